//
// Generated by NVIDIA NVVM Compiler
//
// Compiler Build ID: CL-36424714
// Cuda compilation tools, release 13.0, V13.0.88
// Based on NVVM 20.0.0
//

.version 9.0
.target sm_100
.address_size 64

	// .globl	_Z18mma_s4s4s32_8_8_32PvPi

.visible .entry _Z18mma_s4s4s32_8_8_32PvPi(
	.param .u64 .ptr .align 1 _Z18mma_s4s4s32_8_8_32PvPi_param_0,
	.param .u64 .ptr .align 1 _Z18mma_s4s4s32_8_8_32PvPi_param_1
)
{
	.reg .b32 	%r<49156>;
	.reg .b64 	%rd<7>;

	ld.param.u64 	%rd1, [_Z18mma_s4s4s32_8_8_32PvPi_param_0];
	ld.param.u64 	%rd2, [_Z18mma_s4s4s32_8_8_32PvPi_param_1];
	mov.b32 	%r49150, 0;
	// begin inline asm
	mma.sync.aligned.row.col.m8n8k32.s32.s4.s4.s32 {%r1, %r2}, {%r49150}, {%r49150}, {%r49150, %r49150};

	// end inline asm
	bar.warp.sync 	-1;
	// begin inline asm
	mma.sync.aligned.row.col.m8n8k32.s32.s4.s4.s32 {%r7, %r8}, {%r49150}, {%r49150}, {%r1, %r2};

	// end inline asm
	bar.warp.sync 	-1;
	// begin inline asm
	mma.sync.aligned.row.col.m8n8k32.s32.s4.s4.s32 {%r13, %r14}, {%r49150}, {%r49150}, {%r7, %r8};

	// end inline asm
	bar.warp.sync 	-1;
	// begin inline asm
	mma.sync.aligned.row.col.m8n8k32.s32.s4.s4.s32 {%r19, %r20}, {%r49150}, {%r49150}, {%r13, %r14};

	// end inline asm
	bar.warp.sync 	-1;
	// begin inline asm
	mma.sync.aligned.row.col.m8n8k32.s32.s4.s4.s32 {%r25, %r26}, {%r49150}, {%r49150}, {%r19, %r20};

	// end inline asm
	bar.warp.sync 	-1;
	// begin inline asm
	mma.sync.aligned.row.col.m8n8k32.s32.s4.s4.s32 {%r31, %r32}, {%r49150}, {%r49150}, {%r25, %r26};

	// end inline asm
	bar.warp.sync 	-1;
	// begin inline asm
	mma.sync.aligned.row.col.m8n8k32.s32.s4.s4.s32 {%r37, %r38}, {%r49150}, {%r49150}, {%r31, %r32};

	// end inline asm
	bar.warp.sync 	-1;
	// begin inline asm
	mma.sync.aligned.row.col.m8n8k32.s32.s4.s4.s32 {%r43, %r44}, {%r49150}, {%r49150}, {%r37, %r38};

	// end inline asm
	bar.warp.sync 	-1;
	// begin inline asm
	mma.sync.aligned.row.col.m8n8k32.s32.s4.s4.s32 {%r49, %r50}, {%r49150}, {%r49150}, {%r43, %r44};

	// end inline asm
	bar.warp.sync 	-1;
	// begin inline asm
	mma.sync.aligned.row.col.m8n8k32.s32.s4.s4.s32 {%r55, %r56}, {%r49150}, {%r49150}, {%r49, %r50};

	// end inline asm
	bar.warp.sync 	-1;
	// begin inline asm
	mma.sync.aligned.row.col.m8n8k32.s32.s4.s4.s32 {%r61, %r62}, {%r49150}, {%r49150}, {%r55, %r56};

	// end inline asm
	bar.warp.sync 	-1;
	// begin inline asm
	mma.sync.aligned.row.col.m8n8k32.s32.s4.s4.s32 {%r67, %r68}, {%r49150}, {%r49150}, {%r61, %r62};

	// end inline asm
	bar.warp.sync 	-1;
	// begin inline asm
	mma.sync.aligned.row.col.m8n8k32.s32.s4.s4.s32 {%r73, %r74}, {%r49150}, {%r49150}, {%r67, %r68};

	// end inline asm
	bar.warp.sync 	-1;
	// begin inline asm
	mma.sync.aligned.row.col.m8n8k32.s32.s4.s4.s32 {%r79, %r80}, {%r49150}, {%r49150}, {%r73, %r74};

	// end inline asm
	bar.warp.sync 	-1;
	// begin inline asm
	mma.sync.aligned.row.col.m8n8k32.s32.s4.s4.s32 {%r85, %r86}, {%r49150}, {%r49150}, {%r79, %r80};

	// end inline asm
	bar.warp.sync 	-1;
	// begin inline asm
	mma.sync.aligned.row.col.m8n8k32.s32.s4.s4.s32 {%r91, %r92}, {%r49150}, {%r49150}, {%r85, %r86};

	// end inline asm
	bar.warp.sync 	-1;
	// begin inline asm
	mma.sync.aligned.row.col.m8n8k32.s32.s4.s4.s32 {%r97, %r98}, {%r49150}, {%r49150}, {%r91, %r92};

	// end inline asm
	bar.warp.sync 	-1;
	// begin inline asm
	mma.sync.aligned.row.col.m8n8k32.s32.s4.s4.s32 {%r103, %r104}, {%r49150}, {%r49150}, {%r97, %r98};

	// end inline asm
	bar.warp.sync 	-1;
	// begin inline asm
	mma.sync.aligned.row.col.m8n8k32.s32.s4.s4.s32 {%r109, %r110}, {%r49150}, {%r49150}, {%r103, %r104};

	// end inline asm
	bar.warp.sync 	-1;
	// begin inline asm
	mma.sync.aligned.row.col.m8n8k32.s32.s4.s4.s32 {%r115, %r116}, {%r49150}, {%r49150}, {%r109, %r110};

	// end inline asm
	bar.warp.sync 	-1;
	// begin inline asm
	mma.sync.aligned.row.col.m8n8k32.s32.s4.s4.s32 {%r121, %r122}, {%r49150}, {%r49150}, {%r115, %r116};

	// end inline asm
	bar.warp.sync 	-1;
	// begin inline asm
	mma.sync.aligned.row.col.m8n8k32.s32.s4.s4.s32 {%r127, %r128}, {%r49150}, {%r49150}, {%r121, %r122};

	// end inline asm
	bar.warp.sync 	-1;
	// begin inline asm
	mma.sync.aligned.row.col.m8n8k32.s32.s4.s4.s32 {%r133, %r134}, {%r49150}, {%r49150}, {%r127, %r128};

	// end inline asm
	bar.warp.sync 	-1;
	// begin inline asm
	mma.sync.aligned.row.col.m8n8k32.s32.s4.s4.s32 {%r139, %r140}, {%r49150}, {%r49150}, {%r133, %r134};

	// end inline asm
	bar.warp.sync 	-1;
	// begin inline asm
	mma.sync.aligned.row.col.m8n8k32.s32.s4.s4.s32 {%r145, %r146}, {%r49150}, {%r49150}, {%r139, %r140};

	// end inline asm
	bar.warp.sync 	-1;
	// begin inline asm
	mma.sync.aligned.row.col.m8n8k32.s32.s4.s4.s32 {%r151, %r152}, {%r49150}, {%r49150}, {%r145, %r146};

	// end inline asm
	bar.warp.sync 	-1;
	// begin inline asm
	mma.sync.aligned.row.col.m8n8k32.s32.s4.s4.s32 {%r157, %r158}, {%r49150}, {%r49150}, {%r151, %r152};

	// end inline asm
	bar.warp.sync 	-1;
	// begin inline asm
	mma.sync.aligned.row.col.m8n8k32.s32.s4.s4.s32 {%r163, %r164}, {%r49150}, {%r49150}, {%r157, %r158};

	// end inline asm
	bar.warp.sync 	-1;
	// begin inline asm
	mma.sync.aligned.row.col.m8n8k32.s32.s4.s4.s32 {%r169, %r170}, {%r49150}, {%r49150}, {%r163, %r164};

	// end inline asm
	bar.warp.sync 	-1;
	// begin inline asm
	mma.sync.aligned.row.col.m8n8k32.s32.s4.s4.s32 {%r175, %r176}, {%r49150}, {%r49150}, {%r169, %r170};

	// end inline asm
	bar.warp.sync 	-1;
	// begin inline asm
	mma.sync.aligned.row.col.m8n8k32.s32.s4.s4.s32 {%r181, %r182}, {%r49150}, {%r49150}, {%r175, %r176};

	// end inline asm
	bar.warp.sync 	-1;
	// begin inline asm
	mma.sync.aligned.row.col.m8n8k32.s32.s4.s4.s32 {%r187, %r188}, {%r49150}, {%r49150}, {%r181, %r182};

	// end inline asm
	bar.warp.sync 	-1;
	// begin inline asm
	mma.sync.aligned.row.col.m8n8k32.s32.s4.s4.s32 {%r193, %r194}, {%r49150}, {%r49150}, {%r187, %r188};

	// end inline asm
	bar.warp.sync 	-1;
	// begin inline asm
	mma.sync.aligned.row.col.m8n8k32.s32.s4.s4.s32 {%r199, %r200}, {%r49150}, {%r49150}, {%r193, %r194};

	// end inline asm
	bar.warp.sync 	-1;
	// begin inline asm
	mma.sync.aligned.row.col.m8n8k32.s32.s4.s4.s32 {%r205, %r206}, {%r49150}, {%r49150}, {%r199, %r200};

	// end inline asm
	bar.warp.sync 	-1;
	// begin inline asm
	mma.sync.aligned.row.col.m8n8k32.s32.s4.s4.s32 {%r211, %r212}, {%r49150}, {%r49150}, {%r205, %r206};

	// end inline asm
	bar.warp.sync 	-1;
	// begin inline asm
	mma.sync.aligned.row.col.m8n8k32.s32.s4.s4.s32 {%r217, %r218}, {%r49150}, {%r49150}, {%r211, %r212};

	// end inline asm
	bar.warp.sync 	-1;
	// begin inline asm
	mma.sync.aligned.row.col.m8n8k32.s32.s4.s4.s32 {%r223, %r224}, {%r49150}, {%r49150}, {%r217, %r218};

	// end inline asm
	bar.warp.sync 	-1;
	// begin inline asm
	mma.sync.aligned.row.col.m8n8k32.s32.s4.s4.s32 {%r229, %r230}, {%r49150}, {%r49150}, {%r223, %r224};

	// end inline asm
	bar.warp.sync 	-1;
	// begin inline asm
	mma.sync.aligned.row.col.m8n8k32.s32.s4.s4.s32 {%r235, %r236}, {%r49150}, {%r49150}, {%r229, %r230};

	// end inline asm
	bar.warp.sync 	-1;
	// begin inline asm
	mma.sync.aligned.row.col.m8n8k32.s32.s4.s4.s32 {%r241, %r242}, {%r49150}, {%r49150}, {%r235, %r236};

	// end inline asm
	bar.warp.sync 	-1;
	// begin inline asm
	mma.sync.aligned.row.col.m8n8k32.s32.s4.s4.s32 {%r247, %r248}, {%r49150}, {%r49150}, {%r241, %r242};

	// end inline asm
	bar.warp.sync 	-1;
	// begin inline asm
	mma.sync.aligned.row.col.m8n8k32.s32.s4.s4.s32 {%r253, %r254}, {%r49150}, {%r49150}, {%r247, %r248};

	// end inline asm
	bar.warp.sync 	-1;
	// begin inline asm
	mma.sync.aligned.row.col.m8n8k32.s32.s4.s4.s32 {%r259, %r260}, {%r49150}, {%r49150}, {%r253, %r254};

	// end inline asm
	bar.warp.sync 	-1;
	// begin inline asm
	mma.sync.aligned.row.col.m8n8k32.s32.s4.s4.s32 {%r265, %r266}, {%r49150}, {%r49150}, {%r259, %r260};

	// end inline asm
	bar.warp.sync 	-1;
	// begin inline asm
	mma.sync.aligned.row.col.m8n8k32.s32.s4.s4.s32 {%r271, %r272}, {%r49150}, {%r49150}, {%r265, %r266};

	// end inline asm
	bar.warp.sync 	-1;
	// begin inline asm
	mma.sync.aligned.row.col.m8n8k32.s32.s4.s4.s32 {%r277, %r278}, {%r49150}, {%r49150}, {%r271, %r272};

	// end inline asm
	bar.warp.sync 	-1;
	// begin inline asm
	mma.sync.aligned.row.col.m8n8k32.s32.s4.s4.s32 {%r283, %r284}, {%r49150}, {%r49150}, {%r277, %r278};

	// end inline asm
	bar.warp.sync 	-1;
	// begin inline asm
	mma.sync.aligned.row.col.m8n8k32.s32.s4.s4.s32 {%r289, %r290}, {%r49150}, {%r49150}, {%r283, %r284};

	// end inline asm
	bar.warp.sync 	-1;
	// begin inline asm
	mma.sync.aligned.row.col.m8n8k32.s32.s4.s4.s32 {%r295, %r296}, {%r49150}, {%r49150}, {%r289, %r290};

	// end inline asm
	bar.warp.sync 	-1;
	// begin inline asm
	mma.sync.aligned.row.col.m8n8k32.s32.s4.s4.s32 {%r301, %r302}, {%r49150}, {%r49150}, {%r295, %r296};

	// end inline asm
	bar.warp.sync 	-1;
	// begin inline asm
	mma.sync.aligned.row.col.m8n8k32.s32.s4.s4.s32 {%r307, %r308}, {%r49150}, {%r49150}, {%r301, %r302};

	// end inline asm
	bar.warp.sync 	-1;
	// begin inline asm
	mma.sync.aligned.row.col.m8n8k32.s32.s4.s4.s32 {%r313, %r314}, {%r49150}, {%r49150}, {%r307, %r308};

	// end inline asm
	bar.warp.sync 	-1;
	// begin inline asm
	mma.sync.aligned.row.col.m8n8k32.s32.s4.s4.s32 {%r319, %r320}, {%r49150}, {%r49150}, {%r313, %r314};

	// end inline asm
	bar.warp.sync 	-1;
	// begin inline asm
	mma.sync.aligned.row.col.m8n8k32.s32.s4.s4.s32 {%r325, %r326}, {%r49150}, {%r49150}, {%r319, %r320};

	// end inline asm
	bar.warp.sync 	-1;
	// begin inline asm
	mma.sync.aligned.row.col.m8n8k32.s32.s4.s4.s32 {%r331, %r332}, {%r49150}, {%r49150}, {%r325, %r326};

	// end inline asm
	bar.warp.sync 	-1;
	// begin inline asm
	mma.sync.aligned.row.col.m8n8k32.s32.s4.s4.s32 {%r337, %r338}, {%r49150}, {%r49150}, {%r331, %r332};

	// end inline asm
	bar.warp.sync 	-1;
	// begin inline asm
	mma.sync.aligned.row.col.m8n8k32.s32.s4.s4.s32 {%r343, %r344}, {%r49150}, {%r49150}, {%r337, %r338};

	// end inline asm
	bar.warp.sync 	-1;
	// begin inline asm
	mma.sync.aligned.row.col.m8n8k32.s32.s4.s4.s32 {%r349, %r350}, {%r49150}, {%r49150}, {%r343, %r344};

	// end inline asm
	bar.warp.sync 	-1;
	// begin inline asm
	mma.sync.aligned.row.col.m8n8k32.s32.s4.s4.s32 {%r355, %r356}, {%r49150}, {%r49150}, {%r349, %r350};

	// end inline asm
	bar.warp.sync 	-1;
	// begin inline asm
	mma.sync.aligned.row.col.m8n8k32.s32.s4.s4.s32 {%r361, %r362}, {%r49150}, {%r49150}, {%r355, %r356};

	// end inline asm
	bar.warp.sync 	-1;
	// begin inline asm
	mma.sync.aligned.row.col.m8n8k32.s32.s4.s4.s32 {%r367, %r368}, {%r49150}, {%r49150}, {%r361, %r362};

	// end inline asm
	bar.warp.sync 	-1;
	// begin inline asm
	mma.sync.aligned.row.col.m8n8k32.s32.s4.s4.s32 {%r373, %r374}, {%r49150}, {%r49150}, {%r367, %r368};

	// end inline asm
	bar.warp.sync 	-1;
	// begin inline asm
	mma.sync.aligned.row.col.m8n8k32.s32.s4.s4.s32 {%r379, %r380}, {%r49150}, {%r49150}, {%r373, %r374};

	// end inline asm
	bar.warp.sync 	-1;
	// begin inline asm
	mma.sync.aligned.row.col.m8n8k32.s32.s4.s4.s32 {%r385, %r386}, {%r49150}, {%r49150}, {%r379, %r380};

	// end inline asm
	bar.warp.sync 	-1;
	// begin inline asm
	mma.sync.aligned.row.col.m8n8k32.s32.s4.s4.s32 {%r391, %r392}, {%r49150}, {%r49150}, {%r385, %r386};

	// end inline asm
	bar.warp.sync 	-1;
	// begin inline asm
	mma.sync.aligned.row.col.m8n8k32.s32.s4.s4.s32 {%r397, %r398}, {%r49150}, {%r49150}, {%r391, %r392};

	// end inline asm
	bar.warp.sync 	-1;
	// begin inline asm
	mma.sync.aligned.row.col.m8n8k32.s32.s4.s4.s32 {%r403, %r404}, {%r49150}, {%r49150}, {%r397, %r398};

	// end inline asm
	bar.warp.sync 	-1;
	// begin inline asm
	mma.sync.aligned.row.col.m8n8k32.s32.s4.s4.s32 {%r409, %r410}, {%r49150}, {%r49150}, {%r403, %r404};

	// end inline asm
	bar.warp.sync 	-1;
	// begin inline asm
	mma.sync.aligned.row.col.m8n8k32.s32.s4.s4.s32 {%r415, %r416}, {%r49150}, {%r49150}, {%r409, %r410};

	// end inline asm
	bar.warp.sync 	-1;
	// begin inline asm
	mma.sync.aligned.row.col.m8n8k32.s32.s4.s4.s32 {%r421, %r422}, {%r49150}, {%r49150}, {%r415, %r416};

	// end inline asm
	bar.warp.sync 	-1;
	// begin inline asm
	mma.sync.aligned.row.col.m8n8k32.s32.s4.s4.s32 {%r427, %r428}, {%r49150}, {%r49150}, {%r421, %r422};

	// end inline asm
	bar.warp.sync 	-1;
	// begin inline asm
	mma.sync.aligned.row.col.m8n8k32.s32.s4.s4.s32 {%r433, %r434}, {%r49150}, {%r49150}, {%r427, %r428};

	// end inline asm
	bar.warp.sync 	-1;
	// begin inline asm
	mma.sync.aligned.row.col.m8n8k32.s32.s4.s4.s32 {%r439, %r440}, {%r49150}, {%r49150}, {%r433, %r434};

	// end inline asm
	bar.warp.sync 	-1;
	// begin inline asm
	mma.sync.aligned.row.col.m8n8k32.s32.s4.s4.s32 {%r445, %r446}, {%r49150}, {%r49150}, {%r439, %r440};

	// end inline asm
	bar.warp.sync 	-1;
	// begin inline asm
	mma.sync.aligned.row.col.m8n8k32.s32.s4.s4.s32 {%r451, %r452}, {%r49150}, {%r49150}, {%r445, %r446};

	// end inline asm
	bar.warp.sync 	-1;
	// begin inline asm
	mma.sync.aligned.row.col.m8n8k32.s32.s4.s4.s32 {%r457, %r458}, {%r49150}, {%r49150}, {%r451, %r452};

	// end inline asm
	bar.warp.sync 	-1;
	// begin inline asm
	mma.sync.aligned.row.col.m8n8k32.s32.s4.s4.s32 {%r463, %r464}, {%r49150}, {%r49150}, {%r457, %r458};

	// end inline asm
	bar.warp.sync 	-1;
	// begin inline asm
	mma.sync.aligned.row.col.m8n8k32.s32.s4.s4.s32 {%r469, %r470}, {%r49150}, {%r49150}, {%r463, %r464};

	// end inline asm
	bar.warp.sync 	-1;
	// begin inline asm
	mma.sync.aligned.row.col.m8n8k32.s32.s4.s4.s32 {%r475, %r476}, {%r49150}, {%r49150}, {%r469, %r470};

	// end inline asm
	bar.warp.sync 	-1;
	// begin inline asm
	mma.sync.aligned.row.col.m8n8k32.s32.s4.s4.s32 {%r481, %r482}, {%r49150}, {%r49150}, {%r475, %r476};

	// end inline asm
	bar.warp.sync 	-1;
	// begin inline asm
	mma.sync.aligned.row.col.m8n8k32.s32.s4.s4.s32 {%r487, %r488}, {%r49150}, {%r49150}, {%r481, %r482};

	// end inline asm
	bar.warp.sync 	-1;
	// begin inline asm
	mma.sync.aligned.row.col.m8n8k32.s32.s4.s4.s32 {%r493, %r494}, {%r49150}, {%r49150}, {%r487, %r488};

	// end inline asm
	bar.warp.sync 	-1;
	// begin inline asm
	mma.sync.aligned.row.col.m8n8k32.s32.s4.s4.s32 {%r499, %r500}, {%r49150}, {%r49150}, {%r493, %r494};

	// end inline asm
	bar.warp.sync 	-1;
	// begin inline asm
	mma.sync.aligned.row.col.m8n8k32.s32.s4.s4.s32 {%r505, %r506}, {%r49150}, {%r49150}, {%r499, %r500};

	// end inline asm
	bar.warp.sync 	-1;
	// begin inline asm
	mma.sync.aligned.row.col.m8n8k32.s32.s4.s4.s32 {%r511, %r512}, {%r49150}, {%r49150}, {%r505, %r506};

	// end inline asm
	bar.warp.sync 	-1;
	// begin inline asm
	mma.sync.aligned.row.col.m8n8k32.s32.s4.s4.s32 {%r517, %r518}, {%r49150}, {%r49150}, {%r511, %r512};

	// end inline asm
	bar.warp.sync 	-1;
	// begin inline asm
	mma.sync.aligned.row.col.m8n8k32.s32.s4.s4.s32 {%r523, %r524}, {%r49150}, {%r49150}, {%r517, %r518};

	// end inline asm
	bar.warp.sync 	-1;
	// begin inline asm
	mma.sync.aligned.row.col.m8n8k32.s32.s4.s4.s32 {%r529, %r530}, {%r49150}, {%r49150}, {%r523, %r524};

	// end inline asm
	bar.warp.sync 	-1;
	// begin inline asm
	mma.sync.aligned.row.col.m8n8k32.s32.s4.s4.s32 {%r535, %r536}, {%r49150}, {%r49150}, {%r529, %r530};

	// end inline asm
	bar.warp.sync 	-1;
	// begin inline asm
	mma.sync.aligned.row.col.m8n8k32.s32.s4.s4.s32 {%r541, %r542}, {%r49150}, {%r49150}, {%r535, %r536};

	// end inline asm
	bar.warp.sync 	-1;
	// begin inline asm
	mma.sync.aligned.row.col.m8n8k32.s32.s4.s4.s32 {%r547, %r548}, {%r49150}, {%r49150}, {%r541, %r542};

	// end inline asm
	bar.warp.sync 	-1;
	// begin inline asm
	mma.sync.aligned.row.col.m8n8k32.s32.s4.s4.s32 {%r553, %r554}, {%r49150}, {%r49150}, {%r547, %r548};

	// end inline asm
	bar.warp.sync 	-1;
	// begin inline asm
	mma.sync.aligned.row.col.m8n8k32.s32.s4.s4.s32 {%r559, %r560}, {%r49150}, {%r49150}, {%r553, %r554};

	// end inline asm
	bar.warp.sync 	-1;
	// begin inline asm
	mma.sync.aligned.row.col.m8n8k32.s32.s4.s4.s32 {%r565, %r566}, {%r49150}, {%r49150}, {%r559, %r560};

	// end inline asm
	bar.warp.sync 	-1;
	// begin inline asm
	mma.sync.aligned.row.col.m8n8k32.s32.s4.s4.s32 {%r571, %r572}, {%r49150}, {%r49150}, {%r565, %r566};

	// end inline asm
	bar.warp.sync 	-1;
	// begin inline asm
	mma.sync.aligned.row.col.m8n8k32.s32.s4.s4.s32 {%r577, %r578}, {%r49150}, {%r49150}, {%r571, %r572};

	// end inline asm
	bar.warp.sync 	-1;
	// begin inline asm
	mma.sync.aligned.row.col.m8n8k32.s32.s4.s4.s32 {%r583, %r584}, {%r49150}, {%r49150}, {%r577, %r578};

	// end inline asm
	bar.warp.sync 	-1;
	// begin inline asm
	mma.sync.aligned.row.col.m8n8k32.s32.s4.s4.s32 {%r589, %r590}, {%r49150}, {%r49150}, {%r583, %r584};

	// end inline asm
	bar.warp.sync 	-1;
	// begin inline asm
	mma.sync.aligned.row.col.m8n8k32.s32.s4.s4.s32 {%r595, %r596}, {%r49150}, {%r49150}, {%r589, %r590};

	// end inline asm
	bar.warp.sync 	-1;
	// begin inline asm
	mma.sync.aligned.row.col.m8n8k32.s32.s4.s4.s32 {%r601, %r602}, {%r49150}, {%r49150}, {%r595, %r596};

	// end inline asm
	bar.warp.sync 	-1;
	// begin inline asm
	mma.sync.aligned.row.col.m8n8k32.s32.s4.s4.s32 {%r607, %r608}, {%r49150}, {%r49150}, {%r601, %r602};

	// end inline asm
	bar.warp.sync 	-1;
	// begin inline asm
	mma.sync.aligned.row.col.m8n8k32.s32.s4.s4.s32 {%r613, %r614}, {%r49150}, {%r49150}, {%r607, %r608};

	// end inline asm
	bar.warp.sync 	-1;
	// begin inline asm
	mma.sync.aligned.row.col.m8n8k32.s32.s4.s4.s32 {%r619, %r620}, {%r49150}, {%r49150}, {%r613, %r614};

	// end inline asm
	bar.warp.sync 	-1;
	// begin inline asm
	mma.sync.aligned.row.col.m8n8k32.s32.s4.s4.s32 {%r625, %r626}, {%r49150}, {%r49150}, {%r619, %r620};

	// end inline asm
	bar.warp.sync 	-1;
	// begin inline asm
	mma.sync.aligned.row.col.m8n8k32.s32.s4.s4.s32 {%r631, %r632}, {%r49150}, {%r49150}, {%r625, %r626};

	// end inline asm
	bar.warp.sync 	-1;
	// begin inline asm
	mma.sync.aligned.row.col.m8n8k32.s32.s4.s4.s32 {%r637, %r638}, {%r49150}, {%r49150}, {%r631, %r632};

	// end inline asm
	bar.warp.sync 	-1;
	// begin inline asm
	mma.sync.aligned.row.col.m8n8k32.s32.s4.s4.s32 {%r643, %r644}, {%r49150}, {%r49150}, {%r637, %r638};

	// end inline asm
	bar.warp.sync 	-1;
	// begin inline asm
	mma.sync.aligned.row.col.m8n8k32.s32.s4.s4.s32 {%r649, %r650}, {%r49150}, {%r49150}, {%r643, %r644};

	// end inline asm
	bar.warp.sync 	-1;
	// begin inline asm
	mma.sync.aligned.row.col.m8n8k32.s32.s4.s4.s32 {%r655, %r656}, {%r49150}, {%r49150}, {%r649, %r650};

	// end inline asm
	bar.warp.sync 	-1;
	// begin inline asm
	mma.sync.aligned.row.col.m8n8k32.s32.s4.s4.s32 {%r661, %r662}, {%r49150}, {%r49150}, {%r655, %r656};

	// end inline asm
	bar.warp.sync 	-1;
	// begin inline asm
	mma.sync.aligned.row.col.m8n8k32.s32.s4.s4.s32 {%r667, %r668}, {%r49150}, {%r49150}, {%r661, %r662};

	// end inline asm
	bar.warp.sync 	-1;
	// begin inline asm
	mma.sync.aligned.row.col.m8n8k32.s32.s4.s4.s32 {%r673, %r674}, {%r49150}, {%r49150}, {%r667, %r668};

	// end inline asm
	bar.warp.sync 	-1;
	// begin inline asm
	mma.sync.aligned.row.col.m8n8k32.s32.s4.s4.s32 {%r679, %r680}, {%r49150}, {%r49150}, {%r673, %r674};

	// end inline asm
	bar.warp.sync 	-1;
	// begin inline asm
	mma.sync.aligned.row.col.m8n8k32.s32.s4.s4.s32 {%r685, %r686}, {%r49150}, {%r49150}, {%r679, %r680};

	// end inline asm
	bar.warp.sync 	-1;
	// begin inline asm
	mma.sync.aligned.row.col.m8n8k32.s32.s4.s4.s32 {%r691, %r692}, {%r49150}, {%r49150}, {%r685, %r686};

	// end inline asm
	bar.warp.sync 	-1;
	// begin inline asm
	mma.sync.aligned.row.col.m8n8k32.s32.s4.s4.s32 {%r697, %r698}, {%r49150}, {%r49150}, {%r691, %r692};

	// end inline asm
	bar.warp.sync 	-1;
	// begin inline asm
	mma.sync.aligned.row.col.m8n8k32.s32.s4.s4.s32 {%r703, %r704}, {%r49150}, {%r49150}, {%r697, %r698};

	// end inline asm
	bar.warp.sync 	-1;
	// begin inline asm
	mma.sync.aligned.row.col.m8n8k32.s32.s4.s4.s32 {%r709, %r710}, {%r49150}, {%r49150}, {%r703, %r704};

	// end inline asm
	bar.warp.sync 	-1;
	// begin inline asm
	mma.sync.aligned.row.col.m8n8k32.s32.s4.s4.s32 {%r715, %r716}, {%r49150}, {%r49150}, {%r709, %r710};

	// end inline asm
	bar.warp.sync 	-1;
	// begin inline asm
	mma.sync.aligned.row.col.m8n8k32.s32.s4.s4.s32 {%r721, %r722}, {%r49150}, {%r49150}, {%r715, %r716};

	// end inline asm
	bar.warp.sync 	-1;
	// begin inline asm
	mma.sync.aligned.row.col.m8n8k32.s32.s4.s4.s32 {%r727, %r728}, {%r49150}, {%r49150}, {%r721, %r722};

	// end inline asm
	bar.warp.sync 	-1;
	// begin inline asm
	mma.sync.aligned.row.col.m8n8k32.s32.s4.s4.s32 {%r733, %r734}, {%r49150}, {%r49150}, {%r727, %r728};

	// end inline asm
	bar.warp.sync 	-1;
	// begin inline asm
	mma.sync.aligned.row.col.m8n8k32.s32.s4.s4.s32 {%r739, %r740}, {%r49150}, {%r49150}, {%r733, %r734};

	// end inline asm
	bar.warp.sync 	-1;
	// begin inline asm
	mma.sync.aligned.row.col.m8n8k32.s32.s4.s4.s32 {%r745, %r746}, {%r49150}, {%r49150}, {%r739, %r740};

	// end inline asm
	bar.warp.sync 	-1;
	// begin inline asm
	mma.sync.aligned.row.col.m8n8k32.s32.s4.s4.s32 {%r751, %r752}, {%r49150}, {%r49150}, {%r745, %r746};

	// end inline asm
	bar.warp.sync 	-1;
	// begin inline asm
	mma.sync.aligned.row.col.m8n8k32.s32.s4.s4.s32 {%r757, %r758}, {%r49150}, {%r49150}, {%r751, %r752};

	// end inline asm
	bar.warp.sync 	-1;
	// begin inline asm
	mma.sync.aligned.row.col.m8n8k32.s32.s4.s4.s32 {%r763, %r764}, {%r49150}, {%r49150}, {%r757, %r758};

	// end inline asm
	bar.warp.sync 	-1;
	// begin inline asm
	mma.sync.aligned.row.col.m8n8k32.s32.s4.s4.s32 {%r769, %r770}, {%r49150}, {%r49150}, {%r763, %r764};

	// end inline asm
	bar.warp.sync 	-1;
	// begin inline asm
	mma.sync.aligned.row.col.m8n8k32.s32.s4.s4.s32 {%r775, %r776}, {%r49150}, {%r49150}, {%r769, %r770};

	// end inline asm
	bar.warp.sync 	-1;
	// begin inline asm
	mma.sync.aligned.row.col.m8n8k32.s32.s4.s4.s32 {%r781, %r782}, {%r49150}, {%r49150}, {%r775, %r776};

	// end inline asm
	bar.warp.sync 	-1;
	// begin inline asm
	mma.sync.aligned.row.col.m8n8k32.s32.s4.s4.s32 {%r787, %r788}, {%r49150}, {%r49150}, {%r781, %r782};

	// end inline asm
	bar.warp.sync 	-1;
	// begin inline asm
	mma.sync.aligned.row.col.m8n8k32.s32.s4.s4.s32 {%r793, %r794}, {%r49150}, {%r49150}, {%r787, %r788};

	// end inline asm
	bar.warp.sync 	-1;
	// begin inline asm
	mma.sync.aligned.row.col.m8n8k32.s32.s4.s4.s32 {%r799, %r800}, {%r49150}, {%r49150}, {%r793, %r794};

	// end inline asm
	bar.warp.sync 	-1;
	// begin inline asm
	mma.sync.aligned.row.col.m8n8k32.s32.s4.s4.s32 {%r805, %r806}, {%r49150}, {%r49150}, {%r799, %r800};

	// end inline asm
	bar.warp.sync 	-1;
	// begin inline asm
	mma.sync.aligned.row.col.m8n8k32.s32.s4.s4.s32 {%r811, %r812}, {%r49150}, {%r49150}, {%r805, %r806};

	// end inline asm
	bar.warp.sync 	-1;
	// begin inline asm
	mma.sync.aligned.row.col.m8n8k32.s32.s4.s4.s32 {%r817, %r818}, {%r49150}, {%r49150}, {%r811, %r812};

	// end inline asm
	bar.warp.sync 	-1;
	// begin inline asm
	mma.sync.aligned.row.col.m8n8k32.s32.s4.s4.s32 {%r823, %r824}, {%r49150}, {%r49150}, {%r817, %r818};

	// end inline asm
	bar.warp.sync 	-1;
	// begin inline asm
	mma.sync.aligned.row.col.m8n8k32.s32.s4.s4.s32 {%r829, %r830}, {%r49150}, {%r49150}, {%r823, %r824};

	// end inline asm
	bar.warp.sync 	-1;
	// begin inline asm
	mma.sync.aligned.row.col.m8n8k32.s32.s4.s4.s32 {%r835, %r836}, {%r49150}, {%r49150}, {%r829, %r830};

	// end inline asm
	bar.warp.sync 	-1;
	// begin inline asm
	mma.sync.aligned.row.col.m8n8k32.s32.s4.s4.s32 {%r841, %r842}, {%r49150}, {%r49150}, {%r835, %r836};

	// end inline asm
	bar.warp.sync 	-1;
	// begin inline asm
	mma.sync.aligned.row.col.m8n8k32.s32.s4.s4.s32 {%r847, %r848}, {%r49150}, {%r49150}, {%r841, %r842};

	// end inline asm
	bar.warp.sync 	-1;
	// begin inline asm
	mma.sync.aligned.row.col.m8n8k32.s32.s4.s4.s32 {%r853, %r854}, {%r49150}, {%r49150}, {%r847, %r848};

	// end inline asm
	bar.warp.sync 	-1;
	// begin inline asm
	mma.sync.aligned.row.col.m8n8k32.s32.s4.s4.s32 {%r859, %r860}, {%r49150}, {%r49150}, {%r853, %r854};

	// end inline asm
	bar.warp.sync 	-1;
	// begin inline asm
	mma.sync.aligned.row.col.m8n8k32.s32.s4.s4.s32 {%r865, %r866}, {%r49150}, {%r49150}, {%r859, %r860};

	// end inline asm
	bar.warp.sync 	-1;
	// begin inline asm
	mma.sync.aligned.row.col.m8n8k32.s32.s4.s4.s32 {%r871, %r872}, {%r49150}, {%r49150}, {%r865, %r866};

	// end inline asm
	bar.warp.sync 	-1;
	// begin inline asm
	mma.sync.aligned.row.col.m8n8k32.s32.s4.s4.s32 {%r877, %r878}, {%r49150}, {%r49150}, {%r871, %r872};

	// end inline asm
	bar.warp.sync 	-1;
	// begin inline asm
	mma.sync.aligned.row.col.m8n8k32.s32.s4.s4.s32 {%r883, %r884}, {%r49150}, {%r49150}, {%r877, %r878};

	// end inline asm
	bar.warp.sync 	-1;
	// begin inline asm
	mma.sync.aligned.row.col.m8n8k32.s32.s4.s4.s32 {%r889, %r890}, {%r49150}, {%r49150}, {%r883, %r884};

	// end inline asm
	bar.warp.sync 	-1;
	// begin inline asm
	mma.sync.aligned.row.col.m8n8k32.s32.s4.s4.s32 {%r895, %r896}, {%r49150}, {%r49150}, {%r889, %r890};

	// end inline asm
	bar.warp.sync 	-1;
	// begin inline asm
	mma.sync.aligned.row.col.m8n8k32.s32.s4.s4.s32 {%r901, %r902}, {%r49150}, {%r49150}, {%r895, %r896};

	// end inline asm
	bar.warp.sync 	-1;
	// begin inline asm
	mma.sync.aligned.row.col.m8n8k32.s32.s4.s4.s32 {%r907, %r908}, {%r49150}, {%r49150}, {%r901, %r902};

	// end inline asm
	bar.warp.sync 	-1;
	// begin inline asm
	mma.sync.aligned.row.col.m8n8k32.s32.s4.s4.s32 {%r913, %r914}, {%r49150}, {%r49150}, {%r907, %r908};

	// end inline asm
	bar.warp.sync 	-1;
	// begin inline asm
	mma.sync.aligned.row.col.m8n8k32.s32.s4.s4.s32 {%r919, %r920}, {%r49150}, {%r49150}, {%r913, %r914};

	// end inline asm
	bar.warp.sync 	-1;
	// begin inline asm
	mma.sync.aligned.row.col.m8n8k32.s32.s4.s4.s32 {%r925, %r926}, {%r49150}, {%r49150}, {%r919, %r920};

	// end inline asm
	bar.warp.sync 	-1;
	// begin inline asm
	mma.sync.aligned.row.col.m8n8k32.s32.s4.s4.s32 {%r931, %r932}, {%r49150}, {%r49150}, {%r925, %r926};

	// end inline asm
	bar.warp.sync 	-1;
	// begin inline asm
	mma.sync.aligned.row.col.m8n8k32.s32.s4.s4.s32 {%r937, %r938}, {%r49150}, {%r49150}, {%r931, %r932};

	// end inline asm
	bar.warp.sync 	-1;
	// begin inline asm
	mma.sync.aligned.row.col.m8n8k32.s32.s4.s4.s32 {%r943, %r944}, {%r49150}, {%r49150}, {%r937, %r938};

	// end inline asm
	bar.warp.sync 	-1;
	// begin inline asm
	mma.sync.aligned.row.col.m8n8k32.s32.s4.s4.s32 {%r949, %r950}, {%r49150}, {%r49150}, {%r943, %r944};

	// end inline asm
	bar.warp.sync 	-1;
	// begin inline asm
	mma.sync.aligned.row.col.m8n8k32.s32.s4.s4.s32 {%r955, %r956}, {%r49150}, {%r49150}, {%r949, %r950};

	// end inline asm
	bar.warp.sync 	-1;
	// begin inline asm
	mma.sync.aligned.row.col.m8n8k32.s32.s4.s4.s32 {%r961, %r962}, {%r49150}, {%r49150}, {%r955, %r956};

	// end inline asm
	bar.warp.sync 	-1;
	// begin inline asm
	mma.sync.aligned.row.col.m8n8k32.s32.s4.s4.s32 {%r967, %r968}, {%r49150}, {%r49150}, {%r961, %r962};

	// end inline asm
	bar.warp.sync 	-1;
	// begin inline asm
	mma.sync.aligned.row.col.m8n8k32.s32.s4.s4.s32 {%r973, %r974}, {%r49150}, {%r49150}, {%r967, %r968};

	// end inline asm
	bar.warp.sync 	-1;
	// begin inline asm
	mma.sync.aligned.row.col.m8n8k32.s32.s4.s4.s32 {%r979, %r980}, {%r49150}, {%r49150}, {%r973, %r974};

	// end inline asm
	bar.warp.sync 	-1;
	// begin inline asm
	mma.sync.aligned.row.col.m8n8k32.s32.s4.s4.s32 {%r985, %r986}, {%r49150}, {%r49150}, {%r979, %r980};

	// end inline asm
	bar.warp.sync 	-1;
	// begin inline asm
	mma.sync.aligned.row.col.m8n8k32.s32.s4.s4.s32 {%r991, %r992}, {%r49150}, {%r49150}, {%r985, %r986};

	// end inline asm
	bar.warp.sync 	-1;
	// begin inline asm
	mma.sync.aligned.row.col.m8n8k32.s32.s4.s4.s32 {%r997, %r998}, {%r49150}, {%r49150}, {%r991, %r992};

	// end inline asm
	bar.warp.sync 	-1;
	// begin inline asm
	mma.sync.aligned.row.col.m8n8k32.s32.s4.s4.s32 {%r1003, %r1004}, {%r49150}, {%r49150}, {%r997, %r998};

	// end inline asm
	bar.warp.sync 	-1;
	// begin inline asm
	mma.sync.aligned.row.col.m8n8k32.s32.s4.s4.s32 {%r1009, %r1010}, {%r49150}, {%r49150}, {%r1003, %r1004};

	// end inline asm
	bar.warp.sync 	-1;
	// begin inline asm
	mma.sync.aligned.row.col.m8n8k32.s32.s4.s4.s32 {%r1015, %r1016}, {%r49150}, {%r49150}, {%r1009, %r1010};

	// end inline asm
	bar.warp.sync 	-1;
	// begin inline asm
	mma.sync.aligned.row.col.m8n8k32.s32.s4.s4.s32 {%r1021, %r1022}, {%r49150}, {%r49150}, {%r1015, %r1016};

	// end inline asm
	bar.warp.sync 	-1;
	// begin inline asm
	mma.sync.aligned.row.col.m8n8k32.s32.s4.s4.s32 {%r1027, %r1028}, {%r49150}, {%r49150}, {%r1021, %r1022};

	// end inline asm
	bar.warp.sync 	-1;
	// begin inline asm
	mma.sync.aligned.row.col.m8n8k32.s32.s4.s4.s32 {%r1033, %r1034}, {%r49150}, {%r49150}, {%r1027, %r1028};

	// end inline asm
	bar.warp.sync 	-1;
	// begin inline asm
	mma.sync.aligned.row.col.m8n8k32.s32.s4.s4.s32 {%r1039, %r1040}, {%r49150}, {%r49150}, {%r1033, %r1034};

	// end inline asm
	bar.warp.sync 	-1;
	// begin inline asm
	mma.sync.aligned.row.col.m8n8k32.s32.s4.s4.s32 {%r1045, %r1046}, {%r49150}, {%r49150}, {%r1039, %r1040};

	// end inline asm
	bar.warp.sync 	-1;
	// begin inline asm
	mma.sync.aligned.row.col.m8n8k32.s32.s4.s4.s32 {%r1051, %r1052}, {%r49150}, {%r49150}, {%r1045, %r1046};

	// end inline asm
	bar.warp.sync 	-1;
	// begin inline asm
	mma.sync.aligned.row.col.m8n8k32.s32.s4.s4.s32 {%r1057, %r1058}, {%r49150}, {%r49150}, {%r1051, %r1052};

	// end inline asm
	bar.warp.sync 	-1;
	// begin inline asm
	mma.sync.aligned.row.col.m8n8k32.s32.s4.s4.s32 {%r1063, %r1064}, {%r49150}, {%r49150}, {%r1057, %r1058};

	// end inline asm
	bar.warp.sync 	-1;
	// begin inline asm
	mma.sync.aligned.row.col.m8n8k32.s32.s4.s4.s32 {%r1069, %r1070}, {%r49150}, {%r49150}, {%r1063, %r1064};

	// end inline asm
	bar.warp.sync 	-1;
	// begin inline asm
	mma.sync.aligned.row.col.m8n8k32.s32.s4.s4.s32 {%r1075, %r1076}, {%r49150}, {%r49150}, {%r1069, %r1070};

	// end inline asm
	bar.warp.sync 	-1;
	// begin inline asm
	mma.sync.aligned.row.col.m8n8k32.s32.s4.s4.s32 {%r1081, %r1082}, {%r49150}, {%r49150}, {%r1075, %r1076};

	// end inline asm
	bar.warp.sync 	-1;
	// begin inline asm
	mma.sync.aligned.row.col.m8n8k32.s32.s4.s4.s32 {%r1087, %r1088}, {%r49150}, {%r49150}, {%r1081, %r1082};

	// end inline asm
	bar.warp.sync 	-1;
	// begin inline asm
	mma.sync.aligned.row.col.m8n8k32.s32.s4.s4.s32 {%r1093, %r1094}, {%r49150}, {%r49150}, {%r1087, %r1088};

	// end inline asm
	bar.warp.sync 	-1;
	// begin inline asm
	mma.sync.aligned.row.col.m8n8k32.s32.s4.s4.s32 {%r1099, %r1100}, {%r49150}, {%r49150}, {%r1093, %r1094};

	// end inline asm
	bar.warp.sync 	-1;
	// begin inline asm
	mma.sync.aligned.row.col.m8n8k32.s32.s4.s4.s32 {%r1105, %r1106}, {%r49150}, {%r49150}, {%r1099, %r1100};

	// end inline asm
	bar.warp.sync 	-1;
	// begin inline asm
	mma.sync.aligned.row.col.m8n8k32.s32.s4.s4.s32 {%r1111, %r1112}, {%r49150}, {%r49150}, {%r1105, %r1106};

	// end inline asm
	bar.warp.sync 	-1;
	// begin inline asm
	mma.sync.aligned.row.col.m8n8k32.s32.s4.s4.s32 {%r1117, %r1118}, {%r49150}, {%r49150}, {%r1111, %r1112};

	// end inline asm
	bar.warp.sync 	-1;
	// begin inline asm
	mma.sync.aligned.row.col.m8n8k32.s32.s4.s4.s32 {%r1123, %r1124}, {%r49150}, {%r49150}, {%r1117, %r1118};

	// end inline asm
	bar.warp.sync 	-1;
	// begin inline asm
	mma.sync.aligned.row.col.m8n8k32.s32.s4.s4.s32 {%r1129, %r1130}, {%r49150}, {%r49150}, {%r1123, %r1124};

	// end inline asm
	bar.warp.sync 	-1;
	// begin inline asm
	mma.sync.aligned.row.col.m8n8k32.s32.s4.s4.s32 {%r1135, %r1136}, {%r49150}, {%r49150}, {%r1129, %r1130};

	// end inline asm
	bar.warp.sync 	-1;
	// begin inline asm
	mma.sync.aligned.row.col.m8n8k32.s32.s4.s4.s32 {%r1141, %r1142}, {%r49150}, {%r49150}, {%r1135, %r1136};

	// end inline asm
	bar.warp.sync 	-1;
	// begin inline asm
	mma.sync.aligned.row.col.m8n8k32.s32.s4.s4.s32 {%r1147, %r1148}, {%r49150}, {%r49150}, {%r1141, %r1142};

	// end inline asm
	bar.warp.sync 	-1;
	// begin inline asm
	mma.sync.aligned.row.col.m8n8k32.s32.s4.s4.s32 {%r1153, %r1154}, {%r49150}, {%r49150}, {%r1147, %r1148};

	// end inline asm
	bar.warp.sync 	-1;
	// begin inline asm
	mma.sync.aligned.row.col.m8n8k32.s32.s4.s4.s32 {%r1159, %r1160}, {%r49150}, {%r49150}, {%r1153, %r1154};

	// end inline asm
	bar.warp.sync 	-1;
	// begin inline asm
	mma.sync.aligned.row.col.m8n8k32.s32.s4.s4.s32 {%r1165, %r1166}, {%r49150}, {%r49150}, {%r1159, %r1160};

	// end inline asm
	bar.warp.sync 	-1;
	// begin inline asm
	mma.sync.aligned.row.col.m8n8k32.s32.s4.s4.s32 {%r1171, %r1172}, {%r49150}, {%r49150}, {%r1165, %r1166};

	// end inline asm
	bar.warp.sync 	-1;
	// begin inline asm
	mma.sync.aligned.row.col.m8n8k32.s32.s4.s4.s32 {%r1177, %r1178}, {%r49150}, {%r49150}, {%r1171, %r1172};

	// end inline asm
	bar.warp.sync 	-1;
	// begin inline asm
	mma.sync.aligned.row.col.m8n8k32.s32.s4.s4.s32 {%r1183, %r1184}, {%r49150}, {%r49150}, {%r1177, %r1178};

	// end inline asm
	bar.warp.sync 	-1;
	// begin inline asm
	mma.sync.aligned.row.col.m8n8k32.s32.s4.s4.s32 {%r1189, %r1190}, {%r49150}, {%r49150}, {%r1183, %r1184};

	// end inline asm
	bar.warp.sync 	-1;
	// begin inline asm
	mma.sync.aligned.row.col.m8n8k32.s32.s4.s4.s32 {%r1195, %r1196}, {%r49150}, {%r49150}, {%r1189, %r1190};

	// end inline asm
	bar.warp.sync 	-1;
	// begin inline asm
	mma.sync.aligned.row.col.m8n8k32.s32.s4.s4.s32 {%r1201, %r1202}, {%r49150}, {%r49150}, {%r1195, %r1196};

	// end inline asm
	bar.warp.sync 	-1;
	// begin inline asm
	mma.sync.aligned.row.col.m8n8k32.s32.s4.s4.s32 {%r1207, %r1208}, {%r49150}, {%r49150}, {%r1201, %r1202};

	// end inline asm
	bar.warp.sync 	-1;
	// begin inline asm
	mma.sync.aligned.row.col.m8n8k32.s32.s4.s4.s32 {%r1213, %r1214}, {%r49150}, {%r49150}, {%r1207, %r1208};

	// end inline asm
	bar.warp.sync 	-1;
	// begin inline asm
	mma.sync.aligned.row.col.m8n8k32.s32.s4.s4.s32 {%r1219, %r1220}, {%r49150}, {%r49150}, {%r1213, %r1214};

	// end inline asm
	bar.warp.sync 	-1;
	// begin inline asm
	mma.sync.aligned.row.col.m8n8k32.s32.s4.s4.s32 {%r1225, %r1226}, {%r49150}, {%r49150}, {%r1219, %r1220};

	// end inline asm
	bar.warp.sync 	-1;
	// begin inline asm
	mma.sync.aligned.row.col.m8n8k32.s32.s4.s4.s32 {%r1231, %r1232}, {%r49150}, {%r49150}, {%r1225, %r1226};

	// end inline asm
	bar.warp.sync 	-1;
	// begin inline asm
	mma.sync.aligned.row.col.m8n8k32.s32.s4.s4.s32 {%r1237, %r1238}, {%r49150}, {%r49150}, {%r1231, %r1232};

	// end inline asm
	bar.warp.sync 	-1;
	// begin inline asm
	mma.sync.aligned.row.col.m8n8k32.s32.s4.s4.s32 {%r1243, %r1244}, {%r49150}, {%r49150}, {%r1237, %r1238};

	// end inline asm
	bar.warp.sync 	-1;
	// begin inline asm
	mma.sync.aligned.row.col.m8n8k32.s32.s4.s4.s32 {%r1249, %r1250}, {%r49150}, {%r49150}, {%r1243, %r1244};

	// end inline asm
	bar.warp.sync 	-1;
	// begin inline asm
	mma.sync.aligned.row.col.m8n8k32.s32.s4.s4.s32 {%r1255, %r1256}, {%r49150}, {%r49150}, {%r1249, %r1250};

	// end inline asm
	bar.warp.sync 	-1;
	// begin inline asm
	mma.sync.aligned.row.col.m8n8k32.s32.s4.s4.s32 {%r1261, %r1262}, {%r49150}, {%r49150}, {%r1255, %r1256};

	// end inline asm
	bar.warp.sync 	-1;
	// begin inline asm
	mma.sync.aligned.row.col.m8n8k32.s32.s4.s4.s32 {%r1267, %r1268}, {%r49150}, {%r49150}, {%r1261, %r1262};

	// end inline asm
	bar.warp.sync 	-1;
	// begin inline asm
	mma.sync.aligned.row.col.m8n8k32.s32.s4.s4.s32 {%r1273, %r1274}, {%r49150}, {%r49150}, {%r1267, %r1268};

	// end inline asm
	bar.warp.sync 	-1;
	// begin inline asm
	mma.sync.aligned.row.col.m8n8k32.s32.s4.s4.s32 {%r1279, %r1280}, {%r49150}, {%r49150}, {%r1273, %r1274};

	// end inline asm
	bar.warp.sync 	-1;
	// begin inline asm
	mma.sync.aligned.row.col.m8n8k32.s32.s4.s4.s32 {%r1285, %r1286}, {%r49150}, {%r49150}, {%r1279, %r1280};

	// end inline asm
	bar.warp.sync 	-1;
	// begin inline asm
	mma.sync.aligned.row.col.m8n8k32.s32.s4.s4.s32 {%r1291, %r1292}, {%r49150}, {%r49150}, {%r1285, %r1286};

	// end inline asm
	bar.warp.sync 	-1;
	// begin inline asm
	mma.sync.aligned.row.col.m8n8k32.s32.s4.s4.s32 {%r1297, %r1298}, {%r49150}, {%r49150}, {%r1291, %r1292};

	// end inline asm
	bar.warp.sync 	-1;
	// begin inline asm
	mma.sync.aligned.row.col.m8n8k32.s32.s4.s4.s32 {%r1303, %r1304}, {%r49150}, {%r49150}, {%r1297, %r1298};

	// end inline asm
	bar.warp.sync 	-1;
	// begin inline asm
	mma.sync.aligned.row.col.m8n8k32.s32.s4.s4.s32 {%r1309, %r1310}, {%r49150}, {%r49150}, {%r1303, %r1304};

	// end inline asm
	bar.warp.sync 	-1;
	// begin inline asm
	mma.sync.aligned.row.col.m8n8k32.s32.s4.s4.s32 {%r1315, %r1316}, {%r49150}, {%r49150}, {%r1309, %r1310};

	// end inline asm
	bar.warp.sync 	-1;
	// begin inline asm
	mma.sync.aligned.row.col.m8n8k32.s32.s4.s4.s32 {%r1321, %r1322}, {%r49150}, {%r49150}, {%r1315, %r1316};

	// end inline asm
	bar.warp.sync 	-1;
	// begin inline asm
	mma.sync.aligned.row.col.m8n8k32.s32.s4.s4.s32 {%r1327, %r1328}, {%r49150}, {%r49150}, {%r1321, %r1322};

	// end inline asm
	bar.warp.sync 	-1;
	// begin inline asm
	mma.sync.aligned.row.col.m8n8k32.s32.s4.s4.s32 {%r1333, %r1334}, {%r49150}, {%r49150}, {%r1327, %r1328};

	// end inline asm
	bar.warp.sync 	-1;
	// begin inline asm
	mma.sync.aligned.row.col.m8n8k32.s32.s4.s4.s32 {%r1339, %r1340}, {%r49150}, {%r49150}, {%r1333, %r1334};

	// end inline asm
	bar.warp.sync 	-1;
	// begin inline asm
	mma.sync.aligned.row.col.m8n8k32.s32.s4.s4.s32 {%r1345, %r1346}, {%r49150}, {%r49150}, {%r1339, %r1340};

	// end inline asm
	bar.warp.sync 	-1;
	// begin inline asm
	mma.sync.aligned.row.col.m8n8k32.s32.s4.s4.s32 {%r1351, %r1352}, {%r49150}, {%r49150}, {%r1345, %r1346};

	// end inline asm
	bar.warp.sync 	-1;
	// begin inline asm
	mma.sync.aligned.row.col.m8n8k32.s32.s4.s4.s32 {%r1357, %r1358}, {%r49150}, {%r49150}, {%r1351, %r1352};

	// end inline asm
	bar.warp.sync 	-1;
	// begin inline asm
	mma.sync.aligned.row.col.m8n8k32.s32.s4.s4.s32 {%r1363, %r1364}, {%r49150}, {%r49150}, {%r1357, %r1358};

	// end inline asm
	bar.warp.sync 	-1;
	// begin inline asm
	mma.sync.aligned.row.col.m8n8k32.s32.s4.s4.s32 {%r1369, %r1370}, {%r49150}, {%r49150}, {%r1363, %r1364};

	// end inline asm
	bar.warp.sync 	-1;
	// begin inline asm
	mma.sync.aligned.row.col.m8n8k32.s32.s4.s4.s32 {%r1375, %r1376}, {%r49150}, {%r49150}, {%r1369, %r1370};

	// end inline asm
	bar.warp.sync 	-1;
	// begin inline asm
	mma.sync.aligned.row.col.m8n8k32.s32.s4.s4.s32 {%r1381, %r1382}, {%r49150}, {%r49150}, {%r1375, %r1376};

	// end inline asm
	bar.warp.sync 	-1;
	// begin inline asm
	mma.sync.aligned.row.col.m8n8k32.s32.s4.s4.s32 {%r1387, %r1388}, {%r49150}, {%r49150}, {%r1381, %r1382};

	// end inline asm
	bar.warp.sync 	-1;
	// begin inline asm
	mma.sync.aligned.row.col.m8n8k32.s32.s4.s4.s32 {%r1393, %r1394}, {%r49150}, {%r49150}, {%r1387, %r1388};

	// end inline asm
	bar.warp.sync 	-1;
	// begin inline asm
	mma.sync.aligned.row.col.m8n8k32.s32.s4.s4.s32 {%r1399, %r1400}, {%r49150}, {%r49150}, {%r1393, %r1394};

	// end inline asm
	bar.warp.sync 	-1;
	// begin inline asm
	mma.sync.aligned.row.col.m8n8k32.s32.s4.s4.s32 {%r1405, %r1406}, {%r49150}, {%r49150}, {%r1399, %r1400};

	// end inline asm
	bar.warp.sync 	-1;
	// begin inline asm
	mma.sync.aligned.row.col.m8n8k32.s32.s4.s4.s32 {%r1411, %r1412}, {%r49150}, {%r49150}, {%r1405, %r1406};

	// end inline asm
	bar.warp.sync 	-1;
	// begin inline asm
	mma.sync.aligned.row.col.m8n8k32.s32.s4.s4.s32 {%r1417, %r1418}, {%r49150}, {%r49150}, {%r1411, %r1412};

	// end inline asm
	bar.warp.sync 	-1;
	// begin inline asm
	mma.sync.aligned.row.col.m8n8k32.s32.s4.s4.s32 {%r1423, %r1424}, {%r49150}, {%r49150}, {%r1417, %r1418};

	// end inline asm
	bar.warp.sync 	-1;
	// begin inline asm
	mma.sync.aligned.row.col.m8n8k32.s32.s4.s4.s32 {%r1429, %r1430}, {%r49150}, {%r49150}, {%r1423, %r1424};

	// end inline asm
	bar.warp.sync 	-1;
	// begin inline asm
	mma.sync.aligned.row.col.m8n8k32.s32.s4.s4.s32 {%r1435, %r1436}, {%r49150}, {%r49150}, {%r1429, %r1430};

	// end inline asm
	bar.warp.sync 	-1;
	// begin inline asm
	mma.sync.aligned.row.col.m8n8k32.s32.s4.s4.s32 {%r1441, %r1442}, {%r49150}, {%r49150}, {%r1435, %r1436};

	// end inline asm
	bar.warp.sync 	-1;
	// begin inline asm
	mma.sync.aligned.row.col.m8n8k32.s32.s4.s4.s32 {%r1447, %r1448}, {%r49150}, {%r49150}, {%r1441, %r1442};

	// end inline asm
	bar.warp.sync 	-1;
	// begin inline asm
	mma.sync.aligned.row.col.m8n8k32.s32.s4.s4.s32 {%r1453, %r1454}, {%r49150}, {%r49150}, {%r1447, %r1448};

	// end inline asm
	bar.warp.sync 	-1;
	// begin inline asm
	mma.sync.aligned.row.col.m8n8k32.s32.s4.s4.s32 {%r1459, %r1460}, {%r49150}, {%r49150}, {%r1453, %r1454};

	// end inline asm
	bar.warp.sync 	-1;
	// begin inline asm
	mma.sync.aligned.row.col.m8n8k32.s32.s4.s4.s32 {%r1465, %r1466}, {%r49150}, {%r49150}, {%r1459, %r1460};

	// end inline asm
	bar.warp.sync 	-1;
	// begin inline asm
	mma.sync.aligned.row.col.m8n8k32.s32.s4.s4.s32 {%r1471, %r1472}, {%r49150}, {%r49150}, {%r1465, %r1466};

	// end inline asm
	bar.warp.sync 	-1;
	// begin inline asm
	mma.sync.aligned.row.col.m8n8k32.s32.s4.s4.s32 {%r1477, %r1478}, {%r49150}, {%r49150}, {%r1471, %r1472};

	// end inline asm
	bar.warp.sync 	-1;
	// begin inline asm
	mma.sync.aligned.row.col.m8n8k32.s32.s4.s4.s32 {%r1483, %r1484}, {%r49150}, {%r49150}, {%r1477, %r1478};

	// end inline asm
	bar.warp.sync 	-1;
	// begin inline asm
	mma.sync.aligned.row.col.m8n8k32.s32.s4.s4.s32 {%r1489, %r1490}, {%r49150}, {%r49150}, {%r1483, %r1484};

	// end inline asm
	bar.warp.sync 	-1;
	// begin inline asm
	mma.sync.aligned.row.col.m8n8k32.s32.s4.s4.s32 {%r1495, %r1496}, {%r49150}, {%r49150}, {%r1489, %r1490};

	// end inline asm
	bar.warp.sync 	-1;
	// begin inline asm
	mma.sync.aligned.row.col.m8n8k32.s32.s4.s4.s32 {%r1501, %r1502}, {%r49150}, {%r49150}, {%r1495, %r1496};

	// end inline asm
	bar.warp.sync 	-1;
	// begin inline asm
	mma.sync.aligned.row.col.m8n8k32.s32.s4.s4.s32 {%r1507, %r1508}, {%r49150}, {%r49150}, {%r1501, %r1502};

	// end inline asm
	bar.warp.sync 	-1;
	// begin inline asm
	mma.sync.aligned.row.col.m8n8k32.s32.s4.s4.s32 {%r1513, %r1514}, {%r49150}, {%r49150}, {%r1507, %r1508};

	// end inline asm
	bar.warp.sync 	-1;
	// begin inline asm
	mma.sync.aligned.row.col.m8n8k32.s32.s4.s4.s32 {%r1519, %r1520}, {%r49150}, {%r49150}, {%r1513, %r1514};

	// end inline asm
	bar.warp.sync 	-1;
	// begin inline asm
	mma.sync.aligned.row.col.m8n8k32.s32.s4.s4.s32 {%r1525, %r1526}, {%r49150}, {%r49150}, {%r1519, %r1520};

	// end inline asm
	bar.warp.sync 	-1;
	// begin inline asm
	mma.sync.aligned.row.col.m8n8k32.s32.s4.s4.s32 {%r1531, %r1532}, {%r49150}, {%r49150}, {%r1525, %r1526};

	// end inline asm
	bar.warp.sync 	-1;
	// begin inline asm
	mma.sync.aligned.row.col.m8n8k32.s32.s4.s4.s32 {%r1537, %r1538}, {%r49150}, {%r49150}, {%r1531, %r1532};

	// end inline asm
	bar.warp.sync 	-1;
	// begin inline asm
	mma.sync.aligned.row.col.m8n8k32.s32.s4.s4.s32 {%r1543, %r1544}, {%r49150}, {%r49150}, {%r1537, %r1538};

	// end inline asm
	bar.warp.sync 	-1;
	// begin inline asm
	mma.sync.aligned.row.col.m8n8k32.s32.s4.s4.s32 {%r1549, %r1550}, {%r49150}, {%r49150}, {%r1543, %r1544};

	// end inline asm
	bar.warp.sync 	-1;
	// begin inline asm
	mma.sync.aligned.row.col.m8n8k32.s32.s4.s4.s32 {%r1555, %r1556}, {%r49150}, {%r49150}, {%r1549, %r1550};

	// end inline asm
	bar.warp.sync 	-1;
	// begin inline asm
	mma.sync.aligned.row.col.m8n8k32.s32.s4.s4.s32 {%r1561, %r1562}, {%r49150}, {%r49150}, {%r1555, %r1556};

	// end inline asm
	bar.warp.sync 	-1;
	// begin inline asm
	mma.sync.aligned.row.col.m8n8k32.s32.s4.s4.s32 {%r1567, %r1568}, {%r49150}, {%r49150}, {%r1561, %r1562};

	// end inline asm
	bar.warp.sync 	-1;
	// begin inline asm
	mma.sync.aligned.row.col.m8n8k32.s32.s4.s4.s32 {%r1573, %r1574}, {%r49150}, {%r49150}, {%r1567, %r1568};

	// end inline asm
	bar.warp.sync 	-1;
	// begin inline asm
	mma.sync.aligned.row.col.m8n8k32.s32.s4.s4.s32 {%r1579, %r1580}, {%r49150}, {%r49150}, {%r1573, %r1574};

	// end inline asm
	bar.warp.sync 	-1;
	// begin inline asm
	mma.sync.aligned.row.col.m8n8k32.s32.s4.s4.s32 {%r1585, %r1586}, {%r49150}, {%r49150}, {%r1579, %r1580};

	// end inline asm
	bar.warp.sync 	-1;
	// begin inline asm
	mma.sync.aligned.row.col.m8n8k32.s32.s4.s4.s32 {%r1591, %r1592}, {%r49150}, {%r49150}, {%r1585, %r1586};

	// end inline asm
	bar.warp.sync 	-1;
	// begin inline asm
	mma.sync.aligned.row.col.m8n8k32.s32.s4.s4.s32 {%r1597, %r1598}, {%r49150}, {%r49150}, {%r1591, %r1592};

	// end inline asm
	bar.warp.sync 	-1;
	// begin inline asm
	mma.sync.aligned.row.col.m8n8k32.s32.s4.s4.s32 {%r1603, %r1604}, {%r49150}, {%r49150}, {%r1597, %r1598};

	// end inline asm
	bar.warp.sync 	-1;
	// begin inline asm
	mma.sync.aligned.row.col.m8n8k32.s32.s4.s4.s32 {%r1609, %r1610}, {%r49150}, {%r49150}, {%r1603, %r1604};

	// end inline asm
	bar.warp.sync 	-1;
	// begin inline asm
	mma.sync.aligned.row.col.m8n8k32.s32.s4.s4.s32 {%r1615, %r1616}, {%r49150}, {%r49150}, {%r1609, %r1610};

	// end inline asm
	bar.warp.sync 	-1;
	// begin inline asm
	mma.sync.aligned.row.col.m8n8k32.s32.s4.s4.s32 {%r1621, %r1622}, {%r49150}, {%r49150}, {%r1615, %r1616};

	// end inline asm
	bar.warp.sync 	-1;
	// begin inline asm
	mma.sync.aligned.row.col.m8n8k32.s32.s4.s4.s32 {%r1627, %r1628}, {%r49150}, {%r49150}, {%r1621, %r1622};

	// end inline asm
	bar.warp.sync 	-1;
	// begin inline asm
	mma.sync.aligned.row.col.m8n8k32.s32.s4.s4.s32 {%r1633, %r1634}, {%r49150}, {%r49150}, {%r1627, %r1628};

	// end inline asm
	bar.warp.sync 	-1;
	// begin inline asm
	mma.sync.aligned.row.col.m8n8k32.s32.s4.s4.s32 {%r1639, %r1640}, {%r49150}, {%r49150}, {%r1633, %r1634};

	// end inline asm
	bar.warp.sync 	-1;
	// begin inline asm
	mma.sync.aligned.row.col.m8n8k32.s32.s4.s4.s32 {%r1645, %r1646}, {%r49150}, {%r49150}, {%r1639, %r1640};

	// end inline asm
	bar.warp.sync 	-1;
	// begin inline asm
	mma.sync.aligned.row.col.m8n8k32.s32.s4.s4.s32 {%r1651, %r1652}, {%r49150}, {%r49150}, {%r1645, %r1646};

	// end inline asm
	bar.warp.sync 	-1;
	// begin inline asm
	mma.sync.aligned.row.col.m8n8k32.s32.s4.s4.s32 {%r1657, %r1658}, {%r49150}, {%r49150}, {%r1651, %r1652};

	// end inline asm
	bar.warp.sync 	-1;
	// begin inline asm
	mma.sync.aligned.row.col.m8n8k32.s32.s4.s4.s32 {%r1663, %r1664}, {%r49150}, {%r49150}, {%r1657, %r1658};

	// end inline asm
	bar.warp.sync 	-1;
	// begin inline asm
	mma.sync.aligned.row.col.m8n8k32.s32.s4.s4.s32 {%r1669, %r1670}, {%r49150}, {%r49150}, {%r1663, %r1664};

	// end inline asm
	bar.warp.sync 	-1;
	// begin inline asm
	mma.sync.aligned.row.col.m8n8k32.s32.s4.s4.s32 {%r1675, %r1676}, {%r49150}, {%r49150}, {%r1669, %r1670};

	// end inline asm
	bar.warp.sync 	-1;
	// begin inline asm
	mma.sync.aligned.row.col.m8n8k32.s32.s4.s4.s32 {%r1681, %r1682}, {%r49150}, {%r49150}, {%r1675, %r1676};

	// end inline asm
	bar.warp.sync 	-1;
	// begin inline asm
	mma.sync.aligned.row.col.m8n8k32.s32.s4.s4.s32 {%r1687, %r1688}, {%r49150}, {%r49150}, {%r1681, %r1682};

	// end inline asm
	bar.warp.sync 	-1;
	// begin inline asm
	mma.sync.aligned.row.col.m8n8k32.s32.s4.s4.s32 {%r1693, %r1694}, {%r49150}, {%r49150}, {%r1687, %r1688};

	// end inline asm
	bar.warp.sync 	-1;
	// begin inline asm
	mma.sync.aligned.row.col.m8n8k32.s32.s4.s4.s32 {%r1699, %r1700}, {%r49150}, {%r49150}, {%r1693, %r1694};

	// end inline asm
	bar.warp.sync 	-1;
	// begin inline asm
	mma.sync.aligned.row.col.m8n8k32.s32.s4.s4.s32 {%r1705, %r1706}, {%r49150}, {%r49150}, {%r1699, %r1700};

	// end inline asm
	bar.warp.sync 	-1;
	// begin inline asm
	mma.sync.aligned.row.col.m8n8k32.s32.s4.s4.s32 {%r1711, %r1712}, {%r49150}, {%r49150}, {%r1705, %r1706};

	// end inline asm
	bar.warp.sync 	-1;
	// begin inline asm
	mma.sync.aligned.row.col.m8n8k32.s32.s4.s4.s32 {%r1717, %r1718}, {%r49150}, {%r49150}, {%r1711, %r1712};

	// end inline asm
	bar.warp.sync 	-1;
	// begin inline asm
	mma.sync.aligned.row.col.m8n8k32.s32.s4.s4.s32 {%r1723, %r1724}, {%r49150}, {%r49150}, {%r1717, %r1718};

	// end inline asm
	bar.warp.sync 	-1;
	// begin inline asm
	mma.sync.aligned.row.col.m8n8k32.s32.s4.s4.s32 {%r1729, %r1730}, {%r49150}, {%r49150}, {%r1723, %r1724};

	// end inline asm
	bar.warp.sync 	-1;
	// begin inline asm
	mma.sync.aligned.row.col.m8n8k32.s32.s4.s4.s32 {%r1735, %r1736}, {%r49150}, {%r49150}, {%r1729, %r1730};

	// end inline asm
	bar.warp.sync 	-1;
	// begin inline asm
	mma.sync.aligned.row.col.m8n8k32.s32.s4.s4.s32 {%r1741, %r1742}, {%r49150}, {%r49150}, {%r1735, %r1736};

	// end inline asm
	bar.warp.sync 	-1;
	// begin inline asm
	mma.sync.aligned.row.col.m8n8k32.s32.s4.s4.s32 {%r1747, %r1748}, {%r49150}, {%r49150}, {%r1741, %r1742};

	// end inline asm
	bar.warp.sync 	-1;
	// begin inline asm
	mma.sync.aligned.row.col.m8n8k32.s32.s4.s4.s32 {%r1753, %r1754}, {%r49150}, {%r49150}, {%r1747, %r1748};

	// end inline asm
	bar.warp.sync 	-1;
	// begin inline asm
	mma.sync.aligned.row.col.m8n8k32.s32.s4.s4.s32 {%r1759, %r1760}, {%r49150}, {%r49150}, {%r1753, %r1754};

	// end inline asm
	bar.warp.sync 	-1;
	// begin inline asm
	mma.sync.aligned.row.col.m8n8k32.s32.s4.s4.s32 {%r1765, %r1766}, {%r49150}, {%r49150}, {%r1759, %r1760};

	// end inline asm
	bar.warp.sync 	-1;
	// begin inline asm
	mma.sync.aligned.row.col.m8n8k32.s32.s4.s4.s32 {%r1771, %r1772}, {%r49150}, {%r49150}, {%r1765, %r1766};

	// end inline asm
	bar.warp.sync 	-1;
	// begin inline asm
	mma.sync.aligned.row.col.m8n8k32.s32.s4.s4.s32 {%r1777, %r1778}, {%r49150}, {%r49150}, {%r1771, %r1772};

	// end inline asm
	bar.warp.sync 	-1;
	// begin inline asm
	mma.sync.aligned.row.col.m8n8k32.s32.s4.s4.s32 {%r1783, %r1784}, {%r49150}, {%r49150}, {%r1777, %r1778};

	// end inline asm
	bar.warp.sync 	-1;
	// begin inline asm
	mma.sync.aligned.row.col.m8n8k32.s32.s4.s4.s32 {%r1789, %r1790}, {%r49150}, {%r49150}, {%r1783, %r1784};

	// end inline asm
	bar.warp.sync 	-1;
	// begin inline asm
	mma.sync.aligned.row.col.m8n8k32.s32.s4.s4.s32 {%r1795, %r1796}, {%r49150}, {%r49150}, {%r1789, %r1790};

	// end inline asm
	bar.warp.sync 	-1;
	// begin inline asm
	mma.sync.aligned.row.col.m8n8k32.s32.s4.s4.s32 {%r1801, %r1802}, {%r49150}, {%r49150}, {%r1795, %r1796};

	// end inline asm
	bar.warp.sync 	-1;
	// begin inline asm
	mma.sync.aligned.row.col.m8n8k32.s32.s4.s4.s32 {%r1807, %r1808}, {%r49150}, {%r49150}, {%r1801, %r1802};

	// end inline asm
	bar.warp.sync 	-1;
	// begin inline asm
	mma.sync.aligned.row.col.m8n8k32.s32.s4.s4.s32 {%r1813, %r1814}, {%r49150}, {%r49150}, {%r1807, %r1808};

	// end inline asm
	bar.warp.sync 	-1;
	// begin inline asm
	mma.sync.aligned.row.col.m8n8k32.s32.s4.s4.s32 {%r1819, %r1820}, {%r49150}, {%r49150}, {%r1813, %r1814};

	// end inline asm
	bar.warp.sync 	-1;
	// begin inline asm
	mma.sync.aligned.row.col.m8n8k32.s32.s4.s4.s32 {%r1825, %r1826}, {%r49150}, {%r49150}, {%r1819, %r1820};

	// end inline asm
	bar.warp.sync 	-1;
	// begin inline asm
	mma.sync.aligned.row.col.m8n8k32.s32.s4.s4.s32 {%r1831, %r1832}, {%r49150}, {%r49150}, {%r1825, %r1826};

	// end inline asm
	bar.warp.sync 	-1;
	// begin inline asm
	mma.sync.aligned.row.col.m8n8k32.s32.s4.s4.s32 {%r1837, %r1838}, {%r49150}, {%r49150}, {%r1831, %r1832};

	// end inline asm
	bar.warp.sync 	-1;
	// begin inline asm
	mma.sync.aligned.row.col.m8n8k32.s32.s4.s4.s32 {%r1843, %r1844}, {%r49150}, {%r49150}, {%r1837, %r1838};

	// end inline asm
	bar.warp.sync 	-1;
	// begin inline asm
	mma.sync.aligned.row.col.m8n8k32.s32.s4.s4.s32 {%r1849, %r1850}, {%r49150}, {%r49150}, {%r1843, %r1844};

	// end inline asm
	bar.warp.sync 	-1;
	// begin inline asm
	mma.sync.aligned.row.col.m8n8k32.s32.s4.s4.s32 {%r1855, %r1856}, {%r49150}, {%r49150}, {%r1849, %r1850};

	// end inline asm
	bar.warp.sync 	-1;
	// begin inline asm
	mma.sync.aligned.row.col.m8n8k32.s32.s4.s4.s32 {%r1861, %r1862}, {%r49150}, {%r49150}, {%r1855, %r1856};

	// end inline asm
	bar.warp.sync 	-1;
	// begin inline asm
	mma.sync.aligned.row.col.m8n8k32.s32.s4.s4.s32 {%r1867, %r1868}, {%r49150}, {%r49150}, {%r1861, %r1862};

	// end inline asm
	bar.warp.sync 	-1;
	// begin inline asm
	mma.sync.aligned.row.col.m8n8k32.s32.s4.s4.s32 {%r1873, %r1874}, {%r49150}, {%r49150}, {%r1867, %r1868};

	// end inline asm
	bar.warp.sync 	-1;
	// begin inline asm
	mma.sync.aligned.row.col.m8n8k32.s32.s4.s4.s32 {%r1879, %r1880}, {%r49150}, {%r49150}, {%r1873, %r1874};

	// end inline asm
	bar.warp.sync 	-1;
	// begin inline asm
	mma.sync.aligned.row.col.m8n8k32.s32.s4.s4.s32 {%r1885, %r1886}, {%r49150}, {%r49150}, {%r1879, %r1880};

	// end inline asm
	bar.warp.sync 	-1;
	// begin inline asm
	mma.sync.aligned.row.col.m8n8k32.s32.s4.s4.s32 {%r1891, %r1892}, {%r49150}, {%r49150}, {%r1885, %r1886};

	// end inline asm
	bar.warp.sync 	-1;
	// begin inline asm
	mma.sync.aligned.row.col.m8n8k32.s32.s4.s4.s32 {%r1897, %r1898}, {%r49150}, {%r49150}, {%r1891, %r1892};

	// end inline asm
	bar.warp.sync 	-1;
	// begin inline asm
	mma.sync.aligned.row.col.m8n8k32.s32.s4.s4.s32 {%r1903, %r1904}, {%r49150}, {%r49150}, {%r1897, %r1898};

	// end inline asm
	bar.warp.sync 	-1;
	// begin inline asm
	mma.sync.aligned.row.col.m8n8k32.s32.s4.s4.s32 {%r1909, %r1910}, {%r49150}, {%r49150}, {%r1903, %r1904};

	// end inline asm
	bar.warp.sync 	-1;
	// begin inline asm
	mma.sync.aligned.row.col.m8n8k32.s32.s4.s4.s32 {%r1915, %r1916}, {%r49150}, {%r49150}, {%r1909, %r1910};

	// end inline asm
	bar.warp.sync 	-1;
	// begin inline asm
	mma.sync.aligned.row.col.m8n8k32.s32.s4.s4.s32 {%r1921, %r1922}, {%r49150}, {%r49150}, {%r1915, %r1916};

	// end inline asm
	bar.warp.sync 	-1;
	// begin inline asm
	mma.sync.aligned.row.col.m8n8k32.s32.s4.s4.s32 {%r1927, %r1928}, {%r49150}, {%r49150}, {%r1921, %r1922};

	// end inline asm
	bar.warp.sync 	-1;
	// begin inline asm
	mma.sync.aligned.row.col.m8n8k32.s32.s4.s4.s32 {%r1933, %r1934}, {%r49150}, {%r49150}, {%r1927, %r1928};

	// end inline asm
	bar.warp.sync 	-1;
	// begin inline asm
	mma.sync.aligned.row.col.m8n8k32.s32.s4.s4.s32 {%r1939, %r1940}, {%r49150}, {%r49150}, {%r1933, %r1934};

	// end inline asm
	bar.warp.sync 	-1;
	// begin inline asm
	mma.sync.aligned.row.col.m8n8k32.s32.s4.s4.s32 {%r1945, %r1946}, {%r49150}, {%r49150}, {%r1939, %r1940};

	// end inline asm
	bar.warp.sync 	-1;
	// begin inline asm
	mma.sync.aligned.row.col.m8n8k32.s32.s4.s4.s32 {%r1951, %r1952}, {%r49150}, {%r49150}, {%r1945, %r1946};

	// end inline asm
	bar.warp.sync 	-1;
	// begin inline asm
	mma.sync.aligned.row.col.m8n8k32.s32.s4.s4.s32 {%r1957, %r1958}, {%r49150}, {%r49150}, {%r1951, %r1952};

	// end inline asm
	bar.warp.sync 	-1;
	// begin inline asm
	mma.sync.aligned.row.col.m8n8k32.s32.s4.s4.s32 {%r1963, %r1964}, {%r49150}, {%r49150}, {%r1957, %r1958};

	// end inline asm
	bar.warp.sync 	-1;
	// begin inline asm
	mma.sync.aligned.row.col.m8n8k32.s32.s4.s4.s32 {%r1969, %r1970}, {%r49150}, {%r49150}, {%r1963, %r1964};

	// end inline asm
	bar.warp.sync 	-1;
	// begin inline asm
	mma.sync.aligned.row.col.m8n8k32.s32.s4.s4.s32 {%r1975, %r1976}, {%r49150}, {%r49150}, {%r1969, %r1970};

	// end inline asm
	bar.warp.sync 	-1;
	// begin inline asm
	mma.sync.aligned.row.col.m8n8k32.s32.s4.s4.s32 {%r1981, %r1982}, {%r49150}, {%r49150}, {%r1975, %r1976};

	// end inline asm
	bar.warp.sync 	-1;
	// begin inline asm
	mma.sync.aligned.row.col.m8n8k32.s32.s4.s4.s32 {%r1987, %r1988}, {%r49150}, {%r49150}, {%r1981, %r1982};

	// end inline asm
	bar.warp.sync 	-1;
	// begin inline asm
	mma.sync.aligned.row.col.m8n8k32.s32.s4.s4.s32 {%r1993, %r1994}, {%r49150}, {%r49150}, {%r1987, %r1988};

	// end inline asm
	bar.warp.sync 	-1;
	// begin inline asm
	mma.sync.aligned.row.col.m8n8k32.s32.s4.s4.s32 {%r1999, %r2000}, {%r49150}, {%r49150}, {%r1993, %r1994};

	// end inline asm
	bar.warp.sync 	-1;
	// begin inline asm
	mma.sync.aligned.row.col.m8n8k32.s32.s4.s4.s32 {%r2005, %r2006}, {%r49150}, {%r49150}, {%r1999, %r2000};

	// end inline asm
	bar.warp.sync 	-1;
	// begin inline asm
	mma.sync.aligned.row.col.m8n8k32.s32.s4.s4.s32 {%r2011, %r2012}, {%r49150}, {%r49150}, {%r2005, %r2006};

	// end inline asm
	bar.warp.sync 	-1;
	// begin inline asm
	mma.sync.aligned.row.col.m8n8k32.s32.s4.s4.s32 {%r2017, %r2018}, {%r49150}, {%r49150}, {%r2011, %r2012};

	// end inline asm
	bar.warp.sync 	-1;
	// begin inline asm
	mma.sync.aligned.row.col.m8n8k32.s32.s4.s4.s32 {%r2023, %r2024}, {%r49150}, {%r49150}, {%r2017, %r2018};

	// end inline asm
	bar.warp.sync 	-1;
	// begin inline asm
	mma.sync.aligned.row.col.m8n8k32.s32.s4.s4.s32 {%r2029, %r2030}, {%r49150}, {%r49150}, {%r2023, %r2024};

	// end inline asm
	bar.warp.sync 	-1;
	// begin inline asm
	mma.sync.aligned.row.col.m8n8k32.s32.s4.s4.s32 {%r2035, %r2036}, {%r49150}, {%r49150}, {%r2029, %r2030};

	// end inline asm
	bar.warp.sync 	-1;
	// begin inline asm
	mma.sync.aligned.row.col.m8n8k32.s32.s4.s4.s32 {%r2041, %r2042}, {%r49150}, {%r49150}, {%r2035, %r2036};

	// end inline asm
	bar.warp.sync 	-1;
	// begin inline asm
	mma.sync.aligned.row.col.m8n8k32.s32.s4.s4.s32 {%r2047, %r2048}, {%r49150}, {%r49150}, {%r2041, %r2042};

	// end inline asm
	bar.warp.sync 	-1;
	// begin inline asm
	mma.sync.aligned.row.col.m8n8k32.s32.s4.s4.s32 {%r2053, %r2054}, {%r49150}, {%r49150}, {%r2047, %r2048};

	// end inline asm
	bar.warp.sync 	-1;
	// begin inline asm
	mma.sync.aligned.row.col.m8n8k32.s32.s4.s4.s32 {%r2059, %r2060}, {%r49150}, {%r49150}, {%r2053, %r2054};

	// end inline asm
	bar.warp.sync 	-1;
	// begin inline asm
	mma.sync.aligned.row.col.m8n8k32.s32.s4.s4.s32 {%r2065, %r2066}, {%r49150}, {%r49150}, {%r2059, %r2060};

	// end inline asm
	bar.warp.sync 	-1;
	// begin inline asm
	mma.sync.aligned.row.col.m8n8k32.s32.s4.s4.s32 {%r2071, %r2072}, {%r49150}, {%r49150}, {%r2065, %r2066};

	// end inline asm
	bar.warp.sync 	-1;
	// begin inline asm
	mma.sync.aligned.row.col.m8n8k32.s32.s4.s4.s32 {%r2077, %r2078}, {%r49150}, {%r49150}, {%r2071, %r2072};

	// end inline asm
	bar.warp.sync 	-1;
	// begin inline asm
	mma.sync.aligned.row.col.m8n8k32.s32.s4.s4.s32 {%r2083, %r2084}, {%r49150}, {%r49150}, {%r2077, %r2078};

	// end inline asm
	bar.warp.sync 	-1;
	// begin inline asm
	mma.sync.aligned.row.col.m8n8k32.s32.s4.s4.s32 {%r2089, %r2090}, {%r49150}, {%r49150}, {%r2083, %r2084};

	// end inline asm
	bar.warp.sync 	-1;
	// begin inline asm
	mma.sync.aligned.row.col.m8n8k32.s32.s4.s4.s32 {%r2095, %r2096}, {%r49150}, {%r49150}, {%r2089, %r2090};

	// end inline asm
	bar.warp.sync 	-1;
	// begin inline asm
	mma.sync.aligned.row.col.m8n8k32.s32.s4.s4.s32 {%r2101, %r2102}, {%r49150}, {%r49150}, {%r2095, %r2096};

	// end inline asm
	bar.warp.sync 	-1;
	// begin inline asm
	mma.sync.aligned.row.col.m8n8k32.s32.s4.s4.s32 {%r2107, %r2108}, {%r49150}, {%r49150}, {%r2101, %r2102};

	// end inline asm
	bar.warp.sync 	-1;
	// begin inline asm
	mma.sync.aligned.row.col.m8n8k32.s32.s4.s4.s32 {%r2113, %r2114}, {%r49150}, {%r49150}, {%r2107, %r2108};

	// end inline asm
	bar.warp.sync 	-1;
	// begin inline asm
	mma.sync.aligned.row.col.m8n8k32.s32.s4.s4.s32 {%r2119, %r2120}, {%r49150}, {%r49150}, {%r2113, %r2114};

	// end inline asm
	bar.warp.sync 	-1;
	// begin inline asm
	mma.sync.aligned.row.col.m8n8k32.s32.s4.s4.s32 {%r2125, %r2126}, {%r49150}, {%r49150}, {%r2119, %r2120};

	// end inline asm
	bar.warp.sync 	-1;
	// begin inline asm
	mma.sync.aligned.row.col.m8n8k32.s32.s4.s4.s32 {%r2131, %r2132}, {%r49150}, {%r49150}, {%r2125, %r2126};

	// end inline asm
	bar.warp.sync 	-1;
	// begin inline asm
	mma.sync.aligned.row.col.m8n8k32.s32.s4.s4.s32 {%r2137, %r2138}, {%r49150}, {%r49150}, {%r2131, %r2132};

	// end inline asm
	bar.warp.sync 	-1;
	// begin inline asm
	mma.sync.aligned.row.col.m8n8k32.s32.s4.s4.s32 {%r2143, %r2144}, {%r49150}, {%r49150}, {%r2137, %r2138};

	// end inline asm
	bar.warp.sync 	-1;
	// begin inline asm
	mma.sync.aligned.row.col.m8n8k32.s32.s4.s4.s32 {%r2149, %r2150}, {%r49150}, {%r49150}, {%r2143, %r2144};

	// end inline asm
	bar.warp.sync 	-1;
	// begin inline asm
	mma.sync.aligned.row.col.m8n8k32.s32.s4.s4.s32 {%r2155, %r2156}, {%r49150}, {%r49150}, {%r2149, %r2150};

	// end inline asm
	bar.warp.sync 	-1;
	// begin inline asm
	mma.sync.aligned.row.col.m8n8k32.s32.s4.s4.s32 {%r2161, %r2162}, {%r49150}, {%r49150}, {%r2155, %r2156};

	// end inline asm
	bar.warp.sync 	-1;
	// begin inline asm
	mma.sync.aligned.row.col.m8n8k32.s32.s4.s4.s32 {%r2167, %r2168}, {%r49150}, {%r49150}, {%r2161, %r2162};

	// end inline asm
	bar.warp.sync 	-1;
	// begin inline asm
	mma.sync.aligned.row.col.m8n8k32.s32.s4.s4.s32 {%r2173, %r2174}, {%r49150}, {%r49150}, {%r2167, %r2168};

	// end inline asm
	bar.warp.sync 	-1;
	// begin inline asm
	mma.sync.aligned.row.col.m8n8k32.s32.s4.s4.s32 {%r2179, %r2180}, {%r49150}, {%r49150}, {%r2173, %r2174};

	// end inline asm
	bar.warp.sync 	-1;
	// begin inline asm
	mma.sync.aligned.row.col.m8n8k32.s32.s4.s4.s32 {%r2185, %r2186}, {%r49150}, {%r49150}, {%r2179, %r2180};

	// end inline asm
	bar.warp.sync 	-1;
	// begin inline asm
	mma.sync.aligned.row.col.m8n8k32.s32.s4.s4.s32 {%r2191, %r2192}, {%r49150}, {%r49150}, {%r2185, %r2186};

	// end inline asm
	bar.warp.sync 	-1;
	// begin inline asm
	mma.sync.aligned.row.col.m8n8k32.s32.s4.s4.s32 {%r2197, %r2198}, {%r49150}, {%r49150}, {%r2191, %r2192};

	// end inline asm
	bar.warp.sync 	-1;
	// begin inline asm
	mma.sync.aligned.row.col.m8n8k32.s32.s4.s4.s32 {%r2203, %r2204}, {%r49150}, {%r49150}, {%r2197, %r2198};

	// end inline asm
	bar.warp.sync 	-1;
	// begin inline asm
	mma.sync.aligned.row.col.m8n8k32.s32.s4.s4.s32 {%r2209, %r2210}, {%r49150}, {%r49150}, {%r2203, %r2204};

	// end inline asm
	bar.warp.sync 	-1;
	// begin inline asm
	mma.sync.aligned.row.col.m8n8k32.s32.s4.s4.s32 {%r2215, %r2216}, {%r49150}, {%r49150}, {%r2209, %r2210};

	// end inline asm
	bar.warp.sync 	-1;
	// begin inline asm
	mma.sync.aligned.row.col.m8n8k32.s32.s4.s4.s32 {%r2221, %r2222}, {%r49150}, {%r49150}, {%r2215, %r2216};

	// end inline asm
	bar.warp.sync 	-1;
	// begin inline asm
	mma.sync.aligned.row.col.m8n8k32.s32.s4.s4.s32 {%r2227, %r2228}, {%r49150}, {%r49150}, {%r2221, %r2222};

	// end inline asm
	bar.warp.sync 	-1;
	// begin inline asm
	mma.sync.aligned.row.col.m8n8k32.s32.s4.s4.s32 {%r2233, %r2234}, {%r49150}, {%r49150}, {%r2227, %r2228};

	// end inline asm
	bar.warp.sync 	-1;
	// begin inline asm
	mma.sync.aligned.row.col.m8n8k32.s32.s4.s4.s32 {%r2239, %r2240}, {%r49150}, {%r49150}, {%r2233, %r2234};

	// end inline asm
	bar.warp.sync 	-1;
	// begin inline asm
	mma.sync.aligned.row.col.m8n8k32.s32.s4.s4.s32 {%r2245, %r2246}, {%r49150}, {%r49150}, {%r2239, %r2240};

	// end inline asm
	bar.warp.sync 	-1;
	// begin inline asm
	mma.sync.aligned.row.col.m8n8k32.s32.s4.s4.s32 {%r2251, %r2252}, {%r49150}, {%r49150}, {%r2245, %r2246};

	// end inline asm
	bar.warp.sync 	-1;
	// begin inline asm
	mma.sync.aligned.row.col.m8n8k32.s32.s4.s4.s32 {%r2257, %r2258}, {%r49150}, {%r49150}, {%r2251, %r2252};

	// end inline asm
	bar.warp.sync 	-1;
	// begin inline asm
	mma.sync.aligned.row.col.m8n8k32.s32.s4.s4.s32 {%r2263, %r2264}, {%r49150}, {%r49150}, {%r2257, %r2258};

	// end inline asm
	bar.warp.sync 	-1;
	// begin inline asm
	mma.sync.aligned.row.col.m8n8k32.s32.s4.s4.s32 {%r2269, %r2270}, {%r49150}, {%r49150}, {%r2263, %r2264};

	// end inline asm
	bar.warp.sync 	-1;
	// begin inline asm
	mma.sync.aligned.row.col.m8n8k32.s32.s4.s4.s32 {%r2275, %r2276}, {%r49150}, {%r49150}, {%r2269, %r2270};

	// end inline asm
	bar.warp.sync 	-1;
	// begin inline asm
	mma.sync.aligned.row.col.m8n8k32.s32.s4.s4.s32 {%r2281, %r2282}, {%r49150}, {%r49150}, {%r2275, %r2276};

	// end inline asm
	bar.warp.sync 	-1;
	// begin inline asm
	mma.sync.aligned.row.col.m8n8k32.s32.s4.s4.s32 {%r2287, %r2288}, {%r49150}, {%r49150}, {%r2281, %r2282};

	// end inline asm
	bar.warp.sync 	-1;
	// begin inline asm
	mma.sync.aligned.row.col.m8n8k32.s32.s4.s4.s32 {%r2293, %r2294}, {%r49150}, {%r49150}, {%r2287, %r2288};

	// end inline asm
	bar.warp.sync 	-1;
	// begin inline asm
	mma.sync.aligned.row.col.m8n8k32.s32.s4.s4.s32 {%r2299, %r2300}, {%r49150}, {%r49150}, {%r2293, %r2294};

	// end inline asm
	bar.warp.sync 	-1;
	// begin inline asm
	mma.sync.aligned.row.col.m8n8k32.s32.s4.s4.s32 {%r2305, %r2306}, {%r49150}, {%r49150}, {%r2299, %r2300};

	// end inline asm
	bar.warp.sync 	-1;
	// begin inline asm
	mma.sync.aligned.row.col.m8n8k32.s32.s4.s4.s32 {%r2311, %r2312}, {%r49150}, {%r49150}, {%r2305, %r2306};

	// end inline asm
	bar.warp.sync 	-1;
	// begin inline asm
	mma.sync.aligned.row.col.m8n8k32.s32.s4.s4.s32 {%r2317, %r2318}, {%r49150}, {%r49150}, {%r2311, %r2312};

	// end inline asm
	bar.warp.sync 	-1;
	// begin inline asm
	mma.sync.aligned.row.col.m8n8k32.s32.s4.s4.s32 {%r2323, %r2324}, {%r49150}, {%r49150}, {%r2317, %r2318};

	// end inline asm
	bar.warp.sync 	-1;
	// begin inline asm
	mma.sync.aligned.row.col.m8n8k32.s32.s4.s4.s32 {%r2329, %r2330}, {%r49150}, {%r49150}, {%r2323, %r2324};

	// end inline asm
	bar.warp.sync 	-1;
	// begin inline asm
	mma.sync.aligned.row.col.m8n8k32.s32.s4.s4.s32 {%r2335, %r2336}, {%r49150}, {%r49150}, {%r2329, %r2330};

	// end inline asm
	bar.warp.sync 	-1;
	// begin inline asm
	mma.sync.aligned.row.col.m8n8k32.s32.s4.s4.s32 {%r2341, %r2342}, {%r49150}, {%r49150}, {%r2335, %r2336};

	// end inline asm
	bar.warp.sync 	-1;
	// begin inline asm
	mma.sync.aligned.row.col.m8n8k32.s32.s4.s4.s32 {%r2347, %r2348}, {%r49150}, {%r49150}, {%r2341, %r2342};

	// end inline asm
	bar.warp.sync 	-1;
	// begin inline asm
	mma.sync.aligned.row.col.m8n8k32.s32.s4.s4.s32 {%r2353, %r2354}, {%r49150}, {%r49150}, {%r2347, %r2348};

	// end inline asm
	bar.warp.sync 	-1;
	// begin inline asm
	mma.sync.aligned.row.col.m8n8k32.s32.s4.s4.s32 {%r2359, %r2360}, {%r49150}, {%r49150}, {%r2353, %r2354};

	// end inline asm
	bar.warp.sync 	-1;
	// begin inline asm
	mma.sync.aligned.row.col.m8n8k32.s32.s4.s4.s32 {%r2365, %r2366}, {%r49150}, {%r49150}, {%r2359, %r2360};

	// end inline asm
	bar.warp.sync 	-1;
	// begin inline asm
	mma.sync.aligned.row.col.m8n8k32.s32.s4.s4.s32 {%r2371, %r2372}, {%r49150}, {%r49150}, {%r2365, %r2366};

	// end inline asm
	bar.warp.sync 	-1;
	// begin inline asm
	mma.sync.aligned.row.col.m8n8k32.s32.s4.s4.s32 {%r2377, %r2378}, {%r49150}, {%r49150}, {%r2371, %r2372};

	// end inline asm
	bar.warp.sync 	-1;
	// begin inline asm
	mma.sync.aligned.row.col.m8n8k32.s32.s4.s4.s32 {%r2383, %r2384}, {%r49150}, {%r49150}, {%r2377, %r2378};

	// end inline asm
	bar.warp.sync 	-1;
	// begin inline asm
	mma.sync.aligned.row.col.m8n8k32.s32.s4.s4.s32 {%r2389, %r2390}, {%r49150}, {%r49150}, {%r2383, %r2384};

	// end inline asm
	bar.warp.sync 	-1;
	// begin inline asm
	mma.sync.aligned.row.col.m8n8k32.s32.s4.s4.s32 {%r2395, %r2396}, {%r49150}, {%r49150}, {%r2389, %r2390};

	// end inline asm
	bar.warp.sync 	-1;
	// begin inline asm
	mma.sync.aligned.row.col.m8n8k32.s32.s4.s4.s32 {%r2401, %r2402}, {%r49150}, {%r49150}, {%r2395, %r2396};

	// end inline asm
	bar.warp.sync 	-1;
	// begin inline asm
	mma.sync.aligned.row.col.m8n8k32.s32.s4.s4.s32 {%r2407, %r2408}, {%r49150}, {%r49150}, {%r2401, %r2402};

	// end inline asm
	bar.warp.sync 	-1;
	// begin inline asm
	mma.sync.aligned.row.col.m8n8k32.s32.s4.s4.s32 {%r2413, %r2414}, {%r49150}, {%r49150}, {%r2407, %r2408};

	// end inline asm
	bar.warp.sync 	-1;
	// begin inline asm
	mma.sync.aligned.row.col.m8n8k32.s32.s4.s4.s32 {%r2419, %r2420}, {%r49150}, {%r49150}, {%r2413, %r2414};

	// end inline asm
	bar.warp.sync 	-1;
	// begin inline asm
	mma.sync.aligned.row.col.m8n8k32.s32.s4.s4.s32 {%r2425, %r2426}, {%r49150}, {%r49150}, {%r2419, %r2420};

	// end inline asm
	bar.warp.sync 	-1;
	// begin inline asm
	mma.sync.aligned.row.col.m8n8k32.s32.s4.s4.s32 {%r2431, %r2432}, {%r49150}, {%r49150}, {%r2425, %r2426};

	// end inline asm
	bar.warp.sync 	-1;
	// begin inline asm
	mma.sync.aligned.row.col.m8n8k32.s32.s4.s4.s32 {%r2437, %r2438}, {%r49150}, {%r49150}, {%r2431, %r2432};

	// end inline asm
	bar.warp.sync 	-1;
	// begin inline asm
	mma.sync.aligned.row.col.m8n8k32.s32.s4.s4.s32 {%r2443, %r2444}, {%r49150}, {%r49150}, {%r2437, %r2438};

	// end inline asm
	bar.warp.sync 	-1;
	// begin inline asm
	mma.sync.aligned.row.col.m8n8k32.s32.s4.s4.s32 {%r2449, %r2450}, {%r49150}, {%r49150}, {%r2443, %r2444};

	// end inline asm
	bar.warp.sync 	-1;
	// begin inline asm
	mma.sync.aligned.row.col.m8n8k32.s32.s4.s4.s32 {%r2455, %r2456}, {%r49150}, {%r49150}, {%r2449, %r2450};

	// end inline asm
	bar.warp.sync 	-1;
	// begin inline asm
	mma.sync.aligned.row.col.m8n8k32.s32.s4.s4.s32 {%r2461, %r2462}, {%r49150}, {%r49150}, {%r2455, %r2456};

	// end inline asm
	bar.warp.sync 	-1;
	// begin inline asm
	mma.sync.aligned.row.col.m8n8k32.s32.s4.s4.s32 {%r2467, %r2468}, {%r49150}, {%r49150}, {%r2461, %r2462};

	// end inline asm
	bar.warp.sync 	-1;
	// begin inline asm
	mma.sync.aligned.row.col.m8n8k32.s32.s4.s4.s32 {%r2473, %r2474}, {%r49150}, {%r49150}, {%r2467, %r2468};

	// end inline asm
	bar.warp.sync 	-1;
	// begin inline asm
	mma.sync.aligned.row.col.m8n8k32.s32.s4.s4.s32 {%r2479, %r2480}, {%r49150}, {%r49150}, {%r2473, %r2474};

	// end inline asm
	bar.warp.sync 	-1;
	// begin inline asm
	mma.sync.aligned.row.col.m8n8k32.s32.s4.s4.s32 {%r2485, %r2486}, {%r49150}, {%r49150}, {%r2479, %r2480};

	// end inline asm
	bar.warp.sync 	-1;
	// begin inline asm
	mma.sync.aligned.row.col.m8n8k32.s32.s4.s4.s32 {%r2491, %r2492}, {%r49150}, {%r49150}, {%r2485, %r2486};

	// end inline asm
	bar.warp.sync 	-1;
	// begin inline asm
	mma.sync.aligned.row.col.m8n8k32.s32.s4.s4.s32 {%r2497, %r2498}, {%r49150}, {%r49150}, {%r2491, %r2492};

	// end inline asm
	bar.warp.sync 	-1;
	// begin inline asm
	mma.sync.aligned.row.col.m8n8k32.s32.s4.s4.s32 {%r2503, %r2504}, {%r49150}, {%r49150}, {%r2497, %r2498};

	// end inline asm
	bar.warp.sync 	-1;
	// begin inline asm
	mma.sync.aligned.row.col.m8n8k32.s32.s4.s4.s32 {%r2509, %r2510}, {%r49150}, {%r49150}, {%r2503, %r2504};

	// end inline asm
	bar.warp.sync 	-1;
	// begin inline asm
	mma.sync.aligned.row.col.m8n8k32.s32.s4.s4.s32 {%r2515, %r2516}, {%r49150}, {%r49150}, {%r2509, %r2510};

	// end inline asm
	bar.warp.sync 	-1;
	// begin inline asm
	mma.sync.aligned.row.col.m8n8k32.s32.s4.s4.s32 {%r2521, %r2522}, {%r49150}, {%r49150}, {%r2515, %r2516};

	// end inline asm
	bar.warp.sync 	-1;
	// begin inline asm
	mma.sync.aligned.row.col.m8n8k32.s32.s4.s4.s32 {%r2527, %r2528}, {%r49150}, {%r49150}, {%r2521, %r2522};

	// end inline asm
	bar.warp.sync 	-1;
	// begin inline asm
	mma.sync.aligned.row.col.m8n8k32.s32.s4.s4.s32 {%r2533, %r2534}, {%r49150}, {%r49150}, {%r2527, %r2528};

	// end inline asm
	bar.warp.sync 	-1;
	// begin inline asm
	mma.sync.aligned.row.col.m8n8k32.s32.s4.s4.s32 {%r2539, %r2540}, {%r49150}, {%r49150}, {%r2533, %r2534};

	// end inline asm
	bar.warp.sync 	-1;
	// begin inline asm
	mma.sync.aligned.row.col.m8n8k32.s32.s4.s4.s32 {%r2545, %r2546}, {%r49150}, {%r49150}, {%r2539, %r2540};

	// end inline asm
	bar.warp.sync 	-1;
	// begin inline asm
	mma.sync.aligned.row.col.m8n8k32.s32.s4.s4.s32 {%r2551, %r2552}, {%r49150}, {%r49150}, {%r2545, %r2546};

	// end inline asm
	bar.warp.sync 	-1;
	// begin inline asm
	mma.sync.aligned.row.col.m8n8k32.s32.s4.s4.s32 {%r2557, %r2558}, {%r49150}, {%r49150}, {%r2551, %r2552};

	// end inline asm
	bar.warp.sync 	-1;
	// begin inline asm
	mma.sync.aligned.row.col.m8n8k32.s32.s4.s4.s32 {%r2563, %r2564}, {%r49150}, {%r49150}, {%r2557, %r2558};

	// end inline asm
	bar.warp.sync 	-1;
	// begin inline asm
	mma.sync.aligned.row.col.m8n8k32.s32.s4.s4.s32 {%r2569, %r2570}, {%r49150}, {%r49150}, {%r2563, %r2564};

	// end inline asm
	bar.warp.sync 	-1;
	// begin inline asm
	mma.sync.aligned.row.col.m8n8k32.s32.s4.s4.s32 {%r2575, %r2576}, {%r49150}, {%r49150}, {%r2569, %r2570};

	// end inline asm
	bar.warp.sync 	-1;
	// begin inline asm
	mma.sync.aligned.row.col.m8n8k32.s32.s4.s4.s32 {%r2581, %r2582}, {%r49150}, {%r49150}, {%r2575, %r2576};

	// end inline asm
	bar.warp.sync 	-1;
	// begin inline asm
	mma.sync.aligned.row.col.m8n8k32.s32.s4.s4.s32 {%r2587, %r2588}, {%r49150}, {%r49150}, {%r2581, %r2582};

	// end inline asm
	bar.warp.sync 	-1;
	// begin inline asm
	mma.sync.aligned.row.col.m8n8k32.s32.s4.s4.s32 {%r2593, %r2594}, {%r49150}, {%r49150}, {%r2587, %r2588};

	// end inline asm
	bar.warp.sync 	-1;
	// begin inline asm
	mma.sync.aligned.row.col.m8n8k32.s32.s4.s4.s32 {%r2599, %r2600}, {%r49150}, {%r49150}, {%r2593, %r2594};

	// end inline asm
	bar.warp.sync 	-1;
	// begin inline asm
	mma.sync.aligned.row.col.m8n8k32.s32.s4.s4.s32 {%r2605, %r2606}, {%r49150}, {%r49150}, {%r2599, %r2600};

	// end inline asm
	bar.warp.sync 	-1;
	// begin inline asm
	mma.sync.aligned.row.col.m8n8k32.s32.s4.s4.s32 {%r2611, %r2612}, {%r49150}, {%r49150}, {%r2605, %r2606};

	// end inline asm
	bar.warp.sync 	-1;
	// begin inline asm
	mma.sync.aligned.row.col.m8n8k32.s32.s4.s4.s32 {%r2617, %r2618}, {%r49150}, {%r49150}, {%r2611, %r2612};

	// end inline asm
	bar.warp.sync 	-1;
	// begin inline asm
	mma.sync.aligned.row.col.m8n8k32.s32.s4.s4.s32 {%r2623, %r2624}, {%r49150}, {%r49150}, {%r2617, %r2618};

	// end inline asm
	bar.warp.sync 	-1;
	// begin inline asm
	mma.sync.aligned.row.col.m8n8k32.s32.s4.s4.s32 {%r2629, %r2630}, {%r49150}, {%r49150}, {%r2623, %r2624};

	// end inline asm
	bar.warp.sync 	-1;
	// begin inline asm
	mma.sync.aligned.row.col.m8n8k32.s32.s4.s4.s32 {%r2635, %r2636}, {%r49150}, {%r49150}, {%r2629, %r2630};

	// end inline asm
	bar.warp.sync 	-1;
	// begin inline asm
	mma.sync.aligned.row.col.m8n8k32.s32.s4.s4.s32 {%r2641, %r2642}, {%r49150}, {%r49150}, {%r2635, %r2636};

	// end inline asm
	bar.warp.sync 	-1;
	// begin inline asm
	mma.sync.aligned.row.col.m8n8k32.s32.s4.s4.s32 {%r2647, %r2648}, {%r49150}, {%r49150}, {%r2641, %r2642};

	// end inline asm
	bar.warp.sync 	-1;
	// begin inline asm
	mma.sync.aligned.row.col.m8n8k32.s32.s4.s4.s32 {%r2653, %r2654}, {%r49150}, {%r49150}, {%r2647, %r2648};

	// end inline asm
	bar.warp.sync 	-1;
	// begin inline asm
	mma.sync.aligned.row.col.m8n8k32.s32.s4.s4.s32 {%r2659, %r2660}, {%r49150}, {%r49150}, {%r2653, %r2654};

	// end inline asm
	bar.warp.sync 	-1;
	// begin inline asm
	mma.sync.aligned.row.col.m8n8k32.s32.s4.s4.s32 {%r2665, %r2666}, {%r49150}, {%r49150}, {%r2659, %r2660};

	// end inline asm
	bar.warp.sync 	-1;
	// begin inline asm
	mma.sync.aligned.row.col.m8n8k32.s32.s4.s4.s32 {%r2671, %r2672}, {%r49150}, {%r49150}, {%r2665, %r2666};

	// end inline asm
	bar.warp.sync 	-1;
	// begin inline asm
	mma.sync.aligned.row.col.m8n8k32.s32.s4.s4.s32 {%r2677, %r2678}, {%r49150}, {%r49150}, {%r2671, %r2672};

	// end inline asm
	bar.warp.sync 	-1;
	// begin inline asm
	mma.sync.aligned.row.col.m8n8k32.s32.s4.s4.s32 {%r2683, %r2684}, {%r49150}, {%r49150}, {%r2677, %r2678};

	// end inline asm
	bar.warp.sync 	-1;
	// begin inline asm
	mma.sync.aligned.row.col.m8n8k32.s32.s4.s4.s32 {%r2689, %r2690}, {%r49150}, {%r49150}, {%r2683, %r2684};

	// end inline asm
	bar.warp.sync 	-1;
	// begin inline asm
	mma.sync.aligned.row.col.m8n8k32.s32.s4.s4.s32 {%r2695, %r2696}, {%r49150}, {%r49150}, {%r2689, %r2690};

	// end inline asm
	bar.warp.sync 	-1;
	// begin inline asm
	mma.sync.aligned.row.col.m8n8k32.s32.s4.s4.s32 {%r2701, %r2702}, {%r49150}, {%r49150}, {%r2695, %r2696};

	// end inline asm
	bar.warp.sync 	-1;
	// begin inline asm
	mma.sync.aligned.row.col.m8n8k32.s32.s4.s4.s32 {%r2707, %r2708}, {%r49150}, {%r49150}, {%r2701, %r2702};

	// end inline asm
	bar.warp.sync 	-1;
	// begin inline asm
	mma.sync.aligned.row.col.m8n8k32.s32.s4.s4.s32 {%r2713, %r2714}, {%r49150}, {%r49150}, {%r2707, %r2708};

	// end inline asm
	bar.warp.sync 	-1;
	// begin inline asm
	mma.sync.aligned.row.col.m8n8k32.s32.s4.s4.s32 {%r2719, %r2720}, {%r49150}, {%r49150}, {%r2713, %r2714};

	// end inline asm
	bar.warp.sync 	-1;
	// begin inline asm
	mma.sync.aligned.row.col.m8n8k32.s32.s4.s4.s32 {%r2725, %r2726}, {%r49150}, {%r49150}, {%r2719, %r2720};

	// end inline asm
	bar.warp.sync 	-1;
	// begin inline asm
	mma.sync.aligned.row.col.m8n8k32.s32.s4.s4.s32 {%r2731, %r2732}, {%r49150}, {%r49150}, {%r2725, %r2726};

	// end inline asm
	bar.warp.sync 	-1;
	// begin inline asm
	mma.sync.aligned.row.col.m8n8k32.s32.s4.s4.s32 {%r2737, %r2738}, {%r49150}, {%r49150}, {%r2731, %r2732};

	// end inline asm
	bar.warp.sync 	-1;
	// begin inline asm
	mma.sync.aligned.row.col.m8n8k32.s32.s4.s4.s32 {%r2743, %r2744}, {%r49150}, {%r49150}, {%r2737, %r2738};

	// end inline asm
	bar.warp.sync 	-1;
	// begin inline asm
	mma.sync.aligned.row.col.m8n8k32.s32.s4.s4.s32 {%r2749, %r2750}, {%r49150}, {%r49150}, {%r2743, %r2744};

	// end inline asm
	bar.warp.sync 	-1;
	// begin inline asm
	mma.sync.aligned.row.col.m8n8k32.s32.s4.s4.s32 {%r2755, %r2756}, {%r49150}, {%r49150}, {%r2749, %r2750};

	// end inline asm
	bar.warp.sync 	-1;
	// begin inline asm
	mma.sync.aligned.row.col.m8n8k32.s32.s4.s4.s32 {%r2761, %r2762}, {%r49150}, {%r49150}, {%r2755, %r2756};

	// end inline asm
	bar.warp.sync 	-1;
	// begin inline asm
	mma.sync.aligned.row.col.m8n8k32.s32.s4.s4.s32 {%r2767, %r2768}, {%r49150}, {%r49150}, {%r2761, %r2762};

	// end inline asm
	bar.warp.sync 	-1;
	// begin inline asm
	mma.sync.aligned.row.col.m8n8k32.s32.s4.s4.s32 {%r2773, %r2774}, {%r49150}, {%r49150}, {%r2767, %r2768};

	// end inline asm
	bar.warp.sync 	-1;
	// begin inline asm
	mma.sync.aligned.row.col.m8n8k32.s32.s4.s4.s32 {%r2779, %r2780}, {%r49150}, {%r49150}, {%r2773, %r2774};

	// end inline asm
	bar.warp.sync 	-1;
	// begin inline asm
	mma.sync.aligned.row.col.m8n8k32.s32.s4.s4.s32 {%r2785, %r2786}, {%r49150}, {%r49150}, {%r2779, %r2780};

	// end inline asm
	bar.warp.sync 	-1;
	// begin inline asm
	mma.sync.aligned.row.col.m8n8k32.s32.s4.s4.s32 {%r2791, %r2792}, {%r49150}, {%r49150}, {%r2785, %r2786};

	// end inline asm
	bar.warp.sync 	-1;
	// begin inline asm
	mma.sync.aligned.row.col.m8n8k32.s32.s4.s4.s32 {%r2797, %r2798}, {%r49150}, {%r49150}, {%r2791, %r2792};

	// end inline asm
	bar.warp.sync 	-1;
	// begin inline asm
	mma.sync.aligned.row.col.m8n8k32.s32.s4.s4.s32 {%r2803, %r2804}, {%r49150}, {%r49150}, {%r2797, %r2798};

	// end inline asm
	bar.warp.sync 	-1;
	// begin inline asm
	mma.sync.aligned.row.col.m8n8k32.s32.s4.s4.s32 {%r2809, %r2810}, {%r49150}, {%r49150}, {%r2803, %r2804};

	// end inline asm
	bar.warp.sync 	-1;
	// begin inline asm
	mma.sync.aligned.row.col.m8n8k32.s32.s4.s4.s32 {%r2815, %r2816}, {%r49150}, {%r49150}, {%r2809, %r2810};

	// end inline asm
	bar.warp.sync 	-1;
	// begin inline asm
	mma.sync.aligned.row.col.m8n8k32.s32.s4.s4.s32 {%r2821, %r2822}, {%r49150}, {%r49150}, {%r2815, %r2816};

	// end inline asm
	bar.warp.sync 	-1;
	// begin inline asm
	mma.sync.aligned.row.col.m8n8k32.s32.s4.s4.s32 {%r2827, %r2828}, {%r49150}, {%r49150}, {%r2821, %r2822};

	// end inline asm
	bar.warp.sync 	-1;
	// begin inline asm
	mma.sync.aligned.row.col.m8n8k32.s32.s4.s4.s32 {%r2833, %r2834}, {%r49150}, {%r49150}, {%r2827, %r2828};

	// end inline asm
	bar.warp.sync 	-1;
	// begin inline asm
	mma.sync.aligned.row.col.m8n8k32.s32.s4.s4.s32 {%r2839, %r2840}, {%r49150}, {%r49150}, {%r2833, %r2834};

	// end inline asm
	bar.warp.sync 	-1;
	// begin inline asm
	mma.sync.aligned.row.col.m8n8k32.s32.s4.s4.s32 {%r2845, %r2846}, {%r49150}, {%r49150}, {%r2839, %r2840};

	// end inline asm
	bar.warp.sync 	-1;
	// begin inline asm
	mma.sync.aligned.row.col.m8n8k32.s32.s4.s4.s32 {%r2851, %r2852}, {%r49150}, {%r49150}, {%r2845, %r2846};

	// end inline asm
	bar.warp.sync 	-1;
	// begin inline asm
	mma.sync.aligned.row.col.m8n8k32.s32.s4.s4.s32 {%r2857, %r2858}, {%r49150}, {%r49150}, {%r2851, %r2852};

	// end inline asm
	bar.warp.sync 	-1;
	// begin inline asm
	mma.sync.aligned.row.col.m8n8k32.s32.s4.s4.s32 {%r2863, %r2864}, {%r49150}, {%r49150}, {%r2857, %r2858};

	// end inline asm
	bar.warp.sync 	-1;
	// begin inline asm
	mma.sync.aligned.row.col.m8n8k32.s32.s4.s4.s32 {%r2869, %r2870}, {%r49150}, {%r49150}, {%r2863, %r2864};

	// end inline asm
	bar.warp.sync 	-1;
	// begin inline asm
	mma.sync.aligned.row.col.m8n8k32.s32.s4.s4.s32 {%r2875, %r2876}, {%r49150}, {%r49150}, {%r2869, %r2870};

	// end inline asm
	bar.warp.sync 	-1;
	// begin inline asm
	mma.sync.aligned.row.col.m8n8k32.s32.s4.s4.s32 {%r2881, %r2882}, {%r49150}, {%r49150}, {%r2875, %r2876};

	// end inline asm
	bar.warp.sync 	-1;
	// begin inline asm
	mma.sync.aligned.row.col.m8n8k32.s32.s4.s4.s32 {%r2887, %r2888}, {%r49150}, {%r49150}, {%r2881, %r2882};

	// end inline asm
	bar.warp.sync 	-1;
	// begin inline asm
	mma.sync.aligned.row.col.m8n8k32.s32.s4.s4.s32 {%r2893, %r2894}, {%r49150}, {%r49150}, {%r2887, %r2888};

	// end inline asm
	bar.warp.sync 	-1;
	// begin inline asm
	mma.sync.aligned.row.col.m8n8k32.s32.s4.s4.s32 {%r2899, %r2900}, {%r49150}, {%r49150}, {%r2893, %r2894};

	// end inline asm
	bar.warp.sync 	-1;
	// begin inline asm
	mma.sync.aligned.row.col.m8n8k32.s32.s4.s4.s32 {%r2905, %r2906}, {%r49150}, {%r49150}, {%r2899, %r2900};

	// end inline asm
	bar.warp.sync 	-1;
	// begin inline asm
	mma.sync.aligned.row.col.m8n8k32.s32.s4.s4.s32 {%r2911, %r2912}, {%r49150}, {%r49150}, {%r2905, %r2906};

	// end inline asm
	bar.warp.sync 	-1;
	// begin inline asm
	mma.sync.aligned.row.col.m8n8k32.s32.s4.s4.s32 {%r2917, %r2918}, {%r49150}, {%r49150}, {%r2911, %r2912};

	// end inline asm
	bar.warp.sync 	-1;
	// begin inline asm
	mma.sync.aligned.row.col.m8n8k32.s32.s4.s4.s32 {%r2923, %r2924}, {%r49150}, {%r49150}, {%r2917, %r2918};

	// end inline asm
	bar.warp.sync 	-1;
	// begin inline asm
	mma.sync.aligned.row.col.m8n8k32.s32.s4.s4.s32 {%r2929, %r2930}, {%r49150}, {%r49150}, {%r2923, %r2924};

	// end inline asm
	bar.warp.sync 	-1;
	// begin inline asm
	mma.sync.aligned.row.col.m8n8k32.s32.s4.s4.s32 {%r2935, %r2936}, {%r49150}, {%r49150}, {%r2929, %r2930};

	// end inline asm
	bar.warp.sync 	-1;
	// begin inline asm
	mma.sync.aligned.row.col.m8n8k32.s32.s4.s4.s32 {%r2941, %r2942}, {%r49150}, {%r49150}, {%r2935, %r2936};

	// end inline asm
	bar.warp.sync 	-1;
	// begin inline asm
	mma.sync.aligned.row.col.m8n8k32.s32.s4.s4.s32 {%r2947, %r2948}, {%r49150}, {%r49150}, {%r2941, %r2942};

	// end inline asm
	bar.warp.sync 	-1;
	// begin inline asm
	mma.sync.aligned.row.col.m8n8k32.s32.s4.s4.s32 {%r2953, %r2954}, {%r49150}, {%r49150}, {%r2947, %r2948};

	// end inline asm
	bar.warp.sync 	-1;
	// begin inline asm
	mma.sync.aligned.row.col.m8n8k32.s32.s4.s4.s32 {%r2959, %r2960}, {%r49150}, {%r49150}, {%r2953, %r2954};

	// end inline asm
	bar.warp.sync 	-1;
	// begin inline asm
	mma.sync.aligned.row.col.m8n8k32.s32.s4.s4.s32 {%r2965, %r2966}, {%r49150}, {%r49150}, {%r2959, %r2960};

	// end inline asm
	bar.warp.sync 	-1;
	// begin inline asm
	mma.sync.aligned.row.col.m8n8k32.s32.s4.s4.s32 {%r2971, %r2972}, {%r49150}, {%r49150}, {%r2965, %r2966};

	// end inline asm
	bar.warp.sync 	-1;
	// begin inline asm
	mma.sync.aligned.row.col.m8n8k32.s32.s4.s4.s32 {%r2977, %r2978}, {%r49150}, {%r49150}, {%r2971, %r2972};

	// end inline asm
	bar.warp.sync 	-1;
	// begin inline asm
	mma.sync.aligned.row.col.m8n8k32.s32.s4.s4.s32 {%r2983, %r2984}, {%r49150}, {%r49150}, {%r2977, %r2978};

	// end inline asm
	bar.warp.sync 	-1;
	// begin inline asm
	mma.sync.aligned.row.col.m8n8k32.s32.s4.s4.s32 {%r2989, %r2990}, {%r49150}, {%r49150}, {%r2983, %r2984};

	// end inline asm
	bar.warp.sync 	-1;
	// begin inline asm
	mma.sync.aligned.row.col.m8n8k32.s32.s4.s4.s32 {%r2995, %r2996}, {%r49150}, {%r49150}, {%r2989, %r2990};

	// end inline asm
	bar.warp.sync 	-1;
	// begin inline asm
	mma.sync.aligned.row.col.m8n8k32.s32.s4.s4.s32 {%r3001, %r3002}, {%r49150}, {%r49150}, {%r2995, %r2996};

	// end inline asm
	bar.warp.sync 	-1;
	// begin inline asm
	mma.sync.aligned.row.col.m8n8k32.s32.s4.s4.s32 {%r3007, %r3008}, {%r49150}, {%r49150}, {%r3001, %r3002};

	// end inline asm
	bar.warp.sync 	-1;
	// begin inline asm
	mma.sync.aligned.row.col.m8n8k32.s32.s4.s4.s32 {%r3013, %r3014}, {%r49150}, {%r49150}, {%r3007, %r3008};

	// end inline asm
	bar.warp.sync 	-1;
	// begin inline asm
	mma.sync.aligned.row.col.m8n8k32.s32.s4.s4.s32 {%r3019, %r3020}, {%r49150}, {%r49150}, {%r3013, %r3014};

	// end inline asm
	bar.warp.sync 	-1;
	// begin inline asm
	mma.sync.aligned.row.col.m8n8k32.s32.s4.s4.s32 {%r3025, %r3026}, {%r49150}, {%r49150}, {%r3019, %r3020};

	// end inline asm
	bar.warp.sync 	-1;
	// begin inline asm
	mma.sync.aligned.row.col.m8n8k32.s32.s4.s4.s32 {%r3031, %r3032}, {%r49150}, {%r49150}, {%r3025, %r3026};

	// end inline asm
	bar.warp.sync 	-1;
	// begin inline asm
	mma.sync.aligned.row.col.m8n8k32.s32.s4.s4.s32 {%r3037, %r3038}, {%r49150}, {%r49150}, {%r3031, %r3032};

	// end inline asm
	bar.warp.sync 	-1;
	// begin inline asm
	mma.sync.aligned.row.col.m8n8k32.s32.s4.s4.s32 {%r3043, %r3044}, {%r49150}, {%r49150}, {%r3037, %r3038};

	// end inline asm
	bar.warp.sync 	-1;
	// begin inline asm
	mma.sync.aligned.row.col.m8n8k32.s32.s4.s4.s32 {%r3049, %r3050}, {%r49150}, {%r49150}, {%r3043, %r3044};

	// end inline asm
	bar.warp.sync 	-1;
	// begin inline asm
	mma.sync.aligned.row.col.m8n8k32.s32.s4.s4.s32 {%r3055, %r3056}, {%r49150}, {%r49150}, {%r3049, %r3050};

	// end inline asm
	bar.warp.sync 	-1;
	// begin inline asm
	mma.sync.aligned.row.col.m8n8k32.s32.s4.s4.s32 {%r3061, %r3062}, {%r49150}, {%r49150}, {%r3055, %r3056};

	// end inline asm
	bar.warp.sync 	-1;
	// begin inline asm
	mma.sync.aligned.row.col.m8n8k32.s32.s4.s4.s32 {%r3067, %r3068}, {%r49150}, {%r49150}, {%r3061, %r3062};

	// end inline asm
	bar.warp.sync 	-1;
	// begin inline asm
	mma.sync.aligned.row.col.m8n8k32.s32.s4.s4.s32 {%r3073, %r3074}, {%r49150}, {%r49150}, {%r3067, %r3068};

	// end inline asm
	bar.warp.sync 	-1;
	// begin inline asm
	mma.sync.aligned.row.col.m8n8k32.s32.s4.s4.s32 {%r3079, %r3080}, {%r49150}, {%r49150}, {%r3073, %r3074};

	// end inline asm
	bar.warp.sync 	-1;
	// begin inline asm
	mma.sync.aligned.row.col.m8n8k32.s32.s4.s4.s32 {%r3085, %r3086}, {%r49150}, {%r49150}, {%r3079, %r3080};

	// end inline asm
	bar.warp.sync 	-1;
	// begin inline asm
	mma.sync.aligned.row.col.m8n8k32.s32.s4.s4.s32 {%r3091, %r3092}, {%r49150}, {%r49150}, {%r3085, %r3086};

	// end inline asm
	bar.warp.sync 	-1;
	// begin inline asm
	mma.sync.aligned.row.col.m8n8k32.s32.s4.s4.s32 {%r3097, %r3098}, {%r49150}, {%r49150}, {%r3091, %r3092};

	// end inline asm
	bar.warp.sync 	-1;
	// begin inline asm
	mma.sync.aligned.row.col.m8n8k32.s32.s4.s4.s32 {%r3103, %r3104}, {%r49150}, {%r49150}, {%r3097, %r3098};

	// end inline asm
	bar.warp.sync 	-1;
	// begin inline asm
	mma.sync.aligned.row.col.m8n8k32.s32.s4.s4.s32 {%r3109, %r3110}, {%r49150}, {%r49150}, {%r3103, %r3104};

	// end inline asm
	bar.warp.sync 	-1;
	// begin inline asm
	mma.sync.aligned.row.col.m8n8k32.s32.s4.s4.s32 {%r3115, %r3116}, {%r49150}, {%r49150}, {%r3109, %r3110};

	// end inline asm
	bar.warp.sync 	-1;
	// begin inline asm
	mma.sync.aligned.row.col.m8n8k32.s32.s4.s4.s32 {%r3121, %r3122}, {%r49150}, {%r49150}, {%r3115, %r3116};

	// end inline asm
	bar.warp.sync 	-1;
	// begin inline asm
	mma.sync.aligned.row.col.m8n8k32.s32.s4.s4.s32 {%r3127, %r3128}, {%r49150}, {%r49150}, {%r3121, %r3122};

	// end inline asm
	bar.warp.sync 	-1;
	// begin inline asm
	mma.sync.aligned.row.col.m8n8k32.s32.s4.s4.s32 {%r3133, %r3134}, {%r49150}, {%r49150}, {%r3127, %r3128};

	// end inline asm
	bar.warp.sync 	-1;
	// begin inline asm
	mma.sync.aligned.row.col.m8n8k32.s32.s4.s4.s32 {%r3139, %r3140}, {%r49150}, {%r49150}, {%r3133, %r3134};

	// end inline asm
	bar.warp.sync 	-1;
	// begin inline asm
	mma.sync.aligned.row.col.m8n8k32.s32.s4.s4.s32 {%r3145, %r3146}, {%r49150}, {%r49150}, {%r3139, %r3140};

	// end inline asm
	bar.warp.sync 	-1;
	// begin inline asm
	mma.sync.aligned.row.col.m8n8k32.s32.s4.s4.s32 {%r3151, %r3152}, {%r49150}, {%r49150}, {%r3145, %r3146};

	// end inline asm
	bar.warp.sync 	-1;
	// begin inline asm
	mma.sync.aligned.row.col.m8n8k32.s32.s4.s4.s32 {%r3157, %r3158}, {%r49150}, {%r49150}, {%r3151, %r3152};

	// end inline asm
	bar.warp.sync 	-1;
	// begin inline asm
	mma.sync.aligned.row.col.m8n8k32.s32.s4.s4.s32 {%r3163, %r3164}, {%r49150}, {%r49150}, {%r3157, %r3158};

	// end inline asm
	bar.warp.sync 	-1;
	// begin inline asm
	mma.sync.aligned.row.col.m8n8k32.s32.s4.s4.s32 {%r3169, %r3170}, {%r49150}, {%r49150}, {%r3163, %r3164};

	// end inline asm
	bar.warp.sync 	-1;
	// begin inline asm
	mma.sync.aligned.row.col.m8n8k32.s32.s4.s4.s32 {%r3175, %r3176}, {%r49150}, {%r49150}, {%r3169, %r3170};

	// end inline asm
	bar.warp.sync 	-1;
	// begin inline asm
	mma.sync.aligned.row.col.m8n8k32.s32.s4.s4.s32 {%r3181, %r3182}, {%r49150}, {%r49150}, {%r3175, %r3176};

	// end inline asm
	bar.warp.sync 	-1;
	// begin inline asm
	mma.sync.aligned.row.col.m8n8k32.s32.s4.s4.s32 {%r3187, %r3188}, {%r49150}, {%r49150}, {%r3181, %r3182};

	// end inline asm
	bar.warp.sync 	-1;
	// begin inline asm
	mma.sync.aligned.row.col.m8n8k32.s32.s4.s4.s32 {%r3193, %r3194}, {%r49150}, {%r49150}, {%r3187, %r3188};

	// end inline asm
	bar.warp.sync 	-1;
	// begin inline asm
	mma.sync.aligned.row.col.m8n8k32.s32.s4.s4.s32 {%r3199, %r3200}, {%r49150}, {%r49150}, {%r3193, %r3194};

	// end inline asm
	bar.warp.sync 	-1;
	// begin inline asm
	mma.sync.aligned.row.col.m8n8k32.s32.s4.s4.s32 {%r3205, %r3206}, {%r49150}, {%r49150}, {%r3199, %r3200};

	// end inline asm
	bar.warp.sync 	-1;
	// begin inline asm
	mma.sync.aligned.row.col.m8n8k32.s32.s4.s4.s32 {%r3211, %r3212}, {%r49150}, {%r49150}, {%r3205, %r3206};

	// end inline asm
	bar.warp.sync 	-1;
	// begin inline asm
	mma.sync.aligned.row.col.m8n8k32.s32.s4.s4.s32 {%r3217, %r3218}, {%r49150}, {%r49150}, {%r3211, %r3212};

	// end inline asm
	bar.warp.sync 	-1;
	// begin inline asm
	mma.sync.aligned.row.col.m8n8k32.s32.s4.s4.s32 {%r3223, %r3224}, {%r49150}, {%r49150}, {%r3217, %r3218};

	// end inline asm
	bar.warp.sync 	-1;
	// begin inline asm
	mma.sync.aligned.row.col.m8n8k32.s32.s4.s4.s32 {%r3229, %r3230}, {%r49150}, {%r49150}, {%r3223, %r3224};

	// end inline asm
	bar.warp.sync 	-1;
	// begin inline asm
	mma.sync.aligned.row.col.m8n8k32.s32.s4.s4.s32 {%r3235, %r3236}, {%r49150}, {%r49150}, {%r3229, %r3230};

	// end inline asm
	bar.warp.sync 	-1;
	// begin inline asm
	mma.sync.aligned.row.col.m8n8k32.s32.s4.s4.s32 {%r3241, %r3242}, {%r49150}, {%r49150}, {%r3235, %r3236};

	// end inline asm
	bar.warp.sync 	-1;
	// begin inline asm
	mma.sync.aligned.row.col.m8n8k32.s32.s4.s4.s32 {%r3247, %r3248}, {%r49150}, {%r49150}, {%r3241, %r3242};

	// end inline asm
	bar.warp.sync 	-1;
	// begin inline asm
	mma.sync.aligned.row.col.m8n8k32.s32.s4.s4.s32 {%r3253, %r3254}, {%r49150}, {%r49150}, {%r3247, %r3248};

	// end inline asm
	bar.warp.sync 	-1;
	// begin inline asm
	mma.sync.aligned.row.col.m8n8k32.s32.s4.s4.s32 {%r3259, %r3260}, {%r49150}, {%r49150}, {%r3253, %r3254};

	// end inline asm
	bar.warp.sync 	-1;
	// begin inline asm
	mma.sync.aligned.row.col.m8n8k32.s32.s4.s4.s32 {%r3265, %r3266}, {%r49150}, {%r49150}, {%r3259, %r3260};

	// end inline asm
	bar.warp.sync 	-1;
	// begin inline asm
	mma.sync.aligned.row.col.m8n8k32.s32.s4.s4.s32 {%r3271, %r3272}, {%r49150}, {%r49150}, {%r3265, %r3266};

	// end inline asm
	bar.warp.sync 	-1;
	// begin inline asm
	mma.sync.aligned.row.col.m8n8k32.s32.s4.s4.s32 {%r3277, %r3278}, {%r49150}, {%r49150}, {%r3271, %r3272};

	// end inline asm
	bar.warp.sync 	-1;
	// begin inline asm
	mma.sync.aligned.row.col.m8n8k32.s32.s4.s4.s32 {%r3283, %r3284}, {%r49150}, {%r49150}, {%r3277, %r3278};

	// end inline asm
	bar.warp.sync 	-1;
	// begin inline asm
	mma.sync.aligned.row.col.m8n8k32.s32.s4.s4.s32 {%r3289, %r3290}, {%r49150}, {%r49150}, {%r3283, %r3284};

	// end inline asm
	bar.warp.sync 	-1;
	// begin inline asm
	mma.sync.aligned.row.col.m8n8k32.s32.s4.s4.s32 {%r3295, %r3296}, {%r49150}, {%r49150}, {%r3289, %r3290};

	// end inline asm
	bar.warp.sync 	-1;
	// begin inline asm
	mma.sync.aligned.row.col.m8n8k32.s32.s4.s4.s32 {%r3301, %r3302}, {%r49150}, {%r49150}, {%r3295, %r3296};

	// end inline asm
	bar.warp.sync 	-1;
	// begin inline asm
	mma.sync.aligned.row.col.m8n8k32.s32.s4.s4.s32 {%r3307, %r3308}, {%r49150}, {%r49150}, {%r3301, %r3302};

	// end inline asm
	bar.warp.sync 	-1;
	// begin inline asm
	mma.sync.aligned.row.col.m8n8k32.s32.s4.s4.s32 {%r3313, %r3314}, {%r49150}, {%r49150}, {%r3307, %r3308};

	// end inline asm
	bar.warp.sync 	-1;
	// begin inline asm
	mma.sync.aligned.row.col.m8n8k32.s32.s4.s4.s32 {%r3319, %r3320}, {%r49150}, {%r49150}, {%r3313, %r3314};

	// end inline asm
	bar.warp.sync 	-1;
	// begin inline asm
	mma.sync.aligned.row.col.m8n8k32.s32.s4.s4.s32 {%r3325, %r3326}, {%r49150}, {%r49150}, {%r3319, %r3320};

	// end inline asm
	bar.warp.sync 	-1;
	// begin inline asm
	mma.sync.aligned.row.col.m8n8k32.s32.s4.s4.s32 {%r3331, %r3332}, {%r49150}, {%r49150}, {%r3325, %r3326};

	// end inline asm
	bar.warp.sync 	-1;
	// begin inline asm
	mma.sync.aligned.row.col.m8n8k32.s32.s4.s4.s32 {%r3337, %r3338}, {%r49150}, {%r49150}, {%r3331, %r3332};

	// end inline asm
	bar.warp.sync 	-1;
	// begin inline asm
	mma.sync.aligned.row.col.m8n8k32.s32.s4.s4.s32 {%r3343, %r3344}, {%r49150}, {%r49150}, {%r3337, %r3338};

	// end inline asm
	bar.warp.sync 	-1;
	// begin inline asm
	mma.sync.aligned.row.col.m8n8k32.s32.s4.s4.s32 {%r3349, %r3350}, {%r49150}, {%r49150}, {%r3343, %r3344};

	// end inline asm
	bar.warp.sync 	-1;
	// begin inline asm
	mma.sync.aligned.row.col.m8n8k32.s32.s4.s4.s32 {%r3355, %r3356}, {%r49150}, {%r49150}, {%r3349, %r3350};

	// end inline asm
	bar.warp.sync 	-1;
	// begin inline asm
	mma.sync.aligned.row.col.m8n8k32.s32.s4.s4.s32 {%r3361, %r3362}, {%r49150}, {%r49150}, {%r3355, %r3356};

	// end inline asm
	bar.warp.sync 	-1;
	// begin inline asm
	mma.sync.aligned.row.col.m8n8k32.s32.s4.s4.s32 {%r3367, %r3368}, {%r49150}, {%r49150}, {%r3361, %r3362};

	// end inline asm
	bar.warp.sync 	-1;
	// begin inline asm
	mma.sync.aligned.row.col.m8n8k32.s32.s4.s4.s32 {%r3373, %r3374}, {%r49150}, {%r49150}, {%r3367, %r3368};

	// end inline asm
	bar.warp.sync 	-1;
	// begin inline asm
	mma.sync.aligned.row.col.m8n8k32.s32.s4.s4.s32 {%r3379, %r3380}, {%r49150}, {%r49150}, {%r3373, %r3374};

	// end inline asm
	bar.warp.sync 	-1;
	// begin inline asm
	mma.sync.aligned.row.col.m8n8k32.s32.s4.s4.s32 {%r3385, %r3386}, {%r49150}, {%r49150}, {%r3379, %r3380};

	// end inline asm
	bar.warp.sync 	-1;
	// begin inline asm
	mma.sync.aligned.row.col.m8n8k32.s32.s4.s4.s32 {%r3391, %r3392}, {%r49150}, {%r49150}, {%r3385, %r3386};

	// end inline asm
	bar.warp.sync 	-1;
	// begin inline asm
	mma.sync.aligned.row.col.m8n8k32.s32.s4.s4.s32 {%r3397, %r3398}, {%r49150}, {%r49150}, {%r3391, %r3392};

	// end inline asm
	bar.warp.sync 	-1;
	// begin inline asm
	mma.sync.aligned.row.col.m8n8k32.s32.s4.s4.s32 {%r3403, %r3404}, {%r49150}, {%r49150}, {%r3397, %r3398};

	// end inline asm
	bar.warp.sync 	-1;
	// begin inline asm
	mma.sync.aligned.row.col.m8n8k32.s32.s4.s4.s32 {%r3409, %r3410}, {%r49150}, {%r49150}, {%r3403, %r3404};

	// end inline asm
	bar.warp.sync 	-1;
	// begin inline asm
	mma.sync.aligned.row.col.m8n8k32.s32.s4.s4.s32 {%r3415, %r3416}, {%r49150}, {%r49150}, {%r3409, %r3410};

	// end inline asm
	bar.warp.sync 	-1;
	// begin inline asm
	mma.sync.aligned.row.col.m8n8k32.s32.s4.s4.s32 {%r3421, %r3422}, {%r49150}, {%r49150}, {%r3415, %r3416};

	// end inline asm
	bar.warp.sync 	-1;
	// begin inline asm
	mma.sync.aligned.row.col.m8n8k32.s32.s4.s4.s32 {%r3427, %r3428}, {%r49150}, {%r49150}, {%r3421, %r3422};

	// end inline asm
	bar.warp.sync 	-1;
	// begin inline asm
	mma.sync.aligned.row.col.m8n8k32.s32.s4.s4.s32 {%r3433, %r3434}, {%r49150}, {%r49150}, {%r3427, %r3428};

	// end inline asm
	bar.warp.sync 	-1;
	// begin inline asm
	mma.sync.aligned.row.col.m8n8k32.s32.s4.s4.s32 {%r3439, %r3440}, {%r49150}, {%r49150}, {%r3433, %r3434};

	// end inline asm
	bar.warp.sync 	-1;
	// begin inline asm
	mma.sync.aligned.row.col.m8n8k32.s32.s4.s4.s32 {%r3445, %r3446}, {%r49150}, {%r49150}, {%r3439, %r3440};

	// end inline asm
	bar.warp.sync 	-1;
	// begin inline asm
	mma.sync.aligned.row.col.m8n8k32.s32.s4.s4.s32 {%r3451, %r3452}, {%r49150}, {%r49150}, {%r3445, %r3446};

	// end inline asm
	bar.warp.sync 	-1;
	// begin inline asm
	mma.sync.aligned.row.col.m8n8k32.s32.s4.s4.s32 {%r3457, %r3458}, {%r49150}, {%r49150}, {%r3451, %r3452};

	// end inline asm
	bar.warp.sync 	-1;
	// begin inline asm
	mma.sync.aligned.row.col.m8n8k32.s32.s4.s4.s32 {%r3463, %r3464}, {%r49150}, {%r49150}, {%r3457, %r3458};

	// end inline asm
	bar.warp.sync 	-1;
	// begin inline asm
	mma.sync.aligned.row.col.m8n8k32.s32.s4.s4.s32 {%r3469, %r3470}, {%r49150}, {%r49150}, {%r3463, %r3464};

	// end inline asm
	bar.warp.sync 	-1;
	// begin inline asm
	mma.sync.aligned.row.col.m8n8k32.s32.s4.s4.s32 {%r3475, %r3476}, {%r49150}, {%r49150}, {%r3469, %r3470};

	// end inline asm
	bar.warp.sync 	-1;
	// begin inline asm
	mma.sync.aligned.row.col.m8n8k32.s32.s4.s4.s32 {%r3481, %r3482}, {%r49150}, {%r49150}, {%r3475, %r3476};

	// end inline asm
	bar.warp.sync 	-1;
	// begin inline asm
	mma.sync.aligned.row.col.m8n8k32.s32.s4.s4.s32 {%r3487, %r3488}, {%r49150}, {%r49150}, {%r3481, %r3482};

	// end inline asm
	bar.warp.sync 	-1;
	// begin inline asm
	mma.sync.aligned.row.col.m8n8k32.s32.s4.s4.s32 {%r3493, %r3494}, {%r49150}, {%r49150}, {%r3487, %r3488};

	// end inline asm
	bar.warp.sync 	-1;
	// begin inline asm
	mma.sync.aligned.row.col.m8n8k32.s32.s4.s4.s32 {%r3499, %r3500}, {%r49150}, {%r49150}, {%r3493, %r3494};

	// end inline asm
	bar.warp.sync 	-1;
	// begin inline asm
	mma.sync.aligned.row.col.m8n8k32.s32.s4.s4.s32 {%r3505, %r3506}, {%r49150}, {%r49150}, {%r3499, %r3500};

	// end inline asm
	bar.warp.sync 	-1;
	// begin inline asm
	mma.sync.aligned.row.col.m8n8k32.s32.s4.s4.s32 {%r3511, %r3512}, {%r49150}, {%r49150}, {%r3505, %r3506};

	// end inline asm
	bar.warp.sync 	-1;
	// begin inline asm
	mma.sync.aligned.row.col.m8n8k32.s32.s4.s4.s32 {%r3517, %r3518}, {%r49150}, {%r49150}, {%r3511, %r3512};

	// end inline asm
	bar.warp.sync 	-1;
	// begin inline asm
	mma.sync.aligned.row.col.m8n8k32.s32.s4.s4.s32 {%r3523, %r3524}, {%r49150}, {%r49150}, {%r3517, %r3518};

	// end inline asm
	bar.warp.sync 	-1;
	// begin inline asm
	mma.sync.aligned.row.col.m8n8k32.s32.s4.s4.s32 {%r3529, %r3530}, {%r49150}, {%r49150}, {%r3523, %r3524};

	// end inline asm
	bar.warp.sync 	-1;
	// begin inline asm
	mma.sync.aligned.row.col.m8n8k32.s32.s4.s4.s32 {%r3535, %r3536}, {%r49150}, {%r49150}, {%r3529, %r3530};

	// end inline asm
	bar.warp.sync 	-1;
	// begin inline asm
	mma.sync.aligned.row.col.m8n8k32.s32.s4.s4.s32 {%r3541, %r3542}, {%r49150}, {%r49150}, {%r3535, %r3536};

	// end inline asm
	bar.warp.sync 	-1;
	// begin inline asm
	mma.sync.aligned.row.col.m8n8k32.s32.s4.s4.s32 {%r3547, %r3548}, {%r49150}, {%r49150}, {%r3541, %r3542};

	// end inline asm
	bar.warp.sync 	-1;
	// begin inline asm
	mma.sync.aligned.row.col.m8n8k32.s32.s4.s4.s32 {%r3553, %r3554}, {%r49150}, {%r49150}, {%r3547, %r3548};

	// end inline asm
	bar.warp.sync 	-1;
	// begin inline asm
	mma.sync.aligned.row.col.m8n8k32.s32.s4.s4.s32 {%r3559, %r3560}, {%r49150}, {%r49150}, {%r3553, %r3554};

	// end inline asm
	bar.warp.sync 	-1;
	// begin inline asm
	mma.sync.aligned.row.col.m8n8k32.s32.s4.s4.s32 {%r3565, %r3566}, {%r49150}, {%r49150}, {%r3559, %r3560};

	// end inline asm
	bar.warp.sync 	-1;
	// begin inline asm
	mma.sync.aligned.row.col.m8n8k32.s32.s4.s4.s32 {%r3571, %r3572}, {%r49150}, {%r49150}, {%r3565, %r3566};

	// end inline asm
	bar.warp.sync 	-1;
	// begin inline asm
	mma.sync.aligned.row.col.m8n8k32.s32.s4.s4.s32 {%r3577, %r3578}, {%r49150}, {%r49150}, {%r3571, %r3572};

	// end inline asm
	bar.warp.sync 	-1;
	// begin inline asm
	mma.sync.aligned.row.col.m8n8k32.s32.s4.s4.s32 {%r3583, %r3584}, {%r49150}, {%r49150}, {%r3577, %r3578};

	// end inline asm
	bar.warp.sync 	-1;
	// begin inline asm
	mma.sync.aligned.row.col.m8n8k32.s32.s4.s4.s32 {%r3589, %r3590}, {%r49150}, {%r49150}, {%r3583, %r3584};

	// end inline asm
	bar.warp.sync 	-1;
	// begin inline asm
	mma.sync.aligned.row.col.m8n8k32.s32.s4.s4.s32 {%r3595, %r3596}, {%r49150}, {%r49150}, {%r3589, %r3590};

	// end inline asm
	bar.warp.sync 	-1;
	// begin inline asm
	mma.sync.aligned.row.col.m8n8k32.s32.s4.s4.s32 {%r3601, %r3602}, {%r49150}, {%r49150}, {%r3595, %r3596};

	// end inline asm
	bar.warp.sync 	-1;
	// begin inline asm
	mma.sync.aligned.row.col.m8n8k32.s32.s4.s4.s32 {%r3607, %r3608}, {%r49150}, {%r49150}, {%r3601, %r3602};

	// end inline asm
	bar.warp.sync 	-1;
	// begin inline asm
	mma.sync.aligned.row.col.m8n8k32.s32.s4.s4.s32 {%r3613, %r3614}, {%r49150}, {%r49150}, {%r3607, %r3608};

	// end inline asm
	bar.warp.sync 	-1;
	// begin inline asm
	mma.sync.aligned.row.col.m8n8k32.s32.s4.s4.s32 {%r3619, %r3620}, {%r49150}, {%r49150}, {%r3613, %r3614};

	// end inline asm
	bar.warp.sync 	-1;
	// begin inline asm
	mma.sync.aligned.row.col.m8n8k32.s32.s4.s4.s32 {%r3625, %r3626}, {%r49150}, {%r49150}, {%r3619, %r3620};

	// end inline asm
	bar.warp.sync 	-1;
	// begin inline asm
	mma.sync.aligned.row.col.m8n8k32.s32.s4.s4.s32 {%r3631, %r3632}, {%r49150}, {%r49150}, {%r3625, %r3626};

	// end inline asm
	bar.warp.sync 	-1;
	// begin inline asm
	mma.sync.aligned.row.col.m8n8k32.s32.s4.s4.s32 {%r3637, %r3638}, {%r49150}, {%r49150}, {%r3631, %r3632};

	// end inline asm
	bar.warp.sync 	-1;
	// begin inline asm
	mma.sync.aligned.row.col.m8n8k32.s32.s4.s4.s32 {%r3643, %r3644}, {%r49150}, {%r49150}, {%r3637, %r3638};

	// end inline asm
	bar.warp.sync 	-1;
	// begin inline asm
	mma.sync.aligned.row.col.m8n8k32.s32.s4.s4.s32 {%r3649, %r3650}, {%r49150}, {%r49150}, {%r3643, %r3644};

	// end inline asm
	bar.warp.sync 	-1;
	// begin inline asm
	mma.sync.aligned.row.col.m8n8k32.s32.s4.s4.s32 {%r3655, %r3656}, {%r49150}, {%r49150}, {%r3649, %r3650};

	// end inline asm
	bar.warp.sync 	-1;
	// begin inline asm
	mma.sync.aligned.row.col.m8n8k32.s32.s4.s4.s32 {%r3661, %r3662}, {%r49150}, {%r49150}, {%r3655, %r3656};

	// end inline asm
	bar.warp.sync 	-1;
	// begin inline asm
	mma.sync.aligned.row.col.m8n8k32.s32.s4.s4.s32 {%r3667, %r3668}, {%r49150}, {%r49150}, {%r3661, %r3662};

	// end inline asm
	bar.warp.sync 	-1;
	// begin inline asm
	mma.sync.aligned.row.col.m8n8k32.s32.s4.s4.s32 {%r3673, %r3674}, {%r49150}, {%r49150}, {%r3667, %r3668};

	// end inline asm
	bar.warp.sync 	-1;
	// begin inline asm
	mma.sync.aligned.row.col.m8n8k32.s32.s4.s4.s32 {%r3679, %r3680}, {%r49150}, {%r49150}, {%r3673, %r3674};

	// end inline asm
	bar.warp.sync 	-1;
	// begin inline asm
	mma.sync.aligned.row.col.m8n8k32.s32.s4.s4.s32 {%r3685, %r3686}, {%r49150}, {%r49150}, {%r3679, %r3680};

	// end inline asm
	bar.warp.sync 	-1;
	// begin inline asm
	mma.sync.aligned.row.col.m8n8k32.s32.s4.s4.s32 {%r3691, %r3692}, {%r49150}, {%r49150}, {%r3685, %r3686};

	// end inline asm
	bar.warp.sync 	-1;
	// begin inline asm
	mma.sync.aligned.row.col.m8n8k32.s32.s4.s4.s32 {%r3697, %r3698}, {%r49150}, {%r49150}, {%r3691, %r3692};

	// end inline asm
	bar.warp.sync 	-1;
	// begin inline asm
	mma.sync.aligned.row.col.m8n8k32.s32.s4.s4.s32 {%r3703, %r3704}, {%r49150}, {%r49150}, {%r3697, %r3698};

	// end inline asm
	bar.warp.sync 	-1;
	// begin inline asm
	mma.sync.aligned.row.col.m8n8k32.s32.s4.s4.s32 {%r3709, %r3710}, {%r49150}, {%r49150}, {%r3703, %r3704};

	// end inline asm
	bar.warp.sync 	-1;
	// begin inline asm
	mma.sync.aligned.row.col.m8n8k32.s32.s4.s4.s32 {%r3715, %r3716}, {%r49150}, {%r49150}, {%r3709, %r3710};

	// end inline asm
	bar.warp.sync 	-1;
	// begin inline asm
	mma.sync.aligned.row.col.m8n8k32.s32.s4.s4.s32 {%r3721, %r3722}, {%r49150}, {%r49150}, {%r3715, %r3716};

	// end inline asm
	bar.warp.sync 	-1;
	// begin inline asm
	mma.sync.aligned.row.col.m8n8k32.s32.s4.s4.s32 {%r3727, %r3728}, {%r49150}, {%r49150}, {%r3721, %r3722};

	// end inline asm
	bar.warp.sync 	-1;
	// begin inline asm
	mma.sync.aligned.row.col.m8n8k32.s32.s4.s4.s32 {%r3733, %r3734}, {%r49150}, {%r49150}, {%r3727, %r3728};

	// end inline asm
	bar.warp.sync 	-1;
	// begin inline asm
	mma.sync.aligned.row.col.m8n8k32.s32.s4.s4.s32 {%r3739, %r3740}, {%r49150}, {%r49150}, {%r3733, %r3734};

	// end inline asm
	bar.warp.sync 	-1;
	// begin inline asm
	mma.sync.aligned.row.col.m8n8k32.s32.s4.s4.s32 {%r3745, %r3746}, {%r49150}, {%r49150}, {%r3739, %r3740};

	// end inline asm
	bar.warp.sync 	-1;
	// begin inline asm
	mma.sync.aligned.row.col.m8n8k32.s32.s4.s4.s32 {%r3751, %r3752}, {%r49150}, {%r49150}, {%r3745, %r3746};

	// end inline asm
	bar.warp.sync 	-1;
	// begin inline asm
	mma.sync.aligned.row.col.m8n8k32.s32.s4.s4.s32 {%r3757, %r3758}, {%r49150}, {%r49150}, {%r3751, %r3752};

	// end inline asm
	bar.warp.sync 	-1;
	// begin inline asm
	mma.sync.aligned.row.col.m8n8k32.s32.s4.s4.s32 {%r3763, %r3764}, {%r49150}, {%r49150}, {%r3757, %r3758};

	// end inline asm
	bar.warp.sync 	-1;
	// begin inline asm
	mma.sync.aligned.row.col.m8n8k32.s32.s4.s4.s32 {%r3769, %r3770}, {%r49150}, {%r49150}, {%r3763, %r3764};

	// end inline asm
	bar.warp.sync 	-1;
	// begin inline asm
	mma.sync.aligned.row.col.m8n8k32.s32.s4.s4.s32 {%r3775, %r3776}, {%r49150}, {%r49150}, {%r3769, %r3770};

	// end inline asm
	bar.warp.sync 	-1;
	// begin inline asm
	mma.sync.aligned.row.col.m8n8k32.s32.s4.s4.s32 {%r3781, %r3782}, {%r49150}, {%r49150}, {%r3775, %r3776};

	// end inline asm
	bar.warp.sync 	-1;
	// begin inline asm
	mma.sync.aligned.row.col.m8n8k32.s32.s4.s4.s32 {%r3787, %r3788}, {%r49150}, {%r49150}, {%r3781, %r3782};

	// end inline asm
	bar.warp.sync 	-1;
	// begin inline asm
	mma.sync.aligned.row.col.m8n8k32.s32.s4.s4.s32 {%r3793, %r3794}, {%r49150}, {%r49150}, {%r3787, %r3788};

	// end inline asm
	bar.warp.sync 	-1;
	// begin inline asm
	mma.sync.aligned.row.col.m8n8k32.s32.s4.s4.s32 {%r3799, %r3800}, {%r49150}, {%r49150}, {%r3793, %r3794};

	// end inline asm
	bar.warp.sync 	-1;
	// begin inline asm
	mma.sync.aligned.row.col.m8n8k32.s32.s4.s4.s32 {%r3805, %r3806}, {%r49150}, {%r49150}, {%r3799, %r3800};

	// end inline asm
	bar.warp.sync 	-1;
	// begin inline asm
	mma.sync.aligned.row.col.m8n8k32.s32.s4.s4.s32 {%r3811, %r3812}, {%r49150}, {%r49150}, {%r3805, %r3806};

	// end inline asm
	bar.warp.sync 	-1;
	// begin inline asm
	mma.sync.aligned.row.col.m8n8k32.s32.s4.s4.s32 {%r3817, %r3818}, {%r49150}, {%r49150}, {%r3811, %r3812};

	// end inline asm
	bar.warp.sync 	-1;
	// begin inline asm
	mma.sync.aligned.row.col.m8n8k32.s32.s4.s4.s32 {%r3823, %r3824}, {%r49150}, {%r49150}, {%r3817, %r3818};

	// end inline asm
	bar.warp.sync 	-1;
	// begin inline asm
	mma.sync.aligned.row.col.m8n8k32.s32.s4.s4.s32 {%r3829, %r3830}, {%r49150}, {%r49150}, {%r3823, %r3824};

	// end inline asm
	bar.warp.sync 	-1;
	// begin inline asm
	mma.sync.aligned.row.col.m8n8k32.s32.s4.s4.s32 {%r3835, %r3836}, {%r49150}, {%r49150}, {%r3829, %r3830};

	// end inline asm
	bar.warp.sync 	-1;
	// begin inline asm
	mma.sync.aligned.row.col.m8n8k32.s32.s4.s4.s32 {%r3841, %r3842}, {%r49150}, {%r49150}, {%r3835, %r3836};

	// end inline asm
	bar.warp.sync 	-1;
	// begin inline asm
	mma.sync.aligned.row.col.m8n8k32.s32.s4.s4.s32 {%r3847, %r3848}, {%r49150}, {%r49150}, {%r3841, %r3842};

	// end inline asm
	bar.warp.sync 	-1;
	// begin inline asm
	mma.sync.aligned.row.col.m8n8k32.s32.s4.s4.s32 {%r3853, %r3854}, {%r49150}, {%r49150}, {%r3847, %r3848};

	// end inline asm
	bar.warp.sync 	-1;
	// begin inline asm
	mma.sync.aligned.row.col.m8n8k32.s32.s4.s4.s32 {%r3859, %r3860}, {%r49150}, {%r49150}, {%r3853, %r3854};

	// end inline asm
	bar.warp.sync 	-1;
	// begin inline asm
	mma.sync.aligned.row.col.m8n8k32.s32.s4.s4.s32 {%r3865, %r3866}, {%r49150}, {%r49150}, {%r3859, %r3860};

	// end inline asm
	bar.warp.sync 	-1;
	// begin inline asm
	mma.sync.aligned.row.col.m8n8k32.s32.s4.s4.s32 {%r3871, %r3872}, {%r49150}, {%r49150}, {%r3865, %r3866};

	// end inline asm
	bar.warp.sync 	-1;
	// begin inline asm
	mma.sync.aligned.row.col.m8n8k32.s32.s4.s4.s32 {%r3877, %r3878}, {%r49150}, {%r49150}, {%r3871, %r3872};

	// end inline asm
	bar.warp.sync 	-1;
	// begin inline asm
	mma.sync.aligned.row.col.m8n8k32.s32.s4.s4.s32 {%r3883, %r3884}, {%r49150}, {%r49150}, {%r3877, %r3878};

	// end inline asm
	bar.warp.sync 	-1;
	// begin inline asm
	mma.sync.aligned.row.col.m8n8k32.s32.s4.s4.s32 {%r3889, %r3890}, {%r49150}, {%r49150}, {%r3883, %r3884};

	// end inline asm
	bar.warp.sync 	-1;
	// begin inline asm
	mma.sync.aligned.row.col.m8n8k32.s32.s4.s4.s32 {%r3895, %r3896}, {%r49150}, {%r49150}, {%r3889, %r3890};

	// end inline asm
	bar.warp.sync 	-1;
	// begin inline asm
	mma.sync.aligned.row.col.m8n8k32.s32.s4.s4.s32 {%r3901, %r3902}, {%r49150}, {%r49150}, {%r3895, %r3896};

	// end inline asm
	bar.warp.sync 	-1;
	// begin inline asm
	mma.sync.aligned.row.col.m8n8k32.s32.s4.s4.s32 {%r3907, %r3908}, {%r49150}, {%r49150}, {%r3901, %r3902};

	// end inline asm
	bar.warp.sync 	-1;
	// begin inline asm
	mma.sync.aligned.row.col.m8n8k32.s32.s4.s4.s32 {%r3913, %r3914}, {%r49150}, {%r49150}, {%r3907, %r3908};

	// end inline asm
	bar.warp.sync 	-1;
	// begin inline asm
	mma.sync.aligned.row.col.m8n8k32.s32.s4.s4.s32 {%r3919, %r3920}, {%r49150}, {%r49150}, {%r3913, %r3914};

	// end inline asm
	bar.warp.sync 	-1;
	// begin inline asm
	mma.sync.aligned.row.col.m8n8k32.s32.s4.s4.s32 {%r3925, %r3926}, {%r49150}, {%r49150}, {%r3919, %r3920};

	// end inline asm
	bar.warp.sync 	-1;
	// begin inline asm
	mma.sync.aligned.row.col.m8n8k32.s32.s4.s4.s32 {%r3931, %r3932}, {%r49150}, {%r49150}, {%r3925, %r3926};

	// end inline asm
	bar.warp.sync 	-1;
	// begin inline asm
	mma.sync.aligned.row.col.m8n8k32.s32.s4.s4.s32 {%r3937, %r3938}, {%r49150}, {%r49150}, {%r3931, %r3932};

	// end inline asm
	bar.warp.sync 	-1;
	// begin inline asm
	mma.sync.aligned.row.col.m8n8k32.s32.s4.s4.s32 {%r3943, %r3944}, {%r49150}, {%r49150}, {%r3937, %r3938};

	// end inline asm
	bar.warp.sync 	-1;
	// begin inline asm
	mma.sync.aligned.row.col.m8n8k32.s32.s4.s4.s32 {%r3949, %r3950}, {%r49150}, {%r49150}, {%r3943, %r3944};

	// end inline asm
	bar.warp.sync 	-1;
	// begin inline asm
	mma.sync.aligned.row.col.m8n8k32.s32.s4.s4.s32 {%r3955, %r3956}, {%r49150}, {%r49150}, {%r3949, %r3950};

	// end inline asm
	bar.warp.sync 	-1;
	// begin inline asm
	mma.sync.aligned.row.col.m8n8k32.s32.s4.s4.s32 {%r3961, %r3962}, {%r49150}, {%r49150}, {%r3955, %r3956};

	// end inline asm
	bar.warp.sync 	-1;
	// begin inline asm
	mma.sync.aligned.row.col.m8n8k32.s32.s4.s4.s32 {%r3967, %r3968}, {%r49150}, {%r49150}, {%r3961, %r3962};

	// end inline asm
	bar.warp.sync 	-1;
	// begin inline asm
	mma.sync.aligned.row.col.m8n8k32.s32.s4.s4.s32 {%r3973, %r3974}, {%r49150}, {%r49150}, {%r3967, %r3968};

	// end inline asm
	bar.warp.sync 	-1;
	// begin inline asm
	mma.sync.aligned.row.col.m8n8k32.s32.s4.s4.s32 {%r3979, %r3980}, {%r49150}, {%r49150}, {%r3973, %r3974};

	// end inline asm
	bar.warp.sync 	-1;
	// begin inline asm
	mma.sync.aligned.row.col.m8n8k32.s32.s4.s4.s32 {%r3985, %r3986}, {%r49150}, {%r49150}, {%r3979, %r3980};

	// end inline asm
	bar.warp.sync 	-1;
	// begin inline asm
	mma.sync.aligned.row.col.m8n8k32.s32.s4.s4.s32 {%r3991, %r3992}, {%r49150}, {%r49150}, {%r3985, %r3986};

	// end inline asm
	bar.warp.sync 	-1;
	// begin inline asm
	mma.sync.aligned.row.col.m8n8k32.s32.s4.s4.s32 {%r3997, %r3998}, {%r49150}, {%r49150}, {%r3991, %r3992};

	// end inline asm
	bar.warp.sync 	-1;
	// begin inline asm
	mma.sync.aligned.row.col.m8n8k32.s32.s4.s4.s32 {%r4003, %r4004}, {%r49150}, {%r49150}, {%r3997, %r3998};

	// end inline asm
	bar.warp.sync 	-1;
	// begin inline asm
	mma.sync.aligned.row.col.m8n8k32.s32.s4.s4.s32 {%r4009, %r4010}, {%r49150}, {%r49150}, {%r4003, %r4004};

	// end inline asm
	bar.warp.sync 	-1;
	// begin inline asm
	mma.sync.aligned.row.col.m8n8k32.s32.s4.s4.s32 {%r4015, %r4016}, {%r49150}, {%r49150}, {%r4009, %r4010};

	// end inline asm
	bar.warp.sync 	-1;
	// begin inline asm
	mma.sync.aligned.row.col.m8n8k32.s32.s4.s4.s32 {%r4021, %r4022}, {%r49150}, {%r49150}, {%r4015, %r4016};

	// end inline asm
	bar.warp.sync 	-1;
	// begin inline asm
	mma.sync.aligned.row.col.m8n8k32.s32.s4.s4.s32 {%r4027, %r4028}, {%r49150}, {%r49150}, {%r4021, %r4022};

	// end inline asm
	bar.warp.sync 	-1;
	// begin inline asm
	mma.sync.aligned.row.col.m8n8k32.s32.s4.s4.s32 {%r4033, %r4034}, {%r49150}, {%r49150}, {%r4027, %r4028};

	// end inline asm
	bar.warp.sync 	-1;
	// begin inline asm
	mma.sync.aligned.row.col.m8n8k32.s32.s4.s4.s32 {%r4039, %r4040}, {%r49150}, {%r49150}, {%r4033, %r4034};

	// end inline asm
	bar.warp.sync 	-1;
	// begin inline asm
	mma.sync.aligned.row.col.m8n8k32.s32.s4.s4.s32 {%r4045, %r4046}, {%r49150}, {%r49150}, {%r4039, %r4040};

	// end inline asm
	bar.warp.sync 	-1;
	// begin inline asm
	mma.sync.aligned.row.col.m8n8k32.s32.s4.s4.s32 {%r4051, %r4052}, {%r49150}, {%r49150}, {%r4045, %r4046};

	// end inline asm
	bar.warp.sync 	-1;
	// begin inline asm
	mma.sync.aligned.row.col.m8n8k32.s32.s4.s4.s32 {%r4057, %r4058}, {%r49150}, {%r49150}, {%r4051, %r4052};

	// end inline asm
	bar.warp.sync 	-1;
	// begin inline asm
	mma.sync.aligned.row.col.m8n8k32.s32.s4.s4.s32 {%r4063, %r4064}, {%r49150}, {%r49150}, {%r4057, %r4058};

	// end inline asm
	bar.warp.sync 	-1;
	// begin inline asm
	mma.sync.aligned.row.col.m8n8k32.s32.s4.s4.s32 {%r4069, %r4070}, {%r49150}, {%r49150}, {%r4063, %r4064};

	// end inline asm
	bar.warp.sync 	-1;
	// begin inline asm
	mma.sync.aligned.row.col.m8n8k32.s32.s4.s4.s32 {%r4075, %r4076}, {%r49150}, {%r49150}, {%r4069, %r4070};

	// end inline asm
	bar.warp.sync 	-1;
	// begin inline asm
	mma.sync.aligned.row.col.m8n8k32.s32.s4.s4.s32 {%r4081, %r4082}, {%r49150}, {%r49150}, {%r4075, %r4076};

	// end inline asm
	bar.warp.sync 	-1;
	// begin inline asm
	mma.sync.aligned.row.col.m8n8k32.s32.s4.s4.s32 {%r4087, %r4088}, {%r49150}, {%r49150}, {%r4081, %r4082};

	// end inline asm
	bar.warp.sync 	-1;
	// begin inline asm
	mma.sync.aligned.row.col.m8n8k32.s32.s4.s4.s32 {%r4093, %r4094}, {%r49150}, {%r49150}, {%r4087, %r4088};

	// end inline asm
	bar.warp.sync 	-1;
	// begin inline asm
	mma.sync.aligned.row.col.m8n8k32.s32.s4.s4.s32 {%r4099, %r4100}, {%r49150}, {%r49150}, {%r4093, %r4094};

	// end inline asm
	bar.warp.sync 	-1;
	// begin inline asm
	mma.sync.aligned.row.col.m8n8k32.s32.s4.s4.s32 {%r4105, %r4106}, {%r49150}, {%r49150}, {%r4099, %r4100};

	// end inline asm
	bar.warp.sync 	-1;
	// begin inline asm
	mma.sync.aligned.row.col.m8n8k32.s32.s4.s4.s32 {%r4111, %r4112}, {%r49150}, {%r49150}, {%r4105, %r4106};

	// end inline asm
	bar.warp.sync 	-1;
	// begin inline asm
	mma.sync.aligned.row.col.m8n8k32.s32.s4.s4.s32 {%r4117, %r4118}, {%r49150}, {%r49150}, {%r4111, %r4112};

	// end inline asm
	bar.warp.sync 	-1;
	// begin inline asm
	mma.sync.aligned.row.col.m8n8k32.s32.s4.s4.s32 {%r4123, %r4124}, {%r49150}, {%r49150}, {%r4117, %r4118};

	// end inline asm
	bar.warp.sync 	-1;
	// begin inline asm
	mma.sync.aligned.row.col.m8n8k32.s32.s4.s4.s32 {%r4129, %r4130}, {%r49150}, {%r49150}, {%r4123, %r4124};

	// end inline asm
	bar.warp.sync 	-1;
	// begin inline asm
	mma.sync.aligned.row.col.m8n8k32.s32.s4.s4.s32 {%r4135, %r4136}, {%r49150}, {%r49150}, {%r4129, %r4130};

	// end inline asm
	bar.warp.sync 	-1;
	// begin inline asm
	mma.sync.aligned.row.col.m8n8k32.s32.s4.s4.s32 {%r4141, %r4142}, {%r49150}, {%r49150}, {%r4135, %r4136};

	// end inline asm
	bar.warp.sync 	-1;
	// begin inline asm
	mma.sync.aligned.row.col.m8n8k32.s32.s4.s4.s32 {%r4147, %r4148}, {%r49150}, {%r49150}, {%r4141, %r4142};

	// end inline asm
	bar.warp.sync 	-1;
	// begin inline asm
	mma.sync.aligned.row.col.m8n8k32.s32.s4.s4.s32 {%r4153, %r4154}, {%r49150}, {%r49150}, {%r4147, %r4148};

	// end inline asm
	bar.warp.sync 	-1;
	// begin inline asm
	mma.sync.aligned.row.col.m8n8k32.s32.s4.s4.s32 {%r4159, %r4160}, {%r49150}, {%r49150}, {%r4153, %r4154};

	// end inline asm
	bar.warp.sync 	-1;
	// begin inline asm
	mma.sync.aligned.row.col.m8n8k32.s32.s4.s4.s32 {%r4165, %r4166}, {%r49150}, {%r49150}, {%r4159, %r4160};

	// end inline asm
	bar.warp.sync 	-1;
	// begin inline asm
	mma.sync.aligned.row.col.m8n8k32.s32.s4.s4.s32 {%r4171, %r4172}, {%r49150}, {%r49150}, {%r4165, %r4166};

	// end inline asm
	bar.warp.sync 	-1;
	// begin inline asm
	mma.sync.aligned.row.col.m8n8k32.s32.s4.s4.s32 {%r4177, %r4178}, {%r49150}, {%r49150}, {%r4171, %r4172};

	// end inline asm
	bar.warp.sync 	-1;
	// begin inline asm
	mma.sync.aligned.row.col.m8n8k32.s32.s4.s4.s32 {%r4183, %r4184}, {%r49150}, {%r49150}, {%r4177, %r4178};

	// end inline asm
	bar.warp.sync 	-1;
	// begin inline asm
	mma.sync.aligned.row.col.m8n8k32.s32.s4.s4.s32 {%r4189, %r4190}, {%r49150}, {%r49150}, {%r4183, %r4184};

	// end inline asm
	bar.warp.sync 	-1;
	// begin inline asm
	mma.sync.aligned.row.col.m8n8k32.s32.s4.s4.s32 {%r4195, %r4196}, {%r49150}, {%r49150}, {%r4189, %r4190};

	// end inline asm
	bar.warp.sync 	-1;
	// begin inline asm
	mma.sync.aligned.row.col.m8n8k32.s32.s4.s4.s32 {%r4201, %r4202}, {%r49150}, {%r49150}, {%r4195, %r4196};

	// end inline asm
	bar.warp.sync 	-1;
	// begin inline asm
	mma.sync.aligned.row.col.m8n8k32.s32.s4.s4.s32 {%r4207, %r4208}, {%r49150}, {%r49150}, {%r4201, %r4202};

	// end inline asm
	bar.warp.sync 	-1;
	// begin inline asm
	mma.sync.aligned.row.col.m8n8k32.s32.s4.s4.s32 {%r4213, %r4214}, {%r49150}, {%r49150}, {%r4207, %r4208};

	// end inline asm
	bar.warp.sync 	-1;
	// begin inline asm
	mma.sync.aligned.row.col.m8n8k32.s32.s4.s4.s32 {%r4219, %r4220}, {%r49150}, {%r49150}, {%r4213, %r4214};

	// end inline asm
	bar.warp.sync 	-1;
	// begin inline asm
	mma.sync.aligned.row.col.m8n8k32.s32.s4.s4.s32 {%r4225, %r4226}, {%r49150}, {%r49150}, {%r4219, %r4220};

	// end inline asm
	bar.warp.sync 	-1;
	// begin inline asm
	mma.sync.aligned.row.col.m8n8k32.s32.s4.s4.s32 {%r4231, %r4232}, {%r49150}, {%r49150}, {%r4225, %r4226};

	// end inline asm
	bar.warp.sync 	-1;
	// begin inline asm
	mma.sync.aligned.row.col.m8n8k32.s32.s4.s4.s32 {%r4237, %r4238}, {%r49150}, {%r49150}, {%r4231, %r4232};

	// end inline asm
	bar.warp.sync 	-1;
	// begin inline asm
	mma.sync.aligned.row.col.m8n8k32.s32.s4.s4.s32 {%r4243, %r4244}, {%r49150}, {%r49150}, {%r4237, %r4238};

	// end inline asm
	bar.warp.sync 	-1;
	// begin inline asm
	mma.sync.aligned.row.col.m8n8k32.s32.s4.s4.s32 {%r4249, %r4250}, {%r49150}, {%r49150}, {%r4243, %r4244};

	// end inline asm
	bar.warp.sync 	-1;
	// begin inline asm
	mma.sync.aligned.row.col.m8n8k32.s32.s4.s4.s32 {%r4255, %r4256}, {%r49150}, {%r49150}, {%r4249, %r4250};

	// end inline asm
	bar.warp.sync 	-1;
	// begin inline asm
	mma.sync.aligned.row.col.m8n8k32.s32.s4.s4.s32 {%r4261, %r4262}, {%r49150}, {%r49150}, {%r4255, %r4256};

	// end inline asm
	bar.warp.sync 	-1;
	// begin inline asm
	mma.sync.aligned.row.col.m8n8k32.s32.s4.s4.s32 {%r4267, %r4268}, {%r49150}, {%r49150}, {%r4261, %r4262};

	// end inline asm
	bar.warp.sync 	-1;
	// begin inline asm
	mma.sync.aligned.row.col.m8n8k32.s32.s4.s4.s32 {%r4273, %r4274}, {%r49150}, {%r49150}, {%r4267, %r4268};

	// end inline asm
	bar.warp.sync 	-1;
	// begin inline asm
	mma.sync.aligned.row.col.m8n8k32.s32.s4.s4.s32 {%r4279, %r4280}, {%r49150}, {%r49150}, {%r4273, %r4274};

	// end inline asm
	bar.warp.sync 	-1;
	// begin inline asm
	mma.sync.aligned.row.col.m8n8k32.s32.s4.s4.s32 {%r4285, %r4286}, {%r49150}, {%r49150}, {%r4279, %r4280};

	// end inline asm
	bar.warp.sync 	-1;
	// begin inline asm
	mma.sync.aligned.row.col.m8n8k32.s32.s4.s4.s32 {%r4291, %r4292}, {%r49150}, {%r49150}, {%r4285, %r4286};

	// end inline asm
	bar.warp.sync 	-1;
	// begin inline asm
	mma.sync.aligned.row.col.m8n8k32.s32.s4.s4.s32 {%r4297, %r4298}, {%r49150}, {%r49150}, {%r4291, %r4292};

	// end inline asm
	bar.warp.sync 	-1;
	// begin inline asm
	mma.sync.aligned.row.col.m8n8k32.s32.s4.s4.s32 {%r4303, %r4304}, {%r49150}, {%r49150}, {%r4297, %r4298};

	// end inline asm
	bar.warp.sync 	-1;
	// begin inline asm
	mma.sync.aligned.row.col.m8n8k32.s32.s4.s4.s32 {%r4309, %r4310}, {%r49150}, {%r49150}, {%r4303, %r4304};

	// end inline asm
	bar.warp.sync 	-1;
	// begin inline asm
	mma.sync.aligned.row.col.m8n8k32.s32.s4.s4.s32 {%r4315, %r4316}, {%r49150}, {%r49150}, {%r4309, %r4310};

	// end inline asm
	bar.warp.sync 	-1;
	// begin inline asm
	mma.sync.aligned.row.col.m8n8k32.s32.s4.s4.s32 {%r4321, %r4322}, {%r49150}, {%r49150}, {%r4315, %r4316};

	// end inline asm
	bar.warp.sync 	-1;
	// begin inline asm
	mma.sync.aligned.row.col.m8n8k32.s32.s4.s4.s32 {%r4327, %r4328}, {%r49150}, {%r49150}, {%r4321, %r4322};

	// end inline asm
	bar.warp.sync 	-1;
	// begin inline asm
	mma.sync.aligned.row.col.m8n8k32.s32.s4.s4.s32 {%r4333, %r4334}, {%r49150}, {%r49150}, {%r4327, %r4328};

	// end inline asm
	bar.warp.sync 	-1;
	// begin inline asm
	mma.sync.aligned.row.col.m8n8k32.s32.s4.s4.s32 {%r4339, %r4340}, {%r49150}, {%r49150}, {%r4333, %r4334};

	// end inline asm
	bar.warp.sync 	-1;
	// begin inline asm
	mma.sync.aligned.row.col.m8n8k32.s32.s4.s4.s32 {%r4345, %r4346}, {%r49150}, {%r49150}, {%r4339, %r4340};

	// end inline asm
	bar.warp.sync 	-1;
	// begin inline asm
	mma.sync.aligned.row.col.m8n8k32.s32.s4.s4.s32 {%r4351, %r4352}, {%r49150}, {%r49150}, {%r4345, %r4346};

	// end inline asm
	bar.warp.sync 	-1;
	// begin inline asm
	mma.sync.aligned.row.col.m8n8k32.s32.s4.s4.s32 {%r4357, %r4358}, {%r49150}, {%r49150}, {%r4351, %r4352};

	// end inline asm
	bar.warp.sync 	-1;
	// begin inline asm
	mma.sync.aligned.row.col.m8n8k32.s32.s4.s4.s32 {%r4363, %r4364}, {%r49150}, {%r49150}, {%r4357, %r4358};

	// end inline asm
	bar.warp.sync 	-1;
	// begin inline asm
	mma.sync.aligned.row.col.m8n8k32.s32.s4.s4.s32 {%r4369, %r4370}, {%r49150}, {%r49150}, {%r4363, %r4364};

	// end inline asm
	bar.warp.sync 	-1;
	// begin inline asm
	mma.sync.aligned.row.col.m8n8k32.s32.s4.s4.s32 {%r4375, %r4376}, {%r49150}, {%r49150}, {%r4369, %r4370};

	// end inline asm
	bar.warp.sync 	-1;
	// begin inline asm
	mma.sync.aligned.row.col.m8n8k32.s32.s4.s4.s32 {%r4381, %r4382}, {%r49150}, {%r49150}, {%r4375, %r4376};

	// end inline asm
	bar.warp.sync 	-1;
	// begin inline asm
	mma.sync.aligned.row.col.m8n8k32.s32.s4.s4.s32 {%r4387, %r4388}, {%r49150}, {%r49150}, {%r4381, %r4382};

	// end inline asm
	bar.warp.sync 	-1;
	// begin inline asm
	mma.sync.aligned.row.col.m8n8k32.s32.s4.s4.s32 {%r4393, %r4394}, {%r49150}, {%r49150}, {%r4387, %r4388};

	// end inline asm
	bar.warp.sync 	-1;
	// begin inline asm
	mma.sync.aligned.row.col.m8n8k32.s32.s4.s4.s32 {%r4399, %r4400}, {%r49150}, {%r49150}, {%r4393, %r4394};

	// end inline asm
	bar.warp.sync 	-1;
	// begin inline asm
	mma.sync.aligned.row.col.m8n8k32.s32.s4.s4.s32 {%r4405, %r4406}, {%r49150}, {%r49150}, {%r4399, %r4400};

	// end inline asm
	bar.warp.sync 	-1;
	// begin inline asm
	mma.sync.aligned.row.col.m8n8k32.s32.s4.s4.s32 {%r4411, %r4412}, {%r49150}, {%r49150}, {%r4405, %r4406};

	// end inline asm
	bar.warp.sync 	-1;
	// begin inline asm
	mma.sync.aligned.row.col.m8n8k32.s32.s4.s4.s32 {%r4417, %r4418}, {%r49150}, {%r49150}, {%r4411, %r4412};

	// end inline asm
	bar.warp.sync 	-1;
	// begin inline asm
	mma.sync.aligned.row.col.m8n8k32.s32.s4.s4.s32 {%r4423, %r4424}, {%r49150}, {%r49150}, {%r4417, %r4418};

	// end inline asm
	bar.warp.sync 	-1;
	// begin inline asm
	mma.sync.aligned.row.col.m8n8k32.s32.s4.s4.s32 {%r4429, %r4430}, {%r49150}, {%r49150}, {%r4423, %r4424};

	// end inline asm
	bar.warp.sync 	-1;
	// begin inline asm
	mma.sync.aligned.row.col.m8n8k32.s32.s4.s4.s32 {%r4435, %r4436}, {%r49150}, {%r49150}, {%r4429, %r4430};

	// end inline asm
	bar.warp.sync 	-1;
	// begin inline asm
	mma.sync.aligned.row.col.m8n8k32.s32.s4.s4.s32 {%r4441, %r4442}, {%r49150}, {%r49150}, {%r4435, %r4436};

	// end inline asm
	bar.warp.sync 	-1;
	// begin inline asm
	mma.sync.aligned.row.col.m8n8k32.s32.s4.s4.s32 {%r4447, %r4448}, {%r49150}, {%r49150}, {%r4441, %r4442};

	// end inline asm
	bar.warp.sync 	-1;
	// begin inline asm
	mma.sync.aligned.row.col.m8n8k32.s32.s4.s4.s32 {%r4453, %r4454}, {%r49150}, {%r49150}, {%r4447, %r4448};

	// end inline asm
	bar.warp.sync 	-1;
	// begin inline asm
	mma.sync.aligned.row.col.m8n8k32.s32.s4.s4.s32 {%r4459, %r4460}, {%r49150}, {%r49150}, {%r4453, %r4454};

	// end inline asm
	bar.warp.sync 	-1;
	// begin inline asm
	mma.sync.aligned.row.col.m8n8k32.s32.s4.s4.s32 {%r4465, %r4466}, {%r49150}, {%r49150}, {%r4459, %r4460};

	// end inline asm
	bar.warp.sync 	-1;
	// begin inline asm
	mma.sync.aligned.row.col.m8n8k32.s32.s4.s4.s32 {%r4471, %r4472}, {%r49150}, {%r49150}, {%r4465, %r4466};

	// end inline asm
	bar.warp.sync 	-1;
	// begin inline asm
	mma.sync.aligned.row.col.m8n8k32.s32.s4.s4.s32 {%r4477, %r4478}, {%r49150}, {%r49150}, {%r4471, %r4472};

	// end inline asm
	bar.warp.sync 	-1;
	// begin inline asm
	mma.sync.aligned.row.col.m8n8k32.s32.s4.s4.s32 {%r4483, %r4484}, {%r49150}, {%r49150}, {%r4477, %r4478};

	// end inline asm
	bar.warp.sync 	-1;
	// begin inline asm
	mma.sync.aligned.row.col.m8n8k32.s32.s4.s4.s32 {%r4489, %r4490}, {%r49150}, {%r49150}, {%r4483, %r4484};

	// end inline asm
	bar.warp.sync 	-1;
	// begin inline asm
	mma.sync.aligned.row.col.m8n8k32.s32.s4.s4.s32 {%r4495, %r4496}, {%r49150}, {%r49150}, {%r4489, %r4490};

	// end inline asm
	bar.warp.sync 	-1;
	// begin inline asm
	mma.sync.aligned.row.col.m8n8k32.s32.s4.s4.s32 {%r4501, %r4502}, {%r49150}, {%r49150}, {%r4495, %r4496};

	// end inline asm
	bar.warp.sync 	-1;
	// begin inline asm
	mma.sync.aligned.row.col.m8n8k32.s32.s4.s4.s32 {%r4507, %r4508}, {%r49150}, {%r49150}, {%r4501, %r4502};

	// end inline asm
	bar.warp.sync 	-1;
	// begin inline asm
	mma.sync.aligned.row.col.m8n8k32.s32.s4.s4.s32 {%r4513, %r4514}, {%r49150}, {%r49150}, {%r4507, %r4508};

	// end inline asm
	bar.warp.sync 	-1;
	// begin inline asm
	mma.sync.aligned.row.col.m8n8k32.s32.s4.s4.s32 {%r4519, %r4520}, {%r49150}, {%r49150}, {%r4513, %r4514};

	// end inline asm
	bar.warp.sync 	-1;
	// begin inline asm
	mma.sync.aligned.row.col.m8n8k32.s32.s4.s4.s32 {%r4525, %r4526}, {%r49150}, {%r49150}, {%r4519, %r4520};

	// end inline asm
	bar.warp.sync 	-1;
	// begin inline asm
	mma.sync.aligned.row.col.m8n8k32.s32.s4.s4.s32 {%r4531, %r4532}, {%r49150}, {%r49150}, {%r4525, %r4526};

	// end inline asm
	bar.warp.sync 	-1;
	// begin inline asm
	mma.sync.aligned.row.col.m8n8k32.s32.s4.s4.s32 {%r4537, %r4538}, {%r49150}, {%r49150}, {%r4531, %r4532};

	// end inline asm
	bar.warp.sync 	-1;
	// begin inline asm
	mma.sync.aligned.row.col.m8n8k32.s32.s4.s4.s32 {%r4543, %r4544}, {%r49150}, {%r49150}, {%r4537, %r4538};

	// end inline asm
	bar.warp.sync 	-1;
	// begin inline asm
	mma.sync.aligned.row.col.m8n8k32.s32.s4.s4.s32 {%r4549, %r4550}, {%r49150}, {%r49150}, {%r4543, %r4544};

	// end inline asm
	bar.warp.sync 	-1;
	// begin inline asm
	mma.sync.aligned.row.col.m8n8k32.s32.s4.s4.s32 {%r4555, %r4556}, {%r49150}, {%r49150}, {%r4549, %r4550};

	// end inline asm
	bar.warp.sync 	-1;
	// begin inline asm
	mma.sync.aligned.row.col.m8n8k32.s32.s4.s4.s32 {%r4561, %r4562}, {%r49150}, {%r49150}, {%r4555, %r4556};

	// end inline asm
	bar.warp.sync 	-1;
	// begin inline asm
	mma.sync.aligned.row.col.m8n8k32.s32.s4.s4.s32 {%r4567, %r4568}, {%r49150}, {%r49150}, {%r4561, %r4562};

	// end inline asm
	bar.warp.sync 	-1;
	// begin inline asm
	mma.sync.aligned.row.col.m8n8k32.s32.s4.s4.s32 {%r4573, %r4574}, {%r49150}, {%r49150}, {%r4567, %r4568};

	// end inline asm
	bar.warp.sync 	-1;
	// begin inline asm
	mma.sync.aligned.row.col.m8n8k32.s32.s4.s4.s32 {%r4579, %r4580}, {%r49150}, {%r49150}, {%r4573, %r4574};

	// end inline asm
	bar.warp.sync 	-1;
	// begin inline asm
	mma.sync.aligned.row.col.m8n8k32.s32.s4.s4.s32 {%r4585, %r4586}, {%r49150}, {%r49150}, {%r4579, %r4580};

	// end inline asm
	bar.warp.sync 	-1;
	// begin inline asm
	mma.sync.aligned.row.col.m8n8k32.s32.s4.s4.s32 {%r4591, %r4592}, {%r49150}, {%r49150}, {%r4585, %r4586};

	// end inline asm
	bar.warp.sync 	-1;
	// begin inline asm
	mma.sync.aligned.row.col.m8n8k32.s32.s4.s4.s32 {%r4597, %r4598}, {%r49150}, {%r49150}, {%r4591, %r4592};

	// end inline asm
	bar.warp.sync 	-1;
	// begin inline asm
	mma.sync.aligned.row.col.m8n8k32.s32.s4.s4.s32 {%r4603, %r4604}, {%r49150}, {%r49150}, {%r4597, %r4598};

	// end inline asm
	bar.warp.sync 	-1;
	// begin inline asm
	mma.sync.aligned.row.col.m8n8k32.s32.s4.s4.s32 {%r4609, %r4610}, {%r49150}, {%r49150}, {%r4603, %r4604};

	// end inline asm
	bar.warp.sync 	-1;
	// begin inline asm
	mma.sync.aligned.row.col.m8n8k32.s32.s4.s4.s32 {%r4615, %r4616}, {%r49150}, {%r49150}, {%r4609, %r4610};

	// end inline asm
	bar.warp.sync 	-1;
	// begin inline asm
	mma.sync.aligned.row.col.m8n8k32.s32.s4.s4.s32 {%r4621, %r4622}, {%r49150}, {%r49150}, {%r4615, %r4616};

	// end inline asm
	bar.warp.sync 	-1;
	// begin inline asm
	mma.sync.aligned.row.col.m8n8k32.s32.s4.s4.s32 {%r4627, %r4628}, {%r49150}, {%r49150}, {%r4621, %r4622};

	// end inline asm
	bar.warp.sync 	-1;
	// begin inline asm
	mma.sync.aligned.row.col.m8n8k32.s32.s4.s4.s32 {%r4633, %r4634}, {%r49150}, {%r49150}, {%r4627, %r4628};

	// end inline asm
	bar.warp.sync 	-1;
	// begin inline asm
	mma.sync.aligned.row.col.m8n8k32.s32.s4.s4.s32 {%r4639, %r4640}, {%r49150}, {%r49150}, {%r4633, %r4634};

	// end inline asm
	bar.warp.sync 	-1;
	// begin inline asm
	mma.sync.aligned.row.col.m8n8k32.s32.s4.s4.s32 {%r4645, %r4646}, {%r49150}, {%r49150}, {%r4639, %r4640};

	// end inline asm
	bar.warp.sync 	-1;
	// begin inline asm
	mma.sync.aligned.row.col.m8n8k32.s32.s4.s4.s32 {%r4651, %r4652}, {%r49150}, {%r49150}, {%r4645, %r4646};

	// end inline asm
	bar.warp.sync 	-1;
	// begin inline asm
	mma.sync.aligned.row.col.m8n8k32.s32.s4.s4.s32 {%r4657, %r4658}, {%r49150}, {%r49150}, {%r4651, %r4652};

	// end inline asm
	bar.warp.sync 	-1;
	// begin inline asm
	mma.sync.aligned.row.col.m8n8k32.s32.s4.s4.s32 {%r4663, %r4664}, {%r49150}, {%r49150}, {%r4657, %r4658};

	// end inline asm
	bar.warp.sync 	-1;
	// begin inline asm
	mma.sync.aligned.row.col.m8n8k32.s32.s4.s4.s32 {%r4669, %r4670}, {%r49150}, {%r49150}, {%r4663, %r4664};

	// end inline asm
	bar.warp.sync 	-1;
	// begin inline asm
	mma.sync.aligned.row.col.m8n8k32.s32.s4.s4.s32 {%r4675, %r4676}, {%r49150}, {%r49150}, {%r4669, %r4670};

	// end inline asm
	bar.warp.sync 	-1;
	// begin inline asm
	mma.sync.aligned.row.col.m8n8k32.s32.s4.s4.s32 {%r4681, %r4682}, {%r49150}, {%r49150}, {%r4675, %r4676};

	// end inline asm
	bar.warp.sync 	-1;
	// begin inline asm
	mma.sync.aligned.row.col.m8n8k32.s32.s4.s4.s32 {%r4687, %r4688}, {%r49150}, {%r49150}, {%r4681, %r4682};

	// end inline asm
	bar.warp.sync 	-1;
	// begin inline asm
	mma.sync.aligned.row.col.m8n8k32.s32.s4.s4.s32 {%r4693, %r4694}, {%r49150}, {%r49150}, {%r4687, %r4688};

	// end inline asm
	bar.warp.sync 	-1;
	// begin inline asm
	mma.sync.aligned.row.col.m8n8k32.s32.s4.s4.s32 {%r4699, %r4700}, {%r49150}, {%r49150}, {%r4693, %r4694};

	// end inline asm
	bar.warp.sync 	-1;
	// begin inline asm
	mma.sync.aligned.row.col.m8n8k32.s32.s4.s4.s32 {%r4705, %r4706}, {%r49150}, {%r49150}, {%r4699, %r4700};

	// end inline asm
	bar.warp.sync 	-1;
	// begin inline asm
	mma.sync.aligned.row.col.m8n8k32.s32.s4.s4.s32 {%r4711, %r4712}, {%r49150}, {%r49150}, {%r4705, %r4706};

	// end inline asm
	bar.warp.sync 	-1;
	// begin inline asm
	mma.sync.aligned.row.col.m8n8k32.s32.s4.s4.s32 {%r4717, %r4718}, {%r49150}, {%r49150}, {%r4711, %r4712};

	// end inline asm
	bar.warp.sync 	-1;
	// begin inline asm
	mma.sync.aligned.row.col.m8n8k32.s32.s4.s4.s32 {%r4723, %r4724}, {%r49150}, {%r49150}, {%r4717, %r4718};

	// end inline asm
	bar.warp.sync 	-1;
	// begin inline asm
	mma.sync.aligned.row.col.m8n8k32.s32.s4.s4.s32 {%r4729, %r4730}, {%r49150}, {%r49150}, {%r4723, %r4724};

	// end inline asm
	bar.warp.sync 	-1;
	// begin inline asm
	mma.sync.aligned.row.col.m8n8k32.s32.s4.s4.s32 {%r4735, %r4736}, {%r49150}, {%r49150}, {%r4729, %r4730};

	// end inline asm
	bar.warp.sync 	-1;
	// begin inline asm
	mma.sync.aligned.row.col.m8n8k32.s32.s4.s4.s32 {%r4741, %r4742}, {%r49150}, {%r49150}, {%r4735, %r4736};

	// end inline asm
	bar.warp.sync 	-1;
	// begin inline asm
	mma.sync.aligned.row.col.m8n8k32.s32.s4.s4.s32 {%r4747, %r4748}, {%r49150}, {%r49150}, {%r4741, %r4742};

	// end inline asm
	bar.warp.sync 	-1;
	// begin inline asm
	mma.sync.aligned.row.col.m8n8k32.s32.s4.s4.s32 {%r4753, %r4754}, {%r49150}, {%r49150}, {%r4747, %r4748};

	// end inline asm
	bar.warp.sync 	-1;
	// begin inline asm
	mma.sync.aligned.row.col.m8n8k32.s32.s4.s4.s32 {%r4759, %r4760}, {%r49150}, {%r49150}, {%r4753, %r4754};

	// end inline asm
	bar.warp.sync 	-1;
	// begin inline asm
	mma.sync.aligned.row.col.m8n8k32.s32.s4.s4.s32 {%r4765, %r4766}, {%r49150}, {%r49150}, {%r4759, %r4760};

	// end inline asm
	bar.warp.sync 	-1;
	// begin inline asm
	mma.sync.aligned.row.col.m8n8k32.s32.s4.s4.s32 {%r4771, %r4772}, {%r49150}, {%r49150}, {%r4765, %r4766};

	// end inline asm
	bar.warp.sync 	-1;
	// begin inline asm
	mma.sync.aligned.row.col.m8n8k32.s32.s4.s4.s32 {%r4777, %r4778}, {%r49150}, {%r49150}, {%r4771, %r4772};

	// end inline asm
	bar.warp.sync 	-1;
	// begin inline asm
	mma.sync.aligned.row.col.m8n8k32.s32.s4.s4.s32 {%r4783, %r4784}, {%r49150}, {%r49150}, {%r4777, %r4778};

	// end inline asm
	bar.warp.sync 	-1;
	// begin inline asm
	mma.sync.aligned.row.col.m8n8k32.s32.s4.s4.s32 {%r4789, %r4790}, {%r49150}, {%r49150}, {%r4783, %r4784};

	// end inline asm
	bar.warp.sync 	-1;
	// begin inline asm
	mma.sync.aligned.row.col.m8n8k32.s32.s4.s4.s32 {%r4795, %r4796}, {%r49150}, {%r49150}, {%r4789, %r4790};

	// end inline asm
	bar.warp.sync 	-1;
	// begin inline asm
	mma.sync.aligned.row.col.m8n8k32.s32.s4.s4.s32 {%r4801, %r4802}, {%r49150}, {%r49150}, {%r4795, %r4796};

	// end inline asm
	bar.warp.sync 	-1;
	// begin inline asm
	mma.sync.aligned.row.col.m8n8k32.s32.s4.s4.s32 {%r4807, %r4808}, {%r49150}, {%r49150}, {%r4801, %r4802};

	// end inline asm
	bar.warp.sync 	-1;
	// begin inline asm
	mma.sync.aligned.row.col.m8n8k32.s32.s4.s4.s32 {%r4813, %r4814}, {%r49150}, {%r49150}, {%r4807, %r4808};

	// end inline asm
	bar.warp.sync 	-1;
	// begin inline asm
	mma.sync.aligned.row.col.m8n8k32.s32.s4.s4.s32 {%r4819, %r4820}, {%r49150}, {%r49150}, {%r4813, %r4814};

	// end inline asm
	bar.warp.sync 	-1;
	// begin inline asm
	mma.sync.aligned.row.col.m8n8k32.s32.s4.s4.s32 {%r4825, %r4826}, {%r49150}, {%r49150}, {%r4819, %r4820};

	// end inline asm
	bar.warp.sync 	-1;
	// begin inline asm
	mma.sync.aligned.row.col.m8n8k32.s32.s4.s4.s32 {%r4831, %r4832}, {%r49150}, {%r49150}, {%r4825, %r4826};

	// end inline asm
	bar.warp.sync 	-1;
	// begin inline asm
	mma.sync.aligned.row.col.m8n8k32.s32.s4.s4.s32 {%r4837, %r4838}, {%r49150}, {%r49150}, {%r4831, %r4832};

	// end inline asm
	bar.warp.sync 	-1;
	// begin inline asm
	mma.sync.aligned.row.col.m8n8k32.s32.s4.s4.s32 {%r4843, %r4844}, {%r49150}, {%r49150}, {%r4837, %r4838};

	// end inline asm
	bar.warp.sync 	-1;
	// begin inline asm
	mma.sync.aligned.row.col.m8n8k32.s32.s4.s4.s32 {%r4849, %r4850}, {%r49150}, {%r49150}, {%r4843, %r4844};

	// end inline asm
	bar.warp.sync 	-1;
	// begin inline asm
	mma.sync.aligned.row.col.m8n8k32.s32.s4.s4.s32 {%r4855, %r4856}, {%r49150}, {%r49150}, {%r4849, %r4850};

	// end inline asm
	bar.warp.sync 	-1;
	// begin inline asm
	mma.sync.aligned.row.col.m8n8k32.s32.s4.s4.s32 {%r4861, %r4862}, {%r49150}, {%r49150}, {%r4855, %r4856};

	// end inline asm
	bar.warp.sync 	-1;
	// begin inline asm
	mma.sync.aligned.row.col.m8n8k32.s32.s4.s4.s32 {%r4867, %r4868}, {%r49150}, {%r49150}, {%r4861, %r4862};

	// end inline asm
	bar.warp.sync 	-1;
	// begin inline asm
	mma.sync.aligned.row.col.m8n8k32.s32.s4.s4.s32 {%r4873, %r4874}, {%r49150}, {%r49150}, {%r4867, %r4868};

	// end inline asm
	bar.warp.sync 	-1;
	// begin inline asm
	mma.sync.aligned.row.col.m8n8k32.s32.s4.s4.s32 {%r4879, %r4880}, {%r49150}, {%r49150}, {%r4873, %r4874};

	// end inline asm
	bar.warp.sync 	-1;
	// begin inline asm
	mma.sync.aligned.row.col.m8n8k32.s32.s4.s4.s32 {%r4885, %r4886}, {%r49150}, {%r49150}, {%r4879, %r4880};

	// end inline asm
	bar.warp.sync 	-1;
	// begin inline asm
	mma.sync.aligned.row.col.m8n8k32.s32.s4.s4.s32 {%r4891, %r4892}, {%r49150}, {%r49150}, {%r4885, %r4886};

	// end inline asm
	bar.warp.sync 	-1;
	// begin inline asm
	mma.sync.aligned.row.col.m8n8k32.s32.s4.s4.s32 {%r4897, %r4898}, {%r49150}, {%r49150}, {%r4891, %r4892};

	// end inline asm
	bar.warp.sync 	-1;
	// begin inline asm
	mma.sync.aligned.row.col.m8n8k32.s32.s4.s4.s32 {%r4903, %r4904}, {%r49150}, {%r49150}, {%r4897, %r4898};

	// end inline asm
	bar.warp.sync 	-1;
	// begin inline asm
	mma.sync.aligned.row.col.m8n8k32.s32.s4.s4.s32 {%r4909, %r4910}, {%r49150}, {%r49150}, {%r4903, %r4904};

	// end inline asm
	bar.warp.sync 	-1;
	// begin inline asm
	mma.sync.aligned.row.col.m8n8k32.s32.s4.s4.s32 {%r4915, %r4916}, {%r49150}, {%r49150}, {%r4909, %r4910};

	// end inline asm
	bar.warp.sync 	-1;
	// begin inline asm
	mma.sync.aligned.row.col.m8n8k32.s32.s4.s4.s32 {%r4921, %r4922}, {%r49150}, {%r49150}, {%r4915, %r4916};

	// end inline asm
	bar.warp.sync 	-1;
	// begin inline asm
	mma.sync.aligned.row.col.m8n8k32.s32.s4.s4.s32 {%r4927, %r4928}, {%r49150}, {%r49150}, {%r4921, %r4922};

	// end inline asm
	bar.warp.sync 	-1;
	// begin inline asm
	mma.sync.aligned.row.col.m8n8k32.s32.s4.s4.s32 {%r4933, %r4934}, {%r49150}, {%r49150}, {%r4927, %r4928};

	// end inline asm
	bar.warp.sync 	-1;
	// begin inline asm
	mma.sync.aligned.row.col.m8n8k32.s32.s4.s4.s32 {%r4939, %r4940}, {%r49150}, {%r49150}, {%r4933, %r4934};

	// end inline asm
	bar.warp.sync 	-1;
	// begin inline asm
	mma.sync.aligned.row.col.m8n8k32.s32.s4.s4.s32 {%r4945, %r4946}, {%r49150}, {%r49150}, {%r4939, %r4940};

	// end inline asm
	bar.warp.sync 	-1;
	// begin inline asm
	mma.sync.aligned.row.col.m8n8k32.s32.s4.s4.s32 {%r4951, %r4952}, {%r49150}, {%r49150}, {%r4945, %r4946};

	// end inline asm
	bar.warp.sync 	-1;
	// begin inline asm
	mma.sync.aligned.row.col.m8n8k32.s32.s4.s4.s32 {%r4957, %r4958}, {%r49150}, {%r49150}, {%r4951, %r4952};

	// end inline asm
	bar.warp.sync 	-1;
	// begin inline asm
	mma.sync.aligned.row.col.m8n8k32.s32.s4.s4.s32 {%r4963, %r4964}, {%r49150}, {%r49150}, {%r4957, %r4958};

	// end inline asm
	bar.warp.sync 	-1;
	// begin inline asm
	mma.sync.aligned.row.col.m8n8k32.s32.s4.s4.s32 {%r4969, %r4970}, {%r49150}, {%r49150}, {%r4963, %r4964};

	// end inline asm
	bar.warp.sync 	-1;
	// begin inline asm
	mma.sync.aligned.row.col.m8n8k32.s32.s4.s4.s32 {%r4975, %r4976}, {%r49150}, {%r49150}, {%r4969, %r4970};

	// end inline asm
	bar.warp.sync 	-1;
	// begin inline asm
	mma.sync.aligned.row.col.m8n8k32.s32.s4.s4.s32 {%r4981, %r4982}, {%r49150}, {%r49150}, {%r4975, %r4976};

	// end inline asm
	bar.warp.sync 	-1;
	// begin inline asm
	mma.sync.aligned.row.col.m8n8k32.s32.s4.s4.s32 {%r4987, %r4988}, {%r49150}, {%r49150}, {%r4981, %r4982};

	// end inline asm
	bar.warp.sync 	-1;
	// begin inline asm
	mma.sync.aligned.row.col.m8n8k32.s32.s4.s4.s32 {%r4993, %r4994}, {%r49150}, {%r49150}, {%r4987, %r4988};

	// end inline asm
	bar.warp.sync 	-1;
	// begin inline asm
	mma.sync.aligned.row.col.m8n8k32.s32.s4.s4.s32 {%r4999, %r5000}, {%r49150}, {%r49150}, {%r4993, %r4994};

	// end inline asm
	bar.warp.sync 	-1;
	// begin inline asm
	mma.sync.aligned.row.col.m8n8k32.s32.s4.s4.s32 {%r5005, %r5006}, {%r49150}, {%r49150}, {%r4999, %r5000};

	// end inline asm
	bar.warp.sync 	-1;
	// begin inline asm
	mma.sync.aligned.row.col.m8n8k32.s32.s4.s4.s32 {%r5011, %r5012}, {%r49150}, {%r49150}, {%r5005, %r5006};

	// end inline asm
	bar.warp.sync 	-1;
	// begin inline asm
	mma.sync.aligned.row.col.m8n8k32.s32.s4.s4.s32 {%r5017, %r5018}, {%r49150}, {%r49150}, {%r5011, %r5012};

	// end inline asm
	bar.warp.sync 	-1;
	// begin inline asm
	mma.sync.aligned.row.col.m8n8k32.s32.s4.s4.s32 {%r5023, %r5024}, {%r49150}, {%r49150}, {%r5017, %r5018};

	// end inline asm
	bar.warp.sync 	-1;
	// begin inline asm
	mma.sync.aligned.row.col.m8n8k32.s32.s4.s4.s32 {%r5029, %r5030}, {%r49150}, {%r49150}, {%r5023, %r5024};

	// end inline asm
	bar.warp.sync 	-1;
	// begin inline asm
	mma.sync.aligned.row.col.m8n8k32.s32.s4.s4.s32 {%r5035, %r5036}, {%r49150}, {%r49150}, {%r5029, %r5030};

	// end inline asm
	bar.warp.sync 	-1;
	// begin inline asm
	mma.sync.aligned.row.col.m8n8k32.s32.s4.s4.s32 {%r5041, %r5042}, {%r49150}, {%r49150}, {%r5035, %r5036};

	// end inline asm
	bar.warp.sync 	-1;
	// begin inline asm
	mma.sync.aligned.row.col.m8n8k32.s32.s4.s4.s32 {%r5047, %r5048}, {%r49150}, {%r49150}, {%r5041, %r5042};

	// end inline asm
	bar.warp.sync 	-1;
	// begin inline asm
	mma.sync.aligned.row.col.m8n8k32.s32.s4.s4.s32 {%r5053, %r5054}, {%r49150}, {%r49150}, {%r5047, %r5048};

	// end inline asm
	bar.warp.sync 	-1;
	// begin inline asm
	mma.sync.aligned.row.col.m8n8k32.s32.s4.s4.s32 {%r5059, %r5060}, {%r49150}, {%r49150}, {%r5053, %r5054};

	// end inline asm
	bar.warp.sync 	-1;
	// begin inline asm
	mma.sync.aligned.row.col.m8n8k32.s32.s4.s4.s32 {%r5065, %r5066}, {%r49150}, {%r49150}, {%r5059, %r5060};

	// end inline asm
	bar.warp.sync 	-1;
	// begin inline asm
	mma.sync.aligned.row.col.m8n8k32.s32.s4.s4.s32 {%r5071, %r5072}, {%r49150}, {%r49150}, {%r5065, %r5066};

	// end inline asm
	bar.warp.sync 	-1;
	// begin inline asm
	mma.sync.aligned.row.col.m8n8k32.s32.s4.s4.s32 {%r5077, %r5078}, {%r49150}, {%r49150}, {%r5071, %r5072};

	// end inline asm
	bar.warp.sync 	-1;
	// begin inline asm
	mma.sync.aligned.row.col.m8n8k32.s32.s4.s4.s32 {%r5083, %r5084}, {%r49150}, {%r49150}, {%r5077, %r5078};

	// end inline asm
	bar.warp.sync 	-1;
	// begin inline asm
	mma.sync.aligned.row.col.m8n8k32.s32.s4.s4.s32 {%r5089, %r5090}, {%r49150}, {%r49150}, {%r5083, %r5084};

	// end inline asm
	bar.warp.sync 	-1;
	// begin inline asm
	mma.sync.aligned.row.col.m8n8k32.s32.s4.s4.s32 {%r5095, %r5096}, {%r49150}, {%r49150}, {%r5089, %r5090};

	// end inline asm
	bar.warp.sync 	-1;
	// begin inline asm
	mma.sync.aligned.row.col.m8n8k32.s32.s4.s4.s32 {%r5101, %r5102}, {%r49150}, {%r49150}, {%r5095, %r5096};

	// end inline asm
	bar.warp.sync 	-1;
	// begin inline asm
	mma.sync.aligned.row.col.m8n8k32.s32.s4.s4.s32 {%r5107, %r5108}, {%r49150}, {%r49150}, {%r5101, %r5102};

	// end inline asm
	bar.warp.sync 	-1;
	// begin inline asm
	mma.sync.aligned.row.col.m8n8k32.s32.s4.s4.s32 {%r5113, %r5114}, {%r49150}, {%r49150}, {%r5107, %r5108};

	// end inline asm
	bar.warp.sync 	-1;
	// begin inline asm
	mma.sync.aligned.row.col.m8n8k32.s32.s4.s4.s32 {%r5119, %r5120}, {%r49150}, {%r49150}, {%r5113, %r5114};

	// end inline asm
	bar.warp.sync 	-1;
	// begin inline asm
	mma.sync.aligned.row.col.m8n8k32.s32.s4.s4.s32 {%r5125, %r5126}, {%r49150}, {%r49150}, {%r5119, %r5120};

	// end inline asm
	bar.warp.sync 	-1;
	// begin inline asm
	mma.sync.aligned.row.col.m8n8k32.s32.s4.s4.s32 {%r5131, %r5132}, {%r49150}, {%r49150}, {%r5125, %r5126};

	// end inline asm
	bar.warp.sync 	-1;
	// begin inline asm
	mma.sync.aligned.row.col.m8n8k32.s32.s4.s4.s32 {%r5137, %r5138}, {%r49150}, {%r49150}, {%r5131, %r5132};

	// end inline asm
	bar.warp.sync 	-1;
	// begin inline asm
	mma.sync.aligned.row.col.m8n8k32.s32.s4.s4.s32 {%r5143, %r5144}, {%r49150}, {%r49150}, {%r5137, %r5138};

	// end inline asm
	bar.warp.sync 	-1;
	// begin inline asm
	mma.sync.aligned.row.col.m8n8k32.s32.s4.s4.s32 {%r5149, %r5150}, {%r49150}, {%r49150}, {%r5143, %r5144};

	// end inline asm
	bar.warp.sync 	-1;
	// begin inline asm
	mma.sync.aligned.row.col.m8n8k32.s32.s4.s4.s32 {%r5155, %r5156}, {%r49150}, {%r49150}, {%r5149, %r5150};

	// end inline asm
	bar.warp.sync 	-1;
	// begin inline asm
	mma.sync.aligned.row.col.m8n8k32.s32.s4.s4.s32 {%r5161, %r5162}, {%r49150}, {%r49150}, {%r5155, %r5156};

	// end inline asm
	bar.warp.sync 	-1;
	// begin inline asm
	mma.sync.aligned.row.col.m8n8k32.s32.s4.s4.s32 {%r5167, %r5168}, {%r49150}, {%r49150}, {%r5161, %r5162};

	// end inline asm
	bar.warp.sync 	-1;
	// begin inline asm
	mma.sync.aligned.row.col.m8n8k32.s32.s4.s4.s32 {%r5173, %r5174}, {%r49150}, {%r49150}, {%r5167, %r5168};

	// end inline asm
	bar.warp.sync 	-1;
	// begin inline asm
	mma.sync.aligned.row.col.m8n8k32.s32.s4.s4.s32 {%r5179, %r5180}, {%r49150}, {%r49150}, {%r5173, %r5174};

	// end inline asm
	bar.warp.sync 	-1;
	// begin inline asm
	mma.sync.aligned.row.col.m8n8k32.s32.s4.s4.s32 {%r5185, %r5186}, {%r49150}, {%r49150}, {%r5179, %r5180};

	// end inline asm
	bar.warp.sync 	-1;
	// begin inline asm
	mma.sync.aligned.row.col.m8n8k32.s32.s4.s4.s32 {%r5191, %r5192}, {%r49150}, {%r49150}, {%r5185, %r5186};

	// end inline asm
	bar.warp.sync 	-1;
	// begin inline asm
	mma.sync.aligned.row.col.m8n8k32.s32.s4.s4.s32 {%r5197, %r5198}, {%r49150}, {%r49150}, {%r5191, %r5192};

	// end inline asm
	bar.warp.sync 	-1;
	// begin inline asm
	mma.sync.aligned.row.col.m8n8k32.s32.s4.s4.s32 {%r5203, %r5204}, {%r49150}, {%r49150}, {%r5197, %r5198};

	// end inline asm
	bar.warp.sync 	-1;
	// begin inline asm
	mma.sync.aligned.row.col.m8n8k32.s32.s4.s4.s32 {%r5209, %r5210}, {%r49150}, {%r49150}, {%r5203, %r5204};

	// end inline asm
	bar.warp.sync 	-1;
	// begin inline asm
	mma.sync.aligned.row.col.m8n8k32.s32.s4.s4.s32 {%r5215, %r5216}, {%r49150}, {%r49150}, {%r5209, %r5210};

	// end inline asm
	bar.warp.sync 	-1;
	// begin inline asm
	mma.sync.aligned.row.col.m8n8k32.s32.s4.s4.s32 {%r5221, %r5222}, {%r49150}, {%r49150}, {%r5215, %r5216};

	// end inline asm
	bar.warp.sync 	-1;
	// begin inline asm
	mma.sync.aligned.row.col.m8n8k32.s32.s4.s4.s32 {%r5227, %r5228}, {%r49150}, {%r49150}, {%r5221, %r5222};

	// end inline asm
	bar.warp.sync 	-1;
	// begin inline asm
	mma.sync.aligned.row.col.m8n8k32.s32.s4.s4.s32 {%r5233, %r5234}, {%r49150}, {%r49150}, {%r5227, %r5228};

	// end inline asm
	bar.warp.sync 	-1;
	// begin inline asm
	mma.sync.aligned.row.col.m8n8k32.s32.s4.s4.s32 {%r5239, %r5240}, {%r49150}, {%r49150}, {%r5233, %r5234};

	// end inline asm
	bar.warp.sync 	-1;
	// begin inline asm
	mma.sync.aligned.row.col.m8n8k32.s32.s4.s4.s32 {%r5245, %r5246}, {%r49150}, {%r49150}, {%r5239, %r5240};

	// end inline asm
	bar.warp.sync 	-1;
	// begin inline asm
	mma.sync.aligned.row.col.m8n8k32.s32.s4.s4.s32 {%r5251, %r5252}, {%r49150}, {%r49150}, {%r5245, %r5246};

	// end inline asm
	bar.warp.sync 	-1;
	// begin inline asm
	mma.sync.aligned.row.col.m8n8k32.s32.s4.s4.s32 {%r5257, %r5258}, {%r49150}, {%r49150}, {%r5251, %r5252};

	// end inline asm
	bar.warp.sync 	-1;
	// begin inline asm
	mma.sync.aligned.row.col.m8n8k32.s32.s4.s4.s32 {%r5263, %r5264}, {%r49150}, {%r49150}, {%r5257, %r5258};

	// end inline asm
	bar.warp.sync 	-1;
	// begin inline asm
	mma.sync.aligned.row.col.m8n8k32.s32.s4.s4.s32 {%r5269, %r5270}, {%r49150}, {%r49150}, {%r5263, %r5264};

	// end inline asm
	bar.warp.sync 	-1;
	// begin inline asm
	mma.sync.aligned.row.col.m8n8k32.s32.s4.s4.s32 {%r5275, %r5276}, {%r49150}, {%r49150}, {%r5269, %r5270};

	// end inline asm
	bar.warp.sync 	-1;
	// begin inline asm
	mma.sync.aligned.row.col.m8n8k32.s32.s4.s4.s32 {%r5281, %r5282}, {%r49150}, {%r49150}, {%r5275, %r5276};

	// end inline asm
	bar.warp.sync 	-1;
	// begin inline asm
	mma.sync.aligned.row.col.m8n8k32.s32.s4.s4.s32 {%r5287, %r5288}, {%r49150}, {%r49150}, {%r5281, %r5282};

	// end inline asm
	bar.warp.sync 	-1;
	// begin inline asm
	mma.sync.aligned.row.col.m8n8k32.s32.s4.s4.s32 {%r5293, %r5294}, {%r49150}, {%r49150}, {%r5287, %r5288};

	// end inline asm
	bar.warp.sync 	-1;
	// begin inline asm
	mma.sync.aligned.row.col.m8n8k32.s32.s4.s4.s32 {%r5299, %r5300}, {%r49150}, {%r49150}, {%r5293, %r5294};

	// end inline asm
	bar.warp.sync 	-1;
	// begin inline asm
	mma.sync.aligned.row.col.m8n8k32.s32.s4.s4.s32 {%r5305, %r5306}, {%r49150}, {%r49150}, {%r5299, %r5300};

	// end inline asm
	bar.warp.sync 	-1;
	// begin inline asm
	mma.sync.aligned.row.col.m8n8k32.s32.s4.s4.s32 {%r5311, %r5312}, {%r49150}, {%r49150}, {%r5305, %r5306};

	// end inline asm
	bar.warp.sync 	-1;
	// begin inline asm
	mma.sync.aligned.row.col.m8n8k32.s32.s4.s4.s32 {%r5317, %r5318}, {%r49150}, {%r49150}, {%r5311, %r5312};

	// end inline asm
	bar.warp.sync 	-1;
	// begin inline asm
	mma.sync.aligned.row.col.m8n8k32.s32.s4.s4.s32 {%r5323, %r5324}, {%r49150}, {%r49150}, {%r5317, %r5318};

	// end inline asm
	bar.warp.sync 	-1;
	// begin inline asm
	mma.sync.aligned.row.col.m8n8k32.s32.s4.s4.s32 {%r5329, %r5330}, {%r49150}, {%r49150}, {%r5323, %r5324};

	// end inline asm
	bar.warp.sync 	-1;
	// begin inline asm
	mma.sync.aligned.row.col.m8n8k32.s32.s4.s4.s32 {%r5335, %r5336}, {%r49150}, {%r49150}, {%r5329, %r5330};

	// end inline asm
	bar.warp.sync 	-1;
	// begin inline asm
	mma.sync.aligned.row.col.m8n8k32.s32.s4.s4.s32 {%r5341, %r5342}, {%r49150}, {%r49150}, {%r5335, %r5336};

	// end inline asm
	bar.warp.sync 	-1;
	// begin inline asm
	mma.sync.aligned.row.col.m8n8k32.s32.s4.s4.s32 {%r5347, %r5348}, {%r49150}, {%r49150}, {%r5341, %r5342};

	// end inline asm
	bar.warp.sync 	-1;
	// begin inline asm
	mma.sync.aligned.row.col.m8n8k32.s32.s4.s4.s32 {%r5353, %r5354}, {%r49150}, {%r49150}, {%r5347, %r5348};

	// end inline asm
	bar.warp.sync 	-1;
	// begin inline asm
	mma.sync.aligned.row.col.m8n8k32.s32.s4.s4.s32 {%r5359, %r5360}, {%r49150}, {%r49150}, {%r5353, %r5354};

	// end inline asm
	bar.warp.sync 	-1;
	// begin inline asm
	mma.sync.aligned.row.col.m8n8k32.s32.s4.s4.s32 {%r5365, %r5366}, {%r49150}, {%r49150}, {%r5359, %r5360};

	// end inline asm
	bar.warp.sync 	-1;
	// begin inline asm
	mma.sync.aligned.row.col.m8n8k32.s32.s4.s4.s32 {%r5371, %r5372}, {%r49150}, {%r49150}, {%r5365, %r5366};

	// end inline asm
	bar.warp.sync 	-1;
	// begin inline asm
	mma.sync.aligned.row.col.m8n8k32.s32.s4.s4.s32 {%r5377, %r5378}, {%r49150}, {%r49150}, {%r5371, %r5372};

	// end inline asm
	bar.warp.sync 	-1;
	// begin inline asm
	mma.sync.aligned.row.col.m8n8k32.s32.s4.s4.s32 {%r5383, %r5384}, {%r49150}, {%r49150}, {%r5377, %r5378};

	// end inline asm
	bar.warp.sync 	-1;
	// begin inline asm
	mma.sync.aligned.row.col.m8n8k32.s32.s4.s4.s32 {%r5389, %r5390}, {%r49150}, {%r49150}, {%r5383, %r5384};

	// end inline asm
	bar.warp.sync 	-1;
	// begin inline asm
	mma.sync.aligned.row.col.m8n8k32.s32.s4.s4.s32 {%r5395, %r5396}, {%r49150}, {%r49150}, {%r5389, %r5390};

	// end inline asm
	bar.warp.sync 	-1;
	// begin inline asm
	mma.sync.aligned.row.col.m8n8k32.s32.s4.s4.s32 {%r5401, %r5402}, {%r49150}, {%r49150}, {%r5395, %r5396};

	// end inline asm
	bar.warp.sync 	-1;
	// begin inline asm
	mma.sync.aligned.row.col.m8n8k32.s32.s4.s4.s32 {%r5407, %r5408}, {%r49150}, {%r49150}, {%r5401, %r5402};

	// end inline asm
	bar.warp.sync 	-1;
	// begin inline asm
	mma.sync.aligned.row.col.m8n8k32.s32.s4.s4.s32 {%r5413, %r5414}, {%r49150}, {%r49150}, {%r5407, %r5408};

	// end inline asm
	bar.warp.sync 	-1;
	// begin inline asm
	mma.sync.aligned.row.col.m8n8k32.s32.s4.s4.s32 {%r5419, %r5420}, {%r49150}, {%r49150}, {%r5413, %r5414};

	// end inline asm
	bar.warp.sync 	-1;
	// begin inline asm
	mma.sync.aligned.row.col.m8n8k32.s32.s4.s4.s32 {%r5425, %r5426}, {%r49150}, {%r49150}, {%r5419, %r5420};

	// end inline asm
	bar.warp.sync 	-1;
	// begin inline asm
	mma.sync.aligned.row.col.m8n8k32.s32.s4.s4.s32 {%r5431, %r5432}, {%r49150}, {%r49150}, {%r5425, %r5426};

	// end inline asm
	bar.warp.sync 	-1;
	// begin inline asm
	mma.sync.aligned.row.col.m8n8k32.s32.s4.s4.s32 {%r5437, %r5438}, {%r49150}, {%r49150}, {%r5431, %r5432};

	// end inline asm
	bar.warp.sync 	-1;
	// begin inline asm
	mma.sync.aligned.row.col.m8n8k32.s32.s4.s4.s32 {%r5443, %r5444}, {%r49150}, {%r49150}, {%r5437, %r5438};

	// end inline asm
	bar.warp.sync 	-1;
	// begin inline asm
	mma.sync.aligned.row.col.m8n8k32.s32.s4.s4.s32 {%r5449, %r5450}, {%r49150}, {%r49150}, {%r5443, %r5444};

	// end inline asm
	bar.warp.sync 	-1;
	// begin inline asm
	mma.sync.aligned.row.col.m8n8k32.s32.s4.s4.s32 {%r5455, %r5456}, {%r49150}, {%r49150}, {%r5449, %r5450};

	// end inline asm
	bar.warp.sync 	-1;
	// begin inline asm
	mma.sync.aligned.row.col.m8n8k32.s32.s4.s4.s32 {%r5461, %r5462}, {%r49150}, {%r49150}, {%r5455, %r5456};

	// end inline asm
	bar.warp.sync 	-1;
	// begin inline asm
	mma.sync.aligned.row.col.m8n8k32.s32.s4.s4.s32 {%r5467, %r5468}, {%r49150}, {%r49150}, {%r5461, %r5462};

	// end inline asm
	bar.warp.sync 	-1;
	// begin inline asm
	mma.sync.aligned.row.col.m8n8k32.s32.s4.s4.s32 {%r5473, %r5474}, {%r49150}, {%r49150}, {%r5467, %r5468};

	// end inline asm
	bar.warp.sync 	-1;
	// begin inline asm
	mma.sync.aligned.row.col.m8n8k32.s32.s4.s4.s32 {%r5479, %r5480}, {%r49150}, {%r49150}, {%r5473, %r5474};

	// end inline asm
	bar.warp.sync 	-1;
	// begin inline asm
	mma.sync.aligned.row.col.m8n8k32.s32.s4.s4.s32 {%r5485, %r5486}, {%r49150}, {%r49150}, {%r5479, %r5480};

	// end inline asm
	bar.warp.sync 	-1;
	// begin inline asm
	mma.sync.aligned.row.col.m8n8k32.s32.s4.s4.s32 {%r5491, %r5492}, {%r49150}, {%r49150}, {%r5485, %r5486};

	// end inline asm
	bar.warp.sync 	-1;
	// begin inline asm
	mma.sync.aligned.row.col.m8n8k32.s32.s4.s4.s32 {%r5497, %r5498}, {%r49150}, {%r49150}, {%r5491, %r5492};

	// end inline asm
	bar.warp.sync 	-1;
	// begin inline asm
	mma.sync.aligned.row.col.m8n8k32.s32.s4.s4.s32 {%r5503, %r5504}, {%r49150}, {%r49150}, {%r5497, %r5498};

	// end inline asm
	bar.warp.sync 	-1;
	// begin inline asm
	mma.sync.aligned.row.col.m8n8k32.s32.s4.s4.s32 {%r5509, %r5510}, {%r49150}, {%r49150}, {%r5503, %r5504};

	// end inline asm
	bar.warp.sync 	-1;
	// begin inline asm
	mma.sync.aligned.row.col.m8n8k32.s32.s4.s4.s32 {%r5515, %r5516}, {%r49150}, {%r49150}, {%r5509, %r5510};

	// end inline asm
	bar.warp.sync 	-1;
	// begin inline asm
	mma.sync.aligned.row.col.m8n8k32.s32.s4.s4.s32 {%r5521, %r5522}, {%r49150}, {%r49150}, {%r5515, %r5516};

	// end inline asm
	bar.warp.sync 	-1;
	// begin inline asm
	mma.sync.aligned.row.col.m8n8k32.s32.s4.s4.s32 {%r5527, %r5528}, {%r49150}, {%r49150}, {%r5521, %r5522};

	// end inline asm
	bar.warp.sync 	-1;
	// begin inline asm
	mma.sync.aligned.row.col.m8n8k32.s32.s4.s4.s32 {%r5533, %r5534}, {%r49150}, {%r49150}, {%r5527, %r5528};

	// end inline asm
	bar.warp.sync 	-1;
	// begin inline asm
	mma.sync.aligned.row.col.m8n8k32.s32.s4.s4.s32 {%r5539, %r5540}, {%r49150}, {%r49150}, {%r5533, %r5534};

	// end inline asm
	bar.warp.sync 	-1;
	// begin inline asm
	mma.sync.aligned.row.col.m8n8k32.s32.s4.s4.s32 {%r5545, %r5546}, {%r49150}, {%r49150}, {%r5539, %r5540};

	// end inline asm
	bar.warp.sync 	-1;
	// begin inline asm
	mma.sync.aligned.row.col.m8n8k32.s32.s4.s4.s32 {%r5551, %r5552}, {%r49150}, {%r49150}, {%r5545, %r5546};

	// end inline asm
	bar.warp.sync 	-1;
	// begin inline asm
	mma.sync.aligned.row.col.m8n8k32.s32.s4.s4.s32 {%r5557, %r5558}, {%r49150}, {%r49150}, {%r5551, %r5552};

	// end inline asm
	bar.warp.sync 	-1;
	// begin inline asm
	mma.sync.aligned.row.col.m8n8k32.s32.s4.s4.s32 {%r5563, %r5564}, {%r49150}, {%r49150}, {%r5557, %r5558};

	// end inline asm
	bar.warp.sync 	-1;
	// begin inline asm
	mma.sync.aligned.row.col.m8n8k32.s32.s4.s4.s32 {%r5569, %r5570}, {%r49150}, {%r49150}, {%r5563, %r5564};

	// end inline asm
	bar.warp.sync 	-1;
	// begin inline asm
	mma.sync.aligned.row.col.m8n8k32.s32.s4.s4.s32 {%r5575, %r5576}, {%r49150}, {%r49150}, {%r5569, %r5570};

	// end inline asm
	bar.warp.sync 	-1;
	// begin inline asm
	mma.sync.aligned.row.col.m8n8k32.s32.s4.s4.s32 {%r5581, %r5582}, {%r49150}, {%r49150}, {%r5575, %r5576};

	// end inline asm
	bar.warp.sync 	-1;
	// begin inline asm
	mma.sync.aligned.row.col.m8n8k32.s32.s4.s4.s32 {%r5587, %r5588}, {%r49150}, {%r49150}, {%r5581, %r5582};

	// end inline asm
	bar.warp.sync 	-1;
	// begin inline asm
	mma.sync.aligned.row.col.m8n8k32.s32.s4.s4.s32 {%r5593, %r5594}, {%r49150}, {%r49150}, {%r5587, %r5588};

	// end inline asm
	bar.warp.sync 	-1;
	// begin inline asm
	mma.sync.aligned.row.col.m8n8k32.s32.s4.s4.s32 {%r5599, %r5600}, {%r49150}, {%r49150}, {%r5593, %r5594};

	// end inline asm
	bar.warp.sync 	-1;
	// begin inline asm
	mma.sync.aligned.row.col.m8n8k32.s32.s4.s4.s32 {%r5605, %r5606}, {%r49150}, {%r49150}, {%r5599, %r5600};

	// end inline asm
	bar.warp.sync 	-1;
	// begin inline asm
	mma.sync.aligned.row.col.m8n8k32.s32.s4.s4.s32 {%r5611, %r5612}, {%r49150}, {%r49150}, {%r5605, %r5606};

	// end inline asm
	bar.warp.sync 	-1;
	// begin inline asm
	mma.sync.aligned.row.col.m8n8k32.s32.s4.s4.s32 {%r5617, %r5618}, {%r49150}, {%r49150}, {%r5611, %r5612};

	// end inline asm
	bar.warp.sync 	-1;
	// begin inline asm
	mma.sync.aligned.row.col.m8n8k32.s32.s4.s4.s32 {%r5623, %r5624}, {%r49150}, {%r49150}, {%r5617, %r5618};

	// end inline asm
	bar.warp.sync 	-1;
	// begin inline asm
	mma.sync.aligned.row.col.m8n8k32.s32.s4.s4.s32 {%r5629, %r5630}, {%r49150}, {%r49150}, {%r5623, %r5624};

	// end inline asm
	bar.warp.sync 	-1;
	// begin inline asm
	mma.sync.aligned.row.col.m8n8k32.s32.s4.s4.s32 {%r5635, %r5636}, {%r49150}, {%r49150}, {%r5629, %r5630};

	// end inline asm
	bar.warp.sync 	-1;
	// begin inline asm
	mma.sync.aligned.row.col.m8n8k32.s32.s4.s4.s32 {%r5641, %r5642}, {%r49150}, {%r49150}, {%r5635, %r5636};

	// end inline asm
	bar.warp.sync 	-1;
	// begin inline asm
	mma.sync.aligned.row.col.m8n8k32.s32.s4.s4.s32 {%r5647, %r5648}, {%r49150}, {%r49150}, {%r5641, %r5642};

	// end inline asm
	bar.warp.sync 	-1;
	// begin inline asm
	mma.sync.aligned.row.col.m8n8k32.s32.s4.s4.s32 {%r5653, %r5654}, {%r49150}, {%r49150}, {%r5647, %r5648};

	// end inline asm
	bar.warp.sync 	-1;
	// begin inline asm
	mma.sync.aligned.row.col.m8n8k32.s32.s4.s4.s32 {%r5659, %r5660}, {%r49150}, {%r49150}, {%r5653, %r5654};

	// end inline asm
	bar.warp.sync 	-1;
	// begin inline asm
	mma.sync.aligned.row.col.m8n8k32.s32.s4.s4.s32 {%r5665, %r5666}, {%r49150}, {%r49150}, {%r5659, %r5660};

	// end inline asm
	bar.warp.sync 	-1;
	// begin inline asm
	mma.sync.aligned.row.col.m8n8k32.s32.s4.s4.s32 {%r5671, %r5672}, {%r49150}, {%r49150}, {%r5665, %r5666};

	// end inline asm
	bar.warp.sync 	-1;
	// begin inline asm
	mma.sync.aligned.row.col.m8n8k32.s32.s4.s4.s32 {%r5677, %r5678}, {%r49150}, {%r49150}, {%r5671, %r5672};

	// end inline asm
	bar.warp.sync 	-1;
	// begin inline asm
	mma.sync.aligned.row.col.m8n8k32.s32.s4.s4.s32 {%r5683, %r5684}, {%r49150}, {%r49150}, {%r5677, %r5678};

	// end inline asm
	bar.warp.sync 	-1;
	// begin inline asm
	mma.sync.aligned.row.col.m8n8k32.s32.s4.s4.s32 {%r5689, %r5690}, {%r49150}, {%r49150}, {%r5683, %r5684};

	// end inline asm
	bar.warp.sync 	-1;
	// begin inline asm
	mma.sync.aligned.row.col.m8n8k32.s32.s4.s4.s32 {%r5695, %r5696}, {%r49150}, {%r49150}, {%r5689, %r5690};

	// end inline asm
	bar.warp.sync 	-1;
	// begin inline asm
	mma.sync.aligned.row.col.m8n8k32.s32.s4.s4.s32 {%r5701, %r5702}, {%r49150}, {%r49150}, {%r5695, %r5696};

	// end inline asm
	bar.warp.sync 	-1;
	// begin inline asm
	mma.sync.aligned.row.col.m8n8k32.s32.s4.s4.s32 {%r5707, %r5708}, {%r49150}, {%r49150}, {%r5701, %r5702};

	// end inline asm
	bar.warp.sync 	-1;
	// begin inline asm
	mma.sync.aligned.row.col.m8n8k32.s32.s4.s4.s32 {%r5713, %r5714}, {%r49150}, {%r49150}, {%r5707, %r5708};

	// end inline asm
	bar.warp.sync 	-1;
	// begin inline asm
	mma.sync.aligned.row.col.m8n8k32.s32.s4.s4.s32 {%r5719, %r5720}, {%r49150}, {%r49150}, {%r5713, %r5714};

	// end inline asm
	bar.warp.sync 	-1;
	// begin inline asm
	mma.sync.aligned.row.col.m8n8k32.s32.s4.s4.s32 {%r5725, %r5726}, {%r49150}, {%r49150}, {%r5719, %r5720};

	// end inline asm
	bar.warp.sync 	-1;
	// begin inline asm
	mma.sync.aligned.row.col.m8n8k32.s32.s4.s4.s32 {%r5731, %r5732}, {%r49150}, {%r49150}, {%r5725, %r5726};

	// end inline asm
	bar.warp.sync 	-1;
	// begin inline asm
	mma.sync.aligned.row.col.m8n8k32.s32.s4.s4.s32 {%r5737, %r5738}, {%r49150}, {%r49150}, {%r5731, %r5732};

	// end inline asm
	bar.warp.sync 	-1;
	// begin inline asm
	mma.sync.aligned.row.col.m8n8k32.s32.s4.s4.s32 {%r5743, %r5744}, {%r49150}, {%r49150}, {%r5737, %r5738};

	// end inline asm
	bar.warp.sync 	-1;
	// begin inline asm
	mma.sync.aligned.row.col.m8n8k32.s32.s4.s4.s32 {%r5749, %r5750}, {%r49150}, {%r49150}, {%r5743, %r5744};

	// end inline asm
	bar.warp.sync 	-1;
	// begin inline asm
	mma.sync.aligned.row.col.m8n8k32.s32.s4.s4.s32 {%r5755, %r5756}, {%r49150}, {%r49150}, {%r5749, %r5750};

	// end inline asm
	bar.warp.sync 	-1;
	// begin inline asm
	mma.sync.aligned.row.col.m8n8k32.s32.s4.s4.s32 {%r5761, %r5762}, {%r49150}, {%r49150}, {%r5755, %r5756};

	// end inline asm
	bar.warp.sync 	-1;
	// begin inline asm
	mma.sync.aligned.row.col.m8n8k32.s32.s4.s4.s32 {%r5767, %r5768}, {%r49150}, {%r49150}, {%r5761, %r5762};

	// end inline asm
	bar.warp.sync 	-1;
	// begin inline asm
	mma.sync.aligned.row.col.m8n8k32.s32.s4.s4.s32 {%r5773, %r5774}, {%r49150}, {%r49150}, {%r5767, %r5768};

	// end inline asm
	bar.warp.sync 	-1;
	// begin inline asm
	mma.sync.aligned.row.col.m8n8k32.s32.s4.s4.s32 {%r5779, %r5780}, {%r49150}, {%r49150}, {%r5773, %r5774};

	// end inline asm
	bar.warp.sync 	-1;
	// begin inline asm
	mma.sync.aligned.row.col.m8n8k32.s32.s4.s4.s32 {%r5785, %r5786}, {%r49150}, {%r49150}, {%r5779, %r5780};

	// end inline asm
	bar.warp.sync 	-1;
	// begin inline asm
	mma.sync.aligned.row.col.m8n8k32.s32.s4.s4.s32 {%r5791, %r5792}, {%r49150}, {%r49150}, {%r5785, %r5786};

	// end inline asm
	bar.warp.sync 	-1;
	// begin inline asm
	mma.sync.aligned.row.col.m8n8k32.s32.s4.s4.s32 {%r5797, %r5798}, {%r49150}, {%r49150}, {%r5791, %r5792};

	// end inline asm
	bar.warp.sync 	-1;
	// begin inline asm
	mma.sync.aligned.row.col.m8n8k32.s32.s4.s4.s32 {%r5803, %r5804}, {%r49150}, {%r49150}, {%r5797, %r5798};

	// end inline asm
	bar.warp.sync 	-1;
	// begin inline asm
	mma.sync.aligned.row.col.m8n8k32.s32.s4.s4.s32 {%r5809, %r5810}, {%r49150}, {%r49150}, {%r5803, %r5804};

	// end inline asm
	bar.warp.sync 	-1;
	// begin inline asm
	mma.sync.aligned.row.col.m8n8k32.s32.s4.s4.s32 {%r5815, %r5816}, {%r49150}, {%r49150}, {%r5809, %r5810};

	// end inline asm
	bar.warp.sync 	-1;
	// begin inline asm
	mma.sync.aligned.row.col.m8n8k32.s32.s4.s4.s32 {%r5821, %r5822}, {%r49150}, {%r49150}, {%r5815, %r5816};

	// end inline asm
	bar.warp.sync 	-1;
	// begin inline asm
	mma.sync.aligned.row.col.m8n8k32.s32.s4.s4.s32 {%r5827, %r5828}, {%r49150}, {%r49150}, {%r5821, %r5822};

	// end inline asm
	bar.warp.sync 	-1;
	// begin inline asm
	mma.sync.aligned.row.col.m8n8k32.s32.s4.s4.s32 {%r5833, %r5834}, {%r49150}, {%r49150}, {%r5827, %r5828};

	// end inline asm
	bar.warp.sync 	-1;
	// begin inline asm
	mma.sync.aligned.row.col.m8n8k32.s32.s4.s4.s32 {%r5839, %r5840}, {%r49150}, {%r49150}, {%r5833, %r5834};

	// end inline asm
	bar.warp.sync 	-1;
	// begin inline asm
	mma.sync.aligned.row.col.m8n8k32.s32.s4.s4.s32 {%r5845, %r5846}, {%r49150}, {%r49150}, {%r5839, %r5840};

	// end inline asm
	bar.warp.sync 	-1;
	// begin inline asm
	mma.sync.aligned.row.col.m8n8k32.s32.s4.s4.s32 {%r5851, %r5852}, {%r49150}, {%r49150}, {%r5845, %r5846};

	// end inline asm
	bar.warp.sync 	-1;
	// begin inline asm
	mma.sync.aligned.row.col.m8n8k32.s32.s4.s4.s32 {%r5857, %r5858}, {%r49150}, {%r49150}, {%r5851, %r5852};

	// end inline asm
	bar.warp.sync 	-1;
	// begin inline asm
	mma.sync.aligned.row.col.m8n8k32.s32.s4.s4.s32 {%r5863, %r5864}, {%r49150}, {%r49150}, {%r5857, %r5858};

	// end inline asm
	bar.warp.sync 	-1;
	// begin inline asm
	mma.sync.aligned.row.col.m8n8k32.s32.s4.s4.s32 {%r5869, %r5870}, {%r49150}, {%r49150}, {%r5863, %r5864};

	// end inline asm
	bar.warp.sync 	-1;
	// begin inline asm
	mma.sync.aligned.row.col.m8n8k32.s32.s4.s4.s32 {%r5875, %r5876}, {%r49150}, {%r49150}, {%r5869, %r5870};

	// end inline asm
	bar.warp.sync 	-1;
	// begin inline asm
	mma.sync.aligned.row.col.m8n8k32.s32.s4.s4.s32 {%r5881, %r5882}, {%r49150}, {%r49150}, {%r5875, %r5876};

	// end inline asm
	bar.warp.sync 	-1;
	// begin inline asm
	mma.sync.aligned.row.col.m8n8k32.s32.s4.s4.s32 {%r5887, %r5888}, {%r49150}, {%r49150}, {%r5881, %r5882};

	// end inline asm
	bar.warp.sync 	-1;
	// begin inline asm
	mma.sync.aligned.row.col.m8n8k32.s32.s4.s4.s32 {%r5893, %r5894}, {%r49150}, {%r49150}, {%r5887, %r5888};

	// end inline asm
	bar.warp.sync 	-1;
	// begin inline asm
	mma.sync.aligned.row.col.m8n8k32.s32.s4.s4.s32 {%r5899, %r5900}, {%r49150}, {%r49150}, {%r5893, %r5894};

	// end inline asm
	bar.warp.sync 	-1;
	// begin inline asm
	mma.sync.aligned.row.col.m8n8k32.s32.s4.s4.s32 {%r5905, %r5906}, {%r49150}, {%r49150}, {%r5899, %r5900};

	// end inline asm
	bar.warp.sync 	-1;
	// begin inline asm
	mma.sync.aligned.row.col.m8n8k32.s32.s4.s4.s32 {%r5911, %r5912}, {%r49150}, {%r49150}, {%r5905, %r5906};

	// end inline asm
	bar.warp.sync 	-1;
	// begin inline asm
	mma.sync.aligned.row.col.m8n8k32.s32.s4.s4.s32 {%r5917, %r5918}, {%r49150}, {%r49150}, {%r5911, %r5912};

	// end inline asm
	bar.warp.sync 	-1;
	// begin inline asm
	mma.sync.aligned.row.col.m8n8k32.s32.s4.s4.s32 {%r5923, %r5924}, {%r49150}, {%r49150}, {%r5917, %r5918};

	// end inline asm
	bar.warp.sync 	-1;
	// begin inline asm
	mma.sync.aligned.row.col.m8n8k32.s32.s4.s4.s32 {%r5929, %r5930}, {%r49150}, {%r49150}, {%r5923, %r5924};

	// end inline asm
	bar.warp.sync 	-1;
	// begin inline asm
	mma.sync.aligned.row.col.m8n8k32.s32.s4.s4.s32 {%r5935, %r5936}, {%r49150}, {%r49150}, {%r5929, %r5930};

	// end inline asm
	bar.warp.sync 	-1;
	// begin inline asm
	mma.sync.aligned.row.col.m8n8k32.s32.s4.s4.s32 {%r5941, %r5942}, {%r49150}, {%r49150}, {%r5935, %r5936};

	// end inline asm
	bar.warp.sync 	-1;
	// begin inline asm
	mma.sync.aligned.row.col.m8n8k32.s32.s4.s4.s32 {%r5947, %r5948}, {%r49150}, {%r49150}, {%r5941, %r5942};

	// end inline asm
	bar.warp.sync 	-1;
	// begin inline asm
	mma.sync.aligned.row.col.m8n8k32.s32.s4.s4.s32 {%r5953, %r5954}, {%r49150}, {%r49150}, {%r5947, %r5948};

	// end inline asm
	bar.warp.sync 	-1;
	// begin inline asm
	mma.sync.aligned.row.col.m8n8k32.s32.s4.s4.s32 {%r5959, %r5960}, {%r49150}, {%r49150}, {%r5953, %r5954};

	// end inline asm
	bar.warp.sync 	-1;
	// begin inline asm
	mma.sync.aligned.row.col.m8n8k32.s32.s4.s4.s32 {%r5965, %r5966}, {%r49150}, {%r49150}, {%r5959, %r5960};

	// end inline asm
	bar.warp.sync 	-1;
	// begin inline asm
	mma.sync.aligned.row.col.m8n8k32.s32.s4.s4.s32 {%r5971, %r5972}, {%r49150}, {%r49150}, {%r5965, %r5966};

	// end inline asm
	bar.warp.sync 	-1;
	// begin inline asm
	mma.sync.aligned.row.col.m8n8k32.s32.s4.s4.s32 {%r5977, %r5978}, {%r49150}, {%r49150}, {%r5971, %r5972};

	// end inline asm
	bar.warp.sync 	-1;
	// begin inline asm
	mma.sync.aligned.row.col.m8n8k32.s32.s4.s4.s32 {%r5983, %r5984}, {%r49150}, {%r49150}, {%r5977, %r5978};

	// end inline asm
	bar.warp.sync 	-1;
	// begin inline asm
	mma.sync.aligned.row.col.m8n8k32.s32.s4.s4.s32 {%r5989, %r5990}, {%r49150}, {%r49150}, {%r5983, %r5984};

	// end inline asm
	bar.warp.sync 	-1;
	// begin inline asm
	mma.sync.aligned.row.col.m8n8k32.s32.s4.s4.s32 {%r5995, %r5996}, {%r49150}, {%r49150}, {%r5989, %r5990};

	// end inline asm
	bar.warp.sync 	-1;
	// begin inline asm
	mma.sync.aligned.row.col.m8n8k32.s32.s4.s4.s32 {%r6001, %r6002}, {%r49150}, {%r49150}, {%r5995, %r5996};

	// end inline asm
	bar.warp.sync 	-1;
	// begin inline asm
	mma.sync.aligned.row.col.m8n8k32.s32.s4.s4.s32 {%r6007, %r6008}, {%r49150}, {%r49150}, {%r6001, %r6002};

	// end inline asm
	bar.warp.sync 	-1;
	// begin inline asm
	mma.sync.aligned.row.col.m8n8k32.s32.s4.s4.s32 {%r6013, %r6014}, {%r49150}, {%r49150}, {%r6007, %r6008};

	// end inline asm
	bar.warp.sync 	-1;
	// begin inline asm
	mma.sync.aligned.row.col.m8n8k32.s32.s4.s4.s32 {%r6019, %r6020}, {%r49150}, {%r49150}, {%r6013, %r6014};

	// end inline asm
	bar.warp.sync 	-1;
	// begin inline asm
	mma.sync.aligned.row.col.m8n8k32.s32.s4.s4.s32 {%r6025, %r6026}, {%r49150}, {%r49150}, {%r6019, %r6020};

	// end inline asm
	bar.warp.sync 	-1;
	// begin inline asm
	mma.sync.aligned.row.col.m8n8k32.s32.s4.s4.s32 {%r6031, %r6032}, {%r49150}, {%r49150}, {%r6025, %r6026};

	// end inline asm
	bar.warp.sync 	-1;
	// begin inline asm
	mma.sync.aligned.row.col.m8n8k32.s32.s4.s4.s32 {%r6037, %r6038}, {%r49150}, {%r49150}, {%r6031, %r6032};

	// end inline asm
	bar.warp.sync 	-1;
	// begin inline asm
	mma.sync.aligned.row.col.m8n8k32.s32.s4.s4.s32 {%r6043, %r6044}, {%r49150}, {%r49150}, {%r6037, %r6038};

	// end inline asm
	bar.warp.sync 	-1;
	// begin inline asm
	mma.sync.aligned.row.col.m8n8k32.s32.s4.s4.s32 {%r6049, %r6050}, {%r49150}, {%r49150}, {%r6043, %r6044};

	// end inline asm
	bar.warp.sync 	-1;
	// begin inline asm
	mma.sync.aligned.row.col.m8n8k32.s32.s4.s4.s32 {%r6055, %r6056}, {%r49150}, {%r49150}, {%r6049, %r6050};

	// end inline asm
	bar.warp.sync 	-1;
	// begin inline asm
	mma.sync.aligned.row.col.m8n8k32.s32.s4.s4.s32 {%r6061, %r6062}, {%r49150}, {%r49150}, {%r6055, %r6056};

	// end inline asm
	bar.warp.sync 	-1;
	// begin inline asm
	mma.sync.aligned.row.col.m8n8k32.s32.s4.s4.s32 {%r6067, %r6068}, {%r49150}, {%r49150}, {%r6061, %r6062};

	// end inline asm
	bar.warp.sync 	-1;
	// begin inline asm
	mma.sync.aligned.row.col.m8n8k32.s32.s4.s4.s32 {%r6073, %r6074}, {%r49150}, {%r49150}, {%r6067, %r6068};

	// end inline asm
	bar.warp.sync 	-1;
	// begin inline asm
	mma.sync.aligned.row.col.m8n8k32.s32.s4.s4.s32 {%r6079, %r6080}, {%r49150}, {%r49150}, {%r6073, %r6074};

	// end inline asm
	bar.warp.sync 	-1;
	// begin inline asm
	mma.sync.aligned.row.col.m8n8k32.s32.s4.s4.s32 {%r6085, %r6086}, {%r49150}, {%r49150}, {%r6079, %r6080};

	// end inline asm
	bar.warp.sync 	-1;
	// begin inline asm
	mma.sync.aligned.row.col.m8n8k32.s32.s4.s4.s32 {%r6091, %r6092}, {%r49150}, {%r49150}, {%r6085, %r6086};

	// end inline asm
	bar.warp.sync 	-1;
	// begin inline asm
	mma.sync.aligned.row.col.m8n8k32.s32.s4.s4.s32 {%r6097, %r6098}, {%r49150}, {%r49150}, {%r6091, %r6092};

	// end inline asm
	bar.warp.sync 	-1;
	// begin inline asm
	mma.sync.aligned.row.col.m8n8k32.s32.s4.s4.s32 {%r6103, %r6104}, {%r49150}, {%r49150}, {%r6097, %r6098};

	// end inline asm
	bar.warp.sync 	-1;
	// begin inline asm
	mma.sync.aligned.row.col.m8n8k32.s32.s4.s4.s32 {%r6109, %r6110}, {%r49150}, {%r49150}, {%r6103, %r6104};

	// end inline asm
	bar.warp.sync 	-1;
	// begin inline asm
	mma.sync.aligned.row.col.m8n8k32.s32.s4.s4.s32 {%r6115, %r6116}, {%r49150}, {%r49150}, {%r6109, %r6110};

	// end inline asm
	bar.warp.sync 	-1;
	// begin inline asm
	mma.sync.aligned.row.col.m8n8k32.s32.s4.s4.s32 {%r6121, %r6122}, {%r49150}, {%r49150}, {%r6115, %r6116};

	// end inline asm
	bar.warp.sync 	-1;
	// begin inline asm
	mma.sync.aligned.row.col.m8n8k32.s32.s4.s4.s32 {%r6127, %r6128}, {%r49150}, {%r49150}, {%r6121, %r6122};

	// end inline asm
	bar.warp.sync 	-1;
	// begin inline asm
	mma.sync.aligned.row.col.m8n8k32.s32.s4.s4.s32 {%r6133, %r6134}, {%r49150}, {%r49150}, {%r6127, %r6128};

	// end inline asm
	bar.warp.sync 	-1;
	// begin inline asm
	mma.sync.aligned.row.col.m8n8k32.s32.s4.s4.s32 {%r6139, %r6140}, {%r49150}, {%r49150}, {%r6133, %r6134};

	// end inline asm
	bar.warp.sync 	-1;
	// begin inline asm
	mma.sync.aligned.row.col.m8n8k32.s32.s4.s4.s32 {%r6145, %r6146}, {%r49150}, {%r49150}, {%r6139, %r6140};

	// end inline asm
	bar.warp.sync 	-1;
	// begin inline asm
	mma.sync.aligned.row.col.m8n8k32.s32.s4.s4.s32 {%r6151, %r6152}, {%r49150}, {%r49150}, {%r6145, %r6146};

	// end inline asm
	bar.warp.sync 	-1;
	// begin inline asm
	mma.sync.aligned.row.col.m8n8k32.s32.s4.s4.s32 {%r6157, %r6158}, {%r49150}, {%r49150}, {%r6151, %r6152};

	// end inline asm
	bar.warp.sync 	-1;
	// begin inline asm
	mma.sync.aligned.row.col.m8n8k32.s32.s4.s4.s32 {%r6163, %r6164}, {%r49150}, {%r49150}, {%r6157, %r6158};

	// end inline asm
	bar.warp.sync 	-1;
	// begin inline asm
	mma.sync.aligned.row.col.m8n8k32.s32.s4.s4.s32 {%r6169, %r6170}, {%r49150}, {%r49150}, {%r6163, %r6164};

	// end inline asm
	bar.warp.sync 	-1;
	// begin inline asm
	mma.sync.aligned.row.col.m8n8k32.s32.s4.s4.s32 {%r6175, %r6176}, {%r49150}, {%r49150}, {%r6169, %r6170};

	// end inline asm
	bar.warp.sync 	-1;
	// begin inline asm
	mma.sync.aligned.row.col.m8n8k32.s32.s4.s4.s32 {%r6181, %r6182}, {%r49150}, {%r49150}, {%r6175, %r6176};

	// end inline asm
	bar.warp.sync 	-1;
	// begin inline asm
	mma.sync.aligned.row.col.m8n8k32.s32.s4.s4.s32 {%r6187, %r6188}, {%r49150}, {%r49150}, {%r6181, %r6182};

	// end inline asm
	bar.warp.sync 	-1;
	// begin inline asm
	mma.sync.aligned.row.col.m8n8k32.s32.s4.s4.s32 {%r6193, %r6194}, {%r49150}, {%r49150}, {%r6187, %r6188};

	// end inline asm
	bar.warp.sync 	-1;
	// begin inline asm
	mma.sync.aligned.row.col.m8n8k32.s32.s4.s4.s32 {%r6199, %r6200}, {%r49150}, {%r49150}, {%r6193, %r6194};

	// end inline asm
	bar.warp.sync 	-1;
	// begin inline asm
	mma.sync.aligned.row.col.m8n8k32.s32.s4.s4.s32 {%r6205, %r6206}, {%r49150}, {%r49150}, {%r6199, %r6200};

	// end inline asm
	bar.warp.sync 	-1;
	// begin inline asm
	mma.sync.aligned.row.col.m8n8k32.s32.s4.s4.s32 {%r6211, %r6212}, {%r49150}, {%r49150}, {%r6205, %r6206};

	// end inline asm
	bar.warp.sync 	-1;
	// begin inline asm
	mma.sync.aligned.row.col.m8n8k32.s32.s4.s4.s32 {%r6217, %r6218}, {%r49150}, {%r49150}, {%r6211, %r6212};

	// end inline asm
	bar.warp.sync 	-1;
	// begin inline asm
	mma.sync.aligned.row.col.m8n8k32.s32.s4.s4.s32 {%r6223, %r6224}, {%r49150}, {%r49150}, {%r6217, %r6218};

	// end inline asm
	bar.warp.sync 	-1;
	// begin inline asm
	mma.sync.aligned.row.col.m8n8k32.s32.s4.s4.s32 {%r6229, %r6230}, {%r49150}, {%r49150}, {%r6223, %r6224};

	// end inline asm
	bar.warp.sync 	-1;
	// begin inline asm
	mma.sync.aligned.row.col.m8n8k32.s32.s4.s4.s32 {%r6235, %r6236}, {%r49150}, {%r49150}, {%r6229, %r6230};

	// end inline asm
	bar.warp.sync 	-1;
	// begin inline asm
	mma.sync.aligned.row.col.m8n8k32.s32.s4.s4.s32 {%r6241, %r6242}, {%r49150}, {%r49150}, {%r6235, %r6236};

	// end inline asm
	bar.warp.sync 	-1;
	// begin inline asm
	mma.sync.aligned.row.col.m8n8k32.s32.s4.s4.s32 {%r6247, %r6248}, {%r49150}, {%r49150}, {%r6241, %r6242};

	// end inline asm
	bar.warp.sync 	-1;
	// begin inline asm
	mma.sync.aligned.row.col.m8n8k32.s32.s4.s4.s32 {%r6253, %r6254}, {%r49150}, {%r49150}, {%r6247, %r6248};

	// end inline asm
	bar.warp.sync 	-1;
	// begin inline asm
	mma.sync.aligned.row.col.m8n8k32.s32.s4.s4.s32 {%r6259, %r6260}, {%r49150}, {%r49150}, {%r6253, %r6254};

	// end inline asm
	bar.warp.sync 	-1;
	// begin inline asm
	mma.sync.aligned.row.col.m8n8k32.s32.s4.s4.s32 {%r6265, %r6266}, {%r49150}, {%r49150}, {%r6259, %r6260};

	// end inline asm
	bar.warp.sync 	-1;
	// begin inline asm
	mma.sync.aligned.row.col.m8n8k32.s32.s4.s4.s32 {%r6271, %r6272}, {%r49150}, {%r49150}, {%r6265, %r6266};

	// end inline asm
	bar.warp.sync 	-1;
	// begin inline asm
	mma.sync.aligned.row.col.m8n8k32.s32.s4.s4.s32 {%r6277, %r6278}, {%r49150}, {%r49150}, {%r6271, %r6272};

	// end inline asm
	bar.warp.sync 	-1;
	// begin inline asm
	mma.sync.aligned.row.col.m8n8k32.s32.s4.s4.s32 {%r6283, %r6284}, {%r49150}, {%r49150}, {%r6277, %r6278};

	// end inline asm
	bar.warp.sync 	-1;
	// begin inline asm
	mma.sync.aligned.row.col.m8n8k32.s32.s4.s4.s32 {%r6289, %r6290}, {%r49150}, {%r49150}, {%r6283, %r6284};

	// end inline asm
	bar.warp.sync 	-1;
	// begin inline asm
	mma.sync.aligned.row.col.m8n8k32.s32.s4.s4.s32 {%r6295, %r6296}, {%r49150}, {%r49150}, {%r6289, %r6290};

	// end inline asm
	bar.warp.sync 	-1;
	// begin inline asm
	mma.sync.aligned.row.col.m8n8k32.s32.s4.s4.s32 {%r6301, %r6302}, {%r49150}, {%r49150}, {%r6295, %r6296};

	// end inline asm
	bar.warp.sync 	-1;
	// begin inline asm
	mma.sync.aligned.row.col.m8n8k32.s32.s4.s4.s32 {%r6307, %r6308}, {%r49150}, {%r49150}, {%r6301, %r6302};

	// end inline asm
	bar.warp.sync 	-1;
	// begin inline asm
	mma.sync.aligned.row.col.m8n8k32.s32.s4.s4.s32 {%r6313, %r6314}, {%r49150}, {%r49150}, {%r6307, %r6308};

	// end inline asm
	bar.warp.sync 	-1;
	// begin inline asm
	mma.sync.aligned.row.col.m8n8k32.s32.s4.s4.s32 {%r6319, %r6320}, {%r49150}, {%r49150}, {%r6313, %r6314};

	// end inline asm
	bar.warp.sync 	-1;
	// begin inline asm
	mma.sync.aligned.row.col.m8n8k32.s32.s4.s4.s32 {%r6325, %r6326}, {%r49150}, {%r49150}, {%r6319, %r6320};

	// end inline asm
	bar.warp.sync 	-1;
	// begin inline asm
	mma.sync.aligned.row.col.m8n8k32.s32.s4.s4.s32 {%r6331, %r6332}, {%r49150}, {%r49150}, {%r6325, %r6326};

	// end inline asm
	bar.warp.sync 	-1;
	// begin inline asm
	mma.sync.aligned.row.col.m8n8k32.s32.s4.s4.s32 {%r6337, %r6338}, {%r49150}, {%r49150}, {%r6331, %r6332};

	// end inline asm
	bar.warp.sync 	-1;
	// begin inline asm
	mma.sync.aligned.row.col.m8n8k32.s32.s4.s4.s32 {%r6343, %r6344}, {%r49150}, {%r49150}, {%r6337, %r6338};

	// end inline asm
	bar.warp.sync 	-1;
	// begin inline asm
	mma.sync.aligned.row.col.m8n8k32.s32.s4.s4.s32 {%r6349, %r6350}, {%r49150}, {%r49150}, {%r6343, %r6344};

	// end inline asm
	bar.warp.sync 	-1;
	// begin inline asm
	mma.sync.aligned.row.col.m8n8k32.s32.s4.s4.s32 {%r6355, %r6356}, {%r49150}, {%r49150}, {%r6349, %r6350};

	// end inline asm
	bar.warp.sync 	-1;
	// begin inline asm
	mma.sync.aligned.row.col.m8n8k32.s32.s4.s4.s32 {%r6361, %r6362}, {%r49150}, {%r49150}, {%r6355, %r6356};

	// end inline asm
	bar.warp.sync 	-1;
	// begin inline asm
	mma.sync.aligned.row.col.m8n8k32.s32.s4.s4.s32 {%r6367, %r6368}, {%r49150}, {%r49150}, {%r6361, %r6362};

	// end inline asm
	bar.warp.sync 	-1;
	// begin inline asm
	mma.sync.aligned.row.col.m8n8k32.s32.s4.s4.s32 {%r6373, %r6374}, {%r49150}, {%r49150}, {%r6367, %r6368};

	// end inline asm
	bar.warp.sync 	-1;
	// begin inline asm
	mma.sync.aligned.row.col.m8n8k32.s32.s4.s4.s32 {%r6379, %r6380}, {%r49150}, {%r49150}, {%r6373, %r6374};

	// end inline asm
	bar.warp.sync 	-1;
	// begin inline asm
	mma.sync.aligned.row.col.m8n8k32.s32.s4.s4.s32 {%r6385, %r6386}, {%r49150}, {%r49150}, {%r6379, %r6380};

	// end inline asm
	bar.warp.sync 	-1;
	// begin inline asm
	mma.sync.aligned.row.col.m8n8k32.s32.s4.s4.s32 {%r6391, %r6392}, {%r49150}, {%r49150}, {%r6385, %r6386};

	// end inline asm
	bar.warp.sync 	-1;
	// begin inline asm
	mma.sync.aligned.row.col.m8n8k32.s32.s4.s4.s32 {%r6397, %r6398}, {%r49150}, {%r49150}, {%r6391, %r6392};

	// end inline asm
	bar.warp.sync 	-1;
	// begin inline asm
	mma.sync.aligned.row.col.m8n8k32.s32.s4.s4.s32 {%r6403, %r6404}, {%r49150}, {%r49150}, {%r6397, %r6398};

	// end inline asm
	bar.warp.sync 	-1;
	// begin inline asm
	mma.sync.aligned.row.col.m8n8k32.s32.s4.s4.s32 {%r6409, %r6410}, {%r49150}, {%r49150}, {%r6403, %r6404};

	// end inline asm
	bar.warp.sync 	-1;
	// begin inline asm
	mma.sync.aligned.row.col.m8n8k32.s32.s4.s4.s32 {%r6415, %r6416}, {%r49150}, {%r49150}, {%r6409, %r6410};

	// end inline asm
	bar.warp.sync 	-1;
	// begin inline asm
	mma.sync.aligned.row.col.m8n8k32.s32.s4.s4.s32 {%r6421, %r6422}, {%r49150}, {%r49150}, {%r6415, %r6416};

	// end inline asm
	bar.warp.sync 	-1;
	// begin inline asm
	mma.sync.aligned.row.col.m8n8k32.s32.s4.s4.s32 {%r6427, %r6428}, {%r49150}, {%r49150}, {%r6421, %r6422};

	// end inline asm
	bar.warp.sync 	-1;
	// begin inline asm
	mma.sync.aligned.row.col.m8n8k32.s32.s4.s4.s32 {%r6433, %r6434}, {%r49150}, {%r49150}, {%r6427, %r6428};

	// end inline asm
	bar.warp.sync 	-1;
	// begin inline asm
	mma.sync.aligned.row.col.m8n8k32.s32.s4.s4.s32 {%r6439, %r6440}, {%r49150}, {%r49150}, {%r6433, %r6434};

	// end inline asm
	bar.warp.sync 	-1;
	// begin inline asm
	mma.sync.aligned.row.col.m8n8k32.s32.s4.s4.s32 {%r6445, %r6446}, {%r49150}, {%r49150}, {%r6439, %r6440};

	// end inline asm
	bar.warp.sync 	-1;
	// begin inline asm
	mma.sync.aligned.row.col.m8n8k32.s32.s4.s4.s32 {%r6451, %r6452}, {%r49150}, {%r49150}, {%r6445, %r6446};

	// end inline asm
	bar.warp.sync 	-1;
	// begin inline asm
	mma.sync.aligned.row.col.m8n8k32.s32.s4.s4.s32 {%r6457, %r6458}, {%r49150}, {%r49150}, {%r6451, %r6452};

	// end inline asm
	bar.warp.sync 	-1;
	// begin inline asm
	mma.sync.aligned.row.col.m8n8k32.s32.s4.s4.s32 {%r6463, %r6464}, {%r49150}, {%r49150}, {%r6457, %r6458};

	// end inline asm
	bar.warp.sync 	-1;
	// begin inline asm
	mma.sync.aligned.row.col.m8n8k32.s32.s4.s4.s32 {%r6469, %r6470}, {%r49150}, {%r49150}, {%r6463, %r6464};

	// end inline asm
	bar.warp.sync 	-1;
	// begin inline asm
	mma.sync.aligned.row.col.m8n8k32.s32.s4.s4.s32 {%r6475, %r6476}, {%r49150}, {%r49150}, {%r6469, %r6470};

	// end inline asm
	bar.warp.sync 	-1;
	// begin inline asm
	mma.sync.aligned.row.col.m8n8k32.s32.s4.s4.s32 {%r6481, %r6482}, {%r49150}, {%r49150}, {%r6475, %r6476};

	// end inline asm
	bar.warp.sync 	-1;
	// begin inline asm
	mma.sync.aligned.row.col.m8n8k32.s32.s4.s4.s32 {%r6487, %r6488}, {%r49150}, {%r49150}, {%r6481, %r6482};

	// end inline asm
	bar.warp.sync 	-1;
	// begin inline asm
	mma.sync.aligned.row.col.m8n8k32.s32.s4.s4.s32 {%r6493, %r6494}, {%r49150}, {%r49150}, {%r6487, %r6488};

	// end inline asm
	bar.warp.sync 	-1;
	// begin inline asm
	mma.sync.aligned.row.col.m8n8k32.s32.s4.s4.s32 {%r6499, %r6500}, {%r49150}, {%r49150}, {%r6493, %r6494};

	// end inline asm
	bar.warp.sync 	-1;
	// begin inline asm
	mma.sync.aligned.row.col.m8n8k32.s32.s4.s4.s32 {%r6505, %r6506}, {%r49150}, {%r49150}, {%r6499, %r6500};

	// end inline asm
	bar.warp.sync 	-1;
	// begin inline asm
	mma.sync.aligned.row.col.m8n8k32.s32.s4.s4.s32 {%r6511, %r6512}, {%r49150}, {%r49150}, {%r6505, %r6506};

	// end inline asm
	bar.warp.sync 	-1;
	// begin inline asm
	mma.sync.aligned.row.col.m8n8k32.s32.s4.s4.s32 {%r6517, %r6518}, {%r49150}, {%r49150}, {%r6511, %r6512};

	// end inline asm
	bar.warp.sync 	-1;
	// begin inline asm
	mma.sync.aligned.row.col.m8n8k32.s32.s4.s4.s32 {%r6523, %r6524}, {%r49150}, {%r49150}, {%r6517, %r6518};

	// end inline asm
	bar.warp.sync 	-1;
	// begin inline asm
	mma.sync.aligned.row.col.m8n8k32.s32.s4.s4.s32 {%r6529, %r6530}, {%r49150}, {%r49150}, {%r6523, %r6524};

	// end inline asm
	bar.warp.sync 	-1;
	// begin inline asm
	mma.sync.aligned.row.col.m8n8k32.s32.s4.s4.s32 {%r6535, %r6536}, {%r49150}, {%r49150}, {%r6529, %r6530};

	// end inline asm
	bar.warp.sync 	-1;
	// begin inline asm
	mma.sync.aligned.row.col.m8n8k32.s32.s4.s4.s32 {%r6541, %r6542}, {%r49150}, {%r49150}, {%r6535, %r6536};

	// end inline asm
	bar.warp.sync 	-1;
	// begin inline asm
	mma.sync.aligned.row.col.m8n8k32.s32.s4.s4.s32 {%r6547, %r6548}, {%r49150}, {%r49150}, {%r6541, %r6542};

	// end inline asm
	bar.warp.sync 	-1;
	// begin inline asm
	mma.sync.aligned.row.col.m8n8k32.s32.s4.s4.s32 {%r6553, %r6554}, {%r49150}, {%r49150}, {%r6547, %r6548};

	// end inline asm
	bar.warp.sync 	-1;
	// begin inline asm
	mma.sync.aligned.row.col.m8n8k32.s32.s4.s4.s32 {%r6559, %r6560}, {%r49150}, {%r49150}, {%r6553, %r6554};

	// end inline asm
	bar.warp.sync 	-1;
	// begin inline asm
	mma.sync.aligned.row.col.m8n8k32.s32.s4.s4.s32 {%r6565, %r6566}, {%r49150}, {%r49150}, {%r6559, %r6560};

	// end inline asm
	bar.warp.sync 	-1;
	// begin inline asm
	mma.sync.aligned.row.col.m8n8k32.s32.s4.s4.s32 {%r6571, %r6572}, {%r49150}, {%r49150}, {%r6565, %r6566};

	// end inline asm
	bar.warp.sync 	-1;
	// begin inline asm
	mma.sync.aligned.row.col.m8n8k32.s32.s4.s4.s32 {%r6577, %r6578}, {%r49150}, {%r49150}, {%r6571, %r6572};

	// end inline asm
	bar.warp.sync 	-1;
	// begin inline asm
	mma.sync.aligned.row.col.m8n8k32.s32.s4.s4.s32 {%r6583, %r6584}, {%r49150}, {%r49150}, {%r6577, %r6578};

	// end inline asm
	bar.warp.sync 	-1;
	// begin inline asm
	mma.sync.aligned.row.col.m8n8k32.s32.s4.s4.s32 {%r6589, %r6590}, {%r49150}, {%r49150}, {%r6583, %r6584};

	// end inline asm
	bar.warp.sync 	-1;
	// begin inline asm
	mma.sync.aligned.row.col.m8n8k32.s32.s4.s4.s32 {%r6595, %r6596}, {%r49150}, {%r49150}, {%r6589, %r6590};

	// end inline asm
	bar.warp.sync 	-1;
	// begin inline asm
	mma.sync.aligned.row.col.m8n8k32.s32.s4.s4.s32 {%r6601, %r6602}, {%r49150}, {%r49150}, {%r6595, %r6596};

	// end inline asm
	bar.warp.sync 	-1;
	// begin inline asm
	mma.sync.aligned.row.col.m8n8k32.s32.s4.s4.s32 {%r6607, %r6608}, {%r49150}, {%r49150}, {%r6601, %r6602};

	// end inline asm
	bar.warp.sync 	-1;
	// begin inline asm
	mma.sync.aligned.row.col.m8n8k32.s32.s4.s4.s32 {%r6613, %r6614}, {%r49150}, {%r49150}, {%r6607, %r6608};

	// end inline asm
	bar.warp.sync 	-1;
	// begin inline asm
	mma.sync.aligned.row.col.m8n8k32.s32.s4.s4.s32 {%r6619, %r6620}, {%r49150}, {%r49150}, {%r6613, %r6614};

	// end inline asm
	bar.warp.sync 	-1;
	// begin inline asm
	mma.sync.aligned.row.col.m8n8k32.s32.s4.s4.s32 {%r6625, %r6626}, {%r49150}, {%r49150}, {%r6619, %r6620};

	// end inline asm
	bar.warp.sync 	-1;
	// begin inline asm
	mma.sync.aligned.row.col.m8n8k32.s32.s4.s4.s32 {%r6631, %r6632}, {%r49150}, {%r49150}, {%r6625, %r6626};

	// end inline asm
	bar.warp.sync 	-1;
	// begin inline asm
	mma.sync.aligned.row.col.m8n8k32.s32.s4.s4.s32 {%r6637, %r6638}, {%r49150}, {%r49150}, {%r6631, %r6632};

	// end inline asm
	bar.warp.sync 	-1;
	// begin inline asm
	mma.sync.aligned.row.col.m8n8k32.s32.s4.s4.s32 {%r6643, %r6644}, {%r49150}, {%r49150}, {%r6637, %r6638};

	// end inline asm
	bar.warp.sync 	-1;
	// begin inline asm
	mma.sync.aligned.row.col.m8n8k32.s32.s4.s4.s32 {%r6649, %r6650}, {%r49150}, {%r49150}, {%r6643, %r6644};

	// end inline asm
	bar.warp.sync 	-1;
	// begin inline asm
	mma.sync.aligned.row.col.m8n8k32.s32.s4.s4.s32 {%r6655, %r6656}, {%r49150}, {%r49150}, {%r6649, %r6650};

	// end inline asm
	bar.warp.sync 	-1;
	// begin inline asm
	mma.sync.aligned.row.col.m8n8k32.s32.s4.s4.s32 {%r6661, %r6662}, {%r49150}, {%r49150}, {%r6655, %r6656};

	// end inline asm
	bar.warp.sync 	-1;
	// begin inline asm
	mma.sync.aligned.row.col.m8n8k32.s32.s4.s4.s32 {%r6667, %r6668}, {%r49150}, {%r49150}, {%r6661, %r6662};

	// end inline asm
	bar.warp.sync 	-1;
	// begin inline asm
	mma.sync.aligned.row.col.m8n8k32.s32.s4.s4.s32 {%r6673, %r6674}, {%r49150}, {%r49150}, {%r6667, %r6668};

	// end inline asm
	bar.warp.sync 	-1;
	// begin inline asm
	mma.sync.aligned.row.col.m8n8k32.s32.s4.s4.s32 {%r6679, %r6680}, {%r49150}, {%r49150}, {%r6673, %r6674};

	// end inline asm
	bar.warp.sync 	-1;
	// begin inline asm
	mma.sync.aligned.row.col.m8n8k32.s32.s4.s4.s32 {%r6685, %r6686}, {%r49150}, {%r49150}, {%r6679, %r6680};

	// end inline asm
	bar.warp.sync 	-1;
	// begin inline asm
	mma.sync.aligned.row.col.m8n8k32.s32.s4.s4.s32 {%r6691, %r6692}, {%r49150}, {%r49150}, {%r6685, %r6686};

	// end inline asm
	bar.warp.sync 	-1;
	// begin inline asm
	mma.sync.aligned.row.col.m8n8k32.s32.s4.s4.s32 {%r6697, %r6698}, {%r49150}, {%r49150}, {%r6691, %r6692};

	// end inline asm
	bar.warp.sync 	-1;
	// begin inline asm
	mma.sync.aligned.row.col.m8n8k32.s32.s4.s4.s32 {%r6703, %r6704}, {%r49150}, {%r49150}, {%r6697, %r6698};

	// end inline asm
	bar.warp.sync 	-1;
	// begin inline asm
	mma.sync.aligned.row.col.m8n8k32.s32.s4.s4.s32 {%r6709, %r6710}, {%r49150}, {%r49150}, {%r6703, %r6704};

	// end inline asm
	bar.warp.sync 	-1;
	// begin inline asm
	mma.sync.aligned.row.col.m8n8k32.s32.s4.s4.s32 {%r6715, %r6716}, {%r49150}, {%r49150}, {%r6709, %r6710};

	// end inline asm
	bar.warp.sync 	-1;
	// begin inline asm
	mma.sync.aligned.row.col.m8n8k32.s32.s4.s4.s32 {%r6721, %r6722}, {%r49150}, {%r49150}, {%r6715, %r6716};

	// end inline asm
	bar.warp.sync 	-1;
	// begin inline asm
	mma.sync.aligned.row.col.m8n8k32.s32.s4.s4.s32 {%r6727, %r6728}, {%r49150}, {%r49150}, {%r6721, %r6722};

	// end inline asm
	bar.warp.sync 	-1;
	// begin inline asm
	mma.sync.aligned.row.col.m8n8k32.s32.s4.s4.s32 {%r6733, %r6734}, {%r49150}, {%r49150}, {%r6727, %r6728};

	// end inline asm
	bar.warp.sync 	-1;
	// begin inline asm
	mma.sync.aligned.row.col.m8n8k32.s32.s4.s4.s32 {%r6739, %r6740}, {%r49150}, {%r49150}, {%r6733, %r6734};

	// end inline asm
	bar.warp.sync 	-1;
	// begin inline asm
	mma.sync.aligned.row.col.m8n8k32.s32.s4.s4.s32 {%r6745, %r6746}, {%r49150}, {%r49150}, {%r6739, %r6740};

	// end inline asm
	bar.warp.sync 	-1;
	// begin inline asm
	mma.sync.aligned.row.col.m8n8k32.s32.s4.s4.s32 {%r6751, %r6752}, {%r49150}, {%r49150}, {%r6745, %r6746};

	// end inline asm
	bar.warp.sync 	-1;
	// begin inline asm
	mma.sync.aligned.row.col.m8n8k32.s32.s4.s4.s32 {%r6757, %r6758}, {%r49150}, {%r49150}, {%r6751, %r6752};

	// end inline asm
	bar.warp.sync 	-1;
	// begin inline asm
	mma.sync.aligned.row.col.m8n8k32.s32.s4.s4.s32 {%r6763, %r6764}, {%r49150}, {%r49150}, {%r6757, %r6758};

	// end inline asm
	bar.warp.sync 	-1;
	// begin inline asm
	mma.sync.aligned.row.col.m8n8k32.s32.s4.s4.s32 {%r6769, %r6770}, {%r49150}, {%r49150}, {%r6763, %r6764};

	// end inline asm
	bar.warp.sync 	-1;
	// begin inline asm
	mma.sync.aligned.row.col.m8n8k32.s32.s4.s4.s32 {%r6775, %r6776}, {%r49150}, {%r49150}, {%r6769, %r6770};

	// end inline asm
	bar.warp.sync 	-1;
	// begin inline asm
	mma.sync.aligned.row.col.m8n8k32.s32.s4.s4.s32 {%r6781, %r6782}, {%r49150}, {%r49150}, {%r6775, %r6776};

	// end inline asm
	bar.warp.sync 	-1;
	// begin inline asm
	mma.sync.aligned.row.col.m8n8k32.s32.s4.s4.s32 {%r6787, %r6788}, {%r49150}, {%r49150}, {%r6781, %r6782};

	// end inline asm
	bar.warp.sync 	-1;
	// begin inline asm
	mma.sync.aligned.row.col.m8n8k32.s32.s4.s4.s32 {%r6793, %r6794}, {%r49150}, {%r49150}, {%r6787, %r6788};

	// end inline asm
	bar.warp.sync 	-1;
	// begin inline asm
	mma.sync.aligned.row.col.m8n8k32.s32.s4.s4.s32 {%r6799, %r6800}, {%r49150}, {%r49150}, {%r6793, %r6794};

	// end inline asm
	bar.warp.sync 	-1;
	// begin inline asm
	mma.sync.aligned.row.col.m8n8k32.s32.s4.s4.s32 {%r6805, %r6806}, {%r49150}, {%r49150}, {%r6799, %r6800};

	// end inline asm
	bar.warp.sync 	-1;
	// begin inline asm
	mma.sync.aligned.row.col.m8n8k32.s32.s4.s4.s32 {%r6811, %r6812}, {%r49150}, {%r49150}, {%r6805, %r6806};

	// end inline asm
	bar.warp.sync 	-1;
	// begin inline asm
	mma.sync.aligned.row.col.m8n8k32.s32.s4.s4.s32 {%r6817, %r6818}, {%r49150}, {%r49150}, {%r6811, %r6812};

	// end inline asm
	bar.warp.sync 	-1;
	// begin inline asm
	mma.sync.aligned.row.col.m8n8k32.s32.s4.s4.s32 {%r6823, %r6824}, {%r49150}, {%r49150}, {%r6817, %r6818};

	// end inline asm
	bar.warp.sync 	-1;
	// begin inline asm
	mma.sync.aligned.row.col.m8n8k32.s32.s4.s4.s32 {%r6829, %r6830}, {%r49150}, {%r49150}, {%r6823, %r6824};

	// end inline asm
	bar.warp.sync 	-1;
	// begin inline asm
	mma.sync.aligned.row.col.m8n8k32.s32.s4.s4.s32 {%r6835, %r6836}, {%r49150}, {%r49150}, {%r6829, %r6830};

	// end inline asm
	bar.warp.sync 	-1;
	// begin inline asm
	mma.sync.aligned.row.col.m8n8k32.s32.s4.s4.s32 {%r6841, %r6842}, {%r49150}, {%r49150}, {%r6835, %r6836};

	// end inline asm
	bar.warp.sync 	-1;
	// begin inline asm
	mma.sync.aligned.row.col.m8n8k32.s32.s4.s4.s32 {%r6847, %r6848}, {%r49150}, {%r49150}, {%r6841, %r6842};

	// end inline asm
	bar.warp.sync 	-1;
	// begin inline asm
	mma.sync.aligned.row.col.m8n8k32.s32.s4.s4.s32 {%r6853, %r6854}, {%r49150}, {%r49150}, {%r6847, %r6848};

	// end inline asm
	bar.warp.sync 	-1;
	// begin inline asm
	mma.sync.aligned.row.col.m8n8k32.s32.s4.s4.s32 {%r6859, %r6860}, {%r49150}, {%r49150}, {%r6853, %r6854};

	// end inline asm
	bar.warp.sync 	-1;
	// begin inline asm
	mma.sync.aligned.row.col.m8n8k32.s32.s4.s4.s32 {%r6865, %r6866}, {%r49150}, {%r49150}, {%r6859, %r6860};

	// end inline asm
	bar.warp.sync 	-1;
	// begin inline asm
	mma.sync.aligned.row.col.m8n8k32.s32.s4.s4.s32 {%r6871, %r6872}, {%r49150}, {%r49150}, {%r6865, %r6866};

	// end inline asm
	bar.warp.sync 	-1;
	// begin inline asm
	mma.sync.aligned.row.col.m8n8k32.s32.s4.s4.s32 {%r6877, %r6878}, {%r49150}, {%r49150}, {%r6871, %r6872};

	// end inline asm
	bar.warp.sync 	-1;
	// begin inline asm
	mma.sync.aligned.row.col.m8n8k32.s32.s4.s4.s32 {%r6883, %r6884}, {%r49150}, {%r49150}, {%r6877, %r6878};

	// end inline asm
	bar.warp.sync 	-1;
	// begin inline asm
	mma.sync.aligned.row.col.m8n8k32.s32.s4.s4.s32 {%r6889, %r6890}, {%r49150}, {%r49150}, {%r6883, %r6884};

	// end inline asm
	bar.warp.sync 	-1;
	// begin inline asm
	mma.sync.aligned.row.col.m8n8k32.s32.s4.s4.s32 {%r6895, %r6896}, {%r49150}, {%r49150}, {%r6889, %r6890};

	// end inline asm
	bar.warp.sync 	-1;
	// begin inline asm
	mma.sync.aligned.row.col.m8n8k32.s32.s4.s4.s32 {%r6901, %r6902}, {%r49150}, {%r49150}, {%r6895, %r6896};

	// end inline asm
	bar.warp.sync 	-1;
	// begin inline asm
	mma.sync.aligned.row.col.m8n8k32.s32.s4.s4.s32 {%r6907, %r6908}, {%r49150}, {%r49150}, {%r6901, %r6902};

	// end inline asm
	bar.warp.sync 	-1;
	// begin inline asm
	mma.sync.aligned.row.col.m8n8k32.s32.s4.s4.s32 {%r6913, %r6914}, {%r49150}, {%r49150}, {%r6907, %r6908};

	// end inline asm
	bar.warp.sync 	-1;
	// begin inline asm
	mma.sync.aligned.row.col.m8n8k32.s32.s4.s4.s32 {%r6919, %r6920}, {%r49150}, {%r49150}, {%r6913, %r6914};

	// end inline asm
	bar.warp.sync 	-1;
	// begin inline asm
	mma.sync.aligned.row.col.m8n8k32.s32.s4.s4.s32 {%r6925, %r6926}, {%r49150}, {%r49150}, {%r6919, %r6920};

	// end inline asm
	bar.warp.sync 	-1;
	// begin inline asm
	mma.sync.aligned.row.col.m8n8k32.s32.s4.s4.s32 {%r6931, %r6932}, {%r49150}, {%r49150}, {%r6925, %r6926};

	// end inline asm
	bar.warp.sync 	-1;
	// begin inline asm
	mma.sync.aligned.row.col.m8n8k32.s32.s4.s4.s32 {%r6937, %r6938}, {%r49150}, {%r49150}, {%r6931, %r6932};

	// end inline asm
	bar.warp.sync 	-1;
	// begin inline asm
	mma.sync.aligned.row.col.m8n8k32.s32.s4.s4.s32 {%r6943, %r6944}, {%r49150}, {%r49150}, {%r6937, %r6938};

	// end inline asm
	bar.warp.sync 	-1;
	// begin inline asm
	mma.sync.aligned.row.col.m8n8k32.s32.s4.s4.s32 {%r6949, %r6950}, {%r49150}, {%r49150}, {%r6943, %r6944};

	// end inline asm
	bar.warp.sync 	-1;
	// begin inline asm
	mma.sync.aligned.row.col.m8n8k32.s32.s4.s4.s32 {%r6955, %r6956}, {%r49150}, {%r49150}, {%r6949, %r6950};

	// end inline asm
	bar.warp.sync 	-1;
	// begin inline asm
	mma.sync.aligned.row.col.m8n8k32.s32.s4.s4.s32 {%r6961, %r6962}, {%r49150}, {%r49150}, {%r6955, %r6956};

	// end inline asm
	bar.warp.sync 	-1;
	// begin inline asm
	mma.sync.aligned.row.col.m8n8k32.s32.s4.s4.s32 {%r6967, %r6968}, {%r49150}, {%r49150}, {%r6961, %r6962};

	// end inline asm
	bar.warp.sync 	-1;
	// begin inline asm
	mma.sync.aligned.row.col.m8n8k32.s32.s4.s4.s32 {%r6973, %r6974}, {%r49150}, {%r49150}, {%r6967, %r6968};

	// end inline asm
	bar.warp.sync 	-1;
	// begin inline asm
	mma.sync.aligned.row.col.m8n8k32.s32.s4.s4.s32 {%r6979, %r6980}, {%r49150}, {%r49150}, {%r6973, %r6974};

	// end inline asm
	bar.warp.sync 	-1;
	// begin inline asm
	mma.sync.aligned.row.col.m8n8k32.s32.s4.s4.s32 {%r6985, %r6986}, {%r49150}, {%r49150}, {%r6979, %r6980};

	// end inline asm
	bar.warp.sync 	-1;
	// begin inline asm
	mma.sync.aligned.row.col.m8n8k32.s32.s4.s4.s32 {%r6991, %r6992}, {%r49150}, {%r49150}, {%r6985, %r6986};

	// end inline asm
	bar.warp.sync 	-1;
	// begin inline asm
	mma.sync.aligned.row.col.m8n8k32.s32.s4.s4.s32 {%r6997, %r6998}, {%r49150}, {%r49150}, {%r6991, %r6992};

	// end inline asm
	bar.warp.sync 	-1;
	// begin inline asm
	mma.sync.aligned.row.col.m8n8k32.s32.s4.s4.s32 {%r7003, %r7004}, {%r49150}, {%r49150}, {%r6997, %r6998};

	// end inline asm
	bar.warp.sync 	-1;
	// begin inline asm
	mma.sync.aligned.row.col.m8n8k32.s32.s4.s4.s32 {%r7009, %r7010}, {%r49150}, {%r49150}, {%r7003, %r7004};

	// end inline asm
	bar.warp.sync 	-1;
	// begin inline asm
	mma.sync.aligned.row.col.m8n8k32.s32.s4.s4.s32 {%r7015, %r7016}, {%r49150}, {%r49150}, {%r7009, %r7010};

	// end inline asm
	bar.warp.sync 	-1;
	// begin inline asm
	mma.sync.aligned.row.col.m8n8k32.s32.s4.s4.s32 {%r7021, %r7022}, {%r49150}, {%r49150}, {%r7015, %r7016};

	// end inline asm
	bar.warp.sync 	-1;
	// begin inline asm
	mma.sync.aligned.row.col.m8n8k32.s32.s4.s4.s32 {%r7027, %r7028}, {%r49150}, {%r49150}, {%r7021, %r7022};

	// end inline asm
	bar.warp.sync 	-1;
	// begin inline asm
	mma.sync.aligned.row.col.m8n8k32.s32.s4.s4.s32 {%r7033, %r7034}, {%r49150}, {%r49150}, {%r7027, %r7028};

	// end inline asm
	bar.warp.sync 	-1;
	// begin inline asm
	mma.sync.aligned.row.col.m8n8k32.s32.s4.s4.s32 {%r7039, %r7040}, {%r49150}, {%r49150}, {%r7033, %r7034};

	// end inline asm
	bar.warp.sync 	-1;
	// begin inline asm
	mma.sync.aligned.row.col.m8n8k32.s32.s4.s4.s32 {%r7045, %r7046}, {%r49150}, {%r49150}, {%r7039, %r7040};

	// end inline asm
	bar.warp.sync 	-1;
	// begin inline asm
	mma.sync.aligned.row.col.m8n8k32.s32.s4.s4.s32 {%r7051, %r7052}, {%r49150}, {%r49150}, {%r7045, %r7046};

	// end inline asm
	bar.warp.sync 	-1;
	// begin inline asm
	mma.sync.aligned.row.col.m8n8k32.s32.s4.s4.s32 {%r7057, %r7058}, {%r49150}, {%r49150}, {%r7051, %r7052};

	// end inline asm
	bar.warp.sync 	-1;
	// begin inline asm
	mma.sync.aligned.row.col.m8n8k32.s32.s4.s4.s32 {%r7063, %r7064}, {%r49150}, {%r49150}, {%r7057, %r7058};

	// end inline asm
	bar.warp.sync 	-1;
	// begin inline asm
	mma.sync.aligned.row.col.m8n8k32.s32.s4.s4.s32 {%r7069, %r7070}, {%r49150}, {%r49150}, {%r7063, %r7064};

	// end inline asm
	bar.warp.sync 	-1;
	// begin inline asm
	mma.sync.aligned.row.col.m8n8k32.s32.s4.s4.s32 {%r7075, %r7076}, {%r49150}, {%r49150}, {%r7069, %r7070};

	// end inline asm
	bar.warp.sync 	-1;
	// begin inline asm
	mma.sync.aligned.row.col.m8n8k32.s32.s4.s4.s32 {%r7081, %r7082}, {%r49150}, {%r49150}, {%r7075, %r7076};

	// end inline asm
	bar.warp.sync 	-1;
	// begin inline asm
	mma.sync.aligned.row.col.m8n8k32.s32.s4.s4.s32 {%r7087, %r7088}, {%r49150}, {%r49150}, {%r7081, %r7082};

	// end inline asm
	bar.warp.sync 	-1;
	// begin inline asm
	mma.sync.aligned.row.col.m8n8k32.s32.s4.s4.s32 {%r7093, %r7094}, {%r49150}, {%r49150}, {%r7087, %r7088};

	// end inline asm
	bar.warp.sync 	-1;
	// begin inline asm
	mma.sync.aligned.row.col.m8n8k32.s32.s4.s4.s32 {%r7099, %r7100}, {%r49150}, {%r49150}, {%r7093, %r7094};

	// end inline asm
	bar.warp.sync 	-1;
	// begin inline asm
	mma.sync.aligned.row.col.m8n8k32.s32.s4.s4.s32 {%r7105, %r7106}, {%r49150}, {%r49150}, {%r7099, %r7100};

	// end inline asm
	bar.warp.sync 	-1;
	// begin inline asm
	mma.sync.aligned.row.col.m8n8k32.s32.s4.s4.s32 {%r7111, %r7112}, {%r49150}, {%r49150}, {%r7105, %r7106};

	// end inline asm
	bar.warp.sync 	-1;
	// begin inline asm
	mma.sync.aligned.row.col.m8n8k32.s32.s4.s4.s32 {%r7117, %r7118}, {%r49150}, {%r49150}, {%r7111, %r7112};

	// end inline asm
	bar.warp.sync 	-1;
	// begin inline asm
	mma.sync.aligned.row.col.m8n8k32.s32.s4.s4.s32 {%r7123, %r7124}, {%r49150}, {%r49150}, {%r7117, %r7118};

	// end inline asm
	bar.warp.sync 	-1;
	// begin inline asm
	mma.sync.aligned.row.col.m8n8k32.s32.s4.s4.s32 {%r7129, %r7130}, {%r49150}, {%r49150}, {%r7123, %r7124};

	// end inline asm
	bar.warp.sync 	-1;
	// begin inline asm
	mma.sync.aligned.row.col.m8n8k32.s32.s4.s4.s32 {%r7135, %r7136}, {%r49150}, {%r49150}, {%r7129, %r7130};

	// end inline asm
	bar.warp.sync 	-1;
	// begin inline asm
	mma.sync.aligned.row.col.m8n8k32.s32.s4.s4.s32 {%r7141, %r7142}, {%r49150}, {%r49150}, {%r7135, %r7136};

	// end inline asm
	bar.warp.sync 	-1;
	// begin inline asm
	mma.sync.aligned.row.col.m8n8k32.s32.s4.s4.s32 {%r7147, %r7148}, {%r49150}, {%r49150}, {%r7141, %r7142};

	// end inline asm
	bar.warp.sync 	-1;
	// begin inline asm
	mma.sync.aligned.row.col.m8n8k32.s32.s4.s4.s32 {%r7153, %r7154}, {%r49150}, {%r49150}, {%r7147, %r7148};

	// end inline asm
	bar.warp.sync 	-1;
	// begin inline asm
	mma.sync.aligned.row.col.m8n8k32.s32.s4.s4.s32 {%r7159, %r7160}, {%r49150}, {%r49150}, {%r7153, %r7154};

	// end inline asm
	bar.warp.sync 	-1;
	// begin inline asm
	mma.sync.aligned.row.col.m8n8k32.s32.s4.s4.s32 {%r7165, %r7166}, {%r49150}, {%r49150}, {%r7159, %r7160};

	// end inline asm
	bar.warp.sync 	-1;
	// begin inline asm
	mma.sync.aligned.row.col.m8n8k32.s32.s4.s4.s32 {%r7171, %r7172}, {%r49150}, {%r49150}, {%r7165, %r7166};

	// end inline asm
	bar.warp.sync 	-1;
	// begin inline asm
	mma.sync.aligned.row.col.m8n8k32.s32.s4.s4.s32 {%r7177, %r7178}, {%r49150}, {%r49150}, {%r7171, %r7172};

	// end inline asm
	bar.warp.sync 	-1;
	// begin inline asm
	mma.sync.aligned.row.col.m8n8k32.s32.s4.s4.s32 {%r7183, %r7184}, {%r49150}, {%r49150}, {%r7177, %r7178};

	// end inline asm
	bar.warp.sync 	-1;
	// begin inline asm
	mma.sync.aligned.row.col.m8n8k32.s32.s4.s4.s32 {%r7189, %r7190}, {%r49150}, {%r49150}, {%r7183, %r7184};

	// end inline asm
	bar.warp.sync 	-1;
	// begin inline asm
	mma.sync.aligned.row.col.m8n8k32.s32.s4.s4.s32 {%r7195, %r7196}, {%r49150}, {%r49150}, {%r7189, %r7190};

	// end inline asm
	bar.warp.sync 	-1;
	// begin inline asm
	mma.sync.aligned.row.col.m8n8k32.s32.s4.s4.s32 {%r7201, %r7202}, {%r49150}, {%r49150}, {%r7195, %r7196};

	// end inline asm
	bar.warp.sync 	-1;
	// begin inline asm
	mma.sync.aligned.row.col.m8n8k32.s32.s4.s4.s32 {%r7207, %r7208}, {%r49150}, {%r49150}, {%r7201, %r7202};

	// end inline asm
	bar.warp.sync 	-1;
	// begin inline asm
	mma.sync.aligned.row.col.m8n8k32.s32.s4.s4.s32 {%r7213, %r7214}, {%r49150}, {%r49150}, {%r7207, %r7208};

	// end inline asm
	bar.warp.sync 	-1;
	// begin inline asm
	mma.sync.aligned.row.col.m8n8k32.s32.s4.s4.s32 {%r7219, %r7220}, {%r49150}, {%r49150}, {%r7213, %r7214};

	// end inline asm
	bar.warp.sync 	-1;
	// begin inline asm
	mma.sync.aligned.row.col.m8n8k32.s32.s4.s4.s32 {%r7225, %r7226}, {%r49150}, {%r49150}, {%r7219, %r7220};

	// end inline asm
	bar.warp.sync 	-1;
	// begin inline asm
	mma.sync.aligned.row.col.m8n8k32.s32.s4.s4.s32 {%r7231, %r7232}, {%r49150}, {%r49150}, {%r7225, %r7226};

	// end inline asm
	bar.warp.sync 	-1;
	// begin inline asm
	mma.sync.aligned.row.col.m8n8k32.s32.s4.s4.s32 {%r7237, %r7238}, {%r49150}, {%r49150}, {%r7231, %r7232};

	// end inline asm
	bar.warp.sync 	-1;
	// begin inline asm
	mma.sync.aligned.row.col.m8n8k32.s32.s4.s4.s32 {%r7243, %r7244}, {%r49150}, {%r49150}, {%r7237, %r7238};

	// end inline asm
	bar.warp.sync 	-1;
	// begin inline asm
	mma.sync.aligned.row.col.m8n8k32.s32.s4.s4.s32 {%r7249, %r7250}, {%r49150}, {%r49150}, {%r7243, %r7244};

	// end inline asm
	bar.warp.sync 	-1;
	// begin inline asm
	mma.sync.aligned.row.col.m8n8k32.s32.s4.s4.s32 {%r7255, %r7256}, {%r49150}, {%r49150}, {%r7249, %r7250};

	// end inline asm
	bar.warp.sync 	-1;
	// begin inline asm
	mma.sync.aligned.row.col.m8n8k32.s32.s4.s4.s32 {%r7261, %r7262}, {%r49150}, {%r49150}, {%r7255, %r7256};

	// end inline asm
	bar.warp.sync 	-1;
	// begin inline asm
	mma.sync.aligned.row.col.m8n8k32.s32.s4.s4.s32 {%r7267, %r7268}, {%r49150}, {%r49150}, {%r7261, %r7262};

	// end inline asm
	bar.warp.sync 	-1;
	// begin inline asm
	mma.sync.aligned.row.col.m8n8k32.s32.s4.s4.s32 {%r7273, %r7274}, {%r49150}, {%r49150}, {%r7267, %r7268};

	// end inline asm
	bar.warp.sync 	-1;
	// begin inline asm
	mma.sync.aligned.row.col.m8n8k32.s32.s4.s4.s32 {%r7279, %r7280}, {%r49150}, {%r49150}, {%r7273, %r7274};

	// end inline asm
	bar.warp.sync 	-1;
	// begin inline asm
	mma.sync.aligned.row.col.m8n8k32.s32.s4.s4.s32 {%r7285, %r7286}, {%r49150}, {%r49150}, {%r7279, %r7280};

	// end inline asm
	bar.warp.sync 	-1;
	// begin inline asm
	mma.sync.aligned.row.col.m8n8k32.s32.s4.s4.s32 {%r7291, %r7292}, {%r49150}, {%r49150}, {%r7285, %r7286};

	// end inline asm
	bar.warp.sync 	-1;
	// begin inline asm
	mma.sync.aligned.row.col.m8n8k32.s32.s4.s4.s32 {%r7297, %r7298}, {%r49150}, {%r49150}, {%r7291, %r7292};

	// end inline asm
	bar.warp.sync 	-1;
	// begin inline asm
	mma.sync.aligned.row.col.m8n8k32.s32.s4.s4.s32 {%r7303, %r7304}, {%r49150}, {%r49150}, {%r7297, %r7298};

	// end inline asm
	bar.warp.sync 	-1;
	// begin inline asm
	mma.sync.aligned.row.col.m8n8k32.s32.s4.s4.s32 {%r7309, %r7310}, {%r49150}, {%r49150}, {%r7303, %r7304};

	// end inline asm
	bar.warp.sync 	-1;
	// begin inline asm
	mma.sync.aligned.row.col.m8n8k32.s32.s4.s4.s32 {%r7315, %r7316}, {%r49150}, {%r49150}, {%r7309, %r7310};

	// end inline asm
	bar.warp.sync 	-1;
	// begin inline asm
	mma.sync.aligned.row.col.m8n8k32.s32.s4.s4.s32 {%r7321, %r7322}, {%r49150}, {%r49150}, {%r7315, %r7316};

	// end inline asm
	bar.warp.sync 	-1;
	// begin inline asm
	mma.sync.aligned.row.col.m8n8k32.s32.s4.s4.s32 {%r7327, %r7328}, {%r49150}, {%r49150}, {%r7321, %r7322};

	// end inline asm
	bar.warp.sync 	-1;
	// begin inline asm
	mma.sync.aligned.row.col.m8n8k32.s32.s4.s4.s32 {%r7333, %r7334}, {%r49150}, {%r49150}, {%r7327, %r7328};

	// end inline asm
	bar.warp.sync 	-1;
	// begin inline asm
	mma.sync.aligned.row.col.m8n8k32.s32.s4.s4.s32 {%r7339, %r7340}, {%r49150}, {%r49150}, {%r7333, %r7334};

	// end inline asm
	bar.warp.sync 	-1;
	// begin inline asm
	mma.sync.aligned.row.col.m8n8k32.s32.s4.s4.s32 {%r7345, %r7346}, {%r49150}, {%r49150}, {%r7339, %r7340};

	// end inline asm
	bar.warp.sync 	-1;
	// begin inline asm
	mma.sync.aligned.row.col.m8n8k32.s32.s4.s4.s32 {%r7351, %r7352}, {%r49150}, {%r49150}, {%r7345, %r7346};

	// end inline asm
	bar.warp.sync 	-1;
	// begin inline asm
	mma.sync.aligned.row.col.m8n8k32.s32.s4.s4.s32 {%r7357, %r7358}, {%r49150}, {%r49150}, {%r7351, %r7352};

	// end inline asm
	bar.warp.sync 	-1;
	// begin inline asm
	mma.sync.aligned.row.col.m8n8k32.s32.s4.s4.s32 {%r7363, %r7364}, {%r49150}, {%r49150}, {%r7357, %r7358};

	// end inline asm
	bar.warp.sync 	-1;
	// begin inline asm
	mma.sync.aligned.row.col.m8n8k32.s32.s4.s4.s32 {%r7369, %r7370}, {%r49150}, {%r49150}, {%r7363, %r7364};

	// end inline asm
	bar.warp.sync 	-1;
	// begin inline asm
	mma.sync.aligned.row.col.m8n8k32.s32.s4.s4.s32 {%r7375, %r7376}, {%r49150}, {%r49150}, {%r7369, %r7370};

	// end inline asm
	bar.warp.sync 	-1;
	// begin inline asm
	mma.sync.aligned.row.col.m8n8k32.s32.s4.s4.s32 {%r7381, %r7382}, {%r49150}, {%r49150}, {%r7375, %r7376};

	// end inline asm
	bar.warp.sync 	-1;
	// begin inline asm
	mma.sync.aligned.row.col.m8n8k32.s32.s4.s4.s32 {%r7387, %r7388}, {%r49150}, {%r49150}, {%r7381, %r7382};

	// end inline asm
	bar.warp.sync 	-1;
	// begin inline asm
	mma.sync.aligned.row.col.m8n8k32.s32.s4.s4.s32 {%r7393, %r7394}, {%r49150}, {%r49150}, {%r7387, %r7388};

	// end inline asm
	bar.warp.sync 	-1;
	// begin inline asm
	mma.sync.aligned.row.col.m8n8k32.s32.s4.s4.s32 {%r7399, %r7400}, {%r49150}, {%r49150}, {%r7393, %r7394};

	// end inline asm
	bar.warp.sync 	-1;
	// begin inline asm
	mma.sync.aligned.row.col.m8n8k32.s32.s4.s4.s32 {%r7405, %r7406}, {%r49150}, {%r49150}, {%r7399, %r7400};

	// end inline asm
	bar.warp.sync 	-1;
	// begin inline asm
	mma.sync.aligned.row.col.m8n8k32.s32.s4.s4.s32 {%r7411, %r7412}, {%r49150}, {%r49150}, {%r7405, %r7406};

	// end inline asm
	bar.warp.sync 	-1;
	// begin inline asm
	mma.sync.aligned.row.col.m8n8k32.s32.s4.s4.s32 {%r7417, %r7418}, {%r49150}, {%r49150}, {%r7411, %r7412};

	// end inline asm
	bar.warp.sync 	-1;
	// begin inline asm
	mma.sync.aligned.row.col.m8n8k32.s32.s4.s4.s32 {%r7423, %r7424}, {%r49150}, {%r49150}, {%r7417, %r7418};

	// end inline asm
	bar.warp.sync 	-1;
	// begin inline asm
	mma.sync.aligned.row.col.m8n8k32.s32.s4.s4.s32 {%r7429, %r7430}, {%r49150}, {%r49150}, {%r7423, %r7424};

	// end inline asm
	bar.warp.sync 	-1;
	// begin inline asm
	mma.sync.aligned.row.col.m8n8k32.s32.s4.s4.s32 {%r7435, %r7436}, {%r49150}, {%r49150}, {%r7429, %r7430};

	// end inline asm
	bar.warp.sync 	-1;
	// begin inline asm
	mma.sync.aligned.row.col.m8n8k32.s32.s4.s4.s32 {%r7441, %r7442}, {%r49150}, {%r49150}, {%r7435, %r7436};

	// end inline asm
	bar.warp.sync 	-1;
	// begin inline asm
	mma.sync.aligned.row.col.m8n8k32.s32.s4.s4.s32 {%r7447, %r7448}, {%r49150}, {%r49150}, {%r7441, %r7442};

	// end inline asm
	bar.warp.sync 	-1;
	// begin inline asm
	mma.sync.aligned.row.col.m8n8k32.s32.s4.s4.s32 {%r7453, %r7454}, {%r49150}, {%r49150}, {%r7447, %r7448};

	// end inline asm
	bar.warp.sync 	-1;
	// begin inline asm
	mma.sync.aligned.row.col.m8n8k32.s32.s4.s4.s32 {%r7459, %r7460}, {%r49150}, {%r49150}, {%r7453, %r7454};

	// end inline asm
	bar.warp.sync 	-1;
	// begin inline asm
	mma.sync.aligned.row.col.m8n8k32.s32.s4.s4.s32 {%r7465, %r7466}, {%r49150}, {%r49150}, {%r7459, %r7460};

	// end inline asm
	bar.warp.sync 	-1;
	// begin inline asm
	mma.sync.aligned.row.col.m8n8k32.s32.s4.s4.s32 {%r7471, %r7472}, {%r49150}, {%r49150}, {%r7465, %r7466};

	// end inline asm
	bar.warp.sync 	-1;
	// begin inline asm
	mma.sync.aligned.row.col.m8n8k32.s32.s4.s4.s32 {%r7477, %r7478}, {%r49150}, {%r49150}, {%r7471, %r7472};

	// end inline asm
	bar.warp.sync 	-1;
	// begin inline asm
	mma.sync.aligned.row.col.m8n8k32.s32.s4.s4.s32 {%r7483, %r7484}, {%r49150}, {%r49150}, {%r7477, %r7478};

	// end inline asm
	bar.warp.sync 	-1;
	// begin inline asm
	mma.sync.aligned.row.col.m8n8k32.s32.s4.s4.s32 {%r7489, %r7490}, {%r49150}, {%r49150}, {%r7483, %r7484};

	// end inline asm
	bar.warp.sync 	-1;
	// begin inline asm
	mma.sync.aligned.row.col.m8n8k32.s32.s4.s4.s32 {%r7495, %r7496}, {%r49150}, {%r49150}, {%r7489, %r7490};

	// end inline asm
	bar.warp.sync 	-1;
	// begin inline asm
	mma.sync.aligned.row.col.m8n8k32.s32.s4.s4.s32 {%r7501, %r7502}, {%r49150}, {%r49150}, {%r7495, %r7496};

	// end inline asm
	bar.warp.sync 	-1;
	// begin inline asm
	mma.sync.aligned.row.col.m8n8k32.s32.s4.s4.s32 {%r7507, %r7508}, {%r49150}, {%r49150}, {%r7501, %r7502};

	// end inline asm
	bar.warp.sync 	-1;
	// begin inline asm
	mma.sync.aligned.row.col.m8n8k32.s32.s4.s4.s32 {%r7513, %r7514}, {%r49150}, {%r49150}, {%r7507, %r7508};

	// end inline asm
	bar.warp.sync 	-1;
	// begin inline asm
	mma.sync.aligned.row.col.m8n8k32.s32.s4.s4.s32 {%r7519, %r7520}, {%r49150}, {%r49150}, {%r7513, %r7514};

	// end inline asm
	bar.warp.sync 	-1;
	// begin inline asm
	mma.sync.aligned.row.col.m8n8k32.s32.s4.s4.s32 {%r7525, %r7526}, {%r49150}, {%r49150}, {%r7519, %r7520};

	// end inline asm
	bar.warp.sync 	-1;
	// begin inline asm
	mma.sync.aligned.row.col.m8n8k32.s32.s4.s4.s32 {%r7531, %r7532}, {%r49150}, {%r49150}, {%r7525, %r7526};

	// end inline asm
	bar.warp.sync 	-1;
	// begin inline asm
	mma.sync.aligned.row.col.m8n8k32.s32.s4.s4.s32 {%r7537, %r7538}, {%r49150}, {%r49150}, {%r7531, %r7532};

	// end inline asm
	bar.warp.sync 	-1;
	// begin inline asm
	mma.sync.aligned.row.col.m8n8k32.s32.s4.s4.s32 {%r7543, %r7544}, {%r49150}, {%r49150}, {%r7537, %r7538};

	// end inline asm
	bar.warp.sync 	-1;
	// begin inline asm
	mma.sync.aligned.row.col.m8n8k32.s32.s4.s4.s32 {%r7549, %r7550}, {%r49150}, {%r49150}, {%r7543, %r7544};

	// end inline asm
	bar.warp.sync 	-1;
	// begin inline asm
	mma.sync.aligned.row.col.m8n8k32.s32.s4.s4.s32 {%r7555, %r7556}, {%r49150}, {%r49150}, {%r7549, %r7550};

	// end inline asm
	bar.warp.sync 	-1;
	// begin inline asm
	mma.sync.aligned.row.col.m8n8k32.s32.s4.s4.s32 {%r7561, %r7562}, {%r49150}, {%r49150}, {%r7555, %r7556};

	// end inline asm
	bar.warp.sync 	-1;
	// begin inline asm
	mma.sync.aligned.row.col.m8n8k32.s32.s4.s4.s32 {%r7567, %r7568}, {%r49150}, {%r49150}, {%r7561, %r7562};

	// end inline asm
	bar.warp.sync 	-1;
	// begin inline asm
	mma.sync.aligned.row.col.m8n8k32.s32.s4.s4.s32 {%r7573, %r7574}, {%r49150}, {%r49150}, {%r7567, %r7568};

	// end inline asm
	bar.warp.sync 	-1;
	// begin inline asm
	mma.sync.aligned.row.col.m8n8k32.s32.s4.s4.s32 {%r7579, %r7580}, {%r49150}, {%r49150}, {%r7573, %r7574};

	// end inline asm
	bar.warp.sync 	-1;
	// begin inline asm
	mma.sync.aligned.row.col.m8n8k32.s32.s4.s4.s32 {%r7585, %r7586}, {%r49150}, {%r49150}, {%r7579, %r7580};

	// end inline asm
	bar.warp.sync 	-1;
	// begin inline asm
	mma.sync.aligned.row.col.m8n8k32.s32.s4.s4.s32 {%r7591, %r7592}, {%r49150}, {%r49150}, {%r7585, %r7586};

	// end inline asm
	bar.warp.sync 	-1;
	// begin inline asm
	mma.sync.aligned.row.col.m8n8k32.s32.s4.s4.s32 {%r7597, %r7598}, {%r49150}, {%r49150}, {%r7591, %r7592};

	// end inline asm
	bar.warp.sync 	-1;
	// begin inline asm
	mma.sync.aligned.row.col.m8n8k32.s32.s4.s4.s32 {%r7603, %r7604}, {%r49150}, {%r49150}, {%r7597, %r7598};

	// end inline asm
	bar.warp.sync 	-1;
	// begin inline asm
	mma.sync.aligned.row.col.m8n8k32.s32.s4.s4.s32 {%r7609, %r7610}, {%r49150}, {%r49150}, {%r7603, %r7604};

	// end inline asm
	bar.warp.sync 	-1;
	// begin inline asm
	mma.sync.aligned.row.col.m8n8k32.s32.s4.s4.s32 {%r7615, %r7616}, {%r49150}, {%r49150}, {%r7609, %r7610};

	// end inline asm
	bar.warp.sync 	-1;
	// begin inline asm
	mma.sync.aligned.row.col.m8n8k32.s32.s4.s4.s32 {%r7621, %r7622}, {%r49150}, {%r49150}, {%r7615, %r7616};

	// end inline asm
	bar.warp.sync 	-1;
	// begin inline asm
	mma.sync.aligned.row.col.m8n8k32.s32.s4.s4.s32 {%r7627, %r7628}, {%r49150}, {%r49150}, {%r7621, %r7622};

	// end inline asm
	bar.warp.sync 	-1;
	// begin inline asm
	mma.sync.aligned.row.col.m8n8k32.s32.s4.s4.s32 {%r7633, %r7634}, {%r49150}, {%r49150}, {%r7627, %r7628};

	// end inline asm
	bar.warp.sync 	-1;
	// begin inline asm
	mma.sync.aligned.row.col.m8n8k32.s32.s4.s4.s32 {%r7639, %r7640}, {%r49150}, {%r49150}, {%r7633, %r7634};

	// end inline asm
	bar.warp.sync 	-1;
	// begin inline asm
	mma.sync.aligned.row.col.m8n8k32.s32.s4.s4.s32 {%r7645, %r7646}, {%r49150}, {%r49150}, {%r7639, %r7640};

	// end inline asm
	bar.warp.sync 	-1;
	// begin inline asm
	mma.sync.aligned.row.col.m8n8k32.s32.s4.s4.s32 {%r7651, %r7652}, {%r49150}, {%r49150}, {%r7645, %r7646};

	// end inline asm
	bar.warp.sync 	-1;
	// begin inline asm
	mma.sync.aligned.row.col.m8n8k32.s32.s4.s4.s32 {%r7657, %r7658}, {%r49150}, {%r49150}, {%r7651, %r7652};

	// end inline asm
	bar.warp.sync 	-1;
	// begin inline asm
	mma.sync.aligned.row.col.m8n8k32.s32.s4.s4.s32 {%r7663, %r7664}, {%r49150}, {%r49150}, {%r7657, %r7658};

	// end inline asm
	bar.warp.sync 	-1;
	// begin inline asm
	mma.sync.aligned.row.col.m8n8k32.s32.s4.s4.s32 {%r7669, %r7670}, {%r49150}, {%r49150}, {%r7663, %r7664};

	// end inline asm
	bar.warp.sync 	-1;
	// begin inline asm
	mma.sync.aligned.row.col.m8n8k32.s32.s4.s4.s32 {%r7675, %r7676}, {%r49150}, {%r49150}, {%r7669, %r7670};

	// end inline asm
	bar.warp.sync 	-1;
	// begin inline asm
	mma.sync.aligned.row.col.m8n8k32.s32.s4.s4.s32 {%r7681, %r7682}, {%r49150}, {%r49150}, {%r7675, %r7676};

	// end inline asm
	bar.warp.sync 	-1;
	// begin inline asm
	mma.sync.aligned.row.col.m8n8k32.s32.s4.s4.s32 {%r7687, %r7688}, {%r49150}, {%r49150}, {%r7681, %r7682};

	// end inline asm
	bar.warp.sync 	-1;
	// begin inline asm
	mma.sync.aligned.row.col.m8n8k32.s32.s4.s4.s32 {%r7693, %r7694}, {%r49150}, {%r49150}, {%r7687, %r7688};

	// end inline asm
	bar.warp.sync 	-1;
	// begin inline asm
	mma.sync.aligned.row.col.m8n8k32.s32.s4.s4.s32 {%r7699, %r7700}, {%r49150}, {%r49150}, {%r7693, %r7694};

	// end inline asm
	bar.warp.sync 	-1;
	// begin inline asm
	mma.sync.aligned.row.col.m8n8k32.s32.s4.s4.s32 {%r7705, %r7706}, {%r49150}, {%r49150}, {%r7699, %r7700};

	// end inline asm
	bar.warp.sync 	-1;
	// begin inline asm
	mma.sync.aligned.row.col.m8n8k32.s32.s4.s4.s32 {%r7711, %r7712}, {%r49150}, {%r49150}, {%r7705, %r7706};

	// end inline asm
	bar.warp.sync 	-1;
	// begin inline asm
	mma.sync.aligned.row.col.m8n8k32.s32.s4.s4.s32 {%r7717, %r7718}, {%r49150}, {%r49150}, {%r7711, %r7712};

	// end inline asm
	bar.warp.sync 	-1;
	// begin inline asm
	mma.sync.aligned.row.col.m8n8k32.s32.s4.s4.s32 {%r7723, %r7724}, {%r49150}, {%r49150}, {%r7717, %r7718};

	// end inline asm
	bar.warp.sync 	-1;
	// begin inline asm
	mma.sync.aligned.row.col.m8n8k32.s32.s4.s4.s32 {%r7729, %r7730}, {%r49150}, {%r49150}, {%r7723, %r7724};

	// end inline asm
	bar.warp.sync 	-1;
	// begin inline asm
	mma.sync.aligned.row.col.m8n8k32.s32.s4.s4.s32 {%r7735, %r7736}, {%r49150}, {%r49150}, {%r7729, %r7730};

	// end inline asm
	bar.warp.sync 	-1;
	// begin inline asm
	mma.sync.aligned.row.col.m8n8k32.s32.s4.s4.s32 {%r7741, %r7742}, {%r49150}, {%r49150}, {%r7735, %r7736};

	// end inline asm
	bar.warp.sync 	-1;
	// begin inline asm
	mma.sync.aligned.row.col.m8n8k32.s32.s4.s4.s32 {%r7747, %r7748}, {%r49150}, {%r49150}, {%r7741, %r7742};

	// end inline asm
	bar.warp.sync 	-1;
	// begin inline asm
	mma.sync.aligned.row.col.m8n8k32.s32.s4.s4.s32 {%r7753, %r7754}, {%r49150}, {%r49150}, {%r7747, %r7748};

	// end inline asm
	bar.warp.sync 	-1;
	// begin inline asm
	mma.sync.aligned.row.col.m8n8k32.s32.s4.s4.s32 {%r7759, %r7760}, {%r49150}, {%r49150}, {%r7753, %r7754};

	// end inline asm
	bar.warp.sync 	-1;
	// begin inline asm
	mma.sync.aligned.row.col.m8n8k32.s32.s4.s4.s32 {%r7765, %r7766}, {%r49150}, {%r49150}, {%r7759, %r7760};

	// end inline asm
	bar.warp.sync 	-1;
	// begin inline asm
	mma.sync.aligned.row.col.m8n8k32.s32.s4.s4.s32 {%r7771, %r7772}, {%r49150}, {%r49150}, {%r7765, %r7766};

	// end inline asm
	bar.warp.sync 	-1;
	// begin inline asm
	mma.sync.aligned.row.col.m8n8k32.s32.s4.s4.s32 {%r7777, %r7778}, {%r49150}, {%r49150}, {%r7771, %r7772};

	// end inline asm
	bar.warp.sync 	-1;
	// begin inline asm
	mma.sync.aligned.row.col.m8n8k32.s32.s4.s4.s32 {%r7783, %r7784}, {%r49150}, {%r49150}, {%r7777, %r7778};

	// end inline asm
	bar.warp.sync 	-1;
	// begin inline asm
	mma.sync.aligned.row.col.m8n8k32.s32.s4.s4.s32 {%r7789, %r7790}, {%r49150}, {%r49150}, {%r7783, %r7784};

	// end inline asm
	bar.warp.sync 	-1;
	// begin inline asm
	mma.sync.aligned.row.col.m8n8k32.s32.s4.s4.s32 {%r7795, %r7796}, {%r49150}, {%r49150}, {%r7789, %r7790};

	// end inline asm
	bar.warp.sync 	-1;
	// begin inline asm
	mma.sync.aligned.row.col.m8n8k32.s32.s4.s4.s32 {%r7801, %r7802}, {%r49150}, {%r49150}, {%r7795, %r7796};

	// end inline asm
	bar.warp.sync 	-1;
	// begin inline asm
	mma.sync.aligned.row.col.m8n8k32.s32.s4.s4.s32 {%r7807, %r7808}, {%r49150}, {%r49150}, {%r7801, %r7802};

	// end inline asm
	bar.warp.sync 	-1;
	// begin inline asm
	mma.sync.aligned.row.col.m8n8k32.s32.s4.s4.s32 {%r7813, %r7814}, {%r49150}, {%r49150}, {%r7807, %r7808};

	// end inline asm
	bar.warp.sync 	-1;
	// begin inline asm
	mma.sync.aligned.row.col.m8n8k32.s32.s4.s4.s32 {%r7819, %r7820}, {%r49150}, {%r49150}, {%r7813, %r7814};

	// end inline asm
	bar.warp.sync 	-1;
	// begin inline asm
	mma.sync.aligned.row.col.m8n8k32.s32.s4.s4.s32 {%r7825, %r7826}, {%r49150}, {%r49150}, {%r7819, %r7820};

	// end inline asm
	bar.warp.sync 	-1;
	// begin inline asm
	mma.sync.aligned.row.col.m8n8k32.s32.s4.s4.s32 {%r7831, %r7832}, {%r49150}, {%r49150}, {%r7825, %r7826};

	// end inline asm
	bar.warp.sync 	-1;
	// begin inline asm
	mma.sync.aligned.row.col.m8n8k32.s32.s4.s4.s32 {%r7837, %r7838}, {%r49150}, {%r49150}, {%r7831, %r7832};

	// end inline asm
	bar.warp.sync 	-1;
	// begin inline asm
	mma.sync.aligned.row.col.m8n8k32.s32.s4.s4.s32 {%r7843, %r7844}, {%r49150}, {%r49150}, {%r7837, %r7838};

	// end inline asm
	bar.warp.sync 	-1;
	// begin inline asm
	mma.sync.aligned.row.col.m8n8k32.s32.s4.s4.s32 {%r7849, %r7850}, {%r49150}, {%r49150}, {%r7843, %r7844};

	// end inline asm
	bar.warp.sync 	-1;
	// begin inline asm
	mma.sync.aligned.row.col.m8n8k32.s32.s4.s4.s32 {%r7855, %r7856}, {%r49150}, {%r49150}, {%r7849, %r7850};

	// end inline asm
	bar.warp.sync 	-1;
	// begin inline asm
	mma.sync.aligned.row.col.m8n8k32.s32.s4.s4.s32 {%r7861, %r7862}, {%r49150}, {%r49150}, {%r7855, %r7856};

	// end inline asm
	bar.warp.sync 	-1;
	// begin inline asm
	mma.sync.aligned.row.col.m8n8k32.s32.s4.s4.s32 {%r7867, %r7868}, {%r49150}, {%r49150}, {%r7861, %r7862};

	// end inline asm
	bar.warp.sync 	-1;
	// begin inline asm
	mma.sync.aligned.row.col.m8n8k32.s32.s4.s4.s32 {%r7873, %r7874}, {%r49150}, {%r49150}, {%r7867, %r7868};

	// end inline asm
	bar.warp.sync 	-1;
	// begin inline asm
	mma.sync.aligned.row.col.m8n8k32.s32.s4.s4.s32 {%r7879, %r7880}, {%r49150}, {%r49150}, {%r7873, %r7874};

	// end inline asm
	bar.warp.sync 	-1;
	// begin inline asm
	mma.sync.aligned.row.col.m8n8k32.s32.s4.s4.s32 {%r7885, %r7886}, {%r49150}, {%r49150}, {%r7879, %r7880};

	// end inline asm
	bar.warp.sync 	-1;
	// begin inline asm
	mma.sync.aligned.row.col.m8n8k32.s32.s4.s4.s32 {%r7891, %r7892}, {%r49150}, {%r49150}, {%r7885, %r7886};

	// end inline asm
	bar.warp.sync 	-1;
	// begin inline asm
	mma.sync.aligned.row.col.m8n8k32.s32.s4.s4.s32 {%r7897, %r7898}, {%r49150}, {%r49150}, {%r7891, %r7892};

	// end inline asm
	bar.warp.sync 	-1;
	// begin inline asm
	mma.sync.aligned.row.col.m8n8k32.s32.s4.s4.s32 {%r7903, %r7904}, {%r49150}, {%r49150}, {%r7897, %r7898};

	// end inline asm
	bar.warp.sync 	-1;
	// begin inline asm
	mma.sync.aligned.row.col.m8n8k32.s32.s4.s4.s32 {%r7909, %r7910}, {%r49150}, {%r49150}, {%r7903, %r7904};

	// end inline asm
	bar.warp.sync 	-1;
	// begin inline asm
	mma.sync.aligned.row.col.m8n8k32.s32.s4.s4.s32 {%r7915, %r7916}, {%r49150}, {%r49150}, {%r7909, %r7910};

	// end inline asm
	bar.warp.sync 	-1;
	// begin inline asm
	mma.sync.aligned.row.col.m8n8k32.s32.s4.s4.s32 {%r7921, %r7922}, {%r49150}, {%r49150}, {%r7915, %r7916};

	// end inline asm
	bar.warp.sync 	-1;
	// begin inline asm
	mma.sync.aligned.row.col.m8n8k32.s32.s4.s4.s32 {%r7927, %r7928}, {%r49150}, {%r49150}, {%r7921, %r7922};

	// end inline asm
	bar.warp.sync 	-1;
	// begin inline asm
	mma.sync.aligned.row.col.m8n8k32.s32.s4.s4.s32 {%r7933, %r7934}, {%r49150}, {%r49150}, {%r7927, %r7928};

	// end inline asm
	bar.warp.sync 	-1;
	// begin inline asm
	mma.sync.aligned.row.col.m8n8k32.s32.s4.s4.s32 {%r7939, %r7940}, {%r49150}, {%r49150}, {%r7933, %r7934};

	// end inline asm
	bar.warp.sync 	-1;
	// begin inline asm
	mma.sync.aligned.row.col.m8n8k32.s32.s4.s4.s32 {%r7945, %r7946}, {%r49150}, {%r49150}, {%r7939, %r7940};

	// end inline asm
	bar.warp.sync 	-1;
	// begin inline asm
	mma.sync.aligned.row.col.m8n8k32.s32.s4.s4.s32 {%r7951, %r7952}, {%r49150}, {%r49150}, {%r7945, %r7946};

	// end inline asm
	bar.warp.sync 	-1;
	// begin inline asm
	mma.sync.aligned.row.col.m8n8k32.s32.s4.s4.s32 {%r7957, %r7958}, {%r49150}, {%r49150}, {%r7951, %r7952};

	// end inline asm
	bar.warp.sync 	-1;
	// begin inline asm
	mma.sync.aligned.row.col.m8n8k32.s32.s4.s4.s32 {%r7963, %r7964}, {%r49150}, {%r49150}, {%r7957, %r7958};

	// end inline asm
	bar.warp.sync 	-1;
	// begin inline asm
	mma.sync.aligned.row.col.m8n8k32.s32.s4.s4.s32 {%r7969, %r7970}, {%r49150}, {%r49150}, {%r7963, %r7964};

	// end inline asm
	bar.warp.sync 	-1;
	// begin inline asm
	mma.sync.aligned.row.col.m8n8k32.s32.s4.s4.s32 {%r7975, %r7976}, {%r49150}, {%r49150}, {%r7969, %r7970};

	// end inline asm
	bar.warp.sync 	-1;
	// begin inline asm
	mma.sync.aligned.row.col.m8n8k32.s32.s4.s4.s32 {%r7981, %r7982}, {%r49150}, {%r49150}, {%r7975, %r7976};

	// end inline asm
	bar.warp.sync 	-1;
	// begin inline asm
	mma.sync.aligned.row.col.m8n8k32.s32.s4.s4.s32 {%r7987, %r7988}, {%r49150}, {%r49150}, {%r7981, %r7982};

	// end inline asm
	bar.warp.sync 	-1;
	// begin inline asm
	mma.sync.aligned.row.col.m8n8k32.s32.s4.s4.s32 {%r7993, %r7994}, {%r49150}, {%r49150}, {%r7987, %r7988};

	// end inline asm
	bar.warp.sync 	-1;
	// begin inline asm
	mma.sync.aligned.row.col.m8n8k32.s32.s4.s4.s32 {%r7999, %r8000}, {%r49150}, {%r49150}, {%r7993, %r7994};

	// end inline asm
	bar.warp.sync 	-1;
	// begin inline asm
	mma.sync.aligned.row.col.m8n8k32.s32.s4.s4.s32 {%r8005, %r8006}, {%r49150}, {%r49150}, {%r7999, %r8000};

	// end inline asm
	bar.warp.sync 	-1;
	// begin inline asm
	mma.sync.aligned.row.col.m8n8k32.s32.s4.s4.s32 {%r8011, %r8012}, {%r49150}, {%r49150}, {%r8005, %r8006};

	// end inline asm
	bar.warp.sync 	-1;
	// begin inline asm
	mma.sync.aligned.row.col.m8n8k32.s32.s4.s4.s32 {%r8017, %r8018}, {%r49150}, {%r49150}, {%r8011, %r8012};

	// end inline asm
	bar.warp.sync 	-1;
	// begin inline asm
	mma.sync.aligned.row.col.m8n8k32.s32.s4.s4.s32 {%r8023, %r8024}, {%r49150}, {%r49150}, {%r8017, %r8018};

	// end inline asm
	bar.warp.sync 	-1;
	// begin inline asm
	mma.sync.aligned.row.col.m8n8k32.s32.s4.s4.s32 {%r8029, %r8030}, {%r49150}, {%r49150}, {%r8023, %r8024};

	// end inline asm
	bar.warp.sync 	-1;
	// begin inline asm
	mma.sync.aligned.row.col.m8n8k32.s32.s4.s4.s32 {%r8035, %r8036}, {%r49150}, {%r49150}, {%r8029, %r8030};

	// end inline asm
	bar.warp.sync 	-1;
	// begin inline asm
	mma.sync.aligned.row.col.m8n8k32.s32.s4.s4.s32 {%r8041, %r8042}, {%r49150}, {%r49150}, {%r8035, %r8036};

	// end inline asm
	bar.warp.sync 	-1;
	// begin inline asm
	mma.sync.aligned.row.col.m8n8k32.s32.s4.s4.s32 {%r8047, %r8048}, {%r49150}, {%r49150}, {%r8041, %r8042};

	// end inline asm
	bar.warp.sync 	-1;
	// begin inline asm
	mma.sync.aligned.row.col.m8n8k32.s32.s4.s4.s32 {%r8053, %r8054}, {%r49150}, {%r49150}, {%r8047, %r8048};

	// end inline asm
	bar.warp.sync 	-1;
	// begin inline asm
	mma.sync.aligned.row.col.m8n8k32.s32.s4.s4.s32 {%r8059, %r8060}, {%r49150}, {%r49150}, {%r8053, %r8054};

	// end inline asm
	bar.warp.sync 	-1;
	// begin inline asm
	mma.sync.aligned.row.col.m8n8k32.s32.s4.s4.s32 {%r8065, %r8066}, {%r49150}, {%r49150}, {%r8059, %r8060};

	// end inline asm
	bar.warp.sync 	-1;
	// begin inline asm
	mma.sync.aligned.row.col.m8n8k32.s32.s4.s4.s32 {%r8071, %r8072}, {%r49150}, {%r49150}, {%r8065, %r8066};

	// end inline asm
	bar.warp.sync 	-1;
	// begin inline asm
	mma.sync.aligned.row.col.m8n8k32.s32.s4.s4.s32 {%r8077, %r8078}, {%r49150}, {%r49150}, {%r8071, %r8072};

	// end inline asm
	bar.warp.sync 	-1;
	// begin inline asm
	mma.sync.aligned.row.col.m8n8k32.s32.s4.s4.s32 {%r8083, %r8084}, {%r49150}, {%r49150}, {%r8077, %r8078};

	// end inline asm
	bar.warp.sync 	-1;
	// begin inline asm
	mma.sync.aligned.row.col.m8n8k32.s32.s4.s4.s32 {%r8089, %r8090}, {%r49150}, {%r49150}, {%r8083, %r8084};

	// end inline asm
	bar.warp.sync 	-1;
	// begin inline asm
	mma.sync.aligned.row.col.m8n8k32.s32.s4.s4.s32 {%r8095, %r8096}, {%r49150}, {%r49150}, {%r8089, %r8090};

	// end inline asm
	bar.warp.sync 	-1;
	// begin inline asm
	mma.sync.aligned.row.col.m8n8k32.s32.s4.s4.s32 {%r8101, %r8102}, {%r49150}, {%r49150}, {%r8095, %r8096};

	// end inline asm
	bar.warp.sync 	-1;
	// begin inline asm
	mma.sync.aligned.row.col.m8n8k32.s32.s4.s4.s32 {%r8107, %r8108}, {%r49150}, {%r49150}, {%r8101, %r8102};

	// end inline asm
	bar.warp.sync 	-1;
	// begin inline asm
	mma.sync.aligned.row.col.m8n8k32.s32.s4.s4.s32 {%r8113, %r8114}, {%r49150}, {%r49150}, {%r8107, %r8108};

	// end inline asm
	bar.warp.sync 	-1;
	// begin inline asm
	mma.sync.aligned.row.col.m8n8k32.s32.s4.s4.s32 {%r8119, %r8120}, {%r49150}, {%r49150}, {%r8113, %r8114};

	// end inline asm
	bar.warp.sync 	-1;
	// begin inline asm
	mma.sync.aligned.row.col.m8n8k32.s32.s4.s4.s32 {%r8125, %r8126}, {%r49150}, {%r49150}, {%r8119, %r8120};

	// end inline asm
	bar.warp.sync 	-1;
	// begin inline asm
	mma.sync.aligned.row.col.m8n8k32.s32.s4.s4.s32 {%r8131, %r8132}, {%r49150}, {%r49150}, {%r8125, %r8126};

	// end inline asm
	bar.warp.sync 	-1;
	// begin inline asm
	mma.sync.aligned.row.col.m8n8k32.s32.s4.s4.s32 {%r8137, %r8138}, {%r49150}, {%r49150}, {%r8131, %r8132};

	// end inline asm
	bar.warp.sync 	-1;
	// begin inline asm
	mma.sync.aligned.row.col.m8n8k32.s32.s4.s4.s32 {%r8143, %r8144}, {%r49150}, {%r49150}, {%r8137, %r8138};

	// end inline asm
	bar.warp.sync 	-1;
	// begin inline asm
	mma.sync.aligned.row.col.m8n8k32.s32.s4.s4.s32 {%r8149, %r8150}, {%r49150}, {%r49150}, {%r8143, %r8144};

	// end inline asm
	bar.warp.sync 	-1;
	// begin inline asm
	mma.sync.aligned.row.col.m8n8k32.s32.s4.s4.s32 {%r8155, %r8156}, {%r49150}, {%r49150}, {%r8149, %r8150};

	// end inline asm
	bar.warp.sync 	-1;
	// begin inline asm
	mma.sync.aligned.row.col.m8n8k32.s32.s4.s4.s32 {%r8161, %r8162}, {%r49150}, {%r49150}, {%r8155, %r8156};

	// end inline asm
	bar.warp.sync 	-1;
	// begin inline asm
	mma.sync.aligned.row.col.m8n8k32.s32.s4.s4.s32 {%r8167, %r8168}, {%r49150}, {%r49150}, {%r8161, %r8162};

	// end inline asm
	bar.warp.sync 	-1;
	// begin inline asm
	mma.sync.aligned.row.col.m8n8k32.s32.s4.s4.s32 {%r8173, %r8174}, {%r49150}, {%r49150}, {%r8167, %r8168};

	// end inline asm
	bar.warp.sync 	-1;
	// begin inline asm
	mma.sync.aligned.row.col.m8n8k32.s32.s4.s4.s32 {%r8179, %r8180}, {%r49150}, {%r49150}, {%r8173, %r8174};

	// end inline asm
	bar.warp.sync 	-1;
	// begin inline asm
	mma.sync.aligned.row.col.m8n8k32.s32.s4.s4.s32 {%r8185, %r8186}, {%r49150}, {%r49150}, {%r8179, %r8180};

	// end inline asm
	bar.warp.sync 	-1;
	// begin inline asm
	mma.sync.aligned.row.col.m8n8k32.s32.s4.s4.s32 {%r8191, %r8192}, {%r49150}, {%r49150}, {%r8185, %r8186};

	// end inline asm
	bar.warp.sync 	-1;
	// begin inline asm
	mma.sync.aligned.row.col.m8n8k32.s32.s4.s4.s32 {%r8197, %r8198}, {%r49150}, {%r49150}, {%r8191, %r8192};

	// end inline asm
	bar.warp.sync 	-1;
	// begin inline asm
	mma.sync.aligned.row.col.m8n8k32.s32.s4.s4.s32 {%r8203, %r8204}, {%r49150}, {%r49150}, {%r8197, %r8198};

	// end inline asm
	bar.warp.sync 	-1;
	// begin inline asm
	mma.sync.aligned.row.col.m8n8k32.s32.s4.s4.s32 {%r8209, %r8210}, {%r49150}, {%r49150}, {%r8203, %r8204};

	// end inline asm
	bar.warp.sync 	-1;
	// begin inline asm
	mma.sync.aligned.row.col.m8n8k32.s32.s4.s4.s32 {%r8215, %r8216}, {%r49150}, {%r49150}, {%r8209, %r8210};

	// end inline asm
	bar.warp.sync 	-1;
	// begin inline asm
	mma.sync.aligned.row.col.m8n8k32.s32.s4.s4.s32 {%r8221, %r8222}, {%r49150}, {%r49150}, {%r8215, %r8216};

	// end inline asm
	bar.warp.sync 	-1;
	// begin inline asm
	mma.sync.aligned.row.col.m8n8k32.s32.s4.s4.s32 {%r8227, %r8228}, {%r49150}, {%r49150}, {%r8221, %r8222};

	// end inline asm
	bar.warp.sync 	-1;
	// begin inline asm
	mma.sync.aligned.row.col.m8n8k32.s32.s4.s4.s32 {%r8233, %r8234}, {%r49150}, {%r49150}, {%r8227, %r8228};

	// end inline asm
	bar.warp.sync 	-1;
	// begin inline asm
	mma.sync.aligned.row.col.m8n8k32.s32.s4.s4.s32 {%r8239, %r8240}, {%r49150}, {%r49150}, {%r8233, %r8234};

	// end inline asm
	bar.warp.sync 	-1;
	// begin inline asm
	mma.sync.aligned.row.col.m8n8k32.s32.s4.s4.s32 {%r8245, %r8246}, {%r49150}, {%r49150}, {%r8239, %r8240};

	// end inline asm
	bar.warp.sync 	-1;
	// begin inline asm
	mma.sync.aligned.row.col.m8n8k32.s32.s4.s4.s32 {%r8251, %r8252}, {%r49150}, {%r49150}, {%r8245, %r8246};

	// end inline asm
	bar.warp.sync 	-1;
	// begin inline asm
	mma.sync.aligned.row.col.m8n8k32.s32.s4.s4.s32 {%r8257, %r8258}, {%r49150}, {%r49150}, {%r8251, %r8252};

	// end inline asm
	bar.warp.sync 	-1;
	// begin inline asm
	mma.sync.aligned.row.col.m8n8k32.s32.s4.s4.s32 {%r8263, %r8264}, {%r49150}, {%r49150}, {%r8257, %r8258};

	// end inline asm
	bar.warp.sync 	-1;
	// begin inline asm
	mma.sync.aligned.row.col.m8n8k32.s32.s4.s4.s32 {%r8269, %r8270}, {%r49150}, {%r49150}, {%r8263, %r8264};

	// end inline asm
	bar.warp.sync 	-1;
	// begin inline asm
	mma.sync.aligned.row.col.m8n8k32.s32.s4.s4.s32 {%r8275, %r8276}, {%r49150}, {%r49150}, {%r8269, %r8270};

	// end inline asm
	bar.warp.sync 	-1;
	// begin inline asm
	mma.sync.aligned.row.col.m8n8k32.s32.s4.s4.s32 {%r8281, %r8282}, {%r49150}, {%r49150}, {%r8275, %r8276};

	// end inline asm
	bar.warp.sync 	-1;
	// begin inline asm
	mma.sync.aligned.row.col.m8n8k32.s32.s4.s4.s32 {%r8287, %r8288}, {%r49150}, {%r49150}, {%r8281, %r8282};

	// end inline asm
	bar.warp.sync 	-1;
	// begin inline asm
	mma.sync.aligned.row.col.m8n8k32.s32.s4.s4.s32 {%r8293, %r8294}, {%r49150}, {%r49150}, {%r8287, %r8288};

	// end inline asm
	bar.warp.sync 	-1;
	// begin inline asm
	mma.sync.aligned.row.col.m8n8k32.s32.s4.s4.s32 {%r8299, %r8300}, {%r49150}, {%r49150}, {%r8293, %r8294};

	// end inline asm
	bar.warp.sync 	-1;
	// begin inline asm
	mma.sync.aligned.row.col.m8n8k32.s32.s4.s4.s32 {%r8305, %r8306}, {%r49150}, {%r49150}, {%r8299, %r8300};

	// end inline asm
	bar.warp.sync 	-1;
	// begin inline asm
	mma.sync.aligned.row.col.m8n8k32.s32.s4.s4.s32 {%r8311, %r8312}, {%r49150}, {%r49150}, {%r8305, %r8306};

	// end inline asm
	bar.warp.sync 	-1;
	// begin inline asm
	mma.sync.aligned.row.col.m8n8k32.s32.s4.s4.s32 {%r8317, %r8318}, {%r49150}, {%r49150}, {%r8311, %r8312};

	// end inline asm
	bar.warp.sync 	-1;
	// begin inline asm
	mma.sync.aligned.row.col.m8n8k32.s32.s4.s4.s32 {%r8323, %r8324}, {%r49150}, {%r49150}, {%r8317, %r8318};

	// end inline asm
	bar.warp.sync 	-1;
	// begin inline asm
	mma.sync.aligned.row.col.m8n8k32.s32.s4.s4.s32 {%r8329, %r8330}, {%r49150}, {%r49150}, {%r8323, %r8324};

	// end inline asm
	bar.warp.sync 	-1;
	// begin inline asm
	mma.sync.aligned.row.col.m8n8k32.s32.s4.s4.s32 {%r8335, %r8336}, {%r49150}, {%r49150}, {%r8329, %r8330};

	// end inline asm
	bar.warp.sync 	-1;
	// begin inline asm
	mma.sync.aligned.row.col.m8n8k32.s32.s4.s4.s32 {%r8341, %r8342}, {%r49150}, {%r49150}, {%r8335, %r8336};

	// end inline asm
	bar.warp.sync 	-1;
	// begin inline asm
	mma.sync.aligned.row.col.m8n8k32.s32.s4.s4.s32 {%r8347, %r8348}, {%r49150}, {%r49150}, {%r8341, %r8342};

	// end inline asm
	bar.warp.sync 	-1;
	// begin inline asm
	mma.sync.aligned.row.col.m8n8k32.s32.s4.s4.s32 {%r8353, %r8354}, {%r49150}, {%r49150}, {%r8347, %r8348};

	// end inline asm
	bar.warp.sync 	-1;
	// begin inline asm
	mma.sync.aligned.row.col.m8n8k32.s32.s4.s4.s32 {%r8359, %r8360}, {%r49150}, {%r49150}, {%r8353, %r8354};

	// end inline asm
	bar.warp.sync 	-1;
	// begin inline asm
	mma.sync.aligned.row.col.m8n8k32.s32.s4.s4.s32 {%r8365, %r8366}, {%r49150}, {%r49150}, {%r8359, %r8360};

	// end inline asm
	bar.warp.sync 	-1;
	// begin inline asm
	mma.sync.aligned.row.col.m8n8k32.s32.s4.s4.s32 {%r8371, %r8372}, {%r49150}, {%r49150}, {%r8365, %r8366};

	// end inline asm
	bar.warp.sync 	-1;
	// begin inline asm
	mma.sync.aligned.row.col.m8n8k32.s32.s4.s4.s32 {%r8377, %r8378}, {%r49150}, {%r49150}, {%r8371, %r8372};

	// end inline asm
	bar.warp.sync 	-1;
	// begin inline asm
	mma.sync.aligned.row.col.m8n8k32.s32.s4.s4.s32 {%r8383, %r8384}, {%r49150}, {%r49150}, {%r8377, %r8378};

	// end inline asm
	bar.warp.sync 	-1;
	// begin inline asm
	mma.sync.aligned.row.col.m8n8k32.s32.s4.s4.s32 {%r8389, %r8390}, {%r49150}, {%r49150}, {%r8383, %r8384};

	// end inline asm
	bar.warp.sync 	-1;
	// begin inline asm
	mma.sync.aligned.row.col.m8n8k32.s32.s4.s4.s32 {%r8395, %r8396}, {%r49150}, {%r49150}, {%r8389, %r8390};

	// end inline asm
	bar.warp.sync 	-1;
	// begin inline asm
	mma.sync.aligned.row.col.m8n8k32.s32.s4.s4.s32 {%r8401, %r8402}, {%r49150}, {%r49150}, {%r8395, %r8396};

	// end inline asm
	bar.warp.sync 	-1;
	// begin inline asm
	mma.sync.aligned.row.col.m8n8k32.s32.s4.s4.s32 {%r8407, %r8408}, {%r49150}, {%r49150}, {%r8401, %r8402};

	// end inline asm
	bar.warp.sync 	-1;
	// begin inline asm
	mma.sync.aligned.row.col.m8n8k32.s32.s4.s4.s32 {%r8413, %r8414}, {%r49150}, {%r49150}, {%r8407, %r8408};

	// end inline asm
	bar.warp.sync 	-1;
	// begin inline asm
	mma.sync.aligned.row.col.m8n8k32.s32.s4.s4.s32 {%r8419, %r8420}, {%r49150}, {%r49150}, {%r8413, %r8414};

	// end inline asm
	bar.warp.sync 	-1;
	// begin inline asm
	mma.sync.aligned.row.col.m8n8k32.s32.s4.s4.s32 {%r8425, %r8426}, {%r49150}, {%r49150}, {%r8419, %r8420};

	// end inline asm
	bar.warp.sync 	-1;
	// begin inline asm
	mma.sync.aligned.row.col.m8n8k32.s32.s4.s4.s32 {%r8431, %r8432}, {%r49150}, {%r49150}, {%r8425, %r8426};

	// end inline asm
	bar.warp.sync 	-1;
	// begin inline asm
	mma.sync.aligned.row.col.m8n8k32.s32.s4.s4.s32 {%r8437, %r8438}, {%r49150}, {%r49150}, {%r8431, %r8432};

	// end inline asm
	bar.warp.sync 	-1;
	// begin inline asm
	mma.sync.aligned.row.col.m8n8k32.s32.s4.s4.s32 {%r8443, %r8444}, {%r49150}, {%r49150}, {%r8437, %r8438};

	// end inline asm
	bar.warp.sync 	-1;
	// begin inline asm
	mma.sync.aligned.row.col.m8n8k32.s32.s4.s4.s32 {%r8449, %r8450}, {%r49150}, {%r49150}, {%r8443, %r8444};

	// end inline asm
	bar.warp.sync 	-1;
	// begin inline asm
	mma.sync.aligned.row.col.m8n8k32.s32.s4.s4.s32 {%r8455, %r8456}, {%r49150}, {%r49150}, {%r8449, %r8450};

	// end inline asm
	bar.warp.sync 	-1;
	// begin inline asm
	mma.sync.aligned.row.col.m8n8k32.s32.s4.s4.s32 {%r8461, %r8462}, {%r49150}, {%r49150}, {%r8455, %r8456};

	// end inline asm
	bar.warp.sync 	-1;
	// begin inline asm
	mma.sync.aligned.row.col.m8n8k32.s32.s4.s4.s32 {%r8467, %r8468}, {%r49150}, {%r49150}, {%r8461, %r8462};

	// end inline asm
	bar.warp.sync 	-1;
	// begin inline asm
	mma.sync.aligned.row.col.m8n8k32.s32.s4.s4.s32 {%r8473, %r8474}, {%r49150}, {%r49150}, {%r8467, %r8468};

	// end inline asm
	bar.warp.sync 	-1;
	// begin inline asm
	mma.sync.aligned.row.col.m8n8k32.s32.s4.s4.s32 {%r8479, %r8480}, {%r49150}, {%r49150}, {%r8473, %r8474};

	// end inline asm
	bar.warp.sync 	-1;
	// begin inline asm
	mma.sync.aligned.row.col.m8n8k32.s32.s4.s4.s32 {%r8485, %r8486}, {%r49150}, {%r49150}, {%r8479, %r8480};

	// end inline asm
	bar.warp.sync 	-1;
	// begin inline asm
	mma.sync.aligned.row.col.m8n8k32.s32.s4.s4.s32 {%r8491, %r8492}, {%r49150}, {%r49150}, {%r8485, %r8486};

	// end inline asm
	bar.warp.sync 	-1;
	// begin inline asm
	mma.sync.aligned.row.col.m8n8k32.s32.s4.s4.s32 {%r8497, %r8498}, {%r49150}, {%r49150}, {%r8491, %r8492};

	// end inline asm
	bar.warp.sync 	-1;
	// begin inline asm
	mma.sync.aligned.row.col.m8n8k32.s32.s4.s4.s32 {%r8503, %r8504}, {%r49150}, {%r49150}, {%r8497, %r8498};

	// end inline asm
	bar.warp.sync 	-1;
	// begin inline asm
	mma.sync.aligned.row.col.m8n8k32.s32.s4.s4.s32 {%r8509, %r8510}, {%r49150}, {%r49150}, {%r8503, %r8504};

	// end inline asm
	bar.warp.sync 	-1;
	// begin inline asm
	mma.sync.aligned.row.col.m8n8k32.s32.s4.s4.s32 {%r8515, %r8516}, {%r49150}, {%r49150}, {%r8509, %r8510};

	// end inline asm
	bar.warp.sync 	-1;
	// begin inline asm
	mma.sync.aligned.row.col.m8n8k32.s32.s4.s4.s32 {%r8521, %r8522}, {%r49150}, {%r49150}, {%r8515, %r8516};

	// end inline asm
	bar.warp.sync 	-1;
	// begin inline asm
	mma.sync.aligned.row.col.m8n8k32.s32.s4.s4.s32 {%r8527, %r8528}, {%r49150}, {%r49150}, {%r8521, %r8522};

	// end inline asm
	bar.warp.sync 	-1;
	// begin inline asm
	mma.sync.aligned.row.col.m8n8k32.s32.s4.s4.s32 {%r8533, %r8534}, {%r49150}, {%r49150}, {%r8527, %r8528};

	// end inline asm
	bar.warp.sync 	-1;
	// begin inline asm
	mma.sync.aligned.row.col.m8n8k32.s32.s4.s4.s32 {%r8539, %r8540}, {%r49150}, {%r49150}, {%r8533, %r8534};

	// end inline asm
	bar.warp.sync 	-1;
	// begin inline asm
	mma.sync.aligned.row.col.m8n8k32.s32.s4.s4.s32 {%r8545, %r8546}, {%r49150}, {%r49150}, {%r8539, %r8540};

	// end inline asm
	bar.warp.sync 	-1;
	// begin inline asm
	mma.sync.aligned.row.col.m8n8k32.s32.s4.s4.s32 {%r8551, %r8552}, {%r49150}, {%r49150}, {%r8545, %r8546};

	// end inline asm
	bar.warp.sync 	-1;
	// begin inline asm
	mma.sync.aligned.row.col.m8n8k32.s32.s4.s4.s32 {%r8557, %r8558}, {%r49150}, {%r49150}, {%r8551, %r8552};

	// end inline asm
	bar.warp.sync 	-1;
	// begin inline asm
	mma.sync.aligned.row.col.m8n8k32.s32.s4.s4.s32 {%r8563, %r8564}, {%r49150}, {%r49150}, {%r8557, %r8558};

	// end inline asm
	bar.warp.sync 	-1;
	// begin inline asm
	mma.sync.aligned.row.col.m8n8k32.s32.s4.s4.s32 {%r8569, %r8570}, {%r49150}, {%r49150}, {%r8563, %r8564};

	// end inline asm
	bar.warp.sync 	-1;
	// begin inline asm
	mma.sync.aligned.row.col.m8n8k32.s32.s4.s4.s32 {%r8575, %r8576}, {%r49150}, {%r49150}, {%r8569, %r8570};

	// end inline asm
	bar.warp.sync 	-1;
	// begin inline asm
	mma.sync.aligned.row.col.m8n8k32.s32.s4.s4.s32 {%r8581, %r8582}, {%r49150}, {%r49150}, {%r8575, %r8576};

	// end inline asm
	bar.warp.sync 	-1;
	// begin inline asm
	mma.sync.aligned.row.col.m8n8k32.s32.s4.s4.s32 {%r8587, %r8588}, {%r49150}, {%r49150}, {%r8581, %r8582};

	// end inline asm
	bar.warp.sync 	-1;
	// begin inline asm
	mma.sync.aligned.row.col.m8n8k32.s32.s4.s4.s32 {%r8593, %r8594}, {%r49150}, {%r49150}, {%r8587, %r8588};

	// end inline asm
	bar.warp.sync 	-1;
	// begin inline asm
	mma.sync.aligned.row.col.m8n8k32.s32.s4.s4.s32 {%r8599, %r8600}, {%r49150}, {%r49150}, {%r8593, %r8594};

	// end inline asm
	bar.warp.sync 	-1;
	// begin inline asm
	mma.sync.aligned.row.col.m8n8k32.s32.s4.s4.s32 {%r8605, %r8606}, {%r49150}, {%r49150}, {%r8599, %r8600};

	// end inline asm
	bar.warp.sync 	-1;
	// begin inline asm
	mma.sync.aligned.row.col.m8n8k32.s32.s4.s4.s32 {%r8611, %r8612}, {%r49150}, {%r49150}, {%r8605, %r8606};

	// end inline asm
	bar.warp.sync 	-1;
	// begin inline asm
	mma.sync.aligned.row.col.m8n8k32.s32.s4.s4.s32 {%r8617, %r8618}, {%r49150}, {%r49150}, {%r8611, %r8612};

	// end inline asm
	bar.warp.sync 	-1;
	// begin inline asm
	mma.sync.aligned.row.col.m8n8k32.s32.s4.s4.s32 {%r8623, %r8624}, {%r49150}, {%r49150}, {%r8617, %r8618};

	// end inline asm
	bar.warp.sync 	-1;
	// begin inline asm
	mma.sync.aligned.row.col.m8n8k32.s32.s4.s4.s32 {%r8629, %r8630}, {%r49150}, {%r49150}, {%r8623, %r8624};

	// end inline asm
	bar.warp.sync 	-1;
	// begin inline asm
	mma.sync.aligned.row.col.m8n8k32.s32.s4.s4.s32 {%r8635, %r8636}, {%r49150}, {%r49150}, {%r8629, %r8630};

	// end inline asm
	bar.warp.sync 	-1;
	// begin inline asm
	mma.sync.aligned.row.col.m8n8k32.s32.s4.s4.s32 {%r8641, %r8642}, {%r49150}, {%r49150}, {%r8635, %r8636};

	// end inline asm
	bar.warp.sync 	-1;
	// begin inline asm
	mma.sync.aligned.row.col.m8n8k32.s32.s4.s4.s32 {%r8647, %r8648}, {%r49150}, {%r49150}, {%r8641, %r8642};

	// end inline asm
	bar.warp.sync 	-1;
	// begin inline asm
	mma.sync.aligned.row.col.m8n8k32.s32.s4.s4.s32 {%r8653, %r8654}, {%r49150}, {%r49150}, {%r8647, %r8648};

	// end inline asm
	bar.warp.sync 	-1;
	// begin inline asm
	mma.sync.aligned.row.col.m8n8k32.s32.s4.s4.s32 {%r8659, %r8660}, {%r49150}, {%r49150}, {%r8653, %r8654};

	// end inline asm
	bar.warp.sync 	-1;
	// begin inline asm
	mma.sync.aligned.row.col.m8n8k32.s32.s4.s4.s32 {%r8665, %r8666}, {%r49150}, {%r49150}, {%r8659, %r8660};

	// end inline asm
	bar.warp.sync 	-1;
	// begin inline asm
	mma.sync.aligned.row.col.m8n8k32.s32.s4.s4.s32 {%r8671, %r8672}, {%r49150}, {%r49150}, {%r8665, %r8666};

	// end inline asm
	bar.warp.sync 	-1;
	// begin inline asm
	mma.sync.aligned.row.col.m8n8k32.s32.s4.s4.s32 {%r8677, %r8678}, {%r49150}, {%r49150}, {%r8671, %r8672};

	// end inline asm
	bar.warp.sync 	-1;
	// begin inline asm
	mma.sync.aligned.row.col.m8n8k32.s32.s4.s4.s32 {%r8683, %r8684}, {%r49150}, {%r49150}, {%r8677, %r8678};

	// end inline asm
	bar.warp.sync 	-1;
	// begin inline asm
	mma.sync.aligned.row.col.m8n8k32.s32.s4.s4.s32 {%r8689, %r8690}, {%r49150}, {%r49150}, {%r8683, %r8684};

	// end inline asm
	bar.warp.sync 	-1;
	// begin inline asm
	mma.sync.aligned.row.col.m8n8k32.s32.s4.s4.s32 {%r8695, %r8696}, {%r49150}, {%r49150}, {%r8689, %r8690};

	// end inline asm
	bar.warp.sync 	-1;
	// begin inline asm
	mma.sync.aligned.row.col.m8n8k32.s32.s4.s4.s32 {%r8701, %r8702}, {%r49150}, {%r49150}, {%r8695, %r8696};

	// end inline asm
	bar.warp.sync 	-1;
	// begin inline asm
	mma.sync.aligned.row.col.m8n8k32.s32.s4.s4.s32 {%r8707, %r8708}, {%r49150}, {%r49150}, {%r8701, %r8702};

	// end inline asm
	bar.warp.sync 	-1;
	// begin inline asm
	mma.sync.aligned.row.col.m8n8k32.s32.s4.s4.s32 {%r8713, %r8714}, {%r49150}, {%r49150}, {%r8707, %r8708};

	// end inline asm
	bar.warp.sync 	-1;
	// begin inline asm
	mma.sync.aligned.row.col.m8n8k32.s32.s4.s4.s32 {%r8719, %r8720}, {%r49150}, {%r49150}, {%r8713, %r8714};

	// end inline asm
	bar.warp.sync 	-1;
	// begin inline asm
	mma.sync.aligned.row.col.m8n8k32.s32.s4.s4.s32 {%r8725, %r8726}, {%r49150}, {%r49150}, {%r8719, %r8720};

	// end inline asm
	bar.warp.sync 	-1;
	// begin inline asm
	mma.sync.aligned.row.col.m8n8k32.s32.s4.s4.s32 {%r8731, %r8732}, {%r49150}, {%r49150}, {%r8725, %r8726};

	// end inline asm
	bar.warp.sync 	-1;
	// begin inline asm
	mma.sync.aligned.row.col.m8n8k32.s32.s4.s4.s32 {%r8737, %r8738}, {%r49150}, {%r49150}, {%r8731, %r8732};

	// end inline asm
	bar.warp.sync 	-1;
	// begin inline asm
	mma.sync.aligned.row.col.m8n8k32.s32.s4.s4.s32 {%r8743, %r8744}, {%r49150}, {%r49150}, {%r8737, %r8738};

	// end inline asm
	bar.warp.sync 	-1;
	// begin inline asm
	mma.sync.aligned.row.col.m8n8k32.s32.s4.s4.s32 {%r8749, %r8750}, {%r49150}, {%r49150}, {%r8743, %r8744};

	// end inline asm
	bar.warp.sync 	-1;
	// begin inline asm
	mma.sync.aligned.row.col.m8n8k32.s32.s4.s4.s32 {%r8755, %r8756}, {%r49150}, {%r49150}, {%r8749, %r8750};

	// end inline asm
	bar.warp.sync 	-1;
	// begin inline asm
	mma.sync.aligned.row.col.m8n8k32.s32.s4.s4.s32 {%r8761, %r8762}, {%r49150}, {%r49150}, {%r8755, %r8756};

	// end inline asm
	bar.warp.sync 	-1;
	// begin inline asm
	mma.sync.aligned.row.col.m8n8k32.s32.s4.s4.s32 {%r8767, %r8768}, {%r49150}, {%r49150}, {%r8761, %r8762};

	// end inline asm
	bar.warp.sync 	-1;
	// begin inline asm
	mma.sync.aligned.row.col.m8n8k32.s32.s4.s4.s32 {%r8773, %r8774}, {%r49150}, {%r49150}, {%r8767, %r8768};

	// end inline asm
	bar.warp.sync 	-1;
	// begin inline asm
	mma.sync.aligned.row.col.m8n8k32.s32.s4.s4.s32 {%r8779, %r8780}, {%r49150}, {%r49150}, {%r8773, %r8774};

	// end inline asm
	bar.warp.sync 	-1;
	// begin inline asm
	mma.sync.aligned.row.col.m8n8k32.s32.s4.s4.s32 {%r8785, %r8786}, {%r49150}, {%r49150}, {%r8779, %r8780};

	// end inline asm
	bar.warp.sync 	-1;
	// begin inline asm
	mma.sync.aligned.row.col.m8n8k32.s32.s4.s4.s32 {%r8791, %r8792}, {%r49150}, {%r49150}, {%r8785, %r8786};

	// end inline asm
	bar.warp.sync 	-1;
	// begin inline asm
	mma.sync.aligned.row.col.m8n8k32.s32.s4.s4.s32 {%r8797, %r8798}, {%r49150}, {%r49150}, {%r8791, %r8792};

	// end inline asm
	bar.warp.sync 	-1;
	// begin inline asm
	mma.sync.aligned.row.col.m8n8k32.s32.s4.s4.s32 {%r8803, %r8804}, {%r49150}, {%r49150}, {%r8797, %r8798};

	// end inline asm
	bar.warp.sync 	-1;
	// begin inline asm
	mma.sync.aligned.row.col.m8n8k32.s32.s4.s4.s32 {%r8809, %r8810}, {%r49150}, {%r49150}, {%r8803, %r8804};

	// end inline asm
	bar.warp.sync 	-1;
	// begin inline asm
	mma.sync.aligned.row.col.m8n8k32.s32.s4.s4.s32 {%r8815, %r8816}, {%r49150}, {%r49150}, {%r8809, %r8810};

	// end inline asm
	bar.warp.sync 	-1;
	// begin inline asm
	mma.sync.aligned.row.col.m8n8k32.s32.s4.s4.s32 {%r8821, %r8822}, {%r49150}, {%r49150}, {%r8815, %r8816};

	// end inline asm
	bar.warp.sync 	-1;
	// begin inline asm
	mma.sync.aligned.row.col.m8n8k32.s32.s4.s4.s32 {%r8827, %r8828}, {%r49150}, {%r49150}, {%r8821, %r8822};

	// end inline asm
	bar.warp.sync 	-1;
	// begin inline asm
	mma.sync.aligned.row.col.m8n8k32.s32.s4.s4.s32 {%r8833, %r8834}, {%r49150}, {%r49150}, {%r8827, %r8828};

	// end inline asm
	bar.warp.sync 	-1;
	// begin inline asm
	mma.sync.aligned.row.col.m8n8k32.s32.s4.s4.s32 {%r8839, %r8840}, {%r49150}, {%r49150}, {%r8833, %r8834};

	// end inline asm
	bar.warp.sync 	-1;
	// begin inline asm
	mma.sync.aligned.row.col.m8n8k32.s32.s4.s4.s32 {%r8845, %r8846}, {%r49150}, {%r49150}, {%r8839, %r8840};

	// end inline asm
	bar.warp.sync 	-1;
	// begin inline asm
	mma.sync.aligned.row.col.m8n8k32.s32.s4.s4.s32 {%r8851, %r8852}, {%r49150}, {%r49150}, {%r8845, %r8846};

	// end inline asm
	bar.warp.sync 	-1;
	// begin inline asm
	mma.sync.aligned.row.col.m8n8k32.s32.s4.s4.s32 {%r8857, %r8858}, {%r49150}, {%r49150}, {%r8851, %r8852};

	// end inline asm
	bar.warp.sync 	-1;
	// begin inline asm
	mma.sync.aligned.row.col.m8n8k32.s32.s4.s4.s32 {%r8863, %r8864}, {%r49150}, {%r49150}, {%r8857, %r8858};

	// end inline asm
	bar.warp.sync 	-1;
	// begin inline asm
	mma.sync.aligned.row.col.m8n8k32.s32.s4.s4.s32 {%r8869, %r8870}, {%r49150}, {%r49150}, {%r8863, %r8864};

	// end inline asm
	bar.warp.sync 	-1;
	// begin inline asm
	mma.sync.aligned.row.col.m8n8k32.s32.s4.s4.s32 {%r8875, %r8876}, {%r49150}, {%r49150}, {%r8869, %r8870};

	// end inline asm
	bar.warp.sync 	-1;
	// begin inline asm
	mma.sync.aligned.row.col.m8n8k32.s32.s4.s4.s32 {%r8881, %r8882}, {%r49150}, {%r49150}, {%r8875, %r8876};

	// end inline asm
	bar.warp.sync 	-1;
	// begin inline asm
	mma.sync.aligned.row.col.m8n8k32.s32.s4.s4.s32 {%r8887, %r8888}, {%r49150}, {%r49150}, {%r8881, %r8882};

	// end inline asm
	bar.warp.sync 	-1;
	// begin inline asm
	mma.sync.aligned.row.col.m8n8k32.s32.s4.s4.s32 {%r8893, %r8894}, {%r49150}, {%r49150}, {%r8887, %r8888};

	// end inline asm
	bar.warp.sync 	-1;
	// begin inline asm
	mma.sync.aligned.row.col.m8n8k32.s32.s4.s4.s32 {%r8899, %r8900}, {%r49150}, {%r49150}, {%r8893, %r8894};

	// end inline asm
	bar.warp.sync 	-1;
	// begin inline asm
	mma.sync.aligned.row.col.m8n8k32.s32.s4.s4.s32 {%r8905, %r8906}, {%r49150}, {%r49150}, {%r8899, %r8900};

	// end inline asm
	bar.warp.sync 	-1;
	// begin inline asm
	mma.sync.aligned.row.col.m8n8k32.s32.s4.s4.s32 {%r8911, %r8912}, {%r49150}, {%r49150}, {%r8905, %r8906};

	// end inline asm
	bar.warp.sync 	-1;
	// begin inline asm
	mma.sync.aligned.row.col.m8n8k32.s32.s4.s4.s32 {%r8917, %r8918}, {%r49150}, {%r49150}, {%r8911, %r8912};

	// end inline asm
	bar.warp.sync 	-1;
	// begin inline asm
	mma.sync.aligned.row.col.m8n8k32.s32.s4.s4.s32 {%r8923, %r8924}, {%r49150}, {%r49150}, {%r8917, %r8918};

	// end inline asm
	bar.warp.sync 	-1;
	// begin inline asm
	mma.sync.aligned.row.col.m8n8k32.s32.s4.s4.s32 {%r8929, %r8930}, {%r49150}, {%r49150}, {%r8923, %r8924};

	// end inline asm
	bar.warp.sync 	-1;
	// begin inline asm
	mma.sync.aligned.row.col.m8n8k32.s32.s4.s4.s32 {%r8935, %r8936}, {%r49150}, {%r49150}, {%r8929, %r8930};

	// end inline asm
	bar.warp.sync 	-1;
	// begin inline asm
	mma.sync.aligned.row.col.m8n8k32.s32.s4.s4.s32 {%r8941, %r8942}, {%r49150}, {%r49150}, {%r8935, %r8936};

	// end inline asm
	bar.warp.sync 	-1;
	// begin inline asm
	mma.sync.aligned.row.col.m8n8k32.s32.s4.s4.s32 {%r8947, %r8948}, {%r49150}, {%r49150}, {%r8941, %r8942};

	// end inline asm
	bar.warp.sync 	-1;
	// begin inline asm
	mma.sync.aligned.row.col.m8n8k32.s32.s4.s4.s32 {%r8953, %r8954}, {%r49150}, {%r49150}, {%r8947, %r8948};

	// end inline asm
	bar.warp.sync 	-1;
	// begin inline asm
	mma.sync.aligned.row.col.m8n8k32.s32.s4.s4.s32 {%r8959, %r8960}, {%r49150}, {%r49150}, {%r8953, %r8954};

	// end inline asm
	bar.warp.sync 	-1;
	// begin inline asm
	mma.sync.aligned.row.col.m8n8k32.s32.s4.s4.s32 {%r8965, %r8966}, {%r49150}, {%r49150}, {%r8959, %r8960};

	// end inline asm
	bar.warp.sync 	-1;
	// begin inline asm
	mma.sync.aligned.row.col.m8n8k32.s32.s4.s4.s32 {%r8971, %r8972}, {%r49150}, {%r49150}, {%r8965, %r8966};

	// end inline asm
	bar.warp.sync 	-1;
	// begin inline asm
	mma.sync.aligned.row.col.m8n8k32.s32.s4.s4.s32 {%r8977, %r8978}, {%r49150}, {%r49150}, {%r8971, %r8972};

	// end inline asm
	bar.warp.sync 	-1;
	// begin inline asm
	mma.sync.aligned.row.col.m8n8k32.s32.s4.s4.s32 {%r8983, %r8984}, {%r49150}, {%r49150}, {%r8977, %r8978};

	// end inline asm
	bar.warp.sync 	-1;
	// begin inline asm
	mma.sync.aligned.row.col.m8n8k32.s32.s4.s4.s32 {%r8989, %r8990}, {%r49150}, {%r49150}, {%r8983, %r8984};

	// end inline asm
	bar.warp.sync 	-1;
	// begin inline asm
	mma.sync.aligned.row.col.m8n8k32.s32.s4.s4.s32 {%r8995, %r8996}, {%r49150}, {%r49150}, {%r8989, %r8990};

	// end inline asm
	bar.warp.sync 	-1;
	// begin inline asm
	mma.sync.aligned.row.col.m8n8k32.s32.s4.s4.s32 {%r9001, %r9002}, {%r49150}, {%r49150}, {%r8995, %r8996};

	// end inline asm
	bar.warp.sync 	-1;
	// begin inline asm
	mma.sync.aligned.row.col.m8n8k32.s32.s4.s4.s32 {%r9007, %r9008}, {%r49150}, {%r49150}, {%r9001, %r9002};

	// end inline asm
	bar.warp.sync 	-1;
	// begin inline asm
	mma.sync.aligned.row.col.m8n8k32.s32.s4.s4.s32 {%r9013, %r9014}, {%r49150}, {%r49150}, {%r9007, %r9008};

	// end inline asm
	bar.warp.sync 	-1;
	// begin inline asm
	mma.sync.aligned.row.col.m8n8k32.s32.s4.s4.s32 {%r9019, %r9020}, {%r49150}, {%r49150}, {%r9013, %r9014};

	// end inline asm
	bar.warp.sync 	-1;
	// begin inline asm
	mma.sync.aligned.row.col.m8n8k32.s32.s4.s4.s32 {%r9025, %r9026}, {%r49150}, {%r49150}, {%r9019, %r9020};

	// end inline asm
	bar.warp.sync 	-1;
	// begin inline asm
	mma.sync.aligned.row.col.m8n8k32.s32.s4.s4.s32 {%r9031, %r9032}, {%r49150}, {%r49150}, {%r9025, %r9026};

	// end inline asm
	bar.warp.sync 	-1;
	// begin inline asm
	mma.sync.aligned.row.col.m8n8k32.s32.s4.s4.s32 {%r9037, %r9038}, {%r49150}, {%r49150}, {%r9031, %r9032};

	// end inline asm
	bar.warp.sync 	-1;
	// begin inline asm
	mma.sync.aligned.row.col.m8n8k32.s32.s4.s4.s32 {%r9043, %r9044}, {%r49150}, {%r49150}, {%r9037, %r9038};

	// end inline asm
	bar.warp.sync 	-1;
	// begin inline asm
	mma.sync.aligned.row.col.m8n8k32.s32.s4.s4.s32 {%r9049, %r9050}, {%r49150}, {%r49150}, {%r9043, %r9044};

	// end inline asm
	bar.warp.sync 	-1;
	// begin inline asm
	mma.sync.aligned.row.col.m8n8k32.s32.s4.s4.s32 {%r9055, %r9056}, {%r49150}, {%r49150}, {%r9049, %r9050};

	// end inline asm
	bar.warp.sync 	-1;
	// begin inline asm
	mma.sync.aligned.row.col.m8n8k32.s32.s4.s4.s32 {%r9061, %r9062}, {%r49150}, {%r49150}, {%r9055, %r9056};

	// end inline asm
	bar.warp.sync 	-1;
	// begin inline asm
	mma.sync.aligned.row.col.m8n8k32.s32.s4.s4.s32 {%r9067, %r9068}, {%r49150}, {%r49150}, {%r9061, %r9062};

	// end inline asm
	bar.warp.sync 	-1;
	// begin inline asm
	mma.sync.aligned.row.col.m8n8k32.s32.s4.s4.s32 {%r9073, %r9074}, {%r49150}, {%r49150}, {%r9067, %r9068};

	// end inline asm
	bar.warp.sync 	-1;
	// begin inline asm
	mma.sync.aligned.row.col.m8n8k32.s32.s4.s4.s32 {%r9079, %r9080}, {%r49150}, {%r49150}, {%r9073, %r9074};

	// end inline asm
	bar.warp.sync 	-1;
	// begin inline asm
	mma.sync.aligned.row.col.m8n8k32.s32.s4.s4.s32 {%r9085, %r9086}, {%r49150}, {%r49150}, {%r9079, %r9080};

	// end inline asm
	bar.warp.sync 	-1;
	// begin inline asm
	mma.sync.aligned.row.col.m8n8k32.s32.s4.s4.s32 {%r9091, %r9092}, {%r49150}, {%r49150}, {%r9085, %r9086};

	// end inline asm
	bar.warp.sync 	-1;
	// begin inline asm
	mma.sync.aligned.row.col.m8n8k32.s32.s4.s4.s32 {%r9097, %r9098}, {%r49150}, {%r49150}, {%r9091, %r9092};

	// end inline asm
	bar.warp.sync 	-1;
	// begin inline asm
	mma.sync.aligned.row.col.m8n8k32.s32.s4.s4.s32 {%r9103, %r9104}, {%r49150}, {%r49150}, {%r9097, %r9098};

	// end inline asm
	bar.warp.sync 	-1;
	// begin inline asm
	mma.sync.aligned.row.col.m8n8k32.s32.s4.s4.s32 {%r9109, %r9110}, {%r49150}, {%r49150}, {%r9103, %r9104};

	// end inline asm
	bar.warp.sync 	-1;
	// begin inline asm
	mma.sync.aligned.row.col.m8n8k32.s32.s4.s4.s32 {%r9115, %r9116}, {%r49150}, {%r49150}, {%r9109, %r9110};

	// end inline asm
	bar.warp.sync 	-1;
	// begin inline asm
	mma.sync.aligned.row.col.m8n8k32.s32.s4.s4.s32 {%r9121, %r9122}, {%r49150}, {%r49150}, {%r9115, %r9116};

	// end inline asm
	bar.warp.sync 	-1;
	// begin inline asm
	mma.sync.aligned.row.col.m8n8k32.s32.s4.s4.s32 {%r9127, %r9128}, {%r49150}, {%r49150}, {%r9121, %r9122};

	// end inline asm
	bar.warp.sync 	-1;
	// begin inline asm
	mma.sync.aligned.row.col.m8n8k32.s32.s4.s4.s32 {%r9133, %r9134}, {%r49150}, {%r49150}, {%r9127, %r9128};

	// end inline asm
	bar.warp.sync 	-1;
	// begin inline asm
	mma.sync.aligned.row.col.m8n8k32.s32.s4.s4.s32 {%r9139, %r9140}, {%r49150}, {%r49150}, {%r9133, %r9134};

	// end inline asm
	bar.warp.sync 	-1;
	// begin inline asm
	mma.sync.aligned.row.col.m8n8k32.s32.s4.s4.s32 {%r9145, %r9146}, {%r49150}, {%r49150}, {%r9139, %r9140};

	// end inline asm
	bar.warp.sync 	-1;
	// begin inline asm
	mma.sync.aligned.row.col.m8n8k32.s32.s4.s4.s32 {%r9151, %r9152}, {%r49150}, {%r49150}, {%r9145, %r9146};

	// end inline asm
	bar.warp.sync 	-1;
	// begin inline asm
	mma.sync.aligned.row.col.m8n8k32.s32.s4.s4.s32 {%r9157, %r9158}, {%r49150}, {%r49150}, {%r9151, %r9152};

	// end inline asm
	bar.warp.sync 	-1;
	// begin inline asm
	mma.sync.aligned.row.col.m8n8k32.s32.s4.s4.s32 {%r9163, %r9164}, {%r49150}, {%r49150}, {%r9157, %r9158};

	// end inline asm
	bar.warp.sync 	-1;
	// begin inline asm
	mma.sync.aligned.row.col.m8n8k32.s32.s4.s4.s32 {%r9169, %r9170}, {%r49150}, {%r49150}, {%r9163, %r9164};

	// end inline asm
	bar.warp.sync 	-1;
	// begin inline asm
	mma.sync.aligned.row.col.m8n8k32.s32.s4.s4.s32 {%r9175, %r9176}, {%r49150}, {%r49150}, {%r9169, %r9170};

	// end inline asm
	bar.warp.sync 	-1;
	// begin inline asm
	mma.sync.aligned.row.col.m8n8k32.s32.s4.s4.s32 {%r9181, %r9182}, {%r49150}, {%r49150}, {%r9175, %r9176};

	// end inline asm
	bar.warp.sync 	-1;
	// begin inline asm
	mma.sync.aligned.row.col.m8n8k32.s32.s4.s4.s32 {%r9187, %r9188}, {%r49150}, {%r49150}, {%r9181, %r9182};

	// end inline asm
	bar.warp.sync 	-1;
	// begin inline asm
	mma.sync.aligned.row.col.m8n8k32.s32.s4.s4.s32 {%r9193, %r9194}, {%r49150}, {%r49150}, {%r9187, %r9188};

	// end inline asm
	bar.warp.sync 	-1;
	// begin inline asm
	mma.sync.aligned.row.col.m8n8k32.s32.s4.s4.s32 {%r9199, %r9200}, {%r49150}, {%r49150}, {%r9193, %r9194};

	// end inline asm
	bar.warp.sync 	-1;
	// begin inline asm
	mma.sync.aligned.row.col.m8n8k32.s32.s4.s4.s32 {%r9205, %r9206}, {%r49150}, {%r49150}, {%r9199, %r9200};

	// end inline asm
	bar.warp.sync 	-1;
	// begin inline asm
	mma.sync.aligned.row.col.m8n8k32.s32.s4.s4.s32 {%r9211, %r9212}, {%r49150}, {%r49150}, {%r9205, %r9206};

	// end inline asm
	bar.warp.sync 	-1;
	// begin inline asm
	mma.sync.aligned.row.col.m8n8k32.s32.s4.s4.s32 {%r9217, %r9218}, {%r49150}, {%r49150}, {%r9211, %r9212};

	// end inline asm
	bar.warp.sync 	-1;
	// begin inline asm
	mma.sync.aligned.row.col.m8n8k32.s32.s4.s4.s32 {%r9223, %r9224}, {%r49150}, {%r49150}, {%r9217, %r9218};

	// end inline asm
	bar.warp.sync 	-1;
	// begin inline asm
	mma.sync.aligned.row.col.m8n8k32.s32.s4.s4.s32 {%r9229, %r9230}, {%r49150}, {%r49150}, {%r9223, %r9224};

	// end inline asm
	bar.warp.sync 	-1;
	// begin inline asm
	mma.sync.aligned.row.col.m8n8k32.s32.s4.s4.s32 {%r9235, %r9236}, {%r49150}, {%r49150}, {%r9229, %r9230};

	// end inline asm
	bar.warp.sync 	-1;
	// begin inline asm
	mma.sync.aligned.row.col.m8n8k32.s32.s4.s4.s32 {%r9241, %r9242}, {%r49150}, {%r49150}, {%r9235, %r9236};

	// end inline asm
	bar.warp.sync 	-1;
	// begin inline asm
	mma.sync.aligned.row.col.m8n8k32.s32.s4.s4.s32 {%r9247, %r9248}, {%r49150}, {%r49150}, {%r9241, %r9242};

	// end inline asm
	bar.warp.sync 	-1;
	// begin inline asm
	mma.sync.aligned.row.col.m8n8k32.s32.s4.s4.s32 {%r9253, %r9254}, {%r49150}, {%r49150}, {%r9247, %r9248};

	// end inline asm
	bar.warp.sync 	-1;
	// begin inline asm
	mma.sync.aligned.row.col.m8n8k32.s32.s4.s4.s32 {%r9259, %r9260}, {%r49150}, {%r49150}, {%r9253, %r9254};

	// end inline asm
	bar.warp.sync 	-1;
	// begin inline asm
	mma.sync.aligned.row.col.m8n8k32.s32.s4.s4.s32 {%r9265, %r9266}, {%r49150}, {%r49150}, {%r9259, %r9260};

	// end inline asm
	bar.warp.sync 	-1;
	// begin inline asm
	mma.sync.aligned.row.col.m8n8k32.s32.s4.s4.s32 {%r9271, %r9272}, {%r49150}, {%r49150}, {%r9265, %r9266};

	// end inline asm
	bar.warp.sync 	-1;
	// begin inline asm
	mma.sync.aligned.row.col.m8n8k32.s32.s4.s4.s32 {%r9277, %r9278}, {%r49150}, {%r49150}, {%r9271, %r9272};

	// end inline asm
	bar.warp.sync 	-1;
	// begin inline asm
	mma.sync.aligned.row.col.m8n8k32.s32.s4.s4.s32 {%r9283, %r9284}, {%r49150}, {%r49150}, {%r9277, %r9278};

	// end inline asm
	bar.warp.sync 	-1;
	// begin inline asm
	mma.sync.aligned.row.col.m8n8k32.s32.s4.s4.s32 {%r9289, %r9290}, {%r49150}, {%r49150}, {%r9283, %r9284};

	// end inline asm
	bar.warp.sync 	-1;
	// begin inline asm
	mma.sync.aligned.row.col.m8n8k32.s32.s4.s4.s32 {%r9295, %r9296}, {%r49150}, {%r49150}, {%r9289, %r9290};

	// end inline asm
	bar.warp.sync 	-1;
	// begin inline asm
	mma.sync.aligned.row.col.m8n8k32.s32.s4.s4.s32 {%r9301, %r9302}, {%r49150}, {%r49150}, {%r9295, %r9296};

	// end inline asm
	bar.warp.sync 	-1;
	// begin inline asm
	mma.sync.aligned.row.col.m8n8k32.s32.s4.s4.s32 {%r9307, %r9308}, {%r49150}, {%r49150}, {%r9301, %r9302};

	// end inline asm
	bar.warp.sync 	-1;
	// begin inline asm
	mma.sync.aligned.row.col.m8n8k32.s32.s4.s4.s32 {%r9313, %r9314}, {%r49150}, {%r49150}, {%r9307, %r9308};

	// end inline asm
	bar.warp.sync 	-1;
	// begin inline asm
	mma.sync.aligned.row.col.m8n8k32.s32.s4.s4.s32 {%r9319, %r9320}, {%r49150}, {%r49150}, {%r9313, %r9314};

	// end inline asm
	bar.warp.sync 	-1;
	// begin inline asm
	mma.sync.aligned.row.col.m8n8k32.s32.s4.s4.s32 {%r9325, %r9326}, {%r49150}, {%r49150}, {%r9319, %r9320};

	// end inline asm
	bar.warp.sync 	-1;
	// begin inline asm
	mma.sync.aligned.row.col.m8n8k32.s32.s4.s4.s32 {%r9331, %r9332}, {%r49150}, {%r49150}, {%r9325, %r9326};

	// end inline asm
	bar.warp.sync 	-1;
	// begin inline asm
	mma.sync.aligned.row.col.m8n8k32.s32.s4.s4.s32 {%r9337, %r9338}, {%r49150}, {%r49150}, {%r9331, %r9332};

	// end inline asm
	bar.warp.sync 	-1;
	// begin inline asm
	mma.sync.aligned.row.col.m8n8k32.s32.s4.s4.s32 {%r9343, %r9344}, {%r49150}, {%r49150}, {%r9337, %r9338};

	// end inline asm
	bar.warp.sync 	-1;
	// begin inline asm
	mma.sync.aligned.row.col.m8n8k32.s32.s4.s4.s32 {%r9349, %r9350}, {%r49150}, {%r49150}, {%r9343, %r9344};

	// end inline asm
	bar.warp.sync 	-1;
	// begin inline asm
	mma.sync.aligned.row.col.m8n8k32.s32.s4.s4.s32 {%r9355, %r9356}, {%r49150}, {%r49150}, {%r9349, %r9350};

	// end inline asm
	bar.warp.sync 	-1;
	// begin inline asm
	mma.sync.aligned.row.col.m8n8k32.s32.s4.s4.s32 {%r9361, %r9362}, {%r49150}, {%r49150}, {%r9355, %r9356};

	// end inline asm
	bar.warp.sync 	-1;
	// begin inline asm
	mma.sync.aligned.row.col.m8n8k32.s32.s4.s4.s32 {%r9367, %r9368}, {%r49150}, {%r49150}, {%r9361, %r9362};

	// end inline asm
	bar.warp.sync 	-1;
	// begin inline asm
	mma.sync.aligned.row.col.m8n8k32.s32.s4.s4.s32 {%r9373, %r9374}, {%r49150}, {%r49150}, {%r9367, %r9368};

	// end inline asm
	bar.warp.sync 	-1;
	// begin inline asm
	mma.sync.aligned.row.col.m8n8k32.s32.s4.s4.s32 {%r9379, %r9380}, {%r49150}, {%r49150}, {%r9373, %r9374};

	// end inline asm
	bar.warp.sync 	-1;
	// begin inline asm
	mma.sync.aligned.row.col.m8n8k32.s32.s4.s4.s32 {%r9385, %r9386}, {%r49150}, {%r49150}, {%r9379, %r9380};

	// end inline asm
	bar.warp.sync 	-1;
	// begin inline asm
	mma.sync.aligned.row.col.m8n8k32.s32.s4.s4.s32 {%r9391, %r9392}, {%r49150}, {%r49150}, {%r9385, %r9386};

	// end inline asm
	bar.warp.sync 	-1;
	// begin inline asm
	mma.sync.aligned.row.col.m8n8k32.s32.s4.s4.s32 {%r9397, %r9398}, {%r49150}, {%r49150}, {%r9391, %r9392};

	// end inline asm
	bar.warp.sync 	-1;
	// begin inline asm
	mma.sync.aligned.row.col.m8n8k32.s32.s4.s4.s32 {%r9403, %r9404}, {%r49150}, {%r49150}, {%r9397, %r9398};

	// end inline asm
	bar.warp.sync 	-1;
	// begin inline asm
	mma.sync.aligned.row.col.m8n8k32.s32.s4.s4.s32 {%r9409, %r9410}, {%r49150}, {%r49150}, {%r9403, %r9404};

	// end inline asm
	bar.warp.sync 	-1;
	// begin inline asm
	mma.sync.aligned.row.col.m8n8k32.s32.s4.s4.s32 {%r9415, %r9416}, {%r49150}, {%r49150}, {%r9409, %r9410};

	// end inline asm
	bar.warp.sync 	-1;
	// begin inline asm
	mma.sync.aligned.row.col.m8n8k32.s32.s4.s4.s32 {%r9421, %r9422}, {%r49150}, {%r49150}, {%r9415, %r9416};

	// end inline asm
	bar.warp.sync 	-1;
	// begin inline asm
	mma.sync.aligned.row.col.m8n8k32.s32.s4.s4.s32 {%r9427, %r9428}, {%r49150}, {%r49150}, {%r9421, %r9422};

	// end inline asm
	bar.warp.sync 	-1;
	// begin inline asm
	mma.sync.aligned.row.col.m8n8k32.s32.s4.s4.s32 {%r9433, %r9434}, {%r49150}, {%r49150}, {%r9427, %r9428};

	// end inline asm
	bar.warp.sync 	-1;
	// begin inline asm
	mma.sync.aligned.row.col.m8n8k32.s32.s4.s4.s32 {%r9439, %r9440}, {%r49150}, {%r49150}, {%r9433, %r9434};

	// end inline asm
	bar.warp.sync 	-1;
	// begin inline asm
	mma.sync.aligned.row.col.m8n8k32.s32.s4.s4.s32 {%r9445, %r9446}, {%r49150}, {%r49150}, {%r9439, %r9440};

	// end inline asm
	bar.warp.sync 	-1;
	// begin inline asm
	mma.sync.aligned.row.col.m8n8k32.s32.s4.s4.s32 {%r9451, %r9452}, {%r49150}, {%r49150}, {%r9445, %r9446};

	// end inline asm
	bar.warp.sync 	-1;
	// begin inline asm
	mma.sync.aligned.row.col.m8n8k32.s32.s4.s4.s32 {%r9457, %r9458}, {%r49150}, {%r49150}, {%r9451, %r9452};

	// end inline asm
	bar.warp.sync 	-1;
	// begin inline asm
	mma.sync.aligned.row.col.m8n8k32.s32.s4.s4.s32 {%r9463, %r9464}, {%r49150}, {%r49150}, {%r9457, %r9458};

	// end inline asm
	bar.warp.sync 	-1;
	// begin inline asm
	mma.sync.aligned.row.col.m8n8k32.s32.s4.s4.s32 {%r9469, %r9470}, {%r49150}, {%r49150}, {%r9463, %r9464};

	// end inline asm
	bar.warp.sync 	-1;
	// begin inline asm
	mma.sync.aligned.row.col.m8n8k32.s32.s4.s4.s32 {%r9475, %r9476}, {%r49150}, {%r49150}, {%r9469, %r9470};

	// end inline asm
	bar.warp.sync 	-1;
	// begin inline asm
	mma.sync.aligned.row.col.m8n8k32.s32.s4.s4.s32 {%r9481, %r9482}, {%r49150}, {%r49150}, {%r9475, %r9476};

	// end inline asm
	bar.warp.sync 	-1;
	// begin inline asm
	mma.sync.aligned.row.col.m8n8k32.s32.s4.s4.s32 {%r9487, %r9488}, {%r49150}, {%r49150}, {%r9481, %r9482};

	// end inline asm
	bar.warp.sync 	-1;
	// begin inline asm
	mma.sync.aligned.row.col.m8n8k32.s32.s4.s4.s32 {%r9493, %r9494}, {%r49150}, {%r49150}, {%r9487, %r9488};

	// end inline asm
	bar.warp.sync 	-1;
	// begin inline asm
	mma.sync.aligned.row.col.m8n8k32.s32.s4.s4.s32 {%r9499, %r9500}, {%r49150}, {%r49150}, {%r9493, %r9494};

	// end inline asm
	bar.warp.sync 	-1;
	// begin inline asm
	mma.sync.aligned.row.col.m8n8k32.s32.s4.s4.s32 {%r9505, %r9506}, {%r49150}, {%r49150}, {%r9499, %r9500};

	// end inline asm
	bar.warp.sync 	-1;
	// begin inline asm
	mma.sync.aligned.row.col.m8n8k32.s32.s4.s4.s32 {%r9511, %r9512}, {%r49150}, {%r49150}, {%r9505, %r9506};

	// end inline asm
	bar.warp.sync 	-1;
	// begin inline asm
	mma.sync.aligned.row.col.m8n8k32.s32.s4.s4.s32 {%r9517, %r9518}, {%r49150}, {%r49150}, {%r9511, %r9512};

	// end inline asm
	bar.warp.sync 	-1;
	// begin inline asm
	mma.sync.aligned.row.col.m8n8k32.s32.s4.s4.s32 {%r9523, %r9524}, {%r49150}, {%r49150}, {%r9517, %r9518};

	// end inline asm
	bar.warp.sync 	-1;
	// begin inline asm
	mma.sync.aligned.row.col.m8n8k32.s32.s4.s4.s32 {%r9529, %r9530}, {%r49150}, {%r49150}, {%r9523, %r9524};

	// end inline asm
	bar.warp.sync 	-1;
	// begin inline asm
	mma.sync.aligned.row.col.m8n8k32.s32.s4.s4.s32 {%r9535, %r9536}, {%r49150}, {%r49150}, {%r9529, %r9530};

	// end inline asm
	bar.warp.sync 	-1;
	// begin inline asm
	mma.sync.aligned.row.col.m8n8k32.s32.s4.s4.s32 {%r9541, %r9542}, {%r49150}, {%r49150}, {%r9535, %r9536};

	// end inline asm
	bar.warp.sync 	-1;
	// begin inline asm
	mma.sync.aligned.row.col.m8n8k32.s32.s4.s4.s32 {%r9547, %r9548}, {%r49150}, {%r49150}, {%r9541, %r9542};

	// end inline asm
	bar.warp.sync 	-1;
	// begin inline asm
	mma.sync.aligned.row.col.m8n8k32.s32.s4.s4.s32 {%r9553, %r9554}, {%r49150}, {%r49150}, {%r9547, %r9548};

	// end inline asm
	bar.warp.sync 	-1;
	// begin inline asm
	mma.sync.aligned.row.col.m8n8k32.s32.s4.s4.s32 {%r9559, %r9560}, {%r49150}, {%r49150}, {%r9553, %r9554};

	// end inline asm
	bar.warp.sync 	-1;
	// begin inline asm
	mma.sync.aligned.row.col.m8n8k32.s32.s4.s4.s32 {%r9565, %r9566}, {%r49150}, {%r49150}, {%r9559, %r9560};

	// end inline asm
	bar.warp.sync 	-1;
	// begin inline asm
	mma.sync.aligned.row.col.m8n8k32.s32.s4.s4.s32 {%r9571, %r9572}, {%r49150}, {%r49150}, {%r9565, %r9566};

	// end inline asm
	bar.warp.sync 	-1;
	// begin inline asm
	mma.sync.aligned.row.col.m8n8k32.s32.s4.s4.s32 {%r9577, %r9578}, {%r49150}, {%r49150}, {%r9571, %r9572};

	// end inline asm
	bar.warp.sync 	-1;
	// begin inline asm
	mma.sync.aligned.row.col.m8n8k32.s32.s4.s4.s32 {%r9583, %r9584}, {%r49150}, {%r49150}, {%r9577, %r9578};

	// end inline asm
	bar.warp.sync 	-1;
	// begin inline asm
	mma.sync.aligned.row.col.m8n8k32.s32.s4.s4.s32 {%r9589, %r9590}, {%r49150}, {%r49150}, {%r9583, %r9584};

	// end inline asm
	bar.warp.sync 	-1;
	// begin inline asm
	mma.sync.aligned.row.col.m8n8k32.s32.s4.s4.s32 {%r9595, %r9596}, {%r49150}, {%r49150}, {%r9589, %r9590};

	// end inline asm
	bar.warp.sync 	-1;
	// begin inline asm
	mma.sync.aligned.row.col.m8n8k32.s32.s4.s4.s32 {%r9601, %r9602}, {%r49150}, {%r49150}, {%r9595, %r9596};

	// end inline asm
	bar.warp.sync 	-1;
	// begin inline asm
	mma.sync.aligned.row.col.m8n8k32.s32.s4.s4.s32 {%r9607, %r9608}, {%r49150}, {%r49150}, {%r9601, %r9602};

	// end inline asm
	bar.warp.sync 	-1;
	// begin inline asm
	mma.sync.aligned.row.col.m8n8k32.s32.s4.s4.s32 {%r9613, %r9614}, {%r49150}, {%r49150}, {%r9607, %r9608};

	// end inline asm
	bar.warp.sync 	-1;
	// begin inline asm
	mma.sync.aligned.row.col.m8n8k32.s32.s4.s4.s32 {%r9619, %r9620}, {%r49150}, {%r49150}, {%r9613, %r9614};

	// end inline asm
	bar.warp.sync 	-1;
	// begin inline asm
	mma.sync.aligned.row.col.m8n8k32.s32.s4.s4.s32 {%r9625, %r9626}, {%r49150}, {%r49150}, {%r9619, %r9620};

	// end inline asm
	bar.warp.sync 	-1;
	// begin inline asm
	mma.sync.aligned.row.col.m8n8k32.s32.s4.s4.s32 {%r9631, %r9632}, {%r49150}, {%r49150}, {%r9625, %r9626};

	// end inline asm
	bar.warp.sync 	-1;
	// begin inline asm
	mma.sync.aligned.row.col.m8n8k32.s32.s4.s4.s32 {%r9637, %r9638}, {%r49150}, {%r49150}, {%r9631, %r9632};

	// end inline asm
	bar.warp.sync 	-1;
	// begin inline asm
	mma.sync.aligned.row.col.m8n8k32.s32.s4.s4.s32 {%r9643, %r9644}, {%r49150}, {%r49150}, {%r9637, %r9638};

	// end inline asm
	bar.warp.sync 	-1;
	// begin inline asm
	mma.sync.aligned.row.col.m8n8k32.s32.s4.s4.s32 {%r9649, %r9650}, {%r49150}, {%r49150}, {%r9643, %r9644};

	// end inline asm
	bar.warp.sync 	-1;
	// begin inline asm
	mma.sync.aligned.row.col.m8n8k32.s32.s4.s4.s32 {%r9655, %r9656}, {%r49150}, {%r49150}, {%r9649, %r9650};

	// end inline asm
	bar.warp.sync 	-1;
	// begin inline asm
	mma.sync.aligned.row.col.m8n8k32.s32.s4.s4.s32 {%r9661, %r9662}, {%r49150}, {%r49150}, {%r9655, %r9656};

	// end inline asm
	bar.warp.sync 	-1;
	// begin inline asm
	mma.sync.aligned.row.col.m8n8k32.s32.s4.s4.s32 {%r9667, %r9668}, {%r49150}, {%r49150}, {%r9661, %r9662};

	// end inline asm
	bar.warp.sync 	-1;
	// begin inline asm
	mma.sync.aligned.row.col.m8n8k32.s32.s4.s4.s32 {%r9673, %r9674}, {%r49150}, {%r49150}, {%r9667, %r9668};

	// end inline asm
	bar.warp.sync 	-1;
	// begin inline asm
	mma.sync.aligned.row.col.m8n8k32.s32.s4.s4.s32 {%r9679, %r9680}, {%r49150}, {%r49150}, {%r9673, %r9674};

	// end inline asm
	bar.warp.sync 	-1;
	// begin inline asm
	mma.sync.aligned.row.col.m8n8k32.s32.s4.s4.s32 {%r9685, %r9686}, {%r49150}, {%r49150}, {%r9679, %r9680};

	// end inline asm
	bar.warp.sync 	-1;
	// begin inline asm
	mma.sync.aligned.row.col.m8n8k32.s32.s4.s4.s32 {%r9691, %r9692}, {%r49150}, {%r49150}, {%r9685, %r9686};

	// end inline asm
	bar.warp.sync 	-1;
	// begin inline asm
	mma.sync.aligned.row.col.m8n8k32.s32.s4.s4.s32 {%r9697, %r9698}, {%r49150}, {%r49150}, {%r9691, %r9692};

	// end inline asm
	bar.warp.sync 	-1;
	// begin inline asm
	mma.sync.aligned.row.col.m8n8k32.s32.s4.s4.s32 {%r9703, %r9704}, {%r49150}, {%r49150}, {%r9697, %r9698};

	// end inline asm
	bar.warp.sync 	-1;
	// begin inline asm
	mma.sync.aligned.row.col.m8n8k32.s32.s4.s4.s32 {%r9709, %r9710}, {%r49150}, {%r49150}, {%r9703, %r9704};

	// end inline asm
	bar.warp.sync 	-1;
	// begin inline asm
	mma.sync.aligned.row.col.m8n8k32.s32.s4.s4.s32 {%r9715, %r9716}, {%r49150}, {%r49150}, {%r9709, %r9710};

	// end inline asm
	bar.warp.sync 	-1;
	// begin inline asm
	mma.sync.aligned.row.col.m8n8k32.s32.s4.s4.s32 {%r9721, %r9722}, {%r49150}, {%r49150}, {%r9715, %r9716};

	// end inline asm
	bar.warp.sync 	-1;
	// begin inline asm
	mma.sync.aligned.row.col.m8n8k32.s32.s4.s4.s32 {%r9727, %r9728}, {%r49150}, {%r49150}, {%r9721, %r9722};

	// end inline asm
	bar.warp.sync 	-1;
	// begin inline asm
	mma.sync.aligned.row.col.m8n8k32.s32.s4.s4.s32 {%r9733, %r9734}, {%r49150}, {%r49150}, {%r9727, %r9728};

	// end inline asm
	bar.warp.sync 	-1;
	// begin inline asm
	mma.sync.aligned.row.col.m8n8k32.s32.s4.s4.s32 {%r9739, %r9740}, {%r49150}, {%r49150}, {%r9733, %r9734};

	// end inline asm
	bar.warp.sync 	-1;
	// begin inline asm
	mma.sync.aligned.row.col.m8n8k32.s32.s4.s4.s32 {%r9745, %r9746}, {%r49150}, {%r49150}, {%r9739, %r9740};

	// end inline asm
	bar.warp.sync 	-1;
	// begin inline asm
	mma.sync.aligned.row.col.m8n8k32.s32.s4.s4.s32 {%r9751, %r9752}, {%r49150}, {%r49150}, {%r9745, %r9746};

	// end inline asm
	bar.warp.sync 	-1;
	// begin inline asm
	mma.sync.aligned.row.col.m8n8k32.s32.s4.s4.s32 {%r9757, %r9758}, {%r49150}, {%r49150}, {%r9751, %r9752};

	// end inline asm
	bar.warp.sync 	-1;
	// begin inline asm
	mma.sync.aligned.row.col.m8n8k32.s32.s4.s4.s32 {%r9763, %r9764}, {%r49150}, {%r49150}, {%r9757, %r9758};

	// end inline asm
	bar.warp.sync 	-1;
	// begin inline asm
	mma.sync.aligned.row.col.m8n8k32.s32.s4.s4.s32 {%r9769, %r9770}, {%r49150}, {%r49150}, {%r9763, %r9764};

	// end inline asm
	bar.warp.sync 	-1;
	// begin inline asm
	mma.sync.aligned.row.col.m8n8k32.s32.s4.s4.s32 {%r9775, %r9776}, {%r49150}, {%r49150}, {%r9769, %r9770};

	// end inline asm
	bar.warp.sync 	-1;
	// begin inline asm
	mma.sync.aligned.row.col.m8n8k32.s32.s4.s4.s32 {%r9781, %r9782}, {%r49150}, {%r49150}, {%r9775, %r9776};

	// end inline asm
	bar.warp.sync 	-1;
	// begin inline asm
	mma.sync.aligned.row.col.m8n8k32.s32.s4.s4.s32 {%r9787, %r9788}, {%r49150}, {%r49150}, {%r9781, %r9782};

	// end inline asm
	bar.warp.sync 	-1;
	// begin inline asm
	mma.sync.aligned.row.col.m8n8k32.s32.s4.s4.s32 {%r9793, %r9794}, {%r49150}, {%r49150}, {%r9787, %r9788};

	// end inline asm
	bar.warp.sync 	-1;
	// begin inline asm
	mma.sync.aligned.row.col.m8n8k32.s32.s4.s4.s32 {%r9799, %r9800}, {%r49150}, {%r49150}, {%r9793, %r9794};

	// end inline asm
	bar.warp.sync 	-1;
	// begin inline asm
	mma.sync.aligned.row.col.m8n8k32.s32.s4.s4.s32 {%r9805, %r9806}, {%r49150}, {%r49150}, {%r9799, %r9800};

	// end inline asm
	bar.warp.sync 	-1;
	// begin inline asm
	mma.sync.aligned.row.col.m8n8k32.s32.s4.s4.s32 {%r9811, %r9812}, {%r49150}, {%r49150}, {%r9805, %r9806};

	// end inline asm
	bar.warp.sync 	-1;
	// begin inline asm
	mma.sync.aligned.row.col.m8n8k32.s32.s4.s4.s32 {%r9817, %r9818}, {%r49150}, {%r49150}, {%r9811, %r9812};

	// end inline asm
	bar.warp.sync 	-1;
	// begin inline asm
	mma.sync.aligned.row.col.m8n8k32.s32.s4.s4.s32 {%r9823, %r9824}, {%r49150}, {%r49150}, {%r9817, %r9818};

	// end inline asm
	bar.warp.sync 	-1;
	// begin inline asm
	mma.sync.aligned.row.col.m8n8k32.s32.s4.s4.s32 {%r9829, %r9830}, {%r49150}, {%r49150}, {%r9823, %r9824};

	// end inline asm
	bar.warp.sync 	-1;
	// begin inline asm
	mma.sync.aligned.row.col.m8n8k32.s32.s4.s4.s32 {%r9835, %r9836}, {%r49150}, {%r49150}, {%r9829, %r9830};

	// end inline asm
	bar.warp.sync 	-1;
	// begin inline asm
	mma.sync.aligned.row.col.m8n8k32.s32.s4.s4.s32 {%r9841, %r9842}, {%r49150}, {%r49150}, {%r9835, %r9836};

	// end inline asm
	bar.warp.sync 	-1;
	// begin inline asm
	mma.sync.aligned.row.col.m8n8k32.s32.s4.s4.s32 {%r9847, %r9848}, {%r49150}, {%r49150}, {%r9841, %r9842};

	// end inline asm
	bar.warp.sync 	-1;
	// begin inline asm
	mma.sync.aligned.row.col.m8n8k32.s32.s4.s4.s32 {%r9853, %r9854}, {%r49150}, {%r49150}, {%r9847, %r9848};

	// end inline asm
	bar.warp.sync 	-1;
	// begin inline asm
	mma.sync.aligned.row.col.m8n8k32.s32.s4.s4.s32 {%r9859, %r9860}, {%r49150}, {%r49150}, {%r9853, %r9854};

	// end inline asm
	bar.warp.sync 	-1;
	// begin inline asm
	mma.sync.aligned.row.col.m8n8k32.s32.s4.s4.s32 {%r9865, %r9866}, {%r49150}, {%r49150}, {%r9859, %r9860};

	// end inline asm
	bar.warp.sync 	-1;
	// begin inline asm
	mma.sync.aligned.row.col.m8n8k32.s32.s4.s4.s32 {%r9871, %r9872}, {%r49150}, {%r49150}, {%r9865, %r9866};

	// end inline asm
	bar.warp.sync 	-1;
	// begin inline asm
	mma.sync.aligned.row.col.m8n8k32.s32.s4.s4.s32 {%r9877, %r9878}, {%r49150}, {%r49150}, {%r9871, %r9872};

	// end inline asm
	bar.warp.sync 	-1;
	// begin inline asm
	mma.sync.aligned.row.col.m8n8k32.s32.s4.s4.s32 {%r9883, %r9884}, {%r49150}, {%r49150}, {%r9877, %r9878};

	// end inline asm
	bar.warp.sync 	-1;
	// begin inline asm
	mma.sync.aligned.row.col.m8n8k32.s32.s4.s4.s32 {%r9889, %r9890}, {%r49150}, {%r49150}, {%r9883, %r9884};

	// end inline asm
	bar.warp.sync 	-1;
	// begin inline asm
	mma.sync.aligned.row.col.m8n8k32.s32.s4.s4.s32 {%r9895, %r9896}, {%r49150}, {%r49150}, {%r9889, %r9890};

	// end inline asm
	bar.warp.sync 	-1;
	// begin inline asm
	mma.sync.aligned.row.col.m8n8k32.s32.s4.s4.s32 {%r9901, %r9902}, {%r49150}, {%r49150}, {%r9895, %r9896};

	// end inline asm
	bar.warp.sync 	-1;
	// begin inline asm
	mma.sync.aligned.row.col.m8n8k32.s32.s4.s4.s32 {%r9907, %r9908}, {%r49150}, {%r49150}, {%r9901, %r9902};

	// end inline asm
	bar.warp.sync 	-1;
	// begin inline asm
	mma.sync.aligned.row.col.m8n8k32.s32.s4.s4.s32 {%r9913, %r9914}, {%r49150}, {%r49150}, {%r9907, %r9908};

	// end inline asm
	bar.warp.sync 	-1;
	// begin inline asm
	mma.sync.aligned.row.col.m8n8k32.s32.s4.s4.s32 {%r9919, %r9920}, {%r49150}, {%r49150}, {%r9913, %r9914};

	// end inline asm
	bar.warp.sync 	-1;
	// begin inline asm
	mma.sync.aligned.row.col.m8n8k32.s32.s4.s4.s32 {%r9925, %r9926}, {%r49150}, {%r49150}, {%r9919, %r9920};

	// end inline asm
	bar.warp.sync 	-1;
	// begin inline asm
	mma.sync.aligned.row.col.m8n8k32.s32.s4.s4.s32 {%r9931, %r9932}, {%r49150}, {%r49150}, {%r9925, %r9926};

	// end inline asm
	bar.warp.sync 	-1;
	// begin inline asm
	mma.sync.aligned.row.col.m8n8k32.s32.s4.s4.s32 {%r9937, %r9938}, {%r49150}, {%r49150}, {%r9931, %r9932};

	// end inline asm
	bar.warp.sync 	-1;
	// begin inline asm
	mma.sync.aligned.row.col.m8n8k32.s32.s4.s4.s32 {%r9943, %r9944}, {%r49150}, {%r49150}, {%r9937, %r9938};

	// end inline asm
	bar.warp.sync 	-1;
	// begin inline asm
	mma.sync.aligned.row.col.m8n8k32.s32.s4.s4.s32 {%r9949, %r9950}, {%r49150}, {%r49150}, {%r9943, %r9944};

	// end inline asm
	bar.warp.sync 	-1;
	// begin inline asm
	mma.sync.aligned.row.col.m8n8k32.s32.s4.s4.s32 {%r9955, %r9956}, {%r49150}, {%r49150}, {%r9949, %r9950};

	// end inline asm
	bar.warp.sync 	-1;
	// begin inline asm
	mma.sync.aligned.row.col.m8n8k32.s32.s4.s4.s32 {%r9961, %r9962}, {%r49150}, {%r49150}, {%r9955, %r9956};

	// end inline asm
	bar.warp.sync 	-1;
	// begin inline asm
	mma.sync.aligned.row.col.m8n8k32.s32.s4.s4.s32 {%r9967, %r9968}, {%r49150}, {%r49150}, {%r9961, %r9962};

	// end inline asm
	bar.warp.sync 	-1;
	// begin inline asm
	mma.sync.aligned.row.col.m8n8k32.s32.s4.s4.s32 {%r9973, %r9974}, {%r49150}, {%r49150}, {%r9967, %r9968};

	// end inline asm
	bar.warp.sync 	-1;
	// begin inline asm
	mma.sync.aligned.row.col.m8n8k32.s32.s4.s4.s32 {%r9979, %r9980}, {%r49150}, {%r49150}, {%r9973, %r9974};

	// end inline asm
	bar.warp.sync 	-1;
	// begin inline asm
	mma.sync.aligned.row.col.m8n8k32.s32.s4.s4.s32 {%r9985, %r9986}, {%r49150}, {%r49150}, {%r9979, %r9980};

	// end inline asm
	bar.warp.sync 	-1;
	// begin inline asm
	mma.sync.aligned.row.col.m8n8k32.s32.s4.s4.s32 {%r9991, %r9992}, {%r49150}, {%r49150}, {%r9985, %r9986};

	// end inline asm
	bar.warp.sync 	-1;
	// begin inline asm
	mma.sync.aligned.row.col.m8n8k32.s32.s4.s4.s32 {%r9997, %r9998}, {%r49150}, {%r49150}, {%r9991, %r9992};

	// end inline asm
	bar.warp.sync 	-1;
	// begin inline asm
	mma.sync.aligned.row.col.m8n8k32.s32.s4.s4.s32 {%r10003, %r10004}, {%r49150}, {%r49150}, {%r9997, %r9998};

	// end inline asm
	bar.warp.sync 	-1;
	// begin inline asm
	mma.sync.aligned.row.col.m8n8k32.s32.s4.s4.s32 {%r10009, %r10010}, {%r49150}, {%r49150}, {%r10003, %r10004};

	// end inline asm
	bar.warp.sync 	-1;
	// begin inline asm
	mma.sync.aligned.row.col.m8n8k32.s32.s4.s4.s32 {%r10015, %r10016}, {%r49150}, {%r49150}, {%r10009, %r10010};

	// end inline asm
	bar.warp.sync 	-1;
	// begin inline asm
	mma.sync.aligned.row.col.m8n8k32.s32.s4.s4.s32 {%r10021, %r10022}, {%r49150}, {%r49150}, {%r10015, %r10016};

	// end inline asm
	bar.warp.sync 	-1;
	// begin inline asm
	mma.sync.aligned.row.col.m8n8k32.s32.s4.s4.s32 {%r10027, %r10028}, {%r49150}, {%r49150}, {%r10021, %r10022};

	// end inline asm
	bar.warp.sync 	-1;
	// begin inline asm
	mma.sync.aligned.row.col.m8n8k32.s32.s4.s4.s32 {%r10033, %r10034}, {%r49150}, {%r49150}, {%r10027, %r10028};

	// end inline asm
	bar.warp.sync 	-1;
	// begin inline asm
	mma.sync.aligned.row.col.m8n8k32.s32.s4.s4.s32 {%r10039, %r10040}, {%r49150}, {%r49150}, {%r10033, %r10034};

	// end inline asm
	bar.warp.sync 	-1;
	// begin inline asm
	mma.sync.aligned.row.col.m8n8k32.s32.s4.s4.s32 {%r10045, %r10046}, {%r49150}, {%r49150}, {%r10039, %r10040};

	// end inline asm
	bar.warp.sync 	-1;
	// begin inline asm
	mma.sync.aligned.row.col.m8n8k32.s32.s4.s4.s32 {%r10051, %r10052}, {%r49150}, {%r49150}, {%r10045, %r10046};

	// end inline asm
	bar.warp.sync 	-1;
	// begin inline asm
	mma.sync.aligned.row.col.m8n8k32.s32.s4.s4.s32 {%r10057, %r10058}, {%r49150}, {%r49150}, {%r10051, %r10052};

	// end inline asm
	bar.warp.sync 	-1;
	// begin inline asm
	mma.sync.aligned.row.col.m8n8k32.s32.s4.s4.s32 {%r10063, %r10064}, {%r49150}, {%r49150}, {%r10057, %r10058};

	// end inline asm
	bar.warp.sync 	-1;
	// begin inline asm
	mma.sync.aligned.row.col.m8n8k32.s32.s4.s4.s32 {%r10069, %r10070}, {%r49150}, {%r49150}, {%r10063, %r10064};

	// end inline asm
	bar.warp.sync 	-1;
	// begin inline asm
	mma.sync.aligned.row.col.m8n8k32.s32.s4.s4.s32 {%r10075, %r10076}, {%r49150}, {%r49150}, {%r10069, %r10070};

	// end inline asm
	bar.warp.sync 	-1;
	// begin inline asm
	mma.sync.aligned.row.col.m8n8k32.s32.s4.s4.s32 {%r10081, %r10082}, {%r49150}, {%r49150}, {%r10075, %r10076};

	// end inline asm
	bar.warp.sync 	-1;
	// begin inline asm
	mma.sync.aligned.row.col.m8n8k32.s32.s4.s4.s32 {%r10087, %r10088}, {%r49150}, {%r49150}, {%r10081, %r10082};

	// end inline asm
	bar.warp.sync 	-1;
	// begin inline asm
	mma.sync.aligned.row.col.m8n8k32.s32.s4.s4.s32 {%r10093, %r10094}, {%r49150}, {%r49150}, {%r10087, %r10088};

	// end inline asm
	bar.warp.sync 	-1;
	// begin inline asm
	mma.sync.aligned.row.col.m8n8k32.s32.s4.s4.s32 {%r10099, %r10100}, {%r49150}, {%r49150}, {%r10093, %r10094};

	// end inline asm
	bar.warp.sync 	-1;
	// begin inline asm
	mma.sync.aligned.row.col.m8n8k32.s32.s4.s4.s32 {%r10105, %r10106}, {%r49150}, {%r49150}, {%r10099, %r10100};

	// end inline asm
	bar.warp.sync 	-1;
	// begin inline asm
	mma.sync.aligned.row.col.m8n8k32.s32.s4.s4.s32 {%r10111, %r10112}, {%r49150}, {%r49150}, {%r10105, %r10106};

	// end inline asm
	bar.warp.sync 	-1;
	// begin inline asm
	mma.sync.aligned.row.col.m8n8k32.s32.s4.s4.s32 {%r10117, %r10118}, {%r49150}, {%r49150}, {%r10111, %r10112};

	// end inline asm
	bar.warp.sync 	-1;
	// begin inline asm
	mma.sync.aligned.row.col.m8n8k32.s32.s4.s4.s32 {%r10123, %r10124}, {%r49150}, {%r49150}, {%r10117, %r10118};

	// end inline asm
	bar.warp.sync 	-1;
	// begin inline asm
	mma.sync.aligned.row.col.m8n8k32.s32.s4.s4.s32 {%r10129, %r10130}, {%r49150}, {%r49150}, {%r10123, %r10124};

	// end inline asm
	bar.warp.sync 	-1;
	// begin inline asm
	mma.sync.aligned.row.col.m8n8k32.s32.s4.s4.s32 {%r10135, %r10136}, {%r49150}, {%r49150}, {%r10129, %r10130};

	// end inline asm
	bar.warp.sync 	-1;
	// begin inline asm
	mma.sync.aligned.row.col.m8n8k32.s32.s4.s4.s32 {%r10141, %r10142}, {%r49150}, {%r49150}, {%r10135, %r10136};

	// end inline asm
	bar.warp.sync 	-1;
	// begin inline asm
	mma.sync.aligned.row.col.m8n8k32.s32.s4.s4.s32 {%r10147, %r10148}, {%r49150}, {%r49150}, {%r10141, %r10142};

	// end inline asm
	bar.warp.sync 	-1;
	// begin inline asm
	mma.sync.aligned.row.col.m8n8k32.s32.s4.s4.s32 {%r10153, %r10154}, {%r49150}, {%r49150}, {%r10147, %r10148};

	// end inline asm
	bar.warp.sync 	-1;
	// begin inline asm
	mma.sync.aligned.row.col.m8n8k32.s32.s4.s4.s32 {%r10159, %r10160}, {%r49150}, {%r49150}, {%r10153, %r10154};

	// end inline asm
	bar.warp.sync 	-1;
	// begin inline asm
	mma.sync.aligned.row.col.m8n8k32.s32.s4.s4.s32 {%r10165, %r10166}, {%r49150}, {%r49150}, {%r10159, %r10160};

	// end inline asm
	bar.warp.sync 	-1;
	// begin inline asm
	mma.sync.aligned.row.col.m8n8k32.s32.s4.s4.s32 {%r10171, %r10172}, {%r49150}, {%r49150}, {%r10165, %r10166};

	// end inline asm
	bar.warp.sync 	-1;
	// begin inline asm
	mma.sync.aligned.row.col.m8n8k32.s32.s4.s4.s32 {%r10177, %r10178}, {%r49150}, {%r49150}, {%r10171, %r10172};

	// end inline asm
	bar.warp.sync 	-1;
	// begin inline asm
	mma.sync.aligned.row.col.m8n8k32.s32.s4.s4.s32 {%r10183, %r10184}, {%r49150}, {%r49150}, {%r10177, %r10178};

	// end inline asm
	bar.warp.sync 	-1;
	// begin inline asm
	mma.sync.aligned.row.col.m8n8k32.s32.s4.s4.s32 {%r10189, %r10190}, {%r49150}, {%r49150}, {%r10183, %r10184};

	// end inline asm
	bar.warp.sync 	-1;
	// begin inline asm
	mma.sync.aligned.row.col.m8n8k32.s32.s4.s4.s32 {%r10195, %r10196}, {%r49150}, {%r49150}, {%r10189, %r10190};

	// end inline asm
	bar.warp.sync 	-1;
	// begin inline asm
	mma.sync.aligned.row.col.m8n8k32.s32.s4.s4.s32 {%r10201, %r10202}, {%r49150}, {%r49150}, {%r10195, %r10196};

	// end inline asm
	bar.warp.sync 	-1;
	// begin inline asm
	mma.sync.aligned.row.col.m8n8k32.s32.s4.s4.s32 {%r10207, %r10208}, {%r49150}, {%r49150}, {%r10201, %r10202};

	// end inline asm
	bar.warp.sync 	-1;
	// begin inline asm
	mma.sync.aligned.row.col.m8n8k32.s32.s4.s4.s32 {%r10213, %r10214}, {%r49150}, {%r49150}, {%r10207, %r10208};

	// end inline asm
	bar.warp.sync 	-1;
	// begin inline asm
	mma.sync.aligned.row.col.m8n8k32.s32.s4.s4.s32 {%r10219, %r10220}, {%r49150}, {%r49150}, {%r10213, %r10214};

	// end inline asm
	bar.warp.sync 	-1;
	// begin inline asm
	mma.sync.aligned.row.col.m8n8k32.s32.s4.s4.s32 {%r10225, %r10226}, {%r49150}, {%r49150}, {%r10219, %r10220};

	// end inline asm
	bar.warp.sync 	-1;
	// begin inline asm
	mma.sync.aligned.row.col.m8n8k32.s32.s4.s4.s32 {%r10231, %r10232}, {%r49150}, {%r49150}, {%r10225, %r10226};

	// end inline asm
	bar.warp.sync 	-1;
	// begin inline asm
	mma.sync.aligned.row.col.m8n8k32.s32.s4.s4.s32 {%r10237, %r10238}, {%r49150}, {%r49150}, {%r10231, %r10232};

	// end inline asm
	bar.warp.sync 	-1;
	// begin inline asm
	mma.sync.aligned.row.col.m8n8k32.s32.s4.s4.s32 {%r10243, %r10244}, {%r49150}, {%r49150}, {%r10237, %r10238};

	// end inline asm
	bar.warp.sync 	-1;
	// begin inline asm
	mma.sync.aligned.row.col.m8n8k32.s32.s4.s4.s32 {%r10249, %r10250}, {%r49150}, {%r49150}, {%r10243, %r10244};

	// end inline asm
	bar.warp.sync 	-1;
	// begin inline asm
	mma.sync.aligned.row.col.m8n8k32.s32.s4.s4.s32 {%r10255, %r10256}, {%r49150}, {%r49150}, {%r10249, %r10250};

	// end inline asm
	bar.warp.sync 	-1;
	// begin inline asm
	mma.sync.aligned.row.col.m8n8k32.s32.s4.s4.s32 {%r10261, %r10262}, {%r49150}, {%r49150}, {%r10255, %r10256};

	// end inline asm
	bar.warp.sync 	-1;
	// begin inline asm
	mma.sync.aligned.row.col.m8n8k32.s32.s4.s4.s32 {%r10267, %r10268}, {%r49150}, {%r49150}, {%r10261, %r10262};

	// end inline asm
	bar.warp.sync 	-1;
	// begin inline asm
	mma.sync.aligned.row.col.m8n8k32.s32.s4.s4.s32 {%r10273, %r10274}, {%r49150}, {%r49150}, {%r10267, %r10268};

	// end inline asm
	bar.warp.sync 	-1;
	// begin inline asm
	mma.sync.aligned.row.col.m8n8k32.s32.s4.s4.s32 {%r10279, %r10280}, {%r49150}, {%r49150}, {%r10273, %r10274};

	// end inline asm
	bar.warp.sync 	-1;
	// begin inline asm
	mma.sync.aligned.row.col.m8n8k32.s32.s4.s4.s32 {%r10285, %r10286}, {%r49150}, {%r49150}, {%r10279, %r10280};

	// end inline asm
	bar.warp.sync 	-1;
	// begin inline asm
	mma.sync.aligned.row.col.m8n8k32.s32.s4.s4.s32 {%r10291, %r10292}, {%r49150}, {%r49150}, {%r10285, %r10286};

	// end inline asm
	bar.warp.sync 	-1;
	// begin inline asm
	mma.sync.aligned.row.col.m8n8k32.s32.s4.s4.s32 {%r10297, %r10298}, {%r49150}, {%r49150}, {%r10291, %r10292};

	// end inline asm
	bar.warp.sync 	-1;
	// begin inline asm
	mma.sync.aligned.row.col.m8n8k32.s32.s4.s4.s32 {%r10303, %r10304}, {%r49150}, {%r49150}, {%r10297, %r10298};

	// end inline asm
	bar.warp.sync 	-1;
	// begin inline asm
	mma.sync.aligned.row.col.m8n8k32.s32.s4.s4.s32 {%r10309, %r10310}, {%r49150}, {%r49150}, {%r10303, %r10304};

	// end inline asm
	bar.warp.sync 	-1;
	// begin inline asm
	mma.sync.aligned.row.col.m8n8k32.s32.s4.s4.s32 {%r10315, %r10316}, {%r49150}, {%r49150}, {%r10309, %r10310};

	// end inline asm
	bar.warp.sync 	-1;
	// begin inline asm
	mma.sync.aligned.row.col.m8n8k32.s32.s4.s4.s32 {%r10321, %r10322}, {%r49150}, {%r49150}, {%r10315, %r10316};

	// end inline asm
	bar.warp.sync 	-1;
	// begin inline asm
	mma.sync.aligned.row.col.m8n8k32.s32.s4.s4.s32 {%r10327, %r10328}, {%r49150}, {%r49150}, {%r10321, %r10322};

	// end inline asm
	bar.warp.sync 	-1;
	// begin inline asm
	mma.sync.aligned.row.col.m8n8k32.s32.s4.s4.s32 {%r10333, %r10334}, {%r49150}, {%r49150}, {%r10327, %r10328};

	// end inline asm
	bar.warp.sync 	-1;
	// begin inline asm
	mma.sync.aligned.row.col.m8n8k32.s32.s4.s4.s32 {%r10339, %r10340}, {%r49150}, {%r49150}, {%r10333, %r10334};

	// end inline asm
	bar.warp.sync 	-1;
	// begin inline asm
	mma.sync.aligned.row.col.m8n8k32.s32.s4.s4.s32 {%r10345, %r10346}, {%r49150}, {%r49150}, {%r10339, %r10340};

	// end inline asm
	bar.warp.sync 	-1;
	// begin inline asm
	mma.sync.aligned.row.col.m8n8k32.s32.s4.s4.s32 {%r10351, %r10352}, {%r49150}, {%r49150}, {%r10345, %r10346};

	// end inline asm
	bar.warp.sync 	-1;
	// begin inline asm
	mma.sync.aligned.row.col.m8n8k32.s32.s4.s4.s32 {%r10357, %r10358}, {%r49150}, {%r49150}, {%r10351, %r10352};

	// end inline asm
	bar.warp.sync 	-1;
	// begin inline asm
	mma.sync.aligned.row.col.m8n8k32.s32.s4.s4.s32 {%r10363, %r10364}, {%r49150}, {%r49150}, {%r10357, %r10358};

	// end inline asm
	bar.warp.sync 	-1;
	// begin inline asm
	mma.sync.aligned.row.col.m8n8k32.s32.s4.s4.s32 {%r10369, %r10370}, {%r49150}, {%r49150}, {%r10363, %r10364};

	// end inline asm
	bar.warp.sync 	-1;
	// begin inline asm
	mma.sync.aligned.row.col.m8n8k32.s32.s4.s4.s32 {%r10375, %r10376}, {%r49150}, {%r49150}, {%r10369, %r10370};

	// end inline asm
	bar.warp.sync 	-1;
	// begin inline asm
	mma.sync.aligned.row.col.m8n8k32.s32.s4.s4.s32 {%r10381, %r10382}, {%r49150}, {%r49150}, {%r10375, %r10376};

	// end inline asm
	bar.warp.sync 	-1;
	// begin inline asm
	mma.sync.aligned.row.col.m8n8k32.s32.s4.s4.s32 {%r10387, %r10388}, {%r49150}, {%r49150}, {%r10381, %r10382};

	// end inline asm
	bar.warp.sync 	-1;
	// begin inline asm
	mma.sync.aligned.row.col.m8n8k32.s32.s4.s4.s32 {%r10393, %r10394}, {%r49150}, {%r49150}, {%r10387, %r10388};

	// end inline asm
	bar.warp.sync 	-1;
	// begin inline asm
	mma.sync.aligned.row.col.m8n8k32.s32.s4.s4.s32 {%r10399, %r10400}, {%r49150}, {%r49150}, {%r10393, %r10394};

	// end inline asm
	bar.warp.sync 	-1;
	// begin inline asm
	mma.sync.aligned.row.col.m8n8k32.s32.s4.s4.s32 {%r10405, %r10406}, {%r49150}, {%r49150}, {%r10399, %r10400};

	// end inline asm
	bar.warp.sync 	-1;
	// begin inline asm
	mma.sync.aligned.row.col.m8n8k32.s32.s4.s4.s32 {%r10411, %r10412}, {%r49150}, {%r49150}, {%r10405, %r10406};

	// end inline asm
	bar.warp.sync 	-1;
	// begin inline asm
	mma.sync.aligned.row.col.m8n8k32.s32.s4.s4.s32 {%r10417, %r10418}, {%r49150}, {%r49150}, {%r10411, %r10412};

	// end inline asm
	bar.warp.sync 	-1;
	// begin inline asm
	mma.sync.aligned.row.col.m8n8k32.s32.s4.s4.s32 {%r10423, %r10424}, {%r49150}, {%r49150}, {%r10417, %r10418};

	// end inline asm
	bar.warp.sync 	-1;
	// begin inline asm
	mma.sync.aligned.row.col.m8n8k32.s32.s4.s4.s32 {%r10429, %r10430}, {%r49150}, {%r49150}, {%r10423, %r10424};

	// end inline asm
	bar.warp.sync 	-1;
	// begin inline asm
	mma.sync.aligned.row.col.m8n8k32.s32.s4.s4.s32 {%r10435, %r10436}, {%r49150}, {%r49150}, {%r10429, %r10430};

	// end inline asm
	bar.warp.sync 	-1;
	// begin inline asm
	mma.sync.aligned.row.col.m8n8k32.s32.s4.s4.s32 {%r10441, %r10442}, {%r49150}, {%r49150}, {%r10435, %r10436};

	// end inline asm
	bar.warp.sync 	-1;
	// begin inline asm
	mma.sync.aligned.row.col.m8n8k32.s32.s4.s4.s32 {%r10447, %r10448}, {%r49150}, {%r49150}, {%r10441, %r10442};

	// end inline asm
	bar.warp.sync 	-1;
	// begin inline asm
	mma.sync.aligned.row.col.m8n8k32.s32.s4.s4.s32 {%r10453, %r10454}, {%r49150}, {%r49150}, {%r10447, %r10448};

	// end inline asm
	bar.warp.sync 	-1;
	// begin inline asm
	mma.sync.aligned.row.col.m8n8k32.s32.s4.s4.s32 {%r10459, %r10460}, {%r49150}, {%r49150}, {%r10453, %r10454};

	// end inline asm
	bar.warp.sync 	-1;
	// begin inline asm
	mma.sync.aligned.row.col.m8n8k32.s32.s4.s4.s32 {%r10465, %r10466}, {%r49150}, {%r49150}, {%r10459, %r10460};

	// end inline asm
	bar.warp.sync 	-1;
	// begin inline asm
	mma.sync.aligned.row.col.m8n8k32.s32.s4.s4.s32 {%r10471, %r10472}, {%r49150}, {%r49150}, {%r10465, %r10466};

	// end inline asm
	bar.warp.sync 	-1;
	// begin inline asm
	mma.sync.aligned.row.col.m8n8k32.s32.s4.s4.s32 {%r10477, %r10478}, {%r49150}, {%r49150}, {%r10471, %r10472};

	// end inline asm
	bar.warp.sync 	-1;
	// begin inline asm
	mma.sync.aligned.row.col.m8n8k32.s32.s4.s4.s32 {%r10483, %r10484}, {%r49150}, {%r49150}, {%r10477, %r10478};

	// end inline asm
	bar.warp.sync 	-1;
	// begin inline asm
	mma.sync.aligned.row.col.m8n8k32.s32.s4.s4.s32 {%r10489, %r10490}, {%r49150}, {%r49150}, {%r10483, %r10484};

	// end inline asm
	bar.warp.sync 	-1;
	// begin inline asm
	mma.sync.aligned.row.col.m8n8k32.s32.s4.s4.s32 {%r10495, %r10496}, {%r49150}, {%r49150}, {%r10489, %r10490};

	// end inline asm
	bar.warp.sync 	-1;
	// begin inline asm
	mma.sync.aligned.row.col.m8n8k32.s32.s4.s4.s32 {%r10501, %r10502}, {%r49150}, {%r49150}, {%r10495, %r10496};

	// end inline asm
	bar.warp.sync 	-1;
	// begin inline asm
	mma.sync.aligned.row.col.m8n8k32.s32.s4.s4.s32 {%r10507, %r10508}, {%r49150}, {%r49150}, {%r10501, %r10502};

	// end inline asm
	bar.warp.sync 	-1;
	// begin inline asm
	mma.sync.aligned.row.col.m8n8k32.s32.s4.s4.s32 {%r10513, %r10514}, {%r49150}, {%r49150}, {%r10507, %r10508};

	// end inline asm
	bar.warp.sync 	-1;
	// begin inline asm
	mma.sync.aligned.row.col.m8n8k32.s32.s4.s4.s32 {%r10519, %r10520}, {%r49150}, {%r49150}, {%r10513, %r10514};

	// end inline asm
	bar.warp.sync 	-1;
	// begin inline asm
	mma.sync.aligned.row.col.m8n8k32.s32.s4.s4.s32 {%r10525, %r10526}, {%r49150}, {%r49150}, {%r10519, %r10520};

	// end inline asm
	bar.warp.sync 	-1;
	// begin inline asm
	mma.sync.aligned.row.col.m8n8k32.s32.s4.s4.s32 {%r10531, %r10532}, {%r49150}, {%r49150}, {%r10525, %r10526};

	// end inline asm
	bar.warp.sync 	-1;
	// begin inline asm
	mma.sync.aligned.row.col.m8n8k32.s32.s4.s4.s32 {%r10537, %r10538}, {%r49150}, {%r49150}, {%r10531, %r10532};

	// end inline asm
	bar.warp.sync 	-1;
	// begin inline asm
	mma.sync.aligned.row.col.m8n8k32.s32.s4.s4.s32 {%r10543, %r10544}, {%r49150}, {%r49150}, {%r10537, %r10538};

	// end inline asm
	bar.warp.sync 	-1;
	// begin inline asm
	mma.sync.aligned.row.col.m8n8k32.s32.s4.s4.s32 {%r10549, %r10550}, {%r49150}, {%r49150}, {%r10543, %r10544};

	// end inline asm
	bar.warp.sync 	-1;
	// begin inline asm
	mma.sync.aligned.row.col.m8n8k32.s32.s4.s4.s32 {%r10555, %r10556}, {%r49150}, {%r49150}, {%r10549, %r10550};

	// end inline asm
	bar.warp.sync 	-1;
	// begin inline asm
	mma.sync.aligned.row.col.m8n8k32.s32.s4.s4.s32 {%r10561, %r10562}, {%r49150}, {%r49150}, {%r10555, %r10556};

	// end inline asm
	bar.warp.sync 	-1;
	// begin inline asm
	mma.sync.aligned.row.col.m8n8k32.s32.s4.s4.s32 {%r10567, %r10568}, {%r49150}, {%r49150}, {%r10561, %r10562};

	// end inline asm
	bar.warp.sync 	-1;
	// begin inline asm
	mma.sync.aligned.row.col.m8n8k32.s32.s4.s4.s32 {%r10573, %r10574}, {%r49150}, {%r49150}, {%r10567, %r10568};

	// end inline asm
	bar.warp.sync 	-1;
	// begin inline asm
	mma.sync.aligned.row.col.m8n8k32.s32.s4.s4.s32 {%r10579, %r10580}, {%r49150}, {%r49150}, {%r10573, %r10574};

	// end inline asm
	bar.warp.sync 	-1;
	// begin inline asm
	mma.sync.aligned.row.col.m8n8k32.s32.s4.s4.s32 {%r10585, %r10586}, {%r49150}, {%r49150}, {%r10579, %r10580};

	// end inline asm
	bar.warp.sync 	-1;
	// begin inline asm
	mma.sync.aligned.row.col.m8n8k32.s32.s4.s4.s32 {%r10591, %r10592}, {%r49150}, {%r49150}, {%r10585, %r10586};

	// end inline asm
	bar.warp.sync 	-1;
	// begin inline asm
	mma.sync.aligned.row.col.m8n8k32.s32.s4.s4.s32 {%r10597, %r10598}, {%r49150}, {%r49150}, {%r10591, %r10592};

	// end inline asm
	bar.warp.sync 	-1;
	// begin inline asm
	mma.sync.aligned.row.col.m8n8k32.s32.s4.s4.s32 {%r10603, %r10604}, {%r49150}, {%r49150}, {%r10597, %r10598};

	// end inline asm
	bar.warp.sync 	-1;
	// begin inline asm
	mma.sync.aligned.row.col.m8n8k32.s32.s4.s4.s32 {%r10609, %r10610}, {%r49150}, {%r49150}, {%r10603, %r10604};

	// end inline asm
	bar.warp.sync 	-1;
	// begin inline asm
	mma.sync.aligned.row.col.m8n8k32.s32.s4.s4.s32 {%r10615, %r10616}, {%r49150}, {%r49150}, {%r10609, %r10610};

	// end inline asm
	bar.warp.sync 	-1;
	// begin inline asm
	mma.sync.aligned.row.col.m8n8k32.s32.s4.s4.s32 {%r10621, %r10622}, {%r49150}, {%r49150}, {%r10615, %r10616};

	// end inline asm
	bar.warp.sync 	-1;
	// begin inline asm
	mma.sync.aligned.row.col.m8n8k32.s32.s4.s4.s32 {%r10627, %r10628}, {%r49150}, {%r49150}, {%r10621, %r10622};

	// end inline asm
	bar.warp.sync 	-1;
	// begin inline asm
	mma.sync.aligned.row.col.m8n8k32.s32.s4.s4.s32 {%r10633, %r10634}, {%r49150}, {%r49150}, {%r10627, %r10628};

	// end inline asm
	bar.warp.sync 	-1;
	// begin inline asm
	mma.sync.aligned.row.col.m8n8k32.s32.s4.s4.s32 {%r10639, %r10640}, {%r49150}, {%r49150}, {%r10633, %r10634};

	// end inline asm
	bar.warp.sync 	-1;
	// begin inline asm
	mma.sync.aligned.row.col.m8n8k32.s32.s4.s4.s32 {%r10645, %r10646}, {%r49150}, {%r49150}, {%r10639, %r10640};

	// end inline asm
	bar.warp.sync 	-1;
	// begin inline asm
	mma.sync.aligned.row.col.m8n8k32.s32.s4.s4.s32 {%r10651, %r10652}, {%r49150}, {%r49150}, {%r10645, %r10646};

	// end inline asm
	bar.warp.sync 	-1;
	// begin inline asm
	mma.sync.aligned.row.col.m8n8k32.s32.s4.s4.s32 {%r10657, %r10658}, {%r49150}, {%r49150}, {%r10651, %r10652};

	// end inline asm
	bar.warp.sync 	-1;
	// begin inline asm
	mma.sync.aligned.row.col.m8n8k32.s32.s4.s4.s32 {%r10663, %r10664}, {%r49150}, {%r49150}, {%r10657, %r10658};

	// end inline asm
	bar.warp.sync 	-1;
	// begin inline asm
	mma.sync.aligned.row.col.m8n8k32.s32.s4.s4.s32 {%r10669, %r10670}, {%r49150}, {%r49150}, {%r10663, %r10664};

	// end inline asm
	bar.warp.sync 	-1;
	// begin inline asm
	mma.sync.aligned.row.col.m8n8k32.s32.s4.s4.s32 {%r10675, %r10676}, {%r49150}, {%r49150}, {%r10669, %r10670};

	// end inline asm
	bar.warp.sync 	-1;
	// begin inline asm
	mma.sync.aligned.row.col.m8n8k32.s32.s4.s4.s32 {%r10681, %r10682}, {%r49150}, {%r49150}, {%r10675, %r10676};

	// end inline asm
	bar.warp.sync 	-1;
	// begin inline asm
	mma.sync.aligned.row.col.m8n8k32.s32.s4.s4.s32 {%r10687, %r10688}, {%r49150}, {%r49150}, {%r10681, %r10682};

	// end inline asm
	bar.warp.sync 	-1;
	// begin inline asm
	mma.sync.aligned.row.col.m8n8k32.s32.s4.s4.s32 {%r10693, %r10694}, {%r49150}, {%r49150}, {%r10687, %r10688};

	// end inline asm
	bar.warp.sync 	-1;
	// begin inline asm
	mma.sync.aligned.row.col.m8n8k32.s32.s4.s4.s32 {%r10699, %r10700}, {%r49150}, {%r49150}, {%r10693, %r10694};

	// end inline asm
	bar.warp.sync 	-1;
	// begin inline asm
	mma.sync.aligned.row.col.m8n8k32.s32.s4.s4.s32 {%r10705, %r10706}, {%r49150}, {%r49150}, {%r10699, %r10700};

	// end inline asm
	bar.warp.sync 	-1;
	// begin inline asm
	mma.sync.aligned.row.col.m8n8k32.s32.s4.s4.s32 {%r10711, %r10712}, {%r49150}, {%r49150}, {%r10705, %r10706};

	// end inline asm
	bar.warp.sync 	-1;
	// begin inline asm
	mma.sync.aligned.row.col.m8n8k32.s32.s4.s4.s32 {%r10717, %r10718}, {%r49150}, {%r49150}, {%r10711, %r10712};

	// end inline asm
	bar.warp.sync 	-1;
	// begin inline asm
	mma.sync.aligned.row.col.m8n8k32.s32.s4.s4.s32 {%r10723, %r10724}, {%r49150}, {%r49150}, {%r10717, %r10718};

	// end inline asm
	bar.warp.sync 	-1;
	// begin inline asm
	mma.sync.aligned.row.col.m8n8k32.s32.s4.s4.s32 {%r10729, %r10730}, {%r49150}, {%r49150}, {%r10723, %r10724};

	// end inline asm
	bar.warp.sync 	-1;
	// begin inline asm
	mma.sync.aligned.row.col.m8n8k32.s32.s4.s4.s32 {%r10735, %r10736}, {%r49150}, {%r49150}, {%r10729, %r10730};

	// end inline asm
	bar.warp.sync 	-1;
	// begin inline asm
	mma.sync.aligned.row.col.m8n8k32.s32.s4.s4.s32 {%r10741, %r10742}, {%r49150}, {%r49150}, {%r10735, %r10736};

	// end inline asm
	bar.warp.sync 	-1;
	// begin inline asm
	mma.sync.aligned.row.col.m8n8k32.s32.s4.s4.s32 {%r10747, %r10748}, {%r49150}, {%r49150}, {%r10741, %r10742};

	// end inline asm
	bar.warp.sync 	-1;
	// begin inline asm
	mma.sync.aligned.row.col.m8n8k32.s32.s4.s4.s32 {%r10753, %r10754}, {%r49150}, {%r49150}, {%r10747, %r10748};

	// end inline asm
	bar.warp.sync 	-1;
	// begin inline asm
	mma.sync.aligned.row.col.m8n8k32.s32.s4.s4.s32 {%r10759, %r10760}, {%r49150}, {%r49150}, {%r10753, %r10754};

	// end inline asm
	bar.warp.sync 	-1;
	// begin inline asm
	mma.sync.aligned.row.col.m8n8k32.s32.s4.s4.s32 {%r10765, %r10766}, {%r49150}, {%r49150}, {%r10759, %r10760};

	// end inline asm
	bar.warp.sync 	-1;
	// begin inline asm
	mma.sync.aligned.row.col.m8n8k32.s32.s4.s4.s32 {%r10771, %r10772}, {%r49150}, {%r49150}, {%r10765, %r10766};

	// end inline asm
	bar.warp.sync 	-1;
	// begin inline asm
	mma.sync.aligned.row.col.m8n8k32.s32.s4.s4.s32 {%r10777, %r10778}, {%r49150}, {%r49150}, {%r10771, %r10772};

	// end inline asm
	bar.warp.sync 	-1;
	// begin inline asm
	mma.sync.aligned.row.col.m8n8k32.s32.s4.s4.s32 {%r10783, %r10784}, {%r49150}, {%r49150}, {%r10777, %r10778};

	// end inline asm
	bar.warp.sync 	-1;
	// begin inline asm
	mma.sync.aligned.row.col.m8n8k32.s32.s4.s4.s32 {%r10789, %r10790}, {%r49150}, {%r49150}, {%r10783, %r10784};

	// end inline asm
	bar.warp.sync 	-1;
	// begin inline asm
	mma.sync.aligned.row.col.m8n8k32.s32.s4.s4.s32 {%r10795, %r10796}, {%r49150}, {%r49150}, {%r10789, %r10790};

	// end inline asm
	bar.warp.sync 	-1;
	// begin inline asm
	mma.sync.aligned.row.col.m8n8k32.s32.s4.s4.s32 {%r10801, %r10802}, {%r49150}, {%r49150}, {%r10795, %r10796};

	// end inline asm
	bar.warp.sync 	-1;
	// begin inline asm
	mma.sync.aligned.row.col.m8n8k32.s32.s4.s4.s32 {%r10807, %r10808}, {%r49150}, {%r49150}, {%r10801, %r10802};

	// end inline asm
	bar.warp.sync 	-1;
	// begin inline asm
	mma.sync.aligned.row.col.m8n8k32.s32.s4.s4.s32 {%r10813, %r10814}, {%r49150}, {%r49150}, {%r10807, %r10808};

	// end inline asm
	bar.warp.sync 	-1;
	// begin inline asm
	mma.sync.aligned.row.col.m8n8k32.s32.s4.s4.s32 {%r10819, %r10820}, {%r49150}, {%r49150}, {%r10813, %r10814};

	// end inline asm
	bar.warp.sync 	-1;
	// begin inline asm
	mma.sync.aligned.row.col.m8n8k32.s32.s4.s4.s32 {%r10825, %r10826}, {%r49150}, {%r49150}, {%r10819, %r10820};

	// end inline asm
	bar.warp.sync 	-1;
	// begin inline asm
	mma.sync.aligned.row.col.m8n8k32.s32.s4.s4.s32 {%r10831, %r10832}, {%r49150}, {%r49150}, {%r10825, %r10826};

	// end inline asm
	bar.warp.sync 	-1;
	// begin inline asm
	mma.sync.aligned.row.col.m8n8k32.s32.s4.s4.s32 {%r10837, %r10838}, {%r49150}, {%r49150}, {%r10831, %r10832};

	// end inline asm
	bar.warp.sync 	-1;
	// begin inline asm
	mma.sync.aligned.row.col.m8n8k32.s32.s4.s4.s32 {%r10843, %r10844}, {%r49150}, {%r49150}, {%r10837, %r10838};

	// end inline asm
	bar.warp.sync 	-1;
	// begin inline asm
	mma.sync.aligned.row.col.m8n8k32.s32.s4.s4.s32 {%r10849, %r10850}, {%r49150}, {%r49150}, {%r10843, %r10844};

	// end inline asm
	bar.warp.sync 	-1;
	// begin inline asm
	mma.sync.aligned.row.col.m8n8k32.s32.s4.s4.s32 {%r10855, %r10856}, {%r49150}, {%r49150}, {%r10849, %r10850};

	// end inline asm
	bar.warp.sync 	-1;
	// begin inline asm
	mma.sync.aligned.row.col.m8n8k32.s32.s4.s4.s32 {%r10861, %r10862}, {%r49150}, {%r49150}, {%r10855, %r10856};

	// end inline asm
	bar.warp.sync 	-1;
	// begin inline asm
	mma.sync.aligned.row.col.m8n8k32.s32.s4.s4.s32 {%r10867, %r10868}, {%r49150}, {%r49150}, {%r10861, %r10862};

	// end inline asm
	bar.warp.sync 	-1;
	// begin inline asm
	mma.sync.aligned.row.col.m8n8k32.s32.s4.s4.s32 {%r10873, %r10874}, {%r49150}, {%r49150}, {%r10867, %r10868};

	// end inline asm
	bar.warp.sync 	-1;
	// begin inline asm
	mma.sync.aligned.row.col.m8n8k32.s32.s4.s4.s32 {%r10879, %r10880}, {%r49150}, {%r49150}, {%r10873, %r10874};

	// end inline asm
	bar.warp.sync 	-1;
	// begin inline asm
	mma.sync.aligned.row.col.m8n8k32.s32.s4.s4.s32 {%r10885, %r10886}, {%r49150}, {%r49150}, {%r10879, %r10880};

	// end inline asm
	bar.warp.sync 	-1;
	// begin inline asm
	mma.sync.aligned.row.col.m8n8k32.s32.s4.s4.s32 {%r10891, %r10892}, {%r49150}, {%r49150}, {%r10885, %r10886};

	// end inline asm
	bar.warp.sync 	-1;
	// begin inline asm
	mma.sync.aligned.row.col.m8n8k32.s32.s4.s4.s32 {%r10897, %r10898}, {%r49150}, {%r49150}, {%r10891, %r10892};

	// end inline asm
	bar.warp.sync 	-1;
	// begin inline asm
	mma.sync.aligned.row.col.m8n8k32.s32.s4.s4.s32 {%r10903, %r10904}, {%r49150}, {%r49150}, {%r10897, %r10898};

	// end inline asm
	bar.warp.sync 	-1;
	// begin inline asm
	mma.sync.aligned.row.col.m8n8k32.s32.s4.s4.s32 {%r10909, %r10910}, {%r49150}, {%r49150}, {%r10903, %r10904};

	// end inline asm
	bar.warp.sync 	-1;
	// begin inline asm
	mma.sync.aligned.row.col.m8n8k32.s32.s4.s4.s32 {%r10915, %r10916}, {%r49150}, {%r49150}, {%r10909, %r10910};

	// end inline asm
	bar.warp.sync 	-1;
	// begin inline asm
	mma.sync.aligned.row.col.m8n8k32.s32.s4.s4.s32 {%r10921, %r10922}, {%r49150}, {%r49150}, {%r10915, %r10916};

	// end inline asm
	bar.warp.sync 	-1;
	// begin inline asm
	mma.sync.aligned.row.col.m8n8k32.s32.s4.s4.s32 {%r10927, %r10928}, {%r49150}, {%r49150}, {%r10921, %r10922};

	// end inline asm
	bar.warp.sync 	-1;
	// begin inline asm
	mma.sync.aligned.row.col.m8n8k32.s32.s4.s4.s32 {%r10933, %r10934}, {%r49150}, {%r49150}, {%r10927, %r10928};

	// end inline asm
	bar.warp.sync 	-1;
	// begin inline asm
	mma.sync.aligned.row.col.m8n8k32.s32.s4.s4.s32 {%r10939, %r10940}, {%r49150}, {%r49150}, {%r10933, %r10934};

	// end inline asm
	bar.warp.sync 	-1;
	// begin inline asm
	mma.sync.aligned.row.col.m8n8k32.s32.s4.s4.s32 {%r10945, %r10946}, {%r49150}, {%r49150}, {%r10939, %r10940};

	// end inline asm
	bar.warp.sync 	-1;
	// begin inline asm
	mma.sync.aligned.row.col.m8n8k32.s32.s4.s4.s32 {%r10951, %r10952}, {%r49150}, {%r49150}, {%r10945, %r10946};

	// end inline asm
	bar.warp.sync 	-1;
	// begin inline asm
	mma.sync.aligned.row.col.m8n8k32.s32.s4.s4.s32 {%r10957, %r10958}, {%r49150}, {%r49150}, {%r10951, %r10952};

	// end inline asm
	bar.warp.sync 	-1;
	// begin inline asm
	mma.sync.aligned.row.col.m8n8k32.s32.s4.s4.s32 {%r10963, %r10964}, {%r49150}, {%r49150}, {%r10957, %r10958};

	// end inline asm
	bar.warp.sync 	-1;
	// begin inline asm
	mma.sync.aligned.row.col.m8n8k32.s32.s4.s4.s32 {%r10969, %r10970}, {%r49150}, {%r49150}, {%r10963, %r10964};

	// end inline asm
	bar.warp.sync 	-1;
	// begin inline asm
	mma.sync.aligned.row.col.m8n8k32.s32.s4.s4.s32 {%r10975, %r10976}, {%r49150}, {%r49150}, {%r10969, %r10970};

	// end inline asm
	bar.warp.sync 	-1;
	// begin inline asm
	mma.sync.aligned.row.col.m8n8k32.s32.s4.s4.s32 {%r10981, %r10982}, {%r49150}, {%r49150}, {%r10975, %r10976};

	// end inline asm
	bar.warp.sync 	-1;
	// begin inline asm
	mma.sync.aligned.row.col.m8n8k32.s32.s4.s4.s32 {%r10987, %r10988}, {%r49150}, {%r49150}, {%r10981, %r10982};

	// end inline asm
	bar.warp.sync 	-1;
	// begin inline asm
	mma.sync.aligned.row.col.m8n8k32.s32.s4.s4.s32 {%r10993, %r10994}, {%r49150}, {%r49150}, {%r10987, %r10988};

	// end inline asm
	bar.warp.sync 	-1;
	// begin inline asm
	mma.sync.aligned.row.col.m8n8k32.s32.s4.s4.s32 {%r10999, %r11000}, {%r49150}, {%r49150}, {%r10993, %r10994};

	// end inline asm
	bar.warp.sync 	-1;
	// begin inline asm
	mma.sync.aligned.row.col.m8n8k32.s32.s4.s4.s32 {%r11005, %r11006}, {%r49150}, {%r49150}, {%r10999, %r11000};

	// end inline asm
	bar.warp.sync 	-1;
	// begin inline asm
	mma.sync.aligned.row.col.m8n8k32.s32.s4.s4.s32 {%r11011, %r11012}, {%r49150}, {%r49150}, {%r11005, %r11006};

	// end inline asm
	bar.warp.sync 	-1;
	// begin inline asm
	mma.sync.aligned.row.col.m8n8k32.s32.s4.s4.s32 {%r11017, %r11018}, {%r49150}, {%r49150}, {%r11011, %r11012};

	// end inline asm
	bar.warp.sync 	-1;
	// begin inline asm
	mma.sync.aligned.row.col.m8n8k32.s32.s4.s4.s32 {%r11023, %r11024}, {%r49150}, {%r49150}, {%r11017, %r11018};

	// end inline asm
	bar.warp.sync 	-1;
	// begin inline asm
	mma.sync.aligned.row.col.m8n8k32.s32.s4.s4.s32 {%r11029, %r11030}, {%r49150}, {%r49150}, {%r11023, %r11024};

	// end inline asm
	bar.warp.sync 	-1;
	// begin inline asm
	mma.sync.aligned.row.col.m8n8k32.s32.s4.s4.s32 {%r11035, %r11036}, {%r49150}, {%r49150}, {%r11029, %r11030};

	// end inline asm
	bar.warp.sync 	-1;
	// begin inline asm
	mma.sync.aligned.row.col.m8n8k32.s32.s4.s4.s32 {%r11041, %r11042}, {%r49150}, {%r49150}, {%r11035, %r11036};

	// end inline asm
	bar.warp.sync 	-1;
	// begin inline asm
	mma.sync.aligned.row.col.m8n8k32.s32.s4.s4.s32 {%r11047, %r11048}, {%r49150}, {%r49150}, {%r11041, %r11042};

	// end inline asm
	bar.warp.sync 	-1;
	// begin inline asm
	mma.sync.aligned.row.col.m8n8k32.s32.s4.s4.s32 {%r11053, %r11054}, {%r49150}, {%r49150}, {%r11047, %r11048};

	// end inline asm
	bar.warp.sync 	-1;
	// begin inline asm
	mma.sync.aligned.row.col.m8n8k32.s32.s4.s4.s32 {%r11059, %r11060}, {%r49150}, {%r49150}, {%r11053, %r11054};

	// end inline asm
	bar.warp.sync 	-1;
	// begin inline asm
	mma.sync.aligned.row.col.m8n8k32.s32.s4.s4.s32 {%r11065, %r11066}, {%r49150}, {%r49150}, {%r11059, %r11060};

	// end inline asm
	bar.warp.sync 	-1;
	// begin inline asm
	mma.sync.aligned.row.col.m8n8k32.s32.s4.s4.s32 {%r11071, %r11072}, {%r49150}, {%r49150}, {%r11065, %r11066};

	// end inline asm
	bar.warp.sync 	-1;
	// begin inline asm
	mma.sync.aligned.row.col.m8n8k32.s32.s4.s4.s32 {%r11077, %r11078}, {%r49150}, {%r49150}, {%r11071, %r11072};

	// end inline asm
	bar.warp.sync 	-1;
	// begin inline asm
	mma.sync.aligned.row.col.m8n8k32.s32.s4.s4.s32 {%r11083, %r11084}, {%r49150}, {%r49150}, {%r11077, %r11078};

	// end inline asm
	bar.warp.sync 	-1;
	// begin inline asm
	mma.sync.aligned.row.col.m8n8k32.s32.s4.s4.s32 {%r11089, %r11090}, {%r49150}, {%r49150}, {%r11083, %r11084};

	// end inline asm
	bar.warp.sync 	-1;
	// begin inline asm
	mma.sync.aligned.row.col.m8n8k32.s32.s4.s4.s32 {%r11095, %r11096}, {%r49150}, {%r49150}, {%r11089, %r11090};

	// end inline asm
	bar.warp.sync 	-1;
	// begin inline asm
	mma.sync.aligned.row.col.m8n8k32.s32.s4.s4.s32 {%r11101, %r11102}, {%r49150}, {%r49150}, {%r11095, %r11096};

	// end inline asm
	bar.warp.sync 	-1;
	// begin inline asm
	mma.sync.aligned.row.col.m8n8k32.s32.s4.s4.s32 {%r11107, %r11108}, {%r49150}, {%r49150}, {%r11101, %r11102};

	// end inline asm
	bar.warp.sync 	-1;
	// begin inline asm
	mma.sync.aligned.row.col.m8n8k32.s32.s4.s4.s32 {%r11113, %r11114}, {%r49150}, {%r49150}, {%r11107, %r11108};

	// end inline asm
	bar.warp.sync 	-1;
	// begin inline asm
	mma.sync.aligned.row.col.m8n8k32.s32.s4.s4.s32 {%r11119, %r11120}, {%r49150}, {%r49150}, {%r11113, %r11114};

	// end inline asm
	bar.warp.sync 	-1;
	// begin inline asm
	mma.sync.aligned.row.col.m8n8k32.s32.s4.s4.s32 {%r11125, %r11126}, {%r49150}, {%r49150}, {%r11119, %r11120};

	// end inline asm
	bar.warp.sync 	-1;
	// begin inline asm
	mma.sync.aligned.row.col.m8n8k32.s32.s4.s4.s32 {%r11131, %r11132}, {%r49150}, {%r49150}, {%r11125, %r11126};

	// end inline asm
	bar.warp.sync 	-1;
	// begin inline asm
	mma.sync.aligned.row.col.m8n8k32.s32.s4.s4.s32 {%r11137, %r11138}, {%r49150}, {%r49150}, {%r11131, %r11132};

	// end inline asm
	bar.warp.sync 	-1;
	// begin inline asm
	mma.sync.aligned.row.col.m8n8k32.s32.s4.s4.s32 {%r11143, %r11144}, {%r49150}, {%r49150}, {%r11137, %r11138};

	// end inline asm
	bar.warp.sync 	-1;
	// begin inline asm
	mma.sync.aligned.row.col.m8n8k32.s32.s4.s4.s32 {%r11149, %r11150}, {%r49150}, {%r49150}, {%r11143, %r11144};

	// end inline asm
	bar.warp.sync 	-1;
	// begin inline asm
	mma.sync.aligned.row.col.m8n8k32.s32.s4.s4.s32 {%r11155, %r11156}, {%r49150}, {%r49150}, {%r11149, %r11150};

	// end inline asm
	bar.warp.sync 	-1;
	// begin inline asm
	mma.sync.aligned.row.col.m8n8k32.s32.s4.s4.s32 {%r11161, %r11162}, {%r49150}, {%r49150}, {%r11155, %r11156};

	// end inline asm
	bar.warp.sync 	-1;
	// begin inline asm
	mma.sync.aligned.row.col.m8n8k32.s32.s4.s4.s32 {%r11167, %r11168}, {%r49150}, {%r49150}, {%r11161, %r11162};

	// end inline asm
	bar.warp.sync 	-1;
	// begin inline asm
	mma.sync.aligned.row.col.m8n8k32.s32.s4.s4.s32 {%r11173, %r11174}, {%r49150}, {%r49150}, {%r11167, %r11168};

	// end inline asm
	bar.warp.sync 	-1;
	// begin inline asm
	mma.sync.aligned.row.col.m8n8k32.s32.s4.s4.s32 {%r11179, %r11180}, {%r49150}, {%r49150}, {%r11173, %r11174};

	// end inline asm
	bar.warp.sync 	-1;
	// begin inline asm
	mma.sync.aligned.row.col.m8n8k32.s32.s4.s4.s32 {%r11185, %r11186}, {%r49150}, {%r49150}, {%r11179, %r11180};

	// end inline asm
	bar.warp.sync 	-1;
	// begin inline asm
	mma.sync.aligned.row.col.m8n8k32.s32.s4.s4.s32 {%r11191, %r11192}, {%r49150}, {%r49150}, {%r11185, %r11186};

	// end inline asm
	bar.warp.sync 	-1;
	// begin inline asm
	mma.sync.aligned.row.col.m8n8k32.s32.s4.s4.s32 {%r11197, %r11198}, {%r49150}, {%r49150}, {%r11191, %r11192};

	// end inline asm
	bar.warp.sync 	-1;
	// begin inline asm
	mma.sync.aligned.row.col.m8n8k32.s32.s4.s4.s32 {%r11203, %r11204}, {%r49150}, {%r49150}, {%r11197, %r11198};

	// end inline asm
	bar.warp.sync 	-1;
	// begin inline asm
	mma.sync.aligned.row.col.m8n8k32.s32.s4.s4.s32 {%r11209, %r11210}, {%r49150}, {%r49150}, {%r11203, %r11204};

	// end inline asm
	bar.warp.sync 	-1;
	// begin inline asm
	mma.sync.aligned.row.col.m8n8k32.s32.s4.s4.s32 {%r11215, %r11216}, {%r49150}, {%r49150}, {%r11209, %r11210};

	// end inline asm
	bar.warp.sync 	-1;
	// begin inline asm
	mma.sync.aligned.row.col.m8n8k32.s32.s4.s4.s32 {%r11221, %r11222}, {%r49150}, {%r49150}, {%r11215, %r11216};

	// end inline asm
	bar.warp.sync 	-1;
	// begin inline asm
	mma.sync.aligned.row.col.m8n8k32.s32.s4.s4.s32 {%r11227, %r11228}, {%r49150}, {%r49150}, {%r11221, %r11222};

	// end inline asm
	bar.warp.sync 	-1;
	// begin inline asm
	mma.sync.aligned.row.col.m8n8k32.s32.s4.s4.s32 {%r11233, %r11234}, {%r49150}, {%r49150}, {%r11227, %r11228};

	// end inline asm
	bar.warp.sync 	-1;
	// begin inline asm
	mma.sync.aligned.row.col.m8n8k32.s32.s4.s4.s32 {%r11239, %r11240}, {%r49150}, {%r49150}, {%r11233, %r11234};

	// end inline asm
	bar.warp.sync 	-1;
	// begin inline asm
	mma.sync.aligned.row.col.m8n8k32.s32.s4.s4.s32 {%r11245, %r11246}, {%r49150}, {%r49150}, {%r11239, %r11240};

	// end inline asm
	bar.warp.sync 	-1;
	// begin inline asm
	mma.sync.aligned.row.col.m8n8k32.s32.s4.s4.s32 {%r11251, %r11252}, {%r49150}, {%r49150}, {%r11245, %r11246};

	// end inline asm
	bar.warp.sync 	-1;
	// begin inline asm
	mma.sync.aligned.row.col.m8n8k32.s32.s4.s4.s32 {%r11257, %r11258}, {%r49150}, {%r49150}, {%r11251, %r11252};

	// end inline asm
	bar.warp.sync 	-1;
	// begin inline asm
	mma.sync.aligned.row.col.m8n8k32.s32.s4.s4.s32 {%r11263, %r11264}, {%r49150}, {%r49150}, {%r11257, %r11258};

	// end inline asm
	bar.warp.sync 	-1;
	// begin inline asm
	mma.sync.aligned.row.col.m8n8k32.s32.s4.s4.s32 {%r11269, %r11270}, {%r49150}, {%r49150}, {%r11263, %r11264};

	// end inline asm
	bar.warp.sync 	-1;
	// begin inline asm
	mma.sync.aligned.row.col.m8n8k32.s32.s4.s4.s32 {%r11275, %r11276}, {%r49150}, {%r49150}, {%r11269, %r11270};

	// end inline asm
	bar.warp.sync 	-1;
	// begin inline asm
	mma.sync.aligned.row.col.m8n8k32.s32.s4.s4.s32 {%r11281, %r11282}, {%r49150}, {%r49150}, {%r11275, %r11276};

	// end inline asm
	bar.warp.sync 	-1;
	// begin inline asm
	mma.sync.aligned.row.col.m8n8k32.s32.s4.s4.s32 {%r11287, %r11288}, {%r49150}, {%r49150}, {%r11281, %r11282};

	// end inline asm
	bar.warp.sync 	-1;
	// begin inline asm
	mma.sync.aligned.row.col.m8n8k32.s32.s4.s4.s32 {%r11293, %r11294}, {%r49150}, {%r49150}, {%r11287, %r11288};

	// end inline asm
	bar.warp.sync 	-1;
	// begin inline asm
	mma.sync.aligned.row.col.m8n8k32.s32.s4.s4.s32 {%r11299, %r11300}, {%r49150}, {%r49150}, {%r11293, %r11294};

	// end inline asm
	bar.warp.sync 	-1;
	// begin inline asm
	mma.sync.aligned.row.col.m8n8k32.s32.s4.s4.s32 {%r11305, %r11306}, {%r49150}, {%r49150}, {%r11299, %r11300};

	// end inline asm
	bar.warp.sync 	-1;
	// begin inline asm
	mma.sync.aligned.row.col.m8n8k32.s32.s4.s4.s32 {%r11311, %r11312}, {%r49150}, {%r49150}, {%r11305, %r11306};

	// end inline asm
	bar.warp.sync 	-1;
	// begin inline asm
	mma.sync.aligned.row.col.m8n8k32.s32.s4.s4.s32 {%r11317, %r11318}, {%r49150}, {%r49150}, {%r11311, %r11312};

	// end inline asm
	bar.warp.sync 	-1;
	// begin inline asm
	mma.sync.aligned.row.col.m8n8k32.s32.s4.s4.s32 {%r11323, %r11324}, {%r49150}, {%r49150}, {%r11317, %r11318};

	// end inline asm
	bar.warp.sync 	-1;
	// begin inline asm
	mma.sync.aligned.row.col.m8n8k32.s32.s4.s4.s32 {%r11329, %r11330}, {%r49150}, {%r49150}, {%r11323, %r11324};

	// end inline asm
	bar.warp.sync 	-1;
	// begin inline asm
	mma.sync.aligned.row.col.m8n8k32.s32.s4.s4.s32 {%r11335, %r11336}, {%r49150}, {%r49150}, {%r11329, %r11330};

	// end inline asm
	bar.warp.sync 	-1;
	// begin inline asm
	mma.sync.aligned.row.col.m8n8k32.s32.s4.s4.s32 {%r11341, %r11342}, {%r49150}, {%r49150}, {%r11335, %r11336};

	// end inline asm
	bar.warp.sync 	-1;
	// begin inline asm
	mma.sync.aligned.row.col.m8n8k32.s32.s4.s4.s32 {%r11347, %r11348}, {%r49150}, {%r49150}, {%r11341, %r11342};

	// end inline asm
	bar.warp.sync 	-1;
	// begin inline asm
	mma.sync.aligned.row.col.m8n8k32.s32.s4.s4.s32 {%r11353, %r11354}, {%r49150}, {%r49150}, {%r11347, %r11348};

	// end inline asm
	bar.warp.sync 	-1;
	// begin inline asm
	mma.sync.aligned.row.col.m8n8k32.s32.s4.s4.s32 {%r11359, %r11360}, {%r49150}, {%r49150}, {%r11353, %r11354};

	// end inline asm
	bar.warp.sync 	-1;
	// begin inline asm
	mma.sync.aligned.row.col.m8n8k32.s32.s4.s4.s32 {%r11365, %r11366}, {%r49150}, {%r49150}, {%r11359, %r11360};

	// end inline asm
	bar.warp.sync 	-1;
	// begin inline asm
	mma.sync.aligned.row.col.m8n8k32.s32.s4.s4.s32 {%r11371, %r11372}, {%r49150}, {%r49150}, {%r11365, %r11366};

	// end inline asm
	bar.warp.sync 	-1;
	// begin inline asm
	mma.sync.aligned.row.col.m8n8k32.s32.s4.s4.s32 {%r11377, %r11378}, {%r49150}, {%r49150}, {%r11371, %r11372};

	// end inline asm
	bar.warp.sync 	-1;
	// begin inline asm
	mma.sync.aligned.row.col.m8n8k32.s32.s4.s4.s32 {%r11383, %r11384}, {%r49150}, {%r49150}, {%r11377, %r11378};

	// end inline asm
	bar.warp.sync 	-1;
	// begin inline asm
	mma.sync.aligned.row.col.m8n8k32.s32.s4.s4.s32 {%r11389, %r11390}, {%r49150}, {%r49150}, {%r11383, %r11384};

	// end inline asm
	bar.warp.sync 	-1;
	// begin inline asm
	mma.sync.aligned.row.col.m8n8k32.s32.s4.s4.s32 {%r11395, %r11396}, {%r49150}, {%r49150}, {%r11389, %r11390};

	// end inline asm
	bar.warp.sync 	-1;
	// begin inline asm
	mma.sync.aligned.row.col.m8n8k32.s32.s4.s4.s32 {%r11401, %r11402}, {%r49150}, {%r49150}, {%r11395, %r11396};

	// end inline asm
	bar.warp.sync 	-1;
	// begin inline asm
	mma.sync.aligned.row.col.m8n8k32.s32.s4.s4.s32 {%r11407, %r11408}, {%r49150}, {%r49150}, {%r11401, %r11402};

	// end inline asm
	bar.warp.sync 	-1;
	// begin inline asm
	mma.sync.aligned.row.col.m8n8k32.s32.s4.s4.s32 {%r11413, %r11414}, {%r49150}, {%r49150}, {%r11407, %r11408};

	// end inline asm
	bar.warp.sync 	-1;
	// begin inline asm
	mma.sync.aligned.row.col.m8n8k32.s32.s4.s4.s32 {%r11419, %r11420}, {%r49150}, {%r49150}, {%r11413, %r11414};

	// end inline asm
	bar.warp.sync 	-1;
	// begin inline asm
	mma.sync.aligned.row.col.m8n8k32.s32.s4.s4.s32 {%r11425, %r11426}, {%r49150}, {%r49150}, {%r11419, %r11420};

	// end inline asm
	bar.warp.sync 	-1;
	// begin inline asm
	mma.sync.aligned.row.col.m8n8k32.s32.s4.s4.s32 {%r11431, %r11432}, {%r49150}, {%r49150}, {%r11425, %r11426};

	// end inline asm
	bar.warp.sync 	-1;
	// begin inline asm
	mma.sync.aligned.row.col.m8n8k32.s32.s4.s4.s32 {%r11437, %r11438}, {%r49150}, {%r49150}, {%r11431, %r11432};

	// end inline asm
	bar.warp.sync 	-1;
	// begin inline asm
	mma.sync.aligned.row.col.m8n8k32.s32.s4.s4.s32 {%r11443, %r11444}, {%r49150}, {%r49150}, {%r11437, %r11438};

	// end inline asm
	bar.warp.sync 	-1;
	// begin inline asm
	mma.sync.aligned.row.col.m8n8k32.s32.s4.s4.s32 {%r11449, %r11450}, {%r49150}, {%r49150}, {%r11443, %r11444};

	// end inline asm
	bar.warp.sync 	-1;
	// begin inline asm
	mma.sync.aligned.row.col.m8n8k32.s32.s4.s4.s32 {%r11455, %r11456}, {%r49150}, {%r49150}, {%r11449, %r11450};

	// end inline asm
	bar.warp.sync 	-1;
	// begin inline asm
	mma.sync.aligned.row.col.m8n8k32.s32.s4.s4.s32 {%r11461, %r11462}, {%r49150}, {%r49150}, {%r11455, %r11456};

	// end inline asm
	bar.warp.sync 	-1;
	// begin inline asm
	mma.sync.aligned.row.col.m8n8k32.s32.s4.s4.s32 {%r11467, %r11468}, {%r49150}, {%r49150}, {%r11461, %r11462};

	// end inline asm
	bar.warp.sync 	-1;
	// begin inline asm
	mma.sync.aligned.row.col.m8n8k32.s32.s4.s4.s32 {%r11473, %r11474}, {%r49150}, {%r49150}, {%r11467, %r11468};

	// end inline asm
	bar.warp.sync 	-1;
	// begin inline asm
	mma.sync.aligned.row.col.m8n8k32.s32.s4.s4.s32 {%r11479, %r11480}, {%r49150}, {%r49150}, {%r11473, %r11474};

	// end inline asm
	bar.warp.sync 	-1;
	// begin inline asm
	mma.sync.aligned.row.col.m8n8k32.s32.s4.s4.s32 {%r11485, %r11486}, {%r49150}, {%r49150}, {%r11479, %r11480};

	// end inline asm
	bar.warp.sync 	-1;
	// begin inline asm
	mma.sync.aligned.row.col.m8n8k32.s32.s4.s4.s32 {%r11491, %r11492}, {%r49150}, {%r49150}, {%r11485, %r11486};

	// end inline asm
	bar.warp.sync 	-1;
	// begin inline asm
	mma.sync.aligned.row.col.m8n8k32.s32.s4.s4.s32 {%r11497, %r11498}, {%r49150}, {%r49150}, {%r11491, %r11492};

	// end inline asm
	bar.warp.sync 	-1;
	// begin inline asm
	mma.sync.aligned.row.col.m8n8k32.s32.s4.s4.s32 {%r11503, %r11504}, {%r49150}, {%r49150}, {%r11497, %r11498};

	// end inline asm
	bar.warp.sync 	-1;
	// begin inline asm
	mma.sync.aligned.row.col.m8n8k32.s32.s4.s4.s32 {%r11509, %r11510}, {%r49150}, {%r49150}, {%r11503, %r11504};

	// end inline asm
	bar.warp.sync 	-1;
	// begin inline asm
	mma.sync.aligned.row.col.m8n8k32.s32.s4.s4.s32 {%r11515, %r11516}, {%r49150}, {%r49150}, {%r11509, %r11510};

	// end inline asm
	bar.warp.sync 	-1;
	// begin inline asm
	mma.sync.aligned.row.col.m8n8k32.s32.s4.s4.s32 {%r11521, %r11522}, {%r49150}, {%r49150}, {%r11515, %r11516};

	// end inline asm
	bar.warp.sync 	-1;
	// begin inline asm
	mma.sync.aligned.row.col.m8n8k32.s32.s4.s4.s32 {%r11527, %r11528}, {%r49150}, {%r49150}, {%r11521, %r11522};

	// end inline asm
	bar.warp.sync 	-1;
	// begin inline asm
	mma.sync.aligned.row.col.m8n8k32.s32.s4.s4.s32 {%r11533, %r11534}, {%r49150}, {%r49150}, {%r11527, %r11528};

	// end inline asm
	bar.warp.sync 	-1;
	// begin inline asm
	mma.sync.aligned.row.col.m8n8k32.s32.s4.s4.s32 {%r11539, %r11540}, {%r49150}, {%r49150}, {%r11533, %r11534};

	// end inline asm
	bar.warp.sync 	-1;
	// begin inline asm
	mma.sync.aligned.row.col.m8n8k32.s32.s4.s4.s32 {%r11545, %r11546}, {%r49150}, {%r49150}, {%r11539, %r11540};

	// end inline asm
	bar.warp.sync 	-1;
	// begin inline asm
	mma.sync.aligned.row.col.m8n8k32.s32.s4.s4.s32 {%r11551, %r11552}, {%r49150}, {%r49150}, {%r11545, %r11546};

	// end inline asm
	bar.warp.sync 	-1;
	// begin inline asm
	mma.sync.aligned.row.col.m8n8k32.s32.s4.s4.s32 {%r11557, %r11558}, {%r49150}, {%r49150}, {%r11551, %r11552};

	// end inline asm
	bar.warp.sync 	-1;
	// begin inline asm
	mma.sync.aligned.row.col.m8n8k32.s32.s4.s4.s32 {%r11563, %r11564}, {%r49150}, {%r49150}, {%r11557, %r11558};

	// end inline asm
	bar.warp.sync 	-1;
	// begin inline asm
	mma.sync.aligned.row.col.m8n8k32.s32.s4.s4.s32 {%r11569, %r11570}, {%r49150}, {%r49150}, {%r11563, %r11564};

	// end inline asm
	bar.warp.sync 	-1;
	// begin inline asm
	mma.sync.aligned.row.col.m8n8k32.s32.s4.s4.s32 {%r11575, %r11576}, {%r49150}, {%r49150}, {%r11569, %r11570};

	// end inline asm
	bar.warp.sync 	-1;
	// begin inline asm
	mma.sync.aligned.row.col.m8n8k32.s32.s4.s4.s32 {%r11581, %r11582}, {%r49150}, {%r49150}, {%r11575, %r11576};

	// end inline asm
	bar.warp.sync 	-1;
	// begin inline asm
	mma.sync.aligned.row.col.m8n8k32.s32.s4.s4.s32 {%r11587, %r11588}, {%r49150}, {%r49150}, {%r11581, %r11582};

	// end inline asm
	bar.warp.sync 	-1;
	// begin inline asm
	mma.sync.aligned.row.col.m8n8k32.s32.s4.s4.s32 {%r11593, %r11594}, {%r49150}, {%r49150}, {%r11587, %r11588};

	// end inline asm
	bar.warp.sync 	-1;
	// begin inline asm
	mma.sync.aligned.row.col.m8n8k32.s32.s4.s4.s32 {%r11599, %r11600}, {%r49150}, {%r49150}, {%r11593, %r11594};

	// end inline asm
	bar.warp.sync 	-1;
	// begin inline asm
	mma.sync.aligned.row.col.m8n8k32.s32.s4.s4.s32 {%r11605, %r11606}, {%r49150}, {%r49150}, {%r11599, %r11600};

	// end inline asm
	bar.warp.sync 	-1;
	// begin inline asm
	mma.sync.aligned.row.col.m8n8k32.s32.s4.s4.s32 {%r11611, %r11612}, {%r49150}, {%r49150}, {%r11605, %r11606};

	// end inline asm
	bar.warp.sync 	-1;
	// begin inline asm
	mma.sync.aligned.row.col.m8n8k32.s32.s4.s4.s32 {%r11617, %r11618}, {%r49150}, {%r49150}, {%r11611, %r11612};

	// end inline asm
	bar.warp.sync 	-1;
	// begin inline asm
	mma.sync.aligned.row.col.m8n8k32.s32.s4.s4.s32 {%r11623, %r11624}, {%r49150}, {%r49150}, {%r11617, %r11618};

	// end inline asm
	bar.warp.sync 	-1;
	// begin inline asm
	mma.sync.aligned.row.col.m8n8k32.s32.s4.s4.s32 {%r11629, %r11630}, {%r49150}, {%r49150}, {%r11623, %r11624};

	// end inline asm
	bar.warp.sync 	-1;
	// begin inline asm
	mma.sync.aligned.row.col.m8n8k32.s32.s4.s4.s32 {%r11635, %r11636}, {%r49150}, {%r49150}, {%r11629, %r11630};

	// end inline asm
	bar.warp.sync 	-1;
	// begin inline asm
	mma.sync.aligned.row.col.m8n8k32.s32.s4.s4.s32 {%r11641, %r11642}, {%r49150}, {%r49150}, {%r11635, %r11636};

	// end inline asm
	bar.warp.sync 	-1;
	// begin inline asm
	mma.sync.aligned.row.col.m8n8k32.s32.s4.s4.s32 {%r11647, %r11648}, {%r49150}, {%r49150}, {%r11641, %r11642};

	// end inline asm
	bar.warp.sync 	-1;
	// begin inline asm
	mma.sync.aligned.row.col.m8n8k32.s32.s4.s4.s32 {%r11653, %r11654}, {%r49150}, {%r49150}, {%r11647, %r11648};

	// end inline asm
	bar.warp.sync 	-1;
	// begin inline asm
	mma.sync.aligned.row.col.m8n8k32.s32.s4.s4.s32 {%r11659, %r11660}, {%r49150}, {%r49150}, {%r11653, %r11654};

	// end inline asm
	bar.warp.sync 	-1;
	// begin inline asm
	mma.sync.aligned.row.col.m8n8k32.s32.s4.s4.s32 {%r11665, %r11666}, {%r49150}, {%r49150}, {%r11659, %r11660};

	// end inline asm
	bar.warp.sync 	-1;
	// begin inline asm
	mma.sync.aligned.row.col.m8n8k32.s32.s4.s4.s32 {%r11671, %r11672}, {%r49150}, {%r49150}, {%r11665, %r11666};

	// end inline asm
	bar.warp.sync 	-1;
	// begin inline asm
	mma.sync.aligned.row.col.m8n8k32.s32.s4.s4.s32 {%r11677, %r11678}, {%r49150}, {%r49150}, {%r11671, %r11672};

	// end inline asm
	bar.warp.sync 	-1;
	// begin inline asm
	mma.sync.aligned.row.col.m8n8k32.s32.s4.s4.s32 {%r11683, %r11684}, {%r49150}, {%r49150}, {%r11677, %r11678};

	// end inline asm
	bar.warp.sync 	-1;
	// begin inline asm
	mma.sync.aligned.row.col.m8n8k32.s32.s4.s4.s32 {%r11689, %r11690}, {%r49150}, {%r49150}, {%r11683, %r11684};

	// end inline asm
	bar.warp.sync 	-1;
	// begin inline asm
	mma.sync.aligned.row.col.m8n8k32.s32.s4.s4.s32 {%r11695, %r11696}, {%r49150}, {%r49150}, {%r11689, %r11690};

	// end inline asm
	bar.warp.sync 	-1;
	// begin inline asm
	mma.sync.aligned.row.col.m8n8k32.s32.s4.s4.s32 {%r11701, %r11702}, {%r49150}, {%r49150}, {%r11695, %r11696};

	// end inline asm
	bar.warp.sync 	-1;
	// begin inline asm
	mma.sync.aligned.row.col.m8n8k32.s32.s4.s4.s32 {%r11707, %r11708}, {%r49150}, {%r49150}, {%r11701, %r11702};

	// end inline asm
	bar.warp.sync 	-1;
	// begin inline asm
	mma.sync.aligned.row.col.m8n8k32.s32.s4.s4.s32 {%r11713, %r11714}, {%r49150}, {%r49150}, {%r11707, %r11708};

	// end inline asm
	bar.warp.sync 	-1;
	// begin inline asm
	mma.sync.aligned.row.col.m8n8k32.s32.s4.s4.s32 {%r11719, %r11720}, {%r49150}, {%r49150}, {%r11713, %r11714};

	// end inline asm
	bar.warp.sync 	-1;
	// begin inline asm
	mma.sync.aligned.row.col.m8n8k32.s32.s4.s4.s32 {%r11725, %r11726}, {%r49150}, {%r49150}, {%r11719, %r11720};

	// end inline asm
	bar.warp.sync 	-1;
	// begin inline asm
	mma.sync.aligned.row.col.m8n8k32.s32.s4.s4.s32 {%r11731, %r11732}, {%r49150}, {%r49150}, {%r11725, %r11726};

	// end inline asm
	bar.warp.sync 	-1;
	// begin inline asm
	mma.sync.aligned.row.col.m8n8k32.s32.s4.s4.s32 {%r11737, %r11738}, {%r49150}, {%r49150}, {%r11731, %r11732};

	// end inline asm
	bar.warp.sync 	-1;
	// begin inline asm
	mma.sync.aligned.row.col.m8n8k32.s32.s4.s4.s32 {%r11743, %r11744}, {%r49150}, {%r49150}, {%r11737, %r11738};

	// end inline asm
	bar.warp.sync 	-1;
	// begin inline asm
	mma.sync.aligned.row.col.m8n8k32.s32.s4.s4.s32 {%r11749, %r11750}, {%r49150}, {%r49150}, {%r11743, %r11744};

	// end inline asm
	bar.warp.sync 	-1;
	// begin inline asm
	mma.sync.aligned.row.col.m8n8k32.s32.s4.s4.s32 {%r11755, %r11756}, {%r49150}, {%r49150}, {%r11749, %r11750};

	// end inline asm
	bar.warp.sync 	-1;
	// begin inline asm
	mma.sync.aligned.row.col.m8n8k32.s32.s4.s4.s32 {%r11761, %r11762}, {%r49150}, {%r49150}, {%r11755, %r11756};

	// end inline asm
	bar.warp.sync 	-1;
	// begin inline asm
	mma.sync.aligned.row.col.m8n8k32.s32.s4.s4.s32 {%r11767, %r11768}, {%r49150}, {%r49150}, {%r11761, %r11762};

	// end inline asm
	bar.warp.sync 	-1;
	// begin inline asm
	mma.sync.aligned.row.col.m8n8k32.s32.s4.s4.s32 {%r11773, %r11774}, {%r49150}, {%r49150}, {%r11767, %r11768};

	// end inline asm
	bar.warp.sync 	-1;
	// begin inline asm
	mma.sync.aligned.row.col.m8n8k32.s32.s4.s4.s32 {%r11779, %r11780}, {%r49150}, {%r49150}, {%r11773, %r11774};

	// end inline asm
	bar.warp.sync 	-1;
	// begin inline asm
	mma.sync.aligned.row.col.m8n8k32.s32.s4.s4.s32 {%r11785, %r11786}, {%r49150}, {%r49150}, {%r11779, %r11780};

	// end inline asm
	bar.warp.sync 	-1;
	// begin inline asm
	mma.sync.aligned.row.col.m8n8k32.s32.s4.s4.s32 {%r11791, %r11792}, {%r49150}, {%r49150}, {%r11785, %r11786};

	// end inline asm
	bar.warp.sync 	-1;
	// begin inline asm
	mma.sync.aligned.row.col.m8n8k32.s32.s4.s4.s32 {%r11797, %r11798}, {%r49150}, {%r49150}, {%r11791, %r11792};

	// end inline asm
	bar.warp.sync 	-1;
	// begin inline asm
	mma.sync.aligned.row.col.m8n8k32.s32.s4.s4.s32 {%r11803, %r11804}, {%r49150}, {%r49150}, {%r11797, %r11798};

	// end inline asm
	bar.warp.sync 	-1;
	// begin inline asm
	mma.sync.aligned.row.col.m8n8k32.s32.s4.s4.s32 {%r11809, %r11810}, {%r49150}, {%r49150}, {%r11803, %r11804};

	// end inline asm
	bar.warp.sync 	-1;
	// begin inline asm
	mma.sync.aligned.row.col.m8n8k32.s32.s4.s4.s32 {%r11815, %r11816}, {%r49150}, {%r49150}, {%r11809, %r11810};

	// end inline asm
	bar.warp.sync 	-1;
	// begin inline asm
	mma.sync.aligned.row.col.m8n8k32.s32.s4.s4.s32 {%r11821, %r11822}, {%r49150}, {%r49150}, {%r11815, %r11816};

	// end inline asm
	bar.warp.sync 	-1;
	// begin inline asm
	mma.sync.aligned.row.col.m8n8k32.s32.s4.s4.s32 {%r11827, %r11828}, {%r49150}, {%r49150}, {%r11821, %r11822};

	// end inline asm
	bar.warp.sync 	-1;
	// begin inline asm
	mma.sync.aligned.row.col.m8n8k32.s32.s4.s4.s32 {%r11833, %r11834}, {%r49150}, {%r49150}, {%r11827, %r11828};

	// end inline asm
	bar.warp.sync 	-1;
	// begin inline asm
	mma.sync.aligned.row.col.m8n8k32.s32.s4.s4.s32 {%r11839, %r11840}, {%r49150}, {%r49150}, {%r11833, %r11834};

	// end inline asm
	bar.warp.sync 	-1;
	// begin inline asm
	mma.sync.aligned.row.col.m8n8k32.s32.s4.s4.s32 {%r11845, %r11846}, {%r49150}, {%r49150}, {%r11839, %r11840};

	// end inline asm
	bar.warp.sync 	-1;
	// begin inline asm
	mma.sync.aligned.row.col.m8n8k32.s32.s4.s4.s32 {%r11851, %r11852}, {%r49150}, {%r49150}, {%r11845, %r11846};

	// end inline asm
	bar.warp.sync 	-1;
	// begin inline asm
	mma.sync.aligned.row.col.m8n8k32.s32.s4.s4.s32 {%r11857, %r11858}, {%r49150}, {%r49150}, {%r11851, %r11852};

	// end inline asm
	bar.warp.sync 	-1;
	// begin inline asm
	mma.sync.aligned.row.col.m8n8k32.s32.s4.s4.s32 {%r11863, %r11864}, {%r49150}, {%r49150}, {%r11857, %r11858};

	// end inline asm
	bar.warp.sync 	-1;
	// begin inline asm
	mma.sync.aligned.row.col.m8n8k32.s32.s4.s4.s32 {%r11869, %r11870}, {%r49150}, {%r49150}, {%r11863, %r11864};

	// end inline asm
	bar.warp.sync 	-1;
	// begin inline asm
	mma.sync.aligned.row.col.m8n8k32.s32.s4.s4.s32 {%r11875, %r11876}, {%r49150}, {%r49150}, {%r11869, %r11870};

	// end inline asm
	bar.warp.sync 	-1;
	// begin inline asm
	mma.sync.aligned.row.col.m8n8k32.s32.s4.s4.s32 {%r11881, %r11882}, {%r49150}, {%r49150}, {%r11875, %r11876};

	// end inline asm
	bar.warp.sync 	-1;
	// begin inline asm
	mma.sync.aligned.row.col.m8n8k32.s32.s4.s4.s32 {%r11887, %r11888}, {%r49150}, {%r49150}, {%r11881, %r11882};

	// end inline asm
	bar.warp.sync 	-1;
	// begin inline asm
	mma.sync.aligned.row.col.m8n8k32.s32.s4.s4.s32 {%r11893, %r11894}, {%r49150}, {%r49150}, {%r11887, %r11888};

	// end inline asm
	bar.warp.sync 	-1;
	// begin inline asm
	mma.sync.aligned.row.col.m8n8k32.s32.s4.s4.s32 {%r11899, %r11900}, {%r49150}, {%r49150}, {%r11893, %r11894};

	// end inline asm
	bar.warp.sync 	-1;
	// begin inline asm
	mma.sync.aligned.row.col.m8n8k32.s32.s4.s4.s32 {%r11905, %r11906}, {%r49150}, {%r49150}, {%r11899, %r11900};

	// end inline asm
	bar.warp.sync 	-1;
	// begin inline asm
	mma.sync.aligned.row.col.m8n8k32.s32.s4.s4.s32 {%r11911, %r11912}, {%r49150}, {%r49150}, {%r11905, %r11906};

	// end inline asm
	bar.warp.sync 	-1;
	// begin inline asm
	mma.sync.aligned.row.col.m8n8k32.s32.s4.s4.s32 {%r11917, %r11918}, {%r49150}, {%r49150}, {%r11911, %r11912};

	// end inline asm
	bar.warp.sync 	-1;
	// begin inline asm
	mma.sync.aligned.row.col.m8n8k32.s32.s4.s4.s32 {%r11923, %r11924}, {%r49150}, {%r49150}, {%r11917, %r11918};

	// end inline asm
	bar.warp.sync 	-1;
	// begin inline asm
	mma.sync.aligned.row.col.m8n8k32.s32.s4.s4.s32 {%r11929, %r11930}, {%r49150}, {%r49150}, {%r11923, %r11924};

	// end inline asm
	bar.warp.sync 	-1;
	// begin inline asm
	mma.sync.aligned.row.col.m8n8k32.s32.s4.s4.s32 {%r11935, %r11936}, {%r49150}, {%r49150}, {%r11929, %r11930};

	// end inline asm
	bar.warp.sync 	-1;
	// begin inline asm
	mma.sync.aligned.row.col.m8n8k32.s32.s4.s4.s32 {%r11941, %r11942}, {%r49150}, {%r49150}, {%r11935, %r11936};

	// end inline asm
	bar.warp.sync 	-1;
	// begin inline asm
	mma.sync.aligned.row.col.m8n8k32.s32.s4.s4.s32 {%r11947, %r11948}, {%r49150}, {%r49150}, {%r11941, %r11942};

	// end inline asm
	bar.warp.sync 	-1;
	// begin inline asm
	mma.sync.aligned.row.col.m8n8k32.s32.s4.s4.s32 {%r11953, %r11954}, {%r49150}, {%r49150}, {%r11947, %r11948};

	// end inline asm
	bar.warp.sync 	-1;
	// begin inline asm
	mma.sync.aligned.row.col.m8n8k32.s32.s4.s4.s32 {%r11959, %r11960}, {%r49150}, {%r49150}, {%r11953, %r11954};

	// end inline asm
	bar.warp.sync 	-1;
	// begin inline asm
	mma.sync.aligned.row.col.m8n8k32.s32.s4.s4.s32 {%r11965, %r11966}, {%r49150}, {%r49150}, {%r11959, %r11960};

	// end inline asm
	bar.warp.sync 	-1;
	// begin inline asm
	mma.sync.aligned.row.col.m8n8k32.s32.s4.s4.s32 {%r11971, %r11972}, {%r49150}, {%r49150}, {%r11965, %r11966};

	// end inline asm
	bar.warp.sync 	-1;
	// begin inline asm
	mma.sync.aligned.row.col.m8n8k32.s32.s4.s4.s32 {%r11977, %r11978}, {%r49150}, {%r49150}, {%r11971, %r11972};

	// end inline asm
	bar.warp.sync 	-1;
	// begin inline asm
	mma.sync.aligned.row.col.m8n8k32.s32.s4.s4.s32 {%r11983, %r11984}, {%r49150}, {%r49150}, {%r11977, %r11978};

	// end inline asm
	bar.warp.sync 	-1;
	// begin inline asm
	mma.sync.aligned.row.col.m8n8k32.s32.s4.s4.s32 {%r11989, %r11990}, {%r49150}, {%r49150}, {%r11983, %r11984};

	// end inline asm
	bar.warp.sync 	-1;
	// begin inline asm
	mma.sync.aligned.row.col.m8n8k32.s32.s4.s4.s32 {%r11995, %r11996}, {%r49150}, {%r49150}, {%r11989, %r11990};

	// end inline asm
	bar.warp.sync 	-1;
	// begin inline asm
	mma.sync.aligned.row.col.m8n8k32.s32.s4.s4.s32 {%r12001, %r12002}, {%r49150}, {%r49150}, {%r11995, %r11996};

	// end inline asm
	bar.warp.sync 	-1;
	// begin inline asm
	mma.sync.aligned.row.col.m8n8k32.s32.s4.s4.s32 {%r12007, %r12008}, {%r49150}, {%r49150}, {%r12001, %r12002};

	// end inline asm
	bar.warp.sync 	-1;
	// begin inline asm
	mma.sync.aligned.row.col.m8n8k32.s32.s4.s4.s32 {%r12013, %r12014}, {%r49150}, {%r49150}, {%r12007, %r12008};

	// end inline asm
	bar.warp.sync 	-1;
	// begin inline asm
	mma.sync.aligned.row.col.m8n8k32.s32.s4.s4.s32 {%r12019, %r12020}, {%r49150}, {%r49150}, {%r12013, %r12014};

	// end inline asm
	bar.warp.sync 	-1;
	// begin inline asm
	mma.sync.aligned.row.col.m8n8k32.s32.s4.s4.s32 {%r12025, %r12026}, {%r49150}, {%r49150}, {%r12019, %r12020};

	// end inline asm
	bar.warp.sync 	-1;
	// begin inline asm
	mma.sync.aligned.row.col.m8n8k32.s32.s4.s4.s32 {%r12031, %r12032}, {%r49150}, {%r49150}, {%r12025, %r12026};

	// end inline asm
	bar.warp.sync 	-1;
	// begin inline asm
	mma.sync.aligned.row.col.m8n8k32.s32.s4.s4.s32 {%r12037, %r12038}, {%r49150}, {%r49150}, {%r12031, %r12032};

	// end inline asm
	bar.warp.sync 	-1;
	// begin inline asm
	mma.sync.aligned.row.col.m8n8k32.s32.s4.s4.s32 {%r12043, %r12044}, {%r49150}, {%r49150}, {%r12037, %r12038};

	// end inline asm
	bar.warp.sync 	-1;
	// begin inline asm
	mma.sync.aligned.row.col.m8n8k32.s32.s4.s4.s32 {%r12049, %r12050}, {%r49150}, {%r49150}, {%r12043, %r12044};

	// end inline asm
	bar.warp.sync 	-1;
	// begin inline asm
	mma.sync.aligned.row.col.m8n8k32.s32.s4.s4.s32 {%r12055, %r12056}, {%r49150}, {%r49150}, {%r12049, %r12050};

	// end inline asm
	bar.warp.sync 	-1;
	// begin inline asm
	mma.sync.aligned.row.col.m8n8k32.s32.s4.s4.s32 {%r12061, %r12062}, {%r49150}, {%r49150}, {%r12055, %r12056};

	// end inline asm
	bar.warp.sync 	-1;
	// begin inline asm
	mma.sync.aligned.row.col.m8n8k32.s32.s4.s4.s32 {%r12067, %r12068}, {%r49150}, {%r49150}, {%r12061, %r12062};

	// end inline asm
	bar.warp.sync 	-1;
	// begin inline asm
	mma.sync.aligned.row.col.m8n8k32.s32.s4.s4.s32 {%r12073, %r12074}, {%r49150}, {%r49150}, {%r12067, %r12068};

	// end inline asm
	bar.warp.sync 	-1;
	// begin inline asm
	mma.sync.aligned.row.col.m8n8k32.s32.s4.s4.s32 {%r12079, %r12080}, {%r49150}, {%r49150}, {%r12073, %r12074};

	// end inline asm
	bar.warp.sync 	-1;
	// begin inline asm
	mma.sync.aligned.row.col.m8n8k32.s32.s4.s4.s32 {%r12085, %r12086}, {%r49150}, {%r49150}, {%r12079, %r12080};

	// end inline asm
	bar.warp.sync 	-1;
	// begin inline asm
	mma.sync.aligned.row.col.m8n8k32.s32.s4.s4.s32 {%r12091, %r12092}, {%r49150}, {%r49150}, {%r12085, %r12086};

	// end inline asm
	bar.warp.sync 	-1;
	// begin inline asm
	mma.sync.aligned.row.col.m8n8k32.s32.s4.s4.s32 {%r12097, %r12098}, {%r49150}, {%r49150}, {%r12091, %r12092};

	// end inline asm
	bar.warp.sync 	-1;
	// begin inline asm
	mma.sync.aligned.row.col.m8n8k32.s32.s4.s4.s32 {%r12103, %r12104}, {%r49150}, {%r49150}, {%r12097, %r12098};

	// end inline asm
	bar.warp.sync 	-1;
	// begin inline asm
	mma.sync.aligned.row.col.m8n8k32.s32.s4.s4.s32 {%r12109, %r12110}, {%r49150}, {%r49150}, {%r12103, %r12104};

	// end inline asm
	bar.warp.sync 	-1;
	// begin inline asm
	mma.sync.aligned.row.col.m8n8k32.s32.s4.s4.s32 {%r12115, %r12116}, {%r49150}, {%r49150}, {%r12109, %r12110};

	// end inline asm
	bar.warp.sync 	-1;
	// begin inline asm
	mma.sync.aligned.row.col.m8n8k32.s32.s4.s4.s32 {%r12121, %r12122}, {%r49150}, {%r49150}, {%r12115, %r12116};

	// end inline asm
	bar.warp.sync 	-1;
	// begin inline asm
	mma.sync.aligned.row.col.m8n8k32.s32.s4.s4.s32 {%r12127, %r12128}, {%r49150}, {%r49150}, {%r12121, %r12122};

	// end inline asm
	bar.warp.sync 	-1;
	// begin inline asm
	mma.sync.aligned.row.col.m8n8k32.s32.s4.s4.s32 {%r12133, %r12134}, {%r49150}, {%r49150}, {%r12127, %r12128};

	// end inline asm
	bar.warp.sync 	-1;
	// begin inline asm
	mma.sync.aligned.row.col.m8n8k32.s32.s4.s4.s32 {%r12139, %r12140}, {%r49150}, {%r49150}, {%r12133, %r12134};

	// end inline asm
	bar.warp.sync 	-1;
	// begin inline asm
	mma.sync.aligned.row.col.m8n8k32.s32.s4.s4.s32 {%r12145, %r12146}, {%r49150}, {%r49150}, {%r12139, %r12140};

	// end inline asm
	bar.warp.sync 	-1;
	// begin inline asm
	mma.sync.aligned.row.col.m8n8k32.s32.s4.s4.s32 {%r12151, %r12152}, {%r49150}, {%r49150}, {%r12145, %r12146};

	// end inline asm
	bar.warp.sync 	-1;
	// begin inline asm
	mma.sync.aligned.row.col.m8n8k32.s32.s4.s4.s32 {%r12157, %r12158}, {%r49150}, {%r49150}, {%r12151, %r12152};

	// end inline asm
	bar.warp.sync 	-1;
	// begin inline asm
	mma.sync.aligned.row.col.m8n8k32.s32.s4.s4.s32 {%r12163, %r12164}, {%r49150}, {%r49150}, {%r12157, %r12158};

	// end inline asm
	bar.warp.sync 	-1;
	// begin inline asm
	mma.sync.aligned.row.col.m8n8k32.s32.s4.s4.s32 {%r12169, %r12170}, {%r49150}, {%r49150}, {%r12163, %r12164};

	// end inline asm
	bar.warp.sync 	-1;
	// begin inline asm
	mma.sync.aligned.row.col.m8n8k32.s32.s4.s4.s32 {%r12175, %r12176}, {%r49150}, {%r49150}, {%r12169, %r12170};

	// end inline asm
	bar.warp.sync 	-1;
	// begin inline asm
	mma.sync.aligned.row.col.m8n8k32.s32.s4.s4.s32 {%r12181, %r12182}, {%r49150}, {%r49150}, {%r12175, %r12176};

	// end inline asm
	bar.warp.sync 	-1;
	// begin inline asm
	mma.sync.aligned.row.col.m8n8k32.s32.s4.s4.s32 {%r12187, %r12188}, {%r49150}, {%r49150}, {%r12181, %r12182};

	// end inline asm
	bar.warp.sync 	-1;
	// begin inline asm
	mma.sync.aligned.row.col.m8n8k32.s32.s4.s4.s32 {%r12193, %r12194}, {%r49150}, {%r49150}, {%r12187, %r12188};

	// end inline asm
	bar.warp.sync 	-1;
	// begin inline asm
	mma.sync.aligned.row.col.m8n8k32.s32.s4.s4.s32 {%r12199, %r12200}, {%r49150}, {%r49150}, {%r12193, %r12194};

	// end inline asm
	bar.warp.sync 	-1;
	// begin inline asm
	mma.sync.aligned.row.col.m8n8k32.s32.s4.s4.s32 {%r12205, %r12206}, {%r49150}, {%r49150}, {%r12199, %r12200};

	// end inline asm
	bar.warp.sync 	-1;
	// begin inline asm
	mma.sync.aligned.row.col.m8n8k32.s32.s4.s4.s32 {%r12211, %r12212}, {%r49150}, {%r49150}, {%r12205, %r12206};

	// end inline asm
	bar.warp.sync 	-1;
	// begin inline asm
	mma.sync.aligned.row.col.m8n8k32.s32.s4.s4.s32 {%r12217, %r12218}, {%r49150}, {%r49150}, {%r12211, %r12212};

	// end inline asm
	bar.warp.sync 	-1;
	// begin inline asm
	mma.sync.aligned.row.col.m8n8k32.s32.s4.s4.s32 {%r12223, %r12224}, {%r49150}, {%r49150}, {%r12217, %r12218};

	// end inline asm
	bar.warp.sync 	-1;
	// begin inline asm
	mma.sync.aligned.row.col.m8n8k32.s32.s4.s4.s32 {%r12229, %r12230}, {%r49150}, {%r49150}, {%r12223, %r12224};

	// end inline asm
	bar.warp.sync 	-1;
	// begin inline asm
	mma.sync.aligned.row.col.m8n8k32.s32.s4.s4.s32 {%r12235, %r12236}, {%r49150}, {%r49150}, {%r12229, %r12230};

	// end inline asm
	bar.warp.sync 	-1;
	// begin inline asm
	mma.sync.aligned.row.col.m8n8k32.s32.s4.s4.s32 {%r12241, %r12242}, {%r49150}, {%r49150}, {%r12235, %r12236};

	// end inline asm
	bar.warp.sync 	-1;
	// begin inline asm
	mma.sync.aligned.row.col.m8n8k32.s32.s4.s4.s32 {%r12247, %r12248}, {%r49150}, {%r49150}, {%r12241, %r12242};

	// end inline asm
	bar.warp.sync 	-1;
	// begin inline asm
	mma.sync.aligned.row.col.m8n8k32.s32.s4.s4.s32 {%r12253, %r12254}, {%r49150}, {%r49150}, {%r12247, %r12248};

	// end inline asm
	bar.warp.sync 	-1;
	// begin inline asm
	mma.sync.aligned.row.col.m8n8k32.s32.s4.s4.s32 {%r12259, %r12260}, {%r49150}, {%r49150}, {%r12253, %r12254};

	// end inline asm
	bar.warp.sync 	-1;
	// begin inline asm
	mma.sync.aligned.row.col.m8n8k32.s32.s4.s4.s32 {%r12265, %r12266}, {%r49150}, {%r49150}, {%r12259, %r12260};

	// end inline asm
	bar.warp.sync 	-1;
	// begin inline asm
	mma.sync.aligned.row.col.m8n8k32.s32.s4.s4.s32 {%r12271, %r12272}, {%r49150}, {%r49150}, {%r12265, %r12266};

	// end inline asm
	bar.warp.sync 	-1;
	// begin inline asm
	mma.sync.aligned.row.col.m8n8k32.s32.s4.s4.s32 {%r12277, %r12278}, {%r49150}, {%r49150}, {%r12271, %r12272};

	// end inline asm
	bar.warp.sync 	-1;
	// begin inline asm
	mma.sync.aligned.row.col.m8n8k32.s32.s4.s4.s32 {%r12283, %r12284}, {%r49150}, {%r49150}, {%r12277, %r12278};

	// end inline asm
	bar.warp.sync 	-1;
	// begin inline asm
	mma.sync.aligned.row.col.m8n8k32.s32.s4.s4.s32 {%r12289, %r12290}, {%r49150}, {%r49150}, {%r12283, %r12284};

	// end inline asm
	bar.warp.sync 	-1;
	// begin inline asm
	mma.sync.aligned.row.col.m8n8k32.s32.s4.s4.s32 {%r12295, %r12296}, {%r49150}, {%r49150}, {%r12289, %r12290};

	// end inline asm
	bar.warp.sync 	-1;
	// begin inline asm
	mma.sync.aligned.row.col.m8n8k32.s32.s4.s4.s32 {%r12301, %r12302}, {%r49150}, {%r49150}, {%r12295, %r12296};

	// end inline asm
	bar.warp.sync 	-1;
	// begin inline asm
	mma.sync.aligned.row.col.m8n8k32.s32.s4.s4.s32 {%r12307, %r12308}, {%r49150}, {%r49150}, {%r12301, %r12302};

	// end inline asm
	bar.warp.sync 	-1;
	// begin inline asm
	mma.sync.aligned.row.col.m8n8k32.s32.s4.s4.s32 {%r12313, %r12314}, {%r49150}, {%r49150}, {%r12307, %r12308};

	// end inline asm
	bar.warp.sync 	-1;
	// begin inline asm
	mma.sync.aligned.row.col.m8n8k32.s32.s4.s4.s32 {%r12319, %r12320}, {%r49150}, {%r49150}, {%r12313, %r12314};

	// end inline asm
	bar.warp.sync 	-1;
	// begin inline asm
	mma.sync.aligned.row.col.m8n8k32.s32.s4.s4.s32 {%r12325, %r12326}, {%r49150}, {%r49150}, {%r12319, %r12320};

	// end inline asm
	bar.warp.sync 	-1;
	// begin inline asm
	mma.sync.aligned.row.col.m8n8k32.s32.s4.s4.s32 {%r12331, %r12332}, {%r49150}, {%r49150}, {%r12325, %r12326};

	// end inline asm
	bar.warp.sync 	-1;
	// begin inline asm
	mma.sync.aligned.row.col.m8n8k32.s32.s4.s4.s32 {%r12337, %r12338}, {%r49150}, {%r49150}, {%r12331, %r12332};

	// end inline asm
	bar.warp.sync 	-1;
	// begin inline asm
	mma.sync.aligned.row.col.m8n8k32.s32.s4.s4.s32 {%r12343, %r12344}, {%r49150}, {%r49150}, {%r12337, %r12338};

	// end inline asm
	bar.warp.sync 	-1;
	// begin inline asm
	mma.sync.aligned.row.col.m8n8k32.s32.s4.s4.s32 {%r12349, %r12350}, {%r49150}, {%r49150}, {%r12343, %r12344};

	// end inline asm
	bar.warp.sync 	-1;
	// begin inline asm
	mma.sync.aligned.row.col.m8n8k32.s32.s4.s4.s32 {%r12355, %r12356}, {%r49150}, {%r49150}, {%r12349, %r12350};

	// end inline asm
	bar.warp.sync 	-1;
	// begin inline asm
	mma.sync.aligned.row.col.m8n8k32.s32.s4.s4.s32 {%r12361, %r12362}, {%r49150}, {%r49150}, {%r12355, %r12356};

	// end inline asm
	bar.warp.sync 	-1;
	// begin inline asm
	mma.sync.aligned.row.col.m8n8k32.s32.s4.s4.s32 {%r12367, %r12368}, {%r49150}, {%r49150}, {%r12361, %r12362};

	// end inline asm
	bar.warp.sync 	-1;
	// begin inline asm
	mma.sync.aligned.row.col.m8n8k32.s32.s4.s4.s32 {%r12373, %r12374}, {%r49150}, {%r49150}, {%r12367, %r12368};

	// end inline asm
	bar.warp.sync 	-1;
	// begin inline asm
	mma.sync.aligned.row.col.m8n8k32.s32.s4.s4.s32 {%r12379, %r12380}, {%r49150}, {%r49150}, {%r12373, %r12374};

	// end inline asm
	bar.warp.sync 	-1;
	// begin inline asm
	mma.sync.aligned.row.col.m8n8k32.s32.s4.s4.s32 {%r12385, %r12386}, {%r49150}, {%r49150}, {%r12379, %r12380};

	// end inline asm
	bar.warp.sync 	-1;
	// begin inline asm
	mma.sync.aligned.row.col.m8n8k32.s32.s4.s4.s32 {%r12391, %r12392}, {%r49150}, {%r49150}, {%r12385, %r12386};

	// end inline asm
	bar.warp.sync 	-1;
	// begin inline asm
	mma.sync.aligned.row.col.m8n8k32.s32.s4.s4.s32 {%r12397, %r12398}, {%r49150}, {%r49150}, {%r12391, %r12392};

	// end inline asm
	bar.warp.sync 	-1;
	// begin inline asm
	mma.sync.aligned.row.col.m8n8k32.s32.s4.s4.s32 {%r12403, %r12404}, {%r49150}, {%r49150}, {%r12397, %r12398};

	// end inline asm
	bar.warp.sync 	-1;
	// begin inline asm
	mma.sync.aligned.row.col.m8n8k32.s32.s4.s4.s32 {%r12409, %r12410}, {%r49150}, {%r49150}, {%r12403, %r12404};

	// end inline asm
	bar.warp.sync 	-1;
	// begin inline asm
	mma.sync.aligned.row.col.m8n8k32.s32.s4.s4.s32 {%r12415, %r12416}, {%r49150}, {%r49150}, {%r12409, %r12410};

	// end inline asm
	bar.warp.sync 	-1;
	// begin inline asm
	mma.sync.aligned.row.col.m8n8k32.s32.s4.s4.s32 {%r12421, %r12422}, {%r49150}, {%r49150}, {%r12415, %r12416};

	// end inline asm
	bar.warp.sync 	-1;
	// begin inline asm
	mma.sync.aligned.row.col.m8n8k32.s32.s4.s4.s32 {%r12427, %r12428}, {%r49150}, {%r49150}, {%r12421, %r12422};

	// end inline asm
	bar.warp.sync 	-1;
	// begin inline asm
	mma.sync.aligned.row.col.m8n8k32.s32.s4.s4.s32 {%r12433, %r12434}, {%r49150}, {%r49150}, {%r12427, %r12428};

	// end inline asm
	bar.warp.sync 	-1;
	// begin inline asm
	mma.sync.aligned.row.col.m8n8k32.s32.s4.s4.s32 {%r12439, %r12440}, {%r49150}, {%r49150}, {%r12433, %r12434};

	// end inline asm
	bar.warp.sync 	-1;
	// begin inline asm
	mma.sync.aligned.row.col.m8n8k32.s32.s4.s4.s32 {%r12445, %r12446}, {%r49150}, {%r49150}, {%r12439, %r12440};

	// end inline asm
	bar.warp.sync 	-1;
	// begin inline asm
	mma.sync.aligned.row.col.m8n8k32.s32.s4.s4.s32 {%r12451, %r12452}, {%r49150}, {%r49150}, {%r12445, %r12446};

	// end inline asm
	bar.warp.sync 	-1;
	// begin inline asm
	mma.sync.aligned.row.col.m8n8k32.s32.s4.s4.s32 {%r12457, %r12458}, {%r49150}, {%r49150}, {%r12451, %r12452};

	// end inline asm
	bar.warp.sync 	-1;
	// begin inline asm
	mma.sync.aligned.row.col.m8n8k32.s32.s4.s4.s32 {%r12463, %r12464}, {%r49150}, {%r49150}, {%r12457, %r12458};

	// end inline asm
	bar.warp.sync 	-1;
	// begin inline asm
	mma.sync.aligned.row.col.m8n8k32.s32.s4.s4.s32 {%r12469, %r12470}, {%r49150}, {%r49150}, {%r12463, %r12464};

	// end inline asm
	bar.warp.sync 	-1;
	// begin inline asm
	mma.sync.aligned.row.col.m8n8k32.s32.s4.s4.s32 {%r12475, %r12476}, {%r49150}, {%r49150}, {%r12469, %r12470};

	// end inline asm
	bar.warp.sync 	-1;
	// begin inline asm
	mma.sync.aligned.row.col.m8n8k32.s32.s4.s4.s32 {%r12481, %r12482}, {%r49150}, {%r49150}, {%r12475, %r12476};

	// end inline asm
	bar.warp.sync 	-1;
	// begin inline asm
	mma.sync.aligned.row.col.m8n8k32.s32.s4.s4.s32 {%r12487, %r12488}, {%r49150}, {%r49150}, {%r12481, %r12482};

	// end inline asm
	bar.warp.sync 	-1;
	// begin inline asm
	mma.sync.aligned.row.col.m8n8k32.s32.s4.s4.s32 {%r12493, %r12494}, {%r49150}, {%r49150}, {%r12487, %r12488};

	// end inline asm
	bar.warp.sync 	-1;
	// begin inline asm
	mma.sync.aligned.row.col.m8n8k32.s32.s4.s4.s32 {%r12499, %r12500}, {%r49150}, {%r49150}, {%r12493, %r12494};

	// end inline asm
	bar.warp.sync 	-1;
	// begin inline asm
	mma.sync.aligned.row.col.m8n8k32.s32.s4.s4.s32 {%r12505, %r12506}, {%r49150}, {%r49150}, {%r12499, %r12500};

	// end inline asm
	bar.warp.sync 	-1;
	// begin inline asm
	mma.sync.aligned.row.col.m8n8k32.s32.s4.s4.s32 {%r12511, %r12512}, {%r49150}, {%r49150}, {%r12505, %r12506};

	// end inline asm
	bar.warp.sync 	-1;
	// begin inline asm
	mma.sync.aligned.row.col.m8n8k32.s32.s4.s4.s32 {%r12517, %r12518}, {%r49150}, {%r49150}, {%r12511, %r12512};

	// end inline asm
	bar.warp.sync 	-1;
	// begin inline asm
	mma.sync.aligned.row.col.m8n8k32.s32.s4.s4.s32 {%r12523, %r12524}, {%r49150}, {%r49150}, {%r12517, %r12518};

	// end inline asm
	bar.warp.sync 	-1;
	// begin inline asm
	mma.sync.aligned.row.col.m8n8k32.s32.s4.s4.s32 {%r12529, %r12530}, {%r49150}, {%r49150}, {%r12523, %r12524};

	// end inline asm
	bar.warp.sync 	-1;
	// begin inline asm
	mma.sync.aligned.row.col.m8n8k32.s32.s4.s4.s32 {%r12535, %r12536}, {%r49150}, {%r49150}, {%r12529, %r12530};

	// end inline asm
	bar.warp.sync 	-1;
	// begin inline asm
	mma.sync.aligned.row.col.m8n8k32.s32.s4.s4.s32 {%r12541, %r12542}, {%r49150}, {%r49150}, {%r12535, %r12536};

	// end inline asm
	bar.warp.sync 	-1;
	// begin inline asm
	mma.sync.aligned.row.col.m8n8k32.s32.s4.s4.s32 {%r12547, %r12548}, {%r49150}, {%r49150}, {%r12541, %r12542};

	// end inline asm
	bar.warp.sync 	-1;
	// begin inline asm
	mma.sync.aligned.row.col.m8n8k32.s32.s4.s4.s32 {%r12553, %r12554}, {%r49150}, {%r49150}, {%r12547, %r12548};

	// end inline asm
	bar.warp.sync 	-1;
	// begin inline asm
	mma.sync.aligned.row.col.m8n8k32.s32.s4.s4.s32 {%r12559, %r12560}, {%r49150}, {%r49150}, {%r12553, %r12554};

	// end inline asm
	bar.warp.sync 	-1;
	// begin inline asm
	mma.sync.aligned.row.col.m8n8k32.s32.s4.s4.s32 {%r12565, %r12566}, {%r49150}, {%r49150}, {%r12559, %r12560};

	// end inline asm
	bar.warp.sync 	-1;
	// begin inline asm
	mma.sync.aligned.row.col.m8n8k32.s32.s4.s4.s32 {%r12571, %r12572}, {%r49150}, {%r49150}, {%r12565, %r12566};

	// end inline asm
	bar.warp.sync 	-1;
	// begin inline asm
	mma.sync.aligned.row.col.m8n8k32.s32.s4.s4.s32 {%r12577, %r12578}, {%r49150}, {%r49150}, {%r12571, %r12572};

	// end inline asm
	bar.warp.sync 	-1;
	// begin inline asm
	mma.sync.aligned.row.col.m8n8k32.s32.s4.s4.s32 {%r12583, %r12584}, {%r49150}, {%r49150}, {%r12577, %r12578};

	// end inline asm
	bar.warp.sync 	-1;
	// begin inline asm
	mma.sync.aligned.row.col.m8n8k32.s32.s4.s4.s32 {%r12589, %r12590}, {%r49150}, {%r49150}, {%r12583, %r12584};

	// end inline asm
	bar.warp.sync 	-1;
	// begin inline asm
	mma.sync.aligned.row.col.m8n8k32.s32.s4.s4.s32 {%r12595, %r12596}, {%r49150}, {%r49150}, {%r12589, %r12590};

	// end inline asm
	bar.warp.sync 	-1;
	// begin inline asm
	mma.sync.aligned.row.col.m8n8k32.s32.s4.s4.s32 {%r12601, %r12602}, {%r49150}, {%r49150}, {%r12595, %r12596};

	// end inline asm
	bar.warp.sync 	-1;
	// begin inline asm
	mma.sync.aligned.row.col.m8n8k32.s32.s4.s4.s32 {%r12607, %r12608}, {%r49150}, {%r49150}, {%r12601, %r12602};

	// end inline asm
	bar.warp.sync 	-1;
	// begin inline asm
	mma.sync.aligned.row.col.m8n8k32.s32.s4.s4.s32 {%r12613, %r12614}, {%r49150}, {%r49150}, {%r12607, %r12608};

	// end inline asm
	bar.warp.sync 	-1;
	// begin inline asm
	mma.sync.aligned.row.col.m8n8k32.s32.s4.s4.s32 {%r12619, %r12620}, {%r49150}, {%r49150}, {%r12613, %r12614};

	// end inline asm
	bar.warp.sync 	-1;
	// begin inline asm
	mma.sync.aligned.row.col.m8n8k32.s32.s4.s4.s32 {%r12625, %r12626}, {%r49150}, {%r49150}, {%r12619, %r12620};

	// end inline asm
	bar.warp.sync 	-1;
	// begin inline asm
	mma.sync.aligned.row.col.m8n8k32.s32.s4.s4.s32 {%r12631, %r12632}, {%r49150}, {%r49150}, {%r12625, %r12626};

	// end inline asm
	bar.warp.sync 	-1;
	// begin inline asm
	mma.sync.aligned.row.col.m8n8k32.s32.s4.s4.s32 {%r12637, %r12638}, {%r49150}, {%r49150}, {%r12631, %r12632};

	// end inline asm
	bar.warp.sync 	-1;
	// begin inline asm
	mma.sync.aligned.row.col.m8n8k32.s32.s4.s4.s32 {%r12643, %r12644}, {%r49150}, {%r49150}, {%r12637, %r12638};

	// end inline asm
	bar.warp.sync 	-1;
	// begin inline asm
	mma.sync.aligned.row.col.m8n8k32.s32.s4.s4.s32 {%r12649, %r12650}, {%r49150}, {%r49150}, {%r12643, %r12644};

	// end inline asm
	bar.warp.sync 	-1;
	// begin inline asm
	mma.sync.aligned.row.col.m8n8k32.s32.s4.s4.s32 {%r12655, %r12656}, {%r49150}, {%r49150}, {%r12649, %r12650};

	// end inline asm
	bar.warp.sync 	-1;
	// begin inline asm
	mma.sync.aligned.row.col.m8n8k32.s32.s4.s4.s32 {%r12661, %r12662}, {%r49150}, {%r49150}, {%r12655, %r12656};

	// end inline asm
	bar.warp.sync 	-1;
	// begin inline asm
	mma.sync.aligned.row.col.m8n8k32.s32.s4.s4.s32 {%r12667, %r12668}, {%r49150}, {%r49150}, {%r12661, %r12662};

	// end inline asm
	bar.warp.sync 	-1;
	// begin inline asm
	mma.sync.aligned.row.col.m8n8k32.s32.s4.s4.s32 {%r12673, %r12674}, {%r49150}, {%r49150}, {%r12667, %r12668};

	// end inline asm
	bar.warp.sync 	-1;
	// begin inline asm
	mma.sync.aligned.row.col.m8n8k32.s32.s4.s4.s32 {%r12679, %r12680}, {%r49150}, {%r49150}, {%r12673, %r12674};

	// end inline asm
	bar.warp.sync 	-1;
	// begin inline asm
	mma.sync.aligned.row.col.m8n8k32.s32.s4.s4.s32 {%r12685, %r12686}, {%r49150}, {%r49150}, {%r12679, %r12680};

	// end inline asm
	bar.warp.sync 	-1;
	// begin inline asm
	mma.sync.aligned.row.col.m8n8k32.s32.s4.s4.s32 {%r12691, %r12692}, {%r49150}, {%r49150}, {%r12685, %r12686};

	// end inline asm
	bar.warp.sync 	-1;
	// begin inline asm
	mma.sync.aligned.row.col.m8n8k32.s32.s4.s4.s32 {%r12697, %r12698}, {%r49150}, {%r49150}, {%r12691, %r12692};

	// end inline asm
	bar.warp.sync 	-1;
	// begin inline asm
	mma.sync.aligned.row.col.m8n8k32.s32.s4.s4.s32 {%r12703, %r12704}, {%r49150}, {%r49150}, {%r12697, %r12698};

	// end inline asm
	bar.warp.sync 	-1;
	// begin inline asm
	mma.sync.aligned.row.col.m8n8k32.s32.s4.s4.s32 {%r12709, %r12710}, {%r49150}, {%r49150}, {%r12703, %r12704};

	// end inline asm
	bar.warp.sync 	-1;
	// begin inline asm
	mma.sync.aligned.row.col.m8n8k32.s32.s4.s4.s32 {%r12715, %r12716}, {%r49150}, {%r49150}, {%r12709, %r12710};

	// end inline asm
	bar.warp.sync 	-1;
	// begin inline asm
	mma.sync.aligned.row.col.m8n8k32.s32.s4.s4.s32 {%r12721, %r12722}, {%r49150}, {%r49150}, {%r12715, %r12716};

	// end inline asm
	bar.warp.sync 	-1;
	// begin inline asm
	mma.sync.aligned.row.col.m8n8k32.s32.s4.s4.s32 {%r12727, %r12728}, {%r49150}, {%r49150}, {%r12721, %r12722};

	// end inline asm
	bar.warp.sync 	-1;
	// begin inline asm
	mma.sync.aligned.row.col.m8n8k32.s32.s4.s4.s32 {%r12733, %r12734}, {%r49150}, {%r49150}, {%r12727, %r12728};

	// end inline asm
	bar.warp.sync 	-1;
	// begin inline asm
	mma.sync.aligned.row.col.m8n8k32.s32.s4.s4.s32 {%r12739, %r12740}, {%r49150}, {%r49150}, {%r12733, %r12734};

	// end inline asm
	bar.warp.sync 	-1;
	// begin inline asm
	mma.sync.aligned.row.col.m8n8k32.s32.s4.s4.s32 {%r12745, %r12746}, {%r49150}, {%r49150}, {%r12739, %r12740};

	// end inline asm
	bar.warp.sync 	-1;
	// begin inline asm
	mma.sync.aligned.row.col.m8n8k32.s32.s4.s4.s32 {%r12751, %r12752}, {%r49150}, {%r49150}, {%r12745, %r12746};

	// end inline asm
	bar.warp.sync 	-1;
	// begin inline asm
	mma.sync.aligned.row.col.m8n8k32.s32.s4.s4.s32 {%r12757, %r12758}, {%r49150}, {%r49150}, {%r12751, %r12752};

	// end inline asm
	bar.warp.sync 	-1;
	// begin inline asm
	mma.sync.aligned.row.col.m8n8k32.s32.s4.s4.s32 {%r12763, %r12764}, {%r49150}, {%r49150}, {%r12757, %r12758};

	// end inline asm
	bar.warp.sync 	-1;
	// begin inline asm
	mma.sync.aligned.row.col.m8n8k32.s32.s4.s4.s32 {%r12769, %r12770}, {%r49150}, {%r49150}, {%r12763, %r12764};

	// end inline asm
	bar.warp.sync 	-1;
	// begin inline asm
	mma.sync.aligned.row.col.m8n8k32.s32.s4.s4.s32 {%r12775, %r12776}, {%r49150}, {%r49150}, {%r12769, %r12770};

	// end inline asm
	bar.warp.sync 	-1;
	// begin inline asm
	mma.sync.aligned.row.col.m8n8k32.s32.s4.s4.s32 {%r12781, %r12782}, {%r49150}, {%r49150}, {%r12775, %r12776};

	// end inline asm
	bar.warp.sync 	-1;
	// begin inline asm
	mma.sync.aligned.row.col.m8n8k32.s32.s4.s4.s32 {%r12787, %r12788}, {%r49150}, {%r49150}, {%r12781, %r12782};

	// end inline asm
	bar.warp.sync 	-1;
	// begin inline asm
	mma.sync.aligned.row.col.m8n8k32.s32.s4.s4.s32 {%r12793, %r12794}, {%r49150}, {%r49150}, {%r12787, %r12788};

	// end inline asm
	bar.warp.sync 	-1;
	// begin inline asm
	mma.sync.aligned.row.col.m8n8k32.s32.s4.s4.s32 {%r12799, %r12800}, {%r49150}, {%r49150}, {%r12793, %r12794};

	// end inline asm
	bar.warp.sync 	-1;
	// begin inline asm
	mma.sync.aligned.row.col.m8n8k32.s32.s4.s4.s32 {%r12805, %r12806}, {%r49150}, {%r49150}, {%r12799, %r12800};

	// end inline asm
	bar.warp.sync 	-1;
	// begin inline asm
	mma.sync.aligned.row.col.m8n8k32.s32.s4.s4.s32 {%r12811, %r12812}, {%r49150}, {%r49150}, {%r12805, %r12806};

	// end inline asm
	bar.warp.sync 	-1;
	// begin inline asm
	mma.sync.aligned.row.col.m8n8k32.s32.s4.s4.s32 {%r12817, %r12818}, {%r49150}, {%r49150}, {%r12811, %r12812};

	// end inline asm
	bar.warp.sync 	-1;
	// begin inline asm
	mma.sync.aligned.row.col.m8n8k32.s32.s4.s4.s32 {%r12823, %r12824}, {%r49150}, {%r49150}, {%r12817, %r12818};

	// end inline asm
	bar.warp.sync 	-1;
	// begin inline asm
	mma.sync.aligned.row.col.m8n8k32.s32.s4.s4.s32 {%r12829, %r12830}, {%r49150}, {%r49150}, {%r12823, %r12824};

	// end inline asm
	bar.warp.sync 	-1;
	// begin inline asm
	mma.sync.aligned.row.col.m8n8k32.s32.s4.s4.s32 {%r12835, %r12836}, {%r49150}, {%r49150}, {%r12829, %r12830};

	// end inline asm
	bar.warp.sync 	-1;
	// begin inline asm
	mma.sync.aligned.row.col.m8n8k32.s32.s4.s4.s32 {%r12841, %r12842}, {%r49150}, {%r49150}, {%r12835, %r12836};

	// end inline asm
	bar.warp.sync 	-1;
	// begin inline asm
	mma.sync.aligned.row.col.m8n8k32.s32.s4.s4.s32 {%r12847, %r12848}, {%r49150}, {%r49150}, {%r12841, %r12842};

	// end inline asm
	bar.warp.sync 	-1;
	// begin inline asm
	mma.sync.aligned.row.col.m8n8k32.s32.s4.s4.s32 {%r12853, %r12854}, {%r49150}, {%r49150}, {%r12847, %r12848};

	// end inline asm
	bar.warp.sync 	-1;
	// begin inline asm
	mma.sync.aligned.row.col.m8n8k32.s32.s4.s4.s32 {%r12859, %r12860}, {%r49150}, {%r49150}, {%r12853, %r12854};

	// end inline asm
	bar.warp.sync 	-1;
	// begin inline asm
	mma.sync.aligned.row.col.m8n8k32.s32.s4.s4.s32 {%r12865, %r12866}, {%r49150}, {%r49150}, {%r12859, %r12860};

	// end inline asm
	bar.warp.sync 	-1;
	// begin inline asm
	mma.sync.aligned.row.col.m8n8k32.s32.s4.s4.s32 {%r12871, %r12872}, {%r49150}, {%r49150}, {%r12865, %r12866};

	// end inline asm
	bar.warp.sync 	-1;
	// begin inline asm
	mma.sync.aligned.row.col.m8n8k32.s32.s4.s4.s32 {%r12877, %r12878}, {%r49150}, {%r49150}, {%r12871, %r12872};

	// end inline asm
	bar.warp.sync 	-1;
	// begin inline asm
	mma.sync.aligned.row.col.m8n8k32.s32.s4.s4.s32 {%r12883, %r12884}, {%r49150}, {%r49150}, {%r12877, %r12878};

	// end inline asm
	bar.warp.sync 	-1;
	// begin inline asm
	mma.sync.aligned.row.col.m8n8k32.s32.s4.s4.s32 {%r12889, %r12890}, {%r49150}, {%r49150}, {%r12883, %r12884};

	// end inline asm
	bar.warp.sync 	-1;
	// begin inline asm
	mma.sync.aligned.row.col.m8n8k32.s32.s4.s4.s32 {%r12895, %r12896}, {%r49150}, {%r49150}, {%r12889, %r12890};

	// end inline asm
	bar.warp.sync 	-1;
	// begin inline asm
	mma.sync.aligned.row.col.m8n8k32.s32.s4.s4.s32 {%r12901, %r12902}, {%r49150}, {%r49150}, {%r12895, %r12896};

	// end inline asm
	bar.warp.sync 	-1;
	// begin inline asm
	mma.sync.aligned.row.col.m8n8k32.s32.s4.s4.s32 {%r12907, %r12908}, {%r49150}, {%r49150}, {%r12901, %r12902};

	// end inline asm
	bar.warp.sync 	-1;
	// begin inline asm
	mma.sync.aligned.row.col.m8n8k32.s32.s4.s4.s32 {%r12913, %r12914}, {%r49150}, {%r49150}, {%r12907, %r12908};

	// end inline asm
	bar.warp.sync 	-1;
	// begin inline asm
	mma.sync.aligned.row.col.m8n8k32.s32.s4.s4.s32 {%r12919, %r12920}, {%r49150}, {%r49150}, {%r12913, %r12914};

	// end inline asm
	bar.warp.sync 	-1;
	// begin inline asm
	mma.sync.aligned.row.col.m8n8k32.s32.s4.s4.s32 {%r12925, %r12926}, {%r49150}, {%r49150}, {%r12919, %r12920};

	// end inline asm
	bar.warp.sync 	-1;
	// begin inline asm
	mma.sync.aligned.row.col.m8n8k32.s32.s4.s4.s32 {%r12931, %r12932}, {%r49150}, {%r49150}, {%r12925, %r12926};

	// end inline asm
	bar.warp.sync 	-1;
	// begin inline asm
	mma.sync.aligned.row.col.m8n8k32.s32.s4.s4.s32 {%r12937, %r12938}, {%r49150}, {%r49150}, {%r12931, %r12932};

	// end inline asm
	bar.warp.sync 	-1;
	// begin inline asm
	mma.sync.aligned.row.col.m8n8k32.s32.s4.s4.s32 {%r12943, %r12944}, {%r49150}, {%r49150}, {%r12937, %r12938};

	// end inline asm
	bar.warp.sync 	-1;
	// begin inline asm
	mma.sync.aligned.row.col.m8n8k32.s32.s4.s4.s32 {%r12949, %r12950}, {%r49150}, {%r49150}, {%r12943, %r12944};

	// end inline asm
	bar.warp.sync 	-1;
	// begin inline asm
	mma.sync.aligned.row.col.m8n8k32.s32.s4.s4.s32 {%r12955, %r12956}, {%r49150}, {%r49150}, {%r12949, %r12950};

	// end inline asm
	bar.warp.sync 	-1;
	// begin inline asm
	mma.sync.aligned.row.col.m8n8k32.s32.s4.s4.s32 {%r12961, %r12962}, {%r49150}, {%r49150}, {%r12955, %r12956};

	// end inline asm
	bar.warp.sync 	-1;
	// begin inline asm
	mma.sync.aligned.row.col.m8n8k32.s32.s4.s4.s32 {%r12967, %r12968}, {%r49150}, {%r49150}, {%r12961, %r12962};

	// end inline asm
	bar.warp.sync 	-1;
	// begin inline asm
	mma.sync.aligned.row.col.m8n8k32.s32.s4.s4.s32 {%r12973, %r12974}, {%r49150}, {%r49150}, {%r12967, %r12968};

	// end inline asm
	bar.warp.sync 	-1;
	// begin inline asm
	mma.sync.aligned.row.col.m8n8k32.s32.s4.s4.s32 {%r12979, %r12980}, {%r49150}, {%r49150}, {%r12973, %r12974};

	// end inline asm
	bar.warp.sync 	-1;
	// begin inline asm
	mma.sync.aligned.row.col.m8n8k32.s32.s4.s4.s32 {%r12985, %r12986}, {%r49150}, {%r49150}, {%r12979, %r12980};

	// end inline asm
	bar.warp.sync 	-1;
	// begin inline asm
	mma.sync.aligned.row.col.m8n8k32.s32.s4.s4.s32 {%r12991, %r12992}, {%r49150}, {%r49150}, {%r12985, %r12986};

	// end inline asm
	bar.warp.sync 	-1;
	// begin inline asm
	mma.sync.aligned.row.col.m8n8k32.s32.s4.s4.s32 {%r12997, %r12998}, {%r49150}, {%r49150}, {%r12991, %r12992};

	// end inline asm
	bar.warp.sync 	-1;
	// begin inline asm
	mma.sync.aligned.row.col.m8n8k32.s32.s4.s4.s32 {%r13003, %r13004}, {%r49150}, {%r49150}, {%r12997, %r12998};

	// end inline asm
	bar.warp.sync 	-1;
	// begin inline asm
	mma.sync.aligned.row.col.m8n8k32.s32.s4.s4.s32 {%r13009, %r13010}, {%r49150}, {%r49150}, {%r13003, %r13004};

	// end inline asm
	bar.warp.sync 	-1;
	// begin inline asm
	mma.sync.aligned.row.col.m8n8k32.s32.s4.s4.s32 {%r13015, %r13016}, {%r49150}, {%r49150}, {%r13009, %r13010};

	// end inline asm
	bar.warp.sync 	-1;
	// begin inline asm
	mma.sync.aligned.row.col.m8n8k32.s32.s4.s4.s32 {%r13021, %r13022}, {%r49150}, {%r49150}, {%r13015, %r13016};

	// end inline asm
	bar.warp.sync 	-1;
	// begin inline asm
	mma.sync.aligned.row.col.m8n8k32.s32.s4.s4.s32 {%r13027, %r13028}, {%r49150}, {%r49150}, {%r13021, %r13022};

	// end inline asm
	bar.warp.sync 	-1;
	// begin inline asm
	mma.sync.aligned.row.col.m8n8k32.s32.s4.s4.s32 {%r13033, %r13034}, {%r49150}, {%r49150}, {%r13027, %r13028};

	// end inline asm
	bar.warp.sync 	-1;
	// begin inline asm
	mma.sync.aligned.row.col.m8n8k32.s32.s4.s4.s32 {%r13039, %r13040}, {%r49150}, {%r49150}, {%r13033, %r13034};

	// end inline asm
	bar.warp.sync 	-1;
	// begin inline asm
	mma.sync.aligned.row.col.m8n8k32.s32.s4.s4.s32 {%r13045, %r13046}, {%r49150}, {%r49150}, {%r13039, %r13040};

	// end inline asm
	bar.warp.sync 	-1;
	// begin inline asm
	mma.sync.aligned.row.col.m8n8k32.s32.s4.s4.s32 {%r13051, %r13052}, {%r49150}, {%r49150}, {%r13045, %r13046};

	// end inline asm
	bar.warp.sync 	-1;
	// begin inline asm
	mma.sync.aligned.row.col.m8n8k32.s32.s4.s4.s32 {%r13057, %r13058}, {%r49150}, {%r49150}, {%r13051, %r13052};

	// end inline asm
	bar.warp.sync 	-1;
	// begin inline asm
	mma.sync.aligned.row.col.m8n8k32.s32.s4.s4.s32 {%r13063, %r13064}, {%r49150}, {%r49150}, {%r13057, %r13058};

	// end inline asm
	bar.warp.sync 	-1;
	// begin inline asm
	mma.sync.aligned.row.col.m8n8k32.s32.s4.s4.s32 {%r13069, %r13070}, {%r49150}, {%r49150}, {%r13063, %r13064};

	// end inline asm
	bar.warp.sync 	-1;
	// begin inline asm
	mma.sync.aligned.row.col.m8n8k32.s32.s4.s4.s32 {%r13075, %r13076}, {%r49150}, {%r49150}, {%r13069, %r13070};

	// end inline asm
	bar.warp.sync 	-1;
	// begin inline asm
	mma.sync.aligned.row.col.m8n8k32.s32.s4.s4.s32 {%r13081, %r13082}, {%r49150}, {%r49150}, {%r13075, %r13076};

	// end inline asm
	bar.warp.sync 	-1;
	// begin inline asm
	mma.sync.aligned.row.col.m8n8k32.s32.s4.s4.s32 {%r13087, %r13088}, {%r49150}, {%r49150}, {%r13081, %r13082};

	// end inline asm
	bar.warp.sync 	-1;
	// begin inline asm
	mma.sync.aligned.row.col.m8n8k32.s32.s4.s4.s32 {%r13093, %r13094}, {%r49150}, {%r49150}, {%r13087, %r13088};

	// end inline asm
	bar.warp.sync 	-1;
	// begin inline asm
	mma.sync.aligned.row.col.m8n8k32.s32.s4.s4.s32 {%r13099, %r13100}, {%r49150}, {%r49150}, {%r13093, %r13094};

	// end inline asm
	bar.warp.sync 	-1;
	// begin inline asm
	mma.sync.aligned.row.col.m8n8k32.s32.s4.s4.s32 {%r13105, %r13106}, {%r49150}, {%r49150}, {%r13099, %r13100};

	// end inline asm
	bar.warp.sync 	-1;
	// begin inline asm
	mma.sync.aligned.row.col.m8n8k32.s32.s4.s4.s32 {%r13111, %r13112}, {%r49150}, {%r49150}, {%r13105, %r13106};

	// end inline asm
	bar.warp.sync 	-1;
	// begin inline asm
	mma.sync.aligned.row.col.m8n8k32.s32.s4.s4.s32 {%r13117, %r13118}, {%r49150}, {%r49150}, {%r13111, %r13112};

	// end inline asm
	bar.warp.sync 	-1;
	// begin inline asm
	mma.sync.aligned.row.col.m8n8k32.s32.s4.s4.s32 {%r13123, %r13124}, {%r49150}, {%r49150}, {%r13117, %r13118};

	// end inline asm
	bar.warp.sync 	-1;
	// begin inline asm
	mma.sync.aligned.row.col.m8n8k32.s32.s4.s4.s32 {%r13129, %r13130}, {%r49150}, {%r49150}, {%r13123, %r13124};

	// end inline asm
	bar.warp.sync 	-1;
	// begin inline asm
	mma.sync.aligned.row.col.m8n8k32.s32.s4.s4.s32 {%r13135, %r13136}, {%r49150}, {%r49150}, {%r13129, %r13130};

	// end inline asm
	bar.warp.sync 	-1;
	// begin inline asm
	mma.sync.aligned.row.col.m8n8k32.s32.s4.s4.s32 {%r13141, %r13142}, {%r49150}, {%r49150}, {%r13135, %r13136};

	// end inline asm
	bar.warp.sync 	-1;
	// begin inline asm
	mma.sync.aligned.row.col.m8n8k32.s32.s4.s4.s32 {%r13147, %r13148}, {%r49150}, {%r49150}, {%r13141, %r13142};

	// end inline asm
	bar.warp.sync 	-1;
	// begin inline asm
	mma.sync.aligned.row.col.m8n8k32.s32.s4.s4.s32 {%r13153, %r13154}, {%r49150}, {%r49150}, {%r13147, %r13148};

	// end inline asm
	bar.warp.sync 	-1;
	// begin inline asm
	mma.sync.aligned.row.col.m8n8k32.s32.s4.s4.s32 {%r13159, %r13160}, {%r49150}, {%r49150}, {%r13153, %r13154};

	// end inline asm
	bar.warp.sync 	-1;
	// begin inline asm
	mma.sync.aligned.row.col.m8n8k32.s32.s4.s4.s32 {%r13165, %r13166}, {%r49150}, {%r49150}, {%r13159, %r13160};

	// end inline asm
	bar.warp.sync 	-1;
	// begin inline asm
	mma.sync.aligned.row.col.m8n8k32.s32.s4.s4.s32 {%r13171, %r13172}, {%r49150}, {%r49150}, {%r13165, %r13166};

	// end inline asm
	bar.warp.sync 	-1;
	// begin inline asm
	mma.sync.aligned.row.col.m8n8k32.s32.s4.s4.s32 {%r13177, %r13178}, {%r49150}, {%r49150}, {%r13171, %r13172};

	// end inline asm
	bar.warp.sync 	-1;
	// begin inline asm
	mma.sync.aligned.row.col.m8n8k32.s32.s4.s4.s32 {%r13183, %r13184}, {%r49150}, {%r49150}, {%r13177, %r13178};

	// end inline asm
	bar.warp.sync 	-1;
	// begin inline asm
	mma.sync.aligned.row.col.m8n8k32.s32.s4.s4.s32 {%r13189, %r13190}, {%r49150}, {%r49150}, {%r13183, %r13184};

	// end inline asm
	bar.warp.sync 	-1;
	// begin inline asm
	mma.sync.aligned.row.col.m8n8k32.s32.s4.s4.s32 {%r13195, %r13196}, {%r49150}, {%r49150}, {%r13189, %r13190};

	// end inline asm
	bar.warp.sync 	-1;
	// begin inline asm
	mma.sync.aligned.row.col.m8n8k32.s32.s4.s4.s32 {%r13201, %r13202}, {%r49150}, {%r49150}, {%r13195, %r13196};

	// end inline asm
	bar.warp.sync 	-1;
	// begin inline asm
	mma.sync.aligned.row.col.m8n8k32.s32.s4.s4.s32 {%r13207, %r13208}, {%r49150}, {%r49150}, {%r13201, %r13202};

	// end inline asm
	bar.warp.sync 	-1;
	// begin inline asm
	mma.sync.aligned.row.col.m8n8k32.s32.s4.s4.s32 {%r13213, %r13214}, {%r49150}, {%r49150}, {%r13207, %r13208};

	// end inline asm
	bar.warp.sync 	-1;
	// begin inline asm
	mma.sync.aligned.row.col.m8n8k32.s32.s4.s4.s32 {%r13219, %r13220}, {%r49150}, {%r49150}, {%r13213, %r13214};

	// end inline asm
	bar.warp.sync 	-1;
	// begin inline asm
	mma.sync.aligned.row.col.m8n8k32.s32.s4.s4.s32 {%r13225, %r13226}, {%r49150}, {%r49150}, {%r13219, %r13220};

	// end inline asm
	bar.warp.sync 	-1;
	// begin inline asm
	mma.sync.aligned.row.col.m8n8k32.s32.s4.s4.s32 {%r13231, %r13232}, {%r49150}, {%r49150}, {%r13225, %r13226};

	// end inline asm
	bar.warp.sync 	-1;
	// begin inline asm
	mma.sync.aligned.row.col.m8n8k32.s32.s4.s4.s32 {%r13237, %r13238}, {%r49150}, {%r49150}, {%r13231, %r13232};

	// end inline asm
	bar.warp.sync 	-1;
	// begin inline asm
	mma.sync.aligned.row.col.m8n8k32.s32.s4.s4.s32 {%r13243, %r13244}, {%r49150}, {%r49150}, {%r13237, %r13238};

	// end inline asm
	bar.warp.sync 	-1;
	// begin inline asm
	mma.sync.aligned.row.col.m8n8k32.s32.s4.s4.s32 {%r13249, %r13250}, {%r49150}, {%r49150}, {%r13243, %r13244};

	// end inline asm
	bar.warp.sync 	-1;
	// begin inline asm
	mma.sync.aligned.row.col.m8n8k32.s32.s4.s4.s32 {%r13255, %r13256}, {%r49150}, {%r49150}, {%r13249, %r13250};

	// end inline asm
	bar.warp.sync 	-1;
	// begin inline asm
	mma.sync.aligned.row.col.m8n8k32.s32.s4.s4.s32 {%r13261, %r13262}, {%r49150}, {%r49150}, {%r13255, %r13256};

	// end inline asm
	bar.warp.sync 	-1;
	// begin inline asm
	mma.sync.aligned.row.col.m8n8k32.s32.s4.s4.s32 {%r13267, %r13268}, {%r49150}, {%r49150}, {%r13261, %r13262};

	// end inline asm
	bar.warp.sync 	-1;
	// begin inline asm
	mma.sync.aligned.row.col.m8n8k32.s32.s4.s4.s32 {%r13273, %r13274}, {%r49150}, {%r49150}, {%r13267, %r13268};

	// end inline asm
	bar.warp.sync 	-1;
	// begin inline asm
	mma.sync.aligned.row.col.m8n8k32.s32.s4.s4.s32 {%r13279, %r13280}, {%r49150}, {%r49150}, {%r13273, %r13274};

	// end inline asm
	bar.warp.sync 	-1;
	// begin inline asm
	mma.sync.aligned.row.col.m8n8k32.s32.s4.s4.s32 {%r13285, %r13286}, {%r49150}, {%r49150}, {%r13279, %r13280};

	// end inline asm
	bar.warp.sync 	-1;
	// begin inline asm
	mma.sync.aligned.row.col.m8n8k32.s32.s4.s4.s32 {%r13291, %r13292}, {%r49150}, {%r49150}, {%r13285, %r13286};

	// end inline asm
	bar.warp.sync 	-1;
	// begin inline asm
	mma.sync.aligned.row.col.m8n8k32.s32.s4.s4.s32 {%r13297, %r13298}, {%r49150}, {%r49150}, {%r13291, %r13292};

	// end inline asm
	bar.warp.sync 	-1;
	// begin inline asm
	mma.sync.aligned.row.col.m8n8k32.s32.s4.s4.s32 {%r13303, %r13304}, {%r49150}, {%r49150}, {%r13297, %r13298};

	// end inline asm
	bar.warp.sync 	-1;
	// begin inline asm
	mma.sync.aligned.row.col.m8n8k32.s32.s4.s4.s32 {%r13309, %r13310}, {%r49150}, {%r49150}, {%r13303, %r13304};

	// end inline asm
	bar.warp.sync 	-1;
	// begin inline asm
	mma.sync.aligned.row.col.m8n8k32.s32.s4.s4.s32 {%r13315, %r13316}, {%r49150}, {%r49150}, {%r13309, %r13310};

	// end inline asm
	bar.warp.sync 	-1;
	// begin inline asm
	mma.sync.aligned.row.col.m8n8k32.s32.s4.s4.s32 {%r13321, %r13322}, {%r49150}, {%r49150}, {%r13315, %r13316};

	// end inline asm
	bar.warp.sync 	-1;
	// begin inline asm
	mma.sync.aligned.row.col.m8n8k32.s32.s4.s4.s32 {%r13327, %r13328}, {%r49150}, {%r49150}, {%r13321, %r13322};

	// end inline asm
	bar.warp.sync 	-1;
	// begin inline asm
	mma.sync.aligned.row.col.m8n8k32.s32.s4.s4.s32 {%r13333, %r13334}, {%r49150}, {%r49150}, {%r13327, %r13328};

	// end inline asm
	bar.warp.sync 	-1;
	// begin inline asm
	mma.sync.aligned.row.col.m8n8k32.s32.s4.s4.s32 {%r13339, %r13340}, {%r49150}, {%r49150}, {%r13333, %r13334};

	// end inline asm
	bar.warp.sync 	-1;
	// begin inline asm
	mma.sync.aligned.row.col.m8n8k32.s32.s4.s4.s32 {%r13345, %r13346}, {%r49150}, {%r49150}, {%r13339, %r13340};

	// end inline asm
	bar.warp.sync 	-1;
	// begin inline asm
	mma.sync.aligned.row.col.m8n8k32.s32.s4.s4.s32 {%r13351, %r13352}, {%r49150}, {%r49150}, {%r13345, %r13346};

	// end inline asm
	bar.warp.sync 	-1;
	// begin inline asm
	mma.sync.aligned.row.col.m8n8k32.s32.s4.s4.s32 {%r13357, %r13358}, {%r49150}, {%r49150}, {%r13351, %r13352};

	// end inline asm
	bar.warp.sync 	-1;
	// begin inline asm
	mma.sync.aligned.row.col.m8n8k32.s32.s4.s4.s32 {%r13363, %r13364}, {%r49150}, {%r49150}, {%r13357, %r13358};

	// end inline asm
	bar.warp.sync 	-1;
	// begin inline asm
	mma.sync.aligned.row.col.m8n8k32.s32.s4.s4.s32 {%r13369, %r13370}, {%r49150}, {%r49150}, {%r13363, %r13364};

	// end inline asm
	bar.warp.sync 	-1;
	// begin inline asm
	mma.sync.aligned.row.col.m8n8k32.s32.s4.s4.s32 {%r13375, %r13376}, {%r49150}, {%r49150}, {%r13369, %r13370};

	// end inline asm
	bar.warp.sync 	-1;
	// begin inline asm
	mma.sync.aligned.row.col.m8n8k32.s32.s4.s4.s32 {%r13381, %r13382}, {%r49150}, {%r49150}, {%r13375, %r13376};

	// end inline asm
	bar.warp.sync 	-1;
	// begin inline asm
	mma.sync.aligned.row.col.m8n8k32.s32.s4.s4.s32 {%r13387, %r13388}, {%r49150}, {%r49150}, {%r13381, %r13382};

	// end inline asm
	bar.warp.sync 	-1;
	// begin inline asm
	mma.sync.aligned.row.col.m8n8k32.s32.s4.s4.s32 {%r13393, %r13394}, {%r49150}, {%r49150}, {%r13387, %r13388};

	// end inline asm
	bar.warp.sync 	-1;
	// begin inline asm
	mma.sync.aligned.row.col.m8n8k32.s32.s4.s4.s32 {%r13399, %r13400}, {%r49150}, {%r49150}, {%r13393, %r13394};

	// end inline asm
	bar.warp.sync 	-1;
	// begin inline asm
	mma.sync.aligned.row.col.m8n8k32.s32.s4.s4.s32 {%r13405, %r13406}, {%r49150}, {%r49150}, {%r13399, %r13400};

	// end inline asm
	bar.warp.sync 	-1;
	// begin inline asm
	mma.sync.aligned.row.col.m8n8k32.s32.s4.s4.s32 {%r13411, %r13412}, {%r49150}, {%r49150}, {%r13405, %r13406};

	// end inline asm
	bar.warp.sync 	-1;
	// begin inline asm
	mma.sync.aligned.row.col.m8n8k32.s32.s4.s4.s32 {%r13417, %r13418}, {%r49150}, {%r49150}, {%r13411, %r13412};

	// end inline asm
	bar.warp.sync 	-1;
	// begin inline asm
	mma.sync.aligned.row.col.m8n8k32.s32.s4.s4.s32 {%r13423, %r13424}, {%r49150}, {%r49150}, {%r13417, %r13418};

	// end inline asm
	bar.warp.sync 	-1;
	// begin inline asm
	mma.sync.aligned.row.col.m8n8k32.s32.s4.s4.s32 {%r13429, %r13430}, {%r49150}, {%r49150}, {%r13423, %r13424};

	// end inline asm
	bar.warp.sync 	-1;
	// begin inline asm
	mma.sync.aligned.row.col.m8n8k32.s32.s4.s4.s32 {%r13435, %r13436}, {%r49150}, {%r49150}, {%r13429, %r13430};

	// end inline asm
	bar.warp.sync 	-1;
	// begin inline asm
	mma.sync.aligned.row.col.m8n8k32.s32.s4.s4.s32 {%r13441, %r13442}, {%r49150}, {%r49150}, {%r13435, %r13436};

	// end inline asm
	bar.warp.sync 	-1;
	// begin inline asm
	mma.sync.aligned.row.col.m8n8k32.s32.s4.s4.s32 {%r13447, %r13448}, {%r49150}, {%r49150}, {%r13441, %r13442};

	// end inline asm
	bar.warp.sync 	-1;
	// begin inline asm
	mma.sync.aligned.row.col.m8n8k32.s32.s4.s4.s32 {%r13453, %r13454}, {%r49150}, {%r49150}, {%r13447, %r13448};

	// end inline asm
	bar.warp.sync 	-1;
	// begin inline asm
	mma.sync.aligned.row.col.m8n8k32.s32.s4.s4.s32 {%r13459, %r13460}, {%r49150}, {%r49150}, {%r13453, %r13454};

	// end inline asm
	bar.warp.sync 	-1;
	// begin inline asm
	mma.sync.aligned.row.col.m8n8k32.s32.s4.s4.s32 {%r13465, %r13466}, {%r49150}, {%r49150}, {%r13459, %r13460};

	// end inline asm
	bar.warp.sync 	-1;
	// begin inline asm
	mma.sync.aligned.row.col.m8n8k32.s32.s4.s4.s32 {%r13471, %r13472}, {%r49150}, {%r49150}, {%r13465, %r13466};

	// end inline asm
	bar.warp.sync 	-1;
	// begin inline asm
	mma.sync.aligned.row.col.m8n8k32.s32.s4.s4.s32 {%r13477, %r13478}, {%r49150}, {%r49150}, {%r13471, %r13472};

	// end inline asm
	bar.warp.sync 	-1;
	// begin inline asm
	mma.sync.aligned.row.col.m8n8k32.s32.s4.s4.s32 {%r13483, %r13484}, {%r49150}, {%r49150}, {%r13477, %r13478};

	// end inline asm
	bar.warp.sync 	-1;
	// begin inline asm
	mma.sync.aligned.row.col.m8n8k32.s32.s4.s4.s32 {%r13489, %r13490}, {%r49150}, {%r49150}, {%r13483, %r13484};

	// end inline asm
	bar.warp.sync 	-1;
	// begin inline asm
	mma.sync.aligned.row.col.m8n8k32.s32.s4.s4.s32 {%r13495, %r13496}, {%r49150}, {%r49150}, {%r13489, %r13490};

	// end inline asm
	bar.warp.sync 	-1;
	// begin inline asm
	mma.sync.aligned.row.col.m8n8k32.s32.s4.s4.s32 {%r13501, %r13502}, {%r49150}, {%r49150}, {%r13495, %r13496};

	// end inline asm
	bar.warp.sync 	-1;
	// begin inline asm
	mma.sync.aligned.row.col.m8n8k32.s32.s4.s4.s32 {%r13507, %r13508}, {%r49150}, {%r49150}, {%r13501, %r13502};

	// end inline asm
	bar.warp.sync 	-1;
	// begin inline asm
	mma.sync.aligned.row.col.m8n8k32.s32.s4.s4.s32 {%r13513, %r13514}, {%r49150}, {%r49150}, {%r13507, %r13508};

	// end inline asm
	bar.warp.sync 	-1;
	// begin inline asm
	mma.sync.aligned.row.col.m8n8k32.s32.s4.s4.s32 {%r13519, %r13520}, {%r49150}, {%r49150}, {%r13513, %r13514};

	// end inline asm
	bar.warp.sync 	-1;
	// begin inline asm
	mma.sync.aligned.row.col.m8n8k32.s32.s4.s4.s32 {%r13525, %r13526}, {%r49150}, {%r49150}, {%r13519, %r13520};

	// end inline asm
	bar.warp.sync 	-1;
	// begin inline asm
	mma.sync.aligned.row.col.m8n8k32.s32.s4.s4.s32 {%r13531, %r13532}, {%r49150}, {%r49150}, {%r13525, %r13526};

	// end inline asm
	bar.warp.sync 	-1;
	// begin inline asm
	mma.sync.aligned.row.col.m8n8k32.s32.s4.s4.s32 {%r13537, %r13538}, {%r49150}, {%r49150}, {%r13531, %r13532};

	// end inline asm
	bar.warp.sync 	-1;
	// begin inline asm
	mma.sync.aligned.row.col.m8n8k32.s32.s4.s4.s32 {%r13543, %r13544}, {%r49150}, {%r49150}, {%r13537, %r13538};

	// end inline asm
	bar.warp.sync 	-1;
	// begin inline asm
	mma.sync.aligned.row.col.m8n8k32.s32.s4.s4.s32 {%r13549, %r13550}, {%r49150}, {%r49150}, {%r13543, %r13544};

	// end inline asm
	bar.warp.sync 	-1;
	// begin inline asm
	mma.sync.aligned.row.col.m8n8k32.s32.s4.s4.s32 {%r13555, %r13556}, {%r49150}, {%r49150}, {%r13549, %r13550};

	// end inline asm
	bar.warp.sync 	-1;
	// begin inline asm
	mma.sync.aligned.row.col.m8n8k32.s32.s4.s4.s32 {%r13561, %r13562}, {%r49150}, {%r49150}, {%r13555, %r13556};

	// end inline asm
	bar.warp.sync 	-1;
	// begin inline asm
	mma.sync.aligned.row.col.m8n8k32.s32.s4.s4.s32 {%r13567, %r13568}, {%r49150}, {%r49150}, {%r13561, %r13562};

	// end inline asm
	bar.warp.sync 	-1;
	// begin inline asm
	mma.sync.aligned.row.col.m8n8k32.s32.s4.s4.s32 {%r13573, %r13574}, {%r49150}, {%r49150}, {%r13567, %r13568};

	// end inline asm
	bar.warp.sync 	-1;
	// begin inline asm
	mma.sync.aligned.row.col.m8n8k32.s32.s4.s4.s32 {%r13579, %r13580}, {%r49150}, {%r49150}, {%r13573, %r13574};

	// end inline asm
	bar.warp.sync 	-1;
	// begin inline asm
	mma.sync.aligned.row.col.m8n8k32.s32.s4.s4.s32 {%r13585, %r13586}, {%r49150}, {%r49150}, {%r13579, %r13580};

	// end inline asm
	bar.warp.sync 	-1;
	// begin inline asm
	mma.sync.aligned.row.col.m8n8k32.s32.s4.s4.s32 {%r13591, %r13592}, {%r49150}, {%r49150}, {%r13585, %r13586};

	// end inline asm
	bar.warp.sync 	-1;
	// begin inline asm
	mma.sync.aligned.row.col.m8n8k32.s32.s4.s4.s32 {%r13597, %r13598}, {%r49150}, {%r49150}, {%r13591, %r13592};

	// end inline asm
	bar.warp.sync 	-1;
	// begin inline asm
	mma.sync.aligned.row.col.m8n8k32.s32.s4.s4.s32 {%r13603, %r13604}, {%r49150}, {%r49150}, {%r13597, %r13598};

	// end inline asm
	bar.warp.sync 	-1;
	// begin inline asm
	mma.sync.aligned.row.col.m8n8k32.s32.s4.s4.s32 {%r13609, %r13610}, {%r49150}, {%r49150}, {%r13603, %r13604};

	// end inline asm
	bar.warp.sync 	-1;
	// begin inline asm
	mma.sync.aligned.row.col.m8n8k32.s32.s4.s4.s32 {%r13615, %r13616}, {%r49150}, {%r49150}, {%r13609, %r13610};

	// end inline asm
	bar.warp.sync 	-1;
	// begin inline asm
	mma.sync.aligned.row.col.m8n8k32.s32.s4.s4.s32 {%r13621, %r13622}, {%r49150}, {%r49150}, {%r13615, %r13616};

	// end inline asm
	bar.warp.sync 	-1;
	// begin inline asm
	mma.sync.aligned.row.col.m8n8k32.s32.s4.s4.s32 {%r13627, %r13628}, {%r49150}, {%r49150}, {%r13621, %r13622};

	// end inline asm
	bar.warp.sync 	-1;
	// begin inline asm
	mma.sync.aligned.row.col.m8n8k32.s32.s4.s4.s32 {%r13633, %r13634}, {%r49150}, {%r49150}, {%r13627, %r13628};

	// end inline asm
	bar.warp.sync 	-1;
	// begin inline asm
	mma.sync.aligned.row.col.m8n8k32.s32.s4.s4.s32 {%r13639, %r13640}, {%r49150}, {%r49150}, {%r13633, %r13634};

	// end inline asm
	bar.warp.sync 	-1;
	// begin inline asm
	mma.sync.aligned.row.col.m8n8k32.s32.s4.s4.s32 {%r13645, %r13646}, {%r49150}, {%r49150}, {%r13639, %r13640};

	// end inline asm
	bar.warp.sync 	-1;
	// begin inline asm
	mma.sync.aligned.row.col.m8n8k32.s32.s4.s4.s32 {%r13651, %r13652}, {%r49150}, {%r49150}, {%r13645, %r13646};

	// end inline asm
	bar.warp.sync 	-1;
	// begin inline asm
	mma.sync.aligned.row.col.m8n8k32.s32.s4.s4.s32 {%r13657, %r13658}, {%r49150}, {%r49150}, {%r13651, %r13652};

	// end inline asm
	bar.warp.sync 	-1;
	// begin inline asm
	mma.sync.aligned.row.col.m8n8k32.s32.s4.s4.s32 {%r13663, %r13664}, {%r49150}, {%r49150}, {%r13657, %r13658};

	// end inline asm
	bar.warp.sync 	-1;
	// begin inline asm
	mma.sync.aligned.row.col.m8n8k32.s32.s4.s4.s32 {%r13669, %r13670}, {%r49150}, {%r49150}, {%r13663, %r13664};

	// end inline asm
	bar.warp.sync 	-1;
	// begin inline asm
	mma.sync.aligned.row.col.m8n8k32.s32.s4.s4.s32 {%r13675, %r13676}, {%r49150}, {%r49150}, {%r13669, %r13670};

	// end inline asm
	bar.warp.sync 	-1;
	// begin inline asm
	mma.sync.aligned.row.col.m8n8k32.s32.s4.s4.s32 {%r13681, %r13682}, {%r49150}, {%r49150}, {%r13675, %r13676};

	// end inline asm
	bar.warp.sync 	-1;
	// begin inline asm
	mma.sync.aligned.row.col.m8n8k32.s32.s4.s4.s32 {%r13687, %r13688}, {%r49150}, {%r49150}, {%r13681, %r13682};

	// end inline asm
	bar.warp.sync 	-1;
	// begin inline asm
	mma.sync.aligned.row.col.m8n8k32.s32.s4.s4.s32 {%r13693, %r13694}, {%r49150}, {%r49150}, {%r13687, %r13688};

	// end inline asm
	bar.warp.sync 	-1;
	// begin inline asm
	mma.sync.aligned.row.col.m8n8k32.s32.s4.s4.s32 {%r13699, %r13700}, {%r49150}, {%r49150}, {%r13693, %r13694};

	// end inline asm
	bar.warp.sync 	-1;
	// begin inline asm
	mma.sync.aligned.row.col.m8n8k32.s32.s4.s4.s32 {%r13705, %r13706}, {%r49150}, {%r49150}, {%r13699, %r13700};

	// end inline asm
	bar.warp.sync 	-1;
	// begin inline asm
	mma.sync.aligned.row.col.m8n8k32.s32.s4.s4.s32 {%r13711, %r13712}, {%r49150}, {%r49150}, {%r13705, %r13706};

	// end inline asm
	bar.warp.sync 	-1;
	// begin inline asm
	mma.sync.aligned.row.col.m8n8k32.s32.s4.s4.s32 {%r13717, %r13718}, {%r49150}, {%r49150}, {%r13711, %r13712};

	// end inline asm
	bar.warp.sync 	-1;
	// begin inline asm
	mma.sync.aligned.row.col.m8n8k32.s32.s4.s4.s32 {%r13723, %r13724}, {%r49150}, {%r49150}, {%r13717, %r13718};

	// end inline asm
	bar.warp.sync 	-1;
	// begin inline asm
	mma.sync.aligned.row.col.m8n8k32.s32.s4.s4.s32 {%r13729, %r13730}, {%r49150}, {%r49150}, {%r13723, %r13724};

	// end inline asm
	bar.warp.sync 	-1;
	// begin inline asm
	mma.sync.aligned.row.col.m8n8k32.s32.s4.s4.s32 {%r13735, %r13736}, {%r49150}, {%r49150}, {%r13729, %r13730};

	// end inline asm
	bar.warp.sync 	-1;
	// begin inline asm
	mma.sync.aligned.row.col.m8n8k32.s32.s4.s4.s32 {%r13741, %r13742}, {%r49150}, {%r49150}, {%r13735, %r13736};

	// end inline asm
	bar.warp.sync 	-1;
	// begin inline asm
	mma.sync.aligned.row.col.m8n8k32.s32.s4.s4.s32 {%r13747, %r13748}, {%r49150}, {%r49150}, {%r13741, %r13742};

	// end inline asm
	bar.warp.sync 	-1;
	// begin inline asm
	mma.sync.aligned.row.col.m8n8k32.s32.s4.s4.s32 {%r13753, %r13754}, {%r49150}, {%r49150}, {%r13747, %r13748};

	// end inline asm
	bar.warp.sync 	-1;
	// begin inline asm
	mma.sync.aligned.row.col.m8n8k32.s32.s4.s4.s32 {%r13759, %r13760}, {%r49150}, {%r49150}, {%r13753, %r13754};

	// end inline asm
	bar.warp.sync 	-1;
	// begin inline asm
	mma.sync.aligned.row.col.m8n8k32.s32.s4.s4.s32 {%r13765, %r13766}, {%r49150}, {%r49150}, {%r13759, %r13760};

	// end inline asm
	bar.warp.sync 	-1;
	// begin inline asm
	mma.sync.aligned.row.col.m8n8k32.s32.s4.s4.s32 {%r13771, %r13772}, {%r49150}, {%r49150}, {%r13765, %r13766};

	// end inline asm
	bar.warp.sync 	-1;
	// begin inline asm
	mma.sync.aligned.row.col.m8n8k32.s32.s4.s4.s32 {%r13777, %r13778}, {%r49150}, {%r49150}, {%r13771, %r13772};

	// end inline asm
	bar.warp.sync 	-1;
	// begin inline asm
	mma.sync.aligned.row.col.m8n8k32.s32.s4.s4.s32 {%r13783, %r13784}, {%r49150}, {%r49150}, {%r13777, %r13778};

	// end inline asm
	bar.warp.sync 	-1;
	// begin inline asm
	mma.sync.aligned.row.col.m8n8k32.s32.s4.s4.s32 {%r13789, %r13790}, {%r49150}, {%r49150}, {%r13783, %r13784};

	// end inline asm
	bar.warp.sync 	-1;
	// begin inline asm
	mma.sync.aligned.row.col.m8n8k32.s32.s4.s4.s32 {%r13795, %r13796}, {%r49150}, {%r49150}, {%r13789, %r13790};

	// end inline asm
	bar.warp.sync 	-1;
	// begin inline asm
	mma.sync.aligned.row.col.m8n8k32.s32.s4.s4.s32 {%r13801, %r13802}, {%r49150}, {%r49150}, {%r13795, %r13796};

	// end inline asm
	bar.warp.sync 	-1;
	// begin inline asm
	mma.sync.aligned.row.col.m8n8k32.s32.s4.s4.s32 {%r13807, %r13808}, {%r49150}, {%r49150}, {%r13801, %r13802};

	// end inline asm
	bar.warp.sync 	-1;
	// begin inline asm
	mma.sync.aligned.row.col.m8n8k32.s32.s4.s4.s32 {%r13813, %r13814}, {%r49150}, {%r49150}, {%r13807, %r13808};

	// end inline asm
	bar.warp.sync 	-1;
	// begin inline asm
	mma.sync.aligned.row.col.m8n8k32.s32.s4.s4.s32 {%r13819, %r13820}, {%r49150}, {%r49150}, {%r13813, %r13814};

	// end inline asm
	bar.warp.sync 	-1;
	// begin inline asm
	mma.sync.aligned.row.col.m8n8k32.s32.s4.s4.s32 {%r13825, %r13826}, {%r49150}, {%r49150}, {%r13819, %r13820};

	// end inline asm
	bar.warp.sync 	-1;
	// begin inline asm
	mma.sync.aligned.row.col.m8n8k32.s32.s4.s4.s32 {%r13831, %r13832}, {%r49150}, {%r49150}, {%r13825, %r13826};

	// end inline asm
	bar.warp.sync 	-1;
	// begin inline asm
	mma.sync.aligned.row.col.m8n8k32.s32.s4.s4.s32 {%r13837, %r13838}, {%r49150}, {%r49150}, {%r13831, %r13832};

	// end inline asm
	bar.warp.sync 	-1;
	// begin inline asm
	mma.sync.aligned.row.col.m8n8k32.s32.s4.s4.s32 {%r13843, %r13844}, {%r49150}, {%r49150}, {%r13837, %r13838};

	// end inline asm
	bar.warp.sync 	-1;
	// begin inline asm
	mma.sync.aligned.row.col.m8n8k32.s32.s4.s4.s32 {%r13849, %r13850}, {%r49150}, {%r49150}, {%r13843, %r13844};

	// end inline asm
	bar.warp.sync 	-1;
	// begin inline asm
	mma.sync.aligned.row.col.m8n8k32.s32.s4.s4.s32 {%r13855, %r13856}, {%r49150}, {%r49150}, {%r13849, %r13850};

	// end inline asm
	bar.warp.sync 	-1;
	// begin inline asm
	mma.sync.aligned.row.col.m8n8k32.s32.s4.s4.s32 {%r13861, %r13862}, {%r49150}, {%r49150}, {%r13855, %r13856};

	// end inline asm
	bar.warp.sync 	-1;
	// begin inline asm
	mma.sync.aligned.row.col.m8n8k32.s32.s4.s4.s32 {%r13867, %r13868}, {%r49150}, {%r49150}, {%r13861, %r13862};

	// end inline asm
	bar.warp.sync 	-1;
	// begin inline asm
	mma.sync.aligned.row.col.m8n8k32.s32.s4.s4.s32 {%r13873, %r13874}, {%r49150}, {%r49150}, {%r13867, %r13868};

	// end inline asm
	bar.warp.sync 	-1;
	// begin inline asm
	mma.sync.aligned.row.col.m8n8k32.s32.s4.s4.s32 {%r13879, %r13880}, {%r49150}, {%r49150}, {%r13873, %r13874};

	// end inline asm
	bar.warp.sync 	-1;
	// begin inline asm
	mma.sync.aligned.row.col.m8n8k32.s32.s4.s4.s32 {%r13885, %r13886}, {%r49150}, {%r49150}, {%r13879, %r13880};

	// end inline asm
	bar.warp.sync 	-1;
	// begin inline asm
	mma.sync.aligned.row.col.m8n8k32.s32.s4.s4.s32 {%r13891, %r13892}, {%r49150}, {%r49150}, {%r13885, %r13886};

	// end inline asm
	bar.warp.sync 	-1;
	// begin inline asm
	mma.sync.aligned.row.col.m8n8k32.s32.s4.s4.s32 {%r13897, %r13898}, {%r49150}, {%r49150}, {%r13891, %r13892};

	// end inline asm
	bar.warp.sync 	-1;
	// begin inline asm
	mma.sync.aligned.row.col.m8n8k32.s32.s4.s4.s32 {%r13903, %r13904}, {%r49150}, {%r49150}, {%r13897, %r13898};

	// end inline asm
	bar.warp.sync 	-1;
	// begin inline asm
	mma.sync.aligned.row.col.m8n8k32.s32.s4.s4.s32 {%r13909, %r13910}, {%r49150}, {%r49150}, {%r13903, %r13904};

	// end inline asm
	bar.warp.sync 	-1;
	// begin inline asm
	mma.sync.aligned.row.col.m8n8k32.s32.s4.s4.s32 {%r13915, %r13916}, {%r49150}, {%r49150}, {%r13909, %r13910};

	// end inline asm
	bar.warp.sync 	-1;
	// begin inline asm
	mma.sync.aligned.row.col.m8n8k32.s32.s4.s4.s32 {%r13921, %r13922}, {%r49150}, {%r49150}, {%r13915, %r13916};

	// end inline asm
	bar.warp.sync 	-1;
	// begin inline asm
	mma.sync.aligned.row.col.m8n8k32.s32.s4.s4.s32 {%r13927, %r13928}, {%r49150}, {%r49150}, {%r13921, %r13922};

	// end inline asm
	bar.warp.sync 	-1;
	// begin inline asm
	mma.sync.aligned.row.col.m8n8k32.s32.s4.s4.s32 {%r13933, %r13934}, {%r49150}, {%r49150}, {%r13927, %r13928};

	// end inline asm
	bar.warp.sync 	-1;
	// begin inline asm
	mma.sync.aligned.row.col.m8n8k32.s32.s4.s4.s32 {%r13939, %r13940}, {%r49150}, {%r49150}, {%r13933, %r13934};

	// end inline asm
	bar.warp.sync 	-1;
	// begin inline asm
	mma.sync.aligned.row.col.m8n8k32.s32.s4.s4.s32 {%r13945, %r13946}, {%r49150}, {%r49150}, {%r13939, %r13940};

	// end inline asm
	bar.warp.sync 	-1;
	// begin inline asm
	mma.sync.aligned.row.col.m8n8k32.s32.s4.s4.s32 {%r13951, %r13952}, {%r49150}, {%r49150}, {%r13945, %r13946};

	// end inline asm
	bar.warp.sync 	-1;
	// begin inline asm
	mma.sync.aligned.row.col.m8n8k32.s32.s4.s4.s32 {%r13957, %r13958}, {%r49150}, {%r49150}, {%r13951, %r13952};

	// end inline asm
	bar.warp.sync 	-1;
	// begin inline asm
	mma.sync.aligned.row.col.m8n8k32.s32.s4.s4.s32 {%r13963, %r13964}, {%r49150}, {%r49150}, {%r13957, %r13958};

	// end inline asm
	bar.warp.sync 	-1;
	// begin inline asm
	mma.sync.aligned.row.col.m8n8k32.s32.s4.s4.s32 {%r13969, %r13970}, {%r49150}, {%r49150}, {%r13963, %r13964};

	// end inline asm
	bar.warp.sync 	-1;
	// begin inline asm
	mma.sync.aligned.row.col.m8n8k32.s32.s4.s4.s32 {%r13975, %r13976}, {%r49150}, {%r49150}, {%r13969, %r13970};

	// end inline asm
	bar.warp.sync 	-1;
	// begin inline asm
	mma.sync.aligned.row.col.m8n8k32.s32.s4.s4.s32 {%r13981, %r13982}, {%r49150}, {%r49150}, {%r13975, %r13976};

	// end inline asm
	bar.warp.sync 	-1;
	// begin inline asm
	mma.sync.aligned.row.col.m8n8k32.s32.s4.s4.s32 {%r13987, %r13988}, {%r49150}, {%r49150}, {%r13981, %r13982};

	// end inline asm
	bar.warp.sync 	-1;
	// begin inline asm
	mma.sync.aligned.row.col.m8n8k32.s32.s4.s4.s32 {%r13993, %r13994}, {%r49150}, {%r49150}, {%r13987, %r13988};

	// end inline asm
	bar.warp.sync 	-1;
	// begin inline asm
	mma.sync.aligned.row.col.m8n8k32.s32.s4.s4.s32 {%r13999, %r14000}, {%r49150}, {%r49150}, {%r13993, %r13994};

	// end inline asm
	bar.warp.sync 	-1;
	// begin inline asm
	mma.sync.aligned.row.col.m8n8k32.s32.s4.s4.s32 {%r14005, %r14006}, {%r49150}, {%r49150}, {%r13999, %r14000};

	// end inline asm
	bar.warp.sync 	-1;
	// begin inline asm
	mma.sync.aligned.row.col.m8n8k32.s32.s4.s4.s32 {%r14011, %r14012}, {%r49150}, {%r49150}, {%r14005, %r14006};

	// end inline asm
	bar.warp.sync 	-1;
	// begin inline asm
	mma.sync.aligned.row.col.m8n8k32.s32.s4.s4.s32 {%r14017, %r14018}, {%r49150}, {%r49150}, {%r14011, %r14012};

	// end inline asm
	bar.warp.sync 	-1;
	// begin inline asm
	mma.sync.aligned.row.col.m8n8k32.s32.s4.s4.s32 {%r14023, %r14024}, {%r49150}, {%r49150}, {%r14017, %r14018};

	// end inline asm
	bar.warp.sync 	-1;
	// begin inline asm
	mma.sync.aligned.row.col.m8n8k32.s32.s4.s4.s32 {%r14029, %r14030}, {%r49150}, {%r49150}, {%r14023, %r14024};

	// end inline asm
	bar.warp.sync 	-1;
	// begin inline asm
	mma.sync.aligned.row.col.m8n8k32.s32.s4.s4.s32 {%r14035, %r14036}, {%r49150}, {%r49150}, {%r14029, %r14030};

	// end inline asm
	bar.warp.sync 	-1;
	// begin inline asm
	mma.sync.aligned.row.col.m8n8k32.s32.s4.s4.s32 {%r14041, %r14042}, {%r49150}, {%r49150}, {%r14035, %r14036};

	// end inline asm
	bar.warp.sync 	-1;
	// begin inline asm
	mma.sync.aligned.row.col.m8n8k32.s32.s4.s4.s32 {%r14047, %r14048}, {%r49150}, {%r49150}, {%r14041, %r14042};

	// end inline asm
	bar.warp.sync 	-1;
	// begin inline asm
	mma.sync.aligned.row.col.m8n8k32.s32.s4.s4.s32 {%r14053, %r14054}, {%r49150}, {%r49150}, {%r14047, %r14048};

	// end inline asm
	bar.warp.sync 	-1;
	// begin inline asm
	mma.sync.aligned.row.col.m8n8k32.s32.s4.s4.s32 {%r14059, %r14060}, {%r49150}, {%r49150}, {%r14053, %r14054};

	// end inline asm
	bar.warp.sync 	-1;
	// begin inline asm
	mma.sync.aligned.row.col.m8n8k32.s32.s4.s4.s32 {%r14065, %r14066}, {%r49150}, {%r49150}, {%r14059, %r14060};

	// end inline asm
	bar.warp.sync 	-1;
	// begin inline asm
	mma.sync.aligned.row.col.m8n8k32.s32.s4.s4.s32 {%r14071, %r14072}, {%r49150}, {%r49150}, {%r14065, %r14066};

	// end inline asm
	bar.warp.sync 	-1;
	// begin inline asm
	mma.sync.aligned.row.col.m8n8k32.s32.s4.s4.s32 {%r14077, %r14078}, {%r49150}, {%r49150}, {%r14071, %r14072};

	// end inline asm
	bar.warp.sync 	-1;
	// begin inline asm
	mma.sync.aligned.row.col.m8n8k32.s32.s4.s4.s32 {%r14083, %r14084}, {%r49150}, {%r49150}, {%r14077, %r14078};

	// end inline asm
	bar.warp.sync 	-1;
	// begin inline asm
	mma.sync.aligned.row.col.m8n8k32.s32.s4.s4.s32 {%r14089, %r14090}, {%r49150}, {%r49150}, {%r14083, %r14084};

	// end inline asm
	bar.warp.sync 	-1;
	// begin inline asm
	mma.sync.aligned.row.col.m8n8k32.s32.s4.s4.s32 {%r14095, %r14096}, {%r49150}, {%r49150}, {%r14089, %r14090};

	// end inline asm
	bar.warp.sync 	-1;
	// begin inline asm
	mma.sync.aligned.row.col.m8n8k32.s32.s4.s4.s32 {%r14101, %r14102}, {%r49150}, {%r49150}, {%r14095, %r14096};

	// end inline asm
	bar.warp.sync 	-1;
	// begin inline asm
	mma.sync.aligned.row.col.m8n8k32.s32.s4.s4.s32 {%r14107, %r14108}, {%r49150}, {%r49150}, {%r14101, %r14102};

	// end inline asm
	bar.warp.sync 	-1;
	// begin inline asm
	mma.sync.aligned.row.col.m8n8k32.s32.s4.s4.s32 {%r14113, %r14114}, {%r49150}, {%r49150}, {%r14107, %r14108};

	// end inline asm
	bar.warp.sync 	-1;
	// begin inline asm
	mma.sync.aligned.row.col.m8n8k32.s32.s4.s4.s32 {%r14119, %r14120}, {%r49150}, {%r49150}, {%r14113, %r14114};

	// end inline asm
	bar.warp.sync 	-1;
	// begin inline asm
	mma.sync.aligned.row.col.m8n8k32.s32.s4.s4.s32 {%r14125, %r14126}, {%r49150}, {%r49150}, {%r14119, %r14120};

	// end inline asm
	bar.warp.sync 	-1;
	// begin inline asm
	mma.sync.aligned.row.col.m8n8k32.s32.s4.s4.s32 {%r14131, %r14132}, {%r49150}, {%r49150}, {%r14125, %r14126};

	// end inline asm
	bar.warp.sync 	-1;
	// begin inline asm
	mma.sync.aligned.row.col.m8n8k32.s32.s4.s4.s32 {%r14137, %r14138}, {%r49150}, {%r49150}, {%r14131, %r14132};

	// end inline asm
	bar.warp.sync 	-1;
	// begin inline asm
	mma.sync.aligned.row.col.m8n8k32.s32.s4.s4.s32 {%r14143, %r14144}, {%r49150}, {%r49150}, {%r14137, %r14138};

	// end inline asm
	bar.warp.sync 	-1;
	// begin inline asm
	mma.sync.aligned.row.col.m8n8k32.s32.s4.s4.s32 {%r14149, %r14150}, {%r49150}, {%r49150}, {%r14143, %r14144};

	// end inline asm
	bar.warp.sync 	-1;
	// begin inline asm
	mma.sync.aligned.row.col.m8n8k32.s32.s4.s4.s32 {%r14155, %r14156}, {%r49150}, {%r49150}, {%r14149, %r14150};

	// end inline asm
	bar.warp.sync 	-1;
	// begin inline asm
	mma.sync.aligned.row.col.m8n8k32.s32.s4.s4.s32 {%r14161, %r14162}, {%r49150}, {%r49150}, {%r14155, %r14156};

	// end inline asm
	bar.warp.sync 	-1;
	// begin inline asm
	mma.sync.aligned.row.col.m8n8k32.s32.s4.s4.s32 {%r14167, %r14168}, {%r49150}, {%r49150}, {%r14161, %r14162};

	// end inline asm
	bar.warp.sync 	-1;
	// begin inline asm
	mma.sync.aligned.row.col.m8n8k32.s32.s4.s4.s32 {%r14173, %r14174}, {%r49150}, {%r49150}, {%r14167, %r14168};

	// end inline asm
	bar.warp.sync 	-1;
	// begin inline asm
	mma.sync.aligned.row.col.m8n8k32.s32.s4.s4.s32 {%r14179, %r14180}, {%r49150}, {%r49150}, {%r14173, %r14174};

	// end inline asm
	bar.warp.sync 	-1;
	// begin inline asm
	mma.sync.aligned.row.col.m8n8k32.s32.s4.s4.s32 {%r14185, %r14186}, {%r49150}, {%r49150}, {%r14179, %r14180};

	// end inline asm
	bar.warp.sync 	-1;
	// begin inline asm
	mma.sync.aligned.row.col.m8n8k32.s32.s4.s4.s32 {%r14191, %r14192}, {%r49150}, {%r49150}, {%r14185, %r14186};

	// end inline asm
	bar.warp.sync 	-1;
	// begin inline asm
	mma.sync.aligned.row.col.m8n8k32.s32.s4.s4.s32 {%r14197, %r14198}, {%r49150}, {%r49150}, {%r14191, %r14192};

	// end inline asm
	bar.warp.sync 	-1;
	// begin inline asm
	mma.sync.aligned.row.col.m8n8k32.s32.s4.s4.s32 {%r14203, %r14204}, {%r49150}, {%r49150}, {%r14197, %r14198};

	// end inline asm
	bar.warp.sync 	-1;
	// begin inline asm
	mma.sync.aligned.row.col.m8n8k32.s32.s4.s4.s32 {%r14209, %r14210}, {%r49150}, {%r49150}, {%r14203, %r14204};

	// end inline asm
	bar.warp.sync 	-1;
	// begin inline asm
	mma.sync.aligned.row.col.m8n8k32.s32.s4.s4.s32 {%r14215, %r14216}, {%r49150}, {%r49150}, {%r14209, %r14210};

	// end inline asm
	bar.warp.sync 	-1;
	// begin inline asm
	mma.sync.aligned.row.col.m8n8k32.s32.s4.s4.s32 {%r14221, %r14222}, {%r49150}, {%r49150}, {%r14215, %r14216};

	// end inline asm
	bar.warp.sync 	-1;
	// begin inline asm
	mma.sync.aligned.row.col.m8n8k32.s32.s4.s4.s32 {%r14227, %r14228}, {%r49150}, {%r49150}, {%r14221, %r14222};

	// end inline asm
	bar.warp.sync 	-1;
	// begin inline asm
	mma.sync.aligned.row.col.m8n8k32.s32.s4.s4.s32 {%r14233, %r14234}, {%r49150}, {%r49150}, {%r14227, %r14228};

	// end inline asm
	bar.warp.sync 	-1;
	// begin inline asm
	mma.sync.aligned.row.col.m8n8k32.s32.s4.s4.s32 {%r14239, %r14240}, {%r49150}, {%r49150}, {%r14233, %r14234};

	// end inline asm
	bar.warp.sync 	-1;
	// begin inline asm
	mma.sync.aligned.row.col.m8n8k32.s32.s4.s4.s32 {%r14245, %r14246}, {%r49150}, {%r49150}, {%r14239, %r14240};

	// end inline asm
	bar.warp.sync 	-1;
	// begin inline asm
	mma.sync.aligned.row.col.m8n8k32.s32.s4.s4.s32 {%r14251, %r14252}, {%r49150}, {%r49150}, {%r14245, %r14246};

	// end inline asm
	bar.warp.sync 	-1;
	// begin inline asm
	mma.sync.aligned.row.col.m8n8k32.s32.s4.s4.s32 {%r14257, %r14258}, {%r49150}, {%r49150}, {%r14251, %r14252};

	// end inline asm
	bar.warp.sync 	-1;
	// begin inline asm
	mma.sync.aligned.row.col.m8n8k32.s32.s4.s4.s32 {%r14263, %r14264}, {%r49150}, {%r49150}, {%r14257, %r14258};

	// end inline asm
	bar.warp.sync 	-1;
	// begin inline asm
	mma.sync.aligned.row.col.m8n8k32.s32.s4.s4.s32 {%r14269, %r14270}, {%r49150}, {%r49150}, {%r14263, %r14264};

	// end inline asm
	bar.warp.sync 	-1;
	// begin inline asm
	mma.sync.aligned.row.col.m8n8k32.s32.s4.s4.s32 {%r14275, %r14276}, {%r49150}, {%r49150}, {%r14269, %r14270};

	// end inline asm
	bar.warp.sync 	-1;
	// begin inline asm
	mma.sync.aligned.row.col.m8n8k32.s32.s4.s4.s32 {%r14281, %r14282}, {%r49150}, {%r49150}, {%r14275, %r14276};

	// end inline asm
	bar.warp.sync 	-1;
	// begin inline asm
	mma.sync.aligned.row.col.m8n8k32.s32.s4.s4.s32 {%r14287, %r14288}, {%r49150}, {%r49150}, {%r14281, %r14282};

	// end inline asm
	bar.warp.sync 	-1;
	// begin inline asm
	mma.sync.aligned.row.col.m8n8k32.s32.s4.s4.s32 {%r14293, %r14294}, {%r49150}, {%r49150}, {%r14287, %r14288};

	// end inline asm
	bar.warp.sync 	-1;
	// begin inline asm
	mma.sync.aligned.row.col.m8n8k32.s32.s4.s4.s32 {%r14299, %r14300}, {%r49150}, {%r49150}, {%r14293, %r14294};

	// end inline asm
	bar.warp.sync 	-1;
	// begin inline asm
	mma.sync.aligned.row.col.m8n8k32.s32.s4.s4.s32 {%r14305, %r14306}, {%r49150}, {%r49150}, {%r14299, %r14300};

	// end inline asm
	bar.warp.sync 	-1;
	// begin inline asm
	mma.sync.aligned.row.col.m8n8k32.s32.s4.s4.s32 {%r14311, %r14312}, {%r49150}, {%r49150}, {%r14305, %r14306};

	// end inline asm
	bar.warp.sync 	-1;
	// begin inline asm
	mma.sync.aligned.row.col.m8n8k32.s32.s4.s4.s32 {%r14317, %r14318}, {%r49150}, {%r49150}, {%r14311, %r14312};

	// end inline asm
	bar.warp.sync 	-1;
	// begin inline asm
	mma.sync.aligned.row.col.m8n8k32.s32.s4.s4.s32 {%r14323, %r14324}, {%r49150}, {%r49150}, {%r14317, %r14318};

	// end inline asm
	bar.warp.sync 	-1;
	// begin inline asm
	mma.sync.aligned.row.col.m8n8k32.s32.s4.s4.s32 {%r14329, %r14330}, {%r49150}, {%r49150}, {%r14323, %r14324};

	// end inline asm
	bar.warp.sync 	-1;
	// begin inline asm
	mma.sync.aligned.row.col.m8n8k32.s32.s4.s4.s32 {%r14335, %r14336}, {%r49150}, {%r49150}, {%r14329, %r14330};

	// end inline asm
	bar.warp.sync 	-1;
	// begin inline asm
	mma.sync.aligned.row.col.m8n8k32.s32.s4.s4.s32 {%r14341, %r14342}, {%r49150}, {%r49150}, {%r14335, %r14336};

	// end inline asm
	bar.warp.sync 	-1;
	// begin inline asm
	mma.sync.aligned.row.col.m8n8k32.s32.s4.s4.s32 {%r14347, %r14348}, {%r49150}, {%r49150}, {%r14341, %r14342};

	// end inline asm
	bar.warp.sync 	-1;
	// begin inline asm
	mma.sync.aligned.row.col.m8n8k32.s32.s4.s4.s32 {%r14353, %r14354}, {%r49150}, {%r49150}, {%r14347, %r14348};

	// end inline asm
	bar.warp.sync 	-1;
	// begin inline asm
	mma.sync.aligned.row.col.m8n8k32.s32.s4.s4.s32 {%r14359, %r14360}, {%r49150}, {%r49150}, {%r14353, %r14354};

	// end inline asm
	bar.warp.sync 	-1;
	// begin inline asm
	mma.sync.aligned.row.col.m8n8k32.s32.s4.s4.s32 {%r14365, %r14366}, {%r49150}, {%r49150}, {%r14359, %r14360};

	// end inline asm
	bar.warp.sync 	-1;
	// begin inline asm
	mma.sync.aligned.row.col.m8n8k32.s32.s4.s4.s32 {%r14371, %r14372}, {%r49150}, {%r49150}, {%r14365, %r14366};

	// end inline asm
	bar.warp.sync 	-1;
	// begin inline asm
	mma.sync.aligned.row.col.m8n8k32.s32.s4.s4.s32 {%r14377, %r14378}, {%r49150}, {%r49150}, {%r14371, %r14372};

	// end inline asm
	bar.warp.sync 	-1;
	// begin inline asm
	mma.sync.aligned.row.col.m8n8k32.s32.s4.s4.s32 {%r14383, %r14384}, {%r49150}, {%r49150}, {%r14377, %r14378};

	// end inline asm
	bar.warp.sync 	-1;
	// begin inline asm
	mma.sync.aligned.row.col.m8n8k32.s32.s4.s4.s32 {%r14389, %r14390}, {%r49150}, {%r49150}, {%r14383, %r14384};

	// end inline asm
	bar.warp.sync 	-1;
	// begin inline asm
	mma.sync.aligned.row.col.m8n8k32.s32.s4.s4.s32 {%r14395, %r14396}, {%r49150}, {%r49150}, {%r14389, %r14390};

	// end inline asm
	bar.warp.sync 	-1;
	// begin inline asm
	mma.sync.aligned.row.col.m8n8k32.s32.s4.s4.s32 {%r14401, %r14402}, {%r49150}, {%r49150}, {%r14395, %r14396};

	// end inline asm
	bar.warp.sync 	-1;
	// begin inline asm
	mma.sync.aligned.row.col.m8n8k32.s32.s4.s4.s32 {%r14407, %r14408}, {%r49150}, {%r49150}, {%r14401, %r14402};

	// end inline asm
	bar.warp.sync 	-1;
	// begin inline asm
	mma.sync.aligned.row.col.m8n8k32.s32.s4.s4.s32 {%r14413, %r14414}, {%r49150}, {%r49150}, {%r14407, %r14408};

	// end inline asm
	bar.warp.sync 	-1;
	// begin inline asm
	mma.sync.aligned.row.col.m8n8k32.s32.s4.s4.s32 {%r14419, %r14420}, {%r49150}, {%r49150}, {%r14413, %r14414};

	// end inline asm
	bar.warp.sync 	-1;
	// begin inline asm
	mma.sync.aligned.row.col.m8n8k32.s32.s4.s4.s32 {%r14425, %r14426}, {%r49150}, {%r49150}, {%r14419, %r14420};

	// end inline asm
	bar.warp.sync 	-1;
	// begin inline asm
	mma.sync.aligned.row.col.m8n8k32.s32.s4.s4.s32 {%r14431, %r14432}, {%r49150}, {%r49150}, {%r14425, %r14426};

	// end inline asm
	bar.warp.sync 	-1;
	// begin inline asm
	mma.sync.aligned.row.col.m8n8k32.s32.s4.s4.s32 {%r14437, %r14438}, {%r49150}, {%r49150}, {%r14431, %r14432};

	// end inline asm
	bar.warp.sync 	-1;
	// begin inline asm
	mma.sync.aligned.row.col.m8n8k32.s32.s4.s4.s32 {%r14443, %r14444}, {%r49150}, {%r49150}, {%r14437, %r14438};

	// end inline asm
	bar.warp.sync 	-1;
	// begin inline asm
	mma.sync.aligned.row.col.m8n8k32.s32.s4.s4.s32 {%r14449, %r14450}, {%r49150}, {%r49150}, {%r14443, %r14444};

	// end inline asm
	bar.warp.sync 	-1;
	// begin inline asm
	mma.sync.aligned.row.col.m8n8k32.s32.s4.s4.s32 {%r14455, %r14456}, {%r49150}, {%r49150}, {%r14449, %r14450};

	// end inline asm
	bar.warp.sync 	-1;
	// begin inline asm
	mma.sync.aligned.row.col.m8n8k32.s32.s4.s4.s32 {%r14461, %r14462}, {%r49150}, {%r49150}, {%r14455, %r14456};

	// end inline asm
	bar.warp.sync 	-1;
	// begin inline asm
	mma.sync.aligned.row.col.m8n8k32.s32.s4.s4.s32 {%r14467, %r14468}, {%r49150}, {%r49150}, {%r14461, %r14462};

	// end inline asm
	bar.warp.sync 	-1;
	// begin inline asm
	mma.sync.aligned.row.col.m8n8k32.s32.s4.s4.s32 {%r14473, %r14474}, {%r49150}, {%r49150}, {%r14467, %r14468};

	// end inline asm
	bar.warp.sync 	-1;
	// begin inline asm
	mma.sync.aligned.row.col.m8n8k32.s32.s4.s4.s32 {%r14479, %r14480}, {%r49150}, {%r49150}, {%r14473, %r14474};

	// end inline asm
	bar.warp.sync 	-1;
	// begin inline asm
	mma.sync.aligned.row.col.m8n8k32.s32.s4.s4.s32 {%r14485, %r14486}, {%r49150}, {%r49150}, {%r14479, %r14480};

	// end inline asm
	bar.warp.sync 	-1;
	// begin inline asm
	mma.sync.aligned.row.col.m8n8k32.s32.s4.s4.s32 {%r14491, %r14492}, {%r49150}, {%r49150}, {%r14485, %r14486};

	// end inline asm
	bar.warp.sync 	-1;
	// begin inline asm
	mma.sync.aligned.row.col.m8n8k32.s32.s4.s4.s32 {%r14497, %r14498}, {%r49150}, {%r49150}, {%r14491, %r14492};

	// end inline asm
	bar.warp.sync 	-1;
	// begin inline asm
	mma.sync.aligned.row.col.m8n8k32.s32.s4.s4.s32 {%r14503, %r14504}, {%r49150}, {%r49150}, {%r14497, %r14498};

	// end inline asm
	bar.warp.sync 	-1;
	// begin inline asm
	mma.sync.aligned.row.col.m8n8k32.s32.s4.s4.s32 {%r14509, %r14510}, {%r49150}, {%r49150}, {%r14503, %r14504};

	// end inline asm
	bar.warp.sync 	-1;
	// begin inline asm
	mma.sync.aligned.row.col.m8n8k32.s32.s4.s4.s32 {%r14515, %r14516}, {%r49150}, {%r49150}, {%r14509, %r14510};

	// end inline asm
	bar.warp.sync 	-1;
	// begin inline asm
	mma.sync.aligned.row.col.m8n8k32.s32.s4.s4.s32 {%r14521, %r14522}, {%r49150}, {%r49150}, {%r14515, %r14516};

	// end inline asm
	bar.warp.sync 	-1;
	// begin inline asm
	mma.sync.aligned.row.col.m8n8k32.s32.s4.s4.s32 {%r14527, %r14528}, {%r49150}, {%r49150}, {%r14521, %r14522};

	// end inline asm
	bar.warp.sync 	-1;
	// begin inline asm
	mma.sync.aligned.row.col.m8n8k32.s32.s4.s4.s32 {%r14533, %r14534}, {%r49150}, {%r49150}, {%r14527, %r14528};

	// end inline asm
	bar.warp.sync 	-1;
	// begin inline asm
	mma.sync.aligned.row.col.m8n8k32.s32.s4.s4.s32 {%r14539, %r14540}, {%r49150}, {%r49150}, {%r14533, %r14534};

	// end inline asm
	bar.warp.sync 	-1;
	// begin inline asm
	mma.sync.aligned.row.col.m8n8k32.s32.s4.s4.s32 {%r14545, %r14546}, {%r49150}, {%r49150}, {%r14539, %r14540};

	// end inline asm
	bar.warp.sync 	-1;
	// begin inline asm
	mma.sync.aligned.row.col.m8n8k32.s32.s4.s4.s32 {%r14551, %r14552}, {%r49150}, {%r49150}, {%r14545, %r14546};

	// end inline asm
	bar.warp.sync 	-1;
	// begin inline asm
	mma.sync.aligned.row.col.m8n8k32.s32.s4.s4.s32 {%r14557, %r14558}, {%r49150}, {%r49150}, {%r14551, %r14552};

	// end inline asm
	bar.warp.sync 	-1;
	// begin inline asm
	mma.sync.aligned.row.col.m8n8k32.s32.s4.s4.s32 {%r14563, %r14564}, {%r49150}, {%r49150}, {%r14557, %r14558};

	// end inline asm
	bar.warp.sync 	-1;
	// begin inline asm
	mma.sync.aligned.row.col.m8n8k32.s32.s4.s4.s32 {%r14569, %r14570}, {%r49150}, {%r49150}, {%r14563, %r14564};

	// end inline asm
	bar.warp.sync 	-1;
	// begin inline asm
	mma.sync.aligned.row.col.m8n8k32.s32.s4.s4.s32 {%r14575, %r14576}, {%r49150}, {%r49150}, {%r14569, %r14570};

	// end inline asm
	bar.warp.sync 	-1;
	// begin inline asm
	mma.sync.aligned.row.col.m8n8k32.s32.s4.s4.s32 {%r14581, %r14582}, {%r49150}, {%r49150}, {%r14575, %r14576};

	// end inline asm
	bar.warp.sync 	-1;
	// begin inline asm
	mma.sync.aligned.row.col.m8n8k32.s32.s4.s4.s32 {%r14587, %r14588}, {%r49150}, {%r49150}, {%r14581, %r14582};

	// end inline asm
	bar.warp.sync 	-1;
	// begin inline asm
	mma.sync.aligned.row.col.m8n8k32.s32.s4.s4.s32 {%r14593, %r14594}, {%r49150}, {%r49150}, {%r14587, %r14588};

	// end inline asm
	bar.warp.sync 	-1;
	// begin inline asm
	mma.sync.aligned.row.col.m8n8k32.s32.s4.s4.s32 {%r14599, %r14600}, {%r49150}, {%r49150}, {%r14593, %r14594};

	// end inline asm
	bar.warp.sync 	-1;
	// begin inline asm
	mma.sync.aligned.row.col.m8n8k32.s32.s4.s4.s32 {%r14605, %r14606}, {%r49150}, {%r49150}, {%r14599, %r14600};

	// end inline asm
	bar.warp.sync 	-1;
	// begin inline asm
	mma.sync.aligned.row.col.m8n8k32.s32.s4.s4.s32 {%r14611, %r14612}, {%r49150}, {%r49150}, {%r14605, %r14606};

	// end inline asm
	bar.warp.sync 	-1;
	// begin inline asm
	mma.sync.aligned.row.col.m8n8k32.s32.s4.s4.s32 {%r14617, %r14618}, {%r49150}, {%r49150}, {%r14611, %r14612};

	// end inline asm
	bar.warp.sync 	-1;
	// begin inline asm
	mma.sync.aligned.row.col.m8n8k32.s32.s4.s4.s32 {%r14623, %r14624}, {%r49150}, {%r49150}, {%r14617, %r14618};

	// end inline asm
	bar.warp.sync 	-1;
	// begin inline asm
	mma.sync.aligned.row.col.m8n8k32.s32.s4.s4.s32 {%r14629, %r14630}, {%r49150}, {%r49150}, {%r14623, %r14624};

	// end inline asm
	bar.warp.sync 	-1;
	// begin inline asm
	mma.sync.aligned.row.col.m8n8k32.s32.s4.s4.s32 {%r14635, %r14636}, {%r49150}, {%r49150}, {%r14629, %r14630};

	// end inline asm
	bar.warp.sync 	-1;
	// begin inline asm
	mma.sync.aligned.row.col.m8n8k32.s32.s4.s4.s32 {%r14641, %r14642}, {%r49150}, {%r49150}, {%r14635, %r14636};

	// end inline asm
	bar.warp.sync 	-1;
	// begin inline asm
	mma.sync.aligned.row.col.m8n8k32.s32.s4.s4.s32 {%r14647, %r14648}, {%r49150}, {%r49150}, {%r14641, %r14642};

	// end inline asm
	bar.warp.sync 	-1;
	// begin inline asm
	mma.sync.aligned.row.col.m8n8k32.s32.s4.s4.s32 {%r14653, %r14654}, {%r49150}, {%r49150}, {%r14647, %r14648};

	// end inline asm
	bar.warp.sync 	-1;
	// begin inline asm
	mma.sync.aligned.row.col.m8n8k32.s32.s4.s4.s32 {%r14659, %r14660}, {%r49150}, {%r49150}, {%r14653, %r14654};

	// end inline asm
	bar.warp.sync 	-1;
	// begin inline asm
	mma.sync.aligned.row.col.m8n8k32.s32.s4.s4.s32 {%r14665, %r14666}, {%r49150}, {%r49150}, {%r14659, %r14660};

	// end inline asm
	bar.warp.sync 	-1;
	// begin inline asm
	mma.sync.aligned.row.col.m8n8k32.s32.s4.s4.s32 {%r14671, %r14672}, {%r49150}, {%r49150}, {%r14665, %r14666};

	// end inline asm
	bar.warp.sync 	-1;
	// begin inline asm
	mma.sync.aligned.row.col.m8n8k32.s32.s4.s4.s32 {%r14677, %r14678}, {%r49150}, {%r49150}, {%r14671, %r14672};

	// end inline asm
	bar.warp.sync 	-1;
	// begin inline asm
	mma.sync.aligned.row.col.m8n8k32.s32.s4.s4.s32 {%r14683, %r14684}, {%r49150}, {%r49150}, {%r14677, %r14678};

	// end inline asm
	bar.warp.sync 	-1;
	// begin inline asm
	mma.sync.aligned.row.col.m8n8k32.s32.s4.s4.s32 {%r14689, %r14690}, {%r49150}, {%r49150}, {%r14683, %r14684};

	// end inline asm
	bar.warp.sync 	-1;
	// begin inline asm
	mma.sync.aligned.row.col.m8n8k32.s32.s4.s4.s32 {%r14695, %r14696}, {%r49150}, {%r49150}, {%r14689, %r14690};

	// end inline asm
	bar.warp.sync 	-1;
	// begin inline asm
	mma.sync.aligned.row.col.m8n8k32.s32.s4.s4.s32 {%r14701, %r14702}, {%r49150}, {%r49150}, {%r14695, %r14696};

	// end inline asm
	bar.warp.sync 	-1;
	// begin inline asm
	mma.sync.aligned.row.col.m8n8k32.s32.s4.s4.s32 {%r14707, %r14708}, {%r49150}, {%r49150}, {%r14701, %r14702};

	// end inline asm
	bar.warp.sync 	-1;
	// begin inline asm
	mma.sync.aligned.row.col.m8n8k32.s32.s4.s4.s32 {%r14713, %r14714}, {%r49150}, {%r49150}, {%r14707, %r14708};

	// end inline asm
	bar.warp.sync 	-1;
	// begin inline asm
	mma.sync.aligned.row.col.m8n8k32.s32.s4.s4.s32 {%r14719, %r14720}, {%r49150}, {%r49150}, {%r14713, %r14714};

	// end inline asm
	bar.warp.sync 	-1;
	// begin inline asm
	mma.sync.aligned.row.col.m8n8k32.s32.s4.s4.s32 {%r14725, %r14726}, {%r49150}, {%r49150}, {%r14719, %r14720};

	// end inline asm
	bar.warp.sync 	-1;
	// begin inline asm
	mma.sync.aligned.row.col.m8n8k32.s32.s4.s4.s32 {%r14731, %r14732}, {%r49150}, {%r49150}, {%r14725, %r14726};

	// end inline asm
	bar.warp.sync 	-1;
	// begin inline asm
	mma.sync.aligned.row.col.m8n8k32.s32.s4.s4.s32 {%r14737, %r14738}, {%r49150}, {%r49150}, {%r14731, %r14732};

	// end inline asm
	bar.warp.sync 	-1;
	// begin inline asm
	mma.sync.aligned.row.col.m8n8k32.s32.s4.s4.s32 {%r14743, %r14744}, {%r49150}, {%r49150}, {%r14737, %r14738};

	// end inline asm
	bar.warp.sync 	-1;
	// begin inline asm
	mma.sync.aligned.row.col.m8n8k32.s32.s4.s4.s32 {%r14749, %r14750}, {%r49150}, {%r49150}, {%r14743, %r14744};

	// end inline asm
	bar.warp.sync 	-1;
	// begin inline asm
	mma.sync.aligned.row.col.m8n8k32.s32.s4.s4.s32 {%r14755, %r14756}, {%r49150}, {%r49150}, {%r14749, %r14750};

	// end inline asm
	bar.warp.sync 	-1;
	// begin inline asm
	mma.sync.aligned.row.col.m8n8k32.s32.s4.s4.s32 {%r14761, %r14762}, {%r49150}, {%r49150}, {%r14755, %r14756};

	// end inline asm
	bar.warp.sync 	-1;
	// begin inline asm
	mma.sync.aligned.row.col.m8n8k32.s32.s4.s4.s32 {%r14767, %r14768}, {%r49150}, {%r49150}, {%r14761, %r14762};

	// end inline asm
	bar.warp.sync 	-1;
	// begin inline asm
	mma.sync.aligned.row.col.m8n8k32.s32.s4.s4.s32 {%r14773, %r14774}, {%r49150}, {%r49150}, {%r14767, %r14768};

	// end inline asm
	bar.warp.sync 	-1;
	// begin inline asm
	mma.sync.aligned.row.col.m8n8k32.s32.s4.s4.s32 {%r14779, %r14780}, {%r49150}, {%r49150}, {%r14773, %r14774};

	// end inline asm
	bar.warp.sync 	-1;
	// begin inline asm
	mma.sync.aligned.row.col.m8n8k32.s32.s4.s4.s32 {%r14785, %r14786}, {%r49150}, {%r49150}, {%r14779, %r14780};

	// end inline asm
	bar.warp.sync 	-1;
	// begin inline asm
	mma.sync.aligned.row.col.m8n8k32.s32.s4.s4.s32 {%r14791, %r14792}, {%r49150}, {%r49150}, {%r14785, %r14786};

	// end inline asm
	bar.warp.sync 	-1;
	// begin inline asm
	mma.sync.aligned.row.col.m8n8k32.s32.s4.s4.s32 {%r14797, %r14798}, {%r49150}, {%r49150}, {%r14791, %r14792};

	// end inline asm
	bar.warp.sync 	-1;
	// begin inline asm
	mma.sync.aligned.row.col.m8n8k32.s32.s4.s4.s32 {%r14803, %r14804}, {%r49150}, {%r49150}, {%r14797, %r14798};

	// end inline asm
	bar.warp.sync 	-1;
	// begin inline asm
	mma.sync.aligned.row.col.m8n8k32.s32.s4.s4.s32 {%r14809, %r14810}, {%r49150}, {%r49150}, {%r14803, %r14804};

	// end inline asm
	bar.warp.sync 	-1;
	// begin inline asm
	mma.sync.aligned.row.col.m8n8k32.s32.s4.s4.s32 {%r14815, %r14816}, {%r49150}, {%r49150}, {%r14809, %r14810};

	// end inline asm
	bar.warp.sync 	-1;
	// begin inline asm
	mma.sync.aligned.row.col.m8n8k32.s32.s4.s4.s32 {%r14821, %r14822}, {%r49150}, {%r49150}, {%r14815, %r14816};

	// end inline asm
	bar.warp.sync 	-1;
	// begin inline asm
	mma.sync.aligned.row.col.m8n8k32.s32.s4.s4.s32 {%r14827, %r14828}, {%r49150}, {%r49150}, {%r14821, %r14822};

	// end inline asm
	bar.warp.sync 	-1;
	// begin inline asm
	mma.sync.aligned.row.col.m8n8k32.s32.s4.s4.s32 {%r14833, %r14834}, {%r49150}, {%r49150}, {%r14827, %r14828};

	// end inline asm
	bar.warp.sync 	-1;
	// begin inline asm
	mma.sync.aligned.row.col.m8n8k32.s32.s4.s4.s32 {%r14839, %r14840}, {%r49150}, {%r49150}, {%r14833, %r14834};

	// end inline asm
	bar.warp.sync 	-1;
	// begin inline asm
	mma.sync.aligned.row.col.m8n8k32.s32.s4.s4.s32 {%r14845, %r14846}, {%r49150}, {%r49150}, {%r14839, %r14840};

	// end inline asm
	bar.warp.sync 	-1;
	// begin inline asm
	mma.sync.aligned.row.col.m8n8k32.s32.s4.s4.s32 {%r14851, %r14852}, {%r49150}, {%r49150}, {%r14845, %r14846};

	// end inline asm
	bar.warp.sync 	-1;
	// begin inline asm
	mma.sync.aligned.row.col.m8n8k32.s32.s4.s4.s32 {%r14857, %r14858}, {%r49150}, {%r49150}, {%r14851, %r14852};

	// end inline asm
	bar.warp.sync 	-1;
	// begin inline asm
	mma.sync.aligned.row.col.m8n8k32.s32.s4.s4.s32 {%r14863, %r14864}, {%r49150}, {%r49150}, {%r14857, %r14858};

	// end inline asm
	bar.warp.sync 	-1;
	// begin inline asm
	mma.sync.aligned.row.col.m8n8k32.s32.s4.s4.s32 {%r14869, %r14870}, {%r49150}, {%r49150}, {%r14863, %r14864};

	// end inline asm
	bar.warp.sync 	-1;
	// begin inline asm
	mma.sync.aligned.row.col.m8n8k32.s32.s4.s4.s32 {%r14875, %r14876}, {%r49150}, {%r49150}, {%r14869, %r14870};

	// end inline asm
	bar.warp.sync 	-1;
	// begin inline asm
	mma.sync.aligned.row.col.m8n8k32.s32.s4.s4.s32 {%r14881, %r14882}, {%r49150}, {%r49150}, {%r14875, %r14876};

	// end inline asm
	bar.warp.sync 	-1;
	// begin inline asm
	mma.sync.aligned.row.col.m8n8k32.s32.s4.s4.s32 {%r14887, %r14888}, {%r49150}, {%r49150}, {%r14881, %r14882};

	// end inline asm
	bar.warp.sync 	-1;
	// begin inline asm
	mma.sync.aligned.row.col.m8n8k32.s32.s4.s4.s32 {%r14893, %r14894}, {%r49150}, {%r49150}, {%r14887, %r14888};

	// end inline asm
	bar.warp.sync 	-1;
	// begin inline asm
	mma.sync.aligned.row.col.m8n8k32.s32.s4.s4.s32 {%r14899, %r14900}, {%r49150}, {%r49150}, {%r14893, %r14894};

	// end inline asm
	bar.warp.sync 	-1;
	// begin inline asm
	mma.sync.aligned.row.col.m8n8k32.s32.s4.s4.s32 {%r14905, %r14906}, {%r49150}, {%r49150}, {%r14899, %r14900};

	// end inline asm
	bar.warp.sync 	-1;
	// begin inline asm
	mma.sync.aligned.row.col.m8n8k32.s32.s4.s4.s32 {%r14911, %r14912}, {%r49150}, {%r49150}, {%r14905, %r14906};

	// end inline asm
	bar.warp.sync 	-1;
	// begin inline asm
	mma.sync.aligned.row.col.m8n8k32.s32.s4.s4.s32 {%r14917, %r14918}, {%r49150}, {%r49150}, {%r14911, %r14912};

	// end inline asm
	bar.warp.sync 	-1;
	// begin inline asm
	mma.sync.aligned.row.col.m8n8k32.s32.s4.s4.s32 {%r14923, %r14924}, {%r49150}, {%r49150}, {%r14917, %r14918};

	// end inline asm
	bar.warp.sync 	-1;
	// begin inline asm
	mma.sync.aligned.row.col.m8n8k32.s32.s4.s4.s32 {%r14929, %r14930}, {%r49150}, {%r49150}, {%r14923, %r14924};

	// end inline asm
	bar.warp.sync 	-1;
	// begin inline asm
	mma.sync.aligned.row.col.m8n8k32.s32.s4.s4.s32 {%r14935, %r14936}, {%r49150}, {%r49150}, {%r14929, %r14930};

	// end inline asm
	bar.warp.sync 	-1;
	// begin inline asm
	mma.sync.aligned.row.col.m8n8k32.s32.s4.s4.s32 {%r14941, %r14942}, {%r49150}, {%r49150}, {%r14935, %r14936};

	// end inline asm
	bar.warp.sync 	-1;
	// begin inline asm
	mma.sync.aligned.row.col.m8n8k32.s32.s4.s4.s32 {%r14947, %r14948}, {%r49150}, {%r49150}, {%r14941, %r14942};

	// end inline asm
	bar.warp.sync 	-1;
	// begin inline asm
	mma.sync.aligned.row.col.m8n8k32.s32.s4.s4.s32 {%r14953, %r14954}, {%r49150}, {%r49150}, {%r14947, %r14948};

	// end inline asm
	bar.warp.sync 	-1;
	// begin inline asm
	mma.sync.aligned.row.col.m8n8k32.s32.s4.s4.s32 {%r14959, %r14960}, {%r49150}, {%r49150}, {%r14953, %r14954};

	// end inline asm
	bar.warp.sync 	-1;
	// begin inline asm
	mma.sync.aligned.row.col.m8n8k32.s32.s4.s4.s32 {%r14965, %r14966}, {%r49150}, {%r49150}, {%r14959, %r14960};

	// end inline asm
	bar.warp.sync 	-1;
	// begin inline asm
	mma.sync.aligned.row.col.m8n8k32.s32.s4.s4.s32 {%r14971, %r14972}, {%r49150}, {%r49150}, {%r14965, %r14966};

	// end inline asm
	bar.warp.sync 	-1;
	// begin inline asm
	mma.sync.aligned.row.col.m8n8k32.s32.s4.s4.s32 {%r14977, %r14978}, {%r49150}, {%r49150}, {%r14971, %r14972};

	// end inline asm
	bar.warp.sync 	-1;
	// begin inline asm
	mma.sync.aligned.row.col.m8n8k32.s32.s4.s4.s32 {%r14983, %r14984}, {%r49150}, {%r49150}, {%r14977, %r14978};

	// end inline asm
	bar.warp.sync 	-1;
	// begin inline asm
	mma.sync.aligned.row.col.m8n8k32.s32.s4.s4.s32 {%r14989, %r14990}, {%r49150}, {%r49150}, {%r14983, %r14984};

	// end inline asm
	bar.warp.sync 	-1;
	// begin inline asm
	mma.sync.aligned.row.col.m8n8k32.s32.s4.s4.s32 {%r14995, %r14996}, {%r49150}, {%r49150}, {%r14989, %r14990};

	// end inline asm
	bar.warp.sync 	-1;
	// begin inline asm
	mma.sync.aligned.row.col.m8n8k32.s32.s4.s4.s32 {%r15001, %r15002}, {%r49150}, {%r49150}, {%r14995, %r14996};

	// end inline asm
	bar.warp.sync 	-1;
	// begin inline asm
	mma.sync.aligned.row.col.m8n8k32.s32.s4.s4.s32 {%r15007, %r15008}, {%r49150}, {%r49150}, {%r15001, %r15002};

	// end inline asm
	bar.warp.sync 	-1;
	// begin inline asm
	mma.sync.aligned.row.col.m8n8k32.s32.s4.s4.s32 {%r15013, %r15014}, {%r49150}, {%r49150}, {%r15007, %r15008};

	// end inline asm
	bar.warp.sync 	-1;
	// begin inline asm
	mma.sync.aligned.row.col.m8n8k32.s32.s4.s4.s32 {%r15019, %r15020}, {%r49150}, {%r49150}, {%r15013, %r15014};

	// end inline asm
	bar.warp.sync 	-1;
	// begin inline asm
	mma.sync.aligned.row.col.m8n8k32.s32.s4.s4.s32 {%r15025, %r15026}, {%r49150}, {%r49150}, {%r15019, %r15020};

	// end inline asm
	bar.warp.sync 	-1;
	// begin inline asm
	mma.sync.aligned.row.col.m8n8k32.s32.s4.s4.s32 {%r15031, %r15032}, {%r49150}, {%r49150}, {%r15025, %r15026};

	// end inline asm
	bar.warp.sync 	-1;
	// begin inline asm
	mma.sync.aligned.row.col.m8n8k32.s32.s4.s4.s32 {%r15037, %r15038}, {%r49150}, {%r49150}, {%r15031, %r15032};

	// end inline asm
	bar.warp.sync 	-1;
	// begin inline asm
	mma.sync.aligned.row.col.m8n8k32.s32.s4.s4.s32 {%r15043, %r15044}, {%r49150}, {%r49150}, {%r15037, %r15038};

	// end inline asm
	bar.warp.sync 	-1;
	// begin inline asm
	mma.sync.aligned.row.col.m8n8k32.s32.s4.s4.s32 {%r15049, %r15050}, {%r49150}, {%r49150}, {%r15043, %r15044};

	// end inline asm
	bar.warp.sync 	-1;
	// begin inline asm
	mma.sync.aligned.row.col.m8n8k32.s32.s4.s4.s32 {%r15055, %r15056}, {%r49150}, {%r49150}, {%r15049, %r15050};

	// end inline asm
	bar.warp.sync 	-1;
	// begin inline asm
	mma.sync.aligned.row.col.m8n8k32.s32.s4.s4.s32 {%r15061, %r15062}, {%r49150}, {%r49150}, {%r15055, %r15056};

	// end inline asm
	bar.warp.sync 	-1;
	// begin inline asm
	mma.sync.aligned.row.col.m8n8k32.s32.s4.s4.s32 {%r15067, %r15068}, {%r49150}, {%r49150}, {%r15061, %r15062};

	// end inline asm
	bar.warp.sync 	-1;
	// begin inline asm
	mma.sync.aligned.row.col.m8n8k32.s32.s4.s4.s32 {%r15073, %r15074}, {%r49150}, {%r49150}, {%r15067, %r15068};

	// end inline asm
	bar.warp.sync 	-1;
	// begin inline asm
	mma.sync.aligned.row.col.m8n8k32.s32.s4.s4.s32 {%r15079, %r15080}, {%r49150}, {%r49150}, {%r15073, %r15074};

	// end inline asm
	bar.warp.sync 	-1;
	// begin inline asm
	mma.sync.aligned.row.col.m8n8k32.s32.s4.s4.s32 {%r15085, %r15086}, {%r49150}, {%r49150}, {%r15079, %r15080};

	// end inline asm
	bar.warp.sync 	-1;
	// begin inline asm
	mma.sync.aligned.row.col.m8n8k32.s32.s4.s4.s32 {%r15091, %r15092}, {%r49150}, {%r49150}, {%r15085, %r15086};

	// end inline asm
	bar.warp.sync 	-1;
	// begin inline asm
	mma.sync.aligned.row.col.m8n8k32.s32.s4.s4.s32 {%r15097, %r15098}, {%r49150}, {%r49150}, {%r15091, %r15092};

	// end inline asm
	bar.warp.sync 	-1;
	// begin inline asm
	mma.sync.aligned.row.col.m8n8k32.s32.s4.s4.s32 {%r15103, %r15104}, {%r49150}, {%r49150}, {%r15097, %r15098};

	// end inline asm
	bar.warp.sync 	-1;
	// begin inline asm
	mma.sync.aligned.row.col.m8n8k32.s32.s4.s4.s32 {%r15109, %r15110}, {%r49150}, {%r49150}, {%r15103, %r15104};

	// end inline asm
	bar.warp.sync 	-1;
	// begin inline asm
	mma.sync.aligned.row.col.m8n8k32.s32.s4.s4.s32 {%r15115, %r15116}, {%r49150}, {%r49150}, {%r15109, %r15110};

	// end inline asm
	bar.warp.sync 	-1;
	// begin inline asm
	mma.sync.aligned.row.col.m8n8k32.s32.s4.s4.s32 {%r15121, %r15122}, {%r49150}, {%r49150}, {%r15115, %r15116};

	// end inline asm
	bar.warp.sync 	-1;
	// begin inline asm
	mma.sync.aligned.row.col.m8n8k32.s32.s4.s4.s32 {%r15127, %r15128}, {%r49150}, {%r49150}, {%r15121, %r15122};

	// end inline asm
	bar.warp.sync 	-1;
	// begin inline asm
	mma.sync.aligned.row.col.m8n8k32.s32.s4.s4.s32 {%r15133, %r15134}, {%r49150}, {%r49150}, {%r15127, %r15128};

	// end inline asm
	bar.warp.sync 	-1;
	// begin inline asm
	mma.sync.aligned.row.col.m8n8k32.s32.s4.s4.s32 {%r15139, %r15140}, {%r49150}, {%r49150}, {%r15133, %r15134};

	// end inline asm
	bar.warp.sync 	-1;
	// begin inline asm
	mma.sync.aligned.row.col.m8n8k32.s32.s4.s4.s32 {%r15145, %r15146}, {%r49150}, {%r49150}, {%r15139, %r15140};

	// end inline asm
	bar.warp.sync 	-1;
	// begin inline asm
	mma.sync.aligned.row.col.m8n8k32.s32.s4.s4.s32 {%r15151, %r15152}, {%r49150}, {%r49150}, {%r15145, %r15146};

	// end inline asm
	bar.warp.sync 	-1;
	// begin inline asm
	mma.sync.aligned.row.col.m8n8k32.s32.s4.s4.s32 {%r15157, %r15158}, {%r49150}, {%r49150}, {%r15151, %r15152};

	// end inline asm
	bar.warp.sync 	-1;
	// begin inline asm
	mma.sync.aligned.row.col.m8n8k32.s32.s4.s4.s32 {%r15163, %r15164}, {%r49150}, {%r49150}, {%r15157, %r15158};

	// end inline asm
	bar.warp.sync 	-1;
	// begin inline asm
	mma.sync.aligned.row.col.m8n8k32.s32.s4.s4.s32 {%r15169, %r15170}, {%r49150}, {%r49150}, {%r15163, %r15164};

	// end inline asm
	bar.warp.sync 	-1;
	// begin inline asm
	mma.sync.aligned.row.col.m8n8k32.s32.s4.s4.s32 {%r15175, %r15176}, {%r49150}, {%r49150}, {%r15169, %r15170};

	// end inline asm
	bar.warp.sync 	-1;
	// begin inline asm
	mma.sync.aligned.row.col.m8n8k32.s32.s4.s4.s32 {%r15181, %r15182}, {%r49150}, {%r49150}, {%r15175, %r15176};

	// end inline asm
	bar.warp.sync 	-1;
	// begin inline asm
	mma.sync.aligned.row.col.m8n8k32.s32.s4.s4.s32 {%r15187, %r15188}, {%r49150}, {%r49150}, {%r15181, %r15182};

	// end inline asm
	bar.warp.sync 	-1;
	// begin inline asm
	mma.sync.aligned.row.col.m8n8k32.s32.s4.s4.s32 {%r15193, %r15194}, {%r49150}, {%r49150}, {%r15187, %r15188};

	// end inline asm
	bar.warp.sync 	-1;
	// begin inline asm
	mma.sync.aligned.row.col.m8n8k32.s32.s4.s4.s32 {%r15199, %r15200}, {%r49150}, {%r49150}, {%r15193, %r15194};

	// end inline asm
	bar.warp.sync 	-1;
	// begin inline asm
	mma.sync.aligned.row.col.m8n8k32.s32.s4.s4.s32 {%r15205, %r15206}, {%r49150}, {%r49150}, {%r15199, %r15200};

	// end inline asm
	bar.warp.sync 	-1;
	// begin inline asm
	mma.sync.aligned.row.col.m8n8k32.s32.s4.s4.s32 {%r15211, %r15212}, {%r49150}, {%r49150}, {%r15205, %r15206};

	// end inline asm
	bar.warp.sync 	-1;
	// begin inline asm
	mma.sync.aligned.row.col.m8n8k32.s32.s4.s4.s32 {%r15217, %r15218}, {%r49150}, {%r49150}, {%r15211, %r15212};

	// end inline asm
	bar.warp.sync 	-1;
	// begin inline asm
	mma.sync.aligned.row.col.m8n8k32.s32.s4.s4.s32 {%r15223, %r15224}, {%r49150}, {%r49150}, {%r15217, %r15218};

	// end inline asm
	bar.warp.sync 	-1;
	// begin inline asm
	mma.sync.aligned.row.col.m8n8k32.s32.s4.s4.s32 {%r15229, %r15230}, {%r49150}, {%r49150}, {%r15223, %r15224};

	// end inline asm
	bar.warp.sync 	-1;
	// begin inline asm
	mma.sync.aligned.row.col.m8n8k32.s32.s4.s4.s32 {%r15235, %r15236}, {%r49150}, {%r49150}, {%r15229, %r15230};

	// end inline asm
	bar.warp.sync 	-1;
	// begin inline asm
	mma.sync.aligned.row.col.m8n8k32.s32.s4.s4.s32 {%r15241, %r15242}, {%r49150}, {%r49150}, {%r15235, %r15236};

	// end inline asm
	bar.warp.sync 	-1;
	// begin inline asm
	mma.sync.aligned.row.col.m8n8k32.s32.s4.s4.s32 {%r15247, %r15248}, {%r49150}, {%r49150}, {%r15241, %r15242};

	// end inline asm
	bar.warp.sync 	-1;
	// begin inline asm
	mma.sync.aligned.row.col.m8n8k32.s32.s4.s4.s32 {%r15253, %r15254}, {%r49150}, {%r49150}, {%r15247, %r15248};

	// end inline asm
	bar.warp.sync 	-1;
	// begin inline asm
	mma.sync.aligned.row.col.m8n8k32.s32.s4.s4.s32 {%r15259, %r15260}, {%r49150}, {%r49150}, {%r15253, %r15254};

	// end inline asm
	bar.warp.sync 	-1;
	// begin inline asm
	mma.sync.aligned.row.col.m8n8k32.s32.s4.s4.s32 {%r15265, %r15266}, {%r49150}, {%r49150}, {%r15259, %r15260};

	// end inline asm
	bar.warp.sync 	-1;
	// begin inline asm
	mma.sync.aligned.row.col.m8n8k32.s32.s4.s4.s32 {%r15271, %r15272}, {%r49150}, {%r49150}, {%r15265, %r15266};

	// end inline asm
	bar.warp.sync 	-1;
	// begin inline asm
	mma.sync.aligned.row.col.m8n8k32.s32.s4.s4.s32 {%r15277, %r15278}, {%r49150}, {%r49150}, {%r15271, %r15272};

	// end inline asm
	bar.warp.sync 	-1;
	// begin inline asm
	mma.sync.aligned.row.col.m8n8k32.s32.s4.s4.s32 {%r15283, %r15284}, {%r49150}, {%r49150}, {%r15277, %r15278};

	// end inline asm
	bar.warp.sync 	-1;
	// begin inline asm
	mma.sync.aligned.row.col.m8n8k32.s32.s4.s4.s32 {%r15289, %r15290}, {%r49150}, {%r49150}, {%r15283, %r15284};

	// end inline asm
	bar.warp.sync 	-1;
	// begin inline asm
	mma.sync.aligned.row.col.m8n8k32.s32.s4.s4.s32 {%r15295, %r15296}, {%r49150}, {%r49150}, {%r15289, %r15290};

	// end inline asm
	bar.warp.sync 	-1;
	// begin inline asm
	mma.sync.aligned.row.col.m8n8k32.s32.s4.s4.s32 {%r15301, %r15302}, {%r49150}, {%r49150}, {%r15295, %r15296};

	// end inline asm
	bar.warp.sync 	-1;
	// begin inline asm
	mma.sync.aligned.row.col.m8n8k32.s32.s4.s4.s32 {%r15307, %r15308}, {%r49150}, {%r49150}, {%r15301, %r15302};

	// end inline asm
	bar.warp.sync 	-1;
	// begin inline asm
	mma.sync.aligned.row.col.m8n8k32.s32.s4.s4.s32 {%r15313, %r15314}, {%r49150}, {%r49150}, {%r15307, %r15308};

	// end inline asm
	bar.warp.sync 	-1;
	// begin inline asm
	mma.sync.aligned.row.col.m8n8k32.s32.s4.s4.s32 {%r15319, %r15320}, {%r49150}, {%r49150}, {%r15313, %r15314};

	// end inline asm
	bar.warp.sync 	-1;
	// begin inline asm
	mma.sync.aligned.row.col.m8n8k32.s32.s4.s4.s32 {%r15325, %r15326}, {%r49150}, {%r49150}, {%r15319, %r15320};

	// end inline asm
	bar.warp.sync 	-1;
	// begin inline asm
	mma.sync.aligned.row.col.m8n8k32.s32.s4.s4.s32 {%r15331, %r15332}, {%r49150}, {%r49150}, {%r15325, %r15326};

	// end inline asm
	bar.warp.sync 	-1;
	// begin inline asm
	mma.sync.aligned.row.col.m8n8k32.s32.s4.s4.s32 {%r15337, %r15338}, {%r49150}, {%r49150}, {%r15331, %r15332};

	// end inline asm
	bar.warp.sync 	-1;
	// begin inline asm
	mma.sync.aligned.row.col.m8n8k32.s32.s4.s4.s32 {%r15343, %r15344}, {%r49150}, {%r49150}, {%r15337, %r15338};

	// end inline asm
	bar.warp.sync 	-1;
	// begin inline asm
	mma.sync.aligned.row.col.m8n8k32.s32.s4.s4.s32 {%r15349, %r15350}, {%r49150}, {%r49150}, {%r15343, %r15344};

	// end inline asm
	bar.warp.sync 	-1;
	// begin inline asm
	mma.sync.aligned.row.col.m8n8k32.s32.s4.s4.s32 {%r15355, %r15356}, {%r49150}, {%r49150}, {%r15349, %r15350};

	// end inline asm
	bar.warp.sync 	-1;
	// begin inline asm
	mma.sync.aligned.row.col.m8n8k32.s32.s4.s4.s32 {%r15361, %r15362}, {%r49150}, {%r49150}, {%r15355, %r15356};

	// end inline asm
	bar.warp.sync 	-1;
	// begin inline asm
	mma.sync.aligned.row.col.m8n8k32.s32.s4.s4.s32 {%r15367, %r15368}, {%r49150}, {%r49150}, {%r15361, %r15362};

	// end inline asm
	bar.warp.sync 	-1;
	// begin inline asm
	mma.sync.aligned.row.col.m8n8k32.s32.s4.s4.s32 {%r15373, %r15374}, {%r49150}, {%r49150}, {%r15367, %r15368};

	// end inline asm
	bar.warp.sync 	-1;
	// begin inline asm
	mma.sync.aligned.row.col.m8n8k32.s32.s4.s4.s32 {%r15379, %r15380}, {%r49150}, {%r49150}, {%r15373, %r15374};

	// end inline asm
	bar.warp.sync 	-1;
	// begin inline asm
	mma.sync.aligned.row.col.m8n8k32.s32.s4.s4.s32 {%r15385, %r15386}, {%r49150}, {%r49150}, {%r15379, %r15380};

	// end inline asm
	bar.warp.sync 	-1;
	// begin inline asm
	mma.sync.aligned.row.col.m8n8k32.s32.s4.s4.s32 {%r15391, %r15392}, {%r49150}, {%r49150}, {%r15385, %r15386};

	// end inline asm
	bar.warp.sync 	-1;
	// begin inline asm
	mma.sync.aligned.row.col.m8n8k32.s32.s4.s4.s32 {%r15397, %r15398}, {%r49150}, {%r49150}, {%r15391, %r15392};

	// end inline asm
	bar.warp.sync 	-1;
	// begin inline asm
	mma.sync.aligned.row.col.m8n8k32.s32.s4.s4.s32 {%r15403, %r15404}, {%r49150}, {%r49150}, {%r15397, %r15398};

	// end inline asm
	bar.warp.sync 	-1;
	// begin inline asm
	mma.sync.aligned.row.col.m8n8k32.s32.s4.s4.s32 {%r15409, %r15410}, {%r49150}, {%r49150}, {%r15403, %r15404};

	// end inline asm
	bar.warp.sync 	-1;
	// begin inline asm
	mma.sync.aligned.row.col.m8n8k32.s32.s4.s4.s32 {%r15415, %r15416}, {%r49150}, {%r49150}, {%r15409, %r15410};

	// end inline asm
	bar.warp.sync 	-1;
	// begin inline asm
	mma.sync.aligned.row.col.m8n8k32.s32.s4.s4.s32 {%r15421, %r15422}, {%r49150}, {%r49150}, {%r15415, %r15416};

	// end inline asm
	bar.warp.sync 	-1;
	// begin inline asm
	mma.sync.aligned.row.col.m8n8k32.s32.s4.s4.s32 {%r15427, %r15428}, {%r49150}, {%r49150}, {%r15421, %r15422};

	// end inline asm
	bar.warp.sync 	-1;
	// begin inline asm
	mma.sync.aligned.row.col.m8n8k32.s32.s4.s4.s32 {%r15433, %r15434}, {%r49150}, {%r49150}, {%r15427, %r15428};

	// end inline asm
	bar.warp.sync 	-1;
	// begin inline asm
	mma.sync.aligned.row.col.m8n8k32.s32.s4.s4.s32 {%r15439, %r15440}, {%r49150}, {%r49150}, {%r15433, %r15434};

	// end inline asm
	bar.warp.sync 	-1;
	// begin inline asm
	mma.sync.aligned.row.col.m8n8k32.s32.s4.s4.s32 {%r15445, %r15446}, {%r49150}, {%r49150}, {%r15439, %r15440};

	// end inline asm
	bar.warp.sync 	-1;
	// begin inline asm
	mma.sync.aligned.row.col.m8n8k32.s32.s4.s4.s32 {%r15451, %r15452}, {%r49150}, {%r49150}, {%r15445, %r15446};

	// end inline asm
	bar.warp.sync 	-1;
	// begin inline asm
	mma.sync.aligned.row.col.m8n8k32.s32.s4.s4.s32 {%r15457, %r15458}, {%r49150}, {%r49150}, {%r15451, %r15452};

	// end inline asm
	bar.warp.sync 	-1;
	// begin inline asm
	mma.sync.aligned.row.col.m8n8k32.s32.s4.s4.s32 {%r15463, %r15464}, {%r49150}, {%r49150}, {%r15457, %r15458};

	// end inline asm
	bar.warp.sync 	-1;
	// begin inline asm
	mma.sync.aligned.row.col.m8n8k32.s32.s4.s4.s32 {%r15469, %r15470}, {%r49150}, {%r49150}, {%r15463, %r15464};

	// end inline asm
	bar.warp.sync 	-1;
	// begin inline asm
	mma.sync.aligned.row.col.m8n8k32.s32.s4.s4.s32 {%r15475, %r15476}, {%r49150}, {%r49150}, {%r15469, %r15470};

	// end inline asm
	bar.warp.sync 	-1;
	// begin inline asm
	mma.sync.aligned.row.col.m8n8k32.s32.s4.s4.s32 {%r15481, %r15482}, {%r49150}, {%r49150}, {%r15475, %r15476};

	// end inline asm
	bar.warp.sync 	-1;
	// begin inline asm
	mma.sync.aligned.row.col.m8n8k32.s32.s4.s4.s32 {%r15487, %r15488}, {%r49150}, {%r49150}, {%r15481, %r15482};

	// end inline asm
	bar.warp.sync 	-1;
	// begin inline asm
	mma.sync.aligned.row.col.m8n8k32.s32.s4.s4.s32 {%r15493, %r15494}, {%r49150}, {%r49150}, {%r15487, %r15488};

	// end inline asm
	bar.warp.sync 	-1;
	// begin inline asm
	mma.sync.aligned.row.col.m8n8k32.s32.s4.s4.s32 {%r15499, %r15500}, {%r49150}, {%r49150}, {%r15493, %r15494};

	// end inline asm
	bar.warp.sync 	-1;
	// begin inline asm
	mma.sync.aligned.row.col.m8n8k32.s32.s4.s4.s32 {%r15505, %r15506}, {%r49150}, {%r49150}, {%r15499, %r15500};

	// end inline asm
	bar.warp.sync 	-1;
	// begin inline asm
	mma.sync.aligned.row.col.m8n8k32.s32.s4.s4.s32 {%r15511, %r15512}, {%r49150}, {%r49150}, {%r15505, %r15506};

	// end inline asm
	bar.warp.sync 	-1;
	// begin inline asm
	mma.sync.aligned.row.col.m8n8k32.s32.s4.s4.s32 {%r15517, %r15518}, {%r49150}, {%r49150}, {%r15511, %r15512};

	// end inline asm
	bar.warp.sync 	-1;
	// begin inline asm
	mma.sync.aligned.row.col.m8n8k32.s32.s4.s4.s32 {%r15523, %r15524}, {%r49150}, {%r49150}, {%r15517, %r15518};

	// end inline asm
	bar.warp.sync 	-1;
	// begin inline asm
	mma.sync.aligned.row.col.m8n8k32.s32.s4.s4.s32 {%r15529, %r15530}, {%r49150}, {%r49150}, {%r15523, %r15524};

	// end inline asm
	bar.warp.sync 	-1;
	// begin inline asm
	mma.sync.aligned.row.col.m8n8k32.s32.s4.s4.s32 {%r15535, %r15536}, {%r49150}, {%r49150}, {%r15529, %r15530};

	// end inline asm
	bar.warp.sync 	-1;
	// begin inline asm
	mma.sync.aligned.row.col.m8n8k32.s32.s4.s4.s32 {%r15541, %r15542}, {%r49150}, {%r49150}, {%r15535, %r15536};

	// end inline asm
	bar.warp.sync 	-1;
	// begin inline asm
	mma.sync.aligned.row.col.m8n8k32.s32.s4.s4.s32 {%r15547, %r15548}, {%r49150}, {%r49150}, {%r15541, %r15542};

	// end inline asm
	bar.warp.sync 	-1;
	// begin inline asm
	mma.sync.aligned.row.col.m8n8k32.s32.s4.s4.s32 {%r15553, %r15554}, {%r49150}, {%r49150}, {%r15547, %r15548};

	// end inline asm
	bar.warp.sync 	-1;
	// begin inline asm
	mma.sync.aligned.row.col.m8n8k32.s32.s4.s4.s32 {%r15559, %r15560}, {%r49150}, {%r49150}, {%r15553, %r15554};

	// end inline asm
	bar.warp.sync 	-1;
	// begin inline asm
	mma.sync.aligned.row.col.m8n8k32.s32.s4.s4.s32 {%r15565, %r15566}, {%r49150}, {%r49150}, {%r15559, %r15560};

	// end inline asm
	bar.warp.sync 	-1;
	// begin inline asm
	mma.sync.aligned.row.col.m8n8k32.s32.s4.s4.s32 {%r15571, %r15572}, {%r49150}, {%r49150}, {%r15565, %r15566};

	// end inline asm
	bar.warp.sync 	-1;
	// begin inline asm
	mma.sync.aligned.row.col.m8n8k32.s32.s4.s4.s32 {%r15577, %r15578}, {%r49150}, {%r49150}, {%r15571, %r15572};

	// end inline asm
	bar.warp.sync 	-1;
	// begin inline asm
	mma.sync.aligned.row.col.m8n8k32.s32.s4.s4.s32 {%r15583, %r15584}, {%r49150}, {%r49150}, {%r15577, %r15578};

	// end inline asm
	bar.warp.sync 	-1;
	// begin inline asm
	mma.sync.aligned.row.col.m8n8k32.s32.s4.s4.s32 {%r15589, %r15590}, {%r49150}, {%r49150}, {%r15583, %r15584};

	// end inline asm
	bar.warp.sync 	-1;
	// begin inline asm
	mma.sync.aligned.row.col.m8n8k32.s32.s4.s4.s32 {%r15595, %r15596}, {%r49150}, {%r49150}, {%r15589, %r15590};

	// end inline asm
	bar.warp.sync 	-1;
	// begin inline asm
	mma.sync.aligned.row.col.m8n8k32.s32.s4.s4.s32 {%r15601, %r15602}, {%r49150}, {%r49150}, {%r15595, %r15596};

	// end inline asm
	bar.warp.sync 	-1;
	// begin inline asm
	mma.sync.aligned.row.col.m8n8k32.s32.s4.s4.s32 {%r15607, %r15608}, {%r49150}, {%r49150}, {%r15601, %r15602};

	// end inline asm
	bar.warp.sync 	-1;
	// begin inline asm
	mma.sync.aligned.row.col.m8n8k32.s32.s4.s4.s32 {%r15613, %r15614}, {%r49150}, {%r49150}, {%r15607, %r15608};

	// end inline asm
	bar.warp.sync 	-1;
	// begin inline asm
	mma.sync.aligned.row.col.m8n8k32.s32.s4.s4.s32 {%r15619, %r15620}, {%r49150}, {%r49150}, {%r15613, %r15614};

	// end inline asm
	bar.warp.sync 	-1;
	// begin inline asm
	mma.sync.aligned.row.col.m8n8k32.s32.s4.s4.s32 {%r15625, %r15626}, {%r49150}, {%r49150}, {%r15619, %r15620};

	// end inline asm
	bar.warp.sync 	-1;
	// begin inline asm
	mma.sync.aligned.row.col.m8n8k32.s32.s4.s4.s32 {%r15631, %r15632}, {%r49150}, {%r49150}, {%r15625, %r15626};

	// end inline asm
	bar.warp.sync 	-1;
	// begin inline asm
	mma.sync.aligned.row.col.m8n8k32.s32.s4.s4.s32 {%r15637, %r15638}, {%r49150}, {%r49150}, {%r15631, %r15632};

	// end inline asm
	bar.warp.sync 	-1;
	// begin inline asm
	mma.sync.aligned.row.col.m8n8k32.s32.s4.s4.s32 {%r15643, %r15644}, {%r49150}, {%r49150}, {%r15637, %r15638};

	// end inline asm
	bar.warp.sync 	-1;
	// begin inline asm
	mma.sync.aligned.row.col.m8n8k32.s32.s4.s4.s32 {%r15649, %r15650}, {%r49150}, {%r49150}, {%r15643, %r15644};

	// end inline asm
	bar.warp.sync 	-1;
	// begin inline asm
	mma.sync.aligned.row.col.m8n8k32.s32.s4.s4.s32 {%r15655, %r15656}, {%r49150}, {%r49150}, {%r15649, %r15650};

	// end inline asm
	bar.warp.sync 	-1;
	// begin inline asm
	mma.sync.aligned.row.col.m8n8k32.s32.s4.s4.s32 {%r15661, %r15662}, {%r49150}, {%r49150}, {%r15655, %r15656};

	// end inline asm
	bar.warp.sync 	-1;
	// begin inline asm
	mma.sync.aligned.row.col.m8n8k32.s32.s4.s4.s32 {%r15667, %r15668}, {%r49150}, {%r49150}, {%r15661, %r15662};

	// end inline asm
	bar.warp.sync 	-1;
	// begin inline asm
	mma.sync.aligned.row.col.m8n8k32.s32.s4.s4.s32 {%r15673, %r15674}, {%r49150}, {%r49150}, {%r15667, %r15668};

	// end inline asm
	bar.warp.sync 	-1;
	// begin inline asm
	mma.sync.aligned.row.col.m8n8k32.s32.s4.s4.s32 {%r15679, %r15680}, {%r49150}, {%r49150}, {%r15673, %r15674};

	// end inline asm
	bar.warp.sync 	-1;
	// begin inline asm
	mma.sync.aligned.row.col.m8n8k32.s32.s4.s4.s32 {%r15685, %r15686}, {%r49150}, {%r49150}, {%r15679, %r15680};

	// end inline asm
	bar.warp.sync 	-1;
	// begin inline asm
	mma.sync.aligned.row.col.m8n8k32.s32.s4.s4.s32 {%r15691, %r15692}, {%r49150}, {%r49150}, {%r15685, %r15686};

	// end inline asm
	bar.warp.sync 	-1;
	// begin inline asm
	mma.sync.aligned.row.col.m8n8k32.s32.s4.s4.s32 {%r15697, %r15698}, {%r49150}, {%r49150}, {%r15691, %r15692};

	// end inline asm
	bar.warp.sync 	-1;
	// begin inline asm
	mma.sync.aligned.row.col.m8n8k32.s32.s4.s4.s32 {%r15703, %r15704}, {%r49150}, {%r49150}, {%r15697, %r15698};

	// end inline asm
	bar.warp.sync 	-1;
	// begin inline asm
	mma.sync.aligned.row.col.m8n8k32.s32.s4.s4.s32 {%r15709, %r15710}, {%r49150}, {%r49150}, {%r15703, %r15704};

	// end inline asm
	bar.warp.sync 	-1;
	// begin inline asm
	mma.sync.aligned.row.col.m8n8k32.s32.s4.s4.s32 {%r15715, %r15716}, {%r49150}, {%r49150}, {%r15709, %r15710};

	// end inline asm
	bar.warp.sync 	-1;
	// begin inline asm
	mma.sync.aligned.row.col.m8n8k32.s32.s4.s4.s32 {%r15721, %r15722}, {%r49150}, {%r49150}, {%r15715, %r15716};

	// end inline asm
	bar.warp.sync 	-1;
	// begin inline asm
	mma.sync.aligned.row.col.m8n8k32.s32.s4.s4.s32 {%r15727, %r15728}, {%r49150}, {%r49150}, {%r15721, %r15722};

	// end inline asm
	bar.warp.sync 	-1;
	// begin inline asm
	mma.sync.aligned.row.col.m8n8k32.s32.s4.s4.s32 {%r15733, %r15734}, {%r49150}, {%r49150}, {%r15727, %r15728};

	// end inline asm
	bar.warp.sync 	-1;
	// begin inline asm
	mma.sync.aligned.row.col.m8n8k32.s32.s4.s4.s32 {%r15739, %r15740}, {%r49150}, {%r49150}, {%r15733, %r15734};

	// end inline asm
	bar.warp.sync 	-1;
	// begin inline asm
	mma.sync.aligned.row.col.m8n8k32.s32.s4.s4.s32 {%r15745, %r15746}, {%r49150}, {%r49150}, {%r15739, %r15740};

	// end inline asm
	bar.warp.sync 	-1;
	// begin inline asm
	mma.sync.aligned.row.col.m8n8k32.s32.s4.s4.s32 {%r15751, %r15752}, {%r49150}, {%r49150}, {%r15745, %r15746};

	// end inline asm
	bar.warp.sync 	-1;
	// begin inline asm
	mma.sync.aligned.row.col.m8n8k32.s32.s4.s4.s32 {%r15757, %r15758}, {%r49150}, {%r49150}, {%r15751, %r15752};

	// end inline asm
	bar.warp.sync 	-1;
	// begin inline asm
	mma.sync.aligned.row.col.m8n8k32.s32.s4.s4.s32 {%r15763, %r15764}, {%r49150}, {%r49150}, {%r15757, %r15758};

	// end inline asm
	bar.warp.sync 	-1;
	// begin inline asm
	mma.sync.aligned.row.col.m8n8k32.s32.s4.s4.s32 {%r15769, %r15770}, {%r49150}, {%r49150}, {%r15763, %r15764};

	// end inline asm
	bar.warp.sync 	-1;
	// begin inline asm
	mma.sync.aligned.row.col.m8n8k32.s32.s4.s4.s32 {%r15775, %r15776}, {%r49150}, {%r49150}, {%r15769, %r15770};

	// end inline asm
	bar.warp.sync 	-1;
	// begin inline asm
	mma.sync.aligned.row.col.m8n8k32.s32.s4.s4.s32 {%r15781, %r15782}, {%r49150}, {%r49150}, {%r15775, %r15776};

	// end inline asm
	bar.warp.sync 	-1;
	// begin inline asm
	mma.sync.aligned.row.col.m8n8k32.s32.s4.s4.s32 {%r15787, %r15788}, {%r49150}, {%r49150}, {%r15781, %r15782};

	// end inline asm
	bar.warp.sync 	-1;
	// begin inline asm
	mma.sync.aligned.row.col.m8n8k32.s32.s4.s4.s32 {%r15793, %r15794}, {%r49150}, {%r49150}, {%r15787, %r15788};

	// end inline asm
	bar.warp.sync 	-1;
	// begin inline asm
	mma.sync.aligned.row.col.m8n8k32.s32.s4.s4.s32 {%r15799, %r15800}, {%r49150}, {%r49150}, {%r15793, %r15794};

	// end inline asm
	bar.warp.sync 	-1;
	// begin inline asm
	mma.sync.aligned.row.col.m8n8k32.s32.s4.s4.s32 {%r15805, %r15806}, {%r49150}, {%r49150}, {%r15799, %r15800};

	// end inline asm
	bar.warp.sync 	-1;
	// begin inline asm
	mma.sync.aligned.row.col.m8n8k32.s32.s4.s4.s32 {%r15811, %r15812}, {%r49150}, {%r49150}, {%r15805, %r15806};

	// end inline asm
	bar.warp.sync 	-1;
	// begin inline asm
	mma.sync.aligned.row.col.m8n8k32.s32.s4.s4.s32 {%r15817, %r15818}, {%r49150}, {%r49150}, {%r15811, %r15812};

	// end inline asm
	bar.warp.sync 	-1;
	// begin inline asm
	mma.sync.aligned.row.col.m8n8k32.s32.s4.s4.s32 {%r15823, %r15824}, {%r49150}, {%r49150}, {%r15817, %r15818};

	// end inline asm
	bar.warp.sync 	-1;
	// begin inline asm
	mma.sync.aligned.row.col.m8n8k32.s32.s4.s4.s32 {%r15829, %r15830}, {%r49150}, {%r49150}, {%r15823, %r15824};

	// end inline asm
	bar.warp.sync 	-1;
	// begin inline asm
	mma.sync.aligned.row.col.m8n8k32.s32.s4.s4.s32 {%r15835, %r15836}, {%r49150}, {%r49150}, {%r15829, %r15830};

	// end inline asm
	bar.warp.sync 	-1;
	// begin inline asm
	mma.sync.aligned.row.col.m8n8k32.s32.s4.s4.s32 {%r15841, %r15842}, {%r49150}, {%r49150}, {%r15835, %r15836};

	// end inline asm
	bar.warp.sync 	-1;
	// begin inline asm
	mma.sync.aligned.row.col.m8n8k32.s32.s4.s4.s32 {%r15847, %r15848}, {%r49150}, {%r49150}, {%r15841, %r15842};

	// end inline asm
	bar.warp.sync 	-1;
	// begin inline asm
	mma.sync.aligned.row.col.m8n8k32.s32.s4.s4.s32 {%r15853, %r15854}, {%r49150}, {%r49150}, {%r15847, %r15848};

	// end inline asm
	bar.warp.sync 	-1;
	// begin inline asm
	mma.sync.aligned.row.col.m8n8k32.s32.s4.s4.s32 {%r15859, %r15860}, {%r49150}, {%r49150}, {%r15853, %r15854};

	// end inline asm
	bar.warp.sync 	-1;
	// begin inline asm
	mma.sync.aligned.row.col.m8n8k32.s32.s4.s4.s32 {%r15865, %r15866}, {%r49150}, {%r49150}, {%r15859, %r15860};

	// end inline asm
	bar.warp.sync 	-1;
	// begin inline asm
	mma.sync.aligned.row.col.m8n8k32.s32.s4.s4.s32 {%r15871, %r15872}, {%r49150}, {%r49150}, {%r15865, %r15866};

	// end inline asm
	bar.warp.sync 	-1;
	// begin inline asm
	mma.sync.aligned.row.col.m8n8k32.s32.s4.s4.s32 {%r15877, %r15878}, {%r49150}, {%r49150}, {%r15871, %r15872};

	// end inline asm
	bar.warp.sync 	-1;
	// begin inline asm
	mma.sync.aligned.row.col.m8n8k32.s32.s4.s4.s32 {%r15883, %r15884}, {%r49150}, {%r49150}, {%r15877, %r15878};

	// end inline asm
	bar.warp.sync 	-1;
	// begin inline asm
	mma.sync.aligned.row.col.m8n8k32.s32.s4.s4.s32 {%r15889, %r15890}, {%r49150}, {%r49150}, {%r15883, %r15884};

	// end inline asm
	bar.warp.sync 	-1;
	// begin inline asm
	mma.sync.aligned.row.col.m8n8k32.s32.s4.s4.s32 {%r15895, %r15896}, {%r49150}, {%r49150}, {%r15889, %r15890};

	// end inline asm
	bar.warp.sync 	-1;
	// begin inline asm
	mma.sync.aligned.row.col.m8n8k32.s32.s4.s4.s32 {%r15901, %r15902}, {%r49150}, {%r49150}, {%r15895, %r15896};

	// end inline asm
	bar.warp.sync 	-1;
	// begin inline asm
	mma.sync.aligned.row.col.m8n8k32.s32.s4.s4.s32 {%r15907, %r15908}, {%r49150}, {%r49150}, {%r15901, %r15902};

	// end inline asm
	bar.warp.sync 	-1;
	// begin inline asm
	mma.sync.aligned.row.col.m8n8k32.s32.s4.s4.s32 {%r15913, %r15914}, {%r49150}, {%r49150}, {%r15907, %r15908};

	// end inline asm
	bar.warp.sync 	-1;
	// begin inline asm
	mma.sync.aligned.row.col.m8n8k32.s32.s4.s4.s32 {%r15919, %r15920}, {%r49150}, {%r49150}, {%r15913, %r15914};

	// end inline asm
	bar.warp.sync 	-1;
	// begin inline asm
	mma.sync.aligned.row.col.m8n8k32.s32.s4.s4.s32 {%r15925, %r15926}, {%r49150}, {%r49150}, {%r15919, %r15920};

	// end inline asm
	bar.warp.sync 	-1;
	// begin inline asm
	mma.sync.aligned.row.col.m8n8k32.s32.s4.s4.s32 {%r15931, %r15932}, {%r49150}, {%r49150}, {%r15925, %r15926};

	// end inline asm
	bar.warp.sync 	-1;
	// begin inline asm
	mma.sync.aligned.row.col.m8n8k32.s32.s4.s4.s32 {%r15937, %r15938}, {%r49150}, {%r49150}, {%r15931, %r15932};

	// end inline asm
	bar.warp.sync 	-1;
	// begin inline asm
	mma.sync.aligned.row.col.m8n8k32.s32.s4.s4.s32 {%r15943, %r15944}, {%r49150}, {%r49150}, {%r15937, %r15938};

	// end inline asm
	bar.warp.sync 	-1;
	// begin inline asm
	mma.sync.aligned.row.col.m8n8k32.s32.s4.s4.s32 {%r15949, %r15950}, {%r49150}, {%r49150}, {%r15943, %r15944};

	// end inline asm
	bar.warp.sync 	-1;
	// begin inline asm
	mma.sync.aligned.row.col.m8n8k32.s32.s4.s4.s32 {%r15955, %r15956}, {%r49150}, {%r49150}, {%r15949, %r15950};

	// end inline asm
	bar.warp.sync 	-1;
	// begin inline asm
	mma.sync.aligned.row.col.m8n8k32.s32.s4.s4.s32 {%r15961, %r15962}, {%r49150}, {%r49150}, {%r15955, %r15956};

	// end inline asm
	bar.warp.sync 	-1;
	// begin inline asm
	mma.sync.aligned.row.col.m8n8k32.s32.s4.s4.s32 {%r15967, %r15968}, {%r49150}, {%r49150}, {%r15961, %r15962};

	// end inline asm
	bar.warp.sync 	-1;
	// begin inline asm
	mma.sync.aligned.row.col.m8n8k32.s32.s4.s4.s32 {%r15973, %r15974}, {%r49150}, {%r49150}, {%r15967, %r15968};

	// end inline asm
	bar.warp.sync 	-1;
	// begin inline asm
	mma.sync.aligned.row.col.m8n8k32.s32.s4.s4.s32 {%r15979, %r15980}, {%r49150}, {%r49150}, {%r15973, %r15974};

	// end inline asm
	bar.warp.sync 	-1;
	// begin inline asm
	mma.sync.aligned.row.col.m8n8k32.s32.s4.s4.s32 {%r15985, %r15986}, {%r49150}, {%r49150}, {%r15979, %r15980};

	// end inline asm
	bar.warp.sync 	-1;
	// begin inline asm
	mma.sync.aligned.row.col.m8n8k32.s32.s4.s4.s32 {%r15991, %r15992}, {%r49150}, {%r49150}, {%r15985, %r15986};

	// end inline asm
	bar.warp.sync 	-1;
	// begin inline asm
	mma.sync.aligned.row.col.m8n8k32.s32.s4.s4.s32 {%r15997, %r15998}, {%r49150}, {%r49150}, {%r15991, %r15992};

	// end inline asm
	bar.warp.sync 	-1;
	// begin inline asm
	mma.sync.aligned.row.col.m8n8k32.s32.s4.s4.s32 {%r16003, %r16004}, {%r49150}, {%r49150}, {%r15997, %r15998};

	// end inline asm
	bar.warp.sync 	-1;
	// begin inline asm
	mma.sync.aligned.row.col.m8n8k32.s32.s4.s4.s32 {%r16009, %r16010}, {%r49150}, {%r49150}, {%r16003, %r16004};

	// end inline asm
	bar.warp.sync 	-1;
	// begin inline asm
	mma.sync.aligned.row.col.m8n8k32.s32.s4.s4.s32 {%r16015, %r16016}, {%r49150}, {%r49150}, {%r16009, %r16010};

	// end inline asm
	bar.warp.sync 	-1;
	// begin inline asm
	mma.sync.aligned.row.col.m8n8k32.s32.s4.s4.s32 {%r16021, %r16022}, {%r49150}, {%r49150}, {%r16015, %r16016};

	// end inline asm
	bar.warp.sync 	-1;
	// begin inline asm
	mma.sync.aligned.row.col.m8n8k32.s32.s4.s4.s32 {%r16027, %r16028}, {%r49150}, {%r49150}, {%r16021, %r16022};

	// end inline asm
	bar.warp.sync 	-1;
	// begin inline asm
	mma.sync.aligned.row.col.m8n8k32.s32.s4.s4.s32 {%r16033, %r16034}, {%r49150}, {%r49150}, {%r16027, %r16028};

	// end inline asm
	bar.warp.sync 	-1;
	// begin inline asm
	mma.sync.aligned.row.col.m8n8k32.s32.s4.s4.s32 {%r16039, %r16040}, {%r49150}, {%r49150}, {%r16033, %r16034};

	// end inline asm
	bar.warp.sync 	-1;
	// begin inline asm
	mma.sync.aligned.row.col.m8n8k32.s32.s4.s4.s32 {%r16045, %r16046}, {%r49150}, {%r49150}, {%r16039, %r16040};

	// end inline asm
	bar.warp.sync 	-1;
	// begin inline asm
	mma.sync.aligned.row.col.m8n8k32.s32.s4.s4.s32 {%r16051, %r16052}, {%r49150}, {%r49150}, {%r16045, %r16046};

	// end inline asm
	bar.warp.sync 	-1;
	// begin inline asm
	mma.sync.aligned.row.col.m8n8k32.s32.s4.s4.s32 {%r16057, %r16058}, {%r49150}, {%r49150}, {%r16051, %r16052};

	// end inline asm
	bar.warp.sync 	-1;
	// begin inline asm
	mma.sync.aligned.row.col.m8n8k32.s32.s4.s4.s32 {%r16063, %r16064}, {%r49150}, {%r49150}, {%r16057, %r16058};

	// end inline asm
	bar.warp.sync 	-1;
	// begin inline asm
	mma.sync.aligned.row.col.m8n8k32.s32.s4.s4.s32 {%r16069, %r16070}, {%r49150}, {%r49150}, {%r16063, %r16064};

	// end inline asm
	bar.warp.sync 	-1;
	// begin inline asm
	mma.sync.aligned.row.col.m8n8k32.s32.s4.s4.s32 {%r16075, %r16076}, {%r49150}, {%r49150}, {%r16069, %r16070};

	// end inline asm
	bar.warp.sync 	-1;
	// begin inline asm
	mma.sync.aligned.row.col.m8n8k32.s32.s4.s4.s32 {%r16081, %r16082}, {%r49150}, {%r49150}, {%r16075, %r16076};

	// end inline asm
	bar.warp.sync 	-1;
	// begin inline asm
	mma.sync.aligned.row.col.m8n8k32.s32.s4.s4.s32 {%r16087, %r16088}, {%r49150}, {%r49150}, {%r16081, %r16082};

	// end inline asm
	bar.warp.sync 	-1;
	// begin inline asm
	mma.sync.aligned.row.col.m8n8k32.s32.s4.s4.s32 {%r16093, %r16094}, {%r49150}, {%r49150}, {%r16087, %r16088};

	// end inline asm
	bar.warp.sync 	-1;
	// begin inline asm
	mma.sync.aligned.row.col.m8n8k32.s32.s4.s4.s32 {%r16099, %r16100}, {%r49150}, {%r49150}, {%r16093, %r16094};

	// end inline asm
	bar.warp.sync 	-1;
	// begin inline asm
	mma.sync.aligned.row.col.m8n8k32.s32.s4.s4.s32 {%r16105, %r16106}, {%r49150}, {%r49150}, {%r16099, %r16100};

	// end inline asm
	bar.warp.sync 	-1;
	// begin inline asm
	mma.sync.aligned.row.col.m8n8k32.s32.s4.s4.s32 {%r16111, %r16112}, {%r49150}, {%r49150}, {%r16105, %r16106};

	// end inline asm
	bar.warp.sync 	-1;
	// begin inline asm
	mma.sync.aligned.row.col.m8n8k32.s32.s4.s4.s32 {%r16117, %r16118}, {%r49150}, {%r49150}, {%r16111, %r16112};

	// end inline asm
	bar.warp.sync 	-1;
	// begin inline asm
	mma.sync.aligned.row.col.m8n8k32.s32.s4.s4.s32 {%r16123, %r16124}, {%r49150}, {%r49150}, {%r16117, %r16118};

	// end inline asm
	bar.warp.sync 	-1;
	// begin inline asm
	mma.sync.aligned.row.col.m8n8k32.s32.s4.s4.s32 {%r16129, %r16130}, {%r49150}, {%r49150}, {%r16123, %r16124};

	// end inline asm
	bar.warp.sync 	-1;
	// begin inline asm
	mma.sync.aligned.row.col.m8n8k32.s32.s4.s4.s32 {%r16135, %r16136}, {%r49150}, {%r49150}, {%r16129, %r16130};

	// end inline asm
	bar.warp.sync 	-1;
	// begin inline asm
	mma.sync.aligned.row.col.m8n8k32.s32.s4.s4.s32 {%r16141, %r16142}, {%r49150}, {%r49150}, {%r16135, %r16136};

	// end inline asm
	bar.warp.sync 	-1;
	// begin inline asm
	mma.sync.aligned.row.col.m8n8k32.s32.s4.s4.s32 {%r16147, %r16148}, {%r49150}, {%r49150}, {%r16141, %r16142};

	// end inline asm
	bar.warp.sync 	-1;
	// begin inline asm
	mma.sync.aligned.row.col.m8n8k32.s32.s4.s4.s32 {%r16153, %r16154}, {%r49150}, {%r49150}, {%r16147, %r16148};

	// end inline asm
	bar.warp.sync 	-1;
	// begin inline asm
	mma.sync.aligned.row.col.m8n8k32.s32.s4.s4.s32 {%r16159, %r16160}, {%r49150}, {%r49150}, {%r16153, %r16154};

	// end inline asm
	bar.warp.sync 	-1;
	// begin inline asm
	mma.sync.aligned.row.col.m8n8k32.s32.s4.s4.s32 {%r16165, %r16166}, {%r49150}, {%r49150}, {%r16159, %r16160};

	// end inline asm
	bar.warp.sync 	-1;
	// begin inline asm
	mma.sync.aligned.row.col.m8n8k32.s32.s4.s4.s32 {%r16171, %r16172}, {%r49150}, {%r49150}, {%r16165, %r16166};

	// end inline asm
	bar.warp.sync 	-1;
	// begin inline asm
	mma.sync.aligned.row.col.m8n8k32.s32.s4.s4.s32 {%r16177, %r16178}, {%r49150}, {%r49150}, {%r16171, %r16172};

	// end inline asm
	bar.warp.sync 	-1;
	// begin inline asm
	mma.sync.aligned.row.col.m8n8k32.s32.s4.s4.s32 {%r16183, %r16184}, {%r49150}, {%r49150}, {%r16177, %r16178};

	// end inline asm
	bar.warp.sync 	-1;
	// begin inline asm
	mma.sync.aligned.row.col.m8n8k32.s32.s4.s4.s32 {%r16189, %r16190}, {%r49150}, {%r49150}, {%r16183, %r16184};

	// end inline asm
	bar.warp.sync 	-1;
	// begin inline asm
	mma.sync.aligned.row.col.m8n8k32.s32.s4.s4.s32 {%r16195, %r16196}, {%r49150}, {%r49150}, {%r16189, %r16190};

	// end inline asm
	bar.warp.sync 	-1;
	// begin inline asm
	mma.sync.aligned.row.col.m8n8k32.s32.s4.s4.s32 {%r16201, %r16202}, {%r49150}, {%r49150}, {%r16195, %r16196};

	// end inline asm
	bar.warp.sync 	-1;
	// begin inline asm
	mma.sync.aligned.row.col.m8n8k32.s32.s4.s4.s32 {%r16207, %r16208}, {%r49150}, {%r49150}, {%r16201, %r16202};

	// end inline asm
	bar.warp.sync 	-1;
	// begin inline asm
	mma.sync.aligned.row.col.m8n8k32.s32.s4.s4.s32 {%r16213, %r16214}, {%r49150}, {%r49150}, {%r16207, %r16208};

	// end inline asm
	bar.warp.sync 	-1;
	// begin inline asm
	mma.sync.aligned.row.col.m8n8k32.s32.s4.s4.s32 {%r16219, %r16220}, {%r49150}, {%r49150}, {%r16213, %r16214};

	// end inline asm
	bar.warp.sync 	-1;
	// begin inline asm
	mma.sync.aligned.row.col.m8n8k32.s32.s4.s4.s32 {%r16225, %r16226}, {%r49150}, {%r49150}, {%r16219, %r16220};

	// end inline asm
	bar.warp.sync 	-1;
	// begin inline asm
	mma.sync.aligned.row.col.m8n8k32.s32.s4.s4.s32 {%r16231, %r16232}, {%r49150}, {%r49150}, {%r16225, %r16226};

	// end inline asm
	bar.warp.sync 	-1;
	// begin inline asm
	mma.sync.aligned.row.col.m8n8k32.s32.s4.s4.s32 {%r16237, %r16238}, {%r49150}, {%r49150}, {%r16231, %r16232};

	// end inline asm
	bar.warp.sync 	-1;
	// begin inline asm
	mma.sync.aligned.row.col.m8n8k32.s32.s4.s4.s32 {%r16243, %r16244}, {%r49150}, {%r49150}, {%r16237, %r16238};

	// end inline asm
	bar.warp.sync 	-1;
	// begin inline asm
	mma.sync.aligned.row.col.m8n8k32.s32.s4.s4.s32 {%r16249, %r16250}, {%r49150}, {%r49150}, {%r16243, %r16244};

	// end inline asm
	bar.warp.sync 	-1;
	// begin inline asm
	mma.sync.aligned.row.col.m8n8k32.s32.s4.s4.s32 {%r16255, %r16256}, {%r49150}, {%r49150}, {%r16249, %r16250};

	// end inline asm
	bar.warp.sync 	-1;
	// begin inline asm
	mma.sync.aligned.row.col.m8n8k32.s32.s4.s4.s32 {%r16261, %r16262}, {%r49150}, {%r49150}, {%r16255, %r16256};

	// end inline asm
	bar.warp.sync 	-1;
	// begin inline asm
	mma.sync.aligned.row.col.m8n8k32.s32.s4.s4.s32 {%r16267, %r16268}, {%r49150}, {%r49150}, {%r16261, %r16262};

	// end inline asm
	bar.warp.sync 	-1;
	// begin inline asm
	mma.sync.aligned.row.col.m8n8k32.s32.s4.s4.s32 {%r16273, %r16274}, {%r49150}, {%r49150}, {%r16267, %r16268};

	// end inline asm
	bar.warp.sync 	-1;
	// begin inline asm
	mma.sync.aligned.row.col.m8n8k32.s32.s4.s4.s32 {%r16279, %r16280}, {%r49150}, {%r49150}, {%r16273, %r16274};

	// end inline asm
	bar.warp.sync 	-1;
	// begin inline asm
	mma.sync.aligned.row.col.m8n8k32.s32.s4.s4.s32 {%r16285, %r16286}, {%r49150}, {%r49150}, {%r16279, %r16280};

	// end inline asm
	bar.warp.sync 	-1;
	// begin inline asm
	mma.sync.aligned.row.col.m8n8k32.s32.s4.s4.s32 {%r16291, %r16292}, {%r49150}, {%r49150}, {%r16285, %r16286};

	// end inline asm
	bar.warp.sync 	-1;
	// begin inline asm
	mma.sync.aligned.row.col.m8n8k32.s32.s4.s4.s32 {%r16297, %r16298}, {%r49150}, {%r49150}, {%r16291, %r16292};

	// end inline asm
	bar.warp.sync 	-1;
	// begin inline asm
	mma.sync.aligned.row.col.m8n8k32.s32.s4.s4.s32 {%r16303, %r16304}, {%r49150}, {%r49150}, {%r16297, %r16298};

	// end inline asm
	bar.warp.sync 	-1;
	// begin inline asm
	mma.sync.aligned.row.col.m8n8k32.s32.s4.s4.s32 {%r16309, %r16310}, {%r49150}, {%r49150}, {%r16303, %r16304};

	// end inline asm
	bar.warp.sync 	-1;
	// begin inline asm
	mma.sync.aligned.row.col.m8n8k32.s32.s4.s4.s32 {%r16315, %r16316}, {%r49150}, {%r49150}, {%r16309, %r16310};

	// end inline asm
	bar.warp.sync 	-1;
	// begin inline asm
	mma.sync.aligned.row.col.m8n8k32.s32.s4.s4.s32 {%r16321, %r16322}, {%r49150}, {%r49150}, {%r16315, %r16316};

	// end inline asm
	bar.warp.sync 	-1;
	// begin inline asm
	mma.sync.aligned.row.col.m8n8k32.s32.s4.s4.s32 {%r16327, %r16328}, {%r49150}, {%r49150}, {%r16321, %r16322};

	// end inline asm
	bar.warp.sync 	-1;
	// begin inline asm
	mma.sync.aligned.row.col.m8n8k32.s32.s4.s4.s32 {%r16333, %r16334}, {%r49150}, {%r49150}, {%r16327, %r16328};

	// end inline asm
	bar.warp.sync 	-1;
	// begin inline asm
	mma.sync.aligned.row.col.m8n8k32.s32.s4.s4.s32 {%r16339, %r16340}, {%r49150}, {%r49150}, {%r16333, %r16334};

	// end inline asm
	bar.warp.sync 	-1;
	// begin inline asm
	mma.sync.aligned.row.col.m8n8k32.s32.s4.s4.s32 {%r16345, %r16346}, {%r49150}, {%r49150}, {%r16339, %r16340};

	// end inline asm
	bar.warp.sync 	-1;
	// begin inline asm
	mma.sync.aligned.row.col.m8n8k32.s32.s4.s4.s32 {%r16351, %r16352}, {%r49150}, {%r49150}, {%r16345, %r16346};

	// end inline asm
	bar.warp.sync 	-1;
	// begin inline asm
	mma.sync.aligned.row.col.m8n8k32.s32.s4.s4.s32 {%r16357, %r16358}, {%r49150}, {%r49150}, {%r16351, %r16352};

	// end inline asm
	bar.warp.sync 	-1;
	// begin inline asm
	mma.sync.aligned.row.col.m8n8k32.s32.s4.s4.s32 {%r16363, %r16364}, {%r49150}, {%r49150}, {%r16357, %r16358};

	// end inline asm
	bar.warp.sync 	-1;
	// begin inline asm
	mma.sync.aligned.row.col.m8n8k32.s32.s4.s4.s32 {%r16369, %r16370}, {%r49150}, {%r49150}, {%r16363, %r16364};

	// end inline asm
	bar.warp.sync 	-1;
	// begin inline asm
	mma.sync.aligned.row.col.m8n8k32.s32.s4.s4.s32 {%r16375, %r16376}, {%r49150}, {%r49150}, {%r16369, %r16370};

	// end inline asm
	bar.warp.sync 	-1;
	// begin inline asm
	mma.sync.aligned.row.col.m8n8k32.s32.s4.s4.s32 {%r16381, %r16382}, {%r49150}, {%r49150}, {%r16375, %r16376};

	// end inline asm
	bar.warp.sync 	-1;
	// begin inline asm
	mma.sync.aligned.row.col.m8n8k32.s32.s4.s4.s32 {%r16387, %r16388}, {%r49150}, {%r49150}, {%r16381, %r16382};

	// end inline asm
	bar.warp.sync 	-1;
	// begin inline asm
	mma.sync.aligned.row.col.m8n8k32.s32.s4.s4.s32 {%r16393, %r16394}, {%r49150}, {%r49150}, {%r16387, %r16388};

	// end inline asm
	bar.warp.sync 	-1;
	// begin inline asm
	mma.sync.aligned.row.col.m8n8k32.s32.s4.s4.s32 {%r16399, %r16400}, {%r49150}, {%r49150}, {%r16393, %r16394};

	// end inline asm
	bar.warp.sync 	-1;
	// begin inline asm
	mma.sync.aligned.row.col.m8n8k32.s32.s4.s4.s32 {%r16405, %r16406}, {%r49150}, {%r49150}, {%r16399, %r16400};

	// end inline asm
	bar.warp.sync 	-1;
	// begin inline asm
	mma.sync.aligned.row.col.m8n8k32.s32.s4.s4.s32 {%r16411, %r16412}, {%r49150}, {%r49150}, {%r16405, %r16406};

	// end inline asm
	bar.warp.sync 	-1;
	// begin inline asm
	mma.sync.aligned.row.col.m8n8k32.s32.s4.s4.s32 {%r16417, %r16418}, {%r49150}, {%r49150}, {%r16411, %r16412};

	// end inline asm
	bar.warp.sync 	-1;
	// begin inline asm
	mma.sync.aligned.row.col.m8n8k32.s32.s4.s4.s32 {%r16423, %r16424}, {%r49150}, {%r49150}, {%r16417, %r16418};

	// end inline asm
	bar.warp.sync 	-1;
	// begin inline asm
	mma.sync.aligned.row.col.m8n8k32.s32.s4.s4.s32 {%r16429, %r16430}, {%r49150}, {%r49150}, {%r16423, %r16424};

	// end inline asm
	bar.warp.sync 	-1;
	// begin inline asm
	mma.sync.aligned.row.col.m8n8k32.s32.s4.s4.s32 {%r16435, %r16436}, {%r49150}, {%r49150}, {%r16429, %r16430};

	// end inline asm
	bar.warp.sync 	-1;
	// begin inline asm
	mma.sync.aligned.row.col.m8n8k32.s32.s4.s4.s32 {%r16441, %r16442}, {%r49150}, {%r49150}, {%r16435, %r16436};

	// end inline asm
	bar.warp.sync 	-1;
	// begin inline asm
	mma.sync.aligned.row.col.m8n8k32.s32.s4.s4.s32 {%r16447, %r16448}, {%r49150}, {%r49150}, {%r16441, %r16442};

	// end inline asm
	bar.warp.sync 	-1;
	// begin inline asm
	mma.sync.aligned.row.col.m8n8k32.s32.s4.s4.s32 {%r16453, %r16454}, {%r49150}, {%r49150}, {%r16447, %r16448};

	// end inline asm
	bar.warp.sync 	-1;
	// begin inline asm
	mma.sync.aligned.row.col.m8n8k32.s32.s4.s4.s32 {%r16459, %r16460}, {%r49150}, {%r49150}, {%r16453, %r16454};

	// end inline asm
	bar.warp.sync 	-1;
	// begin inline asm
	mma.sync.aligned.row.col.m8n8k32.s32.s4.s4.s32 {%r16465, %r16466}, {%r49150}, {%r49150}, {%r16459, %r16460};

	// end inline asm
	bar.warp.sync 	-1;
	// begin inline asm
	mma.sync.aligned.row.col.m8n8k32.s32.s4.s4.s32 {%r16471, %r16472}, {%r49150}, {%r49150}, {%r16465, %r16466};

	// end inline asm
	bar.warp.sync 	-1;
	// begin inline asm
	mma.sync.aligned.row.col.m8n8k32.s32.s4.s4.s32 {%r16477, %r16478}, {%r49150}, {%r49150}, {%r16471, %r16472};

	// end inline asm
	bar.warp.sync 	-1;
	// begin inline asm
	mma.sync.aligned.row.col.m8n8k32.s32.s4.s4.s32 {%r16483, %r16484}, {%r49150}, {%r49150}, {%r16477, %r16478};

	// end inline asm
	bar.warp.sync 	-1;
	// begin inline asm
	mma.sync.aligned.row.col.m8n8k32.s32.s4.s4.s32 {%r16489, %r16490}, {%r49150}, {%r49150}, {%r16483, %r16484};

	// end inline asm
	bar.warp.sync 	-1;
	// begin inline asm
	mma.sync.aligned.row.col.m8n8k32.s32.s4.s4.s32 {%r16495, %r16496}, {%r49150}, {%r49150}, {%r16489, %r16490};

	// end inline asm
	bar.warp.sync 	-1;
	// begin inline asm
	mma.sync.aligned.row.col.m8n8k32.s32.s4.s4.s32 {%r16501, %r16502}, {%r49150}, {%r49150}, {%r16495, %r16496};

	// end inline asm
	bar.warp.sync 	-1;
	// begin inline asm
	mma.sync.aligned.row.col.m8n8k32.s32.s4.s4.s32 {%r16507, %r16508}, {%r49150}, {%r49150}, {%r16501, %r16502};

	// end inline asm
	bar.warp.sync 	-1;
	// begin inline asm
	mma.sync.aligned.row.col.m8n8k32.s32.s4.s4.s32 {%r16513, %r16514}, {%r49150}, {%r49150}, {%r16507, %r16508};

	// end inline asm
	bar.warp.sync 	-1;
	// begin inline asm
	mma.sync.aligned.row.col.m8n8k32.s32.s4.s4.s32 {%r16519, %r16520}, {%r49150}, {%r49150}, {%r16513, %r16514};

	// end inline asm
	bar.warp.sync 	-1;
	// begin inline asm
	mma.sync.aligned.row.col.m8n8k32.s32.s4.s4.s32 {%r16525, %r16526}, {%r49150}, {%r49150}, {%r16519, %r16520};

	// end inline asm
	bar.warp.sync 	-1;
	// begin inline asm
	mma.sync.aligned.row.col.m8n8k32.s32.s4.s4.s32 {%r16531, %r16532}, {%r49150}, {%r49150}, {%r16525, %r16526};

	// end inline asm
	bar.warp.sync 	-1;
	// begin inline asm
	mma.sync.aligned.row.col.m8n8k32.s32.s4.s4.s32 {%r16537, %r16538}, {%r49150}, {%r49150}, {%r16531, %r16532};

	// end inline asm
	bar.warp.sync 	-1;
	// begin inline asm
	mma.sync.aligned.row.col.m8n8k32.s32.s4.s4.s32 {%r16543, %r16544}, {%r49150}, {%r49150}, {%r16537, %r16538};

	// end inline asm
	bar.warp.sync 	-1;
	// begin inline asm
	mma.sync.aligned.row.col.m8n8k32.s32.s4.s4.s32 {%r16549, %r16550}, {%r49150}, {%r49150}, {%r16543, %r16544};

	// end inline asm
	bar.warp.sync 	-1;
	// begin inline asm
	mma.sync.aligned.row.col.m8n8k32.s32.s4.s4.s32 {%r16555, %r16556}, {%r49150}, {%r49150}, {%r16549, %r16550};

	// end inline asm
	bar.warp.sync 	-1;
	// begin inline asm
	mma.sync.aligned.row.col.m8n8k32.s32.s4.s4.s32 {%r16561, %r16562}, {%r49150}, {%r49150}, {%r16555, %r16556};

	// end inline asm
	bar.warp.sync 	-1;
	// begin inline asm
	mma.sync.aligned.row.col.m8n8k32.s32.s4.s4.s32 {%r16567, %r16568}, {%r49150}, {%r49150}, {%r16561, %r16562};

	// end inline asm
	bar.warp.sync 	-1;
	// begin inline asm
	mma.sync.aligned.row.col.m8n8k32.s32.s4.s4.s32 {%r16573, %r16574}, {%r49150}, {%r49150}, {%r16567, %r16568};

	// end inline asm
	bar.warp.sync 	-1;
	// begin inline asm
	mma.sync.aligned.row.col.m8n8k32.s32.s4.s4.s32 {%r16579, %r16580}, {%r49150}, {%r49150}, {%r16573, %r16574};

	// end inline asm
	bar.warp.sync 	-1;
	// begin inline asm
	mma.sync.aligned.row.col.m8n8k32.s32.s4.s4.s32 {%r16585, %r16586}, {%r49150}, {%r49150}, {%r16579, %r16580};

	// end inline asm
	bar.warp.sync 	-1;
	// begin inline asm
	mma.sync.aligned.row.col.m8n8k32.s32.s4.s4.s32 {%r16591, %r16592}, {%r49150}, {%r49150}, {%r16585, %r16586};

	// end inline asm
	bar.warp.sync 	-1;
	// begin inline asm
	mma.sync.aligned.row.col.m8n8k32.s32.s4.s4.s32 {%r16597, %r16598}, {%r49150}, {%r49150}, {%r16591, %r16592};

	// end inline asm
	bar.warp.sync 	-1;
	// begin inline asm
	mma.sync.aligned.row.col.m8n8k32.s32.s4.s4.s32 {%r16603, %r16604}, {%r49150}, {%r49150}, {%r16597, %r16598};

	// end inline asm
	bar.warp.sync 	-1;
	// begin inline asm
	mma.sync.aligned.row.col.m8n8k32.s32.s4.s4.s32 {%r16609, %r16610}, {%r49150}, {%r49150}, {%r16603, %r16604};

	// end inline asm
	bar.warp.sync 	-1;
	// begin inline asm
	mma.sync.aligned.row.col.m8n8k32.s32.s4.s4.s32 {%r16615, %r16616}, {%r49150}, {%r49150}, {%r16609, %r16610};

	// end inline asm
	bar.warp.sync 	-1;
	// begin inline asm
	mma.sync.aligned.row.col.m8n8k32.s32.s4.s4.s32 {%r16621, %r16622}, {%r49150}, {%r49150}, {%r16615, %r16616};

	// end inline asm
	bar.warp.sync 	-1;
	// begin inline asm
	mma.sync.aligned.row.col.m8n8k32.s32.s4.s4.s32 {%r16627, %r16628}, {%r49150}, {%r49150}, {%r16621, %r16622};

	// end inline asm
	bar.warp.sync 	-1;
	// begin inline asm
	mma.sync.aligned.row.col.m8n8k32.s32.s4.s4.s32 {%r16633, %r16634}, {%r49150}, {%r49150}, {%r16627, %r16628};

	// end inline asm
	bar.warp.sync 	-1;
	// begin inline asm
	mma.sync.aligned.row.col.m8n8k32.s32.s4.s4.s32 {%r16639, %r16640}, {%r49150}, {%r49150}, {%r16633, %r16634};

	// end inline asm
	bar.warp.sync 	-1;
	// begin inline asm
	mma.sync.aligned.row.col.m8n8k32.s32.s4.s4.s32 {%r16645, %r16646}, {%r49150}, {%r49150}, {%r16639, %r16640};

	// end inline asm
	bar.warp.sync 	-1;
	// begin inline asm
	mma.sync.aligned.row.col.m8n8k32.s32.s4.s4.s32 {%r16651, %r16652}, {%r49150}, {%r49150}, {%r16645, %r16646};

	// end inline asm
	bar.warp.sync 	-1;
	// begin inline asm
	mma.sync.aligned.row.col.m8n8k32.s32.s4.s4.s32 {%r16657, %r16658}, {%r49150}, {%r49150}, {%r16651, %r16652};

	// end inline asm
	bar.warp.sync 	-1;
	// begin inline asm
	mma.sync.aligned.row.col.m8n8k32.s32.s4.s4.s32 {%r16663, %r16664}, {%r49150}, {%r49150}, {%r16657, %r16658};

	// end inline asm
	bar.warp.sync 	-1;
	// begin inline asm
	mma.sync.aligned.row.col.m8n8k32.s32.s4.s4.s32 {%r16669, %r16670}, {%r49150}, {%r49150}, {%r16663, %r16664};

	// end inline asm
	bar.warp.sync 	-1;
	// begin inline asm
	mma.sync.aligned.row.col.m8n8k32.s32.s4.s4.s32 {%r16675, %r16676}, {%r49150}, {%r49150}, {%r16669, %r16670};

	// end inline asm
	bar.warp.sync 	-1;
	// begin inline asm
	mma.sync.aligned.row.col.m8n8k32.s32.s4.s4.s32 {%r16681, %r16682}, {%r49150}, {%r49150}, {%r16675, %r16676};

	// end inline asm
	bar.warp.sync 	-1;
	// begin inline asm
	mma.sync.aligned.row.col.m8n8k32.s32.s4.s4.s32 {%r16687, %r16688}, {%r49150}, {%r49150}, {%r16681, %r16682};

	// end inline asm
	bar.warp.sync 	-1;
	// begin inline asm
	mma.sync.aligned.row.col.m8n8k32.s32.s4.s4.s32 {%r16693, %r16694}, {%r49150}, {%r49150}, {%r16687, %r16688};

	// end inline asm
	bar.warp.sync 	-1;
	// begin inline asm
	mma.sync.aligned.row.col.m8n8k32.s32.s4.s4.s32 {%r16699, %r16700}, {%r49150}, {%r49150}, {%r16693, %r16694};

	// end inline asm
	bar.warp.sync 	-1;
	// begin inline asm
	mma.sync.aligned.row.col.m8n8k32.s32.s4.s4.s32 {%r16705, %r16706}, {%r49150}, {%r49150}, {%r16699, %r16700};

	// end inline asm
	bar.warp.sync 	-1;
	// begin inline asm
	mma.sync.aligned.row.col.m8n8k32.s32.s4.s4.s32 {%r16711, %r16712}, {%r49150}, {%r49150}, {%r16705, %r16706};

	// end inline asm
	bar.warp.sync 	-1;
	// begin inline asm
	mma.sync.aligned.row.col.m8n8k32.s32.s4.s4.s32 {%r16717, %r16718}, {%r49150}, {%r49150}, {%r16711, %r16712};

	// end inline asm
	bar.warp.sync 	-1;
	// begin inline asm
	mma.sync.aligned.row.col.m8n8k32.s32.s4.s4.s32 {%r16723, %r16724}, {%r49150}, {%r49150}, {%r16717, %r16718};

	// end inline asm
	bar.warp.sync 	-1;
	// begin inline asm
	mma.sync.aligned.row.col.m8n8k32.s32.s4.s4.s32 {%r16729, %r16730}, {%r49150}, {%r49150}, {%r16723, %r16724};

	// end inline asm
	bar.warp.sync 	-1;
	// begin inline asm
	mma.sync.aligned.row.col.m8n8k32.s32.s4.s4.s32 {%r16735, %r16736}, {%r49150}, {%r49150}, {%r16729, %r16730};

	// end inline asm
	bar.warp.sync 	-1;
	// begin inline asm
	mma.sync.aligned.row.col.m8n8k32.s32.s4.s4.s32 {%r16741, %r16742}, {%r49150}, {%r49150}, {%r16735, %r16736};

	// end inline asm
	bar.warp.sync 	-1;
	// begin inline asm
	mma.sync.aligned.row.col.m8n8k32.s32.s4.s4.s32 {%r16747, %r16748}, {%r49150}, {%r49150}, {%r16741, %r16742};

	// end inline asm
	bar.warp.sync 	-1;
	// begin inline asm
	mma.sync.aligned.row.col.m8n8k32.s32.s4.s4.s32 {%r16753, %r16754}, {%r49150}, {%r49150}, {%r16747, %r16748};

	// end inline asm
	bar.warp.sync 	-1;
	// begin inline asm
	mma.sync.aligned.row.col.m8n8k32.s32.s4.s4.s32 {%r16759, %r16760}, {%r49150}, {%r49150}, {%r16753, %r16754};

	// end inline asm
	bar.warp.sync 	-1;
	// begin inline asm
	mma.sync.aligned.row.col.m8n8k32.s32.s4.s4.s32 {%r16765, %r16766}, {%r49150}, {%r49150}, {%r16759, %r16760};

	// end inline asm
	bar.warp.sync 	-1;
	// begin inline asm
	mma.sync.aligned.row.col.m8n8k32.s32.s4.s4.s32 {%r16771, %r16772}, {%r49150}, {%r49150}, {%r16765, %r16766};

	// end inline asm
	bar.warp.sync 	-1;
	// begin inline asm
	mma.sync.aligned.row.col.m8n8k32.s32.s4.s4.s32 {%r16777, %r16778}, {%r49150}, {%r49150}, {%r16771, %r16772};

	// end inline asm
	bar.warp.sync 	-1;
	// begin inline asm
	mma.sync.aligned.row.col.m8n8k32.s32.s4.s4.s32 {%r16783, %r16784}, {%r49150}, {%r49150}, {%r16777, %r16778};

	// end inline asm
	bar.warp.sync 	-1;
	// begin inline asm
	mma.sync.aligned.row.col.m8n8k32.s32.s4.s4.s32 {%r16789, %r16790}, {%r49150}, {%r49150}, {%r16783, %r16784};

	// end inline asm
	bar.warp.sync 	-1;
	// begin inline asm
	mma.sync.aligned.row.col.m8n8k32.s32.s4.s4.s32 {%r16795, %r16796}, {%r49150}, {%r49150}, {%r16789, %r16790};

	// end inline asm
	bar.warp.sync 	-1;
	// begin inline asm
	mma.sync.aligned.row.col.m8n8k32.s32.s4.s4.s32 {%r16801, %r16802}, {%r49150}, {%r49150}, {%r16795, %r16796};

	// end inline asm
	bar.warp.sync 	-1;
	// begin inline asm
	mma.sync.aligned.row.col.m8n8k32.s32.s4.s4.s32 {%r16807, %r16808}, {%r49150}, {%r49150}, {%r16801, %r16802};

	// end inline asm
	bar.warp.sync 	-1;
	// begin inline asm
	mma.sync.aligned.row.col.m8n8k32.s32.s4.s4.s32 {%r16813, %r16814}, {%r49150}, {%r49150}, {%r16807, %r16808};

	// end inline asm
	bar.warp.sync 	-1;
	// begin inline asm
	mma.sync.aligned.row.col.m8n8k32.s32.s4.s4.s32 {%r16819, %r16820}, {%r49150}, {%r49150}, {%r16813, %r16814};

	// end inline asm
	bar.warp.sync 	-1;
	// begin inline asm
	mma.sync.aligned.row.col.m8n8k32.s32.s4.s4.s32 {%r16825, %r16826}, {%r49150}, {%r49150}, {%r16819, %r16820};

	// end inline asm
	bar.warp.sync 	-1;
	// begin inline asm
	mma.sync.aligned.row.col.m8n8k32.s32.s4.s4.s32 {%r16831, %r16832}, {%r49150}, {%r49150}, {%r16825, %r16826};

	// end inline asm
	bar.warp.sync 	-1;
	// begin inline asm
	mma.sync.aligned.row.col.m8n8k32.s32.s4.s4.s32 {%r16837, %r16838}, {%r49150}, {%r49150}, {%r16831, %r16832};

	// end inline asm
	bar.warp.sync 	-1;
	// begin inline asm
	mma.sync.aligned.row.col.m8n8k32.s32.s4.s4.s32 {%r16843, %r16844}, {%r49150}, {%r49150}, {%r16837, %r16838};

	// end inline asm
	bar.warp.sync 	-1;
	// begin inline asm
	mma.sync.aligned.row.col.m8n8k32.s32.s4.s4.s32 {%r16849, %r16850}, {%r49150}, {%r49150}, {%r16843, %r16844};

	// end inline asm
	bar.warp.sync 	-1;
	// begin inline asm
	mma.sync.aligned.row.col.m8n8k32.s32.s4.s4.s32 {%r16855, %r16856}, {%r49150}, {%r49150}, {%r16849, %r16850};

	// end inline asm
	bar.warp.sync 	-1;
	// begin inline asm
	mma.sync.aligned.row.col.m8n8k32.s32.s4.s4.s32 {%r16861, %r16862}, {%r49150}, {%r49150}, {%r16855, %r16856};

	// end inline asm
	bar.warp.sync 	-1;
	// begin inline asm
	mma.sync.aligned.row.col.m8n8k32.s32.s4.s4.s32 {%r16867, %r16868}, {%r49150}, {%r49150}, {%r16861, %r16862};

	// end inline asm
	bar.warp.sync 	-1;
	// begin inline asm
	mma.sync.aligned.row.col.m8n8k32.s32.s4.s4.s32 {%r16873, %r16874}, {%r49150}, {%r49150}, {%r16867, %r16868};

	// end inline asm
	bar.warp.sync 	-1;
	// begin inline asm
	mma.sync.aligned.row.col.m8n8k32.s32.s4.s4.s32 {%r16879, %r16880}, {%r49150}, {%r49150}, {%r16873, %r16874};

	// end inline asm
	bar.warp.sync 	-1;
	// begin inline asm
	mma.sync.aligned.row.col.m8n8k32.s32.s4.s4.s32 {%r16885, %r16886}, {%r49150}, {%r49150}, {%r16879, %r16880};

	// end inline asm
	bar.warp.sync 	-1;
	// begin inline asm
	mma.sync.aligned.row.col.m8n8k32.s32.s4.s4.s32 {%r16891, %r16892}, {%r49150}, {%r49150}, {%r16885, %r16886};

	// end inline asm
	bar.warp.sync 	-1;
	// begin inline asm
	mma.sync.aligned.row.col.m8n8k32.s32.s4.s4.s32 {%r16897, %r16898}, {%r49150}, {%r49150}, {%r16891, %r16892};

	// end inline asm
	bar.warp.sync 	-1;
	// begin inline asm
	mma.sync.aligned.row.col.m8n8k32.s32.s4.s4.s32 {%r16903, %r16904}, {%r49150}, {%r49150}, {%r16897, %r16898};

	// end inline asm
	bar.warp.sync 	-1;
	// begin inline asm
	mma.sync.aligned.row.col.m8n8k32.s32.s4.s4.s32 {%r16909, %r16910}, {%r49150}, {%r49150}, {%r16903, %r16904};

	// end inline asm
	bar.warp.sync 	-1;
	// begin inline asm
	mma.sync.aligned.row.col.m8n8k32.s32.s4.s4.s32 {%r16915, %r16916}, {%r49150}, {%r49150}, {%r16909, %r16910};

	// end inline asm
	bar.warp.sync 	-1;
	// begin inline asm
	mma.sync.aligned.row.col.m8n8k32.s32.s4.s4.s32 {%r16921, %r16922}, {%r49150}, {%r49150}, {%r16915, %r16916};

	// end inline asm
	bar.warp.sync 	-1;
	// begin inline asm
	mma.sync.aligned.row.col.m8n8k32.s32.s4.s4.s32 {%r16927, %r16928}, {%r49150}, {%r49150}, {%r16921, %r16922};

	// end inline asm
	bar.warp.sync 	-1;
	// begin inline asm
	mma.sync.aligned.row.col.m8n8k32.s32.s4.s4.s32 {%r16933, %r16934}, {%r49150}, {%r49150}, {%r16927, %r16928};

	// end inline asm
	bar.warp.sync 	-1;
	// begin inline asm
	mma.sync.aligned.row.col.m8n8k32.s32.s4.s4.s32 {%r16939, %r16940}, {%r49150}, {%r49150}, {%r16933, %r16934};

	// end inline asm
	bar.warp.sync 	-1;
	// begin inline asm
	mma.sync.aligned.row.col.m8n8k32.s32.s4.s4.s32 {%r16945, %r16946}, {%r49150}, {%r49150}, {%r16939, %r16940};

	// end inline asm
	bar.warp.sync 	-1;
	// begin inline asm
	mma.sync.aligned.row.col.m8n8k32.s32.s4.s4.s32 {%r16951, %r16952}, {%r49150}, {%r49150}, {%r16945, %r16946};

	// end inline asm
	bar.warp.sync 	-1;
	// begin inline asm
	mma.sync.aligned.row.col.m8n8k32.s32.s4.s4.s32 {%r16957, %r16958}, {%r49150}, {%r49150}, {%r16951, %r16952};

	// end inline asm
	bar.warp.sync 	-1;
	// begin inline asm
	mma.sync.aligned.row.col.m8n8k32.s32.s4.s4.s32 {%r16963, %r16964}, {%r49150}, {%r49150}, {%r16957, %r16958};

	// end inline asm
	bar.warp.sync 	-1;
	// begin inline asm
	mma.sync.aligned.row.col.m8n8k32.s32.s4.s4.s32 {%r16969, %r16970}, {%r49150}, {%r49150}, {%r16963, %r16964};

	// end inline asm
	bar.warp.sync 	-1;
	// begin inline asm
	mma.sync.aligned.row.col.m8n8k32.s32.s4.s4.s32 {%r16975, %r16976}, {%r49150}, {%r49150}, {%r16969, %r16970};

	// end inline asm
	bar.warp.sync 	-1;
	// begin inline asm
	mma.sync.aligned.row.col.m8n8k32.s32.s4.s4.s32 {%r16981, %r16982}, {%r49150}, {%r49150}, {%r16975, %r16976};

	// end inline asm
	bar.warp.sync 	-1;
	// begin inline asm
	mma.sync.aligned.row.col.m8n8k32.s32.s4.s4.s32 {%r16987, %r16988}, {%r49150}, {%r49150}, {%r16981, %r16982};

	// end inline asm
	bar.warp.sync 	-1;
	// begin inline asm
	mma.sync.aligned.row.col.m8n8k32.s32.s4.s4.s32 {%r16993, %r16994}, {%r49150}, {%r49150}, {%r16987, %r16988};

	// end inline asm
	bar.warp.sync 	-1;
	// begin inline asm
	mma.sync.aligned.row.col.m8n8k32.s32.s4.s4.s32 {%r16999, %r17000}, {%r49150}, {%r49150}, {%r16993, %r16994};

	// end inline asm
	bar.warp.sync 	-1;
	// begin inline asm
	mma.sync.aligned.row.col.m8n8k32.s32.s4.s4.s32 {%r17005, %r17006}, {%r49150}, {%r49150}, {%r16999, %r17000};

	// end inline asm
	bar.warp.sync 	-1;
	// begin inline asm
	mma.sync.aligned.row.col.m8n8k32.s32.s4.s4.s32 {%r17011, %r17012}, {%r49150}, {%r49150}, {%r17005, %r17006};

	// end inline asm
	bar.warp.sync 	-1;
	// begin inline asm
	mma.sync.aligned.row.col.m8n8k32.s32.s4.s4.s32 {%r17017, %r17018}, {%r49150}, {%r49150}, {%r17011, %r17012};

	// end inline asm
	bar.warp.sync 	-1;
	// begin inline asm
	mma.sync.aligned.row.col.m8n8k32.s32.s4.s4.s32 {%r17023, %r17024}, {%r49150}, {%r49150}, {%r17017, %r17018};

	// end inline asm
	bar.warp.sync 	-1;
	// begin inline asm
	mma.sync.aligned.row.col.m8n8k32.s32.s4.s4.s32 {%r17029, %r17030}, {%r49150}, {%r49150}, {%r17023, %r17024};

	// end inline asm
	bar.warp.sync 	-1;
	// begin inline asm
	mma.sync.aligned.row.col.m8n8k32.s32.s4.s4.s32 {%r17035, %r17036}, {%r49150}, {%r49150}, {%r17029, %r17030};

	// end inline asm
	bar.warp.sync 	-1;
	// begin inline asm
	mma.sync.aligned.row.col.m8n8k32.s32.s4.s4.s32 {%r17041, %r17042}, {%r49150}, {%r49150}, {%r17035, %r17036};

	// end inline asm
	bar.warp.sync 	-1;
	// begin inline asm
	mma.sync.aligned.row.col.m8n8k32.s32.s4.s4.s32 {%r17047, %r17048}, {%r49150}, {%r49150}, {%r17041, %r17042};

	// end inline asm
	bar.warp.sync 	-1;
	// begin inline asm
	mma.sync.aligned.row.col.m8n8k32.s32.s4.s4.s32 {%r17053, %r17054}, {%r49150}, {%r49150}, {%r17047, %r17048};

	// end inline asm
	bar.warp.sync 	-1;
	// begin inline asm
	mma.sync.aligned.row.col.m8n8k32.s32.s4.s4.s32 {%r17059, %r17060}, {%r49150}, {%r49150}, {%r17053, %r17054};

	// end inline asm
	bar.warp.sync 	-1;
	// begin inline asm
	mma.sync.aligned.row.col.m8n8k32.s32.s4.s4.s32 {%r17065, %r17066}, {%r49150}, {%r49150}, {%r17059, %r17060};

	// end inline asm
	bar.warp.sync 	-1;
	// begin inline asm
	mma.sync.aligned.row.col.m8n8k32.s32.s4.s4.s32 {%r17071, %r17072}, {%r49150}, {%r49150}, {%r17065, %r17066};

	// end inline asm
	bar.warp.sync 	-1;
	// begin inline asm
	mma.sync.aligned.row.col.m8n8k32.s32.s4.s4.s32 {%r17077, %r17078}, {%r49150}, {%r49150}, {%r17071, %r17072};

	// end inline asm
	bar.warp.sync 	-1;
	// begin inline asm
	mma.sync.aligned.row.col.m8n8k32.s32.s4.s4.s32 {%r17083, %r17084}, {%r49150}, {%r49150}, {%r17077, %r17078};

	// end inline asm
	bar.warp.sync 	-1;
	// begin inline asm
	mma.sync.aligned.row.col.m8n8k32.s32.s4.s4.s32 {%r17089, %r17090}, {%r49150}, {%r49150}, {%r17083, %r17084};

	// end inline asm
	bar.warp.sync 	-1;
	// begin inline asm
	mma.sync.aligned.row.col.m8n8k32.s32.s4.s4.s32 {%r17095, %r17096}, {%r49150}, {%r49150}, {%r17089, %r17090};

	// end inline asm
	bar.warp.sync 	-1;
	// begin inline asm
	mma.sync.aligned.row.col.m8n8k32.s32.s4.s4.s32 {%r17101, %r17102}, {%r49150}, {%r49150}, {%r17095, %r17096};

	// end inline asm
	bar.warp.sync 	-1;
	// begin inline asm
	mma.sync.aligned.row.col.m8n8k32.s32.s4.s4.s32 {%r17107, %r17108}, {%r49150}, {%r49150}, {%r17101, %r17102};

	// end inline asm
	bar.warp.sync 	-1;
	// begin inline asm
	mma.sync.aligned.row.col.m8n8k32.s32.s4.s4.s32 {%r17113, %r17114}, {%r49150}, {%r49150}, {%r17107, %r17108};

	// end inline asm
	bar.warp.sync 	-1;
	// begin inline asm
	mma.sync.aligned.row.col.m8n8k32.s32.s4.s4.s32 {%r17119, %r17120}, {%r49150}, {%r49150}, {%r17113, %r17114};

	// end inline asm
	bar.warp.sync 	-1;
	// begin inline asm
	mma.sync.aligned.row.col.m8n8k32.s32.s4.s4.s32 {%r17125, %r17126}, {%r49150}, {%r49150}, {%r17119, %r17120};

	// end inline asm
	bar.warp.sync 	-1;
	// begin inline asm
	mma.sync.aligned.row.col.m8n8k32.s32.s4.s4.s32 {%r17131, %r17132}, {%r49150}, {%r49150}, {%r17125, %r17126};

	// end inline asm
	bar.warp.sync 	-1;
	// begin inline asm
	mma.sync.aligned.row.col.m8n8k32.s32.s4.s4.s32 {%r17137, %r17138}, {%r49150}, {%r49150}, {%r17131, %r17132};

	// end inline asm
	bar.warp.sync 	-1;
	// begin inline asm
	mma.sync.aligned.row.col.m8n8k32.s32.s4.s4.s32 {%r17143, %r17144}, {%r49150}, {%r49150}, {%r17137, %r17138};

	// end inline asm
	bar.warp.sync 	-1;
	// begin inline asm
	mma.sync.aligned.row.col.m8n8k32.s32.s4.s4.s32 {%r17149, %r17150}, {%r49150}, {%r49150}, {%r17143, %r17144};

	// end inline asm
	bar.warp.sync 	-1;
	// begin inline asm
	mma.sync.aligned.row.col.m8n8k32.s32.s4.s4.s32 {%r17155, %r17156}, {%r49150}, {%r49150}, {%r17149, %r17150};

	// end inline asm
	bar.warp.sync 	-1;
	// begin inline asm
	mma.sync.aligned.row.col.m8n8k32.s32.s4.s4.s32 {%r17161, %r17162}, {%r49150}, {%r49150}, {%r17155, %r17156};

	// end inline asm
	bar.warp.sync 	-1;
	// begin inline asm
	mma.sync.aligned.row.col.m8n8k32.s32.s4.s4.s32 {%r17167, %r17168}, {%r49150}, {%r49150}, {%r17161, %r17162};

	// end inline asm
	bar.warp.sync 	-1;
	// begin inline asm
	mma.sync.aligned.row.col.m8n8k32.s32.s4.s4.s32 {%r17173, %r17174}, {%r49150}, {%r49150}, {%r17167, %r17168};

	// end inline asm
	bar.warp.sync 	-1;
	// begin inline asm
	mma.sync.aligned.row.col.m8n8k32.s32.s4.s4.s32 {%r17179, %r17180}, {%r49150}, {%r49150}, {%r17173, %r17174};

	// end inline asm
	bar.warp.sync 	-1;
	// begin inline asm
	mma.sync.aligned.row.col.m8n8k32.s32.s4.s4.s32 {%r17185, %r17186}, {%r49150}, {%r49150}, {%r17179, %r17180};

	// end inline asm
	bar.warp.sync 	-1;
	// begin inline asm
	mma.sync.aligned.row.col.m8n8k32.s32.s4.s4.s32 {%r17191, %r17192}, {%r49150}, {%r49150}, {%r17185, %r17186};

	// end inline asm
	bar.warp.sync 	-1;
	// begin inline asm
	mma.sync.aligned.row.col.m8n8k32.s32.s4.s4.s32 {%r17197, %r17198}, {%r49150}, {%r49150}, {%r17191, %r17192};

	// end inline asm
	bar.warp.sync 	-1;
	// begin inline asm
	mma.sync.aligned.row.col.m8n8k32.s32.s4.s4.s32 {%r17203, %r17204}, {%r49150}, {%r49150}, {%r17197, %r17198};

	// end inline asm
	bar.warp.sync 	-1;
	// begin inline asm
	mma.sync.aligned.row.col.m8n8k32.s32.s4.s4.s32 {%r17209, %r17210}, {%r49150}, {%r49150}, {%r17203, %r17204};

	// end inline asm
	bar.warp.sync 	-1;
	// begin inline asm
	mma.sync.aligned.row.col.m8n8k32.s32.s4.s4.s32 {%r17215, %r17216}, {%r49150}, {%r49150}, {%r17209, %r17210};

	// end inline asm
	bar.warp.sync 	-1;
	// begin inline asm
	mma.sync.aligned.row.col.m8n8k32.s32.s4.s4.s32 {%r17221, %r17222}, {%r49150}, {%r49150}, {%r17215, %r17216};

	// end inline asm
	bar.warp.sync 	-1;
	// begin inline asm
	mma.sync.aligned.row.col.m8n8k32.s32.s4.s4.s32 {%r17227, %r17228}, {%r49150}, {%r49150}, {%r17221, %r17222};

	// end inline asm
	bar.warp.sync 	-1;
	// begin inline asm
	mma.sync.aligned.row.col.m8n8k32.s32.s4.s4.s32 {%r17233, %r17234}, {%r49150}, {%r49150}, {%r17227, %r17228};

	// end inline asm
	bar.warp.sync 	-1;
	// begin inline asm
	mma.sync.aligned.row.col.m8n8k32.s32.s4.s4.s32 {%r17239, %r17240}, {%r49150}, {%r49150}, {%r17233, %r17234};

	// end inline asm
	bar.warp.sync 	-1;
	// begin inline asm
	mma.sync.aligned.row.col.m8n8k32.s32.s4.s4.s32 {%r17245, %r17246}, {%r49150}, {%r49150}, {%r17239, %r17240};

	// end inline asm
	bar.warp.sync 	-1;
	// begin inline asm
	mma.sync.aligned.row.col.m8n8k32.s32.s4.s4.s32 {%r17251, %r17252}, {%r49150}, {%r49150}, {%r17245, %r17246};

	// end inline asm
	bar.warp.sync 	-1;
	// begin inline asm
	mma.sync.aligned.row.col.m8n8k32.s32.s4.s4.s32 {%r17257, %r17258}, {%r49150}, {%r49150}, {%r17251, %r17252};

	// end inline asm
	bar.warp.sync 	-1;
	// begin inline asm
	mma.sync.aligned.row.col.m8n8k32.s32.s4.s4.s32 {%r17263, %r17264}, {%r49150}, {%r49150}, {%r17257, %r17258};

	// end inline asm
	bar.warp.sync 	-1;
	// begin inline asm
	mma.sync.aligned.row.col.m8n8k32.s32.s4.s4.s32 {%r17269, %r17270}, {%r49150}, {%r49150}, {%r17263, %r17264};

	// end inline asm
	bar.warp.sync 	-1;
	// begin inline asm
	mma.sync.aligned.row.col.m8n8k32.s32.s4.s4.s32 {%r17275, %r17276}, {%r49150}, {%r49150}, {%r17269, %r17270};

	// end inline asm
	bar.warp.sync 	-1;
	// begin inline asm
	mma.sync.aligned.row.col.m8n8k32.s32.s4.s4.s32 {%r17281, %r17282}, {%r49150}, {%r49150}, {%r17275, %r17276};

	// end inline asm
	bar.warp.sync 	-1;
	// begin inline asm
	mma.sync.aligned.row.col.m8n8k32.s32.s4.s4.s32 {%r17287, %r17288}, {%r49150}, {%r49150}, {%r17281, %r17282};

	// end inline asm
	bar.warp.sync 	-1;
	// begin inline asm
	mma.sync.aligned.row.col.m8n8k32.s32.s4.s4.s32 {%r17293, %r17294}, {%r49150}, {%r49150}, {%r17287, %r17288};

	// end inline asm
	bar.warp.sync 	-1;
	// begin inline asm
	mma.sync.aligned.row.col.m8n8k32.s32.s4.s4.s32 {%r17299, %r17300}, {%r49150}, {%r49150}, {%r17293, %r17294};

	// end inline asm
	bar.warp.sync 	-1;
	// begin inline asm
	mma.sync.aligned.row.col.m8n8k32.s32.s4.s4.s32 {%r17305, %r17306}, {%r49150}, {%r49150}, {%r17299, %r17300};

	// end inline asm
	bar.warp.sync 	-1;
	// begin inline asm
	mma.sync.aligned.row.col.m8n8k32.s32.s4.s4.s32 {%r17311, %r17312}, {%r49150}, {%r49150}, {%r17305, %r17306};

	// end inline asm
	bar.warp.sync 	-1;
	// begin inline asm
	mma.sync.aligned.row.col.m8n8k32.s32.s4.s4.s32 {%r17317, %r17318}, {%r49150}, {%r49150}, {%r17311, %r17312};

	// end inline asm
	bar.warp.sync 	-1;
	// begin inline asm
	mma.sync.aligned.row.col.m8n8k32.s32.s4.s4.s32 {%r17323, %r17324}, {%r49150}, {%r49150}, {%r17317, %r17318};

	// end inline asm
	bar.warp.sync 	-1;
	// begin inline asm
	mma.sync.aligned.row.col.m8n8k32.s32.s4.s4.s32 {%r17329, %r17330}, {%r49150}, {%r49150}, {%r17323, %r17324};

	// end inline asm
	bar.warp.sync 	-1;
	// begin inline asm
	mma.sync.aligned.row.col.m8n8k32.s32.s4.s4.s32 {%r17335, %r17336}, {%r49150}, {%r49150}, {%r17329, %r17330};

	// end inline asm
	bar.warp.sync 	-1;
	// begin inline asm
	mma.sync.aligned.row.col.m8n8k32.s32.s4.s4.s32 {%r17341, %r17342}, {%r49150}, {%r49150}, {%r17335, %r17336};

	// end inline asm
	bar.warp.sync 	-1;
	// begin inline asm
	mma.sync.aligned.row.col.m8n8k32.s32.s4.s4.s32 {%r17347, %r17348}, {%r49150}, {%r49150}, {%r17341, %r17342};

	// end inline asm
	bar.warp.sync 	-1;
	// begin inline asm
	mma.sync.aligned.row.col.m8n8k32.s32.s4.s4.s32 {%r17353, %r17354}, {%r49150}, {%r49150}, {%r17347, %r17348};

	// end inline asm
	bar.warp.sync 	-1;
	// begin inline asm
	mma.sync.aligned.row.col.m8n8k32.s32.s4.s4.s32 {%r17359, %r17360}, {%r49150}, {%r49150}, {%r17353, %r17354};

	// end inline asm
	bar.warp.sync 	-1;
	// begin inline asm
	mma.sync.aligned.row.col.m8n8k32.s32.s4.s4.s32 {%r17365, %r17366}, {%r49150}, {%r49150}, {%r17359, %r17360};

	// end inline asm
	bar.warp.sync 	-1;
	// begin inline asm
	mma.sync.aligned.row.col.m8n8k32.s32.s4.s4.s32 {%r17371, %r17372}, {%r49150}, {%r49150}, {%r17365, %r17366};

	// end inline asm
	bar.warp.sync 	-1;
	// begin inline asm
	mma.sync.aligned.row.col.m8n8k32.s32.s4.s4.s32 {%r17377, %r17378}, {%r49150}, {%r49150}, {%r17371, %r17372};

	// end inline asm
	bar.warp.sync 	-1;
	// begin inline asm
	mma.sync.aligned.row.col.m8n8k32.s32.s4.s4.s32 {%r17383, %r17384}, {%r49150}, {%r49150}, {%r17377, %r17378};

	// end inline asm
	bar.warp.sync 	-1;
	// begin inline asm
	mma.sync.aligned.row.col.m8n8k32.s32.s4.s4.s32 {%r17389, %r17390}, {%r49150}, {%r49150}, {%r17383, %r17384};

	// end inline asm
	bar.warp.sync 	-1;
	// begin inline asm
	mma.sync.aligned.row.col.m8n8k32.s32.s4.s4.s32 {%r17395, %r17396}, {%r49150}, {%r49150}, {%r17389, %r17390};

	// end inline asm
	bar.warp.sync 	-1;
	// begin inline asm
	mma.sync.aligned.row.col.m8n8k32.s32.s4.s4.s32 {%r17401, %r17402}, {%r49150}, {%r49150}, {%r17395, %r17396};

	// end inline asm
	bar.warp.sync 	-1;
	// begin inline asm
	mma.sync.aligned.row.col.m8n8k32.s32.s4.s4.s32 {%r17407, %r17408}, {%r49150}, {%r49150}, {%r17401, %r17402};

	// end inline asm
	bar.warp.sync 	-1;
	// begin inline asm
	mma.sync.aligned.row.col.m8n8k32.s32.s4.s4.s32 {%r17413, %r17414}, {%r49150}, {%r49150}, {%r17407, %r17408};

	// end inline asm
	bar.warp.sync 	-1;
	// begin inline asm
	mma.sync.aligned.row.col.m8n8k32.s32.s4.s4.s32 {%r17419, %r17420}, {%r49150}, {%r49150}, {%r17413, %r17414};

	// end inline asm
	bar.warp.sync 	-1;
	// begin inline asm
	mma.sync.aligned.row.col.m8n8k32.s32.s4.s4.s32 {%r17425, %r17426}, {%r49150}, {%r49150}, {%r17419, %r17420};

	// end inline asm
	bar.warp.sync 	-1;
	// begin inline asm
	mma.sync.aligned.row.col.m8n8k32.s32.s4.s4.s32 {%r17431, %r17432}, {%r49150}, {%r49150}, {%r17425, %r17426};

	// end inline asm
	bar.warp.sync 	-1;
	// begin inline asm
	mma.sync.aligned.row.col.m8n8k32.s32.s4.s4.s32 {%r17437, %r17438}, {%r49150}, {%r49150}, {%r17431, %r17432};

	// end inline asm
	bar.warp.sync 	-1;
	// begin inline asm
	mma.sync.aligned.row.col.m8n8k32.s32.s4.s4.s32 {%r17443, %r17444}, {%r49150}, {%r49150}, {%r17437, %r17438};

	// end inline asm
	bar.warp.sync 	-1;
	// begin inline asm
	mma.sync.aligned.row.col.m8n8k32.s32.s4.s4.s32 {%r17449, %r17450}, {%r49150}, {%r49150}, {%r17443, %r17444};

	// end inline asm
	bar.warp.sync 	-1;
	// begin inline asm
	mma.sync.aligned.row.col.m8n8k32.s32.s4.s4.s32 {%r17455, %r17456}, {%r49150}, {%r49150}, {%r17449, %r17450};

	// end inline asm
	bar.warp.sync 	-1;
	// begin inline asm
	mma.sync.aligned.row.col.m8n8k32.s32.s4.s4.s32 {%r17461, %r17462}, {%r49150}, {%r49150}, {%r17455, %r17456};

	// end inline asm
	bar.warp.sync 	-1;
	// begin inline asm
	mma.sync.aligned.row.col.m8n8k32.s32.s4.s4.s32 {%r17467, %r17468}, {%r49150}, {%r49150}, {%r17461, %r17462};

	// end inline asm
	bar.warp.sync 	-1;
	// begin inline asm
	mma.sync.aligned.row.col.m8n8k32.s32.s4.s4.s32 {%r17473, %r17474}, {%r49150}, {%r49150}, {%r17467, %r17468};

	// end inline asm
	bar.warp.sync 	-1;
	// begin inline asm
	mma.sync.aligned.row.col.m8n8k32.s32.s4.s4.s32 {%r17479, %r17480}, {%r49150}, {%r49150}, {%r17473, %r17474};

	// end inline asm
	bar.warp.sync 	-1;
	// begin inline asm
	mma.sync.aligned.row.col.m8n8k32.s32.s4.s4.s32 {%r17485, %r17486}, {%r49150}, {%r49150}, {%r17479, %r17480};

	// end inline asm
	bar.warp.sync 	-1;
	// begin inline asm
	mma.sync.aligned.row.col.m8n8k32.s32.s4.s4.s32 {%r17491, %r17492}, {%r49150}, {%r49150}, {%r17485, %r17486};

	// end inline asm
	bar.warp.sync 	-1;
	// begin inline asm
	mma.sync.aligned.row.col.m8n8k32.s32.s4.s4.s32 {%r17497, %r17498}, {%r49150}, {%r49150}, {%r17491, %r17492};

	// end inline asm
	bar.warp.sync 	-1;
	// begin inline asm
	mma.sync.aligned.row.col.m8n8k32.s32.s4.s4.s32 {%r17503, %r17504}, {%r49150}, {%r49150}, {%r17497, %r17498};

	// end inline asm
	bar.warp.sync 	-1;
	// begin inline asm
	mma.sync.aligned.row.col.m8n8k32.s32.s4.s4.s32 {%r17509, %r17510}, {%r49150}, {%r49150}, {%r17503, %r17504};

	// end inline asm
	bar.warp.sync 	-1;
	// begin inline asm
	mma.sync.aligned.row.col.m8n8k32.s32.s4.s4.s32 {%r17515, %r17516}, {%r49150}, {%r49150}, {%r17509, %r17510};

	// end inline asm
	bar.warp.sync 	-1;
	// begin inline asm
	mma.sync.aligned.row.col.m8n8k32.s32.s4.s4.s32 {%r17521, %r17522}, {%r49150}, {%r49150}, {%r17515, %r17516};

	// end inline asm
	bar.warp.sync 	-1;
	// begin inline asm
	mma.sync.aligned.row.col.m8n8k32.s32.s4.s4.s32 {%r17527, %r17528}, {%r49150}, {%r49150}, {%r17521, %r17522};

	// end inline asm
	bar.warp.sync 	-1;
	// begin inline asm
	mma.sync.aligned.row.col.m8n8k32.s32.s4.s4.s32 {%r17533, %r17534}, {%r49150}, {%r49150}, {%r17527, %r17528};

	// end inline asm
	bar.warp.sync 	-1;
	// begin inline asm
	mma.sync.aligned.row.col.m8n8k32.s32.s4.s4.s32 {%r17539, %r17540}, {%r49150}, {%r49150}, {%r17533, %r17534};

	// end inline asm
	bar.warp.sync 	-1;
	// begin inline asm
	mma.sync.aligned.row.col.m8n8k32.s32.s4.s4.s32 {%r17545, %r17546}, {%r49150}, {%r49150}, {%r17539, %r17540};

	// end inline asm
	bar.warp.sync 	-1;
	// begin inline asm
	mma.sync.aligned.row.col.m8n8k32.s32.s4.s4.s32 {%r17551, %r17552}, {%r49150}, {%r49150}, {%r17545, %r17546};

	// end inline asm
	bar.warp.sync 	-1;
	// begin inline asm
	mma.sync.aligned.row.col.m8n8k32.s32.s4.s4.s32 {%r17557, %r17558}, {%r49150}, {%r49150}, {%r17551, %r17552};

	// end inline asm
	bar.warp.sync 	-1;
	// begin inline asm
	mma.sync.aligned.row.col.m8n8k32.s32.s4.s4.s32 {%r17563, %r17564}, {%r49150}, {%r49150}, {%r17557, %r17558};

	// end inline asm
	bar.warp.sync 	-1;
	// begin inline asm
	mma.sync.aligned.row.col.m8n8k32.s32.s4.s4.s32 {%r17569, %r17570}, {%r49150}, {%r49150}, {%r17563, %r17564};

	// end inline asm
	bar.warp.sync 	-1;
	// begin inline asm
	mma.sync.aligned.row.col.m8n8k32.s32.s4.s4.s32 {%r17575, %r17576}, {%r49150}, {%r49150}, {%r17569, %r17570};

	// end inline asm
	bar.warp.sync 	-1;
	// begin inline asm
	mma.sync.aligned.row.col.m8n8k32.s32.s4.s4.s32 {%r17581, %r17582}, {%r49150}, {%r49150}, {%r17575, %r17576};

	// end inline asm
	bar.warp.sync 	-1;
	// begin inline asm
	mma.sync.aligned.row.col.m8n8k32.s32.s4.s4.s32 {%r17587, %r17588}, {%r49150}, {%r49150}, {%r17581, %r17582};

	// end inline asm
	bar.warp.sync 	-1;
	// begin inline asm
	mma.sync.aligned.row.col.m8n8k32.s32.s4.s4.s32 {%r17593, %r17594}, {%r49150}, {%r49150}, {%r17587, %r17588};

	// end inline asm
	bar.warp.sync 	-1;
	// begin inline asm
	mma.sync.aligned.row.col.m8n8k32.s32.s4.s4.s32 {%r17599, %r17600}, {%r49150}, {%r49150}, {%r17593, %r17594};

	// end inline asm
	bar.warp.sync 	-1;
	// begin inline asm
	mma.sync.aligned.row.col.m8n8k32.s32.s4.s4.s32 {%r17605, %r17606}, {%r49150}, {%r49150}, {%r17599, %r17600};

	// end inline asm
	bar.warp.sync 	-1;
	// begin inline asm
	mma.sync.aligned.row.col.m8n8k32.s32.s4.s4.s32 {%r17611, %r17612}, {%r49150}, {%r49150}, {%r17605, %r17606};

	// end inline asm
	bar.warp.sync 	-1;
	// begin inline asm
	mma.sync.aligned.row.col.m8n8k32.s32.s4.s4.s32 {%r17617, %r17618}, {%r49150}, {%r49150}, {%r17611, %r17612};

	// end inline asm
	bar.warp.sync 	-1;
	// begin inline asm
	mma.sync.aligned.row.col.m8n8k32.s32.s4.s4.s32 {%r17623, %r17624}, {%r49150}, {%r49150}, {%r17617, %r17618};

	// end inline asm
	bar.warp.sync 	-1;
	// begin inline asm
	mma.sync.aligned.row.col.m8n8k32.s32.s4.s4.s32 {%r17629, %r17630}, {%r49150}, {%r49150}, {%r17623, %r17624};

	// end inline asm
	bar.warp.sync 	-1;
	// begin inline asm
	mma.sync.aligned.row.col.m8n8k32.s32.s4.s4.s32 {%r17635, %r17636}, {%r49150}, {%r49150}, {%r17629, %r17630};

	// end inline asm
	bar.warp.sync 	-1;
	// begin inline asm
	mma.sync.aligned.row.col.m8n8k32.s32.s4.s4.s32 {%r17641, %r17642}, {%r49150}, {%r49150}, {%r17635, %r17636};

	// end inline asm
	bar.warp.sync 	-1;
	// begin inline asm
	mma.sync.aligned.row.col.m8n8k32.s32.s4.s4.s32 {%r17647, %r17648}, {%r49150}, {%r49150}, {%r17641, %r17642};

	// end inline asm
	bar.warp.sync 	-1;
	// begin inline asm
	mma.sync.aligned.row.col.m8n8k32.s32.s4.s4.s32 {%r17653, %r17654}, {%r49150}, {%r49150}, {%r17647, %r17648};

	// end inline asm
	bar.warp.sync 	-1;
	// begin inline asm
	mma.sync.aligned.row.col.m8n8k32.s32.s4.s4.s32 {%r17659, %r17660}, {%r49150}, {%r49150}, {%r17653, %r17654};

	// end inline asm
	bar.warp.sync 	-1;
	// begin inline asm
	mma.sync.aligned.row.col.m8n8k32.s32.s4.s4.s32 {%r17665, %r17666}, {%r49150}, {%r49150}, {%r17659, %r17660};

	// end inline asm
	bar.warp.sync 	-1;
	// begin inline asm
	mma.sync.aligned.row.col.m8n8k32.s32.s4.s4.s32 {%r17671, %r17672}, {%r49150}, {%r49150}, {%r17665, %r17666};

	// end inline asm
	bar.warp.sync 	-1;
	// begin inline asm
	mma.sync.aligned.row.col.m8n8k32.s32.s4.s4.s32 {%r17677, %r17678}, {%r49150}, {%r49150}, {%r17671, %r17672};

	// end inline asm
	bar.warp.sync 	-1;
	// begin inline asm
	mma.sync.aligned.row.col.m8n8k32.s32.s4.s4.s32 {%r17683, %r17684}, {%r49150}, {%r49150}, {%r17677, %r17678};

	// end inline asm
	bar.warp.sync 	-1;
	// begin inline asm
	mma.sync.aligned.row.col.m8n8k32.s32.s4.s4.s32 {%r17689, %r17690}, {%r49150}, {%r49150}, {%r17683, %r17684};

	// end inline asm
	bar.warp.sync 	-1;
	// begin inline asm
	mma.sync.aligned.row.col.m8n8k32.s32.s4.s4.s32 {%r17695, %r17696}, {%r49150}, {%r49150}, {%r17689, %r17690};

	// end inline asm
	bar.warp.sync 	-1;
	// begin inline asm
	mma.sync.aligned.row.col.m8n8k32.s32.s4.s4.s32 {%r17701, %r17702}, {%r49150}, {%r49150}, {%r17695, %r17696};

	// end inline asm
	bar.warp.sync 	-1;
	// begin inline asm
	mma.sync.aligned.row.col.m8n8k32.s32.s4.s4.s32 {%r17707, %r17708}, {%r49150}, {%r49150}, {%r17701, %r17702};

	// end inline asm
	bar.warp.sync 	-1;
	// begin inline asm
	mma.sync.aligned.row.col.m8n8k32.s32.s4.s4.s32 {%r17713, %r17714}, {%r49150}, {%r49150}, {%r17707, %r17708};

	// end inline asm
	bar.warp.sync 	-1;
	// begin inline asm
	mma.sync.aligned.row.col.m8n8k32.s32.s4.s4.s32 {%r17719, %r17720}, {%r49150}, {%r49150}, {%r17713, %r17714};

	// end inline asm
	bar.warp.sync 	-1;
	// begin inline asm
	mma.sync.aligned.row.col.m8n8k32.s32.s4.s4.s32 {%r17725, %r17726}, {%r49150}, {%r49150}, {%r17719, %r17720};

	// end inline asm
	bar.warp.sync 	-1;
	// begin inline asm
	mma.sync.aligned.row.col.m8n8k32.s32.s4.s4.s32 {%r17731, %r17732}, {%r49150}, {%r49150}, {%r17725, %r17726};

	// end inline asm
	bar.warp.sync 	-1;
	// begin inline asm
	mma.sync.aligned.row.col.m8n8k32.s32.s4.s4.s32 {%r17737, %r17738}, {%r49150}, {%r49150}, {%r17731, %r17732};

	// end inline asm
	bar.warp.sync 	-1;
	// begin inline asm
	mma.sync.aligned.row.col.m8n8k32.s32.s4.s4.s32 {%r17743, %r17744}, {%r49150}, {%r49150}, {%r17737, %r17738};

	// end inline asm
	bar.warp.sync 	-1;
	// begin inline asm
	mma.sync.aligned.row.col.m8n8k32.s32.s4.s4.s32 {%r17749, %r17750}, {%r49150}, {%r49150}, {%r17743, %r17744};

	// end inline asm
	bar.warp.sync 	-1;
	// begin inline asm
	mma.sync.aligned.row.col.m8n8k32.s32.s4.s4.s32 {%r17755, %r17756}, {%r49150}, {%r49150}, {%r17749, %r17750};

	// end inline asm
	bar.warp.sync 	-1;
	// begin inline asm
	mma.sync.aligned.row.col.m8n8k32.s32.s4.s4.s32 {%r17761, %r17762}, {%r49150}, {%r49150}, {%r17755, %r17756};

	// end inline asm
	bar.warp.sync 	-1;
	// begin inline asm
	mma.sync.aligned.row.col.m8n8k32.s32.s4.s4.s32 {%r17767, %r17768}, {%r49150}, {%r49150}, {%r17761, %r17762};

	// end inline asm
	bar.warp.sync 	-1;
	// begin inline asm
	mma.sync.aligned.row.col.m8n8k32.s32.s4.s4.s32 {%r17773, %r17774}, {%r49150}, {%r49150}, {%r17767, %r17768};

	// end inline asm
	bar.warp.sync 	-1;
	// begin inline asm
	mma.sync.aligned.row.col.m8n8k32.s32.s4.s4.s32 {%r17779, %r17780}, {%r49150}, {%r49150}, {%r17773, %r17774};

	// end inline asm
	bar.warp.sync 	-1;
	// begin inline asm
	mma.sync.aligned.row.col.m8n8k32.s32.s4.s4.s32 {%r17785, %r17786}, {%r49150}, {%r49150}, {%r17779, %r17780};

	// end inline asm
	bar.warp.sync 	-1;
	// begin inline asm
	mma.sync.aligned.row.col.m8n8k32.s32.s4.s4.s32 {%r17791, %r17792}, {%r49150}, {%r49150}, {%r17785, %r17786};

	// end inline asm
	bar.warp.sync 	-1;
	// begin inline asm
	mma.sync.aligned.row.col.m8n8k32.s32.s4.s4.s32 {%r17797, %r17798}, {%r49150}, {%r49150}, {%r17791, %r17792};

	// end inline asm
	bar.warp.sync 	-1;
	// begin inline asm
	mma.sync.aligned.row.col.m8n8k32.s32.s4.s4.s32 {%r17803, %r17804}, {%r49150}, {%r49150}, {%r17797, %r17798};

	// end inline asm
	bar.warp.sync 	-1;
	// begin inline asm
	mma.sync.aligned.row.col.m8n8k32.s32.s4.s4.s32 {%r17809, %r17810}, {%r49150}, {%r49150}, {%r17803, %r17804};

	// end inline asm
	bar.warp.sync 	-1;
	// begin inline asm
	mma.sync.aligned.row.col.m8n8k32.s32.s4.s4.s32 {%r17815, %r17816}, {%r49150}, {%r49150}, {%r17809, %r17810};

	// end inline asm
	bar.warp.sync 	-1;
	// begin inline asm
	mma.sync.aligned.row.col.m8n8k32.s32.s4.s4.s32 {%r17821, %r17822}, {%r49150}, {%r49150}, {%r17815, %r17816};

	// end inline asm
	bar.warp.sync 	-1;
	// begin inline asm
	mma.sync.aligned.row.col.m8n8k32.s32.s4.s4.s32 {%r17827, %r17828}, {%r49150}, {%r49150}, {%r17821, %r17822};

	// end inline asm
	bar.warp.sync 	-1;
	// begin inline asm
	mma.sync.aligned.row.col.m8n8k32.s32.s4.s4.s32 {%r17833, %r17834}, {%r49150}, {%r49150}, {%r17827, %r17828};

	// end inline asm
	bar.warp.sync 	-1;
	// begin inline asm
	mma.sync.aligned.row.col.m8n8k32.s32.s4.s4.s32 {%r17839, %r17840}, {%r49150}, {%r49150}, {%r17833, %r17834};

	// end inline asm
	bar.warp.sync 	-1;
	// begin inline asm
	mma.sync.aligned.row.col.m8n8k32.s32.s4.s4.s32 {%r17845, %r17846}, {%r49150}, {%r49150}, {%r17839, %r17840};

	// end inline asm
	bar.warp.sync 	-1;
	// begin inline asm
	mma.sync.aligned.row.col.m8n8k32.s32.s4.s4.s32 {%r17851, %r17852}, {%r49150}, {%r49150}, {%r17845, %r17846};

	// end inline asm
	bar.warp.sync 	-1;
	// begin inline asm
	mma.sync.aligned.row.col.m8n8k32.s32.s4.s4.s32 {%r17857, %r17858}, {%r49150}, {%r49150}, {%r17851, %r17852};

	// end inline asm
	bar.warp.sync 	-1;
	// begin inline asm
	mma.sync.aligned.row.col.m8n8k32.s32.s4.s4.s32 {%r17863, %r17864}, {%r49150}, {%r49150}, {%r17857, %r17858};

	// end inline asm
	bar.warp.sync 	-1;
	// begin inline asm
	mma.sync.aligned.row.col.m8n8k32.s32.s4.s4.s32 {%r17869, %r17870}, {%r49150}, {%r49150}, {%r17863, %r17864};

	// end inline asm
	bar.warp.sync 	-1;
	// begin inline asm
	mma.sync.aligned.row.col.m8n8k32.s32.s4.s4.s32 {%r17875, %r17876}, {%r49150}, {%r49150}, {%r17869, %r17870};

	// end inline asm
	bar.warp.sync 	-1;
	// begin inline asm
	mma.sync.aligned.row.col.m8n8k32.s32.s4.s4.s32 {%r17881, %r17882}, {%r49150}, {%r49150}, {%r17875, %r17876};

	// end inline asm
	bar.warp.sync 	-1;
	// begin inline asm
	mma.sync.aligned.row.col.m8n8k32.s32.s4.s4.s32 {%r17887, %r17888}, {%r49150}, {%r49150}, {%r17881, %r17882};

	// end inline asm
	bar.warp.sync 	-1;
	// begin inline asm
	mma.sync.aligned.row.col.m8n8k32.s32.s4.s4.s32 {%r17893, %r17894}, {%r49150}, {%r49150}, {%r17887, %r17888};

	// end inline asm
	bar.warp.sync 	-1;
	// begin inline asm
	mma.sync.aligned.row.col.m8n8k32.s32.s4.s4.s32 {%r17899, %r17900}, {%r49150}, {%r49150}, {%r17893, %r17894};

	// end inline asm
	bar.warp.sync 	-1;
	// begin inline asm
	mma.sync.aligned.row.col.m8n8k32.s32.s4.s4.s32 {%r17905, %r17906}, {%r49150}, {%r49150}, {%r17899, %r17900};

	// end inline asm
	bar.warp.sync 	-1;
	// begin inline asm
	mma.sync.aligned.row.col.m8n8k32.s32.s4.s4.s32 {%r17911, %r17912}, {%r49150}, {%r49150}, {%r17905, %r17906};

	// end inline asm
	bar.warp.sync 	-1;
	// begin inline asm
	mma.sync.aligned.row.col.m8n8k32.s32.s4.s4.s32 {%r17917, %r17918}, {%r49150}, {%r49150}, {%r17911, %r17912};

	// end inline asm
	bar.warp.sync 	-1;
	// begin inline asm
	mma.sync.aligned.row.col.m8n8k32.s32.s4.s4.s32 {%r17923, %r17924}, {%r49150}, {%r49150}, {%r17917, %r17918};

	// end inline asm
	bar.warp.sync 	-1;
	// begin inline asm
	mma.sync.aligned.row.col.m8n8k32.s32.s4.s4.s32 {%r17929, %r17930}, {%r49150}, {%r49150}, {%r17923, %r17924};

	// end inline asm
	bar.warp.sync 	-1;
	// begin inline asm
	mma.sync.aligned.row.col.m8n8k32.s32.s4.s4.s32 {%r17935, %r17936}, {%r49150}, {%r49150}, {%r17929, %r17930};

	// end inline asm
	bar.warp.sync 	-1;
	// begin inline asm
	mma.sync.aligned.row.col.m8n8k32.s32.s4.s4.s32 {%r17941, %r17942}, {%r49150}, {%r49150}, {%r17935, %r17936};

	// end inline asm
	bar.warp.sync 	-1;
	// begin inline asm
	mma.sync.aligned.row.col.m8n8k32.s32.s4.s4.s32 {%r17947, %r17948}, {%r49150}, {%r49150}, {%r17941, %r17942};

	// end inline asm
	bar.warp.sync 	-1;
	// begin inline asm
	mma.sync.aligned.row.col.m8n8k32.s32.s4.s4.s32 {%r17953, %r17954}, {%r49150}, {%r49150}, {%r17947, %r17948};

	// end inline asm
	bar.warp.sync 	-1;
	// begin inline asm
	mma.sync.aligned.row.col.m8n8k32.s32.s4.s4.s32 {%r17959, %r17960}, {%r49150}, {%r49150}, {%r17953, %r17954};

	// end inline asm
	bar.warp.sync 	-1;
	// begin inline asm
	mma.sync.aligned.row.col.m8n8k32.s32.s4.s4.s32 {%r17965, %r17966}, {%r49150}, {%r49150}, {%r17959, %r17960};

	// end inline asm
	bar.warp.sync 	-1;
	// begin inline asm
	mma.sync.aligned.row.col.m8n8k32.s32.s4.s4.s32 {%r17971, %r17972}, {%r49150}, {%r49150}, {%r17965, %r17966};

	// end inline asm
	bar.warp.sync 	-1;
	// begin inline asm
	mma.sync.aligned.row.col.m8n8k32.s32.s4.s4.s32 {%r17977, %r17978}, {%r49150}, {%r49150}, {%r17971, %r17972};

	// end inline asm
	bar.warp.sync 	-1;
	// begin inline asm
	mma.sync.aligned.row.col.m8n8k32.s32.s4.s4.s32 {%r17983, %r17984}, {%r49150}, {%r49150}, {%r17977, %r17978};

	// end inline asm
	bar.warp.sync 	-1;
	// begin inline asm
	mma.sync.aligned.row.col.m8n8k32.s32.s4.s4.s32 {%r17989, %r17990}, {%r49150}, {%r49150}, {%r17983, %r17984};

	// end inline asm
	bar.warp.sync 	-1;
	// begin inline asm
	mma.sync.aligned.row.col.m8n8k32.s32.s4.s4.s32 {%r17995, %r17996}, {%r49150}, {%r49150}, {%r17989, %r17990};

	// end inline asm
	bar.warp.sync 	-1;
	// begin inline asm
	mma.sync.aligned.row.col.m8n8k32.s32.s4.s4.s32 {%r18001, %r18002}, {%r49150}, {%r49150}, {%r17995, %r17996};

	// end inline asm
	bar.warp.sync 	-1;
	// begin inline asm
	mma.sync.aligned.row.col.m8n8k32.s32.s4.s4.s32 {%r18007, %r18008}, {%r49150}, {%r49150}, {%r18001, %r18002};

	// end inline asm
	bar.warp.sync 	-1;
	// begin inline asm
	mma.sync.aligned.row.col.m8n8k32.s32.s4.s4.s32 {%r18013, %r18014}, {%r49150}, {%r49150}, {%r18007, %r18008};

	// end inline asm
	bar.warp.sync 	-1;
	// begin inline asm
	mma.sync.aligned.row.col.m8n8k32.s32.s4.s4.s32 {%r18019, %r18020}, {%r49150}, {%r49150}, {%r18013, %r18014};

	// end inline asm
	bar.warp.sync 	-1;
	// begin inline asm
	mma.sync.aligned.row.col.m8n8k32.s32.s4.s4.s32 {%r18025, %r18026}, {%r49150}, {%r49150}, {%r18019, %r18020};

	// end inline asm
	bar.warp.sync 	-1;
	// begin inline asm
	mma.sync.aligned.row.col.m8n8k32.s32.s4.s4.s32 {%r18031, %r18032}, {%r49150}, {%r49150}, {%r18025, %r18026};

	// end inline asm
	bar.warp.sync 	-1;
	// begin inline asm
	mma.sync.aligned.row.col.m8n8k32.s32.s4.s4.s32 {%r18037, %r18038}, {%r49150}, {%r49150}, {%r18031, %r18032};

	// end inline asm
	bar.warp.sync 	-1;
	// begin inline asm
	mma.sync.aligned.row.col.m8n8k32.s32.s4.s4.s32 {%r18043, %r18044}, {%r49150}, {%r49150}, {%r18037, %r18038};

	// end inline asm
	bar.warp.sync 	-1;
	// begin inline asm
	mma.sync.aligned.row.col.m8n8k32.s32.s4.s4.s32 {%r18049, %r18050}, {%r49150}, {%r49150}, {%r18043, %r18044};

	// end inline asm
	bar.warp.sync 	-1;
	// begin inline asm
	mma.sync.aligned.row.col.m8n8k32.s32.s4.s4.s32 {%r18055, %r18056}, {%r49150}, {%r49150}, {%r18049, %r18050};

	// end inline asm
	bar.warp.sync 	-1;
	// begin inline asm
	mma.sync.aligned.row.col.m8n8k32.s32.s4.s4.s32 {%r18061, %r18062}, {%r49150}, {%r49150}, {%r18055, %r18056};

	// end inline asm
	bar.warp.sync 	-1;
	// begin inline asm
	mma.sync.aligned.row.col.m8n8k32.s32.s4.s4.s32 {%r18067, %r18068}, {%r49150}, {%r49150}, {%r18061, %r18062};

	// end inline asm
	bar.warp.sync 	-1;
	// begin inline asm
	mma.sync.aligned.row.col.m8n8k32.s32.s4.s4.s32 {%r18073, %r18074}, {%r49150}, {%r49150}, {%r18067, %r18068};

	// end inline asm
	bar.warp.sync 	-1;
	// begin inline asm
	mma.sync.aligned.row.col.m8n8k32.s32.s4.s4.s32 {%r18079, %r18080}, {%r49150}, {%r49150}, {%r18073, %r18074};

	// end inline asm
	bar.warp.sync 	-1;
	// begin inline asm
	mma.sync.aligned.row.col.m8n8k32.s32.s4.s4.s32 {%r18085, %r18086}, {%r49150}, {%r49150}, {%r18079, %r18080};

	// end inline asm
	bar.warp.sync 	-1;
	// begin inline asm
	mma.sync.aligned.row.col.m8n8k32.s32.s4.s4.s32 {%r18091, %r18092}, {%r49150}, {%r49150}, {%r18085, %r18086};

	// end inline asm
	bar.warp.sync 	-1;
	// begin inline asm
	mma.sync.aligned.row.col.m8n8k32.s32.s4.s4.s32 {%r18097, %r18098}, {%r49150}, {%r49150}, {%r18091, %r18092};

	// end inline asm
	bar.warp.sync 	-1;
	// begin inline asm
	mma.sync.aligned.row.col.m8n8k32.s32.s4.s4.s32 {%r18103, %r18104}, {%r49150}, {%r49150}, {%r18097, %r18098};

	// end inline asm
	bar.warp.sync 	-1;
	// begin inline asm
	mma.sync.aligned.row.col.m8n8k32.s32.s4.s4.s32 {%r18109, %r18110}, {%r49150}, {%r49150}, {%r18103, %r18104};

	// end inline asm
	bar.warp.sync 	-1;
	// begin inline asm
	mma.sync.aligned.row.col.m8n8k32.s32.s4.s4.s32 {%r18115, %r18116}, {%r49150}, {%r49150}, {%r18109, %r18110};

	// end inline asm
	bar.warp.sync 	-1;
	// begin inline asm
	mma.sync.aligned.row.col.m8n8k32.s32.s4.s4.s32 {%r18121, %r18122}, {%r49150}, {%r49150}, {%r18115, %r18116};

	// end inline asm
	bar.warp.sync 	-1;
	// begin inline asm
	mma.sync.aligned.row.col.m8n8k32.s32.s4.s4.s32 {%r18127, %r18128}, {%r49150}, {%r49150}, {%r18121, %r18122};

	// end inline asm
	bar.warp.sync 	-1;
	// begin inline asm
	mma.sync.aligned.row.col.m8n8k32.s32.s4.s4.s32 {%r18133, %r18134}, {%r49150}, {%r49150}, {%r18127, %r18128};

	// end inline asm
	bar.warp.sync 	-1;
	// begin inline asm
	mma.sync.aligned.row.col.m8n8k32.s32.s4.s4.s32 {%r18139, %r18140}, {%r49150}, {%r49150}, {%r18133, %r18134};

	// end inline asm
	bar.warp.sync 	-1;
	// begin inline asm
	mma.sync.aligned.row.col.m8n8k32.s32.s4.s4.s32 {%r18145, %r18146}, {%r49150}, {%r49150}, {%r18139, %r18140};

	// end inline asm
	bar.warp.sync 	-1;
	// begin inline asm
	mma.sync.aligned.row.col.m8n8k32.s32.s4.s4.s32 {%r18151, %r18152}, {%r49150}, {%r49150}, {%r18145, %r18146};

	// end inline asm
	bar.warp.sync 	-1;
	// begin inline asm
	mma.sync.aligned.row.col.m8n8k32.s32.s4.s4.s32 {%r18157, %r18158}, {%r49150}, {%r49150}, {%r18151, %r18152};

	// end inline asm
	bar.warp.sync 	-1;
	// begin inline asm
	mma.sync.aligned.row.col.m8n8k32.s32.s4.s4.s32 {%r18163, %r18164}, {%r49150}, {%r49150}, {%r18157, %r18158};

	// end inline asm
	bar.warp.sync 	-1;
	// begin inline asm
	mma.sync.aligned.row.col.m8n8k32.s32.s4.s4.s32 {%r18169, %r18170}, {%r49150}, {%r49150}, {%r18163, %r18164};

	// end inline asm
	bar.warp.sync 	-1;
	// begin inline asm
	mma.sync.aligned.row.col.m8n8k32.s32.s4.s4.s32 {%r18175, %r18176}, {%r49150}, {%r49150}, {%r18169, %r18170};

	// end inline asm
	bar.warp.sync 	-1;
	// begin inline asm
	mma.sync.aligned.row.col.m8n8k32.s32.s4.s4.s32 {%r18181, %r18182}, {%r49150}, {%r49150}, {%r18175, %r18176};

	// end inline asm
	bar.warp.sync 	-1;
	// begin inline asm
	mma.sync.aligned.row.col.m8n8k32.s32.s4.s4.s32 {%r18187, %r18188}, {%r49150}, {%r49150}, {%r18181, %r18182};

	// end inline asm
	bar.warp.sync 	-1;
	// begin inline asm
	mma.sync.aligned.row.col.m8n8k32.s32.s4.s4.s32 {%r18193, %r18194}, {%r49150}, {%r49150}, {%r18187, %r18188};

	// end inline asm
	bar.warp.sync 	-1;
	// begin inline asm
	mma.sync.aligned.row.col.m8n8k32.s32.s4.s4.s32 {%r18199, %r18200}, {%r49150}, {%r49150}, {%r18193, %r18194};

	// end inline asm
	bar.warp.sync 	-1;
	// begin inline asm
	mma.sync.aligned.row.col.m8n8k32.s32.s4.s4.s32 {%r18205, %r18206}, {%r49150}, {%r49150}, {%r18199, %r18200};

	// end inline asm
	bar.warp.sync 	-1;
	// begin inline asm
	mma.sync.aligned.row.col.m8n8k32.s32.s4.s4.s32 {%r18211, %r18212}, {%r49150}, {%r49150}, {%r18205, %r18206};

	// end inline asm
	bar.warp.sync 	-1;
	// begin inline asm
	mma.sync.aligned.row.col.m8n8k32.s32.s4.s4.s32 {%r18217, %r18218}, {%r49150}, {%r49150}, {%r18211, %r18212};

	// end inline asm
	bar.warp.sync 	-1;
	// begin inline asm
	mma.sync.aligned.row.col.m8n8k32.s32.s4.s4.s32 {%r18223, %r18224}, {%r49150}, {%r49150}, {%r18217, %r18218};

	// end inline asm
	bar.warp.sync 	-1;
	// begin inline asm
	mma.sync.aligned.row.col.m8n8k32.s32.s4.s4.s32 {%r18229, %r18230}, {%r49150}, {%r49150}, {%r18223, %r18224};

	// end inline asm
	bar.warp.sync 	-1;
	// begin inline asm
	mma.sync.aligned.row.col.m8n8k32.s32.s4.s4.s32 {%r18235, %r18236}, {%r49150}, {%r49150}, {%r18229, %r18230};

	// end inline asm
	bar.warp.sync 	-1;
	// begin inline asm
	mma.sync.aligned.row.col.m8n8k32.s32.s4.s4.s32 {%r18241, %r18242}, {%r49150}, {%r49150}, {%r18235, %r18236};

	// end inline asm
	bar.warp.sync 	-1;
	// begin inline asm
	mma.sync.aligned.row.col.m8n8k32.s32.s4.s4.s32 {%r18247, %r18248}, {%r49150}, {%r49150}, {%r18241, %r18242};

	// end inline asm
	bar.warp.sync 	-1;
	// begin inline asm
	mma.sync.aligned.row.col.m8n8k32.s32.s4.s4.s32 {%r18253, %r18254}, {%r49150}, {%r49150}, {%r18247, %r18248};

	// end inline asm
	bar.warp.sync 	-1;
	// begin inline asm
	mma.sync.aligned.row.col.m8n8k32.s32.s4.s4.s32 {%r18259, %r18260}, {%r49150}, {%r49150}, {%r18253, %r18254};

	// end inline asm
	bar.warp.sync 	-1;
	// begin inline asm
	mma.sync.aligned.row.col.m8n8k32.s32.s4.s4.s32 {%r18265, %r18266}, {%r49150}, {%r49150}, {%r18259, %r18260};

	// end inline asm
	bar.warp.sync 	-1;
	// begin inline asm
	mma.sync.aligned.row.col.m8n8k32.s32.s4.s4.s32 {%r18271, %r18272}, {%r49150}, {%r49150}, {%r18265, %r18266};

	// end inline asm
	bar.warp.sync 	-1;
	// begin inline asm
	mma.sync.aligned.row.col.m8n8k32.s32.s4.s4.s32 {%r18277, %r18278}, {%r49150}, {%r49150}, {%r18271, %r18272};

	// end inline asm
	bar.warp.sync 	-1;
	// begin inline asm
	mma.sync.aligned.row.col.m8n8k32.s32.s4.s4.s32 {%r18283, %r18284}, {%r49150}, {%r49150}, {%r18277, %r18278};

	// end inline asm
	bar.warp.sync 	-1;
	// begin inline asm
	mma.sync.aligned.row.col.m8n8k32.s32.s4.s4.s32 {%r18289, %r18290}, {%r49150}, {%r49150}, {%r18283, %r18284};

	// end inline asm
	bar.warp.sync 	-1;
	// begin inline asm
	mma.sync.aligned.row.col.m8n8k32.s32.s4.s4.s32 {%r18295, %r18296}, {%r49150}, {%r49150}, {%r18289, %r18290};

	// end inline asm
	bar.warp.sync 	-1;
	// begin inline asm
	mma.sync.aligned.row.col.m8n8k32.s32.s4.s4.s32 {%r18301, %r18302}, {%r49150}, {%r49150}, {%r18295, %r18296};

	// end inline asm
	bar.warp.sync 	-1;
	// begin inline asm
	mma.sync.aligned.row.col.m8n8k32.s32.s4.s4.s32 {%r18307, %r18308}, {%r49150}, {%r49150}, {%r18301, %r18302};

	// end inline asm
	bar.warp.sync 	-1;
	// begin inline asm
	mma.sync.aligned.row.col.m8n8k32.s32.s4.s4.s32 {%r18313, %r18314}, {%r49150}, {%r49150}, {%r18307, %r18308};

	// end inline asm
	bar.warp.sync 	-1;
	// begin inline asm
	mma.sync.aligned.row.col.m8n8k32.s32.s4.s4.s32 {%r18319, %r18320}, {%r49150}, {%r49150}, {%r18313, %r18314};

	// end inline asm
	bar.warp.sync 	-1;
	// begin inline asm
	mma.sync.aligned.row.col.m8n8k32.s32.s4.s4.s32 {%r18325, %r18326}, {%r49150}, {%r49150}, {%r18319, %r18320};

	// end inline asm
	bar.warp.sync 	-1;
	// begin inline asm
	mma.sync.aligned.row.col.m8n8k32.s32.s4.s4.s32 {%r18331, %r18332}, {%r49150}, {%r49150}, {%r18325, %r18326};

	// end inline asm
	bar.warp.sync 	-1;
	// begin inline asm
	mma.sync.aligned.row.col.m8n8k32.s32.s4.s4.s32 {%r18337, %r18338}, {%r49150}, {%r49150}, {%r18331, %r18332};

	// end inline asm
	bar.warp.sync 	-1;
	// begin inline asm
	mma.sync.aligned.row.col.m8n8k32.s32.s4.s4.s32 {%r18343, %r18344}, {%r49150}, {%r49150}, {%r18337, %r18338};

	// end inline asm
	bar.warp.sync 	-1;
	// begin inline asm
	mma.sync.aligned.row.col.m8n8k32.s32.s4.s4.s32 {%r18349, %r18350}, {%r49150}, {%r49150}, {%r18343, %r18344};

	// end inline asm
	bar.warp.sync 	-1;
	// begin inline asm
	mma.sync.aligned.row.col.m8n8k32.s32.s4.s4.s32 {%r18355, %r18356}, {%r49150}, {%r49150}, {%r18349, %r18350};

	// end inline asm
	bar.warp.sync 	-1;
	// begin inline asm
	mma.sync.aligned.row.col.m8n8k32.s32.s4.s4.s32 {%r18361, %r18362}, {%r49150}, {%r49150}, {%r18355, %r18356};

	// end inline asm
	bar.warp.sync 	-1;
	// begin inline asm
	mma.sync.aligned.row.col.m8n8k32.s32.s4.s4.s32 {%r18367, %r18368}, {%r49150}, {%r49150}, {%r18361, %r18362};

	// end inline asm
	bar.warp.sync 	-1;
	// begin inline asm
	mma.sync.aligned.row.col.m8n8k32.s32.s4.s4.s32 {%r18373, %r18374}, {%r49150}, {%r49150}, {%r18367, %r18368};

	// end inline asm
	bar.warp.sync 	-1;
	// begin inline asm
	mma.sync.aligned.row.col.m8n8k32.s32.s4.s4.s32 {%r18379, %r18380}, {%r49150}, {%r49150}, {%r18373, %r18374};

	// end inline asm
	bar.warp.sync 	-1;
	// begin inline asm
	mma.sync.aligned.row.col.m8n8k32.s32.s4.s4.s32 {%r18385, %r18386}, {%r49150}, {%r49150}, {%r18379, %r18380};

	// end inline asm
	bar.warp.sync 	-1;
	// begin inline asm
	mma.sync.aligned.row.col.m8n8k32.s32.s4.s4.s32 {%r18391, %r18392}, {%r49150}, {%r49150}, {%r18385, %r18386};

	// end inline asm
	bar.warp.sync 	-1;
	// begin inline asm
	mma.sync.aligned.row.col.m8n8k32.s32.s4.s4.s32 {%r18397, %r18398}, {%r49150}, {%r49150}, {%r18391, %r18392};

	// end inline asm
	bar.warp.sync 	-1;
	// begin inline asm
	mma.sync.aligned.row.col.m8n8k32.s32.s4.s4.s32 {%r18403, %r18404}, {%r49150}, {%r49150}, {%r18397, %r18398};

	// end inline asm
	bar.warp.sync 	-1;
	// begin inline asm
	mma.sync.aligned.row.col.m8n8k32.s32.s4.s4.s32 {%r18409, %r18410}, {%r49150}, {%r49150}, {%r18403, %r18404};

	// end inline asm
	bar.warp.sync 	-1;
	// begin inline asm
	mma.sync.aligned.row.col.m8n8k32.s32.s4.s4.s32 {%r18415, %r18416}, {%r49150}, {%r49150}, {%r18409, %r18410};

	// end inline asm
	bar.warp.sync 	-1;
	// begin inline asm
	mma.sync.aligned.row.col.m8n8k32.s32.s4.s4.s32 {%r18421, %r18422}, {%r49150}, {%r49150}, {%r18415, %r18416};

	// end inline asm
	bar.warp.sync 	-1;
	// begin inline asm
	mma.sync.aligned.row.col.m8n8k32.s32.s4.s4.s32 {%r18427, %r18428}, {%r49150}, {%r49150}, {%r18421, %r18422};

	// end inline asm
	bar.warp.sync 	-1;
	// begin inline asm
	mma.sync.aligned.row.col.m8n8k32.s32.s4.s4.s32 {%r18433, %r18434}, {%r49150}, {%r49150}, {%r18427, %r18428};

	// end inline asm
	bar.warp.sync 	-1;
	// begin inline asm
	mma.sync.aligned.row.col.m8n8k32.s32.s4.s4.s32 {%r18439, %r18440}, {%r49150}, {%r49150}, {%r18433, %r18434};

	// end inline asm
	bar.warp.sync 	-1;
	// begin inline asm
	mma.sync.aligned.row.col.m8n8k32.s32.s4.s4.s32 {%r18445, %r18446}, {%r49150}, {%r49150}, {%r18439, %r18440};

	// end inline asm
	bar.warp.sync 	-1;
	// begin inline asm
	mma.sync.aligned.row.col.m8n8k32.s32.s4.s4.s32 {%r18451, %r18452}, {%r49150}, {%r49150}, {%r18445, %r18446};

	// end inline asm
	bar.warp.sync 	-1;
	// begin inline asm
	mma.sync.aligned.row.col.m8n8k32.s32.s4.s4.s32 {%r18457, %r18458}, {%r49150}, {%r49150}, {%r18451, %r18452};

	// end inline asm
	bar.warp.sync 	-1;
	// begin inline asm
	mma.sync.aligned.row.col.m8n8k32.s32.s4.s4.s32 {%r18463, %r18464}, {%r49150}, {%r49150}, {%r18457, %r18458};

	// end inline asm
	bar.warp.sync 	-1;
	// begin inline asm
	mma.sync.aligned.row.col.m8n8k32.s32.s4.s4.s32 {%r18469, %r18470}, {%r49150}, {%r49150}, {%r18463, %r18464};

	// end inline asm
	bar.warp.sync 	-1;
	// begin inline asm
	mma.sync.aligned.row.col.m8n8k32.s32.s4.s4.s32 {%r18475, %r18476}, {%r49150}, {%r49150}, {%r18469, %r18470};

	// end inline asm
	bar.warp.sync 	-1;
	// begin inline asm
	mma.sync.aligned.row.col.m8n8k32.s32.s4.s4.s32 {%r18481, %r18482}, {%r49150}, {%r49150}, {%r18475, %r18476};

	// end inline asm
	bar.warp.sync 	-1;
	// begin inline asm
	mma.sync.aligned.row.col.m8n8k32.s32.s4.s4.s32 {%r18487, %r18488}, {%r49150}, {%r49150}, {%r18481, %r18482};

	// end inline asm
	bar.warp.sync 	-1;
	// begin inline asm
	mma.sync.aligned.row.col.m8n8k32.s32.s4.s4.s32 {%r18493, %r18494}, {%r49150}, {%r49150}, {%r18487, %r18488};

	// end inline asm
	bar.warp.sync 	-1;
	// begin inline asm
	mma.sync.aligned.row.col.m8n8k32.s32.s4.s4.s32 {%r18499, %r18500}, {%r49150}, {%r49150}, {%r18493, %r18494};

	// end inline asm
	bar.warp.sync 	-1;
	// begin inline asm
	mma.sync.aligned.row.col.m8n8k32.s32.s4.s4.s32 {%r18505, %r18506}, {%r49150}, {%r49150}, {%r18499, %r18500};

	// end inline asm
	bar.warp.sync 	-1;
	// begin inline asm
	mma.sync.aligned.row.col.m8n8k32.s32.s4.s4.s32 {%r18511, %r18512}, {%r49150}, {%r49150}, {%r18505, %r18506};

	// end inline asm
	bar.warp.sync 	-1;
	// begin inline asm
	mma.sync.aligned.row.col.m8n8k32.s32.s4.s4.s32 {%r18517, %r18518}, {%r49150}, {%r49150}, {%r18511, %r18512};

	// end inline asm
	bar.warp.sync 	-1;
	// begin inline asm
	mma.sync.aligned.row.col.m8n8k32.s32.s4.s4.s32 {%r18523, %r18524}, {%r49150}, {%r49150}, {%r18517, %r18518};

	// end inline asm
	bar.warp.sync 	-1;
	// begin inline asm
	mma.sync.aligned.row.col.m8n8k32.s32.s4.s4.s32 {%r18529, %r18530}, {%r49150}, {%r49150}, {%r18523, %r18524};

	// end inline asm
	bar.warp.sync 	-1;
	// begin inline asm
	mma.sync.aligned.row.col.m8n8k32.s32.s4.s4.s32 {%r18535, %r18536}, {%r49150}, {%r49150}, {%r18529, %r18530};

	// end inline asm
	bar.warp.sync 	-1;
	// begin inline asm
	mma.sync.aligned.row.col.m8n8k32.s32.s4.s4.s32 {%r18541, %r18542}, {%r49150}, {%r49150}, {%r18535, %r18536};

	// end inline asm
	bar.warp.sync 	-1;
	// begin inline asm
	mma.sync.aligned.row.col.m8n8k32.s32.s4.s4.s32 {%r18547, %r18548}, {%r49150}, {%r49150}, {%r18541, %r18542};

	// end inline asm
	bar.warp.sync 	-1;
	// begin inline asm
	mma.sync.aligned.row.col.m8n8k32.s32.s4.s4.s32 {%r18553, %r18554}, {%r49150}, {%r49150}, {%r18547, %r18548};

	// end inline asm
	bar.warp.sync 	-1;
	// begin inline asm
	mma.sync.aligned.row.col.m8n8k32.s32.s4.s4.s32 {%r18559, %r18560}, {%r49150}, {%r49150}, {%r18553, %r18554};

	// end inline asm
	bar.warp.sync 	-1;
	// begin inline asm
	mma.sync.aligned.row.col.m8n8k32.s32.s4.s4.s32 {%r18565, %r18566}, {%r49150}, {%r49150}, {%r18559, %r18560};

	// end inline asm
	bar.warp.sync 	-1;
	// begin inline asm
	mma.sync.aligned.row.col.m8n8k32.s32.s4.s4.s32 {%r18571, %r18572}, {%r49150}, {%r49150}, {%r18565, %r18566};

	// end inline asm
	bar.warp.sync 	-1;
	// begin inline asm
	mma.sync.aligned.row.col.m8n8k32.s32.s4.s4.s32 {%r18577, %r18578}, {%r49150}, {%r49150}, {%r18571, %r18572};

	// end inline asm
	bar.warp.sync 	-1;
	// begin inline asm
	mma.sync.aligned.row.col.m8n8k32.s32.s4.s4.s32 {%r18583, %r18584}, {%r49150}, {%r49150}, {%r18577, %r18578};

	// end inline asm
	bar.warp.sync 	-1;
	// begin inline asm
	mma.sync.aligned.row.col.m8n8k32.s32.s4.s4.s32 {%r18589, %r18590}, {%r49150}, {%r49150}, {%r18583, %r18584};

	// end inline asm
	bar.warp.sync 	-1;
	// begin inline asm
	mma.sync.aligned.row.col.m8n8k32.s32.s4.s4.s32 {%r18595, %r18596}, {%r49150}, {%r49150}, {%r18589, %r18590};

	// end inline asm
	bar.warp.sync 	-1;
	// begin inline asm
	mma.sync.aligned.row.col.m8n8k32.s32.s4.s4.s32 {%r18601, %r18602}, {%r49150}, {%r49150}, {%r18595, %r18596};

	// end inline asm
	bar.warp.sync 	-1;
	// begin inline asm
	mma.sync.aligned.row.col.m8n8k32.s32.s4.s4.s32 {%r18607, %r18608}, {%r49150}, {%r49150}, {%r18601, %r18602};

	// end inline asm
	bar.warp.sync 	-1;
	// begin inline asm
	mma.sync.aligned.row.col.m8n8k32.s32.s4.s4.s32 {%r18613, %r18614}, {%r49150}, {%r49150}, {%r18607, %r18608};

	// end inline asm
	bar.warp.sync 	-1;
	// begin inline asm
	mma.sync.aligned.row.col.m8n8k32.s32.s4.s4.s32 {%r18619, %r18620}, {%r49150}, {%r49150}, {%r18613, %r18614};

	// end inline asm
	bar.warp.sync 	-1;
	// begin inline asm
	mma.sync.aligned.row.col.m8n8k32.s32.s4.s4.s32 {%r18625, %r18626}, {%r49150}, {%r49150}, {%r18619, %r18620};

	// end inline asm
	bar.warp.sync 	-1;
	// begin inline asm
	mma.sync.aligned.row.col.m8n8k32.s32.s4.s4.s32 {%r18631, %r18632}, {%r49150}, {%r49150}, {%r18625, %r18626};

	// end inline asm
	bar.warp.sync 	-1;
	// begin inline asm
	mma.sync.aligned.row.col.m8n8k32.s32.s4.s4.s32 {%r18637, %r18638}, {%r49150}, {%r49150}, {%r18631, %r18632};

	// end inline asm
	bar.warp.sync 	-1;
	// begin inline asm
	mma.sync.aligned.row.col.m8n8k32.s32.s4.s4.s32 {%r18643, %r18644}, {%r49150}, {%r49150}, {%r18637, %r18638};

	// end inline asm
	bar.warp.sync 	-1;
	// begin inline asm
	mma.sync.aligned.row.col.m8n8k32.s32.s4.s4.s32 {%r18649, %r18650}, {%r49150}, {%r49150}, {%r18643, %r18644};

	// end inline asm
	bar.warp.sync 	-1;
	// begin inline asm
	mma.sync.aligned.row.col.m8n8k32.s32.s4.s4.s32 {%r18655, %r18656}, {%r49150}, {%r49150}, {%r18649, %r18650};

	// end inline asm
	bar.warp.sync 	-1;
	// begin inline asm
	mma.sync.aligned.row.col.m8n8k32.s32.s4.s4.s32 {%r18661, %r18662}, {%r49150}, {%r49150}, {%r18655, %r18656};

	// end inline asm
	bar.warp.sync 	-1;
	// begin inline asm
	mma.sync.aligned.row.col.m8n8k32.s32.s4.s4.s32 {%r18667, %r18668}, {%r49150}, {%r49150}, {%r18661, %r18662};

	// end inline asm
	bar.warp.sync 	-1;
	// begin inline asm
	mma.sync.aligned.row.col.m8n8k32.s32.s4.s4.s32 {%r18673, %r18674}, {%r49150}, {%r49150}, {%r18667, %r18668};

	// end inline asm
	bar.warp.sync 	-1;
	// begin inline asm
	mma.sync.aligned.row.col.m8n8k32.s32.s4.s4.s32 {%r18679, %r18680}, {%r49150}, {%r49150}, {%r18673, %r18674};

	// end inline asm
	bar.warp.sync 	-1;
	// begin inline asm
	mma.sync.aligned.row.col.m8n8k32.s32.s4.s4.s32 {%r18685, %r18686}, {%r49150}, {%r49150}, {%r18679, %r18680};

	// end inline asm
	bar.warp.sync 	-1;
	// begin inline asm
	mma.sync.aligned.row.col.m8n8k32.s32.s4.s4.s32 {%r18691, %r18692}, {%r49150}, {%r49150}, {%r18685, %r18686};

	// end inline asm
	bar.warp.sync 	-1;
	// begin inline asm
	mma.sync.aligned.row.col.m8n8k32.s32.s4.s4.s32 {%r18697, %r18698}, {%r49150}, {%r49150}, {%r18691, %r18692};

	// end inline asm
	bar.warp.sync 	-1;
	// begin inline asm
	mma.sync.aligned.row.col.m8n8k32.s32.s4.s4.s32 {%r18703, %r18704}, {%r49150}, {%r49150}, {%r18697, %r18698};

	// end inline asm
	bar.warp.sync 	-1;
	// begin inline asm
	mma.sync.aligned.row.col.m8n8k32.s32.s4.s4.s32 {%r18709, %r18710}, {%r49150}, {%r49150}, {%r18703, %r18704};

	// end inline asm
	bar.warp.sync 	-1;
	// begin inline asm
	mma.sync.aligned.row.col.m8n8k32.s32.s4.s4.s32 {%r18715, %r18716}, {%r49150}, {%r49150}, {%r18709, %r18710};

	// end inline asm
	bar.warp.sync 	-1;
	// begin inline asm
	mma.sync.aligned.row.col.m8n8k32.s32.s4.s4.s32 {%r18721, %r18722}, {%r49150}, {%r49150}, {%r18715, %r18716};

	// end inline asm
	bar.warp.sync 	-1;
	// begin inline asm
	mma.sync.aligned.row.col.m8n8k32.s32.s4.s4.s32 {%r18727, %r18728}, {%r49150}, {%r49150}, {%r18721, %r18722};

	// end inline asm
	bar.warp.sync 	-1;
	// begin inline asm
	mma.sync.aligned.row.col.m8n8k32.s32.s4.s4.s32 {%r18733, %r18734}, {%r49150}, {%r49150}, {%r18727, %r18728};

	// end inline asm
	bar.warp.sync 	-1;
	// begin inline asm
	mma.sync.aligned.row.col.m8n8k32.s32.s4.s4.s32 {%r18739, %r18740}, {%r49150}, {%r49150}, {%r18733, %r18734};

	// end inline asm
	bar.warp.sync 	-1;
	// begin inline asm
	mma.sync.aligned.row.col.m8n8k32.s32.s4.s4.s32 {%r18745, %r18746}, {%r49150}, {%r49150}, {%r18739, %r18740};

	// end inline asm
	bar.warp.sync 	-1;
	// begin inline asm
	mma.sync.aligned.row.col.m8n8k32.s32.s4.s4.s32 {%r18751, %r18752}, {%r49150}, {%r49150}, {%r18745, %r18746};

	// end inline asm
	bar.warp.sync 	-1;
	// begin inline asm
	mma.sync.aligned.row.col.m8n8k32.s32.s4.s4.s32 {%r18757, %r18758}, {%r49150}, {%r49150}, {%r18751, %r18752};

	// end inline asm
	bar.warp.sync 	-1;
	// begin inline asm
	mma.sync.aligned.row.col.m8n8k32.s32.s4.s4.s32 {%r18763, %r18764}, {%r49150}, {%r49150}, {%r18757, %r18758};

	// end inline asm
	bar.warp.sync 	-1;
	// begin inline asm
	mma.sync.aligned.row.col.m8n8k32.s32.s4.s4.s32 {%r18769, %r18770}, {%r49150}, {%r49150}, {%r18763, %r18764};

	// end inline asm
	bar.warp.sync 	-1;
	// begin inline asm
	mma.sync.aligned.row.col.m8n8k32.s32.s4.s4.s32 {%r18775, %r18776}, {%r49150}, {%r49150}, {%r18769, %r18770};

	// end inline asm
	bar.warp.sync 	-1;
	// begin inline asm
	mma.sync.aligned.row.col.m8n8k32.s32.s4.s4.s32 {%r18781, %r18782}, {%r49150}, {%r49150}, {%r18775, %r18776};

	// end inline asm
	bar.warp.sync 	-1;
	// begin inline asm
	mma.sync.aligned.row.col.m8n8k32.s32.s4.s4.s32 {%r18787, %r18788}, {%r49150}, {%r49150}, {%r18781, %r18782};

	// end inline asm
	bar.warp.sync 	-1;
	// begin inline asm
	mma.sync.aligned.row.col.m8n8k32.s32.s4.s4.s32 {%r18793, %r18794}, {%r49150}, {%r49150}, {%r18787, %r18788};

	// end inline asm
	bar.warp.sync 	-1;
	// begin inline asm
	mma.sync.aligned.row.col.m8n8k32.s32.s4.s4.s32 {%r18799, %r18800}, {%r49150}, {%r49150}, {%r18793, %r18794};

	// end inline asm
	bar.warp.sync 	-1;
	// begin inline asm
	mma.sync.aligned.row.col.m8n8k32.s32.s4.s4.s32 {%r18805, %r18806}, {%r49150}, {%r49150}, {%r18799, %r18800};

	// end inline asm
	bar.warp.sync 	-1;
	// begin inline asm
	mma.sync.aligned.row.col.m8n8k32.s32.s4.s4.s32 {%r18811, %r18812}, {%r49150}, {%r49150}, {%r18805, %r18806};

	// end inline asm
	bar.warp.sync 	-1;
	// begin inline asm
	mma.sync.aligned.row.col.m8n8k32.s32.s4.s4.s32 {%r18817, %r18818}, {%r49150}, {%r49150}, {%r18811, %r18812};

	// end inline asm
	bar.warp.sync 	-1;
	// begin inline asm
	mma.sync.aligned.row.col.m8n8k32.s32.s4.s4.s32 {%r18823, %r18824}, {%r49150}, {%r49150}, {%r18817, %r18818};

	// end inline asm
	bar.warp.sync 	-1;
	// begin inline asm
	mma.sync.aligned.row.col.m8n8k32.s32.s4.s4.s32 {%r18829, %r18830}, {%r49150}, {%r49150}, {%r18823, %r18824};

	// end inline asm
	bar.warp.sync 	-1;
	// begin inline asm
	mma.sync.aligned.row.col.m8n8k32.s32.s4.s4.s32 {%r18835, %r18836}, {%r49150}, {%r49150}, {%r18829, %r18830};

	// end inline asm
	bar.warp.sync 	-1;
	// begin inline asm
	mma.sync.aligned.row.col.m8n8k32.s32.s4.s4.s32 {%r18841, %r18842}, {%r49150}, {%r49150}, {%r18835, %r18836};

	// end inline asm
	bar.warp.sync 	-1;
	// begin inline asm
	mma.sync.aligned.row.col.m8n8k32.s32.s4.s4.s32 {%r18847, %r18848}, {%r49150}, {%r49150}, {%r18841, %r18842};

	// end inline asm
	bar.warp.sync 	-1;
	// begin inline asm
	mma.sync.aligned.row.col.m8n8k32.s32.s4.s4.s32 {%r18853, %r18854}, {%r49150}, {%r49150}, {%r18847, %r18848};

	// end inline asm
	bar.warp.sync 	-1;
	// begin inline asm
	mma.sync.aligned.row.col.m8n8k32.s32.s4.s4.s32 {%r18859, %r18860}, {%r49150}, {%r49150}, {%r18853, %r18854};

	// end inline asm
	bar.warp.sync 	-1;
	// begin inline asm
	mma.sync.aligned.row.col.m8n8k32.s32.s4.s4.s32 {%r18865, %r18866}, {%r49150}, {%r49150}, {%r18859, %r18860};

	// end inline asm
	bar.warp.sync 	-1;
	// begin inline asm
	mma.sync.aligned.row.col.m8n8k32.s32.s4.s4.s32 {%r18871, %r18872}, {%r49150}, {%r49150}, {%r18865, %r18866};

	// end inline asm
	bar.warp.sync 	-1;
	// begin inline asm
	mma.sync.aligned.row.col.m8n8k32.s32.s4.s4.s32 {%r18877, %r18878}, {%r49150}, {%r49150}, {%r18871, %r18872};

	// end inline asm
	bar.warp.sync 	-1;
	// begin inline asm
	mma.sync.aligned.row.col.m8n8k32.s32.s4.s4.s32 {%r18883, %r18884}, {%r49150}, {%r49150}, {%r18877, %r18878};

	// end inline asm
	bar.warp.sync 	-1;
	// begin inline asm
	mma.sync.aligned.row.col.m8n8k32.s32.s4.s4.s32 {%r18889, %r18890}, {%r49150}, {%r49150}, {%r18883, %r18884};

	// end inline asm
	bar.warp.sync 	-1;
	// begin inline asm
	mma.sync.aligned.row.col.m8n8k32.s32.s4.s4.s32 {%r18895, %r18896}, {%r49150}, {%r49150}, {%r18889, %r18890};

	// end inline asm
	bar.warp.sync 	-1;
	// begin inline asm
	mma.sync.aligned.row.col.m8n8k32.s32.s4.s4.s32 {%r18901, %r18902}, {%r49150}, {%r49150}, {%r18895, %r18896};

	// end inline asm
	bar.warp.sync 	-1;
	// begin inline asm
	mma.sync.aligned.row.col.m8n8k32.s32.s4.s4.s32 {%r18907, %r18908}, {%r49150}, {%r49150}, {%r18901, %r18902};

	// end inline asm
	bar.warp.sync 	-1;
	// begin inline asm
	mma.sync.aligned.row.col.m8n8k32.s32.s4.s4.s32 {%r18913, %r18914}, {%r49150}, {%r49150}, {%r18907, %r18908};

	// end inline asm
	bar.warp.sync 	-1;
	// begin inline asm
	mma.sync.aligned.row.col.m8n8k32.s32.s4.s4.s32 {%r18919, %r18920}, {%r49150}, {%r49150}, {%r18913, %r18914};

	// end inline asm
	bar.warp.sync 	-1;
	// begin inline asm
	mma.sync.aligned.row.col.m8n8k32.s32.s4.s4.s32 {%r18925, %r18926}, {%r49150}, {%r49150}, {%r18919, %r18920};

	// end inline asm
	bar.warp.sync 	-1;
	// begin inline asm
	mma.sync.aligned.row.col.m8n8k32.s32.s4.s4.s32 {%r18931, %r18932}, {%r49150}, {%r49150}, {%r18925, %r18926};

	// end inline asm
	bar.warp.sync 	-1;
	// begin inline asm
	mma.sync.aligned.row.col.m8n8k32.s32.s4.s4.s32 {%r18937, %r18938}, {%r49150}, {%r49150}, {%r18931, %r18932};

	// end inline asm
	bar.warp.sync 	-1;
	// begin inline asm
	mma.sync.aligned.row.col.m8n8k32.s32.s4.s4.s32 {%r18943, %r18944}, {%r49150}, {%r49150}, {%r18937, %r18938};

	// end inline asm
	bar.warp.sync 	-1;
	// begin inline asm
	mma.sync.aligned.row.col.m8n8k32.s32.s4.s4.s32 {%r18949, %r18950}, {%r49150}, {%r49150}, {%r18943, %r18944};

	// end inline asm
	bar.warp.sync 	-1;
	// begin inline asm
	mma.sync.aligned.row.col.m8n8k32.s32.s4.s4.s32 {%r18955, %r18956}, {%r49150}, {%r49150}, {%r18949, %r18950};

	// end inline asm
	bar.warp.sync 	-1;
	// begin inline asm
	mma.sync.aligned.row.col.m8n8k32.s32.s4.s4.s32 {%r18961, %r18962}, {%r49150}, {%r49150}, {%r18955, %r18956};

	// end inline asm
	bar.warp.sync 	-1;
	// begin inline asm
	mma.sync.aligned.row.col.m8n8k32.s32.s4.s4.s32 {%r18967, %r18968}, {%r49150}, {%r49150}, {%r18961, %r18962};

	// end inline asm
	bar.warp.sync 	-1;
	// begin inline asm
	mma.sync.aligned.row.col.m8n8k32.s32.s4.s4.s32 {%r18973, %r18974}, {%r49150}, {%r49150}, {%r18967, %r18968};

	// end inline asm
	bar.warp.sync 	-1;
	// begin inline asm
	mma.sync.aligned.row.col.m8n8k32.s32.s4.s4.s32 {%r18979, %r18980}, {%r49150}, {%r49150}, {%r18973, %r18974};

	// end inline asm
	bar.warp.sync 	-1;
	// begin inline asm
	mma.sync.aligned.row.col.m8n8k32.s32.s4.s4.s32 {%r18985, %r18986}, {%r49150}, {%r49150}, {%r18979, %r18980};

	// end inline asm
	bar.warp.sync 	-1;
	// begin inline asm
	mma.sync.aligned.row.col.m8n8k32.s32.s4.s4.s32 {%r18991, %r18992}, {%r49150}, {%r49150}, {%r18985, %r18986};

	// end inline asm
	bar.warp.sync 	-1;
	// begin inline asm
	mma.sync.aligned.row.col.m8n8k32.s32.s4.s4.s32 {%r18997, %r18998}, {%r49150}, {%r49150}, {%r18991, %r18992};

	// end inline asm
	bar.warp.sync 	-1;
	// begin inline asm
	mma.sync.aligned.row.col.m8n8k32.s32.s4.s4.s32 {%r19003, %r19004}, {%r49150}, {%r49150}, {%r18997, %r18998};

	// end inline asm
	bar.warp.sync 	-1;
	// begin inline asm
	mma.sync.aligned.row.col.m8n8k32.s32.s4.s4.s32 {%r19009, %r19010}, {%r49150}, {%r49150}, {%r19003, %r19004};

	// end inline asm
	bar.warp.sync 	-1;
	// begin inline asm
	mma.sync.aligned.row.col.m8n8k32.s32.s4.s4.s32 {%r19015, %r19016}, {%r49150}, {%r49150}, {%r19009, %r19010};

	// end inline asm
	bar.warp.sync 	-1;
	// begin inline asm
	mma.sync.aligned.row.col.m8n8k32.s32.s4.s4.s32 {%r19021, %r19022}, {%r49150}, {%r49150}, {%r19015, %r19016};

	// end inline asm
	bar.warp.sync 	-1;
	// begin inline asm
	mma.sync.aligned.row.col.m8n8k32.s32.s4.s4.s32 {%r19027, %r19028}, {%r49150}, {%r49150}, {%r19021, %r19022};

	// end inline asm
	bar.warp.sync 	-1;
	// begin inline asm
	mma.sync.aligned.row.col.m8n8k32.s32.s4.s4.s32 {%r19033, %r19034}, {%r49150}, {%r49150}, {%r19027, %r19028};

	// end inline asm
	bar.warp.sync 	-1;
	// begin inline asm
	mma.sync.aligned.row.col.m8n8k32.s32.s4.s4.s32 {%r19039, %r19040}, {%r49150}, {%r49150}, {%r19033, %r19034};

	// end inline asm
	bar.warp.sync 	-1;
	// begin inline asm
	mma.sync.aligned.row.col.m8n8k32.s32.s4.s4.s32 {%r19045, %r19046}, {%r49150}, {%r49150}, {%r19039, %r19040};

	// end inline asm
	bar.warp.sync 	-1;
	// begin inline asm
	mma.sync.aligned.row.col.m8n8k32.s32.s4.s4.s32 {%r19051, %r19052}, {%r49150}, {%r49150}, {%r19045, %r19046};

	// end inline asm
	bar.warp.sync 	-1;
	// begin inline asm
	mma.sync.aligned.row.col.m8n8k32.s32.s4.s4.s32 {%r19057, %r19058}, {%r49150}, {%r49150}, {%r19051, %r19052};

	// end inline asm
	bar.warp.sync 	-1;
	// begin inline asm
	mma.sync.aligned.row.col.m8n8k32.s32.s4.s4.s32 {%r19063, %r19064}, {%r49150}, {%r49150}, {%r19057, %r19058};

	// end inline asm
	bar.warp.sync 	-1;
	// begin inline asm
	mma.sync.aligned.row.col.m8n8k32.s32.s4.s4.s32 {%r19069, %r19070}, {%r49150}, {%r49150}, {%r19063, %r19064};

	// end inline asm
	bar.warp.sync 	-1;
	// begin inline asm
	mma.sync.aligned.row.col.m8n8k32.s32.s4.s4.s32 {%r19075, %r19076}, {%r49150}, {%r49150}, {%r19069, %r19070};

	// end inline asm
	bar.warp.sync 	-1;
	// begin inline asm
	mma.sync.aligned.row.col.m8n8k32.s32.s4.s4.s32 {%r19081, %r19082}, {%r49150}, {%r49150}, {%r19075, %r19076};

	// end inline asm
	bar.warp.sync 	-1;
	// begin inline asm
	mma.sync.aligned.row.col.m8n8k32.s32.s4.s4.s32 {%r19087, %r19088}, {%r49150}, {%r49150}, {%r19081, %r19082};

	// end inline asm
	bar.warp.sync 	-1;
	// begin inline asm
	mma.sync.aligned.row.col.m8n8k32.s32.s4.s4.s32 {%r19093, %r19094}, {%r49150}, {%r49150}, {%r19087, %r19088};

	// end inline asm
	bar.warp.sync 	-1;
	// begin inline asm
	mma.sync.aligned.row.col.m8n8k32.s32.s4.s4.s32 {%r19099, %r19100}, {%r49150}, {%r49150}, {%r19093, %r19094};

	// end inline asm
	bar.warp.sync 	-1;
	// begin inline asm
	mma.sync.aligned.row.col.m8n8k32.s32.s4.s4.s32 {%r19105, %r19106}, {%r49150}, {%r49150}, {%r19099, %r19100};

	// end inline asm
	bar.warp.sync 	-1;
	// begin inline asm
	mma.sync.aligned.row.col.m8n8k32.s32.s4.s4.s32 {%r19111, %r19112}, {%r49150}, {%r49150}, {%r19105, %r19106};

	// end inline asm
	bar.warp.sync 	-1;
	// begin inline asm
	mma.sync.aligned.row.col.m8n8k32.s32.s4.s4.s32 {%r19117, %r19118}, {%r49150}, {%r49150}, {%r19111, %r19112};

	// end inline asm
	bar.warp.sync 	-1;
	// begin inline asm
	mma.sync.aligned.row.col.m8n8k32.s32.s4.s4.s32 {%r19123, %r19124}, {%r49150}, {%r49150}, {%r19117, %r19118};

	// end inline asm
	bar.warp.sync 	-1;
	// begin inline asm
	mma.sync.aligned.row.col.m8n8k32.s32.s4.s4.s32 {%r19129, %r19130}, {%r49150}, {%r49150}, {%r19123, %r19124};

	// end inline asm
	bar.warp.sync 	-1;
	// begin inline asm
	mma.sync.aligned.row.col.m8n8k32.s32.s4.s4.s32 {%r19135, %r19136}, {%r49150}, {%r49150}, {%r19129, %r19130};

	// end inline asm
	bar.warp.sync 	-1;
	// begin inline asm
	mma.sync.aligned.row.col.m8n8k32.s32.s4.s4.s32 {%r19141, %r19142}, {%r49150}, {%r49150}, {%r19135, %r19136};

	// end inline asm
	bar.warp.sync 	-1;
	// begin inline asm
	mma.sync.aligned.row.col.m8n8k32.s32.s4.s4.s32 {%r19147, %r19148}, {%r49150}, {%r49150}, {%r19141, %r19142};

	// end inline asm
	bar.warp.sync 	-1;
	// begin inline asm
	mma.sync.aligned.row.col.m8n8k32.s32.s4.s4.s32 {%r19153, %r19154}, {%r49150}, {%r49150}, {%r19147, %r19148};

	// end inline asm
	bar.warp.sync 	-1;
	// begin inline asm
	mma.sync.aligned.row.col.m8n8k32.s32.s4.s4.s32 {%r19159, %r19160}, {%r49150}, {%r49150}, {%r19153, %r19154};

	// end inline asm
	bar.warp.sync 	-1;
	// begin inline asm
	mma.sync.aligned.row.col.m8n8k32.s32.s4.s4.s32 {%r19165, %r19166}, {%r49150}, {%r49150}, {%r19159, %r19160};

	// end inline asm
	bar.warp.sync 	-1;
	// begin inline asm
	mma.sync.aligned.row.col.m8n8k32.s32.s4.s4.s32 {%r19171, %r19172}, {%r49150}, {%r49150}, {%r19165, %r19166};

	// end inline asm
	bar.warp.sync 	-1;
	// begin inline asm
	mma.sync.aligned.row.col.m8n8k32.s32.s4.s4.s32 {%r19177, %r19178}, {%r49150}, {%r49150}, {%r19171, %r19172};

	// end inline asm
	bar.warp.sync 	-1;
	// begin inline asm
	mma.sync.aligned.row.col.m8n8k32.s32.s4.s4.s32 {%r19183, %r19184}, {%r49150}, {%r49150}, {%r19177, %r19178};

	// end inline asm
	bar.warp.sync 	-1;
	// begin inline asm
	mma.sync.aligned.row.col.m8n8k32.s32.s4.s4.s32 {%r19189, %r19190}, {%r49150}, {%r49150}, {%r19183, %r19184};

	// end inline asm
	bar.warp.sync 	-1;
	// begin inline asm
	mma.sync.aligned.row.col.m8n8k32.s32.s4.s4.s32 {%r19195, %r19196}, {%r49150}, {%r49150}, {%r19189, %r19190};

	// end inline asm
	bar.warp.sync 	-1;
	// begin inline asm
	mma.sync.aligned.row.col.m8n8k32.s32.s4.s4.s32 {%r19201, %r19202}, {%r49150}, {%r49150}, {%r19195, %r19196};

	// end inline asm
	bar.warp.sync 	-1;
	// begin inline asm
	mma.sync.aligned.row.col.m8n8k32.s32.s4.s4.s32 {%r19207, %r19208}, {%r49150}, {%r49150}, {%r19201, %r19202};

	// end inline asm
	bar.warp.sync 	-1;
	// begin inline asm
	mma.sync.aligned.row.col.m8n8k32.s32.s4.s4.s32 {%r19213, %r19214}, {%r49150}, {%r49150}, {%r19207, %r19208};

	// end inline asm
	bar.warp.sync 	-1;
	// begin inline asm
	mma.sync.aligned.row.col.m8n8k32.s32.s4.s4.s32 {%r19219, %r19220}, {%r49150}, {%r49150}, {%r19213, %r19214};

	// end inline asm
	bar.warp.sync 	-1;
	// begin inline asm
	mma.sync.aligned.row.col.m8n8k32.s32.s4.s4.s32 {%r19225, %r19226}, {%r49150}, {%r49150}, {%r19219, %r19220};

	// end inline asm
	bar.warp.sync 	-1;
	// begin inline asm
	mma.sync.aligned.row.col.m8n8k32.s32.s4.s4.s32 {%r19231, %r19232}, {%r49150}, {%r49150}, {%r19225, %r19226};

	// end inline asm
	bar.warp.sync 	-1;
	// begin inline asm
	mma.sync.aligned.row.col.m8n8k32.s32.s4.s4.s32 {%r19237, %r19238}, {%r49150}, {%r49150}, {%r19231, %r19232};

	// end inline asm
	bar.warp.sync 	-1;
	// begin inline asm
	mma.sync.aligned.row.col.m8n8k32.s32.s4.s4.s32 {%r19243, %r19244}, {%r49150}, {%r49150}, {%r19237, %r19238};

	// end inline asm
	bar.warp.sync 	-1;
	// begin inline asm
	mma.sync.aligned.row.col.m8n8k32.s32.s4.s4.s32 {%r19249, %r19250}, {%r49150}, {%r49150}, {%r19243, %r19244};

	// end inline asm
	bar.warp.sync 	-1;
	// begin inline asm
	mma.sync.aligned.row.col.m8n8k32.s32.s4.s4.s32 {%r19255, %r19256}, {%r49150}, {%r49150}, {%r19249, %r19250};

	// end inline asm
	bar.warp.sync 	-1;
	// begin inline asm
	mma.sync.aligned.row.col.m8n8k32.s32.s4.s4.s32 {%r19261, %r19262}, {%r49150}, {%r49150}, {%r19255, %r19256};

	// end inline asm
	bar.warp.sync 	-1;
	// begin inline asm
	mma.sync.aligned.row.col.m8n8k32.s32.s4.s4.s32 {%r19267, %r19268}, {%r49150}, {%r49150}, {%r19261, %r19262};

	// end inline asm
	bar.warp.sync 	-1;
	// begin inline asm
	mma.sync.aligned.row.col.m8n8k32.s32.s4.s4.s32 {%r19273, %r19274}, {%r49150}, {%r49150}, {%r19267, %r19268};

	// end inline asm
	bar.warp.sync 	-1;
	// begin inline asm
	mma.sync.aligned.row.col.m8n8k32.s32.s4.s4.s32 {%r19279, %r19280}, {%r49150}, {%r49150}, {%r19273, %r19274};

	// end inline asm
	bar.warp.sync 	-1;
	// begin inline asm
	mma.sync.aligned.row.col.m8n8k32.s32.s4.s4.s32 {%r19285, %r19286}, {%r49150}, {%r49150}, {%r19279, %r19280};

	// end inline asm
	bar.warp.sync 	-1;
	// begin inline asm
	mma.sync.aligned.row.col.m8n8k32.s32.s4.s4.s32 {%r19291, %r19292}, {%r49150}, {%r49150}, {%r19285, %r19286};

	// end inline asm
	bar.warp.sync 	-1;
	// begin inline asm
	mma.sync.aligned.row.col.m8n8k32.s32.s4.s4.s32 {%r19297, %r19298}, {%r49150}, {%r49150}, {%r19291, %r19292};

	// end inline asm
	bar.warp.sync 	-1;
	// begin inline asm
	mma.sync.aligned.row.col.m8n8k32.s32.s4.s4.s32 {%r19303, %r19304}, {%r49150}, {%r49150}, {%r19297, %r19298};

	// end inline asm
	bar.warp.sync 	-1;
	// begin inline asm
	mma.sync.aligned.row.col.m8n8k32.s32.s4.s4.s32 {%r19309, %r19310}, {%r49150}, {%r49150}, {%r19303, %r19304};

	// end inline asm
	bar.warp.sync 	-1;
	// begin inline asm
	mma.sync.aligned.row.col.m8n8k32.s32.s4.s4.s32 {%r19315, %r19316}, {%r49150}, {%r49150}, {%r19309, %r19310};

	// end inline asm
	bar.warp.sync 	-1;
	// begin inline asm
	mma.sync.aligned.row.col.m8n8k32.s32.s4.s4.s32 {%r19321, %r19322}, {%r49150}, {%r49150}, {%r19315, %r19316};

	// end inline asm
	bar.warp.sync 	-1;
	// begin inline asm
	mma.sync.aligned.row.col.m8n8k32.s32.s4.s4.s32 {%r19327, %r19328}, {%r49150}, {%r49150}, {%r19321, %r19322};

	// end inline asm
	bar.warp.sync 	-1;
	// begin inline asm
	mma.sync.aligned.row.col.m8n8k32.s32.s4.s4.s32 {%r19333, %r19334}, {%r49150}, {%r49150}, {%r19327, %r19328};

	// end inline asm
	bar.warp.sync 	-1;
	// begin inline asm
	mma.sync.aligned.row.col.m8n8k32.s32.s4.s4.s32 {%r19339, %r19340}, {%r49150}, {%r49150}, {%r19333, %r19334};

	// end inline asm
	bar.warp.sync 	-1;
	// begin inline asm
	mma.sync.aligned.row.col.m8n8k32.s32.s4.s4.s32 {%r19345, %r19346}, {%r49150}, {%r49150}, {%r19339, %r19340};

	// end inline asm
	bar.warp.sync 	-1;
	// begin inline asm
	mma.sync.aligned.row.col.m8n8k32.s32.s4.s4.s32 {%r19351, %r19352}, {%r49150}, {%r49150}, {%r19345, %r19346};

	// end inline asm
	bar.warp.sync 	-1;
	// begin inline asm
	mma.sync.aligned.row.col.m8n8k32.s32.s4.s4.s32 {%r19357, %r19358}, {%r49150}, {%r49150}, {%r19351, %r19352};

	// end inline asm
	bar.warp.sync 	-1;
	// begin inline asm
	mma.sync.aligned.row.col.m8n8k32.s32.s4.s4.s32 {%r19363, %r19364}, {%r49150}, {%r49150}, {%r19357, %r19358};

	// end inline asm
	bar.warp.sync 	-1;
	// begin inline asm
	mma.sync.aligned.row.col.m8n8k32.s32.s4.s4.s32 {%r19369, %r19370}, {%r49150}, {%r49150}, {%r19363, %r19364};

	// end inline asm
	bar.warp.sync 	-1;
	// begin inline asm
	mma.sync.aligned.row.col.m8n8k32.s32.s4.s4.s32 {%r19375, %r19376}, {%r49150}, {%r49150}, {%r19369, %r19370};

	// end inline asm
	bar.warp.sync 	-1;
	// begin inline asm
	mma.sync.aligned.row.col.m8n8k32.s32.s4.s4.s32 {%r19381, %r19382}, {%r49150}, {%r49150}, {%r19375, %r19376};

	// end inline asm
	bar.warp.sync 	-1;
	// begin inline asm
	mma.sync.aligned.row.col.m8n8k32.s32.s4.s4.s32 {%r19387, %r19388}, {%r49150}, {%r49150}, {%r19381, %r19382};

	// end inline asm
	bar.warp.sync 	-1;
	// begin inline asm
	mma.sync.aligned.row.col.m8n8k32.s32.s4.s4.s32 {%r19393, %r19394}, {%r49150}, {%r49150}, {%r19387, %r19388};

	// end inline asm
	bar.warp.sync 	-1;
	// begin inline asm
	mma.sync.aligned.row.col.m8n8k32.s32.s4.s4.s32 {%r19399, %r19400}, {%r49150}, {%r49150}, {%r19393, %r19394};

	// end inline asm
	bar.warp.sync 	-1;
	// begin inline asm
	mma.sync.aligned.row.col.m8n8k32.s32.s4.s4.s32 {%r19405, %r19406}, {%r49150}, {%r49150}, {%r19399, %r19400};

	// end inline asm
	bar.warp.sync 	-1;
	// begin inline asm
	mma.sync.aligned.row.col.m8n8k32.s32.s4.s4.s32 {%r19411, %r19412}, {%r49150}, {%r49150}, {%r19405, %r19406};

	// end inline asm
	bar.warp.sync 	-1;
	// begin inline asm
	mma.sync.aligned.row.col.m8n8k32.s32.s4.s4.s32 {%r19417, %r19418}, {%r49150}, {%r49150}, {%r19411, %r19412};

	// end inline asm
	bar.warp.sync 	-1;
	// begin inline asm
	mma.sync.aligned.row.col.m8n8k32.s32.s4.s4.s32 {%r19423, %r19424}, {%r49150}, {%r49150}, {%r19417, %r19418};

	// end inline asm
	bar.warp.sync 	-1;
	// begin inline asm
	mma.sync.aligned.row.col.m8n8k32.s32.s4.s4.s32 {%r19429, %r19430}, {%r49150}, {%r49150}, {%r19423, %r19424};

	// end inline asm
	bar.warp.sync 	-1;
	// begin inline asm
	mma.sync.aligned.row.col.m8n8k32.s32.s4.s4.s32 {%r19435, %r19436}, {%r49150}, {%r49150}, {%r19429, %r19430};

	// end inline asm
	bar.warp.sync 	-1;
	// begin inline asm
	mma.sync.aligned.row.col.m8n8k32.s32.s4.s4.s32 {%r19441, %r19442}, {%r49150}, {%r49150}, {%r19435, %r19436};

	// end inline asm
	bar.warp.sync 	-1;
	// begin inline asm
	mma.sync.aligned.row.col.m8n8k32.s32.s4.s4.s32 {%r19447, %r19448}, {%r49150}, {%r49150}, {%r19441, %r19442};

	// end inline asm
	bar.warp.sync 	-1;
	// begin inline asm
	mma.sync.aligned.row.col.m8n8k32.s32.s4.s4.s32 {%r19453, %r19454}, {%r49150}, {%r49150}, {%r19447, %r19448};

	// end inline asm
	bar.warp.sync 	-1;
	// begin inline asm
	mma.sync.aligned.row.col.m8n8k32.s32.s4.s4.s32 {%r19459, %r19460}, {%r49150}, {%r49150}, {%r19453, %r19454};

	// end inline asm
	bar.warp.sync 	-1;
	// begin inline asm
	mma.sync.aligned.row.col.m8n8k32.s32.s4.s4.s32 {%r19465, %r19466}, {%r49150}, {%r49150}, {%r19459, %r19460};

	// end inline asm
	bar.warp.sync 	-1;
	// begin inline asm
	mma.sync.aligned.row.col.m8n8k32.s32.s4.s4.s32 {%r19471, %r19472}, {%r49150}, {%r49150}, {%r19465, %r19466};

	// end inline asm
	bar.warp.sync 	-1;
	// begin inline asm
	mma.sync.aligned.row.col.m8n8k32.s32.s4.s4.s32 {%r19477, %r19478}, {%r49150}, {%r49150}, {%r19471, %r19472};

	// end inline asm
	bar.warp.sync 	-1;
	// begin inline asm
	mma.sync.aligned.row.col.m8n8k32.s32.s4.s4.s32 {%r19483, %r19484}, {%r49150}, {%r49150}, {%r19477, %r19478};

	// end inline asm
	bar.warp.sync 	-1;
	// begin inline asm
	mma.sync.aligned.row.col.m8n8k32.s32.s4.s4.s32 {%r19489, %r19490}, {%r49150}, {%r49150}, {%r19483, %r19484};

	// end inline asm
	bar.warp.sync 	-1;
	// begin inline asm
	mma.sync.aligned.row.col.m8n8k32.s32.s4.s4.s32 {%r19495, %r19496}, {%r49150}, {%r49150}, {%r19489, %r19490};

	// end inline asm
	bar.warp.sync 	-1;
	// begin inline asm
	mma.sync.aligned.row.col.m8n8k32.s32.s4.s4.s32 {%r19501, %r19502}, {%r49150}, {%r49150}, {%r19495, %r19496};

	// end inline asm
	bar.warp.sync 	-1;
	// begin inline asm
	mma.sync.aligned.row.col.m8n8k32.s32.s4.s4.s32 {%r19507, %r19508}, {%r49150}, {%r49150}, {%r19501, %r19502};

	// end inline asm
	bar.warp.sync 	-1;
	// begin inline asm
	mma.sync.aligned.row.col.m8n8k32.s32.s4.s4.s32 {%r19513, %r19514}, {%r49150}, {%r49150}, {%r19507, %r19508};

	// end inline asm
	bar.warp.sync 	-1;
	// begin inline asm
	mma.sync.aligned.row.col.m8n8k32.s32.s4.s4.s32 {%r19519, %r19520}, {%r49150}, {%r49150}, {%r19513, %r19514};

	// end inline asm
	bar.warp.sync 	-1;
	// begin inline asm
	mma.sync.aligned.row.col.m8n8k32.s32.s4.s4.s32 {%r19525, %r19526}, {%r49150}, {%r49150}, {%r19519, %r19520};

	// end inline asm
	bar.warp.sync 	-1;
	// begin inline asm
	mma.sync.aligned.row.col.m8n8k32.s32.s4.s4.s32 {%r19531, %r19532}, {%r49150}, {%r49150}, {%r19525, %r19526};

	// end inline asm
	bar.warp.sync 	-1;
	// begin inline asm
	mma.sync.aligned.row.col.m8n8k32.s32.s4.s4.s32 {%r19537, %r19538}, {%r49150}, {%r49150}, {%r19531, %r19532};

	// end inline asm
	bar.warp.sync 	-1;
	// begin inline asm
	mma.sync.aligned.row.col.m8n8k32.s32.s4.s4.s32 {%r19543, %r19544}, {%r49150}, {%r49150}, {%r19537, %r19538};

	// end inline asm
	bar.warp.sync 	-1;
	// begin inline asm
	mma.sync.aligned.row.col.m8n8k32.s32.s4.s4.s32 {%r19549, %r19550}, {%r49150}, {%r49150}, {%r19543, %r19544};

	// end inline asm
	bar.warp.sync 	-1;
	// begin inline asm
	mma.sync.aligned.row.col.m8n8k32.s32.s4.s4.s32 {%r19555, %r19556}, {%r49150}, {%r49150}, {%r19549, %r19550};

	// end inline asm
	bar.warp.sync 	-1;
	// begin inline asm
	mma.sync.aligned.row.col.m8n8k32.s32.s4.s4.s32 {%r19561, %r19562}, {%r49150}, {%r49150}, {%r19555, %r19556};

	// end inline asm
	bar.warp.sync 	-1;
	// begin inline asm
	mma.sync.aligned.row.col.m8n8k32.s32.s4.s4.s32 {%r19567, %r19568}, {%r49150}, {%r49150}, {%r19561, %r19562};

	// end inline asm
	bar.warp.sync 	-1;
	// begin inline asm
	mma.sync.aligned.row.col.m8n8k32.s32.s4.s4.s32 {%r19573, %r19574}, {%r49150}, {%r49150}, {%r19567, %r19568};

	// end inline asm
	bar.warp.sync 	-1;
	// begin inline asm
	mma.sync.aligned.row.col.m8n8k32.s32.s4.s4.s32 {%r19579, %r19580}, {%r49150}, {%r49150}, {%r19573, %r19574};

	// end inline asm
	bar.warp.sync 	-1;
	// begin inline asm
	mma.sync.aligned.row.col.m8n8k32.s32.s4.s4.s32 {%r19585, %r19586}, {%r49150}, {%r49150}, {%r19579, %r19580};

	// end inline asm
	bar.warp.sync 	-1;
	// begin inline asm
	mma.sync.aligned.row.col.m8n8k32.s32.s4.s4.s32 {%r19591, %r19592}, {%r49150}, {%r49150}, {%r19585, %r19586};

	// end inline asm
	bar.warp.sync 	-1;
	// begin inline asm
	mma.sync.aligned.row.col.m8n8k32.s32.s4.s4.s32 {%r19597, %r19598}, {%r49150}, {%r49150}, {%r19591, %r19592};

	// end inline asm
	bar.warp.sync 	-1;
	// begin inline asm
	mma.sync.aligned.row.col.m8n8k32.s32.s4.s4.s32 {%r19603, %r19604}, {%r49150}, {%r49150}, {%r19597, %r19598};

	// end inline asm
	bar.warp.sync 	-1;
	// begin inline asm
	mma.sync.aligned.row.col.m8n8k32.s32.s4.s4.s32 {%r19609, %r19610}, {%r49150}, {%r49150}, {%r19603, %r19604};

	// end inline asm
	bar.warp.sync 	-1;
	// begin inline asm
	mma.sync.aligned.row.col.m8n8k32.s32.s4.s4.s32 {%r19615, %r19616}, {%r49150}, {%r49150}, {%r19609, %r19610};

	// end inline asm
	bar.warp.sync 	-1;
	// begin inline asm
	mma.sync.aligned.row.col.m8n8k32.s32.s4.s4.s32 {%r19621, %r19622}, {%r49150}, {%r49150}, {%r19615, %r19616};

	// end inline asm
	bar.warp.sync 	-1;
	// begin inline asm
	mma.sync.aligned.row.col.m8n8k32.s32.s4.s4.s32 {%r19627, %r19628}, {%r49150}, {%r49150}, {%r19621, %r19622};

	// end inline asm
	bar.warp.sync 	-1;
	// begin inline asm
	mma.sync.aligned.row.col.m8n8k32.s32.s4.s4.s32 {%r19633, %r19634}, {%r49150}, {%r49150}, {%r19627, %r19628};

	// end inline asm
	bar.warp.sync 	-1;
	// begin inline asm
	mma.sync.aligned.row.col.m8n8k32.s32.s4.s4.s32 {%r19639, %r19640}, {%r49150}, {%r49150}, {%r19633, %r19634};

	// end inline asm
	bar.warp.sync 	-1;
	// begin inline asm
	mma.sync.aligned.row.col.m8n8k32.s32.s4.s4.s32 {%r19645, %r19646}, {%r49150}, {%r49150}, {%r19639, %r19640};

	// end inline asm
	bar.warp.sync 	-1;
	// begin inline asm
	mma.sync.aligned.row.col.m8n8k32.s32.s4.s4.s32 {%r19651, %r19652}, {%r49150}, {%r49150}, {%r19645, %r19646};

	// end inline asm
	bar.warp.sync 	-1;
	// begin inline asm
	mma.sync.aligned.row.col.m8n8k32.s32.s4.s4.s32 {%r19657, %r19658}, {%r49150}, {%r49150}, {%r19651, %r19652};

	// end inline asm
	bar.warp.sync 	-1;
	// begin inline asm
	mma.sync.aligned.row.col.m8n8k32.s32.s4.s4.s32 {%r19663, %r19664}, {%r49150}, {%r49150}, {%r19657, %r19658};

	// end inline asm
	bar.warp.sync 	-1;
	// begin inline asm
	mma.sync.aligned.row.col.m8n8k32.s32.s4.s4.s32 {%r19669, %r19670}, {%r49150}, {%r49150}, {%r19663, %r19664};

	// end inline asm
	bar.warp.sync 	-1;
	// begin inline asm
	mma.sync.aligned.row.col.m8n8k32.s32.s4.s4.s32 {%r19675, %r19676}, {%r49150}, {%r49150}, {%r19669, %r19670};

	// end inline asm
	bar.warp.sync 	-1;
	// begin inline asm
	mma.sync.aligned.row.col.m8n8k32.s32.s4.s4.s32 {%r19681, %r19682}, {%r49150}, {%r49150}, {%r19675, %r19676};

	// end inline asm
	bar.warp.sync 	-1;
	// begin inline asm
	mma.sync.aligned.row.col.m8n8k32.s32.s4.s4.s32 {%r19687, %r19688}, {%r49150}, {%r49150}, {%r19681, %r19682};

	// end inline asm
	bar.warp.sync 	-1;
	// begin inline asm
	mma.sync.aligned.row.col.m8n8k32.s32.s4.s4.s32 {%r19693, %r19694}, {%r49150}, {%r49150}, {%r19687, %r19688};

	// end inline asm
	bar.warp.sync 	-1;
	// begin inline asm
	mma.sync.aligned.row.col.m8n8k32.s32.s4.s4.s32 {%r19699, %r19700}, {%r49150}, {%r49150}, {%r19693, %r19694};

	// end inline asm
	bar.warp.sync 	-1;
	// begin inline asm
	mma.sync.aligned.row.col.m8n8k32.s32.s4.s4.s32 {%r19705, %r19706}, {%r49150}, {%r49150}, {%r19699, %r19700};

	// end inline asm
	bar.warp.sync 	-1;
	// begin inline asm
	mma.sync.aligned.row.col.m8n8k32.s32.s4.s4.s32 {%r19711, %r19712}, {%r49150}, {%r49150}, {%r19705, %r19706};

	// end inline asm
	bar.warp.sync 	-1;
	// begin inline asm
	mma.sync.aligned.row.col.m8n8k32.s32.s4.s4.s32 {%r19717, %r19718}, {%r49150}, {%r49150}, {%r19711, %r19712};

	// end inline asm
	bar.warp.sync 	-1;
	// begin inline asm
	mma.sync.aligned.row.col.m8n8k32.s32.s4.s4.s32 {%r19723, %r19724}, {%r49150}, {%r49150}, {%r19717, %r19718};

	// end inline asm
	bar.warp.sync 	-1;
	// begin inline asm
	mma.sync.aligned.row.col.m8n8k32.s32.s4.s4.s32 {%r19729, %r19730}, {%r49150}, {%r49150}, {%r19723, %r19724};

	// end inline asm
	bar.warp.sync 	-1;
	// begin inline asm
	mma.sync.aligned.row.col.m8n8k32.s32.s4.s4.s32 {%r19735, %r19736}, {%r49150}, {%r49150}, {%r19729, %r19730};

	// end inline asm
	bar.warp.sync 	-1;
	// begin inline asm
	mma.sync.aligned.row.col.m8n8k32.s32.s4.s4.s32 {%r19741, %r19742}, {%r49150}, {%r49150}, {%r19735, %r19736};

	// end inline asm
	bar.warp.sync 	-1;
	// begin inline asm
	mma.sync.aligned.row.col.m8n8k32.s32.s4.s4.s32 {%r19747, %r19748}, {%r49150}, {%r49150}, {%r19741, %r19742};

	// end inline asm
	bar.warp.sync 	-1;
	// begin inline asm
	mma.sync.aligned.row.col.m8n8k32.s32.s4.s4.s32 {%r19753, %r19754}, {%r49150}, {%r49150}, {%r19747, %r19748};

	// end inline asm
	bar.warp.sync 	-1;
	// begin inline asm
	mma.sync.aligned.row.col.m8n8k32.s32.s4.s4.s32 {%r19759, %r19760}, {%r49150}, {%r49150}, {%r19753, %r19754};

	// end inline asm
	bar.warp.sync 	-1;
	// begin inline asm
	mma.sync.aligned.row.col.m8n8k32.s32.s4.s4.s32 {%r19765, %r19766}, {%r49150}, {%r49150}, {%r19759, %r19760};

	// end inline asm
	bar.warp.sync 	-1;
	// begin inline asm
	mma.sync.aligned.row.col.m8n8k32.s32.s4.s4.s32 {%r19771, %r19772}, {%r49150}, {%r49150}, {%r19765, %r19766};

	// end inline asm
	bar.warp.sync 	-1;
	// begin inline asm
	mma.sync.aligned.row.col.m8n8k32.s32.s4.s4.s32 {%r19777, %r19778}, {%r49150}, {%r49150}, {%r19771, %r19772};

	// end inline asm
	bar.warp.sync 	-1;
	// begin inline asm
	mma.sync.aligned.row.col.m8n8k32.s32.s4.s4.s32 {%r19783, %r19784}, {%r49150}, {%r49150}, {%r19777, %r19778};

	// end inline asm
	bar.warp.sync 	-1;
	// begin inline asm
	mma.sync.aligned.row.col.m8n8k32.s32.s4.s4.s32 {%r19789, %r19790}, {%r49150}, {%r49150}, {%r19783, %r19784};

	// end inline asm
	bar.warp.sync 	-1;
	// begin inline asm
	mma.sync.aligned.row.col.m8n8k32.s32.s4.s4.s32 {%r19795, %r19796}, {%r49150}, {%r49150}, {%r19789, %r19790};

	// end inline asm
	bar.warp.sync 	-1;
	// begin inline asm
	mma.sync.aligned.row.col.m8n8k32.s32.s4.s4.s32 {%r19801, %r19802}, {%r49150}, {%r49150}, {%r19795, %r19796};

	// end inline asm
	bar.warp.sync 	-1;
	// begin inline asm
	mma.sync.aligned.row.col.m8n8k32.s32.s4.s4.s32 {%r19807, %r19808}, {%r49150}, {%r49150}, {%r19801, %r19802};

	// end inline asm
	bar.warp.sync 	-1;
	// begin inline asm
	mma.sync.aligned.row.col.m8n8k32.s32.s4.s4.s32 {%r19813, %r19814}, {%r49150}, {%r49150}, {%r19807, %r19808};

	// end inline asm
	bar.warp.sync 	-1;
	// begin inline asm
	mma.sync.aligned.row.col.m8n8k32.s32.s4.s4.s32 {%r19819, %r19820}, {%r49150}, {%r49150}, {%r19813, %r19814};

	// end inline asm
	bar.warp.sync 	-1;
	// begin inline asm
	mma.sync.aligned.row.col.m8n8k32.s32.s4.s4.s32 {%r19825, %r19826}, {%r49150}, {%r49150}, {%r19819, %r19820};

	// end inline asm
	bar.warp.sync 	-1;
	// begin inline asm
	mma.sync.aligned.row.col.m8n8k32.s32.s4.s4.s32 {%r19831, %r19832}, {%r49150}, {%r49150}, {%r19825, %r19826};

	// end inline asm
	bar.warp.sync 	-1;
	// begin inline asm
	mma.sync.aligned.row.col.m8n8k32.s32.s4.s4.s32 {%r19837, %r19838}, {%r49150}, {%r49150}, {%r19831, %r19832};

	// end inline asm
	bar.warp.sync 	-1;
	// begin inline asm
	mma.sync.aligned.row.col.m8n8k32.s32.s4.s4.s32 {%r19843, %r19844}, {%r49150}, {%r49150}, {%r19837, %r19838};

	// end inline asm
	bar.warp.sync 	-1;
	// begin inline asm
	mma.sync.aligned.row.col.m8n8k32.s32.s4.s4.s32 {%r19849, %r19850}, {%r49150}, {%r49150}, {%r19843, %r19844};

	// end inline asm
	bar.warp.sync 	-1;
	// begin inline asm
	mma.sync.aligned.row.col.m8n8k32.s32.s4.s4.s32 {%r19855, %r19856}, {%r49150}, {%r49150}, {%r19849, %r19850};

	// end inline asm
	bar.warp.sync 	-1;
	// begin inline asm
	mma.sync.aligned.row.col.m8n8k32.s32.s4.s4.s32 {%r19861, %r19862}, {%r49150}, {%r49150}, {%r19855, %r19856};

	// end inline asm
	bar.warp.sync 	-1;
	// begin inline asm
	mma.sync.aligned.row.col.m8n8k32.s32.s4.s4.s32 {%r19867, %r19868}, {%r49150}, {%r49150}, {%r19861, %r19862};

	// end inline asm
	bar.warp.sync 	-1;
	// begin inline asm
	mma.sync.aligned.row.col.m8n8k32.s32.s4.s4.s32 {%r19873, %r19874}, {%r49150}, {%r49150}, {%r19867, %r19868};

	// end inline asm
	bar.warp.sync 	-1;
	// begin inline asm
	mma.sync.aligned.row.col.m8n8k32.s32.s4.s4.s32 {%r19879, %r19880}, {%r49150}, {%r49150}, {%r19873, %r19874};

	// end inline asm
	bar.warp.sync 	-1;
	// begin inline asm
	mma.sync.aligned.row.col.m8n8k32.s32.s4.s4.s32 {%r19885, %r19886}, {%r49150}, {%r49150}, {%r19879, %r19880};

	// end inline asm
	bar.warp.sync 	-1;
	// begin inline asm
	mma.sync.aligned.row.col.m8n8k32.s32.s4.s4.s32 {%r19891, %r19892}, {%r49150}, {%r49150}, {%r19885, %r19886};

	// end inline asm
	bar.warp.sync 	-1;
	// begin inline asm
	mma.sync.aligned.row.col.m8n8k32.s32.s4.s4.s32 {%r19897, %r19898}, {%r49150}, {%r49150}, {%r19891, %r19892};

	// end inline asm
	bar.warp.sync 	-1;
	// begin inline asm
	mma.sync.aligned.row.col.m8n8k32.s32.s4.s4.s32 {%r19903, %r19904}, {%r49150}, {%r49150}, {%r19897, %r19898};

	// end inline asm
	bar.warp.sync 	-1;
	// begin inline asm
	mma.sync.aligned.row.col.m8n8k32.s32.s4.s4.s32 {%r19909, %r19910}, {%r49150}, {%r49150}, {%r19903, %r19904};

	// end inline asm
	bar.warp.sync 	-1;
	// begin inline asm
	mma.sync.aligned.row.col.m8n8k32.s32.s4.s4.s32 {%r19915, %r19916}, {%r49150}, {%r49150}, {%r19909, %r19910};

	// end inline asm
	bar.warp.sync 	-1;
	// begin inline asm
	mma.sync.aligned.row.col.m8n8k32.s32.s4.s4.s32 {%r19921, %r19922}, {%r49150}, {%r49150}, {%r19915, %r19916};

	// end inline asm
	bar.warp.sync 	-1;
	// begin inline asm
	mma.sync.aligned.row.col.m8n8k32.s32.s4.s4.s32 {%r19927, %r19928}, {%r49150}, {%r49150}, {%r19921, %r19922};

	// end inline asm
	bar.warp.sync 	-1;
	// begin inline asm
	mma.sync.aligned.row.col.m8n8k32.s32.s4.s4.s32 {%r19933, %r19934}, {%r49150}, {%r49150}, {%r19927, %r19928};

	// end inline asm
	bar.warp.sync 	-1;
	// begin inline asm
	mma.sync.aligned.row.col.m8n8k32.s32.s4.s4.s32 {%r19939, %r19940}, {%r49150}, {%r49150}, {%r19933, %r19934};

	// end inline asm
	bar.warp.sync 	-1;
	// begin inline asm
	mma.sync.aligned.row.col.m8n8k32.s32.s4.s4.s32 {%r19945, %r19946}, {%r49150}, {%r49150}, {%r19939, %r19940};

	// end inline asm
	bar.warp.sync 	-1;
	// begin inline asm
	mma.sync.aligned.row.col.m8n8k32.s32.s4.s4.s32 {%r19951, %r19952}, {%r49150}, {%r49150}, {%r19945, %r19946};

	// end inline asm
	bar.warp.sync 	-1;
	// begin inline asm
	mma.sync.aligned.row.col.m8n8k32.s32.s4.s4.s32 {%r19957, %r19958}, {%r49150}, {%r49150}, {%r19951, %r19952};

	// end inline asm
	bar.warp.sync 	-1;
	// begin inline asm
	mma.sync.aligned.row.col.m8n8k32.s32.s4.s4.s32 {%r19963, %r19964}, {%r49150}, {%r49150}, {%r19957, %r19958};

	// end inline asm
	bar.warp.sync 	-1;
	// begin inline asm
	mma.sync.aligned.row.col.m8n8k32.s32.s4.s4.s32 {%r19969, %r19970}, {%r49150}, {%r49150}, {%r19963, %r19964};

	// end inline asm
	bar.warp.sync 	-1;
	// begin inline asm
	mma.sync.aligned.row.col.m8n8k32.s32.s4.s4.s32 {%r19975, %r19976}, {%r49150}, {%r49150}, {%r19969, %r19970};

	// end inline asm
	bar.warp.sync 	-1;
	// begin inline asm
	mma.sync.aligned.row.col.m8n8k32.s32.s4.s4.s32 {%r19981, %r19982}, {%r49150}, {%r49150}, {%r19975, %r19976};

	// end inline asm
	bar.warp.sync 	-1;
	// begin inline asm
	mma.sync.aligned.row.col.m8n8k32.s32.s4.s4.s32 {%r19987, %r19988}, {%r49150}, {%r49150}, {%r19981, %r19982};

	// end inline asm
	bar.warp.sync 	-1;
	// begin inline asm
	mma.sync.aligned.row.col.m8n8k32.s32.s4.s4.s32 {%r19993, %r19994}, {%r49150}, {%r49150}, {%r19987, %r19988};

	// end inline asm
	bar.warp.sync 	-1;
	// begin inline asm
	mma.sync.aligned.row.col.m8n8k32.s32.s4.s4.s32 {%r19999, %r20000}, {%r49150}, {%r49150}, {%r19993, %r19994};

	// end inline asm
	bar.warp.sync 	-1;
	// begin inline asm
	mma.sync.aligned.row.col.m8n8k32.s32.s4.s4.s32 {%r20005, %r20006}, {%r49150}, {%r49150}, {%r19999, %r20000};

	// end inline asm
	bar.warp.sync 	-1;
	// begin inline asm
	mma.sync.aligned.row.col.m8n8k32.s32.s4.s4.s32 {%r20011, %r20012}, {%r49150}, {%r49150}, {%r20005, %r20006};

	// end inline asm
	bar.warp.sync 	-1;
	// begin inline asm
	mma.sync.aligned.row.col.m8n8k32.s32.s4.s4.s32 {%r20017, %r20018}, {%r49150}, {%r49150}, {%r20011, %r20012};

	// end inline asm
	bar.warp.sync 	-1;
	// begin inline asm
	mma.sync.aligned.row.col.m8n8k32.s32.s4.s4.s32 {%r20023, %r20024}, {%r49150}, {%r49150}, {%r20017, %r20018};

	// end inline asm
	bar.warp.sync 	-1;
	// begin inline asm
	mma.sync.aligned.row.col.m8n8k32.s32.s4.s4.s32 {%r20029, %r20030}, {%r49150}, {%r49150}, {%r20023, %r20024};

	// end inline asm
	bar.warp.sync 	-1;
	// begin inline asm
	mma.sync.aligned.row.col.m8n8k32.s32.s4.s4.s32 {%r20035, %r20036}, {%r49150}, {%r49150}, {%r20029, %r20030};

	// end inline asm
	bar.warp.sync 	-1;
	// begin inline asm
	mma.sync.aligned.row.col.m8n8k32.s32.s4.s4.s32 {%r20041, %r20042}, {%r49150}, {%r49150}, {%r20035, %r20036};

	// end inline asm
	bar.warp.sync 	-1;
	// begin inline asm
	mma.sync.aligned.row.col.m8n8k32.s32.s4.s4.s32 {%r20047, %r20048}, {%r49150}, {%r49150}, {%r20041, %r20042};

	// end inline asm
	bar.warp.sync 	-1;
	// begin inline asm
	mma.sync.aligned.row.col.m8n8k32.s32.s4.s4.s32 {%r20053, %r20054}, {%r49150}, {%r49150}, {%r20047, %r20048};

	// end inline asm
	bar.warp.sync 	-1;
	// begin inline asm
	mma.sync.aligned.row.col.m8n8k32.s32.s4.s4.s32 {%r20059, %r20060}, {%r49150}, {%r49150}, {%r20053, %r20054};

	// end inline asm
	bar.warp.sync 	-1;
	// begin inline asm
	mma.sync.aligned.row.col.m8n8k32.s32.s4.s4.s32 {%r20065, %r20066}, {%r49150}, {%r49150}, {%r20059, %r20060};

	// end inline asm
	bar.warp.sync 	-1;
	// begin inline asm
	mma.sync.aligned.row.col.m8n8k32.s32.s4.s4.s32 {%r20071, %r20072}, {%r49150}, {%r49150}, {%r20065, %r20066};

	// end inline asm
	bar.warp.sync 	-1;
	// begin inline asm
	mma.sync.aligned.row.col.m8n8k32.s32.s4.s4.s32 {%r20077, %r20078}, {%r49150}, {%r49150}, {%r20071, %r20072};

	// end inline asm
	bar.warp.sync 	-1;
	// begin inline asm
	mma.sync.aligned.row.col.m8n8k32.s32.s4.s4.s32 {%r20083, %r20084}, {%r49150}, {%r49150}, {%r20077, %r20078};

	// end inline asm
	bar.warp.sync 	-1;
	// begin inline asm
	mma.sync.aligned.row.col.m8n8k32.s32.s4.s4.s32 {%r20089, %r20090}, {%r49150}, {%r49150}, {%r20083, %r20084};

	// end inline asm
	bar.warp.sync 	-1;
	// begin inline asm
	mma.sync.aligned.row.col.m8n8k32.s32.s4.s4.s32 {%r20095, %r20096}, {%r49150}, {%r49150}, {%r20089, %r20090};

	// end inline asm
	bar.warp.sync 	-1;
	// begin inline asm
	mma.sync.aligned.row.col.m8n8k32.s32.s4.s4.s32 {%r20101, %r20102}, {%r49150}, {%r49150}, {%r20095, %r20096};

	// end inline asm
	bar.warp.sync 	-1;
	// begin inline asm
	mma.sync.aligned.row.col.m8n8k32.s32.s4.s4.s32 {%r20107, %r20108}, {%r49150}, {%r49150}, {%r20101, %r20102};

	// end inline asm
	bar.warp.sync 	-1;
	// begin inline asm
	mma.sync.aligned.row.col.m8n8k32.s32.s4.s4.s32 {%r20113, %r20114}, {%r49150}, {%r49150}, {%r20107, %r20108};

	// end inline asm
	bar.warp.sync 	-1;
	// begin inline asm
	mma.sync.aligned.row.col.m8n8k32.s32.s4.s4.s32 {%r20119, %r20120}, {%r49150}, {%r49150}, {%r20113, %r20114};

	// end inline asm
	bar.warp.sync 	-1;
	// begin inline asm
	mma.sync.aligned.row.col.m8n8k32.s32.s4.s4.s32 {%r20125, %r20126}, {%r49150}, {%r49150}, {%r20119, %r20120};

	// end inline asm
	bar.warp.sync 	-1;
	// begin inline asm
	mma.sync.aligned.row.col.m8n8k32.s32.s4.s4.s32 {%r20131, %r20132}, {%r49150}, {%r49150}, {%r20125, %r20126};

	// end inline asm
	bar.warp.sync 	-1;
	// begin inline asm
	mma.sync.aligned.row.col.m8n8k32.s32.s4.s4.s32 {%r20137, %r20138}, {%r49150}, {%r49150}, {%r20131, %r20132};

	// end inline asm
	bar.warp.sync 	-1;
	// begin inline asm
	mma.sync.aligned.row.col.m8n8k32.s32.s4.s4.s32 {%r20143, %r20144}, {%r49150}, {%r49150}, {%r20137, %r20138};

	// end inline asm
	bar.warp.sync 	-1;
	// begin inline asm
	mma.sync.aligned.row.col.m8n8k32.s32.s4.s4.s32 {%r20149, %r20150}, {%r49150}, {%r49150}, {%r20143, %r20144};

	// end inline asm
	bar.warp.sync 	-1;
	// begin inline asm
	mma.sync.aligned.row.col.m8n8k32.s32.s4.s4.s32 {%r20155, %r20156}, {%r49150}, {%r49150}, {%r20149, %r20150};

	// end inline asm
	bar.warp.sync 	-1;
	// begin inline asm
	mma.sync.aligned.row.col.m8n8k32.s32.s4.s4.s32 {%r20161, %r20162}, {%r49150}, {%r49150}, {%r20155, %r20156};

	// end inline asm
	bar.warp.sync 	-1;
	// begin inline asm
	mma.sync.aligned.row.col.m8n8k32.s32.s4.s4.s32 {%r20167, %r20168}, {%r49150}, {%r49150}, {%r20161, %r20162};

	// end inline asm
	bar.warp.sync 	-1;
	// begin inline asm
	mma.sync.aligned.row.col.m8n8k32.s32.s4.s4.s32 {%r20173, %r20174}, {%r49150}, {%r49150}, {%r20167, %r20168};

	// end inline asm
	bar.warp.sync 	-1;
	// begin inline asm
	mma.sync.aligned.row.col.m8n8k32.s32.s4.s4.s32 {%r20179, %r20180}, {%r49150}, {%r49150}, {%r20173, %r20174};

	// end inline asm
	bar.warp.sync 	-1;
	// begin inline asm
	mma.sync.aligned.row.col.m8n8k32.s32.s4.s4.s32 {%r20185, %r20186}, {%r49150}, {%r49150}, {%r20179, %r20180};

	// end inline asm
	bar.warp.sync 	-1;
	// begin inline asm
	mma.sync.aligned.row.col.m8n8k32.s32.s4.s4.s32 {%r20191, %r20192}, {%r49150}, {%r49150}, {%r20185, %r20186};

	// end inline asm
	bar.warp.sync 	-1;
	// begin inline asm
	mma.sync.aligned.row.col.m8n8k32.s32.s4.s4.s32 {%r20197, %r20198}, {%r49150}, {%r49150}, {%r20191, %r20192};

	// end inline asm
	bar.warp.sync 	-1;
	// begin inline asm
	mma.sync.aligned.row.col.m8n8k32.s32.s4.s4.s32 {%r20203, %r20204}, {%r49150}, {%r49150}, {%r20197, %r20198};

	// end inline asm
	bar.warp.sync 	-1;
	// begin inline asm
	mma.sync.aligned.row.col.m8n8k32.s32.s4.s4.s32 {%r20209, %r20210}, {%r49150}, {%r49150}, {%r20203, %r20204};

	// end inline asm
	bar.warp.sync 	-1;
	// begin inline asm
	mma.sync.aligned.row.col.m8n8k32.s32.s4.s4.s32 {%r20215, %r20216}, {%r49150}, {%r49150}, {%r20209, %r20210};

	// end inline asm
	bar.warp.sync 	-1;
	// begin inline asm
	mma.sync.aligned.row.col.m8n8k32.s32.s4.s4.s32 {%r20221, %r20222}, {%r49150}, {%r49150}, {%r20215, %r20216};

	// end inline asm
	bar.warp.sync 	-1;
	// begin inline asm
	mma.sync.aligned.row.col.m8n8k32.s32.s4.s4.s32 {%r20227, %r20228}, {%r49150}, {%r49150}, {%r20221, %r20222};

	// end inline asm
	bar.warp.sync 	-1;
	// begin inline asm
	mma.sync.aligned.row.col.m8n8k32.s32.s4.s4.s32 {%r20233, %r20234}, {%r49150}, {%r49150}, {%r20227, %r20228};

	// end inline asm
	bar.warp.sync 	-1;
	// begin inline asm
	mma.sync.aligned.row.col.m8n8k32.s32.s4.s4.s32 {%r20239, %r20240}, {%r49150}, {%r49150}, {%r20233, %r20234};

	// end inline asm
	bar.warp.sync 	-1;
	// begin inline asm
	mma.sync.aligned.row.col.m8n8k32.s32.s4.s4.s32 {%r20245, %r20246}, {%r49150}, {%r49150}, {%r20239, %r20240};

	// end inline asm
	bar.warp.sync 	-1;
	// begin inline asm
	mma.sync.aligned.row.col.m8n8k32.s32.s4.s4.s32 {%r20251, %r20252}, {%r49150}, {%r49150}, {%r20245, %r20246};

	// end inline asm
	bar.warp.sync 	-1;
	// begin inline asm
	mma.sync.aligned.row.col.m8n8k32.s32.s4.s4.s32 {%r20257, %r20258}, {%r49150}, {%r49150}, {%r20251, %r20252};

	// end inline asm
	bar.warp.sync 	-1;
	// begin inline asm
	mma.sync.aligned.row.col.m8n8k32.s32.s4.s4.s32 {%r20263, %r20264}, {%r49150}, {%r49150}, {%r20257, %r20258};

	// end inline asm
	bar.warp.sync 	-1;
	// begin inline asm
	mma.sync.aligned.row.col.m8n8k32.s32.s4.s4.s32 {%r20269, %r20270}, {%r49150}, {%r49150}, {%r20263, %r20264};

	// end inline asm
	bar.warp.sync 	-1;
	// begin inline asm
	mma.sync.aligned.row.col.m8n8k32.s32.s4.s4.s32 {%r20275, %r20276}, {%r49150}, {%r49150}, {%r20269, %r20270};

	// end inline asm
	bar.warp.sync 	-1;
	// begin inline asm
	mma.sync.aligned.row.col.m8n8k32.s32.s4.s4.s32 {%r20281, %r20282}, {%r49150}, {%r49150}, {%r20275, %r20276};

	// end inline asm
	bar.warp.sync 	-1;
	// begin inline asm
	mma.sync.aligned.row.col.m8n8k32.s32.s4.s4.s32 {%r20287, %r20288}, {%r49150}, {%r49150}, {%r20281, %r20282};

	// end inline asm
	bar.warp.sync 	-1;
	// begin inline asm
	mma.sync.aligned.row.col.m8n8k32.s32.s4.s4.s32 {%r20293, %r20294}, {%r49150}, {%r49150}, {%r20287, %r20288};

	// end inline asm
	bar.warp.sync 	-1;
	// begin inline asm
	mma.sync.aligned.row.col.m8n8k32.s32.s4.s4.s32 {%r20299, %r20300}, {%r49150}, {%r49150}, {%r20293, %r20294};

	// end inline asm
	bar.warp.sync 	-1;
	// begin inline asm
	mma.sync.aligned.row.col.m8n8k32.s32.s4.s4.s32 {%r20305, %r20306}, {%r49150}, {%r49150}, {%r20299, %r20300};

	// end inline asm
	bar.warp.sync 	-1;
	// begin inline asm
	mma.sync.aligned.row.col.m8n8k32.s32.s4.s4.s32 {%r20311, %r20312}, {%r49150}, {%r49150}, {%r20305, %r20306};

	// end inline asm
	bar.warp.sync 	-1;
	// begin inline asm
	mma.sync.aligned.row.col.m8n8k32.s32.s4.s4.s32 {%r20317, %r20318}, {%r49150}, {%r49150}, {%r20311, %r20312};

	// end inline asm
	bar.warp.sync 	-1;
	// begin inline asm
	mma.sync.aligned.row.col.m8n8k32.s32.s4.s4.s32 {%r20323, %r20324}, {%r49150}, {%r49150}, {%r20317, %r20318};

	// end inline asm
	bar.warp.sync 	-1;
	// begin inline asm
	mma.sync.aligned.row.col.m8n8k32.s32.s4.s4.s32 {%r20329, %r20330}, {%r49150}, {%r49150}, {%r20323, %r20324};

	// end inline asm
	bar.warp.sync 	-1;
	// begin inline asm
	mma.sync.aligned.row.col.m8n8k32.s32.s4.s4.s32 {%r20335, %r20336}, {%r49150}, {%r49150}, {%r20329, %r20330};

	// end inline asm
	bar.warp.sync 	-1;
	// begin inline asm
	mma.sync.aligned.row.col.m8n8k32.s32.s4.s4.s32 {%r20341, %r20342}, {%r49150}, {%r49150}, {%r20335, %r20336};

	// end inline asm
	bar.warp.sync 	-1;
	// begin inline asm
	mma.sync.aligned.row.col.m8n8k32.s32.s4.s4.s32 {%r20347, %r20348}, {%r49150}, {%r49150}, {%r20341, %r20342};

	// end inline asm
	bar.warp.sync 	-1;
	// begin inline asm
	mma.sync.aligned.row.col.m8n8k32.s32.s4.s4.s32 {%r20353, %r20354}, {%r49150}, {%r49150}, {%r20347, %r20348};

	// end inline asm
	bar.warp.sync 	-1;
	// begin inline asm
	mma.sync.aligned.row.col.m8n8k32.s32.s4.s4.s32 {%r20359, %r20360}, {%r49150}, {%r49150}, {%r20353, %r20354};

	// end inline asm
	bar.warp.sync 	-1;
	// begin inline asm
	mma.sync.aligned.row.col.m8n8k32.s32.s4.s4.s32 {%r20365, %r20366}, {%r49150}, {%r49150}, {%r20359, %r20360};

	// end inline asm
	bar.warp.sync 	-1;
	// begin inline asm
	mma.sync.aligned.row.col.m8n8k32.s32.s4.s4.s32 {%r20371, %r20372}, {%r49150}, {%r49150}, {%r20365, %r20366};

	// end inline asm
	bar.warp.sync 	-1;
	// begin inline asm
	mma.sync.aligned.row.col.m8n8k32.s32.s4.s4.s32 {%r20377, %r20378}, {%r49150}, {%r49150}, {%r20371, %r20372};

	// end inline asm
	bar.warp.sync 	-1;
	// begin inline asm
	mma.sync.aligned.row.col.m8n8k32.s32.s4.s4.s32 {%r20383, %r20384}, {%r49150}, {%r49150}, {%r20377, %r20378};

	// end inline asm
	bar.warp.sync 	-1;
	// begin inline asm
	mma.sync.aligned.row.col.m8n8k32.s32.s4.s4.s32 {%r20389, %r20390}, {%r49150}, {%r49150}, {%r20383, %r20384};

	// end inline asm
	bar.warp.sync 	-1;
	// begin inline asm
	mma.sync.aligned.row.col.m8n8k32.s32.s4.s4.s32 {%r20395, %r20396}, {%r49150}, {%r49150}, {%r20389, %r20390};

	// end inline asm
	bar.warp.sync 	-1;
	// begin inline asm
	mma.sync.aligned.row.col.m8n8k32.s32.s4.s4.s32 {%r20401, %r20402}, {%r49150}, {%r49150}, {%r20395, %r20396};

	// end inline asm
	bar.warp.sync 	-1;
	// begin inline asm
	mma.sync.aligned.row.col.m8n8k32.s32.s4.s4.s32 {%r20407, %r20408}, {%r49150}, {%r49150}, {%r20401, %r20402};

	// end inline asm
	bar.warp.sync 	-1;
	// begin inline asm
	mma.sync.aligned.row.col.m8n8k32.s32.s4.s4.s32 {%r20413, %r20414}, {%r49150}, {%r49150}, {%r20407, %r20408};

	// end inline asm
	bar.warp.sync 	-1;
	// begin inline asm
	mma.sync.aligned.row.col.m8n8k32.s32.s4.s4.s32 {%r20419, %r20420}, {%r49150}, {%r49150}, {%r20413, %r20414};

	// end inline asm
	bar.warp.sync 	-1;
	// begin inline asm
	mma.sync.aligned.row.col.m8n8k32.s32.s4.s4.s32 {%r20425, %r20426}, {%r49150}, {%r49150}, {%r20419, %r20420};

	// end inline asm
	bar.warp.sync 	-1;
	// begin inline asm
	mma.sync.aligned.row.col.m8n8k32.s32.s4.s4.s32 {%r20431, %r20432}, {%r49150}, {%r49150}, {%r20425, %r20426};

	// end inline asm
	bar.warp.sync 	-1;
	// begin inline asm
	mma.sync.aligned.row.col.m8n8k32.s32.s4.s4.s32 {%r20437, %r20438}, {%r49150}, {%r49150}, {%r20431, %r20432};

	// end inline asm
	bar.warp.sync 	-1;
	// begin inline asm
	mma.sync.aligned.row.col.m8n8k32.s32.s4.s4.s32 {%r20443, %r20444}, {%r49150}, {%r49150}, {%r20437, %r20438};

	// end inline asm
	bar.warp.sync 	-1;
	// begin inline asm
	mma.sync.aligned.row.col.m8n8k32.s32.s4.s4.s32 {%r20449, %r20450}, {%r49150}, {%r49150}, {%r20443, %r20444};

	// end inline asm
	bar.warp.sync 	-1;
	// begin inline asm
	mma.sync.aligned.row.col.m8n8k32.s32.s4.s4.s32 {%r20455, %r20456}, {%r49150}, {%r49150}, {%r20449, %r20450};

	// end inline asm
	bar.warp.sync 	-1;
	// begin inline asm
	mma.sync.aligned.row.col.m8n8k32.s32.s4.s4.s32 {%r20461, %r20462}, {%r49150}, {%r49150}, {%r20455, %r20456};

	// end inline asm
	bar.warp.sync 	-1;
	// begin inline asm
	mma.sync.aligned.row.col.m8n8k32.s32.s4.s4.s32 {%r20467, %r20468}, {%r49150}, {%r49150}, {%r20461, %r20462};

	// end inline asm
	bar.warp.sync 	-1;
	// begin inline asm
	mma.sync.aligned.row.col.m8n8k32.s32.s4.s4.s32 {%r20473, %r20474}, {%r49150}, {%r49150}, {%r20467, %r20468};

	// end inline asm
	bar.warp.sync 	-1;
	// begin inline asm
	mma.sync.aligned.row.col.m8n8k32.s32.s4.s4.s32 {%r20479, %r20480}, {%r49150}, {%r49150}, {%r20473, %r20474};

	// end inline asm
	bar.warp.sync 	-1;
	// begin inline asm
	mma.sync.aligned.row.col.m8n8k32.s32.s4.s4.s32 {%r20485, %r20486}, {%r49150}, {%r49150}, {%r20479, %r20480};

	// end inline asm
	bar.warp.sync 	-1;
	// begin inline asm
	mma.sync.aligned.row.col.m8n8k32.s32.s4.s4.s32 {%r20491, %r20492}, {%r49150}, {%r49150}, {%r20485, %r20486};

	// end inline asm
	bar.warp.sync 	-1;
	// begin inline asm
	mma.sync.aligned.row.col.m8n8k32.s32.s4.s4.s32 {%r20497, %r20498}, {%r49150}, {%r49150}, {%r20491, %r20492};

	// end inline asm
	bar.warp.sync 	-1;
	// begin inline asm
	mma.sync.aligned.row.col.m8n8k32.s32.s4.s4.s32 {%r20503, %r20504}, {%r49150}, {%r49150}, {%r20497, %r20498};

	// end inline asm
	bar.warp.sync 	-1;
	// begin inline asm
	mma.sync.aligned.row.col.m8n8k32.s32.s4.s4.s32 {%r20509, %r20510}, {%r49150}, {%r49150}, {%r20503, %r20504};

	// end inline asm
	bar.warp.sync 	-1;
	// begin inline asm
	mma.sync.aligned.row.col.m8n8k32.s32.s4.s4.s32 {%r20515, %r20516}, {%r49150}, {%r49150}, {%r20509, %r20510};

	// end inline asm
	bar.warp.sync 	-1;
	// begin inline asm
	mma.sync.aligned.row.col.m8n8k32.s32.s4.s4.s32 {%r20521, %r20522}, {%r49150}, {%r49150}, {%r20515, %r20516};

	// end inline asm
	bar.warp.sync 	-1;
	// begin inline asm
	mma.sync.aligned.row.col.m8n8k32.s32.s4.s4.s32 {%r20527, %r20528}, {%r49150}, {%r49150}, {%r20521, %r20522};

	// end inline asm
	bar.warp.sync 	-1;
	// begin inline asm
	mma.sync.aligned.row.col.m8n8k32.s32.s4.s4.s32 {%r20533, %r20534}, {%r49150}, {%r49150}, {%r20527, %r20528};

	// end inline asm
	bar.warp.sync 	-1;
	// begin inline asm
	mma.sync.aligned.row.col.m8n8k32.s32.s4.s4.s32 {%r20539, %r20540}, {%r49150}, {%r49150}, {%r20533, %r20534};

	// end inline asm
	bar.warp.sync 	-1;
	// begin inline asm
	mma.sync.aligned.row.col.m8n8k32.s32.s4.s4.s32 {%r20545, %r20546}, {%r49150}, {%r49150}, {%r20539, %r20540};

	// end inline asm
	bar.warp.sync 	-1;
	// begin inline asm
	mma.sync.aligned.row.col.m8n8k32.s32.s4.s4.s32 {%r20551, %r20552}, {%r49150}, {%r49150}, {%r20545, %r20546};

	// end inline asm
	bar.warp.sync 	-1;
	// begin inline asm
	mma.sync.aligned.row.col.m8n8k32.s32.s4.s4.s32 {%r20557, %r20558}, {%r49150}, {%r49150}, {%r20551, %r20552};

	// end inline asm
	bar.warp.sync 	-1;
	// begin inline asm
	mma.sync.aligned.row.col.m8n8k32.s32.s4.s4.s32 {%r20563, %r20564}, {%r49150}, {%r49150}, {%r20557, %r20558};

	// end inline asm
	bar.warp.sync 	-1;
	// begin inline asm
	mma.sync.aligned.row.col.m8n8k32.s32.s4.s4.s32 {%r20569, %r20570}, {%r49150}, {%r49150}, {%r20563, %r20564};

	// end inline asm
	bar.warp.sync 	-1;
	// begin inline asm
	mma.sync.aligned.row.col.m8n8k32.s32.s4.s4.s32 {%r20575, %r20576}, {%r49150}, {%r49150}, {%r20569, %r20570};

	// end inline asm
	bar.warp.sync 	-1;
	// begin inline asm
	mma.sync.aligned.row.col.m8n8k32.s32.s4.s4.s32 {%r20581, %r20582}, {%r49150}, {%r49150}, {%r20575, %r20576};

	// end inline asm
	bar.warp.sync 	-1;
	// begin inline asm
	mma.sync.aligned.row.col.m8n8k32.s32.s4.s4.s32 {%r20587, %r20588}, {%r49150}, {%r49150}, {%r20581, %r20582};

	// end inline asm
	bar.warp.sync 	-1;
	// begin inline asm
	mma.sync.aligned.row.col.m8n8k32.s32.s4.s4.s32 {%r20593, %r20594}, {%r49150}, {%r49150}, {%r20587, %r20588};

	// end inline asm
	bar.warp.sync 	-1;
	// begin inline asm
	mma.sync.aligned.row.col.m8n8k32.s32.s4.s4.s32 {%r20599, %r20600}, {%r49150}, {%r49150}, {%r20593, %r20594};

	// end inline asm
	bar.warp.sync 	-1;
	// begin inline asm
	mma.sync.aligned.row.col.m8n8k32.s32.s4.s4.s32 {%r20605, %r20606}, {%r49150}, {%r49150}, {%r20599, %r20600};

	// end inline asm
	bar.warp.sync 	-1;
	// begin inline asm
	mma.sync.aligned.row.col.m8n8k32.s32.s4.s4.s32 {%r20611, %r20612}, {%r49150}, {%r49150}, {%r20605, %r20606};

	// end inline asm
	bar.warp.sync 	-1;
	// begin inline asm
	mma.sync.aligned.row.col.m8n8k32.s32.s4.s4.s32 {%r20617, %r20618}, {%r49150}, {%r49150}, {%r20611, %r20612};

	// end inline asm
	bar.warp.sync 	-1;
	// begin inline asm
	mma.sync.aligned.row.col.m8n8k32.s32.s4.s4.s32 {%r20623, %r20624}, {%r49150}, {%r49150}, {%r20617, %r20618};

	// end inline asm
	bar.warp.sync 	-1;
	// begin inline asm
	mma.sync.aligned.row.col.m8n8k32.s32.s4.s4.s32 {%r20629, %r20630}, {%r49150}, {%r49150}, {%r20623, %r20624};

	// end inline asm
	bar.warp.sync 	-1;
	// begin inline asm
	mma.sync.aligned.row.col.m8n8k32.s32.s4.s4.s32 {%r20635, %r20636}, {%r49150}, {%r49150}, {%r20629, %r20630};

	// end inline asm
	bar.warp.sync 	-1;
	// begin inline asm
	mma.sync.aligned.row.col.m8n8k32.s32.s4.s4.s32 {%r20641, %r20642}, {%r49150}, {%r49150}, {%r20635, %r20636};

	// end inline asm
	bar.warp.sync 	-1;
	// begin inline asm
	mma.sync.aligned.row.col.m8n8k32.s32.s4.s4.s32 {%r20647, %r20648}, {%r49150}, {%r49150}, {%r20641, %r20642};

	// end inline asm
	bar.warp.sync 	-1;
	// begin inline asm
	mma.sync.aligned.row.col.m8n8k32.s32.s4.s4.s32 {%r20653, %r20654}, {%r49150}, {%r49150}, {%r20647, %r20648};

	// end inline asm
	bar.warp.sync 	-1;
	// begin inline asm
	mma.sync.aligned.row.col.m8n8k32.s32.s4.s4.s32 {%r20659, %r20660}, {%r49150}, {%r49150}, {%r20653, %r20654};

	// end inline asm
	bar.warp.sync 	-1;
	// begin inline asm
	mma.sync.aligned.row.col.m8n8k32.s32.s4.s4.s32 {%r20665, %r20666}, {%r49150}, {%r49150}, {%r20659, %r20660};

	// end inline asm
	bar.warp.sync 	-1;
	// begin inline asm
	mma.sync.aligned.row.col.m8n8k32.s32.s4.s4.s32 {%r20671, %r20672}, {%r49150}, {%r49150}, {%r20665, %r20666};

	// end inline asm
	bar.warp.sync 	-1;
	// begin inline asm
	mma.sync.aligned.row.col.m8n8k32.s32.s4.s4.s32 {%r20677, %r20678}, {%r49150}, {%r49150}, {%r20671, %r20672};

	// end inline asm
	bar.warp.sync 	-1;
	// begin inline asm
	mma.sync.aligned.row.col.m8n8k32.s32.s4.s4.s32 {%r20683, %r20684}, {%r49150}, {%r49150}, {%r20677, %r20678};

	// end inline asm
	bar.warp.sync 	-1;
	// begin inline asm
	mma.sync.aligned.row.col.m8n8k32.s32.s4.s4.s32 {%r20689, %r20690}, {%r49150}, {%r49150}, {%r20683, %r20684};

	// end inline asm
	bar.warp.sync 	-1;
	// begin inline asm
	mma.sync.aligned.row.col.m8n8k32.s32.s4.s4.s32 {%r20695, %r20696}, {%r49150}, {%r49150}, {%r20689, %r20690};

	// end inline asm
	bar.warp.sync 	-1;
	// begin inline asm
	mma.sync.aligned.row.col.m8n8k32.s32.s4.s4.s32 {%r20701, %r20702}, {%r49150}, {%r49150}, {%r20695, %r20696};

	// end inline asm
	bar.warp.sync 	-1;
	// begin inline asm
	mma.sync.aligned.row.col.m8n8k32.s32.s4.s4.s32 {%r20707, %r20708}, {%r49150}, {%r49150}, {%r20701, %r20702};

	// end inline asm
	bar.warp.sync 	-1;
	// begin inline asm
	mma.sync.aligned.row.col.m8n8k32.s32.s4.s4.s32 {%r20713, %r20714}, {%r49150}, {%r49150}, {%r20707, %r20708};

	// end inline asm
	bar.warp.sync 	-1;
	// begin inline asm
	mma.sync.aligned.row.col.m8n8k32.s32.s4.s4.s32 {%r20719, %r20720}, {%r49150}, {%r49150}, {%r20713, %r20714};

	// end inline asm
	bar.warp.sync 	-1;
	// begin inline asm
	mma.sync.aligned.row.col.m8n8k32.s32.s4.s4.s32 {%r20725, %r20726}, {%r49150}, {%r49150}, {%r20719, %r20720};

	// end inline asm
	bar.warp.sync 	-1;
	// begin inline asm
	mma.sync.aligned.row.col.m8n8k32.s32.s4.s4.s32 {%r20731, %r20732}, {%r49150}, {%r49150}, {%r20725, %r20726};

	// end inline asm
	bar.warp.sync 	-1;
	// begin inline asm
	mma.sync.aligned.row.col.m8n8k32.s32.s4.s4.s32 {%r20737, %r20738}, {%r49150}, {%r49150}, {%r20731, %r20732};

	// end inline asm
	bar.warp.sync 	-1;
	// begin inline asm
	mma.sync.aligned.row.col.m8n8k32.s32.s4.s4.s32 {%r20743, %r20744}, {%r49150}, {%r49150}, {%r20737, %r20738};

	// end inline asm
	bar.warp.sync 	-1;
	// begin inline asm
	mma.sync.aligned.row.col.m8n8k32.s32.s4.s4.s32 {%r20749, %r20750}, {%r49150}, {%r49150}, {%r20743, %r20744};

	// end inline asm
	bar.warp.sync 	-1;
	// begin inline asm
	mma.sync.aligned.row.col.m8n8k32.s32.s4.s4.s32 {%r20755, %r20756}, {%r49150}, {%r49150}, {%r20749, %r20750};

	// end inline asm
	bar.warp.sync 	-1;
	// begin inline asm
	mma.sync.aligned.row.col.m8n8k32.s32.s4.s4.s32 {%r20761, %r20762}, {%r49150}, {%r49150}, {%r20755, %r20756};

	// end inline asm
	bar.warp.sync 	-1;
	// begin inline asm
	mma.sync.aligned.row.col.m8n8k32.s32.s4.s4.s32 {%r20767, %r20768}, {%r49150}, {%r49150}, {%r20761, %r20762};

	// end inline asm
	bar.warp.sync 	-1;
	// begin inline asm
	mma.sync.aligned.row.col.m8n8k32.s32.s4.s4.s32 {%r20773, %r20774}, {%r49150}, {%r49150}, {%r20767, %r20768};

	// end inline asm
	bar.warp.sync 	-1;
	// begin inline asm
	mma.sync.aligned.row.col.m8n8k32.s32.s4.s4.s32 {%r20779, %r20780}, {%r49150}, {%r49150}, {%r20773, %r20774};

	// end inline asm
	bar.warp.sync 	-1;
	// begin inline asm
	mma.sync.aligned.row.col.m8n8k32.s32.s4.s4.s32 {%r20785, %r20786}, {%r49150}, {%r49150}, {%r20779, %r20780};

	// end inline asm
	bar.warp.sync 	-1;
	// begin inline asm
	mma.sync.aligned.row.col.m8n8k32.s32.s4.s4.s32 {%r20791, %r20792}, {%r49150}, {%r49150}, {%r20785, %r20786};

	// end inline asm
	bar.warp.sync 	-1;
	// begin inline asm
	mma.sync.aligned.row.col.m8n8k32.s32.s4.s4.s32 {%r20797, %r20798}, {%r49150}, {%r49150}, {%r20791, %r20792};

	// end inline asm
	bar.warp.sync 	-1;
	// begin inline asm
	mma.sync.aligned.row.col.m8n8k32.s32.s4.s4.s32 {%r20803, %r20804}, {%r49150}, {%r49150}, {%r20797, %r20798};

	// end inline asm
	bar.warp.sync 	-1;
	// begin inline asm
	mma.sync.aligned.row.col.m8n8k32.s32.s4.s4.s32 {%r20809, %r20810}, {%r49150}, {%r49150}, {%r20803, %r20804};

	// end inline asm
	bar.warp.sync 	-1;
	// begin inline asm
	mma.sync.aligned.row.col.m8n8k32.s32.s4.s4.s32 {%r20815, %r20816}, {%r49150}, {%r49150}, {%r20809, %r20810};

	// end inline asm
	bar.warp.sync 	-1;
	// begin inline asm
	mma.sync.aligned.row.col.m8n8k32.s32.s4.s4.s32 {%r20821, %r20822}, {%r49150}, {%r49150}, {%r20815, %r20816};

	// end inline asm
	bar.warp.sync 	-1;
	// begin inline asm
	mma.sync.aligned.row.col.m8n8k32.s32.s4.s4.s32 {%r20827, %r20828}, {%r49150}, {%r49150}, {%r20821, %r20822};

	// end inline asm
	bar.warp.sync 	-1;
	// begin inline asm
	mma.sync.aligned.row.col.m8n8k32.s32.s4.s4.s32 {%r20833, %r20834}, {%r49150}, {%r49150}, {%r20827, %r20828};

	// end inline asm
	bar.warp.sync 	-1;
	// begin inline asm
	mma.sync.aligned.row.col.m8n8k32.s32.s4.s4.s32 {%r20839, %r20840}, {%r49150}, {%r49150}, {%r20833, %r20834};

	// end inline asm
	bar.warp.sync 	-1;
	// begin inline asm
	mma.sync.aligned.row.col.m8n8k32.s32.s4.s4.s32 {%r20845, %r20846}, {%r49150}, {%r49150}, {%r20839, %r20840};

	// end inline asm
	bar.warp.sync 	-1;
	// begin inline asm
	mma.sync.aligned.row.col.m8n8k32.s32.s4.s4.s32 {%r20851, %r20852}, {%r49150}, {%r49150}, {%r20845, %r20846};

	// end inline asm
	bar.warp.sync 	-1;
	// begin inline asm
	mma.sync.aligned.row.col.m8n8k32.s32.s4.s4.s32 {%r20857, %r20858}, {%r49150}, {%r49150}, {%r20851, %r20852};

	// end inline asm
	bar.warp.sync 	-1;
	// begin inline asm
	mma.sync.aligned.row.col.m8n8k32.s32.s4.s4.s32 {%r20863, %r20864}, {%r49150}, {%r49150}, {%r20857, %r20858};

	// end inline asm
	bar.warp.sync 	-1;
	// begin inline asm
	mma.sync.aligned.row.col.m8n8k32.s32.s4.s4.s32 {%r20869, %r20870}, {%r49150}, {%r49150}, {%r20863, %r20864};

	// end inline asm
	bar.warp.sync 	-1;
	// begin inline asm
	mma.sync.aligned.row.col.m8n8k32.s32.s4.s4.s32 {%r20875, %r20876}, {%r49150}, {%r49150}, {%r20869, %r20870};

	// end inline asm
	bar.warp.sync 	-1;
	// begin inline asm
	mma.sync.aligned.row.col.m8n8k32.s32.s4.s4.s32 {%r20881, %r20882}, {%r49150}, {%r49150}, {%r20875, %r20876};

	// end inline asm
	bar.warp.sync 	-1;
	// begin inline asm
	mma.sync.aligned.row.col.m8n8k32.s32.s4.s4.s32 {%r20887, %r20888}, {%r49150}, {%r49150}, {%r20881, %r20882};

	// end inline asm
	bar.warp.sync 	-1;
	// begin inline asm
	mma.sync.aligned.row.col.m8n8k32.s32.s4.s4.s32 {%r20893, %r20894}, {%r49150}, {%r49150}, {%r20887, %r20888};

	// end inline asm
	bar.warp.sync 	-1;
	// begin inline asm
	mma.sync.aligned.row.col.m8n8k32.s32.s4.s4.s32 {%r20899, %r20900}, {%r49150}, {%r49150}, {%r20893, %r20894};

	// end inline asm
	bar.warp.sync 	-1;
	// begin inline asm
	mma.sync.aligned.row.col.m8n8k32.s32.s4.s4.s32 {%r20905, %r20906}, {%r49150}, {%r49150}, {%r20899, %r20900};

	// end inline asm
	bar.warp.sync 	-1;
	// begin inline asm
	mma.sync.aligned.row.col.m8n8k32.s32.s4.s4.s32 {%r20911, %r20912}, {%r49150}, {%r49150}, {%r20905, %r20906};

	// end inline asm
	bar.warp.sync 	-1;
	// begin inline asm
	mma.sync.aligned.row.col.m8n8k32.s32.s4.s4.s32 {%r20917, %r20918}, {%r49150}, {%r49150}, {%r20911, %r20912};

	// end inline asm
	bar.warp.sync 	-1;
	// begin inline asm
	mma.sync.aligned.row.col.m8n8k32.s32.s4.s4.s32 {%r20923, %r20924}, {%r49150}, {%r49150}, {%r20917, %r20918};

	// end inline asm
	bar.warp.sync 	-1;
	// begin inline asm
	mma.sync.aligned.row.col.m8n8k32.s32.s4.s4.s32 {%r20929, %r20930}, {%r49150}, {%r49150}, {%r20923, %r20924};

	// end inline asm
	bar.warp.sync 	-1;
	// begin inline asm
	mma.sync.aligned.row.col.m8n8k32.s32.s4.s4.s32 {%r20935, %r20936}, {%r49150}, {%r49150}, {%r20929, %r20930};

	// end inline asm
	bar.warp.sync 	-1;
	// begin inline asm
	mma.sync.aligned.row.col.m8n8k32.s32.s4.s4.s32 {%r20941, %r20942}, {%r49150}, {%r49150}, {%r20935, %r20936};

	// end inline asm
	bar.warp.sync 	-1;
	// begin inline asm
	mma.sync.aligned.row.col.m8n8k32.s32.s4.s4.s32 {%r20947, %r20948}, {%r49150}, {%r49150}, {%r20941, %r20942};

	// end inline asm
	bar.warp.sync 	-1;
	// begin inline asm
	mma.sync.aligned.row.col.m8n8k32.s32.s4.s4.s32 {%r20953, %r20954}, {%r49150}, {%r49150}, {%r20947, %r20948};

	// end inline asm
	bar.warp.sync 	-1;
	// begin inline asm
	mma.sync.aligned.row.col.m8n8k32.s32.s4.s4.s32 {%r20959, %r20960}, {%r49150}, {%r49150}, {%r20953, %r20954};

	// end inline asm
	bar.warp.sync 	-1;
	// begin inline asm
	mma.sync.aligned.row.col.m8n8k32.s32.s4.s4.s32 {%r20965, %r20966}, {%r49150}, {%r49150}, {%r20959, %r20960};

	// end inline asm
	bar.warp.sync 	-1;
	// begin inline asm
	mma.sync.aligned.row.col.m8n8k32.s32.s4.s4.s32 {%r20971, %r20972}, {%r49150}, {%r49150}, {%r20965, %r20966};

	// end inline asm
	bar.warp.sync 	-1;
	// begin inline asm
	mma.sync.aligned.row.col.m8n8k32.s32.s4.s4.s32 {%r20977, %r20978}, {%r49150}, {%r49150}, {%r20971, %r20972};

	// end inline asm
	bar.warp.sync 	-1;
	// begin inline asm
	mma.sync.aligned.row.col.m8n8k32.s32.s4.s4.s32 {%r20983, %r20984}, {%r49150}, {%r49150}, {%r20977, %r20978};

	// end inline asm
	bar.warp.sync 	-1;
	// begin inline asm
	mma.sync.aligned.row.col.m8n8k32.s32.s4.s4.s32 {%r20989, %r20990}, {%r49150}, {%r49150}, {%r20983, %r20984};

	// end inline asm
	bar.warp.sync 	-1;
	// begin inline asm
	mma.sync.aligned.row.col.m8n8k32.s32.s4.s4.s32 {%r20995, %r20996}, {%r49150}, {%r49150}, {%r20989, %r20990};

	// end inline asm
	bar.warp.sync 	-1;
	// begin inline asm
	mma.sync.aligned.row.col.m8n8k32.s32.s4.s4.s32 {%r21001, %r21002}, {%r49150}, {%r49150}, {%r20995, %r20996};

	// end inline asm
	bar.warp.sync 	-1;
	// begin inline asm
	mma.sync.aligned.row.col.m8n8k32.s32.s4.s4.s32 {%r21007, %r21008}, {%r49150}, {%r49150}, {%r21001, %r21002};

	// end inline asm
	bar.warp.sync 	-1;
	// begin inline asm
	mma.sync.aligned.row.col.m8n8k32.s32.s4.s4.s32 {%r21013, %r21014}, {%r49150}, {%r49150}, {%r21007, %r21008};

	// end inline asm
	bar.warp.sync 	-1;
	// begin inline asm
	mma.sync.aligned.row.col.m8n8k32.s32.s4.s4.s32 {%r21019, %r21020}, {%r49150}, {%r49150}, {%r21013, %r21014};

	// end inline asm
	bar.warp.sync 	-1;
	// begin inline asm
	mma.sync.aligned.row.col.m8n8k32.s32.s4.s4.s32 {%r21025, %r21026}, {%r49150}, {%r49150}, {%r21019, %r21020};

	// end inline asm
	bar.warp.sync 	-1;
	// begin inline asm
	mma.sync.aligned.row.col.m8n8k32.s32.s4.s4.s32 {%r21031, %r21032}, {%r49150}, {%r49150}, {%r21025, %r21026};

	// end inline asm
	bar.warp.sync 	-1;
	// begin inline asm
	mma.sync.aligned.row.col.m8n8k32.s32.s4.s4.s32 {%r21037, %r21038}, {%r49150}, {%r49150}, {%r21031, %r21032};

	// end inline asm
	bar.warp.sync 	-1;
	// begin inline asm
	mma.sync.aligned.row.col.m8n8k32.s32.s4.s4.s32 {%r21043, %r21044}, {%r49150}, {%r49150}, {%r21037, %r21038};

	// end inline asm
	bar.warp.sync 	-1;
	// begin inline asm
	mma.sync.aligned.row.col.m8n8k32.s32.s4.s4.s32 {%r21049, %r21050}, {%r49150}, {%r49150}, {%r21043, %r21044};

	// end inline asm
	bar.warp.sync 	-1;
	// begin inline asm
	mma.sync.aligned.row.col.m8n8k32.s32.s4.s4.s32 {%r21055, %r21056}, {%r49150}, {%r49150}, {%r21049, %r21050};

	// end inline asm
	bar.warp.sync 	-1;
	// begin inline asm
	mma.sync.aligned.row.col.m8n8k32.s32.s4.s4.s32 {%r21061, %r21062}, {%r49150}, {%r49150}, {%r21055, %r21056};

	// end inline asm
	bar.warp.sync 	-1;
	// begin inline asm
	mma.sync.aligned.row.col.m8n8k32.s32.s4.s4.s32 {%r21067, %r21068}, {%r49150}, {%r49150}, {%r21061, %r21062};

	// end inline asm
	bar.warp.sync 	-1;
	// begin inline asm
	mma.sync.aligned.row.col.m8n8k32.s32.s4.s4.s32 {%r21073, %r21074}, {%r49150}, {%r49150}, {%r21067, %r21068};

	// end inline asm
	bar.warp.sync 	-1;
	// begin inline asm
	mma.sync.aligned.row.col.m8n8k32.s32.s4.s4.s32 {%r21079, %r21080}, {%r49150}, {%r49150}, {%r21073, %r21074};

	// end inline asm
	bar.warp.sync 	-1;
	// begin inline asm
	mma.sync.aligned.row.col.m8n8k32.s32.s4.s4.s32 {%r21085, %r21086}, {%r49150}, {%r49150}, {%r21079, %r21080};

	// end inline asm
	bar.warp.sync 	-1;
	// begin inline asm
	mma.sync.aligned.row.col.m8n8k32.s32.s4.s4.s32 {%r21091, %r21092}, {%r49150}, {%r49150}, {%r21085, %r21086};

	// end inline asm
	bar.warp.sync 	-1;
	// begin inline asm
	mma.sync.aligned.row.col.m8n8k32.s32.s4.s4.s32 {%r21097, %r21098}, {%r49150}, {%r49150}, {%r21091, %r21092};

	// end inline asm
	bar.warp.sync 	-1;
	// begin inline asm
	mma.sync.aligned.row.col.m8n8k32.s32.s4.s4.s32 {%r21103, %r21104}, {%r49150}, {%r49150}, {%r21097, %r21098};

	// end inline asm
	bar.warp.sync 	-1;
	// begin inline asm
	mma.sync.aligned.row.col.m8n8k32.s32.s4.s4.s32 {%r21109, %r21110}, {%r49150}, {%r49150}, {%r21103, %r21104};

	// end inline asm
	bar.warp.sync 	-1;
	// begin inline asm
	mma.sync.aligned.row.col.m8n8k32.s32.s4.s4.s32 {%r21115, %r21116}, {%r49150}, {%r49150}, {%r21109, %r21110};

	// end inline asm
	bar.warp.sync 	-1;
	// begin inline asm
	mma.sync.aligned.row.col.m8n8k32.s32.s4.s4.s32 {%r21121, %r21122}, {%r49150}, {%r49150}, {%r21115, %r21116};

	// end inline asm
	bar.warp.sync 	-1;
	// begin inline asm
	mma.sync.aligned.row.col.m8n8k32.s32.s4.s4.s32 {%r21127, %r21128}, {%r49150}, {%r49150}, {%r21121, %r21122};

	// end inline asm
	bar.warp.sync 	-1;
	// begin inline asm
	mma.sync.aligned.row.col.m8n8k32.s32.s4.s4.s32 {%r21133, %r21134}, {%r49150}, {%r49150}, {%r21127, %r21128};

	// end inline asm
	bar.warp.sync 	-1;
	// begin inline asm
	mma.sync.aligned.row.col.m8n8k32.s32.s4.s4.s32 {%r21139, %r21140}, {%r49150}, {%r49150}, {%r21133, %r21134};

	// end inline asm
	bar.warp.sync 	-1;
	// begin inline asm
	mma.sync.aligned.row.col.m8n8k32.s32.s4.s4.s32 {%r21145, %r21146}, {%r49150}, {%r49150}, {%r21139, %r21140};

	// end inline asm
	bar.warp.sync 	-1;
	// begin inline asm
	mma.sync.aligned.row.col.m8n8k32.s32.s4.s4.s32 {%r21151, %r21152}, {%r49150}, {%r49150}, {%r21145, %r21146};

	// end inline asm
	bar.warp.sync 	-1;
	// begin inline asm
	mma.sync.aligned.row.col.m8n8k32.s32.s4.s4.s32 {%r21157, %r21158}, {%r49150}, {%r49150}, {%r21151, %r21152};

	// end inline asm
	bar.warp.sync 	-1;
	// begin inline asm
	mma.sync.aligned.row.col.m8n8k32.s32.s4.s4.s32 {%r21163, %r21164}, {%r49150}, {%r49150}, {%r21157, %r21158};

	// end inline asm
	bar.warp.sync 	-1;
	// begin inline asm
	mma.sync.aligned.row.col.m8n8k32.s32.s4.s4.s32 {%r21169, %r21170}, {%r49150}, {%r49150}, {%r21163, %r21164};

	// end inline asm
	bar.warp.sync 	-1;
	// begin inline asm
	mma.sync.aligned.row.col.m8n8k32.s32.s4.s4.s32 {%r21175, %r21176}, {%r49150}, {%r49150}, {%r21169, %r21170};

	// end inline asm
	bar.warp.sync 	-1;
	// begin inline asm
	mma.sync.aligned.row.col.m8n8k32.s32.s4.s4.s32 {%r21181, %r21182}, {%r49150}, {%r49150}, {%r21175, %r21176};

	// end inline asm
	bar.warp.sync 	-1;
	// begin inline asm
	mma.sync.aligned.row.col.m8n8k32.s32.s4.s4.s32 {%r21187, %r21188}, {%r49150}, {%r49150}, {%r21181, %r21182};

	// end inline asm
	bar.warp.sync 	-1;
	// begin inline asm
	mma.sync.aligned.row.col.m8n8k32.s32.s4.s4.s32 {%r21193, %r21194}, {%r49150}, {%r49150}, {%r21187, %r21188};

	// end inline asm
	bar.warp.sync 	-1;
	// begin inline asm
	mma.sync.aligned.row.col.m8n8k32.s32.s4.s4.s32 {%r21199, %r21200}, {%r49150}, {%r49150}, {%r21193, %r21194};

	// end inline asm
	bar.warp.sync 	-1;
	// begin inline asm
	mma.sync.aligned.row.col.m8n8k32.s32.s4.s4.s32 {%r21205, %r21206}, {%r49150}, {%r49150}, {%r21199, %r21200};

	// end inline asm
	bar.warp.sync 	-1;
	// begin inline asm
	mma.sync.aligned.row.col.m8n8k32.s32.s4.s4.s32 {%r21211, %r21212}, {%r49150}, {%r49150}, {%r21205, %r21206};

	// end inline asm
	bar.warp.sync 	-1;
	// begin inline asm
	mma.sync.aligned.row.col.m8n8k32.s32.s4.s4.s32 {%r21217, %r21218}, {%r49150}, {%r49150}, {%r21211, %r21212};

	// end inline asm
	bar.warp.sync 	-1;
	// begin inline asm
	mma.sync.aligned.row.col.m8n8k32.s32.s4.s4.s32 {%r21223, %r21224}, {%r49150}, {%r49150}, {%r21217, %r21218};

	// end inline asm
	bar.warp.sync 	-1;
	// begin inline asm
	mma.sync.aligned.row.col.m8n8k32.s32.s4.s4.s32 {%r21229, %r21230}, {%r49150}, {%r49150}, {%r21223, %r21224};

	// end inline asm
	bar.warp.sync 	-1;
	// begin inline asm
	mma.sync.aligned.row.col.m8n8k32.s32.s4.s4.s32 {%r21235, %r21236}, {%r49150}, {%r49150}, {%r21229, %r21230};

	// end inline asm
	bar.warp.sync 	-1;
	// begin inline asm
	mma.sync.aligned.row.col.m8n8k32.s32.s4.s4.s32 {%r21241, %r21242}, {%r49150}, {%r49150}, {%r21235, %r21236};

	// end inline asm
	bar.warp.sync 	-1;
	// begin inline asm
	mma.sync.aligned.row.col.m8n8k32.s32.s4.s4.s32 {%r21247, %r21248}, {%r49150}, {%r49150}, {%r21241, %r21242};

	// end inline asm
	bar.warp.sync 	-1;
	// begin inline asm
	mma.sync.aligned.row.col.m8n8k32.s32.s4.s4.s32 {%r21253, %r21254}, {%r49150}, {%r49150}, {%r21247, %r21248};

	// end inline asm
	bar.warp.sync 	-1;
	// begin inline asm
	mma.sync.aligned.row.col.m8n8k32.s32.s4.s4.s32 {%r21259, %r21260}, {%r49150}, {%r49150}, {%r21253, %r21254};

	// end inline asm
	bar.warp.sync 	-1;
	// begin inline asm
	mma.sync.aligned.row.col.m8n8k32.s32.s4.s4.s32 {%r21265, %r21266}, {%r49150}, {%r49150}, {%r21259, %r21260};

	// end inline asm
	bar.warp.sync 	-1;
	// begin inline asm
	mma.sync.aligned.row.col.m8n8k32.s32.s4.s4.s32 {%r21271, %r21272}, {%r49150}, {%r49150}, {%r21265, %r21266};

	// end inline asm
	bar.warp.sync 	-1;
	// begin inline asm
	mma.sync.aligned.row.col.m8n8k32.s32.s4.s4.s32 {%r21277, %r21278}, {%r49150}, {%r49150}, {%r21271, %r21272};

	// end inline asm
	bar.warp.sync 	-1;
	// begin inline asm
	mma.sync.aligned.row.col.m8n8k32.s32.s4.s4.s32 {%r21283, %r21284}, {%r49150}, {%r49150}, {%r21277, %r21278};

	// end inline asm
	bar.warp.sync 	-1;
	// begin inline asm
	mma.sync.aligned.row.col.m8n8k32.s32.s4.s4.s32 {%r21289, %r21290}, {%r49150}, {%r49150}, {%r21283, %r21284};

	// end inline asm
	bar.warp.sync 	-1;
	// begin inline asm
	mma.sync.aligned.row.col.m8n8k32.s32.s4.s4.s32 {%r21295, %r21296}, {%r49150}, {%r49150}, {%r21289, %r21290};

	// end inline asm
	bar.warp.sync 	-1;
	// begin inline asm
	mma.sync.aligned.row.col.m8n8k32.s32.s4.s4.s32 {%r21301, %r21302}, {%r49150}, {%r49150}, {%r21295, %r21296};

	// end inline asm
	bar.warp.sync 	-1;
	// begin inline asm
	mma.sync.aligned.row.col.m8n8k32.s32.s4.s4.s32 {%r21307, %r21308}, {%r49150}, {%r49150}, {%r21301, %r21302};

	// end inline asm
	bar.warp.sync 	-1;
	// begin inline asm
	mma.sync.aligned.row.col.m8n8k32.s32.s4.s4.s32 {%r21313, %r21314}, {%r49150}, {%r49150}, {%r21307, %r21308};

	// end inline asm
	bar.warp.sync 	-1;
	// begin inline asm
	mma.sync.aligned.row.col.m8n8k32.s32.s4.s4.s32 {%r21319, %r21320}, {%r49150}, {%r49150}, {%r21313, %r21314};

	// end inline asm
	bar.warp.sync 	-1;
	// begin inline asm
	mma.sync.aligned.row.col.m8n8k32.s32.s4.s4.s32 {%r21325, %r21326}, {%r49150}, {%r49150}, {%r21319, %r21320};

	// end inline asm
	bar.warp.sync 	-1;
	// begin inline asm
	mma.sync.aligned.row.col.m8n8k32.s32.s4.s4.s32 {%r21331, %r21332}, {%r49150}, {%r49150}, {%r21325, %r21326};

	// end inline asm
	bar.warp.sync 	-1;
	// begin inline asm
	mma.sync.aligned.row.col.m8n8k32.s32.s4.s4.s32 {%r21337, %r21338}, {%r49150}, {%r49150}, {%r21331, %r21332};

	// end inline asm
	bar.warp.sync 	-1;
	// begin inline asm
	mma.sync.aligned.row.col.m8n8k32.s32.s4.s4.s32 {%r21343, %r21344}, {%r49150}, {%r49150}, {%r21337, %r21338};

	// end inline asm
	bar.warp.sync 	-1;
	// begin inline asm
	mma.sync.aligned.row.col.m8n8k32.s32.s4.s4.s32 {%r21349, %r21350}, {%r49150}, {%r49150}, {%r21343, %r21344};

	// end inline asm
	bar.warp.sync 	-1;
	// begin inline asm
	mma.sync.aligned.row.col.m8n8k32.s32.s4.s4.s32 {%r21355, %r21356}, {%r49150}, {%r49150}, {%r21349, %r21350};

	// end inline asm
	bar.warp.sync 	-1;
	// begin inline asm
	mma.sync.aligned.row.col.m8n8k32.s32.s4.s4.s32 {%r21361, %r21362}, {%r49150}, {%r49150}, {%r21355, %r21356};

	// end inline asm
	bar.warp.sync 	-1;
	// begin inline asm
	mma.sync.aligned.row.col.m8n8k32.s32.s4.s4.s32 {%r21367, %r21368}, {%r49150}, {%r49150}, {%r21361, %r21362};

	// end inline asm
	bar.warp.sync 	-1;
	// begin inline asm
	mma.sync.aligned.row.col.m8n8k32.s32.s4.s4.s32 {%r21373, %r21374}, {%r49150}, {%r49150}, {%r21367, %r21368};

	// end inline asm
	bar.warp.sync 	-1;
	// begin inline asm
	mma.sync.aligned.row.col.m8n8k32.s32.s4.s4.s32 {%r21379, %r21380}, {%r49150}, {%r49150}, {%r21373, %r21374};

	// end inline asm
	bar.warp.sync 	-1;
	// begin inline asm
	mma.sync.aligned.row.col.m8n8k32.s32.s4.s4.s32 {%r21385, %r21386}, {%r49150}, {%r49150}, {%r21379, %r21380};

	// end inline asm
	bar.warp.sync 	-1;
	// begin inline asm
	mma.sync.aligned.row.col.m8n8k32.s32.s4.s4.s32 {%r21391, %r21392}, {%r49150}, {%r49150}, {%r21385, %r21386};

	// end inline asm
	bar.warp.sync 	-1;
	// begin inline asm
	mma.sync.aligned.row.col.m8n8k32.s32.s4.s4.s32 {%r21397, %r21398}, {%r49150}, {%r49150}, {%r21391, %r21392};

	// end inline asm
	bar.warp.sync 	-1;
	// begin inline asm
	mma.sync.aligned.row.col.m8n8k32.s32.s4.s4.s32 {%r21403, %r21404}, {%r49150}, {%r49150}, {%r21397, %r21398};

	// end inline asm
	bar.warp.sync 	-1;
	// begin inline asm
	mma.sync.aligned.row.col.m8n8k32.s32.s4.s4.s32 {%r21409, %r21410}, {%r49150}, {%r49150}, {%r21403, %r21404};

	// end inline asm
	bar.warp.sync 	-1;
	// begin inline asm
	mma.sync.aligned.row.col.m8n8k32.s32.s4.s4.s32 {%r21415, %r21416}, {%r49150}, {%r49150}, {%r21409, %r21410};

	// end inline asm
	bar.warp.sync 	-1;
	// begin inline asm
	mma.sync.aligned.row.col.m8n8k32.s32.s4.s4.s32 {%r21421, %r21422}, {%r49150}, {%r49150}, {%r21415, %r21416};

	// end inline asm
	bar.warp.sync 	-1;
	// begin inline asm
	mma.sync.aligned.row.col.m8n8k32.s32.s4.s4.s32 {%r21427, %r21428}, {%r49150}, {%r49150}, {%r21421, %r21422};

	// end inline asm
	bar.warp.sync 	-1;
	// begin inline asm
	mma.sync.aligned.row.col.m8n8k32.s32.s4.s4.s32 {%r21433, %r21434}, {%r49150}, {%r49150}, {%r21427, %r21428};

	// end inline asm
	bar.warp.sync 	-1;
	// begin inline asm
	mma.sync.aligned.row.col.m8n8k32.s32.s4.s4.s32 {%r21439, %r21440}, {%r49150}, {%r49150}, {%r21433, %r21434};

	// end inline asm
	bar.warp.sync 	-1;
	// begin inline asm
	mma.sync.aligned.row.col.m8n8k32.s32.s4.s4.s32 {%r21445, %r21446}, {%r49150}, {%r49150}, {%r21439, %r21440};

	// end inline asm
	bar.warp.sync 	-1;
	// begin inline asm
	mma.sync.aligned.row.col.m8n8k32.s32.s4.s4.s32 {%r21451, %r21452}, {%r49150}, {%r49150}, {%r21445, %r21446};

	// end inline asm
	bar.warp.sync 	-1;
	// begin inline asm
	mma.sync.aligned.row.col.m8n8k32.s32.s4.s4.s32 {%r21457, %r21458}, {%r49150}, {%r49150}, {%r21451, %r21452};

	// end inline asm
	bar.warp.sync 	-1;
	// begin inline asm
	mma.sync.aligned.row.col.m8n8k32.s32.s4.s4.s32 {%r21463, %r21464}, {%r49150}, {%r49150}, {%r21457, %r21458};

	// end inline asm
	bar.warp.sync 	-1;
	// begin inline asm
	mma.sync.aligned.row.col.m8n8k32.s32.s4.s4.s32 {%r21469, %r21470}, {%r49150}, {%r49150}, {%r21463, %r21464};

	// end inline asm
	bar.warp.sync 	-1;
	// begin inline asm
	mma.sync.aligned.row.col.m8n8k32.s32.s4.s4.s32 {%r21475, %r21476}, {%r49150}, {%r49150}, {%r21469, %r21470};

	// end inline asm
	bar.warp.sync 	-1;
	// begin inline asm
	mma.sync.aligned.row.col.m8n8k32.s32.s4.s4.s32 {%r21481, %r21482}, {%r49150}, {%r49150}, {%r21475, %r21476};

	// end inline asm
	bar.warp.sync 	-1;
	// begin inline asm
	mma.sync.aligned.row.col.m8n8k32.s32.s4.s4.s32 {%r21487, %r21488}, {%r49150}, {%r49150}, {%r21481, %r21482};

	// end inline asm
	bar.warp.sync 	-1;
	// begin inline asm
	mma.sync.aligned.row.col.m8n8k32.s32.s4.s4.s32 {%r21493, %r21494}, {%r49150}, {%r49150}, {%r21487, %r21488};

	// end inline asm
	bar.warp.sync 	-1;
	// begin inline asm
	mma.sync.aligned.row.col.m8n8k32.s32.s4.s4.s32 {%r21499, %r21500}, {%r49150}, {%r49150}, {%r21493, %r21494};

	// end inline asm
	bar.warp.sync 	-1;
	// begin inline asm
	mma.sync.aligned.row.col.m8n8k32.s32.s4.s4.s32 {%r21505, %r21506}, {%r49150}, {%r49150}, {%r21499, %r21500};

	// end inline asm
	bar.warp.sync 	-1;
	// begin inline asm
	mma.sync.aligned.row.col.m8n8k32.s32.s4.s4.s32 {%r21511, %r21512}, {%r49150}, {%r49150}, {%r21505, %r21506};

	// end inline asm
	bar.warp.sync 	-1;
	// begin inline asm
	mma.sync.aligned.row.col.m8n8k32.s32.s4.s4.s32 {%r21517, %r21518}, {%r49150}, {%r49150}, {%r21511, %r21512};

	// end inline asm
	bar.warp.sync 	-1;
	// begin inline asm
	mma.sync.aligned.row.col.m8n8k32.s32.s4.s4.s32 {%r21523, %r21524}, {%r49150}, {%r49150}, {%r21517, %r21518};

	// end inline asm
	bar.warp.sync 	-1;
	// begin inline asm
	mma.sync.aligned.row.col.m8n8k32.s32.s4.s4.s32 {%r21529, %r21530}, {%r49150}, {%r49150}, {%r21523, %r21524};

	// end inline asm
	bar.warp.sync 	-1;
	// begin inline asm
	mma.sync.aligned.row.col.m8n8k32.s32.s4.s4.s32 {%r21535, %r21536}, {%r49150}, {%r49150}, {%r21529, %r21530};

	// end inline asm
	bar.warp.sync 	-1;
	// begin inline asm
	mma.sync.aligned.row.col.m8n8k32.s32.s4.s4.s32 {%r21541, %r21542}, {%r49150}, {%r49150}, {%r21535, %r21536};

	// end inline asm
	bar.warp.sync 	-1;
	// begin inline asm
	mma.sync.aligned.row.col.m8n8k32.s32.s4.s4.s32 {%r21547, %r21548}, {%r49150}, {%r49150}, {%r21541, %r21542};

	// end inline asm
	bar.warp.sync 	-1;
	// begin inline asm
	mma.sync.aligned.row.col.m8n8k32.s32.s4.s4.s32 {%r21553, %r21554}, {%r49150}, {%r49150}, {%r21547, %r21548};

	// end inline asm
	bar.warp.sync 	-1;
	// begin inline asm
	mma.sync.aligned.row.col.m8n8k32.s32.s4.s4.s32 {%r21559, %r21560}, {%r49150}, {%r49150}, {%r21553, %r21554};

	// end inline asm
	bar.warp.sync 	-1;
	// begin inline asm
	mma.sync.aligned.row.col.m8n8k32.s32.s4.s4.s32 {%r21565, %r21566}, {%r49150}, {%r49150}, {%r21559, %r21560};

	// end inline asm
	bar.warp.sync 	-1;
	// begin inline asm
	mma.sync.aligned.row.col.m8n8k32.s32.s4.s4.s32 {%r21571, %r21572}, {%r49150}, {%r49150}, {%r21565, %r21566};

	// end inline asm
	bar.warp.sync 	-1;
	// begin inline asm
	mma.sync.aligned.row.col.m8n8k32.s32.s4.s4.s32 {%r21577, %r21578}, {%r49150}, {%r49150}, {%r21571, %r21572};

	// end inline asm
	bar.warp.sync 	-1;
	// begin inline asm
	mma.sync.aligned.row.col.m8n8k32.s32.s4.s4.s32 {%r21583, %r21584}, {%r49150}, {%r49150}, {%r21577, %r21578};

	// end inline asm
	bar.warp.sync 	-1;
	// begin inline asm
	mma.sync.aligned.row.col.m8n8k32.s32.s4.s4.s32 {%r21589, %r21590}, {%r49150}, {%r49150}, {%r21583, %r21584};

	// end inline asm
	bar.warp.sync 	-1;
	// begin inline asm
	mma.sync.aligned.row.col.m8n8k32.s32.s4.s4.s32 {%r21595, %r21596}, {%r49150}, {%r49150}, {%r21589, %r21590};

	// end inline asm
	bar.warp.sync 	-1;
	// begin inline asm
	mma.sync.aligned.row.col.m8n8k32.s32.s4.s4.s32 {%r21601, %r21602}, {%r49150}, {%r49150}, {%r21595, %r21596};

	// end inline asm
	bar.warp.sync 	-1;
	// begin inline asm
	mma.sync.aligned.row.col.m8n8k32.s32.s4.s4.s32 {%r21607, %r21608}, {%r49150}, {%r49150}, {%r21601, %r21602};

	// end inline asm
	bar.warp.sync 	-1;
	// begin inline asm
	mma.sync.aligned.row.col.m8n8k32.s32.s4.s4.s32 {%r21613, %r21614}, {%r49150}, {%r49150}, {%r21607, %r21608};

	// end inline asm
	bar.warp.sync 	-1;
	// begin inline asm
	mma.sync.aligned.row.col.m8n8k32.s32.s4.s4.s32 {%r21619, %r21620}, {%r49150}, {%r49150}, {%r21613, %r21614};

	// end inline asm
	bar.warp.sync 	-1;
	// begin inline asm
	mma.sync.aligned.row.col.m8n8k32.s32.s4.s4.s32 {%r21625, %r21626}, {%r49150}, {%r49150}, {%r21619, %r21620};

	// end inline asm
	bar.warp.sync 	-1;
	// begin inline asm
	mma.sync.aligned.row.col.m8n8k32.s32.s4.s4.s32 {%r21631, %r21632}, {%r49150}, {%r49150}, {%r21625, %r21626};

	// end inline asm
	bar.warp.sync 	-1;
	// begin inline asm
	mma.sync.aligned.row.col.m8n8k32.s32.s4.s4.s32 {%r21637, %r21638}, {%r49150}, {%r49150}, {%r21631, %r21632};

	// end inline asm
	bar.warp.sync 	-1;
	// begin inline asm
	mma.sync.aligned.row.col.m8n8k32.s32.s4.s4.s32 {%r21643, %r21644}, {%r49150}, {%r49150}, {%r21637, %r21638};

	// end inline asm
	bar.warp.sync 	-1;
	// begin inline asm
	mma.sync.aligned.row.col.m8n8k32.s32.s4.s4.s32 {%r21649, %r21650}, {%r49150}, {%r49150}, {%r21643, %r21644};

	// end inline asm
	bar.warp.sync 	-1;
	// begin inline asm
	mma.sync.aligned.row.col.m8n8k32.s32.s4.s4.s32 {%r21655, %r21656}, {%r49150}, {%r49150}, {%r21649, %r21650};

	// end inline asm
	bar.warp.sync 	-1;
	// begin inline asm
	mma.sync.aligned.row.col.m8n8k32.s32.s4.s4.s32 {%r21661, %r21662}, {%r49150}, {%r49150}, {%r21655, %r21656};

	// end inline asm
	bar.warp.sync 	-1;
	// begin inline asm
	mma.sync.aligned.row.col.m8n8k32.s32.s4.s4.s32 {%r21667, %r21668}, {%r49150}, {%r49150}, {%r21661, %r21662};

	// end inline asm
	bar.warp.sync 	-1;
	// begin inline asm
	mma.sync.aligned.row.col.m8n8k32.s32.s4.s4.s32 {%r21673, %r21674}, {%r49150}, {%r49150}, {%r21667, %r21668};

	// end inline asm
	bar.warp.sync 	-1;
	// begin inline asm
	mma.sync.aligned.row.col.m8n8k32.s32.s4.s4.s32 {%r21679, %r21680}, {%r49150}, {%r49150}, {%r21673, %r21674};

	// end inline asm
	bar.warp.sync 	-1;
	// begin inline asm
	mma.sync.aligned.row.col.m8n8k32.s32.s4.s4.s32 {%r21685, %r21686}, {%r49150}, {%r49150}, {%r21679, %r21680};

	// end inline asm
	bar.warp.sync 	-1;
	// begin inline asm
	mma.sync.aligned.row.col.m8n8k32.s32.s4.s4.s32 {%r21691, %r21692}, {%r49150}, {%r49150}, {%r21685, %r21686};

	// end inline asm
	bar.warp.sync 	-1;
	// begin inline asm
	mma.sync.aligned.row.col.m8n8k32.s32.s4.s4.s32 {%r21697, %r21698}, {%r49150}, {%r49150}, {%r21691, %r21692};

	// end inline asm
	bar.warp.sync 	-1;
	// begin inline asm
	mma.sync.aligned.row.col.m8n8k32.s32.s4.s4.s32 {%r21703, %r21704}, {%r49150}, {%r49150}, {%r21697, %r21698};

	// end inline asm
	bar.warp.sync 	-1;
	// begin inline asm
	mma.sync.aligned.row.col.m8n8k32.s32.s4.s4.s32 {%r21709, %r21710}, {%r49150}, {%r49150}, {%r21703, %r21704};

	// end inline asm
	bar.warp.sync 	-1;
	// begin inline asm
	mma.sync.aligned.row.col.m8n8k32.s32.s4.s4.s32 {%r21715, %r21716}, {%r49150}, {%r49150}, {%r21709, %r21710};

	// end inline asm
	bar.warp.sync 	-1;
	// begin inline asm
	mma.sync.aligned.row.col.m8n8k32.s32.s4.s4.s32 {%r21721, %r21722}, {%r49150}, {%r49150}, {%r21715, %r21716};

	// end inline asm
	bar.warp.sync 	-1;
	// begin inline asm
	mma.sync.aligned.row.col.m8n8k32.s32.s4.s4.s32 {%r21727, %r21728}, {%r49150}, {%r49150}, {%r21721, %r21722};

	// end inline asm
	bar.warp.sync 	-1;
	// begin inline asm
	mma.sync.aligned.row.col.m8n8k32.s32.s4.s4.s32 {%r21733, %r21734}, {%r49150}, {%r49150}, {%r21727, %r21728};

	// end inline asm
	bar.warp.sync 	-1;
	// begin inline asm
	mma.sync.aligned.row.col.m8n8k32.s32.s4.s4.s32 {%r21739, %r21740}, {%r49150}, {%r49150}, {%r21733, %r21734};

	// end inline asm
	bar.warp.sync 	-1;
	// begin inline asm
	mma.sync.aligned.row.col.m8n8k32.s32.s4.s4.s32 {%r21745, %r21746}, {%r49150}, {%r49150}, {%r21739, %r21740};

	// end inline asm
	bar.warp.sync 	-1;
	// begin inline asm
	mma.sync.aligned.row.col.m8n8k32.s32.s4.s4.s32 {%r21751, %r21752}, {%r49150}, {%r49150}, {%r21745, %r21746};

	// end inline asm
	bar.warp.sync 	-1;
	// begin inline asm
	mma.sync.aligned.row.col.m8n8k32.s32.s4.s4.s32 {%r21757, %r21758}, {%r49150}, {%r49150}, {%r21751, %r21752};

	// end inline asm
	bar.warp.sync 	-1;
	// begin inline asm
	mma.sync.aligned.row.col.m8n8k32.s32.s4.s4.s32 {%r21763, %r21764}, {%r49150}, {%r49150}, {%r21757, %r21758};

	// end inline asm
	bar.warp.sync 	-1;
	// begin inline asm
	mma.sync.aligned.row.col.m8n8k32.s32.s4.s4.s32 {%r21769, %r21770}, {%r49150}, {%r49150}, {%r21763, %r21764};

	// end inline asm
	bar.warp.sync 	-1;
	// begin inline asm
	mma.sync.aligned.row.col.m8n8k32.s32.s4.s4.s32 {%r21775, %r21776}, {%r49150}, {%r49150}, {%r21769, %r21770};

	// end inline asm
	bar.warp.sync 	-1;
	// begin inline asm
	mma.sync.aligned.row.col.m8n8k32.s32.s4.s4.s32 {%r21781, %r21782}, {%r49150}, {%r49150}, {%r21775, %r21776};

	// end inline asm
	bar.warp.sync 	-1;
	// begin inline asm
	mma.sync.aligned.row.col.m8n8k32.s32.s4.s4.s32 {%r21787, %r21788}, {%r49150}, {%r49150}, {%r21781, %r21782};

	// end inline asm
	bar.warp.sync 	-1;
	// begin inline asm
	mma.sync.aligned.row.col.m8n8k32.s32.s4.s4.s32 {%r21793, %r21794}, {%r49150}, {%r49150}, {%r21787, %r21788};

	// end inline asm
	bar.warp.sync 	-1;
	// begin inline asm
	mma.sync.aligned.row.col.m8n8k32.s32.s4.s4.s32 {%r21799, %r21800}, {%r49150}, {%r49150}, {%r21793, %r21794};

	// end inline asm
	bar.warp.sync 	-1;
	// begin inline asm
	mma.sync.aligned.row.col.m8n8k32.s32.s4.s4.s32 {%r21805, %r21806}, {%r49150}, {%r49150}, {%r21799, %r21800};

	// end inline asm
	bar.warp.sync 	-1;
	// begin inline asm
	mma.sync.aligned.row.col.m8n8k32.s32.s4.s4.s32 {%r21811, %r21812}, {%r49150}, {%r49150}, {%r21805, %r21806};

	// end inline asm
	bar.warp.sync 	-1;
	// begin inline asm
	mma.sync.aligned.row.col.m8n8k32.s32.s4.s4.s32 {%r21817, %r21818}, {%r49150}, {%r49150}, {%r21811, %r21812};

	// end inline asm
	bar.warp.sync 	-1;
	// begin inline asm
	mma.sync.aligned.row.col.m8n8k32.s32.s4.s4.s32 {%r21823, %r21824}, {%r49150}, {%r49150}, {%r21817, %r21818};

	// end inline asm
	bar.warp.sync 	-1;
	// begin inline asm
	mma.sync.aligned.row.col.m8n8k32.s32.s4.s4.s32 {%r21829, %r21830}, {%r49150}, {%r49150}, {%r21823, %r21824};

	// end inline asm
	bar.warp.sync 	-1;
	// begin inline asm
	mma.sync.aligned.row.col.m8n8k32.s32.s4.s4.s32 {%r21835, %r21836}, {%r49150}, {%r49150}, {%r21829, %r21830};

	// end inline asm
	bar.warp.sync 	-1;
	// begin inline asm
	mma.sync.aligned.row.col.m8n8k32.s32.s4.s4.s32 {%r21841, %r21842}, {%r49150}, {%r49150}, {%r21835, %r21836};

	// end inline asm
	bar.warp.sync 	-1;
	// begin inline asm
	mma.sync.aligned.row.col.m8n8k32.s32.s4.s4.s32 {%r21847, %r21848}, {%r49150}, {%r49150}, {%r21841, %r21842};

	// end inline asm
	bar.warp.sync 	-1;
	// begin inline asm
	mma.sync.aligned.row.col.m8n8k32.s32.s4.s4.s32 {%r21853, %r21854}, {%r49150}, {%r49150}, {%r21847, %r21848};

	// end inline asm
	bar.warp.sync 	-1;
	// begin inline asm
	mma.sync.aligned.row.col.m8n8k32.s32.s4.s4.s32 {%r21859, %r21860}, {%r49150}, {%r49150}, {%r21853, %r21854};

	// end inline asm
	bar.warp.sync 	-1;
	// begin inline asm
	mma.sync.aligned.row.col.m8n8k32.s32.s4.s4.s32 {%r21865, %r21866}, {%r49150}, {%r49150}, {%r21859, %r21860};

	// end inline asm
	bar.warp.sync 	-1;
	// begin inline asm
	mma.sync.aligned.row.col.m8n8k32.s32.s4.s4.s32 {%r21871, %r21872}, {%r49150}, {%r49150}, {%r21865, %r21866};

	// end inline asm
	bar.warp.sync 	-1;
	// begin inline asm
	mma.sync.aligned.row.col.m8n8k32.s32.s4.s4.s32 {%r21877, %r21878}, {%r49150}, {%r49150}, {%r21871, %r21872};

	// end inline asm
	bar.warp.sync 	-1;
	// begin inline asm
	mma.sync.aligned.row.col.m8n8k32.s32.s4.s4.s32 {%r21883, %r21884}, {%r49150}, {%r49150}, {%r21877, %r21878};

	// end inline asm
	bar.warp.sync 	-1;
	// begin inline asm
	mma.sync.aligned.row.col.m8n8k32.s32.s4.s4.s32 {%r21889, %r21890}, {%r49150}, {%r49150}, {%r21883, %r21884};

	// end inline asm
	bar.warp.sync 	-1;
	// begin inline asm
	mma.sync.aligned.row.col.m8n8k32.s32.s4.s4.s32 {%r21895, %r21896}, {%r49150}, {%r49150}, {%r21889, %r21890};

	// end inline asm
	bar.warp.sync 	-1;
	// begin inline asm
	mma.sync.aligned.row.col.m8n8k32.s32.s4.s4.s32 {%r21901, %r21902}, {%r49150}, {%r49150}, {%r21895, %r21896};

	// end inline asm
	bar.warp.sync 	-1;
	// begin inline asm
	mma.sync.aligned.row.col.m8n8k32.s32.s4.s4.s32 {%r21907, %r21908}, {%r49150}, {%r49150}, {%r21901, %r21902};

	// end inline asm
	bar.warp.sync 	-1;
	// begin inline asm
	mma.sync.aligned.row.col.m8n8k32.s32.s4.s4.s32 {%r21913, %r21914}, {%r49150}, {%r49150}, {%r21907, %r21908};

	// end inline asm
	bar.warp.sync 	-1;
	// begin inline asm
	mma.sync.aligned.row.col.m8n8k32.s32.s4.s4.s32 {%r21919, %r21920}, {%r49150}, {%r49150}, {%r21913, %r21914};

	// end inline asm
	bar.warp.sync 	-1;
	// begin inline asm
	mma.sync.aligned.row.col.m8n8k32.s32.s4.s4.s32 {%r21925, %r21926}, {%r49150}, {%r49150}, {%r21919, %r21920};

	// end inline asm
	bar.warp.sync 	-1;
	// begin inline asm
	mma.sync.aligned.row.col.m8n8k32.s32.s4.s4.s32 {%r21931, %r21932}, {%r49150}, {%r49150}, {%r21925, %r21926};

	// end inline asm
	bar.warp.sync 	-1;
	// begin inline asm
	mma.sync.aligned.row.col.m8n8k32.s32.s4.s4.s32 {%r21937, %r21938}, {%r49150}, {%r49150}, {%r21931, %r21932};

	// end inline asm
	bar.warp.sync 	-1;
	// begin inline asm
	mma.sync.aligned.row.col.m8n8k32.s32.s4.s4.s32 {%r21943, %r21944}, {%r49150}, {%r49150}, {%r21937, %r21938};

	// end inline asm
	bar.warp.sync 	-1;
	// begin inline asm
	mma.sync.aligned.row.col.m8n8k32.s32.s4.s4.s32 {%r21949, %r21950}, {%r49150}, {%r49150}, {%r21943, %r21944};

	// end inline asm
	bar.warp.sync 	-1;
	// begin inline asm
	mma.sync.aligned.row.col.m8n8k32.s32.s4.s4.s32 {%r21955, %r21956}, {%r49150}, {%r49150}, {%r21949, %r21950};

	// end inline asm
	bar.warp.sync 	-1;
	// begin inline asm
	mma.sync.aligned.row.col.m8n8k32.s32.s4.s4.s32 {%r21961, %r21962}, {%r49150}, {%r49150}, {%r21955, %r21956};

	// end inline asm
	bar.warp.sync 	-1;
	// begin inline asm
	mma.sync.aligned.row.col.m8n8k32.s32.s4.s4.s32 {%r21967, %r21968}, {%r49150}, {%r49150}, {%r21961, %r21962};

	// end inline asm
	bar.warp.sync 	-1;
	// begin inline asm
	mma.sync.aligned.row.col.m8n8k32.s32.s4.s4.s32 {%r21973, %r21974}, {%r49150}, {%r49150}, {%r21967, %r21968};

	// end inline asm
	bar.warp.sync 	-1;
	// begin inline asm
	mma.sync.aligned.row.col.m8n8k32.s32.s4.s4.s32 {%r21979, %r21980}, {%r49150}, {%r49150}, {%r21973, %r21974};

	// end inline asm
	bar.warp.sync 	-1;
	// begin inline asm
	mma.sync.aligned.row.col.m8n8k32.s32.s4.s4.s32 {%r21985, %r21986}, {%r49150}, {%r49150}, {%r21979, %r21980};

	// end inline asm
	bar.warp.sync 	-1;
	// begin inline asm
	mma.sync.aligned.row.col.m8n8k32.s32.s4.s4.s32 {%r21991, %r21992}, {%r49150}, {%r49150}, {%r21985, %r21986};

	// end inline asm
	bar.warp.sync 	-1;
	// begin inline asm
	mma.sync.aligned.row.col.m8n8k32.s32.s4.s4.s32 {%r21997, %r21998}, {%r49150}, {%r49150}, {%r21991, %r21992};

	// end inline asm
	bar.warp.sync 	-1;
	// begin inline asm
	mma.sync.aligned.row.col.m8n8k32.s32.s4.s4.s32 {%r22003, %r22004}, {%r49150}, {%r49150}, {%r21997, %r21998};

	// end inline asm
	bar.warp.sync 	-1;
	// begin inline asm
	mma.sync.aligned.row.col.m8n8k32.s32.s4.s4.s32 {%r22009, %r22010}, {%r49150}, {%r49150}, {%r22003, %r22004};

	// end inline asm
	bar.warp.sync 	-1;
	// begin inline asm
	mma.sync.aligned.row.col.m8n8k32.s32.s4.s4.s32 {%r22015, %r22016}, {%r49150}, {%r49150}, {%r22009, %r22010};

	// end inline asm
	bar.warp.sync 	-1;
	// begin inline asm
	mma.sync.aligned.row.col.m8n8k32.s32.s4.s4.s32 {%r22021, %r22022}, {%r49150}, {%r49150}, {%r22015, %r22016};

	// end inline asm
	bar.warp.sync 	-1;
	// begin inline asm
	mma.sync.aligned.row.col.m8n8k32.s32.s4.s4.s32 {%r22027, %r22028}, {%r49150}, {%r49150}, {%r22021, %r22022};

	// end inline asm
	bar.warp.sync 	-1;
	// begin inline asm
	mma.sync.aligned.row.col.m8n8k32.s32.s4.s4.s32 {%r22033, %r22034}, {%r49150}, {%r49150}, {%r22027, %r22028};

	// end inline asm
	bar.warp.sync 	-1;
	// begin inline asm
	mma.sync.aligned.row.col.m8n8k32.s32.s4.s4.s32 {%r22039, %r22040}, {%r49150}, {%r49150}, {%r22033, %r22034};

	// end inline asm
	bar.warp.sync 	-1;
	// begin inline asm
	mma.sync.aligned.row.col.m8n8k32.s32.s4.s4.s32 {%r22045, %r22046}, {%r49150}, {%r49150}, {%r22039, %r22040};

	// end inline asm
	bar.warp.sync 	-1;
	// begin inline asm
	mma.sync.aligned.row.col.m8n8k32.s32.s4.s4.s32 {%r22051, %r22052}, {%r49150}, {%r49150}, {%r22045, %r22046};

	// end inline asm
	bar.warp.sync 	-1;
	// begin inline asm
	mma.sync.aligned.row.col.m8n8k32.s32.s4.s4.s32 {%r22057, %r22058}, {%r49150}, {%r49150}, {%r22051, %r22052};

	// end inline asm
	bar.warp.sync 	-1;
	// begin inline asm
	mma.sync.aligned.row.col.m8n8k32.s32.s4.s4.s32 {%r22063, %r22064}, {%r49150}, {%r49150}, {%r22057, %r22058};

	// end inline asm
	bar.warp.sync 	-1;
	// begin inline asm
	mma.sync.aligned.row.col.m8n8k32.s32.s4.s4.s32 {%r22069, %r22070}, {%r49150}, {%r49150}, {%r22063, %r22064};

	// end inline asm
	bar.warp.sync 	-1;
	// begin inline asm
	mma.sync.aligned.row.col.m8n8k32.s32.s4.s4.s32 {%r22075, %r22076}, {%r49150}, {%r49150}, {%r22069, %r22070};

	// end inline asm
	bar.warp.sync 	-1;
	// begin inline asm
	mma.sync.aligned.row.col.m8n8k32.s32.s4.s4.s32 {%r22081, %r22082}, {%r49150}, {%r49150}, {%r22075, %r22076};

	// end inline asm
	bar.warp.sync 	-1;
	// begin inline asm
	mma.sync.aligned.row.col.m8n8k32.s32.s4.s4.s32 {%r22087, %r22088}, {%r49150}, {%r49150}, {%r22081, %r22082};

	// end inline asm
	bar.warp.sync 	-1;
	// begin inline asm
	mma.sync.aligned.row.col.m8n8k32.s32.s4.s4.s32 {%r22093, %r22094}, {%r49150}, {%r49150}, {%r22087, %r22088};

	// end inline asm
	bar.warp.sync 	-1;
	// begin inline asm
	mma.sync.aligned.row.col.m8n8k32.s32.s4.s4.s32 {%r22099, %r22100}, {%r49150}, {%r49150}, {%r22093, %r22094};

	// end inline asm
	bar.warp.sync 	-1;
	// begin inline asm
	mma.sync.aligned.row.col.m8n8k32.s32.s4.s4.s32 {%r22105, %r22106}, {%r49150}, {%r49150}, {%r22099, %r22100};

	// end inline asm
	bar.warp.sync 	-1;
	// begin inline asm
	mma.sync.aligned.row.col.m8n8k32.s32.s4.s4.s32 {%r22111, %r22112}, {%r49150}, {%r49150}, {%r22105, %r22106};

	// end inline asm
	bar.warp.sync 	-1;
	// begin inline asm
	mma.sync.aligned.row.col.m8n8k32.s32.s4.s4.s32 {%r22117, %r22118}, {%r49150}, {%r49150}, {%r22111, %r22112};

	// end inline asm
	bar.warp.sync 	-1;
	// begin inline asm
	mma.sync.aligned.row.col.m8n8k32.s32.s4.s4.s32 {%r22123, %r22124}, {%r49150}, {%r49150}, {%r22117, %r22118};

	// end inline asm
	bar.warp.sync 	-1;
	// begin inline asm
	mma.sync.aligned.row.col.m8n8k32.s32.s4.s4.s32 {%r22129, %r22130}, {%r49150}, {%r49150}, {%r22123, %r22124};

	// end inline asm
	bar.warp.sync 	-1;
	// begin inline asm
	mma.sync.aligned.row.col.m8n8k32.s32.s4.s4.s32 {%r22135, %r22136}, {%r49150}, {%r49150}, {%r22129, %r22130};

	// end inline asm
	bar.warp.sync 	-1;
	// begin inline asm
	mma.sync.aligned.row.col.m8n8k32.s32.s4.s4.s32 {%r22141, %r22142}, {%r49150}, {%r49150}, {%r22135, %r22136};

	// end inline asm
	bar.warp.sync 	-1;
	// begin inline asm
	mma.sync.aligned.row.col.m8n8k32.s32.s4.s4.s32 {%r22147, %r22148}, {%r49150}, {%r49150}, {%r22141, %r22142};

	// end inline asm
	bar.warp.sync 	-1;
	// begin inline asm
	mma.sync.aligned.row.col.m8n8k32.s32.s4.s4.s32 {%r22153, %r22154}, {%r49150}, {%r49150}, {%r22147, %r22148};

	// end inline asm
	bar.warp.sync 	-1;
	// begin inline asm
	mma.sync.aligned.row.col.m8n8k32.s32.s4.s4.s32 {%r22159, %r22160}, {%r49150}, {%r49150}, {%r22153, %r22154};

	// end inline asm
	bar.warp.sync 	-1;
	// begin inline asm
	mma.sync.aligned.row.col.m8n8k32.s32.s4.s4.s32 {%r22165, %r22166}, {%r49150}, {%r49150}, {%r22159, %r22160};

	// end inline asm
	bar.warp.sync 	-1;
	// begin inline asm
	mma.sync.aligned.row.col.m8n8k32.s32.s4.s4.s32 {%r22171, %r22172}, {%r49150}, {%r49150}, {%r22165, %r22166};

	// end inline asm
	bar.warp.sync 	-1;
	// begin inline asm
	mma.sync.aligned.row.col.m8n8k32.s32.s4.s4.s32 {%r22177, %r22178}, {%r49150}, {%r49150}, {%r22171, %r22172};

	// end inline asm
	bar.warp.sync 	-1;
	// begin inline asm
	mma.sync.aligned.row.col.m8n8k32.s32.s4.s4.s32 {%r22183, %r22184}, {%r49150}, {%r49150}, {%r22177, %r22178};

	// end inline asm
	bar.warp.sync 	-1;
	// begin inline asm
	mma.sync.aligned.row.col.m8n8k32.s32.s4.s4.s32 {%r22189, %r22190}, {%r49150}, {%r49150}, {%r22183, %r22184};

	// end inline asm
	bar.warp.sync 	-1;
	// begin inline asm
	mma.sync.aligned.row.col.m8n8k32.s32.s4.s4.s32 {%r22195, %r22196}, {%r49150}, {%r49150}, {%r22189, %r22190};

	// end inline asm
	bar.warp.sync 	-1;
	// begin inline asm
	mma.sync.aligned.row.col.m8n8k32.s32.s4.s4.s32 {%r22201, %r22202}, {%r49150}, {%r49150}, {%r22195, %r22196};

	// end inline asm
	bar.warp.sync 	-1;
	// begin inline asm
	mma.sync.aligned.row.col.m8n8k32.s32.s4.s4.s32 {%r22207, %r22208}, {%r49150}, {%r49150}, {%r22201, %r22202};

	// end inline asm
	bar.warp.sync 	-1;
	// begin inline asm
	mma.sync.aligned.row.col.m8n8k32.s32.s4.s4.s32 {%r22213, %r22214}, {%r49150}, {%r49150}, {%r22207, %r22208};

	// end inline asm
	bar.warp.sync 	-1;
	// begin inline asm
	mma.sync.aligned.row.col.m8n8k32.s32.s4.s4.s32 {%r22219, %r22220}, {%r49150}, {%r49150}, {%r22213, %r22214};

	// end inline asm
	bar.warp.sync 	-1;
	// begin inline asm
	mma.sync.aligned.row.col.m8n8k32.s32.s4.s4.s32 {%r22225, %r22226}, {%r49150}, {%r49150}, {%r22219, %r22220};

	// end inline asm
	bar.warp.sync 	-1;
	// begin inline asm
	mma.sync.aligned.row.col.m8n8k32.s32.s4.s4.s32 {%r22231, %r22232}, {%r49150}, {%r49150}, {%r22225, %r22226};

	// end inline asm
	bar.warp.sync 	-1;
	// begin inline asm
	mma.sync.aligned.row.col.m8n8k32.s32.s4.s4.s32 {%r22237, %r22238}, {%r49150}, {%r49150}, {%r22231, %r22232};

	// end inline asm
	bar.warp.sync 	-1;
	// begin inline asm
	mma.sync.aligned.row.col.m8n8k32.s32.s4.s4.s32 {%r22243, %r22244}, {%r49150}, {%r49150}, {%r22237, %r22238};

	// end inline asm
	bar.warp.sync 	-1;
	// begin inline asm
	mma.sync.aligned.row.col.m8n8k32.s32.s4.s4.s32 {%r22249, %r22250}, {%r49150}, {%r49150}, {%r22243, %r22244};

	// end inline asm
	bar.warp.sync 	-1;
	// begin inline asm
	mma.sync.aligned.row.col.m8n8k32.s32.s4.s4.s32 {%r22255, %r22256}, {%r49150}, {%r49150}, {%r22249, %r22250};

	// end inline asm
	bar.warp.sync 	-1;
	// begin inline asm
	mma.sync.aligned.row.col.m8n8k32.s32.s4.s4.s32 {%r22261, %r22262}, {%r49150}, {%r49150}, {%r22255, %r22256};

	// end inline asm
	bar.warp.sync 	-1;
	// begin inline asm
	mma.sync.aligned.row.col.m8n8k32.s32.s4.s4.s32 {%r22267, %r22268}, {%r49150}, {%r49150}, {%r22261, %r22262};

	// end inline asm
	bar.warp.sync 	-1;
	// begin inline asm
	mma.sync.aligned.row.col.m8n8k32.s32.s4.s4.s32 {%r22273, %r22274}, {%r49150}, {%r49150}, {%r22267, %r22268};

	// end inline asm
	bar.warp.sync 	-1;
	// begin inline asm
	mma.sync.aligned.row.col.m8n8k32.s32.s4.s4.s32 {%r22279, %r22280}, {%r49150}, {%r49150}, {%r22273, %r22274};

	// end inline asm
	bar.warp.sync 	-1;
	// begin inline asm
	mma.sync.aligned.row.col.m8n8k32.s32.s4.s4.s32 {%r22285, %r22286}, {%r49150}, {%r49150}, {%r22279, %r22280};

	// end inline asm
	bar.warp.sync 	-1;
	// begin inline asm
	mma.sync.aligned.row.col.m8n8k32.s32.s4.s4.s32 {%r22291, %r22292}, {%r49150}, {%r49150}, {%r22285, %r22286};

	// end inline asm
	bar.warp.sync 	-1;
	// begin inline asm
	mma.sync.aligned.row.col.m8n8k32.s32.s4.s4.s32 {%r22297, %r22298}, {%r49150}, {%r49150}, {%r22291, %r22292};

	// end inline asm
	bar.warp.sync 	-1;
	// begin inline asm
	mma.sync.aligned.row.col.m8n8k32.s32.s4.s4.s32 {%r22303, %r22304}, {%r49150}, {%r49150}, {%r22297, %r22298};

	// end inline asm
	bar.warp.sync 	-1;
	// begin inline asm
	mma.sync.aligned.row.col.m8n8k32.s32.s4.s4.s32 {%r22309, %r22310}, {%r49150}, {%r49150}, {%r22303, %r22304};

	// end inline asm
	bar.warp.sync 	-1;
	// begin inline asm
	mma.sync.aligned.row.col.m8n8k32.s32.s4.s4.s32 {%r22315, %r22316}, {%r49150}, {%r49150}, {%r22309, %r22310};

	// end inline asm
	bar.warp.sync 	-1;
	// begin inline asm
	mma.sync.aligned.row.col.m8n8k32.s32.s4.s4.s32 {%r22321, %r22322}, {%r49150}, {%r49150}, {%r22315, %r22316};

	// end inline asm
	bar.warp.sync 	-1;
	// begin inline asm
	mma.sync.aligned.row.col.m8n8k32.s32.s4.s4.s32 {%r22327, %r22328}, {%r49150}, {%r49150}, {%r22321, %r22322};

	// end inline asm
	bar.warp.sync 	-1;
	// begin inline asm
	mma.sync.aligned.row.col.m8n8k32.s32.s4.s4.s32 {%r22333, %r22334}, {%r49150}, {%r49150}, {%r22327, %r22328};

	// end inline asm
	bar.warp.sync 	-1;
	// begin inline asm
	mma.sync.aligned.row.col.m8n8k32.s32.s4.s4.s32 {%r22339, %r22340}, {%r49150}, {%r49150}, {%r22333, %r22334};

	// end inline asm
	bar.warp.sync 	-1;
	// begin inline asm
	mma.sync.aligned.row.col.m8n8k32.s32.s4.s4.s32 {%r22345, %r22346}, {%r49150}, {%r49150}, {%r22339, %r22340};

	// end inline asm
	bar.warp.sync 	-1;
	// begin inline asm
	mma.sync.aligned.row.col.m8n8k32.s32.s4.s4.s32 {%r22351, %r22352}, {%r49150}, {%r49150}, {%r22345, %r22346};

	// end inline asm
	bar.warp.sync 	-1;
	// begin inline asm
	mma.sync.aligned.row.col.m8n8k32.s32.s4.s4.s32 {%r22357, %r22358}, {%r49150}, {%r49150}, {%r22351, %r22352};

	// end inline asm
	bar.warp.sync 	-1;
	// begin inline asm
	mma.sync.aligned.row.col.m8n8k32.s32.s4.s4.s32 {%r22363, %r22364}, {%r49150}, {%r49150}, {%r22357, %r22358};

	// end inline asm
	bar.warp.sync 	-1;
	// begin inline asm
	mma.sync.aligned.row.col.m8n8k32.s32.s4.s4.s32 {%r22369, %r22370}, {%r49150}, {%r49150}, {%r22363, %r22364};

	// end inline asm
	bar.warp.sync 	-1;
	// begin inline asm
	mma.sync.aligned.row.col.m8n8k32.s32.s4.s4.s32 {%r22375, %r22376}, {%r49150}, {%r49150}, {%r22369, %r22370};

	// end inline asm
	bar.warp.sync 	-1;
	// begin inline asm
	mma.sync.aligned.row.col.m8n8k32.s32.s4.s4.s32 {%r22381, %r22382}, {%r49150}, {%r49150}, {%r22375, %r22376};

	// end inline asm
	bar.warp.sync 	-1;
	// begin inline asm
	mma.sync.aligned.row.col.m8n8k32.s32.s4.s4.s32 {%r22387, %r22388}, {%r49150}, {%r49150}, {%r22381, %r22382};

	// end inline asm
	bar.warp.sync 	-1;
	// begin inline asm
	mma.sync.aligned.row.col.m8n8k32.s32.s4.s4.s32 {%r22393, %r22394}, {%r49150}, {%r49150}, {%r22387, %r22388};

	// end inline asm
	bar.warp.sync 	-1;
	// begin inline asm
	mma.sync.aligned.row.col.m8n8k32.s32.s4.s4.s32 {%r22399, %r22400}, {%r49150}, {%r49150}, {%r22393, %r22394};

	// end inline asm
	bar.warp.sync 	-1;
	// begin inline asm
	mma.sync.aligned.row.col.m8n8k32.s32.s4.s4.s32 {%r22405, %r22406}, {%r49150}, {%r49150}, {%r22399, %r22400};

	// end inline asm
	bar.warp.sync 	-1;
	// begin inline asm
	mma.sync.aligned.row.col.m8n8k32.s32.s4.s4.s32 {%r22411, %r22412}, {%r49150}, {%r49150}, {%r22405, %r22406};

	// end inline asm
	bar.warp.sync 	-1;
	// begin inline asm
	mma.sync.aligned.row.col.m8n8k32.s32.s4.s4.s32 {%r22417, %r22418}, {%r49150}, {%r49150}, {%r22411, %r22412};

	// end inline asm
	bar.warp.sync 	-1;
	// begin inline asm
	mma.sync.aligned.row.col.m8n8k32.s32.s4.s4.s32 {%r22423, %r22424}, {%r49150}, {%r49150}, {%r22417, %r22418};

	// end inline asm
	bar.warp.sync 	-1;
	// begin inline asm
	mma.sync.aligned.row.col.m8n8k32.s32.s4.s4.s32 {%r22429, %r22430}, {%r49150}, {%r49150}, {%r22423, %r22424};

	// end inline asm
	bar.warp.sync 	-1;
	// begin inline asm
	mma.sync.aligned.row.col.m8n8k32.s32.s4.s4.s32 {%r22435, %r22436}, {%r49150}, {%r49150}, {%r22429, %r22430};

	// end inline asm
	bar.warp.sync 	-1;
	// begin inline asm
	mma.sync.aligned.row.col.m8n8k32.s32.s4.s4.s32 {%r22441, %r22442}, {%r49150}, {%r49150}, {%r22435, %r22436};

	// end inline asm
	bar.warp.sync 	-1;
	// begin inline asm
	mma.sync.aligned.row.col.m8n8k32.s32.s4.s4.s32 {%r22447, %r22448}, {%r49150}, {%r49150}, {%r22441, %r22442};

	// end inline asm
	bar.warp.sync 	-1;
	// begin inline asm
	mma.sync.aligned.row.col.m8n8k32.s32.s4.s4.s32 {%r22453, %r22454}, {%r49150}, {%r49150}, {%r22447, %r22448};

	// end inline asm
	bar.warp.sync 	-1;
	// begin inline asm
	mma.sync.aligned.row.col.m8n8k32.s32.s4.s4.s32 {%r22459, %r22460}, {%r49150}, {%r49150}, {%r22453, %r22454};

	// end inline asm
	bar.warp.sync 	-1;
	// begin inline asm
	mma.sync.aligned.row.col.m8n8k32.s32.s4.s4.s32 {%r22465, %r22466}, {%r49150}, {%r49150}, {%r22459, %r22460};

	// end inline asm
	bar.warp.sync 	-1;
	// begin inline asm
	mma.sync.aligned.row.col.m8n8k32.s32.s4.s4.s32 {%r22471, %r22472}, {%r49150}, {%r49150}, {%r22465, %r22466};

	// end inline asm
	bar.warp.sync 	-1;
	// begin inline asm
	mma.sync.aligned.row.col.m8n8k32.s32.s4.s4.s32 {%r22477, %r22478}, {%r49150}, {%r49150}, {%r22471, %r22472};

	// end inline asm
	bar.warp.sync 	-1;
	// begin inline asm
	mma.sync.aligned.row.col.m8n8k32.s32.s4.s4.s32 {%r22483, %r22484}, {%r49150}, {%r49150}, {%r22477, %r22478};

	// end inline asm
	bar.warp.sync 	-1;
	// begin inline asm
	mma.sync.aligned.row.col.m8n8k32.s32.s4.s4.s32 {%r22489, %r22490}, {%r49150}, {%r49150}, {%r22483, %r22484};

	// end inline asm
	bar.warp.sync 	-1;
	// begin inline asm
	mma.sync.aligned.row.col.m8n8k32.s32.s4.s4.s32 {%r22495, %r22496}, {%r49150}, {%r49150}, {%r22489, %r22490};

	// end inline asm
	bar.warp.sync 	-1;
	// begin inline asm
	mma.sync.aligned.row.col.m8n8k32.s32.s4.s4.s32 {%r22501, %r22502}, {%r49150}, {%r49150}, {%r22495, %r22496};

	// end inline asm
	bar.warp.sync 	-1;
	// begin inline asm
	mma.sync.aligned.row.col.m8n8k32.s32.s4.s4.s32 {%r22507, %r22508}, {%r49150}, {%r49150}, {%r22501, %r22502};

	// end inline asm
	bar.warp.sync 	-1;
	// begin inline asm
	mma.sync.aligned.row.col.m8n8k32.s32.s4.s4.s32 {%r22513, %r22514}, {%r49150}, {%r49150}, {%r22507, %r22508};

	// end inline asm
	bar.warp.sync 	-1;
	// begin inline asm
	mma.sync.aligned.row.col.m8n8k32.s32.s4.s4.s32 {%r22519, %r22520}, {%r49150}, {%r49150}, {%r22513, %r22514};

	// end inline asm
	bar.warp.sync 	-1;
	// begin inline asm
	mma.sync.aligned.row.col.m8n8k32.s32.s4.s4.s32 {%r22525, %r22526}, {%r49150}, {%r49150}, {%r22519, %r22520};

	// end inline asm
	bar.warp.sync 	-1;
	// begin inline asm
	mma.sync.aligned.row.col.m8n8k32.s32.s4.s4.s32 {%r22531, %r22532}, {%r49150}, {%r49150}, {%r22525, %r22526};

	// end inline asm
	bar.warp.sync 	-1;
	// begin inline asm
	mma.sync.aligned.row.col.m8n8k32.s32.s4.s4.s32 {%r22537, %r22538}, {%r49150}, {%r49150}, {%r22531, %r22532};

	// end inline asm
	bar.warp.sync 	-1;
	// begin inline asm
	mma.sync.aligned.row.col.m8n8k32.s32.s4.s4.s32 {%r22543, %r22544}, {%r49150}, {%r49150}, {%r22537, %r22538};

	// end inline asm
	bar.warp.sync 	-1;
	// begin inline asm
	mma.sync.aligned.row.col.m8n8k32.s32.s4.s4.s32 {%r22549, %r22550}, {%r49150}, {%r49150}, {%r22543, %r22544};

	// end inline asm
	bar.warp.sync 	-1;
	// begin inline asm
	mma.sync.aligned.row.col.m8n8k32.s32.s4.s4.s32 {%r22555, %r22556}, {%r49150}, {%r49150}, {%r22549, %r22550};

	// end inline asm
	bar.warp.sync 	-1;
	// begin inline asm
	mma.sync.aligned.row.col.m8n8k32.s32.s4.s4.s32 {%r22561, %r22562}, {%r49150}, {%r49150}, {%r22555, %r22556};

	// end inline asm
	bar.warp.sync 	-1;
	// begin inline asm
	mma.sync.aligned.row.col.m8n8k32.s32.s4.s4.s32 {%r22567, %r22568}, {%r49150}, {%r49150}, {%r22561, %r22562};

	// end inline asm
	bar.warp.sync 	-1;
	// begin inline asm
	mma.sync.aligned.row.col.m8n8k32.s32.s4.s4.s32 {%r22573, %r22574}, {%r49150}, {%r49150}, {%r22567, %r22568};

	// end inline asm
	bar.warp.sync 	-1;
	// begin inline asm
	mma.sync.aligned.row.col.m8n8k32.s32.s4.s4.s32 {%r22579, %r22580}, {%r49150}, {%r49150}, {%r22573, %r22574};

	// end inline asm
	bar.warp.sync 	-1;
	// begin inline asm
	mma.sync.aligned.row.col.m8n8k32.s32.s4.s4.s32 {%r22585, %r22586}, {%r49150}, {%r49150}, {%r22579, %r22580};

	// end inline asm
	bar.warp.sync 	-1;
	// begin inline asm
	mma.sync.aligned.row.col.m8n8k32.s32.s4.s4.s32 {%r22591, %r22592}, {%r49150}, {%r49150}, {%r22585, %r22586};

	// end inline asm
	bar.warp.sync 	-1;
	// begin inline asm
	mma.sync.aligned.row.col.m8n8k32.s32.s4.s4.s32 {%r22597, %r22598}, {%r49150}, {%r49150}, {%r22591, %r22592};

	// end inline asm
	bar.warp.sync 	-1;
	// begin inline asm
	mma.sync.aligned.row.col.m8n8k32.s32.s4.s4.s32 {%r22603, %r22604}, {%r49150}, {%r49150}, {%r22597, %r22598};

	// end inline asm
	bar.warp.sync 	-1;
	// begin inline asm
	mma.sync.aligned.row.col.m8n8k32.s32.s4.s4.s32 {%r22609, %r22610}, {%r49150}, {%r49150}, {%r22603, %r22604};

	// end inline asm
	bar.warp.sync 	-1;
	// begin inline asm
	mma.sync.aligned.row.col.m8n8k32.s32.s4.s4.s32 {%r22615, %r22616}, {%r49150}, {%r49150}, {%r22609, %r22610};

	// end inline asm
	bar.warp.sync 	-1;
	// begin inline asm
	mma.sync.aligned.row.col.m8n8k32.s32.s4.s4.s32 {%r22621, %r22622}, {%r49150}, {%r49150}, {%r22615, %r22616};

	// end inline asm
	bar.warp.sync 	-1;
	// begin inline asm
	mma.sync.aligned.row.col.m8n8k32.s32.s4.s4.s32 {%r22627, %r22628}, {%r49150}, {%r49150}, {%r22621, %r22622};

	// end inline asm
	bar.warp.sync 	-1;
	// begin inline asm
	mma.sync.aligned.row.col.m8n8k32.s32.s4.s4.s32 {%r22633, %r22634}, {%r49150}, {%r49150}, {%r22627, %r22628};

	// end inline asm
	bar.warp.sync 	-1;
	// begin inline asm
	mma.sync.aligned.row.col.m8n8k32.s32.s4.s4.s32 {%r22639, %r22640}, {%r49150}, {%r49150}, {%r22633, %r22634};

	// end inline asm
	bar.warp.sync 	-1;
	// begin inline asm
	mma.sync.aligned.row.col.m8n8k32.s32.s4.s4.s32 {%r22645, %r22646}, {%r49150}, {%r49150}, {%r22639, %r22640};

	// end inline asm
	bar.warp.sync 	-1;
	// begin inline asm
	mma.sync.aligned.row.col.m8n8k32.s32.s4.s4.s32 {%r22651, %r22652}, {%r49150}, {%r49150}, {%r22645, %r22646};

	// end inline asm
	bar.warp.sync 	-1;
	// begin inline asm
	mma.sync.aligned.row.col.m8n8k32.s32.s4.s4.s32 {%r22657, %r22658}, {%r49150}, {%r49150}, {%r22651, %r22652};

	// end inline asm
	bar.warp.sync 	-1;
	// begin inline asm
	mma.sync.aligned.row.col.m8n8k32.s32.s4.s4.s32 {%r22663, %r22664}, {%r49150}, {%r49150}, {%r22657, %r22658};

	// end inline asm
	bar.warp.sync 	-1;
	// begin inline asm
	mma.sync.aligned.row.col.m8n8k32.s32.s4.s4.s32 {%r22669, %r22670}, {%r49150}, {%r49150}, {%r22663, %r22664};

	// end inline asm
	bar.warp.sync 	-1;
	// begin inline asm
	mma.sync.aligned.row.col.m8n8k32.s32.s4.s4.s32 {%r22675, %r22676}, {%r49150}, {%r49150}, {%r22669, %r22670};

	// end inline asm
	bar.warp.sync 	-1;
	// begin inline asm
	mma.sync.aligned.row.col.m8n8k32.s32.s4.s4.s32 {%r22681, %r22682}, {%r49150}, {%r49150}, {%r22675, %r22676};

	// end inline asm
	bar.warp.sync 	-1;
	// begin inline asm
	mma.sync.aligned.row.col.m8n8k32.s32.s4.s4.s32 {%r22687, %r22688}, {%r49150}, {%r49150}, {%r22681, %r22682};

	// end inline asm
	bar.warp.sync 	-1;
	// begin inline asm
	mma.sync.aligned.row.col.m8n8k32.s32.s4.s4.s32 {%r22693, %r22694}, {%r49150}, {%r49150}, {%r22687, %r22688};

	// end inline asm
	bar.warp.sync 	-1;
	// begin inline asm
	mma.sync.aligned.row.col.m8n8k32.s32.s4.s4.s32 {%r22699, %r22700}, {%r49150}, {%r49150}, {%r22693, %r22694};

	// end inline asm
	bar.warp.sync 	-1;
	// begin inline asm
	mma.sync.aligned.row.col.m8n8k32.s32.s4.s4.s32 {%r22705, %r22706}, {%r49150}, {%r49150}, {%r22699, %r22700};

	// end inline asm
	bar.warp.sync 	-1;
	// begin inline asm
	mma.sync.aligned.row.col.m8n8k32.s32.s4.s4.s32 {%r22711, %r22712}, {%r49150}, {%r49150}, {%r22705, %r22706};

	// end inline asm
	bar.warp.sync 	-1;
	// begin inline asm
	mma.sync.aligned.row.col.m8n8k32.s32.s4.s4.s32 {%r22717, %r22718}, {%r49150}, {%r49150}, {%r22711, %r22712};

	// end inline asm
	bar.warp.sync 	-1;
	// begin inline asm
	mma.sync.aligned.row.col.m8n8k32.s32.s4.s4.s32 {%r22723, %r22724}, {%r49150}, {%r49150}, {%r22717, %r22718};

	// end inline asm
	bar.warp.sync 	-1;
	// begin inline asm
	mma.sync.aligned.row.col.m8n8k32.s32.s4.s4.s32 {%r22729, %r22730}, {%r49150}, {%r49150}, {%r22723, %r22724};

	// end inline asm
	bar.warp.sync 	-1;
	// begin inline asm
	mma.sync.aligned.row.col.m8n8k32.s32.s4.s4.s32 {%r22735, %r22736}, {%r49150}, {%r49150}, {%r22729, %r22730};

	// end inline asm
	bar.warp.sync 	-1;
	// begin inline asm
	mma.sync.aligned.row.col.m8n8k32.s32.s4.s4.s32 {%r22741, %r22742}, {%r49150}, {%r49150}, {%r22735, %r22736};

	// end inline asm
	bar.warp.sync 	-1;
	// begin inline asm
	mma.sync.aligned.row.col.m8n8k32.s32.s4.s4.s32 {%r22747, %r22748}, {%r49150}, {%r49150}, {%r22741, %r22742};

	// end inline asm
	bar.warp.sync 	-1;
	// begin inline asm
	mma.sync.aligned.row.col.m8n8k32.s32.s4.s4.s32 {%r22753, %r22754}, {%r49150}, {%r49150}, {%r22747, %r22748};

	// end inline asm
	bar.warp.sync 	-1;
	// begin inline asm
	mma.sync.aligned.row.col.m8n8k32.s32.s4.s4.s32 {%r22759, %r22760}, {%r49150}, {%r49150}, {%r22753, %r22754};

	// end inline asm
	bar.warp.sync 	-1;
	// begin inline asm
	mma.sync.aligned.row.col.m8n8k32.s32.s4.s4.s32 {%r22765, %r22766}, {%r49150}, {%r49150}, {%r22759, %r22760};

	// end inline asm
	bar.warp.sync 	-1;
	// begin inline asm
	mma.sync.aligned.row.col.m8n8k32.s32.s4.s4.s32 {%r22771, %r22772}, {%r49150}, {%r49150}, {%r22765, %r22766};

	// end inline asm
	bar.warp.sync 	-1;
	// begin inline asm
	mma.sync.aligned.row.col.m8n8k32.s32.s4.s4.s32 {%r22777, %r22778}, {%r49150}, {%r49150}, {%r22771, %r22772};

	// end inline asm
	bar.warp.sync 	-1;
	// begin inline asm
	mma.sync.aligned.row.col.m8n8k32.s32.s4.s4.s32 {%r22783, %r22784}, {%r49150}, {%r49150}, {%r22777, %r22778};

	// end inline asm
	bar.warp.sync 	-1;
	// begin inline asm
	mma.sync.aligned.row.col.m8n8k32.s32.s4.s4.s32 {%r22789, %r22790}, {%r49150}, {%r49150}, {%r22783, %r22784};

	// end inline asm
	bar.warp.sync 	-1;
	// begin inline asm
	mma.sync.aligned.row.col.m8n8k32.s32.s4.s4.s32 {%r22795, %r22796}, {%r49150}, {%r49150}, {%r22789, %r22790};

	// end inline asm
	bar.warp.sync 	-1;
	// begin inline asm
	mma.sync.aligned.row.col.m8n8k32.s32.s4.s4.s32 {%r22801, %r22802}, {%r49150}, {%r49150}, {%r22795, %r22796};

	// end inline asm
	bar.warp.sync 	-1;
	// begin inline asm
	mma.sync.aligned.row.col.m8n8k32.s32.s4.s4.s32 {%r22807, %r22808}, {%r49150}, {%r49150}, {%r22801, %r22802};

	// end inline asm
	bar.warp.sync 	-1;
	// begin inline asm
	mma.sync.aligned.row.col.m8n8k32.s32.s4.s4.s32 {%r22813, %r22814}, {%r49150}, {%r49150}, {%r22807, %r22808};

	// end inline asm
	bar.warp.sync 	-1;
	// begin inline asm
	mma.sync.aligned.row.col.m8n8k32.s32.s4.s4.s32 {%r22819, %r22820}, {%r49150}, {%r49150}, {%r22813, %r22814};

	// end inline asm
	bar.warp.sync 	-1;
	// begin inline asm
	mma.sync.aligned.row.col.m8n8k32.s32.s4.s4.s32 {%r22825, %r22826}, {%r49150}, {%r49150}, {%r22819, %r22820};

	// end inline asm
	bar.warp.sync 	-1;
	// begin inline asm
	mma.sync.aligned.row.col.m8n8k32.s32.s4.s4.s32 {%r22831, %r22832}, {%r49150}, {%r49150}, {%r22825, %r22826};

	// end inline asm
	bar.warp.sync 	-1;
	// begin inline asm
	mma.sync.aligned.row.col.m8n8k32.s32.s4.s4.s32 {%r22837, %r22838}, {%r49150}, {%r49150}, {%r22831, %r22832};

	// end inline asm
	bar.warp.sync 	-1;
	// begin inline asm
	mma.sync.aligned.row.col.m8n8k32.s32.s4.s4.s32 {%r22843, %r22844}, {%r49150}, {%r49150}, {%r22837, %r22838};

	// end inline asm
	bar.warp.sync 	-1;
	// begin inline asm
	mma.sync.aligned.row.col.m8n8k32.s32.s4.s4.s32 {%r22849, %r22850}, {%r49150}, {%r49150}, {%r22843, %r22844};

	// end inline asm
	bar.warp.sync 	-1;
	// begin inline asm
	mma.sync.aligned.row.col.m8n8k32.s32.s4.s4.s32 {%r22855, %r22856}, {%r49150}, {%r49150}, {%r22849, %r22850};

	// end inline asm
	bar.warp.sync 	-1;
	// begin inline asm
	mma.sync.aligned.row.col.m8n8k32.s32.s4.s4.s32 {%r22861, %r22862}, {%r49150}, {%r49150}, {%r22855, %r22856};

	// end inline asm
	bar.warp.sync 	-1;
	// begin inline asm
	mma.sync.aligned.row.col.m8n8k32.s32.s4.s4.s32 {%r22867, %r22868}, {%r49150}, {%r49150}, {%r22861, %r22862};

	// end inline asm
	bar.warp.sync 	-1;
	// begin inline asm
	mma.sync.aligned.row.col.m8n8k32.s32.s4.s4.s32 {%r22873, %r22874}, {%r49150}, {%r49150}, {%r22867, %r22868};

	// end inline asm
	bar.warp.sync 	-1;
	// begin inline asm
	mma.sync.aligned.row.col.m8n8k32.s32.s4.s4.s32 {%r22879, %r22880}, {%r49150}, {%r49150}, {%r22873, %r22874};

	// end inline asm
	bar.warp.sync 	-1;
	// begin inline asm
	mma.sync.aligned.row.col.m8n8k32.s32.s4.s4.s32 {%r22885, %r22886}, {%r49150}, {%r49150}, {%r22879, %r22880};

	// end inline asm
	bar.warp.sync 	-1;
	// begin inline asm
	mma.sync.aligned.row.col.m8n8k32.s32.s4.s4.s32 {%r22891, %r22892}, {%r49150}, {%r49150}, {%r22885, %r22886};

	// end inline asm
	bar.warp.sync 	-1;
	// begin inline asm
	mma.sync.aligned.row.col.m8n8k32.s32.s4.s4.s32 {%r22897, %r22898}, {%r49150}, {%r49150}, {%r22891, %r22892};

	// end inline asm
	bar.warp.sync 	-1;
	// begin inline asm
	mma.sync.aligned.row.col.m8n8k32.s32.s4.s4.s32 {%r22903, %r22904}, {%r49150}, {%r49150}, {%r22897, %r22898};

	// end inline asm
	bar.warp.sync 	-1;
	// begin inline asm
	mma.sync.aligned.row.col.m8n8k32.s32.s4.s4.s32 {%r22909, %r22910}, {%r49150}, {%r49150}, {%r22903, %r22904};

	// end inline asm
	bar.warp.sync 	-1;
	// begin inline asm
	mma.sync.aligned.row.col.m8n8k32.s32.s4.s4.s32 {%r22915, %r22916}, {%r49150}, {%r49150}, {%r22909, %r22910};

	// end inline asm
	bar.warp.sync 	-1;
	// begin inline asm
	mma.sync.aligned.row.col.m8n8k32.s32.s4.s4.s32 {%r22921, %r22922}, {%r49150}, {%r49150}, {%r22915, %r22916};

	// end inline asm
	bar.warp.sync 	-1;
	// begin inline asm
	mma.sync.aligned.row.col.m8n8k32.s32.s4.s4.s32 {%r22927, %r22928}, {%r49150}, {%r49150}, {%r22921, %r22922};

	// end inline asm
	bar.warp.sync 	-1;
	// begin inline asm
	mma.sync.aligned.row.col.m8n8k32.s32.s4.s4.s32 {%r22933, %r22934}, {%r49150}, {%r49150}, {%r22927, %r22928};

	// end inline asm
	bar.warp.sync 	-1;
	// begin inline asm
	mma.sync.aligned.row.col.m8n8k32.s32.s4.s4.s32 {%r22939, %r22940}, {%r49150}, {%r49150}, {%r22933, %r22934};

	// end inline asm
	bar.warp.sync 	-1;
	// begin inline asm
	mma.sync.aligned.row.col.m8n8k32.s32.s4.s4.s32 {%r22945, %r22946}, {%r49150}, {%r49150}, {%r22939, %r22940};

	// end inline asm
	bar.warp.sync 	-1;
	// begin inline asm
	mma.sync.aligned.row.col.m8n8k32.s32.s4.s4.s32 {%r22951, %r22952}, {%r49150}, {%r49150}, {%r22945, %r22946};

	// end inline asm
	bar.warp.sync 	-1;
	// begin inline asm
	mma.sync.aligned.row.col.m8n8k32.s32.s4.s4.s32 {%r22957, %r22958}, {%r49150}, {%r49150}, {%r22951, %r22952};

	// end inline asm
	bar.warp.sync 	-1;
	// begin inline asm
	mma.sync.aligned.row.col.m8n8k32.s32.s4.s4.s32 {%r22963, %r22964}, {%r49150}, {%r49150}, {%r22957, %r22958};

	// end inline asm
	bar.warp.sync 	-1;
	// begin inline asm
	mma.sync.aligned.row.col.m8n8k32.s32.s4.s4.s32 {%r22969, %r22970}, {%r49150}, {%r49150}, {%r22963, %r22964};

	// end inline asm
	bar.warp.sync 	-1;
	// begin inline asm
	mma.sync.aligned.row.col.m8n8k32.s32.s4.s4.s32 {%r22975, %r22976}, {%r49150}, {%r49150}, {%r22969, %r22970};

	// end inline asm
	bar.warp.sync 	-1;
	// begin inline asm
	mma.sync.aligned.row.col.m8n8k32.s32.s4.s4.s32 {%r22981, %r22982}, {%r49150}, {%r49150}, {%r22975, %r22976};

	// end inline asm
	bar.warp.sync 	-1;
	// begin inline asm
	mma.sync.aligned.row.col.m8n8k32.s32.s4.s4.s32 {%r22987, %r22988}, {%r49150}, {%r49150}, {%r22981, %r22982};

	// end inline asm
	bar.warp.sync 	-1;
	// begin inline asm
	mma.sync.aligned.row.col.m8n8k32.s32.s4.s4.s32 {%r22993, %r22994}, {%r49150}, {%r49150}, {%r22987, %r22988};

	// end inline asm
	bar.warp.sync 	-1;
	// begin inline asm
	mma.sync.aligned.row.col.m8n8k32.s32.s4.s4.s32 {%r22999, %r23000}, {%r49150}, {%r49150}, {%r22993, %r22994};

	// end inline asm
	bar.warp.sync 	-1;
	// begin inline asm
	mma.sync.aligned.row.col.m8n8k32.s32.s4.s4.s32 {%r23005, %r23006}, {%r49150}, {%r49150}, {%r22999, %r23000};

	// end inline asm
	bar.warp.sync 	-1;
	// begin inline asm
	mma.sync.aligned.row.col.m8n8k32.s32.s4.s4.s32 {%r23011, %r23012}, {%r49150}, {%r49150}, {%r23005, %r23006};

	// end inline asm
	bar.warp.sync 	-1;
	// begin inline asm
	mma.sync.aligned.row.col.m8n8k32.s32.s4.s4.s32 {%r23017, %r23018}, {%r49150}, {%r49150}, {%r23011, %r23012};

	// end inline asm
	bar.warp.sync 	-1;
	// begin inline asm
	mma.sync.aligned.row.col.m8n8k32.s32.s4.s4.s32 {%r23023, %r23024}, {%r49150}, {%r49150}, {%r23017, %r23018};

	// end inline asm
	bar.warp.sync 	-1;
	// begin inline asm
	mma.sync.aligned.row.col.m8n8k32.s32.s4.s4.s32 {%r23029, %r23030}, {%r49150}, {%r49150}, {%r23023, %r23024};

	// end inline asm
	bar.warp.sync 	-1;
	// begin inline asm
	mma.sync.aligned.row.col.m8n8k32.s32.s4.s4.s32 {%r23035, %r23036}, {%r49150}, {%r49150}, {%r23029, %r23030};

	// end inline asm
	bar.warp.sync 	-1;
	// begin inline asm
	mma.sync.aligned.row.col.m8n8k32.s32.s4.s4.s32 {%r23041, %r23042}, {%r49150}, {%r49150}, {%r23035, %r23036};

	// end inline asm
	bar.warp.sync 	-1;
	// begin inline asm
	mma.sync.aligned.row.col.m8n8k32.s32.s4.s4.s32 {%r23047, %r23048}, {%r49150}, {%r49150}, {%r23041, %r23042};

	// end inline asm
	bar.warp.sync 	-1;
	// begin inline asm
	mma.sync.aligned.row.col.m8n8k32.s32.s4.s4.s32 {%r23053, %r23054}, {%r49150}, {%r49150}, {%r23047, %r23048};

	// end inline asm
	bar.warp.sync 	-1;
	// begin inline asm
	mma.sync.aligned.row.col.m8n8k32.s32.s4.s4.s32 {%r23059, %r23060}, {%r49150}, {%r49150}, {%r23053, %r23054};

	// end inline asm
	bar.warp.sync 	-1;
	// begin inline asm
	mma.sync.aligned.row.col.m8n8k32.s32.s4.s4.s32 {%r23065, %r23066}, {%r49150}, {%r49150}, {%r23059, %r23060};

	// end inline asm
	bar.warp.sync 	-1;
	// begin inline asm
	mma.sync.aligned.row.col.m8n8k32.s32.s4.s4.s32 {%r23071, %r23072}, {%r49150}, {%r49150}, {%r23065, %r23066};

	// end inline asm
	bar.warp.sync 	-1;
	// begin inline asm
	mma.sync.aligned.row.col.m8n8k32.s32.s4.s4.s32 {%r23077, %r23078}, {%r49150}, {%r49150}, {%r23071, %r23072};

	// end inline asm
	bar.warp.sync 	-1;
	// begin inline asm
	mma.sync.aligned.row.col.m8n8k32.s32.s4.s4.s32 {%r23083, %r23084}, {%r49150}, {%r49150}, {%r23077, %r23078};

	// end inline asm
	bar.warp.sync 	-1;
	// begin inline asm
	mma.sync.aligned.row.col.m8n8k32.s32.s4.s4.s32 {%r23089, %r23090}, {%r49150}, {%r49150}, {%r23083, %r23084};

	// end inline asm
	bar.warp.sync 	-1;
	// begin inline asm
	mma.sync.aligned.row.col.m8n8k32.s32.s4.s4.s32 {%r23095, %r23096}, {%r49150}, {%r49150}, {%r23089, %r23090};

	// end inline asm
	bar.warp.sync 	-1;
	// begin inline asm
	mma.sync.aligned.row.col.m8n8k32.s32.s4.s4.s32 {%r23101, %r23102}, {%r49150}, {%r49150}, {%r23095, %r23096};

	// end inline asm
	bar.warp.sync 	-1;
	// begin inline asm
	mma.sync.aligned.row.col.m8n8k32.s32.s4.s4.s32 {%r23107, %r23108}, {%r49150}, {%r49150}, {%r23101, %r23102};

	// end inline asm
	bar.warp.sync 	-1;
	// begin inline asm
	mma.sync.aligned.row.col.m8n8k32.s32.s4.s4.s32 {%r23113, %r23114}, {%r49150}, {%r49150}, {%r23107, %r23108};

	// end inline asm
	bar.warp.sync 	-1;
	// begin inline asm
	mma.sync.aligned.row.col.m8n8k32.s32.s4.s4.s32 {%r23119, %r23120}, {%r49150}, {%r49150}, {%r23113, %r23114};

	// end inline asm
	bar.warp.sync 	-1;
	// begin inline asm
	mma.sync.aligned.row.col.m8n8k32.s32.s4.s4.s32 {%r23125, %r23126}, {%r49150}, {%r49150}, {%r23119, %r23120};

	// end inline asm
	bar.warp.sync 	-1;
	// begin inline asm
	mma.sync.aligned.row.col.m8n8k32.s32.s4.s4.s32 {%r23131, %r23132}, {%r49150}, {%r49150}, {%r23125, %r23126};

	// end inline asm
	bar.warp.sync 	-1;
	// begin inline asm
	mma.sync.aligned.row.col.m8n8k32.s32.s4.s4.s32 {%r23137, %r23138}, {%r49150}, {%r49150}, {%r23131, %r23132};

	// end inline asm
	bar.warp.sync 	-1;
	// begin inline asm
	mma.sync.aligned.row.col.m8n8k32.s32.s4.s4.s32 {%r23143, %r23144}, {%r49150}, {%r49150}, {%r23137, %r23138};

	// end inline asm
	bar.warp.sync 	-1;
	// begin inline asm
	mma.sync.aligned.row.col.m8n8k32.s32.s4.s4.s32 {%r23149, %r23150}, {%r49150}, {%r49150}, {%r23143, %r23144};

	// end inline asm
	bar.warp.sync 	-1;
	// begin inline asm
	mma.sync.aligned.row.col.m8n8k32.s32.s4.s4.s32 {%r23155, %r23156}, {%r49150}, {%r49150}, {%r23149, %r23150};

	// end inline asm
	bar.warp.sync 	-1;
	// begin inline asm
	mma.sync.aligned.row.col.m8n8k32.s32.s4.s4.s32 {%r23161, %r23162}, {%r49150}, {%r49150}, {%r23155, %r23156};

	// end inline asm
	bar.warp.sync 	-1;
	// begin inline asm
	mma.sync.aligned.row.col.m8n8k32.s32.s4.s4.s32 {%r23167, %r23168}, {%r49150}, {%r49150}, {%r23161, %r23162};

	// end inline asm
	bar.warp.sync 	-1;
	// begin inline asm
	mma.sync.aligned.row.col.m8n8k32.s32.s4.s4.s32 {%r23173, %r23174}, {%r49150}, {%r49150}, {%r23167, %r23168};

	// end inline asm
	bar.warp.sync 	-1;
	// begin inline asm
	mma.sync.aligned.row.col.m8n8k32.s32.s4.s4.s32 {%r23179, %r23180}, {%r49150}, {%r49150}, {%r23173, %r23174};

	// end inline asm
	bar.warp.sync 	-1;
	// begin inline asm
	mma.sync.aligned.row.col.m8n8k32.s32.s4.s4.s32 {%r23185, %r23186}, {%r49150}, {%r49150}, {%r23179, %r23180};

	// end inline asm
	bar.warp.sync 	-1;
	// begin inline asm
	mma.sync.aligned.row.col.m8n8k32.s32.s4.s4.s32 {%r23191, %r23192}, {%r49150}, {%r49150}, {%r23185, %r23186};

	// end inline asm
	bar.warp.sync 	-1;
	// begin inline asm
	mma.sync.aligned.row.col.m8n8k32.s32.s4.s4.s32 {%r23197, %r23198}, {%r49150}, {%r49150}, {%r23191, %r23192};

	// end inline asm
	bar.warp.sync 	-1;
	// begin inline asm
	mma.sync.aligned.row.col.m8n8k32.s32.s4.s4.s32 {%r23203, %r23204}, {%r49150}, {%r49150}, {%r23197, %r23198};

	// end inline asm
	bar.warp.sync 	-1;
	// begin inline asm
	mma.sync.aligned.row.col.m8n8k32.s32.s4.s4.s32 {%r23209, %r23210}, {%r49150}, {%r49150}, {%r23203, %r23204};

	// end inline asm
	bar.warp.sync 	-1;
	// begin inline asm
	mma.sync.aligned.row.col.m8n8k32.s32.s4.s4.s32 {%r23215, %r23216}, {%r49150}, {%r49150}, {%r23209, %r23210};

	// end inline asm
	bar.warp.sync 	-1;
	// begin inline asm
	mma.sync.aligned.row.col.m8n8k32.s32.s4.s4.s32 {%r23221, %r23222}, {%r49150}, {%r49150}, {%r23215, %r23216};

	// end inline asm
	bar.warp.sync 	-1;
	// begin inline asm
	mma.sync.aligned.row.col.m8n8k32.s32.s4.s4.s32 {%r23227, %r23228}, {%r49150}, {%r49150}, {%r23221, %r23222};

	// end inline asm
	bar.warp.sync 	-1;
	// begin inline asm
	mma.sync.aligned.row.col.m8n8k32.s32.s4.s4.s32 {%r23233, %r23234}, {%r49150}, {%r49150}, {%r23227, %r23228};

	// end inline asm
	bar.warp.sync 	-1;
	// begin inline asm
	mma.sync.aligned.row.col.m8n8k32.s32.s4.s4.s32 {%r23239, %r23240}, {%r49150}, {%r49150}, {%r23233, %r23234};

	// end inline asm
	bar.warp.sync 	-1;
	// begin inline asm
	mma.sync.aligned.row.col.m8n8k32.s32.s4.s4.s32 {%r23245, %r23246}, {%r49150}, {%r49150}, {%r23239, %r23240};

	// end inline asm
	bar.warp.sync 	-1;
	// begin inline asm
	mma.sync.aligned.row.col.m8n8k32.s32.s4.s4.s32 {%r23251, %r23252}, {%r49150}, {%r49150}, {%r23245, %r23246};

	// end inline asm
	bar.warp.sync 	-1;
	// begin inline asm
	mma.sync.aligned.row.col.m8n8k32.s32.s4.s4.s32 {%r23257, %r23258}, {%r49150}, {%r49150}, {%r23251, %r23252};

	// end inline asm
	bar.warp.sync 	-1;
	// begin inline asm
	mma.sync.aligned.row.col.m8n8k32.s32.s4.s4.s32 {%r23263, %r23264}, {%r49150}, {%r49150}, {%r23257, %r23258};

	// end inline asm
	bar.warp.sync 	-1;
	// begin inline asm
	mma.sync.aligned.row.col.m8n8k32.s32.s4.s4.s32 {%r23269, %r23270}, {%r49150}, {%r49150}, {%r23263, %r23264};

	// end inline asm
	bar.warp.sync 	-1;
	// begin inline asm
	mma.sync.aligned.row.col.m8n8k32.s32.s4.s4.s32 {%r23275, %r23276}, {%r49150}, {%r49150}, {%r23269, %r23270};

	// end inline asm
	bar.warp.sync 	-1;
	// begin inline asm
	mma.sync.aligned.row.col.m8n8k32.s32.s4.s4.s32 {%r23281, %r23282}, {%r49150}, {%r49150}, {%r23275, %r23276};

	// end inline asm
	bar.warp.sync 	-1;
	// begin inline asm
	mma.sync.aligned.row.col.m8n8k32.s32.s4.s4.s32 {%r23287, %r23288}, {%r49150}, {%r49150}, {%r23281, %r23282};

	// end inline asm
	bar.warp.sync 	-1;
	// begin inline asm
	mma.sync.aligned.row.col.m8n8k32.s32.s4.s4.s32 {%r23293, %r23294}, {%r49150}, {%r49150}, {%r23287, %r23288};

	// end inline asm
	bar.warp.sync 	-1;
	// begin inline asm
	mma.sync.aligned.row.col.m8n8k32.s32.s4.s4.s32 {%r23299, %r23300}, {%r49150}, {%r49150}, {%r23293, %r23294};

	// end inline asm
	bar.warp.sync 	-1;
	// begin inline asm
	mma.sync.aligned.row.col.m8n8k32.s32.s4.s4.s32 {%r23305, %r23306}, {%r49150}, {%r49150}, {%r23299, %r23300};

	// end inline asm
	bar.warp.sync 	-1;
	// begin inline asm
	mma.sync.aligned.row.col.m8n8k32.s32.s4.s4.s32 {%r23311, %r23312}, {%r49150}, {%r49150}, {%r23305, %r23306};

	// end inline asm
	bar.warp.sync 	-1;
	// begin inline asm
	mma.sync.aligned.row.col.m8n8k32.s32.s4.s4.s32 {%r23317, %r23318}, {%r49150}, {%r49150}, {%r23311, %r23312};

	// end inline asm
	bar.warp.sync 	-1;
	// begin inline asm
	mma.sync.aligned.row.col.m8n8k32.s32.s4.s4.s32 {%r23323, %r23324}, {%r49150}, {%r49150}, {%r23317, %r23318};

	// end inline asm
	bar.warp.sync 	-1;
	// begin inline asm
	mma.sync.aligned.row.col.m8n8k32.s32.s4.s4.s32 {%r23329, %r23330}, {%r49150}, {%r49150}, {%r23323, %r23324};

	// end inline asm
	bar.warp.sync 	-1;
	// begin inline asm
	mma.sync.aligned.row.col.m8n8k32.s32.s4.s4.s32 {%r23335, %r23336}, {%r49150}, {%r49150}, {%r23329, %r23330};

	// end inline asm
	bar.warp.sync 	-1;
	// begin inline asm
	mma.sync.aligned.row.col.m8n8k32.s32.s4.s4.s32 {%r23341, %r23342}, {%r49150}, {%r49150}, {%r23335, %r23336};

	// end inline asm
	bar.warp.sync 	-1;
	// begin inline asm
	mma.sync.aligned.row.col.m8n8k32.s32.s4.s4.s32 {%r23347, %r23348}, {%r49150}, {%r49150}, {%r23341, %r23342};

	// end inline asm
	bar.warp.sync 	-1;
	// begin inline asm
	mma.sync.aligned.row.col.m8n8k32.s32.s4.s4.s32 {%r23353, %r23354}, {%r49150}, {%r49150}, {%r23347, %r23348};

	// end inline asm
	bar.warp.sync 	-1;
	// begin inline asm
	mma.sync.aligned.row.col.m8n8k32.s32.s4.s4.s32 {%r23359, %r23360}, {%r49150}, {%r49150}, {%r23353, %r23354};

	// end inline asm
	bar.warp.sync 	-1;
	// begin inline asm
	mma.sync.aligned.row.col.m8n8k32.s32.s4.s4.s32 {%r23365, %r23366}, {%r49150}, {%r49150}, {%r23359, %r23360};

	// end inline asm
	bar.warp.sync 	-1;
	// begin inline asm
	mma.sync.aligned.row.col.m8n8k32.s32.s4.s4.s32 {%r23371, %r23372}, {%r49150}, {%r49150}, {%r23365, %r23366};

	// end inline asm
	bar.warp.sync 	-1;
	// begin inline asm
	mma.sync.aligned.row.col.m8n8k32.s32.s4.s4.s32 {%r23377, %r23378}, {%r49150}, {%r49150}, {%r23371, %r23372};

	// end inline asm
	bar.warp.sync 	-1;
	// begin inline asm
	mma.sync.aligned.row.col.m8n8k32.s32.s4.s4.s32 {%r23383, %r23384}, {%r49150}, {%r49150}, {%r23377, %r23378};

	// end inline asm
	bar.warp.sync 	-1;
	// begin inline asm
	mma.sync.aligned.row.col.m8n8k32.s32.s4.s4.s32 {%r23389, %r23390}, {%r49150}, {%r49150}, {%r23383, %r23384};

	// end inline asm
	bar.warp.sync 	-1;
	// begin inline asm
	mma.sync.aligned.row.col.m8n8k32.s32.s4.s4.s32 {%r23395, %r23396}, {%r49150}, {%r49150}, {%r23389, %r23390};

	// end inline asm
	bar.warp.sync 	-1;
	// begin inline asm
	mma.sync.aligned.row.col.m8n8k32.s32.s4.s4.s32 {%r23401, %r23402}, {%r49150}, {%r49150}, {%r23395, %r23396};

	// end inline asm
	bar.warp.sync 	-1;
	// begin inline asm
	mma.sync.aligned.row.col.m8n8k32.s32.s4.s4.s32 {%r23407, %r23408}, {%r49150}, {%r49150}, {%r23401, %r23402};

	// end inline asm
	bar.warp.sync 	-1;
	// begin inline asm
	mma.sync.aligned.row.col.m8n8k32.s32.s4.s4.s32 {%r23413, %r23414}, {%r49150}, {%r49150}, {%r23407, %r23408};

	// end inline asm
	bar.warp.sync 	-1;
	// begin inline asm
	mma.sync.aligned.row.col.m8n8k32.s32.s4.s4.s32 {%r23419, %r23420}, {%r49150}, {%r49150}, {%r23413, %r23414};

	// end inline asm
	bar.warp.sync 	-1;
	// begin inline asm
	mma.sync.aligned.row.col.m8n8k32.s32.s4.s4.s32 {%r23425, %r23426}, {%r49150}, {%r49150}, {%r23419, %r23420};

	// end inline asm
	bar.warp.sync 	-1;
	// begin inline asm
	mma.sync.aligned.row.col.m8n8k32.s32.s4.s4.s32 {%r23431, %r23432}, {%r49150}, {%r49150}, {%r23425, %r23426};

	// end inline asm
	bar.warp.sync 	-1;
	// begin inline asm
	mma.sync.aligned.row.col.m8n8k32.s32.s4.s4.s32 {%r23437, %r23438}, {%r49150}, {%r49150}, {%r23431, %r23432};

	// end inline asm
	bar.warp.sync 	-1;
	// begin inline asm
	mma.sync.aligned.row.col.m8n8k32.s32.s4.s4.s32 {%r23443, %r23444}, {%r49150}, {%r49150}, {%r23437, %r23438};

	// end inline asm
	bar.warp.sync 	-1;
	// begin inline asm
	mma.sync.aligned.row.col.m8n8k32.s32.s4.s4.s32 {%r23449, %r23450}, {%r49150}, {%r49150}, {%r23443, %r23444};

	// end inline asm
	bar.warp.sync 	-1;
	// begin inline asm
	mma.sync.aligned.row.col.m8n8k32.s32.s4.s4.s32 {%r23455, %r23456}, {%r49150}, {%r49150}, {%r23449, %r23450};

	// end inline asm
	bar.warp.sync 	-1;
	// begin inline asm
	mma.sync.aligned.row.col.m8n8k32.s32.s4.s4.s32 {%r23461, %r23462}, {%r49150}, {%r49150}, {%r23455, %r23456};

	// end inline asm
	bar.warp.sync 	-1;
	// begin inline asm
	mma.sync.aligned.row.col.m8n8k32.s32.s4.s4.s32 {%r23467, %r23468}, {%r49150}, {%r49150}, {%r23461, %r23462};

	// end inline asm
	bar.warp.sync 	-1;
	// begin inline asm
	mma.sync.aligned.row.col.m8n8k32.s32.s4.s4.s32 {%r23473, %r23474}, {%r49150}, {%r49150}, {%r23467, %r23468};

	// end inline asm
	bar.warp.sync 	-1;
	// begin inline asm
	mma.sync.aligned.row.col.m8n8k32.s32.s4.s4.s32 {%r23479, %r23480}, {%r49150}, {%r49150}, {%r23473, %r23474};

	// end inline asm
	bar.warp.sync 	-1;
	// begin inline asm
	mma.sync.aligned.row.col.m8n8k32.s32.s4.s4.s32 {%r23485, %r23486}, {%r49150}, {%r49150}, {%r23479, %r23480};

	// end inline asm
	bar.warp.sync 	-1;
	// begin inline asm
	mma.sync.aligned.row.col.m8n8k32.s32.s4.s4.s32 {%r23491, %r23492}, {%r49150}, {%r49150}, {%r23485, %r23486};

	// end inline asm
	bar.warp.sync 	-1;
	// begin inline asm
	mma.sync.aligned.row.col.m8n8k32.s32.s4.s4.s32 {%r23497, %r23498}, {%r49150}, {%r49150}, {%r23491, %r23492};

	// end inline asm
	bar.warp.sync 	-1;
	// begin inline asm
	mma.sync.aligned.row.col.m8n8k32.s32.s4.s4.s32 {%r23503, %r23504}, {%r49150}, {%r49150}, {%r23497, %r23498};

	// end inline asm
	bar.warp.sync 	-1;
	// begin inline asm
	mma.sync.aligned.row.col.m8n8k32.s32.s4.s4.s32 {%r23509, %r23510}, {%r49150}, {%r49150}, {%r23503, %r23504};

	// end inline asm
	bar.warp.sync 	-1;
	// begin inline asm
	mma.sync.aligned.row.col.m8n8k32.s32.s4.s4.s32 {%r23515, %r23516}, {%r49150}, {%r49150}, {%r23509, %r23510};

	// end inline asm
	bar.warp.sync 	-1;
	// begin inline asm
	mma.sync.aligned.row.col.m8n8k32.s32.s4.s4.s32 {%r23521, %r23522}, {%r49150}, {%r49150}, {%r23515, %r23516};

	// end inline asm
	bar.warp.sync 	-1;
	// begin inline asm
	mma.sync.aligned.row.col.m8n8k32.s32.s4.s4.s32 {%r23527, %r23528}, {%r49150}, {%r49150}, {%r23521, %r23522};

	// end inline asm
	bar.warp.sync 	-1;
	// begin inline asm
	mma.sync.aligned.row.col.m8n8k32.s32.s4.s4.s32 {%r23533, %r23534}, {%r49150}, {%r49150}, {%r23527, %r23528};

	// end inline asm
	bar.warp.sync 	-1;
	// begin inline asm
	mma.sync.aligned.row.col.m8n8k32.s32.s4.s4.s32 {%r23539, %r23540}, {%r49150}, {%r49150}, {%r23533, %r23534};

	// end inline asm
	bar.warp.sync 	-1;
	// begin inline asm
	mma.sync.aligned.row.col.m8n8k32.s32.s4.s4.s32 {%r23545, %r23546}, {%r49150}, {%r49150}, {%r23539, %r23540};

	// end inline asm
	bar.warp.sync 	-1;
	// begin inline asm
	mma.sync.aligned.row.col.m8n8k32.s32.s4.s4.s32 {%r23551, %r23552}, {%r49150}, {%r49150}, {%r23545, %r23546};

	// end inline asm
	bar.warp.sync 	-1;
	// begin inline asm
	mma.sync.aligned.row.col.m8n8k32.s32.s4.s4.s32 {%r23557, %r23558}, {%r49150}, {%r49150}, {%r23551, %r23552};

	// end inline asm
	bar.warp.sync 	-1;
	// begin inline asm
	mma.sync.aligned.row.col.m8n8k32.s32.s4.s4.s32 {%r23563, %r23564}, {%r49150}, {%r49150}, {%r23557, %r23558};

	// end inline asm
	bar.warp.sync 	-1;
	// begin inline asm
	mma.sync.aligned.row.col.m8n8k32.s32.s4.s4.s32 {%r23569, %r23570}, {%r49150}, {%r49150}, {%r23563, %r23564};

	// end inline asm
	bar.warp.sync 	-1;
	// begin inline asm
	mma.sync.aligned.row.col.m8n8k32.s32.s4.s4.s32 {%r23575, %r23576}, {%r49150}, {%r49150}, {%r23569, %r23570};

	// end inline asm
	bar.warp.sync 	-1;
	// begin inline asm
	mma.sync.aligned.row.col.m8n8k32.s32.s4.s4.s32 {%r23581, %r23582}, {%r49150}, {%r49150}, {%r23575, %r23576};

	// end inline asm
	bar.warp.sync 	-1;
	// begin inline asm
	mma.sync.aligned.row.col.m8n8k32.s32.s4.s4.s32 {%r23587, %r23588}, {%r49150}, {%r49150}, {%r23581, %r23582};

	// end inline asm
	bar.warp.sync 	-1;
	// begin inline asm
	mma.sync.aligned.row.col.m8n8k32.s32.s4.s4.s32 {%r23593, %r23594}, {%r49150}, {%r49150}, {%r23587, %r23588};

	// end inline asm
	bar.warp.sync 	-1;
	// begin inline asm
	mma.sync.aligned.row.col.m8n8k32.s32.s4.s4.s32 {%r23599, %r23600}, {%r49150}, {%r49150}, {%r23593, %r23594};

	// end inline asm
	bar.warp.sync 	-1;
	// begin inline asm
	mma.sync.aligned.row.col.m8n8k32.s32.s4.s4.s32 {%r23605, %r23606}, {%r49150}, {%r49150}, {%r23599, %r23600};

	// end inline asm
	bar.warp.sync 	-1;
	// begin inline asm
	mma.sync.aligned.row.col.m8n8k32.s32.s4.s4.s32 {%r23611, %r23612}, {%r49150}, {%r49150}, {%r23605, %r23606};

	// end inline asm
	bar.warp.sync 	-1;
	// begin inline asm
	mma.sync.aligned.row.col.m8n8k32.s32.s4.s4.s32 {%r23617, %r23618}, {%r49150}, {%r49150}, {%r23611, %r23612};

	// end inline asm
	bar.warp.sync 	-1;
	// begin inline asm
	mma.sync.aligned.row.col.m8n8k32.s32.s4.s4.s32 {%r23623, %r23624}, {%r49150}, {%r49150}, {%r23617, %r23618};

	// end inline asm
	bar.warp.sync 	-1;
	// begin inline asm
	mma.sync.aligned.row.col.m8n8k32.s32.s4.s4.s32 {%r23629, %r23630}, {%r49150}, {%r49150}, {%r23623, %r23624};

	// end inline asm
	bar.warp.sync 	-1;
	// begin inline asm
	mma.sync.aligned.row.col.m8n8k32.s32.s4.s4.s32 {%r23635, %r23636}, {%r49150}, {%r49150}, {%r23629, %r23630};

	// end inline asm
	bar.warp.sync 	-1;
	// begin inline asm
	mma.sync.aligned.row.col.m8n8k32.s32.s4.s4.s32 {%r23641, %r23642}, {%r49150}, {%r49150}, {%r23635, %r23636};

	// end inline asm
	bar.warp.sync 	-1;
	// begin inline asm
	mma.sync.aligned.row.col.m8n8k32.s32.s4.s4.s32 {%r23647, %r23648}, {%r49150}, {%r49150}, {%r23641, %r23642};

	// end inline asm
	bar.warp.sync 	-1;
	// begin inline asm
	mma.sync.aligned.row.col.m8n8k32.s32.s4.s4.s32 {%r23653, %r23654}, {%r49150}, {%r49150}, {%r23647, %r23648};

	// end inline asm
	bar.warp.sync 	-1;
	// begin inline asm
	mma.sync.aligned.row.col.m8n8k32.s32.s4.s4.s32 {%r23659, %r23660}, {%r49150}, {%r49150}, {%r23653, %r23654};

	// end inline asm
	bar.warp.sync 	-1;
	// begin inline asm
	mma.sync.aligned.row.col.m8n8k32.s32.s4.s4.s32 {%r23665, %r23666}, {%r49150}, {%r49150}, {%r23659, %r23660};

	// end inline asm
	bar.warp.sync 	-1;
	// begin inline asm
	mma.sync.aligned.row.col.m8n8k32.s32.s4.s4.s32 {%r23671, %r23672}, {%r49150}, {%r49150}, {%r23665, %r23666};

	// end inline asm
	bar.warp.sync 	-1;
	// begin inline asm
	mma.sync.aligned.row.col.m8n8k32.s32.s4.s4.s32 {%r23677, %r23678}, {%r49150}, {%r49150}, {%r23671, %r23672};

	// end inline asm
	bar.warp.sync 	-1;
	// begin inline asm
	mma.sync.aligned.row.col.m8n8k32.s32.s4.s4.s32 {%r23683, %r23684}, {%r49150}, {%r49150}, {%r23677, %r23678};

	// end inline asm
	bar.warp.sync 	-1;
	// begin inline asm
	mma.sync.aligned.row.col.m8n8k32.s32.s4.s4.s32 {%r23689, %r23690}, {%r49150}, {%r49150}, {%r23683, %r23684};

	// end inline asm
	bar.warp.sync 	-1;
	// begin inline asm
	mma.sync.aligned.row.col.m8n8k32.s32.s4.s4.s32 {%r23695, %r23696}, {%r49150}, {%r49150}, {%r23689, %r23690};

	// end inline asm
	bar.warp.sync 	-1;
	// begin inline asm
	mma.sync.aligned.row.col.m8n8k32.s32.s4.s4.s32 {%r23701, %r23702}, {%r49150}, {%r49150}, {%r23695, %r23696};

	// end inline asm
	bar.warp.sync 	-1;
	// begin inline asm
	mma.sync.aligned.row.col.m8n8k32.s32.s4.s4.s32 {%r23707, %r23708}, {%r49150}, {%r49150}, {%r23701, %r23702};

	// end inline asm
	bar.warp.sync 	-1;
	// begin inline asm
	mma.sync.aligned.row.col.m8n8k32.s32.s4.s4.s32 {%r23713, %r23714}, {%r49150}, {%r49150}, {%r23707, %r23708};

	// end inline asm
	bar.warp.sync 	-1;
	// begin inline asm
	mma.sync.aligned.row.col.m8n8k32.s32.s4.s4.s32 {%r23719, %r23720}, {%r49150}, {%r49150}, {%r23713, %r23714};

	// end inline asm
	bar.warp.sync 	-1;
	// begin inline asm
	mma.sync.aligned.row.col.m8n8k32.s32.s4.s4.s32 {%r23725, %r23726}, {%r49150}, {%r49150}, {%r23719, %r23720};

	// end inline asm
	bar.warp.sync 	-1;
	// begin inline asm
	mma.sync.aligned.row.col.m8n8k32.s32.s4.s4.s32 {%r23731, %r23732}, {%r49150}, {%r49150}, {%r23725, %r23726};

	// end inline asm
	bar.warp.sync 	-1;
	// begin inline asm
	mma.sync.aligned.row.col.m8n8k32.s32.s4.s4.s32 {%r23737, %r23738}, {%r49150}, {%r49150}, {%r23731, %r23732};

	// end inline asm
	bar.warp.sync 	-1;
	// begin inline asm
	mma.sync.aligned.row.col.m8n8k32.s32.s4.s4.s32 {%r23743, %r23744}, {%r49150}, {%r49150}, {%r23737, %r23738};

	// end inline asm
	bar.warp.sync 	-1;
	// begin inline asm
	mma.sync.aligned.row.col.m8n8k32.s32.s4.s4.s32 {%r23749, %r23750}, {%r49150}, {%r49150}, {%r23743, %r23744};

	// end inline asm
	bar.warp.sync 	-1;
	// begin inline asm
	mma.sync.aligned.row.col.m8n8k32.s32.s4.s4.s32 {%r23755, %r23756}, {%r49150}, {%r49150}, {%r23749, %r23750};

	// end inline asm
	bar.warp.sync 	-1;
	// begin inline asm
	mma.sync.aligned.row.col.m8n8k32.s32.s4.s4.s32 {%r23761, %r23762}, {%r49150}, {%r49150}, {%r23755, %r23756};

	// end inline asm
	bar.warp.sync 	-1;
	// begin inline asm
	mma.sync.aligned.row.col.m8n8k32.s32.s4.s4.s32 {%r23767, %r23768}, {%r49150}, {%r49150}, {%r23761, %r23762};

	// end inline asm
	bar.warp.sync 	-1;
	// begin inline asm
	mma.sync.aligned.row.col.m8n8k32.s32.s4.s4.s32 {%r23773, %r23774}, {%r49150}, {%r49150}, {%r23767, %r23768};

	// end inline asm
	bar.warp.sync 	-1;
	// begin inline asm
	mma.sync.aligned.row.col.m8n8k32.s32.s4.s4.s32 {%r23779, %r23780}, {%r49150}, {%r49150}, {%r23773, %r23774};

	// end inline asm
	bar.warp.sync 	-1;
	// begin inline asm
	mma.sync.aligned.row.col.m8n8k32.s32.s4.s4.s32 {%r23785, %r23786}, {%r49150}, {%r49150}, {%r23779, %r23780};

	// end inline asm
	bar.warp.sync 	-1;
	// begin inline asm
	mma.sync.aligned.row.col.m8n8k32.s32.s4.s4.s32 {%r23791, %r23792}, {%r49150}, {%r49150}, {%r23785, %r23786};

	// end inline asm
	bar.warp.sync 	-1;
	// begin inline asm
	mma.sync.aligned.row.col.m8n8k32.s32.s4.s4.s32 {%r23797, %r23798}, {%r49150}, {%r49150}, {%r23791, %r23792};

	// end inline asm
	bar.warp.sync 	-1;
	// begin inline asm
	mma.sync.aligned.row.col.m8n8k32.s32.s4.s4.s32 {%r23803, %r23804}, {%r49150}, {%r49150}, {%r23797, %r23798};

	// end inline asm
	bar.warp.sync 	-1;
	// begin inline asm
	mma.sync.aligned.row.col.m8n8k32.s32.s4.s4.s32 {%r23809, %r23810}, {%r49150}, {%r49150}, {%r23803, %r23804};

	// end inline asm
	bar.warp.sync 	-1;
	// begin inline asm
	mma.sync.aligned.row.col.m8n8k32.s32.s4.s4.s32 {%r23815, %r23816}, {%r49150}, {%r49150}, {%r23809, %r23810};

	// end inline asm
	bar.warp.sync 	-1;
	// begin inline asm
	mma.sync.aligned.row.col.m8n8k32.s32.s4.s4.s32 {%r23821, %r23822}, {%r49150}, {%r49150}, {%r23815, %r23816};

	// end inline asm
	bar.warp.sync 	-1;
	// begin inline asm
	mma.sync.aligned.row.col.m8n8k32.s32.s4.s4.s32 {%r23827, %r23828}, {%r49150}, {%r49150}, {%r23821, %r23822};

	// end inline asm
	bar.warp.sync 	-1;
	// begin inline asm
	mma.sync.aligned.row.col.m8n8k32.s32.s4.s4.s32 {%r23833, %r23834}, {%r49150}, {%r49150}, {%r23827, %r23828};

	// end inline asm
	bar.warp.sync 	-1;
	// begin inline asm
	mma.sync.aligned.row.col.m8n8k32.s32.s4.s4.s32 {%r23839, %r23840}, {%r49150}, {%r49150}, {%r23833, %r23834};

	// end inline asm
	bar.warp.sync 	-1;
	// begin inline asm
	mma.sync.aligned.row.col.m8n8k32.s32.s4.s4.s32 {%r23845, %r23846}, {%r49150}, {%r49150}, {%r23839, %r23840};

	// end inline asm
	bar.warp.sync 	-1;
	// begin inline asm
	mma.sync.aligned.row.col.m8n8k32.s32.s4.s4.s32 {%r23851, %r23852}, {%r49150}, {%r49150}, {%r23845, %r23846};

	// end inline asm
	bar.warp.sync 	-1;
	// begin inline asm
	mma.sync.aligned.row.col.m8n8k32.s32.s4.s4.s32 {%r23857, %r23858}, {%r49150}, {%r49150}, {%r23851, %r23852};

	// end inline asm
	bar.warp.sync 	-1;
	// begin inline asm
	mma.sync.aligned.row.col.m8n8k32.s32.s4.s4.s32 {%r23863, %r23864}, {%r49150}, {%r49150}, {%r23857, %r23858};

	// end inline asm
	bar.warp.sync 	-1;
	// begin inline asm
	mma.sync.aligned.row.col.m8n8k32.s32.s4.s4.s32 {%r23869, %r23870}, {%r49150}, {%r49150}, {%r23863, %r23864};

	// end inline asm
	bar.warp.sync 	-1;
	// begin inline asm
	mma.sync.aligned.row.col.m8n8k32.s32.s4.s4.s32 {%r23875, %r23876}, {%r49150}, {%r49150}, {%r23869, %r23870};

	// end inline asm
	bar.warp.sync 	-1;
	// begin inline asm
	mma.sync.aligned.row.col.m8n8k32.s32.s4.s4.s32 {%r23881, %r23882}, {%r49150}, {%r49150}, {%r23875, %r23876};

	// end inline asm
	bar.warp.sync 	-1;
	// begin inline asm
	mma.sync.aligned.row.col.m8n8k32.s32.s4.s4.s32 {%r23887, %r23888}, {%r49150}, {%r49150}, {%r23881, %r23882};

	// end inline asm
	bar.warp.sync 	-1;
	// begin inline asm
	mma.sync.aligned.row.col.m8n8k32.s32.s4.s4.s32 {%r23893, %r23894}, {%r49150}, {%r49150}, {%r23887, %r23888};

	// end inline asm
	bar.warp.sync 	-1;
	// begin inline asm
	mma.sync.aligned.row.col.m8n8k32.s32.s4.s4.s32 {%r23899, %r23900}, {%r49150}, {%r49150}, {%r23893, %r23894};

	// end inline asm
	bar.warp.sync 	-1;
	// begin inline asm
	mma.sync.aligned.row.col.m8n8k32.s32.s4.s4.s32 {%r23905, %r23906}, {%r49150}, {%r49150}, {%r23899, %r23900};

	// end inline asm
	bar.warp.sync 	-1;
	// begin inline asm
	mma.sync.aligned.row.col.m8n8k32.s32.s4.s4.s32 {%r23911, %r23912}, {%r49150}, {%r49150}, {%r23905, %r23906};

	// end inline asm
	bar.warp.sync 	-1;
	// begin inline asm
	mma.sync.aligned.row.col.m8n8k32.s32.s4.s4.s32 {%r23917, %r23918}, {%r49150}, {%r49150}, {%r23911, %r23912};

	// end inline asm
	bar.warp.sync 	-1;
	// begin inline asm
	mma.sync.aligned.row.col.m8n8k32.s32.s4.s4.s32 {%r23923, %r23924}, {%r49150}, {%r49150}, {%r23917, %r23918};

	// end inline asm
	bar.warp.sync 	-1;
	// begin inline asm
	mma.sync.aligned.row.col.m8n8k32.s32.s4.s4.s32 {%r23929, %r23930}, {%r49150}, {%r49150}, {%r23923, %r23924};

	// end inline asm
	bar.warp.sync 	-1;
	// begin inline asm
	mma.sync.aligned.row.col.m8n8k32.s32.s4.s4.s32 {%r23935, %r23936}, {%r49150}, {%r49150}, {%r23929, %r23930};

	// end inline asm
	bar.warp.sync 	-1;
	// begin inline asm
	mma.sync.aligned.row.col.m8n8k32.s32.s4.s4.s32 {%r23941, %r23942}, {%r49150}, {%r49150}, {%r23935, %r23936};

	// end inline asm
	bar.warp.sync 	-1;
	// begin inline asm
	mma.sync.aligned.row.col.m8n8k32.s32.s4.s4.s32 {%r23947, %r23948}, {%r49150}, {%r49150}, {%r23941, %r23942};

	// end inline asm
	bar.warp.sync 	-1;
	// begin inline asm
	mma.sync.aligned.row.col.m8n8k32.s32.s4.s4.s32 {%r23953, %r23954}, {%r49150}, {%r49150}, {%r23947, %r23948};

	// end inline asm
	bar.warp.sync 	-1;
	// begin inline asm
	mma.sync.aligned.row.col.m8n8k32.s32.s4.s4.s32 {%r23959, %r23960}, {%r49150}, {%r49150}, {%r23953, %r23954};

	// end inline asm
	bar.warp.sync 	-1;
	// begin inline asm
	mma.sync.aligned.row.col.m8n8k32.s32.s4.s4.s32 {%r23965, %r23966}, {%r49150}, {%r49150}, {%r23959, %r23960};

	// end inline asm
	bar.warp.sync 	-1;
	// begin inline asm
	mma.sync.aligned.row.col.m8n8k32.s32.s4.s4.s32 {%r23971, %r23972}, {%r49150}, {%r49150}, {%r23965, %r23966};

	// end inline asm
	bar.warp.sync 	-1;
	// begin inline asm
	mma.sync.aligned.row.col.m8n8k32.s32.s4.s4.s32 {%r23977, %r23978}, {%r49150}, {%r49150}, {%r23971, %r23972};

	// end inline asm
	bar.warp.sync 	-1;
	// begin inline asm
	mma.sync.aligned.row.col.m8n8k32.s32.s4.s4.s32 {%r23983, %r23984}, {%r49150}, {%r49150}, {%r23977, %r23978};

	// end inline asm
	bar.warp.sync 	-1;
	// begin inline asm
	mma.sync.aligned.row.col.m8n8k32.s32.s4.s4.s32 {%r23989, %r23990}, {%r49150}, {%r49150}, {%r23983, %r23984};

	// end inline asm
	bar.warp.sync 	-1;
	// begin inline asm
	mma.sync.aligned.row.col.m8n8k32.s32.s4.s4.s32 {%r23995, %r23996}, {%r49150}, {%r49150}, {%r23989, %r23990};

	// end inline asm
	bar.warp.sync 	-1;
	// begin inline asm
	mma.sync.aligned.row.col.m8n8k32.s32.s4.s4.s32 {%r24001, %r24002}, {%r49150}, {%r49150}, {%r23995, %r23996};

	// end inline asm
	bar.warp.sync 	-1;
	// begin inline asm
	mma.sync.aligned.row.col.m8n8k32.s32.s4.s4.s32 {%r24007, %r24008}, {%r49150}, {%r49150}, {%r24001, %r24002};

	// end inline asm
	bar.warp.sync 	-1;
	// begin inline asm
	mma.sync.aligned.row.col.m8n8k32.s32.s4.s4.s32 {%r24013, %r24014}, {%r49150}, {%r49150}, {%r24007, %r24008};

	// end inline asm
	bar.warp.sync 	-1;
	// begin inline asm
	mma.sync.aligned.row.col.m8n8k32.s32.s4.s4.s32 {%r24019, %r24020}, {%r49150}, {%r49150}, {%r24013, %r24014};

	// end inline asm
	bar.warp.sync 	-1;
	// begin inline asm
	mma.sync.aligned.row.col.m8n8k32.s32.s4.s4.s32 {%r24025, %r24026}, {%r49150}, {%r49150}, {%r24019, %r24020};

	// end inline asm
	bar.warp.sync 	-1;
	// begin inline asm
	mma.sync.aligned.row.col.m8n8k32.s32.s4.s4.s32 {%r24031, %r24032}, {%r49150}, {%r49150}, {%r24025, %r24026};

	// end inline asm
	bar.warp.sync 	-1;
	// begin inline asm
	mma.sync.aligned.row.col.m8n8k32.s32.s4.s4.s32 {%r24037, %r24038}, {%r49150}, {%r49150}, {%r24031, %r24032};

	// end inline asm
	bar.warp.sync 	-1;
	// begin inline asm
	mma.sync.aligned.row.col.m8n8k32.s32.s4.s4.s32 {%r24043, %r24044}, {%r49150}, {%r49150}, {%r24037, %r24038};

	// end inline asm
	bar.warp.sync 	-1;
	// begin inline asm
	mma.sync.aligned.row.col.m8n8k32.s32.s4.s4.s32 {%r24049, %r24050}, {%r49150}, {%r49150}, {%r24043, %r24044};

	// end inline asm
	bar.warp.sync 	-1;
	// begin inline asm
	mma.sync.aligned.row.col.m8n8k32.s32.s4.s4.s32 {%r24055, %r24056}, {%r49150}, {%r49150}, {%r24049, %r24050};

	// end inline asm
	bar.warp.sync 	-1;
	// begin inline asm
	mma.sync.aligned.row.col.m8n8k32.s32.s4.s4.s32 {%r24061, %r24062}, {%r49150}, {%r49150}, {%r24055, %r24056};

	// end inline asm
	bar.warp.sync 	-1;
	// begin inline asm
	mma.sync.aligned.row.col.m8n8k32.s32.s4.s4.s32 {%r24067, %r24068}, {%r49150}, {%r49150}, {%r24061, %r24062};

	// end inline asm
	bar.warp.sync 	-1;
	// begin inline asm
	mma.sync.aligned.row.col.m8n8k32.s32.s4.s4.s32 {%r24073, %r24074}, {%r49150}, {%r49150}, {%r24067, %r24068};

	// end inline asm
	bar.warp.sync 	-1;
	// begin inline asm
	mma.sync.aligned.row.col.m8n8k32.s32.s4.s4.s32 {%r24079, %r24080}, {%r49150}, {%r49150}, {%r24073, %r24074};

	// end inline asm
	bar.warp.sync 	-1;
	// begin inline asm
	mma.sync.aligned.row.col.m8n8k32.s32.s4.s4.s32 {%r24085, %r24086}, {%r49150}, {%r49150}, {%r24079, %r24080};

	// end inline asm
	bar.warp.sync 	-1;
	// begin inline asm
	mma.sync.aligned.row.col.m8n8k32.s32.s4.s4.s32 {%r24091, %r24092}, {%r49150}, {%r49150}, {%r24085, %r24086};

	// end inline asm
	bar.warp.sync 	-1;
	// begin inline asm
	mma.sync.aligned.row.col.m8n8k32.s32.s4.s4.s32 {%r24097, %r24098}, {%r49150}, {%r49150}, {%r24091, %r24092};

	// end inline asm
	bar.warp.sync 	-1;
	// begin inline asm
	mma.sync.aligned.row.col.m8n8k32.s32.s4.s4.s32 {%r24103, %r24104}, {%r49150}, {%r49150}, {%r24097, %r24098};

	// end inline asm
	bar.warp.sync 	-1;
	// begin inline asm
	mma.sync.aligned.row.col.m8n8k32.s32.s4.s4.s32 {%r24109, %r24110}, {%r49150}, {%r49150}, {%r24103, %r24104};

	// end inline asm
	bar.warp.sync 	-1;
	// begin inline asm
	mma.sync.aligned.row.col.m8n8k32.s32.s4.s4.s32 {%r24115, %r24116}, {%r49150}, {%r49150}, {%r24109, %r24110};

	// end inline asm
	bar.warp.sync 	-1;
	// begin inline asm
	mma.sync.aligned.row.col.m8n8k32.s32.s4.s4.s32 {%r24121, %r24122}, {%r49150}, {%r49150}, {%r24115, %r24116};

	// end inline asm
	bar.warp.sync 	-1;
	// begin inline asm
	mma.sync.aligned.row.col.m8n8k32.s32.s4.s4.s32 {%r24127, %r24128}, {%r49150}, {%r49150}, {%r24121, %r24122};

	// end inline asm
	bar.warp.sync 	-1;
	// begin inline asm
	mma.sync.aligned.row.col.m8n8k32.s32.s4.s4.s32 {%r24133, %r24134}, {%r49150}, {%r49150}, {%r24127, %r24128};

	// end inline asm
	bar.warp.sync 	-1;
	// begin inline asm
	mma.sync.aligned.row.col.m8n8k32.s32.s4.s4.s32 {%r24139, %r24140}, {%r49150}, {%r49150}, {%r24133, %r24134};

	// end inline asm
	bar.warp.sync 	-1;
	// begin inline asm
	mma.sync.aligned.row.col.m8n8k32.s32.s4.s4.s32 {%r24145, %r24146}, {%r49150}, {%r49150}, {%r24139, %r24140};

	// end inline asm
	bar.warp.sync 	-1;
	// begin inline asm
	mma.sync.aligned.row.col.m8n8k32.s32.s4.s4.s32 {%r24151, %r24152}, {%r49150}, {%r49150}, {%r24145, %r24146};

	// end inline asm
	bar.warp.sync 	-1;
	// begin inline asm
	mma.sync.aligned.row.col.m8n8k32.s32.s4.s4.s32 {%r24157, %r24158}, {%r49150}, {%r49150}, {%r24151, %r24152};

	// end inline asm
	bar.warp.sync 	-1;
	// begin inline asm
	mma.sync.aligned.row.col.m8n8k32.s32.s4.s4.s32 {%r24163, %r24164}, {%r49150}, {%r49150}, {%r24157, %r24158};

	// end inline asm
	bar.warp.sync 	-1;
	// begin inline asm
	mma.sync.aligned.row.col.m8n8k32.s32.s4.s4.s32 {%r24169, %r24170}, {%r49150}, {%r49150}, {%r24163, %r24164};

	// end inline asm
	bar.warp.sync 	-1;
	// begin inline asm
	mma.sync.aligned.row.col.m8n8k32.s32.s4.s4.s32 {%r24175, %r24176}, {%r49150}, {%r49150}, {%r24169, %r24170};

	// end inline asm
	bar.warp.sync 	-1;
	// begin inline asm
	mma.sync.aligned.row.col.m8n8k32.s32.s4.s4.s32 {%r24181, %r24182}, {%r49150}, {%r49150}, {%r24175, %r24176};

	// end inline asm
	bar.warp.sync 	-1;
	// begin inline asm
	mma.sync.aligned.row.col.m8n8k32.s32.s4.s4.s32 {%r24187, %r24188}, {%r49150}, {%r49150}, {%r24181, %r24182};

	// end inline asm
	bar.warp.sync 	-1;
	// begin inline asm
	mma.sync.aligned.row.col.m8n8k32.s32.s4.s4.s32 {%r24193, %r24194}, {%r49150}, {%r49150}, {%r24187, %r24188};

	// end inline asm
	bar.warp.sync 	-1;
	// begin inline asm
	mma.sync.aligned.row.col.m8n8k32.s32.s4.s4.s32 {%r24199, %r24200}, {%r49150}, {%r49150}, {%r24193, %r24194};

	// end inline asm
	bar.warp.sync 	-1;
	// begin inline asm
	mma.sync.aligned.row.col.m8n8k32.s32.s4.s4.s32 {%r24205, %r24206}, {%r49150}, {%r49150}, {%r24199, %r24200};

	// end inline asm
	bar.warp.sync 	-1;
	// begin inline asm
	mma.sync.aligned.row.col.m8n8k32.s32.s4.s4.s32 {%r24211, %r24212}, {%r49150}, {%r49150}, {%r24205, %r24206};

	// end inline asm
	bar.warp.sync 	-1;
	// begin inline asm
	mma.sync.aligned.row.col.m8n8k32.s32.s4.s4.s32 {%r24217, %r24218}, {%r49150}, {%r49150}, {%r24211, %r24212};

	// end inline asm
	bar.warp.sync 	-1;
	// begin inline asm
	mma.sync.aligned.row.col.m8n8k32.s32.s4.s4.s32 {%r24223, %r24224}, {%r49150}, {%r49150}, {%r24217, %r24218};

	// end inline asm
	bar.warp.sync 	-1;
	// begin inline asm
	mma.sync.aligned.row.col.m8n8k32.s32.s4.s4.s32 {%r24229, %r24230}, {%r49150}, {%r49150}, {%r24223, %r24224};

	// end inline asm
	bar.warp.sync 	-1;
	// begin inline asm
	mma.sync.aligned.row.col.m8n8k32.s32.s4.s4.s32 {%r24235, %r24236}, {%r49150}, {%r49150}, {%r24229, %r24230};

	// end inline asm
	bar.warp.sync 	-1;
	// begin inline asm
	mma.sync.aligned.row.col.m8n8k32.s32.s4.s4.s32 {%r24241, %r24242}, {%r49150}, {%r49150}, {%r24235, %r24236};

	// end inline asm
	bar.warp.sync 	-1;
	// begin inline asm
	mma.sync.aligned.row.col.m8n8k32.s32.s4.s4.s32 {%r24247, %r24248}, {%r49150}, {%r49150}, {%r24241, %r24242};

	// end inline asm
	bar.warp.sync 	-1;
	// begin inline asm
	mma.sync.aligned.row.col.m8n8k32.s32.s4.s4.s32 {%r24253, %r24254}, {%r49150}, {%r49150}, {%r24247, %r24248};

	// end inline asm
	bar.warp.sync 	-1;
	// begin inline asm
	mma.sync.aligned.row.col.m8n8k32.s32.s4.s4.s32 {%r24259, %r24260}, {%r49150}, {%r49150}, {%r24253, %r24254};

	// end inline asm
	bar.warp.sync 	-1;
	// begin inline asm
	mma.sync.aligned.row.col.m8n8k32.s32.s4.s4.s32 {%r24265, %r24266}, {%r49150}, {%r49150}, {%r24259, %r24260};

	// end inline asm
	bar.warp.sync 	-1;
	// begin inline asm
	mma.sync.aligned.row.col.m8n8k32.s32.s4.s4.s32 {%r24271, %r24272}, {%r49150}, {%r49150}, {%r24265, %r24266};

	// end inline asm
	bar.warp.sync 	-1;
	// begin inline asm
	mma.sync.aligned.row.col.m8n8k32.s32.s4.s4.s32 {%r24277, %r24278}, {%r49150}, {%r49150}, {%r24271, %r24272};

	// end inline asm
	bar.warp.sync 	-1;
	// begin inline asm
	mma.sync.aligned.row.col.m8n8k32.s32.s4.s4.s32 {%r24283, %r24284}, {%r49150}, {%r49150}, {%r24277, %r24278};

	// end inline asm
	bar.warp.sync 	-1;
	// begin inline asm
	mma.sync.aligned.row.col.m8n8k32.s32.s4.s4.s32 {%r24289, %r24290}, {%r49150}, {%r49150}, {%r24283, %r24284};

	// end inline asm
	bar.warp.sync 	-1;
	// begin inline asm
	mma.sync.aligned.row.col.m8n8k32.s32.s4.s4.s32 {%r24295, %r24296}, {%r49150}, {%r49150}, {%r24289, %r24290};

	// end inline asm
	bar.warp.sync 	-1;
	// begin inline asm
	mma.sync.aligned.row.col.m8n8k32.s32.s4.s4.s32 {%r24301, %r24302}, {%r49150}, {%r49150}, {%r24295, %r24296};

	// end inline asm
	bar.warp.sync 	-1;
	// begin inline asm
	mma.sync.aligned.row.col.m8n8k32.s32.s4.s4.s32 {%r24307, %r24308}, {%r49150}, {%r49150}, {%r24301, %r24302};

	// end inline asm
	bar.warp.sync 	-1;
	// begin inline asm
	mma.sync.aligned.row.col.m8n8k32.s32.s4.s4.s32 {%r24313, %r24314}, {%r49150}, {%r49150}, {%r24307, %r24308};

	// end inline asm
	bar.warp.sync 	-1;
	// begin inline asm
	mma.sync.aligned.row.col.m8n8k32.s32.s4.s4.s32 {%r24319, %r24320}, {%r49150}, {%r49150}, {%r24313, %r24314};

	// end inline asm
	bar.warp.sync 	-1;
	// begin inline asm
	mma.sync.aligned.row.col.m8n8k32.s32.s4.s4.s32 {%r24325, %r24326}, {%r49150}, {%r49150}, {%r24319, %r24320};

	// end inline asm
	bar.warp.sync 	-1;
	// begin inline asm
	mma.sync.aligned.row.col.m8n8k32.s32.s4.s4.s32 {%r24331, %r24332}, {%r49150}, {%r49150}, {%r24325, %r24326};

	// end inline asm
	bar.warp.sync 	-1;
	// begin inline asm
	mma.sync.aligned.row.col.m8n8k32.s32.s4.s4.s32 {%r24337, %r24338}, {%r49150}, {%r49150}, {%r24331, %r24332};

	// end inline asm
	bar.warp.sync 	-1;
	// begin inline asm
	mma.sync.aligned.row.col.m8n8k32.s32.s4.s4.s32 {%r24343, %r24344}, {%r49150}, {%r49150}, {%r24337, %r24338};

	// end inline asm
	bar.warp.sync 	-1;
	// begin inline asm
	mma.sync.aligned.row.col.m8n8k32.s32.s4.s4.s32 {%r24349, %r24350}, {%r49150}, {%r49150}, {%r24343, %r24344};

	// end inline asm
	bar.warp.sync 	-1;
	// begin inline asm
	mma.sync.aligned.row.col.m8n8k32.s32.s4.s4.s32 {%r24355, %r24356}, {%r49150}, {%r49150}, {%r24349, %r24350};

	// end inline asm
	bar.warp.sync 	-1;
	// begin inline asm
	mma.sync.aligned.row.col.m8n8k32.s32.s4.s4.s32 {%r24361, %r24362}, {%r49150}, {%r49150}, {%r24355, %r24356};

	// end inline asm
	bar.warp.sync 	-1;
	// begin inline asm
	mma.sync.aligned.row.col.m8n8k32.s32.s4.s4.s32 {%r24367, %r24368}, {%r49150}, {%r49150}, {%r24361, %r24362};

	// end inline asm
	bar.warp.sync 	-1;
	// begin inline asm
	mma.sync.aligned.row.col.m8n8k32.s32.s4.s4.s32 {%r24373, %r24374}, {%r49150}, {%r49150}, {%r24367, %r24368};

	// end inline asm
	bar.warp.sync 	-1;
	// begin inline asm
	mma.sync.aligned.row.col.m8n8k32.s32.s4.s4.s32 {%r24379, %r24380}, {%r49150}, {%r49150}, {%r24373, %r24374};

	// end inline asm
	bar.warp.sync 	-1;
	// begin inline asm
	mma.sync.aligned.row.col.m8n8k32.s32.s4.s4.s32 {%r24385, %r24386}, {%r49150}, {%r49150}, {%r24379, %r24380};

	// end inline asm
	bar.warp.sync 	-1;
	// begin inline asm
	mma.sync.aligned.row.col.m8n8k32.s32.s4.s4.s32 {%r24391, %r24392}, {%r49150}, {%r49150}, {%r24385, %r24386};

	// end inline asm
	bar.warp.sync 	-1;
	// begin inline asm
	mma.sync.aligned.row.col.m8n8k32.s32.s4.s4.s32 {%r24397, %r24398}, {%r49150}, {%r49150}, {%r24391, %r24392};

	// end inline asm
	bar.warp.sync 	-1;
	// begin inline asm
	mma.sync.aligned.row.col.m8n8k32.s32.s4.s4.s32 {%r24403, %r24404}, {%r49150}, {%r49150}, {%r24397, %r24398};

	// end inline asm
	bar.warp.sync 	-1;
	// begin inline asm
	mma.sync.aligned.row.col.m8n8k32.s32.s4.s4.s32 {%r24409, %r24410}, {%r49150}, {%r49150}, {%r24403, %r24404};

	// end inline asm
	bar.warp.sync 	-1;
	// begin inline asm
	mma.sync.aligned.row.col.m8n8k32.s32.s4.s4.s32 {%r24415, %r24416}, {%r49150}, {%r49150}, {%r24409, %r24410};

	// end inline asm
	bar.warp.sync 	-1;
	// begin inline asm
	mma.sync.aligned.row.col.m8n8k32.s32.s4.s4.s32 {%r24421, %r24422}, {%r49150}, {%r49150}, {%r24415, %r24416};

	// end inline asm
	bar.warp.sync 	-1;
	// begin inline asm
	mma.sync.aligned.row.col.m8n8k32.s32.s4.s4.s32 {%r24427, %r24428}, {%r49150}, {%r49150}, {%r24421, %r24422};

	// end inline asm
	bar.warp.sync 	-1;
	// begin inline asm
	mma.sync.aligned.row.col.m8n8k32.s32.s4.s4.s32 {%r24433, %r24434}, {%r49150}, {%r49150}, {%r24427, %r24428};

	// end inline asm
	bar.warp.sync 	-1;
	// begin inline asm
	mma.sync.aligned.row.col.m8n8k32.s32.s4.s4.s32 {%r24439, %r24440}, {%r49150}, {%r49150}, {%r24433, %r24434};

	// end inline asm
	bar.warp.sync 	-1;
	// begin inline asm
	mma.sync.aligned.row.col.m8n8k32.s32.s4.s4.s32 {%r24445, %r24446}, {%r49150}, {%r49150}, {%r24439, %r24440};

	// end inline asm
	bar.warp.sync 	-1;
	// begin inline asm
	mma.sync.aligned.row.col.m8n8k32.s32.s4.s4.s32 {%r24451, %r24452}, {%r49150}, {%r49150}, {%r24445, %r24446};

	// end inline asm
	bar.warp.sync 	-1;
	// begin inline asm
	mma.sync.aligned.row.col.m8n8k32.s32.s4.s4.s32 {%r24457, %r24458}, {%r49150}, {%r49150}, {%r24451, %r24452};

	// end inline asm
	bar.warp.sync 	-1;
	// begin inline asm
	mma.sync.aligned.row.col.m8n8k32.s32.s4.s4.s32 {%r24463, %r24464}, {%r49150}, {%r49150}, {%r24457, %r24458};

	// end inline asm
	bar.warp.sync 	-1;
	// begin inline asm
	mma.sync.aligned.row.col.m8n8k32.s32.s4.s4.s32 {%r24469, %r24470}, {%r49150}, {%r49150}, {%r24463, %r24464};

	// end inline asm
	bar.warp.sync 	-1;
	// begin inline asm
	mma.sync.aligned.row.col.m8n8k32.s32.s4.s4.s32 {%r24475, %r24476}, {%r49150}, {%r49150}, {%r24469, %r24470};

	// end inline asm
	bar.warp.sync 	-1;
	// begin inline asm
	mma.sync.aligned.row.col.m8n8k32.s32.s4.s4.s32 {%r24481, %r24482}, {%r49150}, {%r49150}, {%r24475, %r24476};

	// end inline asm
	bar.warp.sync 	-1;
	// begin inline asm
	mma.sync.aligned.row.col.m8n8k32.s32.s4.s4.s32 {%r24487, %r24488}, {%r49150}, {%r49150}, {%r24481, %r24482};

	// end inline asm
	bar.warp.sync 	-1;
	// begin inline asm
	mma.sync.aligned.row.col.m8n8k32.s32.s4.s4.s32 {%r24493, %r24494}, {%r49150}, {%r49150}, {%r24487, %r24488};

	// end inline asm
	bar.warp.sync 	-1;
	// begin inline asm
	mma.sync.aligned.row.col.m8n8k32.s32.s4.s4.s32 {%r24499, %r24500}, {%r49150}, {%r49150}, {%r24493, %r24494};

	// end inline asm
	bar.warp.sync 	-1;
	// begin inline asm
	mma.sync.aligned.row.col.m8n8k32.s32.s4.s4.s32 {%r24505, %r24506}, {%r49150}, {%r49150}, {%r24499, %r24500};

	// end inline asm
	bar.warp.sync 	-1;
	// begin inline asm
	mma.sync.aligned.row.col.m8n8k32.s32.s4.s4.s32 {%r24511, %r24512}, {%r49150}, {%r49150}, {%r24505, %r24506};

	// end inline asm
	bar.warp.sync 	-1;
	// begin inline asm
	mma.sync.aligned.row.col.m8n8k32.s32.s4.s4.s32 {%r24517, %r24518}, {%r49150}, {%r49150}, {%r24511, %r24512};

	// end inline asm
	bar.warp.sync 	-1;
	// begin inline asm
	mma.sync.aligned.row.col.m8n8k32.s32.s4.s4.s32 {%r24523, %r24524}, {%r49150}, {%r49150}, {%r24517, %r24518};

	// end inline asm
	bar.warp.sync 	-1;
	// begin inline asm
	mma.sync.aligned.row.col.m8n8k32.s32.s4.s4.s32 {%r24529, %r24530}, {%r49150}, {%r49150}, {%r24523, %r24524};

	// end inline asm
	bar.warp.sync 	-1;
	// begin inline asm
	mma.sync.aligned.row.col.m8n8k32.s32.s4.s4.s32 {%r24535, %r24536}, {%r49150}, {%r49150}, {%r24529, %r24530};

	// end inline asm
	bar.warp.sync 	-1;
	// begin inline asm
	mma.sync.aligned.row.col.m8n8k32.s32.s4.s4.s32 {%r24541, %r24542}, {%r49150}, {%r49150}, {%r24535, %r24536};

	// end inline asm
	bar.warp.sync 	-1;
	// begin inline asm
	mma.sync.aligned.row.col.m8n8k32.s32.s4.s4.s32 {%r24547, %r24548}, {%r49150}, {%r49150}, {%r24541, %r24542};

	// end inline asm
	bar.warp.sync 	-1;
	// begin inline asm
	mma.sync.aligned.row.col.m8n8k32.s32.s4.s4.s32 {%r24553, %r24554}, {%r49150}, {%r49150}, {%r24547, %r24548};

	// end inline asm
	bar.warp.sync 	-1;
	// begin inline asm
	mma.sync.aligned.row.col.m8n8k32.s32.s4.s4.s32 {%r24559, %r24560}, {%r49150}, {%r49150}, {%r24553, %r24554};

	// end inline asm
	bar.warp.sync 	-1;
	// begin inline asm
	mma.sync.aligned.row.col.m8n8k32.s32.s4.s4.s32 {%r24565, %r24566}, {%r49150}, {%r49150}, {%r24559, %r24560};

	// end inline asm
	bar.warp.sync 	-1;
	// begin inline asm
	mma.sync.aligned.row.col.m8n8k32.s32.s4.s4.s32 {%r24571, %r24572}, {%r49150}, {%r49150}, {%r24565, %r24566};

	// end inline asm
	bar.warp.sync 	-1;
	// begin inline asm
	mma.sync.aligned.row.col.m8n8k32.s32.s4.s4.s32 {%r24577, %r24578}, {%r49150}, {%r49150}, {%r24571, %r24572};

	// end inline asm
	bar.warp.sync 	-1;
	// begin inline asm
	mma.sync.aligned.row.col.m8n8k32.s32.s4.s4.s32 {%r24583, %r24584}, {%r49150}, {%r49150}, {%r24577, %r24578};

	// end inline asm
	bar.warp.sync 	-1;
	// begin inline asm
	mma.sync.aligned.row.col.m8n8k32.s32.s4.s4.s32 {%r24589, %r24590}, {%r49150}, {%r49150}, {%r24583, %r24584};

	// end inline asm
	bar.warp.sync 	-1;
	// begin inline asm
	mma.sync.aligned.row.col.m8n8k32.s32.s4.s4.s32 {%r24595, %r24596}, {%r49150}, {%r49150}, {%r24589, %r24590};

	// end inline asm
	bar.warp.sync 	-1;
	// begin inline asm
	mma.sync.aligned.row.col.m8n8k32.s32.s4.s4.s32 {%r24601, %r24602}, {%r49150}, {%r49150}, {%r24595, %r24596};

	// end inline asm
	bar.warp.sync 	-1;
	// begin inline asm
	mma.sync.aligned.row.col.m8n8k32.s32.s4.s4.s32 {%r24607, %r24608}, {%r49150}, {%r49150}, {%r24601, %r24602};

	// end inline asm
	bar.warp.sync 	-1;
	// begin inline asm
	mma.sync.aligned.row.col.m8n8k32.s32.s4.s4.s32 {%r24613, %r24614}, {%r49150}, {%r49150}, {%r24607, %r24608};

	// end inline asm
	bar.warp.sync 	-1;
	// begin inline asm
	mma.sync.aligned.row.col.m8n8k32.s32.s4.s4.s32 {%r24619, %r24620}, {%r49150}, {%r49150}, {%r24613, %r24614};

	// end inline asm
	bar.warp.sync 	-1;
	// begin inline asm
	mma.sync.aligned.row.col.m8n8k32.s32.s4.s4.s32 {%r24625, %r24626}, {%r49150}, {%r49150}, {%r24619, %r24620};

	// end inline asm
	bar.warp.sync 	-1;
	// begin inline asm
	mma.sync.aligned.row.col.m8n8k32.s32.s4.s4.s32 {%r24631, %r24632}, {%r49150}, {%r49150}, {%r24625, %r24626};

	// end inline asm
	bar.warp.sync 	-1;
	// begin inline asm
	mma.sync.aligned.row.col.m8n8k32.s32.s4.s4.s32 {%r24637, %r24638}, {%r49150}, {%r49150}, {%r24631, %r24632};

	// end inline asm
	bar.warp.sync 	-1;
	// begin inline asm
	mma.sync.aligned.row.col.m8n8k32.s32.s4.s4.s32 {%r24643, %r24644}, {%r49150}, {%r49150}, {%r24637, %r24638};

	// end inline asm
	bar.warp.sync 	-1;
	// begin inline asm
	mma.sync.aligned.row.col.m8n8k32.s32.s4.s4.s32 {%r24649, %r24650}, {%r49150}, {%r49150}, {%r24643, %r24644};

	// end inline asm
	bar.warp.sync 	-1;
	// begin inline asm
	mma.sync.aligned.row.col.m8n8k32.s32.s4.s4.s32 {%r24655, %r24656}, {%r49150}, {%r49150}, {%r24649, %r24650};

	// end inline asm
	bar.warp.sync 	-1;
	// begin inline asm
	mma.sync.aligned.row.col.m8n8k32.s32.s4.s4.s32 {%r24661, %r24662}, {%r49150}, {%r49150}, {%r24655, %r24656};

	// end inline asm
	bar.warp.sync 	-1;
	// begin inline asm
	mma.sync.aligned.row.col.m8n8k32.s32.s4.s4.s32 {%r24667, %r24668}, {%r49150}, {%r49150}, {%r24661, %r24662};

	// end inline asm
	bar.warp.sync 	-1;
	// begin inline asm
	mma.sync.aligned.row.col.m8n8k32.s32.s4.s4.s32 {%r24673, %r24674}, {%r49150}, {%r49150}, {%r24667, %r24668};

	// end inline asm
	bar.warp.sync 	-1;
	// begin inline asm
	mma.sync.aligned.row.col.m8n8k32.s32.s4.s4.s32 {%r24679, %r24680}, {%r49150}, {%r49150}, {%r24673, %r24674};

	// end inline asm
	bar.warp.sync 	-1;
	// begin inline asm
	mma.sync.aligned.row.col.m8n8k32.s32.s4.s4.s32 {%r24685, %r24686}, {%r49150}, {%r49150}, {%r24679, %r24680};

	// end inline asm
	bar.warp.sync 	-1;
	// begin inline asm
	mma.sync.aligned.row.col.m8n8k32.s32.s4.s4.s32 {%r24691, %r24692}, {%r49150}, {%r49150}, {%r24685, %r24686};

	// end inline asm
	bar.warp.sync 	-1;
	// begin inline asm
	mma.sync.aligned.row.col.m8n8k32.s32.s4.s4.s32 {%r24697, %r24698}, {%r49150}, {%r49150}, {%r24691, %r24692};

	// end inline asm
	bar.warp.sync 	-1;
	// begin inline asm
	mma.sync.aligned.row.col.m8n8k32.s32.s4.s4.s32 {%r24703, %r24704}, {%r49150}, {%r49150}, {%r24697, %r24698};

	// end inline asm
	bar.warp.sync 	-1;
	// begin inline asm
	mma.sync.aligned.row.col.m8n8k32.s32.s4.s4.s32 {%r24709, %r24710}, {%r49150}, {%r49150}, {%r24703, %r24704};

	// end inline asm
	bar.warp.sync 	-1;
	// begin inline asm
	mma.sync.aligned.row.col.m8n8k32.s32.s4.s4.s32 {%r24715, %r24716}, {%r49150}, {%r49150}, {%r24709, %r24710};

	// end inline asm
	bar.warp.sync 	-1;
	// begin inline asm
	mma.sync.aligned.row.col.m8n8k32.s32.s4.s4.s32 {%r24721, %r24722}, {%r49150}, {%r49150}, {%r24715, %r24716};

	// end inline asm
	bar.warp.sync 	-1;
	// begin inline asm
	mma.sync.aligned.row.col.m8n8k32.s32.s4.s4.s32 {%r24727, %r24728}, {%r49150}, {%r49150}, {%r24721, %r24722};

	// end inline asm
	bar.warp.sync 	-1;
	// begin inline asm
	mma.sync.aligned.row.col.m8n8k32.s32.s4.s4.s32 {%r24733, %r24734}, {%r49150}, {%r49150}, {%r24727, %r24728};

	// end inline asm
	bar.warp.sync 	-1;
	// begin inline asm
	mma.sync.aligned.row.col.m8n8k32.s32.s4.s4.s32 {%r24739, %r24740}, {%r49150}, {%r49150}, {%r24733, %r24734};

	// end inline asm
	bar.warp.sync 	-1;
	// begin inline asm
	mma.sync.aligned.row.col.m8n8k32.s32.s4.s4.s32 {%r24745, %r24746}, {%r49150}, {%r49150}, {%r24739, %r24740};

	// end inline asm
	bar.warp.sync 	-1;
	// begin inline asm
	mma.sync.aligned.row.col.m8n8k32.s32.s4.s4.s32 {%r24751, %r24752}, {%r49150}, {%r49150}, {%r24745, %r24746};

	// end inline asm
	bar.warp.sync 	-1;
	// begin inline asm
	mma.sync.aligned.row.col.m8n8k32.s32.s4.s4.s32 {%r24757, %r24758}, {%r49150}, {%r49150}, {%r24751, %r24752};

	// end inline asm
	bar.warp.sync 	-1;
	// begin inline asm
	mma.sync.aligned.row.col.m8n8k32.s32.s4.s4.s32 {%r24763, %r24764}, {%r49150}, {%r49150}, {%r24757, %r24758};

	// end inline asm
	bar.warp.sync 	-1;
	// begin inline asm
	mma.sync.aligned.row.col.m8n8k32.s32.s4.s4.s32 {%r24769, %r24770}, {%r49150}, {%r49150}, {%r24763, %r24764};

	// end inline asm
	bar.warp.sync 	-1;
	// begin inline asm
	mma.sync.aligned.row.col.m8n8k32.s32.s4.s4.s32 {%r24775, %r24776}, {%r49150}, {%r49150}, {%r24769, %r24770};

	// end inline asm
	bar.warp.sync 	-1;
	// begin inline asm
	mma.sync.aligned.row.col.m8n8k32.s32.s4.s4.s32 {%r24781, %r24782}, {%r49150}, {%r49150}, {%r24775, %r24776};

	// end inline asm
	bar.warp.sync 	-1;
	// begin inline asm
	mma.sync.aligned.row.col.m8n8k32.s32.s4.s4.s32 {%r24787, %r24788}, {%r49150}, {%r49150}, {%r24781, %r24782};

	// end inline asm
	bar.warp.sync 	-1;
	// begin inline asm
	mma.sync.aligned.row.col.m8n8k32.s32.s4.s4.s32 {%r24793, %r24794}, {%r49150}, {%r49150}, {%r24787, %r24788};

	// end inline asm
	bar.warp.sync 	-1;
	// begin inline asm
	mma.sync.aligned.row.col.m8n8k32.s32.s4.s4.s32 {%r24799, %r24800}, {%r49150}, {%r49150}, {%r24793, %r24794};

	// end inline asm
	bar.warp.sync 	-1;
	// begin inline asm
	mma.sync.aligned.row.col.m8n8k32.s32.s4.s4.s32 {%r24805, %r24806}, {%r49150}, {%r49150}, {%r24799, %r24800};

	// end inline asm
	bar.warp.sync 	-1;
	// begin inline asm
	mma.sync.aligned.row.col.m8n8k32.s32.s4.s4.s32 {%r24811, %r24812}, {%r49150}, {%r49150}, {%r24805, %r24806};

	// end inline asm
	bar.warp.sync 	-1;
	// begin inline asm
	mma.sync.aligned.row.col.m8n8k32.s32.s4.s4.s32 {%r24817, %r24818}, {%r49150}, {%r49150}, {%r24811, %r24812};

	// end inline asm
	bar.warp.sync 	-1;
	// begin inline asm
	mma.sync.aligned.row.col.m8n8k32.s32.s4.s4.s32 {%r24823, %r24824}, {%r49150}, {%r49150}, {%r24817, %r24818};

	// end inline asm
	bar.warp.sync 	-1;
	// begin inline asm
	mma.sync.aligned.row.col.m8n8k32.s32.s4.s4.s32 {%r24829, %r24830}, {%r49150}, {%r49150}, {%r24823, %r24824};

	// end inline asm
	bar.warp.sync 	-1;
	// begin inline asm
	mma.sync.aligned.row.col.m8n8k32.s32.s4.s4.s32 {%r24835, %r24836}, {%r49150}, {%r49150}, {%r24829, %r24830};

	// end inline asm
	bar.warp.sync 	-1;
	// begin inline asm
	mma.sync.aligned.row.col.m8n8k32.s32.s4.s4.s32 {%r24841, %r24842}, {%r49150}, {%r49150}, {%r24835, %r24836};

	// end inline asm
	bar.warp.sync 	-1;
	// begin inline asm
	mma.sync.aligned.row.col.m8n8k32.s32.s4.s4.s32 {%r24847, %r24848}, {%r49150}, {%r49150}, {%r24841, %r24842};

	// end inline asm
	bar.warp.sync 	-1;
	// begin inline asm
	mma.sync.aligned.row.col.m8n8k32.s32.s4.s4.s32 {%r24853, %r24854}, {%r49150}, {%r49150}, {%r24847, %r24848};

	// end inline asm
	bar.warp.sync 	-1;
	// begin inline asm
	mma.sync.aligned.row.col.m8n8k32.s32.s4.s4.s32 {%r24859, %r24860}, {%r49150}, {%r49150}, {%r24853, %r24854};

	// end inline asm
	bar.warp.sync 	-1;
	// begin inline asm
	mma.sync.aligned.row.col.m8n8k32.s32.s4.s4.s32 {%r24865, %r24866}, {%r49150}, {%r49150}, {%r24859, %r24860};

	// end inline asm
	bar.warp.sync 	-1;
	// begin inline asm
	mma.sync.aligned.row.col.m8n8k32.s32.s4.s4.s32 {%r24871, %r24872}, {%r49150}, {%r49150}, {%r24865, %r24866};

	// end inline asm
	bar.warp.sync 	-1;
	// begin inline asm
	mma.sync.aligned.row.col.m8n8k32.s32.s4.s4.s32 {%r24877, %r24878}, {%r49150}, {%r49150}, {%r24871, %r24872};

	// end inline asm
	bar.warp.sync 	-1;
	// begin inline asm
	mma.sync.aligned.row.col.m8n8k32.s32.s4.s4.s32 {%r24883, %r24884}, {%r49150}, {%r49150}, {%r24877, %r24878};

	// end inline asm
	bar.warp.sync 	-1;
	// begin inline asm
	mma.sync.aligned.row.col.m8n8k32.s32.s4.s4.s32 {%r24889, %r24890}, {%r49150}, {%r49150}, {%r24883, %r24884};

	// end inline asm
	bar.warp.sync 	-1;
	// begin inline asm
	mma.sync.aligned.row.col.m8n8k32.s32.s4.s4.s32 {%r24895, %r24896}, {%r49150}, {%r49150}, {%r24889, %r24890};

	// end inline asm
	bar.warp.sync 	-1;
	// begin inline asm
	mma.sync.aligned.row.col.m8n8k32.s32.s4.s4.s32 {%r24901, %r24902}, {%r49150}, {%r49150}, {%r24895, %r24896};

	// end inline asm
	bar.warp.sync 	-1;
	// begin inline asm
	mma.sync.aligned.row.col.m8n8k32.s32.s4.s4.s32 {%r24907, %r24908}, {%r49150}, {%r49150}, {%r24901, %r24902};

	// end inline asm
	bar.warp.sync 	-1;
	// begin inline asm
	mma.sync.aligned.row.col.m8n8k32.s32.s4.s4.s32 {%r24913, %r24914}, {%r49150}, {%r49150}, {%r24907, %r24908};

	// end inline asm
	bar.warp.sync 	-1;
	// begin inline asm
	mma.sync.aligned.row.col.m8n8k32.s32.s4.s4.s32 {%r24919, %r24920}, {%r49150}, {%r49150}, {%r24913, %r24914};

	// end inline asm
	bar.warp.sync 	-1;
	// begin inline asm
	mma.sync.aligned.row.col.m8n8k32.s32.s4.s4.s32 {%r24925, %r24926}, {%r49150}, {%r49150}, {%r24919, %r24920};

	// end inline asm
	bar.warp.sync 	-1;
	// begin inline asm
	mma.sync.aligned.row.col.m8n8k32.s32.s4.s4.s32 {%r24931, %r24932}, {%r49150}, {%r49150}, {%r24925, %r24926};

	// end inline asm
	bar.warp.sync 	-1;
	// begin inline asm
	mma.sync.aligned.row.col.m8n8k32.s32.s4.s4.s32 {%r24937, %r24938}, {%r49150}, {%r49150}, {%r24931, %r24932};

	// end inline asm
	bar.warp.sync 	-1;
	// begin inline asm
	mma.sync.aligned.row.col.m8n8k32.s32.s4.s4.s32 {%r24943, %r24944}, {%r49150}, {%r49150}, {%r24937, %r24938};

	// end inline asm
	bar.warp.sync 	-1;
	// begin inline asm
	mma.sync.aligned.row.col.m8n8k32.s32.s4.s4.s32 {%r24949, %r24950}, {%r49150}, {%r49150}, {%r24943, %r24944};

	// end inline asm
	bar.warp.sync 	-1;
	// begin inline asm
	mma.sync.aligned.row.col.m8n8k32.s32.s4.s4.s32 {%r24955, %r24956}, {%r49150}, {%r49150}, {%r24949, %r24950};

	// end inline asm
	bar.warp.sync 	-1;
	// begin inline asm
	mma.sync.aligned.row.col.m8n8k32.s32.s4.s4.s32 {%r24961, %r24962}, {%r49150}, {%r49150}, {%r24955, %r24956};

	// end inline asm
	bar.warp.sync 	-1;
	// begin inline asm
	mma.sync.aligned.row.col.m8n8k32.s32.s4.s4.s32 {%r24967, %r24968}, {%r49150}, {%r49150}, {%r24961, %r24962};

	// end inline asm
	bar.warp.sync 	-1;
	// begin inline asm
	mma.sync.aligned.row.col.m8n8k32.s32.s4.s4.s32 {%r24973, %r24974}, {%r49150}, {%r49150}, {%r24967, %r24968};

	// end inline asm
	bar.warp.sync 	-1;
	// begin inline asm
	mma.sync.aligned.row.col.m8n8k32.s32.s4.s4.s32 {%r24979, %r24980}, {%r49150}, {%r49150}, {%r24973, %r24974};

	// end inline asm
	bar.warp.sync 	-1;
	// begin inline asm
	mma.sync.aligned.row.col.m8n8k32.s32.s4.s4.s32 {%r24985, %r24986}, {%r49150}, {%r49150}, {%r24979, %r24980};

	// end inline asm
	bar.warp.sync 	-1;
	// begin inline asm
	mma.sync.aligned.row.col.m8n8k32.s32.s4.s4.s32 {%r24991, %r24992}, {%r49150}, {%r49150}, {%r24985, %r24986};

	// end inline asm
	bar.warp.sync 	-1;
	// begin inline asm
	mma.sync.aligned.row.col.m8n8k32.s32.s4.s4.s32 {%r24997, %r24998}, {%r49150}, {%r49150}, {%r24991, %r24992};

	// end inline asm
	bar.warp.sync 	-1;
	// begin inline asm
	mma.sync.aligned.row.col.m8n8k32.s32.s4.s4.s32 {%r25003, %r25004}, {%r49150}, {%r49150}, {%r24997, %r24998};

	// end inline asm
	bar.warp.sync 	-1;
	// begin inline asm
	mma.sync.aligned.row.col.m8n8k32.s32.s4.s4.s32 {%r25009, %r25010}, {%r49150}, {%r49150}, {%r25003, %r25004};

	// end inline asm
	bar.warp.sync 	-1;
	// begin inline asm
	mma.sync.aligned.row.col.m8n8k32.s32.s4.s4.s32 {%r25015, %r25016}, {%r49150}, {%r49150}, {%r25009, %r25010};

	// end inline asm
	bar.warp.sync 	-1;
	// begin inline asm
	mma.sync.aligned.row.col.m8n8k32.s32.s4.s4.s32 {%r25021, %r25022}, {%r49150}, {%r49150}, {%r25015, %r25016};

	// end inline asm
	bar.warp.sync 	-1;
	// begin inline asm
	mma.sync.aligned.row.col.m8n8k32.s32.s4.s4.s32 {%r25027, %r25028}, {%r49150}, {%r49150}, {%r25021, %r25022};

	// end inline asm
	bar.warp.sync 	-1;
	// begin inline asm
	mma.sync.aligned.row.col.m8n8k32.s32.s4.s4.s32 {%r25033, %r25034}, {%r49150}, {%r49150}, {%r25027, %r25028};

	// end inline asm
	bar.warp.sync 	-1;
	// begin inline asm
	mma.sync.aligned.row.col.m8n8k32.s32.s4.s4.s32 {%r25039, %r25040}, {%r49150}, {%r49150}, {%r25033, %r25034};

	// end inline asm
	bar.warp.sync 	-1;
	// begin inline asm
	mma.sync.aligned.row.col.m8n8k32.s32.s4.s4.s32 {%r25045, %r25046}, {%r49150}, {%r49150}, {%r25039, %r25040};

	// end inline asm
	bar.warp.sync 	-1;
	// begin inline asm
	mma.sync.aligned.row.col.m8n8k32.s32.s4.s4.s32 {%r25051, %r25052}, {%r49150}, {%r49150}, {%r25045, %r25046};

	// end inline asm
	bar.warp.sync 	-1;
	// begin inline asm
	mma.sync.aligned.row.col.m8n8k32.s32.s4.s4.s32 {%r25057, %r25058}, {%r49150}, {%r49150}, {%r25051, %r25052};

	// end inline asm
	bar.warp.sync 	-1;
	// begin inline asm
	mma.sync.aligned.row.col.m8n8k32.s32.s4.s4.s32 {%r25063, %r25064}, {%r49150}, {%r49150}, {%r25057, %r25058};

	// end inline asm
	bar.warp.sync 	-1;
	// begin inline asm
	mma.sync.aligned.row.col.m8n8k32.s32.s4.s4.s32 {%r25069, %r25070}, {%r49150}, {%r49150}, {%r25063, %r25064};

	// end inline asm
	bar.warp.sync 	-1;
	// begin inline asm
	mma.sync.aligned.row.col.m8n8k32.s32.s4.s4.s32 {%r25075, %r25076}, {%r49150}, {%r49150}, {%r25069, %r25070};

	// end inline asm
	bar.warp.sync 	-1;
	// begin inline asm
	mma.sync.aligned.row.col.m8n8k32.s32.s4.s4.s32 {%r25081, %r25082}, {%r49150}, {%r49150}, {%r25075, %r25076};

	// end inline asm
	bar.warp.sync 	-1;
	// begin inline asm
	mma.sync.aligned.row.col.m8n8k32.s32.s4.s4.s32 {%r25087, %r25088}, {%r49150}, {%r49150}, {%r25081, %r25082};

	// end inline asm
	bar.warp.sync 	-1;
	// begin inline asm
	mma.sync.aligned.row.col.m8n8k32.s32.s4.s4.s32 {%r25093, %r25094}, {%r49150}, {%r49150}, {%r25087, %r25088};

	// end inline asm
	bar.warp.sync 	-1;
	// begin inline asm
	mma.sync.aligned.row.col.m8n8k32.s32.s4.s4.s32 {%r25099, %r25100}, {%r49150}, {%r49150}, {%r25093, %r25094};

	// end inline asm
	bar.warp.sync 	-1;
	// begin inline asm
	mma.sync.aligned.row.col.m8n8k32.s32.s4.s4.s32 {%r25105, %r25106}, {%r49150}, {%r49150}, {%r25099, %r25100};

	// end inline asm
	bar.warp.sync 	-1;
	// begin inline asm
	mma.sync.aligned.row.col.m8n8k32.s32.s4.s4.s32 {%r25111, %r25112}, {%r49150}, {%r49150}, {%r25105, %r25106};

	// end inline asm
	bar.warp.sync 	-1;
	// begin inline asm
	mma.sync.aligned.row.col.m8n8k32.s32.s4.s4.s32 {%r25117, %r25118}, {%r49150}, {%r49150}, {%r25111, %r25112};

	// end inline asm
	bar.warp.sync 	-1;
	// begin inline asm
	mma.sync.aligned.row.col.m8n8k32.s32.s4.s4.s32 {%r25123, %r25124}, {%r49150}, {%r49150}, {%r25117, %r25118};

	// end inline asm
	bar.warp.sync 	-1;
	// begin inline asm
	mma.sync.aligned.row.col.m8n8k32.s32.s4.s4.s32 {%r25129, %r25130}, {%r49150}, {%r49150}, {%r25123, %r25124};

	// end inline asm
	bar.warp.sync 	-1;
	// begin inline asm
	mma.sync.aligned.row.col.m8n8k32.s32.s4.s4.s32 {%r25135, %r25136}, {%r49150}, {%r49150}, {%r25129, %r25130};

	// end inline asm
	bar.warp.sync 	-1;
	// begin inline asm
	mma.sync.aligned.row.col.m8n8k32.s32.s4.s4.s32 {%r25141, %r25142}, {%r49150}, {%r49150}, {%r25135, %r25136};

	// end inline asm
	bar.warp.sync 	-1;
	// begin inline asm
	mma.sync.aligned.row.col.m8n8k32.s32.s4.s4.s32 {%r25147, %r25148}, {%r49150}, {%r49150}, {%r25141, %r25142};

	// end inline asm
	bar.warp.sync 	-1;
	// begin inline asm
	mma.sync.aligned.row.col.m8n8k32.s32.s4.s4.s32 {%r25153, %r25154}, {%r49150}, {%r49150}, {%r25147, %r25148};

	// end inline asm
	bar.warp.sync 	-1;
	// begin inline asm
	mma.sync.aligned.row.col.m8n8k32.s32.s4.s4.s32 {%r25159, %r25160}, {%r49150}, {%r49150}, {%r25153, %r25154};

	// end inline asm
	bar.warp.sync 	-1;
	// begin inline asm
	mma.sync.aligned.row.col.m8n8k32.s32.s4.s4.s32 {%r25165, %r25166}, {%r49150}, {%r49150}, {%r25159, %r25160};

	// end inline asm
	bar.warp.sync 	-1;
	// begin inline asm
	mma.sync.aligned.row.col.m8n8k32.s32.s4.s4.s32 {%r25171, %r25172}, {%r49150}, {%r49150}, {%r25165, %r25166};

	// end inline asm
	bar.warp.sync 	-1;
	// begin inline asm
	mma.sync.aligned.row.col.m8n8k32.s32.s4.s4.s32 {%r25177, %r25178}, {%r49150}, {%r49150}, {%r25171, %r25172};

	// end inline asm
	bar.warp.sync 	-1;
	// begin inline asm
	mma.sync.aligned.row.col.m8n8k32.s32.s4.s4.s32 {%r25183, %r25184}, {%r49150}, {%r49150}, {%r25177, %r25178};

	// end inline asm
	bar.warp.sync 	-1;
	// begin inline asm
	mma.sync.aligned.row.col.m8n8k32.s32.s4.s4.s32 {%r25189, %r25190}, {%r49150}, {%r49150}, {%r25183, %r25184};

	// end inline asm
	bar.warp.sync 	-1;
	// begin inline asm
	mma.sync.aligned.row.col.m8n8k32.s32.s4.s4.s32 {%r25195, %r25196}, {%r49150}, {%r49150}, {%r25189, %r25190};

	// end inline asm
	bar.warp.sync 	-1;
	// begin inline asm
	mma.sync.aligned.row.col.m8n8k32.s32.s4.s4.s32 {%r25201, %r25202}, {%r49150}, {%r49150}, {%r25195, %r25196};

	// end inline asm
	bar.warp.sync 	-1;
	// begin inline asm
	mma.sync.aligned.row.col.m8n8k32.s32.s4.s4.s32 {%r25207, %r25208}, {%r49150}, {%r49150}, {%r25201, %r25202};

	// end inline asm
	bar.warp.sync 	-1;
	// begin inline asm
	mma.sync.aligned.row.col.m8n8k32.s32.s4.s4.s32 {%r25213, %r25214}, {%r49150}, {%r49150}, {%r25207, %r25208};

	// end inline asm
	bar.warp.sync 	-1;
	// begin inline asm
	mma.sync.aligned.row.col.m8n8k32.s32.s4.s4.s32 {%r25219, %r25220}, {%r49150}, {%r49150}, {%r25213, %r25214};

	// end inline asm
	bar.warp.sync 	-1;
	// begin inline asm
	mma.sync.aligned.row.col.m8n8k32.s32.s4.s4.s32 {%r25225, %r25226}, {%r49150}, {%r49150}, {%r25219, %r25220};

	// end inline asm
	bar.warp.sync 	-1;
	// begin inline asm
	mma.sync.aligned.row.col.m8n8k32.s32.s4.s4.s32 {%r25231, %r25232}, {%r49150}, {%r49150}, {%r25225, %r25226};

	// end inline asm
	bar.warp.sync 	-1;
	// begin inline asm
	mma.sync.aligned.row.col.m8n8k32.s32.s4.s4.s32 {%r25237, %r25238}, {%r49150}, {%r49150}, {%r25231, %r25232};

	// end inline asm
	bar.warp.sync 	-1;
	// begin inline asm
	mma.sync.aligned.row.col.m8n8k32.s32.s4.s4.s32 {%r25243, %r25244}, {%r49150}, {%r49150}, {%r25237, %r25238};

	// end inline asm
	bar.warp.sync 	-1;
	// begin inline asm
	mma.sync.aligned.row.col.m8n8k32.s32.s4.s4.s32 {%r25249, %r25250}, {%r49150}, {%r49150}, {%r25243, %r25244};

	// end inline asm
	bar.warp.sync 	-1;
	// begin inline asm
	mma.sync.aligned.row.col.m8n8k32.s32.s4.s4.s32 {%r25255, %r25256}, {%r49150}, {%r49150}, {%r25249, %r25250};

	// end inline asm
	bar.warp.sync 	-1;
	// begin inline asm
	mma.sync.aligned.row.col.m8n8k32.s32.s4.s4.s32 {%r25261, %r25262}, {%r49150}, {%r49150}, {%r25255, %r25256};

	// end inline asm
	bar.warp.sync 	-1;
	// begin inline asm
	mma.sync.aligned.row.col.m8n8k32.s32.s4.s4.s32 {%r25267, %r25268}, {%r49150}, {%r49150}, {%r25261, %r25262};

	// end inline asm
	bar.warp.sync 	-1;
	// begin inline asm
	mma.sync.aligned.row.col.m8n8k32.s32.s4.s4.s32 {%r25273, %r25274}, {%r49150}, {%r49150}, {%r25267, %r25268};

	// end inline asm
	bar.warp.sync 	-1;
	// begin inline asm
	mma.sync.aligned.row.col.m8n8k32.s32.s4.s4.s32 {%r25279, %r25280}, {%r49150}, {%r49150}, {%r25273, %r25274};

	// end inline asm
	bar.warp.sync 	-1;
	// begin inline asm
	mma.sync.aligned.row.col.m8n8k32.s32.s4.s4.s32 {%r25285, %r25286}, {%r49150}, {%r49150}, {%r25279, %r25280};

	// end inline asm
	bar.warp.sync 	-1;
	// begin inline asm
	mma.sync.aligned.row.col.m8n8k32.s32.s4.s4.s32 {%r25291, %r25292}, {%r49150}, {%r49150}, {%r25285, %r25286};

	// end inline asm
	bar.warp.sync 	-1;
	// begin inline asm
	mma.sync.aligned.row.col.m8n8k32.s32.s4.s4.s32 {%r25297, %r25298}, {%r49150}, {%r49150}, {%r25291, %r25292};

	// end inline asm
	bar.warp.sync 	-1;
	// begin inline asm
	mma.sync.aligned.row.col.m8n8k32.s32.s4.s4.s32 {%r25303, %r25304}, {%r49150}, {%r49150}, {%r25297, %r25298};

	// end inline asm
	bar.warp.sync 	-1;
	// begin inline asm
	mma.sync.aligned.row.col.m8n8k32.s32.s4.s4.s32 {%r25309, %r25310}, {%r49150}, {%r49150}, {%r25303, %r25304};

	// end inline asm
	bar.warp.sync 	-1;
	// begin inline asm
	mma.sync.aligned.row.col.m8n8k32.s32.s4.s4.s32 {%r25315, %r25316}, {%r49150}, {%r49150}, {%r25309, %r25310};

	// end inline asm
	bar.warp.sync 	-1;
	// begin inline asm
	mma.sync.aligned.row.col.m8n8k32.s32.s4.s4.s32 {%r25321, %r25322}, {%r49150}, {%r49150}, {%r25315, %r25316};

	// end inline asm
	bar.warp.sync 	-1;
	// begin inline asm
	mma.sync.aligned.row.col.m8n8k32.s32.s4.s4.s32 {%r25327, %r25328}, {%r49150}, {%r49150}, {%r25321, %r25322};

	// end inline asm
	bar.warp.sync 	-1;
	// begin inline asm
	mma.sync.aligned.row.col.m8n8k32.s32.s4.s4.s32 {%r25333, %r25334}, {%r49150}, {%r49150}, {%r25327, %r25328};

	// end inline asm
	bar.warp.sync 	-1;
	// begin inline asm
	mma.sync.aligned.row.col.m8n8k32.s32.s4.s4.s32 {%r25339, %r25340}, {%r49150}, {%r49150}, {%r25333, %r25334};

	// end inline asm
	bar.warp.sync 	-1;
	// begin inline asm
	mma.sync.aligned.row.col.m8n8k32.s32.s4.s4.s32 {%r25345, %r25346}, {%r49150}, {%r49150}, {%r25339, %r25340};

	// end inline asm
	bar.warp.sync 	-1;
	// begin inline asm
	mma.sync.aligned.row.col.m8n8k32.s32.s4.s4.s32 {%r25351, %r25352}, {%r49150}, {%r49150}, {%r25345, %r25346};

	// end inline asm
	bar.warp.sync 	-1;
	// begin inline asm
	mma.sync.aligned.row.col.m8n8k32.s32.s4.s4.s32 {%r25357, %r25358}, {%r49150}, {%r49150}, {%r25351, %r25352};

	// end inline asm
	bar.warp.sync 	-1;
	// begin inline asm
	mma.sync.aligned.row.col.m8n8k32.s32.s4.s4.s32 {%r25363, %r25364}, {%r49150}, {%r49150}, {%r25357, %r25358};

	// end inline asm
	bar.warp.sync 	-1;
	// begin inline asm
	mma.sync.aligned.row.col.m8n8k32.s32.s4.s4.s32 {%r25369, %r25370}, {%r49150}, {%r49150}, {%r25363, %r25364};

	// end inline asm
	bar.warp.sync 	-1;
	// begin inline asm
	mma.sync.aligned.row.col.m8n8k32.s32.s4.s4.s32 {%r25375, %r25376}, {%r49150}, {%r49150}, {%r25369, %r25370};

	// end inline asm
	bar.warp.sync 	-1;
	// begin inline asm
	mma.sync.aligned.row.col.m8n8k32.s32.s4.s4.s32 {%r25381, %r25382}, {%r49150}, {%r49150}, {%r25375, %r25376};

	// end inline asm
	bar.warp.sync 	-1;
	// begin inline asm
	mma.sync.aligned.row.col.m8n8k32.s32.s4.s4.s32 {%r25387, %r25388}, {%r49150}, {%r49150}, {%r25381, %r25382};

	// end inline asm
	bar.warp.sync 	-1;
	// begin inline asm
	mma.sync.aligned.row.col.m8n8k32.s32.s4.s4.s32 {%r25393, %r25394}, {%r49150}, {%r49150}, {%r25387, %r25388};

	// end inline asm
	bar.warp.sync 	-1;
	// begin inline asm
	mma.sync.aligned.row.col.m8n8k32.s32.s4.s4.s32 {%r25399, %r25400}, {%r49150}, {%r49150}, {%r25393, %r25394};

	// end inline asm
	bar.warp.sync 	-1;
	// begin inline asm
	mma.sync.aligned.row.col.m8n8k32.s32.s4.s4.s32 {%r25405, %r25406}, {%r49150}, {%r49150}, {%r25399, %r25400};

	// end inline asm
	bar.warp.sync 	-1;
	// begin inline asm
	mma.sync.aligned.row.col.m8n8k32.s32.s4.s4.s32 {%r25411, %r25412}, {%r49150}, {%r49150}, {%r25405, %r25406};

	// end inline asm
	bar.warp.sync 	-1;
	// begin inline asm
	mma.sync.aligned.row.col.m8n8k32.s32.s4.s4.s32 {%r25417, %r25418}, {%r49150}, {%r49150}, {%r25411, %r25412};

	// end inline asm
	bar.warp.sync 	-1;
	// begin inline asm
	mma.sync.aligned.row.col.m8n8k32.s32.s4.s4.s32 {%r25423, %r25424}, {%r49150}, {%r49150}, {%r25417, %r25418};

	// end inline asm
	bar.warp.sync 	-1;
	// begin inline asm
	mma.sync.aligned.row.col.m8n8k32.s32.s4.s4.s32 {%r25429, %r25430}, {%r49150}, {%r49150}, {%r25423, %r25424};

	// end inline asm
	bar.warp.sync 	-1;
	// begin inline asm
	mma.sync.aligned.row.col.m8n8k32.s32.s4.s4.s32 {%r25435, %r25436}, {%r49150}, {%r49150}, {%r25429, %r25430};

	// end inline asm
	bar.warp.sync 	-1;
	// begin inline asm
	mma.sync.aligned.row.col.m8n8k32.s32.s4.s4.s32 {%r25441, %r25442}, {%r49150}, {%r49150}, {%r25435, %r25436};

	// end inline asm
	bar.warp.sync 	-1;
	// begin inline asm
	mma.sync.aligned.row.col.m8n8k32.s32.s4.s4.s32 {%r25447, %r25448}, {%r49150}, {%r49150}, {%r25441, %r25442};

	// end inline asm
	bar.warp.sync 	-1;
	// begin inline asm
	mma.sync.aligned.row.col.m8n8k32.s32.s4.s4.s32 {%r25453, %r25454}, {%r49150}, {%r49150}, {%r25447, %r25448};

	// end inline asm
	bar.warp.sync 	-1;
	// begin inline asm
	mma.sync.aligned.row.col.m8n8k32.s32.s4.s4.s32 {%r25459, %r25460}, {%r49150}, {%r49150}, {%r25453, %r25454};

	// end inline asm
	bar.warp.sync 	-1;
	// begin inline asm
	mma.sync.aligned.row.col.m8n8k32.s32.s4.s4.s32 {%r25465, %r25466}, {%r49150}, {%r49150}, {%r25459, %r25460};

	// end inline asm
	bar.warp.sync 	-1;
	// begin inline asm
	mma.sync.aligned.row.col.m8n8k32.s32.s4.s4.s32 {%r25471, %r25472}, {%r49150}, {%r49150}, {%r25465, %r25466};

	// end inline asm
	bar.warp.sync 	-1;
	// begin inline asm
	mma.sync.aligned.row.col.m8n8k32.s32.s4.s4.s32 {%r25477, %r25478}, {%r49150}, {%r49150}, {%r25471, %r25472};

	// end inline asm
	bar.warp.sync 	-1;
	// begin inline asm
	mma.sync.aligned.row.col.m8n8k32.s32.s4.s4.s32 {%r25483, %r25484}, {%r49150}, {%r49150}, {%r25477, %r25478};

	// end inline asm
	bar.warp.sync 	-1;
	// begin inline asm
	mma.sync.aligned.row.col.m8n8k32.s32.s4.s4.s32 {%r25489, %r25490}, {%r49150}, {%r49150}, {%r25483, %r25484};

	// end inline asm
	bar.warp.sync 	-1;
	// begin inline asm
	mma.sync.aligned.row.col.m8n8k32.s32.s4.s4.s32 {%r25495, %r25496}, {%r49150}, {%r49150}, {%r25489, %r25490};

	// end inline asm
	bar.warp.sync 	-1;
	// begin inline asm
	mma.sync.aligned.row.col.m8n8k32.s32.s4.s4.s32 {%r25501, %r25502}, {%r49150}, {%r49150}, {%r25495, %r25496};

	// end inline asm
	bar.warp.sync 	-1;
	// begin inline asm
	mma.sync.aligned.row.col.m8n8k32.s32.s4.s4.s32 {%r25507, %r25508}, {%r49150}, {%r49150}, {%r25501, %r25502};

	// end inline asm
	bar.warp.sync 	-1;
	// begin inline asm
	mma.sync.aligned.row.col.m8n8k32.s32.s4.s4.s32 {%r25513, %r25514}, {%r49150}, {%r49150}, {%r25507, %r25508};

	// end inline asm
	bar.warp.sync 	-1;
	// begin inline asm
	mma.sync.aligned.row.col.m8n8k32.s32.s4.s4.s32 {%r25519, %r25520}, {%r49150}, {%r49150}, {%r25513, %r25514};

	// end inline asm
	bar.warp.sync 	-1;
	// begin inline asm
	mma.sync.aligned.row.col.m8n8k32.s32.s4.s4.s32 {%r25525, %r25526}, {%r49150}, {%r49150}, {%r25519, %r25520};

	// end inline asm
	bar.warp.sync 	-1;
	// begin inline asm
	mma.sync.aligned.row.col.m8n8k32.s32.s4.s4.s32 {%r25531, %r25532}, {%r49150}, {%r49150}, {%r25525, %r25526};

	// end inline asm
	bar.warp.sync 	-1;
	// begin inline asm
	mma.sync.aligned.row.col.m8n8k32.s32.s4.s4.s32 {%r25537, %r25538}, {%r49150}, {%r49150}, {%r25531, %r25532};

	// end inline asm
	bar.warp.sync 	-1;
	// begin inline asm
	mma.sync.aligned.row.col.m8n8k32.s32.s4.s4.s32 {%r25543, %r25544}, {%r49150}, {%r49150}, {%r25537, %r25538};

	// end inline asm
	bar.warp.sync 	-1;
	// begin inline asm
	mma.sync.aligned.row.col.m8n8k32.s32.s4.s4.s32 {%r25549, %r25550}, {%r49150}, {%r49150}, {%r25543, %r25544};

	// end inline asm
	bar.warp.sync 	-1;
	// begin inline asm
	mma.sync.aligned.row.col.m8n8k32.s32.s4.s4.s32 {%r25555, %r25556}, {%r49150}, {%r49150}, {%r25549, %r25550};

	// end inline asm
	bar.warp.sync 	-1;
	// begin inline asm
	mma.sync.aligned.row.col.m8n8k32.s32.s4.s4.s32 {%r25561, %r25562}, {%r49150}, {%r49150}, {%r25555, %r25556};

	// end inline asm
	bar.warp.sync 	-1;
	// begin inline asm
	mma.sync.aligned.row.col.m8n8k32.s32.s4.s4.s32 {%r25567, %r25568}, {%r49150}, {%r49150}, {%r25561, %r25562};

	// end inline asm
	bar.warp.sync 	-1;
	// begin inline asm
	mma.sync.aligned.row.col.m8n8k32.s32.s4.s4.s32 {%r25573, %r25574}, {%r49150}, {%r49150}, {%r25567, %r25568};

	// end inline asm
	bar.warp.sync 	-1;
	// begin inline asm
	mma.sync.aligned.row.col.m8n8k32.s32.s4.s4.s32 {%r25579, %r25580}, {%r49150}, {%r49150}, {%r25573, %r25574};

	// end inline asm
	bar.warp.sync 	-1;
	// begin inline asm
	mma.sync.aligned.row.col.m8n8k32.s32.s4.s4.s32 {%r25585, %r25586}, {%r49150}, {%r49150}, {%r25579, %r25580};

	// end inline asm
	bar.warp.sync 	-1;
	// begin inline asm
	mma.sync.aligned.row.col.m8n8k32.s32.s4.s4.s32 {%r25591, %r25592}, {%r49150}, {%r49150}, {%r25585, %r25586};

	// end inline asm
	bar.warp.sync 	-1;
	// begin inline asm
	mma.sync.aligned.row.col.m8n8k32.s32.s4.s4.s32 {%r25597, %r25598}, {%r49150}, {%r49150}, {%r25591, %r25592};

	// end inline asm
	bar.warp.sync 	-1;
	// begin inline asm
	mma.sync.aligned.row.col.m8n8k32.s32.s4.s4.s32 {%r25603, %r25604}, {%r49150}, {%r49150}, {%r25597, %r25598};

	// end inline asm
	bar.warp.sync 	-1;
	// begin inline asm
	mma.sync.aligned.row.col.m8n8k32.s32.s4.s4.s32 {%r25609, %r25610}, {%r49150}, {%r49150}, {%r25603, %r25604};

	// end inline asm
	bar.warp.sync 	-1;
	// begin inline asm
	mma.sync.aligned.row.col.m8n8k32.s32.s4.s4.s32 {%r25615, %r25616}, {%r49150}, {%r49150}, {%r25609, %r25610};

	// end inline asm
	bar.warp.sync 	-1;
	// begin inline asm
	mma.sync.aligned.row.col.m8n8k32.s32.s4.s4.s32 {%r25621, %r25622}, {%r49150}, {%r49150}, {%r25615, %r25616};

	// end inline asm
	bar.warp.sync 	-1;
	// begin inline asm
	mma.sync.aligned.row.col.m8n8k32.s32.s4.s4.s32 {%r25627, %r25628}, {%r49150}, {%r49150}, {%r25621, %r25622};

	// end inline asm
	bar.warp.sync 	-1;
	// begin inline asm
	mma.sync.aligned.row.col.m8n8k32.s32.s4.s4.s32 {%r25633, %r25634}, {%r49150}, {%r49150}, {%r25627, %r25628};

	// end inline asm
	bar.warp.sync 	-1;
	// begin inline asm
	mma.sync.aligned.row.col.m8n8k32.s32.s4.s4.s32 {%r25639, %r25640}, {%r49150}, {%r49150}, {%r25633, %r25634};

	// end inline asm
	bar.warp.sync 	-1;
	// begin inline asm
	mma.sync.aligned.row.col.m8n8k32.s32.s4.s4.s32 {%r25645, %r25646}, {%r49150}, {%r49150}, {%r25639, %r25640};

	// end inline asm
	bar.warp.sync 	-1;
	// begin inline asm
	mma.sync.aligned.row.col.m8n8k32.s32.s4.s4.s32 {%r25651, %r25652}, {%r49150}, {%r49150}, {%r25645, %r25646};

	// end inline asm
	bar.warp.sync 	-1;
	// begin inline asm
	mma.sync.aligned.row.col.m8n8k32.s32.s4.s4.s32 {%r25657, %r25658}, {%r49150}, {%r49150}, {%r25651, %r25652};

	// end inline asm
	bar.warp.sync 	-1;
	// begin inline asm
	mma.sync.aligned.row.col.m8n8k32.s32.s4.s4.s32 {%r25663, %r25664}, {%r49150}, {%r49150}, {%r25657, %r25658};

	// end inline asm
	bar.warp.sync 	-1;
	// begin inline asm
	mma.sync.aligned.row.col.m8n8k32.s32.s4.s4.s32 {%r25669, %r25670}, {%r49150}, {%r49150}, {%r25663, %r25664};

	// end inline asm
	bar.warp.sync 	-1;
	// begin inline asm
	mma.sync.aligned.row.col.m8n8k32.s32.s4.s4.s32 {%r25675, %r25676}, {%r49150}, {%r49150}, {%r25669, %r25670};

	// end inline asm
	bar.warp.sync 	-1;
	// begin inline asm
	mma.sync.aligned.row.col.m8n8k32.s32.s4.s4.s32 {%r25681, %r25682}, {%r49150}, {%r49150}, {%r25675, %r25676};

	// end inline asm
	bar.warp.sync 	-1;
	// begin inline asm
	mma.sync.aligned.row.col.m8n8k32.s32.s4.s4.s32 {%r25687, %r25688}, {%r49150}, {%r49150}, {%r25681, %r25682};

	// end inline asm
	bar.warp.sync 	-1;
	// begin inline asm
	mma.sync.aligned.row.col.m8n8k32.s32.s4.s4.s32 {%r25693, %r25694}, {%r49150}, {%r49150}, {%r25687, %r25688};

	// end inline asm
	bar.warp.sync 	-1;
	// begin inline asm
	mma.sync.aligned.row.col.m8n8k32.s32.s4.s4.s32 {%r25699, %r25700}, {%r49150}, {%r49150}, {%r25693, %r25694};

	// end inline asm
	bar.warp.sync 	-1;
	// begin inline asm
	mma.sync.aligned.row.col.m8n8k32.s32.s4.s4.s32 {%r25705, %r25706}, {%r49150}, {%r49150}, {%r25699, %r25700};

	// end inline asm
	bar.warp.sync 	-1;
	// begin inline asm
	mma.sync.aligned.row.col.m8n8k32.s32.s4.s4.s32 {%r25711, %r25712}, {%r49150}, {%r49150}, {%r25705, %r25706};

	// end inline asm
	bar.warp.sync 	-1;
	// begin inline asm
	mma.sync.aligned.row.col.m8n8k32.s32.s4.s4.s32 {%r25717, %r25718}, {%r49150}, {%r49150}, {%r25711, %r25712};

	// end inline asm
	bar.warp.sync 	-1;
	// begin inline asm
	mma.sync.aligned.row.col.m8n8k32.s32.s4.s4.s32 {%r25723, %r25724}, {%r49150}, {%r49150}, {%r25717, %r25718};

	// end inline asm
	bar.warp.sync 	-1;
	// begin inline asm
	mma.sync.aligned.row.col.m8n8k32.s32.s4.s4.s32 {%r25729, %r25730}, {%r49150}, {%r49150}, {%r25723, %r25724};

	// end inline asm
	bar.warp.sync 	-1;
	// begin inline asm
	mma.sync.aligned.row.col.m8n8k32.s32.s4.s4.s32 {%r25735, %r25736}, {%r49150}, {%r49150}, {%r25729, %r25730};

	// end inline asm
	bar.warp.sync 	-1;
	// begin inline asm
	mma.sync.aligned.row.col.m8n8k32.s32.s4.s4.s32 {%r25741, %r25742}, {%r49150}, {%r49150}, {%r25735, %r25736};

	// end inline asm
	bar.warp.sync 	-1;
	// begin inline asm
	mma.sync.aligned.row.col.m8n8k32.s32.s4.s4.s32 {%r25747, %r25748}, {%r49150}, {%r49150}, {%r25741, %r25742};

	// end inline asm
	bar.warp.sync 	-1;
	// begin inline asm
	mma.sync.aligned.row.col.m8n8k32.s32.s4.s4.s32 {%r25753, %r25754}, {%r49150}, {%r49150}, {%r25747, %r25748};

	// end inline asm
	bar.warp.sync 	-1;
	// begin inline asm
	mma.sync.aligned.row.col.m8n8k32.s32.s4.s4.s32 {%r25759, %r25760}, {%r49150}, {%r49150}, {%r25753, %r25754};

	// end inline asm
	bar.warp.sync 	-1;
	// begin inline asm
	mma.sync.aligned.row.col.m8n8k32.s32.s4.s4.s32 {%r25765, %r25766}, {%r49150}, {%r49150}, {%r25759, %r25760};

	// end inline asm
	bar.warp.sync 	-1;
	// begin inline asm
	mma.sync.aligned.row.col.m8n8k32.s32.s4.s4.s32 {%r25771, %r25772}, {%r49150}, {%r49150}, {%r25765, %r25766};

	// end inline asm
	bar.warp.sync 	-1;
	// begin inline asm
	mma.sync.aligned.row.col.m8n8k32.s32.s4.s4.s32 {%r25777, %r25778}, {%r49150}, {%r49150}, {%r25771, %r25772};

	// end inline asm
	bar.warp.sync 	-1;
	// begin inline asm
	mma.sync.aligned.row.col.m8n8k32.s32.s4.s4.s32 {%r25783, %r25784}, {%r49150}, {%r49150}, {%r25777, %r25778};

	// end inline asm
	bar.warp.sync 	-1;
	// begin inline asm
	mma.sync.aligned.row.col.m8n8k32.s32.s4.s4.s32 {%r25789, %r25790}, {%r49150}, {%r49150}, {%r25783, %r25784};

	// end inline asm
	bar.warp.sync 	-1;
	// begin inline asm
	mma.sync.aligned.row.col.m8n8k32.s32.s4.s4.s32 {%r25795, %r25796}, {%r49150}, {%r49150}, {%r25789, %r25790};

	// end inline asm
	bar.warp.sync 	-1;
	// begin inline asm
	mma.sync.aligned.row.col.m8n8k32.s32.s4.s4.s32 {%r25801, %r25802}, {%r49150}, {%r49150}, {%r25795, %r25796};

	// end inline asm
	bar.warp.sync 	-1;
	// begin inline asm
	mma.sync.aligned.row.col.m8n8k32.s32.s4.s4.s32 {%r25807, %r25808}, {%r49150}, {%r49150}, {%r25801, %r25802};

	// end inline asm
	bar.warp.sync 	-1;
	// begin inline asm
	mma.sync.aligned.row.col.m8n8k32.s32.s4.s4.s32 {%r25813, %r25814}, {%r49150}, {%r49150}, {%r25807, %r25808};

	// end inline asm
	bar.warp.sync 	-1;
	// begin inline asm
	mma.sync.aligned.row.col.m8n8k32.s32.s4.s4.s32 {%r25819, %r25820}, {%r49150}, {%r49150}, {%r25813, %r25814};

	// end inline asm
	bar.warp.sync 	-1;
	// begin inline asm
	mma.sync.aligned.row.col.m8n8k32.s32.s4.s4.s32 {%r25825, %r25826}, {%r49150}, {%r49150}, {%r25819, %r25820};

	// end inline asm
	bar.warp.sync 	-1;
	// begin inline asm
	mma.sync.aligned.row.col.m8n8k32.s32.s4.s4.s32 {%r25831, %r25832}, {%r49150}, {%r49150}, {%r25825, %r25826};

	// end inline asm
	bar.warp.sync 	-1;
	// begin inline asm
	mma.sync.aligned.row.col.m8n8k32.s32.s4.s4.s32 {%r25837, %r25838}, {%r49150}, {%r49150}, {%r25831, %r25832};

	// end inline asm
	bar.warp.sync 	-1;
	// begin inline asm
	mma.sync.aligned.row.col.m8n8k32.s32.s4.s4.s32 {%r25843, %r25844}, {%r49150}, {%r49150}, {%r25837, %r25838};

	// end inline asm
	bar.warp.sync 	-1;
	// begin inline asm
	mma.sync.aligned.row.col.m8n8k32.s32.s4.s4.s32 {%r25849, %r25850}, {%r49150}, {%r49150}, {%r25843, %r25844};

	// end inline asm
	bar.warp.sync 	-1;
	// begin inline asm
	mma.sync.aligned.row.col.m8n8k32.s32.s4.s4.s32 {%r25855, %r25856}, {%r49150}, {%r49150}, {%r25849, %r25850};

	// end inline asm
	bar.warp.sync 	-1;
	// begin inline asm
	mma.sync.aligned.row.col.m8n8k32.s32.s4.s4.s32 {%r25861, %r25862}, {%r49150}, {%r49150}, {%r25855, %r25856};

	// end inline asm
	bar.warp.sync 	-1;
	// begin inline asm
	mma.sync.aligned.row.col.m8n8k32.s32.s4.s4.s32 {%r25867, %r25868}, {%r49150}, {%r49150}, {%r25861, %r25862};

	// end inline asm
	bar.warp.sync 	-1;
	// begin inline asm
	mma.sync.aligned.row.col.m8n8k32.s32.s4.s4.s32 {%r25873, %r25874}, {%r49150}, {%r49150}, {%r25867, %r25868};

	// end inline asm
	bar.warp.sync 	-1;
	// begin inline asm
	mma.sync.aligned.row.col.m8n8k32.s32.s4.s4.s32 {%r25879, %r25880}, {%r49150}, {%r49150}, {%r25873, %r25874};

	// end inline asm
	bar.warp.sync 	-1;
	// begin inline asm
	mma.sync.aligned.row.col.m8n8k32.s32.s4.s4.s32 {%r25885, %r25886}, {%r49150}, {%r49150}, {%r25879, %r25880};

	// end inline asm
	bar.warp.sync 	-1;
	// begin inline asm
	mma.sync.aligned.row.col.m8n8k32.s32.s4.s4.s32 {%r25891, %r25892}, {%r49150}, {%r49150}, {%r25885, %r25886};

	// end inline asm
	bar.warp.sync 	-1;
	// begin inline asm
	mma.sync.aligned.row.col.m8n8k32.s32.s4.s4.s32 {%r25897, %r25898}, {%r49150}, {%r49150}, {%r25891, %r25892};

	// end inline asm
	bar.warp.sync 	-1;
	// begin inline asm
	mma.sync.aligned.row.col.m8n8k32.s32.s4.s4.s32 {%r25903, %r25904}, {%r49150}, {%r49150}, {%r25897, %r25898};

	// end inline asm
	bar.warp.sync 	-1;
	// begin inline asm
	mma.sync.aligned.row.col.m8n8k32.s32.s4.s4.s32 {%r25909, %r25910}, {%r49150}, {%r49150}, {%r25903, %r25904};

	// end inline asm
	bar.warp.sync 	-1;
	// begin inline asm
	mma.sync.aligned.row.col.m8n8k32.s32.s4.s4.s32 {%r25915, %r25916}, {%r49150}, {%r49150}, {%r25909, %r25910};

	// end inline asm
	bar.warp.sync 	-1;
	// begin inline asm
	mma.sync.aligned.row.col.m8n8k32.s32.s4.s4.s32 {%r25921, %r25922}, {%r49150}, {%r49150}, {%r25915, %r25916};

	// end inline asm
	bar.warp.sync 	-1;
	// begin inline asm
	mma.sync.aligned.row.col.m8n8k32.s32.s4.s4.s32 {%r25927, %r25928}, {%r49150}, {%r49150}, {%r25921, %r25922};

	// end inline asm
	bar.warp.sync 	-1;
	// begin inline asm
	mma.sync.aligned.row.col.m8n8k32.s32.s4.s4.s32 {%r25933, %r25934}, {%r49150}, {%r49150}, {%r25927, %r25928};

	// end inline asm
	bar.warp.sync 	-1;
	// begin inline asm
	mma.sync.aligned.row.col.m8n8k32.s32.s4.s4.s32 {%r25939, %r25940}, {%r49150}, {%r49150}, {%r25933, %r25934};

	// end inline asm
	bar.warp.sync 	-1;
	// begin inline asm
	mma.sync.aligned.row.col.m8n8k32.s32.s4.s4.s32 {%r25945, %r25946}, {%r49150}, {%r49150}, {%r25939, %r25940};

	// end inline asm
	bar.warp.sync 	-1;
	// begin inline asm
	mma.sync.aligned.row.col.m8n8k32.s32.s4.s4.s32 {%r25951, %r25952}, {%r49150}, {%r49150}, {%r25945, %r25946};

	// end inline asm
	bar.warp.sync 	-1;
	// begin inline asm
	mma.sync.aligned.row.col.m8n8k32.s32.s4.s4.s32 {%r25957, %r25958}, {%r49150}, {%r49150}, {%r25951, %r25952};

	// end inline asm
	bar.warp.sync 	-1;
	// begin inline asm
	mma.sync.aligned.row.col.m8n8k32.s32.s4.s4.s32 {%r25963, %r25964}, {%r49150}, {%r49150}, {%r25957, %r25958};

	// end inline asm
	bar.warp.sync 	-1;
	// begin inline asm
	mma.sync.aligned.row.col.m8n8k32.s32.s4.s4.s32 {%r25969, %r25970}, {%r49150}, {%r49150}, {%r25963, %r25964};

	// end inline asm
	bar.warp.sync 	-1;
	// begin inline asm
	mma.sync.aligned.row.col.m8n8k32.s32.s4.s4.s32 {%r25975, %r25976}, {%r49150}, {%r49150}, {%r25969, %r25970};

	// end inline asm
	bar.warp.sync 	-1;
	// begin inline asm
	mma.sync.aligned.row.col.m8n8k32.s32.s4.s4.s32 {%r25981, %r25982}, {%r49150}, {%r49150}, {%r25975, %r25976};

	// end inline asm
	bar.warp.sync 	-1;
	// begin inline asm
	mma.sync.aligned.row.col.m8n8k32.s32.s4.s4.s32 {%r25987, %r25988}, {%r49150}, {%r49150}, {%r25981, %r25982};

	// end inline asm
	bar.warp.sync 	-1;
	// begin inline asm
	mma.sync.aligned.row.col.m8n8k32.s32.s4.s4.s32 {%r25993, %r25994}, {%r49150}, {%r49150}, {%r25987, %r25988};

	// end inline asm
	bar.warp.sync 	-1;
	// begin inline asm
	mma.sync.aligned.row.col.m8n8k32.s32.s4.s4.s32 {%r25999, %r26000}, {%r49150}, {%r49150}, {%r25993, %r25994};

	// end inline asm
	bar.warp.sync 	-1;
	// begin inline asm
	mma.sync.aligned.row.col.m8n8k32.s32.s4.s4.s32 {%r26005, %r26006}, {%r49150}, {%r49150}, {%r25999, %r26000};

	// end inline asm
	bar.warp.sync 	-1;
	// begin inline asm
	mma.sync.aligned.row.col.m8n8k32.s32.s4.s4.s32 {%r26011, %r26012}, {%r49150}, {%r49150}, {%r26005, %r26006};

	// end inline asm
	bar.warp.sync 	-1;
	// begin inline asm
	mma.sync.aligned.row.col.m8n8k32.s32.s4.s4.s32 {%r26017, %r26018}, {%r49150}, {%r49150}, {%r26011, %r26012};

	// end inline asm
	bar.warp.sync 	-1;
	// begin inline asm
	mma.sync.aligned.row.col.m8n8k32.s32.s4.s4.s32 {%r26023, %r26024}, {%r49150}, {%r49150}, {%r26017, %r26018};

	// end inline asm
	bar.warp.sync 	-1;
	// begin inline asm
	mma.sync.aligned.row.col.m8n8k32.s32.s4.s4.s32 {%r26029, %r26030}, {%r49150}, {%r49150}, {%r26023, %r26024};

	// end inline asm
	bar.warp.sync 	-1;
	// begin inline asm
	mma.sync.aligned.row.col.m8n8k32.s32.s4.s4.s32 {%r26035, %r26036}, {%r49150}, {%r49150}, {%r26029, %r26030};

	// end inline asm
	bar.warp.sync 	-1;
	// begin inline asm
	mma.sync.aligned.row.col.m8n8k32.s32.s4.s4.s32 {%r26041, %r26042}, {%r49150}, {%r49150}, {%r26035, %r26036};

	// end inline asm
	bar.warp.sync 	-1;
	// begin inline asm
	mma.sync.aligned.row.col.m8n8k32.s32.s4.s4.s32 {%r26047, %r26048}, {%r49150}, {%r49150}, {%r26041, %r26042};

	// end inline asm
	bar.warp.sync 	-1;
	// begin inline asm
	mma.sync.aligned.row.col.m8n8k32.s32.s4.s4.s32 {%r26053, %r26054}, {%r49150}, {%r49150}, {%r26047, %r26048};

	// end inline asm
	bar.warp.sync 	-1;
	// begin inline asm
	mma.sync.aligned.row.col.m8n8k32.s32.s4.s4.s32 {%r26059, %r26060}, {%r49150}, {%r49150}, {%r26053, %r26054};

	// end inline asm
	bar.warp.sync 	-1;
	// begin inline asm
	mma.sync.aligned.row.col.m8n8k32.s32.s4.s4.s32 {%r26065, %r26066}, {%r49150}, {%r49150}, {%r26059, %r26060};

	// end inline asm
	bar.warp.sync 	-1;
	// begin inline asm
	mma.sync.aligned.row.col.m8n8k32.s32.s4.s4.s32 {%r26071, %r26072}, {%r49150}, {%r49150}, {%r26065, %r26066};

	// end inline asm
	bar.warp.sync 	-1;
	// begin inline asm
	mma.sync.aligned.row.col.m8n8k32.s32.s4.s4.s32 {%r26077, %r26078}, {%r49150}, {%r49150}, {%r26071, %r26072};

	// end inline asm
	bar.warp.sync 	-1;
	// begin inline asm
	mma.sync.aligned.row.col.m8n8k32.s32.s4.s4.s32 {%r26083, %r26084}, {%r49150}, {%r49150}, {%r26077, %r26078};

	// end inline asm
	bar.warp.sync 	-1;
	// begin inline asm
	mma.sync.aligned.row.col.m8n8k32.s32.s4.s4.s32 {%r26089, %r26090}, {%r49150}, {%r49150}, {%r26083, %r26084};

	// end inline asm
	bar.warp.sync 	-1;
	// begin inline asm
	mma.sync.aligned.row.col.m8n8k32.s32.s4.s4.s32 {%r26095, %r26096}, {%r49150}, {%r49150}, {%r26089, %r26090};

	// end inline asm
	bar.warp.sync 	-1;
	// begin inline asm
	mma.sync.aligned.row.col.m8n8k32.s32.s4.s4.s32 {%r26101, %r26102}, {%r49150}, {%r49150}, {%r26095, %r26096};

	// end inline asm
	bar.warp.sync 	-1;
	// begin inline asm
	mma.sync.aligned.row.col.m8n8k32.s32.s4.s4.s32 {%r26107, %r26108}, {%r49150}, {%r49150}, {%r26101, %r26102};

	// end inline asm
	bar.warp.sync 	-1;
	// begin inline asm
	mma.sync.aligned.row.col.m8n8k32.s32.s4.s4.s32 {%r26113, %r26114}, {%r49150}, {%r49150}, {%r26107, %r26108};

	// end inline asm
	bar.warp.sync 	-1;
	// begin inline asm
	mma.sync.aligned.row.col.m8n8k32.s32.s4.s4.s32 {%r26119, %r26120}, {%r49150}, {%r49150}, {%r26113, %r26114};

	// end inline asm
	bar.warp.sync 	-1;
	// begin inline asm
	mma.sync.aligned.row.col.m8n8k32.s32.s4.s4.s32 {%r26125, %r26126}, {%r49150}, {%r49150}, {%r26119, %r26120};

	// end inline asm
	bar.warp.sync 	-1;
	// begin inline asm
	mma.sync.aligned.row.col.m8n8k32.s32.s4.s4.s32 {%r26131, %r26132}, {%r49150}, {%r49150}, {%r26125, %r26126};

	// end inline asm
	bar.warp.sync 	-1;
	// begin inline asm
	mma.sync.aligned.row.col.m8n8k32.s32.s4.s4.s32 {%r26137, %r26138}, {%r49150}, {%r49150}, {%r26131, %r26132};

	// end inline asm
	bar.warp.sync 	-1;
	// begin inline asm
	mma.sync.aligned.row.col.m8n8k32.s32.s4.s4.s32 {%r26143, %r26144}, {%r49150}, {%r49150}, {%r26137, %r26138};

	// end inline asm
	bar.warp.sync 	-1;
	// begin inline asm
	mma.sync.aligned.row.col.m8n8k32.s32.s4.s4.s32 {%r26149, %r26150}, {%r49150}, {%r49150}, {%r26143, %r26144};

	// end inline asm
	bar.warp.sync 	-1;
	// begin inline asm
	mma.sync.aligned.row.col.m8n8k32.s32.s4.s4.s32 {%r26155, %r26156}, {%r49150}, {%r49150}, {%r26149, %r26150};

	// end inline asm
	bar.warp.sync 	-1;
	// begin inline asm
	mma.sync.aligned.row.col.m8n8k32.s32.s4.s4.s32 {%r26161, %r26162}, {%r49150}, {%r49150}, {%r26155, %r26156};

	// end inline asm
	bar.warp.sync 	-1;
	// begin inline asm
	mma.sync.aligned.row.col.m8n8k32.s32.s4.s4.s32 {%r26167, %r26168}, {%r49150}, {%r49150}, {%r26161, %r26162};

	// end inline asm
	bar.warp.sync 	-1;
	// begin inline asm
	mma.sync.aligned.row.col.m8n8k32.s32.s4.s4.s32 {%r26173, %r26174}, {%r49150}, {%r49150}, {%r26167, %r26168};

	// end inline asm
	bar.warp.sync 	-1;
	// begin inline asm
	mma.sync.aligned.row.col.m8n8k32.s32.s4.s4.s32 {%r26179, %r26180}, {%r49150}, {%r49150}, {%r26173, %r26174};

	// end inline asm
	bar.warp.sync 	-1;
	// begin inline asm
	mma.sync.aligned.row.col.m8n8k32.s32.s4.s4.s32 {%r26185, %r26186}, {%r49150}, {%r49150}, {%r26179, %r26180};

	// end inline asm
	bar.warp.sync 	-1;
	// begin inline asm
	mma.sync.aligned.row.col.m8n8k32.s32.s4.s4.s32 {%r26191, %r26192}, {%r49150}, {%r49150}, {%r26185, %r26186};

	// end inline asm
	bar.warp.sync 	-1;
	// begin inline asm
	mma.sync.aligned.row.col.m8n8k32.s32.s4.s4.s32 {%r26197, %r26198}, {%r49150}, {%r49150}, {%r26191, %r26192};

	// end inline asm
	bar.warp.sync 	-1;
	// begin inline asm
	mma.sync.aligned.row.col.m8n8k32.s32.s4.s4.s32 {%r26203, %r26204}, {%r49150}, {%r49150}, {%r26197, %r26198};

	// end inline asm
	bar.warp.sync 	-1;
	// begin inline asm
	mma.sync.aligned.row.col.m8n8k32.s32.s4.s4.s32 {%r26209, %r26210}, {%r49150}, {%r49150}, {%r26203, %r26204};

	// end inline asm
	bar.warp.sync 	-1;
	// begin inline asm
	mma.sync.aligned.row.col.m8n8k32.s32.s4.s4.s32 {%r26215, %r26216}, {%r49150}, {%r49150}, {%r26209, %r26210};

	// end inline asm
	bar.warp.sync 	-1;
	// begin inline asm
	mma.sync.aligned.row.col.m8n8k32.s32.s4.s4.s32 {%r26221, %r26222}, {%r49150}, {%r49150}, {%r26215, %r26216};

	// end inline asm
	bar.warp.sync 	-1;
	// begin inline asm
	mma.sync.aligned.row.col.m8n8k32.s32.s4.s4.s32 {%r26227, %r26228}, {%r49150}, {%r49150}, {%r26221, %r26222};

	// end inline asm
	bar.warp.sync 	-1;
	// begin inline asm
	mma.sync.aligned.row.col.m8n8k32.s32.s4.s4.s32 {%r26233, %r26234}, {%r49150}, {%r49150}, {%r26227, %r26228};

	// end inline asm
	bar.warp.sync 	-1;
	// begin inline asm
	mma.sync.aligned.row.col.m8n8k32.s32.s4.s4.s32 {%r26239, %r26240}, {%r49150}, {%r49150}, {%r26233, %r26234};

	// end inline asm
	bar.warp.sync 	-1;
	// begin inline asm
	mma.sync.aligned.row.col.m8n8k32.s32.s4.s4.s32 {%r26245, %r26246}, {%r49150}, {%r49150}, {%r26239, %r26240};

	// end inline asm
	bar.warp.sync 	-1;
	// begin inline asm
	mma.sync.aligned.row.col.m8n8k32.s32.s4.s4.s32 {%r26251, %r26252}, {%r49150}, {%r49150}, {%r26245, %r26246};

	// end inline asm
	bar.warp.sync 	-1;
	// begin inline asm
	mma.sync.aligned.row.col.m8n8k32.s32.s4.s4.s32 {%r26257, %r26258}, {%r49150}, {%r49150}, {%r26251, %r26252};

	// end inline asm
	bar.warp.sync 	-1;
	// begin inline asm
	mma.sync.aligned.row.col.m8n8k32.s32.s4.s4.s32 {%r26263, %r26264}, {%r49150}, {%r49150}, {%r26257, %r26258};

	// end inline asm
	bar.warp.sync 	-1;
	// begin inline asm
	mma.sync.aligned.row.col.m8n8k32.s32.s4.s4.s32 {%r26269, %r26270}, {%r49150}, {%r49150}, {%r26263, %r26264};

	// end inline asm
	bar.warp.sync 	-1;
	// begin inline asm
	mma.sync.aligned.row.col.m8n8k32.s32.s4.s4.s32 {%r26275, %r26276}, {%r49150}, {%r49150}, {%r26269, %r26270};

	// end inline asm
	bar.warp.sync 	-1;
	// begin inline asm
	mma.sync.aligned.row.col.m8n8k32.s32.s4.s4.s32 {%r26281, %r26282}, {%r49150}, {%r49150}, {%r26275, %r26276};

	// end inline asm
	bar.warp.sync 	-1;
	// begin inline asm
	mma.sync.aligned.row.col.m8n8k32.s32.s4.s4.s32 {%r26287, %r26288}, {%r49150}, {%r49150}, {%r26281, %r26282};

	// end inline asm
	bar.warp.sync 	-1;
	// begin inline asm
	mma.sync.aligned.row.col.m8n8k32.s32.s4.s4.s32 {%r26293, %r26294}, {%r49150}, {%r49150}, {%r26287, %r26288};

	// end inline asm
	bar.warp.sync 	-1;
	// begin inline asm
	mma.sync.aligned.row.col.m8n8k32.s32.s4.s4.s32 {%r26299, %r26300}, {%r49150}, {%r49150}, {%r26293, %r26294};

	// end inline asm
	bar.warp.sync 	-1;
	// begin inline asm
	mma.sync.aligned.row.col.m8n8k32.s32.s4.s4.s32 {%r26305, %r26306}, {%r49150}, {%r49150}, {%r26299, %r26300};

	// end inline asm
	bar.warp.sync 	-1;
	// begin inline asm
	mma.sync.aligned.row.col.m8n8k32.s32.s4.s4.s32 {%r26311, %r26312}, {%r49150}, {%r49150}, {%r26305, %r26306};

	// end inline asm
	bar.warp.sync 	-1;
	// begin inline asm
	mma.sync.aligned.row.col.m8n8k32.s32.s4.s4.s32 {%r26317, %r26318}, {%r49150}, {%r49150}, {%r26311, %r26312};

	// end inline asm
	bar.warp.sync 	-1;
	// begin inline asm
	mma.sync.aligned.row.col.m8n8k32.s32.s4.s4.s32 {%r26323, %r26324}, {%r49150}, {%r49150}, {%r26317, %r26318};

	// end inline asm
	bar.warp.sync 	-1;
	// begin inline asm
	mma.sync.aligned.row.col.m8n8k32.s32.s4.s4.s32 {%r26329, %r26330}, {%r49150}, {%r49150}, {%r26323, %r26324};

	// end inline asm
	bar.warp.sync 	-1;
	// begin inline asm
	mma.sync.aligned.row.col.m8n8k32.s32.s4.s4.s32 {%r26335, %r26336}, {%r49150}, {%r49150}, {%r26329, %r26330};

	// end inline asm
	bar.warp.sync 	-1;
	// begin inline asm
	mma.sync.aligned.row.col.m8n8k32.s32.s4.s4.s32 {%r26341, %r26342}, {%r49150}, {%r49150}, {%r26335, %r26336};

	// end inline asm
	bar.warp.sync 	-1;
	// begin inline asm
	mma.sync.aligned.row.col.m8n8k32.s32.s4.s4.s32 {%r26347, %r26348}, {%r49150}, {%r49150}, {%r26341, %r26342};

	// end inline asm
	bar.warp.sync 	-1;
	// begin inline asm
	mma.sync.aligned.row.col.m8n8k32.s32.s4.s4.s32 {%r26353, %r26354}, {%r49150}, {%r49150}, {%r26347, %r26348};

	// end inline asm
	bar.warp.sync 	-1;
	// begin inline asm
	mma.sync.aligned.row.col.m8n8k32.s32.s4.s4.s32 {%r26359, %r26360}, {%r49150}, {%r49150}, {%r26353, %r26354};

	// end inline asm
	bar.warp.sync 	-1;
	// begin inline asm
	mma.sync.aligned.row.col.m8n8k32.s32.s4.s4.s32 {%r26365, %r26366}, {%r49150}, {%r49150}, {%r26359, %r26360};

	// end inline asm
	bar.warp.sync 	-1;
	// begin inline asm
	mma.sync.aligned.row.col.m8n8k32.s32.s4.s4.s32 {%r26371, %r26372}, {%r49150}, {%r49150}, {%r26365, %r26366};

	// end inline asm
	bar.warp.sync 	-1;
	// begin inline asm
	mma.sync.aligned.row.col.m8n8k32.s32.s4.s4.s32 {%r26377, %r26378}, {%r49150}, {%r49150}, {%r26371, %r26372};

	// end inline asm
	bar.warp.sync 	-1;
	// begin inline asm
	mma.sync.aligned.row.col.m8n8k32.s32.s4.s4.s32 {%r26383, %r26384}, {%r49150}, {%r49150}, {%r26377, %r26378};

	// end inline asm
	bar.warp.sync 	-1;
	// begin inline asm
	mma.sync.aligned.row.col.m8n8k32.s32.s4.s4.s32 {%r26389, %r26390}, {%r49150}, {%r49150}, {%r26383, %r26384};

	// end inline asm
	bar.warp.sync 	-1;
	// begin inline asm
	mma.sync.aligned.row.col.m8n8k32.s32.s4.s4.s32 {%r26395, %r26396}, {%r49150}, {%r49150}, {%r26389, %r26390};

	// end inline asm
	bar.warp.sync 	-1;
	// begin inline asm
	mma.sync.aligned.row.col.m8n8k32.s32.s4.s4.s32 {%r26401, %r26402}, {%r49150}, {%r49150}, {%r26395, %r26396};

	// end inline asm
	bar.warp.sync 	-1;
	// begin inline asm
	mma.sync.aligned.row.col.m8n8k32.s32.s4.s4.s32 {%r26407, %r26408}, {%r49150}, {%r49150}, {%r26401, %r26402};

	// end inline asm
	bar.warp.sync 	-1;
	// begin inline asm
	mma.sync.aligned.row.col.m8n8k32.s32.s4.s4.s32 {%r26413, %r26414}, {%r49150}, {%r49150}, {%r26407, %r26408};

	// end inline asm
	bar.warp.sync 	-1;
	// begin inline asm
	mma.sync.aligned.row.col.m8n8k32.s32.s4.s4.s32 {%r26419, %r26420}, {%r49150}, {%r49150}, {%r26413, %r26414};

	// end inline asm
	bar.warp.sync 	-1;
	// begin inline asm
	mma.sync.aligned.row.col.m8n8k32.s32.s4.s4.s32 {%r26425, %r26426}, {%r49150}, {%r49150}, {%r26419, %r26420};

	// end inline asm
	bar.warp.sync 	-1;
	// begin inline asm
	mma.sync.aligned.row.col.m8n8k32.s32.s4.s4.s32 {%r26431, %r26432}, {%r49150}, {%r49150}, {%r26425, %r26426};

	// end inline asm
	bar.warp.sync 	-1;
	// begin inline asm
	mma.sync.aligned.row.col.m8n8k32.s32.s4.s4.s32 {%r26437, %r26438}, {%r49150}, {%r49150}, {%r26431, %r26432};

	// end inline asm
	bar.warp.sync 	-1;
	// begin inline asm
	mma.sync.aligned.row.col.m8n8k32.s32.s4.s4.s32 {%r26443, %r26444}, {%r49150}, {%r49150}, {%r26437, %r26438};

	// end inline asm
	bar.warp.sync 	-1;
	// begin inline asm
	mma.sync.aligned.row.col.m8n8k32.s32.s4.s4.s32 {%r26449, %r26450}, {%r49150}, {%r49150}, {%r26443, %r26444};

	// end inline asm
	bar.warp.sync 	-1;
	// begin inline asm
	mma.sync.aligned.row.col.m8n8k32.s32.s4.s4.s32 {%r26455, %r26456}, {%r49150}, {%r49150}, {%r26449, %r26450};

	// end inline asm
	bar.warp.sync 	-1;
	// begin inline asm
	mma.sync.aligned.row.col.m8n8k32.s32.s4.s4.s32 {%r26461, %r26462}, {%r49150}, {%r49150}, {%r26455, %r26456};

	// end inline asm
	bar.warp.sync 	-1;
	// begin inline asm
	mma.sync.aligned.row.col.m8n8k32.s32.s4.s4.s32 {%r26467, %r26468}, {%r49150}, {%r49150}, {%r26461, %r26462};

	// end inline asm
	bar.warp.sync 	-1;
	// begin inline asm
	mma.sync.aligned.row.col.m8n8k32.s32.s4.s4.s32 {%r26473, %r26474}, {%r49150}, {%r49150}, {%r26467, %r26468};

	// end inline asm
	bar.warp.sync 	-1;
	// begin inline asm
	mma.sync.aligned.row.col.m8n8k32.s32.s4.s4.s32 {%r26479, %r26480}, {%r49150}, {%r49150}, {%r26473, %r26474};

	// end inline asm
	bar.warp.sync 	-1;
	// begin inline asm
	mma.sync.aligned.row.col.m8n8k32.s32.s4.s4.s32 {%r26485, %r26486}, {%r49150}, {%r49150}, {%r26479, %r26480};

	// end inline asm
	bar.warp.sync 	-1;
	// begin inline asm
	mma.sync.aligned.row.col.m8n8k32.s32.s4.s4.s32 {%r26491, %r26492}, {%r49150}, {%r49150}, {%r26485, %r26486};

	// end inline asm
	bar.warp.sync 	-1;
	// begin inline asm
	mma.sync.aligned.row.col.m8n8k32.s32.s4.s4.s32 {%r26497, %r26498}, {%r49150}, {%r49150}, {%r26491, %r26492};

	// end inline asm
	bar.warp.sync 	-1;
	// begin inline asm
	mma.sync.aligned.row.col.m8n8k32.s32.s4.s4.s32 {%r26503, %r26504}, {%r49150}, {%r49150}, {%r26497, %r26498};

	// end inline asm
	bar.warp.sync 	-1;
	// begin inline asm
	mma.sync.aligned.row.col.m8n8k32.s32.s4.s4.s32 {%r26509, %r26510}, {%r49150}, {%r49150}, {%r26503, %r26504};

	// end inline asm
	bar.warp.sync 	-1;
	// begin inline asm
	mma.sync.aligned.row.col.m8n8k32.s32.s4.s4.s32 {%r26515, %r26516}, {%r49150}, {%r49150}, {%r26509, %r26510};

	// end inline asm
	bar.warp.sync 	-1;
	// begin inline asm
	mma.sync.aligned.row.col.m8n8k32.s32.s4.s4.s32 {%r26521, %r26522}, {%r49150}, {%r49150}, {%r26515, %r26516};

	// end inline asm
	bar.warp.sync 	-1;
	// begin inline asm
	mma.sync.aligned.row.col.m8n8k32.s32.s4.s4.s32 {%r26527, %r26528}, {%r49150}, {%r49150}, {%r26521, %r26522};

	// end inline asm
	bar.warp.sync 	-1;
	// begin inline asm
	mma.sync.aligned.row.col.m8n8k32.s32.s4.s4.s32 {%r26533, %r26534}, {%r49150}, {%r49150}, {%r26527, %r26528};

	// end inline asm
	bar.warp.sync 	-1;
	// begin inline asm
	mma.sync.aligned.row.col.m8n8k32.s32.s4.s4.s32 {%r26539, %r26540}, {%r49150}, {%r49150}, {%r26533, %r26534};

	// end inline asm
	bar.warp.sync 	-1;
	// begin inline asm
	mma.sync.aligned.row.col.m8n8k32.s32.s4.s4.s32 {%r26545, %r26546}, {%r49150}, {%r49150}, {%r26539, %r26540};

	// end inline asm
	bar.warp.sync 	-1;
	// begin inline asm
	mma.sync.aligned.row.col.m8n8k32.s32.s4.s4.s32 {%r26551, %r26552}, {%r49150}, {%r49150}, {%r26545, %r26546};

	// end inline asm
	bar.warp.sync 	-1;
	// begin inline asm
	mma.sync.aligned.row.col.m8n8k32.s32.s4.s4.s32 {%r26557, %r26558}, {%r49150}, {%r49150}, {%r26551, %r26552};

	// end inline asm
	bar.warp.sync 	-1;
	// begin inline asm
	mma.sync.aligned.row.col.m8n8k32.s32.s4.s4.s32 {%r26563, %r26564}, {%r49150}, {%r49150}, {%r26557, %r26558};

	// end inline asm
	bar.warp.sync 	-1;
	// begin inline asm
	mma.sync.aligned.row.col.m8n8k32.s32.s4.s4.s32 {%r26569, %r26570}, {%r49150}, {%r49150}, {%r26563, %r26564};

	// end inline asm
	bar.warp.sync 	-1;
	// begin inline asm
	mma.sync.aligned.row.col.m8n8k32.s32.s4.s4.s32 {%r26575, %r26576}, {%r49150}, {%r49150}, {%r26569, %r26570};

	// end inline asm
	bar.warp.sync 	-1;
	// begin inline asm
	mma.sync.aligned.row.col.m8n8k32.s32.s4.s4.s32 {%r26581, %r26582}, {%r49150}, {%r49150}, {%r26575, %r26576};

	// end inline asm
	bar.warp.sync 	-1;
	// begin inline asm
	mma.sync.aligned.row.col.m8n8k32.s32.s4.s4.s32 {%r26587, %r26588}, {%r49150}, {%r49150}, {%r26581, %r26582};

	// end inline asm
	bar.warp.sync 	-1;
	// begin inline asm
	mma.sync.aligned.row.col.m8n8k32.s32.s4.s4.s32 {%r26593, %r26594}, {%r49150}, {%r49150}, {%r26587, %r26588};

	// end inline asm
	bar.warp.sync 	-1;
	// begin inline asm
	mma.sync.aligned.row.col.m8n8k32.s32.s4.s4.s32 {%r26599, %r26600}, {%r49150}, {%r49150}, {%r26593, %r26594};

	// end inline asm
	bar.warp.sync 	-1;
	// begin inline asm
	mma.sync.aligned.row.col.m8n8k32.s32.s4.s4.s32 {%r26605, %r26606}, {%r49150}, {%r49150}, {%r26599, %r26600};

	// end inline asm
	bar.warp.sync 	-1;
	// begin inline asm
	mma.sync.aligned.row.col.m8n8k32.s32.s4.s4.s32 {%r26611, %r26612}, {%r49150}, {%r49150}, {%r26605, %r26606};

	// end inline asm
	bar.warp.sync 	-1;
	// begin inline asm
	mma.sync.aligned.row.col.m8n8k32.s32.s4.s4.s32 {%r26617, %r26618}, {%r49150}, {%r49150}, {%r26611, %r26612};

	// end inline asm
	bar.warp.sync 	-1;
	// begin inline asm
	mma.sync.aligned.row.col.m8n8k32.s32.s4.s4.s32 {%r26623, %r26624}, {%r49150}, {%r49150}, {%r26617, %r26618};

	// end inline asm
	bar.warp.sync 	-1;
	// begin inline asm
	mma.sync.aligned.row.col.m8n8k32.s32.s4.s4.s32 {%r26629, %r26630}, {%r49150}, {%r49150}, {%r26623, %r26624};

	// end inline asm
	bar.warp.sync 	-1;
	// begin inline asm
	mma.sync.aligned.row.col.m8n8k32.s32.s4.s4.s32 {%r26635, %r26636}, {%r49150}, {%r49150}, {%r26629, %r26630};

	// end inline asm
	bar.warp.sync 	-1;
	// begin inline asm
	mma.sync.aligned.row.col.m8n8k32.s32.s4.s4.s32 {%r26641, %r26642}, {%r49150}, {%r49150}, {%r26635, %r26636};

	// end inline asm
	bar.warp.sync 	-1;
	// begin inline asm
	mma.sync.aligned.row.col.m8n8k32.s32.s4.s4.s32 {%r26647, %r26648}, {%r49150}, {%r49150}, {%r26641, %r26642};

	// end inline asm
	bar.warp.sync 	-1;
	// begin inline asm
	mma.sync.aligned.row.col.m8n8k32.s32.s4.s4.s32 {%r26653, %r26654}, {%r49150}, {%r49150}, {%r26647, %r26648};

	// end inline asm
	bar.warp.sync 	-1;
	// begin inline asm
	mma.sync.aligned.row.col.m8n8k32.s32.s4.s4.s32 {%r26659, %r26660}, {%r49150}, {%r49150}, {%r26653, %r26654};

	// end inline asm
	bar.warp.sync 	-1;
	// begin inline asm
	mma.sync.aligned.row.col.m8n8k32.s32.s4.s4.s32 {%r26665, %r26666}, {%r49150}, {%r49150}, {%r26659, %r26660};

	// end inline asm
	bar.warp.sync 	-1;
	// begin inline asm
	mma.sync.aligned.row.col.m8n8k32.s32.s4.s4.s32 {%r26671, %r26672}, {%r49150}, {%r49150}, {%r26665, %r26666};

	// end inline asm
	bar.warp.sync 	-1;
	// begin inline asm
	mma.sync.aligned.row.col.m8n8k32.s32.s4.s4.s32 {%r26677, %r26678}, {%r49150}, {%r49150}, {%r26671, %r26672};

	// end inline asm
	bar.warp.sync 	-1;
	// begin inline asm
	mma.sync.aligned.row.col.m8n8k32.s32.s4.s4.s32 {%r26683, %r26684}, {%r49150}, {%r49150}, {%r26677, %r26678};

	// end inline asm
	bar.warp.sync 	-1;
	// begin inline asm
	mma.sync.aligned.row.col.m8n8k32.s32.s4.s4.s32 {%r26689, %r26690}, {%r49150}, {%r49150}, {%r26683, %r26684};

	// end inline asm
	bar.warp.sync 	-1;
	// begin inline asm
	mma.sync.aligned.row.col.m8n8k32.s32.s4.s4.s32 {%r26695, %r26696}, {%r49150}, {%r49150}, {%r26689, %r26690};

	// end inline asm
	bar.warp.sync 	-1;
	// begin inline asm
	mma.sync.aligned.row.col.m8n8k32.s32.s4.s4.s32 {%r26701, %r26702}, {%r49150}, {%r49150}, {%r26695, %r26696};

	// end inline asm
	bar.warp.sync 	-1;
	// begin inline asm
	mma.sync.aligned.row.col.m8n8k32.s32.s4.s4.s32 {%r26707, %r26708}, {%r49150}, {%r49150}, {%r26701, %r26702};

	// end inline asm
	bar.warp.sync 	-1;
	// begin inline asm
	mma.sync.aligned.row.col.m8n8k32.s32.s4.s4.s32 {%r26713, %r26714}, {%r49150}, {%r49150}, {%r26707, %r26708};

	// end inline asm
	bar.warp.sync 	-1;
	// begin inline asm
	mma.sync.aligned.row.col.m8n8k32.s32.s4.s4.s32 {%r26719, %r26720}, {%r49150}, {%r49150}, {%r26713, %r26714};

	// end inline asm
	bar.warp.sync 	-1;
	// begin inline asm
	mma.sync.aligned.row.col.m8n8k32.s32.s4.s4.s32 {%r26725, %r26726}, {%r49150}, {%r49150}, {%r26719, %r26720};

	// end inline asm
	bar.warp.sync 	-1;
	// begin inline asm
	mma.sync.aligned.row.col.m8n8k32.s32.s4.s4.s32 {%r26731, %r26732}, {%r49150}, {%r49150}, {%r26725, %r26726};

	// end inline asm
	bar.warp.sync 	-1;
	// begin inline asm
	mma.sync.aligned.row.col.m8n8k32.s32.s4.s4.s32 {%r26737, %r26738}, {%r49150}, {%r49150}, {%r26731, %r26732};

	// end inline asm
	bar.warp.sync 	-1;
	// begin inline asm
	mma.sync.aligned.row.col.m8n8k32.s32.s4.s4.s32 {%r26743, %r26744}, {%r49150}, {%r49150}, {%r26737, %r26738};

	// end inline asm
	bar.warp.sync 	-1;
	// begin inline asm
	mma.sync.aligned.row.col.m8n8k32.s32.s4.s4.s32 {%r26749, %r26750}, {%r49150}, {%r49150}, {%r26743, %r26744};

	// end inline asm
	bar.warp.sync 	-1;
	// begin inline asm
	mma.sync.aligned.row.col.m8n8k32.s32.s4.s4.s32 {%r26755, %r26756}, {%r49150}, {%r49150}, {%r26749, %r26750};

	// end inline asm
	bar.warp.sync 	-1;
	// begin inline asm
	mma.sync.aligned.row.col.m8n8k32.s32.s4.s4.s32 {%r26761, %r26762}, {%r49150}, {%r49150}, {%r26755, %r26756};

	// end inline asm
	bar.warp.sync 	-1;
	// begin inline asm
	mma.sync.aligned.row.col.m8n8k32.s32.s4.s4.s32 {%r26767, %r26768}, {%r49150}, {%r49150}, {%r26761, %r26762};

	// end inline asm
	bar.warp.sync 	-1;
	// begin inline asm
	mma.sync.aligned.row.col.m8n8k32.s32.s4.s4.s32 {%r26773, %r26774}, {%r49150}, {%r49150}, {%r26767, %r26768};

	// end inline asm
	bar.warp.sync 	-1;
	// begin inline asm
	mma.sync.aligned.row.col.m8n8k32.s32.s4.s4.s32 {%r26779, %r26780}, {%r49150}, {%r49150}, {%r26773, %r26774};

	// end inline asm
	bar.warp.sync 	-1;
	// begin inline asm
	mma.sync.aligned.row.col.m8n8k32.s32.s4.s4.s32 {%r26785, %r26786}, {%r49150}, {%r49150}, {%r26779, %r26780};

	// end inline asm
	bar.warp.sync 	-1;
	// begin inline asm
	mma.sync.aligned.row.col.m8n8k32.s32.s4.s4.s32 {%r26791, %r26792}, {%r49150}, {%r49150}, {%r26785, %r26786};

	// end inline asm
	bar.warp.sync 	-1;
	// begin inline asm
	mma.sync.aligned.row.col.m8n8k32.s32.s4.s4.s32 {%r26797, %r26798}, {%r49150}, {%r49150}, {%r26791, %r26792};

	// end inline asm
	bar.warp.sync 	-1;
	// begin inline asm
	mma.sync.aligned.row.col.m8n8k32.s32.s4.s4.s32 {%r26803, %r26804}, {%r49150}, {%r49150}, {%r26797, %r26798};

	// end inline asm
	bar.warp.sync 	-1;
	// begin inline asm
	mma.sync.aligned.row.col.m8n8k32.s32.s4.s4.s32 {%r26809, %r26810}, {%r49150}, {%r49150}, {%r26803, %r26804};

	// end inline asm
	bar.warp.sync 	-1;
	// begin inline asm
	mma.sync.aligned.row.col.m8n8k32.s32.s4.s4.s32 {%r26815, %r26816}, {%r49150}, {%r49150}, {%r26809, %r26810};

	// end inline asm
	bar.warp.sync 	-1;
	// begin inline asm
	mma.sync.aligned.row.col.m8n8k32.s32.s4.s4.s32 {%r26821, %r26822}, {%r49150}, {%r49150}, {%r26815, %r26816};

	// end inline asm
	bar.warp.sync 	-1;
	// begin inline asm
	mma.sync.aligned.row.col.m8n8k32.s32.s4.s4.s32 {%r26827, %r26828}, {%r49150}, {%r49150}, {%r26821, %r26822};

	// end inline asm
	bar.warp.sync 	-1;
	// begin inline asm
	mma.sync.aligned.row.col.m8n8k32.s32.s4.s4.s32 {%r26833, %r26834}, {%r49150}, {%r49150}, {%r26827, %r26828};

	// end inline asm
	bar.warp.sync 	-1;
	// begin inline asm
	mma.sync.aligned.row.col.m8n8k32.s32.s4.s4.s32 {%r26839, %r26840}, {%r49150}, {%r49150}, {%r26833, %r26834};

	// end inline asm
	bar.warp.sync 	-1;
	// begin inline asm
	mma.sync.aligned.row.col.m8n8k32.s32.s4.s4.s32 {%r26845, %r26846}, {%r49150}, {%r49150}, {%r26839, %r26840};

	// end inline asm
	bar.warp.sync 	-1;
	// begin inline asm
	mma.sync.aligned.row.col.m8n8k32.s32.s4.s4.s32 {%r26851, %r26852}, {%r49150}, {%r49150}, {%r26845, %r26846};

	// end inline asm
	bar.warp.sync 	-1;
	// begin inline asm
	mma.sync.aligned.row.col.m8n8k32.s32.s4.s4.s32 {%r26857, %r26858}, {%r49150}, {%r49150}, {%r26851, %r26852};

	// end inline asm
	bar.warp.sync 	-1;
	// begin inline asm
	mma.sync.aligned.row.col.m8n8k32.s32.s4.s4.s32 {%r26863, %r26864}, {%r49150}, {%r49150}, {%r26857, %r26858};

	// end inline asm
	bar.warp.sync 	-1;
	// begin inline asm
	mma.sync.aligned.row.col.m8n8k32.s32.s4.s4.s32 {%r26869, %r26870}, {%r49150}, {%r49150}, {%r26863, %r26864};

	// end inline asm
	bar.warp.sync 	-1;
	// begin inline asm
	mma.sync.aligned.row.col.m8n8k32.s32.s4.s4.s32 {%r26875, %r26876}, {%r49150}, {%r49150}, {%r26869, %r26870};

	// end inline asm
	bar.warp.sync 	-1;
	// begin inline asm
	mma.sync.aligned.row.col.m8n8k32.s32.s4.s4.s32 {%r26881, %r26882}, {%r49150}, {%r49150}, {%r26875, %r26876};

	// end inline asm
	bar.warp.sync 	-1;
	// begin inline asm
	mma.sync.aligned.row.col.m8n8k32.s32.s4.s4.s32 {%r26887, %r26888}, {%r49150}, {%r49150}, {%r26881, %r26882};

	// end inline asm
	bar.warp.sync 	-1;
	// begin inline asm
	mma.sync.aligned.row.col.m8n8k32.s32.s4.s4.s32 {%r26893, %r26894}, {%r49150}, {%r49150}, {%r26887, %r26888};

	// end inline asm
	bar.warp.sync 	-1;
	// begin inline asm
	mma.sync.aligned.row.col.m8n8k32.s32.s4.s4.s32 {%r26899, %r26900}, {%r49150}, {%r49150}, {%r26893, %r26894};

	// end inline asm
	bar.warp.sync 	-1;
	// begin inline asm
	mma.sync.aligned.row.col.m8n8k32.s32.s4.s4.s32 {%r26905, %r26906}, {%r49150}, {%r49150}, {%r26899, %r26900};

	// end inline asm
	bar.warp.sync 	-1;
	// begin inline asm
	mma.sync.aligned.row.col.m8n8k32.s32.s4.s4.s32 {%r26911, %r26912}, {%r49150}, {%r49150}, {%r26905, %r26906};

	// end inline asm
	bar.warp.sync 	-1;
	// begin inline asm
	mma.sync.aligned.row.col.m8n8k32.s32.s4.s4.s32 {%r26917, %r26918}, {%r49150}, {%r49150}, {%r26911, %r26912};

	// end inline asm
	bar.warp.sync 	-1;
	// begin inline asm
	mma.sync.aligned.row.col.m8n8k32.s32.s4.s4.s32 {%r26923, %r26924}, {%r49150}, {%r49150}, {%r26917, %r26918};

	// end inline asm
	bar.warp.sync 	-1;
	// begin inline asm
	mma.sync.aligned.row.col.m8n8k32.s32.s4.s4.s32 {%r26929, %r26930}, {%r49150}, {%r49150}, {%r26923, %r26924};

	// end inline asm
	bar.warp.sync 	-1;
	// begin inline asm
	mma.sync.aligned.row.col.m8n8k32.s32.s4.s4.s32 {%r26935, %r26936}, {%r49150}, {%r49150}, {%r26929, %r26930};

	// end inline asm
	bar.warp.sync 	-1;
	// begin inline asm
	mma.sync.aligned.row.col.m8n8k32.s32.s4.s4.s32 {%r26941, %r26942}, {%r49150}, {%r49150}, {%r26935, %r26936};

	// end inline asm
	bar.warp.sync 	-1;
	// begin inline asm
	mma.sync.aligned.row.col.m8n8k32.s32.s4.s4.s32 {%r26947, %r26948}, {%r49150}, {%r49150}, {%r26941, %r26942};

	// end inline asm
	bar.warp.sync 	-1;
	// begin inline asm
	mma.sync.aligned.row.col.m8n8k32.s32.s4.s4.s32 {%r26953, %r26954}, {%r49150}, {%r49150}, {%r26947, %r26948};

	// end inline asm
	bar.warp.sync 	-1;
	// begin inline asm
	mma.sync.aligned.row.col.m8n8k32.s32.s4.s4.s32 {%r26959, %r26960}, {%r49150}, {%r49150}, {%r26953, %r26954};

	// end inline asm
	bar.warp.sync 	-1;
	// begin inline asm
	mma.sync.aligned.row.col.m8n8k32.s32.s4.s4.s32 {%r26965, %r26966}, {%r49150}, {%r49150}, {%r26959, %r26960};

	// end inline asm
	bar.warp.sync 	-1;
	// begin inline asm
	mma.sync.aligned.row.col.m8n8k32.s32.s4.s4.s32 {%r26971, %r26972}, {%r49150}, {%r49150}, {%r26965, %r26966};

	// end inline asm
	bar.warp.sync 	-1;
	// begin inline asm
	mma.sync.aligned.row.col.m8n8k32.s32.s4.s4.s32 {%r26977, %r26978}, {%r49150}, {%r49150}, {%r26971, %r26972};

	// end inline asm
	bar.warp.sync 	-1;
	// begin inline asm
	mma.sync.aligned.row.col.m8n8k32.s32.s4.s4.s32 {%r26983, %r26984}, {%r49150}, {%r49150}, {%r26977, %r26978};

	// end inline asm
	bar.warp.sync 	-1;
	// begin inline asm
	mma.sync.aligned.row.col.m8n8k32.s32.s4.s4.s32 {%r26989, %r26990}, {%r49150}, {%r49150}, {%r26983, %r26984};

	// end inline asm
	bar.warp.sync 	-1;
	// begin inline asm
	mma.sync.aligned.row.col.m8n8k32.s32.s4.s4.s32 {%r26995, %r26996}, {%r49150}, {%r49150}, {%r26989, %r26990};

	// end inline asm
	bar.warp.sync 	-1;
	// begin inline asm
	mma.sync.aligned.row.col.m8n8k32.s32.s4.s4.s32 {%r27001, %r27002}, {%r49150}, {%r49150}, {%r26995, %r26996};

	// end inline asm
	bar.warp.sync 	-1;
	// begin inline asm
	mma.sync.aligned.row.col.m8n8k32.s32.s4.s4.s32 {%r27007, %r27008}, {%r49150}, {%r49150}, {%r27001, %r27002};

	// end inline asm
	bar.warp.sync 	-1;
	// begin inline asm
	mma.sync.aligned.row.col.m8n8k32.s32.s4.s4.s32 {%r27013, %r27014}, {%r49150}, {%r49150}, {%r27007, %r27008};

	// end inline asm
	bar.warp.sync 	-1;
	// begin inline asm
	mma.sync.aligned.row.col.m8n8k32.s32.s4.s4.s32 {%r27019, %r27020}, {%r49150}, {%r49150}, {%r27013, %r27014};

	// end inline asm
	bar.warp.sync 	-1;
	// begin inline asm
	mma.sync.aligned.row.col.m8n8k32.s32.s4.s4.s32 {%r27025, %r27026}, {%r49150}, {%r49150}, {%r27019, %r27020};

	// end inline asm
	bar.warp.sync 	-1;
	// begin inline asm
	mma.sync.aligned.row.col.m8n8k32.s32.s4.s4.s32 {%r27031, %r27032}, {%r49150}, {%r49150}, {%r27025, %r27026};

	// end inline asm
	bar.warp.sync 	-1;
	// begin inline asm
	mma.sync.aligned.row.col.m8n8k32.s32.s4.s4.s32 {%r27037, %r27038}, {%r49150}, {%r49150}, {%r27031, %r27032};

	// end inline asm
	bar.warp.sync 	-1;
	// begin inline asm
	mma.sync.aligned.row.col.m8n8k32.s32.s4.s4.s32 {%r27043, %r27044}, {%r49150}, {%r49150}, {%r27037, %r27038};

	// end inline asm
	bar.warp.sync 	-1;
	// begin inline asm
	mma.sync.aligned.row.col.m8n8k32.s32.s4.s4.s32 {%r27049, %r27050}, {%r49150}, {%r49150}, {%r27043, %r27044};

	// end inline asm
	bar.warp.sync 	-1;
	// begin inline asm
	mma.sync.aligned.row.col.m8n8k32.s32.s4.s4.s32 {%r27055, %r27056}, {%r49150}, {%r49150}, {%r27049, %r27050};

	// end inline asm
	bar.warp.sync 	-1;
	// begin inline asm
	mma.sync.aligned.row.col.m8n8k32.s32.s4.s4.s32 {%r27061, %r27062}, {%r49150}, {%r49150}, {%r27055, %r27056};

	// end inline asm
	bar.warp.sync 	-1;
	// begin inline asm
	mma.sync.aligned.row.col.m8n8k32.s32.s4.s4.s32 {%r27067, %r27068}, {%r49150}, {%r49150}, {%r27061, %r27062};

	// end inline asm
	bar.warp.sync 	-1;
	// begin inline asm
	mma.sync.aligned.row.col.m8n8k32.s32.s4.s4.s32 {%r27073, %r27074}, {%r49150}, {%r49150}, {%r27067, %r27068};

	// end inline asm
	bar.warp.sync 	-1;
	// begin inline asm
	mma.sync.aligned.row.col.m8n8k32.s32.s4.s4.s32 {%r27079, %r27080}, {%r49150}, {%r49150}, {%r27073, %r27074};

	// end inline asm
	bar.warp.sync 	-1;
	// begin inline asm
	mma.sync.aligned.row.col.m8n8k32.s32.s4.s4.s32 {%r27085, %r27086}, {%r49150}, {%r49150}, {%r27079, %r27080};

	// end inline asm
	bar.warp.sync 	-1;
	// begin inline asm
	mma.sync.aligned.row.col.m8n8k32.s32.s4.s4.s32 {%r27091, %r27092}, {%r49150}, {%r49150}, {%r27085, %r27086};

	// end inline asm
	bar.warp.sync 	-1;
	// begin inline asm
	mma.sync.aligned.row.col.m8n8k32.s32.s4.s4.s32 {%r27097, %r27098}, {%r49150}, {%r49150}, {%r27091, %r27092};

	// end inline asm
	bar.warp.sync 	-1;
	// begin inline asm
	mma.sync.aligned.row.col.m8n8k32.s32.s4.s4.s32 {%r27103, %r27104}, {%r49150}, {%r49150}, {%r27097, %r27098};

	// end inline asm
	bar.warp.sync 	-1;
	// begin inline asm
	mma.sync.aligned.row.col.m8n8k32.s32.s4.s4.s32 {%r27109, %r27110}, {%r49150}, {%r49150}, {%r27103, %r27104};

	// end inline asm
	bar.warp.sync 	-1;
	// begin inline asm
	mma.sync.aligned.row.col.m8n8k32.s32.s4.s4.s32 {%r27115, %r27116}, {%r49150}, {%r49150}, {%r27109, %r27110};

	// end inline asm
	bar.warp.sync 	-1;
	// begin inline asm
	mma.sync.aligned.row.col.m8n8k32.s32.s4.s4.s32 {%r27121, %r27122}, {%r49150}, {%r49150}, {%r27115, %r27116};

	// end inline asm
	bar.warp.sync 	-1;
	// begin inline asm
	mma.sync.aligned.row.col.m8n8k32.s32.s4.s4.s32 {%r27127, %r27128}, {%r49150}, {%r49150}, {%r27121, %r27122};

	// end inline asm
	bar.warp.sync 	-1;
	// begin inline asm
	mma.sync.aligned.row.col.m8n8k32.s32.s4.s4.s32 {%r27133, %r27134}, {%r49150}, {%r49150}, {%r27127, %r27128};

	// end inline asm
	bar.warp.sync 	-1;
	// begin inline asm
	mma.sync.aligned.row.col.m8n8k32.s32.s4.s4.s32 {%r27139, %r27140}, {%r49150}, {%r49150}, {%r27133, %r27134};

	// end inline asm
	bar.warp.sync 	-1;
	// begin inline asm
	mma.sync.aligned.row.col.m8n8k32.s32.s4.s4.s32 {%r27145, %r27146}, {%r49150}, {%r49150}, {%r27139, %r27140};

	// end inline asm
	bar.warp.sync 	-1;
	// begin inline asm
	mma.sync.aligned.row.col.m8n8k32.s32.s4.s4.s32 {%r27151, %r27152}, {%r49150}, {%r49150}, {%r27145, %r27146};

	// end inline asm
	bar.warp.sync 	-1;
	// begin inline asm
	mma.sync.aligned.row.col.m8n8k32.s32.s4.s4.s32 {%r27157, %r27158}, {%r49150}, {%r49150}, {%r27151, %r27152};

	// end inline asm
	bar.warp.sync 	-1;
	// begin inline asm
	mma.sync.aligned.row.col.m8n8k32.s32.s4.s4.s32 {%r27163, %r27164}, {%r49150}, {%r49150}, {%r27157, %r27158};

	// end inline asm
	bar.warp.sync 	-1;
	// begin inline asm
	mma.sync.aligned.row.col.m8n8k32.s32.s4.s4.s32 {%r27169, %r27170}, {%r49150}, {%r49150}, {%r27163, %r27164};

	// end inline asm
	bar.warp.sync 	-1;
	// begin inline asm
	mma.sync.aligned.row.col.m8n8k32.s32.s4.s4.s32 {%r27175, %r27176}, {%r49150}, {%r49150}, {%r27169, %r27170};

	// end inline asm
	bar.warp.sync 	-1;
	// begin inline asm
	mma.sync.aligned.row.col.m8n8k32.s32.s4.s4.s32 {%r27181, %r27182}, {%r49150}, {%r49150}, {%r27175, %r27176};

	// end inline asm
	bar.warp.sync 	-1;
	// begin inline asm
	mma.sync.aligned.row.col.m8n8k32.s32.s4.s4.s32 {%r27187, %r27188}, {%r49150}, {%r49150}, {%r27181, %r27182};

	// end inline asm
	bar.warp.sync 	-1;
	// begin inline asm
	mma.sync.aligned.row.col.m8n8k32.s32.s4.s4.s32 {%r27193, %r27194}, {%r49150}, {%r49150}, {%r27187, %r27188};

	// end inline asm
	bar.warp.sync 	-1;
	// begin inline asm
	mma.sync.aligned.row.col.m8n8k32.s32.s4.s4.s32 {%r27199, %r27200}, {%r49150}, {%r49150}, {%r27193, %r27194};

	// end inline asm
	bar.warp.sync 	-1;
	// begin inline asm
	mma.sync.aligned.row.col.m8n8k32.s32.s4.s4.s32 {%r27205, %r27206}, {%r49150}, {%r49150}, {%r27199, %r27200};

	// end inline asm
	bar.warp.sync 	-1;
	// begin inline asm
	mma.sync.aligned.row.col.m8n8k32.s32.s4.s4.s32 {%r27211, %r27212}, {%r49150}, {%r49150}, {%r27205, %r27206};

	// end inline asm
	bar.warp.sync 	-1;
	// begin inline asm
	mma.sync.aligned.row.col.m8n8k32.s32.s4.s4.s32 {%r27217, %r27218}, {%r49150}, {%r49150}, {%r27211, %r27212};

	// end inline asm
	bar.warp.sync 	-1;
	// begin inline asm
	mma.sync.aligned.row.col.m8n8k32.s32.s4.s4.s32 {%r27223, %r27224}, {%r49150}, {%r49150}, {%r27217, %r27218};

	// end inline asm
	bar.warp.sync 	-1;
	// begin inline asm
	mma.sync.aligned.row.col.m8n8k32.s32.s4.s4.s32 {%r27229, %r27230}, {%r49150}, {%r49150}, {%r27223, %r27224};

	// end inline asm
	bar.warp.sync 	-1;
	// begin inline asm
	mma.sync.aligned.row.col.m8n8k32.s32.s4.s4.s32 {%r27235, %r27236}, {%r49150}, {%r49150}, {%r27229, %r27230};

	// end inline asm
	bar.warp.sync 	-1;
	// begin inline asm
	mma.sync.aligned.row.col.m8n8k32.s32.s4.s4.s32 {%r27241, %r27242}, {%r49150}, {%r49150}, {%r27235, %r27236};

	// end inline asm
	bar.warp.sync 	-1;
	// begin inline asm
	mma.sync.aligned.row.col.m8n8k32.s32.s4.s4.s32 {%r27247, %r27248}, {%r49150}, {%r49150}, {%r27241, %r27242};

	// end inline asm
	bar.warp.sync 	-1;
	// begin inline asm
	mma.sync.aligned.row.col.m8n8k32.s32.s4.s4.s32 {%r27253, %r27254}, {%r49150}, {%r49150}, {%r27247, %r27248};

	// end inline asm
	bar.warp.sync 	-1;
	// begin inline asm
	mma.sync.aligned.row.col.m8n8k32.s32.s4.s4.s32 {%r27259, %r27260}, {%r49150}, {%r49150}, {%r27253, %r27254};

	// end inline asm
	bar.warp.sync 	-1;
	// begin inline asm
	mma.sync.aligned.row.col.m8n8k32.s32.s4.s4.s32 {%r27265, %r27266}, {%r49150}, {%r49150}, {%r27259, %r27260};

	// end inline asm
	bar.warp.sync 	-1;
	// begin inline asm
	mma.sync.aligned.row.col.m8n8k32.s32.s4.s4.s32 {%r27271, %r27272}, {%r49150}, {%r49150}, {%r27265, %r27266};

	// end inline asm
	bar.warp.sync 	-1;
	// begin inline asm
	mma.sync.aligned.row.col.m8n8k32.s32.s4.s4.s32 {%r27277, %r27278}, {%r49150}, {%r49150}, {%r27271, %r27272};

	// end inline asm
	bar.warp.sync 	-1;
	// begin inline asm
	mma.sync.aligned.row.col.m8n8k32.s32.s4.s4.s32 {%r27283, %r27284}, {%r49150}, {%r49150}, {%r27277, %r27278};

	// end inline asm
	bar.warp.sync 	-1;
	// begin inline asm
	mma.sync.aligned.row.col.m8n8k32.s32.s4.s4.s32 {%r27289, %r27290}, {%r49150}, {%r49150}, {%r27283, %r27284};

	// end inline asm
	bar.warp.sync 	-1;
	// begin inline asm
	mma.sync.aligned.row.col.m8n8k32.s32.s4.s4.s32 {%r27295, %r27296}, {%r49150}, {%r49150}, {%r27289, %r27290};

	// end inline asm
	bar.warp.sync 	-1;
	// begin inline asm
	mma.sync.aligned.row.col.m8n8k32.s32.s4.s4.s32 {%r27301, %r27302}, {%r49150}, {%r49150}, {%r27295, %r27296};

	// end inline asm
	bar.warp.sync 	-1;
	// begin inline asm
	mma.sync.aligned.row.col.m8n8k32.s32.s4.s4.s32 {%r27307, %r27308}, {%r49150}, {%r49150}, {%r27301, %r27302};

	// end inline asm
	bar.warp.sync 	-1;
	// begin inline asm
	mma.sync.aligned.row.col.m8n8k32.s32.s4.s4.s32 {%r27313, %r27314}, {%r49150}, {%r49150}, {%r27307, %r27308};

	// end inline asm
	bar.warp.sync 	-1;
	// begin inline asm
	mma.sync.aligned.row.col.m8n8k32.s32.s4.s4.s32 {%r27319, %r27320}, {%r49150}, {%r49150}, {%r27313, %r27314};

	// end inline asm
	bar.warp.sync 	-1;
	// begin inline asm
	mma.sync.aligned.row.col.m8n8k32.s32.s4.s4.s32 {%r27325, %r27326}, {%r49150}, {%r49150}, {%r27319, %r27320};

	// end inline asm
	bar.warp.sync 	-1;
	// begin inline asm
	mma.sync.aligned.row.col.m8n8k32.s32.s4.s4.s32 {%r27331, %r27332}, {%r49150}, {%r49150}, {%r27325, %r27326};

	// end inline asm
	bar.warp.sync 	-1;
	// begin inline asm
	mma.sync.aligned.row.col.m8n8k32.s32.s4.s4.s32 {%r27337, %r27338}, {%r49150}, {%r49150}, {%r27331, %r27332};

	// end inline asm
	bar.warp.sync 	-1;
	// begin inline asm
	mma.sync.aligned.row.col.m8n8k32.s32.s4.s4.s32 {%r27343, %r27344}, {%r49150}, {%r49150}, {%r27337, %r27338};

	// end inline asm
	bar.warp.sync 	-1;
	// begin inline asm
	mma.sync.aligned.row.col.m8n8k32.s32.s4.s4.s32 {%r27349, %r27350}, {%r49150}, {%r49150}, {%r27343, %r27344};

	// end inline asm
	bar.warp.sync 	-1;
	// begin inline asm
	mma.sync.aligned.row.col.m8n8k32.s32.s4.s4.s32 {%r27355, %r27356}, {%r49150}, {%r49150}, {%r27349, %r27350};

	// end inline asm
	bar.warp.sync 	-1;
	// begin inline asm
	mma.sync.aligned.row.col.m8n8k32.s32.s4.s4.s32 {%r27361, %r27362}, {%r49150}, {%r49150}, {%r27355, %r27356};

	// end inline asm
	bar.warp.sync 	-1;
	// begin inline asm
	mma.sync.aligned.row.col.m8n8k32.s32.s4.s4.s32 {%r27367, %r27368}, {%r49150}, {%r49150}, {%r27361, %r27362};

	// end inline asm
	bar.warp.sync 	-1;
	// begin inline asm
	mma.sync.aligned.row.col.m8n8k32.s32.s4.s4.s32 {%r27373, %r27374}, {%r49150}, {%r49150}, {%r27367, %r27368};

	// end inline asm
	bar.warp.sync 	-1;
	// begin inline asm
	mma.sync.aligned.row.col.m8n8k32.s32.s4.s4.s32 {%r27379, %r27380}, {%r49150}, {%r49150}, {%r27373, %r27374};

	// end inline asm
	bar.warp.sync 	-1;
	// begin inline asm
	mma.sync.aligned.row.col.m8n8k32.s32.s4.s4.s32 {%r27385, %r27386}, {%r49150}, {%r49150}, {%r27379, %r27380};

	// end inline asm
	bar.warp.sync 	-1;
	// begin inline asm
	mma.sync.aligned.row.col.m8n8k32.s32.s4.s4.s32 {%r27391, %r27392}, {%r49150}, {%r49150}, {%r27385, %r27386};

	// end inline asm
	bar.warp.sync 	-1;
	// begin inline asm
	mma.sync.aligned.row.col.m8n8k32.s32.s4.s4.s32 {%r27397, %r27398}, {%r49150}, {%r49150}, {%r27391, %r27392};

	// end inline asm
	bar.warp.sync 	-1;
	// begin inline asm
	mma.sync.aligned.row.col.m8n8k32.s32.s4.s4.s32 {%r27403, %r27404}, {%r49150}, {%r49150}, {%r27397, %r27398};

	// end inline asm
	bar.warp.sync 	-1;
	// begin inline asm
	mma.sync.aligned.row.col.m8n8k32.s32.s4.s4.s32 {%r27409, %r27410}, {%r49150}, {%r49150}, {%r27403, %r27404};

	// end inline asm
	bar.warp.sync 	-1;
	// begin inline asm
	mma.sync.aligned.row.col.m8n8k32.s32.s4.s4.s32 {%r27415, %r27416}, {%r49150}, {%r49150}, {%r27409, %r27410};

	// end inline asm
	bar.warp.sync 	-1;
	// begin inline asm
	mma.sync.aligned.row.col.m8n8k32.s32.s4.s4.s32 {%r27421, %r27422}, {%r49150}, {%r49150}, {%r27415, %r27416};

	// end inline asm
	bar.warp.sync 	-1;
	// begin inline asm
	mma.sync.aligned.row.col.m8n8k32.s32.s4.s4.s32 {%r27427, %r27428}, {%r49150}, {%r49150}, {%r27421, %r27422};

	// end inline asm
	bar.warp.sync 	-1;
	// begin inline asm
	mma.sync.aligned.row.col.m8n8k32.s32.s4.s4.s32 {%r27433, %r27434}, {%r49150}, {%r49150}, {%r27427, %r27428};

	// end inline asm
	bar.warp.sync 	-1;
	// begin inline asm
	mma.sync.aligned.row.col.m8n8k32.s32.s4.s4.s32 {%r27439, %r27440}, {%r49150}, {%r49150}, {%r27433, %r27434};

	// end inline asm
	bar.warp.sync 	-1;
	// begin inline asm
	mma.sync.aligned.row.col.m8n8k32.s32.s4.s4.s32 {%r27445, %r27446}, {%r49150}, {%r49150}, {%r27439, %r27440};

	// end inline asm
	bar.warp.sync 	-1;
	// begin inline asm
	mma.sync.aligned.row.col.m8n8k32.s32.s4.s4.s32 {%r27451, %r27452}, {%r49150}, {%r49150}, {%r27445, %r27446};

	// end inline asm
	bar.warp.sync 	-1;
	// begin inline asm
	mma.sync.aligned.row.col.m8n8k32.s32.s4.s4.s32 {%r27457, %r27458}, {%r49150}, {%r49150}, {%r27451, %r27452};

	// end inline asm
	bar.warp.sync 	-1;
	// begin inline asm
	mma.sync.aligned.row.col.m8n8k32.s32.s4.s4.s32 {%r27463, %r27464}, {%r49150}, {%r49150}, {%r27457, %r27458};

	// end inline asm
	bar.warp.sync 	-1;
	// begin inline asm
	mma.sync.aligned.row.col.m8n8k32.s32.s4.s4.s32 {%r27469, %r27470}, {%r49150}, {%r49150}, {%r27463, %r27464};

	// end inline asm
	bar.warp.sync 	-1;
	// begin inline asm
	mma.sync.aligned.row.col.m8n8k32.s32.s4.s4.s32 {%r27475, %r27476}, {%r49150}, {%r49150}, {%r27469, %r27470};

	// end inline asm
	bar.warp.sync 	-1;
	// begin inline asm
	mma.sync.aligned.row.col.m8n8k32.s32.s4.s4.s32 {%r27481, %r27482}, {%r49150}, {%r49150}, {%r27475, %r27476};

	// end inline asm
	bar.warp.sync 	-1;
	// begin inline asm
	mma.sync.aligned.row.col.m8n8k32.s32.s4.s4.s32 {%r27487, %r27488}, {%r49150}, {%r49150}, {%r27481, %r27482};

	// end inline asm
	bar.warp.sync 	-1;
	// begin inline asm
	mma.sync.aligned.row.col.m8n8k32.s32.s4.s4.s32 {%r27493, %r27494}, {%r49150}, {%r49150}, {%r27487, %r27488};

	// end inline asm
	bar.warp.sync 	-1;
	// begin inline asm
	mma.sync.aligned.row.col.m8n8k32.s32.s4.s4.s32 {%r27499, %r27500}, {%r49150}, {%r49150}, {%r27493, %r27494};

	// end inline asm
	bar.warp.sync 	-1;
	// begin inline asm
	mma.sync.aligned.row.col.m8n8k32.s32.s4.s4.s32 {%r27505, %r27506}, {%r49150}, {%r49150}, {%r27499, %r27500};

	// end inline asm
	bar.warp.sync 	-1;
	// begin inline asm
	mma.sync.aligned.row.col.m8n8k32.s32.s4.s4.s32 {%r27511, %r27512}, {%r49150}, {%r49150}, {%r27505, %r27506};

	// end inline asm
	bar.warp.sync 	-1;
	// begin inline asm
	mma.sync.aligned.row.col.m8n8k32.s32.s4.s4.s32 {%r27517, %r27518}, {%r49150}, {%r49150}, {%r27511, %r27512};

	// end inline asm
	bar.warp.sync 	-1;
	// begin inline asm
	mma.sync.aligned.row.col.m8n8k32.s32.s4.s4.s32 {%r27523, %r27524}, {%r49150}, {%r49150}, {%r27517, %r27518};

	// end inline asm
	bar.warp.sync 	-1;
	// begin inline asm
	mma.sync.aligned.row.col.m8n8k32.s32.s4.s4.s32 {%r27529, %r27530}, {%r49150}, {%r49150}, {%r27523, %r27524};

	// end inline asm
	bar.warp.sync 	-1;
	// begin inline asm
	mma.sync.aligned.row.col.m8n8k32.s32.s4.s4.s32 {%r27535, %r27536}, {%r49150}, {%r49150}, {%r27529, %r27530};

	// end inline asm
	bar.warp.sync 	-1;
	// begin inline asm
	mma.sync.aligned.row.col.m8n8k32.s32.s4.s4.s32 {%r27541, %r27542}, {%r49150}, {%r49150}, {%r27535, %r27536};

	// end inline asm
	bar.warp.sync 	-1;
	// begin inline asm
	mma.sync.aligned.row.col.m8n8k32.s32.s4.s4.s32 {%r27547, %r27548}, {%r49150}, {%r49150}, {%r27541, %r27542};

	// end inline asm
	bar.warp.sync 	-1;
	// begin inline asm
	mma.sync.aligned.row.col.m8n8k32.s32.s4.s4.s32 {%r27553, %r27554}, {%r49150}, {%r49150}, {%r27547, %r27548};

	// end inline asm
	bar.warp.sync 	-1;
	// begin inline asm
	mma.sync.aligned.row.col.m8n8k32.s32.s4.s4.s32 {%r27559, %r27560}, {%r49150}, {%r49150}, {%r27553, %r27554};

	// end inline asm
	bar.warp.sync 	-1;
	// begin inline asm
	mma.sync.aligned.row.col.m8n8k32.s32.s4.s4.s32 {%r27565, %r27566}, {%r49150}, {%r49150}, {%r27559, %r27560};

	// end inline asm
	bar.warp.sync 	-1;
	// begin inline asm
	mma.sync.aligned.row.col.m8n8k32.s32.s4.s4.s32 {%r27571, %r27572}, {%r49150}, {%r49150}, {%r27565, %r27566};

	// end inline asm
	bar.warp.sync 	-1;
	// begin inline asm
	mma.sync.aligned.row.col.m8n8k32.s32.s4.s4.s32 {%r27577, %r27578}, {%r49150}, {%r49150}, {%r27571, %r27572};

	// end inline asm
	bar.warp.sync 	-1;
	// begin inline asm
	mma.sync.aligned.row.col.m8n8k32.s32.s4.s4.s32 {%r27583, %r27584}, {%r49150}, {%r49150}, {%r27577, %r27578};

	// end inline asm
	bar.warp.sync 	-1;
	// begin inline asm
	mma.sync.aligned.row.col.m8n8k32.s32.s4.s4.s32 {%r27589, %r27590}, {%r49150}, {%r49150}, {%r27583, %r27584};

	// end inline asm
	bar.warp.sync 	-1;
	// begin inline asm
	mma.sync.aligned.row.col.m8n8k32.s32.s4.s4.s32 {%r27595, %r27596}, {%r49150}, {%r49150}, {%r27589, %r27590};

	// end inline asm
	bar.warp.sync 	-1;
	// begin inline asm
	mma.sync.aligned.row.col.m8n8k32.s32.s4.s4.s32 {%r27601, %r27602}, {%r49150}, {%r49150}, {%r27595, %r27596};

	// end inline asm
	bar.warp.sync 	-1;
	// begin inline asm
	mma.sync.aligned.row.col.m8n8k32.s32.s4.s4.s32 {%r27607, %r27608}, {%r49150}, {%r49150}, {%r27601, %r27602};

	// end inline asm
	bar.warp.sync 	-1;
	// begin inline asm
	mma.sync.aligned.row.col.m8n8k32.s32.s4.s4.s32 {%r27613, %r27614}, {%r49150}, {%r49150}, {%r27607, %r27608};

	// end inline asm
	bar.warp.sync 	-1;
	// begin inline asm
	mma.sync.aligned.row.col.m8n8k32.s32.s4.s4.s32 {%r27619, %r27620}, {%r49150}, {%r49150}, {%r27613, %r27614};

	// end inline asm
	bar.warp.sync 	-1;
	// begin inline asm
	mma.sync.aligned.row.col.m8n8k32.s32.s4.s4.s32 {%r27625, %r27626}, {%r49150}, {%r49150}, {%r27619, %r27620};

	// end inline asm
	bar.warp.sync 	-1;
	// begin inline asm
	mma.sync.aligned.row.col.m8n8k32.s32.s4.s4.s32 {%r27631, %r27632}, {%r49150}, {%r49150}, {%r27625, %r27626};

	// end inline asm
	bar.warp.sync 	-1;
	// begin inline asm
	mma.sync.aligned.row.col.m8n8k32.s32.s4.s4.s32 {%r27637, %r27638}, {%r49150}, {%r49150}, {%r27631, %r27632};

	// end inline asm
	bar.warp.sync 	-1;
	// begin inline asm
	mma.sync.aligned.row.col.m8n8k32.s32.s4.s4.s32 {%r27643, %r27644}, {%r49150}, {%r49150}, {%r27637, %r27638};

	// end inline asm
	bar.warp.sync 	-1;
	// begin inline asm
	mma.sync.aligned.row.col.m8n8k32.s32.s4.s4.s32 {%r27649, %r27650}, {%r49150}, {%r49150}, {%r27643, %r27644};

	// end inline asm
	bar.warp.sync 	-1;
	// begin inline asm
	mma.sync.aligned.row.col.m8n8k32.s32.s4.s4.s32 {%r27655, %r27656}, {%r49150}, {%r49150}, {%r27649, %r27650};

	// end inline asm
	bar.warp.sync 	-1;
	// begin inline asm
	mma.sync.aligned.row.col.m8n8k32.s32.s4.s4.s32 {%r27661, %r27662}, {%r49150}, {%r49150}, {%r27655, %r27656};

	// end inline asm
	bar.warp.sync 	-1;
	// begin inline asm
	mma.sync.aligned.row.col.m8n8k32.s32.s4.s4.s32 {%r27667, %r27668}, {%r49150}, {%r49150}, {%r27661, %r27662};

	// end inline asm
	bar.warp.sync 	-1;
	// begin inline asm
	mma.sync.aligned.row.col.m8n8k32.s32.s4.s4.s32 {%r27673, %r27674}, {%r49150}, {%r49150}, {%r27667, %r27668};

	// end inline asm
	bar.warp.sync 	-1;
	// begin inline asm
	mma.sync.aligned.row.col.m8n8k32.s32.s4.s4.s32 {%r27679, %r27680}, {%r49150}, {%r49150}, {%r27673, %r27674};

	// end inline asm
	bar.warp.sync 	-1;
	// begin inline asm
	mma.sync.aligned.row.col.m8n8k32.s32.s4.s4.s32 {%r27685, %r27686}, {%r49150}, {%r49150}, {%r27679, %r27680};

	// end inline asm
	bar.warp.sync 	-1;
	// begin inline asm
	mma.sync.aligned.row.col.m8n8k32.s32.s4.s4.s32 {%r27691, %r27692}, {%r49150}, {%r49150}, {%r27685, %r27686};

	// end inline asm
	bar.warp.sync 	-1;
	// begin inline asm
	mma.sync.aligned.row.col.m8n8k32.s32.s4.s4.s32 {%r27697, %r27698}, {%r49150}, {%r49150}, {%r27691, %r27692};

	// end inline asm
	bar.warp.sync 	-1;
	// begin inline asm
	mma.sync.aligned.row.col.m8n8k32.s32.s4.s4.s32 {%r27703, %r27704}, {%r49150}, {%r49150}, {%r27697, %r27698};

	// end inline asm
	bar.warp.sync 	-1;
	// begin inline asm
	mma.sync.aligned.row.col.m8n8k32.s32.s4.s4.s32 {%r27709, %r27710}, {%r49150}, {%r49150}, {%r27703, %r27704};

	// end inline asm
	bar.warp.sync 	-1;
	// begin inline asm
	mma.sync.aligned.row.col.m8n8k32.s32.s4.s4.s32 {%r27715, %r27716}, {%r49150}, {%r49150}, {%r27709, %r27710};

	// end inline asm
	bar.warp.sync 	-1;
	// begin inline asm
	mma.sync.aligned.row.col.m8n8k32.s32.s4.s4.s32 {%r27721, %r27722}, {%r49150}, {%r49150}, {%r27715, %r27716};

	// end inline asm
	bar.warp.sync 	-1;
	// begin inline asm
	mma.sync.aligned.row.col.m8n8k32.s32.s4.s4.s32 {%r27727, %r27728}, {%r49150}, {%r49150}, {%r27721, %r27722};

	// end inline asm
	bar.warp.sync 	-1;
	// begin inline asm
	mma.sync.aligned.row.col.m8n8k32.s32.s4.s4.s32 {%r27733, %r27734}, {%r49150}, {%r49150}, {%r27727, %r27728};

	// end inline asm
	bar.warp.sync 	-1;
	// begin inline asm
	mma.sync.aligned.row.col.m8n8k32.s32.s4.s4.s32 {%r27739, %r27740}, {%r49150}, {%r49150}, {%r27733, %r27734};

	// end inline asm
	bar.warp.sync 	-1;
	// begin inline asm
	mma.sync.aligned.row.col.m8n8k32.s32.s4.s4.s32 {%r27745, %r27746}, {%r49150}, {%r49150}, {%r27739, %r27740};

	// end inline asm
	bar.warp.sync 	-1;
	// begin inline asm
	mma.sync.aligned.row.col.m8n8k32.s32.s4.s4.s32 {%r27751, %r27752}, {%r49150}, {%r49150}, {%r27745, %r27746};

	// end inline asm
	bar.warp.sync 	-1;
	// begin inline asm
	mma.sync.aligned.row.col.m8n8k32.s32.s4.s4.s32 {%r27757, %r27758}, {%r49150}, {%r49150}, {%r27751, %r27752};

	// end inline asm
	bar.warp.sync 	-1;
	// begin inline asm
	mma.sync.aligned.row.col.m8n8k32.s32.s4.s4.s32 {%r27763, %r27764}, {%r49150}, {%r49150}, {%r27757, %r27758};

	// end inline asm
	bar.warp.sync 	-1;
	// begin inline asm
	mma.sync.aligned.row.col.m8n8k32.s32.s4.s4.s32 {%r27769, %r27770}, {%r49150}, {%r49150}, {%r27763, %r27764};

	// end inline asm
	bar.warp.sync 	-1;
	// begin inline asm
	mma.sync.aligned.row.col.m8n8k32.s32.s4.s4.s32 {%r27775, %r27776}, {%r49150}, {%r49150}, {%r27769, %r27770};

	// end inline asm
	bar.warp.sync 	-1;
	// begin inline asm
	mma.sync.aligned.row.col.m8n8k32.s32.s4.s4.s32 {%r27781, %r27782}, {%r49150}, {%r49150}, {%r27775, %r27776};

	// end inline asm
	bar.warp.sync 	-1;
	// begin inline asm
	mma.sync.aligned.row.col.m8n8k32.s32.s4.s4.s32 {%r27787, %r27788}, {%r49150}, {%r49150}, {%r27781, %r27782};

	// end inline asm
	bar.warp.sync 	-1;
	// begin inline asm
	mma.sync.aligned.row.col.m8n8k32.s32.s4.s4.s32 {%r27793, %r27794}, {%r49150}, {%r49150}, {%r27787, %r27788};

	// end inline asm
	bar.warp.sync 	-1;
	// begin inline asm
	mma.sync.aligned.row.col.m8n8k32.s32.s4.s4.s32 {%r27799, %r27800}, {%r49150}, {%r49150}, {%r27793, %r27794};

	// end inline asm
	bar.warp.sync 	-1;
	// begin inline asm
	mma.sync.aligned.row.col.m8n8k32.s32.s4.s4.s32 {%r27805, %r27806}, {%r49150}, {%r49150}, {%r27799, %r27800};

	// end inline asm
	bar.warp.sync 	-1;
	// begin inline asm
	mma.sync.aligned.row.col.m8n8k32.s32.s4.s4.s32 {%r27811, %r27812}, {%r49150}, {%r49150}, {%r27805, %r27806};

	// end inline asm
	bar.warp.sync 	-1;
	// begin inline asm
	mma.sync.aligned.row.col.m8n8k32.s32.s4.s4.s32 {%r27817, %r27818}, {%r49150}, {%r49150}, {%r27811, %r27812};

	// end inline asm
	bar.warp.sync 	-1;
	// begin inline asm
	mma.sync.aligned.row.col.m8n8k32.s32.s4.s4.s32 {%r27823, %r27824}, {%r49150}, {%r49150}, {%r27817, %r27818};

	// end inline asm
	bar.warp.sync 	-1;
	// begin inline asm
	mma.sync.aligned.row.col.m8n8k32.s32.s4.s4.s32 {%r27829, %r27830}, {%r49150}, {%r49150}, {%r27823, %r27824};

	// end inline asm
	bar.warp.sync 	-1;
	// begin inline asm
	mma.sync.aligned.row.col.m8n8k32.s32.s4.s4.s32 {%r27835, %r27836}, {%r49150}, {%r49150}, {%r27829, %r27830};

	// end inline asm
	bar.warp.sync 	-1;
	// begin inline asm
	mma.sync.aligned.row.col.m8n8k32.s32.s4.s4.s32 {%r27841, %r27842}, {%r49150}, {%r49150}, {%r27835, %r27836};

	// end inline asm
	bar.warp.sync 	-1;
	// begin inline asm
	mma.sync.aligned.row.col.m8n8k32.s32.s4.s4.s32 {%r27847, %r27848}, {%r49150}, {%r49150}, {%r27841, %r27842};

	// end inline asm
	bar.warp.sync 	-1;
	// begin inline asm
	mma.sync.aligned.row.col.m8n8k32.s32.s4.s4.s32 {%r27853, %r27854}, {%r49150}, {%r49150}, {%r27847, %r27848};

	// end inline asm
	bar.warp.sync 	-1;
	// begin inline asm
	mma.sync.aligned.row.col.m8n8k32.s32.s4.s4.s32 {%r27859, %r27860}, {%r49150}, {%r49150}, {%r27853, %r27854};

	// end inline asm
	bar.warp.sync 	-1;
	// begin inline asm
	mma.sync.aligned.row.col.m8n8k32.s32.s4.s4.s32 {%r27865, %r27866}, {%r49150}, {%r49150}, {%r27859, %r27860};

	// end inline asm
	bar.warp.sync 	-1;
	// begin inline asm
	mma.sync.aligned.row.col.m8n8k32.s32.s4.s4.s32 {%r27871, %r27872}, {%r49150}, {%r49150}, {%r27865, %r27866};

	// end inline asm
	bar.warp.sync 	-1;
	// begin inline asm
	mma.sync.aligned.row.col.m8n8k32.s32.s4.s4.s32 {%r27877, %r27878}, {%r49150}, {%r49150}, {%r27871, %r27872};

	// end inline asm
	bar.warp.sync 	-1;
	// begin inline asm
	mma.sync.aligned.row.col.m8n8k32.s32.s4.s4.s32 {%r27883, %r27884}, {%r49150}, {%r49150}, {%r27877, %r27878};

	// end inline asm
	bar.warp.sync 	-1;
	// begin inline asm
	mma.sync.aligned.row.col.m8n8k32.s32.s4.s4.s32 {%r27889, %r27890}, {%r49150}, {%r49150}, {%r27883, %r27884};

	// end inline asm
	bar.warp.sync 	-1;
	// begin inline asm
	mma.sync.aligned.row.col.m8n8k32.s32.s4.s4.s32 {%r27895, %r27896}, {%r49150}, {%r49150}, {%r27889, %r27890};

	// end inline asm
	bar.warp.sync 	-1;
	// begin inline asm
	mma.sync.aligned.row.col.m8n8k32.s32.s4.s4.s32 {%r27901, %r27902}, {%r49150}, {%r49150}, {%r27895, %r27896};

	// end inline asm
	bar.warp.sync 	-1;
	// begin inline asm
	mma.sync.aligned.row.col.m8n8k32.s32.s4.s4.s32 {%r27907, %r27908}, {%r49150}, {%r49150}, {%r27901, %r27902};

	// end inline asm
	bar.warp.sync 	-1;
	// begin inline asm
	mma.sync.aligned.row.col.m8n8k32.s32.s4.s4.s32 {%r27913, %r27914}, {%r49150}, {%r49150}, {%r27907, %r27908};

	// end inline asm
	bar.warp.sync 	-1;
	// begin inline asm
	mma.sync.aligned.row.col.m8n8k32.s32.s4.s4.s32 {%r27919, %r27920}, {%r49150}, {%r49150}, {%r27913, %r27914};

	// end inline asm
	bar.warp.sync 	-1;
	// begin inline asm
	mma.sync.aligned.row.col.m8n8k32.s32.s4.s4.s32 {%r27925, %r27926}, {%r49150}, {%r49150}, {%r27919, %r27920};

	// end inline asm
	bar.warp.sync 	-1;
	// begin inline asm
	mma.sync.aligned.row.col.m8n8k32.s32.s4.s4.s32 {%r27931, %r27932}, {%r49150}, {%r49150}, {%r27925, %r27926};

	// end inline asm
	bar.warp.sync 	-1;
	// begin inline asm
	mma.sync.aligned.row.col.m8n8k32.s32.s4.s4.s32 {%r27937, %r27938}, {%r49150}, {%r49150}, {%r27931, %r27932};

	// end inline asm
	bar.warp.sync 	-1;
	// begin inline asm
	mma.sync.aligned.row.col.m8n8k32.s32.s4.s4.s32 {%r27943, %r27944}, {%r49150}, {%r49150}, {%r27937, %r27938};

	// end inline asm
	bar.warp.sync 	-1;
	// begin inline asm
	mma.sync.aligned.row.col.m8n8k32.s32.s4.s4.s32 {%r27949, %r27950}, {%r49150}, {%r49150}, {%r27943, %r27944};

	// end inline asm
	bar.warp.sync 	-1;
	// begin inline asm
	mma.sync.aligned.row.col.m8n8k32.s32.s4.s4.s32 {%r27955, %r27956}, {%r49150}, {%r49150}, {%r27949, %r27950};

	// end inline asm
	bar.warp.sync 	-1;
	// begin inline asm
	mma.sync.aligned.row.col.m8n8k32.s32.s4.s4.s32 {%r27961, %r27962}, {%r49150}, {%r49150}, {%r27955, %r27956};

	// end inline asm
	bar.warp.sync 	-1;
	// begin inline asm
	mma.sync.aligned.row.col.m8n8k32.s32.s4.s4.s32 {%r27967, %r27968}, {%r49150}, {%r49150}, {%r27961, %r27962};

	// end inline asm
	bar.warp.sync 	-1;
	// begin inline asm
	mma.sync.aligned.row.col.m8n8k32.s32.s4.s4.s32 {%r27973, %r27974}, {%r49150}, {%r49150}, {%r27967, %r27968};

	// end inline asm
	bar.warp.sync 	-1;
	// begin inline asm
	mma.sync.aligned.row.col.m8n8k32.s32.s4.s4.s32 {%r27979, %r27980}, {%r49150}, {%r49150}, {%r27973, %r27974};

	// end inline asm
	bar.warp.sync 	-1;
	// begin inline asm
	mma.sync.aligned.row.col.m8n8k32.s32.s4.s4.s32 {%r27985, %r27986}, {%r49150}, {%r49150}, {%r27979, %r27980};

	// end inline asm
	bar.warp.sync 	-1;
	// begin inline asm
	mma.sync.aligned.row.col.m8n8k32.s32.s4.s4.s32 {%r27991, %r27992}, {%r49150}, {%r49150}, {%r27985, %r27986};

	// end inline asm
	bar.warp.sync 	-1;
	// begin inline asm
	mma.sync.aligned.row.col.m8n8k32.s32.s4.s4.s32 {%r27997, %r27998}, {%r49150}, {%r49150}, {%r27991, %r27992};

	// end inline asm
	bar.warp.sync 	-1;
	// begin inline asm
	mma.sync.aligned.row.col.m8n8k32.s32.s4.s4.s32 {%r28003, %r28004}, {%r49150}, {%r49150}, {%r27997, %r27998};

	// end inline asm
	bar.warp.sync 	-1;
	// begin inline asm
	mma.sync.aligned.row.col.m8n8k32.s32.s4.s4.s32 {%r28009, %r28010}, {%r49150}, {%r49150}, {%r28003, %r28004};

	// end inline asm
	bar.warp.sync 	-1;
	// begin inline asm
	mma.sync.aligned.row.col.m8n8k32.s32.s4.s4.s32 {%r28015, %r28016}, {%r49150}, {%r49150}, {%r28009, %r28010};

	// end inline asm
	bar.warp.sync 	-1;
	// begin inline asm
	mma.sync.aligned.row.col.m8n8k32.s32.s4.s4.s32 {%r28021, %r28022}, {%r49150}, {%r49150}, {%r28015, %r28016};

	// end inline asm
	bar.warp.sync 	-1;
	// begin inline asm
	mma.sync.aligned.row.col.m8n8k32.s32.s4.s4.s32 {%r28027, %r28028}, {%r49150}, {%r49150}, {%r28021, %r28022};

	// end inline asm
	bar.warp.sync 	-1;
	// begin inline asm
	mma.sync.aligned.row.col.m8n8k32.s32.s4.s4.s32 {%r28033, %r28034}, {%r49150}, {%r49150}, {%r28027, %r28028};

	// end inline asm
	bar.warp.sync 	-1;
	// begin inline asm
	mma.sync.aligned.row.col.m8n8k32.s32.s4.s4.s32 {%r28039, %r28040}, {%r49150}, {%r49150}, {%r28033, %r28034};

	// end inline asm
	bar.warp.sync 	-1;
	// begin inline asm
	mma.sync.aligned.row.col.m8n8k32.s32.s4.s4.s32 {%r28045, %r28046}, {%r49150}, {%r49150}, {%r28039, %r28040};

	// end inline asm
	bar.warp.sync 	-1;
	// begin inline asm
	mma.sync.aligned.row.col.m8n8k32.s32.s4.s4.s32 {%r28051, %r28052}, {%r49150}, {%r49150}, {%r28045, %r28046};

	// end inline asm
	bar.warp.sync 	-1;
	// begin inline asm
	mma.sync.aligned.row.col.m8n8k32.s32.s4.s4.s32 {%r28057, %r28058}, {%r49150}, {%r49150}, {%r28051, %r28052};

	// end inline asm
	bar.warp.sync 	-1;
	// begin inline asm
	mma.sync.aligned.row.col.m8n8k32.s32.s4.s4.s32 {%r28063, %r28064}, {%r49150}, {%r49150}, {%r28057, %r28058};

	// end inline asm
	bar.warp.sync 	-1;
	// begin inline asm
	mma.sync.aligned.row.col.m8n8k32.s32.s4.s4.s32 {%r28069, %r28070}, {%r49150}, {%r49150}, {%r28063, %r28064};

	// end inline asm
	bar.warp.sync 	-1;
	// begin inline asm
	mma.sync.aligned.row.col.m8n8k32.s32.s4.s4.s32 {%r28075, %r28076}, {%r49150}, {%r49150}, {%r28069, %r28070};

	// end inline asm
	bar.warp.sync 	-1;
	// begin inline asm
	mma.sync.aligned.row.col.m8n8k32.s32.s4.s4.s32 {%r28081, %r28082}, {%r49150}, {%r49150}, {%r28075, %r28076};

	// end inline asm
	bar.warp.sync 	-1;
	// begin inline asm
	mma.sync.aligned.row.col.m8n8k32.s32.s4.s4.s32 {%r28087, %r28088}, {%r49150}, {%r49150}, {%r28081, %r28082};

	// end inline asm
	bar.warp.sync 	-1;
	// begin inline asm
	mma.sync.aligned.row.col.m8n8k32.s32.s4.s4.s32 {%r28093, %r28094}, {%r49150}, {%r49150}, {%r28087, %r28088};

	// end inline asm
	bar.warp.sync 	-1;
	// begin inline asm
	mma.sync.aligned.row.col.m8n8k32.s32.s4.s4.s32 {%r28099, %r28100}, {%r49150}, {%r49150}, {%r28093, %r28094};

	// end inline asm
	bar.warp.sync 	-1;
	// begin inline asm
	mma.sync.aligned.row.col.m8n8k32.s32.s4.s4.s32 {%r28105, %r28106}, {%r49150}, {%r49150}, {%r28099, %r28100};

	// end inline asm
	bar.warp.sync 	-1;
	// begin inline asm
	mma.sync.aligned.row.col.m8n8k32.s32.s4.s4.s32 {%r28111, %r28112}, {%r49150}, {%r49150}, {%r28105, %r28106};

	// end inline asm
	bar.warp.sync 	-1;
	// begin inline asm
	mma.sync.aligned.row.col.m8n8k32.s32.s4.s4.s32 {%r28117, %r28118}, {%r49150}, {%r49150}, {%r28111, %r28112};

	// end inline asm
	bar.warp.sync 	-1;
	// begin inline asm
	mma.sync.aligned.row.col.m8n8k32.s32.s4.s4.s32 {%r28123, %r28124}, {%r49150}, {%r49150}, {%r28117, %r28118};

	// end inline asm
	bar.warp.sync 	-1;
	// begin inline asm
	mma.sync.aligned.row.col.m8n8k32.s32.s4.s4.s32 {%r28129, %r28130}, {%r49150}, {%r49150}, {%r28123, %r28124};

	// end inline asm
	bar.warp.sync 	-1;
	// begin inline asm
	mma.sync.aligned.row.col.m8n8k32.s32.s4.s4.s32 {%r28135, %r28136}, {%r49150}, {%r49150}, {%r28129, %r28130};

	// end inline asm
	bar.warp.sync 	-1;
	// begin inline asm
	mma.sync.aligned.row.col.m8n8k32.s32.s4.s4.s32 {%r28141, %r28142}, {%r49150}, {%r49150}, {%r28135, %r28136};

	// end inline asm
	bar.warp.sync 	-1;
	// begin inline asm
	mma.sync.aligned.row.col.m8n8k32.s32.s4.s4.s32 {%r28147, %r28148}, {%r49150}, {%r49150}, {%r28141, %r28142};

	// end inline asm
	bar.warp.sync 	-1;
	// begin inline asm
	mma.sync.aligned.row.col.m8n8k32.s32.s4.s4.s32 {%r28153, %r28154}, {%r49150}, {%r49150}, {%r28147, %r28148};

	// end inline asm
	bar.warp.sync 	-1;
	// begin inline asm
	mma.sync.aligned.row.col.m8n8k32.s32.s4.s4.s32 {%r28159, %r28160}, {%r49150}, {%r49150}, {%r28153, %r28154};

	// end inline asm
	bar.warp.sync 	-1;
	// begin inline asm
	mma.sync.aligned.row.col.m8n8k32.s32.s4.s4.s32 {%r28165, %r28166}, {%r49150}, {%r49150}, {%r28159, %r28160};

	// end inline asm
	bar.warp.sync 	-1;
	// begin inline asm
	mma.sync.aligned.row.col.m8n8k32.s32.s4.s4.s32 {%r28171, %r28172}, {%r49150}, {%r49150}, {%r28165, %r28166};

	// end inline asm
	bar.warp.sync 	-1;
	// begin inline asm
	mma.sync.aligned.row.col.m8n8k32.s32.s4.s4.s32 {%r28177, %r28178}, {%r49150}, {%r49150}, {%r28171, %r28172};

	// end inline asm
	bar.warp.sync 	-1;
	// begin inline asm
	mma.sync.aligned.row.col.m8n8k32.s32.s4.s4.s32 {%r28183, %r28184}, {%r49150}, {%r49150}, {%r28177, %r28178};

	// end inline asm
	bar.warp.sync 	-1;
	// begin inline asm
	mma.sync.aligned.row.col.m8n8k32.s32.s4.s4.s32 {%r28189, %r28190}, {%r49150}, {%r49150}, {%r28183, %r28184};

	// end inline asm
	bar.warp.sync 	-1;
	// begin inline asm
	mma.sync.aligned.row.col.m8n8k32.s32.s4.s4.s32 {%r28195, %r28196}, {%r49150}, {%r49150}, {%r28189, %r28190};

	// end inline asm
	bar.warp.sync 	-1;
	// begin inline asm
	mma.sync.aligned.row.col.m8n8k32.s32.s4.s4.s32 {%r28201, %r28202}, {%r49150}, {%r49150}, {%r28195, %r28196};

	// end inline asm
	bar.warp.sync 	-1;
	// begin inline asm
	mma.sync.aligned.row.col.m8n8k32.s32.s4.s4.s32 {%r28207, %r28208}, {%r49150}, {%r49150}, {%r28201, %r28202};

	// end inline asm
	bar.warp.sync 	-1;
	// begin inline asm
	mma.sync.aligned.row.col.m8n8k32.s32.s4.s4.s32 {%r28213, %r28214}, {%r49150}, {%r49150}, {%r28207, %r28208};

	// end inline asm
	bar.warp.sync 	-1;
	// begin inline asm
	mma.sync.aligned.row.col.m8n8k32.s32.s4.s4.s32 {%r28219, %r28220}, {%r49150}, {%r49150}, {%r28213, %r28214};

	// end inline asm
	bar.warp.sync 	-1;
	// begin inline asm
	mma.sync.aligned.row.col.m8n8k32.s32.s4.s4.s32 {%r28225, %r28226}, {%r49150}, {%r49150}, {%r28219, %r28220};

	// end inline asm
	bar.warp.sync 	-1;
	// begin inline asm
	mma.sync.aligned.row.col.m8n8k32.s32.s4.s4.s32 {%r28231, %r28232}, {%r49150}, {%r49150}, {%r28225, %r28226};

	// end inline asm
	bar.warp.sync 	-1;
	// begin inline asm
	mma.sync.aligned.row.col.m8n8k32.s32.s4.s4.s32 {%r28237, %r28238}, {%r49150}, {%r49150}, {%r28231, %r28232};

	// end inline asm
	bar.warp.sync 	-1;
	// begin inline asm
	mma.sync.aligned.row.col.m8n8k32.s32.s4.s4.s32 {%r28243, %r28244}, {%r49150}, {%r49150}, {%r28237, %r28238};

	// end inline asm
	bar.warp.sync 	-1;
	// begin inline asm
	mma.sync.aligned.row.col.m8n8k32.s32.s4.s4.s32 {%r28249, %r28250}, {%r49150}, {%r49150}, {%r28243, %r28244};

	// end inline asm
	bar.warp.sync 	-1;
	// begin inline asm
	mma.sync.aligned.row.col.m8n8k32.s32.s4.s4.s32 {%r28255, %r28256}, {%r49150}, {%r49150}, {%r28249, %r28250};

	// end inline asm
	bar.warp.sync 	-1;
	// begin inline asm
	mma.sync.aligned.row.col.m8n8k32.s32.s4.s4.s32 {%r28261, %r28262}, {%r49150}, {%r49150}, {%r28255, %r28256};

	// end inline asm
	bar.warp.sync 	-1;
	// begin inline asm
	mma.sync.aligned.row.col.m8n8k32.s32.s4.s4.s32 {%r28267, %r28268}, {%r49150}, {%r49150}, {%r28261, %r28262};

	// end inline asm
	bar.warp.sync 	-1;
	// begin inline asm
	mma.sync.aligned.row.col.m8n8k32.s32.s4.s4.s32 {%r28273, %r28274}, {%r49150}, {%r49150}, {%r28267, %r28268};

	// end inline asm
	bar.warp.sync 	-1;
	// begin inline asm
	mma.sync.aligned.row.col.m8n8k32.s32.s4.s4.s32 {%r28279, %r28280}, {%r49150}, {%r49150}, {%r28273, %r28274};

	// end inline asm
	bar.warp.sync 	-1;
	// begin inline asm
	mma.sync.aligned.row.col.m8n8k32.s32.s4.s4.s32 {%r28285, %r28286}, {%r49150}, {%r49150}, {%r28279, %r28280};

	// end inline asm
	bar.warp.sync 	-1;
	// begin inline asm
	mma.sync.aligned.row.col.m8n8k32.s32.s4.s4.s32 {%r28291, %r28292}, {%r49150}, {%r49150}, {%r28285, %r28286};

	// end inline asm
	bar.warp.sync 	-1;
	// begin inline asm
	mma.sync.aligned.row.col.m8n8k32.s32.s4.s4.s32 {%r28297, %r28298}, {%r49150}, {%r49150}, {%r28291, %r28292};

	// end inline asm
	bar.warp.sync 	-1;
	// begin inline asm
	mma.sync.aligned.row.col.m8n8k32.s32.s4.s4.s32 {%r28303, %r28304}, {%r49150}, {%r49150}, {%r28297, %r28298};

	// end inline asm
	bar.warp.sync 	-1;
	// begin inline asm
	mma.sync.aligned.row.col.m8n8k32.s32.s4.s4.s32 {%r28309, %r28310}, {%r49150}, {%r49150}, {%r28303, %r28304};

	// end inline asm
	bar.warp.sync 	-1;
	// begin inline asm
	mma.sync.aligned.row.col.m8n8k32.s32.s4.s4.s32 {%r28315, %r28316}, {%r49150}, {%r49150}, {%r28309, %r28310};

	// end inline asm
	bar.warp.sync 	-1;
	// begin inline asm
	mma.sync.aligned.row.col.m8n8k32.s32.s4.s4.s32 {%r28321, %r28322}, {%r49150}, {%r49150}, {%r28315, %r28316};

	// end inline asm
	bar.warp.sync 	-1;
	// begin inline asm
	mma.sync.aligned.row.col.m8n8k32.s32.s4.s4.s32 {%r28327, %r28328}, {%r49150}, {%r49150}, {%r28321, %r28322};

	// end inline asm
	bar.warp.sync 	-1;
	// begin inline asm
	mma.sync.aligned.row.col.m8n8k32.s32.s4.s4.s32 {%r28333, %r28334}, {%r49150}, {%r49150}, {%r28327, %r28328};

	// end inline asm
	bar.warp.sync 	-1;
	// begin inline asm
	mma.sync.aligned.row.col.m8n8k32.s32.s4.s4.s32 {%r28339, %r28340}, {%r49150}, {%r49150}, {%r28333, %r28334};

	// end inline asm
	bar.warp.sync 	-1;
	// begin inline asm
	mma.sync.aligned.row.col.m8n8k32.s32.s4.s4.s32 {%r28345, %r28346}, {%r49150}, {%r49150}, {%r28339, %r28340};

	// end inline asm
	bar.warp.sync 	-1;
	// begin inline asm
	mma.sync.aligned.row.col.m8n8k32.s32.s4.s4.s32 {%r28351, %r28352}, {%r49150}, {%r49150}, {%r28345, %r28346};

	// end inline asm
	bar.warp.sync 	-1;
	// begin inline asm
	mma.sync.aligned.row.col.m8n8k32.s32.s4.s4.s32 {%r28357, %r28358}, {%r49150}, {%r49150}, {%r28351, %r28352};

	// end inline asm
	bar.warp.sync 	-1;
	// begin inline asm
	mma.sync.aligned.row.col.m8n8k32.s32.s4.s4.s32 {%r28363, %r28364}, {%r49150}, {%r49150}, {%r28357, %r28358};

	// end inline asm
	bar.warp.sync 	-1;
	// begin inline asm
	mma.sync.aligned.row.col.m8n8k32.s32.s4.s4.s32 {%r28369, %r28370}, {%r49150}, {%r49150}, {%r28363, %r28364};

	// end inline asm
	bar.warp.sync 	-1;
	// begin inline asm
	mma.sync.aligned.row.col.m8n8k32.s32.s4.s4.s32 {%r28375, %r28376}, {%r49150}, {%r49150}, {%r28369, %r28370};

	// end inline asm
	bar.warp.sync 	-1;
	// begin inline asm
	mma.sync.aligned.row.col.m8n8k32.s32.s4.s4.s32 {%r28381, %r28382}, {%r49150}, {%r49150}, {%r28375, %r28376};

	// end inline asm
	bar.warp.sync 	-1;
	// begin inline asm
	mma.sync.aligned.row.col.m8n8k32.s32.s4.s4.s32 {%r28387, %r28388}, {%r49150}, {%r49150}, {%r28381, %r28382};

	// end inline asm
	bar.warp.sync 	-1;
	// begin inline asm
	mma.sync.aligned.row.col.m8n8k32.s32.s4.s4.s32 {%r28393, %r28394}, {%r49150}, {%r49150}, {%r28387, %r28388};

	// end inline asm
	bar.warp.sync 	-1;
	// begin inline asm
	mma.sync.aligned.row.col.m8n8k32.s32.s4.s4.s32 {%r28399, %r28400}, {%r49150}, {%r49150}, {%r28393, %r28394};

	// end inline asm
	bar.warp.sync 	-1;
	// begin inline asm
	mma.sync.aligned.row.col.m8n8k32.s32.s4.s4.s32 {%r28405, %r28406}, {%r49150}, {%r49150}, {%r28399, %r28400};

	// end inline asm
	bar.warp.sync 	-1;
	// begin inline asm
	mma.sync.aligned.row.col.m8n8k32.s32.s4.s4.s32 {%r28411, %r28412}, {%r49150}, {%r49150}, {%r28405, %r28406};

	// end inline asm
	bar.warp.sync 	-1;
	// begin inline asm
	mma.sync.aligned.row.col.m8n8k32.s32.s4.s4.s32 {%r28417, %r28418}, {%r49150}, {%r49150}, {%r28411, %r28412};

	// end inline asm
	bar.warp.sync 	-1;
	// begin inline asm
	mma.sync.aligned.row.col.m8n8k32.s32.s4.s4.s32 {%r28423, %r28424}, {%r49150}, {%r49150}, {%r28417, %r28418};

	// end inline asm
	bar.warp.sync 	-1;
	// begin inline asm
	mma.sync.aligned.row.col.m8n8k32.s32.s4.s4.s32 {%r28429, %r28430}, {%r49150}, {%r49150}, {%r28423, %r28424};

	// end inline asm
	bar.warp.sync 	-1;
	// begin inline asm
	mma.sync.aligned.row.col.m8n8k32.s32.s4.s4.s32 {%r28435, %r28436}, {%r49150}, {%r49150}, {%r28429, %r28430};

	// end inline asm
	bar.warp.sync 	-1;
	// begin inline asm
	mma.sync.aligned.row.col.m8n8k32.s32.s4.s4.s32 {%r28441, %r28442}, {%r49150}, {%r49150}, {%r28435, %r28436};

	// end inline asm
	bar.warp.sync 	-1;
	// begin inline asm
	mma.sync.aligned.row.col.m8n8k32.s32.s4.s4.s32 {%r28447, %r28448}, {%r49150}, {%r49150}, {%r28441, %r28442};

	// end inline asm
	bar.warp.sync 	-1;
	// begin inline asm
	mma.sync.aligned.row.col.m8n8k32.s32.s4.s4.s32 {%r28453, %r28454}, {%r49150}, {%r49150}, {%r28447, %r28448};

	// end inline asm
	bar.warp.sync 	-1;
	// begin inline asm
	mma.sync.aligned.row.col.m8n8k32.s32.s4.s4.s32 {%r28459, %r28460}, {%r49150}, {%r49150}, {%r28453, %r28454};

	// end inline asm
	bar.warp.sync 	-1;
	// begin inline asm
	mma.sync.aligned.row.col.m8n8k32.s32.s4.s4.s32 {%r28465, %r28466}, {%r49150}, {%r49150}, {%r28459, %r28460};

	// end inline asm
	bar.warp.sync 	-1;
	// begin inline asm
	mma.sync.aligned.row.col.m8n8k32.s32.s4.s4.s32 {%r28471, %r28472}, {%r49150}, {%r49150}, {%r28465, %r28466};

	// end inline asm
	bar.warp.sync 	-1;
	// begin inline asm
	mma.sync.aligned.row.col.m8n8k32.s32.s4.s4.s32 {%r28477, %r28478}, {%r49150}, {%r49150}, {%r28471, %r28472};

	// end inline asm
	bar.warp.sync 	-1;
	// begin inline asm
	mma.sync.aligned.row.col.m8n8k32.s32.s4.s4.s32 {%r28483, %r28484}, {%r49150}, {%r49150}, {%r28477, %r28478};

	// end inline asm
	bar.warp.sync 	-1;
	// begin inline asm
	mma.sync.aligned.row.col.m8n8k32.s32.s4.s4.s32 {%r28489, %r28490}, {%r49150}, {%r49150}, {%r28483, %r28484};

	// end inline asm
	bar.warp.sync 	-1;
	// begin inline asm
	mma.sync.aligned.row.col.m8n8k32.s32.s4.s4.s32 {%r28495, %r28496}, {%r49150}, {%r49150}, {%r28489, %r28490};

	// end inline asm
	bar.warp.sync 	-1;
	// begin inline asm
	mma.sync.aligned.row.col.m8n8k32.s32.s4.s4.s32 {%r28501, %r28502}, {%r49150}, {%r49150}, {%r28495, %r28496};

	// end inline asm
	bar.warp.sync 	-1;
	// begin inline asm
	mma.sync.aligned.row.col.m8n8k32.s32.s4.s4.s32 {%r28507, %r28508}, {%r49150}, {%r49150}, {%r28501, %r28502};

	// end inline asm
	bar.warp.sync 	-1;
	// begin inline asm
	mma.sync.aligned.row.col.m8n8k32.s32.s4.s4.s32 {%r28513, %r28514}, {%r49150}, {%r49150}, {%r28507, %r28508};

	// end inline asm
	bar.warp.sync 	-1;
	// begin inline asm
	mma.sync.aligned.row.col.m8n8k32.s32.s4.s4.s32 {%r28519, %r28520}, {%r49150}, {%r49150}, {%r28513, %r28514};

	// end inline asm
	bar.warp.sync 	-1;
	// begin inline asm
	mma.sync.aligned.row.col.m8n8k32.s32.s4.s4.s32 {%r28525, %r28526}, {%r49150}, {%r49150}, {%r28519, %r28520};

	// end inline asm
	bar.warp.sync 	-1;
	// begin inline asm
	mma.sync.aligned.row.col.m8n8k32.s32.s4.s4.s32 {%r28531, %r28532}, {%r49150}, {%r49150}, {%r28525, %r28526};

	// end inline asm
	bar.warp.sync 	-1;
	// begin inline asm
	mma.sync.aligned.row.col.m8n8k32.s32.s4.s4.s32 {%r28537, %r28538}, {%r49150}, {%r49150}, {%r28531, %r28532};

	// end inline asm
	bar.warp.sync 	-1;
	// begin inline asm
	mma.sync.aligned.row.col.m8n8k32.s32.s4.s4.s32 {%r28543, %r28544}, {%r49150}, {%r49150}, {%r28537, %r28538};

	// end inline asm
	bar.warp.sync 	-1;
	// begin inline asm
	mma.sync.aligned.row.col.m8n8k32.s32.s4.s4.s32 {%r28549, %r28550}, {%r49150}, {%r49150}, {%r28543, %r28544};

	// end inline asm
	bar.warp.sync 	-1;
	// begin inline asm
	mma.sync.aligned.row.col.m8n8k32.s32.s4.s4.s32 {%r28555, %r28556}, {%r49150}, {%r49150}, {%r28549, %r28550};

	// end inline asm
	bar.warp.sync 	-1;
	// begin inline asm
	mma.sync.aligned.row.col.m8n8k32.s32.s4.s4.s32 {%r28561, %r28562}, {%r49150}, {%r49150}, {%r28555, %r28556};

	// end inline asm
	bar.warp.sync 	-1;
	// begin inline asm
	mma.sync.aligned.row.col.m8n8k32.s32.s4.s4.s32 {%r28567, %r28568}, {%r49150}, {%r49150}, {%r28561, %r28562};

	// end inline asm
	bar.warp.sync 	-1;
	// begin inline asm
	mma.sync.aligned.row.col.m8n8k32.s32.s4.s4.s32 {%r28573, %r28574}, {%r49150}, {%r49150}, {%r28567, %r28568};

	// end inline asm
	bar.warp.sync 	-1;
	// begin inline asm
	mma.sync.aligned.row.col.m8n8k32.s32.s4.s4.s32 {%r28579, %r28580}, {%r49150}, {%r49150}, {%r28573, %r28574};

	// end inline asm
	bar.warp.sync 	-1;
	// begin inline asm
	mma.sync.aligned.row.col.m8n8k32.s32.s4.s4.s32 {%r28585, %r28586}, {%r49150}, {%r49150}, {%r28579, %r28580};

	// end inline asm
	bar.warp.sync 	-1;
	// begin inline asm
	mma.sync.aligned.row.col.m8n8k32.s32.s4.s4.s32 {%r28591, %r28592}, {%r49150}, {%r49150}, {%r28585, %r28586};

	// end inline asm
	bar.warp.sync 	-1;
	// begin inline asm
	mma.sync.aligned.row.col.m8n8k32.s32.s4.s4.s32 {%r28597, %r28598}, {%r49150}, {%r49150}, {%r28591, %r28592};

	// end inline asm
	bar.warp.sync 	-1;
	// begin inline asm
	mma.sync.aligned.row.col.m8n8k32.s32.s4.s4.s32 {%r28603, %r28604}, {%r49150}, {%r49150}, {%r28597, %r28598};

	// end inline asm
	bar.warp.sync 	-1;
	// begin inline asm
	mma.sync.aligned.row.col.m8n8k32.s32.s4.s4.s32 {%r28609, %r28610}, {%r49150}, {%r49150}, {%r28603, %r28604};

	// end inline asm
	bar.warp.sync 	-1;
	// begin inline asm
	mma.sync.aligned.row.col.m8n8k32.s32.s4.s4.s32 {%r28615, %r28616}, {%r49150}, {%r49150}, {%r28609, %r28610};

	// end inline asm
	bar.warp.sync 	-1;
	// begin inline asm
	mma.sync.aligned.row.col.m8n8k32.s32.s4.s4.s32 {%r28621, %r28622}, {%r49150}, {%r49150}, {%r28615, %r28616};

	// end inline asm
	bar.warp.sync 	-1;
	// begin inline asm
	mma.sync.aligned.row.col.m8n8k32.s32.s4.s4.s32 {%r28627, %r28628}, {%r49150}, {%r49150}, {%r28621, %r28622};

	// end inline asm
	bar.warp.sync 	-1;
	// begin inline asm
	mma.sync.aligned.row.col.m8n8k32.s32.s4.s4.s32 {%r28633, %r28634}, {%r49150}, {%r49150}, {%r28627, %r28628};

	// end inline asm
	bar.warp.sync 	-1;
	// begin inline asm
	mma.sync.aligned.row.col.m8n8k32.s32.s4.s4.s32 {%r28639, %r28640}, {%r49150}, {%r49150}, {%r28633, %r28634};

	// end inline asm
	bar.warp.sync 	-1;
	// begin inline asm
	mma.sync.aligned.row.col.m8n8k32.s32.s4.s4.s32 {%r28645, %r28646}, {%r49150}, {%r49150}, {%r28639, %r28640};

	// end inline asm
	bar.warp.sync 	-1;
	// begin inline asm
	mma.sync.aligned.row.col.m8n8k32.s32.s4.s4.s32 {%r28651, %r28652}, {%r49150}, {%r49150}, {%r28645, %r28646};

	// end inline asm
	bar.warp.sync 	-1;
	// begin inline asm
	mma.sync.aligned.row.col.m8n8k32.s32.s4.s4.s32 {%r28657, %r28658}, {%r49150}, {%r49150}, {%r28651, %r28652};

	// end inline asm
	bar.warp.sync 	-1;
	// begin inline asm
	mma.sync.aligned.row.col.m8n8k32.s32.s4.s4.s32 {%r28663, %r28664}, {%r49150}, {%r49150}, {%r28657, %r28658};

	// end inline asm
	bar.warp.sync 	-1;
	// begin inline asm
	mma.sync.aligned.row.col.m8n8k32.s32.s4.s4.s32 {%r28669, %r28670}, {%r49150}, {%r49150}, {%r28663, %r28664};

	// end inline asm
	bar.warp.sync 	-1;
	// begin inline asm
	mma.sync.aligned.row.col.m8n8k32.s32.s4.s4.s32 {%r28675, %r28676}, {%r49150}, {%r49150}, {%r28669, %r28670};

	// end inline asm
	bar.warp.sync 	-1;
	// begin inline asm
	mma.sync.aligned.row.col.m8n8k32.s32.s4.s4.s32 {%r28681, %r28682}, {%r49150}, {%r49150}, {%r28675, %r28676};

	// end inline asm
	bar.warp.sync 	-1;
	// begin inline asm
	mma.sync.aligned.row.col.m8n8k32.s32.s4.s4.s32 {%r28687, %r28688}, {%r49150}, {%r49150}, {%r28681, %r28682};

	// end inline asm
	bar.warp.sync 	-1;
	// begin inline asm
	mma.sync.aligned.row.col.m8n8k32.s32.s4.s4.s32 {%r28693, %r28694}, {%r49150}, {%r49150}, {%r28687, %r28688};

	// end inline asm
	bar.warp.sync 	-1;
	// begin inline asm
	mma.sync.aligned.row.col.m8n8k32.s32.s4.s4.s32 {%r28699, %r28700}, {%r49150}, {%r49150}, {%r28693, %r28694};

	// end inline asm
	bar.warp.sync 	-1;
	// begin inline asm
	mma.sync.aligned.row.col.m8n8k32.s32.s4.s4.s32 {%r28705, %r28706}, {%r49150}, {%r49150}, {%r28699, %r28700};

	// end inline asm
	bar.warp.sync 	-1;
	// begin inline asm
	mma.sync.aligned.row.col.m8n8k32.s32.s4.s4.s32 {%r28711, %r28712}, {%r49150}, {%r49150}, {%r28705, %r28706};

	// end inline asm
	bar.warp.sync 	-1;
	// begin inline asm
	mma.sync.aligned.row.col.m8n8k32.s32.s4.s4.s32 {%r28717, %r28718}, {%r49150}, {%r49150}, {%r28711, %r28712};

	// end inline asm
	bar.warp.sync 	-1;
	// begin inline asm
	mma.sync.aligned.row.col.m8n8k32.s32.s4.s4.s32 {%r28723, %r28724}, {%r49150}, {%r49150}, {%r28717, %r28718};

	// end inline asm
	bar.warp.sync 	-1;
	// begin inline asm
	mma.sync.aligned.row.col.m8n8k32.s32.s4.s4.s32 {%r28729, %r28730}, {%r49150}, {%r49150}, {%r28723, %r28724};

	// end inline asm
	bar.warp.sync 	-1;
	// begin inline asm
	mma.sync.aligned.row.col.m8n8k32.s32.s4.s4.s32 {%r28735, %r28736}, {%r49150}, {%r49150}, {%r28729, %r28730};

	// end inline asm
	bar.warp.sync 	-1;
	// begin inline asm
	mma.sync.aligned.row.col.m8n8k32.s32.s4.s4.s32 {%r28741, %r28742}, {%r49150}, {%r49150}, {%r28735, %r28736};

	// end inline asm
	bar.warp.sync 	-1;
	// begin inline asm
	mma.sync.aligned.row.col.m8n8k32.s32.s4.s4.s32 {%r28747, %r28748}, {%r49150}, {%r49150}, {%r28741, %r28742};

	// end inline asm
	bar.warp.sync 	-1;
	// begin inline asm
	mma.sync.aligned.row.col.m8n8k32.s32.s4.s4.s32 {%r28753, %r28754}, {%r49150}, {%r49150}, {%r28747, %r28748};

	// end inline asm
	bar.warp.sync 	-1;
	// begin inline asm
	mma.sync.aligned.row.col.m8n8k32.s32.s4.s4.s32 {%r28759, %r28760}, {%r49150}, {%r49150}, {%r28753, %r28754};

	// end inline asm
	bar.warp.sync 	-1;
	// begin inline asm
	mma.sync.aligned.row.col.m8n8k32.s32.s4.s4.s32 {%r28765, %r28766}, {%r49150}, {%r49150}, {%r28759, %r28760};

	// end inline asm
	bar.warp.sync 	-1;
	// begin inline asm
	mma.sync.aligned.row.col.m8n8k32.s32.s4.s4.s32 {%r28771, %r28772}, {%r49150}, {%r49150}, {%r28765, %r28766};

	// end inline asm
	bar.warp.sync 	-1;
	// begin inline asm
	mma.sync.aligned.row.col.m8n8k32.s32.s4.s4.s32 {%r28777, %r28778}, {%r49150}, {%r49150}, {%r28771, %r28772};

	// end inline asm
	bar.warp.sync 	-1;
	// begin inline asm
	mma.sync.aligned.row.col.m8n8k32.s32.s4.s4.s32 {%r28783, %r28784}, {%r49150}, {%r49150}, {%r28777, %r28778};

	// end inline asm
	bar.warp.sync 	-1;
	// begin inline asm
	mma.sync.aligned.row.col.m8n8k32.s32.s4.s4.s32 {%r28789, %r28790}, {%r49150}, {%r49150}, {%r28783, %r28784};

	// end inline asm
	bar.warp.sync 	-1;
	// begin inline asm
	mma.sync.aligned.row.col.m8n8k32.s32.s4.s4.s32 {%r28795, %r28796}, {%r49150}, {%r49150}, {%r28789, %r28790};

	// end inline asm
	bar.warp.sync 	-1;
	// begin inline asm
	mma.sync.aligned.row.col.m8n8k32.s32.s4.s4.s32 {%r28801, %r28802}, {%r49150}, {%r49150}, {%r28795, %r28796};

	// end inline asm
	bar.warp.sync 	-1;
	// begin inline asm
	mma.sync.aligned.row.col.m8n8k32.s32.s4.s4.s32 {%r28807, %r28808}, {%r49150}, {%r49150}, {%r28801, %r28802};

	// end inline asm
	bar.warp.sync 	-1;
	// begin inline asm
	mma.sync.aligned.row.col.m8n8k32.s32.s4.s4.s32 {%r28813, %r28814}, {%r49150}, {%r49150}, {%r28807, %r28808};

	// end inline asm
	bar.warp.sync 	-1;
	// begin inline asm
	mma.sync.aligned.row.col.m8n8k32.s32.s4.s4.s32 {%r28819, %r28820}, {%r49150}, {%r49150}, {%r28813, %r28814};

	// end inline asm
	bar.warp.sync 	-1;
	// begin inline asm
	mma.sync.aligned.row.col.m8n8k32.s32.s4.s4.s32 {%r28825, %r28826}, {%r49150}, {%r49150}, {%r28819, %r28820};

	// end inline asm
	bar.warp.sync 	-1;
	// begin inline asm
	mma.sync.aligned.row.col.m8n8k32.s32.s4.s4.s32 {%r28831, %r28832}, {%r49150}, {%r49150}, {%r28825, %r28826};

	// end inline asm
	bar.warp.sync 	-1;
	// begin inline asm
	mma.sync.aligned.row.col.m8n8k32.s32.s4.s4.s32 {%r28837, %r28838}, {%r49150}, {%r49150}, {%r28831, %r28832};

	// end inline asm
	bar.warp.sync 	-1;
	// begin inline asm
	mma.sync.aligned.row.col.m8n8k32.s32.s4.s4.s32 {%r28843, %r28844}, {%r49150}, {%r49150}, {%r28837, %r28838};

	// end inline asm
	bar.warp.sync 	-1;
	// begin inline asm
	mma.sync.aligned.row.col.m8n8k32.s32.s4.s4.s32 {%r28849, %r28850}, {%r49150}, {%r49150}, {%r28843, %r28844};

	// end inline asm
	bar.warp.sync 	-1;
	// begin inline asm
	mma.sync.aligned.row.col.m8n8k32.s32.s4.s4.s32 {%r28855, %r28856}, {%r49150}, {%r49150}, {%r28849, %r28850};

	// end inline asm
	bar.warp.sync 	-1;
	// begin inline asm
	mma.sync.aligned.row.col.m8n8k32.s32.s4.s4.s32 {%r28861, %r28862}, {%r49150}, {%r49150}, {%r28855, %r28856};

	// end inline asm
	bar.warp.sync 	-1;
	// begin inline asm
	mma.sync.aligned.row.col.m8n8k32.s32.s4.s4.s32 {%r28867, %r28868}, {%r49150}, {%r49150}, {%r28861, %r28862};

	// end inline asm
	bar.warp.sync 	-1;
	// begin inline asm
	mma.sync.aligned.row.col.m8n8k32.s32.s4.s4.s32 {%r28873, %r28874}, {%r49150}, {%r49150}, {%r28867, %r28868};

	// end inline asm
	bar.warp.sync 	-1;
	// begin inline asm
	mma.sync.aligned.row.col.m8n8k32.s32.s4.s4.s32 {%r28879, %r28880}, {%r49150}, {%r49150}, {%r28873, %r28874};

	// end inline asm
	bar.warp.sync 	-1;
	// begin inline asm
	mma.sync.aligned.row.col.m8n8k32.s32.s4.s4.s32 {%r28885, %r28886}, {%r49150}, {%r49150}, {%r28879, %r28880};

	// end inline asm
	bar.warp.sync 	-1;
	// begin inline asm
	mma.sync.aligned.row.col.m8n8k32.s32.s4.s4.s32 {%r28891, %r28892}, {%r49150}, {%r49150}, {%r28885, %r28886};

	// end inline asm
	bar.warp.sync 	-1;
	// begin inline asm
	mma.sync.aligned.row.col.m8n8k32.s32.s4.s4.s32 {%r28897, %r28898}, {%r49150}, {%r49150}, {%r28891, %r28892};

	// end inline asm
	bar.warp.sync 	-1;
	// begin inline asm
	mma.sync.aligned.row.col.m8n8k32.s32.s4.s4.s32 {%r28903, %r28904}, {%r49150}, {%r49150}, {%r28897, %r28898};

	// end inline asm
	bar.warp.sync 	-1;
	// begin inline asm
	mma.sync.aligned.row.col.m8n8k32.s32.s4.s4.s32 {%r28909, %r28910}, {%r49150}, {%r49150}, {%r28903, %r28904};

	// end inline asm
	bar.warp.sync 	-1;
	// begin inline asm
	mma.sync.aligned.row.col.m8n8k32.s32.s4.s4.s32 {%r28915, %r28916}, {%r49150}, {%r49150}, {%r28909, %r28910};

	// end inline asm
	bar.warp.sync 	-1;
	// begin inline asm
	mma.sync.aligned.row.col.m8n8k32.s32.s4.s4.s32 {%r28921, %r28922}, {%r49150}, {%r49150}, {%r28915, %r28916};

	// end inline asm
	bar.warp.sync 	-1;
	// begin inline asm
	mma.sync.aligned.row.col.m8n8k32.s32.s4.s4.s32 {%r28927, %r28928}, {%r49150}, {%r49150}, {%r28921, %r28922};

	// end inline asm
	bar.warp.sync 	-1;
	// begin inline asm
	mma.sync.aligned.row.col.m8n8k32.s32.s4.s4.s32 {%r28933, %r28934}, {%r49150}, {%r49150}, {%r28927, %r28928};

	// end inline asm
	bar.warp.sync 	-1;
	// begin inline asm
	mma.sync.aligned.row.col.m8n8k32.s32.s4.s4.s32 {%r28939, %r28940}, {%r49150}, {%r49150}, {%r28933, %r28934};

	// end inline asm
	bar.warp.sync 	-1;
	// begin inline asm
	mma.sync.aligned.row.col.m8n8k32.s32.s4.s4.s32 {%r28945, %r28946}, {%r49150}, {%r49150}, {%r28939, %r28940};

	// end inline asm
	bar.warp.sync 	-1;
	// begin inline asm
	mma.sync.aligned.row.col.m8n8k32.s32.s4.s4.s32 {%r28951, %r28952}, {%r49150}, {%r49150}, {%r28945, %r28946};

	// end inline asm
	bar.warp.sync 	-1;
	// begin inline asm
	mma.sync.aligned.row.col.m8n8k32.s32.s4.s4.s32 {%r28957, %r28958}, {%r49150}, {%r49150}, {%r28951, %r28952};

	// end inline asm
	bar.warp.sync 	-1;
	// begin inline asm
	mma.sync.aligned.row.col.m8n8k32.s32.s4.s4.s32 {%r28963, %r28964}, {%r49150}, {%r49150}, {%r28957, %r28958};

	// end inline asm
	bar.warp.sync 	-1;
	// begin inline asm
	mma.sync.aligned.row.col.m8n8k32.s32.s4.s4.s32 {%r28969, %r28970}, {%r49150}, {%r49150}, {%r28963, %r28964};

	// end inline asm
	bar.warp.sync 	-1;
	// begin inline asm
	mma.sync.aligned.row.col.m8n8k32.s32.s4.s4.s32 {%r28975, %r28976}, {%r49150}, {%r49150}, {%r28969, %r28970};

	// end inline asm
	bar.warp.sync 	-1;
	// begin inline asm
	mma.sync.aligned.row.col.m8n8k32.s32.s4.s4.s32 {%r28981, %r28982}, {%r49150}, {%r49150}, {%r28975, %r28976};

	// end inline asm
	bar.warp.sync 	-1;
	// begin inline asm
	mma.sync.aligned.row.col.m8n8k32.s32.s4.s4.s32 {%r28987, %r28988}, {%r49150}, {%r49150}, {%r28981, %r28982};

	// end inline asm
	bar.warp.sync 	-1;
	// begin inline asm
	mma.sync.aligned.row.col.m8n8k32.s32.s4.s4.s32 {%r28993, %r28994}, {%r49150}, {%r49150}, {%r28987, %r28988};

	// end inline asm
	bar.warp.sync 	-1;
	// begin inline asm
	mma.sync.aligned.row.col.m8n8k32.s32.s4.s4.s32 {%r28999, %r29000}, {%r49150}, {%r49150}, {%r28993, %r28994};

	// end inline asm
	bar.warp.sync 	-1;
	// begin inline asm
	mma.sync.aligned.row.col.m8n8k32.s32.s4.s4.s32 {%r29005, %r29006}, {%r49150}, {%r49150}, {%r28999, %r29000};

	// end inline asm
	bar.warp.sync 	-1;
	// begin inline asm
	mma.sync.aligned.row.col.m8n8k32.s32.s4.s4.s32 {%r29011, %r29012}, {%r49150}, {%r49150}, {%r29005, %r29006};

	// end inline asm
	bar.warp.sync 	-1;
	// begin inline asm
	mma.sync.aligned.row.col.m8n8k32.s32.s4.s4.s32 {%r29017, %r29018}, {%r49150}, {%r49150}, {%r29011, %r29012};

	// end inline asm
	bar.warp.sync 	-1;
	// begin inline asm
	mma.sync.aligned.row.col.m8n8k32.s32.s4.s4.s32 {%r29023, %r29024}, {%r49150}, {%r49150}, {%r29017, %r29018};

	// end inline asm
	bar.warp.sync 	-1;
	// begin inline asm
	mma.sync.aligned.row.col.m8n8k32.s32.s4.s4.s32 {%r29029, %r29030}, {%r49150}, {%r49150}, {%r29023, %r29024};

	// end inline asm
	bar.warp.sync 	-1;
	// begin inline asm
	mma.sync.aligned.row.col.m8n8k32.s32.s4.s4.s32 {%r29035, %r29036}, {%r49150}, {%r49150}, {%r29029, %r29030};

	// end inline asm
	bar.warp.sync 	-1;
	// begin inline asm
	mma.sync.aligned.row.col.m8n8k32.s32.s4.s4.s32 {%r29041, %r29042}, {%r49150}, {%r49150}, {%r29035, %r29036};

	// end inline asm
	bar.warp.sync 	-1;
	// begin inline asm
	mma.sync.aligned.row.col.m8n8k32.s32.s4.s4.s32 {%r29047, %r29048}, {%r49150}, {%r49150}, {%r29041, %r29042};

	// end inline asm
	bar.warp.sync 	-1;
	// begin inline asm
	mma.sync.aligned.row.col.m8n8k32.s32.s4.s4.s32 {%r29053, %r29054}, {%r49150}, {%r49150}, {%r29047, %r29048};

	// end inline asm
	bar.warp.sync 	-1;
	// begin inline asm
	mma.sync.aligned.row.col.m8n8k32.s32.s4.s4.s32 {%r29059, %r29060}, {%r49150}, {%r49150}, {%r29053, %r29054};

	// end inline asm
	bar.warp.sync 	-1;
	// begin inline asm
	mma.sync.aligned.row.col.m8n8k32.s32.s4.s4.s32 {%r29065, %r29066}, {%r49150}, {%r49150}, {%r29059, %r29060};

	// end inline asm
	bar.warp.sync 	-1;
	// begin inline asm
	mma.sync.aligned.row.col.m8n8k32.s32.s4.s4.s32 {%r29071, %r29072}, {%r49150}, {%r49150}, {%r29065, %r29066};

	// end inline asm
	bar.warp.sync 	-1;
	// begin inline asm
	mma.sync.aligned.row.col.m8n8k32.s32.s4.s4.s32 {%r29077, %r29078}, {%r49150}, {%r49150}, {%r29071, %r29072};

	// end inline asm
	bar.warp.sync 	-1;
	// begin inline asm
	mma.sync.aligned.row.col.m8n8k32.s32.s4.s4.s32 {%r29083, %r29084}, {%r49150}, {%r49150}, {%r29077, %r29078};

	// end inline asm
	bar.warp.sync 	-1;
	// begin inline asm
	mma.sync.aligned.row.col.m8n8k32.s32.s4.s4.s32 {%r29089, %r29090}, {%r49150}, {%r49150}, {%r29083, %r29084};

	// end inline asm
	bar.warp.sync 	-1;
	// begin inline asm
	mma.sync.aligned.row.col.m8n8k32.s32.s4.s4.s32 {%r29095, %r29096}, {%r49150}, {%r49150}, {%r29089, %r29090};

	// end inline asm
	bar.warp.sync 	-1;
	// begin inline asm
	mma.sync.aligned.row.col.m8n8k32.s32.s4.s4.s32 {%r29101, %r29102}, {%r49150}, {%r49150}, {%r29095, %r29096};

	// end inline asm
	bar.warp.sync 	-1;
	// begin inline asm
	mma.sync.aligned.row.col.m8n8k32.s32.s4.s4.s32 {%r29107, %r29108}, {%r49150}, {%r49150}, {%r29101, %r29102};

	// end inline asm
	bar.warp.sync 	-1;
	// begin inline asm
	mma.sync.aligned.row.col.m8n8k32.s32.s4.s4.s32 {%r29113, %r29114}, {%r49150}, {%r49150}, {%r29107, %r29108};

	// end inline asm
	bar.warp.sync 	-1;
	// begin inline asm
	mma.sync.aligned.row.col.m8n8k32.s32.s4.s4.s32 {%r29119, %r29120}, {%r49150}, {%r49150}, {%r29113, %r29114};

	// end inline asm
	bar.warp.sync 	-1;
	// begin inline asm
	mma.sync.aligned.row.col.m8n8k32.s32.s4.s4.s32 {%r29125, %r29126}, {%r49150}, {%r49150}, {%r29119, %r29120};

	// end inline asm
	bar.warp.sync 	-1;
	// begin inline asm
	mma.sync.aligned.row.col.m8n8k32.s32.s4.s4.s32 {%r29131, %r29132}, {%r49150}, {%r49150}, {%r29125, %r29126};

	// end inline asm
	bar.warp.sync 	-1;
	// begin inline asm
	mma.sync.aligned.row.col.m8n8k32.s32.s4.s4.s32 {%r29137, %r29138}, {%r49150}, {%r49150}, {%r29131, %r29132};

	// end inline asm
	bar.warp.sync 	-1;
	// begin inline asm
	mma.sync.aligned.row.col.m8n8k32.s32.s4.s4.s32 {%r29143, %r29144}, {%r49150}, {%r49150}, {%r29137, %r29138};

	// end inline asm
	bar.warp.sync 	-1;
	// begin inline asm
	mma.sync.aligned.row.col.m8n8k32.s32.s4.s4.s32 {%r29149, %r29150}, {%r49150}, {%r49150}, {%r29143, %r29144};

	// end inline asm
	bar.warp.sync 	-1;
	// begin inline asm
	mma.sync.aligned.row.col.m8n8k32.s32.s4.s4.s32 {%r29155, %r29156}, {%r49150}, {%r49150}, {%r29149, %r29150};

	// end inline asm
	bar.warp.sync 	-1;
	// begin inline asm
	mma.sync.aligned.row.col.m8n8k32.s32.s4.s4.s32 {%r29161, %r29162}, {%r49150}, {%r49150}, {%r29155, %r29156};

	// end inline asm
	bar.warp.sync 	-1;
	// begin inline asm
	mma.sync.aligned.row.col.m8n8k32.s32.s4.s4.s32 {%r29167, %r29168}, {%r49150}, {%r49150}, {%r29161, %r29162};

	// end inline asm
	bar.warp.sync 	-1;
	// begin inline asm
	mma.sync.aligned.row.col.m8n8k32.s32.s4.s4.s32 {%r29173, %r29174}, {%r49150}, {%r49150}, {%r29167, %r29168};

	// end inline asm
	bar.warp.sync 	-1;
	// begin inline asm
	mma.sync.aligned.row.col.m8n8k32.s32.s4.s4.s32 {%r29179, %r29180}, {%r49150}, {%r49150}, {%r29173, %r29174};

	// end inline asm
	bar.warp.sync 	-1;
	// begin inline asm
	mma.sync.aligned.row.col.m8n8k32.s32.s4.s4.s32 {%r29185, %r29186}, {%r49150}, {%r49150}, {%r29179, %r29180};

	// end inline asm
	bar.warp.sync 	-1;
	// begin inline asm
	mma.sync.aligned.row.col.m8n8k32.s32.s4.s4.s32 {%r29191, %r29192}, {%r49150}, {%r49150}, {%r29185, %r29186};

	// end inline asm
	bar.warp.sync 	-1;
	// begin inline asm
	mma.sync.aligned.row.col.m8n8k32.s32.s4.s4.s32 {%r29197, %r29198}, {%r49150}, {%r49150}, {%r29191, %r29192};

	// end inline asm
	bar.warp.sync 	-1;
	// begin inline asm
	mma.sync.aligned.row.col.m8n8k32.s32.s4.s4.s32 {%r29203, %r29204}, {%r49150}, {%r49150}, {%r29197, %r29198};

	// end inline asm
	bar.warp.sync 	-1;
	// begin inline asm
	mma.sync.aligned.row.col.m8n8k32.s32.s4.s4.s32 {%r29209, %r29210}, {%r49150}, {%r49150}, {%r29203, %r29204};

	// end inline asm
	bar.warp.sync 	-1;
	// begin inline asm
	mma.sync.aligned.row.col.m8n8k32.s32.s4.s4.s32 {%r29215, %r29216}, {%r49150}, {%r49150}, {%r29209, %r29210};

	// end inline asm
	bar.warp.sync 	-1;
	// begin inline asm
	mma.sync.aligned.row.col.m8n8k32.s32.s4.s4.s32 {%r29221, %r29222}, {%r49150}, {%r49150}, {%r29215, %r29216};

	// end inline asm
	bar.warp.sync 	-1;
	// begin inline asm
	mma.sync.aligned.row.col.m8n8k32.s32.s4.s4.s32 {%r29227, %r29228}, {%r49150}, {%r49150}, {%r29221, %r29222};

	// end inline asm
	bar.warp.sync 	-1;
	// begin inline asm
	mma.sync.aligned.row.col.m8n8k32.s32.s4.s4.s32 {%r29233, %r29234}, {%r49150}, {%r49150}, {%r29227, %r29228};

	// end inline asm
	bar.warp.sync 	-1;
	// begin inline asm
	mma.sync.aligned.row.col.m8n8k32.s32.s4.s4.s32 {%r29239, %r29240}, {%r49150}, {%r49150}, {%r29233, %r29234};

	// end inline asm
	bar.warp.sync 	-1;
	// begin inline asm
	mma.sync.aligned.row.col.m8n8k32.s32.s4.s4.s32 {%r29245, %r29246}, {%r49150}, {%r49150}, {%r29239, %r29240};

	// end inline asm
	bar.warp.sync 	-1;
	// begin inline asm
	mma.sync.aligned.row.col.m8n8k32.s32.s4.s4.s32 {%r29251, %r29252}, {%r49150}, {%r49150}, {%r29245, %r29246};

	// end inline asm
	bar.warp.sync 	-1;
	// begin inline asm
	mma.sync.aligned.row.col.m8n8k32.s32.s4.s4.s32 {%r29257, %r29258}, {%r49150}, {%r49150}, {%r29251, %r29252};

	// end inline asm
	bar.warp.sync 	-1;
	// begin inline asm
	mma.sync.aligned.row.col.m8n8k32.s32.s4.s4.s32 {%r29263, %r29264}, {%r49150}, {%r49150}, {%r29257, %r29258};

	// end inline asm
	bar.warp.sync 	-1;
	// begin inline asm
	mma.sync.aligned.row.col.m8n8k32.s32.s4.s4.s32 {%r29269, %r29270}, {%r49150}, {%r49150}, {%r29263, %r29264};

	// end inline asm
	bar.warp.sync 	-1;
	// begin inline asm
	mma.sync.aligned.row.col.m8n8k32.s32.s4.s4.s32 {%r29275, %r29276}, {%r49150}, {%r49150}, {%r29269, %r29270};

	// end inline asm
	bar.warp.sync 	-1;
	// begin inline asm
	mma.sync.aligned.row.col.m8n8k32.s32.s4.s4.s32 {%r29281, %r29282}, {%r49150}, {%r49150}, {%r29275, %r29276};

	// end inline asm
	bar.warp.sync 	-1;
	// begin inline asm
	mma.sync.aligned.row.col.m8n8k32.s32.s4.s4.s32 {%r29287, %r29288}, {%r49150}, {%r49150}, {%r29281, %r29282};

	// end inline asm
	bar.warp.sync 	-1;
	// begin inline asm
	mma.sync.aligned.row.col.m8n8k32.s32.s4.s4.s32 {%r29293, %r29294}, {%r49150}, {%r49150}, {%r29287, %r29288};

	// end inline asm
	bar.warp.sync 	-1;
	// begin inline asm
	mma.sync.aligned.row.col.m8n8k32.s32.s4.s4.s32 {%r29299, %r29300}, {%r49150}, {%r49150}, {%r29293, %r29294};

	// end inline asm
	bar.warp.sync 	-1;
	// begin inline asm
	mma.sync.aligned.row.col.m8n8k32.s32.s4.s4.s32 {%r29305, %r29306}, {%r49150}, {%r49150}, {%r29299, %r29300};

	// end inline asm
	bar.warp.sync 	-1;
	// begin inline asm
	mma.sync.aligned.row.col.m8n8k32.s32.s4.s4.s32 {%r29311, %r29312}, {%r49150}, {%r49150}, {%r29305, %r29306};

	// end inline asm
	bar.warp.sync 	-1;
	// begin inline asm
	mma.sync.aligned.row.col.m8n8k32.s32.s4.s4.s32 {%r29317, %r29318}, {%r49150}, {%r49150}, {%r29311, %r29312};

	// end inline asm
	bar.warp.sync 	-1;
	// begin inline asm
	mma.sync.aligned.row.col.m8n8k32.s32.s4.s4.s32 {%r29323, %r29324}, {%r49150}, {%r49150}, {%r29317, %r29318};

	// end inline asm
	bar.warp.sync 	-1;
	// begin inline asm
	mma.sync.aligned.row.col.m8n8k32.s32.s4.s4.s32 {%r29329, %r29330}, {%r49150}, {%r49150}, {%r29323, %r29324};

	// end inline asm
	bar.warp.sync 	-1;
	// begin inline asm
	mma.sync.aligned.row.col.m8n8k32.s32.s4.s4.s32 {%r29335, %r29336}, {%r49150}, {%r49150}, {%r29329, %r29330};

	// end inline asm
	bar.warp.sync 	-1;
	// begin inline asm
	mma.sync.aligned.row.col.m8n8k32.s32.s4.s4.s32 {%r29341, %r29342}, {%r49150}, {%r49150}, {%r29335, %r29336};

	// end inline asm
	bar.warp.sync 	-1;
	// begin inline asm
	mma.sync.aligned.row.col.m8n8k32.s32.s4.s4.s32 {%r29347, %r29348}, {%r49150}, {%r49150}, {%r29341, %r29342};

	// end inline asm
	bar.warp.sync 	-1;
	// begin inline asm
	mma.sync.aligned.row.col.m8n8k32.s32.s4.s4.s32 {%r29353, %r29354}, {%r49150}, {%r49150}, {%r29347, %r29348};

	// end inline asm
	bar.warp.sync 	-1;
	// begin inline asm
	mma.sync.aligned.row.col.m8n8k32.s32.s4.s4.s32 {%r29359, %r29360}, {%r49150}, {%r49150}, {%r29353, %r29354};

	// end inline asm
	bar.warp.sync 	-1;
	// begin inline asm
	mma.sync.aligned.row.col.m8n8k32.s32.s4.s4.s32 {%r29365, %r29366}, {%r49150}, {%r49150}, {%r29359, %r29360};

	// end inline asm
	bar.warp.sync 	-1;
	// begin inline asm
	mma.sync.aligned.row.col.m8n8k32.s32.s4.s4.s32 {%r29371, %r29372}, {%r49150}, {%r49150}, {%r29365, %r29366};

	// end inline asm
	bar.warp.sync 	-1;
	// begin inline asm
	mma.sync.aligned.row.col.m8n8k32.s32.s4.s4.s32 {%r29377, %r29378}, {%r49150}, {%r49150}, {%r29371, %r29372};

	// end inline asm
	bar.warp.sync 	-1;
	// begin inline asm
	mma.sync.aligned.row.col.m8n8k32.s32.s4.s4.s32 {%r29383, %r29384}, {%r49150}, {%r49150}, {%r29377, %r29378};

	// end inline asm
	bar.warp.sync 	-1;
	// begin inline asm
	mma.sync.aligned.row.col.m8n8k32.s32.s4.s4.s32 {%r29389, %r29390}, {%r49150}, {%r49150}, {%r29383, %r29384};

	// end inline asm
	bar.warp.sync 	-1;
	// begin inline asm
	mma.sync.aligned.row.col.m8n8k32.s32.s4.s4.s32 {%r29395, %r29396}, {%r49150}, {%r49150}, {%r29389, %r29390};

	// end inline asm
	bar.warp.sync 	-1;
	// begin inline asm
	mma.sync.aligned.row.col.m8n8k32.s32.s4.s4.s32 {%r29401, %r29402}, {%r49150}, {%r49150}, {%r29395, %r29396};

	// end inline asm
	bar.warp.sync 	-1;
	// begin inline asm
	mma.sync.aligned.row.col.m8n8k32.s32.s4.s4.s32 {%r29407, %r29408}, {%r49150}, {%r49150}, {%r29401, %r29402};

	// end inline asm
	bar.warp.sync 	-1;
	// begin inline asm
	mma.sync.aligned.row.col.m8n8k32.s32.s4.s4.s32 {%r29413, %r29414}, {%r49150}, {%r49150}, {%r29407, %r29408};

	// end inline asm
	bar.warp.sync 	-1;
	// begin inline asm
	mma.sync.aligned.row.col.m8n8k32.s32.s4.s4.s32 {%r29419, %r29420}, {%r49150}, {%r49150}, {%r29413, %r29414};

	// end inline asm
	bar.warp.sync 	-1;
	// begin inline asm
	mma.sync.aligned.row.col.m8n8k32.s32.s4.s4.s32 {%r29425, %r29426}, {%r49150}, {%r49150}, {%r29419, %r29420};

	// end inline asm
	bar.warp.sync 	-1;
	// begin inline asm
	mma.sync.aligned.row.col.m8n8k32.s32.s4.s4.s32 {%r29431, %r29432}, {%r49150}, {%r49150}, {%r29425, %r29426};

	// end inline asm
	bar.warp.sync 	-1;
	// begin inline asm
	mma.sync.aligned.row.col.m8n8k32.s32.s4.s4.s32 {%r29437, %r29438}, {%r49150}, {%r49150}, {%r29431, %r29432};

	// end inline asm
	bar.warp.sync 	-1;
	// begin inline asm
	mma.sync.aligned.row.col.m8n8k32.s32.s4.s4.s32 {%r29443, %r29444}, {%r49150}, {%r49150}, {%r29437, %r29438};

	// end inline asm
	bar.warp.sync 	-1;
	// begin inline asm
	mma.sync.aligned.row.col.m8n8k32.s32.s4.s4.s32 {%r29449, %r29450}, {%r49150}, {%r49150}, {%r29443, %r29444};

	// end inline asm
	bar.warp.sync 	-1;
	// begin inline asm
	mma.sync.aligned.row.col.m8n8k32.s32.s4.s4.s32 {%r29455, %r29456}, {%r49150}, {%r49150}, {%r29449, %r29450};

	// end inline asm
	bar.warp.sync 	-1;
	// begin inline asm
	mma.sync.aligned.row.col.m8n8k32.s32.s4.s4.s32 {%r29461, %r29462}, {%r49150}, {%r49150}, {%r29455, %r29456};

	// end inline asm
	bar.warp.sync 	-1;
	// begin inline asm
	mma.sync.aligned.row.col.m8n8k32.s32.s4.s4.s32 {%r29467, %r29468}, {%r49150}, {%r49150}, {%r29461, %r29462};

	// end inline asm
	bar.warp.sync 	-1;
	// begin inline asm
	mma.sync.aligned.row.col.m8n8k32.s32.s4.s4.s32 {%r29473, %r29474}, {%r49150}, {%r49150}, {%r29467, %r29468};

	// end inline asm
	bar.warp.sync 	-1;
	// begin inline asm
	mma.sync.aligned.row.col.m8n8k32.s32.s4.s4.s32 {%r29479, %r29480}, {%r49150}, {%r49150}, {%r29473, %r29474};

	// end inline asm
	bar.warp.sync 	-1;
	// begin inline asm
	mma.sync.aligned.row.col.m8n8k32.s32.s4.s4.s32 {%r29485, %r29486}, {%r49150}, {%r49150}, {%r29479, %r29480};

	// end inline asm
	bar.warp.sync 	-1;
	// begin inline asm
	mma.sync.aligned.row.col.m8n8k32.s32.s4.s4.s32 {%r29491, %r29492}, {%r49150}, {%r49150}, {%r29485, %r29486};

	// end inline asm
	bar.warp.sync 	-1;
	// begin inline asm
	mma.sync.aligned.row.col.m8n8k32.s32.s4.s4.s32 {%r29497, %r29498}, {%r49150}, {%r49150}, {%r29491, %r29492};

	// end inline asm
	bar.warp.sync 	-1;
	// begin inline asm
	mma.sync.aligned.row.col.m8n8k32.s32.s4.s4.s32 {%r29503, %r29504}, {%r49150}, {%r49150}, {%r29497, %r29498};

	// end inline asm
	bar.warp.sync 	-1;
	// begin inline asm
	mma.sync.aligned.row.col.m8n8k32.s32.s4.s4.s32 {%r29509, %r29510}, {%r49150}, {%r49150}, {%r29503, %r29504};

	// end inline asm
	bar.warp.sync 	-1;
	// begin inline asm
	mma.sync.aligned.row.col.m8n8k32.s32.s4.s4.s32 {%r29515, %r29516}, {%r49150}, {%r49150}, {%r29509, %r29510};

	// end inline asm
	bar.warp.sync 	-1;
	// begin inline asm
	mma.sync.aligned.row.col.m8n8k32.s32.s4.s4.s32 {%r29521, %r29522}, {%r49150}, {%r49150}, {%r29515, %r29516};

	// end inline asm
	bar.warp.sync 	-1;
	// begin inline asm
	mma.sync.aligned.row.col.m8n8k32.s32.s4.s4.s32 {%r29527, %r29528}, {%r49150}, {%r49150}, {%r29521, %r29522};

	// end inline asm
	bar.warp.sync 	-1;
	// begin inline asm
	mma.sync.aligned.row.col.m8n8k32.s32.s4.s4.s32 {%r29533, %r29534}, {%r49150}, {%r49150}, {%r29527, %r29528};

	// end inline asm
	bar.warp.sync 	-1;
	// begin inline asm
	mma.sync.aligned.row.col.m8n8k32.s32.s4.s4.s32 {%r29539, %r29540}, {%r49150}, {%r49150}, {%r29533, %r29534};

	// end inline asm
	bar.warp.sync 	-1;
	// begin inline asm
	mma.sync.aligned.row.col.m8n8k32.s32.s4.s4.s32 {%r29545, %r29546}, {%r49150}, {%r49150}, {%r29539, %r29540};

	// end inline asm
	bar.warp.sync 	-1;
	// begin inline asm
	mma.sync.aligned.row.col.m8n8k32.s32.s4.s4.s32 {%r29551, %r29552}, {%r49150}, {%r49150}, {%r29545, %r29546};

	// end inline asm
	bar.warp.sync 	-1;
	// begin inline asm
	mma.sync.aligned.row.col.m8n8k32.s32.s4.s4.s32 {%r29557, %r29558}, {%r49150}, {%r49150}, {%r29551, %r29552};

	// end inline asm
	bar.warp.sync 	-1;
	// begin inline asm
	mma.sync.aligned.row.col.m8n8k32.s32.s4.s4.s32 {%r29563, %r29564}, {%r49150}, {%r49150}, {%r29557, %r29558};

	// end inline asm
	bar.warp.sync 	-1;
	// begin inline asm
	mma.sync.aligned.row.col.m8n8k32.s32.s4.s4.s32 {%r29569, %r29570}, {%r49150}, {%r49150}, {%r29563, %r29564};

	// end inline asm
	bar.warp.sync 	-1;
	// begin inline asm
	mma.sync.aligned.row.col.m8n8k32.s32.s4.s4.s32 {%r29575, %r29576}, {%r49150}, {%r49150}, {%r29569, %r29570};

	// end inline asm
	bar.warp.sync 	-1;
	// begin inline asm
	mma.sync.aligned.row.col.m8n8k32.s32.s4.s4.s32 {%r29581, %r29582}, {%r49150}, {%r49150}, {%r29575, %r29576};

	// end inline asm
	bar.warp.sync 	-1;
	// begin inline asm
	mma.sync.aligned.row.col.m8n8k32.s32.s4.s4.s32 {%r29587, %r29588}, {%r49150}, {%r49150}, {%r29581, %r29582};

	// end inline asm
	bar.warp.sync 	-1;
	// begin inline asm
	mma.sync.aligned.row.col.m8n8k32.s32.s4.s4.s32 {%r29593, %r29594}, {%r49150}, {%r49150}, {%r29587, %r29588};

	// end inline asm
	bar.warp.sync 	-1;
	// begin inline asm
	mma.sync.aligned.row.col.m8n8k32.s32.s4.s4.s32 {%r29599, %r29600}, {%r49150}, {%r49150}, {%r29593, %r29594};

	// end inline asm
	bar.warp.sync 	-1;
	// begin inline asm
	mma.sync.aligned.row.col.m8n8k32.s32.s4.s4.s32 {%r29605, %r29606}, {%r49150}, {%r49150}, {%r29599, %r29600};

	// end inline asm
	bar.warp.sync 	-1;
	// begin inline asm
	mma.sync.aligned.row.col.m8n8k32.s32.s4.s4.s32 {%r29611, %r29612}, {%r49150}, {%r49150}, {%r29605, %r29606};

	// end inline asm
	bar.warp.sync 	-1;
	// begin inline asm
	mma.sync.aligned.row.col.m8n8k32.s32.s4.s4.s32 {%r29617, %r29618}, {%r49150}, {%r49150}, {%r29611, %r29612};

	// end inline asm
	bar.warp.sync 	-1;
	// begin inline asm
	mma.sync.aligned.row.col.m8n8k32.s32.s4.s4.s32 {%r29623, %r29624}, {%r49150}, {%r49150}, {%r29617, %r29618};

	// end inline asm
	bar.warp.sync 	-1;
	// begin inline asm
	mma.sync.aligned.row.col.m8n8k32.s32.s4.s4.s32 {%r29629, %r29630}, {%r49150}, {%r49150}, {%r29623, %r29624};

	// end inline asm
	bar.warp.sync 	-1;
	// begin inline asm
	mma.sync.aligned.row.col.m8n8k32.s32.s4.s4.s32 {%r29635, %r29636}, {%r49150}, {%r49150}, {%r29629, %r29630};

	// end inline asm
	bar.warp.sync 	-1;
	// begin inline asm
	mma.sync.aligned.row.col.m8n8k32.s32.s4.s4.s32 {%r29641, %r29642}, {%r49150}, {%r49150}, {%r29635, %r29636};

	// end inline asm
	bar.warp.sync 	-1;
	// begin inline asm
	mma.sync.aligned.row.col.m8n8k32.s32.s4.s4.s32 {%r29647, %r29648}, {%r49150}, {%r49150}, {%r29641, %r29642};

	// end inline asm
	bar.warp.sync 	-1;
	// begin inline asm
	mma.sync.aligned.row.col.m8n8k32.s32.s4.s4.s32 {%r29653, %r29654}, {%r49150}, {%r49150}, {%r29647, %r29648};

	// end inline asm
	bar.warp.sync 	-1;
	// begin inline asm
	mma.sync.aligned.row.col.m8n8k32.s32.s4.s4.s32 {%r29659, %r29660}, {%r49150}, {%r49150}, {%r29653, %r29654};

	// end inline asm
	bar.warp.sync 	-1;
	// begin inline asm
	mma.sync.aligned.row.col.m8n8k32.s32.s4.s4.s32 {%r29665, %r29666}, {%r49150}, {%r49150}, {%r29659, %r29660};

	// end inline asm
	bar.warp.sync 	-1;
	// begin inline asm
	mma.sync.aligned.row.col.m8n8k32.s32.s4.s4.s32 {%r29671, %r29672}, {%r49150}, {%r49150}, {%r29665, %r29666};

	// end inline asm
	bar.warp.sync 	-1;
	// begin inline asm
	mma.sync.aligned.row.col.m8n8k32.s32.s4.s4.s32 {%r29677, %r29678}, {%r49150}, {%r49150}, {%r29671, %r29672};

	// end inline asm
	bar.warp.sync 	-1;
	// begin inline asm
	mma.sync.aligned.row.col.m8n8k32.s32.s4.s4.s32 {%r29683, %r29684}, {%r49150}, {%r49150}, {%r29677, %r29678};

	// end inline asm
	bar.warp.sync 	-1;
	// begin inline asm
	mma.sync.aligned.row.col.m8n8k32.s32.s4.s4.s32 {%r29689, %r29690}, {%r49150}, {%r49150}, {%r29683, %r29684};

	// end inline asm
	bar.warp.sync 	-1;
	// begin inline asm
	mma.sync.aligned.row.col.m8n8k32.s32.s4.s4.s32 {%r29695, %r29696}, {%r49150}, {%r49150}, {%r29689, %r29690};

	// end inline asm
	bar.warp.sync 	-1;
	// begin inline asm
	mma.sync.aligned.row.col.m8n8k32.s32.s4.s4.s32 {%r29701, %r29702}, {%r49150}, {%r49150}, {%r29695, %r29696};

	// end inline asm
	bar.warp.sync 	-1;
	// begin inline asm
	mma.sync.aligned.row.col.m8n8k32.s32.s4.s4.s32 {%r29707, %r29708}, {%r49150}, {%r49150}, {%r29701, %r29702};

	// end inline asm
	bar.warp.sync 	-1;
	// begin inline asm
	mma.sync.aligned.row.col.m8n8k32.s32.s4.s4.s32 {%r29713, %r29714}, {%r49150}, {%r49150}, {%r29707, %r29708};

	// end inline asm
	bar.warp.sync 	-1;
	// begin inline asm
	mma.sync.aligned.row.col.m8n8k32.s32.s4.s4.s32 {%r29719, %r29720}, {%r49150}, {%r49150}, {%r29713, %r29714};

	// end inline asm
	bar.warp.sync 	-1;
	// begin inline asm
	mma.sync.aligned.row.col.m8n8k32.s32.s4.s4.s32 {%r29725, %r29726}, {%r49150}, {%r49150}, {%r29719, %r29720};

	// end inline asm
	bar.warp.sync 	-1;
	// begin inline asm
	mma.sync.aligned.row.col.m8n8k32.s32.s4.s4.s32 {%r29731, %r29732}, {%r49150}, {%r49150}, {%r29725, %r29726};

	// end inline asm
	bar.warp.sync 	-1;
	// begin inline asm
	mma.sync.aligned.row.col.m8n8k32.s32.s4.s4.s32 {%r29737, %r29738}, {%r49150}, {%r49150}, {%r29731, %r29732};

	// end inline asm
	bar.warp.sync 	-1;
	// begin inline asm
	mma.sync.aligned.row.col.m8n8k32.s32.s4.s4.s32 {%r29743, %r29744}, {%r49150}, {%r49150}, {%r29737, %r29738};

	// end inline asm
	bar.warp.sync 	-1;
	// begin inline asm
	mma.sync.aligned.row.col.m8n8k32.s32.s4.s4.s32 {%r29749, %r29750}, {%r49150}, {%r49150}, {%r29743, %r29744};

	// end inline asm
	bar.warp.sync 	-1;
	// begin inline asm
	mma.sync.aligned.row.col.m8n8k32.s32.s4.s4.s32 {%r29755, %r29756}, {%r49150}, {%r49150}, {%r29749, %r29750};

	// end inline asm
	bar.warp.sync 	-1;
	// begin inline asm
	mma.sync.aligned.row.col.m8n8k32.s32.s4.s4.s32 {%r29761, %r29762}, {%r49150}, {%r49150}, {%r29755, %r29756};

	// end inline asm
	bar.warp.sync 	-1;
	// begin inline asm
	mma.sync.aligned.row.col.m8n8k32.s32.s4.s4.s32 {%r29767, %r29768}, {%r49150}, {%r49150}, {%r29761, %r29762};

	// end inline asm
	bar.warp.sync 	-1;
	// begin inline asm
	mma.sync.aligned.row.col.m8n8k32.s32.s4.s4.s32 {%r29773, %r29774}, {%r49150}, {%r49150}, {%r29767, %r29768};

	// end inline asm
	bar.warp.sync 	-1;
	// begin inline asm
	mma.sync.aligned.row.col.m8n8k32.s32.s4.s4.s32 {%r29779, %r29780}, {%r49150}, {%r49150}, {%r29773, %r29774};

	// end inline asm
	bar.warp.sync 	-1;
	// begin inline asm
	mma.sync.aligned.row.col.m8n8k32.s32.s4.s4.s32 {%r29785, %r29786}, {%r49150}, {%r49150}, {%r29779, %r29780};

	// end inline asm
	bar.warp.sync 	-1;
	// begin inline asm
	mma.sync.aligned.row.col.m8n8k32.s32.s4.s4.s32 {%r29791, %r29792}, {%r49150}, {%r49150}, {%r29785, %r29786};

	// end inline asm
	bar.warp.sync 	-1;
	// begin inline asm
	mma.sync.aligned.row.col.m8n8k32.s32.s4.s4.s32 {%r29797, %r29798}, {%r49150}, {%r49150}, {%r29791, %r29792};

	// end inline asm
	bar.warp.sync 	-1;
	// begin inline asm
	mma.sync.aligned.row.col.m8n8k32.s32.s4.s4.s32 {%r29803, %r29804}, {%r49150}, {%r49150}, {%r29797, %r29798};

	// end inline asm
	bar.warp.sync 	-1;
	// begin inline asm
	mma.sync.aligned.row.col.m8n8k32.s32.s4.s4.s32 {%r29809, %r29810}, {%r49150}, {%r49150}, {%r29803, %r29804};

	// end inline asm
	bar.warp.sync 	-1;
	// begin inline asm
	mma.sync.aligned.row.col.m8n8k32.s32.s4.s4.s32 {%r29815, %r29816}, {%r49150}, {%r49150}, {%r29809, %r29810};

	// end inline asm
	bar.warp.sync 	-1;
	// begin inline asm
	mma.sync.aligned.row.col.m8n8k32.s32.s4.s4.s32 {%r29821, %r29822}, {%r49150}, {%r49150}, {%r29815, %r29816};

	// end inline asm
	bar.warp.sync 	-1;
	// begin inline asm
	mma.sync.aligned.row.col.m8n8k32.s32.s4.s4.s32 {%r29827, %r29828}, {%r49150}, {%r49150}, {%r29821, %r29822};

	// end inline asm
	bar.warp.sync 	-1;
	// begin inline asm
	mma.sync.aligned.row.col.m8n8k32.s32.s4.s4.s32 {%r29833, %r29834}, {%r49150}, {%r49150}, {%r29827, %r29828};

	// end inline asm
	bar.warp.sync 	-1;
	// begin inline asm
	mma.sync.aligned.row.col.m8n8k32.s32.s4.s4.s32 {%r29839, %r29840}, {%r49150}, {%r49150}, {%r29833, %r29834};

	// end inline asm
	bar.warp.sync 	-1;
	// begin inline asm
	mma.sync.aligned.row.col.m8n8k32.s32.s4.s4.s32 {%r29845, %r29846}, {%r49150}, {%r49150}, {%r29839, %r29840};

	// end inline asm
	bar.warp.sync 	-1;
	// begin inline asm
	mma.sync.aligned.row.col.m8n8k32.s32.s4.s4.s32 {%r29851, %r29852}, {%r49150}, {%r49150}, {%r29845, %r29846};

	// end inline asm
	bar.warp.sync 	-1;
	// begin inline asm
	mma.sync.aligned.row.col.m8n8k32.s32.s4.s4.s32 {%r29857, %r29858}, {%r49150}, {%r49150}, {%r29851, %r29852};

	// end inline asm
	bar.warp.sync 	-1;
	// begin inline asm
	mma.sync.aligned.row.col.m8n8k32.s32.s4.s4.s32 {%r29863, %r29864}, {%r49150}, {%r49150}, {%r29857, %r29858};

	// end inline asm
	bar.warp.sync 	-1;
	// begin inline asm
	mma.sync.aligned.row.col.m8n8k32.s32.s4.s4.s32 {%r29869, %r29870}, {%r49150}, {%r49150}, {%r29863, %r29864};

	// end inline asm
	bar.warp.sync 	-1;
	// begin inline asm
	mma.sync.aligned.row.col.m8n8k32.s32.s4.s4.s32 {%r29875, %r29876}, {%r49150}, {%r49150}, {%r29869, %r29870};

	// end inline asm
	bar.warp.sync 	-1;
	// begin inline asm
	mma.sync.aligned.row.col.m8n8k32.s32.s4.s4.s32 {%r29881, %r29882}, {%r49150}, {%r49150}, {%r29875, %r29876};

	// end inline asm
	bar.warp.sync 	-1;
	// begin inline asm
	mma.sync.aligned.row.col.m8n8k32.s32.s4.s4.s32 {%r29887, %r29888}, {%r49150}, {%r49150}, {%r29881, %r29882};

	// end inline asm
	bar.warp.sync 	-1;
	// begin inline asm
	mma.sync.aligned.row.col.m8n8k32.s32.s4.s4.s32 {%r29893, %r29894}, {%r49150}, {%r49150}, {%r29887, %r29888};

	// end inline asm
	bar.warp.sync 	-1;
	// begin inline asm
	mma.sync.aligned.row.col.m8n8k32.s32.s4.s4.s32 {%r29899, %r29900}, {%r49150}, {%r49150}, {%r29893, %r29894};

	// end inline asm
	bar.warp.sync 	-1;
	// begin inline asm
	mma.sync.aligned.row.col.m8n8k32.s32.s4.s4.s32 {%r29905, %r29906}, {%r49150}, {%r49150}, {%r29899, %r29900};

	// end inline asm
	bar.warp.sync 	-1;
	// begin inline asm
	mma.sync.aligned.row.col.m8n8k32.s32.s4.s4.s32 {%r29911, %r29912}, {%r49150}, {%r49150}, {%r29905, %r29906};

	// end inline asm
	bar.warp.sync 	-1;
	// begin inline asm
	mma.sync.aligned.row.col.m8n8k32.s32.s4.s4.s32 {%r29917, %r29918}, {%r49150}, {%r49150}, {%r29911, %r29912};

	// end inline asm
	bar.warp.sync 	-1;
	// begin inline asm
	mma.sync.aligned.row.col.m8n8k32.s32.s4.s4.s32 {%r29923, %r29924}, {%r49150}, {%r49150}, {%r29917, %r29918};

	// end inline asm
	bar.warp.sync 	-1;
	// begin inline asm
	mma.sync.aligned.row.col.m8n8k32.s32.s4.s4.s32 {%r29929, %r29930}, {%r49150}, {%r49150}, {%r29923, %r29924};

	// end inline asm
	bar.warp.sync 	-1;
	// begin inline asm
	mma.sync.aligned.row.col.m8n8k32.s32.s4.s4.s32 {%r29935, %r29936}, {%r49150}, {%r49150}, {%r29929, %r29930};

	// end inline asm
	bar.warp.sync 	-1;
	// begin inline asm
	mma.sync.aligned.row.col.m8n8k32.s32.s4.s4.s32 {%r29941, %r29942}, {%r49150}, {%r49150}, {%r29935, %r29936};

	// end inline asm
	bar.warp.sync 	-1;
	// begin inline asm
	mma.sync.aligned.row.col.m8n8k32.s32.s4.s4.s32 {%r29947, %r29948}, {%r49150}, {%r49150}, {%r29941, %r29942};

	// end inline asm
	bar.warp.sync 	-1;
	// begin inline asm
	mma.sync.aligned.row.col.m8n8k32.s32.s4.s4.s32 {%r29953, %r29954}, {%r49150}, {%r49150}, {%r29947, %r29948};

	// end inline asm
	bar.warp.sync 	-1;
	// begin inline asm
	mma.sync.aligned.row.col.m8n8k32.s32.s4.s4.s32 {%r29959, %r29960}, {%r49150}, {%r49150}, {%r29953, %r29954};

	// end inline asm
	bar.warp.sync 	-1;
	// begin inline asm
	mma.sync.aligned.row.col.m8n8k32.s32.s4.s4.s32 {%r29965, %r29966}, {%r49150}, {%r49150}, {%r29959, %r29960};

	// end inline asm
	bar.warp.sync 	-1;
	// begin inline asm
	mma.sync.aligned.row.col.m8n8k32.s32.s4.s4.s32 {%r29971, %r29972}, {%r49150}, {%r49150}, {%r29965, %r29966};

	// end inline asm
	bar.warp.sync 	-1;
	// begin inline asm
	mma.sync.aligned.row.col.m8n8k32.s32.s4.s4.s32 {%r29977, %r29978}, {%r49150}, {%r49150}, {%r29971, %r29972};

	// end inline asm
	bar.warp.sync 	-1;
	// begin inline asm
	mma.sync.aligned.row.col.m8n8k32.s32.s4.s4.s32 {%r29983, %r29984}, {%r49150}, {%r49150}, {%r29977, %r29978};

	// end inline asm
	bar.warp.sync 	-1;
	// begin inline asm
	mma.sync.aligned.row.col.m8n8k32.s32.s4.s4.s32 {%r29989, %r29990}, {%r49150}, {%r49150}, {%r29983, %r29984};

	// end inline asm
	bar.warp.sync 	-1;
	// begin inline asm
	mma.sync.aligned.row.col.m8n8k32.s32.s4.s4.s32 {%r29995, %r29996}, {%r49150}, {%r49150}, {%r29989, %r29990};

	// end inline asm
	bar.warp.sync 	-1;
	// begin inline asm
	mma.sync.aligned.row.col.m8n8k32.s32.s4.s4.s32 {%r30001, %r30002}, {%r49150}, {%r49150}, {%r29995, %r29996};

	// end inline asm
	bar.warp.sync 	-1;
	// begin inline asm
	mma.sync.aligned.row.col.m8n8k32.s32.s4.s4.s32 {%r30007, %r30008}, {%r49150}, {%r49150}, {%r30001, %r30002};

	// end inline asm
	bar.warp.sync 	-1;
	// begin inline asm
	mma.sync.aligned.row.col.m8n8k32.s32.s4.s4.s32 {%r30013, %r30014}, {%r49150}, {%r49150}, {%r30007, %r30008};

	// end inline asm
	bar.warp.sync 	-1;
	// begin inline asm
	mma.sync.aligned.row.col.m8n8k32.s32.s4.s4.s32 {%r30019, %r30020}, {%r49150}, {%r49150}, {%r30013, %r30014};

	// end inline asm
	bar.warp.sync 	-1;
	// begin inline asm
	mma.sync.aligned.row.col.m8n8k32.s32.s4.s4.s32 {%r30025, %r30026}, {%r49150}, {%r49150}, {%r30019, %r30020};

	// end inline asm
	bar.warp.sync 	-1;
	// begin inline asm
	mma.sync.aligned.row.col.m8n8k32.s32.s4.s4.s32 {%r30031, %r30032}, {%r49150}, {%r49150}, {%r30025, %r30026};

	// end inline asm
	bar.warp.sync 	-1;
	// begin inline asm
	mma.sync.aligned.row.col.m8n8k32.s32.s4.s4.s32 {%r30037, %r30038}, {%r49150}, {%r49150}, {%r30031, %r30032};

	// end inline asm
	bar.warp.sync 	-1;
	// begin inline asm
	mma.sync.aligned.row.col.m8n8k32.s32.s4.s4.s32 {%r30043, %r30044}, {%r49150}, {%r49150}, {%r30037, %r30038};

	// end inline asm
	bar.warp.sync 	-1;
	// begin inline asm
	mma.sync.aligned.row.col.m8n8k32.s32.s4.s4.s32 {%r30049, %r30050}, {%r49150}, {%r49150}, {%r30043, %r30044};

	// end inline asm
	bar.warp.sync 	-1;
	// begin inline asm
	mma.sync.aligned.row.col.m8n8k32.s32.s4.s4.s32 {%r30055, %r30056}, {%r49150}, {%r49150}, {%r30049, %r30050};

	// end inline asm
	bar.warp.sync 	-1;
	// begin inline asm
	mma.sync.aligned.row.col.m8n8k32.s32.s4.s4.s32 {%r30061, %r30062}, {%r49150}, {%r49150}, {%r30055, %r30056};

	// end inline asm
	bar.warp.sync 	-1;
	// begin inline asm
	mma.sync.aligned.row.col.m8n8k32.s32.s4.s4.s32 {%r30067, %r30068}, {%r49150}, {%r49150}, {%r30061, %r30062};

	// end inline asm
	bar.warp.sync 	-1;
	// begin inline asm
	mma.sync.aligned.row.col.m8n8k32.s32.s4.s4.s32 {%r30073, %r30074}, {%r49150}, {%r49150}, {%r30067, %r30068};

	// end inline asm
	bar.warp.sync 	-1;
	// begin inline asm
	mma.sync.aligned.row.col.m8n8k32.s32.s4.s4.s32 {%r30079, %r30080}, {%r49150}, {%r49150}, {%r30073, %r30074};

	// end inline asm
	bar.warp.sync 	-1;
	// begin inline asm
	mma.sync.aligned.row.col.m8n8k32.s32.s4.s4.s32 {%r30085, %r30086}, {%r49150}, {%r49150}, {%r30079, %r30080};

	// end inline asm
	bar.warp.sync 	-1;
	// begin inline asm
	mma.sync.aligned.row.col.m8n8k32.s32.s4.s4.s32 {%r30091, %r30092}, {%r49150}, {%r49150}, {%r30085, %r30086};

	// end inline asm
	bar.warp.sync 	-1;
	// begin inline asm
	mma.sync.aligned.row.col.m8n8k32.s32.s4.s4.s32 {%r30097, %r30098}, {%r49150}, {%r49150}, {%r30091, %r30092};

	// end inline asm
	bar.warp.sync 	-1;
	// begin inline asm
	mma.sync.aligned.row.col.m8n8k32.s32.s4.s4.s32 {%r30103, %r30104}, {%r49150}, {%r49150}, {%r30097, %r30098};

	// end inline asm
	bar.warp.sync 	-1;
	// begin inline asm
	mma.sync.aligned.row.col.m8n8k32.s32.s4.s4.s32 {%r30109, %r30110}, {%r49150}, {%r49150}, {%r30103, %r30104};

	// end inline asm
	bar.warp.sync 	-1;
	// begin inline asm
	mma.sync.aligned.row.col.m8n8k32.s32.s4.s4.s32 {%r30115, %r30116}, {%r49150}, {%r49150}, {%r30109, %r30110};

	// end inline asm
	bar.warp.sync 	-1;
	// begin inline asm
	mma.sync.aligned.row.col.m8n8k32.s32.s4.s4.s32 {%r30121, %r30122}, {%r49150}, {%r49150}, {%r30115, %r30116};

	// end inline asm
	bar.warp.sync 	-1;
	// begin inline asm
	mma.sync.aligned.row.col.m8n8k32.s32.s4.s4.s32 {%r30127, %r30128}, {%r49150}, {%r49150}, {%r30121, %r30122};

	// end inline asm
	bar.warp.sync 	-1;
	// begin inline asm
	mma.sync.aligned.row.col.m8n8k32.s32.s4.s4.s32 {%r30133, %r30134}, {%r49150}, {%r49150}, {%r30127, %r30128};

	// end inline asm
	bar.warp.sync 	-1;
	// begin inline asm
	mma.sync.aligned.row.col.m8n8k32.s32.s4.s4.s32 {%r30139, %r30140}, {%r49150}, {%r49150}, {%r30133, %r30134};

	// end inline asm
	bar.warp.sync 	-1;
	// begin inline asm
	mma.sync.aligned.row.col.m8n8k32.s32.s4.s4.s32 {%r30145, %r30146}, {%r49150}, {%r49150}, {%r30139, %r30140};

	// end inline asm
	bar.warp.sync 	-1;
	// begin inline asm
	mma.sync.aligned.row.col.m8n8k32.s32.s4.s4.s32 {%r30151, %r30152}, {%r49150}, {%r49150}, {%r30145, %r30146};

	// end inline asm
	bar.warp.sync 	-1;
	// begin inline asm
	mma.sync.aligned.row.col.m8n8k32.s32.s4.s4.s32 {%r30157, %r30158}, {%r49150}, {%r49150}, {%r30151, %r30152};

	// end inline asm
	bar.warp.sync 	-1;
	// begin inline asm
	mma.sync.aligned.row.col.m8n8k32.s32.s4.s4.s32 {%r30163, %r30164}, {%r49150}, {%r49150}, {%r30157, %r30158};

	// end inline asm
	bar.warp.sync 	-1;
	// begin inline asm
	mma.sync.aligned.row.col.m8n8k32.s32.s4.s4.s32 {%r30169, %r30170}, {%r49150}, {%r49150}, {%r30163, %r30164};

	// end inline asm
	bar.warp.sync 	-1;
	// begin inline asm
	mma.sync.aligned.row.col.m8n8k32.s32.s4.s4.s32 {%r30175, %r30176}, {%r49150}, {%r49150}, {%r30169, %r30170};

	// end inline asm
	bar.warp.sync 	-1;
	// begin inline asm
	mma.sync.aligned.row.col.m8n8k32.s32.s4.s4.s32 {%r30181, %r30182}, {%r49150}, {%r49150}, {%r30175, %r30176};

	// end inline asm
	bar.warp.sync 	-1;
	// begin inline asm
	mma.sync.aligned.row.col.m8n8k32.s32.s4.s4.s32 {%r30187, %r30188}, {%r49150}, {%r49150}, {%r30181, %r30182};

	// end inline asm
	bar.warp.sync 	-1;
	// begin inline asm
	mma.sync.aligned.row.col.m8n8k32.s32.s4.s4.s32 {%r30193, %r30194}, {%r49150}, {%r49150}, {%r30187, %r30188};

	// end inline asm
	bar.warp.sync 	-1;
	// begin inline asm
	mma.sync.aligned.row.col.m8n8k32.s32.s4.s4.s32 {%r30199, %r30200}, {%r49150}, {%r49150}, {%r30193, %r30194};

	// end inline asm
	bar.warp.sync 	-1;
	// begin inline asm
	mma.sync.aligned.row.col.m8n8k32.s32.s4.s4.s32 {%r30205, %r30206}, {%r49150}, {%r49150}, {%r30199, %r30200};

	// end inline asm
	bar.warp.sync 	-1;
	// begin inline asm
	mma.sync.aligned.row.col.m8n8k32.s32.s4.s4.s32 {%r30211, %r30212}, {%r49150}, {%r49150}, {%r30205, %r30206};

	// end inline asm
	bar.warp.sync 	-1;
	// begin inline asm
	mma.sync.aligned.row.col.m8n8k32.s32.s4.s4.s32 {%r30217, %r30218}, {%r49150}, {%r49150}, {%r30211, %r30212};

	// end inline asm
	bar.warp.sync 	-1;
	// begin inline asm
	mma.sync.aligned.row.col.m8n8k32.s32.s4.s4.s32 {%r30223, %r30224}, {%r49150}, {%r49150}, {%r30217, %r30218};

	// end inline asm
	bar.warp.sync 	-1;
	// begin inline asm
	mma.sync.aligned.row.col.m8n8k32.s32.s4.s4.s32 {%r30229, %r30230}, {%r49150}, {%r49150}, {%r30223, %r30224};

	// end inline asm
	bar.warp.sync 	-1;
	// begin inline asm
	mma.sync.aligned.row.col.m8n8k32.s32.s4.s4.s32 {%r30235, %r30236}, {%r49150}, {%r49150}, {%r30229, %r30230};

	// end inline asm
	bar.warp.sync 	-1;
	// begin inline asm
	mma.sync.aligned.row.col.m8n8k32.s32.s4.s4.s32 {%r30241, %r30242}, {%r49150}, {%r49150}, {%r30235, %r30236};

	// end inline asm
	bar.warp.sync 	-1;
	// begin inline asm
	mma.sync.aligned.row.col.m8n8k32.s32.s4.s4.s32 {%r30247, %r30248}, {%r49150}, {%r49150}, {%r30241, %r30242};

	// end inline asm
	bar.warp.sync 	-1;
	// begin inline asm
	mma.sync.aligned.row.col.m8n8k32.s32.s4.s4.s32 {%r30253, %r30254}, {%r49150}, {%r49150}, {%r30247, %r30248};

	// end inline asm
	bar.warp.sync 	-1;
	// begin inline asm
	mma.sync.aligned.row.col.m8n8k32.s32.s4.s4.s32 {%r30259, %r30260}, {%r49150}, {%r49150}, {%r30253, %r30254};

	// end inline asm
	bar.warp.sync 	-1;
	// begin inline asm
	mma.sync.aligned.row.col.m8n8k32.s32.s4.s4.s32 {%r30265, %r30266}, {%r49150}, {%r49150}, {%r30259, %r30260};

	// end inline asm
	bar.warp.sync 	-1;
	// begin inline asm
	mma.sync.aligned.row.col.m8n8k32.s32.s4.s4.s32 {%r30271, %r30272}, {%r49150}, {%r49150}, {%r30265, %r30266};

	// end inline asm
	bar.warp.sync 	-1;
	// begin inline asm
	mma.sync.aligned.row.col.m8n8k32.s32.s4.s4.s32 {%r30277, %r30278}, {%r49150}, {%r49150}, {%r30271, %r30272};

	// end inline asm
	bar.warp.sync 	-1;
	// begin inline asm
	mma.sync.aligned.row.col.m8n8k32.s32.s4.s4.s32 {%r30283, %r30284}, {%r49150}, {%r49150}, {%r30277, %r30278};

	// end inline asm
	bar.warp.sync 	-1;
	// begin inline asm
	mma.sync.aligned.row.col.m8n8k32.s32.s4.s4.s32 {%r30289, %r30290}, {%r49150}, {%r49150}, {%r30283, %r30284};

	// end inline asm
	bar.warp.sync 	-1;
	// begin inline asm
	mma.sync.aligned.row.col.m8n8k32.s32.s4.s4.s32 {%r30295, %r30296}, {%r49150}, {%r49150}, {%r30289, %r30290};

	// end inline asm
	bar.warp.sync 	-1;
	// begin inline asm
	mma.sync.aligned.row.col.m8n8k32.s32.s4.s4.s32 {%r30301, %r30302}, {%r49150}, {%r49150}, {%r30295, %r30296};

	// end inline asm
	bar.warp.sync 	-1;
	// begin inline asm
	mma.sync.aligned.row.col.m8n8k32.s32.s4.s4.s32 {%r30307, %r30308}, {%r49150}, {%r49150}, {%r30301, %r30302};

	// end inline asm
	bar.warp.sync 	-1;
	// begin inline asm
	mma.sync.aligned.row.col.m8n8k32.s32.s4.s4.s32 {%r30313, %r30314}, {%r49150}, {%r49150}, {%r30307, %r30308};

	// end inline asm
	bar.warp.sync 	-1;
	// begin inline asm
	mma.sync.aligned.row.col.m8n8k32.s32.s4.s4.s32 {%r30319, %r30320}, {%r49150}, {%r49150}, {%r30313, %r30314};

	// end inline asm
	bar.warp.sync 	-1;
	// begin inline asm
	mma.sync.aligned.row.col.m8n8k32.s32.s4.s4.s32 {%r30325, %r30326}, {%r49150}, {%r49150}, {%r30319, %r30320};

	// end inline asm
	bar.warp.sync 	-1;
	// begin inline asm
	mma.sync.aligned.row.col.m8n8k32.s32.s4.s4.s32 {%r30331, %r30332}, {%r49150}, {%r49150}, {%r30325, %r30326};

	// end inline asm
	bar.warp.sync 	-1;
	// begin inline asm
	mma.sync.aligned.row.col.m8n8k32.s32.s4.s4.s32 {%r30337, %r30338}, {%r49150}, {%r49150}, {%r30331, %r30332};

	// end inline asm
	bar.warp.sync 	-1;
	// begin inline asm
	mma.sync.aligned.row.col.m8n8k32.s32.s4.s4.s32 {%r30343, %r30344}, {%r49150}, {%r49150}, {%r30337, %r30338};

	// end inline asm
	bar.warp.sync 	-1;
	// begin inline asm
	mma.sync.aligned.row.col.m8n8k32.s32.s4.s4.s32 {%r30349, %r30350}, {%r49150}, {%r49150}, {%r30343, %r30344};

	// end inline asm
	bar.warp.sync 	-1;
	// begin inline asm
	mma.sync.aligned.row.col.m8n8k32.s32.s4.s4.s32 {%r30355, %r30356}, {%r49150}, {%r49150}, {%r30349, %r30350};

	// end inline asm
	bar.warp.sync 	-1;
	// begin inline asm
	mma.sync.aligned.row.col.m8n8k32.s32.s4.s4.s32 {%r30361, %r30362}, {%r49150}, {%r49150}, {%r30355, %r30356};

	// end inline asm
	bar.warp.sync 	-1;
	// begin inline asm
	mma.sync.aligned.row.col.m8n8k32.s32.s4.s4.s32 {%r30367, %r30368}, {%r49150}, {%r49150}, {%r30361, %r30362};

	// end inline asm
	bar.warp.sync 	-1;
	// begin inline asm
	mma.sync.aligned.row.col.m8n8k32.s32.s4.s4.s32 {%r30373, %r30374}, {%r49150}, {%r49150}, {%r30367, %r30368};

	// end inline asm
	bar.warp.sync 	-1;
	// begin inline asm
	mma.sync.aligned.row.col.m8n8k32.s32.s4.s4.s32 {%r30379, %r30380}, {%r49150}, {%r49150}, {%r30373, %r30374};

	// end inline asm
	bar.warp.sync 	-1;
	// begin inline asm
	mma.sync.aligned.row.col.m8n8k32.s32.s4.s4.s32 {%r30385, %r30386}, {%r49150}, {%r49150}, {%r30379, %r30380};

	// end inline asm
	bar.warp.sync 	-1;
	// begin inline asm
	mma.sync.aligned.row.col.m8n8k32.s32.s4.s4.s32 {%r30391, %r30392}, {%r49150}, {%r49150}, {%r30385, %r30386};

	// end inline asm
	bar.warp.sync 	-1;
	// begin inline asm
	mma.sync.aligned.row.col.m8n8k32.s32.s4.s4.s32 {%r30397, %r30398}, {%r49150}, {%r49150}, {%r30391, %r30392};

	// end inline asm
	bar.warp.sync 	-1;
	// begin inline asm
	mma.sync.aligned.row.col.m8n8k32.s32.s4.s4.s32 {%r30403, %r30404}, {%r49150}, {%r49150}, {%r30397, %r30398};

	// end inline asm
	bar.warp.sync 	-1;
	// begin inline asm
	mma.sync.aligned.row.col.m8n8k32.s32.s4.s4.s32 {%r30409, %r30410}, {%r49150}, {%r49150}, {%r30403, %r30404};

	// end inline asm
	bar.warp.sync 	-1;
	// begin inline asm
	mma.sync.aligned.row.col.m8n8k32.s32.s4.s4.s32 {%r30415, %r30416}, {%r49150}, {%r49150}, {%r30409, %r30410};

	// end inline asm
	bar.warp.sync 	-1;
	// begin inline asm
	mma.sync.aligned.row.col.m8n8k32.s32.s4.s4.s32 {%r30421, %r30422}, {%r49150}, {%r49150}, {%r30415, %r30416};

	// end inline asm
	bar.warp.sync 	-1;
	// begin inline asm
	mma.sync.aligned.row.col.m8n8k32.s32.s4.s4.s32 {%r30427, %r30428}, {%r49150}, {%r49150}, {%r30421, %r30422};

	// end inline asm
	bar.warp.sync 	-1;
	// begin inline asm
	mma.sync.aligned.row.col.m8n8k32.s32.s4.s4.s32 {%r30433, %r30434}, {%r49150}, {%r49150}, {%r30427, %r30428};

	// end inline asm
	bar.warp.sync 	-1;
	// begin inline asm
	mma.sync.aligned.row.col.m8n8k32.s32.s4.s4.s32 {%r30439, %r30440}, {%r49150}, {%r49150}, {%r30433, %r30434};

	// end inline asm
	bar.warp.sync 	-1;
	// begin inline asm
	mma.sync.aligned.row.col.m8n8k32.s32.s4.s4.s32 {%r30445, %r30446}, {%r49150}, {%r49150}, {%r30439, %r30440};

	// end inline asm
	bar.warp.sync 	-1;
	// begin inline asm
	mma.sync.aligned.row.col.m8n8k32.s32.s4.s4.s32 {%r30451, %r30452}, {%r49150}, {%r49150}, {%r30445, %r30446};

	// end inline asm
	bar.warp.sync 	-1;
	// begin inline asm
	mma.sync.aligned.row.col.m8n8k32.s32.s4.s4.s32 {%r30457, %r30458}, {%r49150}, {%r49150}, {%r30451, %r30452};

	// end inline asm
	bar.warp.sync 	-1;
	// begin inline asm
	mma.sync.aligned.row.col.m8n8k32.s32.s4.s4.s32 {%r30463, %r30464}, {%r49150}, {%r49150}, {%r30457, %r30458};

	// end inline asm
	bar.warp.sync 	-1;
	// begin inline asm
	mma.sync.aligned.row.col.m8n8k32.s32.s4.s4.s32 {%r30469, %r30470}, {%r49150}, {%r49150}, {%r30463, %r30464};

	// end inline asm
	bar.warp.sync 	-1;
	// begin inline asm
	mma.sync.aligned.row.col.m8n8k32.s32.s4.s4.s32 {%r30475, %r30476}, {%r49150}, {%r49150}, {%r30469, %r30470};

	// end inline asm
	bar.warp.sync 	-1;
	// begin inline asm
	mma.sync.aligned.row.col.m8n8k32.s32.s4.s4.s32 {%r30481, %r30482}, {%r49150}, {%r49150}, {%r30475, %r30476};

	// end inline asm
	bar.warp.sync 	-1;
	// begin inline asm
	mma.sync.aligned.row.col.m8n8k32.s32.s4.s4.s32 {%r30487, %r30488}, {%r49150}, {%r49150}, {%r30481, %r30482};

	// end inline asm
	bar.warp.sync 	-1;
	// begin inline asm
	mma.sync.aligned.row.col.m8n8k32.s32.s4.s4.s32 {%r30493, %r30494}, {%r49150}, {%r49150}, {%r30487, %r30488};

	// end inline asm
	bar.warp.sync 	-1;
	// begin inline asm
	mma.sync.aligned.row.col.m8n8k32.s32.s4.s4.s32 {%r30499, %r30500}, {%r49150}, {%r49150}, {%r30493, %r30494};

	// end inline asm
	bar.warp.sync 	-1;
	// begin inline asm
	mma.sync.aligned.row.col.m8n8k32.s32.s4.s4.s32 {%r30505, %r30506}, {%r49150}, {%r49150}, {%r30499, %r30500};

	// end inline asm
	bar.warp.sync 	-1;
	// begin inline asm
	mma.sync.aligned.row.col.m8n8k32.s32.s4.s4.s32 {%r30511, %r30512}, {%r49150}, {%r49150}, {%r30505, %r30506};

	// end inline asm
	bar.warp.sync 	-1;
	// begin inline asm
	mma.sync.aligned.row.col.m8n8k32.s32.s4.s4.s32 {%r30517, %r30518}, {%r49150}, {%r49150}, {%r30511, %r30512};

	// end inline asm
	bar.warp.sync 	-1;
	// begin inline asm
	mma.sync.aligned.row.col.m8n8k32.s32.s4.s4.s32 {%r30523, %r30524}, {%r49150}, {%r49150}, {%r30517, %r30518};

	// end inline asm
	bar.warp.sync 	-1;
	// begin inline asm
	mma.sync.aligned.row.col.m8n8k32.s32.s4.s4.s32 {%r30529, %r30530}, {%r49150}, {%r49150}, {%r30523, %r30524};

	// end inline asm
	bar.warp.sync 	-1;
	// begin inline asm
	mma.sync.aligned.row.col.m8n8k32.s32.s4.s4.s32 {%r30535, %r30536}, {%r49150}, {%r49150}, {%r30529, %r30530};

	// end inline asm
	bar.warp.sync 	-1;
	// begin inline asm
	mma.sync.aligned.row.col.m8n8k32.s32.s4.s4.s32 {%r30541, %r30542}, {%r49150}, {%r49150}, {%r30535, %r30536};

	// end inline asm
	bar.warp.sync 	-1;
	// begin inline asm
	mma.sync.aligned.row.col.m8n8k32.s32.s4.s4.s32 {%r30547, %r30548}, {%r49150}, {%r49150}, {%r30541, %r30542};

	// end inline asm
	bar.warp.sync 	-1;
	// begin inline asm
	mma.sync.aligned.row.col.m8n8k32.s32.s4.s4.s32 {%r30553, %r30554}, {%r49150}, {%r49150}, {%r30547, %r30548};

	// end inline asm
	bar.warp.sync 	-1;
	// begin inline asm
	mma.sync.aligned.row.col.m8n8k32.s32.s4.s4.s32 {%r30559, %r30560}, {%r49150}, {%r49150}, {%r30553, %r30554};

	// end inline asm
	bar.warp.sync 	-1;
	// begin inline asm
	mma.sync.aligned.row.col.m8n8k32.s32.s4.s4.s32 {%r30565, %r30566}, {%r49150}, {%r49150}, {%r30559, %r30560};

	// end inline asm
	bar.warp.sync 	-1;
	// begin inline asm
	mma.sync.aligned.row.col.m8n8k32.s32.s4.s4.s32 {%r30571, %r30572}, {%r49150}, {%r49150}, {%r30565, %r30566};

	// end inline asm
	bar.warp.sync 	-1;
	// begin inline asm
	mma.sync.aligned.row.col.m8n8k32.s32.s4.s4.s32 {%r30577, %r30578}, {%r49150}, {%r49150}, {%r30571, %r30572};

	// end inline asm
	bar.warp.sync 	-1;
	// begin inline asm
	mma.sync.aligned.row.col.m8n8k32.s32.s4.s4.s32 {%r30583, %r30584}, {%r49150}, {%r49150}, {%r30577, %r30578};

	// end inline asm
	bar.warp.sync 	-1;
	// begin inline asm
	mma.sync.aligned.row.col.m8n8k32.s32.s4.s4.s32 {%r30589, %r30590}, {%r49150}, {%r49150}, {%r30583, %r30584};

	// end inline asm
	bar.warp.sync 	-1;
	// begin inline asm
	mma.sync.aligned.row.col.m8n8k32.s32.s4.s4.s32 {%r30595, %r30596}, {%r49150}, {%r49150}, {%r30589, %r30590};

	// end inline asm
	bar.warp.sync 	-1;
	// begin inline asm
	mma.sync.aligned.row.col.m8n8k32.s32.s4.s4.s32 {%r30601, %r30602}, {%r49150}, {%r49150}, {%r30595, %r30596};

	// end inline asm
	bar.warp.sync 	-1;
	// begin inline asm
	mma.sync.aligned.row.col.m8n8k32.s32.s4.s4.s32 {%r30607, %r30608}, {%r49150}, {%r49150}, {%r30601, %r30602};

	// end inline asm
	bar.warp.sync 	-1;
	// begin inline asm
	mma.sync.aligned.row.col.m8n8k32.s32.s4.s4.s32 {%r30613, %r30614}, {%r49150}, {%r49150}, {%r30607, %r30608};

	// end inline asm
	bar.warp.sync 	-1;
	// begin inline asm
	mma.sync.aligned.row.col.m8n8k32.s32.s4.s4.s32 {%r30619, %r30620}, {%r49150}, {%r49150}, {%r30613, %r30614};

	// end inline asm
	bar.warp.sync 	-1;
	// begin inline asm
	mma.sync.aligned.row.col.m8n8k32.s32.s4.s4.s32 {%r30625, %r30626}, {%r49150}, {%r49150}, {%r30619, %r30620};

	// end inline asm
	bar.warp.sync 	-1;
	// begin inline asm
	mma.sync.aligned.row.col.m8n8k32.s32.s4.s4.s32 {%r30631, %r30632}, {%r49150}, {%r49150}, {%r30625, %r30626};

	// end inline asm
	bar.warp.sync 	-1;
	// begin inline asm
	mma.sync.aligned.row.col.m8n8k32.s32.s4.s4.s32 {%r30637, %r30638}, {%r49150}, {%r49150}, {%r30631, %r30632};

	// end inline asm
	bar.warp.sync 	-1;
	// begin inline asm
	mma.sync.aligned.row.col.m8n8k32.s32.s4.s4.s32 {%r30643, %r30644}, {%r49150}, {%r49150}, {%r30637, %r30638};

	// end inline asm
	bar.warp.sync 	-1;
	// begin inline asm
	mma.sync.aligned.row.col.m8n8k32.s32.s4.s4.s32 {%r30649, %r30650}, {%r49150}, {%r49150}, {%r30643, %r30644};

	// end inline asm
	bar.warp.sync 	-1;
	// begin inline asm
	mma.sync.aligned.row.col.m8n8k32.s32.s4.s4.s32 {%r30655, %r30656}, {%r49150}, {%r49150}, {%r30649, %r30650};

	// end inline asm
	bar.warp.sync 	-1;
	// begin inline asm
	mma.sync.aligned.row.col.m8n8k32.s32.s4.s4.s32 {%r30661, %r30662}, {%r49150}, {%r49150}, {%r30655, %r30656};

	// end inline asm
	bar.warp.sync 	-1;
	// begin inline asm
	mma.sync.aligned.row.col.m8n8k32.s32.s4.s4.s32 {%r30667, %r30668}, {%r49150}, {%r49150}, {%r30661, %r30662};

	// end inline asm
	bar.warp.sync 	-1;
	// begin inline asm
	mma.sync.aligned.row.col.m8n8k32.s32.s4.s4.s32 {%r30673, %r30674}, {%r49150}, {%r49150}, {%r30667, %r30668};

	// end inline asm
	bar.warp.sync 	-1;
	// begin inline asm
	mma.sync.aligned.row.col.m8n8k32.s32.s4.s4.s32 {%r30679, %r30680}, {%r49150}, {%r49150}, {%r30673, %r30674};

	// end inline asm
	bar.warp.sync 	-1;
	// begin inline asm
	mma.sync.aligned.row.col.m8n8k32.s32.s4.s4.s32 {%r30685, %r30686}, {%r49150}, {%r49150}, {%r30679, %r30680};

	// end inline asm
	bar.warp.sync 	-1;
	// begin inline asm
	mma.sync.aligned.row.col.m8n8k32.s32.s4.s4.s32 {%r30691, %r30692}, {%r49150}, {%r49150}, {%r30685, %r30686};

	// end inline asm
	bar.warp.sync 	-1;
	// begin inline asm
	mma.sync.aligned.row.col.m8n8k32.s32.s4.s4.s32 {%r30697, %r30698}, {%r49150}, {%r49150}, {%r30691, %r30692};

	// end inline asm
	bar.warp.sync 	-1;
	// begin inline asm
	mma.sync.aligned.row.col.m8n8k32.s32.s4.s4.s32 {%r30703, %r30704}, {%r49150}, {%r49150}, {%r30697, %r30698};

	// end inline asm
	bar.warp.sync 	-1;
	// begin inline asm
	mma.sync.aligned.row.col.m8n8k32.s32.s4.s4.s32 {%r30709, %r30710}, {%r49150}, {%r49150}, {%r30703, %r30704};

	// end inline asm
	bar.warp.sync 	-1;
	// begin inline asm
	mma.sync.aligned.row.col.m8n8k32.s32.s4.s4.s32 {%r30715, %r30716}, {%r49150}, {%r49150}, {%r30709, %r30710};

	// end inline asm
	bar.warp.sync 	-1;
	// begin inline asm
	mma.sync.aligned.row.col.m8n8k32.s32.s4.s4.s32 {%r30721, %r30722}, {%r49150}, {%r49150}, {%r30715, %r30716};

	// end inline asm
	bar.warp.sync 	-1;
	// begin inline asm
	mma.sync.aligned.row.col.m8n8k32.s32.s4.s4.s32 {%r30727, %r30728}, {%r49150}, {%r49150}, {%r30721, %r30722};

	// end inline asm
	bar.warp.sync 	-1;
	// begin inline asm
	mma.sync.aligned.row.col.m8n8k32.s32.s4.s4.s32 {%r30733, %r30734}, {%r49150}, {%r49150}, {%r30727, %r30728};

	// end inline asm
	bar.warp.sync 	-1;
	// begin inline asm
	mma.sync.aligned.row.col.m8n8k32.s32.s4.s4.s32 {%r30739, %r30740}, {%r49150}, {%r49150}, {%r30733, %r30734};

	// end inline asm
	bar.warp.sync 	-1;
	// begin inline asm
	mma.sync.aligned.row.col.m8n8k32.s32.s4.s4.s32 {%r30745, %r30746}, {%r49150}, {%r49150}, {%r30739, %r30740};

	// end inline asm
	bar.warp.sync 	-1;
	// begin inline asm
	mma.sync.aligned.row.col.m8n8k32.s32.s4.s4.s32 {%r30751, %r30752}, {%r49150}, {%r49150}, {%r30745, %r30746};

	// end inline asm
	bar.warp.sync 	-1;
	// begin inline asm
	mma.sync.aligned.row.col.m8n8k32.s32.s4.s4.s32 {%r30757, %r30758}, {%r49150}, {%r49150}, {%r30751, %r30752};

	// end inline asm
	bar.warp.sync 	-1;
	// begin inline asm
	mma.sync.aligned.row.col.m8n8k32.s32.s4.s4.s32 {%r30763, %r30764}, {%r49150}, {%r49150}, {%r30757, %r30758};

	// end inline asm
	bar.warp.sync 	-1;
	// begin inline asm
	mma.sync.aligned.row.col.m8n8k32.s32.s4.s4.s32 {%r30769, %r30770}, {%r49150}, {%r49150}, {%r30763, %r30764};

	// end inline asm
	bar.warp.sync 	-1;
	// begin inline asm
	mma.sync.aligned.row.col.m8n8k32.s32.s4.s4.s32 {%r30775, %r30776}, {%r49150}, {%r49150}, {%r30769, %r30770};

	// end inline asm
	bar.warp.sync 	-1;
	// begin inline asm
	mma.sync.aligned.row.col.m8n8k32.s32.s4.s4.s32 {%r30781, %r30782}, {%r49150}, {%r49150}, {%r30775, %r30776};

	// end inline asm
	bar.warp.sync 	-1;
	// begin inline asm
	mma.sync.aligned.row.col.m8n8k32.s32.s4.s4.s32 {%r30787, %r30788}, {%r49150}, {%r49150}, {%r30781, %r30782};

	// end inline asm
	bar.warp.sync 	-1;
	// begin inline asm
	mma.sync.aligned.row.col.m8n8k32.s32.s4.s4.s32 {%r30793, %r30794}, {%r49150}, {%r49150}, {%r30787, %r30788};

	// end inline asm
	bar.warp.sync 	-1;
	// begin inline asm
	mma.sync.aligned.row.col.m8n8k32.s32.s4.s4.s32 {%r30799, %r30800}, {%r49150}, {%r49150}, {%r30793, %r30794};

	// end inline asm
	bar.warp.sync 	-1;
	// begin inline asm
	mma.sync.aligned.row.col.m8n8k32.s32.s4.s4.s32 {%r30805, %r30806}, {%r49150}, {%r49150}, {%r30799, %r30800};

	// end inline asm
	bar.warp.sync 	-1;
	// begin inline asm
	mma.sync.aligned.row.col.m8n8k32.s32.s4.s4.s32 {%r30811, %r30812}, {%r49150}, {%r49150}, {%r30805, %r30806};

	// end inline asm
	bar.warp.sync 	-1;
	// begin inline asm
	mma.sync.aligned.row.col.m8n8k32.s32.s4.s4.s32 {%r30817, %r30818}, {%r49150}, {%r49150}, {%r30811, %r30812};

	// end inline asm
	bar.warp.sync 	-1;
	// begin inline asm
	mma.sync.aligned.row.col.m8n8k32.s32.s4.s4.s32 {%r30823, %r30824}, {%r49150}, {%r49150}, {%r30817, %r30818};

	// end inline asm
	bar.warp.sync 	-1;
	// begin inline asm
	mma.sync.aligned.row.col.m8n8k32.s32.s4.s4.s32 {%r30829, %r30830}, {%r49150}, {%r49150}, {%r30823, %r30824};

	// end inline asm
	bar.warp.sync 	-1;
	// begin inline asm
	mma.sync.aligned.row.col.m8n8k32.s32.s4.s4.s32 {%r30835, %r30836}, {%r49150}, {%r49150}, {%r30829, %r30830};

	// end inline asm
	bar.warp.sync 	-1;
	// begin inline asm
	mma.sync.aligned.row.col.m8n8k32.s32.s4.s4.s32 {%r30841, %r30842}, {%r49150}, {%r49150}, {%r30835, %r30836};

	// end inline asm
	bar.warp.sync 	-1;
	// begin inline asm
	mma.sync.aligned.row.col.m8n8k32.s32.s4.s4.s32 {%r30847, %r30848}, {%r49150}, {%r49150}, {%r30841, %r30842};

	// end inline asm
	bar.warp.sync 	-1;
	// begin inline asm
	mma.sync.aligned.row.col.m8n8k32.s32.s4.s4.s32 {%r30853, %r30854}, {%r49150}, {%r49150}, {%r30847, %r30848};

	// end inline asm
	bar.warp.sync 	-1;
	// begin inline asm
	mma.sync.aligned.row.col.m8n8k32.s32.s4.s4.s32 {%r30859, %r30860}, {%r49150}, {%r49150}, {%r30853, %r30854};

	// end inline asm
	bar.warp.sync 	-1;
	// begin inline asm
	mma.sync.aligned.row.col.m8n8k32.s32.s4.s4.s32 {%r30865, %r30866}, {%r49150}, {%r49150}, {%r30859, %r30860};

	// end inline asm
	bar.warp.sync 	-1;
	// begin inline asm
	mma.sync.aligned.row.col.m8n8k32.s32.s4.s4.s32 {%r30871, %r30872}, {%r49150}, {%r49150}, {%r30865, %r30866};

	// end inline asm
	bar.warp.sync 	-1;
	// begin inline asm
	mma.sync.aligned.row.col.m8n8k32.s32.s4.s4.s32 {%r30877, %r30878}, {%r49150}, {%r49150}, {%r30871, %r30872};

	// end inline asm
	bar.warp.sync 	-1;
	// begin inline asm
	mma.sync.aligned.row.col.m8n8k32.s32.s4.s4.s32 {%r30883, %r30884}, {%r49150}, {%r49150}, {%r30877, %r30878};

	// end inline asm
	bar.warp.sync 	-1;
	// begin inline asm
	mma.sync.aligned.row.col.m8n8k32.s32.s4.s4.s32 {%r30889, %r30890}, {%r49150}, {%r49150}, {%r30883, %r30884};

	// end inline asm
	bar.warp.sync 	-1;
	// begin inline asm
	mma.sync.aligned.row.col.m8n8k32.s32.s4.s4.s32 {%r30895, %r30896}, {%r49150}, {%r49150}, {%r30889, %r30890};

	// end inline asm
	bar.warp.sync 	-1;
	// begin inline asm
	mma.sync.aligned.row.col.m8n8k32.s32.s4.s4.s32 {%r30901, %r30902}, {%r49150}, {%r49150}, {%r30895, %r30896};

	// end inline asm
	bar.warp.sync 	-1;
	// begin inline asm
	mma.sync.aligned.row.col.m8n8k32.s32.s4.s4.s32 {%r30907, %r30908}, {%r49150}, {%r49150}, {%r30901, %r30902};

	// end inline asm
	bar.warp.sync 	-1;
	// begin inline asm
	mma.sync.aligned.row.col.m8n8k32.s32.s4.s4.s32 {%r30913, %r30914}, {%r49150}, {%r49150}, {%r30907, %r30908};

	// end inline asm
	bar.warp.sync 	-1;
	// begin inline asm
	mma.sync.aligned.row.col.m8n8k32.s32.s4.s4.s32 {%r30919, %r30920}, {%r49150}, {%r49150}, {%r30913, %r30914};

	// end inline asm
	bar.warp.sync 	-1;
	// begin inline asm
	mma.sync.aligned.row.col.m8n8k32.s32.s4.s4.s32 {%r30925, %r30926}, {%r49150}, {%r49150}, {%r30919, %r30920};

	// end inline asm
	bar.warp.sync 	-1;
	// begin inline asm
	mma.sync.aligned.row.col.m8n8k32.s32.s4.s4.s32 {%r30931, %r30932}, {%r49150}, {%r49150}, {%r30925, %r30926};

	// end inline asm
	bar.warp.sync 	-1;
	// begin inline asm
	mma.sync.aligned.row.col.m8n8k32.s32.s4.s4.s32 {%r30937, %r30938}, {%r49150}, {%r49150}, {%r30931, %r30932};

	// end inline asm
	bar.warp.sync 	-1;
	// begin inline asm
	mma.sync.aligned.row.col.m8n8k32.s32.s4.s4.s32 {%r30943, %r30944}, {%r49150}, {%r49150}, {%r30937, %r30938};

	// end inline asm
	bar.warp.sync 	-1;
	// begin inline asm
	mma.sync.aligned.row.col.m8n8k32.s32.s4.s4.s32 {%r30949, %r30950}, {%r49150}, {%r49150}, {%r30943, %r30944};

	// end inline asm
	bar.warp.sync 	-1;
	// begin inline asm
	mma.sync.aligned.row.col.m8n8k32.s32.s4.s4.s32 {%r30955, %r30956}, {%r49150}, {%r49150}, {%r30949, %r30950};

	// end inline asm
	bar.warp.sync 	-1;
	// begin inline asm
	mma.sync.aligned.row.col.m8n8k32.s32.s4.s4.s32 {%r30961, %r30962}, {%r49150}, {%r49150}, {%r30955, %r30956};

	// end inline asm
	bar.warp.sync 	-1;
	// begin inline asm
	mma.sync.aligned.row.col.m8n8k32.s32.s4.s4.s32 {%r30967, %r30968}, {%r49150}, {%r49150}, {%r30961, %r30962};

	// end inline asm
	bar.warp.sync 	-1;
	// begin inline asm
	mma.sync.aligned.row.col.m8n8k32.s32.s4.s4.s32 {%r30973, %r30974}, {%r49150}, {%r49150}, {%r30967, %r30968};

	// end inline asm
	bar.warp.sync 	-1;
	// begin inline asm
	mma.sync.aligned.row.col.m8n8k32.s32.s4.s4.s32 {%r30979, %r30980}, {%r49150}, {%r49150}, {%r30973, %r30974};

	// end inline asm
	bar.warp.sync 	-1;
	// begin inline asm
	mma.sync.aligned.row.col.m8n8k32.s32.s4.s4.s32 {%r30985, %r30986}, {%r49150}, {%r49150}, {%r30979, %r30980};

	// end inline asm
	bar.warp.sync 	-1;
	// begin inline asm
	mma.sync.aligned.row.col.m8n8k32.s32.s4.s4.s32 {%r30991, %r30992}, {%r49150}, {%r49150}, {%r30985, %r30986};

	// end inline asm
	bar.warp.sync 	-1;
	// begin inline asm
	mma.sync.aligned.row.col.m8n8k32.s32.s4.s4.s32 {%r30997, %r30998}, {%r49150}, {%r49150}, {%r30991, %r30992};

	// end inline asm
	bar.warp.sync 	-1;
	// begin inline asm
	mma.sync.aligned.row.col.m8n8k32.s32.s4.s4.s32 {%r31003, %r31004}, {%r49150}, {%r49150}, {%r30997, %r30998};

	// end inline asm
	bar.warp.sync 	-1;
	// begin inline asm
	mma.sync.aligned.row.col.m8n8k32.s32.s4.s4.s32 {%r31009, %r31010}, {%r49150}, {%r49150}, {%r31003, %r31004};

	// end inline asm
	bar.warp.sync 	-1;
	// begin inline asm
	mma.sync.aligned.row.col.m8n8k32.s32.s4.s4.s32 {%r31015, %r31016}, {%r49150}, {%r49150}, {%r31009, %r31010};

	// end inline asm
	bar.warp.sync 	-1;
	// begin inline asm
	mma.sync.aligned.row.col.m8n8k32.s32.s4.s4.s32 {%r31021, %r31022}, {%r49150}, {%r49150}, {%r31015, %r31016};

	// end inline asm
	bar.warp.sync 	-1;
	// begin inline asm
	mma.sync.aligned.row.col.m8n8k32.s32.s4.s4.s32 {%r31027, %r31028}, {%r49150}, {%r49150}, {%r31021, %r31022};

	// end inline asm
	bar.warp.sync 	-1;
	// begin inline asm
	mma.sync.aligned.row.col.m8n8k32.s32.s4.s4.s32 {%r31033, %r31034}, {%r49150}, {%r49150}, {%r31027, %r31028};

	// end inline asm
	bar.warp.sync 	-1;
	// begin inline asm
	mma.sync.aligned.row.col.m8n8k32.s32.s4.s4.s32 {%r31039, %r31040}, {%r49150}, {%r49150}, {%r31033, %r31034};

	// end inline asm
	bar.warp.sync 	-1;
	// begin inline asm
	mma.sync.aligned.row.col.m8n8k32.s32.s4.s4.s32 {%r31045, %r31046}, {%r49150}, {%r49150}, {%r31039, %r31040};

	// end inline asm
	bar.warp.sync 	-1;
	// begin inline asm
	mma.sync.aligned.row.col.m8n8k32.s32.s4.s4.s32 {%r31051, %r31052}, {%r49150}, {%r49150}, {%r31045, %r31046};

	// end inline asm
	bar.warp.sync 	-1;
	// begin inline asm
	mma.sync.aligned.row.col.m8n8k32.s32.s4.s4.s32 {%r31057, %r31058}, {%r49150}, {%r49150}, {%r31051, %r31052};

	// end inline asm
	bar.warp.sync 	-1;
	// begin inline asm
	mma.sync.aligned.row.col.m8n8k32.s32.s4.s4.s32 {%r31063, %r31064}, {%r49150}, {%r49150}, {%r31057, %r31058};

	// end inline asm
	bar.warp.sync 	-1;
	// begin inline asm
	mma.sync.aligned.row.col.m8n8k32.s32.s4.s4.s32 {%r31069, %r31070}, {%r49150}, {%r49150}, {%r31063, %r31064};

	// end inline asm
	bar.warp.sync 	-1;
	// begin inline asm
	mma.sync.aligned.row.col.m8n8k32.s32.s4.s4.s32 {%r31075, %r31076}, {%r49150}, {%r49150}, {%r31069, %r31070};

	// end inline asm
	bar.warp.sync 	-1;
	// begin inline asm
	mma.sync.aligned.row.col.m8n8k32.s32.s4.s4.s32 {%r31081, %r31082}, {%r49150}, {%r49150}, {%r31075, %r31076};

	// end inline asm
	bar.warp.sync 	-1;
	// begin inline asm
	mma.sync.aligned.row.col.m8n8k32.s32.s4.s4.s32 {%r31087, %r31088}, {%r49150}, {%r49150}, {%r31081, %r31082};

	// end inline asm
	bar.warp.sync 	-1;
	// begin inline asm
	mma.sync.aligned.row.col.m8n8k32.s32.s4.s4.s32 {%r31093, %r31094}, {%r49150}, {%r49150}, {%r31087, %r31088};

	// end inline asm
	bar.warp.sync 	-1;
	// begin inline asm
	mma.sync.aligned.row.col.m8n8k32.s32.s4.s4.s32 {%r31099, %r31100}, {%r49150}, {%r49150}, {%r31093, %r31094};

	// end inline asm
	bar.warp.sync 	-1;
	// begin inline asm
	mma.sync.aligned.row.col.m8n8k32.s32.s4.s4.s32 {%r31105, %r31106}, {%r49150}, {%r49150}, {%r31099, %r31100};

	// end inline asm
	bar.warp.sync 	-1;
	// begin inline asm
	mma.sync.aligned.row.col.m8n8k32.s32.s4.s4.s32 {%r31111, %r31112}, {%r49150}, {%r49150}, {%r31105, %r31106};

	// end inline asm
	bar.warp.sync 	-1;
	// begin inline asm
	mma.sync.aligned.row.col.m8n8k32.s32.s4.s4.s32 {%r31117, %r31118}, {%r49150}, {%r49150}, {%r31111, %r31112};

	// end inline asm
	bar.warp.sync 	-1;
	// begin inline asm
	mma.sync.aligned.row.col.m8n8k32.s32.s4.s4.s32 {%r31123, %r31124}, {%r49150}, {%r49150}, {%r31117, %r31118};

	// end inline asm
	bar.warp.sync 	-1;
	// begin inline asm
	mma.sync.aligned.row.col.m8n8k32.s32.s4.s4.s32 {%r31129, %r31130}, {%r49150}, {%r49150}, {%r31123, %r31124};

	// end inline asm
	bar.warp.sync 	-1;
	// begin inline asm
	mma.sync.aligned.row.col.m8n8k32.s32.s4.s4.s32 {%r31135, %r31136}, {%r49150}, {%r49150}, {%r31129, %r31130};

	// end inline asm
	bar.warp.sync 	-1;
	// begin inline asm
	mma.sync.aligned.row.col.m8n8k32.s32.s4.s4.s32 {%r31141, %r31142}, {%r49150}, {%r49150}, {%r31135, %r31136};

	// end inline asm
	bar.warp.sync 	-1;
	// begin inline asm
	mma.sync.aligned.row.col.m8n8k32.s32.s4.s4.s32 {%r31147, %r31148}, {%r49150}, {%r49150}, {%r31141, %r31142};

	// end inline asm
	bar.warp.sync 	-1;
	// begin inline asm
	mma.sync.aligned.row.col.m8n8k32.s32.s4.s4.s32 {%r31153, %r31154}, {%r49150}, {%r49150}, {%r31147, %r31148};

	// end inline asm
	bar.warp.sync 	-1;
	// begin inline asm
	mma.sync.aligned.row.col.m8n8k32.s32.s4.s4.s32 {%r31159, %r31160}, {%r49150}, {%r49150}, {%r31153, %r31154};

	// end inline asm
	bar.warp.sync 	-1;
	// begin inline asm
	mma.sync.aligned.row.col.m8n8k32.s32.s4.s4.s32 {%r31165, %r31166}, {%r49150}, {%r49150}, {%r31159, %r31160};

	// end inline asm
	bar.warp.sync 	-1;
	// begin inline asm
	mma.sync.aligned.row.col.m8n8k32.s32.s4.s4.s32 {%r31171, %r31172}, {%r49150}, {%r49150}, {%r31165, %r31166};

	// end inline asm
	bar.warp.sync 	-1;
	// begin inline asm
	mma.sync.aligned.row.col.m8n8k32.s32.s4.s4.s32 {%r31177, %r31178}, {%r49150}, {%r49150}, {%r31171, %r31172};

	// end inline asm
	bar.warp.sync 	-1;
	// begin inline asm
	mma.sync.aligned.row.col.m8n8k32.s32.s4.s4.s32 {%r31183, %r31184}, {%r49150}, {%r49150}, {%r31177, %r31178};

	// end inline asm
	bar.warp.sync 	-1;
	// begin inline asm
	mma.sync.aligned.row.col.m8n8k32.s32.s4.s4.s32 {%r31189, %r31190}, {%r49150}, {%r49150}, {%r31183, %r31184};

	// end inline asm
	bar.warp.sync 	-1;
	// begin inline asm
	mma.sync.aligned.row.col.m8n8k32.s32.s4.s4.s32 {%r31195, %r31196}, {%r49150}, {%r49150}, {%r31189, %r31190};

	// end inline asm
	bar.warp.sync 	-1;
	// begin inline asm
	mma.sync.aligned.row.col.m8n8k32.s32.s4.s4.s32 {%r31201, %r31202}, {%r49150}, {%r49150}, {%r31195, %r31196};

	// end inline asm
	bar.warp.sync 	-1;
	// begin inline asm
	mma.sync.aligned.row.col.m8n8k32.s32.s4.s4.s32 {%r31207, %r31208}, {%r49150}, {%r49150}, {%r31201, %r31202};

	// end inline asm
	bar.warp.sync 	-1;
	// begin inline asm
	mma.sync.aligned.row.col.m8n8k32.s32.s4.s4.s32 {%r31213, %r31214}, {%r49150}, {%r49150}, {%r31207, %r31208};

	// end inline asm
	bar.warp.sync 	-1;
	// begin inline asm
	mma.sync.aligned.row.col.m8n8k32.s32.s4.s4.s32 {%r31219, %r31220}, {%r49150}, {%r49150}, {%r31213, %r31214};

	// end inline asm
	bar.warp.sync 	-1;
	// begin inline asm
	mma.sync.aligned.row.col.m8n8k32.s32.s4.s4.s32 {%r31225, %r31226}, {%r49150}, {%r49150}, {%r31219, %r31220};

	// end inline asm
	bar.warp.sync 	-1;
	// begin inline asm
	mma.sync.aligned.row.col.m8n8k32.s32.s4.s4.s32 {%r31231, %r31232}, {%r49150}, {%r49150}, {%r31225, %r31226};

	// end inline asm
	bar.warp.sync 	-1;
	// begin inline asm
	mma.sync.aligned.row.col.m8n8k32.s32.s4.s4.s32 {%r31237, %r31238}, {%r49150}, {%r49150}, {%r31231, %r31232};

	// end inline asm
	bar.warp.sync 	-1;
	// begin inline asm
	mma.sync.aligned.row.col.m8n8k32.s32.s4.s4.s32 {%r31243, %r31244}, {%r49150}, {%r49150}, {%r31237, %r31238};

	// end inline asm
	bar.warp.sync 	-1;
	// begin inline asm
	mma.sync.aligned.row.col.m8n8k32.s32.s4.s4.s32 {%r31249, %r31250}, {%r49150}, {%r49150}, {%r31243, %r31244};

	// end inline asm
	bar.warp.sync 	-1;
	// begin inline asm
	mma.sync.aligned.row.col.m8n8k32.s32.s4.s4.s32 {%r31255, %r31256}, {%r49150}, {%r49150}, {%r31249, %r31250};

	// end inline asm
	bar.warp.sync 	-1;
	// begin inline asm
	mma.sync.aligned.row.col.m8n8k32.s32.s4.s4.s32 {%r31261, %r31262}, {%r49150}, {%r49150}, {%r31255, %r31256};

	// end inline asm
	bar.warp.sync 	-1;
	// begin inline asm
	mma.sync.aligned.row.col.m8n8k32.s32.s4.s4.s32 {%r31267, %r31268}, {%r49150}, {%r49150}, {%r31261, %r31262};

	// end inline asm
	bar.warp.sync 	-1;
	// begin inline asm
	mma.sync.aligned.row.col.m8n8k32.s32.s4.s4.s32 {%r31273, %r31274}, {%r49150}, {%r49150}, {%r31267, %r31268};

	// end inline asm
	bar.warp.sync 	-1;
	// begin inline asm
	mma.sync.aligned.row.col.m8n8k32.s32.s4.s4.s32 {%r31279, %r31280}, {%r49150}, {%r49150}, {%r31273, %r31274};

	// end inline asm
	bar.warp.sync 	-1;
	// begin inline asm
	mma.sync.aligned.row.col.m8n8k32.s32.s4.s4.s32 {%r31285, %r31286}, {%r49150}, {%r49150}, {%r31279, %r31280};

	// end inline asm
	bar.warp.sync 	-1;
	// begin inline asm
	mma.sync.aligned.row.col.m8n8k32.s32.s4.s4.s32 {%r31291, %r31292}, {%r49150}, {%r49150}, {%r31285, %r31286};

	// end inline asm
	bar.warp.sync 	-1;
	// begin inline asm
	mma.sync.aligned.row.col.m8n8k32.s32.s4.s4.s32 {%r31297, %r31298}, {%r49150}, {%r49150}, {%r31291, %r31292};

	// end inline asm
	bar.warp.sync 	-1;
	// begin inline asm
	mma.sync.aligned.row.col.m8n8k32.s32.s4.s4.s32 {%r31303, %r31304}, {%r49150}, {%r49150}, {%r31297, %r31298};

	// end inline asm
	bar.warp.sync 	-1;
	// begin inline asm
	mma.sync.aligned.row.col.m8n8k32.s32.s4.s4.s32 {%r31309, %r31310}, {%r49150}, {%r49150}, {%r31303, %r31304};

	// end inline asm
	bar.warp.sync 	-1;
	// begin inline asm
	mma.sync.aligned.row.col.m8n8k32.s32.s4.s4.s32 {%r31315, %r31316}, {%r49150}, {%r49150}, {%r31309, %r31310};

	// end inline asm
	bar.warp.sync 	-1;
	// begin inline asm
	mma.sync.aligned.row.col.m8n8k32.s32.s4.s4.s32 {%r31321, %r31322}, {%r49150}, {%r49150}, {%r31315, %r31316};

	// end inline asm
	bar.warp.sync 	-1;
	// begin inline asm
	mma.sync.aligned.row.col.m8n8k32.s32.s4.s4.s32 {%r31327, %r31328}, {%r49150}, {%r49150}, {%r31321, %r31322};

	// end inline asm
	bar.warp.sync 	-1;
	// begin inline asm
	mma.sync.aligned.row.col.m8n8k32.s32.s4.s4.s32 {%r31333, %r31334}, {%r49150}, {%r49150}, {%r31327, %r31328};

	// end inline asm
	bar.warp.sync 	-1;
	// begin inline asm
	mma.sync.aligned.row.col.m8n8k32.s32.s4.s4.s32 {%r31339, %r31340}, {%r49150}, {%r49150}, {%r31333, %r31334};

	// end inline asm
	bar.warp.sync 	-1;
	// begin inline asm
	mma.sync.aligned.row.col.m8n8k32.s32.s4.s4.s32 {%r31345, %r31346}, {%r49150}, {%r49150}, {%r31339, %r31340};

	// end inline asm
	bar.warp.sync 	-1;
	// begin inline asm
	mma.sync.aligned.row.col.m8n8k32.s32.s4.s4.s32 {%r31351, %r31352}, {%r49150}, {%r49150}, {%r31345, %r31346};

	// end inline asm
	bar.warp.sync 	-1;
	// begin inline asm
	mma.sync.aligned.row.col.m8n8k32.s32.s4.s4.s32 {%r31357, %r31358}, {%r49150}, {%r49150}, {%r31351, %r31352};

	// end inline asm
	bar.warp.sync 	-1;
	// begin inline asm
	mma.sync.aligned.row.col.m8n8k32.s32.s4.s4.s32 {%r31363, %r31364}, {%r49150}, {%r49150}, {%r31357, %r31358};

	// end inline asm
	bar.warp.sync 	-1;
	// begin inline asm
	mma.sync.aligned.row.col.m8n8k32.s32.s4.s4.s32 {%r31369, %r31370}, {%r49150}, {%r49150}, {%r31363, %r31364};

	// end inline asm
	bar.warp.sync 	-1;
	// begin inline asm
	mma.sync.aligned.row.col.m8n8k32.s32.s4.s4.s32 {%r31375, %r31376}, {%r49150}, {%r49150}, {%r31369, %r31370};

	// end inline asm
	bar.warp.sync 	-1;
	// begin inline asm
	mma.sync.aligned.row.col.m8n8k32.s32.s4.s4.s32 {%r31381, %r31382}, {%r49150}, {%r49150}, {%r31375, %r31376};

	// end inline asm
	bar.warp.sync 	-1;
	// begin inline asm
	mma.sync.aligned.row.col.m8n8k32.s32.s4.s4.s32 {%r31387, %r31388}, {%r49150}, {%r49150}, {%r31381, %r31382};

	// end inline asm
	bar.warp.sync 	-1;
	// begin inline asm
	mma.sync.aligned.row.col.m8n8k32.s32.s4.s4.s32 {%r31393, %r31394}, {%r49150}, {%r49150}, {%r31387, %r31388};

	// end inline asm
	bar.warp.sync 	-1;
	// begin inline asm
	mma.sync.aligned.row.col.m8n8k32.s32.s4.s4.s32 {%r31399, %r31400}, {%r49150}, {%r49150}, {%r31393, %r31394};

	// end inline asm
	bar.warp.sync 	-1;
	// begin inline asm
	mma.sync.aligned.row.col.m8n8k32.s32.s4.s4.s32 {%r31405, %r31406}, {%r49150}, {%r49150}, {%r31399, %r31400};

	// end inline asm
	bar.warp.sync 	-1;
	// begin inline asm
	mma.sync.aligned.row.col.m8n8k32.s32.s4.s4.s32 {%r31411, %r31412}, {%r49150}, {%r49150}, {%r31405, %r31406};

	// end inline asm
	bar.warp.sync 	-1;
	// begin inline asm
	mma.sync.aligned.row.col.m8n8k32.s32.s4.s4.s32 {%r31417, %r31418}, {%r49150}, {%r49150}, {%r31411, %r31412};

	// end inline asm
	bar.warp.sync 	-1;
	// begin inline asm
	mma.sync.aligned.row.col.m8n8k32.s32.s4.s4.s32 {%r31423, %r31424}, {%r49150}, {%r49150}, {%r31417, %r31418};

	// end inline asm
	bar.warp.sync 	-1;
	// begin inline asm
	mma.sync.aligned.row.col.m8n8k32.s32.s4.s4.s32 {%r31429, %r31430}, {%r49150}, {%r49150}, {%r31423, %r31424};

	// end inline asm
	bar.warp.sync 	-1;
	// begin inline asm
	mma.sync.aligned.row.col.m8n8k32.s32.s4.s4.s32 {%r31435, %r31436}, {%r49150}, {%r49150}, {%r31429, %r31430};

	// end inline asm
	bar.warp.sync 	-1;
	// begin inline asm
	mma.sync.aligned.row.col.m8n8k32.s32.s4.s4.s32 {%r31441, %r31442}, {%r49150}, {%r49150}, {%r31435, %r31436};

	// end inline asm
	bar.warp.sync 	-1;
	// begin inline asm
	mma.sync.aligned.row.col.m8n8k32.s32.s4.s4.s32 {%r31447, %r31448}, {%r49150}, {%r49150}, {%r31441, %r31442};

	// end inline asm
	bar.warp.sync 	-1;
	// begin inline asm
	mma.sync.aligned.row.col.m8n8k32.s32.s4.s4.s32 {%r31453, %r31454}, {%r49150}, {%r49150}, {%r31447, %r31448};

	// end inline asm
	bar.warp.sync 	-1;
	// begin inline asm
	mma.sync.aligned.row.col.m8n8k32.s32.s4.s4.s32 {%r31459, %r31460}, {%r49150}, {%r49150}, {%r31453, %r31454};

	// end inline asm
	bar.warp.sync 	-1;
	// begin inline asm
	mma.sync.aligned.row.col.m8n8k32.s32.s4.s4.s32 {%r31465, %r31466}, {%r49150}, {%r49150}, {%r31459, %r31460};

	// end inline asm
	bar.warp.sync 	-1;
	// begin inline asm
	mma.sync.aligned.row.col.m8n8k32.s32.s4.s4.s32 {%r31471, %r31472}, {%r49150}, {%r49150}, {%r31465, %r31466};

	// end inline asm
	bar.warp.sync 	-1;
	// begin inline asm
	mma.sync.aligned.row.col.m8n8k32.s32.s4.s4.s32 {%r31477, %r31478}, {%r49150}, {%r49150}, {%r31471, %r31472};

	// end inline asm
	bar.warp.sync 	-1;
	// begin inline asm
	mma.sync.aligned.row.col.m8n8k32.s32.s4.s4.s32 {%r31483, %r31484}, {%r49150}, {%r49150}, {%r31477, %r31478};

	// end inline asm
	bar.warp.sync 	-1;
	// begin inline asm
	mma.sync.aligned.row.col.m8n8k32.s32.s4.s4.s32 {%r31489, %r31490}, {%r49150}, {%r49150}, {%r31483, %r31484};

	// end inline asm
	bar.warp.sync 	-1;
	// begin inline asm
	mma.sync.aligned.row.col.m8n8k32.s32.s4.s4.s32 {%r31495, %r31496}, {%r49150}, {%r49150}, {%r31489, %r31490};

	// end inline asm
	bar.warp.sync 	-1;
	// begin inline asm
	mma.sync.aligned.row.col.m8n8k32.s32.s4.s4.s32 {%r31501, %r31502}, {%r49150}, {%r49150}, {%r31495, %r31496};

	// end inline asm
	bar.warp.sync 	-1;
	// begin inline asm
	mma.sync.aligned.row.col.m8n8k32.s32.s4.s4.s32 {%r31507, %r31508}, {%r49150}, {%r49150}, {%r31501, %r31502};

	// end inline asm
	bar.warp.sync 	-1;
	// begin inline asm
	mma.sync.aligned.row.col.m8n8k32.s32.s4.s4.s32 {%r31513, %r31514}, {%r49150}, {%r49150}, {%r31507, %r31508};

	// end inline asm
	bar.warp.sync 	-1;
	// begin inline asm
	mma.sync.aligned.row.col.m8n8k32.s32.s4.s4.s32 {%r31519, %r31520}, {%r49150}, {%r49150}, {%r31513, %r31514};

	// end inline asm
	bar.warp.sync 	-1;
	// begin inline asm
	mma.sync.aligned.row.col.m8n8k32.s32.s4.s4.s32 {%r31525, %r31526}, {%r49150}, {%r49150}, {%r31519, %r31520};

	// end inline asm
	bar.warp.sync 	-1;
	// begin inline asm
	mma.sync.aligned.row.col.m8n8k32.s32.s4.s4.s32 {%r31531, %r31532}, {%r49150}, {%r49150}, {%r31525, %r31526};

	// end inline asm
	bar.warp.sync 	-1;
	// begin inline asm
	mma.sync.aligned.row.col.m8n8k32.s32.s4.s4.s32 {%r31537, %r31538}, {%r49150}, {%r49150}, {%r31531, %r31532};

	// end inline asm
	bar.warp.sync 	-1;
	// begin inline asm
	mma.sync.aligned.row.col.m8n8k32.s32.s4.s4.s32 {%r31543, %r31544}, {%r49150}, {%r49150}, {%r31537, %r31538};

	// end inline asm
	bar.warp.sync 	-1;
	// begin inline asm
	mma.sync.aligned.row.col.m8n8k32.s32.s4.s4.s32 {%r31549, %r31550}, {%r49150}, {%r49150}, {%r31543, %r31544};

	// end inline asm
	bar.warp.sync 	-1;
	// begin inline asm
	mma.sync.aligned.row.col.m8n8k32.s32.s4.s4.s32 {%r31555, %r31556}, {%r49150}, {%r49150}, {%r31549, %r31550};

	// end inline asm
	bar.warp.sync 	-1;
	// begin inline asm
	mma.sync.aligned.row.col.m8n8k32.s32.s4.s4.s32 {%r31561, %r31562}, {%r49150}, {%r49150}, {%r31555, %r31556};

	// end inline asm
	bar.warp.sync 	-1;
	// begin inline asm
	mma.sync.aligned.row.col.m8n8k32.s32.s4.s4.s32 {%r31567, %r31568}, {%r49150}, {%r49150}, {%r31561, %r31562};

	// end inline asm
	bar.warp.sync 	-1;
	// begin inline asm
	mma.sync.aligned.row.col.m8n8k32.s32.s4.s4.s32 {%r31573, %r31574}, {%r49150}, {%r49150}, {%r31567, %r31568};

	// end inline asm
	bar.warp.sync 	-1;
	// begin inline asm
	mma.sync.aligned.row.col.m8n8k32.s32.s4.s4.s32 {%r31579, %r31580}, {%r49150}, {%r49150}, {%r31573, %r31574};

	// end inline asm
	bar.warp.sync 	-1;
	// begin inline asm
	mma.sync.aligned.row.col.m8n8k32.s32.s4.s4.s32 {%r31585, %r31586}, {%r49150}, {%r49150}, {%r31579, %r31580};

	// end inline asm
	bar.warp.sync 	-1;
	// begin inline asm
	mma.sync.aligned.row.col.m8n8k32.s32.s4.s4.s32 {%r31591, %r31592}, {%r49150}, {%r49150}, {%r31585, %r31586};

	// end inline asm
	bar.warp.sync 	-1;
	// begin inline asm
	mma.sync.aligned.row.col.m8n8k32.s32.s4.s4.s32 {%r31597, %r31598}, {%r49150}, {%r49150}, {%r31591, %r31592};

	// end inline asm
	bar.warp.sync 	-1;
	// begin inline asm
	mma.sync.aligned.row.col.m8n8k32.s32.s4.s4.s32 {%r31603, %r31604}, {%r49150}, {%r49150}, {%r31597, %r31598};

	// end inline asm
	bar.warp.sync 	-1;
	// begin inline asm
	mma.sync.aligned.row.col.m8n8k32.s32.s4.s4.s32 {%r31609, %r31610}, {%r49150}, {%r49150}, {%r31603, %r31604};

	// end inline asm
	bar.warp.sync 	-1;
	// begin inline asm
	mma.sync.aligned.row.col.m8n8k32.s32.s4.s4.s32 {%r31615, %r31616}, {%r49150}, {%r49150}, {%r31609, %r31610};

	// end inline asm
	bar.warp.sync 	-1;
	// begin inline asm
	mma.sync.aligned.row.col.m8n8k32.s32.s4.s4.s32 {%r31621, %r31622}, {%r49150}, {%r49150}, {%r31615, %r31616};

	// end inline asm
	bar.warp.sync 	-1;
	// begin inline asm
	mma.sync.aligned.row.col.m8n8k32.s32.s4.s4.s32 {%r31627, %r31628}, {%r49150}, {%r49150}, {%r31621, %r31622};

	// end inline asm
	bar.warp.sync 	-1;
	// begin inline asm
	mma.sync.aligned.row.col.m8n8k32.s32.s4.s4.s32 {%r31633, %r31634}, {%r49150}, {%r49150}, {%r31627, %r31628};

	// end inline asm
	bar.warp.sync 	-1;
	// begin inline asm
	mma.sync.aligned.row.col.m8n8k32.s32.s4.s4.s32 {%r31639, %r31640}, {%r49150}, {%r49150}, {%r31633, %r31634};

	// end inline asm
	bar.warp.sync 	-1;
	// begin inline asm
	mma.sync.aligned.row.col.m8n8k32.s32.s4.s4.s32 {%r31645, %r31646}, {%r49150}, {%r49150}, {%r31639, %r31640};

	// end inline asm
	bar.warp.sync 	-1;
	// begin inline asm
	mma.sync.aligned.row.col.m8n8k32.s32.s4.s4.s32 {%r31651, %r31652}, {%r49150}, {%r49150}, {%r31645, %r31646};

	// end inline asm
	bar.warp.sync 	-1;
	// begin inline asm
	mma.sync.aligned.row.col.m8n8k32.s32.s4.s4.s32 {%r31657, %r31658}, {%r49150}, {%r49150}, {%r31651, %r31652};

	// end inline asm
	bar.warp.sync 	-1;
	// begin inline asm
	mma.sync.aligned.row.col.m8n8k32.s32.s4.s4.s32 {%r31663, %r31664}, {%r49150}, {%r49150}, {%r31657, %r31658};

	// end inline asm
	bar.warp.sync 	-1;
	// begin inline asm
	mma.sync.aligned.row.col.m8n8k32.s32.s4.s4.s32 {%r31669, %r31670}, {%r49150}, {%r49150}, {%r31663, %r31664};

	// end inline asm
	bar.warp.sync 	-1;
	// begin inline asm
	mma.sync.aligned.row.col.m8n8k32.s32.s4.s4.s32 {%r31675, %r31676}, {%r49150}, {%r49150}, {%r31669, %r31670};

	// end inline asm
	bar.warp.sync 	-1;
	// begin inline asm
	mma.sync.aligned.row.col.m8n8k32.s32.s4.s4.s32 {%r31681, %r31682}, {%r49150}, {%r49150}, {%r31675, %r31676};

	// end inline asm
	bar.warp.sync 	-1;
	// begin inline asm
	mma.sync.aligned.row.col.m8n8k32.s32.s4.s4.s32 {%r31687, %r31688}, {%r49150}, {%r49150}, {%r31681, %r31682};

	// end inline asm
	bar.warp.sync 	-1;
	// begin inline asm
	mma.sync.aligned.row.col.m8n8k32.s32.s4.s4.s32 {%r31693, %r31694}, {%r49150}, {%r49150}, {%r31687, %r31688};

	// end inline asm
	bar.warp.sync 	-1;
	// begin inline asm
	mma.sync.aligned.row.col.m8n8k32.s32.s4.s4.s32 {%r31699, %r31700}, {%r49150}, {%r49150}, {%r31693, %r31694};

	// end inline asm
	bar.warp.sync 	-1;
	// begin inline asm
	mma.sync.aligned.row.col.m8n8k32.s32.s4.s4.s32 {%r31705, %r31706}, {%r49150}, {%r49150}, {%r31699, %r31700};

	// end inline asm
	bar.warp.sync 	-1;
	// begin inline asm
	mma.sync.aligned.row.col.m8n8k32.s32.s4.s4.s32 {%r31711, %r31712}, {%r49150}, {%r49150}, {%r31705, %r31706};

	// end inline asm
	bar.warp.sync 	-1;
	// begin inline asm
	mma.sync.aligned.row.col.m8n8k32.s32.s4.s4.s32 {%r31717, %r31718}, {%r49150}, {%r49150}, {%r31711, %r31712};

	// end inline asm
	bar.warp.sync 	-1;
	// begin inline asm
	mma.sync.aligned.row.col.m8n8k32.s32.s4.s4.s32 {%r31723, %r31724}, {%r49150}, {%r49150}, {%r31717, %r31718};

	// end inline asm
	bar.warp.sync 	-1;
	// begin inline asm
	mma.sync.aligned.row.col.m8n8k32.s32.s4.s4.s32 {%r31729, %r31730}, {%r49150}, {%r49150}, {%r31723, %r31724};

	// end inline asm
	bar.warp.sync 	-1;
	// begin inline asm
	mma.sync.aligned.row.col.m8n8k32.s32.s4.s4.s32 {%r31735, %r31736}, {%r49150}, {%r49150}, {%r31729, %r31730};

	// end inline asm
	bar.warp.sync 	-1;
	// begin inline asm
	mma.sync.aligned.row.col.m8n8k32.s32.s4.s4.s32 {%r31741, %r31742}, {%r49150}, {%r49150}, {%r31735, %r31736};

	// end inline asm
	bar.warp.sync 	-1;
	// begin inline asm
	mma.sync.aligned.row.col.m8n8k32.s32.s4.s4.s32 {%r31747, %r31748}, {%r49150}, {%r49150}, {%r31741, %r31742};

	// end inline asm
	bar.warp.sync 	-1;
	// begin inline asm
	mma.sync.aligned.row.col.m8n8k32.s32.s4.s4.s32 {%r31753, %r31754}, {%r49150}, {%r49150}, {%r31747, %r31748};

	// end inline asm
	bar.warp.sync 	-1;
	// begin inline asm
	mma.sync.aligned.row.col.m8n8k32.s32.s4.s4.s32 {%r31759, %r31760}, {%r49150}, {%r49150}, {%r31753, %r31754};

	// end inline asm
	bar.warp.sync 	-1;
	// begin inline asm
	mma.sync.aligned.row.col.m8n8k32.s32.s4.s4.s32 {%r31765, %r31766}, {%r49150}, {%r49150}, {%r31759, %r31760};

	// end inline asm
	bar.warp.sync 	-1;
	// begin inline asm
	mma.sync.aligned.row.col.m8n8k32.s32.s4.s4.s32 {%r31771, %r31772}, {%r49150}, {%r49150}, {%r31765, %r31766};

	// end inline asm
	bar.warp.sync 	-1;
	// begin inline asm
	mma.sync.aligned.row.col.m8n8k32.s32.s4.s4.s32 {%r31777, %r31778}, {%r49150}, {%r49150}, {%r31771, %r31772};

	// end inline asm
	bar.warp.sync 	-1;
	// begin inline asm
	mma.sync.aligned.row.col.m8n8k32.s32.s4.s4.s32 {%r31783, %r31784}, {%r49150}, {%r49150}, {%r31777, %r31778};

	// end inline asm
	bar.warp.sync 	-1;
	// begin inline asm
	mma.sync.aligned.row.col.m8n8k32.s32.s4.s4.s32 {%r31789, %r31790}, {%r49150}, {%r49150}, {%r31783, %r31784};

	// end inline asm
	bar.warp.sync 	-1;
	// begin inline asm
	mma.sync.aligned.row.col.m8n8k32.s32.s4.s4.s32 {%r31795, %r31796}, {%r49150}, {%r49150}, {%r31789, %r31790};

	// end inline asm
	bar.warp.sync 	-1;
	// begin inline asm
	mma.sync.aligned.row.col.m8n8k32.s32.s4.s4.s32 {%r31801, %r31802}, {%r49150}, {%r49150}, {%r31795, %r31796};

	// end inline asm
	bar.warp.sync 	-1;
	// begin inline asm
	mma.sync.aligned.row.col.m8n8k32.s32.s4.s4.s32 {%r31807, %r31808}, {%r49150}, {%r49150}, {%r31801, %r31802};

	// end inline asm
	bar.warp.sync 	-1;
	// begin inline asm
	mma.sync.aligned.row.col.m8n8k32.s32.s4.s4.s32 {%r31813, %r31814}, {%r49150}, {%r49150}, {%r31807, %r31808};

	// end inline asm
	bar.warp.sync 	-1;
	// begin inline asm
	mma.sync.aligned.row.col.m8n8k32.s32.s4.s4.s32 {%r31819, %r31820}, {%r49150}, {%r49150}, {%r31813, %r31814};

	// end inline asm
	bar.warp.sync 	-1;
	// begin inline asm
	mma.sync.aligned.row.col.m8n8k32.s32.s4.s4.s32 {%r31825, %r31826}, {%r49150}, {%r49150}, {%r31819, %r31820};

	// end inline asm
	bar.warp.sync 	-1;
	// begin inline asm
	mma.sync.aligned.row.col.m8n8k32.s32.s4.s4.s32 {%r31831, %r31832}, {%r49150}, {%r49150}, {%r31825, %r31826};

	// end inline asm
	bar.warp.sync 	-1;
	// begin inline asm
	mma.sync.aligned.row.col.m8n8k32.s32.s4.s4.s32 {%r31837, %r31838}, {%r49150}, {%r49150}, {%r31831, %r31832};

	// end inline asm
	bar.warp.sync 	-1;
	// begin inline asm
	mma.sync.aligned.row.col.m8n8k32.s32.s4.s4.s32 {%r31843, %r31844}, {%r49150}, {%r49150}, {%r31837, %r31838};

	// end inline asm
	bar.warp.sync 	-1;
	// begin inline asm
	mma.sync.aligned.row.col.m8n8k32.s32.s4.s4.s32 {%r31849, %r31850}, {%r49150}, {%r49150}, {%r31843, %r31844};

	// end inline asm
	bar.warp.sync 	-1;
	// begin inline asm
	mma.sync.aligned.row.col.m8n8k32.s32.s4.s4.s32 {%r31855, %r31856}, {%r49150}, {%r49150}, {%r31849, %r31850};

	// end inline asm
	bar.warp.sync 	-1;
	// begin inline asm
	mma.sync.aligned.row.col.m8n8k32.s32.s4.s4.s32 {%r31861, %r31862}, {%r49150}, {%r49150}, {%r31855, %r31856};

	// end inline asm
	bar.warp.sync 	-1;
	// begin inline asm
	mma.sync.aligned.row.col.m8n8k32.s32.s4.s4.s32 {%r31867, %r31868}, {%r49150}, {%r49150}, {%r31861, %r31862};

	// end inline asm
	bar.warp.sync 	-1;
	// begin inline asm
	mma.sync.aligned.row.col.m8n8k32.s32.s4.s4.s32 {%r31873, %r31874}, {%r49150}, {%r49150}, {%r31867, %r31868};

	// end inline asm
	bar.warp.sync 	-1;
	// begin inline asm
	mma.sync.aligned.row.col.m8n8k32.s32.s4.s4.s32 {%r31879, %r31880}, {%r49150}, {%r49150}, {%r31873, %r31874};

	// end inline asm
	bar.warp.sync 	-1;
	// begin inline asm
	mma.sync.aligned.row.col.m8n8k32.s32.s4.s4.s32 {%r31885, %r31886}, {%r49150}, {%r49150}, {%r31879, %r31880};

	// end inline asm
	bar.warp.sync 	-1;
	// begin inline asm
	mma.sync.aligned.row.col.m8n8k32.s32.s4.s4.s32 {%r31891, %r31892}, {%r49150}, {%r49150}, {%r31885, %r31886};

	// end inline asm
	bar.warp.sync 	-1;
	// begin inline asm
	mma.sync.aligned.row.col.m8n8k32.s32.s4.s4.s32 {%r31897, %r31898}, {%r49150}, {%r49150}, {%r31891, %r31892};

	// end inline asm
	bar.warp.sync 	-1;
	// begin inline asm
	mma.sync.aligned.row.col.m8n8k32.s32.s4.s4.s32 {%r31903, %r31904}, {%r49150}, {%r49150}, {%r31897, %r31898};

	// end inline asm
	bar.warp.sync 	-1;
	// begin inline asm
	mma.sync.aligned.row.col.m8n8k32.s32.s4.s4.s32 {%r31909, %r31910}, {%r49150}, {%r49150}, {%r31903, %r31904};

	// end inline asm
	bar.warp.sync 	-1;
	// begin inline asm
	mma.sync.aligned.row.col.m8n8k32.s32.s4.s4.s32 {%r31915, %r31916}, {%r49150}, {%r49150}, {%r31909, %r31910};

	// end inline asm
	bar.warp.sync 	-1;
	// begin inline asm
	mma.sync.aligned.row.col.m8n8k32.s32.s4.s4.s32 {%r31921, %r31922}, {%r49150}, {%r49150}, {%r31915, %r31916};

	// end inline asm
	bar.warp.sync 	-1;
	// begin inline asm
	mma.sync.aligned.row.col.m8n8k32.s32.s4.s4.s32 {%r31927, %r31928}, {%r49150}, {%r49150}, {%r31921, %r31922};

	// end inline asm
	bar.warp.sync 	-1;
	// begin inline asm
	mma.sync.aligned.row.col.m8n8k32.s32.s4.s4.s32 {%r31933, %r31934}, {%r49150}, {%r49150}, {%r31927, %r31928};

	// end inline asm
	bar.warp.sync 	-1;
	// begin inline asm
	mma.sync.aligned.row.col.m8n8k32.s32.s4.s4.s32 {%r31939, %r31940}, {%r49150}, {%r49150}, {%r31933, %r31934};

	// end inline asm
	bar.warp.sync 	-1;
	// begin inline asm
	mma.sync.aligned.row.col.m8n8k32.s32.s4.s4.s32 {%r31945, %r31946}, {%r49150}, {%r49150}, {%r31939, %r31940};

	// end inline asm
	bar.warp.sync 	-1;
	// begin inline asm
	mma.sync.aligned.row.col.m8n8k32.s32.s4.s4.s32 {%r31951, %r31952}, {%r49150}, {%r49150}, {%r31945, %r31946};

	// end inline asm
	bar.warp.sync 	-1;
	// begin inline asm
	mma.sync.aligned.row.col.m8n8k32.s32.s4.s4.s32 {%r31957, %r31958}, {%r49150}, {%r49150}, {%r31951, %r31952};

	// end inline asm
	bar.warp.sync 	-1;
	// begin inline asm
	mma.sync.aligned.row.col.m8n8k32.s32.s4.s4.s32 {%r31963, %r31964}, {%r49150}, {%r49150}, {%r31957, %r31958};

	// end inline asm
	bar.warp.sync 	-1;
	// begin inline asm
	mma.sync.aligned.row.col.m8n8k32.s32.s4.s4.s32 {%r31969, %r31970}, {%r49150}, {%r49150}, {%r31963, %r31964};

	// end inline asm
	bar.warp.sync 	-1;
	// begin inline asm
	mma.sync.aligned.row.col.m8n8k32.s32.s4.s4.s32 {%r31975, %r31976}, {%r49150}, {%r49150}, {%r31969, %r31970};

	// end inline asm
	bar.warp.sync 	-1;
	// begin inline asm
	mma.sync.aligned.row.col.m8n8k32.s32.s4.s4.s32 {%r31981, %r31982}, {%r49150}, {%r49150}, {%r31975, %r31976};

	// end inline asm
	bar.warp.sync 	-1;
	// begin inline asm
	mma.sync.aligned.row.col.m8n8k32.s32.s4.s4.s32 {%r31987, %r31988}, {%r49150}, {%r49150}, {%r31981, %r31982};

	// end inline asm
	bar.warp.sync 	-1;
	// begin inline asm
	mma.sync.aligned.row.col.m8n8k32.s32.s4.s4.s32 {%r31993, %r31994}, {%r49150}, {%r49150}, {%r31987, %r31988};

	// end inline asm
	bar.warp.sync 	-1;
	// begin inline asm
	mma.sync.aligned.row.col.m8n8k32.s32.s4.s4.s32 {%r31999, %r32000}, {%r49150}, {%r49150}, {%r31993, %r31994};

	// end inline asm
	bar.warp.sync 	-1;
	// begin inline asm
	mma.sync.aligned.row.col.m8n8k32.s32.s4.s4.s32 {%r32005, %r32006}, {%r49150}, {%r49150}, {%r31999, %r32000};

	// end inline asm
	bar.warp.sync 	-1;
	// begin inline asm
	mma.sync.aligned.row.col.m8n8k32.s32.s4.s4.s32 {%r32011, %r32012}, {%r49150}, {%r49150}, {%r32005, %r32006};

	// end inline asm
	bar.warp.sync 	-1;
	// begin inline asm
	mma.sync.aligned.row.col.m8n8k32.s32.s4.s4.s32 {%r32017, %r32018}, {%r49150}, {%r49150}, {%r32011, %r32012};

	// end inline asm
	bar.warp.sync 	-1;
	// begin inline asm
	mma.sync.aligned.row.col.m8n8k32.s32.s4.s4.s32 {%r32023, %r32024}, {%r49150}, {%r49150}, {%r32017, %r32018};

	// end inline asm
	bar.warp.sync 	-1;
	// begin inline asm
	mma.sync.aligned.row.col.m8n8k32.s32.s4.s4.s32 {%r32029, %r32030}, {%r49150}, {%r49150}, {%r32023, %r32024};

	// end inline asm
	bar.warp.sync 	-1;
	// begin inline asm
	mma.sync.aligned.row.col.m8n8k32.s32.s4.s4.s32 {%r32035, %r32036}, {%r49150}, {%r49150}, {%r32029, %r32030};

	// end inline asm
	bar.warp.sync 	-1;
	// begin inline asm
	mma.sync.aligned.row.col.m8n8k32.s32.s4.s4.s32 {%r32041, %r32042}, {%r49150}, {%r49150}, {%r32035, %r32036};

	// end inline asm
	bar.warp.sync 	-1;
	// begin inline asm
	mma.sync.aligned.row.col.m8n8k32.s32.s4.s4.s32 {%r32047, %r32048}, {%r49150}, {%r49150}, {%r32041, %r32042};

	// end inline asm
	bar.warp.sync 	-1;
	// begin inline asm
	mma.sync.aligned.row.col.m8n8k32.s32.s4.s4.s32 {%r32053, %r32054}, {%r49150}, {%r49150}, {%r32047, %r32048};

	// end inline asm
	bar.warp.sync 	-1;
	// begin inline asm
	mma.sync.aligned.row.col.m8n8k32.s32.s4.s4.s32 {%r32059, %r32060}, {%r49150}, {%r49150}, {%r32053, %r32054};

	// end inline asm
	bar.warp.sync 	-1;
	// begin inline asm
	mma.sync.aligned.row.col.m8n8k32.s32.s4.s4.s32 {%r32065, %r32066}, {%r49150}, {%r49150}, {%r32059, %r32060};

	// end inline asm
	bar.warp.sync 	-1;
	// begin inline asm
	mma.sync.aligned.row.col.m8n8k32.s32.s4.s4.s32 {%r32071, %r32072}, {%r49150}, {%r49150}, {%r32065, %r32066};

	// end inline asm
	bar.warp.sync 	-1;
	// begin inline asm
	mma.sync.aligned.row.col.m8n8k32.s32.s4.s4.s32 {%r32077, %r32078}, {%r49150}, {%r49150}, {%r32071, %r32072};

	// end inline asm
	bar.warp.sync 	-1;
	// begin inline asm
	mma.sync.aligned.row.col.m8n8k32.s32.s4.s4.s32 {%r32083, %r32084}, {%r49150}, {%r49150}, {%r32077, %r32078};

	// end inline asm
	bar.warp.sync 	-1;
	// begin inline asm
	mma.sync.aligned.row.col.m8n8k32.s32.s4.s4.s32 {%r32089, %r32090}, {%r49150}, {%r49150}, {%r32083, %r32084};

	// end inline asm
	bar.warp.sync 	-1;
	// begin inline asm
	mma.sync.aligned.row.col.m8n8k32.s32.s4.s4.s32 {%r32095, %r32096}, {%r49150}, {%r49150}, {%r32089, %r32090};

	// end inline asm
	bar.warp.sync 	-1;
	// begin inline asm
	mma.sync.aligned.row.col.m8n8k32.s32.s4.s4.s32 {%r32101, %r32102}, {%r49150}, {%r49150}, {%r32095, %r32096};

	// end inline asm
	bar.warp.sync 	-1;
	// begin inline asm
	mma.sync.aligned.row.col.m8n8k32.s32.s4.s4.s32 {%r32107, %r32108}, {%r49150}, {%r49150}, {%r32101, %r32102};

	// end inline asm
	bar.warp.sync 	-1;
	// begin inline asm
	mma.sync.aligned.row.col.m8n8k32.s32.s4.s4.s32 {%r32113, %r32114}, {%r49150}, {%r49150}, {%r32107, %r32108};

	// end inline asm
	bar.warp.sync 	-1;
	// begin inline asm
	mma.sync.aligned.row.col.m8n8k32.s32.s4.s4.s32 {%r32119, %r32120}, {%r49150}, {%r49150}, {%r32113, %r32114};

	// end inline asm
	bar.warp.sync 	-1;
	// begin inline asm
	mma.sync.aligned.row.col.m8n8k32.s32.s4.s4.s32 {%r32125, %r32126}, {%r49150}, {%r49150}, {%r32119, %r32120};

	// end inline asm
	bar.warp.sync 	-1;
	// begin inline asm
	mma.sync.aligned.row.col.m8n8k32.s32.s4.s4.s32 {%r32131, %r32132}, {%r49150}, {%r49150}, {%r32125, %r32126};

	// end inline asm
	bar.warp.sync 	-1;
	// begin inline asm
	mma.sync.aligned.row.col.m8n8k32.s32.s4.s4.s32 {%r32137, %r32138}, {%r49150}, {%r49150}, {%r32131, %r32132};

	// end inline asm
	bar.warp.sync 	-1;
	// begin inline asm
	mma.sync.aligned.row.col.m8n8k32.s32.s4.s4.s32 {%r32143, %r32144}, {%r49150}, {%r49150}, {%r32137, %r32138};

	// end inline asm
	bar.warp.sync 	-1;
	// begin inline asm
	mma.sync.aligned.row.col.m8n8k32.s32.s4.s4.s32 {%r32149, %r32150}, {%r49150}, {%r49150}, {%r32143, %r32144};

	// end inline asm
	bar.warp.sync 	-1;
	// begin inline asm
	mma.sync.aligned.row.col.m8n8k32.s32.s4.s4.s32 {%r32155, %r32156}, {%r49150}, {%r49150}, {%r32149, %r32150};

	// end inline asm
	bar.warp.sync 	-1;
	// begin inline asm
	mma.sync.aligned.row.col.m8n8k32.s32.s4.s4.s32 {%r32161, %r32162}, {%r49150}, {%r49150}, {%r32155, %r32156};

	// end inline asm
	bar.warp.sync 	-1;
	// begin inline asm
	mma.sync.aligned.row.col.m8n8k32.s32.s4.s4.s32 {%r32167, %r32168}, {%r49150}, {%r49150}, {%r32161, %r32162};

	// end inline asm
	bar.warp.sync 	-1;
	// begin inline asm
	mma.sync.aligned.row.col.m8n8k32.s32.s4.s4.s32 {%r32173, %r32174}, {%r49150}, {%r49150}, {%r32167, %r32168};

	// end inline asm
	bar.warp.sync 	-1;
	// begin inline asm
	mma.sync.aligned.row.col.m8n8k32.s32.s4.s4.s32 {%r32179, %r32180}, {%r49150}, {%r49150}, {%r32173, %r32174};

	// end inline asm
	bar.warp.sync 	-1;
	// begin inline asm
	mma.sync.aligned.row.col.m8n8k32.s32.s4.s4.s32 {%r32185, %r32186}, {%r49150}, {%r49150}, {%r32179, %r32180};

	// end inline asm
	bar.warp.sync 	-1;
	// begin inline asm
	mma.sync.aligned.row.col.m8n8k32.s32.s4.s4.s32 {%r32191, %r32192}, {%r49150}, {%r49150}, {%r32185, %r32186};

	// end inline asm
	bar.warp.sync 	-1;
	// begin inline asm
	mma.sync.aligned.row.col.m8n8k32.s32.s4.s4.s32 {%r32197, %r32198}, {%r49150}, {%r49150}, {%r32191, %r32192};

	// end inline asm
	bar.warp.sync 	-1;
	// begin inline asm
	mma.sync.aligned.row.col.m8n8k32.s32.s4.s4.s32 {%r32203, %r32204}, {%r49150}, {%r49150}, {%r32197, %r32198};

	// end inline asm
	bar.warp.sync 	-1;
	// begin inline asm
	mma.sync.aligned.row.col.m8n8k32.s32.s4.s4.s32 {%r32209, %r32210}, {%r49150}, {%r49150}, {%r32203, %r32204};

	// end inline asm
	bar.warp.sync 	-1;
	// begin inline asm
	mma.sync.aligned.row.col.m8n8k32.s32.s4.s4.s32 {%r32215, %r32216}, {%r49150}, {%r49150}, {%r32209, %r32210};

	// end inline asm
	bar.warp.sync 	-1;
	// begin inline asm
	mma.sync.aligned.row.col.m8n8k32.s32.s4.s4.s32 {%r32221, %r32222}, {%r49150}, {%r49150}, {%r32215, %r32216};

	// end inline asm
	bar.warp.sync 	-1;
	// begin inline asm
	mma.sync.aligned.row.col.m8n8k32.s32.s4.s4.s32 {%r32227, %r32228}, {%r49150}, {%r49150}, {%r32221, %r32222};

	// end inline asm
	bar.warp.sync 	-1;
	// begin inline asm
	mma.sync.aligned.row.col.m8n8k32.s32.s4.s4.s32 {%r32233, %r32234}, {%r49150}, {%r49150}, {%r32227, %r32228};

	// end inline asm
	bar.warp.sync 	-1;
	// begin inline asm
	mma.sync.aligned.row.col.m8n8k32.s32.s4.s4.s32 {%r32239, %r32240}, {%r49150}, {%r49150}, {%r32233, %r32234};

	// end inline asm
	bar.warp.sync 	-1;
	// begin inline asm
	mma.sync.aligned.row.col.m8n8k32.s32.s4.s4.s32 {%r32245, %r32246}, {%r49150}, {%r49150}, {%r32239, %r32240};

	// end inline asm
	bar.warp.sync 	-1;
	// begin inline asm
	mma.sync.aligned.row.col.m8n8k32.s32.s4.s4.s32 {%r32251, %r32252}, {%r49150}, {%r49150}, {%r32245, %r32246};

	// end inline asm
	bar.warp.sync 	-1;
	// begin inline asm
	mma.sync.aligned.row.col.m8n8k32.s32.s4.s4.s32 {%r32257, %r32258}, {%r49150}, {%r49150}, {%r32251, %r32252};

	// end inline asm
	bar.warp.sync 	-1;
	// begin inline asm
	mma.sync.aligned.row.col.m8n8k32.s32.s4.s4.s32 {%r32263, %r32264}, {%r49150}, {%r49150}, {%r32257, %r32258};

	// end inline asm
	bar.warp.sync 	-1;
	// begin inline asm
	mma.sync.aligned.row.col.m8n8k32.s32.s4.s4.s32 {%r32269, %r32270}, {%r49150}, {%r49150}, {%r32263, %r32264};

	// end inline asm
	bar.warp.sync 	-1;
	// begin inline asm
	mma.sync.aligned.row.col.m8n8k32.s32.s4.s4.s32 {%r32275, %r32276}, {%r49150}, {%r49150}, {%r32269, %r32270};

	// end inline asm
	bar.warp.sync 	-1;
	// begin inline asm
	mma.sync.aligned.row.col.m8n8k32.s32.s4.s4.s32 {%r32281, %r32282}, {%r49150}, {%r49150}, {%r32275, %r32276};

	// end inline asm
	bar.warp.sync 	-1;
	// begin inline asm
	mma.sync.aligned.row.col.m8n8k32.s32.s4.s4.s32 {%r32287, %r32288}, {%r49150}, {%r49150}, {%r32281, %r32282};

	// end inline asm
	bar.warp.sync 	-1;
	// begin inline asm
	mma.sync.aligned.row.col.m8n8k32.s32.s4.s4.s32 {%r32293, %r32294}, {%r49150}, {%r49150}, {%r32287, %r32288};

	// end inline asm
	bar.warp.sync 	-1;
	// begin inline asm
	mma.sync.aligned.row.col.m8n8k32.s32.s4.s4.s32 {%r32299, %r32300}, {%r49150}, {%r49150}, {%r32293, %r32294};

	// end inline asm
	bar.warp.sync 	-1;
	// begin inline asm
	mma.sync.aligned.row.col.m8n8k32.s32.s4.s4.s32 {%r32305, %r32306}, {%r49150}, {%r49150}, {%r32299, %r32300};

	// end inline asm
	bar.warp.sync 	-1;
	// begin inline asm
	mma.sync.aligned.row.col.m8n8k32.s32.s4.s4.s32 {%r32311, %r32312}, {%r49150}, {%r49150}, {%r32305, %r32306};

	// end inline asm
	bar.warp.sync 	-1;
	// begin inline asm
	mma.sync.aligned.row.col.m8n8k32.s32.s4.s4.s32 {%r32317, %r32318}, {%r49150}, {%r49150}, {%r32311, %r32312};

	// end inline asm
	bar.warp.sync 	-1;
	// begin inline asm
	mma.sync.aligned.row.col.m8n8k32.s32.s4.s4.s32 {%r32323, %r32324}, {%r49150}, {%r49150}, {%r32317, %r32318};

	// end inline asm
	bar.warp.sync 	-1;
	// begin inline asm
	mma.sync.aligned.row.col.m8n8k32.s32.s4.s4.s32 {%r32329, %r32330}, {%r49150}, {%r49150}, {%r32323, %r32324};

	// end inline asm
	bar.warp.sync 	-1;
	// begin inline asm
	mma.sync.aligned.row.col.m8n8k32.s32.s4.s4.s32 {%r32335, %r32336}, {%r49150}, {%r49150}, {%r32329, %r32330};

	// end inline asm
	bar.warp.sync 	-1;
	// begin inline asm
	mma.sync.aligned.row.col.m8n8k32.s32.s4.s4.s32 {%r32341, %r32342}, {%r49150}, {%r49150}, {%r32335, %r32336};

	// end inline asm
	bar.warp.sync 	-1;
	// begin inline asm
	mma.sync.aligned.row.col.m8n8k32.s32.s4.s4.s32 {%r32347, %r32348}, {%r49150}, {%r49150}, {%r32341, %r32342};

	// end inline asm
	bar.warp.sync 	-1;
	// begin inline asm
	mma.sync.aligned.row.col.m8n8k32.s32.s4.s4.s32 {%r32353, %r32354}, {%r49150}, {%r49150}, {%r32347, %r32348};

	// end inline asm
	bar.warp.sync 	-1;
	// begin inline asm
	mma.sync.aligned.row.col.m8n8k32.s32.s4.s4.s32 {%r32359, %r32360}, {%r49150}, {%r49150}, {%r32353, %r32354};

	// end inline asm
	bar.warp.sync 	-1;
	// begin inline asm
	mma.sync.aligned.row.col.m8n8k32.s32.s4.s4.s32 {%r32365, %r32366}, {%r49150}, {%r49150}, {%r32359, %r32360};

	// end inline asm
	bar.warp.sync 	-1;
	// begin inline asm
	mma.sync.aligned.row.col.m8n8k32.s32.s4.s4.s32 {%r32371, %r32372}, {%r49150}, {%r49150}, {%r32365, %r32366};

	// end inline asm
	bar.warp.sync 	-1;
	// begin inline asm
	mma.sync.aligned.row.col.m8n8k32.s32.s4.s4.s32 {%r32377, %r32378}, {%r49150}, {%r49150}, {%r32371, %r32372};

	// end inline asm
	bar.warp.sync 	-1;
	// begin inline asm
	mma.sync.aligned.row.col.m8n8k32.s32.s4.s4.s32 {%r32383, %r32384}, {%r49150}, {%r49150}, {%r32377, %r32378};

	// end inline asm
	bar.warp.sync 	-1;
	// begin inline asm
	mma.sync.aligned.row.col.m8n8k32.s32.s4.s4.s32 {%r32389, %r32390}, {%r49150}, {%r49150}, {%r32383, %r32384};

	// end inline asm
	bar.warp.sync 	-1;
	// begin inline asm
	mma.sync.aligned.row.col.m8n8k32.s32.s4.s4.s32 {%r32395, %r32396}, {%r49150}, {%r49150}, {%r32389, %r32390};

	// end inline asm
	bar.warp.sync 	-1;
	// begin inline asm
	mma.sync.aligned.row.col.m8n8k32.s32.s4.s4.s32 {%r32401, %r32402}, {%r49150}, {%r49150}, {%r32395, %r32396};

	// end inline asm
	bar.warp.sync 	-1;
	// begin inline asm
	mma.sync.aligned.row.col.m8n8k32.s32.s4.s4.s32 {%r32407, %r32408}, {%r49150}, {%r49150}, {%r32401, %r32402};

	// end inline asm
	bar.warp.sync 	-1;
	// begin inline asm
	mma.sync.aligned.row.col.m8n8k32.s32.s4.s4.s32 {%r32413, %r32414}, {%r49150}, {%r49150}, {%r32407, %r32408};

	// end inline asm
	bar.warp.sync 	-1;
	// begin inline asm
	mma.sync.aligned.row.col.m8n8k32.s32.s4.s4.s32 {%r32419, %r32420}, {%r49150}, {%r49150}, {%r32413, %r32414};

	// end inline asm
	bar.warp.sync 	-1;
	// begin inline asm
	mma.sync.aligned.row.col.m8n8k32.s32.s4.s4.s32 {%r32425, %r32426}, {%r49150}, {%r49150}, {%r32419, %r32420};

	// end inline asm
	bar.warp.sync 	-1;
	// begin inline asm
	mma.sync.aligned.row.col.m8n8k32.s32.s4.s4.s32 {%r32431, %r32432}, {%r49150}, {%r49150}, {%r32425, %r32426};

	// end inline asm
	bar.warp.sync 	-1;
	// begin inline asm
	mma.sync.aligned.row.col.m8n8k32.s32.s4.s4.s32 {%r32437, %r32438}, {%r49150}, {%r49150}, {%r32431, %r32432};

	// end inline asm
	bar.warp.sync 	-1;
	// begin inline asm
	mma.sync.aligned.row.col.m8n8k32.s32.s4.s4.s32 {%r32443, %r32444}, {%r49150}, {%r49150}, {%r32437, %r32438};

	// end inline asm
	bar.warp.sync 	-1;
	// begin inline asm
	mma.sync.aligned.row.col.m8n8k32.s32.s4.s4.s32 {%r32449, %r32450}, {%r49150}, {%r49150}, {%r32443, %r32444};

	// end inline asm
	bar.warp.sync 	-1;
	// begin inline asm
	mma.sync.aligned.row.col.m8n8k32.s32.s4.s4.s32 {%r32455, %r32456}, {%r49150}, {%r49150}, {%r32449, %r32450};

	// end inline asm
	bar.warp.sync 	-1;
	// begin inline asm
	mma.sync.aligned.row.col.m8n8k32.s32.s4.s4.s32 {%r32461, %r32462}, {%r49150}, {%r49150}, {%r32455, %r32456};

	// end inline asm
	bar.warp.sync 	-1;
	// begin inline asm
	mma.sync.aligned.row.col.m8n8k32.s32.s4.s4.s32 {%r32467, %r32468}, {%r49150}, {%r49150}, {%r32461, %r32462};

	// end inline asm
	bar.warp.sync 	-1;
	// begin inline asm
	mma.sync.aligned.row.col.m8n8k32.s32.s4.s4.s32 {%r32473, %r32474}, {%r49150}, {%r49150}, {%r32467, %r32468};

	// end inline asm
	bar.warp.sync 	-1;
	// begin inline asm
	mma.sync.aligned.row.col.m8n8k32.s32.s4.s4.s32 {%r32479, %r32480}, {%r49150}, {%r49150}, {%r32473, %r32474};

	// end inline asm
	bar.warp.sync 	-1;
	// begin inline asm
	mma.sync.aligned.row.col.m8n8k32.s32.s4.s4.s32 {%r32485, %r32486}, {%r49150}, {%r49150}, {%r32479, %r32480};

	// end inline asm
	bar.warp.sync 	-1;
	// begin inline asm
	mma.sync.aligned.row.col.m8n8k32.s32.s4.s4.s32 {%r32491, %r32492}, {%r49150}, {%r49150}, {%r32485, %r32486};

	// end inline asm
	bar.warp.sync 	-1;
	// begin inline asm
	mma.sync.aligned.row.col.m8n8k32.s32.s4.s4.s32 {%r32497, %r32498}, {%r49150}, {%r49150}, {%r32491, %r32492};

	// end inline asm
	bar.warp.sync 	-1;
	// begin inline asm
	mma.sync.aligned.row.col.m8n8k32.s32.s4.s4.s32 {%r32503, %r32504}, {%r49150}, {%r49150}, {%r32497, %r32498};

	// end inline asm
	bar.warp.sync 	-1;
	// begin inline asm
	mma.sync.aligned.row.col.m8n8k32.s32.s4.s4.s32 {%r32509, %r32510}, {%r49150}, {%r49150}, {%r32503, %r32504};

	// end inline asm
	bar.warp.sync 	-1;
	// begin inline asm
	mma.sync.aligned.row.col.m8n8k32.s32.s4.s4.s32 {%r32515, %r32516}, {%r49150}, {%r49150}, {%r32509, %r32510};

	// end inline asm
	bar.warp.sync 	-1;
	// begin inline asm
	mma.sync.aligned.row.col.m8n8k32.s32.s4.s4.s32 {%r32521, %r32522}, {%r49150}, {%r49150}, {%r32515, %r32516};

	// end inline asm
	bar.warp.sync 	-1;
	// begin inline asm
	mma.sync.aligned.row.col.m8n8k32.s32.s4.s4.s32 {%r32527, %r32528}, {%r49150}, {%r49150}, {%r32521, %r32522};

	// end inline asm
	bar.warp.sync 	-1;
	// begin inline asm
	mma.sync.aligned.row.col.m8n8k32.s32.s4.s4.s32 {%r32533, %r32534}, {%r49150}, {%r49150}, {%r32527, %r32528};

	// end inline asm
	bar.warp.sync 	-1;
	// begin inline asm
	mma.sync.aligned.row.col.m8n8k32.s32.s4.s4.s32 {%r32539, %r32540}, {%r49150}, {%r49150}, {%r32533, %r32534};

	// end inline asm
	bar.warp.sync 	-1;
	// begin inline asm
	mma.sync.aligned.row.col.m8n8k32.s32.s4.s4.s32 {%r32545, %r32546}, {%r49150}, {%r49150}, {%r32539, %r32540};

	// end inline asm
	bar.warp.sync 	-1;
	// begin inline asm
	mma.sync.aligned.row.col.m8n8k32.s32.s4.s4.s32 {%r32551, %r32552}, {%r49150}, {%r49150}, {%r32545, %r32546};

	// end inline asm
	bar.warp.sync 	-1;
	// begin inline asm
	mma.sync.aligned.row.col.m8n8k32.s32.s4.s4.s32 {%r32557, %r32558}, {%r49150}, {%r49150}, {%r32551, %r32552};

	// end inline asm
	bar.warp.sync 	-1;
	// begin inline asm
	mma.sync.aligned.row.col.m8n8k32.s32.s4.s4.s32 {%r32563, %r32564}, {%r49150}, {%r49150}, {%r32557, %r32558};

	// end inline asm
	bar.warp.sync 	-1;
	// begin inline asm
	mma.sync.aligned.row.col.m8n8k32.s32.s4.s4.s32 {%r32569, %r32570}, {%r49150}, {%r49150}, {%r32563, %r32564};

	// end inline asm
	bar.warp.sync 	-1;
	// begin inline asm
	mma.sync.aligned.row.col.m8n8k32.s32.s4.s4.s32 {%r32575, %r32576}, {%r49150}, {%r49150}, {%r32569, %r32570};

	// end inline asm
	bar.warp.sync 	-1;
	// begin inline asm
	mma.sync.aligned.row.col.m8n8k32.s32.s4.s4.s32 {%r32581, %r32582}, {%r49150}, {%r49150}, {%r32575, %r32576};

	// end inline asm
	bar.warp.sync 	-1;
	// begin inline asm
	mma.sync.aligned.row.col.m8n8k32.s32.s4.s4.s32 {%r32587, %r32588}, {%r49150}, {%r49150}, {%r32581, %r32582};

	// end inline asm
	bar.warp.sync 	-1;
	// begin inline asm
	mma.sync.aligned.row.col.m8n8k32.s32.s4.s4.s32 {%r32593, %r32594}, {%r49150}, {%r49150}, {%r32587, %r32588};

	// end inline asm
	bar.warp.sync 	-1;
	// begin inline asm
	mma.sync.aligned.row.col.m8n8k32.s32.s4.s4.s32 {%r32599, %r32600}, {%r49150}, {%r49150}, {%r32593, %r32594};

	// end inline asm
	bar.warp.sync 	-1;
	// begin inline asm
	mma.sync.aligned.row.col.m8n8k32.s32.s4.s4.s32 {%r32605, %r32606}, {%r49150}, {%r49150}, {%r32599, %r32600};

	// end inline asm
	bar.warp.sync 	-1;
	// begin inline asm
	mma.sync.aligned.row.col.m8n8k32.s32.s4.s4.s32 {%r32611, %r32612}, {%r49150}, {%r49150}, {%r32605, %r32606};

	// end inline asm
	bar.warp.sync 	-1;
	// begin inline asm
	mma.sync.aligned.row.col.m8n8k32.s32.s4.s4.s32 {%r32617, %r32618}, {%r49150}, {%r49150}, {%r32611, %r32612};

	// end inline asm
	bar.warp.sync 	-1;
	// begin inline asm
	mma.sync.aligned.row.col.m8n8k32.s32.s4.s4.s32 {%r32623, %r32624}, {%r49150}, {%r49150}, {%r32617, %r32618};

	// end inline asm
	bar.warp.sync 	-1;
	// begin inline asm
	mma.sync.aligned.row.col.m8n8k32.s32.s4.s4.s32 {%r32629, %r32630}, {%r49150}, {%r49150}, {%r32623, %r32624};

	// end inline asm
	bar.warp.sync 	-1;
	// begin inline asm
	mma.sync.aligned.row.col.m8n8k32.s32.s4.s4.s32 {%r32635, %r32636}, {%r49150}, {%r49150}, {%r32629, %r32630};

	// end inline asm
	bar.warp.sync 	-1;
	// begin inline asm
	mma.sync.aligned.row.col.m8n8k32.s32.s4.s4.s32 {%r32641, %r32642}, {%r49150}, {%r49150}, {%r32635, %r32636};

	// end inline asm
	bar.warp.sync 	-1;
	// begin inline asm
	mma.sync.aligned.row.col.m8n8k32.s32.s4.s4.s32 {%r32647, %r32648}, {%r49150}, {%r49150}, {%r32641, %r32642};

	// end inline asm
	bar.warp.sync 	-1;
	// begin inline asm
	mma.sync.aligned.row.col.m8n8k32.s32.s4.s4.s32 {%r32653, %r32654}, {%r49150}, {%r49150}, {%r32647, %r32648};

	// end inline asm
	bar.warp.sync 	-1;
	// begin inline asm
	mma.sync.aligned.row.col.m8n8k32.s32.s4.s4.s32 {%r32659, %r32660}, {%r49150}, {%r49150}, {%r32653, %r32654};

	// end inline asm
	bar.warp.sync 	-1;
	// begin inline asm
	mma.sync.aligned.row.col.m8n8k32.s32.s4.s4.s32 {%r32665, %r32666}, {%r49150}, {%r49150}, {%r32659, %r32660};

	// end inline asm
	bar.warp.sync 	-1;
	// begin inline asm
	mma.sync.aligned.row.col.m8n8k32.s32.s4.s4.s32 {%r32671, %r32672}, {%r49150}, {%r49150}, {%r32665, %r32666};

	// end inline asm
	bar.warp.sync 	-1;
	// begin inline asm
	mma.sync.aligned.row.col.m8n8k32.s32.s4.s4.s32 {%r32677, %r32678}, {%r49150}, {%r49150}, {%r32671, %r32672};

	// end inline asm
	bar.warp.sync 	-1;
	// begin inline asm
	mma.sync.aligned.row.col.m8n8k32.s32.s4.s4.s32 {%r32683, %r32684}, {%r49150}, {%r49150}, {%r32677, %r32678};

	// end inline asm
	bar.warp.sync 	-1;
	// begin inline asm
	mma.sync.aligned.row.col.m8n8k32.s32.s4.s4.s32 {%r32689, %r32690}, {%r49150}, {%r49150}, {%r32683, %r32684};

	// end inline asm
	bar.warp.sync 	-1;
	// begin inline asm
	mma.sync.aligned.row.col.m8n8k32.s32.s4.s4.s32 {%r32695, %r32696}, {%r49150}, {%r49150}, {%r32689, %r32690};

	// end inline asm
	bar.warp.sync 	-1;
	// begin inline asm
	mma.sync.aligned.row.col.m8n8k32.s32.s4.s4.s32 {%r32701, %r32702}, {%r49150}, {%r49150}, {%r32695, %r32696};

	// end inline asm
	bar.warp.sync 	-1;
	// begin inline asm
	mma.sync.aligned.row.col.m8n8k32.s32.s4.s4.s32 {%r32707, %r32708}, {%r49150}, {%r49150}, {%r32701, %r32702};

	// end inline asm
	bar.warp.sync 	-1;
	// begin inline asm
	mma.sync.aligned.row.col.m8n8k32.s32.s4.s4.s32 {%r32713, %r32714}, {%r49150}, {%r49150}, {%r32707, %r32708};

	// end inline asm
	bar.warp.sync 	-1;
	// begin inline asm
	mma.sync.aligned.row.col.m8n8k32.s32.s4.s4.s32 {%r32719, %r32720}, {%r49150}, {%r49150}, {%r32713, %r32714};

	// end inline asm
	bar.warp.sync 	-1;
	// begin inline asm
	mma.sync.aligned.row.col.m8n8k32.s32.s4.s4.s32 {%r32725, %r32726}, {%r49150}, {%r49150}, {%r32719, %r32720};

	// end inline asm
	bar.warp.sync 	-1;
	// begin inline asm
	mma.sync.aligned.row.col.m8n8k32.s32.s4.s4.s32 {%r32731, %r32732}, {%r49150}, {%r49150}, {%r32725, %r32726};

	// end inline asm
	bar.warp.sync 	-1;
	// begin inline asm
	mma.sync.aligned.row.col.m8n8k32.s32.s4.s4.s32 {%r32737, %r32738}, {%r49150}, {%r49150}, {%r32731, %r32732};

	// end inline asm
	bar.warp.sync 	-1;
	// begin inline asm
	mma.sync.aligned.row.col.m8n8k32.s32.s4.s4.s32 {%r32743, %r32744}, {%r49150}, {%r49150}, {%r32737, %r32738};

	// end inline asm
	bar.warp.sync 	-1;
	// begin inline asm
	mma.sync.aligned.row.col.m8n8k32.s32.s4.s4.s32 {%r32749, %r32750}, {%r49150}, {%r49150}, {%r32743, %r32744};

	// end inline asm
	bar.warp.sync 	-1;
	// begin inline asm
	mma.sync.aligned.row.col.m8n8k32.s32.s4.s4.s32 {%r32755, %r32756}, {%r49150}, {%r49150}, {%r32749, %r32750};

	// end inline asm
	bar.warp.sync 	-1;
	// begin inline asm
	mma.sync.aligned.row.col.m8n8k32.s32.s4.s4.s32 {%r32761, %r32762}, {%r49150}, {%r49150}, {%r32755, %r32756};

	// end inline asm
	bar.warp.sync 	-1;
	// begin inline asm
	mma.sync.aligned.row.col.m8n8k32.s32.s4.s4.s32 {%r32767, %r32768}, {%r49150}, {%r49150}, {%r32761, %r32762};

	// end inline asm
	bar.warp.sync 	-1;
	// begin inline asm
	mma.sync.aligned.row.col.m8n8k32.s32.s4.s4.s32 {%r32773, %r32774}, {%r49150}, {%r49150}, {%r32767, %r32768};

	// end inline asm
	bar.warp.sync 	-1;
	// begin inline asm
	mma.sync.aligned.row.col.m8n8k32.s32.s4.s4.s32 {%r32779, %r32780}, {%r49150}, {%r49150}, {%r32773, %r32774};

	// end inline asm
	bar.warp.sync 	-1;
	// begin inline asm
	mma.sync.aligned.row.col.m8n8k32.s32.s4.s4.s32 {%r32785, %r32786}, {%r49150}, {%r49150}, {%r32779, %r32780};

	// end inline asm
	bar.warp.sync 	-1;
	// begin inline asm
	mma.sync.aligned.row.col.m8n8k32.s32.s4.s4.s32 {%r32791, %r32792}, {%r49150}, {%r49150}, {%r32785, %r32786};

	// end inline asm
	bar.warp.sync 	-1;
	// begin inline asm
	mma.sync.aligned.row.col.m8n8k32.s32.s4.s4.s32 {%r32797, %r32798}, {%r49150}, {%r49150}, {%r32791, %r32792};

	// end inline asm
	bar.warp.sync 	-1;
	// begin inline asm
	mma.sync.aligned.row.col.m8n8k32.s32.s4.s4.s32 {%r32803, %r32804}, {%r49150}, {%r49150}, {%r32797, %r32798};

	// end inline asm
	bar.warp.sync 	-1;
	// begin inline asm
	mma.sync.aligned.row.col.m8n8k32.s32.s4.s4.s32 {%r32809, %r32810}, {%r49150}, {%r49150}, {%r32803, %r32804};

	// end inline asm
	bar.warp.sync 	-1;
	// begin inline asm
	mma.sync.aligned.row.col.m8n8k32.s32.s4.s4.s32 {%r32815, %r32816}, {%r49150}, {%r49150}, {%r32809, %r32810};

	// end inline asm
	bar.warp.sync 	-1;
	// begin inline asm
	mma.sync.aligned.row.col.m8n8k32.s32.s4.s4.s32 {%r32821, %r32822}, {%r49150}, {%r49150}, {%r32815, %r32816};

	// end inline asm
	bar.warp.sync 	-1;
	// begin inline asm
	mma.sync.aligned.row.col.m8n8k32.s32.s4.s4.s32 {%r32827, %r32828}, {%r49150}, {%r49150}, {%r32821, %r32822};

	// end inline asm
	bar.warp.sync 	-1;
	// begin inline asm
	mma.sync.aligned.row.col.m8n8k32.s32.s4.s4.s32 {%r32833, %r32834}, {%r49150}, {%r49150}, {%r32827, %r32828};

	// end inline asm
	bar.warp.sync 	-1;
	// begin inline asm
	mma.sync.aligned.row.col.m8n8k32.s32.s4.s4.s32 {%r32839, %r32840}, {%r49150}, {%r49150}, {%r32833, %r32834};

	// end inline asm
	bar.warp.sync 	-1;
	// begin inline asm
	mma.sync.aligned.row.col.m8n8k32.s32.s4.s4.s32 {%r32845, %r32846}, {%r49150}, {%r49150}, {%r32839, %r32840};

	// end inline asm
	bar.warp.sync 	-1;
	// begin inline asm
	mma.sync.aligned.row.col.m8n8k32.s32.s4.s4.s32 {%r32851, %r32852}, {%r49150}, {%r49150}, {%r32845, %r32846};

	// end inline asm
	bar.warp.sync 	-1;
	// begin inline asm
	mma.sync.aligned.row.col.m8n8k32.s32.s4.s4.s32 {%r32857, %r32858}, {%r49150}, {%r49150}, {%r32851, %r32852};

	// end inline asm
	bar.warp.sync 	-1;
	// begin inline asm
	mma.sync.aligned.row.col.m8n8k32.s32.s4.s4.s32 {%r32863, %r32864}, {%r49150}, {%r49150}, {%r32857, %r32858};

	// end inline asm
	bar.warp.sync 	-1;
	// begin inline asm
	mma.sync.aligned.row.col.m8n8k32.s32.s4.s4.s32 {%r32869, %r32870}, {%r49150}, {%r49150}, {%r32863, %r32864};

	// end inline asm
	bar.warp.sync 	-1;
	// begin inline asm
	mma.sync.aligned.row.col.m8n8k32.s32.s4.s4.s32 {%r32875, %r32876}, {%r49150}, {%r49150}, {%r32869, %r32870};

	// end inline asm
	bar.warp.sync 	-1;
	// begin inline asm
	mma.sync.aligned.row.col.m8n8k32.s32.s4.s4.s32 {%r32881, %r32882}, {%r49150}, {%r49150}, {%r32875, %r32876};

	// end inline asm
	bar.warp.sync 	-1;
	// begin inline asm
	mma.sync.aligned.row.col.m8n8k32.s32.s4.s4.s32 {%r32887, %r32888}, {%r49150}, {%r49150}, {%r32881, %r32882};

	// end inline asm
	bar.warp.sync 	-1;
	// begin inline asm
	mma.sync.aligned.row.col.m8n8k32.s32.s4.s4.s32 {%r32893, %r32894}, {%r49150}, {%r49150}, {%r32887, %r32888};

	// end inline asm
	bar.warp.sync 	-1;
	// begin inline asm
	mma.sync.aligned.row.col.m8n8k32.s32.s4.s4.s32 {%r32899, %r32900}, {%r49150}, {%r49150}, {%r32893, %r32894};

	// end inline asm
	bar.warp.sync 	-1;
	// begin inline asm
	mma.sync.aligned.row.col.m8n8k32.s32.s4.s4.s32 {%r32905, %r32906}, {%r49150}, {%r49150}, {%r32899, %r32900};

	// end inline asm
	bar.warp.sync 	-1;
	// begin inline asm
	mma.sync.aligned.row.col.m8n8k32.s32.s4.s4.s32 {%r32911, %r32912}, {%r49150}, {%r49150}, {%r32905, %r32906};

	// end inline asm
	bar.warp.sync 	-1;
	// begin inline asm
	mma.sync.aligned.row.col.m8n8k32.s32.s4.s4.s32 {%r32917, %r32918}, {%r49150}, {%r49150}, {%r32911, %r32912};

	// end inline asm
	bar.warp.sync 	-1;
	// begin inline asm
	mma.sync.aligned.row.col.m8n8k32.s32.s4.s4.s32 {%r32923, %r32924}, {%r49150}, {%r49150}, {%r32917, %r32918};

	// end inline asm
	bar.warp.sync 	-1;
	// begin inline asm
	mma.sync.aligned.row.col.m8n8k32.s32.s4.s4.s32 {%r32929, %r32930}, {%r49150}, {%r49150}, {%r32923, %r32924};

	// end inline asm
	bar.warp.sync 	-1;
	// begin inline asm
	mma.sync.aligned.row.col.m8n8k32.s32.s4.s4.s32 {%r32935, %r32936}, {%r49150}, {%r49150}, {%r32929, %r32930};

	// end inline asm
	bar.warp.sync 	-1;
	// begin inline asm
	mma.sync.aligned.row.col.m8n8k32.s32.s4.s4.s32 {%r32941, %r32942}, {%r49150}, {%r49150}, {%r32935, %r32936};

	// end inline asm
	bar.warp.sync 	-1;
	// begin inline asm
	mma.sync.aligned.row.col.m8n8k32.s32.s4.s4.s32 {%r32947, %r32948}, {%r49150}, {%r49150}, {%r32941, %r32942};

	// end inline asm
	bar.warp.sync 	-1;
	// begin inline asm
	mma.sync.aligned.row.col.m8n8k32.s32.s4.s4.s32 {%r32953, %r32954}, {%r49150}, {%r49150}, {%r32947, %r32948};

	// end inline asm
	bar.warp.sync 	-1;
	// begin inline asm
	mma.sync.aligned.row.col.m8n8k32.s32.s4.s4.s32 {%r32959, %r32960}, {%r49150}, {%r49150}, {%r32953, %r32954};

	// end inline asm
	bar.warp.sync 	-1;
	// begin inline asm
	mma.sync.aligned.row.col.m8n8k32.s32.s4.s4.s32 {%r32965, %r32966}, {%r49150}, {%r49150}, {%r32959, %r32960};

	// end inline asm
	bar.warp.sync 	-1;
	// begin inline asm
	mma.sync.aligned.row.col.m8n8k32.s32.s4.s4.s32 {%r32971, %r32972}, {%r49150}, {%r49150}, {%r32965, %r32966};

	// end inline asm
	bar.warp.sync 	-1;
	// begin inline asm
	mma.sync.aligned.row.col.m8n8k32.s32.s4.s4.s32 {%r32977, %r32978}, {%r49150}, {%r49150}, {%r32971, %r32972};

	// end inline asm
	bar.warp.sync 	-1;
	// begin inline asm
	mma.sync.aligned.row.col.m8n8k32.s32.s4.s4.s32 {%r32983, %r32984}, {%r49150}, {%r49150}, {%r32977, %r32978};

	// end inline asm
	bar.warp.sync 	-1;
	// begin inline asm
	mma.sync.aligned.row.col.m8n8k32.s32.s4.s4.s32 {%r32989, %r32990}, {%r49150}, {%r49150}, {%r32983, %r32984};

	// end inline asm
	bar.warp.sync 	-1;
	// begin inline asm
	mma.sync.aligned.row.col.m8n8k32.s32.s4.s4.s32 {%r32995, %r32996}, {%r49150}, {%r49150}, {%r32989, %r32990};

	// end inline asm
	bar.warp.sync 	-1;
	// begin inline asm
	mma.sync.aligned.row.col.m8n8k32.s32.s4.s4.s32 {%r33001, %r33002}, {%r49150}, {%r49150}, {%r32995, %r32996};

	// end inline asm
	bar.warp.sync 	-1;
	// begin inline asm
	mma.sync.aligned.row.col.m8n8k32.s32.s4.s4.s32 {%r33007, %r33008}, {%r49150}, {%r49150}, {%r33001, %r33002};

	// end inline asm
	bar.warp.sync 	-1;
	// begin inline asm
	mma.sync.aligned.row.col.m8n8k32.s32.s4.s4.s32 {%r33013, %r33014}, {%r49150}, {%r49150}, {%r33007, %r33008};

	// end inline asm
	bar.warp.sync 	-1;
	// begin inline asm
	mma.sync.aligned.row.col.m8n8k32.s32.s4.s4.s32 {%r33019, %r33020}, {%r49150}, {%r49150}, {%r33013, %r33014};

	// end inline asm
	bar.warp.sync 	-1;
	// begin inline asm
	mma.sync.aligned.row.col.m8n8k32.s32.s4.s4.s32 {%r33025, %r33026}, {%r49150}, {%r49150}, {%r33019, %r33020};

	// end inline asm
	bar.warp.sync 	-1;
	// begin inline asm
	mma.sync.aligned.row.col.m8n8k32.s32.s4.s4.s32 {%r33031, %r33032}, {%r49150}, {%r49150}, {%r33025, %r33026};

	// end inline asm
	bar.warp.sync 	-1;
	// begin inline asm
	mma.sync.aligned.row.col.m8n8k32.s32.s4.s4.s32 {%r33037, %r33038}, {%r49150}, {%r49150}, {%r33031, %r33032};

	// end inline asm
	bar.warp.sync 	-1;
	// begin inline asm
	mma.sync.aligned.row.col.m8n8k32.s32.s4.s4.s32 {%r33043, %r33044}, {%r49150}, {%r49150}, {%r33037, %r33038};

	// end inline asm
	bar.warp.sync 	-1;
	// begin inline asm
	mma.sync.aligned.row.col.m8n8k32.s32.s4.s4.s32 {%r33049, %r33050}, {%r49150}, {%r49150}, {%r33043, %r33044};

	// end inline asm
	bar.warp.sync 	-1;
	// begin inline asm
	mma.sync.aligned.row.col.m8n8k32.s32.s4.s4.s32 {%r33055, %r33056}, {%r49150}, {%r49150}, {%r33049, %r33050};

	// end inline asm
	bar.warp.sync 	-1;
	// begin inline asm
	mma.sync.aligned.row.col.m8n8k32.s32.s4.s4.s32 {%r33061, %r33062}, {%r49150}, {%r49150}, {%r33055, %r33056};

	// end inline asm
	bar.warp.sync 	-1;
	// begin inline asm
	mma.sync.aligned.row.col.m8n8k32.s32.s4.s4.s32 {%r33067, %r33068}, {%r49150}, {%r49150}, {%r33061, %r33062};

	// end inline asm
	bar.warp.sync 	-1;
	// begin inline asm
	mma.sync.aligned.row.col.m8n8k32.s32.s4.s4.s32 {%r33073, %r33074}, {%r49150}, {%r49150}, {%r33067, %r33068};

	// end inline asm
	bar.warp.sync 	-1;
	// begin inline asm
	mma.sync.aligned.row.col.m8n8k32.s32.s4.s4.s32 {%r33079, %r33080}, {%r49150}, {%r49150}, {%r33073, %r33074};

	// end inline asm
	bar.warp.sync 	-1;
	// begin inline asm
	mma.sync.aligned.row.col.m8n8k32.s32.s4.s4.s32 {%r33085, %r33086}, {%r49150}, {%r49150}, {%r33079, %r33080};

	// end inline asm
	bar.warp.sync 	-1;
	// begin inline asm
	mma.sync.aligned.row.col.m8n8k32.s32.s4.s4.s32 {%r33091, %r33092}, {%r49150}, {%r49150}, {%r33085, %r33086};

	// end inline asm
	bar.warp.sync 	-1;
	// begin inline asm
	mma.sync.aligned.row.col.m8n8k32.s32.s4.s4.s32 {%r33097, %r33098}, {%r49150}, {%r49150}, {%r33091, %r33092};

	// end inline asm
	bar.warp.sync 	-1;
	// begin inline asm
	mma.sync.aligned.row.col.m8n8k32.s32.s4.s4.s32 {%r33103, %r33104}, {%r49150}, {%r49150}, {%r33097, %r33098};

	// end inline asm
	bar.warp.sync 	-1;
	// begin inline asm
	mma.sync.aligned.row.col.m8n8k32.s32.s4.s4.s32 {%r33109, %r33110}, {%r49150}, {%r49150}, {%r33103, %r33104};

	// end inline asm
	bar.warp.sync 	-1;
	// begin inline asm
	mma.sync.aligned.row.col.m8n8k32.s32.s4.s4.s32 {%r33115, %r33116}, {%r49150}, {%r49150}, {%r33109, %r33110};

	// end inline asm
	bar.warp.sync 	-1;
	// begin inline asm
	mma.sync.aligned.row.col.m8n8k32.s32.s4.s4.s32 {%r33121, %r33122}, {%r49150}, {%r49150}, {%r33115, %r33116};

	// end inline asm
	bar.warp.sync 	-1;
	// begin inline asm
	mma.sync.aligned.row.col.m8n8k32.s32.s4.s4.s32 {%r33127, %r33128}, {%r49150}, {%r49150}, {%r33121, %r33122};

	// end inline asm
	bar.warp.sync 	-1;
	// begin inline asm
	mma.sync.aligned.row.col.m8n8k32.s32.s4.s4.s32 {%r33133, %r33134}, {%r49150}, {%r49150}, {%r33127, %r33128};

	// end inline asm
	bar.warp.sync 	-1;
	// begin inline asm
	mma.sync.aligned.row.col.m8n8k32.s32.s4.s4.s32 {%r33139, %r33140}, {%r49150}, {%r49150}, {%r33133, %r33134};

	// end inline asm
	bar.warp.sync 	-1;
	// begin inline asm
	mma.sync.aligned.row.col.m8n8k32.s32.s4.s4.s32 {%r33145, %r33146}, {%r49150}, {%r49150}, {%r33139, %r33140};

	// end inline asm
	bar.warp.sync 	-1;
	// begin inline asm
	mma.sync.aligned.row.col.m8n8k32.s32.s4.s4.s32 {%r33151, %r33152}, {%r49150}, {%r49150}, {%r33145, %r33146};

	// end inline asm
	bar.warp.sync 	-1;
	// begin inline asm
	mma.sync.aligned.row.col.m8n8k32.s32.s4.s4.s32 {%r33157, %r33158}, {%r49150}, {%r49150}, {%r33151, %r33152};

	// end inline asm
	bar.warp.sync 	-1;
	// begin inline asm
	mma.sync.aligned.row.col.m8n8k32.s32.s4.s4.s32 {%r33163, %r33164}, {%r49150}, {%r49150}, {%r33157, %r33158};

	// end inline asm
	bar.warp.sync 	-1;
	// begin inline asm
	mma.sync.aligned.row.col.m8n8k32.s32.s4.s4.s32 {%r33169, %r33170}, {%r49150}, {%r49150}, {%r33163, %r33164};

	// end inline asm
	bar.warp.sync 	-1;
	// begin inline asm
	mma.sync.aligned.row.col.m8n8k32.s32.s4.s4.s32 {%r33175, %r33176}, {%r49150}, {%r49150}, {%r33169, %r33170};

	// end inline asm
	bar.warp.sync 	-1;
	// begin inline asm
	mma.sync.aligned.row.col.m8n8k32.s32.s4.s4.s32 {%r33181, %r33182}, {%r49150}, {%r49150}, {%r33175, %r33176};

	// end inline asm
	bar.warp.sync 	-1;
	// begin inline asm
	mma.sync.aligned.row.col.m8n8k32.s32.s4.s4.s32 {%r33187, %r33188}, {%r49150}, {%r49150}, {%r33181, %r33182};

	// end inline asm
	bar.warp.sync 	-1;
	// begin inline asm
	mma.sync.aligned.row.col.m8n8k32.s32.s4.s4.s32 {%r33193, %r33194}, {%r49150}, {%r49150}, {%r33187, %r33188};

	// end inline asm
	bar.warp.sync 	-1;
	// begin inline asm
	mma.sync.aligned.row.col.m8n8k32.s32.s4.s4.s32 {%r33199, %r33200}, {%r49150}, {%r49150}, {%r33193, %r33194};

	// end inline asm
	bar.warp.sync 	-1;
	// begin inline asm
	mma.sync.aligned.row.col.m8n8k32.s32.s4.s4.s32 {%r33205, %r33206}, {%r49150}, {%r49150}, {%r33199, %r33200};

	// end inline asm
	bar.warp.sync 	-1;
	// begin inline asm
	mma.sync.aligned.row.col.m8n8k32.s32.s4.s4.s32 {%r33211, %r33212}, {%r49150}, {%r49150}, {%r33205, %r33206};

	// end inline asm
	bar.warp.sync 	-1;
	// begin inline asm
	mma.sync.aligned.row.col.m8n8k32.s32.s4.s4.s32 {%r33217, %r33218}, {%r49150}, {%r49150}, {%r33211, %r33212};

	// end inline asm
	bar.warp.sync 	-1;
	// begin inline asm
	mma.sync.aligned.row.col.m8n8k32.s32.s4.s4.s32 {%r33223, %r33224}, {%r49150}, {%r49150}, {%r33217, %r33218};

	// end inline asm
	bar.warp.sync 	-1;
	// begin inline asm
	mma.sync.aligned.row.col.m8n8k32.s32.s4.s4.s32 {%r33229, %r33230}, {%r49150}, {%r49150}, {%r33223, %r33224};

	// end inline asm
	bar.warp.sync 	-1;
	// begin inline asm
	mma.sync.aligned.row.col.m8n8k32.s32.s4.s4.s32 {%r33235, %r33236}, {%r49150}, {%r49150}, {%r33229, %r33230};

	// end inline asm
	bar.warp.sync 	-1;
	// begin inline asm
	mma.sync.aligned.row.col.m8n8k32.s32.s4.s4.s32 {%r33241, %r33242}, {%r49150}, {%r49150}, {%r33235, %r33236};

	// end inline asm
	bar.warp.sync 	-1;
	// begin inline asm
	mma.sync.aligned.row.col.m8n8k32.s32.s4.s4.s32 {%r33247, %r33248}, {%r49150}, {%r49150}, {%r33241, %r33242};

	// end inline asm
	bar.warp.sync 	-1;
	// begin inline asm
	mma.sync.aligned.row.col.m8n8k32.s32.s4.s4.s32 {%r33253, %r33254}, {%r49150}, {%r49150}, {%r33247, %r33248};

	// end inline asm
	bar.warp.sync 	-1;
	// begin inline asm
	mma.sync.aligned.row.col.m8n8k32.s32.s4.s4.s32 {%r33259, %r33260}, {%r49150}, {%r49150}, {%r33253, %r33254};

	// end inline asm
	bar.warp.sync 	-1;
	// begin inline asm
	mma.sync.aligned.row.col.m8n8k32.s32.s4.s4.s32 {%r33265, %r33266}, {%r49150}, {%r49150}, {%r33259, %r33260};

	// end inline asm
	bar.warp.sync 	-1;
	// begin inline asm
	mma.sync.aligned.row.col.m8n8k32.s32.s4.s4.s32 {%r33271, %r33272}, {%r49150}, {%r49150}, {%r33265, %r33266};

	// end inline asm
	bar.warp.sync 	-1;
	// begin inline asm
	mma.sync.aligned.row.col.m8n8k32.s32.s4.s4.s32 {%r33277, %r33278}, {%r49150}, {%r49150}, {%r33271, %r33272};

	// end inline asm
	bar.warp.sync 	-1;
	// begin inline asm
	mma.sync.aligned.row.col.m8n8k32.s32.s4.s4.s32 {%r33283, %r33284}, {%r49150}, {%r49150}, {%r33277, %r33278};

	// end inline asm
	bar.warp.sync 	-1;
	// begin inline asm
	mma.sync.aligned.row.col.m8n8k32.s32.s4.s4.s32 {%r33289, %r33290}, {%r49150}, {%r49150}, {%r33283, %r33284};

	// end inline asm
	bar.warp.sync 	-1;
	// begin inline asm
	mma.sync.aligned.row.col.m8n8k32.s32.s4.s4.s32 {%r33295, %r33296}, {%r49150}, {%r49150}, {%r33289, %r33290};

	// end inline asm
	bar.warp.sync 	-1;
	// begin inline asm
	mma.sync.aligned.row.col.m8n8k32.s32.s4.s4.s32 {%r33301, %r33302}, {%r49150}, {%r49150}, {%r33295, %r33296};

	// end inline asm
	bar.warp.sync 	-1;
	// begin inline asm
	mma.sync.aligned.row.col.m8n8k32.s32.s4.s4.s32 {%r33307, %r33308}, {%r49150}, {%r49150}, {%r33301, %r33302};

	// end inline asm
	bar.warp.sync 	-1;
	// begin inline asm
	mma.sync.aligned.row.col.m8n8k32.s32.s4.s4.s32 {%r33313, %r33314}, {%r49150}, {%r49150}, {%r33307, %r33308};

	// end inline asm
	bar.warp.sync 	-1;
	// begin inline asm
	mma.sync.aligned.row.col.m8n8k32.s32.s4.s4.s32 {%r33319, %r33320}, {%r49150}, {%r49150}, {%r33313, %r33314};

	// end inline asm
	bar.warp.sync 	-1;
	// begin inline asm
	mma.sync.aligned.row.col.m8n8k32.s32.s4.s4.s32 {%r33325, %r33326}, {%r49150}, {%r49150}, {%r33319, %r33320};

	// end inline asm
	bar.warp.sync 	-1;
	// begin inline asm
	mma.sync.aligned.row.col.m8n8k32.s32.s4.s4.s32 {%r33331, %r33332}, {%r49150}, {%r49150}, {%r33325, %r33326};

	// end inline asm
	bar.warp.sync 	-1;
	// begin inline asm
	mma.sync.aligned.row.col.m8n8k32.s32.s4.s4.s32 {%r33337, %r33338}, {%r49150}, {%r49150}, {%r33331, %r33332};

	// end inline asm
	bar.warp.sync 	-1;
	// begin inline asm
	mma.sync.aligned.row.col.m8n8k32.s32.s4.s4.s32 {%r33343, %r33344}, {%r49150}, {%r49150}, {%r33337, %r33338};

	// end inline asm
	bar.warp.sync 	-1;
	// begin inline asm
	mma.sync.aligned.row.col.m8n8k32.s32.s4.s4.s32 {%r33349, %r33350}, {%r49150}, {%r49150}, {%r33343, %r33344};

	// end inline asm
	bar.warp.sync 	-1;
	// begin inline asm
	mma.sync.aligned.row.col.m8n8k32.s32.s4.s4.s32 {%r33355, %r33356}, {%r49150}, {%r49150}, {%r33349, %r33350};

	// end inline asm
	bar.warp.sync 	-1;
	// begin inline asm
	mma.sync.aligned.row.col.m8n8k32.s32.s4.s4.s32 {%r33361, %r33362}, {%r49150}, {%r49150}, {%r33355, %r33356};

	// end inline asm
	bar.warp.sync 	-1;
	// begin inline asm
	mma.sync.aligned.row.col.m8n8k32.s32.s4.s4.s32 {%r33367, %r33368}, {%r49150}, {%r49150}, {%r33361, %r33362};

	// end inline asm
	bar.warp.sync 	-1;
	// begin inline asm
	mma.sync.aligned.row.col.m8n8k32.s32.s4.s4.s32 {%r33373, %r33374}, {%r49150}, {%r49150}, {%r33367, %r33368};

	// end inline asm
	bar.warp.sync 	-1;
	// begin inline asm
	mma.sync.aligned.row.col.m8n8k32.s32.s4.s4.s32 {%r33379, %r33380}, {%r49150}, {%r49150}, {%r33373, %r33374};

	// end inline asm
	bar.warp.sync 	-1;
	// begin inline asm
	mma.sync.aligned.row.col.m8n8k32.s32.s4.s4.s32 {%r33385, %r33386}, {%r49150}, {%r49150}, {%r33379, %r33380};

	// end inline asm
	bar.warp.sync 	-1;
	// begin inline asm
	mma.sync.aligned.row.col.m8n8k32.s32.s4.s4.s32 {%r33391, %r33392}, {%r49150}, {%r49150}, {%r33385, %r33386};

	// end inline asm
	bar.warp.sync 	-1;
	// begin inline asm
	mma.sync.aligned.row.col.m8n8k32.s32.s4.s4.s32 {%r33397, %r33398}, {%r49150}, {%r49150}, {%r33391, %r33392};

	// end inline asm
	bar.warp.sync 	-1;
	// begin inline asm
	mma.sync.aligned.row.col.m8n8k32.s32.s4.s4.s32 {%r33403, %r33404}, {%r49150}, {%r49150}, {%r33397, %r33398};

	// end inline asm
	bar.warp.sync 	-1;
	// begin inline asm
	mma.sync.aligned.row.col.m8n8k32.s32.s4.s4.s32 {%r33409, %r33410}, {%r49150}, {%r49150}, {%r33403, %r33404};

	// end inline asm
	bar.warp.sync 	-1;
	// begin inline asm
	mma.sync.aligned.row.col.m8n8k32.s32.s4.s4.s32 {%r33415, %r33416}, {%r49150}, {%r49150}, {%r33409, %r33410};

	// end inline asm
	bar.warp.sync 	-1;
	// begin inline asm
	mma.sync.aligned.row.col.m8n8k32.s32.s4.s4.s32 {%r33421, %r33422}, {%r49150}, {%r49150}, {%r33415, %r33416};

	// end inline asm
	bar.warp.sync 	-1;
	// begin inline asm
	mma.sync.aligned.row.col.m8n8k32.s32.s4.s4.s32 {%r33427, %r33428}, {%r49150}, {%r49150}, {%r33421, %r33422};

	// end inline asm
	bar.warp.sync 	-1;
	// begin inline asm
	mma.sync.aligned.row.col.m8n8k32.s32.s4.s4.s32 {%r33433, %r33434}, {%r49150}, {%r49150}, {%r33427, %r33428};

	// end inline asm
	bar.warp.sync 	-1;
	// begin inline asm
	mma.sync.aligned.row.col.m8n8k32.s32.s4.s4.s32 {%r33439, %r33440}, {%r49150}, {%r49150}, {%r33433, %r33434};

	// end inline asm
	bar.warp.sync 	-1;
	// begin inline asm
	mma.sync.aligned.row.col.m8n8k32.s32.s4.s4.s32 {%r33445, %r33446}, {%r49150}, {%r49150}, {%r33439, %r33440};

	// end inline asm
	bar.warp.sync 	-1;
	// begin inline asm
	mma.sync.aligned.row.col.m8n8k32.s32.s4.s4.s32 {%r33451, %r33452}, {%r49150}, {%r49150}, {%r33445, %r33446};

	// end inline asm
	bar.warp.sync 	-1;
	// begin inline asm
	mma.sync.aligned.row.col.m8n8k32.s32.s4.s4.s32 {%r33457, %r33458}, {%r49150}, {%r49150}, {%r33451, %r33452};

	// end inline asm
	bar.warp.sync 	-1;
	// begin inline asm
	mma.sync.aligned.row.col.m8n8k32.s32.s4.s4.s32 {%r33463, %r33464}, {%r49150}, {%r49150}, {%r33457, %r33458};

	// end inline asm
	bar.warp.sync 	-1;
	// begin inline asm
	mma.sync.aligned.row.col.m8n8k32.s32.s4.s4.s32 {%r33469, %r33470}, {%r49150}, {%r49150}, {%r33463, %r33464};

	// end inline asm
	bar.warp.sync 	-1;
	// begin inline asm
	mma.sync.aligned.row.col.m8n8k32.s32.s4.s4.s32 {%r33475, %r33476}, {%r49150}, {%r49150}, {%r33469, %r33470};

	// end inline asm
	bar.warp.sync 	-1;
	// begin inline asm
	mma.sync.aligned.row.col.m8n8k32.s32.s4.s4.s32 {%r33481, %r33482}, {%r49150}, {%r49150}, {%r33475, %r33476};

	// end inline asm
	bar.warp.sync 	-1;
	// begin inline asm
	mma.sync.aligned.row.col.m8n8k32.s32.s4.s4.s32 {%r33487, %r33488}, {%r49150}, {%r49150}, {%r33481, %r33482};

	// end inline asm
	bar.warp.sync 	-1;
	// begin inline asm
	mma.sync.aligned.row.col.m8n8k32.s32.s4.s4.s32 {%r33493, %r33494}, {%r49150}, {%r49150}, {%r33487, %r33488};

	// end inline asm
	bar.warp.sync 	-1;
	// begin inline asm
	mma.sync.aligned.row.col.m8n8k32.s32.s4.s4.s32 {%r33499, %r33500}, {%r49150}, {%r49150}, {%r33493, %r33494};

	// end inline asm
	bar.warp.sync 	-1;
	// begin inline asm
	mma.sync.aligned.row.col.m8n8k32.s32.s4.s4.s32 {%r33505, %r33506}, {%r49150}, {%r49150}, {%r33499, %r33500};

	// end inline asm
	bar.warp.sync 	-1;
	// begin inline asm
	mma.sync.aligned.row.col.m8n8k32.s32.s4.s4.s32 {%r33511, %r33512}, {%r49150}, {%r49150}, {%r33505, %r33506};

	// end inline asm
	bar.warp.sync 	-1;
	// begin inline asm
	mma.sync.aligned.row.col.m8n8k32.s32.s4.s4.s32 {%r33517, %r33518}, {%r49150}, {%r49150}, {%r33511, %r33512};

	// end inline asm
	bar.warp.sync 	-1;
	// begin inline asm
	mma.sync.aligned.row.col.m8n8k32.s32.s4.s4.s32 {%r33523, %r33524}, {%r49150}, {%r49150}, {%r33517, %r33518};

	// end inline asm
	bar.warp.sync 	-1;
	// begin inline asm
	mma.sync.aligned.row.col.m8n8k32.s32.s4.s4.s32 {%r33529, %r33530}, {%r49150}, {%r49150}, {%r33523, %r33524};

	// end inline asm
	bar.warp.sync 	-1;
	// begin inline asm
	mma.sync.aligned.row.col.m8n8k32.s32.s4.s4.s32 {%r33535, %r33536}, {%r49150}, {%r49150}, {%r33529, %r33530};

	// end inline asm
	bar.warp.sync 	-1;
	// begin inline asm
	mma.sync.aligned.row.col.m8n8k32.s32.s4.s4.s32 {%r33541, %r33542}, {%r49150}, {%r49150}, {%r33535, %r33536};

	// end inline asm
	bar.warp.sync 	-1;
	// begin inline asm
	mma.sync.aligned.row.col.m8n8k32.s32.s4.s4.s32 {%r33547, %r33548}, {%r49150}, {%r49150}, {%r33541, %r33542};

	// end inline asm
	bar.warp.sync 	-1;
	// begin inline asm
	mma.sync.aligned.row.col.m8n8k32.s32.s4.s4.s32 {%r33553, %r33554}, {%r49150}, {%r49150}, {%r33547, %r33548};

	// end inline asm
	bar.warp.sync 	-1;
	// begin inline asm
	mma.sync.aligned.row.col.m8n8k32.s32.s4.s4.s32 {%r33559, %r33560}, {%r49150}, {%r49150}, {%r33553, %r33554};

	// end inline asm
	bar.warp.sync 	-1;
	// begin inline asm
	mma.sync.aligned.row.col.m8n8k32.s32.s4.s4.s32 {%r33565, %r33566}, {%r49150}, {%r49150}, {%r33559, %r33560};

	// end inline asm
	bar.warp.sync 	-1;
	// begin inline asm
	mma.sync.aligned.row.col.m8n8k32.s32.s4.s4.s32 {%r33571, %r33572}, {%r49150}, {%r49150}, {%r33565, %r33566};

	// end inline asm
	bar.warp.sync 	-1;
	// begin inline asm
	mma.sync.aligned.row.col.m8n8k32.s32.s4.s4.s32 {%r33577, %r33578}, {%r49150}, {%r49150}, {%r33571, %r33572};

	// end inline asm
	bar.warp.sync 	-1;
	// begin inline asm
	mma.sync.aligned.row.col.m8n8k32.s32.s4.s4.s32 {%r33583, %r33584}, {%r49150}, {%r49150}, {%r33577, %r33578};

	// end inline asm
	bar.warp.sync 	-1;
	// begin inline asm
	mma.sync.aligned.row.col.m8n8k32.s32.s4.s4.s32 {%r33589, %r33590}, {%r49150}, {%r49150}, {%r33583, %r33584};

	// end inline asm
	bar.warp.sync 	-1;
	// begin inline asm
	mma.sync.aligned.row.col.m8n8k32.s32.s4.s4.s32 {%r33595, %r33596}, {%r49150}, {%r49150}, {%r33589, %r33590};

	// end inline asm
	bar.warp.sync 	-1;
	// begin inline asm
	mma.sync.aligned.row.col.m8n8k32.s32.s4.s4.s32 {%r33601, %r33602}, {%r49150}, {%r49150}, {%r33595, %r33596};

	// end inline asm
	bar.warp.sync 	-1;
	// begin inline asm
	mma.sync.aligned.row.col.m8n8k32.s32.s4.s4.s32 {%r33607, %r33608}, {%r49150}, {%r49150}, {%r33601, %r33602};

	// end inline asm
	bar.warp.sync 	-1;
	// begin inline asm
	mma.sync.aligned.row.col.m8n8k32.s32.s4.s4.s32 {%r33613, %r33614}, {%r49150}, {%r49150}, {%r33607, %r33608};

	// end inline asm
	bar.warp.sync 	-1;
	// begin inline asm
	mma.sync.aligned.row.col.m8n8k32.s32.s4.s4.s32 {%r33619, %r33620}, {%r49150}, {%r49150}, {%r33613, %r33614};

	// end inline asm
	bar.warp.sync 	-1;
	// begin inline asm
	mma.sync.aligned.row.col.m8n8k32.s32.s4.s4.s32 {%r33625, %r33626}, {%r49150}, {%r49150}, {%r33619, %r33620};

	// end inline asm
	bar.warp.sync 	-1;
	// begin inline asm
	mma.sync.aligned.row.col.m8n8k32.s32.s4.s4.s32 {%r33631, %r33632}, {%r49150}, {%r49150}, {%r33625, %r33626};

	// end inline asm
	bar.warp.sync 	-1;
	// begin inline asm
	mma.sync.aligned.row.col.m8n8k32.s32.s4.s4.s32 {%r33637, %r33638}, {%r49150}, {%r49150}, {%r33631, %r33632};

	// end inline asm
	bar.warp.sync 	-1;
	// begin inline asm
	mma.sync.aligned.row.col.m8n8k32.s32.s4.s4.s32 {%r33643, %r33644}, {%r49150}, {%r49150}, {%r33637, %r33638};

	// end inline asm
	bar.warp.sync 	-1;
	// begin inline asm
	mma.sync.aligned.row.col.m8n8k32.s32.s4.s4.s32 {%r33649, %r33650}, {%r49150}, {%r49150}, {%r33643, %r33644};

	// end inline asm
	bar.warp.sync 	-1;
	// begin inline asm
	mma.sync.aligned.row.col.m8n8k32.s32.s4.s4.s32 {%r33655, %r33656}, {%r49150}, {%r49150}, {%r33649, %r33650};

	// end inline asm
	bar.warp.sync 	-1;
	// begin inline asm
	mma.sync.aligned.row.col.m8n8k32.s32.s4.s4.s32 {%r33661, %r33662}, {%r49150}, {%r49150}, {%r33655, %r33656};

	// end inline asm
	bar.warp.sync 	-1;
	// begin inline asm
	mma.sync.aligned.row.col.m8n8k32.s32.s4.s4.s32 {%r33667, %r33668}, {%r49150}, {%r49150}, {%r33661, %r33662};

	// end inline asm
	bar.warp.sync 	-1;
	// begin inline asm
	mma.sync.aligned.row.col.m8n8k32.s32.s4.s4.s32 {%r33673, %r33674}, {%r49150}, {%r49150}, {%r33667, %r33668};

	// end inline asm
	bar.warp.sync 	-1;
	// begin inline asm
	mma.sync.aligned.row.col.m8n8k32.s32.s4.s4.s32 {%r33679, %r33680}, {%r49150}, {%r49150}, {%r33673, %r33674};

	// end inline asm
	bar.warp.sync 	-1;
	// begin inline asm
	mma.sync.aligned.row.col.m8n8k32.s32.s4.s4.s32 {%r33685, %r33686}, {%r49150}, {%r49150}, {%r33679, %r33680};

	// end inline asm
	bar.warp.sync 	-1;
	// begin inline asm
	mma.sync.aligned.row.col.m8n8k32.s32.s4.s4.s32 {%r33691, %r33692}, {%r49150}, {%r49150}, {%r33685, %r33686};

	// end inline asm
	bar.warp.sync 	-1;
	// begin inline asm
	mma.sync.aligned.row.col.m8n8k32.s32.s4.s4.s32 {%r33697, %r33698}, {%r49150}, {%r49150}, {%r33691, %r33692};

	// end inline asm
	bar.warp.sync 	-1;
	// begin inline asm
	mma.sync.aligned.row.col.m8n8k32.s32.s4.s4.s32 {%r33703, %r33704}, {%r49150}, {%r49150}, {%r33697, %r33698};

	// end inline asm
	bar.warp.sync 	-1;
	// begin inline asm
	mma.sync.aligned.row.col.m8n8k32.s32.s4.s4.s32 {%r33709, %r33710}, {%r49150}, {%r49150}, {%r33703, %r33704};

	// end inline asm
	bar.warp.sync 	-1;
	// begin inline asm
	mma.sync.aligned.row.col.m8n8k32.s32.s4.s4.s32 {%r33715, %r33716}, {%r49150}, {%r49150}, {%r33709, %r33710};

	// end inline asm
	bar.warp.sync 	-1;
	// begin inline asm
	mma.sync.aligned.row.col.m8n8k32.s32.s4.s4.s32 {%r33721, %r33722}, {%r49150}, {%r49150}, {%r33715, %r33716};

	// end inline asm
	bar.warp.sync 	-1;
	// begin inline asm
	mma.sync.aligned.row.col.m8n8k32.s32.s4.s4.s32 {%r33727, %r33728}, {%r49150}, {%r49150}, {%r33721, %r33722};

	// end inline asm
	bar.warp.sync 	-1;
	// begin inline asm
	mma.sync.aligned.row.col.m8n8k32.s32.s4.s4.s32 {%r33733, %r33734}, {%r49150}, {%r49150}, {%r33727, %r33728};

	// end inline asm
	bar.warp.sync 	-1;
	// begin inline asm
	mma.sync.aligned.row.col.m8n8k32.s32.s4.s4.s32 {%r33739, %r33740}, {%r49150}, {%r49150}, {%r33733, %r33734};

	// end inline asm
	bar.warp.sync 	-1;
	// begin inline asm
	mma.sync.aligned.row.col.m8n8k32.s32.s4.s4.s32 {%r33745, %r33746}, {%r49150}, {%r49150}, {%r33739, %r33740};

	// end inline asm
	bar.warp.sync 	-1;
	// begin inline asm
	mma.sync.aligned.row.col.m8n8k32.s32.s4.s4.s32 {%r33751, %r33752}, {%r49150}, {%r49150}, {%r33745, %r33746};

	// end inline asm
	bar.warp.sync 	-1;
	// begin inline asm
	mma.sync.aligned.row.col.m8n8k32.s32.s4.s4.s32 {%r33757, %r33758}, {%r49150}, {%r49150}, {%r33751, %r33752};

	// end inline asm
	bar.warp.sync 	-1;
	// begin inline asm
	mma.sync.aligned.row.col.m8n8k32.s32.s4.s4.s32 {%r33763, %r33764}, {%r49150}, {%r49150}, {%r33757, %r33758};

	// end inline asm
	bar.warp.sync 	-1;
	// begin inline asm
	mma.sync.aligned.row.col.m8n8k32.s32.s4.s4.s32 {%r33769, %r33770}, {%r49150}, {%r49150}, {%r33763, %r33764};

	// end inline asm
	bar.warp.sync 	-1;
	// begin inline asm
	mma.sync.aligned.row.col.m8n8k32.s32.s4.s4.s32 {%r33775, %r33776}, {%r49150}, {%r49150}, {%r33769, %r33770};

	// end inline asm
	bar.warp.sync 	-1;
	// begin inline asm
	mma.sync.aligned.row.col.m8n8k32.s32.s4.s4.s32 {%r33781, %r33782}, {%r49150}, {%r49150}, {%r33775, %r33776};

	// end inline asm
	bar.warp.sync 	-1;
	// begin inline asm
	mma.sync.aligned.row.col.m8n8k32.s32.s4.s4.s32 {%r33787, %r33788}, {%r49150}, {%r49150}, {%r33781, %r33782};

	// end inline asm
	bar.warp.sync 	-1;
	// begin inline asm
	mma.sync.aligned.row.col.m8n8k32.s32.s4.s4.s32 {%r33793, %r33794}, {%r49150}, {%r49150}, {%r33787, %r33788};

	// end inline asm
	bar.warp.sync 	-1;
	// begin inline asm
	mma.sync.aligned.row.col.m8n8k32.s32.s4.s4.s32 {%r33799, %r33800}, {%r49150}, {%r49150}, {%r33793, %r33794};

	// end inline asm
	bar.warp.sync 	-1;
	// begin inline asm
	mma.sync.aligned.row.col.m8n8k32.s32.s4.s4.s32 {%r33805, %r33806}, {%r49150}, {%r49150}, {%r33799, %r33800};

	// end inline asm
	bar.warp.sync 	-1;
	// begin inline asm
	mma.sync.aligned.row.col.m8n8k32.s32.s4.s4.s32 {%r33811, %r33812}, {%r49150}, {%r49150}, {%r33805, %r33806};

	// end inline asm
	bar.warp.sync 	-1;
	// begin inline asm
	mma.sync.aligned.row.col.m8n8k32.s32.s4.s4.s32 {%r33817, %r33818}, {%r49150}, {%r49150}, {%r33811, %r33812};

	// end inline asm
	bar.warp.sync 	-1;
	// begin inline asm
	mma.sync.aligned.row.col.m8n8k32.s32.s4.s4.s32 {%r33823, %r33824}, {%r49150}, {%r49150}, {%r33817, %r33818};

	// end inline asm
	bar.warp.sync 	-1;
	// begin inline asm
	mma.sync.aligned.row.col.m8n8k32.s32.s4.s4.s32 {%r33829, %r33830}, {%r49150}, {%r49150}, {%r33823, %r33824};

	// end inline asm
	bar.warp.sync 	-1;
	// begin inline asm
	mma.sync.aligned.row.col.m8n8k32.s32.s4.s4.s32 {%r33835, %r33836}, {%r49150}, {%r49150}, {%r33829, %r33830};

	// end inline asm
	bar.warp.sync 	-1;
	// begin inline asm
	mma.sync.aligned.row.col.m8n8k32.s32.s4.s4.s32 {%r33841, %r33842}, {%r49150}, {%r49150}, {%r33835, %r33836};

	// end inline asm
	bar.warp.sync 	-1;
	// begin inline asm
	mma.sync.aligned.row.col.m8n8k32.s32.s4.s4.s32 {%r33847, %r33848}, {%r49150}, {%r49150}, {%r33841, %r33842};

	// end inline asm
	bar.warp.sync 	-1;
	// begin inline asm
	mma.sync.aligned.row.col.m8n8k32.s32.s4.s4.s32 {%r33853, %r33854}, {%r49150}, {%r49150}, {%r33847, %r33848};

	// end inline asm
	bar.warp.sync 	-1;
	// begin inline asm
	mma.sync.aligned.row.col.m8n8k32.s32.s4.s4.s32 {%r33859, %r33860}, {%r49150}, {%r49150}, {%r33853, %r33854};

	// end inline asm
	bar.warp.sync 	-1;
	// begin inline asm
	mma.sync.aligned.row.col.m8n8k32.s32.s4.s4.s32 {%r33865, %r33866}, {%r49150}, {%r49150}, {%r33859, %r33860};

	// end inline asm
	bar.warp.sync 	-1;
	// begin inline asm
	mma.sync.aligned.row.col.m8n8k32.s32.s4.s4.s32 {%r33871, %r33872}, {%r49150}, {%r49150}, {%r33865, %r33866};

	// end inline asm
	bar.warp.sync 	-1;
	// begin inline asm
	mma.sync.aligned.row.col.m8n8k32.s32.s4.s4.s32 {%r33877, %r33878}, {%r49150}, {%r49150}, {%r33871, %r33872};

	// end inline asm
	bar.warp.sync 	-1;
	// begin inline asm
	mma.sync.aligned.row.col.m8n8k32.s32.s4.s4.s32 {%r33883, %r33884}, {%r49150}, {%r49150}, {%r33877, %r33878};

	// end inline asm
	bar.warp.sync 	-1;
	// begin inline asm
	mma.sync.aligned.row.col.m8n8k32.s32.s4.s4.s32 {%r33889, %r33890}, {%r49150}, {%r49150}, {%r33883, %r33884};

	// end inline asm
	bar.warp.sync 	-1;
	// begin inline asm
	mma.sync.aligned.row.col.m8n8k32.s32.s4.s4.s32 {%r33895, %r33896}, {%r49150}, {%r49150}, {%r33889, %r33890};

	// end inline asm
	bar.warp.sync 	-1;
	// begin inline asm
	mma.sync.aligned.row.col.m8n8k32.s32.s4.s4.s32 {%r33901, %r33902}, {%r49150}, {%r49150}, {%r33895, %r33896};

	// end inline asm
	bar.warp.sync 	-1;
	// begin inline asm
	mma.sync.aligned.row.col.m8n8k32.s32.s4.s4.s32 {%r33907, %r33908}, {%r49150}, {%r49150}, {%r33901, %r33902};

	// end inline asm
	bar.warp.sync 	-1;
	// begin inline asm
	mma.sync.aligned.row.col.m8n8k32.s32.s4.s4.s32 {%r33913, %r33914}, {%r49150}, {%r49150}, {%r33907, %r33908};

	// end inline asm
	bar.warp.sync 	-1;
	// begin inline asm
	mma.sync.aligned.row.col.m8n8k32.s32.s4.s4.s32 {%r33919, %r33920}, {%r49150}, {%r49150}, {%r33913, %r33914};

	// end inline asm
	bar.warp.sync 	-1;
	// begin inline asm
	mma.sync.aligned.row.col.m8n8k32.s32.s4.s4.s32 {%r33925, %r33926}, {%r49150}, {%r49150}, {%r33919, %r33920};

	// end inline asm
	bar.warp.sync 	-1;
	// begin inline asm
	mma.sync.aligned.row.col.m8n8k32.s32.s4.s4.s32 {%r33931, %r33932}, {%r49150}, {%r49150}, {%r33925, %r33926};

	// end inline asm
	bar.warp.sync 	-1;
	// begin inline asm
	mma.sync.aligned.row.col.m8n8k32.s32.s4.s4.s32 {%r33937, %r33938}, {%r49150}, {%r49150}, {%r33931, %r33932};

	// end inline asm
	bar.warp.sync 	-1;
	// begin inline asm
	mma.sync.aligned.row.col.m8n8k32.s32.s4.s4.s32 {%r33943, %r33944}, {%r49150}, {%r49150}, {%r33937, %r33938};

	// end inline asm
	bar.warp.sync 	-1;
	// begin inline asm
	mma.sync.aligned.row.col.m8n8k32.s32.s4.s4.s32 {%r33949, %r33950}, {%r49150}, {%r49150}, {%r33943, %r33944};

	// end inline asm
	bar.warp.sync 	-1;
	// begin inline asm
	mma.sync.aligned.row.col.m8n8k32.s32.s4.s4.s32 {%r33955, %r33956}, {%r49150}, {%r49150}, {%r33949, %r33950};

	// end inline asm
	bar.warp.sync 	-1;
	// begin inline asm
	mma.sync.aligned.row.col.m8n8k32.s32.s4.s4.s32 {%r33961, %r33962}, {%r49150}, {%r49150}, {%r33955, %r33956};

	// end inline asm
	bar.warp.sync 	-1;
	// begin inline asm
	mma.sync.aligned.row.col.m8n8k32.s32.s4.s4.s32 {%r33967, %r33968}, {%r49150}, {%r49150}, {%r33961, %r33962};

	// end inline asm
	bar.warp.sync 	-1;
	// begin inline asm
	mma.sync.aligned.row.col.m8n8k32.s32.s4.s4.s32 {%r33973, %r33974}, {%r49150}, {%r49150}, {%r33967, %r33968};

	// end inline asm
	bar.warp.sync 	-1;
	// begin inline asm
	mma.sync.aligned.row.col.m8n8k32.s32.s4.s4.s32 {%r33979, %r33980}, {%r49150}, {%r49150}, {%r33973, %r33974};

	// end inline asm
	bar.warp.sync 	-1;
	// begin inline asm
	mma.sync.aligned.row.col.m8n8k32.s32.s4.s4.s32 {%r33985, %r33986}, {%r49150}, {%r49150}, {%r33979, %r33980};

	// end inline asm
	bar.warp.sync 	-1;
	// begin inline asm
	mma.sync.aligned.row.col.m8n8k32.s32.s4.s4.s32 {%r33991, %r33992}, {%r49150}, {%r49150}, {%r33985, %r33986};

	// end inline asm
	bar.warp.sync 	-1;
	// begin inline asm
	mma.sync.aligned.row.col.m8n8k32.s32.s4.s4.s32 {%r33997, %r33998}, {%r49150}, {%r49150}, {%r33991, %r33992};

	// end inline asm
	bar.warp.sync 	-1;
	// begin inline asm
	mma.sync.aligned.row.col.m8n8k32.s32.s4.s4.s32 {%r34003, %r34004}, {%r49150}, {%r49150}, {%r33997, %r33998};

	// end inline asm
	bar.warp.sync 	-1;
	// begin inline asm
	mma.sync.aligned.row.col.m8n8k32.s32.s4.s4.s32 {%r34009, %r34010}, {%r49150}, {%r49150}, {%r34003, %r34004};

	// end inline asm
	bar.warp.sync 	-1;
	// begin inline asm
	mma.sync.aligned.row.col.m8n8k32.s32.s4.s4.s32 {%r34015, %r34016}, {%r49150}, {%r49150}, {%r34009, %r34010};

	// end inline asm
	bar.warp.sync 	-1;
	// begin inline asm
	mma.sync.aligned.row.col.m8n8k32.s32.s4.s4.s32 {%r34021, %r34022}, {%r49150}, {%r49150}, {%r34015, %r34016};

	// end inline asm
	bar.warp.sync 	-1;
	// begin inline asm
	mma.sync.aligned.row.col.m8n8k32.s32.s4.s4.s32 {%r34027, %r34028}, {%r49150}, {%r49150}, {%r34021, %r34022};

	// end inline asm
	bar.warp.sync 	-1;
	// begin inline asm
	mma.sync.aligned.row.col.m8n8k32.s32.s4.s4.s32 {%r34033, %r34034}, {%r49150}, {%r49150}, {%r34027, %r34028};

	// end inline asm
	bar.warp.sync 	-1;
	// begin inline asm
	mma.sync.aligned.row.col.m8n8k32.s32.s4.s4.s32 {%r34039, %r34040}, {%r49150}, {%r49150}, {%r34033, %r34034};

	// end inline asm
	bar.warp.sync 	-1;
	// begin inline asm
	mma.sync.aligned.row.col.m8n8k32.s32.s4.s4.s32 {%r34045, %r34046}, {%r49150}, {%r49150}, {%r34039, %r34040};

	// end inline asm
	bar.warp.sync 	-1;
	// begin inline asm
	mma.sync.aligned.row.col.m8n8k32.s32.s4.s4.s32 {%r34051, %r34052}, {%r49150}, {%r49150}, {%r34045, %r34046};

	// end inline asm
	bar.warp.sync 	-1;
	// begin inline asm
	mma.sync.aligned.row.col.m8n8k32.s32.s4.s4.s32 {%r34057, %r34058}, {%r49150}, {%r49150}, {%r34051, %r34052};

	// end inline asm
	bar.warp.sync 	-1;
	// begin inline asm
	mma.sync.aligned.row.col.m8n8k32.s32.s4.s4.s32 {%r34063, %r34064}, {%r49150}, {%r49150}, {%r34057, %r34058};

	// end inline asm
	bar.warp.sync 	-1;
	// begin inline asm
	mma.sync.aligned.row.col.m8n8k32.s32.s4.s4.s32 {%r34069, %r34070}, {%r49150}, {%r49150}, {%r34063, %r34064};

	// end inline asm
	bar.warp.sync 	-1;
	// begin inline asm
	mma.sync.aligned.row.col.m8n8k32.s32.s4.s4.s32 {%r34075, %r34076}, {%r49150}, {%r49150}, {%r34069, %r34070};

	// end inline asm
	bar.warp.sync 	-1;
	// begin inline asm
	mma.sync.aligned.row.col.m8n8k32.s32.s4.s4.s32 {%r34081, %r34082}, {%r49150}, {%r49150}, {%r34075, %r34076};

	// end inline asm
	bar.warp.sync 	-1;
	// begin inline asm
	mma.sync.aligned.row.col.m8n8k32.s32.s4.s4.s32 {%r34087, %r34088}, {%r49150}, {%r49150}, {%r34081, %r34082};

	// end inline asm
	bar.warp.sync 	-1;
	// begin inline asm
	mma.sync.aligned.row.col.m8n8k32.s32.s4.s4.s32 {%r34093, %r34094}, {%r49150}, {%r49150}, {%r34087, %r34088};

	// end inline asm
	bar.warp.sync 	-1;
	// begin inline asm
	mma.sync.aligned.row.col.m8n8k32.s32.s4.s4.s32 {%r34099, %r34100}, {%r49150}, {%r49150}, {%r34093, %r34094};

	// end inline asm
	bar.warp.sync 	-1;
	// begin inline asm
	mma.sync.aligned.row.col.m8n8k32.s32.s4.s4.s32 {%r34105, %r34106}, {%r49150}, {%r49150}, {%r34099, %r34100};

	// end inline asm
	bar.warp.sync 	-1;
	// begin inline asm
	mma.sync.aligned.row.col.m8n8k32.s32.s4.s4.s32 {%r34111, %r34112}, {%r49150}, {%r49150}, {%r34105, %r34106};

	// end inline asm
	bar.warp.sync 	-1;
	// begin inline asm
	mma.sync.aligned.row.col.m8n8k32.s32.s4.s4.s32 {%r34117, %r34118}, {%r49150}, {%r49150}, {%r34111, %r34112};

	// end inline asm
	bar.warp.sync 	-1;
	// begin inline asm
	mma.sync.aligned.row.col.m8n8k32.s32.s4.s4.s32 {%r34123, %r34124}, {%r49150}, {%r49150}, {%r34117, %r34118};

	// end inline asm
	bar.warp.sync 	-1;
	// begin inline asm
	mma.sync.aligned.row.col.m8n8k32.s32.s4.s4.s32 {%r34129, %r34130}, {%r49150}, {%r49150}, {%r34123, %r34124};

	// end inline asm
	bar.warp.sync 	-1;
	// begin inline asm
	mma.sync.aligned.row.col.m8n8k32.s32.s4.s4.s32 {%r34135, %r34136}, {%r49150}, {%r49150}, {%r34129, %r34130};

	// end inline asm
	bar.warp.sync 	-1;
	// begin inline asm
	mma.sync.aligned.row.col.m8n8k32.s32.s4.s4.s32 {%r34141, %r34142}, {%r49150}, {%r49150}, {%r34135, %r34136};

	// end inline asm
	bar.warp.sync 	-1;
	// begin inline asm
	mma.sync.aligned.row.col.m8n8k32.s32.s4.s4.s32 {%r34147, %r34148}, {%r49150}, {%r49150}, {%r34141, %r34142};

	// end inline asm
	bar.warp.sync 	-1;
	// begin inline asm
	mma.sync.aligned.row.col.m8n8k32.s32.s4.s4.s32 {%r34153, %r34154}, {%r49150}, {%r49150}, {%r34147, %r34148};

	// end inline asm
	bar.warp.sync 	-1;
	// begin inline asm
	mma.sync.aligned.row.col.m8n8k32.s32.s4.s4.s32 {%r34159, %r34160}, {%r49150}, {%r49150}, {%r34153, %r34154};

	// end inline asm
	bar.warp.sync 	-1;
	// begin inline asm
	mma.sync.aligned.row.col.m8n8k32.s32.s4.s4.s32 {%r34165, %r34166}, {%r49150}, {%r49150}, {%r34159, %r34160};

	// end inline asm
	bar.warp.sync 	-1;
	// begin inline asm
	mma.sync.aligned.row.col.m8n8k32.s32.s4.s4.s32 {%r34171, %r34172}, {%r49150}, {%r49150}, {%r34165, %r34166};

	// end inline asm
	bar.warp.sync 	-1;
	// begin inline asm
	mma.sync.aligned.row.col.m8n8k32.s32.s4.s4.s32 {%r34177, %r34178}, {%r49150}, {%r49150}, {%r34171, %r34172};

	// end inline asm
	bar.warp.sync 	-1;
	// begin inline asm
	mma.sync.aligned.row.col.m8n8k32.s32.s4.s4.s32 {%r34183, %r34184}, {%r49150}, {%r49150}, {%r34177, %r34178};

	// end inline asm
	bar.warp.sync 	-1;
	// begin inline asm
	mma.sync.aligned.row.col.m8n8k32.s32.s4.s4.s32 {%r34189, %r34190}, {%r49150}, {%r49150}, {%r34183, %r34184};

	// end inline asm
	bar.warp.sync 	-1;
	// begin inline asm
	mma.sync.aligned.row.col.m8n8k32.s32.s4.s4.s32 {%r34195, %r34196}, {%r49150}, {%r49150}, {%r34189, %r34190};

	// end inline asm
	bar.warp.sync 	-1;
	// begin inline asm
	mma.sync.aligned.row.col.m8n8k32.s32.s4.s4.s32 {%r34201, %r34202}, {%r49150}, {%r49150}, {%r34195, %r34196};

	// end inline asm
	bar.warp.sync 	-1;
	// begin inline asm
	mma.sync.aligned.row.col.m8n8k32.s32.s4.s4.s32 {%r34207, %r34208}, {%r49150}, {%r49150}, {%r34201, %r34202};

	// end inline asm
	bar.warp.sync 	-1;
	// begin inline asm
	mma.sync.aligned.row.col.m8n8k32.s32.s4.s4.s32 {%r34213, %r34214}, {%r49150}, {%r49150}, {%r34207, %r34208};

	// end inline asm
	bar.warp.sync 	-1;
	// begin inline asm
	mma.sync.aligned.row.col.m8n8k32.s32.s4.s4.s32 {%r34219, %r34220}, {%r49150}, {%r49150}, {%r34213, %r34214};

	// end inline asm
	bar.warp.sync 	-1;
	// begin inline asm
	mma.sync.aligned.row.col.m8n8k32.s32.s4.s4.s32 {%r34225, %r34226}, {%r49150}, {%r49150}, {%r34219, %r34220};

	// end inline asm
	bar.warp.sync 	-1;
	// begin inline asm
	mma.sync.aligned.row.col.m8n8k32.s32.s4.s4.s32 {%r34231, %r34232}, {%r49150}, {%r49150}, {%r34225, %r34226};

	// end inline asm
	bar.warp.sync 	-1;
	// begin inline asm
	mma.sync.aligned.row.col.m8n8k32.s32.s4.s4.s32 {%r34237, %r34238}, {%r49150}, {%r49150}, {%r34231, %r34232};

	// end inline asm
	bar.warp.sync 	-1;
	// begin inline asm
	mma.sync.aligned.row.col.m8n8k32.s32.s4.s4.s32 {%r34243, %r34244}, {%r49150}, {%r49150}, {%r34237, %r34238};

	// end inline asm
	bar.warp.sync 	-1;
	// begin inline asm
	mma.sync.aligned.row.col.m8n8k32.s32.s4.s4.s32 {%r34249, %r34250}, {%r49150}, {%r49150}, {%r34243, %r34244};

	// end inline asm
	bar.warp.sync 	-1;
	// begin inline asm
	mma.sync.aligned.row.col.m8n8k32.s32.s4.s4.s32 {%r34255, %r34256}, {%r49150}, {%r49150}, {%r34249, %r34250};

	// end inline asm
	bar.warp.sync 	-1;
	// begin inline asm
	mma.sync.aligned.row.col.m8n8k32.s32.s4.s4.s32 {%r34261, %r34262}, {%r49150}, {%r49150}, {%r34255, %r34256};

	// end inline asm
	bar.warp.sync 	-1;
	// begin inline asm
	mma.sync.aligned.row.col.m8n8k32.s32.s4.s4.s32 {%r34267, %r34268}, {%r49150}, {%r49150}, {%r34261, %r34262};

	// end inline asm
	bar.warp.sync 	-1;
	// begin inline asm
	mma.sync.aligned.row.col.m8n8k32.s32.s4.s4.s32 {%r34273, %r34274}, {%r49150}, {%r49150}, {%r34267, %r34268};

	// end inline asm
	bar.warp.sync 	-1;
	// begin inline asm
	mma.sync.aligned.row.col.m8n8k32.s32.s4.s4.s32 {%r34279, %r34280}, {%r49150}, {%r49150}, {%r34273, %r34274};

	// end inline asm
	bar.warp.sync 	-1;
	// begin inline asm
	mma.sync.aligned.row.col.m8n8k32.s32.s4.s4.s32 {%r34285, %r34286}, {%r49150}, {%r49150}, {%r34279, %r34280};

	// end inline asm
	bar.warp.sync 	-1;
	// begin inline asm
	mma.sync.aligned.row.col.m8n8k32.s32.s4.s4.s32 {%r34291, %r34292}, {%r49150}, {%r49150}, {%r34285, %r34286};

	// end inline asm
	bar.warp.sync 	-1;
	// begin inline asm
	mma.sync.aligned.row.col.m8n8k32.s32.s4.s4.s32 {%r34297, %r34298}, {%r49150}, {%r49150}, {%r34291, %r34292};

	// end inline asm
	bar.warp.sync 	-1;
	// begin inline asm
	mma.sync.aligned.row.col.m8n8k32.s32.s4.s4.s32 {%r34303, %r34304}, {%r49150}, {%r49150}, {%r34297, %r34298};

	// end inline asm
	bar.warp.sync 	-1;
	// begin inline asm
	mma.sync.aligned.row.col.m8n8k32.s32.s4.s4.s32 {%r34309, %r34310}, {%r49150}, {%r49150}, {%r34303, %r34304};

	// end inline asm
	bar.warp.sync 	-1;
	// begin inline asm
	mma.sync.aligned.row.col.m8n8k32.s32.s4.s4.s32 {%r34315, %r34316}, {%r49150}, {%r49150}, {%r34309, %r34310};

	// end inline asm
	bar.warp.sync 	-1;
	// begin inline asm
	mma.sync.aligned.row.col.m8n8k32.s32.s4.s4.s32 {%r34321, %r34322}, {%r49150}, {%r49150}, {%r34315, %r34316};

	// end inline asm
	bar.warp.sync 	-1;
	// begin inline asm
	mma.sync.aligned.row.col.m8n8k32.s32.s4.s4.s32 {%r34327, %r34328}, {%r49150}, {%r49150}, {%r34321, %r34322};

	// end inline asm
	bar.warp.sync 	-1;
	// begin inline asm
	mma.sync.aligned.row.col.m8n8k32.s32.s4.s4.s32 {%r34333, %r34334}, {%r49150}, {%r49150}, {%r34327, %r34328};

	// end inline asm
	bar.warp.sync 	-1;
	// begin inline asm
	mma.sync.aligned.row.col.m8n8k32.s32.s4.s4.s32 {%r34339, %r34340}, {%r49150}, {%r49150}, {%r34333, %r34334};

	// end inline asm
	bar.warp.sync 	-1;
	// begin inline asm
	mma.sync.aligned.row.col.m8n8k32.s32.s4.s4.s32 {%r34345, %r34346}, {%r49150}, {%r49150}, {%r34339, %r34340};

	// end inline asm
	bar.warp.sync 	-1;
	// begin inline asm
	mma.sync.aligned.row.col.m8n8k32.s32.s4.s4.s32 {%r34351, %r34352}, {%r49150}, {%r49150}, {%r34345, %r34346};

	// end inline asm
	bar.warp.sync 	-1;
	// begin inline asm
	mma.sync.aligned.row.col.m8n8k32.s32.s4.s4.s32 {%r34357, %r34358}, {%r49150}, {%r49150}, {%r34351, %r34352};

	// end inline asm
	bar.warp.sync 	-1;
	// begin inline asm
	mma.sync.aligned.row.col.m8n8k32.s32.s4.s4.s32 {%r34363, %r34364}, {%r49150}, {%r49150}, {%r34357, %r34358};

	// end inline asm
	bar.warp.sync 	-1;
	// begin inline asm
	mma.sync.aligned.row.col.m8n8k32.s32.s4.s4.s32 {%r34369, %r34370}, {%r49150}, {%r49150}, {%r34363, %r34364};

	// end inline asm
	bar.warp.sync 	-1;
	// begin inline asm
	mma.sync.aligned.row.col.m8n8k32.s32.s4.s4.s32 {%r34375, %r34376}, {%r49150}, {%r49150}, {%r34369, %r34370};

	// end inline asm
	bar.warp.sync 	-1;
	// begin inline asm
	mma.sync.aligned.row.col.m8n8k32.s32.s4.s4.s32 {%r34381, %r34382}, {%r49150}, {%r49150}, {%r34375, %r34376};

	// end inline asm
	bar.warp.sync 	-1;
	// begin inline asm
	mma.sync.aligned.row.col.m8n8k32.s32.s4.s4.s32 {%r34387, %r34388}, {%r49150}, {%r49150}, {%r34381, %r34382};

	// end inline asm
	bar.warp.sync 	-1;
	// begin inline asm
	mma.sync.aligned.row.col.m8n8k32.s32.s4.s4.s32 {%r34393, %r34394}, {%r49150}, {%r49150}, {%r34387, %r34388};

	// end inline asm
	bar.warp.sync 	-1;
	// begin inline asm
	mma.sync.aligned.row.col.m8n8k32.s32.s4.s4.s32 {%r34399, %r34400}, {%r49150}, {%r49150}, {%r34393, %r34394};

	// end inline asm
	bar.warp.sync 	-1;
	// begin inline asm
	mma.sync.aligned.row.col.m8n8k32.s32.s4.s4.s32 {%r34405, %r34406}, {%r49150}, {%r49150}, {%r34399, %r34400};

	// end inline asm
	bar.warp.sync 	-1;
	// begin inline asm
	mma.sync.aligned.row.col.m8n8k32.s32.s4.s4.s32 {%r34411, %r34412}, {%r49150}, {%r49150}, {%r34405, %r34406};

	// end inline asm
	bar.warp.sync 	-1;
	// begin inline asm
	mma.sync.aligned.row.col.m8n8k32.s32.s4.s4.s32 {%r34417, %r34418}, {%r49150}, {%r49150}, {%r34411, %r34412};

	// end inline asm
	bar.warp.sync 	-1;
	// begin inline asm
	mma.sync.aligned.row.col.m8n8k32.s32.s4.s4.s32 {%r34423, %r34424}, {%r49150}, {%r49150}, {%r34417, %r34418};

	// end inline asm
	bar.warp.sync 	-1;
	// begin inline asm
	mma.sync.aligned.row.col.m8n8k32.s32.s4.s4.s32 {%r34429, %r34430}, {%r49150}, {%r49150}, {%r34423, %r34424};

	// end inline asm
	bar.warp.sync 	-1;
	// begin inline asm
	mma.sync.aligned.row.col.m8n8k32.s32.s4.s4.s32 {%r34435, %r34436}, {%r49150}, {%r49150}, {%r34429, %r34430};

	// end inline asm
	bar.warp.sync 	-1;
	// begin inline asm
	mma.sync.aligned.row.col.m8n8k32.s32.s4.s4.s32 {%r34441, %r34442}, {%r49150}, {%r49150}, {%r34435, %r34436};

	// end inline asm
	bar.warp.sync 	-1;
	// begin inline asm
	mma.sync.aligned.row.col.m8n8k32.s32.s4.s4.s32 {%r34447, %r34448}, {%r49150}, {%r49150}, {%r34441, %r34442};

	// end inline asm
	bar.warp.sync 	-1;
	// begin inline asm
	mma.sync.aligned.row.col.m8n8k32.s32.s4.s4.s32 {%r34453, %r34454}, {%r49150}, {%r49150}, {%r34447, %r34448};

	// end inline asm
	bar.warp.sync 	-1;
	// begin inline asm
	mma.sync.aligned.row.col.m8n8k32.s32.s4.s4.s32 {%r34459, %r34460}, {%r49150}, {%r49150}, {%r34453, %r34454};

	// end inline asm
	bar.warp.sync 	-1;
	// begin inline asm
	mma.sync.aligned.row.col.m8n8k32.s32.s4.s4.s32 {%r34465, %r34466}, {%r49150}, {%r49150}, {%r34459, %r34460};

	// end inline asm
	bar.warp.sync 	-1;
	// begin inline asm
	mma.sync.aligned.row.col.m8n8k32.s32.s4.s4.s32 {%r34471, %r34472}, {%r49150}, {%r49150}, {%r34465, %r34466};

	// end inline asm
	bar.warp.sync 	-1;
	// begin inline asm
	mma.sync.aligned.row.col.m8n8k32.s32.s4.s4.s32 {%r34477, %r34478}, {%r49150}, {%r49150}, {%r34471, %r34472};

	// end inline asm
	bar.warp.sync 	-1;
	// begin inline asm
	mma.sync.aligned.row.col.m8n8k32.s32.s4.s4.s32 {%r34483, %r34484}, {%r49150}, {%r49150}, {%r34477, %r34478};

	// end inline asm
	bar.warp.sync 	-1;
	// begin inline asm
	mma.sync.aligned.row.col.m8n8k32.s32.s4.s4.s32 {%r34489, %r34490}, {%r49150}, {%r49150}, {%r34483, %r34484};

	// end inline asm
	bar.warp.sync 	-1;
	// begin inline asm
	mma.sync.aligned.row.col.m8n8k32.s32.s4.s4.s32 {%r34495, %r34496}, {%r49150}, {%r49150}, {%r34489, %r34490};

	// end inline asm
	bar.warp.sync 	-1;
	// begin inline asm
	mma.sync.aligned.row.col.m8n8k32.s32.s4.s4.s32 {%r34501, %r34502}, {%r49150}, {%r49150}, {%r34495, %r34496};

	// end inline asm
	bar.warp.sync 	-1;
	// begin inline asm
	mma.sync.aligned.row.col.m8n8k32.s32.s4.s4.s32 {%r34507, %r34508}, {%r49150}, {%r49150}, {%r34501, %r34502};

	// end inline asm
	bar.warp.sync 	-1;
	// begin inline asm
	mma.sync.aligned.row.col.m8n8k32.s32.s4.s4.s32 {%r34513, %r34514}, {%r49150}, {%r49150}, {%r34507, %r34508};

	// end inline asm
	bar.warp.sync 	-1;
	// begin inline asm
	mma.sync.aligned.row.col.m8n8k32.s32.s4.s4.s32 {%r34519, %r34520}, {%r49150}, {%r49150}, {%r34513, %r34514};

	// end inline asm
	bar.warp.sync 	-1;
	// begin inline asm
	mma.sync.aligned.row.col.m8n8k32.s32.s4.s4.s32 {%r34525, %r34526}, {%r49150}, {%r49150}, {%r34519, %r34520};

	// end inline asm
	bar.warp.sync 	-1;
	// begin inline asm
	mma.sync.aligned.row.col.m8n8k32.s32.s4.s4.s32 {%r34531, %r34532}, {%r49150}, {%r49150}, {%r34525, %r34526};

	// end inline asm
	bar.warp.sync 	-1;
	// begin inline asm
	mma.sync.aligned.row.col.m8n8k32.s32.s4.s4.s32 {%r34537, %r34538}, {%r49150}, {%r49150}, {%r34531, %r34532};

	// end inline asm
	bar.warp.sync 	-1;
	// begin inline asm
	mma.sync.aligned.row.col.m8n8k32.s32.s4.s4.s32 {%r34543, %r34544}, {%r49150}, {%r49150}, {%r34537, %r34538};

	// end inline asm
	bar.warp.sync 	-1;
	// begin inline asm
	mma.sync.aligned.row.col.m8n8k32.s32.s4.s4.s32 {%r34549, %r34550}, {%r49150}, {%r49150}, {%r34543, %r34544};

	// end inline asm
	bar.warp.sync 	-1;
	// begin inline asm
	mma.sync.aligned.row.col.m8n8k32.s32.s4.s4.s32 {%r34555, %r34556}, {%r49150}, {%r49150}, {%r34549, %r34550};

	// end inline asm
	bar.warp.sync 	-1;
	// begin inline asm
	mma.sync.aligned.row.col.m8n8k32.s32.s4.s4.s32 {%r34561, %r34562}, {%r49150}, {%r49150}, {%r34555, %r34556};

	// end inline asm
	bar.warp.sync 	-1;
	// begin inline asm
	mma.sync.aligned.row.col.m8n8k32.s32.s4.s4.s32 {%r34567, %r34568}, {%r49150}, {%r49150}, {%r34561, %r34562};

	// end inline asm
	bar.warp.sync 	-1;
	// begin inline asm
	mma.sync.aligned.row.col.m8n8k32.s32.s4.s4.s32 {%r34573, %r34574}, {%r49150}, {%r49150}, {%r34567, %r34568};

	// end inline asm
	bar.warp.sync 	-1;
	// begin inline asm
	mma.sync.aligned.row.col.m8n8k32.s32.s4.s4.s32 {%r34579, %r34580}, {%r49150}, {%r49150}, {%r34573, %r34574};

	// end inline asm
	bar.warp.sync 	-1;
	// begin inline asm
	mma.sync.aligned.row.col.m8n8k32.s32.s4.s4.s32 {%r34585, %r34586}, {%r49150}, {%r49150}, {%r34579, %r34580};

	// end inline asm
	bar.warp.sync 	-1;
	// begin inline asm
	mma.sync.aligned.row.col.m8n8k32.s32.s4.s4.s32 {%r34591, %r34592}, {%r49150}, {%r49150}, {%r34585, %r34586};

	// end inline asm
	bar.warp.sync 	-1;
	// begin inline asm
	mma.sync.aligned.row.col.m8n8k32.s32.s4.s4.s32 {%r34597, %r34598}, {%r49150}, {%r49150}, {%r34591, %r34592};

	// end inline asm
	bar.warp.sync 	-1;
	// begin inline asm
	mma.sync.aligned.row.col.m8n8k32.s32.s4.s4.s32 {%r34603, %r34604}, {%r49150}, {%r49150}, {%r34597, %r34598};

	// end inline asm
	bar.warp.sync 	-1;
	// begin inline asm
	mma.sync.aligned.row.col.m8n8k32.s32.s4.s4.s32 {%r34609, %r34610}, {%r49150}, {%r49150}, {%r34603, %r34604};

	// end inline asm
	bar.warp.sync 	-1;
	// begin inline asm
	mma.sync.aligned.row.col.m8n8k32.s32.s4.s4.s32 {%r34615, %r34616}, {%r49150}, {%r49150}, {%r34609, %r34610};

	// end inline asm
	bar.warp.sync 	-1;
	// begin inline asm
	mma.sync.aligned.row.col.m8n8k32.s32.s4.s4.s32 {%r34621, %r34622}, {%r49150}, {%r49150}, {%r34615, %r34616};

	// end inline asm
	bar.warp.sync 	-1;
	// begin inline asm
	mma.sync.aligned.row.col.m8n8k32.s32.s4.s4.s32 {%r34627, %r34628}, {%r49150}, {%r49150}, {%r34621, %r34622};

	// end inline asm
	bar.warp.sync 	-1;
	// begin inline asm
	mma.sync.aligned.row.col.m8n8k32.s32.s4.s4.s32 {%r34633, %r34634}, {%r49150}, {%r49150}, {%r34627, %r34628};

	// end inline asm
	bar.warp.sync 	-1;
	// begin inline asm
	mma.sync.aligned.row.col.m8n8k32.s32.s4.s4.s32 {%r34639, %r34640}, {%r49150}, {%r49150}, {%r34633, %r34634};

	// end inline asm
	bar.warp.sync 	-1;
	// begin inline asm
	mma.sync.aligned.row.col.m8n8k32.s32.s4.s4.s32 {%r34645, %r34646}, {%r49150}, {%r49150}, {%r34639, %r34640};

	// end inline asm
	bar.warp.sync 	-1;
	// begin inline asm
	mma.sync.aligned.row.col.m8n8k32.s32.s4.s4.s32 {%r34651, %r34652}, {%r49150}, {%r49150}, {%r34645, %r34646};

	// end inline asm
	bar.warp.sync 	-1;
	// begin inline asm
	mma.sync.aligned.row.col.m8n8k32.s32.s4.s4.s32 {%r34657, %r34658}, {%r49150}, {%r49150}, {%r34651, %r34652};

	// end inline asm
	bar.warp.sync 	-1;
	// begin inline asm
	mma.sync.aligned.row.col.m8n8k32.s32.s4.s4.s32 {%r34663, %r34664}, {%r49150}, {%r49150}, {%r34657, %r34658};

	// end inline asm
	bar.warp.sync 	-1;
	// begin inline asm
	mma.sync.aligned.row.col.m8n8k32.s32.s4.s4.s32 {%r34669, %r34670}, {%r49150}, {%r49150}, {%r34663, %r34664};

	// end inline asm
	bar.warp.sync 	-1;
	// begin inline asm
	mma.sync.aligned.row.col.m8n8k32.s32.s4.s4.s32 {%r34675, %r34676}, {%r49150}, {%r49150}, {%r34669, %r34670};

	// end inline asm
	bar.warp.sync 	-1;
	// begin inline asm
	mma.sync.aligned.row.col.m8n8k32.s32.s4.s4.s32 {%r34681, %r34682}, {%r49150}, {%r49150}, {%r34675, %r34676};

	// end inline asm
	bar.warp.sync 	-1;
	// begin inline asm
	mma.sync.aligned.row.col.m8n8k32.s32.s4.s4.s32 {%r34687, %r34688}, {%r49150}, {%r49150}, {%r34681, %r34682};

	// end inline asm
	bar.warp.sync 	-1;
	// begin inline asm
	mma.sync.aligned.row.col.m8n8k32.s32.s4.s4.s32 {%r34693, %r34694}, {%r49150}, {%r49150}, {%r34687, %r34688};

	// end inline asm
	bar.warp.sync 	-1;
	// begin inline asm
	mma.sync.aligned.row.col.m8n8k32.s32.s4.s4.s32 {%r34699, %r34700}, {%r49150}, {%r49150}, {%r34693, %r34694};

	// end inline asm
	bar.warp.sync 	-1;
	// begin inline asm
	mma.sync.aligned.row.col.m8n8k32.s32.s4.s4.s32 {%r34705, %r34706}, {%r49150}, {%r49150}, {%r34699, %r34700};

	// end inline asm
	bar.warp.sync 	-1;
	// begin inline asm
	mma.sync.aligned.row.col.m8n8k32.s32.s4.s4.s32 {%r34711, %r34712}, {%r49150}, {%r49150}, {%r34705, %r34706};

	// end inline asm
	bar.warp.sync 	-1;
	// begin inline asm
	mma.sync.aligned.row.col.m8n8k32.s32.s4.s4.s32 {%r34717, %r34718}, {%r49150}, {%r49150}, {%r34711, %r34712};

	// end inline asm
	bar.warp.sync 	-1;
	// begin inline asm
	mma.sync.aligned.row.col.m8n8k32.s32.s4.s4.s32 {%r34723, %r34724}, {%r49150}, {%r49150}, {%r34717, %r34718};

	// end inline asm
	bar.warp.sync 	-1;
	// begin inline asm
	mma.sync.aligned.row.col.m8n8k32.s32.s4.s4.s32 {%r34729, %r34730}, {%r49150}, {%r49150}, {%r34723, %r34724};

	// end inline asm
	bar.warp.sync 	-1;
	// begin inline asm
	mma.sync.aligned.row.col.m8n8k32.s32.s4.s4.s32 {%r34735, %r34736}, {%r49150}, {%r49150}, {%r34729, %r34730};

	// end inline asm
	bar.warp.sync 	-1;
	// begin inline asm
	mma.sync.aligned.row.col.m8n8k32.s32.s4.s4.s32 {%r34741, %r34742}, {%r49150}, {%r49150}, {%r34735, %r34736};

	// end inline asm
	bar.warp.sync 	-1;
	// begin inline asm
	mma.sync.aligned.row.col.m8n8k32.s32.s4.s4.s32 {%r34747, %r34748}, {%r49150}, {%r49150}, {%r34741, %r34742};

	// end inline asm
	bar.warp.sync 	-1;
	// begin inline asm
	mma.sync.aligned.row.col.m8n8k32.s32.s4.s4.s32 {%r34753, %r34754}, {%r49150}, {%r49150}, {%r34747, %r34748};

	// end inline asm
	bar.warp.sync 	-1;
	// begin inline asm
	mma.sync.aligned.row.col.m8n8k32.s32.s4.s4.s32 {%r34759, %r34760}, {%r49150}, {%r49150}, {%r34753, %r34754};

	// end inline asm
	bar.warp.sync 	-1;
	// begin inline asm
	mma.sync.aligned.row.col.m8n8k32.s32.s4.s4.s32 {%r34765, %r34766}, {%r49150}, {%r49150}, {%r34759, %r34760};

	// end inline asm
	bar.warp.sync 	-1;
	// begin inline asm
	mma.sync.aligned.row.col.m8n8k32.s32.s4.s4.s32 {%r34771, %r34772}, {%r49150}, {%r49150}, {%r34765, %r34766};

	// end inline asm
	bar.warp.sync 	-1;
	// begin inline asm
	mma.sync.aligned.row.col.m8n8k32.s32.s4.s4.s32 {%r34777, %r34778}, {%r49150}, {%r49150}, {%r34771, %r34772};

	// end inline asm
	bar.warp.sync 	-1;
	// begin inline asm
	mma.sync.aligned.row.col.m8n8k32.s32.s4.s4.s32 {%r34783, %r34784}, {%r49150}, {%r49150}, {%r34777, %r34778};

	// end inline asm
	bar.warp.sync 	-1;
	// begin inline asm
	mma.sync.aligned.row.col.m8n8k32.s32.s4.s4.s32 {%r34789, %r34790}, {%r49150}, {%r49150}, {%r34783, %r34784};

	// end inline asm
	bar.warp.sync 	-1;
	// begin inline asm
	mma.sync.aligned.row.col.m8n8k32.s32.s4.s4.s32 {%r34795, %r34796}, {%r49150}, {%r49150}, {%r34789, %r34790};

	// end inline asm
	bar.warp.sync 	-1;
	// begin inline asm
	mma.sync.aligned.row.col.m8n8k32.s32.s4.s4.s32 {%r34801, %r34802}, {%r49150}, {%r49150}, {%r34795, %r34796};

	// end inline asm
	bar.warp.sync 	-1;
	// begin inline asm
	mma.sync.aligned.row.col.m8n8k32.s32.s4.s4.s32 {%r34807, %r34808}, {%r49150}, {%r49150}, {%r34801, %r34802};

	// end inline asm
	bar.warp.sync 	-1;
	// begin inline asm
	mma.sync.aligned.row.col.m8n8k32.s32.s4.s4.s32 {%r34813, %r34814}, {%r49150}, {%r49150}, {%r34807, %r34808};

	// end inline asm
	bar.warp.sync 	-1;
	// begin inline asm
	mma.sync.aligned.row.col.m8n8k32.s32.s4.s4.s32 {%r34819, %r34820}, {%r49150}, {%r49150}, {%r34813, %r34814};

	// end inline asm
	bar.warp.sync 	-1;
	// begin inline asm
	mma.sync.aligned.row.col.m8n8k32.s32.s4.s4.s32 {%r34825, %r34826}, {%r49150}, {%r49150}, {%r34819, %r34820};

	// end inline asm
	bar.warp.sync 	-1;
	// begin inline asm
	mma.sync.aligned.row.col.m8n8k32.s32.s4.s4.s32 {%r34831, %r34832}, {%r49150}, {%r49150}, {%r34825, %r34826};

	// end inline asm
	bar.warp.sync 	-1;
	// begin inline asm
	mma.sync.aligned.row.col.m8n8k32.s32.s4.s4.s32 {%r34837, %r34838}, {%r49150}, {%r49150}, {%r34831, %r34832};

	// end inline asm
	bar.warp.sync 	-1;
	// begin inline asm
	mma.sync.aligned.row.col.m8n8k32.s32.s4.s4.s32 {%r34843, %r34844}, {%r49150}, {%r49150}, {%r34837, %r34838};

	// end inline asm
	bar.warp.sync 	-1;
	// begin inline asm
	mma.sync.aligned.row.col.m8n8k32.s32.s4.s4.s32 {%r34849, %r34850}, {%r49150}, {%r49150}, {%r34843, %r34844};

	// end inline asm
	bar.warp.sync 	-1;
	// begin inline asm
	mma.sync.aligned.row.col.m8n8k32.s32.s4.s4.s32 {%r34855, %r34856}, {%r49150}, {%r49150}, {%r34849, %r34850};

	// end inline asm
	bar.warp.sync 	-1;
	// begin inline asm
	mma.sync.aligned.row.col.m8n8k32.s32.s4.s4.s32 {%r34861, %r34862}, {%r49150}, {%r49150}, {%r34855, %r34856};

	// end inline asm
	bar.warp.sync 	-1;
	// begin inline asm
	mma.sync.aligned.row.col.m8n8k32.s32.s4.s4.s32 {%r34867, %r34868}, {%r49150}, {%r49150}, {%r34861, %r34862};

	// end inline asm
	bar.warp.sync 	-1;
	// begin inline asm
	mma.sync.aligned.row.col.m8n8k32.s32.s4.s4.s32 {%r34873, %r34874}, {%r49150}, {%r49150}, {%r34867, %r34868};

	// end inline asm
	bar.warp.sync 	-1;
	// begin inline asm
	mma.sync.aligned.row.col.m8n8k32.s32.s4.s4.s32 {%r34879, %r34880}, {%r49150}, {%r49150}, {%r34873, %r34874};

	// end inline asm
	bar.warp.sync 	-1;
	// begin inline asm
	mma.sync.aligned.row.col.m8n8k32.s32.s4.s4.s32 {%r34885, %r34886}, {%r49150}, {%r49150}, {%r34879, %r34880};

	// end inline asm
	bar.warp.sync 	-1;
	// begin inline asm
	mma.sync.aligned.row.col.m8n8k32.s32.s4.s4.s32 {%r34891, %r34892}, {%r49150}, {%r49150}, {%r34885, %r34886};

	// end inline asm
	bar.warp.sync 	-1;
	// begin inline asm
	mma.sync.aligned.row.col.m8n8k32.s32.s4.s4.s32 {%r34897, %r34898}, {%r49150}, {%r49150}, {%r34891, %r34892};

	// end inline asm
	bar.warp.sync 	-1;
	// begin inline asm
	mma.sync.aligned.row.col.m8n8k32.s32.s4.s4.s32 {%r34903, %r34904}, {%r49150}, {%r49150}, {%r34897, %r34898};

	// end inline asm
	bar.warp.sync 	-1;
	// begin inline asm
	mma.sync.aligned.row.col.m8n8k32.s32.s4.s4.s32 {%r34909, %r34910}, {%r49150}, {%r49150}, {%r34903, %r34904};

	// end inline asm
	bar.warp.sync 	-1;
	// begin inline asm
	mma.sync.aligned.row.col.m8n8k32.s32.s4.s4.s32 {%r34915, %r34916}, {%r49150}, {%r49150}, {%r34909, %r34910};

	// end inline asm
	bar.warp.sync 	-1;
	// begin inline asm
	mma.sync.aligned.row.col.m8n8k32.s32.s4.s4.s32 {%r34921, %r34922}, {%r49150}, {%r49150}, {%r34915, %r34916};

	// end inline asm
	bar.warp.sync 	-1;
	// begin inline asm
	mma.sync.aligned.row.col.m8n8k32.s32.s4.s4.s32 {%r34927, %r34928}, {%r49150}, {%r49150}, {%r34921, %r34922};

	// end inline asm
	bar.warp.sync 	-1;
	// begin inline asm
	mma.sync.aligned.row.col.m8n8k32.s32.s4.s4.s32 {%r34933, %r34934}, {%r49150}, {%r49150}, {%r34927, %r34928};

	// end inline asm
	bar.warp.sync 	-1;
	// begin inline asm
	mma.sync.aligned.row.col.m8n8k32.s32.s4.s4.s32 {%r34939, %r34940}, {%r49150}, {%r49150}, {%r34933, %r34934};

	// end inline asm
	bar.warp.sync 	-1;
	// begin inline asm
	mma.sync.aligned.row.col.m8n8k32.s32.s4.s4.s32 {%r34945, %r34946}, {%r49150}, {%r49150}, {%r34939, %r34940};

	// end inline asm
	bar.warp.sync 	-1;
	// begin inline asm
	mma.sync.aligned.row.col.m8n8k32.s32.s4.s4.s32 {%r34951, %r34952}, {%r49150}, {%r49150}, {%r34945, %r34946};

	// end inline asm
	bar.warp.sync 	-1;
	// begin inline asm
	mma.sync.aligned.row.col.m8n8k32.s32.s4.s4.s32 {%r34957, %r34958}, {%r49150}, {%r49150}, {%r34951, %r34952};

	// end inline asm
	bar.warp.sync 	-1;
	// begin inline asm
	mma.sync.aligned.row.col.m8n8k32.s32.s4.s4.s32 {%r34963, %r34964}, {%r49150}, {%r49150}, {%r34957, %r34958};

	// end inline asm
	bar.warp.sync 	-1;
	// begin inline asm
	mma.sync.aligned.row.col.m8n8k32.s32.s4.s4.s32 {%r34969, %r34970}, {%r49150}, {%r49150}, {%r34963, %r34964};

	// end inline asm
	bar.warp.sync 	-1;
	// begin inline asm
	mma.sync.aligned.row.col.m8n8k32.s32.s4.s4.s32 {%r34975, %r34976}, {%r49150}, {%r49150}, {%r34969, %r34970};

	// end inline asm
	bar.warp.sync 	-1;
	// begin inline asm
	mma.sync.aligned.row.col.m8n8k32.s32.s4.s4.s32 {%r34981, %r34982}, {%r49150}, {%r49150}, {%r34975, %r34976};

	// end inline asm
	bar.warp.sync 	-1;
	// begin inline asm
	mma.sync.aligned.row.col.m8n8k32.s32.s4.s4.s32 {%r34987, %r34988}, {%r49150}, {%r49150}, {%r34981, %r34982};

	// end inline asm
	bar.warp.sync 	-1;
	// begin inline asm
	mma.sync.aligned.row.col.m8n8k32.s32.s4.s4.s32 {%r34993, %r34994}, {%r49150}, {%r49150}, {%r34987, %r34988};

	// end inline asm
	bar.warp.sync 	-1;
	// begin inline asm
	mma.sync.aligned.row.col.m8n8k32.s32.s4.s4.s32 {%r34999, %r35000}, {%r49150}, {%r49150}, {%r34993, %r34994};

	// end inline asm
	bar.warp.sync 	-1;
	// begin inline asm
	mma.sync.aligned.row.col.m8n8k32.s32.s4.s4.s32 {%r35005, %r35006}, {%r49150}, {%r49150}, {%r34999, %r35000};

	// end inline asm
	bar.warp.sync 	-1;
	// begin inline asm
	mma.sync.aligned.row.col.m8n8k32.s32.s4.s4.s32 {%r35011, %r35012}, {%r49150}, {%r49150}, {%r35005, %r35006};

	// end inline asm
	bar.warp.sync 	-1;
	// begin inline asm
	mma.sync.aligned.row.col.m8n8k32.s32.s4.s4.s32 {%r35017, %r35018}, {%r49150}, {%r49150}, {%r35011, %r35012};

	// end inline asm
	bar.warp.sync 	-1;
	// begin inline asm
	mma.sync.aligned.row.col.m8n8k32.s32.s4.s4.s32 {%r35023, %r35024}, {%r49150}, {%r49150}, {%r35017, %r35018};

	// end inline asm
	bar.warp.sync 	-1;
	// begin inline asm
	mma.sync.aligned.row.col.m8n8k32.s32.s4.s4.s32 {%r35029, %r35030}, {%r49150}, {%r49150}, {%r35023, %r35024};

	// end inline asm
	bar.warp.sync 	-1;
	// begin inline asm
	mma.sync.aligned.row.col.m8n8k32.s32.s4.s4.s32 {%r35035, %r35036}, {%r49150}, {%r49150}, {%r35029, %r35030};

	// end inline asm
	bar.warp.sync 	-1;
	// begin inline asm
	mma.sync.aligned.row.col.m8n8k32.s32.s4.s4.s32 {%r35041, %r35042}, {%r49150}, {%r49150}, {%r35035, %r35036};

	// end inline asm
	bar.warp.sync 	-1;
	// begin inline asm
	mma.sync.aligned.row.col.m8n8k32.s32.s4.s4.s32 {%r35047, %r35048}, {%r49150}, {%r49150}, {%r35041, %r35042};

	// end inline asm
	bar.warp.sync 	-1;
	// begin inline asm
	mma.sync.aligned.row.col.m8n8k32.s32.s4.s4.s32 {%r35053, %r35054}, {%r49150}, {%r49150}, {%r35047, %r35048};

	// end inline asm
	bar.warp.sync 	-1;
	// begin inline asm
	mma.sync.aligned.row.col.m8n8k32.s32.s4.s4.s32 {%r35059, %r35060}, {%r49150}, {%r49150}, {%r35053, %r35054};

	// end inline asm
	bar.warp.sync 	-1;
	// begin inline asm
	mma.sync.aligned.row.col.m8n8k32.s32.s4.s4.s32 {%r35065, %r35066}, {%r49150}, {%r49150}, {%r35059, %r35060};

	// end inline asm
	bar.warp.sync 	-1;
	// begin inline asm
	mma.sync.aligned.row.col.m8n8k32.s32.s4.s4.s32 {%r35071, %r35072}, {%r49150}, {%r49150}, {%r35065, %r35066};

	// end inline asm
	bar.warp.sync 	-1;
	// begin inline asm
	mma.sync.aligned.row.col.m8n8k32.s32.s4.s4.s32 {%r35077, %r35078}, {%r49150}, {%r49150}, {%r35071, %r35072};

	// end inline asm
	bar.warp.sync 	-1;
	// begin inline asm
	mma.sync.aligned.row.col.m8n8k32.s32.s4.s4.s32 {%r35083, %r35084}, {%r49150}, {%r49150}, {%r35077, %r35078};

	// end inline asm
	bar.warp.sync 	-1;
	// begin inline asm
	mma.sync.aligned.row.col.m8n8k32.s32.s4.s4.s32 {%r35089, %r35090}, {%r49150}, {%r49150}, {%r35083, %r35084};

	// end inline asm
	bar.warp.sync 	-1;
	// begin inline asm
	mma.sync.aligned.row.col.m8n8k32.s32.s4.s4.s32 {%r35095, %r35096}, {%r49150}, {%r49150}, {%r35089, %r35090};

	// end inline asm
	bar.warp.sync 	-1;
	// begin inline asm
	mma.sync.aligned.row.col.m8n8k32.s32.s4.s4.s32 {%r35101, %r35102}, {%r49150}, {%r49150}, {%r35095, %r35096};

	// end inline asm
	bar.warp.sync 	-1;
	// begin inline asm
	mma.sync.aligned.row.col.m8n8k32.s32.s4.s4.s32 {%r35107, %r35108}, {%r49150}, {%r49150}, {%r35101, %r35102};

	// end inline asm
	bar.warp.sync 	-1;
	// begin inline asm
	mma.sync.aligned.row.col.m8n8k32.s32.s4.s4.s32 {%r35113, %r35114}, {%r49150}, {%r49150}, {%r35107, %r35108};

	// end inline asm
	bar.warp.sync 	-1;
	// begin inline asm
	mma.sync.aligned.row.col.m8n8k32.s32.s4.s4.s32 {%r35119, %r35120}, {%r49150}, {%r49150}, {%r35113, %r35114};

	// end inline asm
	bar.warp.sync 	-1;
	// begin inline asm
	mma.sync.aligned.row.col.m8n8k32.s32.s4.s4.s32 {%r35125, %r35126}, {%r49150}, {%r49150}, {%r35119, %r35120};

	// end inline asm
	bar.warp.sync 	-1;
	// begin inline asm
	mma.sync.aligned.row.col.m8n8k32.s32.s4.s4.s32 {%r35131, %r35132}, {%r49150}, {%r49150}, {%r35125, %r35126};

	// end inline asm
	bar.warp.sync 	-1;
	// begin inline asm
	mma.sync.aligned.row.col.m8n8k32.s32.s4.s4.s32 {%r35137, %r35138}, {%r49150}, {%r49150}, {%r35131, %r35132};

	// end inline asm
	bar.warp.sync 	-1;
	// begin inline asm
	mma.sync.aligned.row.col.m8n8k32.s32.s4.s4.s32 {%r35143, %r35144}, {%r49150}, {%r49150}, {%r35137, %r35138};

	// end inline asm
	bar.warp.sync 	-1;
	// begin inline asm
	mma.sync.aligned.row.col.m8n8k32.s32.s4.s4.s32 {%r35149, %r35150}, {%r49150}, {%r49150}, {%r35143, %r35144};

	// end inline asm
	bar.warp.sync 	-1;
	// begin inline asm
	mma.sync.aligned.row.col.m8n8k32.s32.s4.s4.s32 {%r35155, %r35156}, {%r49150}, {%r49150}, {%r35149, %r35150};

	// end inline asm
	bar.warp.sync 	-1;
	// begin inline asm
	mma.sync.aligned.row.col.m8n8k32.s32.s4.s4.s32 {%r35161, %r35162}, {%r49150}, {%r49150}, {%r35155, %r35156};

	// end inline asm
	bar.warp.sync 	-1;
	// begin inline asm
	mma.sync.aligned.row.col.m8n8k32.s32.s4.s4.s32 {%r35167, %r35168}, {%r49150}, {%r49150}, {%r35161, %r35162};

	// end inline asm
	bar.warp.sync 	-1;
	// begin inline asm
	mma.sync.aligned.row.col.m8n8k32.s32.s4.s4.s32 {%r35173, %r35174}, {%r49150}, {%r49150}, {%r35167, %r35168};

	// end inline asm
	bar.warp.sync 	-1;
	// begin inline asm
	mma.sync.aligned.row.col.m8n8k32.s32.s4.s4.s32 {%r35179, %r35180}, {%r49150}, {%r49150}, {%r35173, %r35174};

	// end inline asm
	bar.warp.sync 	-1;
	// begin inline asm
	mma.sync.aligned.row.col.m8n8k32.s32.s4.s4.s32 {%r35185, %r35186}, {%r49150}, {%r49150}, {%r35179, %r35180};

	// end inline asm
	bar.warp.sync 	-1;
	// begin inline asm
	mma.sync.aligned.row.col.m8n8k32.s32.s4.s4.s32 {%r35191, %r35192}, {%r49150}, {%r49150}, {%r35185, %r35186};

	// end inline asm
	bar.warp.sync 	-1;
	// begin inline asm
	mma.sync.aligned.row.col.m8n8k32.s32.s4.s4.s32 {%r35197, %r35198}, {%r49150}, {%r49150}, {%r35191, %r35192};

	// end inline asm
	bar.warp.sync 	-1;
	// begin inline asm
	mma.sync.aligned.row.col.m8n8k32.s32.s4.s4.s32 {%r35203, %r35204}, {%r49150}, {%r49150}, {%r35197, %r35198};

	// end inline asm
	bar.warp.sync 	-1;
	// begin inline asm
	mma.sync.aligned.row.col.m8n8k32.s32.s4.s4.s32 {%r35209, %r35210}, {%r49150}, {%r49150}, {%r35203, %r35204};

	// end inline asm
	bar.warp.sync 	-1;
	// begin inline asm
	mma.sync.aligned.row.col.m8n8k32.s32.s4.s4.s32 {%r35215, %r35216}, {%r49150}, {%r49150}, {%r35209, %r35210};

	// end inline asm
	bar.warp.sync 	-1;
	// begin inline asm
	mma.sync.aligned.row.col.m8n8k32.s32.s4.s4.s32 {%r35221, %r35222}, {%r49150}, {%r49150}, {%r35215, %r35216};

	// end inline asm
	bar.warp.sync 	-1;
	// begin inline asm
	mma.sync.aligned.row.col.m8n8k32.s32.s4.s4.s32 {%r35227, %r35228}, {%r49150}, {%r49150}, {%r35221, %r35222};

	// end inline asm
	bar.warp.sync 	-1;
	// begin inline asm
	mma.sync.aligned.row.col.m8n8k32.s32.s4.s4.s32 {%r35233, %r35234}, {%r49150}, {%r49150}, {%r35227, %r35228};

	// end inline asm
	bar.warp.sync 	-1;
	// begin inline asm
	mma.sync.aligned.row.col.m8n8k32.s32.s4.s4.s32 {%r35239, %r35240}, {%r49150}, {%r49150}, {%r35233, %r35234};

	// end inline asm
	bar.warp.sync 	-1;
	// begin inline asm
	mma.sync.aligned.row.col.m8n8k32.s32.s4.s4.s32 {%r35245, %r35246}, {%r49150}, {%r49150}, {%r35239, %r35240};

	// end inline asm
	bar.warp.sync 	-1;
	// begin inline asm
	mma.sync.aligned.row.col.m8n8k32.s32.s4.s4.s32 {%r35251, %r35252}, {%r49150}, {%r49150}, {%r35245, %r35246};

	// end inline asm
	bar.warp.sync 	-1;
	// begin inline asm
	mma.sync.aligned.row.col.m8n8k32.s32.s4.s4.s32 {%r35257, %r35258}, {%r49150}, {%r49150}, {%r35251, %r35252};

	// end inline asm
	bar.warp.sync 	-1;
	// begin inline asm
	mma.sync.aligned.row.col.m8n8k32.s32.s4.s4.s32 {%r35263, %r35264}, {%r49150}, {%r49150}, {%r35257, %r35258};

	// end inline asm
	bar.warp.sync 	-1;
	// begin inline asm
	mma.sync.aligned.row.col.m8n8k32.s32.s4.s4.s32 {%r35269, %r35270}, {%r49150}, {%r49150}, {%r35263, %r35264};

	// end inline asm
	bar.warp.sync 	-1;
	// begin inline asm
	mma.sync.aligned.row.col.m8n8k32.s32.s4.s4.s32 {%r35275, %r35276}, {%r49150}, {%r49150}, {%r35269, %r35270};

	// end inline asm
	bar.warp.sync 	-1;
	// begin inline asm
	mma.sync.aligned.row.col.m8n8k32.s32.s4.s4.s32 {%r35281, %r35282}, {%r49150}, {%r49150}, {%r35275, %r35276};

	// end inline asm
	bar.warp.sync 	-1;
	// begin inline asm
	mma.sync.aligned.row.col.m8n8k32.s32.s4.s4.s32 {%r35287, %r35288}, {%r49150}, {%r49150}, {%r35281, %r35282};

	// end inline asm
	bar.warp.sync 	-1;
	// begin inline asm
	mma.sync.aligned.row.col.m8n8k32.s32.s4.s4.s32 {%r35293, %r35294}, {%r49150}, {%r49150}, {%r35287, %r35288};

	// end inline asm
	bar.warp.sync 	-1;
	// begin inline asm
	mma.sync.aligned.row.col.m8n8k32.s32.s4.s4.s32 {%r35299, %r35300}, {%r49150}, {%r49150}, {%r35293, %r35294};

	// end inline asm
	bar.warp.sync 	-1;
	// begin inline asm
	mma.sync.aligned.row.col.m8n8k32.s32.s4.s4.s32 {%r35305, %r35306}, {%r49150}, {%r49150}, {%r35299, %r35300};

	// end inline asm
	bar.warp.sync 	-1;
	// begin inline asm
	mma.sync.aligned.row.col.m8n8k32.s32.s4.s4.s32 {%r35311, %r35312}, {%r49150}, {%r49150}, {%r35305, %r35306};

	// end inline asm
	bar.warp.sync 	-1;
	// begin inline asm
	mma.sync.aligned.row.col.m8n8k32.s32.s4.s4.s32 {%r35317, %r35318}, {%r49150}, {%r49150}, {%r35311, %r35312};

	// end inline asm
	bar.warp.sync 	-1;
	// begin inline asm
	mma.sync.aligned.row.col.m8n8k32.s32.s4.s4.s32 {%r35323, %r35324}, {%r49150}, {%r49150}, {%r35317, %r35318};

	// end inline asm
	bar.warp.sync 	-1;
	// begin inline asm
	mma.sync.aligned.row.col.m8n8k32.s32.s4.s4.s32 {%r35329, %r35330}, {%r49150}, {%r49150}, {%r35323, %r35324};

	// end inline asm
	bar.warp.sync 	-1;
	// begin inline asm
	mma.sync.aligned.row.col.m8n8k32.s32.s4.s4.s32 {%r35335, %r35336}, {%r49150}, {%r49150}, {%r35329, %r35330};

	// end inline asm
	bar.warp.sync 	-1;
	// begin inline asm
	mma.sync.aligned.row.col.m8n8k32.s32.s4.s4.s32 {%r35341, %r35342}, {%r49150}, {%r49150}, {%r35335, %r35336};

	// end inline asm
	bar.warp.sync 	-1;
	// begin inline asm
	mma.sync.aligned.row.col.m8n8k32.s32.s4.s4.s32 {%r35347, %r35348}, {%r49150}, {%r49150}, {%r35341, %r35342};

	// end inline asm
	bar.warp.sync 	-1;
	// begin inline asm
	mma.sync.aligned.row.col.m8n8k32.s32.s4.s4.s32 {%r35353, %r35354}, {%r49150}, {%r49150}, {%r35347, %r35348};

	// end inline asm
	bar.warp.sync 	-1;
	// begin inline asm
	mma.sync.aligned.row.col.m8n8k32.s32.s4.s4.s32 {%r35359, %r35360}, {%r49150}, {%r49150}, {%r35353, %r35354};

	// end inline asm
	bar.warp.sync 	-1;
	// begin inline asm
	mma.sync.aligned.row.col.m8n8k32.s32.s4.s4.s32 {%r35365, %r35366}, {%r49150}, {%r49150}, {%r35359, %r35360};

	// end inline asm
	bar.warp.sync 	-1;
	// begin inline asm
	mma.sync.aligned.row.col.m8n8k32.s32.s4.s4.s32 {%r35371, %r35372}, {%r49150}, {%r49150}, {%r35365, %r35366};

	// end inline asm
	bar.warp.sync 	-1;
	// begin inline asm
	mma.sync.aligned.row.col.m8n8k32.s32.s4.s4.s32 {%r35377, %r35378}, {%r49150}, {%r49150}, {%r35371, %r35372};

	// end inline asm
	bar.warp.sync 	-1;
	// begin inline asm
	mma.sync.aligned.row.col.m8n8k32.s32.s4.s4.s32 {%r35383, %r35384}, {%r49150}, {%r49150}, {%r35377, %r35378};

	// end inline asm
	bar.warp.sync 	-1;
	// begin inline asm
	mma.sync.aligned.row.col.m8n8k32.s32.s4.s4.s32 {%r35389, %r35390}, {%r49150}, {%r49150}, {%r35383, %r35384};

	// end inline asm
	bar.warp.sync 	-1;
	// begin inline asm
	mma.sync.aligned.row.col.m8n8k32.s32.s4.s4.s32 {%r35395, %r35396}, {%r49150}, {%r49150}, {%r35389, %r35390};

	// end inline asm
	bar.warp.sync 	-1;
	// begin inline asm
	mma.sync.aligned.row.col.m8n8k32.s32.s4.s4.s32 {%r35401, %r35402}, {%r49150}, {%r49150}, {%r35395, %r35396};

	// end inline asm
	bar.warp.sync 	-1;
	// begin inline asm
	mma.sync.aligned.row.col.m8n8k32.s32.s4.s4.s32 {%r35407, %r35408}, {%r49150}, {%r49150}, {%r35401, %r35402};

	// end inline asm
	bar.warp.sync 	-1;
	// begin inline asm
	mma.sync.aligned.row.col.m8n8k32.s32.s4.s4.s32 {%r35413, %r35414}, {%r49150}, {%r49150}, {%r35407, %r35408};

	// end inline asm
	bar.warp.sync 	-1;
	// begin inline asm
	mma.sync.aligned.row.col.m8n8k32.s32.s4.s4.s32 {%r35419, %r35420}, {%r49150}, {%r49150}, {%r35413, %r35414};

	// end inline asm
	bar.warp.sync 	-1;
	// begin inline asm
	mma.sync.aligned.row.col.m8n8k32.s32.s4.s4.s32 {%r35425, %r35426}, {%r49150}, {%r49150}, {%r35419, %r35420};

	// end inline asm
	bar.warp.sync 	-1;
	// begin inline asm
	mma.sync.aligned.row.col.m8n8k32.s32.s4.s4.s32 {%r35431, %r35432}, {%r49150}, {%r49150}, {%r35425, %r35426};

	// end inline asm
	bar.warp.sync 	-1;
	// begin inline asm
	mma.sync.aligned.row.col.m8n8k32.s32.s4.s4.s32 {%r35437, %r35438}, {%r49150}, {%r49150}, {%r35431, %r35432};

	// end inline asm
	bar.warp.sync 	-1;
	// begin inline asm
	mma.sync.aligned.row.col.m8n8k32.s32.s4.s4.s32 {%r35443, %r35444}, {%r49150}, {%r49150}, {%r35437, %r35438};

	// end inline asm
	bar.warp.sync 	-1;
	// begin inline asm
	mma.sync.aligned.row.col.m8n8k32.s32.s4.s4.s32 {%r35449, %r35450}, {%r49150}, {%r49150}, {%r35443, %r35444};

	// end inline asm
	bar.warp.sync 	-1;
	// begin inline asm
	mma.sync.aligned.row.col.m8n8k32.s32.s4.s4.s32 {%r35455, %r35456}, {%r49150}, {%r49150}, {%r35449, %r35450};

	// end inline asm
	bar.warp.sync 	-1;
	// begin inline asm
	mma.sync.aligned.row.col.m8n8k32.s32.s4.s4.s32 {%r35461, %r35462}, {%r49150}, {%r49150}, {%r35455, %r35456};

	// end inline asm
	bar.warp.sync 	-1;
	// begin inline asm
	mma.sync.aligned.row.col.m8n8k32.s32.s4.s4.s32 {%r35467, %r35468}, {%r49150}, {%r49150}, {%r35461, %r35462};

	// end inline asm
	bar.warp.sync 	-1;
	// begin inline asm
	mma.sync.aligned.row.col.m8n8k32.s32.s4.s4.s32 {%r35473, %r35474}, {%r49150}, {%r49150}, {%r35467, %r35468};

	// end inline asm
	bar.warp.sync 	-1;
	// begin inline asm
	mma.sync.aligned.row.col.m8n8k32.s32.s4.s4.s32 {%r35479, %r35480}, {%r49150}, {%r49150}, {%r35473, %r35474};

	// end inline asm
	bar.warp.sync 	-1;
	// begin inline asm
	mma.sync.aligned.row.col.m8n8k32.s32.s4.s4.s32 {%r35485, %r35486}, {%r49150}, {%r49150}, {%r35479, %r35480};

	// end inline asm
	bar.warp.sync 	-1;
	// begin inline asm
	mma.sync.aligned.row.col.m8n8k32.s32.s4.s4.s32 {%r35491, %r35492}, {%r49150}, {%r49150}, {%r35485, %r35486};

	// end inline asm
	bar.warp.sync 	-1;
	// begin inline asm
	mma.sync.aligned.row.col.m8n8k32.s32.s4.s4.s32 {%r35497, %r35498}, {%r49150}, {%r49150}, {%r35491, %r35492};

	// end inline asm
	bar.warp.sync 	-1;
	// begin inline asm
	mma.sync.aligned.row.col.m8n8k32.s32.s4.s4.s32 {%r35503, %r35504}, {%r49150}, {%r49150}, {%r35497, %r35498};

	// end inline asm
	bar.warp.sync 	-1;
	// begin inline asm
	mma.sync.aligned.row.col.m8n8k32.s32.s4.s4.s32 {%r35509, %r35510}, {%r49150}, {%r49150}, {%r35503, %r35504};

	// end inline asm
	bar.warp.sync 	-1;
	// begin inline asm
	mma.sync.aligned.row.col.m8n8k32.s32.s4.s4.s32 {%r35515, %r35516}, {%r49150}, {%r49150}, {%r35509, %r35510};

	// end inline asm
	bar.warp.sync 	-1;
	// begin inline asm
	mma.sync.aligned.row.col.m8n8k32.s32.s4.s4.s32 {%r35521, %r35522}, {%r49150}, {%r49150}, {%r35515, %r35516};

	// end inline asm
	bar.warp.sync 	-1;
	// begin inline asm
	mma.sync.aligned.row.col.m8n8k32.s32.s4.s4.s32 {%r35527, %r35528}, {%r49150}, {%r49150}, {%r35521, %r35522};

	// end inline asm
	bar.warp.sync 	-1;
	// begin inline asm
	mma.sync.aligned.row.col.m8n8k32.s32.s4.s4.s32 {%r35533, %r35534}, {%r49150}, {%r49150}, {%r35527, %r35528};

	// end inline asm
	bar.warp.sync 	-1;
	// begin inline asm
	mma.sync.aligned.row.col.m8n8k32.s32.s4.s4.s32 {%r35539, %r35540}, {%r49150}, {%r49150}, {%r35533, %r35534};

	// end inline asm
	bar.warp.sync 	-1;
	// begin inline asm
	mma.sync.aligned.row.col.m8n8k32.s32.s4.s4.s32 {%r35545, %r35546}, {%r49150}, {%r49150}, {%r35539, %r35540};

	// end inline asm
	bar.warp.sync 	-1;
	// begin inline asm
	mma.sync.aligned.row.col.m8n8k32.s32.s4.s4.s32 {%r35551, %r35552}, {%r49150}, {%r49150}, {%r35545, %r35546};

	// end inline asm
	bar.warp.sync 	-1;
	// begin inline asm
	mma.sync.aligned.row.col.m8n8k32.s32.s4.s4.s32 {%r35557, %r35558}, {%r49150}, {%r49150}, {%r35551, %r35552};

	// end inline asm
	bar.warp.sync 	-1;
	// begin inline asm
	mma.sync.aligned.row.col.m8n8k32.s32.s4.s4.s32 {%r35563, %r35564}, {%r49150}, {%r49150}, {%r35557, %r35558};

	// end inline asm
	bar.warp.sync 	-1;
	// begin inline asm
	mma.sync.aligned.row.col.m8n8k32.s32.s4.s4.s32 {%r35569, %r35570}, {%r49150}, {%r49150}, {%r35563, %r35564};

	// end inline asm
	bar.warp.sync 	-1;
	// begin inline asm
	mma.sync.aligned.row.col.m8n8k32.s32.s4.s4.s32 {%r35575, %r35576}, {%r49150}, {%r49150}, {%r35569, %r35570};

	// end inline asm
	bar.warp.sync 	-1;
	// begin inline asm
	mma.sync.aligned.row.col.m8n8k32.s32.s4.s4.s32 {%r35581, %r35582}, {%r49150}, {%r49150}, {%r35575, %r35576};

	// end inline asm
	bar.warp.sync 	-1;
	// begin inline asm
	mma.sync.aligned.row.col.m8n8k32.s32.s4.s4.s32 {%r35587, %r35588}, {%r49150}, {%r49150}, {%r35581, %r35582};

	// end inline asm
	bar.warp.sync 	-1;
	// begin inline asm
	mma.sync.aligned.row.col.m8n8k32.s32.s4.s4.s32 {%r35593, %r35594}, {%r49150}, {%r49150}, {%r35587, %r35588};

	// end inline asm
	bar.warp.sync 	-1;
	// begin inline asm
	mma.sync.aligned.row.col.m8n8k32.s32.s4.s4.s32 {%r35599, %r35600}, {%r49150}, {%r49150}, {%r35593, %r35594};

	// end inline asm
	bar.warp.sync 	-1;
	// begin inline asm
	mma.sync.aligned.row.col.m8n8k32.s32.s4.s4.s32 {%r35605, %r35606}, {%r49150}, {%r49150}, {%r35599, %r35600};

	// end inline asm
	bar.warp.sync 	-1;
	// begin inline asm
	mma.sync.aligned.row.col.m8n8k32.s32.s4.s4.s32 {%r35611, %r35612}, {%r49150}, {%r49150}, {%r35605, %r35606};

	// end inline asm
	bar.warp.sync 	-1;
	// begin inline asm
	mma.sync.aligned.row.col.m8n8k32.s32.s4.s4.s32 {%r35617, %r35618}, {%r49150}, {%r49150}, {%r35611, %r35612};

	// end inline asm
	bar.warp.sync 	-1;
	// begin inline asm
	mma.sync.aligned.row.col.m8n8k32.s32.s4.s4.s32 {%r35623, %r35624}, {%r49150}, {%r49150}, {%r35617, %r35618};

	// end inline asm
	bar.warp.sync 	-1;
	// begin inline asm
	mma.sync.aligned.row.col.m8n8k32.s32.s4.s4.s32 {%r35629, %r35630}, {%r49150}, {%r49150}, {%r35623, %r35624};

	// end inline asm
	bar.warp.sync 	-1;
	// begin inline asm
	mma.sync.aligned.row.col.m8n8k32.s32.s4.s4.s32 {%r35635, %r35636}, {%r49150}, {%r49150}, {%r35629, %r35630};

	// end inline asm
	bar.warp.sync 	-1;
	// begin inline asm
	mma.sync.aligned.row.col.m8n8k32.s32.s4.s4.s32 {%r35641, %r35642}, {%r49150}, {%r49150}, {%r35635, %r35636};

	// end inline asm
	bar.warp.sync 	-1;
	// begin inline asm
	mma.sync.aligned.row.col.m8n8k32.s32.s4.s4.s32 {%r35647, %r35648}, {%r49150}, {%r49150}, {%r35641, %r35642};

	// end inline asm
	bar.warp.sync 	-1;
	// begin inline asm
	mma.sync.aligned.row.col.m8n8k32.s32.s4.s4.s32 {%r35653, %r35654}, {%r49150}, {%r49150}, {%r35647, %r35648};

	// end inline asm
	bar.warp.sync 	-1;
	// begin inline asm
	mma.sync.aligned.row.col.m8n8k32.s32.s4.s4.s32 {%r35659, %r35660}, {%r49150}, {%r49150}, {%r35653, %r35654};

	// end inline asm
	bar.warp.sync 	-1;
	// begin inline asm
	mma.sync.aligned.row.col.m8n8k32.s32.s4.s4.s32 {%r35665, %r35666}, {%r49150}, {%r49150}, {%r35659, %r35660};

	// end inline asm
	bar.warp.sync 	-1;
	// begin inline asm
	mma.sync.aligned.row.col.m8n8k32.s32.s4.s4.s32 {%r35671, %r35672}, {%r49150}, {%r49150}, {%r35665, %r35666};

	// end inline asm
	bar.warp.sync 	-1;
	// begin inline asm
	mma.sync.aligned.row.col.m8n8k32.s32.s4.s4.s32 {%r35677, %r35678}, {%r49150}, {%r49150}, {%r35671, %r35672};

	// end inline asm
	bar.warp.sync 	-1;
	// begin inline asm
	mma.sync.aligned.row.col.m8n8k32.s32.s4.s4.s32 {%r35683, %r35684}, {%r49150}, {%r49150}, {%r35677, %r35678};

	// end inline asm
	bar.warp.sync 	-1;
	// begin inline asm
	mma.sync.aligned.row.col.m8n8k32.s32.s4.s4.s32 {%r35689, %r35690}, {%r49150}, {%r49150}, {%r35683, %r35684};

	// end inline asm
	bar.warp.sync 	-1;
	// begin inline asm
	mma.sync.aligned.row.col.m8n8k32.s32.s4.s4.s32 {%r35695, %r35696}, {%r49150}, {%r49150}, {%r35689, %r35690};

	// end inline asm
	bar.warp.sync 	-1;
	// begin inline asm
	mma.sync.aligned.row.col.m8n8k32.s32.s4.s4.s32 {%r35701, %r35702}, {%r49150}, {%r49150}, {%r35695, %r35696};

	// end inline asm
	bar.warp.sync 	-1;
	// begin inline asm
	mma.sync.aligned.row.col.m8n8k32.s32.s4.s4.s32 {%r35707, %r35708}, {%r49150}, {%r49150}, {%r35701, %r35702};

	// end inline asm
	bar.warp.sync 	-1;
	// begin inline asm
	mma.sync.aligned.row.col.m8n8k32.s32.s4.s4.s32 {%r35713, %r35714}, {%r49150}, {%r49150}, {%r35707, %r35708};

	// end inline asm
	bar.warp.sync 	-1;
	// begin inline asm
	mma.sync.aligned.row.col.m8n8k32.s32.s4.s4.s32 {%r35719, %r35720}, {%r49150}, {%r49150}, {%r35713, %r35714};

	// end inline asm
	bar.warp.sync 	-1;
	// begin inline asm
	mma.sync.aligned.row.col.m8n8k32.s32.s4.s4.s32 {%r35725, %r35726}, {%r49150}, {%r49150}, {%r35719, %r35720};

	// end inline asm
	bar.warp.sync 	-1;
	// begin inline asm
	mma.sync.aligned.row.col.m8n8k32.s32.s4.s4.s32 {%r35731, %r35732}, {%r49150}, {%r49150}, {%r35725, %r35726};

	// end inline asm
	bar.warp.sync 	-1;
	// begin inline asm
	mma.sync.aligned.row.col.m8n8k32.s32.s4.s4.s32 {%r35737, %r35738}, {%r49150}, {%r49150}, {%r35731, %r35732};

	// end inline asm
	bar.warp.sync 	-1;
	// begin inline asm
	mma.sync.aligned.row.col.m8n8k32.s32.s4.s4.s32 {%r35743, %r35744}, {%r49150}, {%r49150}, {%r35737, %r35738};

	// end inline asm
	bar.warp.sync 	-1;
	// begin inline asm
	mma.sync.aligned.row.col.m8n8k32.s32.s4.s4.s32 {%r35749, %r35750}, {%r49150}, {%r49150}, {%r35743, %r35744};

	// end inline asm
	bar.warp.sync 	-1;
	// begin inline asm
	mma.sync.aligned.row.col.m8n8k32.s32.s4.s4.s32 {%r35755, %r35756}, {%r49150}, {%r49150}, {%r35749, %r35750};

	// end inline asm
	bar.warp.sync 	-1;
	// begin inline asm
	mma.sync.aligned.row.col.m8n8k32.s32.s4.s4.s32 {%r35761, %r35762}, {%r49150}, {%r49150}, {%r35755, %r35756};

	// end inline asm
	bar.warp.sync 	-1;
	// begin inline asm
	mma.sync.aligned.row.col.m8n8k32.s32.s4.s4.s32 {%r35767, %r35768}, {%r49150}, {%r49150}, {%r35761, %r35762};

	// end inline asm
	bar.warp.sync 	-1;
	// begin inline asm
	mma.sync.aligned.row.col.m8n8k32.s32.s4.s4.s32 {%r35773, %r35774}, {%r49150}, {%r49150}, {%r35767, %r35768};

	// end inline asm
	bar.warp.sync 	-1;
	// begin inline asm
	mma.sync.aligned.row.col.m8n8k32.s32.s4.s4.s32 {%r35779, %r35780}, {%r49150}, {%r49150}, {%r35773, %r35774};

	// end inline asm
	bar.warp.sync 	-1;
	// begin inline asm
	mma.sync.aligned.row.col.m8n8k32.s32.s4.s4.s32 {%r35785, %r35786}, {%r49150}, {%r49150}, {%r35779, %r35780};

	// end inline asm
	bar.warp.sync 	-1;
	// begin inline asm
	mma.sync.aligned.row.col.m8n8k32.s32.s4.s4.s32 {%r35791, %r35792}, {%r49150}, {%r49150}, {%r35785, %r35786};

	// end inline asm
	bar.warp.sync 	-1;
	// begin inline asm
	mma.sync.aligned.row.col.m8n8k32.s32.s4.s4.s32 {%r35797, %r35798}, {%r49150}, {%r49150}, {%r35791, %r35792};

	// end inline asm
	bar.warp.sync 	-1;
	// begin inline asm
	mma.sync.aligned.row.col.m8n8k32.s32.s4.s4.s32 {%r35803, %r35804}, {%r49150}, {%r49150}, {%r35797, %r35798};

	// end inline asm
	bar.warp.sync 	-1;
	// begin inline asm
	mma.sync.aligned.row.col.m8n8k32.s32.s4.s4.s32 {%r35809, %r35810}, {%r49150}, {%r49150}, {%r35803, %r35804};

	// end inline asm
	bar.warp.sync 	-1;
	// begin inline asm
	mma.sync.aligned.row.col.m8n8k32.s32.s4.s4.s32 {%r35815, %r35816}, {%r49150}, {%r49150}, {%r35809, %r35810};

	// end inline asm
	bar.warp.sync 	-1;
	// begin inline asm
	mma.sync.aligned.row.col.m8n8k32.s32.s4.s4.s32 {%r35821, %r35822}, {%r49150}, {%r49150}, {%r35815, %r35816};

	// end inline asm
	bar.warp.sync 	-1;
	// begin inline asm
	mma.sync.aligned.row.col.m8n8k32.s32.s4.s4.s32 {%r35827, %r35828}, {%r49150}, {%r49150}, {%r35821, %r35822};

	// end inline asm
	bar.warp.sync 	-1;
	// begin inline asm
	mma.sync.aligned.row.col.m8n8k32.s32.s4.s4.s32 {%r35833, %r35834}, {%r49150}, {%r49150}, {%r35827, %r35828};

	// end inline asm
	bar.warp.sync 	-1;
	// begin inline asm
	mma.sync.aligned.row.col.m8n8k32.s32.s4.s4.s32 {%r35839, %r35840}, {%r49150}, {%r49150}, {%r35833, %r35834};

	// end inline asm
	bar.warp.sync 	-1;
	// begin inline asm
	mma.sync.aligned.row.col.m8n8k32.s32.s4.s4.s32 {%r35845, %r35846}, {%r49150}, {%r49150}, {%r35839, %r35840};

	// end inline asm
	bar.warp.sync 	-1;
	// begin inline asm
	mma.sync.aligned.row.col.m8n8k32.s32.s4.s4.s32 {%r35851, %r35852}, {%r49150}, {%r49150}, {%r35845, %r35846};

	// end inline asm
	bar.warp.sync 	-1;
	// begin inline asm
	mma.sync.aligned.row.col.m8n8k32.s32.s4.s4.s32 {%r35857, %r35858}, {%r49150}, {%r49150}, {%r35851, %r35852};

	// end inline asm
	bar.warp.sync 	-1;
	// begin inline asm
	mma.sync.aligned.row.col.m8n8k32.s32.s4.s4.s32 {%r35863, %r35864}, {%r49150}, {%r49150}, {%r35857, %r35858};

	// end inline asm
	bar.warp.sync 	-1;
	// begin inline asm
	mma.sync.aligned.row.col.m8n8k32.s32.s4.s4.s32 {%r35869, %r35870}, {%r49150}, {%r49150}, {%r35863, %r35864};

	// end inline asm
	bar.warp.sync 	-1;
	// begin inline asm
	mma.sync.aligned.row.col.m8n8k32.s32.s4.s4.s32 {%r35875, %r35876}, {%r49150}, {%r49150}, {%r35869, %r35870};

	// end inline asm
	bar.warp.sync 	-1;
	// begin inline asm
	mma.sync.aligned.row.col.m8n8k32.s32.s4.s4.s32 {%r35881, %r35882}, {%r49150}, {%r49150}, {%r35875, %r35876};

	// end inline asm
	bar.warp.sync 	-1;
	// begin inline asm
	mma.sync.aligned.row.col.m8n8k32.s32.s4.s4.s32 {%r35887, %r35888}, {%r49150}, {%r49150}, {%r35881, %r35882};

	// end inline asm
	bar.warp.sync 	-1;
	// begin inline asm
	mma.sync.aligned.row.col.m8n8k32.s32.s4.s4.s32 {%r35893, %r35894}, {%r49150}, {%r49150}, {%r35887, %r35888};

	// end inline asm
	bar.warp.sync 	-1;
	// begin inline asm
	mma.sync.aligned.row.col.m8n8k32.s32.s4.s4.s32 {%r35899, %r35900}, {%r49150}, {%r49150}, {%r35893, %r35894};

	// end inline asm
	bar.warp.sync 	-1;
	// begin inline asm
	mma.sync.aligned.row.col.m8n8k32.s32.s4.s4.s32 {%r35905, %r35906}, {%r49150}, {%r49150}, {%r35899, %r35900};

	// end inline asm
	bar.warp.sync 	-1;
	// begin inline asm
	mma.sync.aligned.row.col.m8n8k32.s32.s4.s4.s32 {%r35911, %r35912}, {%r49150}, {%r49150}, {%r35905, %r35906};

	// end inline asm
	bar.warp.sync 	-1;
	// begin inline asm
	mma.sync.aligned.row.col.m8n8k32.s32.s4.s4.s32 {%r35917, %r35918}, {%r49150}, {%r49150}, {%r35911, %r35912};

	// end inline asm
	bar.warp.sync 	-1;
	// begin inline asm
	mma.sync.aligned.row.col.m8n8k32.s32.s4.s4.s32 {%r35923, %r35924}, {%r49150}, {%r49150}, {%r35917, %r35918};

	// end inline asm
	bar.warp.sync 	-1;
	// begin inline asm
	mma.sync.aligned.row.col.m8n8k32.s32.s4.s4.s32 {%r35929, %r35930}, {%r49150}, {%r49150}, {%r35923, %r35924};

	// end inline asm
	bar.warp.sync 	-1;
	// begin inline asm
	mma.sync.aligned.row.col.m8n8k32.s32.s4.s4.s32 {%r35935, %r35936}, {%r49150}, {%r49150}, {%r35929, %r35930};

	// end inline asm
	bar.warp.sync 	-1;
	// begin inline asm
	mma.sync.aligned.row.col.m8n8k32.s32.s4.s4.s32 {%r35941, %r35942}, {%r49150}, {%r49150}, {%r35935, %r35936};

	// end inline asm
	bar.warp.sync 	-1;
	// begin inline asm
	mma.sync.aligned.row.col.m8n8k32.s32.s4.s4.s32 {%r35947, %r35948}, {%r49150}, {%r49150}, {%r35941, %r35942};

	// end inline asm
	bar.warp.sync 	-1;
	// begin inline asm
	mma.sync.aligned.row.col.m8n8k32.s32.s4.s4.s32 {%r35953, %r35954}, {%r49150}, {%r49150}, {%r35947, %r35948};

	// end inline asm
	bar.warp.sync 	-1;
	// begin inline asm
	mma.sync.aligned.row.col.m8n8k32.s32.s4.s4.s32 {%r35959, %r35960}, {%r49150}, {%r49150}, {%r35953, %r35954};

	// end inline asm
	bar.warp.sync 	-1;
	// begin inline asm
	mma.sync.aligned.row.col.m8n8k32.s32.s4.s4.s32 {%r35965, %r35966}, {%r49150}, {%r49150}, {%r35959, %r35960};

	// end inline asm
	bar.warp.sync 	-1;
	// begin inline asm
	mma.sync.aligned.row.col.m8n8k32.s32.s4.s4.s32 {%r35971, %r35972}, {%r49150}, {%r49150}, {%r35965, %r35966};

	// end inline asm
	bar.warp.sync 	-1;
	// begin inline asm
	mma.sync.aligned.row.col.m8n8k32.s32.s4.s4.s32 {%r35977, %r35978}, {%r49150}, {%r49150}, {%r35971, %r35972};

	// end inline asm
	bar.warp.sync 	-1;
	// begin inline asm
	mma.sync.aligned.row.col.m8n8k32.s32.s4.s4.s32 {%r35983, %r35984}, {%r49150}, {%r49150}, {%r35977, %r35978};

	// end inline asm
	bar.warp.sync 	-1;
	// begin inline asm
	mma.sync.aligned.row.col.m8n8k32.s32.s4.s4.s32 {%r35989, %r35990}, {%r49150}, {%r49150}, {%r35983, %r35984};

	// end inline asm
	bar.warp.sync 	-1;
	// begin inline asm
	mma.sync.aligned.row.col.m8n8k32.s32.s4.s4.s32 {%r35995, %r35996}, {%r49150}, {%r49150}, {%r35989, %r35990};

	// end inline asm
	bar.warp.sync 	-1;
	// begin inline asm
	mma.sync.aligned.row.col.m8n8k32.s32.s4.s4.s32 {%r36001, %r36002}, {%r49150}, {%r49150}, {%r35995, %r35996};

	// end inline asm
	bar.warp.sync 	-1;
	// begin inline asm
	mma.sync.aligned.row.col.m8n8k32.s32.s4.s4.s32 {%r36007, %r36008}, {%r49150}, {%r49150}, {%r36001, %r36002};

	// end inline asm
	bar.warp.sync 	-1;
	// begin inline asm
	mma.sync.aligned.row.col.m8n8k32.s32.s4.s4.s32 {%r36013, %r36014}, {%r49150}, {%r49150}, {%r36007, %r36008};

	// end inline asm
	bar.warp.sync 	-1;
	// begin inline asm
	mma.sync.aligned.row.col.m8n8k32.s32.s4.s4.s32 {%r36019, %r36020}, {%r49150}, {%r49150}, {%r36013, %r36014};

	// end inline asm
	bar.warp.sync 	-1;
	// begin inline asm
	mma.sync.aligned.row.col.m8n8k32.s32.s4.s4.s32 {%r36025, %r36026}, {%r49150}, {%r49150}, {%r36019, %r36020};

	// end inline asm
	bar.warp.sync 	-1;
	// begin inline asm
	mma.sync.aligned.row.col.m8n8k32.s32.s4.s4.s32 {%r36031, %r36032}, {%r49150}, {%r49150}, {%r36025, %r36026};

	// end inline asm
	bar.warp.sync 	-1;
	// begin inline asm
	mma.sync.aligned.row.col.m8n8k32.s32.s4.s4.s32 {%r36037, %r36038}, {%r49150}, {%r49150}, {%r36031, %r36032};

	// end inline asm
	bar.warp.sync 	-1;
	// begin inline asm
	mma.sync.aligned.row.col.m8n8k32.s32.s4.s4.s32 {%r36043, %r36044}, {%r49150}, {%r49150}, {%r36037, %r36038};

	// end inline asm
	bar.warp.sync 	-1;
	// begin inline asm
	mma.sync.aligned.row.col.m8n8k32.s32.s4.s4.s32 {%r36049, %r36050}, {%r49150}, {%r49150}, {%r36043, %r36044};

	// end inline asm
	bar.warp.sync 	-1;
	// begin inline asm
	mma.sync.aligned.row.col.m8n8k32.s32.s4.s4.s32 {%r36055, %r36056}, {%r49150}, {%r49150}, {%r36049, %r36050};

	// end inline asm
	bar.warp.sync 	-1;
	// begin inline asm
	mma.sync.aligned.row.col.m8n8k32.s32.s4.s4.s32 {%r36061, %r36062}, {%r49150}, {%r49150}, {%r36055, %r36056};

	// end inline asm
	bar.warp.sync 	-1;
	// begin inline asm
	mma.sync.aligned.row.col.m8n8k32.s32.s4.s4.s32 {%r36067, %r36068}, {%r49150}, {%r49150}, {%r36061, %r36062};

	// end inline asm
	bar.warp.sync 	-1;
	// begin inline asm
	mma.sync.aligned.row.col.m8n8k32.s32.s4.s4.s32 {%r36073, %r36074}, {%r49150}, {%r49150}, {%r36067, %r36068};

	// end inline asm
	bar.warp.sync 	-1;
	// begin inline asm
	mma.sync.aligned.row.col.m8n8k32.s32.s4.s4.s32 {%r36079, %r36080}, {%r49150}, {%r49150}, {%r36073, %r36074};

	// end inline asm
	bar.warp.sync 	-1;
	// begin inline asm
	mma.sync.aligned.row.col.m8n8k32.s32.s4.s4.s32 {%r36085, %r36086}, {%r49150}, {%r49150}, {%r36079, %r36080};

	// end inline asm
	bar.warp.sync 	-1;
	// begin inline asm
	mma.sync.aligned.row.col.m8n8k32.s32.s4.s4.s32 {%r36091, %r36092}, {%r49150}, {%r49150}, {%r36085, %r36086};

	// end inline asm
	bar.warp.sync 	-1;
	// begin inline asm
	mma.sync.aligned.row.col.m8n8k32.s32.s4.s4.s32 {%r36097, %r36098}, {%r49150}, {%r49150}, {%r36091, %r36092};

	// end inline asm
	bar.warp.sync 	-1;
	// begin inline asm
	mma.sync.aligned.row.col.m8n8k32.s32.s4.s4.s32 {%r36103, %r36104}, {%r49150}, {%r49150}, {%r36097, %r36098};

	// end inline asm
	bar.warp.sync 	-1;
	// begin inline asm
	mma.sync.aligned.row.col.m8n8k32.s32.s4.s4.s32 {%r36109, %r36110}, {%r49150}, {%r49150}, {%r36103, %r36104};

	// end inline asm
	bar.warp.sync 	-1;
	// begin inline asm
	mma.sync.aligned.row.col.m8n8k32.s32.s4.s4.s32 {%r36115, %r36116}, {%r49150}, {%r49150}, {%r36109, %r36110};

	// end inline asm
	bar.warp.sync 	-1;
	// begin inline asm
	mma.sync.aligned.row.col.m8n8k32.s32.s4.s4.s32 {%r36121, %r36122}, {%r49150}, {%r49150}, {%r36115, %r36116};

	// end inline asm
	bar.warp.sync 	-1;
	// begin inline asm
	mma.sync.aligned.row.col.m8n8k32.s32.s4.s4.s32 {%r36127, %r36128}, {%r49150}, {%r49150}, {%r36121, %r36122};

	// end inline asm
	bar.warp.sync 	-1;
	// begin inline asm
	mma.sync.aligned.row.col.m8n8k32.s32.s4.s4.s32 {%r36133, %r36134}, {%r49150}, {%r49150}, {%r36127, %r36128};

	// end inline asm
	bar.warp.sync 	-1;
	// begin inline asm
	mma.sync.aligned.row.col.m8n8k32.s32.s4.s4.s32 {%r36139, %r36140}, {%r49150}, {%r49150}, {%r36133, %r36134};

	// end inline asm
	bar.warp.sync 	-1;
	// begin inline asm
	mma.sync.aligned.row.col.m8n8k32.s32.s4.s4.s32 {%r36145, %r36146}, {%r49150}, {%r49150}, {%r36139, %r36140};

	// end inline asm
	bar.warp.sync 	-1;
	// begin inline asm
	mma.sync.aligned.row.col.m8n8k32.s32.s4.s4.s32 {%r36151, %r36152}, {%r49150}, {%r49150}, {%r36145, %r36146};

	// end inline asm
	bar.warp.sync 	-1;
	// begin inline asm
	mma.sync.aligned.row.col.m8n8k32.s32.s4.s4.s32 {%r36157, %r36158}, {%r49150}, {%r49150}, {%r36151, %r36152};

	// end inline asm
	bar.warp.sync 	-1;
	// begin inline asm
	mma.sync.aligned.row.col.m8n8k32.s32.s4.s4.s32 {%r36163, %r36164}, {%r49150}, {%r49150}, {%r36157, %r36158};

	// end inline asm
	bar.warp.sync 	-1;
	// begin inline asm
	mma.sync.aligned.row.col.m8n8k32.s32.s4.s4.s32 {%r36169, %r36170}, {%r49150}, {%r49150}, {%r36163, %r36164};

	// end inline asm
	bar.warp.sync 	-1;
	// begin inline asm
	mma.sync.aligned.row.col.m8n8k32.s32.s4.s4.s32 {%r36175, %r36176}, {%r49150}, {%r49150}, {%r36169, %r36170};

	// end inline asm
	bar.warp.sync 	-1;
	// begin inline asm
	mma.sync.aligned.row.col.m8n8k32.s32.s4.s4.s32 {%r36181, %r36182}, {%r49150}, {%r49150}, {%r36175, %r36176};

	// end inline asm
	bar.warp.sync 	-1;
	// begin inline asm
	mma.sync.aligned.row.col.m8n8k32.s32.s4.s4.s32 {%r36187, %r36188}, {%r49150}, {%r49150}, {%r36181, %r36182};

	// end inline asm
	bar.warp.sync 	-1;
	// begin inline asm
	mma.sync.aligned.row.col.m8n8k32.s32.s4.s4.s32 {%r36193, %r36194}, {%r49150}, {%r49150}, {%r36187, %r36188};

	// end inline asm
	bar.warp.sync 	-1;
	// begin inline asm
	mma.sync.aligned.row.col.m8n8k32.s32.s4.s4.s32 {%r36199, %r36200}, {%r49150}, {%r49150}, {%r36193, %r36194};

	// end inline asm
	bar.warp.sync 	-1;
	// begin inline asm
	mma.sync.aligned.row.col.m8n8k32.s32.s4.s4.s32 {%r36205, %r36206}, {%r49150}, {%r49150}, {%r36199, %r36200};

	// end inline asm
	bar.warp.sync 	-1;
	// begin inline asm
	mma.sync.aligned.row.col.m8n8k32.s32.s4.s4.s32 {%r36211, %r36212}, {%r49150}, {%r49150}, {%r36205, %r36206};

	// end inline asm
	bar.warp.sync 	-1;
	// begin inline asm
	mma.sync.aligned.row.col.m8n8k32.s32.s4.s4.s32 {%r36217, %r36218}, {%r49150}, {%r49150}, {%r36211, %r36212};

	// end inline asm
	bar.warp.sync 	-1;
	// begin inline asm
	mma.sync.aligned.row.col.m8n8k32.s32.s4.s4.s32 {%r36223, %r36224}, {%r49150}, {%r49150}, {%r36217, %r36218};

	// end inline asm
	bar.warp.sync 	-1;
	// begin inline asm
	mma.sync.aligned.row.col.m8n8k32.s32.s4.s4.s32 {%r36229, %r36230}, {%r49150}, {%r49150}, {%r36223, %r36224};

	// end inline asm
	bar.warp.sync 	-1;
	// begin inline asm
	mma.sync.aligned.row.col.m8n8k32.s32.s4.s4.s32 {%r36235, %r36236}, {%r49150}, {%r49150}, {%r36229, %r36230};

	// end inline asm
	bar.warp.sync 	-1;
	// begin inline asm
	mma.sync.aligned.row.col.m8n8k32.s32.s4.s4.s32 {%r36241, %r36242}, {%r49150}, {%r49150}, {%r36235, %r36236};

	// end inline asm
	bar.warp.sync 	-1;
	// begin inline asm
	mma.sync.aligned.row.col.m8n8k32.s32.s4.s4.s32 {%r36247, %r36248}, {%r49150}, {%r49150}, {%r36241, %r36242};

	// end inline asm
	bar.warp.sync 	-1;
	// begin inline asm
	mma.sync.aligned.row.col.m8n8k32.s32.s4.s4.s32 {%r36253, %r36254}, {%r49150}, {%r49150}, {%r36247, %r36248};

	// end inline asm
	bar.warp.sync 	-1;
	// begin inline asm
	mma.sync.aligned.row.col.m8n8k32.s32.s4.s4.s32 {%r36259, %r36260}, {%r49150}, {%r49150}, {%r36253, %r36254};

	// end inline asm
	bar.warp.sync 	-1;
	// begin inline asm
	mma.sync.aligned.row.col.m8n8k32.s32.s4.s4.s32 {%r36265, %r36266}, {%r49150}, {%r49150}, {%r36259, %r36260};

	// end inline asm
	bar.warp.sync 	-1;
	// begin inline asm
	mma.sync.aligned.row.col.m8n8k32.s32.s4.s4.s32 {%r36271, %r36272}, {%r49150}, {%r49150}, {%r36265, %r36266};

	// end inline asm
	bar.warp.sync 	-1;
	// begin inline asm
	mma.sync.aligned.row.col.m8n8k32.s32.s4.s4.s32 {%r36277, %r36278}, {%r49150}, {%r49150}, {%r36271, %r36272};

	// end inline asm
	bar.warp.sync 	-1;
	// begin inline asm
	mma.sync.aligned.row.col.m8n8k32.s32.s4.s4.s32 {%r36283, %r36284}, {%r49150}, {%r49150}, {%r36277, %r36278};

	// end inline asm
	bar.warp.sync 	-1;
	// begin inline asm
	mma.sync.aligned.row.col.m8n8k32.s32.s4.s4.s32 {%r36289, %r36290}, {%r49150}, {%r49150}, {%r36283, %r36284};

	// end inline asm
	bar.warp.sync 	-1;
	// begin inline asm
	mma.sync.aligned.row.col.m8n8k32.s32.s4.s4.s32 {%r36295, %r36296}, {%r49150}, {%r49150}, {%r36289, %r36290};

	// end inline asm
	bar.warp.sync 	-1;
	// begin inline asm
	mma.sync.aligned.row.col.m8n8k32.s32.s4.s4.s32 {%r36301, %r36302}, {%r49150}, {%r49150}, {%r36295, %r36296};

	// end inline asm
	bar.warp.sync 	-1;
	// begin inline asm
	mma.sync.aligned.row.col.m8n8k32.s32.s4.s4.s32 {%r36307, %r36308}, {%r49150}, {%r49150}, {%r36301, %r36302};

	// end inline asm
	bar.warp.sync 	-1;
	// begin inline asm
	mma.sync.aligned.row.col.m8n8k32.s32.s4.s4.s32 {%r36313, %r36314}, {%r49150}, {%r49150}, {%r36307, %r36308};

	// end inline asm
	bar.warp.sync 	-1;
	// begin inline asm
	mma.sync.aligned.row.col.m8n8k32.s32.s4.s4.s32 {%r36319, %r36320}, {%r49150}, {%r49150}, {%r36313, %r36314};

	// end inline asm
	bar.warp.sync 	-1;
	// begin inline asm
	mma.sync.aligned.row.col.m8n8k32.s32.s4.s4.s32 {%r36325, %r36326}, {%r49150}, {%r49150}, {%r36319, %r36320};

	// end inline asm
	bar.warp.sync 	-1;
	// begin inline asm
	mma.sync.aligned.row.col.m8n8k32.s32.s4.s4.s32 {%r36331, %r36332}, {%r49150}, {%r49150}, {%r36325, %r36326};

	// end inline asm
	bar.warp.sync 	-1;
	// begin inline asm
	mma.sync.aligned.row.col.m8n8k32.s32.s4.s4.s32 {%r36337, %r36338}, {%r49150}, {%r49150}, {%r36331, %r36332};

	// end inline asm
	bar.warp.sync 	-1;
	// begin inline asm
	mma.sync.aligned.row.col.m8n8k32.s32.s4.s4.s32 {%r36343, %r36344}, {%r49150}, {%r49150}, {%r36337, %r36338};

	// end inline asm
	bar.warp.sync 	-1;
	// begin inline asm
	mma.sync.aligned.row.col.m8n8k32.s32.s4.s4.s32 {%r36349, %r36350}, {%r49150}, {%r49150}, {%r36343, %r36344};

	// end inline asm
	bar.warp.sync 	-1;
	// begin inline asm
	mma.sync.aligned.row.col.m8n8k32.s32.s4.s4.s32 {%r36355, %r36356}, {%r49150}, {%r49150}, {%r36349, %r36350};

	// end inline asm
	bar.warp.sync 	-1;
	// begin inline asm
	mma.sync.aligned.row.col.m8n8k32.s32.s4.s4.s32 {%r36361, %r36362}, {%r49150}, {%r49150}, {%r36355, %r36356};

	// end inline asm
	bar.warp.sync 	-1;
	// begin inline asm
	mma.sync.aligned.row.col.m8n8k32.s32.s4.s4.s32 {%r36367, %r36368}, {%r49150}, {%r49150}, {%r36361, %r36362};

	// end inline asm
	bar.warp.sync 	-1;
	// begin inline asm
	mma.sync.aligned.row.col.m8n8k32.s32.s4.s4.s32 {%r36373, %r36374}, {%r49150}, {%r49150}, {%r36367, %r36368};

	// end inline asm
	bar.warp.sync 	-1;
	// begin inline asm
	mma.sync.aligned.row.col.m8n8k32.s32.s4.s4.s32 {%r36379, %r36380}, {%r49150}, {%r49150}, {%r36373, %r36374};

	// end inline asm
	bar.warp.sync 	-1;
	// begin inline asm
	mma.sync.aligned.row.col.m8n8k32.s32.s4.s4.s32 {%r36385, %r36386}, {%r49150}, {%r49150}, {%r36379, %r36380};

	// end inline asm
	bar.warp.sync 	-1;
	// begin inline asm
	mma.sync.aligned.row.col.m8n8k32.s32.s4.s4.s32 {%r36391, %r36392}, {%r49150}, {%r49150}, {%r36385, %r36386};

	// end inline asm
	bar.warp.sync 	-1;
	// begin inline asm
	mma.sync.aligned.row.col.m8n8k32.s32.s4.s4.s32 {%r36397, %r36398}, {%r49150}, {%r49150}, {%r36391, %r36392};

	// end inline asm
	bar.warp.sync 	-1;
	// begin inline asm
	mma.sync.aligned.row.col.m8n8k32.s32.s4.s4.s32 {%r36403, %r36404}, {%r49150}, {%r49150}, {%r36397, %r36398};

	// end inline asm
	bar.warp.sync 	-1;
	// begin inline asm
	mma.sync.aligned.row.col.m8n8k32.s32.s4.s4.s32 {%r36409, %r36410}, {%r49150}, {%r49150}, {%r36403, %r36404};

	// end inline asm
	bar.warp.sync 	-1;
	// begin inline asm
	mma.sync.aligned.row.col.m8n8k32.s32.s4.s4.s32 {%r36415, %r36416}, {%r49150}, {%r49150}, {%r36409, %r36410};

	// end inline asm
	bar.warp.sync 	-1;
	// begin inline asm
	mma.sync.aligned.row.col.m8n8k32.s32.s4.s4.s32 {%r36421, %r36422}, {%r49150}, {%r49150}, {%r36415, %r36416};

	// end inline asm
	bar.warp.sync 	-1;
	// begin inline asm
	mma.sync.aligned.row.col.m8n8k32.s32.s4.s4.s32 {%r36427, %r36428}, {%r49150}, {%r49150}, {%r36421, %r36422};

	// end inline asm
	bar.warp.sync 	-1;
	// begin inline asm
	mma.sync.aligned.row.col.m8n8k32.s32.s4.s4.s32 {%r36433, %r36434}, {%r49150}, {%r49150}, {%r36427, %r36428};

	// end inline asm
	bar.warp.sync 	-1;
	// begin inline asm
	mma.sync.aligned.row.col.m8n8k32.s32.s4.s4.s32 {%r36439, %r36440}, {%r49150}, {%r49150}, {%r36433, %r36434};

	// end inline asm
	bar.warp.sync 	-1;
	// begin inline asm
	mma.sync.aligned.row.col.m8n8k32.s32.s4.s4.s32 {%r36445, %r36446}, {%r49150}, {%r49150}, {%r36439, %r36440};

	// end inline asm
	bar.warp.sync 	-1;
	// begin inline asm
	mma.sync.aligned.row.col.m8n8k32.s32.s4.s4.s32 {%r36451, %r36452}, {%r49150}, {%r49150}, {%r36445, %r36446};

	// end inline asm
	bar.warp.sync 	-1;
	// begin inline asm
	mma.sync.aligned.row.col.m8n8k32.s32.s4.s4.s32 {%r36457, %r36458}, {%r49150}, {%r49150}, {%r36451, %r36452};

	// end inline asm
	bar.warp.sync 	-1;
	// begin inline asm
	mma.sync.aligned.row.col.m8n8k32.s32.s4.s4.s32 {%r36463, %r36464}, {%r49150}, {%r49150}, {%r36457, %r36458};

	// end inline asm
	bar.warp.sync 	-1;
	// begin inline asm
	mma.sync.aligned.row.col.m8n8k32.s32.s4.s4.s32 {%r36469, %r36470}, {%r49150}, {%r49150}, {%r36463, %r36464};

	// end inline asm
	bar.warp.sync 	-1;
	// begin inline asm
	mma.sync.aligned.row.col.m8n8k32.s32.s4.s4.s32 {%r36475, %r36476}, {%r49150}, {%r49150}, {%r36469, %r36470};

	// end inline asm
	bar.warp.sync 	-1;
	// begin inline asm
	mma.sync.aligned.row.col.m8n8k32.s32.s4.s4.s32 {%r36481, %r36482}, {%r49150}, {%r49150}, {%r36475, %r36476};

	// end inline asm
	bar.warp.sync 	-1;
	// begin inline asm
	mma.sync.aligned.row.col.m8n8k32.s32.s4.s4.s32 {%r36487, %r36488}, {%r49150}, {%r49150}, {%r36481, %r36482};

	// end inline asm
	bar.warp.sync 	-1;
	// begin inline asm
	mma.sync.aligned.row.col.m8n8k32.s32.s4.s4.s32 {%r36493, %r36494}, {%r49150}, {%r49150}, {%r36487, %r36488};

	// end inline asm
	bar.warp.sync 	-1;
	// begin inline asm
	mma.sync.aligned.row.col.m8n8k32.s32.s4.s4.s32 {%r36499, %r36500}, {%r49150}, {%r49150}, {%r36493, %r36494};

	// end inline asm
	bar.warp.sync 	-1;
	// begin inline asm
	mma.sync.aligned.row.col.m8n8k32.s32.s4.s4.s32 {%r36505, %r36506}, {%r49150}, {%r49150}, {%r36499, %r36500};

	// end inline asm
	bar.warp.sync 	-1;
	// begin inline asm
	mma.sync.aligned.row.col.m8n8k32.s32.s4.s4.s32 {%r36511, %r36512}, {%r49150}, {%r49150}, {%r36505, %r36506};

	// end inline asm
	bar.warp.sync 	-1;
	// begin inline asm
	mma.sync.aligned.row.col.m8n8k32.s32.s4.s4.s32 {%r36517, %r36518}, {%r49150}, {%r49150}, {%r36511, %r36512};

	// end inline asm
	bar.warp.sync 	-1;
	// begin inline asm
	mma.sync.aligned.row.col.m8n8k32.s32.s4.s4.s32 {%r36523, %r36524}, {%r49150}, {%r49150}, {%r36517, %r36518};

	// end inline asm
	bar.warp.sync 	-1;
	// begin inline asm
	mma.sync.aligned.row.col.m8n8k32.s32.s4.s4.s32 {%r36529, %r36530}, {%r49150}, {%r49150}, {%r36523, %r36524};

	// end inline asm
	bar.warp.sync 	-1;
	// begin inline asm
	mma.sync.aligned.row.col.m8n8k32.s32.s4.s4.s32 {%r36535, %r36536}, {%r49150}, {%r49150}, {%r36529, %r36530};

	// end inline asm
	bar.warp.sync 	-1;
	// begin inline asm
	mma.sync.aligned.row.col.m8n8k32.s32.s4.s4.s32 {%r36541, %r36542}, {%r49150}, {%r49150}, {%r36535, %r36536};

	// end inline asm
	bar.warp.sync 	-1;
	// begin inline asm
	mma.sync.aligned.row.col.m8n8k32.s32.s4.s4.s32 {%r36547, %r36548}, {%r49150}, {%r49150}, {%r36541, %r36542};

	// end inline asm
	bar.warp.sync 	-1;
	// begin inline asm
	mma.sync.aligned.row.col.m8n8k32.s32.s4.s4.s32 {%r36553, %r36554}, {%r49150}, {%r49150}, {%r36547, %r36548};

	// end inline asm
	bar.warp.sync 	-1;
	// begin inline asm
	mma.sync.aligned.row.col.m8n8k32.s32.s4.s4.s32 {%r36559, %r36560}, {%r49150}, {%r49150}, {%r36553, %r36554};

	// end inline asm
	bar.warp.sync 	-1;
	// begin inline asm
	mma.sync.aligned.row.col.m8n8k32.s32.s4.s4.s32 {%r36565, %r36566}, {%r49150}, {%r49150}, {%r36559, %r36560};

	// end inline asm
	bar.warp.sync 	-1;
	// begin inline asm
	mma.sync.aligned.row.col.m8n8k32.s32.s4.s4.s32 {%r36571, %r36572}, {%r49150}, {%r49150}, {%r36565, %r36566};

	// end inline asm
	bar.warp.sync 	-1;
	// begin inline asm
	mma.sync.aligned.row.col.m8n8k32.s32.s4.s4.s32 {%r36577, %r36578}, {%r49150}, {%r49150}, {%r36571, %r36572};

	// end inline asm
	bar.warp.sync 	-1;
	// begin inline asm
	mma.sync.aligned.row.col.m8n8k32.s32.s4.s4.s32 {%r36583, %r36584}, {%r49150}, {%r49150}, {%r36577, %r36578};

	// end inline asm
	bar.warp.sync 	-1;
	// begin inline asm
	mma.sync.aligned.row.col.m8n8k32.s32.s4.s4.s32 {%r36589, %r36590}, {%r49150}, {%r49150}, {%r36583, %r36584};

	// end inline asm
	bar.warp.sync 	-1;
	// begin inline asm
	mma.sync.aligned.row.col.m8n8k32.s32.s4.s4.s32 {%r36595, %r36596}, {%r49150}, {%r49150}, {%r36589, %r36590};

	// end inline asm
	bar.warp.sync 	-1;
	// begin inline asm
	mma.sync.aligned.row.col.m8n8k32.s32.s4.s4.s32 {%r36601, %r36602}, {%r49150}, {%r49150}, {%r36595, %r36596};

	// end inline asm
	bar.warp.sync 	-1;
	// begin inline asm
	mma.sync.aligned.row.col.m8n8k32.s32.s4.s4.s32 {%r36607, %r36608}, {%r49150}, {%r49150}, {%r36601, %r36602};

	// end inline asm
	bar.warp.sync 	-1;
	// begin inline asm
	mma.sync.aligned.row.col.m8n8k32.s32.s4.s4.s32 {%r36613, %r36614}, {%r49150}, {%r49150}, {%r36607, %r36608};

	// end inline asm
	bar.warp.sync 	-1;
	// begin inline asm
	mma.sync.aligned.row.col.m8n8k32.s32.s4.s4.s32 {%r36619, %r36620}, {%r49150}, {%r49150}, {%r36613, %r36614};

	// end inline asm
	bar.warp.sync 	-1;
	// begin inline asm
	mma.sync.aligned.row.col.m8n8k32.s32.s4.s4.s32 {%r36625, %r36626}, {%r49150}, {%r49150}, {%r36619, %r36620};

	// end inline asm
	bar.warp.sync 	-1;
	// begin inline asm
	mma.sync.aligned.row.col.m8n8k32.s32.s4.s4.s32 {%r36631, %r36632}, {%r49150}, {%r49150}, {%r36625, %r36626};

	// end inline asm
	bar.warp.sync 	-1;
	// begin inline asm
	mma.sync.aligned.row.col.m8n8k32.s32.s4.s4.s32 {%r36637, %r36638}, {%r49150}, {%r49150}, {%r36631, %r36632};

	// end inline asm
	bar.warp.sync 	-1;
	// begin inline asm
	mma.sync.aligned.row.col.m8n8k32.s32.s4.s4.s32 {%r36643, %r36644}, {%r49150}, {%r49150}, {%r36637, %r36638};

	// end inline asm
	bar.warp.sync 	-1;
	// begin inline asm
	mma.sync.aligned.row.col.m8n8k32.s32.s4.s4.s32 {%r36649, %r36650}, {%r49150}, {%r49150}, {%r36643, %r36644};

	// end inline asm
	bar.warp.sync 	-1;
	// begin inline asm
	mma.sync.aligned.row.col.m8n8k32.s32.s4.s4.s32 {%r36655, %r36656}, {%r49150}, {%r49150}, {%r36649, %r36650};

	// end inline asm
	bar.warp.sync 	-1;
	// begin inline asm
	mma.sync.aligned.row.col.m8n8k32.s32.s4.s4.s32 {%r36661, %r36662}, {%r49150}, {%r49150}, {%r36655, %r36656};

	// end inline asm
	bar.warp.sync 	-1;
	// begin inline asm
	mma.sync.aligned.row.col.m8n8k32.s32.s4.s4.s32 {%r36667, %r36668}, {%r49150}, {%r49150}, {%r36661, %r36662};

	// end inline asm
	bar.warp.sync 	-1;
	// begin inline asm
	mma.sync.aligned.row.col.m8n8k32.s32.s4.s4.s32 {%r36673, %r36674}, {%r49150}, {%r49150}, {%r36667, %r36668};

	// end inline asm
	bar.warp.sync 	-1;
	// begin inline asm
	mma.sync.aligned.row.col.m8n8k32.s32.s4.s4.s32 {%r36679, %r36680}, {%r49150}, {%r49150}, {%r36673, %r36674};

	// end inline asm
	bar.warp.sync 	-1;
	// begin inline asm
	mma.sync.aligned.row.col.m8n8k32.s32.s4.s4.s32 {%r36685, %r36686}, {%r49150}, {%r49150}, {%r36679, %r36680};

	// end inline asm
	bar.warp.sync 	-1;
	// begin inline asm
	mma.sync.aligned.row.col.m8n8k32.s32.s4.s4.s32 {%r36691, %r36692}, {%r49150}, {%r49150}, {%r36685, %r36686};

	// end inline asm
	bar.warp.sync 	-1;
	// begin inline asm
	mma.sync.aligned.row.col.m8n8k32.s32.s4.s4.s32 {%r36697, %r36698}, {%r49150}, {%r49150}, {%r36691, %r36692};

	// end inline asm
	bar.warp.sync 	-1;
	// begin inline asm
	mma.sync.aligned.row.col.m8n8k32.s32.s4.s4.s32 {%r36703, %r36704}, {%r49150}, {%r49150}, {%r36697, %r36698};

	// end inline asm
	bar.warp.sync 	-1;
	// begin inline asm
	mma.sync.aligned.row.col.m8n8k32.s32.s4.s4.s32 {%r36709, %r36710}, {%r49150}, {%r49150}, {%r36703, %r36704};

	// end inline asm
	bar.warp.sync 	-1;
	// begin inline asm
	mma.sync.aligned.row.col.m8n8k32.s32.s4.s4.s32 {%r36715, %r36716}, {%r49150}, {%r49150}, {%r36709, %r36710};

	// end inline asm
	bar.warp.sync 	-1;
	// begin inline asm
	mma.sync.aligned.row.col.m8n8k32.s32.s4.s4.s32 {%r36721, %r36722}, {%r49150}, {%r49150}, {%r36715, %r36716};

	// end inline asm
	bar.warp.sync 	-1;
	// begin inline asm
	mma.sync.aligned.row.col.m8n8k32.s32.s4.s4.s32 {%r36727, %r36728}, {%r49150}, {%r49150}, {%r36721, %r36722};

	// end inline asm
	bar.warp.sync 	-1;
	// begin inline asm
	mma.sync.aligned.row.col.m8n8k32.s32.s4.s4.s32 {%r36733, %r36734}, {%r49150}, {%r49150}, {%r36727, %r36728};

	// end inline asm
	bar.warp.sync 	-1;
	// begin inline asm
	mma.sync.aligned.row.col.m8n8k32.s32.s4.s4.s32 {%r36739, %r36740}, {%r49150}, {%r49150}, {%r36733, %r36734};

	// end inline asm
	bar.warp.sync 	-1;
	// begin inline asm
	mma.sync.aligned.row.col.m8n8k32.s32.s4.s4.s32 {%r36745, %r36746}, {%r49150}, {%r49150}, {%r36739, %r36740};

	// end inline asm
	bar.warp.sync 	-1;
	// begin inline asm
	mma.sync.aligned.row.col.m8n8k32.s32.s4.s4.s32 {%r36751, %r36752}, {%r49150}, {%r49150}, {%r36745, %r36746};

	// end inline asm
	bar.warp.sync 	-1;
	// begin inline asm
	mma.sync.aligned.row.col.m8n8k32.s32.s4.s4.s32 {%r36757, %r36758}, {%r49150}, {%r49150}, {%r36751, %r36752};

	// end inline asm
	bar.warp.sync 	-1;
	// begin inline asm
	mma.sync.aligned.row.col.m8n8k32.s32.s4.s4.s32 {%r36763, %r36764}, {%r49150}, {%r49150}, {%r36757, %r36758};

	// end inline asm
	bar.warp.sync 	-1;
	// begin inline asm
	mma.sync.aligned.row.col.m8n8k32.s32.s4.s4.s32 {%r36769, %r36770}, {%r49150}, {%r49150}, {%r36763, %r36764};

	// end inline asm
	bar.warp.sync 	-1;
	// begin inline asm
	mma.sync.aligned.row.col.m8n8k32.s32.s4.s4.s32 {%r36775, %r36776}, {%r49150}, {%r49150}, {%r36769, %r36770};

	// end inline asm
	bar.warp.sync 	-1;
	// begin inline asm
	mma.sync.aligned.row.col.m8n8k32.s32.s4.s4.s32 {%r36781, %r36782}, {%r49150}, {%r49150}, {%r36775, %r36776};

	// end inline asm
	bar.warp.sync 	-1;
	// begin inline asm
	mma.sync.aligned.row.col.m8n8k32.s32.s4.s4.s32 {%r36787, %r36788}, {%r49150}, {%r49150}, {%r36781, %r36782};

	// end inline asm
	bar.warp.sync 	-1;
	// begin inline asm
	mma.sync.aligned.row.col.m8n8k32.s32.s4.s4.s32 {%r36793, %r36794}, {%r49150}, {%r49150}, {%r36787, %r36788};

	// end inline asm
	bar.warp.sync 	-1;
	// begin inline asm
	mma.sync.aligned.row.col.m8n8k32.s32.s4.s4.s32 {%r36799, %r36800}, {%r49150}, {%r49150}, {%r36793, %r36794};

	// end inline asm
	bar.warp.sync 	-1;
	// begin inline asm
	mma.sync.aligned.row.col.m8n8k32.s32.s4.s4.s32 {%r36805, %r36806}, {%r49150}, {%r49150}, {%r36799, %r36800};

	// end inline asm
	bar.warp.sync 	-1;
	// begin inline asm
	mma.sync.aligned.row.col.m8n8k32.s32.s4.s4.s32 {%r36811, %r36812}, {%r49150}, {%r49150}, {%r36805, %r36806};

	// end inline asm
	bar.warp.sync 	-1;
	// begin inline asm
	mma.sync.aligned.row.col.m8n8k32.s32.s4.s4.s32 {%r36817, %r36818}, {%r49150}, {%r49150}, {%r36811, %r36812};

	// end inline asm
	bar.warp.sync 	-1;
	// begin inline asm
	mma.sync.aligned.row.col.m8n8k32.s32.s4.s4.s32 {%r36823, %r36824}, {%r49150}, {%r49150}, {%r36817, %r36818};

	// end inline asm
	bar.warp.sync 	-1;
	// begin inline asm
	mma.sync.aligned.row.col.m8n8k32.s32.s4.s4.s32 {%r36829, %r36830}, {%r49150}, {%r49150}, {%r36823, %r36824};

	// end inline asm
	bar.warp.sync 	-1;
	// begin inline asm
	mma.sync.aligned.row.col.m8n8k32.s32.s4.s4.s32 {%r36835, %r36836}, {%r49150}, {%r49150}, {%r36829, %r36830};

	// end inline asm
	bar.warp.sync 	-1;
	// begin inline asm
	mma.sync.aligned.row.col.m8n8k32.s32.s4.s4.s32 {%r36841, %r36842}, {%r49150}, {%r49150}, {%r36835, %r36836};

	// end inline asm
	bar.warp.sync 	-1;
	// begin inline asm
	mma.sync.aligned.row.col.m8n8k32.s32.s4.s4.s32 {%r36847, %r36848}, {%r49150}, {%r49150}, {%r36841, %r36842};

	// end inline asm
	bar.warp.sync 	-1;
	// begin inline asm
	mma.sync.aligned.row.col.m8n8k32.s32.s4.s4.s32 {%r36853, %r36854}, {%r49150}, {%r49150}, {%r36847, %r36848};

	// end inline asm
	bar.warp.sync 	-1;
	// begin inline asm
	mma.sync.aligned.row.col.m8n8k32.s32.s4.s4.s32 {%r36859, %r36860}, {%r49150}, {%r49150}, {%r36853, %r36854};

	// end inline asm
	bar.warp.sync 	-1;
	// begin inline asm
	mma.sync.aligned.row.col.m8n8k32.s32.s4.s4.s32 {%r36865, %r36866}, {%r49150}, {%r49150}, {%r36859, %r36860};

	// end inline asm
	bar.warp.sync 	-1;
	// begin inline asm
	mma.sync.aligned.row.col.m8n8k32.s32.s4.s4.s32 {%r36871, %r36872}, {%r49150}, {%r49150}, {%r36865, %r36866};

	// end inline asm
	bar.warp.sync 	-1;
	// begin inline asm
	mma.sync.aligned.row.col.m8n8k32.s32.s4.s4.s32 {%r36877, %r36878}, {%r49150}, {%r49150}, {%r36871, %r36872};

	// end inline asm
	bar.warp.sync 	-1;
	// begin inline asm
	mma.sync.aligned.row.col.m8n8k32.s32.s4.s4.s32 {%r36883, %r36884}, {%r49150}, {%r49150}, {%r36877, %r36878};

	// end inline asm
	bar.warp.sync 	-1;
	// begin inline asm
	mma.sync.aligned.row.col.m8n8k32.s32.s4.s4.s32 {%r36889, %r36890}, {%r49150}, {%r49150}, {%r36883, %r36884};

	// end inline asm
	bar.warp.sync 	-1;
	// begin inline asm
	mma.sync.aligned.row.col.m8n8k32.s32.s4.s4.s32 {%r36895, %r36896}, {%r49150}, {%r49150}, {%r36889, %r36890};

	// end inline asm
	bar.warp.sync 	-1;
	// begin inline asm
	mma.sync.aligned.row.col.m8n8k32.s32.s4.s4.s32 {%r36901, %r36902}, {%r49150}, {%r49150}, {%r36895, %r36896};

	// end inline asm
	bar.warp.sync 	-1;
	// begin inline asm
	mma.sync.aligned.row.col.m8n8k32.s32.s4.s4.s32 {%r36907, %r36908}, {%r49150}, {%r49150}, {%r36901, %r36902};

	// end inline asm
	bar.warp.sync 	-1;
	// begin inline asm
	mma.sync.aligned.row.col.m8n8k32.s32.s4.s4.s32 {%r36913, %r36914}, {%r49150}, {%r49150}, {%r36907, %r36908};

	// end inline asm
	bar.warp.sync 	-1;
	// begin inline asm
	mma.sync.aligned.row.col.m8n8k32.s32.s4.s4.s32 {%r36919, %r36920}, {%r49150}, {%r49150}, {%r36913, %r36914};

	// end inline asm
	bar.warp.sync 	-1;
	// begin inline asm
	mma.sync.aligned.row.col.m8n8k32.s32.s4.s4.s32 {%r36925, %r36926}, {%r49150}, {%r49150}, {%r36919, %r36920};

	// end inline asm
	bar.warp.sync 	-1;
	// begin inline asm
	mma.sync.aligned.row.col.m8n8k32.s32.s4.s4.s32 {%r36931, %r36932}, {%r49150}, {%r49150}, {%r36925, %r36926};

	// end inline asm
	bar.warp.sync 	-1;
	// begin inline asm
	mma.sync.aligned.row.col.m8n8k32.s32.s4.s4.s32 {%r36937, %r36938}, {%r49150}, {%r49150}, {%r36931, %r36932};

	// end inline asm
	bar.warp.sync 	-1;
	// begin inline asm
	mma.sync.aligned.row.col.m8n8k32.s32.s4.s4.s32 {%r36943, %r36944}, {%r49150}, {%r49150}, {%r36937, %r36938};

	// end inline asm
	bar.warp.sync 	-1;
	// begin inline asm
	mma.sync.aligned.row.col.m8n8k32.s32.s4.s4.s32 {%r36949, %r36950}, {%r49150}, {%r49150}, {%r36943, %r36944};

	// end inline asm
	bar.warp.sync 	-1;
	// begin inline asm
	mma.sync.aligned.row.col.m8n8k32.s32.s4.s4.s32 {%r36955, %r36956}, {%r49150}, {%r49150}, {%r36949, %r36950};

	// end inline asm
	bar.warp.sync 	-1;
	// begin inline asm
	mma.sync.aligned.row.col.m8n8k32.s32.s4.s4.s32 {%r36961, %r36962}, {%r49150}, {%r49150}, {%r36955, %r36956};

	// end inline asm
	bar.warp.sync 	-1;
	// begin inline asm
	mma.sync.aligned.row.col.m8n8k32.s32.s4.s4.s32 {%r36967, %r36968}, {%r49150}, {%r49150}, {%r36961, %r36962};

	// end inline asm
	bar.warp.sync 	-1;
	// begin inline asm
	mma.sync.aligned.row.col.m8n8k32.s32.s4.s4.s32 {%r36973, %r36974}, {%r49150}, {%r49150}, {%r36967, %r36968};

	// end inline asm
	bar.warp.sync 	-1;
	// begin inline asm
	mma.sync.aligned.row.col.m8n8k32.s32.s4.s4.s32 {%r36979, %r36980}, {%r49150}, {%r49150}, {%r36973, %r36974};

	// end inline asm
	bar.warp.sync 	-1;
	// begin inline asm
	mma.sync.aligned.row.col.m8n8k32.s32.s4.s4.s32 {%r36985, %r36986}, {%r49150}, {%r49150}, {%r36979, %r36980};

	// end inline asm
	bar.warp.sync 	-1;
	// begin inline asm
	mma.sync.aligned.row.col.m8n8k32.s32.s4.s4.s32 {%r36991, %r36992}, {%r49150}, {%r49150}, {%r36985, %r36986};

	// end inline asm
	bar.warp.sync 	-1;
	// begin inline asm
	mma.sync.aligned.row.col.m8n8k32.s32.s4.s4.s32 {%r36997, %r36998}, {%r49150}, {%r49150}, {%r36991, %r36992};

	// end inline asm
	bar.warp.sync 	-1;
	// begin inline asm
	mma.sync.aligned.row.col.m8n8k32.s32.s4.s4.s32 {%r37003, %r37004}, {%r49150}, {%r49150}, {%r36997, %r36998};

	// end inline asm
	bar.warp.sync 	-1;
	// begin inline asm
	mma.sync.aligned.row.col.m8n8k32.s32.s4.s4.s32 {%r37009, %r37010}, {%r49150}, {%r49150}, {%r37003, %r37004};

	// end inline asm
	bar.warp.sync 	-1;
	// begin inline asm
	mma.sync.aligned.row.col.m8n8k32.s32.s4.s4.s32 {%r37015, %r37016}, {%r49150}, {%r49150}, {%r37009, %r37010};

	// end inline asm
	bar.warp.sync 	-1;
	// begin inline asm
	mma.sync.aligned.row.col.m8n8k32.s32.s4.s4.s32 {%r37021, %r37022}, {%r49150}, {%r49150}, {%r37015, %r37016};

	// end inline asm
	bar.warp.sync 	-1;
	// begin inline asm
	mma.sync.aligned.row.col.m8n8k32.s32.s4.s4.s32 {%r37027, %r37028}, {%r49150}, {%r49150}, {%r37021, %r37022};

	// end inline asm
	bar.warp.sync 	-1;
	// begin inline asm
	mma.sync.aligned.row.col.m8n8k32.s32.s4.s4.s32 {%r37033, %r37034}, {%r49150}, {%r49150}, {%r37027, %r37028};

	// end inline asm
	bar.warp.sync 	-1;
	// begin inline asm
	mma.sync.aligned.row.col.m8n8k32.s32.s4.s4.s32 {%r37039, %r37040}, {%r49150}, {%r49150}, {%r37033, %r37034};

	// end inline asm
	bar.warp.sync 	-1;
	// begin inline asm
	mma.sync.aligned.row.col.m8n8k32.s32.s4.s4.s32 {%r37045, %r37046}, {%r49150}, {%r49150}, {%r37039, %r37040};

	// end inline asm
	bar.warp.sync 	-1;
	// begin inline asm
	mma.sync.aligned.row.col.m8n8k32.s32.s4.s4.s32 {%r37051, %r37052}, {%r49150}, {%r49150}, {%r37045, %r37046};

	// end inline asm
	bar.warp.sync 	-1;
	// begin inline asm
	mma.sync.aligned.row.col.m8n8k32.s32.s4.s4.s32 {%r37057, %r37058}, {%r49150}, {%r49150}, {%r37051, %r37052};

	// end inline asm
	bar.warp.sync 	-1;
	// begin inline asm
	mma.sync.aligned.row.col.m8n8k32.s32.s4.s4.s32 {%r37063, %r37064}, {%r49150}, {%r49150}, {%r37057, %r37058};

	// end inline asm
	bar.warp.sync 	-1;
	// begin inline asm
	mma.sync.aligned.row.col.m8n8k32.s32.s4.s4.s32 {%r37069, %r37070}, {%r49150}, {%r49150}, {%r37063, %r37064};

	// end inline asm
	bar.warp.sync 	-1;
	// begin inline asm
	mma.sync.aligned.row.col.m8n8k32.s32.s4.s4.s32 {%r37075, %r37076}, {%r49150}, {%r49150}, {%r37069, %r37070};

	// end inline asm
	bar.warp.sync 	-1;
	// begin inline asm
	mma.sync.aligned.row.col.m8n8k32.s32.s4.s4.s32 {%r37081, %r37082}, {%r49150}, {%r49150}, {%r37075, %r37076};

	// end inline asm
	bar.warp.sync 	-1;
	// begin inline asm
	mma.sync.aligned.row.col.m8n8k32.s32.s4.s4.s32 {%r37087, %r37088}, {%r49150}, {%r49150}, {%r37081, %r37082};

	// end inline asm
	bar.warp.sync 	-1;
	// begin inline asm
	mma.sync.aligned.row.col.m8n8k32.s32.s4.s4.s32 {%r37093, %r37094}, {%r49150}, {%r49150}, {%r37087, %r37088};

	// end inline asm
	bar.warp.sync 	-1;
	// begin inline asm
	mma.sync.aligned.row.col.m8n8k32.s32.s4.s4.s32 {%r37099, %r37100}, {%r49150}, {%r49150}, {%r37093, %r37094};

	// end inline asm
	bar.warp.sync 	-1;
	// begin inline asm
	mma.sync.aligned.row.col.m8n8k32.s32.s4.s4.s32 {%r37105, %r37106}, {%r49150}, {%r49150}, {%r37099, %r37100};

	// end inline asm
	bar.warp.sync 	-1;
	// begin inline asm
	mma.sync.aligned.row.col.m8n8k32.s32.s4.s4.s32 {%r37111, %r37112}, {%r49150}, {%r49150}, {%r37105, %r37106};

	// end inline asm
	bar.warp.sync 	-1;
	// begin inline asm
	mma.sync.aligned.row.col.m8n8k32.s32.s4.s4.s32 {%r37117, %r37118}, {%r49150}, {%r49150}, {%r37111, %r37112};

	// end inline asm
	bar.warp.sync 	-1;
	// begin inline asm
	mma.sync.aligned.row.col.m8n8k32.s32.s4.s4.s32 {%r37123, %r37124}, {%r49150}, {%r49150}, {%r37117, %r37118};

	// end inline asm
	bar.warp.sync 	-1;
	// begin inline asm
	mma.sync.aligned.row.col.m8n8k32.s32.s4.s4.s32 {%r37129, %r37130}, {%r49150}, {%r49150}, {%r37123, %r37124};

	// end inline asm
	bar.warp.sync 	-1;
	// begin inline asm
	mma.sync.aligned.row.col.m8n8k32.s32.s4.s4.s32 {%r37135, %r37136}, {%r49150}, {%r49150}, {%r37129, %r37130};

	// end inline asm
	bar.warp.sync 	-1;
	// begin inline asm
	mma.sync.aligned.row.col.m8n8k32.s32.s4.s4.s32 {%r37141, %r37142}, {%r49150}, {%r49150}, {%r37135, %r37136};

	// end inline asm
	bar.warp.sync 	-1;
	// begin inline asm
	mma.sync.aligned.row.col.m8n8k32.s32.s4.s4.s32 {%r37147, %r37148}, {%r49150}, {%r49150}, {%r37141, %r37142};

	// end inline asm
	bar.warp.sync 	-1;
	// begin inline asm
	mma.sync.aligned.row.col.m8n8k32.s32.s4.s4.s32 {%r37153, %r37154}, {%r49150}, {%r49150}, {%r37147, %r37148};

	// end inline asm
	bar.warp.sync 	-1;
	// begin inline asm
	mma.sync.aligned.row.col.m8n8k32.s32.s4.s4.s32 {%r37159, %r37160}, {%r49150}, {%r49150}, {%r37153, %r37154};

	// end inline asm
	bar.warp.sync 	-1;
	// begin inline asm
	mma.sync.aligned.row.col.m8n8k32.s32.s4.s4.s32 {%r37165, %r37166}, {%r49150}, {%r49150}, {%r37159, %r37160};

	// end inline asm
	bar.warp.sync 	-1;
	// begin inline asm
	mma.sync.aligned.row.col.m8n8k32.s32.s4.s4.s32 {%r37171, %r37172}, {%r49150}, {%r49150}, {%r37165, %r37166};

	// end inline asm
	bar.warp.sync 	-1;
	// begin inline asm
	mma.sync.aligned.row.col.m8n8k32.s32.s4.s4.s32 {%r37177, %r37178}, {%r49150}, {%r49150}, {%r37171, %r37172};

	// end inline asm
	bar.warp.sync 	-1;
	// begin inline asm
	mma.sync.aligned.row.col.m8n8k32.s32.s4.s4.s32 {%r37183, %r37184}, {%r49150}, {%r49150}, {%r37177, %r37178};

	// end inline asm
	bar.warp.sync 	-1;
	// begin inline asm
	mma.sync.aligned.row.col.m8n8k32.s32.s4.s4.s32 {%r37189, %r37190}, {%r49150}, {%r49150}, {%r37183, %r37184};

	// end inline asm
	bar.warp.sync 	-1;
	// begin inline asm
	mma.sync.aligned.row.col.m8n8k32.s32.s4.s4.s32 {%r37195, %r37196}, {%r49150}, {%r49150}, {%r37189, %r37190};

	// end inline asm
	bar.warp.sync 	-1;
	// begin inline asm
	mma.sync.aligned.row.col.m8n8k32.s32.s4.s4.s32 {%r37201, %r37202}, {%r49150}, {%r49150}, {%r37195, %r37196};

	// end inline asm
	bar.warp.sync 	-1;
	// begin inline asm
	mma.sync.aligned.row.col.m8n8k32.s32.s4.s4.s32 {%r37207, %r37208}, {%r49150}, {%r49150}, {%r37201, %r37202};

	// end inline asm
	bar.warp.sync 	-1;
	// begin inline asm
	mma.sync.aligned.row.col.m8n8k32.s32.s4.s4.s32 {%r37213, %r37214}, {%r49150}, {%r49150}, {%r37207, %r37208};

	// end inline asm
	bar.warp.sync 	-1;
	// begin inline asm
	mma.sync.aligned.row.col.m8n8k32.s32.s4.s4.s32 {%r37219, %r37220}, {%r49150}, {%r49150}, {%r37213, %r37214};

	// end inline asm
	bar.warp.sync 	-1;
	// begin inline asm
	mma.sync.aligned.row.col.m8n8k32.s32.s4.s4.s32 {%r37225, %r37226}, {%r49150}, {%r49150}, {%r37219, %r37220};

	// end inline asm
	bar.warp.sync 	-1;
	// begin inline asm
	mma.sync.aligned.row.col.m8n8k32.s32.s4.s4.s32 {%r37231, %r37232}, {%r49150}, {%r49150}, {%r37225, %r37226};

	// end inline asm
	bar.warp.sync 	-1;
	// begin inline asm
	mma.sync.aligned.row.col.m8n8k32.s32.s4.s4.s32 {%r37237, %r37238}, {%r49150}, {%r49150}, {%r37231, %r37232};

	// end inline asm
	bar.warp.sync 	-1;
	// begin inline asm
	mma.sync.aligned.row.col.m8n8k32.s32.s4.s4.s32 {%r37243, %r37244}, {%r49150}, {%r49150}, {%r37237, %r37238};

	// end inline asm
	bar.warp.sync 	-1;
	// begin inline asm
	mma.sync.aligned.row.col.m8n8k32.s32.s4.s4.s32 {%r37249, %r37250}, {%r49150}, {%r49150}, {%r37243, %r37244};

	// end inline asm
	bar.warp.sync 	-1;
	// begin inline asm
	mma.sync.aligned.row.col.m8n8k32.s32.s4.s4.s32 {%r37255, %r37256}, {%r49150}, {%r49150}, {%r37249, %r37250};

	// end inline asm
	bar.warp.sync 	-1;
	// begin inline asm
	mma.sync.aligned.row.col.m8n8k32.s32.s4.s4.s32 {%r37261, %r37262}, {%r49150}, {%r49150}, {%r37255, %r37256};

	// end inline asm
	bar.warp.sync 	-1;
	// begin inline asm
	mma.sync.aligned.row.col.m8n8k32.s32.s4.s4.s32 {%r37267, %r37268}, {%r49150}, {%r49150}, {%r37261, %r37262};

	// end inline asm
	bar.warp.sync 	-1;
	// begin inline asm
	mma.sync.aligned.row.col.m8n8k32.s32.s4.s4.s32 {%r37273, %r37274}, {%r49150}, {%r49150}, {%r37267, %r37268};

	// end inline asm
	bar.warp.sync 	-1;
	// begin inline asm
	mma.sync.aligned.row.col.m8n8k32.s32.s4.s4.s32 {%r37279, %r37280}, {%r49150}, {%r49150}, {%r37273, %r37274};

	// end inline asm
	bar.warp.sync 	-1;
	// begin inline asm
	mma.sync.aligned.row.col.m8n8k32.s32.s4.s4.s32 {%r37285, %r37286}, {%r49150}, {%r49150}, {%r37279, %r37280};

	// end inline asm
	bar.warp.sync 	-1;
	// begin inline asm
	mma.sync.aligned.row.col.m8n8k32.s32.s4.s4.s32 {%r37291, %r37292}, {%r49150}, {%r49150}, {%r37285, %r37286};

	// end inline asm
	bar.warp.sync 	-1;
	// begin inline asm
	mma.sync.aligned.row.col.m8n8k32.s32.s4.s4.s32 {%r37297, %r37298}, {%r49150}, {%r49150}, {%r37291, %r37292};

	// end inline asm
	bar.warp.sync 	-1;
	// begin inline asm
	mma.sync.aligned.row.col.m8n8k32.s32.s4.s4.s32 {%r37303, %r37304}, {%r49150}, {%r49150}, {%r37297, %r37298};

	// end inline asm
	bar.warp.sync 	-1;
	// begin inline asm
	mma.sync.aligned.row.col.m8n8k32.s32.s4.s4.s32 {%r37309, %r37310}, {%r49150}, {%r49150}, {%r37303, %r37304};

	// end inline asm
	bar.warp.sync 	-1;
	// begin inline asm
	mma.sync.aligned.row.col.m8n8k32.s32.s4.s4.s32 {%r37315, %r37316}, {%r49150}, {%r49150}, {%r37309, %r37310};

	// end inline asm
	bar.warp.sync 	-1;
	// begin inline asm
	mma.sync.aligned.row.col.m8n8k32.s32.s4.s4.s32 {%r37321, %r37322}, {%r49150}, {%r49150}, {%r37315, %r37316};

	// end inline asm
	bar.warp.sync 	-1;
	// begin inline asm
	mma.sync.aligned.row.col.m8n8k32.s32.s4.s4.s32 {%r37327, %r37328}, {%r49150}, {%r49150}, {%r37321, %r37322};

	// end inline asm
	bar.warp.sync 	-1;
	// begin inline asm
	mma.sync.aligned.row.col.m8n8k32.s32.s4.s4.s32 {%r37333, %r37334}, {%r49150}, {%r49150}, {%r37327, %r37328};

	// end inline asm
	bar.warp.sync 	-1;
	// begin inline asm
	mma.sync.aligned.row.col.m8n8k32.s32.s4.s4.s32 {%r37339, %r37340}, {%r49150}, {%r49150}, {%r37333, %r37334};

	// end inline asm
	bar.warp.sync 	-1;
	// begin inline asm
	mma.sync.aligned.row.col.m8n8k32.s32.s4.s4.s32 {%r37345, %r37346}, {%r49150}, {%r49150}, {%r37339, %r37340};

	// end inline asm
	bar.warp.sync 	-1;
	// begin inline asm
	mma.sync.aligned.row.col.m8n8k32.s32.s4.s4.s32 {%r37351, %r37352}, {%r49150}, {%r49150}, {%r37345, %r37346};

	// end inline asm
	bar.warp.sync 	-1;
	// begin inline asm
	mma.sync.aligned.row.col.m8n8k32.s32.s4.s4.s32 {%r37357, %r37358}, {%r49150}, {%r49150}, {%r37351, %r37352};

	// end inline asm
	bar.warp.sync 	-1;
	// begin inline asm
	mma.sync.aligned.row.col.m8n8k32.s32.s4.s4.s32 {%r37363, %r37364}, {%r49150}, {%r49150}, {%r37357, %r37358};

	// end inline asm
	bar.warp.sync 	-1;
	// begin inline asm
	mma.sync.aligned.row.col.m8n8k32.s32.s4.s4.s32 {%r37369, %r37370}, {%r49150}, {%r49150}, {%r37363, %r37364};

	// end inline asm
	bar.warp.sync 	-1;
	// begin inline asm
	mma.sync.aligned.row.col.m8n8k32.s32.s4.s4.s32 {%r37375, %r37376}, {%r49150}, {%r49150}, {%r37369, %r37370};

	// end inline asm
	bar.warp.sync 	-1;
	// begin inline asm
	mma.sync.aligned.row.col.m8n8k32.s32.s4.s4.s32 {%r37381, %r37382}, {%r49150}, {%r49150}, {%r37375, %r37376};

	// end inline asm
	bar.warp.sync 	-1;
	// begin inline asm
	mma.sync.aligned.row.col.m8n8k32.s32.s4.s4.s32 {%r37387, %r37388}, {%r49150}, {%r49150}, {%r37381, %r37382};

	// end inline asm
	bar.warp.sync 	-1;
	// begin inline asm
	mma.sync.aligned.row.col.m8n8k32.s32.s4.s4.s32 {%r37393, %r37394}, {%r49150}, {%r49150}, {%r37387, %r37388};

	// end inline asm
	bar.warp.sync 	-1;
	// begin inline asm
	mma.sync.aligned.row.col.m8n8k32.s32.s4.s4.s32 {%r37399, %r37400}, {%r49150}, {%r49150}, {%r37393, %r37394};

	// end inline asm
	bar.warp.sync 	-1;
	// begin inline asm
	mma.sync.aligned.row.col.m8n8k32.s32.s4.s4.s32 {%r37405, %r37406}, {%r49150}, {%r49150}, {%r37399, %r37400};

	// end inline asm
	bar.warp.sync 	-1;
	// begin inline asm
	mma.sync.aligned.row.col.m8n8k32.s32.s4.s4.s32 {%r37411, %r37412}, {%r49150}, {%r49150}, {%r37405, %r37406};

	// end inline asm
	bar.warp.sync 	-1;
	// begin inline asm
	mma.sync.aligned.row.col.m8n8k32.s32.s4.s4.s32 {%r37417, %r37418}, {%r49150}, {%r49150}, {%r37411, %r37412};

	// end inline asm
	bar.warp.sync 	-1;
	// begin inline asm
	mma.sync.aligned.row.col.m8n8k32.s32.s4.s4.s32 {%r37423, %r37424}, {%r49150}, {%r49150}, {%r37417, %r37418};

	// end inline asm
	bar.warp.sync 	-1;
	// begin inline asm
	mma.sync.aligned.row.col.m8n8k32.s32.s4.s4.s32 {%r37429, %r37430}, {%r49150}, {%r49150}, {%r37423, %r37424};

	// end inline asm
	bar.warp.sync 	-1;
	// begin inline asm
	mma.sync.aligned.row.col.m8n8k32.s32.s4.s4.s32 {%r37435, %r37436}, {%r49150}, {%r49150}, {%r37429, %r37430};

	// end inline asm
	bar.warp.sync 	-1;
	// begin inline asm
	mma.sync.aligned.row.col.m8n8k32.s32.s4.s4.s32 {%r37441, %r37442}, {%r49150}, {%r49150}, {%r37435, %r37436};

	// end inline asm
	bar.warp.sync 	-1;
	// begin inline asm
	mma.sync.aligned.row.col.m8n8k32.s32.s4.s4.s32 {%r37447, %r37448}, {%r49150}, {%r49150}, {%r37441, %r37442};

	// end inline asm
	bar.warp.sync 	-1;
	// begin inline asm
	mma.sync.aligned.row.col.m8n8k32.s32.s4.s4.s32 {%r37453, %r37454}, {%r49150}, {%r49150}, {%r37447, %r37448};

	// end inline asm
	bar.warp.sync 	-1;
	// begin inline asm
	mma.sync.aligned.row.col.m8n8k32.s32.s4.s4.s32 {%r37459, %r37460}, {%r49150}, {%r49150}, {%r37453, %r37454};

	// end inline asm
	bar.warp.sync 	-1;
	// begin inline asm
	mma.sync.aligned.row.col.m8n8k32.s32.s4.s4.s32 {%r37465, %r37466}, {%r49150}, {%r49150}, {%r37459, %r37460};

	// end inline asm
	bar.warp.sync 	-1;
	// begin inline asm
	mma.sync.aligned.row.col.m8n8k32.s32.s4.s4.s32 {%r37471, %r37472}, {%r49150}, {%r49150}, {%r37465, %r37466};

	// end inline asm
	bar.warp.sync 	-1;
	// begin inline asm
	mma.sync.aligned.row.col.m8n8k32.s32.s4.s4.s32 {%r37477, %r37478}, {%r49150}, {%r49150}, {%r37471, %r37472};

	// end inline asm
	bar.warp.sync 	-1;
	// begin inline asm
	mma.sync.aligned.row.col.m8n8k32.s32.s4.s4.s32 {%r37483, %r37484}, {%r49150}, {%r49150}, {%r37477, %r37478};

	// end inline asm
	bar.warp.sync 	-1;
	// begin inline asm
	mma.sync.aligned.row.col.m8n8k32.s32.s4.s4.s32 {%r37489, %r37490}, {%r49150}, {%r49150}, {%r37483, %r37484};

	// end inline asm
	bar.warp.sync 	-1;
	// begin inline asm
	mma.sync.aligned.row.col.m8n8k32.s32.s4.s4.s32 {%r37495, %r37496}, {%r49150}, {%r49150}, {%r37489, %r37490};

	// end inline asm
	bar.warp.sync 	-1;
	// begin inline asm
	mma.sync.aligned.row.col.m8n8k32.s32.s4.s4.s32 {%r37501, %r37502}, {%r49150}, {%r49150}, {%r37495, %r37496};

	// end inline asm
	bar.warp.sync 	-1;
	// begin inline asm
	mma.sync.aligned.row.col.m8n8k32.s32.s4.s4.s32 {%r37507, %r37508}, {%r49150}, {%r49150}, {%r37501, %r37502};

	// end inline asm
	bar.warp.sync 	-1;
	// begin inline asm
	mma.sync.aligned.row.col.m8n8k32.s32.s4.s4.s32 {%r37513, %r37514}, {%r49150}, {%r49150}, {%r37507, %r37508};

	// end inline asm
	bar.warp.sync 	-1;
	// begin inline asm
	mma.sync.aligned.row.col.m8n8k32.s32.s4.s4.s32 {%r37519, %r37520}, {%r49150}, {%r49150}, {%r37513, %r37514};

	// end inline asm
	bar.warp.sync 	-1;
	// begin inline asm
	mma.sync.aligned.row.col.m8n8k32.s32.s4.s4.s32 {%r37525, %r37526}, {%r49150}, {%r49150}, {%r37519, %r37520};

	// end inline asm
	bar.warp.sync 	-1;
	// begin inline asm
	mma.sync.aligned.row.col.m8n8k32.s32.s4.s4.s32 {%r37531, %r37532}, {%r49150}, {%r49150}, {%r37525, %r37526};

	// end inline asm
	bar.warp.sync 	-1;
	// begin inline asm
	mma.sync.aligned.row.col.m8n8k32.s32.s4.s4.s32 {%r37537, %r37538}, {%r49150}, {%r49150}, {%r37531, %r37532};

	// end inline asm
	bar.warp.sync 	-1;
	// begin inline asm
	mma.sync.aligned.row.col.m8n8k32.s32.s4.s4.s32 {%r37543, %r37544}, {%r49150}, {%r49150}, {%r37537, %r37538};

	// end inline asm
	bar.warp.sync 	-1;
	// begin inline asm
	mma.sync.aligned.row.col.m8n8k32.s32.s4.s4.s32 {%r37549, %r37550}, {%r49150}, {%r49150}, {%r37543, %r37544};

	// end inline asm
	bar.warp.sync 	-1;
	// begin inline asm
	mma.sync.aligned.row.col.m8n8k32.s32.s4.s4.s32 {%r37555, %r37556}, {%r49150}, {%r49150}, {%r37549, %r37550};

	// end inline asm
	bar.warp.sync 	-1;
	// begin inline asm
	mma.sync.aligned.row.col.m8n8k32.s32.s4.s4.s32 {%r37561, %r37562}, {%r49150}, {%r49150}, {%r37555, %r37556};

	// end inline asm
	bar.warp.sync 	-1;
	// begin inline asm
	mma.sync.aligned.row.col.m8n8k32.s32.s4.s4.s32 {%r37567, %r37568}, {%r49150}, {%r49150}, {%r37561, %r37562};

	// end inline asm
	bar.warp.sync 	-1;
	// begin inline asm
	mma.sync.aligned.row.col.m8n8k32.s32.s4.s4.s32 {%r37573, %r37574}, {%r49150}, {%r49150}, {%r37567, %r37568};

	// end inline asm
	bar.warp.sync 	-1;
	// begin inline asm
	mma.sync.aligned.row.col.m8n8k32.s32.s4.s4.s32 {%r37579, %r37580}, {%r49150}, {%r49150}, {%r37573, %r37574};

	// end inline asm
	bar.warp.sync 	-1;
	// begin inline asm
	mma.sync.aligned.row.col.m8n8k32.s32.s4.s4.s32 {%r37585, %r37586}, {%r49150}, {%r49150}, {%r37579, %r37580};

	// end inline asm
	bar.warp.sync 	-1;
	// begin inline asm
	mma.sync.aligned.row.col.m8n8k32.s32.s4.s4.s32 {%r37591, %r37592}, {%r49150}, {%r49150}, {%r37585, %r37586};

	// end inline asm
	bar.warp.sync 	-1;
	// begin inline asm
	mma.sync.aligned.row.col.m8n8k32.s32.s4.s4.s32 {%r37597, %r37598}, {%r49150}, {%r49150}, {%r37591, %r37592};

	// end inline asm
	bar.warp.sync 	-1;
	// begin inline asm
	mma.sync.aligned.row.col.m8n8k32.s32.s4.s4.s32 {%r37603, %r37604}, {%r49150}, {%r49150}, {%r37597, %r37598};

	// end inline asm
	bar.warp.sync 	-1;
	// begin inline asm
	mma.sync.aligned.row.col.m8n8k32.s32.s4.s4.s32 {%r37609, %r37610}, {%r49150}, {%r49150}, {%r37603, %r37604};

	// end inline asm
	bar.warp.sync 	-1;
	// begin inline asm
	mma.sync.aligned.row.col.m8n8k32.s32.s4.s4.s32 {%r37615, %r37616}, {%r49150}, {%r49150}, {%r37609, %r37610};

	// end inline asm
	bar.warp.sync 	-1;
	// begin inline asm
	mma.sync.aligned.row.col.m8n8k32.s32.s4.s4.s32 {%r37621, %r37622}, {%r49150}, {%r49150}, {%r37615, %r37616};

	// end inline asm
	bar.warp.sync 	-1;
	// begin inline asm
	mma.sync.aligned.row.col.m8n8k32.s32.s4.s4.s32 {%r37627, %r37628}, {%r49150}, {%r49150}, {%r37621, %r37622};

	// end inline asm
	bar.warp.sync 	-1;
	// begin inline asm
	mma.sync.aligned.row.col.m8n8k32.s32.s4.s4.s32 {%r37633, %r37634}, {%r49150}, {%r49150}, {%r37627, %r37628};

	// end inline asm
	bar.warp.sync 	-1;
	// begin inline asm
	mma.sync.aligned.row.col.m8n8k32.s32.s4.s4.s32 {%r37639, %r37640}, {%r49150}, {%r49150}, {%r37633, %r37634};

	// end inline asm
	bar.warp.sync 	-1;
	// begin inline asm
	mma.sync.aligned.row.col.m8n8k32.s32.s4.s4.s32 {%r37645, %r37646}, {%r49150}, {%r49150}, {%r37639, %r37640};

	// end inline asm
	bar.warp.sync 	-1;
	// begin inline asm
	mma.sync.aligned.row.col.m8n8k32.s32.s4.s4.s32 {%r37651, %r37652}, {%r49150}, {%r49150}, {%r37645, %r37646};

	// end inline asm
	bar.warp.sync 	-1;
	// begin inline asm
	mma.sync.aligned.row.col.m8n8k32.s32.s4.s4.s32 {%r37657, %r37658}, {%r49150}, {%r49150}, {%r37651, %r37652};

	// end inline asm
	bar.warp.sync 	-1;
	// begin inline asm
	mma.sync.aligned.row.col.m8n8k32.s32.s4.s4.s32 {%r37663, %r37664}, {%r49150}, {%r49150}, {%r37657, %r37658};

	// end inline asm
	bar.warp.sync 	-1;
	// begin inline asm
	mma.sync.aligned.row.col.m8n8k32.s32.s4.s4.s32 {%r37669, %r37670}, {%r49150}, {%r49150}, {%r37663, %r37664};

	// end inline asm
	bar.warp.sync 	-1;
	// begin inline asm
	mma.sync.aligned.row.col.m8n8k32.s32.s4.s4.s32 {%r37675, %r37676}, {%r49150}, {%r49150}, {%r37669, %r37670};

	// end inline asm
	bar.warp.sync 	-1;
	// begin inline asm
	mma.sync.aligned.row.col.m8n8k32.s32.s4.s4.s32 {%r37681, %r37682}, {%r49150}, {%r49150}, {%r37675, %r37676};

	// end inline asm
	bar.warp.sync 	-1;
	// begin inline asm
	mma.sync.aligned.row.col.m8n8k32.s32.s4.s4.s32 {%r37687, %r37688}, {%r49150}, {%r49150}, {%r37681, %r37682};

	// end inline asm
	bar.warp.sync 	-1;
	// begin inline asm
	mma.sync.aligned.row.col.m8n8k32.s32.s4.s4.s32 {%r37693, %r37694}, {%r49150}, {%r49150}, {%r37687, %r37688};

	// end inline asm
	bar.warp.sync 	-1;
	// begin inline asm
	mma.sync.aligned.row.col.m8n8k32.s32.s4.s4.s32 {%r37699, %r37700}, {%r49150}, {%r49150}, {%r37693, %r37694};

	// end inline asm
	bar.warp.sync 	-1;
	// begin inline asm
	mma.sync.aligned.row.col.m8n8k32.s32.s4.s4.s32 {%r37705, %r37706}, {%r49150}, {%r49150}, {%r37699, %r37700};

	// end inline asm
	bar.warp.sync 	-1;
	// begin inline asm
	mma.sync.aligned.row.col.m8n8k32.s32.s4.s4.s32 {%r37711, %r37712}, {%r49150}, {%r49150}, {%r37705, %r37706};

	// end inline asm
	bar.warp.sync 	-1;
	// begin inline asm
	mma.sync.aligned.row.col.m8n8k32.s32.s4.s4.s32 {%r37717, %r37718}, {%r49150}, {%r49150}, {%r37711, %r37712};

	// end inline asm
	bar.warp.sync 	-1;
	// begin inline asm
	mma.sync.aligned.row.col.m8n8k32.s32.s4.s4.s32 {%r37723, %r37724}, {%r49150}, {%r49150}, {%r37717, %r37718};

	// end inline asm
	bar.warp.sync 	-1;
	// begin inline asm
	mma.sync.aligned.row.col.m8n8k32.s32.s4.s4.s32 {%r37729, %r37730}, {%r49150}, {%r49150}, {%r37723, %r37724};

	// end inline asm
	bar.warp.sync 	-1;
	// begin inline asm
	mma.sync.aligned.row.col.m8n8k32.s32.s4.s4.s32 {%r37735, %r37736}, {%r49150}, {%r49150}, {%r37729, %r37730};

	// end inline asm
	bar.warp.sync 	-1;
	// begin inline asm
	mma.sync.aligned.row.col.m8n8k32.s32.s4.s4.s32 {%r37741, %r37742}, {%r49150}, {%r49150}, {%r37735, %r37736};

	// end inline asm
	bar.warp.sync 	-1;
	// begin inline asm
	mma.sync.aligned.row.col.m8n8k32.s32.s4.s4.s32 {%r37747, %r37748}, {%r49150}, {%r49150}, {%r37741, %r37742};

	// end inline asm
	bar.warp.sync 	-1;
	// begin inline asm
	mma.sync.aligned.row.col.m8n8k32.s32.s4.s4.s32 {%r37753, %r37754}, {%r49150}, {%r49150}, {%r37747, %r37748};

	// end inline asm
	bar.warp.sync 	-1;
	// begin inline asm
	mma.sync.aligned.row.col.m8n8k32.s32.s4.s4.s32 {%r37759, %r37760}, {%r49150}, {%r49150}, {%r37753, %r37754};

	// end inline asm
	bar.warp.sync 	-1;
	// begin inline asm
	mma.sync.aligned.row.col.m8n8k32.s32.s4.s4.s32 {%r37765, %r37766}, {%r49150}, {%r49150}, {%r37759, %r37760};

	// end inline asm
	bar.warp.sync 	-1;
	// begin inline asm
	mma.sync.aligned.row.col.m8n8k32.s32.s4.s4.s32 {%r37771, %r37772}, {%r49150}, {%r49150}, {%r37765, %r37766};

	// end inline asm
	bar.warp.sync 	-1;
	// begin inline asm
	mma.sync.aligned.row.col.m8n8k32.s32.s4.s4.s32 {%r37777, %r37778}, {%r49150}, {%r49150}, {%r37771, %r37772};

	// end inline asm
	bar.warp.sync 	-1;
	// begin inline asm
	mma.sync.aligned.row.col.m8n8k32.s32.s4.s4.s32 {%r37783, %r37784}, {%r49150}, {%r49150}, {%r37777, %r37778};

	// end inline asm
	bar.warp.sync 	-1;
	// begin inline asm
	mma.sync.aligned.row.col.m8n8k32.s32.s4.s4.s32 {%r37789, %r37790}, {%r49150}, {%r49150}, {%r37783, %r37784};

	// end inline asm
	bar.warp.sync 	-1;
	// begin inline asm
	mma.sync.aligned.row.col.m8n8k32.s32.s4.s4.s32 {%r37795, %r37796}, {%r49150}, {%r49150}, {%r37789, %r37790};

	// end inline asm
	bar.warp.sync 	-1;
	// begin inline asm
	mma.sync.aligned.row.col.m8n8k32.s32.s4.s4.s32 {%r37801, %r37802}, {%r49150}, {%r49150}, {%r37795, %r37796};

	// end inline asm
	bar.warp.sync 	-1;
	// begin inline asm
	mma.sync.aligned.row.col.m8n8k32.s32.s4.s4.s32 {%r37807, %r37808}, {%r49150}, {%r49150}, {%r37801, %r37802};

	// end inline asm
	bar.warp.sync 	-1;
	// begin inline asm
	mma.sync.aligned.row.col.m8n8k32.s32.s4.s4.s32 {%r37813, %r37814}, {%r49150}, {%r49150}, {%r37807, %r37808};

	// end inline asm
	bar.warp.sync 	-1;
	// begin inline asm
	mma.sync.aligned.row.col.m8n8k32.s32.s4.s4.s32 {%r37819, %r37820}, {%r49150}, {%r49150}, {%r37813, %r37814};

	// end inline asm
	bar.warp.sync 	-1;
	// begin inline asm
	mma.sync.aligned.row.col.m8n8k32.s32.s4.s4.s32 {%r37825, %r37826}, {%r49150}, {%r49150}, {%r37819, %r37820};

	// end inline asm
	bar.warp.sync 	-1;
	// begin inline asm
	mma.sync.aligned.row.col.m8n8k32.s32.s4.s4.s32 {%r37831, %r37832}, {%r49150}, {%r49150}, {%r37825, %r37826};

	// end inline asm
	bar.warp.sync 	-1;
	// begin inline asm
	mma.sync.aligned.row.col.m8n8k32.s32.s4.s4.s32 {%r37837, %r37838}, {%r49150}, {%r49150}, {%r37831, %r37832};

	// end inline asm
	bar.warp.sync 	-1;
	// begin inline asm
	mma.sync.aligned.row.col.m8n8k32.s32.s4.s4.s32 {%r37843, %r37844}, {%r49150}, {%r49150}, {%r37837, %r37838};

	// end inline asm
	bar.warp.sync 	-1;
	// begin inline asm
	mma.sync.aligned.row.col.m8n8k32.s32.s4.s4.s32 {%r37849, %r37850}, {%r49150}, {%r49150}, {%r37843, %r37844};

	// end inline asm
	bar.warp.sync 	-1;
	// begin inline asm
	mma.sync.aligned.row.col.m8n8k32.s32.s4.s4.s32 {%r37855, %r37856}, {%r49150}, {%r49150}, {%r37849, %r37850};

	// end inline asm
	bar.warp.sync 	-1;
	// begin inline asm
	mma.sync.aligned.row.col.m8n8k32.s32.s4.s4.s32 {%r37861, %r37862}, {%r49150}, {%r49150}, {%r37855, %r37856};

	// end inline asm
	bar.warp.sync 	-1;
	// begin inline asm
	mma.sync.aligned.row.col.m8n8k32.s32.s4.s4.s32 {%r37867, %r37868}, {%r49150}, {%r49150}, {%r37861, %r37862};

	// end inline asm
	bar.warp.sync 	-1;
	// begin inline asm
	mma.sync.aligned.row.col.m8n8k32.s32.s4.s4.s32 {%r37873, %r37874}, {%r49150}, {%r49150}, {%r37867, %r37868};

	// end inline asm
	bar.warp.sync 	-1;
	// begin inline asm
	mma.sync.aligned.row.col.m8n8k32.s32.s4.s4.s32 {%r37879, %r37880}, {%r49150}, {%r49150}, {%r37873, %r37874};

	// end inline asm
	bar.warp.sync 	-1;
	// begin inline asm
	mma.sync.aligned.row.col.m8n8k32.s32.s4.s4.s32 {%r37885, %r37886}, {%r49150}, {%r49150}, {%r37879, %r37880};

	// end inline asm
	bar.warp.sync 	-1;
	// begin inline asm
	mma.sync.aligned.row.col.m8n8k32.s32.s4.s4.s32 {%r37891, %r37892}, {%r49150}, {%r49150}, {%r37885, %r37886};

	// end inline asm
	bar.warp.sync 	-1;
	// begin inline asm
	mma.sync.aligned.row.col.m8n8k32.s32.s4.s4.s32 {%r37897, %r37898}, {%r49150}, {%r49150}, {%r37891, %r37892};

	// end inline asm
	bar.warp.sync 	-1;
	// begin inline asm
	mma.sync.aligned.row.col.m8n8k32.s32.s4.s4.s32 {%r37903, %r37904}, {%r49150}, {%r49150}, {%r37897, %r37898};

	// end inline asm
	bar.warp.sync 	-1;
	// begin inline asm
	mma.sync.aligned.row.col.m8n8k32.s32.s4.s4.s32 {%r37909, %r37910}, {%r49150}, {%r49150}, {%r37903, %r37904};

	// end inline asm
	bar.warp.sync 	-1;
	// begin inline asm
	mma.sync.aligned.row.col.m8n8k32.s32.s4.s4.s32 {%r37915, %r37916}, {%r49150}, {%r49150}, {%r37909, %r37910};

	// end inline asm
	bar.warp.sync 	-1;
	// begin inline asm
	mma.sync.aligned.row.col.m8n8k32.s32.s4.s4.s32 {%r37921, %r37922}, {%r49150}, {%r49150}, {%r37915, %r37916};

	// end inline asm
	bar.warp.sync 	-1;
	// begin inline asm
	mma.sync.aligned.row.col.m8n8k32.s32.s4.s4.s32 {%r37927, %r37928}, {%r49150}, {%r49150}, {%r37921, %r37922};

	// end inline asm
	bar.warp.sync 	-1;
	// begin inline asm
	mma.sync.aligned.row.col.m8n8k32.s32.s4.s4.s32 {%r37933, %r37934}, {%r49150}, {%r49150}, {%r37927, %r37928};

	// end inline asm
	bar.warp.sync 	-1;
	// begin inline asm
	mma.sync.aligned.row.col.m8n8k32.s32.s4.s4.s32 {%r37939, %r37940}, {%r49150}, {%r49150}, {%r37933, %r37934};

	// end inline asm
	bar.warp.sync 	-1;
	// begin inline asm
	mma.sync.aligned.row.col.m8n8k32.s32.s4.s4.s32 {%r37945, %r37946}, {%r49150}, {%r49150}, {%r37939, %r37940};

	// end inline asm
	bar.warp.sync 	-1;
	// begin inline asm
	mma.sync.aligned.row.col.m8n8k32.s32.s4.s4.s32 {%r37951, %r37952}, {%r49150}, {%r49150}, {%r37945, %r37946};

	// end inline asm
	bar.warp.sync 	-1;
	// begin inline asm
	mma.sync.aligned.row.col.m8n8k32.s32.s4.s4.s32 {%r37957, %r37958}, {%r49150}, {%r49150}, {%r37951, %r37952};

	// end inline asm
	bar.warp.sync 	-1;
	// begin inline asm
	mma.sync.aligned.row.col.m8n8k32.s32.s4.s4.s32 {%r37963, %r37964}, {%r49150}, {%r49150}, {%r37957, %r37958};

	// end inline asm
	bar.warp.sync 	-1;
	// begin inline asm
	mma.sync.aligned.row.col.m8n8k32.s32.s4.s4.s32 {%r37969, %r37970}, {%r49150}, {%r49150}, {%r37963, %r37964};

	// end inline asm
	bar.warp.sync 	-1;
	// begin inline asm
	mma.sync.aligned.row.col.m8n8k32.s32.s4.s4.s32 {%r37975, %r37976}, {%r49150}, {%r49150}, {%r37969, %r37970};

	// end inline asm
	bar.warp.sync 	-1;
	// begin inline asm
	mma.sync.aligned.row.col.m8n8k32.s32.s4.s4.s32 {%r37981, %r37982}, {%r49150}, {%r49150}, {%r37975, %r37976};

	// end inline asm
	bar.warp.sync 	-1;
	// begin inline asm
	mma.sync.aligned.row.col.m8n8k32.s32.s4.s4.s32 {%r37987, %r37988}, {%r49150}, {%r49150}, {%r37981, %r37982};

	// end inline asm
	bar.warp.sync 	-1;
	// begin inline asm
	mma.sync.aligned.row.col.m8n8k32.s32.s4.s4.s32 {%r37993, %r37994}, {%r49150}, {%r49150}, {%r37987, %r37988};

	// end inline asm
	bar.warp.sync 	-1;
	// begin inline asm
	mma.sync.aligned.row.col.m8n8k32.s32.s4.s4.s32 {%r37999, %r38000}, {%r49150}, {%r49150}, {%r37993, %r37994};

	// end inline asm
	bar.warp.sync 	-1;
	// begin inline asm
	mma.sync.aligned.row.col.m8n8k32.s32.s4.s4.s32 {%r38005, %r38006}, {%r49150}, {%r49150}, {%r37999, %r38000};

	// end inline asm
	bar.warp.sync 	-1;
	// begin inline asm
	mma.sync.aligned.row.col.m8n8k32.s32.s4.s4.s32 {%r38011, %r38012}, {%r49150}, {%r49150}, {%r38005, %r38006};

	// end inline asm
	bar.warp.sync 	-1;
	// begin inline asm
	mma.sync.aligned.row.col.m8n8k32.s32.s4.s4.s32 {%r38017, %r38018}, {%r49150}, {%r49150}, {%r38011, %r38012};

	// end inline asm
	bar.warp.sync 	-1;
	// begin inline asm
	mma.sync.aligned.row.col.m8n8k32.s32.s4.s4.s32 {%r38023, %r38024}, {%r49150}, {%r49150}, {%r38017, %r38018};

	// end inline asm
	bar.warp.sync 	-1;
	// begin inline asm
	mma.sync.aligned.row.col.m8n8k32.s32.s4.s4.s32 {%r38029, %r38030}, {%r49150}, {%r49150}, {%r38023, %r38024};

	// end inline asm
	bar.warp.sync 	-1;
	// begin inline asm
	mma.sync.aligned.row.col.m8n8k32.s32.s4.s4.s32 {%r38035, %r38036}, {%r49150}, {%r49150}, {%r38029, %r38030};

	// end inline asm
	bar.warp.sync 	-1;
	// begin inline asm
	mma.sync.aligned.row.col.m8n8k32.s32.s4.s4.s32 {%r38041, %r38042}, {%r49150}, {%r49150}, {%r38035, %r38036};

	// end inline asm
	bar.warp.sync 	-1;
	// begin inline asm
	mma.sync.aligned.row.col.m8n8k32.s32.s4.s4.s32 {%r38047, %r38048}, {%r49150}, {%r49150}, {%r38041, %r38042};

	// end inline asm
	bar.warp.sync 	-1;
	// begin inline asm
	mma.sync.aligned.row.col.m8n8k32.s32.s4.s4.s32 {%r38053, %r38054}, {%r49150}, {%r49150}, {%r38047, %r38048};

	// end inline asm
	bar.warp.sync 	-1;
	// begin inline asm
	mma.sync.aligned.row.col.m8n8k32.s32.s4.s4.s32 {%r38059, %r38060}, {%r49150}, {%r49150}, {%r38053, %r38054};

	// end inline asm
	bar.warp.sync 	-1;
	// begin inline asm
	mma.sync.aligned.row.col.m8n8k32.s32.s4.s4.s32 {%r38065, %r38066}, {%r49150}, {%r49150}, {%r38059, %r38060};

	// end inline asm
	bar.warp.sync 	-1;
	// begin inline asm
	mma.sync.aligned.row.col.m8n8k32.s32.s4.s4.s32 {%r38071, %r38072}, {%r49150}, {%r49150}, {%r38065, %r38066};

	// end inline asm
	bar.warp.sync 	-1;
	// begin inline asm
	mma.sync.aligned.row.col.m8n8k32.s32.s4.s4.s32 {%r38077, %r38078}, {%r49150}, {%r49150}, {%r38071, %r38072};

	// end inline asm
	bar.warp.sync 	-1;
	// begin inline asm
	mma.sync.aligned.row.col.m8n8k32.s32.s4.s4.s32 {%r38083, %r38084}, {%r49150}, {%r49150}, {%r38077, %r38078};

	// end inline asm
	bar.warp.sync 	-1;
	// begin inline asm
	mma.sync.aligned.row.col.m8n8k32.s32.s4.s4.s32 {%r38089, %r38090}, {%r49150}, {%r49150}, {%r38083, %r38084};

	// end inline asm
	bar.warp.sync 	-1;
	// begin inline asm
	mma.sync.aligned.row.col.m8n8k32.s32.s4.s4.s32 {%r38095, %r38096}, {%r49150}, {%r49150}, {%r38089, %r38090};

	// end inline asm
	bar.warp.sync 	-1;
	// begin inline asm
	mma.sync.aligned.row.col.m8n8k32.s32.s4.s4.s32 {%r38101, %r38102}, {%r49150}, {%r49150}, {%r38095, %r38096};

	// end inline asm
	bar.warp.sync 	-1;
	// begin inline asm
	mma.sync.aligned.row.col.m8n8k32.s32.s4.s4.s32 {%r38107, %r38108}, {%r49150}, {%r49150}, {%r38101, %r38102};

	// end inline asm
	bar.warp.sync 	-1;
	// begin inline asm
	mma.sync.aligned.row.col.m8n8k32.s32.s4.s4.s32 {%r38113, %r38114}, {%r49150}, {%r49150}, {%r38107, %r38108};

	// end inline asm
	bar.warp.sync 	-1;
	// begin inline asm
	mma.sync.aligned.row.col.m8n8k32.s32.s4.s4.s32 {%r38119, %r38120}, {%r49150}, {%r49150}, {%r38113, %r38114};

	// end inline asm
	bar.warp.sync 	-1;
	// begin inline asm
	mma.sync.aligned.row.col.m8n8k32.s32.s4.s4.s32 {%r38125, %r38126}, {%r49150}, {%r49150}, {%r38119, %r38120};

	// end inline asm
	bar.warp.sync 	-1;
	// begin inline asm
	mma.sync.aligned.row.col.m8n8k32.s32.s4.s4.s32 {%r38131, %r38132}, {%r49150}, {%r49150}, {%r38125, %r38126};

	// end inline asm
	bar.warp.sync 	-1;
	// begin inline asm
	mma.sync.aligned.row.col.m8n8k32.s32.s4.s4.s32 {%r38137, %r38138}, {%r49150}, {%r49150}, {%r38131, %r38132};

	// end inline asm
	bar.warp.sync 	-1;
	// begin inline asm
	mma.sync.aligned.row.col.m8n8k32.s32.s4.s4.s32 {%r38143, %r38144}, {%r49150}, {%r49150}, {%r38137, %r38138};

	// end inline asm
	bar.warp.sync 	-1;
	// begin inline asm
	mma.sync.aligned.row.col.m8n8k32.s32.s4.s4.s32 {%r38149, %r38150}, {%r49150}, {%r49150}, {%r38143, %r38144};

	// end inline asm
	bar.warp.sync 	-1;
	// begin inline asm
	mma.sync.aligned.row.col.m8n8k32.s32.s4.s4.s32 {%r38155, %r38156}, {%r49150}, {%r49150}, {%r38149, %r38150};

	// end inline asm
	bar.warp.sync 	-1;
	// begin inline asm
	mma.sync.aligned.row.col.m8n8k32.s32.s4.s4.s32 {%r38161, %r38162}, {%r49150}, {%r49150}, {%r38155, %r38156};

	// end inline asm
	bar.warp.sync 	-1;
	// begin inline asm
	mma.sync.aligned.row.col.m8n8k32.s32.s4.s4.s32 {%r38167, %r38168}, {%r49150}, {%r49150}, {%r38161, %r38162};

	// end inline asm
	bar.warp.sync 	-1;
	// begin inline asm
	mma.sync.aligned.row.col.m8n8k32.s32.s4.s4.s32 {%r38173, %r38174}, {%r49150}, {%r49150}, {%r38167, %r38168};

	// end inline asm
	bar.warp.sync 	-1;
	// begin inline asm
	mma.sync.aligned.row.col.m8n8k32.s32.s4.s4.s32 {%r38179, %r38180}, {%r49150}, {%r49150}, {%r38173, %r38174};

	// end inline asm
	bar.warp.sync 	-1;
	// begin inline asm
	mma.sync.aligned.row.col.m8n8k32.s32.s4.s4.s32 {%r38185, %r38186}, {%r49150}, {%r49150}, {%r38179, %r38180};

	// end inline asm
	bar.warp.sync 	-1;
	// begin inline asm
	mma.sync.aligned.row.col.m8n8k32.s32.s4.s4.s32 {%r38191, %r38192}, {%r49150}, {%r49150}, {%r38185, %r38186};

	// end inline asm
	bar.warp.sync 	-1;
	// begin inline asm
	mma.sync.aligned.row.col.m8n8k32.s32.s4.s4.s32 {%r38197, %r38198}, {%r49150}, {%r49150}, {%r38191, %r38192};

	// end inline asm
	bar.warp.sync 	-1;
	// begin inline asm
	mma.sync.aligned.row.col.m8n8k32.s32.s4.s4.s32 {%r38203, %r38204}, {%r49150}, {%r49150}, {%r38197, %r38198};

	// end inline asm
	bar.warp.sync 	-1;
	// begin inline asm
	mma.sync.aligned.row.col.m8n8k32.s32.s4.s4.s32 {%r38209, %r38210}, {%r49150}, {%r49150}, {%r38203, %r38204};

	// end inline asm
	bar.warp.sync 	-1;
	// begin inline asm
	mma.sync.aligned.row.col.m8n8k32.s32.s4.s4.s32 {%r38215, %r38216}, {%r49150}, {%r49150}, {%r38209, %r38210};

	// end inline asm
	bar.warp.sync 	-1;
	// begin inline asm
	mma.sync.aligned.row.col.m8n8k32.s32.s4.s4.s32 {%r38221, %r38222}, {%r49150}, {%r49150}, {%r38215, %r38216};

	// end inline asm
	bar.warp.sync 	-1;
	// begin inline asm
	mma.sync.aligned.row.col.m8n8k32.s32.s4.s4.s32 {%r38227, %r38228}, {%r49150}, {%r49150}, {%r38221, %r38222};

	// end inline asm
	bar.warp.sync 	-1;
	// begin inline asm
	mma.sync.aligned.row.col.m8n8k32.s32.s4.s4.s32 {%r38233, %r38234}, {%r49150}, {%r49150}, {%r38227, %r38228};

	// end inline asm
	bar.warp.sync 	-1;
	// begin inline asm
	mma.sync.aligned.row.col.m8n8k32.s32.s4.s4.s32 {%r38239, %r38240}, {%r49150}, {%r49150}, {%r38233, %r38234};

	// end inline asm
	bar.warp.sync 	-1;
	// begin inline asm
	mma.sync.aligned.row.col.m8n8k32.s32.s4.s4.s32 {%r38245, %r38246}, {%r49150}, {%r49150}, {%r38239, %r38240};

	// end inline asm
	bar.warp.sync 	-1;
	// begin inline asm
	mma.sync.aligned.row.col.m8n8k32.s32.s4.s4.s32 {%r38251, %r38252}, {%r49150}, {%r49150}, {%r38245, %r38246};

	// end inline asm
	bar.warp.sync 	-1;
	// begin inline asm
	mma.sync.aligned.row.col.m8n8k32.s32.s4.s4.s32 {%r38257, %r38258}, {%r49150}, {%r49150}, {%r38251, %r38252};

	// end inline asm
	bar.warp.sync 	-1;
	// begin inline asm
	mma.sync.aligned.row.col.m8n8k32.s32.s4.s4.s32 {%r38263, %r38264}, {%r49150}, {%r49150}, {%r38257, %r38258};

	// end inline asm
	bar.warp.sync 	-1;
	// begin inline asm
	mma.sync.aligned.row.col.m8n8k32.s32.s4.s4.s32 {%r38269, %r38270}, {%r49150}, {%r49150}, {%r38263, %r38264};

	// end inline asm
	bar.warp.sync 	-1;
	// begin inline asm
	mma.sync.aligned.row.col.m8n8k32.s32.s4.s4.s32 {%r38275, %r38276}, {%r49150}, {%r49150}, {%r38269, %r38270};

	// end inline asm
	bar.warp.sync 	-1;
	// begin inline asm
	mma.sync.aligned.row.col.m8n8k32.s32.s4.s4.s32 {%r38281, %r38282}, {%r49150}, {%r49150}, {%r38275, %r38276};

	// end inline asm
	bar.warp.sync 	-1;
	// begin inline asm
	mma.sync.aligned.row.col.m8n8k32.s32.s4.s4.s32 {%r38287, %r38288}, {%r49150}, {%r49150}, {%r38281, %r38282};

	// end inline asm
	bar.warp.sync 	-1;
	// begin inline asm
	mma.sync.aligned.row.col.m8n8k32.s32.s4.s4.s32 {%r38293, %r38294}, {%r49150}, {%r49150}, {%r38287, %r38288};

	// end inline asm
	bar.warp.sync 	-1;
	// begin inline asm
	mma.sync.aligned.row.col.m8n8k32.s32.s4.s4.s32 {%r38299, %r38300}, {%r49150}, {%r49150}, {%r38293, %r38294};

	// end inline asm
	bar.warp.sync 	-1;
	// begin inline asm
	mma.sync.aligned.row.col.m8n8k32.s32.s4.s4.s32 {%r38305, %r38306}, {%r49150}, {%r49150}, {%r38299, %r38300};

	// end inline asm
	bar.warp.sync 	-1;
	// begin inline asm
	mma.sync.aligned.row.col.m8n8k32.s32.s4.s4.s32 {%r38311, %r38312}, {%r49150}, {%r49150}, {%r38305, %r38306};

	// end inline asm
	bar.warp.sync 	-1;
	// begin inline asm
	mma.sync.aligned.row.col.m8n8k32.s32.s4.s4.s32 {%r38317, %r38318}, {%r49150}, {%r49150}, {%r38311, %r38312};

	// end inline asm
	bar.warp.sync 	-1;
	// begin inline asm
	mma.sync.aligned.row.col.m8n8k32.s32.s4.s4.s32 {%r38323, %r38324}, {%r49150}, {%r49150}, {%r38317, %r38318};

	// end inline asm
	bar.warp.sync 	-1;
	// begin inline asm
	mma.sync.aligned.row.col.m8n8k32.s32.s4.s4.s32 {%r38329, %r38330}, {%r49150}, {%r49150}, {%r38323, %r38324};

	// end inline asm
	bar.warp.sync 	-1;
	// begin inline asm
	mma.sync.aligned.row.col.m8n8k32.s32.s4.s4.s32 {%r38335, %r38336}, {%r49150}, {%r49150}, {%r38329, %r38330};

	// end inline asm
	bar.warp.sync 	-1;
	// begin inline asm
	mma.sync.aligned.row.col.m8n8k32.s32.s4.s4.s32 {%r38341, %r38342}, {%r49150}, {%r49150}, {%r38335, %r38336};

	// end inline asm
	bar.warp.sync 	-1;
	// begin inline asm
	mma.sync.aligned.row.col.m8n8k32.s32.s4.s4.s32 {%r38347, %r38348}, {%r49150}, {%r49150}, {%r38341, %r38342};

	// end inline asm
	bar.warp.sync 	-1;
	// begin inline asm
	mma.sync.aligned.row.col.m8n8k32.s32.s4.s4.s32 {%r38353, %r38354}, {%r49150}, {%r49150}, {%r38347, %r38348};

	// end inline asm
	bar.warp.sync 	-1;
	// begin inline asm
	mma.sync.aligned.row.col.m8n8k32.s32.s4.s4.s32 {%r38359, %r38360}, {%r49150}, {%r49150}, {%r38353, %r38354};

	// end inline asm
	bar.warp.sync 	-1;
	// begin inline asm
	mma.sync.aligned.row.col.m8n8k32.s32.s4.s4.s32 {%r38365, %r38366}, {%r49150}, {%r49150}, {%r38359, %r38360};

	// end inline asm
	bar.warp.sync 	-1;
	// begin inline asm
	mma.sync.aligned.row.col.m8n8k32.s32.s4.s4.s32 {%r38371, %r38372}, {%r49150}, {%r49150}, {%r38365, %r38366};

	// end inline asm
	bar.warp.sync 	-1;
	// begin inline asm
	mma.sync.aligned.row.col.m8n8k32.s32.s4.s4.s32 {%r38377, %r38378}, {%r49150}, {%r49150}, {%r38371, %r38372};

	// end inline asm
	bar.warp.sync 	-1;
	// begin inline asm
	mma.sync.aligned.row.col.m8n8k32.s32.s4.s4.s32 {%r38383, %r38384}, {%r49150}, {%r49150}, {%r38377, %r38378};

	// end inline asm
	bar.warp.sync 	-1;
	// begin inline asm
	mma.sync.aligned.row.col.m8n8k32.s32.s4.s4.s32 {%r38389, %r38390}, {%r49150}, {%r49150}, {%r38383, %r38384};

	// end inline asm
	bar.warp.sync 	-1;
	// begin inline asm
	mma.sync.aligned.row.col.m8n8k32.s32.s4.s4.s32 {%r38395, %r38396}, {%r49150}, {%r49150}, {%r38389, %r38390};

	// end inline asm
	bar.warp.sync 	-1;
	// begin inline asm
	mma.sync.aligned.row.col.m8n8k32.s32.s4.s4.s32 {%r38401, %r38402}, {%r49150}, {%r49150}, {%r38395, %r38396};

	// end inline asm
	bar.warp.sync 	-1;
	// begin inline asm
	mma.sync.aligned.row.col.m8n8k32.s32.s4.s4.s32 {%r38407, %r38408}, {%r49150}, {%r49150}, {%r38401, %r38402};

	// end inline asm
	bar.warp.sync 	-1;
	// begin inline asm
	mma.sync.aligned.row.col.m8n8k32.s32.s4.s4.s32 {%r38413, %r38414}, {%r49150}, {%r49150}, {%r38407, %r38408};

	// end inline asm
	bar.warp.sync 	-1;
	// begin inline asm
	mma.sync.aligned.row.col.m8n8k32.s32.s4.s4.s32 {%r38419, %r38420}, {%r49150}, {%r49150}, {%r38413, %r38414};

	// end inline asm
	bar.warp.sync 	-1;
	// begin inline asm
	mma.sync.aligned.row.col.m8n8k32.s32.s4.s4.s32 {%r38425, %r38426}, {%r49150}, {%r49150}, {%r38419, %r38420};

	// end inline asm
	bar.warp.sync 	-1;
	// begin inline asm
	mma.sync.aligned.row.col.m8n8k32.s32.s4.s4.s32 {%r38431, %r38432}, {%r49150}, {%r49150}, {%r38425, %r38426};

	// end inline asm
	bar.warp.sync 	-1;
	// begin inline asm
	mma.sync.aligned.row.col.m8n8k32.s32.s4.s4.s32 {%r38437, %r38438}, {%r49150}, {%r49150}, {%r38431, %r38432};

	// end inline asm
	bar.warp.sync 	-1;
	// begin inline asm
	mma.sync.aligned.row.col.m8n8k32.s32.s4.s4.s32 {%r38443, %r38444}, {%r49150}, {%r49150}, {%r38437, %r38438};

	// end inline asm
	bar.warp.sync 	-1;
	// begin inline asm
	mma.sync.aligned.row.col.m8n8k32.s32.s4.s4.s32 {%r38449, %r38450}, {%r49150}, {%r49150}, {%r38443, %r38444};

	// end inline asm
	bar.warp.sync 	-1;
	// begin inline asm
	mma.sync.aligned.row.col.m8n8k32.s32.s4.s4.s32 {%r38455, %r38456}, {%r49150}, {%r49150}, {%r38449, %r38450};

	// end inline asm
	bar.warp.sync 	-1;
	// begin inline asm
	mma.sync.aligned.row.col.m8n8k32.s32.s4.s4.s32 {%r38461, %r38462}, {%r49150}, {%r49150}, {%r38455, %r38456};

	// end inline asm
	bar.warp.sync 	-1;
	// begin inline asm
	mma.sync.aligned.row.col.m8n8k32.s32.s4.s4.s32 {%r38467, %r38468}, {%r49150}, {%r49150}, {%r38461, %r38462};

	// end inline asm
	bar.warp.sync 	-1;
	// begin inline asm
	mma.sync.aligned.row.col.m8n8k32.s32.s4.s4.s32 {%r38473, %r38474}, {%r49150}, {%r49150}, {%r38467, %r38468};

	// end inline asm
	bar.warp.sync 	-1;
	// begin inline asm
	mma.sync.aligned.row.col.m8n8k32.s32.s4.s4.s32 {%r38479, %r38480}, {%r49150}, {%r49150}, {%r38473, %r38474};

	// end inline asm
	bar.warp.sync 	-1;
	// begin inline asm
	mma.sync.aligned.row.col.m8n8k32.s32.s4.s4.s32 {%r38485, %r38486}, {%r49150}, {%r49150}, {%r38479, %r38480};

	// end inline asm
	bar.warp.sync 	-1;
	// begin inline asm
	mma.sync.aligned.row.col.m8n8k32.s32.s4.s4.s32 {%r38491, %r38492}, {%r49150}, {%r49150}, {%r38485, %r38486};

	// end inline asm
	bar.warp.sync 	-1;
	// begin inline asm
	mma.sync.aligned.row.col.m8n8k32.s32.s4.s4.s32 {%r38497, %r38498}, {%r49150}, {%r49150}, {%r38491, %r38492};

	// end inline asm
	bar.warp.sync 	-1;
	// begin inline asm
	mma.sync.aligned.row.col.m8n8k32.s32.s4.s4.s32 {%r38503, %r38504}, {%r49150}, {%r49150}, {%r38497, %r38498};

	// end inline asm
	bar.warp.sync 	-1;
	// begin inline asm
	mma.sync.aligned.row.col.m8n8k32.s32.s4.s4.s32 {%r38509, %r38510}, {%r49150}, {%r49150}, {%r38503, %r38504};

	// end inline asm
	bar.warp.sync 	-1;
	// begin inline asm
	mma.sync.aligned.row.col.m8n8k32.s32.s4.s4.s32 {%r38515, %r38516}, {%r49150}, {%r49150}, {%r38509, %r38510};

	// end inline asm
	bar.warp.sync 	-1;
	// begin inline asm
	mma.sync.aligned.row.col.m8n8k32.s32.s4.s4.s32 {%r38521, %r38522}, {%r49150}, {%r49150}, {%r38515, %r38516};

	// end inline asm
	bar.warp.sync 	-1;
	// begin inline asm
	mma.sync.aligned.row.col.m8n8k32.s32.s4.s4.s32 {%r38527, %r38528}, {%r49150}, {%r49150}, {%r38521, %r38522};

	// end inline asm
	bar.warp.sync 	-1;
	// begin inline asm
	mma.sync.aligned.row.col.m8n8k32.s32.s4.s4.s32 {%r38533, %r38534}, {%r49150}, {%r49150}, {%r38527, %r38528};

	// end inline asm
	bar.warp.sync 	-1;
	// begin inline asm
	mma.sync.aligned.row.col.m8n8k32.s32.s4.s4.s32 {%r38539, %r38540}, {%r49150}, {%r49150}, {%r38533, %r38534};

	// end inline asm
	bar.warp.sync 	-1;
	// begin inline asm
	mma.sync.aligned.row.col.m8n8k32.s32.s4.s4.s32 {%r38545, %r38546}, {%r49150}, {%r49150}, {%r38539, %r38540};

	// end inline asm
	bar.warp.sync 	-1;
	// begin inline asm
	mma.sync.aligned.row.col.m8n8k32.s32.s4.s4.s32 {%r38551, %r38552}, {%r49150}, {%r49150}, {%r38545, %r38546};

	// end inline asm
	bar.warp.sync 	-1;
	// begin inline asm
	mma.sync.aligned.row.col.m8n8k32.s32.s4.s4.s32 {%r38557, %r38558}, {%r49150}, {%r49150}, {%r38551, %r38552};

	// end inline asm
	bar.warp.sync 	-1;
	// begin inline asm
	mma.sync.aligned.row.col.m8n8k32.s32.s4.s4.s32 {%r38563, %r38564}, {%r49150}, {%r49150}, {%r38557, %r38558};

	// end inline asm
	bar.warp.sync 	-1;
	// begin inline asm
	mma.sync.aligned.row.col.m8n8k32.s32.s4.s4.s32 {%r38569, %r38570}, {%r49150}, {%r49150}, {%r38563, %r38564};

	// end inline asm
	bar.warp.sync 	-1;
	// begin inline asm
	mma.sync.aligned.row.col.m8n8k32.s32.s4.s4.s32 {%r38575, %r38576}, {%r49150}, {%r49150}, {%r38569, %r38570};

	// end inline asm
	bar.warp.sync 	-1;
	// begin inline asm
	mma.sync.aligned.row.col.m8n8k32.s32.s4.s4.s32 {%r38581, %r38582}, {%r49150}, {%r49150}, {%r38575, %r38576};

	// end inline asm
	bar.warp.sync 	-1;
	// begin inline asm
	mma.sync.aligned.row.col.m8n8k32.s32.s4.s4.s32 {%r38587, %r38588}, {%r49150}, {%r49150}, {%r38581, %r38582};

	// end inline asm
	bar.warp.sync 	-1;
	// begin inline asm
	mma.sync.aligned.row.col.m8n8k32.s32.s4.s4.s32 {%r38593, %r38594}, {%r49150}, {%r49150}, {%r38587, %r38588};

	// end inline asm
	bar.warp.sync 	-1;
	// begin inline asm
	mma.sync.aligned.row.col.m8n8k32.s32.s4.s4.s32 {%r38599, %r38600}, {%r49150}, {%r49150}, {%r38593, %r38594};

	// end inline asm
	bar.warp.sync 	-1;
	// begin inline asm
	mma.sync.aligned.row.col.m8n8k32.s32.s4.s4.s32 {%r38605, %r38606}, {%r49150}, {%r49150}, {%r38599, %r38600};

	// end inline asm
	bar.warp.sync 	-1;
	// begin inline asm
	mma.sync.aligned.row.col.m8n8k32.s32.s4.s4.s32 {%r38611, %r38612}, {%r49150}, {%r49150}, {%r38605, %r38606};

	// end inline asm
	bar.warp.sync 	-1;
	// begin inline asm
	mma.sync.aligned.row.col.m8n8k32.s32.s4.s4.s32 {%r38617, %r38618}, {%r49150}, {%r49150}, {%r38611, %r38612};

	// end inline asm
	bar.warp.sync 	-1;
	// begin inline asm
	mma.sync.aligned.row.col.m8n8k32.s32.s4.s4.s32 {%r38623, %r38624}, {%r49150}, {%r49150}, {%r38617, %r38618};

	// end inline asm
	bar.warp.sync 	-1;
	// begin inline asm
	mma.sync.aligned.row.col.m8n8k32.s32.s4.s4.s32 {%r38629, %r38630}, {%r49150}, {%r49150}, {%r38623, %r38624};

	// end inline asm
	bar.warp.sync 	-1;
	// begin inline asm
	mma.sync.aligned.row.col.m8n8k32.s32.s4.s4.s32 {%r38635, %r38636}, {%r49150}, {%r49150}, {%r38629, %r38630};

	// end inline asm
	bar.warp.sync 	-1;
	// begin inline asm
	mma.sync.aligned.row.col.m8n8k32.s32.s4.s4.s32 {%r38641, %r38642}, {%r49150}, {%r49150}, {%r38635, %r38636};

	// end inline asm
	bar.warp.sync 	-1;
	// begin inline asm
	mma.sync.aligned.row.col.m8n8k32.s32.s4.s4.s32 {%r38647, %r38648}, {%r49150}, {%r49150}, {%r38641, %r38642};

	// end inline asm
	bar.warp.sync 	-1;
	// begin inline asm
	mma.sync.aligned.row.col.m8n8k32.s32.s4.s4.s32 {%r38653, %r38654}, {%r49150}, {%r49150}, {%r38647, %r38648};

	// end inline asm
	bar.warp.sync 	-1;
	// begin inline asm
	mma.sync.aligned.row.col.m8n8k32.s32.s4.s4.s32 {%r38659, %r38660}, {%r49150}, {%r49150}, {%r38653, %r38654};

	// end inline asm
	bar.warp.sync 	-1;
	// begin inline asm
	mma.sync.aligned.row.col.m8n8k32.s32.s4.s4.s32 {%r38665, %r38666}, {%r49150}, {%r49150}, {%r38659, %r38660};

	// end inline asm
	bar.warp.sync 	-1;
	// begin inline asm
	mma.sync.aligned.row.col.m8n8k32.s32.s4.s4.s32 {%r38671, %r38672}, {%r49150}, {%r49150}, {%r38665, %r38666};

	// end inline asm
	bar.warp.sync 	-1;
	// begin inline asm
	mma.sync.aligned.row.col.m8n8k32.s32.s4.s4.s32 {%r38677, %r38678}, {%r49150}, {%r49150}, {%r38671, %r38672};

	// end inline asm
	bar.warp.sync 	-1;
	// begin inline asm
	mma.sync.aligned.row.col.m8n8k32.s32.s4.s4.s32 {%r38683, %r38684}, {%r49150}, {%r49150}, {%r38677, %r38678};

	// end inline asm
	bar.warp.sync 	-1;
	// begin inline asm
	mma.sync.aligned.row.col.m8n8k32.s32.s4.s4.s32 {%r38689, %r38690}, {%r49150}, {%r49150}, {%r38683, %r38684};

	// end inline asm
	bar.warp.sync 	-1;
	// begin inline asm
	mma.sync.aligned.row.col.m8n8k32.s32.s4.s4.s32 {%r38695, %r38696}, {%r49150}, {%r49150}, {%r38689, %r38690};

	// end inline asm
	bar.warp.sync 	-1;
	// begin inline asm
	mma.sync.aligned.row.col.m8n8k32.s32.s4.s4.s32 {%r38701, %r38702}, {%r49150}, {%r49150}, {%r38695, %r38696};

	// end inline asm
	bar.warp.sync 	-1;
	// begin inline asm
	mma.sync.aligned.row.col.m8n8k32.s32.s4.s4.s32 {%r38707, %r38708}, {%r49150}, {%r49150}, {%r38701, %r38702};

	// end inline asm
	bar.warp.sync 	-1;
	// begin inline asm
	mma.sync.aligned.row.col.m8n8k32.s32.s4.s4.s32 {%r38713, %r38714}, {%r49150}, {%r49150}, {%r38707, %r38708};

	// end inline asm
	bar.warp.sync 	-1;
	// begin inline asm
	mma.sync.aligned.row.col.m8n8k32.s32.s4.s4.s32 {%r38719, %r38720}, {%r49150}, {%r49150}, {%r38713, %r38714};

	// end inline asm
	bar.warp.sync 	-1;
	// begin inline asm
	mma.sync.aligned.row.col.m8n8k32.s32.s4.s4.s32 {%r38725, %r38726}, {%r49150}, {%r49150}, {%r38719, %r38720};

	// end inline asm
	bar.warp.sync 	-1;
	// begin inline asm
	mma.sync.aligned.row.col.m8n8k32.s32.s4.s4.s32 {%r38731, %r38732}, {%r49150}, {%r49150}, {%r38725, %r38726};

	// end inline asm
	bar.warp.sync 	-1;
	// begin inline asm
	mma.sync.aligned.row.col.m8n8k32.s32.s4.s4.s32 {%r38737, %r38738}, {%r49150}, {%r49150}, {%r38731, %r38732};

	// end inline asm
	bar.warp.sync 	-1;
	// begin inline asm
	mma.sync.aligned.row.col.m8n8k32.s32.s4.s4.s32 {%r38743, %r38744}, {%r49150}, {%r49150}, {%r38737, %r38738};

	// end inline asm
	bar.warp.sync 	-1;
	// begin inline asm
	mma.sync.aligned.row.col.m8n8k32.s32.s4.s4.s32 {%r38749, %r38750}, {%r49150}, {%r49150}, {%r38743, %r38744};

	// end inline asm
	bar.warp.sync 	-1;
	// begin inline asm
	mma.sync.aligned.row.col.m8n8k32.s32.s4.s4.s32 {%r38755, %r38756}, {%r49150}, {%r49150}, {%r38749, %r38750};

	// end inline asm
	bar.warp.sync 	-1;
	// begin inline asm
	mma.sync.aligned.row.col.m8n8k32.s32.s4.s4.s32 {%r38761, %r38762}, {%r49150}, {%r49150}, {%r38755, %r38756};

	// end inline asm
	bar.warp.sync 	-1;
	// begin inline asm
	mma.sync.aligned.row.col.m8n8k32.s32.s4.s4.s32 {%r38767, %r38768}, {%r49150}, {%r49150}, {%r38761, %r38762};

	// end inline asm
	bar.warp.sync 	-1;
	// begin inline asm
	mma.sync.aligned.row.col.m8n8k32.s32.s4.s4.s32 {%r38773, %r38774}, {%r49150}, {%r49150}, {%r38767, %r38768};

	// end inline asm
	bar.warp.sync 	-1;
	// begin inline asm
	mma.sync.aligned.row.col.m8n8k32.s32.s4.s4.s32 {%r38779, %r38780}, {%r49150}, {%r49150}, {%r38773, %r38774};

	// end inline asm
	bar.warp.sync 	-1;
	// begin inline asm
	mma.sync.aligned.row.col.m8n8k32.s32.s4.s4.s32 {%r38785, %r38786}, {%r49150}, {%r49150}, {%r38779, %r38780};

	// end inline asm
	bar.warp.sync 	-1;
	// begin inline asm
	mma.sync.aligned.row.col.m8n8k32.s32.s4.s4.s32 {%r38791, %r38792}, {%r49150}, {%r49150}, {%r38785, %r38786};

	// end inline asm
	bar.warp.sync 	-1;
	// begin inline asm
	mma.sync.aligned.row.col.m8n8k32.s32.s4.s4.s32 {%r38797, %r38798}, {%r49150}, {%r49150}, {%r38791, %r38792};

	// end inline asm
	bar.warp.sync 	-1;
	// begin inline asm
	mma.sync.aligned.row.col.m8n8k32.s32.s4.s4.s32 {%r38803, %r38804}, {%r49150}, {%r49150}, {%r38797, %r38798};

	// end inline asm
	bar.warp.sync 	-1;
	// begin inline asm
	mma.sync.aligned.row.col.m8n8k32.s32.s4.s4.s32 {%r38809, %r38810}, {%r49150}, {%r49150}, {%r38803, %r38804};

	// end inline asm
	bar.warp.sync 	-1;
	// begin inline asm
	mma.sync.aligned.row.col.m8n8k32.s32.s4.s4.s32 {%r38815, %r38816}, {%r49150}, {%r49150}, {%r38809, %r38810};

	// end inline asm
	bar.warp.sync 	-1;
	// begin inline asm
	mma.sync.aligned.row.col.m8n8k32.s32.s4.s4.s32 {%r38821, %r38822}, {%r49150}, {%r49150}, {%r38815, %r38816};

	// end inline asm
	bar.warp.sync 	-1;
	// begin inline asm
	mma.sync.aligned.row.col.m8n8k32.s32.s4.s4.s32 {%r38827, %r38828}, {%r49150}, {%r49150}, {%r38821, %r38822};

	// end inline asm
	bar.warp.sync 	-1;
	// begin inline asm
	mma.sync.aligned.row.col.m8n8k32.s32.s4.s4.s32 {%r38833, %r38834}, {%r49150}, {%r49150}, {%r38827, %r38828};

	// end inline asm
	bar.warp.sync 	-1;
	// begin inline asm
	mma.sync.aligned.row.col.m8n8k32.s32.s4.s4.s32 {%r38839, %r38840}, {%r49150}, {%r49150}, {%r38833, %r38834};

	// end inline asm
	bar.warp.sync 	-1;
	// begin inline asm
	mma.sync.aligned.row.col.m8n8k32.s32.s4.s4.s32 {%r38845, %r38846}, {%r49150}, {%r49150}, {%r38839, %r38840};

	// end inline asm
	bar.warp.sync 	-1;
	// begin inline asm
	mma.sync.aligned.row.col.m8n8k32.s32.s4.s4.s32 {%r38851, %r38852}, {%r49150}, {%r49150}, {%r38845, %r38846};

	// end inline asm
	bar.warp.sync 	-1;
	// begin inline asm
	mma.sync.aligned.row.col.m8n8k32.s32.s4.s4.s32 {%r38857, %r38858}, {%r49150}, {%r49150}, {%r38851, %r38852};

	// end inline asm
	bar.warp.sync 	-1;
	// begin inline asm
	mma.sync.aligned.row.col.m8n8k32.s32.s4.s4.s32 {%r38863, %r38864}, {%r49150}, {%r49150}, {%r38857, %r38858};

	// end inline asm
	bar.warp.sync 	-1;
	// begin inline asm
	mma.sync.aligned.row.col.m8n8k32.s32.s4.s4.s32 {%r38869, %r38870}, {%r49150}, {%r49150}, {%r38863, %r38864};

	// end inline asm
	bar.warp.sync 	-1;
	// begin inline asm
	mma.sync.aligned.row.col.m8n8k32.s32.s4.s4.s32 {%r38875, %r38876}, {%r49150}, {%r49150}, {%r38869, %r38870};

	// end inline asm
	bar.warp.sync 	-1;
	// begin inline asm
	mma.sync.aligned.row.col.m8n8k32.s32.s4.s4.s32 {%r38881, %r38882}, {%r49150}, {%r49150}, {%r38875, %r38876};

	// end inline asm
	bar.warp.sync 	-1;
	// begin inline asm
	mma.sync.aligned.row.col.m8n8k32.s32.s4.s4.s32 {%r38887, %r38888}, {%r49150}, {%r49150}, {%r38881, %r38882};

	// end inline asm
	bar.warp.sync 	-1;
	// begin inline asm
	mma.sync.aligned.row.col.m8n8k32.s32.s4.s4.s32 {%r38893, %r38894}, {%r49150}, {%r49150}, {%r38887, %r38888};

	// end inline asm
	bar.warp.sync 	-1;
	// begin inline asm
	mma.sync.aligned.row.col.m8n8k32.s32.s4.s4.s32 {%r38899, %r38900}, {%r49150}, {%r49150}, {%r38893, %r38894};

	// end inline asm
	bar.warp.sync 	-1;
	// begin inline asm
	mma.sync.aligned.row.col.m8n8k32.s32.s4.s4.s32 {%r38905, %r38906}, {%r49150}, {%r49150}, {%r38899, %r38900};

	// end inline asm
	bar.warp.sync 	-1;
	// begin inline asm
	mma.sync.aligned.row.col.m8n8k32.s32.s4.s4.s32 {%r38911, %r38912}, {%r49150}, {%r49150}, {%r38905, %r38906};

	// end inline asm
	bar.warp.sync 	-1;
	// begin inline asm
	mma.sync.aligned.row.col.m8n8k32.s32.s4.s4.s32 {%r38917, %r38918}, {%r49150}, {%r49150}, {%r38911, %r38912};

	// end inline asm
	bar.warp.sync 	-1;
	// begin inline asm
	mma.sync.aligned.row.col.m8n8k32.s32.s4.s4.s32 {%r38923, %r38924}, {%r49150}, {%r49150}, {%r38917, %r38918};

	// end inline asm
	bar.warp.sync 	-1;
	// begin inline asm
	mma.sync.aligned.row.col.m8n8k32.s32.s4.s4.s32 {%r38929, %r38930}, {%r49150}, {%r49150}, {%r38923, %r38924};

	// end inline asm
	bar.warp.sync 	-1;
	// begin inline asm
	mma.sync.aligned.row.col.m8n8k32.s32.s4.s4.s32 {%r38935, %r38936}, {%r49150}, {%r49150}, {%r38929, %r38930};

	// end inline asm
	bar.warp.sync 	-1;
	// begin inline asm
	mma.sync.aligned.row.col.m8n8k32.s32.s4.s4.s32 {%r38941, %r38942}, {%r49150}, {%r49150}, {%r38935, %r38936};

	// end inline asm
	bar.warp.sync 	-1;
	// begin inline asm
	mma.sync.aligned.row.col.m8n8k32.s32.s4.s4.s32 {%r38947, %r38948}, {%r49150}, {%r49150}, {%r38941, %r38942};

	// end inline asm
	bar.warp.sync 	-1;
	// begin inline asm
	mma.sync.aligned.row.col.m8n8k32.s32.s4.s4.s32 {%r38953, %r38954}, {%r49150}, {%r49150}, {%r38947, %r38948};

	// end inline asm
	bar.warp.sync 	-1;
	// begin inline asm
	mma.sync.aligned.row.col.m8n8k32.s32.s4.s4.s32 {%r38959, %r38960}, {%r49150}, {%r49150}, {%r38953, %r38954};

	// end inline asm
	bar.warp.sync 	-1;
	// begin inline asm
	mma.sync.aligned.row.col.m8n8k32.s32.s4.s4.s32 {%r38965, %r38966}, {%r49150}, {%r49150}, {%r38959, %r38960};

	// end inline asm
	bar.warp.sync 	-1;
	// begin inline asm
	mma.sync.aligned.row.col.m8n8k32.s32.s4.s4.s32 {%r38971, %r38972}, {%r49150}, {%r49150}, {%r38965, %r38966};

	// end inline asm
	bar.warp.sync 	-1;
	// begin inline asm
	mma.sync.aligned.row.col.m8n8k32.s32.s4.s4.s32 {%r38977, %r38978}, {%r49150}, {%r49150}, {%r38971, %r38972};

	// end inline asm
	bar.warp.sync 	-1;
	// begin inline asm
	mma.sync.aligned.row.col.m8n8k32.s32.s4.s4.s32 {%r38983, %r38984}, {%r49150}, {%r49150}, {%r38977, %r38978};

	// end inline asm
	bar.warp.sync 	-1;
	// begin inline asm
	mma.sync.aligned.row.col.m8n8k32.s32.s4.s4.s32 {%r38989, %r38990}, {%r49150}, {%r49150}, {%r38983, %r38984};

	// end inline asm
	bar.warp.sync 	-1;
	// begin inline asm
	mma.sync.aligned.row.col.m8n8k32.s32.s4.s4.s32 {%r38995, %r38996}, {%r49150}, {%r49150}, {%r38989, %r38990};

	// end inline asm
	bar.warp.sync 	-1;
	// begin inline asm
	mma.sync.aligned.row.col.m8n8k32.s32.s4.s4.s32 {%r39001, %r39002}, {%r49150}, {%r49150}, {%r38995, %r38996};

	// end inline asm
	bar.warp.sync 	-1;
	// begin inline asm
	mma.sync.aligned.row.col.m8n8k32.s32.s4.s4.s32 {%r39007, %r39008}, {%r49150}, {%r49150}, {%r39001, %r39002};

	// end inline asm
	bar.warp.sync 	-1;
	// begin inline asm
	mma.sync.aligned.row.col.m8n8k32.s32.s4.s4.s32 {%r39013, %r39014}, {%r49150}, {%r49150}, {%r39007, %r39008};

	// end inline asm
	bar.warp.sync 	-1;
	// begin inline asm
	mma.sync.aligned.row.col.m8n8k32.s32.s4.s4.s32 {%r39019, %r39020}, {%r49150}, {%r49150}, {%r39013, %r39014};

	// end inline asm
	bar.warp.sync 	-1;
	// begin inline asm
	mma.sync.aligned.row.col.m8n8k32.s32.s4.s4.s32 {%r39025, %r39026}, {%r49150}, {%r49150}, {%r39019, %r39020};

	// end inline asm
	bar.warp.sync 	-1;
	// begin inline asm
	mma.sync.aligned.row.col.m8n8k32.s32.s4.s4.s32 {%r39031, %r39032}, {%r49150}, {%r49150}, {%r39025, %r39026};

	// end inline asm
	bar.warp.sync 	-1;
	// begin inline asm
	mma.sync.aligned.row.col.m8n8k32.s32.s4.s4.s32 {%r39037, %r39038}, {%r49150}, {%r49150}, {%r39031, %r39032};

	// end inline asm
	bar.warp.sync 	-1;
	// begin inline asm
	mma.sync.aligned.row.col.m8n8k32.s32.s4.s4.s32 {%r39043, %r39044}, {%r49150}, {%r49150}, {%r39037, %r39038};

	// end inline asm
	bar.warp.sync 	-1;
	// begin inline asm
	mma.sync.aligned.row.col.m8n8k32.s32.s4.s4.s32 {%r39049, %r39050}, {%r49150}, {%r49150}, {%r39043, %r39044};

	// end inline asm
	bar.warp.sync 	-1;
	// begin inline asm
	mma.sync.aligned.row.col.m8n8k32.s32.s4.s4.s32 {%r39055, %r39056}, {%r49150}, {%r49150}, {%r39049, %r39050};

	// end inline asm
	bar.warp.sync 	-1;
	// begin inline asm
	mma.sync.aligned.row.col.m8n8k32.s32.s4.s4.s32 {%r39061, %r39062}, {%r49150}, {%r49150}, {%r39055, %r39056};

	// end inline asm
	bar.warp.sync 	-1;
	// begin inline asm
	mma.sync.aligned.row.col.m8n8k32.s32.s4.s4.s32 {%r39067, %r39068}, {%r49150}, {%r49150}, {%r39061, %r39062};

	// end inline asm
	bar.warp.sync 	-1;
	// begin inline asm
	mma.sync.aligned.row.col.m8n8k32.s32.s4.s4.s32 {%r39073, %r39074}, {%r49150}, {%r49150}, {%r39067, %r39068};

	// end inline asm
	bar.warp.sync 	-1;
	// begin inline asm
	mma.sync.aligned.row.col.m8n8k32.s32.s4.s4.s32 {%r39079, %r39080}, {%r49150}, {%r49150}, {%r39073, %r39074};

	// end inline asm
	bar.warp.sync 	-1;
	// begin inline asm
	mma.sync.aligned.row.col.m8n8k32.s32.s4.s4.s32 {%r39085, %r39086}, {%r49150}, {%r49150}, {%r39079, %r39080};

	// end inline asm
	bar.warp.sync 	-1;
	// begin inline asm
	mma.sync.aligned.row.col.m8n8k32.s32.s4.s4.s32 {%r39091, %r39092}, {%r49150}, {%r49150}, {%r39085, %r39086};

	// end inline asm
	bar.warp.sync 	-1;
	// begin inline asm
	mma.sync.aligned.row.col.m8n8k32.s32.s4.s4.s32 {%r39097, %r39098}, {%r49150}, {%r49150}, {%r39091, %r39092};

	// end inline asm
	bar.warp.sync 	-1;
	// begin inline asm
	mma.sync.aligned.row.col.m8n8k32.s32.s4.s4.s32 {%r39103, %r39104}, {%r49150}, {%r49150}, {%r39097, %r39098};

	// end inline asm
	bar.warp.sync 	-1;
	// begin inline asm
	mma.sync.aligned.row.col.m8n8k32.s32.s4.s4.s32 {%r39109, %r39110}, {%r49150}, {%r49150}, {%r39103, %r39104};

	// end inline asm
	bar.warp.sync 	-1;
	// begin inline asm
	mma.sync.aligned.row.col.m8n8k32.s32.s4.s4.s32 {%r39115, %r39116}, {%r49150}, {%r49150}, {%r39109, %r39110};

	// end inline asm
	bar.warp.sync 	-1;
	// begin inline asm
	mma.sync.aligned.row.col.m8n8k32.s32.s4.s4.s32 {%r39121, %r39122}, {%r49150}, {%r49150}, {%r39115, %r39116};

	// end inline asm
	bar.warp.sync 	-1;
	// begin inline asm
	mma.sync.aligned.row.col.m8n8k32.s32.s4.s4.s32 {%r39127, %r39128}, {%r49150}, {%r49150}, {%r39121, %r39122};

	// end inline asm
	bar.warp.sync 	-1;
	// begin inline asm
	mma.sync.aligned.row.col.m8n8k32.s32.s4.s4.s32 {%r39133, %r39134}, {%r49150}, {%r49150}, {%r39127, %r39128};

	// end inline asm
	bar.warp.sync 	-1;
	// begin inline asm
	mma.sync.aligned.row.col.m8n8k32.s32.s4.s4.s32 {%r39139, %r39140}, {%r49150}, {%r49150}, {%r39133, %r39134};

	// end inline asm
	bar.warp.sync 	-1;
	// begin inline asm
	mma.sync.aligned.row.col.m8n8k32.s32.s4.s4.s32 {%r39145, %r39146}, {%r49150}, {%r49150}, {%r39139, %r39140};

	// end inline asm
	bar.warp.sync 	-1;
	// begin inline asm
	mma.sync.aligned.row.col.m8n8k32.s32.s4.s4.s32 {%r39151, %r39152}, {%r49150}, {%r49150}, {%r39145, %r39146};

	// end inline asm
	bar.warp.sync 	-1;
	// begin inline asm
	mma.sync.aligned.row.col.m8n8k32.s32.s4.s4.s32 {%r39157, %r39158}, {%r49150}, {%r49150}, {%r39151, %r39152};

	// end inline asm
	bar.warp.sync 	-1;
	// begin inline asm
	mma.sync.aligned.row.col.m8n8k32.s32.s4.s4.s32 {%r39163, %r39164}, {%r49150}, {%r49150}, {%r39157, %r39158};

	// end inline asm
	bar.warp.sync 	-1;
	// begin inline asm
	mma.sync.aligned.row.col.m8n8k32.s32.s4.s4.s32 {%r39169, %r39170}, {%r49150}, {%r49150}, {%r39163, %r39164};

	// end inline asm
	bar.warp.sync 	-1;
	// begin inline asm
	mma.sync.aligned.row.col.m8n8k32.s32.s4.s4.s32 {%r39175, %r39176}, {%r49150}, {%r49150}, {%r39169, %r39170};

	// end inline asm
	bar.warp.sync 	-1;
	// begin inline asm
	mma.sync.aligned.row.col.m8n8k32.s32.s4.s4.s32 {%r39181, %r39182}, {%r49150}, {%r49150}, {%r39175, %r39176};

	// end inline asm
	bar.warp.sync 	-1;
	// begin inline asm
	mma.sync.aligned.row.col.m8n8k32.s32.s4.s4.s32 {%r39187, %r39188}, {%r49150}, {%r49150}, {%r39181, %r39182};

	// end inline asm
	bar.warp.sync 	-1;
	// begin inline asm
	mma.sync.aligned.row.col.m8n8k32.s32.s4.s4.s32 {%r39193, %r39194}, {%r49150}, {%r49150}, {%r39187, %r39188};

	// end inline asm
	bar.warp.sync 	-1;
	// begin inline asm
	mma.sync.aligned.row.col.m8n8k32.s32.s4.s4.s32 {%r39199, %r39200}, {%r49150}, {%r49150}, {%r39193, %r39194};

	// end inline asm
	bar.warp.sync 	-1;
	// begin inline asm
	mma.sync.aligned.row.col.m8n8k32.s32.s4.s4.s32 {%r39205, %r39206}, {%r49150}, {%r49150}, {%r39199, %r39200};

	// end inline asm
	bar.warp.sync 	-1;
	// begin inline asm
	mma.sync.aligned.row.col.m8n8k32.s32.s4.s4.s32 {%r39211, %r39212}, {%r49150}, {%r49150}, {%r39205, %r39206};

	// end inline asm
	bar.warp.sync 	-1;
	// begin inline asm
	mma.sync.aligned.row.col.m8n8k32.s32.s4.s4.s32 {%r39217, %r39218}, {%r49150}, {%r49150}, {%r39211, %r39212};

	// end inline asm
	bar.warp.sync 	-1;
	// begin inline asm
	mma.sync.aligned.row.col.m8n8k32.s32.s4.s4.s32 {%r39223, %r39224}, {%r49150}, {%r49150}, {%r39217, %r39218};

	// end inline asm
	bar.warp.sync 	-1;
	// begin inline asm
	mma.sync.aligned.row.col.m8n8k32.s32.s4.s4.s32 {%r39229, %r39230}, {%r49150}, {%r49150}, {%r39223, %r39224};

	// end inline asm
	bar.warp.sync 	-1;
	// begin inline asm
	mma.sync.aligned.row.col.m8n8k32.s32.s4.s4.s32 {%r39235, %r39236}, {%r49150}, {%r49150}, {%r39229, %r39230};

	// end inline asm
	bar.warp.sync 	-1;
	// begin inline asm
	mma.sync.aligned.row.col.m8n8k32.s32.s4.s4.s32 {%r39241, %r39242}, {%r49150}, {%r49150}, {%r39235, %r39236};

	// end inline asm
	bar.warp.sync 	-1;
	// begin inline asm
	mma.sync.aligned.row.col.m8n8k32.s32.s4.s4.s32 {%r39247, %r39248}, {%r49150}, {%r49150}, {%r39241, %r39242};

	// end inline asm
	bar.warp.sync 	-1;
	// begin inline asm
	mma.sync.aligned.row.col.m8n8k32.s32.s4.s4.s32 {%r39253, %r39254}, {%r49150}, {%r49150}, {%r39247, %r39248};

	// end inline asm
	bar.warp.sync 	-1;
	// begin inline asm
	mma.sync.aligned.row.col.m8n8k32.s32.s4.s4.s32 {%r39259, %r39260}, {%r49150}, {%r49150}, {%r39253, %r39254};

	// end inline asm
	bar.warp.sync 	-1;
	// begin inline asm
	mma.sync.aligned.row.col.m8n8k32.s32.s4.s4.s32 {%r39265, %r39266}, {%r49150}, {%r49150}, {%r39259, %r39260};

	// end inline asm
	bar.warp.sync 	-1;
	// begin inline asm
	mma.sync.aligned.row.col.m8n8k32.s32.s4.s4.s32 {%r39271, %r39272}, {%r49150}, {%r49150}, {%r39265, %r39266};

	// end inline asm
	bar.warp.sync 	-1;
	// begin inline asm
	mma.sync.aligned.row.col.m8n8k32.s32.s4.s4.s32 {%r39277, %r39278}, {%r49150}, {%r49150}, {%r39271, %r39272};

	// end inline asm
	bar.warp.sync 	-1;
	// begin inline asm
	mma.sync.aligned.row.col.m8n8k32.s32.s4.s4.s32 {%r39283, %r39284}, {%r49150}, {%r49150}, {%r39277, %r39278};

	// end inline asm
	bar.warp.sync 	-1;
	// begin inline asm
	mma.sync.aligned.row.col.m8n8k32.s32.s4.s4.s32 {%r39289, %r39290}, {%r49150}, {%r49150}, {%r39283, %r39284};

	// end inline asm
	bar.warp.sync 	-1;
	// begin inline asm
	mma.sync.aligned.row.col.m8n8k32.s32.s4.s4.s32 {%r39295, %r39296}, {%r49150}, {%r49150}, {%r39289, %r39290};

	// end inline asm
	bar.warp.sync 	-1;
	// begin inline asm
	mma.sync.aligned.row.col.m8n8k32.s32.s4.s4.s32 {%r39301, %r39302}, {%r49150}, {%r49150}, {%r39295, %r39296};

	// end inline asm
	bar.warp.sync 	-1;
	// begin inline asm
	mma.sync.aligned.row.col.m8n8k32.s32.s4.s4.s32 {%r39307, %r39308}, {%r49150}, {%r49150}, {%r39301, %r39302};

	// end inline asm
	bar.warp.sync 	-1;
	// begin inline asm
	mma.sync.aligned.row.col.m8n8k32.s32.s4.s4.s32 {%r39313, %r39314}, {%r49150}, {%r49150}, {%r39307, %r39308};

	// end inline asm
	bar.warp.sync 	-1;
	// begin inline asm
	mma.sync.aligned.row.col.m8n8k32.s32.s4.s4.s32 {%r39319, %r39320}, {%r49150}, {%r49150}, {%r39313, %r39314};

	// end inline asm
	bar.warp.sync 	-1;
	// begin inline asm
	mma.sync.aligned.row.col.m8n8k32.s32.s4.s4.s32 {%r39325, %r39326}, {%r49150}, {%r49150}, {%r39319, %r39320};

	// end inline asm
	bar.warp.sync 	-1;
	// begin inline asm
	mma.sync.aligned.row.col.m8n8k32.s32.s4.s4.s32 {%r39331, %r39332}, {%r49150}, {%r49150}, {%r39325, %r39326};

	// end inline asm
	bar.warp.sync 	-1;
	// begin inline asm
	mma.sync.aligned.row.col.m8n8k32.s32.s4.s4.s32 {%r39337, %r39338}, {%r49150}, {%r49150}, {%r39331, %r39332};

	// end inline asm
	bar.warp.sync 	-1;
	// begin inline asm
	mma.sync.aligned.row.col.m8n8k32.s32.s4.s4.s32 {%r39343, %r39344}, {%r49150}, {%r49150}, {%r39337, %r39338};

	// end inline asm
	bar.warp.sync 	-1;
	// begin inline asm
	mma.sync.aligned.row.col.m8n8k32.s32.s4.s4.s32 {%r39349, %r39350}, {%r49150}, {%r49150}, {%r39343, %r39344};

	// end inline asm
	bar.warp.sync 	-1;
	// begin inline asm
	mma.sync.aligned.row.col.m8n8k32.s32.s4.s4.s32 {%r39355, %r39356}, {%r49150}, {%r49150}, {%r39349, %r39350};

	// end inline asm
	bar.warp.sync 	-1;
	// begin inline asm
	mma.sync.aligned.row.col.m8n8k32.s32.s4.s4.s32 {%r39361, %r39362}, {%r49150}, {%r49150}, {%r39355, %r39356};

	// end inline asm
	bar.warp.sync 	-1;
	// begin inline asm
	mma.sync.aligned.row.col.m8n8k32.s32.s4.s4.s32 {%r39367, %r39368}, {%r49150}, {%r49150}, {%r39361, %r39362};

	// end inline asm
	bar.warp.sync 	-1;
	// begin inline asm
	mma.sync.aligned.row.col.m8n8k32.s32.s4.s4.s32 {%r39373, %r39374}, {%r49150}, {%r49150}, {%r39367, %r39368};

	// end inline asm
	bar.warp.sync 	-1;
	// begin inline asm
	mma.sync.aligned.row.col.m8n8k32.s32.s4.s4.s32 {%r39379, %r39380}, {%r49150}, {%r49150}, {%r39373, %r39374};

	// end inline asm
	bar.warp.sync 	-1;
	// begin inline asm
	mma.sync.aligned.row.col.m8n8k32.s32.s4.s4.s32 {%r39385, %r39386}, {%r49150}, {%r49150}, {%r39379, %r39380};

	// end inline asm
	bar.warp.sync 	-1;
	// begin inline asm
	mma.sync.aligned.row.col.m8n8k32.s32.s4.s4.s32 {%r39391, %r39392}, {%r49150}, {%r49150}, {%r39385, %r39386};

	// end inline asm
	bar.warp.sync 	-1;
	// begin inline asm
	mma.sync.aligned.row.col.m8n8k32.s32.s4.s4.s32 {%r39397, %r39398}, {%r49150}, {%r49150}, {%r39391, %r39392};

	// end inline asm
	bar.warp.sync 	-1;
	// begin inline asm
	mma.sync.aligned.row.col.m8n8k32.s32.s4.s4.s32 {%r39403, %r39404}, {%r49150}, {%r49150}, {%r39397, %r39398};

	// end inline asm
	bar.warp.sync 	-1;
	// begin inline asm
	mma.sync.aligned.row.col.m8n8k32.s32.s4.s4.s32 {%r39409, %r39410}, {%r49150}, {%r49150}, {%r39403, %r39404};

	// end inline asm
	bar.warp.sync 	-1;
	// begin inline asm
	mma.sync.aligned.row.col.m8n8k32.s32.s4.s4.s32 {%r39415, %r39416}, {%r49150}, {%r49150}, {%r39409, %r39410};

	// end inline asm
	bar.warp.sync 	-1;
	// begin inline asm
	mma.sync.aligned.row.col.m8n8k32.s32.s4.s4.s32 {%r39421, %r39422}, {%r49150}, {%r49150}, {%r39415, %r39416};

	// end inline asm
	bar.warp.sync 	-1;
	// begin inline asm
	mma.sync.aligned.row.col.m8n8k32.s32.s4.s4.s32 {%r39427, %r39428}, {%r49150}, {%r49150}, {%r39421, %r39422};

	// end inline asm
	bar.warp.sync 	-1;
	// begin inline asm
	mma.sync.aligned.row.col.m8n8k32.s32.s4.s4.s32 {%r39433, %r39434}, {%r49150}, {%r49150}, {%r39427, %r39428};

	// end inline asm
	bar.warp.sync 	-1;
	// begin inline asm
	mma.sync.aligned.row.col.m8n8k32.s32.s4.s4.s32 {%r39439, %r39440}, {%r49150}, {%r49150}, {%r39433, %r39434};

	// end inline asm
	bar.warp.sync 	-1;
	// begin inline asm
	mma.sync.aligned.row.col.m8n8k32.s32.s4.s4.s32 {%r39445, %r39446}, {%r49150}, {%r49150}, {%r39439, %r39440};

	// end inline asm
	bar.warp.sync 	-1;
	// begin inline asm
	mma.sync.aligned.row.col.m8n8k32.s32.s4.s4.s32 {%r39451, %r39452}, {%r49150}, {%r49150}, {%r39445, %r39446};

	// end inline asm
	bar.warp.sync 	-1;
	// begin inline asm
	mma.sync.aligned.row.col.m8n8k32.s32.s4.s4.s32 {%r39457, %r39458}, {%r49150}, {%r49150}, {%r39451, %r39452};

	// end inline asm
	bar.warp.sync 	-1;
	// begin inline asm
	mma.sync.aligned.row.col.m8n8k32.s32.s4.s4.s32 {%r39463, %r39464}, {%r49150}, {%r49150}, {%r39457, %r39458};

	// end inline asm
	bar.warp.sync 	-1;
	// begin inline asm
	mma.sync.aligned.row.col.m8n8k32.s32.s4.s4.s32 {%r39469, %r39470}, {%r49150}, {%r49150}, {%r39463, %r39464};

	// end inline asm
	bar.warp.sync 	-1;
	// begin inline asm
	mma.sync.aligned.row.col.m8n8k32.s32.s4.s4.s32 {%r39475, %r39476}, {%r49150}, {%r49150}, {%r39469, %r39470};

	// end inline asm
	bar.warp.sync 	-1;
	// begin inline asm
	mma.sync.aligned.row.col.m8n8k32.s32.s4.s4.s32 {%r39481, %r39482}, {%r49150}, {%r49150}, {%r39475, %r39476};

	// end inline asm
	bar.warp.sync 	-1;
	// begin inline asm
	mma.sync.aligned.row.col.m8n8k32.s32.s4.s4.s32 {%r39487, %r39488}, {%r49150}, {%r49150}, {%r39481, %r39482};

	// end inline asm
	bar.warp.sync 	-1;
	// begin inline asm
	mma.sync.aligned.row.col.m8n8k32.s32.s4.s4.s32 {%r39493, %r39494}, {%r49150}, {%r49150}, {%r39487, %r39488};

	// end inline asm
	bar.warp.sync 	-1;
	// begin inline asm
	mma.sync.aligned.row.col.m8n8k32.s32.s4.s4.s32 {%r39499, %r39500}, {%r49150}, {%r49150}, {%r39493, %r39494};

	// end inline asm
	bar.warp.sync 	-1;
	// begin inline asm
	mma.sync.aligned.row.col.m8n8k32.s32.s4.s4.s32 {%r39505, %r39506}, {%r49150}, {%r49150}, {%r39499, %r39500};

	// end inline asm
	bar.warp.sync 	-1;
	// begin inline asm
	mma.sync.aligned.row.col.m8n8k32.s32.s4.s4.s32 {%r39511, %r39512}, {%r49150}, {%r49150}, {%r39505, %r39506};

	// end inline asm
	bar.warp.sync 	-1;
	// begin inline asm
	mma.sync.aligned.row.col.m8n8k32.s32.s4.s4.s32 {%r39517, %r39518}, {%r49150}, {%r49150}, {%r39511, %r39512};

	// end inline asm
	bar.warp.sync 	-1;
	// begin inline asm
	mma.sync.aligned.row.col.m8n8k32.s32.s4.s4.s32 {%r39523, %r39524}, {%r49150}, {%r49150}, {%r39517, %r39518};

	// end inline asm
	bar.warp.sync 	-1;
	// begin inline asm
	mma.sync.aligned.row.col.m8n8k32.s32.s4.s4.s32 {%r39529, %r39530}, {%r49150}, {%r49150}, {%r39523, %r39524};

	// end inline asm
	bar.warp.sync 	-1;
	// begin inline asm
	mma.sync.aligned.row.col.m8n8k32.s32.s4.s4.s32 {%r39535, %r39536}, {%r49150}, {%r49150}, {%r39529, %r39530};

	// end inline asm
	bar.warp.sync 	-1;
	// begin inline asm
	mma.sync.aligned.row.col.m8n8k32.s32.s4.s4.s32 {%r39541, %r39542}, {%r49150}, {%r49150}, {%r39535, %r39536};

	// end inline asm
	bar.warp.sync 	-1;
	// begin inline asm
	mma.sync.aligned.row.col.m8n8k32.s32.s4.s4.s32 {%r39547, %r39548}, {%r49150}, {%r49150}, {%r39541, %r39542};

	// end inline asm
	bar.warp.sync 	-1;
	// begin inline asm
	mma.sync.aligned.row.col.m8n8k32.s32.s4.s4.s32 {%r39553, %r39554}, {%r49150}, {%r49150}, {%r39547, %r39548};

	// end inline asm
	bar.warp.sync 	-1;
	// begin inline asm
	mma.sync.aligned.row.col.m8n8k32.s32.s4.s4.s32 {%r39559, %r39560}, {%r49150}, {%r49150}, {%r39553, %r39554};

	// end inline asm
	bar.warp.sync 	-1;
	// begin inline asm
	mma.sync.aligned.row.col.m8n8k32.s32.s4.s4.s32 {%r39565, %r39566}, {%r49150}, {%r49150}, {%r39559, %r39560};

	// end inline asm
	bar.warp.sync 	-1;
	// begin inline asm
	mma.sync.aligned.row.col.m8n8k32.s32.s4.s4.s32 {%r39571, %r39572}, {%r49150}, {%r49150}, {%r39565, %r39566};

	// end inline asm
	bar.warp.sync 	-1;
	// begin inline asm
	mma.sync.aligned.row.col.m8n8k32.s32.s4.s4.s32 {%r39577, %r39578}, {%r49150}, {%r49150}, {%r39571, %r39572};

	// end inline asm
	bar.warp.sync 	-1;
	// begin inline asm
	mma.sync.aligned.row.col.m8n8k32.s32.s4.s4.s32 {%r39583, %r39584}, {%r49150}, {%r49150}, {%r39577, %r39578};

	// end inline asm
	bar.warp.sync 	-1;
	// begin inline asm
	mma.sync.aligned.row.col.m8n8k32.s32.s4.s4.s32 {%r39589, %r39590}, {%r49150}, {%r49150}, {%r39583, %r39584};

	// end inline asm
	bar.warp.sync 	-1;
	// begin inline asm
	mma.sync.aligned.row.col.m8n8k32.s32.s4.s4.s32 {%r39595, %r39596}, {%r49150}, {%r49150}, {%r39589, %r39590};

	// end inline asm
	bar.warp.sync 	-1;
	// begin inline asm
	mma.sync.aligned.row.col.m8n8k32.s32.s4.s4.s32 {%r39601, %r39602}, {%r49150}, {%r49150}, {%r39595, %r39596};

	// end inline asm
	bar.warp.sync 	-1;
	// begin inline asm
	mma.sync.aligned.row.col.m8n8k32.s32.s4.s4.s32 {%r39607, %r39608}, {%r49150}, {%r49150}, {%r39601, %r39602};

	// end inline asm
	bar.warp.sync 	-1;
	// begin inline asm
	mma.sync.aligned.row.col.m8n8k32.s32.s4.s4.s32 {%r39613, %r39614}, {%r49150}, {%r49150}, {%r39607, %r39608};

	// end inline asm
	bar.warp.sync 	-1;
	// begin inline asm
	mma.sync.aligned.row.col.m8n8k32.s32.s4.s4.s32 {%r39619, %r39620}, {%r49150}, {%r49150}, {%r39613, %r39614};

	// end inline asm
	bar.warp.sync 	-1;
	// begin inline asm
	mma.sync.aligned.row.col.m8n8k32.s32.s4.s4.s32 {%r39625, %r39626}, {%r49150}, {%r49150}, {%r39619, %r39620};

	// end inline asm
	bar.warp.sync 	-1;
	// begin inline asm
	mma.sync.aligned.row.col.m8n8k32.s32.s4.s4.s32 {%r39631, %r39632}, {%r49150}, {%r49150}, {%r39625, %r39626};

	// end inline asm
	bar.warp.sync 	-1;
	// begin inline asm
	mma.sync.aligned.row.col.m8n8k32.s32.s4.s4.s32 {%r39637, %r39638}, {%r49150}, {%r49150}, {%r39631, %r39632};

	// end inline asm
	bar.warp.sync 	-1;
	// begin inline asm
	mma.sync.aligned.row.col.m8n8k32.s32.s4.s4.s32 {%r39643, %r39644}, {%r49150}, {%r49150}, {%r39637, %r39638};

	// end inline asm
	bar.warp.sync 	-1;
	// begin inline asm
	mma.sync.aligned.row.col.m8n8k32.s32.s4.s4.s32 {%r39649, %r39650}, {%r49150}, {%r49150}, {%r39643, %r39644};

	// end inline asm
	bar.warp.sync 	-1;
	// begin inline asm
	mma.sync.aligned.row.col.m8n8k32.s32.s4.s4.s32 {%r39655, %r39656}, {%r49150}, {%r49150}, {%r39649, %r39650};

	// end inline asm
	bar.warp.sync 	-1;
	// begin inline asm
	mma.sync.aligned.row.col.m8n8k32.s32.s4.s4.s32 {%r39661, %r39662}, {%r49150}, {%r49150}, {%r39655, %r39656};

	// end inline asm
	bar.warp.sync 	-1;
	// begin inline asm
	mma.sync.aligned.row.col.m8n8k32.s32.s4.s4.s32 {%r39667, %r39668}, {%r49150}, {%r49150}, {%r39661, %r39662};

	// end inline asm
	bar.warp.sync 	-1;
	// begin inline asm
	mma.sync.aligned.row.col.m8n8k32.s32.s4.s4.s32 {%r39673, %r39674}, {%r49150}, {%r49150}, {%r39667, %r39668};

	// end inline asm
	bar.warp.sync 	-1;
	// begin inline asm
	mma.sync.aligned.row.col.m8n8k32.s32.s4.s4.s32 {%r39679, %r39680}, {%r49150}, {%r49150}, {%r39673, %r39674};

	// end inline asm
	bar.warp.sync 	-1;
	// begin inline asm
	mma.sync.aligned.row.col.m8n8k32.s32.s4.s4.s32 {%r39685, %r39686}, {%r49150}, {%r49150}, {%r39679, %r39680};

	// end inline asm
	bar.warp.sync 	-1;
	// begin inline asm
	mma.sync.aligned.row.col.m8n8k32.s32.s4.s4.s32 {%r39691, %r39692}, {%r49150}, {%r49150}, {%r39685, %r39686};

	// end inline asm
	bar.warp.sync 	-1;
	// begin inline asm
	mma.sync.aligned.row.col.m8n8k32.s32.s4.s4.s32 {%r39697, %r39698}, {%r49150}, {%r49150}, {%r39691, %r39692};

	// end inline asm
	bar.warp.sync 	-1;
	// begin inline asm
	mma.sync.aligned.row.col.m8n8k32.s32.s4.s4.s32 {%r39703, %r39704}, {%r49150}, {%r49150}, {%r39697, %r39698};

	// end inline asm
	bar.warp.sync 	-1;
	// begin inline asm
	mma.sync.aligned.row.col.m8n8k32.s32.s4.s4.s32 {%r39709, %r39710}, {%r49150}, {%r49150}, {%r39703, %r39704};

	// end inline asm
	bar.warp.sync 	-1;
	// begin inline asm
	mma.sync.aligned.row.col.m8n8k32.s32.s4.s4.s32 {%r39715, %r39716}, {%r49150}, {%r49150}, {%r39709, %r39710};

	// end inline asm
	bar.warp.sync 	-1;
	// begin inline asm
	mma.sync.aligned.row.col.m8n8k32.s32.s4.s4.s32 {%r39721, %r39722}, {%r49150}, {%r49150}, {%r39715, %r39716};

	// end inline asm
	bar.warp.sync 	-1;
	// begin inline asm
	mma.sync.aligned.row.col.m8n8k32.s32.s4.s4.s32 {%r39727, %r39728}, {%r49150}, {%r49150}, {%r39721, %r39722};

	// end inline asm
	bar.warp.sync 	-1;
	// begin inline asm
	mma.sync.aligned.row.col.m8n8k32.s32.s4.s4.s32 {%r39733, %r39734}, {%r49150}, {%r49150}, {%r39727, %r39728};

	// end inline asm
	bar.warp.sync 	-1;
	// begin inline asm
	mma.sync.aligned.row.col.m8n8k32.s32.s4.s4.s32 {%r39739, %r39740}, {%r49150}, {%r49150}, {%r39733, %r39734};

	// end inline asm
	bar.warp.sync 	-1;
	// begin inline asm
	mma.sync.aligned.row.col.m8n8k32.s32.s4.s4.s32 {%r39745, %r39746}, {%r49150}, {%r49150}, {%r39739, %r39740};

	// end inline asm
	bar.warp.sync 	-1;
	// begin inline asm
	mma.sync.aligned.row.col.m8n8k32.s32.s4.s4.s32 {%r39751, %r39752}, {%r49150}, {%r49150}, {%r39745, %r39746};

	// end inline asm
	bar.warp.sync 	-1;
	// begin inline asm
	mma.sync.aligned.row.col.m8n8k32.s32.s4.s4.s32 {%r39757, %r39758}, {%r49150}, {%r49150}, {%r39751, %r39752};

	// end inline asm
	bar.warp.sync 	-1;
	// begin inline asm
	mma.sync.aligned.row.col.m8n8k32.s32.s4.s4.s32 {%r39763, %r39764}, {%r49150}, {%r49150}, {%r39757, %r39758};

	// end inline asm
	bar.warp.sync 	-1;
	// begin inline asm
	mma.sync.aligned.row.col.m8n8k32.s32.s4.s4.s32 {%r39769, %r39770}, {%r49150}, {%r49150}, {%r39763, %r39764};

	// end inline asm
	bar.warp.sync 	-1;
	// begin inline asm
	mma.sync.aligned.row.col.m8n8k32.s32.s4.s4.s32 {%r39775, %r39776}, {%r49150}, {%r49150}, {%r39769, %r39770};

	// end inline asm
	bar.warp.sync 	-1;
	// begin inline asm
	mma.sync.aligned.row.col.m8n8k32.s32.s4.s4.s32 {%r39781, %r39782}, {%r49150}, {%r49150}, {%r39775, %r39776};

	// end inline asm
	bar.warp.sync 	-1;
	// begin inline asm
	mma.sync.aligned.row.col.m8n8k32.s32.s4.s4.s32 {%r39787, %r39788}, {%r49150}, {%r49150}, {%r39781, %r39782};

	// end inline asm
	bar.warp.sync 	-1;
	// begin inline asm
	mma.sync.aligned.row.col.m8n8k32.s32.s4.s4.s32 {%r39793, %r39794}, {%r49150}, {%r49150}, {%r39787, %r39788};

	// end inline asm
	bar.warp.sync 	-1;
	// begin inline asm
	mma.sync.aligned.row.col.m8n8k32.s32.s4.s4.s32 {%r39799, %r39800}, {%r49150}, {%r49150}, {%r39793, %r39794};

	// end inline asm
	bar.warp.sync 	-1;
	// begin inline asm
	mma.sync.aligned.row.col.m8n8k32.s32.s4.s4.s32 {%r39805, %r39806}, {%r49150}, {%r49150}, {%r39799, %r39800};

	// end inline asm
	bar.warp.sync 	-1;
	// begin inline asm
	mma.sync.aligned.row.col.m8n8k32.s32.s4.s4.s32 {%r39811, %r39812}, {%r49150}, {%r49150}, {%r39805, %r39806};

	// end inline asm
	bar.warp.sync 	-1;
	// begin inline asm
	mma.sync.aligned.row.col.m8n8k32.s32.s4.s4.s32 {%r39817, %r39818}, {%r49150}, {%r49150}, {%r39811, %r39812};

	// end inline asm
	bar.warp.sync 	-1;
	// begin inline asm
	mma.sync.aligned.row.col.m8n8k32.s32.s4.s4.s32 {%r39823, %r39824}, {%r49150}, {%r49150}, {%r39817, %r39818};

	// end inline asm
	bar.warp.sync 	-1;
	// begin inline asm
	mma.sync.aligned.row.col.m8n8k32.s32.s4.s4.s32 {%r39829, %r39830}, {%r49150}, {%r49150}, {%r39823, %r39824};

	// end inline asm
	bar.warp.sync 	-1;
	// begin inline asm
	mma.sync.aligned.row.col.m8n8k32.s32.s4.s4.s32 {%r39835, %r39836}, {%r49150}, {%r49150}, {%r39829, %r39830};

	// end inline asm
	bar.warp.sync 	-1;
	// begin inline asm
	mma.sync.aligned.row.col.m8n8k32.s32.s4.s4.s32 {%r39841, %r39842}, {%r49150}, {%r49150}, {%r39835, %r39836};

	// end inline asm
	bar.warp.sync 	-1;
	// begin inline asm
	mma.sync.aligned.row.col.m8n8k32.s32.s4.s4.s32 {%r39847, %r39848}, {%r49150}, {%r49150}, {%r39841, %r39842};

	// end inline asm
	bar.warp.sync 	-1;
	// begin inline asm
	mma.sync.aligned.row.col.m8n8k32.s32.s4.s4.s32 {%r39853, %r39854}, {%r49150}, {%r49150}, {%r39847, %r39848};

	// end inline asm
	bar.warp.sync 	-1;
	// begin inline asm
	mma.sync.aligned.row.col.m8n8k32.s32.s4.s4.s32 {%r39859, %r39860}, {%r49150}, {%r49150}, {%r39853, %r39854};

	// end inline asm
	bar.warp.sync 	-1;
	// begin inline asm
	mma.sync.aligned.row.col.m8n8k32.s32.s4.s4.s32 {%r39865, %r39866}, {%r49150}, {%r49150}, {%r39859, %r39860};

	// end inline asm
	bar.warp.sync 	-1;
	// begin inline asm
	mma.sync.aligned.row.col.m8n8k32.s32.s4.s4.s32 {%r39871, %r39872}, {%r49150}, {%r49150}, {%r39865, %r39866};

	// end inline asm
	bar.warp.sync 	-1;
	// begin inline asm
	mma.sync.aligned.row.col.m8n8k32.s32.s4.s4.s32 {%r39877, %r39878}, {%r49150}, {%r49150}, {%r39871, %r39872};

	// end inline asm
	bar.warp.sync 	-1;
	// begin inline asm
	mma.sync.aligned.row.col.m8n8k32.s32.s4.s4.s32 {%r39883, %r39884}, {%r49150}, {%r49150}, {%r39877, %r39878};

	// end inline asm
	bar.warp.sync 	-1;
	// begin inline asm
	mma.sync.aligned.row.col.m8n8k32.s32.s4.s4.s32 {%r39889, %r39890}, {%r49150}, {%r49150}, {%r39883, %r39884};

	// end inline asm
	bar.warp.sync 	-1;
	// begin inline asm
	mma.sync.aligned.row.col.m8n8k32.s32.s4.s4.s32 {%r39895, %r39896}, {%r49150}, {%r49150}, {%r39889, %r39890};

	// end inline asm
	bar.warp.sync 	-1;
	// begin inline asm
	mma.sync.aligned.row.col.m8n8k32.s32.s4.s4.s32 {%r39901, %r39902}, {%r49150}, {%r49150}, {%r39895, %r39896};

	// end inline asm
	bar.warp.sync 	-1;
	// begin inline asm
	mma.sync.aligned.row.col.m8n8k32.s32.s4.s4.s32 {%r39907, %r39908}, {%r49150}, {%r49150}, {%r39901, %r39902};

	// end inline asm
	bar.warp.sync 	-1;
	// begin inline asm
	mma.sync.aligned.row.col.m8n8k32.s32.s4.s4.s32 {%r39913, %r39914}, {%r49150}, {%r49150}, {%r39907, %r39908};

	// end inline asm
	bar.warp.sync 	-1;
	// begin inline asm
	mma.sync.aligned.row.col.m8n8k32.s32.s4.s4.s32 {%r39919, %r39920}, {%r49150}, {%r49150}, {%r39913, %r39914};

	// end inline asm
	bar.warp.sync 	-1;
	// begin inline asm
	mma.sync.aligned.row.col.m8n8k32.s32.s4.s4.s32 {%r39925, %r39926}, {%r49150}, {%r49150}, {%r39919, %r39920};

	// end inline asm
	bar.warp.sync 	-1;
	// begin inline asm
	mma.sync.aligned.row.col.m8n8k32.s32.s4.s4.s32 {%r39931, %r39932}, {%r49150}, {%r49150}, {%r39925, %r39926};

	// end inline asm
	bar.warp.sync 	-1;
	// begin inline asm
	mma.sync.aligned.row.col.m8n8k32.s32.s4.s4.s32 {%r39937, %r39938}, {%r49150}, {%r49150}, {%r39931, %r39932};

	// end inline asm
	bar.warp.sync 	-1;
	// begin inline asm
	mma.sync.aligned.row.col.m8n8k32.s32.s4.s4.s32 {%r39943, %r39944}, {%r49150}, {%r49150}, {%r39937, %r39938};

	// end inline asm
	bar.warp.sync 	-1;
	// begin inline asm
	mma.sync.aligned.row.col.m8n8k32.s32.s4.s4.s32 {%r39949, %r39950}, {%r49150}, {%r49150}, {%r39943, %r39944};

	// end inline asm
	bar.warp.sync 	-1;
	// begin inline asm
	mma.sync.aligned.row.col.m8n8k32.s32.s4.s4.s32 {%r39955, %r39956}, {%r49150}, {%r49150}, {%r39949, %r39950};

	// end inline asm
	bar.warp.sync 	-1;
	// begin inline asm
	mma.sync.aligned.row.col.m8n8k32.s32.s4.s4.s32 {%r39961, %r39962}, {%r49150}, {%r49150}, {%r39955, %r39956};

	// end inline asm
	bar.warp.sync 	-1;
	// begin inline asm
	mma.sync.aligned.row.col.m8n8k32.s32.s4.s4.s32 {%r39967, %r39968}, {%r49150}, {%r49150}, {%r39961, %r39962};

	// end inline asm
	bar.warp.sync 	-1;
	// begin inline asm
	mma.sync.aligned.row.col.m8n8k32.s32.s4.s4.s32 {%r39973, %r39974}, {%r49150}, {%r49150}, {%r39967, %r39968};

	// end inline asm
	bar.warp.sync 	-1;
	// begin inline asm
	mma.sync.aligned.row.col.m8n8k32.s32.s4.s4.s32 {%r39979, %r39980}, {%r49150}, {%r49150}, {%r39973, %r39974};

	// end inline asm
	bar.warp.sync 	-1;
	// begin inline asm
	mma.sync.aligned.row.col.m8n8k32.s32.s4.s4.s32 {%r39985, %r39986}, {%r49150}, {%r49150}, {%r39979, %r39980};

	// end inline asm
	bar.warp.sync 	-1;
	// begin inline asm
	mma.sync.aligned.row.col.m8n8k32.s32.s4.s4.s32 {%r39991, %r39992}, {%r49150}, {%r49150}, {%r39985, %r39986};

	// end inline asm
	bar.warp.sync 	-1;
	// begin inline asm
	mma.sync.aligned.row.col.m8n8k32.s32.s4.s4.s32 {%r39997, %r39998}, {%r49150}, {%r49150}, {%r39991, %r39992};

	// end inline asm
	bar.warp.sync 	-1;
	// begin inline asm
	mma.sync.aligned.row.col.m8n8k32.s32.s4.s4.s32 {%r40003, %r40004}, {%r49150}, {%r49150}, {%r39997, %r39998};

	// end inline asm
	bar.warp.sync 	-1;
	// begin inline asm
	mma.sync.aligned.row.col.m8n8k32.s32.s4.s4.s32 {%r40009, %r40010}, {%r49150}, {%r49150}, {%r40003, %r40004};

	// end inline asm
	bar.warp.sync 	-1;
	// begin inline asm
	mma.sync.aligned.row.col.m8n8k32.s32.s4.s4.s32 {%r40015, %r40016}, {%r49150}, {%r49150}, {%r40009, %r40010};

	// end inline asm
	bar.warp.sync 	-1;
	// begin inline asm
	mma.sync.aligned.row.col.m8n8k32.s32.s4.s4.s32 {%r40021, %r40022}, {%r49150}, {%r49150}, {%r40015, %r40016};

	// end inline asm
	bar.warp.sync 	-1;
	// begin inline asm
	mma.sync.aligned.row.col.m8n8k32.s32.s4.s4.s32 {%r40027, %r40028}, {%r49150}, {%r49150}, {%r40021, %r40022};

	// end inline asm
	bar.warp.sync 	-1;
	// begin inline asm
	mma.sync.aligned.row.col.m8n8k32.s32.s4.s4.s32 {%r40033, %r40034}, {%r49150}, {%r49150}, {%r40027, %r40028};

	// end inline asm
	bar.warp.sync 	-1;
	// begin inline asm
	mma.sync.aligned.row.col.m8n8k32.s32.s4.s4.s32 {%r40039, %r40040}, {%r49150}, {%r49150}, {%r40033, %r40034};

	// end inline asm
	bar.warp.sync 	-1;
	// begin inline asm
	mma.sync.aligned.row.col.m8n8k32.s32.s4.s4.s32 {%r40045, %r40046}, {%r49150}, {%r49150}, {%r40039, %r40040};

	// end inline asm
	bar.warp.sync 	-1;
	// begin inline asm
	mma.sync.aligned.row.col.m8n8k32.s32.s4.s4.s32 {%r40051, %r40052}, {%r49150}, {%r49150}, {%r40045, %r40046};

	// end inline asm
	bar.warp.sync 	-1;
	// begin inline asm
	mma.sync.aligned.row.col.m8n8k32.s32.s4.s4.s32 {%r40057, %r40058}, {%r49150}, {%r49150}, {%r40051, %r40052};

	// end inline asm
	bar.warp.sync 	-1;
	// begin inline asm
	mma.sync.aligned.row.col.m8n8k32.s32.s4.s4.s32 {%r40063, %r40064}, {%r49150}, {%r49150}, {%r40057, %r40058};

	// end inline asm
	bar.warp.sync 	-1;
	// begin inline asm
	mma.sync.aligned.row.col.m8n8k32.s32.s4.s4.s32 {%r40069, %r40070}, {%r49150}, {%r49150}, {%r40063, %r40064};

	// end inline asm
	bar.warp.sync 	-1;
	// begin inline asm
	mma.sync.aligned.row.col.m8n8k32.s32.s4.s4.s32 {%r40075, %r40076}, {%r49150}, {%r49150}, {%r40069, %r40070};

	// end inline asm
	bar.warp.sync 	-1;
	// begin inline asm
	mma.sync.aligned.row.col.m8n8k32.s32.s4.s4.s32 {%r40081, %r40082}, {%r49150}, {%r49150}, {%r40075, %r40076};

	// end inline asm
	bar.warp.sync 	-1;
	// begin inline asm
	mma.sync.aligned.row.col.m8n8k32.s32.s4.s4.s32 {%r40087, %r40088}, {%r49150}, {%r49150}, {%r40081, %r40082};

	// end inline asm
	bar.warp.sync 	-1;
	// begin inline asm
	mma.sync.aligned.row.col.m8n8k32.s32.s4.s4.s32 {%r40093, %r40094}, {%r49150}, {%r49150}, {%r40087, %r40088};

	// end inline asm
	bar.warp.sync 	-1;
	// begin inline asm
	mma.sync.aligned.row.col.m8n8k32.s32.s4.s4.s32 {%r40099, %r40100}, {%r49150}, {%r49150}, {%r40093, %r40094};

	// end inline asm
	bar.warp.sync 	-1;
	// begin inline asm
	mma.sync.aligned.row.col.m8n8k32.s32.s4.s4.s32 {%r40105, %r40106}, {%r49150}, {%r49150}, {%r40099, %r40100};

	// end inline asm
	bar.warp.sync 	-1;
	// begin inline asm
	mma.sync.aligned.row.col.m8n8k32.s32.s4.s4.s32 {%r40111, %r40112}, {%r49150}, {%r49150}, {%r40105, %r40106};

	// end inline asm
	bar.warp.sync 	-1;
	// begin inline asm
	mma.sync.aligned.row.col.m8n8k32.s32.s4.s4.s32 {%r40117, %r40118}, {%r49150}, {%r49150}, {%r40111, %r40112};

	// end inline asm
	bar.warp.sync 	-1;
	// begin inline asm
	mma.sync.aligned.row.col.m8n8k32.s32.s4.s4.s32 {%r40123, %r40124}, {%r49150}, {%r49150}, {%r40117, %r40118};

	// end inline asm
	bar.warp.sync 	-1;
	// begin inline asm
	mma.sync.aligned.row.col.m8n8k32.s32.s4.s4.s32 {%r40129, %r40130}, {%r49150}, {%r49150}, {%r40123, %r40124};

	// end inline asm
	bar.warp.sync 	-1;
	// begin inline asm
	mma.sync.aligned.row.col.m8n8k32.s32.s4.s4.s32 {%r40135, %r40136}, {%r49150}, {%r49150}, {%r40129, %r40130};

	// end inline asm
	bar.warp.sync 	-1;
	// begin inline asm
	mma.sync.aligned.row.col.m8n8k32.s32.s4.s4.s32 {%r40141, %r40142}, {%r49150}, {%r49150}, {%r40135, %r40136};

	// end inline asm
	bar.warp.sync 	-1;
	// begin inline asm
	mma.sync.aligned.row.col.m8n8k32.s32.s4.s4.s32 {%r40147, %r40148}, {%r49150}, {%r49150}, {%r40141, %r40142};

	// end inline asm
	bar.warp.sync 	-1;
	// begin inline asm
	mma.sync.aligned.row.col.m8n8k32.s32.s4.s4.s32 {%r40153, %r40154}, {%r49150}, {%r49150}, {%r40147, %r40148};

	// end inline asm
	bar.warp.sync 	-1;
	// begin inline asm
	mma.sync.aligned.row.col.m8n8k32.s32.s4.s4.s32 {%r40159, %r40160}, {%r49150}, {%r49150}, {%r40153, %r40154};

	// end inline asm
	bar.warp.sync 	-1;
	// begin inline asm
	mma.sync.aligned.row.col.m8n8k32.s32.s4.s4.s32 {%r40165, %r40166}, {%r49150}, {%r49150}, {%r40159, %r40160};

	// end inline asm
	bar.warp.sync 	-1;
	// begin inline asm
	mma.sync.aligned.row.col.m8n8k32.s32.s4.s4.s32 {%r40171, %r40172}, {%r49150}, {%r49150}, {%r40165, %r40166};

	// end inline asm
	bar.warp.sync 	-1;
	// begin inline asm
	mma.sync.aligned.row.col.m8n8k32.s32.s4.s4.s32 {%r40177, %r40178}, {%r49150}, {%r49150}, {%r40171, %r40172};

	// end inline asm
	bar.warp.sync 	-1;
	// begin inline asm
	mma.sync.aligned.row.col.m8n8k32.s32.s4.s4.s32 {%r40183, %r40184}, {%r49150}, {%r49150}, {%r40177, %r40178};

	// end inline asm
	bar.warp.sync 	-1;
	// begin inline asm
	mma.sync.aligned.row.col.m8n8k32.s32.s4.s4.s32 {%r40189, %r40190}, {%r49150}, {%r49150}, {%r40183, %r40184};

	// end inline asm
	bar.warp.sync 	-1;
	// begin inline asm
	mma.sync.aligned.row.col.m8n8k32.s32.s4.s4.s32 {%r40195, %r40196}, {%r49150}, {%r49150}, {%r40189, %r40190};

	// end inline asm
	bar.warp.sync 	-1;
	// begin inline asm
	mma.sync.aligned.row.col.m8n8k32.s32.s4.s4.s32 {%r40201, %r40202}, {%r49150}, {%r49150}, {%r40195, %r40196};

	// end inline asm
	bar.warp.sync 	-1;
	// begin inline asm
	mma.sync.aligned.row.col.m8n8k32.s32.s4.s4.s32 {%r40207, %r40208}, {%r49150}, {%r49150}, {%r40201, %r40202};

	// end inline asm
	bar.warp.sync 	-1;
	// begin inline asm
	mma.sync.aligned.row.col.m8n8k32.s32.s4.s4.s32 {%r40213, %r40214}, {%r49150}, {%r49150}, {%r40207, %r40208};

	// end inline asm
	bar.warp.sync 	-1;
	// begin inline asm
	mma.sync.aligned.row.col.m8n8k32.s32.s4.s4.s32 {%r40219, %r40220}, {%r49150}, {%r49150}, {%r40213, %r40214};

	// end inline asm
	bar.warp.sync 	-1;
	// begin inline asm
	mma.sync.aligned.row.col.m8n8k32.s32.s4.s4.s32 {%r40225, %r40226}, {%r49150}, {%r49150}, {%r40219, %r40220};

	// end inline asm
	bar.warp.sync 	-1;
	// begin inline asm
	mma.sync.aligned.row.col.m8n8k32.s32.s4.s4.s32 {%r40231, %r40232}, {%r49150}, {%r49150}, {%r40225, %r40226};

	// end inline asm
	bar.warp.sync 	-1;
	// begin inline asm
	mma.sync.aligned.row.col.m8n8k32.s32.s4.s4.s32 {%r40237, %r40238}, {%r49150}, {%r49150}, {%r40231, %r40232};

	// end inline asm
	bar.warp.sync 	-1;
	// begin inline asm
	mma.sync.aligned.row.col.m8n8k32.s32.s4.s4.s32 {%r40243, %r40244}, {%r49150}, {%r49150}, {%r40237, %r40238};

	// end inline asm
	bar.warp.sync 	-1;
	// begin inline asm
	mma.sync.aligned.row.col.m8n8k32.s32.s4.s4.s32 {%r40249, %r40250}, {%r49150}, {%r49150}, {%r40243, %r40244};

	// end inline asm
	bar.warp.sync 	-1;
	// begin inline asm
	mma.sync.aligned.row.col.m8n8k32.s32.s4.s4.s32 {%r40255, %r40256}, {%r49150}, {%r49150}, {%r40249, %r40250};

	// end inline asm
	bar.warp.sync 	-1;
	// begin inline asm
	mma.sync.aligned.row.col.m8n8k32.s32.s4.s4.s32 {%r40261, %r40262}, {%r49150}, {%r49150}, {%r40255, %r40256};

	// end inline asm
	bar.warp.sync 	-1;
	// begin inline asm
	mma.sync.aligned.row.col.m8n8k32.s32.s4.s4.s32 {%r40267, %r40268}, {%r49150}, {%r49150}, {%r40261, %r40262};

	// end inline asm
	bar.warp.sync 	-1;
	// begin inline asm
	mma.sync.aligned.row.col.m8n8k32.s32.s4.s4.s32 {%r40273, %r40274}, {%r49150}, {%r49150}, {%r40267, %r40268};

	// end inline asm
	bar.warp.sync 	-1;
	// begin inline asm
	mma.sync.aligned.row.col.m8n8k32.s32.s4.s4.s32 {%r40279, %r40280}, {%r49150}, {%r49150}, {%r40273, %r40274};

	// end inline asm
	bar.warp.sync 	-1;
	// begin inline asm
	mma.sync.aligned.row.col.m8n8k32.s32.s4.s4.s32 {%r40285, %r40286}, {%r49150}, {%r49150}, {%r40279, %r40280};

	// end inline asm
	bar.warp.sync 	-1;
	// begin inline asm
	mma.sync.aligned.row.col.m8n8k32.s32.s4.s4.s32 {%r40291, %r40292}, {%r49150}, {%r49150}, {%r40285, %r40286};

	// end inline asm
	bar.warp.sync 	-1;
	// begin inline asm
	mma.sync.aligned.row.col.m8n8k32.s32.s4.s4.s32 {%r40297, %r40298}, {%r49150}, {%r49150}, {%r40291, %r40292};

	// end inline asm
	bar.warp.sync 	-1;
	// begin inline asm
	mma.sync.aligned.row.col.m8n8k32.s32.s4.s4.s32 {%r40303, %r40304}, {%r49150}, {%r49150}, {%r40297, %r40298};

	// end inline asm
	bar.warp.sync 	-1;
	// begin inline asm
	mma.sync.aligned.row.col.m8n8k32.s32.s4.s4.s32 {%r40309, %r40310}, {%r49150}, {%r49150}, {%r40303, %r40304};

	// end inline asm
	bar.warp.sync 	-1;
	// begin inline asm
	mma.sync.aligned.row.col.m8n8k32.s32.s4.s4.s32 {%r40315, %r40316}, {%r49150}, {%r49150}, {%r40309, %r40310};

	// end inline asm
	bar.warp.sync 	-1;
	// begin inline asm
	mma.sync.aligned.row.col.m8n8k32.s32.s4.s4.s32 {%r40321, %r40322}, {%r49150}, {%r49150}, {%r40315, %r40316};

	// end inline asm
	bar.warp.sync 	-1;
	// begin inline asm
	mma.sync.aligned.row.col.m8n8k32.s32.s4.s4.s32 {%r40327, %r40328}, {%r49150}, {%r49150}, {%r40321, %r40322};

	// end inline asm
	bar.warp.sync 	-1;
	// begin inline asm
	mma.sync.aligned.row.col.m8n8k32.s32.s4.s4.s32 {%r40333, %r40334}, {%r49150}, {%r49150}, {%r40327, %r40328};

	// end inline asm
	bar.warp.sync 	-1;
	// begin inline asm
	mma.sync.aligned.row.col.m8n8k32.s32.s4.s4.s32 {%r40339, %r40340}, {%r49150}, {%r49150}, {%r40333, %r40334};

	// end inline asm
	bar.warp.sync 	-1;
	// begin inline asm
	mma.sync.aligned.row.col.m8n8k32.s32.s4.s4.s32 {%r40345, %r40346}, {%r49150}, {%r49150}, {%r40339, %r40340};

	// end inline asm
	bar.warp.sync 	-1;
	// begin inline asm
	mma.sync.aligned.row.col.m8n8k32.s32.s4.s4.s32 {%r40351, %r40352}, {%r49150}, {%r49150}, {%r40345, %r40346};

	// end inline asm
	bar.warp.sync 	-1;
	// begin inline asm
	mma.sync.aligned.row.col.m8n8k32.s32.s4.s4.s32 {%r40357, %r40358}, {%r49150}, {%r49150}, {%r40351, %r40352};

	// end inline asm
	bar.warp.sync 	-1;
	// begin inline asm
	mma.sync.aligned.row.col.m8n8k32.s32.s4.s4.s32 {%r40363, %r40364}, {%r49150}, {%r49150}, {%r40357, %r40358};

	// end inline asm
	bar.warp.sync 	-1;
	// begin inline asm
	mma.sync.aligned.row.col.m8n8k32.s32.s4.s4.s32 {%r40369, %r40370}, {%r49150}, {%r49150}, {%r40363, %r40364};

	// end inline asm
	bar.warp.sync 	-1;
	// begin inline asm
	mma.sync.aligned.row.col.m8n8k32.s32.s4.s4.s32 {%r40375, %r40376}, {%r49150}, {%r49150}, {%r40369, %r40370};

	// end inline asm
	bar.warp.sync 	-1;
	// begin inline asm
	mma.sync.aligned.row.col.m8n8k32.s32.s4.s4.s32 {%r40381, %r40382}, {%r49150}, {%r49150}, {%r40375, %r40376};

	// end inline asm
	bar.warp.sync 	-1;
	// begin inline asm
	mma.sync.aligned.row.col.m8n8k32.s32.s4.s4.s32 {%r40387, %r40388}, {%r49150}, {%r49150}, {%r40381, %r40382};

	// end inline asm
	bar.warp.sync 	-1;
	// begin inline asm
	mma.sync.aligned.row.col.m8n8k32.s32.s4.s4.s32 {%r40393, %r40394}, {%r49150}, {%r49150}, {%r40387, %r40388};

	// end inline asm
	bar.warp.sync 	-1;
	// begin inline asm
	mma.sync.aligned.row.col.m8n8k32.s32.s4.s4.s32 {%r40399, %r40400}, {%r49150}, {%r49150}, {%r40393, %r40394};

	// end inline asm
	bar.warp.sync 	-1;
	// begin inline asm
	mma.sync.aligned.row.col.m8n8k32.s32.s4.s4.s32 {%r40405, %r40406}, {%r49150}, {%r49150}, {%r40399, %r40400};

	// end inline asm
	bar.warp.sync 	-1;
	// begin inline asm
	mma.sync.aligned.row.col.m8n8k32.s32.s4.s4.s32 {%r40411, %r40412}, {%r49150}, {%r49150}, {%r40405, %r40406};

	// end inline asm
	bar.warp.sync 	-1;
	// begin inline asm
	mma.sync.aligned.row.col.m8n8k32.s32.s4.s4.s32 {%r40417, %r40418}, {%r49150}, {%r49150}, {%r40411, %r40412};

	// end inline asm
	bar.warp.sync 	-1;
	// begin inline asm
	mma.sync.aligned.row.col.m8n8k32.s32.s4.s4.s32 {%r40423, %r40424}, {%r49150}, {%r49150}, {%r40417, %r40418};

	// end inline asm
	bar.warp.sync 	-1;
	// begin inline asm
	mma.sync.aligned.row.col.m8n8k32.s32.s4.s4.s32 {%r40429, %r40430}, {%r49150}, {%r49150}, {%r40423, %r40424};

	// end inline asm
	bar.warp.sync 	-1;
	// begin inline asm
	mma.sync.aligned.row.col.m8n8k32.s32.s4.s4.s32 {%r40435, %r40436}, {%r49150}, {%r49150}, {%r40429, %r40430};

	// end inline asm
	bar.warp.sync 	-1;
	// begin inline asm
	mma.sync.aligned.row.col.m8n8k32.s32.s4.s4.s32 {%r40441, %r40442}, {%r49150}, {%r49150}, {%r40435, %r40436};

	// end inline asm
	bar.warp.sync 	-1;
	// begin inline asm
	mma.sync.aligned.row.col.m8n8k32.s32.s4.s4.s32 {%r40447, %r40448}, {%r49150}, {%r49150}, {%r40441, %r40442};

	// end inline asm
	bar.warp.sync 	-1;
	// begin inline asm
	mma.sync.aligned.row.col.m8n8k32.s32.s4.s4.s32 {%r40453, %r40454}, {%r49150}, {%r49150}, {%r40447, %r40448};

	// end inline asm
	bar.warp.sync 	-1;
	// begin inline asm
	mma.sync.aligned.row.col.m8n8k32.s32.s4.s4.s32 {%r40459, %r40460}, {%r49150}, {%r49150}, {%r40453, %r40454};

	// end inline asm
	bar.warp.sync 	-1;
	// begin inline asm
	mma.sync.aligned.row.col.m8n8k32.s32.s4.s4.s32 {%r40465, %r40466}, {%r49150}, {%r49150}, {%r40459, %r40460};

	// end inline asm
	bar.warp.sync 	-1;
	// begin inline asm
	mma.sync.aligned.row.col.m8n8k32.s32.s4.s4.s32 {%r40471, %r40472}, {%r49150}, {%r49150}, {%r40465, %r40466};

	// end inline asm
	bar.warp.sync 	-1;
	// begin inline asm
	mma.sync.aligned.row.col.m8n8k32.s32.s4.s4.s32 {%r40477, %r40478}, {%r49150}, {%r49150}, {%r40471, %r40472};

	// end inline asm
	bar.warp.sync 	-1;
	// begin inline asm
	mma.sync.aligned.row.col.m8n8k32.s32.s4.s4.s32 {%r40483, %r40484}, {%r49150}, {%r49150}, {%r40477, %r40478};

	// end inline asm
	bar.warp.sync 	-1;
	// begin inline asm
	mma.sync.aligned.row.col.m8n8k32.s32.s4.s4.s32 {%r40489, %r40490}, {%r49150}, {%r49150}, {%r40483, %r40484};

	// end inline asm
	bar.warp.sync 	-1;
	// begin inline asm
	mma.sync.aligned.row.col.m8n8k32.s32.s4.s4.s32 {%r40495, %r40496}, {%r49150}, {%r49150}, {%r40489, %r40490};

	// end inline asm
	bar.warp.sync 	-1;
	// begin inline asm
	mma.sync.aligned.row.col.m8n8k32.s32.s4.s4.s32 {%r40501, %r40502}, {%r49150}, {%r49150}, {%r40495, %r40496};

	// end inline asm
	bar.warp.sync 	-1;
	// begin inline asm
	mma.sync.aligned.row.col.m8n8k32.s32.s4.s4.s32 {%r40507, %r40508}, {%r49150}, {%r49150}, {%r40501, %r40502};

	// end inline asm
	bar.warp.sync 	-1;
	// begin inline asm
	mma.sync.aligned.row.col.m8n8k32.s32.s4.s4.s32 {%r40513, %r40514}, {%r49150}, {%r49150}, {%r40507, %r40508};

	// end inline asm
	bar.warp.sync 	-1;
	// begin inline asm
	mma.sync.aligned.row.col.m8n8k32.s32.s4.s4.s32 {%r40519, %r40520}, {%r49150}, {%r49150}, {%r40513, %r40514};

	// end inline asm
	bar.warp.sync 	-1;
	// begin inline asm
	mma.sync.aligned.row.col.m8n8k32.s32.s4.s4.s32 {%r40525, %r40526}, {%r49150}, {%r49150}, {%r40519, %r40520};

	// end inline asm
	bar.warp.sync 	-1;
	// begin inline asm
	mma.sync.aligned.row.col.m8n8k32.s32.s4.s4.s32 {%r40531, %r40532}, {%r49150}, {%r49150}, {%r40525, %r40526};

	// end inline asm
	bar.warp.sync 	-1;
	// begin inline asm
	mma.sync.aligned.row.col.m8n8k32.s32.s4.s4.s32 {%r40537, %r40538}, {%r49150}, {%r49150}, {%r40531, %r40532};

	// end inline asm
	bar.warp.sync 	-1;
	// begin inline asm
	mma.sync.aligned.row.col.m8n8k32.s32.s4.s4.s32 {%r40543, %r40544}, {%r49150}, {%r49150}, {%r40537, %r40538};

	// end inline asm
	bar.warp.sync 	-1;
	// begin inline asm
	mma.sync.aligned.row.col.m8n8k32.s32.s4.s4.s32 {%r40549, %r40550}, {%r49150}, {%r49150}, {%r40543, %r40544};

	// end inline asm
	bar.warp.sync 	-1;
	// begin inline asm
	mma.sync.aligned.row.col.m8n8k32.s32.s4.s4.s32 {%r40555, %r40556}, {%r49150}, {%r49150}, {%r40549, %r40550};

	// end inline asm
	bar.warp.sync 	-1;
	// begin inline asm
	mma.sync.aligned.row.col.m8n8k32.s32.s4.s4.s32 {%r40561, %r40562}, {%r49150}, {%r49150}, {%r40555, %r40556};

	// end inline asm
	bar.warp.sync 	-1;
	// begin inline asm
	mma.sync.aligned.row.col.m8n8k32.s32.s4.s4.s32 {%r40567, %r40568}, {%r49150}, {%r49150}, {%r40561, %r40562};

	// end inline asm
	bar.warp.sync 	-1;
	// begin inline asm
	mma.sync.aligned.row.col.m8n8k32.s32.s4.s4.s32 {%r40573, %r40574}, {%r49150}, {%r49150}, {%r40567, %r40568};

	// end inline asm
	bar.warp.sync 	-1;
	// begin inline asm
	mma.sync.aligned.row.col.m8n8k32.s32.s4.s4.s32 {%r40579, %r40580}, {%r49150}, {%r49150}, {%r40573, %r40574};

	// end inline asm
	bar.warp.sync 	-1;
	// begin inline asm
	mma.sync.aligned.row.col.m8n8k32.s32.s4.s4.s32 {%r40585, %r40586}, {%r49150}, {%r49150}, {%r40579, %r40580};

	// end inline asm
	bar.warp.sync 	-1;
	// begin inline asm
	mma.sync.aligned.row.col.m8n8k32.s32.s4.s4.s32 {%r40591, %r40592}, {%r49150}, {%r49150}, {%r40585, %r40586};

	// end inline asm
	bar.warp.sync 	-1;
	// begin inline asm
	mma.sync.aligned.row.col.m8n8k32.s32.s4.s4.s32 {%r40597, %r40598}, {%r49150}, {%r49150}, {%r40591, %r40592};

	// end inline asm
	bar.warp.sync 	-1;
	// begin inline asm
	mma.sync.aligned.row.col.m8n8k32.s32.s4.s4.s32 {%r40603, %r40604}, {%r49150}, {%r49150}, {%r40597, %r40598};

	// end inline asm
	bar.warp.sync 	-1;
	// begin inline asm
	mma.sync.aligned.row.col.m8n8k32.s32.s4.s4.s32 {%r40609, %r40610}, {%r49150}, {%r49150}, {%r40603, %r40604};

	// end inline asm
	bar.warp.sync 	-1;
	// begin inline asm
	mma.sync.aligned.row.col.m8n8k32.s32.s4.s4.s32 {%r40615, %r40616}, {%r49150}, {%r49150}, {%r40609, %r40610};

	// end inline asm
	bar.warp.sync 	-1;
	// begin inline asm
	mma.sync.aligned.row.col.m8n8k32.s32.s4.s4.s32 {%r40621, %r40622}, {%r49150}, {%r49150}, {%r40615, %r40616};

	// end inline asm
	bar.warp.sync 	-1;
	// begin inline asm
	mma.sync.aligned.row.col.m8n8k32.s32.s4.s4.s32 {%r40627, %r40628}, {%r49150}, {%r49150}, {%r40621, %r40622};

	// end inline asm
	bar.warp.sync 	-1;
	// begin inline asm
	mma.sync.aligned.row.col.m8n8k32.s32.s4.s4.s32 {%r40633, %r40634}, {%r49150}, {%r49150}, {%r40627, %r40628};

	// end inline asm
	bar.warp.sync 	-1;
	// begin inline asm
	mma.sync.aligned.row.col.m8n8k32.s32.s4.s4.s32 {%r40639, %r40640}, {%r49150}, {%r49150}, {%r40633, %r40634};

	// end inline asm
	bar.warp.sync 	-1;
	// begin inline asm
	mma.sync.aligned.row.col.m8n8k32.s32.s4.s4.s32 {%r40645, %r40646}, {%r49150}, {%r49150}, {%r40639, %r40640};

	// end inline asm
	bar.warp.sync 	-1;
	// begin inline asm
	mma.sync.aligned.row.col.m8n8k32.s32.s4.s4.s32 {%r40651, %r40652}, {%r49150}, {%r49150}, {%r40645, %r40646};

	// end inline asm
	bar.warp.sync 	-1;
	// begin inline asm
	mma.sync.aligned.row.col.m8n8k32.s32.s4.s4.s32 {%r40657, %r40658}, {%r49150}, {%r49150}, {%r40651, %r40652};

	// end inline asm
	bar.warp.sync 	-1;
	// begin inline asm
	mma.sync.aligned.row.col.m8n8k32.s32.s4.s4.s32 {%r40663, %r40664}, {%r49150}, {%r49150}, {%r40657, %r40658};

	// end inline asm
	bar.warp.sync 	-1;
	// begin inline asm
	mma.sync.aligned.row.col.m8n8k32.s32.s4.s4.s32 {%r40669, %r40670}, {%r49150}, {%r49150}, {%r40663, %r40664};

	// end inline asm
	bar.warp.sync 	-1;
	// begin inline asm
	mma.sync.aligned.row.col.m8n8k32.s32.s4.s4.s32 {%r40675, %r40676}, {%r49150}, {%r49150}, {%r40669, %r40670};

	// end inline asm
	bar.warp.sync 	-1;
	// begin inline asm
	mma.sync.aligned.row.col.m8n8k32.s32.s4.s4.s32 {%r40681, %r40682}, {%r49150}, {%r49150}, {%r40675, %r40676};

	// end inline asm
	bar.warp.sync 	-1;
	// begin inline asm
	mma.sync.aligned.row.col.m8n8k32.s32.s4.s4.s32 {%r40687, %r40688}, {%r49150}, {%r49150}, {%r40681, %r40682};

	// end inline asm
	bar.warp.sync 	-1;
	// begin inline asm
	mma.sync.aligned.row.col.m8n8k32.s32.s4.s4.s32 {%r40693, %r40694}, {%r49150}, {%r49150}, {%r40687, %r40688};

	// end inline asm
	bar.warp.sync 	-1;
	// begin inline asm
	mma.sync.aligned.row.col.m8n8k32.s32.s4.s4.s32 {%r40699, %r40700}, {%r49150}, {%r49150}, {%r40693, %r40694};

	// end inline asm
	bar.warp.sync 	-1;
	// begin inline asm
	mma.sync.aligned.row.col.m8n8k32.s32.s4.s4.s32 {%r40705, %r40706}, {%r49150}, {%r49150}, {%r40699, %r40700};

	// end inline asm
	bar.warp.sync 	-1;
	// begin inline asm
	mma.sync.aligned.row.col.m8n8k32.s32.s4.s4.s32 {%r40711, %r40712}, {%r49150}, {%r49150}, {%r40705, %r40706};

	// end inline asm
	bar.warp.sync 	-1;
	// begin inline asm
	mma.sync.aligned.row.col.m8n8k32.s32.s4.s4.s32 {%r40717, %r40718}, {%r49150}, {%r49150}, {%r40711, %r40712};

	// end inline asm
	bar.warp.sync 	-1;
	// begin inline asm
	mma.sync.aligned.row.col.m8n8k32.s32.s4.s4.s32 {%r40723, %r40724}, {%r49150}, {%r49150}, {%r40717, %r40718};

	// end inline asm
	bar.warp.sync 	-1;
	// begin inline asm
	mma.sync.aligned.row.col.m8n8k32.s32.s4.s4.s32 {%r40729, %r40730}, {%r49150}, {%r49150}, {%r40723, %r40724};

	// end inline asm
	bar.warp.sync 	-1;
	// begin inline asm
	mma.sync.aligned.row.col.m8n8k32.s32.s4.s4.s32 {%r40735, %r40736}, {%r49150}, {%r49150}, {%r40729, %r40730};

	// end inline asm
	bar.warp.sync 	-1;
	// begin inline asm
	mma.sync.aligned.row.col.m8n8k32.s32.s4.s4.s32 {%r40741, %r40742}, {%r49150}, {%r49150}, {%r40735, %r40736};

	// end inline asm
	bar.warp.sync 	-1;
	// begin inline asm
	mma.sync.aligned.row.col.m8n8k32.s32.s4.s4.s32 {%r40747, %r40748}, {%r49150}, {%r49150}, {%r40741, %r40742};

	// end inline asm
	bar.warp.sync 	-1;
	// begin inline asm
	mma.sync.aligned.row.col.m8n8k32.s32.s4.s4.s32 {%r40753, %r40754}, {%r49150}, {%r49150}, {%r40747, %r40748};

	// end inline asm
	bar.warp.sync 	-1;
	// begin inline asm
	mma.sync.aligned.row.col.m8n8k32.s32.s4.s4.s32 {%r40759, %r40760}, {%r49150}, {%r49150}, {%r40753, %r40754};

	// end inline asm
	bar.warp.sync 	-1;
	// begin inline asm
	mma.sync.aligned.row.col.m8n8k32.s32.s4.s4.s32 {%r40765, %r40766}, {%r49150}, {%r49150}, {%r40759, %r40760};

	// end inline asm
	bar.warp.sync 	-1;
	// begin inline asm
	mma.sync.aligned.row.col.m8n8k32.s32.s4.s4.s32 {%r40771, %r40772}, {%r49150}, {%r49150}, {%r40765, %r40766};

	// end inline asm
	bar.warp.sync 	-1;
	// begin inline asm
	mma.sync.aligned.row.col.m8n8k32.s32.s4.s4.s32 {%r40777, %r40778}, {%r49150}, {%r49150}, {%r40771, %r40772};

	// end inline asm
	bar.warp.sync 	-1;
	// begin inline asm
	mma.sync.aligned.row.col.m8n8k32.s32.s4.s4.s32 {%r40783, %r40784}, {%r49150}, {%r49150}, {%r40777, %r40778};

	// end inline asm
	bar.warp.sync 	-1;
	// begin inline asm
	mma.sync.aligned.row.col.m8n8k32.s32.s4.s4.s32 {%r40789, %r40790}, {%r49150}, {%r49150}, {%r40783, %r40784};

	// end inline asm
	bar.warp.sync 	-1;
	// begin inline asm
	mma.sync.aligned.row.col.m8n8k32.s32.s4.s4.s32 {%r40795, %r40796}, {%r49150}, {%r49150}, {%r40789, %r40790};

	// end inline asm
	bar.warp.sync 	-1;
	// begin inline asm
	mma.sync.aligned.row.col.m8n8k32.s32.s4.s4.s32 {%r40801, %r40802}, {%r49150}, {%r49150}, {%r40795, %r40796};

	// end inline asm
	bar.warp.sync 	-1;
	// begin inline asm
	mma.sync.aligned.row.col.m8n8k32.s32.s4.s4.s32 {%r40807, %r40808}, {%r49150}, {%r49150}, {%r40801, %r40802};

	// end inline asm
	bar.warp.sync 	-1;
	// begin inline asm
	mma.sync.aligned.row.col.m8n8k32.s32.s4.s4.s32 {%r40813, %r40814}, {%r49150}, {%r49150}, {%r40807, %r40808};

	// end inline asm
	bar.warp.sync 	-1;
	// begin inline asm
	mma.sync.aligned.row.col.m8n8k32.s32.s4.s4.s32 {%r40819, %r40820}, {%r49150}, {%r49150}, {%r40813, %r40814};

	// end inline asm
	bar.warp.sync 	-1;
	// begin inline asm
	mma.sync.aligned.row.col.m8n8k32.s32.s4.s4.s32 {%r40825, %r40826}, {%r49150}, {%r49150}, {%r40819, %r40820};

	// end inline asm
	bar.warp.sync 	-1;
	// begin inline asm
	mma.sync.aligned.row.col.m8n8k32.s32.s4.s4.s32 {%r40831, %r40832}, {%r49150}, {%r49150}, {%r40825, %r40826};

	// end inline asm
	bar.warp.sync 	-1;
	// begin inline asm
	mma.sync.aligned.row.col.m8n8k32.s32.s4.s4.s32 {%r40837, %r40838}, {%r49150}, {%r49150}, {%r40831, %r40832};

	// end inline asm
	bar.warp.sync 	-1;
	// begin inline asm
	mma.sync.aligned.row.col.m8n8k32.s32.s4.s4.s32 {%r40843, %r40844}, {%r49150}, {%r49150}, {%r40837, %r40838};

	// end inline asm
	bar.warp.sync 	-1;
	// begin inline asm
	mma.sync.aligned.row.col.m8n8k32.s32.s4.s4.s32 {%r40849, %r40850}, {%r49150}, {%r49150}, {%r40843, %r40844};

	// end inline asm
	bar.warp.sync 	-1;
	// begin inline asm
	mma.sync.aligned.row.col.m8n8k32.s32.s4.s4.s32 {%r40855, %r40856}, {%r49150}, {%r49150}, {%r40849, %r40850};

	// end inline asm
	bar.warp.sync 	-1;
	// begin inline asm
	mma.sync.aligned.row.col.m8n8k32.s32.s4.s4.s32 {%r40861, %r40862}, {%r49150}, {%r49150}, {%r40855, %r40856};

	// end inline asm
	bar.warp.sync 	-1;
	// begin inline asm
	mma.sync.aligned.row.col.m8n8k32.s32.s4.s4.s32 {%r40867, %r40868}, {%r49150}, {%r49150}, {%r40861, %r40862};

	// end inline asm
	bar.warp.sync 	-1;
	// begin inline asm
	mma.sync.aligned.row.col.m8n8k32.s32.s4.s4.s32 {%r40873, %r40874}, {%r49150}, {%r49150}, {%r40867, %r40868};

	// end inline asm
	bar.warp.sync 	-1;
	// begin inline asm
	mma.sync.aligned.row.col.m8n8k32.s32.s4.s4.s32 {%r40879, %r40880}, {%r49150}, {%r49150}, {%r40873, %r40874};

	// end inline asm
	bar.warp.sync 	-1;
	// begin inline asm
	mma.sync.aligned.row.col.m8n8k32.s32.s4.s4.s32 {%r40885, %r40886}, {%r49150}, {%r49150}, {%r40879, %r40880};

	// end inline asm
	bar.warp.sync 	-1;
	// begin inline asm
	mma.sync.aligned.row.col.m8n8k32.s32.s4.s4.s32 {%r40891, %r40892}, {%r49150}, {%r49150}, {%r40885, %r40886};

	// end inline asm
	bar.warp.sync 	-1;
	// begin inline asm
	mma.sync.aligned.row.col.m8n8k32.s32.s4.s4.s32 {%r40897, %r40898}, {%r49150}, {%r49150}, {%r40891, %r40892};

	// end inline asm
	bar.warp.sync 	-1;
	// begin inline asm
	mma.sync.aligned.row.col.m8n8k32.s32.s4.s4.s32 {%r40903, %r40904}, {%r49150}, {%r49150}, {%r40897, %r40898};

	// end inline asm
	bar.warp.sync 	-1;
	// begin inline asm
	mma.sync.aligned.row.col.m8n8k32.s32.s4.s4.s32 {%r40909, %r40910}, {%r49150}, {%r49150}, {%r40903, %r40904};

	// end inline asm
	bar.warp.sync 	-1;
	// begin inline asm
	mma.sync.aligned.row.col.m8n8k32.s32.s4.s4.s32 {%r40915, %r40916}, {%r49150}, {%r49150}, {%r40909, %r40910};

	// end inline asm
	bar.warp.sync 	-1;
	// begin inline asm
	mma.sync.aligned.row.col.m8n8k32.s32.s4.s4.s32 {%r40921, %r40922}, {%r49150}, {%r49150}, {%r40915, %r40916};

	// end inline asm
	bar.warp.sync 	-1;
	// begin inline asm
	mma.sync.aligned.row.col.m8n8k32.s32.s4.s4.s32 {%r40927, %r40928}, {%r49150}, {%r49150}, {%r40921, %r40922};

	// end inline asm
	bar.warp.sync 	-1;
	// begin inline asm
	mma.sync.aligned.row.col.m8n8k32.s32.s4.s4.s32 {%r40933, %r40934}, {%r49150}, {%r49150}, {%r40927, %r40928};

	// end inline asm
	bar.warp.sync 	-1;
	// begin inline asm
	mma.sync.aligned.row.col.m8n8k32.s32.s4.s4.s32 {%r40939, %r40940}, {%r49150}, {%r49150}, {%r40933, %r40934};

	// end inline asm
	bar.warp.sync 	-1;
	// begin inline asm
	mma.sync.aligned.row.col.m8n8k32.s32.s4.s4.s32 {%r40945, %r40946}, {%r49150}, {%r49150}, {%r40939, %r40940};

	// end inline asm
	bar.warp.sync 	-1;
	// begin inline asm
	mma.sync.aligned.row.col.m8n8k32.s32.s4.s4.s32 {%r40951, %r40952}, {%r49150}, {%r49150}, {%r40945, %r40946};

	// end inline asm
	bar.warp.sync 	-1;
	// begin inline asm
	mma.sync.aligned.row.col.m8n8k32.s32.s4.s4.s32 {%r40957, %r40958}, {%r49150}, {%r49150}, {%r40951, %r40952};

	// end inline asm
	bar.warp.sync 	-1;
	// begin inline asm
	mma.sync.aligned.row.col.m8n8k32.s32.s4.s4.s32 {%r40963, %r40964}, {%r49150}, {%r49150}, {%r40957, %r40958};

	// end inline asm
	bar.warp.sync 	-1;
	// begin inline asm
	mma.sync.aligned.row.col.m8n8k32.s32.s4.s4.s32 {%r40969, %r40970}, {%r49150}, {%r49150}, {%r40963, %r40964};

	// end inline asm
	bar.warp.sync 	-1;
	// begin inline asm
	mma.sync.aligned.row.col.m8n8k32.s32.s4.s4.s32 {%r40975, %r40976}, {%r49150}, {%r49150}, {%r40969, %r40970};

	// end inline asm
	bar.warp.sync 	-1;
	// begin inline asm
	mma.sync.aligned.row.col.m8n8k32.s32.s4.s4.s32 {%r40981, %r40982}, {%r49150}, {%r49150}, {%r40975, %r40976};

	// end inline asm
	bar.warp.sync 	-1;
	// begin inline asm
	mma.sync.aligned.row.col.m8n8k32.s32.s4.s4.s32 {%r40987, %r40988}, {%r49150}, {%r49150}, {%r40981, %r40982};

	// end inline asm
	bar.warp.sync 	-1;
	// begin inline asm
	mma.sync.aligned.row.col.m8n8k32.s32.s4.s4.s32 {%r40993, %r40994}, {%r49150}, {%r49150}, {%r40987, %r40988};

	// end inline asm
	bar.warp.sync 	-1;
	// begin inline asm
	mma.sync.aligned.row.col.m8n8k32.s32.s4.s4.s32 {%r40999, %r41000}, {%r49150}, {%r49150}, {%r40993, %r40994};

	// end inline asm
	bar.warp.sync 	-1;
	// begin inline asm
	mma.sync.aligned.row.col.m8n8k32.s32.s4.s4.s32 {%r41005, %r41006}, {%r49150}, {%r49150}, {%r40999, %r41000};

	// end inline asm
	bar.warp.sync 	-1;
	// begin inline asm
	mma.sync.aligned.row.col.m8n8k32.s32.s4.s4.s32 {%r41011, %r41012}, {%r49150}, {%r49150}, {%r41005, %r41006};

	// end inline asm
	bar.warp.sync 	-1;
	// begin inline asm
	mma.sync.aligned.row.col.m8n8k32.s32.s4.s4.s32 {%r41017, %r41018}, {%r49150}, {%r49150}, {%r41011, %r41012};

	// end inline asm
	bar.warp.sync 	-1;
	// begin inline asm
	mma.sync.aligned.row.col.m8n8k32.s32.s4.s4.s32 {%r41023, %r41024}, {%r49150}, {%r49150}, {%r41017, %r41018};

	// end inline asm
	bar.warp.sync 	-1;
	// begin inline asm
	mma.sync.aligned.row.col.m8n8k32.s32.s4.s4.s32 {%r41029, %r41030}, {%r49150}, {%r49150}, {%r41023, %r41024};

	// end inline asm
	bar.warp.sync 	-1;
	// begin inline asm
	mma.sync.aligned.row.col.m8n8k32.s32.s4.s4.s32 {%r41035, %r41036}, {%r49150}, {%r49150}, {%r41029, %r41030};

	// end inline asm
	bar.warp.sync 	-1;
	// begin inline asm
	mma.sync.aligned.row.col.m8n8k32.s32.s4.s4.s32 {%r41041, %r41042}, {%r49150}, {%r49150}, {%r41035, %r41036};

	// end inline asm
	bar.warp.sync 	-1;
	// begin inline asm
	mma.sync.aligned.row.col.m8n8k32.s32.s4.s4.s32 {%r41047, %r41048}, {%r49150}, {%r49150}, {%r41041, %r41042};

	// end inline asm
	bar.warp.sync 	-1;
	// begin inline asm
	mma.sync.aligned.row.col.m8n8k32.s32.s4.s4.s32 {%r41053, %r41054}, {%r49150}, {%r49150}, {%r41047, %r41048};

	// end inline asm
	bar.warp.sync 	-1;
	// begin inline asm
	mma.sync.aligned.row.col.m8n8k32.s32.s4.s4.s32 {%r41059, %r41060}, {%r49150}, {%r49150}, {%r41053, %r41054};

	// end inline asm
	bar.warp.sync 	-1;
	// begin inline asm
	mma.sync.aligned.row.col.m8n8k32.s32.s4.s4.s32 {%r41065, %r41066}, {%r49150}, {%r49150}, {%r41059, %r41060};

	// end inline asm
	bar.warp.sync 	-1;
	// begin inline asm
	mma.sync.aligned.row.col.m8n8k32.s32.s4.s4.s32 {%r41071, %r41072}, {%r49150}, {%r49150}, {%r41065, %r41066};

	// end inline asm
	bar.warp.sync 	-1;
	// begin inline asm
	mma.sync.aligned.row.col.m8n8k32.s32.s4.s4.s32 {%r41077, %r41078}, {%r49150}, {%r49150}, {%r41071, %r41072};

	// end inline asm
	bar.warp.sync 	-1;
	// begin inline asm
	mma.sync.aligned.row.col.m8n8k32.s32.s4.s4.s32 {%r41083, %r41084}, {%r49150}, {%r49150}, {%r41077, %r41078};

	// end inline asm
	bar.warp.sync 	-1;
	// begin inline asm
	mma.sync.aligned.row.col.m8n8k32.s32.s4.s4.s32 {%r41089, %r41090}, {%r49150}, {%r49150}, {%r41083, %r41084};

	// end inline asm
	bar.warp.sync 	-1;
	// begin inline asm
	mma.sync.aligned.row.col.m8n8k32.s32.s4.s4.s32 {%r41095, %r41096}, {%r49150}, {%r49150}, {%r41089, %r41090};

	// end inline asm
	bar.warp.sync 	-1;
	// begin inline asm
	mma.sync.aligned.row.col.m8n8k32.s32.s4.s4.s32 {%r41101, %r41102}, {%r49150}, {%r49150}, {%r41095, %r41096};

	// end inline asm
	bar.warp.sync 	-1;
	// begin inline asm
	mma.sync.aligned.row.col.m8n8k32.s32.s4.s4.s32 {%r41107, %r41108}, {%r49150}, {%r49150}, {%r41101, %r41102};

	// end inline asm
	bar.warp.sync 	-1;
	// begin inline asm
	mma.sync.aligned.row.col.m8n8k32.s32.s4.s4.s32 {%r41113, %r41114}, {%r49150}, {%r49150}, {%r41107, %r41108};

	// end inline asm
	bar.warp.sync 	-1;
	// begin inline asm
	mma.sync.aligned.row.col.m8n8k32.s32.s4.s4.s32 {%r41119, %r41120}, {%r49150}, {%r49150}, {%r41113, %r41114};

	// end inline asm
	bar.warp.sync 	-1;
	// begin inline asm
	mma.sync.aligned.row.col.m8n8k32.s32.s4.s4.s32 {%r41125, %r41126}, {%r49150}, {%r49150}, {%r41119, %r41120};

	// end inline asm
	bar.warp.sync 	-1;
	// begin inline asm
	mma.sync.aligned.row.col.m8n8k32.s32.s4.s4.s32 {%r41131, %r41132}, {%r49150}, {%r49150}, {%r41125, %r41126};

	// end inline asm
	bar.warp.sync 	-1;
	// begin inline asm
	mma.sync.aligned.row.col.m8n8k32.s32.s4.s4.s32 {%r41137, %r41138}, {%r49150}, {%r49150}, {%r41131, %r41132};

	// end inline asm
	bar.warp.sync 	-1;
	// begin inline asm
	mma.sync.aligned.row.col.m8n8k32.s32.s4.s4.s32 {%r41143, %r41144}, {%r49150}, {%r49150}, {%r41137, %r41138};

	// end inline asm
	bar.warp.sync 	-1;
	// begin inline asm
	mma.sync.aligned.row.col.m8n8k32.s32.s4.s4.s32 {%r41149, %r41150}, {%r49150}, {%r49150}, {%r41143, %r41144};

	// end inline asm
	bar.warp.sync 	-1;
	// begin inline asm
	mma.sync.aligned.row.col.m8n8k32.s32.s4.s4.s32 {%r41155, %r41156}, {%r49150}, {%r49150}, {%r41149, %r41150};

	// end inline asm
	bar.warp.sync 	-1;
	// begin inline asm
	mma.sync.aligned.row.col.m8n8k32.s32.s4.s4.s32 {%r41161, %r41162}, {%r49150}, {%r49150}, {%r41155, %r41156};

	// end inline asm
	bar.warp.sync 	-1;
	// begin inline asm
	mma.sync.aligned.row.col.m8n8k32.s32.s4.s4.s32 {%r41167, %r41168}, {%r49150}, {%r49150}, {%r41161, %r41162};

	// end inline asm
	bar.warp.sync 	-1;
	// begin inline asm
	mma.sync.aligned.row.col.m8n8k32.s32.s4.s4.s32 {%r41173, %r41174}, {%r49150}, {%r49150}, {%r41167, %r41168};

	// end inline asm
	bar.warp.sync 	-1;
	// begin inline asm
	mma.sync.aligned.row.col.m8n8k32.s32.s4.s4.s32 {%r41179, %r41180}, {%r49150}, {%r49150}, {%r41173, %r41174};

	// end inline asm
	bar.warp.sync 	-1;
	// begin inline asm
	mma.sync.aligned.row.col.m8n8k32.s32.s4.s4.s32 {%r41185, %r41186}, {%r49150}, {%r49150}, {%r41179, %r41180};

	// end inline asm
	bar.warp.sync 	-1;
	// begin inline asm
	mma.sync.aligned.row.col.m8n8k32.s32.s4.s4.s32 {%r41191, %r41192}, {%r49150}, {%r49150}, {%r41185, %r41186};

	// end inline asm
	bar.warp.sync 	-1;
	// begin inline asm
	mma.sync.aligned.row.col.m8n8k32.s32.s4.s4.s32 {%r41197, %r41198}, {%r49150}, {%r49150}, {%r41191, %r41192};

	// end inline asm
	bar.warp.sync 	-1;
	// begin inline asm
	mma.sync.aligned.row.col.m8n8k32.s32.s4.s4.s32 {%r41203, %r41204}, {%r49150}, {%r49150}, {%r41197, %r41198};

	// end inline asm
	bar.warp.sync 	-1;
	// begin inline asm
	mma.sync.aligned.row.col.m8n8k32.s32.s4.s4.s32 {%r41209, %r41210}, {%r49150}, {%r49150}, {%r41203, %r41204};

	// end inline asm
	bar.warp.sync 	-1;
	// begin inline asm
	mma.sync.aligned.row.col.m8n8k32.s32.s4.s4.s32 {%r41215, %r41216}, {%r49150}, {%r49150}, {%r41209, %r41210};

	// end inline asm
	bar.warp.sync 	-1;
	// begin inline asm
	mma.sync.aligned.row.col.m8n8k32.s32.s4.s4.s32 {%r41221, %r41222}, {%r49150}, {%r49150}, {%r41215, %r41216};

	// end inline asm
	bar.warp.sync 	-1;
	// begin inline asm
	mma.sync.aligned.row.col.m8n8k32.s32.s4.s4.s32 {%r41227, %r41228}, {%r49150}, {%r49150}, {%r41221, %r41222};

	// end inline asm
	bar.warp.sync 	-1;
	// begin inline asm
	mma.sync.aligned.row.col.m8n8k32.s32.s4.s4.s32 {%r41233, %r41234}, {%r49150}, {%r49150}, {%r41227, %r41228};

	// end inline asm
	bar.warp.sync 	-1;
	// begin inline asm
	mma.sync.aligned.row.col.m8n8k32.s32.s4.s4.s32 {%r41239, %r41240}, {%r49150}, {%r49150}, {%r41233, %r41234};

	// end inline asm
	bar.warp.sync 	-1;
	// begin inline asm
	mma.sync.aligned.row.col.m8n8k32.s32.s4.s4.s32 {%r41245, %r41246}, {%r49150}, {%r49150}, {%r41239, %r41240};

	// end inline asm
	bar.warp.sync 	-1;
	// begin inline asm
	mma.sync.aligned.row.col.m8n8k32.s32.s4.s4.s32 {%r41251, %r41252}, {%r49150}, {%r49150}, {%r41245, %r41246};

	// end inline asm
	bar.warp.sync 	-1;
	// begin inline asm
	mma.sync.aligned.row.col.m8n8k32.s32.s4.s4.s32 {%r41257, %r41258}, {%r49150}, {%r49150}, {%r41251, %r41252};

	// end inline asm
	bar.warp.sync 	-1;
	// begin inline asm
	mma.sync.aligned.row.col.m8n8k32.s32.s4.s4.s32 {%r41263, %r41264}, {%r49150}, {%r49150}, {%r41257, %r41258};

	// end inline asm
	bar.warp.sync 	-1;
	// begin inline asm
	mma.sync.aligned.row.col.m8n8k32.s32.s4.s4.s32 {%r41269, %r41270}, {%r49150}, {%r49150}, {%r41263, %r41264};

	// end inline asm
	bar.warp.sync 	-1;
	// begin inline asm
	mma.sync.aligned.row.col.m8n8k32.s32.s4.s4.s32 {%r41275, %r41276}, {%r49150}, {%r49150}, {%r41269, %r41270};

	// end inline asm
	bar.warp.sync 	-1;
	// begin inline asm
	mma.sync.aligned.row.col.m8n8k32.s32.s4.s4.s32 {%r41281, %r41282}, {%r49150}, {%r49150}, {%r41275, %r41276};

	// end inline asm
	bar.warp.sync 	-1;
	// begin inline asm
	mma.sync.aligned.row.col.m8n8k32.s32.s4.s4.s32 {%r41287, %r41288}, {%r49150}, {%r49150}, {%r41281, %r41282};

	// end inline asm
	bar.warp.sync 	-1;
	// begin inline asm
	mma.sync.aligned.row.col.m8n8k32.s32.s4.s4.s32 {%r41293, %r41294}, {%r49150}, {%r49150}, {%r41287, %r41288};

	// end inline asm
	bar.warp.sync 	-1;
	// begin inline asm
	mma.sync.aligned.row.col.m8n8k32.s32.s4.s4.s32 {%r41299, %r41300}, {%r49150}, {%r49150}, {%r41293, %r41294};

	// end inline asm
	bar.warp.sync 	-1;
	// begin inline asm
	mma.sync.aligned.row.col.m8n8k32.s32.s4.s4.s32 {%r41305, %r41306}, {%r49150}, {%r49150}, {%r41299, %r41300};

	// end inline asm
	bar.warp.sync 	-1;
	// begin inline asm
	mma.sync.aligned.row.col.m8n8k32.s32.s4.s4.s32 {%r41311, %r41312}, {%r49150}, {%r49150}, {%r41305, %r41306};

	// end inline asm
	bar.warp.sync 	-1;
	// begin inline asm
	mma.sync.aligned.row.col.m8n8k32.s32.s4.s4.s32 {%r41317, %r41318}, {%r49150}, {%r49150}, {%r41311, %r41312};

	// end inline asm
	bar.warp.sync 	-1;
	// begin inline asm
	mma.sync.aligned.row.col.m8n8k32.s32.s4.s4.s32 {%r41323, %r41324}, {%r49150}, {%r49150}, {%r41317, %r41318};

	// end inline asm
	bar.warp.sync 	-1;
	// begin inline asm
	mma.sync.aligned.row.col.m8n8k32.s32.s4.s4.s32 {%r41329, %r41330}, {%r49150}, {%r49150}, {%r41323, %r41324};

	// end inline asm
	bar.warp.sync 	-1;
	// begin inline asm
	mma.sync.aligned.row.col.m8n8k32.s32.s4.s4.s32 {%r41335, %r41336}, {%r49150}, {%r49150}, {%r41329, %r41330};

	// end inline asm
	bar.warp.sync 	-1;
	// begin inline asm
	mma.sync.aligned.row.col.m8n8k32.s32.s4.s4.s32 {%r41341, %r41342}, {%r49150}, {%r49150}, {%r41335, %r41336};

	// end inline asm
	bar.warp.sync 	-1;
	// begin inline asm
	mma.sync.aligned.row.col.m8n8k32.s32.s4.s4.s32 {%r41347, %r41348}, {%r49150}, {%r49150}, {%r41341, %r41342};

	// end inline asm
	bar.warp.sync 	-1;
	// begin inline asm
	mma.sync.aligned.row.col.m8n8k32.s32.s4.s4.s32 {%r41353, %r41354}, {%r49150}, {%r49150}, {%r41347, %r41348};

	// end inline asm
	bar.warp.sync 	-1;
	// begin inline asm
	mma.sync.aligned.row.col.m8n8k32.s32.s4.s4.s32 {%r41359, %r41360}, {%r49150}, {%r49150}, {%r41353, %r41354};

	// end inline asm
	bar.warp.sync 	-1;
	// begin inline asm
	mma.sync.aligned.row.col.m8n8k32.s32.s4.s4.s32 {%r41365, %r41366}, {%r49150}, {%r49150}, {%r41359, %r41360};

	// end inline asm
	bar.warp.sync 	-1;
	// begin inline asm
	mma.sync.aligned.row.col.m8n8k32.s32.s4.s4.s32 {%r41371, %r41372}, {%r49150}, {%r49150}, {%r41365, %r41366};

	// end inline asm
	bar.warp.sync 	-1;
	// begin inline asm
	mma.sync.aligned.row.col.m8n8k32.s32.s4.s4.s32 {%r41377, %r41378}, {%r49150}, {%r49150}, {%r41371, %r41372};

	// end inline asm
	bar.warp.sync 	-1;
	// begin inline asm
	mma.sync.aligned.row.col.m8n8k32.s32.s4.s4.s32 {%r41383, %r41384}, {%r49150}, {%r49150}, {%r41377, %r41378};

	// end inline asm
	bar.warp.sync 	-1;
	// begin inline asm
	mma.sync.aligned.row.col.m8n8k32.s32.s4.s4.s32 {%r41389, %r41390}, {%r49150}, {%r49150}, {%r41383, %r41384};

	// end inline asm
	bar.warp.sync 	-1;
	// begin inline asm
	mma.sync.aligned.row.col.m8n8k32.s32.s4.s4.s32 {%r41395, %r41396}, {%r49150}, {%r49150}, {%r41389, %r41390};

	// end inline asm
	bar.warp.sync 	-1;
	// begin inline asm
	mma.sync.aligned.row.col.m8n8k32.s32.s4.s4.s32 {%r41401, %r41402}, {%r49150}, {%r49150}, {%r41395, %r41396};

	// end inline asm
	bar.warp.sync 	-1;
	// begin inline asm
	mma.sync.aligned.row.col.m8n8k32.s32.s4.s4.s32 {%r41407, %r41408}, {%r49150}, {%r49150}, {%r41401, %r41402};

	// end inline asm
	bar.warp.sync 	-1;
	// begin inline asm
	mma.sync.aligned.row.col.m8n8k32.s32.s4.s4.s32 {%r41413, %r41414}, {%r49150}, {%r49150}, {%r41407, %r41408};

	// end inline asm
	bar.warp.sync 	-1;
	// begin inline asm
	mma.sync.aligned.row.col.m8n8k32.s32.s4.s4.s32 {%r41419, %r41420}, {%r49150}, {%r49150}, {%r41413, %r41414};

	// end inline asm
	bar.warp.sync 	-1;
	// begin inline asm
	mma.sync.aligned.row.col.m8n8k32.s32.s4.s4.s32 {%r41425, %r41426}, {%r49150}, {%r49150}, {%r41419, %r41420};

	// end inline asm
	bar.warp.sync 	-1;
	// begin inline asm
	mma.sync.aligned.row.col.m8n8k32.s32.s4.s4.s32 {%r41431, %r41432}, {%r49150}, {%r49150}, {%r41425, %r41426};

	// end inline asm
	bar.warp.sync 	-1;
	// begin inline asm
	mma.sync.aligned.row.col.m8n8k32.s32.s4.s4.s32 {%r41437, %r41438}, {%r49150}, {%r49150}, {%r41431, %r41432};

	// end inline asm
	bar.warp.sync 	-1;
	// begin inline asm
	mma.sync.aligned.row.col.m8n8k32.s32.s4.s4.s32 {%r41443, %r41444}, {%r49150}, {%r49150}, {%r41437, %r41438};

	// end inline asm
	bar.warp.sync 	-1;
	// begin inline asm
	mma.sync.aligned.row.col.m8n8k32.s32.s4.s4.s32 {%r41449, %r41450}, {%r49150}, {%r49150}, {%r41443, %r41444};

	// end inline asm
	bar.warp.sync 	-1;
	// begin inline asm
	mma.sync.aligned.row.col.m8n8k32.s32.s4.s4.s32 {%r41455, %r41456}, {%r49150}, {%r49150}, {%r41449, %r41450};

	// end inline asm
	bar.warp.sync 	-1;
	// begin inline asm
	mma.sync.aligned.row.col.m8n8k32.s32.s4.s4.s32 {%r41461, %r41462}, {%r49150}, {%r49150}, {%r41455, %r41456};

	// end inline asm
	bar.warp.sync 	-1;
	// begin inline asm
	mma.sync.aligned.row.col.m8n8k32.s32.s4.s4.s32 {%r41467, %r41468}, {%r49150}, {%r49150}, {%r41461, %r41462};

	// end inline asm
	bar.warp.sync 	-1;
	// begin inline asm
	mma.sync.aligned.row.col.m8n8k32.s32.s4.s4.s32 {%r41473, %r41474}, {%r49150}, {%r49150}, {%r41467, %r41468};

	// end inline asm
	bar.warp.sync 	-1;
	// begin inline asm
	mma.sync.aligned.row.col.m8n8k32.s32.s4.s4.s32 {%r41479, %r41480}, {%r49150}, {%r49150}, {%r41473, %r41474};

	// end inline asm
	bar.warp.sync 	-1;
	// begin inline asm
	mma.sync.aligned.row.col.m8n8k32.s32.s4.s4.s32 {%r41485, %r41486}, {%r49150}, {%r49150}, {%r41479, %r41480};

	// end inline asm
	bar.warp.sync 	-1;
	// begin inline asm
	mma.sync.aligned.row.col.m8n8k32.s32.s4.s4.s32 {%r41491, %r41492}, {%r49150}, {%r49150}, {%r41485, %r41486};

	// end inline asm
	bar.warp.sync 	-1;
	// begin inline asm
	mma.sync.aligned.row.col.m8n8k32.s32.s4.s4.s32 {%r41497, %r41498}, {%r49150}, {%r49150}, {%r41491, %r41492};

	// end inline asm
	bar.warp.sync 	-1;
	// begin inline asm
	mma.sync.aligned.row.col.m8n8k32.s32.s4.s4.s32 {%r41503, %r41504}, {%r49150}, {%r49150}, {%r41497, %r41498};

	// end inline asm
	bar.warp.sync 	-1;
	// begin inline asm
	mma.sync.aligned.row.col.m8n8k32.s32.s4.s4.s32 {%r41509, %r41510}, {%r49150}, {%r49150}, {%r41503, %r41504};

	// end inline asm
	bar.warp.sync 	-1;
	// begin inline asm
	mma.sync.aligned.row.col.m8n8k32.s32.s4.s4.s32 {%r41515, %r41516}, {%r49150}, {%r49150}, {%r41509, %r41510};

	// end inline asm
	bar.warp.sync 	-1;
	// begin inline asm
	mma.sync.aligned.row.col.m8n8k32.s32.s4.s4.s32 {%r41521, %r41522}, {%r49150}, {%r49150}, {%r41515, %r41516};

	// end inline asm
	bar.warp.sync 	-1;
	// begin inline asm
	mma.sync.aligned.row.col.m8n8k32.s32.s4.s4.s32 {%r41527, %r41528}, {%r49150}, {%r49150}, {%r41521, %r41522};

	// end inline asm
	bar.warp.sync 	-1;
	// begin inline asm
	mma.sync.aligned.row.col.m8n8k32.s32.s4.s4.s32 {%r41533, %r41534}, {%r49150}, {%r49150}, {%r41527, %r41528};

	// end inline asm
	bar.warp.sync 	-1;
	// begin inline asm
	mma.sync.aligned.row.col.m8n8k32.s32.s4.s4.s32 {%r41539, %r41540}, {%r49150}, {%r49150}, {%r41533, %r41534};

	// end inline asm
	bar.warp.sync 	-1;
	// begin inline asm
	mma.sync.aligned.row.col.m8n8k32.s32.s4.s4.s32 {%r41545, %r41546}, {%r49150}, {%r49150}, {%r41539, %r41540};

	// end inline asm
	bar.warp.sync 	-1;
	// begin inline asm
	mma.sync.aligned.row.col.m8n8k32.s32.s4.s4.s32 {%r41551, %r41552}, {%r49150}, {%r49150}, {%r41545, %r41546};

	// end inline asm
	bar.warp.sync 	-1;
	// begin inline asm
	mma.sync.aligned.row.col.m8n8k32.s32.s4.s4.s32 {%r41557, %r41558}, {%r49150}, {%r49150}, {%r41551, %r41552};

	// end inline asm
	bar.warp.sync 	-1;
	// begin inline asm
	mma.sync.aligned.row.col.m8n8k32.s32.s4.s4.s32 {%r41563, %r41564}, {%r49150}, {%r49150}, {%r41557, %r41558};

	// end inline asm
	bar.warp.sync 	-1;
	// begin inline asm
	mma.sync.aligned.row.col.m8n8k32.s32.s4.s4.s32 {%r41569, %r41570}, {%r49150}, {%r49150}, {%r41563, %r41564};

	// end inline asm
	bar.warp.sync 	-1;
	// begin inline asm
	mma.sync.aligned.row.col.m8n8k32.s32.s4.s4.s32 {%r41575, %r41576}, {%r49150}, {%r49150}, {%r41569, %r41570};

	// end inline asm
	bar.warp.sync 	-1;
	// begin inline asm
	mma.sync.aligned.row.col.m8n8k32.s32.s4.s4.s32 {%r41581, %r41582}, {%r49150}, {%r49150}, {%r41575, %r41576};

	// end inline asm
	bar.warp.sync 	-1;
	// begin inline asm
	mma.sync.aligned.row.col.m8n8k32.s32.s4.s4.s32 {%r41587, %r41588}, {%r49150}, {%r49150}, {%r41581, %r41582};

	// end inline asm
	bar.warp.sync 	-1;
	// begin inline asm
	mma.sync.aligned.row.col.m8n8k32.s32.s4.s4.s32 {%r41593, %r41594}, {%r49150}, {%r49150}, {%r41587, %r41588};

	// end inline asm
	bar.warp.sync 	-1;
	// begin inline asm
	mma.sync.aligned.row.col.m8n8k32.s32.s4.s4.s32 {%r41599, %r41600}, {%r49150}, {%r49150}, {%r41593, %r41594};

	// end inline asm
	bar.warp.sync 	-1;
	// begin inline asm
	mma.sync.aligned.row.col.m8n8k32.s32.s4.s4.s32 {%r41605, %r41606}, {%r49150}, {%r49150}, {%r41599, %r41600};

	// end inline asm
	bar.warp.sync 	-1;
	// begin inline asm
	mma.sync.aligned.row.col.m8n8k32.s32.s4.s4.s32 {%r41611, %r41612}, {%r49150}, {%r49150}, {%r41605, %r41606};

	// end inline asm
	bar.warp.sync 	-1;
	// begin inline asm
	mma.sync.aligned.row.col.m8n8k32.s32.s4.s4.s32 {%r41617, %r41618}, {%r49150}, {%r49150}, {%r41611, %r41612};

	// end inline asm
	bar.warp.sync 	-1;
	// begin inline asm
	mma.sync.aligned.row.col.m8n8k32.s32.s4.s4.s32 {%r41623, %r41624}, {%r49150}, {%r49150}, {%r41617, %r41618};

	// end inline asm
	bar.warp.sync 	-1;
	// begin inline asm
	mma.sync.aligned.row.col.m8n8k32.s32.s4.s4.s32 {%r41629, %r41630}, {%r49150}, {%r49150}, {%r41623, %r41624};

	// end inline asm
	bar.warp.sync 	-1;
	// begin inline asm
	mma.sync.aligned.row.col.m8n8k32.s32.s4.s4.s32 {%r41635, %r41636}, {%r49150}, {%r49150}, {%r41629, %r41630};

	// end inline asm
	bar.warp.sync 	-1;
	// begin inline asm
	mma.sync.aligned.row.col.m8n8k32.s32.s4.s4.s32 {%r41641, %r41642}, {%r49150}, {%r49150}, {%r41635, %r41636};

	// end inline asm
	bar.warp.sync 	-1;
	// begin inline asm
	mma.sync.aligned.row.col.m8n8k32.s32.s4.s4.s32 {%r41647, %r41648}, {%r49150}, {%r49150}, {%r41641, %r41642};

	// end inline asm
	bar.warp.sync 	-1;
	// begin inline asm
	mma.sync.aligned.row.col.m8n8k32.s32.s4.s4.s32 {%r41653, %r41654}, {%r49150}, {%r49150}, {%r41647, %r41648};

	// end inline asm
	bar.warp.sync 	-1;
	// begin inline asm
	mma.sync.aligned.row.col.m8n8k32.s32.s4.s4.s32 {%r41659, %r41660}, {%r49150}, {%r49150}, {%r41653, %r41654};

	// end inline asm
	bar.warp.sync 	-1;
	// begin inline asm
	mma.sync.aligned.row.col.m8n8k32.s32.s4.s4.s32 {%r41665, %r41666}, {%r49150}, {%r49150}, {%r41659, %r41660};

	// end inline asm
	bar.warp.sync 	-1;
	// begin inline asm
	mma.sync.aligned.row.col.m8n8k32.s32.s4.s4.s32 {%r41671, %r41672}, {%r49150}, {%r49150}, {%r41665, %r41666};

	// end inline asm
	bar.warp.sync 	-1;
	// begin inline asm
	mma.sync.aligned.row.col.m8n8k32.s32.s4.s4.s32 {%r41677, %r41678}, {%r49150}, {%r49150}, {%r41671, %r41672};

	// end inline asm
	bar.warp.sync 	-1;
	// begin inline asm
	mma.sync.aligned.row.col.m8n8k32.s32.s4.s4.s32 {%r41683, %r41684}, {%r49150}, {%r49150}, {%r41677, %r41678};

	// end inline asm
	bar.warp.sync 	-1;
	// begin inline asm
	mma.sync.aligned.row.col.m8n8k32.s32.s4.s4.s32 {%r41689, %r41690}, {%r49150}, {%r49150}, {%r41683, %r41684};

	// end inline asm
	bar.warp.sync 	-1;
	// begin inline asm
	mma.sync.aligned.row.col.m8n8k32.s32.s4.s4.s32 {%r41695, %r41696}, {%r49150}, {%r49150}, {%r41689, %r41690};

	// end inline asm
	bar.warp.sync 	-1;
	// begin inline asm
	mma.sync.aligned.row.col.m8n8k32.s32.s4.s4.s32 {%r41701, %r41702}, {%r49150}, {%r49150}, {%r41695, %r41696};

	// end inline asm
	bar.warp.sync 	-1;
	// begin inline asm
	mma.sync.aligned.row.col.m8n8k32.s32.s4.s4.s32 {%r41707, %r41708}, {%r49150}, {%r49150}, {%r41701, %r41702};

	// end inline asm
	bar.warp.sync 	-1;
	// begin inline asm
	mma.sync.aligned.row.col.m8n8k32.s32.s4.s4.s32 {%r41713, %r41714}, {%r49150}, {%r49150}, {%r41707, %r41708};

	// end inline asm
	bar.warp.sync 	-1;
	// begin inline asm
	mma.sync.aligned.row.col.m8n8k32.s32.s4.s4.s32 {%r41719, %r41720}, {%r49150}, {%r49150}, {%r41713, %r41714};

	// end inline asm
	bar.warp.sync 	-1;
	// begin inline asm
	mma.sync.aligned.row.col.m8n8k32.s32.s4.s4.s32 {%r41725, %r41726}, {%r49150}, {%r49150}, {%r41719, %r41720};

	// end inline asm
	bar.warp.sync 	-1;
	// begin inline asm
	mma.sync.aligned.row.col.m8n8k32.s32.s4.s4.s32 {%r41731, %r41732}, {%r49150}, {%r49150}, {%r41725, %r41726};

	// end inline asm
	bar.warp.sync 	-1;
	// begin inline asm
	mma.sync.aligned.row.col.m8n8k32.s32.s4.s4.s32 {%r41737, %r41738}, {%r49150}, {%r49150}, {%r41731, %r41732};

	// end inline asm
	bar.warp.sync 	-1;
	// begin inline asm
	mma.sync.aligned.row.col.m8n8k32.s32.s4.s4.s32 {%r41743, %r41744}, {%r49150}, {%r49150}, {%r41737, %r41738};

	// end inline asm
	bar.warp.sync 	-1;
	// begin inline asm
	mma.sync.aligned.row.col.m8n8k32.s32.s4.s4.s32 {%r41749, %r41750}, {%r49150}, {%r49150}, {%r41743, %r41744};

	// end inline asm
	bar.warp.sync 	-1;
	// begin inline asm
	mma.sync.aligned.row.col.m8n8k32.s32.s4.s4.s32 {%r41755, %r41756}, {%r49150}, {%r49150}, {%r41749, %r41750};

	// end inline asm
	bar.warp.sync 	-1;
	// begin inline asm
	mma.sync.aligned.row.col.m8n8k32.s32.s4.s4.s32 {%r41761, %r41762}, {%r49150}, {%r49150}, {%r41755, %r41756};

	// end inline asm
	bar.warp.sync 	-1;
	// begin inline asm
	mma.sync.aligned.row.col.m8n8k32.s32.s4.s4.s32 {%r41767, %r41768}, {%r49150}, {%r49150}, {%r41761, %r41762};

	// end inline asm
	bar.warp.sync 	-1;
	// begin inline asm
	mma.sync.aligned.row.col.m8n8k32.s32.s4.s4.s32 {%r41773, %r41774}, {%r49150}, {%r49150}, {%r41767, %r41768};

	// end inline asm
	bar.warp.sync 	-1;
	// begin inline asm
	mma.sync.aligned.row.col.m8n8k32.s32.s4.s4.s32 {%r41779, %r41780}, {%r49150}, {%r49150}, {%r41773, %r41774};

	// end inline asm
	bar.warp.sync 	-1;
	// begin inline asm
	mma.sync.aligned.row.col.m8n8k32.s32.s4.s4.s32 {%r41785, %r41786}, {%r49150}, {%r49150}, {%r41779, %r41780};

	// end inline asm
	bar.warp.sync 	-1;
	// begin inline asm
	mma.sync.aligned.row.col.m8n8k32.s32.s4.s4.s32 {%r41791, %r41792}, {%r49150}, {%r49150}, {%r41785, %r41786};

	// end inline asm
	bar.warp.sync 	-1;
	// begin inline asm
	mma.sync.aligned.row.col.m8n8k32.s32.s4.s4.s32 {%r41797, %r41798}, {%r49150}, {%r49150}, {%r41791, %r41792};

	// end inline asm
	bar.warp.sync 	-1;
	// begin inline asm
	mma.sync.aligned.row.col.m8n8k32.s32.s4.s4.s32 {%r41803, %r41804}, {%r49150}, {%r49150}, {%r41797, %r41798};

	// end inline asm
	bar.warp.sync 	-1;
	// begin inline asm
	mma.sync.aligned.row.col.m8n8k32.s32.s4.s4.s32 {%r41809, %r41810}, {%r49150}, {%r49150}, {%r41803, %r41804};

	// end inline asm
	bar.warp.sync 	-1;
	// begin inline asm
	mma.sync.aligned.row.col.m8n8k32.s32.s4.s4.s32 {%r41815, %r41816}, {%r49150}, {%r49150}, {%r41809, %r41810};

	// end inline asm
	bar.warp.sync 	-1;
	// begin inline asm
	mma.sync.aligned.row.col.m8n8k32.s32.s4.s4.s32 {%r41821, %r41822}, {%r49150}, {%r49150}, {%r41815, %r41816};

	// end inline asm
	bar.warp.sync 	-1;
	// begin inline asm
	mma.sync.aligned.row.col.m8n8k32.s32.s4.s4.s32 {%r41827, %r41828}, {%r49150}, {%r49150}, {%r41821, %r41822};

	// end inline asm
	bar.warp.sync 	-1;
	// begin inline asm
	mma.sync.aligned.row.col.m8n8k32.s32.s4.s4.s32 {%r41833, %r41834}, {%r49150}, {%r49150}, {%r41827, %r41828};

	// end inline asm
	bar.warp.sync 	-1;
	// begin inline asm
	mma.sync.aligned.row.col.m8n8k32.s32.s4.s4.s32 {%r41839, %r41840}, {%r49150}, {%r49150}, {%r41833, %r41834};

	// end inline asm
	bar.warp.sync 	-1;
	// begin inline asm
	mma.sync.aligned.row.col.m8n8k32.s32.s4.s4.s32 {%r41845, %r41846}, {%r49150}, {%r49150}, {%r41839, %r41840};

	// end inline asm
	bar.warp.sync 	-1;
	// begin inline asm
	mma.sync.aligned.row.col.m8n8k32.s32.s4.s4.s32 {%r41851, %r41852}, {%r49150}, {%r49150}, {%r41845, %r41846};

	// end inline asm
	bar.warp.sync 	-1;
	// begin inline asm
	mma.sync.aligned.row.col.m8n8k32.s32.s4.s4.s32 {%r41857, %r41858}, {%r49150}, {%r49150}, {%r41851, %r41852};

	// end inline asm
	bar.warp.sync 	-1;
	// begin inline asm
	mma.sync.aligned.row.col.m8n8k32.s32.s4.s4.s32 {%r41863, %r41864}, {%r49150}, {%r49150}, {%r41857, %r41858};

	// end inline asm
	bar.warp.sync 	-1;
	// begin inline asm
	mma.sync.aligned.row.col.m8n8k32.s32.s4.s4.s32 {%r41869, %r41870}, {%r49150}, {%r49150}, {%r41863, %r41864};

	// end inline asm
	bar.warp.sync 	-1;
	// begin inline asm
	mma.sync.aligned.row.col.m8n8k32.s32.s4.s4.s32 {%r41875, %r41876}, {%r49150}, {%r49150}, {%r41869, %r41870};

	// end inline asm
	bar.warp.sync 	-1;
	// begin inline asm
	mma.sync.aligned.row.col.m8n8k32.s32.s4.s4.s32 {%r41881, %r41882}, {%r49150}, {%r49150}, {%r41875, %r41876};

	// end inline asm
	bar.warp.sync 	-1;
	// begin inline asm
	mma.sync.aligned.row.col.m8n8k32.s32.s4.s4.s32 {%r41887, %r41888}, {%r49150}, {%r49150}, {%r41881, %r41882};

	// end inline asm
	bar.warp.sync 	-1;
	// begin inline asm
	mma.sync.aligned.row.col.m8n8k32.s32.s4.s4.s32 {%r41893, %r41894}, {%r49150}, {%r49150}, {%r41887, %r41888};

	// end inline asm
	bar.warp.sync 	-1;
	// begin inline asm
	mma.sync.aligned.row.col.m8n8k32.s32.s4.s4.s32 {%r41899, %r41900}, {%r49150}, {%r49150}, {%r41893, %r41894};

	// end inline asm
	bar.warp.sync 	-1;
	// begin inline asm
	mma.sync.aligned.row.col.m8n8k32.s32.s4.s4.s32 {%r41905, %r41906}, {%r49150}, {%r49150}, {%r41899, %r41900};

	// end inline asm
	bar.warp.sync 	-1;
	// begin inline asm
	mma.sync.aligned.row.col.m8n8k32.s32.s4.s4.s32 {%r41911, %r41912}, {%r49150}, {%r49150}, {%r41905, %r41906};

	// end inline asm
	bar.warp.sync 	-1;
	// begin inline asm
	mma.sync.aligned.row.col.m8n8k32.s32.s4.s4.s32 {%r41917, %r41918}, {%r49150}, {%r49150}, {%r41911, %r41912};

	// end inline asm
	bar.warp.sync 	-1;
	// begin inline asm
	mma.sync.aligned.row.col.m8n8k32.s32.s4.s4.s32 {%r41923, %r41924}, {%r49150}, {%r49150}, {%r41917, %r41918};

	// end inline asm
	bar.warp.sync 	-1;
	// begin inline asm
	mma.sync.aligned.row.col.m8n8k32.s32.s4.s4.s32 {%r41929, %r41930}, {%r49150}, {%r49150}, {%r41923, %r41924};

	// end inline asm
	bar.warp.sync 	-1;
	// begin inline asm
	mma.sync.aligned.row.col.m8n8k32.s32.s4.s4.s32 {%r41935, %r41936}, {%r49150}, {%r49150}, {%r41929, %r41930};

	// end inline asm
	bar.warp.sync 	-1;
	// begin inline asm
	mma.sync.aligned.row.col.m8n8k32.s32.s4.s4.s32 {%r41941, %r41942}, {%r49150}, {%r49150}, {%r41935, %r41936};

	// end inline asm
	bar.warp.sync 	-1;
	// begin inline asm
	mma.sync.aligned.row.col.m8n8k32.s32.s4.s4.s32 {%r41947, %r41948}, {%r49150}, {%r49150}, {%r41941, %r41942};

	// end inline asm
	bar.warp.sync 	-1;
	// begin inline asm
	mma.sync.aligned.row.col.m8n8k32.s32.s4.s4.s32 {%r41953, %r41954}, {%r49150}, {%r49150}, {%r41947, %r41948};

	// end inline asm
	bar.warp.sync 	-1;
	// begin inline asm
	mma.sync.aligned.row.col.m8n8k32.s32.s4.s4.s32 {%r41959, %r41960}, {%r49150}, {%r49150}, {%r41953, %r41954};

	// end inline asm
	bar.warp.sync 	-1;
	// begin inline asm
	mma.sync.aligned.row.col.m8n8k32.s32.s4.s4.s32 {%r41965, %r41966}, {%r49150}, {%r49150}, {%r41959, %r41960};

	// end inline asm
	bar.warp.sync 	-1;
	// begin inline asm
	mma.sync.aligned.row.col.m8n8k32.s32.s4.s4.s32 {%r41971, %r41972}, {%r49150}, {%r49150}, {%r41965, %r41966};

	// end inline asm
	bar.warp.sync 	-1;
	// begin inline asm
	mma.sync.aligned.row.col.m8n8k32.s32.s4.s4.s32 {%r41977, %r41978}, {%r49150}, {%r49150}, {%r41971, %r41972};

	// end inline asm
	bar.warp.sync 	-1;
	// begin inline asm
	mma.sync.aligned.row.col.m8n8k32.s32.s4.s4.s32 {%r41983, %r41984}, {%r49150}, {%r49150}, {%r41977, %r41978};

	// end inline asm
	bar.warp.sync 	-1;
	// begin inline asm
	mma.sync.aligned.row.col.m8n8k32.s32.s4.s4.s32 {%r41989, %r41990}, {%r49150}, {%r49150}, {%r41983, %r41984};

	// end inline asm
	bar.warp.sync 	-1;
	// begin inline asm
	mma.sync.aligned.row.col.m8n8k32.s32.s4.s4.s32 {%r41995, %r41996}, {%r49150}, {%r49150}, {%r41989, %r41990};

	// end inline asm
	bar.warp.sync 	-1;
	// begin inline asm
	mma.sync.aligned.row.col.m8n8k32.s32.s4.s4.s32 {%r42001, %r42002}, {%r49150}, {%r49150}, {%r41995, %r41996};

	// end inline asm
	bar.warp.sync 	-1;
	// begin inline asm
	mma.sync.aligned.row.col.m8n8k32.s32.s4.s4.s32 {%r42007, %r42008}, {%r49150}, {%r49150}, {%r42001, %r42002};

	// end inline asm
	bar.warp.sync 	-1;
	// begin inline asm
	mma.sync.aligned.row.col.m8n8k32.s32.s4.s4.s32 {%r42013, %r42014}, {%r49150}, {%r49150}, {%r42007, %r42008};

	// end inline asm
	bar.warp.sync 	-1;
	// begin inline asm
	mma.sync.aligned.row.col.m8n8k32.s32.s4.s4.s32 {%r42019, %r42020}, {%r49150}, {%r49150}, {%r42013, %r42014};

	// end inline asm
	bar.warp.sync 	-1;
	// begin inline asm
	mma.sync.aligned.row.col.m8n8k32.s32.s4.s4.s32 {%r42025, %r42026}, {%r49150}, {%r49150}, {%r42019, %r42020};

	// end inline asm
	bar.warp.sync 	-1;
	// begin inline asm
	mma.sync.aligned.row.col.m8n8k32.s32.s4.s4.s32 {%r42031, %r42032}, {%r49150}, {%r49150}, {%r42025, %r42026};

	// end inline asm
	bar.warp.sync 	-1;
	// begin inline asm
	mma.sync.aligned.row.col.m8n8k32.s32.s4.s4.s32 {%r42037, %r42038}, {%r49150}, {%r49150}, {%r42031, %r42032};

	// end inline asm
	bar.warp.sync 	-1;
	// begin inline asm
	mma.sync.aligned.row.col.m8n8k32.s32.s4.s4.s32 {%r42043, %r42044}, {%r49150}, {%r49150}, {%r42037, %r42038};

	// end inline asm
	bar.warp.sync 	-1;
	// begin inline asm
	mma.sync.aligned.row.col.m8n8k32.s32.s4.s4.s32 {%r42049, %r42050}, {%r49150}, {%r49150}, {%r42043, %r42044};

	// end inline asm
	bar.warp.sync 	-1;
	// begin inline asm
	mma.sync.aligned.row.col.m8n8k32.s32.s4.s4.s32 {%r42055, %r42056}, {%r49150}, {%r49150}, {%r42049, %r42050};

	// end inline asm
	bar.warp.sync 	-1;
	// begin inline asm
	mma.sync.aligned.row.col.m8n8k32.s32.s4.s4.s32 {%r42061, %r42062}, {%r49150}, {%r49150}, {%r42055, %r42056};

	// end inline asm
	bar.warp.sync 	-1;
	// begin inline asm
	mma.sync.aligned.row.col.m8n8k32.s32.s4.s4.s32 {%r42067, %r42068}, {%r49150}, {%r49150}, {%r42061, %r42062};

	// end inline asm
	bar.warp.sync 	-1;
	// begin inline asm
	mma.sync.aligned.row.col.m8n8k32.s32.s4.s4.s32 {%r42073, %r42074}, {%r49150}, {%r49150}, {%r42067, %r42068};

	// end inline asm
	bar.warp.sync 	-1;
	// begin inline asm
	mma.sync.aligned.row.col.m8n8k32.s32.s4.s4.s32 {%r42079, %r42080}, {%r49150}, {%r49150}, {%r42073, %r42074};

	// end inline asm
	bar.warp.sync 	-1;
	// begin inline asm
	mma.sync.aligned.row.col.m8n8k32.s32.s4.s4.s32 {%r42085, %r42086}, {%r49150}, {%r49150}, {%r42079, %r42080};

	// end inline asm
	bar.warp.sync 	-1;
	// begin inline asm
	mma.sync.aligned.row.col.m8n8k32.s32.s4.s4.s32 {%r42091, %r42092}, {%r49150}, {%r49150}, {%r42085, %r42086};

	// end inline asm
	bar.warp.sync 	-1;
	// begin inline asm
	mma.sync.aligned.row.col.m8n8k32.s32.s4.s4.s32 {%r42097, %r42098}, {%r49150}, {%r49150}, {%r42091, %r42092};

	// end inline asm
	bar.warp.sync 	-1;
	// begin inline asm
	mma.sync.aligned.row.col.m8n8k32.s32.s4.s4.s32 {%r42103, %r42104}, {%r49150}, {%r49150}, {%r42097, %r42098};

	// end inline asm
	bar.warp.sync 	-1;
	// begin inline asm
	mma.sync.aligned.row.col.m8n8k32.s32.s4.s4.s32 {%r42109, %r42110}, {%r49150}, {%r49150}, {%r42103, %r42104};

	// end inline asm
	bar.warp.sync 	-1;
	// begin inline asm
	mma.sync.aligned.row.col.m8n8k32.s32.s4.s4.s32 {%r42115, %r42116}, {%r49150}, {%r49150}, {%r42109, %r42110};

	// end inline asm
	bar.warp.sync 	-1;
	// begin inline asm
	mma.sync.aligned.row.col.m8n8k32.s32.s4.s4.s32 {%r42121, %r42122}, {%r49150}, {%r49150}, {%r42115, %r42116};

	// end inline asm
	bar.warp.sync 	-1;
	// begin inline asm
	mma.sync.aligned.row.col.m8n8k32.s32.s4.s4.s32 {%r42127, %r42128}, {%r49150}, {%r49150}, {%r42121, %r42122};

	// end inline asm
	bar.warp.sync 	-1;
	// begin inline asm
	mma.sync.aligned.row.col.m8n8k32.s32.s4.s4.s32 {%r42133, %r42134}, {%r49150}, {%r49150}, {%r42127, %r42128};

	// end inline asm
	bar.warp.sync 	-1;
	// begin inline asm
	mma.sync.aligned.row.col.m8n8k32.s32.s4.s4.s32 {%r42139, %r42140}, {%r49150}, {%r49150}, {%r42133, %r42134};

	// end inline asm
	bar.warp.sync 	-1;
	// begin inline asm
	mma.sync.aligned.row.col.m8n8k32.s32.s4.s4.s32 {%r42145, %r42146}, {%r49150}, {%r49150}, {%r42139, %r42140};

	// end inline asm
	bar.warp.sync 	-1;
	// begin inline asm
	mma.sync.aligned.row.col.m8n8k32.s32.s4.s4.s32 {%r42151, %r42152}, {%r49150}, {%r49150}, {%r42145, %r42146};

	// end inline asm
	bar.warp.sync 	-1;
	// begin inline asm
	mma.sync.aligned.row.col.m8n8k32.s32.s4.s4.s32 {%r42157, %r42158}, {%r49150}, {%r49150}, {%r42151, %r42152};

	// end inline asm
	bar.warp.sync 	-1;
	// begin inline asm
	mma.sync.aligned.row.col.m8n8k32.s32.s4.s4.s32 {%r42163, %r42164}, {%r49150}, {%r49150}, {%r42157, %r42158};

	// end inline asm
	bar.warp.sync 	-1;
	// begin inline asm
	mma.sync.aligned.row.col.m8n8k32.s32.s4.s4.s32 {%r42169, %r42170}, {%r49150}, {%r49150}, {%r42163, %r42164};

	// end inline asm
	bar.warp.sync 	-1;
	// begin inline asm
	mma.sync.aligned.row.col.m8n8k32.s32.s4.s4.s32 {%r42175, %r42176}, {%r49150}, {%r49150}, {%r42169, %r42170};

	// end inline asm
	bar.warp.sync 	-1;
	// begin inline asm
	mma.sync.aligned.row.col.m8n8k32.s32.s4.s4.s32 {%r42181, %r42182}, {%r49150}, {%r49150}, {%r42175, %r42176};

	// end inline asm
	bar.warp.sync 	-1;
	// begin inline asm
	mma.sync.aligned.row.col.m8n8k32.s32.s4.s4.s32 {%r42187, %r42188}, {%r49150}, {%r49150}, {%r42181, %r42182};

	// end inline asm
	bar.warp.sync 	-1;
	// begin inline asm
	mma.sync.aligned.row.col.m8n8k32.s32.s4.s4.s32 {%r42193, %r42194}, {%r49150}, {%r49150}, {%r42187, %r42188};

	// end inline asm
	bar.warp.sync 	-1;
	// begin inline asm
	mma.sync.aligned.row.col.m8n8k32.s32.s4.s4.s32 {%r42199, %r42200}, {%r49150}, {%r49150}, {%r42193, %r42194};

	// end inline asm
	bar.warp.sync 	-1;
	// begin inline asm
	mma.sync.aligned.row.col.m8n8k32.s32.s4.s4.s32 {%r42205, %r42206}, {%r49150}, {%r49150}, {%r42199, %r42200};

	// end inline asm
	bar.warp.sync 	-1;
	// begin inline asm
	mma.sync.aligned.row.col.m8n8k32.s32.s4.s4.s32 {%r42211, %r42212}, {%r49150}, {%r49150}, {%r42205, %r42206};

	// end inline asm
	bar.warp.sync 	-1;
	// begin inline asm
	mma.sync.aligned.row.col.m8n8k32.s32.s4.s4.s32 {%r42217, %r42218}, {%r49150}, {%r49150}, {%r42211, %r42212};

	// end inline asm
	bar.warp.sync 	-1;
	// begin inline asm
	mma.sync.aligned.row.col.m8n8k32.s32.s4.s4.s32 {%r42223, %r42224}, {%r49150}, {%r49150}, {%r42217, %r42218};

	// end inline asm
	bar.warp.sync 	-1;
	// begin inline asm
	mma.sync.aligned.row.col.m8n8k32.s32.s4.s4.s32 {%r42229, %r42230}, {%r49150}, {%r49150}, {%r42223, %r42224};

	// end inline asm
	bar.warp.sync 	-1;
	// begin inline asm
	mma.sync.aligned.row.col.m8n8k32.s32.s4.s4.s32 {%r42235, %r42236}, {%r49150}, {%r49150}, {%r42229, %r42230};

	// end inline asm
	bar.warp.sync 	-1;
	// begin inline asm
	mma.sync.aligned.row.col.m8n8k32.s32.s4.s4.s32 {%r42241, %r42242}, {%r49150}, {%r49150}, {%r42235, %r42236};

	// end inline asm
	bar.warp.sync 	-1;
	// begin inline asm
	mma.sync.aligned.row.col.m8n8k32.s32.s4.s4.s32 {%r42247, %r42248}, {%r49150}, {%r49150}, {%r42241, %r42242};

	// end inline asm
	bar.warp.sync 	-1;
	// begin inline asm
	mma.sync.aligned.row.col.m8n8k32.s32.s4.s4.s32 {%r42253, %r42254}, {%r49150}, {%r49150}, {%r42247, %r42248};

	// end inline asm
	bar.warp.sync 	-1;
	// begin inline asm
	mma.sync.aligned.row.col.m8n8k32.s32.s4.s4.s32 {%r42259, %r42260}, {%r49150}, {%r49150}, {%r42253, %r42254};

	// end inline asm
	bar.warp.sync 	-1;
	// begin inline asm
	mma.sync.aligned.row.col.m8n8k32.s32.s4.s4.s32 {%r42265, %r42266}, {%r49150}, {%r49150}, {%r42259, %r42260};

	// end inline asm
	bar.warp.sync 	-1;
	// begin inline asm
	mma.sync.aligned.row.col.m8n8k32.s32.s4.s4.s32 {%r42271, %r42272}, {%r49150}, {%r49150}, {%r42265, %r42266};

	// end inline asm
	bar.warp.sync 	-1;
	// begin inline asm
	mma.sync.aligned.row.col.m8n8k32.s32.s4.s4.s32 {%r42277, %r42278}, {%r49150}, {%r49150}, {%r42271, %r42272};

	// end inline asm
	bar.warp.sync 	-1;
	// begin inline asm
	mma.sync.aligned.row.col.m8n8k32.s32.s4.s4.s32 {%r42283, %r42284}, {%r49150}, {%r49150}, {%r42277, %r42278};

	// end inline asm
	bar.warp.sync 	-1;
	// begin inline asm
	mma.sync.aligned.row.col.m8n8k32.s32.s4.s4.s32 {%r42289, %r42290}, {%r49150}, {%r49150}, {%r42283, %r42284};

	// end inline asm
	bar.warp.sync 	-1;
	// begin inline asm
	mma.sync.aligned.row.col.m8n8k32.s32.s4.s4.s32 {%r42295, %r42296}, {%r49150}, {%r49150}, {%r42289, %r42290};

	// end inline asm
	bar.warp.sync 	-1;
	// begin inline asm
	mma.sync.aligned.row.col.m8n8k32.s32.s4.s4.s32 {%r42301, %r42302}, {%r49150}, {%r49150}, {%r42295, %r42296};

	// end inline asm
	bar.warp.sync 	-1;
	// begin inline asm
	mma.sync.aligned.row.col.m8n8k32.s32.s4.s4.s32 {%r42307, %r42308}, {%r49150}, {%r49150}, {%r42301, %r42302};

	// end inline asm
	bar.warp.sync 	-1;
	// begin inline asm
	mma.sync.aligned.row.col.m8n8k32.s32.s4.s4.s32 {%r42313, %r42314}, {%r49150}, {%r49150}, {%r42307, %r42308};

	// end inline asm
	bar.warp.sync 	-1;
	// begin inline asm
	mma.sync.aligned.row.col.m8n8k32.s32.s4.s4.s32 {%r42319, %r42320}, {%r49150}, {%r49150}, {%r42313, %r42314};

	// end inline asm
	bar.warp.sync 	-1;
	// begin inline asm
	mma.sync.aligned.row.col.m8n8k32.s32.s4.s4.s32 {%r42325, %r42326}, {%r49150}, {%r49150}, {%r42319, %r42320};

	// end inline asm
	bar.warp.sync 	-1;
	// begin inline asm
	mma.sync.aligned.row.col.m8n8k32.s32.s4.s4.s32 {%r42331, %r42332}, {%r49150}, {%r49150}, {%r42325, %r42326};

	// end inline asm
	bar.warp.sync 	-1;
	// begin inline asm
	mma.sync.aligned.row.col.m8n8k32.s32.s4.s4.s32 {%r42337, %r42338}, {%r49150}, {%r49150}, {%r42331, %r42332};

	// end inline asm
	bar.warp.sync 	-1;
	// begin inline asm
	mma.sync.aligned.row.col.m8n8k32.s32.s4.s4.s32 {%r42343, %r42344}, {%r49150}, {%r49150}, {%r42337, %r42338};

	// end inline asm
	bar.warp.sync 	-1;
	// begin inline asm
	mma.sync.aligned.row.col.m8n8k32.s32.s4.s4.s32 {%r42349, %r42350}, {%r49150}, {%r49150}, {%r42343, %r42344};

	// end inline asm
	bar.warp.sync 	-1;
	// begin inline asm
	mma.sync.aligned.row.col.m8n8k32.s32.s4.s4.s32 {%r42355, %r42356}, {%r49150}, {%r49150}, {%r42349, %r42350};

	// end inline asm
	bar.warp.sync 	-1;
	// begin inline asm
	mma.sync.aligned.row.col.m8n8k32.s32.s4.s4.s32 {%r42361, %r42362}, {%r49150}, {%r49150}, {%r42355, %r42356};

	// end inline asm
	bar.warp.sync 	-1;
	// begin inline asm
	mma.sync.aligned.row.col.m8n8k32.s32.s4.s4.s32 {%r42367, %r42368}, {%r49150}, {%r49150}, {%r42361, %r42362};

	// end inline asm
	bar.warp.sync 	-1;
	// begin inline asm
	mma.sync.aligned.row.col.m8n8k32.s32.s4.s4.s32 {%r42373, %r42374}, {%r49150}, {%r49150}, {%r42367, %r42368};

	// end inline asm
	bar.warp.sync 	-1;
	// begin inline asm
	mma.sync.aligned.row.col.m8n8k32.s32.s4.s4.s32 {%r42379, %r42380}, {%r49150}, {%r49150}, {%r42373, %r42374};

	// end inline asm
	bar.warp.sync 	-1;
	// begin inline asm
	mma.sync.aligned.row.col.m8n8k32.s32.s4.s4.s32 {%r42385, %r42386}, {%r49150}, {%r49150}, {%r42379, %r42380};

	// end inline asm
	bar.warp.sync 	-1;
	// begin inline asm
	mma.sync.aligned.row.col.m8n8k32.s32.s4.s4.s32 {%r42391, %r42392}, {%r49150}, {%r49150}, {%r42385, %r42386};

	// end inline asm
	bar.warp.sync 	-1;
	// begin inline asm
	mma.sync.aligned.row.col.m8n8k32.s32.s4.s4.s32 {%r42397, %r42398}, {%r49150}, {%r49150}, {%r42391, %r42392};

	// end inline asm
	bar.warp.sync 	-1;
	// begin inline asm
	mma.sync.aligned.row.col.m8n8k32.s32.s4.s4.s32 {%r42403, %r42404}, {%r49150}, {%r49150}, {%r42397, %r42398};

	// end inline asm
	bar.warp.sync 	-1;
	// begin inline asm
	mma.sync.aligned.row.col.m8n8k32.s32.s4.s4.s32 {%r42409, %r42410}, {%r49150}, {%r49150}, {%r42403, %r42404};

	// end inline asm
	bar.warp.sync 	-1;
	// begin inline asm
	mma.sync.aligned.row.col.m8n8k32.s32.s4.s4.s32 {%r42415, %r42416}, {%r49150}, {%r49150}, {%r42409, %r42410};

	// end inline asm
	bar.warp.sync 	-1;
	// begin inline asm
	mma.sync.aligned.row.col.m8n8k32.s32.s4.s4.s32 {%r42421, %r42422}, {%r49150}, {%r49150}, {%r42415, %r42416};

	// end inline asm
	bar.warp.sync 	-1;
	// begin inline asm
	mma.sync.aligned.row.col.m8n8k32.s32.s4.s4.s32 {%r42427, %r42428}, {%r49150}, {%r49150}, {%r42421, %r42422};

	// end inline asm
	bar.warp.sync 	-1;
	// begin inline asm
	mma.sync.aligned.row.col.m8n8k32.s32.s4.s4.s32 {%r42433, %r42434}, {%r49150}, {%r49150}, {%r42427, %r42428};

	// end inline asm
	bar.warp.sync 	-1;
	// begin inline asm
	mma.sync.aligned.row.col.m8n8k32.s32.s4.s4.s32 {%r42439, %r42440}, {%r49150}, {%r49150}, {%r42433, %r42434};

	// end inline asm
	bar.warp.sync 	-1;
	// begin inline asm
	mma.sync.aligned.row.col.m8n8k32.s32.s4.s4.s32 {%r42445, %r42446}, {%r49150}, {%r49150}, {%r42439, %r42440};

	// end inline asm
	bar.warp.sync 	-1;
	// begin inline asm
	mma.sync.aligned.row.col.m8n8k32.s32.s4.s4.s32 {%r42451, %r42452}, {%r49150}, {%r49150}, {%r42445, %r42446};

	// end inline asm
	bar.warp.sync 	-1;
	// begin inline asm
	mma.sync.aligned.row.col.m8n8k32.s32.s4.s4.s32 {%r42457, %r42458}, {%r49150}, {%r49150}, {%r42451, %r42452};

	// end inline asm
	bar.warp.sync 	-1;
	// begin inline asm
	mma.sync.aligned.row.col.m8n8k32.s32.s4.s4.s32 {%r42463, %r42464}, {%r49150}, {%r49150}, {%r42457, %r42458};

	// end inline asm
	bar.warp.sync 	-1;
	// begin inline asm
	mma.sync.aligned.row.col.m8n8k32.s32.s4.s4.s32 {%r42469, %r42470}, {%r49150}, {%r49150}, {%r42463, %r42464};

	// end inline asm
	bar.warp.sync 	-1;
	// begin inline asm
	mma.sync.aligned.row.col.m8n8k32.s32.s4.s4.s32 {%r42475, %r42476}, {%r49150}, {%r49150}, {%r42469, %r42470};

	// end inline asm
	bar.warp.sync 	-1;
	// begin inline asm
	mma.sync.aligned.row.col.m8n8k32.s32.s4.s4.s32 {%r42481, %r42482}, {%r49150}, {%r49150}, {%r42475, %r42476};

	// end inline asm
	bar.warp.sync 	-1;
	// begin inline asm
	mma.sync.aligned.row.col.m8n8k32.s32.s4.s4.s32 {%r42487, %r42488}, {%r49150}, {%r49150}, {%r42481, %r42482};

	// end inline asm
	bar.warp.sync 	-1;
	// begin inline asm
	mma.sync.aligned.row.col.m8n8k32.s32.s4.s4.s32 {%r42493, %r42494}, {%r49150}, {%r49150}, {%r42487, %r42488};

	// end inline asm
	bar.warp.sync 	-1;
	// begin inline asm
	mma.sync.aligned.row.col.m8n8k32.s32.s4.s4.s32 {%r42499, %r42500}, {%r49150}, {%r49150}, {%r42493, %r42494};

	// end inline asm
	bar.warp.sync 	-1;
	// begin inline asm
	mma.sync.aligned.row.col.m8n8k32.s32.s4.s4.s32 {%r42505, %r42506}, {%r49150}, {%r49150}, {%r42499, %r42500};

	// end inline asm
	bar.warp.sync 	-1;
	// begin inline asm
	mma.sync.aligned.row.col.m8n8k32.s32.s4.s4.s32 {%r42511, %r42512}, {%r49150}, {%r49150}, {%r42505, %r42506};

	// end inline asm
	bar.warp.sync 	-1;
	// begin inline asm
	mma.sync.aligned.row.col.m8n8k32.s32.s4.s4.s32 {%r42517, %r42518}, {%r49150}, {%r49150}, {%r42511, %r42512};

	// end inline asm
	bar.warp.sync 	-1;
	// begin inline asm
	mma.sync.aligned.row.col.m8n8k32.s32.s4.s4.s32 {%r42523, %r42524}, {%r49150}, {%r49150}, {%r42517, %r42518};

	// end inline asm
	bar.warp.sync 	-1;
	// begin inline asm
	mma.sync.aligned.row.col.m8n8k32.s32.s4.s4.s32 {%r42529, %r42530}, {%r49150}, {%r49150}, {%r42523, %r42524};

	// end inline asm
	bar.warp.sync 	-1;
	// begin inline asm
	mma.sync.aligned.row.col.m8n8k32.s32.s4.s4.s32 {%r42535, %r42536}, {%r49150}, {%r49150}, {%r42529, %r42530};

	// end inline asm
	bar.warp.sync 	-1;
	// begin inline asm
	mma.sync.aligned.row.col.m8n8k32.s32.s4.s4.s32 {%r42541, %r42542}, {%r49150}, {%r49150}, {%r42535, %r42536};

	// end inline asm
	bar.warp.sync 	-1;
	// begin inline asm
	mma.sync.aligned.row.col.m8n8k32.s32.s4.s4.s32 {%r42547, %r42548}, {%r49150}, {%r49150}, {%r42541, %r42542};

	// end inline asm
	bar.warp.sync 	-1;
	// begin inline asm
	mma.sync.aligned.row.col.m8n8k32.s32.s4.s4.s32 {%r42553, %r42554}, {%r49150}, {%r49150}, {%r42547, %r42548};

	// end inline asm
	bar.warp.sync 	-1;
	// begin inline asm
	mma.sync.aligned.row.col.m8n8k32.s32.s4.s4.s32 {%r42559, %r42560}, {%r49150}, {%r49150}, {%r42553, %r42554};

	// end inline asm
	bar.warp.sync 	-1;
	// begin inline asm
	mma.sync.aligned.row.col.m8n8k32.s32.s4.s4.s32 {%r42565, %r42566}, {%r49150}, {%r49150}, {%r42559, %r42560};

	// end inline asm
	bar.warp.sync 	-1;
	// begin inline asm
	mma.sync.aligned.row.col.m8n8k32.s32.s4.s4.s32 {%r42571, %r42572}, {%r49150}, {%r49150}, {%r42565, %r42566};

	// end inline asm
	bar.warp.sync 	-1;
	// begin inline asm
	mma.sync.aligned.row.col.m8n8k32.s32.s4.s4.s32 {%r42577, %r42578}, {%r49150}, {%r49150}, {%r42571, %r42572};

	// end inline asm
	bar.warp.sync 	-1;
	// begin inline asm
	mma.sync.aligned.row.col.m8n8k32.s32.s4.s4.s32 {%r42583, %r42584}, {%r49150}, {%r49150}, {%r42577, %r42578};

	// end inline asm
	bar.warp.sync 	-1;
	// begin inline asm
	mma.sync.aligned.row.col.m8n8k32.s32.s4.s4.s32 {%r42589, %r42590}, {%r49150}, {%r49150}, {%r42583, %r42584};

	// end inline asm
	bar.warp.sync 	-1;
	// begin inline asm
	mma.sync.aligned.row.col.m8n8k32.s32.s4.s4.s32 {%r42595, %r42596}, {%r49150}, {%r49150}, {%r42589, %r42590};

	// end inline asm
	bar.warp.sync 	-1;
	// begin inline asm
	mma.sync.aligned.row.col.m8n8k32.s32.s4.s4.s32 {%r42601, %r42602}, {%r49150}, {%r49150}, {%r42595, %r42596};

	// end inline asm
	bar.warp.sync 	-1;
	// begin inline asm
	mma.sync.aligned.row.col.m8n8k32.s32.s4.s4.s32 {%r42607, %r42608}, {%r49150}, {%r49150}, {%r42601, %r42602};

	// end inline asm
	bar.warp.sync 	-1;
	// begin inline asm
	mma.sync.aligned.row.col.m8n8k32.s32.s4.s4.s32 {%r42613, %r42614}, {%r49150}, {%r49150}, {%r42607, %r42608};

	// end inline asm
	bar.warp.sync 	-1;
	// begin inline asm
	mma.sync.aligned.row.col.m8n8k32.s32.s4.s4.s32 {%r42619, %r42620}, {%r49150}, {%r49150}, {%r42613, %r42614};

	// end inline asm
	bar.warp.sync 	-1;
	// begin inline asm
	mma.sync.aligned.row.col.m8n8k32.s32.s4.s4.s32 {%r42625, %r42626}, {%r49150}, {%r49150}, {%r42619, %r42620};

	// end inline asm
	bar.warp.sync 	-1;
	// begin inline asm
	mma.sync.aligned.row.col.m8n8k32.s32.s4.s4.s32 {%r42631, %r42632}, {%r49150}, {%r49150}, {%r42625, %r42626};

	// end inline asm
	bar.warp.sync 	-1;
	// begin inline asm
	mma.sync.aligned.row.col.m8n8k32.s32.s4.s4.s32 {%r42637, %r42638}, {%r49150}, {%r49150}, {%r42631, %r42632};

	// end inline asm
	bar.warp.sync 	-1;
	// begin inline asm
	mma.sync.aligned.row.col.m8n8k32.s32.s4.s4.s32 {%r42643, %r42644}, {%r49150}, {%r49150}, {%r42637, %r42638};

	// end inline asm
	bar.warp.sync 	-1;
	// begin inline asm
	mma.sync.aligned.row.col.m8n8k32.s32.s4.s4.s32 {%r42649, %r42650}, {%r49150}, {%r49150}, {%r42643, %r42644};

	// end inline asm
	bar.warp.sync 	-1;
	// begin inline asm
	mma.sync.aligned.row.col.m8n8k32.s32.s4.s4.s32 {%r42655, %r42656}, {%r49150}, {%r49150}, {%r42649, %r42650};

	// end inline asm
	bar.warp.sync 	-1;
	// begin inline asm
	mma.sync.aligned.row.col.m8n8k32.s32.s4.s4.s32 {%r42661, %r42662}, {%r49150}, {%r49150}, {%r42655, %r42656};

	// end inline asm
	bar.warp.sync 	-1;
	// begin inline asm
	mma.sync.aligned.row.col.m8n8k32.s32.s4.s4.s32 {%r42667, %r42668}, {%r49150}, {%r49150}, {%r42661, %r42662};

	// end inline asm
	bar.warp.sync 	-1;
	// begin inline asm
	mma.sync.aligned.row.col.m8n8k32.s32.s4.s4.s32 {%r42673, %r42674}, {%r49150}, {%r49150}, {%r42667, %r42668};

	// end inline asm
	bar.warp.sync 	-1;
	// begin inline asm
	mma.sync.aligned.row.col.m8n8k32.s32.s4.s4.s32 {%r42679, %r42680}, {%r49150}, {%r49150}, {%r42673, %r42674};

	// end inline asm
	bar.warp.sync 	-1;
	// begin inline asm
	mma.sync.aligned.row.col.m8n8k32.s32.s4.s4.s32 {%r42685, %r42686}, {%r49150}, {%r49150}, {%r42679, %r42680};

	// end inline asm
	bar.warp.sync 	-1;
	// begin inline asm
	mma.sync.aligned.row.col.m8n8k32.s32.s4.s4.s32 {%r42691, %r42692}, {%r49150}, {%r49150}, {%r42685, %r42686};

	// end inline asm
	bar.warp.sync 	-1;
	// begin inline asm
	mma.sync.aligned.row.col.m8n8k32.s32.s4.s4.s32 {%r42697, %r42698}, {%r49150}, {%r49150}, {%r42691, %r42692};

	// end inline asm
	bar.warp.sync 	-1;
	// begin inline asm
	mma.sync.aligned.row.col.m8n8k32.s32.s4.s4.s32 {%r42703, %r42704}, {%r49150}, {%r49150}, {%r42697, %r42698};

	// end inline asm
	bar.warp.sync 	-1;
	// begin inline asm
	mma.sync.aligned.row.col.m8n8k32.s32.s4.s4.s32 {%r42709, %r42710}, {%r49150}, {%r49150}, {%r42703, %r42704};

	// end inline asm
	bar.warp.sync 	-1;
	// begin inline asm
	mma.sync.aligned.row.col.m8n8k32.s32.s4.s4.s32 {%r42715, %r42716}, {%r49150}, {%r49150}, {%r42709, %r42710};

	// end inline asm
	bar.warp.sync 	-1;
	// begin inline asm
	mma.sync.aligned.row.col.m8n8k32.s32.s4.s4.s32 {%r42721, %r42722}, {%r49150}, {%r49150}, {%r42715, %r42716};

	// end inline asm
	bar.warp.sync 	-1;
	// begin inline asm
	mma.sync.aligned.row.col.m8n8k32.s32.s4.s4.s32 {%r42727, %r42728}, {%r49150}, {%r49150}, {%r42721, %r42722};

	// end inline asm
	bar.warp.sync 	-1;
	// begin inline asm
	mma.sync.aligned.row.col.m8n8k32.s32.s4.s4.s32 {%r42733, %r42734}, {%r49150}, {%r49150}, {%r42727, %r42728};

	// end inline asm
	bar.warp.sync 	-1;
	// begin inline asm
	mma.sync.aligned.row.col.m8n8k32.s32.s4.s4.s32 {%r42739, %r42740}, {%r49150}, {%r49150}, {%r42733, %r42734};

	// end inline asm
	bar.warp.sync 	-1;
	// begin inline asm
	mma.sync.aligned.row.col.m8n8k32.s32.s4.s4.s32 {%r42745, %r42746}, {%r49150}, {%r49150}, {%r42739, %r42740};

	// end inline asm
	bar.warp.sync 	-1;
	// begin inline asm
	mma.sync.aligned.row.col.m8n8k32.s32.s4.s4.s32 {%r42751, %r42752}, {%r49150}, {%r49150}, {%r42745, %r42746};

	// end inline asm
	bar.warp.sync 	-1;
	// begin inline asm
	mma.sync.aligned.row.col.m8n8k32.s32.s4.s4.s32 {%r42757, %r42758}, {%r49150}, {%r49150}, {%r42751, %r42752};

	// end inline asm
	bar.warp.sync 	-1;
	// begin inline asm
	mma.sync.aligned.row.col.m8n8k32.s32.s4.s4.s32 {%r42763, %r42764}, {%r49150}, {%r49150}, {%r42757, %r42758};

	// end inline asm
	bar.warp.sync 	-1;
	// begin inline asm
	mma.sync.aligned.row.col.m8n8k32.s32.s4.s4.s32 {%r42769, %r42770}, {%r49150}, {%r49150}, {%r42763, %r42764};

	// end inline asm
	bar.warp.sync 	-1;
	// begin inline asm
	mma.sync.aligned.row.col.m8n8k32.s32.s4.s4.s32 {%r42775, %r42776}, {%r49150}, {%r49150}, {%r42769, %r42770};

	// end inline asm
	bar.warp.sync 	-1;
	// begin inline asm
	mma.sync.aligned.row.col.m8n8k32.s32.s4.s4.s32 {%r42781, %r42782}, {%r49150}, {%r49150}, {%r42775, %r42776};

	// end inline asm
	bar.warp.sync 	-1;
	// begin inline asm
	mma.sync.aligned.row.col.m8n8k32.s32.s4.s4.s32 {%r42787, %r42788}, {%r49150}, {%r49150}, {%r42781, %r42782};

	// end inline asm
	bar.warp.sync 	-1;
	// begin inline asm
	mma.sync.aligned.row.col.m8n8k32.s32.s4.s4.s32 {%r42793, %r42794}, {%r49150}, {%r49150}, {%r42787, %r42788};

	// end inline asm
	bar.warp.sync 	-1;
	// begin inline asm
	mma.sync.aligned.row.col.m8n8k32.s32.s4.s4.s32 {%r42799, %r42800}, {%r49150}, {%r49150}, {%r42793, %r42794};

	// end inline asm
	bar.warp.sync 	-1;
	// begin inline asm
	mma.sync.aligned.row.col.m8n8k32.s32.s4.s4.s32 {%r42805, %r42806}, {%r49150}, {%r49150}, {%r42799, %r42800};

	// end inline asm
	bar.warp.sync 	-1;
	// begin inline asm
	mma.sync.aligned.row.col.m8n8k32.s32.s4.s4.s32 {%r42811, %r42812}, {%r49150}, {%r49150}, {%r42805, %r42806};

	// end inline asm
	bar.warp.sync 	-1;
	// begin inline asm
	mma.sync.aligned.row.col.m8n8k32.s32.s4.s4.s32 {%r42817, %r42818}, {%r49150}, {%r49150}, {%r42811, %r42812};

	// end inline asm
	bar.warp.sync 	-1;
	// begin inline asm
	mma.sync.aligned.row.col.m8n8k32.s32.s4.s4.s32 {%r42823, %r42824}, {%r49150}, {%r49150}, {%r42817, %r42818};

	// end inline asm
	bar.warp.sync 	-1;
	// begin inline asm
	mma.sync.aligned.row.col.m8n8k32.s32.s4.s4.s32 {%r42829, %r42830}, {%r49150}, {%r49150}, {%r42823, %r42824};

	// end inline asm
	bar.warp.sync 	-1;
	// begin inline asm
	mma.sync.aligned.row.col.m8n8k32.s32.s4.s4.s32 {%r42835, %r42836}, {%r49150}, {%r49150}, {%r42829, %r42830};

	// end inline asm
	bar.warp.sync 	-1;
	// begin inline asm
	mma.sync.aligned.row.col.m8n8k32.s32.s4.s4.s32 {%r42841, %r42842}, {%r49150}, {%r49150}, {%r42835, %r42836};

	// end inline asm
	bar.warp.sync 	-1;
	// begin inline asm
	mma.sync.aligned.row.col.m8n8k32.s32.s4.s4.s32 {%r42847, %r42848}, {%r49150}, {%r49150}, {%r42841, %r42842};

	// end inline asm
	bar.warp.sync 	-1;
	// begin inline asm
	mma.sync.aligned.row.col.m8n8k32.s32.s4.s4.s32 {%r42853, %r42854}, {%r49150}, {%r49150}, {%r42847, %r42848};

	// end inline asm
	bar.warp.sync 	-1;
	// begin inline asm
	mma.sync.aligned.row.col.m8n8k32.s32.s4.s4.s32 {%r42859, %r42860}, {%r49150}, {%r49150}, {%r42853, %r42854};

	// end inline asm
	bar.warp.sync 	-1;
	// begin inline asm
	mma.sync.aligned.row.col.m8n8k32.s32.s4.s4.s32 {%r42865, %r42866}, {%r49150}, {%r49150}, {%r42859, %r42860};

	// end inline asm
	bar.warp.sync 	-1;
	// begin inline asm
	mma.sync.aligned.row.col.m8n8k32.s32.s4.s4.s32 {%r42871, %r42872}, {%r49150}, {%r49150}, {%r42865, %r42866};

	// end inline asm
	bar.warp.sync 	-1;
	// begin inline asm
	mma.sync.aligned.row.col.m8n8k32.s32.s4.s4.s32 {%r42877, %r42878}, {%r49150}, {%r49150}, {%r42871, %r42872};

	// end inline asm
	bar.warp.sync 	-1;
	// begin inline asm
	mma.sync.aligned.row.col.m8n8k32.s32.s4.s4.s32 {%r42883, %r42884}, {%r49150}, {%r49150}, {%r42877, %r42878};

	// end inline asm
	bar.warp.sync 	-1;
	// begin inline asm
	mma.sync.aligned.row.col.m8n8k32.s32.s4.s4.s32 {%r42889, %r42890}, {%r49150}, {%r49150}, {%r42883, %r42884};

	// end inline asm
	bar.warp.sync 	-1;
	// begin inline asm
	mma.sync.aligned.row.col.m8n8k32.s32.s4.s4.s32 {%r42895, %r42896}, {%r49150}, {%r49150}, {%r42889, %r42890};

	// end inline asm
	bar.warp.sync 	-1;
	// begin inline asm
	mma.sync.aligned.row.col.m8n8k32.s32.s4.s4.s32 {%r42901, %r42902}, {%r49150}, {%r49150}, {%r42895, %r42896};

	// end inline asm
	bar.warp.sync 	-1;
	// begin inline asm
	mma.sync.aligned.row.col.m8n8k32.s32.s4.s4.s32 {%r42907, %r42908}, {%r49150}, {%r49150}, {%r42901, %r42902};

	// end inline asm
	bar.warp.sync 	-1;
	// begin inline asm
	mma.sync.aligned.row.col.m8n8k32.s32.s4.s4.s32 {%r42913, %r42914}, {%r49150}, {%r49150}, {%r42907, %r42908};

	// end inline asm
	bar.warp.sync 	-1;
	// begin inline asm
	mma.sync.aligned.row.col.m8n8k32.s32.s4.s4.s32 {%r42919, %r42920}, {%r49150}, {%r49150}, {%r42913, %r42914};

	// end inline asm
	bar.warp.sync 	-1;
	// begin inline asm
	mma.sync.aligned.row.col.m8n8k32.s32.s4.s4.s32 {%r42925, %r42926}, {%r49150}, {%r49150}, {%r42919, %r42920};

	// end inline asm
	bar.warp.sync 	-1;
	// begin inline asm
	mma.sync.aligned.row.col.m8n8k32.s32.s4.s4.s32 {%r42931, %r42932}, {%r49150}, {%r49150}, {%r42925, %r42926};

	// end inline asm
	bar.warp.sync 	-1;
	// begin inline asm
	mma.sync.aligned.row.col.m8n8k32.s32.s4.s4.s32 {%r42937, %r42938}, {%r49150}, {%r49150}, {%r42931, %r42932};

	// end inline asm
	bar.warp.sync 	-1;
	// begin inline asm
	mma.sync.aligned.row.col.m8n8k32.s32.s4.s4.s32 {%r42943, %r42944}, {%r49150}, {%r49150}, {%r42937, %r42938};

	// end inline asm
	bar.warp.sync 	-1;
	// begin inline asm
	mma.sync.aligned.row.col.m8n8k32.s32.s4.s4.s32 {%r42949, %r42950}, {%r49150}, {%r49150}, {%r42943, %r42944};

	// end inline asm
	bar.warp.sync 	-1;
	// begin inline asm
	mma.sync.aligned.row.col.m8n8k32.s32.s4.s4.s32 {%r42955, %r42956}, {%r49150}, {%r49150}, {%r42949, %r42950};

	// end inline asm
	bar.warp.sync 	-1;
	// begin inline asm
	mma.sync.aligned.row.col.m8n8k32.s32.s4.s4.s32 {%r42961, %r42962}, {%r49150}, {%r49150}, {%r42955, %r42956};

	// end inline asm
	bar.warp.sync 	-1;
	// begin inline asm
	mma.sync.aligned.row.col.m8n8k32.s32.s4.s4.s32 {%r42967, %r42968}, {%r49150}, {%r49150}, {%r42961, %r42962};

	// end inline asm
	bar.warp.sync 	-1;
	// begin inline asm
	mma.sync.aligned.row.col.m8n8k32.s32.s4.s4.s32 {%r42973, %r42974}, {%r49150}, {%r49150}, {%r42967, %r42968};

	// end inline asm
	bar.warp.sync 	-1;
	// begin inline asm
	mma.sync.aligned.row.col.m8n8k32.s32.s4.s4.s32 {%r42979, %r42980}, {%r49150}, {%r49150}, {%r42973, %r42974};

	// end inline asm
	bar.warp.sync 	-1;
	// begin inline asm
	mma.sync.aligned.row.col.m8n8k32.s32.s4.s4.s32 {%r42985, %r42986}, {%r49150}, {%r49150}, {%r42979, %r42980};

	// end inline asm
	bar.warp.sync 	-1;
	// begin inline asm
	mma.sync.aligned.row.col.m8n8k32.s32.s4.s4.s32 {%r42991, %r42992}, {%r49150}, {%r49150}, {%r42985, %r42986};

	// end inline asm
	bar.warp.sync 	-1;
	// begin inline asm
	mma.sync.aligned.row.col.m8n8k32.s32.s4.s4.s32 {%r42997, %r42998}, {%r49150}, {%r49150}, {%r42991, %r42992};

	// end inline asm
	bar.warp.sync 	-1;
	// begin inline asm
	mma.sync.aligned.row.col.m8n8k32.s32.s4.s4.s32 {%r43003, %r43004}, {%r49150}, {%r49150}, {%r42997, %r42998};

	// end inline asm
	bar.warp.sync 	-1;
	// begin inline asm
	mma.sync.aligned.row.col.m8n8k32.s32.s4.s4.s32 {%r43009, %r43010}, {%r49150}, {%r49150}, {%r43003, %r43004};

	// end inline asm
	bar.warp.sync 	-1;
	// begin inline asm
	mma.sync.aligned.row.col.m8n8k32.s32.s4.s4.s32 {%r43015, %r43016}, {%r49150}, {%r49150}, {%r43009, %r43010};

	// end inline asm
	bar.warp.sync 	-1;
	// begin inline asm
	mma.sync.aligned.row.col.m8n8k32.s32.s4.s4.s32 {%r43021, %r43022}, {%r49150}, {%r49150}, {%r43015, %r43016};

	// end inline asm
	bar.warp.sync 	-1;
	// begin inline asm
	mma.sync.aligned.row.col.m8n8k32.s32.s4.s4.s32 {%r43027, %r43028}, {%r49150}, {%r49150}, {%r43021, %r43022};

	// end inline asm
	bar.warp.sync 	-1;
	// begin inline asm
	mma.sync.aligned.row.col.m8n8k32.s32.s4.s4.s32 {%r43033, %r43034}, {%r49150}, {%r49150}, {%r43027, %r43028};

	// end inline asm
	bar.warp.sync 	-1;
	// begin inline asm
	mma.sync.aligned.row.col.m8n8k32.s32.s4.s4.s32 {%r43039, %r43040}, {%r49150}, {%r49150}, {%r43033, %r43034};

	// end inline asm
	bar.warp.sync 	-1;
	// begin inline asm
	mma.sync.aligned.row.col.m8n8k32.s32.s4.s4.s32 {%r43045, %r43046}, {%r49150}, {%r49150}, {%r43039, %r43040};

	// end inline asm
	bar.warp.sync 	-1;
	// begin inline asm
	mma.sync.aligned.row.col.m8n8k32.s32.s4.s4.s32 {%r43051, %r43052}, {%r49150}, {%r49150}, {%r43045, %r43046};

	// end inline asm
	bar.warp.sync 	-1;
	// begin inline asm
	mma.sync.aligned.row.col.m8n8k32.s32.s4.s4.s32 {%r43057, %r43058}, {%r49150}, {%r49150}, {%r43051, %r43052};

	// end inline asm
	bar.warp.sync 	-1;
	// begin inline asm
	mma.sync.aligned.row.col.m8n8k32.s32.s4.s4.s32 {%r43063, %r43064}, {%r49150}, {%r49150}, {%r43057, %r43058};

	// end inline asm
	bar.warp.sync 	-1;
	// begin inline asm
	mma.sync.aligned.row.col.m8n8k32.s32.s4.s4.s32 {%r43069, %r43070}, {%r49150}, {%r49150}, {%r43063, %r43064};

	// end inline asm
	bar.warp.sync 	-1;
	// begin inline asm
	mma.sync.aligned.row.col.m8n8k32.s32.s4.s4.s32 {%r43075, %r43076}, {%r49150}, {%r49150}, {%r43069, %r43070};

	// end inline asm
	bar.warp.sync 	-1;
	// begin inline asm
	mma.sync.aligned.row.col.m8n8k32.s32.s4.s4.s32 {%r43081, %r43082}, {%r49150}, {%r49150}, {%r43075, %r43076};

	// end inline asm
	bar.warp.sync 	-1;
	// begin inline asm
	mma.sync.aligned.row.col.m8n8k32.s32.s4.s4.s32 {%r43087, %r43088}, {%r49150}, {%r49150}, {%r43081, %r43082};

	// end inline asm
	bar.warp.sync 	-1;
	// begin inline asm
	mma.sync.aligned.row.col.m8n8k32.s32.s4.s4.s32 {%r43093, %r43094}, {%r49150}, {%r49150}, {%r43087, %r43088};

	// end inline asm
	bar.warp.sync 	-1;
	// begin inline asm
	mma.sync.aligned.row.col.m8n8k32.s32.s4.s4.s32 {%r43099, %r43100}, {%r49150}, {%r49150}, {%r43093, %r43094};

	// end inline asm
	bar.warp.sync 	-1;
	// begin inline asm
	mma.sync.aligned.row.col.m8n8k32.s32.s4.s4.s32 {%r43105, %r43106}, {%r49150}, {%r49150}, {%r43099, %r43100};

	// end inline asm
	bar.warp.sync 	-1;
	// begin inline asm
	mma.sync.aligned.row.col.m8n8k32.s32.s4.s4.s32 {%r43111, %r43112}, {%r49150}, {%r49150}, {%r43105, %r43106};

	// end inline asm
	bar.warp.sync 	-1;
	// begin inline asm
	mma.sync.aligned.row.col.m8n8k32.s32.s4.s4.s32 {%r43117, %r43118}, {%r49150}, {%r49150}, {%r43111, %r43112};

	// end inline asm
	bar.warp.sync 	-1;
	// begin inline asm
	mma.sync.aligned.row.col.m8n8k32.s32.s4.s4.s32 {%r43123, %r43124}, {%r49150}, {%r49150}, {%r43117, %r43118};

	// end inline asm
	bar.warp.sync 	-1;
	// begin inline asm
	mma.sync.aligned.row.col.m8n8k32.s32.s4.s4.s32 {%r43129, %r43130}, {%r49150}, {%r49150}, {%r43123, %r43124};

	// end inline asm
	bar.warp.sync 	-1;
	// begin inline asm
	mma.sync.aligned.row.col.m8n8k32.s32.s4.s4.s32 {%r43135, %r43136}, {%r49150}, {%r49150}, {%r43129, %r43130};

	// end inline asm
	bar.warp.sync 	-1;
	// begin inline asm
	mma.sync.aligned.row.col.m8n8k32.s32.s4.s4.s32 {%r43141, %r43142}, {%r49150}, {%r49150}, {%r43135, %r43136};

	// end inline asm
	bar.warp.sync 	-1;
	// begin inline asm
	mma.sync.aligned.row.col.m8n8k32.s32.s4.s4.s32 {%r43147, %r43148}, {%r49150}, {%r49150}, {%r43141, %r43142};

	// end inline asm
	bar.warp.sync 	-1;
	// begin inline asm
	mma.sync.aligned.row.col.m8n8k32.s32.s4.s4.s32 {%r43153, %r43154}, {%r49150}, {%r49150}, {%r43147, %r43148};

	// end inline asm
	bar.warp.sync 	-1;
	// begin inline asm
	mma.sync.aligned.row.col.m8n8k32.s32.s4.s4.s32 {%r43159, %r43160}, {%r49150}, {%r49150}, {%r43153, %r43154};

	// end inline asm
	bar.warp.sync 	-1;
	// begin inline asm
	mma.sync.aligned.row.col.m8n8k32.s32.s4.s4.s32 {%r43165, %r43166}, {%r49150}, {%r49150}, {%r43159, %r43160};

	// end inline asm
	bar.warp.sync 	-1;
	// begin inline asm
	mma.sync.aligned.row.col.m8n8k32.s32.s4.s4.s32 {%r43171, %r43172}, {%r49150}, {%r49150}, {%r43165, %r43166};

	// end inline asm
	bar.warp.sync 	-1;
	// begin inline asm
	mma.sync.aligned.row.col.m8n8k32.s32.s4.s4.s32 {%r43177, %r43178}, {%r49150}, {%r49150}, {%r43171, %r43172};

	// end inline asm
	bar.warp.sync 	-1;
	// begin inline asm
	mma.sync.aligned.row.col.m8n8k32.s32.s4.s4.s32 {%r43183, %r43184}, {%r49150}, {%r49150}, {%r43177, %r43178};

	// end inline asm
	bar.warp.sync 	-1;
	// begin inline asm
	mma.sync.aligned.row.col.m8n8k32.s32.s4.s4.s32 {%r43189, %r43190}, {%r49150}, {%r49150}, {%r43183, %r43184};

	// end inline asm
	bar.warp.sync 	-1;
	// begin inline asm
	mma.sync.aligned.row.col.m8n8k32.s32.s4.s4.s32 {%r43195, %r43196}, {%r49150}, {%r49150}, {%r43189, %r43190};

	// end inline asm
	bar.warp.sync 	-1;
	// begin inline asm
	mma.sync.aligned.row.col.m8n8k32.s32.s4.s4.s32 {%r43201, %r43202}, {%r49150}, {%r49150}, {%r43195, %r43196};

	// end inline asm
	bar.warp.sync 	-1;
	// begin inline asm
	mma.sync.aligned.row.col.m8n8k32.s32.s4.s4.s32 {%r43207, %r43208}, {%r49150}, {%r49150}, {%r43201, %r43202};

	// end inline asm
	bar.warp.sync 	-1;
	// begin inline asm
	mma.sync.aligned.row.col.m8n8k32.s32.s4.s4.s32 {%r43213, %r43214}, {%r49150}, {%r49150}, {%r43207, %r43208};

	// end inline asm
	bar.warp.sync 	-1;
	// begin inline asm
	mma.sync.aligned.row.col.m8n8k32.s32.s4.s4.s32 {%r43219, %r43220}, {%r49150}, {%r49150}, {%r43213, %r43214};

	// end inline asm
	bar.warp.sync 	-1;
	// begin inline asm
	mma.sync.aligned.row.col.m8n8k32.s32.s4.s4.s32 {%r43225, %r43226}, {%r49150}, {%r49150}, {%r43219, %r43220};

	// end inline asm
	bar.warp.sync 	-1;
	// begin inline asm
	mma.sync.aligned.row.col.m8n8k32.s32.s4.s4.s32 {%r43231, %r43232}, {%r49150}, {%r49150}, {%r43225, %r43226};

	// end inline asm
	bar.warp.sync 	-1;
	// begin inline asm
	mma.sync.aligned.row.col.m8n8k32.s32.s4.s4.s32 {%r43237, %r43238}, {%r49150}, {%r49150}, {%r43231, %r43232};

	// end inline asm
	bar.warp.sync 	-1;
	// begin inline asm
	mma.sync.aligned.row.col.m8n8k32.s32.s4.s4.s32 {%r43243, %r43244}, {%r49150}, {%r49150}, {%r43237, %r43238};

	// end inline asm
	bar.warp.sync 	-1;
	// begin inline asm
	mma.sync.aligned.row.col.m8n8k32.s32.s4.s4.s32 {%r43249, %r43250}, {%r49150}, {%r49150}, {%r43243, %r43244};

	// end inline asm
	bar.warp.sync 	-1;
	// begin inline asm
	mma.sync.aligned.row.col.m8n8k32.s32.s4.s4.s32 {%r43255, %r43256}, {%r49150}, {%r49150}, {%r43249, %r43250};

	// end inline asm
	bar.warp.sync 	-1;
	// begin inline asm
	mma.sync.aligned.row.col.m8n8k32.s32.s4.s4.s32 {%r43261, %r43262}, {%r49150}, {%r49150}, {%r43255, %r43256};

	// end inline asm
	bar.warp.sync 	-1;
	// begin inline asm
	mma.sync.aligned.row.col.m8n8k32.s32.s4.s4.s32 {%r43267, %r43268}, {%r49150}, {%r49150}, {%r43261, %r43262};

	// end inline asm
	bar.warp.sync 	-1;
	// begin inline asm
	mma.sync.aligned.row.col.m8n8k32.s32.s4.s4.s32 {%r43273, %r43274}, {%r49150}, {%r49150}, {%r43267, %r43268};

	// end inline asm
	bar.warp.sync 	-1;
	// begin inline asm
	mma.sync.aligned.row.col.m8n8k32.s32.s4.s4.s32 {%r43279, %r43280}, {%r49150}, {%r49150}, {%r43273, %r43274};

	// end inline asm
	bar.warp.sync 	-1;
	// begin inline asm
	mma.sync.aligned.row.col.m8n8k32.s32.s4.s4.s32 {%r43285, %r43286}, {%r49150}, {%r49150}, {%r43279, %r43280};

	// end inline asm
	bar.warp.sync 	-1;
	// begin inline asm
	mma.sync.aligned.row.col.m8n8k32.s32.s4.s4.s32 {%r43291, %r43292}, {%r49150}, {%r49150}, {%r43285, %r43286};

	// end inline asm
	bar.warp.sync 	-1;
	// begin inline asm
	mma.sync.aligned.row.col.m8n8k32.s32.s4.s4.s32 {%r43297, %r43298}, {%r49150}, {%r49150}, {%r43291, %r43292};

	// end inline asm
	bar.warp.sync 	-1;
	// begin inline asm
	mma.sync.aligned.row.col.m8n8k32.s32.s4.s4.s32 {%r43303, %r43304}, {%r49150}, {%r49150}, {%r43297, %r43298};

	// end inline asm
	bar.warp.sync 	-1;
	// begin inline asm
	mma.sync.aligned.row.col.m8n8k32.s32.s4.s4.s32 {%r43309, %r43310}, {%r49150}, {%r49150}, {%r43303, %r43304};

	// end inline asm
	bar.warp.sync 	-1;
	// begin inline asm
	mma.sync.aligned.row.col.m8n8k32.s32.s4.s4.s32 {%r43315, %r43316}, {%r49150}, {%r49150}, {%r43309, %r43310};

	// end inline asm
	bar.warp.sync 	-1;
	// begin inline asm
	mma.sync.aligned.row.col.m8n8k32.s32.s4.s4.s32 {%r43321, %r43322}, {%r49150}, {%r49150}, {%r43315, %r43316};

	// end inline asm
	bar.warp.sync 	-1;
	// begin inline asm
	mma.sync.aligned.row.col.m8n8k32.s32.s4.s4.s32 {%r43327, %r43328}, {%r49150}, {%r49150}, {%r43321, %r43322};

	// end inline asm
	bar.warp.sync 	-1;
	// begin inline asm
	mma.sync.aligned.row.col.m8n8k32.s32.s4.s4.s32 {%r43333, %r43334}, {%r49150}, {%r49150}, {%r43327, %r43328};

	// end inline asm
	bar.warp.sync 	-1;
	// begin inline asm
	mma.sync.aligned.row.col.m8n8k32.s32.s4.s4.s32 {%r43339, %r43340}, {%r49150}, {%r49150}, {%r43333, %r43334};

	// end inline asm
	bar.warp.sync 	-1;
	// begin inline asm
	mma.sync.aligned.row.col.m8n8k32.s32.s4.s4.s32 {%r43345, %r43346}, {%r49150}, {%r49150}, {%r43339, %r43340};

	// end inline asm
	bar.warp.sync 	-1;
	// begin inline asm
	mma.sync.aligned.row.col.m8n8k32.s32.s4.s4.s32 {%r43351, %r43352}, {%r49150}, {%r49150}, {%r43345, %r43346};

	// end inline asm
	bar.warp.sync 	-1;
	// begin inline asm
	mma.sync.aligned.row.col.m8n8k32.s32.s4.s4.s32 {%r43357, %r43358}, {%r49150}, {%r49150}, {%r43351, %r43352};

	// end inline asm
	bar.warp.sync 	-1;
	// begin inline asm
	mma.sync.aligned.row.col.m8n8k32.s32.s4.s4.s32 {%r43363, %r43364}, {%r49150}, {%r49150}, {%r43357, %r43358};

	// end inline asm
	bar.warp.sync 	-1;
	// begin inline asm
	mma.sync.aligned.row.col.m8n8k32.s32.s4.s4.s32 {%r43369, %r43370}, {%r49150}, {%r49150}, {%r43363, %r43364};

	// end inline asm
	bar.warp.sync 	-1;
	// begin inline asm
	mma.sync.aligned.row.col.m8n8k32.s32.s4.s4.s32 {%r43375, %r43376}, {%r49150}, {%r49150}, {%r43369, %r43370};

	// end inline asm
	bar.warp.sync 	-1;
	// begin inline asm
	mma.sync.aligned.row.col.m8n8k32.s32.s4.s4.s32 {%r43381, %r43382}, {%r49150}, {%r49150}, {%r43375, %r43376};

	// end inline asm
	bar.warp.sync 	-1;
	// begin inline asm
	mma.sync.aligned.row.col.m8n8k32.s32.s4.s4.s32 {%r43387, %r43388}, {%r49150}, {%r49150}, {%r43381, %r43382};

	// end inline asm
	bar.warp.sync 	-1;
	// begin inline asm
	mma.sync.aligned.row.col.m8n8k32.s32.s4.s4.s32 {%r43393, %r43394}, {%r49150}, {%r49150}, {%r43387, %r43388};

	// end inline asm
	bar.warp.sync 	-1;
	// begin inline asm
	mma.sync.aligned.row.col.m8n8k32.s32.s4.s4.s32 {%r43399, %r43400}, {%r49150}, {%r49150}, {%r43393, %r43394};

	// end inline asm
	bar.warp.sync 	-1;
	// begin inline asm
	mma.sync.aligned.row.col.m8n8k32.s32.s4.s4.s32 {%r43405, %r43406}, {%r49150}, {%r49150}, {%r43399, %r43400};

	// end inline asm
	bar.warp.sync 	-1;
	// begin inline asm
	mma.sync.aligned.row.col.m8n8k32.s32.s4.s4.s32 {%r43411, %r43412}, {%r49150}, {%r49150}, {%r43405, %r43406};

	// end inline asm
	bar.warp.sync 	-1;
	// begin inline asm
	mma.sync.aligned.row.col.m8n8k32.s32.s4.s4.s32 {%r43417, %r43418}, {%r49150}, {%r49150}, {%r43411, %r43412};

	// end inline asm
	bar.warp.sync 	-1;
	// begin inline asm
	mma.sync.aligned.row.col.m8n8k32.s32.s4.s4.s32 {%r43423, %r43424}, {%r49150}, {%r49150}, {%r43417, %r43418};

	// end inline asm
	bar.warp.sync 	-1;
	// begin inline asm
	mma.sync.aligned.row.col.m8n8k32.s32.s4.s4.s32 {%r43429, %r43430}, {%r49150}, {%r49150}, {%r43423, %r43424};

	// end inline asm
	bar.warp.sync 	-1;
	// begin inline asm
	mma.sync.aligned.row.col.m8n8k32.s32.s4.s4.s32 {%r43435, %r43436}, {%r49150}, {%r49150}, {%r43429, %r43430};

	// end inline asm
	bar.warp.sync 	-1;
	// begin inline asm
	mma.sync.aligned.row.col.m8n8k32.s32.s4.s4.s32 {%r43441, %r43442}, {%r49150}, {%r49150}, {%r43435, %r43436};

	// end inline asm
	bar.warp.sync 	-1;
	// begin inline asm
	mma.sync.aligned.row.col.m8n8k32.s32.s4.s4.s32 {%r43447, %r43448}, {%r49150}, {%r49150}, {%r43441, %r43442};

	// end inline asm
	bar.warp.sync 	-1;
	// begin inline asm
	mma.sync.aligned.row.col.m8n8k32.s32.s4.s4.s32 {%r43453, %r43454}, {%r49150}, {%r49150}, {%r43447, %r43448};

	// end inline asm
	bar.warp.sync 	-1;
	// begin inline asm
	mma.sync.aligned.row.col.m8n8k32.s32.s4.s4.s32 {%r43459, %r43460}, {%r49150}, {%r49150}, {%r43453, %r43454};

	// end inline asm
	bar.warp.sync 	-1;
	// begin inline asm
	mma.sync.aligned.row.col.m8n8k32.s32.s4.s4.s32 {%r43465, %r43466}, {%r49150}, {%r49150}, {%r43459, %r43460};

	// end inline asm
	bar.warp.sync 	-1;
	// begin inline asm
	mma.sync.aligned.row.col.m8n8k32.s32.s4.s4.s32 {%r43471, %r43472}, {%r49150}, {%r49150}, {%r43465, %r43466};

	// end inline asm
	bar.warp.sync 	-1;
	// begin inline asm
	mma.sync.aligned.row.col.m8n8k32.s32.s4.s4.s32 {%r43477, %r43478}, {%r49150}, {%r49150}, {%r43471, %r43472};

	// end inline asm
	bar.warp.sync 	-1;
	// begin inline asm
	mma.sync.aligned.row.col.m8n8k32.s32.s4.s4.s32 {%r43483, %r43484}, {%r49150}, {%r49150}, {%r43477, %r43478};

	// end inline asm
	bar.warp.sync 	-1;
	// begin inline asm
	mma.sync.aligned.row.col.m8n8k32.s32.s4.s4.s32 {%r43489, %r43490}, {%r49150}, {%r49150}, {%r43483, %r43484};

	// end inline asm
	bar.warp.sync 	-1;
	// begin inline asm
	mma.sync.aligned.row.col.m8n8k32.s32.s4.s4.s32 {%r43495, %r43496}, {%r49150}, {%r49150}, {%r43489, %r43490};

	// end inline asm
	bar.warp.sync 	-1;
	// begin inline asm
	mma.sync.aligned.row.col.m8n8k32.s32.s4.s4.s32 {%r43501, %r43502}, {%r49150}, {%r49150}, {%r43495, %r43496};

	// end inline asm
	bar.warp.sync 	-1;
	// begin inline asm
	mma.sync.aligned.row.col.m8n8k32.s32.s4.s4.s32 {%r43507, %r43508}, {%r49150}, {%r49150}, {%r43501, %r43502};

	// end inline asm
	bar.warp.sync 	-1;
	// begin inline asm
	mma.sync.aligned.row.col.m8n8k32.s32.s4.s4.s32 {%r43513, %r43514}, {%r49150}, {%r49150}, {%r43507, %r43508};

	// end inline asm
	bar.warp.sync 	-1;
	// begin inline asm
	mma.sync.aligned.row.col.m8n8k32.s32.s4.s4.s32 {%r43519, %r43520}, {%r49150}, {%r49150}, {%r43513, %r43514};

	// end inline asm
	bar.warp.sync 	-1;
	// begin inline asm
	mma.sync.aligned.row.col.m8n8k32.s32.s4.s4.s32 {%r43525, %r43526}, {%r49150}, {%r49150}, {%r43519, %r43520};

	// end inline asm
	bar.warp.sync 	-1;
	// begin inline asm
	mma.sync.aligned.row.col.m8n8k32.s32.s4.s4.s32 {%r43531, %r43532}, {%r49150}, {%r49150}, {%r43525, %r43526};

	// end inline asm
	bar.warp.sync 	-1;
	// begin inline asm
	mma.sync.aligned.row.col.m8n8k32.s32.s4.s4.s32 {%r43537, %r43538}, {%r49150}, {%r49150}, {%r43531, %r43532};

	// end inline asm
	bar.warp.sync 	-1;
	// begin inline asm
	mma.sync.aligned.row.col.m8n8k32.s32.s4.s4.s32 {%r43543, %r43544}, {%r49150}, {%r49150}, {%r43537, %r43538};

	// end inline asm
	bar.warp.sync 	-1;
	// begin inline asm
	mma.sync.aligned.row.col.m8n8k32.s32.s4.s4.s32 {%r43549, %r43550}, {%r49150}, {%r49150}, {%r43543, %r43544};

	// end inline asm
	bar.warp.sync 	-1;
	// begin inline asm
	mma.sync.aligned.row.col.m8n8k32.s32.s4.s4.s32 {%r43555, %r43556}, {%r49150}, {%r49150}, {%r43549, %r43550};

	// end inline asm
	bar.warp.sync 	-1;
	// begin inline asm
	mma.sync.aligned.row.col.m8n8k32.s32.s4.s4.s32 {%r43561, %r43562}, {%r49150}, {%r49150}, {%r43555, %r43556};

	// end inline asm
	bar.warp.sync 	-1;
	// begin inline asm
	mma.sync.aligned.row.col.m8n8k32.s32.s4.s4.s32 {%r43567, %r43568}, {%r49150}, {%r49150}, {%r43561, %r43562};

	// end inline asm
	bar.warp.sync 	-1;
	// begin inline asm
	mma.sync.aligned.row.col.m8n8k32.s32.s4.s4.s32 {%r43573, %r43574}, {%r49150}, {%r49150}, {%r43567, %r43568};

	// end inline asm
	bar.warp.sync 	-1;
	// begin inline asm
	mma.sync.aligned.row.col.m8n8k32.s32.s4.s4.s32 {%r43579, %r43580}, {%r49150}, {%r49150}, {%r43573, %r43574};

	// end inline asm
	bar.warp.sync 	-1;
	// begin inline asm
	mma.sync.aligned.row.col.m8n8k32.s32.s4.s4.s32 {%r43585, %r43586}, {%r49150}, {%r49150}, {%r43579, %r43580};

	// end inline asm
	bar.warp.sync 	-1;
	// begin inline asm
	mma.sync.aligned.row.col.m8n8k32.s32.s4.s4.s32 {%r43591, %r43592}, {%r49150}, {%r49150}, {%r43585, %r43586};

	// end inline asm
	bar.warp.sync 	-1;
	// begin inline asm
	mma.sync.aligned.row.col.m8n8k32.s32.s4.s4.s32 {%r43597, %r43598}, {%r49150}, {%r49150}, {%r43591, %r43592};

	// end inline asm
	bar.warp.sync 	-1;
	// begin inline asm
	mma.sync.aligned.row.col.m8n8k32.s32.s4.s4.s32 {%r43603, %r43604}, {%r49150}, {%r49150}, {%r43597, %r43598};

	// end inline asm
	bar.warp.sync 	-1;
	// begin inline asm
	mma.sync.aligned.row.col.m8n8k32.s32.s4.s4.s32 {%r43609, %r43610}, {%r49150}, {%r49150}, {%r43603, %r43604};

	// end inline asm
	bar.warp.sync 	-1;
	// begin inline asm
	mma.sync.aligned.row.col.m8n8k32.s32.s4.s4.s32 {%r43615, %r43616}, {%r49150}, {%r49150}, {%r43609, %r43610};

	// end inline asm
	bar.warp.sync 	-1;
	// begin inline asm
	mma.sync.aligned.row.col.m8n8k32.s32.s4.s4.s32 {%r43621, %r43622}, {%r49150}, {%r49150}, {%r43615, %r43616};

	// end inline asm
	bar.warp.sync 	-1;
	// begin inline asm
	mma.sync.aligned.row.col.m8n8k32.s32.s4.s4.s32 {%r43627, %r43628}, {%r49150}, {%r49150}, {%r43621, %r43622};

	// end inline asm
	bar.warp.sync 	-1;
	// begin inline asm
	mma.sync.aligned.row.col.m8n8k32.s32.s4.s4.s32 {%r43633, %r43634}, {%r49150}, {%r49150}, {%r43627, %r43628};

	// end inline asm
	bar.warp.sync 	-1;
	// begin inline asm
	mma.sync.aligned.row.col.m8n8k32.s32.s4.s4.s32 {%r43639, %r43640}, {%r49150}, {%r49150}, {%r43633, %r43634};

	// end inline asm
	bar.warp.sync 	-1;
	// begin inline asm
	mma.sync.aligned.row.col.m8n8k32.s32.s4.s4.s32 {%r43645, %r43646}, {%r49150}, {%r49150}, {%r43639, %r43640};

	// end inline asm
	bar.warp.sync 	-1;
	// begin inline asm
	mma.sync.aligned.row.col.m8n8k32.s32.s4.s4.s32 {%r43651, %r43652}, {%r49150}, {%r49150}, {%r43645, %r43646};

	// end inline asm
	bar.warp.sync 	-1;
	// begin inline asm
	mma.sync.aligned.row.col.m8n8k32.s32.s4.s4.s32 {%r43657, %r43658}, {%r49150}, {%r49150}, {%r43651, %r43652};

	// end inline asm
	bar.warp.sync 	-1;
	// begin inline asm
	mma.sync.aligned.row.col.m8n8k32.s32.s4.s4.s32 {%r43663, %r43664}, {%r49150}, {%r49150}, {%r43657, %r43658};

	// end inline asm
	bar.warp.sync 	-1;
	// begin inline asm
	mma.sync.aligned.row.col.m8n8k32.s32.s4.s4.s32 {%r43669, %r43670}, {%r49150}, {%r49150}, {%r43663, %r43664};

	// end inline asm
	bar.warp.sync 	-1;
	// begin inline asm
	mma.sync.aligned.row.col.m8n8k32.s32.s4.s4.s32 {%r43675, %r43676}, {%r49150}, {%r49150}, {%r43669, %r43670};

	// end inline asm
	bar.warp.sync 	-1;
	// begin inline asm
	mma.sync.aligned.row.col.m8n8k32.s32.s4.s4.s32 {%r43681, %r43682}, {%r49150}, {%r49150}, {%r43675, %r43676};

	// end inline asm
	bar.warp.sync 	-1;
	// begin inline asm
	mma.sync.aligned.row.col.m8n8k32.s32.s4.s4.s32 {%r43687, %r43688}, {%r49150}, {%r49150}, {%r43681, %r43682};

	// end inline asm
	bar.warp.sync 	-1;
	// begin inline asm
	mma.sync.aligned.row.col.m8n8k32.s32.s4.s4.s32 {%r43693, %r43694}, {%r49150}, {%r49150}, {%r43687, %r43688};

	// end inline asm
	bar.warp.sync 	-1;
	// begin inline asm
	mma.sync.aligned.row.col.m8n8k32.s32.s4.s4.s32 {%r43699, %r43700}, {%r49150}, {%r49150}, {%r43693, %r43694};

	// end inline asm
	bar.warp.sync 	-1;
	// begin inline asm
	mma.sync.aligned.row.col.m8n8k32.s32.s4.s4.s32 {%r43705, %r43706}, {%r49150}, {%r49150}, {%r43699, %r43700};

	// end inline asm
	bar.warp.sync 	-1;
	// begin inline asm
	mma.sync.aligned.row.col.m8n8k32.s32.s4.s4.s32 {%r43711, %r43712}, {%r49150}, {%r49150}, {%r43705, %r43706};

	// end inline asm
	bar.warp.sync 	-1;
	// begin inline asm
	mma.sync.aligned.row.col.m8n8k32.s32.s4.s4.s32 {%r43717, %r43718}, {%r49150}, {%r49150}, {%r43711, %r43712};

	// end inline asm
	bar.warp.sync 	-1;
	// begin inline asm
	mma.sync.aligned.row.col.m8n8k32.s32.s4.s4.s32 {%r43723, %r43724}, {%r49150}, {%r49150}, {%r43717, %r43718};

	// end inline asm
	bar.warp.sync 	-1;
	// begin inline asm
	mma.sync.aligned.row.col.m8n8k32.s32.s4.s4.s32 {%r43729, %r43730}, {%r49150}, {%r49150}, {%r43723, %r43724};

	// end inline asm
	bar.warp.sync 	-1;
	// begin inline asm
	mma.sync.aligned.row.col.m8n8k32.s32.s4.s4.s32 {%r43735, %r43736}, {%r49150}, {%r49150}, {%r43729, %r43730};

	// end inline asm
	bar.warp.sync 	-1;
	// begin inline asm
	mma.sync.aligned.row.col.m8n8k32.s32.s4.s4.s32 {%r43741, %r43742}, {%r49150}, {%r49150}, {%r43735, %r43736};

	// end inline asm
	bar.warp.sync 	-1;
	// begin inline asm
	mma.sync.aligned.row.col.m8n8k32.s32.s4.s4.s32 {%r43747, %r43748}, {%r49150}, {%r49150}, {%r43741, %r43742};

	// end inline asm
	bar.warp.sync 	-1;
	// begin inline asm
	mma.sync.aligned.row.col.m8n8k32.s32.s4.s4.s32 {%r43753, %r43754}, {%r49150}, {%r49150}, {%r43747, %r43748};

	// end inline asm
	bar.warp.sync 	-1;
	// begin inline asm
	mma.sync.aligned.row.col.m8n8k32.s32.s4.s4.s32 {%r43759, %r43760}, {%r49150}, {%r49150}, {%r43753, %r43754};

	// end inline asm
	bar.warp.sync 	-1;
	// begin inline asm
	mma.sync.aligned.row.col.m8n8k32.s32.s4.s4.s32 {%r43765, %r43766}, {%r49150}, {%r49150}, {%r43759, %r43760};

	// end inline asm
	bar.warp.sync 	-1;
	// begin inline asm
	mma.sync.aligned.row.col.m8n8k32.s32.s4.s4.s32 {%r43771, %r43772}, {%r49150}, {%r49150}, {%r43765, %r43766};

	// end inline asm
	bar.warp.sync 	-1;
	// begin inline asm
	mma.sync.aligned.row.col.m8n8k32.s32.s4.s4.s32 {%r43777, %r43778}, {%r49150}, {%r49150}, {%r43771, %r43772};

	// end inline asm
	bar.warp.sync 	-1;
	// begin inline asm
	mma.sync.aligned.row.col.m8n8k32.s32.s4.s4.s32 {%r43783, %r43784}, {%r49150}, {%r49150}, {%r43777, %r43778};

	// end inline asm
	bar.warp.sync 	-1;
	// begin inline asm
	mma.sync.aligned.row.col.m8n8k32.s32.s4.s4.s32 {%r43789, %r43790}, {%r49150}, {%r49150}, {%r43783, %r43784};

	// end inline asm
	bar.warp.sync 	-1;
	// begin inline asm
	mma.sync.aligned.row.col.m8n8k32.s32.s4.s4.s32 {%r43795, %r43796}, {%r49150}, {%r49150}, {%r43789, %r43790};

	// end inline asm
	bar.warp.sync 	-1;
	// begin inline asm
	mma.sync.aligned.row.col.m8n8k32.s32.s4.s4.s32 {%r43801, %r43802}, {%r49150}, {%r49150}, {%r43795, %r43796};

	// end inline asm
	bar.warp.sync 	-1;
	// begin inline asm
	mma.sync.aligned.row.col.m8n8k32.s32.s4.s4.s32 {%r43807, %r43808}, {%r49150}, {%r49150}, {%r43801, %r43802};

	// end inline asm
	bar.warp.sync 	-1;
	// begin inline asm
	mma.sync.aligned.row.col.m8n8k32.s32.s4.s4.s32 {%r43813, %r43814}, {%r49150}, {%r49150}, {%r43807, %r43808};

	// end inline asm
	bar.warp.sync 	-1;
	// begin inline asm
	mma.sync.aligned.row.col.m8n8k32.s32.s4.s4.s32 {%r43819, %r43820}, {%r49150}, {%r49150}, {%r43813, %r43814};

	// end inline asm
	bar.warp.sync 	-1;
	// begin inline asm
	mma.sync.aligned.row.col.m8n8k32.s32.s4.s4.s32 {%r43825, %r43826}, {%r49150}, {%r49150}, {%r43819, %r43820};

	// end inline asm
	bar.warp.sync 	-1;
	// begin inline asm
	mma.sync.aligned.row.col.m8n8k32.s32.s4.s4.s32 {%r43831, %r43832}, {%r49150}, {%r49150}, {%r43825, %r43826};

	// end inline asm
	bar.warp.sync 	-1;
	// begin inline asm
	mma.sync.aligned.row.col.m8n8k32.s32.s4.s4.s32 {%r43837, %r43838}, {%r49150}, {%r49150}, {%r43831, %r43832};

	// end inline asm
	bar.warp.sync 	-1;
	// begin inline asm
	mma.sync.aligned.row.col.m8n8k32.s32.s4.s4.s32 {%r43843, %r43844}, {%r49150}, {%r49150}, {%r43837, %r43838};

	// end inline asm
	bar.warp.sync 	-1;
	// begin inline asm
	mma.sync.aligned.row.col.m8n8k32.s32.s4.s4.s32 {%r43849, %r43850}, {%r49150}, {%r49150}, {%r43843, %r43844};

	// end inline asm
	bar.warp.sync 	-1;
	// begin inline asm
	mma.sync.aligned.row.col.m8n8k32.s32.s4.s4.s32 {%r43855, %r43856}, {%r49150}, {%r49150}, {%r43849, %r43850};

	// end inline asm
	bar.warp.sync 	-1;
	// begin inline asm
	mma.sync.aligned.row.col.m8n8k32.s32.s4.s4.s32 {%r43861, %r43862}, {%r49150}, {%r49150}, {%r43855, %r43856};

	// end inline asm
	bar.warp.sync 	-1;
	// begin inline asm
	mma.sync.aligned.row.col.m8n8k32.s32.s4.s4.s32 {%r43867, %r43868}, {%r49150}, {%r49150}, {%r43861, %r43862};

	// end inline asm
	bar.warp.sync 	-1;
	// begin inline asm
	mma.sync.aligned.row.col.m8n8k32.s32.s4.s4.s32 {%r43873, %r43874}, {%r49150}, {%r49150}, {%r43867, %r43868};

	// end inline asm
	bar.warp.sync 	-1;
	// begin inline asm
	mma.sync.aligned.row.col.m8n8k32.s32.s4.s4.s32 {%r43879, %r43880}, {%r49150}, {%r49150}, {%r43873, %r43874};

	// end inline asm
	bar.warp.sync 	-1;
	// begin inline asm
	mma.sync.aligned.row.col.m8n8k32.s32.s4.s4.s32 {%r43885, %r43886}, {%r49150}, {%r49150}, {%r43879, %r43880};

	// end inline asm
	bar.warp.sync 	-1;
	// begin inline asm
	mma.sync.aligned.row.col.m8n8k32.s32.s4.s4.s32 {%r43891, %r43892}, {%r49150}, {%r49150}, {%r43885, %r43886};

	// end inline asm
	bar.warp.sync 	-1;
	// begin inline asm
	mma.sync.aligned.row.col.m8n8k32.s32.s4.s4.s32 {%r43897, %r43898}, {%r49150}, {%r49150}, {%r43891, %r43892};

	// end inline asm
	bar.warp.sync 	-1;
	// begin inline asm
	mma.sync.aligned.row.col.m8n8k32.s32.s4.s4.s32 {%r43903, %r43904}, {%r49150}, {%r49150}, {%r43897, %r43898};

	// end inline asm
	bar.warp.sync 	-1;
	// begin inline asm
	mma.sync.aligned.row.col.m8n8k32.s32.s4.s4.s32 {%r43909, %r43910}, {%r49150}, {%r49150}, {%r43903, %r43904};

	// end inline asm
	bar.warp.sync 	-1;
	// begin inline asm
	mma.sync.aligned.row.col.m8n8k32.s32.s4.s4.s32 {%r43915, %r43916}, {%r49150}, {%r49150}, {%r43909, %r43910};

	// end inline asm
	bar.warp.sync 	-1;
	// begin inline asm
	mma.sync.aligned.row.col.m8n8k32.s32.s4.s4.s32 {%r43921, %r43922}, {%r49150}, {%r49150}, {%r43915, %r43916};

	// end inline asm
	bar.warp.sync 	-1;
	// begin inline asm
	mma.sync.aligned.row.col.m8n8k32.s32.s4.s4.s32 {%r43927, %r43928}, {%r49150}, {%r49150}, {%r43921, %r43922};

	// end inline asm
	bar.warp.sync 	-1;
	// begin inline asm
	mma.sync.aligned.row.col.m8n8k32.s32.s4.s4.s32 {%r43933, %r43934}, {%r49150}, {%r49150}, {%r43927, %r43928};

	// end inline asm
	bar.warp.sync 	-1;
	// begin inline asm
	mma.sync.aligned.row.col.m8n8k32.s32.s4.s4.s32 {%r43939, %r43940}, {%r49150}, {%r49150}, {%r43933, %r43934};

	// end inline asm
	bar.warp.sync 	-1;
	// begin inline asm
	mma.sync.aligned.row.col.m8n8k32.s32.s4.s4.s32 {%r43945, %r43946}, {%r49150}, {%r49150}, {%r43939, %r43940};

	// end inline asm
	bar.warp.sync 	-1;
	// begin inline asm
	mma.sync.aligned.row.col.m8n8k32.s32.s4.s4.s32 {%r43951, %r43952}, {%r49150}, {%r49150}, {%r43945, %r43946};

	// end inline asm
	bar.warp.sync 	-1;
	// begin inline asm
	mma.sync.aligned.row.col.m8n8k32.s32.s4.s4.s32 {%r43957, %r43958}, {%r49150}, {%r49150}, {%r43951, %r43952};

	// end inline asm
	bar.warp.sync 	-1;
	// begin inline asm
	mma.sync.aligned.row.col.m8n8k32.s32.s4.s4.s32 {%r43963, %r43964}, {%r49150}, {%r49150}, {%r43957, %r43958};

	// end inline asm
	bar.warp.sync 	-1;
	// begin inline asm
	mma.sync.aligned.row.col.m8n8k32.s32.s4.s4.s32 {%r43969, %r43970}, {%r49150}, {%r49150}, {%r43963, %r43964};

	// end inline asm
	bar.warp.sync 	-1;
	// begin inline asm
	mma.sync.aligned.row.col.m8n8k32.s32.s4.s4.s32 {%r43975, %r43976}, {%r49150}, {%r49150}, {%r43969, %r43970};

	// end inline asm
	bar.warp.sync 	-1;
	// begin inline asm
	mma.sync.aligned.row.col.m8n8k32.s32.s4.s4.s32 {%r43981, %r43982}, {%r49150}, {%r49150}, {%r43975, %r43976};

	// end inline asm
	bar.warp.sync 	-1;
	// begin inline asm
	mma.sync.aligned.row.col.m8n8k32.s32.s4.s4.s32 {%r43987, %r43988}, {%r49150}, {%r49150}, {%r43981, %r43982};

	// end inline asm
	bar.warp.sync 	-1;
	// begin inline asm
	mma.sync.aligned.row.col.m8n8k32.s32.s4.s4.s32 {%r43993, %r43994}, {%r49150}, {%r49150}, {%r43987, %r43988};

	// end inline asm
	bar.warp.sync 	-1;
	// begin inline asm
	mma.sync.aligned.row.col.m8n8k32.s32.s4.s4.s32 {%r43999, %r44000}, {%r49150}, {%r49150}, {%r43993, %r43994};

	// end inline asm
	bar.warp.sync 	-1;
	// begin inline asm
	mma.sync.aligned.row.col.m8n8k32.s32.s4.s4.s32 {%r44005, %r44006}, {%r49150}, {%r49150}, {%r43999, %r44000};

	// end inline asm
	bar.warp.sync 	-1;
	// begin inline asm
	mma.sync.aligned.row.col.m8n8k32.s32.s4.s4.s32 {%r44011, %r44012}, {%r49150}, {%r49150}, {%r44005, %r44006};

	// end inline asm
	bar.warp.sync 	-1;
	// begin inline asm
	mma.sync.aligned.row.col.m8n8k32.s32.s4.s4.s32 {%r44017, %r44018}, {%r49150}, {%r49150}, {%r44011, %r44012};

	// end inline asm
	bar.warp.sync 	-1;
	// begin inline asm
	mma.sync.aligned.row.col.m8n8k32.s32.s4.s4.s32 {%r44023, %r44024}, {%r49150}, {%r49150}, {%r44017, %r44018};

	// end inline asm
	bar.warp.sync 	-1;
	// begin inline asm
	mma.sync.aligned.row.col.m8n8k32.s32.s4.s4.s32 {%r44029, %r44030}, {%r49150}, {%r49150}, {%r44023, %r44024};

	// end inline asm
	bar.warp.sync 	-1;
	// begin inline asm
	mma.sync.aligned.row.col.m8n8k32.s32.s4.s4.s32 {%r44035, %r44036}, {%r49150}, {%r49150}, {%r44029, %r44030};

	// end inline asm
	bar.warp.sync 	-1;
	// begin inline asm
	mma.sync.aligned.row.col.m8n8k32.s32.s4.s4.s32 {%r44041, %r44042}, {%r49150}, {%r49150}, {%r44035, %r44036};

	// end inline asm
	bar.warp.sync 	-1;
	// begin inline asm
	mma.sync.aligned.row.col.m8n8k32.s32.s4.s4.s32 {%r44047, %r44048}, {%r49150}, {%r49150}, {%r44041, %r44042};

	// end inline asm
	bar.warp.sync 	-1;
	// begin inline asm
	mma.sync.aligned.row.col.m8n8k32.s32.s4.s4.s32 {%r44053, %r44054}, {%r49150}, {%r49150}, {%r44047, %r44048};

	// end inline asm
	bar.warp.sync 	-1;
	// begin inline asm
	mma.sync.aligned.row.col.m8n8k32.s32.s4.s4.s32 {%r44059, %r44060}, {%r49150}, {%r49150}, {%r44053, %r44054};

	// end inline asm
	bar.warp.sync 	-1;
	// begin inline asm
	mma.sync.aligned.row.col.m8n8k32.s32.s4.s4.s32 {%r44065, %r44066}, {%r49150}, {%r49150}, {%r44059, %r44060};

	// end inline asm
	bar.warp.sync 	-1;
	// begin inline asm
	mma.sync.aligned.row.col.m8n8k32.s32.s4.s4.s32 {%r44071, %r44072}, {%r49150}, {%r49150}, {%r44065, %r44066};

	// end inline asm
	bar.warp.sync 	-1;
	// begin inline asm
	mma.sync.aligned.row.col.m8n8k32.s32.s4.s4.s32 {%r44077, %r44078}, {%r49150}, {%r49150}, {%r44071, %r44072};

	// end inline asm
	bar.warp.sync 	-1;
	// begin inline asm
	mma.sync.aligned.row.col.m8n8k32.s32.s4.s4.s32 {%r44083, %r44084}, {%r49150}, {%r49150}, {%r44077, %r44078};

	// end inline asm
	bar.warp.sync 	-1;
	// begin inline asm
	mma.sync.aligned.row.col.m8n8k32.s32.s4.s4.s32 {%r44089, %r44090}, {%r49150}, {%r49150}, {%r44083, %r44084};

	// end inline asm
	bar.warp.sync 	-1;
	// begin inline asm
	mma.sync.aligned.row.col.m8n8k32.s32.s4.s4.s32 {%r44095, %r44096}, {%r49150}, {%r49150}, {%r44089, %r44090};

	// end inline asm
	bar.warp.sync 	-1;
	// begin inline asm
	mma.sync.aligned.row.col.m8n8k32.s32.s4.s4.s32 {%r44101, %r44102}, {%r49150}, {%r49150}, {%r44095, %r44096};

	// end inline asm
	bar.warp.sync 	-1;
	// begin inline asm
	mma.sync.aligned.row.col.m8n8k32.s32.s4.s4.s32 {%r44107, %r44108}, {%r49150}, {%r49150}, {%r44101, %r44102};

	// end inline asm
	bar.warp.sync 	-1;
	// begin inline asm
	mma.sync.aligned.row.col.m8n8k32.s32.s4.s4.s32 {%r44113, %r44114}, {%r49150}, {%r49150}, {%r44107, %r44108};

	// end inline asm
	bar.warp.sync 	-1;
	// begin inline asm
	mma.sync.aligned.row.col.m8n8k32.s32.s4.s4.s32 {%r44119, %r44120}, {%r49150}, {%r49150}, {%r44113, %r44114};

	// end inline asm
	bar.warp.sync 	-1;
	// begin inline asm
	mma.sync.aligned.row.col.m8n8k32.s32.s4.s4.s32 {%r44125, %r44126}, {%r49150}, {%r49150}, {%r44119, %r44120};

	// end inline asm
	bar.warp.sync 	-1;
	// begin inline asm
	mma.sync.aligned.row.col.m8n8k32.s32.s4.s4.s32 {%r44131, %r44132}, {%r49150}, {%r49150}, {%r44125, %r44126};

	// end inline asm
	bar.warp.sync 	-1;
	// begin inline asm
	mma.sync.aligned.row.col.m8n8k32.s32.s4.s4.s32 {%r44137, %r44138}, {%r49150}, {%r49150}, {%r44131, %r44132};

	// end inline asm
	bar.warp.sync 	-1;
	// begin inline asm
	mma.sync.aligned.row.col.m8n8k32.s32.s4.s4.s32 {%r44143, %r44144}, {%r49150}, {%r49150}, {%r44137, %r44138};

	// end inline asm
	bar.warp.sync 	-1;
	// begin inline asm
	mma.sync.aligned.row.col.m8n8k32.s32.s4.s4.s32 {%r44149, %r44150}, {%r49150}, {%r49150}, {%r44143, %r44144};

	// end inline asm
	bar.warp.sync 	-1;
	// begin inline asm
	mma.sync.aligned.row.col.m8n8k32.s32.s4.s4.s32 {%r44155, %r44156}, {%r49150}, {%r49150}, {%r44149, %r44150};

	// end inline asm
	bar.warp.sync 	-1;
	// begin inline asm
	mma.sync.aligned.row.col.m8n8k32.s32.s4.s4.s32 {%r44161, %r44162}, {%r49150}, {%r49150}, {%r44155, %r44156};

	// end inline asm
	bar.warp.sync 	-1;
	// begin inline asm
	mma.sync.aligned.row.col.m8n8k32.s32.s4.s4.s32 {%r44167, %r44168}, {%r49150}, {%r49150}, {%r44161, %r44162};

	// end inline asm
	bar.warp.sync 	-1;
	// begin inline asm
	mma.sync.aligned.row.col.m8n8k32.s32.s4.s4.s32 {%r44173, %r44174}, {%r49150}, {%r49150}, {%r44167, %r44168};

	// end inline asm
	bar.warp.sync 	-1;
	// begin inline asm
	mma.sync.aligned.row.col.m8n8k32.s32.s4.s4.s32 {%r44179, %r44180}, {%r49150}, {%r49150}, {%r44173, %r44174};

	// end inline asm
	bar.warp.sync 	-1;
	// begin inline asm
	mma.sync.aligned.row.col.m8n8k32.s32.s4.s4.s32 {%r44185, %r44186}, {%r49150}, {%r49150}, {%r44179, %r44180};

	// end inline asm
	bar.warp.sync 	-1;
	// begin inline asm
	mma.sync.aligned.row.col.m8n8k32.s32.s4.s4.s32 {%r44191, %r44192}, {%r49150}, {%r49150}, {%r44185, %r44186};

	// end inline asm
	bar.warp.sync 	-1;
	// begin inline asm
	mma.sync.aligned.row.col.m8n8k32.s32.s4.s4.s32 {%r44197, %r44198}, {%r49150}, {%r49150}, {%r44191, %r44192};

	// end inline asm
	bar.warp.sync 	-1;
	// begin inline asm
	mma.sync.aligned.row.col.m8n8k32.s32.s4.s4.s32 {%r44203, %r44204}, {%r49150}, {%r49150}, {%r44197, %r44198};

	// end inline asm
	bar.warp.sync 	-1;
	// begin inline asm
	mma.sync.aligned.row.col.m8n8k32.s32.s4.s4.s32 {%r44209, %r44210}, {%r49150}, {%r49150}, {%r44203, %r44204};

	// end inline asm
	bar.warp.sync 	-1;
	// begin inline asm
	mma.sync.aligned.row.col.m8n8k32.s32.s4.s4.s32 {%r44215, %r44216}, {%r49150}, {%r49150}, {%r44209, %r44210};

	// end inline asm
	bar.warp.sync 	-1;
	// begin inline asm
	mma.sync.aligned.row.col.m8n8k32.s32.s4.s4.s32 {%r44221, %r44222}, {%r49150}, {%r49150}, {%r44215, %r44216};

	// end inline asm
	bar.warp.sync 	-1;
	// begin inline asm
	mma.sync.aligned.row.col.m8n8k32.s32.s4.s4.s32 {%r44227, %r44228}, {%r49150}, {%r49150}, {%r44221, %r44222};

	// end inline asm
	bar.warp.sync 	-1;
	// begin inline asm
	mma.sync.aligned.row.col.m8n8k32.s32.s4.s4.s32 {%r44233, %r44234}, {%r49150}, {%r49150}, {%r44227, %r44228};

	// end inline asm
	bar.warp.sync 	-1;
	// begin inline asm
	mma.sync.aligned.row.col.m8n8k32.s32.s4.s4.s32 {%r44239, %r44240}, {%r49150}, {%r49150}, {%r44233, %r44234};

	// end inline asm
	bar.warp.sync 	-1;
	// begin inline asm
	mma.sync.aligned.row.col.m8n8k32.s32.s4.s4.s32 {%r44245, %r44246}, {%r49150}, {%r49150}, {%r44239, %r44240};

	// end inline asm
	bar.warp.sync 	-1;
	// begin inline asm
	mma.sync.aligned.row.col.m8n8k32.s32.s4.s4.s32 {%r44251, %r44252}, {%r49150}, {%r49150}, {%r44245, %r44246};

	// end inline asm
	bar.warp.sync 	-1;
	// begin inline asm
	mma.sync.aligned.row.col.m8n8k32.s32.s4.s4.s32 {%r44257, %r44258}, {%r49150}, {%r49150}, {%r44251, %r44252};

	// end inline asm
	bar.warp.sync 	-1;
	// begin inline asm
	mma.sync.aligned.row.col.m8n8k32.s32.s4.s4.s32 {%r44263, %r44264}, {%r49150}, {%r49150}, {%r44257, %r44258};

	// end inline asm
	bar.warp.sync 	-1;
	// begin inline asm
	mma.sync.aligned.row.col.m8n8k32.s32.s4.s4.s32 {%r44269, %r44270}, {%r49150}, {%r49150}, {%r44263, %r44264};

	// end inline asm
	bar.warp.sync 	-1;
	// begin inline asm
	mma.sync.aligned.row.col.m8n8k32.s32.s4.s4.s32 {%r44275, %r44276}, {%r49150}, {%r49150}, {%r44269, %r44270};

	// end inline asm
	bar.warp.sync 	-1;
	// begin inline asm
	mma.sync.aligned.row.col.m8n8k32.s32.s4.s4.s32 {%r44281, %r44282}, {%r49150}, {%r49150}, {%r44275, %r44276};

	// end inline asm
	bar.warp.sync 	-1;
	// begin inline asm
	mma.sync.aligned.row.col.m8n8k32.s32.s4.s4.s32 {%r44287, %r44288}, {%r49150}, {%r49150}, {%r44281, %r44282};

	// end inline asm
	bar.warp.sync 	-1;
	// begin inline asm
	mma.sync.aligned.row.col.m8n8k32.s32.s4.s4.s32 {%r44293, %r44294}, {%r49150}, {%r49150}, {%r44287, %r44288};

	// end inline asm
	bar.warp.sync 	-1;
	// begin inline asm
	mma.sync.aligned.row.col.m8n8k32.s32.s4.s4.s32 {%r44299, %r44300}, {%r49150}, {%r49150}, {%r44293, %r44294};

	// end inline asm
	bar.warp.sync 	-1;
	// begin inline asm
	mma.sync.aligned.row.col.m8n8k32.s32.s4.s4.s32 {%r44305, %r44306}, {%r49150}, {%r49150}, {%r44299, %r44300};

	// end inline asm
	bar.warp.sync 	-1;
	// begin inline asm
	mma.sync.aligned.row.col.m8n8k32.s32.s4.s4.s32 {%r44311, %r44312}, {%r49150}, {%r49150}, {%r44305, %r44306};

	// end inline asm
	bar.warp.sync 	-1;
	// begin inline asm
	mma.sync.aligned.row.col.m8n8k32.s32.s4.s4.s32 {%r44317, %r44318}, {%r49150}, {%r49150}, {%r44311, %r44312};

	// end inline asm
	bar.warp.sync 	-1;
	// begin inline asm
	mma.sync.aligned.row.col.m8n8k32.s32.s4.s4.s32 {%r44323, %r44324}, {%r49150}, {%r49150}, {%r44317, %r44318};

	// end inline asm
	bar.warp.sync 	-1;
	// begin inline asm
	mma.sync.aligned.row.col.m8n8k32.s32.s4.s4.s32 {%r44329, %r44330}, {%r49150}, {%r49150}, {%r44323, %r44324};

	// end inline asm
	bar.warp.sync 	-1;
	// begin inline asm
	mma.sync.aligned.row.col.m8n8k32.s32.s4.s4.s32 {%r44335, %r44336}, {%r49150}, {%r49150}, {%r44329, %r44330};

	// end inline asm
	bar.warp.sync 	-1;
	// begin inline asm
	mma.sync.aligned.row.col.m8n8k32.s32.s4.s4.s32 {%r44341, %r44342}, {%r49150}, {%r49150}, {%r44335, %r44336};

	// end inline asm
	bar.warp.sync 	-1;
	// begin inline asm
	mma.sync.aligned.row.col.m8n8k32.s32.s4.s4.s32 {%r44347, %r44348}, {%r49150}, {%r49150}, {%r44341, %r44342};

	// end inline asm
	bar.warp.sync 	-1;
	// begin inline asm
	mma.sync.aligned.row.col.m8n8k32.s32.s4.s4.s32 {%r44353, %r44354}, {%r49150}, {%r49150}, {%r44347, %r44348};

	// end inline asm
	bar.warp.sync 	-1;
	// begin inline asm
	mma.sync.aligned.row.col.m8n8k32.s32.s4.s4.s32 {%r44359, %r44360}, {%r49150}, {%r49150}, {%r44353, %r44354};

	// end inline asm
	bar.warp.sync 	-1;
	// begin inline asm
	mma.sync.aligned.row.col.m8n8k32.s32.s4.s4.s32 {%r44365, %r44366}, {%r49150}, {%r49150}, {%r44359, %r44360};

	// end inline asm
	bar.warp.sync 	-1;
	// begin inline asm
	mma.sync.aligned.row.col.m8n8k32.s32.s4.s4.s32 {%r44371, %r44372}, {%r49150}, {%r49150}, {%r44365, %r44366};

	// end inline asm
	bar.warp.sync 	-1;
	// begin inline asm
	mma.sync.aligned.row.col.m8n8k32.s32.s4.s4.s32 {%r44377, %r44378}, {%r49150}, {%r49150}, {%r44371, %r44372};

	// end inline asm
	bar.warp.sync 	-1;
	// begin inline asm
	mma.sync.aligned.row.col.m8n8k32.s32.s4.s4.s32 {%r44383, %r44384}, {%r49150}, {%r49150}, {%r44377, %r44378};

	// end inline asm
	bar.warp.sync 	-1;
	// begin inline asm
	mma.sync.aligned.row.col.m8n8k32.s32.s4.s4.s32 {%r44389, %r44390}, {%r49150}, {%r49150}, {%r44383, %r44384};

	// end inline asm
	bar.warp.sync 	-1;
	// begin inline asm
	mma.sync.aligned.row.col.m8n8k32.s32.s4.s4.s32 {%r44395, %r44396}, {%r49150}, {%r49150}, {%r44389, %r44390};

	// end inline asm
	bar.warp.sync 	-1;
	// begin inline asm
	mma.sync.aligned.row.col.m8n8k32.s32.s4.s4.s32 {%r44401, %r44402}, {%r49150}, {%r49150}, {%r44395, %r44396};

	// end inline asm
	bar.warp.sync 	-1;
	// begin inline asm
	mma.sync.aligned.row.col.m8n8k32.s32.s4.s4.s32 {%r44407, %r44408}, {%r49150}, {%r49150}, {%r44401, %r44402};

	// end inline asm
	bar.warp.sync 	-1;
	// begin inline asm
	mma.sync.aligned.row.col.m8n8k32.s32.s4.s4.s32 {%r44413, %r44414}, {%r49150}, {%r49150}, {%r44407, %r44408};

	// end inline asm
	bar.warp.sync 	-1;
	// begin inline asm
	mma.sync.aligned.row.col.m8n8k32.s32.s4.s4.s32 {%r44419, %r44420}, {%r49150}, {%r49150}, {%r44413, %r44414};

	// end inline asm
	bar.warp.sync 	-1;
	// begin inline asm
	mma.sync.aligned.row.col.m8n8k32.s32.s4.s4.s32 {%r44425, %r44426}, {%r49150}, {%r49150}, {%r44419, %r44420};

	// end inline asm
	bar.warp.sync 	-1;
	// begin inline asm
	mma.sync.aligned.row.col.m8n8k32.s32.s4.s4.s32 {%r44431, %r44432}, {%r49150}, {%r49150}, {%r44425, %r44426};

	// end inline asm
	bar.warp.sync 	-1;
	// begin inline asm
	mma.sync.aligned.row.col.m8n8k32.s32.s4.s4.s32 {%r44437, %r44438}, {%r49150}, {%r49150}, {%r44431, %r44432};

	// end inline asm
	bar.warp.sync 	-1;
	// begin inline asm
	mma.sync.aligned.row.col.m8n8k32.s32.s4.s4.s32 {%r44443, %r44444}, {%r49150}, {%r49150}, {%r44437, %r44438};

	// end inline asm
	bar.warp.sync 	-1;
	// begin inline asm
	mma.sync.aligned.row.col.m8n8k32.s32.s4.s4.s32 {%r44449, %r44450}, {%r49150}, {%r49150}, {%r44443, %r44444};

	// end inline asm
	bar.warp.sync 	-1;
	// begin inline asm
	mma.sync.aligned.row.col.m8n8k32.s32.s4.s4.s32 {%r44455, %r44456}, {%r49150}, {%r49150}, {%r44449, %r44450};

	// end inline asm
	bar.warp.sync 	-1;
	// begin inline asm
	mma.sync.aligned.row.col.m8n8k32.s32.s4.s4.s32 {%r44461, %r44462}, {%r49150}, {%r49150}, {%r44455, %r44456};

	// end inline asm
	bar.warp.sync 	-1;
	// begin inline asm
	mma.sync.aligned.row.col.m8n8k32.s32.s4.s4.s32 {%r44467, %r44468}, {%r49150}, {%r49150}, {%r44461, %r44462};

	// end inline asm
	bar.warp.sync 	-1;
	// begin inline asm
	mma.sync.aligned.row.col.m8n8k32.s32.s4.s4.s32 {%r44473, %r44474}, {%r49150}, {%r49150}, {%r44467, %r44468};

	// end inline asm
	bar.warp.sync 	-1;
	// begin inline asm
	mma.sync.aligned.row.col.m8n8k32.s32.s4.s4.s32 {%r44479, %r44480}, {%r49150}, {%r49150}, {%r44473, %r44474};

	// end inline asm
	bar.warp.sync 	-1;
	// begin inline asm
	mma.sync.aligned.row.col.m8n8k32.s32.s4.s4.s32 {%r44485, %r44486}, {%r49150}, {%r49150}, {%r44479, %r44480};

	// end inline asm
	bar.warp.sync 	-1;
	// begin inline asm
	mma.sync.aligned.row.col.m8n8k32.s32.s4.s4.s32 {%r44491, %r44492}, {%r49150}, {%r49150}, {%r44485, %r44486};

	// end inline asm
	bar.warp.sync 	-1;
	// begin inline asm
	mma.sync.aligned.row.col.m8n8k32.s32.s4.s4.s32 {%r44497, %r44498}, {%r49150}, {%r49150}, {%r44491, %r44492};

	// end inline asm
	bar.warp.sync 	-1;
	// begin inline asm
	mma.sync.aligned.row.col.m8n8k32.s32.s4.s4.s32 {%r44503, %r44504}, {%r49150}, {%r49150}, {%r44497, %r44498};

	// end inline asm
	bar.warp.sync 	-1;
	// begin inline asm
	mma.sync.aligned.row.col.m8n8k32.s32.s4.s4.s32 {%r44509, %r44510}, {%r49150}, {%r49150}, {%r44503, %r44504};

	// end inline asm
	bar.warp.sync 	-1;
	// begin inline asm
	mma.sync.aligned.row.col.m8n8k32.s32.s4.s4.s32 {%r44515, %r44516}, {%r49150}, {%r49150}, {%r44509, %r44510};

	// end inline asm
	bar.warp.sync 	-1;
	// begin inline asm
	mma.sync.aligned.row.col.m8n8k32.s32.s4.s4.s32 {%r44521, %r44522}, {%r49150}, {%r49150}, {%r44515, %r44516};

	// end inline asm
	bar.warp.sync 	-1;
	// begin inline asm
	mma.sync.aligned.row.col.m8n8k32.s32.s4.s4.s32 {%r44527, %r44528}, {%r49150}, {%r49150}, {%r44521, %r44522};

	// end inline asm
	bar.warp.sync 	-1;
	// begin inline asm
	mma.sync.aligned.row.col.m8n8k32.s32.s4.s4.s32 {%r44533, %r44534}, {%r49150}, {%r49150}, {%r44527, %r44528};

	// end inline asm
	bar.warp.sync 	-1;
	// begin inline asm
	mma.sync.aligned.row.col.m8n8k32.s32.s4.s4.s32 {%r44539, %r44540}, {%r49150}, {%r49150}, {%r44533, %r44534};

	// end inline asm
	bar.warp.sync 	-1;
	// begin inline asm
	mma.sync.aligned.row.col.m8n8k32.s32.s4.s4.s32 {%r44545, %r44546}, {%r49150}, {%r49150}, {%r44539, %r44540};

	// end inline asm
	bar.warp.sync 	-1;
	// begin inline asm
	mma.sync.aligned.row.col.m8n8k32.s32.s4.s4.s32 {%r44551, %r44552}, {%r49150}, {%r49150}, {%r44545, %r44546};

	// end inline asm
	bar.warp.sync 	-1;
	// begin inline asm
	mma.sync.aligned.row.col.m8n8k32.s32.s4.s4.s32 {%r44557, %r44558}, {%r49150}, {%r49150}, {%r44551, %r44552};

	// end inline asm
	bar.warp.sync 	-1;
	// begin inline asm
	mma.sync.aligned.row.col.m8n8k32.s32.s4.s4.s32 {%r44563, %r44564}, {%r49150}, {%r49150}, {%r44557, %r44558};

	// end inline asm
	bar.warp.sync 	-1;
	// begin inline asm
	mma.sync.aligned.row.col.m8n8k32.s32.s4.s4.s32 {%r44569, %r44570}, {%r49150}, {%r49150}, {%r44563, %r44564};

	// end inline asm
	bar.warp.sync 	-1;
	// begin inline asm
	mma.sync.aligned.row.col.m8n8k32.s32.s4.s4.s32 {%r44575, %r44576}, {%r49150}, {%r49150}, {%r44569, %r44570};

	// end inline asm
	bar.warp.sync 	-1;
	// begin inline asm
	mma.sync.aligned.row.col.m8n8k32.s32.s4.s4.s32 {%r44581, %r44582}, {%r49150}, {%r49150}, {%r44575, %r44576};

	// end inline asm
	bar.warp.sync 	-1;
	// begin inline asm
	mma.sync.aligned.row.col.m8n8k32.s32.s4.s4.s32 {%r44587, %r44588}, {%r49150}, {%r49150}, {%r44581, %r44582};

	// end inline asm
	bar.warp.sync 	-1;
	// begin inline asm
	mma.sync.aligned.row.col.m8n8k32.s32.s4.s4.s32 {%r44593, %r44594}, {%r49150}, {%r49150}, {%r44587, %r44588};

	// end inline asm
	bar.warp.sync 	-1;
	// begin inline asm
	mma.sync.aligned.row.col.m8n8k32.s32.s4.s4.s32 {%r44599, %r44600}, {%r49150}, {%r49150}, {%r44593, %r44594};

	// end inline asm
	bar.warp.sync 	-1;
	// begin inline asm
	mma.sync.aligned.row.col.m8n8k32.s32.s4.s4.s32 {%r44605, %r44606}, {%r49150}, {%r49150}, {%r44599, %r44600};

	// end inline asm
	bar.warp.sync 	-1;
	// begin inline asm
	mma.sync.aligned.row.col.m8n8k32.s32.s4.s4.s32 {%r44611, %r44612}, {%r49150}, {%r49150}, {%r44605, %r44606};

	// end inline asm
	bar.warp.sync 	-1;
	// begin inline asm
	mma.sync.aligned.row.col.m8n8k32.s32.s4.s4.s32 {%r44617, %r44618}, {%r49150}, {%r49150}, {%r44611, %r44612};

	// end inline asm
	bar.warp.sync 	-1;
	// begin inline asm
	mma.sync.aligned.row.col.m8n8k32.s32.s4.s4.s32 {%r44623, %r44624}, {%r49150}, {%r49150}, {%r44617, %r44618};

	// end inline asm
	bar.warp.sync 	-1;
	// begin inline asm
	mma.sync.aligned.row.col.m8n8k32.s32.s4.s4.s32 {%r44629, %r44630}, {%r49150}, {%r49150}, {%r44623, %r44624};

	// end inline asm
	bar.warp.sync 	-1;
	// begin inline asm
	mma.sync.aligned.row.col.m8n8k32.s32.s4.s4.s32 {%r44635, %r44636}, {%r49150}, {%r49150}, {%r44629, %r44630};

	// end inline asm
	bar.warp.sync 	-1;
	// begin inline asm
	mma.sync.aligned.row.col.m8n8k32.s32.s4.s4.s32 {%r44641, %r44642}, {%r49150}, {%r49150}, {%r44635, %r44636};

	// end inline asm
	bar.warp.sync 	-1;
	// begin inline asm
	mma.sync.aligned.row.col.m8n8k32.s32.s4.s4.s32 {%r44647, %r44648}, {%r49150}, {%r49150}, {%r44641, %r44642};

	// end inline asm
	bar.warp.sync 	-1;
	// begin inline asm
	mma.sync.aligned.row.col.m8n8k32.s32.s4.s4.s32 {%r44653, %r44654}, {%r49150}, {%r49150}, {%r44647, %r44648};

	// end inline asm
	bar.warp.sync 	-1;
	// begin inline asm
	mma.sync.aligned.row.col.m8n8k32.s32.s4.s4.s32 {%r44659, %r44660}, {%r49150}, {%r49150}, {%r44653, %r44654};

	// end inline asm
	bar.warp.sync 	-1;
	// begin inline asm
	mma.sync.aligned.row.col.m8n8k32.s32.s4.s4.s32 {%r44665, %r44666}, {%r49150}, {%r49150}, {%r44659, %r44660};

	// end inline asm
	bar.warp.sync 	-1;
	// begin inline asm
	mma.sync.aligned.row.col.m8n8k32.s32.s4.s4.s32 {%r44671, %r44672}, {%r49150}, {%r49150}, {%r44665, %r44666};

	// end inline asm
	bar.warp.sync 	-1;
	// begin inline asm
	mma.sync.aligned.row.col.m8n8k32.s32.s4.s4.s32 {%r44677, %r44678}, {%r49150}, {%r49150}, {%r44671, %r44672};

	// end inline asm
	bar.warp.sync 	-1;
	// begin inline asm
	mma.sync.aligned.row.col.m8n8k32.s32.s4.s4.s32 {%r44683, %r44684}, {%r49150}, {%r49150}, {%r44677, %r44678};

	// end inline asm
	bar.warp.sync 	-1;
	// begin inline asm
	mma.sync.aligned.row.col.m8n8k32.s32.s4.s4.s32 {%r44689, %r44690}, {%r49150}, {%r49150}, {%r44683, %r44684};

	// end inline asm
	bar.warp.sync 	-1;
	// begin inline asm
	mma.sync.aligned.row.col.m8n8k32.s32.s4.s4.s32 {%r44695, %r44696}, {%r49150}, {%r49150}, {%r44689, %r44690};

	// end inline asm
	bar.warp.sync 	-1;
	// begin inline asm
	mma.sync.aligned.row.col.m8n8k32.s32.s4.s4.s32 {%r44701, %r44702}, {%r49150}, {%r49150}, {%r44695, %r44696};

	// end inline asm
	bar.warp.sync 	-1;
	// begin inline asm
	mma.sync.aligned.row.col.m8n8k32.s32.s4.s4.s32 {%r44707, %r44708}, {%r49150}, {%r49150}, {%r44701, %r44702};

	// end inline asm
	bar.warp.sync 	-1;
	// begin inline asm
	mma.sync.aligned.row.col.m8n8k32.s32.s4.s4.s32 {%r44713, %r44714}, {%r49150}, {%r49150}, {%r44707, %r44708};

	// end inline asm
	bar.warp.sync 	-1;
	// begin inline asm
	mma.sync.aligned.row.col.m8n8k32.s32.s4.s4.s32 {%r44719, %r44720}, {%r49150}, {%r49150}, {%r44713, %r44714};

	// end inline asm
	bar.warp.sync 	-1;
	// begin inline asm
	mma.sync.aligned.row.col.m8n8k32.s32.s4.s4.s32 {%r44725, %r44726}, {%r49150}, {%r49150}, {%r44719, %r44720};

	// end inline asm
	bar.warp.sync 	-1;
	// begin inline asm
	mma.sync.aligned.row.col.m8n8k32.s32.s4.s4.s32 {%r44731, %r44732}, {%r49150}, {%r49150}, {%r44725, %r44726};

	// end inline asm
	bar.warp.sync 	-1;
	// begin inline asm
	mma.sync.aligned.row.col.m8n8k32.s32.s4.s4.s32 {%r44737, %r44738}, {%r49150}, {%r49150}, {%r44731, %r44732};

	// end inline asm
	bar.warp.sync 	-1;
	// begin inline asm
	mma.sync.aligned.row.col.m8n8k32.s32.s4.s4.s32 {%r44743, %r44744}, {%r49150}, {%r49150}, {%r44737, %r44738};

	// end inline asm
	bar.warp.sync 	-1;
	// begin inline asm
	mma.sync.aligned.row.col.m8n8k32.s32.s4.s4.s32 {%r44749, %r44750}, {%r49150}, {%r49150}, {%r44743, %r44744};

	// end inline asm
	bar.warp.sync 	-1;
	// begin inline asm
	mma.sync.aligned.row.col.m8n8k32.s32.s4.s4.s32 {%r44755, %r44756}, {%r49150}, {%r49150}, {%r44749, %r44750};

	// end inline asm
	bar.warp.sync 	-1;
	// begin inline asm
	mma.sync.aligned.row.col.m8n8k32.s32.s4.s4.s32 {%r44761, %r44762}, {%r49150}, {%r49150}, {%r44755, %r44756};

	// end inline asm
	bar.warp.sync 	-1;
	// begin inline asm
	mma.sync.aligned.row.col.m8n8k32.s32.s4.s4.s32 {%r44767, %r44768}, {%r49150}, {%r49150}, {%r44761, %r44762};

	// end inline asm
	bar.warp.sync 	-1;
	// begin inline asm
	mma.sync.aligned.row.col.m8n8k32.s32.s4.s4.s32 {%r44773, %r44774}, {%r49150}, {%r49150}, {%r44767, %r44768};

	// end inline asm
	bar.warp.sync 	-1;
	// begin inline asm
	mma.sync.aligned.row.col.m8n8k32.s32.s4.s4.s32 {%r44779, %r44780}, {%r49150}, {%r49150}, {%r44773, %r44774};

	// end inline asm
	bar.warp.sync 	-1;
	// begin inline asm
	mma.sync.aligned.row.col.m8n8k32.s32.s4.s4.s32 {%r44785, %r44786}, {%r49150}, {%r49150}, {%r44779, %r44780};

	// end inline asm
	bar.warp.sync 	-1;
	// begin inline asm
	mma.sync.aligned.row.col.m8n8k32.s32.s4.s4.s32 {%r44791, %r44792}, {%r49150}, {%r49150}, {%r44785, %r44786};

	// end inline asm
	bar.warp.sync 	-1;
	// begin inline asm
	mma.sync.aligned.row.col.m8n8k32.s32.s4.s4.s32 {%r44797, %r44798}, {%r49150}, {%r49150}, {%r44791, %r44792};

	// end inline asm
	bar.warp.sync 	-1;
	// begin inline asm
	mma.sync.aligned.row.col.m8n8k32.s32.s4.s4.s32 {%r44803, %r44804}, {%r49150}, {%r49150}, {%r44797, %r44798};

	// end inline asm
	bar.warp.sync 	-1;
	// begin inline asm
	mma.sync.aligned.row.col.m8n8k32.s32.s4.s4.s32 {%r44809, %r44810}, {%r49150}, {%r49150}, {%r44803, %r44804};

	// end inline asm
	bar.warp.sync 	-1;
	// begin inline asm
	mma.sync.aligned.row.col.m8n8k32.s32.s4.s4.s32 {%r44815, %r44816}, {%r49150}, {%r49150}, {%r44809, %r44810};

	// end inline asm
	bar.warp.sync 	-1;
	// begin inline asm
	mma.sync.aligned.row.col.m8n8k32.s32.s4.s4.s32 {%r44821, %r44822}, {%r49150}, {%r49150}, {%r44815, %r44816};

	// end inline asm
	bar.warp.sync 	-1;
	// begin inline asm
	mma.sync.aligned.row.col.m8n8k32.s32.s4.s4.s32 {%r44827, %r44828}, {%r49150}, {%r49150}, {%r44821, %r44822};

	// end inline asm
	bar.warp.sync 	-1;
	// begin inline asm
	mma.sync.aligned.row.col.m8n8k32.s32.s4.s4.s32 {%r44833, %r44834}, {%r49150}, {%r49150}, {%r44827, %r44828};

	// end inline asm
	bar.warp.sync 	-1;
	// begin inline asm
	mma.sync.aligned.row.col.m8n8k32.s32.s4.s4.s32 {%r44839, %r44840}, {%r49150}, {%r49150}, {%r44833, %r44834};

	// end inline asm
	bar.warp.sync 	-1;
	// begin inline asm
	mma.sync.aligned.row.col.m8n8k32.s32.s4.s4.s32 {%r44845, %r44846}, {%r49150}, {%r49150}, {%r44839, %r44840};

	// end inline asm
	bar.warp.sync 	-1;
	// begin inline asm
	mma.sync.aligned.row.col.m8n8k32.s32.s4.s4.s32 {%r44851, %r44852}, {%r49150}, {%r49150}, {%r44845, %r44846};

	// end inline asm
	bar.warp.sync 	-1;
	// begin inline asm
	mma.sync.aligned.row.col.m8n8k32.s32.s4.s4.s32 {%r44857, %r44858}, {%r49150}, {%r49150}, {%r44851, %r44852};

	// end inline asm
	bar.warp.sync 	-1;
	// begin inline asm
	mma.sync.aligned.row.col.m8n8k32.s32.s4.s4.s32 {%r44863, %r44864}, {%r49150}, {%r49150}, {%r44857, %r44858};

	// end inline asm
	bar.warp.sync 	-1;
	// begin inline asm
	mma.sync.aligned.row.col.m8n8k32.s32.s4.s4.s32 {%r44869, %r44870}, {%r49150}, {%r49150}, {%r44863, %r44864};

	// end inline asm
	bar.warp.sync 	-1;
	// begin inline asm
	mma.sync.aligned.row.col.m8n8k32.s32.s4.s4.s32 {%r44875, %r44876}, {%r49150}, {%r49150}, {%r44869, %r44870};

	// end inline asm
	bar.warp.sync 	-1;
	// begin inline asm
	mma.sync.aligned.row.col.m8n8k32.s32.s4.s4.s32 {%r44881, %r44882}, {%r49150}, {%r49150}, {%r44875, %r44876};

	// end inline asm
	bar.warp.sync 	-1;
	// begin inline asm
	mma.sync.aligned.row.col.m8n8k32.s32.s4.s4.s32 {%r44887, %r44888}, {%r49150}, {%r49150}, {%r44881, %r44882};

	// end inline asm
	bar.warp.sync 	-1;
	// begin inline asm
	mma.sync.aligned.row.col.m8n8k32.s32.s4.s4.s32 {%r44893, %r44894}, {%r49150}, {%r49150}, {%r44887, %r44888};

	// end inline asm
	bar.warp.sync 	-1;
	// begin inline asm
	mma.sync.aligned.row.col.m8n8k32.s32.s4.s4.s32 {%r44899, %r44900}, {%r49150}, {%r49150}, {%r44893, %r44894};

	// end inline asm
	bar.warp.sync 	-1;
	// begin inline asm
	mma.sync.aligned.row.col.m8n8k32.s32.s4.s4.s32 {%r44905, %r44906}, {%r49150}, {%r49150}, {%r44899, %r44900};

	// end inline asm
	bar.warp.sync 	-1;
	// begin inline asm
	mma.sync.aligned.row.col.m8n8k32.s32.s4.s4.s32 {%r44911, %r44912}, {%r49150}, {%r49150}, {%r44905, %r44906};

	// end inline asm
	bar.warp.sync 	-1;
	// begin inline asm
	mma.sync.aligned.row.col.m8n8k32.s32.s4.s4.s32 {%r44917, %r44918}, {%r49150}, {%r49150}, {%r44911, %r44912};

	// end inline asm
	bar.warp.sync 	-1;
	// begin inline asm
	mma.sync.aligned.row.col.m8n8k32.s32.s4.s4.s32 {%r44923, %r44924}, {%r49150}, {%r49150}, {%r44917, %r44918};

	// end inline asm
	bar.warp.sync 	-1;
	// begin inline asm
	mma.sync.aligned.row.col.m8n8k32.s32.s4.s4.s32 {%r44929, %r44930}, {%r49150}, {%r49150}, {%r44923, %r44924};

	// end inline asm
	bar.warp.sync 	-1;
	// begin inline asm
	mma.sync.aligned.row.col.m8n8k32.s32.s4.s4.s32 {%r44935, %r44936}, {%r49150}, {%r49150}, {%r44929, %r44930};

	// end inline asm
	bar.warp.sync 	-1;
	// begin inline asm
	mma.sync.aligned.row.col.m8n8k32.s32.s4.s4.s32 {%r44941, %r44942}, {%r49150}, {%r49150}, {%r44935, %r44936};

	// end inline asm
	bar.warp.sync 	-1;
	// begin inline asm
	mma.sync.aligned.row.col.m8n8k32.s32.s4.s4.s32 {%r44947, %r44948}, {%r49150}, {%r49150}, {%r44941, %r44942};

	// end inline asm
	bar.warp.sync 	-1;
	// begin inline asm
	mma.sync.aligned.row.col.m8n8k32.s32.s4.s4.s32 {%r44953, %r44954}, {%r49150}, {%r49150}, {%r44947, %r44948};

	// end inline asm
	bar.warp.sync 	-1;
	// begin inline asm
	mma.sync.aligned.row.col.m8n8k32.s32.s4.s4.s32 {%r44959, %r44960}, {%r49150}, {%r49150}, {%r44953, %r44954};

	// end inline asm
	bar.warp.sync 	-1;
	// begin inline asm
	mma.sync.aligned.row.col.m8n8k32.s32.s4.s4.s32 {%r44965, %r44966}, {%r49150}, {%r49150}, {%r44959, %r44960};

	// end inline asm
	bar.warp.sync 	-1;
	// begin inline asm
	mma.sync.aligned.row.col.m8n8k32.s32.s4.s4.s32 {%r44971, %r44972}, {%r49150}, {%r49150}, {%r44965, %r44966};

	// end inline asm
	bar.warp.sync 	-1;
	// begin inline asm
	mma.sync.aligned.row.col.m8n8k32.s32.s4.s4.s32 {%r44977, %r44978}, {%r49150}, {%r49150}, {%r44971, %r44972};

	// end inline asm
	bar.warp.sync 	-1;
	// begin inline asm
	mma.sync.aligned.row.col.m8n8k32.s32.s4.s4.s32 {%r44983, %r44984}, {%r49150}, {%r49150}, {%r44977, %r44978};

	// end inline asm
	bar.warp.sync 	-1;
	// begin inline asm
	mma.sync.aligned.row.col.m8n8k32.s32.s4.s4.s32 {%r44989, %r44990}, {%r49150}, {%r49150}, {%r44983, %r44984};

	// end inline asm
	bar.warp.sync 	-1;
	// begin inline asm
	mma.sync.aligned.row.col.m8n8k32.s32.s4.s4.s32 {%r44995, %r44996}, {%r49150}, {%r49150}, {%r44989, %r44990};

	// end inline asm
	bar.warp.sync 	-1;
	// begin inline asm
	mma.sync.aligned.row.col.m8n8k32.s32.s4.s4.s32 {%r45001, %r45002}, {%r49150}, {%r49150}, {%r44995, %r44996};

	// end inline asm
	bar.warp.sync 	-1;
	// begin inline asm
	mma.sync.aligned.row.col.m8n8k32.s32.s4.s4.s32 {%r45007, %r45008}, {%r49150}, {%r49150}, {%r45001, %r45002};

	// end inline asm
	bar.warp.sync 	-1;
	// begin inline asm
	mma.sync.aligned.row.col.m8n8k32.s32.s4.s4.s32 {%r45013, %r45014}, {%r49150}, {%r49150}, {%r45007, %r45008};

	// end inline asm
	bar.warp.sync 	-1;
	// begin inline asm
	mma.sync.aligned.row.col.m8n8k32.s32.s4.s4.s32 {%r45019, %r45020}, {%r49150}, {%r49150}, {%r45013, %r45014};

	// end inline asm
	bar.warp.sync 	-1;
	// begin inline asm
	mma.sync.aligned.row.col.m8n8k32.s32.s4.s4.s32 {%r45025, %r45026}, {%r49150}, {%r49150}, {%r45019, %r45020};

	// end inline asm
	bar.warp.sync 	-1;
	// begin inline asm
	mma.sync.aligned.row.col.m8n8k32.s32.s4.s4.s32 {%r45031, %r45032}, {%r49150}, {%r49150}, {%r45025, %r45026};

	// end inline asm
	bar.warp.sync 	-1;
	// begin inline asm
	mma.sync.aligned.row.col.m8n8k32.s32.s4.s4.s32 {%r45037, %r45038}, {%r49150}, {%r49150}, {%r45031, %r45032};

	// end inline asm
	bar.warp.sync 	-1;
	// begin inline asm
	mma.sync.aligned.row.col.m8n8k32.s32.s4.s4.s32 {%r45043, %r45044}, {%r49150}, {%r49150}, {%r45037, %r45038};

	// end inline asm
	bar.warp.sync 	-1;
	// begin inline asm
	mma.sync.aligned.row.col.m8n8k32.s32.s4.s4.s32 {%r45049, %r45050}, {%r49150}, {%r49150}, {%r45043, %r45044};

	// end inline asm
	bar.warp.sync 	-1;
	// begin inline asm
	mma.sync.aligned.row.col.m8n8k32.s32.s4.s4.s32 {%r45055, %r45056}, {%r49150}, {%r49150}, {%r45049, %r45050};

	// end inline asm
	bar.warp.sync 	-1;
	// begin inline asm
	mma.sync.aligned.row.col.m8n8k32.s32.s4.s4.s32 {%r45061, %r45062}, {%r49150}, {%r49150}, {%r45055, %r45056};

	// end inline asm
	bar.warp.sync 	-1;
	// begin inline asm
	mma.sync.aligned.row.col.m8n8k32.s32.s4.s4.s32 {%r45067, %r45068}, {%r49150}, {%r49150}, {%r45061, %r45062};

	// end inline asm
	bar.warp.sync 	-1;
	// begin inline asm
	mma.sync.aligned.row.col.m8n8k32.s32.s4.s4.s32 {%r45073, %r45074}, {%r49150}, {%r49150}, {%r45067, %r45068};

	// end inline asm
	bar.warp.sync 	-1;
	// begin inline asm
	mma.sync.aligned.row.col.m8n8k32.s32.s4.s4.s32 {%r45079, %r45080}, {%r49150}, {%r49150}, {%r45073, %r45074};

	// end inline asm
	bar.warp.sync 	-1;
	// begin inline asm
	mma.sync.aligned.row.col.m8n8k32.s32.s4.s4.s32 {%r45085, %r45086}, {%r49150}, {%r49150}, {%r45079, %r45080};

	// end inline asm
	bar.warp.sync 	-1;
	// begin inline asm
	mma.sync.aligned.row.col.m8n8k32.s32.s4.s4.s32 {%r45091, %r45092}, {%r49150}, {%r49150}, {%r45085, %r45086};

	// end inline asm
	bar.warp.sync 	-1;
	// begin inline asm
	mma.sync.aligned.row.col.m8n8k32.s32.s4.s4.s32 {%r45097, %r45098}, {%r49150}, {%r49150}, {%r45091, %r45092};

	// end inline asm
	bar.warp.sync 	-1;
	// begin inline asm
	mma.sync.aligned.row.col.m8n8k32.s32.s4.s4.s32 {%r45103, %r45104}, {%r49150}, {%r49150}, {%r45097, %r45098};

	// end inline asm
	bar.warp.sync 	-1;
	// begin inline asm
	mma.sync.aligned.row.col.m8n8k32.s32.s4.s4.s32 {%r45109, %r45110}, {%r49150}, {%r49150}, {%r45103, %r45104};

	// end inline asm
	bar.warp.sync 	-1;
	// begin inline asm
	mma.sync.aligned.row.col.m8n8k32.s32.s4.s4.s32 {%r45115, %r45116}, {%r49150}, {%r49150}, {%r45109, %r45110};

	// end inline asm
	bar.warp.sync 	-1;
	// begin inline asm
	mma.sync.aligned.row.col.m8n8k32.s32.s4.s4.s32 {%r45121, %r45122}, {%r49150}, {%r49150}, {%r45115, %r45116};

	// end inline asm
	bar.warp.sync 	-1;
	// begin inline asm
	mma.sync.aligned.row.col.m8n8k32.s32.s4.s4.s32 {%r45127, %r45128}, {%r49150}, {%r49150}, {%r45121, %r45122};

	// end inline asm
	bar.warp.sync 	-1;
	// begin inline asm
	mma.sync.aligned.row.col.m8n8k32.s32.s4.s4.s32 {%r45133, %r45134}, {%r49150}, {%r49150}, {%r45127, %r45128};

	// end inline asm
	bar.warp.sync 	-1;
	// begin inline asm
	mma.sync.aligned.row.col.m8n8k32.s32.s4.s4.s32 {%r45139, %r45140}, {%r49150}, {%r49150}, {%r45133, %r45134};

	// end inline asm
	bar.warp.sync 	-1;
	// begin inline asm
	mma.sync.aligned.row.col.m8n8k32.s32.s4.s4.s32 {%r45145, %r45146}, {%r49150}, {%r49150}, {%r45139, %r45140};

	// end inline asm
	bar.warp.sync 	-1;
	// begin inline asm
	mma.sync.aligned.row.col.m8n8k32.s32.s4.s4.s32 {%r45151, %r45152}, {%r49150}, {%r49150}, {%r45145, %r45146};

	// end inline asm
	bar.warp.sync 	-1;
	// begin inline asm
	mma.sync.aligned.row.col.m8n8k32.s32.s4.s4.s32 {%r45157, %r45158}, {%r49150}, {%r49150}, {%r45151, %r45152};

	// end inline asm
	bar.warp.sync 	-1;
	// begin inline asm
	mma.sync.aligned.row.col.m8n8k32.s32.s4.s4.s32 {%r45163, %r45164}, {%r49150}, {%r49150}, {%r45157, %r45158};

	// end inline asm
	bar.warp.sync 	-1;
	// begin inline asm
	mma.sync.aligned.row.col.m8n8k32.s32.s4.s4.s32 {%r45169, %r45170}, {%r49150}, {%r49150}, {%r45163, %r45164};

	// end inline asm
	bar.warp.sync 	-1;
	// begin inline asm
	mma.sync.aligned.row.col.m8n8k32.s32.s4.s4.s32 {%r45175, %r45176}, {%r49150}, {%r49150}, {%r45169, %r45170};

	// end inline asm
	bar.warp.sync 	-1;
	// begin inline asm
	mma.sync.aligned.row.col.m8n8k32.s32.s4.s4.s32 {%r45181, %r45182}, {%r49150}, {%r49150}, {%r45175, %r45176};

	// end inline asm
	bar.warp.sync 	-1;
	// begin inline asm
	mma.sync.aligned.row.col.m8n8k32.s32.s4.s4.s32 {%r45187, %r45188}, {%r49150}, {%r49150}, {%r45181, %r45182};

	// end inline asm
	bar.warp.sync 	-1;
	// begin inline asm
	mma.sync.aligned.row.col.m8n8k32.s32.s4.s4.s32 {%r45193, %r45194}, {%r49150}, {%r49150}, {%r45187, %r45188};

	// end inline asm
	bar.warp.sync 	-1;
	// begin inline asm
	mma.sync.aligned.row.col.m8n8k32.s32.s4.s4.s32 {%r45199, %r45200}, {%r49150}, {%r49150}, {%r45193, %r45194};

	// end inline asm
	bar.warp.sync 	-1;
	// begin inline asm
	mma.sync.aligned.row.col.m8n8k32.s32.s4.s4.s32 {%r45205, %r45206}, {%r49150}, {%r49150}, {%r45199, %r45200};

	// end inline asm
	bar.warp.sync 	-1;
	// begin inline asm
	mma.sync.aligned.row.col.m8n8k32.s32.s4.s4.s32 {%r45211, %r45212}, {%r49150}, {%r49150}, {%r45205, %r45206};

	// end inline asm
	bar.warp.sync 	-1;
	// begin inline asm
	mma.sync.aligned.row.col.m8n8k32.s32.s4.s4.s32 {%r45217, %r45218}, {%r49150}, {%r49150}, {%r45211, %r45212};

	// end inline asm
	bar.warp.sync 	-1;
	// begin inline asm
	mma.sync.aligned.row.col.m8n8k32.s32.s4.s4.s32 {%r45223, %r45224}, {%r49150}, {%r49150}, {%r45217, %r45218};

	// end inline asm
	bar.warp.sync 	-1;
	// begin inline asm
	mma.sync.aligned.row.col.m8n8k32.s32.s4.s4.s32 {%r45229, %r45230}, {%r49150}, {%r49150}, {%r45223, %r45224};

	// end inline asm
	bar.warp.sync 	-1;
	// begin inline asm
	mma.sync.aligned.row.col.m8n8k32.s32.s4.s4.s32 {%r45235, %r45236}, {%r49150}, {%r49150}, {%r45229, %r45230};

	// end inline asm
	bar.warp.sync 	-1;
	// begin inline asm
	mma.sync.aligned.row.col.m8n8k32.s32.s4.s4.s32 {%r45241, %r45242}, {%r49150}, {%r49150}, {%r45235, %r45236};

	// end inline asm
	bar.warp.sync 	-1;
	// begin inline asm
	mma.sync.aligned.row.col.m8n8k32.s32.s4.s4.s32 {%r45247, %r45248}, {%r49150}, {%r49150}, {%r45241, %r45242};

	// end inline asm
	bar.warp.sync 	-1;
	// begin inline asm
	mma.sync.aligned.row.col.m8n8k32.s32.s4.s4.s32 {%r45253, %r45254}, {%r49150}, {%r49150}, {%r45247, %r45248};

	// end inline asm
	bar.warp.sync 	-1;
	// begin inline asm
	mma.sync.aligned.row.col.m8n8k32.s32.s4.s4.s32 {%r45259, %r45260}, {%r49150}, {%r49150}, {%r45253, %r45254};

	// end inline asm
	bar.warp.sync 	-1;
	// begin inline asm
	mma.sync.aligned.row.col.m8n8k32.s32.s4.s4.s32 {%r45265, %r45266}, {%r49150}, {%r49150}, {%r45259, %r45260};

	// end inline asm
	bar.warp.sync 	-1;
	// begin inline asm
	mma.sync.aligned.row.col.m8n8k32.s32.s4.s4.s32 {%r45271, %r45272}, {%r49150}, {%r49150}, {%r45265, %r45266};

	// end inline asm
	bar.warp.sync 	-1;
	// begin inline asm
	mma.sync.aligned.row.col.m8n8k32.s32.s4.s4.s32 {%r45277, %r45278}, {%r49150}, {%r49150}, {%r45271, %r45272};

	// end inline asm
	bar.warp.sync 	-1;
	// begin inline asm
	mma.sync.aligned.row.col.m8n8k32.s32.s4.s4.s32 {%r45283, %r45284}, {%r49150}, {%r49150}, {%r45277, %r45278};

	// end inline asm
	bar.warp.sync 	-1;
	// begin inline asm
	mma.sync.aligned.row.col.m8n8k32.s32.s4.s4.s32 {%r45289, %r45290}, {%r49150}, {%r49150}, {%r45283, %r45284};

	// end inline asm
	bar.warp.sync 	-1;
	// begin inline asm
	mma.sync.aligned.row.col.m8n8k32.s32.s4.s4.s32 {%r45295, %r45296}, {%r49150}, {%r49150}, {%r45289, %r45290};

	// end inline asm
	bar.warp.sync 	-1;
	// begin inline asm
	mma.sync.aligned.row.col.m8n8k32.s32.s4.s4.s32 {%r45301, %r45302}, {%r49150}, {%r49150}, {%r45295, %r45296};

	// end inline asm
	bar.warp.sync 	-1;
	// begin inline asm
	mma.sync.aligned.row.col.m8n8k32.s32.s4.s4.s32 {%r45307, %r45308}, {%r49150}, {%r49150}, {%r45301, %r45302};

	// end inline asm
	bar.warp.sync 	-1;
	// begin inline asm
	mma.sync.aligned.row.col.m8n8k32.s32.s4.s4.s32 {%r45313, %r45314}, {%r49150}, {%r49150}, {%r45307, %r45308};

	// end inline asm
	bar.warp.sync 	-1;
	// begin inline asm
	mma.sync.aligned.row.col.m8n8k32.s32.s4.s4.s32 {%r45319, %r45320}, {%r49150}, {%r49150}, {%r45313, %r45314};

	// end inline asm
	bar.warp.sync 	-1;
	// begin inline asm
	mma.sync.aligned.row.col.m8n8k32.s32.s4.s4.s32 {%r45325, %r45326}, {%r49150}, {%r49150}, {%r45319, %r45320};

	// end inline asm
	bar.warp.sync 	-1;
	// begin inline asm
	mma.sync.aligned.row.col.m8n8k32.s32.s4.s4.s32 {%r45331, %r45332}, {%r49150}, {%r49150}, {%r45325, %r45326};

	// end inline asm
	bar.warp.sync 	-1;
	// begin inline asm
	mma.sync.aligned.row.col.m8n8k32.s32.s4.s4.s32 {%r45337, %r45338}, {%r49150}, {%r49150}, {%r45331, %r45332};

	// end inline asm
	bar.warp.sync 	-1;
	// begin inline asm
	mma.sync.aligned.row.col.m8n8k32.s32.s4.s4.s32 {%r45343, %r45344}, {%r49150}, {%r49150}, {%r45337, %r45338};

	// end inline asm
	bar.warp.sync 	-1;
	// begin inline asm
	mma.sync.aligned.row.col.m8n8k32.s32.s4.s4.s32 {%r45349, %r45350}, {%r49150}, {%r49150}, {%r45343, %r45344};

	// end inline asm
	bar.warp.sync 	-1;
	// begin inline asm
	mma.sync.aligned.row.col.m8n8k32.s32.s4.s4.s32 {%r45355, %r45356}, {%r49150}, {%r49150}, {%r45349, %r45350};

	// end inline asm
	bar.warp.sync 	-1;
	// begin inline asm
	mma.sync.aligned.row.col.m8n8k32.s32.s4.s4.s32 {%r45361, %r45362}, {%r49150}, {%r49150}, {%r45355, %r45356};

	// end inline asm
	bar.warp.sync 	-1;
	// begin inline asm
	mma.sync.aligned.row.col.m8n8k32.s32.s4.s4.s32 {%r45367, %r45368}, {%r49150}, {%r49150}, {%r45361, %r45362};

	// end inline asm
	bar.warp.sync 	-1;
	// begin inline asm
	mma.sync.aligned.row.col.m8n8k32.s32.s4.s4.s32 {%r45373, %r45374}, {%r49150}, {%r49150}, {%r45367, %r45368};

	// end inline asm
	bar.warp.sync 	-1;
	// begin inline asm
	mma.sync.aligned.row.col.m8n8k32.s32.s4.s4.s32 {%r45379, %r45380}, {%r49150}, {%r49150}, {%r45373, %r45374};

	// end inline asm
	bar.warp.sync 	-1;
	// begin inline asm
	mma.sync.aligned.row.col.m8n8k32.s32.s4.s4.s32 {%r45385, %r45386}, {%r49150}, {%r49150}, {%r45379, %r45380};

	// end inline asm
	bar.warp.sync 	-1;
	// begin inline asm
	mma.sync.aligned.row.col.m8n8k32.s32.s4.s4.s32 {%r45391, %r45392}, {%r49150}, {%r49150}, {%r45385, %r45386};

	// end inline asm
	bar.warp.sync 	-1;
	// begin inline asm
	mma.sync.aligned.row.col.m8n8k32.s32.s4.s4.s32 {%r45397, %r45398}, {%r49150}, {%r49150}, {%r45391, %r45392};

	// end inline asm
	bar.warp.sync 	-1;
	// begin inline asm
	mma.sync.aligned.row.col.m8n8k32.s32.s4.s4.s32 {%r45403, %r45404}, {%r49150}, {%r49150}, {%r45397, %r45398};

	// end inline asm
	bar.warp.sync 	-1;
	// begin inline asm
	mma.sync.aligned.row.col.m8n8k32.s32.s4.s4.s32 {%r45409, %r45410}, {%r49150}, {%r49150}, {%r45403, %r45404};

	// end inline asm
	bar.warp.sync 	-1;
	// begin inline asm
	mma.sync.aligned.row.col.m8n8k32.s32.s4.s4.s32 {%r45415, %r45416}, {%r49150}, {%r49150}, {%r45409, %r45410};

	// end inline asm
	bar.warp.sync 	-1;
	// begin inline asm
	mma.sync.aligned.row.col.m8n8k32.s32.s4.s4.s32 {%r45421, %r45422}, {%r49150}, {%r49150}, {%r45415, %r45416};

	// end inline asm
	bar.warp.sync 	-1;
	// begin inline asm
	mma.sync.aligned.row.col.m8n8k32.s32.s4.s4.s32 {%r45427, %r45428}, {%r49150}, {%r49150}, {%r45421, %r45422};

	// end inline asm
	bar.warp.sync 	-1;
	// begin inline asm
	mma.sync.aligned.row.col.m8n8k32.s32.s4.s4.s32 {%r45433, %r45434}, {%r49150}, {%r49150}, {%r45427, %r45428};

	// end inline asm
	bar.warp.sync 	-1;
	// begin inline asm
	mma.sync.aligned.row.col.m8n8k32.s32.s4.s4.s32 {%r45439, %r45440}, {%r49150}, {%r49150}, {%r45433, %r45434};

	// end inline asm
	bar.warp.sync 	-1;
	// begin inline asm
	mma.sync.aligned.row.col.m8n8k32.s32.s4.s4.s32 {%r45445, %r45446}, {%r49150}, {%r49150}, {%r45439, %r45440};

	// end inline asm
	bar.warp.sync 	-1;
	// begin inline asm
	mma.sync.aligned.row.col.m8n8k32.s32.s4.s4.s32 {%r45451, %r45452}, {%r49150}, {%r49150}, {%r45445, %r45446};

	// end inline asm
	bar.warp.sync 	-1;
	// begin inline asm
	mma.sync.aligned.row.col.m8n8k32.s32.s4.s4.s32 {%r45457, %r45458}, {%r49150}, {%r49150}, {%r45451, %r45452};

	// end inline asm
	bar.warp.sync 	-1;
	// begin inline asm
	mma.sync.aligned.row.col.m8n8k32.s32.s4.s4.s32 {%r45463, %r45464}, {%r49150}, {%r49150}, {%r45457, %r45458};

	// end inline asm
	bar.warp.sync 	-1;
	// begin inline asm
	mma.sync.aligned.row.col.m8n8k32.s32.s4.s4.s32 {%r45469, %r45470}, {%r49150}, {%r49150}, {%r45463, %r45464};

	// end inline asm
	bar.warp.sync 	-1;
	// begin inline asm
	mma.sync.aligned.row.col.m8n8k32.s32.s4.s4.s32 {%r45475, %r45476}, {%r49150}, {%r49150}, {%r45469, %r45470};

	// end inline asm
	bar.warp.sync 	-1;
	// begin inline asm
	mma.sync.aligned.row.col.m8n8k32.s32.s4.s4.s32 {%r45481, %r45482}, {%r49150}, {%r49150}, {%r45475, %r45476};

	// end inline asm
	bar.warp.sync 	-1;
	// begin inline asm
	mma.sync.aligned.row.col.m8n8k32.s32.s4.s4.s32 {%r45487, %r45488}, {%r49150}, {%r49150}, {%r45481, %r45482};

	// end inline asm
	bar.warp.sync 	-1;
	// begin inline asm
	mma.sync.aligned.row.col.m8n8k32.s32.s4.s4.s32 {%r45493, %r45494}, {%r49150}, {%r49150}, {%r45487, %r45488};

	// end inline asm
	bar.warp.sync 	-1;
	// begin inline asm
	mma.sync.aligned.row.col.m8n8k32.s32.s4.s4.s32 {%r45499, %r45500}, {%r49150}, {%r49150}, {%r45493, %r45494};

	// end inline asm
	bar.warp.sync 	-1;
	// begin inline asm
	mma.sync.aligned.row.col.m8n8k32.s32.s4.s4.s32 {%r45505, %r45506}, {%r49150}, {%r49150}, {%r45499, %r45500};

	// end inline asm
	bar.warp.sync 	-1;
	// begin inline asm
	mma.sync.aligned.row.col.m8n8k32.s32.s4.s4.s32 {%r45511, %r45512}, {%r49150}, {%r49150}, {%r45505, %r45506};

	// end inline asm
	bar.warp.sync 	-1;
	// begin inline asm
	mma.sync.aligned.row.col.m8n8k32.s32.s4.s4.s32 {%r45517, %r45518}, {%r49150}, {%r49150}, {%r45511, %r45512};

	// end inline asm
	bar.warp.sync 	-1;
	// begin inline asm
	mma.sync.aligned.row.col.m8n8k32.s32.s4.s4.s32 {%r45523, %r45524}, {%r49150}, {%r49150}, {%r45517, %r45518};

	// end inline asm
	bar.warp.sync 	-1;
	// begin inline asm
	mma.sync.aligned.row.col.m8n8k32.s32.s4.s4.s32 {%r45529, %r45530}, {%r49150}, {%r49150}, {%r45523, %r45524};

	// end inline asm
	bar.warp.sync 	-1;
	// begin inline asm
	mma.sync.aligned.row.col.m8n8k32.s32.s4.s4.s32 {%r45535, %r45536}, {%r49150}, {%r49150}, {%r45529, %r45530};

	// end inline asm
	bar.warp.sync 	-1;
	// begin inline asm
	mma.sync.aligned.row.col.m8n8k32.s32.s4.s4.s32 {%r45541, %r45542}, {%r49150}, {%r49150}, {%r45535, %r45536};

	// end inline asm
	bar.warp.sync 	-1;
	// begin inline asm
	mma.sync.aligned.row.col.m8n8k32.s32.s4.s4.s32 {%r45547, %r45548}, {%r49150}, {%r49150}, {%r45541, %r45542};

	// end inline asm
	bar.warp.sync 	-1;
	// begin inline asm
	mma.sync.aligned.row.col.m8n8k32.s32.s4.s4.s32 {%r45553, %r45554}, {%r49150}, {%r49150}, {%r45547, %r45548};

	// end inline asm
	bar.warp.sync 	-1;
	// begin inline asm
	mma.sync.aligned.row.col.m8n8k32.s32.s4.s4.s32 {%r45559, %r45560}, {%r49150}, {%r49150}, {%r45553, %r45554};

	// end inline asm
	bar.warp.sync 	-1;
	// begin inline asm
	mma.sync.aligned.row.col.m8n8k32.s32.s4.s4.s32 {%r45565, %r45566}, {%r49150}, {%r49150}, {%r45559, %r45560};

	// end inline asm
	bar.warp.sync 	-1;
	// begin inline asm
	mma.sync.aligned.row.col.m8n8k32.s32.s4.s4.s32 {%r45571, %r45572}, {%r49150}, {%r49150}, {%r45565, %r45566};

	// end inline asm
	bar.warp.sync 	-1;
	// begin inline asm
	mma.sync.aligned.row.col.m8n8k32.s32.s4.s4.s32 {%r45577, %r45578}, {%r49150}, {%r49150}, {%r45571, %r45572};

	// end inline asm
	bar.warp.sync 	-1;
	// begin inline asm
	mma.sync.aligned.row.col.m8n8k32.s32.s4.s4.s32 {%r45583, %r45584}, {%r49150}, {%r49150}, {%r45577, %r45578};

	// end inline asm
	bar.warp.sync 	-1;
	// begin inline asm
	mma.sync.aligned.row.col.m8n8k32.s32.s4.s4.s32 {%r45589, %r45590}, {%r49150}, {%r49150}, {%r45583, %r45584};

	// end inline asm
	bar.warp.sync 	-1;
	// begin inline asm
	mma.sync.aligned.row.col.m8n8k32.s32.s4.s4.s32 {%r45595, %r45596}, {%r49150}, {%r49150}, {%r45589, %r45590};

	// end inline asm
	bar.warp.sync 	-1;
	// begin inline asm
	mma.sync.aligned.row.col.m8n8k32.s32.s4.s4.s32 {%r45601, %r45602}, {%r49150}, {%r49150}, {%r45595, %r45596};

	// end inline asm
	bar.warp.sync 	-1;
	// begin inline asm
	mma.sync.aligned.row.col.m8n8k32.s32.s4.s4.s32 {%r45607, %r45608}, {%r49150}, {%r49150}, {%r45601, %r45602};

	// end inline asm
	bar.warp.sync 	-1;
	// begin inline asm
	mma.sync.aligned.row.col.m8n8k32.s32.s4.s4.s32 {%r45613, %r45614}, {%r49150}, {%r49150}, {%r45607, %r45608};

	// end inline asm
	bar.warp.sync 	-1;
	// begin inline asm
	mma.sync.aligned.row.col.m8n8k32.s32.s4.s4.s32 {%r45619, %r45620}, {%r49150}, {%r49150}, {%r45613, %r45614};

	// end inline asm
	bar.warp.sync 	-1;
	// begin inline asm
	mma.sync.aligned.row.col.m8n8k32.s32.s4.s4.s32 {%r45625, %r45626}, {%r49150}, {%r49150}, {%r45619, %r45620};

	// end inline asm
	bar.warp.sync 	-1;
	// begin inline asm
	mma.sync.aligned.row.col.m8n8k32.s32.s4.s4.s32 {%r45631, %r45632}, {%r49150}, {%r49150}, {%r45625, %r45626};

	// end inline asm
	bar.warp.sync 	-1;
	// begin inline asm
	mma.sync.aligned.row.col.m8n8k32.s32.s4.s4.s32 {%r45637, %r45638}, {%r49150}, {%r49150}, {%r45631, %r45632};

	// end inline asm
	bar.warp.sync 	-1;
	// begin inline asm
	mma.sync.aligned.row.col.m8n8k32.s32.s4.s4.s32 {%r45643, %r45644}, {%r49150}, {%r49150}, {%r45637, %r45638};

	// end inline asm
	bar.warp.sync 	-1;
	// begin inline asm
	mma.sync.aligned.row.col.m8n8k32.s32.s4.s4.s32 {%r45649, %r45650}, {%r49150}, {%r49150}, {%r45643, %r45644};

	// end inline asm
	bar.warp.sync 	-1;
	// begin inline asm
	mma.sync.aligned.row.col.m8n8k32.s32.s4.s4.s32 {%r45655, %r45656}, {%r49150}, {%r49150}, {%r45649, %r45650};

	// end inline asm
	bar.warp.sync 	-1;
	// begin inline asm
	mma.sync.aligned.row.col.m8n8k32.s32.s4.s4.s32 {%r45661, %r45662}, {%r49150}, {%r49150}, {%r45655, %r45656};

	// end inline asm
	bar.warp.sync 	-1;
	// begin inline asm
	mma.sync.aligned.row.col.m8n8k32.s32.s4.s4.s32 {%r45667, %r45668}, {%r49150}, {%r49150}, {%r45661, %r45662};

	// end inline asm
	bar.warp.sync 	-1;
	// begin inline asm
	mma.sync.aligned.row.col.m8n8k32.s32.s4.s4.s32 {%r45673, %r45674}, {%r49150}, {%r49150}, {%r45667, %r45668};

	// end inline asm
	bar.warp.sync 	-1;
	// begin inline asm
	mma.sync.aligned.row.col.m8n8k32.s32.s4.s4.s32 {%r45679, %r45680}, {%r49150}, {%r49150}, {%r45673, %r45674};

	// end inline asm
	bar.warp.sync 	-1;
	// begin inline asm
	mma.sync.aligned.row.col.m8n8k32.s32.s4.s4.s32 {%r45685, %r45686}, {%r49150}, {%r49150}, {%r45679, %r45680};

	// end inline asm
	bar.warp.sync 	-1;
	// begin inline asm
	mma.sync.aligned.row.col.m8n8k32.s32.s4.s4.s32 {%r45691, %r45692}, {%r49150}, {%r49150}, {%r45685, %r45686};

	// end inline asm
	bar.warp.sync 	-1;
	// begin inline asm
	mma.sync.aligned.row.col.m8n8k32.s32.s4.s4.s32 {%r45697, %r45698}, {%r49150}, {%r49150}, {%r45691, %r45692};

	// end inline asm
	bar.warp.sync 	-1;
	// begin inline asm
	mma.sync.aligned.row.col.m8n8k32.s32.s4.s4.s32 {%r45703, %r45704}, {%r49150}, {%r49150}, {%r45697, %r45698};

	// end inline asm
	bar.warp.sync 	-1;
	// begin inline asm
	mma.sync.aligned.row.col.m8n8k32.s32.s4.s4.s32 {%r45709, %r45710}, {%r49150}, {%r49150}, {%r45703, %r45704};

	// end inline asm
	bar.warp.sync 	-1;
	// begin inline asm
	mma.sync.aligned.row.col.m8n8k32.s32.s4.s4.s32 {%r45715, %r45716}, {%r49150}, {%r49150}, {%r45709, %r45710};

	// end inline asm
	bar.warp.sync 	-1;
	// begin inline asm
	mma.sync.aligned.row.col.m8n8k32.s32.s4.s4.s32 {%r45721, %r45722}, {%r49150}, {%r49150}, {%r45715, %r45716};

	// end inline asm
	bar.warp.sync 	-1;
	// begin inline asm
	mma.sync.aligned.row.col.m8n8k32.s32.s4.s4.s32 {%r45727, %r45728}, {%r49150}, {%r49150}, {%r45721, %r45722};

	// end inline asm
	bar.warp.sync 	-1;
	// begin inline asm
	mma.sync.aligned.row.col.m8n8k32.s32.s4.s4.s32 {%r45733, %r45734}, {%r49150}, {%r49150}, {%r45727, %r45728};

	// end inline asm
	bar.warp.sync 	-1;
	// begin inline asm
	mma.sync.aligned.row.col.m8n8k32.s32.s4.s4.s32 {%r45739, %r45740}, {%r49150}, {%r49150}, {%r45733, %r45734};

	// end inline asm
	bar.warp.sync 	-1;
	// begin inline asm
	mma.sync.aligned.row.col.m8n8k32.s32.s4.s4.s32 {%r45745, %r45746}, {%r49150}, {%r49150}, {%r45739, %r45740};

	// end inline asm
	bar.warp.sync 	-1;
	// begin inline asm
	mma.sync.aligned.row.col.m8n8k32.s32.s4.s4.s32 {%r45751, %r45752}, {%r49150}, {%r49150}, {%r45745, %r45746};

	// end inline asm
	bar.warp.sync 	-1;
	// begin inline asm
	mma.sync.aligned.row.col.m8n8k32.s32.s4.s4.s32 {%r45757, %r45758}, {%r49150}, {%r49150}, {%r45751, %r45752};

	// end inline asm
	bar.warp.sync 	-1;
	// begin inline asm
	mma.sync.aligned.row.col.m8n8k32.s32.s4.s4.s32 {%r45763, %r45764}, {%r49150}, {%r49150}, {%r45757, %r45758};

	// end inline asm
	bar.warp.sync 	-1;
	// begin inline asm
	mma.sync.aligned.row.col.m8n8k32.s32.s4.s4.s32 {%r45769, %r45770}, {%r49150}, {%r49150}, {%r45763, %r45764};

	// end inline asm
	bar.warp.sync 	-1;
	// begin inline asm
	mma.sync.aligned.row.col.m8n8k32.s32.s4.s4.s32 {%r45775, %r45776}, {%r49150}, {%r49150}, {%r45769, %r45770};

	// end inline asm
	bar.warp.sync 	-1;
	// begin inline asm
	mma.sync.aligned.row.col.m8n8k32.s32.s4.s4.s32 {%r45781, %r45782}, {%r49150}, {%r49150}, {%r45775, %r45776};

	// end inline asm
	bar.warp.sync 	-1;
	// begin inline asm
	mma.sync.aligned.row.col.m8n8k32.s32.s4.s4.s32 {%r45787, %r45788}, {%r49150}, {%r49150}, {%r45781, %r45782};

	// end inline asm
	bar.warp.sync 	-1;
	// begin inline asm
	mma.sync.aligned.row.col.m8n8k32.s32.s4.s4.s32 {%r45793, %r45794}, {%r49150}, {%r49150}, {%r45787, %r45788};

	// end inline asm
	bar.warp.sync 	-1;
	// begin inline asm
	mma.sync.aligned.row.col.m8n8k32.s32.s4.s4.s32 {%r45799, %r45800}, {%r49150}, {%r49150}, {%r45793, %r45794};

	// end inline asm
	bar.warp.sync 	-1;
	// begin inline asm
	mma.sync.aligned.row.col.m8n8k32.s32.s4.s4.s32 {%r45805, %r45806}, {%r49150}, {%r49150}, {%r45799, %r45800};

	// end inline asm
	bar.warp.sync 	-1;
	// begin inline asm
	mma.sync.aligned.row.col.m8n8k32.s32.s4.s4.s32 {%r45811, %r45812}, {%r49150}, {%r49150}, {%r45805, %r45806};

	// end inline asm
	bar.warp.sync 	-1;
	// begin inline asm
	mma.sync.aligned.row.col.m8n8k32.s32.s4.s4.s32 {%r45817, %r45818}, {%r49150}, {%r49150}, {%r45811, %r45812};

	// end inline asm
	bar.warp.sync 	-1;
	// begin inline asm
	mma.sync.aligned.row.col.m8n8k32.s32.s4.s4.s32 {%r45823, %r45824}, {%r49150}, {%r49150}, {%r45817, %r45818};

	// end inline asm
	bar.warp.sync 	-1;
	// begin inline asm
	mma.sync.aligned.row.col.m8n8k32.s32.s4.s4.s32 {%r45829, %r45830}, {%r49150}, {%r49150}, {%r45823, %r45824};

	// end inline asm
	bar.warp.sync 	-1;
	// begin inline asm
	mma.sync.aligned.row.col.m8n8k32.s32.s4.s4.s32 {%r45835, %r45836}, {%r49150}, {%r49150}, {%r45829, %r45830};

	// end inline asm
	bar.warp.sync 	-1;
	// begin inline asm
	mma.sync.aligned.row.col.m8n8k32.s32.s4.s4.s32 {%r45841, %r45842}, {%r49150}, {%r49150}, {%r45835, %r45836};

	// end inline asm
	bar.warp.sync 	-1;
	// begin inline asm
	mma.sync.aligned.row.col.m8n8k32.s32.s4.s4.s32 {%r45847, %r45848}, {%r49150}, {%r49150}, {%r45841, %r45842};

	// end inline asm
	bar.warp.sync 	-1;
	// begin inline asm
	mma.sync.aligned.row.col.m8n8k32.s32.s4.s4.s32 {%r45853, %r45854}, {%r49150}, {%r49150}, {%r45847, %r45848};

	// end inline asm
	bar.warp.sync 	-1;
	// begin inline asm
	mma.sync.aligned.row.col.m8n8k32.s32.s4.s4.s32 {%r45859, %r45860}, {%r49150}, {%r49150}, {%r45853, %r45854};

	// end inline asm
	bar.warp.sync 	-1;
	// begin inline asm
	mma.sync.aligned.row.col.m8n8k32.s32.s4.s4.s32 {%r45865, %r45866}, {%r49150}, {%r49150}, {%r45859, %r45860};

	// end inline asm
	bar.warp.sync 	-1;
	// begin inline asm
	mma.sync.aligned.row.col.m8n8k32.s32.s4.s4.s32 {%r45871, %r45872}, {%r49150}, {%r49150}, {%r45865, %r45866};

	// end inline asm
	bar.warp.sync 	-1;
	// begin inline asm
	mma.sync.aligned.row.col.m8n8k32.s32.s4.s4.s32 {%r45877, %r45878}, {%r49150}, {%r49150}, {%r45871, %r45872};

	// end inline asm
	bar.warp.sync 	-1;
	// begin inline asm
	mma.sync.aligned.row.col.m8n8k32.s32.s4.s4.s32 {%r45883, %r45884}, {%r49150}, {%r49150}, {%r45877, %r45878};

	// end inline asm
	bar.warp.sync 	-1;
	// begin inline asm
	mma.sync.aligned.row.col.m8n8k32.s32.s4.s4.s32 {%r45889, %r45890}, {%r49150}, {%r49150}, {%r45883, %r45884};

	// end inline asm
	bar.warp.sync 	-1;
	// begin inline asm
	mma.sync.aligned.row.col.m8n8k32.s32.s4.s4.s32 {%r45895, %r45896}, {%r49150}, {%r49150}, {%r45889, %r45890};

	// end inline asm
	bar.warp.sync 	-1;
	// begin inline asm
	mma.sync.aligned.row.col.m8n8k32.s32.s4.s4.s32 {%r45901, %r45902}, {%r49150}, {%r49150}, {%r45895, %r45896};

	// end inline asm
	bar.warp.sync 	-1;
	// begin inline asm
	mma.sync.aligned.row.col.m8n8k32.s32.s4.s4.s32 {%r45907, %r45908}, {%r49150}, {%r49150}, {%r45901, %r45902};

	// end inline asm
	bar.warp.sync 	-1;
	// begin inline asm
	mma.sync.aligned.row.col.m8n8k32.s32.s4.s4.s32 {%r45913, %r45914}, {%r49150}, {%r49150}, {%r45907, %r45908};

	// end inline asm
	bar.warp.sync 	-1;
	// begin inline asm
	mma.sync.aligned.row.col.m8n8k32.s32.s4.s4.s32 {%r45919, %r45920}, {%r49150}, {%r49150}, {%r45913, %r45914};

	// end inline asm
	bar.warp.sync 	-1;
	// begin inline asm
	mma.sync.aligned.row.col.m8n8k32.s32.s4.s4.s32 {%r45925, %r45926}, {%r49150}, {%r49150}, {%r45919, %r45920};

	// end inline asm
	bar.warp.sync 	-1;
	// begin inline asm
	mma.sync.aligned.row.col.m8n8k32.s32.s4.s4.s32 {%r45931, %r45932}, {%r49150}, {%r49150}, {%r45925, %r45926};

	// end inline asm
	bar.warp.sync 	-1;
	// begin inline asm
	mma.sync.aligned.row.col.m8n8k32.s32.s4.s4.s32 {%r45937, %r45938}, {%r49150}, {%r49150}, {%r45931, %r45932};

	// end inline asm
	bar.warp.sync 	-1;
	// begin inline asm
	mma.sync.aligned.row.col.m8n8k32.s32.s4.s4.s32 {%r45943, %r45944}, {%r49150}, {%r49150}, {%r45937, %r45938};

	// end inline asm
	bar.warp.sync 	-1;
	// begin inline asm
	mma.sync.aligned.row.col.m8n8k32.s32.s4.s4.s32 {%r45949, %r45950}, {%r49150}, {%r49150}, {%r45943, %r45944};

	// end inline asm
	bar.warp.sync 	-1;
	// begin inline asm
	mma.sync.aligned.row.col.m8n8k32.s32.s4.s4.s32 {%r45955, %r45956}, {%r49150}, {%r49150}, {%r45949, %r45950};

	// end inline asm
	bar.warp.sync 	-1;
	// begin inline asm
	mma.sync.aligned.row.col.m8n8k32.s32.s4.s4.s32 {%r45961, %r45962}, {%r49150}, {%r49150}, {%r45955, %r45956};

	// end inline asm
	bar.warp.sync 	-1;
	// begin inline asm
	mma.sync.aligned.row.col.m8n8k32.s32.s4.s4.s32 {%r45967, %r45968}, {%r49150}, {%r49150}, {%r45961, %r45962};

	// end inline asm
	bar.warp.sync 	-1;
	// begin inline asm
	mma.sync.aligned.row.col.m8n8k32.s32.s4.s4.s32 {%r45973, %r45974}, {%r49150}, {%r49150}, {%r45967, %r45968};

	// end inline asm
	bar.warp.sync 	-1;
	// begin inline asm
	mma.sync.aligned.row.col.m8n8k32.s32.s4.s4.s32 {%r45979, %r45980}, {%r49150}, {%r49150}, {%r45973, %r45974};

	// end inline asm
	bar.warp.sync 	-1;
	// begin inline asm
	mma.sync.aligned.row.col.m8n8k32.s32.s4.s4.s32 {%r45985, %r45986}, {%r49150}, {%r49150}, {%r45979, %r45980};

	// end inline asm
	bar.warp.sync 	-1;
	// begin inline asm
	mma.sync.aligned.row.col.m8n8k32.s32.s4.s4.s32 {%r45991, %r45992}, {%r49150}, {%r49150}, {%r45985, %r45986};

	// end inline asm
	bar.warp.sync 	-1;
	// begin inline asm
	mma.sync.aligned.row.col.m8n8k32.s32.s4.s4.s32 {%r45997, %r45998}, {%r49150}, {%r49150}, {%r45991, %r45992};

	// end inline asm
	bar.warp.sync 	-1;
	// begin inline asm
	mma.sync.aligned.row.col.m8n8k32.s32.s4.s4.s32 {%r46003, %r46004}, {%r49150}, {%r49150}, {%r45997, %r45998};

	// end inline asm
	bar.warp.sync 	-1;
	// begin inline asm
	mma.sync.aligned.row.col.m8n8k32.s32.s4.s4.s32 {%r46009, %r46010}, {%r49150}, {%r49150}, {%r46003, %r46004};

	// end inline asm
	bar.warp.sync 	-1;
	// begin inline asm
	mma.sync.aligned.row.col.m8n8k32.s32.s4.s4.s32 {%r46015, %r46016}, {%r49150}, {%r49150}, {%r46009, %r46010};

	// end inline asm
	bar.warp.sync 	-1;
	// begin inline asm
	mma.sync.aligned.row.col.m8n8k32.s32.s4.s4.s32 {%r46021, %r46022}, {%r49150}, {%r49150}, {%r46015, %r46016};

	// end inline asm
	bar.warp.sync 	-1;
	// begin inline asm
	mma.sync.aligned.row.col.m8n8k32.s32.s4.s4.s32 {%r46027, %r46028}, {%r49150}, {%r49150}, {%r46021, %r46022};

	// end inline asm
	bar.warp.sync 	-1;
	// begin inline asm
	mma.sync.aligned.row.col.m8n8k32.s32.s4.s4.s32 {%r46033, %r46034}, {%r49150}, {%r49150}, {%r46027, %r46028};

	// end inline asm
	bar.warp.sync 	-1;
	// begin inline asm
	mma.sync.aligned.row.col.m8n8k32.s32.s4.s4.s32 {%r46039, %r46040}, {%r49150}, {%r49150}, {%r46033, %r46034};

	// end inline asm
	bar.warp.sync 	-1;
	// begin inline asm
	mma.sync.aligned.row.col.m8n8k32.s32.s4.s4.s32 {%r46045, %r46046}, {%r49150}, {%r49150}, {%r46039, %r46040};

	// end inline asm
	bar.warp.sync 	-1;
	// begin inline asm
	mma.sync.aligned.row.col.m8n8k32.s32.s4.s4.s32 {%r46051, %r46052}, {%r49150}, {%r49150}, {%r46045, %r46046};

	// end inline asm
	bar.warp.sync 	-1;
	// begin inline asm
	mma.sync.aligned.row.col.m8n8k32.s32.s4.s4.s32 {%r46057, %r46058}, {%r49150}, {%r49150}, {%r46051, %r46052};

	// end inline asm
	bar.warp.sync 	-1;
	// begin inline asm
	mma.sync.aligned.row.col.m8n8k32.s32.s4.s4.s32 {%r46063, %r46064}, {%r49150}, {%r49150}, {%r46057, %r46058};

	// end inline asm
	bar.warp.sync 	-1;
	// begin inline asm
	mma.sync.aligned.row.col.m8n8k32.s32.s4.s4.s32 {%r46069, %r46070}, {%r49150}, {%r49150}, {%r46063, %r46064};

	// end inline asm
	bar.warp.sync 	-1;
	// begin inline asm
	mma.sync.aligned.row.col.m8n8k32.s32.s4.s4.s32 {%r46075, %r46076}, {%r49150}, {%r49150}, {%r46069, %r46070};

	// end inline asm
	bar.warp.sync 	-1;
	// begin inline asm
	mma.sync.aligned.row.col.m8n8k32.s32.s4.s4.s32 {%r46081, %r46082}, {%r49150}, {%r49150}, {%r46075, %r46076};

	// end inline asm
	bar.warp.sync 	-1;
	// begin inline asm
	mma.sync.aligned.row.col.m8n8k32.s32.s4.s4.s32 {%r46087, %r46088}, {%r49150}, {%r49150}, {%r46081, %r46082};

	// end inline asm
	bar.warp.sync 	-1;
	// begin inline asm
	mma.sync.aligned.row.col.m8n8k32.s32.s4.s4.s32 {%r46093, %r46094}, {%r49150}, {%r49150}, {%r46087, %r46088};

	// end inline asm
	bar.warp.sync 	-1;
	// begin inline asm
	mma.sync.aligned.row.col.m8n8k32.s32.s4.s4.s32 {%r46099, %r46100}, {%r49150}, {%r49150}, {%r46093, %r46094};

	// end inline asm
	bar.warp.sync 	-1;
	// begin inline asm
	mma.sync.aligned.row.col.m8n8k32.s32.s4.s4.s32 {%r46105, %r46106}, {%r49150}, {%r49150}, {%r46099, %r46100};

	// end inline asm
	bar.warp.sync 	-1;
	// begin inline asm
	mma.sync.aligned.row.col.m8n8k32.s32.s4.s4.s32 {%r46111, %r46112}, {%r49150}, {%r49150}, {%r46105, %r46106};

	// end inline asm
	bar.warp.sync 	-1;
	// begin inline asm
	mma.sync.aligned.row.col.m8n8k32.s32.s4.s4.s32 {%r46117, %r46118}, {%r49150}, {%r49150}, {%r46111, %r46112};

	// end inline asm
	bar.warp.sync 	-1;
	// begin inline asm
	mma.sync.aligned.row.col.m8n8k32.s32.s4.s4.s32 {%r46123, %r46124}, {%r49150}, {%r49150}, {%r46117, %r46118};

	// end inline asm
	bar.warp.sync 	-1;
	// begin inline asm
	mma.sync.aligned.row.col.m8n8k32.s32.s4.s4.s32 {%r46129, %r46130}, {%r49150}, {%r49150}, {%r46123, %r46124};

	// end inline asm
	bar.warp.sync 	-1;
	// begin inline asm
	mma.sync.aligned.row.col.m8n8k32.s32.s4.s4.s32 {%r46135, %r46136}, {%r49150}, {%r49150}, {%r46129, %r46130};

	// end inline asm
	bar.warp.sync 	-1;
	// begin inline asm
	mma.sync.aligned.row.col.m8n8k32.s32.s4.s4.s32 {%r46141, %r46142}, {%r49150}, {%r49150}, {%r46135, %r46136};

	// end inline asm
	bar.warp.sync 	-1;
	// begin inline asm
	mma.sync.aligned.row.col.m8n8k32.s32.s4.s4.s32 {%r46147, %r46148}, {%r49150}, {%r49150}, {%r46141, %r46142};

	// end inline asm
	bar.warp.sync 	-1;
	// begin inline asm
	mma.sync.aligned.row.col.m8n8k32.s32.s4.s4.s32 {%r46153, %r46154}, {%r49150}, {%r49150}, {%r46147, %r46148};

	// end inline asm
	bar.warp.sync 	-1;
	// begin inline asm
	mma.sync.aligned.row.col.m8n8k32.s32.s4.s4.s32 {%r46159, %r46160}, {%r49150}, {%r49150}, {%r46153, %r46154};

	// end inline asm
	bar.warp.sync 	-1;
	// begin inline asm
	mma.sync.aligned.row.col.m8n8k32.s32.s4.s4.s32 {%r46165, %r46166}, {%r49150}, {%r49150}, {%r46159, %r46160};

	// end inline asm
	bar.warp.sync 	-1;
	// begin inline asm
	mma.sync.aligned.row.col.m8n8k32.s32.s4.s4.s32 {%r46171, %r46172}, {%r49150}, {%r49150}, {%r46165, %r46166};

	// end inline asm
	bar.warp.sync 	-1;
	// begin inline asm
	mma.sync.aligned.row.col.m8n8k32.s32.s4.s4.s32 {%r46177, %r46178}, {%r49150}, {%r49150}, {%r46171, %r46172};

	// end inline asm
	bar.warp.sync 	-1;
	// begin inline asm
	mma.sync.aligned.row.col.m8n8k32.s32.s4.s4.s32 {%r46183, %r46184}, {%r49150}, {%r49150}, {%r46177, %r46178};

	// end inline asm
	bar.warp.sync 	-1;
	// begin inline asm
	mma.sync.aligned.row.col.m8n8k32.s32.s4.s4.s32 {%r46189, %r46190}, {%r49150}, {%r49150}, {%r46183, %r46184};

	// end inline asm
	bar.warp.sync 	-1;
	// begin inline asm
	mma.sync.aligned.row.col.m8n8k32.s32.s4.s4.s32 {%r46195, %r46196}, {%r49150}, {%r49150}, {%r46189, %r46190};

	// end inline asm
	bar.warp.sync 	-1;
	// begin inline asm
	mma.sync.aligned.row.col.m8n8k32.s32.s4.s4.s32 {%r46201, %r46202}, {%r49150}, {%r49150}, {%r46195, %r46196};

	// end inline asm
	bar.warp.sync 	-1;
	// begin inline asm
	mma.sync.aligned.row.col.m8n8k32.s32.s4.s4.s32 {%r46207, %r46208}, {%r49150}, {%r49150}, {%r46201, %r46202};

	// end inline asm
	bar.warp.sync 	-1;
	// begin inline asm
	mma.sync.aligned.row.col.m8n8k32.s32.s4.s4.s32 {%r46213, %r46214}, {%r49150}, {%r49150}, {%r46207, %r46208};

	// end inline asm
	bar.warp.sync 	-1;
	// begin inline asm
	mma.sync.aligned.row.col.m8n8k32.s32.s4.s4.s32 {%r46219, %r46220}, {%r49150}, {%r49150}, {%r46213, %r46214};

	// end inline asm
	bar.warp.sync 	-1;
	// begin inline asm
	mma.sync.aligned.row.col.m8n8k32.s32.s4.s4.s32 {%r46225, %r46226}, {%r49150}, {%r49150}, {%r46219, %r46220};

	// end inline asm
	bar.warp.sync 	-1;
	// begin inline asm
	mma.sync.aligned.row.col.m8n8k32.s32.s4.s4.s32 {%r46231, %r46232}, {%r49150}, {%r49150}, {%r46225, %r46226};

	// end inline asm
	bar.warp.sync 	-1;
	// begin inline asm
	mma.sync.aligned.row.col.m8n8k32.s32.s4.s4.s32 {%r46237, %r46238}, {%r49150}, {%r49150}, {%r46231, %r46232};

	// end inline asm
	bar.warp.sync 	-1;
	// begin inline asm
	mma.sync.aligned.row.col.m8n8k32.s32.s4.s4.s32 {%r46243, %r46244}, {%r49150}, {%r49150}, {%r46237, %r46238};

	// end inline asm
	bar.warp.sync 	-1;
	// begin inline asm
	mma.sync.aligned.row.col.m8n8k32.s32.s4.s4.s32 {%r46249, %r46250}, {%r49150}, {%r49150}, {%r46243, %r46244};

	// end inline asm
	bar.warp.sync 	-1;
	// begin inline asm
	mma.sync.aligned.row.col.m8n8k32.s32.s4.s4.s32 {%r46255, %r46256}, {%r49150}, {%r49150}, {%r46249, %r46250};

	// end inline asm
	bar.warp.sync 	-1;
	// begin inline asm
	mma.sync.aligned.row.col.m8n8k32.s32.s4.s4.s32 {%r46261, %r46262}, {%r49150}, {%r49150}, {%r46255, %r46256};

	// end inline asm
	bar.warp.sync 	-1;
	// begin inline asm
	mma.sync.aligned.row.col.m8n8k32.s32.s4.s4.s32 {%r46267, %r46268}, {%r49150}, {%r49150}, {%r46261, %r46262};

	// end inline asm
	bar.warp.sync 	-1;
	// begin inline asm
	mma.sync.aligned.row.col.m8n8k32.s32.s4.s4.s32 {%r46273, %r46274}, {%r49150}, {%r49150}, {%r46267, %r46268};

	// end inline asm
	bar.warp.sync 	-1;
	// begin inline asm
	mma.sync.aligned.row.col.m8n8k32.s32.s4.s4.s32 {%r46279, %r46280}, {%r49150}, {%r49150}, {%r46273, %r46274};

	// end inline asm
	bar.warp.sync 	-1;
	// begin inline asm
	mma.sync.aligned.row.col.m8n8k32.s32.s4.s4.s32 {%r46285, %r46286}, {%r49150}, {%r49150}, {%r46279, %r46280};

	// end inline asm
	bar.warp.sync 	-1;
	// begin inline asm
	mma.sync.aligned.row.col.m8n8k32.s32.s4.s4.s32 {%r46291, %r46292}, {%r49150}, {%r49150}, {%r46285, %r46286};

	// end inline asm
	bar.warp.sync 	-1;
	// begin inline asm
	mma.sync.aligned.row.col.m8n8k32.s32.s4.s4.s32 {%r46297, %r46298}, {%r49150}, {%r49150}, {%r46291, %r46292};

	// end inline asm
	bar.warp.sync 	-1;
	// begin inline asm
	mma.sync.aligned.row.col.m8n8k32.s32.s4.s4.s32 {%r46303, %r46304}, {%r49150}, {%r49150}, {%r46297, %r46298};

	// end inline asm
	bar.warp.sync 	-1;
	// begin inline asm
	mma.sync.aligned.row.col.m8n8k32.s32.s4.s4.s32 {%r46309, %r46310}, {%r49150}, {%r49150}, {%r46303, %r46304};

	// end inline asm
	bar.warp.sync 	-1;
	// begin inline asm
	mma.sync.aligned.row.col.m8n8k32.s32.s4.s4.s32 {%r46315, %r46316}, {%r49150}, {%r49150}, {%r46309, %r46310};

	// end inline asm
	bar.warp.sync 	-1;
	// begin inline asm
	mma.sync.aligned.row.col.m8n8k32.s32.s4.s4.s32 {%r46321, %r46322}, {%r49150}, {%r49150}, {%r46315, %r46316};

	// end inline asm
	bar.warp.sync 	-1;
	// begin inline asm
	mma.sync.aligned.row.col.m8n8k32.s32.s4.s4.s32 {%r46327, %r46328}, {%r49150}, {%r49150}, {%r46321, %r46322};

	// end inline asm
	bar.warp.sync 	-1;
	// begin inline asm
	mma.sync.aligned.row.col.m8n8k32.s32.s4.s4.s32 {%r46333, %r46334}, {%r49150}, {%r49150}, {%r46327, %r46328};

	// end inline asm
	bar.warp.sync 	-1;
	// begin inline asm
	mma.sync.aligned.row.col.m8n8k32.s32.s4.s4.s32 {%r46339, %r46340}, {%r49150}, {%r49150}, {%r46333, %r46334};

	// end inline asm
	bar.warp.sync 	-1;
	// begin inline asm
	mma.sync.aligned.row.col.m8n8k32.s32.s4.s4.s32 {%r46345, %r46346}, {%r49150}, {%r49150}, {%r46339, %r46340};

	// end inline asm
	bar.warp.sync 	-1;
	// begin inline asm
	mma.sync.aligned.row.col.m8n8k32.s32.s4.s4.s32 {%r46351, %r46352}, {%r49150}, {%r49150}, {%r46345, %r46346};

	// end inline asm
	bar.warp.sync 	-1;
	// begin inline asm
	mma.sync.aligned.row.col.m8n8k32.s32.s4.s4.s32 {%r46357, %r46358}, {%r49150}, {%r49150}, {%r46351, %r46352};

	// end inline asm
	bar.warp.sync 	-1;
	// begin inline asm
	mma.sync.aligned.row.col.m8n8k32.s32.s4.s4.s32 {%r46363, %r46364}, {%r49150}, {%r49150}, {%r46357, %r46358};

	// end inline asm
	bar.warp.sync 	-1;
	// begin inline asm
	mma.sync.aligned.row.col.m8n8k32.s32.s4.s4.s32 {%r46369, %r46370}, {%r49150}, {%r49150}, {%r46363, %r46364};

	// end inline asm
	bar.warp.sync 	-1;
	// begin inline asm
	mma.sync.aligned.row.col.m8n8k32.s32.s4.s4.s32 {%r46375, %r46376}, {%r49150}, {%r49150}, {%r46369, %r46370};

	// end inline asm
	bar.warp.sync 	-1;
	// begin inline asm
	mma.sync.aligned.row.col.m8n8k32.s32.s4.s4.s32 {%r46381, %r46382}, {%r49150}, {%r49150}, {%r46375, %r46376};

	// end inline asm
	bar.warp.sync 	-1;
	// begin inline asm
	mma.sync.aligned.row.col.m8n8k32.s32.s4.s4.s32 {%r46387, %r46388}, {%r49150}, {%r49150}, {%r46381, %r46382};

	// end inline asm
	bar.warp.sync 	-1;
	// begin inline asm
	mma.sync.aligned.row.col.m8n8k32.s32.s4.s4.s32 {%r46393, %r46394}, {%r49150}, {%r49150}, {%r46387, %r46388};

	// end inline asm
	bar.warp.sync 	-1;
	// begin inline asm
	mma.sync.aligned.row.col.m8n8k32.s32.s4.s4.s32 {%r46399, %r46400}, {%r49150}, {%r49150}, {%r46393, %r46394};

	// end inline asm
	bar.warp.sync 	-1;
	// begin inline asm
	mma.sync.aligned.row.col.m8n8k32.s32.s4.s4.s32 {%r46405, %r46406}, {%r49150}, {%r49150}, {%r46399, %r46400};

	// end inline asm
	bar.warp.sync 	-1;
	// begin inline asm
	mma.sync.aligned.row.col.m8n8k32.s32.s4.s4.s32 {%r46411, %r46412}, {%r49150}, {%r49150}, {%r46405, %r46406};

	// end inline asm
	bar.warp.sync 	-1;
	// begin inline asm
	mma.sync.aligned.row.col.m8n8k32.s32.s4.s4.s32 {%r46417, %r46418}, {%r49150}, {%r49150}, {%r46411, %r46412};

	// end inline asm
	bar.warp.sync 	-1;
	// begin inline asm
	mma.sync.aligned.row.col.m8n8k32.s32.s4.s4.s32 {%r46423, %r46424}, {%r49150}, {%r49150}, {%r46417, %r46418};

	// end inline asm
	bar.warp.sync 	-1;
	// begin inline asm
	mma.sync.aligned.row.col.m8n8k32.s32.s4.s4.s32 {%r46429, %r46430}, {%r49150}, {%r49150}, {%r46423, %r46424};

	// end inline asm
	bar.warp.sync 	-1;
	// begin inline asm
	mma.sync.aligned.row.col.m8n8k32.s32.s4.s4.s32 {%r46435, %r46436}, {%r49150}, {%r49150}, {%r46429, %r46430};

	// end inline asm
	bar.warp.sync 	-1;
	// begin inline asm
	mma.sync.aligned.row.col.m8n8k32.s32.s4.s4.s32 {%r46441, %r46442}, {%r49150}, {%r49150}, {%r46435, %r46436};

	// end inline asm
	bar.warp.sync 	-1;
	// begin inline asm
	mma.sync.aligned.row.col.m8n8k32.s32.s4.s4.s32 {%r46447, %r46448}, {%r49150}, {%r49150}, {%r46441, %r46442};

	// end inline asm
	bar.warp.sync 	-1;
	// begin inline asm
	mma.sync.aligned.row.col.m8n8k32.s32.s4.s4.s32 {%r46453, %r46454}, {%r49150}, {%r49150}, {%r46447, %r46448};

	// end inline asm
	bar.warp.sync 	-1;
	// begin inline asm
	mma.sync.aligned.row.col.m8n8k32.s32.s4.s4.s32 {%r46459, %r46460}, {%r49150}, {%r49150}, {%r46453, %r46454};

	// end inline asm
	bar.warp.sync 	-1;
	// begin inline asm
	mma.sync.aligned.row.col.m8n8k32.s32.s4.s4.s32 {%r46465, %r46466}, {%r49150}, {%r49150}, {%r46459, %r46460};

	// end inline asm
	bar.warp.sync 	-1;
	// begin inline asm
	mma.sync.aligned.row.col.m8n8k32.s32.s4.s4.s32 {%r46471, %r46472}, {%r49150}, {%r49150}, {%r46465, %r46466};

	// end inline asm
	bar.warp.sync 	-1;
	// begin inline asm
	mma.sync.aligned.row.col.m8n8k32.s32.s4.s4.s32 {%r46477, %r46478}, {%r49150}, {%r49150}, {%r46471, %r46472};

	// end inline asm
	bar.warp.sync 	-1;
	// begin inline asm
	mma.sync.aligned.row.col.m8n8k32.s32.s4.s4.s32 {%r46483, %r46484}, {%r49150}, {%r49150}, {%r46477, %r46478};

	// end inline asm
	bar.warp.sync 	-1;
	// begin inline asm
	mma.sync.aligned.row.col.m8n8k32.s32.s4.s4.s32 {%r46489, %r46490}, {%r49150}, {%r49150}, {%r46483, %r46484};

	// end inline asm
	bar.warp.sync 	-1;
	// begin inline asm
	mma.sync.aligned.row.col.m8n8k32.s32.s4.s4.s32 {%r46495, %r46496}, {%r49150}, {%r49150}, {%r46489, %r46490};

	// end inline asm
	bar.warp.sync 	-1;
	// begin inline asm
	mma.sync.aligned.row.col.m8n8k32.s32.s4.s4.s32 {%r46501, %r46502}, {%r49150}, {%r49150}, {%r46495, %r46496};

	// end inline asm
	bar.warp.sync 	-1;
	// begin inline asm
	mma.sync.aligned.row.col.m8n8k32.s32.s4.s4.s32 {%r46507, %r46508}, {%r49150}, {%r49150}, {%r46501, %r46502};

	// end inline asm
	bar.warp.sync 	-1;
	// begin inline asm
	mma.sync.aligned.row.col.m8n8k32.s32.s4.s4.s32 {%r46513, %r46514}, {%r49150}, {%r49150}, {%r46507, %r46508};

	// end inline asm
	bar.warp.sync 	-1;
	// begin inline asm
	mma.sync.aligned.row.col.m8n8k32.s32.s4.s4.s32 {%r46519, %r46520}, {%r49150}, {%r49150}, {%r46513, %r46514};

	// end inline asm
	bar.warp.sync 	-1;
	// begin inline asm
	mma.sync.aligned.row.col.m8n8k32.s32.s4.s4.s32 {%r46525, %r46526}, {%r49150}, {%r49150}, {%r46519, %r46520};

	// end inline asm
	bar.warp.sync 	-1;
	// begin inline asm
	mma.sync.aligned.row.col.m8n8k32.s32.s4.s4.s32 {%r46531, %r46532}, {%r49150}, {%r49150}, {%r46525, %r46526};

	// end inline asm
	bar.warp.sync 	-1;
	// begin inline asm
	mma.sync.aligned.row.col.m8n8k32.s32.s4.s4.s32 {%r46537, %r46538}, {%r49150}, {%r49150}, {%r46531, %r46532};

	// end inline asm
	bar.warp.sync 	-1;
	// begin inline asm
	mma.sync.aligned.row.col.m8n8k32.s32.s4.s4.s32 {%r46543, %r46544}, {%r49150}, {%r49150}, {%r46537, %r46538};

	// end inline asm
	bar.warp.sync 	-1;
	// begin inline asm
	mma.sync.aligned.row.col.m8n8k32.s32.s4.s4.s32 {%r46549, %r46550}, {%r49150}, {%r49150}, {%r46543, %r46544};

	// end inline asm
	bar.warp.sync 	-1;
	// begin inline asm
	mma.sync.aligned.row.col.m8n8k32.s32.s4.s4.s32 {%r46555, %r46556}, {%r49150}, {%r49150}, {%r46549, %r46550};

	// end inline asm
	bar.warp.sync 	-1;
	// begin inline asm
	mma.sync.aligned.row.col.m8n8k32.s32.s4.s4.s32 {%r46561, %r46562}, {%r49150}, {%r49150}, {%r46555, %r46556};

	// end inline asm
	bar.warp.sync 	-1;
	// begin inline asm
	mma.sync.aligned.row.col.m8n8k32.s32.s4.s4.s32 {%r46567, %r46568}, {%r49150}, {%r49150}, {%r46561, %r46562};

	// end inline asm
	bar.warp.sync 	-1;
	// begin inline asm
	mma.sync.aligned.row.col.m8n8k32.s32.s4.s4.s32 {%r46573, %r46574}, {%r49150}, {%r49150}, {%r46567, %r46568};

	// end inline asm
	bar.warp.sync 	-1;
	// begin inline asm
	mma.sync.aligned.row.col.m8n8k32.s32.s4.s4.s32 {%r46579, %r46580}, {%r49150}, {%r49150}, {%r46573, %r46574};

	// end inline asm
	bar.warp.sync 	-1;
	// begin inline asm
	mma.sync.aligned.row.col.m8n8k32.s32.s4.s4.s32 {%r46585, %r46586}, {%r49150}, {%r49150}, {%r46579, %r46580};

	// end inline asm
	bar.warp.sync 	-1;
	// begin inline asm
	mma.sync.aligned.row.col.m8n8k32.s32.s4.s4.s32 {%r46591, %r46592}, {%r49150}, {%r49150}, {%r46585, %r46586};

	// end inline asm
	bar.warp.sync 	-1;
	// begin inline asm
	mma.sync.aligned.row.col.m8n8k32.s32.s4.s4.s32 {%r46597, %r46598}, {%r49150}, {%r49150}, {%r46591, %r46592};

	// end inline asm
	bar.warp.sync 	-1;
	// begin inline asm
	mma.sync.aligned.row.col.m8n8k32.s32.s4.s4.s32 {%r46603, %r46604}, {%r49150}, {%r49150}, {%r46597, %r46598};

	// end inline asm
	bar.warp.sync 	-1;
	// begin inline asm
	mma.sync.aligned.row.col.m8n8k32.s32.s4.s4.s32 {%r46609, %r46610}, {%r49150}, {%r49150}, {%r46603, %r46604};

	// end inline asm
	bar.warp.sync 	-1;
	// begin inline asm
	mma.sync.aligned.row.col.m8n8k32.s32.s4.s4.s32 {%r46615, %r46616}, {%r49150}, {%r49150}, {%r46609, %r46610};

	// end inline asm
	bar.warp.sync 	-1;
	// begin inline asm
	mma.sync.aligned.row.col.m8n8k32.s32.s4.s4.s32 {%r46621, %r46622}, {%r49150}, {%r49150}, {%r46615, %r46616};

	// end inline asm
	bar.warp.sync 	-1;
	// begin inline asm
	mma.sync.aligned.row.col.m8n8k32.s32.s4.s4.s32 {%r46627, %r46628}, {%r49150}, {%r49150}, {%r46621, %r46622};

	// end inline asm
	bar.warp.sync 	-1;
	// begin inline asm
	mma.sync.aligned.row.col.m8n8k32.s32.s4.s4.s32 {%r46633, %r46634}, {%r49150}, {%r49150}, {%r46627, %r46628};

	// end inline asm
	bar.warp.sync 	-1;
	// begin inline asm
	mma.sync.aligned.row.col.m8n8k32.s32.s4.s4.s32 {%r46639, %r46640}, {%r49150}, {%r49150}, {%r46633, %r46634};

	// end inline asm
	bar.warp.sync 	-1;
	// begin inline asm
	mma.sync.aligned.row.col.m8n8k32.s32.s4.s4.s32 {%r46645, %r46646}, {%r49150}, {%r49150}, {%r46639, %r46640};

	// end inline asm
	bar.warp.sync 	-1;
	// begin inline asm
	mma.sync.aligned.row.col.m8n8k32.s32.s4.s4.s32 {%r46651, %r46652}, {%r49150}, {%r49150}, {%r46645, %r46646};

	// end inline asm
	bar.warp.sync 	-1;
	// begin inline asm
	mma.sync.aligned.row.col.m8n8k32.s32.s4.s4.s32 {%r46657, %r46658}, {%r49150}, {%r49150}, {%r46651, %r46652};

	// end inline asm
	bar.warp.sync 	-1;
	// begin inline asm
	mma.sync.aligned.row.col.m8n8k32.s32.s4.s4.s32 {%r46663, %r46664}, {%r49150}, {%r49150}, {%r46657, %r46658};

	// end inline asm
	bar.warp.sync 	-1;
	// begin inline asm
	mma.sync.aligned.row.col.m8n8k32.s32.s4.s4.s32 {%r46669, %r46670}, {%r49150}, {%r49150}, {%r46663, %r46664};

	// end inline asm
	bar.warp.sync 	-1;
	// begin inline asm
	mma.sync.aligned.row.col.m8n8k32.s32.s4.s4.s32 {%r46675, %r46676}, {%r49150}, {%r49150}, {%r46669, %r46670};

	// end inline asm
	bar.warp.sync 	-1;
	// begin inline asm
	mma.sync.aligned.row.col.m8n8k32.s32.s4.s4.s32 {%r46681, %r46682}, {%r49150}, {%r49150}, {%r46675, %r46676};

	// end inline asm
	bar.warp.sync 	-1;
	// begin inline asm
	mma.sync.aligned.row.col.m8n8k32.s32.s4.s4.s32 {%r46687, %r46688}, {%r49150}, {%r49150}, {%r46681, %r46682};

	// end inline asm
	bar.warp.sync 	-1;
	// begin inline asm
	mma.sync.aligned.row.col.m8n8k32.s32.s4.s4.s32 {%r46693, %r46694}, {%r49150}, {%r49150}, {%r46687, %r46688};

	// end inline asm
	bar.warp.sync 	-1;
	// begin inline asm
	mma.sync.aligned.row.col.m8n8k32.s32.s4.s4.s32 {%r46699, %r46700}, {%r49150}, {%r49150}, {%r46693, %r46694};

	// end inline asm
	bar.warp.sync 	-1;
	// begin inline asm
	mma.sync.aligned.row.col.m8n8k32.s32.s4.s4.s32 {%r46705, %r46706}, {%r49150}, {%r49150}, {%r46699, %r46700};

	// end inline asm
	bar.warp.sync 	-1;
	// begin inline asm
	mma.sync.aligned.row.col.m8n8k32.s32.s4.s4.s32 {%r46711, %r46712}, {%r49150}, {%r49150}, {%r46705, %r46706};

	// end inline asm
	bar.warp.sync 	-1;
	// begin inline asm
	mma.sync.aligned.row.col.m8n8k32.s32.s4.s4.s32 {%r46717, %r46718}, {%r49150}, {%r49150}, {%r46711, %r46712};

	// end inline asm
	bar.warp.sync 	-1;
	// begin inline asm
	mma.sync.aligned.row.col.m8n8k32.s32.s4.s4.s32 {%r46723, %r46724}, {%r49150}, {%r49150}, {%r46717, %r46718};

	// end inline asm
	bar.warp.sync 	-1;
	// begin inline asm
	mma.sync.aligned.row.col.m8n8k32.s32.s4.s4.s32 {%r46729, %r46730}, {%r49150}, {%r49150}, {%r46723, %r46724};

	// end inline asm
	bar.warp.sync 	-1;
	// begin inline asm
	mma.sync.aligned.row.col.m8n8k32.s32.s4.s4.s32 {%r46735, %r46736}, {%r49150}, {%r49150}, {%r46729, %r46730};

	// end inline asm
	bar.warp.sync 	-1;
	// begin inline asm
	mma.sync.aligned.row.col.m8n8k32.s32.s4.s4.s32 {%r46741, %r46742}, {%r49150}, {%r49150}, {%r46735, %r46736};

	// end inline asm
	bar.warp.sync 	-1;
	// begin inline asm
	mma.sync.aligned.row.col.m8n8k32.s32.s4.s4.s32 {%r46747, %r46748}, {%r49150}, {%r49150}, {%r46741, %r46742};

	// end inline asm
	bar.warp.sync 	-1;
	// begin inline asm
	mma.sync.aligned.row.col.m8n8k32.s32.s4.s4.s32 {%r46753, %r46754}, {%r49150}, {%r49150}, {%r46747, %r46748};

	// end inline asm
	bar.warp.sync 	-1;
	// begin inline asm
	mma.sync.aligned.row.col.m8n8k32.s32.s4.s4.s32 {%r46759, %r46760}, {%r49150}, {%r49150}, {%r46753, %r46754};

	// end inline asm
	bar.warp.sync 	-1;
	// begin inline asm
	mma.sync.aligned.row.col.m8n8k32.s32.s4.s4.s32 {%r46765, %r46766}, {%r49150}, {%r49150}, {%r46759, %r46760};

	// end inline asm
	bar.warp.sync 	-1;
	// begin inline asm
	mma.sync.aligned.row.col.m8n8k32.s32.s4.s4.s32 {%r46771, %r46772}, {%r49150}, {%r49150}, {%r46765, %r46766};

	// end inline asm
	bar.warp.sync 	-1;
	// begin inline asm
	mma.sync.aligned.row.col.m8n8k32.s32.s4.s4.s32 {%r46777, %r46778}, {%r49150}, {%r49150}, {%r46771, %r46772};

	// end inline asm
	bar.warp.sync 	-1;
	// begin inline asm
	mma.sync.aligned.row.col.m8n8k32.s32.s4.s4.s32 {%r46783, %r46784}, {%r49150}, {%r49150}, {%r46777, %r46778};

	// end inline asm
	bar.warp.sync 	-1;
	// begin inline asm
	mma.sync.aligned.row.col.m8n8k32.s32.s4.s4.s32 {%r46789, %r46790}, {%r49150}, {%r49150}, {%r46783, %r46784};

	// end inline asm
	bar.warp.sync 	-1;
	// begin inline asm
	mma.sync.aligned.row.col.m8n8k32.s32.s4.s4.s32 {%r46795, %r46796}, {%r49150}, {%r49150}, {%r46789, %r46790};

	// end inline asm
	bar.warp.sync 	-1;
	// begin inline asm
	mma.sync.aligned.row.col.m8n8k32.s32.s4.s4.s32 {%r46801, %r46802}, {%r49150}, {%r49150}, {%r46795, %r46796};

	// end inline asm
	bar.warp.sync 	-1;
	// begin inline asm
	mma.sync.aligned.row.col.m8n8k32.s32.s4.s4.s32 {%r46807, %r46808}, {%r49150}, {%r49150}, {%r46801, %r46802};

	// end inline asm
	bar.warp.sync 	-1;
	// begin inline asm
	mma.sync.aligned.row.col.m8n8k32.s32.s4.s4.s32 {%r46813, %r46814}, {%r49150}, {%r49150}, {%r46807, %r46808};

	// end inline asm
	bar.warp.sync 	-1;
	// begin inline asm
	mma.sync.aligned.row.col.m8n8k32.s32.s4.s4.s32 {%r46819, %r46820}, {%r49150}, {%r49150}, {%r46813, %r46814};

	// end inline asm
	bar.warp.sync 	-1;
	// begin inline asm
	mma.sync.aligned.row.col.m8n8k32.s32.s4.s4.s32 {%r46825, %r46826}, {%r49150}, {%r49150}, {%r46819, %r46820};

	// end inline asm
	bar.warp.sync 	-1;
	// begin inline asm
	mma.sync.aligned.row.col.m8n8k32.s32.s4.s4.s32 {%r46831, %r46832}, {%r49150}, {%r49150}, {%r46825, %r46826};

	// end inline asm
	bar.warp.sync 	-1;
	// begin inline asm
	mma.sync.aligned.row.col.m8n8k32.s32.s4.s4.s32 {%r46837, %r46838}, {%r49150}, {%r49150}, {%r46831, %r46832};

	// end inline asm
	bar.warp.sync 	-1;
	// begin inline asm
	mma.sync.aligned.row.col.m8n8k32.s32.s4.s4.s32 {%r46843, %r46844}, {%r49150}, {%r49150}, {%r46837, %r46838};

	// end inline asm
	bar.warp.sync 	-1;
	// begin inline asm
	mma.sync.aligned.row.col.m8n8k32.s32.s4.s4.s32 {%r46849, %r46850}, {%r49150}, {%r49150}, {%r46843, %r46844};

	// end inline asm
	bar.warp.sync 	-1;
	// begin inline asm
	mma.sync.aligned.row.col.m8n8k32.s32.s4.s4.s32 {%r46855, %r46856}, {%r49150}, {%r49150}, {%r46849, %r46850};

	// end inline asm
	bar.warp.sync 	-1;
	// begin inline asm
	mma.sync.aligned.row.col.m8n8k32.s32.s4.s4.s32 {%r46861, %r46862}, {%r49150}, {%r49150}, {%r46855, %r46856};

	// end inline asm
	bar.warp.sync 	-1;
	// begin inline asm
	mma.sync.aligned.row.col.m8n8k32.s32.s4.s4.s32 {%r46867, %r46868}, {%r49150}, {%r49150}, {%r46861, %r46862};

	// end inline asm
	bar.warp.sync 	-1;
	// begin inline asm
	mma.sync.aligned.row.col.m8n8k32.s32.s4.s4.s32 {%r46873, %r46874}, {%r49150}, {%r49150}, {%r46867, %r46868};

	// end inline asm
	bar.warp.sync 	-1;
	// begin inline asm
	mma.sync.aligned.row.col.m8n8k32.s32.s4.s4.s32 {%r46879, %r46880}, {%r49150}, {%r49150}, {%r46873, %r46874};

	// end inline asm
	bar.warp.sync 	-1;
	// begin inline asm
	mma.sync.aligned.row.col.m8n8k32.s32.s4.s4.s32 {%r46885, %r46886}, {%r49150}, {%r49150}, {%r46879, %r46880};

	// end inline asm
	bar.warp.sync 	-1;
	// begin inline asm
	mma.sync.aligned.row.col.m8n8k32.s32.s4.s4.s32 {%r46891, %r46892}, {%r49150}, {%r49150}, {%r46885, %r46886};

	// end inline asm
	bar.warp.sync 	-1;
	// begin inline asm
	mma.sync.aligned.row.col.m8n8k32.s32.s4.s4.s32 {%r46897, %r46898}, {%r49150}, {%r49150}, {%r46891, %r46892};

	// end inline asm
	bar.warp.sync 	-1;
	// begin inline asm
	mma.sync.aligned.row.col.m8n8k32.s32.s4.s4.s32 {%r46903, %r46904}, {%r49150}, {%r49150}, {%r46897, %r46898};

	// end inline asm
	bar.warp.sync 	-1;
	// begin inline asm
	mma.sync.aligned.row.col.m8n8k32.s32.s4.s4.s32 {%r46909, %r46910}, {%r49150}, {%r49150}, {%r46903, %r46904};

	// end inline asm
	bar.warp.sync 	-1;
	// begin inline asm
	mma.sync.aligned.row.col.m8n8k32.s32.s4.s4.s32 {%r46915, %r46916}, {%r49150}, {%r49150}, {%r46909, %r46910};

	// end inline asm
	bar.warp.sync 	-1;
	// begin inline asm
	mma.sync.aligned.row.col.m8n8k32.s32.s4.s4.s32 {%r46921, %r46922}, {%r49150}, {%r49150}, {%r46915, %r46916};

	// end inline asm
	bar.warp.sync 	-1;
	// begin inline asm
	mma.sync.aligned.row.col.m8n8k32.s32.s4.s4.s32 {%r46927, %r46928}, {%r49150}, {%r49150}, {%r46921, %r46922};

	// end inline asm
	bar.warp.sync 	-1;
	// begin inline asm
	mma.sync.aligned.row.col.m8n8k32.s32.s4.s4.s32 {%r46933, %r46934}, {%r49150}, {%r49150}, {%r46927, %r46928};

	// end inline asm
	bar.warp.sync 	-1;
	// begin inline asm
	mma.sync.aligned.row.col.m8n8k32.s32.s4.s4.s32 {%r46939, %r46940}, {%r49150}, {%r49150}, {%r46933, %r46934};

	// end inline asm
	bar.warp.sync 	-1;
	// begin inline asm
	mma.sync.aligned.row.col.m8n8k32.s32.s4.s4.s32 {%r46945, %r46946}, {%r49150}, {%r49150}, {%r46939, %r46940};

	// end inline asm
	bar.warp.sync 	-1;
	// begin inline asm
	mma.sync.aligned.row.col.m8n8k32.s32.s4.s4.s32 {%r46951, %r46952}, {%r49150}, {%r49150}, {%r46945, %r46946};

	// end inline asm
	bar.warp.sync 	-1;
	// begin inline asm
	mma.sync.aligned.row.col.m8n8k32.s32.s4.s4.s32 {%r46957, %r46958}, {%r49150}, {%r49150}, {%r46951, %r46952};

	// end inline asm
	bar.warp.sync 	-1;
	// begin inline asm
	mma.sync.aligned.row.col.m8n8k32.s32.s4.s4.s32 {%r46963, %r46964}, {%r49150}, {%r49150}, {%r46957, %r46958};

	// end inline asm
	bar.warp.sync 	-1;
	// begin inline asm
	mma.sync.aligned.row.col.m8n8k32.s32.s4.s4.s32 {%r46969, %r46970}, {%r49150}, {%r49150}, {%r46963, %r46964};

	// end inline asm
	bar.warp.sync 	-1;
	// begin inline asm
	mma.sync.aligned.row.col.m8n8k32.s32.s4.s4.s32 {%r46975, %r46976}, {%r49150}, {%r49150}, {%r46969, %r46970};

	// end inline asm
	bar.warp.sync 	-1;
	// begin inline asm
	mma.sync.aligned.row.col.m8n8k32.s32.s4.s4.s32 {%r46981, %r46982}, {%r49150}, {%r49150}, {%r46975, %r46976};

	// end inline asm
	bar.warp.sync 	-1;
	// begin inline asm
	mma.sync.aligned.row.col.m8n8k32.s32.s4.s4.s32 {%r46987, %r46988}, {%r49150}, {%r49150}, {%r46981, %r46982};

	// end inline asm
	bar.warp.sync 	-1;
	// begin inline asm
	mma.sync.aligned.row.col.m8n8k32.s32.s4.s4.s32 {%r46993, %r46994}, {%r49150}, {%r49150}, {%r46987, %r46988};

	// end inline asm
	bar.warp.sync 	-1;
	// begin inline asm
	mma.sync.aligned.row.col.m8n8k32.s32.s4.s4.s32 {%r46999, %r47000}, {%r49150}, {%r49150}, {%r46993, %r46994};

	// end inline asm
	bar.warp.sync 	-1;
	// begin inline asm
	mma.sync.aligned.row.col.m8n8k32.s32.s4.s4.s32 {%r47005, %r47006}, {%r49150}, {%r49150}, {%r46999, %r47000};

	// end inline asm
	bar.warp.sync 	-1;
	// begin inline asm
	mma.sync.aligned.row.col.m8n8k32.s32.s4.s4.s32 {%r47011, %r47012}, {%r49150}, {%r49150}, {%r47005, %r47006};

	// end inline asm
	bar.warp.sync 	-1;
	// begin inline asm
	mma.sync.aligned.row.col.m8n8k32.s32.s4.s4.s32 {%r47017, %r47018}, {%r49150}, {%r49150}, {%r47011, %r47012};

	// end inline asm
	bar.warp.sync 	-1;
	// begin inline asm
	mma.sync.aligned.row.col.m8n8k32.s32.s4.s4.s32 {%r47023, %r47024}, {%r49150}, {%r49150}, {%r47017, %r47018};

	// end inline asm
	bar.warp.sync 	-1;
	// begin inline asm
	mma.sync.aligned.row.col.m8n8k32.s32.s4.s4.s32 {%r47029, %r47030}, {%r49150}, {%r49150}, {%r47023, %r47024};

	// end inline asm
	bar.warp.sync 	-1;
	// begin inline asm
	mma.sync.aligned.row.col.m8n8k32.s32.s4.s4.s32 {%r47035, %r47036}, {%r49150}, {%r49150}, {%r47029, %r47030};

	// end inline asm
	bar.warp.sync 	-1;
	// begin inline asm
	mma.sync.aligned.row.col.m8n8k32.s32.s4.s4.s32 {%r47041, %r47042}, {%r49150}, {%r49150}, {%r47035, %r47036};

	// end inline asm
	bar.warp.sync 	-1;
	// begin inline asm
	mma.sync.aligned.row.col.m8n8k32.s32.s4.s4.s32 {%r47047, %r47048}, {%r49150}, {%r49150}, {%r47041, %r47042};

	// end inline asm
	bar.warp.sync 	-1;
	// begin inline asm
	mma.sync.aligned.row.col.m8n8k32.s32.s4.s4.s32 {%r47053, %r47054}, {%r49150}, {%r49150}, {%r47047, %r47048};

	// end inline asm
	bar.warp.sync 	-1;
	// begin inline asm
	mma.sync.aligned.row.col.m8n8k32.s32.s4.s4.s32 {%r47059, %r47060}, {%r49150}, {%r49150}, {%r47053, %r47054};

	// end inline asm
	bar.warp.sync 	-1;
	// begin inline asm
	mma.sync.aligned.row.col.m8n8k32.s32.s4.s4.s32 {%r47065, %r47066}, {%r49150}, {%r49150}, {%r47059, %r47060};

	// end inline asm
	bar.warp.sync 	-1;
	// begin inline asm
	mma.sync.aligned.row.col.m8n8k32.s32.s4.s4.s32 {%r47071, %r47072}, {%r49150}, {%r49150}, {%r47065, %r47066};

	// end inline asm
	bar.warp.sync 	-1;
	// begin inline asm
	mma.sync.aligned.row.col.m8n8k32.s32.s4.s4.s32 {%r47077, %r47078}, {%r49150}, {%r49150}, {%r47071, %r47072};

	// end inline asm
	bar.warp.sync 	-1;
	// begin inline asm
	mma.sync.aligned.row.col.m8n8k32.s32.s4.s4.s32 {%r47083, %r47084}, {%r49150}, {%r49150}, {%r47077, %r47078};

	// end inline asm
	bar.warp.sync 	-1;
	// begin inline asm
	mma.sync.aligned.row.col.m8n8k32.s32.s4.s4.s32 {%r47089, %r47090}, {%r49150}, {%r49150}, {%r47083, %r47084};

	// end inline asm
	bar.warp.sync 	-1;
	// begin inline asm
	mma.sync.aligned.row.col.m8n8k32.s32.s4.s4.s32 {%r47095, %r47096}, {%r49150}, {%r49150}, {%r47089, %r47090};

	// end inline asm
	bar.warp.sync 	-1;
	// begin inline asm
	mma.sync.aligned.row.col.m8n8k32.s32.s4.s4.s32 {%r47101, %r47102}, {%r49150}, {%r49150}, {%r47095, %r47096};

	// end inline asm
	bar.warp.sync 	-1;
	// begin inline asm
	mma.sync.aligned.row.col.m8n8k32.s32.s4.s4.s32 {%r47107, %r47108}, {%r49150}, {%r49150}, {%r47101, %r47102};

	// end inline asm
	bar.warp.sync 	-1;
	// begin inline asm
	mma.sync.aligned.row.col.m8n8k32.s32.s4.s4.s32 {%r47113, %r47114}, {%r49150}, {%r49150}, {%r47107, %r47108};

	// end inline asm
	bar.warp.sync 	-1;
	// begin inline asm
	mma.sync.aligned.row.col.m8n8k32.s32.s4.s4.s32 {%r47119, %r47120}, {%r49150}, {%r49150}, {%r47113, %r47114};

	// end inline asm
	bar.warp.sync 	-1;
	// begin inline asm
	mma.sync.aligned.row.col.m8n8k32.s32.s4.s4.s32 {%r47125, %r47126}, {%r49150}, {%r49150}, {%r47119, %r47120};

	// end inline asm
	bar.warp.sync 	-1;
	// begin inline asm
	mma.sync.aligned.row.col.m8n8k32.s32.s4.s4.s32 {%r47131, %r47132}, {%r49150}, {%r49150}, {%r47125, %r47126};

	// end inline asm
	bar.warp.sync 	-1;
	// begin inline asm
	mma.sync.aligned.row.col.m8n8k32.s32.s4.s4.s32 {%r47137, %r47138}, {%r49150}, {%r49150}, {%r47131, %r47132};

	// end inline asm
	bar.warp.sync 	-1;
	// begin inline asm
	mma.sync.aligned.row.col.m8n8k32.s32.s4.s4.s32 {%r47143, %r47144}, {%r49150}, {%r49150}, {%r47137, %r47138};

	// end inline asm
	bar.warp.sync 	-1;
	// begin inline asm
	mma.sync.aligned.row.col.m8n8k32.s32.s4.s4.s32 {%r47149, %r47150}, {%r49150}, {%r49150}, {%r47143, %r47144};

	// end inline asm
	bar.warp.sync 	-1;
	// begin inline asm
	mma.sync.aligned.row.col.m8n8k32.s32.s4.s4.s32 {%r47155, %r47156}, {%r49150}, {%r49150}, {%r47149, %r47150};

	// end inline asm
	bar.warp.sync 	-1;
	// begin inline asm
	mma.sync.aligned.row.col.m8n8k32.s32.s4.s4.s32 {%r47161, %r47162}, {%r49150}, {%r49150}, {%r47155, %r47156};

	// end inline asm
	bar.warp.sync 	-1;
	// begin inline asm
	mma.sync.aligned.row.col.m8n8k32.s32.s4.s4.s32 {%r47167, %r47168}, {%r49150}, {%r49150}, {%r47161, %r47162};

	// end inline asm
	bar.warp.sync 	-1;
	// begin inline asm
	mma.sync.aligned.row.col.m8n8k32.s32.s4.s4.s32 {%r47173, %r47174}, {%r49150}, {%r49150}, {%r47167, %r47168};

	// end inline asm
	bar.warp.sync 	-1;
	// begin inline asm
	mma.sync.aligned.row.col.m8n8k32.s32.s4.s4.s32 {%r47179, %r47180}, {%r49150}, {%r49150}, {%r47173, %r47174};

	// end inline asm
	bar.warp.sync 	-1;
	// begin inline asm
	mma.sync.aligned.row.col.m8n8k32.s32.s4.s4.s32 {%r47185, %r47186}, {%r49150}, {%r49150}, {%r47179, %r47180};

	// end inline asm
	bar.warp.sync 	-1;
	// begin inline asm
	mma.sync.aligned.row.col.m8n8k32.s32.s4.s4.s32 {%r47191, %r47192}, {%r49150}, {%r49150}, {%r47185, %r47186};

	// end inline asm
	bar.warp.sync 	-1;
	// begin inline asm
	mma.sync.aligned.row.col.m8n8k32.s32.s4.s4.s32 {%r47197, %r47198}, {%r49150}, {%r49150}, {%r47191, %r47192};

	// end inline asm
	bar.warp.sync 	-1;
	// begin inline asm
	mma.sync.aligned.row.col.m8n8k32.s32.s4.s4.s32 {%r47203, %r47204}, {%r49150}, {%r49150}, {%r47197, %r47198};

	// end inline asm
	bar.warp.sync 	-1;
	// begin inline asm
	mma.sync.aligned.row.col.m8n8k32.s32.s4.s4.s32 {%r47209, %r47210}, {%r49150}, {%r49150}, {%r47203, %r47204};

	// end inline asm
	bar.warp.sync 	-1;
	// begin inline asm
	mma.sync.aligned.row.col.m8n8k32.s32.s4.s4.s32 {%r47215, %r47216}, {%r49150}, {%r49150}, {%r47209, %r47210};

	// end inline asm
	bar.warp.sync 	-1;
	// begin inline asm
	mma.sync.aligned.row.col.m8n8k32.s32.s4.s4.s32 {%r47221, %r47222}, {%r49150}, {%r49150}, {%r47215, %r47216};

	// end inline asm
	bar.warp.sync 	-1;
	// begin inline asm
	mma.sync.aligned.row.col.m8n8k32.s32.s4.s4.s32 {%r47227, %r47228}, {%r49150}, {%r49150}, {%r47221, %r47222};

	// end inline asm
	bar.warp.sync 	-1;
	// begin inline asm
	mma.sync.aligned.row.col.m8n8k32.s32.s4.s4.s32 {%r47233, %r47234}, {%r49150}, {%r49150}, {%r47227, %r47228};

	// end inline asm
	bar.warp.sync 	-1;
	// begin inline asm
	mma.sync.aligned.row.col.m8n8k32.s32.s4.s4.s32 {%r47239, %r47240}, {%r49150}, {%r49150}, {%r47233, %r47234};

	// end inline asm
	bar.warp.sync 	-1;
	// begin inline asm
	mma.sync.aligned.row.col.m8n8k32.s32.s4.s4.s32 {%r47245, %r47246}, {%r49150}, {%r49150}, {%r47239, %r47240};

	// end inline asm
	bar.warp.sync 	-1;
	// begin inline asm
	mma.sync.aligned.row.col.m8n8k32.s32.s4.s4.s32 {%r47251, %r47252}, {%r49150}, {%r49150}, {%r47245, %r47246};

	// end inline asm
	bar.warp.sync 	-1;
	// begin inline asm
	mma.sync.aligned.row.col.m8n8k32.s32.s4.s4.s32 {%r47257, %r47258}, {%r49150}, {%r49150}, {%r47251, %r47252};

	// end inline asm
	bar.warp.sync 	-1;
	// begin inline asm
	mma.sync.aligned.row.col.m8n8k32.s32.s4.s4.s32 {%r47263, %r47264}, {%r49150}, {%r49150}, {%r47257, %r47258};

	// end inline asm
	bar.warp.sync 	-1;
	// begin inline asm
	mma.sync.aligned.row.col.m8n8k32.s32.s4.s4.s32 {%r47269, %r47270}, {%r49150}, {%r49150}, {%r47263, %r47264};

	// end inline asm
	bar.warp.sync 	-1;
	// begin inline asm
	mma.sync.aligned.row.col.m8n8k32.s32.s4.s4.s32 {%r47275, %r47276}, {%r49150}, {%r49150}, {%r47269, %r47270};

	// end inline asm
	bar.warp.sync 	-1;
	// begin inline asm
	mma.sync.aligned.row.col.m8n8k32.s32.s4.s4.s32 {%r47281, %r47282}, {%r49150}, {%r49150}, {%r47275, %r47276};

	// end inline asm
	bar.warp.sync 	-1;
	// begin inline asm
	mma.sync.aligned.row.col.m8n8k32.s32.s4.s4.s32 {%r47287, %r47288}, {%r49150}, {%r49150}, {%r47281, %r47282};

	// end inline asm
	bar.warp.sync 	-1;
	// begin inline asm
	mma.sync.aligned.row.col.m8n8k32.s32.s4.s4.s32 {%r47293, %r47294}, {%r49150}, {%r49150}, {%r47287, %r47288};

	// end inline asm
	bar.warp.sync 	-1;
	// begin inline asm
	mma.sync.aligned.row.col.m8n8k32.s32.s4.s4.s32 {%r47299, %r47300}, {%r49150}, {%r49150}, {%r47293, %r47294};

	// end inline asm
	bar.warp.sync 	-1;
	// begin inline asm
	mma.sync.aligned.row.col.m8n8k32.s32.s4.s4.s32 {%r47305, %r47306}, {%r49150}, {%r49150}, {%r47299, %r47300};

	// end inline asm
	bar.warp.sync 	-1;
	// begin inline asm
	mma.sync.aligned.row.col.m8n8k32.s32.s4.s4.s32 {%r47311, %r47312}, {%r49150}, {%r49150}, {%r47305, %r47306};

	// end inline asm
	bar.warp.sync 	-1;
	// begin inline asm
	mma.sync.aligned.row.col.m8n8k32.s32.s4.s4.s32 {%r47317, %r47318}, {%r49150}, {%r49150}, {%r47311, %r47312};

	// end inline asm
	bar.warp.sync 	-1;
	// begin inline asm
	mma.sync.aligned.row.col.m8n8k32.s32.s4.s4.s32 {%r47323, %r47324}, {%r49150}, {%r49150}, {%r47317, %r47318};

	// end inline asm
	bar.warp.sync 	-1;
	// begin inline asm
	mma.sync.aligned.row.col.m8n8k32.s32.s4.s4.s32 {%r47329, %r47330}, {%r49150}, {%r49150}, {%r47323, %r47324};

	// end inline asm
	bar.warp.sync 	-1;
	// begin inline asm
	mma.sync.aligned.row.col.m8n8k32.s32.s4.s4.s32 {%r47335, %r47336}, {%r49150}, {%r49150}, {%r47329, %r47330};

	// end inline asm
	bar.warp.sync 	-1;
	// begin inline asm
	mma.sync.aligned.row.col.m8n8k32.s32.s4.s4.s32 {%r47341, %r47342}, {%r49150}, {%r49150}, {%r47335, %r47336};

	// end inline asm
	bar.warp.sync 	-1;
	// begin inline asm
	mma.sync.aligned.row.col.m8n8k32.s32.s4.s4.s32 {%r47347, %r47348}, {%r49150}, {%r49150}, {%r47341, %r47342};

	// end inline asm
	bar.warp.sync 	-1;
	// begin inline asm
	mma.sync.aligned.row.col.m8n8k32.s32.s4.s4.s32 {%r47353, %r47354}, {%r49150}, {%r49150}, {%r47347, %r47348};

	// end inline asm
	bar.warp.sync 	-1;
	// begin inline asm
	mma.sync.aligned.row.col.m8n8k32.s32.s4.s4.s32 {%r47359, %r47360}, {%r49150}, {%r49150}, {%r47353, %r47354};

	// end inline asm
	bar.warp.sync 	-1;
	// begin inline asm
	mma.sync.aligned.row.col.m8n8k32.s32.s4.s4.s32 {%r47365, %r47366}, {%r49150}, {%r49150}, {%r47359, %r47360};

	// end inline asm
	bar.warp.sync 	-1;
	// begin inline asm
	mma.sync.aligned.row.col.m8n8k32.s32.s4.s4.s32 {%r47371, %r47372}, {%r49150}, {%r49150}, {%r47365, %r47366};

	// end inline asm
	bar.warp.sync 	-1;
	// begin inline asm
	mma.sync.aligned.row.col.m8n8k32.s32.s4.s4.s32 {%r47377, %r47378}, {%r49150}, {%r49150}, {%r47371, %r47372};

	// end inline asm
	bar.warp.sync 	-1;
	// begin inline asm
	mma.sync.aligned.row.col.m8n8k32.s32.s4.s4.s32 {%r47383, %r47384}, {%r49150}, {%r49150}, {%r47377, %r47378};

	// end inline asm
	bar.warp.sync 	-1;
	// begin inline asm
	mma.sync.aligned.row.col.m8n8k32.s32.s4.s4.s32 {%r47389, %r47390}, {%r49150}, {%r49150}, {%r47383, %r47384};

	// end inline asm
	bar.warp.sync 	-1;
	// begin inline asm
	mma.sync.aligned.row.col.m8n8k32.s32.s4.s4.s32 {%r47395, %r47396}, {%r49150}, {%r49150}, {%r47389, %r47390};

	// end inline asm
	bar.warp.sync 	-1;
	// begin inline asm
	mma.sync.aligned.row.col.m8n8k32.s32.s4.s4.s32 {%r47401, %r47402}, {%r49150}, {%r49150}, {%r47395, %r47396};

	// end inline asm
	bar.warp.sync 	-1;
	// begin inline asm
	mma.sync.aligned.row.col.m8n8k32.s32.s4.s4.s32 {%r47407, %r47408}, {%r49150}, {%r49150}, {%r47401, %r47402};

	// end inline asm
	bar.warp.sync 	-1;
	// begin inline asm
	mma.sync.aligned.row.col.m8n8k32.s32.s4.s4.s32 {%r47413, %r47414}, {%r49150}, {%r49150}, {%r47407, %r47408};

	// end inline asm
	bar.warp.sync 	-1;
	// begin inline asm
	mma.sync.aligned.row.col.m8n8k32.s32.s4.s4.s32 {%r47419, %r47420}, {%r49150}, {%r49150}, {%r47413, %r47414};

	// end inline asm
	bar.warp.sync 	-1;
	// begin inline asm
	mma.sync.aligned.row.col.m8n8k32.s32.s4.s4.s32 {%r47425, %r47426}, {%r49150}, {%r49150}, {%r47419, %r47420};

	// end inline asm
	bar.warp.sync 	-1;
	// begin inline asm
	mma.sync.aligned.row.col.m8n8k32.s32.s4.s4.s32 {%r47431, %r47432}, {%r49150}, {%r49150}, {%r47425, %r47426};

	// end inline asm
	bar.warp.sync 	-1;
	// begin inline asm
	mma.sync.aligned.row.col.m8n8k32.s32.s4.s4.s32 {%r47437, %r47438}, {%r49150}, {%r49150}, {%r47431, %r47432};

	// end inline asm
	bar.warp.sync 	-1;
	// begin inline asm
	mma.sync.aligned.row.col.m8n8k32.s32.s4.s4.s32 {%r47443, %r47444}, {%r49150}, {%r49150}, {%r47437, %r47438};

	// end inline asm
	bar.warp.sync 	-1;
	// begin inline asm
	mma.sync.aligned.row.col.m8n8k32.s32.s4.s4.s32 {%r47449, %r47450}, {%r49150}, {%r49150}, {%r47443, %r47444};

	// end inline asm
	bar.warp.sync 	-1;
	// begin inline asm
	mma.sync.aligned.row.col.m8n8k32.s32.s4.s4.s32 {%r47455, %r47456}, {%r49150}, {%r49150}, {%r47449, %r47450};

	// end inline asm
	bar.warp.sync 	-1;
	// begin inline asm
	mma.sync.aligned.row.col.m8n8k32.s32.s4.s4.s32 {%r47461, %r47462}, {%r49150}, {%r49150}, {%r47455, %r47456};

	// end inline asm
	bar.warp.sync 	-1;
	// begin inline asm
	mma.sync.aligned.row.col.m8n8k32.s32.s4.s4.s32 {%r47467, %r47468}, {%r49150}, {%r49150}, {%r47461, %r47462};

	// end inline asm
	bar.warp.sync 	-1;
	// begin inline asm
	mma.sync.aligned.row.col.m8n8k32.s32.s4.s4.s32 {%r47473, %r47474}, {%r49150}, {%r49150}, {%r47467, %r47468};

	// end inline asm
	bar.warp.sync 	-1;
	// begin inline asm
	mma.sync.aligned.row.col.m8n8k32.s32.s4.s4.s32 {%r47479, %r47480}, {%r49150}, {%r49150}, {%r47473, %r47474};

	// end inline asm
	bar.warp.sync 	-1;
	// begin inline asm
	mma.sync.aligned.row.col.m8n8k32.s32.s4.s4.s32 {%r47485, %r47486}, {%r49150}, {%r49150}, {%r47479, %r47480};

	// end inline asm
	bar.warp.sync 	-1;
	// begin inline asm
	mma.sync.aligned.row.col.m8n8k32.s32.s4.s4.s32 {%r47491, %r47492}, {%r49150}, {%r49150}, {%r47485, %r47486};

	// end inline asm
	bar.warp.sync 	-1;
	// begin inline asm
	mma.sync.aligned.row.col.m8n8k32.s32.s4.s4.s32 {%r47497, %r47498}, {%r49150}, {%r49150}, {%r47491, %r47492};

	// end inline asm
	bar.warp.sync 	-1;
	// begin inline asm
	mma.sync.aligned.row.col.m8n8k32.s32.s4.s4.s32 {%r47503, %r47504}, {%r49150}, {%r49150}, {%r47497, %r47498};

	// end inline asm
	bar.warp.sync 	-1;
	// begin inline asm
	mma.sync.aligned.row.col.m8n8k32.s32.s4.s4.s32 {%r47509, %r47510}, {%r49150}, {%r49150}, {%r47503, %r47504};

	// end inline asm
	bar.warp.sync 	-1;
	// begin inline asm
	mma.sync.aligned.row.col.m8n8k32.s32.s4.s4.s32 {%r47515, %r47516}, {%r49150}, {%r49150}, {%r47509, %r47510};

	// end inline asm
	bar.warp.sync 	-1;
	// begin inline asm
	mma.sync.aligned.row.col.m8n8k32.s32.s4.s4.s32 {%r47521, %r47522}, {%r49150}, {%r49150}, {%r47515, %r47516};

	// end inline asm
	bar.warp.sync 	-1;
	// begin inline asm
	mma.sync.aligned.row.col.m8n8k32.s32.s4.s4.s32 {%r47527, %r47528}, {%r49150}, {%r49150}, {%r47521, %r47522};

	// end inline asm
	bar.warp.sync 	-1;
	// begin inline asm
	mma.sync.aligned.row.col.m8n8k32.s32.s4.s4.s32 {%r47533, %r47534}, {%r49150}, {%r49150}, {%r47527, %r47528};

	// end inline asm
	bar.warp.sync 	-1;
	// begin inline asm
	mma.sync.aligned.row.col.m8n8k32.s32.s4.s4.s32 {%r47539, %r47540}, {%r49150}, {%r49150}, {%r47533, %r47534};

	// end inline asm
	bar.warp.sync 	-1;
	// begin inline asm
	mma.sync.aligned.row.col.m8n8k32.s32.s4.s4.s32 {%r47545, %r47546}, {%r49150}, {%r49150}, {%r47539, %r47540};

	// end inline asm
	bar.warp.sync 	-1;
	// begin inline asm
	mma.sync.aligned.row.col.m8n8k32.s32.s4.s4.s32 {%r47551, %r47552}, {%r49150}, {%r49150}, {%r47545, %r47546};

	// end inline asm
	bar.warp.sync 	-1;
	// begin inline asm
	mma.sync.aligned.row.col.m8n8k32.s32.s4.s4.s32 {%r47557, %r47558}, {%r49150}, {%r49150}, {%r47551, %r47552};

	// end inline asm
	bar.warp.sync 	-1;
	// begin inline asm
	mma.sync.aligned.row.col.m8n8k32.s32.s4.s4.s32 {%r47563, %r47564}, {%r49150}, {%r49150}, {%r47557, %r47558};

	// end inline asm
	bar.warp.sync 	-1;
	// begin inline asm
	mma.sync.aligned.row.col.m8n8k32.s32.s4.s4.s32 {%r47569, %r47570}, {%r49150}, {%r49150}, {%r47563, %r47564};

	// end inline asm
	bar.warp.sync 	-1;
	// begin inline asm
	mma.sync.aligned.row.col.m8n8k32.s32.s4.s4.s32 {%r47575, %r47576}, {%r49150}, {%r49150}, {%r47569, %r47570};

	// end inline asm
	bar.warp.sync 	-1;
	// begin inline asm
	mma.sync.aligned.row.col.m8n8k32.s32.s4.s4.s32 {%r47581, %r47582}, {%r49150}, {%r49150}, {%r47575, %r47576};

	// end inline asm
	bar.warp.sync 	-1;
	// begin inline asm
	mma.sync.aligned.row.col.m8n8k32.s32.s4.s4.s32 {%r47587, %r47588}, {%r49150}, {%r49150}, {%r47581, %r47582};

	// end inline asm
	bar.warp.sync 	-1;
	// begin inline asm
	mma.sync.aligned.row.col.m8n8k32.s32.s4.s4.s32 {%r47593, %r47594}, {%r49150}, {%r49150}, {%r47587, %r47588};

	// end inline asm
	bar.warp.sync 	-1;
	// begin inline asm
	mma.sync.aligned.row.col.m8n8k32.s32.s4.s4.s32 {%r47599, %r47600}, {%r49150}, {%r49150}, {%r47593, %r47594};

	// end inline asm
	bar.warp.sync 	-1;
	// begin inline asm
	mma.sync.aligned.row.col.m8n8k32.s32.s4.s4.s32 {%r47605, %r47606}, {%r49150}, {%r49150}, {%r47599, %r47600};

	// end inline asm
	bar.warp.sync 	-1;
	// begin inline asm
	mma.sync.aligned.row.col.m8n8k32.s32.s4.s4.s32 {%r47611, %r47612}, {%r49150}, {%r49150}, {%r47605, %r47606};

	// end inline asm
	bar.warp.sync 	-1;
	// begin inline asm
	mma.sync.aligned.row.col.m8n8k32.s32.s4.s4.s32 {%r47617, %r47618}, {%r49150}, {%r49150}, {%r47611, %r47612};

	// end inline asm
	bar.warp.sync 	-1;
	// begin inline asm
	mma.sync.aligned.row.col.m8n8k32.s32.s4.s4.s32 {%r47623, %r47624}, {%r49150}, {%r49150}, {%r47617, %r47618};

	// end inline asm
	bar.warp.sync 	-1;
	// begin inline asm
	mma.sync.aligned.row.col.m8n8k32.s32.s4.s4.s32 {%r47629, %r47630}, {%r49150}, {%r49150}, {%r47623, %r47624};

	// end inline asm
	bar.warp.sync 	-1;
	// begin inline asm
	mma.sync.aligned.row.col.m8n8k32.s32.s4.s4.s32 {%r47635, %r47636}, {%r49150}, {%r49150}, {%r47629, %r47630};

	// end inline asm
	bar.warp.sync 	-1;
	// begin inline asm
	mma.sync.aligned.row.col.m8n8k32.s32.s4.s4.s32 {%r47641, %r47642}, {%r49150}, {%r49150}, {%r47635, %r47636};

	// end inline asm
	bar.warp.sync 	-1;
	// begin inline asm
	mma.sync.aligned.row.col.m8n8k32.s32.s4.s4.s32 {%r47647, %r47648}, {%r49150}, {%r49150}, {%r47641, %r47642};

	// end inline asm
	bar.warp.sync 	-1;
	// begin inline asm
	mma.sync.aligned.row.col.m8n8k32.s32.s4.s4.s32 {%r47653, %r47654}, {%r49150}, {%r49150}, {%r47647, %r47648};

	// end inline asm
	bar.warp.sync 	-1;
	// begin inline asm
	mma.sync.aligned.row.col.m8n8k32.s32.s4.s4.s32 {%r47659, %r47660}, {%r49150}, {%r49150}, {%r47653, %r47654};

	// end inline asm
	bar.warp.sync 	-1;
	// begin inline asm
	mma.sync.aligned.row.col.m8n8k32.s32.s4.s4.s32 {%r47665, %r47666}, {%r49150}, {%r49150}, {%r47659, %r47660};

	// end inline asm
	bar.warp.sync 	-1;
	// begin inline asm
	mma.sync.aligned.row.col.m8n8k32.s32.s4.s4.s32 {%r47671, %r47672}, {%r49150}, {%r49150}, {%r47665, %r47666};

	// end inline asm
	bar.warp.sync 	-1;
	// begin inline asm
	mma.sync.aligned.row.col.m8n8k32.s32.s4.s4.s32 {%r47677, %r47678}, {%r49150}, {%r49150}, {%r47671, %r47672};

	// end inline asm
	bar.warp.sync 	-1;
	// begin inline asm
	mma.sync.aligned.row.col.m8n8k32.s32.s4.s4.s32 {%r47683, %r47684}, {%r49150}, {%r49150}, {%r47677, %r47678};

	// end inline asm
	bar.warp.sync 	-1;
	// begin inline asm
	mma.sync.aligned.row.col.m8n8k32.s32.s4.s4.s32 {%r47689, %r47690}, {%r49150}, {%r49150}, {%r47683, %r47684};

	// end inline asm
	bar.warp.sync 	-1;
	// begin inline asm
	mma.sync.aligned.row.col.m8n8k32.s32.s4.s4.s32 {%r47695, %r47696}, {%r49150}, {%r49150}, {%r47689, %r47690};

	// end inline asm
	bar.warp.sync 	-1;
	// begin inline asm
	mma.sync.aligned.row.col.m8n8k32.s32.s4.s4.s32 {%r47701, %r47702}, {%r49150}, {%r49150}, {%r47695, %r47696};

	// end inline asm
	bar.warp.sync 	-1;
	// begin inline asm
	mma.sync.aligned.row.col.m8n8k32.s32.s4.s4.s32 {%r47707, %r47708}, {%r49150}, {%r49150}, {%r47701, %r47702};

	// end inline asm
	bar.warp.sync 	-1;
	// begin inline asm
	mma.sync.aligned.row.col.m8n8k32.s32.s4.s4.s32 {%r47713, %r47714}, {%r49150}, {%r49150}, {%r47707, %r47708};

	// end inline asm
	bar.warp.sync 	-1;
	// begin inline asm
	mma.sync.aligned.row.col.m8n8k32.s32.s4.s4.s32 {%r47719, %r47720}, {%r49150}, {%r49150}, {%r47713, %r47714};

	// end inline asm
	bar.warp.sync 	-1;
	// begin inline asm
	mma.sync.aligned.row.col.m8n8k32.s32.s4.s4.s32 {%r47725, %r47726}, {%r49150}, {%r49150}, {%r47719, %r47720};

	// end inline asm
	bar.warp.sync 	-1;
	// begin inline asm
	mma.sync.aligned.row.col.m8n8k32.s32.s4.s4.s32 {%r47731, %r47732}, {%r49150}, {%r49150}, {%r47725, %r47726};

	// end inline asm
	bar.warp.sync 	-1;
	// begin inline asm
	mma.sync.aligned.row.col.m8n8k32.s32.s4.s4.s32 {%r47737, %r47738}, {%r49150}, {%r49150}, {%r47731, %r47732};

	// end inline asm
	bar.warp.sync 	-1;
	// begin inline asm
	mma.sync.aligned.row.col.m8n8k32.s32.s4.s4.s32 {%r47743, %r47744}, {%r49150}, {%r49150}, {%r47737, %r47738};

	// end inline asm
	bar.warp.sync 	-1;
	// begin inline asm
	mma.sync.aligned.row.col.m8n8k32.s32.s4.s4.s32 {%r47749, %r47750}, {%r49150}, {%r49150}, {%r47743, %r47744};

	// end inline asm
	bar.warp.sync 	-1;
	// begin inline asm
	mma.sync.aligned.row.col.m8n8k32.s32.s4.s4.s32 {%r47755, %r47756}, {%r49150}, {%r49150}, {%r47749, %r47750};

	// end inline asm
	bar.warp.sync 	-1;
	// begin inline asm
	mma.sync.aligned.row.col.m8n8k32.s32.s4.s4.s32 {%r47761, %r47762}, {%r49150}, {%r49150}, {%r47755, %r47756};

	// end inline asm
	bar.warp.sync 	-1;
	// begin inline asm
	mma.sync.aligned.row.col.m8n8k32.s32.s4.s4.s32 {%r47767, %r47768}, {%r49150}, {%r49150}, {%r47761, %r47762};

	// end inline asm
	bar.warp.sync 	-1;
	// begin inline asm
	mma.sync.aligned.row.col.m8n8k32.s32.s4.s4.s32 {%r47773, %r47774}, {%r49150}, {%r49150}, {%r47767, %r47768};

	// end inline asm
	bar.warp.sync 	-1;
	// begin inline asm
	mma.sync.aligned.row.col.m8n8k32.s32.s4.s4.s32 {%r47779, %r47780}, {%r49150}, {%r49150}, {%r47773, %r47774};

	// end inline asm
	bar.warp.sync 	-1;
	// begin inline asm
	mma.sync.aligned.row.col.m8n8k32.s32.s4.s4.s32 {%r47785, %r47786}, {%r49150}, {%r49150}, {%r47779, %r47780};

	// end inline asm
	bar.warp.sync 	-1;
	// begin inline asm
	mma.sync.aligned.row.col.m8n8k32.s32.s4.s4.s32 {%r47791, %r47792}, {%r49150}, {%r49150}, {%r47785, %r47786};

	// end inline asm
	bar.warp.sync 	-1;
	// begin inline asm
	mma.sync.aligned.row.col.m8n8k32.s32.s4.s4.s32 {%r47797, %r47798}, {%r49150}, {%r49150}, {%r47791, %r47792};

	// end inline asm
	bar.warp.sync 	-1;
	// begin inline asm
	mma.sync.aligned.row.col.m8n8k32.s32.s4.s4.s32 {%r47803, %r47804}, {%r49150}, {%r49150}, {%r47797, %r47798};

	// end inline asm
	bar.warp.sync 	-1;
	// begin inline asm
	mma.sync.aligned.row.col.m8n8k32.s32.s4.s4.s32 {%r47809, %r47810}, {%r49150}, {%r49150}, {%r47803, %r47804};

	// end inline asm
	bar.warp.sync 	-1;
	// begin inline asm
	mma.sync.aligned.row.col.m8n8k32.s32.s4.s4.s32 {%r47815, %r47816}, {%r49150}, {%r49150}, {%r47809, %r47810};

	// end inline asm
	bar.warp.sync 	-1;
	// begin inline asm
	mma.sync.aligned.row.col.m8n8k32.s32.s4.s4.s32 {%r47821, %r47822}, {%r49150}, {%r49150}, {%r47815, %r47816};

	// end inline asm
	bar.warp.sync 	-1;
	// begin inline asm
	mma.sync.aligned.row.col.m8n8k32.s32.s4.s4.s32 {%r47827, %r47828}, {%r49150}, {%r49150}, {%r47821, %r47822};

	// end inline asm
	bar.warp.sync 	-1;
	// begin inline asm
	mma.sync.aligned.row.col.m8n8k32.s32.s4.s4.s32 {%r47833, %r47834}, {%r49150}, {%r49150}, {%r47827, %r47828};

	// end inline asm
	bar.warp.sync 	-1;
	// begin inline asm
	mma.sync.aligned.row.col.m8n8k32.s32.s4.s4.s32 {%r47839, %r47840}, {%r49150}, {%r49150}, {%r47833, %r47834};

	// end inline asm
	bar.warp.sync 	-1;
	// begin inline asm
	mma.sync.aligned.row.col.m8n8k32.s32.s4.s4.s32 {%r47845, %r47846}, {%r49150}, {%r49150}, {%r47839, %r47840};

	// end inline asm
	bar.warp.sync 	-1;
	// begin inline asm
	mma.sync.aligned.row.col.m8n8k32.s32.s4.s4.s32 {%r47851, %r47852}, {%r49150}, {%r49150}, {%r47845, %r47846};

	// end inline asm
	bar.warp.sync 	-1;
	// begin inline asm
	mma.sync.aligned.row.col.m8n8k32.s32.s4.s4.s32 {%r47857, %r47858}, {%r49150}, {%r49150}, {%r47851, %r47852};

	// end inline asm
	bar.warp.sync 	-1;
	// begin inline asm
	mma.sync.aligned.row.col.m8n8k32.s32.s4.s4.s32 {%r47863, %r47864}, {%r49150}, {%r49150}, {%r47857, %r47858};

	// end inline asm
	bar.warp.sync 	-1;
	// begin inline asm
	mma.sync.aligned.row.col.m8n8k32.s32.s4.s4.s32 {%r47869, %r47870}, {%r49150}, {%r49150}, {%r47863, %r47864};

	// end inline asm
	bar.warp.sync 	-1;
	// begin inline asm
	mma.sync.aligned.row.col.m8n8k32.s32.s4.s4.s32 {%r47875, %r47876}, {%r49150}, {%r49150}, {%r47869, %r47870};

	// end inline asm
	bar.warp.sync 	-1;
	// begin inline asm
	mma.sync.aligned.row.col.m8n8k32.s32.s4.s4.s32 {%r47881, %r47882}, {%r49150}, {%r49150}, {%r47875, %r47876};

	// end inline asm
	bar.warp.sync 	-1;
	// begin inline asm
	mma.sync.aligned.row.col.m8n8k32.s32.s4.s4.s32 {%r47887, %r47888}, {%r49150}, {%r49150}, {%r47881, %r47882};

	// end inline asm
	bar.warp.sync 	-1;
	// begin inline asm
	mma.sync.aligned.row.col.m8n8k32.s32.s4.s4.s32 {%r47893, %r47894}, {%r49150}, {%r49150}, {%r47887, %r47888};

	// end inline asm
	bar.warp.sync 	-1;
	// begin inline asm
	mma.sync.aligned.row.col.m8n8k32.s32.s4.s4.s32 {%r47899, %r47900}, {%r49150}, {%r49150}, {%r47893, %r47894};

	// end inline asm
	bar.warp.sync 	-1;
	// begin inline asm
	mma.sync.aligned.row.col.m8n8k32.s32.s4.s4.s32 {%r47905, %r47906}, {%r49150}, {%r49150}, {%r47899, %r47900};

	// end inline asm
	bar.warp.sync 	-1;
	// begin inline asm
	mma.sync.aligned.row.col.m8n8k32.s32.s4.s4.s32 {%r47911, %r47912}, {%r49150}, {%r49150}, {%r47905, %r47906};

	// end inline asm
	bar.warp.sync 	-1;
	// begin inline asm
	mma.sync.aligned.row.col.m8n8k32.s32.s4.s4.s32 {%r47917, %r47918}, {%r49150}, {%r49150}, {%r47911, %r47912};

	// end inline asm
	bar.warp.sync 	-1;
	// begin inline asm
	mma.sync.aligned.row.col.m8n8k32.s32.s4.s4.s32 {%r47923, %r47924}, {%r49150}, {%r49150}, {%r47917, %r47918};

	// end inline asm
	bar.warp.sync 	-1;
	// begin inline asm
	mma.sync.aligned.row.col.m8n8k32.s32.s4.s4.s32 {%r47929, %r47930}, {%r49150}, {%r49150}, {%r47923, %r47924};

	// end inline asm
	bar.warp.sync 	-1;
	// begin inline asm
	mma.sync.aligned.row.col.m8n8k32.s32.s4.s4.s32 {%r47935, %r47936}, {%r49150}, {%r49150}, {%r47929, %r47930};

	// end inline asm
	bar.warp.sync 	-1;
	// begin inline asm
	mma.sync.aligned.row.col.m8n8k32.s32.s4.s4.s32 {%r47941, %r47942}, {%r49150}, {%r49150}, {%r47935, %r47936};

	// end inline asm
	bar.warp.sync 	-1;
	// begin inline asm
	mma.sync.aligned.row.col.m8n8k32.s32.s4.s4.s32 {%r47947, %r47948}, {%r49150}, {%r49150}, {%r47941, %r47942};

	// end inline asm
	bar.warp.sync 	-1;
	// begin inline asm
	mma.sync.aligned.row.col.m8n8k32.s32.s4.s4.s32 {%r47953, %r47954}, {%r49150}, {%r49150}, {%r47947, %r47948};

	// end inline asm
	bar.warp.sync 	-1;
	// begin inline asm
	mma.sync.aligned.row.col.m8n8k32.s32.s4.s4.s32 {%r47959, %r47960}, {%r49150}, {%r49150}, {%r47953, %r47954};

	// end inline asm
	bar.warp.sync 	-1;
	// begin inline asm
	mma.sync.aligned.row.col.m8n8k32.s32.s4.s4.s32 {%r47965, %r47966}, {%r49150}, {%r49150}, {%r47959, %r47960};

	// end inline asm
	bar.warp.sync 	-1;
	// begin inline asm
	mma.sync.aligned.row.col.m8n8k32.s32.s4.s4.s32 {%r47971, %r47972}, {%r49150}, {%r49150}, {%r47965, %r47966};

	// end inline asm
	bar.warp.sync 	-1;
	// begin inline asm
	mma.sync.aligned.row.col.m8n8k32.s32.s4.s4.s32 {%r47977, %r47978}, {%r49150}, {%r49150}, {%r47971, %r47972};

	// end inline asm
	bar.warp.sync 	-1;
	// begin inline asm
	mma.sync.aligned.row.col.m8n8k32.s32.s4.s4.s32 {%r47983, %r47984}, {%r49150}, {%r49150}, {%r47977, %r47978};

	// end inline asm
	bar.warp.sync 	-1;
	// begin inline asm
	mma.sync.aligned.row.col.m8n8k32.s32.s4.s4.s32 {%r47989, %r47990}, {%r49150}, {%r49150}, {%r47983, %r47984};

	// end inline asm
	bar.warp.sync 	-1;
	// begin inline asm
	mma.sync.aligned.row.col.m8n8k32.s32.s4.s4.s32 {%r47995, %r47996}, {%r49150}, {%r49150}, {%r47989, %r47990};

	// end inline asm
	bar.warp.sync 	-1;
	// begin inline asm
	mma.sync.aligned.row.col.m8n8k32.s32.s4.s4.s32 {%r48001, %r48002}, {%r49150}, {%r49150}, {%r47995, %r47996};

	// end inline asm
	bar.warp.sync 	-1;
	// begin inline asm
	mma.sync.aligned.row.col.m8n8k32.s32.s4.s4.s32 {%r48007, %r48008}, {%r49150}, {%r49150}, {%r48001, %r48002};

	// end inline asm
	bar.warp.sync 	-1;
	// begin inline asm
	mma.sync.aligned.row.col.m8n8k32.s32.s4.s4.s32 {%r48013, %r48014}, {%r49150}, {%r49150}, {%r48007, %r48008};

	// end inline asm
	bar.warp.sync 	-1;
	// begin inline asm
	mma.sync.aligned.row.col.m8n8k32.s32.s4.s4.s32 {%r48019, %r48020}, {%r49150}, {%r49150}, {%r48013, %r48014};

	// end inline asm
	bar.warp.sync 	-1;
	// begin inline asm
	mma.sync.aligned.row.col.m8n8k32.s32.s4.s4.s32 {%r48025, %r48026}, {%r49150}, {%r49150}, {%r48019, %r48020};

	// end inline asm
	bar.warp.sync 	-1;
	// begin inline asm
	mma.sync.aligned.row.col.m8n8k32.s32.s4.s4.s32 {%r48031, %r48032}, {%r49150}, {%r49150}, {%r48025, %r48026};

	// end inline asm
	bar.warp.sync 	-1;
	// begin inline asm
	mma.sync.aligned.row.col.m8n8k32.s32.s4.s4.s32 {%r48037, %r48038}, {%r49150}, {%r49150}, {%r48031, %r48032};

	// end inline asm
	bar.warp.sync 	-1;
	// begin inline asm
	mma.sync.aligned.row.col.m8n8k32.s32.s4.s4.s32 {%r48043, %r48044}, {%r49150}, {%r49150}, {%r48037, %r48038};

	// end inline asm
	bar.warp.sync 	-1;
	// begin inline asm
	mma.sync.aligned.row.col.m8n8k32.s32.s4.s4.s32 {%r48049, %r48050}, {%r49150}, {%r49150}, {%r48043, %r48044};

	// end inline asm
	bar.warp.sync 	-1;
	// begin inline asm
	mma.sync.aligned.row.col.m8n8k32.s32.s4.s4.s32 {%r48055, %r48056}, {%r49150}, {%r49150}, {%r48049, %r48050};

	// end inline asm
	bar.warp.sync 	-1;
	// begin inline asm
	mma.sync.aligned.row.col.m8n8k32.s32.s4.s4.s32 {%r48061, %r48062}, {%r49150}, {%r49150}, {%r48055, %r48056};

	// end inline asm
	bar.warp.sync 	-1;
	// begin inline asm
	mma.sync.aligned.row.col.m8n8k32.s32.s4.s4.s32 {%r48067, %r48068}, {%r49150}, {%r49150}, {%r48061, %r48062};

	// end inline asm
	bar.warp.sync 	-1;
	// begin inline asm
	mma.sync.aligned.row.col.m8n8k32.s32.s4.s4.s32 {%r48073, %r48074}, {%r49150}, {%r49150}, {%r48067, %r48068};

	// end inline asm
	bar.warp.sync 	-1;
	// begin inline asm
	mma.sync.aligned.row.col.m8n8k32.s32.s4.s4.s32 {%r48079, %r48080}, {%r49150}, {%r49150}, {%r48073, %r48074};

	// end inline asm
	bar.warp.sync 	-1;
	// begin inline asm
	mma.sync.aligned.row.col.m8n8k32.s32.s4.s4.s32 {%r48085, %r48086}, {%r49150}, {%r49150}, {%r48079, %r48080};

	// end inline asm
	bar.warp.sync 	-1;
	// begin inline asm
	mma.sync.aligned.row.col.m8n8k32.s32.s4.s4.s32 {%r48091, %r48092}, {%r49150}, {%r49150}, {%r48085, %r48086};

	// end inline asm
	bar.warp.sync 	-1;
	// begin inline asm
	mma.sync.aligned.row.col.m8n8k32.s32.s4.s4.s32 {%r48097, %r48098}, {%r49150}, {%r49150}, {%r48091, %r48092};

	// end inline asm
	bar.warp.sync 	-1;
	// begin inline asm
	mma.sync.aligned.row.col.m8n8k32.s32.s4.s4.s32 {%r48103, %r48104}, {%r49150}, {%r49150}, {%r48097, %r48098};

	// end inline asm
	bar.warp.sync 	-1;
	// begin inline asm
	mma.sync.aligned.row.col.m8n8k32.s32.s4.s4.s32 {%r48109, %r48110}, {%r49150}, {%r49150}, {%r48103, %r48104};

	// end inline asm
	bar.warp.sync 	-1;
	// begin inline asm
	mma.sync.aligned.row.col.m8n8k32.s32.s4.s4.s32 {%r48115, %r48116}, {%r49150}, {%r49150}, {%r48109, %r48110};

	// end inline asm
	bar.warp.sync 	-1;
	// begin inline asm
	mma.sync.aligned.row.col.m8n8k32.s32.s4.s4.s32 {%r48121, %r48122}, {%r49150}, {%r49150}, {%r48115, %r48116};

	// end inline asm
	bar.warp.sync 	-1;
	// begin inline asm
	mma.sync.aligned.row.col.m8n8k32.s32.s4.s4.s32 {%r48127, %r48128}, {%r49150}, {%r49150}, {%r48121, %r48122};

	// end inline asm
	bar.warp.sync 	-1;
	// begin inline asm
	mma.sync.aligned.row.col.m8n8k32.s32.s4.s4.s32 {%r48133, %r48134}, {%r49150}, {%r49150}, {%r48127, %r48128};

	// end inline asm
	bar.warp.sync 	-1;
	// begin inline asm
	mma.sync.aligned.row.col.m8n8k32.s32.s4.s4.s32 {%r48139, %r48140}, {%r49150}, {%r49150}, {%r48133, %r48134};

	// end inline asm
	bar.warp.sync 	-1;
	// begin inline asm
	mma.sync.aligned.row.col.m8n8k32.s32.s4.s4.s32 {%r48145, %r48146}, {%r49150}, {%r49150}, {%r48139, %r48140};

	// end inline asm
	bar.warp.sync 	-1;
	// begin inline asm
	mma.sync.aligned.row.col.m8n8k32.s32.s4.s4.s32 {%r48151, %r48152}, {%r49150}, {%r49150}, {%r48145, %r48146};

	// end inline asm
	bar.warp.sync 	-1;
	// begin inline asm
	mma.sync.aligned.row.col.m8n8k32.s32.s4.s4.s32 {%r48157, %r48158}, {%r49150}, {%r49150}, {%r48151, %r48152};

	// end inline asm
	bar.warp.sync 	-1;
	// begin inline asm
	mma.sync.aligned.row.col.m8n8k32.s32.s4.s4.s32 {%r48163, %r48164}, {%r49150}, {%r49150}, {%r48157, %r48158};

	// end inline asm
	bar.warp.sync 	-1;
	// begin inline asm
	mma.sync.aligned.row.col.m8n8k32.s32.s4.s4.s32 {%r48169, %r48170}, {%r49150}, {%r49150}, {%r48163, %r48164};

	// end inline asm
	bar.warp.sync 	-1;
	// begin inline asm
	mma.sync.aligned.row.col.m8n8k32.s32.s4.s4.s32 {%r48175, %r48176}, {%r49150}, {%r49150}, {%r48169, %r48170};

	// end inline asm
	bar.warp.sync 	-1;
	// begin inline asm
	mma.sync.aligned.row.col.m8n8k32.s32.s4.s4.s32 {%r48181, %r48182}, {%r49150}, {%r49150}, {%r48175, %r48176};

	// end inline asm
	bar.warp.sync 	-1;
	// begin inline asm
	mma.sync.aligned.row.col.m8n8k32.s32.s4.s4.s32 {%r48187, %r48188}, {%r49150}, {%r49150}, {%r48181, %r48182};

	// end inline asm
	bar.warp.sync 	-1;
	// begin inline asm
	mma.sync.aligned.row.col.m8n8k32.s32.s4.s4.s32 {%r48193, %r48194}, {%r49150}, {%r49150}, {%r48187, %r48188};

	// end inline asm
	bar.warp.sync 	-1;
	// begin inline asm
	mma.sync.aligned.row.col.m8n8k32.s32.s4.s4.s32 {%r48199, %r48200}, {%r49150}, {%r49150}, {%r48193, %r48194};

	// end inline asm
	bar.warp.sync 	-1;
	// begin inline asm
	mma.sync.aligned.row.col.m8n8k32.s32.s4.s4.s32 {%r48205, %r48206}, {%r49150}, {%r49150}, {%r48199, %r48200};

	// end inline asm
	bar.warp.sync 	-1;
	// begin inline asm
	mma.sync.aligned.row.col.m8n8k32.s32.s4.s4.s32 {%r48211, %r48212}, {%r49150}, {%r49150}, {%r48205, %r48206};

	// end inline asm
	bar.warp.sync 	-1;
	// begin inline asm
	mma.sync.aligned.row.col.m8n8k32.s32.s4.s4.s32 {%r48217, %r48218}, {%r49150}, {%r49150}, {%r48211, %r48212};

	// end inline asm
	bar.warp.sync 	-1;
	// begin inline asm
	mma.sync.aligned.row.col.m8n8k32.s32.s4.s4.s32 {%r48223, %r48224}, {%r49150}, {%r49150}, {%r48217, %r48218};

	// end inline asm
	bar.warp.sync 	-1;
	// begin inline asm
	mma.sync.aligned.row.col.m8n8k32.s32.s4.s4.s32 {%r48229, %r48230}, {%r49150}, {%r49150}, {%r48223, %r48224};

	// end inline asm
	bar.warp.sync 	-1;
	// begin inline asm
	mma.sync.aligned.row.col.m8n8k32.s32.s4.s4.s32 {%r48235, %r48236}, {%r49150}, {%r49150}, {%r48229, %r48230};

	// end inline asm
	bar.warp.sync 	-1;
	// begin inline asm
	mma.sync.aligned.row.col.m8n8k32.s32.s4.s4.s32 {%r48241, %r48242}, {%r49150}, {%r49150}, {%r48235, %r48236};

	// end inline asm
	bar.warp.sync 	-1;
	// begin inline asm
	mma.sync.aligned.row.col.m8n8k32.s32.s4.s4.s32 {%r48247, %r48248}, {%r49150}, {%r49150}, {%r48241, %r48242};

	// end inline asm
	bar.warp.sync 	-1;
	// begin inline asm
	mma.sync.aligned.row.col.m8n8k32.s32.s4.s4.s32 {%r48253, %r48254}, {%r49150}, {%r49150}, {%r48247, %r48248};

	// end inline asm
	bar.warp.sync 	-1;
	// begin inline asm
	mma.sync.aligned.row.col.m8n8k32.s32.s4.s4.s32 {%r48259, %r48260}, {%r49150}, {%r49150}, {%r48253, %r48254};

	// end inline asm
	bar.warp.sync 	-1;
	// begin inline asm
	mma.sync.aligned.row.col.m8n8k32.s32.s4.s4.s32 {%r48265, %r48266}, {%r49150}, {%r49150}, {%r48259, %r48260};

	// end inline asm
	bar.warp.sync 	-1;
	// begin inline asm
	mma.sync.aligned.row.col.m8n8k32.s32.s4.s4.s32 {%r48271, %r48272}, {%r49150}, {%r49150}, {%r48265, %r48266};

	// end inline asm
	bar.warp.sync 	-1;
	// begin inline asm
	mma.sync.aligned.row.col.m8n8k32.s32.s4.s4.s32 {%r48277, %r48278}, {%r49150}, {%r49150}, {%r48271, %r48272};

	// end inline asm
	bar.warp.sync 	-1;
	// begin inline asm
	mma.sync.aligned.row.col.m8n8k32.s32.s4.s4.s32 {%r48283, %r48284}, {%r49150}, {%r49150}, {%r48277, %r48278};

	// end inline asm
	bar.warp.sync 	-1;
	// begin inline asm
	mma.sync.aligned.row.col.m8n8k32.s32.s4.s4.s32 {%r48289, %r48290}, {%r49150}, {%r49150}, {%r48283, %r48284};

	// end inline asm
	bar.warp.sync 	-1;
	// begin inline asm
	mma.sync.aligned.row.col.m8n8k32.s32.s4.s4.s32 {%r48295, %r48296}, {%r49150}, {%r49150}, {%r48289, %r48290};

	// end inline asm
	bar.warp.sync 	-1;
	// begin inline asm
	mma.sync.aligned.row.col.m8n8k32.s32.s4.s4.s32 {%r48301, %r48302}, {%r49150}, {%r49150}, {%r48295, %r48296};

	// end inline asm
	bar.warp.sync 	-1;
	// begin inline asm
	mma.sync.aligned.row.col.m8n8k32.s32.s4.s4.s32 {%r48307, %r48308}, {%r49150}, {%r49150}, {%r48301, %r48302};

	// end inline asm
	bar.warp.sync 	-1;
	// begin inline asm
	mma.sync.aligned.row.col.m8n8k32.s32.s4.s4.s32 {%r48313, %r48314}, {%r49150}, {%r49150}, {%r48307, %r48308};

	// end inline asm
	bar.warp.sync 	-1;
	// begin inline asm
	mma.sync.aligned.row.col.m8n8k32.s32.s4.s4.s32 {%r48319, %r48320}, {%r49150}, {%r49150}, {%r48313, %r48314};

	// end inline asm
	bar.warp.sync 	-1;
	// begin inline asm
	mma.sync.aligned.row.col.m8n8k32.s32.s4.s4.s32 {%r48325, %r48326}, {%r49150}, {%r49150}, {%r48319, %r48320};

	// end inline asm
	bar.warp.sync 	-1;
	// begin inline asm
	mma.sync.aligned.row.col.m8n8k32.s32.s4.s4.s32 {%r48331, %r48332}, {%r49150}, {%r49150}, {%r48325, %r48326};

	// end inline asm
	bar.warp.sync 	-1;
	// begin inline asm
	mma.sync.aligned.row.col.m8n8k32.s32.s4.s4.s32 {%r48337, %r48338}, {%r49150}, {%r49150}, {%r48331, %r48332};

	// end inline asm
	bar.warp.sync 	-1;
	// begin inline asm
	mma.sync.aligned.row.col.m8n8k32.s32.s4.s4.s32 {%r48343, %r48344}, {%r49150}, {%r49150}, {%r48337, %r48338};

	// end inline asm
	bar.warp.sync 	-1;
	// begin inline asm
	mma.sync.aligned.row.col.m8n8k32.s32.s4.s4.s32 {%r48349, %r48350}, {%r49150}, {%r49150}, {%r48343, %r48344};

	// end inline asm
	bar.warp.sync 	-1;
	// begin inline asm
	mma.sync.aligned.row.col.m8n8k32.s32.s4.s4.s32 {%r48355, %r48356}, {%r49150}, {%r49150}, {%r48349, %r48350};

	// end inline asm
	bar.warp.sync 	-1;
	// begin inline asm
	mma.sync.aligned.row.col.m8n8k32.s32.s4.s4.s32 {%r48361, %r48362}, {%r49150}, {%r49150}, {%r48355, %r48356};

	// end inline asm
	bar.warp.sync 	-1;
	// begin inline asm
	mma.sync.aligned.row.col.m8n8k32.s32.s4.s4.s32 {%r48367, %r48368}, {%r49150}, {%r49150}, {%r48361, %r48362};

	// end inline asm
	bar.warp.sync 	-1;
	// begin inline asm
	mma.sync.aligned.row.col.m8n8k32.s32.s4.s4.s32 {%r48373, %r48374}, {%r49150}, {%r49150}, {%r48367, %r48368};

	// end inline asm
	bar.warp.sync 	-1;
	// begin inline asm
	mma.sync.aligned.row.col.m8n8k32.s32.s4.s4.s32 {%r48379, %r48380}, {%r49150}, {%r49150}, {%r48373, %r48374};

	// end inline asm
	bar.warp.sync 	-1;
	// begin inline asm
	mma.sync.aligned.row.col.m8n8k32.s32.s4.s4.s32 {%r48385, %r48386}, {%r49150}, {%r49150}, {%r48379, %r48380};

	// end inline asm
	bar.warp.sync 	-1;
	// begin inline asm
	mma.sync.aligned.row.col.m8n8k32.s32.s4.s4.s32 {%r48391, %r48392}, {%r49150}, {%r49150}, {%r48385, %r48386};

	// end inline asm
	bar.warp.sync 	-1;
	// begin inline asm
	mma.sync.aligned.row.col.m8n8k32.s32.s4.s4.s32 {%r48397, %r48398}, {%r49150}, {%r49150}, {%r48391, %r48392};

	// end inline asm
	bar.warp.sync 	-1;
	// begin inline asm
	mma.sync.aligned.row.col.m8n8k32.s32.s4.s4.s32 {%r48403, %r48404}, {%r49150}, {%r49150}, {%r48397, %r48398};

	// end inline asm
	bar.warp.sync 	-1;
	// begin inline asm
	mma.sync.aligned.row.col.m8n8k32.s32.s4.s4.s32 {%r48409, %r48410}, {%r49150}, {%r49150}, {%r48403, %r48404};

	// end inline asm
	bar.warp.sync 	-1;
	// begin inline asm
	mma.sync.aligned.row.col.m8n8k32.s32.s4.s4.s32 {%r48415, %r48416}, {%r49150}, {%r49150}, {%r48409, %r48410};

	// end inline asm
	bar.warp.sync 	-1;
	// begin inline asm
	mma.sync.aligned.row.col.m8n8k32.s32.s4.s4.s32 {%r48421, %r48422}, {%r49150}, {%r49150}, {%r48415, %r48416};

	// end inline asm
	bar.warp.sync 	-1;
	// begin inline asm
	mma.sync.aligned.row.col.m8n8k32.s32.s4.s4.s32 {%r48427, %r48428}, {%r49150}, {%r49150}, {%r48421, %r48422};

	// end inline asm
	bar.warp.sync 	-1;
	// begin inline asm
	mma.sync.aligned.row.col.m8n8k32.s32.s4.s4.s32 {%r48433, %r48434}, {%r49150}, {%r49150}, {%r48427, %r48428};

	// end inline asm
	bar.warp.sync 	-1;
	// begin inline asm
	mma.sync.aligned.row.col.m8n8k32.s32.s4.s4.s32 {%r48439, %r48440}, {%r49150}, {%r49150}, {%r48433, %r48434};

	// end inline asm
	bar.warp.sync 	-1;
	// begin inline asm
	mma.sync.aligned.row.col.m8n8k32.s32.s4.s4.s32 {%r48445, %r48446}, {%r49150}, {%r49150}, {%r48439, %r48440};

	// end inline asm
	bar.warp.sync 	-1;
	// begin inline asm
	mma.sync.aligned.row.col.m8n8k32.s32.s4.s4.s32 {%r48451, %r48452}, {%r49150}, {%r49150}, {%r48445, %r48446};

	// end inline asm
	bar.warp.sync 	-1;
	// begin inline asm
	mma.sync.aligned.row.col.m8n8k32.s32.s4.s4.s32 {%r48457, %r48458}, {%r49150}, {%r49150}, {%r48451, %r48452};

	// end inline asm
	bar.warp.sync 	-1;
	// begin inline asm
	mma.sync.aligned.row.col.m8n8k32.s32.s4.s4.s32 {%r48463, %r48464}, {%r49150}, {%r49150}, {%r48457, %r48458};

	// end inline asm
	bar.warp.sync 	-1;
	// begin inline asm
	mma.sync.aligned.row.col.m8n8k32.s32.s4.s4.s32 {%r48469, %r48470}, {%r49150}, {%r49150}, {%r48463, %r48464};

	// end inline asm
	bar.warp.sync 	-1;
	// begin inline asm
	mma.sync.aligned.row.col.m8n8k32.s32.s4.s4.s32 {%r48475, %r48476}, {%r49150}, {%r49150}, {%r48469, %r48470};

	// end inline asm
	bar.warp.sync 	-1;
	// begin inline asm
	mma.sync.aligned.row.col.m8n8k32.s32.s4.s4.s32 {%r48481, %r48482}, {%r49150}, {%r49150}, {%r48475, %r48476};

	// end inline asm
	bar.warp.sync 	-1;
	// begin inline asm
	mma.sync.aligned.row.col.m8n8k32.s32.s4.s4.s32 {%r48487, %r48488}, {%r49150}, {%r49150}, {%r48481, %r48482};

	// end inline asm
	bar.warp.sync 	-1;
	// begin inline asm
	mma.sync.aligned.row.col.m8n8k32.s32.s4.s4.s32 {%r48493, %r48494}, {%r49150}, {%r49150}, {%r48487, %r48488};

	// end inline asm
	bar.warp.sync 	-1;
	// begin inline asm
	mma.sync.aligned.row.col.m8n8k32.s32.s4.s4.s32 {%r48499, %r48500}, {%r49150}, {%r49150}, {%r48493, %r48494};

	// end inline asm
	bar.warp.sync 	-1;
	// begin inline asm
	mma.sync.aligned.row.col.m8n8k32.s32.s4.s4.s32 {%r48505, %r48506}, {%r49150}, {%r49150}, {%r48499, %r48500};

	// end inline asm
	bar.warp.sync 	-1;
	// begin inline asm
	mma.sync.aligned.row.col.m8n8k32.s32.s4.s4.s32 {%r48511, %r48512}, {%r49150}, {%r49150}, {%r48505, %r48506};

	// end inline asm
	bar.warp.sync 	-1;
	// begin inline asm
	mma.sync.aligned.row.col.m8n8k32.s32.s4.s4.s32 {%r48517, %r48518}, {%r49150}, {%r49150}, {%r48511, %r48512};

	// end inline asm
	bar.warp.sync 	-1;
	// begin inline asm
	mma.sync.aligned.row.col.m8n8k32.s32.s4.s4.s32 {%r48523, %r48524}, {%r49150}, {%r49150}, {%r48517, %r48518};

	// end inline asm
	bar.warp.sync 	-1;
	// begin inline asm
	mma.sync.aligned.row.col.m8n8k32.s32.s4.s4.s32 {%r48529, %r48530}, {%r49150}, {%r49150}, {%r48523, %r48524};

	// end inline asm
	bar.warp.sync 	-1;
	// begin inline asm
	mma.sync.aligned.row.col.m8n8k32.s32.s4.s4.s32 {%r48535, %r48536}, {%r49150}, {%r49150}, {%r48529, %r48530};

	// end inline asm
	bar.warp.sync 	-1;
	// begin inline asm
	mma.sync.aligned.row.col.m8n8k32.s32.s4.s4.s32 {%r48541, %r48542}, {%r49150}, {%r49150}, {%r48535, %r48536};

	// end inline asm
	bar.warp.sync 	-1;
	// begin inline asm
	mma.sync.aligned.row.col.m8n8k32.s32.s4.s4.s32 {%r48547, %r48548}, {%r49150}, {%r49150}, {%r48541, %r48542};

	// end inline asm
	bar.warp.sync 	-1;
	// begin inline asm
	mma.sync.aligned.row.col.m8n8k32.s32.s4.s4.s32 {%r48553, %r48554}, {%r49150}, {%r49150}, {%r48547, %r48548};

	// end inline asm
	bar.warp.sync 	-1;
	// begin inline asm
	mma.sync.aligned.row.col.m8n8k32.s32.s4.s4.s32 {%r48559, %r48560}, {%r49150}, {%r49150}, {%r48553, %r48554};

	// end inline asm
	bar.warp.sync 	-1;
	// begin inline asm
	mma.sync.aligned.row.col.m8n8k32.s32.s4.s4.s32 {%r48565, %r48566}, {%r49150}, {%r49150}, {%r48559, %r48560};

	// end inline asm
	bar.warp.sync 	-1;
	// begin inline asm
	mma.sync.aligned.row.col.m8n8k32.s32.s4.s4.s32 {%r48571, %r48572}, {%r49150}, {%r49150}, {%r48565, %r48566};

	// end inline asm
	bar.warp.sync 	-1;
	// begin inline asm
	mma.sync.aligned.row.col.m8n8k32.s32.s4.s4.s32 {%r48577, %r48578}, {%r49150}, {%r49150}, {%r48571, %r48572};

	// end inline asm
	bar.warp.sync 	-1;
	// begin inline asm
	mma.sync.aligned.row.col.m8n8k32.s32.s4.s4.s32 {%r48583, %r48584}, {%r49150}, {%r49150}, {%r48577, %r48578};

	// end inline asm
	bar.warp.sync 	-1;
	// begin inline asm
	mma.sync.aligned.row.col.m8n8k32.s32.s4.s4.s32 {%r48589, %r48590}, {%r49150}, {%r49150}, {%r48583, %r48584};

	// end inline asm
	bar.warp.sync 	-1;
	// begin inline asm
	mma.sync.aligned.row.col.m8n8k32.s32.s4.s4.s32 {%r48595, %r48596}, {%r49150}, {%r49150}, {%r48589, %r48590};

	// end inline asm
	bar.warp.sync 	-1;
	// begin inline asm
	mma.sync.aligned.row.col.m8n8k32.s32.s4.s4.s32 {%r48601, %r48602}, {%r49150}, {%r49150}, {%r48595, %r48596};

	// end inline asm
	bar.warp.sync 	-1;
	// begin inline asm
	mma.sync.aligned.row.col.m8n8k32.s32.s4.s4.s32 {%r48607, %r48608}, {%r49150}, {%r49150}, {%r48601, %r48602};

	// end inline asm
	bar.warp.sync 	-1;
	// begin inline asm
	mma.sync.aligned.row.col.m8n8k32.s32.s4.s4.s32 {%r48613, %r48614}, {%r49150}, {%r49150}, {%r48607, %r48608};

	// end inline asm
	bar.warp.sync 	-1;
	// begin inline asm
	mma.sync.aligned.row.col.m8n8k32.s32.s4.s4.s32 {%r48619, %r48620}, {%r49150}, {%r49150}, {%r48613, %r48614};

	// end inline asm
	bar.warp.sync 	-1;
	// begin inline asm
	mma.sync.aligned.row.col.m8n8k32.s32.s4.s4.s32 {%r48625, %r48626}, {%r49150}, {%r49150}, {%r48619, %r48620};

	// end inline asm
	bar.warp.sync 	-1;
	// begin inline asm
	mma.sync.aligned.row.col.m8n8k32.s32.s4.s4.s32 {%r48631, %r48632}, {%r49150}, {%r49150}, {%r48625, %r48626};

	// end inline asm
	bar.warp.sync 	-1;
	// begin inline asm
	mma.sync.aligned.row.col.m8n8k32.s32.s4.s4.s32 {%r48637, %r48638}, {%r49150}, {%r49150}, {%r48631, %r48632};

	// end inline asm
	bar.warp.sync 	-1;
	// begin inline asm
	mma.sync.aligned.row.col.m8n8k32.s32.s4.s4.s32 {%r48643, %r48644}, {%r49150}, {%r49150}, {%r48637, %r48638};

	// end inline asm
	bar.warp.sync 	-1;
	// begin inline asm
	mma.sync.aligned.row.col.m8n8k32.s32.s4.s4.s32 {%r48649, %r48650}, {%r49150}, {%r49150}, {%r48643, %r48644};

	// end inline asm
	bar.warp.sync 	-1;
	// begin inline asm
	mma.sync.aligned.row.col.m8n8k32.s32.s4.s4.s32 {%r48655, %r48656}, {%r49150}, {%r49150}, {%r48649, %r48650};

	// end inline asm
	bar.warp.sync 	-1;
	// begin inline asm
	mma.sync.aligned.row.col.m8n8k32.s32.s4.s4.s32 {%r48661, %r48662}, {%r49150}, {%r49150}, {%r48655, %r48656};

	// end inline asm
	bar.warp.sync 	-1;
	// begin inline asm
	mma.sync.aligned.row.col.m8n8k32.s32.s4.s4.s32 {%r48667, %r48668}, {%r49150}, {%r49150}, {%r48661, %r48662};

	// end inline asm
	bar.warp.sync 	-1;
	// begin inline asm
	mma.sync.aligned.row.col.m8n8k32.s32.s4.s4.s32 {%r48673, %r48674}, {%r49150}, {%r49150}, {%r48667, %r48668};

	// end inline asm
	bar.warp.sync 	-1;
	// begin inline asm
	mma.sync.aligned.row.col.m8n8k32.s32.s4.s4.s32 {%r48679, %r48680}, {%r49150}, {%r49150}, {%r48673, %r48674};

	// end inline asm
	bar.warp.sync 	-1;
	// begin inline asm
	mma.sync.aligned.row.col.m8n8k32.s32.s4.s4.s32 {%r48685, %r48686}, {%r49150}, {%r49150}, {%r48679, %r48680};

	// end inline asm
	bar.warp.sync 	-1;
	// begin inline asm
	mma.sync.aligned.row.col.m8n8k32.s32.s4.s4.s32 {%r48691, %r48692}, {%r49150}, {%r49150}, {%r48685, %r48686};

	// end inline asm
	bar.warp.sync 	-1;
	// begin inline asm
	mma.sync.aligned.row.col.m8n8k32.s32.s4.s4.s32 {%r48697, %r48698}, {%r49150}, {%r49150}, {%r48691, %r48692};

	// end inline asm
	bar.warp.sync 	-1;
	// begin inline asm
	mma.sync.aligned.row.col.m8n8k32.s32.s4.s4.s32 {%r48703, %r48704}, {%r49150}, {%r49150}, {%r48697, %r48698};

	// end inline asm
	bar.warp.sync 	-1;
	// begin inline asm
	mma.sync.aligned.row.col.m8n8k32.s32.s4.s4.s32 {%r48709, %r48710}, {%r49150}, {%r49150}, {%r48703, %r48704};

	// end inline asm
	bar.warp.sync 	-1;
	// begin inline asm
	mma.sync.aligned.row.col.m8n8k32.s32.s4.s4.s32 {%r48715, %r48716}, {%r49150}, {%r49150}, {%r48709, %r48710};

	// end inline asm
	bar.warp.sync 	-1;
	// begin inline asm
	mma.sync.aligned.row.col.m8n8k32.s32.s4.s4.s32 {%r48721, %r48722}, {%r49150}, {%r49150}, {%r48715, %r48716};

	// end inline asm
	bar.warp.sync 	-1;
	// begin inline asm
	mma.sync.aligned.row.col.m8n8k32.s32.s4.s4.s32 {%r48727, %r48728}, {%r49150}, {%r49150}, {%r48721, %r48722};

	// end inline asm
	bar.warp.sync 	-1;
	// begin inline asm
	mma.sync.aligned.row.col.m8n8k32.s32.s4.s4.s32 {%r48733, %r48734}, {%r49150}, {%r49150}, {%r48727, %r48728};

	// end inline asm
	bar.warp.sync 	-1;
	// begin inline asm
	mma.sync.aligned.row.col.m8n8k32.s32.s4.s4.s32 {%r48739, %r48740}, {%r49150}, {%r49150}, {%r48733, %r48734};

	// end inline asm
	bar.warp.sync 	-1;
	// begin inline asm
	mma.sync.aligned.row.col.m8n8k32.s32.s4.s4.s32 {%r48745, %r48746}, {%r49150}, {%r49150}, {%r48739, %r48740};

	// end inline asm
	bar.warp.sync 	-1;
	// begin inline asm
	mma.sync.aligned.row.col.m8n8k32.s32.s4.s4.s32 {%r48751, %r48752}, {%r49150}, {%r49150}, {%r48745, %r48746};

	// end inline asm
	bar.warp.sync 	-1;
	// begin inline asm
	mma.sync.aligned.row.col.m8n8k32.s32.s4.s4.s32 {%r48757, %r48758}, {%r49150}, {%r49150}, {%r48751, %r48752};

	// end inline asm
	bar.warp.sync 	-1;
	// begin inline asm
	mma.sync.aligned.row.col.m8n8k32.s32.s4.s4.s32 {%r48763, %r48764}, {%r49150}, {%r49150}, {%r48757, %r48758};

	// end inline asm
	bar.warp.sync 	-1;
	// begin inline asm
	mma.sync.aligned.row.col.m8n8k32.s32.s4.s4.s32 {%r48769, %r48770}, {%r49150}, {%r49150}, {%r48763, %r48764};

	// end inline asm
	bar.warp.sync 	-1;
	// begin inline asm
	mma.sync.aligned.row.col.m8n8k32.s32.s4.s4.s32 {%r48775, %r48776}, {%r49150}, {%r49150}, {%r48769, %r48770};

	// end inline asm
	bar.warp.sync 	-1;
	// begin inline asm
	mma.sync.aligned.row.col.m8n8k32.s32.s4.s4.s32 {%r48781, %r48782}, {%r49150}, {%r49150}, {%r48775, %r48776};

	// end inline asm
	bar.warp.sync 	-1;
	// begin inline asm
	mma.sync.aligned.row.col.m8n8k32.s32.s4.s4.s32 {%r48787, %r48788}, {%r49150}, {%r49150}, {%r48781, %r48782};

	// end inline asm
	bar.warp.sync 	-1;
	// begin inline asm
	mma.sync.aligned.row.col.m8n8k32.s32.s4.s4.s32 {%r48793, %r48794}, {%r49150}, {%r49150}, {%r48787, %r48788};

	// end inline asm
	bar.warp.sync 	-1;
	// begin inline asm
	mma.sync.aligned.row.col.m8n8k32.s32.s4.s4.s32 {%r48799, %r48800}, {%r49150}, {%r49150}, {%r48793, %r48794};

	// end inline asm
	bar.warp.sync 	-1;
	// begin inline asm
	mma.sync.aligned.row.col.m8n8k32.s32.s4.s4.s32 {%r48805, %r48806}, {%r49150}, {%r49150}, {%r48799, %r48800};

	// end inline asm
	bar.warp.sync 	-1;
	// begin inline asm
	mma.sync.aligned.row.col.m8n8k32.s32.s4.s4.s32 {%r48811, %r48812}, {%r49150}, {%r49150}, {%r48805, %r48806};

	// end inline asm
	bar.warp.sync 	-1;
	// begin inline asm
	mma.sync.aligned.row.col.m8n8k32.s32.s4.s4.s32 {%r48817, %r48818}, {%r49150}, {%r49150}, {%r48811, %r48812};

	// end inline asm
	bar.warp.sync 	-1;
	// begin inline asm
	mma.sync.aligned.row.col.m8n8k32.s32.s4.s4.s32 {%r48823, %r48824}, {%r49150}, {%r49150}, {%r48817, %r48818};

	// end inline asm
	bar.warp.sync 	-1;
	// begin inline asm
	mma.sync.aligned.row.col.m8n8k32.s32.s4.s4.s32 {%r48829, %r48830}, {%r49150}, {%r49150}, {%r48823, %r48824};

	// end inline asm
	bar.warp.sync 	-1;
	// begin inline asm
	mma.sync.aligned.row.col.m8n8k32.s32.s4.s4.s32 {%r48835, %r48836}, {%r49150}, {%r49150}, {%r48829, %r48830};

	// end inline asm
	bar.warp.sync 	-1;
	// begin inline asm
	mma.sync.aligned.row.col.m8n8k32.s32.s4.s4.s32 {%r48841, %r48842}, {%r49150}, {%r49150}, {%r48835, %r48836};

	// end inline asm
	bar.warp.sync 	-1;
	// begin inline asm
	mma.sync.aligned.row.col.m8n8k32.s32.s4.s4.s32 {%r48847, %r48848}, {%r49150}, {%r49150}, {%r48841, %r48842};

	// end inline asm
	bar.warp.sync 	-1;
	// begin inline asm
	mma.sync.aligned.row.col.m8n8k32.s32.s4.s4.s32 {%r48853, %r48854}, {%r49150}, {%r49150}, {%r48847, %r48848};

	// end inline asm
	bar.warp.sync 	-1;
	// begin inline asm
	mma.sync.aligned.row.col.m8n8k32.s32.s4.s4.s32 {%r48859, %r48860}, {%r49150}, {%r49150}, {%r48853, %r48854};

	// end inline asm
	bar.warp.sync 	-1;
	// begin inline asm
	mma.sync.aligned.row.col.m8n8k32.s32.s4.s4.s32 {%r48865, %r48866}, {%r49150}, {%r49150}, {%r48859, %r48860};

	// end inline asm
	bar.warp.sync 	-1;
	// begin inline asm
	mma.sync.aligned.row.col.m8n8k32.s32.s4.s4.s32 {%r48871, %r48872}, {%r49150}, {%r49150}, {%r48865, %r48866};

	// end inline asm
	bar.warp.sync 	-1;
	// begin inline asm
	mma.sync.aligned.row.col.m8n8k32.s32.s4.s4.s32 {%r48877, %r48878}, {%r49150}, {%r49150}, {%r48871, %r48872};

	// end inline asm
	bar.warp.sync 	-1;
	// begin inline asm
	mma.sync.aligned.row.col.m8n8k32.s32.s4.s4.s32 {%r48883, %r48884}, {%r49150}, {%r49150}, {%r48877, %r48878};

	// end inline asm
	bar.warp.sync 	-1;
	// begin inline asm
	mma.sync.aligned.row.col.m8n8k32.s32.s4.s4.s32 {%r48889, %r48890}, {%r49150}, {%r49150}, {%r48883, %r48884};

	// end inline asm
	bar.warp.sync 	-1;
	// begin inline asm
	mma.sync.aligned.row.col.m8n8k32.s32.s4.s4.s32 {%r48895, %r48896}, {%r49150}, {%r49150}, {%r48889, %r48890};

	// end inline asm
	bar.warp.sync 	-1;
	// begin inline asm
	mma.sync.aligned.row.col.m8n8k32.s32.s4.s4.s32 {%r48901, %r48902}, {%r49150}, {%r49150}, {%r48895, %r48896};

	// end inline asm
	bar.warp.sync 	-1;
	// begin inline asm
	mma.sync.aligned.row.col.m8n8k32.s32.s4.s4.s32 {%r48907, %r48908}, {%r49150}, {%r49150}, {%r48901, %r48902};

	// end inline asm
	bar.warp.sync 	-1;
	// begin inline asm
	mma.sync.aligned.row.col.m8n8k32.s32.s4.s4.s32 {%r48913, %r48914}, {%r49150}, {%r49150}, {%r48907, %r48908};

	// end inline asm
	bar.warp.sync 	-1;
	// begin inline asm
	mma.sync.aligned.row.col.m8n8k32.s32.s4.s4.s32 {%r48919, %r48920}, {%r49150}, {%r49150}, {%r48913, %r48914};

	// end inline asm
	bar.warp.sync 	-1;
	// begin inline asm
	mma.sync.aligned.row.col.m8n8k32.s32.s4.s4.s32 {%r48925, %r48926}, {%r49150}, {%r49150}, {%r48919, %r48920};

	// end inline asm
	bar.warp.sync 	-1;
	// begin inline asm
	mma.sync.aligned.row.col.m8n8k32.s32.s4.s4.s32 {%r48931, %r48932}, {%r49150}, {%r49150}, {%r48925, %r48926};

	// end inline asm
	bar.warp.sync 	-1;
	// begin inline asm
	mma.sync.aligned.row.col.m8n8k32.s32.s4.s4.s32 {%r48937, %r48938}, {%r49150}, {%r49150}, {%r48931, %r48932};

	// end inline asm
	bar.warp.sync 	-1;
	// begin inline asm
	mma.sync.aligned.row.col.m8n8k32.s32.s4.s4.s32 {%r48943, %r48944}, {%r49150}, {%r49150}, {%r48937, %r48938};

	// end inline asm
	bar.warp.sync 	-1;
	// begin inline asm
	mma.sync.aligned.row.col.m8n8k32.s32.s4.s4.s32 {%r48949, %r48950}, {%r49150}, {%r49150}, {%r48943, %r48944};

	// end inline asm
	bar.warp.sync 	-1;
	// begin inline asm
	mma.sync.aligned.row.col.m8n8k32.s32.s4.s4.s32 {%r48955, %r48956}, {%r49150}, {%r49150}, {%r48949, %r48950};

	// end inline asm
	bar.warp.sync 	-1;
	// begin inline asm
	mma.sync.aligned.row.col.m8n8k32.s32.s4.s4.s32 {%r48961, %r48962}, {%r49150}, {%r49150}, {%r48955, %r48956};

	// end inline asm
	bar.warp.sync 	-1;
	// begin inline asm
	mma.sync.aligned.row.col.m8n8k32.s32.s4.s4.s32 {%r48967, %r48968}, {%r49150}, {%r49150}, {%r48961, %r48962};

	// end inline asm
	bar.warp.sync 	-1;
	// begin inline asm
	mma.sync.aligned.row.col.m8n8k32.s32.s4.s4.s32 {%r48973, %r48974}, {%r49150}, {%r49150}, {%r48967, %r48968};

	// end inline asm
	bar.warp.sync 	-1;
	// begin inline asm
	mma.sync.aligned.row.col.m8n8k32.s32.s4.s4.s32 {%r48979, %r48980}, {%r49150}, {%r49150}, {%r48973, %r48974};

	// end inline asm
	bar.warp.sync 	-1;
	// begin inline asm
	mma.sync.aligned.row.col.m8n8k32.s32.s4.s4.s32 {%r48985, %r48986}, {%r49150}, {%r49150}, {%r48979, %r48980};

	// end inline asm
	bar.warp.sync 	-1;
	// begin inline asm
	mma.sync.aligned.row.col.m8n8k32.s32.s4.s4.s32 {%r48991, %r48992}, {%r49150}, {%r49150}, {%r48985, %r48986};

	// end inline asm
	bar.warp.sync 	-1;
	// begin inline asm
	mma.sync.aligned.row.col.m8n8k32.s32.s4.s4.s32 {%r48997, %r48998}, {%r49150}, {%r49150}, {%r48991, %r48992};

	// end inline asm
	bar.warp.sync 	-1;
	// begin inline asm
	mma.sync.aligned.row.col.m8n8k32.s32.s4.s4.s32 {%r49003, %r49004}, {%r49150}, {%r49150}, {%r48997, %r48998};

	// end inline asm
	bar.warp.sync 	-1;
	// begin inline asm
	mma.sync.aligned.row.col.m8n8k32.s32.s4.s4.s32 {%r49009, %r49010}, {%r49150}, {%r49150}, {%r49003, %r49004};

	// end inline asm
	bar.warp.sync 	-1;
	// begin inline asm
	mma.sync.aligned.row.col.m8n8k32.s32.s4.s4.s32 {%r49015, %r49016}, {%r49150}, {%r49150}, {%r49009, %r49010};

	// end inline asm
	bar.warp.sync 	-1;
	// begin inline asm
	mma.sync.aligned.row.col.m8n8k32.s32.s4.s4.s32 {%r49021, %r49022}, {%r49150}, {%r49150}, {%r49015, %r49016};

	// end inline asm
	bar.warp.sync 	-1;
	// begin inline asm
	mma.sync.aligned.row.col.m8n8k32.s32.s4.s4.s32 {%r49027, %r49028}, {%r49150}, {%r49150}, {%r49021, %r49022};

	// end inline asm
	bar.warp.sync 	-1;
	// begin inline asm
	mma.sync.aligned.row.col.m8n8k32.s32.s4.s4.s32 {%r49033, %r49034}, {%r49150}, {%r49150}, {%r49027, %r49028};

	// end inline asm
	bar.warp.sync 	-1;
	// begin inline asm
	mma.sync.aligned.row.col.m8n8k32.s32.s4.s4.s32 {%r49039, %r49040}, {%r49150}, {%r49150}, {%r49033, %r49034};

	// end inline asm
	bar.warp.sync 	-1;
	// begin inline asm
	mma.sync.aligned.row.col.m8n8k32.s32.s4.s4.s32 {%r49045, %r49046}, {%r49150}, {%r49150}, {%r49039, %r49040};

	// end inline asm
	bar.warp.sync 	-1;
	// begin inline asm
	mma.sync.aligned.row.col.m8n8k32.s32.s4.s4.s32 {%r49051, %r49052}, {%r49150}, {%r49150}, {%r49045, %r49046};

	// end inline asm
	bar.warp.sync 	-1;
	// begin inline asm
	mma.sync.aligned.row.col.m8n8k32.s32.s4.s4.s32 {%r49057, %r49058}, {%r49150}, {%r49150}, {%r49051, %r49052};

	// end inline asm
	bar.warp.sync 	-1;
	// begin inline asm
	mma.sync.aligned.row.col.m8n8k32.s32.s4.s4.s32 {%r49063, %r49064}, {%r49150}, {%r49150}, {%r49057, %r49058};

	// end inline asm
	bar.warp.sync 	-1;
	// begin inline asm
	mma.sync.aligned.row.col.m8n8k32.s32.s4.s4.s32 {%r49069, %r49070}, {%r49150}, {%r49150}, {%r49063, %r49064};

	// end inline asm
	bar.warp.sync 	-1;
	// begin inline asm
	mma.sync.aligned.row.col.m8n8k32.s32.s4.s4.s32 {%r49075, %r49076}, {%r49150}, {%r49150}, {%r49069, %r49070};

	// end inline asm
	bar.warp.sync 	-1;
	// begin inline asm
	mma.sync.aligned.row.col.m8n8k32.s32.s4.s4.s32 {%r49081, %r49082}, {%r49150}, {%r49150}, {%r49075, %r49076};

	// end inline asm
	bar.warp.sync 	-1;
	// begin inline asm
	mma.sync.aligned.row.col.m8n8k32.s32.s4.s4.s32 {%r49087, %r49088}, {%r49150}, {%r49150}, {%r49081, %r49082};

	// end inline asm
	bar.warp.sync 	-1;
	// begin inline asm
	mma.sync.aligned.row.col.m8n8k32.s32.s4.s4.s32 {%r49093, %r49094}, {%r49150}, {%r49150}, {%r49087, %r49088};

	// end inline asm
	bar.warp.sync 	-1;
	// begin inline asm
	mma.sync.aligned.row.col.m8n8k32.s32.s4.s4.s32 {%r49099, %r49100}, {%r49150}, {%r49150}, {%r49093, %r49094};

	// end inline asm
	bar.warp.sync 	-1;
	// begin inline asm
	mma.sync.aligned.row.col.m8n8k32.s32.s4.s4.s32 {%r49105, %r49106}, {%r49150}, {%r49150}, {%r49099, %r49100};

	// end inline asm
	bar.warp.sync 	-1;
	// begin inline asm
	mma.sync.aligned.row.col.m8n8k32.s32.s4.s4.s32 {%r49111, %r49112}, {%r49150}, {%r49150}, {%r49105, %r49106};

	// end inline asm
	bar.warp.sync 	-1;
	// begin inline asm
	mma.sync.aligned.row.col.m8n8k32.s32.s4.s4.s32 {%r49117, %r49118}, {%r49150}, {%r49150}, {%r49111, %r49112};

	// end inline asm
	bar.warp.sync 	-1;
	// begin inline asm
	mma.sync.aligned.row.col.m8n8k32.s32.s4.s4.s32 {%r49123, %r49124}, {%r49150}, {%r49150}, {%r49117, %r49118};

	// end inline asm
	bar.warp.sync 	-1;
	// begin inline asm
	mma.sync.aligned.row.col.m8n8k32.s32.s4.s4.s32 {%r49129, %r49130}, {%r49150}, {%r49150}, {%r49123, %r49124};

	// end inline asm
	bar.warp.sync 	-1;
	// begin inline asm
	mma.sync.aligned.row.col.m8n8k32.s32.s4.s4.s32 {%r49135, %r49136}, {%r49150}, {%r49150}, {%r49129, %r49130};

	// end inline asm
	bar.warp.sync 	-1;
	// begin inline asm
	mma.sync.aligned.row.col.m8n8k32.s32.s4.s4.s32 {%r49141, %r49142}, {%r49150}, {%r49150}, {%r49135, %r49136};

	// end inline asm
	bar.warp.sync 	-1;
	// begin inline asm
	mma.sync.aligned.row.col.m8n8k32.s32.s4.s4.s32 {%r49147, %r49148}, {%r49150}, {%r49150}, {%r49141, %r49142};

	// end inline asm
	bar.warp.sync 	-1;
	cvta.to.global.u64 	%rd3, %rd1;
	cvta.to.global.u64 	%rd4, %rd2;
	mov.u32 	%r49153, %tid.y;
	shl.b32 	%r49154, %r49153, 6;
	mul.wide.u32 	%rd5, %r49154, 4;
	add.s64 	%rd6, %rd3, %rd5;
	mov.b32 	%r49155, 8;
	wmma.store.d.sync.aligned.row.m8n8k32.global.s32 	[%rd6], {%r49147, %r49148}, %r49155;
	st.global.u32 	[%rd4], %r49150;
	ret;

}
	// .globl	_Z19mma_f8f8f16_16_8_32PvPi
.visible .entry _Z19mma_f8f8f16_16_8_32PvPi(
	.param .u64 .ptr .align 1 _Z19mma_f8f8f16_16_8_32PvPi_param_0,
	.param .u64 .ptr .align 1 _Z19mma_f8f8f16_16_8_32PvPi_param_1
)
{
	.reg .b32 	%r<2>;
	.reg .b64 	%rd<3>;

	ld.param.u64 	%rd1, [_Z19mma_f8f8f16_16_8_32PvPi_param_1];
	cvta.to.global.u64 	%rd2, %rd1;
	mov.b32 	%r1, 1;
	st.global.u32 	[%rd2], %r1;
	ret;

}
	// .globl	_Z19mma_f8f8f32_16_8_32PvPi
.visible .entry _Z19mma_f8f8f32_16_8_32PvPi(
	.param .u64 .ptr .align 1 _Z19mma_f8f8f32_16_8_32PvPi_param_0,
	.param .u64 .ptr .align 1 _Z19mma_f8f8f32_16_8_32PvPi_param_1
)
{
	.reg .b32 	%r<2>;
	.reg .b64 	%rd<3>;

	ld.param.u64 	%rd1, [_Z19mma_f8f8f32_16_8_32PvPi_param_1];
	cvta.to.global.u64 	%rd2, %rd1;
	mov.b32 	%r1, 1;
	st.global.u32 	[%rd2], %r1;
	ret;

}
	// .globl	_Z23mma_mxf4mxf4f32_16_8_64PvPi
.visible .entry _Z23mma_mxf4mxf4f32_16_8_64PvPi(
	.param .u64 .ptr .align 1 _Z23mma_mxf4mxf4f32_16_8_64PvPi_param_0,
	.param .u64 .ptr .align 1 _Z23mma_mxf4mxf4f32_16_8_64PvPi_param_1
)
{
	.reg .b32 	%r<2>;
	.reg .b64 	%rd<3>;

	ld.param.u64 	%rd1, [_Z23mma_mxf4mxf4f32_16_8_64PvPi_param_1];
	cvta.to.global.u64 	%rd2, %rd1;
	mov.b32 	%r1, 1;
	st.global.u32 	[%rd2], %r1;
	ret;

}
	// .globl	_Z23mma_nvf4nvf4f32_16_8_64PvPi
.visible .entry _Z23mma_nvf4nvf4f32_16_8_64PvPi(
	.param .u64 .ptr .align 1 _Z23mma_nvf4nvf4f32_16_8_64PvPi_param_0,
	.param .u64 .ptr .align 1 _Z23mma_nvf4nvf4f32_16_8_64PvPi_param_1
)
{
	.reg .b32 	%r<2>;
	.reg .b64 	%rd<3>;

	ld.param.u64 	%rd1, [_Z23mma_nvf4nvf4f32_16_8_64PvPi_param_1];
	cvta.to.global.u64 	%rd2, %rd1;
	mov.b32 	%r1, 1;
	st.global.u32 	[%rd2], %r1;
	ret;

}
	// .globl	_Z19mma_f4f4f16_16_8_64PvPi
.visible .entry _Z19mma_f4f4f16_16_8_64PvPi(
	.param .u64 .ptr .align 1 _Z19mma_f4f4f16_16_8_64PvPi_param_0,
	.param .u64 .ptr .align 1 _Z19mma_f4f4f16_16_8_64PvPi_param_1
)
{
	.reg .b32 	%r<2>;
	.reg .b64 	%rd<3>;

	ld.param.u64 	%rd1, [_Z19mma_f4f4f16_16_8_64PvPi_param_1];
	cvta.to.global.u64 	%rd2, %rd1;
	mov.b32 	%r1, 1;
	st.global.u32 	[%rd2], %r1;
	ret;

}
	// .globl	_Z19mma_f4f4f32_16_8_64PvPi
.visible .entry _Z19mma_f4f4f32_16_8_64PvPi(
	.param .u64 .ptr .align 1 _Z19mma_f4f4f32_16_8_64PvPi_param_0,
	.param .u64 .ptr .align 1 _Z19mma_f4f4f32_16_8_64PvPi_param_1
)
{
	.reg .b32 	%r<2>;
	.reg .b64 	%rd<3>;

	ld.param.u64 	%rd1, [_Z19mma_f4f4f32_16_8_64PvPi_param_1];
	cvta.to.global.u64 	%rd2, %rd1;
	mov.b32 	%r1, 1;
	st.global.u32 	[%rd2], %r1;
	ret;

}
	// .globl	_Z19mma_f6f6f16_16_8_64PvPi
.visible .entry _Z19mma_f6f6f16_16_8_64PvPi(
	.param .u64 .ptr .align 1 _Z19mma_f6f6f16_16_8_64PvPi_param_0,
	.param .u64 .ptr .align 1 _Z19mma_f6f6f16_16_8_64PvPi_param_1
)
{
	.reg .b32 	%r<2>;
	.reg .b64 	%rd<3>;

	ld.param.u64 	%rd1, [_Z19mma_f6f6f16_16_8_64PvPi_param_1];
	cvta.to.global.u64 	%rd2, %rd1;
	mov.b32 	%r1, 1;
	st.global.u32 	[%rd2], %r1;
	ret;

}
	// .globl	_Z19mma_f6f6f32_16_8_64PvPi
.visible .entry _Z19mma_f6f6f32_16_8_64PvPi(
	.param .u64 .ptr .align 1 _Z19mma_f6f6f32_16_8_64PvPi_param_0,
	.param .u64 .ptr .align 1 _Z19mma_f6f6f32_16_8_64PvPi_param_1
)
{
	.reg .b32 	%r<2>;
	.reg .b64 	%rd<3>;

	ld.param.u64 	%rd1, [_Z19mma_f6f6f32_16_8_64PvPi_param_1];
	cvta.to.global.u64 	%rd2, %rd1;
	mov.b32 	%r1, 1;
	st.global.u32 	[%rd2], %r1;
	ret;

}
	// .globl	_Z23mma_mxf6mxf6f32_16_8_64PvPi
.visible .entry _Z23mma_mxf6mxf6f32_16_8_64PvPi(
	.param .u64 .ptr .align 1 _Z23mma_mxf6mxf6f32_16_8_64PvPi_param_0,
	.param .u64 .ptr .align 1 _Z23mma_mxf6mxf6f32_16_8_64PvPi_param_1
)
{
	.reg .b32 	%r<2>;
	.reg .b64 	%rd<3>;

	ld.param.u64 	%rd1, [_Z23mma_mxf6mxf6f32_16_8_64PvPi_param_1];
	cvta.to.global.u64 	%rd2, %rd1;
	mov.b32 	%r1, 1;
	st.global.u32 	[%rd2], %r1;
	ret;

}
	// .globl	_Z23mma_mxf8mxf8f32_16_8_64PvPi
.visible .entry _Z23mma_mxf8mxf8f32_16_8_64PvPi(
	.param .u64 .ptr .align 1 _Z23mma_mxf8mxf8f32_16_8_64PvPi_param_0,
	.param .u64 .ptr .align 1 _Z23mma_mxf8mxf8f32_16_8_64PvPi_param_1
)
{
	.reg .b32 	%r<2>;
	.reg .b64 	%rd<3>;

	ld.param.u64 	%rd1, [_Z23mma_mxf8mxf8f32_16_8_64PvPi_param_1];
	cvta.to.global.u64 	%rd2, %rd1;
	mov.b32 	%r1, 1;
	st.global.u32 	[%rd2], %r1;
	ret;

}
	// .globl	_Z19mma_f8f8f16_16_8_64PvPi
.visible .entry _Z19mma_f8f8f16_16_8_64PvPi(
	.param .u64 .ptr .align 1 _Z19mma_f8f8f16_16_8_64PvPi_param_0,
	.param .u64 .ptr .align 1 _Z19mma_f8f8f16_16_8_64PvPi_param_1
)
{
	.reg .b32 	%r<2>;
	.reg .b64 	%rd<3>;

	ld.param.u64 	%rd1, [_Z19mma_f8f8f16_16_8_64PvPi_param_1];
	cvta.to.global.u64 	%rd2, %rd1;
	mov.b32 	%r1, 1;
	st.global.u32 	[%rd2], %r1;
	ret;

}
	// .globl	_Z19mma_f8f8f32_16_8_64PvPi
.visible .entry _Z19mma_f8f8f32_16_8_64PvPi(
	.param .u64 .ptr .align 1 _Z19mma_f8f8f32_16_8_64PvPi_param_0,
	.param .u64 .ptr .align 1 _Z19mma_f8f8f32_16_8_64PvPi_param_1
)
{
	.reg .b32 	%r<2>;
	.reg .b64 	%rd<3>;

	ld.param.u64 	%rd1, [_Z19mma_f8f8f32_16_8_64PvPi_param_1];
	cvta.to.global.u64 	%rd2, %rd1;
	mov.b32 	%r1, 1;
	st.global.u32 	[%rd2], %r1;
	ret;

}
	// .globl	_Z21mma_f16f16f16_16_8_64PvPi
.visible .entry _Z21mma_f16f16f16_16_8_64PvPi(
	.param .u64 .ptr .align 1 _Z21mma_f16f16f16_16_8_64PvPi_param_0,
	.param .u64 .ptr .align 1 _Z21mma_f16f16f16_16_8_64PvPi_param_1
)
{
	.reg .b32 	%r<2>;
	.reg .b64 	%rd<3>;

	ld.param.u64 	%rd1, [_Z21mma_f16f16f16_16_8_64PvPi_param_1];
	cvta.to.global.u64 	%rd2, %rd1;
	mov.b32 	%r1, 1;
	st.global.u32 	[%rd2], %r1;
	ret;

}
	// .globl	_Z21mma_f16f16f32_16_8_64PvPi
.visible .entry _Z21mma_f16f16f32_16_8_64PvPi(
	.param .u64 .ptr .align 1 _Z21mma_f16f16f32_16_8_64PvPi_param_0,
	.param .u64 .ptr .align 1 _Z21mma_f16f16f32_16_8_64PvPi_param_1
)
{
	.reg .b32 	%r<2>;
	.reg .b64 	%rd<3>;

	ld.param.u64 	%rd1, [_Z21mma_f16f16f32_16_8_64PvPi_param_1];
	cvta.to.global.u64 	%rd2, %rd1;
	mov.b32 	%r1, 1;
	st.global.u32 	[%rd2], %r1;
	ret;

}
	// .globl	_Z23mma_bf16bf16f32_16_8_64PvPi
.visible .entry _Z23mma_bf16bf16f32_16_8_64PvPi(
	.param .u64 .ptr .align 1 _Z23mma_bf16bf16f32_16_8_64PvPi_param_0,
	.param .u64 .ptr .align 1 _Z23mma_bf16bf16f32_16_8_64PvPi_param_1
)
{
	.reg .b32 	%r<2>;
	.reg .b64 	%rd<3>;

	ld.param.u64 	%rd1, [_Z23mma_bf16bf16f32_16_8_64PvPi_param_1];
	cvta.to.global.u64 	%rd2, %rd1;
	mov.b32 	%r1, 1;
	st.global.u32 	[%rd2], %r1;
	ret;

}
	// .globl	_Z20mma_s8s8s32_16_16_16PvPi
.visible .entry _Z20mma_s8s8s32_16_16_16PvPi(
	.param .u64 .ptr .align 1 _Z20mma_s8s8s32_16_16_16PvPi_param_0,
	.param .u64 .ptr .align 1 _Z20mma_s8s8s32_16_16_16PvPi_param_1
)
{
	.reg .b32 	%r<65541>;
	.reg .b64 	%rd<7>;

	ld.param.u64 	%rd1, [_Z20mma_s8s8s32_16_16_16PvPi_param_0];
	ld.param.u64 	%rd2, [_Z20mma_s8s8s32_16_16_16PvPi_param_1];
	mov.b32 	%r1, 0;
	wmma.mma.sync.aligned.row.col.m16n16k16.s32.s8.s8.s32 {%r2, %r3, %r4, %r5, %r6, %r7, %r8, %r9}, {%r1, %r1}, {%r1, %r1}, {%r1, %r1, %r1, %r1, %r1, %r1, %r1, %r1};
	bar.warp.sync 	-1;
	wmma.mma.sync.aligned.row.col.m16n16k16.s32.s8.s8.s32 {%r10, %r11, %r12, %r13, %r14, %r15, %r16, %r17}, {%r1, %r1}, {%r1, %r1}, {%r2, %r3, %r4, %r5, %r6, %r7, %r8, %r9};
	bar.warp.sync 	-1;
	wmma.mma.sync.aligned.row.col.m16n16k16.s32.s8.s8.s32 {%r18, %r19, %r20, %r21, %r22, %r23, %r24, %r25}, {%r1, %r1}, {%r1, %r1}, {%r10, %r11, %r12, %r13, %r14, %r15, %r16, %r17};
	bar.warp.sync 	-1;
	wmma.mma.sync.aligned.row.col.m16n16k16.s32.s8.s8.s32 {%r26, %r27, %r28, %r29, %r30, %r31, %r32, %r33}, {%r1, %r1}, {%r1, %r1}, {%r18, %r19, %r20, %r21, %r22, %r23, %r24, %r25};
	bar.warp.sync 	-1;
	wmma.mma.sync.aligned.row.col.m16n16k16.s32.s8.s8.s32 {%r34, %r35, %r36, %r37, %r38, %r39, %r40, %r41}, {%r1, %r1}, {%r1, %r1}, {%r26, %r27, %r28, %r29, %r30, %r31, %r32, %r33};
	bar.warp.sync 	-1;
	wmma.mma.sync.aligned.row.col.m16n16k16.s32.s8.s8.s32 {%r42, %r43, %r44, %r45, %r46, %r47, %r48, %r49}, {%r1, %r1}, {%r1, %r1}, {%r34, %r35, %r36, %r37, %r38, %r39, %r40, %r41};
	bar.warp.sync 	-1;
	wmma.mma.sync.aligned.row.col.m16n16k16.s32.s8.s8.s32 {%r50, %r51, %r52, %r53, %r54, %r55, %r56, %r57}, {%r1, %r1}, {%r1, %r1}, {%r42, %r43, %r44, %r45, %r46, %r47, %r48, %r49};
	bar.warp.sync 	-1;
	wmma.mma.sync.aligned.row.col.m16n16k16.s32.s8.s8.s32 {%r58, %r59, %r60, %r61, %r62, %r63, %r64, %r65}, {%r1, %r1}, {%r1, %r1}, {%r50, %r51, %r52, %r53, %r54, %r55, %r56, %r57};
	bar.warp.sync 	-1;
	wmma.mma.sync.aligned.row.col.m16n16k16.s32.s8.s8.s32 {%r66, %r67, %r68, %r69, %r70, %r71, %r72, %r73}, {%r1, %r1}, {%r1, %r1}, {%r58, %r59, %r60, %r61, %r62, %r63, %r64, %r65};
	bar.warp.sync 	-1;
	wmma.mma.sync.aligned.row.col.m16n16k16.s32.s8.s8.s32 {%r74, %r75, %r76, %r77, %r78, %r79, %r80, %r81}, {%r1, %r1}, {%r1, %r1}, {%r66, %r67, %r68, %r69, %r70, %r71, %r72, %r73};
	bar.warp.sync 	-1;
	wmma.mma.sync.aligned.row.col.m16n16k16.s32.s8.s8.s32 {%r82, %r83, %r84, %r85, %r86, %r87, %r88, %r89}, {%r1, %r1}, {%r1, %r1}, {%r74, %r75, %r76, %r77, %r78, %r79, %r80, %r81};
	bar.warp.sync 	-1;
	wmma.mma.sync.aligned.row.col.m16n16k16.s32.s8.s8.s32 {%r90, %r91, %r92, %r93, %r94, %r95, %r96, %r97}, {%r1, %r1}, {%r1, %r1}, {%r82, %r83, %r84, %r85, %r86, %r87, %r88, %r89};
	bar.warp.sync 	-1;
	wmma.mma.sync.aligned.row.col.m16n16k16.s32.s8.s8.s32 {%r98, %r99, %r100, %r101, %r102, %r103, %r104, %r105}, {%r1, %r1}, {%r1, %r1}, {%r90, %r91, %r92, %r93, %r94, %r95, %r96, %r97};
	bar.warp.sync 	-1;
	wmma.mma.sync.aligned.row.col.m16n16k16.s32.s8.s8.s32 {%r106, %r107, %r108, %r109, %r110, %r111, %r112, %r113}, {%r1, %r1}, {%r1, %r1}, {%r98, %r99, %r100, %r101, %r102, %r103, %r104, %r105};
	bar.warp.sync 	-1;
	wmma.mma.sync.aligned.row.col.m16n16k16.s32.s8.s8.s32 {%r114, %r115, %r116, %r117, %r118, %r119, %r120, %r121}, {%r1, %r1}, {%r1, %r1}, {%r106, %r107, %r108, %r109, %r110, %r111, %r112, %r113};
	bar.warp.sync 	-1;
	wmma.mma.sync.aligned.row.col.m16n16k16.s32.s8.s8.s32 {%r122, %r123, %r124, %r125, %r126, %r127, %r128, %r129}, {%r1, %r1}, {%r1, %r1}, {%r114, %r115, %r116, %r117, %r118, %r119, %r120, %r121};
	bar.warp.sync 	-1;
	wmma.mma.sync.aligned.row.col.m16n16k16.s32.s8.s8.s32 {%r130, %r131, %r132, %r133, %r134, %r135, %r136, %r137}, {%r1, %r1}, {%r1, %r1}, {%r122, %r123, %r124, %r125, %r126, %r127, %r128, %r129};
	bar.warp.sync 	-1;
	wmma.mma.sync.aligned.row.col.m16n16k16.s32.s8.s8.s32 {%r138, %r139, %r140, %r141, %r142, %r143, %r144, %r145}, {%r1, %r1}, {%r1, %r1}, {%r130, %r131, %r132, %r133, %r134, %r135, %r136, %r137};
	bar.warp.sync 	-1;
	wmma.mma.sync.aligned.row.col.m16n16k16.s32.s8.s8.s32 {%r146, %r147, %r148, %r149, %r150, %r151, %r152, %r153}, {%r1, %r1}, {%r1, %r1}, {%r138, %r139, %r140, %r141, %r142, %r143, %r144, %r145};
	bar.warp.sync 	-1;
	wmma.mma.sync.aligned.row.col.m16n16k16.s32.s8.s8.s32 {%r154, %r155, %r156, %r157, %r158, %r159, %r160, %r161}, {%r1, %r1}, {%r1, %r1}, {%r146, %r147, %r148, %r149, %r150, %r151, %r152, %r153};
	bar.warp.sync 	-1;
	wmma.mma.sync.aligned.row.col.m16n16k16.s32.s8.s8.s32 {%r162, %r163, %r164, %r165, %r166, %r167, %r168, %r169}, {%r1, %r1}, {%r1, %r1}, {%r154, %r155, %r156, %r157, %r158, %r159, %r160, %r161};
	bar.warp.sync 	-1;
	wmma.mma.sync.aligned.row.col.m16n16k16.s32.s8.s8.s32 {%r170, %r171, %r172, %r173, %r174, %r175, %r176, %r177}, {%r1, %r1}, {%r1, %r1}, {%r162, %r163, %r164, %r165, %r166, %r167, %r168, %r169};
	bar.warp.sync 	-1;
	wmma.mma.sync.aligned.row.col.m16n16k16.s32.s8.s8.s32 {%r178, %r179, %r180, %r181, %r182, %r183, %r184, %r185}, {%r1, %r1}, {%r1, %r1}, {%r170, %r171, %r172, %r173, %r174, %r175, %r176, %r177};
	bar.warp.sync 	-1;
	wmma.mma.sync.aligned.row.col.m16n16k16.s32.s8.s8.s32 {%r186, %r187, %r188, %r189, %r190, %r191, %r192, %r193}, {%r1, %r1}, {%r1, %r1}, {%r178, %r179, %r180, %r181, %r182, %r183, %r184, %r185};
	bar.warp.sync 	-1;
	wmma.mma.sync.aligned.row.col.m16n16k16.s32.s8.s8.s32 {%r194, %r195, %r196, %r197, %r198, %r199, %r200, %r201}, {%r1, %r1}, {%r1, %r1}, {%r186, %r187, %r188, %r189, %r190, %r191, %r192, %r193};
	bar.warp.sync 	-1;
	wmma.mma.sync.aligned.row.col.m16n16k16.s32.s8.s8.s32 {%r202, %r203, %r204, %r205, %r206, %r207, %r208, %r209}, {%r1, %r1}, {%r1, %r1}, {%r194, %r195, %r196, %r197, %r198, %r199, %r200, %r201};
	bar.warp.sync 	-1;
	wmma.mma.sync.aligned.row.col.m16n16k16.s32.s8.s8.s32 {%r210, %r211, %r212, %r213, %r214, %r215, %r216, %r217}, {%r1, %r1}, {%r1, %r1}, {%r202, %r203, %r204, %r205, %r206, %r207, %r208, %r209};
	bar.warp.sync 	-1;
	wmma.mma.sync.aligned.row.col.m16n16k16.s32.s8.s8.s32 {%r218, %r219, %r220, %r221, %r222, %r223, %r224, %r225}, {%r1, %r1}, {%r1, %r1}, {%r210, %r211, %r212, %r213, %r214, %r215, %r216, %r217};
	bar.warp.sync 	-1;
	wmma.mma.sync.aligned.row.col.m16n16k16.s32.s8.s8.s32 {%r226, %r227, %r228, %r229, %r230, %r231, %r232, %r233}, {%r1, %r1}, {%r1, %r1}, {%r218, %r219, %r220, %r221, %r222, %r223, %r224, %r225};
	bar.warp.sync 	-1;
	wmma.mma.sync.aligned.row.col.m16n16k16.s32.s8.s8.s32 {%r234, %r235, %r236, %r237, %r238, %r239, %r240, %r241}, {%r1, %r1}, {%r1, %r1}, {%r226, %r227, %r228, %r229, %r230, %r231, %r232, %r233};
	bar.warp.sync 	-1;
	wmma.mma.sync.aligned.row.col.m16n16k16.s32.s8.s8.s32 {%r242, %r243, %r244, %r245, %r246, %r247, %r248, %r249}, {%r1, %r1}, {%r1, %r1}, {%r234, %r235, %r236, %r237, %r238, %r239, %r240, %r241};
	bar.warp.sync 	-1;
	wmma.mma.sync.aligned.row.col.m16n16k16.s32.s8.s8.s32 {%r250, %r251, %r252, %r253, %r254, %r255, %r256, %r257}, {%r1, %r1}, {%r1, %r1}, {%r242, %r243, %r244, %r245, %r246, %r247, %r248, %r249};
	bar.warp.sync 	-1;
	wmma.mma.sync.aligned.row.col.m16n16k16.s32.s8.s8.s32 {%r258, %r259, %r260, %r261, %r262, %r263, %r264, %r265}, {%r1, %r1}, {%r1, %r1}, {%r250, %r251, %r252, %r253, %r254, %r255, %r256, %r257};
	bar.warp.sync 	-1;
	wmma.mma.sync.aligned.row.col.m16n16k16.s32.s8.s8.s32 {%r266, %r267, %r268, %r269, %r270, %r271, %r272, %r273}, {%r1, %r1}, {%r1, %r1}, {%r258, %r259, %r260, %r261, %r262, %r263, %r264, %r265};
	bar.warp.sync 	-1;
	wmma.mma.sync.aligned.row.col.m16n16k16.s32.s8.s8.s32 {%r274, %r275, %r276, %r277, %r278, %r279, %r280, %r281}, {%r1, %r1}, {%r1, %r1}, {%r266, %r267, %r268, %r269, %r270, %r271, %r272, %r273};
	bar.warp.sync 	-1;
	wmma.mma.sync.aligned.row.col.m16n16k16.s32.s8.s8.s32 {%r282, %r283, %r284, %r285, %r286, %r287, %r288, %r289}, {%r1, %r1}, {%r1, %r1}, {%r274, %r275, %r276, %r277, %r278, %r279, %r280, %r281};
	bar.warp.sync 	-1;
	wmma.mma.sync.aligned.row.col.m16n16k16.s32.s8.s8.s32 {%r290, %r291, %r292, %r293, %r294, %r295, %r296, %r297}, {%r1, %r1}, {%r1, %r1}, {%r282, %r283, %r284, %r285, %r286, %r287, %r288, %r289};
	bar.warp.sync 	-1;
	wmma.mma.sync.aligned.row.col.m16n16k16.s32.s8.s8.s32 {%r298, %r299, %r300, %r301, %r302, %r303, %r304, %r305}, {%r1, %r1}, {%r1, %r1}, {%r290, %r291, %r292, %r293, %r294, %r295, %r296, %r297};
	bar.warp.sync 	-1;
	wmma.mma.sync.aligned.row.col.m16n16k16.s32.s8.s8.s32 {%r306, %r307, %r308, %r309, %r310, %r311, %r312, %r313}, {%r1, %r1}, {%r1, %r1}, {%r298, %r299, %r300, %r301, %r302, %r303, %r304, %r305};
	bar.warp.sync 	-1;
	wmma.mma.sync.aligned.row.col.m16n16k16.s32.s8.s8.s32 {%r314, %r315, %r316, %r317, %r318, %r319, %r320, %r321}, {%r1, %r1}, {%r1, %r1}, {%r306, %r307, %r308, %r309, %r310, %r311, %r312, %r313};
	bar.warp.sync 	-1;
	wmma.mma.sync.aligned.row.col.m16n16k16.s32.s8.s8.s32 {%r322, %r323, %r324, %r325, %r326, %r327, %r328, %r329}, {%r1, %r1}, {%r1, %r1}, {%r314, %r315, %r316, %r317, %r318, %r319, %r320, %r321};
	bar.warp.sync 	-1;
	wmma.mma.sync.aligned.row.col.m16n16k16.s32.s8.s8.s32 {%r330, %r331, %r332, %r333, %r334, %r335, %r336, %r337}, {%r1, %r1}, {%r1, %r1}, {%r322, %r323, %r324, %r325, %r326, %r327, %r328, %r329};
	bar.warp.sync 	-1;
	wmma.mma.sync.aligned.row.col.m16n16k16.s32.s8.s8.s32 {%r338, %r339, %r340, %r341, %r342, %r343, %r344, %r345}, {%r1, %r1}, {%r1, %r1}, {%r330, %r331, %r332, %r333, %r334, %r335, %r336, %r337};
	bar.warp.sync 	-1;
	wmma.mma.sync.aligned.row.col.m16n16k16.s32.s8.s8.s32 {%r346, %r347, %r348, %r349, %r350, %r351, %r352, %r353}, {%r1, %r1}, {%r1, %r1}, {%r338, %r339, %r340, %r341, %r342, %r343, %r344, %r345};
	bar.warp.sync 	-1;
	wmma.mma.sync.aligned.row.col.m16n16k16.s32.s8.s8.s32 {%r354, %r355, %r356, %r357, %r358, %r359, %r360, %r361}, {%r1, %r1}, {%r1, %r1}, {%r346, %r347, %r348, %r349, %r350, %r351, %r352, %r353};
	bar.warp.sync 	-1;
	wmma.mma.sync.aligned.row.col.m16n16k16.s32.s8.s8.s32 {%r362, %r363, %r364, %r365, %r366, %r367, %r368, %r369}, {%r1, %r1}, {%r1, %r1}, {%r354, %r355, %r356, %r357, %r358, %r359, %r360, %r361};
	bar.warp.sync 	-1;
	wmma.mma.sync.aligned.row.col.m16n16k16.s32.s8.s8.s32 {%r370, %r371, %r372, %r373, %r374, %r375, %r376, %r377}, {%r1, %r1}, {%r1, %r1}, {%r362, %r363, %r364, %r365, %r366, %r367, %r368, %r369};
	bar.warp.sync 	-1;
	wmma.mma.sync.aligned.row.col.m16n16k16.s32.s8.s8.s32 {%r378, %r379, %r380, %r381, %r382, %r383, %r384, %r385}, {%r1, %r1}, {%r1, %r1}, {%r370, %r371, %r372, %r373, %r374, %r375, %r376, %r377};
	bar.warp.sync 	-1;
	wmma.mma.sync.aligned.row.col.m16n16k16.s32.s8.s8.s32 {%r386, %r387, %r388, %r389, %r390, %r391, %r392, %r393}, {%r1, %r1}, {%r1, %r1}, {%r378, %r379, %r380, %r381, %r382, %r383, %r384, %r385};
	bar.warp.sync 	-1;
	wmma.mma.sync.aligned.row.col.m16n16k16.s32.s8.s8.s32 {%r394, %r395, %r396, %r397, %r398, %r399, %r400, %r401}, {%r1, %r1}, {%r1, %r1}, {%r386, %r387, %r388, %r389, %r390, %r391, %r392, %r393};
	bar.warp.sync 	-1;
	wmma.mma.sync.aligned.row.col.m16n16k16.s32.s8.s8.s32 {%r402, %r403, %r404, %r405, %r406, %r407, %r408, %r409}, {%r1, %r1}, {%r1, %r1}, {%r394, %r395, %r396, %r397, %r398, %r399, %r400, %r401};
	bar.warp.sync 	-1;
	wmma.mma.sync.aligned.row.col.m16n16k16.s32.s8.s8.s32 {%r410, %r411, %r412, %r413, %r414, %r415, %r416, %r417}, {%r1, %r1}, {%r1, %r1}, {%r402, %r403, %r404, %r405, %r406, %r407, %r408, %r409};
	bar.warp.sync 	-1;
	wmma.mma.sync.aligned.row.col.m16n16k16.s32.s8.s8.s32 {%r418, %r419, %r420, %r421, %r422, %r423, %r424, %r425}, {%r1, %r1}, {%r1, %r1}, {%r410, %r411, %r412, %r413, %r414, %r415, %r416, %r417};
	bar.warp.sync 	-1;
	wmma.mma.sync.aligned.row.col.m16n16k16.s32.s8.s8.s32 {%r426, %r427, %r428, %r429, %r430, %r431, %r432, %r433}, {%r1, %r1}, {%r1, %r1}, {%r418, %r419, %r420, %r421, %r422, %r423, %r424, %r425};
	bar.warp.sync 	-1;
	wmma.mma.sync.aligned.row.col.m16n16k16.s32.s8.s8.s32 {%r434, %r435, %r436, %r437, %r438, %r439, %r440, %r441}, {%r1, %r1}, {%r1, %r1}, {%r426, %r427, %r428, %r429, %r430, %r431, %r432, %r433};
	bar.warp.sync 	-1;
	wmma.mma.sync.aligned.row.col.m16n16k16.s32.s8.s8.s32 {%r442, %r443, %r444, %r445, %r446, %r447, %r448, %r449}, {%r1, %r1}, {%r1, %r1}, {%r434, %r435, %r436, %r437, %r438, %r439, %r440, %r441};
	bar.warp.sync 	-1;
	wmma.mma.sync.aligned.row.col.m16n16k16.s32.s8.s8.s32 {%r450, %r451, %r452, %r453, %r454, %r455, %r456, %r457}, {%r1, %r1}, {%r1, %r1}, {%r442, %r443, %r444, %r445, %r446, %r447, %r448, %r449};
	bar.warp.sync 	-1;
	wmma.mma.sync.aligned.row.col.m16n16k16.s32.s8.s8.s32 {%r458, %r459, %r460, %r461, %r462, %r463, %r464, %r465}, {%r1, %r1}, {%r1, %r1}, {%r450, %r451, %r452, %r453, %r454, %r455, %r456, %r457};
	bar.warp.sync 	-1;
	wmma.mma.sync.aligned.row.col.m16n16k16.s32.s8.s8.s32 {%r466, %r467, %r468, %r469, %r470, %r471, %r472, %r473}, {%r1, %r1}, {%r1, %r1}, {%r458, %r459, %r460, %r461, %r462, %r463, %r464, %r465};
	bar.warp.sync 	-1;
	wmma.mma.sync.aligned.row.col.m16n16k16.s32.s8.s8.s32 {%r474, %r475, %r476, %r477, %r478, %r479, %r480, %r481}, {%r1, %r1}, {%r1, %r1}, {%r466, %r467, %r468, %r469, %r470, %r471, %r472, %r473};
	bar.warp.sync 	-1;
	wmma.mma.sync.aligned.row.col.m16n16k16.s32.s8.s8.s32 {%r482, %r483, %r484, %r485, %r486, %r487, %r488, %r489}, {%r1, %r1}, {%r1, %r1}, {%r474, %r475, %r476, %r477, %r478, %r479, %r480, %r481};
	bar.warp.sync 	-1;
	wmma.mma.sync.aligned.row.col.m16n16k16.s32.s8.s8.s32 {%r490, %r491, %r492, %r493, %r494, %r495, %r496, %r497}, {%r1, %r1}, {%r1, %r1}, {%r482, %r483, %r484, %r485, %r486, %r487, %r488, %r489};
	bar.warp.sync 	-1;
	wmma.mma.sync.aligned.row.col.m16n16k16.s32.s8.s8.s32 {%r498, %r499, %r500, %r501, %r502, %r503, %r504, %r505}, {%r1, %r1}, {%r1, %r1}, {%r490, %r491, %r492, %r493, %r494, %r495, %r496, %r497};
	bar.warp.sync 	-1;
	wmma.mma.sync.aligned.row.col.m16n16k16.s32.s8.s8.s32 {%r506, %r507, %r508, %r509, %r510, %r511, %r512, %r513}, {%r1, %r1}, {%r1, %r1}, {%r498, %r499, %r500, %r501, %r502, %r503, %r504, %r505};
	bar.warp.sync 	-1;
	wmma.mma.sync.aligned.row.col.m16n16k16.s32.s8.s8.s32 {%r514, %r515, %r516, %r517, %r518, %r519, %r520, %r521}, {%r1, %r1}, {%r1, %r1}, {%r506, %r507, %r508, %r509, %r510, %r511, %r512, %r513};
	bar.warp.sync 	-1;
	wmma.mma.sync.aligned.row.col.m16n16k16.s32.s8.s8.s32 {%r522, %r523, %r524, %r525, %r526, %r527, %r528, %r529}, {%r1, %r1}, {%r1, %r1}, {%r514, %r515, %r516, %r517, %r518, %r519, %r520, %r521};
	bar.warp.sync 	-1;
	wmma.mma.sync.aligned.row.col.m16n16k16.s32.s8.s8.s32 {%r530, %r531, %r532, %r533, %r534, %r535, %r536, %r537}, {%r1, %r1}, {%r1, %r1}, {%r522, %r523, %r524, %r525, %r526, %r527, %r528, %r529};
	bar.warp.sync 	-1;
	wmma.mma.sync.aligned.row.col.m16n16k16.s32.s8.s8.s32 {%r538, %r539, %r540, %r541, %r542, %r543, %r544, %r545}, {%r1, %r1}, {%r1, %r1}, {%r530, %r531, %r532, %r533, %r534, %r535, %r536, %r537};
	bar.warp.sync 	-1;
	wmma.mma.sync.aligned.row.col.m16n16k16.s32.s8.s8.s32 {%r546, %r547, %r548, %r549, %r550, %r551, %r552, %r553}, {%r1, %r1}, {%r1, %r1}, {%r538, %r539, %r540, %r541, %r542, %r543, %r544, %r545};
	bar.warp.sync 	-1;
	wmma.mma.sync.aligned.row.col.m16n16k16.s32.s8.s8.s32 {%r554, %r555, %r556, %r557, %r558, %r559, %r560, %r561}, {%r1, %r1}, {%r1, %r1}, {%r546, %r547, %r548, %r549, %r550, %r551, %r552, %r553};
	bar.warp.sync 	-1;
	wmma.mma.sync.aligned.row.col.m16n16k16.s32.s8.s8.s32 {%r562, %r563, %r564, %r565, %r566, %r567, %r568, %r569}, {%r1, %r1}, {%r1, %r1}, {%r554, %r555, %r556, %r557, %r558, %r559, %r560, %r561};
	bar.warp.sync 	-1;
	wmma.mma.sync.aligned.row.col.m16n16k16.s32.s8.s8.s32 {%r570, %r571, %r572, %r573, %r574, %r575, %r576, %r577}, {%r1, %r1}, {%r1, %r1}, {%r562, %r563, %r564, %r565, %r566, %r567, %r568, %r569};
	bar.warp.sync 	-1;
	wmma.mma.sync.aligned.row.col.m16n16k16.s32.s8.s8.s32 {%r578, %r579, %r580, %r581, %r582, %r583, %r584, %r585}, {%r1, %r1}, {%r1, %r1}, {%r570, %r571, %r572, %r573, %r574, %r575, %r576, %r577};
	bar.warp.sync 	-1;
	wmma.mma.sync.aligned.row.col.m16n16k16.s32.s8.s8.s32 {%r586, %r587, %r588, %r589, %r590, %r591, %r592, %r593}, {%r1, %r1}, {%r1, %r1}, {%r578, %r579, %r580, %r581, %r582, %r583, %r584, %r585};
	bar.warp.sync 	-1;
	wmma.mma.sync.aligned.row.col.m16n16k16.s32.s8.s8.s32 {%r594, %r595, %r596, %r597, %r598, %r599, %r600, %r601}, {%r1, %r1}, {%r1, %r1}, {%r586, %r587, %r588, %r589, %r590, %r591, %r592, %r593};
	bar.warp.sync 	-1;
	wmma.mma.sync.aligned.row.col.m16n16k16.s32.s8.s8.s32 {%r602, %r603, %r604, %r605, %r606, %r607, %r608, %r609}, {%r1, %r1}, {%r1, %r1}, {%r594, %r595, %r596, %r597, %r598, %r599, %r600, %r601};
	bar.warp.sync 	-1;
	wmma.mma.sync.aligned.row.col.m16n16k16.s32.s8.s8.s32 {%r610, %r611, %r612, %r613, %r614, %r615, %r616, %r617}, {%r1, %r1}, {%r1, %r1}, {%r602, %r603, %r604, %r605, %r606, %r607, %r608, %r609};
	bar.warp.sync 	-1;
	wmma.mma.sync.aligned.row.col.m16n16k16.s32.s8.s8.s32 {%r618, %r619, %r620, %r621, %r622, %r623, %r624, %r625}, {%r1, %r1}, {%r1, %r1}, {%r610, %r611, %r612, %r613, %r614, %r615, %r616, %r617};
	bar.warp.sync 	-1;
	wmma.mma.sync.aligned.row.col.m16n16k16.s32.s8.s8.s32 {%r626, %r627, %r628, %r629, %r630, %r631, %r632, %r633}, {%r1, %r1}, {%r1, %r1}, {%r618, %r619, %r620, %r621, %r622, %r623, %r624, %r625};
	bar.warp.sync 	-1;
	wmma.mma.sync.aligned.row.col.m16n16k16.s32.s8.s8.s32 {%r634, %r635, %r636, %r637, %r638, %r639, %r640, %r641}, {%r1, %r1}, {%r1, %r1}, {%r626, %r627, %r628, %r629, %r630, %r631, %r632, %r633};
	bar.warp.sync 	-1;
	wmma.mma.sync.aligned.row.col.m16n16k16.s32.s8.s8.s32 {%r642, %r643, %r644, %r645, %r646, %r647, %r648, %r649}, {%r1, %r1}, {%r1, %r1}, {%r634, %r635, %r636, %r637, %r638, %r639, %r640, %r641};
	bar.warp.sync 	-1;
	wmma.mma.sync.aligned.row.col.m16n16k16.s32.s8.s8.s32 {%r650, %r651, %r652, %r653, %r654, %r655, %r656, %r657}, {%r1, %r1}, {%r1, %r1}, {%r642, %r643, %r644, %r645, %r646, %r647, %r648, %r649};
	bar.warp.sync 	-1;
	wmma.mma.sync.aligned.row.col.m16n16k16.s32.s8.s8.s32 {%r658, %r659, %r660, %r661, %r662, %r663, %r664, %r665}, {%r1, %r1}, {%r1, %r1}, {%r650, %r651, %r652, %r653, %r654, %r655, %r656, %r657};
	bar.warp.sync 	-1;
	wmma.mma.sync.aligned.row.col.m16n16k16.s32.s8.s8.s32 {%r666, %r667, %r668, %r669, %r670, %r671, %r672, %r673}, {%r1, %r1}, {%r1, %r1}, {%r658, %r659, %r660, %r661, %r662, %r663, %r664, %r665};
	bar.warp.sync 	-1;
	wmma.mma.sync.aligned.row.col.m16n16k16.s32.s8.s8.s32 {%r674, %r675, %r676, %r677, %r678, %r679, %r680, %r681}, {%r1, %r1}, {%r1, %r1}, {%r666, %r667, %r668, %r669, %r670, %r671, %r672, %r673};
	bar.warp.sync 	-1;
	wmma.mma.sync.aligned.row.col.m16n16k16.s32.s8.s8.s32 {%r682, %r683, %r684, %r685, %r686, %r687, %r688, %r689}, {%r1, %r1}, {%r1, %r1}, {%r674, %r675, %r676, %r677, %r678, %r679, %r680, %r681};
	bar.warp.sync 	-1;
	wmma.mma.sync.aligned.row.col.m16n16k16.s32.s8.s8.s32 {%r690, %r691, %r692, %r693, %r694, %r695, %r696, %r697}, {%r1, %r1}, {%r1, %r1}, {%r682, %r683, %r684, %r685, %r686, %r687, %r688, %r689};
	bar.warp.sync 	-1;
	wmma.mma.sync.aligned.row.col.m16n16k16.s32.s8.s8.s32 {%r698, %r699, %r700, %r701, %r702, %r703, %r704, %r705}, {%r1, %r1}, {%r1, %r1}, {%r690, %r691, %r692, %r693, %r694, %r695, %r696, %r697};
	bar.warp.sync 	-1;
	wmma.mma.sync.aligned.row.col.m16n16k16.s32.s8.s8.s32 {%r706, %r707, %r708, %r709, %r710, %r711, %r712, %r713}, {%r1, %r1}, {%r1, %r1}, {%r698, %r699, %r700, %r701, %r702, %r703, %r704, %r705};
	bar.warp.sync 	-1;
	wmma.mma.sync.aligned.row.col.m16n16k16.s32.s8.s8.s32 {%r714, %r715, %r716, %r717, %r718, %r719, %r720, %r721}, {%r1, %r1}, {%r1, %r1}, {%r706, %r707, %r708, %r709, %r710, %r711, %r712, %r713};
	bar.warp.sync 	-1;
	wmma.mma.sync.aligned.row.col.m16n16k16.s32.s8.s8.s32 {%r722, %r723, %r724, %r725, %r726, %r727, %r728, %r729}, {%r1, %r1}, {%r1, %r1}, {%r714, %r715, %r716, %r717, %r718, %r719, %r720, %r721};
	bar.warp.sync 	-1;
	wmma.mma.sync.aligned.row.col.m16n16k16.s32.s8.s8.s32 {%r730, %r731, %r732, %r733, %r734, %r735, %r736, %r737}, {%r1, %r1}, {%r1, %r1}, {%r722, %r723, %r724, %r725, %r726, %r727, %r728, %r729};
	bar.warp.sync 	-1;
	wmma.mma.sync.aligned.row.col.m16n16k16.s32.s8.s8.s32 {%r738, %r739, %r740, %r741, %r742, %r743, %r744, %r745}, {%r1, %r1}, {%r1, %r1}, {%r730, %r731, %r732, %r733, %r734, %r735, %r736, %r737};
	bar.warp.sync 	-1;
	wmma.mma.sync.aligned.row.col.m16n16k16.s32.s8.s8.s32 {%r746, %r747, %r748, %r749, %r750, %r751, %r752, %r753}, {%r1, %r1}, {%r1, %r1}, {%r738, %r739, %r740, %r741, %r742, %r743, %r744, %r745};
	bar.warp.sync 	-1;
	wmma.mma.sync.aligned.row.col.m16n16k16.s32.s8.s8.s32 {%r754, %r755, %r756, %r757, %r758, %r759, %r760, %r761}, {%r1, %r1}, {%r1, %r1}, {%r746, %r747, %r748, %r749, %r750, %r751, %r752, %r753};
	bar.warp.sync 	-1;
	wmma.mma.sync.aligned.row.col.m16n16k16.s32.s8.s8.s32 {%r762, %r763, %r764, %r765, %r766, %r767, %r768, %r769}, {%r1, %r1}, {%r1, %r1}, {%r754, %r755, %r756, %r757, %r758, %r759, %r760, %r761};
	bar.warp.sync 	-1;
	wmma.mma.sync.aligned.row.col.m16n16k16.s32.s8.s8.s32 {%r770, %r771, %r772, %r773, %r774, %r775, %r776, %r777}, {%r1, %r1}, {%r1, %r1}, {%r762, %r763, %r764, %r765, %r766, %r767, %r768, %r769};
	bar.warp.sync 	-1;
	wmma.mma.sync.aligned.row.col.m16n16k16.s32.s8.s8.s32 {%r778, %r779, %r780, %r781, %r782, %r783, %r784, %r785}, {%r1, %r1}, {%r1, %r1}, {%r770, %r771, %r772, %r773, %r774, %r775, %r776, %r777};
	bar.warp.sync 	-1;
	wmma.mma.sync.aligned.row.col.m16n16k16.s32.s8.s8.s32 {%r786, %r787, %r788, %r789, %r790, %r791, %r792, %r793}, {%r1, %r1}, {%r1, %r1}, {%r778, %r779, %r780, %r781, %r782, %r783, %r784, %r785};
	bar.warp.sync 	-1;
	wmma.mma.sync.aligned.row.col.m16n16k16.s32.s8.s8.s32 {%r794, %r795, %r796, %r797, %r798, %r799, %r800, %r801}, {%r1, %r1}, {%r1, %r1}, {%r786, %r787, %r788, %r789, %r790, %r791, %r792, %r793};
	bar.warp.sync 	-1;
	wmma.mma.sync.aligned.row.col.m16n16k16.s32.s8.s8.s32 {%r802, %r803, %r804, %r805, %r806, %r807, %r808, %r809}, {%r1, %r1}, {%r1, %r1}, {%r794, %r795, %r796, %r797, %r798, %r799, %r800, %r801};
	bar.warp.sync 	-1;
	wmma.mma.sync.aligned.row.col.m16n16k16.s32.s8.s8.s32 {%r810, %r811, %r812, %r813, %r814, %r815, %r816, %r817}, {%r1, %r1}, {%r1, %r1}, {%r802, %r803, %r804, %r805, %r806, %r807, %r808, %r809};
	bar.warp.sync 	-1;
	wmma.mma.sync.aligned.row.col.m16n16k16.s32.s8.s8.s32 {%r818, %r819, %r820, %r821, %r822, %r823, %r824, %r825}, {%r1, %r1}, {%r1, %r1}, {%r810, %r811, %r812, %r813, %r814, %r815, %r816, %r817};
	bar.warp.sync 	-1;
	wmma.mma.sync.aligned.row.col.m16n16k16.s32.s8.s8.s32 {%r826, %r827, %r828, %r829, %r830, %r831, %r832, %r833}, {%r1, %r1}, {%r1, %r1}, {%r818, %r819, %r820, %r821, %r822, %r823, %r824, %r825};
	bar.warp.sync 	-1;
	wmma.mma.sync.aligned.row.col.m16n16k16.s32.s8.s8.s32 {%r834, %r835, %r836, %r837, %r838, %r839, %r840, %r841}, {%r1, %r1}, {%r1, %r1}, {%r826, %r827, %r828, %r829, %r830, %r831, %r832, %r833};
	bar.warp.sync 	-1;
	wmma.mma.sync.aligned.row.col.m16n16k16.s32.s8.s8.s32 {%r842, %r843, %r844, %r845, %r846, %r847, %r848, %r849}, {%r1, %r1}, {%r1, %r1}, {%r834, %r835, %r836, %r837, %r838, %r839, %r840, %r841};
	bar.warp.sync 	-1;
	wmma.mma.sync.aligned.row.col.m16n16k16.s32.s8.s8.s32 {%r850, %r851, %r852, %r853, %r854, %r855, %r856, %r857}, {%r1, %r1}, {%r1, %r1}, {%r842, %r843, %r844, %r845, %r846, %r847, %r848, %r849};
	bar.warp.sync 	-1;
	wmma.mma.sync.aligned.row.col.m16n16k16.s32.s8.s8.s32 {%r858, %r859, %r860, %r861, %r862, %r863, %r864, %r865}, {%r1, %r1}, {%r1, %r1}, {%r850, %r851, %r852, %r853, %r854, %r855, %r856, %r857};
	bar.warp.sync 	-1;
	wmma.mma.sync.aligned.row.col.m16n16k16.s32.s8.s8.s32 {%r866, %r867, %r868, %r869, %r870, %r871, %r872, %r873}, {%r1, %r1}, {%r1, %r1}, {%r858, %r859, %r860, %r861, %r862, %r863, %r864, %r865};
	bar.warp.sync 	-1;
	wmma.mma.sync.aligned.row.col.m16n16k16.s32.s8.s8.s32 {%r874, %r875, %r876, %r877, %r878, %r879, %r880, %r881}, {%r1, %r1}, {%r1, %r1}, {%r866, %r867, %r868, %r869, %r870, %r871, %r872, %r873};
	bar.warp.sync 	-1;
	wmma.mma.sync.aligned.row.col.m16n16k16.s32.s8.s8.s32 {%r882, %r883, %r884, %r885, %r886, %r887, %r888, %r889}, {%r1, %r1}, {%r1, %r1}, {%r874, %r875, %r876, %r877, %r878, %r879, %r880, %r881};
	bar.warp.sync 	-1;
	wmma.mma.sync.aligned.row.col.m16n16k16.s32.s8.s8.s32 {%r890, %r891, %r892, %r893, %r894, %r895, %r896, %r897}, {%r1, %r1}, {%r1, %r1}, {%r882, %r883, %r884, %r885, %r886, %r887, %r888, %r889};
	bar.warp.sync 	-1;
	wmma.mma.sync.aligned.row.col.m16n16k16.s32.s8.s8.s32 {%r898, %r899, %r900, %r901, %r902, %r903, %r904, %r905}, {%r1, %r1}, {%r1, %r1}, {%r890, %r891, %r892, %r893, %r894, %r895, %r896, %r897};
	bar.warp.sync 	-1;
	wmma.mma.sync.aligned.row.col.m16n16k16.s32.s8.s8.s32 {%r906, %r907, %r908, %r909, %r910, %r911, %r912, %r913}, {%r1, %r1}, {%r1, %r1}, {%r898, %r899, %r900, %r901, %r902, %r903, %r904, %r905};
	bar.warp.sync 	-1;
	wmma.mma.sync.aligned.row.col.m16n16k16.s32.s8.s8.s32 {%r914, %r915, %r916, %r917, %r918, %r919, %r920, %r921}, {%r1, %r1}, {%r1, %r1}, {%r906, %r907, %r908, %r909, %r910, %r911, %r912, %r913};
	bar.warp.sync 	-1;
	wmma.mma.sync.aligned.row.col.m16n16k16.s32.s8.s8.s32 {%r922, %r923, %r924, %r925, %r926, %r927, %r928, %r929}, {%r1, %r1}, {%r1, %r1}, {%r914, %r915, %r916, %r917, %r918, %r919, %r920, %r921};
	bar.warp.sync 	-1;
	wmma.mma.sync.aligned.row.col.m16n16k16.s32.s8.s8.s32 {%r930, %r931, %r932, %r933, %r934, %r935, %r936, %r937}, {%r1, %r1}, {%r1, %r1}, {%r922, %r923, %r924, %r925, %r926, %r927, %r928, %r929};
	bar.warp.sync 	-1;
	wmma.mma.sync.aligned.row.col.m16n16k16.s32.s8.s8.s32 {%r938, %r939, %r940, %r941, %r942, %r943, %r944, %r945}, {%r1, %r1}, {%r1, %r1}, {%r930, %r931, %r932, %r933, %r934, %r935, %r936, %r937};
	bar.warp.sync 	-1;
	wmma.mma.sync.aligned.row.col.m16n16k16.s32.s8.s8.s32 {%r946, %r947, %r948, %r949, %r950, %r951, %r952, %r953}, {%r1, %r1}, {%r1, %r1}, {%r938, %r939, %r940, %r941, %r942, %r943, %r944, %r945};
	bar.warp.sync 	-1;
	wmma.mma.sync.aligned.row.col.m16n16k16.s32.s8.s8.s32 {%r954, %r955, %r956, %r957, %r958, %r959, %r960, %r961}, {%r1, %r1}, {%r1, %r1}, {%r946, %r947, %r948, %r949, %r950, %r951, %r952, %r953};
	bar.warp.sync 	-1;
	wmma.mma.sync.aligned.row.col.m16n16k16.s32.s8.s8.s32 {%r962, %r963, %r964, %r965, %r966, %r967, %r968, %r969}, {%r1, %r1}, {%r1, %r1}, {%r954, %r955, %r956, %r957, %r958, %r959, %r960, %r961};
	bar.warp.sync 	-1;
	wmma.mma.sync.aligned.row.col.m16n16k16.s32.s8.s8.s32 {%r970, %r971, %r972, %r973, %r974, %r975, %r976, %r977}, {%r1, %r1}, {%r1, %r1}, {%r962, %r963, %r964, %r965, %r966, %r967, %r968, %r969};
	bar.warp.sync 	-1;
	wmma.mma.sync.aligned.row.col.m16n16k16.s32.s8.s8.s32 {%r978, %r979, %r980, %r981, %r982, %r983, %r984, %r985}, {%r1, %r1}, {%r1, %r1}, {%r970, %r971, %r972, %r973, %r974, %r975, %r976, %r977};
	bar.warp.sync 	-1;
	wmma.mma.sync.aligned.row.col.m16n16k16.s32.s8.s8.s32 {%r986, %r987, %r988, %r989, %r990, %r991, %r992, %r993}, {%r1, %r1}, {%r1, %r1}, {%r978, %r979, %r980, %r981, %r982, %r983, %r984, %r985};
	bar.warp.sync 	-1;
	wmma.mma.sync.aligned.row.col.m16n16k16.s32.s8.s8.s32 {%r994, %r995, %r996, %r997, %r998, %r999, %r1000, %r1001}, {%r1, %r1}, {%r1, %r1}, {%r986, %r987, %r988, %r989, %r990, %r991, %r992, %r993};
	bar.warp.sync 	-1;
	wmma.mma.sync.aligned.row.col.m16n16k16.s32.s8.s8.s32 {%r1002, %r1003, %r1004, %r1005, %r1006, %r1007, %r1008, %r1009}, {%r1, %r1}, {%r1, %r1}, {%r994, %r995, %r996, %r997, %r998, %r999, %r1000, %r1001};
	bar.warp.sync 	-1;
	wmma.mma.sync.aligned.row.col.m16n16k16.s32.s8.s8.s32 {%r1010, %r1011, %r1012, %r1013, %r1014, %r1015, %r1016, %r1017}, {%r1, %r1}, {%r1, %r1}, {%r1002, %r1003, %r1004, %r1005, %r1006, %r1007, %r1008, %r1009};
	bar.warp.sync 	-1;
	wmma.mma.sync.aligned.row.col.m16n16k16.s32.s8.s8.s32 {%r1018, %r1019, %r1020, %r1021, %r1022, %r1023, %r1024, %r1025}, {%r1, %r1}, {%r1, %r1}, {%r1010, %r1011, %r1012, %r1013, %r1014, %r1015, %r1016, %r1017};
	bar.warp.sync 	-1;
	wmma.mma.sync.aligned.row.col.m16n16k16.s32.s8.s8.s32 {%r1026, %r1027, %r1028, %r1029, %r1030, %r1031, %r1032, %r1033}, {%r1, %r1}, {%r1, %r1}, {%r1018, %r1019, %r1020, %r1021, %r1022, %r1023, %r1024, %r1025};
	bar.warp.sync 	-1;
	wmma.mma.sync.aligned.row.col.m16n16k16.s32.s8.s8.s32 {%r1034, %r1035, %r1036, %r1037, %r1038, %r1039, %r1040, %r1041}, {%r1, %r1}, {%r1, %r1}, {%r1026, %r1027, %r1028, %r1029, %r1030, %r1031, %r1032, %r1033};
	bar.warp.sync 	-1;
	wmma.mma.sync.aligned.row.col.m16n16k16.s32.s8.s8.s32 {%r1042, %r1043, %r1044, %r1045, %r1046, %r1047, %r1048, %r1049}, {%r1, %r1}, {%r1, %r1}, {%r1034, %r1035, %r1036, %r1037, %r1038, %r1039, %r1040, %r1041};
	bar.warp.sync 	-1;
	wmma.mma.sync.aligned.row.col.m16n16k16.s32.s8.s8.s32 {%r1050, %r1051, %r1052, %r1053, %r1054, %r1055, %r1056, %r1057}, {%r1, %r1}, {%r1, %r1}, {%r1042, %r1043, %r1044, %r1045, %r1046, %r1047, %r1048, %r1049};
	bar.warp.sync 	-1;
	wmma.mma.sync.aligned.row.col.m16n16k16.s32.s8.s8.s32 {%r1058, %r1059, %r1060, %r1061, %r1062, %r1063, %r1064, %r1065}, {%r1, %r1}, {%r1, %r1}, {%r1050, %r1051, %r1052, %r1053, %r1054, %r1055, %r1056, %r1057};
	bar.warp.sync 	-1;
	wmma.mma.sync.aligned.row.col.m16n16k16.s32.s8.s8.s32 {%r1066, %r1067, %r1068, %r1069, %r1070, %r1071, %r1072, %r1073}, {%r1, %r1}, {%r1, %r1}, {%r1058, %r1059, %r1060, %r1061, %r1062, %r1063, %r1064, %r1065};
	bar.warp.sync 	-1;
	wmma.mma.sync.aligned.row.col.m16n16k16.s32.s8.s8.s32 {%r1074, %r1075, %r1076, %r1077, %r1078, %r1079, %r1080, %r1081}, {%r1, %r1}, {%r1, %r1}, {%r1066, %r1067, %r1068, %r1069, %r1070, %r1071, %r1072, %r1073};
	bar.warp.sync 	-1;
	wmma.mma.sync.aligned.row.col.m16n16k16.s32.s8.s8.s32 {%r1082, %r1083, %r1084, %r1085, %r1086, %r1087, %r1088, %r1089}, {%r1, %r1}, {%r1, %r1}, {%r1074, %r1075, %r1076, %r1077, %r1078, %r1079, %r1080, %r1081};
	bar.warp.sync 	-1;
	wmma.mma.sync.aligned.row.col.m16n16k16.s32.s8.s8.s32 {%r1090, %r1091, %r1092, %r1093, %r1094, %r1095, %r1096, %r1097}, {%r1, %r1}, {%r1, %r1}, {%r1082, %r1083, %r1084, %r1085, %r1086, %r1087, %r1088, %r1089};
	bar.warp.sync 	-1;
	wmma.mma.sync.aligned.row.col.m16n16k16.s32.s8.s8.s32 {%r1098, %r1099, %r1100, %r1101, %r1102, %r1103, %r1104, %r1105}, {%r1, %r1}, {%r1, %r1}, {%r1090, %r1091, %r1092, %r1093, %r1094, %r1095, %r1096, %r1097};
	bar.warp.sync 	-1;
	wmma.mma.sync.aligned.row.col.m16n16k16.s32.s8.s8.s32 {%r1106, %r1107, %r1108, %r1109, %r1110, %r1111, %r1112, %r1113}, {%r1, %r1}, {%r1, %r1}, {%r1098, %r1099, %r1100, %r1101, %r1102, %r1103, %r1104, %r1105};
	bar.warp.sync 	-1;
	wmma.mma.sync.aligned.row.col.m16n16k16.s32.s8.s8.s32 {%r1114, %r1115, %r1116, %r1117, %r1118, %r1119, %r1120, %r1121}, {%r1, %r1}, {%r1, %r1}, {%r1106, %r1107, %r1108, %r1109, %r1110, %r1111, %r1112, %r1113};
	bar.warp.sync 	-1;
	wmma.mma.sync.aligned.row.col.m16n16k16.s32.s8.s8.s32 {%r1122, %r1123, %r1124, %r1125, %r1126, %r1127, %r1128, %r1129}, {%r1, %r1}, {%r1, %r1}, {%r1114, %r1115, %r1116, %r1117, %r1118, %r1119, %r1120, %r1121};
	bar.warp.sync 	-1;
	wmma.mma.sync.aligned.row.col.m16n16k16.s32.s8.s8.s32 {%r1130, %r1131, %r1132, %r1133, %r1134, %r1135, %r1136, %r1137}, {%r1, %r1}, {%r1, %r1}, {%r1122, %r1123, %r1124, %r1125, %r1126, %r1127, %r1128, %r1129};
	bar.warp.sync 	-1;
	wmma.mma.sync.aligned.row.col.m16n16k16.s32.s8.s8.s32 {%r1138, %r1139, %r1140, %r1141, %r1142, %r1143, %r1144, %r1145}, {%r1, %r1}, {%r1, %r1}, {%r1130, %r1131, %r1132, %r1133, %r1134, %r1135, %r1136, %r1137};
	bar.warp.sync 	-1;
	wmma.mma.sync.aligned.row.col.m16n16k16.s32.s8.s8.s32 {%r1146, %r1147, %r1148, %r1149, %r1150, %r1151, %r1152, %r1153}, {%r1, %r1}, {%r1, %r1}, {%r1138, %r1139, %r1140, %r1141, %r1142, %r1143, %r1144, %r1145};
	bar.warp.sync 	-1;
	wmma.mma.sync.aligned.row.col.m16n16k16.s32.s8.s8.s32 {%r1154, %r1155, %r1156, %r1157, %r1158, %r1159, %r1160, %r1161}, {%r1, %r1}, {%r1, %r1}, {%r1146, %r1147, %r1148, %r1149, %r1150, %r1151, %r1152, %r1153};
	bar.warp.sync 	-1;
	wmma.mma.sync.aligned.row.col.m16n16k16.s32.s8.s8.s32 {%r1162, %r1163, %r1164, %r1165, %r1166, %r1167, %r1168, %r1169}, {%r1, %r1}, {%r1, %r1}, {%r1154, %r1155, %r1156, %r1157, %r1158, %r1159, %r1160, %r1161};
	bar.warp.sync 	-1;
	wmma.mma.sync.aligned.row.col.m16n16k16.s32.s8.s8.s32 {%r1170, %r1171, %r1172, %r1173, %r1174, %r1175, %r1176, %r1177}, {%r1, %r1}, {%r1, %r1}, {%r1162, %r1163, %r1164, %r1165, %r1166, %r1167, %r1168, %r1169};
	bar.warp.sync 	-1;
	wmma.mma.sync.aligned.row.col.m16n16k16.s32.s8.s8.s32 {%r1178, %r1179, %r1180, %r1181, %r1182, %r1183, %r1184, %r1185}, {%r1, %r1}, {%r1, %r1}, {%r1170, %r1171, %r1172, %r1173, %r1174, %r1175, %r1176, %r1177};
	bar.warp.sync 	-1;
	wmma.mma.sync.aligned.row.col.m16n16k16.s32.s8.s8.s32 {%r1186, %r1187, %r1188, %r1189, %r1190, %r1191, %r1192, %r1193}, {%r1, %r1}, {%r1, %r1}, {%r1178, %r1179, %r1180, %r1181, %r1182, %r1183, %r1184, %r1185};
	bar.warp.sync 	-1;
	wmma.mma.sync.aligned.row.col.m16n16k16.s32.s8.s8.s32 {%r1194, %r1195, %r1196, %r1197, %r1198, %r1199, %r1200, %r1201}, {%r1, %r1}, {%r1, %r1}, {%r1186, %r1187, %r1188, %r1189, %r1190, %r1191, %r1192, %r1193};
	bar.warp.sync 	-1;
	wmma.mma.sync.aligned.row.col.m16n16k16.s32.s8.s8.s32 {%r1202, %r1203, %r1204, %r1205, %r1206, %r1207, %r1208, %r1209}, {%r1, %r1}, {%r1, %r1}, {%r1194, %r1195, %r1196, %r1197, %r1198, %r1199, %r1200, %r1201};
	bar.warp.sync 	-1;
	wmma.mma.sync.aligned.row.col.m16n16k16.s32.s8.s8.s32 {%r1210, %r1211, %r1212, %r1213, %r1214, %r1215, %r1216, %r1217}, {%r1, %r1}, {%r1, %r1}, {%r1202, %r1203, %r1204, %r1205, %r1206, %r1207, %r1208, %r1209};
	bar.warp.sync 	-1;
	wmma.mma.sync.aligned.row.col.m16n16k16.s32.s8.s8.s32 {%r1218, %r1219, %r1220, %r1221, %r1222, %r1223, %r1224, %r1225}, {%r1, %r1}, {%r1, %r1}, {%r1210, %r1211, %r1212, %r1213, %r1214, %r1215, %r1216, %r1217};
	bar.warp.sync 	-1;
	wmma.mma.sync.aligned.row.col.m16n16k16.s32.s8.s8.s32 {%r1226, %r1227, %r1228, %r1229, %r1230, %r1231, %r1232, %r1233}, {%r1, %r1}, {%r1, %r1}, {%r1218, %r1219, %r1220, %r1221, %r1222, %r1223, %r1224, %r1225};
	bar.warp.sync 	-1;
	wmma.mma.sync.aligned.row.col.m16n16k16.s32.s8.s8.s32 {%r1234, %r1235, %r1236, %r1237, %r1238, %r1239, %r1240, %r1241}, {%r1, %r1}, {%r1, %r1}, {%r1226, %r1227, %r1228, %r1229, %r1230, %r1231, %r1232, %r1233};
	bar.warp.sync 	-1;
	wmma.mma.sync.aligned.row.col.m16n16k16.s32.s8.s8.s32 {%r1242, %r1243, %r1244, %r1245, %r1246, %r1247, %r1248, %r1249}, {%r1, %r1}, {%r1, %r1}, {%r1234, %r1235, %r1236, %r1237, %r1238, %r1239, %r1240, %r1241};
	bar.warp.sync 	-1;
	wmma.mma.sync.aligned.row.col.m16n16k16.s32.s8.s8.s32 {%r1250, %r1251, %r1252, %r1253, %r1254, %r1255, %r1256, %r1257}, {%r1, %r1}, {%r1, %r1}, {%r1242, %r1243, %r1244, %r1245, %r1246, %r1247, %r1248, %r1249};
	bar.warp.sync 	-1;
	wmma.mma.sync.aligned.row.col.m16n16k16.s32.s8.s8.s32 {%r1258, %r1259, %r1260, %r1261, %r1262, %r1263, %r1264, %r1265}, {%r1, %r1}, {%r1, %r1}, {%r1250, %r1251, %r1252, %r1253, %r1254, %r1255, %r1256, %r1257};
	bar.warp.sync 	-1;
	wmma.mma.sync.aligned.row.col.m16n16k16.s32.s8.s8.s32 {%r1266, %r1267, %r1268, %r1269, %r1270, %r1271, %r1272, %r1273}, {%r1, %r1}, {%r1, %r1}, {%r1258, %r1259, %r1260, %r1261, %r1262, %r1263, %r1264, %r1265};
	bar.warp.sync 	-1;
	wmma.mma.sync.aligned.row.col.m16n16k16.s32.s8.s8.s32 {%r1274, %r1275, %r1276, %r1277, %r1278, %r1279, %r1280, %r1281}, {%r1, %r1}, {%r1, %r1}, {%r1266, %r1267, %r1268, %r1269, %r1270, %r1271, %r1272, %r1273};
	bar.warp.sync 	-1;
	wmma.mma.sync.aligned.row.col.m16n16k16.s32.s8.s8.s32 {%r1282, %r1283, %r1284, %r1285, %r1286, %r1287, %r1288, %r1289}, {%r1, %r1}, {%r1, %r1}, {%r1274, %r1275, %r1276, %r1277, %r1278, %r1279, %r1280, %r1281};
	bar.warp.sync 	-1;
	wmma.mma.sync.aligned.row.col.m16n16k16.s32.s8.s8.s32 {%r1290, %r1291, %r1292, %r1293, %r1294, %r1295, %r1296, %r1297}, {%r1, %r1}, {%r1, %r1}, {%r1282, %r1283, %r1284, %r1285, %r1286, %r1287, %r1288, %r1289};
	bar.warp.sync 	-1;
	wmma.mma.sync.aligned.row.col.m16n16k16.s32.s8.s8.s32 {%r1298, %r1299, %r1300, %r1301, %r1302, %r1303, %r1304, %r1305}, {%r1, %r1}, {%r1, %r1}, {%r1290, %r1291, %r1292, %r1293, %r1294, %r1295, %r1296, %r1297};
	bar.warp.sync 	-1;
	wmma.mma.sync.aligned.row.col.m16n16k16.s32.s8.s8.s32 {%r1306, %r1307, %r1308, %r1309, %r1310, %r1311, %r1312, %r1313}, {%r1, %r1}, {%r1, %r1}, {%r1298, %r1299, %r1300, %r1301, %r1302, %r1303, %r1304, %r1305};
	bar.warp.sync 	-1;
	wmma.mma.sync.aligned.row.col.m16n16k16.s32.s8.s8.s32 {%r1314, %r1315, %r1316, %r1317, %r1318, %r1319, %r1320, %r1321}, {%r1, %r1}, {%r1, %r1}, {%r1306, %r1307, %r1308, %r1309, %r1310, %r1311, %r1312, %r1313};
	bar.warp.sync 	-1;
	wmma.mma.sync.aligned.row.col.m16n16k16.s32.s8.s8.s32 {%r1322, %r1323, %r1324, %r1325, %r1326, %r1327, %r1328, %r1329}, {%r1, %r1}, {%r1, %r1}, {%r1314, %r1315, %r1316, %r1317, %r1318, %r1319, %r1320, %r1321};
	bar.warp.sync 	-1;
	wmma.mma.sync.aligned.row.col.m16n16k16.s32.s8.s8.s32 {%r1330, %r1331, %r1332, %r1333, %r1334, %r1335, %r1336, %r1337}, {%r1, %r1}, {%r1, %r1}, {%r1322, %r1323, %r1324, %r1325, %r1326, %r1327, %r1328, %r1329};
	bar.warp.sync 	-1;
	wmma.mma.sync.aligned.row.col.m16n16k16.s32.s8.s8.s32 {%r1338, %r1339, %r1340, %r1341, %r1342, %r1343, %r1344, %r1345}, {%r1, %r1}, {%r1, %r1}, {%r1330, %r1331, %r1332, %r1333, %r1334, %r1335, %r1336, %r1337};
	bar.warp.sync 	-1;
	wmma.mma.sync.aligned.row.col.m16n16k16.s32.s8.s8.s32 {%r1346, %r1347, %r1348, %r1349, %r1350, %r1351, %r1352, %r1353}, {%r1, %r1}, {%r1, %r1}, {%r1338, %r1339, %r1340, %r1341, %r1342, %r1343, %r1344, %r1345};
	bar.warp.sync 	-1;
	wmma.mma.sync.aligned.row.col.m16n16k16.s32.s8.s8.s32 {%r1354, %r1355, %r1356, %r1357, %r1358, %r1359, %r1360, %r1361}, {%r1, %r1}, {%r1, %r1}, {%r1346, %r1347, %r1348, %r1349, %r1350, %r1351, %r1352, %r1353};
	bar.warp.sync 	-1;
	wmma.mma.sync.aligned.row.col.m16n16k16.s32.s8.s8.s32 {%r1362, %r1363, %r1364, %r1365, %r1366, %r1367, %r1368, %r1369}, {%r1, %r1}, {%r1, %r1}, {%r1354, %r1355, %r1356, %r1357, %r1358, %r1359, %r1360, %r1361};
	bar.warp.sync 	-1;
	wmma.mma.sync.aligned.row.col.m16n16k16.s32.s8.s8.s32 {%r1370, %r1371, %r1372, %r1373, %r1374, %r1375, %r1376, %r1377}, {%r1, %r1}, {%r1, %r1}, {%r1362, %r1363, %r1364, %r1365, %r1366, %r1367, %r1368, %r1369};
	bar.warp.sync 	-1;
	wmma.mma.sync.aligned.row.col.m16n16k16.s32.s8.s8.s32 {%r1378, %r1379, %r1380, %r1381, %r1382, %r1383, %r1384, %r1385}, {%r1, %r1}, {%r1, %r1}, {%r1370, %r1371, %r1372, %r1373, %r1374, %r1375, %r1376, %r1377};
	bar.warp.sync 	-1;
	wmma.mma.sync.aligned.row.col.m16n16k16.s32.s8.s8.s32 {%r1386, %r1387, %r1388, %r1389, %r1390, %r1391, %r1392, %r1393}, {%r1, %r1}, {%r1, %r1}, {%r1378, %r1379, %r1380, %r1381, %r1382, %r1383, %r1384, %r1385};
	bar.warp.sync 	-1;
	wmma.mma.sync.aligned.row.col.m16n16k16.s32.s8.s8.s32 {%r1394, %r1395, %r1396, %r1397, %r1398, %r1399, %r1400, %r1401}, {%r1, %r1}, {%r1, %r1}, {%r1386, %r1387, %r1388, %r1389, %r1390, %r1391, %r1392, %r1393};
	bar.warp.sync 	-1;
	wmma.mma.sync.aligned.row.col.m16n16k16.s32.s8.s8.s32 {%r1402, %r1403, %r1404, %r1405, %r1406, %r1407, %r1408, %r1409}, {%r1, %r1}, {%r1, %r1}, {%r1394, %r1395, %r1396, %r1397, %r1398, %r1399, %r1400, %r1401};
	bar.warp.sync 	-1;
	wmma.mma.sync.aligned.row.col.m16n16k16.s32.s8.s8.s32 {%r1410, %r1411, %r1412, %r1413, %r1414, %r1415, %r1416, %r1417}, {%r1, %r1}, {%r1, %r1}, {%r1402, %r1403, %r1404, %r1405, %r1406, %r1407, %r1408, %r1409};
	bar.warp.sync 	-1;
	wmma.mma.sync.aligned.row.col.m16n16k16.s32.s8.s8.s32 {%r1418, %r1419, %r1420, %r1421, %r1422, %r1423, %r1424, %r1425}, {%r1, %r1}, {%r1, %r1}, {%r1410, %r1411, %r1412, %r1413, %r1414, %r1415, %r1416, %r1417};
	bar.warp.sync 	-1;
	wmma.mma.sync.aligned.row.col.m16n16k16.s32.s8.s8.s32 {%r1426, %r1427, %r1428, %r1429, %r1430, %r1431, %r1432, %r1433}, {%r1, %r1}, {%r1, %r1}, {%r1418, %r1419, %r1420, %r1421, %r1422, %r1423, %r1424, %r1425};
	bar.warp.sync 	-1;
	wmma.mma.sync.aligned.row.col.m16n16k16.s32.s8.s8.s32 {%r1434, %r1435, %r1436, %r1437, %r1438, %r1439, %r1440, %r1441}, {%r1, %r1}, {%r1, %r1}, {%r1426, %r1427, %r1428, %r1429, %r1430, %r1431, %r1432, %r1433};
	bar.warp.sync 	-1;
	wmma.mma.sync.aligned.row.col.m16n16k16.s32.s8.s8.s32 {%r1442, %r1443, %r1444, %r1445, %r1446, %r1447, %r1448, %r1449}, {%r1, %r1}, {%r1, %r1}, {%r1434, %r1435, %r1436, %r1437, %r1438, %r1439, %r1440, %r1441};
	bar.warp.sync 	-1;
	wmma.mma.sync.aligned.row.col.m16n16k16.s32.s8.s8.s32 {%r1450, %r1451, %r1452, %r1453, %r1454, %r1455, %r1456, %r1457}, {%r1, %r1}, {%r1, %r1}, {%r1442, %r1443, %r1444, %r1445, %r1446, %r1447, %r1448, %r1449};
	bar.warp.sync 	-1;
	wmma.mma.sync.aligned.row.col.m16n16k16.s32.s8.s8.s32 {%r1458, %r1459, %r1460, %r1461, %r1462, %r1463, %r1464, %r1465}, {%r1, %r1}, {%r1, %r1}, {%r1450, %r1451, %r1452, %r1453, %r1454, %r1455, %r1456, %r1457};
	bar.warp.sync 	-1;
	wmma.mma.sync.aligned.row.col.m16n16k16.s32.s8.s8.s32 {%r1466, %r1467, %r1468, %r1469, %r1470, %r1471, %r1472, %r1473}, {%r1, %r1}, {%r1, %r1}, {%r1458, %r1459, %r1460, %r1461, %r1462, %r1463, %r1464, %r1465};
	bar.warp.sync 	-1;
	wmma.mma.sync.aligned.row.col.m16n16k16.s32.s8.s8.s32 {%r1474, %r1475, %r1476, %r1477, %r1478, %r1479, %r1480, %r1481}, {%r1, %r1}, {%r1, %r1}, {%r1466, %r1467, %r1468, %r1469, %r1470, %r1471, %r1472, %r1473};
	bar.warp.sync 	-1;
	wmma.mma.sync.aligned.row.col.m16n16k16.s32.s8.s8.s32 {%r1482, %r1483, %r1484, %r1485, %r1486, %r1487, %r1488, %r1489}, {%r1, %r1}, {%r1, %r1}, {%r1474, %r1475, %r1476, %r1477, %r1478, %r1479, %r1480, %r1481};
	bar.warp.sync 	-1;
	wmma.mma.sync.aligned.row.col.m16n16k16.s32.s8.s8.s32 {%r1490, %r1491, %r1492, %r1493, %r1494, %r1495, %r1496, %r1497}, {%r1, %r1}, {%r1, %r1}, {%r1482, %r1483, %r1484, %r1485, %r1486, %r1487, %r1488, %r1489};
	bar.warp.sync 	-1;
	wmma.mma.sync.aligned.row.col.m16n16k16.s32.s8.s8.s32 {%r1498, %r1499, %r1500, %r1501, %r1502, %r1503, %r1504, %r1505}, {%r1, %r1}, {%r1, %r1}, {%r1490, %r1491, %r1492, %r1493, %r1494, %r1495, %r1496, %r1497};
	bar.warp.sync 	-1;
	wmma.mma.sync.aligned.row.col.m16n16k16.s32.s8.s8.s32 {%r1506, %r1507, %r1508, %r1509, %r1510, %r1511, %r1512, %r1513}, {%r1, %r1}, {%r1, %r1}, {%r1498, %r1499, %r1500, %r1501, %r1502, %r1503, %r1504, %r1505};
	bar.warp.sync 	-1;
	wmma.mma.sync.aligned.row.col.m16n16k16.s32.s8.s8.s32 {%r1514, %r1515, %r1516, %r1517, %r1518, %r1519, %r1520, %r1521}, {%r1, %r1}, {%r1, %r1}, {%r1506, %r1507, %r1508, %r1509, %r1510, %r1511, %r1512, %r1513};
	bar.warp.sync 	-1;
	wmma.mma.sync.aligned.row.col.m16n16k16.s32.s8.s8.s32 {%r1522, %r1523, %r1524, %r1525, %r1526, %r1527, %r1528, %r1529}, {%r1, %r1}, {%r1, %r1}, {%r1514, %r1515, %r1516, %r1517, %r1518, %r1519, %r1520, %r1521};
	bar.warp.sync 	-1;
	wmma.mma.sync.aligned.row.col.m16n16k16.s32.s8.s8.s32 {%r1530, %r1531, %r1532, %r1533, %r1534, %r1535, %r1536, %r1537}, {%r1, %r1}, {%r1, %r1}, {%r1522, %r1523, %r1524, %r1525, %r1526, %r1527, %r1528, %r1529};
	bar.warp.sync 	-1;
	wmma.mma.sync.aligned.row.col.m16n16k16.s32.s8.s8.s32 {%r1538, %r1539, %r1540, %r1541, %r1542, %r1543, %r1544, %r1545}, {%r1, %r1}, {%r1, %r1}, {%r1530, %r1531, %r1532, %r1533, %r1534, %r1535, %r1536, %r1537};
	bar.warp.sync 	-1;
	wmma.mma.sync.aligned.row.col.m16n16k16.s32.s8.s8.s32 {%r1546, %r1547, %r1548, %r1549, %r1550, %r1551, %r1552, %r1553}, {%r1, %r1}, {%r1, %r1}, {%r1538, %r1539, %r1540, %r1541, %r1542, %r1543, %r1544, %r1545};
	bar.warp.sync 	-1;
	wmma.mma.sync.aligned.row.col.m16n16k16.s32.s8.s8.s32 {%r1554, %r1555, %r1556, %r1557, %r1558, %r1559, %r1560, %r1561}, {%r1, %r1}, {%r1, %r1}, {%r1546, %r1547, %r1548, %r1549, %r1550, %r1551, %r1552, %r1553};
	bar.warp.sync 	-1;
	wmma.mma.sync.aligned.row.col.m16n16k16.s32.s8.s8.s32 {%r1562, %r1563, %r1564, %r1565, %r1566, %r1567, %r1568, %r1569}, {%r1, %r1}, {%r1, %r1}, {%r1554, %r1555, %r1556, %r1557, %r1558, %r1559, %r1560, %r1561};
	bar.warp.sync 	-1;
	wmma.mma.sync.aligned.row.col.m16n16k16.s32.s8.s8.s32 {%r1570, %r1571, %r1572, %r1573, %r1574, %r1575, %r1576, %r1577}, {%r1, %r1}, {%r1, %r1}, {%r1562, %r1563, %r1564, %r1565, %r1566, %r1567, %r1568, %r1569};
	bar.warp.sync 	-1;
	wmma.mma.sync.aligned.row.col.m16n16k16.s32.s8.s8.s32 {%r1578, %r1579, %r1580, %r1581, %r1582, %r1583, %r1584, %r1585}, {%r1, %r1}, {%r1, %r1}, {%r1570, %r1571, %r1572, %r1573, %r1574, %r1575, %r1576, %r1577};
	bar.warp.sync 	-1;
	wmma.mma.sync.aligned.row.col.m16n16k16.s32.s8.s8.s32 {%r1586, %r1587, %r1588, %r1589, %r1590, %r1591, %r1592, %r1593}, {%r1, %r1}, {%r1, %r1}, {%r1578, %r1579, %r1580, %r1581, %r1582, %r1583, %r1584, %r1585};
	bar.warp.sync 	-1;
	wmma.mma.sync.aligned.row.col.m16n16k16.s32.s8.s8.s32 {%r1594, %r1595, %r1596, %r1597, %r1598, %r1599, %r1600, %r1601}, {%r1, %r1}, {%r1, %r1}, {%r1586, %r1587, %r1588, %r1589, %r1590, %r1591, %r1592, %r1593};
	bar.warp.sync 	-1;
	wmma.mma.sync.aligned.row.col.m16n16k16.s32.s8.s8.s32 {%r1602, %r1603, %r1604, %r1605, %r1606, %r1607, %r1608, %r1609}, {%r1, %r1}, {%r1, %r1}, {%r1594, %r1595, %r1596, %r1597, %r1598, %r1599, %r1600, %r1601};
	bar.warp.sync 	-1;
	wmma.mma.sync.aligned.row.col.m16n16k16.s32.s8.s8.s32 {%r1610, %r1611, %r1612, %r1613, %r1614, %r1615, %r1616, %r1617}, {%r1, %r1}, {%r1, %r1}, {%r1602, %r1603, %r1604, %r1605, %r1606, %r1607, %r1608, %r1609};
	bar.warp.sync 	-1;
	wmma.mma.sync.aligned.row.col.m16n16k16.s32.s8.s8.s32 {%r1618, %r1619, %r1620, %r1621, %r1622, %r1623, %r1624, %r1625}, {%r1, %r1}, {%r1, %r1}, {%r1610, %r1611, %r1612, %r1613, %r1614, %r1615, %r1616, %r1617};
	bar.warp.sync 	-1;
	wmma.mma.sync.aligned.row.col.m16n16k16.s32.s8.s8.s32 {%r1626, %r1627, %r1628, %r1629, %r1630, %r1631, %r1632, %r1633}, {%r1, %r1}, {%r1, %r1}, {%r1618, %r1619, %r1620, %r1621, %r1622, %r1623, %r1624, %r1625};
	bar.warp.sync 	-1;
	wmma.mma.sync.aligned.row.col.m16n16k16.s32.s8.s8.s32 {%r1634, %r1635, %r1636, %r1637, %r1638, %r1639, %r1640, %r1641}, {%r1, %r1}, {%r1, %r1}, {%r1626, %r1627, %r1628, %r1629, %r1630, %r1631, %r1632, %r1633};
	bar.warp.sync 	-1;
	wmma.mma.sync.aligned.row.col.m16n16k16.s32.s8.s8.s32 {%r1642, %r1643, %r1644, %r1645, %r1646, %r1647, %r1648, %r1649}, {%r1, %r1}, {%r1, %r1}, {%r1634, %r1635, %r1636, %r1637, %r1638, %r1639, %r1640, %r1641};
	bar.warp.sync 	-1;
	wmma.mma.sync.aligned.row.col.m16n16k16.s32.s8.s8.s32 {%r1650, %r1651, %r1652, %r1653, %r1654, %r1655, %r1656, %r1657}, {%r1, %r1}, {%r1, %r1}, {%r1642, %r1643, %r1644, %r1645, %r1646, %r1647, %r1648, %r1649};
	bar.warp.sync 	-1;
	wmma.mma.sync.aligned.row.col.m16n16k16.s32.s8.s8.s32 {%r1658, %r1659, %r1660, %r1661, %r1662, %r1663, %r1664, %r1665}, {%r1, %r1}, {%r1, %r1}, {%r1650, %r1651, %r1652, %r1653, %r1654, %r1655, %r1656, %r1657};
	bar.warp.sync 	-1;
	wmma.mma.sync.aligned.row.col.m16n16k16.s32.s8.s8.s32 {%r1666, %r1667, %r1668, %r1669, %r1670, %r1671, %r1672, %r1673}, {%r1, %r1}, {%r1, %r1}, {%r1658, %r1659, %r1660, %r1661, %r1662, %r1663, %r1664, %r1665};
	bar.warp.sync 	-1;
	wmma.mma.sync.aligned.row.col.m16n16k16.s32.s8.s8.s32 {%r1674, %r1675, %r1676, %r1677, %r1678, %r1679, %r1680, %r1681}, {%r1, %r1}, {%r1, %r1}, {%r1666, %r1667, %r1668, %r1669, %r1670, %r1671, %r1672, %r1673};
	bar.warp.sync 	-1;
	wmma.mma.sync.aligned.row.col.m16n16k16.s32.s8.s8.s32 {%r1682, %r1683, %r1684, %r1685, %r1686, %r1687, %r1688, %r1689}, {%r1, %r1}, {%r1, %r1}, {%r1674, %r1675, %r1676, %r1677, %r1678, %r1679, %r1680, %r1681};
	bar.warp.sync 	-1;
	wmma.mma.sync.aligned.row.col.m16n16k16.s32.s8.s8.s32 {%r1690, %r1691, %r1692, %r1693, %r1694, %r1695, %r1696, %r1697}, {%r1, %r1}, {%r1, %r1}, {%r1682, %r1683, %r1684, %r1685, %r1686, %r1687, %r1688, %r1689};
	bar.warp.sync 	-1;
	wmma.mma.sync.aligned.row.col.m16n16k16.s32.s8.s8.s32 {%r1698, %r1699, %r1700, %r1701, %r1702, %r1703, %r1704, %r1705}, {%r1, %r1}, {%r1, %r1}, {%r1690, %r1691, %r1692, %r1693, %r1694, %r1695, %r1696, %r1697};
	bar.warp.sync 	-1;
	wmma.mma.sync.aligned.row.col.m16n16k16.s32.s8.s8.s32 {%r1706, %r1707, %r1708, %r1709, %r1710, %r1711, %r1712, %r1713}, {%r1, %r1}, {%r1, %r1}, {%r1698, %r1699, %r1700, %r1701, %r1702, %r1703, %r1704, %r1705};
	bar.warp.sync 	-1;
	wmma.mma.sync.aligned.row.col.m16n16k16.s32.s8.s8.s32 {%r1714, %r1715, %r1716, %r1717, %r1718, %r1719, %r1720, %r1721}, {%r1, %r1}, {%r1, %r1}, {%r1706, %r1707, %r1708, %r1709, %r1710, %r1711, %r1712, %r1713};
	bar.warp.sync 	-1;
	wmma.mma.sync.aligned.row.col.m16n16k16.s32.s8.s8.s32 {%r1722, %r1723, %r1724, %r1725, %r1726, %r1727, %r1728, %r1729}, {%r1, %r1}, {%r1, %r1}, {%r1714, %r1715, %r1716, %r1717, %r1718, %r1719, %r1720, %r1721};
	bar.warp.sync 	-1;
	wmma.mma.sync.aligned.row.col.m16n16k16.s32.s8.s8.s32 {%r1730, %r1731, %r1732, %r1733, %r1734, %r1735, %r1736, %r1737}, {%r1, %r1}, {%r1, %r1}, {%r1722, %r1723, %r1724, %r1725, %r1726, %r1727, %r1728, %r1729};
	bar.warp.sync 	-1;
	wmma.mma.sync.aligned.row.col.m16n16k16.s32.s8.s8.s32 {%r1738, %r1739, %r1740, %r1741, %r1742, %r1743, %r1744, %r1745}, {%r1, %r1}, {%r1, %r1}, {%r1730, %r1731, %r1732, %r1733, %r1734, %r1735, %r1736, %r1737};
	bar.warp.sync 	-1;
	wmma.mma.sync.aligned.row.col.m16n16k16.s32.s8.s8.s32 {%r1746, %r1747, %r1748, %r1749, %r1750, %r1751, %r1752, %r1753}, {%r1, %r1}, {%r1, %r1}, {%r1738, %r1739, %r1740, %r1741, %r1742, %r1743, %r1744, %r1745};
	bar.warp.sync 	-1;
	wmma.mma.sync.aligned.row.col.m16n16k16.s32.s8.s8.s32 {%r1754, %r1755, %r1756, %r1757, %r1758, %r1759, %r1760, %r1761}, {%r1, %r1}, {%r1, %r1}, {%r1746, %r1747, %r1748, %r1749, %r1750, %r1751, %r1752, %r1753};
	bar.warp.sync 	-1;
	wmma.mma.sync.aligned.row.col.m16n16k16.s32.s8.s8.s32 {%r1762, %r1763, %r1764, %r1765, %r1766, %r1767, %r1768, %r1769}, {%r1, %r1}, {%r1, %r1}, {%r1754, %r1755, %r1756, %r1757, %r1758, %r1759, %r1760, %r1761};
	bar.warp.sync 	-1;
	wmma.mma.sync.aligned.row.col.m16n16k16.s32.s8.s8.s32 {%r1770, %r1771, %r1772, %r1773, %r1774, %r1775, %r1776, %r1777}, {%r1, %r1}, {%r1, %r1}, {%r1762, %r1763, %r1764, %r1765, %r1766, %r1767, %r1768, %r1769};
	bar.warp.sync 	-1;
	wmma.mma.sync.aligned.row.col.m16n16k16.s32.s8.s8.s32 {%r1778, %r1779, %r1780, %r1781, %r1782, %r1783, %r1784, %r1785}, {%r1, %r1}, {%r1, %r1}, {%r1770, %r1771, %r1772, %r1773, %r1774, %r1775, %r1776, %r1777};
	bar.warp.sync 	-1;
	wmma.mma.sync.aligned.row.col.m16n16k16.s32.s8.s8.s32 {%r1786, %r1787, %r1788, %r1789, %r1790, %r1791, %r1792, %r1793}, {%r1, %r1}, {%r1, %r1}, {%r1778, %r1779, %r1780, %r1781, %r1782, %r1783, %r1784, %r1785};
	bar.warp.sync 	-1;
	wmma.mma.sync.aligned.row.col.m16n16k16.s32.s8.s8.s32 {%r1794, %r1795, %r1796, %r1797, %r1798, %r1799, %r1800, %r1801}, {%r1, %r1}, {%r1, %r1}, {%r1786, %r1787, %r1788, %r1789, %r1790, %r1791, %r1792, %r1793};
	bar.warp.sync 	-1;
	wmma.mma.sync.aligned.row.col.m16n16k16.s32.s8.s8.s32 {%r1802, %r1803, %r1804, %r1805, %r1806, %r1807, %r1808, %r1809}, {%r1, %r1}, {%r1, %r1}, {%r1794, %r1795, %r1796, %r1797, %r1798, %r1799, %r1800, %r1801};
	bar.warp.sync 	-1;
	wmma.mma.sync.aligned.row.col.m16n16k16.s32.s8.s8.s32 {%r1810, %r1811, %r1812, %r1813, %r1814, %r1815, %r1816, %r1817}, {%r1, %r1}, {%r1, %r1}, {%r1802, %r1803, %r1804, %r1805, %r1806, %r1807, %r1808, %r1809};
	bar.warp.sync 	-1;
	wmma.mma.sync.aligned.row.col.m16n16k16.s32.s8.s8.s32 {%r1818, %r1819, %r1820, %r1821, %r1822, %r1823, %r1824, %r1825}, {%r1, %r1}, {%r1, %r1}, {%r1810, %r1811, %r1812, %r1813, %r1814, %r1815, %r1816, %r1817};
	bar.warp.sync 	-1;
	wmma.mma.sync.aligned.row.col.m16n16k16.s32.s8.s8.s32 {%r1826, %r1827, %r1828, %r1829, %r1830, %r1831, %r1832, %r1833}, {%r1, %r1}, {%r1, %r1}, {%r1818, %r1819, %r1820, %r1821, %r1822, %r1823, %r1824, %r1825};
	bar.warp.sync 	-1;
	wmma.mma.sync.aligned.row.col.m16n16k16.s32.s8.s8.s32 {%r1834, %r1835, %r1836, %r1837, %r1838, %r1839, %r1840, %r1841}, {%r1, %r1}, {%r1, %r1}, {%r1826, %r1827, %r1828, %r1829, %r1830, %r1831, %r1832, %r1833};
	bar.warp.sync 	-1;
	wmma.mma.sync.aligned.row.col.m16n16k16.s32.s8.s8.s32 {%r1842, %r1843, %r1844, %r1845, %r1846, %r1847, %r1848, %r1849}, {%r1, %r1}, {%r1, %r1}, {%r1834, %r1835, %r1836, %r1837, %r1838, %r1839, %r1840, %r1841};
	bar.warp.sync 	-1;
	wmma.mma.sync.aligned.row.col.m16n16k16.s32.s8.s8.s32 {%r1850, %r1851, %r1852, %r1853, %r1854, %r1855, %r1856, %r1857}, {%r1, %r1}, {%r1, %r1}, {%r1842, %r1843, %r1844, %r1845, %r1846, %r1847, %r1848, %r1849};
	bar.warp.sync 	-1;
	wmma.mma.sync.aligned.row.col.m16n16k16.s32.s8.s8.s32 {%r1858, %r1859, %r1860, %r1861, %r1862, %r1863, %r1864, %r1865}, {%r1, %r1}, {%r1, %r1}, {%r1850, %r1851, %r1852, %r1853, %r1854, %r1855, %r1856, %r1857};
	bar.warp.sync 	-1;
	wmma.mma.sync.aligned.row.col.m16n16k16.s32.s8.s8.s32 {%r1866, %r1867, %r1868, %r1869, %r1870, %r1871, %r1872, %r1873}, {%r1, %r1}, {%r1, %r1}, {%r1858, %r1859, %r1860, %r1861, %r1862, %r1863, %r1864, %r1865};
	bar.warp.sync 	-1;
	wmma.mma.sync.aligned.row.col.m16n16k16.s32.s8.s8.s32 {%r1874, %r1875, %r1876, %r1877, %r1878, %r1879, %r1880, %r1881}, {%r1, %r1}, {%r1, %r1}, {%r1866, %r1867, %r1868, %r1869, %r1870, %r1871, %r1872, %r1873};
	bar.warp.sync 	-1;
	wmma.mma.sync.aligned.row.col.m16n16k16.s32.s8.s8.s32 {%r1882, %r1883, %r1884, %r1885, %r1886, %r1887, %r1888, %r1889}, {%r1, %r1}, {%r1, %r1}, {%r1874, %r1875, %r1876, %r1877, %r1878, %r1879, %r1880, %r1881};
	bar.warp.sync 	-1;
	wmma.mma.sync.aligned.row.col.m16n16k16.s32.s8.s8.s32 {%r1890, %r1891, %r1892, %r1893, %r1894, %r1895, %r1896, %r1897}, {%r1, %r1}, {%r1, %r1}, {%r1882, %r1883, %r1884, %r1885, %r1886, %r1887, %r1888, %r1889};
	bar.warp.sync 	-1;
	wmma.mma.sync.aligned.row.col.m16n16k16.s32.s8.s8.s32 {%r1898, %r1899, %r1900, %r1901, %r1902, %r1903, %r1904, %r1905}, {%r1, %r1}, {%r1, %r1}, {%r1890, %r1891, %r1892, %r1893, %r1894, %r1895, %r1896, %r1897};
	bar.warp.sync 	-1;
	wmma.mma.sync.aligned.row.col.m16n16k16.s32.s8.s8.s32 {%r1906, %r1907, %r1908, %r1909, %r1910, %r1911, %r1912, %r1913}, {%r1, %r1}, {%r1, %r1}, {%r1898, %r1899, %r1900, %r1901, %r1902, %r1903, %r1904, %r1905};
	bar.warp.sync 	-1;
	wmma.mma.sync.aligned.row.col.m16n16k16.s32.s8.s8.s32 {%r1914, %r1915, %r1916, %r1917, %r1918, %r1919, %r1920, %r1921}, {%r1, %r1}, {%r1, %r1}, {%r1906, %r1907, %r1908, %r1909, %r1910, %r1911, %r1912, %r1913};
	bar.warp.sync 	-1;
	wmma.mma.sync.aligned.row.col.m16n16k16.s32.s8.s8.s32 {%r1922, %r1923, %r1924, %r1925, %r1926, %r1927, %r1928, %r1929}, {%r1, %r1}, {%r1, %r1}, {%r1914, %r1915, %r1916, %r1917, %r1918, %r1919, %r1920, %r1921};
	bar.warp.sync 	-1;
	wmma.mma.sync.aligned.row.col.m16n16k16.s32.s8.s8.s32 {%r1930, %r1931, %r1932, %r1933, %r1934, %r1935, %r1936, %r1937}, {%r1, %r1}, {%r1, %r1}, {%r1922, %r1923, %r1924, %r1925, %r1926, %r1927, %r1928, %r1929};
	bar.warp.sync 	-1;
	wmma.mma.sync.aligned.row.col.m16n16k16.s32.s8.s8.s32 {%r1938, %r1939, %r1940, %r1941, %r1942, %r1943, %r1944, %r1945}, {%r1, %r1}, {%r1, %r1}, {%r1930, %r1931, %r1932, %r1933, %r1934, %r1935, %r1936, %r1937};
	bar.warp.sync 	-1;
	wmma.mma.sync.aligned.row.col.m16n16k16.s32.s8.s8.s32 {%r1946, %r1947, %r1948, %r1949, %r1950, %r1951, %r1952, %r1953}, {%r1, %r1}, {%r1, %r1}, {%r1938, %r1939, %r1940, %r1941, %r1942, %r1943, %r1944, %r1945};
	bar.warp.sync 	-1;
	wmma.mma.sync.aligned.row.col.m16n16k16.s32.s8.s8.s32 {%r1954, %r1955, %r1956, %r1957, %r1958, %r1959, %r1960, %r1961}, {%r1, %r1}, {%r1, %r1}, {%r1946, %r1947, %r1948, %r1949, %r1950, %r1951, %r1952, %r1953};
	bar.warp.sync 	-1;
	wmma.mma.sync.aligned.row.col.m16n16k16.s32.s8.s8.s32 {%r1962, %r1963, %r1964, %r1965, %r1966, %r1967, %r1968, %r1969}, {%r1, %r1}, {%r1, %r1}, {%r1954, %r1955, %r1956, %r1957, %r1958, %r1959, %r1960, %r1961};
	bar.warp.sync 	-1;
	wmma.mma.sync.aligned.row.col.m16n16k16.s32.s8.s8.s32 {%r1970, %r1971, %r1972, %r1973, %r1974, %r1975, %r1976, %r1977}, {%r1, %r1}, {%r1, %r1}, {%r1962, %r1963, %r1964, %r1965, %r1966, %r1967, %r1968, %r1969};
	bar.warp.sync 	-1;
	wmma.mma.sync.aligned.row.col.m16n16k16.s32.s8.s8.s32 {%r1978, %r1979, %r1980, %r1981, %r1982, %r1983, %r1984, %r1985}, {%r1, %r1}, {%r1, %r1}, {%r1970, %r1971, %r1972, %r1973, %r1974, %r1975, %r1976, %r1977};
	bar.warp.sync 	-1;
	wmma.mma.sync.aligned.row.col.m16n16k16.s32.s8.s8.s32 {%r1986, %r1987, %r1988, %r1989, %r1990, %r1991, %r1992, %r1993}, {%r1, %r1}, {%r1, %r1}, {%r1978, %r1979, %r1980, %r1981, %r1982, %r1983, %r1984, %r1985};
	bar.warp.sync 	-1;
	wmma.mma.sync.aligned.row.col.m16n16k16.s32.s8.s8.s32 {%r1994, %r1995, %r1996, %r1997, %r1998, %r1999, %r2000, %r2001}, {%r1, %r1}, {%r1, %r1}, {%r1986, %r1987, %r1988, %r1989, %r1990, %r1991, %r1992, %r1993};
	bar.warp.sync 	-1;
	wmma.mma.sync.aligned.row.col.m16n16k16.s32.s8.s8.s32 {%r2002, %r2003, %r2004, %r2005, %r2006, %r2007, %r2008, %r2009}, {%r1, %r1}, {%r1, %r1}, {%r1994, %r1995, %r1996, %r1997, %r1998, %r1999, %r2000, %r2001};
	bar.warp.sync 	-1;
	wmma.mma.sync.aligned.row.col.m16n16k16.s32.s8.s8.s32 {%r2010, %r2011, %r2012, %r2013, %r2014, %r2015, %r2016, %r2017}, {%r1, %r1}, {%r1, %r1}, {%r2002, %r2003, %r2004, %r2005, %r2006, %r2007, %r2008, %r2009};
	bar.warp.sync 	-1;
	wmma.mma.sync.aligned.row.col.m16n16k16.s32.s8.s8.s32 {%r2018, %r2019, %r2020, %r2021, %r2022, %r2023, %r2024, %r2025}, {%r1, %r1}, {%r1, %r1}, {%r2010, %r2011, %r2012, %r2013, %r2014, %r2015, %r2016, %r2017};
	bar.warp.sync 	-1;
	wmma.mma.sync.aligned.row.col.m16n16k16.s32.s8.s8.s32 {%r2026, %r2027, %r2028, %r2029, %r2030, %r2031, %r2032, %r2033}, {%r1, %r1}, {%r1, %r1}, {%r2018, %r2019, %r2020, %r2021, %r2022, %r2023, %r2024, %r2025};
	bar.warp.sync 	-1;
	wmma.mma.sync.aligned.row.col.m16n16k16.s32.s8.s8.s32 {%r2034, %r2035, %r2036, %r2037, %r2038, %r2039, %r2040, %r2041}, {%r1, %r1}, {%r1, %r1}, {%r2026, %r2027, %r2028, %r2029, %r2030, %r2031, %r2032, %r2033};
	bar.warp.sync 	-1;
	wmma.mma.sync.aligned.row.col.m16n16k16.s32.s8.s8.s32 {%r2042, %r2043, %r2044, %r2045, %r2046, %r2047, %r2048, %r2049}, {%r1, %r1}, {%r1, %r1}, {%r2034, %r2035, %r2036, %r2037, %r2038, %r2039, %r2040, %r2041};
	bar.warp.sync 	-1;
	wmma.mma.sync.aligned.row.col.m16n16k16.s32.s8.s8.s32 {%r2050, %r2051, %r2052, %r2053, %r2054, %r2055, %r2056, %r2057}, {%r1, %r1}, {%r1, %r1}, {%r2042, %r2043, %r2044, %r2045, %r2046, %r2047, %r2048, %r2049};
	bar.warp.sync 	-1;
	wmma.mma.sync.aligned.row.col.m16n16k16.s32.s8.s8.s32 {%r2058, %r2059, %r2060, %r2061, %r2062, %r2063, %r2064, %r2065}, {%r1, %r1}, {%r1, %r1}, {%r2050, %r2051, %r2052, %r2053, %r2054, %r2055, %r2056, %r2057};
	bar.warp.sync 	-1;
	wmma.mma.sync.aligned.row.col.m16n16k16.s32.s8.s8.s32 {%r2066, %r2067, %r2068, %r2069, %r2070, %r2071, %r2072, %r2073}, {%r1, %r1}, {%r1, %r1}, {%r2058, %r2059, %r2060, %r2061, %r2062, %r2063, %r2064, %r2065};
	bar.warp.sync 	-1;
	wmma.mma.sync.aligned.row.col.m16n16k16.s32.s8.s8.s32 {%r2074, %r2075, %r2076, %r2077, %r2078, %r2079, %r2080, %r2081}, {%r1, %r1}, {%r1, %r1}, {%r2066, %r2067, %r2068, %r2069, %r2070, %r2071, %r2072, %r2073};
	bar.warp.sync 	-1;
	wmma.mma.sync.aligned.row.col.m16n16k16.s32.s8.s8.s32 {%r2082, %r2083, %r2084, %r2085, %r2086, %r2087, %r2088, %r2089}, {%r1, %r1}, {%r1, %r1}, {%r2074, %r2075, %r2076, %r2077, %r2078, %r2079, %r2080, %r2081};
	bar.warp.sync 	-1;
	wmma.mma.sync.aligned.row.col.m16n16k16.s32.s8.s8.s32 {%r2090, %r2091, %r2092, %r2093, %r2094, %r2095, %r2096, %r2097}, {%r1, %r1}, {%r1, %r1}, {%r2082, %r2083, %r2084, %r2085, %r2086, %r2087, %r2088, %r2089};
	bar.warp.sync 	-1;
	wmma.mma.sync.aligned.row.col.m16n16k16.s32.s8.s8.s32 {%r2098, %r2099, %r2100, %r2101, %r2102, %r2103, %r2104, %r2105}, {%r1, %r1}, {%r1, %r1}, {%r2090, %r2091, %r2092, %r2093, %r2094, %r2095, %r2096, %r2097};
	bar.warp.sync 	-1;
	wmma.mma.sync.aligned.row.col.m16n16k16.s32.s8.s8.s32 {%r2106, %r2107, %r2108, %r2109, %r2110, %r2111, %r2112, %r2113}, {%r1, %r1}, {%r1, %r1}, {%r2098, %r2099, %r2100, %r2101, %r2102, %r2103, %r2104, %r2105};
	bar.warp.sync 	-1;
	wmma.mma.sync.aligned.row.col.m16n16k16.s32.s8.s8.s32 {%r2114, %r2115, %r2116, %r2117, %r2118, %r2119, %r2120, %r2121}, {%r1, %r1}, {%r1, %r1}, {%r2106, %r2107, %r2108, %r2109, %r2110, %r2111, %r2112, %r2113};
	bar.warp.sync 	-1;
	wmma.mma.sync.aligned.row.col.m16n16k16.s32.s8.s8.s32 {%r2122, %r2123, %r2124, %r2125, %r2126, %r2127, %r2128, %r2129}, {%r1, %r1}, {%r1, %r1}, {%r2114, %r2115, %r2116, %r2117, %r2118, %r2119, %r2120, %r2121};
	bar.warp.sync 	-1;
	wmma.mma.sync.aligned.row.col.m16n16k16.s32.s8.s8.s32 {%r2130, %r2131, %r2132, %r2133, %r2134, %r2135, %r2136, %r2137}, {%r1, %r1}, {%r1, %r1}, {%r2122, %r2123, %r2124, %r2125, %r2126, %r2127, %r2128, %r2129};
	bar.warp.sync 	-1;
	wmma.mma.sync.aligned.row.col.m16n16k16.s32.s8.s8.s32 {%r2138, %r2139, %r2140, %r2141, %r2142, %r2143, %r2144, %r2145}, {%r1, %r1}, {%r1, %r1}, {%r2130, %r2131, %r2132, %r2133, %r2134, %r2135, %r2136, %r2137};
	bar.warp.sync 	-1;
	wmma.mma.sync.aligned.row.col.m16n16k16.s32.s8.s8.s32 {%r2146, %r2147, %r2148, %r2149, %r2150, %r2151, %r2152, %r2153}, {%r1, %r1}, {%r1, %r1}, {%r2138, %r2139, %r2140, %r2141, %r2142, %r2143, %r2144, %r2145};
	bar.warp.sync 	-1;
	wmma.mma.sync.aligned.row.col.m16n16k16.s32.s8.s8.s32 {%r2154, %r2155, %r2156, %r2157, %r2158, %r2159, %r2160, %r2161}, {%r1, %r1}, {%r1, %r1}, {%r2146, %r2147, %r2148, %r2149, %r2150, %r2151, %r2152, %r2153};
	bar.warp.sync 	-1;
	wmma.mma.sync.aligned.row.col.m16n16k16.s32.s8.s8.s32 {%r2162, %r2163, %r2164, %r2165, %r2166, %r2167, %r2168, %r2169}, {%r1, %r1}, {%r1, %r1}, {%r2154, %r2155, %r2156, %r2157, %r2158, %r2159, %r2160, %r2161};
	bar.warp.sync 	-1;
	wmma.mma.sync.aligned.row.col.m16n16k16.s32.s8.s8.s32 {%r2170, %r2171, %r2172, %r2173, %r2174, %r2175, %r2176, %r2177}, {%r1, %r1}, {%r1, %r1}, {%r2162, %r2163, %r2164, %r2165, %r2166, %r2167, %r2168, %r2169};
	bar.warp.sync 	-1;
	wmma.mma.sync.aligned.row.col.m16n16k16.s32.s8.s8.s32 {%r2178, %r2179, %r2180, %r2181, %r2182, %r2183, %r2184, %r2185}, {%r1, %r1}, {%r1, %r1}, {%r2170, %r2171, %r2172, %r2173, %r2174, %r2175, %r2176, %r2177};
	bar.warp.sync 	-1;
	wmma.mma.sync.aligned.row.col.m16n16k16.s32.s8.s8.s32 {%r2186, %r2187, %r2188, %r2189, %r2190, %r2191, %r2192, %r2193}, {%r1, %r1}, {%r1, %r1}, {%r2178, %r2179, %r2180, %r2181, %r2182, %r2183, %r2184, %r2185};
	bar.warp.sync 	-1;
	wmma.mma.sync.aligned.row.col.m16n16k16.s32.s8.s8.s32 {%r2194, %r2195, %r2196, %r2197, %r2198, %r2199, %r2200, %r2201}, {%r1, %r1}, {%r1, %r1}, {%r2186, %r2187, %r2188, %r2189, %r2190, %r2191, %r2192, %r2193};
	bar.warp.sync 	-1;
	wmma.mma.sync.aligned.row.col.m16n16k16.s32.s8.s8.s32 {%r2202, %r2203, %r2204, %r2205, %r2206, %r2207, %r2208, %r2209}, {%r1, %r1}, {%r1, %r1}, {%r2194, %r2195, %r2196, %r2197, %r2198, %r2199, %r2200, %r2201};
	bar.warp.sync 	-1;
	wmma.mma.sync.aligned.row.col.m16n16k16.s32.s8.s8.s32 {%r2210, %r2211, %r2212, %r2213, %r2214, %r2215, %r2216, %r2217}, {%r1, %r1}, {%r1, %r1}, {%r2202, %r2203, %r2204, %r2205, %r2206, %r2207, %r2208, %r2209};
	bar.warp.sync 	-1;
	wmma.mma.sync.aligned.row.col.m16n16k16.s32.s8.s8.s32 {%r2218, %r2219, %r2220, %r2221, %r2222, %r2223, %r2224, %r2225}, {%r1, %r1}, {%r1, %r1}, {%r2210, %r2211, %r2212, %r2213, %r2214, %r2215, %r2216, %r2217};
	bar.warp.sync 	-1;
	wmma.mma.sync.aligned.row.col.m16n16k16.s32.s8.s8.s32 {%r2226, %r2227, %r2228, %r2229, %r2230, %r2231, %r2232, %r2233}, {%r1, %r1}, {%r1, %r1}, {%r2218, %r2219, %r2220, %r2221, %r2222, %r2223, %r2224, %r2225};
	bar.warp.sync 	-1;
	wmma.mma.sync.aligned.row.col.m16n16k16.s32.s8.s8.s32 {%r2234, %r2235, %r2236, %r2237, %r2238, %r2239, %r2240, %r2241}, {%r1, %r1}, {%r1, %r1}, {%r2226, %r2227, %r2228, %r2229, %r2230, %r2231, %r2232, %r2233};
	bar.warp.sync 	-1;
	wmma.mma.sync.aligned.row.col.m16n16k16.s32.s8.s8.s32 {%r2242, %r2243, %r2244, %r2245, %r2246, %r2247, %r2248, %r2249}, {%r1, %r1}, {%r1, %r1}, {%r2234, %r2235, %r2236, %r2237, %r2238, %r2239, %r2240, %r2241};
	bar.warp.sync 	-1;
	wmma.mma.sync.aligned.row.col.m16n16k16.s32.s8.s8.s32 {%r2250, %r2251, %r2252, %r2253, %r2254, %r2255, %r2256, %r2257}, {%r1, %r1}, {%r1, %r1}, {%r2242, %r2243, %r2244, %r2245, %r2246, %r2247, %r2248, %r2249};
	bar.warp.sync 	-1;
	wmma.mma.sync.aligned.row.col.m16n16k16.s32.s8.s8.s32 {%r2258, %r2259, %r2260, %r2261, %r2262, %r2263, %r2264, %r2265}, {%r1, %r1}, {%r1, %r1}, {%r2250, %r2251, %r2252, %r2253, %r2254, %r2255, %r2256, %r2257};
	bar.warp.sync 	-1;
	wmma.mma.sync.aligned.row.col.m16n16k16.s32.s8.s8.s32 {%r2266, %r2267, %r2268, %r2269, %r2270, %r2271, %r2272, %r2273}, {%r1, %r1}, {%r1, %r1}, {%r2258, %r2259, %r2260, %r2261, %r2262, %r2263, %r2264, %r2265};
	bar.warp.sync 	-1;
	wmma.mma.sync.aligned.row.col.m16n16k16.s32.s8.s8.s32 {%r2274, %r2275, %r2276, %r2277, %r2278, %r2279, %r2280, %r2281}, {%r1, %r1}, {%r1, %r1}, {%r2266, %r2267, %r2268, %r2269, %r2270, %r2271, %r2272, %r2273};
	bar.warp.sync 	-1;
	wmma.mma.sync.aligned.row.col.m16n16k16.s32.s8.s8.s32 {%r2282, %r2283, %r2284, %r2285, %r2286, %r2287, %r2288, %r2289}, {%r1, %r1}, {%r1, %r1}, {%r2274, %r2275, %r2276, %r2277, %r2278, %r2279, %r2280, %r2281};
	bar.warp.sync 	-1;
	wmma.mma.sync.aligned.row.col.m16n16k16.s32.s8.s8.s32 {%r2290, %r2291, %r2292, %r2293, %r2294, %r2295, %r2296, %r2297}, {%r1, %r1}, {%r1, %r1}, {%r2282, %r2283, %r2284, %r2285, %r2286, %r2287, %r2288, %r2289};
	bar.warp.sync 	-1;
	wmma.mma.sync.aligned.row.col.m16n16k16.s32.s8.s8.s32 {%r2298, %r2299, %r2300, %r2301, %r2302, %r2303, %r2304, %r2305}, {%r1, %r1}, {%r1, %r1}, {%r2290, %r2291, %r2292, %r2293, %r2294, %r2295, %r2296, %r2297};
	bar.warp.sync 	-1;
	wmma.mma.sync.aligned.row.col.m16n16k16.s32.s8.s8.s32 {%r2306, %r2307, %r2308, %r2309, %r2310, %r2311, %r2312, %r2313}, {%r1, %r1}, {%r1, %r1}, {%r2298, %r2299, %r2300, %r2301, %r2302, %r2303, %r2304, %r2305};
	bar.warp.sync 	-1;
	wmma.mma.sync.aligned.row.col.m16n16k16.s32.s8.s8.s32 {%r2314, %r2315, %r2316, %r2317, %r2318, %r2319, %r2320, %r2321}, {%r1, %r1}, {%r1, %r1}, {%r2306, %r2307, %r2308, %r2309, %r2310, %r2311, %r2312, %r2313};
	bar.warp.sync 	-1;
	wmma.mma.sync.aligned.row.col.m16n16k16.s32.s8.s8.s32 {%r2322, %r2323, %r2324, %r2325, %r2326, %r2327, %r2328, %r2329}, {%r1, %r1}, {%r1, %r1}, {%r2314, %r2315, %r2316, %r2317, %r2318, %r2319, %r2320, %r2321};
	bar.warp.sync 	-1;
	wmma.mma.sync.aligned.row.col.m16n16k16.s32.s8.s8.s32 {%r2330, %r2331, %r2332, %r2333, %r2334, %r2335, %r2336, %r2337}, {%r1, %r1}, {%r1, %r1}, {%r2322, %r2323, %r2324, %r2325, %r2326, %r2327, %r2328, %r2329};
	bar.warp.sync 	-1;
	wmma.mma.sync.aligned.row.col.m16n16k16.s32.s8.s8.s32 {%r2338, %r2339, %r2340, %r2341, %r2342, %r2343, %r2344, %r2345}, {%r1, %r1}, {%r1, %r1}, {%r2330, %r2331, %r2332, %r2333, %r2334, %r2335, %r2336, %r2337};
	bar.warp.sync 	-1;
	wmma.mma.sync.aligned.row.col.m16n16k16.s32.s8.s8.s32 {%r2346, %r2347, %r2348, %r2349, %r2350, %r2351, %r2352, %r2353}, {%r1, %r1}, {%r1, %r1}, {%r2338, %r2339, %r2340, %r2341, %r2342, %r2343, %r2344, %r2345};
	bar.warp.sync 	-1;
	wmma.mma.sync.aligned.row.col.m16n16k16.s32.s8.s8.s32 {%r2354, %r2355, %r2356, %r2357, %r2358, %r2359, %r2360, %r2361}, {%r1, %r1}, {%r1, %r1}, {%r2346, %r2347, %r2348, %r2349, %r2350, %r2351, %r2352, %r2353};
	bar.warp.sync 	-1;
	wmma.mma.sync.aligned.row.col.m16n16k16.s32.s8.s8.s32 {%r2362, %r2363, %r2364, %r2365, %r2366, %r2367, %r2368, %r2369}, {%r1, %r1}, {%r1, %r1}, {%r2354, %r2355, %r2356, %r2357, %r2358, %r2359, %r2360, %r2361};
	bar.warp.sync 	-1;
	wmma.mma.sync.aligned.row.col.m16n16k16.s32.s8.s8.s32 {%r2370, %r2371, %r2372, %r2373, %r2374, %r2375, %r2376, %r2377}, {%r1, %r1}, {%r1, %r1}, {%r2362, %r2363, %r2364, %r2365, %r2366, %r2367, %r2368, %r2369};
	bar.warp.sync 	-1;
	wmma.mma.sync.aligned.row.col.m16n16k16.s32.s8.s8.s32 {%r2378, %r2379, %r2380, %r2381, %r2382, %r2383, %r2384, %r2385}, {%r1, %r1}, {%r1, %r1}, {%r2370, %r2371, %r2372, %r2373, %r2374, %r2375, %r2376, %r2377};
	bar.warp.sync 	-1;
	wmma.mma.sync.aligned.row.col.m16n16k16.s32.s8.s8.s32 {%r2386, %r2387, %r2388, %r2389, %r2390, %r2391, %r2392, %r2393}, {%r1, %r1}, {%r1, %r1}, {%r2378, %r2379, %r2380, %r2381, %r2382, %r2383, %r2384, %r2385};
	bar.warp.sync 	-1;
	wmma.mma.sync.aligned.row.col.m16n16k16.s32.s8.s8.s32 {%r2394, %r2395, %r2396, %r2397, %r2398, %r2399, %r2400, %r2401}, {%r1, %r1}, {%r1, %r1}, {%r2386, %r2387, %r2388, %r2389, %r2390, %r2391, %r2392, %r2393};
	bar.warp.sync 	-1;
	wmma.mma.sync.aligned.row.col.m16n16k16.s32.s8.s8.s32 {%r2402, %r2403, %r2404, %r2405, %r2406, %r2407, %r2408, %r2409}, {%r1, %r1}, {%r1, %r1}, {%r2394, %r2395, %r2396, %r2397, %r2398, %r2399, %r2400, %r2401};
	bar.warp.sync 	-1;
	wmma.mma.sync.aligned.row.col.m16n16k16.s32.s8.s8.s32 {%r2410, %r2411, %r2412, %r2413, %r2414, %r2415, %r2416, %r2417}, {%r1, %r1}, {%r1, %r1}, {%r2402, %r2403, %r2404, %r2405, %r2406, %r2407, %r2408, %r2409};
	bar.warp.sync 	-1;
	wmma.mma.sync.aligned.row.col.m16n16k16.s32.s8.s8.s32 {%r2418, %r2419, %r2420, %r2421, %r2422, %r2423, %r2424, %r2425}, {%r1, %r1}, {%r1, %r1}, {%r2410, %r2411, %r2412, %r2413, %r2414, %r2415, %r2416, %r2417};
	bar.warp.sync 	-1;
	wmma.mma.sync.aligned.row.col.m16n16k16.s32.s8.s8.s32 {%r2426, %r2427, %r2428, %r2429, %r2430, %r2431, %r2432, %r2433}, {%r1, %r1}, {%r1, %r1}, {%r2418, %r2419, %r2420, %r2421, %r2422, %r2423, %r2424, %r2425};
	bar.warp.sync 	-1;
	wmma.mma.sync.aligned.row.col.m16n16k16.s32.s8.s8.s32 {%r2434, %r2435, %r2436, %r2437, %r2438, %r2439, %r2440, %r2441}, {%r1, %r1}, {%r1, %r1}, {%r2426, %r2427, %r2428, %r2429, %r2430, %r2431, %r2432, %r2433};
	bar.warp.sync 	-1;
	wmma.mma.sync.aligned.row.col.m16n16k16.s32.s8.s8.s32 {%r2442, %r2443, %r2444, %r2445, %r2446, %r2447, %r2448, %r2449}, {%r1, %r1}, {%r1, %r1}, {%r2434, %r2435, %r2436, %r2437, %r2438, %r2439, %r2440, %r2441};
	bar.warp.sync 	-1;
	wmma.mma.sync.aligned.row.col.m16n16k16.s32.s8.s8.s32 {%r2450, %r2451, %r2452, %r2453, %r2454, %r2455, %r2456, %r2457}, {%r1, %r1}, {%r1, %r1}, {%r2442, %r2443, %r2444, %r2445, %r2446, %r2447, %r2448, %r2449};
	bar.warp.sync 	-1;
	wmma.mma.sync.aligned.row.col.m16n16k16.s32.s8.s8.s32 {%r2458, %r2459, %r2460, %r2461, %r2462, %r2463, %r2464, %r2465}, {%r1, %r1}, {%r1, %r1}, {%r2450, %r2451, %r2452, %r2453, %r2454, %r2455, %r2456, %r2457};
	bar.warp.sync 	-1;
	wmma.mma.sync.aligned.row.col.m16n16k16.s32.s8.s8.s32 {%r2466, %r2467, %r2468, %r2469, %r2470, %r2471, %r2472, %r2473}, {%r1, %r1}, {%r1, %r1}, {%r2458, %r2459, %r2460, %r2461, %r2462, %r2463, %r2464, %r2465};
	bar.warp.sync 	-1;
	wmma.mma.sync.aligned.row.col.m16n16k16.s32.s8.s8.s32 {%r2474, %r2475, %r2476, %r2477, %r2478, %r2479, %r2480, %r2481}, {%r1, %r1}, {%r1, %r1}, {%r2466, %r2467, %r2468, %r2469, %r2470, %r2471, %r2472, %r2473};
	bar.warp.sync 	-1;
	wmma.mma.sync.aligned.row.col.m16n16k16.s32.s8.s8.s32 {%r2482, %r2483, %r2484, %r2485, %r2486, %r2487, %r2488, %r2489}, {%r1, %r1}, {%r1, %r1}, {%r2474, %r2475, %r2476, %r2477, %r2478, %r2479, %r2480, %r2481};
	bar.warp.sync 	-1;
	wmma.mma.sync.aligned.row.col.m16n16k16.s32.s8.s8.s32 {%r2490, %r2491, %r2492, %r2493, %r2494, %r2495, %r2496, %r2497}, {%r1, %r1}, {%r1, %r1}, {%r2482, %r2483, %r2484, %r2485, %r2486, %r2487, %r2488, %r2489};
	bar.warp.sync 	-1;
	wmma.mma.sync.aligned.row.col.m16n16k16.s32.s8.s8.s32 {%r2498, %r2499, %r2500, %r2501, %r2502, %r2503, %r2504, %r2505}, {%r1, %r1}, {%r1, %r1}, {%r2490, %r2491, %r2492, %r2493, %r2494, %r2495, %r2496, %r2497};
	bar.warp.sync 	-1;
	wmma.mma.sync.aligned.row.col.m16n16k16.s32.s8.s8.s32 {%r2506, %r2507, %r2508, %r2509, %r2510, %r2511, %r2512, %r2513}, {%r1, %r1}, {%r1, %r1}, {%r2498, %r2499, %r2500, %r2501, %r2502, %r2503, %r2504, %r2505};
	bar.warp.sync 	-1;
	wmma.mma.sync.aligned.row.col.m16n16k16.s32.s8.s8.s32 {%r2514, %r2515, %r2516, %r2517, %r2518, %r2519, %r2520, %r2521}, {%r1, %r1}, {%r1, %r1}, {%r2506, %r2507, %r2508, %r2509, %r2510, %r2511, %r2512, %r2513};
	bar.warp.sync 	-1;
	wmma.mma.sync.aligned.row.col.m16n16k16.s32.s8.s8.s32 {%r2522, %r2523, %r2524, %r2525, %r2526, %r2527, %r2528, %r2529}, {%r1, %r1}, {%r1, %r1}, {%r2514, %r2515, %r2516, %r2517, %r2518, %r2519, %r2520, %r2521};
	bar.warp.sync 	-1;
	wmma.mma.sync.aligned.row.col.m16n16k16.s32.s8.s8.s32 {%r2530, %r2531, %r2532, %r2533, %r2534, %r2535, %r2536, %r2537}, {%r1, %r1}, {%r1, %r1}, {%r2522, %r2523, %r2524, %r2525, %r2526, %r2527, %r2528, %r2529};
	bar.warp.sync 	-1;
	wmma.mma.sync.aligned.row.col.m16n16k16.s32.s8.s8.s32 {%r2538, %r2539, %r2540, %r2541, %r2542, %r2543, %r2544, %r2545}, {%r1, %r1}, {%r1, %r1}, {%r2530, %r2531, %r2532, %r2533, %r2534, %r2535, %r2536, %r2537};
	bar.warp.sync 	-1;
	wmma.mma.sync.aligned.row.col.m16n16k16.s32.s8.s8.s32 {%r2546, %r2547, %r2548, %r2549, %r2550, %r2551, %r2552, %r2553}, {%r1, %r1}, {%r1, %r1}, {%r2538, %r2539, %r2540, %r2541, %r2542, %r2543, %r2544, %r2545};
	bar.warp.sync 	-1;
	wmma.mma.sync.aligned.row.col.m16n16k16.s32.s8.s8.s32 {%r2554, %r2555, %r2556, %r2557, %r2558, %r2559, %r2560, %r2561}, {%r1, %r1}, {%r1, %r1}, {%r2546, %r2547, %r2548, %r2549, %r2550, %r2551, %r2552, %r2553};
	bar.warp.sync 	-1;
	wmma.mma.sync.aligned.row.col.m16n16k16.s32.s8.s8.s32 {%r2562, %r2563, %r2564, %r2565, %r2566, %r2567, %r2568, %r2569}, {%r1, %r1}, {%r1, %r1}, {%r2554, %r2555, %r2556, %r2557, %r2558, %r2559, %r2560, %r2561};
	bar.warp.sync 	-1;
	wmma.mma.sync.aligned.row.col.m16n16k16.s32.s8.s8.s32 {%r2570, %r2571, %r2572, %r2573, %r2574, %r2575, %r2576, %r2577}, {%r1, %r1}, {%r1, %r1}, {%r2562, %r2563, %r2564, %r2565, %r2566, %r2567, %r2568, %r2569};
	bar.warp.sync 	-1;
	wmma.mma.sync.aligned.row.col.m16n16k16.s32.s8.s8.s32 {%r2578, %r2579, %r2580, %r2581, %r2582, %r2583, %r2584, %r2585}, {%r1, %r1}, {%r1, %r1}, {%r2570, %r2571, %r2572, %r2573, %r2574, %r2575, %r2576, %r2577};
	bar.warp.sync 	-1;
	wmma.mma.sync.aligned.row.col.m16n16k16.s32.s8.s8.s32 {%r2586, %r2587, %r2588, %r2589, %r2590, %r2591, %r2592, %r2593}, {%r1, %r1}, {%r1, %r1}, {%r2578, %r2579, %r2580, %r2581, %r2582, %r2583, %r2584, %r2585};
	bar.warp.sync 	-1;
	wmma.mma.sync.aligned.row.col.m16n16k16.s32.s8.s8.s32 {%r2594, %r2595, %r2596, %r2597, %r2598, %r2599, %r2600, %r2601}, {%r1, %r1}, {%r1, %r1}, {%r2586, %r2587, %r2588, %r2589, %r2590, %r2591, %r2592, %r2593};
	bar.warp.sync 	-1;
	wmma.mma.sync.aligned.row.col.m16n16k16.s32.s8.s8.s32 {%r2602, %r2603, %r2604, %r2605, %r2606, %r2607, %r2608, %r2609}, {%r1, %r1}, {%r1, %r1}, {%r2594, %r2595, %r2596, %r2597, %r2598, %r2599, %r2600, %r2601};
	bar.warp.sync 	-1;
	wmma.mma.sync.aligned.row.col.m16n16k16.s32.s8.s8.s32 {%r2610, %r2611, %r2612, %r2613, %r2614, %r2615, %r2616, %r2617}, {%r1, %r1}, {%r1, %r1}, {%r2602, %r2603, %r2604, %r2605, %r2606, %r2607, %r2608, %r2609};
	bar.warp.sync 	-1;
	wmma.mma.sync.aligned.row.col.m16n16k16.s32.s8.s8.s32 {%r2618, %r2619, %r2620, %r2621, %r2622, %r2623, %r2624, %r2625}, {%r1, %r1}, {%r1, %r1}, {%r2610, %r2611, %r2612, %r2613, %r2614, %r2615, %r2616, %r2617};
	bar.warp.sync 	-1;
	wmma.mma.sync.aligned.row.col.m16n16k16.s32.s8.s8.s32 {%r2626, %r2627, %r2628, %r2629, %r2630, %r2631, %r2632, %r2633}, {%r1, %r1}, {%r1, %r1}, {%r2618, %r2619, %r2620, %r2621, %r2622, %r2623, %r2624, %r2625};
	bar.warp.sync 	-1;
	wmma.mma.sync.aligned.row.col.m16n16k16.s32.s8.s8.s32 {%r2634, %r2635, %r2636, %r2637, %r2638, %r2639, %r2640, %r2641}, {%r1, %r1}, {%r1, %r1}, {%r2626, %r2627, %r2628, %r2629, %r2630, %r2631, %r2632, %r2633};
	bar.warp.sync 	-1;
	wmma.mma.sync.aligned.row.col.m16n16k16.s32.s8.s8.s32 {%r2642, %r2643, %r2644, %r2645, %r2646, %r2647, %r2648, %r2649}, {%r1, %r1}, {%r1, %r1}, {%r2634, %r2635, %r2636, %r2637, %r2638, %r2639, %r2640, %r2641};
	bar.warp.sync 	-1;
	wmma.mma.sync.aligned.row.col.m16n16k16.s32.s8.s8.s32 {%r2650, %r2651, %r2652, %r2653, %r2654, %r2655, %r2656, %r2657}, {%r1, %r1}, {%r1, %r1}, {%r2642, %r2643, %r2644, %r2645, %r2646, %r2647, %r2648, %r2649};
	bar.warp.sync 	-1;
	wmma.mma.sync.aligned.row.col.m16n16k16.s32.s8.s8.s32 {%r2658, %r2659, %r2660, %r2661, %r2662, %r2663, %r2664, %r2665}, {%r1, %r1}, {%r1, %r1}, {%r2650, %r2651, %r2652, %r2653, %r2654, %r2655, %r2656, %r2657};
	bar.warp.sync 	-1;
	wmma.mma.sync.aligned.row.col.m16n16k16.s32.s8.s8.s32 {%r2666, %r2667, %r2668, %r2669, %r2670, %r2671, %r2672, %r2673}, {%r1, %r1}, {%r1, %r1}, {%r2658, %r2659, %r2660, %r2661, %r2662, %r2663, %r2664, %r2665};
	bar.warp.sync 	-1;
	wmma.mma.sync.aligned.row.col.m16n16k16.s32.s8.s8.s32 {%r2674, %r2675, %r2676, %r2677, %r2678, %r2679, %r2680, %r2681}, {%r1, %r1}, {%r1, %r1}, {%r2666, %r2667, %r2668, %r2669, %r2670, %r2671, %r2672, %r2673};
	bar.warp.sync 	-1;
	wmma.mma.sync.aligned.row.col.m16n16k16.s32.s8.s8.s32 {%r2682, %r2683, %r2684, %r2685, %r2686, %r2687, %r2688, %r2689}, {%r1, %r1}, {%r1, %r1}, {%r2674, %r2675, %r2676, %r2677, %r2678, %r2679, %r2680, %r2681};
	bar.warp.sync 	-1;
	wmma.mma.sync.aligned.row.col.m16n16k16.s32.s8.s8.s32 {%r2690, %r2691, %r2692, %r2693, %r2694, %r2695, %r2696, %r2697}, {%r1, %r1}, {%r1, %r1}, {%r2682, %r2683, %r2684, %r2685, %r2686, %r2687, %r2688, %r2689};
	bar.warp.sync 	-1;
	wmma.mma.sync.aligned.row.col.m16n16k16.s32.s8.s8.s32 {%r2698, %r2699, %r2700, %r2701, %r2702, %r2703, %r2704, %r2705}, {%r1, %r1}, {%r1, %r1}, {%r2690, %r2691, %r2692, %r2693, %r2694, %r2695, %r2696, %r2697};
	bar.warp.sync 	-1;
	wmma.mma.sync.aligned.row.col.m16n16k16.s32.s8.s8.s32 {%r2706, %r2707, %r2708, %r2709, %r2710, %r2711, %r2712, %r2713}, {%r1, %r1}, {%r1, %r1}, {%r2698, %r2699, %r2700, %r2701, %r2702, %r2703, %r2704, %r2705};
	bar.warp.sync 	-1;
	wmma.mma.sync.aligned.row.col.m16n16k16.s32.s8.s8.s32 {%r2714, %r2715, %r2716, %r2717, %r2718, %r2719, %r2720, %r2721}, {%r1, %r1}, {%r1, %r1}, {%r2706, %r2707, %r2708, %r2709, %r2710, %r2711, %r2712, %r2713};
	bar.warp.sync 	-1;
	wmma.mma.sync.aligned.row.col.m16n16k16.s32.s8.s8.s32 {%r2722, %r2723, %r2724, %r2725, %r2726, %r2727, %r2728, %r2729}, {%r1, %r1}, {%r1, %r1}, {%r2714, %r2715, %r2716, %r2717, %r2718, %r2719, %r2720, %r2721};
	bar.warp.sync 	-1;
	wmma.mma.sync.aligned.row.col.m16n16k16.s32.s8.s8.s32 {%r2730, %r2731, %r2732, %r2733, %r2734, %r2735, %r2736, %r2737}, {%r1, %r1}, {%r1, %r1}, {%r2722, %r2723, %r2724, %r2725, %r2726, %r2727, %r2728, %r2729};
	bar.warp.sync 	-1;
	wmma.mma.sync.aligned.row.col.m16n16k16.s32.s8.s8.s32 {%r2738, %r2739, %r2740, %r2741, %r2742, %r2743, %r2744, %r2745}, {%r1, %r1}, {%r1, %r1}, {%r2730, %r2731, %r2732, %r2733, %r2734, %r2735, %r2736, %r2737};
	bar.warp.sync 	-1;
	wmma.mma.sync.aligned.row.col.m16n16k16.s32.s8.s8.s32 {%r2746, %r2747, %r2748, %r2749, %r2750, %r2751, %r2752, %r2753}, {%r1, %r1}, {%r1, %r1}, {%r2738, %r2739, %r2740, %r2741, %r2742, %r2743, %r2744, %r2745};
	bar.warp.sync 	-1;
	wmma.mma.sync.aligned.row.col.m16n16k16.s32.s8.s8.s32 {%r2754, %r2755, %r2756, %r2757, %r2758, %r2759, %r2760, %r2761}, {%r1, %r1}, {%r1, %r1}, {%r2746, %r2747, %r2748, %r2749, %r2750, %r2751, %r2752, %r2753};
	bar.warp.sync 	-1;
	wmma.mma.sync.aligned.row.col.m16n16k16.s32.s8.s8.s32 {%r2762, %r2763, %r2764, %r2765, %r2766, %r2767, %r2768, %r2769}, {%r1, %r1}, {%r1, %r1}, {%r2754, %r2755, %r2756, %r2757, %r2758, %r2759, %r2760, %r2761};
	bar.warp.sync 	-1;
	wmma.mma.sync.aligned.row.col.m16n16k16.s32.s8.s8.s32 {%r2770, %r2771, %r2772, %r2773, %r2774, %r2775, %r2776, %r2777}, {%r1, %r1}, {%r1, %r1}, {%r2762, %r2763, %r2764, %r2765, %r2766, %r2767, %r2768, %r2769};
	bar.warp.sync 	-1;
	wmma.mma.sync.aligned.row.col.m16n16k16.s32.s8.s8.s32 {%r2778, %r2779, %r2780, %r2781, %r2782, %r2783, %r2784, %r2785}, {%r1, %r1}, {%r1, %r1}, {%r2770, %r2771, %r2772, %r2773, %r2774, %r2775, %r2776, %r2777};
	bar.warp.sync 	-1;
	wmma.mma.sync.aligned.row.col.m16n16k16.s32.s8.s8.s32 {%r2786, %r2787, %r2788, %r2789, %r2790, %r2791, %r2792, %r2793}, {%r1, %r1}, {%r1, %r1}, {%r2778, %r2779, %r2780, %r2781, %r2782, %r2783, %r2784, %r2785};
	bar.warp.sync 	-1;
	wmma.mma.sync.aligned.row.col.m16n16k16.s32.s8.s8.s32 {%r2794, %r2795, %r2796, %r2797, %r2798, %r2799, %r2800, %r2801}, {%r1, %r1}, {%r1, %r1}, {%r2786, %r2787, %r2788, %r2789, %r2790, %r2791, %r2792, %r2793};
	bar.warp.sync 	-1;
	wmma.mma.sync.aligned.row.col.m16n16k16.s32.s8.s8.s32 {%r2802, %r2803, %r2804, %r2805, %r2806, %r2807, %r2808, %r2809}, {%r1, %r1}, {%r1, %r1}, {%r2794, %r2795, %r2796, %r2797, %r2798, %r2799, %r2800, %r2801};
	bar.warp.sync 	-1;
	wmma.mma.sync.aligned.row.col.m16n16k16.s32.s8.s8.s32 {%r2810, %r2811, %r2812, %r2813, %r2814, %r2815, %r2816, %r2817}, {%r1, %r1}, {%r1, %r1}, {%r2802, %r2803, %r2804, %r2805, %r2806, %r2807, %r2808, %r2809};
	bar.warp.sync 	-1;
	wmma.mma.sync.aligned.row.col.m16n16k16.s32.s8.s8.s32 {%r2818, %r2819, %r2820, %r2821, %r2822, %r2823, %r2824, %r2825}, {%r1, %r1}, {%r1, %r1}, {%r2810, %r2811, %r2812, %r2813, %r2814, %r2815, %r2816, %r2817};
	bar.warp.sync 	-1;
	wmma.mma.sync.aligned.row.col.m16n16k16.s32.s8.s8.s32 {%r2826, %r2827, %r2828, %r2829, %r2830, %r2831, %r2832, %r2833}, {%r1, %r1}, {%r1, %r1}, {%r2818, %r2819, %r2820, %r2821, %r2822, %r2823, %r2824, %r2825};
	bar.warp.sync 	-1;
	wmma.mma.sync.aligned.row.col.m16n16k16.s32.s8.s8.s32 {%r2834, %r2835, %r2836, %r2837, %r2838, %r2839, %r2840, %r2841}, {%r1, %r1}, {%r1, %r1}, {%r2826, %r2827, %r2828, %r2829, %r2830, %r2831, %r2832, %r2833};
	bar.warp.sync 	-1;
	wmma.mma.sync.aligned.row.col.m16n16k16.s32.s8.s8.s32 {%r2842, %r2843, %r2844, %r2845, %r2846, %r2847, %r2848, %r2849}, {%r1, %r1}, {%r1, %r1}, {%r2834, %r2835, %r2836, %r2837, %r2838, %r2839, %r2840, %r2841};
	bar.warp.sync 	-1;
	wmma.mma.sync.aligned.row.col.m16n16k16.s32.s8.s8.s32 {%r2850, %r2851, %r2852, %r2853, %r2854, %r2855, %r2856, %r2857}, {%r1, %r1}, {%r1, %r1}, {%r2842, %r2843, %r2844, %r2845, %r2846, %r2847, %r2848, %r2849};
	bar.warp.sync 	-1;
	wmma.mma.sync.aligned.row.col.m16n16k16.s32.s8.s8.s32 {%r2858, %r2859, %r2860, %r2861, %r2862, %r2863, %r2864, %r2865}, {%r1, %r1}, {%r1, %r1}, {%r2850, %r2851, %r2852, %r2853, %r2854, %r2855, %r2856, %r2857};
	bar.warp.sync 	-1;
	wmma.mma.sync.aligned.row.col.m16n16k16.s32.s8.s8.s32 {%r2866, %r2867, %r2868, %r2869, %r2870, %r2871, %r2872, %r2873}, {%r1, %r1}, {%r1, %r1}, {%r2858, %r2859, %r2860, %r2861, %r2862, %r2863, %r2864, %r2865};
	bar.warp.sync 	-1;
	wmma.mma.sync.aligned.row.col.m16n16k16.s32.s8.s8.s32 {%r2874, %r2875, %r2876, %r2877, %r2878, %r2879, %r2880, %r2881}, {%r1, %r1}, {%r1, %r1}, {%r2866, %r2867, %r2868, %r2869, %r2870, %r2871, %r2872, %r2873};
	bar.warp.sync 	-1;
	wmma.mma.sync.aligned.row.col.m16n16k16.s32.s8.s8.s32 {%r2882, %r2883, %r2884, %r2885, %r2886, %r2887, %r2888, %r2889}, {%r1, %r1}, {%r1, %r1}, {%r2874, %r2875, %r2876, %r2877, %r2878, %r2879, %r2880, %r2881};
	bar.warp.sync 	-1;
	wmma.mma.sync.aligned.row.col.m16n16k16.s32.s8.s8.s32 {%r2890, %r2891, %r2892, %r2893, %r2894, %r2895, %r2896, %r2897}, {%r1, %r1}, {%r1, %r1}, {%r2882, %r2883, %r2884, %r2885, %r2886, %r2887, %r2888, %r2889};
	bar.warp.sync 	-1;
	wmma.mma.sync.aligned.row.col.m16n16k16.s32.s8.s8.s32 {%r2898, %r2899, %r2900, %r2901, %r2902, %r2903, %r2904, %r2905}, {%r1, %r1}, {%r1, %r1}, {%r2890, %r2891, %r2892, %r2893, %r2894, %r2895, %r2896, %r2897};
	bar.warp.sync 	-1;
	wmma.mma.sync.aligned.row.col.m16n16k16.s32.s8.s8.s32 {%r2906, %r2907, %r2908, %r2909, %r2910, %r2911, %r2912, %r2913}, {%r1, %r1}, {%r1, %r1}, {%r2898, %r2899, %r2900, %r2901, %r2902, %r2903, %r2904, %r2905};
	bar.warp.sync 	-1;
	wmma.mma.sync.aligned.row.col.m16n16k16.s32.s8.s8.s32 {%r2914, %r2915, %r2916, %r2917, %r2918, %r2919, %r2920, %r2921}, {%r1, %r1}, {%r1, %r1}, {%r2906, %r2907, %r2908, %r2909, %r2910, %r2911, %r2912, %r2913};
	bar.warp.sync 	-1;
	wmma.mma.sync.aligned.row.col.m16n16k16.s32.s8.s8.s32 {%r2922, %r2923, %r2924, %r2925, %r2926, %r2927, %r2928, %r2929}, {%r1, %r1}, {%r1, %r1}, {%r2914, %r2915, %r2916, %r2917, %r2918, %r2919, %r2920, %r2921};
	bar.warp.sync 	-1;
	wmma.mma.sync.aligned.row.col.m16n16k16.s32.s8.s8.s32 {%r2930, %r2931, %r2932, %r2933, %r2934, %r2935, %r2936, %r2937}, {%r1, %r1}, {%r1, %r1}, {%r2922, %r2923, %r2924, %r2925, %r2926, %r2927, %r2928, %r2929};
	bar.warp.sync 	-1;
	wmma.mma.sync.aligned.row.col.m16n16k16.s32.s8.s8.s32 {%r2938, %r2939, %r2940, %r2941, %r2942, %r2943, %r2944, %r2945}, {%r1, %r1}, {%r1, %r1}, {%r2930, %r2931, %r2932, %r2933, %r2934, %r2935, %r2936, %r2937};
	bar.warp.sync 	-1;
	wmma.mma.sync.aligned.row.col.m16n16k16.s32.s8.s8.s32 {%r2946, %r2947, %r2948, %r2949, %r2950, %r2951, %r2952, %r2953}, {%r1, %r1}, {%r1, %r1}, {%r2938, %r2939, %r2940, %r2941, %r2942, %r2943, %r2944, %r2945};
	bar.warp.sync 	-1;
	wmma.mma.sync.aligned.row.col.m16n16k16.s32.s8.s8.s32 {%r2954, %r2955, %r2956, %r2957, %r2958, %r2959, %r2960, %r2961}, {%r1, %r1}, {%r1, %r1}, {%r2946, %r2947, %r2948, %r2949, %r2950, %r2951, %r2952, %r2953};
	bar.warp.sync 	-1;
	wmma.mma.sync.aligned.row.col.m16n16k16.s32.s8.s8.s32 {%r2962, %r2963, %r2964, %r2965, %r2966, %r2967, %r2968, %r2969}, {%r1, %r1}, {%r1, %r1}, {%r2954, %r2955, %r2956, %r2957, %r2958, %r2959, %r2960, %r2961};
	bar.warp.sync 	-1;
	wmma.mma.sync.aligned.row.col.m16n16k16.s32.s8.s8.s32 {%r2970, %r2971, %r2972, %r2973, %r2974, %r2975, %r2976, %r2977}, {%r1, %r1}, {%r1, %r1}, {%r2962, %r2963, %r2964, %r2965, %r2966, %r2967, %r2968, %r2969};
	bar.warp.sync 	-1;
	wmma.mma.sync.aligned.row.col.m16n16k16.s32.s8.s8.s32 {%r2978, %r2979, %r2980, %r2981, %r2982, %r2983, %r2984, %r2985}, {%r1, %r1}, {%r1, %r1}, {%r2970, %r2971, %r2972, %r2973, %r2974, %r2975, %r2976, %r2977};
	bar.warp.sync 	-1;
	wmma.mma.sync.aligned.row.col.m16n16k16.s32.s8.s8.s32 {%r2986, %r2987, %r2988, %r2989, %r2990, %r2991, %r2992, %r2993}, {%r1, %r1}, {%r1, %r1}, {%r2978, %r2979, %r2980, %r2981, %r2982, %r2983, %r2984, %r2985};
	bar.warp.sync 	-1;
	wmma.mma.sync.aligned.row.col.m16n16k16.s32.s8.s8.s32 {%r2994, %r2995, %r2996, %r2997, %r2998, %r2999, %r3000, %r3001}, {%r1, %r1}, {%r1, %r1}, {%r2986, %r2987, %r2988, %r2989, %r2990, %r2991, %r2992, %r2993};
	bar.warp.sync 	-1;
	wmma.mma.sync.aligned.row.col.m16n16k16.s32.s8.s8.s32 {%r3002, %r3003, %r3004, %r3005, %r3006, %r3007, %r3008, %r3009}, {%r1, %r1}, {%r1, %r1}, {%r2994, %r2995, %r2996, %r2997, %r2998, %r2999, %r3000, %r3001};
	bar.warp.sync 	-1;
	wmma.mma.sync.aligned.row.col.m16n16k16.s32.s8.s8.s32 {%r3010, %r3011, %r3012, %r3013, %r3014, %r3015, %r3016, %r3017}, {%r1, %r1}, {%r1, %r1}, {%r3002, %r3003, %r3004, %r3005, %r3006, %r3007, %r3008, %r3009};
	bar.warp.sync 	-1;
	wmma.mma.sync.aligned.row.col.m16n16k16.s32.s8.s8.s32 {%r3018, %r3019, %r3020, %r3021, %r3022, %r3023, %r3024, %r3025}, {%r1, %r1}, {%r1, %r1}, {%r3010, %r3011, %r3012, %r3013, %r3014, %r3015, %r3016, %r3017};
	bar.warp.sync 	-1;
	wmma.mma.sync.aligned.row.col.m16n16k16.s32.s8.s8.s32 {%r3026, %r3027, %r3028, %r3029, %r3030, %r3031, %r3032, %r3033}, {%r1, %r1}, {%r1, %r1}, {%r3018, %r3019, %r3020, %r3021, %r3022, %r3023, %r3024, %r3025};
	bar.warp.sync 	-1;
	wmma.mma.sync.aligned.row.col.m16n16k16.s32.s8.s8.s32 {%r3034, %r3035, %r3036, %r3037, %r3038, %r3039, %r3040, %r3041}, {%r1, %r1}, {%r1, %r1}, {%r3026, %r3027, %r3028, %r3029, %r3030, %r3031, %r3032, %r3033};
	bar.warp.sync 	-1;
	wmma.mma.sync.aligned.row.col.m16n16k16.s32.s8.s8.s32 {%r3042, %r3043, %r3044, %r3045, %r3046, %r3047, %r3048, %r3049}, {%r1, %r1}, {%r1, %r1}, {%r3034, %r3035, %r3036, %r3037, %r3038, %r3039, %r3040, %r3041};
	bar.warp.sync 	-1;
	wmma.mma.sync.aligned.row.col.m16n16k16.s32.s8.s8.s32 {%r3050, %r3051, %r3052, %r3053, %r3054, %r3055, %r3056, %r3057}, {%r1, %r1}, {%r1, %r1}, {%r3042, %r3043, %r3044, %r3045, %r3046, %r3047, %r3048, %r3049};
	bar.warp.sync 	-1;
	wmma.mma.sync.aligned.row.col.m16n16k16.s32.s8.s8.s32 {%r3058, %r3059, %r3060, %r3061, %r3062, %r3063, %r3064, %r3065}, {%r1, %r1}, {%r1, %r1}, {%r3050, %r3051, %r3052, %r3053, %r3054, %r3055, %r3056, %r3057};
	bar.warp.sync 	-1;
	wmma.mma.sync.aligned.row.col.m16n16k16.s32.s8.s8.s32 {%r3066, %r3067, %r3068, %r3069, %r3070, %r3071, %r3072, %r3073}, {%r1, %r1}, {%r1, %r1}, {%r3058, %r3059, %r3060, %r3061, %r3062, %r3063, %r3064, %r3065};
	bar.warp.sync 	-1;
	wmma.mma.sync.aligned.row.col.m16n16k16.s32.s8.s8.s32 {%r3074, %r3075, %r3076, %r3077, %r3078, %r3079, %r3080, %r3081}, {%r1, %r1}, {%r1, %r1}, {%r3066, %r3067, %r3068, %r3069, %r3070, %r3071, %r3072, %r3073};
	bar.warp.sync 	-1;
	wmma.mma.sync.aligned.row.col.m16n16k16.s32.s8.s8.s32 {%r3082, %r3083, %r3084, %r3085, %r3086, %r3087, %r3088, %r3089}, {%r1, %r1}, {%r1, %r1}, {%r3074, %r3075, %r3076, %r3077, %r3078, %r3079, %r3080, %r3081};
	bar.warp.sync 	-1;
	wmma.mma.sync.aligned.row.col.m16n16k16.s32.s8.s8.s32 {%r3090, %r3091, %r3092, %r3093, %r3094, %r3095, %r3096, %r3097}, {%r1, %r1}, {%r1, %r1}, {%r3082, %r3083, %r3084, %r3085, %r3086, %r3087, %r3088, %r3089};
	bar.warp.sync 	-1;
	wmma.mma.sync.aligned.row.col.m16n16k16.s32.s8.s8.s32 {%r3098, %r3099, %r3100, %r3101, %r3102, %r3103, %r3104, %r3105}, {%r1, %r1}, {%r1, %r1}, {%r3090, %r3091, %r3092, %r3093, %r3094, %r3095, %r3096, %r3097};
	bar.warp.sync 	-1;
	wmma.mma.sync.aligned.row.col.m16n16k16.s32.s8.s8.s32 {%r3106, %r3107, %r3108, %r3109, %r3110, %r3111, %r3112, %r3113}, {%r1, %r1}, {%r1, %r1}, {%r3098, %r3099, %r3100, %r3101, %r3102, %r3103, %r3104, %r3105};
	bar.warp.sync 	-1;
	wmma.mma.sync.aligned.row.col.m16n16k16.s32.s8.s8.s32 {%r3114, %r3115, %r3116, %r3117, %r3118, %r3119, %r3120, %r3121}, {%r1, %r1}, {%r1, %r1}, {%r3106, %r3107, %r3108, %r3109, %r3110, %r3111, %r3112, %r3113};
	bar.warp.sync 	-1;
	wmma.mma.sync.aligned.row.col.m16n16k16.s32.s8.s8.s32 {%r3122, %r3123, %r3124, %r3125, %r3126, %r3127, %r3128, %r3129}, {%r1, %r1}, {%r1, %r1}, {%r3114, %r3115, %r3116, %r3117, %r3118, %r3119, %r3120, %r3121};
	bar.warp.sync 	-1;
	wmma.mma.sync.aligned.row.col.m16n16k16.s32.s8.s8.s32 {%r3130, %r3131, %r3132, %r3133, %r3134, %r3135, %r3136, %r3137}, {%r1, %r1}, {%r1, %r1}, {%r3122, %r3123, %r3124, %r3125, %r3126, %r3127, %r3128, %r3129};
	bar.warp.sync 	-1;
	wmma.mma.sync.aligned.row.col.m16n16k16.s32.s8.s8.s32 {%r3138, %r3139, %r3140, %r3141, %r3142, %r3143, %r3144, %r3145}, {%r1, %r1}, {%r1, %r1}, {%r3130, %r3131, %r3132, %r3133, %r3134, %r3135, %r3136, %r3137};
	bar.warp.sync 	-1;
	wmma.mma.sync.aligned.row.col.m16n16k16.s32.s8.s8.s32 {%r3146, %r3147, %r3148, %r3149, %r3150, %r3151, %r3152, %r3153}, {%r1, %r1}, {%r1, %r1}, {%r3138, %r3139, %r3140, %r3141, %r3142, %r3143, %r3144, %r3145};
	bar.warp.sync 	-1;
	wmma.mma.sync.aligned.row.col.m16n16k16.s32.s8.s8.s32 {%r3154, %r3155, %r3156, %r3157, %r3158, %r3159, %r3160, %r3161}, {%r1, %r1}, {%r1, %r1}, {%r3146, %r3147, %r3148, %r3149, %r3150, %r3151, %r3152, %r3153};
	bar.warp.sync 	-1;
	wmma.mma.sync.aligned.row.col.m16n16k16.s32.s8.s8.s32 {%r3162, %r3163, %r3164, %r3165, %r3166, %r3167, %r3168, %r3169}, {%r1, %r1}, {%r1, %r1}, {%r3154, %r3155, %r3156, %r3157, %r3158, %r3159, %r3160, %r3161};
	bar.warp.sync 	-1;
	wmma.mma.sync.aligned.row.col.m16n16k16.s32.s8.s8.s32 {%r3170, %r3171, %r3172, %r3173, %r3174, %r3175, %r3176, %r3177}, {%r1, %r1}, {%r1, %r1}, {%r3162, %r3163, %r3164, %r3165, %r3166, %r3167, %r3168, %r3169};
	bar.warp.sync 	-1;
	wmma.mma.sync.aligned.row.col.m16n16k16.s32.s8.s8.s32 {%r3178, %r3179, %r3180, %r3181, %r3182, %r3183, %r3184, %r3185}, {%r1, %r1}, {%r1, %r1}, {%r3170, %r3171, %r3172, %r3173, %r3174, %r3175, %r3176, %r3177};
	bar.warp.sync 	-1;
	wmma.mma.sync.aligned.row.col.m16n16k16.s32.s8.s8.s32 {%r3186, %r3187, %r3188, %r3189, %r3190, %r3191, %r3192, %r3193}, {%r1, %r1}, {%r1, %r1}, {%r3178, %r3179, %r3180, %r3181, %r3182, %r3183, %r3184, %r3185};
	bar.warp.sync 	-1;
	wmma.mma.sync.aligned.row.col.m16n16k16.s32.s8.s8.s32 {%r3194, %r3195, %r3196, %r3197, %r3198, %r3199, %r3200, %r3201}, {%r1, %r1}, {%r1, %r1}, {%r3186, %r3187, %r3188, %r3189, %r3190, %r3191, %r3192, %r3193};
	bar.warp.sync 	-1;
	wmma.mma.sync.aligned.row.col.m16n16k16.s32.s8.s8.s32 {%r3202, %r3203, %r3204, %r3205, %r3206, %r3207, %r3208, %r3209}, {%r1, %r1}, {%r1, %r1}, {%r3194, %r3195, %r3196, %r3197, %r3198, %r3199, %r3200, %r3201};
	bar.warp.sync 	-1;
	wmma.mma.sync.aligned.row.col.m16n16k16.s32.s8.s8.s32 {%r3210, %r3211, %r3212, %r3213, %r3214, %r3215, %r3216, %r3217}, {%r1, %r1}, {%r1, %r1}, {%r3202, %r3203, %r3204, %r3205, %r3206, %r3207, %r3208, %r3209};
	bar.warp.sync 	-1;
	wmma.mma.sync.aligned.row.col.m16n16k16.s32.s8.s8.s32 {%r3218, %r3219, %r3220, %r3221, %r3222, %r3223, %r3224, %r3225}, {%r1, %r1}, {%r1, %r1}, {%r3210, %r3211, %r3212, %r3213, %r3214, %r3215, %r3216, %r3217};
	bar.warp.sync 	-1;
	wmma.mma.sync.aligned.row.col.m16n16k16.s32.s8.s8.s32 {%r3226, %r3227, %r3228, %r3229, %r3230, %r3231, %r3232, %r3233}, {%r1, %r1}, {%r1, %r1}, {%r3218, %r3219, %r3220, %r3221, %r3222, %r3223, %r3224, %r3225};
	bar.warp.sync 	-1;
	wmma.mma.sync.aligned.row.col.m16n16k16.s32.s8.s8.s32 {%r3234, %r3235, %r3236, %r3237, %r3238, %r3239, %r3240, %r3241}, {%r1, %r1}, {%r1, %r1}, {%r3226, %r3227, %r3228, %r3229, %r3230, %r3231, %r3232, %r3233};
	bar.warp.sync 	-1;
	wmma.mma.sync.aligned.row.col.m16n16k16.s32.s8.s8.s32 {%r3242, %r3243, %r3244, %r3245, %r3246, %r3247, %r3248, %r3249}, {%r1, %r1}, {%r1, %r1}, {%r3234, %r3235, %r3236, %r3237, %r3238, %r3239, %r3240, %r3241};
	bar.warp.sync 	-1;
	wmma.mma.sync.aligned.row.col.m16n16k16.s32.s8.s8.s32 {%r3250, %r3251, %r3252, %r3253, %r3254, %r3255, %r3256, %r3257}, {%r1, %r1}, {%r1, %r1}, {%r3242, %r3243, %r3244, %r3245, %r3246, %r3247, %r3248, %r3249};
	bar.warp.sync 	-1;
	wmma.mma.sync.aligned.row.col.m16n16k16.s32.s8.s8.s32 {%r3258, %r3259, %r3260, %r3261, %r3262, %r3263, %r3264, %r3265}, {%r1, %r1}, {%r1, %r1}, {%r3250, %r3251, %r3252, %r3253, %r3254, %r3255, %r3256, %r3257};
	bar.warp.sync 	-1;
	wmma.mma.sync.aligned.row.col.m16n16k16.s32.s8.s8.s32 {%r3266, %r3267, %r3268, %r3269, %r3270, %r3271, %r3272, %r3273}, {%r1, %r1}, {%r1, %r1}, {%r3258, %r3259, %r3260, %r3261, %r3262, %r3263, %r3264, %r3265};
	bar.warp.sync 	-1;
	wmma.mma.sync.aligned.row.col.m16n16k16.s32.s8.s8.s32 {%r3274, %r3275, %r3276, %r3277, %r3278, %r3279, %r3280, %r3281}, {%r1, %r1}, {%r1, %r1}, {%r3266, %r3267, %r3268, %r3269, %r3270, %r3271, %r3272, %r3273};
	bar.warp.sync 	-1;
	wmma.mma.sync.aligned.row.col.m16n16k16.s32.s8.s8.s32 {%r3282, %r3283, %r3284, %r3285, %r3286, %r3287, %r3288, %r3289}, {%r1, %r1}, {%r1, %r1}, {%r3274, %r3275, %r3276, %r3277, %r3278, %r3279, %r3280, %r3281};
	bar.warp.sync 	-1;
	wmma.mma.sync.aligned.row.col.m16n16k16.s32.s8.s8.s32 {%r3290, %r3291, %r3292, %r3293, %r3294, %r3295, %r3296, %r3297}, {%r1, %r1}, {%r1, %r1}, {%r3282, %r3283, %r3284, %r3285, %r3286, %r3287, %r3288, %r3289};
	bar.warp.sync 	-1;
	wmma.mma.sync.aligned.row.col.m16n16k16.s32.s8.s8.s32 {%r3298, %r3299, %r3300, %r3301, %r3302, %r3303, %r3304, %r3305}, {%r1, %r1}, {%r1, %r1}, {%r3290, %r3291, %r3292, %r3293, %r3294, %r3295, %r3296, %r3297};
	bar.warp.sync 	-1;
	wmma.mma.sync.aligned.row.col.m16n16k16.s32.s8.s8.s32 {%r3306, %r3307, %r3308, %r3309, %r3310, %r3311, %r3312, %r3313}, {%r1, %r1}, {%r1, %r1}, {%r3298, %r3299, %r3300, %r3301, %r3302, %r3303, %r3304, %r3305};
	bar.warp.sync 	-1;
	wmma.mma.sync.aligned.row.col.m16n16k16.s32.s8.s8.s32 {%r3314, %r3315, %r3316, %r3317, %r3318, %r3319, %r3320, %r3321}, {%r1, %r1}, {%r1, %r1}, {%r3306, %r3307, %r3308, %r3309, %r3310, %r3311, %r3312, %r3313};
	bar.warp.sync 	-1;
	wmma.mma.sync.aligned.row.col.m16n16k16.s32.s8.s8.s32 {%r3322, %r3323, %r3324, %r3325, %r3326, %r3327, %r3328, %r3329}, {%r1, %r1}, {%r1, %r1}, {%r3314, %r3315, %r3316, %r3317, %r3318, %r3319, %r3320, %r3321};
	bar.warp.sync 	-1;
	wmma.mma.sync.aligned.row.col.m16n16k16.s32.s8.s8.s32 {%r3330, %r3331, %r3332, %r3333, %r3334, %r3335, %r3336, %r3337}, {%r1, %r1}, {%r1, %r1}, {%r3322, %r3323, %r3324, %r3325, %r3326, %r3327, %r3328, %r3329};
	bar.warp.sync 	-1;
	wmma.mma.sync.aligned.row.col.m16n16k16.s32.s8.s8.s32 {%r3338, %r3339, %r3340, %r3341, %r3342, %r3343, %r3344, %r3345}, {%r1, %r1}, {%r1, %r1}, {%r3330, %r3331, %r3332, %r3333, %r3334, %r3335, %r3336, %r3337};
	bar.warp.sync 	-1;
	wmma.mma.sync.aligned.row.col.m16n16k16.s32.s8.s8.s32 {%r3346, %r3347, %r3348, %r3349, %r3350, %r3351, %r3352, %r3353}, {%r1, %r1}, {%r1, %r1}, {%r3338, %r3339, %r3340, %r3341, %r3342, %r3343, %r3344, %r3345};
	bar.warp.sync 	-1;
	wmma.mma.sync.aligned.row.col.m16n16k16.s32.s8.s8.s32 {%r3354, %r3355, %r3356, %r3357, %r3358, %r3359, %r3360, %r3361}, {%r1, %r1}, {%r1, %r1}, {%r3346, %r3347, %r3348, %r3349, %r3350, %r3351, %r3352, %r3353};
	bar.warp.sync 	-1;
	wmma.mma.sync.aligned.row.col.m16n16k16.s32.s8.s8.s32 {%r3362, %r3363, %r3364, %r3365, %r3366, %r3367, %r3368, %r3369}, {%r1, %r1}, {%r1, %r1}, {%r3354, %r3355, %r3356, %r3357, %r3358, %r3359, %r3360, %r3361};
	bar.warp.sync 	-1;
	wmma.mma.sync.aligned.row.col.m16n16k16.s32.s8.s8.s32 {%r3370, %r3371, %r3372, %r3373, %r3374, %r3375, %r3376, %r3377}, {%r1, %r1}, {%r1, %r1}, {%r3362, %r3363, %r3364, %r3365, %r3366, %r3367, %r3368, %r3369};
	bar.warp.sync 	-1;
	wmma.mma.sync.aligned.row.col.m16n16k16.s32.s8.s8.s32 {%r3378, %r3379, %r3380, %r3381, %r3382, %r3383, %r3384, %r3385}, {%r1, %r1}, {%r1, %r1}, {%r3370, %r3371, %r3372, %r3373, %r3374, %r3375, %r3376, %r3377};
	bar.warp.sync 	-1;
	wmma.mma.sync.aligned.row.col.m16n16k16.s32.s8.s8.s32 {%r3386, %r3387, %r3388, %r3389, %r3390, %r3391, %r3392, %r3393}, {%r1, %r1}, {%r1, %r1}, {%r3378, %r3379, %r3380, %r3381, %r3382, %r3383, %r3384, %r3385};
	bar.warp.sync 	-1;
	wmma.mma.sync.aligned.row.col.m16n16k16.s32.s8.s8.s32 {%r3394, %r3395, %r3396, %r3397, %r3398, %r3399, %r3400, %r3401}, {%r1, %r1}, {%r1, %r1}, {%r3386, %r3387, %r3388, %r3389, %r3390, %r3391, %r3392, %r3393};
	bar.warp.sync 	-1;
	wmma.mma.sync.aligned.row.col.m16n16k16.s32.s8.s8.s32 {%r3402, %r3403, %r3404, %r3405, %r3406, %r3407, %r3408, %r3409}, {%r1, %r1}, {%r1, %r1}, {%r3394, %r3395, %r3396, %r3397, %r3398, %r3399, %r3400, %r3401};
	bar.warp.sync 	-1;
	wmma.mma.sync.aligned.row.col.m16n16k16.s32.s8.s8.s32 {%r3410, %r3411, %r3412, %r3413, %r3414, %r3415, %r3416, %r3417}, {%r1, %r1}, {%r1, %r1}, {%r3402, %r3403, %r3404, %r3405, %r3406, %r3407, %r3408, %r3409};
	bar.warp.sync 	-1;
	wmma.mma.sync.aligned.row.col.m16n16k16.s32.s8.s8.s32 {%r3418, %r3419, %r3420, %r3421, %r3422, %r3423, %r3424, %r3425}, {%r1, %r1}, {%r1, %r1}, {%r3410, %r3411, %r3412, %r3413, %r3414, %r3415, %r3416, %r3417};
	bar.warp.sync 	-1;
	wmma.mma.sync.aligned.row.col.m16n16k16.s32.s8.s8.s32 {%r3426, %r3427, %r3428, %r3429, %r3430, %r3431, %r3432, %r3433}, {%r1, %r1}, {%r1, %r1}, {%r3418, %r3419, %r3420, %r3421, %r3422, %r3423, %r3424, %r3425};
	bar.warp.sync 	-1;
	wmma.mma.sync.aligned.row.col.m16n16k16.s32.s8.s8.s32 {%r3434, %r3435, %r3436, %r3437, %r3438, %r3439, %r3440, %r3441}, {%r1, %r1}, {%r1, %r1}, {%r3426, %r3427, %r3428, %r3429, %r3430, %r3431, %r3432, %r3433};
	bar.warp.sync 	-1;
	wmma.mma.sync.aligned.row.col.m16n16k16.s32.s8.s8.s32 {%r3442, %r3443, %r3444, %r3445, %r3446, %r3447, %r3448, %r3449}, {%r1, %r1}, {%r1, %r1}, {%r3434, %r3435, %r3436, %r3437, %r3438, %r3439, %r3440, %r3441};
	bar.warp.sync 	-1;
	wmma.mma.sync.aligned.row.col.m16n16k16.s32.s8.s8.s32 {%r3450, %r3451, %r3452, %r3453, %r3454, %r3455, %r3456, %r3457}, {%r1, %r1}, {%r1, %r1}, {%r3442, %r3443, %r3444, %r3445, %r3446, %r3447, %r3448, %r3449};
	bar.warp.sync 	-1;
	wmma.mma.sync.aligned.row.col.m16n16k16.s32.s8.s8.s32 {%r3458, %r3459, %r3460, %r3461, %r3462, %r3463, %r3464, %r3465}, {%r1, %r1}, {%r1, %r1}, {%r3450, %r3451, %r3452, %r3453, %r3454, %r3455, %r3456, %r3457};
	bar.warp.sync 	-1;
	wmma.mma.sync.aligned.row.col.m16n16k16.s32.s8.s8.s32 {%r3466, %r3467, %r3468, %r3469, %r3470, %r3471, %r3472, %r3473}, {%r1, %r1}, {%r1, %r1}, {%r3458, %r3459, %r3460, %r3461, %r3462, %r3463, %r3464, %r3465};
	bar.warp.sync 	-1;
	wmma.mma.sync.aligned.row.col.m16n16k16.s32.s8.s8.s32 {%r3474, %r3475, %r3476, %r3477, %r3478, %r3479, %r3480, %r3481}, {%r1, %r1}, {%r1, %r1}, {%r3466, %r3467, %r3468, %r3469, %r3470, %r3471, %r3472, %r3473};
	bar.warp.sync 	-1;
	wmma.mma.sync.aligned.row.col.m16n16k16.s32.s8.s8.s32 {%r3482, %r3483, %r3484, %r3485, %r3486, %r3487, %r3488, %r3489}, {%r1, %r1}, {%r1, %r1}, {%r3474, %r3475, %r3476, %r3477, %r3478, %r3479, %r3480, %r3481};
	bar.warp.sync 	-1;
	wmma.mma.sync.aligned.row.col.m16n16k16.s32.s8.s8.s32 {%r3490, %r3491, %r3492, %r3493, %r3494, %r3495, %r3496, %r3497}, {%r1, %r1}, {%r1, %r1}, {%r3482, %r3483, %r3484, %r3485, %r3486, %r3487, %r3488, %r3489};
	bar.warp.sync 	-1;
	wmma.mma.sync.aligned.row.col.m16n16k16.s32.s8.s8.s32 {%r3498, %r3499, %r3500, %r3501, %r3502, %r3503, %r3504, %r3505}, {%r1, %r1}, {%r1, %r1}, {%r3490, %r3491, %r3492, %r3493, %r3494, %r3495, %r3496, %r3497};
	bar.warp.sync 	-1;
	wmma.mma.sync.aligned.row.col.m16n16k16.s32.s8.s8.s32 {%r3506, %r3507, %r3508, %r3509, %r3510, %r3511, %r3512, %r3513}, {%r1, %r1}, {%r1, %r1}, {%r3498, %r3499, %r3500, %r3501, %r3502, %r3503, %r3504, %r3505};
	bar.warp.sync 	-1;
	wmma.mma.sync.aligned.row.col.m16n16k16.s32.s8.s8.s32 {%r3514, %r3515, %r3516, %r3517, %r3518, %r3519, %r3520, %r3521}, {%r1, %r1}, {%r1, %r1}, {%r3506, %r3507, %r3508, %r3509, %r3510, %r3511, %r3512, %r3513};
	bar.warp.sync 	-1;
	wmma.mma.sync.aligned.row.col.m16n16k16.s32.s8.s8.s32 {%r3522, %r3523, %r3524, %r3525, %r3526, %r3527, %r3528, %r3529}, {%r1, %r1}, {%r1, %r1}, {%r3514, %r3515, %r3516, %r3517, %r3518, %r3519, %r3520, %r3521};
	bar.warp.sync 	-1;
	wmma.mma.sync.aligned.row.col.m16n16k16.s32.s8.s8.s32 {%r3530, %r3531, %r3532, %r3533, %r3534, %r3535, %r3536, %r3537}, {%r1, %r1}, {%r1, %r1}, {%r3522, %r3523, %r3524, %r3525, %r3526, %r3527, %r3528, %r3529};
	bar.warp.sync 	-1;
	wmma.mma.sync.aligned.row.col.m16n16k16.s32.s8.s8.s32 {%r3538, %r3539, %r3540, %r3541, %r3542, %r3543, %r3544, %r3545}, {%r1, %r1}, {%r1, %r1}, {%r3530, %r3531, %r3532, %r3533, %r3534, %r3535, %r3536, %r3537};
	bar.warp.sync 	-1;
	wmma.mma.sync.aligned.row.col.m16n16k16.s32.s8.s8.s32 {%r3546, %r3547, %r3548, %r3549, %r3550, %r3551, %r3552, %r3553}, {%r1, %r1}, {%r1, %r1}, {%r3538, %r3539, %r3540, %r3541, %r3542, %r3543, %r3544, %r3545};
	bar.warp.sync 	-1;
	wmma.mma.sync.aligned.row.col.m16n16k16.s32.s8.s8.s32 {%r3554, %r3555, %r3556, %r3557, %r3558, %r3559, %r3560, %r3561}, {%r1, %r1}, {%r1, %r1}, {%r3546, %r3547, %r3548, %r3549, %r3550, %r3551, %r3552, %r3553};
	bar.warp.sync 	-1;
	wmma.mma.sync.aligned.row.col.m16n16k16.s32.s8.s8.s32 {%r3562, %r3563, %r3564, %r3565, %r3566, %r3567, %r3568, %r3569}, {%r1, %r1}, {%r1, %r1}, {%r3554, %r3555, %r3556, %r3557, %r3558, %r3559, %r3560, %r3561};
	bar.warp.sync 	-1;
	wmma.mma.sync.aligned.row.col.m16n16k16.s32.s8.s8.s32 {%r3570, %r3571, %r3572, %r3573, %r3574, %r3575, %r3576, %r3577}, {%r1, %r1}, {%r1, %r1}, {%r3562, %r3563, %r3564, %r3565, %r3566, %r3567, %r3568, %r3569};
	bar.warp.sync 	-1;
	wmma.mma.sync.aligned.row.col.m16n16k16.s32.s8.s8.s32 {%r3578, %r3579, %r3580, %r3581, %r3582, %r3583, %r3584, %r3585}, {%r1, %r1}, {%r1, %r1}, {%r3570, %r3571, %r3572, %r3573, %r3574, %r3575, %r3576, %r3577};
	bar.warp.sync 	-1;
	wmma.mma.sync.aligned.row.col.m16n16k16.s32.s8.s8.s32 {%r3586, %r3587, %r3588, %r3589, %r3590, %r3591, %r3592, %r3593}, {%r1, %r1}, {%r1, %r1}, {%r3578, %r3579, %r3580, %r3581, %r3582, %r3583, %r3584, %r3585};
	bar.warp.sync 	-1;
	wmma.mma.sync.aligned.row.col.m16n16k16.s32.s8.s8.s32 {%r3594, %r3595, %r3596, %r3597, %r3598, %r3599, %r3600, %r3601}, {%r1, %r1}, {%r1, %r1}, {%r3586, %r3587, %r3588, %r3589, %r3590, %r3591, %r3592, %r3593};
	bar.warp.sync 	-1;
	wmma.mma.sync.aligned.row.col.m16n16k16.s32.s8.s8.s32 {%r3602, %r3603, %r3604, %r3605, %r3606, %r3607, %r3608, %r3609}, {%r1, %r1}, {%r1, %r1}, {%r3594, %r3595, %r3596, %r3597, %r3598, %r3599, %r3600, %r3601};
	bar.warp.sync 	-1;
	wmma.mma.sync.aligned.row.col.m16n16k16.s32.s8.s8.s32 {%r3610, %r3611, %r3612, %r3613, %r3614, %r3615, %r3616, %r3617}, {%r1, %r1}, {%r1, %r1}, {%r3602, %r3603, %r3604, %r3605, %r3606, %r3607, %r3608, %r3609};
	bar.warp.sync 	-1;
	wmma.mma.sync.aligned.row.col.m16n16k16.s32.s8.s8.s32 {%r3618, %r3619, %r3620, %r3621, %r3622, %r3623, %r3624, %r3625}, {%r1, %r1}, {%r1, %r1}, {%r3610, %r3611, %r3612, %r3613, %r3614, %r3615, %r3616, %r3617};
	bar.warp.sync 	-1;
	wmma.mma.sync.aligned.row.col.m16n16k16.s32.s8.s8.s32 {%r3626, %r3627, %r3628, %r3629, %r3630, %r3631, %r3632, %r3633}, {%r1, %r1}, {%r1, %r1}, {%r3618, %r3619, %r3620, %r3621, %r3622, %r3623, %r3624, %r3625};
	bar.warp.sync 	-1;
	wmma.mma.sync.aligned.row.col.m16n16k16.s32.s8.s8.s32 {%r3634, %r3635, %r3636, %r3637, %r3638, %r3639, %r3640, %r3641}, {%r1, %r1}, {%r1, %r1}, {%r3626, %r3627, %r3628, %r3629, %r3630, %r3631, %r3632, %r3633};
	bar.warp.sync 	-1;
	wmma.mma.sync.aligned.row.col.m16n16k16.s32.s8.s8.s32 {%r3642, %r3643, %r3644, %r3645, %r3646, %r3647, %r3648, %r3649}, {%r1, %r1}, {%r1, %r1}, {%r3634, %r3635, %r3636, %r3637, %r3638, %r3639, %r3640, %r3641};
	bar.warp.sync 	-1;
	wmma.mma.sync.aligned.row.col.m16n16k16.s32.s8.s8.s32 {%r3650, %r3651, %r3652, %r3653, %r3654, %r3655, %r3656, %r3657}, {%r1, %r1}, {%r1, %r1}, {%r3642, %r3643, %r3644, %r3645, %r3646, %r3647, %r3648, %r3649};
	bar.warp.sync 	-1;
	wmma.mma.sync.aligned.row.col.m16n16k16.s32.s8.s8.s32 {%r3658, %r3659, %r3660, %r3661, %r3662, %r3663, %r3664, %r3665}, {%r1, %r1}, {%r1, %r1}, {%r3650, %r3651, %r3652, %r3653, %r3654, %r3655, %r3656, %r3657};
	bar.warp.sync 	-1;
	wmma.mma.sync.aligned.row.col.m16n16k16.s32.s8.s8.s32 {%r3666, %r3667, %r3668, %r3669, %r3670, %r3671, %r3672, %r3673}, {%r1, %r1}, {%r1, %r1}, {%r3658, %r3659, %r3660, %r3661, %r3662, %r3663, %r3664, %r3665};
	bar.warp.sync 	-1;
	wmma.mma.sync.aligned.row.col.m16n16k16.s32.s8.s8.s32 {%r3674, %r3675, %r3676, %r3677, %r3678, %r3679, %r3680, %r3681}, {%r1, %r1}, {%r1, %r1}, {%r3666, %r3667, %r3668, %r3669, %r3670, %r3671, %r3672, %r3673};
	bar.warp.sync 	-1;
	wmma.mma.sync.aligned.row.col.m16n16k16.s32.s8.s8.s32 {%r3682, %r3683, %r3684, %r3685, %r3686, %r3687, %r3688, %r3689}, {%r1, %r1}, {%r1, %r1}, {%r3674, %r3675, %r3676, %r3677, %r3678, %r3679, %r3680, %r3681};
	bar.warp.sync 	-1;
	wmma.mma.sync.aligned.row.col.m16n16k16.s32.s8.s8.s32 {%r3690, %r3691, %r3692, %r3693, %r3694, %r3695, %r3696, %r3697}, {%r1, %r1}, {%r1, %r1}, {%r3682, %r3683, %r3684, %r3685, %r3686, %r3687, %r3688, %r3689};
	bar.warp.sync 	-1;
	wmma.mma.sync.aligned.row.col.m16n16k16.s32.s8.s8.s32 {%r3698, %r3699, %r3700, %r3701, %r3702, %r3703, %r3704, %r3705}, {%r1, %r1}, {%r1, %r1}, {%r3690, %r3691, %r3692, %r3693, %r3694, %r3695, %r3696, %r3697};
	bar.warp.sync 	-1;
	wmma.mma.sync.aligned.row.col.m16n16k16.s32.s8.s8.s32 {%r3706, %r3707, %r3708, %r3709, %r3710, %r3711, %r3712, %r3713}, {%r1, %r1}, {%r1, %r1}, {%r3698, %r3699, %r3700, %r3701, %r3702, %r3703, %r3704, %r3705};
	bar.warp.sync 	-1;
	wmma.mma.sync.aligned.row.col.m16n16k16.s32.s8.s8.s32 {%r3714, %r3715, %r3716, %r3717, %r3718, %r3719, %r3720, %r3721}, {%r1, %r1}, {%r1, %r1}, {%r3706, %r3707, %r3708, %r3709, %r3710, %r3711, %r3712, %r3713};
	bar.warp.sync 	-1;
	wmma.mma.sync.aligned.row.col.m16n16k16.s32.s8.s8.s32 {%r3722, %r3723, %r3724, %r3725, %r3726, %r3727, %r3728, %r3729}, {%r1, %r1}, {%r1, %r1}, {%r3714, %r3715, %r3716, %r3717, %r3718, %r3719, %r3720, %r3721};
	bar.warp.sync 	-1;
	wmma.mma.sync.aligned.row.col.m16n16k16.s32.s8.s8.s32 {%r3730, %r3731, %r3732, %r3733, %r3734, %r3735, %r3736, %r3737}, {%r1, %r1}, {%r1, %r1}, {%r3722, %r3723, %r3724, %r3725, %r3726, %r3727, %r3728, %r3729};
	bar.warp.sync 	-1;
	wmma.mma.sync.aligned.row.col.m16n16k16.s32.s8.s8.s32 {%r3738, %r3739, %r3740, %r3741, %r3742, %r3743, %r3744, %r3745}, {%r1, %r1}, {%r1, %r1}, {%r3730, %r3731, %r3732, %r3733, %r3734, %r3735, %r3736, %r3737};
	bar.warp.sync 	-1;
	wmma.mma.sync.aligned.row.col.m16n16k16.s32.s8.s8.s32 {%r3746, %r3747, %r3748, %r3749, %r3750, %r3751, %r3752, %r3753}, {%r1, %r1}, {%r1, %r1}, {%r3738, %r3739, %r3740, %r3741, %r3742, %r3743, %r3744, %r3745};
	bar.warp.sync 	-1;
	wmma.mma.sync.aligned.row.col.m16n16k16.s32.s8.s8.s32 {%r3754, %r3755, %r3756, %r3757, %r3758, %r3759, %r3760, %r3761}, {%r1, %r1}, {%r1, %r1}, {%r3746, %r3747, %r3748, %r3749, %r3750, %r3751, %r3752, %r3753};
	bar.warp.sync 	-1;
	wmma.mma.sync.aligned.row.col.m16n16k16.s32.s8.s8.s32 {%r3762, %r3763, %r3764, %r3765, %r3766, %r3767, %r3768, %r3769}, {%r1, %r1}, {%r1, %r1}, {%r3754, %r3755, %r3756, %r3757, %r3758, %r3759, %r3760, %r3761};
	bar.warp.sync 	-1;
	wmma.mma.sync.aligned.row.col.m16n16k16.s32.s8.s8.s32 {%r3770, %r3771, %r3772, %r3773, %r3774, %r3775, %r3776, %r3777}, {%r1, %r1}, {%r1, %r1}, {%r3762, %r3763, %r3764, %r3765, %r3766, %r3767, %r3768, %r3769};
	bar.warp.sync 	-1;
	wmma.mma.sync.aligned.row.col.m16n16k16.s32.s8.s8.s32 {%r3778, %r3779, %r3780, %r3781, %r3782, %r3783, %r3784, %r3785}, {%r1, %r1}, {%r1, %r1}, {%r3770, %r3771, %r3772, %r3773, %r3774, %r3775, %r3776, %r3777};
	bar.warp.sync 	-1;
	wmma.mma.sync.aligned.row.col.m16n16k16.s32.s8.s8.s32 {%r3786, %r3787, %r3788, %r3789, %r3790, %r3791, %r3792, %r3793}, {%r1, %r1}, {%r1, %r1}, {%r3778, %r3779, %r3780, %r3781, %r3782, %r3783, %r3784, %r3785};
	bar.warp.sync 	-1;
	wmma.mma.sync.aligned.row.col.m16n16k16.s32.s8.s8.s32 {%r3794, %r3795, %r3796, %r3797, %r3798, %r3799, %r3800, %r3801}, {%r1, %r1}, {%r1, %r1}, {%r3786, %r3787, %r3788, %r3789, %r3790, %r3791, %r3792, %r3793};
	bar.warp.sync 	-1;
	wmma.mma.sync.aligned.row.col.m16n16k16.s32.s8.s8.s32 {%r3802, %r3803, %r3804, %r3805, %r3806, %r3807, %r3808, %r3809}, {%r1, %r1}, {%r1, %r1}, {%r3794, %r3795, %r3796, %r3797, %r3798, %r3799, %r3800, %r3801};
	bar.warp.sync 	-1;
	wmma.mma.sync.aligned.row.col.m16n16k16.s32.s8.s8.s32 {%r3810, %r3811, %r3812, %r3813, %r3814, %r3815, %r3816, %r3817}, {%r1, %r1}, {%r1, %r1}, {%r3802, %r3803, %r3804, %r3805, %r3806, %r3807, %r3808, %r3809};
	bar.warp.sync 	-1;
	wmma.mma.sync.aligned.row.col.m16n16k16.s32.s8.s8.s32 {%r3818, %r3819, %r3820, %r3821, %r3822, %r3823, %r3824, %r3825}, {%r1, %r1}, {%r1, %r1}, {%r3810, %r3811, %r3812, %r3813, %r3814, %r3815, %r3816, %r3817};
	bar.warp.sync 	-1;
	wmma.mma.sync.aligned.row.col.m16n16k16.s32.s8.s8.s32 {%r3826, %r3827, %r3828, %r3829, %r3830, %r3831, %r3832, %r3833}, {%r1, %r1}, {%r1, %r1}, {%r3818, %r3819, %r3820, %r3821, %r3822, %r3823, %r3824, %r3825};
	bar.warp.sync 	-1;
	wmma.mma.sync.aligned.row.col.m16n16k16.s32.s8.s8.s32 {%r3834, %r3835, %r3836, %r3837, %r3838, %r3839, %r3840, %r3841}, {%r1, %r1}, {%r1, %r1}, {%r3826, %r3827, %r3828, %r3829, %r3830, %r3831, %r3832, %r3833};
	bar.warp.sync 	-1;
	wmma.mma.sync.aligned.row.col.m16n16k16.s32.s8.s8.s32 {%r3842, %r3843, %r3844, %r3845, %r3846, %r3847, %r3848, %r3849}, {%r1, %r1}, {%r1, %r1}, {%r3834, %r3835, %r3836, %r3837, %r3838, %r3839, %r3840, %r3841};
	bar.warp.sync 	-1;
	wmma.mma.sync.aligned.row.col.m16n16k16.s32.s8.s8.s32 {%r3850, %r3851, %r3852, %r3853, %r3854, %r3855, %r3856, %r3857}, {%r1, %r1}, {%r1, %r1}, {%r3842, %r3843, %r3844, %r3845, %r3846, %r3847, %r3848, %r3849};
	bar.warp.sync 	-1;
	wmma.mma.sync.aligned.row.col.m16n16k16.s32.s8.s8.s32 {%r3858, %r3859, %r3860, %r3861, %r3862, %r3863, %r3864, %r3865}, {%r1, %r1}, {%r1, %r1}, {%r3850, %r3851, %r3852, %r3853, %r3854, %r3855, %r3856, %r3857};
	bar.warp.sync 	-1;
	wmma.mma.sync.aligned.row.col.m16n16k16.s32.s8.s8.s32 {%r3866, %r3867, %r3868, %r3869, %r3870, %r3871, %r3872, %r3873}, {%r1, %r1}, {%r1, %r1}, {%r3858, %r3859, %r3860, %r3861, %r3862, %r3863, %r3864, %r3865};
	bar.warp.sync 	-1;
	wmma.mma.sync.aligned.row.col.m16n16k16.s32.s8.s8.s32 {%r3874, %r3875, %r3876, %r3877, %r3878, %r3879, %r3880, %r3881}, {%r1, %r1}, {%r1, %r1}, {%r3866, %r3867, %r3868, %r3869, %r3870, %r3871, %r3872, %r3873};
	bar.warp.sync 	-1;
	wmma.mma.sync.aligned.row.col.m16n16k16.s32.s8.s8.s32 {%r3882, %r3883, %r3884, %r3885, %r3886, %r3887, %r3888, %r3889}, {%r1, %r1}, {%r1, %r1}, {%r3874, %r3875, %r3876, %r3877, %r3878, %r3879, %r3880, %r3881};
	bar.warp.sync 	-1;
	wmma.mma.sync.aligned.row.col.m16n16k16.s32.s8.s8.s32 {%r3890, %r3891, %r3892, %r3893, %r3894, %r3895, %r3896, %r3897}, {%r1, %r1}, {%r1, %r1}, {%r3882, %r3883, %r3884, %r3885, %r3886, %r3887, %r3888, %r3889};
	bar.warp.sync 	-1;
	wmma.mma.sync.aligned.row.col.m16n16k16.s32.s8.s8.s32 {%r3898, %r3899, %r3900, %r3901, %r3902, %r3903, %r3904, %r3905}, {%r1, %r1}, {%r1, %r1}, {%r3890, %r3891, %r3892, %r3893, %r3894, %r3895, %r3896, %r3897};
	bar.warp.sync 	-1;
	wmma.mma.sync.aligned.row.col.m16n16k16.s32.s8.s8.s32 {%r3906, %r3907, %r3908, %r3909, %r3910, %r3911, %r3912, %r3913}, {%r1, %r1}, {%r1, %r1}, {%r3898, %r3899, %r3900, %r3901, %r3902, %r3903, %r3904, %r3905};
	bar.warp.sync 	-1;
	wmma.mma.sync.aligned.row.col.m16n16k16.s32.s8.s8.s32 {%r3914, %r3915, %r3916, %r3917, %r3918, %r3919, %r3920, %r3921}, {%r1, %r1}, {%r1, %r1}, {%r3906, %r3907, %r3908, %r3909, %r3910, %r3911, %r3912, %r3913};
	bar.warp.sync 	-1;
	wmma.mma.sync.aligned.row.col.m16n16k16.s32.s8.s8.s32 {%r3922, %r3923, %r3924, %r3925, %r3926, %r3927, %r3928, %r3929}, {%r1, %r1}, {%r1, %r1}, {%r3914, %r3915, %r3916, %r3917, %r3918, %r3919, %r3920, %r3921};
	bar.warp.sync 	-1;
	wmma.mma.sync.aligned.row.col.m16n16k16.s32.s8.s8.s32 {%r3930, %r3931, %r3932, %r3933, %r3934, %r3935, %r3936, %r3937}, {%r1, %r1}, {%r1, %r1}, {%r3922, %r3923, %r3924, %r3925, %r3926, %r3927, %r3928, %r3929};
	bar.warp.sync 	-1;
	wmma.mma.sync.aligned.row.col.m16n16k16.s32.s8.s8.s32 {%r3938, %r3939, %r3940, %r3941, %r3942, %r3943, %r3944, %r3945}, {%r1, %r1}, {%r1, %r1}, {%r3930, %r3931, %r3932, %r3933, %r3934, %r3935, %r3936, %r3937};
	bar.warp.sync 	-1;
	wmma.mma.sync.aligned.row.col.m16n16k16.s32.s8.s8.s32 {%r3946, %r3947, %r3948, %r3949, %r3950, %r3951, %r3952, %r3953}, {%r1, %r1}, {%r1, %r1}, {%r3938, %r3939, %r3940, %r3941, %r3942, %r3943, %r3944, %r3945};
	bar.warp.sync 	-1;
	wmma.mma.sync.aligned.row.col.m16n16k16.s32.s8.s8.s32 {%r3954, %r3955, %r3956, %r3957, %r3958, %r3959, %r3960, %r3961}, {%r1, %r1}, {%r1, %r1}, {%r3946, %r3947, %r3948, %r3949, %r3950, %r3951, %r3952, %r3953};
	bar.warp.sync 	-1;
	wmma.mma.sync.aligned.row.col.m16n16k16.s32.s8.s8.s32 {%r3962, %r3963, %r3964, %r3965, %r3966, %r3967, %r3968, %r3969}, {%r1, %r1}, {%r1, %r1}, {%r3954, %r3955, %r3956, %r3957, %r3958, %r3959, %r3960, %r3961};
	bar.warp.sync 	-1;
	wmma.mma.sync.aligned.row.col.m16n16k16.s32.s8.s8.s32 {%r3970, %r3971, %r3972, %r3973, %r3974, %r3975, %r3976, %r3977}, {%r1, %r1}, {%r1, %r1}, {%r3962, %r3963, %r3964, %r3965, %r3966, %r3967, %r3968, %r3969};
	bar.warp.sync 	-1;
	wmma.mma.sync.aligned.row.col.m16n16k16.s32.s8.s8.s32 {%r3978, %r3979, %r3980, %r3981, %r3982, %r3983, %r3984, %r3985}, {%r1, %r1}, {%r1, %r1}, {%r3970, %r3971, %r3972, %r3973, %r3974, %r3975, %r3976, %r3977};
	bar.warp.sync 	-1;
	wmma.mma.sync.aligned.row.col.m16n16k16.s32.s8.s8.s32 {%r3986, %r3987, %r3988, %r3989, %r3990, %r3991, %r3992, %r3993}, {%r1, %r1}, {%r1, %r1}, {%r3978, %r3979, %r3980, %r3981, %r3982, %r3983, %r3984, %r3985};
	bar.warp.sync 	-1;
	wmma.mma.sync.aligned.row.col.m16n16k16.s32.s8.s8.s32 {%r3994, %r3995, %r3996, %r3997, %r3998, %r3999, %r4000, %r4001}, {%r1, %r1}, {%r1, %r1}, {%r3986, %r3987, %r3988, %r3989, %r3990, %r3991, %r3992, %r3993};
	bar.warp.sync 	-1;
	wmma.mma.sync.aligned.row.col.m16n16k16.s32.s8.s8.s32 {%r4002, %r4003, %r4004, %r4005, %r4006, %r4007, %r4008, %r4009}, {%r1, %r1}, {%r1, %r1}, {%r3994, %r3995, %r3996, %r3997, %r3998, %r3999, %r4000, %r4001};
	bar.warp.sync 	-1;
	wmma.mma.sync.aligned.row.col.m16n16k16.s32.s8.s8.s32 {%r4010, %r4011, %r4012, %r4013, %r4014, %r4015, %r4016, %r4017}, {%r1, %r1}, {%r1, %r1}, {%r4002, %r4003, %r4004, %r4005, %r4006, %r4007, %r4008, %r4009};
	bar.warp.sync 	-1;
	wmma.mma.sync.aligned.row.col.m16n16k16.s32.s8.s8.s32 {%r4018, %r4019, %r4020, %r4021, %r4022, %r4023, %r4024, %r4025}, {%r1, %r1}, {%r1, %r1}, {%r4010, %r4011, %r4012, %r4013, %r4014, %r4015, %r4016, %r4017};
	bar.warp.sync 	-1;
	wmma.mma.sync.aligned.row.col.m16n16k16.s32.s8.s8.s32 {%r4026, %r4027, %r4028, %r4029, %r4030, %r4031, %r4032, %r4033}, {%r1, %r1}, {%r1, %r1}, {%r4018, %r4019, %r4020, %r4021, %r4022, %r4023, %r4024, %r4025};
	bar.warp.sync 	-1;
	wmma.mma.sync.aligned.row.col.m16n16k16.s32.s8.s8.s32 {%r4034, %r4035, %r4036, %r4037, %r4038, %r4039, %r4040, %r4041}, {%r1, %r1}, {%r1, %r1}, {%r4026, %r4027, %r4028, %r4029, %r4030, %r4031, %r4032, %r4033};
	bar.warp.sync 	-1;
	wmma.mma.sync.aligned.row.col.m16n16k16.s32.s8.s8.s32 {%r4042, %r4043, %r4044, %r4045, %r4046, %r4047, %r4048, %r4049}, {%r1, %r1}, {%r1, %r1}, {%r4034, %r4035, %r4036, %r4037, %r4038, %r4039, %r4040, %r4041};
	bar.warp.sync 	-1;
	wmma.mma.sync.aligned.row.col.m16n16k16.s32.s8.s8.s32 {%r4050, %r4051, %r4052, %r4053, %r4054, %r4055, %r4056, %r4057}, {%r1, %r1}, {%r1, %r1}, {%r4042, %r4043, %r4044, %r4045, %r4046, %r4047, %r4048, %r4049};
	bar.warp.sync 	-1;
	wmma.mma.sync.aligned.row.col.m16n16k16.s32.s8.s8.s32 {%r4058, %r4059, %r4060, %r4061, %r4062, %r4063, %r4064, %r4065}, {%r1, %r1}, {%r1, %r1}, {%r4050, %r4051, %r4052, %r4053, %r4054, %r4055, %r4056, %r4057};
	bar.warp.sync 	-1;
	wmma.mma.sync.aligned.row.col.m16n16k16.s32.s8.s8.s32 {%r4066, %r4067, %r4068, %r4069, %r4070, %r4071, %r4072, %r4073}, {%r1, %r1}, {%r1, %r1}, {%r4058, %r4059, %r4060, %r4061, %r4062, %r4063, %r4064, %r4065};
	bar.warp.sync 	-1;
	wmma.mma.sync.aligned.row.col.m16n16k16.s32.s8.s8.s32 {%r4074, %r4075, %r4076, %r4077, %r4078, %r4079, %r4080, %r4081}, {%r1, %r1}, {%r1, %r1}, {%r4066, %r4067, %r4068, %r4069, %r4070, %r4071, %r4072, %r4073};
	bar.warp.sync 	-1;
	wmma.mma.sync.aligned.row.col.m16n16k16.s32.s8.s8.s32 {%r4082, %r4083, %r4084, %r4085, %r4086, %r4087, %r4088, %r4089}, {%r1, %r1}, {%r1, %r1}, {%r4074, %r4075, %r4076, %r4077, %r4078, %r4079, %r4080, %r4081};
	bar.warp.sync 	-1;
	wmma.mma.sync.aligned.row.col.m16n16k16.s32.s8.s8.s32 {%r4090, %r4091, %r4092, %r4093, %r4094, %r4095, %r4096, %r4097}, {%r1, %r1}, {%r1, %r1}, {%r4082, %r4083, %r4084, %r4085, %r4086, %r4087, %r4088, %r4089};
	bar.warp.sync 	-1;
	wmma.mma.sync.aligned.row.col.m16n16k16.s32.s8.s8.s32 {%r4098, %r4099, %r4100, %r4101, %r4102, %r4103, %r4104, %r4105}, {%r1, %r1}, {%r1, %r1}, {%r4090, %r4091, %r4092, %r4093, %r4094, %r4095, %r4096, %r4097};
	bar.warp.sync 	-1;
	wmma.mma.sync.aligned.row.col.m16n16k16.s32.s8.s8.s32 {%r4106, %r4107, %r4108, %r4109, %r4110, %r4111, %r4112, %r4113}, {%r1, %r1}, {%r1, %r1}, {%r4098, %r4099, %r4100, %r4101, %r4102, %r4103, %r4104, %r4105};
	bar.warp.sync 	-1;
	wmma.mma.sync.aligned.row.col.m16n16k16.s32.s8.s8.s32 {%r4114, %r4115, %r4116, %r4117, %r4118, %r4119, %r4120, %r4121}, {%r1, %r1}, {%r1, %r1}, {%r4106, %r4107, %r4108, %r4109, %r4110, %r4111, %r4112, %r4113};
	bar.warp.sync 	-1;
	wmma.mma.sync.aligned.row.col.m16n16k16.s32.s8.s8.s32 {%r4122, %r4123, %r4124, %r4125, %r4126, %r4127, %r4128, %r4129}, {%r1, %r1}, {%r1, %r1}, {%r4114, %r4115, %r4116, %r4117, %r4118, %r4119, %r4120, %r4121};
	bar.warp.sync 	-1;
	wmma.mma.sync.aligned.row.col.m16n16k16.s32.s8.s8.s32 {%r4130, %r4131, %r4132, %r4133, %r4134, %r4135, %r4136, %r4137}, {%r1, %r1}, {%r1, %r1}, {%r4122, %r4123, %r4124, %r4125, %r4126, %r4127, %r4128, %r4129};
	bar.warp.sync 	-1;
	wmma.mma.sync.aligned.row.col.m16n16k16.s32.s8.s8.s32 {%r4138, %r4139, %r4140, %r4141, %r4142, %r4143, %r4144, %r4145}, {%r1, %r1}, {%r1, %r1}, {%r4130, %r4131, %r4132, %r4133, %r4134, %r4135, %r4136, %r4137};
	bar.warp.sync 	-1;
	wmma.mma.sync.aligned.row.col.m16n16k16.s32.s8.s8.s32 {%r4146, %r4147, %r4148, %r4149, %r4150, %r4151, %r4152, %r4153}, {%r1, %r1}, {%r1, %r1}, {%r4138, %r4139, %r4140, %r4141, %r4142, %r4143, %r4144, %r4145};
	bar.warp.sync 	-1;
	wmma.mma.sync.aligned.row.col.m16n16k16.s32.s8.s8.s32 {%r4154, %r4155, %r4156, %r4157, %r4158, %r4159, %r4160, %r4161}, {%r1, %r1}, {%r1, %r1}, {%r4146, %r4147, %r4148, %r4149, %r4150, %r4151, %r4152, %r4153};
	bar.warp.sync 	-1;
	wmma.mma.sync.aligned.row.col.m16n16k16.s32.s8.s8.s32 {%r4162, %r4163, %r4164, %r4165, %r4166, %r4167, %r4168, %r4169}, {%r1, %r1}, {%r1, %r1}, {%r4154, %r4155, %r4156, %r4157, %r4158, %r4159, %r4160, %r4161};
	bar.warp.sync 	-1;
	wmma.mma.sync.aligned.row.col.m16n16k16.s32.s8.s8.s32 {%r4170, %r4171, %r4172, %r4173, %r4174, %r4175, %r4176, %r4177}, {%r1, %r1}, {%r1, %r1}, {%r4162, %r4163, %r4164, %r4165, %r4166, %r4167, %r4168, %r4169};
	bar.warp.sync 	-1;
	wmma.mma.sync.aligned.row.col.m16n16k16.s32.s8.s8.s32 {%r4178, %r4179, %r4180, %r4181, %r4182, %r4183, %r4184, %r4185}, {%r1, %r1}, {%r1, %r1}, {%r4170, %r4171, %r4172, %r4173, %r4174, %r4175, %r4176, %r4177};
	bar.warp.sync 	-1;
	wmma.mma.sync.aligned.row.col.m16n16k16.s32.s8.s8.s32 {%r4186, %r4187, %r4188, %r4189, %r4190, %r4191, %r4192, %r4193}, {%r1, %r1}, {%r1, %r1}, {%r4178, %r4179, %r4180, %r4181, %r4182, %r4183, %r4184, %r4185};
	bar.warp.sync 	-1;
	wmma.mma.sync.aligned.row.col.m16n16k16.s32.s8.s8.s32 {%r4194, %r4195, %r4196, %r4197, %r4198, %r4199, %r4200, %r4201}, {%r1, %r1}, {%r1, %r1}, {%r4186, %r4187, %r4188, %r4189, %r4190, %r4191, %r4192, %r4193};
	bar.warp.sync 	-1;
	wmma.mma.sync.aligned.row.col.m16n16k16.s32.s8.s8.s32 {%r4202, %r4203, %r4204, %r4205, %r4206, %r4207, %r4208, %r4209}, {%r1, %r1}, {%r1, %r1}, {%r4194, %r4195, %r4196, %r4197, %r4198, %r4199, %r4200, %r4201};
	bar.warp.sync 	-1;
	wmma.mma.sync.aligned.row.col.m16n16k16.s32.s8.s8.s32 {%r4210, %r4211, %r4212, %r4213, %r4214, %r4215, %r4216, %r4217}, {%r1, %r1}, {%r1, %r1}, {%r4202, %r4203, %r4204, %r4205, %r4206, %r4207, %r4208, %r4209};
	bar.warp.sync 	-1;
	wmma.mma.sync.aligned.row.col.m16n16k16.s32.s8.s8.s32 {%r4218, %r4219, %r4220, %r4221, %r4222, %r4223, %r4224, %r4225}, {%r1, %r1}, {%r1, %r1}, {%r4210, %r4211, %r4212, %r4213, %r4214, %r4215, %r4216, %r4217};
	bar.warp.sync 	-1;
	wmma.mma.sync.aligned.row.col.m16n16k16.s32.s8.s8.s32 {%r4226, %r4227, %r4228, %r4229, %r4230, %r4231, %r4232, %r4233}, {%r1, %r1}, {%r1, %r1}, {%r4218, %r4219, %r4220, %r4221, %r4222, %r4223, %r4224, %r4225};
	bar.warp.sync 	-1;
	wmma.mma.sync.aligned.row.col.m16n16k16.s32.s8.s8.s32 {%r4234, %r4235, %r4236, %r4237, %r4238, %r4239, %r4240, %r4241}, {%r1, %r1}, {%r1, %r1}, {%r4226, %r4227, %r4228, %r4229, %r4230, %r4231, %r4232, %r4233};
	bar.warp.sync 	-1;
	wmma.mma.sync.aligned.row.col.m16n16k16.s32.s8.s8.s32 {%r4242, %r4243, %r4244, %r4245, %r4246, %r4247, %r4248, %r4249}, {%r1, %r1}, {%r1, %r1}, {%r4234, %r4235, %r4236, %r4237, %r4238, %r4239, %r4240, %r4241};
	bar.warp.sync 	-1;
	wmma.mma.sync.aligned.row.col.m16n16k16.s32.s8.s8.s32 {%r4250, %r4251, %r4252, %r4253, %r4254, %r4255, %r4256, %r4257}, {%r1, %r1}, {%r1, %r1}, {%r4242, %r4243, %r4244, %r4245, %r4246, %r4247, %r4248, %r4249};
	bar.warp.sync 	-1;
	wmma.mma.sync.aligned.row.col.m16n16k16.s32.s8.s8.s32 {%r4258, %r4259, %r4260, %r4261, %r4262, %r4263, %r4264, %r4265}, {%r1, %r1}, {%r1, %r1}, {%r4250, %r4251, %r4252, %r4253, %r4254, %r4255, %r4256, %r4257};
	bar.warp.sync 	-1;
	wmma.mma.sync.aligned.row.col.m16n16k16.s32.s8.s8.s32 {%r4266, %r4267, %r4268, %r4269, %r4270, %r4271, %r4272, %r4273}, {%r1, %r1}, {%r1, %r1}, {%r4258, %r4259, %r4260, %r4261, %r4262, %r4263, %r4264, %r4265};
	bar.warp.sync 	-1;
	wmma.mma.sync.aligned.row.col.m16n16k16.s32.s8.s8.s32 {%r4274, %r4275, %r4276, %r4277, %r4278, %r4279, %r4280, %r4281}, {%r1, %r1}, {%r1, %r1}, {%r4266, %r4267, %r4268, %r4269, %r4270, %r4271, %r4272, %r4273};
	bar.warp.sync 	-1;
	wmma.mma.sync.aligned.row.col.m16n16k16.s32.s8.s8.s32 {%r4282, %r4283, %r4284, %r4285, %r4286, %r4287, %r4288, %r4289}, {%r1, %r1}, {%r1, %r1}, {%r4274, %r4275, %r4276, %r4277, %r4278, %r4279, %r4280, %r4281};
	bar.warp.sync 	-1;
	wmma.mma.sync.aligned.row.col.m16n16k16.s32.s8.s8.s32 {%r4290, %r4291, %r4292, %r4293, %r4294, %r4295, %r4296, %r4297}, {%r1, %r1}, {%r1, %r1}, {%r4282, %r4283, %r4284, %r4285, %r4286, %r4287, %r4288, %r4289};
	bar.warp.sync 	-1;
	wmma.mma.sync.aligned.row.col.m16n16k16.s32.s8.s8.s32 {%r4298, %r4299, %r4300, %r4301, %r4302, %r4303, %r4304, %r4305}, {%r1, %r1}, {%r1, %r1}, {%r4290, %r4291, %r4292, %r4293, %r4294, %r4295, %r4296, %r4297};
	bar.warp.sync 	-1;
	wmma.mma.sync.aligned.row.col.m16n16k16.s32.s8.s8.s32 {%r4306, %r4307, %r4308, %r4309, %r4310, %r4311, %r4312, %r4313}, {%r1, %r1}, {%r1, %r1}, {%r4298, %r4299, %r4300, %r4301, %r4302, %r4303, %r4304, %r4305};
	bar.warp.sync 	-1;
	wmma.mma.sync.aligned.row.col.m16n16k16.s32.s8.s8.s32 {%r4314, %r4315, %r4316, %r4317, %r4318, %r4319, %r4320, %r4321}, {%r1, %r1}, {%r1, %r1}, {%r4306, %r4307, %r4308, %r4309, %r4310, %r4311, %r4312, %r4313};
	bar.warp.sync 	-1;
	wmma.mma.sync.aligned.row.col.m16n16k16.s32.s8.s8.s32 {%r4322, %r4323, %r4324, %r4325, %r4326, %r4327, %r4328, %r4329}, {%r1, %r1}, {%r1, %r1}, {%r4314, %r4315, %r4316, %r4317, %r4318, %r4319, %r4320, %r4321};
	bar.warp.sync 	-1;
	wmma.mma.sync.aligned.row.col.m16n16k16.s32.s8.s8.s32 {%r4330, %r4331, %r4332, %r4333, %r4334, %r4335, %r4336, %r4337}, {%r1, %r1}, {%r1, %r1}, {%r4322, %r4323, %r4324, %r4325, %r4326, %r4327, %r4328, %r4329};
	bar.warp.sync 	-1;
	wmma.mma.sync.aligned.row.col.m16n16k16.s32.s8.s8.s32 {%r4338, %r4339, %r4340, %r4341, %r4342, %r4343, %r4344, %r4345}, {%r1, %r1}, {%r1, %r1}, {%r4330, %r4331, %r4332, %r4333, %r4334, %r4335, %r4336, %r4337};
	bar.warp.sync 	-1;
	wmma.mma.sync.aligned.row.col.m16n16k16.s32.s8.s8.s32 {%r4346, %r4347, %r4348, %r4349, %r4350, %r4351, %r4352, %r4353}, {%r1, %r1}, {%r1, %r1}, {%r4338, %r4339, %r4340, %r4341, %r4342, %r4343, %r4344, %r4345};
	bar.warp.sync 	-1;
	wmma.mma.sync.aligned.row.col.m16n16k16.s32.s8.s8.s32 {%r4354, %r4355, %r4356, %r4357, %r4358, %r4359, %r4360, %r4361}, {%r1, %r1}, {%r1, %r1}, {%r4346, %r4347, %r4348, %r4349, %r4350, %r4351, %r4352, %r4353};
	bar.warp.sync 	-1;
	wmma.mma.sync.aligned.row.col.m16n16k16.s32.s8.s8.s32 {%r4362, %r4363, %r4364, %r4365, %r4366, %r4367, %r4368, %r4369}, {%r1, %r1}, {%r1, %r1}, {%r4354, %r4355, %r4356, %r4357, %r4358, %r4359, %r4360, %r4361};
	bar.warp.sync 	-1;
	wmma.mma.sync.aligned.row.col.m16n16k16.s32.s8.s8.s32 {%r4370, %r4371, %r4372, %r4373, %r4374, %r4375, %r4376, %r4377}, {%r1, %r1}, {%r1, %r1}, {%r4362, %r4363, %r4364, %r4365, %r4366, %r4367, %r4368, %r4369};
	bar.warp.sync 	-1;
	wmma.mma.sync.aligned.row.col.m16n16k16.s32.s8.s8.s32 {%r4378, %r4379, %r4380, %r4381, %r4382, %r4383, %r4384, %r4385}, {%r1, %r1}, {%r1, %r1}, {%r4370, %r4371, %r4372, %r4373, %r4374, %r4375, %r4376, %r4377};
	bar.warp.sync 	-1;
	wmma.mma.sync.aligned.row.col.m16n16k16.s32.s8.s8.s32 {%r4386, %r4387, %r4388, %r4389, %r4390, %r4391, %r4392, %r4393}, {%r1, %r1}, {%r1, %r1}, {%r4378, %r4379, %r4380, %r4381, %r4382, %r4383, %r4384, %r4385};
	bar.warp.sync 	-1;
	wmma.mma.sync.aligned.row.col.m16n16k16.s32.s8.s8.s32 {%r4394, %r4395, %r4396, %r4397, %r4398, %r4399, %r4400, %r4401}, {%r1, %r1}, {%r1, %r1}, {%r4386, %r4387, %r4388, %r4389, %r4390, %r4391, %r4392, %r4393};
	bar.warp.sync 	-1;
	wmma.mma.sync.aligned.row.col.m16n16k16.s32.s8.s8.s32 {%r4402, %r4403, %r4404, %r4405, %r4406, %r4407, %r4408, %r4409}, {%r1, %r1}, {%r1, %r1}, {%r4394, %r4395, %r4396, %r4397, %r4398, %r4399, %r4400, %r4401};
	bar.warp.sync 	-1;
	wmma.mma.sync.aligned.row.col.m16n16k16.s32.s8.s8.s32 {%r4410, %r4411, %r4412, %r4413, %r4414, %r4415, %r4416, %r4417}, {%r1, %r1}, {%r1, %r1}, {%r4402, %r4403, %r4404, %r4405, %r4406, %r4407, %r4408, %r4409};
	bar.warp.sync 	-1;
	wmma.mma.sync.aligned.row.col.m16n16k16.s32.s8.s8.s32 {%r4418, %r4419, %r4420, %r4421, %r4422, %r4423, %r4424, %r4425}, {%r1, %r1}, {%r1, %r1}, {%r4410, %r4411, %r4412, %r4413, %r4414, %r4415, %r4416, %r4417};
	bar.warp.sync 	-1;
	wmma.mma.sync.aligned.row.col.m16n16k16.s32.s8.s8.s32 {%r4426, %r4427, %r4428, %r4429, %r4430, %r4431, %r4432, %r4433}, {%r1, %r1}, {%r1, %r1}, {%r4418, %r4419, %r4420, %r4421, %r4422, %r4423, %r4424, %r4425};
	bar.warp.sync 	-1;
	wmma.mma.sync.aligned.row.col.m16n16k16.s32.s8.s8.s32 {%r4434, %r4435, %r4436, %r4437, %r4438, %r4439, %r4440, %r4441}, {%r1, %r1}, {%r1, %r1}, {%r4426, %r4427, %r4428, %r4429, %r4430, %r4431, %r4432, %r4433};
	bar.warp.sync 	-1;
	wmma.mma.sync.aligned.row.col.m16n16k16.s32.s8.s8.s32 {%r4442, %r4443, %r4444, %r4445, %r4446, %r4447, %r4448, %r4449}, {%r1, %r1}, {%r1, %r1}, {%r4434, %r4435, %r4436, %r4437, %r4438, %r4439, %r4440, %r4441};
	bar.warp.sync 	-1;
	wmma.mma.sync.aligned.row.col.m16n16k16.s32.s8.s8.s32 {%r4450, %r4451, %r4452, %r4453, %r4454, %r4455, %r4456, %r4457}, {%r1, %r1}, {%r1, %r1}, {%r4442, %r4443, %r4444, %r4445, %r4446, %r4447, %r4448, %r4449};
	bar.warp.sync 	-1;
	wmma.mma.sync.aligned.row.col.m16n16k16.s32.s8.s8.s32 {%r4458, %r4459, %r4460, %r4461, %r4462, %r4463, %r4464, %r4465}, {%r1, %r1}, {%r1, %r1}, {%r4450, %r4451, %r4452, %r4453, %r4454, %r4455, %r4456, %r4457};
	bar.warp.sync 	-1;
	wmma.mma.sync.aligned.row.col.m16n16k16.s32.s8.s8.s32 {%r4466, %r4467, %r4468, %r4469, %r4470, %r4471, %r4472, %r4473}, {%r1, %r1}, {%r1, %r1}, {%r4458, %r4459, %r4460, %r4461, %r4462, %r4463, %r4464, %r4465};
	bar.warp.sync 	-1;
	wmma.mma.sync.aligned.row.col.m16n16k16.s32.s8.s8.s32 {%r4474, %r4475, %r4476, %r4477, %r4478, %r4479, %r4480, %r4481}, {%r1, %r1}, {%r1, %r1}, {%r4466, %r4467, %r4468, %r4469, %r4470, %r4471, %r4472, %r4473};
	bar.warp.sync 	-1;
	wmma.mma.sync.aligned.row.col.m16n16k16.s32.s8.s8.s32 {%r4482, %r4483, %r4484, %r4485, %r4486, %r4487, %r4488, %r4489}, {%r1, %r1}, {%r1, %r1}, {%r4474, %r4475, %r4476, %r4477, %r4478, %r4479, %r4480, %r4481};
	bar.warp.sync 	-1;
	wmma.mma.sync.aligned.row.col.m16n16k16.s32.s8.s8.s32 {%r4490, %r4491, %r4492, %r4493, %r4494, %r4495, %r4496, %r4497}, {%r1, %r1}, {%r1, %r1}, {%r4482, %r4483, %r4484, %r4485, %r4486, %r4487, %r4488, %r4489};
	bar.warp.sync 	-1;
	wmma.mma.sync.aligned.row.col.m16n16k16.s32.s8.s8.s32 {%r4498, %r4499, %r4500, %r4501, %r4502, %r4503, %r4504, %r4505}, {%r1, %r1}, {%r1, %r1}, {%r4490, %r4491, %r4492, %r4493, %r4494, %r4495, %r4496, %r4497};
	bar.warp.sync 	-1;
	wmma.mma.sync.aligned.row.col.m16n16k16.s32.s8.s8.s32 {%r4506, %r4507, %r4508, %r4509, %r4510, %r4511, %r4512, %r4513}, {%r1, %r1}, {%r1, %r1}, {%r4498, %r4499, %r4500, %r4501, %r4502, %r4503, %r4504, %r4505};
	bar.warp.sync 	-1;
	wmma.mma.sync.aligned.row.col.m16n16k16.s32.s8.s8.s32 {%r4514, %r4515, %r4516, %r4517, %r4518, %r4519, %r4520, %r4521}, {%r1, %r1}, {%r1, %r1}, {%r4506, %r4507, %r4508, %r4509, %r4510, %r4511, %r4512, %r4513};
	bar.warp.sync 	-1;
	wmma.mma.sync.aligned.row.col.m16n16k16.s32.s8.s8.s32 {%r4522, %r4523, %r4524, %r4525, %r4526, %r4527, %r4528, %r4529}, {%r1, %r1}, {%r1, %r1}, {%r4514, %r4515, %r4516, %r4517, %r4518, %r4519, %r4520, %r4521};
	bar.warp.sync 	-1;
	wmma.mma.sync.aligned.row.col.m16n16k16.s32.s8.s8.s32 {%r4530, %r4531, %r4532, %r4533, %r4534, %r4535, %r4536, %r4537}, {%r1, %r1}, {%r1, %r1}, {%r4522, %r4523, %r4524, %r4525, %r4526, %r4527, %r4528, %r4529};
	bar.warp.sync 	-1;
	wmma.mma.sync.aligned.row.col.m16n16k16.s32.s8.s8.s32 {%r4538, %r4539, %r4540, %r4541, %r4542, %r4543, %r4544, %r4545}, {%r1, %r1}, {%r1, %r1}, {%r4530, %r4531, %r4532, %r4533, %r4534, %r4535, %r4536, %r4537};
	bar.warp.sync 	-1;
	wmma.mma.sync.aligned.row.col.m16n16k16.s32.s8.s8.s32 {%r4546, %r4547, %r4548, %r4549, %r4550, %r4551, %r4552, %r4553}, {%r1, %r1}, {%r1, %r1}, {%r4538, %r4539, %r4540, %r4541, %r4542, %r4543, %r4544, %r4545};
	bar.warp.sync 	-1;
	wmma.mma.sync.aligned.row.col.m16n16k16.s32.s8.s8.s32 {%r4554, %r4555, %r4556, %r4557, %r4558, %r4559, %r4560, %r4561}, {%r1, %r1}, {%r1, %r1}, {%r4546, %r4547, %r4548, %r4549, %r4550, %r4551, %r4552, %r4553};
	bar.warp.sync 	-1;
	wmma.mma.sync.aligned.row.col.m16n16k16.s32.s8.s8.s32 {%r4562, %r4563, %r4564, %r4565, %r4566, %r4567, %r4568, %r4569}, {%r1, %r1}, {%r1, %r1}, {%r4554, %r4555, %r4556, %r4557, %r4558, %r4559, %r4560, %r4561};
	bar.warp.sync 	-1;
	wmma.mma.sync.aligned.row.col.m16n16k16.s32.s8.s8.s32 {%r4570, %r4571, %r4572, %r4573, %r4574, %r4575, %r4576, %r4577}, {%r1, %r1}, {%r1, %r1}, {%r4562, %r4563, %r4564, %r4565, %r4566, %r4567, %r4568, %r4569};
	bar.warp.sync 	-1;
	wmma.mma.sync.aligned.row.col.m16n16k16.s32.s8.s8.s32 {%r4578, %r4579, %r4580, %r4581, %r4582, %r4583, %r4584, %r4585}, {%r1, %r1}, {%r1, %r1}, {%r4570, %r4571, %r4572, %r4573, %r4574, %r4575, %r4576, %r4577};
	bar.warp.sync 	-1;
	wmma.mma.sync.aligned.row.col.m16n16k16.s32.s8.s8.s32 {%r4586, %r4587, %r4588, %r4589, %r4590, %r4591, %r4592, %r4593}, {%r1, %r1}, {%r1, %r1}, {%r4578, %r4579, %r4580, %r4581, %r4582, %r4583, %r4584, %r4585};
	bar.warp.sync 	-1;
	wmma.mma.sync.aligned.row.col.m16n16k16.s32.s8.s8.s32 {%r4594, %r4595, %r4596, %r4597, %r4598, %r4599, %r4600, %r4601}, {%r1, %r1}, {%r1, %r1}, {%r4586, %r4587, %r4588, %r4589, %r4590, %r4591, %r4592, %r4593};
	bar.warp.sync 	-1;
	wmma.mma.sync.aligned.row.col.m16n16k16.s32.s8.s8.s32 {%r4602, %r4603, %r4604, %r4605, %r4606, %r4607, %r4608, %r4609}, {%r1, %r1}, {%r1, %r1}, {%r4594, %r4595, %r4596, %r4597, %r4598, %r4599, %r4600, %r4601};
	bar.warp.sync 	-1;
	wmma.mma.sync.aligned.row.col.m16n16k16.s32.s8.s8.s32 {%r4610, %r4611, %r4612, %r4613, %r4614, %r4615, %r4616, %r4617}, {%r1, %r1}, {%r1, %r1}, {%r4602, %r4603, %r4604, %r4605, %r4606, %r4607, %r4608, %r4609};
	bar.warp.sync 	-1;
	wmma.mma.sync.aligned.row.col.m16n16k16.s32.s8.s8.s32 {%r4618, %r4619, %r4620, %r4621, %r4622, %r4623, %r4624, %r4625}, {%r1, %r1}, {%r1, %r1}, {%r4610, %r4611, %r4612, %r4613, %r4614, %r4615, %r4616, %r4617};
	bar.warp.sync 	-1;
	wmma.mma.sync.aligned.row.col.m16n16k16.s32.s8.s8.s32 {%r4626, %r4627, %r4628, %r4629, %r4630, %r4631, %r4632, %r4633}, {%r1, %r1}, {%r1, %r1}, {%r4618, %r4619, %r4620, %r4621, %r4622, %r4623, %r4624, %r4625};
	bar.warp.sync 	-1;
	wmma.mma.sync.aligned.row.col.m16n16k16.s32.s8.s8.s32 {%r4634, %r4635, %r4636, %r4637, %r4638, %r4639, %r4640, %r4641}, {%r1, %r1}, {%r1, %r1}, {%r4626, %r4627, %r4628, %r4629, %r4630, %r4631, %r4632, %r4633};
	bar.warp.sync 	-1;
	wmma.mma.sync.aligned.row.col.m16n16k16.s32.s8.s8.s32 {%r4642, %r4643, %r4644, %r4645, %r4646, %r4647, %r4648, %r4649}, {%r1, %r1}, {%r1, %r1}, {%r4634, %r4635, %r4636, %r4637, %r4638, %r4639, %r4640, %r4641};
	bar.warp.sync 	-1;
	wmma.mma.sync.aligned.row.col.m16n16k16.s32.s8.s8.s32 {%r4650, %r4651, %r4652, %r4653, %r4654, %r4655, %r4656, %r4657}, {%r1, %r1}, {%r1, %r1}, {%r4642, %r4643, %r4644, %r4645, %r4646, %r4647, %r4648, %r4649};
	bar.warp.sync 	-1;
	wmma.mma.sync.aligned.row.col.m16n16k16.s32.s8.s8.s32 {%r4658, %r4659, %r4660, %r4661, %r4662, %r4663, %r4664, %r4665}, {%r1, %r1}, {%r1, %r1}, {%r4650, %r4651, %r4652, %r4653, %r4654, %r4655, %r4656, %r4657};
	bar.warp.sync 	-1;
	wmma.mma.sync.aligned.row.col.m16n16k16.s32.s8.s8.s32 {%r4666, %r4667, %r4668, %r4669, %r4670, %r4671, %r4672, %r4673}, {%r1, %r1}, {%r1, %r1}, {%r4658, %r4659, %r4660, %r4661, %r4662, %r4663, %r4664, %r4665};
	bar.warp.sync 	-1;
	wmma.mma.sync.aligned.row.col.m16n16k16.s32.s8.s8.s32 {%r4674, %r4675, %r4676, %r4677, %r4678, %r4679, %r4680, %r4681}, {%r1, %r1}, {%r1, %r1}, {%r4666, %r4667, %r4668, %r4669, %r4670, %r4671, %r4672, %r4673};
	bar.warp.sync 	-1;
	wmma.mma.sync.aligned.row.col.m16n16k16.s32.s8.s8.s32 {%r4682, %r4683, %r4684, %r4685, %r4686, %r4687, %r4688, %r4689}, {%r1, %r1}, {%r1, %r1}, {%r4674, %r4675, %r4676, %r4677, %r4678, %r4679, %r4680, %r4681};
	bar.warp.sync 	-1;
	wmma.mma.sync.aligned.row.col.m16n16k16.s32.s8.s8.s32 {%r4690, %r4691, %r4692, %r4693, %r4694, %r4695, %r4696, %r4697}, {%r1, %r1}, {%r1, %r1}, {%r4682, %r4683, %r4684, %r4685, %r4686, %r4687, %r4688, %r4689};
	bar.warp.sync 	-1;
	wmma.mma.sync.aligned.row.col.m16n16k16.s32.s8.s8.s32 {%r4698, %r4699, %r4700, %r4701, %r4702, %r4703, %r4704, %r4705}, {%r1, %r1}, {%r1, %r1}, {%r4690, %r4691, %r4692, %r4693, %r4694, %r4695, %r4696, %r4697};
	bar.warp.sync 	-1;
	wmma.mma.sync.aligned.row.col.m16n16k16.s32.s8.s8.s32 {%r4706, %r4707, %r4708, %r4709, %r4710, %r4711, %r4712, %r4713}, {%r1, %r1}, {%r1, %r1}, {%r4698, %r4699, %r4700, %r4701, %r4702, %r4703, %r4704, %r4705};
	bar.warp.sync 	-1;
	wmma.mma.sync.aligned.row.col.m16n16k16.s32.s8.s8.s32 {%r4714, %r4715, %r4716, %r4717, %r4718, %r4719, %r4720, %r4721}, {%r1, %r1}, {%r1, %r1}, {%r4706, %r4707, %r4708, %r4709, %r4710, %r4711, %r4712, %r4713};
	bar.warp.sync 	-1;
	wmma.mma.sync.aligned.row.col.m16n16k16.s32.s8.s8.s32 {%r4722, %r4723, %r4724, %r4725, %r4726, %r4727, %r4728, %r4729}, {%r1, %r1}, {%r1, %r1}, {%r4714, %r4715, %r4716, %r4717, %r4718, %r4719, %r4720, %r4721};
	bar.warp.sync 	-1;
	wmma.mma.sync.aligned.row.col.m16n16k16.s32.s8.s8.s32 {%r4730, %r4731, %r4732, %r4733, %r4734, %r4735, %r4736, %r4737}, {%r1, %r1}, {%r1, %r1}, {%r4722, %r4723, %r4724, %r4725, %r4726, %r4727, %r4728, %r4729};
	bar.warp.sync 	-1;
	wmma.mma.sync.aligned.row.col.m16n16k16.s32.s8.s8.s32 {%r4738, %r4739, %r4740, %r4741, %r4742, %r4743, %r4744, %r4745}, {%r1, %r1}, {%r1, %r1}, {%r4730, %r4731, %r4732, %r4733, %r4734, %r4735, %r4736, %r4737};
	bar.warp.sync 	-1;
	wmma.mma.sync.aligned.row.col.m16n16k16.s32.s8.s8.s32 {%r4746, %r4747, %r4748, %r4749, %r4750, %r4751, %r4752, %r4753}, {%r1, %r1}, {%r1, %r1}, {%r4738, %r4739, %r4740, %r4741, %r4742, %r4743, %r4744, %r4745};
	bar.warp.sync 	-1;
	wmma.mma.sync.aligned.row.col.m16n16k16.s32.s8.s8.s32 {%r4754, %r4755, %r4756, %r4757, %r4758, %r4759, %r4760, %r4761}, {%r1, %r1}, {%r1, %r1}, {%r4746, %r4747, %r4748, %r4749, %r4750, %r4751, %r4752, %r4753};
	bar.warp.sync 	-1;
	wmma.mma.sync.aligned.row.col.m16n16k16.s32.s8.s8.s32 {%r4762, %r4763, %r4764, %r4765, %r4766, %r4767, %r4768, %r4769}, {%r1, %r1}, {%r1, %r1}, {%r4754, %r4755, %r4756, %r4757, %r4758, %r4759, %r4760, %r4761};
	bar.warp.sync 	-1;
	wmma.mma.sync.aligned.row.col.m16n16k16.s32.s8.s8.s32 {%r4770, %r4771, %r4772, %r4773, %r4774, %r4775, %r4776, %r4777}, {%r1, %r1}, {%r1, %r1}, {%r4762, %r4763, %r4764, %r4765, %r4766, %r4767, %r4768, %r4769};
	bar.warp.sync 	-1;
	wmma.mma.sync.aligned.row.col.m16n16k16.s32.s8.s8.s32 {%r4778, %r4779, %r4780, %r4781, %r4782, %r4783, %r4784, %r4785}, {%r1, %r1}, {%r1, %r1}, {%r4770, %r4771, %r4772, %r4773, %r4774, %r4775, %r4776, %r4777};
	bar.warp.sync 	-1;
	wmma.mma.sync.aligned.row.col.m16n16k16.s32.s8.s8.s32 {%r4786, %r4787, %r4788, %r4789, %r4790, %r4791, %r4792, %r4793}, {%r1, %r1}, {%r1, %r1}, {%r4778, %r4779, %r4780, %r4781, %r4782, %r4783, %r4784, %r4785};
	bar.warp.sync 	-1;
	wmma.mma.sync.aligned.row.col.m16n16k16.s32.s8.s8.s32 {%r4794, %r4795, %r4796, %r4797, %r4798, %r4799, %r4800, %r4801}, {%r1, %r1}, {%r1, %r1}, {%r4786, %r4787, %r4788, %r4789, %r4790, %r4791, %r4792, %r4793};
	bar.warp.sync 	-1;
	wmma.mma.sync.aligned.row.col.m16n16k16.s32.s8.s8.s32 {%r4802, %r4803, %r4804, %r4805, %r4806, %r4807, %r4808, %r4809}, {%r1, %r1}, {%r1, %r1}, {%r4794, %r4795, %r4796, %r4797, %r4798, %r4799, %r4800, %r4801};
	bar.warp.sync 	-1;
	wmma.mma.sync.aligned.row.col.m16n16k16.s32.s8.s8.s32 {%r4810, %r4811, %r4812, %r4813, %r4814, %r4815, %r4816, %r4817}, {%r1, %r1}, {%r1, %r1}, {%r4802, %r4803, %r4804, %r4805, %r4806, %r4807, %r4808, %r4809};
	bar.warp.sync 	-1;
	wmma.mma.sync.aligned.row.col.m16n16k16.s32.s8.s8.s32 {%r4818, %r4819, %r4820, %r4821, %r4822, %r4823, %r4824, %r4825}, {%r1, %r1}, {%r1, %r1}, {%r4810, %r4811, %r4812, %r4813, %r4814, %r4815, %r4816, %r4817};
	bar.warp.sync 	-1;
	wmma.mma.sync.aligned.row.col.m16n16k16.s32.s8.s8.s32 {%r4826, %r4827, %r4828, %r4829, %r4830, %r4831, %r4832, %r4833}, {%r1, %r1}, {%r1, %r1}, {%r4818, %r4819, %r4820, %r4821, %r4822, %r4823, %r4824, %r4825};
	bar.warp.sync 	-1;
	wmma.mma.sync.aligned.row.col.m16n16k16.s32.s8.s8.s32 {%r4834, %r4835, %r4836, %r4837, %r4838, %r4839, %r4840, %r4841}, {%r1, %r1}, {%r1, %r1}, {%r4826, %r4827, %r4828, %r4829, %r4830, %r4831, %r4832, %r4833};
	bar.warp.sync 	-1;
	wmma.mma.sync.aligned.row.col.m16n16k16.s32.s8.s8.s32 {%r4842, %r4843, %r4844, %r4845, %r4846, %r4847, %r4848, %r4849}, {%r1, %r1}, {%r1, %r1}, {%r4834, %r4835, %r4836, %r4837, %r4838, %r4839, %r4840, %r4841};
	bar.warp.sync 	-1;
	wmma.mma.sync.aligned.row.col.m16n16k16.s32.s8.s8.s32 {%r4850, %r4851, %r4852, %r4853, %r4854, %r4855, %r4856, %r4857}, {%r1, %r1}, {%r1, %r1}, {%r4842, %r4843, %r4844, %r4845, %r4846, %r4847, %r4848, %r4849};
	bar.warp.sync 	-1;
	wmma.mma.sync.aligned.row.col.m16n16k16.s32.s8.s8.s32 {%r4858, %r4859, %r4860, %r4861, %r4862, %r4863, %r4864, %r4865}, {%r1, %r1}, {%r1, %r1}, {%r4850, %r4851, %r4852, %r4853, %r4854, %r4855, %r4856, %r4857};
	bar.warp.sync 	-1;
	wmma.mma.sync.aligned.row.col.m16n16k16.s32.s8.s8.s32 {%r4866, %r4867, %r4868, %r4869, %r4870, %r4871, %r4872, %r4873}, {%r1, %r1}, {%r1, %r1}, {%r4858, %r4859, %r4860, %r4861, %r4862, %r4863, %r4864, %r4865};
	bar.warp.sync 	-1;
	wmma.mma.sync.aligned.row.col.m16n16k16.s32.s8.s8.s32 {%r4874, %r4875, %r4876, %r4877, %r4878, %r4879, %r4880, %r4881}, {%r1, %r1}, {%r1, %r1}, {%r4866, %r4867, %r4868, %r4869, %r4870, %r4871, %r4872, %r4873};
	bar.warp.sync 	-1;
	wmma.mma.sync.aligned.row.col.m16n16k16.s32.s8.s8.s32 {%r4882, %r4883, %r4884, %r4885, %r4886, %r4887, %r4888, %r4889}, {%r1, %r1}, {%r1, %r1}, {%r4874, %r4875, %r4876, %r4877, %r4878, %r4879, %r4880, %r4881};
	bar.warp.sync 	-1;
	wmma.mma.sync.aligned.row.col.m16n16k16.s32.s8.s8.s32 {%r4890, %r4891, %r4892, %r4893, %r4894, %r4895, %r4896, %r4897}, {%r1, %r1}, {%r1, %r1}, {%r4882, %r4883, %r4884, %r4885, %r4886, %r4887, %r4888, %r4889};
	bar.warp.sync 	-1;
	wmma.mma.sync.aligned.row.col.m16n16k16.s32.s8.s8.s32 {%r4898, %r4899, %r4900, %r4901, %r4902, %r4903, %r4904, %r4905}, {%r1, %r1}, {%r1, %r1}, {%r4890, %r4891, %r4892, %r4893, %r4894, %r4895, %r4896, %r4897};
	bar.warp.sync 	-1;
	wmma.mma.sync.aligned.row.col.m16n16k16.s32.s8.s8.s32 {%r4906, %r4907, %r4908, %r4909, %r4910, %r4911, %r4912, %r4913}, {%r1, %r1}, {%r1, %r1}, {%r4898, %r4899, %r4900, %r4901, %r4902, %r4903, %r4904, %r4905};
	bar.warp.sync 	-1;
	wmma.mma.sync.aligned.row.col.m16n16k16.s32.s8.s8.s32 {%r4914, %r4915, %r4916, %r4917, %r4918, %r4919, %r4920, %r4921}, {%r1, %r1}, {%r1, %r1}, {%r4906, %r4907, %r4908, %r4909, %r4910, %r4911, %r4912, %r4913};
	bar.warp.sync 	-1;
	wmma.mma.sync.aligned.row.col.m16n16k16.s32.s8.s8.s32 {%r4922, %r4923, %r4924, %r4925, %r4926, %r4927, %r4928, %r4929}, {%r1, %r1}, {%r1, %r1}, {%r4914, %r4915, %r4916, %r4917, %r4918, %r4919, %r4920, %r4921};
	bar.warp.sync 	-1;
	wmma.mma.sync.aligned.row.col.m16n16k16.s32.s8.s8.s32 {%r4930, %r4931, %r4932, %r4933, %r4934, %r4935, %r4936, %r4937}, {%r1, %r1}, {%r1, %r1}, {%r4922, %r4923, %r4924, %r4925, %r4926, %r4927, %r4928, %r4929};
	bar.warp.sync 	-1;
	wmma.mma.sync.aligned.row.col.m16n16k16.s32.s8.s8.s32 {%r4938, %r4939, %r4940, %r4941, %r4942, %r4943, %r4944, %r4945}, {%r1, %r1}, {%r1, %r1}, {%r4930, %r4931, %r4932, %r4933, %r4934, %r4935, %r4936, %r4937};
	bar.warp.sync 	-1;
	wmma.mma.sync.aligned.row.col.m16n16k16.s32.s8.s8.s32 {%r4946, %r4947, %r4948, %r4949, %r4950, %r4951, %r4952, %r4953}, {%r1, %r1}, {%r1, %r1}, {%r4938, %r4939, %r4940, %r4941, %r4942, %r4943, %r4944, %r4945};
	bar.warp.sync 	-1;
	wmma.mma.sync.aligned.row.col.m16n16k16.s32.s8.s8.s32 {%r4954, %r4955, %r4956, %r4957, %r4958, %r4959, %r4960, %r4961}, {%r1, %r1}, {%r1, %r1}, {%r4946, %r4947, %r4948, %r4949, %r4950, %r4951, %r4952, %r4953};
	bar.warp.sync 	-1;
	wmma.mma.sync.aligned.row.col.m16n16k16.s32.s8.s8.s32 {%r4962, %r4963, %r4964, %r4965, %r4966, %r4967, %r4968, %r4969}, {%r1, %r1}, {%r1, %r1}, {%r4954, %r4955, %r4956, %r4957, %r4958, %r4959, %r4960, %r4961};
	bar.warp.sync 	-1;
	wmma.mma.sync.aligned.row.col.m16n16k16.s32.s8.s8.s32 {%r4970, %r4971, %r4972, %r4973, %r4974, %r4975, %r4976, %r4977}, {%r1, %r1}, {%r1, %r1}, {%r4962, %r4963, %r4964, %r4965, %r4966, %r4967, %r4968, %r4969};
	bar.warp.sync 	-1;
	wmma.mma.sync.aligned.row.col.m16n16k16.s32.s8.s8.s32 {%r4978, %r4979, %r4980, %r4981, %r4982, %r4983, %r4984, %r4985}, {%r1, %r1}, {%r1, %r1}, {%r4970, %r4971, %r4972, %r4973, %r4974, %r4975, %r4976, %r4977};
	bar.warp.sync 	-1;
	wmma.mma.sync.aligned.row.col.m16n16k16.s32.s8.s8.s32 {%r4986, %r4987, %r4988, %r4989, %r4990, %r4991, %r4992, %r4993}, {%r1, %r1}, {%r1, %r1}, {%r4978, %r4979, %r4980, %r4981, %r4982, %r4983, %r4984, %r4985};
	bar.warp.sync 	-1;
	wmma.mma.sync.aligned.row.col.m16n16k16.s32.s8.s8.s32 {%r4994, %r4995, %r4996, %r4997, %r4998, %r4999, %r5000, %r5001}, {%r1, %r1}, {%r1, %r1}, {%r4986, %r4987, %r4988, %r4989, %r4990, %r4991, %r4992, %r4993};
	bar.warp.sync 	-1;
	wmma.mma.sync.aligned.row.col.m16n16k16.s32.s8.s8.s32 {%r5002, %r5003, %r5004, %r5005, %r5006, %r5007, %r5008, %r5009}, {%r1, %r1}, {%r1, %r1}, {%r4994, %r4995, %r4996, %r4997, %r4998, %r4999, %r5000, %r5001};
	bar.warp.sync 	-1;
	wmma.mma.sync.aligned.row.col.m16n16k16.s32.s8.s8.s32 {%r5010, %r5011, %r5012, %r5013, %r5014, %r5015, %r5016, %r5017}, {%r1, %r1}, {%r1, %r1}, {%r5002, %r5003, %r5004, %r5005, %r5006, %r5007, %r5008, %r5009};
	bar.warp.sync 	-1;
	wmma.mma.sync.aligned.row.col.m16n16k16.s32.s8.s8.s32 {%r5018, %r5019, %r5020, %r5021, %r5022, %r5023, %r5024, %r5025}, {%r1, %r1}, {%r1, %r1}, {%r5010, %r5011, %r5012, %r5013, %r5014, %r5015, %r5016, %r5017};
	bar.warp.sync 	-1;
	wmma.mma.sync.aligned.row.col.m16n16k16.s32.s8.s8.s32 {%r5026, %r5027, %r5028, %r5029, %r5030, %r5031, %r5032, %r5033}, {%r1, %r1}, {%r1, %r1}, {%r5018, %r5019, %r5020, %r5021, %r5022, %r5023, %r5024, %r5025};
	bar.warp.sync 	-1;
	wmma.mma.sync.aligned.row.col.m16n16k16.s32.s8.s8.s32 {%r5034, %r5035, %r5036, %r5037, %r5038, %r5039, %r5040, %r5041}, {%r1, %r1}, {%r1, %r1}, {%r5026, %r5027, %r5028, %r5029, %r5030, %r5031, %r5032, %r5033};
	bar.warp.sync 	-1;
	wmma.mma.sync.aligned.row.col.m16n16k16.s32.s8.s8.s32 {%r5042, %r5043, %r5044, %r5045, %r5046, %r5047, %r5048, %r5049}, {%r1, %r1}, {%r1, %r1}, {%r5034, %r5035, %r5036, %r5037, %r5038, %r5039, %r5040, %r5041};
	bar.warp.sync 	-1;
	wmma.mma.sync.aligned.row.col.m16n16k16.s32.s8.s8.s32 {%r5050, %r5051, %r5052, %r5053, %r5054, %r5055, %r5056, %r5057}, {%r1, %r1}, {%r1, %r1}, {%r5042, %r5043, %r5044, %r5045, %r5046, %r5047, %r5048, %r5049};
	bar.warp.sync 	-1;
	wmma.mma.sync.aligned.row.col.m16n16k16.s32.s8.s8.s32 {%r5058, %r5059, %r5060, %r5061, %r5062, %r5063, %r5064, %r5065}, {%r1, %r1}, {%r1, %r1}, {%r5050, %r5051, %r5052, %r5053, %r5054, %r5055, %r5056, %r5057};
	bar.warp.sync 	-1;
	wmma.mma.sync.aligned.row.col.m16n16k16.s32.s8.s8.s32 {%r5066, %r5067, %r5068, %r5069, %r5070, %r5071, %r5072, %r5073}, {%r1, %r1}, {%r1, %r1}, {%r5058, %r5059, %r5060, %r5061, %r5062, %r5063, %r5064, %r5065};
	bar.warp.sync 	-1;
	wmma.mma.sync.aligned.row.col.m16n16k16.s32.s8.s8.s32 {%r5074, %r5075, %r5076, %r5077, %r5078, %r5079, %r5080, %r5081}, {%r1, %r1}, {%r1, %r1}, {%r5066, %r5067, %r5068, %r5069, %r5070, %r5071, %r5072, %r5073};
	bar.warp.sync 	-1;
	wmma.mma.sync.aligned.row.col.m16n16k16.s32.s8.s8.s32 {%r5082, %r5083, %r5084, %r5085, %r5086, %r5087, %r5088, %r5089}, {%r1, %r1}, {%r1, %r1}, {%r5074, %r5075, %r5076, %r5077, %r5078, %r5079, %r5080, %r5081};
	bar.warp.sync 	-1;
	wmma.mma.sync.aligned.row.col.m16n16k16.s32.s8.s8.s32 {%r5090, %r5091, %r5092, %r5093, %r5094, %r5095, %r5096, %r5097}, {%r1, %r1}, {%r1, %r1}, {%r5082, %r5083, %r5084, %r5085, %r5086, %r5087, %r5088, %r5089};
	bar.warp.sync 	-1;
	wmma.mma.sync.aligned.row.col.m16n16k16.s32.s8.s8.s32 {%r5098, %r5099, %r5100, %r5101, %r5102, %r5103, %r5104, %r5105}, {%r1, %r1}, {%r1, %r1}, {%r5090, %r5091, %r5092, %r5093, %r5094, %r5095, %r5096, %r5097};
	bar.warp.sync 	-1;
	wmma.mma.sync.aligned.row.col.m16n16k16.s32.s8.s8.s32 {%r5106, %r5107, %r5108, %r5109, %r5110, %r5111, %r5112, %r5113}, {%r1, %r1}, {%r1, %r1}, {%r5098, %r5099, %r5100, %r5101, %r5102, %r5103, %r5104, %r5105};
	bar.warp.sync 	-1;
	wmma.mma.sync.aligned.row.col.m16n16k16.s32.s8.s8.s32 {%r5114, %r5115, %r5116, %r5117, %r5118, %r5119, %r5120, %r5121}, {%r1, %r1}, {%r1, %r1}, {%r5106, %r5107, %r5108, %r5109, %r5110, %r5111, %r5112, %r5113};
	bar.warp.sync 	-1;
	wmma.mma.sync.aligned.row.col.m16n16k16.s32.s8.s8.s32 {%r5122, %r5123, %r5124, %r5125, %r5126, %r5127, %r5128, %r5129}, {%r1, %r1}, {%r1, %r1}, {%r5114, %r5115, %r5116, %r5117, %r5118, %r5119, %r5120, %r5121};
	bar.warp.sync 	-1;
	wmma.mma.sync.aligned.row.col.m16n16k16.s32.s8.s8.s32 {%r5130, %r5131, %r5132, %r5133, %r5134, %r5135, %r5136, %r5137}, {%r1, %r1}, {%r1, %r1}, {%r5122, %r5123, %r5124, %r5125, %r5126, %r5127, %r5128, %r5129};
	bar.warp.sync 	-1;
	wmma.mma.sync.aligned.row.col.m16n16k16.s32.s8.s8.s32 {%r5138, %r5139, %r5140, %r5141, %r5142, %r5143, %r5144, %r5145}, {%r1, %r1}, {%r1, %r1}, {%r5130, %r5131, %r5132, %r5133, %r5134, %r5135, %r5136, %r5137};
	bar.warp.sync 	-1;
	wmma.mma.sync.aligned.row.col.m16n16k16.s32.s8.s8.s32 {%r5146, %r5147, %r5148, %r5149, %r5150, %r5151, %r5152, %r5153}, {%r1, %r1}, {%r1, %r1}, {%r5138, %r5139, %r5140, %r5141, %r5142, %r5143, %r5144, %r5145};
	bar.warp.sync 	-1;
	wmma.mma.sync.aligned.row.col.m16n16k16.s32.s8.s8.s32 {%r5154, %r5155, %r5156, %r5157, %r5158, %r5159, %r5160, %r5161}, {%r1, %r1}, {%r1, %r1}, {%r5146, %r5147, %r5148, %r5149, %r5150, %r5151, %r5152, %r5153};
	bar.warp.sync 	-1;
	wmma.mma.sync.aligned.row.col.m16n16k16.s32.s8.s8.s32 {%r5162, %r5163, %r5164, %r5165, %r5166, %r5167, %r5168, %r5169}, {%r1, %r1}, {%r1, %r1}, {%r5154, %r5155, %r5156, %r5157, %r5158, %r5159, %r5160, %r5161};
	bar.warp.sync 	-1;
	wmma.mma.sync.aligned.row.col.m16n16k16.s32.s8.s8.s32 {%r5170, %r5171, %r5172, %r5173, %r5174, %r5175, %r5176, %r5177}, {%r1, %r1}, {%r1, %r1}, {%r5162, %r5163, %r5164, %r5165, %r5166, %r5167, %r5168, %r5169};
	bar.warp.sync 	-1;
	wmma.mma.sync.aligned.row.col.m16n16k16.s32.s8.s8.s32 {%r5178, %r5179, %r5180, %r5181, %r5182, %r5183, %r5184, %r5185}, {%r1, %r1}, {%r1, %r1}, {%r5170, %r5171, %r5172, %r5173, %r5174, %r5175, %r5176, %r5177};
	bar.warp.sync 	-1;
	wmma.mma.sync.aligned.row.col.m16n16k16.s32.s8.s8.s32 {%r5186, %r5187, %r5188, %r5189, %r5190, %r5191, %r5192, %r5193}, {%r1, %r1}, {%r1, %r1}, {%r5178, %r5179, %r5180, %r5181, %r5182, %r5183, %r5184, %r5185};
	bar.warp.sync 	-1;
	wmma.mma.sync.aligned.row.col.m16n16k16.s32.s8.s8.s32 {%r5194, %r5195, %r5196, %r5197, %r5198, %r5199, %r5200, %r5201}, {%r1, %r1}, {%r1, %r1}, {%r5186, %r5187, %r5188, %r5189, %r5190, %r5191, %r5192, %r5193};
	bar.warp.sync 	-1;
	wmma.mma.sync.aligned.row.col.m16n16k16.s32.s8.s8.s32 {%r5202, %r5203, %r5204, %r5205, %r5206, %r5207, %r5208, %r5209}, {%r1, %r1}, {%r1, %r1}, {%r5194, %r5195, %r5196, %r5197, %r5198, %r5199, %r5200, %r5201};
	bar.warp.sync 	-1;
	wmma.mma.sync.aligned.row.col.m16n16k16.s32.s8.s8.s32 {%r5210, %r5211, %r5212, %r5213, %r5214, %r5215, %r5216, %r5217}, {%r1, %r1}, {%r1, %r1}, {%r5202, %r5203, %r5204, %r5205, %r5206, %r5207, %r5208, %r5209};
	bar.warp.sync 	-1;
	wmma.mma.sync.aligned.row.col.m16n16k16.s32.s8.s8.s32 {%r5218, %r5219, %r5220, %r5221, %r5222, %r5223, %r5224, %r5225}, {%r1, %r1}, {%r1, %r1}, {%r5210, %r5211, %r5212, %r5213, %r5214, %r5215, %r5216, %r5217};
	bar.warp.sync 	-1;
	wmma.mma.sync.aligned.row.col.m16n16k16.s32.s8.s8.s32 {%r5226, %r5227, %r5228, %r5229, %r5230, %r5231, %r5232, %r5233}, {%r1, %r1}, {%r1, %r1}, {%r5218, %r5219, %r5220, %r5221, %r5222, %r5223, %r5224, %r5225};
	bar.warp.sync 	-1;
	wmma.mma.sync.aligned.row.col.m16n16k16.s32.s8.s8.s32 {%r5234, %r5235, %r5236, %r5237, %r5238, %r5239, %r5240, %r5241}, {%r1, %r1}, {%r1, %r1}, {%r5226, %r5227, %r5228, %r5229, %r5230, %r5231, %r5232, %r5233};
	bar.warp.sync 	-1;
	wmma.mma.sync.aligned.row.col.m16n16k16.s32.s8.s8.s32 {%r5242, %r5243, %r5244, %r5245, %r5246, %r5247, %r5248, %r5249}, {%r1, %r1}, {%r1, %r1}, {%r5234, %r5235, %r5236, %r5237, %r5238, %r5239, %r5240, %r5241};
	bar.warp.sync 	-1;
	wmma.mma.sync.aligned.row.col.m16n16k16.s32.s8.s8.s32 {%r5250, %r5251, %r5252, %r5253, %r5254, %r5255, %r5256, %r5257}, {%r1, %r1}, {%r1, %r1}, {%r5242, %r5243, %r5244, %r5245, %r5246, %r5247, %r5248, %r5249};
	bar.warp.sync 	-1;
	wmma.mma.sync.aligned.row.col.m16n16k16.s32.s8.s8.s32 {%r5258, %r5259, %r5260, %r5261, %r5262, %r5263, %r5264, %r5265}, {%r1, %r1}, {%r1, %r1}, {%r5250, %r5251, %r5252, %r5253, %r5254, %r5255, %r5256, %r5257};
	bar.warp.sync 	-1;
	wmma.mma.sync.aligned.row.col.m16n16k16.s32.s8.s8.s32 {%r5266, %r5267, %r5268, %r5269, %r5270, %r5271, %r5272, %r5273}, {%r1, %r1}, {%r1, %r1}, {%r5258, %r5259, %r5260, %r5261, %r5262, %r5263, %r5264, %r5265};
	bar.warp.sync 	-1;
	wmma.mma.sync.aligned.row.col.m16n16k16.s32.s8.s8.s32 {%r5274, %r5275, %r5276, %r5277, %r5278, %r5279, %r5280, %r5281}, {%r1, %r1}, {%r1, %r1}, {%r5266, %r5267, %r5268, %r5269, %r5270, %r5271, %r5272, %r5273};
	bar.warp.sync 	-1;
	wmma.mma.sync.aligned.row.col.m16n16k16.s32.s8.s8.s32 {%r5282, %r5283, %r5284, %r5285, %r5286, %r5287, %r5288, %r5289}, {%r1, %r1}, {%r1, %r1}, {%r5274, %r5275, %r5276, %r5277, %r5278, %r5279, %r5280, %r5281};
	bar.warp.sync 	-1;
	wmma.mma.sync.aligned.row.col.m16n16k16.s32.s8.s8.s32 {%r5290, %r5291, %r5292, %r5293, %r5294, %r5295, %r5296, %r5297}, {%r1, %r1}, {%r1, %r1}, {%r5282, %r5283, %r5284, %r5285, %r5286, %r5287, %r5288, %r5289};
	bar.warp.sync 	-1;
	wmma.mma.sync.aligned.row.col.m16n16k16.s32.s8.s8.s32 {%r5298, %r5299, %r5300, %r5301, %r5302, %r5303, %r5304, %r5305}, {%r1, %r1}, {%r1, %r1}, {%r5290, %r5291, %r5292, %r5293, %r5294, %r5295, %r5296, %r5297};
	bar.warp.sync 	-1;
	wmma.mma.sync.aligned.row.col.m16n16k16.s32.s8.s8.s32 {%r5306, %r5307, %r5308, %r5309, %r5310, %r5311, %r5312, %r5313}, {%r1, %r1}, {%r1, %r1}, {%r5298, %r5299, %r5300, %r5301, %r5302, %r5303, %r5304, %r5305};
	bar.warp.sync 	-1;
	wmma.mma.sync.aligned.row.col.m16n16k16.s32.s8.s8.s32 {%r5314, %r5315, %r5316, %r5317, %r5318, %r5319, %r5320, %r5321}, {%r1, %r1}, {%r1, %r1}, {%r5306, %r5307, %r5308, %r5309, %r5310, %r5311, %r5312, %r5313};
	bar.warp.sync 	-1;
	wmma.mma.sync.aligned.row.col.m16n16k16.s32.s8.s8.s32 {%r5322, %r5323, %r5324, %r5325, %r5326, %r5327, %r5328, %r5329}, {%r1, %r1}, {%r1, %r1}, {%r5314, %r5315, %r5316, %r5317, %r5318, %r5319, %r5320, %r5321};
	bar.warp.sync 	-1;
	wmma.mma.sync.aligned.row.col.m16n16k16.s32.s8.s8.s32 {%r5330, %r5331, %r5332, %r5333, %r5334, %r5335, %r5336, %r5337}, {%r1, %r1}, {%r1, %r1}, {%r5322, %r5323, %r5324, %r5325, %r5326, %r5327, %r5328, %r5329};
	bar.warp.sync 	-1;
	wmma.mma.sync.aligned.row.col.m16n16k16.s32.s8.s8.s32 {%r5338, %r5339, %r5340, %r5341, %r5342, %r5343, %r5344, %r5345}, {%r1, %r1}, {%r1, %r1}, {%r5330, %r5331, %r5332, %r5333, %r5334, %r5335, %r5336, %r5337};
	bar.warp.sync 	-1;
	wmma.mma.sync.aligned.row.col.m16n16k16.s32.s8.s8.s32 {%r5346, %r5347, %r5348, %r5349, %r5350, %r5351, %r5352, %r5353}, {%r1, %r1}, {%r1, %r1}, {%r5338, %r5339, %r5340, %r5341, %r5342, %r5343, %r5344, %r5345};
	bar.warp.sync 	-1;
	wmma.mma.sync.aligned.row.col.m16n16k16.s32.s8.s8.s32 {%r5354, %r5355, %r5356, %r5357, %r5358, %r5359, %r5360, %r5361}, {%r1, %r1}, {%r1, %r1}, {%r5346, %r5347, %r5348, %r5349, %r5350, %r5351, %r5352, %r5353};
	bar.warp.sync 	-1;
	wmma.mma.sync.aligned.row.col.m16n16k16.s32.s8.s8.s32 {%r5362, %r5363, %r5364, %r5365, %r5366, %r5367, %r5368, %r5369}, {%r1, %r1}, {%r1, %r1}, {%r5354, %r5355, %r5356, %r5357, %r5358, %r5359, %r5360, %r5361};
	bar.warp.sync 	-1;
	wmma.mma.sync.aligned.row.col.m16n16k16.s32.s8.s8.s32 {%r5370, %r5371, %r5372, %r5373, %r5374, %r5375, %r5376, %r5377}, {%r1, %r1}, {%r1, %r1}, {%r5362, %r5363, %r5364, %r5365, %r5366, %r5367, %r5368, %r5369};
	bar.warp.sync 	-1;
	wmma.mma.sync.aligned.row.col.m16n16k16.s32.s8.s8.s32 {%r5378, %r5379, %r5380, %r5381, %r5382, %r5383, %r5384, %r5385}, {%r1, %r1}, {%r1, %r1}, {%r5370, %r5371, %r5372, %r5373, %r5374, %r5375, %r5376, %r5377};
	bar.warp.sync 	-1;
	wmma.mma.sync.aligned.row.col.m16n16k16.s32.s8.s8.s32 {%r5386, %r5387, %r5388, %r5389, %r5390, %r5391, %r5392, %r5393}, {%r1, %r1}, {%r1, %r1}, {%r5378, %r5379, %r5380, %r5381, %r5382, %r5383, %r5384, %r5385};
	bar.warp.sync 	-1;
	wmma.mma.sync.aligned.row.col.m16n16k16.s32.s8.s8.s32 {%r5394, %r5395, %r5396, %r5397, %r5398, %r5399, %r5400, %r5401}, {%r1, %r1}, {%r1, %r1}, {%r5386, %r5387, %r5388, %r5389, %r5390, %r5391, %r5392, %r5393};
	bar.warp.sync 	-1;
	wmma.mma.sync.aligned.row.col.m16n16k16.s32.s8.s8.s32 {%r5402, %r5403, %r5404, %r5405, %r5406, %r5407, %r5408, %r5409}, {%r1, %r1}, {%r1, %r1}, {%r5394, %r5395, %r5396, %r5397, %r5398, %r5399, %r5400, %r5401};
	bar.warp.sync 	-1;
	wmma.mma.sync.aligned.row.col.m16n16k16.s32.s8.s8.s32 {%r5410, %r5411, %r5412, %r5413, %r5414, %r5415, %r5416, %r5417}, {%r1, %r1}, {%r1, %r1}, {%r5402, %r5403, %r5404, %r5405, %r5406, %r5407, %r5408, %r5409};
	bar.warp.sync 	-1;
	wmma.mma.sync.aligned.row.col.m16n16k16.s32.s8.s8.s32 {%r5418, %r5419, %r5420, %r5421, %r5422, %r5423, %r5424, %r5425}, {%r1, %r1}, {%r1, %r1}, {%r5410, %r5411, %r5412, %r5413, %r5414, %r5415, %r5416, %r5417};
	bar.warp.sync 	-1;
	wmma.mma.sync.aligned.row.col.m16n16k16.s32.s8.s8.s32 {%r5426, %r5427, %r5428, %r5429, %r5430, %r5431, %r5432, %r5433}, {%r1, %r1}, {%r1, %r1}, {%r5418, %r5419, %r5420, %r5421, %r5422, %r5423, %r5424, %r5425};
	bar.warp.sync 	-1;
	wmma.mma.sync.aligned.row.col.m16n16k16.s32.s8.s8.s32 {%r5434, %r5435, %r5436, %r5437, %r5438, %r5439, %r5440, %r5441}, {%r1, %r1}, {%r1, %r1}, {%r5426, %r5427, %r5428, %r5429, %r5430, %r5431, %r5432, %r5433};
	bar.warp.sync 	-1;
	wmma.mma.sync.aligned.row.col.m16n16k16.s32.s8.s8.s32 {%r5442, %r5443, %r5444, %r5445, %r5446, %r5447, %r5448, %r5449}, {%r1, %r1}, {%r1, %r1}, {%r5434, %r5435, %r5436, %r5437, %r5438, %r5439, %r5440, %r5441};
	bar.warp.sync 	-1;
	wmma.mma.sync.aligned.row.col.m16n16k16.s32.s8.s8.s32 {%r5450, %r5451, %r5452, %r5453, %r5454, %r5455, %r5456, %r5457}, {%r1, %r1}, {%r1, %r1}, {%r5442, %r5443, %r5444, %r5445, %r5446, %r5447, %r5448, %r5449};
	bar.warp.sync 	-1;
	wmma.mma.sync.aligned.row.col.m16n16k16.s32.s8.s8.s32 {%r5458, %r5459, %r5460, %r5461, %r5462, %r5463, %r5464, %r5465}, {%r1, %r1}, {%r1, %r1}, {%r5450, %r5451, %r5452, %r5453, %r5454, %r5455, %r5456, %r5457};
	bar.warp.sync 	-1;
	wmma.mma.sync.aligned.row.col.m16n16k16.s32.s8.s8.s32 {%r5466, %r5467, %r5468, %r5469, %r5470, %r5471, %r5472, %r5473}, {%r1, %r1}, {%r1, %r1}, {%r5458, %r5459, %r5460, %r5461, %r5462, %r5463, %r5464, %r5465};
	bar.warp.sync 	-1;
	wmma.mma.sync.aligned.row.col.m16n16k16.s32.s8.s8.s32 {%r5474, %r5475, %r5476, %r5477, %r5478, %r5479, %r5480, %r5481}, {%r1, %r1}, {%r1, %r1}, {%r5466, %r5467, %r5468, %r5469, %r5470, %r5471, %r5472, %r5473};
	bar.warp.sync 	-1;
	wmma.mma.sync.aligned.row.col.m16n16k16.s32.s8.s8.s32 {%r5482, %r5483, %r5484, %r5485, %r5486, %r5487, %r5488, %r5489}, {%r1, %r1}, {%r1, %r1}, {%r5474, %r5475, %r5476, %r5477, %r5478, %r5479, %r5480, %r5481};
	bar.warp.sync 	-1;
	wmma.mma.sync.aligned.row.col.m16n16k16.s32.s8.s8.s32 {%r5490, %r5491, %r5492, %r5493, %r5494, %r5495, %r5496, %r5497}, {%r1, %r1}, {%r1, %r1}, {%r5482, %r5483, %r5484, %r5485, %r5486, %r5487, %r5488, %r5489};
	bar.warp.sync 	-1;
	wmma.mma.sync.aligned.row.col.m16n16k16.s32.s8.s8.s32 {%r5498, %r5499, %r5500, %r5501, %r5502, %r5503, %r5504, %r5505}, {%r1, %r1}, {%r1, %r1}, {%r5490, %r5491, %r5492, %r5493, %r5494, %r5495, %r5496, %r5497};
	bar.warp.sync 	-1;
	wmma.mma.sync.aligned.row.col.m16n16k16.s32.s8.s8.s32 {%r5506, %r5507, %r5508, %r5509, %r5510, %r5511, %r5512, %r5513}, {%r1, %r1}, {%r1, %r1}, {%r5498, %r5499, %r5500, %r5501, %r5502, %r5503, %r5504, %r5505};
	bar.warp.sync 	-1;
	wmma.mma.sync.aligned.row.col.m16n16k16.s32.s8.s8.s32 {%r5514, %r5515, %r5516, %r5517, %r5518, %r5519, %r5520, %r5521}, {%r1, %r1}, {%r1, %r1}, {%r5506, %r5507, %r5508, %r5509, %r5510, %r5511, %r5512, %r5513};
	bar.warp.sync 	-1;
	wmma.mma.sync.aligned.row.col.m16n16k16.s32.s8.s8.s32 {%r5522, %r5523, %r5524, %r5525, %r5526, %r5527, %r5528, %r5529}, {%r1, %r1}, {%r1, %r1}, {%r5514, %r5515, %r5516, %r5517, %r5518, %r5519, %r5520, %r5521};
	bar.warp.sync 	-1;
	wmma.mma.sync.aligned.row.col.m16n16k16.s32.s8.s8.s32 {%r5530, %r5531, %r5532, %r5533, %r5534, %r5535, %r5536, %r5537}, {%r1, %r1}, {%r1, %r1}, {%r5522, %r5523, %r5524, %r5525, %r5526, %r5527, %r5528, %r5529};
	bar.warp.sync 	-1;
	wmma.mma.sync.aligned.row.col.m16n16k16.s32.s8.s8.s32 {%r5538, %r5539, %r5540, %r5541, %r5542, %r5543, %r5544, %r5545}, {%r1, %r1}, {%r1, %r1}, {%r5530, %r5531, %r5532, %r5533, %r5534, %r5535, %r5536, %r5537};
	bar.warp.sync 	-1;
	wmma.mma.sync.aligned.row.col.m16n16k16.s32.s8.s8.s32 {%r5546, %r5547, %r5548, %r5549, %r5550, %r5551, %r5552, %r5553}, {%r1, %r1}, {%r1, %r1}, {%r5538, %r5539, %r5540, %r5541, %r5542, %r5543, %r5544, %r5545};
	bar.warp.sync 	-1;
	wmma.mma.sync.aligned.row.col.m16n16k16.s32.s8.s8.s32 {%r5554, %r5555, %r5556, %r5557, %r5558, %r5559, %r5560, %r5561}, {%r1, %r1}, {%r1, %r1}, {%r5546, %r5547, %r5548, %r5549, %r5550, %r5551, %r5552, %r5553};
	bar.warp.sync 	-1;
	wmma.mma.sync.aligned.row.col.m16n16k16.s32.s8.s8.s32 {%r5562, %r5563, %r5564, %r5565, %r5566, %r5567, %r5568, %r5569}, {%r1, %r1}, {%r1, %r1}, {%r5554, %r5555, %r5556, %r5557, %r5558, %r5559, %r5560, %r5561};
	bar.warp.sync 	-1;
	wmma.mma.sync.aligned.row.col.m16n16k16.s32.s8.s8.s32 {%r5570, %r5571, %r5572, %r5573, %r5574, %r5575, %r5576, %r5577}, {%r1, %r1}, {%r1, %r1}, {%r5562, %r5563, %r5564, %r5565, %r5566, %r5567, %r5568, %r5569};
	bar.warp.sync 	-1;
	wmma.mma.sync.aligned.row.col.m16n16k16.s32.s8.s8.s32 {%r5578, %r5579, %r5580, %r5581, %r5582, %r5583, %r5584, %r5585}, {%r1, %r1}, {%r1, %r1}, {%r5570, %r5571, %r5572, %r5573, %r5574, %r5575, %r5576, %r5577};
	bar.warp.sync 	-1;
	wmma.mma.sync.aligned.row.col.m16n16k16.s32.s8.s8.s32 {%r5586, %r5587, %r5588, %r5589, %r5590, %r5591, %r5592, %r5593}, {%r1, %r1}, {%r1, %r1}, {%r5578, %r5579, %r5580, %r5581, %r5582, %r5583, %r5584, %r5585};
	bar.warp.sync 	-1;
	wmma.mma.sync.aligned.row.col.m16n16k16.s32.s8.s8.s32 {%r5594, %r5595, %r5596, %r5597, %r5598, %r5599, %r5600, %r5601}, {%r1, %r1}, {%r1, %r1}, {%r5586, %r5587, %r5588, %r5589, %r5590, %r5591, %r5592, %r5593};
	bar.warp.sync 	-1;
	wmma.mma.sync.aligned.row.col.m16n16k16.s32.s8.s8.s32 {%r5602, %r5603, %r5604, %r5605, %r5606, %r5607, %r5608, %r5609}, {%r1, %r1}, {%r1, %r1}, {%r5594, %r5595, %r5596, %r5597, %r5598, %r5599, %r5600, %r5601};
	bar.warp.sync 	-1;
	wmma.mma.sync.aligned.row.col.m16n16k16.s32.s8.s8.s32 {%r5610, %r5611, %r5612, %r5613, %r5614, %r5615, %r5616, %r5617}, {%r1, %r1}, {%r1, %r1}, {%r5602, %r5603, %r5604, %r5605, %r5606, %r5607, %r5608, %r5609};
	bar.warp.sync 	-1;
	wmma.mma.sync.aligned.row.col.m16n16k16.s32.s8.s8.s32 {%r5618, %r5619, %r5620, %r5621, %r5622, %r5623, %r5624, %r5625}, {%r1, %r1}, {%r1, %r1}, {%r5610, %r5611, %r5612, %r5613, %r5614, %r5615, %r5616, %r5617};
	bar.warp.sync 	-1;
	wmma.mma.sync.aligned.row.col.m16n16k16.s32.s8.s8.s32 {%r5626, %r5627, %r5628, %r5629, %r5630, %r5631, %r5632, %r5633}, {%r1, %r1}, {%r1, %r1}, {%r5618, %r5619, %r5620, %r5621, %r5622, %r5623, %r5624, %r5625};
	bar.warp.sync 	-1;
	wmma.mma.sync.aligned.row.col.m16n16k16.s32.s8.s8.s32 {%r5634, %r5635, %r5636, %r5637, %r5638, %r5639, %r5640, %r5641}, {%r1, %r1}, {%r1, %r1}, {%r5626, %r5627, %r5628, %r5629, %r5630, %r5631, %r5632, %r5633};
	bar.warp.sync 	-1;
	wmma.mma.sync.aligned.row.col.m16n16k16.s32.s8.s8.s32 {%r5642, %r5643, %r5644, %r5645, %r5646, %r5647, %r5648, %r5649}, {%r1, %r1}, {%r1, %r1}, {%r5634, %r5635, %r5636, %r5637, %r5638, %r5639, %r5640, %r5641};
	bar.warp.sync 	-1;
	wmma.mma.sync.aligned.row.col.m16n16k16.s32.s8.s8.s32 {%r5650, %r5651, %r5652, %r5653, %r5654, %r5655, %r5656, %r5657}, {%r1, %r1}, {%r1, %r1}, {%r5642, %r5643, %r5644, %r5645, %r5646, %r5647, %r5648, %r5649};
	bar.warp.sync 	-1;
	wmma.mma.sync.aligned.row.col.m16n16k16.s32.s8.s8.s32 {%r5658, %r5659, %r5660, %r5661, %r5662, %r5663, %r5664, %r5665}, {%r1, %r1}, {%r1, %r1}, {%r5650, %r5651, %r5652, %r5653, %r5654, %r5655, %r5656, %r5657};
	bar.warp.sync 	-1;
	wmma.mma.sync.aligned.row.col.m16n16k16.s32.s8.s8.s32 {%r5666, %r5667, %r5668, %r5669, %r5670, %r5671, %r5672, %r5673}, {%r1, %r1}, {%r1, %r1}, {%r5658, %r5659, %r5660, %r5661, %r5662, %r5663, %r5664, %r5665};
	bar.warp.sync 	-1;
	wmma.mma.sync.aligned.row.col.m16n16k16.s32.s8.s8.s32 {%r5674, %r5675, %r5676, %r5677, %r5678, %r5679, %r5680, %r5681}, {%r1, %r1}, {%r1, %r1}, {%r5666, %r5667, %r5668, %r5669, %r5670, %r5671, %r5672, %r5673};
	bar.warp.sync 	-1;
	wmma.mma.sync.aligned.row.col.m16n16k16.s32.s8.s8.s32 {%r5682, %r5683, %r5684, %r5685, %r5686, %r5687, %r5688, %r5689}, {%r1, %r1}, {%r1, %r1}, {%r5674, %r5675, %r5676, %r5677, %r5678, %r5679, %r5680, %r5681};
	bar.warp.sync 	-1;
	wmma.mma.sync.aligned.row.col.m16n16k16.s32.s8.s8.s32 {%r5690, %r5691, %r5692, %r5693, %r5694, %r5695, %r5696, %r5697}, {%r1, %r1}, {%r1, %r1}, {%r5682, %r5683, %r5684, %r5685, %r5686, %r5687, %r5688, %r5689};
	bar.warp.sync 	-1;
	wmma.mma.sync.aligned.row.col.m16n16k16.s32.s8.s8.s32 {%r5698, %r5699, %r5700, %r5701, %r5702, %r5703, %r5704, %r5705}, {%r1, %r1}, {%r1, %r1}, {%r5690, %r5691, %r5692, %r5693, %r5694, %r5695, %r5696, %r5697};
	bar.warp.sync 	-1;
	wmma.mma.sync.aligned.row.col.m16n16k16.s32.s8.s8.s32 {%r5706, %r5707, %r5708, %r5709, %r5710, %r5711, %r5712, %r5713}, {%r1, %r1}, {%r1, %r1}, {%r5698, %r5699, %r5700, %r5701, %r5702, %r5703, %r5704, %r5705};
	bar.warp.sync 	-1;
	wmma.mma.sync.aligned.row.col.m16n16k16.s32.s8.s8.s32 {%r5714, %r5715, %r5716, %r5717, %r5718, %r5719, %r5720, %r5721}, {%r1, %r1}, {%r1, %r1}, {%r5706, %r5707, %r5708, %r5709, %r5710, %r5711, %r5712, %r5713};
	bar.warp.sync 	-1;
	wmma.mma.sync.aligned.row.col.m16n16k16.s32.s8.s8.s32 {%r5722, %r5723, %r5724, %r5725, %r5726, %r5727, %r5728, %r5729}, {%r1, %r1}, {%r1, %r1}, {%r5714, %r5715, %r5716, %r5717, %r5718, %r5719, %r5720, %r5721};
	bar.warp.sync 	-1;
	wmma.mma.sync.aligned.row.col.m16n16k16.s32.s8.s8.s32 {%r5730, %r5731, %r5732, %r5733, %r5734, %r5735, %r5736, %r5737}, {%r1, %r1}, {%r1, %r1}, {%r5722, %r5723, %r5724, %r5725, %r5726, %r5727, %r5728, %r5729};
	bar.warp.sync 	-1;
	wmma.mma.sync.aligned.row.col.m16n16k16.s32.s8.s8.s32 {%r5738, %r5739, %r5740, %r5741, %r5742, %r5743, %r5744, %r5745}, {%r1, %r1}, {%r1, %r1}, {%r5730, %r5731, %r5732, %r5733, %r5734, %r5735, %r5736, %r5737};
	bar.warp.sync 	-1;
	wmma.mma.sync.aligned.row.col.m16n16k16.s32.s8.s8.s32 {%r5746, %r5747, %r5748, %r5749, %r5750, %r5751, %r5752, %r5753}, {%r1, %r1}, {%r1, %r1}, {%r5738, %r5739, %r5740, %r5741, %r5742, %r5743, %r5744, %r5745};
	bar.warp.sync 	-1;
	wmma.mma.sync.aligned.row.col.m16n16k16.s32.s8.s8.s32 {%r5754, %r5755, %r5756, %r5757, %r5758, %r5759, %r5760, %r5761}, {%r1, %r1}, {%r1, %r1}, {%r5746, %r5747, %r5748, %r5749, %r5750, %r5751, %r5752, %r5753};
	bar.warp.sync 	-1;
	wmma.mma.sync.aligned.row.col.m16n16k16.s32.s8.s8.s32 {%r5762, %r5763, %r5764, %r5765, %r5766, %r5767, %r5768, %r5769}, {%r1, %r1}, {%r1, %r1}, {%r5754, %r5755, %r5756, %r5757, %r5758, %r5759, %r5760, %r5761};
	bar.warp.sync 	-1;
	wmma.mma.sync.aligned.row.col.m16n16k16.s32.s8.s8.s32 {%r5770, %r5771, %r5772, %r5773, %r5774, %r5775, %r5776, %r5777}, {%r1, %r1}, {%r1, %r1}, {%r5762, %r5763, %r5764, %r5765, %r5766, %r5767, %r5768, %r5769};
	bar.warp.sync 	-1;
	wmma.mma.sync.aligned.row.col.m16n16k16.s32.s8.s8.s32 {%r5778, %r5779, %r5780, %r5781, %r5782, %r5783, %r5784, %r5785}, {%r1, %r1}, {%r1, %r1}, {%r5770, %r5771, %r5772, %r5773, %r5774, %r5775, %r5776, %r5777};
	bar.warp.sync 	-1;
	wmma.mma.sync.aligned.row.col.m16n16k16.s32.s8.s8.s32 {%r5786, %r5787, %r5788, %r5789, %r5790, %r5791, %r5792, %r5793}, {%r1, %r1}, {%r1, %r1}, {%r5778, %r5779, %r5780, %r5781, %r5782, %r5783, %r5784, %r5785};
	bar.warp.sync 	-1;
	wmma.mma.sync.aligned.row.col.m16n16k16.s32.s8.s8.s32 {%r5794, %r5795, %r5796, %r5797, %r5798, %r5799, %r5800, %r5801}, {%r1, %r1}, {%r1, %r1}, {%r5786, %r5787, %r5788, %r5789, %r5790, %r5791, %r5792, %r5793};
	bar.warp.sync 	-1;
	wmma.mma.sync.aligned.row.col.m16n16k16.s32.s8.s8.s32 {%r5802, %r5803, %r5804, %r5805, %r5806, %r5807, %r5808, %r5809}, {%r1, %r1}, {%r1, %r1}, {%r5794, %r5795, %r5796, %r5797, %r5798, %r5799, %r5800, %r5801};
	bar.warp.sync 	-1;
	wmma.mma.sync.aligned.row.col.m16n16k16.s32.s8.s8.s32 {%r5810, %r5811, %r5812, %r5813, %r5814, %r5815, %r5816, %r5817}, {%r1, %r1}, {%r1, %r1}, {%r5802, %r5803, %r5804, %r5805, %r5806, %r5807, %r5808, %r5809};
	bar.warp.sync 	-1;
	wmma.mma.sync.aligned.row.col.m16n16k16.s32.s8.s8.s32 {%r5818, %r5819, %r5820, %r5821, %r5822, %r5823, %r5824, %r5825}, {%r1, %r1}, {%r1, %r1}, {%r5810, %r5811, %r5812, %r5813, %r5814, %r5815, %r5816, %r5817};
	bar.warp.sync 	-1;
	wmma.mma.sync.aligned.row.col.m16n16k16.s32.s8.s8.s32 {%r5826, %r5827, %r5828, %r5829, %r5830, %r5831, %r5832, %r5833}, {%r1, %r1}, {%r1, %r1}, {%r5818, %r5819, %r5820, %r5821, %r5822, %r5823, %r5824, %r5825};
	bar.warp.sync 	-1;
	wmma.mma.sync.aligned.row.col.m16n16k16.s32.s8.s8.s32 {%r5834, %r5835, %r5836, %r5837, %r5838, %r5839, %r5840, %r5841}, {%r1, %r1}, {%r1, %r1}, {%r5826, %r5827, %r5828, %r5829, %r5830, %r5831, %r5832, %r5833};
	bar.warp.sync 	-1;
	wmma.mma.sync.aligned.row.col.m16n16k16.s32.s8.s8.s32 {%r5842, %r5843, %r5844, %r5845, %r5846, %r5847, %r5848, %r5849}, {%r1, %r1}, {%r1, %r1}, {%r5834, %r5835, %r5836, %r5837, %r5838, %r5839, %r5840, %r5841};
	bar.warp.sync 	-1;
	wmma.mma.sync.aligned.row.col.m16n16k16.s32.s8.s8.s32 {%r5850, %r5851, %r5852, %r5853, %r5854, %r5855, %r5856, %r5857}, {%r1, %r1}, {%r1, %r1}, {%r5842, %r5843, %r5844, %r5845, %r5846, %r5847, %r5848, %r5849};
	bar.warp.sync 	-1;
	wmma.mma.sync.aligned.row.col.m16n16k16.s32.s8.s8.s32 {%r5858, %r5859, %r5860, %r5861, %r5862, %r5863, %r5864, %r5865}, {%r1, %r1}, {%r1, %r1}, {%r5850, %r5851, %r5852, %r5853, %r5854, %r5855, %r5856, %r5857};
	bar.warp.sync 	-1;
	wmma.mma.sync.aligned.row.col.m16n16k16.s32.s8.s8.s32 {%r5866, %r5867, %r5868, %r5869, %r5870, %r5871, %r5872, %r5873}, {%r1, %r1}, {%r1, %r1}, {%r5858, %r5859, %r5860, %r5861, %r5862, %r5863, %r5864, %r5865};
	bar.warp.sync 	-1;
	wmma.mma.sync.aligned.row.col.m16n16k16.s32.s8.s8.s32 {%r5874, %r5875, %r5876, %r5877, %r5878, %r5879, %r5880, %r5881}, {%r1, %r1}, {%r1, %r1}, {%r5866, %r5867, %r5868, %r5869, %r5870, %r5871, %r5872, %r5873};
	bar.warp.sync 	-1;
	wmma.mma.sync.aligned.row.col.m16n16k16.s32.s8.s8.s32 {%r5882, %r5883, %r5884, %r5885, %r5886, %r5887, %r5888, %r5889}, {%r1, %r1}, {%r1, %r1}, {%r5874, %r5875, %r5876, %r5877, %r5878, %r5879, %r5880, %r5881};
	bar.warp.sync 	-1;
	wmma.mma.sync.aligned.row.col.m16n16k16.s32.s8.s8.s32 {%r5890, %r5891, %r5892, %r5893, %r5894, %r5895, %r5896, %r5897}, {%r1, %r1}, {%r1, %r1}, {%r5882, %r5883, %r5884, %r5885, %r5886, %r5887, %r5888, %r5889};
	bar.warp.sync 	-1;
	wmma.mma.sync.aligned.row.col.m16n16k16.s32.s8.s8.s32 {%r5898, %r5899, %r5900, %r5901, %r5902, %r5903, %r5904, %r5905}, {%r1, %r1}, {%r1, %r1}, {%r5890, %r5891, %r5892, %r5893, %r5894, %r5895, %r5896, %r5897};
	bar.warp.sync 	-1;
	wmma.mma.sync.aligned.row.col.m16n16k16.s32.s8.s8.s32 {%r5906, %r5907, %r5908, %r5909, %r5910, %r5911, %r5912, %r5913}, {%r1, %r1}, {%r1, %r1}, {%r5898, %r5899, %r5900, %r5901, %r5902, %r5903, %r5904, %r5905};
	bar.warp.sync 	-1;
	wmma.mma.sync.aligned.row.col.m16n16k16.s32.s8.s8.s32 {%r5914, %r5915, %r5916, %r5917, %r5918, %r5919, %r5920, %r5921}, {%r1, %r1}, {%r1, %r1}, {%r5906, %r5907, %r5908, %r5909, %r5910, %r5911, %r5912, %r5913};
	bar.warp.sync 	-1;
	wmma.mma.sync.aligned.row.col.m16n16k16.s32.s8.s8.s32 {%r5922, %r5923, %r5924, %r5925, %r5926, %r5927, %r5928, %r5929}, {%r1, %r1}, {%r1, %r1}, {%r5914, %r5915, %r5916, %r5917, %r5918, %r5919, %r5920, %r5921};
	bar.warp.sync 	-1;
	wmma.mma.sync.aligned.row.col.m16n16k16.s32.s8.s8.s32 {%r5930, %r5931, %r5932, %r5933, %r5934, %r5935, %r5936, %r5937}, {%r1, %r1}, {%r1, %r1}, {%r5922, %r5923, %r5924, %r5925, %r5926, %r5927, %r5928, %r5929};
	bar.warp.sync 	-1;
	wmma.mma.sync.aligned.row.col.m16n16k16.s32.s8.s8.s32 {%r5938, %r5939, %r5940, %r5941, %r5942, %r5943, %r5944, %r5945}, {%r1, %r1}, {%r1, %r1}, {%r5930, %r5931, %r5932, %r5933, %r5934, %r5935, %r5936, %r5937};
	bar.warp.sync 	-1;
	wmma.mma.sync.aligned.row.col.m16n16k16.s32.s8.s8.s32 {%r5946, %r5947, %r5948, %r5949, %r5950, %r5951, %r5952, %r5953}, {%r1, %r1}, {%r1, %r1}, {%r5938, %r5939, %r5940, %r5941, %r5942, %r5943, %r5944, %r5945};
	bar.warp.sync 	-1;
	wmma.mma.sync.aligned.row.col.m16n16k16.s32.s8.s8.s32 {%r5954, %r5955, %r5956, %r5957, %r5958, %r5959, %r5960, %r5961}, {%r1, %r1}, {%r1, %r1}, {%r5946, %r5947, %r5948, %r5949, %r5950, %r5951, %r5952, %r5953};
	bar.warp.sync 	-1;
	wmma.mma.sync.aligned.row.col.m16n16k16.s32.s8.s8.s32 {%r5962, %r5963, %r5964, %r5965, %r5966, %r5967, %r5968, %r5969}, {%r1, %r1}, {%r1, %r1}, {%r5954, %r5955, %r5956, %r5957, %r5958, %r5959, %r5960, %r5961};
	bar.warp.sync 	-1;
	wmma.mma.sync.aligned.row.col.m16n16k16.s32.s8.s8.s32 {%r5970, %r5971, %r5972, %r5973, %r5974, %r5975, %r5976, %r5977}, {%r1, %r1}, {%r1, %r1}, {%r5962, %r5963, %r5964, %r5965, %r5966, %r5967, %r5968, %r5969};
	bar.warp.sync 	-1;
	wmma.mma.sync.aligned.row.col.m16n16k16.s32.s8.s8.s32 {%r5978, %r5979, %r5980, %r5981, %r5982, %r5983, %r5984, %r5985}, {%r1, %r1}, {%r1, %r1}, {%r5970, %r5971, %r5972, %r5973, %r5974, %r5975, %r5976, %r5977};
	bar.warp.sync 	-1;
	wmma.mma.sync.aligned.row.col.m16n16k16.s32.s8.s8.s32 {%r5986, %r5987, %r5988, %r5989, %r5990, %r5991, %r5992, %r5993}, {%r1, %r1}, {%r1, %r1}, {%r5978, %r5979, %r5980, %r5981, %r5982, %r5983, %r5984, %r5985};
	bar.warp.sync 	-1;
	wmma.mma.sync.aligned.row.col.m16n16k16.s32.s8.s8.s32 {%r5994, %r5995, %r5996, %r5997, %r5998, %r5999, %r6000, %r6001}, {%r1, %r1}, {%r1, %r1}, {%r5986, %r5987, %r5988, %r5989, %r5990, %r5991, %r5992, %r5993};
	bar.warp.sync 	-1;
	wmma.mma.sync.aligned.row.col.m16n16k16.s32.s8.s8.s32 {%r6002, %r6003, %r6004, %r6005, %r6006, %r6007, %r6008, %r6009}, {%r1, %r1}, {%r1, %r1}, {%r5994, %r5995, %r5996, %r5997, %r5998, %r5999, %r6000, %r6001};
	bar.warp.sync 	-1;
	wmma.mma.sync.aligned.row.col.m16n16k16.s32.s8.s8.s32 {%r6010, %r6011, %r6012, %r6013, %r6014, %r6015, %r6016, %r6017}, {%r1, %r1}, {%r1, %r1}, {%r6002, %r6003, %r6004, %r6005, %r6006, %r6007, %r6008, %r6009};
	bar.warp.sync 	-1;
	wmma.mma.sync.aligned.row.col.m16n16k16.s32.s8.s8.s32 {%r6018, %r6019, %r6020, %r6021, %r6022, %r6023, %r6024, %r6025}, {%r1, %r1}, {%r1, %r1}, {%r6010, %r6011, %r6012, %r6013, %r6014, %r6015, %r6016, %r6017};
	bar.warp.sync 	-1;
	wmma.mma.sync.aligned.row.col.m16n16k16.s32.s8.s8.s32 {%r6026, %r6027, %r6028, %r6029, %r6030, %r6031, %r6032, %r6033}, {%r1, %r1}, {%r1, %r1}, {%r6018, %r6019, %r6020, %r6021, %r6022, %r6023, %r6024, %r6025};
	bar.warp.sync 	-1;
	wmma.mma.sync.aligned.row.col.m16n16k16.s32.s8.s8.s32 {%r6034, %r6035, %r6036, %r6037, %r6038, %r6039, %r6040, %r6041}, {%r1, %r1}, {%r1, %r1}, {%r6026, %r6027, %r6028, %r6029, %r6030, %r6031, %r6032, %r6033};
	bar.warp.sync 	-1;
	wmma.mma.sync.aligned.row.col.m16n16k16.s32.s8.s8.s32 {%r6042, %r6043, %r6044, %r6045, %r6046, %r6047, %r6048, %r6049}, {%r1, %r1}, {%r1, %r1}, {%r6034, %r6035, %r6036, %r6037, %r6038, %r6039, %r6040, %r6041};
	bar.warp.sync 	-1;
	wmma.mma.sync.aligned.row.col.m16n16k16.s32.s8.s8.s32 {%r6050, %r6051, %r6052, %r6053, %r6054, %r6055, %r6056, %r6057}, {%r1, %r1}, {%r1, %r1}, {%r6042, %r6043, %r6044, %r6045, %r6046, %r6047, %r6048, %r6049};
	bar.warp.sync 	-1;
	wmma.mma.sync.aligned.row.col.m16n16k16.s32.s8.s8.s32 {%r6058, %r6059, %r6060, %r6061, %r6062, %r6063, %r6064, %r6065}, {%r1, %r1}, {%r1, %r1}, {%r6050, %r6051, %r6052, %r6053, %r6054, %r6055, %r6056, %r6057};
	bar.warp.sync 	-1;
	wmma.mma.sync.aligned.row.col.m16n16k16.s32.s8.s8.s32 {%r6066, %r6067, %r6068, %r6069, %r6070, %r6071, %r6072, %r6073}, {%r1, %r1}, {%r1, %r1}, {%r6058, %r6059, %r6060, %r6061, %r6062, %r6063, %r6064, %r6065};
	bar.warp.sync 	-1;
	wmma.mma.sync.aligned.row.col.m16n16k16.s32.s8.s8.s32 {%r6074, %r6075, %r6076, %r6077, %r6078, %r6079, %r6080, %r6081}, {%r1, %r1}, {%r1, %r1}, {%r6066, %r6067, %r6068, %r6069, %r6070, %r6071, %r6072, %r6073};
	bar.warp.sync 	-1;
	wmma.mma.sync.aligned.row.col.m16n16k16.s32.s8.s8.s32 {%r6082, %r6083, %r6084, %r6085, %r6086, %r6087, %r6088, %r6089}, {%r1, %r1}, {%r1, %r1}, {%r6074, %r6075, %r6076, %r6077, %r6078, %r6079, %r6080, %r6081};
	bar.warp.sync 	-1;
	wmma.mma.sync.aligned.row.col.m16n16k16.s32.s8.s8.s32 {%r6090, %r6091, %r6092, %r6093, %r6094, %r6095, %r6096, %r6097}, {%r1, %r1}, {%r1, %r1}, {%r6082, %r6083, %r6084, %r6085, %r6086, %r6087, %r6088, %r6089};
	bar.warp.sync 	-1;
	wmma.mma.sync.aligned.row.col.m16n16k16.s32.s8.s8.s32 {%r6098, %r6099, %r6100, %r6101, %r6102, %r6103, %r6104, %r6105}, {%r1, %r1}, {%r1, %r1}, {%r6090, %r6091, %r6092, %r6093, %r6094, %r6095, %r6096, %r6097};
	bar.warp.sync 	-1;
	wmma.mma.sync.aligned.row.col.m16n16k16.s32.s8.s8.s32 {%r6106, %r6107, %r6108, %r6109, %r6110, %r6111, %r6112, %r6113}, {%r1, %r1}, {%r1, %r1}, {%r6098, %r6099, %r6100, %r6101, %r6102, %r6103, %r6104, %r6105};
	bar.warp.sync 	-1;
	wmma.mma.sync.aligned.row.col.m16n16k16.s32.s8.s8.s32 {%r6114, %r6115, %r6116, %r6117, %r6118, %r6119, %r6120, %r6121}, {%r1, %r1}, {%r1, %r1}, {%r6106, %r6107, %r6108, %r6109, %r6110, %r6111, %r6112, %r6113};
	bar.warp.sync 	-1;
	wmma.mma.sync.aligned.row.col.m16n16k16.s32.s8.s8.s32 {%r6122, %r6123, %r6124, %r6125, %r6126, %r6127, %r6128, %r6129}, {%r1, %r1}, {%r1, %r1}, {%r6114, %r6115, %r6116, %r6117, %r6118, %r6119, %r6120, %r6121};
	bar.warp.sync 	-1;
	wmma.mma.sync.aligned.row.col.m16n16k16.s32.s8.s8.s32 {%r6130, %r6131, %r6132, %r6133, %r6134, %r6135, %r6136, %r6137}, {%r1, %r1}, {%r1, %r1}, {%r6122, %r6123, %r6124, %r6125, %r6126, %r6127, %r6128, %r6129};
	bar.warp.sync 	-1;
	wmma.mma.sync.aligned.row.col.m16n16k16.s32.s8.s8.s32 {%r6138, %r6139, %r6140, %r6141, %r6142, %r6143, %r6144, %r6145}, {%r1, %r1}, {%r1, %r1}, {%r6130, %r6131, %r6132, %r6133, %r6134, %r6135, %r6136, %r6137};
	bar.warp.sync 	-1;
	wmma.mma.sync.aligned.row.col.m16n16k16.s32.s8.s8.s32 {%r6146, %r6147, %r6148, %r6149, %r6150, %r6151, %r6152, %r6153}, {%r1, %r1}, {%r1, %r1}, {%r6138, %r6139, %r6140, %r6141, %r6142, %r6143, %r6144, %r6145};
	bar.warp.sync 	-1;
	wmma.mma.sync.aligned.row.col.m16n16k16.s32.s8.s8.s32 {%r6154, %r6155, %r6156, %r6157, %r6158, %r6159, %r6160, %r6161}, {%r1, %r1}, {%r1, %r1}, {%r6146, %r6147, %r6148, %r6149, %r6150, %r6151, %r6152, %r6153};
	bar.warp.sync 	-1;
	wmma.mma.sync.aligned.row.col.m16n16k16.s32.s8.s8.s32 {%r6162, %r6163, %r6164, %r6165, %r6166, %r6167, %r6168, %r6169}, {%r1, %r1}, {%r1, %r1}, {%r6154, %r6155, %r6156, %r6157, %r6158, %r6159, %r6160, %r6161};
	bar.warp.sync 	-1;
	wmma.mma.sync.aligned.row.col.m16n16k16.s32.s8.s8.s32 {%r6170, %r6171, %r6172, %r6173, %r6174, %r6175, %r6176, %r6177}, {%r1, %r1}, {%r1, %r1}, {%r6162, %r6163, %r6164, %r6165, %r6166, %r6167, %r6168, %r6169};
	bar.warp.sync 	-1;
	wmma.mma.sync.aligned.row.col.m16n16k16.s32.s8.s8.s32 {%r6178, %r6179, %r6180, %r6181, %r6182, %r6183, %r6184, %r6185}, {%r1, %r1}, {%r1, %r1}, {%r6170, %r6171, %r6172, %r6173, %r6174, %r6175, %r6176, %r6177};
	bar.warp.sync 	-1;
	wmma.mma.sync.aligned.row.col.m16n16k16.s32.s8.s8.s32 {%r6186, %r6187, %r6188, %r6189, %r6190, %r6191, %r6192, %r6193}, {%r1, %r1}, {%r1, %r1}, {%r6178, %r6179, %r6180, %r6181, %r6182, %r6183, %r6184, %r6185};
	bar.warp.sync 	-1;
	wmma.mma.sync.aligned.row.col.m16n16k16.s32.s8.s8.s32 {%r6194, %r6195, %r6196, %r6197, %r6198, %r6199, %r6200, %r6201}, {%r1, %r1}, {%r1, %r1}, {%r6186, %r6187, %r6188, %r6189, %r6190, %r6191, %r6192, %r6193};
	bar.warp.sync 	-1;
	wmma.mma.sync.aligned.row.col.m16n16k16.s32.s8.s8.s32 {%r6202, %r6203, %r6204, %r6205, %r6206, %r6207, %r6208, %r6209}, {%r1, %r1}, {%r1, %r1}, {%r6194, %r6195, %r6196, %r6197, %r6198, %r6199, %r6200, %r6201};
	bar.warp.sync 	-1;
	wmma.mma.sync.aligned.row.col.m16n16k16.s32.s8.s8.s32 {%r6210, %r6211, %r6212, %r6213, %r6214, %r6215, %r6216, %r6217}, {%r1, %r1}, {%r1, %r1}, {%r6202, %r6203, %r6204, %r6205, %r6206, %r6207, %r6208, %r6209};
	bar.warp.sync 	-1;
	wmma.mma.sync.aligned.row.col.m16n16k16.s32.s8.s8.s32 {%r6218, %r6219, %r6220, %r6221, %r6222, %r6223, %r6224, %r6225}, {%r1, %r1}, {%r1, %r1}, {%r6210, %r6211, %r6212, %r6213, %r6214, %r6215, %r6216, %r6217};
	bar.warp.sync 	-1;
	wmma.mma.sync.aligned.row.col.m16n16k16.s32.s8.s8.s32 {%r6226, %r6227, %r6228, %r6229, %r6230, %r6231, %r6232, %r6233}, {%r1, %r1}, {%r1, %r1}, {%r6218, %r6219, %r6220, %r6221, %r6222, %r6223, %r6224, %r6225};
	bar.warp.sync 	-1;
	wmma.mma.sync.aligned.row.col.m16n16k16.s32.s8.s8.s32 {%r6234, %r6235, %r6236, %r6237, %r6238, %r6239, %r6240, %r6241}, {%r1, %r1}, {%r1, %r1}, {%r6226, %r6227, %r6228, %r6229, %r6230, %r6231, %r6232, %r6233};
	bar.warp.sync 	-1;
	wmma.mma.sync.aligned.row.col.m16n16k16.s32.s8.s8.s32 {%r6242, %r6243, %r6244, %r6245, %r6246, %r6247, %r6248, %r6249}, {%r1, %r1}, {%r1, %r1}, {%r6234, %r6235, %r6236, %r6237, %r6238, %r6239, %r6240, %r6241};
	bar.warp.sync 	-1;
	wmma.mma.sync.aligned.row.col.m16n16k16.s32.s8.s8.s32 {%r6250, %r6251, %r6252, %r6253, %r6254, %r6255, %r6256, %r6257}, {%r1, %r1}, {%r1, %r1}, {%r6242, %r6243, %r6244, %r6245, %r6246, %r6247, %r6248, %r6249};
	bar.warp.sync 	-1;
	wmma.mma.sync.aligned.row.col.m16n16k16.s32.s8.s8.s32 {%r6258, %r6259, %r6260, %r6261, %r6262, %r6263, %r6264, %r6265}, {%r1, %r1}, {%r1, %r1}, {%r6250, %r6251, %r6252, %r6253, %r6254, %r6255, %r6256, %r6257};
	bar.warp.sync 	-1;
	wmma.mma.sync.aligned.row.col.m16n16k16.s32.s8.s8.s32 {%r6266, %r6267, %r6268, %r6269, %r6270, %r6271, %r6272, %r6273}, {%r1, %r1}, {%r1, %r1}, {%r6258, %r6259, %r6260, %r6261, %r6262, %r6263, %r6264, %r6265};
	bar.warp.sync 	-1;
	wmma.mma.sync.aligned.row.col.m16n16k16.s32.s8.s8.s32 {%r6274, %r6275, %r6276, %r6277, %r6278, %r6279, %r6280, %r6281}, {%r1, %r1}, {%r1, %r1}, {%r6266, %r6267, %r6268, %r6269, %r6270, %r6271, %r6272, %r6273};
	bar.warp.sync 	-1;
	wmma.mma.sync.aligned.row.col.m16n16k16.s32.s8.s8.s32 {%r6282, %r6283, %r6284, %r6285, %r6286, %r6287, %r6288, %r6289}, {%r1, %r1}, {%r1, %r1}, {%r6274, %r6275, %r6276, %r6277, %r6278, %r6279, %r6280, %r6281};
	bar.warp.sync 	-1;
	wmma.mma.sync.aligned.row.col.m16n16k16.s32.s8.s8.s32 {%r6290, %r6291, %r6292, %r6293, %r6294, %r6295, %r6296, %r6297}, {%r1, %r1}, {%r1, %r1}, {%r6282, %r6283, %r6284, %r6285, %r6286, %r6287, %r6288, %r6289};
	bar.warp.sync 	-1;
	wmma.mma.sync.aligned.row.col.m16n16k16.s32.s8.s8.s32 {%r6298, %r6299, %r6300, %r6301, %r6302, %r6303, %r6304, %r6305}, {%r1, %r1}, {%r1, %r1}, {%r6290, %r6291, %r6292, %r6293, %r6294, %r6295, %r6296, %r6297};
	bar.warp.sync 	-1;
	wmma.mma.sync.aligned.row.col.m16n16k16.s32.s8.s8.s32 {%r6306, %r6307, %r6308, %r6309, %r6310, %r6311, %r6312, %r6313}, {%r1, %r1}, {%r1, %r1}, {%r6298, %r6299, %r6300, %r6301, %r6302, %r6303, %r6304, %r6305};
	bar.warp.sync 	-1;
	wmma.mma.sync.aligned.row.col.m16n16k16.s32.s8.s8.s32 {%r6314, %r6315, %r6316, %r6317, %r6318, %r6319, %r6320, %r6321}, {%r1, %r1}, {%r1, %r1}, {%r6306, %r6307, %r6308, %r6309, %r6310, %r6311, %r6312, %r6313};
	bar.warp.sync 	-1;
	wmma.mma.sync.aligned.row.col.m16n16k16.s32.s8.s8.s32 {%r6322, %r6323, %r6324, %r6325, %r6326, %r6327, %r6328, %r6329}, {%r1, %r1}, {%r1, %r1}, {%r6314, %r6315, %r6316, %r6317, %r6318, %r6319, %r6320, %r6321};
	bar.warp.sync 	-1;
	wmma.mma.sync.aligned.row.col.m16n16k16.s32.s8.s8.s32 {%r6330, %r6331, %r6332, %r6333, %r6334, %r6335, %r6336, %r6337}, {%r1, %r1}, {%r1, %r1}, {%r6322, %r6323, %r6324, %r6325, %r6326, %r6327, %r6328, %r6329};
	bar.warp.sync 	-1;
	wmma.mma.sync.aligned.row.col.m16n16k16.s32.s8.s8.s32 {%r6338, %r6339, %r6340, %r6341, %r6342, %r6343, %r6344, %r6345}, {%r1, %r1}, {%r1, %r1}, {%r6330, %r6331, %r6332, %r6333, %r6334, %r6335, %r6336, %r6337};
	bar.warp.sync 	-1;
	wmma.mma.sync.aligned.row.col.m16n16k16.s32.s8.s8.s32 {%r6346, %r6347, %r6348, %r6349, %r6350, %r6351, %r6352, %r6353}, {%r1, %r1}, {%r1, %r1}, {%r6338, %r6339, %r6340, %r6341, %r6342, %r6343, %r6344, %r6345};
	bar.warp.sync 	-1;
	wmma.mma.sync.aligned.row.col.m16n16k16.s32.s8.s8.s32 {%r6354, %r6355, %r6356, %r6357, %r6358, %r6359, %r6360, %r6361}, {%r1, %r1}, {%r1, %r1}, {%r6346, %r6347, %r6348, %r6349, %r6350, %r6351, %r6352, %r6353};
	bar.warp.sync 	-1;
	wmma.mma.sync.aligned.row.col.m16n16k16.s32.s8.s8.s32 {%r6362, %r6363, %r6364, %r6365, %r6366, %r6367, %r6368, %r6369}, {%r1, %r1}, {%r1, %r1}, {%r6354, %r6355, %r6356, %r6357, %r6358, %r6359, %r6360, %r6361};
	bar.warp.sync 	-1;
	wmma.mma.sync.aligned.row.col.m16n16k16.s32.s8.s8.s32 {%r6370, %r6371, %r6372, %r6373, %r6374, %r6375, %r6376, %r6377}, {%r1, %r1}, {%r1, %r1}, {%r6362, %r6363, %r6364, %r6365, %r6366, %r6367, %r6368, %r6369};
	bar.warp.sync 	-1;
	wmma.mma.sync.aligned.row.col.m16n16k16.s32.s8.s8.s32 {%r6378, %r6379, %r6380, %r6381, %r6382, %r6383, %r6384, %r6385}, {%r1, %r1}, {%r1, %r1}, {%r6370, %r6371, %r6372, %r6373, %r6374, %r6375, %r6376, %r6377};
	bar.warp.sync 	-1;
	wmma.mma.sync.aligned.row.col.m16n16k16.s32.s8.s8.s32 {%r6386, %r6387, %r6388, %r6389, %r6390, %r6391, %r6392, %r6393}, {%r1, %r1}, {%r1, %r1}, {%r6378, %r6379, %r6380, %r6381, %r6382, %r6383, %r6384, %r6385};
	bar.warp.sync 	-1;
	wmma.mma.sync.aligned.row.col.m16n16k16.s32.s8.s8.s32 {%r6394, %r6395, %r6396, %r6397, %r6398, %r6399, %r6400, %r6401}, {%r1, %r1}, {%r1, %r1}, {%r6386, %r6387, %r6388, %r6389, %r6390, %r6391, %r6392, %r6393};
	bar.warp.sync 	-1;
	wmma.mma.sync.aligned.row.col.m16n16k16.s32.s8.s8.s32 {%r6402, %r6403, %r6404, %r6405, %r6406, %r6407, %r6408, %r6409}, {%r1, %r1}, {%r1, %r1}, {%r6394, %r6395, %r6396, %r6397, %r6398, %r6399, %r6400, %r6401};
	bar.warp.sync 	-1;
	wmma.mma.sync.aligned.row.col.m16n16k16.s32.s8.s8.s32 {%r6410, %r6411, %r6412, %r6413, %r6414, %r6415, %r6416, %r6417}, {%r1, %r1}, {%r1, %r1}, {%r6402, %r6403, %r6404, %r6405, %r6406, %r6407, %r6408, %r6409};
	bar.warp.sync 	-1;
	wmma.mma.sync.aligned.row.col.m16n16k16.s32.s8.s8.s32 {%r6418, %r6419, %r6420, %r6421, %r6422, %r6423, %r6424, %r6425}, {%r1, %r1}, {%r1, %r1}, {%r6410, %r6411, %r6412, %r6413, %r6414, %r6415, %r6416, %r6417};
	bar.warp.sync 	-1;
	wmma.mma.sync.aligned.row.col.m16n16k16.s32.s8.s8.s32 {%r6426, %r6427, %r6428, %r6429, %r6430, %r6431, %r6432, %r6433}, {%r1, %r1}, {%r1, %r1}, {%r6418, %r6419, %r6420, %r6421, %r6422, %r6423, %r6424, %r6425};
	bar.warp.sync 	-1;
	wmma.mma.sync.aligned.row.col.m16n16k16.s32.s8.s8.s32 {%r6434, %r6435, %r6436, %r6437, %r6438, %r6439, %r6440, %r6441}, {%r1, %r1}, {%r1, %r1}, {%r6426, %r6427, %r6428, %r6429, %r6430, %r6431, %r6432, %r6433};
	bar.warp.sync 	-1;
	wmma.mma.sync.aligned.row.col.m16n16k16.s32.s8.s8.s32 {%r6442, %r6443, %r6444, %r6445, %r6446, %r6447, %r6448, %r6449}, {%r1, %r1}, {%r1, %r1}, {%r6434, %r6435, %r6436, %r6437, %r6438, %r6439, %r6440, %r6441};
	bar.warp.sync 	-1;
	wmma.mma.sync.aligned.row.col.m16n16k16.s32.s8.s8.s32 {%r6450, %r6451, %r6452, %r6453, %r6454, %r6455, %r6456, %r6457}, {%r1, %r1}, {%r1, %r1}, {%r6442, %r6443, %r6444, %r6445, %r6446, %r6447, %r6448, %r6449};
	bar.warp.sync 	-1;
	wmma.mma.sync.aligned.row.col.m16n16k16.s32.s8.s8.s32 {%r6458, %r6459, %r6460, %r6461, %r6462, %r6463, %r6464, %r6465}, {%r1, %r1}, {%r1, %r1}, {%r6450, %r6451, %r6452, %r6453, %r6454, %r6455, %r6456, %r6457};
	bar.warp.sync 	-1;
	wmma.mma.sync.aligned.row.col.m16n16k16.s32.s8.s8.s32 {%r6466, %r6467, %r6468, %r6469, %r6470, %r6471, %r6472, %r6473}, {%r1, %r1}, {%r1, %r1}, {%r6458, %r6459, %r6460, %r6461, %r6462, %r6463, %r6464, %r6465};
	bar.warp.sync 	-1;
	wmma.mma.sync.aligned.row.col.m16n16k16.s32.s8.s8.s32 {%r6474, %r6475, %r6476, %r6477, %r6478, %r6479, %r6480, %r6481}, {%r1, %r1}, {%r1, %r1}, {%r6466, %r6467, %r6468, %r6469, %r6470, %r6471, %r6472, %r6473};
	bar.warp.sync 	-1;
	wmma.mma.sync.aligned.row.col.m16n16k16.s32.s8.s8.s32 {%r6482, %r6483, %r6484, %r6485, %r6486, %r6487, %r6488, %r6489}, {%r1, %r1}, {%r1, %r1}, {%r6474, %r6475, %r6476, %r6477, %r6478, %r6479, %r6480, %r6481};
	bar.warp.sync 	-1;
	wmma.mma.sync.aligned.row.col.m16n16k16.s32.s8.s8.s32 {%r6490, %r6491, %r6492, %r6493, %r6494, %r6495, %r6496, %r6497}, {%r1, %r1}, {%r1, %r1}, {%r6482, %r6483, %r6484, %r6485, %r6486, %r6487, %r6488, %r6489};
	bar.warp.sync 	-1;
	wmma.mma.sync.aligned.row.col.m16n16k16.s32.s8.s8.s32 {%r6498, %r6499, %r6500, %r6501, %r6502, %r6503, %r6504, %r6505}, {%r1, %r1}, {%r1, %r1}, {%r6490, %r6491, %r6492, %r6493, %r6494, %r6495, %r6496, %r6497};
	bar.warp.sync 	-1;
	wmma.mma.sync.aligned.row.col.m16n16k16.s32.s8.s8.s32 {%r6506, %r6507, %r6508, %r6509, %r6510, %r6511, %r6512, %r6513}, {%r1, %r1}, {%r1, %r1}, {%r6498, %r6499, %r6500, %r6501, %r6502, %r6503, %r6504, %r6505};
	bar.warp.sync 	-1;
	wmma.mma.sync.aligned.row.col.m16n16k16.s32.s8.s8.s32 {%r6514, %r6515, %r6516, %r6517, %r6518, %r6519, %r6520, %r6521}, {%r1, %r1}, {%r1, %r1}, {%r6506, %r6507, %r6508, %r6509, %r6510, %r6511, %r6512, %r6513};
	bar.warp.sync 	-1;
	wmma.mma.sync.aligned.row.col.m16n16k16.s32.s8.s8.s32 {%r6522, %r6523, %r6524, %r6525, %r6526, %r6527, %r6528, %r6529}, {%r1, %r1}, {%r1, %r1}, {%r6514, %r6515, %r6516, %r6517, %r6518, %r6519, %r6520, %r6521};
	bar.warp.sync 	-1;
	wmma.mma.sync.aligned.row.col.m16n16k16.s32.s8.s8.s32 {%r6530, %r6531, %r6532, %r6533, %r6534, %r6535, %r6536, %r6537}, {%r1, %r1}, {%r1, %r1}, {%r6522, %r6523, %r6524, %r6525, %r6526, %r6527, %r6528, %r6529};
	bar.warp.sync 	-1;
	wmma.mma.sync.aligned.row.col.m16n16k16.s32.s8.s8.s32 {%r6538, %r6539, %r6540, %r6541, %r6542, %r6543, %r6544, %r6545}, {%r1, %r1}, {%r1, %r1}, {%r6530, %r6531, %r6532, %r6533, %r6534, %r6535, %r6536, %r6537};
	bar.warp.sync 	-1;
	wmma.mma.sync.aligned.row.col.m16n16k16.s32.s8.s8.s32 {%r6546, %r6547, %r6548, %r6549, %r6550, %r6551, %r6552, %r6553}, {%r1, %r1}, {%r1, %r1}, {%r6538, %r6539, %r6540, %r6541, %r6542, %r6543, %r6544, %r6545};
	bar.warp.sync 	-1;
	wmma.mma.sync.aligned.row.col.m16n16k16.s32.s8.s8.s32 {%r6554, %r6555, %r6556, %r6557, %r6558, %r6559, %r6560, %r6561}, {%r1, %r1}, {%r1, %r1}, {%r6546, %r6547, %r6548, %r6549, %r6550, %r6551, %r6552, %r6553};
	bar.warp.sync 	-1;
	wmma.mma.sync.aligned.row.col.m16n16k16.s32.s8.s8.s32 {%r6562, %r6563, %r6564, %r6565, %r6566, %r6567, %r6568, %r6569}, {%r1, %r1}, {%r1, %r1}, {%r6554, %r6555, %r6556, %r6557, %r6558, %r6559, %r6560, %r6561};
	bar.warp.sync 	-1;
	wmma.mma.sync.aligned.row.col.m16n16k16.s32.s8.s8.s32 {%r6570, %r6571, %r6572, %r6573, %r6574, %r6575, %r6576, %r6577}, {%r1, %r1}, {%r1, %r1}, {%r6562, %r6563, %r6564, %r6565, %r6566, %r6567, %r6568, %r6569};
	bar.warp.sync 	-1;
	wmma.mma.sync.aligned.row.col.m16n16k16.s32.s8.s8.s32 {%r6578, %r6579, %r6580, %r6581, %r6582, %r6583, %r6584, %r6585}, {%r1, %r1}, {%r1, %r1}, {%r6570, %r6571, %r6572, %r6573, %r6574, %r6575, %r6576, %r6577};
	bar.warp.sync 	-1;
	wmma.mma.sync.aligned.row.col.m16n16k16.s32.s8.s8.s32 {%r6586, %r6587, %r6588, %r6589, %r6590, %r6591, %r6592, %r6593}, {%r1, %r1}, {%r1, %r1}, {%r6578, %r6579, %r6580, %r6581, %r6582, %r6583, %r6584, %r6585};
	bar.warp.sync 	-1;
	wmma.mma.sync.aligned.row.col.m16n16k16.s32.s8.s8.s32 {%r6594, %r6595, %r6596, %r6597, %r6598, %r6599, %r6600, %r6601}, {%r1, %r1}, {%r1, %r1}, {%r6586, %r6587, %r6588, %r6589, %r6590, %r6591, %r6592, %r6593};
	bar.warp.sync 	-1;
	wmma.mma.sync.aligned.row.col.m16n16k16.s32.s8.s8.s32 {%r6602, %r6603, %r6604, %r6605, %r6606, %r6607, %r6608, %r6609}, {%r1, %r1}, {%r1, %r1}, {%r6594, %r6595, %r6596, %r6597, %r6598, %r6599, %r6600, %r6601};
	bar.warp.sync 	-1;
	wmma.mma.sync.aligned.row.col.m16n16k16.s32.s8.s8.s32 {%r6610, %r6611, %r6612, %r6613, %r6614, %r6615, %r6616, %r6617}, {%r1, %r1}, {%r1, %r1}, {%r6602, %r6603, %r6604, %r6605, %r6606, %r6607, %r6608, %r6609};
	bar.warp.sync 	-1;
	wmma.mma.sync.aligned.row.col.m16n16k16.s32.s8.s8.s32 {%r6618, %r6619, %r6620, %r6621, %r6622, %r6623, %r6624, %r6625}, {%r1, %r1}, {%r1, %r1}, {%r6610, %r6611, %r6612, %r6613, %r6614, %r6615, %r6616, %r6617};
	bar.warp.sync 	-1;
	wmma.mma.sync.aligned.row.col.m16n16k16.s32.s8.s8.s32 {%r6626, %r6627, %r6628, %r6629, %r6630, %r6631, %r6632, %r6633}, {%r1, %r1}, {%r1, %r1}, {%r6618, %r6619, %r6620, %r6621, %r6622, %r6623, %r6624, %r6625};
	bar.warp.sync 	-1;
	wmma.mma.sync.aligned.row.col.m16n16k16.s32.s8.s8.s32 {%r6634, %r6635, %r6636, %r6637, %r6638, %r6639, %r6640, %r6641}, {%r1, %r1}, {%r1, %r1}, {%r6626, %r6627, %r6628, %r6629, %r6630, %r6631, %r6632, %r6633};
	bar.warp.sync 	-1;
	wmma.mma.sync.aligned.row.col.m16n16k16.s32.s8.s8.s32 {%r6642, %r6643, %r6644, %r6645, %r6646, %r6647, %r6648, %r6649}, {%r1, %r1}, {%r1, %r1}, {%r6634, %r6635, %r6636, %r6637, %r6638, %r6639, %r6640, %r6641};
	bar.warp.sync 	-1;
	wmma.mma.sync.aligned.row.col.m16n16k16.s32.s8.s8.s32 {%r6650, %r6651, %r6652, %r6653, %r6654, %r6655, %r6656, %r6657}, {%r1, %r1}, {%r1, %r1}, {%r6642, %r6643, %r6644, %r6645, %r6646, %r6647, %r6648, %r6649};
	bar.warp.sync 	-1;
	wmma.mma.sync.aligned.row.col.m16n16k16.s32.s8.s8.s32 {%r6658, %r6659, %r6660, %r6661, %r6662, %r6663, %r6664, %r6665}, {%r1, %r1}, {%r1, %r1}, {%r6650, %r6651, %r6652, %r6653, %r6654, %r6655, %r6656, %r6657};
	bar.warp.sync 	-1;
	wmma.mma.sync.aligned.row.col.m16n16k16.s32.s8.s8.s32 {%r6666, %r6667, %r6668, %r6669, %r6670, %r6671, %r6672, %r6673}, {%r1, %r1}, {%r1, %r1}, {%r6658, %r6659, %r6660, %r6661, %r6662, %r6663, %r6664, %r6665};
	bar.warp.sync 	-1;
	wmma.mma.sync.aligned.row.col.m16n16k16.s32.s8.s8.s32 {%r6674, %r6675, %r6676, %r6677, %r6678, %r6679, %r6680, %r6681}, {%r1, %r1}, {%r1, %r1}, {%r6666, %r6667, %r6668, %r6669, %r6670, %r6671, %r6672, %r6673};
	bar.warp.sync 	-1;
	wmma.mma.sync.aligned.row.col.m16n16k16.s32.s8.s8.s32 {%r6682, %r6683, %r6684, %r6685, %r6686, %r6687, %r6688, %r6689}, {%r1, %r1}, {%r1, %r1}, {%r6674, %r6675, %r6676, %r6677, %r6678, %r6679, %r6680, %r6681};
	bar.warp.sync 	-1;
	wmma.mma.sync.aligned.row.col.m16n16k16.s32.s8.s8.s32 {%r6690, %r6691, %r6692, %r6693, %r6694, %r6695, %r6696, %r6697}, {%r1, %r1}, {%r1, %r1}, {%r6682, %r6683, %r6684, %r6685, %r6686, %r6687, %r6688, %r6689};
	bar.warp.sync 	-1;
	wmma.mma.sync.aligned.row.col.m16n16k16.s32.s8.s8.s32 {%r6698, %r6699, %r6700, %r6701, %r6702, %r6703, %r6704, %r6705}, {%r1, %r1}, {%r1, %r1}, {%r6690, %r6691, %r6692, %r6693, %r6694, %r6695, %r6696, %r6697};
	bar.warp.sync 	-1;
	wmma.mma.sync.aligned.row.col.m16n16k16.s32.s8.s8.s32 {%r6706, %r6707, %r6708, %r6709, %r6710, %r6711, %r6712, %r6713}, {%r1, %r1}, {%r1, %r1}, {%r6698, %r6699, %r6700, %r6701, %r6702, %r6703, %r6704, %r6705};
	bar.warp.sync 	-1;
	wmma.mma.sync.aligned.row.col.m16n16k16.s32.s8.s8.s32 {%r6714, %r6715, %r6716, %r6717, %r6718, %r6719, %r6720, %r6721}, {%r1, %r1}, {%r1, %r1}, {%r6706, %r6707, %r6708, %r6709, %r6710, %r6711, %r6712, %r6713};
	bar.warp.sync 	-1;
	wmma.mma.sync.aligned.row.col.m16n16k16.s32.s8.s8.s32 {%r6722, %r6723, %r6724, %r6725, %r6726, %r6727, %r6728, %r6729}, {%r1, %r1}, {%r1, %r1}, {%r6714, %r6715, %r6716, %r6717, %r6718, %r6719, %r6720, %r6721};
	bar.warp.sync 	-1;
	wmma.mma.sync.aligned.row.col.m16n16k16.s32.s8.s8.s32 {%r6730, %r6731, %r6732, %r6733, %r6734, %r6735, %r6736, %r6737}, {%r1, %r1}, {%r1, %r1}, {%r6722, %r6723, %r6724, %r6725, %r6726, %r6727, %r6728, %r6729};
	bar.warp.sync 	-1;
	wmma.mma.sync.aligned.row.col.m16n16k16.s32.s8.s8.s32 {%r6738, %r6739, %r6740, %r6741, %r6742, %r6743, %r6744, %r6745}, {%r1, %r1}, {%r1, %r1}, {%r6730, %r6731, %r6732, %r6733, %r6734, %r6735, %r6736, %r6737};
	bar.warp.sync 	-1;
	wmma.mma.sync.aligned.row.col.m16n16k16.s32.s8.s8.s32 {%r6746, %r6747, %r6748, %r6749, %r6750, %r6751, %r6752, %r6753}, {%r1, %r1}, {%r1, %r1}, {%r6738, %r6739, %r6740, %r6741, %r6742, %r6743, %r6744, %r6745};
	bar.warp.sync 	-1;
	wmma.mma.sync.aligned.row.col.m16n16k16.s32.s8.s8.s32 {%r6754, %r6755, %r6756, %r6757, %r6758, %r6759, %r6760, %r6761}, {%r1, %r1}, {%r1, %r1}, {%r6746, %r6747, %r6748, %r6749, %r6750, %r6751, %r6752, %r6753};
	bar.warp.sync 	-1;
	wmma.mma.sync.aligned.row.col.m16n16k16.s32.s8.s8.s32 {%r6762, %r6763, %r6764, %r6765, %r6766, %r6767, %r6768, %r6769}, {%r1, %r1}, {%r1, %r1}, {%r6754, %r6755, %r6756, %r6757, %r6758, %r6759, %r6760, %r6761};
	bar.warp.sync 	-1;
	wmma.mma.sync.aligned.row.col.m16n16k16.s32.s8.s8.s32 {%r6770, %r6771, %r6772, %r6773, %r6774, %r6775, %r6776, %r6777}, {%r1, %r1}, {%r1, %r1}, {%r6762, %r6763, %r6764, %r6765, %r6766, %r6767, %r6768, %r6769};
	bar.warp.sync 	-1;
	wmma.mma.sync.aligned.row.col.m16n16k16.s32.s8.s8.s32 {%r6778, %r6779, %r6780, %r6781, %r6782, %r6783, %r6784, %r6785}, {%r1, %r1}, {%r1, %r1}, {%r6770, %r6771, %r6772, %r6773, %r6774, %r6775, %r6776, %r6777};
	bar.warp.sync 	-1;
	wmma.mma.sync.aligned.row.col.m16n16k16.s32.s8.s8.s32 {%r6786, %r6787, %r6788, %r6789, %r6790, %r6791, %r6792, %r6793}, {%r1, %r1}, {%r1, %r1}, {%r6778, %r6779, %r6780, %r6781, %r6782, %r6783, %r6784, %r6785};
	bar.warp.sync 	-1;
	wmma.mma.sync.aligned.row.col.m16n16k16.s32.s8.s8.s32 {%r6794, %r6795, %r6796, %r6797, %r6798, %r6799, %r6800, %r6801}, {%r1, %r1}, {%r1, %r1}, {%r6786, %r6787, %r6788, %r6789, %r6790, %r6791, %r6792, %r6793};
	bar.warp.sync 	-1;
	wmma.mma.sync.aligned.row.col.m16n16k16.s32.s8.s8.s32 {%r6802, %r6803, %r6804, %r6805, %r6806, %r6807, %r6808, %r6809}, {%r1, %r1}, {%r1, %r1}, {%r6794, %r6795, %r6796, %r6797, %r6798, %r6799, %r6800, %r6801};
	bar.warp.sync 	-1;
	wmma.mma.sync.aligned.row.col.m16n16k16.s32.s8.s8.s32 {%r6810, %r6811, %r6812, %r6813, %r6814, %r6815, %r6816, %r6817}, {%r1, %r1}, {%r1, %r1}, {%r6802, %r6803, %r6804, %r6805, %r6806, %r6807, %r6808, %r6809};
	bar.warp.sync 	-1;
	wmma.mma.sync.aligned.row.col.m16n16k16.s32.s8.s8.s32 {%r6818, %r6819, %r6820, %r6821, %r6822, %r6823, %r6824, %r6825}, {%r1, %r1}, {%r1, %r1}, {%r6810, %r6811, %r6812, %r6813, %r6814, %r6815, %r6816, %r6817};
	bar.warp.sync 	-1;
	wmma.mma.sync.aligned.row.col.m16n16k16.s32.s8.s8.s32 {%r6826, %r6827, %r6828, %r6829, %r6830, %r6831, %r6832, %r6833}, {%r1, %r1}, {%r1, %r1}, {%r6818, %r6819, %r6820, %r6821, %r6822, %r6823, %r6824, %r6825};
	bar.warp.sync 	-1;
	wmma.mma.sync.aligned.row.col.m16n16k16.s32.s8.s8.s32 {%r6834, %r6835, %r6836, %r6837, %r6838, %r6839, %r6840, %r6841}, {%r1, %r1}, {%r1, %r1}, {%r6826, %r6827, %r6828, %r6829, %r6830, %r6831, %r6832, %r6833};
	bar.warp.sync 	-1;
	wmma.mma.sync.aligned.row.col.m16n16k16.s32.s8.s8.s32 {%r6842, %r6843, %r6844, %r6845, %r6846, %r6847, %r6848, %r6849}, {%r1, %r1}, {%r1, %r1}, {%r6834, %r6835, %r6836, %r6837, %r6838, %r6839, %r6840, %r6841};
	bar.warp.sync 	-1;
	wmma.mma.sync.aligned.row.col.m16n16k16.s32.s8.s8.s32 {%r6850, %r6851, %r6852, %r6853, %r6854, %r6855, %r6856, %r6857}, {%r1, %r1}, {%r1, %r1}, {%r6842, %r6843, %r6844, %r6845, %r6846, %r6847, %r6848, %r6849};
	bar.warp.sync 	-1;
	wmma.mma.sync.aligned.row.col.m16n16k16.s32.s8.s8.s32 {%r6858, %r6859, %r6860, %r6861, %r6862, %r6863, %r6864, %r6865}, {%r1, %r1}, {%r1, %r1}, {%r6850, %r6851, %r6852, %r6853, %r6854, %r6855, %r6856, %r6857};
	bar.warp.sync 	-1;
	wmma.mma.sync.aligned.row.col.m16n16k16.s32.s8.s8.s32 {%r6866, %r6867, %r6868, %r6869, %r6870, %r6871, %r6872, %r6873}, {%r1, %r1}, {%r1, %r1}, {%r6858, %r6859, %r6860, %r6861, %r6862, %r6863, %r6864, %r6865};
	bar.warp.sync 	-1;
	wmma.mma.sync.aligned.row.col.m16n16k16.s32.s8.s8.s32 {%r6874, %r6875, %r6876, %r6877, %r6878, %r6879, %r6880, %r6881}, {%r1, %r1}, {%r1, %r1}, {%r6866, %r6867, %r6868, %r6869, %r6870, %r6871, %r6872, %r6873};
	bar.warp.sync 	-1;
	wmma.mma.sync.aligned.row.col.m16n16k16.s32.s8.s8.s32 {%r6882, %r6883, %r6884, %r6885, %r6886, %r6887, %r6888, %r6889}, {%r1, %r1}, {%r1, %r1}, {%r6874, %r6875, %r6876, %r6877, %r6878, %r6879, %r6880, %r6881};
	bar.warp.sync 	-1;
	wmma.mma.sync.aligned.row.col.m16n16k16.s32.s8.s8.s32 {%r6890, %r6891, %r6892, %r6893, %r6894, %r6895, %r6896, %r6897}, {%r1, %r1}, {%r1, %r1}, {%r6882, %r6883, %r6884, %r6885, %r6886, %r6887, %r6888, %r6889};
	bar.warp.sync 	-1;
	wmma.mma.sync.aligned.row.col.m16n16k16.s32.s8.s8.s32 {%r6898, %r6899, %r6900, %r6901, %r6902, %r6903, %r6904, %r6905}, {%r1, %r1}, {%r1, %r1}, {%r6890, %r6891, %r6892, %r6893, %r6894, %r6895, %r6896, %r6897};
	bar.warp.sync 	-1;
	wmma.mma.sync.aligned.row.col.m16n16k16.s32.s8.s8.s32 {%r6906, %r6907, %r6908, %r6909, %r6910, %r6911, %r6912, %r6913}, {%r1, %r1}, {%r1, %r1}, {%r6898, %r6899, %r6900, %r6901, %r6902, %r6903, %r6904, %r6905};
	bar.warp.sync 	-1;
	wmma.mma.sync.aligned.row.col.m16n16k16.s32.s8.s8.s32 {%r6914, %r6915, %r6916, %r6917, %r6918, %r6919, %r6920, %r6921}, {%r1, %r1}, {%r1, %r1}, {%r6906, %r6907, %r6908, %r6909, %r6910, %r6911, %r6912, %r6913};
	bar.warp.sync 	-1;
	wmma.mma.sync.aligned.row.col.m16n16k16.s32.s8.s8.s32 {%r6922, %r6923, %r6924, %r6925, %r6926, %r6927, %r6928, %r6929}, {%r1, %r1}, {%r1, %r1}, {%r6914, %r6915, %r6916, %r6917, %r6918, %r6919, %r6920, %r6921};
	bar.warp.sync 	-1;
	wmma.mma.sync.aligned.row.col.m16n16k16.s32.s8.s8.s32 {%r6930, %r6931, %r6932, %r6933, %r6934, %r6935, %r6936, %r6937}, {%r1, %r1}, {%r1, %r1}, {%r6922, %r6923, %r6924, %r6925, %r6926, %r6927, %r6928, %r6929};
	bar.warp.sync 	-1;
	wmma.mma.sync.aligned.row.col.m16n16k16.s32.s8.s8.s32 {%r6938, %r6939, %r6940, %r6941, %r6942, %r6943, %r6944, %r6945}, {%r1, %r1}, {%r1, %r1}, {%r6930, %r6931, %r6932, %r6933, %r6934, %r6935, %r6936, %r6937};
	bar.warp.sync 	-1;
	wmma.mma.sync.aligned.row.col.m16n16k16.s32.s8.s8.s32 {%r6946, %r6947, %r6948, %r6949, %r6950, %r6951, %r6952, %r6953}, {%r1, %r1}, {%r1, %r1}, {%r6938, %r6939, %r6940, %r6941, %r6942, %r6943, %r6944, %r6945};
	bar.warp.sync 	-1;
	wmma.mma.sync.aligned.row.col.m16n16k16.s32.s8.s8.s32 {%r6954, %r6955, %r6956, %r6957, %r6958, %r6959, %r6960, %r6961}, {%r1, %r1}, {%r1, %r1}, {%r6946, %r6947, %r6948, %r6949, %r6950, %r6951, %r6952, %r6953};
	bar.warp.sync 	-1;
	wmma.mma.sync.aligned.row.col.m16n16k16.s32.s8.s8.s32 {%r6962, %r6963, %r6964, %r6965, %r6966, %r6967, %r6968, %r6969}, {%r1, %r1}, {%r1, %r1}, {%r6954, %r6955, %r6956, %r6957, %r6958, %r6959, %r6960, %r6961};
	bar.warp.sync 	-1;
	wmma.mma.sync.aligned.row.col.m16n16k16.s32.s8.s8.s32 {%r6970, %r6971, %r6972, %r6973, %r6974, %r6975, %r6976, %r6977}, {%r1, %r1}, {%r1, %r1}, {%r6962, %r6963, %r6964, %r6965, %r6966, %r6967, %r6968, %r6969};
	bar.warp.sync 	-1;
	wmma.mma.sync.aligned.row.col.m16n16k16.s32.s8.s8.s32 {%r6978, %r6979, %r6980, %r6981, %r6982, %r6983, %r6984, %r6985}, {%r1, %r1}, {%r1, %r1}, {%r6970, %r6971, %r6972, %r6973, %r6974, %r6975, %r6976, %r6977};
	bar.warp.sync 	-1;
	wmma.mma.sync.aligned.row.col.m16n16k16.s32.s8.s8.s32 {%r6986, %r6987, %r6988, %r6989, %r6990, %r6991, %r6992, %r6993}, {%r1, %r1}, {%r1, %r1}, {%r6978, %r6979, %r6980, %r6981, %r6982, %r6983, %r6984, %r6985};
	bar.warp.sync 	-1;
	wmma.mma.sync.aligned.row.col.m16n16k16.s32.s8.s8.s32 {%r6994, %r6995, %r6996, %r6997, %r6998, %r6999, %r7000, %r7001}, {%r1, %r1}, {%r1, %r1}, {%r6986, %r6987, %r6988, %r6989, %r6990, %r6991, %r6992, %r6993};
	bar.warp.sync 	-1;
	wmma.mma.sync.aligned.row.col.m16n16k16.s32.s8.s8.s32 {%r7002, %r7003, %r7004, %r7005, %r7006, %r7007, %r7008, %r7009}, {%r1, %r1}, {%r1, %r1}, {%r6994, %r6995, %r6996, %r6997, %r6998, %r6999, %r7000, %r7001};
	bar.warp.sync 	-1;
	wmma.mma.sync.aligned.row.col.m16n16k16.s32.s8.s8.s32 {%r7010, %r7011, %r7012, %r7013, %r7014, %r7015, %r7016, %r7017}, {%r1, %r1}, {%r1, %r1}, {%r7002, %r7003, %r7004, %r7005, %r7006, %r7007, %r7008, %r7009};
	bar.warp.sync 	-1;
	wmma.mma.sync.aligned.row.col.m16n16k16.s32.s8.s8.s32 {%r7018, %r7019, %r7020, %r7021, %r7022, %r7023, %r7024, %r7025}, {%r1, %r1}, {%r1, %r1}, {%r7010, %r7011, %r7012, %r7013, %r7014, %r7015, %r7016, %r7017};
	bar.warp.sync 	-1;
	wmma.mma.sync.aligned.row.col.m16n16k16.s32.s8.s8.s32 {%r7026, %r7027, %r7028, %r7029, %r7030, %r7031, %r7032, %r7033}, {%r1, %r1}, {%r1, %r1}, {%r7018, %r7019, %r7020, %r7021, %r7022, %r7023, %r7024, %r7025};
	bar.warp.sync 	-1;
	wmma.mma.sync.aligned.row.col.m16n16k16.s32.s8.s8.s32 {%r7034, %r7035, %r7036, %r7037, %r7038, %r7039, %r7040, %r7041}, {%r1, %r1}, {%r1, %r1}, {%r7026, %r7027, %r7028, %r7029, %r7030, %r7031, %r7032, %r7033};
	bar.warp.sync 	-1;
	wmma.mma.sync.aligned.row.col.m16n16k16.s32.s8.s8.s32 {%r7042, %r7043, %r7044, %r7045, %r7046, %r7047, %r7048, %r7049}, {%r1, %r1}, {%r1, %r1}, {%r7034, %r7035, %r7036, %r7037, %r7038, %r7039, %r7040, %r7041};
	bar.warp.sync 	-1;
	wmma.mma.sync.aligned.row.col.m16n16k16.s32.s8.s8.s32 {%r7050, %r7051, %r7052, %r7053, %r7054, %r7055, %r7056, %r7057}, {%r1, %r1}, {%r1, %r1}, {%r7042, %r7043, %r7044, %r7045, %r7046, %r7047, %r7048, %r7049};
	bar.warp.sync 	-1;
	wmma.mma.sync.aligned.row.col.m16n16k16.s32.s8.s8.s32 {%r7058, %r7059, %r7060, %r7061, %r7062, %r7063, %r7064, %r7065}, {%r1, %r1}, {%r1, %r1}, {%r7050, %r7051, %r7052, %r7053, %r7054, %r7055, %r7056, %r7057};
	bar.warp.sync 	-1;
	wmma.mma.sync.aligned.row.col.m16n16k16.s32.s8.s8.s32 {%r7066, %r7067, %r7068, %r7069, %r7070, %r7071, %r7072, %r7073}, {%r1, %r1}, {%r1, %r1}, {%r7058, %r7059, %r7060, %r7061, %r7062, %r7063, %r7064, %r7065};
	bar.warp.sync 	-1;
	wmma.mma.sync.aligned.row.col.m16n16k16.s32.s8.s8.s32 {%r7074, %r7075, %r7076, %r7077, %r7078, %r7079, %r7080, %r7081}, {%r1, %r1}, {%r1, %r1}, {%r7066, %r7067, %r7068, %r7069, %r7070, %r7071, %r7072, %r7073};
	bar.warp.sync 	-1;
	wmma.mma.sync.aligned.row.col.m16n16k16.s32.s8.s8.s32 {%r7082, %r7083, %r7084, %r7085, %r7086, %r7087, %r7088, %r7089}, {%r1, %r1}, {%r1, %r1}, {%r7074, %r7075, %r7076, %r7077, %r7078, %r7079, %r7080, %r7081};
	bar.warp.sync 	-1;
	wmma.mma.sync.aligned.row.col.m16n16k16.s32.s8.s8.s32 {%r7090, %r7091, %r7092, %r7093, %r7094, %r7095, %r7096, %r7097}, {%r1, %r1}, {%r1, %r1}, {%r7082, %r7083, %r7084, %r7085, %r7086, %r7087, %r7088, %r7089};
	bar.warp.sync 	-1;
	wmma.mma.sync.aligned.row.col.m16n16k16.s32.s8.s8.s32 {%r7098, %r7099, %r7100, %r7101, %r7102, %r7103, %r7104, %r7105}, {%r1, %r1}, {%r1, %r1}, {%r7090, %r7091, %r7092, %r7093, %r7094, %r7095, %r7096, %r7097};
	bar.warp.sync 	-1;
	wmma.mma.sync.aligned.row.col.m16n16k16.s32.s8.s8.s32 {%r7106, %r7107, %r7108, %r7109, %r7110, %r7111, %r7112, %r7113}, {%r1, %r1}, {%r1, %r1}, {%r7098, %r7099, %r7100, %r7101, %r7102, %r7103, %r7104, %r7105};
	bar.warp.sync 	-1;
	wmma.mma.sync.aligned.row.col.m16n16k16.s32.s8.s8.s32 {%r7114, %r7115, %r7116, %r7117, %r7118, %r7119, %r7120, %r7121}, {%r1, %r1}, {%r1, %r1}, {%r7106, %r7107, %r7108, %r7109, %r7110, %r7111, %r7112, %r7113};
	bar.warp.sync 	-1;
	wmma.mma.sync.aligned.row.col.m16n16k16.s32.s8.s8.s32 {%r7122, %r7123, %r7124, %r7125, %r7126, %r7127, %r7128, %r7129}, {%r1, %r1}, {%r1, %r1}, {%r7114, %r7115, %r7116, %r7117, %r7118, %r7119, %r7120, %r7121};
	bar.warp.sync 	-1;
	wmma.mma.sync.aligned.row.col.m16n16k16.s32.s8.s8.s32 {%r7130, %r7131, %r7132, %r7133, %r7134, %r7135, %r7136, %r7137}, {%r1, %r1}, {%r1, %r1}, {%r7122, %r7123, %r7124, %r7125, %r7126, %r7127, %r7128, %r7129};
	bar.warp.sync 	-1;
	wmma.mma.sync.aligned.row.col.m16n16k16.s32.s8.s8.s32 {%r7138, %r7139, %r7140, %r7141, %r7142, %r7143, %r7144, %r7145}, {%r1, %r1}, {%r1, %r1}, {%r7130, %r7131, %r7132, %r7133, %r7134, %r7135, %r7136, %r7137};
	bar.warp.sync 	-1;
	wmma.mma.sync.aligned.row.col.m16n16k16.s32.s8.s8.s32 {%r7146, %r7147, %r7148, %r7149, %r7150, %r7151, %r7152, %r7153}, {%r1, %r1}, {%r1, %r1}, {%r7138, %r7139, %r7140, %r7141, %r7142, %r7143, %r7144, %r7145};
	bar.warp.sync 	-1;
	wmma.mma.sync.aligned.row.col.m16n16k16.s32.s8.s8.s32 {%r7154, %r7155, %r7156, %r7157, %r7158, %r7159, %r7160, %r7161}, {%r1, %r1}, {%r1, %r1}, {%r7146, %r7147, %r7148, %r7149, %r7150, %r7151, %r7152, %r7153};
	bar.warp.sync 	-1;
	wmma.mma.sync.aligned.row.col.m16n16k16.s32.s8.s8.s32 {%r7162, %r7163, %r7164, %r7165, %r7166, %r7167, %r7168, %r7169}, {%r1, %r1}, {%r1, %r1}, {%r7154, %r7155, %r7156, %r7157, %r7158, %r7159, %r7160, %r7161};
	bar.warp.sync 	-1;
	wmma.mma.sync.aligned.row.col.m16n16k16.s32.s8.s8.s32 {%r7170, %r7171, %r7172, %r7173, %r7174, %r7175, %r7176, %r7177}, {%r1, %r1}, {%r1, %r1}, {%r7162, %r7163, %r7164, %r7165, %r7166, %r7167, %r7168, %r7169};
	bar.warp.sync 	-1;
	wmma.mma.sync.aligned.row.col.m16n16k16.s32.s8.s8.s32 {%r7178, %r7179, %r7180, %r7181, %r7182, %r7183, %r7184, %r7185}, {%r1, %r1}, {%r1, %r1}, {%r7170, %r7171, %r7172, %r7173, %r7174, %r7175, %r7176, %r7177};
	bar.warp.sync 	-1;
	wmma.mma.sync.aligned.row.col.m16n16k16.s32.s8.s8.s32 {%r7186, %r7187, %r7188, %r7189, %r7190, %r7191, %r7192, %r7193}, {%r1, %r1}, {%r1, %r1}, {%r7178, %r7179, %r7180, %r7181, %r7182, %r7183, %r7184, %r7185};
	bar.warp.sync 	-1;
	wmma.mma.sync.aligned.row.col.m16n16k16.s32.s8.s8.s32 {%r7194, %r7195, %r7196, %r7197, %r7198, %r7199, %r7200, %r7201}, {%r1, %r1}, {%r1, %r1}, {%r7186, %r7187, %r7188, %r7189, %r7190, %r7191, %r7192, %r7193};
	bar.warp.sync 	-1;
	wmma.mma.sync.aligned.row.col.m16n16k16.s32.s8.s8.s32 {%r7202, %r7203, %r7204, %r7205, %r7206, %r7207, %r7208, %r7209}, {%r1, %r1}, {%r1, %r1}, {%r7194, %r7195, %r7196, %r7197, %r7198, %r7199, %r7200, %r7201};
	bar.warp.sync 	-1;
	wmma.mma.sync.aligned.row.col.m16n16k16.s32.s8.s8.s32 {%r7210, %r7211, %r7212, %r7213, %r7214, %r7215, %r7216, %r7217}, {%r1, %r1}, {%r1, %r1}, {%r7202, %r7203, %r7204, %r7205, %r7206, %r7207, %r7208, %r7209};
	bar.warp.sync 	-1;
	wmma.mma.sync.aligned.row.col.m16n16k16.s32.s8.s8.s32 {%r7218, %r7219, %r7220, %r7221, %r7222, %r7223, %r7224, %r7225}, {%r1, %r1}, {%r1, %r1}, {%r7210, %r7211, %r7212, %r7213, %r7214, %r7215, %r7216, %r7217};
	bar.warp.sync 	-1;
	wmma.mma.sync.aligned.row.col.m16n16k16.s32.s8.s8.s32 {%r7226, %r7227, %r7228, %r7229, %r7230, %r7231, %r7232, %r7233}, {%r1, %r1}, {%r1, %r1}, {%r7218, %r7219, %r7220, %r7221, %r7222, %r7223, %r7224, %r7225};
	bar.warp.sync 	-1;
	wmma.mma.sync.aligned.row.col.m16n16k16.s32.s8.s8.s32 {%r7234, %r7235, %r7236, %r7237, %r7238, %r7239, %r7240, %r7241}, {%r1, %r1}, {%r1, %r1}, {%r7226, %r7227, %r7228, %r7229, %r7230, %r7231, %r7232, %r7233};
	bar.warp.sync 	-1;
	wmma.mma.sync.aligned.row.col.m16n16k16.s32.s8.s8.s32 {%r7242, %r7243, %r7244, %r7245, %r7246, %r7247, %r7248, %r7249}, {%r1, %r1}, {%r1, %r1}, {%r7234, %r7235, %r7236, %r7237, %r7238, %r7239, %r7240, %r7241};
	bar.warp.sync 	-1;
	wmma.mma.sync.aligned.row.col.m16n16k16.s32.s8.s8.s32 {%r7250, %r7251, %r7252, %r7253, %r7254, %r7255, %r7256, %r7257}, {%r1, %r1}, {%r1, %r1}, {%r7242, %r7243, %r7244, %r7245, %r7246, %r7247, %r7248, %r7249};
	bar.warp.sync 	-1;
	wmma.mma.sync.aligned.row.col.m16n16k16.s32.s8.s8.s32 {%r7258, %r7259, %r7260, %r7261, %r7262, %r7263, %r7264, %r7265}, {%r1, %r1}, {%r1, %r1}, {%r7250, %r7251, %r7252, %r7253, %r7254, %r7255, %r7256, %r7257};
	bar.warp.sync 	-1;
	wmma.mma.sync.aligned.row.col.m16n16k16.s32.s8.s8.s32 {%r7266, %r7267, %r7268, %r7269, %r7270, %r7271, %r7272, %r7273}, {%r1, %r1}, {%r1, %r1}, {%r7258, %r7259, %r7260, %r7261, %r7262, %r7263, %r7264, %r7265};
	bar.warp.sync 	-1;
	wmma.mma.sync.aligned.row.col.m16n16k16.s32.s8.s8.s32 {%r7274, %r7275, %r7276, %r7277, %r7278, %r7279, %r7280, %r7281}, {%r1, %r1}, {%r1, %r1}, {%r7266, %r7267, %r7268, %r7269, %r7270, %r7271, %r7272, %r7273};
	bar.warp.sync 	-1;
	wmma.mma.sync.aligned.row.col.m16n16k16.s32.s8.s8.s32 {%r7282, %r7283, %r7284, %r7285, %r7286, %r7287, %r7288, %r7289}, {%r1, %r1}, {%r1, %r1}, {%r7274, %r7275, %r7276, %r7277, %r7278, %r7279, %r7280, %r7281};
	bar.warp.sync 	-1;
	wmma.mma.sync.aligned.row.col.m16n16k16.s32.s8.s8.s32 {%r7290, %r7291, %r7292, %r7293, %r7294, %r7295, %r7296, %r7297}, {%r1, %r1}, {%r1, %r1}, {%r7282, %r7283, %r7284, %r7285, %r7286, %r7287, %r7288, %r7289};
	bar.warp.sync 	-1;
	wmma.mma.sync.aligned.row.col.m16n16k16.s32.s8.s8.s32 {%r7298, %r7299, %r7300, %r7301, %r7302, %r7303, %r7304, %r7305}, {%r1, %r1}, {%r1, %r1}, {%r7290, %r7291, %r7292, %r7293, %r7294, %r7295, %r7296, %r7297};
	bar.warp.sync 	-1;
	wmma.mma.sync.aligned.row.col.m16n16k16.s32.s8.s8.s32 {%r7306, %r7307, %r7308, %r7309, %r7310, %r7311, %r7312, %r7313}, {%r1, %r1}, {%r1, %r1}, {%r7298, %r7299, %r7300, %r7301, %r7302, %r7303, %r7304, %r7305};
	bar.warp.sync 	-1;
	wmma.mma.sync.aligned.row.col.m16n16k16.s32.s8.s8.s32 {%r7314, %r7315, %r7316, %r7317, %r7318, %r7319, %r7320, %r7321}, {%r1, %r1}, {%r1, %r1}, {%r7306, %r7307, %r7308, %r7309, %r7310, %r7311, %r7312, %r7313};
	bar.warp.sync 	-1;
	wmma.mma.sync.aligned.row.col.m16n16k16.s32.s8.s8.s32 {%r7322, %r7323, %r7324, %r7325, %r7326, %r7327, %r7328, %r7329}, {%r1, %r1}, {%r1, %r1}, {%r7314, %r7315, %r7316, %r7317, %r7318, %r7319, %r7320, %r7321};
	bar.warp.sync 	-1;
	wmma.mma.sync.aligned.row.col.m16n16k16.s32.s8.s8.s32 {%r7330, %r7331, %r7332, %r7333, %r7334, %r7335, %r7336, %r7337}, {%r1, %r1}, {%r1, %r1}, {%r7322, %r7323, %r7324, %r7325, %r7326, %r7327, %r7328, %r7329};
	bar.warp.sync 	-1;
	wmma.mma.sync.aligned.row.col.m16n16k16.s32.s8.s8.s32 {%r7338, %r7339, %r7340, %r7341, %r7342, %r7343, %r7344, %r7345}, {%r1, %r1}, {%r1, %r1}, {%r7330, %r7331, %r7332, %r7333, %r7334, %r7335, %r7336, %r7337};
	bar.warp.sync 	-1;
	wmma.mma.sync.aligned.row.col.m16n16k16.s32.s8.s8.s32 {%r7346, %r7347, %r7348, %r7349, %r7350, %r7351, %r7352, %r7353}, {%r1, %r1}, {%r1, %r1}, {%r7338, %r7339, %r7340, %r7341, %r7342, %r7343, %r7344, %r7345};
	bar.warp.sync 	-1;
	wmma.mma.sync.aligned.row.col.m16n16k16.s32.s8.s8.s32 {%r7354, %r7355, %r7356, %r7357, %r7358, %r7359, %r7360, %r7361}, {%r1, %r1}, {%r1, %r1}, {%r7346, %r7347, %r7348, %r7349, %r7350, %r7351, %r7352, %r7353};
	bar.warp.sync 	-1;
	wmma.mma.sync.aligned.row.col.m16n16k16.s32.s8.s8.s32 {%r7362, %r7363, %r7364, %r7365, %r7366, %r7367, %r7368, %r7369}, {%r1, %r1}, {%r1, %r1}, {%r7354, %r7355, %r7356, %r7357, %r7358, %r7359, %r7360, %r7361};
	bar.warp.sync 	-1;
	wmma.mma.sync.aligned.row.col.m16n16k16.s32.s8.s8.s32 {%r7370, %r7371, %r7372, %r7373, %r7374, %r7375, %r7376, %r7377}, {%r1, %r1}, {%r1, %r1}, {%r7362, %r7363, %r7364, %r7365, %r7366, %r7367, %r7368, %r7369};
	bar.warp.sync 	-1;
	wmma.mma.sync.aligned.row.col.m16n16k16.s32.s8.s8.s32 {%r7378, %r7379, %r7380, %r7381, %r7382, %r7383, %r7384, %r7385}, {%r1, %r1}, {%r1, %r1}, {%r7370, %r7371, %r7372, %r7373, %r7374, %r7375, %r7376, %r7377};
	bar.warp.sync 	-1;
	wmma.mma.sync.aligned.row.col.m16n16k16.s32.s8.s8.s32 {%r7386, %r7387, %r7388, %r7389, %r7390, %r7391, %r7392, %r7393}, {%r1, %r1}, {%r1, %r1}, {%r7378, %r7379, %r7380, %r7381, %r7382, %r7383, %r7384, %r7385};
	bar.warp.sync 	-1;
	wmma.mma.sync.aligned.row.col.m16n16k16.s32.s8.s8.s32 {%r7394, %r7395, %r7396, %r7397, %r7398, %r7399, %r7400, %r7401}, {%r1, %r1}, {%r1, %r1}, {%r7386, %r7387, %r7388, %r7389, %r7390, %r7391, %r7392, %r7393};
	bar.warp.sync 	-1;
	wmma.mma.sync.aligned.row.col.m16n16k16.s32.s8.s8.s32 {%r7402, %r7403, %r7404, %r7405, %r7406, %r7407, %r7408, %r7409}, {%r1, %r1}, {%r1, %r1}, {%r7394, %r7395, %r7396, %r7397, %r7398, %r7399, %r7400, %r7401};
	bar.warp.sync 	-1;
	wmma.mma.sync.aligned.row.col.m16n16k16.s32.s8.s8.s32 {%r7410, %r7411, %r7412, %r7413, %r7414, %r7415, %r7416, %r7417}, {%r1, %r1}, {%r1, %r1}, {%r7402, %r7403, %r7404, %r7405, %r7406, %r7407, %r7408, %r7409};
	bar.warp.sync 	-1;
	wmma.mma.sync.aligned.row.col.m16n16k16.s32.s8.s8.s32 {%r7418, %r7419, %r7420, %r7421, %r7422, %r7423, %r7424, %r7425}, {%r1, %r1}, {%r1, %r1}, {%r7410, %r7411, %r7412, %r7413, %r7414, %r7415, %r7416, %r7417};
	bar.warp.sync 	-1;
	wmma.mma.sync.aligned.row.col.m16n16k16.s32.s8.s8.s32 {%r7426, %r7427, %r7428, %r7429, %r7430, %r7431, %r7432, %r7433}, {%r1, %r1}, {%r1, %r1}, {%r7418, %r7419, %r7420, %r7421, %r7422, %r7423, %r7424, %r7425};
	bar.warp.sync 	-1;
	wmma.mma.sync.aligned.row.col.m16n16k16.s32.s8.s8.s32 {%r7434, %r7435, %r7436, %r7437, %r7438, %r7439, %r7440, %r7441}, {%r1, %r1}, {%r1, %r1}, {%r7426, %r7427, %r7428, %r7429, %r7430, %r7431, %r7432, %r7433};
	bar.warp.sync 	-1;
	wmma.mma.sync.aligned.row.col.m16n16k16.s32.s8.s8.s32 {%r7442, %r7443, %r7444, %r7445, %r7446, %r7447, %r7448, %r7449}, {%r1, %r1}, {%r1, %r1}, {%r7434, %r7435, %r7436, %r7437, %r7438, %r7439, %r7440, %r7441};
	bar.warp.sync 	-1;
	wmma.mma.sync.aligned.row.col.m16n16k16.s32.s8.s8.s32 {%r7450, %r7451, %r7452, %r7453, %r7454, %r7455, %r7456, %r7457}, {%r1, %r1}, {%r1, %r1}, {%r7442, %r7443, %r7444, %r7445, %r7446, %r7447, %r7448, %r7449};
	bar.warp.sync 	-1;
	wmma.mma.sync.aligned.row.col.m16n16k16.s32.s8.s8.s32 {%r7458, %r7459, %r7460, %r7461, %r7462, %r7463, %r7464, %r7465}, {%r1, %r1}, {%r1, %r1}, {%r7450, %r7451, %r7452, %r7453, %r7454, %r7455, %r7456, %r7457};
	bar.warp.sync 	-1;
	wmma.mma.sync.aligned.row.col.m16n16k16.s32.s8.s8.s32 {%r7466, %r7467, %r7468, %r7469, %r7470, %r7471, %r7472, %r7473}, {%r1, %r1}, {%r1, %r1}, {%r7458, %r7459, %r7460, %r7461, %r7462, %r7463, %r7464, %r7465};
	bar.warp.sync 	-1;
	wmma.mma.sync.aligned.row.col.m16n16k16.s32.s8.s8.s32 {%r7474, %r7475, %r7476, %r7477, %r7478, %r7479, %r7480, %r7481}, {%r1, %r1}, {%r1, %r1}, {%r7466, %r7467, %r7468, %r7469, %r7470, %r7471, %r7472, %r7473};
	bar.warp.sync 	-1;
	wmma.mma.sync.aligned.row.col.m16n16k16.s32.s8.s8.s32 {%r7482, %r7483, %r7484, %r7485, %r7486, %r7487, %r7488, %r7489}, {%r1, %r1}, {%r1, %r1}, {%r7474, %r7475, %r7476, %r7477, %r7478, %r7479, %r7480, %r7481};
	bar.warp.sync 	-1;
	wmma.mma.sync.aligned.row.col.m16n16k16.s32.s8.s8.s32 {%r7490, %r7491, %r7492, %r7493, %r7494, %r7495, %r7496, %r7497}, {%r1, %r1}, {%r1, %r1}, {%r7482, %r7483, %r7484, %r7485, %r7486, %r7487, %r7488, %r7489};
	bar.warp.sync 	-1;
	wmma.mma.sync.aligned.row.col.m16n16k16.s32.s8.s8.s32 {%r7498, %r7499, %r7500, %r7501, %r7502, %r7503, %r7504, %r7505}, {%r1, %r1}, {%r1, %r1}, {%r7490, %r7491, %r7492, %r7493, %r7494, %r7495, %r7496, %r7497};
	bar.warp.sync 	-1;
	wmma.mma.sync.aligned.row.col.m16n16k16.s32.s8.s8.s32 {%r7506, %r7507, %r7508, %r7509, %r7510, %r7511, %r7512, %r7513}, {%r1, %r1}, {%r1, %r1}, {%r7498, %r7499, %r7500, %r7501, %r7502, %r7503, %r7504, %r7505};
	bar.warp.sync 	-1;
	wmma.mma.sync.aligned.row.col.m16n16k16.s32.s8.s8.s32 {%r7514, %r7515, %r7516, %r7517, %r7518, %r7519, %r7520, %r7521}, {%r1, %r1}, {%r1, %r1}, {%r7506, %r7507, %r7508, %r7509, %r7510, %r7511, %r7512, %r7513};
	bar.warp.sync 	-1;
	wmma.mma.sync.aligned.row.col.m16n16k16.s32.s8.s8.s32 {%r7522, %r7523, %r7524, %r7525, %r7526, %r7527, %r7528, %r7529}, {%r1, %r1}, {%r1, %r1}, {%r7514, %r7515, %r7516, %r7517, %r7518, %r7519, %r7520, %r7521};
	bar.warp.sync 	-1;
	wmma.mma.sync.aligned.row.col.m16n16k16.s32.s8.s8.s32 {%r7530, %r7531, %r7532, %r7533, %r7534, %r7535, %r7536, %r7537}, {%r1, %r1}, {%r1, %r1}, {%r7522, %r7523, %r7524, %r7525, %r7526, %r7527, %r7528, %r7529};
	bar.warp.sync 	-1;
	wmma.mma.sync.aligned.row.col.m16n16k16.s32.s8.s8.s32 {%r7538, %r7539, %r7540, %r7541, %r7542, %r7543, %r7544, %r7545}, {%r1, %r1}, {%r1, %r1}, {%r7530, %r7531, %r7532, %r7533, %r7534, %r7535, %r7536, %r7537};
	bar.warp.sync 	-1;
	wmma.mma.sync.aligned.row.col.m16n16k16.s32.s8.s8.s32 {%r7546, %r7547, %r7548, %r7549, %r7550, %r7551, %r7552, %r7553}, {%r1, %r1}, {%r1, %r1}, {%r7538, %r7539, %r7540, %r7541, %r7542, %r7543, %r7544, %r7545};
	bar.warp.sync 	-1;
	wmma.mma.sync.aligned.row.col.m16n16k16.s32.s8.s8.s32 {%r7554, %r7555, %r7556, %r7557, %r7558, %r7559, %r7560, %r7561}, {%r1, %r1}, {%r1, %r1}, {%r7546, %r7547, %r7548, %r7549, %r7550, %r7551, %r7552, %r7553};
	bar.warp.sync 	-1;
	wmma.mma.sync.aligned.row.col.m16n16k16.s32.s8.s8.s32 {%r7562, %r7563, %r7564, %r7565, %r7566, %r7567, %r7568, %r7569}, {%r1, %r1}, {%r1, %r1}, {%r7554, %r7555, %r7556, %r7557, %r7558, %r7559, %r7560, %r7561};
	bar.warp.sync 	-1;
	wmma.mma.sync.aligned.row.col.m16n16k16.s32.s8.s8.s32 {%r7570, %r7571, %r7572, %r7573, %r7574, %r7575, %r7576, %r7577}, {%r1, %r1}, {%r1, %r1}, {%r7562, %r7563, %r7564, %r7565, %r7566, %r7567, %r7568, %r7569};
	bar.warp.sync 	-1;
	wmma.mma.sync.aligned.row.col.m16n16k16.s32.s8.s8.s32 {%r7578, %r7579, %r7580, %r7581, %r7582, %r7583, %r7584, %r7585}, {%r1, %r1}, {%r1, %r1}, {%r7570, %r7571, %r7572, %r7573, %r7574, %r7575, %r7576, %r7577};
	bar.warp.sync 	-1;
	wmma.mma.sync.aligned.row.col.m16n16k16.s32.s8.s8.s32 {%r7586, %r7587, %r7588, %r7589, %r7590, %r7591, %r7592, %r7593}, {%r1, %r1}, {%r1, %r1}, {%r7578, %r7579, %r7580, %r7581, %r7582, %r7583, %r7584, %r7585};
	bar.warp.sync 	-1;
	wmma.mma.sync.aligned.row.col.m16n16k16.s32.s8.s8.s32 {%r7594, %r7595, %r7596, %r7597, %r7598, %r7599, %r7600, %r7601}, {%r1, %r1}, {%r1, %r1}, {%r7586, %r7587, %r7588, %r7589, %r7590, %r7591, %r7592, %r7593};
	bar.warp.sync 	-1;
	wmma.mma.sync.aligned.row.col.m16n16k16.s32.s8.s8.s32 {%r7602, %r7603, %r7604, %r7605, %r7606, %r7607, %r7608, %r7609}, {%r1, %r1}, {%r1, %r1}, {%r7594, %r7595, %r7596, %r7597, %r7598, %r7599, %r7600, %r7601};
	bar.warp.sync 	-1;
	wmma.mma.sync.aligned.row.col.m16n16k16.s32.s8.s8.s32 {%r7610, %r7611, %r7612, %r7613, %r7614, %r7615, %r7616, %r7617}, {%r1, %r1}, {%r1, %r1}, {%r7602, %r7603, %r7604, %r7605, %r7606, %r7607, %r7608, %r7609};
	bar.warp.sync 	-1;
	wmma.mma.sync.aligned.row.col.m16n16k16.s32.s8.s8.s32 {%r7618, %r7619, %r7620, %r7621, %r7622, %r7623, %r7624, %r7625}, {%r1, %r1}, {%r1, %r1}, {%r7610, %r7611, %r7612, %r7613, %r7614, %r7615, %r7616, %r7617};
	bar.warp.sync 	-1;
	wmma.mma.sync.aligned.row.col.m16n16k16.s32.s8.s8.s32 {%r7626, %r7627, %r7628, %r7629, %r7630, %r7631, %r7632, %r7633}, {%r1, %r1}, {%r1, %r1}, {%r7618, %r7619, %r7620, %r7621, %r7622, %r7623, %r7624, %r7625};
	bar.warp.sync 	-1;
	wmma.mma.sync.aligned.row.col.m16n16k16.s32.s8.s8.s32 {%r7634, %r7635, %r7636, %r7637, %r7638, %r7639, %r7640, %r7641}, {%r1, %r1}, {%r1, %r1}, {%r7626, %r7627, %r7628, %r7629, %r7630, %r7631, %r7632, %r7633};
	bar.warp.sync 	-1;
	wmma.mma.sync.aligned.row.col.m16n16k16.s32.s8.s8.s32 {%r7642, %r7643, %r7644, %r7645, %r7646, %r7647, %r7648, %r7649}, {%r1, %r1}, {%r1, %r1}, {%r7634, %r7635, %r7636, %r7637, %r7638, %r7639, %r7640, %r7641};
	bar.warp.sync 	-1;
	wmma.mma.sync.aligned.row.col.m16n16k16.s32.s8.s8.s32 {%r7650, %r7651, %r7652, %r7653, %r7654, %r7655, %r7656, %r7657}, {%r1, %r1}, {%r1, %r1}, {%r7642, %r7643, %r7644, %r7645, %r7646, %r7647, %r7648, %r7649};
	bar.warp.sync 	-1;
	wmma.mma.sync.aligned.row.col.m16n16k16.s32.s8.s8.s32 {%r7658, %r7659, %r7660, %r7661, %r7662, %r7663, %r7664, %r7665}, {%r1, %r1}, {%r1, %r1}, {%r7650, %r7651, %r7652, %r7653, %r7654, %r7655, %r7656, %r7657};
	bar.warp.sync 	-1;
	wmma.mma.sync.aligned.row.col.m16n16k16.s32.s8.s8.s32 {%r7666, %r7667, %r7668, %r7669, %r7670, %r7671, %r7672, %r7673}, {%r1, %r1}, {%r1, %r1}, {%r7658, %r7659, %r7660, %r7661, %r7662, %r7663, %r7664, %r7665};
	bar.warp.sync 	-1;
	wmma.mma.sync.aligned.row.col.m16n16k16.s32.s8.s8.s32 {%r7674, %r7675, %r7676, %r7677, %r7678, %r7679, %r7680, %r7681}, {%r1, %r1}, {%r1, %r1}, {%r7666, %r7667, %r7668, %r7669, %r7670, %r7671, %r7672, %r7673};
	bar.warp.sync 	-1;
	wmma.mma.sync.aligned.row.col.m16n16k16.s32.s8.s8.s32 {%r7682, %r7683, %r7684, %r7685, %r7686, %r7687, %r7688, %r7689}, {%r1, %r1}, {%r1, %r1}, {%r7674, %r7675, %r7676, %r7677, %r7678, %r7679, %r7680, %r7681};
	bar.warp.sync 	-1;
	wmma.mma.sync.aligned.row.col.m16n16k16.s32.s8.s8.s32 {%r7690, %r7691, %r7692, %r7693, %r7694, %r7695, %r7696, %r7697}, {%r1, %r1}, {%r1, %r1}, {%r7682, %r7683, %r7684, %r7685, %r7686, %r7687, %r7688, %r7689};
	bar.warp.sync 	-1;
	wmma.mma.sync.aligned.row.col.m16n16k16.s32.s8.s8.s32 {%r7698, %r7699, %r7700, %r7701, %r7702, %r7703, %r7704, %r7705}, {%r1, %r1}, {%r1, %r1}, {%r7690, %r7691, %r7692, %r7693, %r7694, %r7695, %r7696, %r7697};
	bar.warp.sync 	-1;
	wmma.mma.sync.aligned.row.col.m16n16k16.s32.s8.s8.s32 {%r7706, %r7707, %r7708, %r7709, %r7710, %r7711, %r7712, %r7713}, {%r1, %r1}, {%r1, %r1}, {%r7698, %r7699, %r7700, %r7701, %r7702, %r7703, %r7704, %r7705};
	bar.warp.sync 	-1;
	wmma.mma.sync.aligned.row.col.m16n16k16.s32.s8.s8.s32 {%r7714, %r7715, %r7716, %r7717, %r7718, %r7719, %r7720, %r7721}, {%r1, %r1}, {%r1, %r1}, {%r7706, %r7707, %r7708, %r7709, %r7710, %r7711, %r7712, %r7713};
	bar.warp.sync 	-1;
	wmma.mma.sync.aligned.row.col.m16n16k16.s32.s8.s8.s32 {%r7722, %r7723, %r7724, %r7725, %r7726, %r7727, %r7728, %r7729}, {%r1, %r1}, {%r1, %r1}, {%r7714, %r7715, %r7716, %r7717, %r7718, %r7719, %r7720, %r7721};
	bar.warp.sync 	-1;
	wmma.mma.sync.aligned.row.col.m16n16k16.s32.s8.s8.s32 {%r7730, %r7731, %r7732, %r7733, %r7734, %r7735, %r7736, %r7737}, {%r1, %r1}, {%r1, %r1}, {%r7722, %r7723, %r7724, %r7725, %r7726, %r7727, %r7728, %r7729};
	bar.warp.sync 	-1;
	wmma.mma.sync.aligned.row.col.m16n16k16.s32.s8.s8.s32 {%r7738, %r7739, %r7740, %r7741, %r7742, %r7743, %r7744, %r7745}, {%r1, %r1}, {%r1, %r1}, {%r7730, %r7731, %r7732, %r7733, %r7734, %r7735, %r7736, %r7737};
	bar.warp.sync 	-1;
	wmma.mma.sync.aligned.row.col.m16n16k16.s32.s8.s8.s32 {%r7746, %r7747, %r7748, %r7749, %r7750, %r7751, %r7752, %r7753}, {%r1, %r1}, {%r1, %r1}, {%r7738, %r7739, %r7740, %r7741, %r7742, %r7743, %r7744, %r7745};
	bar.warp.sync 	-1;
	wmma.mma.sync.aligned.row.col.m16n16k16.s32.s8.s8.s32 {%r7754, %r7755, %r7756, %r7757, %r7758, %r7759, %r7760, %r7761}, {%r1, %r1}, {%r1, %r1}, {%r7746, %r7747, %r7748, %r7749, %r7750, %r7751, %r7752, %r7753};
	bar.warp.sync 	-1;
	wmma.mma.sync.aligned.row.col.m16n16k16.s32.s8.s8.s32 {%r7762, %r7763, %r7764, %r7765, %r7766, %r7767, %r7768, %r7769}, {%r1, %r1}, {%r1, %r1}, {%r7754, %r7755, %r7756, %r7757, %r7758, %r7759, %r7760, %r7761};
	bar.warp.sync 	-1;
	wmma.mma.sync.aligned.row.col.m16n16k16.s32.s8.s8.s32 {%r7770, %r7771, %r7772, %r7773, %r7774, %r7775, %r7776, %r7777}, {%r1, %r1}, {%r1, %r1}, {%r7762, %r7763, %r7764, %r7765, %r7766, %r7767, %r7768, %r7769};
	bar.warp.sync 	-1;
	wmma.mma.sync.aligned.row.col.m16n16k16.s32.s8.s8.s32 {%r7778, %r7779, %r7780, %r7781, %r7782, %r7783, %r7784, %r7785}, {%r1, %r1}, {%r1, %r1}, {%r7770, %r7771, %r7772, %r7773, %r7774, %r7775, %r7776, %r7777};
	bar.warp.sync 	-1;
	wmma.mma.sync.aligned.row.col.m16n16k16.s32.s8.s8.s32 {%r7786, %r7787, %r7788, %r7789, %r7790, %r7791, %r7792, %r7793}, {%r1, %r1}, {%r1, %r1}, {%r7778, %r7779, %r7780, %r7781, %r7782, %r7783, %r7784, %r7785};
	bar.warp.sync 	-1;
	wmma.mma.sync.aligned.row.col.m16n16k16.s32.s8.s8.s32 {%r7794, %r7795, %r7796, %r7797, %r7798, %r7799, %r7800, %r7801}, {%r1, %r1}, {%r1, %r1}, {%r7786, %r7787, %r7788, %r7789, %r7790, %r7791, %r7792, %r7793};
	bar.warp.sync 	-1;
	wmma.mma.sync.aligned.row.col.m16n16k16.s32.s8.s8.s32 {%r7802, %r7803, %r7804, %r7805, %r7806, %r7807, %r7808, %r7809}, {%r1, %r1}, {%r1, %r1}, {%r7794, %r7795, %r7796, %r7797, %r7798, %r7799, %r7800, %r7801};
	bar.warp.sync 	-1;
	wmma.mma.sync.aligned.row.col.m16n16k16.s32.s8.s8.s32 {%r7810, %r7811, %r7812, %r7813, %r7814, %r7815, %r7816, %r7817}, {%r1, %r1}, {%r1, %r1}, {%r7802, %r7803, %r7804, %r7805, %r7806, %r7807, %r7808, %r7809};
	bar.warp.sync 	-1;
	wmma.mma.sync.aligned.row.col.m16n16k16.s32.s8.s8.s32 {%r7818, %r7819, %r7820, %r7821, %r7822, %r7823, %r7824, %r7825}, {%r1, %r1}, {%r1, %r1}, {%r7810, %r7811, %r7812, %r7813, %r7814, %r7815, %r7816, %r7817};
	bar.warp.sync 	-1;
	wmma.mma.sync.aligned.row.col.m16n16k16.s32.s8.s8.s32 {%r7826, %r7827, %r7828, %r7829, %r7830, %r7831, %r7832, %r7833}, {%r1, %r1}, {%r1, %r1}, {%r7818, %r7819, %r7820, %r7821, %r7822, %r7823, %r7824, %r7825};
	bar.warp.sync 	-1;
	wmma.mma.sync.aligned.row.col.m16n16k16.s32.s8.s8.s32 {%r7834, %r7835, %r7836, %r7837, %r7838, %r7839, %r7840, %r7841}, {%r1, %r1}, {%r1, %r1}, {%r7826, %r7827, %r7828, %r7829, %r7830, %r7831, %r7832, %r7833};
	bar.warp.sync 	-1;
	wmma.mma.sync.aligned.row.col.m16n16k16.s32.s8.s8.s32 {%r7842, %r7843, %r7844, %r7845, %r7846, %r7847, %r7848, %r7849}, {%r1, %r1}, {%r1, %r1}, {%r7834, %r7835, %r7836, %r7837, %r7838, %r7839, %r7840, %r7841};
	bar.warp.sync 	-1;
	wmma.mma.sync.aligned.row.col.m16n16k16.s32.s8.s8.s32 {%r7850, %r7851, %r7852, %r7853, %r7854, %r7855, %r7856, %r7857}, {%r1, %r1}, {%r1, %r1}, {%r7842, %r7843, %r7844, %r7845, %r7846, %r7847, %r7848, %r7849};
	bar.warp.sync 	-1;
	wmma.mma.sync.aligned.row.col.m16n16k16.s32.s8.s8.s32 {%r7858, %r7859, %r7860, %r7861, %r7862, %r7863, %r7864, %r7865}, {%r1, %r1}, {%r1, %r1}, {%r7850, %r7851, %r7852, %r7853, %r7854, %r7855, %r7856, %r7857};
	bar.warp.sync 	-1;
	wmma.mma.sync.aligned.row.col.m16n16k16.s32.s8.s8.s32 {%r7866, %r7867, %r7868, %r7869, %r7870, %r7871, %r7872, %r7873}, {%r1, %r1}, {%r1, %r1}, {%r7858, %r7859, %r7860, %r7861, %r7862, %r7863, %r7864, %r7865};
	bar.warp.sync 	-1;
	wmma.mma.sync.aligned.row.col.m16n16k16.s32.s8.s8.s32 {%r7874, %r7875, %r7876, %r7877, %r7878, %r7879, %r7880, %r7881}, {%r1, %r1}, {%r1, %r1}, {%r7866, %r7867, %r7868, %r7869, %r7870, %r7871, %r7872, %r7873};
	bar.warp.sync 	-1;
	wmma.mma.sync.aligned.row.col.m16n16k16.s32.s8.s8.s32 {%r7882, %r7883, %r7884, %r7885, %r7886, %r7887, %r7888, %r7889}, {%r1, %r1}, {%r1, %r1}, {%r7874, %r7875, %r7876, %r7877, %r7878, %r7879, %r7880, %r7881};
	bar.warp.sync 	-1;
	wmma.mma.sync.aligned.row.col.m16n16k16.s32.s8.s8.s32 {%r7890, %r7891, %r7892, %r7893, %r7894, %r7895, %r7896, %r7897}, {%r1, %r1}, {%r1, %r1}, {%r7882, %r7883, %r7884, %r7885, %r7886, %r7887, %r7888, %r7889};
	bar.warp.sync 	-1;
	wmma.mma.sync.aligned.row.col.m16n16k16.s32.s8.s8.s32 {%r7898, %r7899, %r7900, %r7901, %r7902, %r7903, %r7904, %r7905}, {%r1, %r1}, {%r1, %r1}, {%r7890, %r7891, %r7892, %r7893, %r7894, %r7895, %r7896, %r7897};
	bar.warp.sync 	-1;
	wmma.mma.sync.aligned.row.col.m16n16k16.s32.s8.s8.s32 {%r7906, %r7907, %r7908, %r7909, %r7910, %r7911, %r7912, %r7913}, {%r1, %r1}, {%r1, %r1}, {%r7898, %r7899, %r7900, %r7901, %r7902, %r7903, %r7904, %r7905};
	bar.warp.sync 	-1;
	wmma.mma.sync.aligned.row.col.m16n16k16.s32.s8.s8.s32 {%r7914, %r7915, %r7916, %r7917, %r7918, %r7919, %r7920, %r7921}, {%r1, %r1}, {%r1, %r1}, {%r7906, %r7907, %r7908, %r7909, %r7910, %r7911, %r7912, %r7913};
	bar.warp.sync 	-1;
	wmma.mma.sync.aligned.row.col.m16n16k16.s32.s8.s8.s32 {%r7922, %r7923, %r7924, %r7925, %r7926, %r7927, %r7928, %r7929}, {%r1, %r1}, {%r1, %r1}, {%r7914, %r7915, %r7916, %r7917, %r7918, %r7919, %r7920, %r7921};
	bar.warp.sync 	-1;
	wmma.mma.sync.aligned.row.col.m16n16k16.s32.s8.s8.s32 {%r7930, %r7931, %r7932, %r7933, %r7934, %r7935, %r7936, %r7937}, {%r1, %r1}, {%r1, %r1}, {%r7922, %r7923, %r7924, %r7925, %r7926, %r7927, %r7928, %r7929};
	bar.warp.sync 	-1;
	wmma.mma.sync.aligned.row.col.m16n16k16.s32.s8.s8.s32 {%r7938, %r7939, %r7940, %r7941, %r7942, %r7943, %r7944, %r7945}, {%r1, %r1}, {%r1, %r1}, {%r7930, %r7931, %r7932, %r7933, %r7934, %r7935, %r7936, %r7937};
	bar.warp.sync 	-1;
	wmma.mma.sync.aligned.row.col.m16n16k16.s32.s8.s8.s32 {%r7946, %r7947, %r7948, %r7949, %r7950, %r7951, %r7952, %r7953}, {%r1, %r1}, {%r1, %r1}, {%r7938, %r7939, %r7940, %r7941, %r7942, %r7943, %r7944, %r7945};
	bar.warp.sync 	-1;
	wmma.mma.sync.aligned.row.col.m16n16k16.s32.s8.s8.s32 {%r7954, %r7955, %r7956, %r7957, %r7958, %r7959, %r7960, %r7961}, {%r1, %r1}, {%r1, %r1}, {%r7946, %r7947, %r7948, %r7949, %r7950, %r7951, %r7952, %r7953};
	bar.warp.sync 	-1;
	wmma.mma.sync.aligned.row.col.m16n16k16.s32.s8.s8.s32 {%r7962, %r7963, %r7964, %r7965, %r7966, %r7967, %r7968, %r7969}, {%r1, %r1}, {%r1, %r1}, {%r7954, %r7955, %r7956, %r7957, %r7958, %r7959, %r7960, %r7961};
	bar.warp.sync 	-1;
	wmma.mma.sync.aligned.row.col.m16n16k16.s32.s8.s8.s32 {%r7970, %r7971, %r7972, %r7973, %r7974, %r7975, %r7976, %r7977}, {%r1, %r1}, {%r1, %r1}, {%r7962, %r7963, %r7964, %r7965, %r7966, %r7967, %r7968, %r7969};
	bar.warp.sync 	-1;
	wmma.mma.sync.aligned.row.col.m16n16k16.s32.s8.s8.s32 {%r7978, %r7979, %r7980, %r7981, %r7982, %r7983, %r7984, %r7985}, {%r1, %r1}, {%r1, %r1}, {%r7970, %r7971, %r7972, %r7973, %r7974, %r7975, %r7976, %r7977};
	bar.warp.sync 	-1;
	wmma.mma.sync.aligned.row.col.m16n16k16.s32.s8.s8.s32 {%r7986, %r7987, %r7988, %r7989, %r7990, %r7991, %r7992, %r7993}, {%r1, %r1}, {%r1, %r1}, {%r7978, %r7979, %r7980, %r7981, %r7982, %r7983, %r7984, %r7985};
	bar.warp.sync 	-1;
	wmma.mma.sync.aligned.row.col.m16n16k16.s32.s8.s8.s32 {%r7994, %r7995, %r7996, %r7997, %r7998, %r7999, %r8000, %r8001}, {%r1, %r1}, {%r1, %r1}, {%r7986, %r7987, %r7988, %r7989, %r7990, %r7991, %r7992, %r7993};
	bar.warp.sync 	-1;
	wmma.mma.sync.aligned.row.col.m16n16k16.s32.s8.s8.s32 {%r8002, %r8003, %r8004, %r8005, %r8006, %r8007, %r8008, %r8009}, {%r1, %r1}, {%r1, %r1}, {%r7994, %r7995, %r7996, %r7997, %r7998, %r7999, %r8000, %r8001};
	bar.warp.sync 	-1;
	wmma.mma.sync.aligned.row.col.m16n16k16.s32.s8.s8.s32 {%r8010, %r8011, %r8012, %r8013, %r8014, %r8015, %r8016, %r8017}, {%r1, %r1}, {%r1, %r1}, {%r8002, %r8003, %r8004, %r8005, %r8006, %r8007, %r8008, %r8009};
	bar.warp.sync 	-1;
	wmma.mma.sync.aligned.row.col.m16n16k16.s32.s8.s8.s32 {%r8018, %r8019, %r8020, %r8021, %r8022, %r8023, %r8024, %r8025}, {%r1, %r1}, {%r1, %r1}, {%r8010, %r8011, %r8012, %r8013, %r8014, %r8015, %r8016, %r8017};
	bar.warp.sync 	-1;
	wmma.mma.sync.aligned.row.col.m16n16k16.s32.s8.s8.s32 {%r8026, %r8027, %r8028, %r8029, %r8030, %r8031, %r8032, %r8033}, {%r1, %r1}, {%r1, %r1}, {%r8018, %r8019, %r8020, %r8021, %r8022, %r8023, %r8024, %r8025};
	bar.warp.sync 	-1;
	wmma.mma.sync.aligned.row.col.m16n16k16.s32.s8.s8.s32 {%r8034, %r8035, %r8036, %r8037, %r8038, %r8039, %r8040, %r8041}, {%r1, %r1}, {%r1, %r1}, {%r8026, %r8027, %r8028, %r8029, %r8030, %r8031, %r8032, %r8033};
	bar.warp.sync 	-1;
	wmma.mma.sync.aligned.row.col.m16n16k16.s32.s8.s8.s32 {%r8042, %r8043, %r8044, %r8045, %r8046, %r8047, %r8048, %r8049}, {%r1, %r1}, {%r1, %r1}, {%r8034, %r8035, %r8036, %r8037, %r8038, %r8039, %r8040, %r8041};
	bar.warp.sync 	-1;
	wmma.mma.sync.aligned.row.col.m16n16k16.s32.s8.s8.s32 {%r8050, %r8051, %r8052, %r8053, %r8054, %r8055, %r8056, %r8057}, {%r1, %r1}, {%r1, %r1}, {%r8042, %r8043, %r8044, %r8045, %r8046, %r8047, %r8048, %r8049};
	bar.warp.sync 	-1;
	wmma.mma.sync.aligned.row.col.m16n16k16.s32.s8.s8.s32 {%r8058, %r8059, %r8060, %r8061, %r8062, %r8063, %r8064, %r8065}, {%r1, %r1}, {%r1, %r1}, {%r8050, %r8051, %r8052, %r8053, %r8054, %r8055, %r8056, %r8057};
	bar.warp.sync 	-1;
	wmma.mma.sync.aligned.row.col.m16n16k16.s32.s8.s8.s32 {%r8066, %r8067, %r8068, %r8069, %r8070, %r8071, %r8072, %r8073}, {%r1, %r1}, {%r1, %r1}, {%r8058, %r8059, %r8060, %r8061, %r8062, %r8063, %r8064, %r8065};
	bar.warp.sync 	-1;
	wmma.mma.sync.aligned.row.col.m16n16k16.s32.s8.s8.s32 {%r8074, %r8075, %r8076, %r8077, %r8078, %r8079, %r8080, %r8081}, {%r1, %r1}, {%r1, %r1}, {%r8066, %r8067, %r8068, %r8069, %r8070, %r8071, %r8072, %r8073};
	bar.warp.sync 	-1;
	wmma.mma.sync.aligned.row.col.m16n16k16.s32.s8.s8.s32 {%r8082, %r8083, %r8084, %r8085, %r8086, %r8087, %r8088, %r8089}, {%r1, %r1}, {%r1, %r1}, {%r8074, %r8075, %r8076, %r8077, %r8078, %r8079, %r8080, %r8081};
	bar.warp.sync 	-1;
	wmma.mma.sync.aligned.row.col.m16n16k16.s32.s8.s8.s32 {%r8090, %r8091, %r8092, %r8093, %r8094, %r8095, %r8096, %r8097}, {%r1, %r1}, {%r1, %r1}, {%r8082, %r8083, %r8084, %r8085, %r8086, %r8087, %r8088, %r8089};
	bar.warp.sync 	-1;
	wmma.mma.sync.aligned.row.col.m16n16k16.s32.s8.s8.s32 {%r8098, %r8099, %r8100, %r8101, %r8102, %r8103, %r8104, %r8105}, {%r1, %r1}, {%r1, %r1}, {%r8090, %r8091, %r8092, %r8093, %r8094, %r8095, %r8096, %r8097};
	bar.warp.sync 	-1;
	wmma.mma.sync.aligned.row.col.m16n16k16.s32.s8.s8.s32 {%r8106, %r8107, %r8108, %r8109, %r8110, %r8111, %r8112, %r8113}, {%r1, %r1}, {%r1, %r1}, {%r8098, %r8099, %r8100, %r8101, %r8102, %r8103, %r8104, %r8105};
	bar.warp.sync 	-1;
	wmma.mma.sync.aligned.row.col.m16n16k16.s32.s8.s8.s32 {%r8114, %r8115, %r8116, %r8117, %r8118, %r8119, %r8120, %r8121}, {%r1, %r1}, {%r1, %r1}, {%r8106, %r8107, %r8108, %r8109, %r8110, %r8111, %r8112, %r8113};
	bar.warp.sync 	-1;
	wmma.mma.sync.aligned.row.col.m16n16k16.s32.s8.s8.s32 {%r8122, %r8123, %r8124, %r8125, %r8126, %r8127, %r8128, %r8129}, {%r1, %r1}, {%r1, %r1}, {%r8114, %r8115, %r8116, %r8117, %r8118, %r8119, %r8120, %r8121};
	bar.warp.sync 	-1;
	wmma.mma.sync.aligned.row.col.m16n16k16.s32.s8.s8.s32 {%r8130, %r8131, %r8132, %r8133, %r8134, %r8135, %r8136, %r8137}, {%r1, %r1}, {%r1, %r1}, {%r8122, %r8123, %r8124, %r8125, %r8126, %r8127, %r8128, %r8129};
	bar.warp.sync 	-1;
	wmma.mma.sync.aligned.row.col.m16n16k16.s32.s8.s8.s32 {%r8138, %r8139, %r8140, %r8141, %r8142, %r8143, %r8144, %r8145}, {%r1, %r1}, {%r1, %r1}, {%r8130, %r8131, %r8132, %r8133, %r8134, %r8135, %r8136, %r8137};
	bar.warp.sync 	-1;
	wmma.mma.sync.aligned.row.col.m16n16k16.s32.s8.s8.s32 {%r8146, %r8147, %r8148, %r8149, %r8150, %r8151, %r8152, %r8153}, {%r1, %r1}, {%r1, %r1}, {%r8138, %r8139, %r8140, %r8141, %r8142, %r8143, %r8144, %r8145};
	bar.warp.sync 	-1;
	wmma.mma.sync.aligned.row.col.m16n16k16.s32.s8.s8.s32 {%r8154, %r8155, %r8156, %r8157, %r8158, %r8159, %r8160, %r8161}, {%r1, %r1}, {%r1, %r1}, {%r8146, %r8147, %r8148, %r8149, %r8150, %r8151, %r8152, %r8153};
	bar.warp.sync 	-1;
	wmma.mma.sync.aligned.row.col.m16n16k16.s32.s8.s8.s32 {%r8162, %r8163, %r8164, %r8165, %r8166, %r8167, %r8168, %r8169}, {%r1, %r1}, {%r1, %r1}, {%r8154, %r8155, %r8156, %r8157, %r8158, %r8159, %r8160, %r8161};
	bar.warp.sync 	-1;
	wmma.mma.sync.aligned.row.col.m16n16k16.s32.s8.s8.s32 {%r8170, %r8171, %r8172, %r8173, %r8174, %r8175, %r8176, %r8177}, {%r1, %r1}, {%r1, %r1}, {%r8162, %r8163, %r8164, %r8165, %r8166, %r8167, %r8168, %r8169};
	bar.warp.sync 	-1;
	wmma.mma.sync.aligned.row.col.m16n16k16.s32.s8.s8.s32 {%r8178, %r8179, %r8180, %r8181, %r8182, %r8183, %r8184, %r8185}, {%r1, %r1}, {%r1, %r1}, {%r8170, %r8171, %r8172, %r8173, %r8174, %r8175, %r8176, %r8177};
	bar.warp.sync 	-1;
	wmma.mma.sync.aligned.row.col.m16n16k16.s32.s8.s8.s32 {%r8186, %r8187, %r8188, %r8189, %r8190, %r8191, %r8192, %r8193}, {%r1, %r1}, {%r1, %r1}, {%r8178, %r8179, %r8180, %r8181, %r8182, %r8183, %r8184, %r8185};
	bar.warp.sync 	-1;
	wmma.mma.sync.aligned.row.col.m16n16k16.s32.s8.s8.s32 {%r8194, %r8195, %r8196, %r8197, %r8198, %r8199, %r8200, %r8201}, {%r1, %r1}, {%r1, %r1}, {%r8186, %r8187, %r8188, %r8189, %r8190, %r8191, %r8192, %r8193};
	bar.warp.sync 	-1;
	wmma.mma.sync.aligned.row.col.m16n16k16.s32.s8.s8.s32 {%r8202, %r8203, %r8204, %r8205, %r8206, %r8207, %r8208, %r8209}, {%r1, %r1}, {%r1, %r1}, {%r8194, %r8195, %r8196, %r8197, %r8198, %r8199, %r8200, %r8201};
	bar.warp.sync 	-1;
	wmma.mma.sync.aligned.row.col.m16n16k16.s32.s8.s8.s32 {%r8210, %r8211, %r8212, %r8213, %r8214, %r8215, %r8216, %r8217}, {%r1, %r1}, {%r1, %r1}, {%r8202, %r8203, %r8204, %r8205, %r8206, %r8207, %r8208, %r8209};
	bar.warp.sync 	-1;
	wmma.mma.sync.aligned.row.col.m16n16k16.s32.s8.s8.s32 {%r8218, %r8219, %r8220, %r8221, %r8222, %r8223, %r8224, %r8225}, {%r1, %r1}, {%r1, %r1}, {%r8210, %r8211, %r8212, %r8213, %r8214, %r8215, %r8216, %r8217};
	bar.warp.sync 	-1;
	wmma.mma.sync.aligned.row.col.m16n16k16.s32.s8.s8.s32 {%r8226, %r8227, %r8228, %r8229, %r8230, %r8231, %r8232, %r8233}, {%r1, %r1}, {%r1, %r1}, {%r8218, %r8219, %r8220, %r8221, %r8222, %r8223, %r8224, %r8225};
	bar.warp.sync 	-1;
	wmma.mma.sync.aligned.row.col.m16n16k16.s32.s8.s8.s32 {%r8234, %r8235, %r8236, %r8237, %r8238, %r8239, %r8240, %r8241}, {%r1, %r1}, {%r1, %r1}, {%r8226, %r8227, %r8228, %r8229, %r8230, %r8231, %r8232, %r8233};
	bar.warp.sync 	-1;
	wmma.mma.sync.aligned.row.col.m16n16k16.s32.s8.s8.s32 {%r8242, %r8243, %r8244, %r8245, %r8246, %r8247, %r8248, %r8249}, {%r1, %r1}, {%r1, %r1}, {%r8234, %r8235, %r8236, %r8237, %r8238, %r8239, %r8240, %r8241};
	bar.warp.sync 	-1;
	wmma.mma.sync.aligned.row.col.m16n16k16.s32.s8.s8.s32 {%r8250, %r8251, %r8252, %r8253, %r8254, %r8255, %r8256, %r8257}, {%r1, %r1}, {%r1, %r1}, {%r8242, %r8243, %r8244, %r8245, %r8246, %r8247, %r8248, %r8249};
	bar.warp.sync 	-1;
	wmma.mma.sync.aligned.row.col.m16n16k16.s32.s8.s8.s32 {%r8258, %r8259, %r8260, %r8261, %r8262, %r8263, %r8264, %r8265}, {%r1, %r1}, {%r1, %r1}, {%r8250, %r8251, %r8252, %r8253, %r8254, %r8255, %r8256, %r8257};
	bar.warp.sync 	-1;
	wmma.mma.sync.aligned.row.col.m16n16k16.s32.s8.s8.s32 {%r8266, %r8267, %r8268, %r8269, %r8270, %r8271, %r8272, %r8273}, {%r1, %r1}, {%r1, %r1}, {%r8258, %r8259, %r8260, %r8261, %r8262, %r8263, %r8264, %r8265};
	bar.warp.sync 	-1;
	wmma.mma.sync.aligned.row.col.m16n16k16.s32.s8.s8.s32 {%r8274, %r8275, %r8276, %r8277, %r8278, %r8279, %r8280, %r8281}, {%r1, %r1}, {%r1, %r1}, {%r8266, %r8267, %r8268, %r8269, %r8270, %r8271, %r8272, %r8273};
	bar.warp.sync 	-1;
	wmma.mma.sync.aligned.row.col.m16n16k16.s32.s8.s8.s32 {%r8282, %r8283, %r8284, %r8285, %r8286, %r8287, %r8288, %r8289}, {%r1, %r1}, {%r1, %r1}, {%r8274, %r8275, %r8276, %r8277, %r8278, %r8279, %r8280, %r8281};
	bar.warp.sync 	-1;
	wmma.mma.sync.aligned.row.col.m16n16k16.s32.s8.s8.s32 {%r8290, %r8291, %r8292, %r8293, %r8294, %r8295, %r8296, %r8297}, {%r1, %r1}, {%r1, %r1}, {%r8282, %r8283, %r8284, %r8285, %r8286, %r8287, %r8288, %r8289};
	bar.warp.sync 	-1;
	wmma.mma.sync.aligned.row.col.m16n16k16.s32.s8.s8.s32 {%r8298, %r8299, %r8300, %r8301, %r8302, %r8303, %r8304, %r8305}, {%r1, %r1}, {%r1, %r1}, {%r8290, %r8291, %r8292, %r8293, %r8294, %r8295, %r8296, %r8297};
	bar.warp.sync 	-1;
	wmma.mma.sync.aligned.row.col.m16n16k16.s32.s8.s8.s32 {%r8306, %r8307, %r8308, %r8309, %r8310, %r8311, %r8312, %r8313}, {%r1, %r1}, {%r1, %r1}, {%r8298, %r8299, %r8300, %r8301, %r8302, %r8303, %r8304, %r8305};
	bar.warp.sync 	-1;
	wmma.mma.sync.aligned.row.col.m16n16k16.s32.s8.s8.s32 {%r8314, %r8315, %r8316, %r8317, %r8318, %r8319, %r8320, %r8321}, {%r1, %r1}, {%r1, %r1}, {%r8306, %r8307, %r8308, %r8309, %r8310, %r8311, %r8312, %r8313};
	bar.warp.sync 	-1;
	wmma.mma.sync.aligned.row.col.m16n16k16.s32.s8.s8.s32 {%r8322, %r8323, %r8324, %r8325, %r8326, %r8327, %r8328, %r8329}, {%r1, %r1}, {%r1, %r1}, {%r8314, %r8315, %r8316, %r8317, %r8318, %r8319, %r8320, %r8321};
	bar.warp.sync 	-1;
	wmma.mma.sync.aligned.row.col.m16n16k16.s32.s8.s8.s32 {%r8330, %r8331, %r8332, %r8333, %r8334, %r8335, %r8336, %r8337}, {%r1, %r1}, {%r1, %r1}, {%r8322, %r8323, %r8324, %r8325, %r8326, %r8327, %r8328, %r8329};
	bar.warp.sync 	-1;
	wmma.mma.sync.aligned.row.col.m16n16k16.s32.s8.s8.s32 {%r8338, %r8339, %r8340, %r8341, %r8342, %r8343, %r8344, %r8345}, {%r1, %r1}, {%r1, %r1}, {%r8330, %r8331, %r8332, %r8333, %r8334, %r8335, %r8336, %r8337};
	bar.warp.sync 	-1;
	wmma.mma.sync.aligned.row.col.m16n16k16.s32.s8.s8.s32 {%r8346, %r8347, %r8348, %r8349, %r8350, %r8351, %r8352, %r8353}, {%r1, %r1}, {%r1, %r1}, {%r8338, %r8339, %r8340, %r8341, %r8342, %r8343, %r8344, %r8345};
	bar.warp.sync 	-1;
	wmma.mma.sync.aligned.row.col.m16n16k16.s32.s8.s8.s32 {%r8354, %r8355, %r8356, %r8357, %r8358, %r8359, %r8360, %r8361}, {%r1, %r1}, {%r1, %r1}, {%r8346, %r8347, %r8348, %r8349, %r8350, %r8351, %r8352, %r8353};
	bar.warp.sync 	-1;
	wmma.mma.sync.aligned.row.col.m16n16k16.s32.s8.s8.s32 {%r8362, %r8363, %r8364, %r8365, %r8366, %r8367, %r8368, %r8369}, {%r1, %r1}, {%r1, %r1}, {%r8354, %r8355, %r8356, %r8357, %r8358, %r8359, %r8360, %r8361};
	bar.warp.sync 	-1;
	wmma.mma.sync.aligned.row.col.m16n16k16.s32.s8.s8.s32 {%r8370, %r8371, %r8372, %r8373, %r8374, %r8375, %r8376, %r8377}, {%r1, %r1}, {%r1, %r1}, {%r8362, %r8363, %r8364, %r8365, %r8366, %r8367, %r8368, %r8369};
	bar.warp.sync 	-1;
	wmma.mma.sync.aligned.row.col.m16n16k16.s32.s8.s8.s32 {%r8378, %r8379, %r8380, %r8381, %r8382, %r8383, %r8384, %r8385}, {%r1, %r1}, {%r1, %r1}, {%r8370, %r8371, %r8372, %r8373, %r8374, %r8375, %r8376, %r8377};
	bar.warp.sync 	-1;
	wmma.mma.sync.aligned.row.col.m16n16k16.s32.s8.s8.s32 {%r8386, %r8387, %r8388, %r8389, %r8390, %r8391, %r8392, %r8393}, {%r1, %r1}, {%r1, %r1}, {%r8378, %r8379, %r8380, %r8381, %r8382, %r8383, %r8384, %r8385};
	bar.warp.sync 	-1;
	wmma.mma.sync.aligned.row.col.m16n16k16.s32.s8.s8.s32 {%r8394, %r8395, %r8396, %r8397, %r8398, %r8399, %r8400, %r8401}, {%r1, %r1}, {%r1, %r1}, {%r8386, %r8387, %r8388, %r8389, %r8390, %r8391, %r8392, %r8393};
	bar.warp.sync 	-1;
	wmma.mma.sync.aligned.row.col.m16n16k16.s32.s8.s8.s32 {%r8402, %r8403, %r8404, %r8405, %r8406, %r8407, %r8408, %r8409}, {%r1, %r1}, {%r1, %r1}, {%r8394, %r8395, %r8396, %r8397, %r8398, %r8399, %r8400, %r8401};
	bar.warp.sync 	-1;
	wmma.mma.sync.aligned.row.col.m16n16k16.s32.s8.s8.s32 {%r8410, %r8411, %r8412, %r8413, %r8414, %r8415, %r8416, %r8417}, {%r1, %r1}, {%r1, %r1}, {%r8402, %r8403, %r8404, %r8405, %r8406, %r8407, %r8408, %r8409};
	bar.warp.sync 	-1;
	wmma.mma.sync.aligned.row.col.m16n16k16.s32.s8.s8.s32 {%r8418, %r8419, %r8420, %r8421, %r8422, %r8423, %r8424, %r8425}, {%r1, %r1}, {%r1, %r1}, {%r8410, %r8411, %r8412, %r8413, %r8414, %r8415, %r8416, %r8417};
	bar.warp.sync 	-1;
	wmma.mma.sync.aligned.row.col.m16n16k16.s32.s8.s8.s32 {%r8426, %r8427, %r8428, %r8429, %r8430, %r8431, %r8432, %r8433}, {%r1, %r1}, {%r1, %r1}, {%r8418, %r8419, %r8420, %r8421, %r8422, %r8423, %r8424, %r8425};
	bar.warp.sync 	-1;
	wmma.mma.sync.aligned.row.col.m16n16k16.s32.s8.s8.s32 {%r8434, %r8435, %r8436, %r8437, %r8438, %r8439, %r8440, %r8441}, {%r1, %r1}, {%r1, %r1}, {%r8426, %r8427, %r8428, %r8429, %r8430, %r8431, %r8432, %r8433};
	bar.warp.sync 	-1;
	wmma.mma.sync.aligned.row.col.m16n16k16.s32.s8.s8.s32 {%r8442, %r8443, %r8444, %r8445, %r8446, %r8447, %r8448, %r8449}, {%r1, %r1}, {%r1, %r1}, {%r8434, %r8435, %r8436, %r8437, %r8438, %r8439, %r8440, %r8441};
	bar.warp.sync 	-1;
	wmma.mma.sync.aligned.row.col.m16n16k16.s32.s8.s8.s32 {%r8450, %r8451, %r8452, %r8453, %r8454, %r8455, %r8456, %r8457}, {%r1, %r1}, {%r1, %r1}, {%r8442, %r8443, %r8444, %r8445, %r8446, %r8447, %r8448, %r8449};
	bar.warp.sync 	-1;
	wmma.mma.sync.aligned.row.col.m16n16k16.s32.s8.s8.s32 {%r8458, %r8459, %r8460, %r8461, %r8462, %r8463, %r8464, %r8465}, {%r1, %r1}, {%r1, %r1}, {%r8450, %r8451, %r8452, %r8453, %r8454, %r8455, %r8456, %r8457};
	bar.warp.sync 	-1;
	wmma.mma.sync.aligned.row.col.m16n16k16.s32.s8.s8.s32 {%r8466, %r8467, %r8468, %r8469, %r8470, %r8471, %r8472, %r8473}, {%r1, %r1}, {%r1, %r1}, {%r8458, %r8459, %r8460, %r8461, %r8462, %r8463, %r8464, %r8465};
	bar.warp.sync 	-1;
	wmma.mma.sync.aligned.row.col.m16n16k16.s32.s8.s8.s32 {%r8474, %r8475, %r8476, %r8477, %r8478, %r8479, %r8480, %r8481}, {%r1, %r1}, {%r1, %r1}, {%r8466, %r8467, %r8468, %r8469, %r8470, %r8471, %r8472, %r8473};
	bar.warp.sync 	-1;
	wmma.mma.sync.aligned.row.col.m16n16k16.s32.s8.s8.s32 {%r8482, %r8483, %r8484, %r8485, %r8486, %r8487, %r8488, %r8489}, {%r1, %r1}, {%r1, %r1}, {%r8474, %r8475, %r8476, %r8477, %r8478, %r8479, %r8480, %r8481};
	bar.warp.sync 	-1;
	wmma.mma.sync.aligned.row.col.m16n16k16.s32.s8.s8.s32 {%r8490, %r8491, %r8492, %r8493, %r8494, %r8495, %r8496, %r8497}, {%r1, %r1}, {%r1, %r1}, {%r8482, %r8483, %r8484, %r8485, %r8486, %r8487, %r8488, %r8489};
	bar.warp.sync 	-1;
	wmma.mma.sync.aligned.row.col.m16n16k16.s32.s8.s8.s32 {%r8498, %r8499, %r8500, %r8501, %r8502, %r8503, %r8504, %r8505}, {%r1, %r1}, {%r1, %r1}, {%r8490, %r8491, %r8492, %r8493, %r8494, %r8495, %r8496, %r8497};
	bar.warp.sync 	-1;
	wmma.mma.sync.aligned.row.col.m16n16k16.s32.s8.s8.s32 {%r8506, %r8507, %r8508, %r8509, %r8510, %r8511, %r8512, %r8513}, {%r1, %r1}, {%r1, %r1}, {%r8498, %r8499, %r8500, %r8501, %r8502, %r8503, %r8504, %r8505};
	bar.warp.sync 	-1;
	wmma.mma.sync.aligned.row.col.m16n16k16.s32.s8.s8.s32 {%r8514, %r8515, %r8516, %r8517, %r8518, %r8519, %r8520, %r8521}, {%r1, %r1}, {%r1, %r1}, {%r8506, %r8507, %r8508, %r8509, %r8510, %r8511, %r8512, %r8513};
	bar.warp.sync 	-1;
	wmma.mma.sync.aligned.row.col.m16n16k16.s32.s8.s8.s32 {%r8522, %r8523, %r8524, %r8525, %r8526, %r8527, %r8528, %r8529}, {%r1, %r1}, {%r1, %r1}, {%r8514, %r8515, %r8516, %r8517, %r8518, %r8519, %r8520, %r8521};
	bar.warp.sync 	-1;
	wmma.mma.sync.aligned.row.col.m16n16k16.s32.s8.s8.s32 {%r8530, %r8531, %r8532, %r8533, %r8534, %r8535, %r8536, %r8537}, {%r1, %r1}, {%r1, %r1}, {%r8522, %r8523, %r8524, %r8525, %r8526, %r8527, %r8528, %r8529};
	bar.warp.sync 	-1;
	wmma.mma.sync.aligned.row.col.m16n16k16.s32.s8.s8.s32 {%r8538, %r8539, %r8540, %r8541, %r8542, %r8543, %r8544, %r8545}, {%r1, %r1}, {%r1, %r1}, {%r8530, %r8531, %r8532, %r8533, %r8534, %r8535, %r8536, %r8537};
	bar.warp.sync 	-1;
	wmma.mma.sync.aligned.row.col.m16n16k16.s32.s8.s8.s32 {%r8546, %r8547, %r8548, %r8549, %r8550, %r8551, %r8552, %r8553}, {%r1, %r1}, {%r1, %r1}, {%r8538, %r8539, %r8540, %r8541, %r8542, %r8543, %r8544, %r8545};
	bar.warp.sync 	-1;
	wmma.mma.sync.aligned.row.col.m16n16k16.s32.s8.s8.s32 {%r8554, %r8555, %r8556, %r8557, %r8558, %r8559, %r8560, %r8561}, {%r1, %r1}, {%r1, %r1}, {%r8546, %r8547, %r8548, %r8549, %r8550, %r8551, %r8552, %r8553};
	bar.warp.sync 	-1;
	wmma.mma.sync.aligned.row.col.m16n16k16.s32.s8.s8.s32 {%r8562, %r8563, %r8564, %r8565, %r8566, %r8567, %r8568, %r8569}, {%r1, %r1}, {%r1, %r1}, {%r8554, %r8555, %r8556, %r8557, %r8558, %r8559, %r8560, %r8561};
	bar.warp.sync 	-1;
	wmma.mma.sync.aligned.row.col.m16n16k16.s32.s8.s8.s32 {%r8570, %r8571, %r8572, %r8573, %r8574, %r8575, %r8576, %r8577}, {%r1, %r1}, {%r1, %r1}, {%r8562, %r8563, %r8564, %r8565, %r8566, %r8567, %r8568, %r8569};
	bar.warp.sync 	-1;
	wmma.mma.sync.aligned.row.col.m16n16k16.s32.s8.s8.s32 {%r8578, %r8579, %r8580, %r8581, %r8582, %r8583, %r8584, %r8585}, {%r1, %r1}, {%r1, %r1}, {%r8570, %r8571, %r8572, %r8573, %r8574, %r8575, %r8576, %r8577};
	bar.warp.sync 	-1;
	wmma.mma.sync.aligned.row.col.m16n16k16.s32.s8.s8.s32 {%r8586, %r8587, %r8588, %r8589, %r8590, %r8591, %r8592, %r8593}, {%r1, %r1}, {%r1, %r1}, {%r8578, %r8579, %r8580, %r8581, %r8582, %r8583, %r8584, %r8585};
	bar.warp.sync 	-1;
	wmma.mma.sync.aligned.row.col.m16n16k16.s32.s8.s8.s32 {%r8594, %r8595, %r8596, %r8597, %r8598, %r8599, %r8600, %r8601}, {%r1, %r1}, {%r1, %r1}, {%r8586, %r8587, %r8588, %r8589, %r8590, %r8591, %r8592, %r8593};
	bar.warp.sync 	-1;
	wmma.mma.sync.aligned.row.col.m16n16k16.s32.s8.s8.s32 {%r8602, %r8603, %r8604, %r8605, %r8606, %r8607, %r8608, %r8609}, {%r1, %r1}, {%r1, %r1}, {%r8594, %r8595, %r8596, %r8597, %r8598, %r8599, %r8600, %r8601};
	bar.warp.sync 	-1;
	wmma.mma.sync.aligned.row.col.m16n16k16.s32.s8.s8.s32 {%r8610, %r8611, %r8612, %r8613, %r8614, %r8615, %r8616, %r8617}, {%r1, %r1}, {%r1, %r1}, {%r8602, %r8603, %r8604, %r8605, %r8606, %r8607, %r8608, %r8609};
	bar.warp.sync 	-1;
	wmma.mma.sync.aligned.row.col.m16n16k16.s32.s8.s8.s32 {%r8618, %r8619, %r8620, %r8621, %r8622, %r8623, %r8624, %r8625}, {%r1, %r1}, {%r1, %r1}, {%r8610, %r8611, %r8612, %r8613, %r8614, %r8615, %r8616, %r8617};
	bar.warp.sync 	-1;
	wmma.mma.sync.aligned.row.col.m16n16k16.s32.s8.s8.s32 {%r8626, %r8627, %r8628, %r8629, %r8630, %r8631, %r8632, %r8633}, {%r1, %r1}, {%r1, %r1}, {%r8618, %r8619, %r8620, %r8621, %r8622, %r8623, %r8624, %r8625};
	bar.warp.sync 	-1;
	wmma.mma.sync.aligned.row.col.m16n16k16.s32.s8.s8.s32 {%r8634, %r8635, %r8636, %r8637, %r8638, %r8639, %r8640, %r8641}, {%r1, %r1}, {%r1, %r1}, {%r8626, %r8627, %r8628, %r8629, %r8630, %r8631, %r8632, %r8633};
	bar.warp.sync 	-1;
	wmma.mma.sync.aligned.row.col.m16n16k16.s32.s8.s8.s32 {%r8642, %r8643, %r8644, %r8645, %r8646, %r8647, %r8648, %r8649}, {%r1, %r1}, {%r1, %r1}, {%r8634, %r8635, %r8636, %r8637, %r8638, %r8639, %r8640, %r8641};
	bar.warp.sync 	-1;
	wmma.mma.sync.aligned.row.col.m16n16k16.s32.s8.s8.s32 {%r8650, %r8651, %r8652, %r8653, %r8654, %r8655, %r8656, %r8657}, {%r1, %r1}, {%r1, %r1}, {%r8642, %r8643, %r8644, %r8645, %r8646, %r8647, %r8648, %r8649};
	bar.warp.sync 	-1;
	wmma.mma.sync.aligned.row.col.m16n16k16.s32.s8.s8.s32 {%r8658, %r8659, %r8660, %r8661, %r8662, %r8663, %r8664, %r8665}, {%r1, %r1}, {%r1, %r1}, {%r8650, %r8651, %r8652, %r8653, %r8654, %r8655, %r8656, %r8657};
	bar.warp.sync 	-1;
	wmma.mma.sync.aligned.row.col.m16n16k16.s32.s8.s8.s32 {%r8666, %r8667, %r8668, %r8669, %r8670, %r8671, %r8672, %r8673}, {%r1, %r1}, {%r1, %r1}, {%r8658, %r8659, %r8660, %r8661, %r8662, %r8663, %r8664, %r8665};
	bar.warp.sync 	-1;
	wmma.mma.sync.aligned.row.col.m16n16k16.s32.s8.s8.s32 {%r8674, %r8675, %r8676, %r8677, %r8678, %r8679, %r8680, %r8681}, {%r1, %r1}, {%r1, %r1}, {%r8666, %r8667, %r8668, %r8669, %r8670, %r8671, %r8672, %r8673};
	bar.warp.sync 	-1;
	wmma.mma.sync.aligned.row.col.m16n16k16.s32.s8.s8.s32 {%r8682, %r8683, %r8684, %r8685, %r8686, %r8687, %r8688, %r8689}, {%r1, %r1}, {%r1, %r1}, {%r8674, %r8675, %r8676, %r8677, %r8678, %r8679, %r8680, %r8681};
	bar.warp.sync 	-1;
	wmma.mma.sync.aligned.row.col.m16n16k16.s32.s8.s8.s32 {%r8690, %r8691, %r8692, %r8693, %r8694, %r8695, %r8696, %r8697}, {%r1, %r1}, {%r1, %r1}, {%r8682, %r8683, %r8684, %r8685, %r8686, %r8687, %r8688, %r8689};
	bar.warp.sync 	-1;
	wmma.mma.sync.aligned.row.col.m16n16k16.s32.s8.s8.s32 {%r8698, %r8699, %r8700, %r8701, %r8702, %r8703, %r8704, %r8705}, {%r1, %r1}, {%r1, %r1}, {%r8690, %r8691, %r8692, %r8693, %r8694, %r8695, %r8696, %r8697};
	bar.warp.sync 	-1;
	wmma.mma.sync.aligned.row.col.m16n16k16.s32.s8.s8.s32 {%r8706, %r8707, %r8708, %r8709, %r8710, %r8711, %r8712, %r8713}, {%r1, %r1}, {%r1, %r1}, {%r8698, %r8699, %r8700, %r8701, %r8702, %r8703, %r8704, %r8705};
	bar.warp.sync 	-1;
	wmma.mma.sync.aligned.row.col.m16n16k16.s32.s8.s8.s32 {%r8714, %r8715, %r8716, %r8717, %r8718, %r8719, %r8720, %r8721}, {%r1, %r1}, {%r1, %r1}, {%r8706, %r8707, %r8708, %r8709, %r8710, %r8711, %r8712, %r8713};
	bar.warp.sync 	-1;
	wmma.mma.sync.aligned.row.col.m16n16k16.s32.s8.s8.s32 {%r8722, %r8723, %r8724, %r8725, %r8726, %r8727, %r8728, %r8729}, {%r1, %r1}, {%r1, %r1}, {%r8714, %r8715, %r8716, %r8717, %r8718, %r8719, %r8720, %r8721};
	bar.warp.sync 	-1;
	wmma.mma.sync.aligned.row.col.m16n16k16.s32.s8.s8.s32 {%r8730, %r8731, %r8732, %r8733, %r8734, %r8735, %r8736, %r8737}, {%r1, %r1}, {%r1, %r1}, {%r8722, %r8723, %r8724, %r8725, %r8726, %r8727, %r8728, %r8729};
	bar.warp.sync 	-1;
	wmma.mma.sync.aligned.row.col.m16n16k16.s32.s8.s8.s32 {%r8738, %r8739, %r8740, %r8741, %r8742, %r8743, %r8744, %r8745}, {%r1, %r1}, {%r1, %r1}, {%r8730, %r8731, %r8732, %r8733, %r8734, %r8735, %r8736, %r8737};
	bar.warp.sync 	-1;
	wmma.mma.sync.aligned.row.col.m16n16k16.s32.s8.s8.s32 {%r8746, %r8747, %r8748, %r8749, %r8750, %r8751, %r8752, %r8753}, {%r1, %r1}, {%r1, %r1}, {%r8738, %r8739, %r8740, %r8741, %r8742, %r8743, %r8744, %r8745};
	bar.warp.sync 	-1;
	wmma.mma.sync.aligned.row.col.m16n16k16.s32.s8.s8.s32 {%r8754, %r8755, %r8756, %r8757, %r8758, %r8759, %r8760, %r8761}, {%r1, %r1}, {%r1, %r1}, {%r8746, %r8747, %r8748, %r8749, %r8750, %r8751, %r8752, %r8753};
	bar.warp.sync 	-1;
	wmma.mma.sync.aligned.row.col.m16n16k16.s32.s8.s8.s32 {%r8762, %r8763, %r8764, %r8765, %r8766, %r8767, %r8768, %r8769}, {%r1, %r1}, {%r1, %r1}, {%r8754, %r8755, %r8756, %r8757, %r8758, %r8759, %r8760, %r8761};
	bar.warp.sync 	-1;
	wmma.mma.sync.aligned.row.col.m16n16k16.s32.s8.s8.s32 {%r8770, %r8771, %r8772, %r8773, %r8774, %r8775, %r8776, %r8777}, {%r1, %r1}, {%r1, %r1}, {%r8762, %r8763, %r8764, %r8765, %r8766, %r8767, %r8768, %r8769};
	bar.warp.sync 	-1;
	wmma.mma.sync.aligned.row.col.m16n16k16.s32.s8.s8.s32 {%r8778, %r8779, %r8780, %r8781, %r8782, %r8783, %r8784, %r8785}, {%r1, %r1}, {%r1, %r1}, {%r8770, %r8771, %r8772, %r8773, %r8774, %r8775, %r8776, %r8777};
	bar.warp.sync 	-1;
	wmma.mma.sync.aligned.row.col.m16n16k16.s32.s8.s8.s32 {%r8786, %r8787, %r8788, %r8789, %r8790, %r8791, %r8792, %r8793}, {%r1, %r1}, {%r1, %r1}, {%r8778, %r8779, %r8780, %r8781, %r8782, %r8783, %r8784, %r8785};
	bar.warp.sync 	-1;
	wmma.mma.sync.aligned.row.col.m16n16k16.s32.s8.s8.s32 {%r8794, %r8795, %r8796, %r8797, %r8798, %r8799, %r8800, %r8801}, {%r1, %r1}, {%r1, %r1}, {%r8786, %r8787, %r8788, %r8789, %r8790, %r8791, %r8792, %r8793};
	bar.warp.sync 	-1;
	wmma.mma.sync.aligned.row.col.m16n16k16.s32.s8.s8.s32 {%r8802, %r8803, %r8804, %r8805, %r8806, %r8807, %r8808, %r8809}, {%r1, %r1}, {%r1, %r1}, {%r8794, %r8795, %r8796, %r8797, %r8798, %r8799, %r8800, %r8801};
	bar.warp.sync 	-1;
	wmma.mma.sync.aligned.row.col.m16n16k16.s32.s8.s8.s32 {%r8810, %r8811, %r8812, %r8813, %r8814, %r8815, %r8816, %r8817}, {%r1, %r1}, {%r1, %r1}, {%r8802, %r8803, %r8804, %r8805, %r8806, %r8807, %r8808, %r8809};
	bar.warp.sync 	-1;
	wmma.mma.sync.aligned.row.col.m16n16k16.s32.s8.s8.s32 {%r8818, %r8819, %r8820, %r8821, %r8822, %r8823, %r8824, %r8825}, {%r1, %r1}, {%r1, %r1}, {%r8810, %r8811, %r8812, %r8813, %r8814, %r8815, %r8816, %r8817};
	bar.warp.sync 	-1;
	wmma.mma.sync.aligned.row.col.m16n16k16.s32.s8.s8.s32 {%r8826, %r8827, %r8828, %r8829, %r8830, %r8831, %r8832, %r8833}, {%r1, %r1}, {%r1, %r1}, {%r8818, %r8819, %r8820, %r8821, %r8822, %r8823, %r8824, %r8825};
	bar.warp.sync 	-1;
	wmma.mma.sync.aligned.row.col.m16n16k16.s32.s8.s8.s32 {%r8834, %r8835, %r8836, %r8837, %r8838, %r8839, %r8840, %r8841}, {%r1, %r1}, {%r1, %r1}, {%r8826, %r8827, %r8828, %r8829, %r8830, %r8831, %r8832, %r8833};
	bar.warp.sync 	-1;
	wmma.mma.sync.aligned.row.col.m16n16k16.s32.s8.s8.s32 {%r8842, %r8843, %r8844, %r8845, %r8846, %r8847, %r8848, %r8849}, {%r1, %r1}, {%r1, %r1}, {%r8834, %r8835, %r8836, %r8837, %r8838, %r8839, %r8840, %r8841};
	bar.warp.sync 	-1;
	wmma.mma.sync.aligned.row.col.m16n16k16.s32.s8.s8.s32 {%r8850, %r8851, %r8852, %r8853, %r8854, %r8855, %r8856, %r8857}, {%r1, %r1}, {%r1, %r1}, {%r8842, %r8843, %r8844, %r8845, %r8846, %r8847, %r8848, %r8849};
	bar.warp.sync 	-1;
	wmma.mma.sync.aligned.row.col.m16n16k16.s32.s8.s8.s32 {%r8858, %r8859, %r8860, %r8861, %r8862, %r8863, %r8864, %r8865}, {%r1, %r1}, {%r1, %r1}, {%r8850, %r8851, %r8852, %r8853, %r8854, %r8855, %r8856, %r8857};
	bar.warp.sync 	-1;
	wmma.mma.sync.aligned.row.col.m16n16k16.s32.s8.s8.s32 {%r8866, %r8867, %r8868, %r8869, %r8870, %r8871, %r8872, %r8873}, {%r1, %r1}, {%r1, %r1}, {%r8858, %r8859, %r8860, %r8861, %r8862, %r8863, %r8864, %r8865};
	bar.warp.sync 	-1;
	wmma.mma.sync.aligned.row.col.m16n16k16.s32.s8.s8.s32 {%r8874, %r8875, %r8876, %r8877, %r8878, %r8879, %r8880, %r8881}, {%r1, %r1}, {%r1, %r1}, {%r8866, %r8867, %r8868, %r8869, %r8870, %r8871, %r8872, %r8873};
	bar.warp.sync 	-1;
	wmma.mma.sync.aligned.row.col.m16n16k16.s32.s8.s8.s32 {%r8882, %r8883, %r8884, %r8885, %r8886, %r8887, %r8888, %r8889}, {%r1, %r1}, {%r1, %r1}, {%r8874, %r8875, %r8876, %r8877, %r8878, %r8879, %r8880, %r8881};
	bar.warp.sync 	-1;
	wmma.mma.sync.aligned.row.col.m16n16k16.s32.s8.s8.s32 {%r8890, %r8891, %r8892, %r8893, %r8894, %r8895, %r8896, %r8897}, {%r1, %r1}, {%r1, %r1}, {%r8882, %r8883, %r8884, %r8885, %r8886, %r8887, %r8888, %r8889};
	bar.warp.sync 	-1;
	wmma.mma.sync.aligned.row.col.m16n16k16.s32.s8.s8.s32 {%r8898, %r8899, %r8900, %r8901, %r8902, %r8903, %r8904, %r8905}, {%r1, %r1}, {%r1, %r1}, {%r8890, %r8891, %r8892, %r8893, %r8894, %r8895, %r8896, %r8897};
	bar.warp.sync 	-1;
	wmma.mma.sync.aligned.row.col.m16n16k16.s32.s8.s8.s32 {%r8906, %r8907, %r8908, %r8909, %r8910, %r8911, %r8912, %r8913}, {%r1, %r1}, {%r1, %r1}, {%r8898, %r8899, %r8900, %r8901, %r8902, %r8903, %r8904, %r8905};
	bar.warp.sync 	-1;
	wmma.mma.sync.aligned.row.col.m16n16k16.s32.s8.s8.s32 {%r8914, %r8915, %r8916, %r8917, %r8918, %r8919, %r8920, %r8921}, {%r1, %r1}, {%r1, %r1}, {%r8906, %r8907, %r8908, %r8909, %r8910, %r8911, %r8912, %r8913};
	bar.warp.sync 	-1;
	wmma.mma.sync.aligned.row.col.m16n16k16.s32.s8.s8.s32 {%r8922, %r8923, %r8924, %r8925, %r8926, %r8927, %r8928, %r8929}, {%r1, %r1}, {%r1, %r1}, {%r8914, %r8915, %r8916, %r8917, %r8918, %r8919, %r8920, %r8921};
	bar.warp.sync 	-1;
	wmma.mma.sync.aligned.row.col.m16n16k16.s32.s8.s8.s32 {%r8930, %r8931, %r8932, %r8933, %r8934, %r8935, %r8936, %r8937}, {%r1, %r1}, {%r1, %r1}, {%r8922, %r8923, %r8924, %r8925, %r8926, %r8927, %r8928, %r8929};
	bar.warp.sync 	-1;
	wmma.mma.sync.aligned.row.col.m16n16k16.s32.s8.s8.s32 {%r8938, %r8939, %r8940, %r8941, %r8942, %r8943, %r8944, %r8945}, {%r1, %r1}, {%r1, %r1}, {%r8930, %r8931, %r8932, %r8933, %r8934, %r8935, %r8936, %r8937};
	bar.warp.sync 	-1;
	wmma.mma.sync.aligned.row.col.m16n16k16.s32.s8.s8.s32 {%r8946, %r8947, %r8948, %r8949, %r8950, %r8951, %r8952, %r8953}, {%r1, %r1}, {%r1, %r1}, {%r8938, %r8939, %r8940, %r8941, %r8942, %r8943, %r8944, %r8945};
	bar.warp.sync 	-1;
	wmma.mma.sync.aligned.row.col.m16n16k16.s32.s8.s8.s32 {%r8954, %r8955, %r8956, %r8957, %r8958, %r8959, %r8960, %r8961}, {%r1, %r1}, {%r1, %r1}, {%r8946, %r8947, %r8948, %r8949, %r8950, %r8951, %r8952, %r8953};
	bar.warp.sync 	-1;
	wmma.mma.sync.aligned.row.col.m16n16k16.s32.s8.s8.s32 {%r8962, %r8963, %r8964, %r8965, %r8966, %r8967, %r8968, %r8969}, {%r1, %r1}, {%r1, %r1}, {%r8954, %r8955, %r8956, %r8957, %r8958, %r8959, %r8960, %r8961};
	bar.warp.sync 	-1;
	wmma.mma.sync.aligned.row.col.m16n16k16.s32.s8.s8.s32 {%r8970, %r8971, %r8972, %r8973, %r8974, %r8975, %r8976, %r8977}, {%r1, %r1}, {%r1, %r1}, {%r8962, %r8963, %r8964, %r8965, %r8966, %r8967, %r8968, %r8969};
	bar.warp.sync 	-1;
	wmma.mma.sync.aligned.row.col.m16n16k16.s32.s8.s8.s32 {%r8978, %r8979, %r8980, %r8981, %r8982, %r8983, %r8984, %r8985}, {%r1, %r1}, {%r1, %r1}, {%r8970, %r8971, %r8972, %r8973, %r8974, %r8975, %r8976, %r8977};
	bar.warp.sync 	-1;
	wmma.mma.sync.aligned.row.col.m16n16k16.s32.s8.s8.s32 {%r8986, %r8987, %r8988, %r8989, %r8990, %r8991, %r8992, %r8993}, {%r1, %r1}, {%r1, %r1}, {%r8978, %r8979, %r8980, %r8981, %r8982, %r8983, %r8984, %r8985};
	bar.warp.sync 	-1;
	wmma.mma.sync.aligned.row.col.m16n16k16.s32.s8.s8.s32 {%r8994, %r8995, %r8996, %r8997, %r8998, %r8999, %r9000, %r9001}, {%r1, %r1}, {%r1, %r1}, {%r8986, %r8987, %r8988, %r8989, %r8990, %r8991, %r8992, %r8993};
	bar.warp.sync 	-1;
	wmma.mma.sync.aligned.row.col.m16n16k16.s32.s8.s8.s32 {%r9002, %r9003, %r9004, %r9005, %r9006, %r9007, %r9008, %r9009}, {%r1, %r1}, {%r1, %r1}, {%r8994, %r8995, %r8996, %r8997, %r8998, %r8999, %r9000, %r9001};
	bar.warp.sync 	-1;
	wmma.mma.sync.aligned.row.col.m16n16k16.s32.s8.s8.s32 {%r9010, %r9011, %r9012, %r9013, %r9014, %r9015, %r9016, %r9017}, {%r1, %r1}, {%r1, %r1}, {%r9002, %r9003, %r9004, %r9005, %r9006, %r9007, %r9008, %r9009};
	bar.warp.sync 	-1;
	wmma.mma.sync.aligned.row.col.m16n16k16.s32.s8.s8.s32 {%r9018, %r9019, %r9020, %r9021, %r9022, %r9023, %r9024, %r9025}, {%r1, %r1}, {%r1, %r1}, {%r9010, %r9011, %r9012, %r9013, %r9014, %r9015, %r9016, %r9017};
	bar.warp.sync 	-1;
	wmma.mma.sync.aligned.row.col.m16n16k16.s32.s8.s8.s32 {%r9026, %r9027, %r9028, %r9029, %r9030, %r9031, %r9032, %r9033}, {%r1, %r1}, {%r1, %r1}, {%r9018, %r9019, %r9020, %r9021, %r9022, %r9023, %r9024, %r9025};
	bar.warp.sync 	-1;
	wmma.mma.sync.aligned.row.col.m16n16k16.s32.s8.s8.s32 {%r9034, %r9035, %r9036, %r9037, %r9038, %r9039, %r9040, %r9041}, {%r1, %r1}, {%r1, %r1}, {%r9026, %r9027, %r9028, %r9029, %r9030, %r9031, %r9032, %r9033};
	bar.warp.sync 	-1;
	wmma.mma.sync.aligned.row.col.m16n16k16.s32.s8.s8.s32 {%r9042, %r9043, %r9044, %r9045, %r9046, %r9047, %r9048, %r9049}, {%r1, %r1}, {%r1, %r1}, {%r9034, %r9035, %r9036, %r9037, %r9038, %r9039, %r9040, %r9041};
	bar.warp.sync 	-1;
	wmma.mma.sync.aligned.row.col.m16n16k16.s32.s8.s8.s32 {%r9050, %r9051, %r9052, %r9053, %r9054, %r9055, %r9056, %r9057}, {%r1, %r1}, {%r1, %r1}, {%r9042, %r9043, %r9044, %r9045, %r9046, %r9047, %r9048, %r9049};
	bar.warp.sync 	-1;
	wmma.mma.sync.aligned.row.col.m16n16k16.s32.s8.s8.s32 {%r9058, %r9059, %r9060, %r9061, %r9062, %r9063, %r9064, %r9065}, {%r1, %r1}, {%r1, %r1}, {%r9050, %r9051, %r9052, %r9053, %r9054, %r9055, %r9056, %r9057};
	bar.warp.sync 	-1;
	wmma.mma.sync.aligned.row.col.m16n16k16.s32.s8.s8.s32 {%r9066, %r9067, %r9068, %r9069, %r9070, %r9071, %r9072, %r9073}, {%r1, %r1}, {%r1, %r1}, {%r9058, %r9059, %r9060, %r9061, %r9062, %r9063, %r9064, %r9065};
	bar.warp.sync 	-1;
	wmma.mma.sync.aligned.row.col.m16n16k16.s32.s8.s8.s32 {%r9074, %r9075, %r9076, %r9077, %r9078, %r9079, %r9080, %r9081}, {%r1, %r1}, {%r1, %r1}, {%r9066, %r9067, %r9068, %r9069, %r9070, %r9071, %r9072, %r9073};
	bar.warp.sync 	-1;
	wmma.mma.sync.aligned.row.col.m16n16k16.s32.s8.s8.s32 {%r9082, %r9083, %r9084, %r9085, %r9086, %r9087, %r9088, %r9089}, {%r1, %r1}, {%r1, %r1}, {%r9074, %r9075, %r9076, %r9077, %r9078, %r9079, %r9080, %r9081};
	bar.warp.sync 	-1;
	wmma.mma.sync.aligned.row.col.m16n16k16.s32.s8.s8.s32 {%r9090, %r9091, %r9092, %r9093, %r9094, %r9095, %r9096, %r9097}, {%r1, %r1}, {%r1, %r1}, {%r9082, %r9083, %r9084, %r9085, %r9086, %r9087, %r9088, %r9089};
	bar.warp.sync 	-1;
	wmma.mma.sync.aligned.row.col.m16n16k16.s32.s8.s8.s32 {%r9098, %r9099, %r9100, %r9101, %r9102, %r9103, %r9104, %r9105}, {%r1, %r1}, {%r1, %r1}, {%r9090, %r9091, %r9092, %r9093, %r9094, %r9095, %r9096, %r9097};
	bar.warp.sync 	-1;
	wmma.mma.sync.aligned.row.col.m16n16k16.s32.s8.s8.s32 {%r9106, %r9107, %r9108, %r9109, %r9110, %r9111, %r9112, %r9113}, {%r1, %r1}, {%r1, %r1}, {%r9098, %r9099, %r9100, %r9101, %r9102, %r9103, %r9104, %r9105};
	bar.warp.sync 	-1;
	wmma.mma.sync.aligned.row.col.m16n16k16.s32.s8.s8.s32 {%r9114, %r9115, %r9116, %r9117, %r9118, %r9119, %r9120, %r9121}, {%r1, %r1}, {%r1, %r1}, {%r9106, %r9107, %r9108, %r9109, %r9110, %r9111, %r9112, %r9113};
	bar.warp.sync 	-1;
	wmma.mma.sync.aligned.row.col.m16n16k16.s32.s8.s8.s32 {%r9122, %r9123, %r9124, %r9125, %r9126, %r9127, %r9128, %r9129}, {%r1, %r1}, {%r1, %r1}, {%r9114, %r9115, %r9116, %r9117, %r9118, %r9119, %r9120, %r9121};
	bar.warp.sync 	-1;
	wmma.mma.sync.aligned.row.col.m16n16k16.s32.s8.s8.s32 {%r9130, %r9131, %r9132, %r9133, %r9134, %r9135, %r9136, %r9137}, {%r1, %r1}, {%r1, %r1}, {%r9122, %r9123, %r9124, %r9125, %r9126, %r9127, %r9128, %r9129};
	bar.warp.sync 	-1;
	wmma.mma.sync.aligned.row.col.m16n16k16.s32.s8.s8.s32 {%r9138, %r9139, %r9140, %r9141, %r9142, %r9143, %r9144, %r9145}, {%r1, %r1}, {%r1, %r1}, {%r9130, %r9131, %r9132, %r9133, %r9134, %r9135, %r9136, %r9137};
	bar.warp.sync 	-1;
	wmma.mma.sync.aligned.row.col.m16n16k16.s32.s8.s8.s32 {%r9146, %r9147, %r9148, %r9149, %r9150, %r9151, %r9152, %r9153}, {%r1, %r1}, {%r1, %r1}, {%r9138, %r9139, %r9140, %r9141, %r9142, %r9143, %r9144, %r9145};
	bar.warp.sync 	-1;
	wmma.mma.sync.aligned.row.col.m16n16k16.s32.s8.s8.s32 {%r9154, %r9155, %r9156, %r9157, %r9158, %r9159, %r9160, %r9161}, {%r1, %r1}, {%r1, %r1}, {%r9146, %r9147, %r9148, %r9149, %r9150, %r9151, %r9152, %r9153};
	bar.warp.sync 	-1;
	wmma.mma.sync.aligned.row.col.m16n16k16.s32.s8.s8.s32 {%r9162, %r9163, %r9164, %r9165, %r9166, %r9167, %r9168, %r9169}, {%r1, %r1}, {%r1, %r1}, {%r9154, %r9155, %r9156, %r9157, %r9158, %r9159, %r9160, %r9161};
	bar.warp.sync 	-1;
	wmma.mma.sync.aligned.row.col.m16n16k16.s32.s8.s8.s32 {%r9170, %r9171, %r9172, %r9173, %r9174, %r9175, %r9176, %r9177}, {%r1, %r1}, {%r1, %r1}, {%r9162, %r9163, %r9164, %r9165, %r9166, %r9167, %r9168, %r9169};
	bar.warp.sync 	-1;
	wmma.mma.sync.aligned.row.col.m16n16k16.s32.s8.s8.s32 {%r9178, %r9179, %r9180, %r9181, %r9182, %r9183, %r9184, %r9185}, {%r1, %r1}, {%r1, %r1}, {%r9170, %r9171, %r9172, %r9173, %r9174, %r9175, %r9176, %r9177};
	bar.warp.sync 	-1;
	wmma.mma.sync.aligned.row.col.m16n16k16.s32.s8.s8.s32 {%r9186, %r9187, %r9188, %r9189, %r9190, %r9191, %r9192, %r9193}, {%r1, %r1}, {%r1, %r1}, {%r9178, %r9179, %r9180, %r9181, %r9182, %r9183, %r9184, %r9185};
	bar.warp.sync 	-1;
	wmma.mma.sync.aligned.row.col.m16n16k16.s32.s8.s8.s32 {%r9194, %r9195, %r9196, %r9197, %r9198, %r9199, %r9200, %r9201}, {%r1, %r1}, {%r1, %r1}, {%r9186, %r9187, %r9188, %r9189, %r9190, %r9191, %r9192, %r9193};
	bar.warp.sync 	-1;
	wmma.mma.sync.aligned.row.col.m16n16k16.s32.s8.s8.s32 {%r9202, %r9203, %r9204, %r9205, %r9206, %r9207, %r9208, %r9209}, {%r1, %r1}, {%r1, %r1}, {%r9194, %r9195, %r9196, %r9197, %r9198, %r9199, %r9200, %r9201};
	bar.warp.sync 	-1;
	wmma.mma.sync.aligned.row.col.m16n16k16.s32.s8.s8.s32 {%r9210, %r9211, %r9212, %r9213, %r9214, %r9215, %r9216, %r9217}, {%r1, %r1}, {%r1, %r1}, {%r9202, %r9203, %r9204, %r9205, %r9206, %r9207, %r9208, %r9209};
	bar.warp.sync 	-1;
	wmma.mma.sync.aligned.row.col.m16n16k16.s32.s8.s8.s32 {%r9218, %r9219, %r9220, %r9221, %r9222, %r9223, %r9224, %r9225}, {%r1, %r1}, {%r1, %r1}, {%r9210, %r9211, %r9212, %r9213, %r9214, %r9215, %r9216, %r9217};
	bar.warp.sync 	-1;
	wmma.mma.sync.aligned.row.col.m16n16k16.s32.s8.s8.s32 {%r9226, %r9227, %r9228, %r9229, %r9230, %r9231, %r9232, %r9233}, {%r1, %r1}, {%r1, %r1}, {%r9218, %r9219, %r9220, %r9221, %r9222, %r9223, %r9224, %r9225};
	bar.warp.sync 	-1;
	wmma.mma.sync.aligned.row.col.m16n16k16.s32.s8.s8.s32 {%r9234, %r9235, %r9236, %r9237, %r9238, %r9239, %r9240, %r9241}, {%r1, %r1}, {%r1, %r1}, {%r9226, %r9227, %r9228, %r9229, %r9230, %r9231, %r9232, %r9233};
	bar.warp.sync 	-1;
	wmma.mma.sync.aligned.row.col.m16n16k16.s32.s8.s8.s32 {%r9242, %r9243, %r9244, %r9245, %r9246, %r9247, %r9248, %r9249}, {%r1, %r1}, {%r1, %r1}, {%r9234, %r9235, %r9236, %r9237, %r9238, %r9239, %r9240, %r9241};
	bar.warp.sync 	-1;
	wmma.mma.sync.aligned.row.col.m16n16k16.s32.s8.s8.s32 {%r9250, %r9251, %r9252, %r9253, %r9254, %r9255, %r9256, %r9257}, {%r1, %r1}, {%r1, %r1}, {%r9242, %r9243, %r9244, %r9245, %r9246, %r9247, %r9248, %r9249};
	bar.warp.sync 	-1;
	wmma.mma.sync.aligned.row.col.m16n16k16.s32.s8.s8.s32 {%r9258, %r9259, %r9260, %r9261, %r9262, %r9263, %r9264, %r9265}, {%r1, %r1}, {%r1, %r1}, {%r9250, %r9251, %r9252, %r9253, %r9254, %r9255, %r9256, %r9257};
	bar.warp.sync 	-1;
	wmma.mma.sync.aligned.row.col.m16n16k16.s32.s8.s8.s32 {%r9266, %r9267, %r9268, %r9269, %r9270, %r9271, %r9272, %r9273}, {%r1, %r1}, {%r1, %r1}, {%r9258, %r9259, %r9260, %r9261, %r9262, %r9263, %r9264, %r9265};
	bar.warp.sync 	-1;
	wmma.mma.sync.aligned.row.col.m16n16k16.s32.s8.s8.s32 {%r9274, %r9275, %r9276, %r9277, %r9278, %r9279, %r9280, %r9281}, {%r1, %r1}, {%r1, %r1}, {%r9266, %r9267, %r9268, %r9269, %r9270, %r9271, %r9272, %r9273};
	bar.warp.sync 	-1;
	wmma.mma.sync.aligned.row.col.m16n16k16.s32.s8.s8.s32 {%r9282, %r9283, %r9284, %r9285, %r9286, %r9287, %r9288, %r9289}, {%r1, %r1}, {%r1, %r1}, {%r9274, %r9275, %r9276, %r9277, %r9278, %r9279, %r9280, %r9281};
	bar.warp.sync 	-1;
	wmma.mma.sync.aligned.row.col.m16n16k16.s32.s8.s8.s32 {%r9290, %r9291, %r9292, %r9293, %r9294, %r9295, %r9296, %r9297}, {%r1, %r1}, {%r1, %r1}, {%r9282, %r9283, %r9284, %r9285, %r9286, %r9287, %r9288, %r9289};
	bar.warp.sync 	-1;
	wmma.mma.sync.aligned.row.col.m16n16k16.s32.s8.s8.s32 {%r9298, %r9299, %r9300, %r9301, %r9302, %r9303, %r9304, %r9305}, {%r1, %r1}, {%r1, %r1}, {%r9290, %r9291, %r9292, %r9293, %r9294, %r9295, %r9296, %r9297};
	bar.warp.sync 	-1;
	wmma.mma.sync.aligned.row.col.m16n16k16.s32.s8.s8.s32 {%r9306, %r9307, %r9308, %r9309, %r9310, %r9311, %r9312, %r9313}, {%r1, %r1}, {%r1, %r1}, {%r9298, %r9299, %r9300, %r9301, %r9302, %r9303, %r9304, %r9305};
	bar.warp.sync 	-1;
	wmma.mma.sync.aligned.row.col.m16n16k16.s32.s8.s8.s32 {%r9314, %r9315, %r9316, %r9317, %r9318, %r9319, %r9320, %r9321}, {%r1, %r1}, {%r1, %r1}, {%r9306, %r9307, %r9308, %r9309, %r9310, %r9311, %r9312, %r9313};
	bar.warp.sync 	-1;
	wmma.mma.sync.aligned.row.col.m16n16k16.s32.s8.s8.s32 {%r9322, %r9323, %r9324, %r9325, %r9326, %r9327, %r9328, %r9329}, {%r1, %r1}, {%r1, %r1}, {%r9314, %r9315, %r9316, %r9317, %r9318, %r9319, %r9320, %r9321};
	bar.warp.sync 	-1;
	wmma.mma.sync.aligned.row.col.m16n16k16.s32.s8.s8.s32 {%r9330, %r9331, %r9332, %r9333, %r9334, %r9335, %r9336, %r9337}, {%r1, %r1}, {%r1, %r1}, {%r9322, %r9323, %r9324, %r9325, %r9326, %r9327, %r9328, %r9329};
	bar.warp.sync 	-1;
	wmma.mma.sync.aligned.row.col.m16n16k16.s32.s8.s8.s32 {%r9338, %r9339, %r9340, %r9341, %r9342, %r9343, %r9344, %r9345}, {%r1, %r1}, {%r1, %r1}, {%r9330, %r9331, %r9332, %r9333, %r9334, %r9335, %r9336, %r9337};
	bar.warp.sync 	-1;
	wmma.mma.sync.aligned.row.col.m16n16k16.s32.s8.s8.s32 {%r9346, %r9347, %r9348, %r9349, %r9350, %r9351, %r9352, %r9353}, {%r1, %r1}, {%r1, %r1}, {%r9338, %r9339, %r9340, %r9341, %r9342, %r9343, %r9344, %r9345};
	bar.warp.sync 	-1;
	wmma.mma.sync.aligned.row.col.m16n16k16.s32.s8.s8.s32 {%r9354, %r9355, %r9356, %r9357, %r9358, %r9359, %r9360, %r9361}, {%r1, %r1}, {%r1, %r1}, {%r9346, %r9347, %r9348, %r9349, %r9350, %r9351, %r9352, %r9353};
	bar.warp.sync 	-1;
	wmma.mma.sync.aligned.row.col.m16n16k16.s32.s8.s8.s32 {%r9362, %r9363, %r9364, %r9365, %r9366, %r9367, %r9368, %r9369}, {%r1, %r1}, {%r1, %r1}, {%r9354, %r9355, %r9356, %r9357, %r9358, %r9359, %r9360, %r9361};
	bar.warp.sync 	-1;
	wmma.mma.sync.aligned.row.col.m16n16k16.s32.s8.s8.s32 {%r9370, %r9371, %r9372, %r9373, %r9374, %r9375, %r9376, %r9377}, {%r1, %r1}, {%r1, %r1}, {%r9362, %r9363, %r9364, %r9365, %r9366, %r9367, %r9368, %r9369};
	bar.warp.sync 	-1;
	wmma.mma.sync.aligned.row.col.m16n16k16.s32.s8.s8.s32 {%r9378, %r9379, %r9380, %r9381, %r9382, %r9383, %r9384, %r9385}, {%r1, %r1}, {%r1, %r1}, {%r9370, %r9371, %r9372, %r9373, %r9374, %r9375, %r9376, %r9377};
	bar.warp.sync 	-1;
	wmma.mma.sync.aligned.row.col.m16n16k16.s32.s8.s8.s32 {%r9386, %r9387, %r9388, %r9389, %r9390, %r9391, %r9392, %r9393}, {%r1, %r1}, {%r1, %r1}, {%r9378, %r9379, %r9380, %r9381, %r9382, %r9383, %r9384, %r9385};
	bar.warp.sync 	-1;
	wmma.mma.sync.aligned.row.col.m16n16k16.s32.s8.s8.s32 {%r9394, %r9395, %r9396, %r9397, %r9398, %r9399, %r9400, %r9401}, {%r1, %r1}, {%r1, %r1}, {%r9386, %r9387, %r9388, %r9389, %r9390, %r9391, %r9392, %r9393};
	bar.warp.sync 	-1;
	wmma.mma.sync.aligned.row.col.m16n16k16.s32.s8.s8.s32 {%r9402, %r9403, %r9404, %r9405, %r9406, %r9407, %r9408, %r9409}, {%r1, %r1}, {%r1, %r1}, {%r9394, %r9395, %r9396, %r9397, %r9398, %r9399, %r9400, %r9401};
	bar.warp.sync 	-1;
	wmma.mma.sync.aligned.row.col.m16n16k16.s32.s8.s8.s32 {%r9410, %r9411, %r9412, %r9413, %r9414, %r9415, %r9416, %r9417}, {%r1, %r1}, {%r1, %r1}, {%r9402, %r9403, %r9404, %r9405, %r9406, %r9407, %r9408, %r9409};
	bar.warp.sync 	-1;
	wmma.mma.sync.aligned.row.col.m16n16k16.s32.s8.s8.s32 {%r9418, %r9419, %r9420, %r9421, %r9422, %r9423, %r9424, %r9425}, {%r1, %r1}, {%r1, %r1}, {%r9410, %r9411, %r9412, %r9413, %r9414, %r9415, %r9416, %r9417};
	bar.warp.sync 	-1;
	wmma.mma.sync.aligned.row.col.m16n16k16.s32.s8.s8.s32 {%r9426, %r9427, %r9428, %r9429, %r9430, %r9431, %r9432, %r9433}, {%r1, %r1}, {%r1, %r1}, {%r9418, %r9419, %r9420, %r9421, %r9422, %r9423, %r9424, %r9425};
	bar.warp.sync 	-1;
	wmma.mma.sync.aligned.row.col.m16n16k16.s32.s8.s8.s32 {%r9434, %r9435, %r9436, %r9437, %r9438, %r9439, %r9440, %r9441}, {%r1, %r1}, {%r1, %r1}, {%r9426, %r9427, %r9428, %r9429, %r9430, %r9431, %r9432, %r9433};
	bar.warp.sync 	-1;
	wmma.mma.sync.aligned.row.col.m16n16k16.s32.s8.s8.s32 {%r9442, %r9443, %r9444, %r9445, %r9446, %r9447, %r9448, %r9449}, {%r1, %r1}, {%r1, %r1}, {%r9434, %r9435, %r9436, %r9437, %r9438, %r9439, %r9440, %r9441};
	bar.warp.sync 	-1;
	wmma.mma.sync.aligned.row.col.m16n16k16.s32.s8.s8.s32 {%r9450, %r9451, %r9452, %r9453, %r9454, %r9455, %r9456, %r9457}, {%r1, %r1}, {%r1, %r1}, {%r9442, %r9443, %r9444, %r9445, %r9446, %r9447, %r9448, %r9449};
	bar.warp.sync 	-1;
	wmma.mma.sync.aligned.row.col.m16n16k16.s32.s8.s8.s32 {%r9458, %r9459, %r9460, %r9461, %r9462, %r9463, %r9464, %r9465}, {%r1, %r1}, {%r1, %r1}, {%r9450, %r9451, %r9452, %r9453, %r9454, %r9455, %r9456, %r9457};
	bar.warp.sync 	-1;
	wmma.mma.sync.aligned.row.col.m16n16k16.s32.s8.s8.s32 {%r9466, %r9467, %r9468, %r9469, %r9470, %r9471, %r9472, %r9473}, {%r1, %r1}, {%r1, %r1}, {%r9458, %r9459, %r9460, %r9461, %r9462, %r9463, %r9464, %r9465};
	bar.warp.sync 	-1;
	wmma.mma.sync.aligned.row.col.m16n16k16.s32.s8.s8.s32 {%r9474, %r9475, %r9476, %r9477, %r9478, %r9479, %r9480, %r9481}, {%r1, %r1}, {%r1, %r1}, {%r9466, %r9467, %r9468, %r9469, %r9470, %r9471, %r9472, %r9473};
	bar.warp.sync 	-1;
	wmma.mma.sync.aligned.row.col.m16n16k16.s32.s8.s8.s32 {%r9482, %r9483, %r9484, %r9485, %r9486, %r9487, %r9488, %r9489}, {%r1, %r1}, {%r1, %r1}, {%r9474, %r9475, %r9476, %r9477, %r9478, %r9479, %r9480, %r9481};
	bar.warp.sync 	-1;
	wmma.mma.sync.aligned.row.col.m16n16k16.s32.s8.s8.s32 {%r9490, %r9491, %r9492, %r9493, %r9494, %r9495, %r9496, %r9497}, {%r1, %r1}, {%r1, %r1}, {%r9482, %r9483, %r9484, %r9485, %r9486, %r9487, %r9488, %r9489};
	bar.warp.sync 	-1;
	wmma.mma.sync.aligned.row.col.m16n16k16.s32.s8.s8.s32 {%r9498, %r9499, %r9500, %r9501, %r9502, %r9503, %r9504, %r9505}, {%r1, %r1}, {%r1, %r1}, {%r9490, %r9491, %r9492, %r9493, %r9494, %r9495, %r9496, %r9497};
	bar.warp.sync 	-1;
	wmma.mma.sync.aligned.row.col.m16n16k16.s32.s8.s8.s32 {%r9506, %r9507, %r9508, %r9509, %r9510, %r9511, %r9512, %r9513}, {%r1, %r1}, {%r1, %r1}, {%r9498, %r9499, %r9500, %r9501, %r9502, %r9503, %r9504, %r9505};
	bar.warp.sync 	-1;
	wmma.mma.sync.aligned.row.col.m16n16k16.s32.s8.s8.s32 {%r9514, %r9515, %r9516, %r9517, %r9518, %r9519, %r9520, %r9521}, {%r1, %r1}, {%r1, %r1}, {%r9506, %r9507, %r9508, %r9509, %r9510, %r9511, %r9512, %r9513};
	bar.warp.sync 	-1;
	wmma.mma.sync.aligned.row.col.m16n16k16.s32.s8.s8.s32 {%r9522, %r9523, %r9524, %r9525, %r9526, %r9527, %r9528, %r9529}, {%r1, %r1}, {%r1, %r1}, {%r9514, %r9515, %r9516, %r9517, %r9518, %r9519, %r9520, %r9521};
	bar.warp.sync 	-1;
	wmma.mma.sync.aligned.row.col.m16n16k16.s32.s8.s8.s32 {%r9530, %r9531, %r9532, %r9533, %r9534, %r9535, %r9536, %r9537}, {%r1, %r1}, {%r1, %r1}, {%r9522, %r9523, %r9524, %r9525, %r9526, %r9527, %r9528, %r9529};
	bar.warp.sync 	-1;
	wmma.mma.sync.aligned.row.col.m16n16k16.s32.s8.s8.s32 {%r9538, %r9539, %r9540, %r9541, %r9542, %r9543, %r9544, %r9545}, {%r1, %r1}, {%r1, %r1}, {%r9530, %r9531, %r9532, %r9533, %r9534, %r9535, %r9536, %r9537};
	bar.warp.sync 	-1;
	wmma.mma.sync.aligned.row.col.m16n16k16.s32.s8.s8.s32 {%r9546, %r9547, %r9548, %r9549, %r9550, %r9551, %r9552, %r9553}, {%r1, %r1}, {%r1, %r1}, {%r9538, %r9539, %r9540, %r9541, %r9542, %r9543, %r9544, %r9545};
	bar.warp.sync 	-1;
	wmma.mma.sync.aligned.row.col.m16n16k16.s32.s8.s8.s32 {%r9554, %r9555, %r9556, %r9557, %r9558, %r9559, %r9560, %r9561}, {%r1, %r1}, {%r1, %r1}, {%r9546, %r9547, %r9548, %r9549, %r9550, %r9551, %r9552, %r9553};
	bar.warp.sync 	-1;
	wmma.mma.sync.aligned.row.col.m16n16k16.s32.s8.s8.s32 {%r9562, %r9563, %r9564, %r9565, %r9566, %r9567, %r9568, %r9569}, {%r1, %r1}, {%r1, %r1}, {%r9554, %r9555, %r9556, %r9557, %r9558, %r9559, %r9560, %r9561};
	bar.warp.sync 	-1;
	wmma.mma.sync.aligned.row.col.m16n16k16.s32.s8.s8.s32 {%r9570, %r9571, %r9572, %r9573, %r9574, %r9575, %r9576, %r9577}, {%r1, %r1}, {%r1, %r1}, {%r9562, %r9563, %r9564, %r9565, %r9566, %r9567, %r9568, %r9569};
	bar.warp.sync 	-1;
	wmma.mma.sync.aligned.row.col.m16n16k16.s32.s8.s8.s32 {%r9578, %r9579, %r9580, %r9581, %r9582, %r9583, %r9584, %r9585}, {%r1, %r1}, {%r1, %r1}, {%r9570, %r9571, %r9572, %r9573, %r9574, %r9575, %r9576, %r9577};
	bar.warp.sync 	-1;
	wmma.mma.sync.aligned.row.col.m16n16k16.s32.s8.s8.s32 {%r9586, %r9587, %r9588, %r9589, %r9590, %r9591, %r9592, %r9593}, {%r1, %r1}, {%r1, %r1}, {%r9578, %r9579, %r9580, %r9581, %r9582, %r9583, %r9584, %r9585};
	bar.warp.sync 	-1;
	wmma.mma.sync.aligned.row.col.m16n16k16.s32.s8.s8.s32 {%r9594, %r9595, %r9596, %r9597, %r9598, %r9599, %r9600, %r9601}, {%r1, %r1}, {%r1, %r1}, {%r9586, %r9587, %r9588, %r9589, %r9590, %r9591, %r9592, %r9593};
	bar.warp.sync 	-1;
	wmma.mma.sync.aligned.row.col.m16n16k16.s32.s8.s8.s32 {%r9602, %r9603, %r9604, %r9605, %r9606, %r9607, %r9608, %r9609}, {%r1, %r1}, {%r1, %r1}, {%r9594, %r9595, %r9596, %r9597, %r9598, %r9599, %r9600, %r9601};
	bar.warp.sync 	-1;
	wmma.mma.sync.aligned.row.col.m16n16k16.s32.s8.s8.s32 {%r9610, %r9611, %r9612, %r9613, %r9614, %r9615, %r9616, %r9617}, {%r1, %r1}, {%r1, %r1}, {%r9602, %r9603, %r9604, %r9605, %r9606, %r9607, %r9608, %r9609};
	bar.warp.sync 	-1;
	wmma.mma.sync.aligned.row.col.m16n16k16.s32.s8.s8.s32 {%r9618, %r9619, %r9620, %r9621, %r9622, %r9623, %r9624, %r9625}, {%r1, %r1}, {%r1, %r1}, {%r9610, %r9611, %r9612, %r9613, %r9614, %r9615, %r9616, %r9617};
	bar.warp.sync 	-1;
	wmma.mma.sync.aligned.row.col.m16n16k16.s32.s8.s8.s32 {%r9626, %r9627, %r9628, %r9629, %r9630, %r9631, %r9632, %r9633}, {%r1, %r1}, {%r1, %r1}, {%r9618, %r9619, %r9620, %r9621, %r9622, %r9623, %r9624, %r9625};
	bar.warp.sync 	-1;
	wmma.mma.sync.aligned.row.col.m16n16k16.s32.s8.s8.s32 {%r9634, %r9635, %r9636, %r9637, %r9638, %r9639, %r9640, %r9641}, {%r1, %r1}, {%r1, %r1}, {%r9626, %r9627, %r9628, %r9629, %r9630, %r9631, %r9632, %r9633};
	bar.warp.sync 	-1;
	wmma.mma.sync.aligned.row.col.m16n16k16.s32.s8.s8.s32 {%r9642, %r9643, %r9644, %r9645, %r9646, %r9647, %r9648, %r9649}, {%r1, %r1}, {%r1, %r1}, {%r9634, %r9635, %r9636, %r9637, %r9638, %r9639, %r9640, %r9641};
	bar.warp.sync 	-1;
	wmma.mma.sync.aligned.row.col.m16n16k16.s32.s8.s8.s32 {%r9650, %r9651, %r9652, %r9653, %r9654, %r9655, %r9656, %r9657}, {%r1, %r1}, {%r1, %r1}, {%r9642, %r9643, %r9644, %r9645, %r9646, %r9647, %r9648, %r9649};
	bar.warp.sync 	-1;
	wmma.mma.sync.aligned.row.col.m16n16k16.s32.s8.s8.s32 {%r9658, %r9659, %r9660, %r9661, %r9662, %r9663, %r9664, %r9665}, {%r1, %r1}, {%r1, %r1}, {%r9650, %r9651, %r9652, %r9653, %r9654, %r9655, %r9656, %r9657};
	bar.warp.sync 	-1;
	wmma.mma.sync.aligned.row.col.m16n16k16.s32.s8.s8.s32 {%r9666, %r9667, %r9668, %r9669, %r9670, %r9671, %r9672, %r9673}, {%r1, %r1}, {%r1, %r1}, {%r9658, %r9659, %r9660, %r9661, %r9662, %r9663, %r9664, %r9665};
	bar.warp.sync 	-1;
	wmma.mma.sync.aligned.row.col.m16n16k16.s32.s8.s8.s32 {%r9674, %r9675, %r9676, %r9677, %r9678, %r9679, %r9680, %r9681}, {%r1, %r1}, {%r1, %r1}, {%r9666, %r9667, %r9668, %r9669, %r9670, %r9671, %r9672, %r9673};
	bar.warp.sync 	-1;
	wmma.mma.sync.aligned.row.col.m16n16k16.s32.s8.s8.s32 {%r9682, %r9683, %r9684, %r9685, %r9686, %r9687, %r9688, %r9689}, {%r1, %r1}, {%r1, %r1}, {%r9674, %r9675, %r9676, %r9677, %r9678, %r9679, %r9680, %r9681};
	bar.warp.sync 	-1;
	wmma.mma.sync.aligned.row.col.m16n16k16.s32.s8.s8.s32 {%r9690, %r9691, %r9692, %r9693, %r9694, %r9695, %r9696, %r9697}, {%r1, %r1}, {%r1, %r1}, {%r9682, %r9683, %r9684, %r9685, %r9686, %r9687, %r9688, %r9689};
	bar.warp.sync 	-1;
	wmma.mma.sync.aligned.row.col.m16n16k16.s32.s8.s8.s32 {%r9698, %r9699, %r9700, %r9701, %r9702, %r9703, %r9704, %r9705}, {%r1, %r1}, {%r1, %r1}, {%r9690, %r9691, %r9692, %r9693, %r9694, %r9695, %r9696, %r9697};
	bar.warp.sync 	-1;
	wmma.mma.sync.aligned.row.col.m16n16k16.s32.s8.s8.s32 {%r9706, %r9707, %r9708, %r9709, %r9710, %r9711, %r9712, %r9713}, {%r1, %r1}, {%r1, %r1}, {%r9698, %r9699, %r9700, %r9701, %r9702, %r9703, %r9704, %r9705};
	bar.warp.sync 	-1;
	wmma.mma.sync.aligned.row.col.m16n16k16.s32.s8.s8.s32 {%r9714, %r9715, %r9716, %r9717, %r9718, %r9719, %r9720, %r9721}, {%r1, %r1}, {%r1, %r1}, {%r9706, %r9707, %r9708, %r9709, %r9710, %r9711, %r9712, %r9713};
	bar.warp.sync 	-1;
	wmma.mma.sync.aligned.row.col.m16n16k16.s32.s8.s8.s32 {%r9722, %r9723, %r9724, %r9725, %r9726, %r9727, %r9728, %r9729}, {%r1, %r1}, {%r1, %r1}, {%r9714, %r9715, %r9716, %r9717, %r9718, %r9719, %r9720, %r9721};
	bar.warp.sync 	-1;
	wmma.mma.sync.aligned.row.col.m16n16k16.s32.s8.s8.s32 {%r9730, %r9731, %r9732, %r9733, %r9734, %r9735, %r9736, %r9737}, {%r1, %r1}, {%r1, %r1}, {%r9722, %r9723, %r9724, %r9725, %r9726, %r9727, %r9728, %r9729};
	bar.warp.sync 	-1;
	wmma.mma.sync.aligned.row.col.m16n16k16.s32.s8.s8.s32 {%r9738, %r9739, %r9740, %r9741, %r9742, %r9743, %r9744, %r9745}, {%r1, %r1}, {%r1, %r1}, {%r9730, %r9731, %r9732, %r9733, %r9734, %r9735, %r9736, %r9737};
	bar.warp.sync 	-1;
	wmma.mma.sync.aligned.row.col.m16n16k16.s32.s8.s8.s32 {%r9746, %r9747, %r9748, %r9749, %r9750, %r9751, %r9752, %r9753}, {%r1, %r1}, {%r1, %r1}, {%r9738, %r9739, %r9740, %r9741, %r9742, %r9743, %r9744, %r9745};
	bar.warp.sync 	-1;
	wmma.mma.sync.aligned.row.col.m16n16k16.s32.s8.s8.s32 {%r9754, %r9755, %r9756, %r9757, %r9758, %r9759, %r9760, %r9761}, {%r1, %r1}, {%r1, %r1}, {%r9746, %r9747, %r9748, %r9749, %r9750, %r9751, %r9752, %r9753};
	bar.warp.sync 	-1;
	wmma.mma.sync.aligned.row.col.m16n16k16.s32.s8.s8.s32 {%r9762, %r9763, %r9764, %r9765, %r9766, %r9767, %r9768, %r9769}, {%r1, %r1}, {%r1, %r1}, {%r9754, %r9755, %r9756, %r9757, %r9758, %r9759, %r9760, %r9761};
	bar.warp.sync 	-1;
	wmma.mma.sync.aligned.row.col.m16n16k16.s32.s8.s8.s32 {%r9770, %r9771, %r9772, %r9773, %r9774, %r9775, %r9776, %r9777}, {%r1, %r1}, {%r1, %r1}, {%r9762, %r9763, %r9764, %r9765, %r9766, %r9767, %r9768, %r9769};
	bar.warp.sync 	-1;
	wmma.mma.sync.aligned.row.col.m16n16k16.s32.s8.s8.s32 {%r9778, %r9779, %r9780, %r9781, %r9782, %r9783, %r9784, %r9785}, {%r1, %r1}, {%r1, %r1}, {%r9770, %r9771, %r9772, %r9773, %r9774, %r9775, %r9776, %r9777};
	bar.warp.sync 	-1;
	wmma.mma.sync.aligned.row.col.m16n16k16.s32.s8.s8.s32 {%r9786, %r9787, %r9788, %r9789, %r9790, %r9791, %r9792, %r9793}, {%r1, %r1}, {%r1, %r1}, {%r9778, %r9779, %r9780, %r9781, %r9782, %r9783, %r9784, %r9785};
	bar.warp.sync 	-1;
	wmma.mma.sync.aligned.row.col.m16n16k16.s32.s8.s8.s32 {%r9794, %r9795, %r9796, %r9797, %r9798, %r9799, %r9800, %r9801}, {%r1, %r1}, {%r1, %r1}, {%r9786, %r9787, %r9788, %r9789, %r9790, %r9791, %r9792, %r9793};
	bar.warp.sync 	-1;
	wmma.mma.sync.aligned.row.col.m16n16k16.s32.s8.s8.s32 {%r9802, %r9803, %r9804, %r9805, %r9806, %r9807, %r9808, %r9809}, {%r1, %r1}, {%r1, %r1}, {%r9794, %r9795, %r9796, %r9797, %r9798, %r9799, %r9800, %r9801};
	bar.warp.sync 	-1;
	wmma.mma.sync.aligned.row.col.m16n16k16.s32.s8.s8.s32 {%r9810, %r9811, %r9812, %r9813, %r9814, %r9815, %r9816, %r9817}, {%r1, %r1}, {%r1, %r1}, {%r9802, %r9803, %r9804, %r9805, %r9806, %r9807, %r9808, %r9809};
	bar.warp.sync 	-1;
	wmma.mma.sync.aligned.row.col.m16n16k16.s32.s8.s8.s32 {%r9818, %r9819, %r9820, %r9821, %r9822, %r9823, %r9824, %r9825}, {%r1, %r1}, {%r1, %r1}, {%r9810, %r9811, %r9812, %r9813, %r9814, %r9815, %r9816, %r9817};
	bar.warp.sync 	-1;
	wmma.mma.sync.aligned.row.col.m16n16k16.s32.s8.s8.s32 {%r9826, %r9827, %r9828, %r9829, %r9830, %r9831, %r9832, %r9833}, {%r1, %r1}, {%r1, %r1}, {%r9818, %r9819, %r9820, %r9821, %r9822, %r9823, %r9824, %r9825};
	bar.warp.sync 	-1;
	wmma.mma.sync.aligned.row.col.m16n16k16.s32.s8.s8.s32 {%r9834, %r9835, %r9836, %r9837, %r9838, %r9839, %r9840, %r9841}, {%r1, %r1}, {%r1, %r1}, {%r9826, %r9827, %r9828, %r9829, %r9830, %r9831, %r9832, %r9833};
	bar.warp.sync 	-1;
	wmma.mma.sync.aligned.row.col.m16n16k16.s32.s8.s8.s32 {%r9842, %r9843, %r9844, %r9845, %r9846, %r9847, %r9848, %r9849}, {%r1, %r1}, {%r1, %r1}, {%r9834, %r9835, %r9836, %r9837, %r9838, %r9839, %r9840, %r9841};
	bar.warp.sync 	-1;
	wmma.mma.sync.aligned.row.col.m16n16k16.s32.s8.s8.s32 {%r9850, %r9851, %r9852, %r9853, %r9854, %r9855, %r9856, %r9857}, {%r1, %r1}, {%r1, %r1}, {%r9842, %r9843, %r9844, %r9845, %r9846, %r9847, %r9848, %r9849};
	bar.warp.sync 	-1;
	wmma.mma.sync.aligned.row.col.m16n16k16.s32.s8.s8.s32 {%r9858, %r9859, %r9860, %r9861, %r9862, %r9863, %r9864, %r9865}, {%r1, %r1}, {%r1, %r1}, {%r9850, %r9851, %r9852, %r9853, %r9854, %r9855, %r9856, %r9857};
	bar.warp.sync 	-1;
	wmma.mma.sync.aligned.row.col.m16n16k16.s32.s8.s8.s32 {%r9866, %r9867, %r9868, %r9869, %r9870, %r9871, %r9872, %r9873}, {%r1, %r1}, {%r1, %r1}, {%r9858, %r9859, %r9860, %r9861, %r9862, %r9863, %r9864, %r9865};
	bar.warp.sync 	-1;
	wmma.mma.sync.aligned.row.col.m16n16k16.s32.s8.s8.s32 {%r9874, %r9875, %r9876, %r9877, %r9878, %r9879, %r9880, %r9881}, {%r1, %r1}, {%r1, %r1}, {%r9866, %r9867, %r9868, %r9869, %r9870, %r9871, %r9872, %r9873};
	bar.warp.sync 	-1;
	wmma.mma.sync.aligned.row.col.m16n16k16.s32.s8.s8.s32 {%r9882, %r9883, %r9884, %r9885, %r9886, %r9887, %r9888, %r9889}, {%r1, %r1}, {%r1, %r1}, {%r9874, %r9875, %r9876, %r9877, %r9878, %r9879, %r9880, %r9881};
	bar.warp.sync 	-1;
	wmma.mma.sync.aligned.row.col.m16n16k16.s32.s8.s8.s32 {%r9890, %r9891, %r9892, %r9893, %r9894, %r9895, %r9896, %r9897}, {%r1, %r1}, {%r1, %r1}, {%r9882, %r9883, %r9884, %r9885, %r9886, %r9887, %r9888, %r9889};
	bar.warp.sync 	-1;
	wmma.mma.sync.aligned.row.col.m16n16k16.s32.s8.s8.s32 {%r9898, %r9899, %r9900, %r9901, %r9902, %r9903, %r9904, %r9905}, {%r1, %r1}, {%r1, %r1}, {%r9890, %r9891, %r9892, %r9893, %r9894, %r9895, %r9896, %r9897};
	bar.warp.sync 	-1;
	wmma.mma.sync.aligned.row.col.m16n16k16.s32.s8.s8.s32 {%r9906, %r9907, %r9908, %r9909, %r9910, %r9911, %r9912, %r9913}, {%r1, %r1}, {%r1, %r1}, {%r9898, %r9899, %r9900, %r9901, %r9902, %r9903, %r9904, %r9905};
	bar.warp.sync 	-1;
	wmma.mma.sync.aligned.row.col.m16n16k16.s32.s8.s8.s32 {%r9914, %r9915, %r9916, %r9917, %r9918, %r9919, %r9920, %r9921}, {%r1, %r1}, {%r1, %r1}, {%r9906, %r9907, %r9908, %r9909, %r9910, %r9911, %r9912, %r9913};
	bar.warp.sync 	-1;
	wmma.mma.sync.aligned.row.col.m16n16k16.s32.s8.s8.s32 {%r9922, %r9923, %r9924, %r9925, %r9926, %r9927, %r9928, %r9929}, {%r1, %r1}, {%r1, %r1}, {%r9914, %r9915, %r9916, %r9917, %r9918, %r9919, %r9920, %r9921};
	bar.warp.sync 	-1;
	wmma.mma.sync.aligned.row.col.m16n16k16.s32.s8.s8.s32 {%r9930, %r9931, %r9932, %r9933, %r9934, %r9935, %r9936, %r9937}, {%r1, %r1}, {%r1, %r1}, {%r9922, %r9923, %r9924, %r9925, %r9926, %r9927, %r9928, %r9929};
	bar.warp.sync 	-1;
	wmma.mma.sync.aligned.row.col.m16n16k16.s32.s8.s8.s32 {%r9938, %r9939, %r9940, %r9941, %r9942, %r9943, %r9944, %r9945}, {%r1, %r1}, {%r1, %r1}, {%r9930, %r9931, %r9932, %r9933, %r9934, %r9935, %r9936, %r9937};
	bar.warp.sync 	-1;
	wmma.mma.sync.aligned.row.col.m16n16k16.s32.s8.s8.s32 {%r9946, %r9947, %r9948, %r9949, %r9950, %r9951, %r9952, %r9953}, {%r1, %r1}, {%r1, %r1}, {%r9938, %r9939, %r9940, %r9941, %r9942, %r9943, %r9944, %r9945};
	bar.warp.sync 	-1;
	wmma.mma.sync.aligned.row.col.m16n16k16.s32.s8.s8.s32 {%r9954, %r9955, %r9956, %r9957, %r9958, %r9959, %r9960, %r9961}, {%r1, %r1}, {%r1, %r1}, {%r9946, %r9947, %r9948, %r9949, %r9950, %r9951, %r9952, %r9953};
	bar.warp.sync 	-1;
	wmma.mma.sync.aligned.row.col.m16n16k16.s32.s8.s8.s32 {%r9962, %r9963, %r9964, %r9965, %r9966, %r9967, %r9968, %r9969}, {%r1, %r1}, {%r1, %r1}, {%r9954, %r9955, %r9956, %r9957, %r9958, %r9959, %r9960, %r9961};
	bar.warp.sync 	-1;
	wmma.mma.sync.aligned.row.col.m16n16k16.s32.s8.s8.s32 {%r9970, %r9971, %r9972, %r9973, %r9974, %r9975, %r9976, %r9977}, {%r1, %r1}, {%r1, %r1}, {%r9962, %r9963, %r9964, %r9965, %r9966, %r9967, %r9968, %r9969};
	bar.warp.sync 	-1;
	wmma.mma.sync.aligned.row.col.m16n16k16.s32.s8.s8.s32 {%r9978, %r9979, %r9980, %r9981, %r9982, %r9983, %r9984, %r9985}, {%r1, %r1}, {%r1, %r1}, {%r9970, %r9971, %r9972, %r9973, %r9974, %r9975, %r9976, %r9977};
	bar.warp.sync 	-1;
	wmma.mma.sync.aligned.row.col.m16n16k16.s32.s8.s8.s32 {%r9986, %r9987, %r9988, %r9989, %r9990, %r9991, %r9992, %r9993}, {%r1, %r1}, {%r1, %r1}, {%r9978, %r9979, %r9980, %r9981, %r9982, %r9983, %r9984, %r9985};
	bar.warp.sync 	-1;
	wmma.mma.sync.aligned.row.col.m16n16k16.s32.s8.s8.s32 {%r9994, %r9995, %r9996, %r9997, %r9998, %r9999, %r10000, %r10001}, {%r1, %r1}, {%r1, %r1}, {%r9986, %r9987, %r9988, %r9989, %r9990, %r9991, %r9992, %r9993};
	bar.warp.sync 	-1;
	wmma.mma.sync.aligned.row.col.m16n16k16.s32.s8.s8.s32 {%r10002, %r10003, %r10004, %r10005, %r10006, %r10007, %r10008, %r10009}, {%r1, %r1}, {%r1, %r1}, {%r9994, %r9995, %r9996, %r9997, %r9998, %r9999, %r10000, %r10001};
	bar.warp.sync 	-1;
	wmma.mma.sync.aligned.row.col.m16n16k16.s32.s8.s8.s32 {%r10010, %r10011, %r10012, %r10013, %r10014, %r10015, %r10016, %r10017}, {%r1, %r1}, {%r1, %r1}, {%r10002, %r10003, %r10004, %r10005, %r10006, %r10007, %r10008, %r10009};
	bar.warp.sync 	-1;
	wmma.mma.sync.aligned.row.col.m16n16k16.s32.s8.s8.s32 {%r10018, %r10019, %r10020, %r10021, %r10022, %r10023, %r10024, %r10025}, {%r1, %r1}, {%r1, %r1}, {%r10010, %r10011, %r10012, %r10013, %r10014, %r10015, %r10016, %r10017};
	bar.warp.sync 	-1;
	wmma.mma.sync.aligned.row.col.m16n16k16.s32.s8.s8.s32 {%r10026, %r10027, %r10028, %r10029, %r10030, %r10031, %r10032, %r10033}, {%r1, %r1}, {%r1, %r1}, {%r10018, %r10019, %r10020, %r10021, %r10022, %r10023, %r10024, %r10025};
	bar.warp.sync 	-1;
	wmma.mma.sync.aligned.row.col.m16n16k16.s32.s8.s8.s32 {%r10034, %r10035, %r10036, %r10037, %r10038, %r10039, %r10040, %r10041}, {%r1, %r1}, {%r1, %r1}, {%r10026, %r10027, %r10028, %r10029, %r10030, %r10031, %r10032, %r10033};
	bar.warp.sync 	-1;
	wmma.mma.sync.aligned.row.col.m16n16k16.s32.s8.s8.s32 {%r10042, %r10043, %r10044, %r10045, %r10046, %r10047, %r10048, %r10049}, {%r1, %r1}, {%r1, %r1}, {%r10034, %r10035, %r10036, %r10037, %r10038, %r10039, %r10040, %r10041};
	bar.warp.sync 	-1;
	wmma.mma.sync.aligned.row.col.m16n16k16.s32.s8.s8.s32 {%r10050, %r10051, %r10052, %r10053, %r10054, %r10055, %r10056, %r10057}, {%r1, %r1}, {%r1, %r1}, {%r10042, %r10043, %r10044, %r10045, %r10046, %r10047, %r10048, %r10049};
	bar.warp.sync 	-1;
	wmma.mma.sync.aligned.row.col.m16n16k16.s32.s8.s8.s32 {%r10058, %r10059, %r10060, %r10061, %r10062, %r10063, %r10064, %r10065}, {%r1, %r1}, {%r1, %r1}, {%r10050, %r10051, %r10052, %r10053, %r10054, %r10055, %r10056, %r10057};
	bar.warp.sync 	-1;
	wmma.mma.sync.aligned.row.col.m16n16k16.s32.s8.s8.s32 {%r10066, %r10067, %r10068, %r10069, %r10070, %r10071, %r10072, %r10073}, {%r1, %r1}, {%r1, %r1}, {%r10058, %r10059, %r10060, %r10061, %r10062, %r10063, %r10064, %r10065};
	bar.warp.sync 	-1;
	wmma.mma.sync.aligned.row.col.m16n16k16.s32.s8.s8.s32 {%r10074, %r10075, %r10076, %r10077, %r10078, %r10079, %r10080, %r10081}, {%r1, %r1}, {%r1, %r1}, {%r10066, %r10067, %r10068, %r10069, %r10070, %r10071, %r10072, %r10073};
	bar.warp.sync 	-1;
	wmma.mma.sync.aligned.row.col.m16n16k16.s32.s8.s8.s32 {%r10082, %r10083, %r10084, %r10085, %r10086, %r10087, %r10088, %r10089}, {%r1, %r1}, {%r1, %r1}, {%r10074, %r10075, %r10076, %r10077, %r10078, %r10079, %r10080, %r10081};
	bar.warp.sync 	-1;
	wmma.mma.sync.aligned.row.col.m16n16k16.s32.s8.s8.s32 {%r10090, %r10091, %r10092, %r10093, %r10094, %r10095, %r10096, %r10097}, {%r1, %r1}, {%r1, %r1}, {%r10082, %r10083, %r10084, %r10085, %r10086, %r10087, %r10088, %r10089};
	bar.warp.sync 	-1;
	wmma.mma.sync.aligned.row.col.m16n16k16.s32.s8.s8.s32 {%r10098, %r10099, %r10100, %r10101, %r10102, %r10103, %r10104, %r10105}, {%r1, %r1}, {%r1, %r1}, {%r10090, %r10091, %r10092, %r10093, %r10094, %r10095, %r10096, %r10097};
	bar.warp.sync 	-1;
	wmma.mma.sync.aligned.row.col.m16n16k16.s32.s8.s8.s32 {%r10106, %r10107, %r10108, %r10109, %r10110, %r10111, %r10112, %r10113}, {%r1, %r1}, {%r1, %r1}, {%r10098, %r10099, %r10100, %r10101, %r10102, %r10103, %r10104, %r10105};
	bar.warp.sync 	-1;
	wmma.mma.sync.aligned.row.col.m16n16k16.s32.s8.s8.s32 {%r10114, %r10115, %r10116, %r10117, %r10118, %r10119, %r10120, %r10121}, {%r1, %r1}, {%r1, %r1}, {%r10106, %r10107, %r10108, %r10109, %r10110, %r10111, %r10112, %r10113};
	bar.warp.sync 	-1;
	wmma.mma.sync.aligned.row.col.m16n16k16.s32.s8.s8.s32 {%r10122, %r10123, %r10124, %r10125, %r10126, %r10127, %r10128, %r10129}, {%r1, %r1}, {%r1, %r1}, {%r10114, %r10115, %r10116, %r10117, %r10118, %r10119, %r10120, %r10121};
	bar.warp.sync 	-1;
	wmma.mma.sync.aligned.row.col.m16n16k16.s32.s8.s8.s32 {%r10130, %r10131, %r10132, %r10133, %r10134, %r10135, %r10136, %r10137}, {%r1, %r1}, {%r1, %r1}, {%r10122, %r10123, %r10124, %r10125, %r10126, %r10127, %r10128, %r10129};
	bar.warp.sync 	-1;
	wmma.mma.sync.aligned.row.col.m16n16k16.s32.s8.s8.s32 {%r10138, %r10139, %r10140, %r10141, %r10142, %r10143, %r10144, %r10145}, {%r1, %r1}, {%r1, %r1}, {%r10130, %r10131, %r10132, %r10133, %r10134, %r10135, %r10136, %r10137};
	bar.warp.sync 	-1;
	wmma.mma.sync.aligned.row.col.m16n16k16.s32.s8.s8.s32 {%r10146, %r10147, %r10148, %r10149, %r10150, %r10151, %r10152, %r10153}, {%r1, %r1}, {%r1, %r1}, {%r10138, %r10139, %r10140, %r10141, %r10142, %r10143, %r10144, %r10145};
	bar.warp.sync 	-1;
	wmma.mma.sync.aligned.row.col.m16n16k16.s32.s8.s8.s32 {%r10154, %r10155, %r10156, %r10157, %r10158, %r10159, %r10160, %r10161}, {%r1, %r1}, {%r1, %r1}, {%r10146, %r10147, %r10148, %r10149, %r10150, %r10151, %r10152, %r10153};
	bar.warp.sync 	-1;
	wmma.mma.sync.aligned.row.col.m16n16k16.s32.s8.s8.s32 {%r10162, %r10163, %r10164, %r10165, %r10166, %r10167, %r10168, %r10169}, {%r1, %r1}, {%r1, %r1}, {%r10154, %r10155, %r10156, %r10157, %r10158, %r10159, %r10160, %r10161};
	bar.warp.sync 	-1;
	wmma.mma.sync.aligned.row.col.m16n16k16.s32.s8.s8.s32 {%r10170, %r10171, %r10172, %r10173, %r10174, %r10175, %r10176, %r10177}, {%r1, %r1}, {%r1, %r1}, {%r10162, %r10163, %r10164, %r10165, %r10166, %r10167, %r10168, %r10169};
	bar.warp.sync 	-1;
	wmma.mma.sync.aligned.row.col.m16n16k16.s32.s8.s8.s32 {%r10178, %r10179, %r10180, %r10181, %r10182, %r10183, %r10184, %r10185}, {%r1, %r1}, {%r1, %r1}, {%r10170, %r10171, %r10172, %r10173, %r10174, %r10175, %r10176, %r10177};
	bar.warp.sync 	-1;
	wmma.mma.sync.aligned.row.col.m16n16k16.s32.s8.s8.s32 {%r10186, %r10187, %r10188, %r10189, %r10190, %r10191, %r10192, %r10193}, {%r1, %r1}, {%r1, %r1}, {%r10178, %r10179, %r10180, %r10181, %r10182, %r10183, %r10184, %r10185};
	bar.warp.sync 	-1;
	wmma.mma.sync.aligned.row.col.m16n16k16.s32.s8.s8.s32 {%r10194, %r10195, %r10196, %r10197, %r10198, %r10199, %r10200, %r10201}, {%r1, %r1}, {%r1, %r1}, {%r10186, %r10187, %r10188, %r10189, %r10190, %r10191, %r10192, %r10193};
	bar.warp.sync 	-1;
	wmma.mma.sync.aligned.row.col.m16n16k16.s32.s8.s8.s32 {%r10202, %r10203, %r10204, %r10205, %r10206, %r10207, %r10208, %r10209}, {%r1, %r1}, {%r1, %r1}, {%r10194, %r10195, %r10196, %r10197, %r10198, %r10199, %r10200, %r10201};
	bar.warp.sync 	-1;
	wmma.mma.sync.aligned.row.col.m16n16k16.s32.s8.s8.s32 {%r10210, %r10211, %r10212, %r10213, %r10214, %r10215, %r10216, %r10217}, {%r1, %r1}, {%r1, %r1}, {%r10202, %r10203, %r10204, %r10205, %r10206, %r10207, %r10208, %r10209};
	bar.warp.sync 	-1;
	wmma.mma.sync.aligned.row.col.m16n16k16.s32.s8.s8.s32 {%r10218, %r10219, %r10220, %r10221, %r10222, %r10223, %r10224, %r10225}, {%r1, %r1}, {%r1, %r1}, {%r10210, %r10211, %r10212, %r10213, %r10214, %r10215, %r10216, %r10217};
	bar.warp.sync 	-1;
	wmma.mma.sync.aligned.row.col.m16n16k16.s32.s8.s8.s32 {%r10226, %r10227, %r10228, %r10229, %r10230, %r10231, %r10232, %r10233}, {%r1, %r1}, {%r1, %r1}, {%r10218, %r10219, %r10220, %r10221, %r10222, %r10223, %r10224, %r10225};
	bar.warp.sync 	-1;
	wmma.mma.sync.aligned.row.col.m16n16k16.s32.s8.s8.s32 {%r10234, %r10235, %r10236, %r10237, %r10238, %r10239, %r10240, %r10241}, {%r1, %r1}, {%r1, %r1}, {%r10226, %r10227, %r10228, %r10229, %r10230, %r10231, %r10232, %r10233};
	bar.warp.sync 	-1;
	wmma.mma.sync.aligned.row.col.m16n16k16.s32.s8.s8.s32 {%r10242, %r10243, %r10244, %r10245, %r10246, %r10247, %r10248, %r10249}, {%r1, %r1}, {%r1, %r1}, {%r10234, %r10235, %r10236, %r10237, %r10238, %r10239, %r10240, %r10241};
	bar.warp.sync 	-1;
	wmma.mma.sync.aligned.row.col.m16n16k16.s32.s8.s8.s32 {%r10250, %r10251, %r10252, %r10253, %r10254, %r10255, %r10256, %r10257}, {%r1, %r1}, {%r1, %r1}, {%r10242, %r10243, %r10244, %r10245, %r10246, %r10247, %r10248, %r10249};
	bar.warp.sync 	-1;
	wmma.mma.sync.aligned.row.col.m16n16k16.s32.s8.s8.s32 {%r10258, %r10259, %r10260, %r10261, %r10262, %r10263, %r10264, %r10265}, {%r1, %r1}, {%r1, %r1}, {%r10250, %r10251, %r10252, %r10253, %r10254, %r10255, %r10256, %r10257};
	bar.warp.sync 	-1;
	wmma.mma.sync.aligned.row.col.m16n16k16.s32.s8.s8.s32 {%r10266, %r10267, %r10268, %r10269, %r10270, %r10271, %r10272, %r10273}, {%r1, %r1}, {%r1, %r1}, {%r10258, %r10259, %r10260, %r10261, %r10262, %r10263, %r10264, %r10265};
	bar.warp.sync 	-1;
	wmma.mma.sync.aligned.row.col.m16n16k16.s32.s8.s8.s32 {%r10274, %r10275, %r10276, %r10277, %r10278, %r10279, %r10280, %r10281}, {%r1, %r1}, {%r1, %r1}, {%r10266, %r10267, %r10268, %r10269, %r10270, %r10271, %r10272, %r10273};
	bar.warp.sync 	-1;
	wmma.mma.sync.aligned.row.col.m16n16k16.s32.s8.s8.s32 {%r10282, %r10283, %r10284, %r10285, %r10286, %r10287, %r10288, %r10289}, {%r1, %r1}, {%r1, %r1}, {%r10274, %r10275, %r10276, %r10277, %r10278, %r10279, %r10280, %r10281};
	bar.warp.sync 	-1;
	wmma.mma.sync.aligned.row.col.m16n16k16.s32.s8.s8.s32 {%r10290, %r10291, %r10292, %r10293, %r10294, %r10295, %r10296, %r10297}, {%r1, %r1}, {%r1, %r1}, {%r10282, %r10283, %r10284, %r10285, %r10286, %r10287, %r10288, %r10289};
	bar.warp.sync 	-1;
	wmma.mma.sync.aligned.row.col.m16n16k16.s32.s8.s8.s32 {%r10298, %r10299, %r10300, %r10301, %r10302, %r10303, %r10304, %r10305}, {%r1, %r1}, {%r1, %r1}, {%r10290, %r10291, %r10292, %r10293, %r10294, %r10295, %r10296, %r10297};
	bar.warp.sync 	-1;
	wmma.mma.sync.aligned.row.col.m16n16k16.s32.s8.s8.s32 {%r10306, %r10307, %r10308, %r10309, %r10310, %r10311, %r10312, %r10313}, {%r1, %r1}, {%r1, %r1}, {%r10298, %r10299, %r10300, %r10301, %r10302, %r10303, %r10304, %r10305};
	bar.warp.sync 	-1;
	wmma.mma.sync.aligned.row.col.m16n16k16.s32.s8.s8.s32 {%r10314, %r10315, %r10316, %r10317, %r10318, %r10319, %r10320, %r10321}, {%r1, %r1}, {%r1, %r1}, {%r10306, %r10307, %r10308, %r10309, %r10310, %r10311, %r10312, %r10313};
	bar.warp.sync 	-1;
	wmma.mma.sync.aligned.row.col.m16n16k16.s32.s8.s8.s32 {%r10322, %r10323, %r10324, %r10325, %r10326, %r10327, %r10328, %r10329}, {%r1, %r1}, {%r1, %r1}, {%r10314, %r10315, %r10316, %r10317, %r10318, %r10319, %r10320, %r10321};
	bar.warp.sync 	-1;
	wmma.mma.sync.aligned.row.col.m16n16k16.s32.s8.s8.s32 {%r10330, %r10331, %r10332, %r10333, %r10334, %r10335, %r10336, %r10337}, {%r1, %r1}, {%r1, %r1}, {%r10322, %r10323, %r10324, %r10325, %r10326, %r10327, %r10328, %r10329};
	bar.warp.sync 	-1;
	wmma.mma.sync.aligned.row.col.m16n16k16.s32.s8.s8.s32 {%r10338, %r10339, %r10340, %r10341, %r10342, %r10343, %r10344, %r10345}, {%r1, %r1}, {%r1, %r1}, {%r10330, %r10331, %r10332, %r10333, %r10334, %r10335, %r10336, %r10337};
	bar.warp.sync 	-1;
	wmma.mma.sync.aligned.row.col.m16n16k16.s32.s8.s8.s32 {%r10346, %r10347, %r10348, %r10349, %r10350, %r10351, %r10352, %r10353}, {%r1, %r1}, {%r1, %r1}, {%r10338, %r10339, %r10340, %r10341, %r10342, %r10343, %r10344, %r10345};
	bar.warp.sync 	-1;
	wmma.mma.sync.aligned.row.col.m16n16k16.s32.s8.s8.s32 {%r10354, %r10355, %r10356, %r10357, %r10358, %r10359, %r10360, %r10361}, {%r1, %r1}, {%r1, %r1}, {%r10346, %r10347, %r10348, %r10349, %r10350, %r10351, %r10352, %r10353};
	bar.warp.sync 	-1;
	wmma.mma.sync.aligned.row.col.m16n16k16.s32.s8.s8.s32 {%r10362, %r10363, %r10364, %r10365, %r10366, %r10367, %r10368, %r10369}, {%r1, %r1}, {%r1, %r1}, {%r10354, %r10355, %r10356, %r10357, %r10358, %r10359, %r10360, %r10361};
	bar.warp.sync 	-1;
	wmma.mma.sync.aligned.row.col.m16n16k16.s32.s8.s8.s32 {%r10370, %r10371, %r10372, %r10373, %r10374, %r10375, %r10376, %r10377}, {%r1, %r1}, {%r1, %r1}, {%r10362, %r10363, %r10364, %r10365, %r10366, %r10367, %r10368, %r10369};
	bar.warp.sync 	-1;
	wmma.mma.sync.aligned.row.col.m16n16k16.s32.s8.s8.s32 {%r10378, %r10379, %r10380, %r10381, %r10382, %r10383, %r10384, %r10385}, {%r1, %r1}, {%r1, %r1}, {%r10370, %r10371, %r10372, %r10373, %r10374, %r10375, %r10376, %r10377};
	bar.warp.sync 	-1;
	wmma.mma.sync.aligned.row.col.m16n16k16.s32.s8.s8.s32 {%r10386, %r10387, %r10388, %r10389, %r10390, %r10391, %r10392, %r10393}, {%r1, %r1}, {%r1, %r1}, {%r10378, %r10379, %r10380, %r10381, %r10382, %r10383, %r10384, %r10385};
	bar.warp.sync 	-1;
	wmma.mma.sync.aligned.row.col.m16n16k16.s32.s8.s8.s32 {%r10394, %r10395, %r10396, %r10397, %r10398, %r10399, %r10400, %r10401}, {%r1, %r1}, {%r1, %r1}, {%r10386, %r10387, %r10388, %r10389, %r10390, %r10391, %r10392, %r10393};
	bar.warp.sync 	-1;
	wmma.mma.sync.aligned.row.col.m16n16k16.s32.s8.s8.s32 {%r10402, %r10403, %r10404, %r10405, %r10406, %r10407, %r10408, %r10409}, {%r1, %r1}, {%r1, %r1}, {%r10394, %r10395, %r10396, %r10397, %r10398, %r10399, %r10400, %r10401};
	bar.warp.sync 	-1;
	wmma.mma.sync.aligned.row.col.m16n16k16.s32.s8.s8.s32 {%r10410, %r10411, %r10412, %r10413, %r10414, %r10415, %r10416, %r10417}, {%r1, %r1}, {%r1, %r1}, {%r10402, %r10403, %r10404, %r10405, %r10406, %r10407, %r10408, %r10409};
	bar.warp.sync 	-1;
	wmma.mma.sync.aligned.row.col.m16n16k16.s32.s8.s8.s32 {%r10418, %r10419, %r10420, %r10421, %r10422, %r10423, %r10424, %r10425}, {%r1, %r1}, {%r1, %r1}, {%r10410, %r10411, %r10412, %r10413, %r10414, %r10415, %r10416, %r10417};
	bar.warp.sync 	-1;
	wmma.mma.sync.aligned.row.col.m16n16k16.s32.s8.s8.s32 {%r10426, %r10427, %r10428, %r10429, %r10430, %r10431, %r10432, %r10433}, {%r1, %r1}, {%r1, %r1}, {%r10418, %r10419, %r10420, %r10421, %r10422, %r10423, %r10424, %r10425};
	bar.warp.sync 	-1;
	wmma.mma.sync.aligned.row.col.m16n16k16.s32.s8.s8.s32 {%r10434, %r10435, %r10436, %r10437, %r10438, %r10439, %r10440, %r10441}, {%r1, %r1}, {%r1, %r1}, {%r10426, %r10427, %r10428, %r10429, %r10430, %r10431, %r10432, %r10433};
	bar.warp.sync 	-1;
	wmma.mma.sync.aligned.row.col.m16n16k16.s32.s8.s8.s32 {%r10442, %r10443, %r10444, %r10445, %r10446, %r10447, %r10448, %r10449}, {%r1, %r1}, {%r1, %r1}, {%r10434, %r10435, %r10436, %r10437, %r10438, %r10439, %r10440, %r10441};
	bar.warp.sync 	-1;
	wmma.mma.sync.aligned.row.col.m16n16k16.s32.s8.s8.s32 {%r10450, %r10451, %r10452, %r10453, %r10454, %r10455, %r10456, %r10457}, {%r1, %r1}, {%r1, %r1}, {%r10442, %r10443, %r10444, %r10445, %r10446, %r10447, %r10448, %r10449};
	bar.warp.sync 	-1;
	wmma.mma.sync.aligned.row.col.m16n16k16.s32.s8.s8.s32 {%r10458, %r10459, %r10460, %r10461, %r10462, %r10463, %r10464, %r10465}, {%r1, %r1}, {%r1, %r1}, {%r10450, %r10451, %r10452, %r10453, %r10454, %r10455, %r10456, %r10457};
	bar.warp.sync 	-1;
	wmma.mma.sync.aligned.row.col.m16n16k16.s32.s8.s8.s32 {%r10466, %r10467, %r10468, %r10469, %r10470, %r10471, %r10472, %r10473}, {%r1, %r1}, {%r1, %r1}, {%r10458, %r10459, %r10460, %r10461, %r10462, %r10463, %r10464, %r10465};
	bar.warp.sync 	-1;
	wmma.mma.sync.aligned.row.col.m16n16k16.s32.s8.s8.s32 {%r10474, %r10475, %r10476, %r10477, %r10478, %r10479, %r10480, %r10481}, {%r1, %r1}, {%r1, %r1}, {%r10466, %r10467, %r10468, %r10469, %r10470, %r10471, %r10472, %r10473};
	bar.warp.sync 	-1;
	wmma.mma.sync.aligned.row.col.m16n16k16.s32.s8.s8.s32 {%r10482, %r10483, %r10484, %r10485, %r10486, %r10487, %r10488, %r10489}, {%r1, %r1}, {%r1, %r1}, {%r10474, %r10475, %r10476, %r10477, %r10478, %r10479, %r10480, %r10481};
	bar.warp.sync 	-1;
	wmma.mma.sync.aligned.row.col.m16n16k16.s32.s8.s8.s32 {%r10490, %r10491, %r10492, %r10493, %r10494, %r10495, %r10496, %r10497}, {%r1, %r1}, {%r1, %r1}, {%r10482, %r10483, %r10484, %r10485, %r10486, %r10487, %r10488, %r10489};
	bar.warp.sync 	-1;
	wmma.mma.sync.aligned.row.col.m16n16k16.s32.s8.s8.s32 {%r10498, %r10499, %r10500, %r10501, %r10502, %r10503, %r10504, %r10505}, {%r1, %r1}, {%r1, %r1}, {%r10490, %r10491, %r10492, %r10493, %r10494, %r10495, %r10496, %r10497};
	bar.warp.sync 	-1;
	wmma.mma.sync.aligned.row.col.m16n16k16.s32.s8.s8.s32 {%r10506, %r10507, %r10508, %r10509, %r10510, %r10511, %r10512, %r10513}, {%r1, %r1}, {%r1, %r1}, {%r10498, %r10499, %r10500, %r10501, %r10502, %r10503, %r10504, %r10505};
	bar.warp.sync 	-1;
	wmma.mma.sync.aligned.row.col.m16n16k16.s32.s8.s8.s32 {%r10514, %r10515, %r10516, %r10517, %r10518, %r10519, %r10520, %r10521}, {%r1, %r1}, {%r1, %r1}, {%r10506, %r10507, %r10508, %r10509, %r10510, %r10511, %r10512, %r10513};
	bar.warp.sync 	-1;
	wmma.mma.sync.aligned.row.col.m16n16k16.s32.s8.s8.s32 {%r10522, %r10523, %r10524, %r10525, %r10526, %r10527, %r10528, %r10529}, {%r1, %r1}, {%r1, %r1}, {%r10514, %r10515, %r10516, %r10517, %r10518, %r10519, %r10520, %r10521};
	bar.warp.sync 	-1;
	wmma.mma.sync.aligned.row.col.m16n16k16.s32.s8.s8.s32 {%r10530, %r10531, %r10532, %r10533, %r10534, %r10535, %r10536, %r10537}, {%r1, %r1}, {%r1, %r1}, {%r10522, %r10523, %r10524, %r10525, %r10526, %r10527, %r10528, %r10529};
	bar.warp.sync 	-1;
	wmma.mma.sync.aligned.row.col.m16n16k16.s32.s8.s8.s32 {%r10538, %r10539, %r10540, %r10541, %r10542, %r10543, %r10544, %r10545}, {%r1, %r1}, {%r1, %r1}, {%r10530, %r10531, %r10532, %r10533, %r10534, %r10535, %r10536, %r10537};
	bar.warp.sync 	-1;
	wmma.mma.sync.aligned.row.col.m16n16k16.s32.s8.s8.s32 {%r10546, %r10547, %r10548, %r10549, %r10550, %r10551, %r10552, %r10553}, {%r1, %r1}, {%r1, %r1}, {%r10538, %r10539, %r10540, %r10541, %r10542, %r10543, %r10544, %r10545};
	bar.warp.sync 	-1;
	wmma.mma.sync.aligned.row.col.m16n16k16.s32.s8.s8.s32 {%r10554, %r10555, %r10556, %r10557, %r10558, %r10559, %r10560, %r10561}, {%r1, %r1}, {%r1, %r1}, {%r10546, %r10547, %r10548, %r10549, %r10550, %r10551, %r10552, %r10553};
	bar.warp.sync 	-1;
	wmma.mma.sync.aligned.row.col.m16n16k16.s32.s8.s8.s32 {%r10562, %r10563, %r10564, %r10565, %r10566, %r10567, %r10568, %r10569}, {%r1, %r1}, {%r1, %r1}, {%r10554, %r10555, %r10556, %r10557, %r10558, %r10559, %r10560, %r10561};
	bar.warp.sync 	-1;
	wmma.mma.sync.aligned.row.col.m16n16k16.s32.s8.s8.s32 {%r10570, %r10571, %r10572, %r10573, %r10574, %r10575, %r10576, %r10577}, {%r1, %r1}, {%r1, %r1}, {%r10562, %r10563, %r10564, %r10565, %r10566, %r10567, %r10568, %r10569};
	bar.warp.sync 	-1;
	wmma.mma.sync.aligned.row.col.m16n16k16.s32.s8.s8.s32 {%r10578, %r10579, %r10580, %r10581, %r10582, %r10583, %r10584, %r10585}, {%r1, %r1}, {%r1, %r1}, {%r10570, %r10571, %r10572, %r10573, %r10574, %r10575, %r10576, %r10577};
	bar.warp.sync 	-1;
	wmma.mma.sync.aligned.row.col.m16n16k16.s32.s8.s8.s32 {%r10586, %r10587, %r10588, %r10589, %r10590, %r10591, %r10592, %r10593}, {%r1, %r1}, {%r1, %r1}, {%r10578, %r10579, %r10580, %r10581, %r10582, %r10583, %r10584, %r10585};
	bar.warp.sync 	-1;
	wmma.mma.sync.aligned.row.col.m16n16k16.s32.s8.s8.s32 {%r10594, %r10595, %r10596, %r10597, %r10598, %r10599, %r10600, %r10601}, {%r1, %r1}, {%r1, %r1}, {%r10586, %r10587, %r10588, %r10589, %r10590, %r10591, %r10592, %r10593};
	bar.warp.sync 	-1;
	wmma.mma.sync.aligned.row.col.m16n16k16.s32.s8.s8.s32 {%r10602, %r10603, %r10604, %r10605, %r10606, %r10607, %r10608, %r10609}, {%r1, %r1}, {%r1, %r1}, {%r10594, %r10595, %r10596, %r10597, %r10598, %r10599, %r10600, %r10601};
	bar.warp.sync 	-1;
	wmma.mma.sync.aligned.row.col.m16n16k16.s32.s8.s8.s32 {%r10610, %r10611, %r10612, %r10613, %r10614, %r10615, %r10616, %r10617}, {%r1, %r1}, {%r1, %r1}, {%r10602, %r10603, %r10604, %r10605, %r10606, %r10607, %r10608, %r10609};
	bar.warp.sync 	-1;
	wmma.mma.sync.aligned.row.col.m16n16k16.s32.s8.s8.s32 {%r10618, %r10619, %r10620, %r10621, %r10622, %r10623, %r10624, %r10625}, {%r1, %r1}, {%r1, %r1}, {%r10610, %r10611, %r10612, %r10613, %r10614, %r10615, %r10616, %r10617};
	bar.warp.sync 	-1;
	wmma.mma.sync.aligned.row.col.m16n16k16.s32.s8.s8.s32 {%r10626, %r10627, %r10628, %r10629, %r10630, %r10631, %r10632, %r10633}, {%r1, %r1}, {%r1, %r1}, {%r10618, %r10619, %r10620, %r10621, %r10622, %r10623, %r10624, %r10625};
	bar.warp.sync 	-1;
	wmma.mma.sync.aligned.row.col.m16n16k16.s32.s8.s8.s32 {%r10634, %r10635, %r10636, %r10637, %r10638, %r10639, %r10640, %r10641}, {%r1, %r1}, {%r1, %r1}, {%r10626, %r10627, %r10628, %r10629, %r10630, %r10631, %r10632, %r10633};
	bar.warp.sync 	-1;
	wmma.mma.sync.aligned.row.col.m16n16k16.s32.s8.s8.s32 {%r10642, %r10643, %r10644, %r10645, %r10646, %r10647, %r10648, %r10649}, {%r1, %r1}, {%r1, %r1}, {%r10634, %r10635, %r10636, %r10637, %r10638, %r10639, %r10640, %r10641};
	bar.warp.sync 	-1;
	wmma.mma.sync.aligned.row.col.m16n16k16.s32.s8.s8.s32 {%r10650, %r10651, %r10652, %r10653, %r10654, %r10655, %r10656, %r10657}, {%r1, %r1}, {%r1, %r1}, {%r10642, %r10643, %r10644, %r10645, %r10646, %r10647, %r10648, %r10649};
	bar.warp.sync 	-1;
	wmma.mma.sync.aligned.row.col.m16n16k16.s32.s8.s8.s32 {%r10658, %r10659, %r10660, %r10661, %r10662, %r10663, %r10664, %r10665}, {%r1, %r1}, {%r1, %r1}, {%r10650, %r10651, %r10652, %r10653, %r10654, %r10655, %r10656, %r10657};
	bar.warp.sync 	-1;
	wmma.mma.sync.aligned.row.col.m16n16k16.s32.s8.s8.s32 {%r10666, %r10667, %r10668, %r10669, %r10670, %r10671, %r10672, %r10673}, {%r1, %r1}, {%r1, %r1}, {%r10658, %r10659, %r10660, %r10661, %r10662, %r10663, %r10664, %r10665};
	bar.warp.sync 	-1;
	wmma.mma.sync.aligned.row.col.m16n16k16.s32.s8.s8.s32 {%r10674, %r10675, %r10676, %r10677, %r10678, %r10679, %r10680, %r10681}, {%r1, %r1}, {%r1, %r1}, {%r10666, %r10667, %r10668, %r10669, %r10670, %r10671, %r10672, %r10673};
	bar.warp.sync 	-1;
	wmma.mma.sync.aligned.row.col.m16n16k16.s32.s8.s8.s32 {%r10682, %r10683, %r10684, %r10685, %r10686, %r10687, %r10688, %r10689}, {%r1, %r1}, {%r1, %r1}, {%r10674, %r10675, %r10676, %r10677, %r10678, %r10679, %r10680, %r10681};
	bar.warp.sync 	-1;
	wmma.mma.sync.aligned.row.col.m16n16k16.s32.s8.s8.s32 {%r10690, %r10691, %r10692, %r10693, %r10694, %r10695, %r10696, %r10697}, {%r1, %r1}, {%r1, %r1}, {%r10682, %r10683, %r10684, %r10685, %r10686, %r10687, %r10688, %r10689};
	bar.warp.sync 	-1;
	wmma.mma.sync.aligned.row.col.m16n16k16.s32.s8.s8.s32 {%r10698, %r10699, %r10700, %r10701, %r10702, %r10703, %r10704, %r10705}, {%r1, %r1}, {%r1, %r1}, {%r10690, %r10691, %r10692, %r10693, %r10694, %r10695, %r10696, %r10697};
	bar.warp.sync 	-1;
	wmma.mma.sync.aligned.row.col.m16n16k16.s32.s8.s8.s32 {%r10706, %r10707, %r10708, %r10709, %r10710, %r10711, %r10712, %r10713}, {%r1, %r1}, {%r1, %r1}, {%r10698, %r10699, %r10700, %r10701, %r10702, %r10703, %r10704, %r10705};
	bar.warp.sync 	-1;
	wmma.mma.sync.aligned.row.col.m16n16k16.s32.s8.s8.s32 {%r10714, %r10715, %r10716, %r10717, %r10718, %r10719, %r10720, %r10721}, {%r1, %r1}, {%r1, %r1}, {%r10706, %r10707, %r10708, %r10709, %r10710, %r10711, %r10712, %r10713};
	bar.warp.sync 	-1;
	wmma.mma.sync.aligned.row.col.m16n16k16.s32.s8.s8.s32 {%r10722, %r10723, %r10724, %r10725, %r10726, %r10727, %r10728, %r10729}, {%r1, %r1}, {%r1, %r1}, {%r10714, %r10715, %r10716, %r10717, %r10718, %r10719, %r10720, %r10721};
	bar.warp.sync 	-1;
	wmma.mma.sync.aligned.row.col.m16n16k16.s32.s8.s8.s32 {%r10730, %r10731, %r10732, %r10733, %r10734, %r10735, %r10736, %r10737}, {%r1, %r1}, {%r1, %r1}, {%r10722, %r10723, %r10724, %r10725, %r10726, %r10727, %r10728, %r10729};
	bar.warp.sync 	-1;
	wmma.mma.sync.aligned.row.col.m16n16k16.s32.s8.s8.s32 {%r10738, %r10739, %r10740, %r10741, %r10742, %r10743, %r10744, %r10745}, {%r1, %r1}, {%r1, %r1}, {%r10730, %r10731, %r10732, %r10733, %r10734, %r10735, %r10736, %r10737};
	bar.warp.sync 	-1;
	wmma.mma.sync.aligned.row.col.m16n16k16.s32.s8.s8.s32 {%r10746, %r10747, %r10748, %r10749, %r10750, %r10751, %r10752, %r10753}, {%r1, %r1}, {%r1, %r1}, {%r10738, %r10739, %r10740, %r10741, %r10742, %r10743, %r10744, %r10745};
	bar.warp.sync 	-1;
	wmma.mma.sync.aligned.row.col.m16n16k16.s32.s8.s8.s32 {%r10754, %r10755, %r10756, %r10757, %r10758, %r10759, %r10760, %r10761}, {%r1, %r1}, {%r1, %r1}, {%r10746, %r10747, %r10748, %r10749, %r10750, %r10751, %r10752, %r10753};
	bar.warp.sync 	-1;
	wmma.mma.sync.aligned.row.col.m16n16k16.s32.s8.s8.s32 {%r10762, %r10763, %r10764, %r10765, %r10766, %r10767, %r10768, %r10769}, {%r1, %r1}, {%r1, %r1}, {%r10754, %r10755, %r10756, %r10757, %r10758, %r10759, %r10760, %r10761};
	bar.warp.sync 	-1;
	wmma.mma.sync.aligned.row.col.m16n16k16.s32.s8.s8.s32 {%r10770, %r10771, %r10772, %r10773, %r10774, %r10775, %r10776, %r10777}, {%r1, %r1}, {%r1, %r1}, {%r10762, %r10763, %r10764, %r10765, %r10766, %r10767, %r10768, %r10769};
	bar.warp.sync 	-1;
	wmma.mma.sync.aligned.row.col.m16n16k16.s32.s8.s8.s32 {%r10778, %r10779, %r10780, %r10781, %r10782, %r10783, %r10784, %r10785}, {%r1, %r1}, {%r1, %r1}, {%r10770, %r10771, %r10772, %r10773, %r10774, %r10775, %r10776, %r10777};
	bar.warp.sync 	-1;
	wmma.mma.sync.aligned.row.col.m16n16k16.s32.s8.s8.s32 {%r10786, %r10787, %r10788, %r10789, %r10790, %r10791, %r10792, %r10793}, {%r1, %r1}, {%r1, %r1}, {%r10778, %r10779, %r10780, %r10781, %r10782, %r10783, %r10784, %r10785};
	bar.warp.sync 	-1;
	wmma.mma.sync.aligned.row.col.m16n16k16.s32.s8.s8.s32 {%r10794, %r10795, %r10796, %r10797, %r10798, %r10799, %r10800, %r10801}, {%r1, %r1}, {%r1, %r1}, {%r10786, %r10787, %r10788, %r10789, %r10790, %r10791, %r10792, %r10793};
	bar.warp.sync 	-1;
	wmma.mma.sync.aligned.row.col.m16n16k16.s32.s8.s8.s32 {%r10802, %r10803, %r10804, %r10805, %r10806, %r10807, %r10808, %r10809}, {%r1, %r1}, {%r1, %r1}, {%r10794, %r10795, %r10796, %r10797, %r10798, %r10799, %r10800, %r10801};
	bar.warp.sync 	-1;
	wmma.mma.sync.aligned.row.col.m16n16k16.s32.s8.s8.s32 {%r10810, %r10811, %r10812, %r10813, %r10814, %r10815, %r10816, %r10817}, {%r1, %r1}, {%r1, %r1}, {%r10802, %r10803, %r10804, %r10805, %r10806, %r10807, %r10808, %r10809};
	bar.warp.sync 	-1;
	wmma.mma.sync.aligned.row.col.m16n16k16.s32.s8.s8.s32 {%r10818, %r10819, %r10820, %r10821, %r10822, %r10823, %r10824, %r10825}, {%r1, %r1}, {%r1, %r1}, {%r10810, %r10811, %r10812, %r10813, %r10814, %r10815, %r10816, %r10817};
	bar.warp.sync 	-1;
	wmma.mma.sync.aligned.row.col.m16n16k16.s32.s8.s8.s32 {%r10826, %r10827, %r10828, %r10829, %r10830, %r10831, %r10832, %r10833}, {%r1, %r1}, {%r1, %r1}, {%r10818, %r10819, %r10820, %r10821, %r10822, %r10823, %r10824, %r10825};
	bar.warp.sync 	-1;
	wmma.mma.sync.aligned.row.col.m16n16k16.s32.s8.s8.s32 {%r10834, %r10835, %r10836, %r10837, %r10838, %r10839, %r10840, %r10841}, {%r1, %r1}, {%r1, %r1}, {%r10826, %r10827, %r10828, %r10829, %r10830, %r10831, %r10832, %r10833};
	bar.warp.sync 	-1;
	wmma.mma.sync.aligned.row.col.m16n16k16.s32.s8.s8.s32 {%r10842, %r10843, %r10844, %r10845, %r10846, %r10847, %r10848, %r10849}, {%r1, %r1}, {%r1, %r1}, {%r10834, %r10835, %r10836, %r10837, %r10838, %r10839, %r10840, %r10841};
	bar.warp.sync 	-1;
	wmma.mma.sync.aligned.row.col.m16n16k16.s32.s8.s8.s32 {%r10850, %r10851, %r10852, %r10853, %r10854, %r10855, %r10856, %r10857}, {%r1, %r1}, {%r1, %r1}, {%r10842, %r10843, %r10844, %r10845, %r10846, %r10847, %r10848, %r10849};
	bar.warp.sync 	-1;
	wmma.mma.sync.aligned.row.col.m16n16k16.s32.s8.s8.s32 {%r10858, %r10859, %r10860, %r10861, %r10862, %r10863, %r10864, %r10865}, {%r1, %r1}, {%r1, %r1}, {%r10850, %r10851, %r10852, %r10853, %r10854, %r10855, %r10856, %r10857};
	bar.warp.sync 	-1;
	wmma.mma.sync.aligned.row.col.m16n16k16.s32.s8.s8.s32 {%r10866, %r10867, %r10868, %r10869, %r10870, %r10871, %r10872, %r10873}, {%r1, %r1}, {%r1, %r1}, {%r10858, %r10859, %r10860, %r10861, %r10862, %r10863, %r10864, %r10865};
	bar.warp.sync 	-1;
	wmma.mma.sync.aligned.row.col.m16n16k16.s32.s8.s8.s32 {%r10874, %r10875, %r10876, %r10877, %r10878, %r10879, %r10880, %r10881}, {%r1, %r1}, {%r1, %r1}, {%r10866, %r10867, %r10868, %r10869, %r10870, %r10871, %r10872, %r10873};
	bar.warp.sync 	-1;
	wmma.mma.sync.aligned.row.col.m16n16k16.s32.s8.s8.s32 {%r10882, %r10883, %r10884, %r10885, %r10886, %r10887, %r10888, %r10889}, {%r1, %r1}, {%r1, %r1}, {%r10874, %r10875, %r10876, %r10877, %r10878, %r10879, %r10880, %r10881};
	bar.warp.sync 	-1;
	wmma.mma.sync.aligned.row.col.m16n16k16.s32.s8.s8.s32 {%r10890, %r10891, %r10892, %r10893, %r10894, %r10895, %r10896, %r10897}, {%r1, %r1}, {%r1, %r1}, {%r10882, %r10883, %r10884, %r10885, %r10886, %r10887, %r10888, %r10889};
	bar.warp.sync 	-1;
	wmma.mma.sync.aligned.row.col.m16n16k16.s32.s8.s8.s32 {%r10898, %r10899, %r10900, %r10901, %r10902, %r10903, %r10904, %r10905}, {%r1, %r1}, {%r1, %r1}, {%r10890, %r10891, %r10892, %r10893, %r10894, %r10895, %r10896, %r10897};
	bar.warp.sync 	-1;
	wmma.mma.sync.aligned.row.col.m16n16k16.s32.s8.s8.s32 {%r10906, %r10907, %r10908, %r10909, %r10910, %r10911, %r10912, %r10913}, {%r1, %r1}, {%r1, %r1}, {%r10898, %r10899, %r10900, %r10901, %r10902, %r10903, %r10904, %r10905};
	bar.warp.sync 	-1;
	wmma.mma.sync.aligned.row.col.m16n16k16.s32.s8.s8.s32 {%r10914, %r10915, %r10916, %r10917, %r10918, %r10919, %r10920, %r10921}, {%r1, %r1}, {%r1, %r1}, {%r10906, %r10907, %r10908, %r10909, %r10910, %r10911, %r10912, %r10913};
	bar.warp.sync 	-1;
	wmma.mma.sync.aligned.row.col.m16n16k16.s32.s8.s8.s32 {%r10922, %r10923, %r10924, %r10925, %r10926, %r10927, %r10928, %r10929}, {%r1, %r1}, {%r1, %r1}, {%r10914, %r10915, %r10916, %r10917, %r10918, %r10919, %r10920, %r10921};
	bar.warp.sync 	-1;
	wmma.mma.sync.aligned.row.col.m16n16k16.s32.s8.s8.s32 {%r10930, %r10931, %r10932, %r10933, %r10934, %r10935, %r10936, %r10937}, {%r1, %r1}, {%r1, %r1}, {%r10922, %r10923, %r10924, %r10925, %r10926, %r10927, %r10928, %r10929};
	bar.warp.sync 	-1;
	wmma.mma.sync.aligned.row.col.m16n16k16.s32.s8.s8.s32 {%r10938, %r10939, %r10940, %r10941, %r10942, %r10943, %r10944, %r10945}, {%r1, %r1}, {%r1, %r1}, {%r10930, %r10931, %r10932, %r10933, %r10934, %r10935, %r10936, %r10937};
	bar.warp.sync 	-1;
	wmma.mma.sync.aligned.row.col.m16n16k16.s32.s8.s8.s32 {%r10946, %r10947, %r10948, %r10949, %r10950, %r10951, %r10952, %r10953}, {%r1, %r1}, {%r1, %r1}, {%r10938, %r10939, %r10940, %r10941, %r10942, %r10943, %r10944, %r10945};
	bar.warp.sync 	-1;
	wmma.mma.sync.aligned.row.col.m16n16k16.s32.s8.s8.s32 {%r10954, %r10955, %r10956, %r10957, %r10958, %r10959, %r10960, %r10961}, {%r1, %r1}, {%r1, %r1}, {%r10946, %r10947, %r10948, %r10949, %r10950, %r10951, %r10952, %r10953};
	bar.warp.sync 	-1;
	wmma.mma.sync.aligned.row.col.m16n16k16.s32.s8.s8.s32 {%r10962, %r10963, %r10964, %r10965, %r10966, %r10967, %r10968, %r10969}, {%r1, %r1}, {%r1, %r1}, {%r10954, %r10955, %r10956, %r10957, %r10958, %r10959, %r10960, %r10961};
	bar.warp.sync 	-1;
	wmma.mma.sync.aligned.row.col.m16n16k16.s32.s8.s8.s32 {%r10970, %r10971, %r10972, %r10973, %r10974, %r10975, %r10976, %r10977}, {%r1, %r1}, {%r1, %r1}, {%r10962, %r10963, %r10964, %r10965, %r10966, %r10967, %r10968, %r10969};
	bar.warp.sync 	-1;
	wmma.mma.sync.aligned.row.col.m16n16k16.s32.s8.s8.s32 {%r10978, %r10979, %r10980, %r10981, %r10982, %r10983, %r10984, %r10985}, {%r1, %r1}, {%r1, %r1}, {%r10970, %r10971, %r10972, %r10973, %r10974, %r10975, %r10976, %r10977};
	bar.warp.sync 	-1;
	wmma.mma.sync.aligned.row.col.m16n16k16.s32.s8.s8.s32 {%r10986, %r10987, %r10988, %r10989, %r10990, %r10991, %r10992, %r10993}, {%r1, %r1}, {%r1, %r1}, {%r10978, %r10979, %r10980, %r10981, %r10982, %r10983, %r10984, %r10985};
	bar.warp.sync 	-1;
	wmma.mma.sync.aligned.row.col.m16n16k16.s32.s8.s8.s32 {%r10994, %r10995, %r10996, %r10997, %r10998, %r10999, %r11000, %r11001}, {%r1, %r1}, {%r1, %r1}, {%r10986, %r10987, %r10988, %r10989, %r10990, %r10991, %r10992, %r10993};
	bar.warp.sync 	-1;
	wmma.mma.sync.aligned.row.col.m16n16k16.s32.s8.s8.s32 {%r11002, %r11003, %r11004, %r11005, %r11006, %r11007, %r11008, %r11009}, {%r1, %r1}, {%r1, %r1}, {%r10994, %r10995, %r10996, %r10997, %r10998, %r10999, %r11000, %r11001};
	bar.warp.sync 	-1;
	wmma.mma.sync.aligned.row.col.m16n16k16.s32.s8.s8.s32 {%r11010, %r11011, %r11012, %r11013, %r11014, %r11015, %r11016, %r11017}, {%r1, %r1}, {%r1, %r1}, {%r11002, %r11003, %r11004, %r11005, %r11006, %r11007, %r11008, %r11009};
	bar.warp.sync 	-1;
	wmma.mma.sync.aligned.row.col.m16n16k16.s32.s8.s8.s32 {%r11018, %r11019, %r11020, %r11021, %r11022, %r11023, %r11024, %r11025}, {%r1, %r1}, {%r1, %r1}, {%r11010, %r11011, %r11012, %r11013, %r11014, %r11015, %r11016, %r11017};
	bar.warp.sync 	-1;
	wmma.mma.sync.aligned.row.col.m16n16k16.s32.s8.s8.s32 {%r11026, %r11027, %r11028, %r11029, %r11030, %r11031, %r11032, %r11033}, {%r1, %r1}, {%r1, %r1}, {%r11018, %r11019, %r11020, %r11021, %r11022, %r11023, %r11024, %r11025};
	bar.warp.sync 	-1;
	wmma.mma.sync.aligned.row.col.m16n16k16.s32.s8.s8.s32 {%r11034, %r11035, %r11036, %r11037, %r11038, %r11039, %r11040, %r11041}, {%r1, %r1}, {%r1, %r1}, {%r11026, %r11027, %r11028, %r11029, %r11030, %r11031, %r11032, %r11033};
	bar.warp.sync 	-1;
	wmma.mma.sync.aligned.row.col.m16n16k16.s32.s8.s8.s32 {%r11042, %r11043, %r11044, %r11045, %r11046, %r11047, %r11048, %r11049}, {%r1, %r1}, {%r1, %r1}, {%r11034, %r11035, %r11036, %r11037, %r11038, %r11039, %r11040, %r11041};
	bar.warp.sync 	-1;
	wmma.mma.sync.aligned.row.col.m16n16k16.s32.s8.s8.s32 {%r11050, %r11051, %r11052, %r11053, %r11054, %r11055, %r11056, %r11057}, {%r1, %r1}, {%r1, %r1}, {%r11042, %r11043, %r11044, %r11045, %r11046, %r11047, %r11048, %r11049};
	bar.warp.sync 	-1;
	wmma.mma.sync.aligned.row.col.m16n16k16.s32.s8.s8.s32 {%r11058, %r11059, %r11060, %r11061, %r11062, %r11063, %r11064, %r11065}, {%r1, %r1}, {%r1, %r1}, {%r11050, %r11051, %r11052, %r11053, %r11054, %r11055, %r11056, %r11057};
	bar.warp.sync 	-1;
	wmma.mma.sync.aligned.row.col.m16n16k16.s32.s8.s8.s32 {%r11066, %r11067, %r11068, %r11069, %r11070, %r11071, %r11072, %r11073}, {%r1, %r1}, {%r1, %r1}, {%r11058, %r11059, %r11060, %r11061, %r11062, %r11063, %r11064, %r11065};
	bar.warp.sync 	-1;
	wmma.mma.sync.aligned.row.col.m16n16k16.s32.s8.s8.s32 {%r11074, %r11075, %r11076, %r11077, %r11078, %r11079, %r11080, %r11081}, {%r1, %r1}, {%r1, %r1}, {%r11066, %r11067, %r11068, %r11069, %r11070, %r11071, %r11072, %r11073};
	bar.warp.sync 	-1;
	wmma.mma.sync.aligned.row.col.m16n16k16.s32.s8.s8.s32 {%r11082, %r11083, %r11084, %r11085, %r11086, %r11087, %r11088, %r11089}, {%r1, %r1}, {%r1, %r1}, {%r11074, %r11075, %r11076, %r11077, %r11078, %r11079, %r11080, %r11081};
	bar.warp.sync 	-1;
	wmma.mma.sync.aligned.row.col.m16n16k16.s32.s8.s8.s32 {%r11090, %r11091, %r11092, %r11093, %r11094, %r11095, %r11096, %r11097}, {%r1, %r1}, {%r1, %r1}, {%r11082, %r11083, %r11084, %r11085, %r11086, %r11087, %r11088, %r11089};
	bar.warp.sync 	-1;
	wmma.mma.sync.aligned.row.col.m16n16k16.s32.s8.s8.s32 {%r11098, %r11099, %r11100, %r11101, %r11102, %r11103, %r11104, %r11105}, {%r1, %r1}, {%r1, %r1}, {%r11090, %r11091, %r11092, %r11093, %r11094, %r11095, %r11096, %r11097};
	bar.warp.sync 	-1;
	wmma.mma.sync.aligned.row.col.m16n16k16.s32.s8.s8.s32 {%r11106, %r11107, %r11108, %r11109, %r11110, %r11111, %r11112, %r11113}, {%r1, %r1}, {%r1, %r1}, {%r11098, %r11099, %r11100, %r11101, %r11102, %r11103, %r11104, %r11105};
	bar.warp.sync 	-1;
	wmma.mma.sync.aligned.row.col.m16n16k16.s32.s8.s8.s32 {%r11114, %r11115, %r11116, %r11117, %r11118, %r11119, %r11120, %r11121}, {%r1, %r1}, {%r1, %r1}, {%r11106, %r11107, %r11108, %r11109, %r11110, %r11111, %r11112, %r11113};
	bar.warp.sync 	-1;
	wmma.mma.sync.aligned.row.col.m16n16k16.s32.s8.s8.s32 {%r11122, %r11123, %r11124, %r11125, %r11126, %r11127, %r11128, %r11129}, {%r1, %r1}, {%r1, %r1}, {%r11114, %r11115, %r11116, %r11117, %r11118, %r11119, %r11120, %r11121};
	bar.warp.sync 	-1;
	wmma.mma.sync.aligned.row.col.m16n16k16.s32.s8.s8.s32 {%r11130, %r11131, %r11132, %r11133, %r11134, %r11135, %r11136, %r11137}, {%r1, %r1}, {%r1, %r1}, {%r11122, %r11123, %r11124, %r11125, %r11126, %r11127, %r11128, %r11129};
	bar.warp.sync 	-1;
	wmma.mma.sync.aligned.row.col.m16n16k16.s32.s8.s8.s32 {%r11138, %r11139, %r11140, %r11141, %r11142, %r11143, %r11144, %r11145}, {%r1, %r1}, {%r1, %r1}, {%r11130, %r11131, %r11132, %r11133, %r11134, %r11135, %r11136, %r11137};
	bar.warp.sync 	-1;
	wmma.mma.sync.aligned.row.col.m16n16k16.s32.s8.s8.s32 {%r11146, %r11147, %r11148, %r11149, %r11150, %r11151, %r11152, %r11153}, {%r1, %r1}, {%r1, %r1}, {%r11138, %r11139, %r11140, %r11141, %r11142, %r11143, %r11144, %r11145};
	bar.warp.sync 	-1;
	wmma.mma.sync.aligned.row.col.m16n16k16.s32.s8.s8.s32 {%r11154, %r11155, %r11156, %r11157, %r11158, %r11159, %r11160, %r11161}, {%r1, %r1}, {%r1, %r1}, {%r11146, %r11147, %r11148, %r11149, %r11150, %r11151, %r11152, %r11153};
	bar.warp.sync 	-1;
	wmma.mma.sync.aligned.row.col.m16n16k16.s32.s8.s8.s32 {%r11162, %r11163, %r11164, %r11165, %r11166, %r11167, %r11168, %r11169}, {%r1, %r1}, {%r1, %r1}, {%r11154, %r11155, %r11156, %r11157, %r11158, %r11159, %r11160, %r11161};
	bar.warp.sync 	-1;
	wmma.mma.sync.aligned.row.col.m16n16k16.s32.s8.s8.s32 {%r11170, %r11171, %r11172, %r11173, %r11174, %r11175, %r11176, %r11177}, {%r1, %r1}, {%r1, %r1}, {%r11162, %r11163, %r11164, %r11165, %r11166, %r11167, %r11168, %r11169};
	bar.warp.sync 	-1;
	wmma.mma.sync.aligned.row.col.m16n16k16.s32.s8.s8.s32 {%r11178, %r11179, %r11180, %r11181, %r11182, %r11183, %r11184, %r11185}, {%r1, %r1}, {%r1, %r1}, {%r11170, %r11171, %r11172, %r11173, %r11174, %r11175, %r11176, %r11177};
	bar.warp.sync 	-1;
	wmma.mma.sync.aligned.row.col.m16n16k16.s32.s8.s8.s32 {%r11186, %r11187, %r11188, %r11189, %r11190, %r11191, %r11192, %r11193}, {%r1, %r1}, {%r1, %r1}, {%r11178, %r11179, %r11180, %r11181, %r11182, %r11183, %r11184, %r11185};
	bar.warp.sync 	-1;
	wmma.mma.sync.aligned.row.col.m16n16k16.s32.s8.s8.s32 {%r11194, %r11195, %r11196, %r11197, %r11198, %r11199, %r11200, %r11201}, {%r1, %r1}, {%r1, %r1}, {%r11186, %r11187, %r11188, %r11189, %r11190, %r11191, %r11192, %r11193};
	bar.warp.sync 	-1;
	wmma.mma.sync.aligned.row.col.m16n16k16.s32.s8.s8.s32 {%r11202, %r11203, %r11204, %r11205, %r11206, %r11207, %r11208, %r11209}, {%r1, %r1}, {%r1, %r1}, {%r11194, %r11195, %r11196, %r11197, %r11198, %r11199, %r11200, %r11201};
	bar.warp.sync 	-1;
	wmma.mma.sync.aligned.row.col.m16n16k16.s32.s8.s8.s32 {%r11210, %r11211, %r11212, %r11213, %r11214, %r11215, %r11216, %r11217}, {%r1, %r1}, {%r1, %r1}, {%r11202, %r11203, %r11204, %r11205, %r11206, %r11207, %r11208, %r11209};
	bar.warp.sync 	-1;
	wmma.mma.sync.aligned.row.col.m16n16k16.s32.s8.s8.s32 {%r11218, %r11219, %r11220, %r11221, %r11222, %r11223, %r11224, %r11225}, {%r1, %r1}, {%r1, %r1}, {%r11210, %r11211, %r11212, %r11213, %r11214, %r11215, %r11216, %r11217};
	bar.warp.sync 	-1;
	wmma.mma.sync.aligned.row.col.m16n16k16.s32.s8.s8.s32 {%r11226, %r11227, %r11228, %r11229, %r11230, %r11231, %r11232, %r11233}, {%r1, %r1}, {%r1, %r1}, {%r11218, %r11219, %r11220, %r11221, %r11222, %r11223, %r11224, %r11225};
	bar.warp.sync 	-1;
	wmma.mma.sync.aligned.row.col.m16n16k16.s32.s8.s8.s32 {%r11234, %r11235, %r11236, %r11237, %r11238, %r11239, %r11240, %r11241}, {%r1, %r1}, {%r1, %r1}, {%r11226, %r11227, %r11228, %r11229, %r11230, %r11231, %r11232, %r11233};
	bar.warp.sync 	-1;
	wmma.mma.sync.aligned.row.col.m16n16k16.s32.s8.s8.s32 {%r11242, %r11243, %r11244, %r11245, %r11246, %r11247, %r11248, %r11249}, {%r1, %r1}, {%r1, %r1}, {%r11234, %r11235, %r11236, %r11237, %r11238, %r11239, %r11240, %r11241};
	bar.warp.sync 	-1;
	wmma.mma.sync.aligned.row.col.m16n16k16.s32.s8.s8.s32 {%r11250, %r11251, %r11252, %r11253, %r11254, %r11255, %r11256, %r11257}, {%r1, %r1}, {%r1, %r1}, {%r11242, %r11243, %r11244, %r11245, %r11246, %r11247, %r11248, %r11249};
	bar.warp.sync 	-1;
	wmma.mma.sync.aligned.row.col.m16n16k16.s32.s8.s8.s32 {%r11258, %r11259, %r11260, %r11261, %r11262, %r11263, %r11264, %r11265}, {%r1, %r1}, {%r1, %r1}, {%r11250, %r11251, %r11252, %r11253, %r11254, %r11255, %r11256, %r11257};
	bar.warp.sync 	-1;
	wmma.mma.sync.aligned.row.col.m16n16k16.s32.s8.s8.s32 {%r11266, %r11267, %r11268, %r11269, %r11270, %r11271, %r11272, %r11273}, {%r1, %r1}, {%r1, %r1}, {%r11258, %r11259, %r11260, %r11261, %r11262, %r11263, %r11264, %r11265};
	bar.warp.sync 	-1;
	wmma.mma.sync.aligned.row.col.m16n16k16.s32.s8.s8.s32 {%r11274, %r11275, %r11276, %r11277, %r11278, %r11279, %r11280, %r11281}, {%r1, %r1}, {%r1, %r1}, {%r11266, %r11267, %r11268, %r11269, %r11270, %r11271, %r11272, %r11273};
	bar.warp.sync 	-1;
	wmma.mma.sync.aligned.row.col.m16n16k16.s32.s8.s8.s32 {%r11282, %r11283, %r11284, %r11285, %r11286, %r11287, %r11288, %r11289}, {%r1, %r1}, {%r1, %r1}, {%r11274, %r11275, %r11276, %r11277, %r11278, %r11279, %r11280, %r11281};
	bar.warp.sync 	-1;
	wmma.mma.sync.aligned.row.col.m16n16k16.s32.s8.s8.s32 {%r11290, %r11291, %r11292, %r11293, %r11294, %r11295, %r11296, %r11297}, {%r1, %r1}, {%r1, %r1}, {%r11282, %r11283, %r11284, %r11285, %r11286, %r11287, %r11288, %r11289};
	bar.warp.sync 	-1;
	wmma.mma.sync.aligned.row.col.m16n16k16.s32.s8.s8.s32 {%r11298, %r11299, %r11300, %r11301, %r11302, %r11303, %r11304, %r11305}, {%r1, %r1}, {%r1, %r1}, {%r11290, %r11291, %r11292, %r11293, %r11294, %r11295, %r11296, %r11297};
	bar.warp.sync 	-1;
	wmma.mma.sync.aligned.row.col.m16n16k16.s32.s8.s8.s32 {%r11306, %r11307, %r11308, %r11309, %r11310, %r11311, %r11312, %r11313}, {%r1, %r1}, {%r1, %r1}, {%r11298, %r11299, %r11300, %r11301, %r11302, %r11303, %r11304, %r11305};
	bar.warp.sync 	-1;
	wmma.mma.sync.aligned.row.col.m16n16k16.s32.s8.s8.s32 {%r11314, %r11315, %r11316, %r11317, %r11318, %r11319, %r11320, %r11321}, {%r1, %r1}, {%r1, %r1}, {%r11306, %r11307, %r11308, %r11309, %r11310, %r11311, %r11312, %r11313};
	bar.warp.sync 	-1;
	wmma.mma.sync.aligned.row.col.m16n16k16.s32.s8.s8.s32 {%r11322, %r11323, %r11324, %r11325, %r11326, %r11327, %r11328, %r11329}, {%r1, %r1}, {%r1, %r1}, {%r11314, %r11315, %r11316, %r11317, %r11318, %r11319, %r11320, %r11321};
	bar.warp.sync 	-1;
	wmma.mma.sync.aligned.row.col.m16n16k16.s32.s8.s8.s32 {%r11330, %r11331, %r11332, %r11333, %r11334, %r11335, %r11336, %r11337}, {%r1, %r1}, {%r1, %r1}, {%r11322, %r11323, %r11324, %r11325, %r11326, %r11327, %r11328, %r11329};
	bar.warp.sync 	-1;
	wmma.mma.sync.aligned.row.col.m16n16k16.s32.s8.s8.s32 {%r11338, %r11339, %r11340, %r11341, %r11342, %r11343, %r11344, %r11345}, {%r1, %r1}, {%r1, %r1}, {%r11330, %r11331, %r11332, %r11333, %r11334, %r11335, %r11336, %r11337};
	bar.warp.sync 	-1;
	wmma.mma.sync.aligned.row.col.m16n16k16.s32.s8.s8.s32 {%r11346, %r11347, %r11348, %r11349, %r11350, %r11351, %r11352, %r11353}, {%r1, %r1}, {%r1, %r1}, {%r11338, %r11339, %r11340, %r11341, %r11342, %r11343, %r11344, %r11345};
	bar.warp.sync 	-1;
	wmma.mma.sync.aligned.row.col.m16n16k16.s32.s8.s8.s32 {%r11354, %r11355, %r11356, %r11357, %r11358, %r11359, %r11360, %r11361}, {%r1, %r1}, {%r1, %r1}, {%r11346, %r11347, %r11348, %r11349, %r11350, %r11351, %r11352, %r11353};
	bar.warp.sync 	-1;
	wmma.mma.sync.aligned.row.col.m16n16k16.s32.s8.s8.s32 {%r11362, %r11363, %r11364, %r11365, %r11366, %r11367, %r11368, %r11369}, {%r1, %r1}, {%r1, %r1}, {%r11354, %r11355, %r11356, %r11357, %r11358, %r11359, %r11360, %r11361};
	bar.warp.sync 	-1;
	wmma.mma.sync.aligned.row.col.m16n16k16.s32.s8.s8.s32 {%r11370, %r11371, %r11372, %r11373, %r11374, %r11375, %r11376, %r11377}, {%r1, %r1}, {%r1, %r1}, {%r11362, %r11363, %r11364, %r11365, %r11366, %r11367, %r11368, %r11369};
	bar.warp.sync 	-1;
	wmma.mma.sync.aligned.row.col.m16n16k16.s32.s8.s8.s32 {%r11378, %r11379, %r11380, %r11381, %r11382, %r11383, %r11384, %r11385}, {%r1, %r1}, {%r1, %r1}, {%r11370, %r11371, %r11372, %r11373, %r11374, %r11375, %r11376, %r11377};
	bar.warp.sync 	-1;
	wmma.mma.sync.aligned.row.col.m16n16k16.s32.s8.s8.s32 {%r11386, %r11387, %r11388, %r11389, %r11390, %r11391, %r11392, %r11393}, {%r1, %r1}, {%r1, %r1}, {%r11378, %r11379, %r11380, %r11381, %r11382, %r11383, %r11384, %r11385};
	bar.warp.sync 	-1;
	wmma.mma.sync.aligned.row.col.m16n16k16.s32.s8.s8.s32 {%r11394, %r11395, %r11396, %r11397, %r11398, %r11399, %r11400, %r11401}, {%r1, %r1}, {%r1, %r1}, {%r11386, %r11387, %r11388, %r11389, %r11390, %r11391, %r11392, %r11393};
	bar.warp.sync 	-1;
	wmma.mma.sync.aligned.row.col.m16n16k16.s32.s8.s8.s32 {%r11402, %r11403, %r11404, %r11405, %r11406, %r11407, %r11408, %r11409}, {%r1, %r1}, {%r1, %r1}, {%r11394, %r11395, %r11396, %r11397, %r11398, %r11399, %r11400, %r11401};
	bar.warp.sync 	-1;
	wmma.mma.sync.aligned.row.col.m16n16k16.s32.s8.s8.s32 {%r11410, %r11411, %r11412, %r11413, %r11414, %r11415, %r11416, %r11417}, {%r1, %r1}, {%r1, %r1}, {%r11402, %r11403, %r11404, %r11405, %r11406, %r11407, %r11408, %r11409};
	bar.warp.sync 	-1;
	wmma.mma.sync.aligned.row.col.m16n16k16.s32.s8.s8.s32 {%r11418, %r11419, %r11420, %r11421, %r11422, %r11423, %r11424, %r11425}, {%r1, %r1}, {%r1, %r1}, {%r11410, %r11411, %r11412, %r11413, %r11414, %r11415, %r11416, %r11417};
	bar.warp.sync 	-1;
	wmma.mma.sync.aligned.row.col.m16n16k16.s32.s8.s8.s32 {%r11426, %r11427, %r11428, %r11429, %r11430, %r11431, %r11432, %r11433}, {%r1, %r1}, {%r1, %r1}, {%r11418, %r11419, %r11420, %r11421, %r11422, %r11423, %r11424, %r11425};
	bar.warp.sync 	-1;
	wmma.mma.sync.aligned.row.col.m16n16k16.s32.s8.s8.s32 {%r11434, %r11435, %r11436, %r11437, %r11438, %r11439, %r11440, %r11441}, {%r1, %r1}, {%r1, %r1}, {%r11426, %r11427, %r11428, %r11429, %r11430, %r11431, %r11432, %r11433};
	bar.warp.sync 	-1;
	wmma.mma.sync.aligned.row.col.m16n16k16.s32.s8.s8.s32 {%r11442, %r11443, %r11444, %r11445, %r11446, %r11447, %r11448, %r11449}, {%r1, %r1}, {%r1, %r1}, {%r11434, %r11435, %r11436, %r11437, %r11438, %r11439, %r11440, %r11441};
	bar.warp.sync 	-1;
	wmma.mma.sync.aligned.row.col.m16n16k16.s32.s8.s8.s32 {%r11450, %r11451, %r11452, %r11453, %r11454, %r11455, %r11456, %r11457}, {%r1, %r1}, {%r1, %r1}, {%r11442, %r11443, %r11444, %r11445, %r11446, %r11447, %r11448, %r11449};
	bar.warp.sync 	-1;
	wmma.mma.sync.aligned.row.col.m16n16k16.s32.s8.s8.s32 {%r11458, %r11459, %r11460, %r11461, %r11462, %r11463, %r11464, %r11465}, {%r1, %r1}, {%r1, %r1}, {%r11450, %r11451, %r11452, %r11453, %r11454, %r11455, %r11456, %r11457};
	bar.warp.sync 	-1;
	wmma.mma.sync.aligned.row.col.m16n16k16.s32.s8.s8.s32 {%r11466, %r11467, %r11468, %r11469, %r11470, %r11471, %r11472, %r11473}, {%r1, %r1}, {%r1, %r1}, {%r11458, %r11459, %r11460, %r11461, %r11462, %r11463, %r11464, %r11465};
	bar.warp.sync 	-1;
	wmma.mma.sync.aligned.row.col.m16n16k16.s32.s8.s8.s32 {%r11474, %r11475, %r11476, %r11477, %r11478, %r11479, %r11480, %r11481}, {%r1, %r1}, {%r1, %r1}, {%r11466, %r11467, %r11468, %r11469, %r11470, %r11471, %r11472, %r11473};
	bar.warp.sync 	-1;
	wmma.mma.sync.aligned.row.col.m16n16k16.s32.s8.s8.s32 {%r11482, %r11483, %r11484, %r11485, %r11486, %r11487, %r11488, %r11489}, {%r1, %r1}, {%r1, %r1}, {%r11474, %r11475, %r11476, %r11477, %r11478, %r11479, %r11480, %r11481};
	bar.warp.sync 	-1;
	wmma.mma.sync.aligned.row.col.m16n16k16.s32.s8.s8.s32 {%r11490, %r11491, %r11492, %r11493, %r11494, %r11495, %r11496, %r11497}, {%r1, %r1}, {%r1, %r1}, {%r11482, %r11483, %r11484, %r11485, %r11486, %r11487, %r11488, %r11489};
	bar.warp.sync 	-1;
	wmma.mma.sync.aligned.row.col.m16n16k16.s32.s8.s8.s32 {%r11498, %r11499, %r11500, %r11501, %r11502, %r11503, %r11504, %r11505}, {%r1, %r1}, {%r1, %r1}, {%r11490, %r11491, %r11492, %r11493, %r11494, %r11495, %r11496, %r11497};
	bar.warp.sync 	-1;
	wmma.mma.sync.aligned.row.col.m16n16k16.s32.s8.s8.s32 {%r11506, %r11507, %r11508, %r11509, %r11510, %r11511, %r11512, %r11513}, {%r1, %r1}, {%r1, %r1}, {%r11498, %r11499, %r11500, %r11501, %r11502, %r11503, %r11504, %r11505};
	bar.warp.sync 	-1;
	wmma.mma.sync.aligned.row.col.m16n16k16.s32.s8.s8.s32 {%r11514, %r11515, %r11516, %r11517, %r11518, %r11519, %r11520, %r11521}, {%r1, %r1}, {%r1, %r1}, {%r11506, %r11507, %r11508, %r11509, %r11510, %r11511, %r11512, %r11513};
	bar.warp.sync 	-1;
	wmma.mma.sync.aligned.row.col.m16n16k16.s32.s8.s8.s32 {%r11522, %r11523, %r11524, %r11525, %r11526, %r11527, %r11528, %r11529}, {%r1, %r1}, {%r1, %r1}, {%r11514, %r11515, %r11516, %r11517, %r11518, %r11519, %r11520, %r11521};
	bar.warp.sync 	-1;
	wmma.mma.sync.aligned.row.col.m16n16k16.s32.s8.s8.s32 {%r11530, %r11531, %r11532, %r11533, %r11534, %r11535, %r11536, %r11537}, {%r1, %r1}, {%r1, %r1}, {%r11522, %r11523, %r11524, %r11525, %r11526, %r11527, %r11528, %r11529};
	bar.warp.sync 	-1;
	wmma.mma.sync.aligned.row.col.m16n16k16.s32.s8.s8.s32 {%r11538, %r11539, %r11540, %r11541, %r11542, %r11543, %r11544, %r11545}, {%r1, %r1}, {%r1, %r1}, {%r11530, %r11531, %r11532, %r11533, %r11534, %r11535, %r11536, %r11537};
	bar.warp.sync 	-1;
	wmma.mma.sync.aligned.row.col.m16n16k16.s32.s8.s8.s32 {%r11546, %r11547, %r11548, %r11549, %r11550, %r11551, %r11552, %r11553}, {%r1, %r1}, {%r1, %r1}, {%r11538, %r11539, %r11540, %r11541, %r11542, %r11543, %r11544, %r11545};
	bar.warp.sync 	-1;
	wmma.mma.sync.aligned.row.col.m16n16k16.s32.s8.s8.s32 {%r11554, %r11555, %r11556, %r11557, %r11558, %r11559, %r11560, %r11561}, {%r1, %r1}, {%r1, %r1}, {%r11546, %r11547, %r11548, %r11549, %r11550, %r11551, %r11552, %r11553};
	bar.warp.sync 	-1;
	wmma.mma.sync.aligned.row.col.m16n16k16.s32.s8.s8.s32 {%r11562, %r11563, %r11564, %r11565, %r11566, %r11567, %r11568, %r11569}, {%r1, %r1}, {%r1, %r1}, {%r11554, %r11555, %r11556, %r11557, %r11558, %r11559, %r11560, %r11561};
	bar.warp.sync 	-1;
	wmma.mma.sync.aligned.row.col.m16n16k16.s32.s8.s8.s32 {%r11570, %r11571, %r11572, %r11573, %r11574, %r11575, %r11576, %r11577}, {%r1, %r1}, {%r1, %r1}, {%r11562, %r11563, %r11564, %r11565, %r11566, %r11567, %r11568, %r11569};
	bar.warp.sync 	-1;
	wmma.mma.sync.aligned.row.col.m16n16k16.s32.s8.s8.s32 {%r11578, %r11579, %r11580, %r11581, %r11582, %r11583, %r11584, %r11585}, {%r1, %r1}, {%r1, %r1}, {%r11570, %r11571, %r11572, %r11573, %r11574, %r11575, %r11576, %r11577};
	bar.warp.sync 	-1;
	wmma.mma.sync.aligned.row.col.m16n16k16.s32.s8.s8.s32 {%r11586, %r11587, %r11588, %r11589, %r11590, %r11591, %r11592, %r11593}, {%r1, %r1}, {%r1, %r1}, {%r11578, %r11579, %r11580, %r11581, %r11582, %r11583, %r11584, %r11585};
	bar.warp.sync 	-1;
	wmma.mma.sync.aligned.row.col.m16n16k16.s32.s8.s8.s32 {%r11594, %r11595, %r11596, %r11597, %r11598, %r11599, %r11600, %r11601}, {%r1, %r1}, {%r1, %r1}, {%r11586, %r11587, %r11588, %r11589, %r11590, %r11591, %r11592, %r11593};
	bar.warp.sync 	-1;
	wmma.mma.sync.aligned.row.col.m16n16k16.s32.s8.s8.s32 {%r11602, %r11603, %r11604, %r11605, %r11606, %r11607, %r11608, %r11609}, {%r1, %r1}, {%r1, %r1}, {%r11594, %r11595, %r11596, %r11597, %r11598, %r11599, %r11600, %r11601};
	bar.warp.sync 	-1;
	wmma.mma.sync.aligned.row.col.m16n16k16.s32.s8.s8.s32 {%r11610, %r11611, %r11612, %r11613, %r11614, %r11615, %r11616, %r11617}, {%r1, %r1}, {%r1, %r1}, {%r11602, %r11603, %r11604, %r11605, %r11606, %r11607, %r11608, %r11609};
	bar.warp.sync 	-1;
	wmma.mma.sync.aligned.row.col.m16n16k16.s32.s8.s8.s32 {%r11618, %r11619, %r11620, %r11621, %r11622, %r11623, %r11624, %r11625}, {%r1, %r1}, {%r1, %r1}, {%r11610, %r11611, %r11612, %r11613, %r11614, %r11615, %r11616, %r11617};
	bar.warp.sync 	-1;
	wmma.mma.sync.aligned.row.col.m16n16k16.s32.s8.s8.s32 {%r11626, %r11627, %r11628, %r11629, %r11630, %r11631, %r11632, %r11633}, {%r1, %r1}, {%r1, %r1}, {%r11618, %r11619, %r11620, %r11621, %r11622, %r11623, %r11624, %r11625};
	bar.warp.sync 	-1;
	wmma.mma.sync.aligned.row.col.m16n16k16.s32.s8.s8.s32 {%r11634, %r11635, %r11636, %r11637, %r11638, %r11639, %r11640, %r11641}, {%r1, %r1}, {%r1, %r1}, {%r11626, %r11627, %r11628, %r11629, %r11630, %r11631, %r11632, %r11633};
	bar.warp.sync 	-1;
	wmma.mma.sync.aligned.row.col.m16n16k16.s32.s8.s8.s32 {%r11642, %r11643, %r11644, %r11645, %r11646, %r11647, %r11648, %r11649}, {%r1, %r1}, {%r1, %r1}, {%r11634, %r11635, %r11636, %r11637, %r11638, %r11639, %r11640, %r11641};
	bar.warp.sync 	-1;
	wmma.mma.sync.aligned.row.col.m16n16k16.s32.s8.s8.s32 {%r11650, %r11651, %r11652, %r11653, %r11654, %r11655, %r11656, %r11657}, {%r1, %r1}, {%r1, %r1}, {%r11642, %r11643, %r11644, %r11645, %r11646, %r11647, %r11648, %r11649};
	bar.warp.sync 	-1;
	wmma.mma.sync.aligned.row.col.m16n16k16.s32.s8.s8.s32 {%r11658, %r11659, %r11660, %r11661, %r11662, %r11663, %r11664, %r11665}, {%r1, %r1}, {%r1, %r1}, {%r11650, %r11651, %r11652, %r11653, %r11654, %r11655, %r11656, %r11657};
	bar.warp.sync 	-1;
	wmma.mma.sync.aligned.row.col.m16n16k16.s32.s8.s8.s32 {%r11666, %r11667, %r11668, %r11669, %r11670, %r11671, %r11672, %r11673}, {%r1, %r1}, {%r1, %r1}, {%r11658, %r11659, %r11660, %r11661, %r11662, %r11663, %r11664, %r11665};
	bar.warp.sync 	-1;
	wmma.mma.sync.aligned.row.col.m16n16k16.s32.s8.s8.s32 {%r11674, %r11675, %r11676, %r11677, %r11678, %r11679, %r11680, %r11681}, {%r1, %r1}, {%r1, %r1}, {%r11666, %r11667, %r11668, %r11669, %r11670, %r11671, %r11672, %r11673};
	bar.warp.sync 	-1;
	wmma.mma.sync.aligned.row.col.m16n16k16.s32.s8.s8.s32 {%r11682, %r11683, %r11684, %r11685, %r11686, %r11687, %r11688, %r11689}, {%r1, %r1}, {%r1, %r1}, {%r11674, %r11675, %r11676, %r11677, %r11678, %r11679, %r11680, %r11681};
	bar.warp.sync 	-1;
	wmma.mma.sync.aligned.row.col.m16n16k16.s32.s8.s8.s32 {%r11690, %r11691, %r11692, %r11693, %r11694, %r11695, %r11696, %r11697}, {%r1, %r1}, {%r1, %r1}, {%r11682, %r11683, %r11684, %r11685, %r11686, %r11687, %r11688, %r11689};
	bar.warp.sync 	-1;
	wmma.mma.sync.aligned.row.col.m16n16k16.s32.s8.s8.s32 {%r11698, %r11699, %r11700, %r11701, %r11702, %r11703, %r11704, %r11705}, {%r1, %r1}, {%r1, %r1}, {%r11690, %r11691, %r11692, %r11693, %r11694, %r11695, %r11696, %r11697};
	bar.warp.sync 	-1;
	wmma.mma.sync.aligned.row.col.m16n16k16.s32.s8.s8.s32 {%r11706, %r11707, %r11708, %r11709, %r11710, %r11711, %r11712, %r11713}, {%r1, %r1}, {%r1, %r1}, {%r11698, %r11699, %r11700, %r11701, %r11702, %r11703, %r11704, %r11705};
	bar.warp.sync 	-1;
	wmma.mma.sync.aligned.row.col.m16n16k16.s32.s8.s8.s32 {%r11714, %r11715, %r11716, %r11717, %r11718, %r11719, %r11720, %r11721}, {%r1, %r1}, {%r1, %r1}, {%r11706, %r11707, %r11708, %r11709, %r11710, %r11711, %r11712, %r11713};
	bar.warp.sync 	-1;
	wmma.mma.sync.aligned.row.col.m16n16k16.s32.s8.s8.s32 {%r11722, %r11723, %r11724, %r11725, %r11726, %r11727, %r11728, %r11729}, {%r1, %r1}, {%r1, %r1}, {%r11714, %r11715, %r11716, %r11717, %r11718, %r11719, %r11720, %r11721};
	bar.warp.sync 	-1;
	wmma.mma.sync.aligned.row.col.m16n16k16.s32.s8.s8.s32 {%r11730, %r11731, %r11732, %r11733, %r11734, %r11735, %r11736, %r11737}, {%r1, %r1}, {%r1, %r1}, {%r11722, %r11723, %r11724, %r11725, %r11726, %r11727, %r11728, %r11729};
	bar.warp.sync 	-1;
	wmma.mma.sync.aligned.row.col.m16n16k16.s32.s8.s8.s32 {%r11738, %r11739, %r11740, %r11741, %r11742, %r11743, %r11744, %r11745}, {%r1, %r1}, {%r1, %r1}, {%r11730, %r11731, %r11732, %r11733, %r11734, %r11735, %r11736, %r11737};
	bar.warp.sync 	-1;
	wmma.mma.sync.aligned.row.col.m16n16k16.s32.s8.s8.s32 {%r11746, %r11747, %r11748, %r11749, %r11750, %r11751, %r11752, %r11753}, {%r1, %r1}, {%r1, %r1}, {%r11738, %r11739, %r11740, %r11741, %r11742, %r11743, %r11744, %r11745};
	bar.warp.sync 	-1;
	wmma.mma.sync.aligned.row.col.m16n16k16.s32.s8.s8.s32 {%r11754, %r11755, %r11756, %r11757, %r11758, %r11759, %r11760, %r11761}, {%r1, %r1}, {%r1, %r1}, {%r11746, %r11747, %r11748, %r11749, %r11750, %r11751, %r11752, %r11753};
	bar.warp.sync 	-1;
	wmma.mma.sync.aligned.row.col.m16n16k16.s32.s8.s8.s32 {%r11762, %r11763, %r11764, %r11765, %r11766, %r11767, %r11768, %r11769}, {%r1, %r1}, {%r1, %r1}, {%r11754, %r11755, %r11756, %r11757, %r11758, %r11759, %r11760, %r11761};
	bar.warp.sync 	-1;
	wmma.mma.sync.aligned.row.col.m16n16k16.s32.s8.s8.s32 {%r11770, %r11771, %r11772, %r11773, %r11774, %r11775, %r11776, %r11777}, {%r1, %r1}, {%r1, %r1}, {%r11762, %r11763, %r11764, %r11765, %r11766, %r11767, %r11768, %r11769};
	bar.warp.sync 	-1;
	wmma.mma.sync.aligned.row.col.m16n16k16.s32.s8.s8.s32 {%r11778, %r11779, %r11780, %r11781, %r11782, %r11783, %r11784, %r11785}, {%r1, %r1}, {%r1, %r1}, {%r11770, %r11771, %r11772, %r11773, %r11774, %r11775, %r11776, %r11777};
	bar.warp.sync 	-1;
	wmma.mma.sync.aligned.row.col.m16n16k16.s32.s8.s8.s32 {%r11786, %r11787, %r11788, %r11789, %r11790, %r11791, %r11792, %r11793}, {%r1, %r1}, {%r1, %r1}, {%r11778, %r11779, %r11780, %r11781, %r11782, %r11783, %r11784, %r11785};
	bar.warp.sync 	-1;
	wmma.mma.sync.aligned.row.col.m16n16k16.s32.s8.s8.s32 {%r11794, %r11795, %r11796, %r11797, %r11798, %r11799, %r11800, %r11801}, {%r1, %r1}, {%r1, %r1}, {%r11786, %r11787, %r11788, %r11789, %r11790, %r11791, %r11792, %r11793};
	bar.warp.sync 	-1;
	wmma.mma.sync.aligned.row.col.m16n16k16.s32.s8.s8.s32 {%r11802, %r11803, %r11804, %r11805, %r11806, %r11807, %r11808, %r11809}, {%r1, %r1}, {%r1, %r1}, {%r11794, %r11795, %r11796, %r11797, %r11798, %r11799, %r11800, %r11801};
	bar.warp.sync 	-1;
	wmma.mma.sync.aligned.row.col.m16n16k16.s32.s8.s8.s32 {%r11810, %r11811, %r11812, %r11813, %r11814, %r11815, %r11816, %r11817}, {%r1, %r1}, {%r1, %r1}, {%r11802, %r11803, %r11804, %r11805, %r11806, %r11807, %r11808, %r11809};
	bar.warp.sync 	-1;
	wmma.mma.sync.aligned.row.col.m16n16k16.s32.s8.s8.s32 {%r11818, %r11819, %r11820, %r11821, %r11822, %r11823, %r11824, %r11825}, {%r1, %r1}, {%r1, %r1}, {%r11810, %r11811, %r11812, %r11813, %r11814, %r11815, %r11816, %r11817};
	bar.warp.sync 	-1;
	wmma.mma.sync.aligned.row.col.m16n16k16.s32.s8.s8.s32 {%r11826, %r11827, %r11828, %r11829, %r11830, %r11831, %r11832, %r11833}, {%r1, %r1}, {%r1, %r1}, {%r11818, %r11819, %r11820, %r11821, %r11822, %r11823, %r11824, %r11825};
	bar.warp.sync 	-1;
	wmma.mma.sync.aligned.row.col.m16n16k16.s32.s8.s8.s32 {%r11834, %r11835, %r11836, %r11837, %r11838, %r11839, %r11840, %r11841}, {%r1, %r1}, {%r1, %r1}, {%r11826, %r11827, %r11828, %r11829, %r11830, %r11831, %r11832, %r11833};
	bar.warp.sync 	-1;
	wmma.mma.sync.aligned.row.col.m16n16k16.s32.s8.s8.s32 {%r11842, %r11843, %r11844, %r11845, %r11846, %r11847, %r11848, %r11849}, {%r1, %r1}, {%r1, %r1}, {%r11834, %r11835, %r11836, %r11837, %r11838, %r11839, %r11840, %r11841};
	bar.warp.sync 	-1;
	wmma.mma.sync.aligned.row.col.m16n16k16.s32.s8.s8.s32 {%r11850, %r11851, %r11852, %r11853, %r11854, %r11855, %r11856, %r11857}, {%r1, %r1}, {%r1, %r1}, {%r11842, %r11843, %r11844, %r11845, %r11846, %r11847, %r11848, %r11849};
	bar.warp.sync 	-1;
	wmma.mma.sync.aligned.row.col.m16n16k16.s32.s8.s8.s32 {%r11858, %r11859, %r11860, %r11861, %r11862, %r11863, %r11864, %r11865}, {%r1, %r1}, {%r1, %r1}, {%r11850, %r11851, %r11852, %r11853, %r11854, %r11855, %r11856, %r11857};
	bar.warp.sync 	-1;
	wmma.mma.sync.aligned.row.col.m16n16k16.s32.s8.s8.s32 {%r11866, %r11867, %r11868, %r11869, %r11870, %r11871, %r11872, %r11873}, {%r1, %r1}, {%r1, %r1}, {%r11858, %r11859, %r11860, %r11861, %r11862, %r11863, %r11864, %r11865};
	bar.warp.sync 	-1;
	wmma.mma.sync.aligned.row.col.m16n16k16.s32.s8.s8.s32 {%r11874, %r11875, %r11876, %r11877, %r11878, %r11879, %r11880, %r11881}, {%r1, %r1}, {%r1, %r1}, {%r11866, %r11867, %r11868, %r11869, %r11870, %r11871, %r11872, %r11873};
	bar.warp.sync 	-1;
	wmma.mma.sync.aligned.row.col.m16n16k16.s32.s8.s8.s32 {%r11882, %r11883, %r11884, %r11885, %r11886, %r11887, %r11888, %r11889}, {%r1, %r1}, {%r1, %r1}, {%r11874, %r11875, %r11876, %r11877, %r11878, %r11879, %r11880, %r11881};
	bar.warp.sync 	-1;
	wmma.mma.sync.aligned.row.col.m16n16k16.s32.s8.s8.s32 {%r11890, %r11891, %r11892, %r11893, %r11894, %r11895, %r11896, %r11897}, {%r1, %r1}, {%r1, %r1}, {%r11882, %r11883, %r11884, %r11885, %r11886, %r11887, %r11888, %r11889};
	bar.warp.sync 	-1;
	wmma.mma.sync.aligned.row.col.m16n16k16.s32.s8.s8.s32 {%r11898, %r11899, %r11900, %r11901, %r11902, %r11903, %r11904, %r11905}, {%r1, %r1}, {%r1, %r1}, {%r11890, %r11891, %r11892, %r11893, %r11894, %r11895, %r11896, %r11897};
	bar.warp.sync 	-1;
	wmma.mma.sync.aligned.row.col.m16n16k16.s32.s8.s8.s32 {%r11906, %r11907, %r11908, %r11909, %r11910, %r11911, %r11912, %r11913}, {%r1, %r1}, {%r1, %r1}, {%r11898, %r11899, %r11900, %r11901, %r11902, %r11903, %r11904, %r11905};
	bar.warp.sync 	-1;
	wmma.mma.sync.aligned.row.col.m16n16k16.s32.s8.s8.s32 {%r11914, %r11915, %r11916, %r11917, %r11918, %r11919, %r11920, %r11921}, {%r1, %r1}, {%r1, %r1}, {%r11906, %r11907, %r11908, %r11909, %r11910, %r11911, %r11912, %r11913};
	bar.warp.sync 	-1;
	wmma.mma.sync.aligned.row.col.m16n16k16.s32.s8.s8.s32 {%r11922, %r11923, %r11924, %r11925, %r11926, %r11927, %r11928, %r11929}, {%r1, %r1}, {%r1, %r1}, {%r11914, %r11915, %r11916, %r11917, %r11918, %r11919, %r11920, %r11921};
	bar.warp.sync 	-1;
	wmma.mma.sync.aligned.row.col.m16n16k16.s32.s8.s8.s32 {%r11930, %r11931, %r11932, %r11933, %r11934, %r11935, %r11936, %r11937}, {%r1, %r1}, {%r1, %r1}, {%r11922, %r11923, %r11924, %r11925, %r11926, %r11927, %r11928, %r11929};
	bar.warp.sync 	-1;
	wmma.mma.sync.aligned.row.col.m16n16k16.s32.s8.s8.s32 {%r11938, %r11939, %r11940, %r11941, %r11942, %r11943, %r11944, %r11945}, {%r1, %r1}, {%r1, %r1}, {%r11930, %r11931, %r11932, %r11933, %r11934, %r11935, %r11936, %r11937};
	bar.warp.sync 	-1;
	wmma.mma.sync.aligned.row.col.m16n16k16.s32.s8.s8.s32 {%r11946, %r11947, %r11948, %r11949, %r11950, %r11951, %r11952, %r11953}, {%r1, %r1}, {%r1, %r1}, {%r11938, %r11939, %r11940, %r11941, %r11942, %r11943, %r11944, %r11945};
	bar.warp.sync 	-1;
	wmma.mma.sync.aligned.row.col.m16n16k16.s32.s8.s8.s32 {%r11954, %r11955, %r11956, %r11957, %r11958, %r11959, %r11960, %r11961}, {%r1, %r1}, {%r1, %r1}, {%r11946, %r11947, %r11948, %r11949, %r11950, %r11951, %r11952, %r11953};
	bar.warp.sync 	-1;
	wmma.mma.sync.aligned.row.col.m16n16k16.s32.s8.s8.s32 {%r11962, %r11963, %r11964, %r11965, %r11966, %r11967, %r11968, %r11969}, {%r1, %r1}, {%r1, %r1}, {%r11954, %r11955, %r11956, %r11957, %r11958, %r11959, %r11960, %r11961};
	bar.warp.sync 	-1;
	wmma.mma.sync.aligned.row.col.m16n16k16.s32.s8.s8.s32 {%r11970, %r11971, %r11972, %r11973, %r11974, %r11975, %r11976, %r11977}, {%r1, %r1}, {%r1, %r1}, {%r11962, %r11963, %r11964, %r11965, %r11966, %r11967, %r11968, %r11969};
	bar.warp.sync 	-1;
	wmma.mma.sync.aligned.row.col.m16n16k16.s32.s8.s8.s32 {%r11978, %r11979, %r11980, %r11981, %r11982, %r11983, %r11984, %r11985}, {%r1, %r1}, {%r1, %r1}, {%r11970, %r11971, %r11972, %r11973, %r11974, %r11975, %r11976, %r11977};
	bar.warp.sync 	-1;
	wmma.mma.sync.aligned.row.col.m16n16k16.s32.s8.s8.s32 {%r11986, %r11987, %r11988, %r11989, %r11990, %r11991, %r11992, %r11993}, {%r1, %r1}, {%r1, %r1}, {%r11978, %r11979, %r11980, %r11981, %r11982, %r11983, %r11984, %r11985};
	bar.warp.sync 	-1;
	wmma.mma.sync.aligned.row.col.m16n16k16.s32.s8.s8.s32 {%r11994, %r11995, %r11996, %r11997, %r11998, %r11999, %r12000, %r12001}, {%r1, %r1}, {%r1, %r1}, {%r11986, %r11987, %r11988, %r11989, %r11990, %r11991, %r11992, %r11993};
	bar.warp.sync 	-1;
	wmma.mma.sync.aligned.row.col.m16n16k16.s32.s8.s8.s32 {%r12002, %r12003, %r12004, %r12005, %r12006, %r12007, %r12008, %r12009}, {%r1, %r1}, {%r1, %r1}, {%r11994, %r11995, %r11996, %r11997, %r11998, %r11999, %r12000, %r12001};
	bar.warp.sync 	-1;
	wmma.mma.sync.aligned.row.col.m16n16k16.s32.s8.s8.s32 {%r12010, %r12011, %r12012, %r12013, %r12014, %r12015, %r12016, %r12017}, {%r1, %r1}, {%r1, %r1}, {%r12002, %r12003, %r12004, %r12005, %r12006, %r12007, %r12008, %r12009};
	bar.warp.sync 	-1;
	wmma.mma.sync.aligned.row.col.m16n16k16.s32.s8.s8.s32 {%r12018, %r12019, %r12020, %r12021, %r12022, %r12023, %r12024, %r12025}, {%r1, %r1}, {%r1, %r1}, {%r12010, %r12011, %r12012, %r12013, %r12014, %r12015, %r12016, %r12017};
	bar.warp.sync 	-1;
	wmma.mma.sync.aligned.row.col.m16n16k16.s32.s8.s8.s32 {%r12026, %r12027, %r12028, %r12029, %r12030, %r12031, %r12032, %r12033}, {%r1, %r1}, {%r1, %r1}, {%r12018, %r12019, %r12020, %r12021, %r12022, %r12023, %r12024, %r12025};
	bar.warp.sync 	-1;
	wmma.mma.sync.aligned.row.col.m16n16k16.s32.s8.s8.s32 {%r12034, %r12035, %r12036, %r12037, %r12038, %r12039, %r12040, %r12041}, {%r1, %r1}, {%r1, %r1}, {%r12026, %r12027, %r12028, %r12029, %r12030, %r12031, %r12032, %r12033};
	bar.warp.sync 	-1;
	wmma.mma.sync.aligned.row.col.m16n16k16.s32.s8.s8.s32 {%r12042, %r12043, %r12044, %r12045, %r12046, %r12047, %r12048, %r12049}, {%r1, %r1}, {%r1, %r1}, {%r12034, %r12035, %r12036, %r12037, %r12038, %r12039, %r12040, %r12041};
	bar.warp.sync 	-1;
	wmma.mma.sync.aligned.row.col.m16n16k16.s32.s8.s8.s32 {%r12050, %r12051, %r12052, %r12053, %r12054, %r12055, %r12056, %r12057}, {%r1, %r1}, {%r1, %r1}, {%r12042, %r12043, %r12044, %r12045, %r12046, %r12047, %r12048, %r12049};
	bar.warp.sync 	-1;
	wmma.mma.sync.aligned.row.col.m16n16k16.s32.s8.s8.s32 {%r12058, %r12059, %r12060, %r12061, %r12062, %r12063, %r12064, %r12065}, {%r1, %r1}, {%r1, %r1}, {%r12050, %r12051, %r12052, %r12053, %r12054, %r12055, %r12056, %r12057};
	bar.warp.sync 	-1;
	wmma.mma.sync.aligned.row.col.m16n16k16.s32.s8.s8.s32 {%r12066, %r12067, %r12068, %r12069, %r12070, %r12071, %r12072, %r12073}, {%r1, %r1}, {%r1, %r1}, {%r12058, %r12059, %r12060, %r12061, %r12062, %r12063, %r12064, %r12065};
	bar.warp.sync 	-1;
	wmma.mma.sync.aligned.row.col.m16n16k16.s32.s8.s8.s32 {%r12074, %r12075, %r12076, %r12077, %r12078, %r12079, %r12080, %r12081}, {%r1, %r1}, {%r1, %r1}, {%r12066, %r12067, %r12068, %r12069, %r12070, %r12071, %r12072, %r12073};
	bar.warp.sync 	-1;
	wmma.mma.sync.aligned.row.col.m16n16k16.s32.s8.s8.s32 {%r12082, %r12083, %r12084, %r12085, %r12086, %r12087, %r12088, %r12089}, {%r1, %r1}, {%r1, %r1}, {%r12074, %r12075, %r12076, %r12077, %r12078, %r12079, %r12080, %r12081};
	bar.warp.sync 	-1;
	wmma.mma.sync.aligned.row.col.m16n16k16.s32.s8.s8.s32 {%r12090, %r12091, %r12092, %r12093, %r12094, %r12095, %r12096, %r12097}, {%r1, %r1}, {%r1, %r1}, {%r12082, %r12083, %r12084, %r12085, %r12086, %r12087, %r12088, %r12089};
	bar.warp.sync 	-1;
	wmma.mma.sync.aligned.row.col.m16n16k16.s32.s8.s8.s32 {%r12098, %r12099, %r12100, %r12101, %r12102, %r12103, %r12104, %r12105}, {%r1, %r1}, {%r1, %r1}, {%r12090, %r12091, %r12092, %r12093, %r12094, %r12095, %r12096, %r12097};
	bar.warp.sync 	-1;
	wmma.mma.sync.aligned.row.col.m16n16k16.s32.s8.s8.s32 {%r12106, %r12107, %r12108, %r12109, %r12110, %r12111, %r12112, %r12113}, {%r1, %r1}, {%r1, %r1}, {%r12098, %r12099, %r12100, %r12101, %r12102, %r12103, %r12104, %r12105};
	bar.warp.sync 	-1;
	wmma.mma.sync.aligned.row.col.m16n16k16.s32.s8.s8.s32 {%r12114, %r12115, %r12116, %r12117, %r12118, %r12119, %r12120, %r12121}, {%r1, %r1}, {%r1, %r1}, {%r12106, %r12107, %r12108, %r12109, %r12110, %r12111, %r12112, %r12113};
	bar.warp.sync 	-1;
	wmma.mma.sync.aligned.row.col.m16n16k16.s32.s8.s8.s32 {%r12122, %r12123, %r12124, %r12125, %r12126, %r12127, %r12128, %r12129}, {%r1, %r1}, {%r1, %r1}, {%r12114, %r12115, %r12116, %r12117, %r12118, %r12119, %r12120, %r12121};
	bar.warp.sync 	-1;
	wmma.mma.sync.aligned.row.col.m16n16k16.s32.s8.s8.s32 {%r12130, %r12131, %r12132, %r12133, %r12134, %r12135, %r12136, %r12137}, {%r1, %r1}, {%r1, %r1}, {%r12122, %r12123, %r12124, %r12125, %r12126, %r12127, %r12128, %r12129};
	bar.warp.sync 	-1;
	wmma.mma.sync.aligned.row.col.m16n16k16.s32.s8.s8.s32 {%r12138, %r12139, %r12140, %r12141, %r12142, %r12143, %r12144, %r12145}, {%r1, %r1}, {%r1, %r1}, {%r12130, %r12131, %r12132, %r12133, %r12134, %r12135, %r12136, %r12137};
	bar.warp.sync 	-1;
	wmma.mma.sync.aligned.row.col.m16n16k16.s32.s8.s8.s32 {%r12146, %r12147, %r12148, %r12149, %r12150, %r12151, %r12152, %r12153}, {%r1, %r1}, {%r1, %r1}, {%r12138, %r12139, %r12140, %r12141, %r12142, %r12143, %r12144, %r12145};
	bar.warp.sync 	-1;
	wmma.mma.sync.aligned.row.col.m16n16k16.s32.s8.s8.s32 {%r12154, %r12155, %r12156, %r12157, %r12158, %r12159, %r12160, %r12161}, {%r1, %r1}, {%r1, %r1}, {%r12146, %r12147, %r12148, %r12149, %r12150, %r12151, %r12152, %r12153};
	bar.warp.sync 	-1;
	wmma.mma.sync.aligned.row.col.m16n16k16.s32.s8.s8.s32 {%r12162, %r12163, %r12164, %r12165, %r12166, %r12167, %r12168, %r12169}, {%r1, %r1}, {%r1, %r1}, {%r12154, %r12155, %r12156, %r12157, %r12158, %r12159, %r12160, %r12161};
	bar.warp.sync 	-1;
	wmma.mma.sync.aligned.row.col.m16n16k16.s32.s8.s8.s32 {%r12170, %r12171, %r12172, %r12173, %r12174, %r12175, %r12176, %r12177}, {%r1, %r1}, {%r1, %r1}, {%r12162, %r12163, %r12164, %r12165, %r12166, %r12167, %r12168, %r12169};
	bar.warp.sync 	-1;
	wmma.mma.sync.aligned.row.col.m16n16k16.s32.s8.s8.s32 {%r12178, %r12179, %r12180, %r12181, %r12182, %r12183, %r12184, %r12185}, {%r1, %r1}, {%r1, %r1}, {%r12170, %r12171, %r12172, %r12173, %r12174, %r12175, %r12176, %r12177};
	bar.warp.sync 	-1;
	wmma.mma.sync.aligned.row.col.m16n16k16.s32.s8.s8.s32 {%r12186, %r12187, %r12188, %r12189, %r12190, %r12191, %r12192, %r12193}, {%r1, %r1}, {%r1, %r1}, {%r12178, %r12179, %r12180, %r12181, %r12182, %r12183, %r12184, %r12185};
	bar.warp.sync 	-1;
	wmma.mma.sync.aligned.row.col.m16n16k16.s32.s8.s8.s32 {%r12194, %r12195, %r12196, %r12197, %r12198, %r12199, %r12200, %r12201}, {%r1, %r1}, {%r1, %r1}, {%r12186, %r12187, %r12188, %r12189, %r12190, %r12191, %r12192, %r12193};
	bar.warp.sync 	-1;
	wmma.mma.sync.aligned.row.col.m16n16k16.s32.s8.s8.s32 {%r12202, %r12203, %r12204, %r12205, %r12206, %r12207, %r12208, %r12209}, {%r1, %r1}, {%r1, %r1}, {%r12194, %r12195, %r12196, %r12197, %r12198, %r12199, %r12200, %r12201};
	bar.warp.sync 	-1;
	wmma.mma.sync.aligned.row.col.m16n16k16.s32.s8.s8.s32 {%r12210, %r12211, %r12212, %r12213, %r12214, %r12215, %r12216, %r12217}, {%r1, %r1}, {%r1, %r1}, {%r12202, %r12203, %r12204, %r12205, %r12206, %r12207, %r12208, %r12209};
	bar.warp.sync 	-1;
	wmma.mma.sync.aligned.row.col.m16n16k16.s32.s8.s8.s32 {%r12218, %r12219, %r12220, %r12221, %r12222, %r12223, %r12224, %r12225}, {%r1, %r1}, {%r1, %r1}, {%r12210, %r12211, %r12212, %r12213, %r12214, %r12215, %r12216, %r12217};
	bar.warp.sync 	-1;
	wmma.mma.sync.aligned.row.col.m16n16k16.s32.s8.s8.s32 {%r12226, %r12227, %r12228, %r12229, %r12230, %r12231, %r12232, %r12233}, {%r1, %r1}, {%r1, %r1}, {%r12218, %r12219, %r12220, %r12221, %r12222, %r12223, %r12224, %r12225};
	bar.warp.sync 	-1;
	wmma.mma.sync.aligned.row.col.m16n16k16.s32.s8.s8.s32 {%r12234, %r12235, %r12236, %r12237, %r12238, %r12239, %r12240, %r12241}, {%r1, %r1}, {%r1, %r1}, {%r12226, %r12227, %r12228, %r12229, %r12230, %r12231, %r12232, %r12233};
	bar.warp.sync 	-1;
	wmma.mma.sync.aligned.row.col.m16n16k16.s32.s8.s8.s32 {%r12242, %r12243, %r12244, %r12245, %r12246, %r12247, %r12248, %r12249}, {%r1, %r1}, {%r1, %r1}, {%r12234, %r12235, %r12236, %r12237, %r12238, %r12239, %r12240, %r12241};
	bar.warp.sync 	-1;
	wmma.mma.sync.aligned.row.col.m16n16k16.s32.s8.s8.s32 {%r12250, %r12251, %r12252, %r12253, %r12254, %r12255, %r12256, %r12257}, {%r1, %r1}, {%r1, %r1}, {%r12242, %r12243, %r12244, %r12245, %r12246, %r12247, %r12248, %r12249};
	bar.warp.sync 	-1;
	wmma.mma.sync.aligned.row.col.m16n16k16.s32.s8.s8.s32 {%r12258, %r12259, %r12260, %r12261, %r12262, %r12263, %r12264, %r12265}, {%r1, %r1}, {%r1, %r1}, {%r12250, %r12251, %r12252, %r12253, %r12254, %r12255, %r12256, %r12257};
	bar.warp.sync 	-1;
	wmma.mma.sync.aligned.row.col.m16n16k16.s32.s8.s8.s32 {%r12266, %r12267, %r12268, %r12269, %r12270, %r12271, %r12272, %r12273}, {%r1, %r1}, {%r1, %r1}, {%r12258, %r12259, %r12260, %r12261, %r12262, %r12263, %r12264, %r12265};
	bar.warp.sync 	-1;
	wmma.mma.sync.aligned.row.col.m16n16k16.s32.s8.s8.s32 {%r12274, %r12275, %r12276, %r12277, %r12278, %r12279, %r12280, %r12281}, {%r1, %r1}, {%r1, %r1}, {%r12266, %r12267, %r12268, %r12269, %r12270, %r12271, %r12272, %r12273};
	bar.warp.sync 	-1;
	wmma.mma.sync.aligned.row.col.m16n16k16.s32.s8.s8.s32 {%r12282, %r12283, %r12284, %r12285, %r12286, %r12287, %r12288, %r12289}, {%r1, %r1}, {%r1, %r1}, {%r12274, %r12275, %r12276, %r12277, %r12278, %r12279, %r12280, %r12281};
	bar.warp.sync 	-1;
	wmma.mma.sync.aligned.row.col.m16n16k16.s32.s8.s8.s32 {%r12290, %r12291, %r12292, %r12293, %r12294, %r12295, %r12296, %r12297}, {%r1, %r1}, {%r1, %r1}, {%r12282, %r12283, %r12284, %r12285, %r12286, %r12287, %r12288, %r12289};
	bar.warp.sync 	-1;
	wmma.mma.sync.aligned.row.col.m16n16k16.s32.s8.s8.s32 {%r12298, %r12299, %r12300, %r12301, %r12302, %r12303, %r12304, %r12305}, {%r1, %r1}, {%r1, %r1}, {%r12290, %r12291, %r12292, %r12293, %r12294, %r12295, %r12296, %r12297};
	bar.warp.sync 	-1;
	wmma.mma.sync.aligned.row.col.m16n16k16.s32.s8.s8.s32 {%r12306, %r12307, %r12308, %r12309, %r12310, %r12311, %r12312, %r12313}, {%r1, %r1}, {%r1, %r1}, {%r12298, %r12299, %r12300, %r12301, %r12302, %r12303, %r12304, %r12305};
	bar.warp.sync 	-1;
	wmma.mma.sync.aligned.row.col.m16n16k16.s32.s8.s8.s32 {%r12314, %r12315, %r12316, %r12317, %r12318, %r12319, %r12320, %r12321}, {%r1, %r1}, {%r1, %r1}, {%r12306, %r12307, %r12308, %r12309, %r12310, %r12311, %r12312, %r12313};
	bar.warp.sync 	-1;
	wmma.mma.sync.aligned.row.col.m16n16k16.s32.s8.s8.s32 {%r12322, %r12323, %r12324, %r12325, %r12326, %r12327, %r12328, %r12329}, {%r1, %r1}, {%r1, %r1}, {%r12314, %r12315, %r12316, %r12317, %r12318, %r12319, %r12320, %r12321};
	bar.warp.sync 	-1;
	wmma.mma.sync.aligned.row.col.m16n16k16.s32.s8.s8.s32 {%r12330, %r12331, %r12332, %r12333, %r12334, %r12335, %r12336, %r12337}, {%r1, %r1}, {%r1, %r1}, {%r12322, %r12323, %r12324, %r12325, %r12326, %r12327, %r12328, %r12329};
	bar.warp.sync 	-1;
	wmma.mma.sync.aligned.row.col.m16n16k16.s32.s8.s8.s32 {%r12338, %r12339, %r12340, %r12341, %r12342, %r12343, %r12344, %r12345}, {%r1, %r1}, {%r1, %r1}, {%r12330, %r12331, %r12332, %r12333, %r12334, %r12335, %r12336, %r12337};
	bar.warp.sync 	-1;
	wmma.mma.sync.aligned.row.col.m16n16k16.s32.s8.s8.s32 {%r12346, %r12347, %r12348, %r12349, %r12350, %r12351, %r12352, %r12353}, {%r1, %r1}, {%r1, %r1}, {%r12338, %r12339, %r12340, %r12341, %r12342, %r12343, %r12344, %r12345};
	bar.warp.sync 	-1;
	wmma.mma.sync.aligned.row.col.m16n16k16.s32.s8.s8.s32 {%r12354, %r12355, %r12356, %r12357, %r12358, %r12359, %r12360, %r12361}, {%r1, %r1}, {%r1, %r1}, {%r12346, %r12347, %r12348, %r12349, %r12350, %r12351, %r12352, %r12353};
	bar.warp.sync 	-1;
	wmma.mma.sync.aligned.row.col.m16n16k16.s32.s8.s8.s32 {%r12362, %r12363, %r12364, %r12365, %r12366, %r12367, %r12368, %r12369}, {%r1, %r1}, {%r1, %r1}, {%r12354, %r12355, %r12356, %r12357, %r12358, %r12359, %r12360, %r12361};
	bar.warp.sync 	-1;
	wmma.mma.sync.aligned.row.col.m16n16k16.s32.s8.s8.s32 {%r12370, %r12371, %r12372, %r12373, %r12374, %r12375, %r12376, %r12377}, {%r1, %r1}, {%r1, %r1}, {%r12362, %r12363, %r12364, %r12365, %r12366, %r12367, %r12368, %r12369};
	bar.warp.sync 	-1;
	wmma.mma.sync.aligned.row.col.m16n16k16.s32.s8.s8.s32 {%r12378, %r12379, %r12380, %r12381, %r12382, %r12383, %r12384, %r12385}, {%r1, %r1}, {%r1, %r1}, {%r12370, %r12371, %r12372, %r12373, %r12374, %r12375, %r12376, %r12377};
	bar.warp.sync 	-1;
	wmma.mma.sync.aligned.row.col.m16n16k16.s32.s8.s8.s32 {%r12386, %r12387, %r12388, %r12389, %r12390, %r12391, %r12392, %r12393}, {%r1, %r1}, {%r1, %r1}, {%r12378, %r12379, %r12380, %r12381, %r12382, %r12383, %r12384, %r12385};
	bar.warp.sync 	-1;
	wmma.mma.sync.aligned.row.col.m16n16k16.s32.s8.s8.s32 {%r12394, %r12395, %r12396, %r12397, %r12398, %r12399, %r12400, %r12401}, {%r1, %r1}, {%r1, %r1}, {%r12386, %r12387, %r12388, %r12389, %r12390, %r12391, %r12392, %r12393};
	bar.warp.sync 	-1;
	wmma.mma.sync.aligned.row.col.m16n16k16.s32.s8.s8.s32 {%r12402, %r12403, %r12404, %r12405, %r12406, %r12407, %r12408, %r12409}, {%r1, %r1}, {%r1, %r1}, {%r12394, %r12395, %r12396, %r12397, %r12398, %r12399, %r12400, %r12401};
	bar.warp.sync 	-1;
	wmma.mma.sync.aligned.row.col.m16n16k16.s32.s8.s8.s32 {%r12410, %r12411, %r12412, %r12413, %r12414, %r12415, %r12416, %r12417}, {%r1, %r1}, {%r1, %r1}, {%r12402, %r12403, %r12404, %r12405, %r12406, %r12407, %r12408, %r12409};
	bar.warp.sync 	-1;
	wmma.mma.sync.aligned.row.col.m16n16k16.s32.s8.s8.s32 {%r12418, %r12419, %r12420, %r12421, %r12422, %r12423, %r12424, %r12425}, {%r1, %r1}, {%r1, %r1}, {%r12410, %r12411, %r12412, %r12413, %r12414, %r12415, %r12416, %r12417};
	bar.warp.sync 	-1;
	wmma.mma.sync.aligned.row.col.m16n16k16.s32.s8.s8.s32 {%r12426, %r12427, %r12428, %r12429, %r12430, %r12431, %r12432, %r12433}, {%r1, %r1}, {%r1, %r1}, {%r12418, %r12419, %r12420, %r12421, %r12422, %r12423, %r12424, %r12425};
	bar.warp.sync 	-1;
	wmma.mma.sync.aligned.row.col.m16n16k16.s32.s8.s8.s32 {%r12434, %r12435, %r12436, %r12437, %r12438, %r12439, %r12440, %r12441}, {%r1, %r1}, {%r1, %r1}, {%r12426, %r12427, %r12428, %r12429, %r12430, %r12431, %r12432, %r12433};
	bar.warp.sync 	-1;
	wmma.mma.sync.aligned.row.col.m16n16k16.s32.s8.s8.s32 {%r12442, %r12443, %r12444, %r12445, %r12446, %r12447, %r12448, %r12449}, {%r1, %r1}, {%r1, %r1}, {%r12434, %r12435, %r12436, %r12437, %r12438, %r12439, %r12440, %r12441};
	bar.warp.sync 	-1;
	wmma.mma.sync.aligned.row.col.m16n16k16.s32.s8.s8.s32 {%r12450, %r12451, %r12452, %r12453, %r12454, %r12455, %r12456, %r12457}, {%r1, %r1}, {%r1, %r1}, {%r12442, %r12443, %r12444, %r12445, %r12446, %r12447, %r12448, %r12449};
	bar.warp.sync 	-1;
	wmma.mma.sync.aligned.row.col.m16n16k16.s32.s8.s8.s32 {%r12458, %r12459, %r12460, %r12461, %r12462, %r12463, %r12464, %r12465}, {%r1, %r1}, {%r1, %r1}, {%r12450, %r12451, %r12452, %r12453, %r12454, %r12455, %r12456, %r12457};
	bar.warp.sync 	-1;
	wmma.mma.sync.aligned.row.col.m16n16k16.s32.s8.s8.s32 {%r12466, %r12467, %r12468, %r12469, %r12470, %r12471, %r12472, %r12473}, {%r1, %r1}, {%r1, %r1}, {%r12458, %r12459, %r12460, %r12461, %r12462, %r12463, %r12464, %r12465};
	bar.warp.sync 	-1;
	wmma.mma.sync.aligned.row.col.m16n16k16.s32.s8.s8.s32 {%r12474, %r12475, %r12476, %r12477, %r12478, %r12479, %r12480, %r12481}, {%r1, %r1}, {%r1, %r1}, {%r12466, %r12467, %r12468, %r12469, %r12470, %r12471, %r12472, %r12473};
	bar.warp.sync 	-1;
	wmma.mma.sync.aligned.row.col.m16n16k16.s32.s8.s8.s32 {%r12482, %r12483, %r12484, %r12485, %r12486, %r12487, %r12488, %r12489}, {%r1, %r1}, {%r1, %r1}, {%r12474, %r12475, %r12476, %r12477, %r12478, %r12479, %r12480, %r12481};
	bar.warp.sync 	-1;
	wmma.mma.sync.aligned.row.col.m16n16k16.s32.s8.s8.s32 {%r12490, %r12491, %r12492, %r12493, %r12494, %r12495, %r12496, %r12497}, {%r1, %r1}, {%r1, %r1}, {%r12482, %r12483, %r12484, %r12485, %r12486, %r12487, %r12488, %r12489};
	bar.warp.sync 	-1;
	wmma.mma.sync.aligned.row.col.m16n16k16.s32.s8.s8.s32 {%r12498, %r12499, %r12500, %r12501, %r12502, %r12503, %r12504, %r12505}, {%r1, %r1}, {%r1, %r1}, {%r12490, %r12491, %r12492, %r12493, %r12494, %r12495, %r12496, %r12497};
	bar.warp.sync 	-1;
	wmma.mma.sync.aligned.row.col.m16n16k16.s32.s8.s8.s32 {%r12506, %r12507, %r12508, %r12509, %r12510, %r12511, %r12512, %r12513}, {%r1, %r1}, {%r1, %r1}, {%r12498, %r12499, %r12500, %r12501, %r12502, %r12503, %r12504, %r12505};
	bar.warp.sync 	-1;
	wmma.mma.sync.aligned.row.col.m16n16k16.s32.s8.s8.s32 {%r12514, %r12515, %r12516, %r12517, %r12518, %r12519, %r12520, %r12521}, {%r1, %r1}, {%r1, %r1}, {%r12506, %r12507, %r12508, %r12509, %r12510, %r12511, %r12512, %r12513};
	bar.warp.sync 	-1;
	wmma.mma.sync.aligned.row.col.m16n16k16.s32.s8.s8.s32 {%r12522, %r12523, %r12524, %r12525, %r12526, %r12527, %r12528, %r12529}, {%r1, %r1}, {%r1, %r1}, {%r12514, %r12515, %r12516, %r12517, %r12518, %r12519, %r12520, %r12521};
	bar.warp.sync 	-1;
	wmma.mma.sync.aligned.row.col.m16n16k16.s32.s8.s8.s32 {%r12530, %r12531, %r12532, %r12533, %r12534, %r12535, %r12536, %r12537}, {%r1, %r1}, {%r1, %r1}, {%r12522, %r12523, %r12524, %r12525, %r12526, %r12527, %r12528, %r12529};
	bar.warp.sync 	-1;
	wmma.mma.sync.aligned.row.col.m16n16k16.s32.s8.s8.s32 {%r12538, %r12539, %r12540, %r12541, %r12542, %r12543, %r12544, %r12545}, {%r1, %r1}, {%r1, %r1}, {%r12530, %r12531, %r12532, %r12533, %r12534, %r12535, %r12536, %r12537};
	bar.warp.sync 	-1;
	wmma.mma.sync.aligned.row.col.m16n16k16.s32.s8.s8.s32 {%r12546, %r12547, %r12548, %r12549, %r12550, %r12551, %r12552, %r12553}, {%r1, %r1}, {%r1, %r1}, {%r12538, %r12539, %r12540, %r12541, %r12542, %r12543, %r12544, %r12545};
	bar.warp.sync 	-1;
	wmma.mma.sync.aligned.row.col.m16n16k16.s32.s8.s8.s32 {%r12554, %r12555, %r12556, %r12557, %r12558, %r12559, %r12560, %r12561}, {%r1, %r1}, {%r1, %r1}, {%r12546, %r12547, %r12548, %r12549, %r12550, %r12551, %r12552, %r12553};
	bar.warp.sync 	-1;
	wmma.mma.sync.aligned.row.col.m16n16k16.s32.s8.s8.s32 {%r12562, %r12563, %r12564, %r12565, %r12566, %r12567, %r12568, %r12569}, {%r1, %r1}, {%r1, %r1}, {%r12554, %r12555, %r12556, %r12557, %r12558, %r12559, %r12560, %r12561};
	bar.warp.sync 	-1;
	wmma.mma.sync.aligned.row.col.m16n16k16.s32.s8.s8.s32 {%r12570, %r12571, %r12572, %r12573, %r12574, %r12575, %r12576, %r12577}, {%r1, %r1}, {%r1, %r1}, {%r12562, %r12563, %r12564, %r12565, %r12566, %r12567, %r12568, %r12569};
	bar.warp.sync 	-1;
	wmma.mma.sync.aligned.row.col.m16n16k16.s32.s8.s8.s32 {%r12578, %r12579, %r12580, %r12581, %r12582, %r12583, %r12584, %r12585}, {%r1, %r1}, {%r1, %r1}, {%r12570, %r12571, %r12572, %r12573, %r12574, %r12575, %r12576, %r12577};
	bar.warp.sync 	-1;
	wmma.mma.sync.aligned.row.col.m16n16k16.s32.s8.s8.s32 {%r12586, %r12587, %r12588, %r12589, %r12590, %r12591, %r12592, %r12593}, {%r1, %r1}, {%r1, %r1}, {%r12578, %r12579, %r12580, %r12581, %r12582, %r12583, %r12584, %r12585};
	bar.warp.sync 	-1;
	wmma.mma.sync.aligned.row.col.m16n16k16.s32.s8.s8.s32 {%r12594, %r12595, %r12596, %r12597, %r12598, %r12599, %r12600, %r12601}, {%r1, %r1}, {%r1, %r1}, {%r12586, %r12587, %r12588, %r12589, %r12590, %r12591, %r12592, %r12593};
	bar.warp.sync 	-1;
	wmma.mma.sync.aligned.row.col.m16n16k16.s32.s8.s8.s32 {%r12602, %r12603, %r12604, %r12605, %r12606, %r12607, %r12608, %r12609}, {%r1, %r1}, {%r1, %r1}, {%r12594, %r12595, %r12596, %r12597, %r12598, %r12599, %r12600, %r12601};
	bar.warp.sync 	-1;
	wmma.mma.sync.aligned.row.col.m16n16k16.s32.s8.s8.s32 {%r12610, %r12611, %r12612, %r12613, %r12614, %r12615, %r12616, %r12617}, {%r1, %r1}, {%r1, %r1}, {%r12602, %r12603, %r12604, %r12605, %r12606, %r12607, %r12608, %r12609};
	bar.warp.sync 	-1;
	wmma.mma.sync.aligned.row.col.m16n16k16.s32.s8.s8.s32 {%r12618, %r12619, %r12620, %r12621, %r12622, %r12623, %r12624, %r12625}, {%r1, %r1}, {%r1, %r1}, {%r12610, %r12611, %r12612, %r12613, %r12614, %r12615, %r12616, %r12617};
	bar.warp.sync 	-1;
	wmma.mma.sync.aligned.row.col.m16n16k16.s32.s8.s8.s32 {%r12626, %r12627, %r12628, %r12629, %r12630, %r12631, %r12632, %r12633}, {%r1, %r1}, {%r1, %r1}, {%r12618, %r12619, %r12620, %r12621, %r12622, %r12623, %r12624, %r12625};
	bar.warp.sync 	-1;
	wmma.mma.sync.aligned.row.col.m16n16k16.s32.s8.s8.s32 {%r12634, %r12635, %r12636, %r12637, %r12638, %r12639, %r12640, %r12641}, {%r1, %r1}, {%r1, %r1}, {%r12626, %r12627, %r12628, %r12629, %r12630, %r12631, %r12632, %r12633};
	bar.warp.sync 	-1;
	wmma.mma.sync.aligned.row.col.m16n16k16.s32.s8.s8.s32 {%r12642, %r12643, %r12644, %r12645, %r12646, %r12647, %r12648, %r12649}, {%r1, %r1}, {%r1, %r1}, {%r12634, %r12635, %r12636, %r12637, %r12638, %r12639, %r12640, %r12641};
	bar.warp.sync 	-1;
	wmma.mma.sync.aligned.row.col.m16n16k16.s32.s8.s8.s32 {%r12650, %r12651, %r12652, %r12653, %r12654, %r12655, %r12656, %r12657}, {%r1, %r1}, {%r1, %r1}, {%r12642, %r12643, %r12644, %r12645, %r12646, %r12647, %r12648, %r12649};
	bar.warp.sync 	-1;
	wmma.mma.sync.aligned.row.col.m16n16k16.s32.s8.s8.s32 {%r12658, %r12659, %r12660, %r12661, %r12662, %r12663, %r12664, %r12665}, {%r1, %r1}, {%r1, %r1}, {%r12650, %r12651, %r12652, %r12653, %r12654, %r12655, %r12656, %r12657};
	bar.warp.sync 	-1;
	wmma.mma.sync.aligned.row.col.m16n16k16.s32.s8.s8.s32 {%r12666, %r12667, %r12668, %r12669, %r12670, %r12671, %r12672, %r12673}, {%r1, %r1}, {%r1, %r1}, {%r12658, %r12659, %r12660, %r12661, %r12662, %r12663, %r12664, %r12665};
	bar.warp.sync 	-1;
	wmma.mma.sync.aligned.row.col.m16n16k16.s32.s8.s8.s32 {%r12674, %r12675, %r12676, %r12677, %r12678, %r12679, %r12680, %r12681}, {%r1, %r1}, {%r1, %r1}, {%r12666, %r12667, %r12668, %r12669, %r12670, %r12671, %r12672, %r12673};
	bar.warp.sync 	-1;
	wmma.mma.sync.aligned.row.col.m16n16k16.s32.s8.s8.s32 {%r12682, %r12683, %r12684, %r12685, %r12686, %r12687, %r12688, %r12689}, {%r1, %r1}, {%r1, %r1}, {%r12674, %r12675, %r12676, %r12677, %r12678, %r12679, %r12680, %r12681};
	bar.warp.sync 	-1;
	wmma.mma.sync.aligned.row.col.m16n16k16.s32.s8.s8.s32 {%r12690, %r12691, %r12692, %r12693, %r12694, %r12695, %r12696, %r12697}, {%r1, %r1}, {%r1, %r1}, {%r12682, %r12683, %r12684, %r12685, %r12686, %r12687, %r12688, %r12689};
	bar.warp.sync 	-1;
	wmma.mma.sync.aligned.row.col.m16n16k16.s32.s8.s8.s32 {%r12698, %r12699, %r12700, %r12701, %r12702, %r12703, %r12704, %r12705}, {%r1, %r1}, {%r1, %r1}, {%r12690, %r12691, %r12692, %r12693, %r12694, %r12695, %r12696, %r12697};
	bar.warp.sync 	-1;
	wmma.mma.sync.aligned.row.col.m16n16k16.s32.s8.s8.s32 {%r12706, %r12707, %r12708, %r12709, %r12710, %r12711, %r12712, %r12713}, {%r1, %r1}, {%r1, %r1}, {%r12698, %r12699, %r12700, %r12701, %r12702, %r12703, %r12704, %r12705};
	bar.warp.sync 	-1;
	wmma.mma.sync.aligned.row.col.m16n16k16.s32.s8.s8.s32 {%r12714, %r12715, %r12716, %r12717, %r12718, %r12719, %r12720, %r12721}, {%r1, %r1}, {%r1, %r1}, {%r12706, %r12707, %r12708, %r12709, %r12710, %r12711, %r12712, %r12713};
	bar.warp.sync 	-1;
	wmma.mma.sync.aligned.row.col.m16n16k16.s32.s8.s8.s32 {%r12722, %r12723, %r12724, %r12725, %r12726, %r12727, %r12728, %r12729}, {%r1, %r1}, {%r1, %r1}, {%r12714, %r12715, %r12716, %r12717, %r12718, %r12719, %r12720, %r12721};
	bar.warp.sync 	-1;
	wmma.mma.sync.aligned.row.col.m16n16k16.s32.s8.s8.s32 {%r12730, %r12731, %r12732, %r12733, %r12734, %r12735, %r12736, %r12737}, {%r1, %r1}, {%r1, %r1}, {%r12722, %r12723, %r12724, %r12725, %r12726, %r12727, %r12728, %r12729};
	bar.warp.sync 	-1;
	wmma.mma.sync.aligned.row.col.m16n16k16.s32.s8.s8.s32 {%r12738, %r12739, %r12740, %r12741, %r12742, %r12743, %r12744, %r12745}, {%r1, %r1}, {%r1, %r1}, {%r12730, %r12731, %r12732, %r12733, %r12734, %r12735, %r12736, %r12737};
	bar.warp.sync 	-1;
	wmma.mma.sync.aligned.row.col.m16n16k16.s32.s8.s8.s32 {%r12746, %r12747, %r12748, %r12749, %r12750, %r12751, %r12752, %r12753}, {%r1, %r1}, {%r1, %r1}, {%r12738, %r12739, %r12740, %r12741, %r12742, %r12743, %r12744, %r12745};
	bar.warp.sync 	-1;
	wmma.mma.sync.aligned.row.col.m16n16k16.s32.s8.s8.s32 {%r12754, %r12755, %r12756, %r12757, %r12758, %r12759, %r12760, %r12761}, {%r1, %r1}, {%r1, %r1}, {%r12746, %r12747, %r12748, %r12749, %r12750, %r12751, %r12752, %r12753};
	bar.warp.sync 	-1;
	wmma.mma.sync.aligned.row.col.m16n16k16.s32.s8.s8.s32 {%r12762, %r12763, %r12764, %r12765, %r12766, %r12767, %r12768, %r12769}, {%r1, %r1}, {%r1, %r1}, {%r12754, %r12755, %r12756, %r12757, %r12758, %r12759, %r12760, %r12761};
	bar.warp.sync 	-1;
	wmma.mma.sync.aligned.row.col.m16n16k16.s32.s8.s8.s32 {%r12770, %r12771, %r12772, %r12773, %r12774, %r12775, %r12776, %r12777}, {%r1, %r1}, {%r1, %r1}, {%r12762, %r12763, %r12764, %r12765, %r12766, %r12767, %r12768, %r12769};
	bar.warp.sync 	-1;
	wmma.mma.sync.aligned.row.col.m16n16k16.s32.s8.s8.s32 {%r12778, %r12779, %r12780, %r12781, %r12782, %r12783, %r12784, %r12785}, {%r1, %r1}, {%r1, %r1}, {%r12770, %r12771, %r12772, %r12773, %r12774, %r12775, %r12776, %r12777};
	bar.warp.sync 	-1;
	wmma.mma.sync.aligned.row.col.m16n16k16.s32.s8.s8.s32 {%r12786, %r12787, %r12788, %r12789, %r12790, %r12791, %r12792, %r12793}, {%r1, %r1}, {%r1, %r1}, {%r12778, %r12779, %r12780, %r12781, %r12782, %r12783, %r12784, %r12785};
	bar.warp.sync 	-1;
	wmma.mma.sync.aligned.row.col.m16n16k16.s32.s8.s8.s32 {%r12794, %r12795, %r12796, %r12797, %r12798, %r12799, %r12800, %r12801}, {%r1, %r1}, {%r1, %r1}, {%r12786, %r12787, %r12788, %r12789, %r12790, %r12791, %r12792, %r12793};
	bar.warp.sync 	-1;
	wmma.mma.sync.aligned.row.col.m16n16k16.s32.s8.s8.s32 {%r12802, %r12803, %r12804, %r12805, %r12806, %r12807, %r12808, %r12809}, {%r1, %r1}, {%r1, %r1}, {%r12794, %r12795, %r12796, %r12797, %r12798, %r12799, %r12800, %r12801};
	bar.warp.sync 	-1;
	wmma.mma.sync.aligned.row.col.m16n16k16.s32.s8.s8.s32 {%r12810, %r12811, %r12812, %r12813, %r12814, %r12815, %r12816, %r12817}, {%r1, %r1}, {%r1, %r1}, {%r12802, %r12803, %r12804, %r12805, %r12806, %r12807, %r12808, %r12809};
	bar.warp.sync 	-1;
	wmma.mma.sync.aligned.row.col.m16n16k16.s32.s8.s8.s32 {%r12818, %r12819, %r12820, %r12821, %r12822, %r12823, %r12824, %r12825}, {%r1, %r1}, {%r1, %r1}, {%r12810, %r12811, %r12812, %r12813, %r12814, %r12815, %r12816, %r12817};
	bar.warp.sync 	-1;
	wmma.mma.sync.aligned.row.col.m16n16k16.s32.s8.s8.s32 {%r12826, %r12827, %r12828, %r12829, %r12830, %r12831, %r12832, %r12833}, {%r1, %r1}, {%r1, %r1}, {%r12818, %r12819, %r12820, %r12821, %r12822, %r12823, %r12824, %r12825};
	bar.warp.sync 	-1;
	wmma.mma.sync.aligned.row.col.m16n16k16.s32.s8.s8.s32 {%r12834, %r12835, %r12836, %r12837, %r12838, %r12839, %r12840, %r12841}, {%r1, %r1}, {%r1, %r1}, {%r12826, %r12827, %r12828, %r12829, %r12830, %r12831, %r12832, %r12833};
	bar.warp.sync 	-1;
	wmma.mma.sync.aligned.row.col.m16n16k16.s32.s8.s8.s32 {%r12842, %r12843, %r12844, %r12845, %r12846, %r12847, %r12848, %r12849}, {%r1, %r1}, {%r1, %r1}, {%r12834, %r12835, %r12836, %r12837, %r12838, %r12839, %r12840, %r12841};
	bar.warp.sync 	-1;
	wmma.mma.sync.aligned.row.col.m16n16k16.s32.s8.s8.s32 {%r12850, %r12851, %r12852, %r12853, %r12854, %r12855, %r12856, %r12857}, {%r1, %r1}, {%r1, %r1}, {%r12842, %r12843, %r12844, %r12845, %r12846, %r12847, %r12848, %r12849};
	bar.warp.sync 	-1;
	wmma.mma.sync.aligned.row.col.m16n16k16.s32.s8.s8.s32 {%r12858, %r12859, %r12860, %r12861, %r12862, %r12863, %r12864, %r12865}, {%r1, %r1}, {%r1, %r1}, {%r12850, %r12851, %r12852, %r12853, %r12854, %r12855, %r12856, %r12857};
	bar.warp.sync 	-1;
	wmma.mma.sync.aligned.row.col.m16n16k16.s32.s8.s8.s32 {%r12866, %r12867, %r12868, %r12869, %r12870, %r12871, %r12872, %r12873}, {%r1, %r1}, {%r1, %r1}, {%r12858, %r12859, %r12860, %r12861, %r12862, %r12863, %r12864, %r12865};
	bar.warp.sync 	-1;
	wmma.mma.sync.aligned.row.col.m16n16k16.s32.s8.s8.s32 {%r12874, %r12875, %r12876, %r12877, %r12878, %r12879, %r12880, %r12881}, {%r1, %r1}, {%r1, %r1}, {%r12866, %r12867, %r12868, %r12869, %r12870, %r12871, %r12872, %r12873};
	bar.warp.sync 	-1;
	wmma.mma.sync.aligned.row.col.m16n16k16.s32.s8.s8.s32 {%r12882, %r12883, %r12884, %r12885, %r12886, %r12887, %r12888, %r12889}, {%r1, %r1}, {%r1, %r1}, {%r12874, %r12875, %r12876, %r12877, %r12878, %r12879, %r12880, %r12881};
	bar.warp.sync 	-1;
	wmma.mma.sync.aligned.row.col.m16n16k16.s32.s8.s8.s32 {%r12890, %r12891, %r12892, %r12893, %r12894, %r12895, %r12896, %r12897}, {%r1, %r1}, {%r1, %r1}, {%r12882, %r12883, %r12884, %r12885, %r12886, %r12887, %r12888, %r12889};
	bar.warp.sync 	-1;
	wmma.mma.sync.aligned.row.col.m16n16k16.s32.s8.s8.s32 {%r12898, %r12899, %r12900, %r12901, %r12902, %r12903, %r12904, %r12905}, {%r1, %r1}, {%r1, %r1}, {%r12890, %r12891, %r12892, %r12893, %r12894, %r12895, %r12896, %r12897};
	bar.warp.sync 	-1;
	wmma.mma.sync.aligned.row.col.m16n16k16.s32.s8.s8.s32 {%r12906, %r12907, %r12908, %r12909, %r12910, %r12911, %r12912, %r12913}, {%r1, %r1}, {%r1, %r1}, {%r12898, %r12899, %r12900, %r12901, %r12902, %r12903, %r12904, %r12905};
	bar.warp.sync 	-1;
	wmma.mma.sync.aligned.row.col.m16n16k16.s32.s8.s8.s32 {%r12914, %r12915, %r12916, %r12917, %r12918, %r12919, %r12920, %r12921}, {%r1, %r1}, {%r1, %r1}, {%r12906, %r12907, %r12908, %r12909, %r12910, %r12911, %r12912, %r12913};
	bar.warp.sync 	-1;
	wmma.mma.sync.aligned.row.col.m16n16k16.s32.s8.s8.s32 {%r12922, %r12923, %r12924, %r12925, %r12926, %r12927, %r12928, %r12929}, {%r1, %r1}, {%r1, %r1}, {%r12914, %r12915, %r12916, %r12917, %r12918, %r12919, %r12920, %r12921};
	bar.warp.sync 	-1;
	wmma.mma.sync.aligned.row.col.m16n16k16.s32.s8.s8.s32 {%r12930, %r12931, %r12932, %r12933, %r12934, %r12935, %r12936, %r12937}, {%r1, %r1}, {%r1, %r1}, {%r12922, %r12923, %r12924, %r12925, %r12926, %r12927, %r12928, %r12929};
	bar.warp.sync 	-1;
	wmma.mma.sync.aligned.row.col.m16n16k16.s32.s8.s8.s32 {%r12938, %r12939, %r12940, %r12941, %r12942, %r12943, %r12944, %r12945}, {%r1, %r1}, {%r1, %r1}, {%r12930, %r12931, %r12932, %r12933, %r12934, %r12935, %r12936, %r12937};
	bar.warp.sync 	-1;
	wmma.mma.sync.aligned.row.col.m16n16k16.s32.s8.s8.s32 {%r12946, %r12947, %r12948, %r12949, %r12950, %r12951, %r12952, %r12953}, {%r1, %r1}, {%r1, %r1}, {%r12938, %r12939, %r12940, %r12941, %r12942, %r12943, %r12944, %r12945};
	bar.warp.sync 	-1;
	wmma.mma.sync.aligned.row.col.m16n16k16.s32.s8.s8.s32 {%r12954, %r12955, %r12956, %r12957, %r12958, %r12959, %r12960, %r12961}, {%r1, %r1}, {%r1, %r1}, {%r12946, %r12947, %r12948, %r12949, %r12950, %r12951, %r12952, %r12953};
	bar.warp.sync 	-1;
	wmma.mma.sync.aligned.row.col.m16n16k16.s32.s8.s8.s32 {%r12962, %r12963, %r12964, %r12965, %r12966, %r12967, %r12968, %r12969}, {%r1, %r1}, {%r1, %r1}, {%r12954, %r12955, %r12956, %r12957, %r12958, %r12959, %r12960, %r12961};
	bar.warp.sync 	-1;
	wmma.mma.sync.aligned.row.col.m16n16k16.s32.s8.s8.s32 {%r12970, %r12971, %r12972, %r12973, %r12974, %r12975, %r12976, %r12977}, {%r1, %r1}, {%r1, %r1}, {%r12962, %r12963, %r12964, %r12965, %r12966, %r12967, %r12968, %r12969};
	bar.warp.sync 	-1;
	wmma.mma.sync.aligned.row.col.m16n16k16.s32.s8.s8.s32 {%r12978, %r12979, %r12980, %r12981, %r12982, %r12983, %r12984, %r12985}, {%r1, %r1}, {%r1, %r1}, {%r12970, %r12971, %r12972, %r12973, %r12974, %r12975, %r12976, %r12977};
	bar.warp.sync 	-1;
	wmma.mma.sync.aligned.row.col.m16n16k16.s32.s8.s8.s32 {%r12986, %r12987, %r12988, %r12989, %r12990, %r12991, %r12992, %r12993}, {%r1, %r1}, {%r1, %r1}, {%r12978, %r12979, %r12980, %r12981, %r12982, %r12983, %r12984, %r12985};
	bar.warp.sync 	-1;
	wmma.mma.sync.aligned.row.col.m16n16k16.s32.s8.s8.s32 {%r12994, %r12995, %r12996, %r12997, %r12998, %r12999, %r13000, %r13001}, {%r1, %r1}, {%r1, %r1}, {%r12986, %r12987, %r12988, %r12989, %r12990, %r12991, %r12992, %r12993};
	bar.warp.sync 	-1;
	wmma.mma.sync.aligned.row.col.m16n16k16.s32.s8.s8.s32 {%r13002, %r13003, %r13004, %r13005, %r13006, %r13007, %r13008, %r13009}, {%r1, %r1}, {%r1, %r1}, {%r12994, %r12995, %r12996, %r12997, %r12998, %r12999, %r13000, %r13001};
	bar.warp.sync 	-1;
	wmma.mma.sync.aligned.row.col.m16n16k16.s32.s8.s8.s32 {%r13010, %r13011, %r13012, %r13013, %r13014, %r13015, %r13016, %r13017}, {%r1, %r1}, {%r1, %r1}, {%r13002, %r13003, %r13004, %r13005, %r13006, %r13007, %r13008, %r13009};
	bar.warp.sync 	-1;
	wmma.mma.sync.aligned.row.col.m16n16k16.s32.s8.s8.s32 {%r13018, %r13019, %r13020, %r13021, %r13022, %r13023, %r13024, %r13025}, {%r1, %r1}, {%r1, %r1}, {%r13010, %r13011, %r13012, %r13013, %r13014, %r13015, %r13016, %r13017};
	bar.warp.sync 	-1;
	wmma.mma.sync.aligned.row.col.m16n16k16.s32.s8.s8.s32 {%r13026, %r13027, %r13028, %r13029, %r13030, %r13031, %r13032, %r13033}, {%r1, %r1}, {%r1, %r1}, {%r13018, %r13019, %r13020, %r13021, %r13022, %r13023, %r13024, %r13025};
	bar.warp.sync 	-1;
	wmma.mma.sync.aligned.row.col.m16n16k16.s32.s8.s8.s32 {%r13034, %r13035, %r13036, %r13037, %r13038, %r13039, %r13040, %r13041}, {%r1, %r1}, {%r1, %r1}, {%r13026, %r13027, %r13028, %r13029, %r13030, %r13031, %r13032, %r13033};
	bar.warp.sync 	-1;
	wmma.mma.sync.aligned.row.col.m16n16k16.s32.s8.s8.s32 {%r13042, %r13043, %r13044, %r13045, %r13046, %r13047, %r13048, %r13049}, {%r1, %r1}, {%r1, %r1}, {%r13034, %r13035, %r13036, %r13037, %r13038, %r13039, %r13040, %r13041};
	bar.warp.sync 	-1;
	wmma.mma.sync.aligned.row.col.m16n16k16.s32.s8.s8.s32 {%r13050, %r13051, %r13052, %r13053, %r13054, %r13055, %r13056, %r13057}, {%r1, %r1}, {%r1, %r1}, {%r13042, %r13043, %r13044, %r13045, %r13046, %r13047, %r13048, %r13049};
	bar.warp.sync 	-1;
	wmma.mma.sync.aligned.row.col.m16n16k16.s32.s8.s8.s32 {%r13058, %r13059, %r13060, %r13061, %r13062, %r13063, %r13064, %r13065}, {%r1, %r1}, {%r1, %r1}, {%r13050, %r13051, %r13052, %r13053, %r13054, %r13055, %r13056, %r13057};
	bar.warp.sync 	-1;
	wmma.mma.sync.aligned.row.col.m16n16k16.s32.s8.s8.s32 {%r13066, %r13067, %r13068, %r13069, %r13070, %r13071, %r13072, %r13073}, {%r1, %r1}, {%r1, %r1}, {%r13058, %r13059, %r13060, %r13061, %r13062, %r13063, %r13064, %r13065};
	bar.warp.sync 	-1;
	wmma.mma.sync.aligned.row.col.m16n16k16.s32.s8.s8.s32 {%r13074, %r13075, %r13076, %r13077, %r13078, %r13079, %r13080, %r13081}, {%r1, %r1}, {%r1, %r1}, {%r13066, %r13067, %r13068, %r13069, %r13070, %r13071, %r13072, %r13073};
	bar.warp.sync 	-1;
	wmma.mma.sync.aligned.row.col.m16n16k16.s32.s8.s8.s32 {%r13082, %r13083, %r13084, %r13085, %r13086, %r13087, %r13088, %r13089}, {%r1, %r1}, {%r1, %r1}, {%r13074, %r13075, %r13076, %r13077, %r13078, %r13079, %r13080, %r13081};
	bar.warp.sync 	-1;
	wmma.mma.sync.aligned.row.col.m16n16k16.s32.s8.s8.s32 {%r13090, %r13091, %r13092, %r13093, %r13094, %r13095, %r13096, %r13097}, {%r1, %r1}, {%r1, %r1}, {%r13082, %r13083, %r13084, %r13085, %r13086, %r13087, %r13088, %r13089};
	bar.warp.sync 	-1;
	wmma.mma.sync.aligned.row.col.m16n16k16.s32.s8.s8.s32 {%r13098, %r13099, %r13100, %r13101, %r13102, %r13103, %r13104, %r13105}, {%r1, %r1}, {%r1, %r1}, {%r13090, %r13091, %r13092, %r13093, %r13094, %r13095, %r13096, %r13097};
	bar.warp.sync 	-1;
	wmma.mma.sync.aligned.row.col.m16n16k16.s32.s8.s8.s32 {%r13106, %r13107, %r13108, %r13109, %r13110, %r13111, %r13112, %r13113}, {%r1, %r1}, {%r1, %r1}, {%r13098, %r13099, %r13100, %r13101, %r13102, %r13103, %r13104, %r13105};
	bar.warp.sync 	-1;
	wmma.mma.sync.aligned.row.col.m16n16k16.s32.s8.s8.s32 {%r13114, %r13115, %r13116, %r13117, %r13118, %r13119, %r13120, %r13121}, {%r1, %r1}, {%r1, %r1}, {%r13106, %r13107, %r13108, %r13109, %r13110, %r13111, %r13112, %r13113};
	bar.warp.sync 	-1;
	wmma.mma.sync.aligned.row.col.m16n16k16.s32.s8.s8.s32 {%r13122, %r13123, %r13124, %r13125, %r13126, %r13127, %r13128, %r13129}, {%r1, %r1}, {%r1, %r1}, {%r13114, %r13115, %r13116, %r13117, %r13118, %r13119, %r13120, %r13121};
	bar.warp.sync 	-1;
	wmma.mma.sync.aligned.row.col.m16n16k16.s32.s8.s8.s32 {%r13130, %r13131, %r13132, %r13133, %r13134, %r13135, %r13136, %r13137}, {%r1, %r1}, {%r1, %r1}, {%r13122, %r13123, %r13124, %r13125, %r13126, %r13127, %r13128, %r13129};
	bar.warp.sync 	-1;
	wmma.mma.sync.aligned.row.col.m16n16k16.s32.s8.s8.s32 {%r13138, %r13139, %r13140, %r13141, %r13142, %r13143, %r13144, %r13145}, {%r1, %r1}, {%r1, %r1}, {%r13130, %r13131, %r13132, %r13133, %r13134, %r13135, %r13136, %r13137};
	bar.warp.sync 	-1;
	wmma.mma.sync.aligned.row.col.m16n16k16.s32.s8.s8.s32 {%r13146, %r13147, %r13148, %r13149, %r13150, %r13151, %r13152, %r13153}, {%r1, %r1}, {%r1, %r1}, {%r13138, %r13139, %r13140, %r13141, %r13142, %r13143, %r13144, %r13145};
	bar.warp.sync 	-1;
	wmma.mma.sync.aligned.row.col.m16n16k16.s32.s8.s8.s32 {%r13154, %r13155, %r13156, %r13157, %r13158, %r13159, %r13160, %r13161}, {%r1, %r1}, {%r1, %r1}, {%r13146, %r13147, %r13148, %r13149, %r13150, %r13151, %r13152, %r13153};
	bar.warp.sync 	-1;
	wmma.mma.sync.aligned.row.col.m16n16k16.s32.s8.s8.s32 {%r13162, %r13163, %r13164, %r13165, %r13166, %r13167, %r13168, %r13169}, {%r1, %r1}, {%r1, %r1}, {%r13154, %r13155, %r13156, %r13157, %r13158, %r13159, %r13160, %r13161};
	bar.warp.sync 	-1;
	wmma.mma.sync.aligned.row.col.m16n16k16.s32.s8.s8.s32 {%r13170, %r13171, %r13172, %r13173, %r13174, %r13175, %r13176, %r13177}, {%r1, %r1}, {%r1, %r1}, {%r13162, %r13163, %r13164, %r13165, %r13166, %r13167, %r13168, %r13169};
	bar.warp.sync 	-1;
	wmma.mma.sync.aligned.row.col.m16n16k16.s32.s8.s8.s32 {%r13178, %r13179, %r13180, %r13181, %r13182, %r13183, %r13184, %r13185}, {%r1, %r1}, {%r1, %r1}, {%r13170, %r13171, %r13172, %r13173, %r13174, %r13175, %r13176, %r13177};
	bar.warp.sync 	-1;
	wmma.mma.sync.aligned.row.col.m16n16k16.s32.s8.s8.s32 {%r13186, %r13187, %r13188, %r13189, %r13190, %r13191, %r13192, %r13193}, {%r1, %r1}, {%r1, %r1}, {%r13178, %r13179, %r13180, %r13181, %r13182, %r13183, %r13184, %r13185};
	bar.warp.sync 	-1;
	wmma.mma.sync.aligned.row.col.m16n16k16.s32.s8.s8.s32 {%r13194, %r13195, %r13196, %r13197, %r13198, %r13199, %r13200, %r13201}, {%r1, %r1}, {%r1, %r1}, {%r13186, %r13187, %r13188, %r13189, %r13190, %r13191, %r13192, %r13193};
	bar.warp.sync 	-1;
	wmma.mma.sync.aligned.row.col.m16n16k16.s32.s8.s8.s32 {%r13202, %r13203, %r13204, %r13205, %r13206, %r13207, %r13208, %r13209}, {%r1, %r1}, {%r1, %r1}, {%r13194, %r13195, %r13196, %r13197, %r13198, %r13199, %r13200, %r13201};
	bar.warp.sync 	-1;
	wmma.mma.sync.aligned.row.col.m16n16k16.s32.s8.s8.s32 {%r13210, %r13211, %r13212, %r13213, %r13214, %r13215, %r13216, %r13217}, {%r1, %r1}, {%r1, %r1}, {%r13202, %r13203, %r13204, %r13205, %r13206, %r13207, %r13208, %r13209};
	bar.warp.sync 	-1;
	wmma.mma.sync.aligned.row.col.m16n16k16.s32.s8.s8.s32 {%r13218, %r13219, %r13220, %r13221, %r13222, %r13223, %r13224, %r13225}, {%r1, %r1}, {%r1, %r1}, {%r13210, %r13211, %r13212, %r13213, %r13214, %r13215, %r13216, %r13217};
	bar.warp.sync 	-1;
	wmma.mma.sync.aligned.row.col.m16n16k16.s32.s8.s8.s32 {%r13226, %r13227, %r13228, %r13229, %r13230, %r13231, %r13232, %r13233}, {%r1, %r1}, {%r1, %r1}, {%r13218, %r13219, %r13220, %r13221, %r13222, %r13223, %r13224, %r13225};
	bar.warp.sync 	-1;
	wmma.mma.sync.aligned.row.col.m16n16k16.s32.s8.s8.s32 {%r13234, %r13235, %r13236, %r13237, %r13238, %r13239, %r13240, %r13241}, {%r1, %r1}, {%r1, %r1}, {%r13226, %r13227, %r13228, %r13229, %r13230, %r13231, %r13232, %r13233};
	bar.warp.sync 	-1;
	wmma.mma.sync.aligned.row.col.m16n16k16.s32.s8.s8.s32 {%r13242, %r13243, %r13244, %r13245, %r13246, %r13247, %r13248, %r13249}, {%r1, %r1}, {%r1, %r1}, {%r13234, %r13235, %r13236, %r13237, %r13238, %r13239, %r13240, %r13241};
	bar.warp.sync 	-1;
	wmma.mma.sync.aligned.row.col.m16n16k16.s32.s8.s8.s32 {%r13250, %r13251, %r13252, %r13253, %r13254, %r13255, %r13256, %r13257}, {%r1, %r1}, {%r1, %r1}, {%r13242, %r13243, %r13244, %r13245, %r13246, %r13247, %r13248, %r13249};
	bar.warp.sync 	-1;
	wmma.mma.sync.aligned.row.col.m16n16k16.s32.s8.s8.s32 {%r13258, %r13259, %r13260, %r13261, %r13262, %r13263, %r13264, %r13265}, {%r1, %r1}, {%r1, %r1}, {%r13250, %r13251, %r13252, %r13253, %r13254, %r13255, %r13256, %r13257};
	bar.warp.sync 	-1;
	wmma.mma.sync.aligned.row.col.m16n16k16.s32.s8.s8.s32 {%r13266, %r13267, %r13268, %r13269, %r13270, %r13271, %r13272, %r13273}, {%r1, %r1}, {%r1, %r1}, {%r13258, %r13259, %r13260, %r13261, %r13262, %r13263, %r13264, %r13265};
	bar.warp.sync 	-1;
	wmma.mma.sync.aligned.row.col.m16n16k16.s32.s8.s8.s32 {%r13274, %r13275, %r13276, %r13277, %r13278, %r13279, %r13280, %r13281}, {%r1, %r1}, {%r1, %r1}, {%r13266, %r13267, %r13268, %r13269, %r13270, %r13271, %r13272, %r13273};
	bar.warp.sync 	-1;
	wmma.mma.sync.aligned.row.col.m16n16k16.s32.s8.s8.s32 {%r13282, %r13283, %r13284, %r13285, %r13286, %r13287, %r13288, %r13289}, {%r1, %r1}, {%r1, %r1}, {%r13274, %r13275, %r13276, %r13277, %r13278, %r13279, %r13280, %r13281};
	bar.warp.sync 	-1;
	wmma.mma.sync.aligned.row.col.m16n16k16.s32.s8.s8.s32 {%r13290, %r13291, %r13292, %r13293, %r13294, %r13295, %r13296, %r13297}, {%r1, %r1}, {%r1, %r1}, {%r13282, %r13283, %r13284, %r13285, %r13286, %r13287, %r13288, %r13289};
	bar.warp.sync 	-1;
	wmma.mma.sync.aligned.row.col.m16n16k16.s32.s8.s8.s32 {%r13298, %r13299, %r13300, %r13301, %r13302, %r13303, %r13304, %r13305}, {%r1, %r1}, {%r1, %r1}, {%r13290, %r13291, %r13292, %r13293, %r13294, %r13295, %r13296, %r13297};
	bar.warp.sync 	-1;
	wmma.mma.sync.aligned.row.col.m16n16k16.s32.s8.s8.s32 {%r13306, %r13307, %r13308, %r13309, %r13310, %r13311, %r13312, %r13313}, {%r1, %r1}, {%r1, %r1}, {%r13298, %r13299, %r13300, %r13301, %r13302, %r13303, %r13304, %r13305};
	bar.warp.sync 	-1;
	wmma.mma.sync.aligned.row.col.m16n16k16.s32.s8.s8.s32 {%r13314, %r13315, %r13316, %r13317, %r13318, %r13319, %r13320, %r13321}, {%r1, %r1}, {%r1, %r1}, {%r13306, %r13307, %r13308, %r13309, %r13310, %r13311, %r13312, %r13313};
	bar.warp.sync 	-1;
	wmma.mma.sync.aligned.row.col.m16n16k16.s32.s8.s8.s32 {%r13322, %r13323, %r13324, %r13325, %r13326, %r13327, %r13328, %r13329}, {%r1, %r1}, {%r1, %r1}, {%r13314, %r13315, %r13316, %r13317, %r13318, %r13319, %r13320, %r13321};
	bar.warp.sync 	-1;
	wmma.mma.sync.aligned.row.col.m16n16k16.s32.s8.s8.s32 {%r13330, %r13331, %r13332, %r13333, %r13334, %r13335, %r13336, %r13337}, {%r1, %r1}, {%r1, %r1}, {%r13322, %r13323, %r13324, %r13325, %r13326, %r13327, %r13328, %r13329};
	bar.warp.sync 	-1;
	wmma.mma.sync.aligned.row.col.m16n16k16.s32.s8.s8.s32 {%r13338, %r13339, %r13340, %r13341, %r13342, %r13343, %r13344, %r13345}, {%r1, %r1}, {%r1, %r1}, {%r13330, %r13331, %r13332, %r13333, %r13334, %r13335, %r13336, %r13337};
	bar.warp.sync 	-1;
	wmma.mma.sync.aligned.row.col.m16n16k16.s32.s8.s8.s32 {%r13346, %r13347, %r13348, %r13349, %r13350, %r13351, %r13352, %r13353}, {%r1, %r1}, {%r1, %r1}, {%r13338, %r13339, %r13340, %r13341, %r13342, %r13343, %r13344, %r13345};
	bar.warp.sync 	-1;
	wmma.mma.sync.aligned.row.col.m16n16k16.s32.s8.s8.s32 {%r13354, %r13355, %r13356, %r13357, %r13358, %r13359, %r13360, %r13361}, {%r1, %r1}, {%r1, %r1}, {%r13346, %r13347, %r13348, %r13349, %r13350, %r13351, %r13352, %r13353};
	bar.warp.sync 	-1;
	wmma.mma.sync.aligned.row.col.m16n16k16.s32.s8.s8.s32 {%r13362, %r13363, %r13364, %r13365, %r13366, %r13367, %r13368, %r13369}, {%r1, %r1}, {%r1, %r1}, {%r13354, %r13355, %r13356, %r13357, %r13358, %r13359, %r13360, %r13361};
	bar.warp.sync 	-1;
	wmma.mma.sync.aligned.row.col.m16n16k16.s32.s8.s8.s32 {%r13370, %r13371, %r13372, %r13373, %r13374, %r13375, %r13376, %r13377}, {%r1, %r1}, {%r1, %r1}, {%r13362, %r13363, %r13364, %r13365, %r13366, %r13367, %r13368, %r13369};
	bar.warp.sync 	-1;
	wmma.mma.sync.aligned.row.col.m16n16k16.s32.s8.s8.s32 {%r13378, %r13379, %r13380, %r13381, %r13382, %r13383, %r13384, %r13385}, {%r1, %r1}, {%r1, %r1}, {%r13370, %r13371, %r13372, %r13373, %r13374, %r13375, %r13376, %r13377};
	bar.warp.sync 	-1;
	wmma.mma.sync.aligned.row.col.m16n16k16.s32.s8.s8.s32 {%r13386, %r13387, %r13388, %r13389, %r13390, %r13391, %r13392, %r13393}, {%r1, %r1}, {%r1, %r1}, {%r13378, %r13379, %r13380, %r13381, %r13382, %r13383, %r13384, %r13385};
	bar.warp.sync 	-1;
	wmma.mma.sync.aligned.row.col.m16n16k16.s32.s8.s8.s32 {%r13394, %r13395, %r13396, %r13397, %r13398, %r13399, %r13400, %r13401}, {%r1, %r1}, {%r1, %r1}, {%r13386, %r13387, %r13388, %r13389, %r13390, %r13391, %r13392, %r13393};
	bar.warp.sync 	-1;
	wmma.mma.sync.aligned.row.col.m16n16k16.s32.s8.s8.s32 {%r13402, %r13403, %r13404, %r13405, %r13406, %r13407, %r13408, %r13409}, {%r1, %r1}, {%r1, %r1}, {%r13394, %r13395, %r13396, %r13397, %r13398, %r13399, %r13400, %r13401};
	bar.warp.sync 	-1;
	wmma.mma.sync.aligned.row.col.m16n16k16.s32.s8.s8.s32 {%r13410, %r13411, %r13412, %r13413, %r13414, %r13415, %r13416, %r13417}, {%r1, %r1}, {%r1, %r1}, {%r13402, %r13403, %r13404, %r13405, %r13406, %r13407, %r13408, %r13409};
	bar.warp.sync 	-1;
	wmma.mma.sync.aligned.row.col.m16n16k16.s32.s8.s8.s32 {%r13418, %r13419, %r13420, %r13421, %r13422, %r13423, %r13424, %r13425}, {%r1, %r1}, {%r1, %r1}, {%r13410, %r13411, %r13412, %r13413, %r13414, %r13415, %r13416, %r13417};
	bar.warp.sync 	-1;
	wmma.mma.sync.aligned.row.col.m16n16k16.s32.s8.s8.s32 {%r13426, %r13427, %r13428, %r13429, %r13430, %r13431, %r13432, %r13433}, {%r1, %r1}, {%r1, %r1}, {%r13418, %r13419, %r13420, %r13421, %r13422, %r13423, %r13424, %r13425};
	bar.warp.sync 	-1;
	wmma.mma.sync.aligned.row.col.m16n16k16.s32.s8.s8.s32 {%r13434, %r13435, %r13436, %r13437, %r13438, %r13439, %r13440, %r13441}, {%r1, %r1}, {%r1, %r1}, {%r13426, %r13427, %r13428, %r13429, %r13430, %r13431, %r13432, %r13433};
	bar.warp.sync 	-1;
	wmma.mma.sync.aligned.row.col.m16n16k16.s32.s8.s8.s32 {%r13442, %r13443, %r13444, %r13445, %r13446, %r13447, %r13448, %r13449}, {%r1, %r1}, {%r1, %r1}, {%r13434, %r13435, %r13436, %r13437, %r13438, %r13439, %r13440, %r13441};
	bar.warp.sync 	-1;
	wmma.mma.sync.aligned.row.col.m16n16k16.s32.s8.s8.s32 {%r13450, %r13451, %r13452, %r13453, %r13454, %r13455, %r13456, %r13457}, {%r1, %r1}, {%r1, %r1}, {%r13442, %r13443, %r13444, %r13445, %r13446, %r13447, %r13448, %r13449};
	bar.warp.sync 	-1;
	wmma.mma.sync.aligned.row.col.m16n16k16.s32.s8.s8.s32 {%r13458, %r13459, %r13460, %r13461, %r13462, %r13463, %r13464, %r13465}, {%r1, %r1}, {%r1, %r1}, {%r13450, %r13451, %r13452, %r13453, %r13454, %r13455, %r13456, %r13457};
	bar.warp.sync 	-1;
	wmma.mma.sync.aligned.row.col.m16n16k16.s32.s8.s8.s32 {%r13466, %r13467, %r13468, %r13469, %r13470, %r13471, %r13472, %r13473}, {%r1, %r1}, {%r1, %r1}, {%r13458, %r13459, %r13460, %r13461, %r13462, %r13463, %r13464, %r13465};
	bar.warp.sync 	-1;
	wmma.mma.sync.aligned.row.col.m16n16k16.s32.s8.s8.s32 {%r13474, %r13475, %r13476, %r13477, %r13478, %r13479, %r13480, %r13481}, {%r1, %r1}, {%r1, %r1}, {%r13466, %r13467, %r13468, %r13469, %r13470, %r13471, %r13472, %r13473};
	bar.warp.sync 	-1;
	wmma.mma.sync.aligned.row.col.m16n16k16.s32.s8.s8.s32 {%r13482, %r13483, %r13484, %r13485, %r13486, %r13487, %r13488, %r13489}, {%r1, %r1}, {%r1, %r1}, {%r13474, %r13475, %r13476, %r13477, %r13478, %r13479, %r13480, %r13481};
	bar.warp.sync 	-1;
	wmma.mma.sync.aligned.row.col.m16n16k16.s32.s8.s8.s32 {%r13490, %r13491, %r13492, %r13493, %r13494, %r13495, %r13496, %r13497}, {%r1, %r1}, {%r1, %r1}, {%r13482, %r13483, %r13484, %r13485, %r13486, %r13487, %r13488, %r13489};
	bar.warp.sync 	-1;
	wmma.mma.sync.aligned.row.col.m16n16k16.s32.s8.s8.s32 {%r13498, %r13499, %r13500, %r13501, %r13502, %r13503, %r13504, %r13505}, {%r1, %r1}, {%r1, %r1}, {%r13490, %r13491, %r13492, %r13493, %r13494, %r13495, %r13496, %r13497};
	bar.warp.sync 	-1;
	wmma.mma.sync.aligned.row.col.m16n16k16.s32.s8.s8.s32 {%r13506, %r13507, %r13508, %r13509, %r13510, %r13511, %r13512, %r13513}, {%r1, %r1}, {%r1, %r1}, {%r13498, %r13499, %r13500, %r13501, %r13502, %r13503, %r13504, %r13505};
	bar.warp.sync 	-1;
	wmma.mma.sync.aligned.row.col.m16n16k16.s32.s8.s8.s32 {%r13514, %r13515, %r13516, %r13517, %r13518, %r13519, %r13520, %r13521}, {%r1, %r1}, {%r1, %r1}, {%r13506, %r13507, %r13508, %r13509, %r13510, %r13511, %r13512, %r13513};
	bar.warp.sync 	-1;
	wmma.mma.sync.aligned.row.col.m16n16k16.s32.s8.s8.s32 {%r13522, %r13523, %r13524, %r13525, %r13526, %r13527, %r13528, %r13529}, {%r1, %r1}, {%r1, %r1}, {%r13514, %r13515, %r13516, %r13517, %r13518, %r13519, %r13520, %r13521};
	bar.warp.sync 	-1;
	wmma.mma.sync.aligned.row.col.m16n16k16.s32.s8.s8.s32 {%r13530, %r13531, %r13532, %r13533, %r13534, %r13535, %r13536, %r13537}, {%r1, %r1}, {%r1, %r1}, {%r13522, %r13523, %r13524, %r13525, %r13526, %r13527, %r13528, %r13529};
	bar.warp.sync 	-1;
	wmma.mma.sync.aligned.row.col.m16n16k16.s32.s8.s8.s32 {%r13538, %r13539, %r13540, %r13541, %r13542, %r13543, %r13544, %r13545}, {%r1, %r1}, {%r1, %r1}, {%r13530, %r13531, %r13532, %r13533, %r13534, %r13535, %r13536, %r13537};
	bar.warp.sync 	-1;
	wmma.mma.sync.aligned.row.col.m16n16k16.s32.s8.s8.s32 {%r13546, %r13547, %r13548, %r13549, %r13550, %r13551, %r13552, %r13553}, {%r1, %r1}, {%r1, %r1}, {%r13538, %r13539, %r13540, %r13541, %r13542, %r13543, %r13544, %r13545};
	bar.warp.sync 	-1;
	wmma.mma.sync.aligned.row.col.m16n16k16.s32.s8.s8.s32 {%r13554, %r13555, %r13556, %r13557, %r13558, %r13559, %r13560, %r13561}, {%r1, %r1}, {%r1, %r1}, {%r13546, %r13547, %r13548, %r13549, %r13550, %r13551, %r13552, %r13553};
	bar.warp.sync 	-1;
	wmma.mma.sync.aligned.row.col.m16n16k16.s32.s8.s8.s32 {%r13562, %r13563, %r13564, %r13565, %r13566, %r13567, %r13568, %r13569}, {%r1, %r1}, {%r1, %r1}, {%r13554, %r13555, %r13556, %r13557, %r13558, %r13559, %r13560, %r13561};
	bar.warp.sync 	-1;
	wmma.mma.sync.aligned.row.col.m16n16k16.s32.s8.s8.s32 {%r13570, %r13571, %r13572, %r13573, %r13574, %r13575, %r13576, %r13577}, {%r1, %r1}, {%r1, %r1}, {%r13562, %r13563, %r13564, %r13565, %r13566, %r13567, %r13568, %r13569};
	bar.warp.sync 	-1;
	wmma.mma.sync.aligned.row.col.m16n16k16.s32.s8.s8.s32 {%r13578, %r13579, %r13580, %r13581, %r13582, %r13583, %r13584, %r13585}, {%r1, %r1}, {%r1, %r1}, {%r13570, %r13571, %r13572, %r13573, %r13574, %r13575, %r13576, %r13577};
	bar.warp.sync 	-1;
	wmma.mma.sync.aligned.row.col.m16n16k16.s32.s8.s8.s32 {%r13586, %r13587, %r13588, %r13589, %r13590, %r13591, %r13592, %r13593}, {%r1, %r1}, {%r1, %r1}, {%r13578, %r13579, %r13580, %r13581, %r13582, %r13583, %r13584, %r13585};
	bar.warp.sync 	-1;
	wmma.mma.sync.aligned.row.col.m16n16k16.s32.s8.s8.s32 {%r13594, %r13595, %r13596, %r13597, %r13598, %r13599, %r13600, %r13601}, {%r1, %r1}, {%r1, %r1}, {%r13586, %r13587, %r13588, %r13589, %r13590, %r13591, %r13592, %r13593};
	bar.warp.sync 	-1;
	wmma.mma.sync.aligned.row.col.m16n16k16.s32.s8.s8.s32 {%r13602, %r13603, %r13604, %r13605, %r13606, %r13607, %r13608, %r13609}, {%r1, %r1}, {%r1, %r1}, {%r13594, %r13595, %r13596, %r13597, %r13598, %r13599, %r13600, %r13601};
	bar.warp.sync 	-1;
	wmma.mma.sync.aligned.row.col.m16n16k16.s32.s8.s8.s32 {%r13610, %r13611, %r13612, %r13613, %r13614, %r13615, %r13616, %r13617}, {%r1, %r1}, {%r1, %r1}, {%r13602, %r13603, %r13604, %r13605, %r13606, %r13607, %r13608, %r13609};
	bar.warp.sync 	-1;
	wmma.mma.sync.aligned.row.col.m16n16k16.s32.s8.s8.s32 {%r13618, %r13619, %r13620, %r13621, %r13622, %r13623, %r13624, %r13625}, {%r1, %r1}, {%r1, %r1}, {%r13610, %r13611, %r13612, %r13613, %r13614, %r13615, %r13616, %r13617};
	bar.warp.sync 	-1;
	wmma.mma.sync.aligned.row.col.m16n16k16.s32.s8.s8.s32 {%r13626, %r13627, %r13628, %r13629, %r13630, %r13631, %r13632, %r13633}, {%r1, %r1}, {%r1, %r1}, {%r13618, %r13619, %r13620, %r13621, %r13622, %r13623, %r13624, %r13625};
	bar.warp.sync 	-1;
	wmma.mma.sync.aligned.row.col.m16n16k16.s32.s8.s8.s32 {%r13634, %r13635, %r13636, %r13637, %r13638, %r13639, %r13640, %r13641}, {%r1, %r1}, {%r1, %r1}, {%r13626, %r13627, %r13628, %r13629, %r13630, %r13631, %r13632, %r13633};
	bar.warp.sync 	-1;
	wmma.mma.sync.aligned.row.col.m16n16k16.s32.s8.s8.s32 {%r13642, %r13643, %r13644, %r13645, %r13646, %r13647, %r13648, %r13649}, {%r1, %r1}, {%r1, %r1}, {%r13634, %r13635, %r13636, %r13637, %r13638, %r13639, %r13640, %r13641};
	bar.warp.sync 	-1;
	wmma.mma.sync.aligned.row.col.m16n16k16.s32.s8.s8.s32 {%r13650, %r13651, %r13652, %r13653, %r13654, %r13655, %r13656, %r13657}, {%r1, %r1}, {%r1, %r1}, {%r13642, %r13643, %r13644, %r13645, %r13646, %r13647, %r13648, %r13649};
	bar.warp.sync 	-1;
	wmma.mma.sync.aligned.row.col.m16n16k16.s32.s8.s8.s32 {%r13658, %r13659, %r13660, %r13661, %r13662, %r13663, %r13664, %r13665}, {%r1, %r1}, {%r1, %r1}, {%r13650, %r13651, %r13652, %r13653, %r13654, %r13655, %r13656, %r13657};
	bar.warp.sync 	-1;
	wmma.mma.sync.aligned.row.col.m16n16k16.s32.s8.s8.s32 {%r13666, %r13667, %r13668, %r13669, %r13670, %r13671, %r13672, %r13673}, {%r1, %r1}, {%r1, %r1}, {%r13658, %r13659, %r13660, %r13661, %r13662, %r13663, %r13664, %r13665};
	bar.warp.sync 	-1;
	wmma.mma.sync.aligned.row.col.m16n16k16.s32.s8.s8.s32 {%r13674, %r13675, %r13676, %r13677, %r13678, %r13679, %r13680, %r13681}, {%r1, %r1}, {%r1, %r1}, {%r13666, %r13667, %r13668, %r13669, %r13670, %r13671, %r13672, %r13673};
	bar.warp.sync 	-1;
	wmma.mma.sync.aligned.row.col.m16n16k16.s32.s8.s8.s32 {%r13682, %r13683, %r13684, %r13685, %r13686, %r13687, %r13688, %r13689}, {%r1, %r1}, {%r1, %r1}, {%r13674, %r13675, %r13676, %r13677, %r13678, %r13679, %r13680, %r13681};
	bar.warp.sync 	-1;
	wmma.mma.sync.aligned.row.col.m16n16k16.s32.s8.s8.s32 {%r13690, %r13691, %r13692, %r13693, %r13694, %r13695, %r13696, %r13697}, {%r1, %r1}, {%r1, %r1}, {%r13682, %r13683, %r13684, %r13685, %r13686, %r13687, %r13688, %r13689};
	bar.warp.sync 	-1;
	wmma.mma.sync.aligned.row.col.m16n16k16.s32.s8.s8.s32 {%r13698, %r13699, %r13700, %r13701, %r13702, %r13703, %r13704, %r13705}, {%r1, %r1}, {%r1, %r1}, {%r13690, %r13691, %r13692, %r13693, %r13694, %r13695, %r13696, %r13697};
	bar.warp.sync 	-1;
	wmma.mma.sync.aligned.row.col.m16n16k16.s32.s8.s8.s32 {%r13706, %r13707, %r13708, %r13709, %r13710, %r13711, %r13712, %r13713}, {%r1, %r1}, {%r1, %r1}, {%r13698, %r13699, %r13700, %r13701, %r13702, %r13703, %r13704, %r13705};
	bar.warp.sync 	-1;
	wmma.mma.sync.aligned.row.col.m16n16k16.s32.s8.s8.s32 {%r13714, %r13715, %r13716, %r13717, %r13718, %r13719, %r13720, %r13721}, {%r1, %r1}, {%r1, %r1}, {%r13706, %r13707, %r13708, %r13709, %r13710, %r13711, %r13712, %r13713};
	bar.warp.sync 	-1;
	wmma.mma.sync.aligned.row.col.m16n16k16.s32.s8.s8.s32 {%r13722, %r13723, %r13724, %r13725, %r13726, %r13727, %r13728, %r13729}, {%r1, %r1}, {%r1, %r1}, {%r13714, %r13715, %r13716, %r13717, %r13718, %r13719, %r13720, %r13721};
	bar.warp.sync 	-1;
	wmma.mma.sync.aligned.row.col.m16n16k16.s32.s8.s8.s32 {%r13730, %r13731, %r13732, %r13733, %r13734, %r13735, %r13736, %r13737}, {%r1, %r1}, {%r1, %r1}, {%r13722, %r13723, %r13724, %r13725, %r13726, %r13727, %r13728, %r13729};
	bar.warp.sync 	-1;
	wmma.mma.sync.aligned.row.col.m16n16k16.s32.s8.s8.s32 {%r13738, %r13739, %r13740, %r13741, %r13742, %r13743, %r13744, %r13745}, {%r1, %r1}, {%r1, %r1}, {%r13730, %r13731, %r13732, %r13733, %r13734, %r13735, %r13736, %r13737};
	bar.warp.sync 	-1;
	wmma.mma.sync.aligned.row.col.m16n16k16.s32.s8.s8.s32 {%r13746, %r13747, %r13748, %r13749, %r13750, %r13751, %r13752, %r13753}, {%r1, %r1}, {%r1, %r1}, {%r13738, %r13739, %r13740, %r13741, %r13742, %r13743, %r13744, %r13745};
	bar.warp.sync 	-1;
	wmma.mma.sync.aligned.row.col.m16n16k16.s32.s8.s8.s32 {%r13754, %r13755, %r13756, %r13757, %r13758, %r13759, %r13760, %r13761}, {%r1, %r1}, {%r1, %r1}, {%r13746, %r13747, %r13748, %r13749, %r13750, %r13751, %r13752, %r13753};
	bar.warp.sync 	-1;
	wmma.mma.sync.aligned.row.col.m16n16k16.s32.s8.s8.s32 {%r13762, %r13763, %r13764, %r13765, %r13766, %r13767, %r13768, %r13769}, {%r1, %r1}, {%r1, %r1}, {%r13754, %r13755, %r13756, %r13757, %r13758, %r13759, %r13760, %r13761};
	bar.warp.sync 	-1;
	wmma.mma.sync.aligned.row.col.m16n16k16.s32.s8.s8.s32 {%r13770, %r13771, %r13772, %r13773, %r13774, %r13775, %r13776, %r13777}, {%r1, %r1}, {%r1, %r1}, {%r13762, %r13763, %r13764, %r13765, %r13766, %r13767, %r13768, %r13769};
	bar.warp.sync 	-1;
	wmma.mma.sync.aligned.row.col.m16n16k16.s32.s8.s8.s32 {%r13778, %r13779, %r13780, %r13781, %r13782, %r13783, %r13784, %r13785}, {%r1, %r1}, {%r1, %r1}, {%r13770, %r13771, %r13772, %r13773, %r13774, %r13775, %r13776, %r13777};
	bar.warp.sync 	-1;
	wmma.mma.sync.aligned.row.col.m16n16k16.s32.s8.s8.s32 {%r13786, %r13787, %r13788, %r13789, %r13790, %r13791, %r13792, %r13793}, {%r1, %r1}, {%r1, %r1}, {%r13778, %r13779, %r13780, %r13781, %r13782, %r13783, %r13784, %r13785};
	bar.warp.sync 	-1;
	wmma.mma.sync.aligned.row.col.m16n16k16.s32.s8.s8.s32 {%r13794, %r13795, %r13796, %r13797, %r13798, %r13799, %r13800, %r13801}, {%r1, %r1}, {%r1, %r1}, {%r13786, %r13787, %r13788, %r13789, %r13790, %r13791, %r13792, %r13793};
	bar.warp.sync 	-1;
	wmma.mma.sync.aligned.row.col.m16n16k16.s32.s8.s8.s32 {%r13802, %r13803, %r13804, %r13805, %r13806, %r13807, %r13808, %r13809}, {%r1, %r1}, {%r1, %r1}, {%r13794, %r13795, %r13796, %r13797, %r13798, %r13799, %r13800, %r13801};
	bar.warp.sync 	-1;
	wmma.mma.sync.aligned.row.col.m16n16k16.s32.s8.s8.s32 {%r13810, %r13811, %r13812, %r13813, %r13814, %r13815, %r13816, %r13817}, {%r1, %r1}, {%r1, %r1}, {%r13802, %r13803, %r13804, %r13805, %r13806, %r13807, %r13808, %r13809};
	bar.warp.sync 	-1;
	wmma.mma.sync.aligned.row.col.m16n16k16.s32.s8.s8.s32 {%r13818, %r13819, %r13820, %r13821, %r13822, %r13823, %r13824, %r13825}, {%r1, %r1}, {%r1, %r1}, {%r13810, %r13811, %r13812, %r13813, %r13814, %r13815, %r13816, %r13817};
	bar.warp.sync 	-1;
	wmma.mma.sync.aligned.row.col.m16n16k16.s32.s8.s8.s32 {%r13826, %r13827, %r13828, %r13829, %r13830, %r13831, %r13832, %r13833}, {%r1, %r1}, {%r1, %r1}, {%r13818, %r13819, %r13820, %r13821, %r13822, %r13823, %r13824, %r13825};
	bar.warp.sync 	-1;
	wmma.mma.sync.aligned.row.col.m16n16k16.s32.s8.s8.s32 {%r13834, %r13835, %r13836, %r13837, %r13838, %r13839, %r13840, %r13841}, {%r1, %r1}, {%r1, %r1}, {%r13826, %r13827, %r13828, %r13829, %r13830, %r13831, %r13832, %r13833};
	bar.warp.sync 	-1;
	wmma.mma.sync.aligned.row.col.m16n16k16.s32.s8.s8.s32 {%r13842, %r13843, %r13844, %r13845, %r13846, %r13847, %r13848, %r13849}, {%r1, %r1}, {%r1, %r1}, {%r13834, %r13835, %r13836, %r13837, %r13838, %r13839, %r13840, %r13841};
	bar.warp.sync 	-1;
	wmma.mma.sync.aligned.row.col.m16n16k16.s32.s8.s8.s32 {%r13850, %r13851, %r13852, %r13853, %r13854, %r13855, %r13856, %r13857}, {%r1, %r1}, {%r1, %r1}, {%r13842, %r13843, %r13844, %r13845, %r13846, %r13847, %r13848, %r13849};
	bar.warp.sync 	-1;
	wmma.mma.sync.aligned.row.col.m16n16k16.s32.s8.s8.s32 {%r13858, %r13859, %r13860, %r13861, %r13862, %r13863, %r13864, %r13865}, {%r1, %r1}, {%r1, %r1}, {%r13850, %r13851, %r13852, %r13853, %r13854, %r13855, %r13856, %r13857};
	bar.warp.sync 	-1;
	wmma.mma.sync.aligned.row.col.m16n16k16.s32.s8.s8.s32 {%r13866, %r13867, %r13868, %r13869, %r13870, %r13871, %r13872, %r13873}, {%r1, %r1}, {%r1, %r1}, {%r13858, %r13859, %r13860, %r13861, %r13862, %r13863, %r13864, %r13865};
	bar.warp.sync 	-1;
	wmma.mma.sync.aligned.row.col.m16n16k16.s32.s8.s8.s32 {%r13874, %r13875, %r13876, %r13877, %r13878, %r13879, %r13880, %r13881}, {%r1, %r1}, {%r1, %r1}, {%r13866, %r13867, %r13868, %r13869, %r13870, %r13871, %r13872, %r13873};
	bar.warp.sync 	-1;
	wmma.mma.sync.aligned.row.col.m16n16k16.s32.s8.s8.s32 {%r13882, %r13883, %r13884, %r13885, %r13886, %r13887, %r13888, %r13889}, {%r1, %r1}, {%r1, %r1}, {%r13874, %r13875, %r13876, %r13877, %r13878, %r13879, %r13880, %r13881};
	bar.warp.sync 	-1;
	wmma.mma.sync.aligned.row.col.m16n16k16.s32.s8.s8.s32 {%r13890, %r13891, %r13892, %r13893, %r13894, %r13895, %r13896, %r13897}, {%r1, %r1}, {%r1, %r1}, {%r13882, %r13883, %r13884, %r13885, %r13886, %r13887, %r13888, %r13889};
	bar.warp.sync 	-1;
	wmma.mma.sync.aligned.row.col.m16n16k16.s32.s8.s8.s32 {%r13898, %r13899, %r13900, %r13901, %r13902, %r13903, %r13904, %r13905}, {%r1, %r1}, {%r1, %r1}, {%r13890, %r13891, %r13892, %r13893, %r13894, %r13895, %r13896, %r13897};
	bar.warp.sync 	-1;
	wmma.mma.sync.aligned.row.col.m16n16k16.s32.s8.s8.s32 {%r13906, %r13907, %r13908, %r13909, %r13910, %r13911, %r13912, %r13913}, {%r1, %r1}, {%r1, %r1}, {%r13898, %r13899, %r13900, %r13901, %r13902, %r13903, %r13904, %r13905};
	bar.warp.sync 	-1;
	wmma.mma.sync.aligned.row.col.m16n16k16.s32.s8.s8.s32 {%r13914, %r13915, %r13916, %r13917, %r13918, %r13919, %r13920, %r13921}, {%r1, %r1}, {%r1, %r1}, {%r13906, %r13907, %r13908, %r13909, %r13910, %r13911, %r13912, %r13913};
	bar.warp.sync 	-1;
	wmma.mma.sync.aligned.row.col.m16n16k16.s32.s8.s8.s32 {%r13922, %r13923, %r13924, %r13925, %r13926, %r13927, %r13928, %r13929}, {%r1, %r1}, {%r1, %r1}, {%r13914, %r13915, %r13916, %r13917, %r13918, %r13919, %r13920, %r13921};
	bar.warp.sync 	-1;
	wmma.mma.sync.aligned.row.col.m16n16k16.s32.s8.s8.s32 {%r13930, %r13931, %r13932, %r13933, %r13934, %r13935, %r13936, %r13937}, {%r1, %r1}, {%r1, %r1}, {%r13922, %r13923, %r13924, %r13925, %r13926, %r13927, %r13928, %r13929};
	bar.warp.sync 	-1;
	wmma.mma.sync.aligned.row.col.m16n16k16.s32.s8.s8.s32 {%r13938, %r13939, %r13940, %r13941, %r13942, %r13943, %r13944, %r13945}, {%r1, %r1}, {%r1, %r1}, {%r13930, %r13931, %r13932, %r13933, %r13934, %r13935, %r13936, %r13937};
	bar.warp.sync 	-1;
	wmma.mma.sync.aligned.row.col.m16n16k16.s32.s8.s8.s32 {%r13946, %r13947, %r13948, %r13949, %r13950, %r13951, %r13952, %r13953}, {%r1, %r1}, {%r1, %r1}, {%r13938, %r13939, %r13940, %r13941, %r13942, %r13943, %r13944, %r13945};
	bar.warp.sync 	-1;
	wmma.mma.sync.aligned.row.col.m16n16k16.s32.s8.s8.s32 {%r13954, %r13955, %r13956, %r13957, %r13958, %r13959, %r13960, %r13961}, {%r1, %r1}, {%r1, %r1}, {%r13946, %r13947, %r13948, %r13949, %r13950, %r13951, %r13952, %r13953};
	bar.warp.sync 	-1;
	wmma.mma.sync.aligned.row.col.m16n16k16.s32.s8.s8.s32 {%r13962, %r13963, %r13964, %r13965, %r13966, %r13967, %r13968, %r13969}, {%r1, %r1}, {%r1, %r1}, {%r13954, %r13955, %r13956, %r13957, %r13958, %r13959, %r13960, %r13961};
	bar.warp.sync 	-1;
	wmma.mma.sync.aligned.row.col.m16n16k16.s32.s8.s8.s32 {%r13970, %r13971, %r13972, %r13973, %r13974, %r13975, %r13976, %r13977}, {%r1, %r1}, {%r1, %r1}, {%r13962, %r13963, %r13964, %r13965, %r13966, %r13967, %r13968, %r13969};
	bar.warp.sync 	-1;
	wmma.mma.sync.aligned.row.col.m16n16k16.s32.s8.s8.s32 {%r13978, %r13979, %r13980, %r13981, %r13982, %r13983, %r13984, %r13985}, {%r1, %r1}, {%r1, %r1}, {%r13970, %r13971, %r13972, %r13973, %r13974, %r13975, %r13976, %r13977};
	bar.warp.sync 	-1;
	wmma.mma.sync.aligned.row.col.m16n16k16.s32.s8.s8.s32 {%r13986, %r13987, %r13988, %r13989, %r13990, %r13991, %r13992, %r13993}, {%r1, %r1}, {%r1, %r1}, {%r13978, %r13979, %r13980, %r13981, %r13982, %r13983, %r13984, %r13985};
	bar.warp.sync 	-1;
	wmma.mma.sync.aligned.row.col.m16n16k16.s32.s8.s8.s32 {%r13994, %r13995, %r13996, %r13997, %r13998, %r13999, %r14000, %r14001}, {%r1, %r1}, {%r1, %r1}, {%r13986, %r13987, %r13988, %r13989, %r13990, %r13991, %r13992, %r13993};
	bar.warp.sync 	-1;
	wmma.mma.sync.aligned.row.col.m16n16k16.s32.s8.s8.s32 {%r14002, %r14003, %r14004, %r14005, %r14006, %r14007, %r14008, %r14009}, {%r1, %r1}, {%r1, %r1}, {%r13994, %r13995, %r13996, %r13997, %r13998, %r13999, %r14000, %r14001};
	bar.warp.sync 	-1;
	wmma.mma.sync.aligned.row.col.m16n16k16.s32.s8.s8.s32 {%r14010, %r14011, %r14012, %r14013, %r14014, %r14015, %r14016, %r14017}, {%r1, %r1}, {%r1, %r1}, {%r14002, %r14003, %r14004, %r14005, %r14006, %r14007, %r14008, %r14009};
	bar.warp.sync 	-1;
	wmma.mma.sync.aligned.row.col.m16n16k16.s32.s8.s8.s32 {%r14018, %r14019, %r14020, %r14021, %r14022, %r14023, %r14024, %r14025}, {%r1, %r1}, {%r1, %r1}, {%r14010, %r14011, %r14012, %r14013, %r14014, %r14015, %r14016, %r14017};
	bar.warp.sync 	-1;
	wmma.mma.sync.aligned.row.col.m16n16k16.s32.s8.s8.s32 {%r14026, %r14027, %r14028, %r14029, %r14030, %r14031, %r14032, %r14033}, {%r1, %r1}, {%r1, %r1}, {%r14018, %r14019, %r14020, %r14021, %r14022, %r14023, %r14024, %r14025};
	bar.warp.sync 	-1;
	wmma.mma.sync.aligned.row.col.m16n16k16.s32.s8.s8.s32 {%r14034, %r14035, %r14036, %r14037, %r14038, %r14039, %r14040, %r14041}, {%r1, %r1}, {%r1, %r1}, {%r14026, %r14027, %r14028, %r14029, %r14030, %r14031, %r14032, %r14033};
	bar.warp.sync 	-1;
	wmma.mma.sync.aligned.row.col.m16n16k16.s32.s8.s8.s32 {%r14042, %r14043, %r14044, %r14045, %r14046, %r14047, %r14048, %r14049}, {%r1, %r1}, {%r1, %r1}, {%r14034, %r14035, %r14036, %r14037, %r14038, %r14039, %r14040, %r14041};
	bar.warp.sync 	-1;
	wmma.mma.sync.aligned.row.col.m16n16k16.s32.s8.s8.s32 {%r14050, %r14051, %r14052, %r14053, %r14054, %r14055, %r14056, %r14057}, {%r1, %r1}, {%r1, %r1}, {%r14042, %r14043, %r14044, %r14045, %r14046, %r14047, %r14048, %r14049};
	bar.warp.sync 	-1;
	wmma.mma.sync.aligned.row.col.m16n16k16.s32.s8.s8.s32 {%r14058, %r14059, %r14060, %r14061, %r14062, %r14063, %r14064, %r14065}, {%r1, %r1}, {%r1, %r1}, {%r14050, %r14051, %r14052, %r14053, %r14054, %r14055, %r14056, %r14057};
	bar.warp.sync 	-1;
	wmma.mma.sync.aligned.row.col.m16n16k16.s32.s8.s8.s32 {%r14066, %r14067, %r14068, %r14069, %r14070, %r14071, %r14072, %r14073}, {%r1, %r1}, {%r1, %r1}, {%r14058, %r14059, %r14060, %r14061, %r14062, %r14063, %r14064, %r14065};
	bar.warp.sync 	-1;
	wmma.mma.sync.aligned.row.col.m16n16k16.s32.s8.s8.s32 {%r14074, %r14075, %r14076, %r14077, %r14078, %r14079, %r14080, %r14081}, {%r1, %r1}, {%r1, %r1}, {%r14066, %r14067, %r14068, %r14069, %r14070, %r14071, %r14072, %r14073};
	bar.warp.sync 	-1;
	wmma.mma.sync.aligned.row.col.m16n16k16.s32.s8.s8.s32 {%r14082, %r14083, %r14084, %r14085, %r14086, %r14087, %r14088, %r14089}, {%r1, %r1}, {%r1, %r1}, {%r14074, %r14075, %r14076, %r14077, %r14078, %r14079, %r14080, %r14081};
	bar.warp.sync 	-1;
	wmma.mma.sync.aligned.row.col.m16n16k16.s32.s8.s8.s32 {%r14090, %r14091, %r14092, %r14093, %r14094, %r14095, %r14096, %r14097}, {%r1, %r1}, {%r1, %r1}, {%r14082, %r14083, %r14084, %r14085, %r14086, %r14087, %r14088, %r14089};
	bar.warp.sync 	-1;
	wmma.mma.sync.aligned.row.col.m16n16k16.s32.s8.s8.s32 {%r14098, %r14099, %r14100, %r14101, %r14102, %r14103, %r14104, %r14105}, {%r1, %r1}, {%r1, %r1}, {%r14090, %r14091, %r14092, %r14093, %r14094, %r14095, %r14096, %r14097};
	bar.warp.sync 	-1;
	wmma.mma.sync.aligned.row.col.m16n16k16.s32.s8.s8.s32 {%r14106, %r14107, %r14108, %r14109, %r14110, %r14111, %r14112, %r14113}, {%r1, %r1}, {%r1, %r1}, {%r14098, %r14099, %r14100, %r14101, %r14102, %r14103, %r14104, %r14105};
	bar.warp.sync 	-1;
	wmma.mma.sync.aligned.row.col.m16n16k16.s32.s8.s8.s32 {%r14114, %r14115, %r14116, %r14117, %r14118, %r14119, %r14120, %r14121}, {%r1, %r1}, {%r1, %r1}, {%r14106, %r14107, %r14108, %r14109, %r14110, %r14111, %r14112, %r14113};
	bar.warp.sync 	-1;
	wmma.mma.sync.aligned.row.col.m16n16k16.s32.s8.s8.s32 {%r14122, %r14123, %r14124, %r14125, %r14126, %r14127, %r14128, %r14129}, {%r1, %r1}, {%r1, %r1}, {%r14114, %r14115, %r14116, %r14117, %r14118, %r14119, %r14120, %r14121};
	bar.warp.sync 	-1;
	wmma.mma.sync.aligned.row.col.m16n16k16.s32.s8.s8.s32 {%r14130, %r14131, %r14132, %r14133, %r14134, %r14135, %r14136, %r14137}, {%r1, %r1}, {%r1, %r1}, {%r14122, %r14123, %r14124, %r14125, %r14126, %r14127, %r14128, %r14129};
	bar.warp.sync 	-1;
	wmma.mma.sync.aligned.row.col.m16n16k16.s32.s8.s8.s32 {%r14138, %r14139, %r14140, %r14141, %r14142, %r14143, %r14144, %r14145}, {%r1, %r1}, {%r1, %r1}, {%r14130, %r14131, %r14132, %r14133, %r14134, %r14135, %r14136, %r14137};
	bar.warp.sync 	-1;
	wmma.mma.sync.aligned.row.col.m16n16k16.s32.s8.s8.s32 {%r14146, %r14147, %r14148, %r14149, %r14150, %r14151, %r14152, %r14153}, {%r1, %r1}, {%r1, %r1}, {%r14138, %r14139, %r14140, %r14141, %r14142, %r14143, %r14144, %r14145};
	bar.warp.sync 	-1;
	wmma.mma.sync.aligned.row.col.m16n16k16.s32.s8.s8.s32 {%r14154, %r14155, %r14156, %r14157, %r14158, %r14159, %r14160, %r14161}, {%r1, %r1}, {%r1, %r1}, {%r14146, %r14147, %r14148, %r14149, %r14150, %r14151, %r14152, %r14153};
	bar.warp.sync 	-1;
	wmma.mma.sync.aligned.row.col.m16n16k16.s32.s8.s8.s32 {%r14162, %r14163, %r14164, %r14165, %r14166, %r14167, %r14168, %r14169}, {%r1, %r1}, {%r1, %r1}, {%r14154, %r14155, %r14156, %r14157, %r14158, %r14159, %r14160, %r14161};
	bar.warp.sync 	-1;
	wmma.mma.sync.aligned.row.col.m16n16k16.s32.s8.s8.s32 {%r14170, %r14171, %r14172, %r14173, %r14174, %r14175, %r14176, %r14177}, {%r1, %r1}, {%r1, %r1}, {%r14162, %r14163, %r14164, %r14165, %r14166, %r14167, %r14168, %r14169};
	bar.warp.sync 	-1;
	wmma.mma.sync.aligned.row.col.m16n16k16.s32.s8.s8.s32 {%r14178, %r14179, %r14180, %r14181, %r14182, %r14183, %r14184, %r14185}, {%r1, %r1}, {%r1, %r1}, {%r14170, %r14171, %r14172, %r14173, %r14174, %r14175, %r14176, %r14177};
	bar.warp.sync 	-1;
	wmma.mma.sync.aligned.row.col.m16n16k16.s32.s8.s8.s32 {%r14186, %r14187, %r14188, %r14189, %r14190, %r14191, %r14192, %r14193}, {%r1, %r1}, {%r1, %r1}, {%r14178, %r14179, %r14180, %r14181, %r14182, %r14183, %r14184, %r14185};
	bar.warp.sync 	-1;
	wmma.mma.sync.aligned.row.col.m16n16k16.s32.s8.s8.s32 {%r14194, %r14195, %r14196, %r14197, %r14198, %r14199, %r14200, %r14201}, {%r1, %r1}, {%r1, %r1}, {%r14186, %r14187, %r14188, %r14189, %r14190, %r14191, %r14192, %r14193};
	bar.warp.sync 	-1;
	wmma.mma.sync.aligned.row.col.m16n16k16.s32.s8.s8.s32 {%r14202, %r14203, %r14204, %r14205, %r14206, %r14207, %r14208, %r14209}, {%r1, %r1}, {%r1, %r1}, {%r14194, %r14195, %r14196, %r14197, %r14198, %r14199, %r14200, %r14201};
	bar.warp.sync 	-1;
	wmma.mma.sync.aligned.row.col.m16n16k16.s32.s8.s8.s32 {%r14210, %r14211, %r14212, %r14213, %r14214, %r14215, %r14216, %r14217}, {%r1, %r1}, {%r1, %r1}, {%r14202, %r14203, %r14204, %r14205, %r14206, %r14207, %r14208, %r14209};
	bar.warp.sync 	-1;
	wmma.mma.sync.aligned.row.col.m16n16k16.s32.s8.s8.s32 {%r14218, %r14219, %r14220, %r14221, %r14222, %r14223, %r14224, %r14225}, {%r1, %r1}, {%r1, %r1}, {%r14210, %r14211, %r14212, %r14213, %r14214, %r14215, %r14216, %r14217};
	bar.warp.sync 	-1;
	wmma.mma.sync.aligned.row.col.m16n16k16.s32.s8.s8.s32 {%r14226, %r14227, %r14228, %r14229, %r14230, %r14231, %r14232, %r14233}, {%r1, %r1}, {%r1, %r1}, {%r14218, %r14219, %r14220, %r14221, %r14222, %r14223, %r14224, %r14225};
	bar.warp.sync 	-1;
	wmma.mma.sync.aligned.row.col.m16n16k16.s32.s8.s8.s32 {%r14234, %r14235, %r14236, %r14237, %r14238, %r14239, %r14240, %r14241}, {%r1, %r1}, {%r1, %r1}, {%r14226, %r14227, %r14228, %r14229, %r14230, %r14231, %r14232, %r14233};
	bar.warp.sync 	-1;
	wmma.mma.sync.aligned.row.col.m16n16k16.s32.s8.s8.s32 {%r14242, %r14243, %r14244, %r14245, %r14246, %r14247, %r14248, %r14249}, {%r1, %r1}, {%r1, %r1}, {%r14234, %r14235, %r14236, %r14237, %r14238, %r14239, %r14240, %r14241};
	bar.warp.sync 	-1;
	wmma.mma.sync.aligned.row.col.m16n16k16.s32.s8.s8.s32 {%r14250, %r14251, %r14252, %r14253, %r14254, %r14255, %r14256, %r14257}, {%r1, %r1}, {%r1, %r1}, {%r14242, %r14243, %r14244, %r14245, %r14246, %r14247, %r14248, %r14249};
	bar.warp.sync 	-1;
	wmma.mma.sync.aligned.row.col.m16n16k16.s32.s8.s8.s32 {%r14258, %r14259, %r14260, %r14261, %r14262, %r14263, %r14264, %r14265}, {%r1, %r1}, {%r1, %r1}, {%r14250, %r14251, %r14252, %r14253, %r14254, %r14255, %r14256, %r14257};
	bar.warp.sync 	-1;
	wmma.mma.sync.aligned.row.col.m16n16k16.s32.s8.s8.s32 {%r14266, %r14267, %r14268, %r14269, %r14270, %r14271, %r14272, %r14273}, {%r1, %r1}, {%r1, %r1}, {%r14258, %r14259, %r14260, %r14261, %r14262, %r14263, %r14264, %r14265};
	bar.warp.sync 	-1;
	wmma.mma.sync.aligned.row.col.m16n16k16.s32.s8.s8.s32 {%r14274, %r14275, %r14276, %r14277, %r14278, %r14279, %r14280, %r14281}, {%r1, %r1}, {%r1, %r1}, {%r14266, %r14267, %r14268, %r14269, %r14270, %r14271, %r14272, %r14273};
	bar.warp.sync 	-1;
	wmma.mma.sync.aligned.row.col.m16n16k16.s32.s8.s8.s32 {%r14282, %r14283, %r14284, %r14285, %r14286, %r14287, %r14288, %r14289}, {%r1, %r1}, {%r1, %r1}, {%r14274, %r14275, %r14276, %r14277, %r14278, %r14279, %r14280, %r14281};
	bar.warp.sync 	-1;
	wmma.mma.sync.aligned.row.col.m16n16k16.s32.s8.s8.s32 {%r14290, %r14291, %r14292, %r14293, %r14294, %r14295, %r14296, %r14297}, {%r1, %r1}, {%r1, %r1}, {%r14282, %r14283, %r14284, %r14285, %r14286, %r14287, %r14288, %r14289};
	bar.warp.sync 	-1;
	wmma.mma.sync.aligned.row.col.m16n16k16.s32.s8.s8.s32 {%r14298, %r14299, %r14300, %r14301, %r14302, %r14303, %r14304, %r14305}, {%r1, %r1}, {%r1, %r1}, {%r14290, %r14291, %r14292, %r14293, %r14294, %r14295, %r14296, %r14297};
	bar.warp.sync 	-1;
	wmma.mma.sync.aligned.row.col.m16n16k16.s32.s8.s8.s32 {%r14306, %r14307, %r14308, %r14309, %r14310, %r14311, %r14312, %r14313}, {%r1, %r1}, {%r1, %r1}, {%r14298, %r14299, %r14300, %r14301, %r14302, %r14303, %r14304, %r14305};
	bar.warp.sync 	-1;
	wmma.mma.sync.aligned.row.col.m16n16k16.s32.s8.s8.s32 {%r14314, %r14315, %r14316, %r14317, %r14318, %r14319, %r14320, %r14321}, {%r1, %r1}, {%r1, %r1}, {%r14306, %r14307, %r14308, %r14309, %r14310, %r14311, %r14312, %r14313};
	bar.warp.sync 	-1;
	wmma.mma.sync.aligned.row.col.m16n16k16.s32.s8.s8.s32 {%r14322, %r14323, %r14324, %r14325, %r14326, %r14327, %r14328, %r14329}, {%r1, %r1}, {%r1, %r1}, {%r14314, %r14315, %r14316, %r14317, %r14318, %r14319, %r14320, %r14321};
	bar.warp.sync 	-1;
	wmma.mma.sync.aligned.row.col.m16n16k16.s32.s8.s8.s32 {%r14330, %r14331, %r14332, %r14333, %r14334, %r14335, %r14336, %r14337}, {%r1, %r1}, {%r1, %r1}, {%r14322, %r14323, %r14324, %r14325, %r14326, %r14327, %r14328, %r14329};
	bar.warp.sync 	-1;
	wmma.mma.sync.aligned.row.col.m16n16k16.s32.s8.s8.s32 {%r14338, %r14339, %r14340, %r14341, %r14342, %r14343, %r14344, %r14345}, {%r1, %r1}, {%r1, %r1}, {%r14330, %r14331, %r14332, %r14333, %r14334, %r14335, %r14336, %r14337};
	bar.warp.sync 	-1;
	wmma.mma.sync.aligned.row.col.m16n16k16.s32.s8.s8.s32 {%r14346, %r14347, %r14348, %r14349, %r14350, %r14351, %r14352, %r14353}, {%r1, %r1}, {%r1, %r1}, {%r14338, %r14339, %r14340, %r14341, %r14342, %r14343, %r14344, %r14345};
	bar.warp.sync 	-1;
	wmma.mma.sync.aligned.row.col.m16n16k16.s32.s8.s8.s32 {%r14354, %r14355, %r14356, %r14357, %r14358, %r14359, %r14360, %r14361}, {%r1, %r1}, {%r1, %r1}, {%r14346, %r14347, %r14348, %r14349, %r14350, %r14351, %r14352, %r14353};
	bar.warp.sync 	-1;
	wmma.mma.sync.aligned.row.col.m16n16k16.s32.s8.s8.s32 {%r14362, %r14363, %r14364, %r14365, %r14366, %r14367, %r14368, %r14369}, {%r1, %r1}, {%r1, %r1}, {%r14354, %r14355, %r14356, %r14357, %r14358, %r14359, %r14360, %r14361};
	bar.warp.sync 	-1;
	wmma.mma.sync.aligned.row.col.m16n16k16.s32.s8.s8.s32 {%r14370, %r14371, %r14372, %r14373, %r14374, %r14375, %r14376, %r14377}, {%r1, %r1}, {%r1, %r1}, {%r14362, %r14363, %r14364, %r14365, %r14366, %r14367, %r14368, %r14369};
	bar.warp.sync 	-1;
	wmma.mma.sync.aligned.row.col.m16n16k16.s32.s8.s8.s32 {%r14378, %r14379, %r14380, %r14381, %r14382, %r14383, %r14384, %r14385}, {%r1, %r1}, {%r1, %r1}, {%r14370, %r14371, %r14372, %r14373, %r14374, %r14375, %r14376, %r14377};
	bar.warp.sync 	-1;
	wmma.mma.sync.aligned.row.col.m16n16k16.s32.s8.s8.s32 {%r14386, %r14387, %r14388, %r14389, %r14390, %r14391, %r14392, %r14393}, {%r1, %r1}, {%r1, %r1}, {%r14378, %r14379, %r14380, %r14381, %r14382, %r14383, %r14384, %r14385};
	bar.warp.sync 	-1;
	wmma.mma.sync.aligned.row.col.m16n16k16.s32.s8.s8.s32 {%r14394, %r14395, %r14396, %r14397, %r14398, %r14399, %r14400, %r14401}, {%r1, %r1}, {%r1, %r1}, {%r14386, %r14387, %r14388, %r14389, %r14390, %r14391, %r14392, %r14393};
	bar.warp.sync 	-1;
	wmma.mma.sync.aligned.row.col.m16n16k16.s32.s8.s8.s32 {%r14402, %r14403, %r14404, %r14405, %r14406, %r14407, %r14408, %r14409}, {%r1, %r1}, {%r1, %r1}, {%r14394, %r14395, %r14396, %r14397, %r14398, %r14399, %r14400, %r14401};
	bar.warp.sync 	-1;
	wmma.mma.sync.aligned.row.col.m16n16k16.s32.s8.s8.s32 {%r14410, %r14411, %r14412, %r14413, %r14414, %r14415, %r14416, %r14417}, {%r1, %r1}, {%r1, %r1}, {%r14402, %r14403, %r14404, %r14405, %r14406, %r14407, %r14408, %r14409};
	bar.warp.sync 	-1;
	wmma.mma.sync.aligned.row.col.m16n16k16.s32.s8.s8.s32 {%r14418, %r14419, %r14420, %r14421, %r14422, %r14423, %r14424, %r14425}, {%r1, %r1}, {%r1, %r1}, {%r14410, %r14411, %r14412, %r14413, %r14414, %r14415, %r14416, %r14417};
	bar.warp.sync 	-1;
	wmma.mma.sync.aligned.row.col.m16n16k16.s32.s8.s8.s32 {%r14426, %r14427, %r14428, %r14429, %r14430, %r14431, %r14432, %r14433}, {%r1, %r1}, {%r1, %r1}, {%r14418, %r14419, %r14420, %r14421, %r14422, %r14423, %r14424, %r14425};
	bar.warp.sync 	-1;
	wmma.mma.sync.aligned.row.col.m16n16k16.s32.s8.s8.s32 {%r14434, %r14435, %r14436, %r14437, %r14438, %r14439, %r14440, %r14441}, {%r1, %r1}, {%r1, %r1}, {%r14426, %r14427, %r14428, %r14429, %r14430, %r14431, %r14432, %r14433};
	bar.warp.sync 	-1;
	wmma.mma.sync.aligned.row.col.m16n16k16.s32.s8.s8.s32 {%r14442, %r14443, %r14444, %r14445, %r14446, %r14447, %r14448, %r14449}, {%r1, %r1}, {%r1, %r1}, {%r14434, %r14435, %r14436, %r14437, %r14438, %r14439, %r14440, %r14441};
	bar.warp.sync 	-1;
	wmma.mma.sync.aligned.row.col.m16n16k16.s32.s8.s8.s32 {%r14450, %r14451, %r14452, %r14453, %r14454, %r14455, %r14456, %r14457}, {%r1, %r1}, {%r1, %r1}, {%r14442, %r14443, %r14444, %r14445, %r14446, %r14447, %r14448, %r14449};
	bar.warp.sync 	-1;
	wmma.mma.sync.aligned.row.col.m16n16k16.s32.s8.s8.s32 {%r14458, %r14459, %r14460, %r14461, %r14462, %r14463, %r14464, %r14465}, {%r1, %r1}, {%r1, %r1}, {%r14450, %r14451, %r14452, %r14453, %r14454, %r14455, %r14456, %r14457};
	bar.warp.sync 	-1;
	wmma.mma.sync.aligned.row.col.m16n16k16.s32.s8.s8.s32 {%r14466, %r14467, %r14468, %r14469, %r14470, %r14471, %r14472, %r14473}, {%r1, %r1}, {%r1, %r1}, {%r14458, %r14459, %r14460, %r14461, %r14462, %r14463, %r14464, %r14465};
	bar.warp.sync 	-1;
	wmma.mma.sync.aligned.row.col.m16n16k16.s32.s8.s8.s32 {%r14474, %r14475, %r14476, %r14477, %r14478, %r14479, %r14480, %r14481}, {%r1, %r1}, {%r1, %r1}, {%r14466, %r14467, %r14468, %r14469, %r14470, %r14471, %r14472, %r14473};
	bar.warp.sync 	-1;
	wmma.mma.sync.aligned.row.col.m16n16k16.s32.s8.s8.s32 {%r14482, %r14483, %r14484, %r14485, %r14486, %r14487, %r14488, %r14489}, {%r1, %r1}, {%r1, %r1}, {%r14474, %r14475, %r14476, %r14477, %r14478, %r14479, %r14480, %r14481};
	bar.warp.sync 	-1;
	wmma.mma.sync.aligned.row.col.m16n16k16.s32.s8.s8.s32 {%r14490, %r14491, %r14492, %r14493, %r14494, %r14495, %r14496, %r14497}, {%r1, %r1}, {%r1, %r1}, {%r14482, %r14483, %r14484, %r14485, %r14486, %r14487, %r14488, %r14489};
	bar.warp.sync 	-1;
	wmma.mma.sync.aligned.row.col.m16n16k16.s32.s8.s8.s32 {%r14498, %r14499, %r14500, %r14501, %r14502, %r14503, %r14504, %r14505}, {%r1, %r1}, {%r1, %r1}, {%r14490, %r14491, %r14492, %r14493, %r14494, %r14495, %r14496, %r14497};
	bar.warp.sync 	-1;
	wmma.mma.sync.aligned.row.col.m16n16k16.s32.s8.s8.s32 {%r14506, %r14507, %r14508, %r14509, %r14510, %r14511, %r14512, %r14513}, {%r1, %r1}, {%r1, %r1}, {%r14498, %r14499, %r14500, %r14501, %r14502, %r14503, %r14504, %r14505};
	bar.warp.sync 	-1;
	wmma.mma.sync.aligned.row.col.m16n16k16.s32.s8.s8.s32 {%r14514, %r14515, %r14516, %r14517, %r14518, %r14519, %r14520, %r14521}, {%r1, %r1}, {%r1, %r1}, {%r14506, %r14507, %r14508, %r14509, %r14510, %r14511, %r14512, %r14513};
	bar.warp.sync 	-1;
	wmma.mma.sync.aligned.row.col.m16n16k16.s32.s8.s8.s32 {%r14522, %r14523, %r14524, %r14525, %r14526, %r14527, %r14528, %r14529}, {%r1, %r1}, {%r1, %r1}, {%r14514, %r14515, %r14516, %r14517, %r14518, %r14519, %r14520, %r14521};
	bar.warp.sync 	-1;
	wmma.mma.sync.aligned.row.col.m16n16k16.s32.s8.s8.s32 {%r14530, %r14531, %r14532, %r14533, %r14534, %r14535, %r14536, %r14537}, {%r1, %r1}, {%r1, %r1}, {%r14522, %r14523, %r14524, %r14525, %r14526, %r14527, %r14528, %r14529};
	bar.warp.sync 	-1;
	wmma.mma.sync.aligned.row.col.m16n16k16.s32.s8.s8.s32 {%r14538, %r14539, %r14540, %r14541, %r14542, %r14543, %r14544, %r14545}, {%r1, %r1}, {%r1, %r1}, {%r14530, %r14531, %r14532, %r14533, %r14534, %r14535, %r14536, %r14537};
	bar.warp.sync 	-1;
	wmma.mma.sync.aligned.row.col.m16n16k16.s32.s8.s8.s32 {%r14546, %r14547, %r14548, %r14549, %r14550, %r14551, %r14552, %r14553}, {%r1, %r1}, {%r1, %r1}, {%r14538, %r14539, %r14540, %r14541, %r14542, %r14543, %r14544, %r14545};
	bar.warp.sync 	-1;
	wmma.mma.sync.aligned.row.col.m16n16k16.s32.s8.s8.s32 {%r14554, %r14555, %r14556, %r14557, %r14558, %r14559, %r14560, %r14561}, {%r1, %r1}, {%r1, %r1}, {%r14546, %r14547, %r14548, %r14549, %r14550, %r14551, %r14552, %r14553};
	bar.warp.sync 	-1;
	wmma.mma.sync.aligned.row.col.m16n16k16.s32.s8.s8.s32 {%r14562, %r14563, %r14564, %r14565, %r14566, %r14567, %r14568, %r14569}, {%r1, %r1}, {%r1, %r1}, {%r14554, %r14555, %r14556, %r14557, %r14558, %r14559, %r14560, %r14561};
	bar.warp.sync 	-1;
	wmma.mma.sync.aligned.row.col.m16n16k16.s32.s8.s8.s32 {%r14570, %r14571, %r14572, %r14573, %r14574, %r14575, %r14576, %r14577}, {%r1, %r1}, {%r1, %r1}, {%r14562, %r14563, %r14564, %r14565, %r14566, %r14567, %r14568, %r14569};
	bar.warp.sync 	-1;
	wmma.mma.sync.aligned.row.col.m16n16k16.s32.s8.s8.s32 {%r14578, %r14579, %r14580, %r14581, %r14582, %r14583, %r14584, %r14585}, {%r1, %r1}, {%r1, %r1}, {%r14570, %r14571, %r14572, %r14573, %r14574, %r14575, %r14576, %r14577};
	bar.warp.sync 	-1;
	wmma.mma.sync.aligned.row.col.m16n16k16.s32.s8.s8.s32 {%r14586, %r14587, %r14588, %r14589, %r14590, %r14591, %r14592, %r14593}, {%r1, %r1}, {%r1, %r1}, {%r14578, %r14579, %r14580, %r14581, %r14582, %r14583, %r14584, %r14585};
	bar.warp.sync 	-1;
	wmma.mma.sync.aligned.row.col.m16n16k16.s32.s8.s8.s32 {%r14594, %r14595, %r14596, %r14597, %r14598, %r14599, %r14600, %r14601}, {%r1, %r1}, {%r1, %r1}, {%r14586, %r14587, %r14588, %r14589, %r14590, %r14591, %r14592, %r14593};
	bar.warp.sync 	-1;
	wmma.mma.sync.aligned.row.col.m16n16k16.s32.s8.s8.s32 {%r14602, %r14603, %r14604, %r14605, %r14606, %r14607, %r14608, %r14609}, {%r1, %r1}, {%r1, %r1}, {%r14594, %r14595, %r14596, %r14597, %r14598, %r14599, %r14600, %r14601};
	bar.warp.sync 	-1;
	wmma.mma.sync.aligned.row.col.m16n16k16.s32.s8.s8.s32 {%r14610, %r14611, %r14612, %r14613, %r14614, %r14615, %r14616, %r14617}, {%r1, %r1}, {%r1, %r1}, {%r14602, %r14603, %r14604, %r14605, %r14606, %r14607, %r14608, %r14609};
	bar.warp.sync 	-1;
	wmma.mma.sync.aligned.row.col.m16n16k16.s32.s8.s8.s32 {%r14618, %r14619, %r14620, %r14621, %r14622, %r14623, %r14624, %r14625}, {%r1, %r1}, {%r1, %r1}, {%r14610, %r14611, %r14612, %r14613, %r14614, %r14615, %r14616, %r14617};
	bar.warp.sync 	-1;
	wmma.mma.sync.aligned.row.col.m16n16k16.s32.s8.s8.s32 {%r14626, %r14627, %r14628, %r14629, %r14630, %r14631, %r14632, %r14633}, {%r1, %r1}, {%r1, %r1}, {%r14618, %r14619, %r14620, %r14621, %r14622, %r14623, %r14624, %r14625};
	bar.warp.sync 	-1;
	wmma.mma.sync.aligned.row.col.m16n16k16.s32.s8.s8.s32 {%r14634, %r14635, %r14636, %r14637, %r14638, %r14639, %r14640, %r14641}, {%r1, %r1}, {%r1, %r1}, {%r14626, %r14627, %r14628, %r14629, %r14630, %r14631, %r14632, %r14633};
	bar.warp.sync 	-1;
	wmma.mma.sync.aligned.row.col.m16n16k16.s32.s8.s8.s32 {%r14642, %r14643, %r14644, %r14645, %r14646, %r14647, %r14648, %r14649}, {%r1, %r1}, {%r1, %r1}, {%r14634, %r14635, %r14636, %r14637, %r14638, %r14639, %r14640, %r14641};
	bar.warp.sync 	-1;
	wmma.mma.sync.aligned.row.col.m16n16k16.s32.s8.s8.s32 {%r14650, %r14651, %r14652, %r14653, %r14654, %r14655, %r14656, %r14657}, {%r1, %r1}, {%r1, %r1}, {%r14642, %r14643, %r14644, %r14645, %r14646, %r14647, %r14648, %r14649};
	bar.warp.sync 	-1;
	wmma.mma.sync.aligned.row.col.m16n16k16.s32.s8.s8.s32 {%r14658, %r14659, %r14660, %r14661, %r14662, %r14663, %r14664, %r14665}, {%r1, %r1}, {%r1, %r1}, {%r14650, %r14651, %r14652, %r14653, %r14654, %r14655, %r14656, %r14657};
	bar.warp.sync 	-1;
	wmma.mma.sync.aligned.row.col.m16n16k16.s32.s8.s8.s32 {%r14666, %r14667, %r14668, %r14669, %r14670, %r14671, %r14672, %r14673}, {%r1, %r1}, {%r1, %r1}, {%r14658, %r14659, %r14660, %r14661, %r14662, %r14663, %r14664, %r14665};
	bar.warp.sync 	-1;
	wmma.mma.sync.aligned.row.col.m16n16k16.s32.s8.s8.s32 {%r14674, %r14675, %r14676, %r14677, %r14678, %r14679, %r14680, %r14681}, {%r1, %r1}, {%r1, %r1}, {%r14666, %r14667, %r14668, %r14669, %r14670, %r14671, %r14672, %r14673};
	bar.warp.sync 	-1;
	wmma.mma.sync.aligned.row.col.m16n16k16.s32.s8.s8.s32 {%r14682, %r14683, %r14684, %r14685, %r14686, %r14687, %r14688, %r14689}, {%r1, %r1}, {%r1, %r1}, {%r14674, %r14675, %r14676, %r14677, %r14678, %r14679, %r14680, %r14681};
	bar.warp.sync 	-1;
	wmma.mma.sync.aligned.row.col.m16n16k16.s32.s8.s8.s32 {%r14690, %r14691, %r14692, %r14693, %r14694, %r14695, %r14696, %r14697}, {%r1, %r1}, {%r1, %r1}, {%r14682, %r14683, %r14684, %r14685, %r14686, %r14687, %r14688, %r14689};
	bar.warp.sync 	-1;
	wmma.mma.sync.aligned.row.col.m16n16k16.s32.s8.s8.s32 {%r14698, %r14699, %r14700, %r14701, %r14702, %r14703, %r14704, %r14705}, {%r1, %r1}, {%r1, %r1}, {%r14690, %r14691, %r14692, %r14693, %r14694, %r14695, %r14696, %r14697};
	bar.warp.sync 	-1;
	wmma.mma.sync.aligned.row.col.m16n16k16.s32.s8.s8.s32 {%r14706, %r14707, %r14708, %r14709, %r14710, %r14711, %r14712, %r14713}, {%r1, %r1}, {%r1, %r1}, {%r14698, %r14699, %r14700, %r14701, %r14702, %r14703, %r14704, %r14705};
	bar.warp.sync 	-1;
	wmma.mma.sync.aligned.row.col.m16n16k16.s32.s8.s8.s32 {%r14714, %r14715, %r14716, %r14717, %r14718, %r14719, %r14720, %r14721}, {%r1, %r1}, {%r1, %r1}, {%r14706, %r14707, %r14708, %r14709, %r14710, %r14711, %r14712, %r14713};
	bar.warp.sync 	-1;
	wmma.mma.sync.aligned.row.col.m16n16k16.s32.s8.s8.s32 {%r14722, %r14723, %r14724, %r14725, %r14726, %r14727, %r14728, %r14729}, {%r1, %r1}, {%r1, %r1}, {%r14714, %r14715, %r14716, %r14717, %r14718, %r14719, %r14720, %r14721};
	bar.warp.sync 	-1;
	wmma.mma.sync.aligned.row.col.m16n16k16.s32.s8.s8.s32 {%r14730, %r14731, %r14732, %r14733, %r14734, %r14735, %r14736, %r14737}, {%r1, %r1}, {%r1, %r1}, {%r14722, %r14723, %r14724, %r14725, %r14726, %r14727, %r14728, %r14729};
	bar.warp.sync 	-1;
	wmma.mma.sync.aligned.row.col.m16n16k16.s32.s8.s8.s32 {%r14738, %r14739, %r14740, %r14741, %r14742, %r14743, %r14744, %r14745}, {%r1, %r1}, {%r1, %r1}, {%r14730, %r14731, %r14732, %r14733, %r14734, %r14735, %r14736, %r14737};
	bar.warp.sync 	-1;
	wmma.mma.sync.aligned.row.col.m16n16k16.s32.s8.s8.s32 {%r14746, %r14747, %r14748, %r14749, %r14750, %r14751, %r14752, %r14753}, {%r1, %r1}, {%r1, %r1}, {%r14738, %r14739, %r14740, %r14741, %r14742, %r14743, %r14744, %r14745};
	bar.warp.sync 	-1;
	wmma.mma.sync.aligned.row.col.m16n16k16.s32.s8.s8.s32 {%r14754, %r14755, %r14756, %r14757, %r14758, %r14759, %r14760, %r14761}, {%r1, %r1}, {%r1, %r1}, {%r14746, %r14747, %r14748, %r14749, %r14750, %r14751, %r14752, %r14753};
	bar.warp.sync 	-1;
	wmma.mma.sync.aligned.row.col.m16n16k16.s32.s8.s8.s32 {%r14762, %r14763, %r14764, %r14765, %r14766, %r14767, %r14768, %r14769}, {%r1, %r1}, {%r1, %r1}, {%r14754, %r14755, %r14756, %r14757, %r14758, %r14759, %r14760, %r14761};
	bar.warp.sync 	-1;
	wmma.mma.sync.aligned.row.col.m16n16k16.s32.s8.s8.s32 {%r14770, %r14771, %r14772, %r14773, %r14774, %r14775, %r14776, %r14777}, {%r1, %r1}, {%r1, %r1}, {%r14762, %r14763, %r14764, %r14765, %r14766, %r14767, %r14768, %r14769};
	bar.warp.sync 	-1;
	wmma.mma.sync.aligned.row.col.m16n16k16.s32.s8.s8.s32 {%r14778, %r14779, %r14780, %r14781, %r14782, %r14783, %r14784, %r14785}, {%r1, %r1}, {%r1, %r1}, {%r14770, %r14771, %r14772, %r14773, %r14774, %r14775, %r14776, %r14777};
	bar.warp.sync 	-1;
	wmma.mma.sync.aligned.row.col.m16n16k16.s32.s8.s8.s32 {%r14786, %r14787, %r14788, %r14789, %r14790, %r14791, %r14792, %r14793}, {%r1, %r1}, {%r1, %r1}, {%r14778, %r14779, %r14780, %r14781, %r14782, %r14783, %r14784, %r14785};
	bar.warp.sync 	-1;
	wmma.mma.sync.aligned.row.col.m16n16k16.s32.s8.s8.s32 {%r14794, %r14795, %r14796, %r14797, %r14798, %r14799, %r14800, %r14801}, {%r1, %r1}, {%r1, %r1}, {%r14786, %r14787, %r14788, %r14789, %r14790, %r14791, %r14792, %r14793};
	bar.warp.sync 	-1;
	wmma.mma.sync.aligned.row.col.m16n16k16.s32.s8.s8.s32 {%r14802, %r14803, %r14804, %r14805, %r14806, %r14807, %r14808, %r14809}, {%r1, %r1}, {%r1, %r1}, {%r14794, %r14795, %r14796, %r14797, %r14798, %r14799, %r14800, %r14801};
	bar.warp.sync 	-1;
	wmma.mma.sync.aligned.row.col.m16n16k16.s32.s8.s8.s32 {%r14810, %r14811, %r14812, %r14813, %r14814, %r14815, %r14816, %r14817}, {%r1, %r1}, {%r1, %r1}, {%r14802, %r14803, %r14804, %r14805, %r14806, %r14807, %r14808, %r14809};
	bar.warp.sync 	-1;
	wmma.mma.sync.aligned.row.col.m16n16k16.s32.s8.s8.s32 {%r14818, %r14819, %r14820, %r14821, %r14822, %r14823, %r14824, %r14825}, {%r1, %r1}, {%r1, %r1}, {%r14810, %r14811, %r14812, %r14813, %r14814, %r14815, %r14816, %r14817};
	bar.warp.sync 	-1;
	wmma.mma.sync.aligned.row.col.m16n16k16.s32.s8.s8.s32 {%r14826, %r14827, %r14828, %r14829, %r14830, %r14831, %r14832, %r14833}, {%r1, %r1}, {%r1, %r1}, {%r14818, %r14819, %r14820, %r14821, %r14822, %r14823, %r14824, %r14825};
	bar.warp.sync 	-1;
	wmma.mma.sync.aligned.row.col.m16n16k16.s32.s8.s8.s32 {%r14834, %r14835, %r14836, %r14837, %r14838, %r14839, %r14840, %r14841}, {%r1, %r1}, {%r1, %r1}, {%r14826, %r14827, %r14828, %r14829, %r14830, %r14831, %r14832, %r14833};
	bar.warp.sync 	-1;
	wmma.mma.sync.aligned.row.col.m16n16k16.s32.s8.s8.s32 {%r14842, %r14843, %r14844, %r14845, %r14846, %r14847, %r14848, %r14849}, {%r1, %r1}, {%r1, %r1}, {%r14834, %r14835, %r14836, %r14837, %r14838, %r14839, %r14840, %r14841};
	bar.warp.sync 	-1;
	wmma.mma.sync.aligned.row.col.m16n16k16.s32.s8.s8.s32 {%r14850, %r14851, %r14852, %r14853, %r14854, %r14855, %r14856, %r14857}, {%r1, %r1}, {%r1, %r1}, {%r14842, %r14843, %r14844, %r14845, %r14846, %r14847, %r14848, %r14849};
	bar.warp.sync 	-1;
	wmma.mma.sync.aligned.row.col.m16n16k16.s32.s8.s8.s32 {%r14858, %r14859, %r14860, %r14861, %r14862, %r14863, %r14864, %r14865}, {%r1, %r1}, {%r1, %r1}, {%r14850, %r14851, %r14852, %r14853, %r14854, %r14855, %r14856, %r14857};
	bar.warp.sync 	-1;
	wmma.mma.sync.aligned.row.col.m16n16k16.s32.s8.s8.s32 {%r14866, %r14867, %r14868, %r14869, %r14870, %r14871, %r14872, %r14873}, {%r1, %r1}, {%r1, %r1}, {%r14858, %r14859, %r14860, %r14861, %r14862, %r14863, %r14864, %r14865};
	bar.warp.sync 	-1;
	wmma.mma.sync.aligned.row.col.m16n16k16.s32.s8.s8.s32 {%r14874, %r14875, %r14876, %r14877, %r14878, %r14879, %r14880, %r14881}, {%r1, %r1}, {%r1, %r1}, {%r14866, %r14867, %r14868, %r14869, %r14870, %r14871, %r14872, %r14873};
	bar.warp.sync 	-1;
	wmma.mma.sync.aligned.row.col.m16n16k16.s32.s8.s8.s32 {%r14882, %r14883, %r14884, %r14885, %r14886, %r14887, %r14888, %r14889}, {%r1, %r1}, {%r1, %r1}, {%r14874, %r14875, %r14876, %r14877, %r14878, %r14879, %r14880, %r14881};
	bar.warp.sync 	-1;
	wmma.mma.sync.aligned.row.col.m16n16k16.s32.s8.s8.s32 {%r14890, %r14891, %r14892, %r14893, %r14894, %r14895, %r14896, %r14897}, {%r1, %r1}, {%r1, %r1}, {%r14882, %r14883, %r14884, %r14885, %r14886, %r14887, %r14888, %r14889};
	bar.warp.sync 	-1;
	wmma.mma.sync.aligned.row.col.m16n16k16.s32.s8.s8.s32 {%r14898, %r14899, %r14900, %r14901, %r14902, %r14903, %r14904, %r14905}, {%r1, %r1}, {%r1, %r1}, {%r14890, %r14891, %r14892, %r14893, %r14894, %r14895, %r14896, %r14897};
	bar.warp.sync 	-1;
	wmma.mma.sync.aligned.row.col.m16n16k16.s32.s8.s8.s32 {%r14906, %r14907, %r14908, %r14909, %r14910, %r14911, %r14912, %r14913}, {%r1, %r1}, {%r1, %r1}, {%r14898, %r14899, %r14900, %r14901, %r14902, %r14903, %r14904, %r14905};
	bar.warp.sync 	-1;
	wmma.mma.sync.aligned.row.col.m16n16k16.s32.s8.s8.s32 {%r14914, %r14915, %r14916, %r14917, %r14918, %r14919, %r14920, %r14921}, {%r1, %r1}, {%r1, %r1}, {%r14906, %r14907, %r14908, %r14909, %r14910, %r14911, %r14912, %r14913};
	bar.warp.sync 	-1;
	wmma.mma.sync.aligned.row.col.m16n16k16.s32.s8.s8.s32 {%r14922, %r14923, %r14924, %r14925, %r14926, %r14927, %r14928, %r14929}, {%r1, %r1}, {%r1, %r1}, {%r14914, %r14915, %r14916, %r14917, %r14918, %r14919, %r14920, %r14921};
	bar.warp.sync 	-1;
	wmma.mma.sync.aligned.row.col.m16n16k16.s32.s8.s8.s32 {%r14930, %r14931, %r14932, %r14933, %r14934, %r14935, %r14936, %r14937}, {%r1, %r1}, {%r1, %r1}, {%r14922, %r14923, %r14924, %r14925, %r14926, %r14927, %r14928, %r14929};
	bar.warp.sync 	-1;
	wmma.mma.sync.aligned.row.col.m16n16k16.s32.s8.s8.s32 {%r14938, %r14939, %r14940, %r14941, %r14942, %r14943, %r14944, %r14945}, {%r1, %r1}, {%r1, %r1}, {%r14930, %r14931, %r14932, %r14933, %r14934, %r14935, %r14936, %r14937};
	bar.warp.sync 	-1;
	wmma.mma.sync.aligned.row.col.m16n16k16.s32.s8.s8.s32 {%r14946, %r14947, %r14948, %r14949, %r14950, %r14951, %r14952, %r14953}, {%r1, %r1}, {%r1, %r1}, {%r14938, %r14939, %r14940, %r14941, %r14942, %r14943, %r14944, %r14945};
	bar.warp.sync 	-1;
	wmma.mma.sync.aligned.row.col.m16n16k16.s32.s8.s8.s32 {%r14954, %r14955, %r14956, %r14957, %r14958, %r14959, %r14960, %r14961}, {%r1, %r1}, {%r1, %r1}, {%r14946, %r14947, %r14948, %r14949, %r14950, %r14951, %r14952, %r14953};
	bar.warp.sync 	-1;
	wmma.mma.sync.aligned.row.col.m16n16k16.s32.s8.s8.s32 {%r14962, %r14963, %r14964, %r14965, %r14966, %r14967, %r14968, %r14969}, {%r1, %r1}, {%r1, %r1}, {%r14954, %r14955, %r14956, %r14957, %r14958, %r14959, %r14960, %r14961};
	bar.warp.sync 	-1;
	wmma.mma.sync.aligned.row.col.m16n16k16.s32.s8.s8.s32 {%r14970, %r14971, %r14972, %r14973, %r14974, %r14975, %r14976, %r14977}, {%r1, %r1}, {%r1, %r1}, {%r14962, %r14963, %r14964, %r14965, %r14966, %r14967, %r14968, %r14969};
	bar.warp.sync 	-1;
	wmma.mma.sync.aligned.row.col.m16n16k16.s32.s8.s8.s32 {%r14978, %r14979, %r14980, %r14981, %r14982, %r14983, %r14984, %r14985}, {%r1, %r1}, {%r1, %r1}, {%r14970, %r14971, %r14972, %r14973, %r14974, %r14975, %r14976, %r14977};
	bar.warp.sync 	-1;
	wmma.mma.sync.aligned.row.col.m16n16k16.s32.s8.s8.s32 {%r14986, %r14987, %r14988, %r14989, %r14990, %r14991, %r14992, %r14993}, {%r1, %r1}, {%r1, %r1}, {%r14978, %r14979, %r14980, %r14981, %r14982, %r14983, %r14984, %r14985};
	bar.warp.sync 	-1;
	wmma.mma.sync.aligned.row.col.m16n16k16.s32.s8.s8.s32 {%r14994, %r14995, %r14996, %r14997, %r14998, %r14999, %r15000, %r15001}, {%r1, %r1}, {%r1, %r1}, {%r14986, %r14987, %r14988, %r14989, %r14990, %r14991, %r14992, %r14993};
	bar.warp.sync 	-1;
	wmma.mma.sync.aligned.row.col.m16n16k16.s32.s8.s8.s32 {%r15002, %r15003, %r15004, %r15005, %r15006, %r15007, %r15008, %r15009}, {%r1, %r1}, {%r1, %r1}, {%r14994, %r14995, %r14996, %r14997, %r14998, %r14999, %r15000, %r15001};
	bar.warp.sync 	-1;
	wmma.mma.sync.aligned.row.col.m16n16k16.s32.s8.s8.s32 {%r15010, %r15011, %r15012, %r15013, %r15014, %r15015, %r15016, %r15017}, {%r1, %r1}, {%r1, %r1}, {%r15002, %r15003, %r15004, %r15005, %r15006, %r15007, %r15008, %r15009};
	bar.warp.sync 	-1;
	wmma.mma.sync.aligned.row.col.m16n16k16.s32.s8.s8.s32 {%r15018, %r15019, %r15020, %r15021, %r15022, %r15023, %r15024, %r15025}, {%r1, %r1}, {%r1, %r1}, {%r15010, %r15011, %r15012, %r15013, %r15014, %r15015, %r15016, %r15017};
	bar.warp.sync 	-1;
	wmma.mma.sync.aligned.row.col.m16n16k16.s32.s8.s8.s32 {%r15026, %r15027, %r15028, %r15029, %r15030, %r15031, %r15032, %r15033}, {%r1, %r1}, {%r1, %r1}, {%r15018, %r15019, %r15020, %r15021, %r15022, %r15023, %r15024, %r15025};
	bar.warp.sync 	-1;
	wmma.mma.sync.aligned.row.col.m16n16k16.s32.s8.s8.s32 {%r15034, %r15035, %r15036, %r15037, %r15038, %r15039, %r15040, %r15041}, {%r1, %r1}, {%r1, %r1}, {%r15026, %r15027, %r15028, %r15029, %r15030, %r15031, %r15032, %r15033};
	bar.warp.sync 	-1;
	wmma.mma.sync.aligned.row.col.m16n16k16.s32.s8.s8.s32 {%r15042, %r15043, %r15044, %r15045, %r15046, %r15047, %r15048, %r15049}, {%r1, %r1}, {%r1, %r1}, {%r15034, %r15035, %r15036, %r15037, %r15038, %r15039, %r15040, %r15041};
	bar.warp.sync 	-1;
	wmma.mma.sync.aligned.row.col.m16n16k16.s32.s8.s8.s32 {%r15050, %r15051, %r15052, %r15053, %r15054, %r15055, %r15056, %r15057}, {%r1, %r1}, {%r1, %r1}, {%r15042, %r15043, %r15044, %r15045, %r15046, %r15047, %r15048, %r15049};
	bar.warp.sync 	-1;
	wmma.mma.sync.aligned.row.col.m16n16k16.s32.s8.s8.s32 {%r15058, %r15059, %r15060, %r15061, %r15062, %r15063, %r15064, %r15065}, {%r1, %r1}, {%r1, %r1}, {%r15050, %r15051, %r15052, %r15053, %r15054, %r15055, %r15056, %r15057};
	bar.warp.sync 	-1;
	wmma.mma.sync.aligned.row.col.m16n16k16.s32.s8.s8.s32 {%r15066, %r15067, %r15068, %r15069, %r15070, %r15071, %r15072, %r15073}, {%r1, %r1}, {%r1, %r1}, {%r15058, %r15059, %r15060, %r15061, %r15062, %r15063, %r15064, %r15065};
	bar.warp.sync 	-1;
	wmma.mma.sync.aligned.row.col.m16n16k16.s32.s8.s8.s32 {%r15074, %r15075, %r15076, %r15077, %r15078, %r15079, %r15080, %r15081}, {%r1, %r1}, {%r1, %r1}, {%r15066, %r15067, %r15068, %r15069, %r15070, %r15071, %r15072, %r15073};
	bar.warp.sync 	-1;
	wmma.mma.sync.aligned.row.col.m16n16k16.s32.s8.s8.s32 {%r15082, %r15083, %r15084, %r15085, %r15086, %r15087, %r15088, %r15089}, {%r1, %r1}, {%r1, %r1}, {%r15074, %r15075, %r15076, %r15077, %r15078, %r15079, %r15080, %r15081};
	bar.warp.sync 	-1;
	wmma.mma.sync.aligned.row.col.m16n16k16.s32.s8.s8.s32 {%r15090, %r15091, %r15092, %r15093, %r15094, %r15095, %r15096, %r15097}, {%r1, %r1}, {%r1, %r1}, {%r15082, %r15083, %r15084, %r15085, %r15086, %r15087, %r15088, %r15089};
	bar.warp.sync 	-1;
	wmma.mma.sync.aligned.row.col.m16n16k16.s32.s8.s8.s32 {%r15098, %r15099, %r15100, %r15101, %r15102, %r15103, %r15104, %r15105}, {%r1, %r1}, {%r1, %r1}, {%r15090, %r15091, %r15092, %r15093, %r15094, %r15095, %r15096, %r15097};
	bar.warp.sync 	-1;
	wmma.mma.sync.aligned.row.col.m16n16k16.s32.s8.s8.s32 {%r15106, %r15107, %r15108, %r15109, %r15110, %r15111, %r15112, %r15113}, {%r1, %r1}, {%r1, %r1}, {%r15098, %r15099, %r15100, %r15101, %r15102, %r15103, %r15104, %r15105};
	bar.warp.sync 	-1;
	wmma.mma.sync.aligned.row.col.m16n16k16.s32.s8.s8.s32 {%r15114, %r15115, %r15116, %r15117, %r15118, %r15119, %r15120, %r15121}, {%r1, %r1}, {%r1, %r1}, {%r15106, %r15107, %r15108, %r15109, %r15110, %r15111, %r15112, %r15113};
	bar.warp.sync 	-1;
	wmma.mma.sync.aligned.row.col.m16n16k16.s32.s8.s8.s32 {%r15122, %r15123, %r15124, %r15125, %r15126, %r15127, %r15128, %r15129}, {%r1, %r1}, {%r1, %r1}, {%r15114, %r15115, %r15116, %r15117, %r15118, %r15119, %r15120, %r15121};
	bar.warp.sync 	-1;
	wmma.mma.sync.aligned.row.col.m16n16k16.s32.s8.s8.s32 {%r15130, %r15131, %r15132, %r15133, %r15134, %r15135, %r15136, %r15137}, {%r1, %r1}, {%r1, %r1}, {%r15122, %r15123, %r15124, %r15125, %r15126, %r15127, %r15128, %r15129};
	bar.warp.sync 	-1;
	wmma.mma.sync.aligned.row.col.m16n16k16.s32.s8.s8.s32 {%r15138, %r15139, %r15140, %r15141, %r15142, %r15143, %r15144, %r15145}, {%r1, %r1}, {%r1, %r1}, {%r15130, %r15131, %r15132, %r15133, %r15134, %r15135, %r15136, %r15137};
	bar.warp.sync 	-1;
	wmma.mma.sync.aligned.row.col.m16n16k16.s32.s8.s8.s32 {%r15146, %r15147, %r15148, %r15149, %r15150, %r15151, %r15152, %r15153}, {%r1, %r1}, {%r1, %r1}, {%r15138, %r15139, %r15140, %r15141, %r15142, %r15143, %r15144, %r15145};
	bar.warp.sync 	-1;
	wmma.mma.sync.aligned.row.col.m16n16k16.s32.s8.s8.s32 {%r15154, %r15155, %r15156, %r15157, %r15158, %r15159, %r15160, %r15161}, {%r1, %r1}, {%r1, %r1}, {%r15146, %r15147, %r15148, %r15149, %r15150, %r15151, %r15152, %r15153};
	bar.warp.sync 	-1;
	wmma.mma.sync.aligned.row.col.m16n16k16.s32.s8.s8.s32 {%r15162, %r15163, %r15164, %r15165, %r15166, %r15167, %r15168, %r15169}, {%r1, %r1}, {%r1, %r1}, {%r15154, %r15155, %r15156, %r15157, %r15158, %r15159, %r15160, %r15161};
	bar.warp.sync 	-1;
	wmma.mma.sync.aligned.row.col.m16n16k16.s32.s8.s8.s32 {%r15170, %r15171, %r15172, %r15173, %r15174, %r15175, %r15176, %r15177}, {%r1, %r1}, {%r1, %r1}, {%r15162, %r15163, %r15164, %r15165, %r15166, %r15167, %r15168, %r15169};
	bar.warp.sync 	-1;
	wmma.mma.sync.aligned.row.col.m16n16k16.s32.s8.s8.s32 {%r15178, %r15179, %r15180, %r15181, %r15182, %r15183, %r15184, %r15185}, {%r1, %r1}, {%r1, %r1}, {%r15170, %r15171, %r15172, %r15173, %r15174, %r15175, %r15176, %r15177};
	bar.warp.sync 	-1;
	wmma.mma.sync.aligned.row.col.m16n16k16.s32.s8.s8.s32 {%r15186, %r15187, %r15188, %r15189, %r15190, %r15191, %r15192, %r15193}, {%r1, %r1}, {%r1, %r1}, {%r15178, %r15179, %r15180, %r15181, %r15182, %r15183, %r15184, %r15185};
	bar.warp.sync 	-1;
	wmma.mma.sync.aligned.row.col.m16n16k16.s32.s8.s8.s32 {%r15194, %r15195, %r15196, %r15197, %r15198, %r15199, %r15200, %r15201}, {%r1, %r1}, {%r1, %r1}, {%r15186, %r15187, %r15188, %r15189, %r15190, %r15191, %r15192, %r15193};
	bar.warp.sync 	-1;
	wmma.mma.sync.aligned.row.col.m16n16k16.s32.s8.s8.s32 {%r15202, %r15203, %r15204, %r15205, %r15206, %r15207, %r15208, %r15209}, {%r1, %r1}, {%r1, %r1}, {%r15194, %r15195, %r15196, %r15197, %r15198, %r15199, %r15200, %r15201};
	bar.warp.sync 	-1;
	wmma.mma.sync.aligned.row.col.m16n16k16.s32.s8.s8.s32 {%r15210, %r15211, %r15212, %r15213, %r15214, %r15215, %r15216, %r15217}, {%r1, %r1}, {%r1, %r1}, {%r15202, %r15203, %r15204, %r15205, %r15206, %r15207, %r15208, %r15209};
	bar.warp.sync 	-1;
	wmma.mma.sync.aligned.row.col.m16n16k16.s32.s8.s8.s32 {%r15218, %r15219, %r15220, %r15221, %r15222, %r15223, %r15224, %r15225}, {%r1, %r1}, {%r1, %r1}, {%r15210, %r15211, %r15212, %r15213, %r15214, %r15215, %r15216, %r15217};
	bar.warp.sync 	-1;
	wmma.mma.sync.aligned.row.col.m16n16k16.s32.s8.s8.s32 {%r15226, %r15227, %r15228, %r15229, %r15230, %r15231, %r15232, %r15233}, {%r1, %r1}, {%r1, %r1}, {%r15218, %r15219, %r15220, %r15221, %r15222, %r15223, %r15224, %r15225};
	bar.warp.sync 	-1;
	wmma.mma.sync.aligned.row.col.m16n16k16.s32.s8.s8.s32 {%r15234, %r15235, %r15236, %r15237, %r15238, %r15239, %r15240, %r15241}, {%r1, %r1}, {%r1, %r1}, {%r15226, %r15227, %r15228, %r15229, %r15230, %r15231, %r15232, %r15233};
	bar.warp.sync 	-1;
	wmma.mma.sync.aligned.row.col.m16n16k16.s32.s8.s8.s32 {%r15242, %r15243, %r15244, %r15245, %r15246, %r15247, %r15248, %r15249}, {%r1, %r1}, {%r1, %r1}, {%r15234, %r15235, %r15236, %r15237, %r15238, %r15239, %r15240, %r15241};
	bar.warp.sync 	-1;
	wmma.mma.sync.aligned.row.col.m16n16k16.s32.s8.s8.s32 {%r15250, %r15251, %r15252, %r15253, %r15254, %r15255, %r15256, %r15257}, {%r1, %r1}, {%r1, %r1}, {%r15242, %r15243, %r15244, %r15245, %r15246, %r15247, %r15248, %r15249};
	bar.warp.sync 	-1;
	wmma.mma.sync.aligned.row.col.m16n16k16.s32.s8.s8.s32 {%r15258, %r15259, %r15260, %r15261, %r15262, %r15263, %r15264, %r15265}, {%r1, %r1}, {%r1, %r1}, {%r15250, %r15251, %r15252, %r15253, %r15254, %r15255, %r15256, %r15257};
	bar.warp.sync 	-1;
	wmma.mma.sync.aligned.row.col.m16n16k16.s32.s8.s8.s32 {%r15266, %r15267, %r15268, %r15269, %r15270, %r15271, %r15272, %r15273}, {%r1, %r1}, {%r1, %r1}, {%r15258, %r15259, %r15260, %r15261, %r15262, %r15263, %r15264, %r15265};
	bar.warp.sync 	-1;
	wmma.mma.sync.aligned.row.col.m16n16k16.s32.s8.s8.s32 {%r15274, %r15275, %r15276, %r15277, %r15278, %r15279, %r15280, %r15281}, {%r1, %r1}, {%r1, %r1}, {%r15266, %r15267, %r15268, %r15269, %r15270, %r15271, %r15272, %r15273};
	bar.warp.sync 	-1;
	wmma.mma.sync.aligned.row.col.m16n16k16.s32.s8.s8.s32 {%r15282, %r15283, %r15284, %r15285, %r15286, %r15287, %r15288, %r15289}, {%r1, %r1}, {%r1, %r1}, {%r15274, %r15275, %r15276, %r15277, %r15278, %r15279, %r15280, %r15281};
	bar.warp.sync 	-1;
	wmma.mma.sync.aligned.row.col.m16n16k16.s32.s8.s8.s32 {%r15290, %r15291, %r15292, %r15293, %r15294, %r15295, %r15296, %r15297}, {%r1, %r1}, {%r1, %r1}, {%r15282, %r15283, %r15284, %r15285, %r15286, %r15287, %r15288, %r15289};
	bar.warp.sync 	-1;
	wmma.mma.sync.aligned.row.col.m16n16k16.s32.s8.s8.s32 {%r15298, %r15299, %r15300, %r15301, %r15302, %r15303, %r15304, %r15305}, {%r1, %r1}, {%r1, %r1}, {%r15290, %r15291, %r15292, %r15293, %r15294, %r15295, %r15296, %r15297};
	bar.warp.sync 	-1;
	wmma.mma.sync.aligned.row.col.m16n16k16.s32.s8.s8.s32 {%r15306, %r15307, %r15308, %r15309, %r15310, %r15311, %r15312, %r15313}, {%r1, %r1}, {%r1, %r1}, {%r15298, %r15299, %r15300, %r15301, %r15302, %r15303, %r15304, %r15305};
	bar.warp.sync 	-1;
	wmma.mma.sync.aligned.row.col.m16n16k16.s32.s8.s8.s32 {%r15314, %r15315, %r15316, %r15317, %r15318, %r15319, %r15320, %r15321}, {%r1, %r1}, {%r1, %r1}, {%r15306, %r15307, %r15308, %r15309, %r15310, %r15311, %r15312, %r15313};
	bar.warp.sync 	-1;
	wmma.mma.sync.aligned.row.col.m16n16k16.s32.s8.s8.s32 {%r15322, %r15323, %r15324, %r15325, %r15326, %r15327, %r15328, %r15329}, {%r1, %r1}, {%r1, %r1}, {%r15314, %r15315, %r15316, %r15317, %r15318, %r15319, %r15320, %r15321};
	bar.warp.sync 	-1;
	wmma.mma.sync.aligned.row.col.m16n16k16.s32.s8.s8.s32 {%r15330, %r15331, %r15332, %r15333, %r15334, %r15335, %r15336, %r15337}, {%r1, %r1}, {%r1, %r1}, {%r15322, %r15323, %r15324, %r15325, %r15326, %r15327, %r15328, %r15329};
	bar.warp.sync 	-1;
	wmma.mma.sync.aligned.row.col.m16n16k16.s32.s8.s8.s32 {%r15338, %r15339, %r15340, %r15341, %r15342, %r15343, %r15344, %r15345}, {%r1, %r1}, {%r1, %r1}, {%r15330, %r15331, %r15332, %r15333, %r15334, %r15335, %r15336, %r15337};
	bar.warp.sync 	-1;
	wmma.mma.sync.aligned.row.col.m16n16k16.s32.s8.s8.s32 {%r15346, %r15347, %r15348, %r15349, %r15350, %r15351, %r15352, %r15353}, {%r1, %r1}, {%r1, %r1}, {%r15338, %r15339, %r15340, %r15341, %r15342, %r15343, %r15344, %r15345};
	bar.warp.sync 	-1;
	wmma.mma.sync.aligned.row.col.m16n16k16.s32.s8.s8.s32 {%r15354, %r15355, %r15356, %r15357, %r15358, %r15359, %r15360, %r15361}, {%r1, %r1}, {%r1, %r1}, {%r15346, %r15347, %r15348, %r15349, %r15350, %r15351, %r15352, %r15353};
	bar.warp.sync 	-1;
	wmma.mma.sync.aligned.row.col.m16n16k16.s32.s8.s8.s32 {%r15362, %r15363, %r15364, %r15365, %r15366, %r15367, %r15368, %r15369}, {%r1, %r1}, {%r1, %r1}, {%r15354, %r15355, %r15356, %r15357, %r15358, %r15359, %r15360, %r15361};
	bar.warp.sync 	-1;
	wmma.mma.sync.aligned.row.col.m16n16k16.s32.s8.s8.s32 {%r15370, %r15371, %r15372, %r15373, %r15374, %r15375, %r15376, %r15377}, {%r1, %r1}, {%r1, %r1}, {%r15362, %r15363, %r15364, %r15365, %r15366, %r15367, %r15368, %r15369};
	bar.warp.sync 	-1;
	wmma.mma.sync.aligned.row.col.m16n16k16.s32.s8.s8.s32 {%r15378, %r15379, %r15380, %r15381, %r15382, %r15383, %r15384, %r15385}, {%r1, %r1}, {%r1, %r1}, {%r15370, %r15371, %r15372, %r15373, %r15374, %r15375, %r15376, %r15377};
	bar.warp.sync 	-1;
	wmma.mma.sync.aligned.row.col.m16n16k16.s32.s8.s8.s32 {%r15386, %r15387, %r15388, %r15389, %r15390, %r15391, %r15392, %r15393}, {%r1, %r1}, {%r1, %r1}, {%r15378, %r15379, %r15380, %r15381, %r15382, %r15383, %r15384, %r15385};
	bar.warp.sync 	-1;
	wmma.mma.sync.aligned.row.col.m16n16k16.s32.s8.s8.s32 {%r15394, %r15395, %r15396, %r15397, %r15398, %r15399, %r15400, %r15401}, {%r1, %r1}, {%r1, %r1}, {%r15386, %r15387, %r15388, %r15389, %r15390, %r15391, %r15392, %r15393};
	bar.warp.sync 	-1;
	wmma.mma.sync.aligned.row.col.m16n16k16.s32.s8.s8.s32 {%r15402, %r15403, %r15404, %r15405, %r15406, %r15407, %r15408, %r15409}, {%r1, %r1}, {%r1, %r1}, {%r15394, %r15395, %r15396, %r15397, %r15398, %r15399, %r15400, %r15401};
	bar.warp.sync 	-1;
	wmma.mma.sync.aligned.row.col.m16n16k16.s32.s8.s8.s32 {%r15410, %r15411, %r15412, %r15413, %r15414, %r15415, %r15416, %r15417}, {%r1, %r1}, {%r1, %r1}, {%r15402, %r15403, %r15404, %r15405, %r15406, %r15407, %r15408, %r15409};
	bar.warp.sync 	-1;
	wmma.mma.sync.aligned.row.col.m16n16k16.s32.s8.s8.s32 {%r15418, %r15419, %r15420, %r15421, %r15422, %r15423, %r15424, %r15425}, {%r1, %r1}, {%r1, %r1}, {%r15410, %r15411, %r15412, %r15413, %r15414, %r15415, %r15416, %r15417};
	bar.warp.sync 	-1;
	wmma.mma.sync.aligned.row.col.m16n16k16.s32.s8.s8.s32 {%r15426, %r15427, %r15428, %r15429, %r15430, %r15431, %r15432, %r15433}, {%r1, %r1}, {%r1, %r1}, {%r15418, %r15419, %r15420, %r15421, %r15422, %r15423, %r15424, %r15425};
	bar.warp.sync 	-1;
	wmma.mma.sync.aligned.row.col.m16n16k16.s32.s8.s8.s32 {%r15434, %r15435, %r15436, %r15437, %r15438, %r15439, %r15440, %r15441}, {%r1, %r1}, {%r1, %r1}, {%r15426, %r15427, %r15428, %r15429, %r15430, %r15431, %r15432, %r15433};
	bar.warp.sync 	-1;
	wmma.mma.sync.aligned.row.col.m16n16k16.s32.s8.s8.s32 {%r15442, %r15443, %r15444, %r15445, %r15446, %r15447, %r15448, %r15449}, {%r1, %r1}, {%r1, %r1}, {%r15434, %r15435, %r15436, %r15437, %r15438, %r15439, %r15440, %r15441};
	bar.warp.sync 	-1;
	wmma.mma.sync.aligned.row.col.m16n16k16.s32.s8.s8.s32 {%r15450, %r15451, %r15452, %r15453, %r15454, %r15455, %r15456, %r15457}, {%r1, %r1}, {%r1, %r1}, {%r15442, %r15443, %r15444, %r15445, %r15446, %r15447, %r15448, %r15449};
	bar.warp.sync 	-1;
	wmma.mma.sync.aligned.row.col.m16n16k16.s32.s8.s8.s32 {%r15458, %r15459, %r15460, %r15461, %r15462, %r15463, %r15464, %r15465}, {%r1, %r1}, {%r1, %r1}, {%r15450, %r15451, %r15452, %r15453, %r15454, %r15455, %r15456, %r15457};
	bar.warp.sync 	-1;
	wmma.mma.sync.aligned.row.col.m16n16k16.s32.s8.s8.s32 {%r15466, %r15467, %r15468, %r15469, %r15470, %r15471, %r15472, %r15473}, {%r1, %r1}, {%r1, %r1}, {%r15458, %r15459, %r15460, %r15461, %r15462, %r15463, %r15464, %r15465};
	bar.warp.sync 	-1;
	wmma.mma.sync.aligned.row.col.m16n16k16.s32.s8.s8.s32 {%r15474, %r15475, %r15476, %r15477, %r15478, %r15479, %r15480, %r15481}, {%r1, %r1}, {%r1, %r1}, {%r15466, %r15467, %r15468, %r15469, %r15470, %r15471, %r15472, %r15473};
	bar.warp.sync 	-1;
	wmma.mma.sync.aligned.row.col.m16n16k16.s32.s8.s8.s32 {%r15482, %r15483, %r15484, %r15485, %r15486, %r15487, %r15488, %r15489}, {%r1, %r1}, {%r1, %r1}, {%r15474, %r15475, %r15476, %r15477, %r15478, %r15479, %r15480, %r15481};
	bar.warp.sync 	-1;
	wmma.mma.sync.aligned.row.col.m16n16k16.s32.s8.s8.s32 {%r15490, %r15491, %r15492, %r15493, %r15494, %r15495, %r15496, %r15497}, {%r1, %r1}, {%r1, %r1}, {%r15482, %r15483, %r15484, %r15485, %r15486, %r15487, %r15488, %r15489};
	bar.warp.sync 	-1;
	wmma.mma.sync.aligned.row.col.m16n16k16.s32.s8.s8.s32 {%r15498, %r15499, %r15500, %r15501, %r15502, %r15503, %r15504, %r15505}, {%r1, %r1}, {%r1, %r1}, {%r15490, %r15491, %r15492, %r15493, %r15494, %r15495, %r15496, %r15497};
	bar.warp.sync 	-1;
	wmma.mma.sync.aligned.row.col.m16n16k16.s32.s8.s8.s32 {%r15506, %r15507, %r15508, %r15509, %r15510, %r15511, %r15512, %r15513}, {%r1, %r1}, {%r1, %r1}, {%r15498, %r15499, %r15500, %r15501, %r15502, %r15503, %r15504, %r15505};
	bar.warp.sync 	-1;
	wmma.mma.sync.aligned.row.col.m16n16k16.s32.s8.s8.s32 {%r15514, %r15515, %r15516, %r15517, %r15518, %r15519, %r15520, %r15521}, {%r1, %r1}, {%r1, %r1}, {%r15506, %r15507, %r15508, %r15509, %r15510, %r15511, %r15512, %r15513};
	bar.warp.sync 	-1;
	wmma.mma.sync.aligned.row.col.m16n16k16.s32.s8.s8.s32 {%r15522, %r15523, %r15524, %r15525, %r15526, %r15527, %r15528, %r15529}, {%r1, %r1}, {%r1, %r1}, {%r15514, %r15515, %r15516, %r15517, %r15518, %r15519, %r15520, %r15521};
	bar.warp.sync 	-1;
	wmma.mma.sync.aligned.row.col.m16n16k16.s32.s8.s8.s32 {%r15530, %r15531, %r15532, %r15533, %r15534, %r15535, %r15536, %r15537}, {%r1, %r1}, {%r1, %r1}, {%r15522, %r15523, %r15524, %r15525, %r15526, %r15527, %r15528, %r15529};
	bar.warp.sync 	-1;
	wmma.mma.sync.aligned.row.col.m16n16k16.s32.s8.s8.s32 {%r15538, %r15539, %r15540, %r15541, %r15542, %r15543, %r15544, %r15545}, {%r1, %r1}, {%r1, %r1}, {%r15530, %r15531, %r15532, %r15533, %r15534, %r15535, %r15536, %r15537};
	bar.warp.sync 	-1;
	wmma.mma.sync.aligned.row.col.m16n16k16.s32.s8.s8.s32 {%r15546, %r15547, %r15548, %r15549, %r15550, %r15551, %r15552, %r15553}, {%r1, %r1}, {%r1, %r1}, {%r15538, %r15539, %r15540, %r15541, %r15542, %r15543, %r15544, %r15545};
	bar.warp.sync 	-1;
	wmma.mma.sync.aligned.row.col.m16n16k16.s32.s8.s8.s32 {%r15554, %r15555, %r15556, %r15557, %r15558, %r15559, %r15560, %r15561}, {%r1, %r1}, {%r1, %r1}, {%r15546, %r15547, %r15548, %r15549, %r15550, %r15551, %r15552, %r15553};
	bar.warp.sync 	-1;
	wmma.mma.sync.aligned.row.col.m16n16k16.s32.s8.s8.s32 {%r15562, %r15563, %r15564, %r15565, %r15566, %r15567, %r15568, %r15569}, {%r1, %r1}, {%r1, %r1}, {%r15554, %r15555, %r15556, %r15557, %r15558, %r15559, %r15560, %r15561};
	bar.warp.sync 	-1;
	wmma.mma.sync.aligned.row.col.m16n16k16.s32.s8.s8.s32 {%r15570, %r15571, %r15572, %r15573, %r15574, %r15575, %r15576, %r15577}, {%r1, %r1}, {%r1, %r1}, {%r15562, %r15563, %r15564, %r15565, %r15566, %r15567, %r15568, %r15569};
	bar.warp.sync 	-1;
	wmma.mma.sync.aligned.row.col.m16n16k16.s32.s8.s8.s32 {%r15578, %r15579, %r15580, %r15581, %r15582, %r15583, %r15584, %r15585}, {%r1, %r1}, {%r1, %r1}, {%r15570, %r15571, %r15572, %r15573, %r15574, %r15575, %r15576, %r15577};
	bar.warp.sync 	-1;
	wmma.mma.sync.aligned.row.col.m16n16k16.s32.s8.s8.s32 {%r15586, %r15587, %r15588, %r15589, %r15590, %r15591, %r15592, %r15593}, {%r1, %r1}, {%r1, %r1}, {%r15578, %r15579, %r15580, %r15581, %r15582, %r15583, %r15584, %r15585};
	bar.warp.sync 	-1;
	wmma.mma.sync.aligned.row.col.m16n16k16.s32.s8.s8.s32 {%r15594, %r15595, %r15596, %r15597, %r15598, %r15599, %r15600, %r15601}, {%r1, %r1}, {%r1, %r1}, {%r15586, %r15587, %r15588, %r15589, %r15590, %r15591, %r15592, %r15593};
	bar.warp.sync 	-1;
	wmma.mma.sync.aligned.row.col.m16n16k16.s32.s8.s8.s32 {%r15602, %r15603, %r15604, %r15605, %r15606, %r15607, %r15608, %r15609}, {%r1, %r1}, {%r1, %r1}, {%r15594, %r15595, %r15596, %r15597, %r15598, %r15599, %r15600, %r15601};
	bar.warp.sync 	-1;
	wmma.mma.sync.aligned.row.col.m16n16k16.s32.s8.s8.s32 {%r15610, %r15611, %r15612, %r15613, %r15614, %r15615, %r15616, %r15617}, {%r1, %r1}, {%r1, %r1}, {%r15602, %r15603, %r15604, %r15605, %r15606, %r15607, %r15608, %r15609};
	bar.warp.sync 	-1;
	wmma.mma.sync.aligned.row.col.m16n16k16.s32.s8.s8.s32 {%r15618, %r15619, %r15620, %r15621, %r15622, %r15623, %r15624, %r15625}, {%r1, %r1}, {%r1, %r1}, {%r15610, %r15611, %r15612, %r15613, %r15614, %r15615, %r15616, %r15617};
	bar.warp.sync 	-1;
	wmma.mma.sync.aligned.row.col.m16n16k16.s32.s8.s8.s32 {%r15626, %r15627, %r15628, %r15629, %r15630, %r15631, %r15632, %r15633}, {%r1, %r1}, {%r1, %r1}, {%r15618, %r15619, %r15620, %r15621, %r15622, %r15623, %r15624, %r15625};
	bar.warp.sync 	-1;
	wmma.mma.sync.aligned.row.col.m16n16k16.s32.s8.s8.s32 {%r15634, %r15635, %r15636, %r15637, %r15638, %r15639, %r15640, %r15641}, {%r1, %r1}, {%r1, %r1}, {%r15626, %r15627, %r15628, %r15629, %r15630, %r15631, %r15632, %r15633};
	bar.warp.sync 	-1;
	wmma.mma.sync.aligned.row.col.m16n16k16.s32.s8.s8.s32 {%r15642, %r15643, %r15644, %r15645, %r15646, %r15647, %r15648, %r15649}, {%r1, %r1}, {%r1, %r1}, {%r15634, %r15635, %r15636, %r15637, %r15638, %r15639, %r15640, %r15641};
	bar.warp.sync 	-1;
	wmma.mma.sync.aligned.row.col.m16n16k16.s32.s8.s8.s32 {%r15650, %r15651, %r15652, %r15653, %r15654, %r15655, %r15656, %r15657}, {%r1, %r1}, {%r1, %r1}, {%r15642, %r15643, %r15644, %r15645, %r15646, %r15647, %r15648, %r15649};
	bar.warp.sync 	-1;
	wmma.mma.sync.aligned.row.col.m16n16k16.s32.s8.s8.s32 {%r15658, %r15659, %r15660, %r15661, %r15662, %r15663, %r15664, %r15665}, {%r1, %r1}, {%r1, %r1}, {%r15650, %r15651, %r15652, %r15653, %r15654, %r15655, %r15656, %r15657};
	bar.warp.sync 	-1;
	wmma.mma.sync.aligned.row.col.m16n16k16.s32.s8.s8.s32 {%r15666, %r15667, %r15668, %r15669, %r15670, %r15671, %r15672, %r15673}, {%r1, %r1}, {%r1, %r1}, {%r15658, %r15659, %r15660, %r15661, %r15662, %r15663, %r15664, %r15665};
	bar.warp.sync 	-1;
	wmma.mma.sync.aligned.row.col.m16n16k16.s32.s8.s8.s32 {%r15674, %r15675, %r15676, %r15677, %r15678, %r15679, %r15680, %r15681}, {%r1, %r1}, {%r1, %r1}, {%r15666, %r15667, %r15668, %r15669, %r15670, %r15671, %r15672, %r15673};
	bar.warp.sync 	-1;
	wmma.mma.sync.aligned.row.col.m16n16k16.s32.s8.s8.s32 {%r15682, %r15683, %r15684, %r15685, %r15686, %r15687, %r15688, %r15689}, {%r1, %r1}, {%r1, %r1}, {%r15674, %r15675, %r15676, %r15677, %r15678, %r15679, %r15680, %r15681};
	bar.warp.sync 	-1;
	wmma.mma.sync.aligned.row.col.m16n16k16.s32.s8.s8.s32 {%r15690, %r15691, %r15692, %r15693, %r15694, %r15695, %r15696, %r15697}, {%r1, %r1}, {%r1, %r1}, {%r15682, %r15683, %r15684, %r15685, %r15686, %r15687, %r15688, %r15689};
	bar.warp.sync 	-1;
	wmma.mma.sync.aligned.row.col.m16n16k16.s32.s8.s8.s32 {%r15698, %r15699, %r15700, %r15701, %r15702, %r15703, %r15704, %r15705}, {%r1, %r1}, {%r1, %r1}, {%r15690, %r15691, %r15692, %r15693, %r15694, %r15695, %r15696, %r15697};
	bar.warp.sync 	-1;
	wmma.mma.sync.aligned.row.col.m16n16k16.s32.s8.s8.s32 {%r15706, %r15707, %r15708, %r15709, %r15710, %r15711, %r15712, %r15713}, {%r1, %r1}, {%r1, %r1}, {%r15698, %r15699, %r15700, %r15701, %r15702, %r15703, %r15704, %r15705};
	bar.warp.sync 	-1;
	wmma.mma.sync.aligned.row.col.m16n16k16.s32.s8.s8.s32 {%r15714, %r15715, %r15716, %r15717, %r15718, %r15719, %r15720, %r15721}, {%r1, %r1}, {%r1, %r1}, {%r15706, %r15707, %r15708, %r15709, %r15710, %r15711, %r15712, %r15713};
	bar.warp.sync 	-1;
	wmma.mma.sync.aligned.row.col.m16n16k16.s32.s8.s8.s32 {%r15722, %r15723, %r15724, %r15725, %r15726, %r15727, %r15728, %r15729}, {%r1, %r1}, {%r1, %r1}, {%r15714, %r15715, %r15716, %r15717, %r15718, %r15719, %r15720, %r15721};
	bar.warp.sync 	-1;
	wmma.mma.sync.aligned.row.col.m16n16k16.s32.s8.s8.s32 {%r15730, %r15731, %r15732, %r15733, %r15734, %r15735, %r15736, %r15737}, {%r1, %r1}, {%r1, %r1}, {%r15722, %r15723, %r15724, %r15725, %r15726, %r15727, %r15728, %r15729};
	bar.warp.sync 	-1;
	wmma.mma.sync.aligned.row.col.m16n16k16.s32.s8.s8.s32 {%r15738, %r15739, %r15740, %r15741, %r15742, %r15743, %r15744, %r15745}, {%r1, %r1}, {%r1, %r1}, {%r15730, %r15731, %r15732, %r15733, %r15734, %r15735, %r15736, %r15737};
	bar.warp.sync 	-1;
	wmma.mma.sync.aligned.row.col.m16n16k16.s32.s8.s8.s32 {%r15746, %r15747, %r15748, %r15749, %r15750, %r15751, %r15752, %r15753}, {%r1, %r1}, {%r1, %r1}, {%r15738, %r15739, %r15740, %r15741, %r15742, %r15743, %r15744, %r15745};
	bar.warp.sync 	-1;
	wmma.mma.sync.aligned.row.col.m16n16k16.s32.s8.s8.s32 {%r15754, %r15755, %r15756, %r15757, %r15758, %r15759, %r15760, %r15761}, {%r1, %r1}, {%r1, %r1}, {%r15746, %r15747, %r15748, %r15749, %r15750, %r15751, %r15752, %r15753};
	bar.warp.sync 	-1;
	wmma.mma.sync.aligned.row.col.m16n16k16.s32.s8.s8.s32 {%r15762, %r15763, %r15764, %r15765, %r15766, %r15767, %r15768, %r15769}, {%r1, %r1}, {%r1, %r1}, {%r15754, %r15755, %r15756, %r15757, %r15758, %r15759, %r15760, %r15761};
	bar.warp.sync 	-1;
	wmma.mma.sync.aligned.row.col.m16n16k16.s32.s8.s8.s32 {%r15770, %r15771, %r15772, %r15773, %r15774, %r15775, %r15776, %r15777}, {%r1, %r1}, {%r1, %r1}, {%r15762, %r15763, %r15764, %r15765, %r15766, %r15767, %r15768, %r15769};
	bar.warp.sync 	-1;
	wmma.mma.sync.aligned.row.col.m16n16k16.s32.s8.s8.s32 {%r15778, %r15779, %r15780, %r15781, %r15782, %r15783, %r15784, %r15785}, {%r1, %r1}, {%r1, %r1}, {%r15770, %r15771, %r15772, %r15773, %r15774, %r15775, %r15776, %r15777};
	bar.warp.sync 	-1;
	wmma.mma.sync.aligned.row.col.m16n16k16.s32.s8.s8.s32 {%r15786, %r15787, %r15788, %r15789, %r15790, %r15791, %r15792, %r15793}, {%r1, %r1}, {%r1, %r1}, {%r15778, %r15779, %r15780, %r15781, %r15782, %r15783, %r15784, %r15785};
	bar.warp.sync 	-1;
	wmma.mma.sync.aligned.row.col.m16n16k16.s32.s8.s8.s32 {%r15794, %r15795, %r15796, %r15797, %r15798, %r15799, %r15800, %r15801}, {%r1, %r1}, {%r1, %r1}, {%r15786, %r15787, %r15788, %r15789, %r15790, %r15791, %r15792, %r15793};
	bar.warp.sync 	-1;
	wmma.mma.sync.aligned.row.col.m16n16k16.s32.s8.s8.s32 {%r15802, %r15803, %r15804, %r15805, %r15806, %r15807, %r15808, %r15809}, {%r1, %r1}, {%r1, %r1}, {%r15794, %r15795, %r15796, %r15797, %r15798, %r15799, %r15800, %r15801};
	bar.warp.sync 	-1;
	wmma.mma.sync.aligned.row.col.m16n16k16.s32.s8.s8.s32 {%r15810, %r15811, %r15812, %r15813, %r15814, %r15815, %r15816, %r15817}, {%r1, %r1}, {%r1, %r1}, {%r15802, %r15803, %r15804, %r15805, %r15806, %r15807, %r15808, %r15809};
	bar.warp.sync 	-1;
	wmma.mma.sync.aligned.row.col.m16n16k16.s32.s8.s8.s32 {%r15818, %r15819, %r15820, %r15821, %r15822, %r15823, %r15824, %r15825}, {%r1, %r1}, {%r1, %r1}, {%r15810, %r15811, %r15812, %r15813, %r15814, %r15815, %r15816, %r15817};
	bar.warp.sync 	-1;
	wmma.mma.sync.aligned.row.col.m16n16k16.s32.s8.s8.s32 {%r15826, %r15827, %r15828, %r15829, %r15830, %r15831, %r15832, %r15833}, {%r1, %r1}, {%r1, %r1}, {%r15818, %r15819, %r15820, %r15821, %r15822, %r15823, %r15824, %r15825};
	bar.warp.sync 	-1;
	wmma.mma.sync.aligned.row.col.m16n16k16.s32.s8.s8.s32 {%r15834, %r15835, %r15836, %r15837, %r15838, %r15839, %r15840, %r15841}, {%r1, %r1}, {%r1, %r1}, {%r15826, %r15827, %r15828, %r15829, %r15830, %r15831, %r15832, %r15833};
	bar.warp.sync 	-1;
	wmma.mma.sync.aligned.row.col.m16n16k16.s32.s8.s8.s32 {%r15842, %r15843, %r15844, %r15845, %r15846, %r15847, %r15848, %r15849}, {%r1, %r1}, {%r1, %r1}, {%r15834, %r15835, %r15836, %r15837, %r15838, %r15839, %r15840, %r15841};
	bar.warp.sync 	-1;
	wmma.mma.sync.aligned.row.col.m16n16k16.s32.s8.s8.s32 {%r15850, %r15851, %r15852, %r15853, %r15854, %r15855, %r15856, %r15857}, {%r1, %r1}, {%r1, %r1}, {%r15842, %r15843, %r15844, %r15845, %r15846, %r15847, %r15848, %r15849};
	bar.warp.sync 	-1;
	wmma.mma.sync.aligned.row.col.m16n16k16.s32.s8.s8.s32 {%r15858, %r15859, %r15860, %r15861, %r15862, %r15863, %r15864, %r15865}, {%r1, %r1}, {%r1, %r1}, {%r15850, %r15851, %r15852, %r15853, %r15854, %r15855, %r15856, %r15857};
	bar.warp.sync 	-1;
	wmma.mma.sync.aligned.row.col.m16n16k16.s32.s8.s8.s32 {%r15866, %r15867, %r15868, %r15869, %r15870, %r15871, %r15872, %r15873}, {%r1, %r1}, {%r1, %r1}, {%r15858, %r15859, %r15860, %r15861, %r15862, %r15863, %r15864, %r15865};
	bar.warp.sync 	-1;
	wmma.mma.sync.aligned.row.col.m16n16k16.s32.s8.s8.s32 {%r15874, %r15875, %r15876, %r15877, %r15878, %r15879, %r15880, %r15881}, {%r1, %r1}, {%r1, %r1}, {%r15866, %r15867, %r15868, %r15869, %r15870, %r15871, %r15872, %r15873};
	bar.warp.sync 	-1;
	wmma.mma.sync.aligned.row.col.m16n16k16.s32.s8.s8.s32 {%r15882, %r15883, %r15884, %r15885, %r15886, %r15887, %r15888, %r15889}, {%r1, %r1}, {%r1, %r1}, {%r15874, %r15875, %r15876, %r15877, %r15878, %r15879, %r15880, %r15881};
	bar.warp.sync 	-1;
	wmma.mma.sync.aligned.row.col.m16n16k16.s32.s8.s8.s32 {%r15890, %r15891, %r15892, %r15893, %r15894, %r15895, %r15896, %r15897}, {%r1, %r1}, {%r1, %r1}, {%r15882, %r15883, %r15884, %r15885, %r15886, %r15887, %r15888, %r15889};
	bar.warp.sync 	-1;
	wmma.mma.sync.aligned.row.col.m16n16k16.s32.s8.s8.s32 {%r15898, %r15899, %r15900, %r15901, %r15902, %r15903, %r15904, %r15905}, {%r1, %r1}, {%r1, %r1}, {%r15890, %r15891, %r15892, %r15893, %r15894, %r15895, %r15896, %r15897};
	bar.warp.sync 	-1;
	wmma.mma.sync.aligned.row.col.m16n16k16.s32.s8.s8.s32 {%r15906, %r15907, %r15908, %r15909, %r15910, %r15911, %r15912, %r15913}, {%r1, %r1}, {%r1, %r1}, {%r15898, %r15899, %r15900, %r15901, %r15902, %r15903, %r15904, %r15905};
	bar.warp.sync 	-1;
	wmma.mma.sync.aligned.row.col.m16n16k16.s32.s8.s8.s32 {%r15914, %r15915, %r15916, %r15917, %r15918, %r15919, %r15920, %r15921}, {%r1, %r1}, {%r1, %r1}, {%r15906, %r15907, %r15908, %r15909, %r15910, %r15911, %r15912, %r15913};
	bar.warp.sync 	-1;
	wmma.mma.sync.aligned.row.col.m16n16k16.s32.s8.s8.s32 {%r15922, %r15923, %r15924, %r15925, %r15926, %r15927, %r15928, %r15929}, {%r1, %r1}, {%r1, %r1}, {%r15914, %r15915, %r15916, %r15917, %r15918, %r15919, %r15920, %r15921};
	bar.warp.sync 	-1;
	wmma.mma.sync.aligned.row.col.m16n16k16.s32.s8.s8.s32 {%r15930, %r15931, %r15932, %r15933, %r15934, %r15935, %r15936, %r15937}, {%r1, %r1}, {%r1, %r1}, {%r15922, %r15923, %r15924, %r15925, %r15926, %r15927, %r15928, %r15929};
	bar.warp.sync 	-1;
	wmma.mma.sync.aligned.row.col.m16n16k16.s32.s8.s8.s32 {%r15938, %r15939, %r15940, %r15941, %r15942, %r15943, %r15944, %r15945}, {%r1, %r1}, {%r1, %r1}, {%r15930, %r15931, %r15932, %r15933, %r15934, %r15935, %r15936, %r15937};
	bar.warp.sync 	-1;
	wmma.mma.sync.aligned.row.col.m16n16k16.s32.s8.s8.s32 {%r15946, %r15947, %r15948, %r15949, %r15950, %r15951, %r15952, %r15953}, {%r1, %r1}, {%r1, %r1}, {%r15938, %r15939, %r15940, %r15941, %r15942, %r15943, %r15944, %r15945};
	bar.warp.sync 	-1;
	wmma.mma.sync.aligned.row.col.m16n16k16.s32.s8.s8.s32 {%r15954, %r15955, %r15956, %r15957, %r15958, %r15959, %r15960, %r15961}, {%r1, %r1}, {%r1, %r1}, {%r15946, %r15947, %r15948, %r15949, %r15950, %r15951, %r15952, %r15953};
	bar.warp.sync 	-1;
	wmma.mma.sync.aligned.row.col.m16n16k16.s32.s8.s8.s32 {%r15962, %r15963, %r15964, %r15965, %r15966, %r15967, %r15968, %r15969}, {%r1, %r1}, {%r1, %r1}, {%r15954, %r15955, %r15956, %r15957, %r15958, %r15959, %r15960, %r15961};
	bar.warp.sync 	-1;
	wmma.mma.sync.aligned.row.col.m16n16k16.s32.s8.s8.s32 {%r15970, %r15971, %r15972, %r15973, %r15974, %r15975, %r15976, %r15977}, {%r1, %r1}, {%r1, %r1}, {%r15962, %r15963, %r15964, %r15965, %r15966, %r15967, %r15968, %r15969};
	bar.warp.sync 	-1;
	wmma.mma.sync.aligned.row.col.m16n16k16.s32.s8.s8.s32 {%r15978, %r15979, %r15980, %r15981, %r15982, %r15983, %r15984, %r15985}, {%r1, %r1}, {%r1, %r1}, {%r15970, %r15971, %r15972, %r15973, %r15974, %r15975, %r15976, %r15977};
	bar.warp.sync 	-1;
	wmma.mma.sync.aligned.row.col.m16n16k16.s32.s8.s8.s32 {%r15986, %r15987, %r15988, %r15989, %r15990, %r15991, %r15992, %r15993}, {%r1, %r1}, {%r1, %r1}, {%r15978, %r15979, %r15980, %r15981, %r15982, %r15983, %r15984, %r15985};
	bar.warp.sync 	-1;
	wmma.mma.sync.aligned.row.col.m16n16k16.s32.s8.s8.s32 {%r15994, %r15995, %r15996, %r15997, %r15998, %r15999, %r16000, %r16001}, {%r1, %r1}, {%r1, %r1}, {%r15986, %r15987, %r15988, %r15989, %r15990, %r15991, %r15992, %r15993};
	bar.warp.sync 	-1;
	wmma.mma.sync.aligned.row.col.m16n16k16.s32.s8.s8.s32 {%r16002, %r16003, %r16004, %r16005, %r16006, %r16007, %r16008, %r16009}, {%r1, %r1}, {%r1, %r1}, {%r15994, %r15995, %r15996, %r15997, %r15998, %r15999, %r16000, %r16001};
	bar.warp.sync 	-1;
	wmma.mma.sync.aligned.row.col.m16n16k16.s32.s8.s8.s32 {%r16010, %r16011, %r16012, %r16013, %r16014, %r16015, %r16016, %r16017}, {%r1, %r1}, {%r1, %r1}, {%r16002, %r16003, %r16004, %r16005, %r16006, %r16007, %r16008, %r16009};
	bar.warp.sync 	-1;
	wmma.mma.sync.aligned.row.col.m16n16k16.s32.s8.s8.s32 {%r16018, %r16019, %r16020, %r16021, %r16022, %r16023, %r16024, %r16025}, {%r1, %r1}, {%r1, %r1}, {%r16010, %r16011, %r16012, %r16013, %r16014, %r16015, %r16016, %r16017};
	bar.warp.sync 	-1;
	wmma.mma.sync.aligned.row.col.m16n16k16.s32.s8.s8.s32 {%r16026, %r16027, %r16028, %r16029, %r16030, %r16031, %r16032, %r16033}, {%r1, %r1}, {%r1, %r1}, {%r16018, %r16019, %r16020, %r16021, %r16022, %r16023, %r16024, %r16025};
	bar.warp.sync 	-1;
	wmma.mma.sync.aligned.row.col.m16n16k16.s32.s8.s8.s32 {%r16034, %r16035, %r16036, %r16037, %r16038, %r16039, %r16040, %r16041}, {%r1, %r1}, {%r1, %r1}, {%r16026, %r16027, %r16028, %r16029, %r16030, %r16031, %r16032, %r16033};
	bar.warp.sync 	-1;
	wmma.mma.sync.aligned.row.col.m16n16k16.s32.s8.s8.s32 {%r16042, %r16043, %r16044, %r16045, %r16046, %r16047, %r16048, %r16049}, {%r1, %r1}, {%r1, %r1}, {%r16034, %r16035, %r16036, %r16037, %r16038, %r16039, %r16040, %r16041};
	bar.warp.sync 	-1;
	wmma.mma.sync.aligned.row.col.m16n16k16.s32.s8.s8.s32 {%r16050, %r16051, %r16052, %r16053, %r16054, %r16055, %r16056, %r16057}, {%r1, %r1}, {%r1, %r1}, {%r16042, %r16043, %r16044, %r16045, %r16046, %r16047, %r16048, %r16049};
	bar.warp.sync 	-1;
	wmma.mma.sync.aligned.row.col.m16n16k16.s32.s8.s8.s32 {%r16058, %r16059, %r16060, %r16061, %r16062, %r16063, %r16064, %r16065}, {%r1, %r1}, {%r1, %r1}, {%r16050, %r16051, %r16052, %r16053, %r16054, %r16055, %r16056, %r16057};
	bar.warp.sync 	-1;
	wmma.mma.sync.aligned.row.col.m16n16k16.s32.s8.s8.s32 {%r16066, %r16067, %r16068, %r16069, %r16070, %r16071, %r16072, %r16073}, {%r1, %r1}, {%r1, %r1}, {%r16058, %r16059, %r16060, %r16061, %r16062, %r16063, %r16064, %r16065};
	bar.warp.sync 	-1;
	wmma.mma.sync.aligned.row.col.m16n16k16.s32.s8.s8.s32 {%r16074, %r16075, %r16076, %r16077, %r16078, %r16079, %r16080, %r16081}, {%r1, %r1}, {%r1, %r1}, {%r16066, %r16067, %r16068, %r16069, %r16070, %r16071, %r16072, %r16073};
	bar.warp.sync 	-1;
	wmma.mma.sync.aligned.row.col.m16n16k16.s32.s8.s8.s32 {%r16082, %r16083, %r16084, %r16085, %r16086, %r16087, %r16088, %r16089}, {%r1, %r1}, {%r1, %r1}, {%r16074, %r16075, %r16076, %r16077, %r16078, %r16079, %r16080, %r16081};
	bar.warp.sync 	-1;
	wmma.mma.sync.aligned.row.col.m16n16k16.s32.s8.s8.s32 {%r16090, %r16091, %r16092, %r16093, %r16094, %r16095, %r16096, %r16097}, {%r1, %r1}, {%r1, %r1}, {%r16082, %r16083, %r16084, %r16085, %r16086, %r16087, %r16088, %r16089};
	bar.warp.sync 	-1;
	wmma.mma.sync.aligned.row.col.m16n16k16.s32.s8.s8.s32 {%r16098, %r16099, %r16100, %r16101, %r16102, %r16103, %r16104, %r16105}, {%r1, %r1}, {%r1, %r1}, {%r16090, %r16091, %r16092, %r16093, %r16094, %r16095, %r16096, %r16097};
	bar.warp.sync 	-1;
	wmma.mma.sync.aligned.row.col.m16n16k16.s32.s8.s8.s32 {%r16106, %r16107, %r16108, %r16109, %r16110, %r16111, %r16112, %r16113}, {%r1, %r1}, {%r1, %r1}, {%r16098, %r16099, %r16100, %r16101, %r16102, %r16103, %r16104, %r16105};
	bar.warp.sync 	-1;
	wmma.mma.sync.aligned.row.col.m16n16k16.s32.s8.s8.s32 {%r16114, %r16115, %r16116, %r16117, %r16118, %r16119, %r16120, %r16121}, {%r1, %r1}, {%r1, %r1}, {%r16106, %r16107, %r16108, %r16109, %r16110, %r16111, %r16112, %r16113};
	bar.warp.sync 	-1;
	wmma.mma.sync.aligned.row.col.m16n16k16.s32.s8.s8.s32 {%r16122, %r16123, %r16124, %r16125, %r16126, %r16127, %r16128, %r16129}, {%r1, %r1}, {%r1, %r1}, {%r16114, %r16115, %r16116, %r16117, %r16118, %r16119, %r16120, %r16121};
	bar.warp.sync 	-1;
	wmma.mma.sync.aligned.row.col.m16n16k16.s32.s8.s8.s32 {%r16130, %r16131, %r16132, %r16133, %r16134, %r16135, %r16136, %r16137}, {%r1, %r1}, {%r1, %r1}, {%r16122, %r16123, %r16124, %r16125, %r16126, %r16127, %r16128, %r16129};
	bar.warp.sync 	-1;
	wmma.mma.sync.aligned.row.col.m16n16k16.s32.s8.s8.s32 {%r16138, %r16139, %r16140, %r16141, %r16142, %r16143, %r16144, %r16145}, {%r1, %r1}, {%r1, %r1}, {%r16130, %r16131, %r16132, %r16133, %r16134, %r16135, %r16136, %r16137};
	bar.warp.sync 	-1;
	wmma.mma.sync.aligned.row.col.m16n16k16.s32.s8.s8.s32 {%r16146, %r16147, %r16148, %r16149, %r16150, %r16151, %r16152, %r16153}, {%r1, %r1}, {%r1, %r1}, {%r16138, %r16139, %r16140, %r16141, %r16142, %r16143, %r16144, %r16145};
	bar.warp.sync 	-1;
	wmma.mma.sync.aligned.row.col.m16n16k16.s32.s8.s8.s32 {%r16154, %r16155, %r16156, %r16157, %r16158, %r16159, %r16160, %r16161}, {%r1, %r1}, {%r1, %r1}, {%r16146, %r16147, %r16148, %r16149, %r16150, %r16151, %r16152, %r16153};
	bar.warp.sync 	-1;
	wmma.mma.sync.aligned.row.col.m16n16k16.s32.s8.s8.s32 {%r16162, %r16163, %r16164, %r16165, %r16166, %r16167, %r16168, %r16169}, {%r1, %r1}, {%r1, %r1}, {%r16154, %r16155, %r16156, %r16157, %r16158, %r16159, %r16160, %r16161};
	bar.warp.sync 	-1;
	wmma.mma.sync.aligned.row.col.m16n16k16.s32.s8.s8.s32 {%r16170, %r16171, %r16172, %r16173, %r16174, %r16175, %r16176, %r16177}, {%r1, %r1}, {%r1, %r1}, {%r16162, %r16163, %r16164, %r16165, %r16166, %r16167, %r16168, %r16169};
	bar.warp.sync 	-1;
	wmma.mma.sync.aligned.row.col.m16n16k16.s32.s8.s8.s32 {%r16178, %r16179, %r16180, %r16181, %r16182, %r16183, %r16184, %r16185}, {%r1, %r1}, {%r1, %r1}, {%r16170, %r16171, %r16172, %r16173, %r16174, %r16175, %r16176, %r16177};
	bar.warp.sync 	-1;
	wmma.mma.sync.aligned.row.col.m16n16k16.s32.s8.s8.s32 {%r16186, %r16187, %r16188, %r16189, %r16190, %r16191, %r16192, %r16193}, {%r1, %r1}, {%r1, %r1}, {%r16178, %r16179, %r16180, %r16181, %r16182, %r16183, %r16184, %r16185};
	bar.warp.sync 	-1;
	wmma.mma.sync.aligned.row.col.m16n16k16.s32.s8.s8.s32 {%r16194, %r16195, %r16196, %r16197, %r16198, %r16199, %r16200, %r16201}, {%r1, %r1}, {%r1, %r1}, {%r16186, %r16187, %r16188, %r16189, %r16190, %r16191, %r16192, %r16193};
	bar.warp.sync 	-1;
	wmma.mma.sync.aligned.row.col.m16n16k16.s32.s8.s8.s32 {%r16202, %r16203, %r16204, %r16205, %r16206, %r16207, %r16208, %r16209}, {%r1, %r1}, {%r1, %r1}, {%r16194, %r16195, %r16196, %r16197, %r16198, %r16199, %r16200, %r16201};
	bar.warp.sync 	-1;
	wmma.mma.sync.aligned.row.col.m16n16k16.s32.s8.s8.s32 {%r16210, %r16211, %r16212, %r16213, %r16214, %r16215, %r16216, %r16217}, {%r1, %r1}, {%r1, %r1}, {%r16202, %r16203, %r16204, %r16205, %r16206, %r16207, %r16208, %r16209};
	bar.warp.sync 	-1;
	wmma.mma.sync.aligned.row.col.m16n16k16.s32.s8.s8.s32 {%r16218, %r16219, %r16220, %r16221, %r16222, %r16223, %r16224, %r16225}, {%r1, %r1}, {%r1, %r1}, {%r16210, %r16211, %r16212, %r16213, %r16214, %r16215, %r16216, %r16217};
	bar.warp.sync 	-1;
	wmma.mma.sync.aligned.row.col.m16n16k16.s32.s8.s8.s32 {%r16226, %r16227, %r16228, %r16229, %r16230, %r16231, %r16232, %r16233}, {%r1, %r1}, {%r1, %r1}, {%r16218, %r16219, %r16220, %r16221, %r16222, %r16223, %r16224, %r16225};
	bar.warp.sync 	-1;
	wmma.mma.sync.aligned.row.col.m16n16k16.s32.s8.s8.s32 {%r16234, %r16235, %r16236, %r16237, %r16238, %r16239, %r16240, %r16241}, {%r1, %r1}, {%r1, %r1}, {%r16226, %r16227, %r16228, %r16229, %r16230, %r16231, %r16232, %r16233};
	bar.warp.sync 	-1;
	wmma.mma.sync.aligned.row.col.m16n16k16.s32.s8.s8.s32 {%r16242, %r16243, %r16244, %r16245, %r16246, %r16247, %r16248, %r16249}, {%r1, %r1}, {%r1, %r1}, {%r16234, %r16235, %r16236, %r16237, %r16238, %r16239, %r16240, %r16241};
	bar.warp.sync 	-1;
	wmma.mma.sync.aligned.row.col.m16n16k16.s32.s8.s8.s32 {%r16250, %r16251, %r16252, %r16253, %r16254, %r16255, %r16256, %r16257}, {%r1, %r1}, {%r1, %r1}, {%r16242, %r16243, %r16244, %r16245, %r16246, %r16247, %r16248, %r16249};
	bar.warp.sync 	-1;
	wmma.mma.sync.aligned.row.col.m16n16k16.s32.s8.s8.s32 {%r16258, %r16259, %r16260, %r16261, %r16262, %r16263, %r16264, %r16265}, {%r1, %r1}, {%r1, %r1}, {%r16250, %r16251, %r16252, %r16253, %r16254, %r16255, %r16256, %r16257};
	bar.warp.sync 	-1;
	wmma.mma.sync.aligned.row.col.m16n16k16.s32.s8.s8.s32 {%r16266, %r16267, %r16268, %r16269, %r16270, %r16271, %r16272, %r16273}, {%r1, %r1}, {%r1, %r1}, {%r16258, %r16259, %r16260, %r16261, %r16262, %r16263, %r16264, %r16265};
	bar.warp.sync 	-1;
	wmma.mma.sync.aligned.row.col.m16n16k16.s32.s8.s8.s32 {%r16274, %r16275, %r16276, %r16277, %r16278, %r16279, %r16280, %r16281}, {%r1, %r1}, {%r1, %r1}, {%r16266, %r16267, %r16268, %r16269, %r16270, %r16271, %r16272, %r16273};
	bar.warp.sync 	-1;
	wmma.mma.sync.aligned.row.col.m16n16k16.s32.s8.s8.s32 {%r16282, %r16283, %r16284, %r16285, %r16286, %r16287, %r16288, %r16289}, {%r1, %r1}, {%r1, %r1}, {%r16274, %r16275, %r16276, %r16277, %r16278, %r16279, %r16280, %r16281};
	bar.warp.sync 	-1;
	wmma.mma.sync.aligned.row.col.m16n16k16.s32.s8.s8.s32 {%r16290, %r16291, %r16292, %r16293, %r16294, %r16295, %r16296, %r16297}, {%r1, %r1}, {%r1, %r1}, {%r16282, %r16283, %r16284, %r16285, %r16286, %r16287, %r16288, %r16289};
	bar.warp.sync 	-1;
	wmma.mma.sync.aligned.row.col.m16n16k16.s32.s8.s8.s32 {%r16298, %r16299, %r16300, %r16301, %r16302, %r16303, %r16304, %r16305}, {%r1, %r1}, {%r1, %r1}, {%r16290, %r16291, %r16292, %r16293, %r16294, %r16295, %r16296, %r16297};
	bar.warp.sync 	-1;
	wmma.mma.sync.aligned.row.col.m16n16k16.s32.s8.s8.s32 {%r16306, %r16307, %r16308, %r16309, %r16310, %r16311, %r16312, %r16313}, {%r1, %r1}, {%r1, %r1}, {%r16298, %r16299, %r16300, %r16301, %r16302, %r16303, %r16304, %r16305};
	bar.warp.sync 	-1;
	wmma.mma.sync.aligned.row.col.m16n16k16.s32.s8.s8.s32 {%r16314, %r16315, %r16316, %r16317, %r16318, %r16319, %r16320, %r16321}, {%r1, %r1}, {%r1, %r1}, {%r16306, %r16307, %r16308, %r16309, %r16310, %r16311, %r16312, %r16313};
	bar.warp.sync 	-1;
	wmma.mma.sync.aligned.row.col.m16n16k16.s32.s8.s8.s32 {%r16322, %r16323, %r16324, %r16325, %r16326, %r16327, %r16328, %r16329}, {%r1, %r1}, {%r1, %r1}, {%r16314, %r16315, %r16316, %r16317, %r16318, %r16319, %r16320, %r16321};
	bar.warp.sync 	-1;
	wmma.mma.sync.aligned.row.col.m16n16k16.s32.s8.s8.s32 {%r16330, %r16331, %r16332, %r16333, %r16334, %r16335, %r16336, %r16337}, {%r1, %r1}, {%r1, %r1}, {%r16322, %r16323, %r16324, %r16325, %r16326, %r16327, %r16328, %r16329};
	bar.warp.sync 	-1;
	wmma.mma.sync.aligned.row.col.m16n16k16.s32.s8.s8.s32 {%r16338, %r16339, %r16340, %r16341, %r16342, %r16343, %r16344, %r16345}, {%r1, %r1}, {%r1, %r1}, {%r16330, %r16331, %r16332, %r16333, %r16334, %r16335, %r16336, %r16337};
	bar.warp.sync 	-1;
	wmma.mma.sync.aligned.row.col.m16n16k16.s32.s8.s8.s32 {%r16346, %r16347, %r16348, %r16349, %r16350, %r16351, %r16352, %r16353}, {%r1, %r1}, {%r1, %r1}, {%r16338, %r16339, %r16340, %r16341, %r16342, %r16343, %r16344, %r16345};
	bar.warp.sync 	-1;
	wmma.mma.sync.aligned.row.col.m16n16k16.s32.s8.s8.s32 {%r16354, %r16355, %r16356, %r16357, %r16358, %r16359, %r16360, %r16361}, {%r1, %r1}, {%r1, %r1}, {%r16346, %r16347, %r16348, %r16349, %r16350, %r16351, %r16352, %r16353};
	bar.warp.sync 	-1;
	wmma.mma.sync.aligned.row.col.m16n16k16.s32.s8.s8.s32 {%r16362, %r16363, %r16364, %r16365, %r16366, %r16367, %r16368, %r16369}, {%r1, %r1}, {%r1, %r1}, {%r16354, %r16355, %r16356, %r16357, %r16358, %r16359, %r16360, %r16361};
	bar.warp.sync 	-1;
	wmma.mma.sync.aligned.row.col.m16n16k16.s32.s8.s8.s32 {%r16370, %r16371, %r16372, %r16373, %r16374, %r16375, %r16376, %r16377}, {%r1, %r1}, {%r1, %r1}, {%r16362, %r16363, %r16364, %r16365, %r16366, %r16367, %r16368, %r16369};
	bar.warp.sync 	-1;
	wmma.mma.sync.aligned.row.col.m16n16k16.s32.s8.s8.s32 {%r16378, %r16379, %r16380, %r16381, %r16382, %r16383, %r16384, %r16385}, {%r1, %r1}, {%r1, %r1}, {%r16370, %r16371, %r16372, %r16373, %r16374, %r16375, %r16376, %r16377};
	bar.warp.sync 	-1;
	wmma.mma.sync.aligned.row.col.m16n16k16.s32.s8.s8.s32 {%r16386, %r16387, %r16388, %r16389, %r16390, %r16391, %r16392, %r16393}, {%r1, %r1}, {%r1, %r1}, {%r16378, %r16379, %r16380, %r16381, %r16382, %r16383, %r16384, %r16385};
	bar.warp.sync 	-1;
	wmma.mma.sync.aligned.row.col.m16n16k16.s32.s8.s8.s32 {%r16394, %r16395, %r16396, %r16397, %r16398, %r16399, %r16400, %r16401}, {%r1, %r1}, {%r1, %r1}, {%r16386, %r16387, %r16388, %r16389, %r16390, %r16391, %r16392, %r16393};
	bar.warp.sync 	-1;
	wmma.mma.sync.aligned.row.col.m16n16k16.s32.s8.s8.s32 {%r16402, %r16403, %r16404, %r16405, %r16406, %r16407, %r16408, %r16409}, {%r1, %r1}, {%r1, %r1}, {%r16394, %r16395, %r16396, %r16397, %r16398, %r16399, %r16400, %r16401};
	bar.warp.sync 	-1;
	wmma.mma.sync.aligned.row.col.m16n16k16.s32.s8.s8.s32 {%r16410, %r16411, %r16412, %r16413, %r16414, %r16415, %r16416, %r16417}, {%r1, %r1}, {%r1, %r1}, {%r16402, %r16403, %r16404, %r16405, %r16406, %r16407, %r16408, %r16409};
	bar.warp.sync 	-1;
	wmma.mma.sync.aligned.row.col.m16n16k16.s32.s8.s8.s32 {%r16418, %r16419, %r16420, %r16421, %r16422, %r16423, %r16424, %r16425}, {%r1, %r1}, {%r1, %r1}, {%r16410, %r16411, %r16412, %r16413, %r16414, %r16415, %r16416, %r16417};
	bar.warp.sync 	-1;
	wmma.mma.sync.aligned.row.col.m16n16k16.s32.s8.s8.s32 {%r16426, %r16427, %r16428, %r16429, %r16430, %r16431, %r16432, %r16433}, {%r1, %r1}, {%r1, %r1}, {%r16418, %r16419, %r16420, %r16421, %r16422, %r16423, %r16424, %r16425};
	bar.warp.sync 	-1;
	wmma.mma.sync.aligned.row.col.m16n16k16.s32.s8.s8.s32 {%r16434, %r16435, %r16436, %r16437, %r16438, %r16439, %r16440, %r16441}, {%r1, %r1}, {%r1, %r1}, {%r16426, %r16427, %r16428, %r16429, %r16430, %r16431, %r16432, %r16433};
	bar.warp.sync 	-1;
	wmma.mma.sync.aligned.row.col.m16n16k16.s32.s8.s8.s32 {%r16442, %r16443, %r16444, %r16445, %r16446, %r16447, %r16448, %r16449}, {%r1, %r1}, {%r1, %r1}, {%r16434, %r16435, %r16436, %r16437, %r16438, %r16439, %r16440, %r16441};
	bar.warp.sync 	-1;
	wmma.mma.sync.aligned.row.col.m16n16k16.s32.s8.s8.s32 {%r16450, %r16451, %r16452, %r16453, %r16454, %r16455, %r16456, %r16457}, {%r1, %r1}, {%r1, %r1}, {%r16442, %r16443, %r16444, %r16445, %r16446, %r16447, %r16448, %r16449};
	bar.warp.sync 	-1;
	wmma.mma.sync.aligned.row.col.m16n16k16.s32.s8.s8.s32 {%r16458, %r16459, %r16460, %r16461, %r16462, %r16463, %r16464, %r16465}, {%r1, %r1}, {%r1, %r1}, {%r16450, %r16451, %r16452, %r16453, %r16454, %r16455, %r16456, %r16457};
	bar.warp.sync 	-1;
	wmma.mma.sync.aligned.row.col.m16n16k16.s32.s8.s8.s32 {%r16466, %r16467, %r16468, %r16469, %r16470, %r16471, %r16472, %r16473}, {%r1, %r1}, {%r1, %r1}, {%r16458, %r16459, %r16460, %r16461, %r16462, %r16463, %r16464, %r16465};
	bar.warp.sync 	-1;
	wmma.mma.sync.aligned.row.col.m16n16k16.s32.s8.s8.s32 {%r16474, %r16475, %r16476, %r16477, %r16478, %r16479, %r16480, %r16481}, {%r1, %r1}, {%r1, %r1}, {%r16466, %r16467, %r16468, %r16469, %r16470, %r16471, %r16472, %r16473};
	bar.warp.sync 	-1;
	wmma.mma.sync.aligned.row.col.m16n16k16.s32.s8.s8.s32 {%r16482, %r16483, %r16484, %r16485, %r16486, %r16487, %r16488, %r16489}, {%r1, %r1}, {%r1, %r1}, {%r16474, %r16475, %r16476, %r16477, %r16478, %r16479, %r16480, %r16481};
	bar.warp.sync 	-1;
	wmma.mma.sync.aligned.row.col.m16n16k16.s32.s8.s8.s32 {%r16490, %r16491, %r16492, %r16493, %r16494, %r16495, %r16496, %r16497}, {%r1, %r1}, {%r1, %r1}, {%r16482, %r16483, %r16484, %r16485, %r16486, %r16487, %r16488, %r16489};
	bar.warp.sync 	-1;
	wmma.mma.sync.aligned.row.col.m16n16k16.s32.s8.s8.s32 {%r16498, %r16499, %r16500, %r16501, %r16502, %r16503, %r16504, %r16505}, {%r1, %r1}, {%r1, %r1}, {%r16490, %r16491, %r16492, %r16493, %r16494, %r16495, %r16496, %r16497};
	bar.warp.sync 	-1;
	wmma.mma.sync.aligned.row.col.m16n16k16.s32.s8.s8.s32 {%r16506, %r16507, %r16508, %r16509, %r16510, %r16511, %r16512, %r16513}, {%r1, %r1}, {%r1, %r1}, {%r16498, %r16499, %r16500, %r16501, %r16502, %r16503, %r16504, %r16505};
	bar.warp.sync 	-1;
	wmma.mma.sync.aligned.row.col.m16n16k16.s32.s8.s8.s32 {%r16514, %r16515, %r16516, %r16517, %r16518, %r16519, %r16520, %r16521}, {%r1, %r1}, {%r1, %r1}, {%r16506, %r16507, %r16508, %r16509, %r16510, %r16511, %r16512, %r16513};
	bar.warp.sync 	-1;
	wmma.mma.sync.aligned.row.col.m16n16k16.s32.s8.s8.s32 {%r16522, %r16523, %r16524, %r16525, %r16526, %r16527, %r16528, %r16529}, {%r1, %r1}, {%r1, %r1}, {%r16514, %r16515, %r16516, %r16517, %r16518, %r16519, %r16520, %r16521};
	bar.warp.sync 	-1;
	wmma.mma.sync.aligned.row.col.m16n16k16.s32.s8.s8.s32 {%r16530, %r16531, %r16532, %r16533, %r16534, %r16535, %r16536, %r16537}, {%r1, %r1}, {%r1, %r1}, {%r16522, %r16523, %r16524, %r16525, %r16526, %r16527, %r16528, %r16529};
	bar.warp.sync 	-1;
	wmma.mma.sync.aligned.row.col.m16n16k16.s32.s8.s8.s32 {%r16538, %r16539, %r16540, %r16541, %r16542, %r16543, %r16544, %r16545}, {%r1, %r1}, {%r1, %r1}, {%r16530, %r16531, %r16532, %r16533, %r16534, %r16535, %r16536, %r16537};
	bar.warp.sync 	-1;
	wmma.mma.sync.aligned.row.col.m16n16k16.s32.s8.s8.s32 {%r16546, %r16547, %r16548, %r16549, %r16550, %r16551, %r16552, %r16553}, {%r1, %r1}, {%r1, %r1}, {%r16538, %r16539, %r16540, %r16541, %r16542, %r16543, %r16544, %r16545};
	bar.warp.sync 	-1;
	wmma.mma.sync.aligned.row.col.m16n16k16.s32.s8.s8.s32 {%r16554, %r16555, %r16556, %r16557, %r16558, %r16559, %r16560, %r16561}, {%r1, %r1}, {%r1, %r1}, {%r16546, %r16547, %r16548, %r16549, %r16550, %r16551, %r16552, %r16553};
	bar.warp.sync 	-1;
	wmma.mma.sync.aligned.row.col.m16n16k16.s32.s8.s8.s32 {%r16562, %r16563, %r16564, %r16565, %r16566, %r16567, %r16568, %r16569}, {%r1, %r1}, {%r1, %r1}, {%r16554, %r16555, %r16556, %r16557, %r16558, %r16559, %r16560, %r16561};
	bar.warp.sync 	-1;
	wmma.mma.sync.aligned.row.col.m16n16k16.s32.s8.s8.s32 {%r16570, %r16571, %r16572, %r16573, %r16574, %r16575, %r16576, %r16577}, {%r1, %r1}, {%r1, %r1}, {%r16562, %r16563, %r16564, %r16565, %r16566, %r16567, %r16568, %r16569};
	bar.warp.sync 	-1;
	wmma.mma.sync.aligned.row.col.m16n16k16.s32.s8.s8.s32 {%r16578, %r16579, %r16580, %r16581, %r16582, %r16583, %r16584, %r16585}, {%r1, %r1}, {%r1, %r1}, {%r16570, %r16571, %r16572, %r16573, %r16574, %r16575, %r16576, %r16577};
	bar.warp.sync 	-1;
	wmma.mma.sync.aligned.row.col.m16n16k16.s32.s8.s8.s32 {%r16586, %r16587, %r16588, %r16589, %r16590, %r16591, %r16592, %r16593}, {%r1, %r1}, {%r1, %r1}, {%r16578, %r16579, %r16580, %r16581, %r16582, %r16583, %r16584, %r16585};
	bar.warp.sync 	-1;
	wmma.mma.sync.aligned.row.col.m16n16k16.s32.s8.s8.s32 {%r16594, %r16595, %r16596, %r16597, %r16598, %r16599, %r16600, %r16601}, {%r1, %r1}, {%r1, %r1}, {%r16586, %r16587, %r16588, %r16589, %r16590, %r16591, %r16592, %r16593};
	bar.warp.sync 	-1;
	wmma.mma.sync.aligned.row.col.m16n16k16.s32.s8.s8.s32 {%r16602, %r16603, %r16604, %r16605, %r16606, %r16607, %r16608, %r16609}, {%r1, %r1}, {%r1, %r1}, {%r16594, %r16595, %r16596, %r16597, %r16598, %r16599, %r16600, %r16601};
	bar.warp.sync 	-1;
	wmma.mma.sync.aligned.row.col.m16n16k16.s32.s8.s8.s32 {%r16610, %r16611, %r16612, %r16613, %r16614, %r16615, %r16616, %r16617}, {%r1, %r1}, {%r1, %r1}, {%r16602, %r16603, %r16604, %r16605, %r16606, %r16607, %r16608, %r16609};
	bar.warp.sync 	-1;
	wmma.mma.sync.aligned.row.col.m16n16k16.s32.s8.s8.s32 {%r16618, %r16619, %r16620, %r16621, %r16622, %r16623, %r16624, %r16625}, {%r1, %r1}, {%r1, %r1}, {%r16610, %r16611, %r16612, %r16613, %r16614, %r16615, %r16616, %r16617};
	bar.warp.sync 	-1;
	wmma.mma.sync.aligned.row.col.m16n16k16.s32.s8.s8.s32 {%r16626, %r16627, %r16628, %r16629, %r16630, %r16631, %r16632, %r16633}, {%r1, %r1}, {%r1, %r1}, {%r16618, %r16619, %r16620, %r16621, %r16622, %r16623, %r16624, %r16625};
	bar.warp.sync 	-1;
	wmma.mma.sync.aligned.row.col.m16n16k16.s32.s8.s8.s32 {%r16634, %r16635, %r16636, %r16637, %r16638, %r16639, %r16640, %r16641}, {%r1, %r1}, {%r1, %r1}, {%r16626, %r16627, %r16628, %r16629, %r16630, %r16631, %r16632, %r16633};
	bar.warp.sync 	-1;
	wmma.mma.sync.aligned.row.col.m16n16k16.s32.s8.s8.s32 {%r16642, %r16643, %r16644, %r16645, %r16646, %r16647, %r16648, %r16649}, {%r1, %r1}, {%r1, %r1}, {%r16634, %r16635, %r16636, %r16637, %r16638, %r16639, %r16640, %r16641};
	bar.warp.sync 	-1;
	wmma.mma.sync.aligned.row.col.m16n16k16.s32.s8.s8.s32 {%r16650, %r16651, %r16652, %r16653, %r16654, %r16655, %r16656, %r16657}, {%r1, %r1}, {%r1, %r1}, {%r16642, %r16643, %r16644, %r16645, %r16646, %r16647, %r16648, %r16649};
	bar.warp.sync 	-1;
	wmma.mma.sync.aligned.row.col.m16n16k16.s32.s8.s8.s32 {%r16658, %r16659, %r16660, %r16661, %r16662, %r16663, %r16664, %r16665}, {%r1, %r1}, {%r1, %r1}, {%r16650, %r16651, %r16652, %r16653, %r16654, %r16655, %r16656, %r16657};
	bar.warp.sync 	-1;
	wmma.mma.sync.aligned.row.col.m16n16k16.s32.s8.s8.s32 {%r16666, %r16667, %r16668, %r16669, %r16670, %r16671, %r16672, %r16673}, {%r1, %r1}, {%r1, %r1}, {%r16658, %r16659, %r16660, %r16661, %r16662, %r16663, %r16664, %r16665};
	bar.warp.sync 	-1;
	wmma.mma.sync.aligned.row.col.m16n16k16.s32.s8.s8.s32 {%r16674, %r16675, %r16676, %r16677, %r16678, %r16679, %r16680, %r16681}, {%r1, %r1}, {%r1, %r1}, {%r16666, %r16667, %r16668, %r16669, %r16670, %r16671, %r16672, %r16673};
	bar.warp.sync 	-1;
	wmma.mma.sync.aligned.row.col.m16n16k16.s32.s8.s8.s32 {%r16682, %r16683, %r16684, %r16685, %r16686, %r16687, %r16688, %r16689}, {%r1, %r1}, {%r1, %r1}, {%r16674, %r16675, %r16676, %r16677, %r16678, %r16679, %r16680, %r16681};
	bar.warp.sync 	-1;
	wmma.mma.sync.aligned.row.col.m16n16k16.s32.s8.s8.s32 {%r16690, %r16691, %r16692, %r16693, %r16694, %r16695, %r16696, %r16697}, {%r1, %r1}, {%r1, %r1}, {%r16682, %r16683, %r16684, %r16685, %r16686, %r16687, %r16688, %r16689};
	bar.warp.sync 	-1;
	wmma.mma.sync.aligned.row.col.m16n16k16.s32.s8.s8.s32 {%r16698, %r16699, %r16700, %r16701, %r16702, %r16703, %r16704, %r16705}, {%r1, %r1}, {%r1, %r1}, {%r16690, %r16691, %r16692, %r16693, %r16694, %r16695, %r16696, %r16697};
	bar.warp.sync 	-1;
	wmma.mma.sync.aligned.row.col.m16n16k16.s32.s8.s8.s32 {%r16706, %r16707, %r16708, %r16709, %r16710, %r16711, %r16712, %r16713}, {%r1, %r1}, {%r1, %r1}, {%r16698, %r16699, %r16700, %r16701, %r16702, %r16703, %r16704, %r16705};
	bar.warp.sync 	-1;
	wmma.mma.sync.aligned.row.col.m16n16k16.s32.s8.s8.s32 {%r16714, %r16715, %r16716, %r16717, %r16718, %r16719, %r16720, %r16721}, {%r1, %r1}, {%r1, %r1}, {%r16706, %r16707, %r16708, %r16709, %r16710, %r16711, %r16712, %r16713};
	bar.warp.sync 	-1;
	wmma.mma.sync.aligned.row.col.m16n16k16.s32.s8.s8.s32 {%r16722, %r16723, %r16724, %r16725, %r16726, %r16727, %r16728, %r16729}, {%r1, %r1}, {%r1, %r1}, {%r16714, %r16715, %r16716, %r16717, %r16718, %r16719, %r16720, %r16721};
	bar.warp.sync 	-1;
	wmma.mma.sync.aligned.row.col.m16n16k16.s32.s8.s8.s32 {%r16730, %r16731, %r16732, %r16733, %r16734, %r16735, %r16736, %r16737}, {%r1, %r1}, {%r1, %r1}, {%r16722, %r16723, %r16724, %r16725, %r16726, %r16727, %r16728, %r16729};
	bar.warp.sync 	-1;
	wmma.mma.sync.aligned.row.col.m16n16k16.s32.s8.s8.s32 {%r16738, %r16739, %r16740, %r16741, %r16742, %r16743, %r16744, %r16745}, {%r1, %r1}, {%r1, %r1}, {%r16730, %r16731, %r16732, %r16733, %r16734, %r16735, %r16736, %r16737};
	bar.warp.sync 	-1;
	wmma.mma.sync.aligned.row.col.m16n16k16.s32.s8.s8.s32 {%r16746, %r16747, %r16748, %r16749, %r16750, %r16751, %r16752, %r16753}, {%r1, %r1}, {%r1, %r1}, {%r16738, %r16739, %r16740, %r16741, %r16742, %r16743, %r16744, %r16745};
	bar.warp.sync 	-1;
	wmma.mma.sync.aligned.row.col.m16n16k16.s32.s8.s8.s32 {%r16754, %r16755, %r16756, %r16757, %r16758, %r16759, %r16760, %r16761}, {%r1, %r1}, {%r1, %r1}, {%r16746, %r16747, %r16748, %r16749, %r16750, %r16751, %r16752, %r16753};
	bar.warp.sync 	-1;
	wmma.mma.sync.aligned.row.col.m16n16k16.s32.s8.s8.s32 {%r16762, %r16763, %r16764, %r16765, %r16766, %r16767, %r16768, %r16769}, {%r1, %r1}, {%r1, %r1}, {%r16754, %r16755, %r16756, %r16757, %r16758, %r16759, %r16760, %r16761};
	bar.warp.sync 	-1;
	wmma.mma.sync.aligned.row.col.m16n16k16.s32.s8.s8.s32 {%r16770, %r16771, %r16772, %r16773, %r16774, %r16775, %r16776, %r16777}, {%r1, %r1}, {%r1, %r1}, {%r16762, %r16763, %r16764, %r16765, %r16766, %r16767, %r16768, %r16769};
	bar.warp.sync 	-1;
	wmma.mma.sync.aligned.row.col.m16n16k16.s32.s8.s8.s32 {%r16778, %r16779, %r16780, %r16781, %r16782, %r16783, %r16784, %r16785}, {%r1, %r1}, {%r1, %r1}, {%r16770, %r16771, %r16772, %r16773, %r16774, %r16775, %r16776, %r16777};
	bar.warp.sync 	-1;
	wmma.mma.sync.aligned.row.col.m16n16k16.s32.s8.s8.s32 {%r16786, %r16787, %r16788, %r16789, %r16790, %r16791, %r16792, %r16793}, {%r1, %r1}, {%r1, %r1}, {%r16778, %r16779, %r16780, %r16781, %r16782, %r16783, %r16784, %r16785};
	bar.warp.sync 	-1;
	wmma.mma.sync.aligned.row.col.m16n16k16.s32.s8.s8.s32 {%r16794, %r16795, %r16796, %r16797, %r16798, %r16799, %r16800, %r16801}, {%r1, %r1}, {%r1, %r1}, {%r16786, %r16787, %r16788, %r16789, %r16790, %r16791, %r16792, %r16793};
	bar.warp.sync 	-1;
	wmma.mma.sync.aligned.row.col.m16n16k16.s32.s8.s8.s32 {%r16802, %r16803, %r16804, %r16805, %r16806, %r16807, %r16808, %r16809}, {%r1, %r1}, {%r1, %r1}, {%r16794, %r16795, %r16796, %r16797, %r16798, %r16799, %r16800, %r16801};
	bar.warp.sync 	-1;
	wmma.mma.sync.aligned.row.col.m16n16k16.s32.s8.s8.s32 {%r16810, %r16811, %r16812, %r16813, %r16814, %r16815, %r16816, %r16817}, {%r1, %r1}, {%r1, %r1}, {%r16802, %r16803, %r16804, %r16805, %r16806, %r16807, %r16808, %r16809};
	bar.warp.sync 	-1;
	wmma.mma.sync.aligned.row.col.m16n16k16.s32.s8.s8.s32 {%r16818, %r16819, %r16820, %r16821, %r16822, %r16823, %r16824, %r16825}, {%r1, %r1}, {%r1, %r1}, {%r16810, %r16811, %r16812, %r16813, %r16814, %r16815, %r16816, %r16817};
	bar.warp.sync 	-1;
	wmma.mma.sync.aligned.row.col.m16n16k16.s32.s8.s8.s32 {%r16826, %r16827, %r16828, %r16829, %r16830, %r16831, %r16832, %r16833}, {%r1, %r1}, {%r1, %r1}, {%r16818, %r16819, %r16820, %r16821, %r16822, %r16823, %r16824, %r16825};
	bar.warp.sync 	-1;
	wmma.mma.sync.aligned.row.col.m16n16k16.s32.s8.s8.s32 {%r16834, %r16835, %r16836, %r16837, %r16838, %r16839, %r16840, %r16841}, {%r1, %r1}, {%r1, %r1}, {%r16826, %r16827, %r16828, %r16829, %r16830, %r16831, %r16832, %r16833};
	bar.warp.sync 	-1;
	wmma.mma.sync.aligned.row.col.m16n16k16.s32.s8.s8.s32 {%r16842, %r16843, %r16844, %r16845, %r16846, %r16847, %r16848, %r16849}, {%r1, %r1}, {%r1, %r1}, {%r16834, %r16835, %r16836, %r16837, %r16838, %r16839, %r16840, %r16841};
	bar.warp.sync 	-1;
	wmma.mma.sync.aligned.row.col.m16n16k16.s32.s8.s8.s32 {%r16850, %r16851, %r16852, %r16853, %r16854, %r16855, %r16856, %r16857}, {%r1, %r1}, {%r1, %r1}, {%r16842, %r16843, %r16844, %r16845, %r16846, %r16847, %r16848, %r16849};
	bar.warp.sync 	-1;
	wmma.mma.sync.aligned.row.col.m16n16k16.s32.s8.s8.s32 {%r16858, %r16859, %r16860, %r16861, %r16862, %r16863, %r16864, %r16865}, {%r1, %r1}, {%r1, %r1}, {%r16850, %r16851, %r16852, %r16853, %r16854, %r16855, %r16856, %r16857};
	bar.warp.sync 	-1;
	wmma.mma.sync.aligned.row.col.m16n16k16.s32.s8.s8.s32 {%r16866, %r16867, %r16868, %r16869, %r16870, %r16871, %r16872, %r16873}, {%r1, %r1}, {%r1, %r1}, {%r16858, %r16859, %r16860, %r16861, %r16862, %r16863, %r16864, %r16865};
	bar.warp.sync 	-1;
	wmma.mma.sync.aligned.row.col.m16n16k16.s32.s8.s8.s32 {%r16874, %r16875, %r16876, %r16877, %r16878, %r16879, %r16880, %r16881}, {%r1, %r1}, {%r1, %r1}, {%r16866, %r16867, %r16868, %r16869, %r16870, %r16871, %r16872, %r16873};
	bar.warp.sync 	-1;
	wmma.mma.sync.aligned.row.col.m16n16k16.s32.s8.s8.s32 {%r16882, %r16883, %r16884, %r16885, %r16886, %r16887, %r16888, %r16889}, {%r1, %r1}, {%r1, %r1}, {%r16874, %r16875, %r16876, %r16877, %r16878, %r16879, %r16880, %r16881};
	bar.warp.sync 	-1;
	wmma.mma.sync.aligned.row.col.m16n16k16.s32.s8.s8.s32 {%r16890, %r16891, %r16892, %r16893, %r16894, %r16895, %r16896, %r16897}, {%r1, %r1}, {%r1, %r1}, {%r16882, %r16883, %r16884, %r16885, %r16886, %r16887, %r16888, %r16889};
	bar.warp.sync 	-1;
	wmma.mma.sync.aligned.row.col.m16n16k16.s32.s8.s8.s32 {%r16898, %r16899, %r16900, %r16901, %r16902, %r16903, %r16904, %r16905}, {%r1, %r1}, {%r1, %r1}, {%r16890, %r16891, %r16892, %r16893, %r16894, %r16895, %r16896, %r16897};
	bar.warp.sync 	-1;
	wmma.mma.sync.aligned.row.col.m16n16k16.s32.s8.s8.s32 {%r16906, %r16907, %r16908, %r16909, %r16910, %r16911, %r16912, %r16913}, {%r1, %r1}, {%r1, %r1}, {%r16898, %r16899, %r16900, %r16901, %r16902, %r16903, %r16904, %r16905};
	bar.warp.sync 	-1;
	wmma.mma.sync.aligned.row.col.m16n16k16.s32.s8.s8.s32 {%r16914, %r16915, %r16916, %r16917, %r16918, %r16919, %r16920, %r16921}, {%r1, %r1}, {%r1, %r1}, {%r16906, %r16907, %r16908, %r16909, %r16910, %r16911, %r16912, %r16913};
	bar.warp.sync 	-1;
	wmma.mma.sync.aligned.row.col.m16n16k16.s32.s8.s8.s32 {%r16922, %r16923, %r16924, %r16925, %r16926, %r16927, %r16928, %r16929}, {%r1, %r1}, {%r1, %r1}, {%r16914, %r16915, %r16916, %r16917, %r16918, %r16919, %r16920, %r16921};
	bar.warp.sync 	-1;
	wmma.mma.sync.aligned.row.col.m16n16k16.s32.s8.s8.s32 {%r16930, %r16931, %r16932, %r16933, %r16934, %r16935, %r16936, %r16937}, {%r1, %r1}, {%r1, %r1}, {%r16922, %r16923, %r16924, %r16925, %r16926, %r16927, %r16928, %r16929};
	bar.warp.sync 	-1;
	wmma.mma.sync.aligned.row.col.m16n16k16.s32.s8.s8.s32 {%r16938, %r16939, %r16940, %r16941, %r16942, %r16943, %r16944, %r16945}, {%r1, %r1}, {%r1, %r1}, {%r16930, %r16931, %r16932, %r16933, %r16934, %r16935, %r16936, %r16937};
	bar.warp.sync 	-1;
	wmma.mma.sync.aligned.row.col.m16n16k16.s32.s8.s8.s32 {%r16946, %r16947, %r16948, %r16949, %r16950, %r16951, %r16952, %r16953}, {%r1, %r1}, {%r1, %r1}, {%r16938, %r16939, %r16940, %r16941, %r16942, %r16943, %r16944, %r16945};
	bar.warp.sync 	-1;
	wmma.mma.sync.aligned.row.col.m16n16k16.s32.s8.s8.s32 {%r16954, %r16955, %r16956, %r16957, %r16958, %r16959, %r16960, %r16961}, {%r1, %r1}, {%r1, %r1}, {%r16946, %r16947, %r16948, %r16949, %r16950, %r16951, %r16952, %r16953};
	bar.warp.sync 	-1;
	wmma.mma.sync.aligned.row.col.m16n16k16.s32.s8.s8.s32 {%r16962, %r16963, %r16964, %r16965, %r16966, %r16967, %r16968, %r16969}, {%r1, %r1}, {%r1, %r1}, {%r16954, %r16955, %r16956, %r16957, %r16958, %r16959, %r16960, %r16961};
	bar.warp.sync 	-1;
	wmma.mma.sync.aligned.row.col.m16n16k16.s32.s8.s8.s32 {%r16970, %r16971, %r16972, %r16973, %r16974, %r16975, %r16976, %r16977}, {%r1, %r1}, {%r1, %r1}, {%r16962, %r16963, %r16964, %r16965, %r16966, %r16967, %r16968, %r16969};
	bar.warp.sync 	-1;
	wmma.mma.sync.aligned.row.col.m16n16k16.s32.s8.s8.s32 {%r16978, %r16979, %r16980, %r16981, %r16982, %r16983, %r16984, %r16985}, {%r1, %r1}, {%r1, %r1}, {%r16970, %r16971, %r16972, %r16973, %r16974, %r16975, %r16976, %r16977};
	bar.warp.sync 	-1;
	wmma.mma.sync.aligned.row.col.m16n16k16.s32.s8.s8.s32 {%r16986, %r16987, %r16988, %r16989, %r16990, %r16991, %r16992, %r16993}, {%r1, %r1}, {%r1, %r1}, {%r16978, %r16979, %r16980, %r16981, %r16982, %r16983, %r16984, %r16985};
	bar.warp.sync 	-1;
	wmma.mma.sync.aligned.row.col.m16n16k16.s32.s8.s8.s32 {%r16994, %r16995, %r16996, %r16997, %r16998, %r16999, %r17000, %r17001}, {%r1, %r1}, {%r1, %r1}, {%r16986, %r16987, %r16988, %r16989, %r16990, %r16991, %r16992, %r16993};
	bar.warp.sync 	-1;
	wmma.mma.sync.aligned.row.col.m16n16k16.s32.s8.s8.s32 {%r17002, %r17003, %r17004, %r17005, %r17006, %r17007, %r17008, %r17009}, {%r1, %r1}, {%r1, %r1}, {%r16994, %r16995, %r16996, %r16997, %r16998, %r16999, %r17000, %r17001};
	bar.warp.sync 	-1;
	wmma.mma.sync.aligned.row.col.m16n16k16.s32.s8.s8.s32 {%r17010, %r17011, %r17012, %r17013, %r17014, %r17015, %r17016, %r17017}, {%r1, %r1}, {%r1, %r1}, {%r17002, %r17003, %r17004, %r17005, %r17006, %r17007, %r17008, %r17009};
	bar.warp.sync 	-1;
	wmma.mma.sync.aligned.row.col.m16n16k16.s32.s8.s8.s32 {%r17018, %r17019, %r17020, %r17021, %r17022, %r17023, %r17024, %r17025}, {%r1, %r1}, {%r1, %r1}, {%r17010, %r17011, %r17012, %r17013, %r17014, %r17015, %r17016, %r17017};
	bar.warp.sync 	-1;
	wmma.mma.sync.aligned.row.col.m16n16k16.s32.s8.s8.s32 {%r17026, %r17027, %r17028, %r17029, %r17030, %r17031, %r17032, %r17033}, {%r1, %r1}, {%r1, %r1}, {%r17018, %r17019, %r17020, %r17021, %r17022, %r17023, %r17024, %r17025};
	bar.warp.sync 	-1;
	wmma.mma.sync.aligned.row.col.m16n16k16.s32.s8.s8.s32 {%r17034, %r17035, %r17036, %r17037, %r17038, %r17039, %r17040, %r17041}, {%r1, %r1}, {%r1, %r1}, {%r17026, %r17027, %r17028, %r17029, %r17030, %r17031, %r17032, %r17033};
	bar.warp.sync 	-1;
	wmma.mma.sync.aligned.row.col.m16n16k16.s32.s8.s8.s32 {%r17042, %r17043, %r17044, %r17045, %r17046, %r17047, %r17048, %r17049}, {%r1, %r1}, {%r1, %r1}, {%r17034, %r17035, %r17036, %r17037, %r17038, %r17039, %r17040, %r17041};
	bar.warp.sync 	-1;
	wmma.mma.sync.aligned.row.col.m16n16k16.s32.s8.s8.s32 {%r17050, %r17051, %r17052, %r17053, %r17054, %r17055, %r17056, %r17057}, {%r1, %r1}, {%r1, %r1}, {%r17042, %r17043, %r17044, %r17045, %r17046, %r17047, %r17048, %r17049};
	bar.warp.sync 	-1;
	wmma.mma.sync.aligned.row.col.m16n16k16.s32.s8.s8.s32 {%r17058, %r17059, %r17060, %r17061, %r17062, %r17063, %r17064, %r17065}, {%r1, %r1}, {%r1, %r1}, {%r17050, %r17051, %r17052, %r17053, %r17054, %r17055, %r17056, %r17057};
	bar.warp.sync 	-1;
	wmma.mma.sync.aligned.row.col.m16n16k16.s32.s8.s8.s32 {%r17066, %r17067, %r17068, %r17069, %r17070, %r17071, %r17072, %r17073}, {%r1, %r1}, {%r1, %r1}, {%r17058, %r17059, %r17060, %r17061, %r17062, %r17063, %r17064, %r17065};
	bar.warp.sync 	-1;
	wmma.mma.sync.aligned.row.col.m16n16k16.s32.s8.s8.s32 {%r17074, %r17075, %r17076, %r17077, %r17078, %r17079, %r17080, %r17081}, {%r1, %r1}, {%r1, %r1}, {%r17066, %r17067, %r17068, %r17069, %r17070, %r17071, %r17072, %r17073};
	bar.warp.sync 	-1;
	wmma.mma.sync.aligned.row.col.m16n16k16.s32.s8.s8.s32 {%r17082, %r17083, %r17084, %r17085, %r17086, %r17087, %r17088, %r17089}, {%r1, %r1}, {%r1, %r1}, {%r17074, %r17075, %r17076, %r17077, %r17078, %r17079, %r17080, %r17081};
	bar.warp.sync 	-1;
	wmma.mma.sync.aligned.row.col.m16n16k16.s32.s8.s8.s32 {%r17090, %r17091, %r17092, %r17093, %r17094, %r17095, %r17096, %r17097}, {%r1, %r1}, {%r1, %r1}, {%r17082, %r17083, %r17084, %r17085, %r17086, %r17087, %r17088, %r17089};
	bar.warp.sync 	-1;
	wmma.mma.sync.aligned.row.col.m16n16k16.s32.s8.s8.s32 {%r17098, %r17099, %r17100, %r17101, %r17102, %r17103, %r17104, %r17105}, {%r1, %r1}, {%r1, %r1}, {%r17090, %r17091, %r17092, %r17093, %r17094, %r17095, %r17096, %r17097};
	bar.warp.sync 	-1;
	wmma.mma.sync.aligned.row.col.m16n16k16.s32.s8.s8.s32 {%r17106, %r17107, %r17108, %r17109, %r17110, %r17111, %r17112, %r17113}, {%r1, %r1}, {%r1, %r1}, {%r17098, %r17099, %r17100, %r17101, %r17102, %r17103, %r17104, %r17105};
	bar.warp.sync 	-1;
	wmma.mma.sync.aligned.row.col.m16n16k16.s32.s8.s8.s32 {%r17114, %r17115, %r17116, %r17117, %r17118, %r17119, %r17120, %r17121}, {%r1, %r1}, {%r1, %r1}, {%r17106, %r17107, %r17108, %r17109, %r17110, %r17111, %r17112, %r17113};
	bar.warp.sync 	-1;
	wmma.mma.sync.aligned.row.col.m16n16k16.s32.s8.s8.s32 {%r17122, %r17123, %r17124, %r17125, %r17126, %r17127, %r17128, %r17129}, {%r1, %r1}, {%r1, %r1}, {%r17114, %r17115, %r17116, %r17117, %r17118, %r17119, %r17120, %r17121};
	bar.warp.sync 	-1;
	wmma.mma.sync.aligned.row.col.m16n16k16.s32.s8.s8.s32 {%r17130, %r17131, %r17132, %r17133, %r17134, %r17135, %r17136, %r17137}, {%r1, %r1}, {%r1, %r1}, {%r17122, %r17123, %r17124, %r17125, %r17126, %r17127, %r17128, %r17129};
	bar.warp.sync 	-1;
	wmma.mma.sync.aligned.row.col.m16n16k16.s32.s8.s8.s32 {%r17138, %r17139, %r17140, %r17141, %r17142, %r17143, %r17144, %r17145}, {%r1, %r1}, {%r1, %r1}, {%r17130, %r17131, %r17132, %r17133, %r17134, %r17135, %r17136, %r17137};
	bar.warp.sync 	-1;
	wmma.mma.sync.aligned.row.col.m16n16k16.s32.s8.s8.s32 {%r17146, %r17147, %r17148, %r17149, %r17150, %r17151, %r17152, %r17153}, {%r1, %r1}, {%r1, %r1}, {%r17138, %r17139, %r17140, %r17141, %r17142, %r17143, %r17144, %r17145};
	bar.warp.sync 	-1;
	wmma.mma.sync.aligned.row.col.m16n16k16.s32.s8.s8.s32 {%r17154, %r17155, %r17156, %r17157, %r17158, %r17159, %r17160, %r17161}, {%r1, %r1}, {%r1, %r1}, {%r17146, %r17147, %r17148, %r17149, %r17150, %r17151, %r17152, %r17153};
	bar.warp.sync 	-1;
	wmma.mma.sync.aligned.row.col.m16n16k16.s32.s8.s8.s32 {%r17162, %r17163, %r17164, %r17165, %r17166, %r17167, %r17168, %r17169}, {%r1, %r1}, {%r1, %r1}, {%r17154, %r17155, %r17156, %r17157, %r17158, %r17159, %r17160, %r17161};
	bar.warp.sync 	-1;
	wmma.mma.sync.aligned.row.col.m16n16k16.s32.s8.s8.s32 {%r17170, %r17171, %r17172, %r17173, %r17174, %r17175, %r17176, %r17177}, {%r1, %r1}, {%r1, %r1}, {%r17162, %r17163, %r17164, %r17165, %r17166, %r17167, %r17168, %r17169};
	bar.warp.sync 	-1;
	wmma.mma.sync.aligned.row.col.m16n16k16.s32.s8.s8.s32 {%r17178, %r17179, %r17180, %r17181, %r17182, %r17183, %r17184, %r17185}, {%r1, %r1}, {%r1, %r1}, {%r17170, %r17171, %r17172, %r17173, %r17174, %r17175, %r17176, %r17177};
	bar.warp.sync 	-1;
	wmma.mma.sync.aligned.row.col.m16n16k16.s32.s8.s8.s32 {%r17186, %r17187, %r17188, %r17189, %r17190, %r17191, %r17192, %r17193}, {%r1, %r1}, {%r1, %r1}, {%r17178, %r17179, %r17180, %r17181, %r17182, %r17183, %r17184, %r17185};
	bar.warp.sync 	-1;
	wmma.mma.sync.aligned.row.col.m16n16k16.s32.s8.s8.s32 {%r17194, %r17195, %r17196, %r17197, %r17198, %r17199, %r17200, %r17201}, {%r1, %r1}, {%r1, %r1}, {%r17186, %r17187, %r17188, %r17189, %r17190, %r17191, %r17192, %r17193};
	bar.warp.sync 	-1;
	wmma.mma.sync.aligned.row.col.m16n16k16.s32.s8.s8.s32 {%r17202, %r17203, %r17204, %r17205, %r17206, %r17207, %r17208, %r17209}, {%r1, %r1}, {%r1, %r1}, {%r17194, %r17195, %r17196, %r17197, %r17198, %r17199, %r17200, %r17201};
	bar.warp.sync 	-1;
	wmma.mma.sync.aligned.row.col.m16n16k16.s32.s8.s8.s32 {%r17210, %r17211, %r17212, %r17213, %r17214, %r17215, %r17216, %r17217}, {%r1, %r1}, {%r1, %r1}, {%r17202, %r17203, %r17204, %r17205, %r17206, %r17207, %r17208, %r17209};
	bar.warp.sync 	-1;
	wmma.mma.sync.aligned.row.col.m16n16k16.s32.s8.s8.s32 {%r17218, %r17219, %r17220, %r17221, %r17222, %r17223, %r17224, %r17225}, {%r1, %r1}, {%r1, %r1}, {%r17210, %r17211, %r17212, %r17213, %r17214, %r17215, %r17216, %r17217};
	bar.warp.sync 	-1;
	wmma.mma.sync.aligned.row.col.m16n16k16.s32.s8.s8.s32 {%r17226, %r17227, %r17228, %r17229, %r17230, %r17231, %r17232, %r17233}, {%r1, %r1}, {%r1, %r1}, {%r17218, %r17219, %r17220, %r17221, %r17222, %r17223, %r17224, %r17225};
	bar.warp.sync 	-1;
	wmma.mma.sync.aligned.row.col.m16n16k16.s32.s8.s8.s32 {%r17234, %r17235, %r17236, %r17237, %r17238, %r17239, %r17240, %r17241}, {%r1, %r1}, {%r1, %r1}, {%r17226, %r17227, %r17228, %r17229, %r17230, %r17231, %r17232, %r17233};
	bar.warp.sync 	-1;
	wmma.mma.sync.aligned.row.col.m16n16k16.s32.s8.s8.s32 {%r17242, %r17243, %r17244, %r17245, %r17246, %r17247, %r17248, %r17249}, {%r1, %r1}, {%r1, %r1}, {%r17234, %r17235, %r17236, %r17237, %r17238, %r17239, %r17240, %r17241};
	bar.warp.sync 	-1;
	wmma.mma.sync.aligned.row.col.m16n16k16.s32.s8.s8.s32 {%r17250, %r17251, %r17252, %r17253, %r17254, %r17255, %r17256, %r17257}, {%r1, %r1}, {%r1, %r1}, {%r17242, %r17243, %r17244, %r17245, %r17246, %r17247, %r17248, %r17249};
	bar.warp.sync 	-1;
	wmma.mma.sync.aligned.row.col.m16n16k16.s32.s8.s8.s32 {%r17258, %r17259, %r17260, %r17261, %r17262, %r17263, %r17264, %r17265}, {%r1, %r1}, {%r1, %r1}, {%r17250, %r17251, %r17252, %r17253, %r17254, %r17255, %r17256, %r17257};
	bar.warp.sync 	-1;
	wmma.mma.sync.aligned.row.col.m16n16k16.s32.s8.s8.s32 {%r17266, %r17267, %r17268, %r17269, %r17270, %r17271, %r17272, %r17273}, {%r1, %r1}, {%r1, %r1}, {%r17258, %r17259, %r17260, %r17261, %r17262, %r17263, %r17264, %r17265};
	bar.warp.sync 	-1;
	wmma.mma.sync.aligned.row.col.m16n16k16.s32.s8.s8.s32 {%r17274, %r17275, %r17276, %r17277, %r17278, %r17279, %r17280, %r17281}, {%r1, %r1}, {%r1, %r1}, {%r17266, %r17267, %r17268, %r17269, %r17270, %r17271, %r17272, %r17273};
	bar.warp.sync 	-1;
	wmma.mma.sync.aligned.row.col.m16n16k16.s32.s8.s8.s32 {%r17282, %r17283, %r17284, %r17285, %r17286, %r17287, %r17288, %r17289}, {%r1, %r1}, {%r1, %r1}, {%r17274, %r17275, %r17276, %r17277, %r17278, %r17279, %r17280, %r17281};
	bar.warp.sync 	-1;
	wmma.mma.sync.aligned.row.col.m16n16k16.s32.s8.s8.s32 {%r17290, %r17291, %r17292, %r17293, %r17294, %r17295, %r17296, %r17297}, {%r1, %r1}, {%r1, %r1}, {%r17282, %r17283, %r17284, %r17285, %r17286, %r17287, %r17288, %r17289};
	bar.warp.sync 	-1;
	wmma.mma.sync.aligned.row.col.m16n16k16.s32.s8.s8.s32 {%r17298, %r17299, %r17300, %r17301, %r17302, %r17303, %r17304, %r17305}, {%r1, %r1}, {%r1, %r1}, {%r17290, %r17291, %r17292, %r17293, %r17294, %r17295, %r17296, %r17297};
	bar.warp.sync 	-1;
	wmma.mma.sync.aligned.row.col.m16n16k16.s32.s8.s8.s32 {%r17306, %r17307, %r17308, %r17309, %r17310, %r17311, %r17312, %r17313}, {%r1, %r1}, {%r1, %r1}, {%r17298, %r17299, %r17300, %r17301, %r17302, %r17303, %r17304, %r17305};
	bar.warp.sync 	-1;
	wmma.mma.sync.aligned.row.col.m16n16k16.s32.s8.s8.s32 {%r17314, %r17315, %r17316, %r17317, %r17318, %r17319, %r17320, %r17321}, {%r1, %r1}, {%r1, %r1}, {%r17306, %r17307, %r17308, %r17309, %r17310, %r17311, %r17312, %r17313};
	bar.warp.sync 	-1;
	wmma.mma.sync.aligned.row.col.m16n16k16.s32.s8.s8.s32 {%r17322, %r17323, %r17324, %r17325, %r17326, %r17327, %r17328, %r17329}, {%r1, %r1}, {%r1, %r1}, {%r17314, %r17315, %r17316, %r17317, %r17318, %r17319, %r17320, %r17321};
	bar.warp.sync 	-1;
	wmma.mma.sync.aligned.row.col.m16n16k16.s32.s8.s8.s32 {%r17330, %r17331, %r17332, %r17333, %r17334, %r17335, %r17336, %r17337}, {%r1, %r1}, {%r1, %r1}, {%r17322, %r17323, %r17324, %r17325, %r17326, %r17327, %r17328, %r17329};
	bar.warp.sync 	-1;
	wmma.mma.sync.aligned.row.col.m16n16k16.s32.s8.s8.s32 {%r17338, %r17339, %r17340, %r17341, %r17342, %r17343, %r17344, %r17345}, {%r1, %r1}, {%r1, %r1}, {%r17330, %r17331, %r17332, %r17333, %r17334, %r17335, %r17336, %r17337};
	bar.warp.sync 	-1;
	wmma.mma.sync.aligned.row.col.m16n16k16.s32.s8.s8.s32 {%r17346, %r17347, %r17348, %r17349, %r17350, %r17351, %r17352, %r17353}, {%r1, %r1}, {%r1, %r1}, {%r17338, %r17339, %r17340, %r17341, %r17342, %r17343, %r17344, %r17345};
	bar.warp.sync 	-1;
	wmma.mma.sync.aligned.row.col.m16n16k16.s32.s8.s8.s32 {%r17354, %r17355, %r17356, %r17357, %r17358, %r17359, %r17360, %r17361}, {%r1, %r1}, {%r1, %r1}, {%r17346, %r17347, %r17348, %r17349, %r17350, %r17351, %r17352, %r17353};
	bar.warp.sync 	-1;
	wmma.mma.sync.aligned.row.col.m16n16k16.s32.s8.s8.s32 {%r17362, %r17363, %r17364, %r17365, %r17366, %r17367, %r17368, %r17369}, {%r1, %r1}, {%r1, %r1}, {%r17354, %r17355, %r17356, %r17357, %r17358, %r17359, %r17360, %r17361};
	bar.warp.sync 	-1;
	wmma.mma.sync.aligned.row.col.m16n16k16.s32.s8.s8.s32 {%r17370, %r17371, %r17372, %r17373, %r17374, %r17375, %r17376, %r17377}, {%r1, %r1}, {%r1, %r1}, {%r17362, %r17363, %r17364, %r17365, %r17366, %r17367, %r17368, %r17369};
	bar.warp.sync 	-1;
	wmma.mma.sync.aligned.row.col.m16n16k16.s32.s8.s8.s32 {%r17378, %r17379, %r17380, %r17381, %r17382, %r17383, %r17384, %r17385}, {%r1, %r1}, {%r1, %r1}, {%r17370, %r17371, %r17372, %r17373, %r17374, %r17375, %r17376, %r17377};
	bar.warp.sync 	-1;
	wmma.mma.sync.aligned.row.col.m16n16k16.s32.s8.s8.s32 {%r17386, %r17387, %r17388, %r17389, %r17390, %r17391, %r17392, %r17393}, {%r1, %r1}, {%r1, %r1}, {%r17378, %r17379, %r17380, %r17381, %r17382, %r17383, %r17384, %r17385};
	bar.warp.sync 	-1;
	wmma.mma.sync.aligned.row.col.m16n16k16.s32.s8.s8.s32 {%r17394, %r17395, %r17396, %r17397, %r17398, %r17399, %r17400, %r17401}, {%r1, %r1}, {%r1, %r1}, {%r17386, %r17387, %r17388, %r17389, %r17390, %r17391, %r17392, %r17393};
	bar.warp.sync 	-1;
	wmma.mma.sync.aligned.row.col.m16n16k16.s32.s8.s8.s32 {%r17402, %r17403, %r17404, %r17405, %r17406, %r17407, %r17408, %r17409}, {%r1, %r1}, {%r1, %r1}, {%r17394, %r17395, %r17396, %r17397, %r17398, %r17399, %r17400, %r17401};
	bar.warp.sync 	-1;
	wmma.mma.sync.aligned.row.col.m16n16k16.s32.s8.s8.s32 {%r17410, %r17411, %r17412, %r17413, %r17414, %r17415, %r17416, %r17417}, {%r1, %r1}, {%r1, %r1}, {%r17402, %r17403, %r17404, %r17405, %r17406, %r17407, %r17408, %r17409};
	bar.warp.sync 	-1;
	wmma.mma.sync.aligned.row.col.m16n16k16.s32.s8.s8.s32 {%r17418, %r17419, %r17420, %r17421, %r17422, %r17423, %r17424, %r17425}, {%r1, %r1}, {%r1, %r1}, {%r17410, %r17411, %r17412, %r17413, %r17414, %r17415, %r17416, %r17417};
	bar.warp.sync 	-1;
	wmma.mma.sync.aligned.row.col.m16n16k16.s32.s8.s8.s32 {%r17426, %r17427, %r17428, %r17429, %r17430, %r17431, %r17432, %r17433}, {%r1, %r1}, {%r1, %r1}, {%r17418, %r17419, %r17420, %r17421, %r17422, %r17423, %r17424, %r17425};
	bar.warp.sync 	-1;
	wmma.mma.sync.aligned.row.col.m16n16k16.s32.s8.s8.s32 {%r17434, %r17435, %r17436, %r17437, %r17438, %r17439, %r17440, %r17441}, {%r1, %r1}, {%r1, %r1}, {%r17426, %r17427, %r17428, %r17429, %r17430, %r17431, %r17432, %r17433};
	bar.warp.sync 	-1;
	wmma.mma.sync.aligned.row.col.m16n16k16.s32.s8.s8.s32 {%r17442, %r17443, %r17444, %r17445, %r17446, %r17447, %r17448, %r17449}, {%r1, %r1}, {%r1, %r1}, {%r17434, %r17435, %r17436, %r17437, %r17438, %r17439, %r17440, %r17441};
	bar.warp.sync 	-1;
	wmma.mma.sync.aligned.row.col.m16n16k16.s32.s8.s8.s32 {%r17450, %r17451, %r17452, %r17453, %r17454, %r17455, %r17456, %r17457}, {%r1, %r1}, {%r1, %r1}, {%r17442, %r17443, %r17444, %r17445, %r17446, %r17447, %r17448, %r17449};
	bar.warp.sync 	-1;
	wmma.mma.sync.aligned.row.col.m16n16k16.s32.s8.s8.s32 {%r17458, %r17459, %r17460, %r17461, %r17462, %r17463, %r17464, %r17465}, {%r1, %r1}, {%r1, %r1}, {%r17450, %r17451, %r17452, %r17453, %r17454, %r17455, %r17456, %r17457};
	bar.warp.sync 	-1;
	wmma.mma.sync.aligned.row.col.m16n16k16.s32.s8.s8.s32 {%r17466, %r17467, %r17468, %r17469, %r17470, %r17471, %r17472, %r17473}, {%r1, %r1}, {%r1, %r1}, {%r17458, %r17459, %r17460, %r17461, %r17462, %r17463, %r17464, %r17465};
	bar.warp.sync 	-1;
	wmma.mma.sync.aligned.row.col.m16n16k16.s32.s8.s8.s32 {%r17474, %r17475, %r17476, %r17477, %r17478, %r17479, %r17480, %r17481}, {%r1, %r1}, {%r1, %r1}, {%r17466, %r17467, %r17468, %r17469, %r17470, %r17471, %r17472, %r17473};
	bar.warp.sync 	-1;
	wmma.mma.sync.aligned.row.col.m16n16k16.s32.s8.s8.s32 {%r17482, %r17483, %r17484, %r17485, %r17486, %r17487, %r17488, %r17489}, {%r1, %r1}, {%r1, %r1}, {%r17474, %r17475, %r17476, %r17477, %r17478, %r17479, %r17480, %r17481};
	bar.warp.sync 	-1;
	wmma.mma.sync.aligned.row.col.m16n16k16.s32.s8.s8.s32 {%r17490, %r17491, %r17492, %r17493, %r17494, %r17495, %r17496, %r17497}, {%r1, %r1}, {%r1, %r1}, {%r17482, %r17483, %r17484, %r17485, %r17486, %r17487, %r17488, %r17489};
	bar.warp.sync 	-1;
	wmma.mma.sync.aligned.row.col.m16n16k16.s32.s8.s8.s32 {%r17498, %r17499, %r17500, %r17501, %r17502, %r17503, %r17504, %r17505}, {%r1, %r1}, {%r1, %r1}, {%r17490, %r17491, %r17492, %r17493, %r17494, %r17495, %r17496, %r17497};
	bar.warp.sync 	-1;
	wmma.mma.sync.aligned.row.col.m16n16k16.s32.s8.s8.s32 {%r17506, %r17507, %r17508, %r17509, %r17510, %r17511, %r17512, %r17513}, {%r1, %r1}, {%r1, %r1}, {%r17498, %r17499, %r17500, %r17501, %r17502, %r17503, %r17504, %r17505};
	bar.warp.sync 	-1;
	wmma.mma.sync.aligned.row.col.m16n16k16.s32.s8.s8.s32 {%r17514, %r17515, %r17516, %r17517, %r17518, %r17519, %r17520, %r17521}, {%r1, %r1}, {%r1, %r1}, {%r17506, %r17507, %r17508, %r17509, %r17510, %r17511, %r17512, %r17513};
	bar.warp.sync 	-1;
	wmma.mma.sync.aligned.row.col.m16n16k16.s32.s8.s8.s32 {%r17522, %r17523, %r17524, %r17525, %r17526, %r17527, %r17528, %r17529}, {%r1, %r1}, {%r1, %r1}, {%r17514, %r17515, %r17516, %r17517, %r17518, %r17519, %r17520, %r17521};
	bar.warp.sync 	-1;
	wmma.mma.sync.aligned.row.col.m16n16k16.s32.s8.s8.s32 {%r17530, %r17531, %r17532, %r17533, %r17534, %r17535, %r17536, %r17537}, {%r1, %r1}, {%r1, %r1}, {%r17522, %r17523, %r17524, %r17525, %r17526, %r17527, %r17528, %r17529};
	bar.warp.sync 	-1;
	wmma.mma.sync.aligned.row.col.m16n16k16.s32.s8.s8.s32 {%r17538, %r17539, %r17540, %r17541, %r17542, %r17543, %r17544, %r17545}, {%r1, %r1}, {%r1, %r1}, {%r17530, %r17531, %r17532, %r17533, %r17534, %r17535, %r17536, %r17537};
	bar.warp.sync 	-1;
	wmma.mma.sync.aligned.row.col.m16n16k16.s32.s8.s8.s32 {%r17546, %r17547, %r17548, %r17549, %r17550, %r17551, %r17552, %r17553}, {%r1, %r1}, {%r1, %r1}, {%r17538, %r17539, %r17540, %r17541, %r17542, %r17543, %r17544, %r17545};
	bar.warp.sync 	-1;
	wmma.mma.sync.aligned.row.col.m16n16k16.s32.s8.s8.s32 {%r17554, %r17555, %r17556, %r17557, %r17558, %r17559, %r17560, %r17561}, {%r1, %r1}, {%r1, %r1}, {%r17546, %r17547, %r17548, %r17549, %r17550, %r17551, %r17552, %r17553};
	bar.warp.sync 	-1;
	wmma.mma.sync.aligned.row.col.m16n16k16.s32.s8.s8.s32 {%r17562, %r17563, %r17564, %r17565, %r17566, %r17567, %r17568, %r17569}, {%r1, %r1}, {%r1, %r1}, {%r17554, %r17555, %r17556, %r17557, %r17558, %r17559, %r17560, %r17561};
	bar.warp.sync 	-1;
	wmma.mma.sync.aligned.row.col.m16n16k16.s32.s8.s8.s32 {%r17570, %r17571, %r17572, %r17573, %r17574, %r17575, %r17576, %r17577}, {%r1, %r1}, {%r1, %r1}, {%r17562, %r17563, %r17564, %r17565, %r17566, %r17567, %r17568, %r17569};
	bar.warp.sync 	-1;
	wmma.mma.sync.aligned.row.col.m16n16k16.s32.s8.s8.s32 {%r17578, %r17579, %r17580, %r17581, %r17582, %r17583, %r17584, %r17585}, {%r1, %r1}, {%r1, %r1}, {%r17570, %r17571, %r17572, %r17573, %r17574, %r17575, %r17576, %r17577};
	bar.warp.sync 	-1;
	wmma.mma.sync.aligned.row.col.m16n16k16.s32.s8.s8.s32 {%r17586, %r17587, %r17588, %r17589, %r17590, %r17591, %r17592, %r17593}, {%r1, %r1}, {%r1, %r1}, {%r17578, %r17579, %r17580, %r17581, %r17582, %r17583, %r17584, %r17585};
	bar.warp.sync 	-1;
	wmma.mma.sync.aligned.row.col.m16n16k16.s32.s8.s8.s32 {%r17594, %r17595, %r17596, %r17597, %r17598, %r17599, %r17600, %r17601}, {%r1, %r1}, {%r1, %r1}, {%r17586, %r17587, %r17588, %r17589, %r17590, %r17591, %r17592, %r17593};
	bar.warp.sync 	-1;
	wmma.mma.sync.aligned.row.col.m16n16k16.s32.s8.s8.s32 {%r17602, %r17603, %r17604, %r17605, %r17606, %r17607, %r17608, %r17609}, {%r1, %r1}, {%r1, %r1}, {%r17594, %r17595, %r17596, %r17597, %r17598, %r17599, %r17600, %r17601};
	bar.warp.sync 	-1;
	wmma.mma.sync.aligned.row.col.m16n16k16.s32.s8.s8.s32 {%r17610, %r17611, %r17612, %r17613, %r17614, %r17615, %r17616, %r17617}, {%r1, %r1}, {%r1, %r1}, {%r17602, %r17603, %r17604, %r17605, %r17606, %r17607, %r17608, %r17609};
	bar.warp.sync 	-1;
	wmma.mma.sync.aligned.row.col.m16n16k16.s32.s8.s8.s32 {%r17618, %r17619, %r17620, %r17621, %r17622, %r17623, %r17624, %r17625}, {%r1, %r1}, {%r1, %r1}, {%r17610, %r17611, %r17612, %r17613, %r17614, %r17615, %r17616, %r17617};
	bar.warp.sync 	-1;
	wmma.mma.sync.aligned.row.col.m16n16k16.s32.s8.s8.s32 {%r17626, %r17627, %r17628, %r17629, %r17630, %r17631, %r17632, %r17633}, {%r1, %r1}, {%r1, %r1}, {%r17618, %r17619, %r17620, %r17621, %r17622, %r17623, %r17624, %r17625};
	bar.warp.sync 	-1;
	wmma.mma.sync.aligned.row.col.m16n16k16.s32.s8.s8.s32 {%r17634, %r17635, %r17636, %r17637, %r17638, %r17639, %r17640, %r17641}, {%r1, %r1}, {%r1, %r1}, {%r17626, %r17627, %r17628, %r17629, %r17630, %r17631, %r17632, %r17633};
	bar.warp.sync 	-1;
	wmma.mma.sync.aligned.row.col.m16n16k16.s32.s8.s8.s32 {%r17642, %r17643, %r17644, %r17645, %r17646, %r17647, %r17648, %r17649}, {%r1, %r1}, {%r1, %r1}, {%r17634, %r17635, %r17636, %r17637, %r17638, %r17639, %r17640, %r17641};
	bar.warp.sync 	-1;
	wmma.mma.sync.aligned.row.col.m16n16k16.s32.s8.s8.s32 {%r17650, %r17651, %r17652, %r17653, %r17654, %r17655, %r17656, %r17657}, {%r1, %r1}, {%r1, %r1}, {%r17642, %r17643, %r17644, %r17645, %r17646, %r17647, %r17648, %r17649};
	bar.warp.sync 	-1;
	wmma.mma.sync.aligned.row.col.m16n16k16.s32.s8.s8.s32 {%r17658, %r17659, %r17660, %r17661, %r17662, %r17663, %r17664, %r17665}, {%r1, %r1}, {%r1, %r1}, {%r17650, %r17651, %r17652, %r17653, %r17654, %r17655, %r17656, %r17657};
	bar.warp.sync 	-1;
	wmma.mma.sync.aligned.row.col.m16n16k16.s32.s8.s8.s32 {%r17666, %r17667, %r17668, %r17669, %r17670, %r17671, %r17672, %r17673}, {%r1, %r1}, {%r1, %r1}, {%r17658, %r17659, %r17660, %r17661, %r17662, %r17663, %r17664, %r17665};
	bar.warp.sync 	-1;
	wmma.mma.sync.aligned.row.col.m16n16k16.s32.s8.s8.s32 {%r17674, %r17675, %r17676, %r17677, %r17678, %r17679, %r17680, %r17681}, {%r1, %r1}, {%r1, %r1}, {%r17666, %r17667, %r17668, %r17669, %r17670, %r17671, %r17672, %r17673};
	bar.warp.sync 	-1;
	wmma.mma.sync.aligned.row.col.m16n16k16.s32.s8.s8.s32 {%r17682, %r17683, %r17684, %r17685, %r17686, %r17687, %r17688, %r17689}, {%r1, %r1}, {%r1, %r1}, {%r17674, %r17675, %r17676, %r17677, %r17678, %r17679, %r17680, %r17681};
	bar.warp.sync 	-1;
	wmma.mma.sync.aligned.row.col.m16n16k16.s32.s8.s8.s32 {%r17690, %r17691, %r17692, %r17693, %r17694, %r17695, %r17696, %r17697}, {%r1, %r1}, {%r1, %r1}, {%r17682, %r17683, %r17684, %r17685, %r17686, %r17687, %r17688, %r17689};
	bar.warp.sync 	-1;
	wmma.mma.sync.aligned.row.col.m16n16k16.s32.s8.s8.s32 {%r17698, %r17699, %r17700, %r17701, %r17702, %r17703, %r17704, %r17705}, {%r1, %r1}, {%r1, %r1}, {%r17690, %r17691, %r17692, %r17693, %r17694, %r17695, %r17696, %r17697};
	bar.warp.sync 	-1;
	wmma.mma.sync.aligned.row.col.m16n16k16.s32.s8.s8.s32 {%r17706, %r17707, %r17708, %r17709, %r17710, %r17711, %r17712, %r17713}, {%r1, %r1}, {%r1, %r1}, {%r17698, %r17699, %r17700, %r17701, %r17702, %r17703, %r17704, %r17705};
	bar.warp.sync 	-1;
	wmma.mma.sync.aligned.row.col.m16n16k16.s32.s8.s8.s32 {%r17714, %r17715, %r17716, %r17717, %r17718, %r17719, %r17720, %r17721}, {%r1, %r1}, {%r1, %r1}, {%r17706, %r17707, %r17708, %r17709, %r17710, %r17711, %r17712, %r17713};
	bar.warp.sync 	-1;
	wmma.mma.sync.aligned.row.col.m16n16k16.s32.s8.s8.s32 {%r17722, %r17723, %r17724, %r17725, %r17726, %r17727, %r17728, %r17729}, {%r1, %r1}, {%r1, %r1}, {%r17714, %r17715, %r17716, %r17717, %r17718, %r17719, %r17720, %r17721};
	bar.warp.sync 	-1;
	wmma.mma.sync.aligned.row.col.m16n16k16.s32.s8.s8.s32 {%r17730, %r17731, %r17732, %r17733, %r17734, %r17735, %r17736, %r17737}, {%r1, %r1}, {%r1, %r1}, {%r17722, %r17723, %r17724, %r17725, %r17726, %r17727, %r17728, %r17729};
	bar.warp.sync 	-1;
	wmma.mma.sync.aligned.row.col.m16n16k16.s32.s8.s8.s32 {%r17738, %r17739, %r17740, %r17741, %r17742, %r17743, %r17744, %r17745}, {%r1, %r1}, {%r1, %r1}, {%r17730, %r17731, %r17732, %r17733, %r17734, %r17735, %r17736, %r17737};
	bar.warp.sync 	-1;
	wmma.mma.sync.aligned.row.col.m16n16k16.s32.s8.s8.s32 {%r17746, %r17747, %r17748, %r17749, %r17750, %r17751, %r17752, %r17753}, {%r1, %r1}, {%r1, %r1}, {%r17738, %r17739, %r17740, %r17741, %r17742, %r17743, %r17744, %r17745};
	bar.warp.sync 	-1;
	wmma.mma.sync.aligned.row.col.m16n16k16.s32.s8.s8.s32 {%r17754, %r17755, %r17756, %r17757, %r17758, %r17759, %r17760, %r17761}, {%r1, %r1}, {%r1, %r1}, {%r17746, %r17747, %r17748, %r17749, %r17750, %r17751, %r17752, %r17753};
	bar.warp.sync 	-1;
	wmma.mma.sync.aligned.row.col.m16n16k16.s32.s8.s8.s32 {%r17762, %r17763, %r17764, %r17765, %r17766, %r17767, %r17768, %r17769}, {%r1, %r1}, {%r1, %r1}, {%r17754, %r17755, %r17756, %r17757, %r17758, %r17759, %r17760, %r17761};
	bar.warp.sync 	-1;
	wmma.mma.sync.aligned.row.col.m16n16k16.s32.s8.s8.s32 {%r17770, %r17771, %r17772, %r17773, %r17774, %r17775, %r17776, %r17777}, {%r1, %r1}, {%r1, %r1}, {%r17762, %r17763, %r17764, %r17765, %r17766, %r17767, %r17768, %r17769};
	bar.warp.sync 	-1;
	wmma.mma.sync.aligned.row.col.m16n16k16.s32.s8.s8.s32 {%r17778, %r17779, %r17780, %r17781, %r17782, %r17783, %r17784, %r17785}, {%r1, %r1}, {%r1, %r1}, {%r17770, %r17771, %r17772, %r17773, %r17774, %r17775, %r17776, %r17777};
	bar.warp.sync 	-1;
	wmma.mma.sync.aligned.row.col.m16n16k16.s32.s8.s8.s32 {%r17786, %r17787, %r17788, %r17789, %r17790, %r17791, %r17792, %r17793}, {%r1, %r1}, {%r1, %r1}, {%r17778, %r17779, %r17780, %r17781, %r17782, %r17783, %r17784, %r17785};
	bar.warp.sync 	-1;
	wmma.mma.sync.aligned.row.col.m16n16k16.s32.s8.s8.s32 {%r17794, %r17795, %r17796, %r17797, %r17798, %r17799, %r17800, %r17801}, {%r1, %r1}, {%r1, %r1}, {%r17786, %r17787, %r17788, %r17789, %r17790, %r17791, %r17792, %r17793};
	bar.warp.sync 	-1;
	wmma.mma.sync.aligned.row.col.m16n16k16.s32.s8.s8.s32 {%r17802, %r17803, %r17804, %r17805, %r17806, %r17807, %r17808, %r17809}, {%r1, %r1}, {%r1, %r1}, {%r17794, %r17795, %r17796, %r17797, %r17798, %r17799, %r17800, %r17801};
	bar.warp.sync 	-1;
	wmma.mma.sync.aligned.row.col.m16n16k16.s32.s8.s8.s32 {%r17810, %r17811, %r17812, %r17813, %r17814, %r17815, %r17816, %r17817}, {%r1, %r1}, {%r1, %r1}, {%r17802, %r17803, %r17804, %r17805, %r17806, %r17807, %r17808, %r17809};
	bar.warp.sync 	-1;
	wmma.mma.sync.aligned.row.col.m16n16k16.s32.s8.s8.s32 {%r17818, %r17819, %r17820, %r17821, %r17822, %r17823, %r17824, %r17825}, {%r1, %r1}, {%r1, %r1}, {%r17810, %r17811, %r17812, %r17813, %r17814, %r17815, %r17816, %r17817};
	bar.warp.sync 	-1;
	wmma.mma.sync.aligned.row.col.m16n16k16.s32.s8.s8.s32 {%r17826, %r17827, %r17828, %r17829, %r17830, %r17831, %r17832, %r17833}, {%r1, %r1}, {%r1, %r1}, {%r17818, %r17819, %r17820, %r17821, %r17822, %r17823, %r17824, %r17825};
	bar.warp.sync 	-1;
	wmma.mma.sync.aligned.row.col.m16n16k16.s32.s8.s8.s32 {%r17834, %r17835, %r17836, %r17837, %r17838, %r17839, %r17840, %r17841}, {%r1, %r1}, {%r1, %r1}, {%r17826, %r17827, %r17828, %r17829, %r17830, %r17831, %r17832, %r17833};
	bar.warp.sync 	-1;
	wmma.mma.sync.aligned.row.col.m16n16k16.s32.s8.s8.s32 {%r17842, %r17843, %r17844, %r17845, %r17846, %r17847, %r17848, %r17849}, {%r1, %r1}, {%r1, %r1}, {%r17834, %r17835, %r17836, %r17837, %r17838, %r17839, %r17840, %r17841};
	bar.warp.sync 	-1;
	wmma.mma.sync.aligned.row.col.m16n16k16.s32.s8.s8.s32 {%r17850, %r17851, %r17852, %r17853, %r17854, %r17855, %r17856, %r17857}, {%r1, %r1}, {%r1, %r1}, {%r17842, %r17843, %r17844, %r17845, %r17846, %r17847, %r17848, %r17849};
	bar.warp.sync 	-1;
	wmma.mma.sync.aligned.row.col.m16n16k16.s32.s8.s8.s32 {%r17858, %r17859, %r17860, %r17861, %r17862, %r17863, %r17864, %r17865}, {%r1, %r1}, {%r1, %r1}, {%r17850, %r17851, %r17852, %r17853, %r17854, %r17855, %r17856, %r17857};
	bar.warp.sync 	-1;
	wmma.mma.sync.aligned.row.col.m16n16k16.s32.s8.s8.s32 {%r17866, %r17867, %r17868, %r17869, %r17870, %r17871, %r17872, %r17873}, {%r1, %r1}, {%r1, %r1}, {%r17858, %r17859, %r17860, %r17861, %r17862, %r17863, %r17864, %r17865};
	bar.warp.sync 	-1;
	wmma.mma.sync.aligned.row.col.m16n16k16.s32.s8.s8.s32 {%r17874, %r17875, %r17876, %r17877, %r17878, %r17879, %r17880, %r17881}, {%r1, %r1}, {%r1, %r1}, {%r17866, %r17867, %r17868, %r17869, %r17870, %r17871, %r17872, %r17873};
	bar.warp.sync 	-1;
	wmma.mma.sync.aligned.row.col.m16n16k16.s32.s8.s8.s32 {%r17882, %r17883, %r17884, %r17885, %r17886, %r17887, %r17888, %r17889}, {%r1, %r1}, {%r1, %r1}, {%r17874, %r17875, %r17876, %r17877, %r17878, %r17879, %r17880, %r17881};
	bar.warp.sync 	-1;
	wmma.mma.sync.aligned.row.col.m16n16k16.s32.s8.s8.s32 {%r17890, %r17891, %r17892, %r17893, %r17894, %r17895, %r17896, %r17897}, {%r1, %r1}, {%r1, %r1}, {%r17882, %r17883, %r17884, %r17885, %r17886, %r17887, %r17888, %r17889};
	bar.warp.sync 	-1;
	wmma.mma.sync.aligned.row.col.m16n16k16.s32.s8.s8.s32 {%r17898, %r17899, %r17900, %r17901, %r17902, %r17903, %r17904, %r17905}, {%r1, %r1}, {%r1, %r1}, {%r17890, %r17891, %r17892, %r17893, %r17894, %r17895, %r17896, %r17897};
	bar.warp.sync 	-1;
	wmma.mma.sync.aligned.row.col.m16n16k16.s32.s8.s8.s32 {%r17906, %r17907, %r17908, %r17909, %r17910, %r17911, %r17912, %r17913}, {%r1, %r1}, {%r1, %r1}, {%r17898, %r17899, %r17900, %r17901, %r17902, %r17903, %r17904, %r17905};
	bar.warp.sync 	-1;
	wmma.mma.sync.aligned.row.col.m16n16k16.s32.s8.s8.s32 {%r17914, %r17915, %r17916, %r17917, %r17918, %r17919, %r17920, %r17921}, {%r1, %r1}, {%r1, %r1}, {%r17906, %r17907, %r17908, %r17909, %r17910, %r17911, %r17912, %r17913};
	bar.warp.sync 	-1;
	wmma.mma.sync.aligned.row.col.m16n16k16.s32.s8.s8.s32 {%r17922, %r17923, %r17924, %r17925, %r17926, %r17927, %r17928, %r17929}, {%r1, %r1}, {%r1, %r1}, {%r17914, %r17915, %r17916, %r17917, %r17918, %r17919, %r17920, %r17921};
	bar.warp.sync 	-1;
	wmma.mma.sync.aligned.row.col.m16n16k16.s32.s8.s8.s32 {%r17930, %r17931, %r17932, %r17933, %r17934, %r17935, %r17936, %r17937}, {%r1, %r1}, {%r1, %r1}, {%r17922, %r17923, %r17924, %r17925, %r17926, %r17927, %r17928, %r17929};
	bar.warp.sync 	-1;
	wmma.mma.sync.aligned.row.col.m16n16k16.s32.s8.s8.s32 {%r17938, %r17939, %r17940, %r17941, %r17942, %r17943, %r17944, %r17945}, {%r1, %r1}, {%r1, %r1}, {%r17930, %r17931, %r17932, %r17933, %r17934, %r17935, %r17936, %r17937};
	bar.warp.sync 	-1;
	wmma.mma.sync.aligned.row.col.m16n16k16.s32.s8.s8.s32 {%r17946, %r17947, %r17948, %r17949, %r17950, %r17951, %r17952, %r17953}, {%r1, %r1}, {%r1, %r1}, {%r17938, %r17939, %r17940, %r17941, %r17942, %r17943, %r17944, %r17945};
	bar.warp.sync 	-1;
	wmma.mma.sync.aligned.row.col.m16n16k16.s32.s8.s8.s32 {%r17954, %r17955, %r17956, %r17957, %r17958, %r17959, %r17960, %r17961}, {%r1, %r1}, {%r1, %r1}, {%r17946, %r17947, %r17948, %r17949, %r17950, %r17951, %r17952, %r17953};
	bar.warp.sync 	-1;
	wmma.mma.sync.aligned.row.col.m16n16k16.s32.s8.s8.s32 {%r17962, %r17963, %r17964, %r17965, %r17966, %r17967, %r17968, %r17969}, {%r1, %r1}, {%r1, %r1}, {%r17954, %r17955, %r17956, %r17957, %r17958, %r17959, %r17960, %r17961};
	bar.warp.sync 	-1;
	wmma.mma.sync.aligned.row.col.m16n16k16.s32.s8.s8.s32 {%r17970, %r17971, %r17972, %r17973, %r17974, %r17975, %r17976, %r17977}, {%r1, %r1}, {%r1, %r1}, {%r17962, %r17963, %r17964, %r17965, %r17966, %r17967, %r17968, %r17969};
	bar.warp.sync 	-1;
	wmma.mma.sync.aligned.row.col.m16n16k16.s32.s8.s8.s32 {%r17978, %r17979, %r17980, %r17981, %r17982, %r17983, %r17984, %r17985}, {%r1, %r1}, {%r1, %r1}, {%r17970, %r17971, %r17972, %r17973, %r17974, %r17975, %r17976, %r17977};
	bar.warp.sync 	-1;
	wmma.mma.sync.aligned.row.col.m16n16k16.s32.s8.s8.s32 {%r17986, %r17987, %r17988, %r17989, %r17990, %r17991, %r17992, %r17993}, {%r1, %r1}, {%r1, %r1}, {%r17978, %r17979, %r17980, %r17981, %r17982, %r17983, %r17984, %r17985};
	bar.warp.sync 	-1;
	wmma.mma.sync.aligned.row.col.m16n16k16.s32.s8.s8.s32 {%r17994, %r17995, %r17996, %r17997, %r17998, %r17999, %r18000, %r18001}, {%r1, %r1}, {%r1, %r1}, {%r17986, %r17987, %r17988, %r17989, %r17990, %r17991, %r17992, %r17993};
	bar.warp.sync 	-1;
	wmma.mma.sync.aligned.row.col.m16n16k16.s32.s8.s8.s32 {%r18002, %r18003, %r18004, %r18005, %r18006, %r18007, %r18008, %r18009}, {%r1, %r1}, {%r1, %r1}, {%r17994, %r17995, %r17996, %r17997, %r17998, %r17999, %r18000, %r18001};
	bar.warp.sync 	-1;
	wmma.mma.sync.aligned.row.col.m16n16k16.s32.s8.s8.s32 {%r18010, %r18011, %r18012, %r18013, %r18014, %r18015, %r18016, %r18017}, {%r1, %r1}, {%r1, %r1}, {%r18002, %r18003, %r18004, %r18005, %r18006, %r18007, %r18008, %r18009};
	bar.warp.sync 	-1;
	wmma.mma.sync.aligned.row.col.m16n16k16.s32.s8.s8.s32 {%r18018, %r18019, %r18020, %r18021, %r18022, %r18023, %r18024, %r18025}, {%r1, %r1}, {%r1, %r1}, {%r18010, %r18011, %r18012, %r18013, %r18014, %r18015, %r18016, %r18017};
	bar.warp.sync 	-1;
	wmma.mma.sync.aligned.row.col.m16n16k16.s32.s8.s8.s32 {%r18026, %r18027, %r18028, %r18029, %r18030, %r18031, %r18032, %r18033}, {%r1, %r1}, {%r1, %r1}, {%r18018, %r18019, %r18020, %r18021, %r18022, %r18023, %r18024, %r18025};
	bar.warp.sync 	-1;
	wmma.mma.sync.aligned.row.col.m16n16k16.s32.s8.s8.s32 {%r18034, %r18035, %r18036, %r18037, %r18038, %r18039, %r18040, %r18041}, {%r1, %r1}, {%r1, %r1}, {%r18026, %r18027, %r18028, %r18029, %r18030, %r18031, %r18032, %r18033};
	bar.warp.sync 	-1;
	wmma.mma.sync.aligned.row.col.m16n16k16.s32.s8.s8.s32 {%r18042, %r18043, %r18044, %r18045, %r18046, %r18047, %r18048, %r18049}, {%r1, %r1}, {%r1, %r1}, {%r18034, %r18035, %r18036, %r18037, %r18038, %r18039, %r18040, %r18041};
	bar.warp.sync 	-1;
	wmma.mma.sync.aligned.row.col.m16n16k16.s32.s8.s8.s32 {%r18050, %r18051, %r18052, %r18053, %r18054, %r18055, %r18056, %r18057}, {%r1, %r1}, {%r1, %r1}, {%r18042, %r18043, %r18044, %r18045, %r18046, %r18047, %r18048, %r18049};
	bar.warp.sync 	-1;
	wmma.mma.sync.aligned.row.col.m16n16k16.s32.s8.s8.s32 {%r18058, %r18059, %r18060, %r18061, %r18062, %r18063, %r18064, %r18065}, {%r1, %r1}, {%r1, %r1}, {%r18050, %r18051, %r18052, %r18053, %r18054, %r18055, %r18056, %r18057};
	bar.warp.sync 	-1;
	wmma.mma.sync.aligned.row.col.m16n16k16.s32.s8.s8.s32 {%r18066, %r18067, %r18068, %r18069, %r18070, %r18071, %r18072, %r18073}, {%r1, %r1}, {%r1, %r1}, {%r18058, %r18059, %r18060, %r18061, %r18062, %r18063, %r18064, %r18065};
	bar.warp.sync 	-1;
	wmma.mma.sync.aligned.row.col.m16n16k16.s32.s8.s8.s32 {%r18074, %r18075, %r18076, %r18077, %r18078, %r18079, %r18080, %r18081}, {%r1, %r1}, {%r1, %r1}, {%r18066, %r18067, %r18068, %r18069, %r18070, %r18071, %r18072, %r18073};
	bar.warp.sync 	-1;
	wmma.mma.sync.aligned.row.col.m16n16k16.s32.s8.s8.s32 {%r18082, %r18083, %r18084, %r18085, %r18086, %r18087, %r18088, %r18089}, {%r1, %r1}, {%r1, %r1}, {%r18074, %r18075, %r18076, %r18077, %r18078, %r18079, %r18080, %r18081};
	bar.warp.sync 	-1;
	wmma.mma.sync.aligned.row.col.m16n16k16.s32.s8.s8.s32 {%r18090, %r18091, %r18092, %r18093, %r18094, %r18095, %r18096, %r18097}, {%r1, %r1}, {%r1, %r1}, {%r18082, %r18083, %r18084, %r18085, %r18086, %r18087, %r18088, %r18089};
	bar.warp.sync 	-1;
	wmma.mma.sync.aligned.row.col.m16n16k16.s32.s8.s8.s32 {%r18098, %r18099, %r18100, %r18101, %r18102, %r18103, %r18104, %r18105}, {%r1, %r1}, {%r1, %r1}, {%r18090, %r18091, %r18092, %r18093, %r18094, %r18095, %r18096, %r18097};
	bar.warp.sync 	-1;
	wmma.mma.sync.aligned.row.col.m16n16k16.s32.s8.s8.s32 {%r18106, %r18107, %r18108, %r18109, %r18110, %r18111, %r18112, %r18113}, {%r1, %r1}, {%r1, %r1}, {%r18098, %r18099, %r18100, %r18101, %r18102, %r18103, %r18104, %r18105};
	bar.warp.sync 	-1;
	wmma.mma.sync.aligned.row.col.m16n16k16.s32.s8.s8.s32 {%r18114, %r18115, %r18116, %r18117, %r18118, %r18119, %r18120, %r18121}, {%r1, %r1}, {%r1, %r1}, {%r18106, %r18107, %r18108, %r18109, %r18110, %r18111, %r18112, %r18113};
	bar.warp.sync 	-1;
	wmma.mma.sync.aligned.row.col.m16n16k16.s32.s8.s8.s32 {%r18122, %r18123, %r18124, %r18125, %r18126, %r18127, %r18128, %r18129}, {%r1, %r1}, {%r1, %r1}, {%r18114, %r18115, %r18116, %r18117, %r18118, %r18119, %r18120, %r18121};
	bar.warp.sync 	-1;
	wmma.mma.sync.aligned.row.col.m16n16k16.s32.s8.s8.s32 {%r18130, %r18131, %r18132, %r18133, %r18134, %r18135, %r18136, %r18137}, {%r1, %r1}, {%r1, %r1}, {%r18122, %r18123, %r18124, %r18125, %r18126, %r18127, %r18128, %r18129};
	bar.warp.sync 	-1;
	wmma.mma.sync.aligned.row.col.m16n16k16.s32.s8.s8.s32 {%r18138, %r18139, %r18140, %r18141, %r18142, %r18143, %r18144, %r18145}, {%r1, %r1}, {%r1, %r1}, {%r18130, %r18131, %r18132, %r18133, %r18134, %r18135, %r18136, %r18137};
	bar.warp.sync 	-1;
	wmma.mma.sync.aligned.row.col.m16n16k16.s32.s8.s8.s32 {%r18146, %r18147, %r18148, %r18149, %r18150, %r18151, %r18152, %r18153}, {%r1, %r1}, {%r1, %r1}, {%r18138, %r18139, %r18140, %r18141, %r18142, %r18143, %r18144, %r18145};
	bar.warp.sync 	-1;
	wmma.mma.sync.aligned.row.col.m16n16k16.s32.s8.s8.s32 {%r18154, %r18155, %r18156, %r18157, %r18158, %r18159, %r18160, %r18161}, {%r1, %r1}, {%r1, %r1}, {%r18146, %r18147, %r18148, %r18149, %r18150, %r18151, %r18152, %r18153};
	bar.warp.sync 	-1;
	wmma.mma.sync.aligned.row.col.m16n16k16.s32.s8.s8.s32 {%r18162, %r18163, %r18164, %r18165, %r18166, %r18167, %r18168, %r18169}, {%r1, %r1}, {%r1, %r1}, {%r18154, %r18155, %r18156, %r18157, %r18158, %r18159, %r18160, %r18161};
	bar.warp.sync 	-1;
	wmma.mma.sync.aligned.row.col.m16n16k16.s32.s8.s8.s32 {%r18170, %r18171, %r18172, %r18173, %r18174, %r18175, %r18176, %r18177}, {%r1, %r1}, {%r1, %r1}, {%r18162, %r18163, %r18164, %r18165, %r18166, %r18167, %r18168, %r18169};
	bar.warp.sync 	-1;
	wmma.mma.sync.aligned.row.col.m16n16k16.s32.s8.s8.s32 {%r18178, %r18179, %r18180, %r18181, %r18182, %r18183, %r18184, %r18185}, {%r1, %r1}, {%r1, %r1}, {%r18170, %r18171, %r18172, %r18173, %r18174, %r18175, %r18176, %r18177};
	bar.warp.sync 	-1;
	wmma.mma.sync.aligned.row.col.m16n16k16.s32.s8.s8.s32 {%r18186, %r18187, %r18188, %r18189, %r18190, %r18191, %r18192, %r18193}, {%r1, %r1}, {%r1, %r1}, {%r18178, %r18179, %r18180, %r18181, %r18182, %r18183, %r18184, %r18185};
	bar.warp.sync 	-1;
	wmma.mma.sync.aligned.row.col.m16n16k16.s32.s8.s8.s32 {%r18194, %r18195, %r18196, %r18197, %r18198, %r18199, %r18200, %r18201}, {%r1, %r1}, {%r1, %r1}, {%r18186, %r18187, %r18188, %r18189, %r18190, %r18191, %r18192, %r18193};
	bar.warp.sync 	-1;
	wmma.mma.sync.aligned.row.col.m16n16k16.s32.s8.s8.s32 {%r18202, %r18203, %r18204, %r18205, %r18206, %r18207, %r18208, %r18209}, {%r1, %r1}, {%r1, %r1}, {%r18194, %r18195, %r18196, %r18197, %r18198, %r18199, %r18200, %r18201};
	bar.warp.sync 	-1;
	wmma.mma.sync.aligned.row.col.m16n16k16.s32.s8.s8.s32 {%r18210, %r18211, %r18212, %r18213, %r18214, %r18215, %r18216, %r18217}, {%r1, %r1}, {%r1, %r1}, {%r18202, %r18203, %r18204, %r18205, %r18206, %r18207, %r18208, %r18209};
	bar.warp.sync 	-1;
	wmma.mma.sync.aligned.row.col.m16n16k16.s32.s8.s8.s32 {%r18218, %r18219, %r18220, %r18221, %r18222, %r18223, %r18224, %r18225}, {%r1, %r1}, {%r1, %r1}, {%r18210, %r18211, %r18212, %r18213, %r18214, %r18215, %r18216, %r18217};
	bar.warp.sync 	-1;
	wmma.mma.sync.aligned.row.col.m16n16k16.s32.s8.s8.s32 {%r18226, %r18227, %r18228, %r18229, %r18230, %r18231, %r18232, %r18233}, {%r1, %r1}, {%r1, %r1}, {%r18218, %r18219, %r18220, %r18221, %r18222, %r18223, %r18224, %r18225};
	bar.warp.sync 	-1;
	wmma.mma.sync.aligned.row.col.m16n16k16.s32.s8.s8.s32 {%r18234, %r18235, %r18236, %r18237, %r18238, %r18239, %r18240, %r18241}, {%r1, %r1}, {%r1, %r1}, {%r18226, %r18227, %r18228, %r18229, %r18230, %r18231, %r18232, %r18233};
	bar.warp.sync 	-1;
	wmma.mma.sync.aligned.row.col.m16n16k16.s32.s8.s8.s32 {%r18242, %r18243, %r18244, %r18245, %r18246, %r18247, %r18248, %r18249}, {%r1, %r1}, {%r1, %r1}, {%r18234, %r18235, %r18236, %r18237, %r18238, %r18239, %r18240, %r18241};
	bar.warp.sync 	-1;
	wmma.mma.sync.aligned.row.col.m16n16k16.s32.s8.s8.s32 {%r18250, %r18251, %r18252, %r18253, %r18254, %r18255, %r18256, %r18257}, {%r1, %r1}, {%r1, %r1}, {%r18242, %r18243, %r18244, %r18245, %r18246, %r18247, %r18248, %r18249};
	bar.warp.sync 	-1;
	wmma.mma.sync.aligned.row.col.m16n16k16.s32.s8.s8.s32 {%r18258, %r18259, %r18260, %r18261, %r18262, %r18263, %r18264, %r18265}, {%r1, %r1}, {%r1, %r1}, {%r18250, %r18251, %r18252, %r18253, %r18254, %r18255, %r18256, %r18257};
	bar.warp.sync 	-1;
	wmma.mma.sync.aligned.row.col.m16n16k16.s32.s8.s8.s32 {%r18266, %r18267, %r18268, %r18269, %r18270, %r18271, %r18272, %r18273}, {%r1, %r1}, {%r1, %r1}, {%r18258, %r18259, %r18260, %r18261, %r18262, %r18263, %r18264, %r18265};
	bar.warp.sync 	-1;
	wmma.mma.sync.aligned.row.col.m16n16k16.s32.s8.s8.s32 {%r18274, %r18275, %r18276, %r18277, %r18278, %r18279, %r18280, %r18281}, {%r1, %r1}, {%r1, %r1}, {%r18266, %r18267, %r18268, %r18269, %r18270, %r18271, %r18272, %r18273};
	bar.warp.sync 	-1;
	wmma.mma.sync.aligned.row.col.m16n16k16.s32.s8.s8.s32 {%r18282, %r18283, %r18284, %r18285, %r18286, %r18287, %r18288, %r18289}, {%r1, %r1}, {%r1, %r1}, {%r18274, %r18275, %r18276, %r18277, %r18278, %r18279, %r18280, %r18281};
	bar.warp.sync 	-1;
	wmma.mma.sync.aligned.row.col.m16n16k16.s32.s8.s8.s32 {%r18290, %r18291, %r18292, %r18293, %r18294, %r18295, %r18296, %r18297}, {%r1, %r1}, {%r1, %r1}, {%r18282, %r18283, %r18284, %r18285, %r18286, %r18287, %r18288, %r18289};
	bar.warp.sync 	-1;
	wmma.mma.sync.aligned.row.col.m16n16k16.s32.s8.s8.s32 {%r18298, %r18299, %r18300, %r18301, %r18302, %r18303, %r18304, %r18305}, {%r1, %r1}, {%r1, %r1}, {%r18290, %r18291, %r18292, %r18293, %r18294, %r18295, %r18296, %r18297};
	bar.warp.sync 	-1;
	wmma.mma.sync.aligned.row.col.m16n16k16.s32.s8.s8.s32 {%r18306, %r18307, %r18308, %r18309, %r18310, %r18311, %r18312, %r18313}, {%r1, %r1}, {%r1, %r1}, {%r18298, %r18299, %r18300, %r18301, %r18302, %r18303, %r18304, %r18305};
	bar.warp.sync 	-1;
	wmma.mma.sync.aligned.row.col.m16n16k16.s32.s8.s8.s32 {%r18314, %r18315, %r18316, %r18317, %r18318, %r18319, %r18320, %r18321}, {%r1, %r1}, {%r1, %r1}, {%r18306, %r18307, %r18308, %r18309, %r18310, %r18311, %r18312, %r18313};
	bar.warp.sync 	-1;
	wmma.mma.sync.aligned.row.col.m16n16k16.s32.s8.s8.s32 {%r18322, %r18323, %r18324, %r18325, %r18326, %r18327, %r18328, %r18329}, {%r1, %r1}, {%r1, %r1}, {%r18314, %r18315, %r18316, %r18317, %r18318, %r18319, %r18320, %r18321};
	bar.warp.sync 	-1;
	wmma.mma.sync.aligned.row.col.m16n16k16.s32.s8.s8.s32 {%r18330, %r18331, %r18332, %r18333, %r18334, %r18335, %r18336, %r18337}, {%r1, %r1}, {%r1, %r1}, {%r18322, %r18323, %r18324, %r18325, %r18326, %r18327, %r18328, %r18329};
	bar.warp.sync 	-1;
	wmma.mma.sync.aligned.row.col.m16n16k16.s32.s8.s8.s32 {%r18338, %r18339, %r18340, %r18341, %r18342, %r18343, %r18344, %r18345}, {%r1, %r1}, {%r1, %r1}, {%r18330, %r18331, %r18332, %r18333, %r18334, %r18335, %r18336, %r18337};
	bar.warp.sync 	-1;
	wmma.mma.sync.aligned.row.col.m16n16k16.s32.s8.s8.s32 {%r18346, %r18347, %r18348, %r18349, %r18350, %r18351, %r18352, %r18353}, {%r1, %r1}, {%r1, %r1}, {%r18338, %r18339, %r18340, %r18341, %r18342, %r18343, %r18344, %r18345};
	bar.warp.sync 	-1;
	wmma.mma.sync.aligned.row.col.m16n16k16.s32.s8.s8.s32 {%r18354, %r18355, %r18356, %r18357, %r18358, %r18359, %r18360, %r18361}, {%r1, %r1}, {%r1, %r1}, {%r18346, %r18347, %r18348, %r18349, %r18350, %r18351, %r18352, %r18353};
	bar.warp.sync 	-1;
	wmma.mma.sync.aligned.row.col.m16n16k16.s32.s8.s8.s32 {%r18362, %r18363, %r18364, %r18365, %r18366, %r18367, %r18368, %r18369}, {%r1, %r1}, {%r1, %r1}, {%r18354, %r18355, %r18356, %r18357, %r18358, %r18359, %r18360, %r18361};
	bar.warp.sync 	-1;
	wmma.mma.sync.aligned.row.col.m16n16k16.s32.s8.s8.s32 {%r18370, %r18371, %r18372, %r18373, %r18374, %r18375, %r18376, %r18377}, {%r1, %r1}, {%r1, %r1}, {%r18362, %r18363, %r18364, %r18365, %r18366, %r18367, %r18368, %r18369};
	bar.warp.sync 	-1;
	wmma.mma.sync.aligned.row.col.m16n16k16.s32.s8.s8.s32 {%r18378, %r18379, %r18380, %r18381, %r18382, %r18383, %r18384, %r18385}, {%r1, %r1}, {%r1, %r1}, {%r18370, %r18371, %r18372, %r18373, %r18374, %r18375, %r18376, %r18377};
	bar.warp.sync 	-1;
	wmma.mma.sync.aligned.row.col.m16n16k16.s32.s8.s8.s32 {%r18386, %r18387, %r18388, %r18389, %r18390, %r18391, %r18392, %r18393}, {%r1, %r1}, {%r1, %r1}, {%r18378, %r18379, %r18380, %r18381, %r18382, %r18383, %r18384, %r18385};
	bar.warp.sync 	-1;
	wmma.mma.sync.aligned.row.col.m16n16k16.s32.s8.s8.s32 {%r18394, %r18395, %r18396, %r18397, %r18398, %r18399, %r18400, %r18401}, {%r1, %r1}, {%r1, %r1}, {%r18386, %r18387, %r18388, %r18389, %r18390, %r18391, %r18392, %r18393};
	bar.warp.sync 	-1;
	wmma.mma.sync.aligned.row.col.m16n16k16.s32.s8.s8.s32 {%r18402, %r18403, %r18404, %r18405, %r18406, %r18407, %r18408, %r18409}, {%r1, %r1}, {%r1, %r1}, {%r18394, %r18395, %r18396, %r18397, %r18398, %r18399, %r18400, %r18401};
	bar.warp.sync 	-1;
	wmma.mma.sync.aligned.row.col.m16n16k16.s32.s8.s8.s32 {%r18410, %r18411, %r18412, %r18413, %r18414, %r18415, %r18416, %r18417}, {%r1, %r1}, {%r1, %r1}, {%r18402, %r18403, %r18404, %r18405, %r18406, %r18407, %r18408, %r18409};
	bar.warp.sync 	-1;
	wmma.mma.sync.aligned.row.col.m16n16k16.s32.s8.s8.s32 {%r18418, %r18419, %r18420, %r18421, %r18422, %r18423, %r18424, %r18425}, {%r1, %r1}, {%r1, %r1}, {%r18410, %r18411, %r18412, %r18413, %r18414, %r18415, %r18416, %r18417};
	bar.warp.sync 	-1;
	wmma.mma.sync.aligned.row.col.m16n16k16.s32.s8.s8.s32 {%r18426, %r18427, %r18428, %r18429, %r18430, %r18431, %r18432, %r18433}, {%r1, %r1}, {%r1, %r1}, {%r18418, %r18419, %r18420, %r18421, %r18422, %r18423, %r18424, %r18425};
	bar.warp.sync 	-1;
	wmma.mma.sync.aligned.row.col.m16n16k16.s32.s8.s8.s32 {%r18434, %r18435, %r18436, %r18437, %r18438, %r18439, %r18440, %r18441}, {%r1, %r1}, {%r1, %r1}, {%r18426, %r18427, %r18428, %r18429, %r18430, %r18431, %r18432, %r18433};
	bar.warp.sync 	-1;
	wmma.mma.sync.aligned.row.col.m16n16k16.s32.s8.s8.s32 {%r18442, %r18443, %r18444, %r18445, %r18446, %r18447, %r18448, %r18449}, {%r1, %r1}, {%r1, %r1}, {%r18434, %r18435, %r18436, %r18437, %r18438, %r18439, %r18440, %r18441};
	bar.warp.sync 	-1;
	wmma.mma.sync.aligned.row.col.m16n16k16.s32.s8.s8.s32 {%r18450, %r18451, %r18452, %r18453, %r18454, %r18455, %r18456, %r18457}, {%r1, %r1}, {%r1, %r1}, {%r18442, %r18443, %r18444, %r18445, %r18446, %r18447, %r18448, %r18449};
	bar.warp.sync 	-1;
	wmma.mma.sync.aligned.row.col.m16n16k16.s32.s8.s8.s32 {%r18458, %r18459, %r18460, %r18461, %r18462, %r18463, %r18464, %r18465}, {%r1, %r1}, {%r1, %r1}, {%r18450, %r18451, %r18452, %r18453, %r18454, %r18455, %r18456, %r18457};
	bar.warp.sync 	-1;
	wmma.mma.sync.aligned.row.col.m16n16k16.s32.s8.s8.s32 {%r18466, %r18467, %r18468, %r18469, %r18470, %r18471, %r18472, %r18473}, {%r1, %r1}, {%r1, %r1}, {%r18458, %r18459, %r18460, %r18461, %r18462, %r18463, %r18464, %r18465};
	bar.warp.sync 	-1;
	wmma.mma.sync.aligned.row.col.m16n16k16.s32.s8.s8.s32 {%r18474, %r18475, %r18476, %r18477, %r18478, %r18479, %r18480, %r18481}, {%r1, %r1}, {%r1, %r1}, {%r18466, %r18467, %r18468, %r18469, %r18470, %r18471, %r18472, %r18473};
	bar.warp.sync 	-1;
	wmma.mma.sync.aligned.row.col.m16n16k16.s32.s8.s8.s32 {%r18482, %r18483, %r18484, %r18485, %r18486, %r18487, %r18488, %r18489}, {%r1, %r1}, {%r1, %r1}, {%r18474, %r18475, %r18476, %r18477, %r18478, %r18479, %r18480, %r18481};
	bar.warp.sync 	-1;
	wmma.mma.sync.aligned.row.col.m16n16k16.s32.s8.s8.s32 {%r18490, %r18491, %r18492, %r18493, %r18494, %r18495, %r18496, %r18497}, {%r1, %r1}, {%r1, %r1}, {%r18482, %r18483, %r18484, %r18485, %r18486, %r18487, %r18488, %r18489};
	bar.warp.sync 	-1;
	wmma.mma.sync.aligned.row.col.m16n16k16.s32.s8.s8.s32 {%r18498, %r18499, %r18500, %r18501, %r18502, %r18503, %r18504, %r18505}, {%r1, %r1}, {%r1, %r1}, {%r18490, %r18491, %r18492, %r18493, %r18494, %r18495, %r18496, %r18497};
	bar.warp.sync 	-1;
	wmma.mma.sync.aligned.row.col.m16n16k16.s32.s8.s8.s32 {%r18506, %r18507, %r18508, %r18509, %r18510, %r18511, %r18512, %r18513}, {%r1, %r1}, {%r1, %r1}, {%r18498, %r18499, %r18500, %r18501, %r18502, %r18503, %r18504, %r18505};
	bar.warp.sync 	-1;
	wmma.mma.sync.aligned.row.col.m16n16k16.s32.s8.s8.s32 {%r18514, %r18515, %r18516, %r18517, %r18518, %r18519, %r18520, %r18521}, {%r1, %r1}, {%r1, %r1}, {%r18506, %r18507, %r18508, %r18509, %r18510, %r18511, %r18512, %r18513};
	bar.warp.sync 	-1;
	wmma.mma.sync.aligned.row.col.m16n16k16.s32.s8.s8.s32 {%r18522, %r18523, %r18524, %r18525, %r18526, %r18527, %r18528, %r18529}, {%r1, %r1}, {%r1, %r1}, {%r18514, %r18515, %r18516, %r18517, %r18518, %r18519, %r18520, %r18521};
	bar.warp.sync 	-1;
	wmma.mma.sync.aligned.row.col.m16n16k16.s32.s8.s8.s32 {%r18530, %r18531, %r18532, %r18533, %r18534, %r18535, %r18536, %r18537}, {%r1, %r1}, {%r1, %r1}, {%r18522, %r18523, %r18524, %r18525, %r18526, %r18527, %r18528, %r18529};
	bar.warp.sync 	-1;
	wmma.mma.sync.aligned.row.col.m16n16k16.s32.s8.s8.s32 {%r18538, %r18539, %r18540, %r18541, %r18542, %r18543, %r18544, %r18545}, {%r1, %r1}, {%r1, %r1}, {%r18530, %r18531, %r18532, %r18533, %r18534, %r18535, %r18536, %r18537};
	bar.warp.sync 	-1;
	wmma.mma.sync.aligned.row.col.m16n16k16.s32.s8.s8.s32 {%r18546, %r18547, %r18548, %r18549, %r18550, %r18551, %r18552, %r18553}, {%r1, %r1}, {%r1, %r1}, {%r18538, %r18539, %r18540, %r18541, %r18542, %r18543, %r18544, %r18545};
	bar.warp.sync 	-1;
	wmma.mma.sync.aligned.row.col.m16n16k16.s32.s8.s8.s32 {%r18554, %r18555, %r18556, %r18557, %r18558, %r18559, %r18560, %r18561}, {%r1, %r1}, {%r1, %r1}, {%r18546, %r18547, %r18548, %r18549, %r18550, %r18551, %r18552, %r18553};
	bar.warp.sync 	-1;
	wmma.mma.sync.aligned.row.col.m16n16k16.s32.s8.s8.s32 {%r18562, %r18563, %r18564, %r18565, %r18566, %r18567, %r18568, %r18569}, {%r1, %r1}, {%r1, %r1}, {%r18554, %r18555, %r18556, %r18557, %r18558, %r18559, %r18560, %r18561};
	bar.warp.sync 	-1;
	wmma.mma.sync.aligned.row.col.m16n16k16.s32.s8.s8.s32 {%r18570, %r18571, %r18572, %r18573, %r18574, %r18575, %r18576, %r18577}, {%r1, %r1}, {%r1, %r1}, {%r18562, %r18563, %r18564, %r18565, %r18566, %r18567, %r18568, %r18569};
	bar.warp.sync 	-1;
	wmma.mma.sync.aligned.row.col.m16n16k16.s32.s8.s8.s32 {%r18578, %r18579, %r18580, %r18581, %r18582, %r18583, %r18584, %r18585}, {%r1, %r1}, {%r1, %r1}, {%r18570, %r18571, %r18572, %r18573, %r18574, %r18575, %r18576, %r18577};
	bar.warp.sync 	-1;
	wmma.mma.sync.aligned.row.col.m16n16k16.s32.s8.s8.s32 {%r18586, %r18587, %r18588, %r18589, %r18590, %r18591, %r18592, %r18593}, {%r1, %r1}, {%r1, %r1}, {%r18578, %r18579, %r18580, %r18581, %r18582, %r18583, %r18584, %r18585};
	bar.warp.sync 	-1;
	wmma.mma.sync.aligned.row.col.m16n16k16.s32.s8.s8.s32 {%r18594, %r18595, %r18596, %r18597, %r18598, %r18599, %r18600, %r18601}, {%r1, %r1}, {%r1, %r1}, {%r18586, %r18587, %r18588, %r18589, %r18590, %r18591, %r18592, %r18593};
	bar.warp.sync 	-1;
	wmma.mma.sync.aligned.row.col.m16n16k16.s32.s8.s8.s32 {%r18602, %r18603, %r18604, %r18605, %r18606, %r18607, %r18608, %r18609}, {%r1, %r1}, {%r1, %r1}, {%r18594, %r18595, %r18596, %r18597, %r18598, %r18599, %r18600, %r18601};
	bar.warp.sync 	-1;
	wmma.mma.sync.aligned.row.col.m16n16k16.s32.s8.s8.s32 {%r18610, %r18611, %r18612, %r18613, %r18614, %r18615, %r18616, %r18617}, {%r1, %r1}, {%r1, %r1}, {%r18602, %r18603, %r18604, %r18605, %r18606, %r18607, %r18608, %r18609};
	bar.warp.sync 	-1;
	wmma.mma.sync.aligned.row.col.m16n16k16.s32.s8.s8.s32 {%r18618, %r18619, %r18620, %r18621, %r18622, %r18623, %r18624, %r18625}, {%r1, %r1}, {%r1, %r1}, {%r18610, %r18611, %r18612, %r18613, %r18614, %r18615, %r18616, %r18617};
	bar.warp.sync 	-1;
	wmma.mma.sync.aligned.row.col.m16n16k16.s32.s8.s8.s32 {%r18626, %r18627, %r18628, %r18629, %r18630, %r18631, %r18632, %r18633}, {%r1, %r1}, {%r1, %r1}, {%r18618, %r18619, %r18620, %r18621, %r18622, %r18623, %r18624, %r18625};
	bar.warp.sync 	-1;
	wmma.mma.sync.aligned.row.col.m16n16k16.s32.s8.s8.s32 {%r18634, %r18635, %r18636, %r18637, %r18638, %r18639, %r18640, %r18641}, {%r1, %r1}, {%r1, %r1}, {%r18626, %r18627, %r18628, %r18629, %r18630, %r18631, %r18632, %r18633};
	bar.warp.sync 	-1;
	wmma.mma.sync.aligned.row.col.m16n16k16.s32.s8.s8.s32 {%r18642, %r18643, %r18644, %r18645, %r18646, %r18647, %r18648, %r18649}, {%r1, %r1}, {%r1, %r1}, {%r18634, %r18635, %r18636, %r18637, %r18638, %r18639, %r18640, %r18641};
	bar.warp.sync 	-1;
	wmma.mma.sync.aligned.row.col.m16n16k16.s32.s8.s8.s32 {%r18650, %r18651, %r18652, %r18653, %r18654, %r18655, %r18656, %r18657}, {%r1, %r1}, {%r1, %r1}, {%r18642, %r18643, %r18644, %r18645, %r18646, %r18647, %r18648, %r18649};
	bar.warp.sync 	-1;
	wmma.mma.sync.aligned.row.col.m16n16k16.s32.s8.s8.s32 {%r18658, %r18659, %r18660, %r18661, %r18662, %r18663, %r18664, %r18665}, {%r1, %r1}, {%r1, %r1}, {%r18650, %r18651, %r18652, %r18653, %r18654, %r18655, %r18656, %r18657};
	bar.warp.sync 	-1;
	wmma.mma.sync.aligned.row.col.m16n16k16.s32.s8.s8.s32 {%r18666, %r18667, %r18668, %r18669, %r18670, %r18671, %r18672, %r18673}, {%r1, %r1}, {%r1, %r1}, {%r18658, %r18659, %r18660, %r18661, %r18662, %r18663, %r18664, %r18665};
	bar.warp.sync 	-1;
	wmma.mma.sync.aligned.row.col.m16n16k16.s32.s8.s8.s32 {%r18674, %r18675, %r18676, %r18677, %r18678, %r18679, %r18680, %r18681}, {%r1, %r1}, {%r1, %r1}, {%r18666, %r18667, %r18668, %r18669, %r18670, %r18671, %r18672, %r18673};
	bar.warp.sync 	-1;
	wmma.mma.sync.aligned.row.col.m16n16k16.s32.s8.s8.s32 {%r18682, %r18683, %r18684, %r18685, %r18686, %r18687, %r18688, %r18689}, {%r1, %r1}, {%r1, %r1}, {%r18674, %r18675, %r18676, %r18677, %r18678, %r18679, %r18680, %r18681};
	bar.warp.sync 	-1;
	wmma.mma.sync.aligned.row.col.m16n16k16.s32.s8.s8.s32 {%r18690, %r18691, %r18692, %r18693, %r18694, %r18695, %r18696, %r18697}, {%r1, %r1}, {%r1, %r1}, {%r18682, %r18683, %r18684, %r18685, %r18686, %r18687, %r18688, %r18689};
	bar.warp.sync 	-1;
	wmma.mma.sync.aligned.row.col.m16n16k16.s32.s8.s8.s32 {%r18698, %r18699, %r18700, %r18701, %r18702, %r18703, %r18704, %r18705}, {%r1, %r1}, {%r1, %r1}, {%r18690, %r18691, %r18692, %r18693, %r18694, %r18695, %r18696, %r18697};
	bar.warp.sync 	-1;
	wmma.mma.sync.aligned.row.col.m16n16k16.s32.s8.s8.s32 {%r18706, %r18707, %r18708, %r18709, %r18710, %r18711, %r18712, %r18713}, {%r1, %r1}, {%r1, %r1}, {%r18698, %r18699, %r18700, %r18701, %r18702, %r18703, %r18704, %r18705};
	bar.warp.sync 	-1;
	wmma.mma.sync.aligned.row.col.m16n16k16.s32.s8.s8.s32 {%r18714, %r18715, %r18716, %r18717, %r18718, %r18719, %r18720, %r18721}, {%r1, %r1}, {%r1, %r1}, {%r18706, %r18707, %r18708, %r18709, %r18710, %r18711, %r18712, %r18713};
	bar.warp.sync 	-1;
	wmma.mma.sync.aligned.row.col.m16n16k16.s32.s8.s8.s32 {%r18722, %r18723, %r18724, %r18725, %r18726, %r18727, %r18728, %r18729}, {%r1, %r1}, {%r1, %r1}, {%r18714, %r18715, %r18716, %r18717, %r18718, %r18719, %r18720, %r18721};
	bar.warp.sync 	-1;
	wmma.mma.sync.aligned.row.col.m16n16k16.s32.s8.s8.s32 {%r18730, %r18731, %r18732, %r18733, %r18734, %r18735, %r18736, %r18737}, {%r1, %r1}, {%r1, %r1}, {%r18722, %r18723, %r18724, %r18725, %r18726, %r18727, %r18728, %r18729};
	bar.warp.sync 	-1;
	wmma.mma.sync.aligned.row.col.m16n16k16.s32.s8.s8.s32 {%r18738, %r18739, %r18740, %r18741, %r18742, %r18743, %r18744, %r18745}, {%r1, %r1}, {%r1, %r1}, {%r18730, %r18731, %r18732, %r18733, %r18734, %r18735, %r18736, %r18737};
	bar.warp.sync 	-1;
	wmma.mma.sync.aligned.row.col.m16n16k16.s32.s8.s8.s32 {%r18746, %r18747, %r18748, %r18749, %r18750, %r18751, %r18752, %r18753}, {%r1, %r1}, {%r1, %r1}, {%r18738, %r18739, %r18740, %r18741, %r18742, %r18743, %r18744, %r18745};
	bar.warp.sync 	-1;
	wmma.mma.sync.aligned.row.col.m16n16k16.s32.s8.s8.s32 {%r18754, %r18755, %r18756, %r18757, %r18758, %r18759, %r18760, %r18761}, {%r1, %r1}, {%r1, %r1}, {%r18746, %r18747, %r18748, %r18749, %r18750, %r18751, %r18752, %r18753};
	bar.warp.sync 	-1;
	wmma.mma.sync.aligned.row.col.m16n16k16.s32.s8.s8.s32 {%r18762, %r18763, %r18764, %r18765, %r18766, %r18767, %r18768, %r18769}, {%r1, %r1}, {%r1, %r1}, {%r18754, %r18755, %r18756, %r18757, %r18758, %r18759, %r18760, %r18761};
	bar.warp.sync 	-1;
	wmma.mma.sync.aligned.row.col.m16n16k16.s32.s8.s8.s32 {%r18770, %r18771, %r18772, %r18773, %r18774, %r18775, %r18776, %r18777}, {%r1, %r1}, {%r1, %r1}, {%r18762, %r18763, %r18764, %r18765, %r18766, %r18767, %r18768, %r18769};
	bar.warp.sync 	-1;
	wmma.mma.sync.aligned.row.col.m16n16k16.s32.s8.s8.s32 {%r18778, %r18779, %r18780, %r18781, %r18782, %r18783, %r18784, %r18785}, {%r1, %r1}, {%r1, %r1}, {%r18770, %r18771, %r18772, %r18773, %r18774, %r18775, %r18776, %r18777};
	bar.warp.sync 	-1;
	wmma.mma.sync.aligned.row.col.m16n16k16.s32.s8.s8.s32 {%r18786, %r18787, %r18788, %r18789, %r18790, %r18791, %r18792, %r18793}, {%r1, %r1}, {%r1, %r1}, {%r18778, %r18779, %r18780, %r18781, %r18782, %r18783, %r18784, %r18785};
	bar.warp.sync 	-1;
	wmma.mma.sync.aligned.row.col.m16n16k16.s32.s8.s8.s32 {%r18794, %r18795, %r18796, %r18797, %r18798, %r18799, %r18800, %r18801}, {%r1, %r1}, {%r1, %r1}, {%r18786, %r18787, %r18788, %r18789, %r18790, %r18791, %r18792, %r18793};
	bar.warp.sync 	-1;
	wmma.mma.sync.aligned.row.col.m16n16k16.s32.s8.s8.s32 {%r18802, %r18803, %r18804, %r18805, %r18806, %r18807, %r18808, %r18809}, {%r1, %r1}, {%r1, %r1}, {%r18794, %r18795, %r18796, %r18797, %r18798, %r18799, %r18800, %r18801};
	bar.warp.sync 	-1;
	wmma.mma.sync.aligned.row.col.m16n16k16.s32.s8.s8.s32 {%r18810, %r18811, %r18812, %r18813, %r18814, %r18815, %r18816, %r18817}, {%r1, %r1}, {%r1, %r1}, {%r18802, %r18803, %r18804, %r18805, %r18806, %r18807, %r18808, %r18809};
	bar.warp.sync 	-1;
	wmma.mma.sync.aligned.row.col.m16n16k16.s32.s8.s8.s32 {%r18818, %r18819, %r18820, %r18821, %r18822, %r18823, %r18824, %r18825}, {%r1, %r1}, {%r1, %r1}, {%r18810, %r18811, %r18812, %r18813, %r18814, %r18815, %r18816, %r18817};
	bar.warp.sync 	-1;
	wmma.mma.sync.aligned.row.col.m16n16k16.s32.s8.s8.s32 {%r18826, %r18827, %r18828, %r18829, %r18830, %r18831, %r18832, %r18833}, {%r1, %r1}, {%r1, %r1}, {%r18818, %r18819, %r18820, %r18821, %r18822, %r18823, %r18824, %r18825};
	bar.warp.sync 	-1;
	wmma.mma.sync.aligned.row.col.m16n16k16.s32.s8.s8.s32 {%r18834, %r18835, %r18836, %r18837, %r18838, %r18839, %r18840, %r18841}, {%r1, %r1}, {%r1, %r1}, {%r18826, %r18827, %r18828, %r18829, %r18830, %r18831, %r18832, %r18833};
	bar.warp.sync 	-1;
	wmma.mma.sync.aligned.row.col.m16n16k16.s32.s8.s8.s32 {%r18842, %r18843, %r18844, %r18845, %r18846, %r18847, %r18848, %r18849}, {%r1, %r1}, {%r1, %r1}, {%r18834, %r18835, %r18836, %r18837, %r18838, %r18839, %r18840, %r18841};
	bar.warp.sync 	-1;
	wmma.mma.sync.aligned.row.col.m16n16k16.s32.s8.s8.s32 {%r18850, %r18851, %r18852, %r18853, %r18854, %r18855, %r18856, %r18857}, {%r1, %r1}, {%r1, %r1}, {%r18842, %r18843, %r18844, %r18845, %r18846, %r18847, %r18848, %r18849};
	bar.warp.sync 	-1;
	wmma.mma.sync.aligned.row.col.m16n16k16.s32.s8.s8.s32 {%r18858, %r18859, %r18860, %r18861, %r18862, %r18863, %r18864, %r18865}, {%r1, %r1}, {%r1, %r1}, {%r18850, %r18851, %r18852, %r18853, %r18854, %r18855, %r18856, %r18857};
	bar.warp.sync 	-1;
	wmma.mma.sync.aligned.row.col.m16n16k16.s32.s8.s8.s32 {%r18866, %r18867, %r18868, %r18869, %r18870, %r18871, %r18872, %r18873}, {%r1, %r1}, {%r1, %r1}, {%r18858, %r18859, %r18860, %r18861, %r18862, %r18863, %r18864, %r18865};
	bar.warp.sync 	-1;
	wmma.mma.sync.aligned.row.col.m16n16k16.s32.s8.s8.s32 {%r18874, %r18875, %r18876, %r18877, %r18878, %r18879, %r18880, %r18881}, {%r1, %r1}, {%r1, %r1}, {%r18866, %r18867, %r18868, %r18869, %r18870, %r18871, %r18872, %r18873};
	bar.warp.sync 	-1;
	wmma.mma.sync.aligned.row.col.m16n16k16.s32.s8.s8.s32 {%r18882, %r18883, %r18884, %r18885, %r18886, %r18887, %r18888, %r18889}, {%r1, %r1}, {%r1, %r1}, {%r18874, %r18875, %r18876, %r18877, %r18878, %r18879, %r18880, %r18881};
	bar.warp.sync 	-1;
	wmma.mma.sync.aligned.row.col.m16n16k16.s32.s8.s8.s32 {%r18890, %r18891, %r18892, %r18893, %r18894, %r18895, %r18896, %r18897}, {%r1, %r1}, {%r1, %r1}, {%r18882, %r18883, %r18884, %r18885, %r18886, %r18887, %r18888, %r18889};
	bar.warp.sync 	-1;
	wmma.mma.sync.aligned.row.col.m16n16k16.s32.s8.s8.s32 {%r18898, %r18899, %r18900, %r18901, %r18902, %r18903, %r18904, %r18905}, {%r1, %r1}, {%r1, %r1}, {%r18890, %r18891, %r18892, %r18893, %r18894, %r18895, %r18896, %r18897};
	bar.warp.sync 	-1;
	wmma.mma.sync.aligned.row.col.m16n16k16.s32.s8.s8.s32 {%r18906, %r18907, %r18908, %r18909, %r18910, %r18911, %r18912, %r18913}, {%r1, %r1}, {%r1, %r1}, {%r18898, %r18899, %r18900, %r18901, %r18902, %r18903, %r18904, %r18905};
	bar.warp.sync 	-1;
	wmma.mma.sync.aligned.row.col.m16n16k16.s32.s8.s8.s32 {%r18914, %r18915, %r18916, %r18917, %r18918, %r18919, %r18920, %r18921}, {%r1, %r1}, {%r1, %r1}, {%r18906, %r18907, %r18908, %r18909, %r18910, %r18911, %r18912, %r18913};
	bar.warp.sync 	-1;
	wmma.mma.sync.aligned.row.col.m16n16k16.s32.s8.s8.s32 {%r18922, %r18923, %r18924, %r18925, %r18926, %r18927, %r18928, %r18929}, {%r1, %r1}, {%r1, %r1}, {%r18914, %r18915, %r18916, %r18917, %r18918, %r18919, %r18920, %r18921};
	bar.warp.sync 	-1;
	wmma.mma.sync.aligned.row.col.m16n16k16.s32.s8.s8.s32 {%r18930, %r18931, %r18932, %r18933, %r18934, %r18935, %r18936, %r18937}, {%r1, %r1}, {%r1, %r1}, {%r18922, %r18923, %r18924, %r18925, %r18926, %r18927, %r18928, %r18929};
	bar.warp.sync 	-1;
	wmma.mma.sync.aligned.row.col.m16n16k16.s32.s8.s8.s32 {%r18938, %r18939, %r18940, %r18941, %r18942, %r18943, %r18944, %r18945}, {%r1, %r1}, {%r1, %r1}, {%r18930, %r18931, %r18932, %r18933, %r18934, %r18935, %r18936, %r18937};
	bar.warp.sync 	-1;
	wmma.mma.sync.aligned.row.col.m16n16k16.s32.s8.s8.s32 {%r18946, %r18947, %r18948, %r18949, %r18950, %r18951, %r18952, %r18953}, {%r1, %r1}, {%r1, %r1}, {%r18938, %r18939, %r18940, %r18941, %r18942, %r18943, %r18944, %r18945};
	bar.warp.sync 	-1;
	wmma.mma.sync.aligned.row.col.m16n16k16.s32.s8.s8.s32 {%r18954, %r18955, %r18956, %r18957, %r18958, %r18959, %r18960, %r18961}, {%r1, %r1}, {%r1, %r1}, {%r18946, %r18947, %r18948, %r18949, %r18950, %r18951, %r18952, %r18953};
	bar.warp.sync 	-1;
	wmma.mma.sync.aligned.row.col.m16n16k16.s32.s8.s8.s32 {%r18962, %r18963, %r18964, %r18965, %r18966, %r18967, %r18968, %r18969}, {%r1, %r1}, {%r1, %r1}, {%r18954, %r18955, %r18956, %r18957, %r18958, %r18959, %r18960, %r18961};
	bar.warp.sync 	-1;
	wmma.mma.sync.aligned.row.col.m16n16k16.s32.s8.s8.s32 {%r18970, %r18971, %r18972, %r18973, %r18974, %r18975, %r18976, %r18977}, {%r1, %r1}, {%r1, %r1}, {%r18962, %r18963, %r18964, %r18965, %r18966, %r18967, %r18968, %r18969};
	bar.warp.sync 	-1;
	wmma.mma.sync.aligned.row.col.m16n16k16.s32.s8.s8.s32 {%r18978, %r18979, %r18980, %r18981, %r18982, %r18983, %r18984, %r18985}, {%r1, %r1}, {%r1, %r1}, {%r18970, %r18971, %r18972, %r18973, %r18974, %r18975, %r18976, %r18977};
	bar.warp.sync 	-1;
	wmma.mma.sync.aligned.row.col.m16n16k16.s32.s8.s8.s32 {%r18986, %r18987, %r18988, %r18989, %r18990, %r18991, %r18992, %r18993}, {%r1, %r1}, {%r1, %r1}, {%r18978, %r18979, %r18980, %r18981, %r18982, %r18983, %r18984, %r18985};
	bar.warp.sync 	-1;
	wmma.mma.sync.aligned.row.col.m16n16k16.s32.s8.s8.s32 {%r18994, %r18995, %r18996, %r18997, %r18998, %r18999, %r19000, %r19001}, {%r1, %r1}, {%r1, %r1}, {%r18986, %r18987, %r18988, %r18989, %r18990, %r18991, %r18992, %r18993};
	bar.warp.sync 	-1;
	wmma.mma.sync.aligned.row.col.m16n16k16.s32.s8.s8.s32 {%r19002, %r19003, %r19004, %r19005, %r19006, %r19007, %r19008, %r19009}, {%r1, %r1}, {%r1, %r1}, {%r18994, %r18995, %r18996, %r18997, %r18998, %r18999, %r19000, %r19001};
	bar.warp.sync 	-1;
	wmma.mma.sync.aligned.row.col.m16n16k16.s32.s8.s8.s32 {%r19010, %r19011, %r19012, %r19013, %r19014, %r19015, %r19016, %r19017}, {%r1, %r1}, {%r1, %r1}, {%r19002, %r19003, %r19004, %r19005, %r19006, %r19007, %r19008, %r19009};
	bar.warp.sync 	-1;
	wmma.mma.sync.aligned.row.col.m16n16k16.s32.s8.s8.s32 {%r19018, %r19019, %r19020, %r19021, %r19022, %r19023, %r19024, %r19025}, {%r1, %r1}, {%r1, %r1}, {%r19010, %r19011, %r19012, %r19013, %r19014, %r19015, %r19016, %r19017};
	bar.warp.sync 	-1;
	wmma.mma.sync.aligned.row.col.m16n16k16.s32.s8.s8.s32 {%r19026, %r19027, %r19028, %r19029, %r19030, %r19031, %r19032, %r19033}, {%r1, %r1}, {%r1, %r1}, {%r19018, %r19019, %r19020, %r19021, %r19022, %r19023, %r19024, %r19025};
	bar.warp.sync 	-1;
	wmma.mma.sync.aligned.row.col.m16n16k16.s32.s8.s8.s32 {%r19034, %r19035, %r19036, %r19037, %r19038, %r19039, %r19040, %r19041}, {%r1, %r1}, {%r1, %r1}, {%r19026, %r19027, %r19028, %r19029, %r19030, %r19031, %r19032, %r19033};
	bar.warp.sync 	-1;
	wmma.mma.sync.aligned.row.col.m16n16k16.s32.s8.s8.s32 {%r19042, %r19043, %r19044, %r19045, %r19046, %r19047, %r19048, %r19049}, {%r1, %r1}, {%r1, %r1}, {%r19034, %r19035, %r19036, %r19037, %r19038, %r19039, %r19040, %r19041};
	bar.warp.sync 	-1;
	wmma.mma.sync.aligned.row.col.m16n16k16.s32.s8.s8.s32 {%r19050, %r19051, %r19052, %r19053, %r19054, %r19055, %r19056, %r19057}, {%r1, %r1}, {%r1, %r1}, {%r19042, %r19043, %r19044, %r19045, %r19046, %r19047, %r19048, %r19049};
	bar.warp.sync 	-1;
	wmma.mma.sync.aligned.row.col.m16n16k16.s32.s8.s8.s32 {%r19058, %r19059, %r19060, %r19061, %r19062, %r19063, %r19064, %r19065}, {%r1, %r1}, {%r1, %r1}, {%r19050, %r19051, %r19052, %r19053, %r19054, %r19055, %r19056, %r19057};
	bar.warp.sync 	-1;
	wmma.mma.sync.aligned.row.col.m16n16k16.s32.s8.s8.s32 {%r19066, %r19067, %r19068, %r19069, %r19070, %r19071, %r19072, %r19073}, {%r1, %r1}, {%r1, %r1}, {%r19058, %r19059, %r19060, %r19061, %r19062, %r19063, %r19064, %r19065};
	bar.warp.sync 	-1;
	wmma.mma.sync.aligned.row.col.m16n16k16.s32.s8.s8.s32 {%r19074, %r19075, %r19076, %r19077, %r19078, %r19079, %r19080, %r19081}, {%r1, %r1}, {%r1, %r1}, {%r19066, %r19067, %r19068, %r19069, %r19070, %r19071, %r19072, %r19073};
	bar.warp.sync 	-1;
	wmma.mma.sync.aligned.row.col.m16n16k16.s32.s8.s8.s32 {%r19082, %r19083, %r19084, %r19085, %r19086, %r19087, %r19088, %r19089}, {%r1, %r1}, {%r1, %r1}, {%r19074, %r19075, %r19076, %r19077, %r19078, %r19079, %r19080, %r19081};
	bar.warp.sync 	-1;
	wmma.mma.sync.aligned.row.col.m16n16k16.s32.s8.s8.s32 {%r19090, %r19091, %r19092, %r19093, %r19094, %r19095, %r19096, %r19097}, {%r1, %r1}, {%r1, %r1}, {%r19082, %r19083, %r19084, %r19085, %r19086, %r19087, %r19088, %r19089};
	bar.warp.sync 	-1;
	wmma.mma.sync.aligned.row.col.m16n16k16.s32.s8.s8.s32 {%r19098, %r19099, %r19100, %r19101, %r19102, %r19103, %r19104, %r19105}, {%r1, %r1}, {%r1, %r1}, {%r19090, %r19091, %r19092, %r19093, %r19094, %r19095, %r19096, %r19097};
	bar.warp.sync 	-1;
	wmma.mma.sync.aligned.row.col.m16n16k16.s32.s8.s8.s32 {%r19106, %r19107, %r19108, %r19109, %r19110, %r19111, %r19112, %r19113}, {%r1, %r1}, {%r1, %r1}, {%r19098, %r19099, %r19100, %r19101, %r19102, %r19103, %r19104, %r19105};
	bar.warp.sync 	-1;
	wmma.mma.sync.aligned.row.col.m16n16k16.s32.s8.s8.s32 {%r19114, %r19115, %r19116, %r19117, %r19118, %r19119, %r19120, %r19121}, {%r1, %r1}, {%r1, %r1}, {%r19106, %r19107, %r19108, %r19109, %r19110, %r19111, %r19112, %r19113};
	bar.warp.sync 	-1;
	wmma.mma.sync.aligned.row.col.m16n16k16.s32.s8.s8.s32 {%r19122, %r19123, %r19124, %r19125, %r19126, %r19127, %r19128, %r19129}, {%r1, %r1}, {%r1, %r1}, {%r19114, %r19115, %r19116, %r19117, %r19118, %r19119, %r19120, %r19121};
	bar.warp.sync 	-1;
	wmma.mma.sync.aligned.row.col.m16n16k16.s32.s8.s8.s32 {%r19130, %r19131, %r19132, %r19133, %r19134, %r19135, %r19136, %r19137}, {%r1, %r1}, {%r1, %r1}, {%r19122, %r19123, %r19124, %r19125, %r19126, %r19127, %r19128, %r19129};
	bar.warp.sync 	-1;
	wmma.mma.sync.aligned.row.col.m16n16k16.s32.s8.s8.s32 {%r19138, %r19139, %r19140, %r19141, %r19142, %r19143, %r19144, %r19145}, {%r1, %r1}, {%r1, %r1}, {%r19130, %r19131, %r19132, %r19133, %r19134, %r19135, %r19136, %r19137};
	bar.warp.sync 	-1;
	wmma.mma.sync.aligned.row.col.m16n16k16.s32.s8.s8.s32 {%r19146, %r19147, %r19148, %r19149, %r19150, %r19151, %r19152, %r19153}, {%r1, %r1}, {%r1, %r1}, {%r19138, %r19139, %r19140, %r19141, %r19142, %r19143, %r19144, %r19145};
	bar.warp.sync 	-1;
	wmma.mma.sync.aligned.row.col.m16n16k16.s32.s8.s8.s32 {%r19154, %r19155, %r19156, %r19157, %r19158, %r19159, %r19160, %r19161}, {%r1, %r1}, {%r1, %r1}, {%r19146, %r19147, %r19148, %r19149, %r19150, %r19151, %r19152, %r19153};
	bar.warp.sync 	-1;
	wmma.mma.sync.aligned.row.col.m16n16k16.s32.s8.s8.s32 {%r19162, %r19163, %r19164, %r19165, %r19166, %r19167, %r19168, %r19169}, {%r1, %r1}, {%r1, %r1}, {%r19154, %r19155, %r19156, %r19157, %r19158, %r19159, %r19160, %r19161};
	bar.warp.sync 	-1;
	wmma.mma.sync.aligned.row.col.m16n16k16.s32.s8.s8.s32 {%r19170, %r19171, %r19172, %r19173, %r19174, %r19175, %r19176, %r19177}, {%r1, %r1}, {%r1, %r1}, {%r19162, %r19163, %r19164, %r19165, %r19166, %r19167, %r19168, %r19169};
	bar.warp.sync 	-1;
	wmma.mma.sync.aligned.row.col.m16n16k16.s32.s8.s8.s32 {%r19178, %r19179, %r19180, %r19181, %r19182, %r19183, %r19184, %r19185}, {%r1, %r1}, {%r1, %r1}, {%r19170, %r19171, %r19172, %r19173, %r19174, %r19175, %r19176, %r19177};
	bar.warp.sync 	-1;
	wmma.mma.sync.aligned.row.col.m16n16k16.s32.s8.s8.s32 {%r19186, %r19187, %r19188, %r19189, %r19190, %r19191, %r19192, %r19193}, {%r1, %r1}, {%r1, %r1}, {%r19178, %r19179, %r19180, %r19181, %r19182, %r19183, %r19184, %r19185};
	bar.warp.sync 	-1;
	wmma.mma.sync.aligned.row.col.m16n16k16.s32.s8.s8.s32 {%r19194, %r19195, %r19196, %r19197, %r19198, %r19199, %r19200, %r19201}, {%r1, %r1}, {%r1, %r1}, {%r19186, %r19187, %r19188, %r19189, %r19190, %r19191, %r19192, %r19193};
	bar.warp.sync 	-1;
	wmma.mma.sync.aligned.row.col.m16n16k16.s32.s8.s8.s32 {%r19202, %r19203, %r19204, %r19205, %r19206, %r19207, %r19208, %r19209}, {%r1, %r1}, {%r1, %r1}, {%r19194, %r19195, %r19196, %r19197, %r19198, %r19199, %r19200, %r19201};
	bar.warp.sync 	-1;
	wmma.mma.sync.aligned.row.col.m16n16k16.s32.s8.s8.s32 {%r19210, %r19211, %r19212, %r19213, %r19214, %r19215, %r19216, %r19217}, {%r1, %r1}, {%r1, %r1}, {%r19202, %r19203, %r19204, %r19205, %r19206, %r19207, %r19208, %r19209};
	bar.warp.sync 	-1;
	wmma.mma.sync.aligned.row.col.m16n16k16.s32.s8.s8.s32 {%r19218, %r19219, %r19220, %r19221, %r19222, %r19223, %r19224, %r19225}, {%r1, %r1}, {%r1, %r1}, {%r19210, %r19211, %r19212, %r19213, %r19214, %r19215, %r19216, %r19217};
	bar.warp.sync 	-1;
	wmma.mma.sync.aligned.row.col.m16n16k16.s32.s8.s8.s32 {%r19226, %r19227, %r19228, %r19229, %r19230, %r19231, %r19232, %r19233}, {%r1, %r1}, {%r1, %r1}, {%r19218, %r19219, %r19220, %r19221, %r19222, %r19223, %r19224, %r19225};
	bar.warp.sync 	-1;
	wmma.mma.sync.aligned.row.col.m16n16k16.s32.s8.s8.s32 {%r19234, %r19235, %r19236, %r19237, %r19238, %r19239, %r19240, %r19241}, {%r1, %r1}, {%r1, %r1}, {%r19226, %r19227, %r19228, %r19229, %r19230, %r19231, %r19232, %r19233};
	bar.warp.sync 	-1;
	wmma.mma.sync.aligned.row.col.m16n16k16.s32.s8.s8.s32 {%r19242, %r19243, %r19244, %r19245, %r19246, %r19247, %r19248, %r19249}, {%r1, %r1}, {%r1, %r1}, {%r19234, %r19235, %r19236, %r19237, %r19238, %r19239, %r19240, %r19241};
	bar.warp.sync 	-1;
	wmma.mma.sync.aligned.row.col.m16n16k16.s32.s8.s8.s32 {%r19250, %r19251, %r19252, %r19253, %r19254, %r19255, %r19256, %r19257}, {%r1, %r1}, {%r1, %r1}, {%r19242, %r19243, %r19244, %r19245, %r19246, %r19247, %r19248, %r19249};
	bar.warp.sync 	-1;
	wmma.mma.sync.aligned.row.col.m16n16k16.s32.s8.s8.s32 {%r19258, %r19259, %r19260, %r19261, %r19262, %r19263, %r19264, %r19265}, {%r1, %r1}, {%r1, %r1}, {%r19250, %r19251, %r19252, %r19253, %r19254, %r19255, %r19256, %r19257};
	bar.warp.sync 	-1;
	wmma.mma.sync.aligned.row.col.m16n16k16.s32.s8.s8.s32 {%r19266, %r19267, %r19268, %r19269, %r19270, %r19271, %r19272, %r19273}, {%r1, %r1}, {%r1, %r1}, {%r19258, %r19259, %r19260, %r19261, %r19262, %r19263, %r19264, %r19265};
	bar.warp.sync 	-1;
	wmma.mma.sync.aligned.row.col.m16n16k16.s32.s8.s8.s32 {%r19274, %r19275, %r19276, %r19277, %r19278, %r19279, %r19280, %r19281}, {%r1, %r1}, {%r1, %r1}, {%r19266, %r19267, %r19268, %r19269, %r19270, %r19271, %r19272, %r19273};
	bar.warp.sync 	-1;
	wmma.mma.sync.aligned.row.col.m16n16k16.s32.s8.s8.s32 {%r19282, %r19283, %r19284, %r19285, %r19286, %r19287, %r19288, %r19289}, {%r1, %r1}, {%r1, %r1}, {%r19274, %r19275, %r19276, %r19277, %r19278, %r19279, %r19280, %r19281};
	bar.warp.sync 	-1;
	wmma.mma.sync.aligned.row.col.m16n16k16.s32.s8.s8.s32 {%r19290, %r19291, %r19292, %r19293, %r19294, %r19295, %r19296, %r19297}, {%r1, %r1}, {%r1, %r1}, {%r19282, %r19283, %r19284, %r19285, %r19286, %r19287, %r19288, %r19289};
	bar.warp.sync 	-1;
	wmma.mma.sync.aligned.row.col.m16n16k16.s32.s8.s8.s32 {%r19298, %r19299, %r19300, %r19301, %r19302, %r19303, %r19304, %r19305}, {%r1, %r1}, {%r1, %r1}, {%r19290, %r19291, %r19292, %r19293, %r19294, %r19295, %r19296, %r19297};
	bar.warp.sync 	-1;
	wmma.mma.sync.aligned.row.col.m16n16k16.s32.s8.s8.s32 {%r19306, %r19307, %r19308, %r19309, %r19310, %r19311, %r19312, %r19313}, {%r1, %r1}, {%r1, %r1}, {%r19298, %r19299, %r19300, %r19301, %r19302, %r19303, %r19304, %r19305};
	bar.warp.sync 	-1;
	wmma.mma.sync.aligned.row.col.m16n16k16.s32.s8.s8.s32 {%r19314, %r19315, %r19316, %r19317, %r19318, %r19319, %r19320, %r19321}, {%r1, %r1}, {%r1, %r1}, {%r19306, %r19307, %r19308, %r19309, %r19310, %r19311, %r19312, %r19313};
	bar.warp.sync 	-1;
	wmma.mma.sync.aligned.row.col.m16n16k16.s32.s8.s8.s32 {%r19322, %r19323, %r19324, %r19325, %r19326, %r19327, %r19328, %r19329}, {%r1, %r1}, {%r1, %r1}, {%r19314, %r19315, %r19316, %r19317, %r19318, %r19319, %r19320, %r19321};
	bar.warp.sync 	-1;
	wmma.mma.sync.aligned.row.col.m16n16k16.s32.s8.s8.s32 {%r19330, %r19331, %r19332, %r19333, %r19334, %r19335, %r19336, %r19337}, {%r1, %r1}, {%r1, %r1}, {%r19322, %r19323, %r19324, %r19325, %r19326, %r19327, %r19328, %r19329};
	bar.warp.sync 	-1;
	wmma.mma.sync.aligned.row.col.m16n16k16.s32.s8.s8.s32 {%r19338, %r19339, %r19340, %r19341, %r19342, %r19343, %r19344, %r19345}, {%r1, %r1}, {%r1, %r1}, {%r19330, %r19331, %r19332, %r19333, %r19334, %r19335, %r19336, %r19337};
	bar.warp.sync 	-1;
	wmma.mma.sync.aligned.row.col.m16n16k16.s32.s8.s8.s32 {%r19346, %r19347, %r19348, %r19349, %r19350, %r19351, %r19352, %r19353}, {%r1, %r1}, {%r1, %r1}, {%r19338, %r19339, %r19340, %r19341, %r19342, %r19343, %r19344, %r19345};
	bar.warp.sync 	-1;
	wmma.mma.sync.aligned.row.col.m16n16k16.s32.s8.s8.s32 {%r19354, %r19355, %r19356, %r19357, %r19358, %r19359, %r19360, %r19361}, {%r1, %r1}, {%r1, %r1}, {%r19346, %r19347, %r19348, %r19349, %r19350, %r19351, %r19352, %r19353};
	bar.warp.sync 	-1;
	wmma.mma.sync.aligned.row.col.m16n16k16.s32.s8.s8.s32 {%r19362, %r19363, %r19364, %r19365, %r19366, %r19367, %r19368, %r19369}, {%r1, %r1}, {%r1, %r1}, {%r19354, %r19355, %r19356, %r19357, %r19358, %r19359, %r19360, %r19361};
	bar.warp.sync 	-1;
	wmma.mma.sync.aligned.row.col.m16n16k16.s32.s8.s8.s32 {%r19370, %r19371, %r19372, %r19373, %r19374, %r19375, %r19376, %r19377}, {%r1, %r1}, {%r1, %r1}, {%r19362, %r19363, %r19364, %r19365, %r19366, %r19367, %r19368, %r19369};
	bar.warp.sync 	-1;
	wmma.mma.sync.aligned.row.col.m16n16k16.s32.s8.s8.s32 {%r19378, %r19379, %r19380, %r19381, %r19382, %r19383, %r19384, %r19385}, {%r1, %r1}, {%r1, %r1}, {%r19370, %r19371, %r19372, %r19373, %r19374, %r19375, %r19376, %r19377};
	bar.warp.sync 	-1;
	wmma.mma.sync.aligned.row.col.m16n16k16.s32.s8.s8.s32 {%r19386, %r19387, %r19388, %r19389, %r19390, %r19391, %r19392, %r19393}, {%r1, %r1}, {%r1, %r1}, {%r19378, %r19379, %r19380, %r19381, %r19382, %r19383, %r19384, %r19385};
	bar.warp.sync 	-1;
	wmma.mma.sync.aligned.row.col.m16n16k16.s32.s8.s8.s32 {%r19394, %r19395, %r19396, %r19397, %r19398, %r19399, %r19400, %r19401}, {%r1, %r1}, {%r1, %r1}, {%r19386, %r19387, %r19388, %r19389, %r19390, %r19391, %r19392, %r19393};
	bar.warp.sync 	-1;
	wmma.mma.sync.aligned.row.col.m16n16k16.s32.s8.s8.s32 {%r19402, %r19403, %r19404, %r19405, %r19406, %r19407, %r19408, %r19409}, {%r1, %r1}, {%r1, %r1}, {%r19394, %r19395, %r19396, %r19397, %r19398, %r19399, %r19400, %r19401};
	bar.warp.sync 	-1;
	wmma.mma.sync.aligned.row.col.m16n16k16.s32.s8.s8.s32 {%r19410, %r19411, %r19412, %r19413, %r19414, %r19415, %r19416, %r19417}, {%r1, %r1}, {%r1, %r1}, {%r19402, %r19403, %r19404, %r19405, %r19406, %r19407, %r19408, %r19409};
	bar.warp.sync 	-1;
	wmma.mma.sync.aligned.row.col.m16n16k16.s32.s8.s8.s32 {%r19418, %r19419, %r19420, %r19421, %r19422, %r19423, %r19424, %r19425}, {%r1, %r1}, {%r1, %r1}, {%r19410, %r19411, %r19412, %r19413, %r19414, %r19415, %r19416, %r19417};
	bar.warp.sync 	-1;
	wmma.mma.sync.aligned.row.col.m16n16k16.s32.s8.s8.s32 {%r19426, %r19427, %r19428, %r19429, %r19430, %r19431, %r19432, %r19433}, {%r1, %r1}, {%r1, %r1}, {%r19418, %r19419, %r19420, %r19421, %r19422, %r19423, %r19424, %r19425};
	bar.warp.sync 	-1;
	wmma.mma.sync.aligned.row.col.m16n16k16.s32.s8.s8.s32 {%r19434, %r19435, %r19436, %r19437, %r19438, %r19439, %r19440, %r19441}, {%r1, %r1}, {%r1, %r1}, {%r19426, %r19427, %r19428, %r19429, %r19430, %r19431, %r19432, %r19433};
	bar.warp.sync 	-1;
	wmma.mma.sync.aligned.row.col.m16n16k16.s32.s8.s8.s32 {%r19442, %r19443, %r19444, %r19445, %r19446, %r19447, %r19448, %r19449}, {%r1, %r1}, {%r1, %r1}, {%r19434, %r19435, %r19436, %r19437, %r19438, %r19439, %r19440, %r19441};
	bar.warp.sync 	-1;
	wmma.mma.sync.aligned.row.col.m16n16k16.s32.s8.s8.s32 {%r19450, %r19451, %r19452, %r19453, %r19454, %r19455, %r19456, %r19457}, {%r1, %r1}, {%r1, %r1}, {%r19442, %r19443, %r19444, %r19445, %r19446, %r19447, %r19448, %r19449};
	bar.warp.sync 	-1;
	wmma.mma.sync.aligned.row.col.m16n16k16.s32.s8.s8.s32 {%r19458, %r19459, %r19460, %r19461, %r19462, %r19463, %r19464, %r19465}, {%r1, %r1}, {%r1, %r1}, {%r19450, %r19451, %r19452, %r19453, %r19454, %r19455, %r19456, %r19457};
	bar.warp.sync 	-1;
	wmma.mma.sync.aligned.row.col.m16n16k16.s32.s8.s8.s32 {%r19466, %r19467, %r19468, %r19469, %r19470, %r19471, %r19472, %r19473}, {%r1, %r1}, {%r1, %r1}, {%r19458, %r19459, %r19460, %r19461, %r19462, %r19463, %r19464, %r19465};
	bar.warp.sync 	-1;
	wmma.mma.sync.aligned.row.col.m16n16k16.s32.s8.s8.s32 {%r19474, %r19475, %r19476, %r19477, %r19478, %r19479, %r19480, %r19481}, {%r1, %r1}, {%r1, %r1}, {%r19466, %r19467, %r19468, %r19469, %r19470, %r19471, %r19472, %r19473};
	bar.warp.sync 	-1;
	wmma.mma.sync.aligned.row.col.m16n16k16.s32.s8.s8.s32 {%r19482, %r19483, %r19484, %r19485, %r19486, %r19487, %r19488, %r19489}, {%r1, %r1}, {%r1, %r1}, {%r19474, %r19475, %r19476, %r19477, %r19478, %r19479, %r19480, %r19481};
	bar.warp.sync 	-1;
	wmma.mma.sync.aligned.row.col.m16n16k16.s32.s8.s8.s32 {%r19490, %r19491, %r19492, %r19493, %r19494, %r19495, %r19496, %r19497}, {%r1, %r1}, {%r1, %r1}, {%r19482, %r19483, %r19484, %r19485, %r19486, %r19487, %r19488, %r19489};
	bar.warp.sync 	-1;
	wmma.mma.sync.aligned.row.col.m16n16k16.s32.s8.s8.s32 {%r19498, %r19499, %r19500, %r19501, %r19502, %r19503, %r19504, %r19505}, {%r1, %r1}, {%r1, %r1}, {%r19490, %r19491, %r19492, %r19493, %r19494, %r19495, %r19496, %r19497};
	bar.warp.sync 	-1;
	wmma.mma.sync.aligned.row.col.m16n16k16.s32.s8.s8.s32 {%r19506, %r19507, %r19508, %r19509, %r19510, %r19511, %r19512, %r19513}, {%r1, %r1}, {%r1, %r1}, {%r19498, %r19499, %r19500, %r19501, %r19502, %r19503, %r19504, %r19505};
	bar.warp.sync 	-1;
	wmma.mma.sync.aligned.row.col.m16n16k16.s32.s8.s8.s32 {%r19514, %r19515, %r19516, %r19517, %r19518, %r19519, %r19520, %r19521}, {%r1, %r1}, {%r1, %r1}, {%r19506, %r19507, %r19508, %r19509, %r19510, %r19511, %r19512, %r19513};
	bar.warp.sync 	-1;
	wmma.mma.sync.aligned.row.col.m16n16k16.s32.s8.s8.s32 {%r19522, %r19523, %r19524, %r19525, %r19526, %r19527, %r19528, %r19529}, {%r1, %r1}, {%r1, %r1}, {%r19514, %r19515, %r19516, %r19517, %r19518, %r19519, %r19520, %r19521};
	bar.warp.sync 	-1;
	wmma.mma.sync.aligned.row.col.m16n16k16.s32.s8.s8.s32 {%r19530, %r19531, %r19532, %r19533, %r19534, %r19535, %r19536, %r19537}, {%r1, %r1}, {%r1, %r1}, {%r19522, %r19523, %r19524, %r19525, %r19526, %r19527, %r19528, %r19529};
	bar.warp.sync 	-1;
	wmma.mma.sync.aligned.row.col.m16n16k16.s32.s8.s8.s32 {%r19538, %r19539, %r19540, %r19541, %r19542, %r19543, %r19544, %r19545}, {%r1, %r1}, {%r1, %r1}, {%r19530, %r19531, %r19532, %r19533, %r19534, %r19535, %r19536, %r19537};
	bar.warp.sync 	-1;
	wmma.mma.sync.aligned.row.col.m16n16k16.s32.s8.s8.s32 {%r19546, %r19547, %r19548, %r19549, %r19550, %r19551, %r19552, %r19553}, {%r1, %r1}, {%r1, %r1}, {%r19538, %r19539, %r19540, %r19541, %r19542, %r19543, %r19544, %r19545};
	bar.warp.sync 	-1;
	wmma.mma.sync.aligned.row.col.m16n16k16.s32.s8.s8.s32 {%r19554, %r19555, %r19556, %r19557, %r19558, %r19559, %r19560, %r19561}, {%r1, %r1}, {%r1, %r1}, {%r19546, %r19547, %r19548, %r19549, %r19550, %r19551, %r19552, %r19553};
	bar.warp.sync 	-1;
	wmma.mma.sync.aligned.row.col.m16n16k16.s32.s8.s8.s32 {%r19562, %r19563, %r19564, %r19565, %r19566, %r19567, %r19568, %r19569}, {%r1, %r1}, {%r1, %r1}, {%r19554, %r19555, %r19556, %r19557, %r19558, %r19559, %r19560, %r19561};
	bar.warp.sync 	-1;
	wmma.mma.sync.aligned.row.col.m16n16k16.s32.s8.s8.s32 {%r19570, %r19571, %r19572, %r19573, %r19574, %r19575, %r19576, %r19577}, {%r1, %r1}, {%r1, %r1}, {%r19562, %r19563, %r19564, %r19565, %r19566, %r19567, %r19568, %r19569};
	bar.warp.sync 	-1;
	wmma.mma.sync.aligned.row.col.m16n16k16.s32.s8.s8.s32 {%r19578, %r19579, %r19580, %r19581, %r19582, %r19583, %r19584, %r19585}, {%r1, %r1}, {%r1, %r1}, {%r19570, %r19571, %r19572, %r19573, %r19574, %r19575, %r19576, %r19577};
	bar.warp.sync 	-1;
	wmma.mma.sync.aligned.row.col.m16n16k16.s32.s8.s8.s32 {%r19586, %r19587, %r19588, %r19589, %r19590, %r19591, %r19592, %r19593}, {%r1, %r1}, {%r1, %r1}, {%r19578, %r19579, %r19580, %r19581, %r19582, %r19583, %r19584, %r19585};
	bar.warp.sync 	-1;
	wmma.mma.sync.aligned.row.col.m16n16k16.s32.s8.s8.s32 {%r19594, %r19595, %r19596, %r19597, %r19598, %r19599, %r19600, %r19601}, {%r1, %r1}, {%r1, %r1}, {%r19586, %r19587, %r19588, %r19589, %r19590, %r19591, %r19592, %r19593};
	bar.warp.sync 	-1;
	wmma.mma.sync.aligned.row.col.m16n16k16.s32.s8.s8.s32 {%r19602, %r19603, %r19604, %r19605, %r19606, %r19607, %r19608, %r19609}, {%r1, %r1}, {%r1, %r1}, {%r19594, %r19595, %r19596, %r19597, %r19598, %r19599, %r19600, %r19601};
	bar.warp.sync 	-1;
	wmma.mma.sync.aligned.row.col.m16n16k16.s32.s8.s8.s32 {%r19610, %r19611, %r19612, %r19613, %r19614, %r19615, %r19616, %r19617}, {%r1, %r1}, {%r1, %r1}, {%r19602, %r19603, %r19604, %r19605, %r19606, %r19607, %r19608, %r19609};
	bar.warp.sync 	-1;
	wmma.mma.sync.aligned.row.col.m16n16k16.s32.s8.s8.s32 {%r19618, %r19619, %r19620, %r19621, %r19622, %r19623, %r19624, %r19625}, {%r1, %r1}, {%r1, %r1}, {%r19610, %r19611, %r19612, %r19613, %r19614, %r19615, %r19616, %r19617};
	bar.warp.sync 	-1;
	wmma.mma.sync.aligned.row.col.m16n16k16.s32.s8.s8.s32 {%r19626, %r19627, %r19628, %r19629, %r19630, %r19631, %r19632, %r19633}, {%r1, %r1}, {%r1, %r1}, {%r19618, %r19619, %r19620, %r19621, %r19622, %r19623, %r19624, %r19625};
	bar.warp.sync 	-1;
	wmma.mma.sync.aligned.row.col.m16n16k16.s32.s8.s8.s32 {%r19634, %r19635, %r19636, %r19637, %r19638, %r19639, %r19640, %r19641}, {%r1, %r1}, {%r1, %r1}, {%r19626, %r19627, %r19628, %r19629, %r19630, %r19631, %r19632, %r19633};
	bar.warp.sync 	-1;
	wmma.mma.sync.aligned.row.col.m16n16k16.s32.s8.s8.s32 {%r19642, %r19643, %r19644, %r19645, %r19646, %r19647, %r19648, %r19649}, {%r1, %r1}, {%r1, %r1}, {%r19634, %r19635, %r19636, %r19637, %r19638, %r19639, %r19640, %r19641};
	bar.warp.sync 	-1;
	wmma.mma.sync.aligned.row.col.m16n16k16.s32.s8.s8.s32 {%r19650, %r19651, %r19652, %r19653, %r19654, %r19655, %r19656, %r19657}, {%r1, %r1}, {%r1, %r1}, {%r19642, %r19643, %r19644, %r19645, %r19646, %r19647, %r19648, %r19649};
	bar.warp.sync 	-1;
	wmma.mma.sync.aligned.row.col.m16n16k16.s32.s8.s8.s32 {%r19658, %r19659, %r19660, %r19661, %r19662, %r19663, %r19664, %r19665}, {%r1, %r1}, {%r1, %r1}, {%r19650, %r19651, %r19652, %r19653, %r19654, %r19655, %r19656, %r19657};
	bar.warp.sync 	-1;
	wmma.mma.sync.aligned.row.col.m16n16k16.s32.s8.s8.s32 {%r19666, %r19667, %r19668, %r19669, %r19670, %r19671, %r19672, %r19673}, {%r1, %r1}, {%r1, %r1}, {%r19658, %r19659, %r19660, %r19661, %r19662, %r19663, %r19664, %r19665};
	bar.warp.sync 	-1;
	wmma.mma.sync.aligned.row.col.m16n16k16.s32.s8.s8.s32 {%r19674, %r19675, %r19676, %r19677, %r19678, %r19679, %r19680, %r19681}, {%r1, %r1}, {%r1, %r1}, {%r19666, %r19667, %r19668, %r19669, %r19670, %r19671, %r19672, %r19673};
	bar.warp.sync 	-1;
	wmma.mma.sync.aligned.row.col.m16n16k16.s32.s8.s8.s32 {%r19682, %r19683, %r19684, %r19685, %r19686, %r19687, %r19688, %r19689}, {%r1, %r1}, {%r1, %r1}, {%r19674, %r19675, %r19676, %r19677, %r19678, %r19679, %r19680, %r19681};
	bar.warp.sync 	-1;
	wmma.mma.sync.aligned.row.col.m16n16k16.s32.s8.s8.s32 {%r19690, %r19691, %r19692, %r19693, %r19694, %r19695, %r19696, %r19697}, {%r1, %r1}, {%r1, %r1}, {%r19682, %r19683, %r19684, %r19685, %r19686, %r19687, %r19688, %r19689};
	bar.warp.sync 	-1;
	wmma.mma.sync.aligned.row.col.m16n16k16.s32.s8.s8.s32 {%r19698, %r19699, %r19700, %r19701, %r19702, %r19703, %r19704, %r19705}, {%r1, %r1}, {%r1, %r1}, {%r19690, %r19691, %r19692, %r19693, %r19694, %r19695, %r19696, %r19697};
	bar.warp.sync 	-1;
	wmma.mma.sync.aligned.row.col.m16n16k16.s32.s8.s8.s32 {%r19706, %r19707, %r19708, %r19709, %r19710, %r19711, %r19712, %r19713}, {%r1, %r1}, {%r1, %r1}, {%r19698, %r19699, %r19700, %r19701, %r19702, %r19703, %r19704, %r19705};
	bar.warp.sync 	-1;
	wmma.mma.sync.aligned.row.col.m16n16k16.s32.s8.s8.s32 {%r19714, %r19715, %r19716, %r19717, %r19718, %r19719, %r19720, %r19721}, {%r1, %r1}, {%r1, %r1}, {%r19706, %r19707, %r19708, %r19709, %r19710, %r19711, %r19712, %r19713};
	bar.warp.sync 	-1;
	wmma.mma.sync.aligned.row.col.m16n16k16.s32.s8.s8.s32 {%r19722, %r19723, %r19724, %r19725, %r19726, %r19727, %r19728, %r19729}, {%r1, %r1}, {%r1, %r1}, {%r19714, %r19715, %r19716, %r19717, %r19718, %r19719, %r19720, %r19721};
	bar.warp.sync 	-1;
	wmma.mma.sync.aligned.row.col.m16n16k16.s32.s8.s8.s32 {%r19730, %r19731, %r19732, %r19733, %r19734, %r19735, %r19736, %r19737}, {%r1, %r1}, {%r1, %r1}, {%r19722, %r19723, %r19724, %r19725, %r19726, %r19727, %r19728, %r19729};
	bar.warp.sync 	-1;
	wmma.mma.sync.aligned.row.col.m16n16k16.s32.s8.s8.s32 {%r19738, %r19739, %r19740, %r19741, %r19742, %r19743, %r19744, %r19745}, {%r1, %r1}, {%r1, %r1}, {%r19730, %r19731, %r19732, %r19733, %r19734, %r19735, %r19736, %r19737};
	bar.warp.sync 	-1;
	wmma.mma.sync.aligned.row.col.m16n16k16.s32.s8.s8.s32 {%r19746, %r19747, %r19748, %r19749, %r19750, %r19751, %r19752, %r19753}, {%r1, %r1}, {%r1, %r1}, {%r19738, %r19739, %r19740, %r19741, %r19742, %r19743, %r19744, %r19745};
	bar.warp.sync 	-1;
	wmma.mma.sync.aligned.row.col.m16n16k16.s32.s8.s8.s32 {%r19754, %r19755, %r19756, %r19757, %r19758, %r19759, %r19760, %r19761}, {%r1, %r1}, {%r1, %r1}, {%r19746, %r19747, %r19748, %r19749, %r19750, %r19751, %r19752, %r19753};
	bar.warp.sync 	-1;
	wmma.mma.sync.aligned.row.col.m16n16k16.s32.s8.s8.s32 {%r19762, %r19763, %r19764, %r19765, %r19766, %r19767, %r19768, %r19769}, {%r1, %r1}, {%r1, %r1}, {%r19754, %r19755, %r19756, %r19757, %r19758, %r19759, %r19760, %r19761};
	bar.warp.sync 	-1;
	wmma.mma.sync.aligned.row.col.m16n16k16.s32.s8.s8.s32 {%r19770, %r19771, %r19772, %r19773, %r19774, %r19775, %r19776, %r19777}, {%r1, %r1}, {%r1, %r1}, {%r19762, %r19763, %r19764, %r19765, %r19766, %r19767, %r19768, %r19769};
	bar.warp.sync 	-1;
	wmma.mma.sync.aligned.row.col.m16n16k16.s32.s8.s8.s32 {%r19778, %r19779, %r19780, %r19781, %r19782, %r19783, %r19784, %r19785}, {%r1, %r1}, {%r1, %r1}, {%r19770, %r19771, %r19772, %r19773, %r19774, %r19775, %r19776, %r19777};
	bar.warp.sync 	-1;
	wmma.mma.sync.aligned.row.col.m16n16k16.s32.s8.s8.s32 {%r19786, %r19787, %r19788, %r19789, %r19790, %r19791, %r19792, %r19793}, {%r1, %r1}, {%r1, %r1}, {%r19778, %r19779, %r19780, %r19781, %r19782, %r19783, %r19784, %r19785};
	bar.warp.sync 	-1;
	wmma.mma.sync.aligned.row.col.m16n16k16.s32.s8.s8.s32 {%r19794, %r19795, %r19796, %r19797, %r19798, %r19799, %r19800, %r19801}, {%r1, %r1}, {%r1, %r1}, {%r19786, %r19787, %r19788, %r19789, %r19790, %r19791, %r19792, %r19793};
	bar.warp.sync 	-1;
	wmma.mma.sync.aligned.row.col.m16n16k16.s32.s8.s8.s32 {%r19802, %r19803, %r19804, %r19805, %r19806, %r19807, %r19808, %r19809}, {%r1, %r1}, {%r1, %r1}, {%r19794, %r19795, %r19796, %r19797, %r19798, %r19799, %r19800, %r19801};
	bar.warp.sync 	-1;
	wmma.mma.sync.aligned.row.col.m16n16k16.s32.s8.s8.s32 {%r19810, %r19811, %r19812, %r19813, %r19814, %r19815, %r19816, %r19817}, {%r1, %r1}, {%r1, %r1}, {%r19802, %r19803, %r19804, %r19805, %r19806, %r19807, %r19808, %r19809};
	bar.warp.sync 	-1;
	wmma.mma.sync.aligned.row.col.m16n16k16.s32.s8.s8.s32 {%r19818, %r19819, %r19820, %r19821, %r19822, %r19823, %r19824, %r19825}, {%r1, %r1}, {%r1, %r1}, {%r19810, %r19811, %r19812, %r19813, %r19814, %r19815, %r19816, %r19817};
	bar.warp.sync 	-1;
	wmma.mma.sync.aligned.row.col.m16n16k16.s32.s8.s8.s32 {%r19826, %r19827, %r19828, %r19829, %r19830, %r19831, %r19832, %r19833}, {%r1, %r1}, {%r1, %r1}, {%r19818, %r19819, %r19820, %r19821, %r19822, %r19823, %r19824, %r19825};
	bar.warp.sync 	-1;
	wmma.mma.sync.aligned.row.col.m16n16k16.s32.s8.s8.s32 {%r19834, %r19835, %r19836, %r19837, %r19838, %r19839, %r19840, %r19841}, {%r1, %r1}, {%r1, %r1}, {%r19826, %r19827, %r19828, %r19829, %r19830, %r19831, %r19832, %r19833};
	bar.warp.sync 	-1;
	wmma.mma.sync.aligned.row.col.m16n16k16.s32.s8.s8.s32 {%r19842, %r19843, %r19844, %r19845, %r19846, %r19847, %r19848, %r19849}, {%r1, %r1}, {%r1, %r1}, {%r19834, %r19835, %r19836, %r19837, %r19838, %r19839, %r19840, %r19841};
	bar.warp.sync 	-1;
	wmma.mma.sync.aligned.row.col.m16n16k16.s32.s8.s8.s32 {%r19850, %r19851, %r19852, %r19853, %r19854, %r19855, %r19856, %r19857}, {%r1, %r1}, {%r1, %r1}, {%r19842, %r19843, %r19844, %r19845, %r19846, %r19847, %r19848, %r19849};
	bar.warp.sync 	-1;
	wmma.mma.sync.aligned.row.col.m16n16k16.s32.s8.s8.s32 {%r19858, %r19859, %r19860, %r19861, %r19862, %r19863, %r19864, %r19865}, {%r1, %r1}, {%r1, %r1}, {%r19850, %r19851, %r19852, %r19853, %r19854, %r19855, %r19856, %r19857};
	bar.warp.sync 	-1;
	wmma.mma.sync.aligned.row.col.m16n16k16.s32.s8.s8.s32 {%r19866, %r19867, %r19868, %r19869, %r19870, %r19871, %r19872, %r19873}, {%r1, %r1}, {%r1, %r1}, {%r19858, %r19859, %r19860, %r19861, %r19862, %r19863, %r19864, %r19865};
	bar.warp.sync 	-1;
	wmma.mma.sync.aligned.row.col.m16n16k16.s32.s8.s8.s32 {%r19874, %r19875, %r19876, %r19877, %r19878, %r19879, %r19880, %r19881}, {%r1, %r1}, {%r1, %r1}, {%r19866, %r19867, %r19868, %r19869, %r19870, %r19871, %r19872, %r19873};
	bar.warp.sync 	-1;
	wmma.mma.sync.aligned.row.col.m16n16k16.s32.s8.s8.s32 {%r19882, %r19883, %r19884, %r19885, %r19886, %r19887, %r19888, %r19889}, {%r1, %r1}, {%r1, %r1}, {%r19874, %r19875, %r19876, %r19877, %r19878, %r19879, %r19880, %r19881};
	bar.warp.sync 	-1;
	wmma.mma.sync.aligned.row.col.m16n16k16.s32.s8.s8.s32 {%r19890, %r19891, %r19892, %r19893, %r19894, %r19895, %r19896, %r19897}, {%r1, %r1}, {%r1, %r1}, {%r19882, %r19883, %r19884, %r19885, %r19886, %r19887, %r19888, %r19889};
	bar.warp.sync 	-1;
	wmma.mma.sync.aligned.row.col.m16n16k16.s32.s8.s8.s32 {%r19898, %r19899, %r19900, %r19901, %r19902, %r19903, %r19904, %r19905}, {%r1, %r1}, {%r1, %r1}, {%r19890, %r19891, %r19892, %r19893, %r19894, %r19895, %r19896, %r19897};
	bar.warp.sync 	-1;
	wmma.mma.sync.aligned.row.col.m16n16k16.s32.s8.s8.s32 {%r19906, %r19907, %r19908, %r19909, %r19910, %r19911, %r19912, %r19913}, {%r1, %r1}, {%r1, %r1}, {%r19898, %r19899, %r19900, %r19901, %r19902, %r19903, %r19904, %r19905};
	bar.warp.sync 	-1;
	wmma.mma.sync.aligned.row.col.m16n16k16.s32.s8.s8.s32 {%r19914, %r19915, %r19916, %r19917, %r19918, %r19919, %r19920, %r19921}, {%r1, %r1}, {%r1, %r1}, {%r19906, %r19907, %r19908, %r19909, %r19910, %r19911, %r19912, %r19913};
	bar.warp.sync 	-1;
	wmma.mma.sync.aligned.row.col.m16n16k16.s32.s8.s8.s32 {%r19922, %r19923, %r19924, %r19925, %r19926, %r19927, %r19928, %r19929}, {%r1, %r1}, {%r1, %r1}, {%r19914, %r19915, %r19916, %r19917, %r19918, %r19919, %r19920, %r19921};
	bar.warp.sync 	-1;
	wmma.mma.sync.aligned.row.col.m16n16k16.s32.s8.s8.s32 {%r19930, %r19931, %r19932, %r19933, %r19934, %r19935, %r19936, %r19937}, {%r1, %r1}, {%r1, %r1}, {%r19922, %r19923, %r19924, %r19925, %r19926, %r19927, %r19928, %r19929};
	bar.warp.sync 	-1;
	wmma.mma.sync.aligned.row.col.m16n16k16.s32.s8.s8.s32 {%r19938, %r19939, %r19940, %r19941, %r19942, %r19943, %r19944, %r19945}, {%r1, %r1}, {%r1, %r1}, {%r19930, %r19931, %r19932, %r19933, %r19934, %r19935, %r19936, %r19937};
	bar.warp.sync 	-1;
	wmma.mma.sync.aligned.row.col.m16n16k16.s32.s8.s8.s32 {%r19946, %r19947, %r19948, %r19949, %r19950, %r19951, %r19952, %r19953}, {%r1, %r1}, {%r1, %r1}, {%r19938, %r19939, %r19940, %r19941, %r19942, %r19943, %r19944, %r19945};
	bar.warp.sync 	-1;
	wmma.mma.sync.aligned.row.col.m16n16k16.s32.s8.s8.s32 {%r19954, %r19955, %r19956, %r19957, %r19958, %r19959, %r19960, %r19961}, {%r1, %r1}, {%r1, %r1}, {%r19946, %r19947, %r19948, %r19949, %r19950, %r19951, %r19952, %r19953};
	bar.warp.sync 	-1;
	wmma.mma.sync.aligned.row.col.m16n16k16.s32.s8.s8.s32 {%r19962, %r19963, %r19964, %r19965, %r19966, %r19967, %r19968, %r19969}, {%r1, %r1}, {%r1, %r1}, {%r19954, %r19955, %r19956, %r19957, %r19958, %r19959, %r19960, %r19961};
	bar.warp.sync 	-1;
	wmma.mma.sync.aligned.row.col.m16n16k16.s32.s8.s8.s32 {%r19970, %r19971, %r19972, %r19973, %r19974, %r19975, %r19976, %r19977}, {%r1, %r1}, {%r1, %r1}, {%r19962, %r19963, %r19964, %r19965, %r19966, %r19967, %r19968, %r19969};
	bar.warp.sync 	-1;
	wmma.mma.sync.aligned.row.col.m16n16k16.s32.s8.s8.s32 {%r19978, %r19979, %r19980, %r19981, %r19982, %r19983, %r19984, %r19985}, {%r1, %r1}, {%r1, %r1}, {%r19970, %r19971, %r19972, %r19973, %r19974, %r19975, %r19976, %r19977};
	bar.warp.sync 	-1;
	wmma.mma.sync.aligned.row.col.m16n16k16.s32.s8.s8.s32 {%r19986, %r19987, %r19988, %r19989, %r19990, %r19991, %r19992, %r19993}, {%r1, %r1}, {%r1, %r1}, {%r19978, %r19979, %r19980, %r19981, %r19982, %r19983, %r19984, %r19985};
	bar.warp.sync 	-1;
	wmma.mma.sync.aligned.row.col.m16n16k16.s32.s8.s8.s32 {%r19994, %r19995, %r19996, %r19997, %r19998, %r19999, %r20000, %r20001}, {%r1, %r1}, {%r1, %r1}, {%r19986, %r19987, %r19988, %r19989, %r19990, %r19991, %r19992, %r19993};
	bar.warp.sync 	-1;
	wmma.mma.sync.aligned.row.col.m16n16k16.s32.s8.s8.s32 {%r20002, %r20003, %r20004, %r20005, %r20006, %r20007, %r20008, %r20009}, {%r1, %r1}, {%r1, %r1}, {%r19994, %r19995, %r19996, %r19997, %r19998, %r19999, %r20000, %r20001};
	bar.warp.sync 	-1;
	wmma.mma.sync.aligned.row.col.m16n16k16.s32.s8.s8.s32 {%r20010, %r20011, %r20012, %r20013, %r20014, %r20015, %r20016, %r20017}, {%r1, %r1}, {%r1, %r1}, {%r20002, %r20003, %r20004, %r20005, %r20006, %r20007, %r20008, %r20009};
	bar.warp.sync 	-1;
	wmma.mma.sync.aligned.row.col.m16n16k16.s32.s8.s8.s32 {%r20018, %r20019, %r20020, %r20021, %r20022, %r20023, %r20024, %r20025}, {%r1, %r1}, {%r1, %r1}, {%r20010, %r20011, %r20012, %r20013, %r20014, %r20015, %r20016, %r20017};
	bar.warp.sync 	-1;
	wmma.mma.sync.aligned.row.col.m16n16k16.s32.s8.s8.s32 {%r20026, %r20027, %r20028, %r20029, %r20030, %r20031, %r20032, %r20033}, {%r1, %r1}, {%r1, %r1}, {%r20018, %r20019, %r20020, %r20021, %r20022, %r20023, %r20024, %r20025};
	bar.warp.sync 	-1;
	wmma.mma.sync.aligned.row.col.m16n16k16.s32.s8.s8.s32 {%r20034, %r20035, %r20036, %r20037, %r20038, %r20039, %r20040, %r20041}, {%r1, %r1}, {%r1, %r1}, {%r20026, %r20027, %r20028, %r20029, %r20030, %r20031, %r20032, %r20033};
	bar.warp.sync 	-1;
	wmma.mma.sync.aligned.row.col.m16n16k16.s32.s8.s8.s32 {%r20042, %r20043, %r20044, %r20045, %r20046, %r20047, %r20048, %r20049}, {%r1, %r1}, {%r1, %r1}, {%r20034, %r20035, %r20036, %r20037, %r20038, %r20039, %r20040, %r20041};
	bar.warp.sync 	-1;
	wmma.mma.sync.aligned.row.col.m16n16k16.s32.s8.s8.s32 {%r20050, %r20051, %r20052, %r20053, %r20054, %r20055, %r20056, %r20057}, {%r1, %r1}, {%r1, %r1}, {%r20042, %r20043, %r20044, %r20045, %r20046, %r20047, %r20048, %r20049};
	bar.warp.sync 	-1;
	wmma.mma.sync.aligned.row.col.m16n16k16.s32.s8.s8.s32 {%r20058, %r20059, %r20060, %r20061, %r20062, %r20063, %r20064, %r20065}, {%r1, %r1}, {%r1, %r1}, {%r20050, %r20051, %r20052, %r20053, %r20054, %r20055, %r20056, %r20057};
	bar.warp.sync 	-1;
	wmma.mma.sync.aligned.row.col.m16n16k16.s32.s8.s8.s32 {%r20066, %r20067, %r20068, %r20069, %r20070, %r20071, %r20072, %r20073}, {%r1, %r1}, {%r1, %r1}, {%r20058, %r20059, %r20060, %r20061, %r20062, %r20063, %r20064, %r20065};
	bar.warp.sync 	-1;
	wmma.mma.sync.aligned.row.col.m16n16k16.s32.s8.s8.s32 {%r20074, %r20075, %r20076, %r20077, %r20078, %r20079, %r20080, %r20081}, {%r1, %r1}, {%r1, %r1}, {%r20066, %r20067, %r20068, %r20069, %r20070, %r20071, %r20072, %r20073};
	bar.warp.sync 	-1;
	wmma.mma.sync.aligned.row.col.m16n16k16.s32.s8.s8.s32 {%r20082, %r20083, %r20084, %r20085, %r20086, %r20087, %r20088, %r20089}, {%r1, %r1}, {%r1, %r1}, {%r20074, %r20075, %r20076, %r20077, %r20078, %r20079, %r20080, %r20081};
	bar.warp.sync 	-1;
	wmma.mma.sync.aligned.row.col.m16n16k16.s32.s8.s8.s32 {%r20090, %r20091, %r20092, %r20093, %r20094, %r20095, %r20096, %r20097}, {%r1, %r1}, {%r1, %r1}, {%r20082, %r20083, %r20084, %r20085, %r20086, %r20087, %r20088, %r20089};
	bar.warp.sync 	-1;
	wmma.mma.sync.aligned.row.col.m16n16k16.s32.s8.s8.s32 {%r20098, %r20099, %r20100, %r20101, %r20102, %r20103, %r20104, %r20105}, {%r1, %r1}, {%r1, %r1}, {%r20090, %r20091, %r20092, %r20093, %r20094, %r20095, %r20096, %r20097};
	bar.warp.sync 	-1;
	wmma.mma.sync.aligned.row.col.m16n16k16.s32.s8.s8.s32 {%r20106, %r20107, %r20108, %r20109, %r20110, %r20111, %r20112, %r20113}, {%r1, %r1}, {%r1, %r1}, {%r20098, %r20099, %r20100, %r20101, %r20102, %r20103, %r20104, %r20105};
	bar.warp.sync 	-1;
	wmma.mma.sync.aligned.row.col.m16n16k16.s32.s8.s8.s32 {%r20114, %r20115, %r20116, %r20117, %r20118, %r20119, %r20120, %r20121}, {%r1, %r1}, {%r1, %r1}, {%r20106, %r20107, %r20108, %r20109, %r20110, %r20111, %r20112, %r20113};
	bar.warp.sync 	-1;
	wmma.mma.sync.aligned.row.col.m16n16k16.s32.s8.s8.s32 {%r20122, %r20123, %r20124, %r20125, %r20126, %r20127, %r20128, %r20129}, {%r1, %r1}, {%r1, %r1}, {%r20114, %r20115, %r20116, %r20117, %r20118, %r20119, %r20120, %r20121};
	bar.warp.sync 	-1;
	wmma.mma.sync.aligned.row.col.m16n16k16.s32.s8.s8.s32 {%r20130, %r20131, %r20132, %r20133, %r20134, %r20135, %r20136, %r20137}, {%r1, %r1}, {%r1, %r1}, {%r20122, %r20123, %r20124, %r20125, %r20126, %r20127, %r20128, %r20129};
	bar.warp.sync 	-1;
	wmma.mma.sync.aligned.row.col.m16n16k16.s32.s8.s8.s32 {%r20138, %r20139, %r20140, %r20141, %r20142, %r20143, %r20144, %r20145}, {%r1, %r1}, {%r1, %r1}, {%r20130, %r20131, %r20132, %r20133, %r20134, %r20135, %r20136, %r20137};
	bar.warp.sync 	-1;
	wmma.mma.sync.aligned.row.col.m16n16k16.s32.s8.s8.s32 {%r20146, %r20147, %r20148, %r20149, %r20150, %r20151, %r20152, %r20153}, {%r1, %r1}, {%r1, %r1}, {%r20138, %r20139, %r20140, %r20141, %r20142, %r20143, %r20144, %r20145};
	bar.warp.sync 	-1;
	wmma.mma.sync.aligned.row.col.m16n16k16.s32.s8.s8.s32 {%r20154, %r20155, %r20156, %r20157, %r20158, %r20159, %r20160, %r20161}, {%r1, %r1}, {%r1, %r1}, {%r20146, %r20147, %r20148, %r20149, %r20150, %r20151, %r20152, %r20153};
	bar.warp.sync 	-1;
	wmma.mma.sync.aligned.row.col.m16n16k16.s32.s8.s8.s32 {%r20162, %r20163, %r20164, %r20165, %r20166, %r20167, %r20168, %r20169}, {%r1, %r1}, {%r1, %r1}, {%r20154, %r20155, %r20156, %r20157, %r20158, %r20159, %r20160, %r20161};
	bar.warp.sync 	-1;
	wmma.mma.sync.aligned.row.col.m16n16k16.s32.s8.s8.s32 {%r20170, %r20171, %r20172, %r20173, %r20174, %r20175, %r20176, %r20177}, {%r1, %r1}, {%r1, %r1}, {%r20162, %r20163, %r20164, %r20165, %r20166, %r20167, %r20168, %r20169};
	bar.warp.sync 	-1;
	wmma.mma.sync.aligned.row.col.m16n16k16.s32.s8.s8.s32 {%r20178, %r20179, %r20180, %r20181, %r20182, %r20183, %r20184, %r20185}, {%r1, %r1}, {%r1, %r1}, {%r20170, %r20171, %r20172, %r20173, %r20174, %r20175, %r20176, %r20177};
	bar.warp.sync 	-1;
	wmma.mma.sync.aligned.row.col.m16n16k16.s32.s8.s8.s32 {%r20186, %r20187, %r20188, %r20189, %r20190, %r20191, %r20192, %r20193}, {%r1, %r1}, {%r1, %r1}, {%r20178, %r20179, %r20180, %r20181, %r20182, %r20183, %r20184, %r20185};
	bar.warp.sync 	-1;
	wmma.mma.sync.aligned.row.col.m16n16k16.s32.s8.s8.s32 {%r20194, %r20195, %r20196, %r20197, %r20198, %r20199, %r20200, %r20201}, {%r1, %r1}, {%r1, %r1}, {%r20186, %r20187, %r20188, %r20189, %r20190, %r20191, %r20192, %r20193};
	bar.warp.sync 	-1;
	wmma.mma.sync.aligned.row.col.m16n16k16.s32.s8.s8.s32 {%r20202, %r20203, %r20204, %r20205, %r20206, %r20207, %r20208, %r20209}, {%r1, %r1}, {%r1, %r1}, {%r20194, %r20195, %r20196, %r20197, %r20198, %r20199, %r20200, %r20201};
	bar.warp.sync 	-1;
	wmma.mma.sync.aligned.row.col.m16n16k16.s32.s8.s8.s32 {%r20210, %r20211, %r20212, %r20213, %r20214, %r20215, %r20216, %r20217}, {%r1, %r1}, {%r1, %r1}, {%r20202, %r20203, %r20204, %r20205, %r20206, %r20207, %r20208, %r20209};
	bar.warp.sync 	-1;
	wmma.mma.sync.aligned.row.col.m16n16k16.s32.s8.s8.s32 {%r20218, %r20219, %r20220, %r20221, %r20222, %r20223, %r20224, %r20225}, {%r1, %r1}, {%r1, %r1}, {%r20210, %r20211, %r20212, %r20213, %r20214, %r20215, %r20216, %r20217};
	bar.warp.sync 	-1;
	wmma.mma.sync.aligned.row.col.m16n16k16.s32.s8.s8.s32 {%r20226, %r20227, %r20228, %r20229, %r20230, %r20231, %r20232, %r20233}, {%r1, %r1}, {%r1, %r1}, {%r20218, %r20219, %r20220, %r20221, %r20222, %r20223, %r20224, %r20225};
	bar.warp.sync 	-1;
	wmma.mma.sync.aligned.row.col.m16n16k16.s32.s8.s8.s32 {%r20234, %r20235, %r20236, %r20237, %r20238, %r20239, %r20240, %r20241}, {%r1, %r1}, {%r1, %r1}, {%r20226, %r20227, %r20228, %r20229, %r20230, %r20231, %r20232, %r20233};
	bar.warp.sync 	-1;
	wmma.mma.sync.aligned.row.col.m16n16k16.s32.s8.s8.s32 {%r20242, %r20243, %r20244, %r20245, %r20246, %r20247, %r20248, %r20249}, {%r1, %r1}, {%r1, %r1}, {%r20234, %r20235, %r20236, %r20237, %r20238, %r20239, %r20240, %r20241};
	bar.warp.sync 	-1;
	wmma.mma.sync.aligned.row.col.m16n16k16.s32.s8.s8.s32 {%r20250, %r20251, %r20252, %r20253, %r20254, %r20255, %r20256, %r20257}, {%r1, %r1}, {%r1, %r1}, {%r20242, %r20243, %r20244, %r20245, %r20246, %r20247, %r20248, %r20249};
	bar.warp.sync 	-1;
	wmma.mma.sync.aligned.row.col.m16n16k16.s32.s8.s8.s32 {%r20258, %r20259, %r20260, %r20261, %r20262, %r20263, %r20264, %r20265}, {%r1, %r1}, {%r1, %r1}, {%r20250, %r20251, %r20252, %r20253, %r20254, %r20255, %r20256, %r20257};
	bar.warp.sync 	-1;
	wmma.mma.sync.aligned.row.col.m16n16k16.s32.s8.s8.s32 {%r20266, %r20267, %r20268, %r20269, %r20270, %r20271, %r20272, %r20273}, {%r1, %r1}, {%r1, %r1}, {%r20258, %r20259, %r20260, %r20261, %r20262, %r20263, %r20264, %r20265};
	bar.warp.sync 	-1;
	wmma.mma.sync.aligned.row.col.m16n16k16.s32.s8.s8.s32 {%r20274, %r20275, %r20276, %r20277, %r20278, %r20279, %r20280, %r20281}, {%r1, %r1}, {%r1, %r1}, {%r20266, %r20267, %r20268, %r20269, %r20270, %r20271, %r20272, %r20273};
	bar.warp.sync 	-1;
	wmma.mma.sync.aligned.row.col.m16n16k16.s32.s8.s8.s32 {%r20282, %r20283, %r20284, %r20285, %r20286, %r20287, %r20288, %r20289}, {%r1, %r1}, {%r1, %r1}, {%r20274, %r20275, %r20276, %r20277, %r20278, %r20279, %r20280, %r20281};
	bar.warp.sync 	-1;
	wmma.mma.sync.aligned.row.col.m16n16k16.s32.s8.s8.s32 {%r20290, %r20291, %r20292, %r20293, %r20294, %r20295, %r20296, %r20297}, {%r1, %r1}, {%r1, %r1}, {%r20282, %r20283, %r20284, %r20285, %r20286, %r20287, %r20288, %r20289};
	bar.warp.sync 	-1;
	wmma.mma.sync.aligned.row.col.m16n16k16.s32.s8.s8.s32 {%r20298, %r20299, %r20300, %r20301, %r20302, %r20303, %r20304, %r20305}, {%r1, %r1}, {%r1, %r1}, {%r20290, %r20291, %r20292, %r20293, %r20294, %r20295, %r20296, %r20297};
	bar.warp.sync 	-1;
	wmma.mma.sync.aligned.row.col.m16n16k16.s32.s8.s8.s32 {%r20306, %r20307, %r20308, %r20309, %r20310, %r20311, %r20312, %r20313}, {%r1, %r1}, {%r1, %r1}, {%r20298, %r20299, %r20300, %r20301, %r20302, %r20303, %r20304, %r20305};
	bar.warp.sync 	-1;
	wmma.mma.sync.aligned.row.col.m16n16k16.s32.s8.s8.s32 {%r20314, %r20315, %r20316, %r20317, %r20318, %r20319, %r20320, %r20321}, {%r1, %r1}, {%r1, %r1}, {%r20306, %r20307, %r20308, %r20309, %r20310, %r20311, %r20312, %r20313};
	bar.warp.sync 	-1;
	wmma.mma.sync.aligned.row.col.m16n16k16.s32.s8.s8.s32 {%r20322, %r20323, %r20324, %r20325, %r20326, %r20327, %r20328, %r20329}, {%r1, %r1}, {%r1, %r1}, {%r20314, %r20315, %r20316, %r20317, %r20318, %r20319, %r20320, %r20321};
	bar.warp.sync 	-1;
	wmma.mma.sync.aligned.row.col.m16n16k16.s32.s8.s8.s32 {%r20330, %r20331, %r20332, %r20333, %r20334, %r20335, %r20336, %r20337}, {%r1, %r1}, {%r1, %r1}, {%r20322, %r20323, %r20324, %r20325, %r20326, %r20327, %r20328, %r20329};
	bar.warp.sync 	-1;
	wmma.mma.sync.aligned.row.col.m16n16k16.s32.s8.s8.s32 {%r20338, %r20339, %r20340, %r20341, %r20342, %r20343, %r20344, %r20345}, {%r1, %r1}, {%r1, %r1}, {%r20330, %r20331, %r20332, %r20333, %r20334, %r20335, %r20336, %r20337};
	bar.warp.sync 	-1;
	wmma.mma.sync.aligned.row.col.m16n16k16.s32.s8.s8.s32 {%r20346, %r20347, %r20348, %r20349, %r20350, %r20351, %r20352, %r20353}, {%r1, %r1}, {%r1, %r1}, {%r20338, %r20339, %r20340, %r20341, %r20342, %r20343, %r20344, %r20345};
	bar.warp.sync 	-1;
	wmma.mma.sync.aligned.row.col.m16n16k16.s32.s8.s8.s32 {%r20354, %r20355, %r20356, %r20357, %r20358, %r20359, %r20360, %r20361}, {%r1, %r1}, {%r1, %r1}, {%r20346, %r20347, %r20348, %r20349, %r20350, %r20351, %r20352, %r20353};
	bar.warp.sync 	-1;
	wmma.mma.sync.aligned.row.col.m16n16k16.s32.s8.s8.s32 {%r20362, %r20363, %r20364, %r20365, %r20366, %r20367, %r20368, %r20369}, {%r1, %r1}, {%r1, %r1}, {%r20354, %r20355, %r20356, %r20357, %r20358, %r20359, %r20360, %r20361};
	bar.warp.sync 	-1;
	wmma.mma.sync.aligned.row.col.m16n16k16.s32.s8.s8.s32 {%r20370, %r20371, %r20372, %r20373, %r20374, %r20375, %r20376, %r20377}, {%r1, %r1}, {%r1, %r1}, {%r20362, %r20363, %r20364, %r20365, %r20366, %r20367, %r20368, %r20369};
	bar.warp.sync 	-1;
	wmma.mma.sync.aligned.row.col.m16n16k16.s32.s8.s8.s32 {%r20378, %r20379, %r20380, %r20381, %r20382, %r20383, %r20384, %r20385}, {%r1, %r1}, {%r1, %r1}, {%r20370, %r20371, %r20372, %r20373, %r20374, %r20375, %r20376, %r20377};
	bar.warp.sync 	-1;
	wmma.mma.sync.aligned.row.col.m16n16k16.s32.s8.s8.s32 {%r20386, %r20387, %r20388, %r20389, %r20390, %r20391, %r20392, %r20393}, {%r1, %r1}, {%r1, %r1}, {%r20378, %r20379, %r20380, %r20381, %r20382, %r20383, %r20384, %r20385};
	bar.warp.sync 	-1;
	wmma.mma.sync.aligned.row.col.m16n16k16.s32.s8.s8.s32 {%r20394, %r20395, %r20396, %r20397, %r20398, %r20399, %r20400, %r20401}, {%r1, %r1}, {%r1, %r1}, {%r20386, %r20387, %r20388, %r20389, %r20390, %r20391, %r20392, %r20393};
	bar.warp.sync 	-1;
	wmma.mma.sync.aligned.row.col.m16n16k16.s32.s8.s8.s32 {%r20402, %r20403, %r20404, %r20405, %r20406, %r20407, %r20408, %r20409}, {%r1, %r1}, {%r1, %r1}, {%r20394, %r20395, %r20396, %r20397, %r20398, %r20399, %r20400, %r20401};
	bar.warp.sync 	-1;
	wmma.mma.sync.aligned.row.col.m16n16k16.s32.s8.s8.s32 {%r20410, %r20411, %r20412, %r20413, %r20414, %r20415, %r20416, %r20417}, {%r1, %r1}, {%r1, %r1}, {%r20402, %r20403, %r20404, %r20405, %r20406, %r20407, %r20408, %r20409};
	bar.warp.sync 	-1;
	wmma.mma.sync.aligned.row.col.m16n16k16.s32.s8.s8.s32 {%r20418, %r20419, %r20420, %r20421, %r20422, %r20423, %r20424, %r20425}, {%r1, %r1}, {%r1, %r1}, {%r20410, %r20411, %r20412, %r20413, %r20414, %r20415, %r20416, %r20417};
	bar.warp.sync 	-1;
	wmma.mma.sync.aligned.row.col.m16n16k16.s32.s8.s8.s32 {%r20426, %r20427, %r20428, %r20429, %r20430, %r20431, %r20432, %r20433}, {%r1, %r1}, {%r1, %r1}, {%r20418, %r20419, %r20420, %r20421, %r20422, %r20423, %r20424, %r20425};
	bar.warp.sync 	-1;
	wmma.mma.sync.aligned.row.col.m16n16k16.s32.s8.s8.s32 {%r20434, %r20435, %r20436, %r20437, %r20438, %r20439, %r20440, %r20441}, {%r1, %r1}, {%r1, %r1}, {%r20426, %r20427, %r20428, %r20429, %r20430, %r20431, %r20432, %r20433};
	bar.warp.sync 	-1;
	wmma.mma.sync.aligned.row.col.m16n16k16.s32.s8.s8.s32 {%r20442, %r20443, %r20444, %r20445, %r20446, %r20447, %r20448, %r20449}, {%r1, %r1}, {%r1, %r1}, {%r20434, %r20435, %r20436, %r20437, %r20438, %r20439, %r20440, %r20441};
	bar.warp.sync 	-1;
	wmma.mma.sync.aligned.row.col.m16n16k16.s32.s8.s8.s32 {%r20450, %r20451, %r20452, %r20453, %r20454, %r20455, %r20456, %r20457}, {%r1, %r1}, {%r1, %r1}, {%r20442, %r20443, %r20444, %r20445, %r20446, %r20447, %r20448, %r20449};
	bar.warp.sync 	-1;
	wmma.mma.sync.aligned.row.col.m16n16k16.s32.s8.s8.s32 {%r20458, %r20459, %r20460, %r20461, %r20462, %r20463, %r20464, %r20465}, {%r1, %r1}, {%r1, %r1}, {%r20450, %r20451, %r20452, %r20453, %r20454, %r20455, %r20456, %r20457};
	bar.warp.sync 	-1;
	wmma.mma.sync.aligned.row.col.m16n16k16.s32.s8.s8.s32 {%r20466, %r20467, %r20468, %r20469, %r20470, %r20471, %r20472, %r20473}, {%r1, %r1}, {%r1, %r1}, {%r20458, %r20459, %r20460, %r20461, %r20462, %r20463, %r20464, %r20465};
	bar.warp.sync 	-1;
	wmma.mma.sync.aligned.row.col.m16n16k16.s32.s8.s8.s32 {%r20474, %r20475, %r20476, %r20477, %r20478, %r20479, %r20480, %r20481}, {%r1, %r1}, {%r1, %r1}, {%r20466, %r20467, %r20468, %r20469, %r20470, %r20471, %r20472, %r20473};
	bar.warp.sync 	-1;
	wmma.mma.sync.aligned.row.col.m16n16k16.s32.s8.s8.s32 {%r20482, %r20483, %r20484, %r20485, %r20486, %r20487, %r20488, %r20489}, {%r1, %r1}, {%r1, %r1}, {%r20474, %r20475, %r20476, %r20477, %r20478, %r20479, %r20480, %r20481};
	bar.warp.sync 	-1;
	wmma.mma.sync.aligned.row.col.m16n16k16.s32.s8.s8.s32 {%r20490, %r20491, %r20492, %r20493, %r20494, %r20495, %r20496, %r20497}, {%r1, %r1}, {%r1, %r1}, {%r20482, %r20483, %r20484, %r20485, %r20486, %r20487, %r20488, %r20489};
	bar.warp.sync 	-1;
	wmma.mma.sync.aligned.row.col.m16n16k16.s32.s8.s8.s32 {%r20498, %r20499, %r20500, %r20501, %r20502, %r20503, %r20504, %r20505}, {%r1, %r1}, {%r1, %r1}, {%r20490, %r20491, %r20492, %r20493, %r20494, %r20495, %r20496, %r20497};
	bar.warp.sync 	-1;
	wmma.mma.sync.aligned.row.col.m16n16k16.s32.s8.s8.s32 {%r20506, %r20507, %r20508, %r20509, %r20510, %r20511, %r20512, %r20513}, {%r1, %r1}, {%r1, %r1}, {%r20498, %r20499, %r20500, %r20501, %r20502, %r20503, %r20504, %r20505};
	bar.warp.sync 	-1;
	wmma.mma.sync.aligned.row.col.m16n16k16.s32.s8.s8.s32 {%r20514, %r20515, %r20516, %r20517, %r20518, %r20519, %r20520, %r20521}, {%r1, %r1}, {%r1, %r1}, {%r20506, %r20507, %r20508, %r20509, %r20510, %r20511, %r20512, %r20513};
	bar.warp.sync 	-1;
	wmma.mma.sync.aligned.row.col.m16n16k16.s32.s8.s8.s32 {%r20522, %r20523, %r20524, %r20525, %r20526, %r20527, %r20528, %r20529}, {%r1, %r1}, {%r1, %r1}, {%r20514, %r20515, %r20516, %r20517, %r20518, %r20519, %r20520, %r20521};
	bar.warp.sync 	-1;
	wmma.mma.sync.aligned.row.col.m16n16k16.s32.s8.s8.s32 {%r20530, %r20531, %r20532, %r20533, %r20534, %r20535, %r20536, %r20537}, {%r1, %r1}, {%r1, %r1}, {%r20522, %r20523, %r20524, %r20525, %r20526, %r20527, %r20528, %r20529};
	bar.warp.sync 	-1;
	wmma.mma.sync.aligned.row.col.m16n16k16.s32.s8.s8.s32 {%r20538, %r20539, %r20540, %r20541, %r20542, %r20543, %r20544, %r20545}, {%r1, %r1}, {%r1, %r1}, {%r20530, %r20531, %r20532, %r20533, %r20534, %r20535, %r20536, %r20537};
	bar.warp.sync 	-1;
	wmma.mma.sync.aligned.row.col.m16n16k16.s32.s8.s8.s32 {%r20546, %r20547, %r20548, %r20549, %r20550, %r20551, %r20552, %r20553}, {%r1, %r1}, {%r1, %r1}, {%r20538, %r20539, %r20540, %r20541, %r20542, %r20543, %r20544, %r20545};
	bar.warp.sync 	-1;
	wmma.mma.sync.aligned.row.col.m16n16k16.s32.s8.s8.s32 {%r20554, %r20555, %r20556, %r20557, %r20558, %r20559, %r20560, %r20561}, {%r1, %r1}, {%r1, %r1}, {%r20546, %r20547, %r20548, %r20549, %r20550, %r20551, %r20552, %r20553};
	bar.warp.sync 	-1;
	wmma.mma.sync.aligned.row.col.m16n16k16.s32.s8.s8.s32 {%r20562, %r20563, %r20564, %r20565, %r20566, %r20567, %r20568, %r20569}, {%r1, %r1}, {%r1, %r1}, {%r20554, %r20555, %r20556, %r20557, %r20558, %r20559, %r20560, %r20561};
	bar.warp.sync 	-1;
	wmma.mma.sync.aligned.row.col.m16n16k16.s32.s8.s8.s32 {%r20570, %r20571, %r20572, %r20573, %r20574, %r20575, %r20576, %r20577}, {%r1, %r1}, {%r1, %r1}, {%r20562, %r20563, %r20564, %r20565, %r20566, %r20567, %r20568, %r20569};
	bar.warp.sync 	-1;
	wmma.mma.sync.aligned.row.col.m16n16k16.s32.s8.s8.s32 {%r20578, %r20579, %r20580, %r20581, %r20582, %r20583, %r20584, %r20585}, {%r1, %r1}, {%r1, %r1}, {%r20570, %r20571, %r20572, %r20573, %r20574, %r20575, %r20576, %r20577};
	bar.warp.sync 	-1;
	wmma.mma.sync.aligned.row.col.m16n16k16.s32.s8.s8.s32 {%r20586, %r20587, %r20588, %r20589, %r20590, %r20591, %r20592, %r20593}, {%r1, %r1}, {%r1, %r1}, {%r20578, %r20579, %r20580, %r20581, %r20582, %r20583, %r20584, %r20585};
	bar.warp.sync 	-1;
	wmma.mma.sync.aligned.row.col.m16n16k16.s32.s8.s8.s32 {%r20594, %r20595, %r20596, %r20597, %r20598, %r20599, %r20600, %r20601}, {%r1, %r1}, {%r1, %r1}, {%r20586, %r20587, %r20588, %r20589, %r20590, %r20591, %r20592, %r20593};
	bar.warp.sync 	-1;
	wmma.mma.sync.aligned.row.col.m16n16k16.s32.s8.s8.s32 {%r20602, %r20603, %r20604, %r20605, %r20606, %r20607, %r20608, %r20609}, {%r1, %r1}, {%r1, %r1}, {%r20594, %r20595, %r20596, %r20597, %r20598, %r20599, %r20600, %r20601};
	bar.warp.sync 	-1;
	wmma.mma.sync.aligned.row.col.m16n16k16.s32.s8.s8.s32 {%r20610, %r20611, %r20612, %r20613, %r20614, %r20615, %r20616, %r20617}, {%r1, %r1}, {%r1, %r1}, {%r20602, %r20603, %r20604, %r20605, %r20606, %r20607, %r20608, %r20609};
	bar.warp.sync 	-1;
	wmma.mma.sync.aligned.row.col.m16n16k16.s32.s8.s8.s32 {%r20618, %r20619, %r20620, %r20621, %r20622, %r20623, %r20624, %r20625}, {%r1, %r1}, {%r1, %r1}, {%r20610, %r20611, %r20612, %r20613, %r20614, %r20615, %r20616, %r20617};
	bar.warp.sync 	-1;
	wmma.mma.sync.aligned.row.col.m16n16k16.s32.s8.s8.s32 {%r20626, %r20627, %r20628, %r20629, %r20630, %r20631, %r20632, %r20633}, {%r1, %r1}, {%r1, %r1}, {%r20618, %r20619, %r20620, %r20621, %r20622, %r20623, %r20624, %r20625};
	bar.warp.sync 	-1;
	wmma.mma.sync.aligned.row.col.m16n16k16.s32.s8.s8.s32 {%r20634, %r20635, %r20636, %r20637, %r20638, %r20639, %r20640, %r20641}, {%r1, %r1}, {%r1, %r1}, {%r20626, %r20627, %r20628, %r20629, %r20630, %r20631, %r20632, %r20633};
	bar.warp.sync 	-1;
	wmma.mma.sync.aligned.row.col.m16n16k16.s32.s8.s8.s32 {%r20642, %r20643, %r20644, %r20645, %r20646, %r20647, %r20648, %r20649}, {%r1, %r1}, {%r1, %r1}, {%r20634, %r20635, %r20636, %r20637, %r20638, %r20639, %r20640, %r20641};
	bar.warp.sync 	-1;
	wmma.mma.sync.aligned.row.col.m16n16k16.s32.s8.s8.s32 {%r20650, %r20651, %r20652, %r20653, %r20654, %r20655, %r20656, %r20657}, {%r1, %r1}, {%r1, %r1}, {%r20642, %r20643, %r20644, %r20645, %r20646, %r20647, %r20648, %r20649};
	bar.warp.sync 	-1;
	wmma.mma.sync.aligned.row.col.m16n16k16.s32.s8.s8.s32 {%r20658, %r20659, %r20660, %r20661, %r20662, %r20663, %r20664, %r20665}, {%r1, %r1}, {%r1, %r1}, {%r20650, %r20651, %r20652, %r20653, %r20654, %r20655, %r20656, %r20657};
	bar.warp.sync 	-1;
	wmma.mma.sync.aligned.row.col.m16n16k16.s32.s8.s8.s32 {%r20666, %r20667, %r20668, %r20669, %r20670, %r20671, %r20672, %r20673}, {%r1, %r1}, {%r1, %r1}, {%r20658, %r20659, %r20660, %r20661, %r20662, %r20663, %r20664, %r20665};
	bar.warp.sync 	-1;
	wmma.mma.sync.aligned.row.col.m16n16k16.s32.s8.s8.s32 {%r20674, %r20675, %r20676, %r20677, %r20678, %r20679, %r20680, %r20681}, {%r1, %r1}, {%r1, %r1}, {%r20666, %r20667, %r20668, %r20669, %r20670, %r20671, %r20672, %r20673};
	bar.warp.sync 	-1;
	wmma.mma.sync.aligned.row.col.m16n16k16.s32.s8.s8.s32 {%r20682, %r20683, %r20684, %r20685, %r20686, %r20687, %r20688, %r20689}, {%r1, %r1}, {%r1, %r1}, {%r20674, %r20675, %r20676, %r20677, %r20678, %r20679, %r20680, %r20681};
	bar.warp.sync 	-1;
	wmma.mma.sync.aligned.row.col.m16n16k16.s32.s8.s8.s32 {%r20690, %r20691, %r20692, %r20693, %r20694, %r20695, %r20696, %r20697}, {%r1, %r1}, {%r1, %r1}, {%r20682, %r20683, %r20684, %r20685, %r20686, %r20687, %r20688, %r20689};
	bar.warp.sync 	-1;
	wmma.mma.sync.aligned.row.col.m16n16k16.s32.s8.s8.s32 {%r20698, %r20699, %r20700, %r20701, %r20702, %r20703, %r20704, %r20705}, {%r1, %r1}, {%r1, %r1}, {%r20690, %r20691, %r20692, %r20693, %r20694, %r20695, %r20696, %r20697};
	bar.warp.sync 	-1;
	wmma.mma.sync.aligned.row.col.m16n16k16.s32.s8.s8.s32 {%r20706, %r20707, %r20708, %r20709, %r20710, %r20711, %r20712, %r20713}, {%r1, %r1}, {%r1, %r1}, {%r20698, %r20699, %r20700, %r20701, %r20702, %r20703, %r20704, %r20705};
	bar.warp.sync 	-1;
	wmma.mma.sync.aligned.row.col.m16n16k16.s32.s8.s8.s32 {%r20714, %r20715, %r20716, %r20717, %r20718, %r20719, %r20720, %r20721}, {%r1, %r1}, {%r1, %r1}, {%r20706, %r20707, %r20708, %r20709, %r20710, %r20711, %r20712, %r20713};
	bar.warp.sync 	-1;
	wmma.mma.sync.aligned.row.col.m16n16k16.s32.s8.s8.s32 {%r20722, %r20723, %r20724, %r20725, %r20726, %r20727, %r20728, %r20729}, {%r1, %r1}, {%r1, %r1}, {%r20714, %r20715, %r20716, %r20717, %r20718, %r20719, %r20720, %r20721};
	bar.warp.sync 	-1;
	wmma.mma.sync.aligned.row.col.m16n16k16.s32.s8.s8.s32 {%r20730, %r20731, %r20732, %r20733, %r20734, %r20735, %r20736, %r20737}, {%r1, %r1}, {%r1, %r1}, {%r20722, %r20723, %r20724, %r20725, %r20726, %r20727, %r20728, %r20729};
	bar.warp.sync 	-1;
	wmma.mma.sync.aligned.row.col.m16n16k16.s32.s8.s8.s32 {%r20738, %r20739, %r20740, %r20741, %r20742, %r20743, %r20744, %r20745}, {%r1, %r1}, {%r1, %r1}, {%r20730, %r20731, %r20732, %r20733, %r20734, %r20735, %r20736, %r20737};
	bar.warp.sync 	-1;
	wmma.mma.sync.aligned.row.col.m16n16k16.s32.s8.s8.s32 {%r20746, %r20747, %r20748, %r20749, %r20750, %r20751, %r20752, %r20753}, {%r1, %r1}, {%r1, %r1}, {%r20738, %r20739, %r20740, %r20741, %r20742, %r20743, %r20744, %r20745};
	bar.warp.sync 	-1;
	wmma.mma.sync.aligned.row.col.m16n16k16.s32.s8.s8.s32 {%r20754, %r20755, %r20756, %r20757, %r20758, %r20759, %r20760, %r20761}, {%r1, %r1}, {%r1, %r1}, {%r20746, %r20747, %r20748, %r20749, %r20750, %r20751, %r20752, %r20753};
	bar.warp.sync 	-1;
	wmma.mma.sync.aligned.row.col.m16n16k16.s32.s8.s8.s32 {%r20762, %r20763, %r20764, %r20765, %r20766, %r20767, %r20768, %r20769}, {%r1, %r1}, {%r1, %r1}, {%r20754, %r20755, %r20756, %r20757, %r20758, %r20759, %r20760, %r20761};
	bar.warp.sync 	-1;
	wmma.mma.sync.aligned.row.col.m16n16k16.s32.s8.s8.s32 {%r20770, %r20771, %r20772, %r20773, %r20774, %r20775, %r20776, %r20777}, {%r1, %r1}, {%r1, %r1}, {%r20762, %r20763, %r20764, %r20765, %r20766, %r20767, %r20768, %r20769};
	bar.warp.sync 	-1;
	wmma.mma.sync.aligned.row.col.m16n16k16.s32.s8.s8.s32 {%r20778, %r20779, %r20780, %r20781, %r20782, %r20783, %r20784, %r20785}, {%r1, %r1}, {%r1, %r1}, {%r20770, %r20771, %r20772, %r20773, %r20774, %r20775, %r20776, %r20777};
	bar.warp.sync 	-1;
	wmma.mma.sync.aligned.row.col.m16n16k16.s32.s8.s8.s32 {%r20786, %r20787, %r20788, %r20789, %r20790, %r20791, %r20792, %r20793}, {%r1, %r1}, {%r1, %r1}, {%r20778, %r20779, %r20780, %r20781, %r20782, %r20783, %r20784, %r20785};
	bar.warp.sync 	-1;
	wmma.mma.sync.aligned.row.col.m16n16k16.s32.s8.s8.s32 {%r20794, %r20795, %r20796, %r20797, %r20798, %r20799, %r20800, %r20801}, {%r1, %r1}, {%r1, %r1}, {%r20786, %r20787, %r20788, %r20789, %r20790, %r20791, %r20792, %r20793};
	bar.warp.sync 	-1;
	wmma.mma.sync.aligned.row.col.m16n16k16.s32.s8.s8.s32 {%r20802, %r20803, %r20804, %r20805, %r20806, %r20807, %r20808, %r20809}, {%r1, %r1}, {%r1, %r1}, {%r20794, %r20795, %r20796, %r20797, %r20798, %r20799, %r20800, %r20801};
	bar.warp.sync 	-1;
	wmma.mma.sync.aligned.row.col.m16n16k16.s32.s8.s8.s32 {%r20810, %r20811, %r20812, %r20813, %r20814, %r20815, %r20816, %r20817}, {%r1, %r1}, {%r1, %r1}, {%r20802, %r20803, %r20804, %r20805, %r20806, %r20807, %r20808, %r20809};
	bar.warp.sync 	-1;
	wmma.mma.sync.aligned.row.col.m16n16k16.s32.s8.s8.s32 {%r20818, %r20819, %r20820, %r20821, %r20822, %r20823, %r20824, %r20825}, {%r1, %r1}, {%r1, %r1}, {%r20810, %r20811, %r20812, %r20813, %r20814, %r20815, %r20816, %r20817};
	bar.warp.sync 	-1;
	wmma.mma.sync.aligned.row.col.m16n16k16.s32.s8.s8.s32 {%r20826, %r20827, %r20828, %r20829, %r20830, %r20831, %r20832, %r20833}, {%r1, %r1}, {%r1, %r1}, {%r20818, %r20819, %r20820, %r20821, %r20822, %r20823, %r20824, %r20825};
	bar.warp.sync 	-1;
	wmma.mma.sync.aligned.row.col.m16n16k16.s32.s8.s8.s32 {%r20834, %r20835, %r20836, %r20837, %r20838, %r20839, %r20840, %r20841}, {%r1, %r1}, {%r1, %r1}, {%r20826, %r20827, %r20828, %r20829, %r20830, %r20831, %r20832, %r20833};
	bar.warp.sync 	-1;
	wmma.mma.sync.aligned.row.col.m16n16k16.s32.s8.s8.s32 {%r20842, %r20843, %r20844, %r20845, %r20846, %r20847, %r20848, %r20849}, {%r1, %r1}, {%r1, %r1}, {%r20834, %r20835, %r20836, %r20837, %r20838, %r20839, %r20840, %r20841};
	bar.warp.sync 	-1;
	wmma.mma.sync.aligned.row.col.m16n16k16.s32.s8.s8.s32 {%r20850, %r20851, %r20852, %r20853, %r20854, %r20855, %r20856, %r20857}, {%r1, %r1}, {%r1, %r1}, {%r20842, %r20843, %r20844, %r20845, %r20846, %r20847, %r20848, %r20849};
	bar.warp.sync 	-1;
	wmma.mma.sync.aligned.row.col.m16n16k16.s32.s8.s8.s32 {%r20858, %r20859, %r20860, %r20861, %r20862, %r20863, %r20864, %r20865}, {%r1, %r1}, {%r1, %r1}, {%r20850, %r20851, %r20852, %r20853, %r20854, %r20855, %r20856, %r20857};
	bar.warp.sync 	-1;
	wmma.mma.sync.aligned.row.col.m16n16k16.s32.s8.s8.s32 {%r20866, %r20867, %r20868, %r20869, %r20870, %r20871, %r20872, %r20873}, {%r1, %r1}, {%r1, %r1}, {%r20858, %r20859, %r20860, %r20861, %r20862, %r20863, %r20864, %r20865};
	bar.warp.sync 	-1;
	wmma.mma.sync.aligned.row.col.m16n16k16.s32.s8.s8.s32 {%r20874, %r20875, %r20876, %r20877, %r20878, %r20879, %r20880, %r20881}, {%r1, %r1}, {%r1, %r1}, {%r20866, %r20867, %r20868, %r20869, %r20870, %r20871, %r20872, %r20873};
	bar.warp.sync 	-1;
	wmma.mma.sync.aligned.row.col.m16n16k16.s32.s8.s8.s32 {%r20882, %r20883, %r20884, %r20885, %r20886, %r20887, %r20888, %r20889}, {%r1, %r1}, {%r1, %r1}, {%r20874, %r20875, %r20876, %r20877, %r20878, %r20879, %r20880, %r20881};
	bar.warp.sync 	-1;
	wmma.mma.sync.aligned.row.col.m16n16k16.s32.s8.s8.s32 {%r20890, %r20891, %r20892, %r20893, %r20894, %r20895, %r20896, %r20897}, {%r1, %r1}, {%r1, %r1}, {%r20882, %r20883, %r20884, %r20885, %r20886, %r20887, %r20888, %r20889};
	bar.warp.sync 	-1;
	wmma.mma.sync.aligned.row.col.m16n16k16.s32.s8.s8.s32 {%r20898, %r20899, %r20900, %r20901, %r20902, %r20903, %r20904, %r20905}, {%r1, %r1}, {%r1, %r1}, {%r20890, %r20891, %r20892, %r20893, %r20894, %r20895, %r20896, %r20897};
	bar.warp.sync 	-1;
	wmma.mma.sync.aligned.row.col.m16n16k16.s32.s8.s8.s32 {%r20906, %r20907, %r20908, %r20909, %r20910, %r20911, %r20912, %r20913}, {%r1, %r1}, {%r1, %r1}, {%r20898, %r20899, %r20900, %r20901, %r20902, %r20903, %r20904, %r20905};
	bar.warp.sync 	-1;
	wmma.mma.sync.aligned.row.col.m16n16k16.s32.s8.s8.s32 {%r20914, %r20915, %r20916, %r20917, %r20918, %r20919, %r20920, %r20921}, {%r1, %r1}, {%r1, %r1}, {%r20906, %r20907, %r20908, %r20909, %r20910, %r20911, %r20912, %r20913};
	bar.warp.sync 	-1;
	wmma.mma.sync.aligned.row.col.m16n16k16.s32.s8.s8.s32 {%r20922, %r20923, %r20924, %r20925, %r20926, %r20927, %r20928, %r20929}, {%r1, %r1}, {%r1, %r1}, {%r20914, %r20915, %r20916, %r20917, %r20918, %r20919, %r20920, %r20921};
	bar.warp.sync 	-1;
	wmma.mma.sync.aligned.row.col.m16n16k16.s32.s8.s8.s32 {%r20930, %r20931, %r20932, %r20933, %r20934, %r20935, %r20936, %r20937}, {%r1, %r1}, {%r1, %r1}, {%r20922, %r20923, %r20924, %r20925, %r20926, %r20927, %r20928, %r20929};
	bar.warp.sync 	-1;
	wmma.mma.sync.aligned.row.col.m16n16k16.s32.s8.s8.s32 {%r20938, %r20939, %r20940, %r20941, %r20942, %r20943, %r20944, %r20945}, {%r1, %r1}, {%r1, %r1}, {%r20930, %r20931, %r20932, %r20933, %r20934, %r20935, %r20936, %r20937};
	bar.warp.sync 	-1;
	wmma.mma.sync.aligned.row.col.m16n16k16.s32.s8.s8.s32 {%r20946, %r20947, %r20948, %r20949, %r20950, %r20951, %r20952, %r20953}, {%r1, %r1}, {%r1, %r1}, {%r20938, %r20939, %r20940, %r20941, %r20942, %r20943, %r20944, %r20945};
	bar.warp.sync 	-1;
	wmma.mma.sync.aligned.row.col.m16n16k16.s32.s8.s8.s32 {%r20954, %r20955, %r20956, %r20957, %r20958, %r20959, %r20960, %r20961}, {%r1, %r1}, {%r1, %r1}, {%r20946, %r20947, %r20948, %r20949, %r20950, %r20951, %r20952, %r20953};
	bar.warp.sync 	-1;
	wmma.mma.sync.aligned.row.col.m16n16k16.s32.s8.s8.s32 {%r20962, %r20963, %r20964, %r20965, %r20966, %r20967, %r20968, %r20969}, {%r1, %r1}, {%r1, %r1}, {%r20954, %r20955, %r20956, %r20957, %r20958, %r20959, %r20960, %r20961};
	bar.warp.sync 	-1;
	wmma.mma.sync.aligned.row.col.m16n16k16.s32.s8.s8.s32 {%r20970, %r20971, %r20972, %r20973, %r20974, %r20975, %r20976, %r20977}, {%r1, %r1}, {%r1, %r1}, {%r20962, %r20963, %r20964, %r20965, %r20966, %r20967, %r20968, %r20969};
	bar.warp.sync 	-1;
	wmma.mma.sync.aligned.row.col.m16n16k16.s32.s8.s8.s32 {%r20978, %r20979, %r20980, %r20981, %r20982, %r20983, %r20984, %r20985}, {%r1, %r1}, {%r1, %r1}, {%r20970, %r20971, %r20972, %r20973, %r20974, %r20975, %r20976, %r20977};
	bar.warp.sync 	-1;
	wmma.mma.sync.aligned.row.col.m16n16k16.s32.s8.s8.s32 {%r20986, %r20987, %r20988, %r20989, %r20990, %r20991, %r20992, %r20993}, {%r1, %r1}, {%r1, %r1}, {%r20978, %r20979, %r20980, %r20981, %r20982, %r20983, %r20984, %r20985};
	bar.warp.sync 	-1;
	wmma.mma.sync.aligned.row.col.m16n16k16.s32.s8.s8.s32 {%r20994, %r20995, %r20996, %r20997, %r20998, %r20999, %r21000, %r21001}, {%r1, %r1}, {%r1, %r1}, {%r20986, %r20987, %r20988, %r20989, %r20990, %r20991, %r20992, %r20993};
	bar.warp.sync 	-1;
	wmma.mma.sync.aligned.row.col.m16n16k16.s32.s8.s8.s32 {%r21002, %r21003, %r21004, %r21005, %r21006, %r21007, %r21008, %r21009}, {%r1, %r1}, {%r1, %r1}, {%r20994, %r20995, %r20996, %r20997, %r20998, %r20999, %r21000, %r21001};
	bar.warp.sync 	-1;
	wmma.mma.sync.aligned.row.col.m16n16k16.s32.s8.s8.s32 {%r21010, %r21011, %r21012, %r21013, %r21014, %r21015, %r21016, %r21017}, {%r1, %r1}, {%r1, %r1}, {%r21002, %r21003, %r21004, %r21005, %r21006, %r21007, %r21008, %r21009};
	bar.warp.sync 	-1;
	wmma.mma.sync.aligned.row.col.m16n16k16.s32.s8.s8.s32 {%r21018, %r21019, %r21020, %r21021, %r21022, %r21023, %r21024, %r21025}, {%r1, %r1}, {%r1, %r1}, {%r21010, %r21011, %r21012, %r21013, %r21014, %r21015, %r21016, %r21017};
	bar.warp.sync 	-1;
	wmma.mma.sync.aligned.row.col.m16n16k16.s32.s8.s8.s32 {%r21026, %r21027, %r21028, %r21029, %r21030, %r21031, %r21032, %r21033}, {%r1, %r1}, {%r1, %r1}, {%r21018, %r21019, %r21020, %r21021, %r21022, %r21023, %r21024, %r21025};
	bar.warp.sync 	-1;
	wmma.mma.sync.aligned.row.col.m16n16k16.s32.s8.s8.s32 {%r21034, %r21035, %r21036, %r21037, %r21038, %r21039, %r21040, %r21041}, {%r1, %r1}, {%r1, %r1}, {%r21026, %r21027, %r21028, %r21029, %r21030, %r21031, %r21032, %r21033};
	bar.warp.sync 	-1;
	wmma.mma.sync.aligned.row.col.m16n16k16.s32.s8.s8.s32 {%r21042, %r21043, %r21044, %r21045, %r21046, %r21047, %r21048, %r21049}, {%r1, %r1}, {%r1, %r1}, {%r21034, %r21035, %r21036, %r21037, %r21038, %r21039, %r21040, %r21041};
	bar.warp.sync 	-1;
	wmma.mma.sync.aligned.row.col.m16n16k16.s32.s8.s8.s32 {%r21050, %r21051, %r21052, %r21053, %r21054, %r21055, %r21056, %r21057}, {%r1, %r1}, {%r1, %r1}, {%r21042, %r21043, %r21044, %r21045, %r21046, %r21047, %r21048, %r21049};
	bar.warp.sync 	-1;
	wmma.mma.sync.aligned.row.col.m16n16k16.s32.s8.s8.s32 {%r21058, %r21059, %r21060, %r21061, %r21062, %r21063, %r21064, %r21065}, {%r1, %r1}, {%r1, %r1}, {%r21050, %r21051, %r21052, %r21053, %r21054, %r21055, %r21056, %r21057};
	bar.warp.sync 	-1;
	wmma.mma.sync.aligned.row.col.m16n16k16.s32.s8.s8.s32 {%r21066, %r21067, %r21068, %r21069, %r21070, %r21071, %r21072, %r21073}, {%r1, %r1}, {%r1, %r1}, {%r21058, %r21059, %r21060, %r21061, %r21062, %r21063, %r21064, %r21065};
	bar.warp.sync 	-1;
	wmma.mma.sync.aligned.row.col.m16n16k16.s32.s8.s8.s32 {%r21074, %r21075, %r21076, %r21077, %r21078, %r21079, %r21080, %r21081}, {%r1, %r1}, {%r1, %r1}, {%r21066, %r21067, %r21068, %r21069, %r21070, %r21071, %r21072, %r21073};
	bar.warp.sync 	-1;
	wmma.mma.sync.aligned.row.col.m16n16k16.s32.s8.s8.s32 {%r21082, %r21083, %r21084, %r21085, %r21086, %r21087, %r21088, %r21089}, {%r1, %r1}, {%r1, %r1}, {%r21074, %r21075, %r21076, %r21077, %r21078, %r21079, %r21080, %r21081};
	bar.warp.sync 	-1;
	wmma.mma.sync.aligned.row.col.m16n16k16.s32.s8.s8.s32 {%r21090, %r21091, %r21092, %r21093, %r21094, %r21095, %r21096, %r21097}, {%r1, %r1}, {%r1, %r1}, {%r21082, %r21083, %r21084, %r21085, %r21086, %r21087, %r21088, %r21089};
	bar.warp.sync 	-1;
	wmma.mma.sync.aligned.row.col.m16n16k16.s32.s8.s8.s32 {%r21098, %r21099, %r21100, %r21101, %r21102, %r21103, %r21104, %r21105}, {%r1, %r1}, {%r1, %r1}, {%r21090, %r21091, %r21092, %r21093, %r21094, %r21095, %r21096, %r21097};
	bar.warp.sync 	-1;
	wmma.mma.sync.aligned.row.col.m16n16k16.s32.s8.s8.s32 {%r21106, %r21107, %r21108, %r21109, %r21110, %r21111, %r21112, %r21113}, {%r1, %r1}, {%r1, %r1}, {%r21098, %r21099, %r21100, %r21101, %r21102, %r21103, %r21104, %r21105};
	bar.warp.sync 	-1;
	wmma.mma.sync.aligned.row.col.m16n16k16.s32.s8.s8.s32 {%r21114, %r21115, %r21116, %r21117, %r21118, %r21119, %r21120, %r21121}, {%r1, %r1}, {%r1, %r1}, {%r21106, %r21107, %r21108, %r21109, %r21110, %r21111, %r21112, %r21113};
	bar.warp.sync 	-1;
	wmma.mma.sync.aligned.row.col.m16n16k16.s32.s8.s8.s32 {%r21122, %r21123, %r21124, %r21125, %r21126, %r21127, %r21128, %r21129}, {%r1, %r1}, {%r1, %r1}, {%r21114, %r21115, %r21116, %r21117, %r21118, %r21119, %r21120, %r21121};
	bar.warp.sync 	-1;
	wmma.mma.sync.aligned.row.col.m16n16k16.s32.s8.s8.s32 {%r21130, %r21131, %r21132, %r21133, %r21134, %r21135, %r21136, %r21137}, {%r1, %r1}, {%r1, %r1}, {%r21122, %r21123, %r21124, %r21125, %r21126, %r21127, %r21128, %r21129};
	bar.warp.sync 	-1;
	wmma.mma.sync.aligned.row.col.m16n16k16.s32.s8.s8.s32 {%r21138, %r21139, %r21140, %r21141, %r21142, %r21143, %r21144, %r21145}, {%r1, %r1}, {%r1, %r1}, {%r21130, %r21131, %r21132, %r21133, %r21134, %r21135, %r21136, %r21137};
	bar.warp.sync 	-1;
	wmma.mma.sync.aligned.row.col.m16n16k16.s32.s8.s8.s32 {%r21146, %r21147, %r21148, %r21149, %r21150, %r21151, %r21152, %r21153}, {%r1, %r1}, {%r1, %r1}, {%r21138, %r21139, %r21140, %r21141, %r21142, %r21143, %r21144, %r21145};
	bar.warp.sync 	-1;
	wmma.mma.sync.aligned.row.col.m16n16k16.s32.s8.s8.s32 {%r21154, %r21155, %r21156, %r21157, %r21158, %r21159, %r21160, %r21161}, {%r1, %r1}, {%r1, %r1}, {%r21146, %r21147, %r21148, %r21149, %r21150, %r21151, %r21152, %r21153};
	bar.warp.sync 	-1;
	wmma.mma.sync.aligned.row.col.m16n16k16.s32.s8.s8.s32 {%r21162, %r21163, %r21164, %r21165, %r21166, %r21167, %r21168, %r21169}, {%r1, %r1}, {%r1, %r1}, {%r21154, %r21155, %r21156, %r21157, %r21158, %r21159, %r21160, %r21161};
	bar.warp.sync 	-1;
	wmma.mma.sync.aligned.row.col.m16n16k16.s32.s8.s8.s32 {%r21170, %r21171, %r21172, %r21173, %r21174, %r21175, %r21176, %r21177}, {%r1, %r1}, {%r1, %r1}, {%r21162, %r21163, %r21164, %r21165, %r21166, %r21167, %r21168, %r21169};
	bar.warp.sync 	-1;
	wmma.mma.sync.aligned.row.col.m16n16k16.s32.s8.s8.s32 {%r21178, %r21179, %r21180, %r21181, %r21182, %r21183, %r21184, %r21185}, {%r1, %r1}, {%r1, %r1}, {%r21170, %r21171, %r21172, %r21173, %r21174, %r21175, %r21176, %r21177};
	bar.warp.sync 	-1;
	wmma.mma.sync.aligned.row.col.m16n16k16.s32.s8.s8.s32 {%r21186, %r21187, %r21188, %r21189, %r21190, %r21191, %r21192, %r21193}, {%r1, %r1}, {%r1, %r1}, {%r21178, %r21179, %r21180, %r21181, %r21182, %r21183, %r21184, %r21185};
	bar.warp.sync 	-1;
	wmma.mma.sync.aligned.row.col.m16n16k16.s32.s8.s8.s32 {%r21194, %r21195, %r21196, %r21197, %r21198, %r21199, %r21200, %r21201}, {%r1, %r1}, {%r1, %r1}, {%r21186, %r21187, %r21188, %r21189, %r21190, %r21191, %r21192, %r21193};
	bar.warp.sync 	-1;
	wmma.mma.sync.aligned.row.col.m16n16k16.s32.s8.s8.s32 {%r21202, %r21203, %r21204, %r21205, %r21206, %r21207, %r21208, %r21209}, {%r1, %r1}, {%r1, %r1}, {%r21194, %r21195, %r21196, %r21197, %r21198, %r21199, %r21200, %r21201};
	bar.warp.sync 	-1;
	wmma.mma.sync.aligned.row.col.m16n16k16.s32.s8.s8.s32 {%r21210, %r21211, %r21212, %r21213, %r21214, %r21215, %r21216, %r21217}, {%r1, %r1}, {%r1, %r1}, {%r21202, %r21203, %r21204, %r21205, %r21206, %r21207, %r21208, %r21209};
	bar.warp.sync 	-1;
	wmma.mma.sync.aligned.row.col.m16n16k16.s32.s8.s8.s32 {%r21218, %r21219, %r21220, %r21221, %r21222, %r21223, %r21224, %r21225}, {%r1, %r1}, {%r1, %r1}, {%r21210, %r21211, %r21212, %r21213, %r21214, %r21215, %r21216, %r21217};
	bar.warp.sync 	-1;
	wmma.mma.sync.aligned.row.col.m16n16k16.s32.s8.s8.s32 {%r21226, %r21227, %r21228, %r21229, %r21230, %r21231, %r21232, %r21233}, {%r1, %r1}, {%r1, %r1}, {%r21218, %r21219, %r21220, %r21221, %r21222, %r21223, %r21224, %r21225};
	bar.warp.sync 	-1;
	wmma.mma.sync.aligned.row.col.m16n16k16.s32.s8.s8.s32 {%r21234, %r21235, %r21236, %r21237, %r21238, %r21239, %r21240, %r21241}, {%r1, %r1}, {%r1, %r1}, {%r21226, %r21227, %r21228, %r21229, %r21230, %r21231, %r21232, %r21233};
	bar.warp.sync 	-1;
	wmma.mma.sync.aligned.row.col.m16n16k16.s32.s8.s8.s32 {%r21242, %r21243, %r21244, %r21245, %r21246, %r21247, %r21248, %r21249}, {%r1, %r1}, {%r1, %r1}, {%r21234, %r21235, %r21236, %r21237, %r21238, %r21239, %r21240, %r21241};
	bar.warp.sync 	-1;
	wmma.mma.sync.aligned.row.col.m16n16k16.s32.s8.s8.s32 {%r21250, %r21251, %r21252, %r21253, %r21254, %r21255, %r21256, %r21257}, {%r1, %r1}, {%r1, %r1}, {%r21242, %r21243, %r21244, %r21245, %r21246, %r21247, %r21248, %r21249};
	bar.warp.sync 	-1;
	wmma.mma.sync.aligned.row.col.m16n16k16.s32.s8.s8.s32 {%r21258, %r21259, %r21260, %r21261, %r21262, %r21263, %r21264, %r21265}, {%r1, %r1}, {%r1, %r1}, {%r21250, %r21251, %r21252, %r21253, %r21254, %r21255, %r21256, %r21257};
	bar.warp.sync 	-1;
	wmma.mma.sync.aligned.row.col.m16n16k16.s32.s8.s8.s32 {%r21266, %r21267, %r21268, %r21269, %r21270, %r21271, %r21272, %r21273}, {%r1, %r1}, {%r1, %r1}, {%r21258, %r21259, %r21260, %r21261, %r21262, %r21263, %r21264, %r21265};
	bar.warp.sync 	-1;
	wmma.mma.sync.aligned.row.col.m16n16k16.s32.s8.s8.s32 {%r21274, %r21275, %r21276, %r21277, %r21278, %r21279, %r21280, %r21281}, {%r1, %r1}, {%r1, %r1}, {%r21266, %r21267, %r21268, %r21269, %r21270, %r21271, %r21272, %r21273};
	bar.warp.sync 	-1;
	wmma.mma.sync.aligned.row.col.m16n16k16.s32.s8.s8.s32 {%r21282, %r21283, %r21284, %r21285, %r21286, %r21287, %r21288, %r21289}, {%r1, %r1}, {%r1, %r1}, {%r21274, %r21275, %r21276, %r21277, %r21278, %r21279, %r21280, %r21281};
	bar.warp.sync 	-1;
	wmma.mma.sync.aligned.row.col.m16n16k16.s32.s8.s8.s32 {%r21290, %r21291, %r21292, %r21293, %r21294, %r21295, %r21296, %r21297}, {%r1, %r1}, {%r1, %r1}, {%r21282, %r21283, %r21284, %r21285, %r21286, %r21287, %r21288, %r21289};
	bar.warp.sync 	-1;
	wmma.mma.sync.aligned.row.col.m16n16k16.s32.s8.s8.s32 {%r21298, %r21299, %r21300, %r21301, %r21302, %r21303, %r21304, %r21305}, {%r1, %r1}, {%r1, %r1}, {%r21290, %r21291, %r21292, %r21293, %r21294, %r21295, %r21296, %r21297};
	bar.warp.sync 	-1;
	wmma.mma.sync.aligned.row.col.m16n16k16.s32.s8.s8.s32 {%r21306, %r21307, %r21308, %r21309, %r21310, %r21311, %r21312, %r21313}, {%r1, %r1}, {%r1, %r1}, {%r21298, %r21299, %r21300, %r21301, %r21302, %r21303, %r21304, %r21305};
	bar.warp.sync 	-1;
	wmma.mma.sync.aligned.row.col.m16n16k16.s32.s8.s8.s32 {%r21314, %r21315, %r21316, %r21317, %r21318, %r21319, %r21320, %r21321}, {%r1, %r1}, {%r1, %r1}, {%r21306, %r21307, %r21308, %r21309, %r21310, %r21311, %r21312, %r21313};
	bar.warp.sync 	-1;
	wmma.mma.sync.aligned.row.col.m16n16k16.s32.s8.s8.s32 {%r21322, %r21323, %r21324, %r21325, %r21326, %r21327, %r21328, %r21329}, {%r1, %r1}, {%r1, %r1}, {%r21314, %r21315, %r21316, %r21317, %r21318, %r21319, %r21320, %r21321};
	bar.warp.sync 	-1;
	wmma.mma.sync.aligned.row.col.m16n16k16.s32.s8.s8.s32 {%r21330, %r21331, %r21332, %r21333, %r21334, %r21335, %r21336, %r21337}, {%r1, %r1}, {%r1, %r1}, {%r21322, %r21323, %r21324, %r21325, %r21326, %r21327, %r21328, %r21329};
	bar.warp.sync 	-1;
	wmma.mma.sync.aligned.row.col.m16n16k16.s32.s8.s8.s32 {%r21338, %r21339, %r21340, %r21341, %r21342, %r21343, %r21344, %r21345}, {%r1, %r1}, {%r1, %r1}, {%r21330, %r21331, %r21332, %r21333, %r21334, %r21335, %r21336, %r21337};
	bar.warp.sync 	-1;
	wmma.mma.sync.aligned.row.col.m16n16k16.s32.s8.s8.s32 {%r21346, %r21347, %r21348, %r21349, %r21350, %r21351, %r21352, %r21353}, {%r1, %r1}, {%r1, %r1}, {%r21338, %r21339, %r21340, %r21341, %r21342, %r21343, %r21344, %r21345};
	bar.warp.sync 	-1;
	wmma.mma.sync.aligned.row.col.m16n16k16.s32.s8.s8.s32 {%r21354, %r21355, %r21356, %r21357, %r21358, %r21359, %r21360, %r21361}, {%r1, %r1}, {%r1, %r1}, {%r21346, %r21347, %r21348, %r21349, %r21350, %r21351, %r21352, %r21353};
	bar.warp.sync 	-1;
	wmma.mma.sync.aligned.row.col.m16n16k16.s32.s8.s8.s32 {%r21362, %r21363, %r21364, %r21365, %r21366, %r21367, %r21368, %r21369}, {%r1, %r1}, {%r1, %r1}, {%r21354, %r21355, %r21356, %r21357, %r21358, %r21359, %r21360, %r21361};
	bar.warp.sync 	-1;
	wmma.mma.sync.aligned.row.col.m16n16k16.s32.s8.s8.s32 {%r21370, %r21371, %r21372, %r21373, %r21374, %r21375, %r21376, %r21377}, {%r1, %r1}, {%r1, %r1}, {%r21362, %r21363, %r21364, %r21365, %r21366, %r21367, %r21368, %r21369};
	bar.warp.sync 	-1;
	wmma.mma.sync.aligned.row.col.m16n16k16.s32.s8.s8.s32 {%r21378, %r21379, %r21380, %r21381, %r21382, %r21383, %r21384, %r21385}, {%r1, %r1}, {%r1, %r1}, {%r21370, %r21371, %r21372, %r21373, %r21374, %r21375, %r21376, %r21377};
	bar.warp.sync 	-1;
	wmma.mma.sync.aligned.row.col.m16n16k16.s32.s8.s8.s32 {%r21386, %r21387, %r21388, %r21389, %r21390, %r21391, %r21392, %r21393}, {%r1, %r1}, {%r1, %r1}, {%r21378, %r21379, %r21380, %r21381, %r21382, %r21383, %r21384, %r21385};
	bar.warp.sync 	-1;
	wmma.mma.sync.aligned.row.col.m16n16k16.s32.s8.s8.s32 {%r21394, %r21395, %r21396, %r21397, %r21398, %r21399, %r21400, %r21401}, {%r1, %r1}, {%r1, %r1}, {%r21386, %r21387, %r21388, %r21389, %r21390, %r21391, %r21392, %r21393};
	bar.warp.sync 	-1;
	wmma.mma.sync.aligned.row.col.m16n16k16.s32.s8.s8.s32 {%r21402, %r21403, %r21404, %r21405, %r21406, %r21407, %r21408, %r21409}, {%r1, %r1}, {%r1, %r1}, {%r21394, %r21395, %r21396, %r21397, %r21398, %r21399, %r21400, %r21401};
	bar.warp.sync 	-1;
	wmma.mma.sync.aligned.row.col.m16n16k16.s32.s8.s8.s32 {%r21410, %r21411, %r21412, %r21413, %r21414, %r21415, %r21416, %r21417}, {%r1, %r1}, {%r1, %r1}, {%r21402, %r21403, %r21404, %r21405, %r21406, %r21407, %r21408, %r21409};
	bar.warp.sync 	-1;
	wmma.mma.sync.aligned.row.col.m16n16k16.s32.s8.s8.s32 {%r21418, %r21419, %r21420, %r21421, %r21422, %r21423, %r21424, %r21425}, {%r1, %r1}, {%r1, %r1}, {%r21410, %r21411, %r21412, %r21413, %r21414, %r21415, %r21416, %r21417};
	bar.warp.sync 	-1;
	wmma.mma.sync.aligned.row.col.m16n16k16.s32.s8.s8.s32 {%r21426, %r21427, %r21428, %r21429, %r21430, %r21431, %r21432, %r21433}, {%r1, %r1}, {%r1, %r1}, {%r21418, %r21419, %r21420, %r21421, %r21422, %r21423, %r21424, %r21425};
	bar.warp.sync 	-1;
	wmma.mma.sync.aligned.row.col.m16n16k16.s32.s8.s8.s32 {%r21434, %r21435, %r21436, %r21437, %r21438, %r21439, %r21440, %r21441}, {%r1, %r1}, {%r1, %r1}, {%r21426, %r21427, %r21428, %r21429, %r21430, %r21431, %r21432, %r21433};
	bar.warp.sync 	-1;
	wmma.mma.sync.aligned.row.col.m16n16k16.s32.s8.s8.s32 {%r21442, %r21443, %r21444, %r21445, %r21446, %r21447, %r21448, %r21449}, {%r1, %r1}, {%r1, %r1}, {%r21434, %r21435, %r21436, %r21437, %r21438, %r21439, %r21440, %r21441};
	bar.warp.sync 	-1;
	wmma.mma.sync.aligned.row.col.m16n16k16.s32.s8.s8.s32 {%r21450, %r21451, %r21452, %r21453, %r21454, %r21455, %r21456, %r21457}, {%r1, %r1}, {%r1, %r1}, {%r21442, %r21443, %r21444, %r21445, %r21446, %r21447, %r21448, %r21449};
	bar.warp.sync 	-1;
	wmma.mma.sync.aligned.row.col.m16n16k16.s32.s8.s8.s32 {%r21458, %r21459, %r21460, %r21461, %r21462, %r21463, %r21464, %r21465}, {%r1, %r1}, {%r1, %r1}, {%r21450, %r21451, %r21452, %r21453, %r21454, %r21455, %r21456, %r21457};
	bar.warp.sync 	-1;
	wmma.mma.sync.aligned.row.col.m16n16k16.s32.s8.s8.s32 {%r21466, %r21467, %r21468, %r21469, %r21470, %r21471, %r21472, %r21473}, {%r1, %r1}, {%r1, %r1}, {%r21458, %r21459, %r21460, %r21461, %r21462, %r21463, %r21464, %r21465};
	bar.warp.sync 	-1;
	wmma.mma.sync.aligned.row.col.m16n16k16.s32.s8.s8.s32 {%r21474, %r21475, %r21476, %r21477, %r21478, %r21479, %r21480, %r21481}, {%r1, %r1}, {%r1, %r1}, {%r21466, %r21467, %r21468, %r21469, %r21470, %r21471, %r21472, %r21473};
	bar.warp.sync 	-1;
	wmma.mma.sync.aligned.row.col.m16n16k16.s32.s8.s8.s32 {%r21482, %r21483, %r21484, %r21485, %r21486, %r21487, %r21488, %r21489}, {%r1, %r1}, {%r1, %r1}, {%r21474, %r21475, %r21476, %r21477, %r21478, %r21479, %r21480, %r21481};
	bar.warp.sync 	-1;
	wmma.mma.sync.aligned.row.col.m16n16k16.s32.s8.s8.s32 {%r21490, %r21491, %r21492, %r21493, %r21494, %r21495, %r21496, %r21497}, {%r1, %r1}, {%r1, %r1}, {%r21482, %r21483, %r21484, %r21485, %r21486, %r21487, %r21488, %r21489};
	bar.warp.sync 	-1;
	wmma.mma.sync.aligned.row.col.m16n16k16.s32.s8.s8.s32 {%r21498, %r21499, %r21500, %r21501, %r21502, %r21503, %r21504, %r21505}, {%r1, %r1}, {%r1, %r1}, {%r21490, %r21491, %r21492, %r21493, %r21494, %r21495, %r21496, %r21497};
	bar.warp.sync 	-1;
	wmma.mma.sync.aligned.row.col.m16n16k16.s32.s8.s8.s32 {%r21506, %r21507, %r21508, %r21509, %r21510, %r21511, %r21512, %r21513}, {%r1, %r1}, {%r1, %r1}, {%r21498, %r21499, %r21500, %r21501, %r21502, %r21503, %r21504, %r21505};
	bar.warp.sync 	-1;
	wmma.mma.sync.aligned.row.col.m16n16k16.s32.s8.s8.s32 {%r21514, %r21515, %r21516, %r21517, %r21518, %r21519, %r21520, %r21521}, {%r1, %r1}, {%r1, %r1}, {%r21506, %r21507, %r21508, %r21509, %r21510, %r21511, %r21512, %r21513};
	bar.warp.sync 	-1;
	wmma.mma.sync.aligned.row.col.m16n16k16.s32.s8.s8.s32 {%r21522, %r21523, %r21524, %r21525, %r21526, %r21527, %r21528, %r21529}, {%r1, %r1}, {%r1, %r1}, {%r21514, %r21515, %r21516, %r21517, %r21518, %r21519, %r21520, %r21521};
	bar.warp.sync 	-1;
	wmma.mma.sync.aligned.row.col.m16n16k16.s32.s8.s8.s32 {%r21530, %r21531, %r21532, %r21533, %r21534, %r21535, %r21536, %r21537}, {%r1, %r1}, {%r1, %r1}, {%r21522, %r21523, %r21524, %r21525, %r21526, %r21527, %r21528, %r21529};
	bar.warp.sync 	-1;
	wmma.mma.sync.aligned.row.col.m16n16k16.s32.s8.s8.s32 {%r21538, %r21539, %r21540, %r21541, %r21542, %r21543, %r21544, %r21545}, {%r1, %r1}, {%r1, %r1}, {%r21530, %r21531, %r21532, %r21533, %r21534, %r21535, %r21536, %r21537};
	bar.warp.sync 	-1;
	wmma.mma.sync.aligned.row.col.m16n16k16.s32.s8.s8.s32 {%r21546, %r21547, %r21548, %r21549, %r21550, %r21551, %r21552, %r21553}, {%r1, %r1}, {%r1, %r1}, {%r21538, %r21539, %r21540, %r21541, %r21542, %r21543, %r21544, %r21545};
	bar.warp.sync 	-1;
	wmma.mma.sync.aligned.row.col.m16n16k16.s32.s8.s8.s32 {%r21554, %r21555, %r21556, %r21557, %r21558, %r21559, %r21560, %r21561}, {%r1, %r1}, {%r1, %r1}, {%r21546, %r21547, %r21548, %r21549, %r21550, %r21551, %r21552, %r21553};
	bar.warp.sync 	-1;
	wmma.mma.sync.aligned.row.col.m16n16k16.s32.s8.s8.s32 {%r21562, %r21563, %r21564, %r21565, %r21566, %r21567, %r21568, %r21569}, {%r1, %r1}, {%r1, %r1}, {%r21554, %r21555, %r21556, %r21557, %r21558, %r21559, %r21560, %r21561};
	bar.warp.sync 	-1;
	wmma.mma.sync.aligned.row.col.m16n16k16.s32.s8.s8.s32 {%r21570, %r21571, %r21572, %r21573, %r21574, %r21575, %r21576, %r21577}, {%r1, %r1}, {%r1, %r1}, {%r21562, %r21563, %r21564, %r21565, %r21566, %r21567, %r21568, %r21569};
	bar.warp.sync 	-1;
	wmma.mma.sync.aligned.row.col.m16n16k16.s32.s8.s8.s32 {%r21578, %r21579, %r21580, %r21581, %r21582, %r21583, %r21584, %r21585}, {%r1, %r1}, {%r1, %r1}, {%r21570, %r21571, %r21572, %r21573, %r21574, %r21575, %r21576, %r21577};
	bar.warp.sync 	-1;
	wmma.mma.sync.aligned.row.col.m16n16k16.s32.s8.s8.s32 {%r21586, %r21587, %r21588, %r21589, %r21590, %r21591, %r21592, %r21593}, {%r1, %r1}, {%r1, %r1}, {%r21578, %r21579, %r21580, %r21581, %r21582, %r21583, %r21584, %r21585};
	bar.warp.sync 	-1;
	wmma.mma.sync.aligned.row.col.m16n16k16.s32.s8.s8.s32 {%r21594, %r21595, %r21596, %r21597, %r21598, %r21599, %r21600, %r21601}, {%r1, %r1}, {%r1, %r1}, {%r21586, %r21587, %r21588, %r21589, %r21590, %r21591, %r21592, %r21593};
	bar.warp.sync 	-1;
	wmma.mma.sync.aligned.row.col.m16n16k16.s32.s8.s8.s32 {%r21602, %r21603, %r21604, %r21605, %r21606, %r21607, %r21608, %r21609}, {%r1, %r1}, {%r1, %r1}, {%r21594, %r21595, %r21596, %r21597, %r21598, %r21599, %r21600, %r21601};
	bar.warp.sync 	-1;
	wmma.mma.sync.aligned.row.col.m16n16k16.s32.s8.s8.s32 {%r21610, %r21611, %r21612, %r21613, %r21614, %r21615, %r21616, %r21617}, {%r1, %r1}, {%r1, %r1}, {%r21602, %r21603, %r21604, %r21605, %r21606, %r21607, %r21608, %r21609};
	bar.warp.sync 	-1;
	wmma.mma.sync.aligned.row.col.m16n16k16.s32.s8.s8.s32 {%r21618, %r21619, %r21620, %r21621, %r21622, %r21623, %r21624, %r21625}, {%r1, %r1}, {%r1, %r1}, {%r21610, %r21611, %r21612, %r21613, %r21614, %r21615, %r21616, %r21617};
	bar.warp.sync 	-1;
	wmma.mma.sync.aligned.row.col.m16n16k16.s32.s8.s8.s32 {%r21626, %r21627, %r21628, %r21629, %r21630, %r21631, %r21632, %r21633}, {%r1, %r1}, {%r1, %r1}, {%r21618, %r21619, %r21620, %r21621, %r21622, %r21623, %r21624, %r21625};
	bar.warp.sync 	-1;
	wmma.mma.sync.aligned.row.col.m16n16k16.s32.s8.s8.s32 {%r21634, %r21635, %r21636, %r21637, %r21638, %r21639, %r21640, %r21641}, {%r1, %r1}, {%r1, %r1}, {%r21626, %r21627, %r21628, %r21629, %r21630, %r21631, %r21632, %r21633};
	bar.warp.sync 	-1;
	wmma.mma.sync.aligned.row.col.m16n16k16.s32.s8.s8.s32 {%r21642, %r21643, %r21644, %r21645, %r21646, %r21647, %r21648, %r21649}, {%r1, %r1}, {%r1, %r1}, {%r21634, %r21635, %r21636, %r21637, %r21638, %r21639, %r21640, %r21641};
	bar.warp.sync 	-1;
	wmma.mma.sync.aligned.row.col.m16n16k16.s32.s8.s8.s32 {%r21650, %r21651, %r21652, %r21653, %r21654, %r21655, %r21656, %r21657}, {%r1, %r1}, {%r1, %r1}, {%r21642, %r21643, %r21644, %r21645, %r21646, %r21647, %r21648, %r21649};
	bar.warp.sync 	-1;
	wmma.mma.sync.aligned.row.col.m16n16k16.s32.s8.s8.s32 {%r21658, %r21659, %r21660, %r21661, %r21662, %r21663, %r21664, %r21665}, {%r1, %r1}, {%r1, %r1}, {%r21650, %r21651, %r21652, %r21653, %r21654, %r21655, %r21656, %r21657};
	bar.warp.sync 	-1;
	wmma.mma.sync.aligned.row.col.m16n16k16.s32.s8.s8.s32 {%r21666, %r21667, %r21668, %r21669, %r21670, %r21671, %r21672, %r21673}, {%r1, %r1}, {%r1, %r1}, {%r21658, %r21659, %r21660, %r21661, %r21662, %r21663, %r21664, %r21665};
	bar.warp.sync 	-1;
	wmma.mma.sync.aligned.row.col.m16n16k16.s32.s8.s8.s32 {%r21674, %r21675, %r21676, %r21677, %r21678, %r21679, %r21680, %r21681}, {%r1, %r1}, {%r1, %r1}, {%r21666, %r21667, %r21668, %r21669, %r21670, %r21671, %r21672, %r21673};
	bar.warp.sync 	-1;
	wmma.mma.sync.aligned.row.col.m16n16k16.s32.s8.s8.s32 {%r21682, %r21683, %r21684, %r21685, %r21686, %r21687, %r21688, %r21689}, {%r1, %r1}, {%r1, %r1}, {%r21674, %r21675, %r21676, %r21677, %r21678, %r21679, %r21680, %r21681};
	bar.warp.sync 	-1;
	wmma.mma.sync.aligned.row.col.m16n16k16.s32.s8.s8.s32 {%r21690, %r21691, %r21692, %r21693, %r21694, %r21695, %r21696, %r21697}, {%r1, %r1}, {%r1, %r1}, {%r21682, %r21683, %r21684, %r21685, %r21686, %r21687, %r21688, %r21689};
	bar.warp.sync 	-1;
	wmma.mma.sync.aligned.row.col.m16n16k16.s32.s8.s8.s32 {%r21698, %r21699, %r21700, %r21701, %r21702, %r21703, %r21704, %r21705}, {%r1, %r1}, {%r1, %r1}, {%r21690, %r21691, %r21692, %r21693, %r21694, %r21695, %r21696, %r21697};
	bar.warp.sync 	-1;
	wmma.mma.sync.aligned.row.col.m16n16k16.s32.s8.s8.s32 {%r21706, %r21707, %r21708, %r21709, %r21710, %r21711, %r21712, %r21713}, {%r1, %r1}, {%r1, %r1}, {%r21698, %r21699, %r21700, %r21701, %r21702, %r21703, %r21704, %r21705};
	bar.warp.sync 	-1;
	wmma.mma.sync.aligned.row.col.m16n16k16.s32.s8.s8.s32 {%r21714, %r21715, %r21716, %r21717, %r21718, %r21719, %r21720, %r21721}, {%r1, %r1}, {%r1, %r1}, {%r21706, %r21707, %r21708, %r21709, %r21710, %r21711, %r21712, %r21713};
	bar.warp.sync 	-1;
	wmma.mma.sync.aligned.row.col.m16n16k16.s32.s8.s8.s32 {%r21722, %r21723, %r21724, %r21725, %r21726, %r21727, %r21728, %r21729}, {%r1, %r1}, {%r1, %r1}, {%r21714, %r21715, %r21716, %r21717, %r21718, %r21719, %r21720, %r21721};
	bar.warp.sync 	-1;
	wmma.mma.sync.aligned.row.col.m16n16k16.s32.s8.s8.s32 {%r21730, %r21731, %r21732, %r21733, %r21734, %r21735, %r21736, %r21737}, {%r1, %r1}, {%r1, %r1}, {%r21722, %r21723, %r21724, %r21725, %r21726, %r21727, %r21728, %r21729};
	bar.warp.sync 	-1;
	wmma.mma.sync.aligned.row.col.m16n16k16.s32.s8.s8.s32 {%r21738, %r21739, %r21740, %r21741, %r21742, %r21743, %r21744, %r21745}, {%r1, %r1}, {%r1, %r1}, {%r21730, %r21731, %r21732, %r21733, %r21734, %r21735, %r21736, %r21737};
	bar.warp.sync 	-1;
	wmma.mma.sync.aligned.row.col.m16n16k16.s32.s8.s8.s32 {%r21746, %r21747, %r21748, %r21749, %r21750, %r21751, %r21752, %r21753}, {%r1, %r1}, {%r1, %r1}, {%r21738, %r21739, %r21740, %r21741, %r21742, %r21743, %r21744, %r21745};
	bar.warp.sync 	-1;
	wmma.mma.sync.aligned.row.col.m16n16k16.s32.s8.s8.s32 {%r21754, %r21755, %r21756, %r21757, %r21758, %r21759, %r21760, %r21761}, {%r1, %r1}, {%r1, %r1}, {%r21746, %r21747, %r21748, %r21749, %r21750, %r21751, %r21752, %r21753};
	bar.warp.sync 	-1;
	wmma.mma.sync.aligned.row.col.m16n16k16.s32.s8.s8.s32 {%r21762, %r21763, %r21764, %r21765, %r21766, %r21767, %r21768, %r21769}, {%r1, %r1}, {%r1, %r1}, {%r21754, %r21755, %r21756, %r21757, %r21758, %r21759, %r21760, %r21761};
	bar.warp.sync 	-1;
	wmma.mma.sync.aligned.row.col.m16n16k16.s32.s8.s8.s32 {%r21770, %r21771, %r21772, %r21773, %r21774, %r21775, %r21776, %r21777}, {%r1, %r1}, {%r1, %r1}, {%r21762, %r21763, %r21764, %r21765, %r21766, %r21767, %r21768, %r21769};
	bar.warp.sync 	-1;
	wmma.mma.sync.aligned.row.col.m16n16k16.s32.s8.s8.s32 {%r21778, %r21779, %r21780, %r21781, %r21782, %r21783, %r21784, %r21785}, {%r1, %r1}, {%r1, %r1}, {%r21770, %r21771, %r21772, %r21773, %r21774, %r21775, %r21776, %r21777};
	bar.warp.sync 	-1;
	wmma.mma.sync.aligned.row.col.m16n16k16.s32.s8.s8.s32 {%r21786, %r21787, %r21788, %r21789, %r21790, %r21791, %r21792, %r21793}, {%r1, %r1}, {%r1, %r1}, {%r21778, %r21779, %r21780, %r21781, %r21782, %r21783, %r21784, %r21785};
	bar.warp.sync 	-1;
	wmma.mma.sync.aligned.row.col.m16n16k16.s32.s8.s8.s32 {%r21794, %r21795, %r21796, %r21797, %r21798, %r21799, %r21800, %r21801}, {%r1, %r1}, {%r1, %r1}, {%r21786, %r21787, %r21788, %r21789, %r21790, %r21791, %r21792, %r21793};
	bar.warp.sync 	-1;
	wmma.mma.sync.aligned.row.col.m16n16k16.s32.s8.s8.s32 {%r21802, %r21803, %r21804, %r21805, %r21806, %r21807, %r21808, %r21809}, {%r1, %r1}, {%r1, %r1}, {%r21794, %r21795, %r21796, %r21797, %r21798, %r21799, %r21800, %r21801};
	bar.warp.sync 	-1;
	wmma.mma.sync.aligned.row.col.m16n16k16.s32.s8.s8.s32 {%r21810, %r21811, %r21812, %r21813, %r21814, %r21815, %r21816, %r21817}, {%r1, %r1}, {%r1, %r1}, {%r21802, %r21803, %r21804, %r21805, %r21806, %r21807, %r21808, %r21809};
	bar.warp.sync 	-1;
	wmma.mma.sync.aligned.row.col.m16n16k16.s32.s8.s8.s32 {%r21818, %r21819, %r21820, %r21821, %r21822, %r21823, %r21824, %r21825}, {%r1, %r1}, {%r1, %r1}, {%r21810, %r21811, %r21812, %r21813, %r21814, %r21815, %r21816, %r21817};
	bar.warp.sync 	-1;
	wmma.mma.sync.aligned.row.col.m16n16k16.s32.s8.s8.s32 {%r21826, %r21827, %r21828, %r21829, %r21830, %r21831, %r21832, %r21833}, {%r1, %r1}, {%r1, %r1}, {%r21818, %r21819, %r21820, %r21821, %r21822, %r21823, %r21824, %r21825};
	bar.warp.sync 	-1;
	wmma.mma.sync.aligned.row.col.m16n16k16.s32.s8.s8.s32 {%r21834, %r21835, %r21836, %r21837, %r21838, %r21839, %r21840, %r21841}, {%r1, %r1}, {%r1, %r1}, {%r21826, %r21827, %r21828, %r21829, %r21830, %r21831, %r21832, %r21833};
	bar.warp.sync 	-1;
	wmma.mma.sync.aligned.row.col.m16n16k16.s32.s8.s8.s32 {%r21842, %r21843, %r21844, %r21845, %r21846, %r21847, %r21848, %r21849}, {%r1, %r1}, {%r1, %r1}, {%r21834, %r21835, %r21836, %r21837, %r21838, %r21839, %r21840, %r21841};
	bar.warp.sync 	-1;
	wmma.mma.sync.aligned.row.col.m16n16k16.s32.s8.s8.s32 {%r21850, %r21851, %r21852, %r21853, %r21854, %r21855, %r21856, %r21857}, {%r1, %r1}, {%r1, %r1}, {%r21842, %r21843, %r21844, %r21845, %r21846, %r21847, %r21848, %r21849};
	bar.warp.sync 	-1;
	wmma.mma.sync.aligned.row.col.m16n16k16.s32.s8.s8.s32 {%r21858, %r21859, %r21860, %r21861, %r21862, %r21863, %r21864, %r21865}, {%r1, %r1}, {%r1, %r1}, {%r21850, %r21851, %r21852, %r21853, %r21854, %r21855, %r21856, %r21857};
	bar.warp.sync 	-1;
	wmma.mma.sync.aligned.row.col.m16n16k16.s32.s8.s8.s32 {%r21866, %r21867, %r21868, %r21869, %r21870, %r21871, %r21872, %r21873}, {%r1, %r1}, {%r1, %r1}, {%r21858, %r21859, %r21860, %r21861, %r21862, %r21863, %r21864, %r21865};
	bar.warp.sync 	-1;
	wmma.mma.sync.aligned.row.col.m16n16k16.s32.s8.s8.s32 {%r21874, %r21875, %r21876, %r21877, %r21878, %r21879, %r21880, %r21881}, {%r1, %r1}, {%r1, %r1}, {%r21866, %r21867, %r21868, %r21869, %r21870, %r21871, %r21872, %r21873};
	bar.warp.sync 	-1;
	wmma.mma.sync.aligned.row.col.m16n16k16.s32.s8.s8.s32 {%r21882, %r21883, %r21884, %r21885, %r21886, %r21887, %r21888, %r21889}, {%r1, %r1}, {%r1, %r1}, {%r21874, %r21875, %r21876, %r21877, %r21878, %r21879, %r21880, %r21881};
	bar.warp.sync 	-1;
	wmma.mma.sync.aligned.row.col.m16n16k16.s32.s8.s8.s32 {%r21890, %r21891, %r21892, %r21893, %r21894, %r21895, %r21896, %r21897}, {%r1, %r1}, {%r1, %r1}, {%r21882, %r21883, %r21884, %r21885, %r21886, %r21887, %r21888, %r21889};
	bar.warp.sync 	-1;
	wmma.mma.sync.aligned.row.col.m16n16k16.s32.s8.s8.s32 {%r21898, %r21899, %r21900, %r21901, %r21902, %r21903, %r21904, %r21905}, {%r1, %r1}, {%r1, %r1}, {%r21890, %r21891, %r21892, %r21893, %r21894, %r21895, %r21896, %r21897};
	bar.warp.sync 	-1;
	wmma.mma.sync.aligned.row.col.m16n16k16.s32.s8.s8.s32 {%r21906, %r21907, %r21908, %r21909, %r21910, %r21911, %r21912, %r21913}, {%r1, %r1}, {%r1, %r1}, {%r21898, %r21899, %r21900, %r21901, %r21902, %r21903, %r21904, %r21905};
	bar.warp.sync 	-1;
	wmma.mma.sync.aligned.row.col.m16n16k16.s32.s8.s8.s32 {%r21914, %r21915, %r21916, %r21917, %r21918, %r21919, %r21920, %r21921}, {%r1, %r1}, {%r1, %r1}, {%r21906, %r21907, %r21908, %r21909, %r21910, %r21911, %r21912, %r21913};
	bar.warp.sync 	-1;
	wmma.mma.sync.aligned.row.col.m16n16k16.s32.s8.s8.s32 {%r21922, %r21923, %r21924, %r21925, %r21926, %r21927, %r21928, %r21929}, {%r1, %r1}, {%r1, %r1}, {%r21914, %r21915, %r21916, %r21917, %r21918, %r21919, %r21920, %r21921};
	bar.warp.sync 	-1;
	wmma.mma.sync.aligned.row.col.m16n16k16.s32.s8.s8.s32 {%r21930, %r21931, %r21932, %r21933, %r21934, %r21935, %r21936, %r21937}, {%r1, %r1}, {%r1, %r1}, {%r21922, %r21923, %r21924, %r21925, %r21926, %r21927, %r21928, %r21929};
	bar.warp.sync 	-1;
	wmma.mma.sync.aligned.row.col.m16n16k16.s32.s8.s8.s32 {%r21938, %r21939, %r21940, %r21941, %r21942, %r21943, %r21944, %r21945}, {%r1, %r1}, {%r1, %r1}, {%r21930, %r21931, %r21932, %r21933, %r21934, %r21935, %r21936, %r21937};
	bar.warp.sync 	-1;
	wmma.mma.sync.aligned.row.col.m16n16k16.s32.s8.s8.s32 {%r21946, %r21947, %r21948, %r21949, %r21950, %r21951, %r21952, %r21953}, {%r1, %r1}, {%r1, %r1}, {%r21938, %r21939, %r21940, %r21941, %r21942, %r21943, %r21944, %r21945};
	bar.warp.sync 	-1;
	wmma.mma.sync.aligned.row.col.m16n16k16.s32.s8.s8.s32 {%r21954, %r21955, %r21956, %r21957, %r21958, %r21959, %r21960, %r21961}, {%r1, %r1}, {%r1, %r1}, {%r21946, %r21947, %r21948, %r21949, %r21950, %r21951, %r21952, %r21953};
	bar.warp.sync 	-1;
	wmma.mma.sync.aligned.row.col.m16n16k16.s32.s8.s8.s32 {%r21962, %r21963, %r21964, %r21965, %r21966, %r21967, %r21968, %r21969}, {%r1, %r1}, {%r1, %r1}, {%r21954, %r21955, %r21956, %r21957, %r21958, %r21959, %r21960, %r21961};
	bar.warp.sync 	-1;
	wmma.mma.sync.aligned.row.col.m16n16k16.s32.s8.s8.s32 {%r21970, %r21971, %r21972, %r21973, %r21974, %r21975, %r21976, %r21977}, {%r1, %r1}, {%r1, %r1}, {%r21962, %r21963, %r21964, %r21965, %r21966, %r21967, %r21968, %r21969};
	bar.warp.sync 	-1;
	wmma.mma.sync.aligned.row.col.m16n16k16.s32.s8.s8.s32 {%r21978, %r21979, %r21980, %r21981, %r21982, %r21983, %r21984, %r21985}, {%r1, %r1}, {%r1, %r1}, {%r21970, %r21971, %r21972, %r21973, %r21974, %r21975, %r21976, %r21977};
	bar.warp.sync 	-1;
	wmma.mma.sync.aligned.row.col.m16n16k16.s32.s8.s8.s32 {%r21986, %r21987, %r21988, %r21989, %r21990, %r21991, %r21992, %r21993}, {%r1, %r1}, {%r1, %r1}, {%r21978, %r21979, %r21980, %r21981, %r21982, %r21983, %r21984, %r21985};
	bar.warp.sync 	-1;
	wmma.mma.sync.aligned.row.col.m16n16k16.s32.s8.s8.s32 {%r21994, %r21995, %r21996, %r21997, %r21998, %r21999, %r22000, %r22001}, {%r1, %r1}, {%r1, %r1}, {%r21986, %r21987, %r21988, %r21989, %r21990, %r21991, %r21992, %r21993};
	bar.warp.sync 	-1;
	wmma.mma.sync.aligned.row.col.m16n16k16.s32.s8.s8.s32 {%r22002, %r22003, %r22004, %r22005, %r22006, %r22007, %r22008, %r22009}, {%r1, %r1}, {%r1, %r1}, {%r21994, %r21995, %r21996, %r21997, %r21998, %r21999, %r22000, %r22001};
	bar.warp.sync 	-1;
	wmma.mma.sync.aligned.row.col.m16n16k16.s32.s8.s8.s32 {%r22010, %r22011, %r22012, %r22013, %r22014, %r22015, %r22016, %r22017}, {%r1, %r1}, {%r1, %r1}, {%r22002, %r22003, %r22004, %r22005, %r22006, %r22007, %r22008, %r22009};
	bar.warp.sync 	-1;
	wmma.mma.sync.aligned.row.col.m16n16k16.s32.s8.s8.s32 {%r22018, %r22019, %r22020, %r22021, %r22022, %r22023, %r22024, %r22025}, {%r1, %r1}, {%r1, %r1}, {%r22010, %r22011, %r22012, %r22013, %r22014, %r22015, %r22016, %r22017};
	bar.warp.sync 	-1;
	wmma.mma.sync.aligned.row.col.m16n16k16.s32.s8.s8.s32 {%r22026, %r22027, %r22028, %r22029, %r22030, %r22031, %r22032, %r22033}, {%r1, %r1}, {%r1, %r1}, {%r22018, %r22019, %r22020, %r22021, %r22022, %r22023, %r22024, %r22025};
	bar.warp.sync 	-1;
	wmma.mma.sync.aligned.row.col.m16n16k16.s32.s8.s8.s32 {%r22034, %r22035, %r22036, %r22037, %r22038, %r22039, %r22040, %r22041}, {%r1, %r1}, {%r1, %r1}, {%r22026, %r22027, %r22028, %r22029, %r22030, %r22031, %r22032, %r22033};
	bar.warp.sync 	-1;
	wmma.mma.sync.aligned.row.col.m16n16k16.s32.s8.s8.s32 {%r22042, %r22043, %r22044, %r22045, %r22046, %r22047, %r22048, %r22049}, {%r1, %r1}, {%r1, %r1}, {%r22034, %r22035, %r22036, %r22037, %r22038, %r22039, %r22040, %r22041};
	bar.warp.sync 	-1;
	wmma.mma.sync.aligned.row.col.m16n16k16.s32.s8.s8.s32 {%r22050, %r22051, %r22052, %r22053, %r22054, %r22055, %r22056, %r22057}, {%r1, %r1}, {%r1, %r1}, {%r22042, %r22043, %r22044, %r22045, %r22046, %r22047, %r22048, %r22049};
	bar.warp.sync 	-1;
	wmma.mma.sync.aligned.row.col.m16n16k16.s32.s8.s8.s32 {%r22058, %r22059, %r22060, %r22061, %r22062, %r22063, %r22064, %r22065}, {%r1, %r1}, {%r1, %r1}, {%r22050, %r22051, %r22052, %r22053, %r22054, %r22055, %r22056, %r22057};
	bar.warp.sync 	-1;
	wmma.mma.sync.aligned.row.col.m16n16k16.s32.s8.s8.s32 {%r22066, %r22067, %r22068, %r22069, %r22070, %r22071, %r22072, %r22073}, {%r1, %r1}, {%r1, %r1}, {%r22058, %r22059, %r22060, %r22061, %r22062, %r22063, %r22064, %r22065};
	bar.warp.sync 	-1;
	wmma.mma.sync.aligned.row.col.m16n16k16.s32.s8.s8.s32 {%r22074, %r22075, %r22076, %r22077, %r22078, %r22079, %r22080, %r22081}, {%r1, %r1}, {%r1, %r1}, {%r22066, %r22067, %r22068, %r22069, %r22070, %r22071, %r22072, %r22073};
	bar.warp.sync 	-1;
	wmma.mma.sync.aligned.row.col.m16n16k16.s32.s8.s8.s32 {%r22082, %r22083, %r22084, %r22085, %r22086, %r22087, %r22088, %r22089}, {%r1, %r1}, {%r1, %r1}, {%r22074, %r22075, %r22076, %r22077, %r22078, %r22079, %r22080, %r22081};
	bar.warp.sync 	-1;
	wmma.mma.sync.aligned.row.col.m16n16k16.s32.s8.s8.s32 {%r22090, %r22091, %r22092, %r22093, %r22094, %r22095, %r22096, %r22097}, {%r1, %r1}, {%r1, %r1}, {%r22082, %r22083, %r22084, %r22085, %r22086, %r22087, %r22088, %r22089};
	bar.warp.sync 	-1;
	wmma.mma.sync.aligned.row.col.m16n16k16.s32.s8.s8.s32 {%r22098, %r22099, %r22100, %r22101, %r22102, %r22103, %r22104, %r22105}, {%r1, %r1}, {%r1, %r1}, {%r22090, %r22091, %r22092, %r22093, %r22094, %r22095, %r22096, %r22097};
	bar.warp.sync 	-1;
	wmma.mma.sync.aligned.row.col.m16n16k16.s32.s8.s8.s32 {%r22106, %r22107, %r22108, %r22109, %r22110, %r22111, %r22112, %r22113}, {%r1, %r1}, {%r1, %r1}, {%r22098, %r22099, %r22100, %r22101, %r22102, %r22103, %r22104, %r22105};
	bar.warp.sync 	-1;
	wmma.mma.sync.aligned.row.col.m16n16k16.s32.s8.s8.s32 {%r22114, %r22115, %r22116, %r22117, %r22118, %r22119, %r22120, %r22121}, {%r1, %r1}, {%r1, %r1}, {%r22106, %r22107, %r22108, %r22109, %r22110, %r22111, %r22112, %r22113};
	bar.warp.sync 	-1;
	wmma.mma.sync.aligned.row.col.m16n16k16.s32.s8.s8.s32 {%r22122, %r22123, %r22124, %r22125, %r22126, %r22127, %r22128, %r22129}, {%r1, %r1}, {%r1, %r1}, {%r22114, %r22115, %r22116, %r22117, %r22118, %r22119, %r22120, %r22121};
	bar.warp.sync 	-1;
	wmma.mma.sync.aligned.row.col.m16n16k16.s32.s8.s8.s32 {%r22130, %r22131, %r22132, %r22133, %r22134, %r22135, %r22136, %r22137}, {%r1, %r1}, {%r1, %r1}, {%r22122, %r22123, %r22124, %r22125, %r22126, %r22127, %r22128, %r22129};
	bar.warp.sync 	-1;
	wmma.mma.sync.aligned.row.col.m16n16k16.s32.s8.s8.s32 {%r22138, %r22139, %r22140, %r22141, %r22142, %r22143, %r22144, %r22145}, {%r1, %r1}, {%r1, %r1}, {%r22130, %r22131, %r22132, %r22133, %r22134, %r22135, %r22136, %r22137};
	bar.warp.sync 	-1;
	wmma.mma.sync.aligned.row.col.m16n16k16.s32.s8.s8.s32 {%r22146, %r22147, %r22148, %r22149, %r22150, %r22151, %r22152, %r22153}, {%r1, %r1}, {%r1, %r1}, {%r22138, %r22139, %r22140, %r22141, %r22142, %r22143, %r22144, %r22145};
	bar.warp.sync 	-1;
	wmma.mma.sync.aligned.row.col.m16n16k16.s32.s8.s8.s32 {%r22154, %r22155, %r22156, %r22157, %r22158, %r22159, %r22160, %r22161}, {%r1, %r1}, {%r1, %r1}, {%r22146, %r22147, %r22148, %r22149, %r22150, %r22151, %r22152, %r22153};
	bar.warp.sync 	-1;
	wmma.mma.sync.aligned.row.col.m16n16k16.s32.s8.s8.s32 {%r22162, %r22163, %r22164, %r22165, %r22166, %r22167, %r22168, %r22169}, {%r1, %r1}, {%r1, %r1}, {%r22154, %r22155, %r22156, %r22157, %r22158, %r22159, %r22160, %r22161};
	bar.warp.sync 	-1;
	wmma.mma.sync.aligned.row.col.m16n16k16.s32.s8.s8.s32 {%r22170, %r22171, %r22172, %r22173, %r22174, %r22175, %r22176, %r22177}, {%r1, %r1}, {%r1, %r1}, {%r22162, %r22163, %r22164, %r22165, %r22166, %r22167, %r22168, %r22169};
	bar.warp.sync 	-1;
	wmma.mma.sync.aligned.row.col.m16n16k16.s32.s8.s8.s32 {%r22178, %r22179, %r22180, %r22181, %r22182, %r22183, %r22184, %r22185}, {%r1, %r1}, {%r1, %r1}, {%r22170, %r22171, %r22172, %r22173, %r22174, %r22175, %r22176, %r22177};
	bar.warp.sync 	-1;
	wmma.mma.sync.aligned.row.col.m16n16k16.s32.s8.s8.s32 {%r22186, %r22187, %r22188, %r22189, %r22190, %r22191, %r22192, %r22193}, {%r1, %r1}, {%r1, %r1}, {%r22178, %r22179, %r22180, %r22181, %r22182, %r22183, %r22184, %r22185};
	bar.warp.sync 	-1;
	wmma.mma.sync.aligned.row.col.m16n16k16.s32.s8.s8.s32 {%r22194, %r22195, %r22196, %r22197, %r22198, %r22199, %r22200, %r22201}, {%r1, %r1}, {%r1, %r1}, {%r22186, %r22187, %r22188, %r22189, %r22190, %r22191, %r22192, %r22193};
	bar.warp.sync 	-1;
	wmma.mma.sync.aligned.row.col.m16n16k16.s32.s8.s8.s32 {%r22202, %r22203, %r22204, %r22205, %r22206, %r22207, %r22208, %r22209}, {%r1, %r1}, {%r1, %r1}, {%r22194, %r22195, %r22196, %r22197, %r22198, %r22199, %r22200, %r22201};
	bar.warp.sync 	-1;
	wmma.mma.sync.aligned.row.col.m16n16k16.s32.s8.s8.s32 {%r22210, %r22211, %r22212, %r22213, %r22214, %r22215, %r22216, %r22217}, {%r1, %r1}, {%r1, %r1}, {%r22202, %r22203, %r22204, %r22205, %r22206, %r22207, %r22208, %r22209};
	bar.warp.sync 	-1;
	wmma.mma.sync.aligned.row.col.m16n16k16.s32.s8.s8.s32 {%r22218, %r22219, %r22220, %r22221, %r22222, %r22223, %r22224, %r22225}, {%r1, %r1}, {%r1, %r1}, {%r22210, %r22211, %r22212, %r22213, %r22214, %r22215, %r22216, %r22217};
	bar.warp.sync 	-1;
	wmma.mma.sync.aligned.row.col.m16n16k16.s32.s8.s8.s32 {%r22226, %r22227, %r22228, %r22229, %r22230, %r22231, %r22232, %r22233}, {%r1, %r1}, {%r1, %r1}, {%r22218, %r22219, %r22220, %r22221, %r22222, %r22223, %r22224, %r22225};
	bar.warp.sync 	-1;
	wmma.mma.sync.aligned.row.col.m16n16k16.s32.s8.s8.s32 {%r22234, %r22235, %r22236, %r22237, %r22238, %r22239, %r22240, %r22241}, {%r1, %r1}, {%r1, %r1}, {%r22226, %r22227, %r22228, %r22229, %r22230, %r22231, %r22232, %r22233};
	bar.warp.sync 	-1;
	wmma.mma.sync.aligned.row.col.m16n16k16.s32.s8.s8.s32 {%r22242, %r22243, %r22244, %r22245, %r22246, %r22247, %r22248, %r22249}, {%r1, %r1}, {%r1, %r1}, {%r22234, %r22235, %r22236, %r22237, %r22238, %r22239, %r22240, %r22241};
	bar.warp.sync 	-1;
	wmma.mma.sync.aligned.row.col.m16n16k16.s32.s8.s8.s32 {%r22250, %r22251, %r22252, %r22253, %r22254, %r22255, %r22256, %r22257}, {%r1, %r1}, {%r1, %r1}, {%r22242, %r22243, %r22244, %r22245, %r22246, %r22247, %r22248, %r22249};
	bar.warp.sync 	-1;
	wmma.mma.sync.aligned.row.col.m16n16k16.s32.s8.s8.s32 {%r22258, %r22259, %r22260, %r22261, %r22262, %r22263, %r22264, %r22265}, {%r1, %r1}, {%r1, %r1}, {%r22250, %r22251, %r22252, %r22253, %r22254, %r22255, %r22256, %r22257};
	bar.warp.sync 	-1;
	wmma.mma.sync.aligned.row.col.m16n16k16.s32.s8.s8.s32 {%r22266, %r22267, %r22268, %r22269, %r22270, %r22271, %r22272, %r22273}, {%r1, %r1}, {%r1, %r1}, {%r22258, %r22259, %r22260, %r22261, %r22262, %r22263, %r22264, %r22265};
	bar.warp.sync 	-1;
	wmma.mma.sync.aligned.row.col.m16n16k16.s32.s8.s8.s32 {%r22274, %r22275, %r22276, %r22277, %r22278, %r22279, %r22280, %r22281}, {%r1, %r1}, {%r1, %r1}, {%r22266, %r22267, %r22268, %r22269, %r22270, %r22271, %r22272, %r22273};
	bar.warp.sync 	-1;
	wmma.mma.sync.aligned.row.col.m16n16k16.s32.s8.s8.s32 {%r22282, %r22283, %r22284, %r22285, %r22286, %r22287, %r22288, %r22289}, {%r1, %r1}, {%r1, %r1}, {%r22274, %r22275, %r22276, %r22277, %r22278, %r22279, %r22280, %r22281};
	bar.warp.sync 	-1;
	wmma.mma.sync.aligned.row.col.m16n16k16.s32.s8.s8.s32 {%r22290, %r22291, %r22292, %r22293, %r22294, %r22295, %r22296, %r22297}, {%r1, %r1}, {%r1, %r1}, {%r22282, %r22283, %r22284, %r22285, %r22286, %r22287, %r22288, %r22289};
	bar.warp.sync 	-1;
	wmma.mma.sync.aligned.row.col.m16n16k16.s32.s8.s8.s32 {%r22298, %r22299, %r22300, %r22301, %r22302, %r22303, %r22304, %r22305}, {%r1, %r1}, {%r1, %r1}, {%r22290, %r22291, %r22292, %r22293, %r22294, %r22295, %r22296, %r22297};
	bar.warp.sync 	-1;
	wmma.mma.sync.aligned.row.col.m16n16k16.s32.s8.s8.s32 {%r22306, %r22307, %r22308, %r22309, %r22310, %r22311, %r22312, %r22313}, {%r1, %r1}, {%r1, %r1}, {%r22298, %r22299, %r22300, %r22301, %r22302, %r22303, %r22304, %r22305};
	bar.warp.sync 	-1;
	wmma.mma.sync.aligned.row.col.m16n16k16.s32.s8.s8.s32 {%r22314, %r22315, %r22316, %r22317, %r22318, %r22319, %r22320, %r22321}, {%r1, %r1}, {%r1, %r1}, {%r22306, %r22307, %r22308, %r22309, %r22310, %r22311, %r22312, %r22313};
	bar.warp.sync 	-1;
	wmma.mma.sync.aligned.row.col.m16n16k16.s32.s8.s8.s32 {%r22322, %r22323, %r22324, %r22325, %r22326, %r22327, %r22328, %r22329}, {%r1, %r1}, {%r1, %r1}, {%r22314, %r22315, %r22316, %r22317, %r22318, %r22319, %r22320, %r22321};
	bar.warp.sync 	-1;
	wmma.mma.sync.aligned.row.col.m16n16k16.s32.s8.s8.s32 {%r22330, %r22331, %r22332, %r22333, %r22334, %r22335, %r22336, %r22337}, {%r1, %r1}, {%r1, %r1}, {%r22322, %r22323, %r22324, %r22325, %r22326, %r22327, %r22328, %r22329};
	bar.warp.sync 	-1;
	wmma.mma.sync.aligned.row.col.m16n16k16.s32.s8.s8.s32 {%r22338, %r22339, %r22340, %r22341, %r22342, %r22343, %r22344, %r22345}, {%r1, %r1}, {%r1, %r1}, {%r22330, %r22331, %r22332, %r22333, %r22334, %r22335, %r22336, %r22337};
	bar.warp.sync 	-1;
	wmma.mma.sync.aligned.row.col.m16n16k16.s32.s8.s8.s32 {%r22346, %r22347, %r22348, %r22349, %r22350, %r22351, %r22352, %r22353}, {%r1, %r1}, {%r1, %r1}, {%r22338, %r22339, %r22340, %r22341, %r22342, %r22343, %r22344, %r22345};
	bar.warp.sync 	-1;
	wmma.mma.sync.aligned.row.col.m16n16k16.s32.s8.s8.s32 {%r22354, %r22355, %r22356, %r22357, %r22358, %r22359, %r22360, %r22361}, {%r1, %r1}, {%r1, %r1}, {%r22346, %r22347, %r22348, %r22349, %r22350, %r22351, %r22352, %r22353};
	bar.warp.sync 	-1;
	wmma.mma.sync.aligned.row.col.m16n16k16.s32.s8.s8.s32 {%r22362, %r22363, %r22364, %r22365, %r22366, %r22367, %r22368, %r22369}, {%r1, %r1}, {%r1, %r1}, {%r22354, %r22355, %r22356, %r22357, %r22358, %r22359, %r22360, %r22361};
	bar.warp.sync 	-1;
	wmma.mma.sync.aligned.row.col.m16n16k16.s32.s8.s8.s32 {%r22370, %r22371, %r22372, %r22373, %r22374, %r22375, %r22376, %r22377}, {%r1, %r1}, {%r1, %r1}, {%r22362, %r22363, %r22364, %r22365, %r22366, %r22367, %r22368, %r22369};
	bar.warp.sync 	-1;
	wmma.mma.sync.aligned.row.col.m16n16k16.s32.s8.s8.s32 {%r22378, %r22379, %r22380, %r22381, %r22382, %r22383, %r22384, %r22385}, {%r1, %r1}, {%r1, %r1}, {%r22370, %r22371, %r22372, %r22373, %r22374, %r22375, %r22376, %r22377};
	bar.warp.sync 	-1;
	wmma.mma.sync.aligned.row.col.m16n16k16.s32.s8.s8.s32 {%r22386, %r22387, %r22388, %r22389, %r22390, %r22391, %r22392, %r22393}, {%r1, %r1}, {%r1, %r1}, {%r22378, %r22379, %r22380, %r22381, %r22382, %r22383, %r22384, %r22385};
	bar.warp.sync 	-1;
	wmma.mma.sync.aligned.row.col.m16n16k16.s32.s8.s8.s32 {%r22394, %r22395, %r22396, %r22397, %r22398, %r22399, %r22400, %r22401}, {%r1, %r1}, {%r1, %r1}, {%r22386, %r22387, %r22388, %r22389, %r22390, %r22391, %r22392, %r22393};
	bar.warp.sync 	-1;
	wmma.mma.sync.aligned.row.col.m16n16k16.s32.s8.s8.s32 {%r22402, %r22403, %r22404, %r22405, %r22406, %r22407, %r22408, %r22409}, {%r1, %r1}, {%r1, %r1}, {%r22394, %r22395, %r22396, %r22397, %r22398, %r22399, %r22400, %r22401};
	bar.warp.sync 	-1;
	wmma.mma.sync.aligned.row.col.m16n16k16.s32.s8.s8.s32 {%r22410, %r22411, %r22412, %r22413, %r22414, %r22415, %r22416, %r22417}, {%r1, %r1}, {%r1, %r1}, {%r22402, %r22403, %r22404, %r22405, %r22406, %r22407, %r22408, %r22409};
	bar.warp.sync 	-1;
	wmma.mma.sync.aligned.row.col.m16n16k16.s32.s8.s8.s32 {%r22418, %r22419, %r22420, %r22421, %r22422, %r22423, %r22424, %r22425}, {%r1, %r1}, {%r1, %r1}, {%r22410, %r22411, %r22412, %r22413, %r22414, %r22415, %r22416, %r22417};
	bar.warp.sync 	-1;
	wmma.mma.sync.aligned.row.col.m16n16k16.s32.s8.s8.s32 {%r22426, %r22427, %r22428, %r22429, %r22430, %r22431, %r22432, %r22433}, {%r1, %r1}, {%r1, %r1}, {%r22418, %r22419, %r22420, %r22421, %r22422, %r22423, %r22424, %r22425};
	bar.warp.sync 	-1;
	wmma.mma.sync.aligned.row.col.m16n16k16.s32.s8.s8.s32 {%r22434, %r22435, %r22436, %r22437, %r22438, %r22439, %r22440, %r22441}, {%r1, %r1}, {%r1, %r1}, {%r22426, %r22427, %r22428, %r22429, %r22430, %r22431, %r22432, %r22433};
	bar.warp.sync 	-1;
	wmma.mma.sync.aligned.row.col.m16n16k16.s32.s8.s8.s32 {%r22442, %r22443, %r22444, %r22445, %r22446, %r22447, %r22448, %r22449}, {%r1, %r1}, {%r1, %r1}, {%r22434, %r22435, %r22436, %r22437, %r22438, %r22439, %r22440, %r22441};
	bar.warp.sync 	-1;
	wmma.mma.sync.aligned.row.col.m16n16k16.s32.s8.s8.s32 {%r22450, %r22451, %r22452, %r22453, %r22454, %r22455, %r22456, %r22457}, {%r1, %r1}, {%r1, %r1}, {%r22442, %r22443, %r22444, %r22445, %r22446, %r22447, %r22448, %r22449};
	bar.warp.sync 	-1;
	wmma.mma.sync.aligned.row.col.m16n16k16.s32.s8.s8.s32 {%r22458, %r22459, %r22460, %r22461, %r22462, %r22463, %r22464, %r22465}, {%r1, %r1}, {%r1, %r1}, {%r22450, %r22451, %r22452, %r22453, %r22454, %r22455, %r22456, %r22457};
	bar.warp.sync 	-1;
	wmma.mma.sync.aligned.row.col.m16n16k16.s32.s8.s8.s32 {%r22466, %r22467, %r22468, %r22469, %r22470, %r22471, %r22472, %r22473}, {%r1, %r1}, {%r1, %r1}, {%r22458, %r22459, %r22460, %r22461, %r22462, %r22463, %r22464, %r22465};
	bar.warp.sync 	-1;
	wmma.mma.sync.aligned.row.col.m16n16k16.s32.s8.s8.s32 {%r22474, %r22475, %r22476, %r22477, %r22478, %r22479, %r22480, %r22481}, {%r1, %r1}, {%r1, %r1}, {%r22466, %r22467, %r22468, %r22469, %r22470, %r22471, %r22472, %r22473};
	bar.warp.sync 	-1;
	wmma.mma.sync.aligned.row.col.m16n16k16.s32.s8.s8.s32 {%r22482, %r22483, %r22484, %r22485, %r22486, %r22487, %r22488, %r22489}, {%r1, %r1}, {%r1, %r1}, {%r22474, %r22475, %r22476, %r22477, %r22478, %r22479, %r22480, %r22481};
	bar.warp.sync 	-1;
	wmma.mma.sync.aligned.row.col.m16n16k16.s32.s8.s8.s32 {%r22490, %r22491, %r22492, %r22493, %r22494, %r22495, %r22496, %r22497}, {%r1, %r1}, {%r1, %r1}, {%r22482, %r22483, %r22484, %r22485, %r22486, %r22487, %r22488, %r22489};
	bar.warp.sync 	-1;
	wmma.mma.sync.aligned.row.col.m16n16k16.s32.s8.s8.s32 {%r22498, %r22499, %r22500, %r22501, %r22502, %r22503, %r22504, %r22505}, {%r1, %r1}, {%r1, %r1}, {%r22490, %r22491, %r22492, %r22493, %r22494, %r22495, %r22496, %r22497};
	bar.warp.sync 	-1;
	wmma.mma.sync.aligned.row.col.m16n16k16.s32.s8.s8.s32 {%r22506, %r22507, %r22508, %r22509, %r22510, %r22511, %r22512, %r22513}, {%r1, %r1}, {%r1, %r1}, {%r22498, %r22499, %r22500, %r22501, %r22502, %r22503, %r22504, %r22505};
	bar.warp.sync 	-1;
	wmma.mma.sync.aligned.row.col.m16n16k16.s32.s8.s8.s32 {%r22514, %r22515, %r22516, %r22517, %r22518, %r22519, %r22520, %r22521}, {%r1, %r1}, {%r1, %r1}, {%r22506, %r22507, %r22508, %r22509, %r22510, %r22511, %r22512, %r22513};
	bar.warp.sync 	-1;
	wmma.mma.sync.aligned.row.col.m16n16k16.s32.s8.s8.s32 {%r22522, %r22523, %r22524, %r22525, %r22526, %r22527, %r22528, %r22529}, {%r1, %r1}, {%r1, %r1}, {%r22514, %r22515, %r22516, %r22517, %r22518, %r22519, %r22520, %r22521};
	bar.warp.sync 	-1;
	wmma.mma.sync.aligned.row.col.m16n16k16.s32.s8.s8.s32 {%r22530, %r22531, %r22532, %r22533, %r22534, %r22535, %r22536, %r22537}, {%r1, %r1}, {%r1, %r1}, {%r22522, %r22523, %r22524, %r22525, %r22526, %r22527, %r22528, %r22529};
	bar.warp.sync 	-1;
	wmma.mma.sync.aligned.row.col.m16n16k16.s32.s8.s8.s32 {%r22538, %r22539, %r22540, %r22541, %r22542, %r22543, %r22544, %r22545}, {%r1, %r1}, {%r1, %r1}, {%r22530, %r22531, %r22532, %r22533, %r22534, %r22535, %r22536, %r22537};
	bar.warp.sync 	-1;
	wmma.mma.sync.aligned.row.col.m16n16k16.s32.s8.s8.s32 {%r22546, %r22547, %r22548, %r22549, %r22550, %r22551, %r22552, %r22553}, {%r1, %r1}, {%r1, %r1}, {%r22538, %r22539, %r22540, %r22541, %r22542, %r22543, %r22544, %r22545};
	bar.warp.sync 	-1;
	wmma.mma.sync.aligned.row.col.m16n16k16.s32.s8.s8.s32 {%r22554, %r22555, %r22556, %r22557, %r22558, %r22559, %r22560, %r22561}, {%r1, %r1}, {%r1, %r1}, {%r22546, %r22547, %r22548, %r22549, %r22550, %r22551, %r22552, %r22553};
	bar.warp.sync 	-1;
	wmma.mma.sync.aligned.row.col.m16n16k16.s32.s8.s8.s32 {%r22562, %r22563, %r22564, %r22565, %r22566, %r22567, %r22568, %r22569}, {%r1, %r1}, {%r1, %r1}, {%r22554, %r22555, %r22556, %r22557, %r22558, %r22559, %r22560, %r22561};
	bar.warp.sync 	-1;
	wmma.mma.sync.aligned.row.col.m16n16k16.s32.s8.s8.s32 {%r22570, %r22571, %r22572, %r22573, %r22574, %r22575, %r22576, %r22577}, {%r1, %r1}, {%r1, %r1}, {%r22562, %r22563, %r22564, %r22565, %r22566, %r22567, %r22568, %r22569};
	bar.warp.sync 	-1;
	wmma.mma.sync.aligned.row.col.m16n16k16.s32.s8.s8.s32 {%r22578, %r22579, %r22580, %r22581, %r22582, %r22583, %r22584, %r22585}, {%r1, %r1}, {%r1, %r1}, {%r22570, %r22571, %r22572, %r22573, %r22574, %r22575, %r22576, %r22577};
	bar.warp.sync 	-1;
	wmma.mma.sync.aligned.row.col.m16n16k16.s32.s8.s8.s32 {%r22586, %r22587, %r22588, %r22589, %r22590, %r22591, %r22592, %r22593}, {%r1, %r1}, {%r1, %r1}, {%r22578, %r22579, %r22580, %r22581, %r22582, %r22583, %r22584, %r22585};
	bar.warp.sync 	-1;
	wmma.mma.sync.aligned.row.col.m16n16k16.s32.s8.s8.s32 {%r22594, %r22595, %r22596, %r22597, %r22598, %r22599, %r22600, %r22601}, {%r1, %r1}, {%r1, %r1}, {%r22586, %r22587, %r22588, %r22589, %r22590, %r22591, %r22592, %r22593};
	bar.warp.sync 	-1;
	wmma.mma.sync.aligned.row.col.m16n16k16.s32.s8.s8.s32 {%r22602, %r22603, %r22604, %r22605, %r22606, %r22607, %r22608, %r22609}, {%r1, %r1}, {%r1, %r1}, {%r22594, %r22595, %r22596, %r22597, %r22598, %r22599, %r22600, %r22601};
	bar.warp.sync 	-1;
	wmma.mma.sync.aligned.row.col.m16n16k16.s32.s8.s8.s32 {%r22610, %r22611, %r22612, %r22613, %r22614, %r22615, %r22616, %r22617}, {%r1, %r1}, {%r1, %r1}, {%r22602, %r22603, %r22604, %r22605, %r22606, %r22607, %r22608, %r22609};
	bar.warp.sync 	-1;
	wmma.mma.sync.aligned.row.col.m16n16k16.s32.s8.s8.s32 {%r22618, %r22619, %r22620, %r22621, %r22622, %r22623, %r22624, %r22625}, {%r1, %r1}, {%r1, %r1}, {%r22610, %r22611, %r22612, %r22613, %r22614, %r22615, %r22616, %r22617};
	bar.warp.sync 	-1;
	wmma.mma.sync.aligned.row.col.m16n16k16.s32.s8.s8.s32 {%r22626, %r22627, %r22628, %r22629, %r22630, %r22631, %r22632, %r22633}, {%r1, %r1}, {%r1, %r1}, {%r22618, %r22619, %r22620, %r22621, %r22622, %r22623, %r22624, %r22625};
	bar.warp.sync 	-1;
	wmma.mma.sync.aligned.row.col.m16n16k16.s32.s8.s8.s32 {%r22634, %r22635, %r22636, %r22637, %r22638, %r22639, %r22640, %r22641}, {%r1, %r1}, {%r1, %r1}, {%r22626, %r22627, %r22628, %r22629, %r22630, %r22631, %r22632, %r22633};
	bar.warp.sync 	-1;
	wmma.mma.sync.aligned.row.col.m16n16k16.s32.s8.s8.s32 {%r22642, %r22643, %r22644, %r22645, %r22646, %r22647, %r22648, %r22649}, {%r1, %r1}, {%r1, %r1}, {%r22634, %r22635, %r22636, %r22637, %r22638, %r22639, %r22640, %r22641};
	bar.warp.sync 	-1;
	wmma.mma.sync.aligned.row.col.m16n16k16.s32.s8.s8.s32 {%r22650, %r22651, %r22652, %r22653, %r22654, %r22655, %r22656, %r22657}, {%r1, %r1}, {%r1, %r1}, {%r22642, %r22643, %r22644, %r22645, %r22646, %r22647, %r22648, %r22649};
	bar.warp.sync 	-1;
	wmma.mma.sync.aligned.row.col.m16n16k16.s32.s8.s8.s32 {%r22658, %r22659, %r22660, %r22661, %r22662, %r22663, %r22664, %r22665}, {%r1, %r1}, {%r1, %r1}, {%r22650, %r22651, %r22652, %r22653, %r22654, %r22655, %r22656, %r22657};
	bar.warp.sync 	-1;
	wmma.mma.sync.aligned.row.col.m16n16k16.s32.s8.s8.s32 {%r22666, %r22667, %r22668, %r22669, %r22670, %r22671, %r22672, %r22673}, {%r1, %r1}, {%r1, %r1}, {%r22658, %r22659, %r22660, %r22661, %r22662, %r22663, %r22664, %r22665};
	bar.warp.sync 	-1;
	wmma.mma.sync.aligned.row.col.m16n16k16.s32.s8.s8.s32 {%r22674, %r22675, %r22676, %r22677, %r22678, %r22679, %r22680, %r22681}, {%r1, %r1}, {%r1, %r1}, {%r22666, %r22667, %r22668, %r22669, %r22670, %r22671, %r22672, %r22673};
	bar.warp.sync 	-1;
	wmma.mma.sync.aligned.row.col.m16n16k16.s32.s8.s8.s32 {%r22682, %r22683, %r22684, %r22685, %r22686, %r22687, %r22688, %r22689}, {%r1, %r1}, {%r1, %r1}, {%r22674, %r22675, %r22676, %r22677, %r22678, %r22679, %r22680, %r22681};
	bar.warp.sync 	-1;
	wmma.mma.sync.aligned.row.col.m16n16k16.s32.s8.s8.s32 {%r22690, %r22691, %r22692, %r22693, %r22694, %r22695, %r22696, %r22697}, {%r1, %r1}, {%r1, %r1}, {%r22682, %r22683, %r22684, %r22685, %r22686, %r22687, %r22688, %r22689};
	bar.warp.sync 	-1;
	wmma.mma.sync.aligned.row.col.m16n16k16.s32.s8.s8.s32 {%r22698, %r22699, %r22700, %r22701, %r22702, %r22703, %r22704, %r22705}, {%r1, %r1}, {%r1, %r1}, {%r22690, %r22691, %r22692, %r22693, %r22694, %r22695, %r22696, %r22697};
	bar.warp.sync 	-1;
	wmma.mma.sync.aligned.row.col.m16n16k16.s32.s8.s8.s32 {%r22706, %r22707, %r22708, %r22709, %r22710, %r22711, %r22712, %r22713}, {%r1, %r1}, {%r1, %r1}, {%r22698, %r22699, %r22700, %r22701, %r22702, %r22703, %r22704, %r22705};
	bar.warp.sync 	-1;
	wmma.mma.sync.aligned.row.col.m16n16k16.s32.s8.s8.s32 {%r22714, %r22715, %r22716, %r22717, %r22718, %r22719, %r22720, %r22721}, {%r1, %r1}, {%r1, %r1}, {%r22706, %r22707, %r22708, %r22709, %r22710, %r22711, %r22712, %r22713};
	bar.warp.sync 	-1;
	wmma.mma.sync.aligned.row.col.m16n16k16.s32.s8.s8.s32 {%r22722, %r22723, %r22724, %r22725, %r22726, %r22727, %r22728, %r22729}, {%r1, %r1}, {%r1, %r1}, {%r22714, %r22715, %r22716, %r22717, %r22718, %r22719, %r22720, %r22721};
	bar.warp.sync 	-1;
	wmma.mma.sync.aligned.row.col.m16n16k16.s32.s8.s8.s32 {%r22730, %r22731, %r22732, %r22733, %r22734, %r22735, %r22736, %r22737}, {%r1, %r1}, {%r1, %r1}, {%r22722, %r22723, %r22724, %r22725, %r22726, %r22727, %r22728, %r22729};
	bar.warp.sync 	-1;
	wmma.mma.sync.aligned.row.col.m16n16k16.s32.s8.s8.s32 {%r22738, %r22739, %r22740, %r22741, %r22742, %r22743, %r22744, %r22745}, {%r1, %r1}, {%r1, %r1}, {%r22730, %r22731, %r22732, %r22733, %r22734, %r22735, %r22736, %r22737};
	bar.warp.sync 	-1;
	wmma.mma.sync.aligned.row.col.m16n16k16.s32.s8.s8.s32 {%r22746, %r22747, %r22748, %r22749, %r22750, %r22751, %r22752, %r22753}, {%r1, %r1}, {%r1, %r1}, {%r22738, %r22739, %r22740, %r22741, %r22742, %r22743, %r22744, %r22745};
	bar.warp.sync 	-1;
	wmma.mma.sync.aligned.row.col.m16n16k16.s32.s8.s8.s32 {%r22754, %r22755, %r22756, %r22757, %r22758, %r22759, %r22760, %r22761}, {%r1, %r1}, {%r1, %r1}, {%r22746, %r22747, %r22748, %r22749, %r22750, %r22751, %r22752, %r22753};
	bar.warp.sync 	-1;
	wmma.mma.sync.aligned.row.col.m16n16k16.s32.s8.s8.s32 {%r22762, %r22763, %r22764, %r22765, %r22766, %r22767, %r22768, %r22769}, {%r1, %r1}, {%r1, %r1}, {%r22754, %r22755, %r22756, %r22757, %r22758, %r22759, %r22760, %r22761};
	bar.warp.sync 	-1;
	wmma.mma.sync.aligned.row.col.m16n16k16.s32.s8.s8.s32 {%r22770, %r22771, %r22772, %r22773, %r22774, %r22775, %r22776, %r22777}, {%r1, %r1}, {%r1, %r1}, {%r22762, %r22763, %r22764, %r22765, %r22766, %r22767, %r22768, %r22769};
	bar.warp.sync 	-1;
	wmma.mma.sync.aligned.row.col.m16n16k16.s32.s8.s8.s32 {%r22778, %r22779, %r22780, %r22781, %r22782, %r22783, %r22784, %r22785}, {%r1, %r1}, {%r1, %r1}, {%r22770, %r22771, %r22772, %r22773, %r22774, %r22775, %r22776, %r22777};
	bar.warp.sync 	-1;
	wmma.mma.sync.aligned.row.col.m16n16k16.s32.s8.s8.s32 {%r22786, %r22787, %r22788, %r22789, %r22790, %r22791, %r22792, %r22793}, {%r1, %r1}, {%r1, %r1}, {%r22778, %r22779, %r22780, %r22781, %r22782, %r22783, %r22784, %r22785};
	bar.warp.sync 	-1;
	wmma.mma.sync.aligned.row.col.m16n16k16.s32.s8.s8.s32 {%r22794, %r22795, %r22796, %r22797, %r22798, %r22799, %r22800, %r22801}, {%r1, %r1}, {%r1, %r1}, {%r22786, %r22787, %r22788, %r22789, %r22790, %r22791, %r22792, %r22793};
	bar.warp.sync 	-1;
	wmma.mma.sync.aligned.row.col.m16n16k16.s32.s8.s8.s32 {%r22802, %r22803, %r22804, %r22805, %r22806, %r22807, %r22808, %r22809}, {%r1, %r1}, {%r1, %r1}, {%r22794, %r22795, %r22796, %r22797, %r22798, %r22799, %r22800, %r22801};
	bar.warp.sync 	-1;
	wmma.mma.sync.aligned.row.col.m16n16k16.s32.s8.s8.s32 {%r22810, %r22811, %r22812, %r22813, %r22814, %r22815, %r22816, %r22817}, {%r1, %r1}, {%r1, %r1}, {%r22802, %r22803, %r22804, %r22805, %r22806, %r22807, %r22808, %r22809};
	bar.warp.sync 	-1;
	wmma.mma.sync.aligned.row.col.m16n16k16.s32.s8.s8.s32 {%r22818, %r22819, %r22820, %r22821, %r22822, %r22823, %r22824, %r22825}, {%r1, %r1}, {%r1, %r1}, {%r22810, %r22811, %r22812, %r22813, %r22814, %r22815, %r22816, %r22817};
	bar.warp.sync 	-1;
	wmma.mma.sync.aligned.row.col.m16n16k16.s32.s8.s8.s32 {%r22826, %r22827, %r22828, %r22829, %r22830, %r22831, %r22832, %r22833}, {%r1, %r1}, {%r1, %r1}, {%r22818, %r22819, %r22820, %r22821, %r22822, %r22823, %r22824, %r22825};
	bar.warp.sync 	-1;
	wmma.mma.sync.aligned.row.col.m16n16k16.s32.s8.s8.s32 {%r22834, %r22835, %r22836, %r22837, %r22838, %r22839, %r22840, %r22841}, {%r1, %r1}, {%r1, %r1}, {%r22826, %r22827, %r22828, %r22829, %r22830, %r22831, %r22832, %r22833};
	bar.warp.sync 	-1;
	wmma.mma.sync.aligned.row.col.m16n16k16.s32.s8.s8.s32 {%r22842, %r22843, %r22844, %r22845, %r22846, %r22847, %r22848, %r22849}, {%r1, %r1}, {%r1, %r1}, {%r22834, %r22835, %r22836, %r22837, %r22838, %r22839, %r22840, %r22841};
	bar.warp.sync 	-1;
	wmma.mma.sync.aligned.row.col.m16n16k16.s32.s8.s8.s32 {%r22850, %r22851, %r22852, %r22853, %r22854, %r22855, %r22856, %r22857}, {%r1, %r1}, {%r1, %r1}, {%r22842, %r22843, %r22844, %r22845, %r22846, %r22847, %r22848, %r22849};
	bar.warp.sync 	-1;
	wmma.mma.sync.aligned.row.col.m16n16k16.s32.s8.s8.s32 {%r22858, %r22859, %r22860, %r22861, %r22862, %r22863, %r22864, %r22865}, {%r1, %r1}, {%r1, %r1}, {%r22850, %r22851, %r22852, %r22853, %r22854, %r22855, %r22856, %r22857};
	bar.warp.sync 	-1;
	wmma.mma.sync.aligned.row.col.m16n16k16.s32.s8.s8.s32 {%r22866, %r22867, %r22868, %r22869, %r22870, %r22871, %r22872, %r22873}, {%r1, %r1}, {%r1, %r1}, {%r22858, %r22859, %r22860, %r22861, %r22862, %r22863, %r22864, %r22865};
	bar.warp.sync 	-1;
	wmma.mma.sync.aligned.row.col.m16n16k16.s32.s8.s8.s32 {%r22874, %r22875, %r22876, %r22877, %r22878, %r22879, %r22880, %r22881}, {%r1, %r1}, {%r1, %r1}, {%r22866, %r22867, %r22868, %r22869, %r22870, %r22871, %r22872, %r22873};
	bar.warp.sync 	-1;
	wmma.mma.sync.aligned.row.col.m16n16k16.s32.s8.s8.s32 {%r22882, %r22883, %r22884, %r22885, %r22886, %r22887, %r22888, %r22889}, {%r1, %r1}, {%r1, %r1}, {%r22874, %r22875, %r22876, %r22877, %r22878, %r22879, %r22880, %r22881};
	bar.warp.sync 	-1;
	wmma.mma.sync.aligned.row.col.m16n16k16.s32.s8.s8.s32 {%r22890, %r22891, %r22892, %r22893, %r22894, %r22895, %r22896, %r22897}, {%r1, %r1}, {%r1, %r1}, {%r22882, %r22883, %r22884, %r22885, %r22886, %r22887, %r22888, %r22889};
	bar.warp.sync 	-1;
	wmma.mma.sync.aligned.row.col.m16n16k16.s32.s8.s8.s32 {%r22898, %r22899, %r22900, %r22901, %r22902, %r22903, %r22904, %r22905}, {%r1, %r1}, {%r1, %r1}, {%r22890, %r22891, %r22892, %r22893, %r22894, %r22895, %r22896, %r22897};
	bar.warp.sync 	-1;
	wmma.mma.sync.aligned.row.col.m16n16k16.s32.s8.s8.s32 {%r22906, %r22907, %r22908, %r22909, %r22910, %r22911, %r22912, %r22913}, {%r1, %r1}, {%r1, %r1}, {%r22898, %r22899, %r22900, %r22901, %r22902, %r22903, %r22904, %r22905};
	bar.warp.sync 	-1;
	wmma.mma.sync.aligned.row.col.m16n16k16.s32.s8.s8.s32 {%r22914, %r22915, %r22916, %r22917, %r22918, %r22919, %r22920, %r22921}, {%r1, %r1}, {%r1, %r1}, {%r22906, %r22907, %r22908, %r22909, %r22910, %r22911, %r22912, %r22913};
	bar.warp.sync 	-1;
	wmma.mma.sync.aligned.row.col.m16n16k16.s32.s8.s8.s32 {%r22922, %r22923, %r22924, %r22925, %r22926, %r22927, %r22928, %r22929}, {%r1, %r1}, {%r1, %r1}, {%r22914, %r22915, %r22916, %r22917, %r22918, %r22919, %r22920, %r22921};
	bar.warp.sync 	-1;
	wmma.mma.sync.aligned.row.col.m16n16k16.s32.s8.s8.s32 {%r22930, %r22931, %r22932, %r22933, %r22934, %r22935, %r22936, %r22937}, {%r1, %r1}, {%r1, %r1}, {%r22922, %r22923, %r22924, %r22925, %r22926, %r22927, %r22928, %r22929};
	bar.warp.sync 	-1;
	wmma.mma.sync.aligned.row.col.m16n16k16.s32.s8.s8.s32 {%r22938, %r22939, %r22940, %r22941, %r22942, %r22943, %r22944, %r22945}, {%r1, %r1}, {%r1, %r1}, {%r22930, %r22931, %r22932, %r22933, %r22934, %r22935, %r22936, %r22937};
	bar.warp.sync 	-1;
	wmma.mma.sync.aligned.row.col.m16n16k16.s32.s8.s8.s32 {%r22946, %r22947, %r22948, %r22949, %r22950, %r22951, %r22952, %r22953}, {%r1, %r1}, {%r1, %r1}, {%r22938, %r22939, %r22940, %r22941, %r22942, %r22943, %r22944, %r22945};
	bar.warp.sync 	-1;
	wmma.mma.sync.aligned.row.col.m16n16k16.s32.s8.s8.s32 {%r22954, %r22955, %r22956, %r22957, %r22958, %r22959, %r22960, %r22961}, {%r1, %r1}, {%r1, %r1}, {%r22946, %r22947, %r22948, %r22949, %r22950, %r22951, %r22952, %r22953};
	bar.warp.sync 	-1;
	wmma.mma.sync.aligned.row.col.m16n16k16.s32.s8.s8.s32 {%r22962, %r22963, %r22964, %r22965, %r22966, %r22967, %r22968, %r22969}, {%r1, %r1}, {%r1, %r1}, {%r22954, %r22955, %r22956, %r22957, %r22958, %r22959, %r22960, %r22961};
	bar.warp.sync 	-1;
	wmma.mma.sync.aligned.row.col.m16n16k16.s32.s8.s8.s32 {%r22970, %r22971, %r22972, %r22973, %r22974, %r22975, %r22976, %r22977}, {%r1, %r1}, {%r1, %r1}, {%r22962, %r22963, %r22964, %r22965, %r22966, %r22967, %r22968, %r22969};
	bar.warp.sync 	-1;
	wmma.mma.sync.aligned.row.col.m16n16k16.s32.s8.s8.s32 {%r22978, %r22979, %r22980, %r22981, %r22982, %r22983, %r22984, %r22985}, {%r1, %r1}, {%r1, %r1}, {%r22970, %r22971, %r22972, %r22973, %r22974, %r22975, %r22976, %r22977};
	bar.warp.sync 	-1;
	wmma.mma.sync.aligned.row.col.m16n16k16.s32.s8.s8.s32 {%r22986, %r22987, %r22988, %r22989, %r22990, %r22991, %r22992, %r22993}, {%r1, %r1}, {%r1, %r1}, {%r22978, %r22979, %r22980, %r22981, %r22982, %r22983, %r22984, %r22985};
	bar.warp.sync 	-1;
	wmma.mma.sync.aligned.row.col.m16n16k16.s32.s8.s8.s32 {%r22994, %r22995, %r22996, %r22997, %r22998, %r22999, %r23000, %r23001}, {%r1, %r1}, {%r1, %r1}, {%r22986, %r22987, %r22988, %r22989, %r22990, %r22991, %r22992, %r22993};
	bar.warp.sync 	-1;
	wmma.mma.sync.aligned.row.col.m16n16k16.s32.s8.s8.s32 {%r23002, %r23003, %r23004, %r23005, %r23006, %r23007, %r23008, %r23009}, {%r1, %r1}, {%r1, %r1}, {%r22994, %r22995, %r22996, %r22997, %r22998, %r22999, %r23000, %r23001};
	bar.warp.sync 	-1;
	wmma.mma.sync.aligned.row.col.m16n16k16.s32.s8.s8.s32 {%r23010, %r23011, %r23012, %r23013, %r23014, %r23015, %r23016, %r23017}, {%r1, %r1}, {%r1, %r1}, {%r23002, %r23003, %r23004, %r23005, %r23006, %r23007, %r23008, %r23009};
	bar.warp.sync 	-1;
	wmma.mma.sync.aligned.row.col.m16n16k16.s32.s8.s8.s32 {%r23018, %r23019, %r23020, %r23021, %r23022, %r23023, %r23024, %r23025}, {%r1, %r1}, {%r1, %r1}, {%r23010, %r23011, %r23012, %r23013, %r23014, %r23015, %r23016, %r23017};
	bar.warp.sync 	-1;
	wmma.mma.sync.aligned.row.col.m16n16k16.s32.s8.s8.s32 {%r23026, %r23027, %r23028, %r23029, %r23030, %r23031, %r23032, %r23033}, {%r1, %r1}, {%r1, %r1}, {%r23018, %r23019, %r23020, %r23021, %r23022, %r23023, %r23024, %r23025};
	bar.warp.sync 	-1;
	wmma.mma.sync.aligned.row.col.m16n16k16.s32.s8.s8.s32 {%r23034, %r23035, %r23036, %r23037, %r23038, %r23039, %r23040, %r23041}, {%r1, %r1}, {%r1, %r1}, {%r23026, %r23027, %r23028, %r23029, %r23030, %r23031, %r23032, %r23033};
	bar.warp.sync 	-1;
	wmma.mma.sync.aligned.row.col.m16n16k16.s32.s8.s8.s32 {%r23042, %r23043, %r23044, %r23045, %r23046, %r23047, %r23048, %r23049}, {%r1, %r1}, {%r1, %r1}, {%r23034, %r23035, %r23036, %r23037, %r23038, %r23039, %r23040, %r23041};
	bar.warp.sync 	-1;
	wmma.mma.sync.aligned.row.col.m16n16k16.s32.s8.s8.s32 {%r23050, %r23051, %r23052, %r23053, %r23054, %r23055, %r23056, %r23057}, {%r1, %r1}, {%r1, %r1}, {%r23042, %r23043, %r23044, %r23045, %r23046, %r23047, %r23048, %r23049};
	bar.warp.sync 	-1;
	wmma.mma.sync.aligned.row.col.m16n16k16.s32.s8.s8.s32 {%r23058, %r23059, %r23060, %r23061, %r23062, %r23063, %r23064, %r23065}, {%r1, %r1}, {%r1, %r1}, {%r23050, %r23051, %r23052, %r23053, %r23054, %r23055, %r23056, %r23057};
	bar.warp.sync 	-1;
	wmma.mma.sync.aligned.row.col.m16n16k16.s32.s8.s8.s32 {%r23066, %r23067, %r23068, %r23069, %r23070, %r23071, %r23072, %r23073}, {%r1, %r1}, {%r1, %r1}, {%r23058, %r23059, %r23060, %r23061, %r23062, %r23063, %r23064, %r23065};
	bar.warp.sync 	-1;
	wmma.mma.sync.aligned.row.col.m16n16k16.s32.s8.s8.s32 {%r23074, %r23075, %r23076, %r23077, %r23078, %r23079, %r23080, %r23081}, {%r1, %r1}, {%r1, %r1}, {%r23066, %r23067, %r23068, %r23069, %r23070, %r23071, %r23072, %r23073};
	bar.warp.sync 	-1;
	wmma.mma.sync.aligned.row.col.m16n16k16.s32.s8.s8.s32 {%r23082, %r23083, %r23084, %r23085, %r23086, %r23087, %r23088, %r23089}, {%r1, %r1}, {%r1, %r1}, {%r23074, %r23075, %r23076, %r23077, %r23078, %r23079, %r23080, %r23081};
	bar.warp.sync 	-1;
	wmma.mma.sync.aligned.row.col.m16n16k16.s32.s8.s8.s32 {%r23090, %r23091, %r23092, %r23093, %r23094, %r23095, %r23096, %r23097}, {%r1, %r1}, {%r1, %r1}, {%r23082, %r23083, %r23084, %r23085, %r23086, %r23087, %r23088, %r23089};
	bar.warp.sync 	-1;
	wmma.mma.sync.aligned.row.col.m16n16k16.s32.s8.s8.s32 {%r23098, %r23099, %r23100, %r23101, %r23102, %r23103, %r23104, %r23105}, {%r1, %r1}, {%r1, %r1}, {%r23090, %r23091, %r23092, %r23093, %r23094, %r23095, %r23096, %r23097};
	bar.warp.sync 	-1;
	wmma.mma.sync.aligned.row.col.m16n16k16.s32.s8.s8.s32 {%r23106, %r23107, %r23108, %r23109, %r23110, %r23111, %r23112, %r23113}, {%r1, %r1}, {%r1, %r1}, {%r23098, %r23099, %r23100, %r23101, %r23102, %r23103, %r23104, %r23105};
	bar.warp.sync 	-1;
	wmma.mma.sync.aligned.row.col.m16n16k16.s32.s8.s8.s32 {%r23114, %r23115, %r23116, %r23117, %r23118, %r23119, %r23120, %r23121}, {%r1, %r1}, {%r1, %r1}, {%r23106, %r23107, %r23108, %r23109, %r23110, %r23111, %r23112, %r23113};
	bar.warp.sync 	-1;
	wmma.mma.sync.aligned.row.col.m16n16k16.s32.s8.s8.s32 {%r23122, %r23123, %r23124, %r23125, %r23126, %r23127, %r23128, %r23129}, {%r1, %r1}, {%r1, %r1}, {%r23114, %r23115, %r23116, %r23117, %r23118, %r23119, %r23120, %r23121};
	bar.warp.sync 	-1;
	wmma.mma.sync.aligned.row.col.m16n16k16.s32.s8.s8.s32 {%r23130, %r23131, %r23132, %r23133, %r23134, %r23135, %r23136, %r23137}, {%r1, %r1}, {%r1, %r1}, {%r23122, %r23123, %r23124, %r23125, %r23126, %r23127, %r23128, %r23129};
	bar.warp.sync 	-1;
	wmma.mma.sync.aligned.row.col.m16n16k16.s32.s8.s8.s32 {%r23138, %r23139, %r23140, %r23141, %r23142, %r23143, %r23144, %r23145}, {%r1, %r1}, {%r1, %r1}, {%r23130, %r23131, %r23132, %r23133, %r23134, %r23135, %r23136, %r23137};
	bar.warp.sync 	-1;
	wmma.mma.sync.aligned.row.col.m16n16k16.s32.s8.s8.s32 {%r23146, %r23147, %r23148, %r23149, %r23150, %r23151, %r23152, %r23153}, {%r1, %r1}, {%r1, %r1}, {%r23138, %r23139, %r23140, %r23141, %r23142, %r23143, %r23144, %r23145};
	bar.warp.sync 	-1;
	wmma.mma.sync.aligned.row.col.m16n16k16.s32.s8.s8.s32 {%r23154, %r23155, %r23156, %r23157, %r23158, %r23159, %r23160, %r23161}, {%r1, %r1}, {%r1, %r1}, {%r23146, %r23147, %r23148, %r23149, %r23150, %r23151, %r23152, %r23153};
	bar.warp.sync 	-1;
	wmma.mma.sync.aligned.row.col.m16n16k16.s32.s8.s8.s32 {%r23162, %r23163, %r23164, %r23165, %r23166, %r23167, %r23168, %r23169}, {%r1, %r1}, {%r1, %r1}, {%r23154, %r23155, %r23156, %r23157, %r23158, %r23159, %r23160, %r23161};
	bar.warp.sync 	-1;
	wmma.mma.sync.aligned.row.col.m16n16k16.s32.s8.s8.s32 {%r23170, %r23171, %r23172, %r23173, %r23174, %r23175, %r23176, %r23177}, {%r1, %r1}, {%r1, %r1}, {%r23162, %r23163, %r23164, %r23165, %r23166, %r23167, %r23168, %r23169};
	bar.warp.sync 	-1;
	wmma.mma.sync.aligned.row.col.m16n16k16.s32.s8.s8.s32 {%r23178, %r23179, %r23180, %r23181, %r23182, %r23183, %r23184, %r23185}, {%r1, %r1}, {%r1, %r1}, {%r23170, %r23171, %r23172, %r23173, %r23174, %r23175, %r23176, %r23177};
	bar.warp.sync 	-1;
	wmma.mma.sync.aligned.row.col.m16n16k16.s32.s8.s8.s32 {%r23186, %r23187, %r23188, %r23189, %r23190, %r23191, %r23192, %r23193}, {%r1, %r1}, {%r1, %r1}, {%r23178, %r23179, %r23180, %r23181, %r23182, %r23183, %r23184, %r23185};
	bar.warp.sync 	-1;
	wmma.mma.sync.aligned.row.col.m16n16k16.s32.s8.s8.s32 {%r23194, %r23195, %r23196, %r23197, %r23198, %r23199, %r23200, %r23201}, {%r1, %r1}, {%r1, %r1}, {%r23186, %r23187, %r23188, %r23189, %r23190, %r23191, %r23192, %r23193};
	bar.warp.sync 	-1;
	wmma.mma.sync.aligned.row.col.m16n16k16.s32.s8.s8.s32 {%r23202, %r23203, %r23204, %r23205, %r23206, %r23207, %r23208, %r23209}, {%r1, %r1}, {%r1, %r1}, {%r23194, %r23195, %r23196, %r23197, %r23198, %r23199, %r23200, %r23201};
	bar.warp.sync 	-1;
	wmma.mma.sync.aligned.row.col.m16n16k16.s32.s8.s8.s32 {%r23210, %r23211, %r23212, %r23213, %r23214, %r23215, %r23216, %r23217}, {%r1, %r1}, {%r1, %r1}, {%r23202, %r23203, %r23204, %r23205, %r23206, %r23207, %r23208, %r23209};
	bar.warp.sync 	-1;
	wmma.mma.sync.aligned.row.col.m16n16k16.s32.s8.s8.s32 {%r23218, %r23219, %r23220, %r23221, %r23222, %r23223, %r23224, %r23225}, {%r1, %r1}, {%r1, %r1}, {%r23210, %r23211, %r23212, %r23213, %r23214, %r23215, %r23216, %r23217};
	bar.warp.sync 	-1;
	wmma.mma.sync.aligned.row.col.m16n16k16.s32.s8.s8.s32 {%r23226, %r23227, %r23228, %r23229, %r23230, %r23231, %r23232, %r23233}, {%r1, %r1}, {%r1, %r1}, {%r23218, %r23219, %r23220, %r23221, %r23222, %r23223, %r23224, %r23225};
	bar.warp.sync 	-1;
	wmma.mma.sync.aligned.row.col.m16n16k16.s32.s8.s8.s32 {%r23234, %r23235, %r23236, %r23237, %r23238, %r23239, %r23240, %r23241}, {%r1, %r1}, {%r1, %r1}, {%r23226, %r23227, %r23228, %r23229, %r23230, %r23231, %r23232, %r23233};
	bar.warp.sync 	-1;
	wmma.mma.sync.aligned.row.col.m16n16k16.s32.s8.s8.s32 {%r23242, %r23243, %r23244, %r23245, %r23246, %r23247, %r23248, %r23249}, {%r1, %r1}, {%r1, %r1}, {%r23234, %r23235, %r23236, %r23237, %r23238, %r23239, %r23240, %r23241};
	bar.warp.sync 	-1;
	wmma.mma.sync.aligned.row.col.m16n16k16.s32.s8.s8.s32 {%r23250, %r23251, %r23252, %r23253, %r23254, %r23255, %r23256, %r23257}, {%r1, %r1}, {%r1, %r1}, {%r23242, %r23243, %r23244, %r23245, %r23246, %r23247, %r23248, %r23249};
	bar.warp.sync 	-1;
	wmma.mma.sync.aligned.row.col.m16n16k16.s32.s8.s8.s32 {%r23258, %r23259, %r23260, %r23261, %r23262, %r23263, %r23264, %r23265}, {%r1, %r1}, {%r1, %r1}, {%r23250, %r23251, %r23252, %r23253, %r23254, %r23255, %r23256, %r23257};
	bar.warp.sync 	-1;
	wmma.mma.sync.aligned.row.col.m16n16k16.s32.s8.s8.s32 {%r23266, %r23267, %r23268, %r23269, %r23270, %r23271, %r23272, %r23273}, {%r1, %r1}, {%r1, %r1}, {%r23258, %r23259, %r23260, %r23261, %r23262, %r23263, %r23264, %r23265};
	bar.warp.sync 	-1;
	wmma.mma.sync.aligned.row.col.m16n16k16.s32.s8.s8.s32 {%r23274, %r23275, %r23276, %r23277, %r23278, %r23279, %r23280, %r23281}, {%r1, %r1}, {%r1, %r1}, {%r23266, %r23267, %r23268, %r23269, %r23270, %r23271, %r23272, %r23273};
	bar.warp.sync 	-1;
	wmma.mma.sync.aligned.row.col.m16n16k16.s32.s8.s8.s32 {%r23282, %r23283, %r23284, %r23285, %r23286, %r23287, %r23288, %r23289}, {%r1, %r1}, {%r1, %r1}, {%r23274, %r23275, %r23276, %r23277, %r23278, %r23279, %r23280, %r23281};
	bar.warp.sync 	-1;
	wmma.mma.sync.aligned.row.col.m16n16k16.s32.s8.s8.s32 {%r23290, %r23291, %r23292, %r23293, %r23294, %r23295, %r23296, %r23297}, {%r1, %r1}, {%r1, %r1}, {%r23282, %r23283, %r23284, %r23285, %r23286, %r23287, %r23288, %r23289};
	bar.warp.sync 	-1;
	wmma.mma.sync.aligned.row.col.m16n16k16.s32.s8.s8.s32 {%r23298, %r23299, %r23300, %r23301, %r23302, %r23303, %r23304, %r23305}, {%r1, %r1}, {%r1, %r1}, {%r23290, %r23291, %r23292, %r23293, %r23294, %r23295, %r23296, %r23297};
	bar.warp.sync 	-1;
	wmma.mma.sync.aligned.row.col.m16n16k16.s32.s8.s8.s32 {%r23306, %r23307, %r23308, %r23309, %r23310, %r23311, %r23312, %r23313}, {%r1, %r1}, {%r1, %r1}, {%r23298, %r23299, %r23300, %r23301, %r23302, %r23303, %r23304, %r23305};
	bar.warp.sync 	-1;
	wmma.mma.sync.aligned.row.col.m16n16k16.s32.s8.s8.s32 {%r23314, %r23315, %r23316, %r23317, %r23318, %r23319, %r23320, %r23321}, {%r1, %r1}, {%r1, %r1}, {%r23306, %r23307, %r23308, %r23309, %r23310, %r23311, %r23312, %r23313};
	bar.warp.sync 	-1;
	wmma.mma.sync.aligned.row.col.m16n16k16.s32.s8.s8.s32 {%r23322, %r23323, %r23324, %r23325, %r23326, %r23327, %r23328, %r23329}, {%r1, %r1}, {%r1, %r1}, {%r23314, %r23315, %r23316, %r23317, %r23318, %r23319, %r23320, %r23321};
	bar.warp.sync 	-1;
	wmma.mma.sync.aligned.row.col.m16n16k16.s32.s8.s8.s32 {%r23330, %r23331, %r23332, %r23333, %r23334, %r23335, %r23336, %r23337}, {%r1, %r1}, {%r1, %r1}, {%r23322, %r23323, %r23324, %r23325, %r23326, %r23327, %r23328, %r23329};
	bar.warp.sync 	-1;
	wmma.mma.sync.aligned.row.col.m16n16k16.s32.s8.s8.s32 {%r23338, %r23339, %r23340, %r23341, %r23342, %r23343, %r23344, %r23345}, {%r1, %r1}, {%r1, %r1}, {%r23330, %r23331, %r23332, %r23333, %r23334, %r23335, %r23336, %r23337};
	bar.warp.sync 	-1;
	wmma.mma.sync.aligned.row.col.m16n16k16.s32.s8.s8.s32 {%r23346, %r23347, %r23348, %r23349, %r23350, %r23351, %r23352, %r23353}, {%r1, %r1}, {%r1, %r1}, {%r23338, %r23339, %r23340, %r23341, %r23342, %r23343, %r23344, %r23345};
	bar.warp.sync 	-1;
	wmma.mma.sync.aligned.row.col.m16n16k16.s32.s8.s8.s32 {%r23354, %r23355, %r23356, %r23357, %r23358, %r23359, %r23360, %r23361}, {%r1, %r1}, {%r1, %r1}, {%r23346, %r23347, %r23348, %r23349, %r23350, %r23351, %r23352, %r23353};
	bar.warp.sync 	-1;
	wmma.mma.sync.aligned.row.col.m16n16k16.s32.s8.s8.s32 {%r23362, %r23363, %r23364, %r23365, %r23366, %r23367, %r23368, %r23369}, {%r1, %r1}, {%r1, %r1}, {%r23354, %r23355, %r23356, %r23357, %r23358, %r23359, %r23360, %r23361};
	bar.warp.sync 	-1;
	wmma.mma.sync.aligned.row.col.m16n16k16.s32.s8.s8.s32 {%r23370, %r23371, %r23372, %r23373, %r23374, %r23375, %r23376, %r23377}, {%r1, %r1}, {%r1, %r1}, {%r23362, %r23363, %r23364, %r23365, %r23366, %r23367, %r23368, %r23369};
	bar.warp.sync 	-1;
	wmma.mma.sync.aligned.row.col.m16n16k16.s32.s8.s8.s32 {%r23378, %r23379, %r23380, %r23381, %r23382, %r23383, %r23384, %r23385}, {%r1, %r1}, {%r1, %r1}, {%r23370, %r23371, %r23372, %r23373, %r23374, %r23375, %r23376, %r23377};
	bar.warp.sync 	-1;
	wmma.mma.sync.aligned.row.col.m16n16k16.s32.s8.s8.s32 {%r23386, %r23387, %r23388, %r23389, %r23390, %r23391, %r23392, %r23393}, {%r1, %r1}, {%r1, %r1}, {%r23378, %r23379, %r23380, %r23381, %r23382, %r23383, %r23384, %r23385};
	bar.warp.sync 	-1;
	wmma.mma.sync.aligned.row.col.m16n16k16.s32.s8.s8.s32 {%r23394, %r23395, %r23396, %r23397, %r23398, %r23399, %r23400, %r23401}, {%r1, %r1}, {%r1, %r1}, {%r23386, %r23387, %r23388, %r23389, %r23390, %r23391, %r23392, %r23393};
	bar.warp.sync 	-1;
	wmma.mma.sync.aligned.row.col.m16n16k16.s32.s8.s8.s32 {%r23402, %r23403, %r23404, %r23405, %r23406, %r23407, %r23408, %r23409}, {%r1, %r1}, {%r1, %r1}, {%r23394, %r23395, %r23396, %r23397, %r23398, %r23399, %r23400, %r23401};
	bar.warp.sync 	-1;
	wmma.mma.sync.aligned.row.col.m16n16k16.s32.s8.s8.s32 {%r23410, %r23411, %r23412, %r23413, %r23414, %r23415, %r23416, %r23417}, {%r1, %r1}, {%r1, %r1}, {%r23402, %r23403, %r23404, %r23405, %r23406, %r23407, %r23408, %r23409};
	bar.warp.sync 	-1;
	wmma.mma.sync.aligned.row.col.m16n16k16.s32.s8.s8.s32 {%r23418, %r23419, %r23420, %r23421, %r23422, %r23423, %r23424, %r23425}, {%r1, %r1}, {%r1, %r1}, {%r23410, %r23411, %r23412, %r23413, %r23414, %r23415, %r23416, %r23417};
	bar.warp.sync 	-1;
	wmma.mma.sync.aligned.row.col.m16n16k16.s32.s8.s8.s32 {%r23426, %r23427, %r23428, %r23429, %r23430, %r23431, %r23432, %r23433}, {%r1, %r1}, {%r1, %r1}, {%r23418, %r23419, %r23420, %r23421, %r23422, %r23423, %r23424, %r23425};
	bar.warp.sync 	-1;
	wmma.mma.sync.aligned.row.col.m16n16k16.s32.s8.s8.s32 {%r23434, %r23435, %r23436, %r23437, %r23438, %r23439, %r23440, %r23441}, {%r1, %r1}, {%r1, %r1}, {%r23426, %r23427, %r23428, %r23429, %r23430, %r23431, %r23432, %r23433};
	bar.warp.sync 	-1;
	wmma.mma.sync.aligned.row.col.m16n16k16.s32.s8.s8.s32 {%r23442, %r23443, %r23444, %r23445, %r23446, %r23447, %r23448, %r23449}, {%r1, %r1}, {%r1, %r1}, {%r23434, %r23435, %r23436, %r23437, %r23438, %r23439, %r23440, %r23441};
	bar.warp.sync 	-1;
	wmma.mma.sync.aligned.row.col.m16n16k16.s32.s8.s8.s32 {%r23450, %r23451, %r23452, %r23453, %r23454, %r23455, %r23456, %r23457}, {%r1, %r1}, {%r1, %r1}, {%r23442, %r23443, %r23444, %r23445, %r23446, %r23447, %r23448, %r23449};
	bar.warp.sync 	-1;
	wmma.mma.sync.aligned.row.col.m16n16k16.s32.s8.s8.s32 {%r23458, %r23459, %r23460, %r23461, %r23462, %r23463, %r23464, %r23465}, {%r1, %r1}, {%r1, %r1}, {%r23450, %r23451, %r23452, %r23453, %r23454, %r23455, %r23456, %r23457};
	bar.warp.sync 	-1;
	wmma.mma.sync.aligned.row.col.m16n16k16.s32.s8.s8.s32 {%r23466, %r23467, %r23468, %r23469, %r23470, %r23471, %r23472, %r23473}, {%r1, %r1}, {%r1, %r1}, {%r23458, %r23459, %r23460, %r23461, %r23462, %r23463, %r23464, %r23465};
	bar.warp.sync 	-1;
	wmma.mma.sync.aligned.row.col.m16n16k16.s32.s8.s8.s32 {%r23474, %r23475, %r23476, %r23477, %r23478, %r23479, %r23480, %r23481}, {%r1, %r1}, {%r1, %r1}, {%r23466, %r23467, %r23468, %r23469, %r23470, %r23471, %r23472, %r23473};
	bar.warp.sync 	-1;
	wmma.mma.sync.aligned.row.col.m16n16k16.s32.s8.s8.s32 {%r23482, %r23483, %r23484, %r23485, %r23486, %r23487, %r23488, %r23489}, {%r1, %r1}, {%r1, %r1}, {%r23474, %r23475, %r23476, %r23477, %r23478, %r23479, %r23480, %r23481};
	bar.warp.sync 	-1;
	wmma.mma.sync.aligned.row.col.m16n16k16.s32.s8.s8.s32 {%r23490, %r23491, %r23492, %r23493, %r23494, %r23495, %r23496, %r23497}, {%r1, %r1}, {%r1, %r1}, {%r23482, %r23483, %r23484, %r23485, %r23486, %r23487, %r23488, %r23489};
	bar.warp.sync 	-1;
	wmma.mma.sync.aligned.row.col.m16n16k16.s32.s8.s8.s32 {%r23498, %r23499, %r23500, %r23501, %r23502, %r23503, %r23504, %r23505}, {%r1, %r1}, {%r1, %r1}, {%r23490, %r23491, %r23492, %r23493, %r23494, %r23495, %r23496, %r23497};
	bar.warp.sync 	-1;
	wmma.mma.sync.aligned.row.col.m16n16k16.s32.s8.s8.s32 {%r23506, %r23507, %r23508, %r23509, %r23510, %r23511, %r23512, %r23513}, {%r1, %r1}, {%r1, %r1}, {%r23498, %r23499, %r23500, %r23501, %r23502, %r23503, %r23504, %r23505};
	bar.warp.sync 	-1;
	wmma.mma.sync.aligned.row.col.m16n16k16.s32.s8.s8.s32 {%r23514, %r23515, %r23516, %r23517, %r23518, %r23519, %r23520, %r23521}, {%r1, %r1}, {%r1, %r1}, {%r23506, %r23507, %r23508, %r23509, %r23510, %r23511, %r23512, %r23513};
	bar.warp.sync 	-1;
	wmma.mma.sync.aligned.row.col.m16n16k16.s32.s8.s8.s32 {%r23522, %r23523, %r23524, %r23525, %r23526, %r23527, %r23528, %r23529}, {%r1, %r1}, {%r1, %r1}, {%r23514, %r23515, %r23516, %r23517, %r23518, %r23519, %r23520, %r23521};
	bar.warp.sync 	-1;
	wmma.mma.sync.aligned.row.col.m16n16k16.s32.s8.s8.s32 {%r23530, %r23531, %r23532, %r23533, %r23534, %r23535, %r23536, %r23537}, {%r1, %r1}, {%r1, %r1}, {%r23522, %r23523, %r23524, %r23525, %r23526, %r23527, %r23528, %r23529};
	bar.warp.sync 	-1;
	wmma.mma.sync.aligned.row.col.m16n16k16.s32.s8.s8.s32 {%r23538, %r23539, %r23540, %r23541, %r23542, %r23543, %r23544, %r23545}, {%r1, %r1}, {%r1, %r1}, {%r23530, %r23531, %r23532, %r23533, %r23534, %r23535, %r23536, %r23537};
	bar.warp.sync 	-1;
	wmma.mma.sync.aligned.row.col.m16n16k16.s32.s8.s8.s32 {%r23546, %r23547, %r23548, %r23549, %r23550, %r23551, %r23552, %r23553}, {%r1, %r1}, {%r1, %r1}, {%r23538, %r23539, %r23540, %r23541, %r23542, %r23543, %r23544, %r23545};
	bar.warp.sync 	-1;
	wmma.mma.sync.aligned.row.col.m16n16k16.s32.s8.s8.s32 {%r23554, %r23555, %r23556, %r23557, %r23558, %r23559, %r23560, %r23561}, {%r1, %r1}, {%r1, %r1}, {%r23546, %r23547, %r23548, %r23549, %r23550, %r23551, %r23552, %r23553};
	bar.warp.sync 	-1;
	wmma.mma.sync.aligned.row.col.m16n16k16.s32.s8.s8.s32 {%r23562, %r23563, %r23564, %r23565, %r23566, %r23567, %r23568, %r23569}, {%r1, %r1}, {%r1, %r1}, {%r23554, %r23555, %r23556, %r23557, %r23558, %r23559, %r23560, %r23561};
	bar.warp.sync 	-1;
	wmma.mma.sync.aligned.row.col.m16n16k16.s32.s8.s8.s32 {%r23570, %r23571, %r23572, %r23573, %r23574, %r23575, %r23576, %r23577}, {%r1, %r1}, {%r1, %r1}, {%r23562, %r23563, %r23564, %r23565, %r23566, %r23567, %r23568, %r23569};
	bar.warp.sync 	-1;
	wmma.mma.sync.aligned.row.col.m16n16k16.s32.s8.s8.s32 {%r23578, %r23579, %r23580, %r23581, %r23582, %r23583, %r23584, %r23585}, {%r1, %r1}, {%r1, %r1}, {%r23570, %r23571, %r23572, %r23573, %r23574, %r23575, %r23576, %r23577};
	bar.warp.sync 	-1;
	wmma.mma.sync.aligned.row.col.m16n16k16.s32.s8.s8.s32 {%r23586, %r23587, %r23588, %r23589, %r23590, %r23591, %r23592, %r23593}, {%r1, %r1}, {%r1, %r1}, {%r23578, %r23579, %r23580, %r23581, %r23582, %r23583, %r23584, %r23585};
	bar.warp.sync 	-1;
	wmma.mma.sync.aligned.row.col.m16n16k16.s32.s8.s8.s32 {%r23594, %r23595, %r23596, %r23597, %r23598, %r23599, %r23600, %r23601}, {%r1, %r1}, {%r1, %r1}, {%r23586, %r23587, %r23588, %r23589, %r23590, %r23591, %r23592, %r23593};
	bar.warp.sync 	-1;
	wmma.mma.sync.aligned.row.col.m16n16k16.s32.s8.s8.s32 {%r23602, %r23603, %r23604, %r23605, %r23606, %r23607, %r23608, %r23609}, {%r1, %r1}, {%r1, %r1}, {%r23594, %r23595, %r23596, %r23597, %r23598, %r23599, %r23600, %r23601};
	bar.warp.sync 	-1;
	wmma.mma.sync.aligned.row.col.m16n16k16.s32.s8.s8.s32 {%r23610, %r23611, %r23612, %r23613, %r23614, %r23615, %r23616, %r23617}, {%r1, %r1}, {%r1, %r1}, {%r23602, %r23603, %r23604, %r23605, %r23606, %r23607, %r23608, %r23609};
	bar.warp.sync 	-1;
	wmma.mma.sync.aligned.row.col.m16n16k16.s32.s8.s8.s32 {%r23618, %r23619, %r23620, %r23621, %r23622, %r23623, %r23624, %r23625}, {%r1, %r1}, {%r1, %r1}, {%r23610, %r23611, %r23612, %r23613, %r23614, %r23615, %r23616, %r23617};
	bar.warp.sync 	-1;
	wmma.mma.sync.aligned.row.col.m16n16k16.s32.s8.s8.s32 {%r23626, %r23627, %r23628, %r23629, %r23630, %r23631, %r23632, %r23633}, {%r1, %r1}, {%r1, %r1}, {%r23618, %r23619, %r23620, %r23621, %r23622, %r23623, %r23624, %r23625};
	bar.warp.sync 	-1;
	wmma.mma.sync.aligned.row.col.m16n16k16.s32.s8.s8.s32 {%r23634, %r23635, %r23636, %r23637, %r23638, %r23639, %r23640, %r23641}, {%r1, %r1}, {%r1, %r1}, {%r23626, %r23627, %r23628, %r23629, %r23630, %r23631, %r23632, %r23633};
	bar.warp.sync 	-1;
	wmma.mma.sync.aligned.row.col.m16n16k16.s32.s8.s8.s32 {%r23642, %r23643, %r23644, %r23645, %r23646, %r23647, %r23648, %r23649}, {%r1, %r1}, {%r1, %r1}, {%r23634, %r23635, %r23636, %r23637, %r23638, %r23639, %r23640, %r23641};
	bar.warp.sync 	-1;
	wmma.mma.sync.aligned.row.col.m16n16k16.s32.s8.s8.s32 {%r23650, %r23651, %r23652, %r23653, %r23654, %r23655, %r23656, %r23657}, {%r1, %r1}, {%r1, %r1}, {%r23642, %r23643, %r23644, %r23645, %r23646, %r23647, %r23648, %r23649};
	bar.warp.sync 	-1;
	wmma.mma.sync.aligned.row.col.m16n16k16.s32.s8.s8.s32 {%r23658, %r23659, %r23660, %r23661, %r23662, %r23663, %r23664, %r23665}, {%r1, %r1}, {%r1, %r1}, {%r23650, %r23651, %r23652, %r23653, %r23654, %r23655, %r23656, %r23657};
	bar.warp.sync 	-1;
	wmma.mma.sync.aligned.row.col.m16n16k16.s32.s8.s8.s32 {%r23666, %r23667, %r23668, %r23669, %r23670, %r23671, %r23672, %r23673}, {%r1, %r1}, {%r1, %r1}, {%r23658, %r23659, %r23660, %r23661, %r23662, %r23663, %r23664, %r23665};
	bar.warp.sync 	-1;
	wmma.mma.sync.aligned.row.col.m16n16k16.s32.s8.s8.s32 {%r23674, %r23675, %r23676, %r23677, %r23678, %r23679, %r23680, %r23681}, {%r1, %r1}, {%r1, %r1}, {%r23666, %r23667, %r23668, %r23669, %r23670, %r23671, %r23672, %r23673};
	bar.warp.sync 	-1;
	wmma.mma.sync.aligned.row.col.m16n16k16.s32.s8.s8.s32 {%r23682, %r23683, %r23684, %r23685, %r23686, %r23687, %r23688, %r23689}, {%r1, %r1}, {%r1, %r1}, {%r23674, %r23675, %r23676, %r23677, %r23678, %r23679, %r23680, %r23681};
	bar.warp.sync 	-1;
	wmma.mma.sync.aligned.row.col.m16n16k16.s32.s8.s8.s32 {%r23690, %r23691, %r23692, %r23693, %r23694, %r23695, %r23696, %r23697}, {%r1, %r1}, {%r1, %r1}, {%r23682, %r23683, %r23684, %r23685, %r23686, %r23687, %r23688, %r23689};
	bar.warp.sync 	-1;
	wmma.mma.sync.aligned.row.col.m16n16k16.s32.s8.s8.s32 {%r23698, %r23699, %r23700, %r23701, %r23702, %r23703, %r23704, %r23705}, {%r1, %r1}, {%r1, %r1}, {%r23690, %r23691, %r23692, %r23693, %r23694, %r23695, %r23696, %r23697};
	bar.warp.sync 	-1;
	wmma.mma.sync.aligned.row.col.m16n16k16.s32.s8.s8.s32 {%r23706, %r23707, %r23708, %r23709, %r23710, %r23711, %r23712, %r23713}, {%r1, %r1}, {%r1, %r1}, {%r23698, %r23699, %r23700, %r23701, %r23702, %r23703, %r23704, %r23705};
	bar.warp.sync 	-1;
	wmma.mma.sync.aligned.row.col.m16n16k16.s32.s8.s8.s32 {%r23714, %r23715, %r23716, %r23717, %r23718, %r23719, %r23720, %r23721}, {%r1, %r1}, {%r1, %r1}, {%r23706, %r23707, %r23708, %r23709, %r23710, %r23711, %r23712, %r23713};
	bar.warp.sync 	-1;
	wmma.mma.sync.aligned.row.col.m16n16k16.s32.s8.s8.s32 {%r23722, %r23723, %r23724, %r23725, %r23726, %r23727, %r23728, %r23729}, {%r1, %r1}, {%r1, %r1}, {%r23714, %r23715, %r23716, %r23717, %r23718, %r23719, %r23720, %r23721};
	bar.warp.sync 	-1;
	wmma.mma.sync.aligned.row.col.m16n16k16.s32.s8.s8.s32 {%r23730, %r23731, %r23732, %r23733, %r23734, %r23735, %r23736, %r23737}, {%r1, %r1}, {%r1, %r1}, {%r23722, %r23723, %r23724, %r23725, %r23726, %r23727, %r23728, %r23729};
	bar.warp.sync 	-1;
	wmma.mma.sync.aligned.row.col.m16n16k16.s32.s8.s8.s32 {%r23738, %r23739, %r23740, %r23741, %r23742, %r23743, %r23744, %r23745}, {%r1, %r1}, {%r1, %r1}, {%r23730, %r23731, %r23732, %r23733, %r23734, %r23735, %r23736, %r23737};
	bar.warp.sync 	-1;
	wmma.mma.sync.aligned.row.col.m16n16k16.s32.s8.s8.s32 {%r23746, %r23747, %r23748, %r23749, %r23750, %r23751, %r23752, %r23753}, {%r1, %r1}, {%r1, %r1}, {%r23738, %r23739, %r23740, %r23741, %r23742, %r23743, %r23744, %r23745};
	bar.warp.sync 	-1;
	wmma.mma.sync.aligned.row.col.m16n16k16.s32.s8.s8.s32 {%r23754, %r23755, %r23756, %r23757, %r23758, %r23759, %r23760, %r23761}, {%r1, %r1}, {%r1, %r1}, {%r23746, %r23747, %r23748, %r23749, %r23750, %r23751, %r23752, %r23753};
	bar.warp.sync 	-1;
	wmma.mma.sync.aligned.row.col.m16n16k16.s32.s8.s8.s32 {%r23762, %r23763, %r23764, %r23765, %r23766, %r23767, %r23768, %r23769}, {%r1, %r1}, {%r1, %r1}, {%r23754, %r23755, %r23756, %r23757, %r23758, %r23759, %r23760, %r23761};
	bar.warp.sync 	-1;
	wmma.mma.sync.aligned.row.col.m16n16k16.s32.s8.s8.s32 {%r23770, %r23771, %r23772, %r23773, %r23774, %r23775, %r23776, %r23777}, {%r1, %r1}, {%r1, %r1}, {%r23762, %r23763, %r23764, %r23765, %r23766, %r23767, %r23768, %r23769};
	bar.warp.sync 	-1;
	wmma.mma.sync.aligned.row.col.m16n16k16.s32.s8.s8.s32 {%r23778, %r23779, %r23780, %r23781, %r23782, %r23783, %r23784, %r23785}, {%r1, %r1}, {%r1, %r1}, {%r23770, %r23771, %r23772, %r23773, %r23774, %r23775, %r23776, %r23777};
	bar.warp.sync 	-1;
	wmma.mma.sync.aligned.row.col.m16n16k16.s32.s8.s8.s32 {%r23786, %r23787, %r23788, %r23789, %r23790, %r23791, %r23792, %r23793}, {%r1, %r1}, {%r1, %r1}, {%r23778, %r23779, %r23780, %r23781, %r23782, %r23783, %r23784, %r23785};
	bar.warp.sync 	-1;
	wmma.mma.sync.aligned.row.col.m16n16k16.s32.s8.s8.s32 {%r23794, %r23795, %r23796, %r23797, %r23798, %r23799, %r23800, %r23801}, {%r1, %r1}, {%r1, %r1}, {%r23786, %r23787, %r23788, %r23789, %r23790, %r23791, %r23792, %r23793};
	bar.warp.sync 	-1;
	wmma.mma.sync.aligned.row.col.m16n16k16.s32.s8.s8.s32 {%r23802, %r23803, %r23804, %r23805, %r23806, %r23807, %r23808, %r23809}, {%r1, %r1}, {%r1, %r1}, {%r23794, %r23795, %r23796, %r23797, %r23798, %r23799, %r23800, %r23801};
	bar.warp.sync 	-1;
	wmma.mma.sync.aligned.row.col.m16n16k16.s32.s8.s8.s32 {%r23810, %r23811, %r23812, %r23813, %r23814, %r23815, %r23816, %r23817}, {%r1, %r1}, {%r1, %r1}, {%r23802, %r23803, %r23804, %r23805, %r23806, %r23807, %r23808, %r23809};
	bar.warp.sync 	-1;
	wmma.mma.sync.aligned.row.col.m16n16k16.s32.s8.s8.s32 {%r23818, %r23819, %r23820, %r23821, %r23822, %r23823, %r23824, %r23825}, {%r1, %r1}, {%r1, %r1}, {%r23810, %r23811, %r23812, %r23813, %r23814, %r23815, %r23816, %r23817};
	bar.warp.sync 	-1;
	wmma.mma.sync.aligned.row.col.m16n16k16.s32.s8.s8.s32 {%r23826, %r23827, %r23828, %r23829, %r23830, %r23831, %r23832, %r23833}, {%r1, %r1}, {%r1, %r1}, {%r23818, %r23819, %r23820, %r23821, %r23822, %r23823, %r23824, %r23825};
	bar.warp.sync 	-1;
	wmma.mma.sync.aligned.row.col.m16n16k16.s32.s8.s8.s32 {%r23834, %r23835, %r23836, %r23837, %r23838, %r23839, %r23840, %r23841}, {%r1, %r1}, {%r1, %r1}, {%r23826, %r23827, %r23828, %r23829, %r23830, %r23831, %r23832, %r23833};
	bar.warp.sync 	-1;
	wmma.mma.sync.aligned.row.col.m16n16k16.s32.s8.s8.s32 {%r23842, %r23843, %r23844, %r23845, %r23846, %r23847, %r23848, %r23849}, {%r1, %r1}, {%r1, %r1}, {%r23834, %r23835, %r23836, %r23837, %r23838, %r23839, %r23840, %r23841};
	bar.warp.sync 	-1;
	wmma.mma.sync.aligned.row.col.m16n16k16.s32.s8.s8.s32 {%r23850, %r23851, %r23852, %r23853, %r23854, %r23855, %r23856, %r23857}, {%r1, %r1}, {%r1, %r1}, {%r23842, %r23843, %r23844, %r23845, %r23846, %r23847, %r23848, %r23849};
	bar.warp.sync 	-1;
	wmma.mma.sync.aligned.row.col.m16n16k16.s32.s8.s8.s32 {%r23858, %r23859, %r23860, %r23861, %r23862, %r23863, %r23864, %r23865}, {%r1, %r1}, {%r1, %r1}, {%r23850, %r23851, %r23852, %r23853, %r23854, %r23855, %r23856, %r23857};
	bar.warp.sync 	-1;
	wmma.mma.sync.aligned.row.col.m16n16k16.s32.s8.s8.s32 {%r23866, %r23867, %r23868, %r23869, %r23870, %r23871, %r23872, %r23873}, {%r1, %r1}, {%r1, %r1}, {%r23858, %r23859, %r23860, %r23861, %r23862, %r23863, %r23864, %r23865};
	bar.warp.sync 	-1;
	wmma.mma.sync.aligned.row.col.m16n16k16.s32.s8.s8.s32 {%r23874, %r23875, %r23876, %r23877, %r23878, %r23879, %r23880, %r23881}, {%r1, %r1}, {%r1, %r1}, {%r23866, %r23867, %r23868, %r23869, %r23870, %r23871, %r23872, %r23873};
	bar.warp.sync 	-1;
	wmma.mma.sync.aligned.row.col.m16n16k16.s32.s8.s8.s32 {%r23882, %r23883, %r23884, %r23885, %r23886, %r23887, %r23888, %r23889}, {%r1, %r1}, {%r1, %r1}, {%r23874, %r23875, %r23876, %r23877, %r23878, %r23879, %r23880, %r23881};
	bar.warp.sync 	-1;
	wmma.mma.sync.aligned.row.col.m16n16k16.s32.s8.s8.s32 {%r23890, %r23891, %r23892, %r23893, %r23894, %r23895, %r23896, %r23897}, {%r1, %r1}, {%r1, %r1}, {%r23882, %r23883, %r23884, %r23885, %r23886, %r23887, %r23888, %r23889};
	bar.warp.sync 	-1;
	wmma.mma.sync.aligned.row.col.m16n16k16.s32.s8.s8.s32 {%r23898, %r23899, %r23900, %r23901, %r23902, %r23903, %r23904, %r23905}, {%r1, %r1}, {%r1, %r1}, {%r23890, %r23891, %r23892, %r23893, %r23894, %r23895, %r23896, %r23897};
	bar.warp.sync 	-1;
	wmma.mma.sync.aligned.row.col.m16n16k16.s32.s8.s8.s32 {%r23906, %r23907, %r23908, %r23909, %r23910, %r23911, %r23912, %r23913}, {%r1, %r1}, {%r1, %r1}, {%r23898, %r23899, %r23900, %r23901, %r23902, %r23903, %r23904, %r23905};
	bar.warp.sync 	-1;
	wmma.mma.sync.aligned.row.col.m16n16k16.s32.s8.s8.s32 {%r23914, %r23915, %r23916, %r23917, %r23918, %r23919, %r23920, %r23921}, {%r1, %r1}, {%r1, %r1}, {%r23906, %r23907, %r23908, %r23909, %r23910, %r23911, %r23912, %r23913};
	bar.warp.sync 	-1;
	wmma.mma.sync.aligned.row.col.m16n16k16.s32.s8.s8.s32 {%r23922, %r23923, %r23924, %r23925, %r23926, %r23927, %r23928, %r23929}, {%r1, %r1}, {%r1, %r1}, {%r23914, %r23915, %r23916, %r23917, %r23918, %r23919, %r23920, %r23921};
	bar.warp.sync 	-1;
	wmma.mma.sync.aligned.row.col.m16n16k16.s32.s8.s8.s32 {%r23930, %r23931, %r23932, %r23933, %r23934, %r23935, %r23936, %r23937}, {%r1, %r1}, {%r1, %r1}, {%r23922, %r23923, %r23924, %r23925, %r23926, %r23927, %r23928, %r23929};
	bar.warp.sync 	-1;
	wmma.mma.sync.aligned.row.col.m16n16k16.s32.s8.s8.s32 {%r23938, %r23939, %r23940, %r23941, %r23942, %r23943, %r23944, %r23945}, {%r1, %r1}, {%r1, %r1}, {%r23930, %r23931, %r23932, %r23933, %r23934, %r23935, %r23936, %r23937};
	bar.warp.sync 	-1;
	wmma.mma.sync.aligned.row.col.m16n16k16.s32.s8.s8.s32 {%r23946, %r23947, %r23948, %r23949, %r23950, %r23951, %r23952, %r23953}, {%r1, %r1}, {%r1, %r1}, {%r23938, %r23939, %r23940, %r23941, %r23942, %r23943, %r23944, %r23945};
	bar.warp.sync 	-1;
	wmma.mma.sync.aligned.row.col.m16n16k16.s32.s8.s8.s32 {%r23954, %r23955, %r23956, %r23957, %r23958, %r23959, %r23960, %r23961}, {%r1, %r1}, {%r1, %r1}, {%r23946, %r23947, %r23948, %r23949, %r23950, %r23951, %r23952, %r23953};
	bar.warp.sync 	-1;
	wmma.mma.sync.aligned.row.col.m16n16k16.s32.s8.s8.s32 {%r23962, %r23963, %r23964, %r23965, %r23966, %r23967, %r23968, %r23969}, {%r1, %r1}, {%r1, %r1}, {%r23954, %r23955, %r23956, %r23957, %r23958, %r23959, %r23960, %r23961};
	bar.warp.sync 	-1;
	wmma.mma.sync.aligned.row.col.m16n16k16.s32.s8.s8.s32 {%r23970, %r23971, %r23972, %r23973, %r23974, %r23975, %r23976, %r23977}, {%r1, %r1}, {%r1, %r1}, {%r23962, %r23963, %r23964, %r23965, %r23966, %r23967, %r23968, %r23969};
	bar.warp.sync 	-1;
	wmma.mma.sync.aligned.row.col.m16n16k16.s32.s8.s8.s32 {%r23978, %r23979, %r23980, %r23981, %r23982, %r23983, %r23984, %r23985}, {%r1, %r1}, {%r1, %r1}, {%r23970, %r23971, %r23972, %r23973, %r23974, %r23975, %r23976, %r23977};
	bar.warp.sync 	-1;
	wmma.mma.sync.aligned.row.col.m16n16k16.s32.s8.s8.s32 {%r23986, %r23987, %r23988, %r23989, %r23990, %r23991, %r23992, %r23993}, {%r1, %r1}, {%r1, %r1}, {%r23978, %r23979, %r23980, %r23981, %r23982, %r23983, %r23984, %r23985};
	bar.warp.sync 	-1;
	wmma.mma.sync.aligned.row.col.m16n16k16.s32.s8.s8.s32 {%r23994, %r23995, %r23996, %r23997, %r23998, %r23999, %r24000, %r24001}, {%r1, %r1}, {%r1, %r1}, {%r23986, %r23987, %r23988, %r23989, %r23990, %r23991, %r23992, %r23993};
	bar.warp.sync 	-1;
	wmma.mma.sync.aligned.row.col.m16n16k16.s32.s8.s8.s32 {%r24002, %r24003, %r24004, %r24005, %r24006, %r24007, %r24008, %r24009}, {%r1, %r1}, {%r1, %r1}, {%r23994, %r23995, %r23996, %r23997, %r23998, %r23999, %r24000, %r24001};
	bar.warp.sync 	-1;
	wmma.mma.sync.aligned.row.col.m16n16k16.s32.s8.s8.s32 {%r24010, %r24011, %r24012, %r24013, %r24014, %r24015, %r24016, %r24017}, {%r1, %r1}, {%r1, %r1}, {%r24002, %r24003, %r24004, %r24005, %r24006, %r24007, %r24008, %r24009};
	bar.warp.sync 	-1;
	wmma.mma.sync.aligned.row.col.m16n16k16.s32.s8.s8.s32 {%r24018, %r24019, %r24020, %r24021, %r24022, %r24023, %r24024, %r24025}, {%r1, %r1}, {%r1, %r1}, {%r24010, %r24011, %r24012, %r24013, %r24014, %r24015, %r24016, %r24017};
	bar.warp.sync 	-1;
	wmma.mma.sync.aligned.row.col.m16n16k16.s32.s8.s8.s32 {%r24026, %r24027, %r24028, %r24029, %r24030, %r24031, %r24032, %r24033}, {%r1, %r1}, {%r1, %r1}, {%r24018, %r24019, %r24020, %r24021, %r24022, %r24023, %r24024, %r24025};
	bar.warp.sync 	-1;
	wmma.mma.sync.aligned.row.col.m16n16k16.s32.s8.s8.s32 {%r24034, %r24035, %r24036, %r24037, %r24038, %r24039, %r24040, %r24041}, {%r1, %r1}, {%r1, %r1}, {%r24026, %r24027, %r24028, %r24029, %r24030, %r24031, %r24032, %r24033};
	bar.warp.sync 	-1;
	wmma.mma.sync.aligned.row.col.m16n16k16.s32.s8.s8.s32 {%r24042, %r24043, %r24044, %r24045, %r24046, %r24047, %r24048, %r24049}, {%r1, %r1}, {%r1, %r1}, {%r24034, %r24035, %r24036, %r24037, %r24038, %r24039, %r24040, %r24041};
	bar.warp.sync 	-1;
	wmma.mma.sync.aligned.row.col.m16n16k16.s32.s8.s8.s32 {%r24050, %r24051, %r24052, %r24053, %r24054, %r24055, %r24056, %r24057}, {%r1, %r1}, {%r1, %r1}, {%r24042, %r24043, %r24044, %r24045, %r24046, %r24047, %r24048, %r24049};
	bar.warp.sync 	-1;
	wmma.mma.sync.aligned.row.col.m16n16k16.s32.s8.s8.s32 {%r24058, %r24059, %r24060, %r24061, %r24062, %r24063, %r24064, %r24065}, {%r1, %r1}, {%r1, %r1}, {%r24050, %r24051, %r24052, %r24053, %r24054, %r24055, %r24056, %r24057};
	bar.warp.sync 	-1;
	wmma.mma.sync.aligned.row.col.m16n16k16.s32.s8.s8.s32 {%r24066, %r24067, %r24068, %r24069, %r24070, %r24071, %r24072, %r24073}, {%r1, %r1}, {%r1, %r1}, {%r24058, %r24059, %r24060, %r24061, %r24062, %r24063, %r24064, %r24065};
	bar.warp.sync 	-1;
	wmma.mma.sync.aligned.row.col.m16n16k16.s32.s8.s8.s32 {%r24074, %r24075, %r24076, %r24077, %r24078, %r24079, %r24080, %r24081}, {%r1, %r1}, {%r1, %r1}, {%r24066, %r24067, %r24068, %r24069, %r24070, %r24071, %r24072, %r24073};
	bar.warp.sync 	-1;
	wmma.mma.sync.aligned.row.col.m16n16k16.s32.s8.s8.s32 {%r24082, %r24083, %r24084, %r24085, %r24086, %r24087, %r24088, %r24089}, {%r1, %r1}, {%r1, %r1}, {%r24074, %r24075, %r24076, %r24077, %r24078, %r24079, %r24080, %r24081};
	bar.warp.sync 	-1;
	wmma.mma.sync.aligned.row.col.m16n16k16.s32.s8.s8.s32 {%r24090, %r24091, %r24092, %r24093, %r24094, %r24095, %r24096, %r24097}, {%r1, %r1}, {%r1, %r1}, {%r24082, %r24083, %r24084, %r24085, %r24086, %r24087, %r24088, %r24089};
	bar.warp.sync 	-1;
	wmma.mma.sync.aligned.row.col.m16n16k16.s32.s8.s8.s32 {%r24098, %r24099, %r24100, %r24101, %r24102, %r24103, %r24104, %r24105}, {%r1, %r1}, {%r1, %r1}, {%r24090, %r24091, %r24092, %r24093, %r24094, %r24095, %r24096, %r24097};
	bar.warp.sync 	-1;
	wmma.mma.sync.aligned.row.col.m16n16k16.s32.s8.s8.s32 {%r24106, %r24107, %r24108, %r24109, %r24110, %r24111, %r24112, %r24113}, {%r1, %r1}, {%r1, %r1}, {%r24098, %r24099, %r24100, %r24101, %r24102, %r24103, %r24104, %r24105};
	bar.warp.sync 	-1;
	wmma.mma.sync.aligned.row.col.m16n16k16.s32.s8.s8.s32 {%r24114, %r24115, %r24116, %r24117, %r24118, %r24119, %r24120, %r24121}, {%r1, %r1}, {%r1, %r1}, {%r24106, %r24107, %r24108, %r24109, %r24110, %r24111, %r24112, %r24113};
	bar.warp.sync 	-1;
	wmma.mma.sync.aligned.row.col.m16n16k16.s32.s8.s8.s32 {%r24122, %r24123, %r24124, %r24125, %r24126, %r24127, %r24128, %r24129}, {%r1, %r1}, {%r1, %r1}, {%r24114, %r24115, %r24116, %r24117, %r24118, %r24119, %r24120, %r24121};
	bar.warp.sync 	-1;
	wmma.mma.sync.aligned.row.col.m16n16k16.s32.s8.s8.s32 {%r24130, %r24131, %r24132, %r24133, %r24134, %r24135, %r24136, %r24137}, {%r1, %r1}, {%r1, %r1}, {%r24122, %r24123, %r24124, %r24125, %r24126, %r24127, %r24128, %r24129};
	bar.warp.sync 	-1;
	wmma.mma.sync.aligned.row.col.m16n16k16.s32.s8.s8.s32 {%r24138, %r24139, %r24140, %r24141, %r24142, %r24143, %r24144, %r24145}, {%r1, %r1}, {%r1, %r1}, {%r24130, %r24131, %r24132, %r24133, %r24134, %r24135, %r24136, %r24137};
	bar.warp.sync 	-1;
	wmma.mma.sync.aligned.row.col.m16n16k16.s32.s8.s8.s32 {%r24146, %r24147, %r24148, %r24149, %r24150, %r24151, %r24152, %r24153}, {%r1, %r1}, {%r1, %r1}, {%r24138, %r24139, %r24140, %r24141, %r24142, %r24143, %r24144, %r24145};
	bar.warp.sync 	-1;
	wmma.mma.sync.aligned.row.col.m16n16k16.s32.s8.s8.s32 {%r24154, %r24155, %r24156, %r24157, %r24158, %r24159, %r24160, %r24161}, {%r1, %r1}, {%r1, %r1}, {%r24146, %r24147, %r24148, %r24149, %r24150, %r24151, %r24152, %r24153};
	bar.warp.sync 	-1;
	wmma.mma.sync.aligned.row.col.m16n16k16.s32.s8.s8.s32 {%r24162, %r24163, %r24164, %r24165, %r24166, %r24167, %r24168, %r24169}, {%r1, %r1}, {%r1, %r1}, {%r24154, %r24155, %r24156, %r24157, %r24158, %r24159, %r24160, %r24161};
	bar.warp.sync 	-1;
	wmma.mma.sync.aligned.row.col.m16n16k16.s32.s8.s8.s32 {%r24170, %r24171, %r24172, %r24173, %r24174, %r24175, %r24176, %r24177}, {%r1, %r1}, {%r1, %r1}, {%r24162, %r24163, %r24164, %r24165, %r24166, %r24167, %r24168, %r24169};
	bar.warp.sync 	-1;
	wmma.mma.sync.aligned.row.col.m16n16k16.s32.s8.s8.s32 {%r24178, %r24179, %r24180, %r24181, %r24182, %r24183, %r24184, %r24185}, {%r1, %r1}, {%r1, %r1}, {%r24170, %r24171, %r24172, %r24173, %r24174, %r24175, %r24176, %r24177};
	bar.warp.sync 	-1;
	wmma.mma.sync.aligned.row.col.m16n16k16.s32.s8.s8.s32 {%r24186, %r24187, %r24188, %r24189, %r24190, %r24191, %r24192, %r24193}, {%r1, %r1}, {%r1, %r1}, {%r24178, %r24179, %r24180, %r24181, %r24182, %r24183, %r24184, %r24185};
	bar.warp.sync 	-1;
	wmma.mma.sync.aligned.row.col.m16n16k16.s32.s8.s8.s32 {%r24194, %r24195, %r24196, %r24197, %r24198, %r24199, %r24200, %r24201}, {%r1, %r1}, {%r1, %r1}, {%r24186, %r24187, %r24188, %r24189, %r24190, %r24191, %r24192, %r24193};
	bar.warp.sync 	-1;
	wmma.mma.sync.aligned.row.col.m16n16k16.s32.s8.s8.s32 {%r24202, %r24203, %r24204, %r24205, %r24206, %r24207, %r24208, %r24209}, {%r1, %r1}, {%r1, %r1}, {%r24194, %r24195, %r24196, %r24197, %r24198, %r24199, %r24200, %r24201};
	bar.warp.sync 	-1;
	wmma.mma.sync.aligned.row.col.m16n16k16.s32.s8.s8.s32 {%r24210, %r24211, %r24212, %r24213, %r24214, %r24215, %r24216, %r24217}, {%r1, %r1}, {%r1, %r1}, {%r24202, %r24203, %r24204, %r24205, %r24206, %r24207, %r24208, %r24209};
	bar.warp.sync 	-1;
	wmma.mma.sync.aligned.row.col.m16n16k16.s32.s8.s8.s32 {%r24218, %r24219, %r24220, %r24221, %r24222, %r24223, %r24224, %r24225}, {%r1, %r1}, {%r1, %r1}, {%r24210, %r24211, %r24212, %r24213, %r24214, %r24215, %r24216, %r24217};
	bar.warp.sync 	-1;
	wmma.mma.sync.aligned.row.col.m16n16k16.s32.s8.s8.s32 {%r24226, %r24227, %r24228, %r24229, %r24230, %r24231, %r24232, %r24233}, {%r1, %r1}, {%r1, %r1}, {%r24218, %r24219, %r24220, %r24221, %r24222, %r24223, %r24224, %r24225};
	bar.warp.sync 	-1;
	wmma.mma.sync.aligned.row.col.m16n16k16.s32.s8.s8.s32 {%r24234, %r24235, %r24236, %r24237, %r24238, %r24239, %r24240, %r24241}, {%r1, %r1}, {%r1, %r1}, {%r24226, %r24227, %r24228, %r24229, %r24230, %r24231, %r24232, %r24233};
	bar.warp.sync 	-1;
	wmma.mma.sync.aligned.row.col.m16n16k16.s32.s8.s8.s32 {%r24242, %r24243, %r24244, %r24245, %r24246, %r24247, %r24248, %r24249}, {%r1, %r1}, {%r1, %r1}, {%r24234, %r24235, %r24236, %r24237, %r24238, %r24239, %r24240, %r24241};
	bar.warp.sync 	-1;
	wmma.mma.sync.aligned.row.col.m16n16k16.s32.s8.s8.s32 {%r24250, %r24251, %r24252, %r24253, %r24254, %r24255, %r24256, %r24257}, {%r1, %r1}, {%r1, %r1}, {%r24242, %r24243, %r24244, %r24245, %r24246, %r24247, %r24248, %r24249};
	bar.warp.sync 	-1;
	wmma.mma.sync.aligned.row.col.m16n16k16.s32.s8.s8.s32 {%r24258, %r24259, %r24260, %r24261, %r24262, %r24263, %r24264, %r24265}, {%r1, %r1}, {%r1, %r1}, {%r24250, %r24251, %r24252, %r24253, %r24254, %r24255, %r24256, %r24257};
	bar.warp.sync 	-1;
	wmma.mma.sync.aligned.row.col.m16n16k16.s32.s8.s8.s32 {%r24266, %r24267, %r24268, %r24269, %r24270, %r24271, %r24272, %r24273}, {%r1, %r1}, {%r1, %r1}, {%r24258, %r24259, %r24260, %r24261, %r24262, %r24263, %r24264, %r24265};
	bar.warp.sync 	-1;
	wmma.mma.sync.aligned.row.col.m16n16k16.s32.s8.s8.s32 {%r24274, %r24275, %r24276, %r24277, %r24278, %r24279, %r24280, %r24281}, {%r1, %r1}, {%r1, %r1}, {%r24266, %r24267, %r24268, %r24269, %r24270, %r24271, %r24272, %r24273};
	bar.warp.sync 	-1;
	wmma.mma.sync.aligned.row.col.m16n16k16.s32.s8.s8.s32 {%r24282, %r24283, %r24284, %r24285, %r24286, %r24287, %r24288, %r24289}, {%r1, %r1}, {%r1, %r1}, {%r24274, %r24275, %r24276, %r24277, %r24278, %r24279, %r24280, %r24281};
	bar.warp.sync 	-1;
	wmma.mma.sync.aligned.row.col.m16n16k16.s32.s8.s8.s32 {%r24290, %r24291, %r24292, %r24293, %r24294, %r24295, %r24296, %r24297}, {%r1, %r1}, {%r1, %r1}, {%r24282, %r24283, %r24284, %r24285, %r24286, %r24287, %r24288, %r24289};
	bar.warp.sync 	-1;
	wmma.mma.sync.aligned.row.col.m16n16k16.s32.s8.s8.s32 {%r24298, %r24299, %r24300, %r24301, %r24302, %r24303, %r24304, %r24305}, {%r1, %r1}, {%r1, %r1}, {%r24290, %r24291, %r24292, %r24293, %r24294, %r24295, %r24296, %r24297};
	bar.warp.sync 	-1;
	wmma.mma.sync.aligned.row.col.m16n16k16.s32.s8.s8.s32 {%r24306, %r24307, %r24308, %r24309, %r24310, %r24311, %r24312, %r24313}, {%r1, %r1}, {%r1, %r1}, {%r24298, %r24299, %r24300, %r24301, %r24302, %r24303, %r24304, %r24305};
	bar.warp.sync 	-1;
	wmma.mma.sync.aligned.row.col.m16n16k16.s32.s8.s8.s32 {%r24314, %r24315, %r24316, %r24317, %r24318, %r24319, %r24320, %r24321}, {%r1, %r1}, {%r1, %r1}, {%r24306, %r24307, %r24308, %r24309, %r24310, %r24311, %r24312, %r24313};
	bar.warp.sync 	-1;
	wmma.mma.sync.aligned.row.col.m16n16k16.s32.s8.s8.s32 {%r24322, %r24323, %r24324, %r24325, %r24326, %r24327, %r24328, %r24329}, {%r1, %r1}, {%r1, %r1}, {%r24314, %r24315, %r24316, %r24317, %r24318, %r24319, %r24320, %r24321};
	bar.warp.sync 	-1;
	wmma.mma.sync.aligned.row.col.m16n16k16.s32.s8.s8.s32 {%r24330, %r24331, %r24332, %r24333, %r24334, %r24335, %r24336, %r24337}, {%r1, %r1}, {%r1, %r1}, {%r24322, %r24323, %r24324, %r24325, %r24326, %r24327, %r24328, %r24329};
	bar.warp.sync 	-1;
	wmma.mma.sync.aligned.row.col.m16n16k16.s32.s8.s8.s32 {%r24338, %r24339, %r24340, %r24341, %r24342, %r24343, %r24344, %r24345}, {%r1, %r1}, {%r1, %r1}, {%r24330, %r24331, %r24332, %r24333, %r24334, %r24335, %r24336, %r24337};
	bar.warp.sync 	-1;
	wmma.mma.sync.aligned.row.col.m16n16k16.s32.s8.s8.s32 {%r24346, %r24347, %r24348, %r24349, %r24350, %r24351, %r24352, %r24353}, {%r1, %r1}, {%r1, %r1}, {%r24338, %r24339, %r24340, %r24341, %r24342, %r24343, %r24344, %r24345};
	bar.warp.sync 	-1;
	wmma.mma.sync.aligned.row.col.m16n16k16.s32.s8.s8.s32 {%r24354, %r24355, %r24356, %r24357, %r24358, %r24359, %r24360, %r24361}, {%r1, %r1}, {%r1, %r1}, {%r24346, %r24347, %r24348, %r24349, %r24350, %r24351, %r24352, %r24353};
	bar.warp.sync 	-1;
	wmma.mma.sync.aligned.row.col.m16n16k16.s32.s8.s8.s32 {%r24362, %r24363, %r24364, %r24365, %r24366, %r24367, %r24368, %r24369}, {%r1, %r1}, {%r1, %r1}, {%r24354, %r24355, %r24356, %r24357, %r24358, %r24359, %r24360, %r24361};
	bar.warp.sync 	-1;
	wmma.mma.sync.aligned.row.col.m16n16k16.s32.s8.s8.s32 {%r24370, %r24371, %r24372, %r24373, %r24374, %r24375, %r24376, %r24377}, {%r1, %r1}, {%r1, %r1}, {%r24362, %r24363, %r24364, %r24365, %r24366, %r24367, %r24368, %r24369};
	bar.warp.sync 	-1;
	wmma.mma.sync.aligned.row.col.m16n16k16.s32.s8.s8.s32 {%r24378, %r24379, %r24380, %r24381, %r24382, %r24383, %r24384, %r24385}, {%r1, %r1}, {%r1, %r1}, {%r24370, %r24371, %r24372, %r24373, %r24374, %r24375, %r24376, %r24377};
	bar.warp.sync 	-1;
	wmma.mma.sync.aligned.row.col.m16n16k16.s32.s8.s8.s32 {%r24386, %r24387, %r24388, %r24389, %r24390, %r24391, %r24392, %r24393}, {%r1, %r1}, {%r1, %r1}, {%r24378, %r24379, %r24380, %r24381, %r24382, %r24383, %r24384, %r24385};
	bar.warp.sync 	-1;
	wmma.mma.sync.aligned.row.col.m16n16k16.s32.s8.s8.s32 {%r24394, %r24395, %r24396, %r24397, %r24398, %r24399, %r24400, %r24401}, {%r1, %r1}, {%r1, %r1}, {%r24386, %r24387, %r24388, %r24389, %r24390, %r24391, %r24392, %r24393};
	bar.warp.sync 	-1;
	wmma.mma.sync.aligned.row.col.m16n16k16.s32.s8.s8.s32 {%r24402, %r24403, %r24404, %r24405, %r24406, %r24407, %r24408, %r24409}, {%r1, %r1}, {%r1, %r1}, {%r24394, %r24395, %r24396, %r24397, %r24398, %r24399, %r24400, %r24401};
	bar.warp.sync 	-1;
	wmma.mma.sync.aligned.row.col.m16n16k16.s32.s8.s8.s32 {%r24410, %r24411, %r24412, %r24413, %r24414, %r24415, %r24416, %r24417}, {%r1, %r1}, {%r1, %r1}, {%r24402, %r24403, %r24404, %r24405, %r24406, %r24407, %r24408, %r24409};
	bar.warp.sync 	-1;
	wmma.mma.sync.aligned.row.col.m16n16k16.s32.s8.s8.s32 {%r24418, %r24419, %r24420, %r24421, %r24422, %r24423, %r24424, %r24425}, {%r1, %r1}, {%r1, %r1}, {%r24410, %r24411, %r24412, %r24413, %r24414, %r24415, %r24416, %r24417};
	bar.warp.sync 	-1;
	wmma.mma.sync.aligned.row.col.m16n16k16.s32.s8.s8.s32 {%r24426, %r24427, %r24428, %r24429, %r24430, %r24431, %r24432, %r24433}, {%r1, %r1}, {%r1, %r1}, {%r24418, %r24419, %r24420, %r24421, %r24422, %r24423, %r24424, %r24425};
	bar.warp.sync 	-1;
	wmma.mma.sync.aligned.row.col.m16n16k16.s32.s8.s8.s32 {%r24434, %r24435, %r24436, %r24437, %r24438, %r24439, %r24440, %r24441}, {%r1, %r1}, {%r1, %r1}, {%r24426, %r24427, %r24428, %r24429, %r24430, %r24431, %r24432, %r24433};
	bar.warp.sync 	-1;
	wmma.mma.sync.aligned.row.col.m16n16k16.s32.s8.s8.s32 {%r24442, %r24443, %r24444, %r24445, %r24446, %r24447, %r24448, %r24449}, {%r1, %r1}, {%r1, %r1}, {%r24434, %r24435, %r24436, %r24437, %r24438, %r24439, %r24440, %r24441};
	bar.warp.sync 	-1;
	wmma.mma.sync.aligned.row.col.m16n16k16.s32.s8.s8.s32 {%r24450, %r24451, %r24452, %r24453, %r24454, %r24455, %r24456, %r24457}, {%r1, %r1}, {%r1, %r1}, {%r24442, %r24443, %r24444, %r24445, %r24446, %r24447, %r24448, %r24449};
	bar.warp.sync 	-1;
	wmma.mma.sync.aligned.row.col.m16n16k16.s32.s8.s8.s32 {%r24458, %r24459, %r24460, %r24461, %r24462, %r24463, %r24464, %r24465}, {%r1, %r1}, {%r1, %r1}, {%r24450, %r24451, %r24452, %r24453, %r24454, %r24455, %r24456, %r24457};
	bar.warp.sync 	-1;
	wmma.mma.sync.aligned.row.col.m16n16k16.s32.s8.s8.s32 {%r24466, %r24467, %r24468, %r24469, %r24470, %r24471, %r24472, %r24473}, {%r1, %r1}, {%r1, %r1}, {%r24458, %r24459, %r24460, %r24461, %r24462, %r24463, %r24464, %r24465};
	bar.warp.sync 	-1;
	wmma.mma.sync.aligned.row.col.m16n16k16.s32.s8.s8.s32 {%r24474, %r24475, %r24476, %r24477, %r24478, %r24479, %r24480, %r24481}, {%r1, %r1}, {%r1, %r1}, {%r24466, %r24467, %r24468, %r24469, %r24470, %r24471, %r24472, %r24473};
	bar.warp.sync 	-1;
	wmma.mma.sync.aligned.row.col.m16n16k16.s32.s8.s8.s32 {%r24482, %r24483, %r24484, %r24485, %r24486, %r24487, %r24488, %r24489}, {%r1, %r1}, {%r1, %r1}, {%r24474, %r24475, %r24476, %r24477, %r24478, %r24479, %r24480, %r24481};
	bar.warp.sync 	-1;
	wmma.mma.sync.aligned.row.col.m16n16k16.s32.s8.s8.s32 {%r24490, %r24491, %r24492, %r24493, %r24494, %r24495, %r24496, %r24497}, {%r1, %r1}, {%r1, %r1}, {%r24482, %r24483, %r24484, %r24485, %r24486, %r24487, %r24488, %r24489};
	bar.warp.sync 	-1;
	wmma.mma.sync.aligned.row.col.m16n16k16.s32.s8.s8.s32 {%r24498, %r24499, %r24500, %r24501, %r24502, %r24503, %r24504, %r24505}, {%r1, %r1}, {%r1, %r1}, {%r24490, %r24491, %r24492, %r24493, %r24494, %r24495, %r24496, %r24497};
	bar.warp.sync 	-1;
	wmma.mma.sync.aligned.row.col.m16n16k16.s32.s8.s8.s32 {%r24506, %r24507, %r24508, %r24509, %r24510, %r24511, %r24512, %r24513}, {%r1, %r1}, {%r1, %r1}, {%r24498, %r24499, %r24500, %r24501, %r24502, %r24503, %r24504, %r24505};
	bar.warp.sync 	-1;
	wmma.mma.sync.aligned.row.col.m16n16k16.s32.s8.s8.s32 {%r24514, %r24515, %r24516, %r24517, %r24518, %r24519, %r24520, %r24521}, {%r1, %r1}, {%r1, %r1}, {%r24506, %r24507, %r24508, %r24509, %r24510, %r24511, %r24512, %r24513};
	bar.warp.sync 	-1;
	wmma.mma.sync.aligned.row.col.m16n16k16.s32.s8.s8.s32 {%r24522, %r24523, %r24524, %r24525, %r24526, %r24527, %r24528, %r24529}, {%r1, %r1}, {%r1, %r1}, {%r24514, %r24515, %r24516, %r24517, %r24518, %r24519, %r24520, %r24521};
	bar.warp.sync 	-1;
	wmma.mma.sync.aligned.row.col.m16n16k16.s32.s8.s8.s32 {%r24530, %r24531, %r24532, %r24533, %r24534, %r24535, %r24536, %r24537}, {%r1, %r1}, {%r1, %r1}, {%r24522, %r24523, %r24524, %r24525, %r24526, %r24527, %r24528, %r24529};
	bar.warp.sync 	-1;
	wmma.mma.sync.aligned.row.col.m16n16k16.s32.s8.s8.s32 {%r24538, %r24539, %r24540, %r24541, %r24542, %r24543, %r24544, %r24545}, {%r1, %r1}, {%r1, %r1}, {%r24530, %r24531, %r24532, %r24533, %r24534, %r24535, %r24536, %r24537};
	bar.warp.sync 	-1;
	wmma.mma.sync.aligned.row.col.m16n16k16.s32.s8.s8.s32 {%r24546, %r24547, %r24548, %r24549, %r24550, %r24551, %r24552, %r24553}, {%r1, %r1}, {%r1, %r1}, {%r24538, %r24539, %r24540, %r24541, %r24542, %r24543, %r24544, %r24545};
	bar.warp.sync 	-1;
	wmma.mma.sync.aligned.row.col.m16n16k16.s32.s8.s8.s32 {%r24554, %r24555, %r24556, %r24557, %r24558, %r24559, %r24560, %r24561}, {%r1, %r1}, {%r1, %r1}, {%r24546, %r24547, %r24548, %r24549, %r24550, %r24551, %r24552, %r24553};
	bar.warp.sync 	-1;
	wmma.mma.sync.aligned.row.col.m16n16k16.s32.s8.s8.s32 {%r24562, %r24563, %r24564, %r24565, %r24566, %r24567, %r24568, %r24569}, {%r1, %r1}, {%r1, %r1}, {%r24554, %r24555, %r24556, %r24557, %r24558, %r24559, %r24560, %r24561};
	bar.warp.sync 	-1;
	wmma.mma.sync.aligned.row.col.m16n16k16.s32.s8.s8.s32 {%r24570, %r24571, %r24572, %r24573, %r24574, %r24575, %r24576, %r24577}, {%r1, %r1}, {%r1, %r1}, {%r24562, %r24563, %r24564, %r24565, %r24566, %r24567, %r24568, %r24569};
	bar.warp.sync 	-1;
	wmma.mma.sync.aligned.row.col.m16n16k16.s32.s8.s8.s32 {%r24578, %r24579, %r24580, %r24581, %r24582, %r24583, %r24584, %r24585}, {%r1, %r1}, {%r1, %r1}, {%r24570, %r24571, %r24572, %r24573, %r24574, %r24575, %r24576, %r24577};
	bar.warp.sync 	-1;
	wmma.mma.sync.aligned.row.col.m16n16k16.s32.s8.s8.s32 {%r24586, %r24587, %r24588, %r24589, %r24590, %r24591, %r24592, %r24593}, {%r1, %r1}, {%r1, %r1}, {%r24578, %r24579, %r24580, %r24581, %r24582, %r24583, %r24584, %r24585};
	bar.warp.sync 	-1;
	wmma.mma.sync.aligned.row.col.m16n16k16.s32.s8.s8.s32 {%r24594, %r24595, %r24596, %r24597, %r24598, %r24599, %r24600, %r24601}, {%r1, %r1}, {%r1, %r1}, {%r24586, %r24587, %r24588, %r24589, %r24590, %r24591, %r24592, %r24593};
	bar.warp.sync 	-1;
	wmma.mma.sync.aligned.row.col.m16n16k16.s32.s8.s8.s32 {%r24602, %r24603, %r24604, %r24605, %r24606, %r24607, %r24608, %r24609}, {%r1, %r1}, {%r1, %r1}, {%r24594, %r24595, %r24596, %r24597, %r24598, %r24599, %r24600, %r24601};
	bar.warp.sync 	-1;
	wmma.mma.sync.aligned.row.col.m16n16k16.s32.s8.s8.s32 {%r24610, %r24611, %r24612, %r24613, %r24614, %r24615, %r24616, %r24617}, {%r1, %r1}, {%r1, %r1}, {%r24602, %r24603, %r24604, %r24605, %r24606, %r24607, %r24608, %r24609};
	bar.warp.sync 	-1;
	wmma.mma.sync.aligned.row.col.m16n16k16.s32.s8.s8.s32 {%r24618, %r24619, %r24620, %r24621, %r24622, %r24623, %r24624, %r24625}, {%r1, %r1}, {%r1, %r1}, {%r24610, %r24611, %r24612, %r24613, %r24614, %r24615, %r24616, %r24617};
	bar.warp.sync 	-1;
	wmma.mma.sync.aligned.row.col.m16n16k16.s32.s8.s8.s32 {%r24626, %r24627, %r24628, %r24629, %r24630, %r24631, %r24632, %r24633}, {%r1, %r1}, {%r1, %r1}, {%r24618, %r24619, %r24620, %r24621, %r24622, %r24623, %r24624, %r24625};
	bar.warp.sync 	-1;
	wmma.mma.sync.aligned.row.col.m16n16k16.s32.s8.s8.s32 {%r24634, %r24635, %r24636, %r24637, %r24638, %r24639, %r24640, %r24641}, {%r1, %r1}, {%r1, %r1}, {%r24626, %r24627, %r24628, %r24629, %r24630, %r24631, %r24632, %r24633};
	bar.warp.sync 	-1;
	wmma.mma.sync.aligned.row.col.m16n16k16.s32.s8.s8.s32 {%r24642, %r24643, %r24644, %r24645, %r24646, %r24647, %r24648, %r24649}, {%r1, %r1}, {%r1, %r1}, {%r24634, %r24635, %r24636, %r24637, %r24638, %r24639, %r24640, %r24641};
	bar.warp.sync 	-1;
	wmma.mma.sync.aligned.row.col.m16n16k16.s32.s8.s8.s32 {%r24650, %r24651, %r24652, %r24653, %r24654, %r24655, %r24656, %r24657}, {%r1, %r1}, {%r1, %r1}, {%r24642, %r24643, %r24644, %r24645, %r24646, %r24647, %r24648, %r24649};
	bar.warp.sync 	-1;
	wmma.mma.sync.aligned.row.col.m16n16k16.s32.s8.s8.s32 {%r24658, %r24659, %r24660, %r24661, %r24662, %r24663, %r24664, %r24665}, {%r1, %r1}, {%r1, %r1}, {%r24650, %r24651, %r24652, %r24653, %r24654, %r24655, %r24656, %r24657};
	bar.warp.sync 	-1;
	wmma.mma.sync.aligned.row.col.m16n16k16.s32.s8.s8.s32 {%r24666, %r24667, %r24668, %r24669, %r24670, %r24671, %r24672, %r24673}, {%r1, %r1}, {%r1, %r1}, {%r24658, %r24659, %r24660, %r24661, %r24662, %r24663, %r24664, %r24665};
	bar.warp.sync 	-1;
	wmma.mma.sync.aligned.row.col.m16n16k16.s32.s8.s8.s32 {%r24674, %r24675, %r24676, %r24677, %r24678, %r24679, %r24680, %r24681}, {%r1, %r1}, {%r1, %r1}, {%r24666, %r24667, %r24668, %r24669, %r24670, %r24671, %r24672, %r24673};
	bar.warp.sync 	-1;
	wmma.mma.sync.aligned.row.col.m16n16k16.s32.s8.s8.s32 {%r24682, %r24683, %r24684, %r24685, %r24686, %r24687, %r24688, %r24689}, {%r1, %r1}, {%r1, %r1}, {%r24674, %r24675, %r24676, %r24677, %r24678, %r24679, %r24680, %r24681};
	bar.warp.sync 	-1;
	wmma.mma.sync.aligned.row.col.m16n16k16.s32.s8.s8.s32 {%r24690, %r24691, %r24692, %r24693, %r24694, %r24695, %r24696, %r24697}, {%r1, %r1}, {%r1, %r1}, {%r24682, %r24683, %r24684, %r24685, %r24686, %r24687, %r24688, %r24689};
	bar.warp.sync 	-1;
	wmma.mma.sync.aligned.row.col.m16n16k16.s32.s8.s8.s32 {%r24698, %r24699, %r24700, %r24701, %r24702, %r24703, %r24704, %r24705}, {%r1, %r1}, {%r1, %r1}, {%r24690, %r24691, %r24692, %r24693, %r24694, %r24695, %r24696, %r24697};
	bar.warp.sync 	-1;
	wmma.mma.sync.aligned.row.col.m16n16k16.s32.s8.s8.s32 {%r24706, %r24707, %r24708, %r24709, %r24710, %r24711, %r24712, %r24713}, {%r1, %r1}, {%r1, %r1}, {%r24698, %r24699, %r24700, %r24701, %r24702, %r24703, %r24704, %r24705};
	bar.warp.sync 	-1;
	wmma.mma.sync.aligned.row.col.m16n16k16.s32.s8.s8.s32 {%r24714, %r24715, %r24716, %r24717, %r24718, %r24719, %r24720, %r24721}, {%r1, %r1}, {%r1, %r1}, {%r24706, %r24707, %r24708, %r24709, %r24710, %r24711, %r24712, %r24713};
	bar.warp.sync 	-1;
	wmma.mma.sync.aligned.row.col.m16n16k16.s32.s8.s8.s32 {%r24722, %r24723, %r24724, %r24725, %r24726, %r24727, %r24728, %r24729}, {%r1, %r1}, {%r1, %r1}, {%r24714, %r24715, %r24716, %r24717, %r24718, %r24719, %r24720, %r24721};
	bar.warp.sync 	-1;
	wmma.mma.sync.aligned.row.col.m16n16k16.s32.s8.s8.s32 {%r24730, %r24731, %r24732, %r24733, %r24734, %r24735, %r24736, %r24737}, {%r1, %r1}, {%r1, %r1}, {%r24722, %r24723, %r24724, %r24725, %r24726, %r24727, %r24728, %r24729};
	bar.warp.sync 	-1;
	wmma.mma.sync.aligned.row.col.m16n16k16.s32.s8.s8.s32 {%r24738, %r24739, %r24740, %r24741, %r24742, %r24743, %r24744, %r24745}, {%r1, %r1}, {%r1, %r1}, {%r24730, %r24731, %r24732, %r24733, %r24734, %r24735, %r24736, %r24737};
	bar.warp.sync 	-1;
	wmma.mma.sync.aligned.row.col.m16n16k16.s32.s8.s8.s32 {%r24746, %r24747, %r24748, %r24749, %r24750, %r24751, %r24752, %r24753}, {%r1, %r1}, {%r1, %r1}, {%r24738, %r24739, %r24740, %r24741, %r24742, %r24743, %r24744, %r24745};
	bar.warp.sync 	-1;
	wmma.mma.sync.aligned.row.col.m16n16k16.s32.s8.s8.s32 {%r24754, %r24755, %r24756, %r24757, %r24758, %r24759, %r24760, %r24761}, {%r1, %r1}, {%r1, %r1}, {%r24746, %r24747, %r24748, %r24749, %r24750, %r24751, %r24752, %r24753};
	bar.warp.sync 	-1;
	wmma.mma.sync.aligned.row.col.m16n16k16.s32.s8.s8.s32 {%r24762, %r24763, %r24764, %r24765, %r24766, %r24767, %r24768, %r24769}, {%r1, %r1}, {%r1, %r1}, {%r24754, %r24755, %r24756, %r24757, %r24758, %r24759, %r24760, %r24761};
	bar.warp.sync 	-1;
	wmma.mma.sync.aligned.row.col.m16n16k16.s32.s8.s8.s32 {%r24770, %r24771, %r24772, %r24773, %r24774, %r24775, %r24776, %r24777}, {%r1, %r1}, {%r1, %r1}, {%r24762, %r24763, %r24764, %r24765, %r24766, %r24767, %r24768, %r24769};
	bar.warp.sync 	-1;
	wmma.mma.sync.aligned.row.col.m16n16k16.s32.s8.s8.s32 {%r24778, %r24779, %r24780, %r24781, %r24782, %r24783, %r24784, %r24785}, {%r1, %r1}, {%r1, %r1}, {%r24770, %r24771, %r24772, %r24773, %r24774, %r24775, %r24776, %r24777};
	bar.warp.sync 	-1;
	wmma.mma.sync.aligned.row.col.m16n16k16.s32.s8.s8.s32 {%r24786, %r24787, %r24788, %r24789, %r24790, %r24791, %r24792, %r24793}, {%r1, %r1}, {%r1, %r1}, {%r24778, %r24779, %r24780, %r24781, %r24782, %r24783, %r24784, %r24785};
	bar.warp.sync 	-1;
	wmma.mma.sync.aligned.row.col.m16n16k16.s32.s8.s8.s32 {%r24794, %r24795, %r24796, %r24797, %r24798, %r24799, %r24800, %r24801}, {%r1, %r1}, {%r1, %r1}, {%r24786, %r24787, %r24788, %r24789, %r24790, %r24791, %r24792, %r24793};
	bar.warp.sync 	-1;
	wmma.mma.sync.aligned.row.col.m16n16k16.s32.s8.s8.s32 {%r24802, %r24803, %r24804, %r24805, %r24806, %r24807, %r24808, %r24809}, {%r1, %r1}, {%r1, %r1}, {%r24794, %r24795, %r24796, %r24797, %r24798, %r24799, %r24800, %r24801};
	bar.warp.sync 	-1;
	wmma.mma.sync.aligned.row.col.m16n16k16.s32.s8.s8.s32 {%r24810, %r24811, %r24812, %r24813, %r24814, %r24815, %r24816, %r24817}, {%r1, %r1}, {%r1, %r1}, {%r24802, %r24803, %r24804, %r24805, %r24806, %r24807, %r24808, %r24809};
	bar.warp.sync 	-1;
	wmma.mma.sync.aligned.row.col.m16n16k16.s32.s8.s8.s32 {%r24818, %r24819, %r24820, %r24821, %r24822, %r24823, %r24824, %r24825}, {%r1, %r1}, {%r1, %r1}, {%r24810, %r24811, %r24812, %r24813, %r24814, %r24815, %r24816, %r24817};
	bar.warp.sync 	-1;
	wmma.mma.sync.aligned.row.col.m16n16k16.s32.s8.s8.s32 {%r24826, %r24827, %r24828, %r24829, %r24830, %r24831, %r24832, %r24833}, {%r1, %r1}, {%r1, %r1}, {%r24818, %r24819, %r24820, %r24821, %r24822, %r24823, %r24824, %r24825};
	bar.warp.sync 	-1;
	wmma.mma.sync.aligned.row.col.m16n16k16.s32.s8.s8.s32 {%r24834, %r24835, %r24836, %r24837, %r24838, %r24839, %r24840, %r24841}, {%r1, %r1}, {%r1, %r1}, {%r24826, %r24827, %r24828, %r24829, %r24830, %r24831, %r24832, %r24833};
	bar.warp.sync 	-1;
	wmma.mma.sync.aligned.row.col.m16n16k16.s32.s8.s8.s32 {%r24842, %r24843, %r24844, %r24845, %r24846, %r24847, %r24848, %r24849}, {%r1, %r1}, {%r1, %r1}, {%r24834, %r24835, %r24836, %r24837, %r24838, %r24839, %r24840, %r24841};
	bar.warp.sync 	-1;
	wmma.mma.sync.aligned.row.col.m16n16k16.s32.s8.s8.s32 {%r24850, %r24851, %r24852, %r24853, %r24854, %r24855, %r24856, %r24857}, {%r1, %r1}, {%r1, %r1}, {%r24842, %r24843, %r24844, %r24845, %r24846, %r24847, %r24848, %r24849};
	bar.warp.sync 	-1;
	wmma.mma.sync.aligned.row.col.m16n16k16.s32.s8.s8.s32 {%r24858, %r24859, %r24860, %r24861, %r24862, %r24863, %r24864, %r24865}, {%r1, %r1}, {%r1, %r1}, {%r24850, %r24851, %r24852, %r24853, %r24854, %r24855, %r24856, %r24857};
	bar.warp.sync 	-1;
	wmma.mma.sync.aligned.row.col.m16n16k16.s32.s8.s8.s32 {%r24866, %r24867, %r24868, %r24869, %r24870, %r24871, %r24872, %r24873}, {%r1, %r1}, {%r1, %r1}, {%r24858, %r24859, %r24860, %r24861, %r24862, %r24863, %r24864, %r24865};
	bar.warp.sync 	-1;
	wmma.mma.sync.aligned.row.col.m16n16k16.s32.s8.s8.s32 {%r24874, %r24875, %r24876, %r24877, %r24878, %r24879, %r24880, %r24881}, {%r1, %r1}, {%r1, %r1}, {%r24866, %r24867, %r24868, %r24869, %r24870, %r24871, %r24872, %r24873};
	bar.warp.sync 	-1;
	wmma.mma.sync.aligned.row.col.m16n16k16.s32.s8.s8.s32 {%r24882, %r24883, %r24884, %r24885, %r24886, %r24887, %r24888, %r24889}, {%r1, %r1}, {%r1, %r1}, {%r24874, %r24875, %r24876, %r24877, %r24878, %r24879, %r24880, %r24881};
	bar.warp.sync 	-1;
	wmma.mma.sync.aligned.row.col.m16n16k16.s32.s8.s8.s32 {%r24890, %r24891, %r24892, %r24893, %r24894, %r24895, %r24896, %r24897}, {%r1, %r1}, {%r1, %r1}, {%r24882, %r24883, %r24884, %r24885, %r24886, %r24887, %r24888, %r24889};
	bar.warp.sync 	-1;
	wmma.mma.sync.aligned.row.col.m16n16k16.s32.s8.s8.s32 {%r24898, %r24899, %r24900, %r24901, %r24902, %r24903, %r24904, %r24905}, {%r1, %r1}, {%r1, %r1}, {%r24890, %r24891, %r24892, %r24893, %r24894, %r24895, %r24896, %r24897};
	bar.warp.sync 	-1;
	wmma.mma.sync.aligned.row.col.m16n16k16.s32.s8.s8.s32 {%r24906, %r24907, %r24908, %r24909, %r24910, %r24911, %r24912, %r24913}, {%r1, %r1}, {%r1, %r1}, {%r24898, %r24899, %r24900, %r24901, %r24902, %r24903, %r24904, %r24905};
	bar.warp.sync 	-1;
	wmma.mma.sync.aligned.row.col.m16n16k16.s32.s8.s8.s32 {%r24914, %r24915, %r24916, %r24917, %r24918, %r24919, %r24920, %r24921}, {%r1, %r1}, {%r1, %r1}, {%r24906, %r24907, %r24908, %r24909, %r24910, %r24911, %r24912, %r24913};
	bar.warp.sync 	-1;
	wmma.mma.sync.aligned.row.col.m16n16k16.s32.s8.s8.s32 {%r24922, %r24923, %r24924, %r24925, %r24926, %r24927, %r24928, %r24929}, {%r1, %r1}, {%r1, %r1}, {%r24914, %r24915, %r24916, %r24917, %r24918, %r24919, %r24920, %r24921};
	bar.warp.sync 	-1;
	wmma.mma.sync.aligned.row.col.m16n16k16.s32.s8.s8.s32 {%r24930, %r24931, %r24932, %r24933, %r24934, %r24935, %r24936, %r24937}, {%r1, %r1}, {%r1, %r1}, {%r24922, %r24923, %r24924, %r24925, %r24926, %r24927, %r24928, %r24929};
	bar.warp.sync 	-1;
	wmma.mma.sync.aligned.row.col.m16n16k16.s32.s8.s8.s32 {%r24938, %r24939, %r24940, %r24941, %r24942, %r24943, %r24944, %r24945}, {%r1, %r1}, {%r1, %r1}, {%r24930, %r24931, %r24932, %r24933, %r24934, %r24935, %r24936, %r24937};
	bar.warp.sync 	-1;
	wmma.mma.sync.aligned.row.col.m16n16k16.s32.s8.s8.s32 {%r24946, %r24947, %r24948, %r24949, %r24950, %r24951, %r24952, %r24953}, {%r1, %r1}, {%r1, %r1}, {%r24938, %r24939, %r24940, %r24941, %r24942, %r24943, %r24944, %r24945};
	bar.warp.sync 	-1;
	wmma.mma.sync.aligned.row.col.m16n16k16.s32.s8.s8.s32 {%r24954, %r24955, %r24956, %r24957, %r24958, %r24959, %r24960, %r24961}, {%r1, %r1}, {%r1, %r1}, {%r24946, %r24947, %r24948, %r24949, %r24950, %r24951, %r24952, %r24953};
	bar.warp.sync 	-1;
	wmma.mma.sync.aligned.row.col.m16n16k16.s32.s8.s8.s32 {%r24962, %r24963, %r24964, %r24965, %r24966, %r24967, %r24968, %r24969}, {%r1, %r1}, {%r1, %r1}, {%r24954, %r24955, %r24956, %r24957, %r24958, %r24959, %r24960, %r24961};
	bar.warp.sync 	-1;
	wmma.mma.sync.aligned.row.col.m16n16k16.s32.s8.s8.s32 {%r24970, %r24971, %r24972, %r24973, %r24974, %r24975, %r24976, %r24977}, {%r1, %r1}, {%r1, %r1}, {%r24962, %r24963, %r24964, %r24965, %r24966, %r24967, %r24968, %r24969};
	bar.warp.sync 	-1;
	wmma.mma.sync.aligned.row.col.m16n16k16.s32.s8.s8.s32 {%r24978, %r24979, %r24980, %r24981, %r24982, %r24983, %r24984, %r24985}, {%r1, %r1}, {%r1, %r1}, {%r24970, %r24971, %r24972, %r24973, %r24974, %r24975, %r24976, %r24977};
	bar.warp.sync 	-1;
	wmma.mma.sync.aligned.row.col.m16n16k16.s32.s8.s8.s32 {%r24986, %r24987, %r24988, %r24989, %r24990, %r24991, %r24992, %r24993}, {%r1, %r1}, {%r1, %r1}, {%r24978, %r24979, %r24980, %r24981, %r24982, %r24983, %r24984, %r24985};
	bar.warp.sync 	-1;
	wmma.mma.sync.aligned.row.col.m16n16k16.s32.s8.s8.s32 {%r24994, %r24995, %r24996, %r24997, %r24998, %r24999, %r25000, %r25001}, {%r1, %r1}, {%r1, %r1}, {%r24986, %r24987, %r24988, %r24989, %r24990, %r24991, %r24992, %r24993};
	bar.warp.sync 	-1;
	wmma.mma.sync.aligned.row.col.m16n16k16.s32.s8.s8.s32 {%r25002, %r25003, %r25004, %r25005, %r25006, %r25007, %r25008, %r25009}, {%r1, %r1}, {%r1, %r1}, {%r24994, %r24995, %r24996, %r24997, %r24998, %r24999, %r25000, %r25001};
	bar.warp.sync 	-1;
	wmma.mma.sync.aligned.row.col.m16n16k16.s32.s8.s8.s32 {%r25010, %r25011, %r25012, %r25013, %r25014, %r25015, %r25016, %r25017}, {%r1, %r1}, {%r1, %r1}, {%r25002, %r25003, %r25004, %r25005, %r25006, %r25007, %r25008, %r25009};
	bar.warp.sync 	-1;
	wmma.mma.sync.aligned.row.col.m16n16k16.s32.s8.s8.s32 {%r25018, %r25019, %r25020, %r25021, %r25022, %r25023, %r25024, %r25025}, {%r1, %r1}, {%r1, %r1}, {%r25010, %r25011, %r25012, %r25013, %r25014, %r25015, %r25016, %r25017};
	bar.warp.sync 	-1;
	wmma.mma.sync.aligned.row.col.m16n16k16.s32.s8.s8.s32 {%r25026, %r25027, %r25028, %r25029, %r25030, %r25031, %r25032, %r25033}, {%r1, %r1}, {%r1, %r1}, {%r25018, %r25019, %r25020, %r25021, %r25022, %r25023, %r25024, %r25025};
	bar.warp.sync 	-1;
	wmma.mma.sync.aligned.row.col.m16n16k16.s32.s8.s8.s32 {%r25034, %r25035, %r25036, %r25037, %r25038, %r25039, %r25040, %r25041}, {%r1, %r1}, {%r1, %r1}, {%r25026, %r25027, %r25028, %r25029, %r25030, %r25031, %r25032, %r25033};
	bar.warp.sync 	-1;
	wmma.mma.sync.aligned.row.col.m16n16k16.s32.s8.s8.s32 {%r25042, %r25043, %r25044, %r25045, %r25046, %r25047, %r25048, %r25049}, {%r1, %r1}, {%r1, %r1}, {%r25034, %r25035, %r25036, %r25037, %r25038, %r25039, %r25040, %r25041};
	bar.warp.sync 	-1;
	wmma.mma.sync.aligned.row.col.m16n16k16.s32.s8.s8.s32 {%r25050, %r25051, %r25052, %r25053, %r25054, %r25055, %r25056, %r25057}, {%r1, %r1}, {%r1, %r1}, {%r25042, %r25043, %r25044, %r25045, %r25046, %r25047, %r25048, %r25049};
	bar.warp.sync 	-1;
	wmma.mma.sync.aligned.row.col.m16n16k16.s32.s8.s8.s32 {%r25058, %r25059, %r25060, %r25061, %r25062, %r25063, %r25064, %r25065}, {%r1, %r1}, {%r1, %r1}, {%r25050, %r25051, %r25052, %r25053, %r25054, %r25055, %r25056, %r25057};
	bar.warp.sync 	-1;
	wmma.mma.sync.aligned.row.col.m16n16k16.s32.s8.s8.s32 {%r25066, %r25067, %r25068, %r25069, %r25070, %r25071, %r25072, %r25073}, {%r1, %r1}, {%r1, %r1}, {%r25058, %r25059, %r25060, %r25061, %r25062, %r25063, %r25064, %r25065};
	bar.warp.sync 	-1;
	wmma.mma.sync.aligned.row.col.m16n16k16.s32.s8.s8.s32 {%r25074, %r25075, %r25076, %r25077, %r25078, %r25079, %r25080, %r25081}, {%r1, %r1}, {%r1, %r1}, {%r25066, %r25067, %r25068, %r25069, %r25070, %r25071, %r25072, %r25073};
	bar.warp.sync 	-1;
	wmma.mma.sync.aligned.row.col.m16n16k16.s32.s8.s8.s32 {%r25082, %r25083, %r25084, %r25085, %r25086, %r25087, %r25088, %r25089}, {%r1, %r1}, {%r1, %r1}, {%r25074, %r25075, %r25076, %r25077, %r25078, %r25079, %r25080, %r25081};
	bar.warp.sync 	-1;
	wmma.mma.sync.aligned.row.col.m16n16k16.s32.s8.s8.s32 {%r25090, %r25091, %r25092, %r25093, %r25094, %r25095, %r25096, %r25097}, {%r1, %r1}, {%r1, %r1}, {%r25082, %r25083, %r25084, %r25085, %r25086, %r25087, %r25088, %r25089};
	bar.warp.sync 	-1;
	wmma.mma.sync.aligned.row.col.m16n16k16.s32.s8.s8.s32 {%r25098, %r25099, %r25100, %r25101, %r25102, %r25103, %r25104, %r25105}, {%r1, %r1}, {%r1, %r1}, {%r25090, %r25091, %r25092, %r25093, %r25094, %r25095, %r25096, %r25097};
	bar.warp.sync 	-1;
	wmma.mma.sync.aligned.row.col.m16n16k16.s32.s8.s8.s32 {%r25106, %r25107, %r25108, %r25109, %r25110, %r25111, %r25112, %r25113}, {%r1, %r1}, {%r1, %r1}, {%r25098, %r25099, %r25100, %r25101, %r25102, %r25103, %r25104, %r25105};
	bar.warp.sync 	-1;
	wmma.mma.sync.aligned.row.col.m16n16k16.s32.s8.s8.s32 {%r25114, %r25115, %r25116, %r25117, %r25118, %r25119, %r25120, %r25121}, {%r1, %r1}, {%r1, %r1}, {%r25106, %r25107, %r25108, %r25109, %r25110, %r25111, %r25112, %r25113};
	bar.warp.sync 	-1;
	wmma.mma.sync.aligned.row.col.m16n16k16.s32.s8.s8.s32 {%r25122, %r25123, %r25124, %r25125, %r25126, %r25127, %r25128, %r25129}, {%r1, %r1}, {%r1, %r1}, {%r25114, %r25115, %r25116, %r25117, %r25118, %r25119, %r25120, %r25121};
	bar.warp.sync 	-1;
	wmma.mma.sync.aligned.row.col.m16n16k16.s32.s8.s8.s32 {%r25130, %r25131, %r25132, %r25133, %r25134, %r25135, %r25136, %r25137}, {%r1, %r1}, {%r1, %r1}, {%r25122, %r25123, %r25124, %r25125, %r25126, %r25127, %r25128, %r25129};
	bar.warp.sync 	-1;
	wmma.mma.sync.aligned.row.col.m16n16k16.s32.s8.s8.s32 {%r25138, %r25139, %r25140, %r25141, %r25142, %r25143, %r25144, %r25145}, {%r1, %r1}, {%r1, %r1}, {%r25130, %r25131, %r25132, %r25133, %r25134, %r25135, %r25136, %r25137};
	bar.warp.sync 	-1;
	wmma.mma.sync.aligned.row.col.m16n16k16.s32.s8.s8.s32 {%r25146, %r25147, %r25148, %r25149, %r25150, %r25151, %r25152, %r25153}, {%r1, %r1}, {%r1, %r1}, {%r25138, %r25139, %r25140, %r25141, %r25142, %r25143, %r25144, %r25145};
	bar.warp.sync 	-1;
	wmma.mma.sync.aligned.row.col.m16n16k16.s32.s8.s8.s32 {%r25154, %r25155, %r25156, %r25157, %r25158, %r25159, %r25160, %r25161}, {%r1, %r1}, {%r1, %r1}, {%r25146, %r25147, %r25148, %r25149, %r25150, %r25151, %r25152, %r25153};
	bar.warp.sync 	-1;
	wmma.mma.sync.aligned.row.col.m16n16k16.s32.s8.s8.s32 {%r25162, %r25163, %r25164, %r25165, %r25166, %r25167, %r25168, %r25169}, {%r1, %r1}, {%r1, %r1}, {%r25154, %r25155, %r25156, %r25157, %r25158, %r25159, %r25160, %r25161};
	bar.warp.sync 	-1;
	wmma.mma.sync.aligned.row.col.m16n16k16.s32.s8.s8.s32 {%r25170, %r25171, %r25172, %r25173, %r25174, %r25175, %r25176, %r25177}, {%r1, %r1}, {%r1, %r1}, {%r25162, %r25163, %r25164, %r25165, %r25166, %r25167, %r25168, %r25169};
	bar.warp.sync 	-1;
	wmma.mma.sync.aligned.row.col.m16n16k16.s32.s8.s8.s32 {%r25178, %r25179, %r25180, %r25181, %r25182, %r25183, %r25184, %r25185}, {%r1, %r1}, {%r1, %r1}, {%r25170, %r25171, %r25172, %r25173, %r25174, %r25175, %r25176, %r25177};
	bar.warp.sync 	-1;
	wmma.mma.sync.aligned.row.col.m16n16k16.s32.s8.s8.s32 {%r25186, %r25187, %r25188, %r25189, %r25190, %r25191, %r25192, %r25193}, {%r1, %r1}, {%r1, %r1}, {%r25178, %r25179, %r25180, %r25181, %r25182, %r25183, %r25184, %r25185};
	bar.warp.sync 	-1;
	wmma.mma.sync.aligned.row.col.m16n16k16.s32.s8.s8.s32 {%r25194, %r25195, %r25196, %r25197, %r25198, %r25199, %r25200, %r25201}, {%r1, %r1}, {%r1, %r1}, {%r25186, %r25187, %r25188, %r25189, %r25190, %r25191, %r25192, %r25193};
	bar.warp.sync 	-1;
	wmma.mma.sync.aligned.row.col.m16n16k16.s32.s8.s8.s32 {%r25202, %r25203, %r25204, %r25205, %r25206, %r25207, %r25208, %r25209}, {%r1, %r1}, {%r1, %r1}, {%r25194, %r25195, %r25196, %r25197, %r25198, %r25199, %r25200, %r25201};
	bar.warp.sync 	-1;
	wmma.mma.sync.aligned.row.col.m16n16k16.s32.s8.s8.s32 {%r25210, %r25211, %r25212, %r25213, %r25214, %r25215, %r25216, %r25217}, {%r1, %r1}, {%r1, %r1}, {%r25202, %r25203, %r25204, %r25205, %r25206, %r25207, %r25208, %r25209};
	bar.warp.sync 	-1;
	wmma.mma.sync.aligned.row.col.m16n16k16.s32.s8.s8.s32 {%r25218, %r25219, %r25220, %r25221, %r25222, %r25223, %r25224, %r25225}, {%r1, %r1}, {%r1, %r1}, {%r25210, %r25211, %r25212, %r25213, %r25214, %r25215, %r25216, %r25217};
	bar.warp.sync 	-1;
	wmma.mma.sync.aligned.row.col.m16n16k16.s32.s8.s8.s32 {%r25226, %r25227, %r25228, %r25229, %r25230, %r25231, %r25232, %r25233}, {%r1, %r1}, {%r1, %r1}, {%r25218, %r25219, %r25220, %r25221, %r25222, %r25223, %r25224, %r25225};
	bar.warp.sync 	-1;
	wmma.mma.sync.aligned.row.col.m16n16k16.s32.s8.s8.s32 {%r25234, %r25235, %r25236, %r25237, %r25238, %r25239, %r25240, %r25241}, {%r1, %r1}, {%r1, %r1}, {%r25226, %r25227, %r25228, %r25229, %r25230, %r25231, %r25232, %r25233};
	bar.warp.sync 	-1;
	wmma.mma.sync.aligned.row.col.m16n16k16.s32.s8.s8.s32 {%r25242, %r25243, %r25244, %r25245, %r25246, %r25247, %r25248, %r25249}, {%r1, %r1}, {%r1, %r1}, {%r25234, %r25235, %r25236, %r25237, %r25238, %r25239, %r25240, %r25241};
	bar.warp.sync 	-1;
	wmma.mma.sync.aligned.row.col.m16n16k16.s32.s8.s8.s32 {%r25250, %r25251, %r25252, %r25253, %r25254, %r25255, %r25256, %r25257}, {%r1, %r1}, {%r1, %r1}, {%r25242, %r25243, %r25244, %r25245, %r25246, %r25247, %r25248, %r25249};
	bar.warp.sync 	-1;
	wmma.mma.sync.aligned.row.col.m16n16k16.s32.s8.s8.s32 {%r25258, %r25259, %r25260, %r25261, %r25262, %r25263, %r25264, %r25265}, {%r1, %r1}, {%r1, %r1}, {%r25250, %r25251, %r25252, %r25253, %r25254, %r25255, %r25256, %r25257};
	bar.warp.sync 	-1;
	wmma.mma.sync.aligned.row.col.m16n16k16.s32.s8.s8.s32 {%r25266, %r25267, %r25268, %r25269, %r25270, %r25271, %r25272, %r25273}, {%r1, %r1}, {%r1, %r1}, {%r25258, %r25259, %r25260, %r25261, %r25262, %r25263, %r25264, %r25265};
	bar.warp.sync 	-1;
	wmma.mma.sync.aligned.row.col.m16n16k16.s32.s8.s8.s32 {%r25274, %r25275, %r25276, %r25277, %r25278, %r25279, %r25280, %r25281}, {%r1, %r1}, {%r1, %r1}, {%r25266, %r25267, %r25268, %r25269, %r25270, %r25271, %r25272, %r25273};
	bar.warp.sync 	-1;
	wmma.mma.sync.aligned.row.col.m16n16k16.s32.s8.s8.s32 {%r25282, %r25283, %r25284, %r25285, %r25286, %r25287, %r25288, %r25289}, {%r1, %r1}, {%r1, %r1}, {%r25274, %r25275, %r25276, %r25277, %r25278, %r25279, %r25280, %r25281};
	bar.warp.sync 	-1;
	wmma.mma.sync.aligned.row.col.m16n16k16.s32.s8.s8.s32 {%r25290, %r25291, %r25292, %r25293, %r25294, %r25295, %r25296, %r25297}, {%r1, %r1}, {%r1, %r1}, {%r25282, %r25283, %r25284, %r25285, %r25286, %r25287, %r25288, %r25289};
	bar.warp.sync 	-1;
	wmma.mma.sync.aligned.row.col.m16n16k16.s32.s8.s8.s32 {%r25298, %r25299, %r25300, %r25301, %r25302, %r25303, %r25304, %r25305}, {%r1, %r1}, {%r1, %r1}, {%r25290, %r25291, %r25292, %r25293, %r25294, %r25295, %r25296, %r25297};
	bar.warp.sync 	-1;
	wmma.mma.sync.aligned.row.col.m16n16k16.s32.s8.s8.s32 {%r25306, %r25307, %r25308, %r25309, %r25310, %r25311, %r25312, %r25313}, {%r1, %r1}, {%r1, %r1}, {%r25298, %r25299, %r25300, %r25301, %r25302, %r25303, %r25304, %r25305};
	bar.warp.sync 	-1;
	wmma.mma.sync.aligned.row.col.m16n16k16.s32.s8.s8.s32 {%r25314, %r25315, %r25316, %r25317, %r25318, %r25319, %r25320, %r25321}, {%r1, %r1}, {%r1, %r1}, {%r25306, %r25307, %r25308, %r25309, %r25310, %r25311, %r25312, %r25313};
	bar.warp.sync 	-1;
	wmma.mma.sync.aligned.row.col.m16n16k16.s32.s8.s8.s32 {%r25322, %r25323, %r25324, %r25325, %r25326, %r25327, %r25328, %r25329}, {%r1, %r1}, {%r1, %r1}, {%r25314, %r25315, %r25316, %r25317, %r25318, %r25319, %r25320, %r25321};
	bar.warp.sync 	-1;
	wmma.mma.sync.aligned.row.col.m16n16k16.s32.s8.s8.s32 {%r25330, %r25331, %r25332, %r25333, %r25334, %r25335, %r25336, %r25337}, {%r1, %r1}, {%r1, %r1}, {%r25322, %r25323, %r25324, %r25325, %r25326, %r25327, %r25328, %r25329};
	bar.warp.sync 	-1;
	wmma.mma.sync.aligned.row.col.m16n16k16.s32.s8.s8.s32 {%r25338, %r25339, %r25340, %r25341, %r25342, %r25343, %r25344, %r25345}, {%r1, %r1}, {%r1, %r1}, {%r25330, %r25331, %r25332, %r25333, %r25334, %r25335, %r25336, %r25337};
	bar.warp.sync 	-1;
	wmma.mma.sync.aligned.row.col.m16n16k16.s32.s8.s8.s32 {%r25346, %r25347, %r25348, %r25349, %r25350, %r25351, %r25352, %r25353}, {%r1, %r1}, {%r1, %r1}, {%r25338, %r25339, %r25340, %r25341, %r25342, %r25343, %r25344, %r25345};
	bar.warp.sync 	-1;
	wmma.mma.sync.aligned.row.col.m16n16k16.s32.s8.s8.s32 {%r25354, %r25355, %r25356, %r25357, %r25358, %r25359, %r25360, %r25361}, {%r1, %r1}, {%r1, %r1}, {%r25346, %r25347, %r25348, %r25349, %r25350, %r25351, %r25352, %r25353};
	bar.warp.sync 	-1;
	wmma.mma.sync.aligned.row.col.m16n16k16.s32.s8.s8.s32 {%r25362, %r25363, %r25364, %r25365, %r25366, %r25367, %r25368, %r25369}, {%r1, %r1}, {%r1, %r1}, {%r25354, %r25355, %r25356, %r25357, %r25358, %r25359, %r25360, %r25361};
	bar.warp.sync 	-1;
	wmma.mma.sync.aligned.row.col.m16n16k16.s32.s8.s8.s32 {%r25370, %r25371, %r25372, %r25373, %r25374, %r25375, %r25376, %r25377}, {%r1, %r1}, {%r1, %r1}, {%r25362, %r25363, %r25364, %r25365, %r25366, %r25367, %r25368, %r25369};
	bar.warp.sync 	-1;
	wmma.mma.sync.aligned.row.col.m16n16k16.s32.s8.s8.s32 {%r25378, %r25379, %r25380, %r25381, %r25382, %r25383, %r25384, %r25385}, {%r1, %r1}, {%r1, %r1}, {%r25370, %r25371, %r25372, %r25373, %r25374, %r25375, %r25376, %r25377};
	bar.warp.sync 	-1;
	wmma.mma.sync.aligned.row.col.m16n16k16.s32.s8.s8.s32 {%r25386, %r25387, %r25388, %r25389, %r25390, %r25391, %r25392, %r25393}, {%r1, %r1}, {%r1, %r1}, {%r25378, %r25379, %r25380, %r25381, %r25382, %r25383, %r25384, %r25385};
	bar.warp.sync 	-1;
	wmma.mma.sync.aligned.row.col.m16n16k16.s32.s8.s8.s32 {%r25394, %r25395, %r25396, %r25397, %r25398, %r25399, %r25400, %r25401}, {%r1, %r1}, {%r1, %r1}, {%r25386, %r25387, %r25388, %r25389, %r25390, %r25391, %r25392, %r25393};
	bar.warp.sync 	-1;
	wmma.mma.sync.aligned.row.col.m16n16k16.s32.s8.s8.s32 {%r25402, %r25403, %r25404, %r25405, %r25406, %r25407, %r25408, %r25409}, {%r1, %r1}, {%r1, %r1}, {%r25394, %r25395, %r25396, %r25397, %r25398, %r25399, %r25400, %r25401};
	bar.warp.sync 	-1;
	wmma.mma.sync.aligned.row.col.m16n16k16.s32.s8.s8.s32 {%r25410, %r25411, %r25412, %r25413, %r25414, %r25415, %r25416, %r25417}, {%r1, %r1}, {%r1, %r1}, {%r25402, %r25403, %r25404, %r25405, %r25406, %r25407, %r25408, %r25409};
	bar.warp.sync 	-1;
	wmma.mma.sync.aligned.row.col.m16n16k16.s32.s8.s8.s32 {%r25418, %r25419, %r25420, %r25421, %r25422, %r25423, %r25424, %r25425}, {%r1, %r1}, {%r1, %r1}, {%r25410, %r25411, %r25412, %r25413, %r25414, %r25415, %r25416, %r25417};
	bar.warp.sync 	-1;
	wmma.mma.sync.aligned.row.col.m16n16k16.s32.s8.s8.s32 {%r25426, %r25427, %r25428, %r25429, %r25430, %r25431, %r25432, %r25433}, {%r1, %r1}, {%r1, %r1}, {%r25418, %r25419, %r25420, %r25421, %r25422, %r25423, %r25424, %r25425};
	bar.warp.sync 	-1;
	wmma.mma.sync.aligned.row.col.m16n16k16.s32.s8.s8.s32 {%r25434, %r25435, %r25436, %r25437, %r25438, %r25439, %r25440, %r25441}, {%r1, %r1}, {%r1, %r1}, {%r25426, %r25427, %r25428, %r25429, %r25430, %r25431, %r25432, %r25433};
	bar.warp.sync 	-1;
	wmma.mma.sync.aligned.row.col.m16n16k16.s32.s8.s8.s32 {%r25442, %r25443, %r25444, %r25445, %r25446, %r25447, %r25448, %r25449}, {%r1, %r1}, {%r1, %r1}, {%r25434, %r25435, %r25436, %r25437, %r25438, %r25439, %r25440, %r25441};
	bar.warp.sync 	-1;
	wmma.mma.sync.aligned.row.col.m16n16k16.s32.s8.s8.s32 {%r25450, %r25451, %r25452, %r25453, %r25454, %r25455, %r25456, %r25457}, {%r1, %r1}, {%r1, %r1}, {%r25442, %r25443, %r25444, %r25445, %r25446, %r25447, %r25448, %r25449};
	bar.warp.sync 	-1;
	wmma.mma.sync.aligned.row.col.m16n16k16.s32.s8.s8.s32 {%r25458, %r25459, %r25460, %r25461, %r25462, %r25463, %r25464, %r25465}, {%r1, %r1}, {%r1, %r1}, {%r25450, %r25451, %r25452, %r25453, %r25454, %r25455, %r25456, %r25457};
	bar.warp.sync 	-1;
	wmma.mma.sync.aligned.row.col.m16n16k16.s32.s8.s8.s32 {%r25466, %r25467, %r25468, %r25469, %r25470, %r25471, %r25472, %r25473}, {%r1, %r1}, {%r1, %r1}, {%r25458, %r25459, %r25460, %r25461, %r25462, %r25463, %r25464, %r25465};
	bar.warp.sync 	-1;
	wmma.mma.sync.aligned.row.col.m16n16k16.s32.s8.s8.s32 {%r25474, %r25475, %r25476, %r25477, %r25478, %r25479, %r25480, %r25481}, {%r1, %r1}, {%r1, %r1}, {%r25466, %r25467, %r25468, %r25469, %r25470, %r25471, %r25472, %r25473};
	bar.warp.sync 	-1;
	wmma.mma.sync.aligned.row.col.m16n16k16.s32.s8.s8.s32 {%r25482, %r25483, %r25484, %r25485, %r25486, %r25487, %r25488, %r25489}, {%r1, %r1}, {%r1, %r1}, {%r25474, %r25475, %r25476, %r25477, %r25478, %r25479, %r25480, %r25481};
	bar.warp.sync 	-1;
	wmma.mma.sync.aligned.row.col.m16n16k16.s32.s8.s8.s32 {%r25490, %r25491, %r25492, %r25493, %r25494, %r25495, %r25496, %r25497}, {%r1, %r1}, {%r1, %r1}, {%r25482, %r25483, %r25484, %r25485, %r25486, %r25487, %r25488, %r25489};
	bar.warp.sync 	-1;
	wmma.mma.sync.aligned.row.col.m16n16k16.s32.s8.s8.s32 {%r25498, %r25499, %r25500, %r25501, %r25502, %r25503, %r25504, %r25505}, {%r1, %r1}, {%r1, %r1}, {%r25490, %r25491, %r25492, %r25493, %r25494, %r25495, %r25496, %r25497};
	bar.warp.sync 	-1;
	wmma.mma.sync.aligned.row.col.m16n16k16.s32.s8.s8.s32 {%r25506, %r25507, %r25508, %r25509, %r25510, %r25511, %r25512, %r25513}, {%r1, %r1}, {%r1, %r1}, {%r25498, %r25499, %r25500, %r25501, %r25502, %r25503, %r25504, %r25505};
	bar.warp.sync 	-1;
	wmma.mma.sync.aligned.row.col.m16n16k16.s32.s8.s8.s32 {%r25514, %r25515, %r25516, %r25517, %r25518, %r25519, %r25520, %r25521}, {%r1, %r1}, {%r1, %r1}, {%r25506, %r25507, %r25508, %r25509, %r25510, %r25511, %r25512, %r25513};
	bar.warp.sync 	-1;
	wmma.mma.sync.aligned.row.col.m16n16k16.s32.s8.s8.s32 {%r25522, %r25523, %r25524, %r25525, %r25526, %r25527, %r25528, %r25529}, {%r1, %r1}, {%r1, %r1}, {%r25514, %r25515, %r25516, %r25517, %r25518, %r25519, %r25520, %r25521};
	bar.warp.sync 	-1;
	wmma.mma.sync.aligned.row.col.m16n16k16.s32.s8.s8.s32 {%r25530, %r25531, %r25532, %r25533, %r25534, %r25535, %r25536, %r25537}, {%r1, %r1}, {%r1, %r1}, {%r25522, %r25523, %r25524, %r25525, %r25526, %r25527, %r25528, %r25529};
	bar.warp.sync 	-1;
	wmma.mma.sync.aligned.row.col.m16n16k16.s32.s8.s8.s32 {%r25538, %r25539, %r25540, %r25541, %r25542, %r25543, %r25544, %r25545}, {%r1, %r1}, {%r1, %r1}, {%r25530, %r25531, %r25532, %r25533, %r25534, %r25535, %r25536, %r25537};
	bar.warp.sync 	-1;
	wmma.mma.sync.aligned.row.col.m16n16k16.s32.s8.s8.s32 {%r25546, %r25547, %r25548, %r25549, %r25550, %r25551, %r25552, %r25553}, {%r1, %r1}, {%r1, %r1}, {%r25538, %r25539, %r25540, %r25541, %r25542, %r25543, %r25544, %r25545};
	bar.warp.sync 	-1;
	wmma.mma.sync.aligned.row.col.m16n16k16.s32.s8.s8.s32 {%r25554, %r25555, %r25556, %r25557, %r25558, %r25559, %r25560, %r25561}, {%r1, %r1}, {%r1, %r1}, {%r25546, %r25547, %r25548, %r25549, %r25550, %r25551, %r25552, %r25553};
	bar.warp.sync 	-1;
	wmma.mma.sync.aligned.row.col.m16n16k16.s32.s8.s8.s32 {%r25562, %r25563, %r25564, %r25565, %r25566, %r25567, %r25568, %r25569}, {%r1, %r1}, {%r1, %r1}, {%r25554, %r25555, %r25556, %r25557, %r25558, %r25559, %r25560, %r25561};
	bar.warp.sync 	-1;
	wmma.mma.sync.aligned.row.col.m16n16k16.s32.s8.s8.s32 {%r25570, %r25571, %r25572, %r25573, %r25574, %r25575, %r25576, %r25577}, {%r1, %r1}, {%r1, %r1}, {%r25562, %r25563, %r25564, %r25565, %r25566, %r25567, %r25568, %r25569};
	bar.warp.sync 	-1;
	wmma.mma.sync.aligned.row.col.m16n16k16.s32.s8.s8.s32 {%r25578, %r25579, %r25580, %r25581, %r25582, %r25583, %r25584, %r25585}, {%r1, %r1}, {%r1, %r1}, {%r25570, %r25571, %r25572, %r25573, %r25574, %r25575, %r25576, %r25577};
	bar.warp.sync 	-1;
	wmma.mma.sync.aligned.row.col.m16n16k16.s32.s8.s8.s32 {%r25586, %r25587, %r25588, %r25589, %r25590, %r25591, %r25592, %r25593}, {%r1, %r1}, {%r1, %r1}, {%r25578, %r25579, %r25580, %r25581, %r25582, %r25583, %r25584, %r25585};
	bar.warp.sync 	-1;
	wmma.mma.sync.aligned.row.col.m16n16k16.s32.s8.s8.s32 {%r25594, %r25595, %r25596, %r25597, %r25598, %r25599, %r25600, %r25601}, {%r1, %r1}, {%r1, %r1}, {%r25586, %r25587, %r25588, %r25589, %r25590, %r25591, %r25592, %r25593};
	bar.warp.sync 	-1;
	wmma.mma.sync.aligned.row.col.m16n16k16.s32.s8.s8.s32 {%r25602, %r25603, %r25604, %r25605, %r25606, %r25607, %r25608, %r25609}, {%r1, %r1}, {%r1, %r1}, {%r25594, %r25595, %r25596, %r25597, %r25598, %r25599, %r25600, %r25601};
	bar.warp.sync 	-1;
	wmma.mma.sync.aligned.row.col.m16n16k16.s32.s8.s8.s32 {%r25610, %r25611, %r25612, %r25613, %r25614, %r25615, %r25616, %r25617}, {%r1, %r1}, {%r1, %r1}, {%r25602, %r25603, %r25604, %r25605, %r25606, %r25607, %r25608, %r25609};
	bar.warp.sync 	-1;
	wmma.mma.sync.aligned.row.col.m16n16k16.s32.s8.s8.s32 {%r25618, %r25619, %r25620, %r25621, %r25622, %r25623, %r25624, %r25625}, {%r1, %r1}, {%r1, %r1}, {%r25610, %r25611, %r25612, %r25613, %r25614, %r25615, %r25616, %r25617};
	bar.warp.sync 	-1;
	wmma.mma.sync.aligned.row.col.m16n16k16.s32.s8.s8.s32 {%r25626, %r25627, %r25628, %r25629, %r25630, %r25631, %r25632, %r25633}, {%r1, %r1}, {%r1, %r1}, {%r25618, %r25619, %r25620, %r25621, %r25622, %r25623, %r25624, %r25625};
	bar.warp.sync 	-1;
	wmma.mma.sync.aligned.row.col.m16n16k16.s32.s8.s8.s32 {%r25634, %r25635, %r25636, %r25637, %r25638, %r25639, %r25640, %r25641}, {%r1, %r1}, {%r1, %r1}, {%r25626, %r25627, %r25628, %r25629, %r25630, %r25631, %r25632, %r25633};
	bar.warp.sync 	-1;
	wmma.mma.sync.aligned.row.col.m16n16k16.s32.s8.s8.s32 {%r25642, %r25643, %r25644, %r25645, %r25646, %r25647, %r25648, %r25649}, {%r1, %r1}, {%r1, %r1}, {%r25634, %r25635, %r25636, %r25637, %r25638, %r25639, %r25640, %r25641};
	bar.warp.sync 	-1;
	wmma.mma.sync.aligned.row.col.m16n16k16.s32.s8.s8.s32 {%r25650, %r25651, %r25652, %r25653, %r25654, %r25655, %r25656, %r25657}, {%r1, %r1}, {%r1, %r1}, {%r25642, %r25643, %r25644, %r25645, %r25646, %r25647, %r25648, %r25649};
	bar.warp.sync 	-1;
	wmma.mma.sync.aligned.row.col.m16n16k16.s32.s8.s8.s32 {%r25658, %r25659, %r25660, %r25661, %r25662, %r25663, %r25664, %r25665}, {%r1, %r1}, {%r1, %r1}, {%r25650, %r25651, %r25652, %r25653, %r25654, %r25655, %r25656, %r25657};
	bar.warp.sync 	-1;
	wmma.mma.sync.aligned.row.col.m16n16k16.s32.s8.s8.s32 {%r25666, %r25667, %r25668, %r25669, %r25670, %r25671, %r25672, %r25673}, {%r1, %r1}, {%r1, %r1}, {%r25658, %r25659, %r25660, %r25661, %r25662, %r25663, %r25664, %r25665};
	bar.warp.sync 	-1;
	wmma.mma.sync.aligned.row.col.m16n16k16.s32.s8.s8.s32 {%r25674, %r25675, %r25676, %r25677, %r25678, %r25679, %r25680, %r25681}, {%r1, %r1}, {%r1, %r1}, {%r25666, %r25667, %r25668, %r25669, %r25670, %r25671, %r25672, %r25673};
	bar.warp.sync 	-1;
	wmma.mma.sync.aligned.row.col.m16n16k16.s32.s8.s8.s32 {%r25682, %r25683, %r25684, %r25685, %r25686, %r25687, %r25688, %r25689}, {%r1, %r1}, {%r1, %r1}, {%r25674, %r25675, %r25676, %r25677, %r25678, %r25679, %r25680, %r25681};
	bar.warp.sync 	-1;
	wmma.mma.sync.aligned.row.col.m16n16k16.s32.s8.s8.s32 {%r25690, %r25691, %r25692, %r25693, %r25694, %r25695, %r25696, %r25697}, {%r1, %r1}, {%r1, %r1}, {%r25682, %r25683, %r25684, %r25685, %r25686, %r25687, %r25688, %r25689};
	bar.warp.sync 	-1;
	wmma.mma.sync.aligned.row.col.m16n16k16.s32.s8.s8.s32 {%r25698, %r25699, %r25700, %r25701, %r25702, %r25703, %r25704, %r25705}, {%r1, %r1}, {%r1, %r1}, {%r25690, %r25691, %r25692, %r25693, %r25694, %r25695, %r25696, %r25697};
	bar.warp.sync 	-1;
	wmma.mma.sync.aligned.row.col.m16n16k16.s32.s8.s8.s32 {%r25706, %r25707, %r25708, %r25709, %r25710, %r25711, %r25712, %r25713}, {%r1, %r1}, {%r1, %r1}, {%r25698, %r25699, %r25700, %r25701, %r25702, %r25703, %r25704, %r25705};
	bar.warp.sync 	-1;
	wmma.mma.sync.aligned.row.col.m16n16k16.s32.s8.s8.s32 {%r25714, %r25715, %r25716, %r25717, %r25718, %r25719, %r25720, %r25721}, {%r1, %r1}, {%r1, %r1}, {%r25706, %r25707, %r25708, %r25709, %r25710, %r25711, %r25712, %r25713};
	bar.warp.sync 	-1;
	wmma.mma.sync.aligned.row.col.m16n16k16.s32.s8.s8.s32 {%r25722, %r25723, %r25724, %r25725, %r25726, %r25727, %r25728, %r25729}, {%r1, %r1}, {%r1, %r1}, {%r25714, %r25715, %r25716, %r25717, %r25718, %r25719, %r25720, %r25721};
	bar.warp.sync 	-1;
	wmma.mma.sync.aligned.row.col.m16n16k16.s32.s8.s8.s32 {%r25730, %r25731, %r25732, %r25733, %r25734, %r25735, %r25736, %r25737}, {%r1, %r1}, {%r1, %r1}, {%r25722, %r25723, %r25724, %r25725, %r25726, %r25727, %r25728, %r25729};
	bar.warp.sync 	-1;
	wmma.mma.sync.aligned.row.col.m16n16k16.s32.s8.s8.s32 {%r25738, %r25739, %r25740, %r25741, %r25742, %r25743, %r25744, %r25745}, {%r1, %r1}, {%r1, %r1}, {%r25730, %r25731, %r25732, %r25733, %r25734, %r25735, %r25736, %r25737};
	bar.warp.sync 	-1;
	wmma.mma.sync.aligned.row.col.m16n16k16.s32.s8.s8.s32 {%r25746, %r25747, %r25748, %r25749, %r25750, %r25751, %r25752, %r25753}, {%r1, %r1}, {%r1, %r1}, {%r25738, %r25739, %r25740, %r25741, %r25742, %r25743, %r25744, %r25745};
	bar.warp.sync 	-1;
	wmma.mma.sync.aligned.row.col.m16n16k16.s32.s8.s8.s32 {%r25754, %r25755, %r25756, %r25757, %r25758, %r25759, %r25760, %r25761}, {%r1, %r1}, {%r1, %r1}, {%r25746, %r25747, %r25748, %r25749, %r25750, %r25751, %r25752, %r25753};
	bar.warp.sync 	-1;
	wmma.mma.sync.aligned.row.col.m16n16k16.s32.s8.s8.s32 {%r25762, %r25763, %r25764, %r25765, %r25766, %r25767, %r25768, %r25769}, {%r1, %r1}, {%r1, %r1}, {%r25754, %r25755, %r25756, %r25757, %r25758, %r25759, %r25760, %r25761};
	bar.warp.sync 	-1;
	wmma.mma.sync.aligned.row.col.m16n16k16.s32.s8.s8.s32 {%r25770, %r25771, %r25772, %r25773, %r25774, %r25775, %r25776, %r25777}, {%r1, %r1}, {%r1, %r1}, {%r25762, %r25763, %r25764, %r25765, %r25766, %r25767, %r25768, %r25769};
	bar.warp.sync 	-1;
	wmma.mma.sync.aligned.row.col.m16n16k16.s32.s8.s8.s32 {%r25778, %r25779, %r25780, %r25781, %r25782, %r25783, %r25784, %r25785}, {%r1, %r1}, {%r1, %r1}, {%r25770, %r25771, %r25772, %r25773, %r25774, %r25775, %r25776, %r25777};
	bar.warp.sync 	-1;
	wmma.mma.sync.aligned.row.col.m16n16k16.s32.s8.s8.s32 {%r25786, %r25787, %r25788, %r25789, %r25790, %r25791, %r25792, %r25793}, {%r1, %r1}, {%r1, %r1}, {%r25778, %r25779, %r25780, %r25781, %r25782, %r25783, %r25784, %r25785};
	bar.warp.sync 	-1;
	wmma.mma.sync.aligned.row.col.m16n16k16.s32.s8.s8.s32 {%r25794, %r25795, %r25796, %r25797, %r25798, %r25799, %r25800, %r25801}, {%r1, %r1}, {%r1, %r1}, {%r25786, %r25787, %r25788, %r25789, %r25790, %r25791, %r25792, %r25793};
	bar.warp.sync 	-1;
	wmma.mma.sync.aligned.row.col.m16n16k16.s32.s8.s8.s32 {%r25802, %r25803, %r25804, %r25805, %r25806, %r25807, %r25808, %r25809}, {%r1, %r1}, {%r1, %r1}, {%r25794, %r25795, %r25796, %r25797, %r25798, %r25799, %r25800, %r25801};
	bar.warp.sync 	-1;
	wmma.mma.sync.aligned.row.col.m16n16k16.s32.s8.s8.s32 {%r25810, %r25811, %r25812, %r25813, %r25814, %r25815, %r25816, %r25817}, {%r1, %r1}, {%r1, %r1}, {%r25802, %r25803, %r25804, %r25805, %r25806, %r25807, %r25808, %r25809};
	bar.warp.sync 	-1;
	wmma.mma.sync.aligned.row.col.m16n16k16.s32.s8.s8.s32 {%r25818, %r25819, %r25820, %r25821, %r25822, %r25823, %r25824, %r25825}, {%r1, %r1}, {%r1, %r1}, {%r25810, %r25811, %r25812, %r25813, %r25814, %r25815, %r25816, %r25817};
	bar.warp.sync 	-1;
	wmma.mma.sync.aligned.row.col.m16n16k16.s32.s8.s8.s32 {%r25826, %r25827, %r25828, %r25829, %r25830, %r25831, %r25832, %r25833}, {%r1, %r1}, {%r1, %r1}, {%r25818, %r25819, %r25820, %r25821, %r25822, %r25823, %r25824, %r25825};
	bar.warp.sync 	-1;
	wmma.mma.sync.aligned.row.col.m16n16k16.s32.s8.s8.s32 {%r25834, %r25835, %r25836, %r25837, %r25838, %r25839, %r25840, %r25841}, {%r1, %r1}, {%r1, %r1}, {%r25826, %r25827, %r25828, %r25829, %r25830, %r25831, %r25832, %r25833};
	bar.warp.sync 	-1;
	wmma.mma.sync.aligned.row.col.m16n16k16.s32.s8.s8.s32 {%r25842, %r25843, %r25844, %r25845, %r25846, %r25847, %r25848, %r25849}, {%r1, %r1}, {%r1, %r1}, {%r25834, %r25835, %r25836, %r25837, %r25838, %r25839, %r25840, %r25841};
	bar.warp.sync 	-1;
	wmma.mma.sync.aligned.row.col.m16n16k16.s32.s8.s8.s32 {%r25850, %r25851, %r25852, %r25853, %r25854, %r25855, %r25856, %r25857}, {%r1, %r1}, {%r1, %r1}, {%r25842, %r25843, %r25844, %r25845, %r25846, %r25847, %r25848, %r25849};
	bar.warp.sync 	-1;
	wmma.mma.sync.aligned.row.col.m16n16k16.s32.s8.s8.s32 {%r25858, %r25859, %r25860, %r25861, %r25862, %r25863, %r25864, %r25865}, {%r1, %r1}, {%r1, %r1}, {%r25850, %r25851, %r25852, %r25853, %r25854, %r25855, %r25856, %r25857};
	bar.warp.sync 	-1;
	wmma.mma.sync.aligned.row.col.m16n16k16.s32.s8.s8.s32 {%r25866, %r25867, %r25868, %r25869, %r25870, %r25871, %r25872, %r25873}, {%r1, %r1}, {%r1, %r1}, {%r25858, %r25859, %r25860, %r25861, %r25862, %r25863, %r25864, %r25865};
	bar.warp.sync 	-1;
	wmma.mma.sync.aligned.row.col.m16n16k16.s32.s8.s8.s32 {%r25874, %r25875, %r25876, %r25877, %r25878, %r25879, %r25880, %r25881}, {%r1, %r1}, {%r1, %r1}, {%r25866, %r25867, %r25868, %r25869, %r25870, %r25871, %r25872, %r25873};
	bar.warp.sync 	-1;
	wmma.mma.sync.aligned.row.col.m16n16k16.s32.s8.s8.s32 {%r25882, %r25883, %r25884, %r25885, %r25886, %r25887, %r25888, %r25889}, {%r1, %r1}, {%r1, %r1}, {%r25874, %r25875, %r25876, %r25877, %r25878, %r25879, %r25880, %r25881};
	bar.warp.sync 	-1;
	wmma.mma.sync.aligned.row.col.m16n16k16.s32.s8.s8.s32 {%r25890, %r25891, %r25892, %r25893, %r25894, %r25895, %r25896, %r25897}, {%r1, %r1}, {%r1, %r1}, {%r25882, %r25883, %r25884, %r25885, %r25886, %r25887, %r25888, %r25889};
	bar.warp.sync 	-1;
	wmma.mma.sync.aligned.row.col.m16n16k16.s32.s8.s8.s32 {%r25898, %r25899, %r25900, %r25901, %r25902, %r25903, %r25904, %r25905}, {%r1, %r1}, {%r1, %r1}, {%r25890, %r25891, %r25892, %r25893, %r25894, %r25895, %r25896, %r25897};
	bar.warp.sync 	-1;
	wmma.mma.sync.aligned.row.col.m16n16k16.s32.s8.s8.s32 {%r25906, %r25907, %r25908, %r25909, %r25910, %r25911, %r25912, %r25913}, {%r1, %r1}, {%r1, %r1}, {%r25898, %r25899, %r25900, %r25901, %r25902, %r25903, %r25904, %r25905};
	bar.warp.sync 	-1;
	wmma.mma.sync.aligned.row.col.m16n16k16.s32.s8.s8.s32 {%r25914, %r25915, %r25916, %r25917, %r25918, %r25919, %r25920, %r25921}, {%r1, %r1}, {%r1, %r1}, {%r25906, %r25907, %r25908, %r25909, %r25910, %r25911, %r25912, %r25913};
	bar.warp.sync 	-1;
	wmma.mma.sync.aligned.row.col.m16n16k16.s32.s8.s8.s32 {%r25922, %r25923, %r25924, %r25925, %r25926, %r25927, %r25928, %r25929}, {%r1, %r1}, {%r1, %r1}, {%r25914, %r25915, %r25916, %r25917, %r25918, %r25919, %r25920, %r25921};
	bar.warp.sync 	-1;
	wmma.mma.sync.aligned.row.col.m16n16k16.s32.s8.s8.s32 {%r25930, %r25931, %r25932, %r25933, %r25934, %r25935, %r25936, %r25937}, {%r1, %r1}, {%r1, %r1}, {%r25922, %r25923, %r25924, %r25925, %r25926, %r25927, %r25928, %r25929};
	bar.warp.sync 	-1;
	wmma.mma.sync.aligned.row.col.m16n16k16.s32.s8.s8.s32 {%r25938, %r25939, %r25940, %r25941, %r25942, %r25943, %r25944, %r25945}, {%r1, %r1}, {%r1, %r1}, {%r25930, %r25931, %r25932, %r25933, %r25934, %r25935, %r25936, %r25937};
	bar.warp.sync 	-1;
	wmma.mma.sync.aligned.row.col.m16n16k16.s32.s8.s8.s32 {%r25946, %r25947, %r25948, %r25949, %r25950, %r25951, %r25952, %r25953}, {%r1, %r1}, {%r1, %r1}, {%r25938, %r25939, %r25940, %r25941, %r25942, %r25943, %r25944, %r25945};
	bar.warp.sync 	-1;
	wmma.mma.sync.aligned.row.col.m16n16k16.s32.s8.s8.s32 {%r25954, %r25955, %r25956, %r25957, %r25958, %r25959, %r25960, %r25961}, {%r1, %r1}, {%r1, %r1}, {%r25946, %r25947, %r25948, %r25949, %r25950, %r25951, %r25952, %r25953};
	bar.warp.sync 	-1;
	wmma.mma.sync.aligned.row.col.m16n16k16.s32.s8.s8.s32 {%r25962, %r25963, %r25964, %r25965, %r25966, %r25967, %r25968, %r25969}, {%r1, %r1}, {%r1, %r1}, {%r25954, %r25955, %r25956, %r25957, %r25958, %r25959, %r25960, %r25961};
	bar.warp.sync 	-1;
	wmma.mma.sync.aligned.row.col.m16n16k16.s32.s8.s8.s32 {%r25970, %r25971, %r25972, %r25973, %r25974, %r25975, %r25976, %r25977}, {%r1, %r1}, {%r1, %r1}, {%r25962, %r25963, %r25964, %r25965, %r25966, %r25967, %r25968, %r25969};
	bar.warp.sync 	-1;
	wmma.mma.sync.aligned.row.col.m16n16k16.s32.s8.s8.s32 {%r25978, %r25979, %r25980, %r25981, %r25982, %r25983, %r25984, %r25985}, {%r1, %r1}, {%r1, %r1}, {%r25970, %r25971, %r25972, %r25973, %r25974, %r25975, %r25976, %r25977};
	bar.warp.sync 	-1;
	wmma.mma.sync.aligned.row.col.m16n16k16.s32.s8.s8.s32 {%r25986, %r25987, %r25988, %r25989, %r25990, %r25991, %r25992, %r25993}, {%r1, %r1}, {%r1, %r1}, {%r25978, %r25979, %r25980, %r25981, %r25982, %r25983, %r25984, %r25985};
	bar.warp.sync 	-1;
	wmma.mma.sync.aligned.row.col.m16n16k16.s32.s8.s8.s32 {%r25994, %r25995, %r25996, %r25997, %r25998, %r25999, %r26000, %r26001}, {%r1, %r1}, {%r1, %r1}, {%r25986, %r25987, %r25988, %r25989, %r25990, %r25991, %r25992, %r25993};
	bar.warp.sync 	-1;
	wmma.mma.sync.aligned.row.col.m16n16k16.s32.s8.s8.s32 {%r26002, %r26003, %r26004, %r26005, %r26006, %r26007, %r26008, %r26009}, {%r1, %r1}, {%r1, %r1}, {%r25994, %r25995, %r25996, %r25997, %r25998, %r25999, %r26000, %r26001};
	bar.warp.sync 	-1;
	wmma.mma.sync.aligned.row.col.m16n16k16.s32.s8.s8.s32 {%r26010, %r26011, %r26012, %r26013, %r26014, %r26015, %r26016, %r26017}, {%r1, %r1}, {%r1, %r1}, {%r26002, %r26003, %r26004, %r26005, %r26006, %r26007, %r26008, %r26009};
	bar.warp.sync 	-1;
	wmma.mma.sync.aligned.row.col.m16n16k16.s32.s8.s8.s32 {%r26018, %r26019, %r26020, %r26021, %r26022, %r26023, %r26024, %r26025}, {%r1, %r1}, {%r1, %r1}, {%r26010, %r26011, %r26012, %r26013, %r26014, %r26015, %r26016, %r26017};
	bar.warp.sync 	-1;
	wmma.mma.sync.aligned.row.col.m16n16k16.s32.s8.s8.s32 {%r26026, %r26027, %r26028, %r26029, %r26030, %r26031, %r26032, %r26033}, {%r1, %r1}, {%r1, %r1}, {%r26018, %r26019, %r26020, %r26021, %r26022, %r26023, %r26024, %r26025};
	bar.warp.sync 	-1;
	wmma.mma.sync.aligned.row.col.m16n16k16.s32.s8.s8.s32 {%r26034, %r26035, %r26036, %r26037, %r26038, %r26039, %r26040, %r26041}, {%r1, %r1}, {%r1, %r1}, {%r26026, %r26027, %r26028, %r26029, %r26030, %r26031, %r26032, %r26033};
	bar.warp.sync 	-1;
	wmma.mma.sync.aligned.row.col.m16n16k16.s32.s8.s8.s32 {%r26042, %r26043, %r26044, %r26045, %r26046, %r26047, %r26048, %r26049}, {%r1, %r1}, {%r1, %r1}, {%r26034, %r26035, %r26036, %r26037, %r26038, %r26039, %r26040, %r26041};
	bar.warp.sync 	-1;
	wmma.mma.sync.aligned.row.col.m16n16k16.s32.s8.s8.s32 {%r26050, %r26051, %r26052, %r26053, %r26054, %r26055, %r26056, %r26057}, {%r1, %r1}, {%r1, %r1}, {%r26042, %r26043, %r26044, %r26045, %r26046, %r26047, %r26048, %r26049};
	bar.warp.sync 	-1;
	wmma.mma.sync.aligned.row.col.m16n16k16.s32.s8.s8.s32 {%r26058, %r26059, %r26060, %r26061, %r26062, %r26063, %r26064, %r26065}, {%r1, %r1}, {%r1, %r1}, {%r26050, %r26051, %r26052, %r26053, %r26054, %r26055, %r26056, %r26057};
	bar.warp.sync 	-1;
	wmma.mma.sync.aligned.row.col.m16n16k16.s32.s8.s8.s32 {%r26066, %r26067, %r26068, %r26069, %r26070, %r26071, %r26072, %r26073}, {%r1, %r1}, {%r1, %r1}, {%r26058, %r26059, %r26060, %r26061, %r26062, %r26063, %r26064, %r26065};
	bar.warp.sync 	-1;
	wmma.mma.sync.aligned.row.col.m16n16k16.s32.s8.s8.s32 {%r26074, %r26075, %r26076, %r26077, %r26078, %r26079, %r26080, %r26081}, {%r1, %r1}, {%r1, %r1}, {%r26066, %r26067, %r26068, %r26069, %r26070, %r26071, %r26072, %r26073};
	bar.warp.sync 	-1;
	wmma.mma.sync.aligned.row.col.m16n16k16.s32.s8.s8.s32 {%r26082, %r26083, %r26084, %r26085, %r26086, %r26087, %r26088, %r26089}, {%r1, %r1}, {%r1, %r1}, {%r26074, %r26075, %r26076, %r26077, %r26078, %r26079, %r26080, %r26081};
	bar.warp.sync 	-1;
	wmma.mma.sync.aligned.row.col.m16n16k16.s32.s8.s8.s32 {%r26090, %r26091, %r26092, %r26093, %r26094, %r26095, %r26096, %r26097}, {%r1, %r1}, {%r1, %r1}, {%r26082, %r26083, %r26084, %r26085, %r26086, %r26087, %r26088, %r26089};
	bar.warp.sync 	-1;
	wmma.mma.sync.aligned.row.col.m16n16k16.s32.s8.s8.s32 {%r26098, %r26099, %r26100, %r26101, %r26102, %r26103, %r26104, %r26105}, {%r1, %r1}, {%r1, %r1}, {%r26090, %r26091, %r26092, %r26093, %r26094, %r26095, %r26096, %r26097};
	bar.warp.sync 	-1;
	wmma.mma.sync.aligned.row.col.m16n16k16.s32.s8.s8.s32 {%r26106, %r26107, %r26108, %r26109, %r26110, %r26111, %r26112, %r26113}, {%r1, %r1}, {%r1, %r1}, {%r26098, %r26099, %r26100, %r26101, %r26102, %r26103, %r26104, %r26105};
	bar.warp.sync 	-1;
	wmma.mma.sync.aligned.row.col.m16n16k16.s32.s8.s8.s32 {%r26114, %r26115, %r26116, %r26117, %r26118, %r26119, %r26120, %r26121}, {%r1, %r1}, {%r1, %r1}, {%r26106, %r26107, %r26108, %r26109, %r26110, %r26111, %r26112, %r26113};
	bar.warp.sync 	-1;
	wmma.mma.sync.aligned.row.col.m16n16k16.s32.s8.s8.s32 {%r26122, %r26123, %r26124, %r26125, %r26126, %r26127, %r26128, %r26129}, {%r1, %r1}, {%r1, %r1}, {%r26114, %r26115, %r26116, %r26117, %r26118, %r26119, %r26120, %r26121};
	bar.warp.sync 	-1;
	wmma.mma.sync.aligned.row.col.m16n16k16.s32.s8.s8.s32 {%r26130, %r26131, %r26132, %r26133, %r26134, %r26135, %r26136, %r26137}, {%r1, %r1}, {%r1, %r1}, {%r26122, %r26123, %r26124, %r26125, %r26126, %r26127, %r26128, %r26129};
	bar.warp.sync 	-1;
	wmma.mma.sync.aligned.row.col.m16n16k16.s32.s8.s8.s32 {%r26138, %r26139, %r26140, %r26141, %r26142, %r26143, %r26144, %r26145}, {%r1, %r1}, {%r1, %r1}, {%r26130, %r26131, %r26132, %r26133, %r26134, %r26135, %r26136, %r26137};
	bar.warp.sync 	-1;
	wmma.mma.sync.aligned.row.col.m16n16k16.s32.s8.s8.s32 {%r26146, %r26147, %r26148, %r26149, %r26150, %r26151, %r26152, %r26153}, {%r1, %r1}, {%r1, %r1}, {%r26138, %r26139, %r26140, %r26141, %r26142, %r26143, %r26144, %r26145};
	bar.warp.sync 	-1;
	wmma.mma.sync.aligned.row.col.m16n16k16.s32.s8.s8.s32 {%r26154, %r26155, %r26156, %r26157, %r26158, %r26159, %r26160, %r26161}, {%r1, %r1}, {%r1, %r1}, {%r26146, %r26147, %r26148, %r26149, %r26150, %r26151, %r26152, %r26153};
	bar.warp.sync 	-1;
	wmma.mma.sync.aligned.row.col.m16n16k16.s32.s8.s8.s32 {%r26162, %r26163, %r26164, %r26165, %r26166, %r26167, %r26168, %r26169}, {%r1, %r1}, {%r1, %r1}, {%r26154, %r26155, %r26156, %r26157, %r26158, %r26159, %r26160, %r26161};
	bar.warp.sync 	-1;
	wmma.mma.sync.aligned.row.col.m16n16k16.s32.s8.s8.s32 {%r26170, %r26171, %r26172, %r26173, %r26174, %r26175, %r26176, %r26177}, {%r1, %r1}, {%r1, %r1}, {%r26162, %r26163, %r26164, %r26165, %r26166, %r26167, %r26168, %r26169};
	bar.warp.sync 	-1;
	wmma.mma.sync.aligned.row.col.m16n16k16.s32.s8.s8.s32 {%r26178, %r26179, %r26180, %r26181, %r26182, %r26183, %r26184, %r26185}, {%r1, %r1}, {%r1, %r1}, {%r26170, %r26171, %r26172, %r26173, %r26174, %r26175, %r26176, %r26177};
	bar.warp.sync 	-1;
	wmma.mma.sync.aligned.row.col.m16n16k16.s32.s8.s8.s32 {%r26186, %r26187, %r26188, %r26189, %r26190, %r26191, %r26192, %r26193}, {%r1, %r1}, {%r1, %r1}, {%r26178, %r26179, %r26180, %r26181, %r26182, %r26183, %r26184, %r26185};
	bar.warp.sync 	-1;
	wmma.mma.sync.aligned.row.col.m16n16k16.s32.s8.s8.s32 {%r26194, %r26195, %r26196, %r26197, %r26198, %r26199, %r26200, %r26201}, {%r1, %r1}, {%r1, %r1}, {%r26186, %r26187, %r26188, %r26189, %r26190, %r26191, %r26192, %r26193};
	bar.warp.sync 	-1;
	wmma.mma.sync.aligned.row.col.m16n16k16.s32.s8.s8.s32 {%r26202, %r26203, %r26204, %r26205, %r26206, %r26207, %r26208, %r26209}, {%r1, %r1}, {%r1, %r1}, {%r26194, %r26195, %r26196, %r26197, %r26198, %r26199, %r26200, %r26201};
	bar.warp.sync 	-1;
	wmma.mma.sync.aligned.row.col.m16n16k16.s32.s8.s8.s32 {%r26210, %r26211, %r26212, %r26213, %r26214, %r26215, %r26216, %r26217}, {%r1, %r1}, {%r1, %r1}, {%r26202, %r26203, %r26204, %r26205, %r26206, %r26207, %r26208, %r26209};
	bar.warp.sync 	-1;
	wmma.mma.sync.aligned.row.col.m16n16k16.s32.s8.s8.s32 {%r26218, %r26219, %r26220, %r26221, %r26222, %r26223, %r26224, %r26225}, {%r1, %r1}, {%r1, %r1}, {%r26210, %r26211, %r26212, %r26213, %r26214, %r26215, %r26216, %r26217};
	bar.warp.sync 	-1;
	wmma.mma.sync.aligned.row.col.m16n16k16.s32.s8.s8.s32 {%r26226, %r26227, %r26228, %r26229, %r26230, %r26231, %r26232, %r26233}, {%r1, %r1}, {%r1, %r1}, {%r26218, %r26219, %r26220, %r26221, %r26222, %r26223, %r26224, %r26225};
	bar.warp.sync 	-1;
	wmma.mma.sync.aligned.row.col.m16n16k16.s32.s8.s8.s32 {%r26234, %r26235, %r26236, %r26237, %r26238, %r26239, %r26240, %r26241}, {%r1, %r1}, {%r1, %r1}, {%r26226, %r26227, %r26228, %r26229, %r26230, %r26231, %r26232, %r26233};
	bar.warp.sync 	-1;
	wmma.mma.sync.aligned.row.col.m16n16k16.s32.s8.s8.s32 {%r26242, %r26243, %r26244, %r26245, %r26246, %r26247, %r26248, %r26249}, {%r1, %r1}, {%r1, %r1}, {%r26234, %r26235, %r26236, %r26237, %r26238, %r26239, %r26240, %r26241};
	bar.warp.sync 	-1;
	wmma.mma.sync.aligned.row.col.m16n16k16.s32.s8.s8.s32 {%r26250, %r26251, %r26252, %r26253, %r26254, %r26255, %r26256, %r26257}, {%r1, %r1}, {%r1, %r1}, {%r26242, %r26243, %r26244, %r26245, %r26246, %r26247, %r26248, %r26249};
	bar.warp.sync 	-1;
	wmma.mma.sync.aligned.row.col.m16n16k16.s32.s8.s8.s32 {%r26258, %r26259, %r26260, %r26261, %r26262, %r26263, %r26264, %r26265}, {%r1, %r1}, {%r1, %r1}, {%r26250, %r26251, %r26252, %r26253, %r26254, %r26255, %r26256, %r26257};
	bar.warp.sync 	-1;
	wmma.mma.sync.aligned.row.col.m16n16k16.s32.s8.s8.s32 {%r26266, %r26267, %r26268, %r26269, %r26270, %r26271, %r26272, %r26273}, {%r1, %r1}, {%r1, %r1}, {%r26258, %r26259, %r26260, %r26261, %r26262, %r26263, %r26264, %r26265};
	bar.warp.sync 	-1;
	wmma.mma.sync.aligned.row.col.m16n16k16.s32.s8.s8.s32 {%r26274, %r26275, %r26276, %r26277, %r26278, %r26279, %r26280, %r26281}, {%r1, %r1}, {%r1, %r1}, {%r26266, %r26267, %r26268, %r26269, %r26270, %r26271, %r26272, %r26273};
	bar.warp.sync 	-1;
	wmma.mma.sync.aligned.row.col.m16n16k16.s32.s8.s8.s32 {%r26282, %r26283, %r26284, %r26285, %r26286, %r26287, %r26288, %r26289}, {%r1, %r1}, {%r1, %r1}, {%r26274, %r26275, %r26276, %r26277, %r26278, %r26279, %r26280, %r26281};
	bar.warp.sync 	-1;
	wmma.mma.sync.aligned.row.col.m16n16k16.s32.s8.s8.s32 {%r26290, %r26291, %r26292, %r26293, %r26294, %r26295, %r26296, %r26297}, {%r1, %r1}, {%r1, %r1}, {%r26282, %r26283, %r26284, %r26285, %r26286, %r26287, %r26288, %r26289};
	bar.warp.sync 	-1;
	wmma.mma.sync.aligned.row.col.m16n16k16.s32.s8.s8.s32 {%r26298, %r26299, %r26300, %r26301, %r26302, %r26303, %r26304, %r26305}, {%r1, %r1}, {%r1, %r1}, {%r26290, %r26291, %r26292, %r26293, %r26294, %r26295, %r26296, %r26297};
	bar.warp.sync 	-1;
	wmma.mma.sync.aligned.row.col.m16n16k16.s32.s8.s8.s32 {%r26306, %r26307, %r26308, %r26309, %r26310, %r26311, %r26312, %r26313}, {%r1, %r1}, {%r1, %r1}, {%r26298, %r26299, %r26300, %r26301, %r26302, %r26303, %r26304, %r26305};
	bar.warp.sync 	-1;
	wmma.mma.sync.aligned.row.col.m16n16k16.s32.s8.s8.s32 {%r26314, %r26315, %r26316, %r26317, %r26318, %r26319, %r26320, %r26321}, {%r1, %r1}, {%r1, %r1}, {%r26306, %r26307, %r26308, %r26309, %r26310, %r26311, %r26312, %r26313};
	bar.warp.sync 	-1;
	wmma.mma.sync.aligned.row.col.m16n16k16.s32.s8.s8.s32 {%r26322, %r26323, %r26324, %r26325, %r26326, %r26327, %r26328, %r26329}, {%r1, %r1}, {%r1, %r1}, {%r26314, %r26315, %r26316, %r26317, %r26318, %r26319, %r26320, %r26321};
	bar.warp.sync 	-1;
	wmma.mma.sync.aligned.row.col.m16n16k16.s32.s8.s8.s32 {%r26330, %r26331, %r26332, %r26333, %r26334, %r26335, %r26336, %r26337}, {%r1, %r1}, {%r1, %r1}, {%r26322, %r26323, %r26324, %r26325, %r26326, %r26327, %r26328, %r26329};
	bar.warp.sync 	-1;
	wmma.mma.sync.aligned.row.col.m16n16k16.s32.s8.s8.s32 {%r26338, %r26339, %r26340, %r26341, %r26342, %r26343, %r26344, %r26345}, {%r1, %r1}, {%r1, %r1}, {%r26330, %r26331, %r26332, %r26333, %r26334, %r26335, %r26336, %r26337};
	bar.warp.sync 	-1;
	wmma.mma.sync.aligned.row.col.m16n16k16.s32.s8.s8.s32 {%r26346, %r26347, %r26348, %r26349, %r26350, %r26351, %r26352, %r26353}, {%r1, %r1}, {%r1, %r1}, {%r26338, %r26339, %r26340, %r26341, %r26342, %r26343, %r26344, %r26345};
	bar.warp.sync 	-1;
	wmma.mma.sync.aligned.row.col.m16n16k16.s32.s8.s8.s32 {%r26354, %r26355, %r26356, %r26357, %r26358, %r26359, %r26360, %r26361}, {%r1, %r1}, {%r1, %r1}, {%r26346, %r26347, %r26348, %r26349, %r26350, %r26351, %r26352, %r26353};
	bar.warp.sync 	-1;
	wmma.mma.sync.aligned.row.col.m16n16k16.s32.s8.s8.s32 {%r26362, %r26363, %r26364, %r26365, %r26366, %r26367, %r26368, %r26369}, {%r1, %r1}, {%r1, %r1}, {%r26354, %r26355, %r26356, %r26357, %r26358, %r26359, %r26360, %r26361};
	bar.warp.sync 	-1;
	wmma.mma.sync.aligned.row.col.m16n16k16.s32.s8.s8.s32 {%r26370, %r26371, %r26372, %r26373, %r26374, %r26375, %r26376, %r26377}, {%r1, %r1}, {%r1, %r1}, {%r26362, %r26363, %r26364, %r26365, %r26366, %r26367, %r26368, %r26369};
	bar.warp.sync 	-1;
	wmma.mma.sync.aligned.row.col.m16n16k16.s32.s8.s8.s32 {%r26378, %r26379, %r26380, %r26381, %r26382, %r26383, %r26384, %r26385}, {%r1, %r1}, {%r1, %r1}, {%r26370, %r26371, %r26372, %r26373, %r26374, %r26375, %r26376, %r26377};
	bar.warp.sync 	-1;
	wmma.mma.sync.aligned.row.col.m16n16k16.s32.s8.s8.s32 {%r26386, %r26387, %r26388, %r26389, %r26390, %r26391, %r26392, %r26393}, {%r1, %r1}, {%r1, %r1}, {%r26378, %r26379, %r26380, %r26381, %r26382, %r26383, %r26384, %r26385};
	bar.warp.sync 	-1;
	wmma.mma.sync.aligned.row.col.m16n16k16.s32.s8.s8.s32 {%r26394, %r26395, %r26396, %r26397, %r26398, %r26399, %r26400, %r26401}, {%r1, %r1}, {%r1, %r1}, {%r26386, %r26387, %r26388, %r26389, %r26390, %r26391, %r26392, %r26393};
	bar.warp.sync 	-1;
	wmma.mma.sync.aligned.row.col.m16n16k16.s32.s8.s8.s32 {%r26402, %r26403, %r26404, %r26405, %r26406, %r26407, %r26408, %r26409}, {%r1, %r1}, {%r1, %r1}, {%r26394, %r26395, %r26396, %r26397, %r26398, %r26399, %r26400, %r26401};
	bar.warp.sync 	-1;
	wmma.mma.sync.aligned.row.col.m16n16k16.s32.s8.s8.s32 {%r26410, %r26411, %r26412, %r26413, %r26414, %r26415, %r26416, %r26417}, {%r1, %r1}, {%r1, %r1}, {%r26402, %r26403, %r26404, %r26405, %r26406, %r26407, %r26408, %r26409};
	bar.warp.sync 	-1;
	wmma.mma.sync.aligned.row.col.m16n16k16.s32.s8.s8.s32 {%r26418, %r26419, %r26420, %r26421, %r26422, %r26423, %r26424, %r26425}, {%r1, %r1}, {%r1, %r1}, {%r26410, %r26411, %r26412, %r26413, %r26414, %r26415, %r26416, %r26417};
	bar.warp.sync 	-1;
	wmma.mma.sync.aligned.row.col.m16n16k16.s32.s8.s8.s32 {%r26426, %r26427, %r26428, %r26429, %r26430, %r26431, %r26432, %r26433}, {%r1, %r1}, {%r1, %r1}, {%r26418, %r26419, %r26420, %r26421, %r26422, %r26423, %r26424, %r26425};
	bar.warp.sync 	-1;
	wmma.mma.sync.aligned.row.col.m16n16k16.s32.s8.s8.s32 {%r26434, %r26435, %r26436, %r26437, %r26438, %r26439, %r26440, %r26441}, {%r1, %r1}, {%r1, %r1}, {%r26426, %r26427, %r26428, %r26429, %r26430, %r26431, %r26432, %r26433};
	bar.warp.sync 	-1;
	wmma.mma.sync.aligned.row.col.m16n16k16.s32.s8.s8.s32 {%r26442, %r26443, %r26444, %r26445, %r26446, %r26447, %r26448, %r26449}, {%r1, %r1}, {%r1, %r1}, {%r26434, %r26435, %r26436, %r26437, %r26438, %r26439, %r26440, %r26441};
	bar.warp.sync 	-1;
	wmma.mma.sync.aligned.row.col.m16n16k16.s32.s8.s8.s32 {%r26450, %r26451, %r26452, %r26453, %r26454, %r26455, %r26456, %r26457}, {%r1, %r1}, {%r1, %r1}, {%r26442, %r26443, %r26444, %r26445, %r26446, %r26447, %r26448, %r26449};
	bar.warp.sync 	-1;
	wmma.mma.sync.aligned.row.col.m16n16k16.s32.s8.s8.s32 {%r26458, %r26459, %r26460, %r26461, %r26462, %r26463, %r26464, %r26465}, {%r1, %r1}, {%r1, %r1}, {%r26450, %r26451, %r26452, %r26453, %r26454, %r26455, %r26456, %r26457};
	bar.warp.sync 	-1;
	wmma.mma.sync.aligned.row.col.m16n16k16.s32.s8.s8.s32 {%r26466, %r26467, %r26468, %r26469, %r26470, %r26471, %r26472, %r26473}, {%r1, %r1}, {%r1, %r1}, {%r26458, %r26459, %r26460, %r26461, %r26462, %r26463, %r26464, %r26465};
	bar.warp.sync 	-1;
	wmma.mma.sync.aligned.row.col.m16n16k16.s32.s8.s8.s32 {%r26474, %r26475, %r26476, %r26477, %r26478, %r26479, %r26480, %r26481}, {%r1, %r1}, {%r1, %r1}, {%r26466, %r26467, %r26468, %r26469, %r26470, %r26471, %r26472, %r26473};
	bar.warp.sync 	-1;
	wmma.mma.sync.aligned.row.col.m16n16k16.s32.s8.s8.s32 {%r26482, %r26483, %r26484, %r26485, %r26486, %r26487, %r26488, %r26489}, {%r1, %r1}, {%r1, %r1}, {%r26474, %r26475, %r26476, %r26477, %r26478, %r26479, %r26480, %r26481};
	bar.warp.sync 	-1;
	wmma.mma.sync.aligned.row.col.m16n16k16.s32.s8.s8.s32 {%r26490, %r26491, %r26492, %r26493, %r26494, %r26495, %r26496, %r26497}, {%r1, %r1}, {%r1, %r1}, {%r26482, %r26483, %r26484, %r26485, %r26486, %r26487, %r26488, %r26489};
	bar.warp.sync 	-1;
	wmma.mma.sync.aligned.row.col.m16n16k16.s32.s8.s8.s32 {%r26498, %r26499, %r26500, %r26501, %r26502, %r26503, %r26504, %r26505}, {%r1, %r1}, {%r1, %r1}, {%r26490, %r26491, %r26492, %r26493, %r26494, %r26495, %r26496, %r26497};
	bar.warp.sync 	-1;
	wmma.mma.sync.aligned.row.col.m16n16k16.s32.s8.s8.s32 {%r26506, %r26507, %r26508, %r26509, %r26510, %r26511, %r26512, %r26513}, {%r1, %r1}, {%r1, %r1}, {%r26498, %r26499, %r26500, %r26501, %r26502, %r26503, %r26504, %r26505};
	bar.warp.sync 	-1;
	wmma.mma.sync.aligned.row.col.m16n16k16.s32.s8.s8.s32 {%r26514, %r26515, %r26516, %r26517, %r26518, %r26519, %r26520, %r26521}, {%r1, %r1}, {%r1, %r1}, {%r26506, %r26507, %r26508, %r26509, %r26510, %r26511, %r26512, %r26513};
	bar.warp.sync 	-1;
	wmma.mma.sync.aligned.row.col.m16n16k16.s32.s8.s8.s32 {%r26522, %r26523, %r26524, %r26525, %r26526, %r26527, %r26528, %r26529}, {%r1, %r1}, {%r1, %r1}, {%r26514, %r26515, %r26516, %r26517, %r26518, %r26519, %r26520, %r26521};
	bar.warp.sync 	-1;
	wmma.mma.sync.aligned.row.col.m16n16k16.s32.s8.s8.s32 {%r26530, %r26531, %r26532, %r26533, %r26534, %r26535, %r26536, %r26537}, {%r1, %r1}, {%r1, %r1}, {%r26522, %r26523, %r26524, %r26525, %r26526, %r26527, %r26528, %r26529};
	bar.warp.sync 	-1;
	wmma.mma.sync.aligned.row.col.m16n16k16.s32.s8.s8.s32 {%r26538, %r26539, %r26540, %r26541, %r26542, %r26543, %r26544, %r26545}, {%r1, %r1}, {%r1, %r1}, {%r26530, %r26531, %r26532, %r26533, %r26534, %r26535, %r26536, %r26537};
	bar.warp.sync 	-1;
	wmma.mma.sync.aligned.row.col.m16n16k16.s32.s8.s8.s32 {%r26546, %r26547, %r26548, %r26549, %r26550, %r26551, %r26552, %r26553}, {%r1, %r1}, {%r1, %r1}, {%r26538, %r26539, %r26540, %r26541, %r26542, %r26543, %r26544, %r26545};
	bar.warp.sync 	-1;
	wmma.mma.sync.aligned.row.col.m16n16k16.s32.s8.s8.s32 {%r26554, %r26555, %r26556, %r26557, %r26558, %r26559, %r26560, %r26561}, {%r1, %r1}, {%r1, %r1}, {%r26546, %r26547, %r26548, %r26549, %r26550, %r26551, %r26552, %r26553};
	bar.warp.sync 	-1;
	wmma.mma.sync.aligned.row.col.m16n16k16.s32.s8.s8.s32 {%r26562, %r26563, %r26564, %r26565, %r26566, %r26567, %r26568, %r26569}, {%r1, %r1}, {%r1, %r1}, {%r26554, %r26555, %r26556, %r26557, %r26558, %r26559, %r26560, %r26561};
	bar.warp.sync 	-1;
	wmma.mma.sync.aligned.row.col.m16n16k16.s32.s8.s8.s32 {%r26570, %r26571, %r26572, %r26573, %r26574, %r26575, %r26576, %r26577}, {%r1, %r1}, {%r1, %r1}, {%r26562, %r26563, %r26564, %r26565, %r26566, %r26567, %r26568, %r26569};
	bar.warp.sync 	-1;
	wmma.mma.sync.aligned.row.col.m16n16k16.s32.s8.s8.s32 {%r26578, %r26579, %r26580, %r26581, %r26582, %r26583, %r26584, %r26585}, {%r1, %r1}, {%r1, %r1}, {%r26570, %r26571, %r26572, %r26573, %r26574, %r26575, %r26576, %r26577};
	bar.warp.sync 	-1;
	wmma.mma.sync.aligned.row.col.m16n16k16.s32.s8.s8.s32 {%r26586, %r26587, %r26588, %r26589, %r26590, %r26591, %r26592, %r26593}, {%r1, %r1}, {%r1, %r1}, {%r26578, %r26579, %r26580, %r26581, %r26582, %r26583, %r26584, %r26585};
	bar.warp.sync 	-1;
	wmma.mma.sync.aligned.row.col.m16n16k16.s32.s8.s8.s32 {%r26594, %r26595, %r26596, %r26597, %r26598, %r26599, %r26600, %r26601}, {%r1, %r1}, {%r1, %r1}, {%r26586, %r26587, %r26588, %r26589, %r26590, %r26591, %r26592, %r26593};
	bar.warp.sync 	-1;
	wmma.mma.sync.aligned.row.col.m16n16k16.s32.s8.s8.s32 {%r26602, %r26603, %r26604, %r26605, %r26606, %r26607, %r26608, %r26609}, {%r1, %r1}, {%r1, %r1}, {%r26594, %r26595, %r26596, %r26597, %r26598, %r26599, %r26600, %r26601};
	bar.warp.sync 	-1;
	wmma.mma.sync.aligned.row.col.m16n16k16.s32.s8.s8.s32 {%r26610, %r26611, %r26612, %r26613, %r26614, %r26615, %r26616, %r26617}, {%r1, %r1}, {%r1, %r1}, {%r26602, %r26603, %r26604, %r26605, %r26606, %r26607, %r26608, %r26609};
	bar.warp.sync 	-1;
	wmma.mma.sync.aligned.row.col.m16n16k16.s32.s8.s8.s32 {%r26618, %r26619, %r26620, %r26621, %r26622, %r26623, %r26624, %r26625}, {%r1, %r1}, {%r1, %r1}, {%r26610, %r26611, %r26612, %r26613, %r26614, %r26615, %r26616, %r26617};
	bar.warp.sync 	-1;
	wmma.mma.sync.aligned.row.col.m16n16k16.s32.s8.s8.s32 {%r26626, %r26627, %r26628, %r26629, %r26630, %r26631, %r26632, %r26633}, {%r1, %r1}, {%r1, %r1}, {%r26618, %r26619, %r26620, %r26621, %r26622, %r26623, %r26624, %r26625};
	bar.warp.sync 	-1;
	wmma.mma.sync.aligned.row.col.m16n16k16.s32.s8.s8.s32 {%r26634, %r26635, %r26636, %r26637, %r26638, %r26639, %r26640, %r26641}, {%r1, %r1}, {%r1, %r1}, {%r26626, %r26627, %r26628, %r26629, %r26630, %r26631, %r26632, %r26633};
	bar.warp.sync 	-1;
	wmma.mma.sync.aligned.row.col.m16n16k16.s32.s8.s8.s32 {%r26642, %r26643, %r26644, %r26645, %r26646, %r26647, %r26648, %r26649}, {%r1, %r1}, {%r1, %r1}, {%r26634, %r26635, %r26636, %r26637, %r26638, %r26639, %r26640, %r26641};
	bar.warp.sync 	-1;
	wmma.mma.sync.aligned.row.col.m16n16k16.s32.s8.s8.s32 {%r26650, %r26651, %r26652, %r26653, %r26654, %r26655, %r26656, %r26657}, {%r1, %r1}, {%r1, %r1}, {%r26642, %r26643, %r26644, %r26645, %r26646, %r26647, %r26648, %r26649};
	bar.warp.sync 	-1;
	wmma.mma.sync.aligned.row.col.m16n16k16.s32.s8.s8.s32 {%r26658, %r26659, %r26660, %r26661, %r26662, %r26663, %r26664, %r26665}, {%r1, %r1}, {%r1, %r1}, {%r26650, %r26651, %r26652, %r26653, %r26654, %r26655, %r26656, %r26657};
	bar.warp.sync 	-1;
	wmma.mma.sync.aligned.row.col.m16n16k16.s32.s8.s8.s32 {%r26666, %r26667, %r26668, %r26669, %r26670, %r26671, %r26672, %r26673}, {%r1, %r1}, {%r1, %r1}, {%r26658, %r26659, %r26660, %r26661, %r26662, %r26663, %r26664, %r26665};
	bar.warp.sync 	-1;
	wmma.mma.sync.aligned.row.col.m16n16k16.s32.s8.s8.s32 {%r26674, %r26675, %r26676, %r26677, %r26678, %r26679, %r26680, %r26681}, {%r1, %r1}, {%r1, %r1}, {%r26666, %r26667, %r26668, %r26669, %r26670, %r26671, %r26672, %r26673};
	bar.warp.sync 	-1;
	wmma.mma.sync.aligned.row.col.m16n16k16.s32.s8.s8.s32 {%r26682, %r26683, %r26684, %r26685, %r26686, %r26687, %r26688, %r26689}, {%r1, %r1}, {%r1, %r1}, {%r26674, %r26675, %r26676, %r26677, %r26678, %r26679, %r26680, %r26681};
	bar.warp.sync 	-1;
	wmma.mma.sync.aligned.row.col.m16n16k16.s32.s8.s8.s32 {%r26690, %r26691, %r26692, %r26693, %r26694, %r26695, %r26696, %r26697}, {%r1, %r1}, {%r1, %r1}, {%r26682, %r26683, %r26684, %r26685, %r26686, %r26687, %r26688, %r26689};
	bar.warp.sync 	-1;
	wmma.mma.sync.aligned.row.col.m16n16k16.s32.s8.s8.s32 {%r26698, %r26699, %r26700, %r26701, %r26702, %r26703, %r26704, %r26705}, {%r1, %r1}, {%r1, %r1}, {%r26690, %r26691, %r26692, %r26693, %r26694, %r26695, %r26696, %r26697};
	bar.warp.sync 	-1;
	wmma.mma.sync.aligned.row.col.m16n16k16.s32.s8.s8.s32 {%r26706, %r26707, %r26708, %r26709, %r26710, %r26711, %r26712, %r26713}, {%r1, %r1}, {%r1, %r1}, {%r26698, %r26699, %r26700, %r26701, %r26702, %r26703, %r26704, %r26705};
	bar.warp.sync 	-1;
	wmma.mma.sync.aligned.row.col.m16n16k16.s32.s8.s8.s32 {%r26714, %r26715, %r26716, %r26717, %r26718, %r26719, %r26720, %r26721}, {%r1, %r1}, {%r1, %r1}, {%r26706, %r26707, %r26708, %r26709, %r26710, %r26711, %r26712, %r26713};
	bar.warp.sync 	-1;
	wmma.mma.sync.aligned.row.col.m16n16k16.s32.s8.s8.s32 {%r26722, %r26723, %r26724, %r26725, %r26726, %r26727, %r26728, %r26729}, {%r1, %r1}, {%r1, %r1}, {%r26714, %r26715, %r26716, %r26717, %r26718, %r26719, %r26720, %r26721};
	bar.warp.sync 	-1;
	wmma.mma.sync.aligned.row.col.m16n16k16.s32.s8.s8.s32 {%r26730, %r26731, %r26732, %r26733, %r26734, %r26735, %r26736, %r26737}, {%r1, %r1}, {%r1, %r1}, {%r26722, %r26723, %r26724, %r26725, %r26726, %r26727, %r26728, %r26729};
	bar.warp.sync 	-1;
	wmma.mma.sync.aligned.row.col.m16n16k16.s32.s8.s8.s32 {%r26738, %r26739, %r26740, %r26741, %r26742, %r26743, %r26744, %r26745}, {%r1, %r1}, {%r1, %r1}, {%r26730, %r26731, %r26732, %r26733, %r26734, %r26735, %r26736, %r26737};
	bar.warp.sync 	-1;
	wmma.mma.sync.aligned.row.col.m16n16k16.s32.s8.s8.s32 {%r26746, %r26747, %r26748, %r26749, %r26750, %r26751, %r26752, %r26753}, {%r1, %r1}, {%r1, %r1}, {%r26738, %r26739, %r26740, %r26741, %r26742, %r26743, %r26744, %r26745};
	bar.warp.sync 	-1;
	wmma.mma.sync.aligned.row.col.m16n16k16.s32.s8.s8.s32 {%r26754, %r26755, %r26756, %r26757, %r26758, %r26759, %r26760, %r26761}, {%r1, %r1}, {%r1, %r1}, {%r26746, %r26747, %r26748, %r26749, %r26750, %r26751, %r26752, %r26753};
	bar.warp.sync 	-1;
	wmma.mma.sync.aligned.row.col.m16n16k16.s32.s8.s8.s32 {%r26762, %r26763, %r26764, %r26765, %r26766, %r26767, %r26768, %r26769}, {%r1, %r1}, {%r1, %r1}, {%r26754, %r26755, %r26756, %r26757, %r26758, %r26759, %r26760, %r26761};
	bar.warp.sync 	-1;
	wmma.mma.sync.aligned.row.col.m16n16k16.s32.s8.s8.s32 {%r26770, %r26771, %r26772, %r26773, %r26774, %r26775, %r26776, %r26777}, {%r1, %r1}, {%r1, %r1}, {%r26762, %r26763, %r26764, %r26765, %r26766, %r26767, %r26768, %r26769};
	bar.warp.sync 	-1;
	wmma.mma.sync.aligned.row.col.m16n16k16.s32.s8.s8.s32 {%r26778, %r26779, %r26780, %r26781, %r26782, %r26783, %r26784, %r26785}, {%r1, %r1}, {%r1, %r1}, {%r26770, %r26771, %r26772, %r26773, %r26774, %r26775, %r26776, %r26777};
	bar.warp.sync 	-1;
	wmma.mma.sync.aligned.row.col.m16n16k16.s32.s8.s8.s32 {%r26786, %r26787, %r26788, %r26789, %r26790, %r26791, %r26792, %r26793}, {%r1, %r1}, {%r1, %r1}, {%r26778, %r26779, %r26780, %r26781, %r26782, %r26783, %r26784, %r26785};
	bar.warp.sync 	-1;
	wmma.mma.sync.aligned.row.col.m16n16k16.s32.s8.s8.s32 {%r26794, %r26795, %r26796, %r26797, %r26798, %r26799, %r26800, %r26801}, {%r1, %r1}, {%r1, %r1}, {%r26786, %r26787, %r26788, %r26789, %r26790, %r26791, %r26792, %r26793};
	bar.warp.sync 	-1;
	wmma.mma.sync.aligned.row.col.m16n16k16.s32.s8.s8.s32 {%r26802, %r26803, %r26804, %r26805, %r26806, %r26807, %r26808, %r26809}, {%r1, %r1}, {%r1, %r1}, {%r26794, %r26795, %r26796, %r26797, %r26798, %r26799, %r26800, %r26801};
	bar.warp.sync 	-1;
	wmma.mma.sync.aligned.row.col.m16n16k16.s32.s8.s8.s32 {%r26810, %r26811, %r26812, %r26813, %r26814, %r26815, %r26816, %r26817}, {%r1, %r1}, {%r1, %r1}, {%r26802, %r26803, %r26804, %r26805, %r26806, %r26807, %r26808, %r26809};
	bar.warp.sync 	-1;
	wmma.mma.sync.aligned.row.col.m16n16k16.s32.s8.s8.s32 {%r26818, %r26819, %r26820, %r26821, %r26822, %r26823, %r26824, %r26825}, {%r1, %r1}, {%r1, %r1}, {%r26810, %r26811, %r26812, %r26813, %r26814, %r26815, %r26816, %r26817};
	bar.warp.sync 	-1;
	wmma.mma.sync.aligned.row.col.m16n16k16.s32.s8.s8.s32 {%r26826, %r26827, %r26828, %r26829, %r26830, %r26831, %r26832, %r26833}, {%r1, %r1}, {%r1, %r1}, {%r26818, %r26819, %r26820, %r26821, %r26822, %r26823, %r26824, %r26825};
	bar.warp.sync 	-1;
	wmma.mma.sync.aligned.row.col.m16n16k16.s32.s8.s8.s32 {%r26834, %r26835, %r26836, %r26837, %r26838, %r26839, %r26840, %r26841}, {%r1, %r1}, {%r1, %r1}, {%r26826, %r26827, %r26828, %r26829, %r26830, %r26831, %r26832, %r26833};
	bar.warp.sync 	-1;
	wmma.mma.sync.aligned.row.col.m16n16k16.s32.s8.s8.s32 {%r26842, %r26843, %r26844, %r26845, %r26846, %r26847, %r26848, %r26849}, {%r1, %r1}, {%r1, %r1}, {%r26834, %r26835, %r26836, %r26837, %r26838, %r26839, %r26840, %r26841};
	bar.warp.sync 	-1;
	wmma.mma.sync.aligned.row.col.m16n16k16.s32.s8.s8.s32 {%r26850, %r26851, %r26852, %r26853, %r26854, %r26855, %r26856, %r26857}, {%r1, %r1}, {%r1, %r1}, {%r26842, %r26843, %r26844, %r26845, %r26846, %r26847, %r26848, %r26849};
	bar.warp.sync 	-1;
	wmma.mma.sync.aligned.row.col.m16n16k16.s32.s8.s8.s32 {%r26858, %r26859, %r26860, %r26861, %r26862, %r26863, %r26864, %r26865}, {%r1, %r1}, {%r1, %r1}, {%r26850, %r26851, %r26852, %r26853, %r26854, %r26855, %r26856, %r26857};
	bar.warp.sync 	-1;
	wmma.mma.sync.aligned.row.col.m16n16k16.s32.s8.s8.s32 {%r26866, %r26867, %r26868, %r26869, %r26870, %r26871, %r26872, %r26873}, {%r1, %r1}, {%r1, %r1}, {%r26858, %r26859, %r26860, %r26861, %r26862, %r26863, %r26864, %r26865};
	bar.warp.sync 	-1;
	wmma.mma.sync.aligned.row.col.m16n16k16.s32.s8.s8.s32 {%r26874, %r26875, %r26876, %r26877, %r26878, %r26879, %r26880, %r26881}, {%r1, %r1}, {%r1, %r1}, {%r26866, %r26867, %r26868, %r26869, %r26870, %r26871, %r26872, %r26873};
	bar.warp.sync 	-1;
	wmma.mma.sync.aligned.row.col.m16n16k16.s32.s8.s8.s32 {%r26882, %r26883, %r26884, %r26885, %r26886, %r26887, %r26888, %r26889}, {%r1, %r1}, {%r1, %r1}, {%r26874, %r26875, %r26876, %r26877, %r26878, %r26879, %r26880, %r26881};
	bar.warp.sync 	-1;
	wmma.mma.sync.aligned.row.col.m16n16k16.s32.s8.s8.s32 {%r26890, %r26891, %r26892, %r26893, %r26894, %r26895, %r26896, %r26897}, {%r1, %r1}, {%r1, %r1}, {%r26882, %r26883, %r26884, %r26885, %r26886, %r26887, %r26888, %r26889};
	bar.warp.sync 	-1;
	wmma.mma.sync.aligned.row.col.m16n16k16.s32.s8.s8.s32 {%r26898, %r26899, %r26900, %r26901, %r26902, %r26903, %r26904, %r26905}, {%r1, %r1}, {%r1, %r1}, {%r26890, %r26891, %r26892, %r26893, %r26894, %r26895, %r26896, %r26897};
	bar.warp.sync 	-1;
	wmma.mma.sync.aligned.row.col.m16n16k16.s32.s8.s8.s32 {%r26906, %r26907, %r26908, %r26909, %r26910, %r26911, %r26912, %r26913}, {%r1, %r1}, {%r1, %r1}, {%r26898, %r26899, %r26900, %r26901, %r26902, %r26903, %r26904, %r26905};
	bar.warp.sync 	-1;
	wmma.mma.sync.aligned.row.col.m16n16k16.s32.s8.s8.s32 {%r26914, %r26915, %r26916, %r26917, %r26918, %r26919, %r26920, %r26921}, {%r1, %r1}, {%r1, %r1}, {%r26906, %r26907, %r26908, %r26909, %r26910, %r26911, %r26912, %r26913};
	bar.warp.sync 	-1;
	wmma.mma.sync.aligned.row.col.m16n16k16.s32.s8.s8.s32 {%r26922, %r26923, %r26924, %r26925, %r26926, %r26927, %r26928, %r26929}, {%r1, %r1}, {%r1, %r1}, {%r26914, %r26915, %r26916, %r26917, %r26918, %r26919, %r26920, %r26921};
	bar.warp.sync 	-1;
	wmma.mma.sync.aligned.row.col.m16n16k16.s32.s8.s8.s32 {%r26930, %r26931, %r26932, %r26933, %r26934, %r26935, %r26936, %r26937}, {%r1, %r1}, {%r1, %r1}, {%r26922, %r26923, %r26924, %r26925, %r26926, %r26927, %r26928, %r26929};
	bar.warp.sync 	-1;
	wmma.mma.sync.aligned.row.col.m16n16k16.s32.s8.s8.s32 {%r26938, %r26939, %r26940, %r26941, %r26942, %r26943, %r26944, %r26945}, {%r1, %r1}, {%r1, %r1}, {%r26930, %r26931, %r26932, %r26933, %r26934, %r26935, %r26936, %r26937};
	bar.warp.sync 	-1;
	wmma.mma.sync.aligned.row.col.m16n16k16.s32.s8.s8.s32 {%r26946, %r26947, %r26948, %r26949, %r26950, %r26951, %r26952, %r26953}, {%r1, %r1}, {%r1, %r1}, {%r26938, %r26939, %r26940, %r26941, %r26942, %r26943, %r26944, %r26945};
	bar.warp.sync 	-1;
	wmma.mma.sync.aligned.row.col.m16n16k16.s32.s8.s8.s32 {%r26954, %r26955, %r26956, %r26957, %r26958, %r26959, %r26960, %r26961}, {%r1, %r1}, {%r1, %r1}, {%r26946, %r26947, %r26948, %r26949, %r26950, %r26951, %r26952, %r26953};
	bar.warp.sync 	-1;
	wmma.mma.sync.aligned.row.col.m16n16k16.s32.s8.s8.s32 {%r26962, %r26963, %r26964, %r26965, %r26966, %r26967, %r26968, %r26969}, {%r1, %r1}, {%r1, %r1}, {%r26954, %r26955, %r26956, %r26957, %r26958, %r26959, %r26960, %r26961};
	bar.warp.sync 	-1;
	wmma.mma.sync.aligned.row.col.m16n16k16.s32.s8.s8.s32 {%r26970, %r26971, %r26972, %r26973, %r26974, %r26975, %r26976, %r26977}, {%r1, %r1}, {%r1, %r1}, {%r26962, %r26963, %r26964, %r26965, %r26966, %r26967, %r26968, %r26969};
	bar.warp.sync 	-1;
	wmma.mma.sync.aligned.row.col.m16n16k16.s32.s8.s8.s32 {%r26978, %r26979, %r26980, %r26981, %r26982, %r26983, %r26984, %r26985}, {%r1, %r1}, {%r1, %r1}, {%r26970, %r26971, %r26972, %r26973, %r26974, %r26975, %r26976, %r26977};
	bar.warp.sync 	-1;
	wmma.mma.sync.aligned.row.col.m16n16k16.s32.s8.s8.s32 {%r26986, %r26987, %r26988, %r26989, %r26990, %r26991, %r26992, %r26993}, {%r1, %r1}, {%r1, %r1}, {%r26978, %r26979, %r26980, %r26981, %r26982, %r26983, %r26984, %r26985};
	bar.warp.sync 	-1;
	wmma.mma.sync.aligned.row.col.m16n16k16.s32.s8.s8.s32 {%r26994, %r26995, %r26996, %r26997, %r26998, %r26999, %r27000, %r27001}, {%r1, %r1}, {%r1, %r1}, {%r26986, %r26987, %r26988, %r26989, %r26990, %r26991, %r26992, %r26993};
	bar.warp.sync 	-1;
	wmma.mma.sync.aligned.row.col.m16n16k16.s32.s8.s8.s32 {%r27002, %r27003, %r27004, %r27005, %r27006, %r27007, %r27008, %r27009}, {%r1, %r1}, {%r1, %r1}, {%r26994, %r26995, %r26996, %r26997, %r26998, %r26999, %r27000, %r27001};
	bar.warp.sync 	-1;
	wmma.mma.sync.aligned.row.col.m16n16k16.s32.s8.s8.s32 {%r27010, %r27011, %r27012, %r27013, %r27014, %r27015, %r27016, %r27017}, {%r1, %r1}, {%r1, %r1}, {%r27002, %r27003, %r27004, %r27005, %r27006, %r27007, %r27008, %r27009};
	bar.warp.sync 	-1;
	wmma.mma.sync.aligned.row.col.m16n16k16.s32.s8.s8.s32 {%r27018, %r27019, %r27020, %r27021, %r27022, %r27023, %r27024, %r27025}, {%r1, %r1}, {%r1, %r1}, {%r27010, %r27011, %r27012, %r27013, %r27014, %r27015, %r27016, %r27017};
	bar.warp.sync 	-1;
	wmma.mma.sync.aligned.row.col.m16n16k16.s32.s8.s8.s32 {%r27026, %r27027, %r27028, %r27029, %r27030, %r27031, %r27032, %r27033}, {%r1, %r1}, {%r1, %r1}, {%r27018, %r27019, %r27020, %r27021, %r27022, %r27023, %r27024, %r27025};
	bar.warp.sync 	-1;
	wmma.mma.sync.aligned.row.col.m16n16k16.s32.s8.s8.s32 {%r27034, %r27035, %r27036, %r27037, %r27038, %r27039, %r27040, %r27041}, {%r1, %r1}, {%r1, %r1}, {%r27026, %r27027, %r27028, %r27029, %r27030, %r27031, %r27032, %r27033};
	bar.warp.sync 	-1;
	wmma.mma.sync.aligned.row.col.m16n16k16.s32.s8.s8.s32 {%r27042, %r27043, %r27044, %r27045, %r27046, %r27047, %r27048, %r27049}, {%r1, %r1}, {%r1, %r1}, {%r27034, %r27035, %r27036, %r27037, %r27038, %r27039, %r27040, %r27041};
	bar.warp.sync 	-1;
	wmma.mma.sync.aligned.row.col.m16n16k16.s32.s8.s8.s32 {%r27050, %r27051, %r27052, %r27053, %r27054, %r27055, %r27056, %r27057}, {%r1, %r1}, {%r1, %r1}, {%r27042, %r27043, %r27044, %r27045, %r27046, %r27047, %r27048, %r27049};
	bar.warp.sync 	-1;
	wmma.mma.sync.aligned.row.col.m16n16k16.s32.s8.s8.s32 {%r27058, %r27059, %r27060, %r27061, %r27062, %r27063, %r27064, %r27065}, {%r1, %r1}, {%r1, %r1}, {%r27050, %r27051, %r27052, %r27053, %r27054, %r27055, %r27056, %r27057};
	bar.warp.sync 	-1;
	wmma.mma.sync.aligned.row.col.m16n16k16.s32.s8.s8.s32 {%r27066, %r27067, %r27068, %r27069, %r27070, %r27071, %r27072, %r27073}, {%r1, %r1}, {%r1, %r1}, {%r27058, %r27059, %r27060, %r27061, %r27062, %r27063, %r27064, %r27065};
	bar.warp.sync 	-1;
	wmma.mma.sync.aligned.row.col.m16n16k16.s32.s8.s8.s32 {%r27074, %r27075, %r27076, %r27077, %r27078, %r27079, %r27080, %r27081}, {%r1, %r1}, {%r1, %r1}, {%r27066, %r27067, %r27068, %r27069, %r27070, %r27071, %r27072, %r27073};
	bar.warp.sync 	-1;
	wmma.mma.sync.aligned.row.col.m16n16k16.s32.s8.s8.s32 {%r27082, %r27083, %r27084, %r27085, %r27086, %r27087, %r27088, %r27089}, {%r1, %r1}, {%r1, %r1}, {%r27074, %r27075, %r27076, %r27077, %r27078, %r27079, %r27080, %r27081};
	bar.warp.sync 	-1;
	wmma.mma.sync.aligned.row.col.m16n16k16.s32.s8.s8.s32 {%r27090, %r27091, %r27092, %r27093, %r27094, %r27095, %r27096, %r27097}, {%r1, %r1}, {%r1, %r1}, {%r27082, %r27083, %r27084, %r27085, %r27086, %r27087, %r27088, %r27089};
	bar.warp.sync 	-1;
	wmma.mma.sync.aligned.row.col.m16n16k16.s32.s8.s8.s32 {%r27098, %r27099, %r27100, %r27101, %r27102, %r27103, %r27104, %r27105}, {%r1, %r1}, {%r1, %r1}, {%r27090, %r27091, %r27092, %r27093, %r27094, %r27095, %r27096, %r27097};
	bar.warp.sync 	-1;
	wmma.mma.sync.aligned.row.col.m16n16k16.s32.s8.s8.s32 {%r27106, %r27107, %r27108, %r27109, %r27110, %r27111, %r27112, %r27113}, {%r1, %r1}, {%r1, %r1}, {%r27098, %r27099, %r27100, %r27101, %r27102, %r27103, %r27104, %r27105};
	bar.warp.sync 	-1;
	wmma.mma.sync.aligned.row.col.m16n16k16.s32.s8.s8.s32 {%r27114, %r27115, %r27116, %r27117, %r27118, %r27119, %r27120, %r27121}, {%r1, %r1}, {%r1, %r1}, {%r27106, %r27107, %r27108, %r27109, %r27110, %r27111, %r27112, %r27113};
	bar.warp.sync 	-1;
	wmma.mma.sync.aligned.row.col.m16n16k16.s32.s8.s8.s32 {%r27122, %r27123, %r27124, %r27125, %r27126, %r27127, %r27128, %r27129}, {%r1, %r1}, {%r1, %r1}, {%r27114, %r27115, %r27116, %r27117, %r27118, %r27119, %r27120, %r27121};
	bar.warp.sync 	-1;
	wmma.mma.sync.aligned.row.col.m16n16k16.s32.s8.s8.s32 {%r27130, %r27131, %r27132, %r27133, %r27134, %r27135, %r27136, %r27137}, {%r1, %r1}, {%r1, %r1}, {%r27122, %r27123, %r27124, %r27125, %r27126, %r27127, %r27128, %r27129};
	bar.warp.sync 	-1;
	wmma.mma.sync.aligned.row.col.m16n16k16.s32.s8.s8.s32 {%r27138, %r27139, %r27140, %r27141, %r27142, %r27143, %r27144, %r27145}, {%r1, %r1}, {%r1, %r1}, {%r27130, %r27131, %r27132, %r27133, %r27134, %r27135, %r27136, %r27137};
	bar.warp.sync 	-1;
	wmma.mma.sync.aligned.row.col.m16n16k16.s32.s8.s8.s32 {%r27146, %r27147, %r27148, %r27149, %r27150, %r27151, %r27152, %r27153}, {%r1, %r1}, {%r1, %r1}, {%r27138, %r27139, %r27140, %r27141, %r27142, %r27143, %r27144, %r27145};
	bar.warp.sync 	-1;
	wmma.mma.sync.aligned.row.col.m16n16k16.s32.s8.s8.s32 {%r27154, %r27155, %r27156, %r27157, %r27158, %r27159, %r27160, %r27161}, {%r1, %r1}, {%r1, %r1}, {%r27146, %r27147, %r27148, %r27149, %r27150, %r27151, %r27152, %r27153};
	bar.warp.sync 	-1;
	wmma.mma.sync.aligned.row.col.m16n16k16.s32.s8.s8.s32 {%r27162, %r27163, %r27164, %r27165, %r27166, %r27167, %r27168, %r27169}, {%r1, %r1}, {%r1, %r1}, {%r27154, %r27155, %r27156, %r27157, %r27158, %r27159, %r27160, %r27161};
	bar.warp.sync 	-1;
	wmma.mma.sync.aligned.row.col.m16n16k16.s32.s8.s8.s32 {%r27170, %r27171, %r27172, %r27173, %r27174, %r27175, %r27176, %r27177}, {%r1, %r1}, {%r1, %r1}, {%r27162, %r27163, %r27164, %r27165, %r27166, %r27167, %r27168, %r27169};
	bar.warp.sync 	-1;
	wmma.mma.sync.aligned.row.col.m16n16k16.s32.s8.s8.s32 {%r27178, %r27179, %r27180, %r27181, %r27182, %r27183, %r27184, %r27185}, {%r1, %r1}, {%r1, %r1}, {%r27170, %r27171, %r27172, %r27173, %r27174, %r27175, %r27176, %r27177};
	bar.warp.sync 	-1;
	wmma.mma.sync.aligned.row.col.m16n16k16.s32.s8.s8.s32 {%r27186, %r27187, %r27188, %r27189, %r27190, %r27191, %r27192, %r27193}, {%r1, %r1}, {%r1, %r1}, {%r27178, %r27179, %r27180, %r27181, %r27182, %r27183, %r27184, %r27185};
	bar.warp.sync 	-1;
	wmma.mma.sync.aligned.row.col.m16n16k16.s32.s8.s8.s32 {%r27194, %r27195, %r27196, %r27197, %r27198, %r27199, %r27200, %r27201}, {%r1, %r1}, {%r1, %r1}, {%r27186, %r27187, %r27188, %r27189, %r27190, %r27191, %r27192, %r27193};
	bar.warp.sync 	-1;
	wmma.mma.sync.aligned.row.col.m16n16k16.s32.s8.s8.s32 {%r27202, %r27203, %r27204, %r27205, %r27206, %r27207, %r27208, %r27209}, {%r1, %r1}, {%r1, %r1}, {%r27194, %r27195, %r27196, %r27197, %r27198, %r27199, %r27200, %r27201};
	bar.warp.sync 	-1;
	wmma.mma.sync.aligned.row.col.m16n16k16.s32.s8.s8.s32 {%r27210, %r27211, %r27212, %r27213, %r27214, %r27215, %r27216, %r27217}, {%r1, %r1}, {%r1, %r1}, {%r27202, %r27203, %r27204, %r27205, %r27206, %r27207, %r27208, %r27209};
	bar.warp.sync 	-1;
	wmma.mma.sync.aligned.row.col.m16n16k16.s32.s8.s8.s32 {%r27218, %r27219, %r27220, %r27221, %r27222, %r27223, %r27224, %r27225}, {%r1, %r1}, {%r1, %r1}, {%r27210, %r27211, %r27212, %r27213, %r27214, %r27215, %r27216, %r27217};
	bar.warp.sync 	-1;
	wmma.mma.sync.aligned.row.col.m16n16k16.s32.s8.s8.s32 {%r27226, %r27227, %r27228, %r27229, %r27230, %r27231, %r27232, %r27233}, {%r1, %r1}, {%r1, %r1}, {%r27218, %r27219, %r27220, %r27221, %r27222, %r27223, %r27224, %r27225};
	bar.warp.sync 	-1;
	wmma.mma.sync.aligned.row.col.m16n16k16.s32.s8.s8.s32 {%r27234, %r27235, %r27236, %r27237, %r27238, %r27239, %r27240, %r27241}, {%r1, %r1}, {%r1, %r1}, {%r27226, %r27227, %r27228, %r27229, %r27230, %r27231, %r27232, %r27233};
	bar.warp.sync 	-1;
	wmma.mma.sync.aligned.row.col.m16n16k16.s32.s8.s8.s32 {%r27242, %r27243, %r27244, %r27245, %r27246, %r27247, %r27248, %r27249}, {%r1, %r1}, {%r1, %r1}, {%r27234, %r27235, %r27236, %r27237, %r27238, %r27239, %r27240, %r27241};
	bar.warp.sync 	-1;
	wmma.mma.sync.aligned.row.col.m16n16k16.s32.s8.s8.s32 {%r27250, %r27251, %r27252, %r27253, %r27254, %r27255, %r27256, %r27257}, {%r1, %r1}, {%r1, %r1}, {%r27242, %r27243, %r27244, %r27245, %r27246, %r27247, %r27248, %r27249};
	bar.warp.sync 	-1;
	wmma.mma.sync.aligned.row.col.m16n16k16.s32.s8.s8.s32 {%r27258, %r27259, %r27260, %r27261, %r27262, %r27263, %r27264, %r27265}, {%r1, %r1}, {%r1, %r1}, {%r27250, %r27251, %r27252, %r27253, %r27254, %r27255, %r27256, %r27257};
	bar.warp.sync 	-1;
	wmma.mma.sync.aligned.row.col.m16n16k16.s32.s8.s8.s32 {%r27266, %r27267, %r27268, %r27269, %r27270, %r27271, %r27272, %r27273}, {%r1, %r1}, {%r1, %r1}, {%r27258, %r27259, %r27260, %r27261, %r27262, %r27263, %r27264, %r27265};
	bar.warp.sync 	-1;
	wmma.mma.sync.aligned.row.col.m16n16k16.s32.s8.s8.s32 {%r27274, %r27275, %r27276, %r27277, %r27278, %r27279, %r27280, %r27281}, {%r1, %r1}, {%r1, %r1}, {%r27266, %r27267, %r27268, %r27269, %r27270, %r27271, %r27272, %r27273};
	bar.warp.sync 	-1;
	wmma.mma.sync.aligned.row.col.m16n16k16.s32.s8.s8.s32 {%r27282, %r27283, %r27284, %r27285, %r27286, %r27287, %r27288, %r27289}, {%r1, %r1}, {%r1, %r1}, {%r27274, %r27275, %r27276, %r27277, %r27278, %r27279, %r27280, %r27281};
	bar.warp.sync 	-1;
	wmma.mma.sync.aligned.row.col.m16n16k16.s32.s8.s8.s32 {%r27290, %r27291, %r27292, %r27293, %r27294, %r27295, %r27296, %r27297}, {%r1, %r1}, {%r1, %r1}, {%r27282, %r27283, %r27284, %r27285, %r27286, %r27287, %r27288, %r27289};
	bar.warp.sync 	-1;
	wmma.mma.sync.aligned.row.col.m16n16k16.s32.s8.s8.s32 {%r27298, %r27299, %r27300, %r27301, %r27302, %r27303, %r27304, %r27305}, {%r1, %r1}, {%r1, %r1}, {%r27290, %r27291, %r27292, %r27293, %r27294, %r27295, %r27296, %r27297};
	bar.warp.sync 	-1;
	wmma.mma.sync.aligned.row.col.m16n16k16.s32.s8.s8.s32 {%r27306, %r27307, %r27308, %r27309, %r27310, %r27311, %r27312, %r27313}, {%r1, %r1}, {%r1, %r1}, {%r27298, %r27299, %r27300, %r27301, %r27302, %r27303, %r27304, %r27305};
	bar.warp.sync 	-1;
	wmma.mma.sync.aligned.row.col.m16n16k16.s32.s8.s8.s32 {%r27314, %r27315, %r27316, %r27317, %r27318, %r27319, %r27320, %r27321}, {%r1, %r1}, {%r1, %r1}, {%r27306, %r27307, %r27308, %r27309, %r27310, %r27311, %r27312, %r27313};
	bar.warp.sync 	-1;
	wmma.mma.sync.aligned.row.col.m16n16k16.s32.s8.s8.s32 {%r27322, %r27323, %r27324, %r27325, %r27326, %r27327, %r27328, %r27329}, {%r1, %r1}, {%r1, %r1}, {%r27314, %r27315, %r27316, %r27317, %r27318, %r27319, %r27320, %r27321};
	bar.warp.sync 	-1;
	wmma.mma.sync.aligned.row.col.m16n16k16.s32.s8.s8.s32 {%r27330, %r27331, %r27332, %r27333, %r27334, %r27335, %r27336, %r27337}, {%r1, %r1}, {%r1, %r1}, {%r27322, %r27323, %r27324, %r27325, %r27326, %r27327, %r27328, %r27329};
	bar.warp.sync 	-1;
	wmma.mma.sync.aligned.row.col.m16n16k16.s32.s8.s8.s32 {%r27338, %r27339, %r27340, %r27341, %r27342, %r27343, %r27344, %r27345}, {%r1, %r1}, {%r1, %r1}, {%r27330, %r27331, %r27332, %r27333, %r27334, %r27335, %r27336, %r27337};
	bar.warp.sync 	-1;
	wmma.mma.sync.aligned.row.col.m16n16k16.s32.s8.s8.s32 {%r27346, %r27347, %r27348, %r27349, %r27350, %r27351, %r27352, %r27353}, {%r1, %r1}, {%r1, %r1}, {%r27338, %r27339, %r27340, %r27341, %r27342, %r27343, %r27344, %r27345};
	bar.warp.sync 	-1;
	wmma.mma.sync.aligned.row.col.m16n16k16.s32.s8.s8.s32 {%r27354, %r27355, %r27356, %r27357, %r27358, %r27359, %r27360, %r27361}, {%r1, %r1}, {%r1, %r1}, {%r27346, %r27347, %r27348, %r27349, %r27350, %r27351, %r27352, %r27353};
	bar.warp.sync 	-1;
	wmma.mma.sync.aligned.row.col.m16n16k16.s32.s8.s8.s32 {%r27362, %r27363, %r27364, %r27365, %r27366, %r27367, %r27368, %r27369}, {%r1, %r1}, {%r1, %r1}, {%r27354, %r27355, %r27356, %r27357, %r27358, %r27359, %r27360, %r27361};
	bar.warp.sync 	-1;
	wmma.mma.sync.aligned.row.col.m16n16k16.s32.s8.s8.s32 {%r27370, %r27371, %r27372, %r27373, %r27374, %r27375, %r27376, %r27377}, {%r1, %r1}, {%r1, %r1}, {%r27362, %r27363, %r27364, %r27365, %r27366, %r27367, %r27368, %r27369};
	bar.warp.sync 	-1;
	wmma.mma.sync.aligned.row.col.m16n16k16.s32.s8.s8.s32 {%r27378, %r27379, %r27380, %r27381, %r27382, %r27383, %r27384, %r27385}, {%r1, %r1}, {%r1, %r1}, {%r27370, %r27371, %r27372, %r27373, %r27374, %r27375, %r27376, %r27377};
	bar.warp.sync 	-1;
	wmma.mma.sync.aligned.row.col.m16n16k16.s32.s8.s8.s32 {%r27386, %r27387, %r27388, %r27389, %r27390, %r27391, %r27392, %r27393}, {%r1, %r1}, {%r1, %r1}, {%r27378, %r27379, %r27380, %r27381, %r27382, %r27383, %r27384, %r27385};
	bar.warp.sync 	-1;
	wmma.mma.sync.aligned.row.col.m16n16k16.s32.s8.s8.s32 {%r27394, %r27395, %r27396, %r27397, %r27398, %r27399, %r27400, %r27401}, {%r1, %r1}, {%r1, %r1}, {%r27386, %r27387, %r27388, %r27389, %r27390, %r27391, %r27392, %r27393};
	bar.warp.sync 	-1;
	wmma.mma.sync.aligned.row.col.m16n16k16.s32.s8.s8.s32 {%r27402, %r27403, %r27404, %r27405, %r27406, %r27407, %r27408, %r27409}, {%r1, %r1}, {%r1, %r1}, {%r27394, %r27395, %r27396, %r27397, %r27398, %r27399, %r27400, %r27401};
	bar.warp.sync 	-1;
	wmma.mma.sync.aligned.row.col.m16n16k16.s32.s8.s8.s32 {%r27410, %r27411, %r27412, %r27413, %r27414, %r27415, %r27416, %r27417}, {%r1, %r1}, {%r1, %r1}, {%r27402, %r27403, %r27404, %r27405, %r27406, %r27407, %r27408, %r27409};
	bar.warp.sync 	-1;
	wmma.mma.sync.aligned.row.col.m16n16k16.s32.s8.s8.s32 {%r27418, %r27419, %r27420, %r27421, %r27422, %r27423, %r27424, %r27425}, {%r1, %r1}, {%r1, %r1}, {%r27410, %r27411, %r27412, %r27413, %r27414, %r27415, %r27416, %r27417};
	bar.warp.sync 	-1;
	wmma.mma.sync.aligned.row.col.m16n16k16.s32.s8.s8.s32 {%r27426, %r27427, %r27428, %r27429, %r27430, %r27431, %r27432, %r27433}, {%r1, %r1}, {%r1, %r1}, {%r27418, %r27419, %r27420, %r27421, %r27422, %r27423, %r27424, %r27425};
	bar.warp.sync 	-1;
	wmma.mma.sync.aligned.row.col.m16n16k16.s32.s8.s8.s32 {%r27434, %r27435, %r27436, %r27437, %r27438, %r27439, %r27440, %r27441}, {%r1, %r1}, {%r1, %r1}, {%r27426, %r27427, %r27428, %r27429, %r27430, %r27431, %r27432, %r27433};
	bar.warp.sync 	-1;
	wmma.mma.sync.aligned.row.col.m16n16k16.s32.s8.s8.s32 {%r27442, %r27443, %r27444, %r27445, %r27446, %r27447, %r27448, %r27449}, {%r1, %r1}, {%r1, %r1}, {%r27434, %r27435, %r27436, %r27437, %r27438, %r27439, %r27440, %r27441};
	bar.warp.sync 	-1;
	wmma.mma.sync.aligned.row.col.m16n16k16.s32.s8.s8.s32 {%r27450, %r27451, %r27452, %r27453, %r27454, %r27455, %r27456, %r27457}, {%r1, %r1}, {%r1, %r1}, {%r27442, %r27443, %r27444, %r27445, %r27446, %r27447, %r27448, %r27449};
	bar.warp.sync 	-1;
	wmma.mma.sync.aligned.row.col.m16n16k16.s32.s8.s8.s32 {%r27458, %r27459, %r27460, %r27461, %r27462, %r27463, %r27464, %r27465}, {%r1, %r1}, {%r1, %r1}, {%r27450, %r27451, %r27452, %r27453, %r27454, %r27455, %r27456, %r27457};
	bar.warp.sync 	-1;
	wmma.mma.sync.aligned.row.col.m16n16k16.s32.s8.s8.s32 {%r27466, %r27467, %r27468, %r27469, %r27470, %r27471, %r27472, %r27473}, {%r1, %r1}, {%r1, %r1}, {%r27458, %r27459, %r27460, %r27461, %r27462, %r27463, %r27464, %r27465};
	bar.warp.sync 	-1;
	wmma.mma.sync.aligned.row.col.m16n16k16.s32.s8.s8.s32 {%r27474, %r27475, %r27476, %r27477, %r27478, %r27479, %r27480, %r27481}, {%r1, %r1}, {%r1, %r1}, {%r27466, %r27467, %r27468, %r27469, %r27470, %r27471, %r27472, %r27473};
	bar.warp.sync 	-1;
	wmma.mma.sync.aligned.row.col.m16n16k16.s32.s8.s8.s32 {%r27482, %r27483, %r27484, %r27485, %r27486, %r27487, %r27488, %r27489}, {%r1, %r1}, {%r1, %r1}, {%r27474, %r27475, %r27476, %r27477, %r27478, %r27479, %r27480, %r27481};
	bar.warp.sync 	-1;
	wmma.mma.sync.aligned.row.col.m16n16k16.s32.s8.s8.s32 {%r27490, %r27491, %r27492, %r27493, %r27494, %r27495, %r27496, %r27497}, {%r1, %r1}, {%r1, %r1}, {%r27482, %r27483, %r27484, %r27485, %r27486, %r27487, %r27488, %r27489};
	bar.warp.sync 	-1;
	wmma.mma.sync.aligned.row.col.m16n16k16.s32.s8.s8.s32 {%r27498, %r27499, %r27500, %r27501, %r27502, %r27503, %r27504, %r27505}, {%r1, %r1}, {%r1, %r1}, {%r27490, %r27491, %r27492, %r27493, %r27494, %r27495, %r27496, %r27497};
	bar.warp.sync 	-1;
	wmma.mma.sync.aligned.row.col.m16n16k16.s32.s8.s8.s32 {%r27506, %r27507, %r27508, %r27509, %r27510, %r27511, %r27512, %r27513}, {%r1, %r1}, {%r1, %r1}, {%r27498, %r27499, %r27500, %r27501, %r27502, %r27503, %r27504, %r27505};
	bar.warp.sync 	-1;
	wmma.mma.sync.aligned.row.col.m16n16k16.s32.s8.s8.s32 {%r27514, %r27515, %r27516, %r27517, %r27518, %r27519, %r27520, %r27521}, {%r1, %r1}, {%r1, %r1}, {%r27506, %r27507, %r27508, %r27509, %r27510, %r27511, %r27512, %r27513};
	bar.warp.sync 	-1;
	wmma.mma.sync.aligned.row.col.m16n16k16.s32.s8.s8.s32 {%r27522, %r27523, %r27524, %r27525, %r27526, %r27527, %r27528, %r27529}, {%r1, %r1}, {%r1, %r1}, {%r27514, %r27515, %r27516, %r27517, %r27518, %r27519, %r27520, %r27521};
	bar.warp.sync 	-1;
	wmma.mma.sync.aligned.row.col.m16n16k16.s32.s8.s8.s32 {%r27530, %r27531, %r27532, %r27533, %r27534, %r27535, %r27536, %r27537}, {%r1, %r1}, {%r1, %r1}, {%r27522, %r27523, %r27524, %r27525, %r27526, %r27527, %r27528, %r27529};
	bar.warp.sync 	-1;
	wmma.mma.sync.aligned.row.col.m16n16k16.s32.s8.s8.s32 {%r27538, %r27539, %r27540, %r27541, %r27542, %r27543, %r27544, %r27545}, {%r1, %r1}, {%r1, %r1}, {%r27530, %r27531, %r27532, %r27533, %r27534, %r27535, %r27536, %r27537};
	bar.warp.sync 	-1;
	wmma.mma.sync.aligned.row.col.m16n16k16.s32.s8.s8.s32 {%r27546, %r27547, %r27548, %r27549, %r27550, %r27551, %r27552, %r27553}, {%r1, %r1}, {%r1, %r1}, {%r27538, %r27539, %r27540, %r27541, %r27542, %r27543, %r27544, %r27545};
	bar.warp.sync 	-1;
	wmma.mma.sync.aligned.row.col.m16n16k16.s32.s8.s8.s32 {%r27554, %r27555, %r27556, %r27557, %r27558, %r27559, %r27560, %r27561}, {%r1, %r1}, {%r1, %r1}, {%r27546, %r27547, %r27548, %r27549, %r27550, %r27551, %r27552, %r27553};
	bar.warp.sync 	-1;
	wmma.mma.sync.aligned.row.col.m16n16k16.s32.s8.s8.s32 {%r27562, %r27563, %r27564, %r27565, %r27566, %r27567, %r27568, %r27569}, {%r1, %r1}, {%r1, %r1}, {%r27554, %r27555, %r27556, %r27557, %r27558, %r27559, %r27560, %r27561};
	bar.warp.sync 	-1;
	wmma.mma.sync.aligned.row.col.m16n16k16.s32.s8.s8.s32 {%r27570, %r27571, %r27572, %r27573, %r27574, %r27575, %r27576, %r27577}, {%r1, %r1}, {%r1, %r1}, {%r27562, %r27563, %r27564, %r27565, %r27566, %r27567, %r27568, %r27569};
	bar.warp.sync 	-1;
	wmma.mma.sync.aligned.row.col.m16n16k16.s32.s8.s8.s32 {%r27578, %r27579, %r27580, %r27581, %r27582, %r27583, %r27584, %r27585}, {%r1, %r1}, {%r1, %r1}, {%r27570, %r27571, %r27572, %r27573, %r27574, %r27575, %r27576, %r27577};
	bar.warp.sync 	-1;
	wmma.mma.sync.aligned.row.col.m16n16k16.s32.s8.s8.s32 {%r27586, %r27587, %r27588, %r27589, %r27590, %r27591, %r27592, %r27593}, {%r1, %r1}, {%r1, %r1}, {%r27578, %r27579, %r27580, %r27581, %r27582, %r27583, %r27584, %r27585};
	bar.warp.sync 	-1;
	wmma.mma.sync.aligned.row.col.m16n16k16.s32.s8.s8.s32 {%r27594, %r27595, %r27596, %r27597, %r27598, %r27599, %r27600, %r27601}, {%r1, %r1}, {%r1, %r1}, {%r27586, %r27587, %r27588, %r27589, %r27590, %r27591, %r27592, %r27593};
	bar.warp.sync 	-1;
	wmma.mma.sync.aligned.row.col.m16n16k16.s32.s8.s8.s32 {%r27602, %r27603, %r27604, %r27605, %r27606, %r27607, %r27608, %r27609}, {%r1, %r1}, {%r1, %r1}, {%r27594, %r27595, %r27596, %r27597, %r27598, %r27599, %r27600, %r27601};
	bar.warp.sync 	-1;
	wmma.mma.sync.aligned.row.col.m16n16k16.s32.s8.s8.s32 {%r27610, %r27611, %r27612, %r27613, %r27614, %r27615, %r27616, %r27617}, {%r1, %r1}, {%r1, %r1}, {%r27602, %r27603, %r27604, %r27605, %r27606, %r27607, %r27608, %r27609};
	bar.warp.sync 	-1;
	wmma.mma.sync.aligned.row.col.m16n16k16.s32.s8.s8.s32 {%r27618, %r27619, %r27620, %r27621, %r27622, %r27623, %r27624, %r27625}, {%r1, %r1}, {%r1, %r1}, {%r27610, %r27611, %r27612, %r27613, %r27614, %r27615, %r27616, %r27617};
	bar.warp.sync 	-1;
	wmma.mma.sync.aligned.row.col.m16n16k16.s32.s8.s8.s32 {%r27626, %r27627, %r27628, %r27629, %r27630, %r27631, %r27632, %r27633}, {%r1, %r1}, {%r1, %r1}, {%r27618, %r27619, %r27620, %r27621, %r27622, %r27623, %r27624, %r27625};
	bar.warp.sync 	-1;
	wmma.mma.sync.aligned.row.col.m16n16k16.s32.s8.s8.s32 {%r27634, %r27635, %r27636, %r27637, %r27638, %r27639, %r27640, %r27641}, {%r1, %r1}, {%r1, %r1}, {%r27626, %r27627, %r27628, %r27629, %r27630, %r27631, %r27632, %r27633};
	bar.warp.sync 	-1;
	wmma.mma.sync.aligned.row.col.m16n16k16.s32.s8.s8.s32 {%r27642, %r27643, %r27644, %r27645, %r27646, %r27647, %r27648, %r27649}, {%r1, %r1}, {%r1, %r1}, {%r27634, %r27635, %r27636, %r27637, %r27638, %r27639, %r27640, %r27641};
	bar.warp.sync 	-1;
	wmma.mma.sync.aligned.row.col.m16n16k16.s32.s8.s8.s32 {%r27650, %r27651, %r27652, %r27653, %r27654, %r27655, %r27656, %r27657}, {%r1, %r1}, {%r1, %r1}, {%r27642, %r27643, %r27644, %r27645, %r27646, %r27647, %r27648, %r27649};
	bar.warp.sync 	-1;
	wmma.mma.sync.aligned.row.col.m16n16k16.s32.s8.s8.s32 {%r27658, %r27659, %r27660, %r27661, %r27662, %r27663, %r27664, %r27665}, {%r1, %r1}, {%r1, %r1}, {%r27650, %r27651, %r27652, %r27653, %r27654, %r27655, %r27656, %r27657};
	bar.warp.sync 	-1;
	wmma.mma.sync.aligned.row.col.m16n16k16.s32.s8.s8.s32 {%r27666, %r27667, %r27668, %r27669, %r27670, %r27671, %r27672, %r27673}, {%r1, %r1}, {%r1, %r1}, {%r27658, %r27659, %r27660, %r27661, %r27662, %r27663, %r27664, %r27665};
	bar.warp.sync 	-1;
	wmma.mma.sync.aligned.row.col.m16n16k16.s32.s8.s8.s32 {%r27674, %r27675, %r27676, %r27677, %r27678, %r27679, %r27680, %r27681}, {%r1, %r1}, {%r1, %r1}, {%r27666, %r27667, %r27668, %r27669, %r27670, %r27671, %r27672, %r27673};
	bar.warp.sync 	-1;
	wmma.mma.sync.aligned.row.col.m16n16k16.s32.s8.s8.s32 {%r27682, %r27683, %r27684, %r27685, %r27686, %r27687, %r27688, %r27689}, {%r1, %r1}, {%r1, %r1}, {%r27674, %r27675, %r27676, %r27677, %r27678, %r27679, %r27680, %r27681};
	bar.warp.sync 	-1;
	wmma.mma.sync.aligned.row.col.m16n16k16.s32.s8.s8.s32 {%r27690, %r27691, %r27692, %r27693, %r27694, %r27695, %r27696, %r27697}, {%r1, %r1}, {%r1, %r1}, {%r27682, %r27683, %r27684, %r27685, %r27686, %r27687, %r27688, %r27689};
	bar.warp.sync 	-1;
	wmma.mma.sync.aligned.row.col.m16n16k16.s32.s8.s8.s32 {%r27698, %r27699, %r27700, %r27701, %r27702, %r27703, %r27704, %r27705}, {%r1, %r1}, {%r1, %r1}, {%r27690, %r27691, %r27692, %r27693, %r27694, %r27695, %r27696, %r27697};
	bar.warp.sync 	-1;
	wmma.mma.sync.aligned.row.col.m16n16k16.s32.s8.s8.s32 {%r27706, %r27707, %r27708, %r27709, %r27710, %r27711, %r27712, %r27713}, {%r1, %r1}, {%r1, %r1}, {%r27698, %r27699, %r27700, %r27701, %r27702, %r27703, %r27704, %r27705};
	bar.warp.sync 	-1;
	wmma.mma.sync.aligned.row.col.m16n16k16.s32.s8.s8.s32 {%r27714, %r27715, %r27716, %r27717, %r27718, %r27719, %r27720, %r27721}, {%r1, %r1}, {%r1, %r1}, {%r27706, %r27707, %r27708, %r27709, %r27710, %r27711, %r27712, %r27713};
	bar.warp.sync 	-1;
	wmma.mma.sync.aligned.row.col.m16n16k16.s32.s8.s8.s32 {%r27722, %r27723, %r27724, %r27725, %r27726, %r27727, %r27728, %r27729}, {%r1, %r1}, {%r1, %r1}, {%r27714, %r27715, %r27716, %r27717, %r27718, %r27719, %r27720, %r27721};
	bar.warp.sync 	-1;
	wmma.mma.sync.aligned.row.col.m16n16k16.s32.s8.s8.s32 {%r27730, %r27731, %r27732, %r27733, %r27734, %r27735, %r27736, %r27737}, {%r1, %r1}, {%r1, %r1}, {%r27722, %r27723, %r27724, %r27725, %r27726, %r27727, %r27728, %r27729};
	bar.warp.sync 	-1;
	wmma.mma.sync.aligned.row.col.m16n16k16.s32.s8.s8.s32 {%r27738, %r27739, %r27740, %r27741, %r27742, %r27743, %r27744, %r27745}, {%r1, %r1}, {%r1, %r1}, {%r27730, %r27731, %r27732, %r27733, %r27734, %r27735, %r27736, %r27737};
	bar.warp.sync 	-1;
	wmma.mma.sync.aligned.row.col.m16n16k16.s32.s8.s8.s32 {%r27746, %r27747, %r27748, %r27749, %r27750, %r27751, %r27752, %r27753}, {%r1, %r1}, {%r1, %r1}, {%r27738, %r27739, %r27740, %r27741, %r27742, %r27743, %r27744, %r27745};
	bar.warp.sync 	-1;
	wmma.mma.sync.aligned.row.col.m16n16k16.s32.s8.s8.s32 {%r27754, %r27755, %r27756, %r27757, %r27758, %r27759, %r27760, %r27761}, {%r1, %r1}, {%r1, %r1}, {%r27746, %r27747, %r27748, %r27749, %r27750, %r27751, %r27752, %r27753};
	bar.warp.sync 	-1;
	wmma.mma.sync.aligned.row.col.m16n16k16.s32.s8.s8.s32 {%r27762, %r27763, %r27764, %r27765, %r27766, %r27767, %r27768, %r27769}, {%r1, %r1}, {%r1, %r1}, {%r27754, %r27755, %r27756, %r27757, %r27758, %r27759, %r27760, %r27761};
	bar.warp.sync 	-1;
	wmma.mma.sync.aligned.row.col.m16n16k16.s32.s8.s8.s32 {%r27770, %r27771, %r27772, %r27773, %r27774, %r27775, %r27776, %r27777}, {%r1, %r1}, {%r1, %r1}, {%r27762, %r27763, %r27764, %r27765, %r27766, %r27767, %r27768, %r27769};
	bar.warp.sync 	-1;
	wmma.mma.sync.aligned.row.col.m16n16k16.s32.s8.s8.s32 {%r27778, %r27779, %r27780, %r27781, %r27782, %r27783, %r27784, %r27785}, {%r1, %r1}, {%r1, %r1}, {%r27770, %r27771, %r27772, %r27773, %r27774, %r27775, %r27776, %r27777};
	bar.warp.sync 	-1;
	wmma.mma.sync.aligned.row.col.m16n16k16.s32.s8.s8.s32 {%r27786, %r27787, %r27788, %r27789, %r27790, %r27791, %r27792, %r27793}, {%r1, %r1}, {%r1, %r1}, {%r27778, %r27779, %r27780, %r27781, %r27782, %r27783, %r27784, %r27785};
	bar.warp.sync 	-1;
	wmma.mma.sync.aligned.row.col.m16n16k16.s32.s8.s8.s32 {%r27794, %r27795, %r27796, %r27797, %r27798, %r27799, %r27800, %r27801}, {%r1, %r1}, {%r1, %r1}, {%r27786, %r27787, %r27788, %r27789, %r27790, %r27791, %r27792, %r27793};
	bar.warp.sync 	-1;
	wmma.mma.sync.aligned.row.col.m16n16k16.s32.s8.s8.s32 {%r27802, %r27803, %r27804, %r27805, %r27806, %r27807, %r27808, %r27809}, {%r1, %r1}, {%r1, %r1}, {%r27794, %r27795, %r27796, %r27797, %r27798, %r27799, %r27800, %r27801};
	bar.warp.sync 	-1;
	wmma.mma.sync.aligned.row.col.m16n16k16.s32.s8.s8.s32 {%r27810, %r27811, %r27812, %r27813, %r27814, %r27815, %r27816, %r27817}, {%r1, %r1}, {%r1, %r1}, {%r27802, %r27803, %r27804, %r27805, %r27806, %r27807, %r27808, %r27809};
	bar.warp.sync 	-1;
	wmma.mma.sync.aligned.row.col.m16n16k16.s32.s8.s8.s32 {%r27818, %r27819, %r27820, %r27821, %r27822, %r27823, %r27824, %r27825}, {%r1, %r1}, {%r1, %r1}, {%r27810, %r27811, %r27812, %r27813, %r27814, %r27815, %r27816, %r27817};
	bar.warp.sync 	-1;
	wmma.mma.sync.aligned.row.col.m16n16k16.s32.s8.s8.s32 {%r27826, %r27827, %r27828, %r27829, %r27830, %r27831, %r27832, %r27833}, {%r1, %r1}, {%r1, %r1}, {%r27818, %r27819, %r27820, %r27821, %r27822, %r27823, %r27824, %r27825};
	bar.warp.sync 	-1;
	wmma.mma.sync.aligned.row.col.m16n16k16.s32.s8.s8.s32 {%r27834, %r27835, %r27836, %r27837, %r27838, %r27839, %r27840, %r27841}, {%r1, %r1}, {%r1, %r1}, {%r27826, %r27827, %r27828, %r27829, %r27830, %r27831, %r27832, %r27833};
	bar.warp.sync 	-1;
	wmma.mma.sync.aligned.row.col.m16n16k16.s32.s8.s8.s32 {%r27842, %r27843, %r27844, %r27845, %r27846, %r27847, %r27848, %r27849}, {%r1, %r1}, {%r1, %r1}, {%r27834, %r27835, %r27836, %r27837, %r27838, %r27839, %r27840, %r27841};
	bar.warp.sync 	-1;
	wmma.mma.sync.aligned.row.col.m16n16k16.s32.s8.s8.s32 {%r27850, %r27851, %r27852, %r27853, %r27854, %r27855, %r27856, %r27857}, {%r1, %r1}, {%r1, %r1}, {%r27842, %r27843, %r27844, %r27845, %r27846, %r27847, %r27848, %r27849};
	bar.warp.sync 	-1;
	wmma.mma.sync.aligned.row.col.m16n16k16.s32.s8.s8.s32 {%r27858, %r27859, %r27860, %r27861, %r27862, %r27863, %r27864, %r27865}, {%r1, %r1}, {%r1, %r1}, {%r27850, %r27851, %r27852, %r27853, %r27854, %r27855, %r27856, %r27857};
	bar.warp.sync 	-1;
	wmma.mma.sync.aligned.row.col.m16n16k16.s32.s8.s8.s32 {%r27866, %r27867, %r27868, %r27869, %r27870, %r27871, %r27872, %r27873}, {%r1, %r1}, {%r1, %r1}, {%r27858, %r27859, %r27860, %r27861, %r27862, %r27863, %r27864, %r27865};
	bar.warp.sync 	-1;
	wmma.mma.sync.aligned.row.col.m16n16k16.s32.s8.s8.s32 {%r27874, %r27875, %r27876, %r27877, %r27878, %r27879, %r27880, %r27881}, {%r1, %r1}, {%r1, %r1}, {%r27866, %r27867, %r27868, %r27869, %r27870, %r27871, %r27872, %r27873};
	bar.warp.sync 	-1;
	wmma.mma.sync.aligned.row.col.m16n16k16.s32.s8.s8.s32 {%r27882, %r27883, %r27884, %r27885, %r27886, %r27887, %r27888, %r27889}, {%r1, %r1}, {%r1, %r1}, {%r27874, %r27875, %r27876, %r27877, %r27878, %r27879, %r27880, %r27881};
	bar.warp.sync 	-1;
	wmma.mma.sync.aligned.row.col.m16n16k16.s32.s8.s8.s32 {%r27890, %r27891, %r27892, %r27893, %r27894, %r27895, %r27896, %r27897}, {%r1, %r1}, {%r1, %r1}, {%r27882, %r27883, %r27884, %r27885, %r27886, %r27887, %r27888, %r27889};
	bar.warp.sync 	-1;
	wmma.mma.sync.aligned.row.col.m16n16k16.s32.s8.s8.s32 {%r27898, %r27899, %r27900, %r27901, %r27902, %r27903, %r27904, %r27905}, {%r1, %r1}, {%r1, %r1}, {%r27890, %r27891, %r27892, %r27893, %r27894, %r27895, %r27896, %r27897};
	bar.warp.sync 	-1;
	wmma.mma.sync.aligned.row.col.m16n16k16.s32.s8.s8.s32 {%r27906, %r27907, %r27908, %r27909, %r27910, %r27911, %r27912, %r27913}, {%r1, %r1}, {%r1, %r1}, {%r27898, %r27899, %r27900, %r27901, %r27902, %r27903, %r27904, %r27905};
	bar.warp.sync 	-1;
	wmma.mma.sync.aligned.row.col.m16n16k16.s32.s8.s8.s32 {%r27914, %r27915, %r27916, %r27917, %r27918, %r27919, %r27920, %r27921}, {%r1, %r1}, {%r1, %r1}, {%r27906, %r27907, %r27908, %r27909, %r27910, %r27911, %r27912, %r27913};
	bar.warp.sync 	-1;
	wmma.mma.sync.aligned.row.col.m16n16k16.s32.s8.s8.s32 {%r27922, %r27923, %r27924, %r27925, %r27926, %r27927, %r27928, %r27929}, {%r1, %r1}, {%r1, %r1}, {%r27914, %r27915, %r27916, %r27917, %r27918, %r27919, %r27920, %r27921};
	bar.warp.sync 	-1;
	wmma.mma.sync.aligned.row.col.m16n16k16.s32.s8.s8.s32 {%r27930, %r27931, %r27932, %r27933, %r27934, %r27935, %r27936, %r27937}, {%r1, %r1}, {%r1, %r1}, {%r27922, %r27923, %r27924, %r27925, %r27926, %r27927, %r27928, %r27929};
	bar.warp.sync 	-1;
	wmma.mma.sync.aligned.row.col.m16n16k16.s32.s8.s8.s32 {%r27938, %r27939, %r27940, %r27941, %r27942, %r27943, %r27944, %r27945}, {%r1, %r1}, {%r1, %r1}, {%r27930, %r27931, %r27932, %r27933, %r27934, %r27935, %r27936, %r27937};
	bar.warp.sync 	-1;
	wmma.mma.sync.aligned.row.col.m16n16k16.s32.s8.s8.s32 {%r27946, %r27947, %r27948, %r27949, %r27950, %r27951, %r27952, %r27953}, {%r1, %r1}, {%r1, %r1}, {%r27938, %r27939, %r27940, %r27941, %r27942, %r27943, %r27944, %r27945};
	bar.warp.sync 	-1;
	wmma.mma.sync.aligned.row.col.m16n16k16.s32.s8.s8.s32 {%r27954, %r27955, %r27956, %r27957, %r27958, %r27959, %r27960, %r27961}, {%r1, %r1}, {%r1, %r1}, {%r27946, %r27947, %r27948, %r27949, %r27950, %r27951, %r27952, %r27953};
	bar.warp.sync 	-1;
	wmma.mma.sync.aligned.row.col.m16n16k16.s32.s8.s8.s32 {%r27962, %r27963, %r27964, %r27965, %r27966, %r27967, %r27968, %r27969}, {%r1, %r1}, {%r1, %r1}, {%r27954, %r27955, %r27956, %r27957, %r27958, %r27959, %r27960, %r27961};
	bar.warp.sync 	-1;
	wmma.mma.sync.aligned.row.col.m16n16k16.s32.s8.s8.s32 {%r27970, %r27971, %r27972, %r27973, %r27974, %r27975, %r27976, %r27977}, {%r1, %r1}, {%r1, %r1}, {%r27962, %r27963, %r27964, %r27965, %r27966, %r27967, %r27968, %r27969};
	bar.warp.sync 	-1;
	wmma.mma.sync.aligned.row.col.m16n16k16.s32.s8.s8.s32 {%r27978, %r27979, %r27980, %r27981, %r27982, %r27983, %r27984, %r27985}, {%r1, %r1}, {%r1, %r1}, {%r27970, %r27971, %r27972, %r27973, %r27974, %r27975, %r27976, %r27977};
	bar.warp.sync 	-1;
	wmma.mma.sync.aligned.row.col.m16n16k16.s32.s8.s8.s32 {%r27986, %r27987, %r27988, %r27989, %r27990, %r27991, %r27992, %r27993}, {%r1, %r1}, {%r1, %r1}, {%r27978, %r27979, %r27980, %r27981, %r27982, %r27983, %r27984, %r27985};
	bar.warp.sync 	-1;
	wmma.mma.sync.aligned.row.col.m16n16k16.s32.s8.s8.s32 {%r27994, %r27995, %r27996, %r27997, %r27998, %r27999, %r28000, %r28001}, {%r1, %r1}, {%r1, %r1}, {%r27986, %r27987, %r27988, %r27989, %r27990, %r27991, %r27992, %r27993};
	bar.warp.sync 	-1;
	wmma.mma.sync.aligned.row.col.m16n16k16.s32.s8.s8.s32 {%r28002, %r28003, %r28004, %r28005, %r28006, %r28007, %r28008, %r28009}, {%r1, %r1}, {%r1, %r1}, {%r27994, %r27995, %r27996, %r27997, %r27998, %r27999, %r28000, %r28001};
	bar.warp.sync 	-1;
	wmma.mma.sync.aligned.row.col.m16n16k16.s32.s8.s8.s32 {%r28010, %r28011, %r28012, %r28013, %r28014, %r28015, %r28016, %r28017}, {%r1, %r1}, {%r1, %r1}, {%r28002, %r28003, %r28004, %r28005, %r28006, %r28007, %r28008, %r28009};
	bar.warp.sync 	-1;
	wmma.mma.sync.aligned.row.col.m16n16k16.s32.s8.s8.s32 {%r28018, %r28019, %r28020, %r28021, %r28022, %r28023, %r28024, %r28025}, {%r1, %r1}, {%r1, %r1}, {%r28010, %r28011, %r28012, %r28013, %r28014, %r28015, %r28016, %r28017};
	bar.warp.sync 	-1;
	wmma.mma.sync.aligned.row.col.m16n16k16.s32.s8.s8.s32 {%r28026, %r28027, %r28028, %r28029, %r28030, %r28031, %r28032, %r28033}, {%r1, %r1}, {%r1, %r1}, {%r28018, %r28019, %r28020, %r28021, %r28022, %r28023, %r28024, %r28025};
	bar.warp.sync 	-1;
	wmma.mma.sync.aligned.row.col.m16n16k16.s32.s8.s8.s32 {%r28034, %r28035, %r28036, %r28037, %r28038, %r28039, %r28040, %r28041}, {%r1, %r1}, {%r1, %r1}, {%r28026, %r28027, %r28028, %r28029, %r28030, %r28031, %r28032, %r28033};
	bar.warp.sync 	-1;
	wmma.mma.sync.aligned.row.col.m16n16k16.s32.s8.s8.s32 {%r28042, %r28043, %r28044, %r28045, %r28046, %r28047, %r28048, %r28049}, {%r1, %r1}, {%r1, %r1}, {%r28034, %r28035, %r28036, %r28037, %r28038, %r28039, %r28040, %r28041};
	bar.warp.sync 	-1;
	wmma.mma.sync.aligned.row.col.m16n16k16.s32.s8.s8.s32 {%r28050, %r28051, %r28052, %r28053, %r28054, %r28055, %r28056, %r28057}, {%r1, %r1}, {%r1, %r1}, {%r28042, %r28043, %r28044, %r28045, %r28046, %r28047, %r28048, %r28049};
	bar.warp.sync 	-1;
	wmma.mma.sync.aligned.row.col.m16n16k16.s32.s8.s8.s32 {%r28058, %r28059, %r28060, %r28061, %r28062, %r28063, %r28064, %r28065}, {%r1, %r1}, {%r1, %r1}, {%r28050, %r28051, %r28052, %r28053, %r28054, %r28055, %r28056, %r28057};
	bar.warp.sync 	-1;
	wmma.mma.sync.aligned.row.col.m16n16k16.s32.s8.s8.s32 {%r28066, %r28067, %r28068, %r28069, %r28070, %r28071, %r28072, %r28073}, {%r1, %r1}, {%r1, %r1}, {%r28058, %r28059, %r28060, %r28061, %r28062, %r28063, %r28064, %r28065};
	bar.warp.sync 	-1;
	wmma.mma.sync.aligned.row.col.m16n16k16.s32.s8.s8.s32 {%r28074, %r28075, %r28076, %r28077, %r28078, %r28079, %r28080, %r28081}, {%r1, %r1}, {%r1, %r1}, {%r28066, %r28067, %r28068, %r28069, %r28070, %r28071, %r28072, %r28073};
	bar.warp.sync 	-1;
	wmma.mma.sync.aligned.row.col.m16n16k16.s32.s8.s8.s32 {%r28082, %r28083, %r28084, %r28085, %r28086, %r28087, %r28088, %r28089}, {%r1, %r1}, {%r1, %r1}, {%r28074, %r28075, %r28076, %r28077, %r28078, %r28079, %r28080, %r28081};
	bar.warp.sync 	-1;
	wmma.mma.sync.aligned.row.col.m16n16k16.s32.s8.s8.s32 {%r28090, %r28091, %r28092, %r28093, %r28094, %r28095, %r28096, %r28097}, {%r1, %r1}, {%r1, %r1}, {%r28082, %r28083, %r28084, %r28085, %r28086, %r28087, %r28088, %r28089};
	bar.warp.sync 	-1;
	wmma.mma.sync.aligned.row.col.m16n16k16.s32.s8.s8.s32 {%r28098, %r28099, %r28100, %r28101, %r28102, %r28103, %r28104, %r28105}, {%r1, %r1}, {%r1, %r1}, {%r28090, %r28091, %r28092, %r28093, %r28094, %r28095, %r28096, %r28097};
	bar.warp.sync 	-1;
	wmma.mma.sync.aligned.row.col.m16n16k16.s32.s8.s8.s32 {%r28106, %r28107, %r28108, %r28109, %r28110, %r28111, %r28112, %r28113}, {%r1, %r1}, {%r1, %r1}, {%r28098, %r28099, %r28100, %r28101, %r28102, %r28103, %r28104, %r28105};
	bar.warp.sync 	-1;
	wmma.mma.sync.aligned.row.col.m16n16k16.s32.s8.s8.s32 {%r28114, %r28115, %r28116, %r28117, %r28118, %r28119, %r28120, %r28121}, {%r1, %r1}, {%r1, %r1}, {%r28106, %r28107, %r28108, %r28109, %r28110, %r28111, %r28112, %r28113};
	bar.warp.sync 	-1;
	wmma.mma.sync.aligned.row.col.m16n16k16.s32.s8.s8.s32 {%r28122, %r28123, %r28124, %r28125, %r28126, %r28127, %r28128, %r28129}, {%r1, %r1}, {%r1, %r1}, {%r28114, %r28115, %r28116, %r28117, %r28118, %r28119, %r28120, %r28121};
	bar.warp.sync 	-1;
	wmma.mma.sync.aligned.row.col.m16n16k16.s32.s8.s8.s32 {%r28130, %r28131, %r28132, %r28133, %r28134, %r28135, %r28136, %r28137}, {%r1, %r1}, {%r1, %r1}, {%r28122, %r28123, %r28124, %r28125, %r28126, %r28127, %r28128, %r28129};
	bar.warp.sync 	-1;
	wmma.mma.sync.aligned.row.col.m16n16k16.s32.s8.s8.s32 {%r28138, %r28139, %r28140, %r28141, %r28142, %r28143, %r28144, %r28145}, {%r1, %r1}, {%r1, %r1}, {%r28130, %r28131, %r28132, %r28133, %r28134, %r28135, %r28136, %r28137};
	bar.warp.sync 	-1;
	wmma.mma.sync.aligned.row.col.m16n16k16.s32.s8.s8.s32 {%r28146, %r28147, %r28148, %r28149, %r28150, %r28151, %r28152, %r28153}, {%r1, %r1}, {%r1, %r1}, {%r28138, %r28139, %r28140, %r28141, %r28142, %r28143, %r28144, %r28145};
	bar.warp.sync 	-1;
	wmma.mma.sync.aligned.row.col.m16n16k16.s32.s8.s8.s32 {%r28154, %r28155, %r28156, %r28157, %r28158, %r28159, %r28160, %r28161}, {%r1, %r1}, {%r1, %r1}, {%r28146, %r28147, %r28148, %r28149, %r28150, %r28151, %r28152, %r28153};
	bar.warp.sync 	-1;
	wmma.mma.sync.aligned.row.col.m16n16k16.s32.s8.s8.s32 {%r28162, %r28163, %r28164, %r28165, %r28166, %r28167, %r28168, %r28169}, {%r1, %r1}, {%r1, %r1}, {%r28154, %r28155, %r28156, %r28157, %r28158, %r28159, %r28160, %r28161};
	bar.warp.sync 	-1;
	wmma.mma.sync.aligned.row.col.m16n16k16.s32.s8.s8.s32 {%r28170, %r28171, %r28172, %r28173, %r28174, %r28175, %r28176, %r28177}, {%r1, %r1}, {%r1, %r1}, {%r28162, %r28163, %r28164, %r28165, %r28166, %r28167, %r28168, %r28169};
	bar.warp.sync 	-1;
	wmma.mma.sync.aligned.row.col.m16n16k16.s32.s8.s8.s32 {%r28178, %r28179, %r28180, %r28181, %r28182, %r28183, %r28184, %r28185}, {%r1, %r1}, {%r1, %r1}, {%r28170, %r28171, %r28172, %r28173, %r28174, %r28175, %r28176, %r28177};
	bar.warp.sync 	-1;
	wmma.mma.sync.aligned.row.col.m16n16k16.s32.s8.s8.s32 {%r28186, %r28187, %r28188, %r28189, %r28190, %r28191, %r28192, %r28193}, {%r1, %r1}, {%r1, %r1}, {%r28178, %r28179, %r28180, %r28181, %r28182, %r28183, %r28184, %r28185};
	bar.warp.sync 	-1;
	wmma.mma.sync.aligned.row.col.m16n16k16.s32.s8.s8.s32 {%r28194, %r28195, %r28196, %r28197, %r28198, %r28199, %r28200, %r28201}, {%r1, %r1}, {%r1, %r1}, {%r28186, %r28187, %r28188, %r28189, %r28190, %r28191, %r28192, %r28193};
	bar.warp.sync 	-1;
	wmma.mma.sync.aligned.row.col.m16n16k16.s32.s8.s8.s32 {%r28202, %r28203, %r28204, %r28205, %r28206, %r28207, %r28208, %r28209}, {%r1, %r1}, {%r1, %r1}, {%r28194, %r28195, %r28196, %r28197, %r28198, %r28199, %r28200, %r28201};
	bar.warp.sync 	-1;
	wmma.mma.sync.aligned.row.col.m16n16k16.s32.s8.s8.s32 {%r28210, %r28211, %r28212, %r28213, %r28214, %r28215, %r28216, %r28217}, {%r1, %r1}, {%r1, %r1}, {%r28202, %r28203, %r28204, %r28205, %r28206, %r28207, %r28208, %r28209};
	bar.warp.sync 	-1;
	wmma.mma.sync.aligned.row.col.m16n16k16.s32.s8.s8.s32 {%r28218, %r28219, %r28220, %r28221, %r28222, %r28223, %r28224, %r28225}, {%r1, %r1}, {%r1, %r1}, {%r28210, %r28211, %r28212, %r28213, %r28214, %r28215, %r28216, %r28217};
	bar.warp.sync 	-1;
	wmma.mma.sync.aligned.row.col.m16n16k16.s32.s8.s8.s32 {%r28226, %r28227, %r28228, %r28229, %r28230, %r28231, %r28232, %r28233}, {%r1, %r1}, {%r1, %r1}, {%r28218, %r28219, %r28220, %r28221, %r28222, %r28223, %r28224, %r28225};
	bar.warp.sync 	-1;
	wmma.mma.sync.aligned.row.col.m16n16k16.s32.s8.s8.s32 {%r28234, %r28235, %r28236, %r28237, %r28238, %r28239, %r28240, %r28241}, {%r1, %r1}, {%r1, %r1}, {%r28226, %r28227, %r28228, %r28229, %r28230, %r28231, %r28232, %r28233};
	bar.warp.sync 	-1;
	wmma.mma.sync.aligned.row.col.m16n16k16.s32.s8.s8.s32 {%r28242, %r28243, %r28244, %r28245, %r28246, %r28247, %r28248, %r28249}, {%r1, %r1}, {%r1, %r1}, {%r28234, %r28235, %r28236, %r28237, %r28238, %r28239, %r28240, %r28241};
	bar.warp.sync 	-1;
	wmma.mma.sync.aligned.row.col.m16n16k16.s32.s8.s8.s32 {%r28250, %r28251, %r28252, %r28253, %r28254, %r28255, %r28256, %r28257}, {%r1, %r1}, {%r1, %r1}, {%r28242, %r28243, %r28244, %r28245, %r28246, %r28247, %r28248, %r28249};
	bar.warp.sync 	-1;
	wmma.mma.sync.aligned.row.col.m16n16k16.s32.s8.s8.s32 {%r28258, %r28259, %r28260, %r28261, %r28262, %r28263, %r28264, %r28265}, {%r1, %r1}, {%r1, %r1}, {%r28250, %r28251, %r28252, %r28253, %r28254, %r28255, %r28256, %r28257};
	bar.warp.sync 	-1;
	wmma.mma.sync.aligned.row.col.m16n16k16.s32.s8.s8.s32 {%r28266, %r28267, %r28268, %r28269, %r28270, %r28271, %r28272, %r28273}, {%r1, %r1}, {%r1, %r1}, {%r28258, %r28259, %r28260, %r28261, %r28262, %r28263, %r28264, %r28265};
	bar.warp.sync 	-1;
	wmma.mma.sync.aligned.row.col.m16n16k16.s32.s8.s8.s32 {%r28274, %r28275, %r28276, %r28277, %r28278, %r28279, %r28280, %r28281}, {%r1, %r1}, {%r1, %r1}, {%r28266, %r28267, %r28268, %r28269, %r28270, %r28271, %r28272, %r28273};
	bar.warp.sync 	-1;
	wmma.mma.sync.aligned.row.col.m16n16k16.s32.s8.s8.s32 {%r28282, %r28283, %r28284, %r28285, %r28286, %r28287, %r28288, %r28289}, {%r1, %r1}, {%r1, %r1}, {%r28274, %r28275, %r28276, %r28277, %r28278, %r28279, %r28280, %r28281};
	bar.warp.sync 	-1;
	wmma.mma.sync.aligned.row.col.m16n16k16.s32.s8.s8.s32 {%r28290, %r28291, %r28292, %r28293, %r28294, %r28295, %r28296, %r28297}, {%r1, %r1}, {%r1, %r1}, {%r28282, %r28283, %r28284, %r28285, %r28286, %r28287, %r28288, %r28289};
	bar.warp.sync 	-1;
	wmma.mma.sync.aligned.row.col.m16n16k16.s32.s8.s8.s32 {%r28298, %r28299, %r28300, %r28301, %r28302, %r28303, %r28304, %r28305}, {%r1, %r1}, {%r1, %r1}, {%r28290, %r28291, %r28292, %r28293, %r28294, %r28295, %r28296, %r28297};
	bar.warp.sync 	-1;
	wmma.mma.sync.aligned.row.col.m16n16k16.s32.s8.s8.s32 {%r28306, %r28307, %r28308, %r28309, %r28310, %r28311, %r28312, %r28313}, {%r1, %r1}, {%r1, %r1}, {%r28298, %r28299, %r28300, %r28301, %r28302, %r28303, %r28304, %r28305};
	bar.warp.sync 	-1;
	wmma.mma.sync.aligned.row.col.m16n16k16.s32.s8.s8.s32 {%r28314, %r28315, %r28316, %r28317, %r28318, %r28319, %r28320, %r28321}, {%r1, %r1}, {%r1, %r1}, {%r28306, %r28307, %r28308, %r28309, %r28310, %r28311, %r28312, %r28313};
	bar.warp.sync 	-1;
	wmma.mma.sync.aligned.row.col.m16n16k16.s32.s8.s8.s32 {%r28322, %r28323, %r28324, %r28325, %r28326, %r28327, %r28328, %r28329}, {%r1, %r1}, {%r1, %r1}, {%r28314, %r28315, %r28316, %r28317, %r28318, %r28319, %r28320, %r28321};
	bar.warp.sync 	-1;
	wmma.mma.sync.aligned.row.col.m16n16k16.s32.s8.s8.s32 {%r28330, %r28331, %r28332, %r28333, %r28334, %r28335, %r28336, %r28337}, {%r1, %r1}, {%r1, %r1}, {%r28322, %r28323, %r28324, %r28325, %r28326, %r28327, %r28328, %r28329};
	bar.warp.sync 	-1;
	wmma.mma.sync.aligned.row.col.m16n16k16.s32.s8.s8.s32 {%r28338, %r28339, %r28340, %r28341, %r28342, %r28343, %r28344, %r28345}, {%r1, %r1}, {%r1, %r1}, {%r28330, %r28331, %r28332, %r28333, %r28334, %r28335, %r28336, %r28337};
	bar.warp.sync 	-1;
	wmma.mma.sync.aligned.row.col.m16n16k16.s32.s8.s8.s32 {%r28346, %r28347, %r28348, %r28349, %r28350, %r28351, %r28352, %r28353}, {%r1, %r1}, {%r1, %r1}, {%r28338, %r28339, %r28340, %r28341, %r28342, %r28343, %r28344, %r28345};
	bar.warp.sync 	-1;
	wmma.mma.sync.aligned.row.col.m16n16k16.s32.s8.s8.s32 {%r28354, %r28355, %r28356, %r28357, %r28358, %r28359, %r28360, %r28361}, {%r1, %r1}, {%r1, %r1}, {%r28346, %r28347, %r28348, %r28349, %r28350, %r28351, %r28352, %r28353};
	bar.warp.sync 	-1;
	wmma.mma.sync.aligned.row.col.m16n16k16.s32.s8.s8.s32 {%r28362, %r28363, %r28364, %r28365, %r28366, %r28367, %r28368, %r28369}, {%r1, %r1}, {%r1, %r1}, {%r28354, %r28355, %r28356, %r28357, %r28358, %r28359, %r28360, %r28361};
	bar.warp.sync 	-1;
	wmma.mma.sync.aligned.row.col.m16n16k16.s32.s8.s8.s32 {%r28370, %r28371, %r28372, %r28373, %r28374, %r28375, %r28376, %r28377}, {%r1, %r1}, {%r1, %r1}, {%r28362, %r28363, %r28364, %r28365, %r28366, %r28367, %r28368, %r28369};
	bar.warp.sync 	-1;
	wmma.mma.sync.aligned.row.col.m16n16k16.s32.s8.s8.s32 {%r28378, %r28379, %r28380, %r28381, %r28382, %r28383, %r28384, %r28385}, {%r1, %r1}, {%r1, %r1}, {%r28370, %r28371, %r28372, %r28373, %r28374, %r28375, %r28376, %r28377};
	bar.warp.sync 	-1;
	wmma.mma.sync.aligned.row.col.m16n16k16.s32.s8.s8.s32 {%r28386, %r28387, %r28388, %r28389, %r28390, %r28391, %r28392, %r28393}, {%r1, %r1}, {%r1, %r1}, {%r28378, %r28379, %r28380, %r28381, %r28382, %r28383, %r28384, %r28385};
	bar.warp.sync 	-1;
	wmma.mma.sync.aligned.row.col.m16n16k16.s32.s8.s8.s32 {%r28394, %r28395, %r28396, %r28397, %r28398, %r28399, %r28400, %r28401}, {%r1, %r1}, {%r1, %r1}, {%r28386, %r28387, %r28388, %r28389, %r28390, %r28391, %r28392, %r28393};
	bar.warp.sync 	-1;
	wmma.mma.sync.aligned.row.col.m16n16k16.s32.s8.s8.s32 {%r28402, %r28403, %r28404, %r28405, %r28406, %r28407, %r28408, %r28409}, {%r1, %r1}, {%r1, %r1}, {%r28394, %r28395, %r28396, %r28397, %r28398, %r28399, %r28400, %r28401};
	bar.warp.sync 	-1;
	wmma.mma.sync.aligned.row.col.m16n16k16.s32.s8.s8.s32 {%r28410, %r28411, %r28412, %r28413, %r28414, %r28415, %r28416, %r28417}, {%r1, %r1}, {%r1, %r1}, {%r28402, %r28403, %r28404, %r28405, %r28406, %r28407, %r28408, %r28409};
	bar.warp.sync 	-1;
	wmma.mma.sync.aligned.row.col.m16n16k16.s32.s8.s8.s32 {%r28418, %r28419, %r28420, %r28421, %r28422, %r28423, %r28424, %r28425}, {%r1, %r1}, {%r1, %r1}, {%r28410, %r28411, %r28412, %r28413, %r28414, %r28415, %r28416, %r28417};
	bar.warp.sync 	-1;
	wmma.mma.sync.aligned.row.col.m16n16k16.s32.s8.s8.s32 {%r28426, %r28427, %r28428, %r28429, %r28430, %r28431, %r28432, %r28433}, {%r1, %r1}, {%r1, %r1}, {%r28418, %r28419, %r28420, %r28421, %r28422, %r28423, %r28424, %r28425};
	bar.warp.sync 	-1;
	wmma.mma.sync.aligned.row.col.m16n16k16.s32.s8.s8.s32 {%r28434, %r28435, %r28436, %r28437, %r28438, %r28439, %r28440, %r28441}, {%r1, %r1}, {%r1, %r1}, {%r28426, %r28427, %r28428, %r28429, %r28430, %r28431, %r28432, %r28433};
	bar.warp.sync 	-1;
	wmma.mma.sync.aligned.row.col.m16n16k16.s32.s8.s8.s32 {%r28442, %r28443, %r28444, %r28445, %r28446, %r28447, %r28448, %r28449}, {%r1, %r1}, {%r1, %r1}, {%r28434, %r28435, %r28436, %r28437, %r28438, %r28439, %r28440, %r28441};
	bar.warp.sync 	-1;
	wmma.mma.sync.aligned.row.col.m16n16k16.s32.s8.s8.s32 {%r28450, %r28451, %r28452, %r28453, %r28454, %r28455, %r28456, %r28457}, {%r1, %r1}, {%r1, %r1}, {%r28442, %r28443, %r28444, %r28445, %r28446, %r28447, %r28448, %r28449};
	bar.warp.sync 	-1;
	wmma.mma.sync.aligned.row.col.m16n16k16.s32.s8.s8.s32 {%r28458, %r28459, %r28460, %r28461, %r28462, %r28463, %r28464, %r28465}, {%r1, %r1}, {%r1, %r1}, {%r28450, %r28451, %r28452, %r28453, %r28454, %r28455, %r28456, %r28457};
	bar.warp.sync 	-1;
	wmma.mma.sync.aligned.row.col.m16n16k16.s32.s8.s8.s32 {%r28466, %r28467, %r28468, %r28469, %r28470, %r28471, %r28472, %r28473}, {%r1, %r1}, {%r1, %r1}, {%r28458, %r28459, %r28460, %r28461, %r28462, %r28463, %r28464, %r28465};
	bar.warp.sync 	-1;
	wmma.mma.sync.aligned.row.col.m16n16k16.s32.s8.s8.s32 {%r28474, %r28475, %r28476, %r28477, %r28478, %r28479, %r28480, %r28481}, {%r1, %r1}, {%r1, %r1}, {%r28466, %r28467, %r28468, %r28469, %r28470, %r28471, %r28472, %r28473};
	bar.warp.sync 	-1;
	wmma.mma.sync.aligned.row.col.m16n16k16.s32.s8.s8.s32 {%r28482, %r28483, %r28484, %r28485, %r28486, %r28487, %r28488, %r28489}, {%r1, %r1}, {%r1, %r1}, {%r28474, %r28475, %r28476, %r28477, %r28478, %r28479, %r28480, %r28481};
	bar.warp.sync 	-1;
	wmma.mma.sync.aligned.row.col.m16n16k16.s32.s8.s8.s32 {%r28490, %r28491, %r28492, %r28493, %r28494, %r28495, %r28496, %r28497}, {%r1, %r1}, {%r1, %r1}, {%r28482, %r28483, %r28484, %r28485, %r28486, %r28487, %r28488, %r28489};
	bar.warp.sync 	-1;
	wmma.mma.sync.aligned.row.col.m16n16k16.s32.s8.s8.s32 {%r28498, %r28499, %r28500, %r28501, %r28502, %r28503, %r28504, %r28505}, {%r1, %r1}, {%r1, %r1}, {%r28490, %r28491, %r28492, %r28493, %r28494, %r28495, %r28496, %r28497};
	bar.warp.sync 	-1;
	wmma.mma.sync.aligned.row.col.m16n16k16.s32.s8.s8.s32 {%r28506, %r28507, %r28508, %r28509, %r28510, %r28511, %r28512, %r28513}, {%r1, %r1}, {%r1, %r1}, {%r28498, %r28499, %r28500, %r28501, %r28502, %r28503, %r28504, %r28505};
	bar.warp.sync 	-1;
	wmma.mma.sync.aligned.row.col.m16n16k16.s32.s8.s8.s32 {%r28514, %r28515, %r28516, %r28517, %r28518, %r28519, %r28520, %r28521}, {%r1, %r1}, {%r1, %r1}, {%r28506, %r28507, %r28508, %r28509, %r28510, %r28511, %r28512, %r28513};
	bar.warp.sync 	-1;
	wmma.mma.sync.aligned.row.col.m16n16k16.s32.s8.s8.s32 {%r28522, %r28523, %r28524, %r28525, %r28526, %r28527, %r28528, %r28529}, {%r1, %r1}, {%r1, %r1}, {%r28514, %r28515, %r28516, %r28517, %r28518, %r28519, %r28520, %r28521};
	bar.warp.sync 	-1;
	wmma.mma.sync.aligned.row.col.m16n16k16.s32.s8.s8.s32 {%r28530, %r28531, %r28532, %r28533, %r28534, %r28535, %r28536, %r28537}, {%r1, %r1}, {%r1, %r1}, {%r28522, %r28523, %r28524, %r28525, %r28526, %r28527, %r28528, %r28529};
	bar.warp.sync 	-1;
	wmma.mma.sync.aligned.row.col.m16n16k16.s32.s8.s8.s32 {%r28538, %r28539, %r28540, %r28541, %r28542, %r28543, %r28544, %r28545}, {%r1, %r1}, {%r1, %r1}, {%r28530, %r28531, %r28532, %r28533, %r28534, %r28535, %r28536, %r28537};
	bar.warp.sync 	-1;
	wmma.mma.sync.aligned.row.col.m16n16k16.s32.s8.s8.s32 {%r28546, %r28547, %r28548, %r28549, %r28550, %r28551, %r28552, %r28553}, {%r1, %r1}, {%r1, %r1}, {%r28538, %r28539, %r28540, %r28541, %r28542, %r28543, %r28544, %r28545};
	bar.warp.sync 	-1;
	wmma.mma.sync.aligned.row.col.m16n16k16.s32.s8.s8.s32 {%r28554, %r28555, %r28556, %r28557, %r28558, %r28559, %r28560, %r28561}, {%r1, %r1}, {%r1, %r1}, {%r28546, %r28547, %r28548, %r28549, %r28550, %r28551, %r28552, %r28553};
	bar.warp.sync 	-1;
	wmma.mma.sync.aligned.row.col.m16n16k16.s32.s8.s8.s32 {%r28562, %r28563, %r28564, %r28565, %r28566, %r28567, %r28568, %r28569}, {%r1, %r1}, {%r1, %r1}, {%r28554, %r28555, %r28556, %r28557, %r28558, %r28559, %r28560, %r28561};
	bar.warp.sync 	-1;
	wmma.mma.sync.aligned.row.col.m16n16k16.s32.s8.s8.s32 {%r28570, %r28571, %r28572, %r28573, %r28574, %r28575, %r28576, %r28577}, {%r1, %r1}, {%r1, %r1}, {%r28562, %r28563, %r28564, %r28565, %r28566, %r28567, %r28568, %r28569};
	bar.warp.sync 	-1;
	wmma.mma.sync.aligned.row.col.m16n16k16.s32.s8.s8.s32 {%r28578, %r28579, %r28580, %r28581, %r28582, %r28583, %r28584, %r28585}, {%r1, %r1}, {%r1, %r1}, {%r28570, %r28571, %r28572, %r28573, %r28574, %r28575, %r28576, %r28577};
	bar.warp.sync 	-1;
	wmma.mma.sync.aligned.row.col.m16n16k16.s32.s8.s8.s32 {%r28586, %r28587, %r28588, %r28589, %r28590, %r28591, %r28592, %r28593}, {%r1, %r1}, {%r1, %r1}, {%r28578, %r28579, %r28580, %r28581, %r28582, %r28583, %r28584, %r28585};
	bar.warp.sync 	-1;
	wmma.mma.sync.aligned.row.col.m16n16k16.s32.s8.s8.s32 {%r28594, %r28595, %r28596, %r28597, %r28598, %r28599, %r28600, %r28601}, {%r1, %r1}, {%r1, %r1}, {%r28586, %r28587, %r28588, %r28589, %r28590, %r28591, %r28592, %r28593};
	bar.warp.sync 	-1;
	wmma.mma.sync.aligned.row.col.m16n16k16.s32.s8.s8.s32 {%r28602, %r28603, %r28604, %r28605, %r28606, %r28607, %r28608, %r28609}, {%r1, %r1}, {%r1, %r1}, {%r28594, %r28595, %r28596, %r28597, %r28598, %r28599, %r28600, %r28601};
	bar.warp.sync 	-1;
	wmma.mma.sync.aligned.row.col.m16n16k16.s32.s8.s8.s32 {%r28610, %r28611, %r28612, %r28613, %r28614, %r28615, %r28616, %r28617}, {%r1, %r1}, {%r1, %r1}, {%r28602, %r28603, %r28604, %r28605, %r28606, %r28607, %r28608, %r28609};
	bar.warp.sync 	-1;
	wmma.mma.sync.aligned.row.col.m16n16k16.s32.s8.s8.s32 {%r28618, %r28619, %r28620, %r28621, %r28622, %r28623, %r28624, %r28625}, {%r1, %r1}, {%r1, %r1}, {%r28610, %r28611, %r28612, %r28613, %r28614, %r28615, %r28616, %r28617};
	bar.warp.sync 	-1;
	wmma.mma.sync.aligned.row.col.m16n16k16.s32.s8.s8.s32 {%r28626, %r28627, %r28628, %r28629, %r28630, %r28631, %r28632, %r28633}, {%r1, %r1}, {%r1, %r1}, {%r28618, %r28619, %r28620, %r28621, %r28622, %r28623, %r28624, %r28625};
	bar.warp.sync 	-1;
	wmma.mma.sync.aligned.row.col.m16n16k16.s32.s8.s8.s32 {%r28634, %r28635, %r28636, %r28637, %r28638, %r28639, %r28640, %r28641}, {%r1, %r1}, {%r1, %r1}, {%r28626, %r28627, %r28628, %r28629, %r28630, %r28631, %r28632, %r28633};
	bar.warp.sync 	-1;
	wmma.mma.sync.aligned.row.col.m16n16k16.s32.s8.s8.s32 {%r28642, %r28643, %r28644, %r28645, %r28646, %r28647, %r28648, %r28649}, {%r1, %r1}, {%r1, %r1}, {%r28634, %r28635, %r28636, %r28637, %r28638, %r28639, %r28640, %r28641};
	bar.warp.sync 	-1;
	wmma.mma.sync.aligned.row.col.m16n16k16.s32.s8.s8.s32 {%r28650, %r28651, %r28652, %r28653, %r28654, %r28655, %r28656, %r28657}, {%r1, %r1}, {%r1, %r1}, {%r28642, %r28643, %r28644, %r28645, %r28646, %r28647, %r28648, %r28649};
	bar.warp.sync 	-1;
	wmma.mma.sync.aligned.row.col.m16n16k16.s32.s8.s8.s32 {%r28658, %r28659, %r28660, %r28661, %r28662, %r28663, %r28664, %r28665}, {%r1, %r1}, {%r1, %r1}, {%r28650, %r28651, %r28652, %r28653, %r28654, %r28655, %r28656, %r28657};
	bar.warp.sync 	-1;
	wmma.mma.sync.aligned.row.col.m16n16k16.s32.s8.s8.s32 {%r28666, %r28667, %r28668, %r28669, %r28670, %r28671, %r28672, %r28673}, {%r1, %r1}, {%r1, %r1}, {%r28658, %r28659, %r28660, %r28661, %r28662, %r28663, %r28664, %r28665};
	bar.warp.sync 	-1;
	wmma.mma.sync.aligned.row.col.m16n16k16.s32.s8.s8.s32 {%r28674, %r28675, %r28676, %r28677, %r28678, %r28679, %r28680, %r28681}, {%r1, %r1}, {%r1, %r1}, {%r28666, %r28667, %r28668, %r28669, %r28670, %r28671, %r28672, %r28673};
	bar.warp.sync 	-1;
	wmma.mma.sync.aligned.row.col.m16n16k16.s32.s8.s8.s32 {%r28682, %r28683, %r28684, %r28685, %r28686, %r28687, %r28688, %r28689}, {%r1, %r1}, {%r1, %r1}, {%r28674, %r28675, %r28676, %r28677, %r28678, %r28679, %r28680, %r28681};
	bar.warp.sync 	-1;
	wmma.mma.sync.aligned.row.col.m16n16k16.s32.s8.s8.s32 {%r28690, %r28691, %r28692, %r28693, %r28694, %r28695, %r28696, %r28697}, {%r1, %r1}, {%r1, %r1}, {%r28682, %r28683, %r28684, %r28685, %r28686, %r28687, %r28688, %r28689};
	bar.warp.sync 	-1;
	wmma.mma.sync.aligned.row.col.m16n16k16.s32.s8.s8.s32 {%r28698, %r28699, %r28700, %r28701, %r28702, %r28703, %r28704, %r28705}, {%r1, %r1}, {%r1, %r1}, {%r28690, %r28691, %r28692, %r28693, %r28694, %r28695, %r28696, %r28697};
	bar.warp.sync 	-1;
	wmma.mma.sync.aligned.row.col.m16n16k16.s32.s8.s8.s32 {%r28706, %r28707, %r28708, %r28709, %r28710, %r28711, %r28712, %r28713}, {%r1, %r1}, {%r1, %r1}, {%r28698, %r28699, %r28700, %r28701, %r28702, %r28703, %r28704, %r28705};
	bar.warp.sync 	-1;
	wmma.mma.sync.aligned.row.col.m16n16k16.s32.s8.s8.s32 {%r28714, %r28715, %r28716, %r28717, %r28718, %r28719, %r28720, %r28721}, {%r1, %r1}, {%r1, %r1}, {%r28706, %r28707, %r28708, %r28709, %r28710, %r28711, %r28712, %r28713};
	bar.warp.sync 	-1;
	wmma.mma.sync.aligned.row.col.m16n16k16.s32.s8.s8.s32 {%r28722, %r28723, %r28724, %r28725, %r28726, %r28727, %r28728, %r28729}, {%r1, %r1}, {%r1, %r1}, {%r28714, %r28715, %r28716, %r28717, %r28718, %r28719, %r28720, %r28721};
	bar.warp.sync 	-1;
	wmma.mma.sync.aligned.row.col.m16n16k16.s32.s8.s8.s32 {%r28730, %r28731, %r28732, %r28733, %r28734, %r28735, %r28736, %r28737}, {%r1, %r1}, {%r1, %r1}, {%r28722, %r28723, %r28724, %r28725, %r28726, %r28727, %r28728, %r28729};
	bar.warp.sync 	-1;
	wmma.mma.sync.aligned.row.col.m16n16k16.s32.s8.s8.s32 {%r28738, %r28739, %r28740, %r28741, %r28742, %r28743, %r28744, %r28745}, {%r1, %r1}, {%r1, %r1}, {%r28730, %r28731, %r28732, %r28733, %r28734, %r28735, %r28736, %r28737};
	bar.warp.sync 	-1;
	wmma.mma.sync.aligned.row.col.m16n16k16.s32.s8.s8.s32 {%r28746, %r28747, %r28748, %r28749, %r28750, %r28751, %r28752, %r28753}, {%r1, %r1}, {%r1, %r1}, {%r28738, %r28739, %r28740, %r28741, %r28742, %r28743, %r28744, %r28745};
	bar.warp.sync 	-1;
	wmma.mma.sync.aligned.row.col.m16n16k16.s32.s8.s8.s32 {%r28754, %r28755, %r28756, %r28757, %r28758, %r28759, %r28760, %r28761}, {%r1, %r1}, {%r1, %r1}, {%r28746, %r28747, %r28748, %r28749, %r28750, %r28751, %r28752, %r28753};
	bar.warp.sync 	-1;
	wmma.mma.sync.aligned.row.col.m16n16k16.s32.s8.s8.s32 {%r28762, %r28763, %r28764, %r28765, %r28766, %r28767, %r28768, %r28769}, {%r1, %r1}, {%r1, %r1}, {%r28754, %r28755, %r28756, %r28757, %r28758, %r28759, %r28760, %r28761};
	bar.warp.sync 	-1;
	wmma.mma.sync.aligned.row.col.m16n16k16.s32.s8.s8.s32 {%r28770, %r28771, %r28772, %r28773, %r28774, %r28775, %r28776, %r28777}, {%r1, %r1}, {%r1, %r1}, {%r28762, %r28763, %r28764, %r28765, %r28766, %r28767, %r28768, %r28769};
	bar.warp.sync 	-1;
	wmma.mma.sync.aligned.row.col.m16n16k16.s32.s8.s8.s32 {%r28778, %r28779, %r28780, %r28781, %r28782, %r28783, %r28784, %r28785}, {%r1, %r1}, {%r1, %r1}, {%r28770, %r28771, %r28772, %r28773, %r28774, %r28775, %r28776, %r28777};
	bar.warp.sync 	-1;
	wmma.mma.sync.aligned.row.col.m16n16k16.s32.s8.s8.s32 {%r28786, %r28787, %r28788, %r28789, %r28790, %r28791, %r28792, %r28793}, {%r1, %r1}, {%r1, %r1}, {%r28778, %r28779, %r28780, %r28781, %r28782, %r28783, %r28784, %r28785};
	bar.warp.sync 	-1;
	wmma.mma.sync.aligned.row.col.m16n16k16.s32.s8.s8.s32 {%r28794, %r28795, %r28796, %r28797, %r28798, %r28799, %r28800, %r28801}, {%r1, %r1}, {%r1, %r1}, {%r28786, %r28787, %r28788, %r28789, %r28790, %r28791, %r28792, %r28793};
	bar.warp.sync 	-1;
	wmma.mma.sync.aligned.row.col.m16n16k16.s32.s8.s8.s32 {%r28802, %r28803, %r28804, %r28805, %r28806, %r28807, %r28808, %r28809}, {%r1, %r1}, {%r1, %r1}, {%r28794, %r28795, %r28796, %r28797, %r28798, %r28799, %r28800, %r28801};
	bar.warp.sync 	-1;
	wmma.mma.sync.aligned.row.col.m16n16k16.s32.s8.s8.s32 {%r28810, %r28811, %r28812, %r28813, %r28814, %r28815, %r28816, %r28817}, {%r1, %r1}, {%r1, %r1}, {%r28802, %r28803, %r28804, %r28805, %r28806, %r28807, %r28808, %r28809};
	bar.warp.sync 	-1;
	wmma.mma.sync.aligned.row.col.m16n16k16.s32.s8.s8.s32 {%r28818, %r28819, %r28820, %r28821, %r28822, %r28823, %r28824, %r28825}, {%r1, %r1}, {%r1, %r1}, {%r28810, %r28811, %r28812, %r28813, %r28814, %r28815, %r28816, %r28817};
	bar.warp.sync 	-1;
	wmma.mma.sync.aligned.row.col.m16n16k16.s32.s8.s8.s32 {%r28826, %r28827, %r28828, %r28829, %r28830, %r28831, %r28832, %r28833}, {%r1, %r1}, {%r1, %r1}, {%r28818, %r28819, %r28820, %r28821, %r28822, %r28823, %r28824, %r28825};
	bar.warp.sync 	-1;
	wmma.mma.sync.aligned.row.col.m16n16k16.s32.s8.s8.s32 {%r28834, %r28835, %r28836, %r28837, %r28838, %r28839, %r28840, %r28841}, {%r1, %r1}, {%r1, %r1}, {%r28826, %r28827, %r28828, %r28829, %r28830, %r28831, %r28832, %r28833};
	bar.warp.sync 	-1;
	wmma.mma.sync.aligned.row.col.m16n16k16.s32.s8.s8.s32 {%r28842, %r28843, %r28844, %r28845, %r28846, %r28847, %r28848, %r28849}, {%r1, %r1}, {%r1, %r1}, {%r28834, %r28835, %r28836, %r28837, %r28838, %r28839, %r28840, %r28841};
	bar.warp.sync 	-1;
	wmma.mma.sync.aligned.row.col.m16n16k16.s32.s8.s8.s32 {%r28850, %r28851, %r28852, %r28853, %r28854, %r28855, %r28856, %r28857}, {%r1, %r1}, {%r1, %r1}, {%r28842, %r28843, %r28844, %r28845, %r28846, %r28847, %r28848, %r28849};
	bar.warp.sync 	-1;
	wmma.mma.sync.aligned.row.col.m16n16k16.s32.s8.s8.s32 {%r28858, %r28859, %r28860, %r28861, %r28862, %r28863, %r28864, %r28865}, {%r1, %r1}, {%r1, %r1}, {%r28850, %r28851, %r28852, %r28853, %r28854, %r28855, %r28856, %r28857};
	bar.warp.sync 	-1;
	wmma.mma.sync.aligned.row.col.m16n16k16.s32.s8.s8.s32 {%r28866, %r28867, %r28868, %r28869, %r28870, %r28871, %r28872, %r28873}, {%r1, %r1}, {%r1, %r1}, {%r28858, %r28859, %r28860, %r28861, %r28862, %r28863, %r28864, %r28865};
	bar.warp.sync 	-1;
	wmma.mma.sync.aligned.row.col.m16n16k16.s32.s8.s8.s32 {%r28874, %r28875, %r28876, %r28877, %r28878, %r28879, %r28880, %r28881}, {%r1, %r1}, {%r1, %r1}, {%r28866, %r28867, %r28868, %r28869, %r28870, %r28871, %r28872, %r28873};
	bar.warp.sync 	-1;
	wmma.mma.sync.aligned.row.col.m16n16k16.s32.s8.s8.s32 {%r28882, %r28883, %r28884, %r28885, %r28886, %r28887, %r28888, %r28889}, {%r1, %r1}, {%r1, %r1}, {%r28874, %r28875, %r28876, %r28877, %r28878, %r28879, %r28880, %r28881};
	bar.warp.sync 	-1;
	wmma.mma.sync.aligned.row.col.m16n16k16.s32.s8.s8.s32 {%r28890, %r28891, %r28892, %r28893, %r28894, %r28895, %r28896, %r28897}, {%r1, %r1}, {%r1, %r1}, {%r28882, %r28883, %r28884, %r28885, %r28886, %r28887, %r28888, %r28889};
	bar.warp.sync 	-1;
	wmma.mma.sync.aligned.row.col.m16n16k16.s32.s8.s8.s32 {%r28898, %r28899, %r28900, %r28901, %r28902, %r28903, %r28904, %r28905}, {%r1, %r1}, {%r1, %r1}, {%r28890, %r28891, %r28892, %r28893, %r28894, %r28895, %r28896, %r28897};
	bar.warp.sync 	-1;
	wmma.mma.sync.aligned.row.col.m16n16k16.s32.s8.s8.s32 {%r28906, %r28907, %r28908, %r28909, %r28910, %r28911, %r28912, %r28913}, {%r1, %r1}, {%r1, %r1}, {%r28898, %r28899, %r28900, %r28901, %r28902, %r28903, %r28904, %r28905};
	bar.warp.sync 	-1;
	wmma.mma.sync.aligned.row.col.m16n16k16.s32.s8.s8.s32 {%r28914, %r28915, %r28916, %r28917, %r28918, %r28919, %r28920, %r28921}, {%r1, %r1}, {%r1, %r1}, {%r28906, %r28907, %r28908, %r28909, %r28910, %r28911, %r28912, %r28913};
	bar.warp.sync 	-1;
	wmma.mma.sync.aligned.row.col.m16n16k16.s32.s8.s8.s32 {%r28922, %r28923, %r28924, %r28925, %r28926, %r28927, %r28928, %r28929}, {%r1, %r1}, {%r1, %r1}, {%r28914, %r28915, %r28916, %r28917, %r28918, %r28919, %r28920, %r28921};
	bar.warp.sync 	-1;
	wmma.mma.sync.aligned.row.col.m16n16k16.s32.s8.s8.s32 {%r28930, %r28931, %r28932, %r28933, %r28934, %r28935, %r28936, %r28937}, {%r1, %r1}, {%r1, %r1}, {%r28922, %r28923, %r28924, %r28925, %r28926, %r28927, %r28928, %r28929};
	bar.warp.sync 	-1;
	wmma.mma.sync.aligned.row.col.m16n16k16.s32.s8.s8.s32 {%r28938, %r28939, %r28940, %r28941, %r28942, %r28943, %r28944, %r28945}, {%r1, %r1}, {%r1, %r1}, {%r28930, %r28931, %r28932, %r28933, %r28934, %r28935, %r28936, %r28937};
	bar.warp.sync 	-1;
	wmma.mma.sync.aligned.row.col.m16n16k16.s32.s8.s8.s32 {%r28946, %r28947, %r28948, %r28949, %r28950, %r28951, %r28952, %r28953}, {%r1, %r1}, {%r1, %r1}, {%r28938, %r28939, %r28940, %r28941, %r28942, %r28943, %r28944, %r28945};
	bar.warp.sync 	-1;
	wmma.mma.sync.aligned.row.col.m16n16k16.s32.s8.s8.s32 {%r28954, %r28955, %r28956, %r28957, %r28958, %r28959, %r28960, %r28961}, {%r1, %r1}, {%r1, %r1}, {%r28946, %r28947, %r28948, %r28949, %r28950, %r28951, %r28952, %r28953};
	bar.warp.sync 	-1;
	wmma.mma.sync.aligned.row.col.m16n16k16.s32.s8.s8.s32 {%r28962, %r28963, %r28964, %r28965, %r28966, %r28967, %r28968, %r28969}, {%r1, %r1}, {%r1, %r1}, {%r28954, %r28955, %r28956, %r28957, %r28958, %r28959, %r28960, %r28961};
	bar.warp.sync 	-1;
	wmma.mma.sync.aligned.row.col.m16n16k16.s32.s8.s8.s32 {%r28970, %r28971, %r28972, %r28973, %r28974, %r28975, %r28976, %r28977}, {%r1, %r1}, {%r1, %r1}, {%r28962, %r28963, %r28964, %r28965, %r28966, %r28967, %r28968, %r28969};
	bar.warp.sync 	-1;
	wmma.mma.sync.aligned.row.col.m16n16k16.s32.s8.s8.s32 {%r28978, %r28979, %r28980, %r28981, %r28982, %r28983, %r28984, %r28985}, {%r1, %r1}, {%r1, %r1}, {%r28970, %r28971, %r28972, %r28973, %r28974, %r28975, %r28976, %r28977};
	bar.warp.sync 	-1;
	wmma.mma.sync.aligned.row.col.m16n16k16.s32.s8.s8.s32 {%r28986, %r28987, %r28988, %r28989, %r28990, %r28991, %r28992, %r28993}, {%r1, %r1}, {%r1, %r1}, {%r28978, %r28979, %r28980, %r28981, %r28982, %r28983, %r28984, %r28985};
	bar.warp.sync 	-1;
	wmma.mma.sync.aligned.row.col.m16n16k16.s32.s8.s8.s32 {%r28994, %r28995, %r28996, %r28997, %r28998, %r28999, %r29000, %r29001}, {%r1, %r1}, {%r1, %r1}, {%r28986, %r28987, %r28988, %r28989, %r28990, %r28991, %r28992, %r28993};
	bar.warp.sync 	-1;
	wmma.mma.sync.aligned.row.col.m16n16k16.s32.s8.s8.s32 {%r29002, %r29003, %r29004, %r29005, %r29006, %r29007, %r29008, %r29009}, {%r1, %r1}, {%r1, %r1}, {%r28994, %r28995, %r28996, %r28997, %r28998, %r28999, %r29000, %r29001};
	bar.warp.sync 	-1;
	wmma.mma.sync.aligned.row.col.m16n16k16.s32.s8.s8.s32 {%r29010, %r29011, %r29012, %r29013, %r29014, %r29015, %r29016, %r29017}, {%r1, %r1}, {%r1, %r1}, {%r29002, %r29003, %r29004, %r29005, %r29006, %r29007, %r29008, %r29009};
	bar.warp.sync 	-1;
	wmma.mma.sync.aligned.row.col.m16n16k16.s32.s8.s8.s32 {%r29018, %r29019, %r29020, %r29021, %r29022, %r29023, %r29024, %r29025}, {%r1, %r1}, {%r1, %r1}, {%r29010, %r29011, %r29012, %r29013, %r29014, %r29015, %r29016, %r29017};
	bar.warp.sync 	-1;
	wmma.mma.sync.aligned.row.col.m16n16k16.s32.s8.s8.s32 {%r29026, %r29027, %r29028, %r29029, %r29030, %r29031, %r29032, %r29033}, {%r1, %r1}, {%r1, %r1}, {%r29018, %r29019, %r29020, %r29021, %r29022, %r29023, %r29024, %r29025};
	bar.warp.sync 	-1;
	wmma.mma.sync.aligned.row.col.m16n16k16.s32.s8.s8.s32 {%r29034, %r29035, %r29036, %r29037, %r29038, %r29039, %r29040, %r29041}, {%r1, %r1}, {%r1, %r1}, {%r29026, %r29027, %r29028, %r29029, %r29030, %r29031, %r29032, %r29033};
	bar.warp.sync 	-1;
	wmma.mma.sync.aligned.row.col.m16n16k16.s32.s8.s8.s32 {%r29042, %r29043, %r29044, %r29045, %r29046, %r29047, %r29048, %r29049}, {%r1, %r1}, {%r1, %r1}, {%r29034, %r29035, %r29036, %r29037, %r29038, %r29039, %r29040, %r29041};
	bar.warp.sync 	-1;
	wmma.mma.sync.aligned.row.col.m16n16k16.s32.s8.s8.s32 {%r29050, %r29051, %r29052, %r29053, %r29054, %r29055, %r29056, %r29057}, {%r1, %r1}, {%r1, %r1}, {%r29042, %r29043, %r29044, %r29045, %r29046, %r29047, %r29048, %r29049};
	bar.warp.sync 	-1;
	wmma.mma.sync.aligned.row.col.m16n16k16.s32.s8.s8.s32 {%r29058, %r29059, %r29060, %r29061, %r29062, %r29063, %r29064, %r29065}, {%r1, %r1}, {%r1, %r1}, {%r29050, %r29051, %r29052, %r29053, %r29054, %r29055, %r29056, %r29057};
	bar.warp.sync 	-1;
	wmma.mma.sync.aligned.row.col.m16n16k16.s32.s8.s8.s32 {%r29066, %r29067, %r29068, %r29069, %r29070, %r29071, %r29072, %r29073}, {%r1, %r1}, {%r1, %r1}, {%r29058, %r29059, %r29060, %r29061, %r29062, %r29063, %r29064, %r29065};
	bar.warp.sync 	-1;
	wmma.mma.sync.aligned.row.col.m16n16k16.s32.s8.s8.s32 {%r29074, %r29075, %r29076, %r29077, %r29078, %r29079, %r29080, %r29081}, {%r1, %r1}, {%r1, %r1}, {%r29066, %r29067, %r29068, %r29069, %r29070, %r29071, %r29072, %r29073};
	bar.warp.sync 	-1;
	wmma.mma.sync.aligned.row.col.m16n16k16.s32.s8.s8.s32 {%r29082, %r29083, %r29084, %r29085, %r29086, %r29087, %r29088, %r29089}, {%r1, %r1}, {%r1, %r1}, {%r29074, %r29075, %r29076, %r29077, %r29078, %r29079, %r29080, %r29081};
	bar.warp.sync 	-1;
	wmma.mma.sync.aligned.row.col.m16n16k16.s32.s8.s8.s32 {%r29090, %r29091, %r29092, %r29093, %r29094, %r29095, %r29096, %r29097}, {%r1, %r1}, {%r1, %r1}, {%r29082, %r29083, %r29084, %r29085, %r29086, %r29087, %r29088, %r29089};
	bar.warp.sync 	-1;
	wmma.mma.sync.aligned.row.col.m16n16k16.s32.s8.s8.s32 {%r29098, %r29099, %r29100, %r29101, %r29102, %r29103, %r29104, %r29105}, {%r1, %r1}, {%r1, %r1}, {%r29090, %r29091, %r29092, %r29093, %r29094, %r29095, %r29096, %r29097};
	bar.warp.sync 	-1;
	wmma.mma.sync.aligned.row.col.m16n16k16.s32.s8.s8.s32 {%r29106, %r29107, %r29108, %r29109, %r29110, %r29111, %r29112, %r29113}, {%r1, %r1}, {%r1, %r1}, {%r29098, %r29099, %r29100, %r29101, %r29102, %r29103, %r29104, %r29105};
	bar.warp.sync 	-1;
	wmma.mma.sync.aligned.row.col.m16n16k16.s32.s8.s8.s32 {%r29114, %r29115, %r29116, %r29117, %r29118, %r29119, %r29120, %r29121}, {%r1, %r1}, {%r1, %r1}, {%r29106, %r29107, %r29108, %r29109, %r29110, %r29111, %r29112, %r29113};
	bar.warp.sync 	-1;
	wmma.mma.sync.aligned.row.col.m16n16k16.s32.s8.s8.s32 {%r29122, %r29123, %r29124, %r29125, %r29126, %r29127, %r29128, %r29129}, {%r1, %r1}, {%r1, %r1}, {%r29114, %r29115, %r29116, %r29117, %r29118, %r29119, %r29120, %r29121};
	bar.warp.sync 	-1;
	wmma.mma.sync.aligned.row.col.m16n16k16.s32.s8.s8.s32 {%r29130, %r29131, %r29132, %r29133, %r29134, %r29135, %r29136, %r29137}, {%r1, %r1}, {%r1, %r1}, {%r29122, %r29123, %r29124, %r29125, %r29126, %r29127, %r29128, %r29129};
	bar.warp.sync 	-1;
	wmma.mma.sync.aligned.row.col.m16n16k16.s32.s8.s8.s32 {%r29138, %r29139, %r29140, %r29141, %r29142, %r29143, %r29144, %r29145}, {%r1, %r1}, {%r1, %r1}, {%r29130, %r29131, %r29132, %r29133, %r29134, %r29135, %r29136, %r29137};
	bar.warp.sync 	-1;
	wmma.mma.sync.aligned.row.col.m16n16k16.s32.s8.s8.s32 {%r29146, %r29147, %r29148, %r29149, %r29150, %r29151, %r29152, %r29153}, {%r1, %r1}, {%r1, %r1}, {%r29138, %r29139, %r29140, %r29141, %r29142, %r29143, %r29144, %r29145};
	bar.warp.sync 	-1;
	wmma.mma.sync.aligned.row.col.m16n16k16.s32.s8.s8.s32 {%r29154, %r29155, %r29156, %r29157, %r29158, %r29159, %r29160, %r29161}, {%r1, %r1}, {%r1, %r1}, {%r29146, %r29147, %r29148, %r29149, %r29150, %r29151, %r29152, %r29153};
	bar.warp.sync 	-1;
	wmma.mma.sync.aligned.row.col.m16n16k16.s32.s8.s8.s32 {%r29162, %r29163, %r29164, %r29165, %r29166, %r29167, %r29168, %r29169}, {%r1, %r1}, {%r1, %r1}, {%r29154, %r29155, %r29156, %r29157, %r29158, %r29159, %r29160, %r29161};
	bar.warp.sync 	-1;
	wmma.mma.sync.aligned.row.col.m16n16k16.s32.s8.s8.s32 {%r29170, %r29171, %r29172, %r29173, %r29174, %r29175, %r29176, %r29177}, {%r1, %r1}, {%r1, %r1}, {%r29162, %r29163, %r29164, %r29165, %r29166, %r29167, %r29168, %r29169};
	bar.warp.sync 	-1;
	wmma.mma.sync.aligned.row.col.m16n16k16.s32.s8.s8.s32 {%r29178, %r29179, %r29180, %r29181, %r29182, %r29183, %r29184, %r29185}, {%r1, %r1}, {%r1, %r1}, {%r29170, %r29171, %r29172, %r29173, %r29174, %r29175, %r29176, %r29177};
	bar.warp.sync 	-1;
	wmma.mma.sync.aligned.row.col.m16n16k16.s32.s8.s8.s32 {%r29186, %r29187, %r29188, %r29189, %r29190, %r29191, %r29192, %r29193}, {%r1, %r1}, {%r1, %r1}, {%r29178, %r29179, %r29180, %r29181, %r29182, %r29183, %r29184, %r29185};
	bar.warp.sync 	-1;
	wmma.mma.sync.aligned.row.col.m16n16k16.s32.s8.s8.s32 {%r29194, %r29195, %r29196, %r29197, %r29198, %r29199, %r29200, %r29201}, {%r1, %r1}, {%r1, %r1}, {%r29186, %r29187, %r29188, %r29189, %r29190, %r29191, %r29192, %r29193};
	bar.warp.sync 	-1;
	wmma.mma.sync.aligned.row.col.m16n16k16.s32.s8.s8.s32 {%r29202, %r29203, %r29204, %r29205, %r29206, %r29207, %r29208, %r29209}, {%r1, %r1}, {%r1, %r1}, {%r29194, %r29195, %r29196, %r29197, %r29198, %r29199, %r29200, %r29201};
	bar.warp.sync 	-1;
	wmma.mma.sync.aligned.row.col.m16n16k16.s32.s8.s8.s32 {%r29210, %r29211, %r29212, %r29213, %r29214, %r29215, %r29216, %r29217}, {%r1, %r1}, {%r1, %r1}, {%r29202, %r29203, %r29204, %r29205, %r29206, %r29207, %r29208, %r29209};
	bar.warp.sync 	-1;
	wmma.mma.sync.aligned.row.col.m16n16k16.s32.s8.s8.s32 {%r29218, %r29219, %r29220, %r29221, %r29222, %r29223, %r29224, %r29225}, {%r1, %r1}, {%r1, %r1}, {%r29210, %r29211, %r29212, %r29213, %r29214, %r29215, %r29216, %r29217};
	bar.warp.sync 	-1;
	wmma.mma.sync.aligned.row.col.m16n16k16.s32.s8.s8.s32 {%r29226, %r29227, %r29228, %r29229, %r29230, %r29231, %r29232, %r29233}, {%r1, %r1}, {%r1, %r1}, {%r29218, %r29219, %r29220, %r29221, %r29222, %r29223, %r29224, %r29225};
	bar.warp.sync 	-1;
	wmma.mma.sync.aligned.row.col.m16n16k16.s32.s8.s8.s32 {%r29234, %r29235, %r29236, %r29237, %r29238, %r29239, %r29240, %r29241}, {%r1, %r1}, {%r1, %r1}, {%r29226, %r29227, %r29228, %r29229, %r29230, %r29231, %r29232, %r29233};
	bar.warp.sync 	-1;
	wmma.mma.sync.aligned.row.col.m16n16k16.s32.s8.s8.s32 {%r29242, %r29243, %r29244, %r29245, %r29246, %r29247, %r29248, %r29249}, {%r1, %r1}, {%r1, %r1}, {%r29234, %r29235, %r29236, %r29237, %r29238, %r29239, %r29240, %r29241};
	bar.warp.sync 	-1;
	wmma.mma.sync.aligned.row.col.m16n16k16.s32.s8.s8.s32 {%r29250, %r29251, %r29252, %r29253, %r29254, %r29255, %r29256, %r29257}, {%r1, %r1}, {%r1, %r1}, {%r29242, %r29243, %r29244, %r29245, %r29246, %r29247, %r29248, %r29249};
	bar.warp.sync 	-1;
	wmma.mma.sync.aligned.row.col.m16n16k16.s32.s8.s8.s32 {%r29258, %r29259, %r29260, %r29261, %r29262, %r29263, %r29264, %r29265}, {%r1, %r1}, {%r1, %r1}, {%r29250, %r29251, %r29252, %r29253, %r29254, %r29255, %r29256, %r29257};
	bar.warp.sync 	-1;
	wmma.mma.sync.aligned.row.col.m16n16k16.s32.s8.s8.s32 {%r29266, %r29267, %r29268, %r29269, %r29270, %r29271, %r29272, %r29273}, {%r1, %r1}, {%r1, %r1}, {%r29258, %r29259, %r29260, %r29261, %r29262, %r29263, %r29264, %r29265};
	bar.warp.sync 	-1;
	wmma.mma.sync.aligned.row.col.m16n16k16.s32.s8.s8.s32 {%r29274, %r29275, %r29276, %r29277, %r29278, %r29279, %r29280, %r29281}, {%r1, %r1}, {%r1, %r1}, {%r29266, %r29267, %r29268, %r29269, %r29270, %r29271, %r29272, %r29273};
	bar.warp.sync 	-1;
	wmma.mma.sync.aligned.row.col.m16n16k16.s32.s8.s8.s32 {%r29282, %r29283, %r29284, %r29285, %r29286, %r29287, %r29288, %r29289}, {%r1, %r1}, {%r1, %r1}, {%r29274, %r29275, %r29276, %r29277, %r29278, %r29279, %r29280, %r29281};
	bar.warp.sync 	-1;
	wmma.mma.sync.aligned.row.col.m16n16k16.s32.s8.s8.s32 {%r29290, %r29291, %r29292, %r29293, %r29294, %r29295, %r29296, %r29297}, {%r1, %r1}, {%r1, %r1}, {%r29282, %r29283, %r29284, %r29285, %r29286, %r29287, %r29288, %r29289};
	bar.warp.sync 	-1;
	wmma.mma.sync.aligned.row.col.m16n16k16.s32.s8.s8.s32 {%r29298, %r29299, %r29300, %r29301, %r29302, %r29303, %r29304, %r29305}, {%r1, %r1}, {%r1, %r1}, {%r29290, %r29291, %r29292, %r29293, %r29294, %r29295, %r29296, %r29297};
	bar.warp.sync 	-1;
	wmma.mma.sync.aligned.row.col.m16n16k16.s32.s8.s8.s32 {%r29306, %r29307, %r29308, %r29309, %r29310, %r29311, %r29312, %r29313}, {%r1, %r1}, {%r1, %r1}, {%r29298, %r29299, %r29300, %r29301, %r29302, %r29303, %r29304, %r29305};
	bar.warp.sync 	-1;
	wmma.mma.sync.aligned.row.col.m16n16k16.s32.s8.s8.s32 {%r29314, %r29315, %r29316, %r29317, %r29318, %r29319, %r29320, %r29321}, {%r1, %r1}, {%r1, %r1}, {%r29306, %r29307, %r29308, %r29309, %r29310, %r29311, %r29312, %r29313};
	bar.warp.sync 	-1;
	wmma.mma.sync.aligned.row.col.m16n16k16.s32.s8.s8.s32 {%r29322, %r29323, %r29324, %r29325, %r29326, %r29327, %r29328, %r29329}, {%r1, %r1}, {%r1, %r1}, {%r29314, %r29315, %r29316, %r29317, %r29318, %r29319, %r29320, %r29321};
	bar.warp.sync 	-1;
	wmma.mma.sync.aligned.row.col.m16n16k16.s32.s8.s8.s32 {%r29330, %r29331, %r29332, %r29333, %r29334, %r29335, %r29336, %r29337}, {%r1, %r1}, {%r1, %r1}, {%r29322, %r29323, %r29324, %r29325, %r29326, %r29327, %r29328, %r29329};
	bar.warp.sync 	-1;
	wmma.mma.sync.aligned.row.col.m16n16k16.s32.s8.s8.s32 {%r29338, %r29339, %r29340, %r29341, %r29342, %r29343, %r29344, %r29345}, {%r1, %r1}, {%r1, %r1}, {%r29330, %r29331, %r29332, %r29333, %r29334, %r29335, %r29336, %r29337};
	bar.warp.sync 	-1;
	wmma.mma.sync.aligned.row.col.m16n16k16.s32.s8.s8.s32 {%r29346, %r29347, %r29348, %r29349, %r29350, %r29351, %r29352, %r29353}, {%r1, %r1}, {%r1, %r1}, {%r29338, %r29339, %r29340, %r29341, %r29342, %r29343, %r29344, %r29345};
	bar.warp.sync 	-1;
	wmma.mma.sync.aligned.row.col.m16n16k16.s32.s8.s8.s32 {%r29354, %r29355, %r29356, %r29357, %r29358, %r29359, %r29360, %r29361}, {%r1, %r1}, {%r1, %r1}, {%r29346, %r29347, %r29348, %r29349, %r29350, %r29351, %r29352, %r29353};
	bar.warp.sync 	-1;
	wmma.mma.sync.aligned.row.col.m16n16k16.s32.s8.s8.s32 {%r29362, %r29363, %r29364, %r29365, %r29366, %r29367, %r29368, %r29369}, {%r1, %r1}, {%r1, %r1}, {%r29354, %r29355, %r29356, %r29357, %r29358, %r29359, %r29360, %r29361};
	bar.warp.sync 	-1;
	wmma.mma.sync.aligned.row.col.m16n16k16.s32.s8.s8.s32 {%r29370, %r29371, %r29372, %r29373, %r29374, %r29375, %r29376, %r29377}, {%r1, %r1}, {%r1, %r1}, {%r29362, %r29363, %r29364, %r29365, %r29366, %r29367, %r29368, %r29369};
	bar.warp.sync 	-1;
	wmma.mma.sync.aligned.row.col.m16n16k16.s32.s8.s8.s32 {%r29378, %r29379, %r29380, %r29381, %r29382, %r29383, %r29384, %r29385}, {%r1, %r1}, {%r1, %r1}, {%r29370, %r29371, %r29372, %r29373, %r29374, %r29375, %r29376, %r29377};
	bar.warp.sync 	-1;
	wmma.mma.sync.aligned.row.col.m16n16k16.s32.s8.s8.s32 {%r29386, %r29387, %r29388, %r29389, %r29390, %r29391, %r29392, %r29393}, {%r1, %r1}, {%r1, %r1}, {%r29378, %r29379, %r29380, %r29381, %r29382, %r29383, %r29384, %r29385};
	bar.warp.sync 	-1;
	wmma.mma.sync.aligned.row.col.m16n16k16.s32.s8.s8.s32 {%r29394, %r29395, %r29396, %r29397, %r29398, %r29399, %r29400, %r29401}, {%r1, %r1}, {%r1, %r1}, {%r29386, %r29387, %r29388, %r29389, %r29390, %r29391, %r29392, %r29393};
	bar.warp.sync 	-1;
	wmma.mma.sync.aligned.row.col.m16n16k16.s32.s8.s8.s32 {%r29402, %r29403, %r29404, %r29405, %r29406, %r29407, %r29408, %r29409}, {%r1, %r1}, {%r1, %r1}, {%r29394, %r29395, %r29396, %r29397, %r29398, %r29399, %r29400, %r29401};
	bar.warp.sync 	-1;
	wmma.mma.sync.aligned.row.col.m16n16k16.s32.s8.s8.s32 {%r29410, %r29411, %r29412, %r29413, %r29414, %r29415, %r29416, %r29417}, {%r1, %r1}, {%r1, %r1}, {%r29402, %r29403, %r29404, %r29405, %r29406, %r29407, %r29408, %r29409};
	bar.warp.sync 	-1;
	wmma.mma.sync.aligned.row.col.m16n16k16.s32.s8.s8.s32 {%r29418, %r29419, %r29420, %r29421, %r29422, %r29423, %r29424, %r29425}, {%r1, %r1}, {%r1, %r1}, {%r29410, %r29411, %r29412, %r29413, %r29414, %r29415, %r29416, %r29417};
	bar.warp.sync 	-1;
	wmma.mma.sync.aligned.row.col.m16n16k16.s32.s8.s8.s32 {%r29426, %r29427, %r29428, %r29429, %r29430, %r29431, %r29432, %r29433}, {%r1, %r1}, {%r1, %r1}, {%r29418, %r29419, %r29420, %r29421, %r29422, %r29423, %r29424, %r29425};
	bar.warp.sync 	-1;
	wmma.mma.sync.aligned.row.col.m16n16k16.s32.s8.s8.s32 {%r29434, %r29435, %r29436, %r29437, %r29438, %r29439, %r29440, %r29441}, {%r1, %r1}, {%r1, %r1}, {%r29426, %r29427, %r29428, %r29429, %r29430, %r29431, %r29432, %r29433};
	bar.warp.sync 	-1;
	wmma.mma.sync.aligned.row.col.m16n16k16.s32.s8.s8.s32 {%r29442, %r29443, %r29444, %r29445, %r29446, %r29447, %r29448, %r29449}, {%r1, %r1}, {%r1, %r1}, {%r29434, %r29435, %r29436, %r29437, %r29438, %r29439, %r29440, %r29441};
	bar.warp.sync 	-1;
	wmma.mma.sync.aligned.row.col.m16n16k16.s32.s8.s8.s32 {%r29450, %r29451, %r29452, %r29453, %r29454, %r29455, %r29456, %r29457}, {%r1, %r1}, {%r1, %r1}, {%r29442, %r29443, %r29444, %r29445, %r29446, %r29447, %r29448, %r29449};
	bar.warp.sync 	-1;
	wmma.mma.sync.aligned.row.col.m16n16k16.s32.s8.s8.s32 {%r29458, %r29459, %r29460, %r29461, %r29462, %r29463, %r29464, %r29465}, {%r1, %r1}, {%r1, %r1}, {%r29450, %r29451, %r29452, %r29453, %r29454, %r29455, %r29456, %r29457};
	bar.warp.sync 	-1;
	wmma.mma.sync.aligned.row.col.m16n16k16.s32.s8.s8.s32 {%r29466, %r29467, %r29468, %r29469, %r29470, %r29471, %r29472, %r29473}, {%r1, %r1}, {%r1, %r1}, {%r29458, %r29459, %r29460, %r29461, %r29462, %r29463, %r29464, %r29465};
	bar.warp.sync 	-1;
	wmma.mma.sync.aligned.row.col.m16n16k16.s32.s8.s8.s32 {%r29474, %r29475, %r29476, %r29477, %r29478, %r29479, %r29480, %r29481}, {%r1, %r1}, {%r1, %r1}, {%r29466, %r29467, %r29468, %r29469, %r29470, %r29471, %r29472, %r29473};
	bar.warp.sync 	-1;
	wmma.mma.sync.aligned.row.col.m16n16k16.s32.s8.s8.s32 {%r29482, %r29483, %r29484, %r29485, %r29486, %r29487, %r29488, %r29489}, {%r1, %r1}, {%r1, %r1}, {%r29474, %r29475, %r29476, %r29477, %r29478, %r29479, %r29480, %r29481};
	bar.warp.sync 	-1;
	wmma.mma.sync.aligned.row.col.m16n16k16.s32.s8.s8.s32 {%r29490, %r29491, %r29492, %r29493, %r29494, %r29495, %r29496, %r29497}, {%r1, %r1}, {%r1, %r1}, {%r29482, %r29483, %r29484, %r29485, %r29486, %r29487, %r29488, %r29489};
	bar.warp.sync 	-1;
	wmma.mma.sync.aligned.row.col.m16n16k16.s32.s8.s8.s32 {%r29498, %r29499, %r29500, %r29501, %r29502, %r29503, %r29504, %r29505}, {%r1, %r1}, {%r1, %r1}, {%r29490, %r29491, %r29492, %r29493, %r29494, %r29495, %r29496, %r29497};
	bar.warp.sync 	-1;
	wmma.mma.sync.aligned.row.col.m16n16k16.s32.s8.s8.s32 {%r29506, %r29507, %r29508, %r29509, %r29510, %r29511, %r29512, %r29513}, {%r1, %r1}, {%r1, %r1}, {%r29498, %r29499, %r29500, %r29501, %r29502, %r29503, %r29504, %r29505};
	bar.warp.sync 	-1;
	wmma.mma.sync.aligned.row.col.m16n16k16.s32.s8.s8.s32 {%r29514, %r29515, %r29516, %r29517, %r29518, %r29519, %r29520, %r29521}, {%r1, %r1}, {%r1, %r1}, {%r29506, %r29507, %r29508, %r29509, %r29510, %r29511, %r29512, %r29513};
	bar.warp.sync 	-1;
	wmma.mma.sync.aligned.row.col.m16n16k16.s32.s8.s8.s32 {%r29522, %r29523, %r29524, %r29525, %r29526, %r29527, %r29528, %r29529}, {%r1, %r1}, {%r1, %r1}, {%r29514, %r29515, %r29516, %r29517, %r29518, %r29519, %r29520, %r29521};
	bar.warp.sync 	-1;
	wmma.mma.sync.aligned.row.col.m16n16k16.s32.s8.s8.s32 {%r29530, %r29531, %r29532, %r29533, %r29534, %r29535, %r29536, %r29537}, {%r1, %r1}, {%r1, %r1}, {%r29522, %r29523, %r29524, %r29525, %r29526, %r29527, %r29528, %r29529};
	bar.warp.sync 	-1;
	wmma.mma.sync.aligned.row.col.m16n16k16.s32.s8.s8.s32 {%r29538, %r29539, %r29540, %r29541, %r29542, %r29543, %r29544, %r29545}, {%r1, %r1}, {%r1, %r1}, {%r29530, %r29531, %r29532, %r29533, %r29534, %r29535, %r29536, %r29537};
	bar.warp.sync 	-1;
	wmma.mma.sync.aligned.row.col.m16n16k16.s32.s8.s8.s32 {%r29546, %r29547, %r29548, %r29549, %r29550, %r29551, %r29552, %r29553}, {%r1, %r1}, {%r1, %r1}, {%r29538, %r29539, %r29540, %r29541, %r29542, %r29543, %r29544, %r29545};
	bar.warp.sync 	-1;
	wmma.mma.sync.aligned.row.col.m16n16k16.s32.s8.s8.s32 {%r29554, %r29555, %r29556, %r29557, %r29558, %r29559, %r29560, %r29561}, {%r1, %r1}, {%r1, %r1}, {%r29546, %r29547, %r29548, %r29549, %r29550, %r29551, %r29552, %r29553};
	bar.warp.sync 	-1;
	wmma.mma.sync.aligned.row.col.m16n16k16.s32.s8.s8.s32 {%r29562, %r29563, %r29564, %r29565, %r29566, %r29567, %r29568, %r29569}, {%r1, %r1}, {%r1, %r1}, {%r29554, %r29555, %r29556, %r29557, %r29558, %r29559, %r29560, %r29561};
	bar.warp.sync 	-1;
	wmma.mma.sync.aligned.row.col.m16n16k16.s32.s8.s8.s32 {%r29570, %r29571, %r29572, %r29573, %r29574, %r29575, %r29576, %r29577}, {%r1, %r1}, {%r1, %r1}, {%r29562, %r29563, %r29564, %r29565, %r29566, %r29567, %r29568, %r29569};
	bar.warp.sync 	-1;
	wmma.mma.sync.aligned.row.col.m16n16k16.s32.s8.s8.s32 {%r29578, %r29579, %r29580, %r29581, %r29582, %r29583, %r29584, %r29585}, {%r1, %r1}, {%r1, %r1}, {%r29570, %r29571, %r29572, %r29573, %r29574, %r29575, %r29576, %r29577};
	bar.warp.sync 	-1;
	wmma.mma.sync.aligned.row.col.m16n16k16.s32.s8.s8.s32 {%r29586, %r29587, %r29588, %r29589, %r29590, %r29591, %r29592, %r29593}, {%r1, %r1}, {%r1, %r1}, {%r29578, %r29579, %r29580, %r29581, %r29582, %r29583, %r29584, %r29585};
	bar.warp.sync 	-1;
	wmma.mma.sync.aligned.row.col.m16n16k16.s32.s8.s8.s32 {%r29594, %r29595, %r29596, %r29597, %r29598, %r29599, %r29600, %r29601}, {%r1, %r1}, {%r1, %r1}, {%r29586, %r29587, %r29588, %r29589, %r29590, %r29591, %r29592, %r29593};
	bar.warp.sync 	-1;
	wmma.mma.sync.aligned.row.col.m16n16k16.s32.s8.s8.s32 {%r29602, %r29603, %r29604, %r29605, %r29606, %r29607, %r29608, %r29609}, {%r1, %r1}, {%r1, %r1}, {%r29594, %r29595, %r29596, %r29597, %r29598, %r29599, %r29600, %r29601};
	bar.warp.sync 	-1;
	wmma.mma.sync.aligned.row.col.m16n16k16.s32.s8.s8.s32 {%r29610, %r29611, %r29612, %r29613, %r29614, %r29615, %r29616, %r29617}, {%r1, %r1}, {%r1, %r1}, {%r29602, %r29603, %r29604, %r29605, %r29606, %r29607, %r29608, %r29609};
	bar.warp.sync 	-1;
	wmma.mma.sync.aligned.row.col.m16n16k16.s32.s8.s8.s32 {%r29618, %r29619, %r29620, %r29621, %r29622, %r29623, %r29624, %r29625}, {%r1, %r1}, {%r1, %r1}, {%r29610, %r29611, %r29612, %r29613, %r29614, %r29615, %r29616, %r29617};
	bar.warp.sync 	-1;
	wmma.mma.sync.aligned.row.col.m16n16k16.s32.s8.s8.s32 {%r29626, %r29627, %r29628, %r29629, %r29630, %r29631, %r29632, %r29633}, {%r1, %r1}, {%r1, %r1}, {%r29618, %r29619, %r29620, %r29621, %r29622, %r29623, %r29624, %r29625};
	bar.warp.sync 	-1;
	wmma.mma.sync.aligned.row.col.m16n16k16.s32.s8.s8.s32 {%r29634, %r29635, %r29636, %r29637, %r29638, %r29639, %r29640, %r29641}, {%r1, %r1}, {%r1, %r1}, {%r29626, %r29627, %r29628, %r29629, %r29630, %r29631, %r29632, %r29633};
	bar.warp.sync 	-1;
	wmma.mma.sync.aligned.row.col.m16n16k16.s32.s8.s8.s32 {%r29642, %r29643, %r29644, %r29645, %r29646, %r29647, %r29648, %r29649}, {%r1, %r1}, {%r1, %r1}, {%r29634, %r29635, %r29636, %r29637, %r29638, %r29639, %r29640, %r29641};
	bar.warp.sync 	-1;
	wmma.mma.sync.aligned.row.col.m16n16k16.s32.s8.s8.s32 {%r29650, %r29651, %r29652, %r29653, %r29654, %r29655, %r29656, %r29657}, {%r1, %r1}, {%r1, %r1}, {%r29642, %r29643, %r29644, %r29645, %r29646, %r29647, %r29648, %r29649};
	bar.warp.sync 	-1;
	wmma.mma.sync.aligned.row.col.m16n16k16.s32.s8.s8.s32 {%r29658, %r29659, %r29660, %r29661, %r29662, %r29663, %r29664, %r29665}, {%r1, %r1}, {%r1, %r1}, {%r29650, %r29651, %r29652, %r29653, %r29654, %r29655, %r29656, %r29657};
	bar.warp.sync 	-1;
	wmma.mma.sync.aligned.row.col.m16n16k16.s32.s8.s8.s32 {%r29666, %r29667, %r29668, %r29669, %r29670, %r29671, %r29672, %r29673}, {%r1, %r1}, {%r1, %r1}, {%r29658, %r29659, %r29660, %r29661, %r29662, %r29663, %r29664, %r29665};
	bar.warp.sync 	-1;
	wmma.mma.sync.aligned.row.col.m16n16k16.s32.s8.s8.s32 {%r29674, %r29675, %r29676, %r29677, %r29678, %r29679, %r29680, %r29681}, {%r1, %r1}, {%r1, %r1}, {%r29666, %r29667, %r29668, %r29669, %r29670, %r29671, %r29672, %r29673};
	bar.warp.sync 	-1;
	wmma.mma.sync.aligned.row.col.m16n16k16.s32.s8.s8.s32 {%r29682, %r29683, %r29684, %r29685, %r29686, %r29687, %r29688, %r29689}, {%r1, %r1}, {%r1, %r1}, {%r29674, %r29675, %r29676, %r29677, %r29678, %r29679, %r29680, %r29681};
	bar.warp.sync 	-1;
	wmma.mma.sync.aligned.row.col.m16n16k16.s32.s8.s8.s32 {%r29690, %r29691, %r29692, %r29693, %r29694, %r29695, %r29696, %r29697}, {%r1, %r1}, {%r1, %r1}, {%r29682, %r29683, %r29684, %r29685, %r29686, %r29687, %r29688, %r29689};
	bar.warp.sync 	-1;
	wmma.mma.sync.aligned.row.col.m16n16k16.s32.s8.s8.s32 {%r29698, %r29699, %r29700, %r29701, %r29702, %r29703, %r29704, %r29705}, {%r1, %r1}, {%r1, %r1}, {%r29690, %r29691, %r29692, %r29693, %r29694, %r29695, %r29696, %r29697};
	bar.warp.sync 	-1;
	wmma.mma.sync.aligned.row.col.m16n16k16.s32.s8.s8.s32 {%r29706, %r29707, %r29708, %r29709, %r29710, %r29711, %r29712, %r29713}, {%r1, %r1}, {%r1, %r1}, {%r29698, %r29699, %r29700, %r29701, %r29702, %r29703, %r29704, %r29705};
	bar.warp.sync 	-1;
	wmma.mma.sync.aligned.row.col.m16n16k16.s32.s8.s8.s32 {%r29714, %r29715, %r29716, %r29717, %r29718, %r29719, %r29720, %r29721}, {%r1, %r1}, {%r1, %r1}, {%r29706, %r29707, %r29708, %r29709, %r29710, %r29711, %r29712, %r29713};
	bar.warp.sync 	-1;
	wmma.mma.sync.aligned.row.col.m16n16k16.s32.s8.s8.s32 {%r29722, %r29723, %r29724, %r29725, %r29726, %r29727, %r29728, %r29729}, {%r1, %r1}, {%r1, %r1}, {%r29714, %r29715, %r29716, %r29717, %r29718, %r29719, %r29720, %r29721};
	bar.warp.sync 	-1;
	wmma.mma.sync.aligned.row.col.m16n16k16.s32.s8.s8.s32 {%r29730, %r29731, %r29732, %r29733, %r29734, %r29735, %r29736, %r29737}, {%r1, %r1}, {%r1, %r1}, {%r29722, %r29723, %r29724, %r29725, %r29726, %r29727, %r29728, %r29729};
	bar.warp.sync 	-1;
	wmma.mma.sync.aligned.row.col.m16n16k16.s32.s8.s8.s32 {%r29738, %r29739, %r29740, %r29741, %r29742, %r29743, %r29744, %r29745}, {%r1, %r1}, {%r1, %r1}, {%r29730, %r29731, %r29732, %r29733, %r29734, %r29735, %r29736, %r29737};
	bar.warp.sync 	-1;
	wmma.mma.sync.aligned.row.col.m16n16k16.s32.s8.s8.s32 {%r29746, %r29747, %r29748, %r29749, %r29750, %r29751, %r29752, %r29753}, {%r1, %r1}, {%r1, %r1}, {%r29738, %r29739, %r29740, %r29741, %r29742, %r29743, %r29744, %r29745};
	bar.warp.sync 	-1;
	wmma.mma.sync.aligned.row.col.m16n16k16.s32.s8.s8.s32 {%r29754, %r29755, %r29756, %r29757, %r29758, %r29759, %r29760, %r29761}, {%r1, %r1}, {%r1, %r1}, {%r29746, %r29747, %r29748, %r29749, %r29750, %r29751, %r29752, %r29753};
	bar.warp.sync 	-1;
	wmma.mma.sync.aligned.row.col.m16n16k16.s32.s8.s8.s32 {%r29762, %r29763, %r29764, %r29765, %r29766, %r29767, %r29768, %r29769}, {%r1, %r1}, {%r1, %r1}, {%r29754, %r29755, %r29756, %r29757, %r29758, %r29759, %r29760, %r29761};
	bar.warp.sync 	-1;
	wmma.mma.sync.aligned.row.col.m16n16k16.s32.s8.s8.s32 {%r29770, %r29771, %r29772, %r29773, %r29774, %r29775, %r29776, %r29777}, {%r1, %r1}, {%r1, %r1}, {%r29762, %r29763, %r29764, %r29765, %r29766, %r29767, %r29768, %r29769};
	bar.warp.sync 	-1;
	wmma.mma.sync.aligned.row.col.m16n16k16.s32.s8.s8.s32 {%r29778, %r29779, %r29780, %r29781, %r29782, %r29783, %r29784, %r29785}, {%r1, %r1}, {%r1, %r1}, {%r29770, %r29771, %r29772, %r29773, %r29774, %r29775, %r29776, %r29777};
	bar.warp.sync 	-1;
	wmma.mma.sync.aligned.row.col.m16n16k16.s32.s8.s8.s32 {%r29786, %r29787, %r29788, %r29789, %r29790, %r29791, %r29792, %r29793}, {%r1, %r1}, {%r1, %r1}, {%r29778, %r29779, %r29780, %r29781, %r29782, %r29783, %r29784, %r29785};
	bar.warp.sync 	-1;
	wmma.mma.sync.aligned.row.col.m16n16k16.s32.s8.s8.s32 {%r29794, %r29795, %r29796, %r29797, %r29798, %r29799, %r29800, %r29801}, {%r1, %r1}, {%r1, %r1}, {%r29786, %r29787, %r29788, %r29789, %r29790, %r29791, %r29792, %r29793};
	bar.warp.sync 	-1;
	wmma.mma.sync.aligned.row.col.m16n16k16.s32.s8.s8.s32 {%r29802, %r29803, %r29804, %r29805, %r29806, %r29807, %r29808, %r29809}, {%r1, %r1}, {%r1, %r1}, {%r29794, %r29795, %r29796, %r29797, %r29798, %r29799, %r29800, %r29801};
	bar.warp.sync 	-1;
	wmma.mma.sync.aligned.row.col.m16n16k16.s32.s8.s8.s32 {%r29810, %r29811, %r29812, %r29813, %r29814, %r29815, %r29816, %r29817}, {%r1, %r1}, {%r1, %r1}, {%r29802, %r29803, %r29804, %r29805, %r29806, %r29807, %r29808, %r29809};
	bar.warp.sync 	-1;
	wmma.mma.sync.aligned.row.col.m16n16k16.s32.s8.s8.s32 {%r29818, %r29819, %r29820, %r29821, %r29822, %r29823, %r29824, %r29825}, {%r1, %r1}, {%r1, %r1}, {%r29810, %r29811, %r29812, %r29813, %r29814, %r29815, %r29816, %r29817};
	bar.warp.sync 	-1;
	wmma.mma.sync.aligned.row.col.m16n16k16.s32.s8.s8.s32 {%r29826, %r29827, %r29828, %r29829, %r29830, %r29831, %r29832, %r29833}, {%r1, %r1}, {%r1, %r1}, {%r29818, %r29819, %r29820, %r29821, %r29822, %r29823, %r29824, %r29825};
	bar.warp.sync 	-1;
	wmma.mma.sync.aligned.row.col.m16n16k16.s32.s8.s8.s32 {%r29834, %r29835, %r29836, %r29837, %r29838, %r29839, %r29840, %r29841}, {%r1, %r1}, {%r1, %r1}, {%r29826, %r29827, %r29828, %r29829, %r29830, %r29831, %r29832, %r29833};
	bar.warp.sync 	-1;
	wmma.mma.sync.aligned.row.col.m16n16k16.s32.s8.s8.s32 {%r29842, %r29843, %r29844, %r29845, %r29846, %r29847, %r29848, %r29849}, {%r1, %r1}, {%r1, %r1}, {%r29834, %r29835, %r29836, %r29837, %r29838, %r29839, %r29840, %r29841};
	bar.warp.sync 	-1;
	wmma.mma.sync.aligned.row.col.m16n16k16.s32.s8.s8.s32 {%r29850, %r29851, %r29852, %r29853, %r29854, %r29855, %r29856, %r29857}, {%r1, %r1}, {%r1, %r1}, {%r29842, %r29843, %r29844, %r29845, %r29846, %r29847, %r29848, %r29849};
	bar.warp.sync 	-1;
	wmma.mma.sync.aligned.row.col.m16n16k16.s32.s8.s8.s32 {%r29858, %r29859, %r29860, %r29861, %r29862, %r29863, %r29864, %r29865}, {%r1, %r1}, {%r1, %r1}, {%r29850, %r29851, %r29852, %r29853, %r29854, %r29855, %r29856, %r29857};
	bar.warp.sync 	-1;
	wmma.mma.sync.aligned.row.col.m16n16k16.s32.s8.s8.s32 {%r29866, %r29867, %r29868, %r29869, %r29870, %r29871, %r29872, %r29873}, {%r1, %r1}, {%r1, %r1}, {%r29858, %r29859, %r29860, %r29861, %r29862, %r29863, %r29864, %r29865};
	bar.warp.sync 	-1;
	wmma.mma.sync.aligned.row.col.m16n16k16.s32.s8.s8.s32 {%r29874, %r29875, %r29876, %r29877, %r29878, %r29879, %r29880, %r29881}, {%r1, %r1}, {%r1, %r1}, {%r29866, %r29867, %r29868, %r29869, %r29870, %r29871, %r29872, %r29873};
	bar.warp.sync 	-1;
	wmma.mma.sync.aligned.row.col.m16n16k16.s32.s8.s8.s32 {%r29882, %r29883, %r29884, %r29885, %r29886, %r29887, %r29888, %r29889}, {%r1, %r1}, {%r1, %r1}, {%r29874, %r29875, %r29876, %r29877, %r29878, %r29879, %r29880, %r29881};
	bar.warp.sync 	-1;
	wmma.mma.sync.aligned.row.col.m16n16k16.s32.s8.s8.s32 {%r29890, %r29891, %r29892, %r29893, %r29894, %r29895, %r29896, %r29897}, {%r1, %r1}, {%r1, %r1}, {%r29882, %r29883, %r29884, %r29885, %r29886, %r29887, %r29888, %r29889};
	bar.warp.sync 	-1;
	wmma.mma.sync.aligned.row.col.m16n16k16.s32.s8.s8.s32 {%r29898, %r29899, %r29900, %r29901, %r29902, %r29903, %r29904, %r29905}, {%r1, %r1}, {%r1, %r1}, {%r29890, %r29891, %r29892, %r29893, %r29894, %r29895, %r29896, %r29897};
	bar.warp.sync 	-1;
	wmma.mma.sync.aligned.row.col.m16n16k16.s32.s8.s8.s32 {%r29906, %r29907, %r29908, %r29909, %r29910, %r29911, %r29912, %r29913}, {%r1, %r1}, {%r1, %r1}, {%r29898, %r29899, %r29900, %r29901, %r29902, %r29903, %r29904, %r29905};
	bar.warp.sync 	-1;
	wmma.mma.sync.aligned.row.col.m16n16k16.s32.s8.s8.s32 {%r29914, %r29915, %r29916, %r29917, %r29918, %r29919, %r29920, %r29921}, {%r1, %r1}, {%r1, %r1}, {%r29906, %r29907, %r29908, %r29909, %r29910, %r29911, %r29912, %r29913};
	bar.warp.sync 	-1;
	wmma.mma.sync.aligned.row.col.m16n16k16.s32.s8.s8.s32 {%r29922, %r29923, %r29924, %r29925, %r29926, %r29927, %r29928, %r29929}, {%r1, %r1}, {%r1, %r1}, {%r29914, %r29915, %r29916, %r29917, %r29918, %r29919, %r29920, %r29921};
	bar.warp.sync 	-1;
	wmma.mma.sync.aligned.row.col.m16n16k16.s32.s8.s8.s32 {%r29930, %r29931, %r29932, %r29933, %r29934, %r29935, %r29936, %r29937}, {%r1, %r1}, {%r1, %r1}, {%r29922, %r29923, %r29924, %r29925, %r29926, %r29927, %r29928, %r29929};
	bar.warp.sync 	-1;
	wmma.mma.sync.aligned.row.col.m16n16k16.s32.s8.s8.s32 {%r29938, %r29939, %r29940, %r29941, %r29942, %r29943, %r29944, %r29945}, {%r1, %r1}, {%r1, %r1}, {%r29930, %r29931, %r29932, %r29933, %r29934, %r29935, %r29936, %r29937};
	bar.warp.sync 	-1;
	wmma.mma.sync.aligned.row.col.m16n16k16.s32.s8.s8.s32 {%r29946, %r29947, %r29948, %r29949, %r29950, %r29951, %r29952, %r29953}, {%r1, %r1}, {%r1, %r1}, {%r29938, %r29939, %r29940, %r29941, %r29942, %r29943, %r29944, %r29945};
	bar.warp.sync 	-1;
	wmma.mma.sync.aligned.row.col.m16n16k16.s32.s8.s8.s32 {%r29954, %r29955, %r29956, %r29957, %r29958, %r29959, %r29960, %r29961}, {%r1, %r1}, {%r1, %r1}, {%r29946, %r29947, %r29948, %r29949, %r29950, %r29951, %r29952, %r29953};
	bar.warp.sync 	-1;
	wmma.mma.sync.aligned.row.col.m16n16k16.s32.s8.s8.s32 {%r29962, %r29963, %r29964, %r29965, %r29966, %r29967, %r29968, %r29969}, {%r1, %r1}, {%r1, %r1}, {%r29954, %r29955, %r29956, %r29957, %r29958, %r29959, %r29960, %r29961};
	bar.warp.sync 	-1;
	wmma.mma.sync.aligned.row.col.m16n16k16.s32.s8.s8.s32 {%r29970, %r29971, %r29972, %r29973, %r29974, %r29975, %r29976, %r29977}, {%r1, %r1}, {%r1, %r1}, {%r29962, %r29963, %r29964, %r29965, %r29966, %r29967, %r29968, %r29969};
	bar.warp.sync 	-1;
	wmma.mma.sync.aligned.row.col.m16n16k16.s32.s8.s8.s32 {%r29978, %r29979, %r29980, %r29981, %r29982, %r29983, %r29984, %r29985}, {%r1, %r1}, {%r1, %r1}, {%r29970, %r29971, %r29972, %r29973, %r29974, %r29975, %r29976, %r29977};
	bar.warp.sync 	-1;
	wmma.mma.sync.aligned.row.col.m16n16k16.s32.s8.s8.s32 {%r29986, %r29987, %r29988, %r29989, %r29990, %r29991, %r29992, %r29993}, {%r1, %r1}, {%r1, %r1}, {%r29978, %r29979, %r29980, %r29981, %r29982, %r29983, %r29984, %r29985};
	bar.warp.sync 	-1;
	wmma.mma.sync.aligned.row.col.m16n16k16.s32.s8.s8.s32 {%r29994, %r29995, %r29996, %r29997, %r29998, %r29999, %r30000, %r30001}, {%r1, %r1}, {%r1, %r1}, {%r29986, %r29987, %r29988, %r29989, %r29990, %r29991, %r29992, %r29993};
	bar.warp.sync 	-1;
	wmma.mma.sync.aligned.row.col.m16n16k16.s32.s8.s8.s32 {%r30002, %r30003, %r30004, %r30005, %r30006, %r30007, %r30008, %r30009}, {%r1, %r1}, {%r1, %r1}, {%r29994, %r29995, %r29996, %r29997, %r29998, %r29999, %r30000, %r30001};
	bar.warp.sync 	-1;
	wmma.mma.sync.aligned.row.col.m16n16k16.s32.s8.s8.s32 {%r30010, %r30011, %r30012, %r30013, %r30014, %r30015, %r30016, %r30017}, {%r1, %r1}, {%r1, %r1}, {%r30002, %r30003, %r30004, %r30005, %r30006, %r30007, %r30008, %r30009};
	bar.warp.sync 	-1;
	wmma.mma.sync.aligned.row.col.m16n16k16.s32.s8.s8.s32 {%r30018, %r30019, %r30020, %r30021, %r30022, %r30023, %r30024, %r30025}, {%r1, %r1}, {%r1, %r1}, {%r30010, %r30011, %r30012, %r30013, %r30014, %r30015, %r30016, %r30017};
	bar.warp.sync 	-1;
	wmma.mma.sync.aligned.row.col.m16n16k16.s32.s8.s8.s32 {%r30026, %r30027, %r30028, %r30029, %r30030, %r30031, %r30032, %r30033}, {%r1, %r1}, {%r1, %r1}, {%r30018, %r30019, %r30020, %r30021, %r30022, %r30023, %r30024, %r30025};
	bar.warp.sync 	-1;
	wmma.mma.sync.aligned.row.col.m16n16k16.s32.s8.s8.s32 {%r30034, %r30035, %r30036, %r30037, %r30038, %r30039, %r30040, %r30041}, {%r1, %r1}, {%r1, %r1}, {%r30026, %r30027, %r30028, %r30029, %r30030, %r30031, %r30032, %r30033};
	bar.warp.sync 	-1;
	wmma.mma.sync.aligned.row.col.m16n16k16.s32.s8.s8.s32 {%r30042, %r30043, %r30044, %r30045, %r30046, %r30047, %r30048, %r30049}, {%r1, %r1}, {%r1, %r1}, {%r30034, %r30035, %r30036, %r30037, %r30038, %r30039, %r30040, %r30041};
	bar.warp.sync 	-1;
	wmma.mma.sync.aligned.row.col.m16n16k16.s32.s8.s8.s32 {%r30050, %r30051, %r30052, %r30053, %r30054, %r30055, %r30056, %r30057}, {%r1, %r1}, {%r1, %r1}, {%r30042, %r30043, %r30044, %r30045, %r30046, %r30047, %r30048, %r30049};
	bar.warp.sync 	-1;
	wmma.mma.sync.aligned.row.col.m16n16k16.s32.s8.s8.s32 {%r30058, %r30059, %r30060, %r30061, %r30062, %r30063, %r30064, %r30065}, {%r1, %r1}, {%r1, %r1}, {%r30050, %r30051, %r30052, %r30053, %r30054, %r30055, %r30056, %r30057};
	bar.warp.sync 	-1;
	wmma.mma.sync.aligned.row.col.m16n16k16.s32.s8.s8.s32 {%r30066, %r30067, %r30068, %r30069, %r30070, %r30071, %r30072, %r30073}, {%r1, %r1}, {%r1, %r1}, {%r30058, %r30059, %r30060, %r30061, %r30062, %r30063, %r30064, %r30065};
	bar.warp.sync 	-1;
	wmma.mma.sync.aligned.row.col.m16n16k16.s32.s8.s8.s32 {%r30074, %r30075, %r30076, %r30077, %r30078, %r30079, %r30080, %r30081}, {%r1, %r1}, {%r1, %r1}, {%r30066, %r30067, %r30068, %r30069, %r30070, %r30071, %r30072, %r30073};
	bar.warp.sync 	-1;
	wmma.mma.sync.aligned.row.col.m16n16k16.s32.s8.s8.s32 {%r30082, %r30083, %r30084, %r30085, %r30086, %r30087, %r30088, %r30089}, {%r1, %r1}, {%r1, %r1}, {%r30074, %r30075, %r30076, %r30077, %r30078, %r30079, %r30080, %r30081};
	bar.warp.sync 	-1;
	wmma.mma.sync.aligned.row.col.m16n16k16.s32.s8.s8.s32 {%r30090, %r30091, %r30092, %r30093, %r30094, %r30095, %r30096, %r30097}, {%r1, %r1}, {%r1, %r1}, {%r30082, %r30083, %r30084, %r30085, %r30086, %r30087, %r30088, %r30089};
	bar.warp.sync 	-1;
	wmma.mma.sync.aligned.row.col.m16n16k16.s32.s8.s8.s32 {%r30098, %r30099, %r30100, %r30101, %r30102, %r30103, %r30104, %r30105}, {%r1, %r1}, {%r1, %r1}, {%r30090, %r30091, %r30092, %r30093, %r30094, %r30095, %r30096, %r30097};
	bar.warp.sync 	-1;
	wmma.mma.sync.aligned.row.col.m16n16k16.s32.s8.s8.s32 {%r30106, %r30107, %r30108, %r30109, %r30110, %r30111, %r30112, %r30113}, {%r1, %r1}, {%r1, %r1}, {%r30098, %r30099, %r30100, %r30101, %r30102, %r30103, %r30104, %r30105};
	bar.warp.sync 	-1;
	wmma.mma.sync.aligned.row.col.m16n16k16.s32.s8.s8.s32 {%r30114, %r30115, %r30116, %r30117, %r30118, %r30119, %r30120, %r30121}, {%r1, %r1}, {%r1, %r1}, {%r30106, %r30107, %r30108, %r30109, %r30110, %r30111, %r30112, %r30113};
	bar.warp.sync 	-1;
	wmma.mma.sync.aligned.row.col.m16n16k16.s32.s8.s8.s32 {%r30122, %r30123, %r30124, %r30125, %r30126, %r30127, %r30128, %r30129}, {%r1, %r1}, {%r1, %r1}, {%r30114, %r30115, %r30116, %r30117, %r30118, %r30119, %r30120, %r30121};
	bar.warp.sync 	-1;
	wmma.mma.sync.aligned.row.col.m16n16k16.s32.s8.s8.s32 {%r30130, %r30131, %r30132, %r30133, %r30134, %r30135, %r30136, %r30137}, {%r1, %r1}, {%r1, %r1}, {%r30122, %r30123, %r30124, %r30125, %r30126, %r30127, %r30128, %r30129};
	bar.warp.sync 	-1;
	wmma.mma.sync.aligned.row.col.m16n16k16.s32.s8.s8.s32 {%r30138, %r30139, %r30140, %r30141, %r30142, %r30143, %r30144, %r30145}, {%r1, %r1}, {%r1, %r1}, {%r30130, %r30131, %r30132, %r30133, %r30134, %r30135, %r30136, %r30137};
	bar.warp.sync 	-1;
	wmma.mma.sync.aligned.row.col.m16n16k16.s32.s8.s8.s32 {%r30146, %r30147, %r30148, %r30149, %r30150, %r30151, %r30152, %r30153}, {%r1, %r1}, {%r1, %r1}, {%r30138, %r30139, %r30140, %r30141, %r30142, %r30143, %r30144, %r30145};
	bar.warp.sync 	-1;
	wmma.mma.sync.aligned.row.col.m16n16k16.s32.s8.s8.s32 {%r30154, %r30155, %r30156, %r30157, %r30158, %r30159, %r30160, %r30161}, {%r1, %r1}, {%r1, %r1}, {%r30146, %r30147, %r30148, %r30149, %r30150, %r30151, %r30152, %r30153};
	bar.warp.sync 	-1;
	wmma.mma.sync.aligned.row.col.m16n16k16.s32.s8.s8.s32 {%r30162, %r30163, %r30164, %r30165, %r30166, %r30167, %r30168, %r30169}, {%r1, %r1}, {%r1, %r1}, {%r30154, %r30155, %r30156, %r30157, %r30158, %r30159, %r30160, %r30161};
	bar.warp.sync 	-1;
	wmma.mma.sync.aligned.row.col.m16n16k16.s32.s8.s8.s32 {%r30170, %r30171, %r30172, %r30173, %r30174, %r30175, %r30176, %r30177}, {%r1, %r1}, {%r1, %r1}, {%r30162, %r30163, %r30164, %r30165, %r30166, %r30167, %r30168, %r30169};
	bar.warp.sync 	-1;
	wmma.mma.sync.aligned.row.col.m16n16k16.s32.s8.s8.s32 {%r30178, %r30179, %r30180, %r30181, %r30182, %r30183, %r30184, %r30185}, {%r1, %r1}, {%r1, %r1}, {%r30170, %r30171, %r30172, %r30173, %r30174, %r30175, %r30176, %r30177};
	bar.warp.sync 	-1;
	wmma.mma.sync.aligned.row.col.m16n16k16.s32.s8.s8.s32 {%r30186, %r30187, %r30188, %r30189, %r30190, %r30191, %r30192, %r30193}, {%r1, %r1}, {%r1, %r1}, {%r30178, %r30179, %r30180, %r30181, %r30182, %r30183, %r30184, %r30185};
	bar.warp.sync 	-1;
	wmma.mma.sync.aligned.row.col.m16n16k16.s32.s8.s8.s32 {%r30194, %r30195, %r30196, %r30197, %r30198, %r30199, %r30200, %r30201}, {%r1, %r1}, {%r1, %r1}, {%r30186, %r30187, %r30188, %r30189, %r30190, %r30191, %r30192, %r30193};
	bar.warp.sync 	-1;
	wmma.mma.sync.aligned.row.col.m16n16k16.s32.s8.s8.s32 {%r30202, %r30203, %r30204, %r30205, %r30206, %r30207, %r30208, %r30209}, {%r1, %r1}, {%r1, %r1}, {%r30194, %r30195, %r30196, %r30197, %r30198, %r30199, %r30200, %r30201};
	bar.warp.sync 	-1;
	wmma.mma.sync.aligned.row.col.m16n16k16.s32.s8.s8.s32 {%r30210, %r30211, %r30212, %r30213, %r30214, %r30215, %r30216, %r30217}, {%r1, %r1}, {%r1, %r1}, {%r30202, %r30203, %r30204, %r30205, %r30206, %r30207, %r30208, %r30209};
	bar.warp.sync 	-1;
	wmma.mma.sync.aligned.row.col.m16n16k16.s32.s8.s8.s32 {%r30218, %r30219, %r30220, %r30221, %r30222, %r30223, %r30224, %r30225}, {%r1, %r1}, {%r1, %r1}, {%r30210, %r30211, %r30212, %r30213, %r30214, %r30215, %r30216, %r30217};
	bar.warp.sync 	-1;
	wmma.mma.sync.aligned.row.col.m16n16k16.s32.s8.s8.s32 {%r30226, %r30227, %r30228, %r30229, %r30230, %r30231, %r30232, %r30233}, {%r1, %r1}, {%r1, %r1}, {%r30218, %r30219, %r30220, %r30221, %r30222, %r30223, %r30224, %r30225};
	bar.warp.sync 	-1;
	wmma.mma.sync.aligned.row.col.m16n16k16.s32.s8.s8.s32 {%r30234, %r30235, %r30236, %r30237, %r30238, %r30239, %r30240, %r30241}, {%r1, %r1}, {%r1, %r1}, {%r30226, %r30227, %r30228, %r30229, %r30230, %r30231, %r30232, %r30233};
	bar.warp.sync 	-1;
	wmma.mma.sync.aligned.row.col.m16n16k16.s32.s8.s8.s32 {%r30242, %r30243, %r30244, %r30245, %r30246, %r30247, %r30248, %r30249}, {%r1, %r1}, {%r1, %r1}, {%r30234, %r30235, %r30236, %r30237, %r30238, %r30239, %r30240, %r30241};
	bar.warp.sync 	-1;
	wmma.mma.sync.aligned.row.col.m16n16k16.s32.s8.s8.s32 {%r30250, %r30251, %r30252, %r30253, %r30254, %r30255, %r30256, %r30257}, {%r1, %r1}, {%r1, %r1}, {%r30242, %r30243, %r30244, %r30245, %r30246, %r30247, %r30248, %r30249};
	bar.warp.sync 	-1;
	wmma.mma.sync.aligned.row.col.m16n16k16.s32.s8.s8.s32 {%r30258, %r30259, %r30260, %r30261, %r30262, %r30263, %r30264, %r30265}, {%r1, %r1}, {%r1, %r1}, {%r30250, %r30251, %r30252, %r30253, %r30254, %r30255, %r30256, %r30257};
	bar.warp.sync 	-1;
	wmma.mma.sync.aligned.row.col.m16n16k16.s32.s8.s8.s32 {%r30266, %r30267, %r30268, %r30269, %r30270, %r30271, %r30272, %r30273}, {%r1, %r1}, {%r1, %r1}, {%r30258, %r30259, %r30260, %r30261, %r30262, %r30263, %r30264, %r30265};
	bar.warp.sync 	-1;
	wmma.mma.sync.aligned.row.col.m16n16k16.s32.s8.s8.s32 {%r30274, %r30275, %r30276, %r30277, %r30278, %r30279, %r30280, %r30281}, {%r1, %r1}, {%r1, %r1}, {%r30266, %r30267, %r30268, %r30269, %r30270, %r30271, %r30272, %r30273};
	bar.warp.sync 	-1;
	wmma.mma.sync.aligned.row.col.m16n16k16.s32.s8.s8.s32 {%r30282, %r30283, %r30284, %r30285, %r30286, %r30287, %r30288, %r30289}, {%r1, %r1}, {%r1, %r1}, {%r30274, %r30275, %r30276, %r30277, %r30278, %r30279, %r30280, %r30281};
	bar.warp.sync 	-1;
	wmma.mma.sync.aligned.row.col.m16n16k16.s32.s8.s8.s32 {%r30290, %r30291, %r30292, %r30293, %r30294, %r30295, %r30296, %r30297}, {%r1, %r1}, {%r1, %r1}, {%r30282, %r30283, %r30284, %r30285, %r30286, %r30287, %r30288, %r30289};
	bar.warp.sync 	-1;
	wmma.mma.sync.aligned.row.col.m16n16k16.s32.s8.s8.s32 {%r30298, %r30299, %r30300, %r30301, %r30302, %r30303, %r30304, %r30305}, {%r1, %r1}, {%r1, %r1}, {%r30290, %r30291, %r30292, %r30293, %r30294, %r30295, %r30296, %r30297};
	bar.warp.sync 	-1;
	wmma.mma.sync.aligned.row.col.m16n16k16.s32.s8.s8.s32 {%r30306, %r30307, %r30308, %r30309, %r30310, %r30311, %r30312, %r30313}, {%r1, %r1}, {%r1, %r1}, {%r30298, %r30299, %r30300, %r30301, %r30302, %r30303, %r30304, %r30305};
	bar.warp.sync 	-1;
	wmma.mma.sync.aligned.row.col.m16n16k16.s32.s8.s8.s32 {%r30314, %r30315, %r30316, %r30317, %r30318, %r30319, %r30320, %r30321}, {%r1, %r1}, {%r1, %r1}, {%r30306, %r30307, %r30308, %r30309, %r30310, %r30311, %r30312, %r30313};
	bar.warp.sync 	-1;
	wmma.mma.sync.aligned.row.col.m16n16k16.s32.s8.s8.s32 {%r30322, %r30323, %r30324, %r30325, %r30326, %r30327, %r30328, %r30329}, {%r1, %r1}, {%r1, %r1}, {%r30314, %r30315, %r30316, %r30317, %r30318, %r30319, %r30320, %r30321};
	bar.warp.sync 	-1;
	wmma.mma.sync.aligned.row.col.m16n16k16.s32.s8.s8.s32 {%r30330, %r30331, %r30332, %r30333, %r30334, %r30335, %r30336, %r30337}, {%r1, %r1}, {%r1, %r1}, {%r30322, %r30323, %r30324, %r30325, %r30326, %r30327, %r30328, %r30329};
	bar.warp.sync 	-1;
	wmma.mma.sync.aligned.row.col.m16n16k16.s32.s8.s8.s32 {%r30338, %r30339, %r30340, %r30341, %r30342, %r30343, %r30344, %r30345}, {%r1, %r1}, {%r1, %r1}, {%r30330, %r30331, %r30332, %r30333, %r30334, %r30335, %r30336, %r30337};
	bar.warp.sync 	-1;
	wmma.mma.sync.aligned.row.col.m16n16k16.s32.s8.s8.s32 {%r30346, %r30347, %r30348, %r30349, %r30350, %r30351, %r30352, %r30353}, {%r1, %r1}, {%r1, %r1}, {%r30338, %r30339, %r30340, %r30341, %r30342, %r30343, %r30344, %r30345};
	bar.warp.sync 	-1;
	wmma.mma.sync.aligned.row.col.m16n16k16.s32.s8.s8.s32 {%r30354, %r30355, %r30356, %r30357, %r30358, %r30359, %r30360, %r30361}, {%r1, %r1}, {%r1, %r1}, {%r30346, %r30347, %r30348, %r30349, %r30350, %r30351, %r30352, %r30353};
	bar.warp.sync 	-1;
	wmma.mma.sync.aligned.row.col.m16n16k16.s32.s8.s8.s32 {%r30362, %r30363, %r30364, %r30365, %r30366, %r30367, %r30368, %r30369}, {%r1, %r1}, {%r1, %r1}, {%r30354, %r30355, %r30356, %r30357, %r30358, %r30359, %r30360, %r30361};
	bar.warp.sync 	-1;
	wmma.mma.sync.aligned.row.col.m16n16k16.s32.s8.s8.s32 {%r30370, %r30371, %r30372, %r30373, %r30374, %r30375, %r30376, %r30377}, {%r1, %r1}, {%r1, %r1}, {%r30362, %r30363, %r30364, %r30365, %r30366, %r30367, %r30368, %r30369};
	bar.warp.sync 	-1;
	wmma.mma.sync.aligned.row.col.m16n16k16.s32.s8.s8.s32 {%r30378, %r30379, %r30380, %r30381, %r30382, %r30383, %r30384, %r30385}, {%r1, %r1}, {%r1, %r1}, {%r30370, %r30371, %r30372, %r30373, %r30374, %r30375, %r30376, %r30377};
	bar.warp.sync 	-1;
	wmma.mma.sync.aligned.row.col.m16n16k16.s32.s8.s8.s32 {%r30386, %r30387, %r30388, %r30389, %r30390, %r30391, %r30392, %r30393}, {%r1, %r1}, {%r1, %r1}, {%r30378, %r30379, %r30380, %r30381, %r30382, %r30383, %r30384, %r30385};
	bar.warp.sync 	-1;
	wmma.mma.sync.aligned.row.col.m16n16k16.s32.s8.s8.s32 {%r30394, %r30395, %r30396, %r30397, %r30398, %r30399, %r30400, %r30401}, {%r1, %r1}, {%r1, %r1}, {%r30386, %r30387, %r30388, %r30389, %r30390, %r30391, %r30392, %r30393};
	bar.warp.sync 	-1;
	wmma.mma.sync.aligned.row.col.m16n16k16.s32.s8.s8.s32 {%r30402, %r30403, %r30404, %r30405, %r30406, %r30407, %r30408, %r30409}, {%r1, %r1}, {%r1, %r1}, {%r30394, %r30395, %r30396, %r30397, %r30398, %r30399, %r30400, %r30401};
	bar.warp.sync 	-1;
	wmma.mma.sync.aligned.row.col.m16n16k16.s32.s8.s8.s32 {%r30410, %r30411, %r30412, %r30413, %r30414, %r30415, %r30416, %r30417}, {%r1, %r1}, {%r1, %r1}, {%r30402, %r30403, %r30404, %r30405, %r30406, %r30407, %r30408, %r30409};
	bar.warp.sync 	-1;
	wmma.mma.sync.aligned.row.col.m16n16k16.s32.s8.s8.s32 {%r30418, %r30419, %r30420, %r30421, %r30422, %r30423, %r30424, %r30425}, {%r1, %r1}, {%r1, %r1}, {%r30410, %r30411, %r30412, %r30413, %r30414, %r30415, %r30416, %r30417};
	bar.warp.sync 	-1;
	wmma.mma.sync.aligned.row.col.m16n16k16.s32.s8.s8.s32 {%r30426, %r30427, %r30428, %r30429, %r30430, %r30431, %r30432, %r30433}, {%r1, %r1}, {%r1, %r1}, {%r30418, %r30419, %r30420, %r30421, %r30422, %r30423, %r30424, %r30425};
	bar.warp.sync 	-1;
	wmma.mma.sync.aligned.row.col.m16n16k16.s32.s8.s8.s32 {%r30434, %r30435, %r30436, %r30437, %r30438, %r30439, %r30440, %r30441}, {%r1, %r1}, {%r1, %r1}, {%r30426, %r30427, %r30428, %r30429, %r30430, %r30431, %r30432, %r30433};
	bar.warp.sync 	-1;
	wmma.mma.sync.aligned.row.col.m16n16k16.s32.s8.s8.s32 {%r30442, %r30443, %r30444, %r30445, %r30446, %r30447, %r30448, %r30449}, {%r1, %r1}, {%r1, %r1}, {%r30434, %r30435, %r30436, %r30437, %r30438, %r30439, %r30440, %r30441};
	bar.warp.sync 	-1;
	wmma.mma.sync.aligned.row.col.m16n16k16.s32.s8.s8.s32 {%r30450, %r30451, %r30452, %r30453, %r30454, %r30455, %r30456, %r30457}, {%r1, %r1}, {%r1, %r1}, {%r30442, %r30443, %r30444, %r30445, %r30446, %r30447, %r30448, %r30449};
	bar.warp.sync 	-1;
	wmma.mma.sync.aligned.row.col.m16n16k16.s32.s8.s8.s32 {%r30458, %r30459, %r30460, %r30461, %r30462, %r30463, %r30464, %r30465}, {%r1, %r1}, {%r1, %r1}, {%r30450, %r30451, %r30452, %r30453, %r30454, %r30455, %r30456, %r30457};
	bar.warp.sync 	-1;
	wmma.mma.sync.aligned.row.col.m16n16k16.s32.s8.s8.s32 {%r30466, %r30467, %r30468, %r30469, %r30470, %r30471, %r30472, %r30473}, {%r1, %r1}, {%r1, %r1}, {%r30458, %r30459, %r30460, %r30461, %r30462, %r30463, %r30464, %r30465};
	bar.warp.sync 	-1;
	wmma.mma.sync.aligned.row.col.m16n16k16.s32.s8.s8.s32 {%r30474, %r30475, %r30476, %r30477, %r30478, %r30479, %r30480, %r30481}, {%r1, %r1}, {%r1, %r1}, {%r30466, %r30467, %r30468, %r30469, %r30470, %r30471, %r30472, %r30473};
	bar.warp.sync 	-1;
	wmma.mma.sync.aligned.row.col.m16n16k16.s32.s8.s8.s32 {%r30482, %r30483, %r30484, %r30485, %r30486, %r30487, %r30488, %r30489}, {%r1, %r1}, {%r1, %r1}, {%r30474, %r30475, %r30476, %r30477, %r30478, %r30479, %r30480, %r30481};
	bar.warp.sync 	-1;
	wmma.mma.sync.aligned.row.col.m16n16k16.s32.s8.s8.s32 {%r30490, %r30491, %r30492, %r30493, %r30494, %r30495, %r30496, %r30497}, {%r1, %r1}, {%r1, %r1}, {%r30482, %r30483, %r30484, %r30485, %r30486, %r30487, %r30488, %r30489};
	bar.warp.sync 	-1;
	wmma.mma.sync.aligned.row.col.m16n16k16.s32.s8.s8.s32 {%r30498, %r30499, %r30500, %r30501, %r30502, %r30503, %r30504, %r30505}, {%r1, %r1}, {%r1, %r1}, {%r30490, %r30491, %r30492, %r30493, %r30494, %r30495, %r30496, %r30497};
	bar.warp.sync 	-1;
	wmma.mma.sync.aligned.row.col.m16n16k16.s32.s8.s8.s32 {%r30506, %r30507, %r30508, %r30509, %r30510, %r30511, %r30512, %r30513}, {%r1, %r1}, {%r1, %r1}, {%r30498, %r30499, %r30500, %r30501, %r30502, %r30503, %r30504, %r30505};
	bar.warp.sync 	-1;
	wmma.mma.sync.aligned.row.col.m16n16k16.s32.s8.s8.s32 {%r30514, %r30515, %r30516, %r30517, %r30518, %r30519, %r30520, %r30521}, {%r1, %r1}, {%r1, %r1}, {%r30506, %r30507, %r30508, %r30509, %r30510, %r30511, %r30512, %r30513};
	bar.warp.sync 	-1;
	wmma.mma.sync.aligned.row.col.m16n16k16.s32.s8.s8.s32 {%r30522, %r30523, %r30524, %r30525, %r30526, %r30527, %r30528, %r30529}, {%r1, %r1}, {%r1, %r1}, {%r30514, %r30515, %r30516, %r30517, %r30518, %r30519, %r30520, %r30521};
	bar.warp.sync 	-1;
	wmma.mma.sync.aligned.row.col.m16n16k16.s32.s8.s8.s32 {%r30530, %r30531, %r30532, %r30533, %r30534, %r30535, %r30536, %r30537}, {%r1, %r1}, {%r1, %r1}, {%r30522, %r30523, %r30524, %r30525, %r30526, %r30527, %r30528, %r30529};
	bar.warp.sync 	-1;
	wmma.mma.sync.aligned.row.col.m16n16k16.s32.s8.s8.s32 {%r30538, %r30539, %r30540, %r30541, %r30542, %r30543, %r30544, %r30545}, {%r1, %r1}, {%r1, %r1}, {%r30530, %r30531, %r30532, %r30533, %r30534, %r30535, %r30536, %r30537};
	bar.warp.sync 	-1;
	wmma.mma.sync.aligned.row.col.m16n16k16.s32.s8.s8.s32 {%r30546, %r30547, %r30548, %r30549, %r30550, %r30551, %r30552, %r30553}, {%r1, %r1}, {%r1, %r1}, {%r30538, %r30539, %r30540, %r30541, %r30542, %r30543, %r30544, %r30545};
	bar.warp.sync 	-1;
	wmma.mma.sync.aligned.row.col.m16n16k16.s32.s8.s8.s32 {%r30554, %r30555, %r30556, %r30557, %r30558, %r30559, %r30560, %r30561}, {%r1, %r1}, {%r1, %r1}, {%r30546, %r30547, %r30548, %r30549, %r30550, %r30551, %r30552, %r30553};
	bar.warp.sync 	-1;
	wmma.mma.sync.aligned.row.col.m16n16k16.s32.s8.s8.s32 {%r30562, %r30563, %r30564, %r30565, %r30566, %r30567, %r30568, %r30569}, {%r1, %r1}, {%r1, %r1}, {%r30554, %r30555, %r30556, %r30557, %r30558, %r30559, %r30560, %r30561};
	bar.warp.sync 	-1;
	wmma.mma.sync.aligned.row.col.m16n16k16.s32.s8.s8.s32 {%r30570, %r30571, %r30572, %r30573, %r30574, %r30575, %r30576, %r30577}, {%r1, %r1}, {%r1, %r1}, {%r30562, %r30563, %r30564, %r30565, %r30566, %r30567, %r30568, %r30569};
	bar.warp.sync 	-1;
	wmma.mma.sync.aligned.row.col.m16n16k16.s32.s8.s8.s32 {%r30578, %r30579, %r30580, %r30581, %r30582, %r30583, %r30584, %r30585}, {%r1, %r1}, {%r1, %r1}, {%r30570, %r30571, %r30572, %r30573, %r30574, %r30575, %r30576, %r30577};
	bar.warp.sync 	-1;
	wmma.mma.sync.aligned.row.col.m16n16k16.s32.s8.s8.s32 {%r30586, %r30587, %r30588, %r30589, %r30590, %r30591, %r30592, %r30593}, {%r1, %r1}, {%r1, %r1}, {%r30578, %r30579, %r30580, %r30581, %r30582, %r30583, %r30584, %r30585};
	bar.warp.sync 	-1;
	wmma.mma.sync.aligned.row.col.m16n16k16.s32.s8.s8.s32 {%r30594, %r30595, %r30596, %r30597, %r30598, %r30599, %r30600, %r30601}, {%r1, %r1}, {%r1, %r1}, {%r30586, %r30587, %r30588, %r30589, %r30590, %r30591, %r30592, %r30593};
	bar.warp.sync 	-1;
	wmma.mma.sync.aligned.row.col.m16n16k16.s32.s8.s8.s32 {%r30602, %r30603, %r30604, %r30605, %r30606, %r30607, %r30608, %r30609}, {%r1, %r1}, {%r1, %r1}, {%r30594, %r30595, %r30596, %r30597, %r30598, %r30599, %r30600, %r30601};
	bar.warp.sync 	-1;
	wmma.mma.sync.aligned.row.col.m16n16k16.s32.s8.s8.s32 {%r30610, %r30611, %r30612, %r30613, %r30614, %r30615, %r30616, %r30617}, {%r1, %r1}, {%r1, %r1}, {%r30602, %r30603, %r30604, %r30605, %r30606, %r30607, %r30608, %r30609};
	bar.warp.sync 	-1;
	wmma.mma.sync.aligned.row.col.m16n16k16.s32.s8.s8.s32 {%r30618, %r30619, %r30620, %r30621, %r30622, %r30623, %r30624, %r30625}, {%r1, %r1}, {%r1, %r1}, {%r30610, %r30611, %r30612, %r30613, %r30614, %r30615, %r30616, %r30617};
	bar.warp.sync 	-1;
	wmma.mma.sync.aligned.row.col.m16n16k16.s32.s8.s8.s32 {%r30626, %r30627, %r30628, %r30629, %r30630, %r30631, %r30632, %r30633}, {%r1, %r1}, {%r1, %r1}, {%r30618, %r30619, %r30620, %r30621, %r30622, %r30623, %r30624, %r30625};
	bar.warp.sync 	-1;
	wmma.mma.sync.aligned.row.col.m16n16k16.s32.s8.s8.s32 {%r30634, %r30635, %r30636, %r30637, %r30638, %r30639, %r30640, %r30641}, {%r1, %r1}, {%r1, %r1}, {%r30626, %r30627, %r30628, %r30629, %r30630, %r30631, %r30632, %r30633};
	bar.warp.sync 	-1;
	wmma.mma.sync.aligned.row.col.m16n16k16.s32.s8.s8.s32 {%r30642, %r30643, %r30644, %r30645, %r30646, %r30647, %r30648, %r30649}, {%r1, %r1}, {%r1, %r1}, {%r30634, %r30635, %r30636, %r30637, %r30638, %r30639, %r30640, %r30641};
	bar.warp.sync 	-1;
	wmma.mma.sync.aligned.row.col.m16n16k16.s32.s8.s8.s32 {%r30650, %r30651, %r30652, %r30653, %r30654, %r30655, %r30656, %r30657}, {%r1, %r1}, {%r1, %r1}, {%r30642, %r30643, %r30644, %r30645, %r30646, %r30647, %r30648, %r30649};
	bar.warp.sync 	-1;
	wmma.mma.sync.aligned.row.col.m16n16k16.s32.s8.s8.s32 {%r30658, %r30659, %r30660, %r30661, %r30662, %r30663, %r30664, %r30665}, {%r1, %r1}, {%r1, %r1}, {%r30650, %r30651, %r30652, %r30653, %r30654, %r30655, %r30656, %r30657};
	bar.warp.sync 	-1;
	wmma.mma.sync.aligned.row.col.m16n16k16.s32.s8.s8.s32 {%r30666, %r30667, %r30668, %r30669, %r30670, %r30671, %r30672, %r30673}, {%r1, %r1}, {%r1, %r1}, {%r30658, %r30659, %r30660, %r30661, %r30662, %r30663, %r30664, %r30665};
	bar.warp.sync 	-1;
	wmma.mma.sync.aligned.row.col.m16n16k16.s32.s8.s8.s32 {%r30674, %r30675, %r30676, %r30677, %r30678, %r30679, %r30680, %r30681}, {%r1, %r1}, {%r1, %r1}, {%r30666, %r30667, %r30668, %r30669, %r30670, %r30671, %r30672, %r30673};
	bar.warp.sync 	-1;
	wmma.mma.sync.aligned.row.col.m16n16k16.s32.s8.s8.s32 {%r30682, %r30683, %r30684, %r30685, %r30686, %r30687, %r30688, %r30689}, {%r1, %r1}, {%r1, %r1}, {%r30674, %r30675, %r30676, %r30677, %r30678, %r30679, %r30680, %r30681};
	bar.warp.sync 	-1;
	wmma.mma.sync.aligned.row.col.m16n16k16.s32.s8.s8.s32 {%r30690, %r30691, %r30692, %r30693, %r30694, %r30695, %r30696, %r30697}, {%r1, %r1}, {%r1, %r1}, {%r30682, %r30683, %r30684, %r30685, %r30686, %r30687, %r30688, %r30689};
	bar.warp.sync 	-1;
	wmma.mma.sync.aligned.row.col.m16n16k16.s32.s8.s8.s32 {%r30698, %r30699, %r30700, %r30701, %r30702, %r30703, %r30704, %r30705}, {%r1, %r1}, {%r1, %r1}, {%r30690, %r30691, %r30692, %r30693, %r30694, %r30695, %r30696, %r30697};
	bar.warp.sync 	-1;
	wmma.mma.sync.aligned.row.col.m16n16k16.s32.s8.s8.s32 {%r30706, %r30707, %r30708, %r30709, %r30710, %r30711, %r30712, %r30713}, {%r1, %r1}, {%r1, %r1}, {%r30698, %r30699, %r30700, %r30701, %r30702, %r30703, %r30704, %r30705};
	bar.warp.sync 	-1;
	wmma.mma.sync.aligned.row.col.m16n16k16.s32.s8.s8.s32 {%r30714, %r30715, %r30716, %r30717, %r30718, %r30719, %r30720, %r30721}, {%r1, %r1}, {%r1, %r1}, {%r30706, %r30707, %r30708, %r30709, %r30710, %r30711, %r30712, %r30713};
	bar.warp.sync 	-1;
	wmma.mma.sync.aligned.row.col.m16n16k16.s32.s8.s8.s32 {%r30722, %r30723, %r30724, %r30725, %r30726, %r30727, %r30728, %r30729}, {%r1, %r1}, {%r1, %r1}, {%r30714, %r30715, %r30716, %r30717, %r30718, %r30719, %r30720, %r30721};
	bar.warp.sync 	-1;
	wmma.mma.sync.aligned.row.col.m16n16k16.s32.s8.s8.s32 {%r30730, %r30731, %r30732, %r30733, %r30734, %r30735, %r30736, %r30737}, {%r1, %r1}, {%r1, %r1}, {%r30722, %r30723, %r30724, %r30725, %r30726, %r30727, %r30728, %r30729};
	bar.warp.sync 	-1;
	wmma.mma.sync.aligned.row.col.m16n16k16.s32.s8.s8.s32 {%r30738, %r30739, %r30740, %r30741, %r30742, %r30743, %r30744, %r30745}, {%r1, %r1}, {%r1, %r1}, {%r30730, %r30731, %r30732, %r30733, %r30734, %r30735, %r30736, %r30737};
	bar.warp.sync 	-1;
	wmma.mma.sync.aligned.row.col.m16n16k16.s32.s8.s8.s32 {%r30746, %r30747, %r30748, %r30749, %r30750, %r30751, %r30752, %r30753}, {%r1, %r1}, {%r1, %r1}, {%r30738, %r30739, %r30740, %r30741, %r30742, %r30743, %r30744, %r30745};
	bar.warp.sync 	-1;
	wmma.mma.sync.aligned.row.col.m16n16k16.s32.s8.s8.s32 {%r30754, %r30755, %r30756, %r30757, %r30758, %r30759, %r30760, %r30761}, {%r1, %r1}, {%r1, %r1}, {%r30746, %r30747, %r30748, %r30749, %r30750, %r30751, %r30752, %r30753};
	bar.warp.sync 	-1;
	wmma.mma.sync.aligned.row.col.m16n16k16.s32.s8.s8.s32 {%r30762, %r30763, %r30764, %r30765, %r30766, %r30767, %r30768, %r30769}, {%r1, %r1}, {%r1, %r1}, {%r30754, %r30755, %r30756, %r30757, %r30758, %r30759, %r30760, %r30761};
	bar.warp.sync 	-1;
	wmma.mma.sync.aligned.row.col.m16n16k16.s32.s8.s8.s32 {%r30770, %r30771, %r30772, %r30773, %r30774, %r30775, %r30776, %r30777}, {%r1, %r1}, {%r1, %r1}, {%r30762, %r30763, %r30764, %r30765, %r30766, %r30767, %r30768, %r30769};
	bar.warp.sync 	-1;
	wmma.mma.sync.aligned.row.col.m16n16k16.s32.s8.s8.s32 {%r30778, %r30779, %r30780, %r30781, %r30782, %r30783, %r30784, %r30785}, {%r1, %r1}, {%r1, %r1}, {%r30770, %r30771, %r30772, %r30773, %r30774, %r30775, %r30776, %r30777};
	bar.warp.sync 	-1;
	wmma.mma.sync.aligned.row.col.m16n16k16.s32.s8.s8.s32 {%r30786, %r30787, %r30788, %r30789, %r30790, %r30791, %r30792, %r30793}, {%r1, %r1}, {%r1, %r1}, {%r30778, %r30779, %r30780, %r30781, %r30782, %r30783, %r30784, %r30785};
	bar.warp.sync 	-1;
	wmma.mma.sync.aligned.row.col.m16n16k16.s32.s8.s8.s32 {%r30794, %r30795, %r30796, %r30797, %r30798, %r30799, %r30800, %r30801}, {%r1, %r1}, {%r1, %r1}, {%r30786, %r30787, %r30788, %r30789, %r30790, %r30791, %r30792, %r30793};
	bar.warp.sync 	-1;
	wmma.mma.sync.aligned.row.col.m16n16k16.s32.s8.s8.s32 {%r30802, %r30803, %r30804, %r30805, %r30806, %r30807, %r30808, %r30809}, {%r1, %r1}, {%r1, %r1}, {%r30794, %r30795, %r30796, %r30797, %r30798, %r30799, %r30800, %r30801};
	bar.warp.sync 	-1;
	wmma.mma.sync.aligned.row.col.m16n16k16.s32.s8.s8.s32 {%r30810, %r30811, %r30812, %r30813, %r30814, %r30815, %r30816, %r30817}, {%r1, %r1}, {%r1, %r1}, {%r30802, %r30803, %r30804, %r30805, %r30806, %r30807, %r30808, %r30809};
	bar.warp.sync 	-1;
	wmma.mma.sync.aligned.row.col.m16n16k16.s32.s8.s8.s32 {%r30818, %r30819, %r30820, %r30821, %r30822, %r30823, %r30824, %r30825}, {%r1, %r1}, {%r1, %r1}, {%r30810, %r30811, %r30812, %r30813, %r30814, %r30815, %r30816, %r30817};
	bar.warp.sync 	-1;
	wmma.mma.sync.aligned.row.col.m16n16k16.s32.s8.s8.s32 {%r30826, %r30827, %r30828, %r30829, %r30830, %r30831, %r30832, %r30833}, {%r1, %r1}, {%r1, %r1}, {%r30818, %r30819, %r30820, %r30821, %r30822, %r30823, %r30824, %r30825};
	bar.warp.sync 	-1;
	wmma.mma.sync.aligned.row.col.m16n16k16.s32.s8.s8.s32 {%r30834, %r30835, %r30836, %r30837, %r30838, %r30839, %r30840, %r30841}, {%r1, %r1}, {%r1, %r1}, {%r30826, %r30827, %r30828, %r30829, %r30830, %r30831, %r30832, %r30833};
	bar.warp.sync 	-1;
	wmma.mma.sync.aligned.row.col.m16n16k16.s32.s8.s8.s32 {%r30842, %r30843, %r30844, %r30845, %r30846, %r30847, %r30848, %r30849}, {%r1, %r1}, {%r1, %r1}, {%r30834, %r30835, %r30836, %r30837, %r30838, %r30839, %r30840, %r30841};
	bar.warp.sync 	-1;
	wmma.mma.sync.aligned.row.col.m16n16k16.s32.s8.s8.s32 {%r30850, %r30851, %r30852, %r30853, %r30854, %r30855, %r30856, %r30857}, {%r1, %r1}, {%r1, %r1}, {%r30842, %r30843, %r30844, %r30845, %r30846, %r30847, %r30848, %r30849};
	bar.warp.sync 	-1;
	wmma.mma.sync.aligned.row.col.m16n16k16.s32.s8.s8.s32 {%r30858, %r30859, %r30860, %r30861, %r30862, %r30863, %r30864, %r30865}, {%r1, %r1}, {%r1, %r1}, {%r30850, %r30851, %r30852, %r30853, %r30854, %r30855, %r30856, %r30857};
	bar.warp.sync 	-1;
	wmma.mma.sync.aligned.row.col.m16n16k16.s32.s8.s8.s32 {%r30866, %r30867, %r30868, %r30869, %r30870, %r30871, %r30872, %r30873}, {%r1, %r1}, {%r1, %r1}, {%r30858, %r30859, %r30860, %r30861, %r30862, %r30863, %r30864, %r30865};
	bar.warp.sync 	-1;
	wmma.mma.sync.aligned.row.col.m16n16k16.s32.s8.s8.s32 {%r30874, %r30875, %r30876, %r30877, %r30878, %r30879, %r30880, %r30881}, {%r1, %r1}, {%r1, %r1}, {%r30866, %r30867, %r30868, %r30869, %r30870, %r30871, %r30872, %r30873};
	bar.warp.sync 	-1;
	wmma.mma.sync.aligned.row.col.m16n16k16.s32.s8.s8.s32 {%r30882, %r30883, %r30884, %r30885, %r30886, %r30887, %r30888, %r30889}, {%r1, %r1}, {%r1, %r1}, {%r30874, %r30875, %r30876, %r30877, %r30878, %r30879, %r30880, %r30881};
	bar.warp.sync 	-1;
	wmma.mma.sync.aligned.row.col.m16n16k16.s32.s8.s8.s32 {%r30890, %r30891, %r30892, %r30893, %r30894, %r30895, %r30896, %r30897}, {%r1, %r1}, {%r1, %r1}, {%r30882, %r30883, %r30884, %r30885, %r30886, %r30887, %r30888, %r30889};
	bar.warp.sync 	-1;
	wmma.mma.sync.aligned.row.col.m16n16k16.s32.s8.s8.s32 {%r30898, %r30899, %r30900, %r30901, %r30902, %r30903, %r30904, %r30905}, {%r1, %r1}, {%r1, %r1}, {%r30890, %r30891, %r30892, %r30893, %r30894, %r30895, %r30896, %r30897};
	bar.warp.sync 	-1;
	wmma.mma.sync.aligned.row.col.m16n16k16.s32.s8.s8.s32 {%r30906, %r30907, %r30908, %r30909, %r30910, %r30911, %r30912, %r30913}, {%r1, %r1}, {%r1, %r1}, {%r30898, %r30899, %r30900, %r30901, %r30902, %r30903, %r30904, %r30905};
	bar.warp.sync 	-1;
	wmma.mma.sync.aligned.row.col.m16n16k16.s32.s8.s8.s32 {%r30914, %r30915, %r30916, %r30917, %r30918, %r30919, %r30920, %r30921}, {%r1, %r1}, {%r1, %r1}, {%r30906, %r30907, %r30908, %r30909, %r30910, %r30911, %r30912, %r30913};
	bar.warp.sync 	-1;
	wmma.mma.sync.aligned.row.col.m16n16k16.s32.s8.s8.s32 {%r30922, %r30923, %r30924, %r30925, %r30926, %r30927, %r30928, %r30929}, {%r1, %r1}, {%r1, %r1}, {%r30914, %r30915, %r30916, %r30917, %r30918, %r30919, %r30920, %r30921};
	bar.warp.sync 	-1;
	wmma.mma.sync.aligned.row.col.m16n16k16.s32.s8.s8.s32 {%r30930, %r30931, %r30932, %r30933, %r30934, %r30935, %r30936, %r30937}, {%r1, %r1}, {%r1, %r1}, {%r30922, %r30923, %r30924, %r30925, %r30926, %r30927, %r30928, %r30929};
	bar.warp.sync 	-1;
	wmma.mma.sync.aligned.row.col.m16n16k16.s32.s8.s8.s32 {%r30938, %r30939, %r30940, %r30941, %r30942, %r30943, %r30944, %r30945}, {%r1, %r1}, {%r1, %r1}, {%r30930, %r30931, %r30932, %r30933, %r30934, %r30935, %r30936, %r30937};
	bar.warp.sync 	-1;
	wmma.mma.sync.aligned.row.col.m16n16k16.s32.s8.s8.s32 {%r30946, %r30947, %r30948, %r30949, %r30950, %r30951, %r30952, %r30953}, {%r1, %r1}, {%r1, %r1}, {%r30938, %r30939, %r30940, %r30941, %r30942, %r30943, %r30944, %r30945};
	bar.warp.sync 	-1;
	wmma.mma.sync.aligned.row.col.m16n16k16.s32.s8.s8.s32 {%r30954, %r30955, %r30956, %r30957, %r30958, %r30959, %r30960, %r30961}, {%r1, %r1}, {%r1, %r1}, {%r30946, %r30947, %r30948, %r30949, %r30950, %r30951, %r30952, %r30953};
	bar.warp.sync 	-1;
	wmma.mma.sync.aligned.row.col.m16n16k16.s32.s8.s8.s32 {%r30962, %r30963, %r30964, %r30965, %r30966, %r30967, %r30968, %r30969}, {%r1, %r1}, {%r1, %r1}, {%r30954, %r30955, %r30956, %r30957, %r30958, %r30959, %r30960, %r30961};
	bar.warp.sync 	-1;
	wmma.mma.sync.aligned.row.col.m16n16k16.s32.s8.s8.s32 {%r30970, %r30971, %r30972, %r30973, %r30974, %r30975, %r30976, %r30977}, {%r1, %r1}, {%r1, %r1}, {%r30962, %r30963, %r30964, %r30965, %r30966, %r30967, %r30968, %r30969};
	bar.warp.sync 	-1;
	wmma.mma.sync.aligned.row.col.m16n16k16.s32.s8.s8.s32 {%r30978, %r30979, %r30980, %r30981, %r30982, %r30983, %r30984, %r30985}, {%r1, %r1}, {%r1, %r1}, {%r30970, %r30971, %r30972, %r30973, %r30974, %r30975, %r30976, %r30977};
	bar.warp.sync 	-1;
	wmma.mma.sync.aligned.row.col.m16n16k16.s32.s8.s8.s32 {%r30986, %r30987, %r30988, %r30989, %r30990, %r30991, %r30992, %r30993}, {%r1, %r1}, {%r1, %r1}, {%r30978, %r30979, %r30980, %r30981, %r30982, %r30983, %r30984, %r30985};
	bar.warp.sync 	-1;
	wmma.mma.sync.aligned.row.col.m16n16k16.s32.s8.s8.s32 {%r30994, %r30995, %r30996, %r30997, %r30998, %r30999, %r31000, %r31001}, {%r1, %r1}, {%r1, %r1}, {%r30986, %r30987, %r30988, %r30989, %r30990, %r30991, %r30992, %r30993};
	bar.warp.sync 	-1;
	wmma.mma.sync.aligned.row.col.m16n16k16.s32.s8.s8.s32 {%r31002, %r31003, %r31004, %r31005, %r31006, %r31007, %r31008, %r31009}, {%r1, %r1}, {%r1, %r1}, {%r30994, %r30995, %r30996, %r30997, %r30998, %r30999, %r31000, %r31001};
	bar.warp.sync 	-1;
	wmma.mma.sync.aligned.row.col.m16n16k16.s32.s8.s8.s32 {%r31010, %r31011, %r31012, %r31013, %r31014, %r31015, %r31016, %r31017}, {%r1, %r1}, {%r1, %r1}, {%r31002, %r31003, %r31004, %r31005, %r31006, %r31007, %r31008, %r31009};
	bar.warp.sync 	-1;
	wmma.mma.sync.aligned.row.col.m16n16k16.s32.s8.s8.s32 {%r31018, %r31019, %r31020, %r31021, %r31022, %r31023, %r31024, %r31025}, {%r1, %r1}, {%r1, %r1}, {%r31010, %r31011, %r31012, %r31013, %r31014, %r31015, %r31016, %r31017};
	bar.warp.sync 	-1;
	wmma.mma.sync.aligned.row.col.m16n16k16.s32.s8.s8.s32 {%r31026, %r31027, %r31028, %r31029, %r31030, %r31031, %r31032, %r31033}, {%r1, %r1}, {%r1, %r1}, {%r31018, %r31019, %r31020, %r31021, %r31022, %r31023, %r31024, %r31025};
	bar.warp.sync 	-1;
	wmma.mma.sync.aligned.row.col.m16n16k16.s32.s8.s8.s32 {%r31034, %r31035, %r31036, %r31037, %r31038, %r31039, %r31040, %r31041}, {%r1, %r1}, {%r1, %r1}, {%r31026, %r31027, %r31028, %r31029, %r31030, %r31031, %r31032, %r31033};
	bar.warp.sync 	-1;
	wmma.mma.sync.aligned.row.col.m16n16k16.s32.s8.s8.s32 {%r31042, %r31043, %r31044, %r31045, %r31046, %r31047, %r31048, %r31049}, {%r1, %r1}, {%r1, %r1}, {%r31034, %r31035, %r31036, %r31037, %r31038, %r31039, %r31040, %r31041};
	bar.warp.sync 	-1;
	wmma.mma.sync.aligned.row.col.m16n16k16.s32.s8.s8.s32 {%r31050, %r31051, %r31052, %r31053, %r31054, %r31055, %r31056, %r31057}, {%r1, %r1}, {%r1, %r1}, {%r31042, %r31043, %r31044, %r31045, %r31046, %r31047, %r31048, %r31049};
	bar.warp.sync 	-1;
	wmma.mma.sync.aligned.row.col.m16n16k16.s32.s8.s8.s32 {%r31058, %r31059, %r31060, %r31061, %r31062, %r31063, %r31064, %r31065}, {%r1, %r1}, {%r1, %r1}, {%r31050, %r31051, %r31052, %r31053, %r31054, %r31055, %r31056, %r31057};
	bar.warp.sync 	-1;
	wmma.mma.sync.aligned.row.col.m16n16k16.s32.s8.s8.s32 {%r31066, %r31067, %r31068, %r31069, %r31070, %r31071, %r31072, %r31073}, {%r1, %r1}, {%r1, %r1}, {%r31058, %r31059, %r31060, %r31061, %r31062, %r31063, %r31064, %r31065};
	bar.warp.sync 	-1;
	wmma.mma.sync.aligned.row.col.m16n16k16.s32.s8.s8.s32 {%r31074, %r31075, %r31076, %r31077, %r31078, %r31079, %r31080, %r31081}, {%r1, %r1}, {%r1, %r1}, {%r31066, %r31067, %r31068, %r31069, %r31070, %r31071, %r31072, %r31073};
	bar.warp.sync 	-1;
	wmma.mma.sync.aligned.row.col.m16n16k16.s32.s8.s8.s32 {%r31082, %r31083, %r31084, %r31085, %r31086, %r31087, %r31088, %r31089}, {%r1, %r1}, {%r1, %r1}, {%r31074, %r31075, %r31076, %r31077, %r31078, %r31079, %r31080, %r31081};
	bar.warp.sync 	-1;
	wmma.mma.sync.aligned.row.col.m16n16k16.s32.s8.s8.s32 {%r31090, %r31091, %r31092, %r31093, %r31094, %r31095, %r31096, %r31097}, {%r1, %r1}, {%r1, %r1}, {%r31082, %r31083, %r31084, %r31085, %r31086, %r31087, %r31088, %r31089};
	bar.warp.sync 	-1;
	wmma.mma.sync.aligned.row.col.m16n16k16.s32.s8.s8.s32 {%r31098, %r31099, %r31100, %r31101, %r31102, %r31103, %r31104, %r31105}, {%r1, %r1}, {%r1, %r1}, {%r31090, %r31091, %r31092, %r31093, %r31094, %r31095, %r31096, %r31097};
	bar.warp.sync 	-1;
	wmma.mma.sync.aligned.row.col.m16n16k16.s32.s8.s8.s32 {%r31106, %r31107, %r31108, %r31109, %r31110, %r31111, %r31112, %r31113}, {%r1, %r1}, {%r1, %r1}, {%r31098, %r31099, %r31100, %r31101, %r31102, %r31103, %r31104, %r31105};
	bar.warp.sync 	-1;
	wmma.mma.sync.aligned.row.col.m16n16k16.s32.s8.s8.s32 {%r31114, %r31115, %r31116, %r31117, %r31118, %r31119, %r31120, %r31121}, {%r1, %r1}, {%r1, %r1}, {%r31106, %r31107, %r31108, %r31109, %r31110, %r31111, %r31112, %r31113};
	bar.warp.sync 	-1;
	wmma.mma.sync.aligned.row.col.m16n16k16.s32.s8.s8.s32 {%r31122, %r31123, %r31124, %r31125, %r31126, %r31127, %r31128, %r31129}, {%r1, %r1}, {%r1, %r1}, {%r31114, %r31115, %r31116, %r31117, %r31118, %r31119, %r31120, %r31121};
	bar.warp.sync 	-1;
	wmma.mma.sync.aligned.row.col.m16n16k16.s32.s8.s8.s32 {%r31130, %r31131, %r31132, %r31133, %r31134, %r31135, %r31136, %r31137}, {%r1, %r1}, {%r1, %r1}, {%r31122, %r31123, %r31124, %r31125, %r31126, %r31127, %r31128, %r31129};
	bar.warp.sync 	-1;
	wmma.mma.sync.aligned.row.col.m16n16k16.s32.s8.s8.s32 {%r31138, %r31139, %r31140, %r31141, %r31142, %r31143, %r31144, %r31145}, {%r1, %r1}, {%r1, %r1}, {%r31130, %r31131, %r31132, %r31133, %r31134, %r31135, %r31136, %r31137};
	bar.warp.sync 	-1;
	wmma.mma.sync.aligned.row.col.m16n16k16.s32.s8.s8.s32 {%r31146, %r31147, %r31148, %r31149, %r31150, %r31151, %r31152, %r31153}, {%r1, %r1}, {%r1, %r1}, {%r31138, %r31139, %r31140, %r31141, %r31142, %r31143, %r31144, %r31145};
	bar.warp.sync 	-1;
	wmma.mma.sync.aligned.row.col.m16n16k16.s32.s8.s8.s32 {%r31154, %r31155, %r31156, %r31157, %r31158, %r31159, %r31160, %r31161}, {%r1, %r1}, {%r1, %r1}, {%r31146, %r31147, %r31148, %r31149, %r31150, %r31151, %r31152, %r31153};
	bar.warp.sync 	-1;
	wmma.mma.sync.aligned.row.col.m16n16k16.s32.s8.s8.s32 {%r31162, %r31163, %r31164, %r31165, %r31166, %r31167, %r31168, %r31169}, {%r1, %r1}, {%r1, %r1}, {%r31154, %r31155, %r31156, %r31157, %r31158, %r31159, %r31160, %r31161};
	bar.warp.sync 	-1;
	wmma.mma.sync.aligned.row.col.m16n16k16.s32.s8.s8.s32 {%r31170, %r31171, %r31172, %r31173, %r31174, %r31175, %r31176, %r31177}, {%r1, %r1}, {%r1, %r1}, {%r31162, %r31163, %r31164, %r31165, %r31166, %r31167, %r31168, %r31169};
	bar.warp.sync 	-1;
	wmma.mma.sync.aligned.row.col.m16n16k16.s32.s8.s8.s32 {%r31178, %r31179, %r31180, %r31181, %r31182, %r31183, %r31184, %r31185}, {%r1, %r1}, {%r1, %r1}, {%r31170, %r31171, %r31172, %r31173, %r31174, %r31175, %r31176, %r31177};
	bar.warp.sync 	-1;
	wmma.mma.sync.aligned.row.col.m16n16k16.s32.s8.s8.s32 {%r31186, %r31187, %r31188, %r31189, %r31190, %r31191, %r31192, %r31193}, {%r1, %r1}, {%r1, %r1}, {%r31178, %r31179, %r31180, %r31181, %r31182, %r31183, %r31184, %r31185};
	bar.warp.sync 	-1;
	wmma.mma.sync.aligned.row.col.m16n16k16.s32.s8.s8.s32 {%r31194, %r31195, %r31196, %r31197, %r31198, %r31199, %r31200, %r31201}, {%r1, %r1}, {%r1, %r1}, {%r31186, %r31187, %r31188, %r31189, %r31190, %r31191, %r31192, %r31193};
	bar.warp.sync 	-1;
	wmma.mma.sync.aligned.row.col.m16n16k16.s32.s8.s8.s32 {%r31202, %r31203, %r31204, %r31205, %r31206, %r31207, %r31208, %r31209}, {%r1, %r1}, {%r1, %r1}, {%r31194, %r31195, %r31196, %r31197, %r31198, %r31199, %r31200, %r31201};
	bar.warp.sync 	-1;
	wmma.mma.sync.aligned.row.col.m16n16k16.s32.s8.s8.s32 {%r31210, %r31211, %r31212, %r31213, %r31214, %r31215, %r31216, %r31217}, {%r1, %r1}, {%r1, %r1}, {%r31202, %r31203, %r31204, %r31205, %r31206, %r31207, %r31208, %r31209};
	bar.warp.sync 	-1;
	wmma.mma.sync.aligned.row.col.m16n16k16.s32.s8.s8.s32 {%r31218, %r31219, %r31220, %r31221, %r31222, %r31223, %r31224, %r31225}, {%r1, %r1}, {%r1, %r1}, {%r31210, %r31211, %r31212, %r31213, %r31214, %r31215, %r31216, %r31217};
	bar.warp.sync 	-1;
	wmma.mma.sync.aligned.row.col.m16n16k16.s32.s8.s8.s32 {%r31226, %r31227, %r31228, %r31229, %r31230, %r31231, %r31232, %r31233}, {%r1, %r1}, {%r1, %r1}, {%r31218, %r31219, %r31220, %r31221, %r31222, %r31223, %r31224, %r31225};
	bar.warp.sync 	-1;
	wmma.mma.sync.aligned.row.col.m16n16k16.s32.s8.s8.s32 {%r31234, %r31235, %r31236, %r31237, %r31238, %r31239, %r31240, %r31241}, {%r1, %r1}, {%r1, %r1}, {%r31226, %r31227, %r31228, %r31229, %r31230, %r31231, %r31232, %r31233};
	bar.warp.sync 	-1;
	wmma.mma.sync.aligned.row.col.m16n16k16.s32.s8.s8.s32 {%r31242, %r31243, %r31244, %r31245, %r31246, %r31247, %r31248, %r31249}, {%r1, %r1}, {%r1, %r1}, {%r31234, %r31235, %r31236, %r31237, %r31238, %r31239, %r31240, %r31241};
	bar.warp.sync 	-1;
	wmma.mma.sync.aligned.row.col.m16n16k16.s32.s8.s8.s32 {%r31250, %r31251, %r31252, %r31253, %r31254, %r31255, %r31256, %r31257}, {%r1, %r1}, {%r1, %r1}, {%r31242, %r31243, %r31244, %r31245, %r31246, %r31247, %r31248, %r31249};
	bar.warp.sync 	-1;
	wmma.mma.sync.aligned.row.col.m16n16k16.s32.s8.s8.s32 {%r31258, %r31259, %r31260, %r31261, %r31262, %r31263, %r31264, %r31265}, {%r1, %r1}, {%r1, %r1}, {%r31250, %r31251, %r31252, %r31253, %r31254, %r31255, %r31256, %r31257};
	bar.warp.sync 	-1;
	wmma.mma.sync.aligned.row.col.m16n16k16.s32.s8.s8.s32 {%r31266, %r31267, %r31268, %r31269, %r31270, %r31271, %r31272, %r31273}, {%r1, %r1}, {%r1, %r1}, {%r31258, %r31259, %r31260, %r31261, %r31262, %r31263, %r31264, %r31265};
	bar.warp.sync 	-1;
	wmma.mma.sync.aligned.row.col.m16n16k16.s32.s8.s8.s32 {%r31274, %r31275, %r31276, %r31277, %r31278, %r31279, %r31280, %r31281}, {%r1, %r1}, {%r1, %r1}, {%r31266, %r31267, %r31268, %r31269, %r31270, %r31271, %r31272, %r31273};
	bar.warp.sync 	-1;
	wmma.mma.sync.aligned.row.col.m16n16k16.s32.s8.s8.s32 {%r31282, %r31283, %r31284, %r31285, %r31286, %r31287, %r31288, %r31289}, {%r1, %r1}, {%r1, %r1}, {%r31274, %r31275, %r31276, %r31277, %r31278, %r31279, %r31280, %r31281};
	bar.warp.sync 	-1;
	wmma.mma.sync.aligned.row.col.m16n16k16.s32.s8.s8.s32 {%r31290, %r31291, %r31292, %r31293, %r31294, %r31295, %r31296, %r31297}, {%r1, %r1}, {%r1, %r1}, {%r31282, %r31283, %r31284, %r31285, %r31286, %r31287, %r31288, %r31289};
	bar.warp.sync 	-1;
	wmma.mma.sync.aligned.row.col.m16n16k16.s32.s8.s8.s32 {%r31298, %r31299, %r31300, %r31301, %r31302, %r31303, %r31304, %r31305}, {%r1, %r1}, {%r1, %r1}, {%r31290, %r31291, %r31292, %r31293, %r31294, %r31295, %r31296, %r31297};
	bar.warp.sync 	-1;
	wmma.mma.sync.aligned.row.col.m16n16k16.s32.s8.s8.s32 {%r31306, %r31307, %r31308, %r31309, %r31310, %r31311, %r31312, %r31313}, {%r1, %r1}, {%r1, %r1}, {%r31298, %r31299, %r31300, %r31301, %r31302, %r31303, %r31304, %r31305};
	bar.warp.sync 	-1;
	wmma.mma.sync.aligned.row.col.m16n16k16.s32.s8.s8.s32 {%r31314, %r31315, %r31316, %r31317, %r31318, %r31319, %r31320, %r31321}, {%r1, %r1}, {%r1, %r1}, {%r31306, %r31307, %r31308, %r31309, %r31310, %r31311, %r31312, %r31313};
	bar.warp.sync 	-1;
	wmma.mma.sync.aligned.row.col.m16n16k16.s32.s8.s8.s32 {%r31322, %r31323, %r31324, %r31325, %r31326, %r31327, %r31328, %r31329}, {%r1, %r1}, {%r1, %r1}, {%r31314, %r31315, %r31316, %r31317, %r31318, %r31319, %r31320, %r31321};
	bar.warp.sync 	-1;
	wmma.mma.sync.aligned.row.col.m16n16k16.s32.s8.s8.s32 {%r31330, %r31331, %r31332, %r31333, %r31334, %r31335, %r31336, %r31337}, {%r1, %r1}, {%r1, %r1}, {%r31322, %r31323, %r31324, %r31325, %r31326, %r31327, %r31328, %r31329};
	bar.warp.sync 	-1;
	wmma.mma.sync.aligned.row.col.m16n16k16.s32.s8.s8.s32 {%r31338, %r31339, %r31340, %r31341, %r31342, %r31343, %r31344, %r31345}, {%r1, %r1}, {%r1, %r1}, {%r31330, %r31331, %r31332, %r31333, %r31334, %r31335, %r31336, %r31337};
	bar.warp.sync 	-1;
	wmma.mma.sync.aligned.row.col.m16n16k16.s32.s8.s8.s32 {%r31346, %r31347, %r31348, %r31349, %r31350, %r31351, %r31352, %r31353}, {%r1, %r1}, {%r1, %r1}, {%r31338, %r31339, %r31340, %r31341, %r31342, %r31343, %r31344, %r31345};
	bar.warp.sync 	-1;
	wmma.mma.sync.aligned.row.col.m16n16k16.s32.s8.s8.s32 {%r31354, %r31355, %r31356, %r31357, %r31358, %r31359, %r31360, %r31361}, {%r1, %r1}, {%r1, %r1}, {%r31346, %r31347, %r31348, %r31349, %r31350, %r31351, %r31352, %r31353};
	bar.warp.sync 	-1;
	wmma.mma.sync.aligned.row.col.m16n16k16.s32.s8.s8.s32 {%r31362, %r31363, %r31364, %r31365, %r31366, %r31367, %r31368, %r31369}, {%r1, %r1}, {%r1, %r1}, {%r31354, %r31355, %r31356, %r31357, %r31358, %r31359, %r31360, %r31361};
	bar.warp.sync 	-1;
	wmma.mma.sync.aligned.row.col.m16n16k16.s32.s8.s8.s32 {%r31370, %r31371, %r31372, %r31373, %r31374, %r31375, %r31376, %r31377}, {%r1, %r1}, {%r1, %r1}, {%r31362, %r31363, %r31364, %r31365, %r31366, %r31367, %r31368, %r31369};
	bar.warp.sync 	-1;
	wmma.mma.sync.aligned.row.col.m16n16k16.s32.s8.s8.s32 {%r31378, %r31379, %r31380, %r31381, %r31382, %r31383, %r31384, %r31385}, {%r1, %r1}, {%r1, %r1}, {%r31370, %r31371, %r31372, %r31373, %r31374, %r31375, %r31376, %r31377};
	bar.warp.sync 	-1;
	wmma.mma.sync.aligned.row.col.m16n16k16.s32.s8.s8.s32 {%r31386, %r31387, %r31388, %r31389, %r31390, %r31391, %r31392, %r31393}, {%r1, %r1}, {%r1, %r1}, {%r31378, %r31379, %r31380, %r31381, %r31382, %r31383, %r31384, %r31385};
	bar.warp.sync 	-1;
	wmma.mma.sync.aligned.row.col.m16n16k16.s32.s8.s8.s32 {%r31394, %r31395, %r31396, %r31397, %r31398, %r31399, %r31400, %r31401}, {%r1, %r1}, {%r1, %r1}, {%r31386, %r31387, %r31388, %r31389, %r31390, %r31391, %r31392, %r31393};
	bar.warp.sync 	-1;
	wmma.mma.sync.aligned.row.col.m16n16k16.s32.s8.s8.s32 {%r31402, %r31403, %r31404, %r31405, %r31406, %r31407, %r31408, %r31409}, {%r1, %r1}, {%r1, %r1}, {%r31394, %r31395, %r31396, %r31397, %r31398, %r31399, %r31400, %r31401};
	bar.warp.sync 	-1;
	wmma.mma.sync.aligned.row.col.m16n16k16.s32.s8.s8.s32 {%r31410, %r31411, %r31412, %r31413, %r31414, %r31415, %r31416, %r31417}, {%r1, %r1}, {%r1, %r1}, {%r31402, %r31403, %r31404, %r31405, %r31406, %r31407, %r31408, %r31409};
	bar.warp.sync 	-1;
	wmma.mma.sync.aligned.row.col.m16n16k16.s32.s8.s8.s32 {%r31418, %r31419, %r31420, %r31421, %r31422, %r31423, %r31424, %r31425}, {%r1, %r1}, {%r1, %r1}, {%r31410, %r31411, %r31412, %r31413, %r31414, %r31415, %r31416, %r31417};
	bar.warp.sync 	-1;
	wmma.mma.sync.aligned.row.col.m16n16k16.s32.s8.s8.s32 {%r31426, %r31427, %r31428, %r31429, %r31430, %r31431, %r31432, %r31433}, {%r1, %r1}, {%r1, %r1}, {%r31418, %r31419, %r31420, %r31421, %r31422, %r31423, %r31424, %r31425};
	bar.warp.sync 	-1;
	wmma.mma.sync.aligned.row.col.m16n16k16.s32.s8.s8.s32 {%r31434, %r31435, %r31436, %r31437, %r31438, %r31439, %r31440, %r31441}, {%r1, %r1}, {%r1, %r1}, {%r31426, %r31427, %r31428, %r31429, %r31430, %r31431, %r31432, %r31433};
	bar.warp.sync 	-1;
	wmma.mma.sync.aligned.row.col.m16n16k16.s32.s8.s8.s32 {%r31442, %r31443, %r31444, %r31445, %r31446, %r31447, %r31448, %r31449}, {%r1, %r1}, {%r1, %r1}, {%r31434, %r31435, %r31436, %r31437, %r31438, %r31439, %r31440, %r31441};
	bar.warp.sync 	-1;
	wmma.mma.sync.aligned.row.col.m16n16k16.s32.s8.s8.s32 {%r31450, %r31451, %r31452, %r31453, %r31454, %r31455, %r31456, %r31457}, {%r1, %r1}, {%r1, %r1}, {%r31442, %r31443, %r31444, %r31445, %r31446, %r31447, %r31448, %r31449};
	bar.warp.sync 	-1;
	wmma.mma.sync.aligned.row.col.m16n16k16.s32.s8.s8.s32 {%r31458, %r31459, %r31460, %r31461, %r31462, %r31463, %r31464, %r31465}, {%r1, %r1}, {%r1, %r1}, {%r31450, %r31451, %r31452, %r31453, %r31454, %r31455, %r31456, %r31457};
	bar.warp.sync 	-1;
	wmma.mma.sync.aligned.row.col.m16n16k16.s32.s8.s8.s32 {%r31466, %r31467, %r31468, %r31469, %r31470, %r31471, %r31472, %r31473}, {%r1, %r1}, {%r1, %r1}, {%r31458, %r31459, %r31460, %r31461, %r31462, %r31463, %r31464, %r31465};
	bar.warp.sync 	-1;
	wmma.mma.sync.aligned.row.col.m16n16k16.s32.s8.s8.s32 {%r31474, %r31475, %r31476, %r31477, %r31478, %r31479, %r31480, %r31481}, {%r1, %r1}, {%r1, %r1}, {%r31466, %r31467, %r31468, %r31469, %r31470, %r31471, %r31472, %r31473};
	bar.warp.sync 	-1;
	wmma.mma.sync.aligned.row.col.m16n16k16.s32.s8.s8.s32 {%r31482, %r31483, %r31484, %r31485, %r31486, %r31487, %r31488, %r31489}, {%r1, %r1}, {%r1, %r1}, {%r31474, %r31475, %r31476, %r31477, %r31478, %r31479, %r31480, %r31481};
	bar.warp.sync 	-1;
	wmma.mma.sync.aligned.row.col.m16n16k16.s32.s8.s8.s32 {%r31490, %r31491, %r31492, %r31493, %r31494, %r31495, %r31496, %r31497}, {%r1, %r1}, {%r1, %r1}, {%r31482, %r31483, %r31484, %r31485, %r31486, %r31487, %r31488, %r31489};
	bar.warp.sync 	-1;
	wmma.mma.sync.aligned.row.col.m16n16k16.s32.s8.s8.s32 {%r31498, %r31499, %r31500, %r31501, %r31502, %r31503, %r31504, %r31505}, {%r1, %r1}, {%r1, %r1}, {%r31490, %r31491, %r31492, %r31493, %r31494, %r31495, %r31496, %r31497};
	bar.warp.sync 	-1;
	wmma.mma.sync.aligned.row.col.m16n16k16.s32.s8.s8.s32 {%r31506, %r31507, %r31508, %r31509, %r31510, %r31511, %r31512, %r31513}, {%r1, %r1}, {%r1, %r1}, {%r31498, %r31499, %r31500, %r31501, %r31502, %r31503, %r31504, %r31505};
	bar.warp.sync 	-1;
	wmma.mma.sync.aligned.row.col.m16n16k16.s32.s8.s8.s32 {%r31514, %r31515, %r31516, %r31517, %r31518, %r31519, %r31520, %r31521}, {%r1, %r1}, {%r1, %r1}, {%r31506, %r31507, %r31508, %r31509, %r31510, %r31511, %r31512, %r31513};
	bar.warp.sync 	-1;
	wmma.mma.sync.aligned.row.col.m16n16k16.s32.s8.s8.s32 {%r31522, %r31523, %r31524, %r31525, %r31526, %r31527, %r31528, %r31529}, {%r1, %r1}, {%r1, %r1}, {%r31514, %r31515, %r31516, %r31517, %r31518, %r31519, %r31520, %r31521};
	bar.warp.sync 	-1;
	wmma.mma.sync.aligned.row.col.m16n16k16.s32.s8.s8.s32 {%r31530, %r31531, %r31532, %r31533, %r31534, %r31535, %r31536, %r31537}, {%r1, %r1}, {%r1, %r1}, {%r31522, %r31523, %r31524, %r31525, %r31526, %r31527, %r31528, %r31529};
	bar.warp.sync 	-1;
	wmma.mma.sync.aligned.row.col.m16n16k16.s32.s8.s8.s32 {%r31538, %r31539, %r31540, %r31541, %r31542, %r31543, %r31544, %r31545}, {%r1, %r1}, {%r1, %r1}, {%r31530, %r31531, %r31532, %r31533, %r31534, %r31535, %r31536, %r31537};
	bar.warp.sync 	-1;
	wmma.mma.sync.aligned.row.col.m16n16k16.s32.s8.s8.s32 {%r31546, %r31547, %r31548, %r31549, %r31550, %r31551, %r31552, %r31553}, {%r1, %r1}, {%r1, %r1}, {%r31538, %r31539, %r31540, %r31541, %r31542, %r31543, %r31544, %r31545};
	bar.warp.sync 	-1;
	wmma.mma.sync.aligned.row.col.m16n16k16.s32.s8.s8.s32 {%r31554, %r31555, %r31556, %r31557, %r31558, %r31559, %r31560, %r31561}, {%r1, %r1}, {%r1, %r1}, {%r31546, %r31547, %r31548, %r31549, %r31550, %r31551, %r31552, %r31553};
	bar.warp.sync 	-1;
	wmma.mma.sync.aligned.row.col.m16n16k16.s32.s8.s8.s32 {%r31562, %r31563, %r31564, %r31565, %r31566, %r31567, %r31568, %r31569}, {%r1, %r1}, {%r1, %r1}, {%r31554, %r31555, %r31556, %r31557, %r31558, %r31559, %r31560, %r31561};
	bar.warp.sync 	-1;
	wmma.mma.sync.aligned.row.col.m16n16k16.s32.s8.s8.s32 {%r31570, %r31571, %r31572, %r31573, %r31574, %r31575, %r31576, %r31577}, {%r1, %r1}, {%r1, %r1}, {%r31562, %r31563, %r31564, %r31565, %r31566, %r31567, %r31568, %r31569};
	bar.warp.sync 	-1;
	wmma.mma.sync.aligned.row.col.m16n16k16.s32.s8.s8.s32 {%r31578, %r31579, %r31580, %r31581, %r31582, %r31583, %r31584, %r31585}, {%r1, %r1}, {%r1, %r1}, {%r31570, %r31571, %r31572, %r31573, %r31574, %r31575, %r31576, %r31577};
	bar.warp.sync 	-1;
	wmma.mma.sync.aligned.row.col.m16n16k16.s32.s8.s8.s32 {%r31586, %r31587, %r31588, %r31589, %r31590, %r31591, %r31592, %r31593}, {%r1, %r1}, {%r1, %r1}, {%r31578, %r31579, %r31580, %r31581, %r31582, %r31583, %r31584, %r31585};
	bar.warp.sync 	-1;
	wmma.mma.sync.aligned.row.col.m16n16k16.s32.s8.s8.s32 {%r31594, %r31595, %r31596, %r31597, %r31598, %r31599, %r31600, %r31601}, {%r1, %r1}, {%r1, %r1}, {%r31586, %r31587, %r31588, %r31589, %r31590, %r31591, %r31592, %r31593};
	bar.warp.sync 	-1;
	wmma.mma.sync.aligned.row.col.m16n16k16.s32.s8.s8.s32 {%r31602, %r31603, %r31604, %r31605, %r31606, %r31607, %r31608, %r31609}, {%r1, %r1}, {%r1, %r1}, {%r31594, %r31595, %r31596, %r31597, %r31598, %r31599, %r31600, %r31601};
	bar.warp.sync 	-1;
	wmma.mma.sync.aligned.row.col.m16n16k16.s32.s8.s8.s32 {%r31610, %r31611, %r31612, %r31613, %r31614, %r31615, %r31616, %r31617}, {%r1, %r1}, {%r1, %r1}, {%r31602, %r31603, %r31604, %r31605, %r31606, %r31607, %r31608, %r31609};
	bar.warp.sync 	-1;
	wmma.mma.sync.aligned.row.col.m16n16k16.s32.s8.s8.s32 {%r31618, %r31619, %r31620, %r31621, %r31622, %r31623, %r31624, %r31625}, {%r1, %r1}, {%r1, %r1}, {%r31610, %r31611, %r31612, %r31613, %r31614, %r31615, %r31616, %r31617};
	bar.warp.sync 	-1;
	wmma.mma.sync.aligned.row.col.m16n16k16.s32.s8.s8.s32 {%r31626, %r31627, %r31628, %r31629, %r31630, %r31631, %r31632, %r31633}, {%r1, %r1}, {%r1, %r1}, {%r31618, %r31619, %r31620, %r31621, %r31622, %r31623, %r31624, %r31625};
	bar.warp.sync 	-1;
	wmma.mma.sync.aligned.row.col.m16n16k16.s32.s8.s8.s32 {%r31634, %r31635, %r31636, %r31637, %r31638, %r31639, %r31640, %r31641}, {%r1, %r1}, {%r1, %r1}, {%r31626, %r31627, %r31628, %r31629, %r31630, %r31631, %r31632, %r31633};
	bar.warp.sync 	-1;
	wmma.mma.sync.aligned.row.col.m16n16k16.s32.s8.s8.s32 {%r31642, %r31643, %r31644, %r31645, %r31646, %r31647, %r31648, %r31649}, {%r1, %r1}, {%r1, %r1}, {%r31634, %r31635, %r31636, %r31637, %r31638, %r31639, %r31640, %r31641};
	bar.warp.sync 	-1;
	wmma.mma.sync.aligned.row.col.m16n16k16.s32.s8.s8.s32 {%r31650, %r31651, %r31652, %r31653, %r31654, %r31655, %r31656, %r31657}, {%r1, %r1}, {%r1, %r1}, {%r31642, %r31643, %r31644, %r31645, %r31646, %r31647, %r31648, %r31649};
	bar.warp.sync 	-1;
	wmma.mma.sync.aligned.row.col.m16n16k16.s32.s8.s8.s32 {%r31658, %r31659, %r31660, %r31661, %r31662, %r31663, %r31664, %r31665}, {%r1, %r1}, {%r1, %r1}, {%r31650, %r31651, %r31652, %r31653, %r31654, %r31655, %r31656, %r31657};
	bar.warp.sync 	-1;
	wmma.mma.sync.aligned.row.col.m16n16k16.s32.s8.s8.s32 {%r31666, %r31667, %r31668, %r31669, %r31670, %r31671, %r31672, %r31673}, {%r1, %r1}, {%r1, %r1}, {%r31658, %r31659, %r31660, %r31661, %r31662, %r31663, %r31664, %r31665};
	bar.warp.sync 	-1;
	wmma.mma.sync.aligned.row.col.m16n16k16.s32.s8.s8.s32 {%r31674, %r31675, %r31676, %r31677, %r31678, %r31679, %r31680, %r31681}, {%r1, %r1}, {%r1, %r1}, {%r31666, %r31667, %r31668, %r31669, %r31670, %r31671, %r31672, %r31673};
	bar.warp.sync 	-1;
	wmma.mma.sync.aligned.row.col.m16n16k16.s32.s8.s8.s32 {%r31682, %r31683, %r31684, %r31685, %r31686, %r31687, %r31688, %r31689}, {%r1, %r1}, {%r1, %r1}, {%r31674, %r31675, %r31676, %r31677, %r31678, %r31679, %r31680, %r31681};
	bar.warp.sync 	-1;
	wmma.mma.sync.aligned.row.col.m16n16k16.s32.s8.s8.s32 {%r31690, %r31691, %r31692, %r31693, %r31694, %r31695, %r31696, %r31697}, {%r1, %r1}, {%r1, %r1}, {%r31682, %r31683, %r31684, %r31685, %r31686, %r31687, %r31688, %r31689};
	bar.warp.sync 	-1;
	wmma.mma.sync.aligned.row.col.m16n16k16.s32.s8.s8.s32 {%r31698, %r31699, %r31700, %r31701, %r31702, %r31703, %r31704, %r31705}, {%r1, %r1}, {%r1, %r1}, {%r31690, %r31691, %r31692, %r31693, %r31694, %r31695, %r31696, %r31697};
	bar.warp.sync 	-1;
	wmma.mma.sync.aligned.row.col.m16n16k16.s32.s8.s8.s32 {%r31706, %r31707, %r31708, %r31709, %r31710, %r31711, %r31712, %r31713}, {%r1, %r1}, {%r1, %r1}, {%r31698, %r31699, %r31700, %r31701, %r31702, %r31703, %r31704, %r31705};
	bar.warp.sync 	-1;
	wmma.mma.sync.aligned.row.col.m16n16k16.s32.s8.s8.s32 {%r31714, %r31715, %r31716, %r31717, %r31718, %r31719, %r31720, %r31721}, {%r1, %r1}, {%r1, %r1}, {%r31706, %r31707, %r31708, %r31709, %r31710, %r31711, %r31712, %r31713};
	bar.warp.sync 	-1;
	wmma.mma.sync.aligned.row.col.m16n16k16.s32.s8.s8.s32 {%r31722, %r31723, %r31724, %r31725, %r31726, %r31727, %r31728, %r31729}, {%r1, %r1}, {%r1, %r1}, {%r31714, %r31715, %r31716, %r31717, %r31718, %r31719, %r31720, %r31721};
	bar.warp.sync 	-1;
	wmma.mma.sync.aligned.row.col.m16n16k16.s32.s8.s8.s32 {%r31730, %r31731, %r31732, %r31733, %r31734, %r31735, %r31736, %r31737}, {%r1, %r1}, {%r1, %r1}, {%r31722, %r31723, %r31724, %r31725, %r31726, %r31727, %r31728, %r31729};
	bar.warp.sync 	-1;
	wmma.mma.sync.aligned.row.col.m16n16k16.s32.s8.s8.s32 {%r31738, %r31739, %r31740, %r31741, %r31742, %r31743, %r31744, %r31745}, {%r1, %r1}, {%r1, %r1}, {%r31730, %r31731, %r31732, %r31733, %r31734, %r31735, %r31736, %r31737};
	bar.warp.sync 	-1;
	wmma.mma.sync.aligned.row.col.m16n16k16.s32.s8.s8.s32 {%r31746, %r31747, %r31748, %r31749, %r31750, %r31751, %r31752, %r31753}, {%r1, %r1}, {%r1, %r1}, {%r31738, %r31739, %r31740, %r31741, %r31742, %r31743, %r31744, %r31745};
	bar.warp.sync 	-1;
	wmma.mma.sync.aligned.row.col.m16n16k16.s32.s8.s8.s32 {%r31754, %r31755, %r31756, %r31757, %r31758, %r31759, %r31760, %r31761}, {%r1, %r1}, {%r1, %r1}, {%r31746, %r31747, %r31748, %r31749, %r31750, %r31751, %r31752, %r31753};
	bar.warp.sync 	-1;
	wmma.mma.sync.aligned.row.col.m16n16k16.s32.s8.s8.s32 {%r31762, %r31763, %r31764, %r31765, %r31766, %r31767, %r31768, %r31769}, {%r1, %r1}, {%r1, %r1}, {%r31754, %r31755, %r31756, %r31757, %r31758, %r31759, %r31760, %r31761};
	bar.warp.sync 	-1;
	wmma.mma.sync.aligned.row.col.m16n16k16.s32.s8.s8.s32 {%r31770, %r31771, %r31772, %r31773, %r31774, %r31775, %r31776, %r31777}, {%r1, %r1}, {%r1, %r1}, {%r31762, %r31763, %r31764, %r31765, %r31766, %r31767, %r31768, %r31769};
	bar.warp.sync 	-1;
	wmma.mma.sync.aligned.row.col.m16n16k16.s32.s8.s8.s32 {%r31778, %r31779, %r31780, %r31781, %r31782, %r31783, %r31784, %r31785}, {%r1, %r1}, {%r1, %r1}, {%r31770, %r31771, %r31772, %r31773, %r31774, %r31775, %r31776, %r31777};
	bar.warp.sync 	-1;
	wmma.mma.sync.aligned.row.col.m16n16k16.s32.s8.s8.s32 {%r31786, %r31787, %r31788, %r31789, %r31790, %r31791, %r31792, %r31793}, {%r1, %r1}, {%r1, %r1}, {%r31778, %r31779, %r31780, %r31781, %r31782, %r31783, %r31784, %r31785};
	bar.warp.sync 	-1;
	wmma.mma.sync.aligned.row.col.m16n16k16.s32.s8.s8.s32 {%r31794, %r31795, %r31796, %r31797, %r31798, %r31799, %r31800, %r31801}, {%r1, %r1}, {%r1, %r1}, {%r31786, %r31787, %r31788, %r31789, %r31790, %r31791, %r31792, %r31793};
	bar.warp.sync 	-1;
	wmma.mma.sync.aligned.row.col.m16n16k16.s32.s8.s8.s32 {%r31802, %r31803, %r31804, %r31805, %r31806, %r31807, %r31808, %r31809}, {%r1, %r1}, {%r1, %r1}, {%r31794, %r31795, %r31796, %r31797, %r31798, %r31799, %r31800, %r31801};
	bar.warp.sync 	-1;
	wmma.mma.sync.aligned.row.col.m16n16k16.s32.s8.s8.s32 {%r31810, %r31811, %r31812, %r31813, %r31814, %r31815, %r31816, %r31817}, {%r1, %r1}, {%r1, %r1}, {%r31802, %r31803, %r31804, %r31805, %r31806, %r31807, %r31808, %r31809};
	bar.warp.sync 	-1;
	wmma.mma.sync.aligned.row.col.m16n16k16.s32.s8.s8.s32 {%r31818, %r31819, %r31820, %r31821, %r31822, %r31823, %r31824, %r31825}, {%r1, %r1}, {%r1, %r1}, {%r31810, %r31811, %r31812, %r31813, %r31814, %r31815, %r31816, %r31817};
	bar.warp.sync 	-1;
	wmma.mma.sync.aligned.row.col.m16n16k16.s32.s8.s8.s32 {%r31826, %r31827, %r31828, %r31829, %r31830, %r31831, %r31832, %r31833}, {%r1, %r1}, {%r1, %r1}, {%r31818, %r31819, %r31820, %r31821, %r31822, %r31823, %r31824, %r31825};
	bar.warp.sync 	-1;
	wmma.mma.sync.aligned.row.col.m16n16k16.s32.s8.s8.s32 {%r31834, %r31835, %r31836, %r31837, %r31838, %r31839, %r31840, %r31841}, {%r1, %r1}, {%r1, %r1}, {%r31826, %r31827, %r31828, %r31829, %r31830, %r31831, %r31832, %r31833};
	bar.warp.sync 	-1;
	wmma.mma.sync.aligned.row.col.m16n16k16.s32.s8.s8.s32 {%r31842, %r31843, %r31844, %r31845, %r31846, %r31847, %r31848, %r31849}, {%r1, %r1}, {%r1, %r1}, {%r31834, %r31835, %r31836, %r31837, %r31838, %r31839, %r31840, %r31841};
	bar.warp.sync 	-1;
	wmma.mma.sync.aligned.row.col.m16n16k16.s32.s8.s8.s32 {%r31850, %r31851, %r31852, %r31853, %r31854, %r31855, %r31856, %r31857}, {%r1, %r1}, {%r1, %r1}, {%r31842, %r31843, %r31844, %r31845, %r31846, %r31847, %r31848, %r31849};
	bar.warp.sync 	-1;
	wmma.mma.sync.aligned.row.col.m16n16k16.s32.s8.s8.s32 {%r31858, %r31859, %r31860, %r31861, %r31862, %r31863, %r31864, %r31865}, {%r1, %r1}, {%r1, %r1}, {%r31850, %r31851, %r31852, %r31853, %r31854, %r31855, %r31856, %r31857};
	bar.warp.sync 	-1;
	wmma.mma.sync.aligned.row.col.m16n16k16.s32.s8.s8.s32 {%r31866, %r31867, %r31868, %r31869, %r31870, %r31871, %r31872, %r31873}, {%r1, %r1}, {%r1, %r1}, {%r31858, %r31859, %r31860, %r31861, %r31862, %r31863, %r31864, %r31865};
	bar.warp.sync 	-1;
	wmma.mma.sync.aligned.row.col.m16n16k16.s32.s8.s8.s32 {%r31874, %r31875, %r31876, %r31877, %r31878, %r31879, %r31880, %r31881}, {%r1, %r1}, {%r1, %r1}, {%r31866, %r31867, %r31868, %r31869, %r31870, %r31871, %r31872, %r31873};
	bar.warp.sync 	-1;
	wmma.mma.sync.aligned.row.col.m16n16k16.s32.s8.s8.s32 {%r31882, %r31883, %r31884, %r31885, %r31886, %r31887, %r31888, %r31889}, {%r1, %r1}, {%r1, %r1}, {%r31874, %r31875, %r31876, %r31877, %r31878, %r31879, %r31880, %r31881};
	bar.warp.sync 	-1;
	wmma.mma.sync.aligned.row.col.m16n16k16.s32.s8.s8.s32 {%r31890, %r31891, %r31892, %r31893, %r31894, %r31895, %r31896, %r31897}, {%r1, %r1}, {%r1, %r1}, {%r31882, %r31883, %r31884, %r31885, %r31886, %r31887, %r31888, %r31889};
	bar.warp.sync 	-1;
	wmma.mma.sync.aligned.row.col.m16n16k16.s32.s8.s8.s32 {%r31898, %r31899, %r31900, %r31901, %r31902, %r31903, %r31904, %r31905}, {%r1, %r1}, {%r1, %r1}, {%r31890, %r31891, %r31892, %r31893, %r31894, %r31895, %r31896, %r31897};
	bar.warp.sync 	-1;
	wmma.mma.sync.aligned.row.col.m16n16k16.s32.s8.s8.s32 {%r31906, %r31907, %r31908, %r31909, %r31910, %r31911, %r31912, %r31913}, {%r1, %r1}, {%r1, %r1}, {%r31898, %r31899, %r31900, %r31901, %r31902, %r31903, %r31904, %r31905};
	bar.warp.sync 	-1;
	wmma.mma.sync.aligned.row.col.m16n16k16.s32.s8.s8.s32 {%r31914, %r31915, %r31916, %r31917, %r31918, %r31919, %r31920, %r31921}, {%r1, %r1}, {%r1, %r1}, {%r31906, %r31907, %r31908, %r31909, %r31910, %r31911, %r31912, %r31913};
	bar.warp.sync 	-1;
	wmma.mma.sync.aligned.row.col.m16n16k16.s32.s8.s8.s32 {%r31922, %r31923, %r31924, %r31925, %r31926, %r31927, %r31928, %r31929}, {%r1, %r1}, {%r1, %r1}, {%r31914, %r31915, %r31916, %r31917, %r31918, %r31919, %r31920, %r31921};
	bar.warp.sync 	-1;
	wmma.mma.sync.aligned.row.col.m16n16k16.s32.s8.s8.s32 {%r31930, %r31931, %r31932, %r31933, %r31934, %r31935, %r31936, %r31937}, {%r1, %r1}, {%r1, %r1}, {%r31922, %r31923, %r31924, %r31925, %r31926, %r31927, %r31928, %r31929};
	bar.warp.sync 	-1;
	wmma.mma.sync.aligned.row.col.m16n16k16.s32.s8.s8.s32 {%r31938, %r31939, %r31940, %r31941, %r31942, %r31943, %r31944, %r31945}, {%r1, %r1}, {%r1, %r1}, {%r31930, %r31931, %r31932, %r31933, %r31934, %r31935, %r31936, %r31937};
	bar.warp.sync 	-1;
	wmma.mma.sync.aligned.row.col.m16n16k16.s32.s8.s8.s32 {%r31946, %r31947, %r31948, %r31949, %r31950, %r31951, %r31952, %r31953}, {%r1, %r1}, {%r1, %r1}, {%r31938, %r31939, %r31940, %r31941, %r31942, %r31943, %r31944, %r31945};
	bar.warp.sync 	-1;
	wmma.mma.sync.aligned.row.col.m16n16k16.s32.s8.s8.s32 {%r31954, %r31955, %r31956, %r31957, %r31958, %r31959, %r31960, %r31961}, {%r1, %r1}, {%r1, %r1}, {%r31946, %r31947, %r31948, %r31949, %r31950, %r31951, %r31952, %r31953};
	bar.warp.sync 	-1;
	wmma.mma.sync.aligned.row.col.m16n16k16.s32.s8.s8.s32 {%r31962, %r31963, %r31964, %r31965, %r31966, %r31967, %r31968, %r31969}, {%r1, %r1}, {%r1, %r1}, {%r31954, %r31955, %r31956, %r31957, %r31958, %r31959, %r31960, %r31961};
	bar.warp.sync 	-1;
	wmma.mma.sync.aligned.row.col.m16n16k16.s32.s8.s8.s32 {%r31970, %r31971, %r31972, %r31973, %r31974, %r31975, %r31976, %r31977}, {%r1, %r1}, {%r1, %r1}, {%r31962, %r31963, %r31964, %r31965, %r31966, %r31967, %r31968, %r31969};
	bar.warp.sync 	-1;
	wmma.mma.sync.aligned.row.col.m16n16k16.s32.s8.s8.s32 {%r31978, %r31979, %r31980, %r31981, %r31982, %r31983, %r31984, %r31985}, {%r1, %r1}, {%r1, %r1}, {%r31970, %r31971, %r31972, %r31973, %r31974, %r31975, %r31976, %r31977};
	bar.warp.sync 	-1;
	wmma.mma.sync.aligned.row.col.m16n16k16.s32.s8.s8.s32 {%r31986, %r31987, %r31988, %r31989, %r31990, %r31991, %r31992, %r31993}, {%r1, %r1}, {%r1, %r1}, {%r31978, %r31979, %r31980, %r31981, %r31982, %r31983, %r31984, %r31985};
	bar.warp.sync 	-1;
	wmma.mma.sync.aligned.row.col.m16n16k16.s32.s8.s8.s32 {%r31994, %r31995, %r31996, %r31997, %r31998, %r31999, %r32000, %r32001}, {%r1, %r1}, {%r1, %r1}, {%r31986, %r31987, %r31988, %r31989, %r31990, %r31991, %r31992, %r31993};
	bar.warp.sync 	-1;
	wmma.mma.sync.aligned.row.col.m16n16k16.s32.s8.s8.s32 {%r32002, %r32003, %r32004, %r32005, %r32006, %r32007, %r32008, %r32009}, {%r1, %r1}, {%r1, %r1}, {%r31994, %r31995, %r31996, %r31997, %r31998, %r31999, %r32000, %r32001};
	bar.warp.sync 	-1;
	wmma.mma.sync.aligned.row.col.m16n16k16.s32.s8.s8.s32 {%r32010, %r32011, %r32012, %r32013, %r32014, %r32015, %r32016, %r32017}, {%r1, %r1}, {%r1, %r1}, {%r32002, %r32003, %r32004, %r32005, %r32006, %r32007, %r32008, %r32009};
	bar.warp.sync 	-1;
	wmma.mma.sync.aligned.row.col.m16n16k16.s32.s8.s8.s32 {%r32018, %r32019, %r32020, %r32021, %r32022, %r32023, %r32024, %r32025}, {%r1, %r1}, {%r1, %r1}, {%r32010, %r32011, %r32012, %r32013, %r32014, %r32015, %r32016, %r32017};
	bar.warp.sync 	-1;
	wmma.mma.sync.aligned.row.col.m16n16k16.s32.s8.s8.s32 {%r32026, %r32027, %r32028, %r32029, %r32030, %r32031, %r32032, %r32033}, {%r1, %r1}, {%r1, %r1}, {%r32018, %r32019, %r32020, %r32021, %r32022, %r32023, %r32024, %r32025};
	bar.warp.sync 	-1;
	wmma.mma.sync.aligned.row.col.m16n16k16.s32.s8.s8.s32 {%r32034, %r32035, %r32036, %r32037, %r32038, %r32039, %r32040, %r32041}, {%r1, %r1}, {%r1, %r1}, {%r32026, %r32027, %r32028, %r32029, %r32030, %r32031, %r32032, %r32033};
	bar.warp.sync 	-1;
	wmma.mma.sync.aligned.row.col.m16n16k16.s32.s8.s8.s32 {%r32042, %r32043, %r32044, %r32045, %r32046, %r32047, %r32048, %r32049}, {%r1, %r1}, {%r1, %r1}, {%r32034, %r32035, %r32036, %r32037, %r32038, %r32039, %r32040, %r32041};
	bar.warp.sync 	-1;
	wmma.mma.sync.aligned.row.col.m16n16k16.s32.s8.s8.s32 {%r32050, %r32051, %r32052, %r32053, %r32054, %r32055, %r32056, %r32057}, {%r1, %r1}, {%r1, %r1}, {%r32042, %r32043, %r32044, %r32045, %r32046, %r32047, %r32048, %r32049};
	bar.warp.sync 	-1;
	wmma.mma.sync.aligned.row.col.m16n16k16.s32.s8.s8.s32 {%r32058, %r32059, %r32060, %r32061, %r32062, %r32063, %r32064, %r32065}, {%r1, %r1}, {%r1, %r1}, {%r32050, %r32051, %r32052, %r32053, %r32054, %r32055, %r32056, %r32057};
	bar.warp.sync 	-1;
	wmma.mma.sync.aligned.row.col.m16n16k16.s32.s8.s8.s32 {%r32066, %r32067, %r32068, %r32069, %r32070, %r32071, %r32072, %r32073}, {%r1, %r1}, {%r1, %r1}, {%r32058, %r32059, %r32060, %r32061, %r32062, %r32063, %r32064, %r32065};
	bar.warp.sync 	-1;
	wmma.mma.sync.aligned.row.col.m16n16k16.s32.s8.s8.s32 {%r32074, %r32075, %r32076, %r32077, %r32078, %r32079, %r32080, %r32081}, {%r1, %r1}, {%r1, %r1}, {%r32066, %r32067, %r32068, %r32069, %r32070, %r32071, %r32072, %r32073};
	bar.warp.sync 	-1;
	wmma.mma.sync.aligned.row.col.m16n16k16.s32.s8.s8.s32 {%r32082, %r32083, %r32084, %r32085, %r32086, %r32087, %r32088, %r32089}, {%r1, %r1}, {%r1, %r1}, {%r32074, %r32075, %r32076, %r32077, %r32078, %r32079, %r32080, %r32081};
	bar.warp.sync 	-1;
	wmma.mma.sync.aligned.row.col.m16n16k16.s32.s8.s8.s32 {%r32090, %r32091, %r32092, %r32093, %r32094, %r32095, %r32096, %r32097}, {%r1, %r1}, {%r1, %r1}, {%r32082, %r32083, %r32084, %r32085, %r32086, %r32087, %r32088, %r32089};
	bar.warp.sync 	-1;
	wmma.mma.sync.aligned.row.col.m16n16k16.s32.s8.s8.s32 {%r32098, %r32099, %r32100, %r32101, %r32102, %r32103, %r32104, %r32105}, {%r1, %r1}, {%r1, %r1}, {%r32090, %r32091, %r32092, %r32093, %r32094, %r32095, %r32096, %r32097};
	bar.warp.sync 	-1;
	wmma.mma.sync.aligned.row.col.m16n16k16.s32.s8.s8.s32 {%r32106, %r32107, %r32108, %r32109, %r32110, %r32111, %r32112, %r32113}, {%r1, %r1}, {%r1, %r1}, {%r32098, %r32099, %r32100, %r32101, %r32102, %r32103, %r32104, %r32105};
	bar.warp.sync 	-1;
	wmma.mma.sync.aligned.row.col.m16n16k16.s32.s8.s8.s32 {%r32114, %r32115, %r32116, %r32117, %r32118, %r32119, %r32120, %r32121}, {%r1, %r1}, {%r1, %r1}, {%r32106, %r32107, %r32108, %r32109, %r32110, %r32111, %r32112, %r32113};
	bar.warp.sync 	-1;
	wmma.mma.sync.aligned.row.col.m16n16k16.s32.s8.s8.s32 {%r32122, %r32123, %r32124, %r32125, %r32126, %r32127, %r32128, %r32129}, {%r1, %r1}, {%r1, %r1}, {%r32114, %r32115, %r32116, %r32117, %r32118, %r32119, %r32120, %r32121};
	bar.warp.sync 	-1;
	wmma.mma.sync.aligned.row.col.m16n16k16.s32.s8.s8.s32 {%r32130, %r32131, %r32132, %r32133, %r32134, %r32135, %r32136, %r32137}, {%r1, %r1}, {%r1, %r1}, {%r32122, %r32123, %r32124, %r32125, %r32126, %r32127, %r32128, %r32129};
	bar.warp.sync 	-1;
	wmma.mma.sync.aligned.row.col.m16n16k16.s32.s8.s8.s32 {%r32138, %r32139, %r32140, %r32141, %r32142, %r32143, %r32144, %r32145}, {%r1, %r1}, {%r1, %r1}, {%r32130, %r32131, %r32132, %r32133, %r32134, %r32135, %r32136, %r32137};
	bar.warp.sync 	-1;
	wmma.mma.sync.aligned.row.col.m16n16k16.s32.s8.s8.s32 {%r32146, %r32147, %r32148, %r32149, %r32150, %r32151, %r32152, %r32153}, {%r1, %r1}, {%r1, %r1}, {%r32138, %r32139, %r32140, %r32141, %r32142, %r32143, %r32144, %r32145};
	bar.warp.sync 	-1;
	wmma.mma.sync.aligned.row.col.m16n16k16.s32.s8.s8.s32 {%r32154, %r32155, %r32156, %r32157, %r32158, %r32159, %r32160, %r32161}, {%r1, %r1}, {%r1, %r1}, {%r32146, %r32147, %r32148, %r32149, %r32150, %r32151, %r32152, %r32153};
	bar.warp.sync 	-1;
	wmma.mma.sync.aligned.row.col.m16n16k16.s32.s8.s8.s32 {%r32162, %r32163, %r32164, %r32165, %r32166, %r32167, %r32168, %r32169}, {%r1, %r1}, {%r1, %r1}, {%r32154, %r32155, %r32156, %r32157, %r32158, %r32159, %r32160, %r32161};
	bar.warp.sync 	-1;
	wmma.mma.sync.aligned.row.col.m16n16k16.s32.s8.s8.s32 {%r32170, %r32171, %r32172, %r32173, %r32174, %r32175, %r32176, %r32177}, {%r1, %r1}, {%r1, %r1}, {%r32162, %r32163, %r32164, %r32165, %r32166, %r32167, %r32168, %r32169};
	bar.warp.sync 	-1;
	wmma.mma.sync.aligned.row.col.m16n16k16.s32.s8.s8.s32 {%r32178, %r32179, %r32180, %r32181, %r32182, %r32183, %r32184, %r32185}, {%r1, %r1}, {%r1, %r1}, {%r32170, %r32171, %r32172, %r32173, %r32174, %r32175, %r32176, %r32177};
	bar.warp.sync 	-1;
	wmma.mma.sync.aligned.row.col.m16n16k16.s32.s8.s8.s32 {%r32186, %r32187, %r32188, %r32189, %r32190, %r32191, %r32192, %r32193}, {%r1, %r1}, {%r1, %r1}, {%r32178, %r32179, %r32180, %r32181, %r32182, %r32183, %r32184, %r32185};
	bar.warp.sync 	-1;
	wmma.mma.sync.aligned.row.col.m16n16k16.s32.s8.s8.s32 {%r32194, %r32195, %r32196, %r32197, %r32198, %r32199, %r32200, %r32201}, {%r1, %r1}, {%r1, %r1}, {%r32186, %r32187, %r32188, %r32189, %r32190, %r32191, %r32192, %r32193};
	bar.warp.sync 	-1;
	wmma.mma.sync.aligned.row.col.m16n16k16.s32.s8.s8.s32 {%r32202, %r32203, %r32204, %r32205, %r32206, %r32207, %r32208, %r32209}, {%r1, %r1}, {%r1, %r1}, {%r32194, %r32195, %r32196, %r32197, %r32198, %r32199, %r32200, %r32201};
	bar.warp.sync 	-1;
	wmma.mma.sync.aligned.row.col.m16n16k16.s32.s8.s8.s32 {%r32210, %r32211, %r32212, %r32213, %r32214, %r32215, %r32216, %r32217}, {%r1, %r1}, {%r1, %r1}, {%r32202, %r32203, %r32204, %r32205, %r32206, %r32207, %r32208, %r32209};
	bar.warp.sync 	-1;
	wmma.mma.sync.aligned.row.col.m16n16k16.s32.s8.s8.s32 {%r32218, %r32219, %r32220, %r32221, %r32222, %r32223, %r32224, %r32225}, {%r1, %r1}, {%r1, %r1}, {%r32210, %r32211, %r32212, %r32213, %r32214, %r32215, %r32216, %r32217};
	bar.warp.sync 	-1;
	wmma.mma.sync.aligned.row.col.m16n16k16.s32.s8.s8.s32 {%r32226, %r32227, %r32228, %r32229, %r32230, %r32231, %r32232, %r32233}, {%r1, %r1}, {%r1, %r1}, {%r32218, %r32219, %r32220, %r32221, %r32222, %r32223, %r32224, %r32225};
	bar.warp.sync 	-1;
	wmma.mma.sync.aligned.row.col.m16n16k16.s32.s8.s8.s32 {%r32234, %r32235, %r32236, %r32237, %r32238, %r32239, %r32240, %r32241}, {%r1, %r1}, {%r1, %r1}, {%r32226, %r32227, %r32228, %r32229, %r32230, %r32231, %r32232, %r32233};
	bar.warp.sync 	-1;
	wmma.mma.sync.aligned.row.col.m16n16k16.s32.s8.s8.s32 {%r32242, %r32243, %r32244, %r32245, %r32246, %r32247, %r32248, %r32249}, {%r1, %r1}, {%r1, %r1}, {%r32234, %r32235, %r32236, %r32237, %r32238, %r32239, %r32240, %r32241};
	bar.warp.sync 	-1;
	wmma.mma.sync.aligned.row.col.m16n16k16.s32.s8.s8.s32 {%r32250, %r32251, %r32252, %r32253, %r32254, %r32255, %r32256, %r32257}, {%r1, %r1}, {%r1, %r1}, {%r32242, %r32243, %r32244, %r32245, %r32246, %r32247, %r32248, %r32249};
	bar.warp.sync 	-1;
	wmma.mma.sync.aligned.row.col.m16n16k16.s32.s8.s8.s32 {%r32258, %r32259, %r32260, %r32261, %r32262, %r32263, %r32264, %r32265}, {%r1, %r1}, {%r1, %r1}, {%r32250, %r32251, %r32252, %r32253, %r32254, %r32255, %r32256, %r32257};
	bar.warp.sync 	-1;
	wmma.mma.sync.aligned.row.col.m16n16k16.s32.s8.s8.s32 {%r32266, %r32267, %r32268, %r32269, %r32270, %r32271, %r32272, %r32273}, {%r1, %r1}, {%r1, %r1}, {%r32258, %r32259, %r32260, %r32261, %r32262, %r32263, %r32264, %r32265};
	bar.warp.sync 	-1;
	wmma.mma.sync.aligned.row.col.m16n16k16.s32.s8.s8.s32 {%r32274, %r32275, %r32276, %r32277, %r32278, %r32279, %r32280, %r32281}, {%r1, %r1}, {%r1, %r1}, {%r32266, %r32267, %r32268, %r32269, %r32270, %r32271, %r32272, %r32273};
	bar.warp.sync 	-1;
	wmma.mma.sync.aligned.row.col.m16n16k16.s32.s8.s8.s32 {%r32282, %r32283, %r32284, %r32285, %r32286, %r32287, %r32288, %r32289}, {%r1, %r1}, {%r1, %r1}, {%r32274, %r32275, %r32276, %r32277, %r32278, %r32279, %r32280, %r32281};
	bar.warp.sync 	-1;
	wmma.mma.sync.aligned.row.col.m16n16k16.s32.s8.s8.s32 {%r32290, %r32291, %r32292, %r32293, %r32294, %r32295, %r32296, %r32297}, {%r1, %r1}, {%r1, %r1}, {%r32282, %r32283, %r32284, %r32285, %r32286, %r32287, %r32288, %r32289};
	bar.warp.sync 	-1;
	wmma.mma.sync.aligned.row.col.m16n16k16.s32.s8.s8.s32 {%r32298, %r32299, %r32300, %r32301, %r32302, %r32303, %r32304, %r32305}, {%r1, %r1}, {%r1, %r1}, {%r32290, %r32291, %r32292, %r32293, %r32294, %r32295, %r32296, %r32297};
	bar.warp.sync 	-1;
	wmma.mma.sync.aligned.row.col.m16n16k16.s32.s8.s8.s32 {%r32306, %r32307, %r32308, %r32309, %r32310, %r32311, %r32312, %r32313}, {%r1, %r1}, {%r1, %r1}, {%r32298, %r32299, %r32300, %r32301, %r32302, %r32303, %r32304, %r32305};
	bar.warp.sync 	-1;
	wmma.mma.sync.aligned.row.col.m16n16k16.s32.s8.s8.s32 {%r32314, %r32315, %r32316, %r32317, %r32318, %r32319, %r32320, %r32321}, {%r1, %r1}, {%r1, %r1}, {%r32306, %r32307, %r32308, %r32309, %r32310, %r32311, %r32312, %r32313};
	bar.warp.sync 	-1;
	wmma.mma.sync.aligned.row.col.m16n16k16.s32.s8.s8.s32 {%r32322, %r32323, %r32324, %r32325, %r32326, %r32327, %r32328, %r32329}, {%r1, %r1}, {%r1, %r1}, {%r32314, %r32315, %r32316, %r32317, %r32318, %r32319, %r32320, %r32321};
	bar.warp.sync 	-1;
	wmma.mma.sync.aligned.row.col.m16n16k16.s32.s8.s8.s32 {%r32330, %r32331, %r32332, %r32333, %r32334, %r32335, %r32336, %r32337}, {%r1, %r1}, {%r1, %r1}, {%r32322, %r32323, %r32324, %r32325, %r32326, %r32327, %r32328, %r32329};
	bar.warp.sync 	-1;
	wmma.mma.sync.aligned.row.col.m16n16k16.s32.s8.s8.s32 {%r32338, %r32339, %r32340, %r32341, %r32342, %r32343, %r32344, %r32345}, {%r1, %r1}, {%r1, %r1}, {%r32330, %r32331, %r32332, %r32333, %r32334, %r32335, %r32336, %r32337};
	bar.warp.sync 	-1;
	wmma.mma.sync.aligned.row.col.m16n16k16.s32.s8.s8.s32 {%r32346, %r32347, %r32348, %r32349, %r32350, %r32351, %r32352, %r32353}, {%r1, %r1}, {%r1, %r1}, {%r32338, %r32339, %r32340, %r32341, %r32342, %r32343, %r32344, %r32345};
	bar.warp.sync 	-1;
	wmma.mma.sync.aligned.row.col.m16n16k16.s32.s8.s8.s32 {%r32354, %r32355, %r32356, %r32357, %r32358, %r32359, %r32360, %r32361}, {%r1, %r1}, {%r1, %r1}, {%r32346, %r32347, %r32348, %r32349, %r32350, %r32351, %r32352, %r32353};
	bar.warp.sync 	-1;
	wmma.mma.sync.aligned.row.col.m16n16k16.s32.s8.s8.s32 {%r32362, %r32363, %r32364, %r32365, %r32366, %r32367, %r32368, %r32369}, {%r1, %r1}, {%r1, %r1}, {%r32354, %r32355, %r32356, %r32357, %r32358, %r32359, %r32360, %r32361};
	bar.warp.sync 	-1;
	wmma.mma.sync.aligned.row.col.m16n16k16.s32.s8.s8.s32 {%r32370, %r32371, %r32372, %r32373, %r32374, %r32375, %r32376, %r32377}, {%r1, %r1}, {%r1, %r1}, {%r32362, %r32363, %r32364, %r32365, %r32366, %r32367, %r32368, %r32369};
	bar.warp.sync 	-1;
	wmma.mma.sync.aligned.row.col.m16n16k16.s32.s8.s8.s32 {%r32378, %r32379, %r32380, %r32381, %r32382, %r32383, %r32384, %r32385}, {%r1, %r1}, {%r1, %r1}, {%r32370, %r32371, %r32372, %r32373, %r32374, %r32375, %r32376, %r32377};
	bar.warp.sync 	-1;
	wmma.mma.sync.aligned.row.col.m16n16k16.s32.s8.s8.s32 {%r32386, %r32387, %r32388, %r32389, %r32390, %r32391, %r32392, %r32393}, {%r1, %r1}, {%r1, %r1}, {%r32378, %r32379, %r32380, %r32381, %r32382, %r32383, %r32384, %r32385};
	bar.warp.sync 	-1;
	wmma.mma.sync.aligned.row.col.m16n16k16.s32.s8.s8.s32 {%r32394, %r32395, %r32396, %r32397, %r32398, %r32399, %r32400, %r32401}, {%r1, %r1}, {%r1, %r1}, {%r32386, %r32387, %r32388, %r32389, %r32390, %r32391, %r32392, %r32393};
	bar.warp.sync 	-1;
	wmma.mma.sync.aligned.row.col.m16n16k16.s32.s8.s8.s32 {%r32402, %r32403, %r32404, %r32405, %r32406, %r32407, %r32408, %r32409}, {%r1, %r1}, {%r1, %r1}, {%r32394, %r32395, %r32396, %r32397, %r32398, %r32399, %r32400, %r32401};
	bar.warp.sync 	-1;
	wmma.mma.sync.aligned.row.col.m16n16k16.s32.s8.s8.s32 {%r32410, %r32411, %r32412, %r32413, %r32414, %r32415, %r32416, %r32417}, {%r1, %r1}, {%r1, %r1}, {%r32402, %r32403, %r32404, %r32405, %r32406, %r32407, %r32408, %r32409};
	bar.warp.sync 	-1;
	wmma.mma.sync.aligned.row.col.m16n16k16.s32.s8.s8.s32 {%r32418, %r32419, %r32420, %r32421, %r32422, %r32423, %r32424, %r32425}, {%r1, %r1}, {%r1, %r1}, {%r32410, %r32411, %r32412, %r32413, %r32414, %r32415, %r32416, %r32417};
	bar.warp.sync 	-1;
	wmma.mma.sync.aligned.row.col.m16n16k16.s32.s8.s8.s32 {%r32426, %r32427, %r32428, %r32429, %r32430, %r32431, %r32432, %r32433}, {%r1, %r1}, {%r1, %r1}, {%r32418, %r32419, %r32420, %r32421, %r32422, %r32423, %r32424, %r32425};
	bar.warp.sync 	-1;
	wmma.mma.sync.aligned.row.col.m16n16k16.s32.s8.s8.s32 {%r32434, %r32435, %r32436, %r32437, %r32438, %r32439, %r32440, %r32441}, {%r1, %r1}, {%r1, %r1}, {%r32426, %r32427, %r32428, %r32429, %r32430, %r32431, %r32432, %r32433};
	bar.warp.sync 	-1;
	wmma.mma.sync.aligned.row.col.m16n16k16.s32.s8.s8.s32 {%r32442, %r32443, %r32444, %r32445, %r32446, %r32447, %r32448, %r32449}, {%r1, %r1}, {%r1, %r1}, {%r32434, %r32435, %r32436, %r32437, %r32438, %r32439, %r32440, %r32441};
	bar.warp.sync 	-1;
	wmma.mma.sync.aligned.row.col.m16n16k16.s32.s8.s8.s32 {%r32450, %r32451, %r32452, %r32453, %r32454, %r32455, %r32456, %r32457}, {%r1, %r1}, {%r1, %r1}, {%r32442, %r32443, %r32444, %r32445, %r32446, %r32447, %r32448, %r32449};
	bar.warp.sync 	-1;
	wmma.mma.sync.aligned.row.col.m16n16k16.s32.s8.s8.s32 {%r32458, %r32459, %r32460, %r32461, %r32462, %r32463, %r32464, %r32465}, {%r1, %r1}, {%r1, %r1}, {%r32450, %r32451, %r32452, %r32453, %r32454, %r32455, %r32456, %r32457};
	bar.warp.sync 	-1;
	wmma.mma.sync.aligned.row.col.m16n16k16.s32.s8.s8.s32 {%r32466, %r32467, %r32468, %r32469, %r32470, %r32471, %r32472, %r32473}, {%r1, %r1}, {%r1, %r1}, {%r32458, %r32459, %r32460, %r32461, %r32462, %r32463, %r32464, %r32465};
	bar.warp.sync 	-1;
	wmma.mma.sync.aligned.row.col.m16n16k16.s32.s8.s8.s32 {%r32474, %r32475, %r32476, %r32477, %r32478, %r32479, %r32480, %r32481}, {%r1, %r1}, {%r1, %r1}, {%r32466, %r32467, %r32468, %r32469, %r32470, %r32471, %r32472, %r32473};
	bar.warp.sync 	-1;
	wmma.mma.sync.aligned.row.col.m16n16k16.s32.s8.s8.s32 {%r32482, %r32483, %r32484, %r32485, %r32486, %r32487, %r32488, %r32489}, {%r1, %r1}, {%r1, %r1}, {%r32474, %r32475, %r32476, %r32477, %r32478, %r32479, %r32480, %r32481};
	bar.warp.sync 	-1;
	wmma.mma.sync.aligned.row.col.m16n16k16.s32.s8.s8.s32 {%r32490, %r32491, %r32492, %r32493, %r32494, %r32495, %r32496, %r32497}, {%r1, %r1}, {%r1, %r1}, {%r32482, %r32483, %r32484, %r32485, %r32486, %r32487, %r32488, %r32489};
	bar.warp.sync 	-1;
	wmma.mma.sync.aligned.row.col.m16n16k16.s32.s8.s8.s32 {%r32498, %r32499, %r32500, %r32501, %r32502, %r32503, %r32504, %r32505}, {%r1, %r1}, {%r1, %r1}, {%r32490, %r32491, %r32492, %r32493, %r32494, %r32495, %r32496, %r32497};
	bar.warp.sync 	-1;
	wmma.mma.sync.aligned.row.col.m16n16k16.s32.s8.s8.s32 {%r32506, %r32507, %r32508, %r32509, %r32510, %r32511, %r32512, %r32513}, {%r1, %r1}, {%r1, %r1}, {%r32498, %r32499, %r32500, %r32501, %r32502, %r32503, %r32504, %r32505};
	bar.warp.sync 	-1;
	wmma.mma.sync.aligned.row.col.m16n16k16.s32.s8.s8.s32 {%r32514, %r32515, %r32516, %r32517, %r32518, %r32519, %r32520, %r32521}, {%r1, %r1}, {%r1, %r1}, {%r32506, %r32507, %r32508, %r32509, %r32510, %r32511, %r32512, %r32513};
	bar.warp.sync 	-1;
	wmma.mma.sync.aligned.row.col.m16n16k16.s32.s8.s8.s32 {%r32522, %r32523, %r32524, %r32525, %r32526, %r32527, %r32528, %r32529}, {%r1, %r1}, {%r1, %r1}, {%r32514, %r32515, %r32516, %r32517, %r32518, %r32519, %r32520, %r32521};
	bar.warp.sync 	-1;
	wmma.mma.sync.aligned.row.col.m16n16k16.s32.s8.s8.s32 {%r32530, %r32531, %r32532, %r32533, %r32534, %r32535, %r32536, %r32537}, {%r1, %r1}, {%r1, %r1}, {%r32522, %r32523, %r32524, %r32525, %r32526, %r32527, %r32528, %r32529};
	bar.warp.sync 	-1;
	wmma.mma.sync.aligned.row.col.m16n16k16.s32.s8.s8.s32 {%r32538, %r32539, %r32540, %r32541, %r32542, %r32543, %r32544, %r32545}, {%r1, %r1}, {%r1, %r1}, {%r32530, %r32531, %r32532, %r32533, %r32534, %r32535, %r32536, %r32537};
	bar.warp.sync 	-1;
	wmma.mma.sync.aligned.row.col.m16n16k16.s32.s8.s8.s32 {%r32546, %r32547, %r32548, %r32549, %r32550, %r32551, %r32552, %r32553}, {%r1, %r1}, {%r1, %r1}, {%r32538, %r32539, %r32540, %r32541, %r32542, %r32543, %r32544, %r32545};
	bar.warp.sync 	-1;
	wmma.mma.sync.aligned.row.col.m16n16k16.s32.s8.s8.s32 {%r32554, %r32555, %r32556, %r32557, %r32558, %r32559, %r32560, %r32561}, {%r1, %r1}, {%r1, %r1}, {%r32546, %r32547, %r32548, %r32549, %r32550, %r32551, %r32552, %r32553};
	bar.warp.sync 	-1;
	wmma.mma.sync.aligned.row.col.m16n16k16.s32.s8.s8.s32 {%r32562, %r32563, %r32564, %r32565, %r32566, %r32567, %r32568, %r32569}, {%r1, %r1}, {%r1, %r1}, {%r32554, %r32555, %r32556, %r32557, %r32558, %r32559, %r32560, %r32561};
	bar.warp.sync 	-1;
	wmma.mma.sync.aligned.row.col.m16n16k16.s32.s8.s8.s32 {%r32570, %r32571, %r32572, %r32573, %r32574, %r32575, %r32576, %r32577}, {%r1, %r1}, {%r1, %r1}, {%r32562, %r32563, %r32564, %r32565, %r32566, %r32567, %r32568, %r32569};
	bar.warp.sync 	-1;
	wmma.mma.sync.aligned.row.col.m16n16k16.s32.s8.s8.s32 {%r32578, %r32579, %r32580, %r32581, %r32582, %r32583, %r32584, %r32585}, {%r1, %r1}, {%r1, %r1}, {%r32570, %r32571, %r32572, %r32573, %r32574, %r32575, %r32576, %r32577};
	bar.warp.sync 	-1;
	wmma.mma.sync.aligned.row.col.m16n16k16.s32.s8.s8.s32 {%r32586, %r32587, %r32588, %r32589, %r32590, %r32591, %r32592, %r32593}, {%r1, %r1}, {%r1, %r1}, {%r32578, %r32579, %r32580, %r32581, %r32582, %r32583, %r32584, %r32585};
	bar.warp.sync 	-1;
	wmma.mma.sync.aligned.row.col.m16n16k16.s32.s8.s8.s32 {%r32594, %r32595, %r32596, %r32597, %r32598, %r32599, %r32600, %r32601}, {%r1, %r1}, {%r1, %r1}, {%r32586, %r32587, %r32588, %r32589, %r32590, %r32591, %r32592, %r32593};
	bar.warp.sync 	-1;
	wmma.mma.sync.aligned.row.col.m16n16k16.s32.s8.s8.s32 {%r32602, %r32603, %r32604, %r32605, %r32606, %r32607, %r32608, %r32609}, {%r1, %r1}, {%r1, %r1}, {%r32594, %r32595, %r32596, %r32597, %r32598, %r32599, %r32600, %r32601};
	bar.warp.sync 	-1;
	wmma.mma.sync.aligned.row.col.m16n16k16.s32.s8.s8.s32 {%r32610, %r32611, %r32612, %r32613, %r32614, %r32615, %r32616, %r32617}, {%r1, %r1}, {%r1, %r1}, {%r32602, %r32603, %r32604, %r32605, %r32606, %r32607, %r32608, %r32609};
	bar.warp.sync 	-1;
	wmma.mma.sync.aligned.row.col.m16n16k16.s32.s8.s8.s32 {%r32618, %r32619, %r32620, %r32621, %r32622, %r32623, %r32624, %r32625}, {%r1, %r1}, {%r1, %r1}, {%r32610, %r32611, %r32612, %r32613, %r32614, %r32615, %r32616, %r32617};
	bar.warp.sync 	-1;
	wmma.mma.sync.aligned.row.col.m16n16k16.s32.s8.s8.s32 {%r32626, %r32627, %r32628, %r32629, %r32630, %r32631, %r32632, %r32633}, {%r1, %r1}, {%r1, %r1}, {%r32618, %r32619, %r32620, %r32621, %r32622, %r32623, %r32624, %r32625};
	bar.warp.sync 	-1;
	wmma.mma.sync.aligned.row.col.m16n16k16.s32.s8.s8.s32 {%r32634, %r32635, %r32636, %r32637, %r32638, %r32639, %r32640, %r32641}, {%r1, %r1}, {%r1, %r1}, {%r32626, %r32627, %r32628, %r32629, %r32630, %r32631, %r32632, %r32633};
	bar.warp.sync 	-1;
	wmma.mma.sync.aligned.row.col.m16n16k16.s32.s8.s8.s32 {%r32642, %r32643, %r32644, %r32645, %r32646, %r32647, %r32648, %r32649}, {%r1, %r1}, {%r1, %r1}, {%r32634, %r32635, %r32636, %r32637, %r32638, %r32639, %r32640, %r32641};
	bar.warp.sync 	-1;
	wmma.mma.sync.aligned.row.col.m16n16k16.s32.s8.s8.s32 {%r32650, %r32651, %r32652, %r32653, %r32654, %r32655, %r32656, %r32657}, {%r1, %r1}, {%r1, %r1}, {%r32642, %r32643, %r32644, %r32645, %r32646, %r32647, %r32648, %r32649};
	bar.warp.sync 	-1;
	wmma.mma.sync.aligned.row.col.m16n16k16.s32.s8.s8.s32 {%r32658, %r32659, %r32660, %r32661, %r32662, %r32663, %r32664, %r32665}, {%r1, %r1}, {%r1, %r1}, {%r32650, %r32651, %r32652, %r32653, %r32654, %r32655, %r32656, %r32657};
	bar.warp.sync 	-1;
	wmma.mma.sync.aligned.row.col.m16n16k16.s32.s8.s8.s32 {%r32666, %r32667, %r32668, %r32669, %r32670, %r32671, %r32672, %r32673}, {%r1, %r1}, {%r1, %r1}, {%r32658, %r32659, %r32660, %r32661, %r32662, %r32663, %r32664, %r32665};
	bar.warp.sync 	-1;
	wmma.mma.sync.aligned.row.col.m16n16k16.s32.s8.s8.s32 {%r32674, %r32675, %r32676, %r32677, %r32678, %r32679, %r32680, %r32681}, {%r1, %r1}, {%r1, %r1}, {%r32666, %r32667, %r32668, %r32669, %r32670, %r32671, %r32672, %r32673};
	bar.warp.sync 	-1;
	wmma.mma.sync.aligned.row.col.m16n16k16.s32.s8.s8.s32 {%r32682, %r32683, %r32684, %r32685, %r32686, %r32687, %r32688, %r32689}, {%r1, %r1}, {%r1, %r1}, {%r32674, %r32675, %r32676, %r32677, %r32678, %r32679, %r32680, %r32681};
	bar.warp.sync 	-1;
	wmma.mma.sync.aligned.row.col.m16n16k16.s32.s8.s8.s32 {%r32690, %r32691, %r32692, %r32693, %r32694, %r32695, %r32696, %r32697}, {%r1, %r1}, {%r1, %r1}, {%r32682, %r32683, %r32684, %r32685, %r32686, %r32687, %r32688, %r32689};
	bar.warp.sync 	-1;
	wmma.mma.sync.aligned.row.col.m16n16k16.s32.s8.s8.s32 {%r32698, %r32699, %r32700, %r32701, %r32702, %r32703, %r32704, %r32705}, {%r1, %r1}, {%r1, %r1}, {%r32690, %r32691, %r32692, %r32693, %r32694, %r32695, %r32696, %r32697};
	bar.warp.sync 	-1;
	wmma.mma.sync.aligned.row.col.m16n16k16.s32.s8.s8.s32 {%r32706, %r32707, %r32708, %r32709, %r32710, %r32711, %r32712, %r32713}, {%r1, %r1}, {%r1, %r1}, {%r32698, %r32699, %r32700, %r32701, %r32702, %r32703, %r32704, %r32705};
	bar.warp.sync 	-1;
	wmma.mma.sync.aligned.row.col.m16n16k16.s32.s8.s8.s32 {%r32714, %r32715, %r32716, %r32717, %r32718, %r32719, %r32720, %r32721}, {%r1, %r1}, {%r1, %r1}, {%r32706, %r32707, %r32708, %r32709, %r32710, %r32711, %r32712, %r32713};
	bar.warp.sync 	-1;
	wmma.mma.sync.aligned.row.col.m16n16k16.s32.s8.s8.s32 {%r32722, %r32723, %r32724, %r32725, %r32726, %r32727, %r32728, %r32729}, {%r1, %r1}, {%r1, %r1}, {%r32714, %r32715, %r32716, %r32717, %r32718, %r32719, %r32720, %r32721};
	bar.warp.sync 	-1;
	wmma.mma.sync.aligned.row.col.m16n16k16.s32.s8.s8.s32 {%r32730, %r32731, %r32732, %r32733, %r32734, %r32735, %r32736, %r32737}, {%r1, %r1}, {%r1, %r1}, {%r32722, %r32723, %r32724, %r32725, %r32726, %r32727, %r32728, %r32729};
	bar.warp.sync 	-1;
	wmma.mma.sync.aligned.row.col.m16n16k16.s32.s8.s8.s32 {%r32738, %r32739, %r32740, %r32741, %r32742, %r32743, %r32744, %r32745}, {%r1, %r1}, {%r1, %r1}, {%r32730, %r32731, %r32732, %r32733, %r32734, %r32735, %r32736, %r32737};
	bar.warp.sync 	-1;
	wmma.mma.sync.aligned.row.col.m16n16k16.s32.s8.s8.s32 {%r32746, %r32747, %r32748, %r32749, %r32750, %r32751, %r32752, %r32753}, {%r1, %r1}, {%r1, %r1}, {%r32738, %r32739, %r32740, %r32741, %r32742, %r32743, %r32744, %r32745};
	bar.warp.sync 	-1;
	wmma.mma.sync.aligned.row.col.m16n16k16.s32.s8.s8.s32 {%r32754, %r32755, %r32756, %r32757, %r32758, %r32759, %r32760, %r32761}, {%r1, %r1}, {%r1, %r1}, {%r32746, %r32747, %r32748, %r32749, %r32750, %r32751, %r32752, %r32753};
	bar.warp.sync 	-1;
	wmma.mma.sync.aligned.row.col.m16n16k16.s32.s8.s8.s32 {%r32762, %r32763, %r32764, %r32765, %r32766, %r32767, %r32768, %r32769}, {%r1, %r1}, {%r1, %r1}, {%r32754, %r32755, %r32756, %r32757, %r32758, %r32759, %r32760, %r32761};
	bar.warp.sync 	-1;
	wmma.mma.sync.aligned.row.col.m16n16k16.s32.s8.s8.s32 {%r32770, %r32771, %r32772, %r32773, %r32774, %r32775, %r32776, %r32777}, {%r1, %r1}, {%r1, %r1}, {%r32762, %r32763, %r32764, %r32765, %r32766, %r32767, %r32768, %r32769};
	bar.warp.sync 	-1;
	wmma.mma.sync.aligned.row.col.m16n16k16.s32.s8.s8.s32 {%r32778, %r32779, %r32780, %r32781, %r32782, %r32783, %r32784, %r32785}, {%r1, %r1}, {%r1, %r1}, {%r32770, %r32771, %r32772, %r32773, %r32774, %r32775, %r32776, %r32777};
	bar.warp.sync 	-1;
	wmma.mma.sync.aligned.row.col.m16n16k16.s32.s8.s8.s32 {%r32786, %r32787, %r32788, %r32789, %r32790, %r32791, %r32792, %r32793}, {%r1, %r1}, {%r1, %r1}, {%r32778, %r32779, %r32780, %r32781, %r32782, %r32783, %r32784, %r32785};
	bar.warp.sync 	-1;
	wmma.mma.sync.aligned.row.col.m16n16k16.s32.s8.s8.s32 {%r32794, %r32795, %r32796, %r32797, %r32798, %r32799, %r32800, %r32801}, {%r1, %r1}, {%r1, %r1}, {%r32786, %r32787, %r32788, %r32789, %r32790, %r32791, %r32792, %r32793};
	bar.warp.sync 	-1;
	wmma.mma.sync.aligned.row.col.m16n16k16.s32.s8.s8.s32 {%r32802, %r32803, %r32804, %r32805, %r32806, %r32807, %r32808, %r32809}, {%r1, %r1}, {%r1, %r1}, {%r32794, %r32795, %r32796, %r32797, %r32798, %r32799, %r32800, %r32801};
	bar.warp.sync 	-1;
	wmma.mma.sync.aligned.row.col.m16n16k16.s32.s8.s8.s32 {%r32810, %r32811, %r32812, %r32813, %r32814, %r32815, %r32816, %r32817}, {%r1, %r1}, {%r1, %r1}, {%r32802, %r32803, %r32804, %r32805, %r32806, %r32807, %r32808, %r32809};
	bar.warp.sync 	-1;
	wmma.mma.sync.aligned.row.col.m16n16k16.s32.s8.s8.s32 {%r32818, %r32819, %r32820, %r32821, %r32822, %r32823, %r32824, %r32825}, {%r1, %r1}, {%r1, %r1}, {%r32810, %r32811, %r32812, %r32813, %r32814, %r32815, %r32816, %r32817};
	bar.warp.sync 	-1;
	wmma.mma.sync.aligned.row.col.m16n16k16.s32.s8.s8.s32 {%r32826, %r32827, %r32828, %r32829, %r32830, %r32831, %r32832, %r32833}, {%r1, %r1}, {%r1, %r1}, {%r32818, %r32819, %r32820, %r32821, %r32822, %r32823, %r32824, %r32825};
	bar.warp.sync 	-1;
	wmma.mma.sync.aligned.row.col.m16n16k16.s32.s8.s8.s32 {%r32834, %r32835, %r32836, %r32837, %r32838, %r32839, %r32840, %r32841}, {%r1, %r1}, {%r1, %r1}, {%r32826, %r32827, %r32828, %r32829, %r32830, %r32831, %r32832, %r32833};
	bar.warp.sync 	-1;
	wmma.mma.sync.aligned.row.col.m16n16k16.s32.s8.s8.s32 {%r32842, %r32843, %r32844, %r32845, %r32846, %r32847, %r32848, %r32849}, {%r1, %r1}, {%r1, %r1}, {%r32834, %r32835, %r32836, %r32837, %r32838, %r32839, %r32840, %r32841};
	bar.warp.sync 	-1;
	wmma.mma.sync.aligned.row.col.m16n16k16.s32.s8.s8.s32 {%r32850, %r32851, %r32852, %r32853, %r32854, %r32855, %r32856, %r32857}, {%r1, %r1}, {%r1, %r1}, {%r32842, %r32843, %r32844, %r32845, %r32846, %r32847, %r32848, %r32849};
	bar.warp.sync 	-1;
	wmma.mma.sync.aligned.row.col.m16n16k16.s32.s8.s8.s32 {%r32858, %r32859, %r32860, %r32861, %r32862, %r32863, %r32864, %r32865}, {%r1, %r1}, {%r1, %r1}, {%r32850, %r32851, %r32852, %r32853, %r32854, %r32855, %r32856, %r32857};
	bar.warp.sync 	-1;
	wmma.mma.sync.aligned.row.col.m16n16k16.s32.s8.s8.s32 {%r32866, %r32867, %r32868, %r32869, %r32870, %r32871, %r32872, %r32873}, {%r1, %r1}, {%r1, %r1}, {%r32858, %r32859, %r32860, %r32861, %r32862, %r32863, %r32864, %r32865};
	bar.warp.sync 	-1;
	wmma.mma.sync.aligned.row.col.m16n16k16.s32.s8.s8.s32 {%r32874, %r32875, %r32876, %r32877, %r32878, %r32879, %r32880, %r32881}, {%r1, %r1}, {%r1, %r1}, {%r32866, %r32867, %r32868, %r32869, %r32870, %r32871, %r32872, %r32873};
	bar.warp.sync 	-1;
	wmma.mma.sync.aligned.row.col.m16n16k16.s32.s8.s8.s32 {%r32882, %r32883, %r32884, %r32885, %r32886, %r32887, %r32888, %r32889}, {%r1, %r1}, {%r1, %r1}, {%r32874, %r32875, %r32876, %r32877, %r32878, %r32879, %r32880, %r32881};
	bar.warp.sync 	-1;
	wmma.mma.sync.aligned.row.col.m16n16k16.s32.s8.s8.s32 {%r32890, %r32891, %r32892, %r32893, %r32894, %r32895, %r32896, %r32897}, {%r1, %r1}, {%r1, %r1}, {%r32882, %r32883, %r32884, %r32885, %r32886, %r32887, %r32888, %r32889};
	bar.warp.sync 	-1;
	wmma.mma.sync.aligned.row.col.m16n16k16.s32.s8.s8.s32 {%r32898, %r32899, %r32900, %r32901, %r32902, %r32903, %r32904, %r32905}, {%r1, %r1}, {%r1, %r1}, {%r32890, %r32891, %r32892, %r32893, %r32894, %r32895, %r32896, %r32897};
	bar.warp.sync 	-1;
	wmma.mma.sync.aligned.row.col.m16n16k16.s32.s8.s8.s32 {%r32906, %r32907, %r32908, %r32909, %r32910, %r32911, %r32912, %r32913}, {%r1, %r1}, {%r1, %r1}, {%r32898, %r32899, %r32900, %r32901, %r32902, %r32903, %r32904, %r32905};
	bar.warp.sync 	-1;
	wmma.mma.sync.aligned.row.col.m16n16k16.s32.s8.s8.s32 {%r32914, %r32915, %r32916, %r32917, %r32918, %r32919, %r32920, %r32921}, {%r1, %r1}, {%r1, %r1}, {%r32906, %r32907, %r32908, %r32909, %r32910, %r32911, %r32912, %r32913};
	bar.warp.sync 	-1;
	wmma.mma.sync.aligned.row.col.m16n16k16.s32.s8.s8.s32 {%r32922, %r32923, %r32924, %r32925, %r32926, %r32927, %r32928, %r32929}, {%r1, %r1}, {%r1, %r1}, {%r32914, %r32915, %r32916, %r32917, %r32918, %r32919, %r32920, %r32921};
	bar.warp.sync 	-1;
	wmma.mma.sync.aligned.row.col.m16n16k16.s32.s8.s8.s32 {%r32930, %r32931, %r32932, %r32933, %r32934, %r32935, %r32936, %r32937}, {%r1, %r1}, {%r1, %r1}, {%r32922, %r32923, %r32924, %r32925, %r32926, %r32927, %r32928, %r32929};
	bar.warp.sync 	-1;
	wmma.mma.sync.aligned.row.col.m16n16k16.s32.s8.s8.s32 {%r32938, %r32939, %r32940, %r32941, %r32942, %r32943, %r32944, %r32945}, {%r1, %r1}, {%r1, %r1}, {%r32930, %r32931, %r32932, %r32933, %r32934, %r32935, %r32936, %r32937};
	bar.warp.sync 	-1;
	wmma.mma.sync.aligned.row.col.m16n16k16.s32.s8.s8.s32 {%r32946, %r32947, %r32948, %r32949, %r32950, %r32951, %r32952, %r32953}, {%r1, %r1}, {%r1, %r1}, {%r32938, %r32939, %r32940, %r32941, %r32942, %r32943, %r32944, %r32945};
	bar.warp.sync 	-1;
	wmma.mma.sync.aligned.row.col.m16n16k16.s32.s8.s8.s32 {%r32954, %r32955, %r32956, %r32957, %r32958, %r32959, %r32960, %r32961}, {%r1, %r1}, {%r1, %r1}, {%r32946, %r32947, %r32948, %r32949, %r32950, %r32951, %r32952, %r32953};
	bar.warp.sync 	-1;
	wmma.mma.sync.aligned.row.col.m16n16k16.s32.s8.s8.s32 {%r32962, %r32963, %r32964, %r32965, %r32966, %r32967, %r32968, %r32969}, {%r1, %r1}, {%r1, %r1}, {%r32954, %r32955, %r32956, %r32957, %r32958, %r32959, %r32960, %r32961};
	bar.warp.sync 	-1;
	wmma.mma.sync.aligned.row.col.m16n16k16.s32.s8.s8.s32 {%r32970, %r32971, %r32972, %r32973, %r32974, %r32975, %r32976, %r32977}, {%r1, %r1}, {%r1, %r1}, {%r32962, %r32963, %r32964, %r32965, %r32966, %r32967, %r32968, %r32969};
	bar.warp.sync 	-1;
	wmma.mma.sync.aligned.row.col.m16n16k16.s32.s8.s8.s32 {%r32978, %r32979, %r32980, %r32981, %r32982, %r32983, %r32984, %r32985}, {%r1, %r1}, {%r1, %r1}, {%r32970, %r32971, %r32972, %r32973, %r32974, %r32975, %r32976, %r32977};
	bar.warp.sync 	-1;
	wmma.mma.sync.aligned.row.col.m16n16k16.s32.s8.s8.s32 {%r32986, %r32987, %r32988, %r32989, %r32990, %r32991, %r32992, %r32993}, {%r1, %r1}, {%r1, %r1}, {%r32978, %r32979, %r32980, %r32981, %r32982, %r32983, %r32984, %r32985};
	bar.warp.sync 	-1;
	wmma.mma.sync.aligned.row.col.m16n16k16.s32.s8.s8.s32 {%r32994, %r32995, %r32996, %r32997, %r32998, %r32999, %r33000, %r33001}, {%r1, %r1}, {%r1, %r1}, {%r32986, %r32987, %r32988, %r32989, %r32990, %r32991, %r32992, %r32993};
	bar.warp.sync 	-1;
	wmma.mma.sync.aligned.row.col.m16n16k16.s32.s8.s8.s32 {%r33002, %r33003, %r33004, %r33005, %r33006, %r33007, %r33008, %r33009}, {%r1, %r1}, {%r1, %r1}, {%r32994, %r32995, %r32996, %r32997, %r32998, %r32999, %r33000, %r33001};
	bar.warp.sync 	-1;
	wmma.mma.sync.aligned.row.col.m16n16k16.s32.s8.s8.s32 {%r33010, %r33011, %r33012, %r33013, %r33014, %r33015, %r33016, %r33017}, {%r1, %r1}, {%r1, %r1}, {%r33002, %r33003, %r33004, %r33005, %r33006, %r33007, %r33008, %r33009};
	bar.warp.sync 	-1;
	wmma.mma.sync.aligned.row.col.m16n16k16.s32.s8.s8.s32 {%r33018, %r33019, %r33020, %r33021, %r33022, %r33023, %r33024, %r33025}, {%r1, %r1}, {%r1, %r1}, {%r33010, %r33011, %r33012, %r33013, %r33014, %r33015, %r33016, %r33017};
	bar.warp.sync 	-1;
	wmma.mma.sync.aligned.row.col.m16n16k16.s32.s8.s8.s32 {%r33026, %r33027, %r33028, %r33029, %r33030, %r33031, %r33032, %r33033}, {%r1, %r1}, {%r1, %r1}, {%r33018, %r33019, %r33020, %r33021, %r33022, %r33023, %r33024, %r33025};
	bar.warp.sync 	-1;
	wmma.mma.sync.aligned.row.col.m16n16k16.s32.s8.s8.s32 {%r33034, %r33035, %r33036, %r33037, %r33038, %r33039, %r33040, %r33041}, {%r1, %r1}, {%r1, %r1}, {%r33026, %r33027, %r33028, %r33029, %r33030, %r33031, %r33032, %r33033};
	bar.warp.sync 	-1;
	wmma.mma.sync.aligned.row.col.m16n16k16.s32.s8.s8.s32 {%r33042, %r33043, %r33044, %r33045, %r33046, %r33047, %r33048, %r33049}, {%r1, %r1}, {%r1, %r1}, {%r33034, %r33035, %r33036, %r33037, %r33038, %r33039, %r33040, %r33041};
	bar.warp.sync 	-1;
	wmma.mma.sync.aligned.row.col.m16n16k16.s32.s8.s8.s32 {%r33050, %r33051, %r33052, %r33053, %r33054, %r33055, %r33056, %r33057}, {%r1, %r1}, {%r1, %r1}, {%r33042, %r33043, %r33044, %r33045, %r33046, %r33047, %r33048, %r33049};
	bar.warp.sync 	-1;
	wmma.mma.sync.aligned.row.col.m16n16k16.s32.s8.s8.s32 {%r33058, %r33059, %r33060, %r33061, %r33062, %r33063, %r33064, %r33065}, {%r1, %r1}, {%r1, %r1}, {%r33050, %r33051, %r33052, %r33053, %r33054, %r33055, %r33056, %r33057};
	bar.warp.sync 	-1;
	wmma.mma.sync.aligned.row.col.m16n16k16.s32.s8.s8.s32 {%r33066, %r33067, %r33068, %r33069, %r33070, %r33071, %r33072, %r33073}, {%r1, %r1}, {%r1, %r1}, {%r33058, %r33059, %r33060, %r33061, %r33062, %r33063, %r33064, %r33065};
	bar.warp.sync 	-1;
	wmma.mma.sync.aligned.row.col.m16n16k16.s32.s8.s8.s32 {%r33074, %r33075, %r33076, %r33077, %r33078, %r33079, %r33080, %r33081}, {%r1, %r1}, {%r1, %r1}, {%r33066, %r33067, %r33068, %r33069, %r33070, %r33071, %r33072, %r33073};
	bar.warp.sync 	-1;
	wmma.mma.sync.aligned.row.col.m16n16k16.s32.s8.s8.s32 {%r33082, %r33083, %r33084, %r33085, %r33086, %r33087, %r33088, %r33089}, {%r1, %r1}, {%r1, %r1}, {%r33074, %r33075, %r33076, %r33077, %r33078, %r33079, %r33080, %r33081};
	bar.warp.sync 	-1;
	wmma.mma.sync.aligned.row.col.m16n16k16.s32.s8.s8.s32 {%r33090, %r33091, %r33092, %r33093, %r33094, %r33095, %r33096, %r33097}, {%r1, %r1}, {%r1, %r1}, {%r33082, %r33083, %r33084, %r33085, %r33086, %r33087, %r33088, %r33089};
	bar.warp.sync 	-1;
	wmma.mma.sync.aligned.row.col.m16n16k16.s32.s8.s8.s32 {%r33098, %r33099, %r33100, %r33101, %r33102, %r33103, %r33104, %r33105}, {%r1, %r1}, {%r1, %r1}, {%r33090, %r33091, %r33092, %r33093, %r33094, %r33095, %r33096, %r33097};
	bar.warp.sync 	-1;
	wmma.mma.sync.aligned.row.col.m16n16k16.s32.s8.s8.s32 {%r33106, %r33107, %r33108, %r33109, %r33110, %r33111, %r33112, %r33113}, {%r1, %r1}, {%r1, %r1}, {%r33098, %r33099, %r33100, %r33101, %r33102, %r33103, %r33104, %r33105};
	bar.warp.sync 	-1;
	wmma.mma.sync.aligned.row.col.m16n16k16.s32.s8.s8.s32 {%r33114, %r33115, %r33116, %r33117, %r33118, %r33119, %r33120, %r33121}, {%r1, %r1}, {%r1, %r1}, {%r33106, %r33107, %r33108, %r33109, %r33110, %r33111, %r33112, %r33113};
	bar.warp.sync 	-1;
	wmma.mma.sync.aligned.row.col.m16n16k16.s32.s8.s8.s32 {%r33122, %r33123, %r33124, %r33125, %r33126, %r33127, %r33128, %r33129}, {%r1, %r1}, {%r1, %r1}, {%r33114, %r33115, %r33116, %r33117, %r33118, %r33119, %r33120, %r33121};
	bar.warp.sync 	-1;
	wmma.mma.sync.aligned.row.col.m16n16k16.s32.s8.s8.s32 {%r33130, %r33131, %r33132, %r33133, %r33134, %r33135, %r33136, %r33137}, {%r1, %r1}, {%r1, %r1}, {%r33122, %r33123, %r33124, %r33125, %r33126, %r33127, %r33128, %r33129};
	bar.warp.sync 	-1;
	wmma.mma.sync.aligned.row.col.m16n16k16.s32.s8.s8.s32 {%r33138, %r33139, %r33140, %r33141, %r33142, %r33143, %r33144, %r33145}, {%r1, %r1}, {%r1, %r1}, {%r33130, %r33131, %r33132, %r33133, %r33134, %r33135, %r33136, %r33137};
	bar.warp.sync 	-1;
	wmma.mma.sync.aligned.row.col.m16n16k16.s32.s8.s8.s32 {%r33146, %r33147, %r33148, %r33149, %r33150, %r33151, %r33152, %r33153}, {%r1, %r1}, {%r1, %r1}, {%r33138, %r33139, %r33140, %r33141, %r33142, %r33143, %r33144, %r33145};
	bar.warp.sync 	-1;
	wmma.mma.sync.aligned.row.col.m16n16k16.s32.s8.s8.s32 {%r33154, %r33155, %r33156, %r33157, %r33158, %r33159, %r33160, %r33161}, {%r1, %r1}, {%r1, %r1}, {%r33146, %r33147, %r33148, %r33149, %r33150, %r33151, %r33152, %r33153};
	bar.warp.sync 	-1;
	wmma.mma.sync.aligned.row.col.m16n16k16.s32.s8.s8.s32 {%r33162, %r33163, %r33164, %r33165, %r33166, %r33167, %r33168, %r33169}, {%r1, %r1}, {%r1, %r1}, {%r33154, %r33155, %r33156, %r33157, %r33158, %r33159, %r33160, %r33161};
	bar.warp.sync 	-1;
	wmma.mma.sync.aligned.row.col.m16n16k16.s32.s8.s8.s32 {%r33170, %r33171, %r33172, %r33173, %r33174, %r33175, %r33176, %r33177}, {%r1, %r1}, {%r1, %r1}, {%r33162, %r33163, %r33164, %r33165, %r33166, %r33167, %r33168, %r33169};
	bar.warp.sync 	-1;
	wmma.mma.sync.aligned.row.col.m16n16k16.s32.s8.s8.s32 {%r33178, %r33179, %r33180, %r33181, %r33182, %r33183, %r33184, %r33185}, {%r1, %r1}, {%r1, %r1}, {%r33170, %r33171, %r33172, %r33173, %r33174, %r33175, %r33176, %r33177};
	bar.warp.sync 	-1;
	wmma.mma.sync.aligned.row.col.m16n16k16.s32.s8.s8.s32 {%r33186, %r33187, %r33188, %r33189, %r33190, %r33191, %r33192, %r33193}, {%r1, %r1}, {%r1, %r1}, {%r33178, %r33179, %r33180, %r33181, %r33182, %r33183, %r33184, %r33185};
	bar.warp.sync 	-1;
	wmma.mma.sync.aligned.row.col.m16n16k16.s32.s8.s8.s32 {%r33194, %r33195, %r33196, %r33197, %r33198, %r33199, %r33200, %r33201}, {%r1, %r1}, {%r1, %r1}, {%r33186, %r33187, %r33188, %r33189, %r33190, %r33191, %r33192, %r33193};
	bar.warp.sync 	-1;
	wmma.mma.sync.aligned.row.col.m16n16k16.s32.s8.s8.s32 {%r33202, %r33203, %r33204, %r33205, %r33206, %r33207, %r33208, %r33209}, {%r1, %r1}, {%r1, %r1}, {%r33194, %r33195, %r33196, %r33197, %r33198, %r33199, %r33200, %r33201};
	bar.warp.sync 	-1;
	wmma.mma.sync.aligned.row.col.m16n16k16.s32.s8.s8.s32 {%r33210, %r33211, %r33212, %r33213, %r33214, %r33215, %r33216, %r33217}, {%r1, %r1}, {%r1, %r1}, {%r33202, %r33203, %r33204, %r33205, %r33206, %r33207, %r33208, %r33209};
	bar.warp.sync 	-1;
	wmma.mma.sync.aligned.row.col.m16n16k16.s32.s8.s8.s32 {%r33218, %r33219, %r33220, %r33221, %r33222, %r33223, %r33224, %r33225}, {%r1, %r1}, {%r1, %r1}, {%r33210, %r33211, %r33212, %r33213, %r33214, %r33215, %r33216, %r33217};
	bar.warp.sync 	-1;
	wmma.mma.sync.aligned.row.col.m16n16k16.s32.s8.s8.s32 {%r33226, %r33227, %r33228, %r33229, %r33230, %r33231, %r33232, %r33233}, {%r1, %r1}, {%r1, %r1}, {%r33218, %r33219, %r33220, %r33221, %r33222, %r33223, %r33224, %r33225};
	bar.warp.sync 	-1;
	wmma.mma.sync.aligned.row.col.m16n16k16.s32.s8.s8.s32 {%r33234, %r33235, %r33236, %r33237, %r33238, %r33239, %r33240, %r33241}, {%r1, %r1}, {%r1, %r1}, {%r33226, %r33227, %r33228, %r33229, %r33230, %r33231, %r33232, %r33233};
	bar.warp.sync 	-1;
	wmma.mma.sync.aligned.row.col.m16n16k16.s32.s8.s8.s32 {%r33242, %r33243, %r33244, %r33245, %r33246, %r33247, %r33248, %r33249}, {%r1, %r1}, {%r1, %r1}, {%r33234, %r33235, %r33236, %r33237, %r33238, %r33239, %r33240, %r33241};
	bar.warp.sync 	-1;
	wmma.mma.sync.aligned.row.col.m16n16k16.s32.s8.s8.s32 {%r33250, %r33251, %r33252, %r33253, %r33254, %r33255, %r33256, %r33257}, {%r1, %r1}, {%r1, %r1}, {%r33242, %r33243, %r33244, %r33245, %r33246, %r33247, %r33248, %r33249};
	bar.warp.sync 	-1;
	wmma.mma.sync.aligned.row.col.m16n16k16.s32.s8.s8.s32 {%r33258, %r33259, %r33260, %r33261, %r33262, %r33263, %r33264, %r33265}, {%r1, %r1}, {%r1, %r1}, {%r33250, %r33251, %r33252, %r33253, %r33254, %r33255, %r33256, %r33257};
	bar.warp.sync 	-1;
	wmma.mma.sync.aligned.row.col.m16n16k16.s32.s8.s8.s32 {%r33266, %r33267, %r33268, %r33269, %r33270, %r33271, %r33272, %r33273}, {%r1, %r1}, {%r1, %r1}, {%r33258, %r33259, %r33260, %r33261, %r33262, %r33263, %r33264, %r33265};
	bar.warp.sync 	-1;
	wmma.mma.sync.aligned.row.col.m16n16k16.s32.s8.s8.s32 {%r33274, %r33275, %r33276, %r33277, %r33278, %r33279, %r33280, %r33281}, {%r1, %r1}, {%r1, %r1}, {%r33266, %r33267, %r33268, %r33269, %r33270, %r33271, %r33272, %r33273};
	bar.warp.sync 	-1;
	wmma.mma.sync.aligned.row.col.m16n16k16.s32.s8.s8.s32 {%r33282, %r33283, %r33284, %r33285, %r33286, %r33287, %r33288, %r33289}, {%r1, %r1}, {%r1, %r1}, {%r33274, %r33275, %r33276, %r33277, %r33278, %r33279, %r33280, %r33281};
	bar.warp.sync 	-1;
	wmma.mma.sync.aligned.row.col.m16n16k16.s32.s8.s8.s32 {%r33290, %r33291, %r33292, %r33293, %r33294, %r33295, %r33296, %r33297}, {%r1, %r1}, {%r1, %r1}, {%r33282, %r33283, %r33284, %r33285, %r33286, %r33287, %r33288, %r33289};
	bar.warp.sync 	-1;
	wmma.mma.sync.aligned.row.col.m16n16k16.s32.s8.s8.s32 {%r33298, %r33299, %r33300, %r33301, %r33302, %r33303, %r33304, %r33305}, {%r1, %r1}, {%r1, %r1}, {%r33290, %r33291, %r33292, %r33293, %r33294, %r33295, %r33296, %r33297};
	bar.warp.sync 	-1;
	wmma.mma.sync.aligned.row.col.m16n16k16.s32.s8.s8.s32 {%r33306, %r33307, %r33308, %r33309, %r33310, %r33311, %r33312, %r33313}, {%r1, %r1}, {%r1, %r1}, {%r33298, %r33299, %r33300, %r33301, %r33302, %r33303, %r33304, %r33305};
	bar.warp.sync 	-1;
	wmma.mma.sync.aligned.row.col.m16n16k16.s32.s8.s8.s32 {%r33314, %r33315, %r33316, %r33317, %r33318, %r33319, %r33320, %r33321}, {%r1, %r1}, {%r1, %r1}, {%r33306, %r33307, %r33308, %r33309, %r33310, %r33311, %r33312, %r33313};
	bar.warp.sync 	-1;
	wmma.mma.sync.aligned.row.col.m16n16k16.s32.s8.s8.s32 {%r33322, %r33323, %r33324, %r33325, %r33326, %r33327, %r33328, %r33329}, {%r1, %r1}, {%r1, %r1}, {%r33314, %r33315, %r33316, %r33317, %r33318, %r33319, %r33320, %r33321};
	bar.warp.sync 	-1;
	wmma.mma.sync.aligned.row.col.m16n16k16.s32.s8.s8.s32 {%r33330, %r33331, %r33332, %r33333, %r33334, %r33335, %r33336, %r33337}, {%r1, %r1}, {%r1, %r1}, {%r33322, %r33323, %r33324, %r33325, %r33326, %r33327, %r33328, %r33329};
	bar.warp.sync 	-1;
	wmma.mma.sync.aligned.row.col.m16n16k16.s32.s8.s8.s32 {%r33338, %r33339, %r33340, %r33341, %r33342, %r33343, %r33344, %r33345}, {%r1, %r1}, {%r1, %r1}, {%r33330, %r33331, %r33332, %r33333, %r33334, %r33335, %r33336, %r33337};
	bar.warp.sync 	-1;
	wmma.mma.sync.aligned.row.col.m16n16k16.s32.s8.s8.s32 {%r33346, %r33347, %r33348, %r33349, %r33350, %r33351, %r33352, %r33353}, {%r1, %r1}, {%r1, %r1}, {%r33338, %r33339, %r33340, %r33341, %r33342, %r33343, %r33344, %r33345};
	bar.warp.sync 	-1;
	wmma.mma.sync.aligned.row.col.m16n16k16.s32.s8.s8.s32 {%r33354, %r33355, %r33356, %r33357, %r33358, %r33359, %r33360, %r33361}, {%r1, %r1}, {%r1, %r1}, {%r33346, %r33347, %r33348, %r33349, %r33350, %r33351, %r33352, %r33353};
	bar.warp.sync 	-1;
	wmma.mma.sync.aligned.row.col.m16n16k16.s32.s8.s8.s32 {%r33362, %r33363, %r33364, %r33365, %r33366, %r33367, %r33368, %r33369}, {%r1, %r1}, {%r1, %r1}, {%r33354, %r33355, %r33356, %r33357, %r33358, %r33359, %r33360, %r33361};
	bar.warp.sync 	-1;
	wmma.mma.sync.aligned.row.col.m16n16k16.s32.s8.s8.s32 {%r33370, %r33371, %r33372, %r33373, %r33374, %r33375, %r33376, %r33377}, {%r1, %r1}, {%r1, %r1}, {%r33362, %r33363, %r33364, %r33365, %r33366, %r33367, %r33368, %r33369};
	bar.warp.sync 	-1;
	wmma.mma.sync.aligned.row.col.m16n16k16.s32.s8.s8.s32 {%r33378, %r33379, %r33380, %r33381, %r33382, %r33383, %r33384, %r33385}, {%r1, %r1}, {%r1, %r1}, {%r33370, %r33371, %r33372, %r33373, %r33374, %r33375, %r33376, %r33377};
	bar.warp.sync 	-1;
	wmma.mma.sync.aligned.row.col.m16n16k16.s32.s8.s8.s32 {%r33386, %r33387, %r33388, %r33389, %r33390, %r33391, %r33392, %r33393}, {%r1, %r1}, {%r1, %r1}, {%r33378, %r33379, %r33380, %r33381, %r33382, %r33383, %r33384, %r33385};
	bar.warp.sync 	-1;
	wmma.mma.sync.aligned.row.col.m16n16k16.s32.s8.s8.s32 {%r33394, %r33395, %r33396, %r33397, %r33398, %r33399, %r33400, %r33401}, {%r1, %r1}, {%r1, %r1}, {%r33386, %r33387, %r33388, %r33389, %r33390, %r33391, %r33392, %r33393};
	bar.warp.sync 	-1;
	wmma.mma.sync.aligned.row.col.m16n16k16.s32.s8.s8.s32 {%r33402, %r33403, %r33404, %r33405, %r33406, %r33407, %r33408, %r33409}, {%r1, %r1}, {%r1, %r1}, {%r33394, %r33395, %r33396, %r33397, %r33398, %r33399, %r33400, %r33401};
	bar.warp.sync 	-1;
	wmma.mma.sync.aligned.row.col.m16n16k16.s32.s8.s8.s32 {%r33410, %r33411, %r33412, %r33413, %r33414, %r33415, %r33416, %r33417}, {%r1, %r1}, {%r1, %r1}, {%r33402, %r33403, %r33404, %r33405, %r33406, %r33407, %r33408, %r33409};
	bar.warp.sync 	-1;
	wmma.mma.sync.aligned.row.col.m16n16k16.s32.s8.s8.s32 {%r33418, %r33419, %r33420, %r33421, %r33422, %r33423, %r33424, %r33425}, {%r1, %r1}, {%r1, %r1}, {%r33410, %r33411, %r33412, %r33413, %r33414, %r33415, %r33416, %r33417};
	bar.warp.sync 	-1;
	wmma.mma.sync.aligned.row.col.m16n16k16.s32.s8.s8.s32 {%r33426, %r33427, %r33428, %r33429, %r33430, %r33431, %r33432, %r33433}, {%r1, %r1}, {%r1, %r1}, {%r33418, %r33419, %r33420, %r33421, %r33422, %r33423, %r33424, %r33425};
	bar.warp.sync 	-1;
	wmma.mma.sync.aligned.row.col.m16n16k16.s32.s8.s8.s32 {%r33434, %r33435, %r33436, %r33437, %r33438, %r33439, %r33440, %r33441}, {%r1, %r1}, {%r1, %r1}, {%r33426, %r33427, %r33428, %r33429, %r33430, %r33431, %r33432, %r33433};
	bar.warp.sync 	-1;
	wmma.mma.sync.aligned.row.col.m16n16k16.s32.s8.s8.s32 {%r33442, %r33443, %r33444, %r33445, %r33446, %r33447, %r33448, %r33449}, {%r1, %r1}, {%r1, %r1}, {%r33434, %r33435, %r33436, %r33437, %r33438, %r33439, %r33440, %r33441};
	bar.warp.sync 	-1;
	wmma.mma.sync.aligned.row.col.m16n16k16.s32.s8.s8.s32 {%r33450, %r33451, %r33452, %r33453, %r33454, %r33455, %r33456, %r33457}, {%r1, %r1}, {%r1, %r1}, {%r33442, %r33443, %r33444, %r33445, %r33446, %r33447, %r33448, %r33449};
	bar.warp.sync 	-1;
	wmma.mma.sync.aligned.row.col.m16n16k16.s32.s8.s8.s32 {%r33458, %r33459, %r33460, %r33461, %r33462, %r33463, %r33464, %r33465}, {%r1, %r1}, {%r1, %r1}, {%r33450, %r33451, %r33452, %r33453, %r33454, %r33455, %r33456, %r33457};
	bar.warp.sync 	-1;
	wmma.mma.sync.aligned.row.col.m16n16k16.s32.s8.s8.s32 {%r33466, %r33467, %r33468, %r33469, %r33470, %r33471, %r33472, %r33473}, {%r1, %r1}, {%r1, %r1}, {%r33458, %r33459, %r33460, %r33461, %r33462, %r33463, %r33464, %r33465};
	bar.warp.sync 	-1;
	wmma.mma.sync.aligned.row.col.m16n16k16.s32.s8.s8.s32 {%r33474, %r33475, %r33476, %r33477, %r33478, %r33479, %r33480, %r33481}, {%r1, %r1}, {%r1, %r1}, {%r33466, %r33467, %r33468, %r33469, %r33470, %r33471, %r33472, %r33473};
	bar.warp.sync 	-1;
	wmma.mma.sync.aligned.row.col.m16n16k16.s32.s8.s8.s32 {%r33482, %r33483, %r33484, %r33485, %r33486, %r33487, %r33488, %r33489}, {%r1, %r1}, {%r1, %r1}, {%r33474, %r33475, %r33476, %r33477, %r33478, %r33479, %r33480, %r33481};
	bar.warp.sync 	-1;
	wmma.mma.sync.aligned.row.col.m16n16k16.s32.s8.s8.s32 {%r33490, %r33491, %r33492, %r33493, %r33494, %r33495, %r33496, %r33497}, {%r1, %r1}, {%r1, %r1}, {%r33482, %r33483, %r33484, %r33485, %r33486, %r33487, %r33488, %r33489};
	bar.warp.sync 	-1;
	wmma.mma.sync.aligned.row.col.m16n16k16.s32.s8.s8.s32 {%r33498, %r33499, %r33500, %r33501, %r33502, %r33503, %r33504, %r33505}, {%r1, %r1}, {%r1, %r1}, {%r33490, %r33491, %r33492, %r33493, %r33494, %r33495, %r33496, %r33497};
	bar.warp.sync 	-1;
	wmma.mma.sync.aligned.row.col.m16n16k16.s32.s8.s8.s32 {%r33506, %r33507, %r33508, %r33509, %r33510, %r33511, %r33512, %r33513}, {%r1, %r1}, {%r1, %r1}, {%r33498, %r33499, %r33500, %r33501, %r33502, %r33503, %r33504, %r33505};
	bar.warp.sync 	-1;
	wmma.mma.sync.aligned.row.col.m16n16k16.s32.s8.s8.s32 {%r33514, %r33515, %r33516, %r33517, %r33518, %r33519, %r33520, %r33521}, {%r1, %r1}, {%r1, %r1}, {%r33506, %r33507, %r33508, %r33509, %r33510, %r33511, %r33512, %r33513};
	bar.warp.sync 	-1;
	wmma.mma.sync.aligned.row.col.m16n16k16.s32.s8.s8.s32 {%r33522, %r33523, %r33524, %r33525, %r33526, %r33527, %r33528, %r33529}, {%r1, %r1}, {%r1, %r1}, {%r33514, %r33515, %r33516, %r33517, %r33518, %r33519, %r33520, %r33521};
	bar.warp.sync 	-1;
	wmma.mma.sync.aligned.row.col.m16n16k16.s32.s8.s8.s32 {%r33530, %r33531, %r33532, %r33533, %r33534, %r33535, %r33536, %r33537}, {%r1, %r1}, {%r1, %r1}, {%r33522, %r33523, %r33524, %r33525, %r33526, %r33527, %r33528, %r33529};
	bar.warp.sync 	-1;
	wmma.mma.sync.aligned.row.col.m16n16k16.s32.s8.s8.s32 {%r33538, %r33539, %r33540, %r33541, %r33542, %r33543, %r33544, %r33545}, {%r1, %r1}, {%r1, %r1}, {%r33530, %r33531, %r33532, %r33533, %r33534, %r33535, %r33536, %r33537};
	bar.warp.sync 	-1;
	wmma.mma.sync.aligned.row.col.m16n16k16.s32.s8.s8.s32 {%r33546, %r33547, %r33548, %r33549, %r33550, %r33551, %r33552, %r33553}, {%r1, %r1}, {%r1, %r1}, {%r33538, %r33539, %r33540, %r33541, %r33542, %r33543, %r33544, %r33545};
	bar.warp.sync 	-1;
	wmma.mma.sync.aligned.row.col.m16n16k16.s32.s8.s8.s32 {%r33554, %r33555, %r33556, %r33557, %r33558, %r33559, %r33560, %r33561}, {%r1, %r1}, {%r1, %r1}, {%r33546, %r33547, %r33548, %r33549, %r33550, %r33551, %r33552, %r33553};
	bar.warp.sync 	-1;
	wmma.mma.sync.aligned.row.col.m16n16k16.s32.s8.s8.s32 {%r33562, %r33563, %r33564, %r33565, %r33566, %r33567, %r33568, %r33569}, {%r1, %r1}, {%r1, %r1}, {%r33554, %r33555, %r33556, %r33557, %r33558, %r33559, %r33560, %r33561};
	bar.warp.sync 	-1;
	wmma.mma.sync.aligned.row.col.m16n16k16.s32.s8.s8.s32 {%r33570, %r33571, %r33572, %r33573, %r33574, %r33575, %r33576, %r33577}, {%r1, %r1}, {%r1, %r1}, {%r33562, %r33563, %r33564, %r33565, %r33566, %r33567, %r33568, %r33569};
	bar.warp.sync 	-1;
	wmma.mma.sync.aligned.row.col.m16n16k16.s32.s8.s8.s32 {%r33578, %r33579, %r33580, %r33581, %r33582, %r33583, %r33584, %r33585}, {%r1, %r1}, {%r1, %r1}, {%r33570, %r33571, %r33572, %r33573, %r33574, %r33575, %r33576, %r33577};
	bar.warp.sync 	-1;
	wmma.mma.sync.aligned.row.col.m16n16k16.s32.s8.s8.s32 {%r33586, %r33587, %r33588, %r33589, %r33590, %r33591, %r33592, %r33593}, {%r1, %r1}, {%r1, %r1}, {%r33578, %r33579, %r33580, %r33581, %r33582, %r33583, %r33584, %r33585};
	bar.warp.sync 	-1;
	wmma.mma.sync.aligned.row.col.m16n16k16.s32.s8.s8.s32 {%r33594, %r33595, %r33596, %r33597, %r33598, %r33599, %r33600, %r33601}, {%r1, %r1}, {%r1, %r1}, {%r33586, %r33587, %r33588, %r33589, %r33590, %r33591, %r33592, %r33593};
	bar.warp.sync 	-1;
	wmma.mma.sync.aligned.row.col.m16n16k16.s32.s8.s8.s32 {%r33602, %r33603, %r33604, %r33605, %r33606, %r33607, %r33608, %r33609}, {%r1, %r1}, {%r1, %r1}, {%r33594, %r33595, %r33596, %r33597, %r33598, %r33599, %r33600, %r33601};
	bar.warp.sync 	-1;
	wmma.mma.sync.aligned.row.col.m16n16k16.s32.s8.s8.s32 {%r33610, %r33611, %r33612, %r33613, %r33614, %r33615, %r33616, %r33617}, {%r1, %r1}, {%r1, %r1}, {%r33602, %r33603, %r33604, %r33605, %r33606, %r33607, %r33608, %r33609};
	bar.warp.sync 	-1;
	wmma.mma.sync.aligned.row.col.m16n16k16.s32.s8.s8.s32 {%r33618, %r33619, %r33620, %r33621, %r33622, %r33623, %r33624, %r33625}, {%r1, %r1}, {%r1, %r1}, {%r33610, %r33611, %r33612, %r33613, %r33614, %r33615, %r33616, %r33617};
	bar.warp.sync 	-1;
	wmma.mma.sync.aligned.row.col.m16n16k16.s32.s8.s8.s32 {%r33626, %r33627, %r33628, %r33629, %r33630, %r33631, %r33632, %r33633}, {%r1, %r1}, {%r1, %r1}, {%r33618, %r33619, %r33620, %r33621, %r33622, %r33623, %r33624, %r33625};
	bar.warp.sync 	-1;
	wmma.mma.sync.aligned.row.col.m16n16k16.s32.s8.s8.s32 {%r33634, %r33635, %r33636, %r33637, %r33638, %r33639, %r33640, %r33641}, {%r1, %r1}, {%r1, %r1}, {%r33626, %r33627, %r33628, %r33629, %r33630, %r33631, %r33632, %r33633};
	bar.warp.sync 	-1;
	wmma.mma.sync.aligned.row.col.m16n16k16.s32.s8.s8.s32 {%r33642, %r33643, %r33644, %r33645, %r33646, %r33647, %r33648, %r33649}, {%r1, %r1}, {%r1, %r1}, {%r33634, %r33635, %r33636, %r33637, %r33638, %r33639, %r33640, %r33641};
	bar.warp.sync 	-1;
	wmma.mma.sync.aligned.row.col.m16n16k16.s32.s8.s8.s32 {%r33650, %r33651, %r33652, %r33653, %r33654, %r33655, %r33656, %r33657}, {%r1, %r1}, {%r1, %r1}, {%r33642, %r33643, %r33644, %r33645, %r33646, %r33647, %r33648, %r33649};
	bar.warp.sync 	-1;
	wmma.mma.sync.aligned.row.col.m16n16k16.s32.s8.s8.s32 {%r33658, %r33659, %r33660, %r33661, %r33662, %r33663, %r33664, %r33665}, {%r1, %r1}, {%r1, %r1}, {%r33650, %r33651, %r33652, %r33653, %r33654, %r33655, %r33656, %r33657};
	bar.warp.sync 	-1;
	wmma.mma.sync.aligned.row.col.m16n16k16.s32.s8.s8.s32 {%r33666, %r33667, %r33668, %r33669, %r33670, %r33671, %r33672, %r33673}, {%r1, %r1}, {%r1, %r1}, {%r33658, %r33659, %r33660, %r33661, %r33662, %r33663, %r33664, %r33665};
	bar.warp.sync 	-1;
	wmma.mma.sync.aligned.row.col.m16n16k16.s32.s8.s8.s32 {%r33674, %r33675, %r33676, %r33677, %r33678, %r33679, %r33680, %r33681}, {%r1, %r1}, {%r1, %r1}, {%r33666, %r33667, %r33668, %r33669, %r33670, %r33671, %r33672, %r33673};
	bar.warp.sync 	-1;
	wmma.mma.sync.aligned.row.col.m16n16k16.s32.s8.s8.s32 {%r33682, %r33683, %r33684, %r33685, %r33686, %r33687, %r33688, %r33689}, {%r1, %r1}, {%r1, %r1}, {%r33674, %r33675, %r33676, %r33677, %r33678, %r33679, %r33680, %r33681};
	bar.warp.sync 	-1;
	wmma.mma.sync.aligned.row.col.m16n16k16.s32.s8.s8.s32 {%r33690, %r33691, %r33692, %r33693, %r33694, %r33695, %r33696, %r33697}, {%r1, %r1}, {%r1, %r1}, {%r33682, %r33683, %r33684, %r33685, %r33686, %r33687, %r33688, %r33689};
	bar.warp.sync 	-1;
	wmma.mma.sync.aligned.row.col.m16n16k16.s32.s8.s8.s32 {%r33698, %r33699, %r33700, %r33701, %r33702, %r33703, %r33704, %r33705}, {%r1, %r1}, {%r1, %r1}, {%r33690, %r33691, %r33692, %r33693, %r33694, %r33695, %r33696, %r33697};
	bar.warp.sync 	-1;
	wmma.mma.sync.aligned.row.col.m16n16k16.s32.s8.s8.s32 {%r33706, %r33707, %r33708, %r33709, %r33710, %r33711, %r33712, %r33713}, {%r1, %r1}, {%r1, %r1}, {%r33698, %r33699, %r33700, %r33701, %r33702, %r33703, %r33704, %r33705};
	bar.warp.sync 	-1;
	wmma.mma.sync.aligned.row.col.m16n16k16.s32.s8.s8.s32 {%r33714, %r33715, %r33716, %r33717, %r33718, %r33719, %r33720, %r33721}, {%r1, %r1}, {%r1, %r1}, {%r33706, %r33707, %r33708, %r33709, %r33710, %r33711, %r33712, %r33713};
	bar.warp.sync 	-1;
	wmma.mma.sync.aligned.row.col.m16n16k16.s32.s8.s8.s32 {%r33722, %r33723, %r33724, %r33725, %r33726, %r33727, %r33728, %r33729}, {%r1, %r1}, {%r1, %r1}, {%r33714, %r33715, %r33716, %r33717, %r33718, %r33719, %r33720, %r33721};
	bar.warp.sync 	-1;
	wmma.mma.sync.aligned.row.col.m16n16k16.s32.s8.s8.s32 {%r33730, %r33731, %r33732, %r33733, %r33734, %r33735, %r33736, %r33737}, {%r1, %r1}, {%r1, %r1}, {%r33722, %r33723, %r33724, %r33725, %r33726, %r33727, %r33728, %r33729};
	bar.warp.sync 	-1;
	wmma.mma.sync.aligned.row.col.m16n16k16.s32.s8.s8.s32 {%r33738, %r33739, %r33740, %r33741, %r33742, %r33743, %r33744, %r33745}, {%r1, %r1}, {%r1, %r1}, {%r33730, %r33731, %r33732, %r33733, %r33734, %r33735, %r33736, %r33737};
	bar.warp.sync 	-1;
	wmma.mma.sync.aligned.row.col.m16n16k16.s32.s8.s8.s32 {%r33746, %r33747, %r33748, %r33749, %r33750, %r33751, %r33752, %r33753}, {%r1, %r1}, {%r1, %r1}, {%r33738, %r33739, %r33740, %r33741, %r33742, %r33743, %r33744, %r33745};
	bar.warp.sync 	-1;
	wmma.mma.sync.aligned.row.col.m16n16k16.s32.s8.s8.s32 {%r33754, %r33755, %r33756, %r33757, %r33758, %r33759, %r33760, %r33761}, {%r1, %r1}, {%r1, %r1}, {%r33746, %r33747, %r33748, %r33749, %r33750, %r33751, %r33752, %r33753};
	bar.warp.sync 	-1;
	wmma.mma.sync.aligned.row.col.m16n16k16.s32.s8.s8.s32 {%r33762, %r33763, %r33764, %r33765, %r33766, %r33767, %r33768, %r33769}, {%r1, %r1}, {%r1, %r1}, {%r33754, %r33755, %r33756, %r33757, %r33758, %r33759, %r33760, %r33761};
	bar.warp.sync 	-1;
	wmma.mma.sync.aligned.row.col.m16n16k16.s32.s8.s8.s32 {%r33770, %r33771, %r33772, %r33773, %r33774, %r33775, %r33776, %r33777}, {%r1, %r1}, {%r1, %r1}, {%r33762, %r33763, %r33764, %r33765, %r33766, %r33767, %r33768, %r33769};
	bar.warp.sync 	-1;
	wmma.mma.sync.aligned.row.col.m16n16k16.s32.s8.s8.s32 {%r33778, %r33779, %r33780, %r33781, %r33782, %r33783, %r33784, %r33785}, {%r1, %r1}, {%r1, %r1}, {%r33770, %r33771, %r33772, %r33773, %r33774, %r33775, %r33776, %r33777};
	bar.warp.sync 	-1;
	wmma.mma.sync.aligned.row.col.m16n16k16.s32.s8.s8.s32 {%r33786, %r33787, %r33788, %r33789, %r33790, %r33791, %r33792, %r33793}, {%r1, %r1}, {%r1, %r1}, {%r33778, %r33779, %r33780, %r33781, %r33782, %r33783, %r33784, %r33785};
	bar.warp.sync 	-1;
	wmma.mma.sync.aligned.row.col.m16n16k16.s32.s8.s8.s32 {%r33794, %r33795, %r33796, %r33797, %r33798, %r33799, %r33800, %r33801}, {%r1, %r1}, {%r1, %r1}, {%r33786, %r33787, %r33788, %r33789, %r33790, %r33791, %r33792, %r33793};
	bar.warp.sync 	-1;
	wmma.mma.sync.aligned.row.col.m16n16k16.s32.s8.s8.s32 {%r33802, %r33803, %r33804, %r33805, %r33806, %r33807, %r33808, %r33809}, {%r1, %r1}, {%r1, %r1}, {%r33794, %r33795, %r33796, %r33797, %r33798, %r33799, %r33800, %r33801};
	bar.warp.sync 	-1;
	wmma.mma.sync.aligned.row.col.m16n16k16.s32.s8.s8.s32 {%r33810, %r33811, %r33812, %r33813, %r33814, %r33815, %r33816, %r33817}, {%r1, %r1}, {%r1, %r1}, {%r33802, %r33803, %r33804, %r33805, %r33806, %r33807, %r33808, %r33809};
	bar.warp.sync 	-1;
	wmma.mma.sync.aligned.row.col.m16n16k16.s32.s8.s8.s32 {%r33818, %r33819, %r33820, %r33821, %r33822, %r33823, %r33824, %r33825}, {%r1, %r1}, {%r1, %r1}, {%r33810, %r33811, %r33812, %r33813, %r33814, %r33815, %r33816, %r33817};
	bar.warp.sync 	-1;
	wmma.mma.sync.aligned.row.col.m16n16k16.s32.s8.s8.s32 {%r33826, %r33827, %r33828, %r33829, %r33830, %r33831, %r33832, %r33833}, {%r1, %r1}, {%r1, %r1}, {%r33818, %r33819, %r33820, %r33821, %r33822, %r33823, %r33824, %r33825};
	bar.warp.sync 	-1;
	wmma.mma.sync.aligned.row.col.m16n16k16.s32.s8.s8.s32 {%r33834, %r33835, %r33836, %r33837, %r33838, %r33839, %r33840, %r33841}, {%r1, %r1}, {%r1, %r1}, {%r33826, %r33827, %r33828, %r33829, %r33830, %r33831, %r33832, %r33833};
	bar.warp.sync 	-1;
	wmma.mma.sync.aligned.row.col.m16n16k16.s32.s8.s8.s32 {%r33842, %r33843, %r33844, %r33845, %r33846, %r33847, %r33848, %r33849}, {%r1, %r1}, {%r1, %r1}, {%r33834, %r33835, %r33836, %r33837, %r33838, %r33839, %r33840, %r33841};
	bar.warp.sync 	-1;
	wmma.mma.sync.aligned.row.col.m16n16k16.s32.s8.s8.s32 {%r33850, %r33851, %r33852, %r33853, %r33854, %r33855, %r33856, %r33857}, {%r1, %r1}, {%r1, %r1}, {%r33842, %r33843, %r33844, %r33845, %r33846, %r33847, %r33848, %r33849};
	bar.warp.sync 	-1;
	wmma.mma.sync.aligned.row.col.m16n16k16.s32.s8.s8.s32 {%r33858, %r33859, %r33860, %r33861, %r33862, %r33863, %r33864, %r33865}, {%r1, %r1}, {%r1, %r1}, {%r33850, %r33851, %r33852, %r33853, %r33854, %r33855, %r33856, %r33857};
	bar.warp.sync 	-1;
	wmma.mma.sync.aligned.row.col.m16n16k16.s32.s8.s8.s32 {%r33866, %r33867, %r33868, %r33869, %r33870, %r33871, %r33872, %r33873}, {%r1, %r1}, {%r1, %r1}, {%r33858, %r33859, %r33860, %r33861, %r33862, %r33863, %r33864, %r33865};
	bar.warp.sync 	-1;
	wmma.mma.sync.aligned.row.col.m16n16k16.s32.s8.s8.s32 {%r33874, %r33875, %r33876, %r33877, %r33878, %r33879, %r33880, %r33881}, {%r1, %r1}, {%r1, %r1}, {%r33866, %r33867, %r33868, %r33869, %r33870, %r33871, %r33872, %r33873};
	bar.warp.sync 	-1;
	wmma.mma.sync.aligned.row.col.m16n16k16.s32.s8.s8.s32 {%r33882, %r33883, %r33884, %r33885, %r33886, %r33887, %r33888, %r33889}, {%r1, %r1}, {%r1, %r1}, {%r33874, %r33875, %r33876, %r33877, %r33878, %r33879, %r33880, %r33881};
	bar.warp.sync 	-1;
	wmma.mma.sync.aligned.row.col.m16n16k16.s32.s8.s8.s32 {%r33890, %r33891, %r33892, %r33893, %r33894, %r33895, %r33896, %r33897}, {%r1, %r1}, {%r1, %r1}, {%r33882, %r33883, %r33884, %r33885, %r33886, %r33887, %r33888, %r33889};
	bar.warp.sync 	-1;
	wmma.mma.sync.aligned.row.col.m16n16k16.s32.s8.s8.s32 {%r33898, %r33899, %r33900, %r33901, %r33902, %r33903, %r33904, %r33905}, {%r1, %r1}, {%r1, %r1}, {%r33890, %r33891, %r33892, %r33893, %r33894, %r33895, %r33896, %r33897};
	bar.warp.sync 	-1;
	wmma.mma.sync.aligned.row.col.m16n16k16.s32.s8.s8.s32 {%r33906, %r33907, %r33908, %r33909, %r33910, %r33911, %r33912, %r33913}, {%r1, %r1}, {%r1, %r1}, {%r33898, %r33899, %r33900, %r33901, %r33902, %r33903, %r33904, %r33905};
	bar.warp.sync 	-1;
	wmma.mma.sync.aligned.row.col.m16n16k16.s32.s8.s8.s32 {%r33914, %r33915, %r33916, %r33917, %r33918, %r33919, %r33920, %r33921}, {%r1, %r1}, {%r1, %r1}, {%r33906, %r33907, %r33908, %r33909, %r33910, %r33911, %r33912, %r33913};
	bar.warp.sync 	-1;
	wmma.mma.sync.aligned.row.col.m16n16k16.s32.s8.s8.s32 {%r33922, %r33923, %r33924, %r33925, %r33926, %r33927, %r33928, %r33929}, {%r1, %r1}, {%r1, %r1}, {%r33914, %r33915, %r33916, %r33917, %r33918, %r33919, %r33920, %r33921};
	bar.warp.sync 	-1;
	wmma.mma.sync.aligned.row.col.m16n16k16.s32.s8.s8.s32 {%r33930, %r33931, %r33932, %r33933, %r33934, %r33935, %r33936, %r33937}, {%r1, %r1}, {%r1, %r1}, {%r33922, %r33923, %r33924, %r33925, %r33926, %r33927, %r33928, %r33929};
	bar.warp.sync 	-1;
	wmma.mma.sync.aligned.row.col.m16n16k16.s32.s8.s8.s32 {%r33938, %r33939, %r33940, %r33941, %r33942, %r33943, %r33944, %r33945}, {%r1, %r1}, {%r1, %r1}, {%r33930, %r33931, %r33932, %r33933, %r33934, %r33935, %r33936, %r33937};
	bar.warp.sync 	-1;
	wmma.mma.sync.aligned.row.col.m16n16k16.s32.s8.s8.s32 {%r33946, %r33947, %r33948, %r33949, %r33950, %r33951, %r33952, %r33953}, {%r1, %r1}, {%r1, %r1}, {%r33938, %r33939, %r33940, %r33941, %r33942, %r33943, %r33944, %r33945};
	bar.warp.sync 	-1;
	wmma.mma.sync.aligned.row.col.m16n16k16.s32.s8.s8.s32 {%r33954, %r33955, %r33956, %r33957, %r33958, %r33959, %r33960, %r33961}, {%r1, %r1}, {%r1, %r1}, {%r33946, %r33947, %r33948, %r33949, %r33950, %r33951, %r33952, %r33953};
	bar.warp.sync 	-1;
	wmma.mma.sync.aligned.row.col.m16n16k16.s32.s8.s8.s32 {%r33962, %r33963, %r33964, %r33965, %r33966, %r33967, %r33968, %r33969}, {%r1, %r1}, {%r1, %r1}, {%r33954, %r33955, %r33956, %r33957, %r33958, %r33959, %r33960, %r33961};
	bar.warp.sync 	-1;
	wmma.mma.sync.aligned.row.col.m16n16k16.s32.s8.s8.s32 {%r33970, %r33971, %r33972, %r33973, %r33974, %r33975, %r33976, %r33977}, {%r1, %r1}, {%r1, %r1}, {%r33962, %r33963, %r33964, %r33965, %r33966, %r33967, %r33968, %r33969};
	bar.warp.sync 	-1;
	wmma.mma.sync.aligned.row.col.m16n16k16.s32.s8.s8.s32 {%r33978, %r33979, %r33980, %r33981, %r33982, %r33983, %r33984, %r33985}, {%r1, %r1}, {%r1, %r1}, {%r33970, %r33971, %r33972, %r33973, %r33974, %r33975, %r33976, %r33977};
	bar.warp.sync 	-1;
	wmma.mma.sync.aligned.row.col.m16n16k16.s32.s8.s8.s32 {%r33986, %r33987, %r33988, %r33989, %r33990, %r33991, %r33992, %r33993}, {%r1, %r1}, {%r1, %r1}, {%r33978, %r33979, %r33980, %r33981, %r33982, %r33983, %r33984, %r33985};
	bar.warp.sync 	-1;
	wmma.mma.sync.aligned.row.col.m16n16k16.s32.s8.s8.s32 {%r33994, %r33995, %r33996, %r33997, %r33998, %r33999, %r34000, %r34001}, {%r1, %r1}, {%r1, %r1}, {%r33986, %r33987, %r33988, %r33989, %r33990, %r33991, %r33992, %r33993};
	bar.warp.sync 	-1;
	wmma.mma.sync.aligned.row.col.m16n16k16.s32.s8.s8.s32 {%r34002, %r34003, %r34004, %r34005, %r34006, %r34007, %r34008, %r34009}, {%r1, %r1}, {%r1, %r1}, {%r33994, %r33995, %r33996, %r33997, %r33998, %r33999, %r34000, %r34001};
	bar.warp.sync 	-1;
	wmma.mma.sync.aligned.row.col.m16n16k16.s32.s8.s8.s32 {%r34010, %r34011, %r34012, %r34013, %r34014, %r34015, %r34016, %r34017}, {%r1, %r1}, {%r1, %r1}, {%r34002, %r34003, %r34004, %r34005, %r34006, %r34007, %r34008, %r34009};
	bar.warp.sync 	-1;
	wmma.mma.sync.aligned.row.col.m16n16k16.s32.s8.s8.s32 {%r34018, %r34019, %r34020, %r34021, %r34022, %r34023, %r34024, %r34025}, {%r1, %r1}, {%r1, %r1}, {%r34010, %r34011, %r34012, %r34013, %r34014, %r34015, %r34016, %r34017};
	bar.warp.sync 	-1;
	wmma.mma.sync.aligned.row.col.m16n16k16.s32.s8.s8.s32 {%r34026, %r34027, %r34028, %r34029, %r34030, %r34031, %r34032, %r34033}, {%r1, %r1}, {%r1, %r1}, {%r34018, %r34019, %r34020, %r34021, %r34022, %r34023, %r34024, %r34025};
	bar.warp.sync 	-1;
	wmma.mma.sync.aligned.row.col.m16n16k16.s32.s8.s8.s32 {%r34034, %r34035, %r34036, %r34037, %r34038, %r34039, %r34040, %r34041}, {%r1, %r1}, {%r1, %r1}, {%r34026, %r34027, %r34028, %r34029, %r34030, %r34031, %r34032, %r34033};
	bar.warp.sync 	-1;
	wmma.mma.sync.aligned.row.col.m16n16k16.s32.s8.s8.s32 {%r34042, %r34043, %r34044, %r34045, %r34046, %r34047, %r34048, %r34049}, {%r1, %r1}, {%r1, %r1}, {%r34034, %r34035, %r34036, %r34037, %r34038, %r34039, %r34040, %r34041};
	bar.warp.sync 	-1;
	wmma.mma.sync.aligned.row.col.m16n16k16.s32.s8.s8.s32 {%r34050, %r34051, %r34052, %r34053, %r34054, %r34055, %r34056, %r34057}, {%r1, %r1}, {%r1, %r1}, {%r34042, %r34043, %r34044, %r34045, %r34046, %r34047, %r34048, %r34049};
	bar.warp.sync 	-1;
	wmma.mma.sync.aligned.row.col.m16n16k16.s32.s8.s8.s32 {%r34058, %r34059, %r34060, %r34061, %r34062, %r34063, %r34064, %r34065}, {%r1, %r1}, {%r1, %r1}, {%r34050, %r34051, %r34052, %r34053, %r34054, %r34055, %r34056, %r34057};
	bar.warp.sync 	-1;
	wmma.mma.sync.aligned.row.col.m16n16k16.s32.s8.s8.s32 {%r34066, %r34067, %r34068, %r34069, %r34070, %r34071, %r34072, %r34073}, {%r1, %r1}, {%r1, %r1}, {%r34058, %r34059, %r34060, %r34061, %r34062, %r34063, %r34064, %r34065};
	bar.warp.sync 	-1;
	wmma.mma.sync.aligned.row.col.m16n16k16.s32.s8.s8.s32 {%r34074, %r34075, %r34076, %r34077, %r34078, %r34079, %r34080, %r34081}, {%r1, %r1}, {%r1, %r1}, {%r34066, %r34067, %r34068, %r34069, %r34070, %r34071, %r34072, %r34073};
	bar.warp.sync 	-1;
	wmma.mma.sync.aligned.row.col.m16n16k16.s32.s8.s8.s32 {%r34082, %r34083, %r34084, %r34085, %r34086, %r34087, %r34088, %r34089}, {%r1, %r1}, {%r1, %r1}, {%r34074, %r34075, %r34076, %r34077, %r34078, %r34079, %r34080, %r34081};
	bar.warp.sync 	-1;
	wmma.mma.sync.aligned.row.col.m16n16k16.s32.s8.s8.s32 {%r34090, %r34091, %r34092, %r34093, %r34094, %r34095, %r34096, %r34097}, {%r1, %r1}, {%r1, %r1}, {%r34082, %r34083, %r34084, %r34085, %r34086, %r34087, %r34088, %r34089};
	bar.warp.sync 	-1;
	wmma.mma.sync.aligned.row.col.m16n16k16.s32.s8.s8.s32 {%r34098, %r34099, %r34100, %r34101, %r34102, %r34103, %r34104, %r34105}, {%r1, %r1}, {%r1, %r1}, {%r34090, %r34091, %r34092, %r34093, %r34094, %r34095, %r34096, %r34097};
	bar.warp.sync 	-1;
	wmma.mma.sync.aligned.row.col.m16n16k16.s32.s8.s8.s32 {%r34106, %r34107, %r34108, %r34109, %r34110, %r34111, %r34112, %r34113}, {%r1, %r1}, {%r1, %r1}, {%r34098, %r34099, %r34100, %r34101, %r34102, %r34103, %r34104, %r34105};
	bar.warp.sync 	-1;
	wmma.mma.sync.aligned.row.col.m16n16k16.s32.s8.s8.s32 {%r34114, %r34115, %r34116, %r34117, %r34118, %r34119, %r34120, %r34121}, {%r1, %r1}, {%r1, %r1}, {%r34106, %r34107, %r34108, %r34109, %r34110, %r34111, %r34112, %r34113};
	bar.warp.sync 	-1;
	wmma.mma.sync.aligned.row.col.m16n16k16.s32.s8.s8.s32 {%r34122, %r34123, %r34124, %r34125, %r34126, %r34127, %r34128, %r34129}, {%r1, %r1}, {%r1, %r1}, {%r34114, %r34115, %r34116, %r34117, %r34118, %r34119, %r34120, %r34121};
	bar.warp.sync 	-1;
	wmma.mma.sync.aligned.row.col.m16n16k16.s32.s8.s8.s32 {%r34130, %r34131, %r34132, %r34133, %r34134, %r34135, %r34136, %r34137}, {%r1, %r1}, {%r1, %r1}, {%r34122, %r34123, %r34124, %r34125, %r34126, %r34127, %r34128, %r34129};
	bar.warp.sync 	-1;
	wmma.mma.sync.aligned.row.col.m16n16k16.s32.s8.s8.s32 {%r34138, %r34139, %r34140, %r34141, %r34142, %r34143, %r34144, %r34145}, {%r1, %r1}, {%r1, %r1}, {%r34130, %r34131, %r34132, %r34133, %r34134, %r34135, %r34136, %r34137};
	bar.warp.sync 	-1;
	wmma.mma.sync.aligned.row.col.m16n16k16.s32.s8.s8.s32 {%r34146, %r34147, %r34148, %r34149, %r34150, %r34151, %r34152, %r34153}, {%r1, %r1}, {%r1, %r1}, {%r34138, %r34139, %r34140, %r34141, %r34142, %r34143, %r34144, %r34145};
	bar.warp.sync 	-1;
	wmma.mma.sync.aligned.row.col.m16n16k16.s32.s8.s8.s32 {%r34154, %r34155, %r34156, %r34157, %r34158, %r34159, %r34160, %r34161}, {%r1, %r1}, {%r1, %r1}, {%r34146, %r34147, %r34148, %r34149, %r34150, %r34151, %r34152, %r34153};
	bar.warp.sync 	-1;
	wmma.mma.sync.aligned.row.col.m16n16k16.s32.s8.s8.s32 {%r34162, %r34163, %r34164, %r34165, %r34166, %r34167, %r34168, %r34169}, {%r1, %r1}, {%r1, %r1}, {%r34154, %r34155, %r34156, %r34157, %r34158, %r34159, %r34160, %r34161};
	bar.warp.sync 	-1;
	wmma.mma.sync.aligned.row.col.m16n16k16.s32.s8.s8.s32 {%r34170, %r34171, %r34172, %r34173, %r34174, %r34175, %r34176, %r34177}, {%r1, %r1}, {%r1, %r1}, {%r34162, %r34163, %r34164, %r34165, %r34166, %r34167, %r34168, %r34169};
	bar.warp.sync 	-1;
	wmma.mma.sync.aligned.row.col.m16n16k16.s32.s8.s8.s32 {%r34178, %r34179, %r34180, %r34181, %r34182, %r34183, %r34184, %r34185}, {%r1, %r1}, {%r1, %r1}, {%r34170, %r34171, %r34172, %r34173, %r34174, %r34175, %r34176, %r34177};
	bar.warp.sync 	-1;
	wmma.mma.sync.aligned.row.col.m16n16k16.s32.s8.s8.s32 {%r34186, %r34187, %r34188, %r34189, %r34190, %r34191, %r34192, %r34193}, {%r1, %r1}, {%r1, %r1}, {%r34178, %r34179, %r34180, %r34181, %r34182, %r34183, %r34184, %r34185};
	bar.warp.sync 	-1;
	wmma.mma.sync.aligned.row.col.m16n16k16.s32.s8.s8.s32 {%r34194, %r34195, %r34196, %r34197, %r34198, %r34199, %r34200, %r34201}, {%r1, %r1}, {%r1, %r1}, {%r34186, %r34187, %r34188, %r34189, %r34190, %r34191, %r34192, %r34193};
	bar.warp.sync 	-1;
	wmma.mma.sync.aligned.row.col.m16n16k16.s32.s8.s8.s32 {%r34202, %r34203, %r34204, %r34205, %r34206, %r34207, %r34208, %r34209}, {%r1, %r1}, {%r1, %r1}, {%r34194, %r34195, %r34196, %r34197, %r34198, %r34199, %r34200, %r34201};
	bar.warp.sync 	-1;
	wmma.mma.sync.aligned.row.col.m16n16k16.s32.s8.s8.s32 {%r34210, %r34211, %r34212, %r34213, %r34214, %r34215, %r34216, %r34217}, {%r1, %r1}, {%r1, %r1}, {%r34202, %r34203, %r34204, %r34205, %r34206, %r34207, %r34208, %r34209};
	bar.warp.sync 	-1;
	wmma.mma.sync.aligned.row.col.m16n16k16.s32.s8.s8.s32 {%r34218, %r34219, %r34220, %r34221, %r34222, %r34223, %r34224, %r34225}, {%r1, %r1}, {%r1, %r1}, {%r34210, %r34211, %r34212, %r34213, %r34214, %r34215, %r34216, %r34217};
	bar.warp.sync 	-1;
	wmma.mma.sync.aligned.row.col.m16n16k16.s32.s8.s8.s32 {%r34226, %r34227, %r34228, %r34229, %r34230, %r34231, %r34232, %r34233}, {%r1, %r1}, {%r1, %r1}, {%r34218, %r34219, %r34220, %r34221, %r34222, %r34223, %r34224, %r34225};
	bar.warp.sync 	-1;
	wmma.mma.sync.aligned.row.col.m16n16k16.s32.s8.s8.s32 {%r34234, %r34235, %r34236, %r34237, %r34238, %r34239, %r34240, %r34241}, {%r1, %r1}, {%r1, %r1}, {%r34226, %r34227, %r34228, %r34229, %r34230, %r34231, %r34232, %r34233};
	bar.warp.sync 	-1;
	wmma.mma.sync.aligned.row.col.m16n16k16.s32.s8.s8.s32 {%r34242, %r34243, %r34244, %r34245, %r34246, %r34247, %r34248, %r34249}, {%r1, %r1}, {%r1, %r1}, {%r34234, %r34235, %r34236, %r34237, %r34238, %r34239, %r34240, %r34241};
	bar.warp.sync 	-1;
	wmma.mma.sync.aligned.row.col.m16n16k16.s32.s8.s8.s32 {%r34250, %r34251, %r34252, %r34253, %r34254, %r34255, %r34256, %r34257}, {%r1, %r1}, {%r1, %r1}, {%r34242, %r34243, %r34244, %r34245, %r34246, %r34247, %r34248, %r34249};
	bar.warp.sync 	-1;
	wmma.mma.sync.aligned.row.col.m16n16k16.s32.s8.s8.s32 {%r34258, %r34259, %r34260, %r34261, %r34262, %r34263, %r34264, %r34265}, {%r1, %r1}, {%r1, %r1}, {%r34250, %r34251, %r34252, %r34253, %r34254, %r34255, %r34256, %r34257};
	bar.warp.sync 	-1;
	wmma.mma.sync.aligned.row.col.m16n16k16.s32.s8.s8.s32 {%r34266, %r34267, %r34268, %r34269, %r34270, %r34271, %r34272, %r34273}, {%r1, %r1}, {%r1, %r1}, {%r34258, %r34259, %r34260, %r34261, %r34262, %r34263, %r34264, %r34265};
	bar.warp.sync 	-1;
	wmma.mma.sync.aligned.row.col.m16n16k16.s32.s8.s8.s32 {%r34274, %r34275, %r34276, %r34277, %r34278, %r34279, %r34280, %r34281}, {%r1, %r1}, {%r1, %r1}, {%r34266, %r34267, %r34268, %r34269, %r34270, %r34271, %r34272, %r34273};
	bar.warp.sync 	-1;
	wmma.mma.sync.aligned.row.col.m16n16k16.s32.s8.s8.s32 {%r34282, %r34283, %r34284, %r34285, %r34286, %r34287, %r34288, %r34289}, {%r1, %r1}, {%r1, %r1}, {%r34274, %r34275, %r34276, %r34277, %r34278, %r34279, %r34280, %r34281};
	bar.warp.sync 	-1;
	wmma.mma.sync.aligned.row.col.m16n16k16.s32.s8.s8.s32 {%r34290, %r34291, %r34292, %r34293, %r34294, %r34295, %r34296, %r34297}, {%r1, %r1}, {%r1, %r1}, {%r34282, %r34283, %r34284, %r34285, %r34286, %r34287, %r34288, %r34289};
	bar.warp.sync 	-1;
	wmma.mma.sync.aligned.row.col.m16n16k16.s32.s8.s8.s32 {%r34298, %r34299, %r34300, %r34301, %r34302, %r34303, %r34304, %r34305}, {%r1, %r1}, {%r1, %r1}, {%r34290, %r34291, %r34292, %r34293, %r34294, %r34295, %r34296, %r34297};
	bar.warp.sync 	-1;
	wmma.mma.sync.aligned.row.col.m16n16k16.s32.s8.s8.s32 {%r34306, %r34307, %r34308, %r34309, %r34310, %r34311, %r34312, %r34313}, {%r1, %r1}, {%r1, %r1}, {%r34298, %r34299, %r34300, %r34301, %r34302, %r34303, %r34304, %r34305};
	bar.warp.sync 	-1;
	wmma.mma.sync.aligned.row.col.m16n16k16.s32.s8.s8.s32 {%r34314, %r34315, %r34316, %r34317, %r34318, %r34319, %r34320, %r34321}, {%r1, %r1}, {%r1, %r1}, {%r34306, %r34307, %r34308, %r34309, %r34310, %r34311, %r34312, %r34313};
	bar.warp.sync 	-1;
	wmma.mma.sync.aligned.row.col.m16n16k16.s32.s8.s8.s32 {%r34322, %r34323, %r34324, %r34325, %r34326, %r34327, %r34328, %r34329}, {%r1, %r1}, {%r1, %r1}, {%r34314, %r34315, %r34316, %r34317, %r34318, %r34319, %r34320, %r34321};
	bar.warp.sync 	-1;
	wmma.mma.sync.aligned.row.col.m16n16k16.s32.s8.s8.s32 {%r34330, %r34331, %r34332, %r34333, %r34334, %r34335, %r34336, %r34337}, {%r1, %r1}, {%r1, %r1}, {%r34322, %r34323, %r34324, %r34325, %r34326, %r34327, %r34328, %r34329};
	bar.warp.sync 	-1;
	wmma.mma.sync.aligned.row.col.m16n16k16.s32.s8.s8.s32 {%r34338, %r34339, %r34340, %r34341, %r34342, %r34343, %r34344, %r34345}, {%r1, %r1}, {%r1, %r1}, {%r34330, %r34331, %r34332, %r34333, %r34334, %r34335, %r34336, %r34337};
	bar.warp.sync 	-1;
	wmma.mma.sync.aligned.row.col.m16n16k16.s32.s8.s8.s32 {%r34346, %r34347, %r34348, %r34349, %r34350, %r34351, %r34352, %r34353}, {%r1, %r1}, {%r1, %r1}, {%r34338, %r34339, %r34340, %r34341, %r34342, %r34343, %r34344, %r34345};
	bar.warp.sync 	-1;
	wmma.mma.sync.aligned.row.col.m16n16k16.s32.s8.s8.s32 {%r34354, %r34355, %r34356, %r34357, %r34358, %r34359, %r34360, %r34361}, {%r1, %r1}, {%r1, %r1}, {%r34346, %r34347, %r34348, %r34349, %r34350, %r34351, %r34352, %r34353};
	bar.warp.sync 	-1;
	wmma.mma.sync.aligned.row.col.m16n16k16.s32.s8.s8.s32 {%r34362, %r34363, %r34364, %r34365, %r34366, %r34367, %r34368, %r34369}, {%r1, %r1}, {%r1, %r1}, {%r34354, %r34355, %r34356, %r34357, %r34358, %r34359, %r34360, %r34361};
	bar.warp.sync 	-1;
	wmma.mma.sync.aligned.row.col.m16n16k16.s32.s8.s8.s32 {%r34370, %r34371, %r34372, %r34373, %r34374, %r34375, %r34376, %r34377}, {%r1, %r1}, {%r1, %r1}, {%r34362, %r34363, %r34364, %r34365, %r34366, %r34367, %r34368, %r34369};
	bar.warp.sync 	-1;
	wmma.mma.sync.aligned.row.col.m16n16k16.s32.s8.s8.s32 {%r34378, %r34379, %r34380, %r34381, %r34382, %r34383, %r34384, %r34385}, {%r1, %r1}, {%r1, %r1}, {%r34370, %r34371, %r34372, %r34373, %r34374, %r34375, %r34376, %r34377};
	bar.warp.sync 	-1;
	wmma.mma.sync.aligned.row.col.m16n16k16.s32.s8.s8.s32 {%r34386, %r34387, %r34388, %r34389, %r34390, %r34391, %r34392, %r34393}, {%r1, %r1}, {%r1, %r1}, {%r34378, %r34379, %r34380, %r34381, %r34382, %r34383, %r34384, %r34385};
	bar.warp.sync 	-1;
	wmma.mma.sync.aligned.row.col.m16n16k16.s32.s8.s8.s32 {%r34394, %r34395, %r34396, %r34397, %r34398, %r34399, %r34400, %r34401}, {%r1, %r1}, {%r1, %r1}, {%r34386, %r34387, %r34388, %r34389, %r34390, %r34391, %r34392, %r34393};
	bar.warp.sync 	-1;
	wmma.mma.sync.aligned.row.col.m16n16k16.s32.s8.s8.s32 {%r34402, %r34403, %r34404, %r34405, %r34406, %r34407, %r34408, %r34409}, {%r1, %r1}, {%r1, %r1}, {%r34394, %r34395, %r34396, %r34397, %r34398, %r34399, %r34400, %r34401};
	bar.warp.sync 	-1;
	wmma.mma.sync.aligned.row.col.m16n16k16.s32.s8.s8.s32 {%r34410, %r34411, %r34412, %r34413, %r34414, %r34415, %r34416, %r34417}, {%r1, %r1}, {%r1, %r1}, {%r34402, %r34403, %r34404, %r34405, %r34406, %r34407, %r34408, %r34409};
	bar.warp.sync 	-1;
	wmma.mma.sync.aligned.row.col.m16n16k16.s32.s8.s8.s32 {%r34418, %r34419, %r34420, %r34421, %r34422, %r34423, %r34424, %r34425}, {%r1, %r1}, {%r1, %r1}, {%r34410, %r34411, %r34412, %r34413, %r34414, %r34415, %r34416, %r34417};
	bar.warp.sync 	-1;
	wmma.mma.sync.aligned.row.col.m16n16k16.s32.s8.s8.s32 {%r34426, %r34427, %r34428, %r34429, %r34430, %r34431, %r34432, %r34433}, {%r1, %r1}, {%r1, %r1}, {%r34418, %r34419, %r34420, %r34421, %r34422, %r34423, %r34424, %r34425};
	bar.warp.sync 	-1;
	wmma.mma.sync.aligned.row.col.m16n16k16.s32.s8.s8.s32 {%r34434, %r34435, %r34436, %r34437, %r34438, %r34439, %r34440, %r34441}, {%r1, %r1}, {%r1, %r1}, {%r34426, %r34427, %r34428, %r34429, %r34430, %r34431, %r34432, %r34433};
	bar.warp.sync 	-1;
	wmma.mma.sync.aligned.row.col.m16n16k16.s32.s8.s8.s32 {%r34442, %r34443, %r34444, %r34445, %r34446, %r34447, %r34448, %r34449}, {%r1, %r1}, {%r1, %r1}, {%r34434, %r34435, %r34436, %r34437, %r34438, %r34439, %r34440, %r34441};
	bar.warp.sync 	-1;
	wmma.mma.sync.aligned.row.col.m16n16k16.s32.s8.s8.s32 {%r34450, %r34451, %r34452, %r34453, %r34454, %r34455, %r34456, %r34457}, {%r1, %r1}, {%r1, %r1}, {%r34442, %r34443, %r34444, %r34445, %r34446, %r34447, %r34448, %r34449};
	bar.warp.sync 	-1;
	wmma.mma.sync.aligned.row.col.m16n16k16.s32.s8.s8.s32 {%r34458, %r34459, %r34460, %r34461, %r34462, %r34463, %r34464, %r34465}, {%r1, %r1}, {%r1, %r1}, {%r34450, %r34451, %r34452, %r34453, %r34454, %r34455, %r34456, %r34457};
	bar.warp.sync 	-1;
	wmma.mma.sync.aligned.row.col.m16n16k16.s32.s8.s8.s32 {%r34466, %r34467, %r34468, %r34469, %r34470, %r34471, %r34472, %r34473}, {%r1, %r1}, {%r1, %r1}, {%r34458, %r34459, %r34460, %r34461, %r34462, %r34463, %r34464, %r34465};
	bar.warp.sync 	-1;
	wmma.mma.sync.aligned.row.col.m16n16k16.s32.s8.s8.s32 {%r34474, %r34475, %r34476, %r34477, %r34478, %r34479, %r34480, %r34481}, {%r1, %r1}, {%r1, %r1}, {%r34466, %r34467, %r34468, %r34469, %r34470, %r34471, %r34472, %r34473};
	bar.warp.sync 	-1;
	wmma.mma.sync.aligned.row.col.m16n16k16.s32.s8.s8.s32 {%r34482, %r34483, %r34484, %r34485, %r34486, %r34487, %r34488, %r34489}, {%r1, %r1}, {%r1, %r1}, {%r34474, %r34475, %r34476, %r34477, %r34478, %r34479, %r34480, %r34481};
	bar.warp.sync 	-1;
	wmma.mma.sync.aligned.row.col.m16n16k16.s32.s8.s8.s32 {%r34490, %r34491, %r34492, %r34493, %r34494, %r34495, %r34496, %r34497}, {%r1, %r1}, {%r1, %r1}, {%r34482, %r34483, %r34484, %r34485, %r34486, %r34487, %r34488, %r34489};
	bar.warp.sync 	-1;
	wmma.mma.sync.aligned.row.col.m16n16k16.s32.s8.s8.s32 {%r34498, %r34499, %r34500, %r34501, %r34502, %r34503, %r34504, %r34505}, {%r1, %r1}, {%r1, %r1}, {%r34490, %r34491, %r34492, %r34493, %r34494, %r34495, %r34496, %r34497};
	bar.warp.sync 	-1;
	wmma.mma.sync.aligned.row.col.m16n16k16.s32.s8.s8.s32 {%r34506, %r34507, %r34508, %r34509, %r34510, %r34511, %r34512, %r34513}, {%r1, %r1}, {%r1, %r1}, {%r34498, %r34499, %r34500, %r34501, %r34502, %r34503, %r34504, %r34505};
	bar.warp.sync 	-1;
	wmma.mma.sync.aligned.row.col.m16n16k16.s32.s8.s8.s32 {%r34514, %r34515, %r34516, %r34517, %r34518, %r34519, %r34520, %r34521}, {%r1, %r1}, {%r1, %r1}, {%r34506, %r34507, %r34508, %r34509, %r34510, %r34511, %r34512, %r34513};
	bar.warp.sync 	-1;
	wmma.mma.sync.aligned.row.col.m16n16k16.s32.s8.s8.s32 {%r34522, %r34523, %r34524, %r34525, %r34526, %r34527, %r34528, %r34529}, {%r1, %r1}, {%r1, %r1}, {%r34514, %r34515, %r34516, %r34517, %r34518, %r34519, %r34520, %r34521};
	bar.warp.sync 	-1;
	wmma.mma.sync.aligned.row.col.m16n16k16.s32.s8.s8.s32 {%r34530, %r34531, %r34532, %r34533, %r34534, %r34535, %r34536, %r34537}, {%r1, %r1}, {%r1, %r1}, {%r34522, %r34523, %r34524, %r34525, %r34526, %r34527, %r34528, %r34529};
	bar.warp.sync 	-1;
	wmma.mma.sync.aligned.row.col.m16n16k16.s32.s8.s8.s32 {%r34538, %r34539, %r34540, %r34541, %r34542, %r34543, %r34544, %r34545}, {%r1, %r1}, {%r1, %r1}, {%r34530, %r34531, %r34532, %r34533, %r34534, %r34535, %r34536, %r34537};
	bar.warp.sync 	-1;
	wmma.mma.sync.aligned.row.col.m16n16k16.s32.s8.s8.s32 {%r34546, %r34547, %r34548, %r34549, %r34550, %r34551, %r34552, %r34553}, {%r1, %r1}, {%r1, %r1}, {%r34538, %r34539, %r34540, %r34541, %r34542, %r34543, %r34544, %r34545};
	bar.warp.sync 	-1;
	wmma.mma.sync.aligned.row.col.m16n16k16.s32.s8.s8.s32 {%r34554, %r34555, %r34556, %r34557, %r34558, %r34559, %r34560, %r34561}, {%r1, %r1}, {%r1, %r1}, {%r34546, %r34547, %r34548, %r34549, %r34550, %r34551, %r34552, %r34553};
	bar.warp.sync 	-1;
	wmma.mma.sync.aligned.row.col.m16n16k16.s32.s8.s8.s32 {%r34562, %r34563, %r34564, %r34565, %r34566, %r34567, %r34568, %r34569}, {%r1, %r1}, {%r1, %r1}, {%r34554, %r34555, %r34556, %r34557, %r34558, %r34559, %r34560, %r34561};
	bar.warp.sync 	-1;
	wmma.mma.sync.aligned.row.col.m16n16k16.s32.s8.s8.s32 {%r34570, %r34571, %r34572, %r34573, %r34574, %r34575, %r34576, %r34577}, {%r1, %r1}, {%r1, %r1}, {%r34562, %r34563, %r34564, %r34565, %r34566, %r34567, %r34568, %r34569};
	bar.warp.sync 	-1;
	wmma.mma.sync.aligned.row.col.m16n16k16.s32.s8.s8.s32 {%r34578, %r34579, %r34580, %r34581, %r34582, %r34583, %r34584, %r34585}, {%r1, %r1}, {%r1, %r1}, {%r34570, %r34571, %r34572, %r34573, %r34574, %r34575, %r34576, %r34577};
	bar.warp.sync 	-1;
	wmma.mma.sync.aligned.row.col.m16n16k16.s32.s8.s8.s32 {%r34586, %r34587, %r34588, %r34589, %r34590, %r34591, %r34592, %r34593}, {%r1, %r1}, {%r1, %r1}, {%r34578, %r34579, %r34580, %r34581, %r34582, %r34583, %r34584, %r34585};
	bar.warp.sync 	-1;
	wmma.mma.sync.aligned.row.col.m16n16k16.s32.s8.s8.s32 {%r34594, %r34595, %r34596, %r34597, %r34598, %r34599, %r34600, %r34601}, {%r1, %r1}, {%r1, %r1}, {%r34586, %r34587, %r34588, %r34589, %r34590, %r34591, %r34592, %r34593};
	bar.warp.sync 	-1;
	wmma.mma.sync.aligned.row.col.m16n16k16.s32.s8.s8.s32 {%r34602, %r34603, %r34604, %r34605, %r34606, %r34607, %r34608, %r34609}, {%r1, %r1}, {%r1, %r1}, {%r34594, %r34595, %r34596, %r34597, %r34598, %r34599, %r34600, %r34601};
	bar.warp.sync 	-1;
	wmma.mma.sync.aligned.row.col.m16n16k16.s32.s8.s8.s32 {%r34610, %r34611, %r34612, %r34613, %r34614, %r34615, %r34616, %r34617}, {%r1, %r1}, {%r1, %r1}, {%r34602, %r34603, %r34604, %r34605, %r34606, %r34607, %r34608, %r34609};
	bar.warp.sync 	-1;
	wmma.mma.sync.aligned.row.col.m16n16k16.s32.s8.s8.s32 {%r34618, %r34619, %r34620, %r34621, %r34622, %r34623, %r34624, %r34625}, {%r1, %r1}, {%r1, %r1}, {%r34610, %r34611, %r34612, %r34613, %r34614, %r34615, %r34616, %r34617};
	bar.warp.sync 	-1;
	wmma.mma.sync.aligned.row.col.m16n16k16.s32.s8.s8.s32 {%r34626, %r34627, %r34628, %r34629, %r34630, %r34631, %r34632, %r34633}, {%r1, %r1}, {%r1, %r1}, {%r34618, %r34619, %r34620, %r34621, %r34622, %r34623, %r34624, %r34625};
	bar.warp.sync 	-1;
	wmma.mma.sync.aligned.row.col.m16n16k16.s32.s8.s8.s32 {%r34634, %r34635, %r34636, %r34637, %r34638, %r34639, %r34640, %r34641}, {%r1, %r1}, {%r1, %r1}, {%r34626, %r34627, %r34628, %r34629, %r34630, %r34631, %r34632, %r34633};
	bar.warp.sync 	-1;
	wmma.mma.sync.aligned.row.col.m16n16k16.s32.s8.s8.s32 {%r34642, %r34643, %r34644, %r34645, %r34646, %r34647, %r34648, %r34649}, {%r1, %r1}, {%r1, %r1}, {%r34634, %r34635, %r34636, %r34637, %r34638, %r34639, %r34640, %r34641};
	bar.warp.sync 	-1;
	wmma.mma.sync.aligned.row.col.m16n16k16.s32.s8.s8.s32 {%r34650, %r34651, %r34652, %r34653, %r34654, %r34655, %r34656, %r34657}, {%r1, %r1}, {%r1, %r1}, {%r34642, %r34643, %r34644, %r34645, %r34646, %r34647, %r34648, %r34649};
	bar.warp.sync 	-1;
	wmma.mma.sync.aligned.row.col.m16n16k16.s32.s8.s8.s32 {%r34658, %r34659, %r34660, %r34661, %r34662, %r34663, %r34664, %r34665}, {%r1, %r1}, {%r1, %r1}, {%r34650, %r34651, %r34652, %r34653, %r34654, %r34655, %r34656, %r34657};
	bar.warp.sync 	-1;
	wmma.mma.sync.aligned.row.col.m16n16k16.s32.s8.s8.s32 {%r34666, %r34667, %r34668, %r34669, %r34670, %r34671, %r34672, %r34673}, {%r1, %r1}, {%r1, %r1}, {%r34658, %r34659, %r34660, %r34661, %r34662, %r34663, %r34664, %r34665};
	bar.warp.sync 	-1;
	wmma.mma.sync.aligned.row.col.m16n16k16.s32.s8.s8.s32 {%r34674, %r34675, %r34676, %r34677, %r34678, %r34679, %r34680, %r34681}, {%r1, %r1}, {%r1, %r1}, {%r34666, %r34667, %r34668, %r34669, %r34670, %r34671, %r34672, %r34673};
	bar.warp.sync 	-1;
	wmma.mma.sync.aligned.row.col.m16n16k16.s32.s8.s8.s32 {%r34682, %r34683, %r34684, %r34685, %r34686, %r34687, %r34688, %r34689}, {%r1, %r1}, {%r1, %r1}, {%r34674, %r34675, %r34676, %r34677, %r34678, %r34679, %r34680, %r34681};
	bar.warp.sync 	-1;
	wmma.mma.sync.aligned.row.col.m16n16k16.s32.s8.s8.s32 {%r34690, %r34691, %r34692, %r34693, %r34694, %r34695, %r34696, %r34697}, {%r1, %r1}, {%r1, %r1}, {%r34682, %r34683, %r34684, %r34685, %r34686, %r34687, %r34688, %r34689};
	bar.warp.sync 	-1;
	wmma.mma.sync.aligned.row.col.m16n16k16.s32.s8.s8.s32 {%r34698, %r34699, %r34700, %r34701, %r34702, %r34703, %r34704, %r34705}, {%r1, %r1}, {%r1, %r1}, {%r34690, %r34691, %r34692, %r34693, %r34694, %r34695, %r34696, %r34697};
	bar.warp.sync 	-1;
	wmma.mma.sync.aligned.row.col.m16n16k16.s32.s8.s8.s32 {%r34706, %r34707, %r34708, %r34709, %r34710, %r34711, %r34712, %r34713}, {%r1, %r1}, {%r1, %r1}, {%r34698, %r34699, %r34700, %r34701, %r34702, %r34703, %r34704, %r34705};
	bar.warp.sync 	-1;
	wmma.mma.sync.aligned.row.col.m16n16k16.s32.s8.s8.s32 {%r34714, %r34715, %r34716, %r34717, %r34718, %r34719, %r34720, %r34721}, {%r1, %r1}, {%r1, %r1}, {%r34706, %r34707, %r34708, %r34709, %r34710, %r34711, %r34712, %r34713};
	bar.warp.sync 	-1;
	wmma.mma.sync.aligned.row.col.m16n16k16.s32.s8.s8.s32 {%r34722, %r34723, %r34724, %r34725, %r34726, %r34727, %r34728, %r34729}, {%r1, %r1}, {%r1, %r1}, {%r34714, %r34715, %r34716, %r34717, %r34718, %r34719, %r34720, %r34721};
	bar.warp.sync 	-1;
	wmma.mma.sync.aligned.row.col.m16n16k16.s32.s8.s8.s32 {%r34730, %r34731, %r34732, %r34733, %r34734, %r34735, %r34736, %r34737}, {%r1, %r1}, {%r1, %r1}, {%r34722, %r34723, %r34724, %r34725, %r34726, %r34727, %r34728, %r34729};
	bar.warp.sync 	-1;
	wmma.mma.sync.aligned.row.col.m16n16k16.s32.s8.s8.s32 {%r34738, %r34739, %r34740, %r34741, %r34742, %r34743, %r34744, %r34745}, {%r1, %r1}, {%r1, %r1}, {%r34730, %r34731, %r34732, %r34733, %r34734, %r34735, %r34736, %r34737};
	bar.warp.sync 	-1;
	wmma.mma.sync.aligned.row.col.m16n16k16.s32.s8.s8.s32 {%r34746, %r34747, %r34748, %r34749, %r34750, %r34751, %r34752, %r34753}, {%r1, %r1}, {%r1, %r1}, {%r34738, %r34739, %r34740, %r34741, %r34742, %r34743, %r34744, %r34745};
	bar.warp.sync 	-1;
	wmma.mma.sync.aligned.row.col.m16n16k16.s32.s8.s8.s32 {%r34754, %r34755, %r34756, %r34757, %r34758, %r34759, %r34760, %r34761}, {%r1, %r1}, {%r1, %r1}, {%r34746, %r34747, %r34748, %r34749, %r34750, %r34751, %r34752, %r34753};
	bar.warp.sync 	-1;
	wmma.mma.sync.aligned.row.col.m16n16k16.s32.s8.s8.s32 {%r34762, %r34763, %r34764, %r34765, %r34766, %r34767, %r34768, %r34769}, {%r1, %r1}, {%r1, %r1}, {%r34754, %r34755, %r34756, %r34757, %r34758, %r34759, %r34760, %r34761};
	bar.warp.sync 	-1;
	wmma.mma.sync.aligned.row.col.m16n16k16.s32.s8.s8.s32 {%r34770, %r34771, %r34772, %r34773, %r34774, %r34775, %r34776, %r34777}, {%r1, %r1}, {%r1, %r1}, {%r34762, %r34763, %r34764, %r34765, %r34766, %r34767, %r34768, %r34769};
	bar.warp.sync 	-1;
	wmma.mma.sync.aligned.row.col.m16n16k16.s32.s8.s8.s32 {%r34778, %r34779, %r34780, %r34781, %r34782, %r34783, %r34784, %r34785}, {%r1, %r1}, {%r1, %r1}, {%r34770, %r34771, %r34772, %r34773, %r34774, %r34775, %r34776, %r34777};
	bar.warp.sync 	-1;
	wmma.mma.sync.aligned.row.col.m16n16k16.s32.s8.s8.s32 {%r34786, %r34787, %r34788, %r34789, %r34790, %r34791, %r34792, %r34793}, {%r1, %r1}, {%r1, %r1}, {%r34778, %r34779, %r34780, %r34781, %r34782, %r34783, %r34784, %r34785};
	bar.warp.sync 	-1;
	wmma.mma.sync.aligned.row.col.m16n16k16.s32.s8.s8.s32 {%r34794, %r34795, %r34796, %r34797, %r34798, %r34799, %r34800, %r34801}, {%r1, %r1}, {%r1, %r1}, {%r34786, %r34787, %r34788, %r34789, %r34790, %r34791, %r34792, %r34793};
	bar.warp.sync 	-1;
	wmma.mma.sync.aligned.row.col.m16n16k16.s32.s8.s8.s32 {%r34802, %r34803, %r34804, %r34805, %r34806, %r34807, %r34808, %r34809}, {%r1, %r1}, {%r1, %r1}, {%r34794, %r34795, %r34796, %r34797, %r34798, %r34799, %r34800, %r34801};
	bar.warp.sync 	-1;
	wmma.mma.sync.aligned.row.col.m16n16k16.s32.s8.s8.s32 {%r34810, %r34811, %r34812, %r34813, %r34814, %r34815, %r34816, %r34817}, {%r1, %r1}, {%r1, %r1}, {%r34802, %r34803, %r34804, %r34805, %r34806, %r34807, %r34808, %r34809};
	bar.warp.sync 	-1;
	wmma.mma.sync.aligned.row.col.m16n16k16.s32.s8.s8.s32 {%r34818, %r34819, %r34820, %r34821, %r34822, %r34823, %r34824, %r34825}, {%r1, %r1}, {%r1, %r1}, {%r34810, %r34811, %r34812, %r34813, %r34814, %r34815, %r34816, %r34817};
	bar.warp.sync 	-1;
	wmma.mma.sync.aligned.row.col.m16n16k16.s32.s8.s8.s32 {%r34826, %r34827, %r34828, %r34829, %r34830, %r34831, %r34832, %r34833}, {%r1, %r1}, {%r1, %r1}, {%r34818, %r34819, %r34820, %r34821, %r34822, %r34823, %r34824, %r34825};
	bar.warp.sync 	-1;
	wmma.mma.sync.aligned.row.col.m16n16k16.s32.s8.s8.s32 {%r34834, %r34835, %r34836, %r34837, %r34838, %r34839, %r34840, %r34841}, {%r1, %r1}, {%r1, %r1}, {%r34826, %r34827, %r34828, %r34829, %r34830, %r34831, %r34832, %r34833};
	bar.warp.sync 	-1;
	wmma.mma.sync.aligned.row.col.m16n16k16.s32.s8.s8.s32 {%r34842, %r34843, %r34844, %r34845, %r34846, %r34847, %r34848, %r34849}, {%r1, %r1}, {%r1, %r1}, {%r34834, %r34835, %r34836, %r34837, %r34838, %r34839, %r34840, %r34841};
	bar.warp.sync 	-1;
	wmma.mma.sync.aligned.row.col.m16n16k16.s32.s8.s8.s32 {%r34850, %r34851, %r34852, %r34853, %r34854, %r34855, %r34856, %r34857}, {%r1, %r1}, {%r1, %r1}, {%r34842, %r34843, %r34844, %r34845, %r34846, %r34847, %r34848, %r34849};
	bar.warp.sync 	-1;
	wmma.mma.sync.aligned.row.col.m16n16k16.s32.s8.s8.s32 {%r34858, %r34859, %r34860, %r34861, %r34862, %r34863, %r34864, %r34865}, {%r1, %r1}, {%r1, %r1}, {%r34850, %r34851, %r34852, %r34853, %r34854, %r34855, %r34856, %r34857};
	bar.warp.sync 	-1;
	wmma.mma.sync.aligned.row.col.m16n16k16.s32.s8.s8.s32 {%r34866, %r34867, %r34868, %r34869, %r34870, %r34871, %r34872, %r34873}, {%r1, %r1}, {%r1, %r1}, {%r34858, %r34859, %r34860, %r34861, %r34862, %r34863, %r34864, %r34865};
	bar.warp.sync 	-1;
	wmma.mma.sync.aligned.row.col.m16n16k16.s32.s8.s8.s32 {%r34874, %r34875, %r34876, %r34877, %r34878, %r34879, %r34880, %r34881}, {%r1, %r1}, {%r1, %r1}, {%r34866, %r34867, %r34868, %r34869, %r34870, %r34871, %r34872, %r34873};
	bar.warp.sync 	-1;
	wmma.mma.sync.aligned.row.col.m16n16k16.s32.s8.s8.s32 {%r34882, %r34883, %r34884, %r34885, %r34886, %r34887, %r34888, %r34889}, {%r1, %r1}, {%r1, %r1}, {%r34874, %r34875, %r34876, %r34877, %r34878, %r34879, %r34880, %r34881};
	bar.warp.sync 	-1;
	wmma.mma.sync.aligned.row.col.m16n16k16.s32.s8.s8.s32 {%r34890, %r34891, %r34892, %r34893, %r34894, %r34895, %r34896, %r34897}, {%r1, %r1}, {%r1, %r1}, {%r34882, %r34883, %r34884, %r34885, %r34886, %r34887, %r34888, %r34889};
	bar.warp.sync 	-1;
	wmma.mma.sync.aligned.row.col.m16n16k16.s32.s8.s8.s32 {%r34898, %r34899, %r34900, %r34901, %r34902, %r34903, %r34904, %r34905}, {%r1, %r1}, {%r1, %r1}, {%r34890, %r34891, %r34892, %r34893, %r34894, %r34895, %r34896, %r34897};
	bar.warp.sync 	-1;
	wmma.mma.sync.aligned.row.col.m16n16k16.s32.s8.s8.s32 {%r34906, %r34907, %r34908, %r34909, %r34910, %r34911, %r34912, %r34913}, {%r1, %r1}, {%r1, %r1}, {%r34898, %r34899, %r34900, %r34901, %r34902, %r34903, %r34904, %r34905};
	bar.warp.sync 	-1;
	wmma.mma.sync.aligned.row.col.m16n16k16.s32.s8.s8.s32 {%r34914, %r34915, %r34916, %r34917, %r34918, %r34919, %r34920, %r34921}, {%r1, %r1}, {%r1, %r1}, {%r34906, %r34907, %r34908, %r34909, %r34910, %r34911, %r34912, %r34913};
	bar.warp.sync 	-1;
	wmma.mma.sync.aligned.row.col.m16n16k16.s32.s8.s8.s32 {%r34922, %r34923, %r34924, %r34925, %r34926, %r34927, %r34928, %r34929}, {%r1, %r1}, {%r1, %r1}, {%r34914, %r34915, %r34916, %r34917, %r34918, %r34919, %r34920, %r34921};
	bar.warp.sync 	-1;
	wmma.mma.sync.aligned.row.col.m16n16k16.s32.s8.s8.s32 {%r34930, %r34931, %r34932, %r34933, %r34934, %r34935, %r34936, %r34937}, {%r1, %r1}, {%r1, %r1}, {%r34922, %r34923, %r34924, %r34925, %r34926, %r34927, %r34928, %r34929};
	bar.warp.sync 	-1;
	wmma.mma.sync.aligned.row.col.m16n16k16.s32.s8.s8.s32 {%r34938, %r34939, %r34940, %r34941, %r34942, %r34943, %r34944, %r34945}, {%r1, %r1}, {%r1, %r1}, {%r34930, %r34931, %r34932, %r34933, %r34934, %r34935, %r34936, %r34937};
	bar.warp.sync 	-1;
	wmma.mma.sync.aligned.row.col.m16n16k16.s32.s8.s8.s32 {%r34946, %r34947, %r34948, %r34949, %r34950, %r34951, %r34952, %r34953}, {%r1, %r1}, {%r1, %r1}, {%r34938, %r34939, %r34940, %r34941, %r34942, %r34943, %r34944, %r34945};
	bar.warp.sync 	-1;
	wmma.mma.sync.aligned.row.col.m16n16k16.s32.s8.s8.s32 {%r34954, %r34955, %r34956, %r34957, %r34958, %r34959, %r34960, %r34961}, {%r1, %r1}, {%r1, %r1}, {%r34946, %r34947, %r34948, %r34949, %r34950, %r34951, %r34952, %r34953};
	bar.warp.sync 	-1;
	wmma.mma.sync.aligned.row.col.m16n16k16.s32.s8.s8.s32 {%r34962, %r34963, %r34964, %r34965, %r34966, %r34967, %r34968, %r34969}, {%r1, %r1}, {%r1, %r1}, {%r34954, %r34955, %r34956, %r34957, %r34958, %r34959, %r34960, %r34961};
	bar.warp.sync 	-1;
	wmma.mma.sync.aligned.row.col.m16n16k16.s32.s8.s8.s32 {%r34970, %r34971, %r34972, %r34973, %r34974, %r34975, %r34976, %r34977}, {%r1, %r1}, {%r1, %r1}, {%r34962, %r34963, %r34964, %r34965, %r34966, %r34967, %r34968, %r34969};
	bar.warp.sync 	-1;
	wmma.mma.sync.aligned.row.col.m16n16k16.s32.s8.s8.s32 {%r34978, %r34979, %r34980, %r34981, %r34982, %r34983, %r34984, %r34985}, {%r1, %r1}, {%r1, %r1}, {%r34970, %r34971, %r34972, %r34973, %r34974, %r34975, %r34976, %r34977};
	bar.warp.sync 	-1;
	wmma.mma.sync.aligned.row.col.m16n16k16.s32.s8.s8.s32 {%r34986, %r34987, %r34988, %r34989, %r34990, %r34991, %r34992, %r34993}, {%r1, %r1}, {%r1, %r1}, {%r34978, %r34979, %r34980, %r34981, %r34982, %r34983, %r34984, %r34985};
	bar.warp.sync 	-1;
	wmma.mma.sync.aligned.row.col.m16n16k16.s32.s8.s8.s32 {%r34994, %r34995, %r34996, %r34997, %r34998, %r34999, %r35000, %r35001}, {%r1, %r1}, {%r1, %r1}, {%r34986, %r34987, %r34988, %r34989, %r34990, %r34991, %r34992, %r34993};
	bar.warp.sync 	-1;
	wmma.mma.sync.aligned.row.col.m16n16k16.s32.s8.s8.s32 {%r35002, %r35003, %r35004, %r35005, %r35006, %r35007, %r35008, %r35009}, {%r1, %r1}, {%r1, %r1}, {%r34994, %r34995, %r34996, %r34997, %r34998, %r34999, %r35000, %r35001};
	bar.warp.sync 	-1;
	wmma.mma.sync.aligned.row.col.m16n16k16.s32.s8.s8.s32 {%r35010, %r35011, %r35012, %r35013, %r35014, %r35015, %r35016, %r35017}, {%r1, %r1}, {%r1, %r1}, {%r35002, %r35003, %r35004, %r35005, %r35006, %r35007, %r35008, %r35009};
	bar.warp.sync 	-1;
	wmma.mma.sync.aligned.row.col.m16n16k16.s32.s8.s8.s32 {%r35018, %r35019, %r35020, %r35021, %r35022, %r35023, %r35024, %r35025}, {%r1, %r1}, {%r1, %r1}, {%r35010, %r35011, %r35012, %r35013, %r35014, %r35015, %r35016, %r35017};
	bar.warp.sync 	-1;
	wmma.mma.sync.aligned.row.col.m16n16k16.s32.s8.s8.s32 {%r35026, %r35027, %r35028, %r35029, %r35030, %r35031, %r35032, %r35033}, {%r1, %r1}, {%r1, %r1}, {%r35018, %r35019, %r35020, %r35021, %r35022, %r35023, %r35024, %r35025};
	bar.warp.sync 	-1;
	wmma.mma.sync.aligned.row.col.m16n16k16.s32.s8.s8.s32 {%r35034, %r35035, %r35036, %r35037, %r35038, %r35039, %r35040, %r35041}, {%r1, %r1}, {%r1, %r1}, {%r35026, %r35027, %r35028, %r35029, %r35030, %r35031, %r35032, %r35033};
	bar.warp.sync 	-1;
	wmma.mma.sync.aligned.row.col.m16n16k16.s32.s8.s8.s32 {%r35042, %r35043, %r35044, %r35045, %r35046, %r35047, %r35048, %r35049}, {%r1, %r1}, {%r1, %r1}, {%r35034, %r35035, %r35036, %r35037, %r35038, %r35039, %r35040, %r35041};
	bar.warp.sync 	-1;
	wmma.mma.sync.aligned.row.col.m16n16k16.s32.s8.s8.s32 {%r35050, %r35051, %r35052, %r35053, %r35054, %r35055, %r35056, %r35057}, {%r1, %r1}, {%r1, %r1}, {%r35042, %r35043, %r35044, %r35045, %r35046, %r35047, %r35048, %r35049};
	bar.warp.sync 	-1;
	wmma.mma.sync.aligned.row.col.m16n16k16.s32.s8.s8.s32 {%r35058, %r35059, %r35060, %r35061, %r35062, %r35063, %r35064, %r35065}, {%r1, %r1}, {%r1, %r1}, {%r35050, %r35051, %r35052, %r35053, %r35054, %r35055, %r35056, %r35057};
	bar.warp.sync 	-1;
	wmma.mma.sync.aligned.row.col.m16n16k16.s32.s8.s8.s32 {%r35066, %r35067, %r35068, %r35069, %r35070, %r35071, %r35072, %r35073}, {%r1, %r1}, {%r1, %r1}, {%r35058, %r35059, %r35060, %r35061, %r35062, %r35063, %r35064, %r35065};
	bar.warp.sync 	-1;
	wmma.mma.sync.aligned.row.col.m16n16k16.s32.s8.s8.s32 {%r35074, %r35075, %r35076, %r35077, %r35078, %r35079, %r35080, %r35081}, {%r1, %r1}, {%r1, %r1}, {%r35066, %r35067, %r35068, %r35069, %r35070, %r35071, %r35072, %r35073};
	bar.warp.sync 	-1;
	wmma.mma.sync.aligned.row.col.m16n16k16.s32.s8.s8.s32 {%r35082, %r35083, %r35084, %r35085, %r35086, %r35087, %r35088, %r35089}, {%r1, %r1}, {%r1, %r1}, {%r35074, %r35075, %r35076, %r35077, %r35078, %r35079, %r35080, %r35081};
	bar.warp.sync 	-1;
	wmma.mma.sync.aligned.row.col.m16n16k16.s32.s8.s8.s32 {%r35090, %r35091, %r35092, %r35093, %r35094, %r35095, %r35096, %r35097}, {%r1, %r1}, {%r1, %r1}, {%r35082, %r35083, %r35084, %r35085, %r35086, %r35087, %r35088, %r35089};
	bar.warp.sync 	-1;
	wmma.mma.sync.aligned.row.col.m16n16k16.s32.s8.s8.s32 {%r35098, %r35099, %r35100, %r35101, %r35102, %r35103, %r35104, %r35105}, {%r1, %r1}, {%r1, %r1}, {%r35090, %r35091, %r35092, %r35093, %r35094, %r35095, %r35096, %r35097};
	bar.warp.sync 	-1;
	wmma.mma.sync.aligned.row.col.m16n16k16.s32.s8.s8.s32 {%r35106, %r35107, %r35108, %r35109, %r35110, %r35111, %r35112, %r35113}, {%r1, %r1}, {%r1, %r1}, {%r35098, %r35099, %r35100, %r35101, %r35102, %r35103, %r35104, %r35105};
	bar.warp.sync 	-1;
	wmma.mma.sync.aligned.row.col.m16n16k16.s32.s8.s8.s32 {%r35114, %r35115, %r35116, %r35117, %r35118, %r35119, %r35120, %r35121}, {%r1, %r1}, {%r1, %r1}, {%r35106, %r35107, %r35108, %r35109, %r35110, %r35111, %r35112, %r35113};
	bar.warp.sync 	-1;
	wmma.mma.sync.aligned.row.col.m16n16k16.s32.s8.s8.s32 {%r35122, %r35123, %r35124, %r35125, %r35126, %r35127, %r35128, %r35129}, {%r1, %r1}, {%r1, %r1}, {%r35114, %r35115, %r35116, %r35117, %r35118, %r35119, %r35120, %r35121};
	bar.warp.sync 	-1;
	wmma.mma.sync.aligned.row.col.m16n16k16.s32.s8.s8.s32 {%r35130, %r35131, %r35132, %r35133, %r35134, %r35135, %r35136, %r35137}, {%r1, %r1}, {%r1, %r1}, {%r35122, %r35123, %r35124, %r35125, %r35126, %r35127, %r35128, %r35129};
	bar.warp.sync 	-1;
	wmma.mma.sync.aligned.row.col.m16n16k16.s32.s8.s8.s32 {%r35138, %r35139, %r35140, %r35141, %r35142, %r35143, %r35144, %r35145}, {%r1, %r1}, {%r1, %r1}, {%r35130, %r35131, %r35132, %r35133, %r35134, %r35135, %r35136, %r35137};
	bar.warp.sync 	-1;
	wmma.mma.sync.aligned.row.col.m16n16k16.s32.s8.s8.s32 {%r35146, %r35147, %r35148, %r35149, %r35150, %r35151, %r35152, %r35153}, {%r1, %r1}, {%r1, %r1}, {%r35138, %r35139, %r35140, %r35141, %r35142, %r35143, %r35144, %r35145};
	bar.warp.sync 	-1;
	wmma.mma.sync.aligned.row.col.m16n16k16.s32.s8.s8.s32 {%r35154, %r35155, %r35156, %r35157, %r35158, %r35159, %r35160, %r35161}, {%r1, %r1}, {%r1, %r1}, {%r35146, %r35147, %r35148, %r35149, %r35150, %r35151, %r35152, %r35153};
	bar.warp.sync 	-1;
	wmma.mma.sync.aligned.row.col.m16n16k16.s32.s8.s8.s32 {%r35162, %r35163, %r35164, %r35165, %r35166, %r35167, %r35168, %r35169}, {%r1, %r1}, {%r1, %r1}, {%r35154, %r35155, %r35156, %r35157, %r35158, %r35159, %r35160, %r35161};
	bar.warp.sync 	-1;
	wmma.mma.sync.aligned.row.col.m16n16k16.s32.s8.s8.s32 {%r35170, %r35171, %r35172, %r35173, %r35174, %r35175, %r35176, %r35177}, {%r1, %r1}, {%r1, %r1}, {%r35162, %r35163, %r35164, %r35165, %r35166, %r35167, %r35168, %r35169};
	bar.warp.sync 	-1;
	wmma.mma.sync.aligned.row.col.m16n16k16.s32.s8.s8.s32 {%r35178, %r35179, %r35180, %r35181, %r35182, %r35183, %r35184, %r35185}, {%r1, %r1}, {%r1, %r1}, {%r35170, %r35171, %r35172, %r35173, %r35174, %r35175, %r35176, %r35177};
	bar.warp.sync 	-1;
	wmma.mma.sync.aligned.row.col.m16n16k16.s32.s8.s8.s32 {%r35186, %r35187, %r35188, %r35189, %r35190, %r35191, %r35192, %r35193}, {%r1, %r1}, {%r1, %r1}, {%r35178, %r35179, %r35180, %r35181, %r35182, %r35183, %r35184, %r35185};
	bar.warp.sync 	-1;
	wmma.mma.sync.aligned.row.col.m16n16k16.s32.s8.s8.s32 {%r35194, %r35195, %r35196, %r35197, %r35198, %r35199, %r35200, %r35201}, {%r1, %r1}, {%r1, %r1}, {%r35186, %r35187, %r35188, %r35189, %r35190, %r35191, %r35192, %r35193};
	bar.warp.sync 	-1;
	wmma.mma.sync.aligned.row.col.m16n16k16.s32.s8.s8.s32 {%r35202, %r35203, %r35204, %r35205, %r35206, %r35207, %r35208, %r35209}, {%r1, %r1}, {%r1, %r1}, {%r35194, %r35195, %r35196, %r35197, %r35198, %r35199, %r35200, %r35201};
	bar.warp.sync 	-1;
	wmma.mma.sync.aligned.row.col.m16n16k16.s32.s8.s8.s32 {%r35210, %r35211, %r35212, %r35213, %r35214, %r35215, %r35216, %r35217}, {%r1, %r1}, {%r1, %r1}, {%r35202, %r35203, %r35204, %r35205, %r35206, %r35207, %r35208, %r35209};
	bar.warp.sync 	-1;
	wmma.mma.sync.aligned.row.col.m16n16k16.s32.s8.s8.s32 {%r35218, %r35219, %r35220, %r35221, %r35222, %r35223, %r35224, %r35225}, {%r1, %r1}, {%r1, %r1}, {%r35210, %r35211, %r35212, %r35213, %r35214, %r35215, %r35216, %r35217};
	bar.warp.sync 	-1;
	wmma.mma.sync.aligned.row.col.m16n16k16.s32.s8.s8.s32 {%r35226, %r35227, %r35228, %r35229, %r35230, %r35231, %r35232, %r35233}, {%r1, %r1}, {%r1, %r1}, {%r35218, %r35219, %r35220, %r35221, %r35222, %r35223, %r35224, %r35225};
	bar.warp.sync 	-1;
	wmma.mma.sync.aligned.row.col.m16n16k16.s32.s8.s8.s32 {%r35234, %r35235, %r35236, %r35237, %r35238, %r35239, %r35240, %r35241}, {%r1, %r1}, {%r1, %r1}, {%r35226, %r35227, %r35228, %r35229, %r35230, %r35231, %r35232, %r35233};
	bar.warp.sync 	-1;
	wmma.mma.sync.aligned.row.col.m16n16k16.s32.s8.s8.s32 {%r35242, %r35243, %r35244, %r35245, %r35246, %r35247, %r35248, %r35249}, {%r1, %r1}, {%r1, %r1}, {%r35234, %r35235, %r35236, %r35237, %r35238, %r35239, %r35240, %r35241};
	bar.warp.sync 	-1;
	wmma.mma.sync.aligned.row.col.m16n16k16.s32.s8.s8.s32 {%r35250, %r35251, %r35252, %r35253, %r35254, %r35255, %r35256, %r35257}, {%r1, %r1}, {%r1, %r1}, {%r35242, %r35243, %r35244, %r35245, %r35246, %r35247, %r35248, %r35249};
	bar.warp.sync 	-1;
	wmma.mma.sync.aligned.row.col.m16n16k16.s32.s8.s8.s32 {%r35258, %r35259, %r35260, %r35261, %r35262, %r35263, %r35264, %r35265}, {%r1, %r1}, {%r1, %r1}, {%r35250, %r35251, %r35252, %r35253, %r35254, %r35255, %r35256, %r35257};
	bar.warp.sync 	-1;
	wmma.mma.sync.aligned.row.col.m16n16k16.s32.s8.s8.s32 {%r35266, %r35267, %r35268, %r35269, %r35270, %r35271, %r35272, %r35273}, {%r1, %r1}, {%r1, %r1}, {%r35258, %r35259, %r35260, %r35261, %r35262, %r35263, %r35264, %r35265};
	bar.warp.sync 	-1;
	wmma.mma.sync.aligned.row.col.m16n16k16.s32.s8.s8.s32 {%r35274, %r35275, %r35276, %r35277, %r35278, %r35279, %r35280, %r35281}, {%r1, %r1}, {%r1, %r1}, {%r35266, %r35267, %r35268, %r35269, %r35270, %r35271, %r35272, %r35273};
	bar.warp.sync 	-1;
	wmma.mma.sync.aligned.row.col.m16n16k16.s32.s8.s8.s32 {%r35282, %r35283, %r35284, %r35285, %r35286, %r35287, %r35288, %r35289}, {%r1, %r1}, {%r1, %r1}, {%r35274, %r35275, %r35276, %r35277, %r35278, %r35279, %r35280, %r35281};
	bar.warp.sync 	-1;
	wmma.mma.sync.aligned.row.col.m16n16k16.s32.s8.s8.s32 {%r35290, %r35291, %r35292, %r35293, %r35294, %r35295, %r35296, %r35297}, {%r1, %r1}, {%r1, %r1}, {%r35282, %r35283, %r35284, %r35285, %r35286, %r35287, %r35288, %r35289};
	bar.warp.sync 	-1;
	wmma.mma.sync.aligned.row.col.m16n16k16.s32.s8.s8.s32 {%r35298, %r35299, %r35300, %r35301, %r35302, %r35303, %r35304, %r35305}, {%r1, %r1}, {%r1, %r1}, {%r35290, %r35291, %r35292, %r35293, %r35294, %r35295, %r35296, %r35297};
	bar.warp.sync 	-1;
	wmma.mma.sync.aligned.row.col.m16n16k16.s32.s8.s8.s32 {%r35306, %r35307, %r35308, %r35309, %r35310, %r35311, %r35312, %r35313}, {%r1, %r1}, {%r1, %r1}, {%r35298, %r35299, %r35300, %r35301, %r35302, %r35303, %r35304, %r35305};
	bar.warp.sync 	-1;
	wmma.mma.sync.aligned.row.col.m16n16k16.s32.s8.s8.s32 {%r35314, %r35315, %r35316, %r35317, %r35318, %r35319, %r35320, %r35321}, {%r1, %r1}, {%r1, %r1}, {%r35306, %r35307, %r35308, %r35309, %r35310, %r35311, %r35312, %r35313};
	bar.warp.sync 	-1;
	wmma.mma.sync.aligned.row.col.m16n16k16.s32.s8.s8.s32 {%r35322, %r35323, %r35324, %r35325, %r35326, %r35327, %r35328, %r35329}, {%r1, %r1}, {%r1, %r1}, {%r35314, %r35315, %r35316, %r35317, %r35318, %r35319, %r35320, %r35321};
	bar.warp.sync 	-1;
	wmma.mma.sync.aligned.row.col.m16n16k16.s32.s8.s8.s32 {%r35330, %r35331, %r35332, %r35333, %r35334, %r35335, %r35336, %r35337}, {%r1, %r1}, {%r1, %r1}, {%r35322, %r35323, %r35324, %r35325, %r35326, %r35327, %r35328, %r35329};
	bar.warp.sync 	-1;
	wmma.mma.sync.aligned.row.col.m16n16k16.s32.s8.s8.s32 {%r35338, %r35339, %r35340, %r35341, %r35342, %r35343, %r35344, %r35345}, {%r1, %r1}, {%r1, %r1}, {%r35330, %r35331, %r35332, %r35333, %r35334, %r35335, %r35336, %r35337};
	bar.warp.sync 	-1;
	wmma.mma.sync.aligned.row.col.m16n16k16.s32.s8.s8.s32 {%r35346, %r35347, %r35348, %r35349, %r35350, %r35351, %r35352, %r35353}, {%r1, %r1}, {%r1, %r1}, {%r35338, %r35339, %r35340, %r35341, %r35342, %r35343, %r35344, %r35345};
	bar.warp.sync 	-1;
	wmma.mma.sync.aligned.row.col.m16n16k16.s32.s8.s8.s32 {%r35354, %r35355, %r35356, %r35357, %r35358, %r35359, %r35360, %r35361}, {%r1, %r1}, {%r1, %r1}, {%r35346, %r35347, %r35348, %r35349, %r35350, %r35351, %r35352, %r35353};
	bar.warp.sync 	-1;
	wmma.mma.sync.aligned.row.col.m16n16k16.s32.s8.s8.s32 {%r35362, %r35363, %r35364, %r35365, %r35366, %r35367, %r35368, %r35369}, {%r1, %r1}, {%r1, %r1}, {%r35354, %r35355, %r35356, %r35357, %r35358, %r35359, %r35360, %r35361};
	bar.warp.sync 	-1;
	wmma.mma.sync.aligned.row.col.m16n16k16.s32.s8.s8.s32 {%r35370, %r35371, %r35372, %r35373, %r35374, %r35375, %r35376, %r35377}, {%r1, %r1}, {%r1, %r1}, {%r35362, %r35363, %r35364, %r35365, %r35366, %r35367, %r35368, %r35369};
	bar.warp.sync 	-1;
	wmma.mma.sync.aligned.row.col.m16n16k16.s32.s8.s8.s32 {%r35378, %r35379, %r35380, %r35381, %r35382, %r35383, %r35384, %r35385}, {%r1, %r1}, {%r1, %r1}, {%r35370, %r35371, %r35372, %r35373, %r35374, %r35375, %r35376, %r35377};
	bar.warp.sync 	-1;
	wmma.mma.sync.aligned.row.col.m16n16k16.s32.s8.s8.s32 {%r35386, %r35387, %r35388, %r35389, %r35390, %r35391, %r35392, %r35393}, {%r1, %r1}, {%r1, %r1}, {%r35378, %r35379, %r35380, %r35381, %r35382, %r35383, %r35384, %r35385};
	bar.warp.sync 	-1;
	wmma.mma.sync.aligned.row.col.m16n16k16.s32.s8.s8.s32 {%r35394, %r35395, %r35396, %r35397, %r35398, %r35399, %r35400, %r35401}, {%r1, %r1}, {%r1, %r1}, {%r35386, %r35387, %r35388, %r35389, %r35390, %r35391, %r35392, %r35393};
	bar.warp.sync 	-1;
	wmma.mma.sync.aligned.row.col.m16n16k16.s32.s8.s8.s32 {%r35402, %r35403, %r35404, %r35405, %r35406, %r35407, %r35408, %r35409}, {%r1, %r1}, {%r1, %r1}, {%r35394, %r35395, %r35396, %r35397, %r35398, %r35399, %r35400, %r35401};
	bar.warp.sync 	-1;
	wmma.mma.sync.aligned.row.col.m16n16k16.s32.s8.s8.s32 {%r35410, %r35411, %r35412, %r35413, %r35414, %r35415, %r35416, %r35417}, {%r1, %r1}, {%r1, %r1}, {%r35402, %r35403, %r35404, %r35405, %r35406, %r35407, %r35408, %r35409};
	bar.warp.sync 	-1;
	wmma.mma.sync.aligned.row.col.m16n16k16.s32.s8.s8.s32 {%r35418, %r35419, %r35420, %r35421, %r35422, %r35423, %r35424, %r35425}, {%r1, %r1}, {%r1, %r1}, {%r35410, %r35411, %r35412, %r35413, %r35414, %r35415, %r35416, %r35417};
	bar.warp.sync 	-1;
	wmma.mma.sync.aligned.row.col.m16n16k16.s32.s8.s8.s32 {%r35426, %r35427, %r35428, %r35429, %r35430, %r35431, %r35432, %r35433}, {%r1, %r1}, {%r1, %r1}, {%r35418, %r35419, %r35420, %r35421, %r35422, %r35423, %r35424, %r35425};
	bar.warp.sync 	-1;
	wmma.mma.sync.aligned.row.col.m16n16k16.s32.s8.s8.s32 {%r35434, %r35435, %r35436, %r35437, %r35438, %r35439, %r35440, %r35441}, {%r1, %r1}, {%r1, %r1}, {%r35426, %r35427, %r35428, %r35429, %r35430, %r35431, %r35432, %r35433};
	bar.warp.sync 	-1;
	wmma.mma.sync.aligned.row.col.m16n16k16.s32.s8.s8.s32 {%r35442, %r35443, %r35444, %r35445, %r35446, %r35447, %r35448, %r35449}, {%r1, %r1}, {%r1, %r1}, {%r35434, %r35435, %r35436, %r35437, %r35438, %r35439, %r35440, %r35441};
	bar.warp.sync 	-1;
	wmma.mma.sync.aligned.row.col.m16n16k16.s32.s8.s8.s32 {%r35450, %r35451, %r35452, %r35453, %r35454, %r35455, %r35456, %r35457}, {%r1, %r1}, {%r1, %r1}, {%r35442, %r35443, %r35444, %r35445, %r35446, %r35447, %r35448, %r35449};
	bar.warp.sync 	-1;
	wmma.mma.sync.aligned.row.col.m16n16k16.s32.s8.s8.s32 {%r35458, %r35459, %r35460, %r35461, %r35462, %r35463, %r35464, %r35465}, {%r1, %r1}, {%r1, %r1}, {%r35450, %r35451, %r35452, %r35453, %r35454, %r35455, %r35456, %r35457};
	bar.warp.sync 	-1;
	wmma.mma.sync.aligned.row.col.m16n16k16.s32.s8.s8.s32 {%r35466, %r35467, %r35468, %r35469, %r35470, %r35471, %r35472, %r35473}, {%r1, %r1}, {%r1, %r1}, {%r35458, %r35459, %r35460, %r35461, %r35462, %r35463, %r35464, %r35465};
	bar.warp.sync 	-1;
	wmma.mma.sync.aligned.row.col.m16n16k16.s32.s8.s8.s32 {%r35474, %r35475, %r35476, %r35477, %r35478, %r35479, %r35480, %r35481}, {%r1, %r1}, {%r1, %r1}, {%r35466, %r35467, %r35468, %r35469, %r35470, %r35471, %r35472, %r35473};
	bar.warp.sync 	-1;
	wmma.mma.sync.aligned.row.col.m16n16k16.s32.s8.s8.s32 {%r35482, %r35483, %r35484, %r35485, %r35486, %r35487, %r35488, %r35489}, {%r1, %r1}, {%r1, %r1}, {%r35474, %r35475, %r35476, %r35477, %r35478, %r35479, %r35480, %r35481};
	bar.warp.sync 	-1;
	wmma.mma.sync.aligned.row.col.m16n16k16.s32.s8.s8.s32 {%r35490, %r35491, %r35492, %r35493, %r35494, %r35495, %r35496, %r35497}, {%r1, %r1}, {%r1, %r1}, {%r35482, %r35483, %r35484, %r35485, %r35486, %r35487, %r35488, %r35489};
	bar.warp.sync 	-1;
	wmma.mma.sync.aligned.row.col.m16n16k16.s32.s8.s8.s32 {%r35498, %r35499, %r35500, %r35501, %r35502, %r35503, %r35504, %r35505}, {%r1, %r1}, {%r1, %r1}, {%r35490, %r35491, %r35492, %r35493, %r35494, %r35495, %r35496, %r35497};
	bar.warp.sync 	-1;
	wmma.mma.sync.aligned.row.col.m16n16k16.s32.s8.s8.s32 {%r35506, %r35507, %r35508, %r35509, %r35510, %r35511, %r35512, %r35513}, {%r1, %r1}, {%r1, %r1}, {%r35498, %r35499, %r35500, %r35501, %r35502, %r35503, %r35504, %r35505};
	bar.warp.sync 	-1;
	wmma.mma.sync.aligned.row.col.m16n16k16.s32.s8.s8.s32 {%r35514, %r35515, %r35516, %r35517, %r35518, %r35519, %r35520, %r35521}, {%r1, %r1}, {%r1, %r1}, {%r35506, %r35507, %r35508, %r35509, %r35510, %r35511, %r35512, %r35513};
	bar.warp.sync 	-1;
	wmma.mma.sync.aligned.row.col.m16n16k16.s32.s8.s8.s32 {%r35522, %r35523, %r35524, %r35525, %r35526, %r35527, %r35528, %r35529}, {%r1, %r1}, {%r1, %r1}, {%r35514, %r35515, %r35516, %r35517, %r35518, %r35519, %r35520, %r35521};
	bar.warp.sync 	-1;
	wmma.mma.sync.aligned.row.col.m16n16k16.s32.s8.s8.s32 {%r35530, %r35531, %r35532, %r35533, %r35534, %r35535, %r35536, %r35537}, {%r1, %r1}, {%r1, %r1}, {%r35522, %r35523, %r35524, %r35525, %r35526, %r35527, %r35528, %r35529};
	bar.warp.sync 	-1;
	wmma.mma.sync.aligned.row.col.m16n16k16.s32.s8.s8.s32 {%r35538, %r35539, %r35540, %r35541, %r35542, %r35543, %r35544, %r35545}, {%r1, %r1}, {%r1, %r1}, {%r35530, %r35531, %r35532, %r35533, %r35534, %r35535, %r35536, %r35537};
	bar.warp.sync 	-1;
	wmma.mma.sync.aligned.row.col.m16n16k16.s32.s8.s8.s32 {%r35546, %r35547, %r35548, %r35549, %r35550, %r35551, %r35552, %r35553}, {%r1, %r1}, {%r1, %r1}, {%r35538, %r35539, %r35540, %r35541, %r35542, %r35543, %r35544, %r35545};
	bar.warp.sync 	-1;
	wmma.mma.sync.aligned.row.col.m16n16k16.s32.s8.s8.s32 {%r35554, %r35555, %r35556, %r35557, %r35558, %r35559, %r35560, %r35561}, {%r1, %r1}, {%r1, %r1}, {%r35546, %r35547, %r35548, %r35549, %r35550, %r35551, %r35552, %r35553};
	bar.warp.sync 	-1;
	wmma.mma.sync.aligned.row.col.m16n16k16.s32.s8.s8.s32 {%r35562, %r35563, %r35564, %r35565, %r35566, %r35567, %r35568, %r35569}, {%r1, %r1}, {%r1, %r1}, {%r35554, %r35555, %r35556, %r35557, %r35558, %r35559, %r35560, %r35561};
	bar.warp.sync 	-1;
	wmma.mma.sync.aligned.row.col.m16n16k16.s32.s8.s8.s32 {%r35570, %r35571, %r35572, %r35573, %r35574, %r35575, %r35576, %r35577}, {%r1, %r1}, {%r1, %r1}, {%r35562, %r35563, %r35564, %r35565, %r35566, %r35567, %r35568, %r35569};
	bar.warp.sync 	-1;
	wmma.mma.sync.aligned.row.col.m16n16k16.s32.s8.s8.s32 {%r35578, %r35579, %r35580, %r35581, %r35582, %r35583, %r35584, %r35585}, {%r1, %r1}, {%r1, %r1}, {%r35570, %r35571, %r35572, %r35573, %r35574, %r35575, %r35576, %r35577};
	bar.warp.sync 	-1;
	wmma.mma.sync.aligned.row.col.m16n16k16.s32.s8.s8.s32 {%r35586, %r35587, %r35588, %r35589, %r35590, %r35591, %r35592, %r35593}, {%r1, %r1}, {%r1, %r1}, {%r35578, %r35579, %r35580, %r35581, %r35582, %r35583, %r35584, %r35585};
	bar.warp.sync 	-1;
	wmma.mma.sync.aligned.row.col.m16n16k16.s32.s8.s8.s32 {%r35594, %r35595, %r35596, %r35597, %r35598, %r35599, %r35600, %r35601}, {%r1, %r1}, {%r1, %r1}, {%r35586, %r35587, %r35588, %r35589, %r35590, %r35591, %r35592, %r35593};
	bar.warp.sync 	-1;
	wmma.mma.sync.aligned.row.col.m16n16k16.s32.s8.s8.s32 {%r35602, %r35603, %r35604, %r35605, %r35606, %r35607, %r35608, %r35609}, {%r1, %r1}, {%r1, %r1}, {%r35594, %r35595, %r35596, %r35597, %r35598, %r35599, %r35600, %r35601};
	bar.warp.sync 	-1;
	wmma.mma.sync.aligned.row.col.m16n16k16.s32.s8.s8.s32 {%r35610, %r35611, %r35612, %r35613, %r35614, %r35615, %r35616, %r35617}, {%r1, %r1}, {%r1, %r1}, {%r35602, %r35603, %r35604, %r35605, %r35606, %r35607, %r35608, %r35609};
	bar.warp.sync 	-1;
	wmma.mma.sync.aligned.row.col.m16n16k16.s32.s8.s8.s32 {%r35618, %r35619, %r35620, %r35621, %r35622, %r35623, %r35624, %r35625}, {%r1, %r1}, {%r1, %r1}, {%r35610, %r35611, %r35612, %r35613, %r35614, %r35615, %r35616, %r35617};
	bar.warp.sync 	-1;
	wmma.mma.sync.aligned.row.col.m16n16k16.s32.s8.s8.s32 {%r35626, %r35627, %r35628, %r35629, %r35630, %r35631, %r35632, %r35633}, {%r1, %r1}, {%r1, %r1}, {%r35618, %r35619, %r35620, %r35621, %r35622, %r35623, %r35624, %r35625};
	bar.warp.sync 	-1;
	wmma.mma.sync.aligned.row.col.m16n16k16.s32.s8.s8.s32 {%r35634, %r35635, %r35636, %r35637, %r35638, %r35639, %r35640, %r35641}, {%r1, %r1}, {%r1, %r1}, {%r35626, %r35627, %r35628, %r35629, %r35630, %r35631, %r35632, %r35633};
	bar.warp.sync 	-1;
	wmma.mma.sync.aligned.row.col.m16n16k16.s32.s8.s8.s32 {%r35642, %r35643, %r35644, %r35645, %r35646, %r35647, %r35648, %r35649}, {%r1, %r1}, {%r1, %r1}, {%r35634, %r35635, %r35636, %r35637, %r35638, %r35639, %r35640, %r35641};
	bar.warp.sync 	-1;
	wmma.mma.sync.aligned.row.col.m16n16k16.s32.s8.s8.s32 {%r35650, %r35651, %r35652, %r35653, %r35654, %r35655, %r35656, %r35657}, {%r1, %r1}, {%r1, %r1}, {%r35642, %r35643, %r35644, %r35645, %r35646, %r35647, %r35648, %r35649};
	bar.warp.sync 	-1;
	wmma.mma.sync.aligned.row.col.m16n16k16.s32.s8.s8.s32 {%r35658, %r35659, %r35660, %r35661, %r35662, %r35663, %r35664, %r35665}, {%r1, %r1}, {%r1, %r1}, {%r35650, %r35651, %r35652, %r35653, %r35654, %r35655, %r35656, %r35657};
	bar.warp.sync 	-1;
	wmma.mma.sync.aligned.row.col.m16n16k16.s32.s8.s8.s32 {%r35666, %r35667, %r35668, %r35669, %r35670, %r35671, %r35672, %r35673}, {%r1, %r1}, {%r1, %r1}, {%r35658, %r35659, %r35660, %r35661, %r35662, %r35663, %r35664, %r35665};
	bar.warp.sync 	-1;
	wmma.mma.sync.aligned.row.col.m16n16k16.s32.s8.s8.s32 {%r35674, %r35675, %r35676, %r35677, %r35678, %r35679, %r35680, %r35681}, {%r1, %r1}, {%r1, %r1}, {%r35666, %r35667, %r35668, %r35669, %r35670, %r35671, %r35672, %r35673};
	bar.warp.sync 	-1;
	wmma.mma.sync.aligned.row.col.m16n16k16.s32.s8.s8.s32 {%r35682, %r35683, %r35684, %r35685, %r35686, %r35687, %r35688, %r35689}, {%r1, %r1}, {%r1, %r1}, {%r35674, %r35675, %r35676, %r35677, %r35678, %r35679, %r35680, %r35681};
	bar.warp.sync 	-1;
	wmma.mma.sync.aligned.row.col.m16n16k16.s32.s8.s8.s32 {%r35690, %r35691, %r35692, %r35693, %r35694, %r35695, %r35696, %r35697}, {%r1, %r1}, {%r1, %r1}, {%r35682, %r35683, %r35684, %r35685, %r35686, %r35687, %r35688, %r35689};
	bar.warp.sync 	-1;
	wmma.mma.sync.aligned.row.col.m16n16k16.s32.s8.s8.s32 {%r35698, %r35699, %r35700, %r35701, %r35702, %r35703, %r35704, %r35705}, {%r1, %r1}, {%r1, %r1}, {%r35690, %r35691, %r35692, %r35693, %r35694, %r35695, %r35696, %r35697};
	bar.warp.sync 	-1;
	wmma.mma.sync.aligned.row.col.m16n16k16.s32.s8.s8.s32 {%r35706, %r35707, %r35708, %r35709, %r35710, %r35711, %r35712, %r35713}, {%r1, %r1}, {%r1, %r1}, {%r35698, %r35699, %r35700, %r35701, %r35702, %r35703, %r35704, %r35705};
	bar.warp.sync 	-1;
	wmma.mma.sync.aligned.row.col.m16n16k16.s32.s8.s8.s32 {%r35714, %r35715, %r35716, %r35717, %r35718, %r35719, %r35720, %r35721}, {%r1, %r1}, {%r1, %r1}, {%r35706, %r35707, %r35708, %r35709, %r35710, %r35711, %r35712, %r35713};
	bar.warp.sync 	-1;
	wmma.mma.sync.aligned.row.col.m16n16k16.s32.s8.s8.s32 {%r35722, %r35723, %r35724, %r35725, %r35726, %r35727, %r35728, %r35729}, {%r1, %r1}, {%r1, %r1}, {%r35714, %r35715, %r35716, %r35717, %r35718, %r35719, %r35720, %r35721};
	bar.warp.sync 	-1;
	wmma.mma.sync.aligned.row.col.m16n16k16.s32.s8.s8.s32 {%r35730, %r35731, %r35732, %r35733, %r35734, %r35735, %r35736, %r35737}, {%r1, %r1}, {%r1, %r1}, {%r35722, %r35723, %r35724, %r35725, %r35726, %r35727, %r35728, %r35729};
	bar.warp.sync 	-1;
	wmma.mma.sync.aligned.row.col.m16n16k16.s32.s8.s8.s32 {%r35738, %r35739, %r35740, %r35741, %r35742, %r35743, %r35744, %r35745}, {%r1, %r1}, {%r1, %r1}, {%r35730, %r35731, %r35732, %r35733, %r35734, %r35735, %r35736, %r35737};
	bar.warp.sync 	-1;
	wmma.mma.sync.aligned.row.col.m16n16k16.s32.s8.s8.s32 {%r35746, %r35747, %r35748, %r35749, %r35750, %r35751, %r35752, %r35753}, {%r1, %r1}, {%r1, %r1}, {%r35738, %r35739, %r35740, %r35741, %r35742, %r35743, %r35744, %r35745};
	bar.warp.sync 	-1;
	wmma.mma.sync.aligned.row.col.m16n16k16.s32.s8.s8.s32 {%r35754, %r35755, %r35756, %r35757, %r35758, %r35759, %r35760, %r35761}, {%r1, %r1}, {%r1, %r1}, {%r35746, %r35747, %r35748, %r35749, %r35750, %r35751, %r35752, %r35753};
	bar.warp.sync 	-1;
	wmma.mma.sync.aligned.row.col.m16n16k16.s32.s8.s8.s32 {%r35762, %r35763, %r35764, %r35765, %r35766, %r35767, %r35768, %r35769}, {%r1, %r1}, {%r1, %r1}, {%r35754, %r35755, %r35756, %r35757, %r35758, %r35759, %r35760, %r35761};
	bar.warp.sync 	-1;
	wmma.mma.sync.aligned.row.col.m16n16k16.s32.s8.s8.s32 {%r35770, %r35771, %r35772, %r35773, %r35774, %r35775, %r35776, %r35777}, {%r1, %r1}, {%r1, %r1}, {%r35762, %r35763, %r35764, %r35765, %r35766, %r35767, %r35768, %r35769};
	bar.warp.sync 	-1;
	wmma.mma.sync.aligned.row.col.m16n16k16.s32.s8.s8.s32 {%r35778, %r35779, %r35780, %r35781, %r35782, %r35783, %r35784, %r35785}, {%r1, %r1}, {%r1, %r1}, {%r35770, %r35771, %r35772, %r35773, %r35774, %r35775, %r35776, %r35777};
	bar.warp.sync 	-1;
	wmma.mma.sync.aligned.row.col.m16n16k16.s32.s8.s8.s32 {%r35786, %r35787, %r35788, %r35789, %r35790, %r35791, %r35792, %r35793}, {%r1, %r1}, {%r1, %r1}, {%r35778, %r35779, %r35780, %r35781, %r35782, %r35783, %r35784, %r35785};
	bar.warp.sync 	-1;
	wmma.mma.sync.aligned.row.col.m16n16k16.s32.s8.s8.s32 {%r35794, %r35795, %r35796, %r35797, %r35798, %r35799, %r35800, %r35801}, {%r1, %r1}, {%r1, %r1}, {%r35786, %r35787, %r35788, %r35789, %r35790, %r35791, %r35792, %r35793};
	bar.warp.sync 	-1;
	wmma.mma.sync.aligned.row.col.m16n16k16.s32.s8.s8.s32 {%r35802, %r35803, %r35804, %r35805, %r35806, %r35807, %r35808, %r35809}, {%r1, %r1}, {%r1, %r1}, {%r35794, %r35795, %r35796, %r35797, %r35798, %r35799, %r35800, %r35801};
	bar.warp.sync 	-1;
	wmma.mma.sync.aligned.row.col.m16n16k16.s32.s8.s8.s32 {%r35810, %r35811, %r35812, %r35813, %r35814, %r35815, %r35816, %r35817}, {%r1, %r1}, {%r1, %r1}, {%r35802, %r35803, %r35804, %r35805, %r35806, %r35807, %r35808, %r35809};
	bar.warp.sync 	-1;
	wmma.mma.sync.aligned.row.col.m16n16k16.s32.s8.s8.s32 {%r35818, %r35819, %r35820, %r35821, %r35822, %r35823, %r35824, %r35825}, {%r1, %r1}, {%r1, %r1}, {%r35810, %r35811, %r35812, %r35813, %r35814, %r35815, %r35816, %r35817};
	bar.warp.sync 	-1;
	wmma.mma.sync.aligned.row.col.m16n16k16.s32.s8.s8.s32 {%r35826, %r35827, %r35828, %r35829, %r35830, %r35831, %r35832, %r35833}, {%r1, %r1}, {%r1, %r1}, {%r35818, %r35819, %r35820, %r35821, %r35822, %r35823, %r35824, %r35825};
	bar.warp.sync 	-1;
	wmma.mma.sync.aligned.row.col.m16n16k16.s32.s8.s8.s32 {%r35834, %r35835, %r35836, %r35837, %r35838, %r35839, %r35840, %r35841}, {%r1, %r1}, {%r1, %r1}, {%r35826, %r35827, %r35828, %r35829, %r35830, %r35831, %r35832, %r35833};
	bar.warp.sync 	-1;
	wmma.mma.sync.aligned.row.col.m16n16k16.s32.s8.s8.s32 {%r35842, %r35843, %r35844, %r35845, %r35846, %r35847, %r35848, %r35849}, {%r1, %r1}, {%r1, %r1}, {%r35834, %r35835, %r35836, %r35837, %r35838, %r35839, %r35840, %r35841};
	bar.warp.sync 	-1;
	wmma.mma.sync.aligned.row.col.m16n16k16.s32.s8.s8.s32 {%r35850, %r35851, %r35852, %r35853, %r35854, %r35855, %r35856, %r35857}, {%r1, %r1}, {%r1, %r1}, {%r35842, %r35843, %r35844, %r35845, %r35846, %r35847, %r35848, %r35849};
	bar.warp.sync 	-1;
	wmma.mma.sync.aligned.row.col.m16n16k16.s32.s8.s8.s32 {%r35858, %r35859, %r35860, %r35861, %r35862, %r35863, %r35864, %r35865}, {%r1, %r1}, {%r1, %r1}, {%r35850, %r35851, %r35852, %r35853, %r35854, %r35855, %r35856, %r35857};
	bar.warp.sync 	-1;
	wmma.mma.sync.aligned.row.col.m16n16k16.s32.s8.s8.s32 {%r35866, %r35867, %r35868, %r35869, %r35870, %r35871, %r35872, %r35873}, {%r1, %r1}, {%r1, %r1}, {%r35858, %r35859, %r35860, %r35861, %r35862, %r35863, %r35864, %r35865};
	bar.warp.sync 	-1;
	wmma.mma.sync.aligned.row.col.m16n16k16.s32.s8.s8.s32 {%r35874, %r35875, %r35876, %r35877, %r35878, %r35879, %r35880, %r35881}, {%r1, %r1}, {%r1, %r1}, {%r35866, %r35867, %r35868, %r35869, %r35870, %r35871, %r35872, %r35873};
	bar.warp.sync 	-1;
	wmma.mma.sync.aligned.row.col.m16n16k16.s32.s8.s8.s32 {%r35882, %r35883, %r35884, %r35885, %r35886, %r35887, %r35888, %r35889}, {%r1, %r1}, {%r1, %r1}, {%r35874, %r35875, %r35876, %r35877, %r35878, %r35879, %r35880, %r35881};
	bar.warp.sync 	-1;
	wmma.mma.sync.aligned.row.col.m16n16k16.s32.s8.s8.s32 {%r35890, %r35891, %r35892, %r35893, %r35894, %r35895, %r35896, %r35897}, {%r1, %r1}, {%r1, %r1}, {%r35882, %r35883, %r35884, %r35885, %r35886, %r35887, %r35888, %r35889};
	bar.warp.sync 	-1;
	wmma.mma.sync.aligned.row.col.m16n16k16.s32.s8.s8.s32 {%r35898, %r35899, %r35900, %r35901, %r35902, %r35903, %r35904, %r35905}, {%r1, %r1}, {%r1, %r1}, {%r35890, %r35891, %r35892, %r35893, %r35894, %r35895, %r35896, %r35897};
	bar.warp.sync 	-1;
	wmma.mma.sync.aligned.row.col.m16n16k16.s32.s8.s8.s32 {%r35906, %r35907, %r35908, %r35909, %r35910, %r35911, %r35912, %r35913}, {%r1, %r1}, {%r1, %r1}, {%r35898, %r35899, %r35900, %r35901, %r35902, %r35903, %r35904, %r35905};
	bar.warp.sync 	-1;
	wmma.mma.sync.aligned.row.col.m16n16k16.s32.s8.s8.s32 {%r35914, %r35915, %r35916, %r35917, %r35918, %r35919, %r35920, %r35921}, {%r1, %r1}, {%r1, %r1}, {%r35906, %r35907, %r35908, %r35909, %r35910, %r35911, %r35912, %r35913};
	bar.warp.sync 	-1;
	wmma.mma.sync.aligned.row.col.m16n16k16.s32.s8.s8.s32 {%r35922, %r35923, %r35924, %r35925, %r35926, %r35927, %r35928, %r35929}, {%r1, %r1}, {%r1, %r1}, {%r35914, %r35915, %r35916, %r35917, %r35918, %r35919, %r35920, %r35921};
	bar.warp.sync 	-1;
	wmma.mma.sync.aligned.row.col.m16n16k16.s32.s8.s8.s32 {%r35930, %r35931, %r35932, %r35933, %r35934, %r35935, %r35936, %r35937}, {%r1, %r1}, {%r1, %r1}, {%r35922, %r35923, %r35924, %r35925, %r35926, %r35927, %r35928, %r35929};
	bar.warp.sync 	-1;
	wmma.mma.sync.aligned.row.col.m16n16k16.s32.s8.s8.s32 {%r35938, %r35939, %r35940, %r35941, %r35942, %r35943, %r35944, %r35945}, {%r1, %r1}, {%r1, %r1}, {%r35930, %r35931, %r35932, %r35933, %r35934, %r35935, %r35936, %r35937};
	bar.warp.sync 	-1;
	wmma.mma.sync.aligned.row.col.m16n16k16.s32.s8.s8.s32 {%r35946, %r35947, %r35948, %r35949, %r35950, %r35951, %r35952, %r35953}, {%r1, %r1}, {%r1, %r1}, {%r35938, %r35939, %r35940, %r35941, %r35942, %r35943, %r35944, %r35945};
	bar.warp.sync 	-1;
	wmma.mma.sync.aligned.row.col.m16n16k16.s32.s8.s8.s32 {%r35954, %r35955, %r35956, %r35957, %r35958, %r35959, %r35960, %r35961}, {%r1, %r1}, {%r1, %r1}, {%r35946, %r35947, %r35948, %r35949, %r35950, %r35951, %r35952, %r35953};
	bar.warp.sync 	-1;
	wmma.mma.sync.aligned.row.col.m16n16k16.s32.s8.s8.s32 {%r35962, %r35963, %r35964, %r35965, %r35966, %r35967, %r35968, %r35969}, {%r1, %r1}, {%r1, %r1}, {%r35954, %r35955, %r35956, %r35957, %r35958, %r35959, %r35960, %r35961};
	bar.warp.sync 	-1;
	wmma.mma.sync.aligned.row.col.m16n16k16.s32.s8.s8.s32 {%r35970, %r35971, %r35972, %r35973, %r35974, %r35975, %r35976, %r35977}, {%r1, %r1}, {%r1, %r1}, {%r35962, %r35963, %r35964, %r35965, %r35966, %r35967, %r35968, %r35969};
	bar.warp.sync 	-1;
	wmma.mma.sync.aligned.row.col.m16n16k16.s32.s8.s8.s32 {%r35978, %r35979, %r35980, %r35981, %r35982, %r35983, %r35984, %r35985}, {%r1, %r1}, {%r1, %r1}, {%r35970, %r35971, %r35972, %r35973, %r35974, %r35975, %r35976, %r35977};
	bar.warp.sync 	-1;
	wmma.mma.sync.aligned.row.col.m16n16k16.s32.s8.s8.s32 {%r35986, %r35987, %r35988, %r35989, %r35990, %r35991, %r35992, %r35993}, {%r1, %r1}, {%r1, %r1}, {%r35978, %r35979, %r35980, %r35981, %r35982, %r35983, %r35984, %r35985};
	bar.warp.sync 	-1;
	wmma.mma.sync.aligned.row.col.m16n16k16.s32.s8.s8.s32 {%r35994, %r35995, %r35996, %r35997, %r35998, %r35999, %r36000, %r36001}, {%r1, %r1}, {%r1, %r1}, {%r35986, %r35987, %r35988, %r35989, %r35990, %r35991, %r35992, %r35993};
	bar.warp.sync 	-1;
	wmma.mma.sync.aligned.row.col.m16n16k16.s32.s8.s8.s32 {%r36002, %r36003, %r36004, %r36005, %r36006, %r36007, %r36008, %r36009}, {%r1, %r1}, {%r1, %r1}, {%r35994, %r35995, %r35996, %r35997, %r35998, %r35999, %r36000, %r36001};
	bar.warp.sync 	-1;
	wmma.mma.sync.aligned.row.col.m16n16k16.s32.s8.s8.s32 {%r36010, %r36011, %r36012, %r36013, %r36014, %r36015, %r36016, %r36017}, {%r1, %r1}, {%r1, %r1}, {%r36002, %r36003, %r36004, %r36005, %r36006, %r36007, %r36008, %r36009};
	bar.warp.sync 	-1;
	wmma.mma.sync.aligned.row.col.m16n16k16.s32.s8.s8.s32 {%r36018, %r36019, %r36020, %r36021, %r36022, %r36023, %r36024, %r36025}, {%r1, %r1}, {%r1, %r1}, {%r36010, %r36011, %r36012, %r36013, %r36014, %r36015, %r36016, %r36017};
	bar.warp.sync 	-1;
	wmma.mma.sync.aligned.row.col.m16n16k16.s32.s8.s8.s32 {%r36026, %r36027, %r36028, %r36029, %r36030, %r36031, %r36032, %r36033}, {%r1, %r1}, {%r1, %r1}, {%r36018, %r36019, %r36020, %r36021, %r36022, %r36023, %r36024, %r36025};
	bar.warp.sync 	-1;
	wmma.mma.sync.aligned.row.col.m16n16k16.s32.s8.s8.s32 {%r36034, %r36035, %r36036, %r36037, %r36038, %r36039, %r36040, %r36041}, {%r1, %r1}, {%r1, %r1}, {%r36026, %r36027, %r36028, %r36029, %r36030, %r36031, %r36032, %r36033};
	bar.warp.sync 	-1;
	wmma.mma.sync.aligned.row.col.m16n16k16.s32.s8.s8.s32 {%r36042, %r36043, %r36044, %r36045, %r36046, %r36047, %r36048, %r36049}, {%r1, %r1}, {%r1, %r1}, {%r36034, %r36035, %r36036, %r36037, %r36038, %r36039, %r36040, %r36041};
	bar.warp.sync 	-1;
	wmma.mma.sync.aligned.row.col.m16n16k16.s32.s8.s8.s32 {%r36050, %r36051, %r36052, %r36053, %r36054, %r36055, %r36056, %r36057}, {%r1, %r1}, {%r1, %r1}, {%r36042, %r36043, %r36044, %r36045, %r36046, %r36047, %r36048, %r36049};
	bar.warp.sync 	-1;
	wmma.mma.sync.aligned.row.col.m16n16k16.s32.s8.s8.s32 {%r36058, %r36059, %r36060, %r36061, %r36062, %r36063, %r36064, %r36065}, {%r1, %r1}, {%r1, %r1}, {%r36050, %r36051, %r36052, %r36053, %r36054, %r36055, %r36056, %r36057};
	bar.warp.sync 	-1;
	wmma.mma.sync.aligned.row.col.m16n16k16.s32.s8.s8.s32 {%r36066, %r36067, %r36068, %r36069, %r36070, %r36071, %r36072, %r36073}, {%r1, %r1}, {%r1, %r1}, {%r36058, %r36059, %r36060, %r36061, %r36062, %r36063, %r36064, %r36065};
	bar.warp.sync 	-1;
	wmma.mma.sync.aligned.row.col.m16n16k16.s32.s8.s8.s32 {%r36074, %r36075, %r36076, %r36077, %r36078, %r36079, %r36080, %r36081}, {%r1, %r1}, {%r1, %r1}, {%r36066, %r36067, %r36068, %r36069, %r36070, %r36071, %r36072, %r36073};
	bar.warp.sync 	-1;
	wmma.mma.sync.aligned.row.col.m16n16k16.s32.s8.s8.s32 {%r36082, %r36083, %r36084, %r36085, %r36086, %r36087, %r36088, %r36089}, {%r1, %r1}, {%r1, %r1}, {%r36074, %r36075, %r36076, %r36077, %r36078, %r36079, %r36080, %r36081};
	bar.warp.sync 	-1;
	wmma.mma.sync.aligned.row.col.m16n16k16.s32.s8.s8.s32 {%r36090, %r36091, %r36092, %r36093, %r36094, %r36095, %r36096, %r36097}, {%r1, %r1}, {%r1, %r1}, {%r36082, %r36083, %r36084, %r36085, %r36086, %r36087, %r36088, %r36089};
	bar.warp.sync 	-1;
	wmma.mma.sync.aligned.row.col.m16n16k16.s32.s8.s8.s32 {%r36098, %r36099, %r36100, %r36101, %r36102, %r36103, %r36104, %r36105}, {%r1, %r1}, {%r1, %r1}, {%r36090, %r36091, %r36092, %r36093, %r36094, %r36095, %r36096, %r36097};
	bar.warp.sync 	-1;
	wmma.mma.sync.aligned.row.col.m16n16k16.s32.s8.s8.s32 {%r36106, %r36107, %r36108, %r36109, %r36110, %r36111, %r36112, %r36113}, {%r1, %r1}, {%r1, %r1}, {%r36098, %r36099, %r36100, %r36101, %r36102, %r36103, %r36104, %r36105};
	bar.warp.sync 	-1;
	wmma.mma.sync.aligned.row.col.m16n16k16.s32.s8.s8.s32 {%r36114, %r36115, %r36116, %r36117, %r36118, %r36119, %r36120, %r36121}, {%r1, %r1}, {%r1, %r1}, {%r36106, %r36107, %r36108, %r36109, %r36110, %r36111, %r36112, %r36113};
	bar.warp.sync 	-1;
	wmma.mma.sync.aligned.row.col.m16n16k16.s32.s8.s8.s32 {%r36122, %r36123, %r36124, %r36125, %r36126, %r36127, %r36128, %r36129}, {%r1, %r1}, {%r1, %r1}, {%r36114, %r36115, %r36116, %r36117, %r36118, %r36119, %r36120, %r36121};
	bar.warp.sync 	-1;
	wmma.mma.sync.aligned.row.col.m16n16k16.s32.s8.s8.s32 {%r36130, %r36131, %r36132, %r36133, %r36134, %r36135, %r36136, %r36137}, {%r1, %r1}, {%r1, %r1}, {%r36122, %r36123, %r36124, %r36125, %r36126, %r36127, %r36128, %r36129};
	bar.warp.sync 	-1;
	wmma.mma.sync.aligned.row.col.m16n16k16.s32.s8.s8.s32 {%r36138, %r36139, %r36140, %r36141, %r36142, %r36143, %r36144, %r36145}, {%r1, %r1}, {%r1, %r1}, {%r36130, %r36131, %r36132, %r36133, %r36134, %r36135, %r36136, %r36137};
	bar.warp.sync 	-1;
	wmma.mma.sync.aligned.row.col.m16n16k16.s32.s8.s8.s32 {%r36146, %r36147, %r36148, %r36149, %r36150, %r36151, %r36152, %r36153}, {%r1, %r1}, {%r1, %r1}, {%r36138, %r36139, %r36140, %r36141, %r36142, %r36143, %r36144, %r36145};
	bar.warp.sync 	-1;
	wmma.mma.sync.aligned.row.col.m16n16k16.s32.s8.s8.s32 {%r36154, %r36155, %r36156, %r36157, %r36158, %r36159, %r36160, %r36161}, {%r1, %r1}, {%r1, %r1}, {%r36146, %r36147, %r36148, %r36149, %r36150, %r36151, %r36152, %r36153};
	bar.warp.sync 	-1;
	wmma.mma.sync.aligned.row.col.m16n16k16.s32.s8.s8.s32 {%r36162, %r36163, %r36164, %r36165, %r36166, %r36167, %r36168, %r36169}, {%r1, %r1}, {%r1, %r1}, {%r36154, %r36155, %r36156, %r36157, %r36158, %r36159, %r36160, %r36161};
	bar.warp.sync 	-1;
	wmma.mma.sync.aligned.row.col.m16n16k16.s32.s8.s8.s32 {%r36170, %r36171, %r36172, %r36173, %r36174, %r36175, %r36176, %r36177}, {%r1, %r1}, {%r1, %r1}, {%r36162, %r36163, %r36164, %r36165, %r36166, %r36167, %r36168, %r36169};
	bar.warp.sync 	-1;
	wmma.mma.sync.aligned.row.col.m16n16k16.s32.s8.s8.s32 {%r36178, %r36179, %r36180, %r36181, %r36182, %r36183, %r36184, %r36185}, {%r1, %r1}, {%r1, %r1}, {%r36170, %r36171, %r36172, %r36173, %r36174, %r36175, %r36176, %r36177};
	bar.warp.sync 	-1;
	wmma.mma.sync.aligned.row.col.m16n16k16.s32.s8.s8.s32 {%r36186, %r36187, %r36188, %r36189, %r36190, %r36191, %r36192, %r36193}, {%r1, %r1}, {%r1, %r1}, {%r36178, %r36179, %r36180, %r36181, %r36182, %r36183, %r36184, %r36185};
	bar.warp.sync 	-1;
	wmma.mma.sync.aligned.row.col.m16n16k16.s32.s8.s8.s32 {%r36194, %r36195, %r36196, %r36197, %r36198, %r36199, %r36200, %r36201}, {%r1, %r1}, {%r1, %r1}, {%r36186, %r36187, %r36188, %r36189, %r36190, %r36191, %r36192, %r36193};
	bar.warp.sync 	-1;
	wmma.mma.sync.aligned.row.col.m16n16k16.s32.s8.s8.s32 {%r36202, %r36203, %r36204, %r36205, %r36206, %r36207, %r36208, %r36209}, {%r1, %r1}, {%r1, %r1}, {%r36194, %r36195, %r36196, %r36197, %r36198, %r36199, %r36200, %r36201};
	bar.warp.sync 	-1;
	wmma.mma.sync.aligned.row.col.m16n16k16.s32.s8.s8.s32 {%r36210, %r36211, %r36212, %r36213, %r36214, %r36215, %r36216, %r36217}, {%r1, %r1}, {%r1, %r1}, {%r36202, %r36203, %r36204, %r36205, %r36206, %r36207, %r36208, %r36209};
	bar.warp.sync 	-1;
	wmma.mma.sync.aligned.row.col.m16n16k16.s32.s8.s8.s32 {%r36218, %r36219, %r36220, %r36221, %r36222, %r36223, %r36224, %r36225}, {%r1, %r1}, {%r1, %r1}, {%r36210, %r36211, %r36212, %r36213, %r36214, %r36215, %r36216, %r36217};
	bar.warp.sync 	-1;
	wmma.mma.sync.aligned.row.col.m16n16k16.s32.s8.s8.s32 {%r36226, %r36227, %r36228, %r36229, %r36230, %r36231, %r36232, %r36233}, {%r1, %r1}, {%r1, %r1}, {%r36218, %r36219, %r36220, %r36221, %r36222, %r36223, %r36224, %r36225};
	bar.warp.sync 	-1;
	wmma.mma.sync.aligned.row.col.m16n16k16.s32.s8.s8.s32 {%r36234, %r36235, %r36236, %r36237, %r36238, %r36239, %r36240, %r36241}, {%r1, %r1}, {%r1, %r1}, {%r36226, %r36227, %r36228, %r36229, %r36230, %r36231, %r36232, %r36233};
	bar.warp.sync 	-1;
	wmma.mma.sync.aligned.row.col.m16n16k16.s32.s8.s8.s32 {%r36242, %r36243, %r36244, %r36245, %r36246, %r36247, %r36248, %r36249}, {%r1, %r1}, {%r1, %r1}, {%r36234, %r36235, %r36236, %r36237, %r36238, %r36239, %r36240, %r36241};
	bar.warp.sync 	-1;
	wmma.mma.sync.aligned.row.col.m16n16k16.s32.s8.s8.s32 {%r36250, %r36251, %r36252, %r36253, %r36254, %r36255, %r36256, %r36257}, {%r1, %r1}, {%r1, %r1}, {%r36242, %r36243, %r36244, %r36245, %r36246, %r36247, %r36248, %r36249};
	bar.warp.sync 	-1;
	wmma.mma.sync.aligned.row.col.m16n16k16.s32.s8.s8.s32 {%r36258, %r36259, %r36260, %r36261, %r36262, %r36263, %r36264, %r36265}, {%r1, %r1}, {%r1, %r1}, {%r36250, %r36251, %r36252, %r36253, %r36254, %r36255, %r36256, %r36257};
	bar.warp.sync 	-1;
	wmma.mma.sync.aligned.row.col.m16n16k16.s32.s8.s8.s32 {%r36266, %r36267, %r36268, %r36269, %r36270, %r36271, %r36272, %r36273}, {%r1, %r1}, {%r1, %r1}, {%r36258, %r36259, %r36260, %r36261, %r36262, %r36263, %r36264, %r36265};
	bar.warp.sync 	-1;
	wmma.mma.sync.aligned.row.col.m16n16k16.s32.s8.s8.s32 {%r36274, %r36275, %r36276, %r36277, %r36278, %r36279, %r36280, %r36281}, {%r1, %r1}, {%r1, %r1}, {%r36266, %r36267, %r36268, %r36269, %r36270, %r36271, %r36272, %r36273};
	bar.warp.sync 	-1;
	wmma.mma.sync.aligned.row.col.m16n16k16.s32.s8.s8.s32 {%r36282, %r36283, %r36284, %r36285, %r36286, %r36287, %r36288, %r36289}, {%r1, %r1}, {%r1, %r1}, {%r36274, %r36275, %r36276, %r36277, %r36278, %r36279, %r36280, %r36281};
	bar.warp.sync 	-1;
	wmma.mma.sync.aligned.row.col.m16n16k16.s32.s8.s8.s32 {%r36290, %r36291, %r36292, %r36293, %r36294, %r36295, %r36296, %r36297}, {%r1, %r1}, {%r1, %r1}, {%r36282, %r36283, %r36284, %r36285, %r36286, %r36287, %r36288, %r36289};
	bar.warp.sync 	-1;
	wmma.mma.sync.aligned.row.col.m16n16k16.s32.s8.s8.s32 {%r36298, %r36299, %r36300, %r36301, %r36302, %r36303, %r36304, %r36305}, {%r1, %r1}, {%r1, %r1}, {%r36290, %r36291, %r36292, %r36293, %r36294, %r36295, %r36296, %r36297};
	bar.warp.sync 	-1;
	wmma.mma.sync.aligned.row.col.m16n16k16.s32.s8.s8.s32 {%r36306, %r36307, %r36308, %r36309, %r36310, %r36311, %r36312, %r36313}, {%r1, %r1}, {%r1, %r1}, {%r36298, %r36299, %r36300, %r36301, %r36302, %r36303, %r36304, %r36305};
	bar.warp.sync 	-1;
	wmma.mma.sync.aligned.row.col.m16n16k16.s32.s8.s8.s32 {%r36314, %r36315, %r36316, %r36317, %r36318, %r36319, %r36320, %r36321}, {%r1, %r1}, {%r1, %r1}, {%r36306, %r36307, %r36308, %r36309, %r36310, %r36311, %r36312, %r36313};
	bar.warp.sync 	-1;
	wmma.mma.sync.aligned.row.col.m16n16k16.s32.s8.s8.s32 {%r36322, %r36323, %r36324, %r36325, %r36326, %r36327, %r36328, %r36329}, {%r1, %r1}, {%r1, %r1}, {%r36314, %r36315, %r36316, %r36317, %r36318, %r36319, %r36320, %r36321};
	bar.warp.sync 	-1;
	wmma.mma.sync.aligned.row.col.m16n16k16.s32.s8.s8.s32 {%r36330, %r36331, %r36332, %r36333, %r36334, %r36335, %r36336, %r36337}, {%r1, %r1}, {%r1, %r1}, {%r36322, %r36323, %r36324, %r36325, %r36326, %r36327, %r36328, %r36329};
	bar.warp.sync 	-1;
	wmma.mma.sync.aligned.row.col.m16n16k16.s32.s8.s8.s32 {%r36338, %r36339, %r36340, %r36341, %r36342, %r36343, %r36344, %r36345}, {%r1, %r1}, {%r1, %r1}, {%r36330, %r36331, %r36332, %r36333, %r36334, %r36335, %r36336, %r36337};
	bar.warp.sync 	-1;
	wmma.mma.sync.aligned.row.col.m16n16k16.s32.s8.s8.s32 {%r36346, %r36347, %r36348, %r36349, %r36350, %r36351, %r36352, %r36353}, {%r1, %r1}, {%r1, %r1}, {%r36338, %r36339, %r36340, %r36341, %r36342, %r36343, %r36344, %r36345};
	bar.warp.sync 	-1;
	wmma.mma.sync.aligned.row.col.m16n16k16.s32.s8.s8.s32 {%r36354, %r36355, %r36356, %r36357, %r36358, %r36359, %r36360, %r36361}, {%r1, %r1}, {%r1, %r1}, {%r36346, %r36347, %r36348, %r36349, %r36350, %r36351, %r36352, %r36353};
	bar.warp.sync 	-1;
	wmma.mma.sync.aligned.row.col.m16n16k16.s32.s8.s8.s32 {%r36362, %r36363, %r36364, %r36365, %r36366, %r36367, %r36368, %r36369}, {%r1, %r1}, {%r1, %r1}, {%r36354, %r36355, %r36356, %r36357, %r36358, %r36359, %r36360, %r36361};
	bar.warp.sync 	-1;
	wmma.mma.sync.aligned.row.col.m16n16k16.s32.s8.s8.s32 {%r36370, %r36371, %r36372, %r36373, %r36374, %r36375, %r36376, %r36377}, {%r1, %r1}, {%r1, %r1}, {%r36362, %r36363, %r36364, %r36365, %r36366, %r36367, %r36368, %r36369};
	bar.warp.sync 	-1;
	wmma.mma.sync.aligned.row.col.m16n16k16.s32.s8.s8.s32 {%r36378, %r36379, %r36380, %r36381, %r36382, %r36383, %r36384, %r36385}, {%r1, %r1}, {%r1, %r1}, {%r36370, %r36371, %r36372, %r36373, %r36374, %r36375, %r36376, %r36377};
	bar.warp.sync 	-1;
	wmma.mma.sync.aligned.row.col.m16n16k16.s32.s8.s8.s32 {%r36386, %r36387, %r36388, %r36389, %r36390, %r36391, %r36392, %r36393}, {%r1, %r1}, {%r1, %r1}, {%r36378, %r36379, %r36380, %r36381, %r36382, %r36383, %r36384, %r36385};
	bar.warp.sync 	-1;
	wmma.mma.sync.aligned.row.col.m16n16k16.s32.s8.s8.s32 {%r36394, %r36395, %r36396, %r36397, %r36398, %r36399, %r36400, %r36401}, {%r1, %r1}, {%r1, %r1}, {%r36386, %r36387, %r36388, %r36389, %r36390, %r36391, %r36392, %r36393};
	bar.warp.sync 	-1;
	wmma.mma.sync.aligned.row.col.m16n16k16.s32.s8.s8.s32 {%r36402, %r36403, %r36404, %r36405, %r36406, %r36407, %r36408, %r36409}, {%r1, %r1}, {%r1, %r1}, {%r36394, %r36395, %r36396, %r36397, %r36398, %r36399, %r36400, %r36401};
	bar.warp.sync 	-1;
	wmma.mma.sync.aligned.row.col.m16n16k16.s32.s8.s8.s32 {%r36410, %r36411, %r36412, %r36413, %r36414, %r36415, %r36416, %r36417}, {%r1, %r1}, {%r1, %r1}, {%r36402, %r36403, %r36404, %r36405, %r36406, %r36407, %r36408, %r36409};
	bar.warp.sync 	-1;
	wmma.mma.sync.aligned.row.col.m16n16k16.s32.s8.s8.s32 {%r36418, %r36419, %r36420, %r36421, %r36422, %r36423, %r36424, %r36425}, {%r1, %r1}, {%r1, %r1}, {%r36410, %r36411, %r36412, %r36413, %r36414, %r36415, %r36416, %r36417};
	bar.warp.sync 	-1;
	wmma.mma.sync.aligned.row.col.m16n16k16.s32.s8.s8.s32 {%r36426, %r36427, %r36428, %r36429, %r36430, %r36431, %r36432, %r36433}, {%r1, %r1}, {%r1, %r1}, {%r36418, %r36419, %r36420, %r36421, %r36422, %r36423, %r36424, %r36425};
	bar.warp.sync 	-1;
	wmma.mma.sync.aligned.row.col.m16n16k16.s32.s8.s8.s32 {%r36434, %r36435, %r36436, %r36437, %r36438, %r36439, %r36440, %r36441}, {%r1, %r1}, {%r1, %r1}, {%r36426, %r36427, %r36428, %r36429, %r36430, %r36431, %r36432, %r36433};
	bar.warp.sync 	-1;
	wmma.mma.sync.aligned.row.col.m16n16k16.s32.s8.s8.s32 {%r36442, %r36443, %r36444, %r36445, %r36446, %r36447, %r36448, %r36449}, {%r1, %r1}, {%r1, %r1}, {%r36434, %r36435, %r36436, %r36437, %r36438, %r36439, %r36440, %r36441};
	bar.warp.sync 	-1;
	wmma.mma.sync.aligned.row.col.m16n16k16.s32.s8.s8.s32 {%r36450, %r36451, %r36452, %r36453, %r36454, %r36455, %r36456, %r36457}, {%r1, %r1}, {%r1, %r1}, {%r36442, %r36443, %r36444, %r36445, %r36446, %r36447, %r36448, %r36449};
	bar.warp.sync 	-1;
	wmma.mma.sync.aligned.row.col.m16n16k16.s32.s8.s8.s32 {%r36458, %r36459, %r36460, %r36461, %r36462, %r36463, %r36464, %r36465}, {%r1, %r1}, {%r1, %r1}, {%r36450, %r36451, %r36452, %r36453, %r36454, %r36455, %r36456, %r36457};
	bar.warp.sync 	-1;
	wmma.mma.sync.aligned.row.col.m16n16k16.s32.s8.s8.s32 {%r36466, %r36467, %r36468, %r36469, %r36470, %r36471, %r36472, %r36473}, {%r1, %r1}, {%r1, %r1}, {%r36458, %r36459, %r36460, %r36461, %r36462, %r36463, %r36464, %r36465};
	bar.warp.sync 	-1;
	wmma.mma.sync.aligned.row.col.m16n16k16.s32.s8.s8.s32 {%r36474, %r36475, %r36476, %r36477, %r36478, %r36479, %r36480, %r36481}, {%r1, %r1}, {%r1, %r1}, {%r36466, %r36467, %r36468, %r36469, %r36470, %r36471, %r36472, %r36473};
	bar.warp.sync 	-1;
	wmma.mma.sync.aligned.row.col.m16n16k16.s32.s8.s8.s32 {%r36482, %r36483, %r36484, %r36485, %r36486, %r36487, %r36488, %r36489}, {%r1, %r1}, {%r1, %r1}, {%r36474, %r36475, %r36476, %r36477, %r36478, %r36479, %r36480, %r36481};
	bar.warp.sync 	-1;
	wmma.mma.sync.aligned.row.col.m16n16k16.s32.s8.s8.s32 {%r36490, %r36491, %r36492, %r36493, %r36494, %r36495, %r36496, %r36497}, {%r1, %r1}, {%r1, %r1}, {%r36482, %r36483, %r36484, %r36485, %r36486, %r36487, %r36488, %r36489};
	bar.warp.sync 	-1;
	wmma.mma.sync.aligned.row.col.m16n16k16.s32.s8.s8.s32 {%r36498, %r36499, %r36500, %r36501, %r36502, %r36503, %r36504, %r36505}, {%r1, %r1}, {%r1, %r1}, {%r36490, %r36491, %r36492, %r36493, %r36494, %r36495, %r36496, %r36497};
	bar.warp.sync 	-1;
	wmma.mma.sync.aligned.row.col.m16n16k16.s32.s8.s8.s32 {%r36506, %r36507, %r36508, %r36509, %r36510, %r36511, %r36512, %r36513}, {%r1, %r1}, {%r1, %r1}, {%r36498, %r36499, %r36500, %r36501, %r36502, %r36503, %r36504, %r36505};
	bar.warp.sync 	-1;
	wmma.mma.sync.aligned.row.col.m16n16k16.s32.s8.s8.s32 {%r36514, %r36515, %r36516, %r36517, %r36518, %r36519, %r36520, %r36521}, {%r1, %r1}, {%r1, %r1}, {%r36506, %r36507, %r36508, %r36509, %r36510, %r36511, %r36512, %r36513};
	bar.warp.sync 	-1;
	wmma.mma.sync.aligned.row.col.m16n16k16.s32.s8.s8.s32 {%r36522, %r36523, %r36524, %r36525, %r36526, %r36527, %r36528, %r36529}, {%r1, %r1}, {%r1, %r1}, {%r36514, %r36515, %r36516, %r36517, %r36518, %r36519, %r36520, %r36521};
	bar.warp.sync 	-1;
	wmma.mma.sync.aligned.row.col.m16n16k16.s32.s8.s8.s32 {%r36530, %r36531, %r36532, %r36533, %r36534, %r36535, %r36536, %r36537}, {%r1, %r1}, {%r1, %r1}, {%r36522, %r36523, %r36524, %r36525, %r36526, %r36527, %r36528, %r36529};
	bar.warp.sync 	-1;
	wmma.mma.sync.aligned.row.col.m16n16k16.s32.s8.s8.s32 {%r36538, %r36539, %r36540, %r36541, %r36542, %r36543, %r36544, %r36545}, {%r1, %r1}, {%r1, %r1}, {%r36530, %r36531, %r36532, %r36533, %r36534, %r36535, %r36536, %r36537};
	bar.warp.sync 	-1;
	wmma.mma.sync.aligned.row.col.m16n16k16.s32.s8.s8.s32 {%r36546, %r36547, %r36548, %r36549, %r36550, %r36551, %r36552, %r36553}, {%r1, %r1}, {%r1, %r1}, {%r36538, %r36539, %r36540, %r36541, %r36542, %r36543, %r36544, %r36545};
	bar.warp.sync 	-1;
	wmma.mma.sync.aligned.row.col.m16n16k16.s32.s8.s8.s32 {%r36554, %r36555, %r36556, %r36557, %r36558, %r36559, %r36560, %r36561}, {%r1, %r1}, {%r1, %r1}, {%r36546, %r36547, %r36548, %r36549, %r36550, %r36551, %r36552, %r36553};
	bar.warp.sync 	-1;
	wmma.mma.sync.aligned.row.col.m16n16k16.s32.s8.s8.s32 {%r36562, %r36563, %r36564, %r36565, %r36566, %r36567, %r36568, %r36569}, {%r1, %r1}, {%r1, %r1}, {%r36554, %r36555, %r36556, %r36557, %r36558, %r36559, %r36560, %r36561};
	bar.warp.sync 	-1;
	wmma.mma.sync.aligned.row.col.m16n16k16.s32.s8.s8.s32 {%r36570, %r36571, %r36572, %r36573, %r36574, %r36575, %r36576, %r36577}, {%r1, %r1}, {%r1, %r1}, {%r36562, %r36563, %r36564, %r36565, %r36566, %r36567, %r36568, %r36569};
	bar.warp.sync 	-1;
	wmma.mma.sync.aligned.row.col.m16n16k16.s32.s8.s8.s32 {%r36578, %r36579, %r36580, %r36581, %r36582, %r36583, %r36584, %r36585}, {%r1, %r1}, {%r1, %r1}, {%r36570, %r36571, %r36572, %r36573, %r36574, %r36575, %r36576, %r36577};
	bar.warp.sync 	-1;
	wmma.mma.sync.aligned.row.col.m16n16k16.s32.s8.s8.s32 {%r36586, %r36587, %r36588, %r36589, %r36590, %r36591, %r36592, %r36593}, {%r1, %r1}, {%r1, %r1}, {%r36578, %r36579, %r36580, %r36581, %r36582, %r36583, %r36584, %r36585};
	bar.warp.sync 	-1;
	wmma.mma.sync.aligned.row.col.m16n16k16.s32.s8.s8.s32 {%r36594, %r36595, %r36596, %r36597, %r36598, %r36599, %r36600, %r36601}, {%r1, %r1}, {%r1, %r1}, {%r36586, %r36587, %r36588, %r36589, %r36590, %r36591, %r36592, %r36593};
	bar.warp.sync 	-1;
	wmma.mma.sync.aligned.row.col.m16n16k16.s32.s8.s8.s32 {%r36602, %r36603, %r36604, %r36605, %r36606, %r36607, %r36608, %r36609}, {%r1, %r1}, {%r1, %r1}, {%r36594, %r36595, %r36596, %r36597, %r36598, %r36599, %r36600, %r36601};
	bar.warp.sync 	-1;
	wmma.mma.sync.aligned.row.col.m16n16k16.s32.s8.s8.s32 {%r36610, %r36611, %r36612, %r36613, %r36614, %r36615, %r36616, %r36617}, {%r1, %r1}, {%r1, %r1}, {%r36602, %r36603, %r36604, %r36605, %r36606, %r36607, %r36608, %r36609};
	bar.warp.sync 	-1;
	wmma.mma.sync.aligned.row.col.m16n16k16.s32.s8.s8.s32 {%r36618, %r36619, %r36620, %r36621, %r36622, %r36623, %r36624, %r36625}, {%r1, %r1}, {%r1, %r1}, {%r36610, %r36611, %r36612, %r36613, %r36614, %r36615, %r36616, %r36617};
	bar.warp.sync 	-1;
	wmma.mma.sync.aligned.row.col.m16n16k16.s32.s8.s8.s32 {%r36626, %r36627, %r36628, %r36629, %r36630, %r36631, %r36632, %r36633}, {%r1, %r1}, {%r1, %r1}, {%r36618, %r36619, %r36620, %r36621, %r36622, %r36623, %r36624, %r36625};
	bar.warp.sync 	-1;
	wmma.mma.sync.aligned.row.col.m16n16k16.s32.s8.s8.s32 {%r36634, %r36635, %r36636, %r36637, %r36638, %r36639, %r36640, %r36641}, {%r1, %r1}, {%r1, %r1}, {%r36626, %r36627, %r36628, %r36629, %r36630, %r36631, %r36632, %r36633};
	bar.warp.sync 	-1;
	wmma.mma.sync.aligned.row.col.m16n16k16.s32.s8.s8.s32 {%r36642, %r36643, %r36644, %r36645, %r36646, %r36647, %r36648, %r36649}, {%r1, %r1}, {%r1, %r1}, {%r36634, %r36635, %r36636, %r36637, %r36638, %r36639, %r36640, %r36641};
	bar.warp.sync 	-1;
	wmma.mma.sync.aligned.row.col.m16n16k16.s32.s8.s8.s32 {%r36650, %r36651, %r36652, %r36653, %r36654, %r36655, %r36656, %r36657}, {%r1, %r1}, {%r1, %r1}, {%r36642, %r36643, %r36644, %r36645, %r36646, %r36647, %r36648, %r36649};
	bar.warp.sync 	-1;
	wmma.mma.sync.aligned.row.col.m16n16k16.s32.s8.s8.s32 {%r36658, %r36659, %r36660, %r36661, %r36662, %r36663, %r36664, %r36665}, {%r1, %r1}, {%r1, %r1}, {%r36650, %r36651, %r36652, %r36653, %r36654, %r36655, %r36656, %r36657};
	bar.warp.sync 	-1;
	wmma.mma.sync.aligned.row.col.m16n16k16.s32.s8.s8.s32 {%r36666, %r36667, %r36668, %r36669, %r36670, %r36671, %r36672, %r36673}, {%r1, %r1}, {%r1, %r1}, {%r36658, %r36659, %r36660, %r36661, %r36662, %r36663, %r36664, %r36665};
	bar.warp.sync 	-1;
	wmma.mma.sync.aligned.row.col.m16n16k16.s32.s8.s8.s32 {%r36674, %r36675, %r36676, %r36677, %r36678, %r36679, %r36680, %r36681}, {%r1, %r1}, {%r1, %r1}, {%r36666, %r36667, %r36668, %r36669, %r36670, %r36671, %r36672, %r36673};
	bar.warp.sync 	-1;
	wmma.mma.sync.aligned.row.col.m16n16k16.s32.s8.s8.s32 {%r36682, %r36683, %r36684, %r36685, %r36686, %r36687, %r36688, %r36689}, {%r1, %r1}, {%r1, %r1}, {%r36674, %r36675, %r36676, %r36677, %r36678, %r36679, %r36680, %r36681};
	bar.warp.sync 	-1;
	wmma.mma.sync.aligned.row.col.m16n16k16.s32.s8.s8.s32 {%r36690, %r36691, %r36692, %r36693, %r36694, %r36695, %r36696, %r36697}, {%r1, %r1}, {%r1, %r1}, {%r36682, %r36683, %r36684, %r36685, %r36686, %r36687, %r36688, %r36689};
	bar.warp.sync 	-1;
	wmma.mma.sync.aligned.row.col.m16n16k16.s32.s8.s8.s32 {%r36698, %r36699, %r36700, %r36701, %r36702, %r36703, %r36704, %r36705}, {%r1, %r1}, {%r1, %r1}, {%r36690, %r36691, %r36692, %r36693, %r36694, %r36695, %r36696, %r36697};
	bar.warp.sync 	-1;
	wmma.mma.sync.aligned.row.col.m16n16k16.s32.s8.s8.s32 {%r36706, %r36707, %r36708, %r36709, %r36710, %r36711, %r36712, %r36713}, {%r1, %r1}, {%r1, %r1}, {%r36698, %r36699, %r36700, %r36701, %r36702, %r36703, %r36704, %r36705};
	bar.warp.sync 	-1;
	wmma.mma.sync.aligned.row.col.m16n16k16.s32.s8.s8.s32 {%r36714, %r36715, %r36716, %r36717, %r36718, %r36719, %r36720, %r36721}, {%r1, %r1}, {%r1, %r1}, {%r36706, %r36707, %r36708, %r36709, %r36710, %r36711, %r36712, %r36713};
	bar.warp.sync 	-1;
	wmma.mma.sync.aligned.row.col.m16n16k16.s32.s8.s8.s32 {%r36722, %r36723, %r36724, %r36725, %r36726, %r36727, %r36728, %r36729}, {%r1, %r1}, {%r1, %r1}, {%r36714, %r36715, %r36716, %r36717, %r36718, %r36719, %r36720, %r36721};
	bar.warp.sync 	-1;
	wmma.mma.sync.aligned.row.col.m16n16k16.s32.s8.s8.s32 {%r36730, %r36731, %r36732, %r36733, %r36734, %r36735, %r36736, %r36737}, {%r1, %r1}, {%r1, %r1}, {%r36722, %r36723, %r36724, %r36725, %r36726, %r36727, %r36728, %r36729};
	bar.warp.sync 	-1;
	wmma.mma.sync.aligned.row.col.m16n16k16.s32.s8.s8.s32 {%r36738, %r36739, %r36740, %r36741, %r36742, %r36743, %r36744, %r36745}, {%r1, %r1}, {%r1, %r1}, {%r36730, %r36731, %r36732, %r36733, %r36734, %r36735, %r36736, %r36737};
	bar.warp.sync 	-1;
	wmma.mma.sync.aligned.row.col.m16n16k16.s32.s8.s8.s32 {%r36746, %r36747, %r36748, %r36749, %r36750, %r36751, %r36752, %r36753}, {%r1, %r1}, {%r1, %r1}, {%r36738, %r36739, %r36740, %r36741, %r36742, %r36743, %r36744, %r36745};
	bar.warp.sync 	-1;
	wmma.mma.sync.aligned.row.col.m16n16k16.s32.s8.s8.s32 {%r36754, %r36755, %r36756, %r36757, %r36758, %r36759, %r36760, %r36761}, {%r1, %r1}, {%r1, %r1}, {%r36746, %r36747, %r36748, %r36749, %r36750, %r36751, %r36752, %r36753};
	bar.warp.sync 	-1;
	wmma.mma.sync.aligned.row.col.m16n16k16.s32.s8.s8.s32 {%r36762, %r36763, %r36764, %r36765, %r36766, %r36767, %r36768, %r36769}, {%r1, %r1}, {%r1, %r1}, {%r36754, %r36755, %r36756, %r36757, %r36758, %r36759, %r36760, %r36761};
	bar.warp.sync 	-1;
	wmma.mma.sync.aligned.row.col.m16n16k16.s32.s8.s8.s32 {%r36770, %r36771, %r36772, %r36773, %r36774, %r36775, %r36776, %r36777}, {%r1, %r1}, {%r1, %r1}, {%r36762, %r36763, %r36764, %r36765, %r36766, %r36767, %r36768, %r36769};
	bar.warp.sync 	-1;
	wmma.mma.sync.aligned.row.col.m16n16k16.s32.s8.s8.s32 {%r36778, %r36779, %r36780, %r36781, %r36782, %r36783, %r36784, %r36785}, {%r1, %r1}, {%r1, %r1}, {%r36770, %r36771, %r36772, %r36773, %r36774, %r36775, %r36776, %r36777};
	bar.warp.sync 	-1;
	wmma.mma.sync.aligned.row.col.m16n16k16.s32.s8.s8.s32 {%r36786, %r36787, %r36788, %r36789, %r36790, %r36791, %r36792, %r36793}, {%r1, %r1}, {%r1, %r1}, {%r36778, %r36779, %r36780, %r36781, %r36782, %r36783, %r36784, %r36785};
	bar.warp.sync 	-1;
	wmma.mma.sync.aligned.row.col.m16n16k16.s32.s8.s8.s32 {%r36794, %r36795, %r36796, %r36797, %r36798, %r36799, %r36800, %r36801}, {%r1, %r1}, {%r1, %r1}, {%r36786, %r36787, %r36788, %r36789, %r36790, %r36791, %r36792, %r36793};
	bar.warp.sync 	-1;
	wmma.mma.sync.aligned.row.col.m16n16k16.s32.s8.s8.s32 {%r36802, %r36803, %r36804, %r36805, %r36806, %r36807, %r36808, %r36809}, {%r1, %r1}, {%r1, %r1}, {%r36794, %r36795, %r36796, %r36797, %r36798, %r36799, %r36800, %r36801};
	bar.warp.sync 	-1;
	wmma.mma.sync.aligned.row.col.m16n16k16.s32.s8.s8.s32 {%r36810, %r36811, %r36812, %r36813, %r36814, %r36815, %r36816, %r36817}, {%r1, %r1}, {%r1, %r1}, {%r36802, %r36803, %r36804, %r36805, %r36806, %r36807, %r36808, %r36809};
	bar.warp.sync 	-1;
	wmma.mma.sync.aligned.row.col.m16n16k16.s32.s8.s8.s32 {%r36818, %r36819, %r36820, %r36821, %r36822, %r36823, %r36824, %r36825}, {%r1, %r1}, {%r1, %r1}, {%r36810, %r36811, %r36812, %r36813, %r36814, %r36815, %r36816, %r36817};
	bar.warp.sync 	-1;
	wmma.mma.sync.aligned.row.col.m16n16k16.s32.s8.s8.s32 {%r36826, %r36827, %r36828, %r36829, %r36830, %r36831, %r36832, %r36833}, {%r1, %r1}, {%r1, %r1}, {%r36818, %r36819, %r36820, %r36821, %r36822, %r36823, %r36824, %r36825};
	bar.warp.sync 	-1;
	wmma.mma.sync.aligned.row.col.m16n16k16.s32.s8.s8.s32 {%r36834, %r36835, %r36836, %r36837, %r36838, %r36839, %r36840, %r36841}, {%r1, %r1}, {%r1, %r1}, {%r36826, %r36827, %r36828, %r36829, %r36830, %r36831, %r36832, %r36833};
	bar.warp.sync 	-1;
	wmma.mma.sync.aligned.row.col.m16n16k16.s32.s8.s8.s32 {%r36842, %r36843, %r36844, %r36845, %r36846, %r36847, %r36848, %r36849}, {%r1, %r1}, {%r1, %r1}, {%r36834, %r36835, %r36836, %r36837, %r36838, %r36839, %r36840, %r36841};
	bar.warp.sync 	-1;
	wmma.mma.sync.aligned.row.col.m16n16k16.s32.s8.s8.s32 {%r36850, %r36851, %r36852, %r36853, %r36854, %r36855, %r36856, %r36857}, {%r1, %r1}, {%r1, %r1}, {%r36842, %r36843, %r36844, %r36845, %r36846, %r36847, %r36848, %r36849};
	bar.warp.sync 	-1;
	wmma.mma.sync.aligned.row.col.m16n16k16.s32.s8.s8.s32 {%r36858, %r36859, %r36860, %r36861, %r36862, %r36863, %r36864, %r36865}, {%r1, %r1}, {%r1, %r1}, {%r36850, %r36851, %r36852, %r36853, %r36854, %r36855, %r36856, %r36857};
	bar.warp.sync 	-1;
	wmma.mma.sync.aligned.row.col.m16n16k16.s32.s8.s8.s32 {%r36866, %r36867, %r36868, %r36869, %r36870, %r36871, %r36872, %r36873}, {%r1, %r1}, {%r1, %r1}, {%r36858, %r36859, %r36860, %r36861, %r36862, %r36863, %r36864, %r36865};
	bar.warp.sync 	-1;
	wmma.mma.sync.aligned.row.col.m16n16k16.s32.s8.s8.s32 {%r36874, %r36875, %r36876, %r36877, %r36878, %r36879, %r36880, %r36881}, {%r1, %r1}, {%r1, %r1}, {%r36866, %r36867, %r36868, %r36869, %r36870, %r36871, %r36872, %r36873};
	bar.warp.sync 	-1;
	wmma.mma.sync.aligned.row.col.m16n16k16.s32.s8.s8.s32 {%r36882, %r36883, %r36884, %r36885, %r36886, %r36887, %r36888, %r36889}, {%r1, %r1}, {%r1, %r1}, {%r36874, %r36875, %r36876, %r36877, %r36878, %r36879, %r36880, %r36881};
	bar.warp.sync 	-1;
	wmma.mma.sync.aligned.row.col.m16n16k16.s32.s8.s8.s32 {%r36890, %r36891, %r36892, %r36893, %r36894, %r36895, %r36896, %r36897}, {%r1, %r1}, {%r1, %r1}, {%r36882, %r36883, %r36884, %r36885, %r36886, %r36887, %r36888, %r36889};
	bar.warp.sync 	-1;
	wmma.mma.sync.aligned.row.col.m16n16k16.s32.s8.s8.s32 {%r36898, %r36899, %r36900, %r36901, %r36902, %r36903, %r36904, %r36905}, {%r1, %r1}, {%r1, %r1}, {%r36890, %r36891, %r36892, %r36893, %r36894, %r36895, %r36896, %r36897};
	bar.warp.sync 	-1;
	wmma.mma.sync.aligned.row.col.m16n16k16.s32.s8.s8.s32 {%r36906, %r36907, %r36908, %r36909, %r36910, %r36911, %r36912, %r36913}, {%r1, %r1}, {%r1, %r1}, {%r36898, %r36899, %r36900, %r36901, %r36902, %r36903, %r36904, %r36905};
	bar.warp.sync 	-1;
	wmma.mma.sync.aligned.row.col.m16n16k16.s32.s8.s8.s32 {%r36914, %r36915, %r36916, %r36917, %r36918, %r36919, %r36920, %r36921}, {%r1, %r1}, {%r1, %r1}, {%r36906, %r36907, %r36908, %r36909, %r36910, %r36911, %r36912, %r36913};
	bar.warp.sync 	-1;
	wmma.mma.sync.aligned.row.col.m16n16k16.s32.s8.s8.s32 {%r36922, %r36923, %r36924, %r36925, %r36926, %r36927, %r36928, %r36929}, {%r1, %r1}, {%r1, %r1}, {%r36914, %r36915, %r36916, %r36917, %r36918, %r36919, %r36920, %r36921};
	bar.warp.sync 	-1;
	wmma.mma.sync.aligned.row.col.m16n16k16.s32.s8.s8.s32 {%r36930, %r36931, %r36932, %r36933, %r36934, %r36935, %r36936, %r36937}, {%r1, %r1}, {%r1, %r1}, {%r36922, %r36923, %r36924, %r36925, %r36926, %r36927, %r36928, %r36929};
	bar.warp.sync 	-1;
	wmma.mma.sync.aligned.row.col.m16n16k16.s32.s8.s8.s32 {%r36938, %r36939, %r36940, %r36941, %r36942, %r36943, %r36944, %r36945}, {%r1, %r1}, {%r1, %r1}, {%r36930, %r36931, %r36932, %r36933, %r36934, %r36935, %r36936, %r36937};
	bar.warp.sync 	-1;
	wmma.mma.sync.aligned.row.col.m16n16k16.s32.s8.s8.s32 {%r36946, %r36947, %r36948, %r36949, %r36950, %r36951, %r36952, %r36953}, {%r1, %r1}, {%r1, %r1}, {%r36938, %r36939, %r36940, %r36941, %r36942, %r36943, %r36944, %r36945};
	bar.warp.sync 	-1;
	wmma.mma.sync.aligned.row.col.m16n16k16.s32.s8.s8.s32 {%r36954, %r36955, %r36956, %r36957, %r36958, %r36959, %r36960, %r36961}, {%r1, %r1}, {%r1, %r1}, {%r36946, %r36947, %r36948, %r36949, %r36950, %r36951, %r36952, %r36953};
	bar.warp.sync 	-1;
	wmma.mma.sync.aligned.row.col.m16n16k16.s32.s8.s8.s32 {%r36962, %r36963, %r36964, %r36965, %r36966, %r36967, %r36968, %r36969}, {%r1, %r1}, {%r1, %r1}, {%r36954, %r36955, %r36956, %r36957, %r36958, %r36959, %r36960, %r36961};
	bar.warp.sync 	-1;
	wmma.mma.sync.aligned.row.col.m16n16k16.s32.s8.s8.s32 {%r36970, %r36971, %r36972, %r36973, %r36974, %r36975, %r36976, %r36977}, {%r1, %r1}, {%r1, %r1}, {%r36962, %r36963, %r36964, %r36965, %r36966, %r36967, %r36968, %r36969};
	bar.warp.sync 	-1;
	wmma.mma.sync.aligned.row.col.m16n16k16.s32.s8.s8.s32 {%r36978, %r36979, %r36980, %r36981, %r36982, %r36983, %r36984, %r36985}, {%r1, %r1}, {%r1, %r1}, {%r36970, %r36971, %r36972, %r36973, %r36974, %r36975, %r36976, %r36977};
	bar.warp.sync 	-1;
	wmma.mma.sync.aligned.row.col.m16n16k16.s32.s8.s8.s32 {%r36986, %r36987, %r36988, %r36989, %r36990, %r36991, %r36992, %r36993}, {%r1, %r1}, {%r1, %r1}, {%r36978, %r36979, %r36980, %r36981, %r36982, %r36983, %r36984, %r36985};
	bar.warp.sync 	-1;
	wmma.mma.sync.aligned.row.col.m16n16k16.s32.s8.s8.s32 {%r36994, %r36995, %r36996, %r36997, %r36998, %r36999, %r37000, %r37001}, {%r1, %r1}, {%r1, %r1}, {%r36986, %r36987, %r36988, %r36989, %r36990, %r36991, %r36992, %r36993};
	bar.warp.sync 	-1;
	wmma.mma.sync.aligned.row.col.m16n16k16.s32.s8.s8.s32 {%r37002, %r37003, %r37004, %r37005, %r37006, %r37007, %r37008, %r37009}, {%r1, %r1}, {%r1, %r1}, {%r36994, %r36995, %r36996, %r36997, %r36998, %r36999, %r37000, %r37001};
	bar.warp.sync 	-1;
	wmma.mma.sync.aligned.row.col.m16n16k16.s32.s8.s8.s32 {%r37010, %r37011, %r37012, %r37013, %r37014, %r37015, %r37016, %r37017}, {%r1, %r1}, {%r1, %r1}, {%r37002, %r37003, %r37004, %r37005, %r37006, %r37007, %r37008, %r37009};
	bar.warp.sync 	-1;
	wmma.mma.sync.aligned.row.col.m16n16k16.s32.s8.s8.s32 {%r37018, %r37019, %r37020, %r37021, %r37022, %r37023, %r37024, %r37025}, {%r1, %r1}, {%r1, %r1}, {%r37010, %r37011, %r37012, %r37013, %r37014, %r37015, %r37016, %r37017};
	bar.warp.sync 	-1;
	wmma.mma.sync.aligned.row.col.m16n16k16.s32.s8.s8.s32 {%r37026, %r37027, %r37028, %r37029, %r37030, %r37031, %r37032, %r37033}, {%r1, %r1}, {%r1, %r1}, {%r37018, %r37019, %r37020, %r37021, %r37022, %r37023, %r37024, %r37025};
	bar.warp.sync 	-1;
	wmma.mma.sync.aligned.row.col.m16n16k16.s32.s8.s8.s32 {%r37034, %r37035, %r37036, %r37037, %r37038, %r37039, %r37040, %r37041}, {%r1, %r1}, {%r1, %r1}, {%r37026, %r37027, %r37028, %r37029, %r37030, %r37031, %r37032, %r37033};
	bar.warp.sync 	-1;
	wmma.mma.sync.aligned.row.col.m16n16k16.s32.s8.s8.s32 {%r37042, %r37043, %r37044, %r37045, %r37046, %r37047, %r37048, %r37049}, {%r1, %r1}, {%r1, %r1}, {%r37034, %r37035, %r37036, %r37037, %r37038, %r37039, %r37040, %r37041};
	bar.warp.sync 	-1;
	wmma.mma.sync.aligned.row.col.m16n16k16.s32.s8.s8.s32 {%r37050, %r37051, %r37052, %r37053, %r37054, %r37055, %r37056, %r37057}, {%r1, %r1}, {%r1, %r1}, {%r37042, %r37043, %r37044, %r37045, %r37046, %r37047, %r37048, %r37049};
	bar.warp.sync 	-1;
	wmma.mma.sync.aligned.row.col.m16n16k16.s32.s8.s8.s32 {%r37058, %r37059, %r37060, %r37061, %r37062, %r37063, %r37064, %r37065}, {%r1, %r1}, {%r1, %r1}, {%r37050, %r37051, %r37052, %r37053, %r37054, %r37055, %r37056, %r37057};
	bar.warp.sync 	-1;
	wmma.mma.sync.aligned.row.col.m16n16k16.s32.s8.s8.s32 {%r37066, %r37067, %r37068, %r37069, %r37070, %r37071, %r37072, %r37073}, {%r1, %r1}, {%r1, %r1}, {%r37058, %r37059, %r37060, %r37061, %r37062, %r37063, %r37064, %r37065};
	bar.warp.sync 	-1;
	wmma.mma.sync.aligned.row.col.m16n16k16.s32.s8.s8.s32 {%r37074, %r37075, %r37076, %r37077, %r37078, %r37079, %r37080, %r37081}, {%r1, %r1}, {%r1, %r1}, {%r37066, %r37067, %r37068, %r37069, %r37070, %r37071, %r37072, %r37073};
	bar.warp.sync 	-1;
	wmma.mma.sync.aligned.row.col.m16n16k16.s32.s8.s8.s32 {%r37082, %r37083, %r37084, %r37085, %r37086, %r37087, %r37088, %r37089}, {%r1, %r1}, {%r1, %r1}, {%r37074, %r37075, %r37076, %r37077, %r37078, %r37079, %r37080, %r37081};
	bar.warp.sync 	-1;
	wmma.mma.sync.aligned.row.col.m16n16k16.s32.s8.s8.s32 {%r37090, %r37091, %r37092, %r37093, %r37094, %r37095, %r37096, %r37097}, {%r1, %r1}, {%r1, %r1}, {%r37082, %r37083, %r37084, %r37085, %r37086, %r37087, %r37088, %r37089};
	bar.warp.sync 	-1;
	wmma.mma.sync.aligned.row.col.m16n16k16.s32.s8.s8.s32 {%r37098, %r37099, %r37100, %r37101, %r37102, %r37103, %r37104, %r37105}, {%r1, %r1}, {%r1, %r1}, {%r37090, %r37091, %r37092, %r37093, %r37094, %r37095, %r37096, %r37097};
	bar.warp.sync 	-1;
	wmma.mma.sync.aligned.row.col.m16n16k16.s32.s8.s8.s32 {%r37106, %r37107, %r37108, %r37109, %r37110, %r37111, %r37112, %r37113}, {%r1, %r1}, {%r1, %r1}, {%r37098, %r37099, %r37100, %r37101, %r37102, %r37103, %r37104, %r37105};
	bar.warp.sync 	-1;
	wmma.mma.sync.aligned.row.col.m16n16k16.s32.s8.s8.s32 {%r37114, %r37115, %r37116, %r37117, %r37118, %r37119, %r37120, %r37121}, {%r1, %r1}, {%r1, %r1}, {%r37106, %r37107, %r37108, %r37109, %r37110, %r37111, %r37112, %r37113};
	bar.warp.sync 	-1;
	wmma.mma.sync.aligned.row.col.m16n16k16.s32.s8.s8.s32 {%r37122, %r37123, %r37124, %r37125, %r37126, %r37127, %r37128, %r37129}, {%r1, %r1}, {%r1, %r1}, {%r37114, %r37115, %r37116, %r37117, %r37118, %r37119, %r37120, %r37121};
	bar.warp.sync 	-1;
	wmma.mma.sync.aligned.row.col.m16n16k16.s32.s8.s8.s32 {%r37130, %r37131, %r37132, %r37133, %r37134, %r37135, %r37136, %r37137}, {%r1, %r1}, {%r1, %r1}, {%r37122, %r37123, %r37124, %r37125, %r37126, %r37127, %r37128, %r37129};
	bar.warp.sync 	-1;
	wmma.mma.sync.aligned.row.col.m16n16k16.s32.s8.s8.s32 {%r37138, %r37139, %r37140, %r37141, %r37142, %r37143, %r37144, %r37145}, {%r1, %r1}, {%r1, %r1}, {%r37130, %r37131, %r37132, %r37133, %r37134, %r37135, %r37136, %r37137};
	bar.warp.sync 	-1;
	wmma.mma.sync.aligned.row.col.m16n16k16.s32.s8.s8.s32 {%r37146, %r37147, %r37148, %r37149, %r37150, %r37151, %r37152, %r37153}, {%r1, %r1}, {%r1, %r1}, {%r37138, %r37139, %r37140, %r37141, %r37142, %r37143, %r37144, %r37145};
	bar.warp.sync 	-1;
	wmma.mma.sync.aligned.row.col.m16n16k16.s32.s8.s8.s32 {%r37154, %r37155, %r37156, %r37157, %r37158, %r37159, %r37160, %r37161}, {%r1, %r1}, {%r1, %r1}, {%r37146, %r37147, %r37148, %r37149, %r37150, %r37151, %r37152, %r37153};
	bar.warp.sync 	-1;
	wmma.mma.sync.aligned.row.col.m16n16k16.s32.s8.s8.s32 {%r37162, %r37163, %r37164, %r37165, %r37166, %r37167, %r37168, %r37169}, {%r1, %r1}, {%r1, %r1}, {%r37154, %r37155, %r37156, %r37157, %r37158, %r37159, %r37160, %r37161};
	bar.warp.sync 	-1;
	wmma.mma.sync.aligned.row.col.m16n16k16.s32.s8.s8.s32 {%r37170, %r37171, %r37172, %r37173, %r37174, %r37175, %r37176, %r37177}, {%r1, %r1}, {%r1, %r1}, {%r37162, %r37163, %r37164, %r37165, %r37166, %r37167, %r37168, %r37169};
	bar.warp.sync 	-1;
	wmma.mma.sync.aligned.row.col.m16n16k16.s32.s8.s8.s32 {%r37178, %r37179, %r37180, %r37181, %r37182, %r37183, %r37184, %r37185}, {%r1, %r1}, {%r1, %r1}, {%r37170, %r37171, %r37172, %r37173, %r37174, %r37175, %r37176, %r37177};
	bar.warp.sync 	-1;
	wmma.mma.sync.aligned.row.col.m16n16k16.s32.s8.s8.s32 {%r37186, %r37187, %r37188, %r37189, %r37190, %r37191, %r37192, %r37193}, {%r1, %r1}, {%r1, %r1}, {%r37178, %r37179, %r37180, %r37181, %r37182, %r37183, %r37184, %r37185};
	bar.warp.sync 	-1;
	wmma.mma.sync.aligned.row.col.m16n16k16.s32.s8.s8.s32 {%r37194, %r37195, %r37196, %r37197, %r37198, %r37199, %r37200, %r37201}, {%r1, %r1}, {%r1, %r1}, {%r37186, %r37187, %r37188, %r37189, %r37190, %r37191, %r37192, %r37193};
	bar.warp.sync 	-1;
	wmma.mma.sync.aligned.row.col.m16n16k16.s32.s8.s8.s32 {%r37202, %r37203, %r37204, %r37205, %r37206, %r37207, %r37208, %r37209}, {%r1, %r1}, {%r1, %r1}, {%r37194, %r37195, %r37196, %r37197, %r37198, %r37199, %r37200, %r37201};
	bar.warp.sync 	-1;
	wmma.mma.sync.aligned.row.col.m16n16k16.s32.s8.s8.s32 {%r37210, %r37211, %r37212, %r37213, %r37214, %r37215, %r37216, %r37217}, {%r1, %r1}, {%r1, %r1}, {%r37202, %r37203, %r37204, %r37205, %r37206, %r37207, %r37208, %r37209};
	bar.warp.sync 	-1;
	wmma.mma.sync.aligned.row.col.m16n16k16.s32.s8.s8.s32 {%r37218, %r37219, %r37220, %r37221, %r37222, %r37223, %r37224, %r37225}, {%r1, %r1}, {%r1, %r1}, {%r37210, %r37211, %r37212, %r37213, %r37214, %r37215, %r37216, %r37217};
	bar.warp.sync 	-1;
	wmma.mma.sync.aligned.row.col.m16n16k16.s32.s8.s8.s32 {%r37226, %r37227, %r37228, %r37229, %r37230, %r37231, %r37232, %r37233}, {%r1, %r1}, {%r1, %r1}, {%r37218, %r37219, %r37220, %r37221, %r37222, %r37223, %r37224, %r37225};
	bar.warp.sync 	-1;
	wmma.mma.sync.aligned.row.col.m16n16k16.s32.s8.s8.s32 {%r37234, %r37235, %r37236, %r37237, %r37238, %r37239, %r37240, %r37241}, {%r1, %r1}, {%r1, %r1}, {%r37226, %r37227, %r37228, %r37229, %r37230, %r37231, %r37232, %r37233};
	bar.warp.sync 	-1;
	wmma.mma.sync.aligned.row.col.m16n16k16.s32.s8.s8.s32 {%r37242, %r37243, %r37244, %r37245, %r37246, %r37247, %r37248, %r37249}, {%r1, %r1}, {%r1, %r1}, {%r37234, %r37235, %r37236, %r37237, %r37238, %r37239, %r37240, %r37241};
	bar.warp.sync 	-1;
	wmma.mma.sync.aligned.row.col.m16n16k16.s32.s8.s8.s32 {%r37250, %r37251, %r37252, %r37253, %r37254, %r37255, %r37256, %r37257}, {%r1, %r1}, {%r1, %r1}, {%r37242, %r37243, %r37244, %r37245, %r37246, %r37247, %r37248, %r37249};
	bar.warp.sync 	-1;
	wmma.mma.sync.aligned.row.col.m16n16k16.s32.s8.s8.s32 {%r37258, %r37259, %r37260, %r37261, %r37262, %r37263, %r37264, %r37265}, {%r1, %r1}, {%r1, %r1}, {%r37250, %r37251, %r37252, %r37253, %r37254, %r37255, %r37256, %r37257};
	bar.warp.sync 	-1;
	wmma.mma.sync.aligned.row.col.m16n16k16.s32.s8.s8.s32 {%r37266, %r37267, %r37268, %r37269, %r37270, %r37271, %r37272, %r37273}, {%r1, %r1}, {%r1, %r1}, {%r37258, %r37259, %r37260, %r37261, %r37262, %r37263, %r37264, %r37265};
	bar.warp.sync 	-1;
	wmma.mma.sync.aligned.row.col.m16n16k16.s32.s8.s8.s32 {%r37274, %r37275, %r37276, %r37277, %r37278, %r37279, %r37280, %r37281}, {%r1, %r1}, {%r1, %r1}, {%r37266, %r37267, %r37268, %r37269, %r37270, %r37271, %r37272, %r37273};
	bar.warp.sync 	-1;
	wmma.mma.sync.aligned.row.col.m16n16k16.s32.s8.s8.s32 {%r37282, %r37283, %r37284, %r37285, %r37286, %r37287, %r37288, %r37289}, {%r1, %r1}, {%r1, %r1}, {%r37274, %r37275, %r37276, %r37277, %r37278, %r37279, %r37280, %r37281};
	bar.warp.sync 	-1;
	wmma.mma.sync.aligned.row.col.m16n16k16.s32.s8.s8.s32 {%r37290, %r37291, %r37292, %r37293, %r37294, %r37295, %r37296, %r37297}, {%r1, %r1}, {%r1, %r1}, {%r37282, %r37283, %r37284, %r37285, %r37286, %r37287, %r37288, %r37289};
	bar.warp.sync 	-1;
	wmma.mma.sync.aligned.row.col.m16n16k16.s32.s8.s8.s32 {%r37298, %r37299, %r37300, %r37301, %r37302, %r37303, %r37304, %r37305}, {%r1, %r1}, {%r1, %r1}, {%r37290, %r37291, %r37292, %r37293, %r37294, %r37295, %r37296, %r37297};
	bar.warp.sync 	-1;
	wmma.mma.sync.aligned.row.col.m16n16k16.s32.s8.s8.s32 {%r37306, %r37307, %r37308, %r37309, %r37310, %r37311, %r37312, %r37313}, {%r1, %r1}, {%r1, %r1}, {%r37298, %r37299, %r37300, %r37301, %r37302, %r37303, %r37304, %r37305};
	bar.warp.sync 	-1;
	wmma.mma.sync.aligned.row.col.m16n16k16.s32.s8.s8.s32 {%r37314, %r37315, %r37316, %r37317, %r37318, %r37319, %r37320, %r37321}, {%r1, %r1}, {%r1, %r1}, {%r37306, %r37307, %r37308, %r37309, %r37310, %r37311, %r37312, %r37313};
	bar.warp.sync 	-1;
	wmma.mma.sync.aligned.row.col.m16n16k16.s32.s8.s8.s32 {%r37322, %r37323, %r37324, %r37325, %r37326, %r37327, %r37328, %r37329}, {%r1, %r1}, {%r1, %r1}, {%r37314, %r37315, %r37316, %r37317, %r37318, %r37319, %r37320, %r37321};
	bar.warp.sync 	-1;
	wmma.mma.sync.aligned.row.col.m16n16k16.s32.s8.s8.s32 {%r37330, %r37331, %r37332, %r37333, %r37334, %r37335, %r37336, %r37337}, {%r1, %r1}, {%r1, %r1}, {%r37322, %r37323, %r37324, %r37325, %r37326, %r37327, %r37328, %r37329};
	bar.warp.sync 	-1;
	wmma.mma.sync.aligned.row.col.m16n16k16.s32.s8.s8.s32 {%r37338, %r37339, %r37340, %r37341, %r37342, %r37343, %r37344, %r37345}, {%r1, %r1}, {%r1, %r1}, {%r37330, %r37331, %r37332, %r37333, %r37334, %r37335, %r37336, %r37337};
	bar.warp.sync 	-1;
	wmma.mma.sync.aligned.row.col.m16n16k16.s32.s8.s8.s32 {%r37346, %r37347, %r37348, %r37349, %r37350, %r37351, %r37352, %r37353}, {%r1, %r1}, {%r1, %r1}, {%r37338, %r37339, %r37340, %r37341, %r37342, %r37343, %r37344, %r37345};
	bar.warp.sync 	-1;
	wmma.mma.sync.aligned.row.col.m16n16k16.s32.s8.s8.s32 {%r37354, %r37355, %r37356, %r37357, %r37358, %r37359, %r37360, %r37361}, {%r1, %r1}, {%r1, %r1}, {%r37346, %r37347, %r37348, %r37349, %r37350, %r37351, %r37352, %r37353};
	bar.warp.sync 	-1;
	wmma.mma.sync.aligned.row.col.m16n16k16.s32.s8.s8.s32 {%r37362, %r37363, %r37364, %r37365, %r37366, %r37367, %r37368, %r37369}, {%r1, %r1}, {%r1, %r1}, {%r37354, %r37355, %r37356, %r37357, %r37358, %r37359, %r37360, %r37361};
	bar.warp.sync 	-1;
	wmma.mma.sync.aligned.row.col.m16n16k16.s32.s8.s8.s32 {%r37370, %r37371, %r37372, %r37373, %r37374, %r37375, %r37376, %r37377}, {%r1, %r1}, {%r1, %r1}, {%r37362, %r37363, %r37364, %r37365, %r37366, %r37367, %r37368, %r37369};
	bar.warp.sync 	-1;
	wmma.mma.sync.aligned.row.col.m16n16k16.s32.s8.s8.s32 {%r37378, %r37379, %r37380, %r37381, %r37382, %r37383, %r37384, %r37385}, {%r1, %r1}, {%r1, %r1}, {%r37370, %r37371, %r37372, %r37373, %r37374, %r37375, %r37376, %r37377};
	bar.warp.sync 	-1;
	wmma.mma.sync.aligned.row.col.m16n16k16.s32.s8.s8.s32 {%r37386, %r37387, %r37388, %r37389, %r37390, %r37391, %r37392, %r37393}, {%r1, %r1}, {%r1, %r1}, {%r37378, %r37379, %r37380, %r37381, %r37382, %r37383, %r37384, %r37385};
	bar.warp.sync 	-1;
	wmma.mma.sync.aligned.row.col.m16n16k16.s32.s8.s8.s32 {%r37394, %r37395, %r37396, %r37397, %r37398, %r37399, %r37400, %r37401}, {%r1, %r1}, {%r1, %r1}, {%r37386, %r37387, %r37388, %r37389, %r37390, %r37391, %r37392, %r37393};
	bar.warp.sync 	-1;
	wmma.mma.sync.aligned.row.col.m16n16k16.s32.s8.s8.s32 {%r37402, %r37403, %r37404, %r37405, %r37406, %r37407, %r37408, %r37409}, {%r1, %r1}, {%r1, %r1}, {%r37394, %r37395, %r37396, %r37397, %r37398, %r37399, %r37400, %r37401};
	bar.warp.sync 	-1;
	wmma.mma.sync.aligned.row.col.m16n16k16.s32.s8.s8.s32 {%r37410, %r37411, %r37412, %r37413, %r37414, %r37415, %r37416, %r37417}, {%r1, %r1}, {%r1, %r1}, {%r37402, %r37403, %r37404, %r37405, %r37406, %r37407, %r37408, %r37409};
	bar.warp.sync 	-1;
	wmma.mma.sync.aligned.row.col.m16n16k16.s32.s8.s8.s32 {%r37418, %r37419, %r37420, %r37421, %r37422, %r37423, %r37424, %r37425}, {%r1, %r1}, {%r1, %r1}, {%r37410, %r37411, %r37412, %r37413, %r37414, %r37415, %r37416, %r37417};
	bar.warp.sync 	-1;
	wmma.mma.sync.aligned.row.col.m16n16k16.s32.s8.s8.s32 {%r37426, %r37427, %r37428, %r37429, %r37430, %r37431, %r37432, %r37433}, {%r1, %r1}, {%r1, %r1}, {%r37418, %r37419, %r37420, %r37421, %r37422, %r37423, %r37424, %r37425};
	bar.warp.sync 	-1;
	wmma.mma.sync.aligned.row.col.m16n16k16.s32.s8.s8.s32 {%r37434, %r37435, %r37436, %r37437, %r37438, %r37439, %r37440, %r37441}, {%r1, %r1}, {%r1, %r1}, {%r37426, %r37427, %r37428, %r37429, %r37430, %r37431, %r37432, %r37433};
	bar.warp.sync 	-1;
	wmma.mma.sync.aligned.row.col.m16n16k16.s32.s8.s8.s32 {%r37442, %r37443, %r37444, %r37445, %r37446, %r37447, %r37448, %r37449}, {%r1, %r1}, {%r1, %r1}, {%r37434, %r37435, %r37436, %r37437, %r37438, %r37439, %r37440, %r37441};
	bar.warp.sync 	-1;
	wmma.mma.sync.aligned.row.col.m16n16k16.s32.s8.s8.s32 {%r37450, %r37451, %r37452, %r37453, %r37454, %r37455, %r37456, %r37457}, {%r1, %r1}, {%r1, %r1}, {%r37442, %r37443, %r37444, %r37445, %r37446, %r37447, %r37448, %r37449};
	bar.warp.sync 	-1;
	wmma.mma.sync.aligned.row.col.m16n16k16.s32.s8.s8.s32 {%r37458, %r37459, %r37460, %r37461, %r37462, %r37463, %r37464, %r37465}, {%r1, %r1}, {%r1, %r1}, {%r37450, %r37451, %r37452, %r37453, %r37454, %r37455, %r37456, %r37457};
	bar.warp.sync 	-1;
	wmma.mma.sync.aligned.row.col.m16n16k16.s32.s8.s8.s32 {%r37466, %r37467, %r37468, %r37469, %r37470, %r37471, %r37472, %r37473}, {%r1, %r1}, {%r1, %r1}, {%r37458, %r37459, %r37460, %r37461, %r37462, %r37463, %r37464, %r37465};
	bar.warp.sync 	-1;
	wmma.mma.sync.aligned.row.col.m16n16k16.s32.s8.s8.s32 {%r37474, %r37475, %r37476, %r37477, %r37478, %r37479, %r37480, %r37481}, {%r1, %r1}, {%r1, %r1}, {%r37466, %r37467, %r37468, %r37469, %r37470, %r37471, %r37472, %r37473};
	bar.warp.sync 	-1;
	wmma.mma.sync.aligned.row.col.m16n16k16.s32.s8.s8.s32 {%r37482, %r37483, %r37484, %r37485, %r37486, %r37487, %r37488, %r37489}, {%r1, %r1}, {%r1, %r1}, {%r37474, %r37475, %r37476, %r37477, %r37478, %r37479, %r37480, %r37481};
	bar.warp.sync 	-1;
	wmma.mma.sync.aligned.row.col.m16n16k16.s32.s8.s8.s32 {%r37490, %r37491, %r37492, %r37493, %r37494, %r37495, %r37496, %r37497}, {%r1, %r1}, {%r1, %r1}, {%r37482, %r37483, %r37484, %r37485, %r37486, %r37487, %r37488, %r37489};
	bar.warp.sync 	-1;
	wmma.mma.sync.aligned.row.col.m16n16k16.s32.s8.s8.s32 {%r37498, %r37499, %r37500, %r37501, %r37502, %r37503, %r37504, %r37505}, {%r1, %r1}, {%r1, %r1}, {%r37490, %r37491, %r37492, %r37493, %r37494, %r37495, %r37496, %r37497};
	bar.warp.sync 	-1;
	wmma.mma.sync.aligned.row.col.m16n16k16.s32.s8.s8.s32 {%r37506, %r37507, %r37508, %r37509, %r37510, %r37511, %r37512, %r37513}, {%r1, %r1}, {%r1, %r1}, {%r37498, %r37499, %r37500, %r37501, %r37502, %r37503, %r37504, %r37505};
	bar.warp.sync 	-1;
	wmma.mma.sync.aligned.row.col.m16n16k16.s32.s8.s8.s32 {%r37514, %r37515, %r37516, %r37517, %r37518, %r37519, %r37520, %r37521}, {%r1, %r1}, {%r1, %r1}, {%r37506, %r37507, %r37508, %r37509, %r37510, %r37511, %r37512, %r37513};
	bar.warp.sync 	-1;
	wmma.mma.sync.aligned.row.col.m16n16k16.s32.s8.s8.s32 {%r37522, %r37523, %r37524, %r37525, %r37526, %r37527, %r37528, %r37529}, {%r1, %r1}, {%r1, %r1}, {%r37514, %r37515, %r37516, %r37517, %r37518, %r37519, %r37520, %r37521};
	bar.warp.sync 	-1;
	wmma.mma.sync.aligned.row.col.m16n16k16.s32.s8.s8.s32 {%r37530, %r37531, %r37532, %r37533, %r37534, %r37535, %r37536, %r37537}, {%r1, %r1}, {%r1, %r1}, {%r37522, %r37523, %r37524, %r37525, %r37526, %r37527, %r37528, %r37529};
	bar.warp.sync 	-1;
	wmma.mma.sync.aligned.row.col.m16n16k16.s32.s8.s8.s32 {%r37538, %r37539, %r37540, %r37541, %r37542, %r37543, %r37544, %r37545}, {%r1, %r1}, {%r1, %r1}, {%r37530, %r37531, %r37532, %r37533, %r37534, %r37535, %r37536, %r37537};
	bar.warp.sync 	-1;
	wmma.mma.sync.aligned.row.col.m16n16k16.s32.s8.s8.s32 {%r37546, %r37547, %r37548, %r37549, %r37550, %r37551, %r37552, %r37553}, {%r1, %r1}, {%r1, %r1}, {%r37538, %r37539, %r37540, %r37541, %r37542, %r37543, %r37544, %r37545};
	bar.warp.sync 	-1;
	wmma.mma.sync.aligned.row.col.m16n16k16.s32.s8.s8.s32 {%r37554, %r37555, %r37556, %r37557, %r37558, %r37559, %r37560, %r37561}, {%r1, %r1}, {%r1, %r1}, {%r37546, %r37547, %r37548, %r37549, %r37550, %r37551, %r37552, %r37553};
	bar.warp.sync 	-1;
	wmma.mma.sync.aligned.row.col.m16n16k16.s32.s8.s8.s32 {%r37562, %r37563, %r37564, %r37565, %r37566, %r37567, %r37568, %r37569}, {%r1, %r1}, {%r1, %r1}, {%r37554, %r37555, %r37556, %r37557, %r37558, %r37559, %r37560, %r37561};
	bar.warp.sync 	-1;
	wmma.mma.sync.aligned.row.col.m16n16k16.s32.s8.s8.s32 {%r37570, %r37571, %r37572, %r37573, %r37574, %r37575, %r37576, %r37577}, {%r1, %r1}, {%r1, %r1}, {%r37562, %r37563, %r37564, %r37565, %r37566, %r37567, %r37568, %r37569};
	bar.warp.sync 	-1;
	wmma.mma.sync.aligned.row.col.m16n16k16.s32.s8.s8.s32 {%r37578, %r37579, %r37580, %r37581, %r37582, %r37583, %r37584, %r37585}, {%r1, %r1}, {%r1, %r1}, {%r37570, %r37571, %r37572, %r37573, %r37574, %r37575, %r37576, %r37577};
	bar.warp.sync 	-1;
	wmma.mma.sync.aligned.row.col.m16n16k16.s32.s8.s8.s32 {%r37586, %r37587, %r37588, %r37589, %r37590, %r37591, %r37592, %r37593}, {%r1, %r1}, {%r1, %r1}, {%r37578, %r37579, %r37580, %r37581, %r37582, %r37583, %r37584, %r37585};
	bar.warp.sync 	-1;
	wmma.mma.sync.aligned.row.col.m16n16k16.s32.s8.s8.s32 {%r37594, %r37595, %r37596, %r37597, %r37598, %r37599, %r37600, %r37601}, {%r1, %r1}, {%r1, %r1}, {%r37586, %r37587, %r37588, %r37589, %r37590, %r37591, %r37592, %r37593};
	bar.warp.sync 	-1;
	wmma.mma.sync.aligned.row.col.m16n16k16.s32.s8.s8.s32 {%r37602, %r37603, %r37604, %r37605, %r37606, %r37607, %r37608, %r37609}, {%r1, %r1}, {%r1, %r1}, {%r37594, %r37595, %r37596, %r37597, %r37598, %r37599, %r37600, %r37601};
	bar.warp.sync 	-1;
	wmma.mma.sync.aligned.row.col.m16n16k16.s32.s8.s8.s32 {%r37610, %r37611, %r37612, %r37613, %r37614, %r37615, %r37616, %r37617}, {%r1, %r1}, {%r1, %r1}, {%r37602, %r37603, %r37604, %r37605, %r37606, %r37607, %r37608, %r37609};
	bar.warp.sync 	-1;
	wmma.mma.sync.aligned.row.col.m16n16k16.s32.s8.s8.s32 {%r37618, %r37619, %r37620, %r37621, %r37622, %r37623, %r37624, %r37625}, {%r1, %r1}, {%r1, %r1}, {%r37610, %r37611, %r37612, %r37613, %r37614, %r37615, %r37616, %r37617};
	bar.warp.sync 	-1;
	wmma.mma.sync.aligned.row.col.m16n16k16.s32.s8.s8.s32 {%r37626, %r37627, %r37628, %r37629, %r37630, %r37631, %r37632, %r37633}, {%r1, %r1}, {%r1, %r1}, {%r37618, %r37619, %r37620, %r37621, %r37622, %r37623, %r37624, %r37625};
	bar.warp.sync 	-1;
	wmma.mma.sync.aligned.row.col.m16n16k16.s32.s8.s8.s32 {%r37634, %r37635, %r37636, %r37637, %r37638, %r37639, %r37640, %r37641}, {%r1, %r1}, {%r1, %r1}, {%r37626, %r37627, %r37628, %r37629, %r37630, %r37631, %r37632, %r37633};
	bar.warp.sync 	-1;
	wmma.mma.sync.aligned.row.col.m16n16k16.s32.s8.s8.s32 {%r37642, %r37643, %r37644, %r37645, %r37646, %r37647, %r37648, %r37649}, {%r1, %r1}, {%r1, %r1}, {%r37634, %r37635, %r37636, %r37637, %r37638, %r37639, %r37640, %r37641};
	bar.warp.sync 	-1;
	wmma.mma.sync.aligned.row.col.m16n16k16.s32.s8.s8.s32 {%r37650, %r37651, %r37652, %r37653, %r37654, %r37655, %r37656, %r37657}, {%r1, %r1}, {%r1, %r1}, {%r37642, %r37643, %r37644, %r37645, %r37646, %r37647, %r37648, %r37649};
	bar.warp.sync 	-1;
	wmma.mma.sync.aligned.row.col.m16n16k16.s32.s8.s8.s32 {%r37658, %r37659, %r37660, %r37661, %r37662, %r37663, %r37664, %r37665}, {%r1, %r1}, {%r1, %r1}, {%r37650, %r37651, %r37652, %r37653, %r37654, %r37655, %r37656, %r37657};
	bar.warp.sync 	-1;
	wmma.mma.sync.aligned.row.col.m16n16k16.s32.s8.s8.s32 {%r37666, %r37667, %r37668, %r37669, %r37670, %r37671, %r37672, %r37673}, {%r1, %r1}, {%r1, %r1}, {%r37658, %r37659, %r37660, %r37661, %r37662, %r37663, %r37664, %r37665};
	bar.warp.sync 	-1;
	wmma.mma.sync.aligned.row.col.m16n16k16.s32.s8.s8.s32 {%r37674, %r37675, %r37676, %r37677, %r37678, %r37679, %r37680, %r37681}, {%r1, %r1}, {%r1, %r1}, {%r37666, %r37667, %r37668, %r37669, %r37670, %r37671, %r37672, %r37673};
	bar.warp.sync 	-1;
	wmma.mma.sync.aligned.row.col.m16n16k16.s32.s8.s8.s32 {%r37682, %r37683, %r37684, %r37685, %r37686, %r37687, %r37688, %r37689}, {%r1, %r1}, {%r1, %r1}, {%r37674, %r37675, %r37676, %r37677, %r37678, %r37679, %r37680, %r37681};
	bar.warp.sync 	-1;
	wmma.mma.sync.aligned.row.col.m16n16k16.s32.s8.s8.s32 {%r37690, %r37691, %r37692, %r37693, %r37694, %r37695, %r37696, %r37697}, {%r1, %r1}, {%r1, %r1}, {%r37682, %r37683, %r37684, %r37685, %r37686, %r37687, %r37688, %r37689};
	bar.warp.sync 	-1;
	wmma.mma.sync.aligned.row.col.m16n16k16.s32.s8.s8.s32 {%r37698, %r37699, %r37700, %r37701, %r37702, %r37703, %r37704, %r37705}, {%r1, %r1}, {%r1, %r1}, {%r37690, %r37691, %r37692, %r37693, %r37694, %r37695, %r37696, %r37697};
	bar.warp.sync 	-1;
	wmma.mma.sync.aligned.row.col.m16n16k16.s32.s8.s8.s32 {%r37706, %r37707, %r37708, %r37709, %r37710, %r37711, %r37712, %r37713}, {%r1, %r1}, {%r1, %r1}, {%r37698, %r37699, %r37700, %r37701, %r37702, %r37703, %r37704, %r37705};
	bar.warp.sync 	-1;
	wmma.mma.sync.aligned.row.col.m16n16k16.s32.s8.s8.s32 {%r37714, %r37715, %r37716, %r37717, %r37718, %r37719, %r37720, %r37721}, {%r1, %r1}, {%r1, %r1}, {%r37706, %r37707, %r37708, %r37709, %r37710, %r37711, %r37712, %r37713};
	bar.warp.sync 	-1;
	wmma.mma.sync.aligned.row.col.m16n16k16.s32.s8.s8.s32 {%r37722, %r37723, %r37724, %r37725, %r37726, %r37727, %r37728, %r37729}, {%r1, %r1}, {%r1, %r1}, {%r37714, %r37715, %r37716, %r37717, %r37718, %r37719, %r37720, %r37721};
	bar.warp.sync 	-1;
	wmma.mma.sync.aligned.row.col.m16n16k16.s32.s8.s8.s32 {%r37730, %r37731, %r37732, %r37733, %r37734, %r37735, %r37736, %r37737}, {%r1, %r1}, {%r1, %r1}, {%r37722, %r37723, %r37724, %r37725, %r37726, %r37727, %r37728, %r37729};
	bar.warp.sync 	-1;
	wmma.mma.sync.aligned.row.col.m16n16k16.s32.s8.s8.s32 {%r37738, %r37739, %r37740, %r37741, %r37742, %r37743, %r37744, %r37745}, {%r1, %r1}, {%r1, %r1}, {%r37730, %r37731, %r37732, %r37733, %r37734, %r37735, %r37736, %r37737};
	bar.warp.sync 	-1;
	wmma.mma.sync.aligned.row.col.m16n16k16.s32.s8.s8.s32 {%r37746, %r37747, %r37748, %r37749, %r37750, %r37751, %r37752, %r37753}, {%r1, %r1}, {%r1, %r1}, {%r37738, %r37739, %r37740, %r37741, %r37742, %r37743, %r37744, %r37745};
	bar.warp.sync 	-1;
	wmma.mma.sync.aligned.row.col.m16n16k16.s32.s8.s8.s32 {%r37754, %r37755, %r37756, %r37757, %r37758, %r37759, %r37760, %r37761}, {%r1, %r1}, {%r1, %r1}, {%r37746, %r37747, %r37748, %r37749, %r37750, %r37751, %r37752, %r37753};
	bar.warp.sync 	-1;
	wmma.mma.sync.aligned.row.col.m16n16k16.s32.s8.s8.s32 {%r37762, %r37763, %r37764, %r37765, %r37766, %r37767, %r37768, %r37769}, {%r1, %r1}, {%r1, %r1}, {%r37754, %r37755, %r37756, %r37757, %r37758, %r37759, %r37760, %r37761};
	bar.warp.sync 	-1;
	wmma.mma.sync.aligned.row.col.m16n16k16.s32.s8.s8.s32 {%r37770, %r37771, %r37772, %r37773, %r37774, %r37775, %r37776, %r37777}, {%r1, %r1}, {%r1, %r1}, {%r37762, %r37763, %r37764, %r37765, %r37766, %r37767, %r37768, %r37769};
	bar.warp.sync 	-1;
	wmma.mma.sync.aligned.row.col.m16n16k16.s32.s8.s8.s32 {%r37778, %r37779, %r37780, %r37781, %r37782, %r37783, %r37784, %r37785}, {%r1, %r1}, {%r1, %r1}, {%r37770, %r37771, %r37772, %r37773, %r37774, %r37775, %r37776, %r37777};
	bar.warp.sync 	-1;
	wmma.mma.sync.aligned.row.col.m16n16k16.s32.s8.s8.s32 {%r37786, %r37787, %r37788, %r37789, %r37790, %r37791, %r37792, %r37793}, {%r1, %r1}, {%r1, %r1}, {%r37778, %r37779, %r37780, %r37781, %r37782, %r37783, %r37784, %r37785};
	bar.warp.sync 	-1;
	wmma.mma.sync.aligned.row.col.m16n16k16.s32.s8.s8.s32 {%r37794, %r37795, %r37796, %r37797, %r37798, %r37799, %r37800, %r37801}, {%r1, %r1}, {%r1, %r1}, {%r37786, %r37787, %r37788, %r37789, %r37790, %r37791, %r37792, %r37793};
	bar.warp.sync 	-1;
	wmma.mma.sync.aligned.row.col.m16n16k16.s32.s8.s8.s32 {%r37802, %r37803, %r37804, %r37805, %r37806, %r37807, %r37808, %r37809}, {%r1, %r1}, {%r1, %r1}, {%r37794, %r37795, %r37796, %r37797, %r37798, %r37799, %r37800, %r37801};
	bar.warp.sync 	-1;
	wmma.mma.sync.aligned.row.col.m16n16k16.s32.s8.s8.s32 {%r37810, %r37811, %r37812, %r37813, %r37814, %r37815, %r37816, %r37817}, {%r1, %r1}, {%r1, %r1}, {%r37802, %r37803, %r37804, %r37805, %r37806, %r37807, %r37808, %r37809};
	bar.warp.sync 	-1;
	wmma.mma.sync.aligned.row.col.m16n16k16.s32.s8.s8.s32 {%r37818, %r37819, %r37820, %r37821, %r37822, %r37823, %r37824, %r37825}, {%r1, %r1}, {%r1, %r1}, {%r37810, %r37811, %r37812, %r37813, %r37814, %r37815, %r37816, %r37817};
	bar.warp.sync 	-1;
	wmma.mma.sync.aligned.row.col.m16n16k16.s32.s8.s8.s32 {%r37826, %r37827, %r37828, %r37829, %r37830, %r37831, %r37832, %r37833}, {%r1, %r1}, {%r1, %r1}, {%r37818, %r37819, %r37820, %r37821, %r37822, %r37823, %r37824, %r37825};
	bar.warp.sync 	-1;
	wmma.mma.sync.aligned.row.col.m16n16k16.s32.s8.s8.s32 {%r37834, %r37835, %r37836, %r37837, %r37838, %r37839, %r37840, %r37841}, {%r1, %r1}, {%r1, %r1}, {%r37826, %r37827, %r37828, %r37829, %r37830, %r37831, %r37832, %r37833};
	bar.warp.sync 	-1;
	wmma.mma.sync.aligned.row.col.m16n16k16.s32.s8.s8.s32 {%r37842, %r37843, %r37844, %r37845, %r37846, %r37847, %r37848, %r37849}, {%r1, %r1}, {%r1, %r1}, {%r37834, %r37835, %r37836, %r37837, %r37838, %r37839, %r37840, %r37841};
	bar.warp.sync 	-1;
	wmma.mma.sync.aligned.row.col.m16n16k16.s32.s8.s8.s32 {%r37850, %r37851, %r37852, %r37853, %r37854, %r37855, %r37856, %r37857}, {%r1, %r1}, {%r1, %r1}, {%r37842, %r37843, %r37844, %r37845, %r37846, %r37847, %r37848, %r37849};
	bar.warp.sync 	-1;
	wmma.mma.sync.aligned.row.col.m16n16k16.s32.s8.s8.s32 {%r37858, %r37859, %r37860, %r37861, %r37862, %r37863, %r37864, %r37865}, {%r1, %r1}, {%r1, %r1}, {%r37850, %r37851, %r37852, %r37853, %r37854, %r37855, %r37856, %r37857};
	bar.warp.sync 	-1;
	wmma.mma.sync.aligned.row.col.m16n16k16.s32.s8.s8.s32 {%r37866, %r37867, %r37868, %r37869, %r37870, %r37871, %r37872, %r37873}, {%r1, %r1}, {%r1, %r1}, {%r37858, %r37859, %r37860, %r37861, %r37862, %r37863, %r37864, %r37865};
	bar.warp.sync 	-1;
	wmma.mma.sync.aligned.row.col.m16n16k16.s32.s8.s8.s32 {%r37874, %r37875, %r37876, %r37877, %r37878, %r37879, %r37880, %r37881}, {%r1, %r1}, {%r1, %r1}, {%r37866, %r37867, %r37868, %r37869, %r37870, %r37871, %r37872, %r37873};
	bar.warp.sync 	-1;
	wmma.mma.sync.aligned.row.col.m16n16k16.s32.s8.s8.s32 {%r37882, %r37883, %r37884, %r37885, %r37886, %r37887, %r37888, %r37889}, {%r1, %r1}, {%r1, %r1}, {%r37874, %r37875, %r37876, %r37877, %r37878, %r37879, %r37880, %r37881};
	bar.warp.sync 	-1;
	wmma.mma.sync.aligned.row.col.m16n16k16.s32.s8.s8.s32 {%r37890, %r37891, %r37892, %r37893, %r37894, %r37895, %r37896, %r37897}, {%r1, %r1}, {%r1, %r1}, {%r37882, %r37883, %r37884, %r37885, %r37886, %r37887, %r37888, %r37889};
	bar.warp.sync 	-1;
	wmma.mma.sync.aligned.row.col.m16n16k16.s32.s8.s8.s32 {%r37898, %r37899, %r37900, %r37901, %r37902, %r37903, %r37904, %r37905}, {%r1, %r1}, {%r1, %r1}, {%r37890, %r37891, %r37892, %r37893, %r37894, %r37895, %r37896, %r37897};
	bar.warp.sync 	-1;
	wmma.mma.sync.aligned.row.col.m16n16k16.s32.s8.s8.s32 {%r37906, %r37907, %r37908, %r37909, %r37910, %r37911, %r37912, %r37913}, {%r1, %r1}, {%r1, %r1}, {%r37898, %r37899, %r37900, %r37901, %r37902, %r37903, %r37904, %r37905};
	bar.warp.sync 	-1;
	wmma.mma.sync.aligned.row.col.m16n16k16.s32.s8.s8.s32 {%r37914, %r37915, %r37916, %r37917, %r37918, %r37919, %r37920, %r37921}, {%r1, %r1}, {%r1, %r1}, {%r37906, %r37907, %r37908, %r37909, %r37910, %r37911, %r37912, %r37913};
	bar.warp.sync 	-1;
	wmma.mma.sync.aligned.row.col.m16n16k16.s32.s8.s8.s32 {%r37922, %r37923, %r37924, %r37925, %r37926, %r37927, %r37928, %r37929}, {%r1, %r1}, {%r1, %r1}, {%r37914, %r37915, %r37916, %r37917, %r37918, %r37919, %r37920, %r37921};
	bar.warp.sync 	-1;
	wmma.mma.sync.aligned.row.col.m16n16k16.s32.s8.s8.s32 {%r37930, %r37931, %r37932, %r37933, %r37934, %r37935, %r37936, %r37937}, {%r1, %r1}, {%r1, %r1}, {%r37922, %r37923, %r37924, %r37925, %r37926, %r37927, %r37928, %r37929};
	bar.warp.sync 	-1;
	wmma.mma.sync.aligned.row.col.m16n16k16.s32.s8.s8.s32 {%r37938, %r37939, %r37940, %r37941, %r37942, %r37943, %r37944, %r37945}, {%r1, %r1}, {%r1, %r1}, {%r37930, %r37931, %r37932, %r37933, %r37934, %r37935, %r37936, %r37937};
	bar.warp.sync 	-1;
	wmma.mma.sync.aligned.row.col.m16n16k16.s32.s8.s8.s32 {%r37946, %r37947, %r37948, %r37949, %r37950, %r37951, %r37952, %r37953}, {%r1, %r1}, {%r1, %r1}, {%r37938, %r37939, %r37940, %r37941, %r37942, %r37943, %r37944, %r37945};
	bar.warp.sync 	-1;
	wmma.mma.sync.aligned.row.col.m16n16k16.s32.s8.s8.s32 {%r37954, %r37955, %r37956, %r37957, %r37958, %r37959, %r37960, %r37961}, {%r1, %r1}, {%r1, %r1}, {%r37946, %r37947, %r37948, %r37949, %r37950, %r37951, %r37952, %r37953};
	bar.warp.sync 	-1;
	wmma.mma.sync.aligned.row.col.m16n16k16.s32.s8.s8.s32 {%r37962, %r37963, %r37964, %r37965, %r37966, %r37967, %r37968, %r37969}, {%r1, %r1}, {%r1, %r1}, {%r37954, %r37955, %r37956, %r37957, %r37958, %r37959, %r37960, %r37961};
	bar.warp.sync 	-1;
	wmma.mma.sync.aligned.row.col.m16n16k16.s32.s8.s8.s32 {%r37970, %r37971, %r37972, %r37973, %r37974, %r37975, %r37976, %r37977}, {%r1, %r1}, {%r1, %r1}, {%r37962, %r37963, %r37964, %r37965, %r37966, %r37967, %r37968, %r37969};
	bar.warp.sync 	-1;
	wmma.mma.sync.aligned.row.col.m16n16k16.s32.s8.s8.s32 {%r37978, %r37979, %r37980, %r37981, %r37982, %r37983, %r37984, %r37985}, {%r1, %r1}, {%r1, %r1}, {%r37970, %r37971, %r37972, %r37973, %r37974, %r37975, %r37976, %r37977};
	bar.warp.sync 	-1;
	wmma.mma.sync.aligned.row.col.m16n16k16.s32.s8.s8.s32 {%r37986, %r37987, %r37988, %r37989, %r37990, %r37991, %r37992, %r37993}, {%r1, %r1}, {%r1, %r1}, {%r37978, %r37979, %r37980, %r37981, %r37982, %r37983, %r37984, %r37985};
	bar.warp.sync 	-1;
	wmma.mma.sync.aligned.row.col.m16n16k16.s32.s8.s8.s32 {%r37994, %r37995, %r37996, %r37997, %r37998, %r37999, %r38000, %r38001}, {%r1, %r1}, {%r1, %r1}, {%r37986, %r37987, %r37988, %r37989, %r37990, %r37991, %r37992, %r37993};
	bar.warp.sync 	-1;
	wmma.mma.sync.aligned.row.col.m16n16k16.s32.s8.s8.s32 {%r38002, %r38003, %r38004, %r38005, %r38006, %r38007, %r38008, %r38009}, {%r1, %r1}, {%r1, %r1}, {%r37994, %r37995, %r37996, %r37997, %r37998, %r37999, %r38000, %r38001};
	bar.warp.sync 	-1;
	wmma.mma.sync.aligned.row.col.m16n16k16.s32.s8.s8.s32 {%r38010, %r38011, %r38012, %r38013, %r38014, %r38015, %r38016, %r38017}, {%r1, %r1}, {%r1, %r1}, {%r38002, %r38003, %r38004, %r38005, %r38006, %r38007, %r38008, %r38009};
	bar.warp.sync 	-1;
	wmma.mma.sync.aligned.row.col.m16n16k16.s32.s8.s8.s32 {%r38018, %r38019, %r38020, %r38021, %r38022, %r38023, %r38024, %r38025}, {%r1, %r1}, {%r1, %r1}, {%r38010, %r38011, %r38012, %r38013, %r38014, %r38015, %r38016, %r38017};
	bar.warp.sync 	-1;
	wmma.mma.sync.aligned.row.col.m16n16k16.s32.s8.s8.s32 {%r38026, %r38027, %r38028, %r38029, %r38030, %r38031, %r38032, %r38033}, {%r1, %r1}, {%r1, %r1}, {%r38018, %r38019, %r38020, %r38021, %r38022, %r38023, %r38024, %r38025};
	bar.warp.sync 	-1;
	wmma.mma.sync.aligned.row.col.m16n16k16.s32.s8.s8.s32 {%r38034, %r38035, %r38036, %r38037, %r38038, %r38039, %r38040, %r38041}, {%r1, %r1}, {%r1, %r1}, {%r38026, %r38027, %r38028, %r38029, %r38030, %r38031, %r38032, %r38033};
	bar.warp.sync 	-1;
	wmma.mma.sync.aligned.row.col.m16n16k16.s32.s8.s8.s32 {%r38042, %r38043, %r38044, %r38045, %r38046, %r38047, %r38048, %r38049}, {%r1, %r1}, {%r1, %r1}, {%r38034, %r38035, %r38036, %r38037, %r38038, %r38039, %r38040, %r38041};
	bar.warp.sync 	-1;
	wmma.mma.sync.aligned.row.col.m16n16k16.s32.s8.s8.s32 {%r38050, %r38051, %r38052, %r38053, %r38054, %r38055, %r38056, %r38057}, {%r1, %r1}, {%r1, %r1}, {%r38042, %r38043, %r38044, %r38045, %r38046, %r38047, %r38048, %r38049};
	bar.warp.sync 	-1;
	wmma.mma.sync.aligned.row.col.m16n16k16.s32.s8.s8.s32 {%r38058, %r38059, %r38060, %r38061, %r38062, %r38063, %r38064, %r38065}, {%r1, %r1}, {%r1, %r1}, {%r38050, %r38051, %r38052, %r38053, %r38054, %r38055, %r38056, %r38057};
	bar.warp.sync 	-1;
	wmma.mma.sync.aligned.row.col.m16n16k16.s32.s8.s8.s32 {%r38066, %r38067, %r38068, %r38069, %r38070, %r38071, %r38072, %r38073}, {%r1, %r1}, {%r1, %r1}, {%r38058, %r38059, %r38060, %r38061, %r38062, %r38063, %r38064, %r38065};
	bar.warp.sync 	-1;
	wmma.mma.sync.aligned.row.col.m16n16k16.s32.s8.s8.s32 {%r38074, %r38075, %r38076, %r38077, %r38078, %r38079, %r38080, %r38081}, {%r1, %r1}, {%r1, %r1}, {%r38066, %r38067, %r38068, %r38069, %r38070, %r38071, %r38072, %r38073};
	bar.warp.sync 	-1;
	wmma.mma.sync.aligned.row.col.m16n16k16.s32.s8.s8.s32 {%r38082, %r38083, %r38084, %r38085, %r38086, %r38087, %r38088, %r38089}, {%r1, %r1}, {%r1, %r1}, {%r38074, %r38075, %r38076, %r38077, %r38078, %r38079, %r38080, %r38081};
	bar.warp.sync 	-1;
	wmma.mma.sync.aligned.row.col.m16n16k16.s32.s8.s8.s32 {%r38090, %r38091, %r38092, %r38093, %r38094, %r38095, %r38096, %r38097}, {%r1, %r1}, {%r1, %r1}, {%r38082, %r38083, %r38084, %r38085, %r38086, %r38087, %r38088, %r38089};
	bar.warp.sync 	-1;
	wmma.mma.sync.aligned.row.col.m16n16k16.s32.s8.s8.s32 {%r38098, %r38099, %r38100, %r38101, %r38102, %r38103, %r38104, %r38105}, {%r1, %r1}, {%r1, %r1}, {%r38090, %r38091, %r38092, %r38093, %r38094, %r38095, %r38096, %r38097};
	bar.warp.sync 	-1;
	wmma.mma.sync.aligned.row.col.m16n16k16.s32.s8.s8.s32 {%r38106, %r38107, %r38108, %r38109, %r38110, %r38111, %r38112, %r38113}, {%r1, %r1}, {%r1, %r1}, {%r38098, %r38099, %r38100, %r38101, %r38102, %r38103, %r38104, %r38105};
	bar.warp.sync 	-1;
	wmma.mma.sync.aligned.row.col.m16n16k16.s32.s8.s8.s32 {%r38114, %r38115, %r38116, %r38117, %r38118, %r38119, %r38120, %r38121}, {%r1, %r1}, {%r1, %r1}, {%r38106, %r38107, %r38108, %r38109, %r38110, %r38111, %r38112, %r38113};
	bar.warp.sync 	-1;
	wmma.mma.sync.aligned.row.col.m16n16k16.s32.s8.s8.s32 {%r38122, %r38123, %r38124, %r38125, %r38126, %r38127, %r38128, %r38129}, {%r1, %r1}, {%r1, %r1}, {%r38114, %r38115, %r38116, %r38117, %r38118, %r38119, %r38120, %r38121};
	bar.warp.sync 	-1;
	wmma.mma.sync.aligned.row.col.m16n16k16.s32.s8.s8.s32 {%r38130, %r38131, %r38132, %r38133, %r38134, %r38135, %r38136, %r38137}, {%r1, %r1}, {%r1, %r1}, {%r38122, %r38123, %r38124, %r38125, %r38126, %r38127, %r38128, %r38129};
	bar.warp.sync 	-1;
	wmma.mma.sync.aligned.row.col.m16n16k16.s32.s8.s8.s32 {%r38138, %r38139, %r38140, %r38141, %r38142, %r38143, %r38144, %r38145}, {%r1, %r1}, {%r1, %r1}, {%r38130, %r38131, %r38132, %r38133, %r38134, %r38135, %r38136, %r38137};
	bar.warp.sync 	-1;
	wmma.mma.sync.aligned.row.col.m16n16k16.s32.s8.s8.s32 {%r38146, %r38147, %r38148, %r38149, %r38150, %r38151, %r38152, %r38153}, {%r1, %r1}, {%r1, %r1}, {%r38138, %r38139, %r38140, %r38141, %r38142, %r38143, %r38144, %r38145};
	bar.warp.sync 	-1;
	wmma.mma.sync.aligned.row.col.m16n16k16.s32.s8.s8.s32 {%r38154, %r38155, %r38156, %r38157, %r38158, %r38159, %r38160, %r38161}, {%r1, %r1}, {%r1, %r1}, {%r38146, %r38147, %r38148, %r38149, %r38150, %r38151, %r38152, %r38153};
	bar.warp.sync 	-1;
	wmma.mma.sync.aligned.row.col.m16n16k16.s32.s8.s8.s32 {%r38162, %r38163, %r38164, %r38165, %r38166, %r38167, %r38168, %r38169}, {%r1, %r1}, {%r1, %r1}, {%r38154, %r38155, %r38156, %r38157, %r38158, %r38159, %r38160, %r38161};
	bar.warp.sync 	-1;
	wmma.mma.sync.aligned.row.col.m16n16k16.s32.s8.s8.s32 {%r38170, %r38171, %r38172, %r38173, %r38174, %r38175, %r38176, %r38177}, {%r1, %r1}, {%r1, %r1}, {%r38162, %r38163, %r38164, %r38165, %r38166, %r38167, %r38168, %r38169};
	bar.warp.sync 	-1;
	wmma.mma.sync.aligned.row.col.m16n16k16.s32.s8.s8.s32 {%r38178, %r38179, %r38180, %r38181, %r38182, %r38183, %r38184, %r38185}, {%r1, %r1}, {%r1, %r1}, {%r38170, %r38171, %r38172, %r38173, %r38174, %r38175, %r38176, %r38177};
	bar.warp.sync 	-1;
	wmma.mma.sync.aligned.row.col.m16n16k16.s32.s8.s8.s32 {%r38186, %r38187, %r38188, %r38189, %r38190, %r38191, %r38192, %r38193}, {%r1, %r1}, {%r1, %r1}, {%r38178, %r38179, %r38180, %r38181, %r38182, %r38183, %r38184, %r38185};
	bar.warp.sync 	-1;
	wmma.mma.sync.aligned.row.col.m16n16k16.s32.s8.s8.s32 {%r38194, %r38195, %r38196, %r38197, %r38198, %r38199, %r38200, %r38201}, {%r1, %r1}, {%r1, %r1}, {%r38186, %r38187, %r38188, %r38189, %r38190, %r38191, %r38192, %r38193};
	bar.warp.sync 	-1;
	wmma.mma.sync.aligned.row.col.m16n16k16.s32.s8.s8.s32 {%r38202, %r38203, %r38204, %r38205, %r38206, %r38207, %r38208, %r38209}, {%r1, %r1}, {%r1, %r1}, {%r38194, %r38195, %r38196, %r38197, %r38198, %r38199, %r38200, %r38201};
	bar.warp.sync 	-1;
	wmma.mma.sync.aligned.row.col.m16n16k16.s32.s8.s8.s32 {%r38210, %r38211, %r38212, %r38213, %r38214, %r38215, %r38216, %r38217}, {%r1, %r1}, {%r1, %r1}, {%r38202, %r38203, %r38204, %r38205, %r38206, %r38207, %r38208, %r38209};
	bar.warp.sync 	-1;
	wmma.mma.sync.aligned.row.col.m16n16k16.s32.s8.s8.s32 {%r38218, %r38219, %r38220, %r38221, %r38222, %r38223, %r38224, %r38225}, {%r1, %r1}, {%r1, %r1}, {%r38210, %r38211, %r38212, %r38213, %r38214, %r38215, %r38216, %r38217};
	bar.warp.sync 	-1;
	wmma.mma.sync.aligned.row.col.m16n16k16.s32.s8.s8.s32 {%r38226, %r38227, %r38228, %r38229, %r38230, %r38231, %r38232, %r38233}, {%r1, %r1}, {%r1, %r1}, {%r38218, %r38219, %r38220, %r38221, %r38222, %r38223, %r38224, %r38225};
	bar.warp.sync 	-1;
	wmma.mma.sync.aligned.row.col.m16n16k16.s32.s8.s8.s32 {%r38234, %r38235, %r38236, %r38237, %r38238, %r38239, %r38240, %r38241}, {%r1, %r1}, {%r1, %r1}, {%r38226, %r38227, %r38228, %r38229, %r38230, %r38231, %r38232, %r38233};
	bar.warp.sync 	-1;
	wmma.mma.sync.aligned.row.col.m16n16k16.s32.s8.s8.s32 {%r38242, %r38243, %r38244, %r38245, %r38246, %r38247, %r38248, %r38249}, {%r1, %r1}, {%r1, %r1}, {%r38234, %r38235, %r38236, %r38237, %r38238, %r38239, %r38240, %r38241};
	bar.warp.sync 	-1;
	wmma.mma.sync.aligned.row.col.m16n16k16.s32.s8.s8.s32 {%r38250, %r38251, %r38252, %r38253, %r38254, %r38255, %r38256, %r38257}, {%r1, %r1}, {%r1, %r1}, {%r38242, %r38243, %r38244, %r38245, %r38246, %r38247, %r38248, %r38249};
	bar.warp.sync 	-1;
	wmma.mma.sync.aligned.row.col.m16n16k16.s32.s8.s8.s32 {%r38258, %r38259, %r38260, %r38261, %r38262, %r38263, %r38264, %r38265}, {%r1, %r1}, {%r1, %r1}, {%r38250, %r38251, %r38252, %r38253, %r38254, %r38255, %r38256, %r38257};
	bar.warp.sync 	-1;
	wmma.mma.sync.aligned.row.col.m16n16k16.s32.s8.s8.s32 {%r38266, %r38267, %r38268, %r38269, %r38270, %r38271, %r38272, %r38273}, {%r1, %r1}, {%r1, %r1}, {%r38258, %r38259, %r38260, %r38261, %r38262, %r38263, %r38264, %r38265};
	bar.warp.sync 	-1;
	wmma.mma.sync.aligned.row.col.m16n16k16.s32.s8.s8.s32 {%r38274, %r38275, %r38276, %r38277, %r38278, %r38279, %r38280, %r38281}, {%r1, %r1}, {%r1, %r1}, {%r38266, %r38267, %r38268, %r38269, %r38270, %r38271, %r38272, %r38273};
	bar.warp.sync 	-1;
	wmma.mma.sync.aligned.row.col.m16n16k16.s32.s8.s8.s32 {%r38282, %r38283, %r38284, %r38285, %r38286, %r38287, %r38288, %r38289}, {%r1, %r1}, {%r1, %r1}, {%r38274, %r38275, %r38276, %r38277, %r38278, %r38279, %r38280, %r38281};
	bar.warp.sync 	-1;
	wmma.mma.sync.aligned.row.col.m16n16k16.s32.s8.s8.s32 {%r38290, %r38291, %r38292, %r38293, %r38294, %r38295, %r38296, %r38297}, {%r1, %r1}, {%r1, %r1}, {%r38282, %r38283, %r38284, %r38285, %r38286, %r38287, %r38288, %r38289};
	bar.warp.sync 	-1;
	wmma.mma.sync.aligned.row.col.m16n16k16.s32.s8.s8.s32 {%r38298, %r38299, %r38300, %r38301, %r38302, %r38303, %r38304, %r38305}, {%r1, %r1}, {%r1, %r1}, {%r38290, %r38291, %r38292, %r38293, %r38294, %r38295, %r38296, %r38297};
	bar.warp.sync 	-1;
	wmma.mma.sync.aligned.row.col.m16n16k16.s32.s8.s8.s32 {%r38306, %r38307, %r38308, %r38309, %r38310, %r38311, %r38312, %r38313}, {%r1, %r1}, {%r1, %r1}, {%r38298, %r38299, %r38300, %r38301, %r38302, %r38303, %r38304, %r38305};
	bar.warp.sync 	-1;
	wmma.mma.sync.aligned.row.col.m16n16k16.s32.s8.s8.s32 {%r38314, %r38315, %r38316, %r38317, %r38318, %r38319, %r38320, %r38321}, {%r1, %r1}, {%r1, %r1}, {%r38306, %r38307, %r38308, %r38309, %r38310, %r38311, %r38312, %r38313};
	bar.warp.sync 	-1;
	wmma.mma.sync.aligned.row.col.m16n16k16.s32.s8.s8.s32 {%r38322, %r38323, %r38324, %r38325, %r38326, %r38327, %r38328, %r38329}, {%r1, %r1}, {%r1, %r1}, {%r38314, %r38315, %r38316, %r38317, %r38318, %r38319, %r38320, %r38321};
	bar.warp.sync 	-1;
	wmma.mma.sync.aligned.row.col.m16n16k16.s32.s8.s8.s32 {%r38330, %r38331, %r38332, %r38333, %r38334, %r38335, %r38336, %r38337}, {%r1, %r1}, {%r1, %r1}, {%r38322, %r38323, %r38324, %r38325, %r38326, %r38327, %r38328, %r38329};
	bar.warp.sync 	-1;
	wmma.mma.sync.aligned.row.col.m16n16k16.s32.s8.s8.s32 {%r38338, %r38339, %r38340, %r38341, %r38342, %r38343, %r38344, %r38345}, {%r1, %r1}, {%r1, %r1}, {%r38330, %r38331, %r38332, %r38333, %r38334, %r38335, %r38336, %r38337};
	bar.warp.sync 	-1;
	wmma.mma.sync.aligned.row.col.m16n16k16.s32.s8.s8.s32 {%r38346, %r38347, %r38348, %r38349, %r38350, %r38351, %r38352, %r38353}, {%r1, %r1}, {%r1, %r1}, {%r38338, %r38339, %r38340, %r38341, %r38342, %r38343, %r38344, %r38345};
	bar.warp.sync 	-1;
	wmma.mma.sync.aligned.row.col.m16n16k16.s32.s8.s8.s32 {%r38354, %r38355, %r38356, %r38357, %r38358, %r38359, %r38360, %r38361}, {%r1, %r1}, {%r1, %r1}, {%r38346, %r38347, %r38348, %r38349, %r38350, %r38351, %r38352, %r38353};
	bar.warp.sync 	-1;
	wmma.mma.sync.aligned.row.col.m16n16k16.s32.s8.s8.s32 {%r38362, %r38363, %r38364, %r38365, %r38366, %r38367, %r38368, %r38369}, {%r1, %r1}, {%r1, %r1}, {%r38354, %r38355, %r38356, %r38357, %r38358, %r38359, %r38360, %r38361};
	bar.warp.sync 	-1;
	wmma.mma.sync.aligned.row.col.m16n16k16.s32.s8.s8.s32 {%r38370, %r38371, %r38372, %r38373, %r38374, %r38375, %r38376, %r38377}, {%r1, %r1}, {%r1, %r1}, {%r38362, %r38363, %r38364, %r38365, %r38366, %r38367, %r38368, %r38369};
	bar.warp.sync 	-1;
	wmma.mma.sync.aligned.row.col.m16n16k16.s32.s8.s8.s32 {%r38378, %r38379, %r38380, %r38381, %r38382, %r38383, %r38384, %r38385}, {%r1, %r1}, {%r1, %r1}, {%r38370, %r38371, %r38372, %r38373, %r38374, %r38375, %r38376, %r38377};
	bar.warp.sync 	-1;
	wmma.mma.sync.aligned.row.col.m16n16k16.s32.s8.s8.s32 {%r38386, %r38387, %r38388, %r38389, %r38390, %r38391, %r38392, %r38393}, {%r1, %r1}, {%r1, %r1}, {%r38378, %r38379, %r38380, %r38381, %r38382, %r38383, %r38384, %r38385};
	bar.warp.sync 	-1;
	wmma.mma.sync.aligned.row.col.m16n16k16.s32.s8.s8.s32 {%r38394, %r38395, %r38396, %r38397, %r38398, %r38399, %r38400, %r38401}, {%r1, %r1}, {%r1, %r1}, {%r38386, %r38387, %r38388, %r38389, %r38390, %r38391, %r38392, %r38393};
	bar.warp.sync 	-1;
	wmma.mma.sync.aligned.row.col.m16n16k16.s32.s8.s8.s32 {%r38402, %r38403, %r38404, %r38405, %r38406, %r38407, %r38408, %r38409}, {%r1, %r1}, {%r1, %r1}, {%r38394, %r38395, %r38396, %r38397, %r38398, %r38399, %r38400, %r38401};
	bar.warp.sync 	-1;
	wmma.mma.sync.aligned.row.col.m16n16k16.s32.s8.s8.s32 {%r38410, %r38411, %r38412, %r38413, %r38414, %r38415, %r38416, %r38417}, {%r1, %r1}, {%r1, %r1}, {%r38402, %r38403, %r38404, %r38405, %r38406, %r38407, %r38408, %r38409};
	bar.warp.sync 	-1;
	wmma.mma.sync.aligned.row.col.m16n16k16.s32.s8.s8.s32 {%r38418, %r38419, %r38420, %r38421, %r38422, %r38423, %r38424, %r38425}, {%r1, %r1}, {%r1, %r1}, {%r38410, %r38411, %r38412, %r38413, %r38414, %r38415, %r38416, %r38417};
	bar.warp.sync 	-1;
	wmma.mma.sync.aligned.row.col.m16n16k16.s32.s8.s8.s32 {%r38426, %r38427, %r38428, %r38429, %r38430, %r38431, %r38432, %r38433}, {%r1, %r1}, {%r1, %r1}, {%r38418, %r38419, %r38420, %r38421, %r38422, %r38423, %r38424, %r38425};
	bar.warp.sync 	-1;
	wmma.mma.sync.aligned.row.col.m16n16k16.s32.s8.s8.s32 {%r38434, %r38435, %r38436, %r38437, %r38438, %r38439, %r38440, %r38441}, {%r1, %r1}, {%r1, %r1}, {%r38426, %r38427, %r38428, %r38429, %r38430, %r38431, %r38432, %r38433};
	bar.warp.sync 	-1;
	wmma.mma.sync.aligned.row.col.m16n16k16.s32.s8.s8.s32 {%r38442, %r38443, %r38444, %r38445, %r38446, %r38447, %r38448, %r38449}, {%r1, %r1}, {%r1, %r1}, {%r38434, %r38435, %r38436, %r38437, %r38438, %r38439, %r38440, %r38441};
	bar.warp.sync 	-1;
	wmma.mma.sync.aligned.row.col.m16n16k16.s32.s8.s8.s32 {%r38450, %r38451, %r38452, %r38453, %r38454, %r38455, %r38456, %r38457}, {%r1, %r1}, {%r1, %r1}, {%r38442, %r38443, %r38444, %r38445, %r38446, %r38447, %r38448, %r38449};
	bar.warp.sync 	-1;
	wmma.mma.sync.aligned.row.col.m16n16k16.s32.s8.s8.s32 {%r38458, %r38459, %r38460, %r38461, %r38462, %r38463, %r38464, %r38465}, {%r1, %r1}, {%r1, %r1}, {%r38450, %r38451, %r38452, %r38453, %r38454, %r38455, %r38456, %r38457};
	bar.warp.sync 	-1;
	wmma.mma.sync.aligned.row.col.m16n16k16.s32.s8.s8.s32 {%r38466, %r38467, %r38468, %r38469, %r38470, %r38471, %r38472, %r38473}, {%r1, %r1}, {%r1, %r1}, {%r38458, %r38459, %r38460, %r38461, %r38462, %r38463, %r38464, %r38465};
	bar.warp.sync 	-1;
	wmma.mma.sync.aligned.row.col.m16n16k16.s32.s8.s8.s32 {%r38474, %r38475, %r38476, %r38477, %r38478, %r38479, %r38480, %r38481}, {%r1, %r1}, {%r1, %r1}, {%r38466, %r38467, %r38468, %r38469, %r38470, %r38471, %r38472, %r38473};
	bar.warp.sync 	-1;
	wmma.mma.sync.aligned.row.col.m16n16k16.s32.s8.s8.s32 {%r38482, %r38483, %r38484, %r38485, %r38486, %r38487, %r38488, %r38489}, {%r1, %r1}, {%r1, %r1}, {%r38474, %r38475, %r38476, %r38477, %r38478, %r38479, %r38480, %r38481};
	bar.warp.sync 	-1;
	wmma.mma.sync.aligned.row.col.m16n16k16.s32.s8.s8.s32 {%r38490, %r38491, %r38492, %r38493, %r38494, %r38495, %r38496, %r38497}, {%r1, %r1}, {%r1, %r1}, {%r38482, %r38483, %r38484, %r38485, %r38486, %r38487, %r38488, %r38489};
	bar.warp.sync 	-1;
	wmma.mma.sync.aligned.row.col.m16n16k16.s32.s8.s8.s32 {%r38498, %r38499, %r38500, %r38501, %r38502, %r38503, %r38504, %r38505}, {%r1, %r1}, {%r1, %r1}, {%r38490, %r38491, %r38492, %r38493, %r38494, %r38495, %r38496, %r38497};
	bar.warp.sync 	-1;
	wmma.mma.sync.aligned.row.col.m16n16k16.s32.s8.s8.s32 {%r38506, %r38507, %r38508, %r38509, %r38510, %r38511, %r38512, %r38513}, {%r1, %r1}, {%r1, %r1}, {%r38498, %r38499, %r38500, %r38501, %r38502, %r38503, %r38504, %r38505};
	bar.warp.sync 	-1;
	wmma.mma.sync.aligned.row.col.m16n16k16.s32.s8.s8.s32 {%r38514, %r38515, %r38516, %r38517, %r38518, %r38519, %r38520, %r38521}, {%r1, %r1}, {%r1, %r1}, {%r38506, %r38507, %r38508, %r38509, %r38510, %r38511, %r38512, %r38513};
	bar.warp.sync 	-1;
	wmma.mma.sync.aligned.row.col.m16n16k16.s32.s8.s8.s32 {%r38522, %r38523, %r38524, %r38525, %r38526, %r38527, %r38528, %r38529}, {%r1, %r1}, {%r1, %r1}, {%r38514, %r38515, %r38516, %r38517, %r38518, %r38519, %r38520, %r38521};
	bar.warp.sync 	-1;
	wmma.mma.sync.aligned.row.col.m16n16k16.s32.s8.s8.s32 {%r38530, %r38531, %r38532, %r38533, %r38534, %r38535, %r38536, %r38537}, {%r1, %r1}, {%r1, %r1}, {%r38522, %r38523, %r38524, %r38525, %r38526, %r38527, %r38528, %r38529};
	bar.warp.sync 	-1;
	wmma.mma.sync.aligned.row.col.m16n16k16.s32.s8.s8.s32 {%r38538, %r38539, %r38540, %r38541, %r38542, %r38543, %r38544, %r38545}, {%r1, %r1}, {%r1, %r1}, {%r38530, %r38531, %r38532, %r38533, %r38534, %r38535, %r38536, %r38537};
	bar.warp.sync 	-1;
	wmma.mma.sync.aligned.row.col.m16n16k16.s32.s8.s8.s32 {%r38546, %r38547, %r38548, %r38549, %r38550, %r38551, %r38552, %r38553}, {%r1, %r1}, {%r1, %r1}, {%r38538, %r38539, %r38540, %r38541, %r38542, %r38543, %r38544, %r38545};
	bar.warp.sync 	-1;
	wmma.mma.sync.aligned.row.col.m16n16k16.s32.s8.s8.s32 {%r38554, %r38555, %r38556, %r38557, %r38558, %r38559, %r38560, %r38561}, {%r1, %r1}, {%r1, %r1}, {%r38546, %r38547, %r38548, %r38549, %r38550, %r38551, %r38552, %r38553};
	bar.warp.sync 	-1;
	wmma.mma.sync.aligned.row.col.m16n16k16.s32.s8.s8.s32 {%r38562, %r38563, %r38564, %r38565, %r38566, %r38567, %r38568, %r38569}, {%r1, %r1}, {%r1, %r1}, {%r38554, %r38555, %r38556, %r38557, %r38558, %r38559, %r38560, %r38561};
	bar.warp.sync 	-1;
	wmma.mma.sync.aligned.row.col.m16n16k16.s32.s8.s8.s32 {%r38570, %r38571, %r38572, %r38573, %r38574, %r38575, %r38576, %r38577}, {%r1, %r1}, {%r1, %r1}, {%r38562, %r38563, %r38564, %r38565, %r38566, %r38567, %r38568, %r38569};
	bar.warp.sync 	-1;
	wmma.mma.sync.aligned.row.col.m16n16k16.s32.s8.s8.s32 {%r38578, %r38579, %r38580, %r38581, %r38582, %r38583, %r38584, %r38585}, {%r1, %r1}, {%r1, %r1}, {%r38570, %r38571, %r38572, %r38573, %r38574, %r38575, %r38576, %r38577};
	bar.warp.sync 	-1;
	wmma.mma.sync.aligned.row.col.m16n16k16.s32.s8.s8.s32 {%r38586, %r38587, %r38588, %r38589, %r38590, %r38591, %r38592, %r38593}, {%r1, %r1}, {%r1, %r1}, {%r38578, %r38579, %r38580, %r38581, %r38582, %r38583, %r38584, %r38585};
	bar.warp.sync 	-1;
	wmma.mma.sync.aligned.row.col.m16n16k16.s32.s8.s8.s32 {%r38594, %r38595, %r38596, %r38597, %r38598, %r38599, %r38600, %r38601}, {%r1, %r1}, {%r1, %r1}, {%r38586, %r38587, %r38588, %r38589, %r38590, %r38591, %r38592, %r38593};
	bar.warp.sync 	-1;
	wmma.mma.sync.aligned.row.col.m16n16k16.s32.s8.s8.s32 {%r38602, %r38603, %r38604, %r38605, %r38606, %r38607, %r38608, %r38609}, {%r1, %r1}, {%r1, %r1}, {%r38594, %r38595, %r38596, %r38597, %r38598, %r38599, %r38600, %r38601};
	bar.warp.sync 	-1;
	wmma.mma.sync.aligned.row.col.m16n16k16.s32.s8.s8.s32 {%r38610, %r38611, %r38612, %r38613, %r38614, %r38615, %r38616, %r38617}, {%r1, %r1}, {%r1, %r1}, {%r38602, %r38603, %r38604, %r38605, %r38606, %r38607, %r38608, %r38609};
	bar.warp.sync 	-1;
	wmma.mma.sync.aligned.row.col.m16n16k16.s32.s8.s8.s32 {%r38618, %r38619, %r38620, %r38621, %r38622, %r38623, %r38624, %r38625}, {%r1, %r1}, {%r1, %r1}, {%r38610, %r38611, %r38612, %r38613, %r38614, %r38615, %r38616, %r38617};
	bar.warp.sync 	-1;
	wmma.mma.sync.aligned.row.col.m16n16k16.s32.s8.s8.s32 {%r38626, %r38627, %r38628, %r38629, %r38630, %r38631, %r38632, %r38633}, {%r1, %r1}, {%r1, %r1}, {%r38618, %r38619, %r38620, %r38621, %r38622, %r38623, %r38624, %r38625};
	bar.warp.sync 	-1;
	wmma.mma.sync.aligned.row.col.m16n16k16.s32.s8.s8.s32 {%r38634, %r38635, %r38636, %r38637, %r38638, %r38639, %r38640, %r38641}, {%r1, %r1}, {%r1, %r1}, {%r38626, %r38627, %r38628, %r38629, %r38630, %r38631, %r38632, %r38633};
	bar.warp.sync 	-1;
	wmma.mma.sync.aligned.row.col.m16n16k16.s32.s8.s8.s32 {%r38642, %r38643, %r38644, %r38645, %r38646, %r38647, %r38648, %r38649}, {%r1, %r1}, {%r1, %r1}, {%r38634, %r38635, %r38636, %r38637, %r38638, %r38639, %r38640, %r38641};
	bar.warp.sync 	-1;
	wmma.mma.sync.aligned.row.col.m16n16k16.s32.s8.s8.s32 {%r38650, %r38651, %r38652, %r38653, %r38654, %r38655, %r38656, %r38657}, {%r1, %r1}, {%r1, %r1}, {%r38642, %r38643, %r38644, %r38645, %r38646, %r38647, %r38648, %r38649};
	bar.warp.sync 	-1;
	wmma.mma.sync.aligned.row.col.m16n16k16.s32.s8.s8.s32 {%r38658, %r38659, %r38660, %r38661, %r38662, %r38663, %r38664, %r38665}, {%r1, %r1}, {%r1, %r1}, {%r38650, %r38651, %r38652, %r38653, %r38654, %r38655, %r38656, %r38657};
	bar.warp.sync 	-1;
	wmma.mma.sync.aligned.row.col.m16n16k16.s32.s8.s8.s32 {%r38666, %r38667, %r38668, %r38669, %r38670, %r38671, %r38672, %r38673}, {%r1, %r1}, {%r1, %r1}, {%r38658, %r38659, %r38660, %r38661, %r38662, %r38663, %r38664, %r38665};
	bar.warp.sync 	-1;
	wmma.mma.sync.aligned.row.col.m16n16k16.s32.s8.s8.s32 {%r38674, %r38675, %r38676, %r38677, %r38678, %r38679, %r38680, %r38681}, {%r1, %r1}, {%r1, %r1}, {%r38666, %r38667, %r38668, %r38669, %r38670, %r38671, %r38672, %r38673};
	bar.warp.sync 	-1;
	wmma.mma.sync.aligned.row.col.m16n16k16.s32.s8.s8.s32 {%r38682, %r38683, %r38684, %r38685, %r38686, %r38687, %r38688, %r38689}, {%r1, %r1}, {%r1, %r1}, {%r38674, %r38675, %r38676, %r38677, %r38678, %r38679, %r38680, %r38681};
	bar.warp.sync 	-1;
	wmma.mma.sync.aligned.row.col.m16n16k16.s32.s8.s8.s32 {%r38690, %r38691, %r38692, %r38693, %r38694, %r38695, %r38696, %r38697}, {%r1, %r1}, {%r1, %r1}, {%r38682, %r38683, %r38684, %r38685, %r38686, %r38687, %r38688, %r38689};
	bar.warp.sync 	-1;
	wmma.mma.sync.aligned.row.col.m16n16k16.s32.s8.s8.s32 {%r38698, %r38699, %r38700, %r38701, %r38702, %r38703, %r38704, %r38705}, {%r1, %r1}, {%r1, %r1}, {%r38690, %r38691, %r38692, %r38693, %r38694, %r38695, %r38696, %r38697};
	bar.warp.sync 	-1;
	wmma.mma.sync.aligned.row.col.m16n16k16.s32.s8.s8.s32 {%r38706, %r38707, %r38708, %r38709, %r38710, %r38711, %r38712, %r38713}, {%r1, %r1}, {%r1, %r1}, {%r38698, %r38699, %r38700, %r38701, %r38702, %r38703, %r38704, %r38705};
	bar.warp.sync 	-1;
	wmma.mma.sync.aligned.row.col.m16n16k16.s32.s8.s8.s32 {%r38714, %r38715, %r38716, %r38717, %r38718, %r38719, %r38720, %r38721}, {%r1, %r1}, {%r1, %r1}, {%r38706, %r38707, %r38708, %r38709, %r38710, %r38711, %r38712, %r38713};
	bar.warp.sync 	-1;
	wmma.mma.sync.aligned.row.col.m16n16k16.s32.s8.s8.s32 {%r38722, %r38723, %r38724, %r38725, %r38726, %r38727, %r38728, %r38729}, {%r1, %r1}, {%r1, %r1}, {%r38714, %r38715, %r38716, %r38717, %r38718, %r38719, %r38720, %r38721};
	bar.warp.sync 	-1;
	wmma.mma.sync.aligned.row.col.m16n16k16.s32.s8.s8.s32 {%r38730, %r38731, %r38732, %r38733, %r38734, %r38735, %r38736, %r38737}, {%r1, %r1}, {%r1, %r1}, {%r38722, %r38723, %r38724, %r38725, %r38726, %r38727, %r38728, %r38729};
	bar.warp.sync 	-1;
	wmma.mma.sync.aligned.row.col.m16n16k16.s32.s8.s8.s32 {%r38738, %r38739, %r38740, %r38741, %r38742, %r38743, %r38744, %r38745}, {%r1, %r1}, {%r1, %r1}, {%r38730, %r38731, %r38732, %r38733, %r38734, %r38735, %r38736, %r38737};
	bar.warp.sync 	-1;
	wmma.mma.sync.aligned.row.col.m16n16k16.s32.s8.s8.s32 {%r38746, %r38747, %r38748, %r38749, %r38750, %r38751, %r38752, %r38753}, {%r1, %r1}, {%r1, %r1}, {%r38738, %r38739, %r38740, %r38741, %r38742, %r38743, %r38744, %r38745};
	bar.warp.sync 	-1;
	wmma.mma.sync.aligned.row.col.m16n16k16.s32.s8.s8.s32 {%r38754, %r38755, %r38756, %r38757, %r38758, %r38759, %r38760, %r38761}, {%r1, %r1}, {%r1, %r1}, {%r38746, %r38747, %r38748, %r38749, %r38750, %r38751, %r38752, %r38753};
	bar.warp.sync 	-1;
	wmma.mma.sync.aligned.row.col.m16n16k16.s32.s8.s8.s32 {%r38762, %r38763, %r38764, %r38765, %r38766, %r38767, %r38768, %r38769}, {%r1, %r1}, {%r1, %r1}, {%r38754, %r38755, %r38756, %r38757, %r38758, %r38759, %r38760, %r38761};
	bar.warp.sync 	-1;
	wmma.mma.sync.aligned.row.col.m16n16k16.s32.s8.s8.s32 {%r38770, %r38771, %r38772, %r38773, %r38774, %r38775, %r38776, %r38777}, {%r1, %r1}, {%r1, %r1}, {%r38762, %r38763, %r38764, %r38765, %r38766, %r38767, %r38768, %r38769};
	bar.warp.sync 	-1;
	wmma.mma.sync.aligned.row.col.m16n16k16.s32.s8.s8.s32 {%r38778, %r38779, %r38780, %r38781, %r38782, %r38783, %r38784, %r38785}, {%r1, %r1}, {%r1, %r1}, {%r38770, %r38771, %r38772, %r38773, %r38774, %r38775, %r38776, %r38777};
	bar.warp.sync 	-1;
	wmma.mma.sync.aligned.row.col.m16n16k16.s32.s8.s8.s32 {%r38786, %r38787, %r38788, %r38789, %r38790, %r38791, %r38792, %r38793}, {%r1, %r1}, {%r1, %r1}, {%r38778, %r38779, %r38780, %r38781, %r38782, %r38783, %r38784, %r38785};
	bar.warp.sync 	-1;
	wmma.mma.sync.aligned.row.col.m16n16k16.s32.s8.s8.s32 {%r38794, %r38795, %r38796, %r38797, %r38798, %r38799, %r38800, %r38801}, {%r1, %r1}, {%r1, %r1}, {%r38786, %r38787, %r38788, %r38789, %r38790, %r38791, %r38792, %r38793};
	bar.warp.sync 	-1;
	wmma.mma.sync.aligned.row.col.m16n16k16.s32.s8.s8.s32 {%r38802, %r38803, %r38804, %r38805, %r38806, %r38807, %r38808, %r38809}, {%r1, %r1}, {%r1, %r1}, {%r38794, %r38795, %r38796, %r38797, %r38798, %r38799, %r38800, %r38801};
	bar.warp.sync 	-1;
	wmma.mma.sync.aligned.row.col.m16n16k16.s32.s8.s8.s32 {%r38810, %r38811, %r38812, %r38813, %r38814, %r38815, %r38816, %r38817}, {%r1, %r1}, {%r1, %r1}, {%r38802, %r38803, %r38804, %r38805, %r38806, %r38807, %r38808, %r38809};
	bar.warp.sync 	-1;
	wmma.mma.sync.aligned.row.col.m16n16k16.s32.s8.s8.s32 {%r38818, %r38819, %r38820, %r38821, %r38822, %r38823, %r38824, %r38825}, {%r1, %r1}, {%r1, %r1}, {%r38810, %r38811, %r38812, %r38813, %r38814, %r38815, %r38816, %r38817};
	bar.warp.sync 	-1;
	wmma.mma.sync.aligned.row.col.m16n16k16.s32.s8.s8.s32 {%r38826, %r38827, %r38828, %r38829, %r38830, %r38831, %r38832, %r38833}, {%r1, %r1}, {%r1, %r1}, {%r38818, %r38819, %r38820, %r38821, %r38822, %r38823, %r38824, %r38825};
	bar.warp.sync 	-1;
	wmma.mma.sync.aligned.row.col.m16n16k16.s32.s8.s8.s32 {%r38834, %r38835, %r38836, %r38837, %r38838, %r38839, %r38840, %r38841}, {%r1, %r1}, {%r1, %r1}, {%r38826, %r38827, %r38828, %r38829, %r38830, %r38831, %r38832, %r38833};
	bar.warp.sync 	-1;
	wmma.mma.sync.aligned.row.col.m16n16k16.s32.s8.s8.s32 {%r38842, %r38843, %r38844, %r38845, %r38846, %r38847, %r38848, %r38849}, {%r1, %r1}, {%r1, %r1}, {%r38834, %r38835, %r38836, %r38837, %r38838, %r38839, %r38840, %r38841};
	bar.warp.sync 	-1;
	wmma.mma.sync.aligned.row.col.m16n16k16.s32.s8.s8.s32 {%r38850, %r38851, %r38852, %r38853, %r38854, %r38855, %r38856, %r38857}, {%r1, %r1}, {%r1, %r1}, {%r38842, %r38843, %r38844, %r38845, %r38846, %r38847, %r38848, %r38849};
	bar.warp.sync 	-1;
	wmma.mma.sync.aligned.row.col.m16n16k16.s32.s8.s8.s32 {%r38858, %r38859, %r38860, %r38861, %r38862, %r38863, %r38864, %r38865}, {%r1, %r1}, {%r1, %r1}, {%r38850, %r38851, %r38852, %r38853, %r38854, %r38855, %r38856, %r38857};
	bar.warp.sync 	-1;
	wmma.mma.sync.aligned.row.col.m16n16k16.s32.s8.s8.s32 {%r38866, %r38867, %r38868, %r38869, %r38870, %r38871, %r38872, %r38873}, {%r1, %r1}, {%r1, %r1}, {%r38858, %r38859, %r38860, %r38861, %r38862, %r38863, %r38864, %r38865};
	bar.warp.sync 	-1;
	wmma.mma.sync.aligned.row.col.m16n16k16.s32.s8.s8.s32 {%r38874, %r38875, %r38876, %r38877, %r38878, %r38879, %r38880, %r38881}, {%r1, %r1}, {%r1, %r1}, {%r38866, %r38867, %r38868, %r38869, %r38870, %r38871, %r38872, %r38873};
	bar.warp.sync 	-1;
	wmma.mma.sync.aligned.row.col.m16n16k16.s32.s8.s8.s32 {%r38882, %r38883, %r38884, %r38885, %r38886, %r38887, %r38888, %r38889}, {%r1, %r1}, {%r1, %r1}, {%r38874, %r38875, %r38876, %r38877, %r38878, %r38879, %r38880, %r38881};
	bar.warp.sync 	-1;
	wmma.mma.sync.aligned.row.col.m16n16k16.s32.s8.s8.s32 {%r38890, %r38891, %r38892, %r38893, %r38894, %r38895, %r38896, %r38897}, {%r1, %r1}, {%r1, %r1}, {%r38882, %r38883, %r38884, %r38885, %r38886, %r38887, %r38888, %r38889};
	bar.warp.sync 	-1;
	wmma.mma.sync.aligned.row.col.m16n16k16.s32.s8.s8.s32 {%r38898, %r38899, %r38900, %r38901, %r38902, %r38903, %r38904, %r38905}, {%r1, %r1}, {%r1, %r1}, {%r38890, %r38891, %r38892, %r38893, %r38894, %r38895, %r38896, %r38897};
	bar.warp.sync 	-1;
	wmma.mma.sync.aligned.row.col.m16n16k16.s32.s8.s8.s32 {%r38906, %r38907, %r38908, %r38909, %r38910, %r38911, %r38912, %r38913}, {%r1, %r1}, {%r1, %r1}, {%r38898, %r38899, %r38900, %r38901, %r38902, %r38903, %r38904, %r38905};
	bar.warp.sync 	-1;
	wmma.mma.sync.aligned.row.col.m16n16k16.s32.s8.s8.s32 {%r38914, %r38915, %r38916, %r38917, %r38918, %r38919, %r38920, %r38921}, {%r1, %r1}, {%r1, %r1}, {%r38906, %r38907, %r38908, %r38909, %r38910, %r38911, %r38912, %r38913};
	bar.warp.sync 	-1;
	wmma.mma.sync.aligned.row.col.m16n16k16.s32.s8.s8.s32 {%r38922, %r38923, %r38924, %r38925, %r38926, %r38927, %r38928, %r38929}, {%r1, %r1}, {%r1, %r1}, {%r38914, %r38915, %r38916, %r38917, %r38918, %r38919, %r38920, %r38921};
	bar.warp.sync 	-1;
	wmma.mma.sync.aligned.row.col.m16n16k16.s32.s8.s8.s32 {%r38930, %r38931, %r38932, %r38933, %r38934, %r38935, %r38936, %r38937}, {%r1, %r1}, {%r1, %r1}, {%r38922, %r38923, %r38924, %r38925, %r38926, %r38927, %r38928, %r38929};
	bar.warp.sync 	-1;
	wmma.mma.sync.aligned.row.col.m16n16k16.s32.s8.s8.s32 {%r38938, %r38939, %r38940, %r38941, %r38942, %r38943, %r38944, %r38945}, {%r1, %r1}, {%r1, %r1}, {%r38930, %r38931, %r38932, %r38933, %r38934, %r38935, %r38936, %r38937};
	bar.warp.sync 	-1;
	wmma.mma.sync.aligned.row.col.m16n16k16.s32.s8.s8.s32 {%r38946, %r38947, %r38948, %r38949, %r38950, %r38951, %r38952, %r38953}, {%r1, %r1}, {%r1, %r1}, {%r38938, %r38939, %r38940, %r38941, %r38942, %r38943, %r38944, %r38945};
	bar.warp.sync 	-1;
	wmma.mma.sync.aligned.row.col.m16n16k16.s32.s8.s8.s32 {%r38954, %r38955, %r38956, %r38957, %r38958, %r38959, %r38960, %r38961}, {%r1, %r1}, {%r1, %r1}, {%r38946, %r38947, %r38948, %r38949, %r38950, %r38951, %r38952, %r38953};
	bar.warp.sync 	-1;
	wmma.mma.sync.aligned.row.col.m16n16k16.s32.s8.s8.s32 {%r38962, %r38963, %r38964, %r38965, %r38966, %r38967, %r38968, %r38969}, {%r1, %r1}, {%r1, %r1}, {%r38954, %r38955, %r38956, %r38957, %r38958, %r38959, %r38960, %r38961};
	bar.warp.sync 	-1;
	wmma.mma.sync.aligned.row.col.m16n16k16.s32.s8.s8.s32 {%r38970, %r38971, %r38972, %r38973, %r38974, %r38975, %r38976, %r38977}, {%r1, %r1}, {%r1, %r1}, {%r38962, %r38963, %r38964, %r38965, %r38966, %r38967, %r38968, %r38969};
	bar.warp.sync 	-1;
	wmma.mma.sync.aligned.row.col.m16n16k16.s32.s8.s8.s32 {%r38978, %r38979, %r38980, %r38981, %r38982, %r38983, %r38984, %r38985}, {%r1, %r1}, {%r1, %r1}, {%r38970, %r38971, %r38972, %r38973, %r38974, %r38975, %r38976, %r38977};
	bar.warp.sync 	-1;
	wmma.mma.sync.aligned.row.col.m16n16k16.s32.s8.s8.s32 {%r38986, %r38987, %r38988, %r38989, %r38990, %r38991, %r38992, %r38993}, {%r1, %r1}, {%r1, %r1}, {%r38978, %r38979, %r38980, %r38981, %r38982, %r38983, %r38984, %r38985};
	bar.warp.sync 	-1;
	wmma.mma.sync.aligned.row.col.m16n16k16.s32.s8.s8.s32 {%r38994, %r38995, %r38996, %r38997, %r38998, %r38999, %r39000, %r39001}, {%r1, %r1}, {%r1, %r1}, {%r38986, %r38987, %r38988, %r38989, %r38990, %r38991, %r38992, %r38993};
	bar.warp.sync 	-1;
	wmma.mma.sync.aligned.row.col.m16n16k16.s32.s8.s8.s32 {%r39002, %r39003, %r39004, %r39005, %r39006, %r39007, %r39008, %r39009}, {%r1, %r1}, {%r1, %r1}, {%r38994, %r38995, %r38996, %r38997, %r38998, %r38999, %r39000, %r39001};
	bar.warp.sync 	-1;
	wmma.mma.sync.aligned.row.col.m16n16k16.s32.s8.s8.s32 {%r39010, %r39011, %r39012, %r39013, %r39014, %r39015, %r39016, %r39017}, {%r1, %r1}, {%r1, %r1}, {%r39002, %r39003, %r39004, %r39005, %r39006, %r39007, %r39008, %r39009};
	bar.warp.sync 	-1;
	wmma.mma.sync.aligned.row.col.m16n16k16.s32.s8.s8.s32 {%r39018, %r39019, %r39020, %r39021, %r39022, %r39023, %r39024, %r39025}, {%r1, %r1}, {%r1, %r1}, {%r39010, %r39011, %r39012, %r39013, %r39014, %r39015, %r39016, %r39017};
	bar.warp.sync 	-1;
	wmma.mma.sync.aligned.row.col.m16n16k16.s32.s8.s8.s32 {%r39026, %r39027, %r39028, %r39029, %r39030, %r39031, %r39032, %r39033}, {%r1, %r1}, {%r1, %r1}, {%r39018, %r39019, %r39020, %r39021, %r39022, %r39023, %r39024, %r39025};
	bar.warp.sync 	-1;
	wmma.mma.sync.aligned.row.col.m16n16k16.s32.s8.s8.s32 {%r39034, %r39035, %r39036, %r39037, %r39038, %r39039, %r39040, %r39041}, {%r1, %r1}, {%r1, %r1}, {%r39026, %r39027, %r39028, %r39029, %r39030, %r39031, %r39032, %r39033};
	bar.warp.sync 	-1;
	wmma.mma.sync.aligned.row.col.m16n16k16.s32.s8.s8.s32 {%r39042, %r39043, %r39044, %r39045, %r39046, %r39047, %r39048, %r39049}, {%r1, %r1}, {%r1, %r1}, {%r39034, %r39035, %r39036, %r39037, %r39038, %r39039, %r39040, %r39041};
	bar.warp.sync 	-1;
	wmma.mma.sync.aligned.row.col.m16n16k16.s32.s8.s8.s32 {%r39050, %r39051, %r39052, %r39053, %r39054, %r39055, %r39056, %r39057}, {%r1, %r1}, {%r1, %r1}, {%r39042, %r39043, %r39044, %r39045, %r39046, %r39047, %r39048, %r39049};
	bar.warp.sync 	-1;
	wmma.mma.sync.aligned.row.col.m16n16k16.s32.s8.s8.s32 {%r39058, %r39059, %r39060, %r39061, %r39062, %r39063, %r39064, %r39065}, {%r1, %r1}, {%r1, %r1}, {%r39050, %r39051, %r39052, %r39053, %r39054, %r39055, %r39056, %r39057};
	bar.warp.sync 	-1;
	wmma.mma.sync.aligned.row.col.m16n16k16.s32.s8.s8.s32 {%r39066, %r39067, %r39068, %r39069, %r39070, %r39071, %r39072, %r39073}, {%r1, %r1}, {%r1, %r1}, {%r39058, %r39059, %r39060, %r39061, %r39062, %r39063, %r39064, %r39065};
	bar.warp.sync 	-1;
	wmma.mma.sync.aligned.row.col.m16n16k16.s32.s8.s8.s32 {%r39074, %r39075, %r39076, %r39077, %r39078, %r39079, %r39080, %r39081}, {%r1, %r1}, {%r1, %r1}, {%r39066, %r39067, %r39068, %r39069, %r39070, %r39071, %r39072, %r39073};
	bar.warp.sync 	-1;
	wmma.mma.sync.aligned.row.col.m16n16k16.s32.s8.s8.s32 {%r39082, %r39083, %r39084, %r39085, %r39086, %r39087, %r39088, %r39089}, {%r1, %r1}, {%r1, %r1}, {%r39074, %r39075, %r39076, %r39077, %r39078, %r39079, %r39080, %r39081};
	bar.warp.sync 	-1;
	wmma.mma.sync.aligned.row.col.m16n16k16.s32.s8.s8.s32 {%r39090, %r39091, %r39092, %r39093, %r39094, %r39095, %r39096, %r39097}, {%r1, %r1}, {%r1, %r1}, {%r39082, %r39083, %r39084, %r39085, %r39086, %r39087, %r39088, %r39089};
	bar.warp.sync 	-1;
	wmma.mma.sync.aligned.row.col.m16n16k16.s32.s8.s8.s32 {%r39098, %r39099, %r39100, %r39101, %r39102, %r39103, %r39104, %r39105}, {%r1, %r1}, {%r1, %r1}, {%r39090, %r39091, %r39092, %r39093, %r39094, %r39095, %r39096, %r39097};
	bar.warp.sync 	-1;
	wmma.mma.sync.aligned.row.col.m16n16k16.s32.s8.s8.s32 {%r39106, %r39107, %r39108, %r39109, %r39110, %r39111, %r39112, %r39113}, {%r1, %r1}, {%r1, %r1}, {%r39098, %r39099, %r39100, %r39101, %r39102, %r39103, %r39104, %r39105};
	bar.warp.sync 	-1;
	wmma.mma.sync.aligned.row.col.m16n16k16.s32.s8.s8.s32 {%r39114, %r39115, %r39116, %r39117, %r39118, %r39119, %r39120, %r39121}, {%r1, %r1}, {%r1, %r1}, {%r39106, %r39107, %r39108, %r39109, %r39110, %r39111, %r39112, %r39113};
	bar.warp.sync 	-1;
	wmma.mma.sync.aligned.row.col.m16n16k16.s32.s8.s8.s32 {%r39122, %r39123, %r39124, %r39125, %r39126, %r39127, %r39128, %r39129}, {%r1, %r1}, {%r1, %r1}, {%r39114, %r39115, %r39116, %r39117, %r39118, %r39119, %r39120, %r39121};
	bar.warp.sync 	-1;
	wmma.mma.sync.aligned.row.col.m16n16k16.s32.s8.s8.s32 {%r39130, %r39131, %r39132, %r39133, %r39134, %r39135, %r39136, %r39137}, {%r1, %r1}, {%r1, %r1}, {%r39122, %r39123, %r39124, %r39125, %r39126, %r39127, %r39128, %r39129};
	bar.warp.sync 	-1;
	wmma.mma.sync.aligned.row.col.m16n16k16.s32.s8.s8.s32 {%r39138, %r39139, %r39140, %r39141, %r39142, %r39143, %r39144, %r39145}, {%r1, %r1}, {%r1, %r1}, {%r39130, %r39131, %r39132, %r39133, %r39134, %r39135, %r39136, %r39137};
	bar.warp.sync 	-1;
	wmma.mma.sync.aligned.row.col.m16n16k16.s32.s8.s8.s32 {%r39146, %r39147, %r39148, %r39149, %r39150, %r39151, %r39152, %r39153}, {%r1, %r1}, {%r1, %r1}, {%r39138, %r39139, %r39140, %r39141, %r39142, %r39143, %r39144, %r39145};
	bar.warp.sync 	-1;
	wmma.mma.sync.aligned.row.col.m16n16k16.s32.s8.s8.s32 {%r39154, %r39155, %r39156, %r39157, %r39158, %r39159, %r39160, %r39161}, {%r1, %r1}, {%r1, %r1}, {%r39146, %r39147, %r39148, %r39149, %r39150, %r39151, %r39152, %r39153};
	bar.warp.sync 	-1;
	wmma.mma.sync.aligned.row.col.m16n16k16.s32.s8.s8.s32 {%r39162, %r39163, %r39164, %r39165, %r39166, %r39167, %r39168, %r39169}, {%r1, %r1}, {%r1, %r1}, {%r39154, %r39155, %r39156, %r39157, %r39158, %r39159, %r39160, %r39161};
	bar.warp.sync 	-1;
	wmma.mma.sync.aligned.row.col.m16n16k16.s32.s8.s8.s32 {%r39170, %r39171, %r39172, %r39173, %r39174, %r39175, %r39176, %r39177}, {%r1, %r1}, {%r1, %r1}, {%r39162, %r39163, %r39164, %r39165, %r39166, %r39167, %r39168, %r39169};
	bar.warp.sync 	-1;
	wmma.mma.sync.aligned.row.col.m16n16k16.s32.s8.s8.s32 {%r39178, %r39179, %r39180, %r39181, %r39182, %r39183, %r39184, %r39185}, {%r1, %r1}, {%r1, %r1}, {%r39170, %r39171, %r39172, %r39173, %r39174, %r39175, %r39176, %r39177};
	bar.warp.sync 	-1;
	wmma.mma.sync.aligned.row.col.m16n16k16.s32.s8.s8.s32 {%r39186, %r39187, %r39188, %r39189, %r39190, %r39191, %r39192, %r39193}, {%r1, %r1}, {%r1, %r1}, {%r39178, %r39179, %r39180, %r39181, %r39182, %r39183, %r39184, %r39185};
	bar.warp.sync 	-1;
	wmma.mma.sync.aligned.row.col.m16n16k16.s32.s8.s8.s32 {%r39194, %r39195, %r39196, %r39197, %r39198, %r39199, %r39200, %r39201}, {%r1, %r1}, {%r1, %r1}, {%r39186, %r39187, %r39188, %r39189, %r39190, %r39191, %r39192, %r39193};
	bar.warp.sync 	-1;
	wmma.mma.sync.aligned.row.col.m16n16k16.s32.s8.s8.s32 {%r39202, %r39203, %r39204, %r39205, %r39206, %r39207, %r39208, %r39209}, {%r1, %r1}, {%r1, %r1}, {%r39194, %r39195, %r39196, %r39197, %r39198, %r39199, %r39200, %r39201};
	bar.warp.sync 	-1;
	wmma.mma.sync.aligned.row.col.m16n16k16.s32.s8.s8.s32 {%r39210, %r39211, %r39212, %r39213, %r39214, %r39215, %r39216, %r39217}, {%r1, %r1}, {%r1, %r1}, {%r39202, %r39203, %r39204, %r39205, %r39206, %r39207, %r39208, %r39209};
	bar.warp.sync 	-1;
	wmma.mma.sync.aligned.row.col.m16n16k16.s32.s8.s8.s32 {%r39218, %r39219, %r39220, %r39221, %r39222, %r39223, %r39224, %r39225}, {%r1, %r1}, {%r1, %r1}, {%r39210, %r39211, %r39212, %r39213, %r39214, %r39215, %r39216, %r39217};
	bar.warp.sync 	-1;
	wmma.mma.sync.aligned.row.col.m16n16k16.s32.s8.s8.s32 {%r39226, %r39227, %r39228, %r39229, %r39230, %r39231, %r39232, %r39233}, {%r1, %r1}, {%r1, %r1}, {%r39218, %r39219, %r39220, %r39221, %r39222, %r39223, %r39224, %r39225};
	bar.warp.sync 	-1;
	wmma.mma.sync.aligned.row.col.m16n16k16.s32.s8.s8.s32 {%r39234, %r39235, %r39236, %r39237, %r39238, %r39239, %r39240, %r39241}, {%r1, %r1}, {%r1, %r1}, {%r39226, %r39227, %r39228, %r39229, %r39230, %r39231, %r39232, %r39233};
	bar.warp.sync 	-1;
	wmma.mma.sync.aligned.row.col.m16n16k16.s32.s8.s8.s32 {%r39242, %r39243, %r39244, %r39245, %r39246, %r39247, %r39248, %r39249}, {%r1, %r1}, {%r1, %r1}, {%r39234, %r39235, %r39236, %r39237, %r39238, %r39239, %r39240, %r39241};
	bar.warp.sync 	-1;
	wmma.mma.sync.aligned.row.col.m16n16k16.s32.s8.s8.s32 {%r39250, %r39251, %r39252, %r39253, %r39254, %r39255, %r39256, %r39257}, {%r1, %r1}, {%r1, %r1}, {%r39242, %r39243, %r39244, %r39245, %r39246, %r39247, %r39248, %r39249};
	bar.warp.sync 	-1;
	wmma.mma.sync.aligned.row.col.m16n16k16.s32.s8.s8.s32 {%r39258, %r39259, %r39260, %r39261, %r39262, %r39263, %r39264, %r39265}, {%r1, %r1}, {%r1, %r1}, {%r39250, %r39251, %r39252, %r39253, %r39254, %r39255, %r39256, %r39257};
	bar.warp.sync 	-1;
	wmma.mma.sync.aligned.row.col.m16n16k16.s32.s8.s8.s32 {%r39266, %r39267, %r39268, %r39269, %r39270, %r39271, %r39272, %r39273}, {%r1, %r1}, {%r1, %r1}, {%r39258, %r39259, %r39260, %r39261, %r39262, %r39263, %r39264, %r39265};
	bar.warp.sync 	-1;
	wmma.mma.sync.aligned.row.col.m16n16k16.s32.s8.s8.s32 {%r39274, %r39275, %r39276, %r39277, %r39278, %r39279, %r39280, %r39281}, {%r1, %r1}, {%r1, %r1}, {%r39266, %r39267, %r39268, %r39269, %r39270, %r39271, %r39272, %r39273};
	bar.warp.sync 	-1;
	wmma.mma.sync.aligned.row.col.m16n16k16.s32.s8.s8.s32 {%r39282, %r39283, %r39284, %r39285, %r39286, %r39287, %r39288, %r39289}, {%r1, %r1}, {%r1, %r1}, {%r39274, %r39275, %r39276, %r39277, %r39278, %r39279, %r39280, %r39281};
	bar.warp.sync 	-1;
	wmma.mma.sync.aligned.row.col.m16n16k16.s32.s8.s8.s32 {%r39290, %r39291, %r39292, %r39293, %r39294, %r39295, %r39296, %r39297}, {%r1, %r1}, {%r1, %r1}, {%r39282, %r39283, %r39284, %r39285, %r39286, %r39287, %r39288, %r39289};
	bar.warp.sync 	-1;
	wmma.mma.sync.aligned.row.col.m16n16k16.s32.s8.s8.s32 {%r39298, %r39299, %r39300, %r39301, %r39302, %r39303, %r39304, %r39305}, {%r1, %r1}, {%r1, %r1}, {%r39290, %r39291, %r39292, %r39293, %r39294, %r39295, %r39296, %r39297};
	bar.warp.sync 	-1;
	wmma.mma.sync.aligned.row.col.m16n16k16.s32.s8.s8.s32 {%r39306, %r39307, %r39308, %r39309, %r39310, %r39311, %r39312, %r39313}, {%r1, %r1}, {%r1, %r1}, {%r39298, %r39299, %r39300, %r39301, %r39302, %r39303, %r39304, %r39305};
	bar.warp.sync 	-1;
	wmma.mma.sync.aligned.row.col.m16n16k16.s32.s8.s8.s32 {%r39314, %r39315, %r39316, %r39317, %r39318, %r39319, %r39320, %r39321}, {%r1, %r1}, {%r1, %r1}, {%r39306, %r39307, %r39308, %r39309, %r39310, %r39311, %r39312, %r39313};
	bar.warp.sync 	-1;
	wmma.mma.sync.aligned.row.col.m16n16k16.s32.s8.s8.s32 {%r39322, %r39323, %r39324, %r39325, %r39326, %r39327, %r39328, %r39329}, {%r1, %r1}, {%r1, %r1}, {%r39314, %r39315, %r39316, %r39317, %r39318, %r39319, %r39320, %r39321};
	bar.warp.sync 	-1;
	wmma.mma.sync.aligned.row.col.m16n16k16.s32.s8.s8.s32 {%r39330, %r39331, %r39332, %r39333, %r39334, %r39335, %r39336, %r39337}, {%r1, %r1}, {%r1, %r1}, {%r39322, %r39323, %r39324, %r39325, %r39326, %r39327, %r39328, %r39329};
	bar.warp.sync 	-1;
	wmma.mma.sync.aligned.row.col.m16n16k16.s32.s8.s8.s32 {%r39338, %r39339, %r39340, %r39341, %r39342, %r39343, %r39344, %r39345}, {%r1, %r1}, {%r1, %r1}, {%r39330, %r39331, %r39332, %r39333, %r39334, %r39335, %r39336, %r39337};
	bar.warp.sync 	-1;
	wmma.mma.sync.aligned.row.col.m16n16k16.s32.s8.s8.s32 {%r39346, %r39347, %r39348, %r39349, %r39350, %r39351, %r39352, %r39353}, {%r1, %r1}, {%r1, %r1}, {%r39338, %r39339, %r39340, %r39341, %r39342, %r39343, %r39344, %r39345};
	bar.warp.sync 	-1;
	wmma.mma.sync.aligned.row.col.m16n16k16.s32.s8.s8.s32 {%r39354, %r39355, %r39356, %r39357, %r39358, %r39359, %r39360, %r39361}, {%r1, %r1}, {%r1, %r1}, {%r39346, %r39347, %r39348, %r39349, %r39350, %r39351, %r39352, %r39353};
	bar.warp.sync 	-1;
	wmma.mma.sync.aligned.row.col.m16n16k16.s32.s8.s8.s32 {%r39362, %r39363, %r39364, %r39365, %r39366, %r39367, %r39368, %r39369}, {%r1, %r1}, {%r1, %r1}, {%r39354, %r39355, %r39356, %r39357, %r39358, %r39359, %r39360, %r39361};
	bar.warp.sync 	-1;
	wmma.mma.sync.aligned.row.col.m16n16k16.s32.s8.s8.s32 {%r39370, %r39371, %r39372, %r39373, %r39374, %r39375, %r39376, %r39377}, {%r1, %r1}, {%r1, %r1}, {%r39362, %r39363, %r39364, %r39365, %r39366, %r39367, %r39368, %r39369};
	bar.warp.sync 	-1;
	wmma.mma.sync.aligned.row.col.m16n16k16.s32.s8.s8.s32 {%r39378, %r39379, %r39380, %r39381, %r39382, %r39383, %r39384, %r39385}, {%r1, %r1}, {%r1, %r1}, {%r39370, %r39371, %r39372, %r39373, %r39374, %r39375, %r39376, %r39377};
	bar.warp.sync 	-1;
	wmma.mma.sync.aligned.row.col.m16n16k16.s32.s8.s8.s32 {%r39386, %r39387, %r39388, %r39389, %r39390, %r39391, %r39392, %r39393}, {%r1, %r1}, {%r1, %r1}, {%r39378, %r39379, %r39380, %r39381, %r39382, %r39383, %r39384, %r39385};
	bar.warp.sync 	-1;
	wmma.mma.sync.aligned.row.col.m16n16k16.s32.s8.s8.s32 {%r39394, %r39395, %r39396, %r39397, %r39398, %r39399, %r39400, %r39401}, {%r1, %r1}, {%r1, %r1}, {%r39386, %r39387, %r39388, %r39389, %r39390, %r39391, %r39392, %r39393};
	bar.warp.sync 	-1;
	wmma.mma.sync.aligned.row.col.m16n16k16.s32.s8.s8.s32 {%r39402, %r39403, %r39404, %r39405, %r39406, %r39407, %r39408, %r39409}, {%r1, %r1}, {%r1, %r1}, {%r39394, %r39395, %r39396, %r39397, %r39398, %r39399, %r39400, %r39401};
	bar.warp.sync 	-1;
	wmma.mma.sync.aligned.row.col.m16n16k16.s32.s8.s8.s32 {%r39410, %r39411, %r39412, %r39413, %r39414, %r39415, %r39416, %r39417}, {%r1, %r1}, {%r1, %r1}, {%r39402, %r39403, %r39404, %r39405, %r39406, %r39407, %r39408, %r39409};
	bar.warp.sync 	-1;
	wmma.mma.sync.aligned.row.col.m16n16k16.s32.s8.s8.s32 {%r39418, %r39419, %r39420, %r39421, %r39422, %r39423, %r39424, %r39425}, {%r1, %r1}, {%r1, %r1}, {%r39410, %r39411, %r39412, %r39413, %r39414, %r39415, %r39416, %r39417};
	bar.warp.sync 	-1;
	wmma.mma.sync.aligned.row.col.m16n16k16.s32.s8.s8.s32 {%r39426, %r39427, %r39428, %r39429, %r39430, %r39431, %r39432, %r39433}, {%r1, %r1}, {%r1, %r1}, {%r39418, %r39419, %r39420, %r39421, %r39422, %r39423, %r39424, %r39425};
	bar.warp.sync 	-1;
	wmma.mma.sync.aligned.row.col.m16n16k16.s32.s8.s8.s32 {%r39434, %r39435, %r39436, %r39437, %r39438, %r39439, %r39440, %r39441}, {%r1, %r1}, {%r1, %r1}, {%r39426, %r39427, %r39428, %r39429, %r39430, %r39431, %r39432, %r39433};
	bar.warp.sync 	-1;
	wmma.mma.sync.aligned.row.col.m16n16k16.s32.s8.s8.s32 {%r39442, %r39443, %r39444, %r39445, %r39446, %r39447, %r39448, %r39449}, {%r1, %r1}, {%r1, %r1}, {%r39434, %r39435, %r39436, %r39437, %r39438, %r39439, %r39440, %r39441};
	bar.warp.sync 	-1;
	wmma.mma.sync.aligned.row.col.m16n16k16.s32.s8.s8.s32 {%r39450, %r39451, %r39452, %r39453, %r39454, %r39455, %r39456, %r39457}, {%r1, %r1}, {%r1, %r1}, {%r39442, %r39443, %r39444, %r39445, %r39446, %r39447, %r39448, %r39449};
	bar.warp.sync 	-1;
	wmma.mma.sync.aligned.row.col.m16n16k16.s32.s8.s8.s32 {%r39458, %r39459, %r39460, %r39461, %r39462, %r39463, %r39464, %r39465}, {%r1, %r1}, {%r1, %r1}, {%r39450, %r39451, %r39452, %r39453, %r39454, %r39455, %r39456, %r39457};
	bar.warp.sync 	-1;
	wmma.mma.sync.aligned.row.col.m16n16k16.s32.s8.s8.s32 {%r39466, %r39467, %r39468, %r39469, %r39470, %r39471, %r39472, %r39473}, {%r1, %r1}, {%r1, %r1}, {%r39458, %r39459, %r39460, %r39461, %r39462, %r39463, %r39464, %r39465};
	bar.warp.sync 	-1;
	wmma.mma.sync.aligned.row.col.m16n16k16.s32.s8.s8.s32 {%r39474, %r39475, %r39476, %r39477, %r39478, %r39479, %r39480, %r39481}, {%r1, %r1}, {%r1, %r1}, {%r39466, %r39467, %r39468, %r39469, %r39470, %r39471, %r39472, %r39473};
	bar.warp.sync 	-1;
	wmma.mma.sync.aligned.row.col.m16n16k16.s32.s8.s8.s32 {%r39482, %r39483, %r39484, %r39485, %r39486, %r39487, %r39488, %r39489}, {%r1, %r1}, {%r1, %r1}, {%r39474, %r39475, %r39476, %r39477, %r39478, %r39479, %r39480, %r39481};
	bar.warp.sync 	-1;
	wmma.mma.sync.aligned.row.col.m16n16k16.s32.s8.s8.s32 {%r39490, %r39491, %r39492, %r39493, %r39494, %r39495, %r39496, %r39497}, {%r1, %r1}, {%r1, %r1}, {%r39482, %r39483, %r39484, %r39485, %r39486, %r39487, %r39488, %r39489};
	bar.warp.sync 	-1;
	wmma.mma.sync.aligned.row.col.m16n16k16.s32.s8.s8.s32 {%r39498, %r39499, %r39500, %r39501, %r39502, %r39503, %r39504, %r39505}, {%r1, %r1}, {%r1, %r1}, {%r39490, %r39491, %r39492, %r39493, %r39494, %r39495, %r39496, %r39497};
	bar.warp.sync 	-1;
	wmma.mma.sync.aligned.row.col.m16n16k16.s32.s8.s8.s32 {%r39506, %r39507, %r39508, %r39509, %r39510, %r39511, %r39512, %r39513}, {%r1, %r1}, {%r1, %r1}, {%r39498, %r39499, %r39500, %r39501, %r39502, %r39503, %r39504, %r39505};
	bar.warp.sync 	-1;
	wmma.mma.sync.aligned.row.col.m16n16k16.s32.s8.s8.s32 {%r39514, %r39515, %r39516, %r39517, %r39518, %r39519, %r39520, %r39521}, {%r1, %r1}, {%r1, %r1}, {%r39506, %r39507, %r39508, %r39509, %r39510, %r39511, %r39512, %r39513};
	bar.warp.sync 	-1;
	wmma.mma.sync.aligned.row.col.m16n16k16.s32.s8.s8.s32 {%r39522, %r39523, %r39524, %r39525, %r39526, %r39527, %r39528, %r39529}, {%r1, %r1}, {%r1, %r1}, {%r39514, %r39515, %r39516, %r39517, %r39518, %r39519, %r39520, %r39521};
	bar.warp.sync 	-1;
	wmma.mma.sync.aligned.row.col.m16n16k16.s32.s8.s8.s32 {%r39530, %r39531, %r39532, %r39533, %r39534, %r39535, %r39536, %r39537}, {%r1, %r1}, {%r1, %r1}, {%r39522, %r39523, %r39524, %r39525, %r39526, %r39527, %r39528, %r39529};
	bar.warp.sync 	-1;
	wmma.mma.sync.aligned.row.col.m16n16k16.s32.s8.s8.s32 {%r39538, %r39539, %r39540, %r39541, %r39542, %r39543, %r39544, %r39545}, {%r1, %r1}, {%r1, %r1}, {%r39530, %r39531, %r39532, %r39533, %r39534, %r39535, %r39536, %r39537};
	bar.warp.sync 	-1;
	wmma.mma.sync.aligned.row.col.m16n16k16.s32.s8.s8.s32 {%r39546, %r39547, %r39548, %r39549, %r39550, %r39551, %r39552, %r39553}, {%r1, %r1}, {%r1, %r1}, {%r39538, %r39539, %r39540, %r39541, %r39542, %r39543, %r39544, %r39545};
	bar.warp.sync 	-1;
	wmma.mma.sync.aligned.row.col.m16n16k16.s32.s8.s8.s32 {%r39554, %r39555, %r39556, %r39557, %r39558, %r39559, %r39560, %r39561}, {%r1, %r1}, {%r1, %r1}, {%r39546, %r39547, %r39548, %r39549, %r39550, %r39551, %r39552, %r39553};
	bar.warp.sync 	-1;
	wmma.mma.sync.aligned.row.col.m16n16k16.s32.s8.s8.s32 {%r39562, %r39563, %r39564, %r39565, %r39566, %r39567, %r39568, %r39569}, {%r1, %r1}, {%r1, %r1}, {%r39554, %r39555, %r39556, %r39557, %r39558, %r39559, %r39560, %r39561};
	bar.warp.sync 	-1;
	wmma.mma.sync.aligned.row.col.m16n16k16.s32.s8.s8.s32 {%r39570, %r39571, %r39572, %r39573, %r39574, %r39575, %r39576, %r39577}, {%r1, %r1}, {%r1, %r1}, {%r39562, %r39563, %r39564, %r39565, %r39566, %r39567, %r39568, %r39569};
	bar.warp.sync 	-1;
	wmma.mma.sync.aligned.row.col.m16n16k16.s32.s8.s8.s32 {%r39578, %r39579, %r39580, %r39581, %r39582, %r39583, %r39584, %r39585}, {%r1, %r1}, {%r1, %r1}, {%r39570, %r39571, %r39572, %r39573, %r39574, %r39575, %r39576, %r39577};
	bar.warp.sync 	-1;
	wmma.mma.sync.aligned.row.col.m16n16k16.s32.s8.s8.s32 {%r39586, %r39587, %r39588, %r39589, %r39590, %r39591, %r39592, %r39593}, {%r1, %r1}, {%r1, %r1}, {%r39578, %r39579, %r39580, %r39581, %r39582, %r39583, %r39584, %r39585};
	bar.warp.sync 	-1;
	wmma.mma.sync.aligned.row.col.m16n16k16.s32.s8.s8.s32 {%r39594, %r39595, %r39596, %r39597, %r39598, %r39599, %r39600, %r39601}, {%r1, %r1}, {%r1, %r1}, {%r39586, %r39587, %r39588, %r39589, %r39590, %r39591, %r39592, %r39593};
	bar.warp.sync 	-1;
	wmma.mma.sync.aligned.row.col.m16n16k16.s32.s8.s8.s32 {%r39602, %r39603, %r39604, %r39605, %r39606, %r39607, %r39608, %r39609}, {%r1, %r1}, {%r1, %r1}, {%r39594, %r39595, %r39596, %r39597, %r39598, %r39599, %r39600, %r39601};
	bar.warp.sync 	-1;
	wmma.mma.sync.aligned.row.col.m16n16k16.s32.s8.s8.s32 {%r39610, %r39611, %r39612, %r39613, %r39614, %r39615, %r39616, %r39617}, {%r1, %r1}, {%r1, %r1}, {%r39602, %r39603, %r39604, %r39605, %r39606, %r39607, %r39608, %r39609};
	bar.warp.sync 	-1;
	wmma.mma.sync.aligned.row.col.m16n16k16.s32.s8.s8.s32 {%r39618, %r39619, %r39620, %r39621, %r39622, %r39623, %r39624, %r39625}, {%r1, %r1}, {%r1, %r1}, {%r39610, %r39611, %r39612, %r39613, %r39614, %r39615, %r39616, %r39617};
	bar.warp.sync 	-1;
	wmma.mma.sync.aligned.row.col.m16n16k16.s32.s8.s8.s32 {%r39626, %r39627, %r39628, %r39629, %r39630, %r39631, %r39632, %r39633}, {%r1, %r1}, {%r1, %r1}, {%r39618, %r39619, %r39620, %r39621, %r39622, %r39623, %r39624, %r39625};
	bar.warp.sync 	-1;
	wmma.mma.sync.aligned.row.col.m16n16k16.s32.s8.s8.s32 {%r39634, %r39635, %r39636, %r39637, %r39638, %r39639, %r39640, %r39641}, {%r1, %r1}, {%r1, %r1}, {%r39626, %r39627, %r39628, %r39629, %r39630, %r39631, %r39632, %r39633};
	bar.warp.sync 	-1;
	wmma.mma.sync.aligned.row.col.m16n16k16.s32.s8.s8.s32 {%r39642, %r39643, %r39644, %r39645, %r39646, %r39647, %r39648, %r39649}, {%r1, %r1}, {%r1, %r1}, {%r39634, %r39635, %r39636, %r39637, %r39638, %r39639, %r39640, %r39641};
	bar.warp.sync 	-1;
	wmma.mma.sync.aligned.row.col.m16n16k16.s32.s8.s8.s32 {%r39650, %r39651, %r39652, %r39653, %r39654, %r39655, %r39656, %r39657}, {%r1, %r1}, {%r1, %r1}, {%r39642, %r39643, %r39644, %r39645, %r39646, %r39647, %r39648, %r39649};
	bar.warp.sync 	-1;
	wmma.mma.sync.aligned.row.col.m16n16k16.s32.s8.s8.s32 {%r39658, %r39659, %r39660, %r39661, %r39662, %r39663, %r39664, %r39665}, {%r1, %r1}, {%r1, %r1}, {%r39650, %r39651, %r39652, %r39653, %r39654, %r39655, %r39656, %r39657};
	bar.warp.sync 	-1;
	wmma.mma.sync.aligned.row.col.m16n16k16.s32.s8.s8.s32 {%r39666, %r39667, %r39668, %r39669, %r39670, %r39671, %r39672, %r39673}, {%r1, %r1}, {%r1, %r1}, {%r39658, %r39659, %r39660, %r39661, %r39662, %r39663, %r39664, %r39665};
	bar.warp.sync 	-1;
	wmma.mma.sync.aligned.row.col.m16n16k16.s32.s8.s8.s32 {%r39674, %r39675, %r39676, %r39677, %r39678, %r39679, %r39680, %r39681}, {%r1, %r1}, {%r1, %r1}, {%r39666, %r39667, %r39668, %r39669, %r39670, %r39671, %r39672, %r39673};
	bar.warp.sync 	-1;
	wmma.mma.sync.aligned.row.col.m16n16k16.s32.s8.s8.s32 {%r39682, %r39683, %r39684, %r39685, %r39686, %r39687, %r39688, %r39689}, {%r1, %r1}, {%r1, %r1}, {%r39674, %r39675, %r39676, %r39677, %r39678, %r39679, %r39680, %r39681};
	bar.warp.sync 	-1;
	wmma.mma.sync.aligned.row.col.m16n16k16.s32.s8.s8.s32 {%r39690, %r39691, %r39692, %r39693, %r39694, %r39695, %r39696, %r39697}, {%r1, %r1}, {%r1, %r1}, {%r39682, %r39683, %r39684, %r39685, %r39686, %r39687, %r39688, %r39689};
	bar.warp.sync 	-1;
	wmma.mma.sync.aligned.row.col.m16n16k16.s32.s8.s8.s32 {%r39698, %r39699, %r39700, %r39701, %r39702, %r39703, %r39704, %r39705}, {%r1, %r1}, {%r1, %r1}, {%r39690, %r39691, %r39692, %r39693, %r39694, %r39695, %r39696, %r39697};
	bar.warp.sync 	-1;
	wmma.mma.sync.aligned.row.col.m16n16k16.s32.s8.s8.s32 {%r39706, %r39707, %r39708, %r39709, %r39710, %r39711, %r39712, %r39713}, {%r1, %r1}, {%r1, %r1}, {%r39698, %r39699, %r39700, %r39701, %r39702, %r39703, %r39704, %r39705};
	bar.warp.sync 	-1;
	wmma.mma.sync.aligned.row.col.m16n16k16.s32.s8.s8.s32 {%r39714, %r39715, %r39716, %r39717, %r39718, %r39719, %r39720, %r39721}, {%r1, %r1}, {%r1, %r1}, {%r39706, %r39707, %r39708, %r39709, %r39710, %r39711, %r39712, %r39713};
	bar.warp.sync 	-1;
	wmma.mma.sync.aligned.row.col.m16n16k16.s32.s8.s8.s32 {%r39722, %r39723, %r39724, %r39725, %r39726, %r39727, %r39728, %r39729}, {%r1, %r1}, {%r1, %r1}, {%r39714, %r39715, %r39716, %r39717, %r39718, %r39719, %r39720, %r39721};
	bar.warp.sync 	-1;
	wmma.mma.sync.aligned.row.col.m16n16k16.s32.s8.s8.s32 {%r39730, %r39731, %r39732, %r39733, %r39734, %r39735, %r39736, %r39737}, {%r1, %r1}, {%r1, %r1}, {%r39722, %r39723, %r39724, %r39725, %r39726, %r39727, %r39728, %r39729};
	bar.warp.sync 	-1;
	wmma.mma.sync.aligned.row.col.m16n16k16.s32.s8.s8.s32 {%r39738, %r39739, %r39740, %r39741, %r39742, %r39743, %r39744, %r39745}, {%r1, %r1}, {%r1, %r1}, {%r39730, %r39731, %r39732, %r39733, %r39734, %r39735, %r39736, %r39737};
	bar.warp.sync 	-1;
	wmma.mma.sync.aligned.row.col.m16n16k16.s32.s8.s8.s32 {%r39746, %r39747, %r39748, %r39749, %r39750, %r39751, %r39752, %r39753}, {%r1, %r1}, {%r1, %r1}, {%r39738, %r39739, %r39740, %r39741, %r39742, %r39743, %r39744, %r39745};
	bar.warp.sync 	-1;
	wmma.mma.sync.aligned.row.col.m16n16k16.s32.s8.s8.s32 {%r39754, %r39755, %r39756, %r39757, %r39758, %r39759, %r39760, %r39761}, {%r1, %r1}, {%r1, %r1}, {%r39746, %r39747, %r39748, %r39749, %r39750, %r39751, %r39752, %r39753};
	bar.warp.sync 	-1;
	wmma.mma.sync.aligned.row.col.m16n16k16.s32.s8.s8.s32 {%r39762, %r39763, %r39764, %r39765, %r39766, %r39767, %r39768, %r39769}, {%r1, %r1}, {%r1, %r1}, {%r39754, %r39755, %r39756, %r39757, %r39758, %r39759, %r39760, %r39761};
	bar.warp.sync 	-1;
	wmma.mma.sync.aligned.row.col.m16n16k16.s32.s8.s8.s32 {%r39770, %r39771, %r39772, %r39773, %r39774, %r39775, %r39776, %r39777}, {%r1, %r1}, {%r1, %r1}, {%r39762, %r39763, %r39764, %r39765, %r39766, %r39767, %r39768, %r39769};
	bar.warp.sync 	-1;
	wmma.mma.sync.aligned.row.col.m16n16k16.s32.s8.s8.s32 {%r39778, %r39779, %r39780, %r39781, %r39782, %r39783, %r39784, %r39785}, {%r1, %r1}, {%r1, %r1}, {%r39770, %r39771, %r39772, %r39773, %r39774, %r39775, %r39776, %r39777};
	bar.warp.sync 	-1;
	wmma.mma.sync.aligned.row.col.m16n16k16.s32.s8.s8.s32 {%r39786, %r39787, %r39788, %r39789, %r39790, %r39791, %r39792, %r39793}, {%r1, %r1}, {%r1, %r1}, {%r39778, %r39779, %r39780, %r39781, %r39782, %r39783, %r39784, %r39785};
	bar.warp.sync 	-1;
	wmma.mma.sync.aligned.row.col.m16n16k16.s32.s8.s8.s32 {%r39794, %r39795, %r39796, %r39797, %r39798, %r39799, %r39800, %r39801}, {%r1, %r1}, {%r1, %r1}, {%r39786, %r39787, %r39788, %r39789, %r39790, %r39791, %r39792, %r39793};
	bar.warp.sync 	-1;
	wmma.mma.sync.aligned.row.col.m16n16k16.s32.s8.s8.s32 {%r39802, %r39803, %r39804, %r39805, %r39806, %r39807, %r39808, %r39809}, {%r1, %r1}, {%r1, %r1}, {%r39794, %r39795, %r39796, %r39797, %r39798, %r39799, %r39800, %r39801};
	bar.warp.sync 	-1;
	wmma.mma.sync.aligned.row.col.m16n16k16.s32.s8.s8.s32 {%r39810, %r39811, %r39812, %r39813, %r39814, %r39815, %r39816, %r39817}, {%r1, %r1}, {%r1, %r1}, {%r39802, %r39803, %r39804, %r39805, %r39806, %r39807, %r39808, %r39809};
	bar.warp.sync 	-1;
	wmma.mma.sync.aligned.row.col.m16n16k16.s32.s8.s8.s32 {%r39818, %r39819, %r39820, %r39821, %r39822, %r39823, %r39824, %r39825}, {%r1, %r1}, {%r1, %r1}, {%r39810, %r39811, %r39812, %r39813, %r39814, %r39815, %r39816, %r39817};
	bar.warp.sync 	-1;
	wmma.mma.sync.aligned.row.col.m16n16k16.s32.s8.s8.s32 {%r39826, %r39827, %r39828, %r39829, %r39830, %r39831, %r39832, %r39833}, {%r1, %r1}, {%r1, %r1}, {%r39818, %r39819, %r39820, %r39821, %r39822, %r39823, %r39824, %r39825};
	bar.warp.sync 	-1;
	wmma.mma.sync.aligned.row.col.m16n16k16.s32.s8.s8.s32 {%r39834, %r39835, %r39836, %r39837, %r39838, %r39839, %r39840, %r39841}, {%r1, %r1}, {%r1, %r1}, {%r39826, %r39827, %r39828, %r39829, %r39830, %r39831, %r39832, %r39833};
	bar.warp.sync 	-1;
	wmma.mma.sync.aligned.row.col.m16n16k16.s32.s8.s8.s32 {%r39842, %r39843, %r39844, %r39845, %r39846, %r39847, %r39848, %r39849}, {%r1, %r1}, {%r1, %r1}, {%r39834, %r39835, %r39836, %r39837, %r39838, %r39839, %r39840, %r39841};
	bar.warp.sync 	-1;
	wmma.mma.sync.aligned.row.col.m16n16k16.s32.s8.s8.s32 {%r39850, %r39851, %r39852, %r39853, %r39854, %r39855, %r39856, %r39857}, {%r1, %r1}, {%r1, %r1}, {%r39842, %r39843, %r39844, %r39845, %r39846, %r39847, %r39848, %r39849};
	bar.warp.sync 	-1;
	wmma.mma.sync.aligned.row.col.m16n16k16.s32.s8.s8.s32 {%r39858, %r39859, %r39860, %r39861, %r39862, %r39863, %r39864, %r39865}, {%r1, %r1}, {%r1, %r1}, {%r39850, %r39851, %r39852, %r39853, %r39854, %r39855, %r39856, %r39857};
	bar.warp.sync 	-1;
	wmma.mma.sync.aligned.row.col.m16n16k16.s32.s8.s8.s32 {%r39866, %r39867, %r39868, %r39869, %r39870, %r39871, %r39872, %r39873}, {%r1, %r1}, {%r1, %r1}, {%r39858, %r39859, %r39860, %r39861, %r39862, %r39863, %r39864, %r39865};
	bar.warp.sync 	-1;
	wmma.mma.sync.aligned.row.col.m16n16k16.s32.s8.s8.s32 {%r39874, %r39875, %r39876, %r39877, %r39878, %r39879, %r39880, %r39881}, {%r1, %r1}, {%r1, %r1}, {%r39866, %r39867, %r39868, %r39869, %r39870, %r39871, %r39872, %r39873};
	bar.warp.sync 	-1;
	wmma.mma.sync.aligned.row.col.m16n16k16.s32.s8.s8.s32 {%r39882, %r39883, %r39884, %r39885, %r39886, %r39887, %r39888, %r39889}, {%r1, %r1}, {%r1, %r1}, {%r39874, %r39875, %r39876, %r39877, %r39878, %r39879, %r39880, %r39881};
	bar.warp.sync 	-1;
	wmma.mma.sync.aligned.row.col.m16n16k16.s32.s8.s8.s32 {%r39890, %r39891, %r39892, %r39893, %r39894, %r39895, %r39896, %r39897}, {%r1, %r1}, {%r1, %r1}, {%r39882, %r39883, %r39884, %r39885, %r39886, %r39887, %r39888, %r39889};
	bar.warp.sync 	-1;
	wmma.mma.sync.aligned.row.col.m16n16k16.s32.s8.s8.s32 {%r39898, %r39899, %r39900, %r39901, %r39902, %r39903, %r39904, %r39905}, {%r1, %r1}, {%r1, %r1}, {%r39890, %r39891, %r39892, %r39893, %r39894, %r39895, %r39896, %r39897};
	bar.warp.sync 	-1;
	wmma.mma.sync.aligned.row.col.m16n16k16.s32.s8.s8.s32 {%r39906, %r39907, %r39908, %r39909, %r39910, %r39911, %r39912, %r39913}, {%r1, %r1}, {%r1, %r1}, {%r39898, %r39899, %r39900, %r39901, %r39902, %r39903, %r39904, %r39905};
	bar.warp.sync 	-1;
	wmma.mma.sync.aligned.row.col.m16n16k16.s32.s8.s8.s32 {%r39914, %r39915, %r39916, %r39917, %r39918, %r39919, %r39920, %r39921}, {%r1, %r1}, {%r1, %r1}, {%r39906, %r39907, %r39908, %r39909, %r39910, %r39911, %r39912, %r39913};
	bar.warp.sync 	-1;
	wmma.mma.sync.aligned.row.col.m16n16k16.s32.s8.s8.s32 {%r39922, %r39923, %r39924, %r39925, %r39926, %r39927, %r39928, %r39929}, {%r1, %r1}, {%r1, %r1}, {%r39914, %r39915, %r39916, %r39917, %r39918, %r39919, %r39920, %r39921};
	bar.warp.sync 	-1;
	wmma.mma.sync.aligned.row.col.m16n16k16.s32.s8.s8.s32 {%r39930, %r39931, %r39932, %r39933, %r39934, %r39935, %r39936, %r39937}, {%r1, %r1}, {%r1, %r1}, {%r39922, %r39923, %r39924, %r39925, %r39926, %r39927, %r39928, %r39929};
	bar.warp.sync 	-1;
	wmma.mma.sync.aligned.row.col.m16n16k16.s32.s8.s8.s32 {%r39938, %r39939, %r39940, %r39941, %r39942, %r39943, %r39944, %r39945}, {%r1, %r1}, {%r1, %r1}, {%r39930, %r39931, %r39932, %r39933, %r39934, %r39935, %r39936, %r39937};
	bar.warp.sync 	-1;
	wmma.mma.sync.aligned.row.col.m16n16k16.s32.s8.s8.s32 {%r39946, %r39947, %r39948, %r39949, %r39950, %r39951, %r39952, %r39953}, {%r1, %r1}, {%r1, %r1}, {%r39938, %r39939, %r39940, %r39941, %r39942, %r39943, %r39944, %r39945};
	bar.warp.sync 	-1;
	wmma.mma.sync.aligned.row.col.m16n16k16.s32.s8.s8.s32 {%r39954, %r39955, %r39956, %r39957, %r39958, %r39959, %r39960, %r39961}, {%r1, %r1}, {%r1, %r1}, {%r39946, %r39947, %r39948, %r39949, %r39950, %r39951, %r39952, %r39953};
	bar.warp.sync 	-1;
	wmma.mma.sync.aligned.row.col.m16n16k16.s32.s8.s8.s32 {%r39962, %r39963, %r39964, %r39965, %r39966, %r39967, %r39968, %r39969}, {%r1, %r1}, {%r1, %r1}, {%r39954, %r39955, %r39956, %r39957, %r39958, %r39959, %r39960, %r39961};
	bar.warp.sync 	-1;
	wmma.mma.sync.aligned.row.col.m16n16k16.s32.s8.s8.s32 {%r39970, %r39971, %r39972, %r39973, %r39974, %r39975, %r39976, %r39977}, {%r1, %r1}, {%r1, %r1}, {%r39962, %r39963, %r39964, %r39965, %r39966, %r39967, %r39968, %r39969};
	bar.warp.sync 	-1;
	wmma.mma.sync.aligned.row.col.m16n16k16.s32.s8.s8.s32 {%r39978, %r39979, %r39980, %r39981, %r39982, %r39983, %r39984, %r39985}, {%r1, %r1}, {%r1, %r1}, {%r39970, %r39971, %r39972, %r39973, %r39974, %r39975, %r39976, %r39977};
	bar.warp.sync 	-1;
	wmma.mma.sync.aligned.row.col.m16n16k16.s32.s8.s8.s32 {%r39986, %r39987, %r39988, %r39989, %r39990, %r39991, %r39992, %r39993}, {%r1, %r1}, {%r1, %r1}, {%r39978, %r39979, %r39980, %r39981, %r39982, %r39983, %r39984, %r39985};
	bar.warp.sync 	-1;
	wmma.mma.sync.aligned.row.col.m16n16k16.s32.s8.s8.s32 {%r39994, %r39995, %r39996, %r39997, %r39998, %r39999, %r40000, %r40001}, {%r1, %r1}, {%r1, %r1}, {%r39986, %r39987, %r39988, %r39989, %r39990, %r39991, %r39992, %r39993};
	bar.warp.sync 	-1;
	wmma.mma.sync.aligned.row.col.m16n16k16.s32.s8.s8.s32 {%r40002, %r40003, %r40004, %r40005, %r40006, %r40007, %r40008, %r40009}, {%r1, %r1}, {%r1, %r1}, {%r39994, %r39995, %r39996, %r39997, %r39998, %r39999, %r40000, %r40001};
	bar.warp.sync 	-1;
	wmma.mma.sync.aligned.row.col.m16n16k16.s32.s8.s8.s32 {%r40010, %r40011, %r40012, %r40013, %r40014, %r40015, %r40016, %r40017}, {%r1, %r1}, {%r1, %r1}, {%r40002, %r40003, %r40004, %r40005, %r40006, %r40007, %r40008, %r40009};
	bar.warp.sync 	-1;
	wmma.mma.sync.aligned.row.col.m16n16k16.s32.s8.s8.s32 {%r40018, %r40019, %r40020, %r40021, %r40022, %r40023, %r40024, %r40025}, {%r1, %r1}, {%r1, %r1}, {%r40010, %r40011, %r40012, %r40013, %r40014, %r40015, %r40016, %r40017};
	bar.warp.sync 	-1;
	wmma.mma.sync.aligned.row.col.m16n16k16.s32.s8.s8.s32 {%r40026, %r40027, %r40028, %r40029, %r40030, %r40031, %r40032, %r40033}, {%r1, %r1}, {%r1, %r1}, {%r40018, %r40019, %r40020, %r40021, %r40022, %r40023, %r40024, %r40025};
	bar.warp.sync 	-1;
	wmma.mma.sync.aligned.row.col.m16n16k16.s32.s8.s8.s32 {%r40034, %r40035, %r40036, %r40037, %r40038, %r40039, %r40040, %r40041}, {%r1, %r1}, {%r1, %r1}, {%r40026, %r40027, %r40028, %r40029, %r40030, %r40031, %r40032, %r40033};
	bar.warp.sync 	-1;
	wmma.mma.sync.aligned.row.col.m16n16k16.s32.s8.s8.s32 {%r40042, %r40043, %r40044, %r40045, %r40046, %r40047, %r40048, %r40049}, {%r1, %r1}, {%r1, %r1}, {%r40034, %r40035, %r40036, %r40037, %r40038, %r40039, %r40040, %r40041};
	bar.warp.sync 	-1;
	wmma.mma.sync.aligned.row.col.m16n16k16.s32.s8.s8.s32 {%r40050, %r40051, %r40052, %r40053, %r40054, %r40055, %r40056, %r40057}, {%r1, %r1}, {%r1, %r1}, {%r40042, %r40043, %r40044, %r40045, %r40046, %r40047, %r40048, %r40049};
	bar.warp.sync 	-1;
	wmma.mma.sync.aligned.row.col.m16n16k16.s32.s8.s8.s32 {%r40058, %r40059, %r40060, %r40061, %r40062, %r40063, %r40064, %r40065}, {%r1, %r1}, {%r1, %r1}, {%r40050, %r40051, %r40052, %r40053, %r40054, %r40055, %r40056, %r40057};
	bar.warp.sync 	-1;
	wmma.mma.sync.aligned.row.col.m16n16k16.s32.s8.s8.s32 {%r40066, %r40067, %r40068, %r40069, %r40070, %r40071, %r40072, %r40073}, {%r1, %r1}, {%r1, %r1}, {%r40058, %r40059, %r40060, %r40061, %r40062, %r40063, %r40064, %r40065};
	bar.warp.sync 	-1;
	wmma.mma.sync.aligned.row.col.m16n16k16.s32.s8.s8.s32 {%r40074, %r40075, %r40076, %r40077, %r40078, %r40079, %r40080, %r40081}, {%r1, %r1}, {%r1, %r1}, {%r40066, %r40067, %r40068, %r40069, %r40070, %r40071, %r40072, %r40073};
	bar.warp.sync 	-1;
	wmma.mma.sync.aligned.row.col.m16n16k16.s32.s8.s8.s32 {%r40082, %r40083, %r40084, %r40085, %r40086, %r40087, %r40088, %r40089}, {%r1, %r1}, {%r1, %r1}, {%r40074, %r40075, %r40076, %r40077, %r40078, %r40079, %r40080, %r40081};
	bar.warp.sync 	-1;
	wmma.mma.sync.aligned.row.col.m16n16k16.s32.s8.s8.s32 {%r40090, %r40091, %r40092, %r40093, %r40094, %r40095, %r40096, %r40097}, {%r1, %r1}, {%r1, %r1}, {%r40082, %r40083, %r40084, %r40085, %r40086, %r40087, %r40088, %r40089};
	bar.warp.sync 	-1;
	wmma.mma.sync.aligned.row.col.m16n16k16.s32.s8.s8.s32 {%r40098, %r40099, %r40100, %r40101, %r40102, %r40103, %r40104, %r40105}, {%r1, %r1}, {%r1, %r1}, {%r40090, %r40091, %r40092, %r40093, %r40094, %r40095, %r40096, %r40097};
	bar.warp.sync 	-1;
	wmma.mma.sync.aligned.row.col.m16n16k16.s32.s8.s8.s32 {%r40106, %r40107, %r40108, %r40109, %r40110, %r40111, %r40112, %r40113}, {%r1, %r1}, {%r1, %r1}, {%r40098, %r40099, %r40100, %r40101, %r40102, %r40103, %r40104, %r40105};
	bar.warp.sync 	-1;
	wmma.mma.sync.aligned.row.col.m16n16k16.s32.s8.s8.s32 {%r40114, %r40115, %r40116, %r40117, %r40118, %r40119, %r40120, %r40121}, {%r1, %r1}, {%r1, %r1}, {%r40106, %r40107, %r40108, %r40109, %r40110, %r40111, %r40112, %r40113};
	bar.warp.sync 	-1;
	wmma.mma.sync.aligned.row.col.m16n16k16.s32.s8.s8.s32 {%r40122, %r40123, %r40124, %r40125, %r40126, %r40127, %r40128, %r40129}, {%r1, %r1}, {%r1, %r1}, {%r40114, %r40115, %r40116, %r40117, %r40118, %r40119, %r40120, %r40121};
	bar.warp.sync 	-1;
	wmma.mma.sync.aligned.row.col.m16n16k16.s32.s8.s8.s32 {%r40130, %r40131, %r40132, %r40133, %r40134, %r40135, %r40136, %r40137}, {%r1, %r1}, {%r1, %r1}, {%r40122, %r40123, %r40124, %r40125, %r40126, %r40127, %r40128, %r40129};
	bar.warp.sync 	-1;
	wmma.mma.sync.aligned.row.col.m16n16k16.s32.s8.s8.s32 {%r40138, %r40139, %r40140, %r40141, %r40142, %r40143, %r40144, %r40145}, {%r1, %r1}, {%r1, %r1}, {%r40130, %r40131, %r40132, %r40133, %r40134, %r40135, %r40136, %r40137};
	bar.warp.sync 	-1;
	wmma.mma.sync.aligned.row.col.m16n16k16.s32.s8.s8.s32 {%r40146, %r40147, %r40148, %r40149, %r40150, %r40151, %r40152, %r40153}, {%r1, %r1}, {%r1, %r1}, {%r40138, %r40139, %r40140, %r40141, %r40142, %r40143, %r40144, %r40145};
	bar.warp.sync 	-1;
	wmma.mma.sync.aligned.row.col.m16n16k16.s32.s8.s8.s32 {%r40154, %r40155, %r40156, %r40157, %r40158, %r40159, %r40160, %r40161}, {%r1, %r1}, {%r1, %r1}, {%r40146, %r40147, %r40148, %r40149, %r40150, %r40151, %r40152, %r40153};
	bar.warp.sync 	-1;
	wmma.mma.sync.aligned.row.col.m16n16k16.s32.s8.s8.s32 {%r40162, %r40163, %r40164, %r40165, %r40166, %r40167, %r40168, %r40169}, {%r1, %r1}, {%r1, %r1}, {%r40154, %r40155, %r40156, %r40157, %r40158, %r40159, %r40160, %r40161};
	bar.warp.sync 	-1;
	wmma.mma.sync.aligned.row.col.m16n16k16.s32.s8.s8.s32 {%r40170, %r40171, %r40172, %r40173, %r40174, %r40175, %r40176, %r40177}, {%r1, %r1}, {%r1, %r1}, {%r40162, %r40163, %r40164, %r40165, %r40166, %r40167, %r40168, %r40169};
	bar.warp.sync 	-1;
	wmma.mma.sync.aligned.row.col.m16n16k16.s32.s8.s8.s32 {%r40178, %r40179, %r40180, %r40181, %r40182, %r40183, %r40184, %r40185}, {%r1, %r1}, {%r1, %r1}, {%r40170, %r40171, %r40172, %r40173, %r40174, %r40175, %r40176, %r40177};
	bar.warp.sync 	-1;
	wmma.mma.sync.aligned.row.col.m16n16k16.s32.s8.s8.s32 {%r40186, %r40187, %r40188, %r40189, %r40190, %r40191, %r40192, %r40193}, {%r1, %r1}, {%r1, %r1}, {%r40178, %r40179, %r40180, %r40181, %r40182, %r40183, %r40184, %r40185};
	bar.warp.sync 	-1;
	wmma.mma.sync.aligned.row.col.m16n16k16.s32.s8.s8.s32 {%r40194, %r40195, %r40196, %r40197, %r40198, %r40199, %r40200, %r40201}, {%r1, %r1}, {%r1, %r1}, {%r40186, %r40187, %r40188, %r40189, %r40190, %r40191, %r40192, %r40193};
	bar.warp.sync 	-1;
	wmma.mma.sync.aligned.row.col.m16n16k16.s32.s8.s8.s32 {%r40202, %r40203, %r40204, %r40205, %r40206, %r40207, %r40208, %r40209}, {%r1, %r1}, {%r1, %r1}, {%r40194, %r40195, %r40196, %r40197, %r40198, %r40199, %r40200, %r40201};
	bar.warp.sync 	-1;
	wmma.mma.sync.aligned.row.col.m16n16k16.s32.s8.s8.s32 {%r40210, %r40211, %r40212, %r40213, %r40214, %r40215, %r40216, %r40217}, {%r1, %r1}, {%r1, %r1}, {%r40202, %r40203, %r40204, %r40205, %r40206, %r40207, %r40208, %r40209};
	bar.warp.sync 	-1;
	wmma.mma.sync.aligned.row.col.m16n16k16.s32.s8.s8.s32 {%r40218, %r40219, %r40220, %r40221, %r40222, %r40223, %r40224, %r40225}, {%r1, %r1}, {%r1, %r1}, {%r40210, %r40211, %r40212, %r40213, %r40214, %r40215, %r40216, %r40217};
	bar.warp.sync 	-1;
	wmma.mma.sync.aligned.row.col.m16n16k16.s32.s8.s8.s32 {%r40226, %r40227, %r40228, %r40229, %r40230, %r40231, %r40232, %r40233}, {%r1, %r1}, {%r1, %r1}, {%r40218, %r40219, %r40220, %r40221, %r40222, %r40223, %r40224, %r40225};
	bar.warp.sync 	-1;
	wmma.mma.sync.aligned.row.col.m16n16k16.s32.s8.s8.s32 {%r40234, %r40235, %r40236, %r40237, %r40238, %r40239, %r40240, %r40241}, {%r1, %r1}, {%r1, %r1}, {%r40226, %r40227, %r40228, %r40229, %r40230, %r40231, %r40232, %r40233};
	bar.warp.sync 	-1;
	wmma.mma.sync.aligned.row.col.m16n16k16.s32.s8.s8.s32 {%r40242, %r40243, %r40244, %r40245, %r40246, %r40247, %r40248, %r40249}, {%r1, %r1}, {%r1, %r1}, {%r40234, %r40235, %r40236, %r40237, %r40238, %r40239, %r40240, %r40241};
	bar.warp.sync 	-1;
	wmma.mma.sync.aligned.row.col.m16n16k16.s32.s8.s8.s32 {%r40250, %r40251, %r40252, %r40253, %r40254, %r40255, %r40256, %r40257}, {%r1, %r1}, {%r1, %r1}, {%r40242, %r40243, %r40244, %r40245, %r40246, %r40247, %r40248, %r40249};
	bar.warp.sync 	-1;
	wmma.mma.sync.aligned.row.col.m16n16k16.s32.s8.s8.s32 {%r40258, %r40259, %r40260, %r40261, %r40262, %r40263, %r40264, %r40265}, {%r1, %r1}, {%r1, %r1}, {%r40250, %r40251, %r40252, %r40253, %r40254, %r40255, %r40256, %r40257};
	bar.warp.sync 	-1;
	wmma.mma.sync.aligned.row.col.m16n16k16.s32.s8.s8.s32 {%r40266, %r40267, %r40268, %r40269, %r40270, %r40271, %r40272, %r40273}, {%r1, %r1}, {%r1, %r1}, {%r40258, %r40259, %r40260, %r40261, %r40262, %r40263, %r40264, %r40265};
	bar.warp.sync 	-1;
	wmma.mma.sync.aligned.row.col.m16n16k16.s32.s8.s8.s32 {%r40274, %r40275, %r40276, %r40277, %r40278, %r40279, %r40280, %r40281}, {%r1, %r1}, {%r1, %r1}, {%r40266, %r40267, %r40268, %r40269, %r40270, %r40271, %r40272, %r40273};
	bar.warp.sync 	-1;
	wmma.mma.sync.aligned.row.col.m16n16k16.s32.s8.s8.s32 {%r40282, %r40283, %r40284, %r40285, %r40286, %r40287, %r40288, %r40289}, {%r1, %r1}, {%r1, %r1}, {%r40274, %r40275, %r40276, %r40277, %r40278, %r40279, %r40280, %r40281};
	bar.warp.sync 	-1;
	wmma.mma.sync.aligned.row.col.m16n16k16.s32.s8.s8.s32 {%r40290, %r40291, %r40292, %r40293, %r40294, %r40295, %r40296, %r40297}, {%r1, %r1}, {%r1, %r1}, {%r40282, %r40283, %r40284, %r40285, %r40286, %r40287, %r40288, %r40289};
	bar.warp.sync 	-1;
	wmma.mma.sync.aligned.row.col.m16n16k16.s32.s8.s8.s32 {%r40298, %r40299, %r40300, %r40301, %r40302, %r40303, %r40304, %r40305}, {%r1, %r1}, {%r1, %r1}, {%r40290, %r40291, %r40292, %r40293, %r40294, %r40295, %r40296, %r40297};
	bar.warp.sync 	-1;
	wmma.mma.sync.aligned.row.col.m16n16k16.s32.s8.s8.s32 {%r40306, %r40307, %r40308, %r40309, %r40310, %r40311, %r40312, %r40313}, {%r1, %r1}, {%r1, %r1}, {%r40298, %r40299, %r40300, %r40301, %r40302, %r40303, %r40304, %r40305};
	bar.warp.sync 	-1;
	wmma.mma.sync.aligned.row.col.m16n16k16.s32.s8.s8.s32 {%r40314, %r40315, %r40316, %r40317, %r40318, %r40319, %r40320, %r40321}, {%r1, %r1}, {%r1, %r1}, {%r40306, %r40307, %r40308, %r40309, %r40310, %r40311, %r40312, %r40313};
	bar.warp.sync 	-1;
	wmma.mma.sync.aligned.row.col.m16n16k16.s32.s8.s8.s32 {%r40322, %r40323, %r40324, %r40325, %r40326, %r40327, %r40328, %r40329}, {%r1, %r1}, {%r1, %r1}, {%r40314, %r40315, %r40316, %r40317, %r40318, %r40319, %r40320, %r40321};
	bar.warp.sync 	-1;
	wmma.mma.sync.aligned.row.col.m16n16k16.s32.s8.s8.s32 {%r40330, %r40331, %r40332, %r40333, %r40334, %r40335, %r40336, %r40337}, {%r1, %r1}, {%r1, %r1}, {%r40322, %r40323, %r40324, %r40325, %r40326, %r40327, %r40328, %r40329};
	bar.warp.sync 	-1;
	wmma.mma.sync.aligned.row.col.m16n16k16.s32.s8.s8.s32 {%r40338, %r40339, %r40340, %r40341, %r40342, %r40343, %r40344, %r40345}, {%r1, %r1}, {%r1, %r1}, {%r40330, %r40331, %r40332, %r40333, %r40334, %r40335, %r40336, %r40337};
	bar.warp.sync 	-1;
	wmma.mma.sync.aligned.row.col.m16n16k16.s32.s8.s8.s32 {%r40346, %r40347, %r40348, %r40349, %r40350, %r40351, %r40352, %r40353}, {%r1, %r1}, {%r1, %r1}, {%r40338, %r40339, %r40340, %r40341, %r40342, %r40343, %r40344, %r40345};
	bar.warp.sync 	-1;
	wmma.mma.sync.aligned.row.col.m16n16k16.s32.s8.s8.s32 {%r40354, %r40355, %r40356, %r40357, %r40358, %r40359, %r40360, %r40361}, {%r1, %r1}, {%r1, %r1}, {%r40346, %r40347, %r40348, %r40349, %r40350, %r40351, %r40352, %r40353};
	bar.warp.sync 	-1;
	wmma.mma.sync.aligned.row.col.m16n16k16.s32.s8.s8.s32 {%r40362, %r40363, %r40364, %r40365, %r40366, %r40367, %r40368, %r40369}, {%r1, %r1}, {%r1, %r1}, {%r40354, %r40355, %r40356, %r40357, %r40358, %r40359, %r40360, %r40361};
	bar.warp.sync 	-1;
	wmma.mma.sync.aligned.row.col.m16n16k16.s32.s8.s8.s32 {%r40370, %r40371, %r40372, %r40373, %r40374, %r40375, %r40376, %r40377}, {%r1, %r1}, {%r1, %r1}, {%r40362, %r40363, %r40364, %r40365, %r40366, %r40367, %r40368, %r40369};
	bar.warp.sync 	-1;
	wmma.mma.sync.aligned.row.col.m16n16k16.s32.s8.s8.s32 {%r40378, %r40379, %r40380, %r40381, %r40382, %r40383, %r40384, %r40385}, {%r1, %r1}, {%r1, %r1}, {%r40370, %r40371, %r40372, %r40373, %r40374, %r40375, %r40376, %r40377};
	bar.warp.sync 	-1;
	wmma.mma.sync.aligned.row.col.m16n16k16.s32.s8.s8.s32 {%r40386, %r40387, %r40388, %r40389, %r40390, %r40391, %r40392, %r40393}, {%r1, %r1}, {%r1, %r1}, {%r40378, %r40379, %r40380, %r40381, %r40382, %r40383, %r40384, %r40385};
	bar.warp.sync 	-1;
	wmma.mma.sync.aligned.row.col.m16n16k16.s32.s8.s8.s32 {%r40394, %r40395, %r40396, %r40397, %r40398, %r40399, %r40400, %r40401}, {%r1, %r1}, {%r1, %r1}, {%r40386, %r40387, %r40388, %r40389, %r40390, %r40391, %r40392, %r40393};
	bar.warp.sync 	-1;
	wmma.mma.sync.aligned.row.col.m16n16k16.s32.s8.s8.s32 {%r40402, %r40403, %r40404, %r40405, %r40406, %r40407, %r40408, %r40409}, {%r1, %r1}, {%r1, %r1}, {%r40394, %r40395, %r40396, %r40397, %r40398, %r40399, %r40400, %r40401};
	bar.warp.sync 	-1;
	wmma.mma.sync.aligned.row.col.m16n16k16.s32.s8.s8.s32 {%r40410, %r40411, %r40412, %r40413, %r40414, %r40415, %r40416, %r40417}, {%r1, %r1}, {%r1, %r1}, {%r40402, %r40403, %r40404, %r40405, %r40406, %r40407, %r40408, %r40409};
	bar.warp.sync 	-1;
	wmma.mma.sync.aligned.row.col.m16n16k16.s32.s8.s8.s32 {%r40418, %r40419, %r40420, %r40421, %r40422, %r40423, %r40424, %r40425}, {%r1, %r1}, {%r1, %r1}, {%r40410, %r40411, %r40412, %r40413, %r40414, %r40415, %r40416, %r40417};
	bar.warp.sync 	-1;
	wmma.mma.sync.aligned.row.col.m16n16k16.s32.s8.s8.s32 {%r40426, %r40427, %r40428, %r40429, %r40430, %r40431, %r40432, %r40433}, {%r1, %r1}, {%r1, %r1}, {%r40418, %r40419, %r40420, %r40421, %r40422, %r40423, %r40424, %r40425};
	bar.warp.sync 	-1;
	wmma.mma.sync.aligned.row.col.m16n16k16.s32.s8.s8.s32 {%r40434, %r40435, %r40436, %r40437, %r40438, %r40439, %r40440, %r40441}, {%r1, %r1}, {%r1, %r1}, {%r40426, %r40427, %r40428, %r40429, %r40430, %r40431, %r40432, %r40433};
	bar.warp.sync 	-1;
	wmma.mma.sync.aligned.row.col.m16n16k16.s32.s8.s8.s32 {%r40442, %r40443, %r40444, %r40445, %r40446, %r40447, %r40448, %r40449}, {%r1, %r1}, {%r1, %r1}, {%r40434, %r40435, %r40436, %r40437, %r40438, %r40439, %r40440, %r40441};
	bar.warp.sync 	-1;
	wmma.mma.sync.aligned.row.col.m16n16k16.s32.s8.s8.s32 {%r40450, %r40451, %r40452, %r40453, %r40454, %r40455, %r40456, %r40457}, {%r1, %r1}, {%r1, %r1}, {%r40442, %r40443, %r40444, %r40445, %r40446, %r40447, %r40448, %r40449};
	bar.warp.sync 	-1;
	wmma.mma.sync.aligned.row.col.m16n16k16.s32.s8.s8.s32 {%r40458, %r40459, %r40460, %r40461, %r40462, %r40463, %r40464, %r40465}, {%r1, %r1}, {%r1, %r1}, {%r40450, %r40451, %r40452, %r40453, %r40454, %r40455, %r40456, %r40457};
	bar.warp.sync 	-1;
	wmma.mma.sync.aligned.row.col.m16n16k16.s32.s8.s8.s32 {%r40466, %r40467, %r40468, %r40469, %r40470, %r40471, %r40472, %r40473}, {%r1, %r1}, {%r1, %r1}, {%r40458, %r40459, %r40460, %r40461, %r40462, %r40463, %r40464, %r40465};
	bar.warp.sync 	-1;
	wmma.mma.sync.aligned.row.col.m16n16k16.s32.s8.s8.s32 {%r40474, %r40475, %r40476, %r40477, %r40478, %r40479, %r40480, %r40481}, {%r1, %r1}, {%r1, %r1}, {%r40466, %r40467, %r40468, %r40469, %r40470, %r40471, %r40472, %r40473};
	bar.warp.sync 	-1;
	wmma.mma.sync.aligned.row.col.m16n16k16.s32.s8.s8.s32 {%r40482, %r40483, %r40484, %r40485, %r40486, %r40487, %r40488, %r40489}, {%r1, %r1}, {%r1, %r1}, {%r40474, %r40475, %r40476, %r40477, %r40478, %r40479, %r40480, %r40481};
	bar.warp.sync 	-1;
	wmma.mma.sync.aligned.row.col.m16n16k16.s32.s8.s8.s32 {%r40490, %r40491, %r40492, %r40493, %r40494, %r40495, %r40496, %r40497}, {%r1, %r1}, {%r1, %r1}, {%r40482, %r40483, %r40484, %r40485, %r40486, %r40487, %r40488, %r40489};
	bar.warp.sync 	-1;
	wmma.mma.sync.aligned.row.col.m16n16k16.s32.s8.s8.s32 {%r40498, %r40499, %r40500, %r40501, %r40502, %r40503, %r40504, %r40505}, {%r1, %r1}, {%r1, %r1}, {%r40490, %r40491, %r40492, %r40493, %r40494, %r40495, %r40496, %r40497};
	bar.warp.sync 	-1;
	wmma.mma.sync.aligned.row.col.m16n16k16.s32.s8.s8.s32 {%r40506, %r40507, %r40508, %r40509, %r40510, %r40511, %r40512, %r40513}, {%r1, %r1}, {%r1, %r1}, {%r40498, %r40499, %r40500, %r40501, %r40502, %r40503, %r40504, %r40505};
	bar.warp.sync 	-1;
	wmma.mma.sync.aligned.row.col.m16n16k16.s32.s8.s8.s32 {%r40514, %r40515, %r40516, %r40517, %r40518, %r40519, %r40520, %r40521}, {%r1, %r1}, {%r1, %r1}, {%r40506, %r40507, %r40508, %r40509, %r40510, %r40511, %r40512, %r40513};
	bar.warp.sync 	-1;
	wmma.mma.sync.aligned.row.col.m16n16k16.s32.s8.s8.s32 {%r40522, %r40523, %r40524, %r40525, %r40526, %r40527, %r40528, %r40529}, {%r1, %r1}, {%r1, %r1}, {%r40514, %r40515, %r40516, %r40517, %r40518, %r40519, %r40520, %r40521};
	bar.warp.sync 	-1;
	wmma.mma.sync.aligned.row.col.m16n16k16.s32.s8.s8.s32 {%r40530, %r40531, %r40532, %r40533, %r40534, %r40535, %r40536, %r40537}, {%r1, %r1}, {%r1, %r1}, {%r40522, %r40523, %r40524, %r40525, %r40526, %r40527, %r40528, %r40529};
	bar.warp.sync 	-1;
	wmma.mma.sync.aligned.row.col.m16n16k16.s32.s8.s8.s32 {%r40538, %r40539, %r40540, %r40541, %r40542, %r40543, %r40544, %r40545}, {%r1, %r1}, {%r1, %r1}, {%r40530, %r40531, %r40532, %r40533, %r40534, %r40535, %r40536, %r40537};
	bar.warp.sync 	-1;
	wmma.mma.sync.aligned.row.col.m16n16k16.s32.s8.s8.s32 {%r40546, %r40547, %r40548, %r40549, %r40550, %r40551, %r40552, %r40553}, {%r1, %r1}, {%r1, %r1}, {%r40538, %r40539, %r40540, %r40541, %r40542, %r40543, %r40544, %r40545};
	bar.warp.sync 	-1;
	wmma.mma.sync.aligned.row.col.m16n16k16.s32.s8.s8.s32 {%r40554, %r40555, %r40556, %r40557, %r40558, %r40559, %r40560, %r40561}, {%r1, %r1}, {%r1, %r1}, {%r40546, %r40547, %r40548, %r40549, %r40550, %r40551, %r40552, %r40553};
	bar.warp.sync 	-1;
	wmma.mma.sync.aligned.row.col.m16n16k16.s32.s8.s8.s32 {%r40562, %r40563, %r40564, %r40565, %r40566, %r40567, %r40568, %r40569}, {%r1, %r1}, {%r1, %r1}, {%r40554, %r40555, %r40556, %r40557, %r40558, %r40559, %r40560, %r40561};
	bar.warp.sync 	-1;
	wmma.mma.sync.aligned.row.col.m16n16k16.s32.s8.s8.s32 {%r40570, %r40571, %r40572, %r40573, %r40574, %r40575, %r40576, %r40577}, {%r1, %r1}, {%r1, %r1}, {%r40562, %r40563, %r40564, %r40565, %r40566, %r40567, %r40568, %r40569};
	bar.warp.sync 	-1;
	wmma.mma.sync.aligned.row.col.m16n16k16.s32.s8.s8.s32 {%r40578, %r40579, %r40580, %r40581, %r40582, %r40583, %r40584, %r40585}, {%r1, %r1}, {%r1, %r1}, {%r40570, %r40571, %r40572, %r40573, %r40574, %r40575, %r40576, %r40577};
	bar.warp.sync 	-1;
	wmma.mma.sync.aligned.row.col.m16n16k16.s32.s8.s8.s32 {%r40586, %r40587, %r40588, %r40589, %r40590, %r40591, %r40592, %r40593}, {%r1, %r1}, {%r1, %r1}, {%r40578, %r40579, %r40580, %r40581, %r40582, %r40583, %r40584, %r40585};
	bar.warp.sync 	-1;
	wmma.mma.sync.aligned.row.col.m16n16k16.s32.s8.s8.s32 {%r40594, %r40595, %r40596, %r40597, %r40598, %r40599, %r40600, %r40601}, {%r1, %r1}, {%r1, %r1}, {%r40586, %r40587, %r40588, %r40589, %r40590, %r40591, %r40592, %r40593};
	bar.warp.sync 	-1;
	wmma.mma.sync.aligned.row.col.m16n16k16.s32.s8.s8.s32 {%r40602, %r40603, %r40604, %r40605, %r40606, %r40607, %r40608, %r40609}, {%r1, %r1}, {%r1, %r1}, {%r40594, %r40595, %r40596, %r40597, %r40598, %r40599, %r40600, %r40601};
	bar.warp.sync 	-1;
	wmma.mma.sync.aligned.row.col.m16n16k16.s32.s8.s8.s32 {%r40610, %r40611, %r40612, %r40613, %r40614, %r40615, %r40616, %r40617}, {%r1, %r1}, {%r1, %r1}, {%r40602, %r40603, %r40604, %r40605, %r40606, %r40607, %r40608, %r40609};
	bar.warp.sync 	-1;
	wmma.mma.sync.aligned.row.col.m16n16k16.s32.s8.s8.s32 {%r40618, %r40619, %r40620, %r40621, %r40622, %r40623, %r40624, %r40625}, {%r1, %r1}, {%r1, %r1}, {%r40610, %r40611, %r40612, %r40613, %r40614, %r40615, %r40616, %r40617};
	bar.warp.sync 	-1;
	wmma.mma.sync.aligned.row.col.m16n16k16.s32.s8.s8.s32 {%r40626, %r40627, %r40628, %r40629, %r40630, %r40631, %r40632, %r40633}, {%r1, %r1}, {%r1, %r1}, {%r40618, %r40619, %r40620, %r40621, %r40622, %r40623, %r40624, %r40625};
	bar.warp.sync 	-1;
	wmma.mma.sync.aligned.row.col.m16n16k16.s32.s8.s8.s32 {%r40634, %r40635, %r40636, %r40637, %r40638, %r40639, %r40640, %r40641}, {%r1, %r1}, {%r1, %r1}, {%r40626, %r40627, %r40628, %r40629, %r40630, %r40631, %r40632, %r40633};
	bar.warp.sync 	-1;
	wmma.mma.sync.aligned.row.col.m16n16k16.s32.s8.s8.s32 {%r40642, %r40643, %r40644, %r40645, %r40646, %r40647, %r40648, %r40649}, {%r1, %r1}, {%r1, %r1}, {%r40634, %r40635, %r40636, %r40637, %r40638, %r40639, %r40640, %r40641};
	bar.warp.sync 	-1;
	wmma.mma.sync.aligned.row.col.m16n16k16.s32.s8.s8.s32 {%r40650, %r40651, %r40652, %r40653, %r40654, %r40655, %r40656, %r40657}, {%r1, %r1}, {%r1, %r1}, {%r40642, %r40643, %r40644, %r40645, %r40646, %r40647, %r40648, %r40649};
	bar.warp.sync 	-1;
	wmma.mma.sync.aligned.row.col.m16n16k16.s32.s8.s8.s32 {%r40658, %r40659, %r40660, %r40661, %r40662, %r40663, %r40664, %r40665}, {%r1, %r1}, {%r1, %r1}, {%r40650, %r40651, %r40652, %r40653, %r40654, %r40655, %r40656, %r40657};
	bar.warp.sync 	-1;
	wmma.mma.sync.aligned.row.col.m16n16k16.s32.s8.s8.s32 {%r40666, %r40667, %r40668, %r40669, %r40670, %r40671, %r40672, %r40673}, {%r1, %r1}, {%r1, %r1}, {%r40658, %r40659, %r40660, %r40661, %r40662, %r40663, %r40664, %r40665};
	bar.warp.sync 	-1;
	wmma.mma.sync.aligned.row.col.m16n16k16.s32.s8.s8.s32 {%r40674, %r40675, %r40676, %r40677, %r40678, %r40679, %r40680, %r40681}, {%r1, %r1}, {%r1, %r1}, {%r40666, %r40667, %r40668, %r40669, %r40670, %r40671, %r40672, %r40673};
	bar.warp.sync 	-1;
	wmma.mma.sync.aligned.row.col.m16n16k16.s32.s8.s8.s32 {%r40682, %r40683, %r40684, %r40685, %r40686, %r40687, %r40688, %r40689}, {%r1, %r1}, {%r1, %r1}, {%r40674, %r40675, %r40676, %r40677, %r40678, %r40679, %r40680, %r40681};
	bar.warp.sync 	-1;
	wmma.mma.sync.aligned.row.col.m16n16k16.s32.s8.s8.s32 {%r40690, %r40691, %r40692, %r40693, %r40694, %r40695, %r40696, %r40697}, {%r1, %r1}, {%r1, %r1}, {%r40682, %r40683, %r40684, %r40685, %r40686, %r40687, %r40688, %r40689};
	bar.warp.sync 	-1;
	wmma.mma.sync.aligned.row.col.m16n16k16.s32.s8.s8.s32 {%r40698, %r40699, %r40700, %r40701, %r40702, %r40703, %r40704, %r40705}, {%r1, %r1}, {%r1, %r1}, {%r40690, %r40691, %r40692, %r40693, %r40694, %r40695, %r40696, %r40697};
	bar.warp.sync 	-1;
	wmma.mma.sync.aligned.row.col.m16n16k16.s32.s8.s8.s32 {%r40706, %r40707, %r40708, %r40709, %r40710, %r40711, %r40712, %r40713}, {%r1, %r1}, {%r1, %r1}, {%r40698, %r40699, %r40700, %r40701, %r40702, %r40703, %r40704, %r40705};
	bar.warp.sync 	-1;
	wmma.mma.sync.aligned.row.col.m16n16k16.s32.s8.s8.s32 {%r40714, %r40715, %r40716, %r40717, %r40718, %r40719, %r40720, %r40721}, {%r1, %r1}, {%r1, %r1}, {%r40706, %r40707, %r40708, %r40709, %r40710, %r40711, %r40712, %r40713};
	bar.warp.sync 	-1;
	wmma.mma.sync.aligned.row.col.m16n16k16.s32.s8.s8.s32 {%r40722, %r40723, %r40724, %r40725, %r40726, %r40727, %r40728, %r40729}, {%r1, %r1}, {%r1, %r1}, {%r40714, %r40715, %r40716, %r40717, %r40718, %r40719, %r40720, %r40721};
	bar.warp.sync 	-1;
	wmma.mma.sync.aligned.row.col.m16n16k16.s32.s8.s8.s32 {%r40730, %r40731, %r40732, %r40733, %r40734, %r40735, %r40736, %r40737}, {%r1, %r1}, {%r1, %r1}, {%r40722, %r40723, %r40724, %r40725, %r40726, %r40727, %r40728, %r40729};
	bar.warp.sync 	-1;
	wmma.mma.sync.aligned.row.col.m16n16k16.s32.s8.s8.s32 {%r40738, %r40739, %r40740, %r40741, %r40742, %r40743, %r40744, %r40745}, {%r1, %r1}, {%r1, %r1}, {%r40730, %r40731, %r40732, %r40733, %r40734, %r40735, %r40736, %r40737};
	bar.warp.sync 	-1;
	wmma.mma.sync.aligned.row.col.m16n16k16.s32.s8.s8.s32 {%r40746, %r40747, %r40748, %r40749, %r40750, %r40751, %r40752, %r40753}, {%r1, %r1}, {%r1, %r1}, {%r40738, %r40739, %r40740, %r40741, %r40742, %r40743, %r40744, %r40745};
	bar.warp.sync 	-1;
	wmma.mma.sync.aligned.row.col.m16n16k16.s32.s8.s8.s32 {%r40754, %r40755, %r40756, %r40757, %r40758, %r40759, %r40760, %r40761}, {%r1, %r1}, {%r1, %r1}, {%r40746, %r40747, %r40748, %r40749, %r40750, %r40751, %r40752, %r40753};
	bar.warp.sync 	-1;
	wmma.mma.sync.aligned.row.col.m16n16k16.s32.s8.s8.s32 {%r40762, %r40763, %r40764, %r40765, %r40766, %r40767, %r40768, %r40769}, {%r1, %r1}, {%r1, %r1}, {%r40754, %r40755, %r40756, %r40757, %r40758, %r40759, %r40760, %r40761};
	bar.warp.sync 	-1;
	wmma.mma.sync.aligned.row.col.m16n16k16.s32.s8.s8.s32 {%r40770, %r40771, %r40772, %r40773, %r40774, %r40775, %r40776, %r40777}, {%r1, %r1}, {%r1, %r1}, {%r40762, %r40763, %r40764, %r40765, %r40766, %r40767, %r40768, %r40769};
	bar.warp.sync 	-1;
	wmma.mma.sync.aligned.row.col.m16n16k16.s32.s8.s8.s32 {%r40778, %r40779, %r40780, %r40781, %r40782, %r40783, %r40784, %r40785}, {%r1, %r1}, {%r1, %r1}, {%r40770, %r40771, %r40772, %r40773, %r40774, %r40775, %r40776, %r40777};
	bar.warp.sync 	-1;
	wmma.mma.sync.aligned.row.col.m16n16k16.s32.s8.s8.s32 {%r40786, %r40787, %r40788, %r40789, %r40790, %r40791, %r40792, %r40793}, {%r1, %r1}, {%r1, %r1}, {%r40778, %r40779, %r40780, %r40781, %r40782, %r40783, %r40784, %r40785};
	bar.warp.sync 	-1;
	wmma.mma.sync.aligned.row.col.m16n16k16.s32.s8.s8.s32 {%r40794, %r40795, %r40796, %r40797, %r40798, %r40799, %r40800, %r40801}, {%r1, %r1}, {%r1, %r1}, {%r40786, %r40787, %r40788, %r40789, %r40790, %r40791, %r40792, %r40793};
	bar.warp.sync 	-1;
	wmma.mma.sync.aligned.row.col.m16n16k16.s32.s8.s8.s32 {%r40802, %r40803, %r40804, %r40805, %r40806, %r40807, %r40808, %r40809}, {%r1, %r1}, {%r1, %r1}, {%r40794, %r40795, %r40796, %r40797, %r40798, %r40799, %r40800, %r40801};
	bar.warp.sync 	-1;
	wmma.mma.sync.aligned.row.col.m16n16k16.s32.s8.s8.s32 {%r40810, %r40811, %r40812, %r40813, %r40814, %r40815, %r40816, %r40817}, {%r1, %r1}, {%r1, %r1}, {%r40802, %r40803, %r40804, %r40805, %r40806, %r40807, %r40808, %r40809};
	bar.warp.sync 	-1;
	wmma.mma.sync.aligned.row.col.m16n16k16.s32.s8.s8.s32 {%r40818, %r40819, %r40820, %r40821, %r40822, %r40823, %r40824, %r40825}, {%r1, %r1}, {%r1, %r1}, {%r40810, %r40811, %r40812, %r40813, %r40814, %r40815, %r40816, %r40817};
	bar.warp.sync 	-1;
	wmma.mma.sync.aligned.row.col.m16n16k16.s32.s8.s8.s32 {%r40826, %r40827, %r40828, %r40829, %r40830, %r40831, %r40832, %r40833}, {%r1, %r1}, {%r1, %r1}, {%r40818, %r40819, %r40820, %r40821, %r40822, %r40823, %r40824, %r40825};
	bar.warp.sync 	-1;
	wmma.mma.sync.aligned.row.col.m16n16k16.s32.s8.s8.s32 {%r40834, %r40835, %r40836, %r40837, %r40838, %r40839, %r40840, %r40841}, {%r1, %r1}, {%r1, %r1}, {%r40826, %r40827, %r40828, %r40829, %r40830, %r40831, %r40832, %r40833};
	bar.warp.sync 	-1;
	wmma.mma.sync.aligned.row.col.m16n16k16.s32.s8.s8.s32 {%r40842, %r40843, %r40844, %r40845, %r40846, %r40847, %r40848, %r40849}, {%r1, %r1}, {%r1, %r1}, {%r40834, %r40835, %r40836, %r40837, %r40838, %r40839, %r40840, %r40841};
	bar.warp.sync 	-1;
	wmma.mma.sync.aligned.row.col.m16n16k16.s32.s8.s8.s32 {%r40850, %r40851, %r40852, %r40853, %r40854, %r40855, %r40856, %r40857}, {%r1, %r1}, {%r1, %r1}, {%r40842, %r40843, %r40844, %r40845, %r40846, %r40847, %r40848, %r40849};
	bar.warp.sync 	-1;
	wmma.mma.sync.aligned.row.col.m16n16k16.s32.s8.s8.s32 {%r40858, %r40859, %r40860, %r40861, %r40862, %r40863, %r40864, %r40865}, {%r1, %r1}, {%r1, %r1}, {%r40850, %r40851, %r40852, %r40853, %r40854, %r40855, %r40856, %r40857};
	bar.warp.sync 	-1;
	wmma.mma.sync.aligned.row.col.m16n16k16.s32.s8.s8.s32 {%r40866, %r40867, %r40868, %r40869, %r40870, %r40871, %r40872, %r40873}, {%r1, %r1}, {%r1, %r1}, {%r40858, %r40859, %r40860, %r40861, %r40862, %r40863, %r40864, %r40865};
	bar.warp.sync 	-1;
	wmma.mma.sync.aligned.row.col.m16n16k16.s32.s8.s8.s32 {%r40874, %r40875, %r40876, %r40877, %r40878, %r40879, %r40880, %r40881}, {%r1, %r1}, {%r1, %r1}, {%r40866, %r40867, %r40868, %r40869, %r40870, %r40871, %r40872, %r40873};
	bar.warp.sync 	-1;
	wmma.mma.sync.aligned.row.col.m16n16k16.s32.s8.s8.s32 {%r40882, %r40883, %r40884, %r40885, %r40886, %r40887, %r40888, %r40889}, {%r1, %r1}, {%r1, %r1}, {%r40874, %r40875, %r40876, %r40877, %r40878, %r40879, %r40880, %r40881};
	bar.warp.sync 	-1;
	wmma.mma.sync.aligned.row.col.m16n16k16.s32.s8.s8.s32 {%r40890, %r40891, %r40892, %r40893, %r40894, %r40895, %r40896, %r40897}, {%r1, %r1}, {%r1, %r1}, {%r40882, %r40883, %r40884, %r40885, %r40886, %r40887, %r40888, %r40889};
	bar.warp.sync 	-1;
	wmma.mma.sync.aligned.row.col.m16n16k16.s32.s8.s8.s32 {%r40898, %r40899, %r40900, %r40901, %r40902, %r40903, %r40904, %r40905}, {%r1, %r1}, {%r1, %r1}, {%r40890, %r40891, %r40892, %r40893, %r40894, %r40895, %r40896, %r40897};
	bar.warp.sync 	-1;
	wmma.mma.sync.aligned.row.col.m16n16k16.s32.s8.s8.s32 {%r40906, %r40907, %r40908, %r40909, %r40910, %r40911, %r40912, %r40913}, {%r1, %r1}, {%r1, %r1}, {%r40898, %r40899, %r40900, %r40901, %r40902, %r40903, %r40904, %r40905};
	bar.warp.sync 	-1;
	wmma.mma.sync.aligned.row.col.m16n16k16.s32.s8.s8.s32 {%r40914, %r40915, %r40916, %r40917, %r40918, %r40919, %r40920, %r40921}, {%r1, %r1}, {%r1, %r1}, {%r40906, %r40907, %r40908, %r40909, %r40910, %r40911, %r40912, %r40913};
	bar.warp.sync 	-1;
	wmma.mma.sync.aligned.row.col.m16n16k16.s32.s8.s8.s32 {%r40922, %r40923, %r40924, %r40925, %r40926, %r40927, %r40928, %r40929}, {%r1, %r1}, {%r1, %r1}, {%r40914, %r40915, %r40916, %r40917, %r40918, %r40919, %r40920, %r40921};
	bar.warp.sync 	-1;
	wmma.mma.sync.aligned.row.col.m16n16k16.s32.s8.s8.s32 {%r40930, %r40931, %r40932, %r40933, %r40934, %r40935, %r40936, %r40937}, {%r1, %r1}, {%r1, %r1}, {%r40922, %r40923, %r40924, %r40925, %r40926, %r40927, %r40928, %r40929};
	bar.warp.sync 	-1;
	wmma.mma.sync.aligned.row.col.m16n16k16.s32.s8.s8.s32 {%r40938, %r40939, %r40940, %r40941, %r40942, %r40943, %r40944, %r40945}, {%r1, %r1}, {%r1, %r1}, {%r40930, %r40931, %r40932, %r40933, %r40934, %r40935, %r40936, %r40937};
	bar.warp.sync 	-1;
	wmma.mma.sync.aligned.row.col.m16n16k16.s32.s8.s8.s32 {%r40946, %r40947, %r40948, %r40949, %r40950, %r40951, %r40952, %r40953}, {%r1, %r1}, {%r1, %r1}, {%r40938, %r40939, %r40940, %r40941, %r40942, %r40943, %r40944, %r40945};
	bar.warp.sync 	-1;
	wmma.mma.sync.aligned.row.col.m16n16k16.s32.s8.s8.s32 {%r40954, %r40955, %r40956, %r40957, %r40958, %r40959, %r40960, %r40961}, {%r1, %r1}, {%r1, %r1}, {%r40946, %r40947, %r40948, %r40949, %r40950, %r40951, %r40952, %r40953};
	bar.warp.sync 	-1;
	wmma.mma.sync.aligned.row.col.m16n16k16.s32.s8.s8.s32 {%r40962, %r40963, %r40964, %r40965, %r40966, %r40967, %r40968, %r40969}, {%r1, %r1}, {%r1, %r1}, {%r40954, %r40955, %r40956, %r40957, %r40958, %r40959, %r40960, %r40961};
	bar.warp.sync 	-1;
	wmma.mma.sync.aligned.row.col.m16n16k16.s32.s8.s8.s32 {%r40970, %r40971, %r40972, %r40973, %r40974, %r40975, %r40976, %r40977}, {%r1, %r1}, {%r1, %r1}, {%r40962, %r40963, %r40964, %r40965, %r40966, %r40967, %r40968, %r40969};
	bar.warp.sync 	-1;
	wmma.mma.sync.aligned.row.col.m16n16k16.s32.s8.s8.s32 {%r40978, %r40979, %r40980, %r40981, %r40982, %r40983, %r40984, %r40985}, {%r1, %r1}, {%r1, %r1}, {%r40970, %r40971, %r40972, %r40973, %r40974, %r40975, %r40976, %r40977};
	bar.warp.sync 	-1;
	wmma.mma.sync.aligned.row.col.m16n16k16.s32.s8.s8.s32 {%r40986, %r40987, %r40988, %r40989, %r40990, %r40991, %r40992, %r40993}, {%r1, %r1}, {%r1, %r1}, {%r40978, %r40979, %r40980, %r40981, %r40982, %r40983, %r40984, %r40985};
	bar.warp.sync 	-1;
	wmma.mma.sync.aligned.row.col.m16n16k16.s32.s8.s8.s32 {%r40994, %r40995, %r40996, %r40997, %r40998, %r40999, %r41000, %r41001}, {%r1, %r1}, {%r1, %r1}, {%r40986, %r40987, %r40988, %r40989, %r40990, %r40991, %r40992, %r40993};
	bar.warp.sync 	-1;
	wmma.mma.sync.aligned.row.col.m16n16k16.s32.s8.s8.s32 {%r41002, %r41003, %r41004, %r41005, %r41006, %r41007, %r41008, %r41009}, {%r1, %r1}, {%r1, %r1}, {%r40994, %r40995, %r40996, %r40997, %r40998, %r40999, %r41000, %r41001};
	bar.warp.sync 	-1;
	wmma.mma.sync.aligned.row.col.m16n16k16.s32.s8.s8.s32 {%r41010, %r41011, %r41012, %r41013, %r41014, %r41015, %r41016, %r41017}, {%r1, %r1}, {%r1, %r1}, {%r41002, %r41003, %r41004, %r41005, %r41006, %r41007, %r41008, %r41009};
	bar.warp.sync 	-1;
	wmma.mma.sync.aligned.row.col.m16n16k16.s32.s8.s8.s32 {%r41018, %r41019, %r41020, %r41021, %r41022, %r41023, %r41024, %r41025}, {%r1, %r1}, {%r1, %r1}, {%r41010, %r41011, %r41012, %r41013, %r41014, %r41015, %r41016, %r41017};
	bar.warp.sync 	-1;
	wmma.mma.sync.aligned.row.col.m16n16k16.s32.s8.s8.s32 {%r41026, %r41027, %r41028, %r41029, %r41030, %r41031, %r41032, %r41033}, {%r1, %r1}, {%r1, %r1}, {%r41018, %r41019, %r41020, %r41021, %r41022, %r41023, %r41024, %r41025};
	bar.warp.sync 	-1;
	wmma.mma.sync.aligned.row.col.m16n16k16.s32.s8.s8.s32 {%r41034, %r41035, %r41036, %r41037, %r41038, %r41039, %r41040, %r41041}, {%r1, %r1}, {%r1, %r1}, {%r41026, %r41027, %r41028, %r41029, %r41030, %r41031, %r41032, %r41033};
	bar.warp.sync 	-1;
	wmma.mma.sync.aligned.row.col.m16n16k16.s32.s8.s8.s32 {%r41042, %r41043, %r41044, %r41045, %r41046, %r41047, %r41048, %r41049}, {%r1, %r1}, {%r1, %r1}, {%r41034, %r41035, %r41036, %r41037, %r41038, %r41039, %r41040, %r41041};
	bar.warp.sync 	-1;
	wmma.mma.sync.aligned.row.col.m16n16k16.s32.s8.s8.s32 {%r41050, %r41051, %r41052, %r41053, %r41054, %r41055, %r41056, %r41057}, {%r1, %r1}, {%r1, %r1}, {%r41042, %r41043, %r41044, %r41045, %r41046, %r41047, %r41048, %r41049};
	bar.warp.sync 	-1;
	wmma.mma.sync.aligned.row.col.m16n16k16.s32.s8.s8.s32 {%r41058, %r41059, %r41060, %r41061, %r41062, %r41063, %r41064, %r41065}, {%r1, %r1}, {%r1, %r1}, {%r41050, %r41051, %r41052, %r41053, %r41054, %r41055, %r41056, %r41057};
	bar.warp.sync 	-1;
	wmma.mma.sync.aligned.row.col.m16n16k16.s32.s8.s8.s32 {%r41066, %r41067, %r41068, %r41069, %r41070, %r41071, %r41072, %r41073}, {%r1, %r1}, {%r1, %r1}, {%r41058, %r41059, %r41060, %r41061, %r41062, %r41063, %r41064, %r41065};
	bar.warp.sync 	-1;
	wmma.mma.sync.aligned.row.col.m16n16k16.s32.s8.s8.s32 {%r41074, %r41075, %r41076, %r41077, %r41078, %r41079, %r41080, %r41081}, {%r1, %r1}, {%r1, %r1}, {%r41066, %r41067, %r41068, %r41069, %r41070, %r41071, %r41072, %r41073};
	bar.warp.sync 	-1;
	wmma.mma.sync.aligned.row.col.m16n16k16.s32.s8.s8.s32 {%r41082, %r41083, %r41084, %r41085, %r41086, %r41087, %r41088, %r41089}, {%r1, %r1}, {%r1, %r1}, {%r41074, %r41075, %r41076, %r41077, %r41078, %r41079, %r41080, %r41081};
	bar.warp.sync 	-1;
	wmma.mma.sync.aligned.row.col.m16n16k16.s32.s8.s8.s32 {%r41090, %r41091, %r41092, %r41093, %r41094, %r41095, %r41096, %r41097}, {%r1, %r1}, {%r1, %r1}, {%r41082, %r41083, %r41084, %r41085, %r41086, %r41087, %r41088, %r41089};
	bar.warp.sync 	-1;
	wmma.mma.sync.aligned.row.col.m16n16k16.s32.s8.s8.s32 {%r41098, %r41099, %r41100, %r41101, %r41102, %r41103, %r41104, %r41105}, {%r1, %r1}, {%r1, %r1}, {%r41090, %r41091, %r41092, %r41093, %r41094, %r41095, %r41096, %r41097};
	bar.warp.sync 	-1;
	wmma.mma.sync.aligned.row.col.m16n16k16.s32.s8.s8.s32 {%r41106, %r41107, %r41108, %r41109, %r41110, %r41111, %r41112, %r41113}, {%r1, %r1}, {%r1, %r1}, {%r41098, %r41099, %r41100, %r41101, %r41102, %r41103, %r41104, %r41105};
	bar.warp.sync 	-1;
	wmma.mma.sync.aligned.row.col.m16n16k16.s32.s8.s8.s32 {%r41114, %r41115, %r41116, %r41117, %r41118, %r41119, %r41120, %r41121}, {%r1, %r1}, {%r1, %r1}, {%r41106, %r41107, %r41108, %r41109, %r41110, %r41111, %r41112, %r41113};
	bar.warp.sync 	-1;
	wmma.mma.sync.aligned.row.col.m16n16k16.s32.s8.s8.s32 {%r41122, %r41123, %r41124, %r41125, %r41126, %r41127, %r41128, %r41129}, {%r1, %r1}, {%r1, %r1}, {%r41114, %r41115, %r41116, %r41117, %r41118, %r41119, %r41120, %r41121};
	bar.warp.sync 	-1;
	wmma.mma.sync.aligned.row.col.m16n16k16.s32.s8.s8.s32 {%r41130, %r41131, %r41132, %r41133, %r41134, %r41135, %r41136, %r41137}, {%r1, %r1}, {%r1, %r1}, {%r41122, %r41123, %r41124, %r41125, %r41126, %r41127, %r41128, %r41129};
	bar.warp.sync 	-1;
	wmma.mma.sync.aligned.row.col.m16n16k16.s32.s8.s8.s32 {%r41138, %r41139, %r41140, %r41141, %r41142, %r41143, %r41144, %r41145}, {%r1, %r1}, {%r1, %r1}, {%r41130, %r41131, %r41132, %r41133, %r41134, %r41135, %r41136, %r41137};
	bar.warp.sync 	-1;
	wmma.mma.sync.aligned.row.col.m16n16k16.s32.s8.s8.s32 {%r41146, %r41147, %r41148, %r41149, %r41150, %r41151, %r41152, %r41153}, {%r1, %r1}, {%r1, %r1}, {%r41138, %r41139, %r41140, %r41141, %r41142, %r41143, %r41144, %r41145};
	bar.warp.sync 	-1;
	wmma.mma.sync.aligned.row.col.m16n16k16.s32.s8.s8.s32 {%r41154, %r41155, %r41156, %r41157, %r41158, %r41159, %r41160, %r41161}, {%r1, %r1}, {%r1, %r1}, {%r41146, %r41147, %r41148, %r41149, %r41150, %r41151, %r41152, %r41153};
	bar.warp.sync 	-1;
	wmma.mma.sync.aligned.row.col.m16n16k16.s32.s8.s8.s32 {%r41162, %r41163, %r41164, %r41165, %r41166, %r41167, %r41168, %r41169}, {%r1, %r1}, {%r1, %r1}, {%r41154, %r41155, %r41156, %r41157, %r41158, %r41159, %r41160, %r41161};
	bar.warp.sync 	-1;
	wmma.mma.sync.aligned.row.col.m16n16k16.s32.s8.s8.s32 {%r41170, %r41171, %r41172, %r41173, %r41174, %r41175, %r41176, %r41177}, {%r1, %r1}, {%r1, %r1}, {%r41162, %r41163, %r41164, %r41165, %r41166, %r41167, %r41168, %r41169};
	bar.warp.sync 	-1;
	wmma.mma.sync.aligned.row.col.m16n16k16.s32.s8.s8.s32 {%r41178, %r41179, %r41180, %r41181, %r41182, %r41183, %r41184, %r41185}, {%r1, %r1}, {%r1, %r1}, {%r41170, %r41171, %r41172, %r41173, %r41174, %r41175, %r41176, %r41177};
	bar.warp.sync 	-1;
	wmma.mma.sync.aligned.row.col.m16n16k16.s32.s8.s8.s32 {%r41186, %r41187, %r41188, %r41189, %r41190, %r41191, %r41192, %r41193}, {%r1, %r1}, {%r1, %r1}, {%r41178, %r41179, %r41180, %r41181, %r41182, %r41183, %r41184, %r41185};
	bar.warp.sync 	-1;
	wmma.mma.sync.aligned.row.col.m16n16k16.s32.s8.s8.s32 {%r41194, %r41195, %r41196, %r41197, %r41198, %r41199, %r41200, %r41201}, {%r1, %r1}, {%r1, %r1}, {%r41186, %r41187, %r41188, %r41189, %r41190, %r41191, %r41192, %r41193};
	bar.warp.sync 	-1;
	wmma.mma.sync.aligned.row.col.m16n16k16.s32.s8.s8.s32 {%r41202, %r41203, %r41204, %r41205, %r41206, %r41207, %r41208, %r41209}, {%r1, %r1}, {%r1, %r1}, {%r41194, %r41195, %r41196, %r41197, %r41198, %r41199, %r41200, %r41201};
	bar.warp.sync 	-1;
	wmma.mma.sync.aligned.row.col.m16n16k16.s32.s8.s8.s32 {%r41210, %r41211, %r41212, %r41213, %r41214, %r41215, %r41216, %r41217}, {%r1, %r1}, {%r1, %r1}, {%r41202, %r41203, %r41204, %r41205, %r41206, %r41207, %r41208, %r41209};
	bar.warp.sync 	-1;
	wmma.mma.sync.aligned.row.col.m16n16k16.s32.s8.s8.s32 {%r41218, %r41219, %r41220, %r41221, %r41222, %r41223, %r41224, %r41225}, {%r1, %r1}, {%r1, %r1}, {%r41210, %r41211, %r41212, %r41213, %r41214, %r41215, %r41216, %r41217};
	bar.warp.sync 	-1;
	wmma.mma.sync.aligned.row.col.m16n16k16.s32.s8.s8.s32 {%r41226, %r41227, %r41228, %r41229, %r41230, %r41231, %r41232, %r41233}, {%r1, %r1}, {%r1, %r1}, {%r41218, %r41219, %r41220, %r41221, %r41222, %r41223, %r41224, %r41225};
	bar.warp.sync 	-1;
	wmma.mma.sync.aligned.row.col.m16n16k16.s32.s8.s8.s32 {%r41234, %r41235, %r41236, %r41237, %r41238, %r41239, %r41240, %r41241}, {%r1, %r1}, {%r1, %r1}, {%r41226, %r41227, %r41228, %r41229, %r41230, %r41231, %r41232, %r41233};
	bar.warp.sync 	-1;
	wmma.mma.sync.aligned.row.col.m16n16k16.s32.s8.s8.s32 {%r41242, %r41243, %r41244, %r41245, %r41246, %r41247, %r41248, %r41249}, {%r1, %r1}, {%r1, %r1}, {%r41234, %r41235, %r41236, %r41237, %r41238, %r41239, %r41240, %r41241};
	bar.warp.sync 	-1;
	wmma.mma.sync.aligned.row.col.m16n16k16.s32.s8.s8.s32 {%r41250, %r41251, %r41252, %r41253, %r41254, %r41255, %r41256, %r41257}, {%r1, %r1}, {%r1, %r1}, {%r41242, %r41243, %r41244, %r41245, %r41246, %r41247, %r41248, %r41249};
	bar.warp.sync 	-1;
	wmma.mma.sync.aligned.row.col.m16n16k16.s32.s8.s8.s32 {%r41258, %r41259, %r41260, %r41261, %r41262, %r41263, %r41264, %r41265}, {%r1, %r1}, {%r1, %r1}, {%r41250, %r41251, %r41252, %r41253, %r41254, %r41255, %r41256, %r41257};
	bar.warp.sync 	-1;
	wmma.mma.sync.aligned.row.col.m16n16k16.s32.s8.s8.s32 {%r41266, %r41267, %r41268, %r41269, %r41270, %r41271, %r41272, %r41273}, {%r1, %r1}, {%r1, %r1}, {%r41258, %r41259, %r41260, %r41261, %r41262, %r41263, %r41264, %r41265};
	bar.warp.sync 	-1;
	wmma.mma.sync.aligned.row.col.m16n16k16.s32.s8.s8.s32 {%r41274, %r41275, %r41276, %r41277, %r41278, %r41279, %r41280, %r41281}, {%r1, %r1}, {%r1, %r1}, {%r41266, %r41267, %r41268, %r41269, %r41270, %r41271, %r41272, %r41273};
	bar.warp.sync 	-1;
	wmma.mma.sync.aligned.row.col.m16n16k16.s32.s8.s8.s32 {%r41282, %r41283, %r41284, %r41285, %r41286, %r41287, %r41288, %r41289}, {%r1, %r1}, {%r1, %r1}, {%r41274, %r41275, %r41276, %r41277, %r41278, %r41279, %r41280, %r41281};
	bar.warp.sync 	-1;
	wmma.mma.sync.aligned.row.col.m16n16k16.s32.s8.s8.s32 {%r41290, %r41291, %r41292, %r41293, %r41294, %r41295, %r41296, %r41297}, {%r1, %r1}, {%r1, %r1}, {%r41282, %r41283, %r41284, %r41285, %r41286, %r41287, %r41288, %r41289};
	bar.warp.sync 	-1;
	wmma.mma.sync.aligned.row.col.m16n16k16.s32.s8.s8.s32 {%r41298, %r41299, %r41300, %r41301, %r41302, %r41303, %r41304, %r41305}, {%r1, %r1}, {%r1, %r1}, {%r41290, %r41291, %r41292, %r41293, %r41294, %r41295, %r41296, %r41297};
	bar.warp.sync 	-1;
	wmma.mma.sync.aligned.row.col.m16n16k16.s32.s8.s8.s32 {%r41306, %r41307, %r41308, %r41309, %r41310, %r41311, %r41312, %r41313}, {%r1, %r1}, {%r1, %r1}, {%r41298, %r41299, %r41300, %r41301, %r41302, %r41303, %r41304, %r41305};
	bar.warp.sync 	-1;
	wmma.mma.sync.aligned.row.col.m16n16k16.s32.s8.s8.s32 {%r41314, %r41315, %r41316, %r41317, %r41318, %r41319, %r41320, %r41321}, {%r1, %r1}, {%r1, %r1}, {%r41306, %r41307, %r41308, %r41309, %r41310, %r41311, %r41312, %r41313};
	bar.warp.sync 	-1;
	wmma.mma.sync.aligned.row.col.m16n16k16.s32.s8.s8.s32 {%r41322, %r41323, %r41324, %r41325, %r41326, %r41327, %r41328, %r41329}, {%r1, %r1}, {%r1, %r1}, {%r41314, %r41315, %r41316, %r41317, %r41318, %r41319, %r41320, %r41321};
	bar.warp.sync 	-1;
	wmma.mma.sync.aligned.row.col.m16n16k16.s32.s8.s8.s32 {%r41330, %r41331, %r41332, %r41333, %r41334, %r41335, %r41336, %r41337}, {%r1, %r1}, {%r1, %r1}, {%r41322, %r41323, %r41324, %r41325, %r41326, %r41327, %r41328, %r41329};
	bar.warp.sync 	-1;
	wmma.mma.sync.aligned.row.col.m16n16k16.s32.s8.s8.s32 {%r41338, %r41339, %r41340, %r41341, %r41342, %r41343, %r41344, %r41345}, {%r1, %r1}, {%r1, %r1}, {%r41330, %r41331, %r41332, %r41333, %r41334, %r41335, %r41336, %r41337};
	bar.warp.sync 	-1;
	wmma.mma.sync.aligned.row.col.m16n16k16.s32.s8.s8.s32 {%r41346, %r41347, %r41348, %r41349, %r41350, %r41351, %r41352, %r41353}, {%r1, %r1}, {%r1, %r1}, {%r41338, %r41339, %r41340, %r41341, %r41342, %r41343, %r41344, %r41345};
	bar.warp.sync 	-1;
	wmma.mma.sync.aligned.row.col.m16n16k16.s32.s8.s8.s32 {%r41354, %r41355, %r41356, %r41357, %r41358, %r41359, %r41360, %r41361}, {%r1, %r1}, {%r1, %r1}, {%r41346, %r41347, %r41348, %r41349, %r41350, %r41351, %r41352, %r41353};
	bar.warp.sync 	-1;
	wmma.mma.sync.aligned.row.col.m16n16k16.s32.s8.s8.s32 {%r41362, %r41363, %r41364, %r41365, %r41366, %r41367, %r41368, %r41369}, {%r1, %r1}, {%r1, %r1}, {%r41354, %r41355, %r41356, %r41357, %r41358, %r41359, %r41360, %r41361};
	bar.warp.sync 	-1;
	wmma.mma.sync.aligned.row.col.m16n16k16.s32.s8.s8.s32 {%r41370, %r41371, %r41372, %r41373, %r41374, %r41375, %r41376, %r41377}, {%r1, %r1}, {%r1, %r1}, {%r41362, %r41363, %r41364, %r41365, %r41366, %r41367, %r41368, %r41369};
	bar.warp.sync 	-1;
	wmma.mma.sync.aligned.row.col.m16n16k16.s32.s8.s8.s32 {%r41378, %r41379, %r41380, %r41381, %r41382, %r41383, %r41384, %r41385}, {%r1, %r1}, {%r1, %r1}, {%r41370, %r41371, %r41372, %r41373, %r41374, %r41375, %r41376, %r41377};
	bar.warp.sync 	-1;
	wmma.mma.sync.aligned.row.col.m16n16k16.s32.s8.s8.s32 {%r41386, %r41387, %r41388, %r41389, %r41390, %r41391, %r41392, %r41393}, {%r1, %r1}, {%r1, %r1}, {%r41378, %r41379, %r41380, %r41381, %r41382, %r41383, %r41384, %r41385};
	bar.warp.sync 	-1;
	wmma.mma.sync.aligned.row.col.m16n16k16.s32.s8.s8.s32 {%r41394, %r41395, %r41396, %r41397, %r41398, %r41399, %r41400, %r41401}, {%r1, %r1}, {%r1, %r1}, {%r41386, %r41387, %r41388, %r41389, %r41390, %r41391, %r41392, %r41393};
	bar.warp.sync 	-1;
	wmma.mma.sync.aligned.row.col.m16n16k16.s32.s8.s8.s32 {%r41402, %r41403, %r41404, %r41405, %r41406, %r41407, %r41408, %r41409}, {%r1, %r1}, {%r1, %r1}, {%r41394, %r41395, %r41396, %r41397, %r41398, %r41399, %r41400, %r41401};
	bar.warp.sync 	-1;
	wmma.mma.sync.aligned.row.col.m16n16k16.s32.s8.s8.s32 {%r41410, %r41411, %r41412, %r41413, %r41414, %r41415, %r41416, %r41417}, {%r1, %r1}, {%r1, %r1}, {%r41402, %r41403, %r41404, %r41405, %r41406, %r41407, %r41408, %r41409};
	bar.warp.sync 	-1;
	wmma.mma.sync.aligned.row.col.m16n16k16.s32.s8.s8.s32 {%r41418, %r41419, %r41420, %r41421, %r41422, %r41423, %r41424, %r41425}, {%r1, %r1}, {%r1, %r1}, {%r41410, %r41411, %r41412, %r41413, %r41414, %r41415, %r41416, %r41417};
	bar.warp.sync 	-1;
	wmma.mma.sync.aligned.row.col.m16n16k16.s32.s8.s8.s32 {%r41426, %r41427, %r41428, %r41429, %r41430, %r41431, %r41432, %r41433}, {%r1, %r1}, {%r1, %r1}, {%r41418, %r41419, %r41420, %r41421, %r41422, %r41423, %r41424, %r41425};
	bar.warp.sync 	-1;
	wmma.mma.sync.aligned.row.col.m16n16k16.s32.s8.s8.s32 {%r41434, %r41435, %r41436, %r41437, %r41438, %r41439, %r41440, %r41441}, {%r1, %r1}, {%r1, %r1}, {%r41426, %r41427, %r41428, %r41429, %r41430, %r41431, %r41432, %r41433};
	bar.warp.sync 	-1;
	wmma.mma.sync.aligned.row.col.m16n16k16.s32.s8.s8.s32 {%r41442, %r41443, %r41444, %r41445, %r41446, %r41447, %r41448, %r41449}, {%r1, %r1}, {%r1, %r1}, {%r41434, %r41435, %r41436, %r41437, %r41438, %r41439, %r41440, %r41441};
	bar.warp.sync 	-1;
	wmma.mma.sync.aligned.row.col.m16n16k16.s32.s8.s8.s32 {%r41450, %r41451, %r41452, %r41453, %r41454, %r41455, %r41456, %r41457}, {%r1, %r1}, {%r1, %r1}, {%r41442, %r41443, %r41444, %r41445, %r41446, %r41447, %r41448, %r41449};
	bar.warp.sync 	-1;
	wmma.mma.sync.aligned.row.col.m16n16k16.s32.s8.s8.s32 {%r41458, %r41459, %r41460, %r41461, %r41462, %r41463, %r41464, %r41465}, {%r1, %r1}, {%r1, %r1}, {%r41450, %r41451, %r41452, %r41453, %r41454, %r41455, %r41456, %r41457};
	bar.warp.sync 	-1;
	wmma.mma.sync.aligned.row.col.m16n16k16.s32.s8.s8.s32 {%r41466, %r41467, %r41468, %r41469, %r41470, %r41471, %r41472, %r41473}, {%r1, %r1}, {%r1, %r1}, {%r41458, %r41459, %r41460, %r41461, %r41462, %r41463, %r41464, %r41465};
	bar.warp.sync 	-1;
	wmma.mma.sync.aligned.row.col.m16n16k16.s32.s8.s8.s32 {%r41474, %r41475, %r41476, %r41477, %r41478, %r41479, %r41480, %r41481}, {%r1, %r1}, {%r1, %r1}, {%r41466, %r41467, %r41468, %r41469, %r41470, %r41471, %r41472, %r41473};
	bar.warp.sync 	-1;
	wmma.mma.sync.aligned.row.col.m16n16k16.s32.s8.s8.s32 {%r41482, %r41483, %r41484, %r41485, %r41486, %r41487, %r41488, %r41489}, {%r1, %r1}, {%r1, %r1}, {%r41474, %r41475, %r41476, %r41477, %r41478, %r41479, %r41480, %r41481};
	bar.warp.sync 	-1;
	wmma.mma.sync.aligned.row.col.m16n16k16.s32.s8.s8.s32 {%r41490, %r41491, %r41492, %r41493, %r41494, %r41495, %r41496, %r41497}, {%r1, %r1}, {%r1, %r1}, {%r41482, %r41483, %r41484, %r41485, %r41486, %r41487, %r41488, %r41489};
	bar.warp.sync 	-1;
	wmma.mma.sync.aligned.row.col.m16n16k16.s32.s8.s8.s32 {%r41498, %r41499, %r41500, %r41501, %r41502, %r41503, %r41504, %r41505}, {%r1, %r1}, {%r1, %r1}, {%r41490, %r41491, %r41492, %r41493, %r41494, %r41495, %r41496, %r41497};
	bar.warp.sync 	-1;
	wmma.mma.sync.aligned.row.col.m16n16k16.s32.s8.s8.s32 {%r41506, %r41507, %r41508, %r41509, %r41510, %r41511, %r41512, %r41513}, {%r1, %r1}, {%r1, %r1}, {%r41498, %r41499, %r41500, %r41501, %r41502, %r41503, %r41504, %r41505};
	bar.warp.sync 	-1;
	wmma.mma.sync.aligned.row.col.m16n16k16.s32.s8.s8.s32 {%r41514, %r41515, %r41516, %r41517, %r41518, %r41519, %r41520, %r41521}, {%r1, %r1}, {%r1, %r1}, {%r41506, %r41507, %r41508, %r41509, %r41510, %r41511, %r41512, %r41513};
	bar.warp.sync 	-1;
	wmma.mma.sync.aligned.row.col.m16n16k16.s32.s8.s8.s32 {%r41522, %r41523, %r41524, %r41525, %r41526, %r41527, %r41528, %r41529}, {%r1, %r1}, {%r1, %r1}, {%r41514, %r41515, %r41516, %r41517, %r41518, %r41519, %r41520, %r41521};
	bar.warp.sync 	-1;
	wmma.mma.sync.aligned.row.col.m16n16k16.s32.s8.s8.s32 {%r41530, %r41531, %r41532, %r41533, %r41534, %r41535, %r41536, %r41537}, {%r1, %r1}, {%r1, %r1}, {%r41522, %r41523, %r41524, %r41525, %r41526, %r41527, %r41528, %r41529};
	bar.warp.sync 	-1;
	wmma.mma.sync.aligned.row.col.m16n16k16.s32.s8.s8.s32 {%r41538, %r41539, %r41540, %r41541, %r41542, %r41543, %r41544, %r41545}, {%r1, %r1}, {%r1, %r1}, {%r41530, %r41531, %r41532, %r41533, %r41534, %r41535, %r41536, %r41537};
	bar.warp.sync 	-1;
	wmma.mma.sync.aligned.row.col.m16n16k16.s32.s8.s8.s32 {%r41546, %r41547, %r41548, %r41549, %r41550, %r41551, %r41552, %r41553}, {%r1, %r1}, {%r1, %r1}, {%r41538, %r41539, %r41540, %r41541, %r41542, %r41543, %r41544, %r41545};
	bar.warp.sync 	-1;
	wmma.mma.sync.aligned.row.col.m16n16k16.s32.s8.s8.s32 {%r41554, %r41555, %r41556, %r41557, %r41558, %r41559, %r41560, %r41561}, {%r1, %r1}, {%r1, %r1}, {%r41546, %r41547, %r41548, %r41549, %r41550, %r41551, %r41552, %r41553};
	bar.warp.sync 	-1;
	wmma.mma.sync.aligned.row.col.m16n16k16.s32.s8.s8.s32 {%r41562, %r41563, %r41564, %r41565, %r41566, %r41567, %r41568, %r41569}, {%r1, %r1}, {%r1, %r1}, {%r41554, %r41555, %r41556, %r41557, %r41558, %r41559, %r41560, %r41561};
	bar.warp.sync 	-1;
	wmma.mma.sync.aligned.row.col.m16n16k16.s32.s8.s8.s32 {%r41570, %r41571, %r41572, %r41573, %r41574, %r41575, %r41576, %r41577}, {%r1, %r1}, {%r1, %r1}, {%r41562, %r41563, %r41564, %r41565, %r41566, %r41567, %r41568, %r41569};
	bar.warp.sync 	-1;
	wmma.mma.sync.aligned.row.col.m16n16k16.s32.s8.s8.s32 {%r41578, %r41579, %r41580, %r41581, %r41582, %r41583, %r41584, %r41585}, {%r1, %r1}, {%r1, %r1}, {%r41570, %r41571, %r41572, %r41573, %r41574, %r41575, %r41576, %r41577};
	bar.warp.sync 	-1;
	wmma.mma.sync.aligned.row.col.m16n16k16.s32.s8.s8.s32 {%r41586, %r41587, %r41588, %r41589, %r41590, %r41591, %r41592, %r41593}, {%r1, %r1}, {%r1, %r1}, {%r41578, %r41579, %r41580, %r41581, %r41582, %r41583, %r41584, %r41585};
	bar.warp.sync 	-1;
	wmma.mma.sync.aligned.row.col.m16n16k16.s32.s8.s8.s32 {%r41594, %r41595, %r41596, %r41597, %r41598, %r41599, %r41600, %r41601}, {%r1, %r1}, {%r1, %r1}, {%r41586, %r41587, %r41588, %r41589, %r41590, %r41591, %r41592, %r41593};
	bar.warp.sync 	-1;
	wmma.mma.sync.aligned.row.col.m16n16k16.s32.s8.s8.s32 {%r41602, %r41603, %r41604, %r41605, %r41606, %r41607, %r41608, %r41609}, {%r1, %r1}, {%r1, %r1}, {%r41594, %r41595, %r41596, %r41597, %r41598, %r41599, %r41600, %r41601};
	bar.warp.sync 	-1;
	wmma.mma.sync.aligned.row.col.m16n16k16.s32.s8.s8.s32 {%r41610, %r41611, %r41612, %r41613, %r41614, %r41615, %r41616, %r41617}, {%r1, %r1}, {%r1, %r1}, {%r41602, %r41603, %r41604, %r41605, %r41606, %r41607, %r41608, %r41609};
	bar.warp.sync 	-1;
	wmma.mma.sync.aligned.row.col.m16n16k16.s32.s8.s8.s32 {%r41618, %r41619, %r41620, %r41621, %r41622, %r41623, %r41624, %r41625}, {%r1, %r1}, {%r1, %r1}, {%r41610, %r41611, %r41612, %r41613, %r41614, %r41615, %r41616, %r41617};
	bar.warp.sync 	-1;
	wmma.mma.sync.aligned.row.col.m16n16k16.s32.s8.s8.s32 {%r41626, %r41627, %r41628, %r41629, %r41630, %r41631, %r41632, %r41633}, {%r1, %r1}, {%r1, %r1}, {%r41618, %r41619, %r41620, %r41621, %r41622, %r41623, %r41624, %r41625};
	bar.warp.sync 	-1;
	wmma.mma.sync.aligned.row.col.m16n16k16.s32.s8.s8.s32 {%r41634, %r41635, %r41636, %r41637, %r41638, %r41639, %r41640, %r41641}, {%r1, %r1}, {%r1, %r1}, {%r41626, %r41627, %r41628, %r41629, %r41630, %r41631, %r41632, %r41633};
	bar.warp.sync 	-1;
	wmma.mma.sync.aligned.row.col.m16n16k16.s32.s8.s8.s32 {%r41642, %r41643, %r41644, %r41645, %r41646, %r41647, %r41648, %r41649}, {%r1, %r1}, {%r1, %r1}, {%r41634, %r41635, %r41636, %r41637, %r41638, %r41639, %r41640, %r41641};
	bar.warp.sync 	-1;
	wmma.mma.sync.aligned.row.col.m16n16k16.s32.s8.s8.s32 {%r41650, %r41651, %r41652, %r41653, %r41654, %r41655, %r41656, %r41657}, {%r1, %r1}, {%r1, %r1}, {%r41642, %r41643, %r41644, %r41645, %r41646, %r41647, %r41648, %r41649};
	bar.warp.sync 	-1;
	wmma.mma.sync.aligned.row.col.m16n16k16.s32.s8.s8.s32 {%r41658, %r41659, %r41660, %r41661, %r41662, %r41663, %r41664, %r41665}, {%r1, %r1}, {%r1, %r1}, {%r41650, %r41651, %r41652, %r41653, %r41654, %r41655, %r41656, %r41657};
	bar.warp.sync 	-1;
	wmma.mma.sync.aligned.row.col.m16n16k16.s32.s8.s8.s32 {%r41666, %r41667, %r41668, %r41669, %r41670, %r41671, %r41672, %r41673}, {%r1, %r1}, {%r1, %r1}, {%r41658, %r41659, %r41660, %r41661, %r41662, %r41663, %r41664, %r41665};
	bar.warp.sync 	-1;
	wmma.mma.sync.aligned.row.col.m16n16k16.s32.s8.s8.s32 {%r41674, %r41675, %r41676, %r41677, %r41678, %r41679, %r41680, %r41681}, {%r1, %r1}, {%r1, %r1}, {%r41666, %r41667, %r41668, %r41669, %r41670, %r41671, %r41672, %r41673};
	bar.warp.sync 	-1;
	wmma.mma.sync.aligned.row.col.m16n16k16.s32.s8.s8.s32 {%r41682, %r41683, %r41684, %r41685, %r41686, %r41687, %r41688, %r41689}, {%r1, %r1}, {%r1, %r1}, {%r41674, %r41675, %r41676, %r41677, %r41678, %r41679, %r41680, %r41681};
	bar.warp.sync 	-1;
	wmma.mma.sync.aligned.row.col.m16n16k16.s32.s8.s8.s32 {%r41690, %r41691, %r41692, %r41693, %r41694, %r41695, %r41696, %r41697}, {%r1, %r1}, {%r1, %r1}, {%r41682, %r41683, %r41684, %r41685, %r41686, %r41687, %r41688, %r41689};
	bar.warp.sync 	-1;
	wmma.mma.sync.aligned.row.col.m16n16k16.s32.s8.s8.s32 {%r41698, %r41699, %r41700, %r41701, %r41702, %r41703, %r41704, %r41705}, {%r1, %r1}, {%r1, %r1}, {%r41690, %r41691, %r41692, %r41693, %r41694, %r41695, %r41696, %r41697};
	bar.warp.sync 	-1;
	wmma.mma.sync.aligned.row.col.m16n16k16.s32.s8.s8.s32 {%r41706, %r41707, %r41708, %r41709, %r41710, %r41711, %r41712, %r41713}, {%r1, %r1}, {%r1, %r1}, {%r41698, %r41699, %r41700, %r41701, %r41702, %r41703, %r41704, %r41705};
	bar.warp.sync 	-1;
	wmma.mma.sync.aligned.row.col.m16n16k16.s32.s8.s8.s32 {%r41714, %r41715, %r41716, %r41717, %r41718, %r41719, %r41720, %r41721}, {%r1, %r1}, {%r1, %r1}, {%r41706, %r41707, %r41708, %r41709, %r41710, %r41711, %r41712, %r41713};
	bar.warp.sync 	-1;
	wmma.mma.sync.aligned.row.col.m16n16k16.s32.s8.s8.s32 {%r41722, %r41723, %r41724, %r41725, %r41726, %r41727, %r41728, %r41729}, {%r1, %r1}, {%r1, %r1}, {%r41714, %r41715, %r41716, %r41717, %r41718, %r41719, %r41720, %r41721};
	bar.warp.sync 	-1;
	wmma.mma.sync.aligned.row.col.m16n16k16.s32.s8.s8.s32 {%r41730, %r41731, %r41732, %r41733, %r41734, %r41735, %r41736, %r41737}, {%r1, %r1}, {%r1, %r1}, {%r41722, %r41723, %r41724, %r41725, %r41726, %r41727, %r41728, %r41729};
	bar.warp.sync 	-1;
	wmma.mma.sync.aligned.row.col.m16n16k16.s32.s8.s8.s32 {%r41738, %r41739, %r41740, %r41741, %r41742, %r41743, %r41744, %r41745}, {%r1, %r1}, {%r1, %r1}, {%r41730, %r41731, %r41732, %r41733, %r41734, %r41735, %r41736, %r41737};
	bar.warp.sync 	-1;
	wmma.mma.sync.aligned.row.col.m16n16k16.s32.s8.s8.s32 {%r41746, %r41747, %r41748, %r41749, %r41750, %r41751, %r41752, %r41753}, {%r1, %r1}, {%r1, %r1}, {%r41738, %r41739, %r41740, %r41741, %r41742, %r41743, %r41744, %r41745};
	bar.warp.sync 	-1;
	wmma.mma.sync.aligned.row.col.m16n16k16.s32.s8.s8.s32 {%r41754, %r41755, %r41756, %r41757, %r41758, %r41759, %r41760, %r41761}, {%r1, %r1}, {%r1, %r1}, {%r41746, %r41747, %r41748, %r41749, %r41750, %r41751, %r41752, %r41753};
	bar.warp.sync 	-1;
	wmma.mma.sync.aligned.row.col.m16n16k16.s32.s8.s8.s32 {%r41762, %r41763, %r41764, %r41765, %r41766, %r41767, %r41768, %r41769}, {%r1, %r1}, {%r1, %r1}, {%r41754, %r41755, %r41756, %r41757, %r41758, %r41759, %r41760, %r41761};
	bar.warp.sync 	-1;
	wmma.mma.sync.aligned.row.col.m16n16k16.s32.s8.s8.s32 {%r41770, %r41771, %r41772, %r41773, %r41774, %r41775, %r41776, %r41777}, {%r1, %r1}, {%r1, %r1}, {%r41762, %r41763, %r41764, %r41765, %r41766, %r41767, %r41768, %r41769};
	bar.warp.sync 	-1;
	wmma.mma.sync.aligned.row.col.m16n16k16.s32.s8.s8.s32 {%r41778, %r41779, %r41780, %r41781, %r41782, %r41783, %r41784, %r41785}, {%r1, %r1}, {%r1, %r1}, {%r41770, %r41771, %r41772, %r41773, %r41774, %r41775, %r41776, %r41777};
	bar.warp.sync 	-1;
	wmma.mma.sync.aligned.row.col.m16n16k16.s32.s8.s8.s32 {%r41786, %r41787, %r41788, %r41789, %r41790, %r41791, %r41792, %r41793}, {%r1, %r1}, {%r1, %r1}, {%r41778, %r41779, %r41780, %r41781, %r41782, %r41783, %r41784, %r41785};
	bar.warp.sync 	-1;
	wmma.mma.sync.aligned.row.col.m16n16k16.s32.s8.s8.s32 {%r41794, %r41795, %r41796, %r41797, %r41798, %r41799, %r41800, %r41801}, {%r1, %r1}, {%r1, %r1}, {%r41786, %r41787, %r41788, %r41789, %r41790, %r41791, %r41792, %r41793};
	bar.warp.sync 	-1;
	wmma.mma.sync.aligned.row.col.m16n16k16.s32.s8.s8.s32 {%r41802, %r41803, %r41804, %r41805, %r41806, %r41807, %r41808, %r41809}, {%r1, %r1}, {%r1, %r1}, {%r41794, %r41795, %r41796, %r41797, %r41798, %r41799, %r41800, %r41801};
	bar.warp.sync 	-1;
	wmma.mma.sync.aligned.row.col.m16n16k16.s32.s8.s8.s32 {%r41810, %r41811, %r41812, %r41813, %r41814, %r41815, %r41816, %r41817}, {%r1, %r1}, {%r1, %r1}, {%r41802, %r41803, %r41804, %r41805, %r41806, %r41807, %r41808, %r41809};
	bar.warp.sync 	-1;
	wmma.mma.sync.aligned.row.col.m16n16k16.s32.s8.s8.s32 {%r41818, %r41819, %r41820, %r41821, %r41822, %r41823, %r41824, %r41825}, {%r1, %r1}, {%r1, %r1}, {%r41810, %r41811, %r41812, %r41813, %r41814, %r41815, %r41816, %r41817};
	bar.warp.sync 	-1;
	wmma.mma.sync.aligned.row.col.m16n16k16.s32.s8.s8.s32 {%r41826, %r41827, %r41828, %r41829, %r41830, %r41831, %r41832, %r41833}, {%r1, %r1}, {%r1, %r1}, {%r41818, %r41819, %r41820, %r41821, %r41822, %r41823, %r41824, %r41825};
	bar.warp.sync 	-1;
	wmma.mma.sync.aligned.row.col.m16n16k16.s32.s8.s8.s32 {%r41834, %r41835, %r41836, %r41837, %r41838, %r41839, %r41840, %r41841}, {%r1, %r1}, {%r1, %r1}, {%r41826, %r41827, %r41828, %r41829, %r41830, %r41831, %r41832, %r41833};
	bar.warp.sync 	-1;
	wmma.mma.sync.aligned.row.col.m16n16k16.s32.s8.s8.s32 {%r41842, %r41843, %r41844, %r41845, %r41846, %r41847, %r41848, %r41849}, {%r1, %r1}, {%r1, %r1}, {%r41834, %r41835, %r41836, %r41837, %r41838, %r41839, %r41840, %r41841};
	bar.warp.sync 	-1;
	wmma.mma.sync.aligned.row.col.m16n16k16.s32.s8.s8.s32 {%r41850, %r41851, %r41852, %r41853, %r41854, %r41855, %r41856, %r41857}, {%r1, %r1}, {%r1, %r1}, {%r41842, %r41843, %r41844, %r41845, %r41846, %r41847, %r41848, %r41849};
	bar.warp.sync 	-1;
	wmma.mma.sync.aligned.row.col.m16n16k16.s32.s8.s8.s32 {%r41858, %r41859, %r41860, %r41861, %r41862, %r41863, %r41864, %r41865}, {%r1, %r1}, {%r1, %r1}, {%r41850, %r41851, %r41852, %r41853, %r41854, %r41855, %r41856, %r41857};
	bar.warp.sync 	-1;
	wmma.mma.sync.aligned.row.col.m16n16k16.s32.s8.s8.s32 {%r41866, %r41867, %r41868, %r41869, %r41870, %r41871, %r41872, %r41873}, {%r1, %r1}, {%r1, %r1}, {%r41858, %r41859, %r41860, %r41861, %r41862, %r41863, %r41864, %r41865};
	bar.warp.sync 	-1;
	wmma.mma.sync.aligned.row.col.m16n16k16.s32.s8.s8.s32 {%r41874, %r41875, %r41876, %r41877, %r41878, %r41879, %r41880, %r41881}, {%r1, %r1}, {%r1, %r1}, {%r41866, %r41867, %r41868, %r41869, %r41870, %r41871, %r41872, %r41873};
	bar.warp.sync 	-1;
	wmma.mma.sync.aligned.row.col.m16n16k16.s32.s8.s8.s32 {%r41882, %r41883, %r41884, %r41885, %r41886, %r41887, %r41888, %r41889}, {%r1, %r1}, {%r1, %r1}, {%r41874, %r41875, %r41876, %r41877, %r41878, %r41879, %r41880, %r41881};
	bar.warp.sync 	-1;
	wmma.mma.sync.aligned.row.col.m16n16k16.s32.s8.s8.s32 {%r41890, %r41891, %r41892, %r41893, %r41894, %r41895, %r41896, %r41897}, {%r1, %r1}, {%r1, %r1}, {%r41882, %r41883, %r41884, %r41885, %r41886, %r41887, %r41888, %r41889};
	bar.warp.sync 	-1;
	wmma.mma.sync.aligned.row.col.m16n16k16.s32.s8.s8.s32 {%r41898, %r41899, %r41900, %r41901, %r41902, %r41903, %r41904, %r41905}, {%r1, %r1}, {%r1, %r1}, {%r41890, %r41891, %r41892, %r41893, %r41894, %r41895, %r41896, %r41897};
	bar.warp.sync 	-1;
	wmma.mma.sync.aligned.row.col.m16n16k16.s32.s8.s8.s32 {%r41906, %r41907, %r41908, %r41909, %r41910, %r41911, %r41912, %r41913}, {%r1, %r1}, {%r1, %r1}, {%r41898, %r41899, %r41900, %r41901, %r41902, %r41903, %r41904, %r41905};
	bar.warp.sync 	-1;
	wmma.mma.sync.aligned.row.col.m16n16k16.s32.s8.s8.s32 {%r41914, %r41915, %r41916, %r41917, %r41918, %r41919, %r41920, %r41921}, {%r1, %r1}, {%r1, %r1}, {%r41906, %r41907, %r41908, %r41909, %r41910, %r41911, %r41912, %r41913};
	bar.warp.sync 	-1;
	wmma.mma.sync.aligned.row.col.m16n16k16.s32.s8.s8.s32 {%r41922, %r41923, %r41924, %r41925, %r41926, %r41927, %r41928, %r41929}, {%r1, %r1}, {%r1, %r1}, {%r41914, %r41915, %r41916, %r41917, %r41918, %r41919, %r41920, %r41921};
	bar.warp.sync 	-1;
	wmma.mma.sync.aligned.row.col.m16n16k16.s32.s8.s8.s32 {%r41930, %r41931, %r41932, %r41933, %r41934, %r41935, %r41936, %r41937}, {%r1, %r1}, {%r1, %r1}, {%r41922, %r41923, %r41924, %r41925, %r41926, %r41927, %r41928, %r41929};
	bar.warp.sync 	-1;
	wmma.mma.sync.aligned.row.col.m16n16k16.s32.s8.s8.s32 {%r41938, %r41939, %r41940, %r41941, %r41942, %r41943, %r41944, %r41945}, {%r1, %r1}, {%r1, %r1}, {%r41930, %r41931, %r41932, %r41933, %r41934, %r41935, %r41936, %r41937};
	bar.warp.sync 	-1;
	wmma.mma.sync.aligned.row.col.m16n16k16.s32.s8.s8.s32 {%r41946, %r41947, %r41948, %r41949, %r41950, %r41951, %r41952, %r41953}, {%r1, %r1}, {%r1, %r1}, {%r41938, %r41939, %r41940, %r41941, %r41942, %r41943, %r41944, %r41945};
	bar.warp.sync 	-1;
	wmma.mma.sync.aligned.row.col.m16n16k16.s32.s8.s8.s32 {%r41954, %r41955, %r41956, %r41957, %r41958, %r41959, %r41960, %r41961}, {%r1, %r1}, {%r1, %r1}, {%r41946, %r41947, %r41948, %r41949, %r41950, %r41951, %r41952, %r41953};
	bar.warp.sync 	-1;
	wmma.mma.sync.aligned.row.col.m16n16k16.s32.s8.s8.s32 {%r41962, %r41963, %r41964, %r41965, %r41966, %r41967, %r41968, %r41969}, {%r1, %r1}, {%r1, %r1}, {%r41954, %r41955, %r41956, %r41957, %r41958, %r41959, %r41960, %r41961};
	bar.warp.sync 	-1;
	wmma.mma.sync.aligned.row.col.m16n16k16.s32.s8.s8.s32 {%r41970, %r41971, %r41972, %r41973, %r41974, %r41975, %r41976, %r41977}, {%r1, %r1}, {%r1, %r1}, {%r41962, %r41963, %r41964, %r41965, %r41966, %r41967, %r41968, %r41969};
	bar.warp.sync 	-1;
	wmma.mma.sync.aligned.row.col.m16n16k16.s32.s8.s8.s32 {%r41978, %r41979, %r41980, %r41981, %r41982, %r41983, %r41984, %r41985}, {%r1, %r1}, {%r1, %r1}, {%r41970, %r41971, %r41972, %r41973, %r41974, %r41975, %r41976, %r41977};
	bar.warp.sync 	-1;
	wmma.mma.sync.aligned.row.col.m16n16k16.s32.s8.s8.s32 {%r41986, %r41987, %r41988, %r41989, %r41990, %r41991, %r41992, %r41993}, {%r1, %r1}, {%r1, %r1}, {%r41978, %r41979, %r41980, %r41981, %r41982, %r41983, %r41984, %r41985};
	bar.warp.sync 	-1;
	wmma.mma.sync.aligned.row.col.m16n16k16.s32.s8.s8.s32 {%r41994, %r41995, %r41996, %r41997, %r41998, %r41999, %r42000, %r42001}, {%r1, %r1}, {%r1, %r1}, {%r41986, %r41987, %r41988, %r41989, %r41990, %r41991, %r41992, %r41993};
	bar.warp.sync 	-1;
	wmma.mma.sync.aligned.row.col.m16n16k16.s32.s8.s8.s32 {%r42002, %r42003, %r42004, %r42005, %r42006, %r42007, %r42008, %r42009}, {%r1, %r1}, {%r1, %r1}, {%r41994, %r41995, %r41996, %r41997, %r41998, %r41999, %r42000, %r42001};
	bar.warp.sync 	-1;
	wmma.mma.sync.aligned.row.col.m16n16k16.s32.s8.s8.s32 {%r42010, %r42011, %r42012, %r42013, %r42014, %r42015, %r42016, %r42017}, {%r1, %r1}, {%r1, %r1}, {%r42002, %r42003, %r42004, %r42005, %r42006, %r42007, %r42008, %r42009};
	bar.warp.sync 	-1;
	wmma.mma.sync.aligned.row.col.m16n16k16.s32.s8.s8.s32 {%r42018, %r42019, %r42020, %r42021, %r42022, %r42023, %r42024, %r42025}, {%r1, %r1}, {%r1, %r1}, {%r42010, %r42011, %r42012, %r42013, %r42014, %r42015, %r42016, %r42017};
	bar.warp.sync 	-1;
	wmma.mma.sync.aligned.row.col.m16n16k16.s32.s8.s8.s32 {%r42026, %r42027, %r42028, %r42029, %r42030, %r42031, %r42032, %r42033}, {%r1, %r1}, {%r1, %r1}, {%r42018, %r42019, %r42020, %r42021, %r42022, %r42023, %r42024, %r42025};
	bar.warp.sync 	-1;
	wmma.mma.sync.aligned.row.col.m16n16k16.s32.s8.s8.s32 {%r42034, %r42035, %r42036, %r42037, %r42038, %r42039, %r42040, %r42041}, {%r1, %r1}, {%r1, %r1}, {%r42026, %r42027, %r42028, %r42029, %r42030, %r42031, %r42032, %r42033};
	bar.warp.sync 	-1;
	wmma.mma.sync.aligned.row.col.m16n16k16.s32.s8.s8.s32 {%r42042, %r42043, %r42044, %r42045, %r42046, %r42047, %r42048, %r42049}, {%r1, %r1}, {%r1, %r1}, {%r42034, %r42035, %r42036, %r42037, %r42038, %r42039, %r42040, %r42041};
	bar.warp.sync 	-1;
	wmma.mma.sync.aligned.row.col.m16n16k16.s32.s8.s8.s32 {%r42050, %r42051, %r42052, %r42053, %r42054, %r42055, %r42056, %r42057}, {%r1, %r1}, {%r1, %r1}, {%r42042, %r42043, %r42044, %r42045, %r42046, %r42047, %r42048, %r42049};
	bar.warp.sync 	-1;
	wmma.mma.sync.aligned.row.col.m16n16k16.s32.s8.s8.s32 {%r42058, %r42059, %r42060, %r42061, %r42062, %r42063, %r42064, %r42065}, {%r1, %r1}, {%r1, %r1}, {%r42050, %r42051, %r42052, %r42053, %r42054, %r42055, %r42056, %r42057};
	bar.warp.sync 	-1;
	wmma.mma.sync.aligned.row.col.m16n16k16.s32.s8.s8.s32 {%r42066, %r42067, %r42068, %r42069, %r42070, %r42071, %r42072, %r42073}, {%r1, %r1}, {%r1, %r1}, {%r42058, %r42059, %r42060, %r42061, %r42062, %r42063, %r42064, %r42065};
	bar.warp.sync 	-1;
	wmma.mma.sync.aligned.row.col.m16n16k16.s32.s8.s8.s32 {%r42074, %r42075, %r42076, %r42077, %r42078, %r42079, %r42080, %r42081}, {%r1, %r1}, {%r1, %r1}, {%r42066, %r42067, %r42068, %r42069, %r42070, %r42071, %r42072, %r42073};
	bar.warp.sync 	-1;
	wmma.mma.sync.aligned.row.col.m16n16k16.s32.s8.s8.s32 {%r42082, %r42083, %r42084, %r42085, %r42086, %r42087, %r42088, %r42089}, {%r1, %r1}, {%r1, %r1}, {%r42074, %r42075, %r42076, %r42077, %r42078, %r42079, %r42080, %r42081};
	bar.warp.sync 	-1;
	wmma.mma.sync.aligned.row.col.m16n16k16.s32.s8.s8.s32 {%r42090, %r42091, %r42092, %r42093, %r42094, %r42095, %r42096, %r42097}, {%r1, %r1}, {%r1, %r1}, {%r42082, %r42083, %r42084, %r42085, %r42086, %r42087, %r42088, %r42089};
	bar.warp.sync 	-1;
	wmma.mma.sync.aligned.row.col.m16n16k16.s32.s8.s8.s32 {%r42098, %r42099, %r42100, %r42101, %r42102, %r42103, %r42104, %r42105}, {%r1, %r1}, {%r1, %r1}, {%r42090, %r42091, %r42092, %r42093, %r42094, %r42095, %r42096, %r42097};
	bar.warp.sync 	-1;
	wmma.mma.sync.aligned.row.col.m16n16k16.s32.s8.s8.s32 {%r42106, %r42107, %r42108, %r42109, %r42110, %r42111, %r42112, %r42113}, {%r1, %r1}, {%r1, %r1}, {%r42098, %r42099, %r42100, %r42101, %r42102, %r42103, %r42104, %r42105};
	bar.warp.sync 	-1;
	wmma.mma.sync.aligned.row.col.m16n16k16.s32.s8.s8.s32 {%r42114, %r42115, %r42116, %r42117, %r42118, %r42119, %r42120, %r42121}, {%r1, %r1}, {%r1, %r1}, {%r42106, %r42107, %r42108, %r42109, %r42110, %r42111, %r42112, %r42113};
	bar.warp.sync 	-1;
	wmma.mma.sync.aligned.row.col.m16n16k16.s32.s8.s8.s32 {%r42122, %r42123, %r42124, %r42125, %r42126, %r42127, %r42128, %r42129}, {%r1, %r1}, {%r1, %r1}, {%r42114, %r42115, %r42116, %r42117, %r42118, %r42119, %r42120, %r42121};
	bar.warp.sync 	-1;
	wmma.mma.sync.aligned.row.col.m16n16k16.s32.s8.s8.s32 {%r42130, %r42131, %r42132, %r42133, %r42134, %r42135, %r42136, %r42137}, {%r1, %r1}, {%r1, %r1}, {%r42122, %r42123, %r42124, %r42125, %r42126, %r42127, %r42128, %r42129};
	bar.warp.sync 	-1;
	wmma.mma.sync.aligned.row.col.m16n16k16.s32.s8.s8.s32 {%r42138, %r42139, %r42140, %r42141, %r42142, %r42143, %r42144, %r42145}, {%r1, %r1}, {%r1, %r1}, {%r42130, %r42131, %r42132, %r42133, %r42134, %r42135, %r42136, %r42137};
	bar.warp.sync 	-1;
	wmma.mma.sync.aligned.row.col.m16n16k16.s32.s8.s8.s32 {%r42146, %r42147, %r42148, %r42149, %r42150, %r42151, %r42152, %r42153}, {%r1, %r1}, {%r1, %r1}, {%r42138, %r42139, %r42140, %r42141, %r42142, %r42143, %r42144, %r42145};
	bar.warp.sync 	-1;
	wmma.mma.sync.aligned.row.col.m16n16k16.s32.s8.s8.s32 {%r42154, %r42155, %r42156, %r42157, %r42158, %r42159, %r42160, %r42161}, {%r1, %r1}, {%r1, %r1}, {%r42146, %r42147, %r42148, %r42149, %r42150, %r42151, %r42152, %r42153};
	bar.warp.sync 	-1;
	wmma.mma.sync.aligned.row.col.m16n16k16.s32.s8.s8.s32 {%r42162, %r42163, %r42164, %r42165, %r42166, %r42167, %r42168, %r42169}, {%r1, %r1}, {%r1, %r1}, {%r42154, %r42155, %r42156, %r42157, %r42158, %r42159, %r42160, %r42161};
	bar.warp.sync 	-1;
	wmma.mma.sync.aligned.row.col.m16n16k16.s32.s8.s8.s32 {%r42170, %r42171, %r42172, %r42173, %r42174, %r42175, %r42176, %r42177}, {%r1, %r1}, {%r1, %r1}, {%r42162, %r42163, %r42164, %r42165, %r42166, %r42167, %r42168, %r42169};
	bar.warp.sync 	-1;
	wmma.mma.sync.aligned.row.col.m16n16k16.s32.s8.s8.s32 {%r42178, %r42179, %r42180, %r42181, %r42182, %r42183, %r42184, %r42185}, {%r1, %r1}, {%r1, %r1}, {%r42170, %r42171, %r42172, %r42173, %r42174, %r42175, %r42176, %r42177};
	bar.warp.sync 	-1;
	wmma.mma.sync.aligned.row.col.m16n16k16.s32.s8.s8.s32 {%r42186, %r42187, %r42188, %r42189, %r42190, %r42191, %r42192, %r42193}, {%r1, %r1}, {%r1, %r1}, {%r42178, %r42179, %r42180, %r42181, %r42182, %r42183, %r42184, %r42185};
	bar.warp.sync 	-1;
	wmma.mma.sync.aligned.row.col.m16n16k16.s32.s8.s8.s32 {%r42194, %r42195, %r42196, %r42197, %r42198, %r42199, %r42200, %r42201}, {%r1, %r1}, {%r1, %r1}, {%r42186, %r42187, %r42188, %r42189, %r42190, %r42191, %r42192, %r42193};
	bar.warp.sync 	-1;
	wmma.mma.sync.aligned.row.col.m16n16k16.s32.s8.s8.s32 {%r42202, %r42203, %r42204, %r42205, %r42206, %r42207, %r42208, %r42209}, {%r1, %r1}, {%r1, %r1}, {%r42194, %r42195, %r42196, %r42197, %r42198, %r42199, %r42200, %r42201};
	bar.warp.sync 	-1;
	wmma.mma.sync.aligned.row.col.m16n16k16.s32.s8.s8.s32 {%r42210, %r42211, %r42212, %r42213, %r42214, %r42215, %r42216, %r42217}, {%r1, %r1}, {%r1, %r1}, {%r42202, %r42203, %r42204, %r42205, %r42206, %r42207, %r42208, %r42209};
	bar.warp.sync 	-1;
	wmma.mma.sync.aligned.row.col.m16n16k16.s32.s8.s8.s32 {%r42218, %r42219, %r42220, %r42221, %r42222, %r42223, %r42224, %r42225}, {%r1, %r1}, {%r1, %r1}, {%r42210, %r42211, %r42212, %r42213, %r42214, %r42215, %r42216, %r42217};
	bar.warp.sync 	-1;
	wmma.mma.sync.aligned.row.col.m16n16k16.s32.s8.s8.s32 {%r42226, %r42227, %r42228, %r42229, %r42230, %r42231, %r42232, %r42233}, {%r1, %r1}, {%r1, %r1}, {%r42218, %r42219, %r42220, %r42221, %r42222, %r42223, %r42224, %r42225};
	bar.warp.sync 	-1;
	wmma.mma.sync.aligned.row.col.m16n16k16.s32.s8.s8.s32 {%r42234, %r42235, %r42236, %r42237, %r42238, %r42239, %r42240, %r42241}, {%r1, %r1}, {%r1, %r1}, {%r42226, %r42227, %r42228, %r42229, %r42230, %r42231, %r42232, %r42233};
	bar.warp.sync 	-1;
	wmma.mma.sync.aligned.row.col.m16n16k16.s32.s8.s8.s32 {%r42242, %r42243, %r42244, %r42245, %r42246, %r42247, %r42248, %r42249}, {%r1, %r1}, {%r1, %r1}, {%r42234, %r42235, %r42236, %r42237, %r42238, %r42239, %r42240, %r42241};
	bar.warp.sync 	-1;
	wmma.mma.sync.aligned.row.col.m16n16k16.s32.s8.s8.s32 {%r42250, %r42251, %r42252, %r42253, %r42254, %r42255, %r42256, %r42257}, {%r1, %r1}, {%r1, %r1}, {%r42242, %r42243, %r42244, %r42245, %r42246, %r42247, %r42248, %r42249};
	bar.warp.sync 	-1;
	wmma.mma.sync.aligned.row.col.m16n16k16.s32.s8.s8.s32 {%r42258, %r42259, %r42260, %r42261, %r42262, %r42263, %r42264, %r42265}, {%r1, %r1}, {%r1, %r1}, {%r42250, %r42251, %r42252, %r42253, %r42254, %r42255, %r42256, %r42257};
	bar.warp.sync 	-1;
	wmma.mma.sync.aligned.row.col.m16n16k16.s32.s8.s8.s32 {%r42266, %r42267, %r42268, %r42269, %r42270, %r42271, %r42272, %r42273}, {%r1, %r1}, {%r1, %r1}, {%r42258, %r42259, %r42260, %r42261, %r42262, %r42263, %r42264, %r42265};
	bar.warp.sync 	-1;
	wmma.mma.sync.aligned.row.col.m16n16k16.s32.s8.s8.s32 {%r42274, %r42275, %r42276, %r42277, %r42278, %r42279, %r42280, %r42281}, {%r1, %r1}, {%r1, %r1}, {%r42266, %r42267, %r42268, %r42269, %r42270, %r42271, %r42272, %r42273};
	bar.warp.sync 	-1;
	wmma.mma.sync.aligned.row.col.m16n16k16.s32.s8.s8.s32 {%r42282, %r42283, %r42284, %r42285, %r42286, %r42287, %r42288, %r42289}, {%r1, %r1}, {%r1, %r1}, {%r42274, %r42275, %r42276, %r42277, %r42278, %r42279, %r42280, %r42281};
	bar.warp.sync 	-1;
	wmma.mma.sync.aligned.row.col.m16n16k16.s32.s8.s8.s32 {%r42290, %r42291, %r42292, %r42293, %r42294, %r42295, %r42296, %r42297}, {%r1, %r1}, {%r1, %r1}, {%r42282, %r42283, %r42284, %r42285, %r42286, %r42287, %r42288, %r42289};
	bar.warp.sync 	-1;
	wmma.mma.sync.aligned.row.col.m16n16k16.s32.s8.s8.s32 {%r42298, %r42299, %r42300, %r42301, %r42302, %r42303, %r42304, %r42305}, {%r1, %r1}, {%r1, %r1}, {%r42290, %r42291, %r42292, %r42293, %r42294, %r42295, %r42296, %r42297};
	bar.warp.sync 	-1;
	wmma.mma.sync.aligned.row.col.m16n16k16.s32.s8.s8.s32 {%r42306, %r42307, %r42308, %r42309, %r42310, %r42311, %r42312, %r42313}, {%r1, %r1}, {%r1, %r1}, {%r42298, %r42299, %r42300, %r42301, %r42302, %r42303, %r42304, %r42305};
	bar.warp.sync 	-1;
	wmma.mma.sync.aligned.row.col.m16n16k16.s32.s8.s8.s32 {%r42314, %r42315, %r42316, %r42317, %r42318, %r42319, %r42320, %r42321}, {%r1, %r1}, {%r1, %r1}, {%r42306, %r42307, %r42308, %r42309, %r42310, %r42311, %r42312, %r42313};
	bar.warp.sync 	-1;
	wmma.mma.sync.aligned.row.col.m16n16k16.s32.s8.s8.s32 {%r42322, %r42323, %r42324, %r42325, %r42326, %r42327, %r42328, %r42329}, {%r1, %r1}, {%r1, %r1}, {%r42314, %r42315, %r42316, %r42317, %r42318, %r42319, %r42320, %r42321};
	bar.warp.sync 	-1;
	wmma.mma.sync.aligned.row.col.m16n16k16.s32.s8.s8.s32 {%r42330, %r42331, %r42332, %r42333, %r42334, %r42335, %r42336, %r42337}, {%r1, %r1}, {%r1, %r1}, {%r42322, %r42323, %r42324, %r42325, %r42326, %r42327, %r42328, %r42329};
	bar.warp.sync 	-1;
	wmma.mma.sync.aligned.row.col.m16n16k16.s32.s8.s8.s32 {%r42338, %r42339, %r42340, %r42341, %r42342, %r42343, %r42344, %r42345}, {%r1, %r1}, {%r1, %r1}, {%r42330, %r42331, %r42332, %r42333, %r42334, %r42335, %r42336, %r42337};
	bar.warp.sync 	-1;
	wmma.mma.sync.aligned.row.col.m16n16k16.s32.s8.s8.s32 {%r42346, %r42347, %r42348, %r42349, %r42350, %r42351, %r42352, %r42353}, {%r1, %r1}, {%r1, %r1}, {%r42338, %r42339, %r42340, %r42341, %r42342, %r42343, %r42344, %r42345};
	bar.warp.sync 	-1;
	wmma.mma.sync.aligned.row.col.m16n16k16.s32.s8.s8.s32 {%r42354, %r42355, %r42356, %r42357, %r42358, %r42359, %r42360, %r42361}, {%r1, %r1}, {%r1, %r1}, {%r42346, %r42347, %r42348, %r42349, %r42350, %r42351, %r42352, %r42353};
	bar.warp.sync 	-1;
	wmma.mma.sync.aligned.row.col.m16n16k16.s32.s8.s8.s32 {%r42362, %r42363, %r42364, %r42365, %r42366, %r42367, %r42368, %r42369}, {%r1, %r1}, {%r1, %r1}, {%r42354, %r42355, %r42356, %r42357, %r42358, %r42359, %r42360, %r42361};
	bar.warp.sync 	-1;
	wmma.mma.sync.aligned.row.col.m16n16k16.s32.s8.s8.s32 {%r42370, %r42371, %r42372, %r42373, %r42374, %r42375, %r42376, %r42377}, {%r1, %r1}, {%r1, %r1}, {%r42362, %r42363, %r42364, %r42365, %r42366, %r42367, %r42368, %r42369};
	bar.warp.sync 	-1;
	wmma.mma.sync.aligned.row.col.m16n16k16.s32.s8.s8.s32 {%r42378, %r42379, %r42380, %r42381, %r42382, %r42383, %r42384, %r42385}, {%r1, %r1}, {%r1, %r1}, {%r42370, %r42371, %r42372, %r42373, %r42374, %r42375, %r42376, %r42377};
	bar.warp.sync 	-1;
	wmma.mma.sync.aligned.row.col.m16n16k16.s32.s8.s8.s32 {%r42386, %r42387, %r42388, %r42389, %r42390, %r42391, %r42392, %r42393}, {%r1, %r1}, {%r1, %r1}, {%r42378, %r42379, %r42380, %r42381, %r42382, %r42383, %r42384, %r42385};
	bar.warp.sync 	-1;
	wmma.mma.sync.aligned.row.col.m16n16k16.s32.s8.s8.s32 {%r42394, %r42395, %r42396, %r42397, %r42398, %r42399, %r42400, %r42401}, {%r1, %r1}, {%r1, %r1}, {%r42386, %r42387, %r42388, %r42389, %r42390, %r42391, %r42392, %r42393};
	bar.warp.sync 	-1;
	wmma.mma.sync.aligned.row.col.m16n16k16.s32.s8.s8.s32 {%r42402, %r42403, %r42404, %r42405, %r42406, %r42407, %r42408, %r42409}, {%r1, %r1}, {%r1, %r1}, {%r42394, %r42395, %r42396, %r42397, %r42398, %r42399, %r42400, %r42401};
	bar.warp.sync 	-1;
	wmma.mma.sync.aligned.row.col.m16n16k16.s32.s8.s8.s32 {%r42410, %r42411, %r42412, %r42413, %r42414, %r42415, %r42416, %r42417}, {%r1, %r1}, {%r1, %r1}, {%r42402, %r42403, %r42404, %r42405, %r42406, %r42407, %r42408, %r42409};
	bar.warp.sync 	-1;
	wmma.mma.sync.aligned.row.col.m16n16k16.s32.s8.s8.s32 {%r42418, %r42419, %r42420, %r42421, %r42422, %r42423, %r42424, %r42425}, {%r1, %r1}, {%r1, %r1}, {%r42410, %r42411, %r42412, %r42413, %r42414, %r42415, %r42416, %r42417};
	bar.warp.sync 	-1;
	wmma.mma.sync.aligned.row.col.m16n16k16.s32.s8.s8.s32 {%r42426, %r42427, %r42428, %r42429, %r42430, %r42431, %r42432, %r42433}, {%r1, %r1}, {%r1, %r1}, {%r42418, %r42419, %r42420, %r42421, %r42422, %r42423, %r42424, %r42425};
	bar.warp.sync 	-1;
	wmma.mma.sync.aligned.row.col.m16n16k16.s32.s8.s8.s32 {%r42434, %r42435, %r42436, %r42437, %r42438, %r42439, %r42440, %r42441}, {%r1, %r1}, {%r1, %r1}, {%r42426, %r42427, %r42428, %r42429, %r42430, %r42431, %r42432, %r42433};
	bar.warp.sync 	-1;
	wmma.mma.sync.aligned.row.col.m16n16k16.s32.s8.s8.s32 {%r42442, %r42443, %r42444, %r42445, %r42446, %r42447, %r42448, %r42449}, {%r1, %r1}, {%r1, %r1}, {%r42434, %r42435, %r42436, %r42437, %r42438, %r42439, %r42440, %r42441};
	bar.warp.sync 	-1;
	wmma.mma.sync.aligned.row.col.m16n16k16.s32.s8.s8.s32 {%r42450, %r42451, %r42452, %r42453, %r42454, %r42455, %r42456, %r42457}, {%r1, %r1}, {%r1, %r1}, {%r42442, %r42443, %r42444, %r42445, %r42446, %r42447, %r42448, %r42449};
	bar.warp.sync 	-1;
	wmma.mma.sync.aligned.row.col.m16n16k16.s32.s8.s8.s32 {%r42458, %r42459, %r42460, %r42461, %r42462, %r42463, %r42464, %r42465}, {%r1, %r1}, {%r1, %r1}, {%r42450, %r42451, %r42452, %r42453, %r42454, %r42455, %r42456, %r42457};
	bar.warp.sync 	-1;
	wmma.mma.sync.aligned.row.col.m16n16k16.s32.s8.s8.s32 {%r42466, %r42467, %r42468, %r42469, %r42470, %r42471, %r42472, %r42473}, {%r1, %r1}, {%r1, %r1}, {%r42458, %r42459, %r42460, %r42461, %r42462, %r42463, %r42464, %r42465};
	bar.warp.sync 	-1;
	wmma.mma.sync.aligned.row.col.m16n16k16.s32.s8.s8.s32 {%r42474, %r42475, %r42476, %r42477, %r42478, %r42479, %r42480, %r42481}, {%r1, %r1}, {%r1, %r1}, {%r42466, %r42467, %r42468, %r42469, %r42470, %r42471, %r42472, %r42473};
	bar.warp.sync 	-1;
	wmma.mma.sync.aligned.row.col.m16n16k16.s32.s8.s8.s32 {%r42482, %r42483, %r42484, %r42485, %r42486, %r42487, %r42488, %r42489}, {%r1, %r1}, {%r1, %r1}, {%r42474, %r42475, %r42476, %r42477, %r42478, %r42479, %r42480, %r42481};
	bar.warp.sync 	-1;
	wmma.mma.sync.aligned.row.col.m16n16k16.s32.s8.s8.s32 {%r42490, %r42491, %r42492, %r42493, %r42494, %r42495, %r42496, %r42497}, {%r1, %r1}, {%r1, %r1}, {%r42482, %r42483, %r42484, %r42485, %r42486, %r42487, %r42488, %r42489};
	bar.warp.sync 	-1;
	wmma.mma.sync.aligned.row.col.m16n16k16.s32.s8.s8.s32 {%r42498, %r42499, %r42500, %r42501, %r42502, %r42503, %r42504, %r42505}, {%r1, %r1}, {%r1, %r1}, {%r42490, %r42491, %r42492, %r42493, %r42494, %r42495, %r42496, %r42497};
	bar.warp.sync 	-1;
	wmma.mma.sync.aligned.row.col.m16n16k16.s32.s8.s8.s32 {%r42506, %r42507, %r42508, %r42509, %r42510, %r42511, %r42512, %r42513}, {%r1, %r1}, {%r1, %r1}, {%r42498, %r42499, %r42500, %r42501, %r42502, %r42503, %r42504, %r42505};
	bar.warp.sync 	-1;
	wmma.mma.sync.aligned.row.col.m16n16k16.s32.s8.s8.s32 {%r42514, %r42515, %r42516, %r42517, %r42518, %r42519, %r42520, %r42521}, {%r1, %r1}, {%r1, %r1}, {%r42506, %r42507, %r42508, %r42509, %r42510, %r42511, %r42512, %r42513};
	bar.warp.sync 	-1;
	wmma.mma.sync.aligned.row.col.m16n16k16.s32.s8.s8.s32 {%r42522, %r42523, %r42524, %r42525, %r42526, %r42527, %r42528, %r42529}, {%r1, %r1}, {%r1, %r1}, {%r42514, %r42515, %r42516, %r42517, %r42518, %r42519, %r42520, %r42521};
	bar.warp.sync 	-1;
	wmma.mma.sync.aligned.row.col.m16n16k16.s32.s8.s8.s32 {%r42530, %r42531, %r42532, %r42533, %r42534, %r42535, %r42536, %r42537}, {%r1, %r1}, {%r1, %r1}, {%r42522, %r42523, %r42524, %r42525, %r42526, %r42527, %r42528, %r42529};
	bar.warp.sync 	-1;
	wmma.mma.sync.aligned.row.col.m16n16k16.s32.s8.s8.s32 {%r42538, %r42539, %r42540, %r42541, %r42542, %r42543, %r42544, %r42545}, {%r1, %r1}, {%r1, %r1}, {%r42530, %r42531, %r42532, %r42533, %r42534, %r42535, %r42536, %r42537};
	bar.warp.sync 	-1;
	wmma.mma.sync.aligned.row.col.m16n16k16.s32.s8.s8.s32 {%r42546, %r42547, %r42548, %r42549, %r42550, %r42551, %r42552, %r42553}, {%r1, %r1}, {%r1, %r1}, {%r42538, %r42539, %r42540, %r42541, %r42542, %r42543, %r42544, %r42545};
	bar.warp.sync 	-1;
	wmma.mma.sync.aligned.row.col.m16n16k16.s32.s8.s8.s32 {%r42554, %r42555, %r42556, %r42557, %r42558, %r42559, %r42560, %r42561}, {%r1, %r1}, {%r1, %r1}, {%r42546, %r42547, %r42548, %r42549, %r42550, %r42551, %r42552, %r42553};
	bar.warp.sync 	-1;
	wmma.mma.sync.aligned.row.col.m16n16k16.s32.s8.s8.s32 {%r42562, %r42563, %r42564, %r42565, %r42566, %r42567, %r42568, %r42569}, {%r1, %r1}, {%r1, %r1}, {%r42554, %r42555, %r42556, %r42557, %r42558, %r42559, %r42560, %r42561};
	bar.warp.sync 	-1;
	wmma.mma.sync.aligned.row.col.m16n16k16.s32.s8.s8.s32 {%r42570, %r42571, %r42572, %r42573, %r42574, %r42575, %r42576, %r42577}, {%r1, %r1}, {%r1, %r1}, {%r42562, %r42563, %r42564, %r42565, %r42566, %r42567, %r42568, %r42569};
	bar.warp.sync 	-1;
	wmma.mma.sync.aligned.row.col.m16n16k16.s32.s8.s8.s32 {%r42578, %r42579, %r42580, %r42581, %r42582, %r42583, %r42584, %r42585}, {%r1, %r1}, {%r1, %r1}, {%r42570, %r42571, %r42572, %r42573, %r42574, %r42575, %r42576, %r42577};
	bar.warp.sync 	-1;
	wmma.mma.sync.aligned.row.col.m16n16k16.s32.s8.s8.s32 {%r42586, %r42587, %r42588, %r42589, %r42590, %r42591, %r42592, %r42593}, {%r1, %r1}, {%r1, %r1}, {%r42578, %r42579, %r42580, %r42581, %r42582, %r42583, %r42584, %r42585};
	bar.warp.sync 	-1;
	wmma.mma.sync.aligned.row.col.m16n16k16.s32.s8.s8.s32 {%r42594, %r42595, %r42596, %r42597, %r42598, %r42599, %r42600, %r42601}, {%r1, %r1}, {%r1, %r1}, {%r42586, %r42587, %r42588, %r42589, %r42590, %r42591, %r42592, %r42593};
	bar.warp.sync 	-1;
	wmma.mma.sync.aligned.row.col.m16n16k16.s32.s8.s8.s32 {%r42602, %r42603, %r42604, %r42605, %r42606, %r42607, %r42608, %r42609}, {%r1, %r1}, {%r1, %r1}, {%r42594, %r42595, %r42596, %r42597, %r42598, %r42599, %r42600, %r42601};
	bar.warp.sync 	-1;
	wmma.mma.sync.aligned.row.col.m16n16k16.s32.s8.s8.s32 {%r42610, %r42611, %r42612, %r42613, %r42614, %r42615, %r42616, %r42617}, {%r1, %r1}, {%r1, %r1}, {%r42602, %r42603, %r42604, %r42605, %r42606, %r42607, %r42608, %r42609};
	bar.warp.sync 	-1;
	wmma.mma.sync.aligned.row.col.m16n16k16.s32.s8.s8.s32 {%r42618, %r42619, %r42620, %r42621, %r42622, %r42623, %r42624, %r42625}, {%r1, %r1}, {%r1, %r1}, {%r42610, %r42611, %r42612, %r42613, %r42614, %r42615, %r42616, %r42617};
	bar.warp.sync 	-1;
	wmma.mma.sync.aligned.row.col.m16n16k16.s32.s8.s8.s32 {%r42626, %r42627, %r42628, %r42629, %r42630, %r42631, %r42632, %r42633}, {%r1, %r1}, {%r1, %r1}, {%r42618, %r42619, %r42620, %r42621, %r42622, %r42623, %r42624, %r42625};
	bar.warp.sync 	-1;
	wmma.mma.sync.aligned.row.col.m16n16k16.s32.s8.s8.s32 {%r42634, %r42635, %r42636, %r42637, %r42638, %r42639, %r42640, %r42641}, {%r1, %r1}, {%r1, %r1}, {%r42626, %r42627, %r42628, %r42629, %r42630, %r42631, %r42632, %r42633};
	bar.warp.sync 	-1;
	wmma.mma.sync.aligned.row.col.m16n16k16.s32.s8.s8.s32 {%r42642, %r42643, %r42644, %r42645, %r42646, %r42647, %r42648, %r42649}, {%r1, %r1}, {%r1, %r1}, {%r42634, %r42635, %r42636, %r42637, %r42638, %r42639, %r42640, %r42641};
	bar.warp.sync 	-1;
	wmma.mma.sync.aligned.row.col.m16n16k16.s32.s8.s8.s32 {%r42650, %r42651, %r42652, %r42653, %r42654, %r42655, %r42656, %r42657}, {%r1, %r1}, {%r1, %r1}, {%r42642, %r42643, %r42644, %r42645, %r42646, %r42647, %r42648, %r42649};
	bar.warp.sync 	-1;
	wmma.mma.sync.aligned.row.col.m16n16k16.s32.s8.s8.s32 {%r42658, %r42659, %r42660, %r42661, %r42662, %r42663, %r42664, %r42665}, {%r1, %r1}, {%r1, %r1}, {%r42650, %r42651, %r42652, %r42653, %r42654, %r42655, %r42656, %r42657};
	bar.warp.sync 	-1;
	wmma.mma.sync.aligned.row.col.m16n16k16.s32.s8.s8.s32 {%r42666, %r42667, %r42668, %r42669, %r42670, %r42671, %r42672, %r42673}, {%r1, %r1}, {%r1, %r1}, {%r42658, %r42659, %r42660, %r42661, %r42662, %r42663, %r42664, %r42665};
	bar.warp.sync 	-1;
	wmma.mma.sync.aligned.row.col.m16n16k16.s32.s8.s8.s32 {%r42674, %r42675, %r42676, %r42677, %r42678, %r42679, %r42680, %r42681}, {%r1, %r1}, {%r1, %r1}, {%r42666, %r42667, %r42668, %r42669, %r42670, %r42671, %r42672, %r42673};
	bar.warp.sync 	-1;
	wmma.mma.sync.aligned.row.col.m16n16k16.s32.s8.s8.s32 {%r42682, %r42683, %r42684, %r42685, %r42686, %r42687, %r42688, %r42689}, {%r1, %r1}, {%r1, %r1}, {%r42674, %r42675, %r42676, %r42677, %r42678, %r42679, %r42680, %r42681};
	bar.warp.sync 	-1;
	wmma.mma.sync.aligned.row.col.m16n16k16.s32.s8.s8.s32 {%r42690, %r42691, %r42692, %r42693, %r42694, %r42695, %r42696, %r42697}, {%r1, %r1}, {%r1, %r1}, {%r42682, %r42683, %r42684, %r42685, %r42686, %r42687, %r42688, %r42689};
	bar.warp.sync 	-1;
	wmma.mma.sync.aligned.row.col.m16n16k16.s32.s8.s8.s32 {%r42698, %r42699, %r42700, %r42701, %r42702, %r42703, %r42704, %r42705}, {%r1, %r1}, {%r1, %r1}, {%r42690, %r42691, %r42692, %r42693, %r42694, %r42695, %r42696, %r42697};
	bar.warp.sync 	-1;
	wmma.mma.sync.aligned.row.col.m16n16k16.s32.s8.s8.s32 {%r42706, %r42707, %r42708, %r42709, %r42710, %r42711, %r42712, %r42713}, {%r1, %r1}, {%r1, %r1}, {%r42698, %r42699, %r42700, %r42701, %r42702, %r42703, %r42704, %r42705};
	bar.warp.sync 	-1;
	wmma.mma.sync.aligned.row.col.m16n16k16.s32.s8.s8.s32 {%r42714, %r42715, %r42716, %r42717, %r42718, %r42719, %r42720, %r42721}, {%r1, %r1}, {%r1, %r1}, {%r42706, %r42707, %r42708, %r42709, %r42710, %r42711, %r42712, %r42713};
	bar.warp.sync 	-1;
	wmma.mma.sync.aligned.row.col.m16n16k16.s32.s8.s8.s32 {%r42722, %r42723, %r42724, %r42725, %r42726, %r42727, %r42728, %r42729}, {%r1, %r1}, {%r1, %r1}, {%r42714, %r42715, %r42716, %r42717, %r42718, %r42719, %r42720, %r42721};
	bar.warp.sync 	-1;
	wmma.mma.sync.aligned.row.col.m16n16k16.s32.s8.s8.s32 {%r42730, %r42731, %r42732, %r42733, %r42734, %r42735, %r42736, %r42737}, {%r1, %r1}, {%r1, %r1}, {%r42722, %r42723, %r42724, %r42725, %r42726, %r42727, %r42728, %r42729};
	bar.warp.sync 	-1;
	wmma.mma.sync.aligned.row.col.m16n16k16.s32.s8.s8.s32 {%r42738, %r42739, %r42740, %r42741, %r42742, %r42743, %r42744, %r42745}, {%r1, %r1}, {%r1, %r1}, {%r42730, %r42731, %r42732, %r42733, %r42734, %r42735, %r42736, %r42737};
	bar.warp.sync 	-1;
	wmma.mma.sync.aligned.row.col.m16n16k16.s32.s8.s8.s32 {%r42746, %r42747, %r42748, %r42749, %r42750, %r42751, %r42752, %r42753}, {%r1, %r1}, {%r1, %r1}, {%r42738, %r42739, %r42740, %r42741, %r42742, %r42743, %r42744, %r42745};
	bar.warp.sync 	-1;
	wmma.mma.sync.aligned.row.col.m16n16k16.s32.s8.s8.s32 {%r42754, %r42755, %r42756, %r42757, %r42758, %r42759, %r42760, %r42761}, {%r1, %r1}, {%r1, %r1}, {%r42746, %r42747, %r42748, %r42749, %r42750, %r42751, %r42752, %r42753};
	bar.warp.sync 	-1;
	wmma.mma.sync.aligned.row.col.m16n16k16.s32.s8.s8.s32 {%r42762, %r42763, %r42764, %r42765, %r42766, %r42767, %r42768, %r42769}, {%r1, %r1}, {%r1, %r1}, {%r42754, %r42755, %r42756, %r42757, %r42758, %r42759, %r42760, %r42761};
	bar.warp.sync 	-1;
	wmma.mma.sync.aligned.row.col.m16n16k16.s32.s8.s8.s32 {%r42770, %r42771, %r42772, %r42773, %r42774, %r42775, %r42776, %r42777}, {%r1, %r1}, {%r1, %r1}, {%r42762, %r42763, %r42764, %r42765, %r42766, %r42767, %r42768, %r42769};
	bar.warp.sync 	-1;
	wmma.mma.sync.aligned.row.col.m16n16k16.s32.s8.s8.s32 {%r42778, %r42779, %r42780, %r42781, %r42782, %r42783, %r42784, %r42785}, {%r1, %r1}, {%r1, %r1}, {%r42770, %r42771, %r42772, %r42773, %r42774, %r42775, %r42776, %r42777};
	bar.warp.sync 	-1;
	wmma.mma.sync.aligned.row.col.m16n16k16.s32.s8.s8.s32 {%r42786, %r42787, %r42788, %r42789, %r42790, %r42791, %r42792, %r42793}, {%r1, %r1}, {%r1, %r1}, {%r42778, %r42779, %r42780, %r42781, %r42782, %r42783, %r42784, %r42785};
	bar.warp.sync 	-1;
	wmma.mma.sync.aligned.row.col.m16n16k16.s32.s8.s8.s32 {%r42794, %r42795, %r42796, %r42797, %r42798, %r42799, %r42800, %r42801}, {%r1, %r1}, {%r1, %r1}, {%r42786, %r42787, %r42788, %r42789, %r42790, %r42791, %r42792, %r42793};
	bar.warp.sync 	-1;
	wmma.mma.sync.aligned.row.col.m16n16k16.s32.s8.s8.s32 {%r42802, %r42803, %r42804, %r42805, %r42806, %r42807, %r42808, %r42809}, {%r1, %r1}, {%r1, %r1}, {%r42794, %r42795, %r42796, %r42797, %r42798, %r42799, %r42800, %r42801};
	bar.warp.sync 	-1;
	wmma.mma.sync.aligned.row.col.m16n16k16.s32.s8.s8.s32 {%r42810, %r42811, %r42812, %r42813, %r42814, %r42815, %r42816, %r42817}, {%r1, %r1}, {%r1, %r1}, {%r42802, %r42803, %r42804, %r42805, %r42806, %r42807, %r42808, %r42809};
	bar.warp.sync 	-1;
	wmma.mma.sync.aligned.row.col.m16n16k16.s32.s8.s8.s32 {%r42818, %r42819, %r42820, %r42821, %r42822, %r42823, %r42824, %r42825}, {%r1, %r1}, {%r1, %r1}, {%r42810, %r42811, %r42812, %r42813, %r42814, %r42815, %r42816, %r42817};
	bar.warp.sync 	-1;
	wmma.mma.sync.aligned.row.col.m16n16k16.s32.s8.s8.s32 {%r42826, %r42827, %r42828, %r42829, %r42830, %r42831, %r42832, %r42833}, {%r1, %r1}, {%r1, %r1}, {%r42818, %r42819, %r42820, %r42821, %r42822, %r42823, %r42824, %r42825};
	bar.warp.sync 	-1;
	wmma.mma.sync.aligned.row.col.m16n16k16.s32.s8.s8.s32 {%r42834, %r42835, %r42836, %r42837, %r42838, %r42839, %r42840, %r42841}, {%r1, %r1}, {%r1, %r1}, {%r42826, %r42827, %r42828, %r42829, %r42830, %r42831, %r42832, %r42833};
	bar.warp.sync 	-1;
	wmma.mma.sync.aligned.row.col.m16n16k16.s32.s8.s8.s32 {%r42842, %r42843, %r42844, %r42845, %r42846, %r42847, %r42848, %r42849}, {%r1, %r1}, {%r1, %r1}, {%r42834, %r42835, %r42836, %r42837, %r42838, %r42839, %r42840, %r42841};
	bar.warp.sync 	-1;
	wmma.mma.sync.aligned.row.col.m16n16k16.s32.s8.s8.s32 {%r42850, %r42851, %r42852, %r42853, %r42854, %r42855, %r42856, %r42857}, {%r1, %r1}, {%r1, %r1}, {%r42842, %r42843, %r42844, %r42845, %r42846, %r42847, %r42848, %r42849};
	bar.warp.sync 	-1;
	wmma.mma.sync.aligned.row.col.m16n16k16.s32.s8.s8.s32 {%r42858, %r42859, %r42860, %r42861, %r42862, %r42863, %r42864, %r42865}, {%r1, %r1}, {%r1, %r1}, {%r42850, %r42851, %r42852, %r42853, %r42854, %r42855, %r42856, %r42857};
	bar.warp.sync 	-1;
	wmma.mma.sync.aligned.row.col.m16n16k16.s32.s8.s8.s32 {%r42866, %r42867, %r42868, %r42869, %r42870, %r42871, %r42872, %r42873}, {%r1, %r1}, {%r1, %r1}, {%r42858, %r42859, %r42860, %r42861, %r42862, %r42863, %r42864, %r42865};
	bar.warp.sync 	-1;
	wmma.mma.sync.aligned.row.col.m16n16k16.s32.s8.s8.s32 {%r42874, %r42875, %r42876, %r42877, %r42878, %r42879, %r42880, %r42881}, {%r1, %r1}, {%r1, %r1}, {%r42866, %r42867, %r42868, %r42869, %r42870, %r42871, %r42872, %r42873};
	bar.warp.sync 	-1;
	wmma.mma.sync.aligned.row.col.m16n16k16.s32.s8.s8.s32 {%r42882, %r42883, %r42884, %r42885, %r42886, %r42887, %r42888, %r42889}, {%r1, %r1}, {%r1, %r1}, {%r42874, %r42875, %r42876, %r42877, %r42878, %r42879, %r42880, %r42881};
	bar.warp.sync 	-1;
	wmma.mma.sync.aligned.row.col.m16n16k16.s32.s8.s8.s32 {%r42890, %r42891, %r42892, %r42893, %r42894, %r42895, %r42896, %r42897}, {%r1, %r1}, {%r1, %r1}, {%r42882, %r42883, %r42884, %r42885, %r42886, %r42887, %r42888, %r42889};
	bar.warp.sync 	-1;
	wmma.mma.sync.aligned.row.col.m16n16k16.s32.s8.s8.s32 {%r42898, %r42899, %r42900, %r42901, %r42902, %r42903, %r42904, %r42905}, {%r1, %r1}, {%r1, %r1}, {%r42890, %r42891, %r42892, %r42893, %r42894, %r42895, %r42896, %r42897};
	bar.warp.sync 	-1;
	wmma.mma.sync.aligned.row.col.m16n16k16.s32.s8.s8.s32 {%r42906, %r42907, %r42908, %r42909, %r42910, %r42911, %r42912, %r42913}, {%r1, %r1}, {%r1, %r1}, {%r42898, %r42899, %r42900, %r42901, %r42902, %r42903, %r42904, %r42905};
	bar.warp.sync 	-1;
	wmma.mma.sync.aligned.row.col.m16n16k16.s32.s8.s8.s32 {%r42914, %r42915, %r42916, %r42917, %r42918, %r42919, %r42920, %r42921}, {%r1, %r1}, {%r1, %r1}, {%r42906, %r42907, %r42908, %r42909, %r42910, %r42911, %r42912, %r42913};
	bar.warp.sync 	-1;
	wmma.mma.sync.aligned.row.col.m16n16k16.s32.s8.s8.s32 {%r42922, %r42923, %r42924, %r42925, %r42926, %r42927, %r42928, %r42929}, {%r1, %r1}, {%r1, %r1}, {%r42914, %r42915, %r42916, %r42917, %r42918, %r42919, %r42920, %r42921};
	bar.warp.sync 	-1;
	wmma.mma.sync.aligned.row.col.m16n16k16.s32.s8.s8.s32 {%r42930, %r42931, %r42932, %r42933, %r42934, %r42935, %r42936, %r42937}, {%r1, %r1}, {%r1, %r1}, {%r42922, %r42923, %r42924, %r42925, %r42926, %r42927, %r42928, %r42929};
	bar.warp.sync 	-1;
	wmma.mma.sync.aligned.row.col.m16n16k16.s32.s8.s8.s32 {%r42938, %r42939, %r42940, %r42941, %r42942, %r42943, %r42944, %r42945}, {%r1, %r1}, {%r1, %r1}, {%r42930, %r42931, %r42932, %r42933, %r42934, %r42935, %r42936, %r42937};
	bar.warp.sync 	-1;
	wmma.mma.sync.aligned.row.col.m16n16k16.s32.s8.s8.s32 {%r42946, %r42947, %r42948, %r42949, %r42950, %r42951, %r42952, %r42953}, {%r1, %r1}, {%r1, %r1}, {%r42938, %r42939, %r42940, %r42941, %r42942, %r42943, %r42944, %r42945};
	bar.warp.sync 	-1;
	wmma.mma.sync.aligned.row.col.m16n16k16.s32.s8.s8.s32 {%r42954, %r42955, %r42956, %r42957, %r42958, %r42959, %r42960, %r42961}, {%r1, %r1}, {%r1, %r1}, {%r42946, %r42947, %r42948, %r42949, %r42950, %r42951, %r42952, %r42953};
	bar.warp.sync 	-1;
	wmma.mma.sync.aligned.row.col.m16n16k16.s32.s8.s8.s32 {%r42962, %r42963, %r42964, %r42965, %r42966, %r42967, %r42968, %r42969}, {%r1, %r1}, {%r1, %r1}, {%r42954, %r42955, %r42956, %r42957, %r42958, %r42959, %r42960, %r42961};
	bar.warp.sync 	-1;
	wmma.mma.sync.aligned.row.col.m16n16k16.s32.s8.s8.s32 {%r42970, %r42971, %r42972, %r42973, %r42974, %r42975, %r42976, %r42977}, {%r1, %r1}, {%r1, %r1}, {%r42962, %r42963, %r42964, %r42965, %r42966, %r42967, %r42968, %r42969};
	bar.warp.sync 	-1;
	wmma.mma.sync.aligned.row.col.m16n16k16.s32.s8.s8.s32 {%r42978, %r42979, %r42980, %r42981, %r42982, %r42983, %r42984, %r42985}, {%r1, %r1}, {%r1, %r1}, {%r42970, %r42971, %r42972, %r42973, %r42974, %r42975, %r42976, %r42977};
	bar.warp.sync 	-1;
	wmma.mma.sync.aligned.row.col.m16n16k16.s32.s8.s8.s32 {%r42986, %r42987, %r42988, %r42989, %r42990, %r42991, %r42992, %r42993}, {%r1, %r1}, {%r1, %r1}, {%r42978, %r42979, %r42980, %r42981, %r42982, %r42983, %r42984, %r42985};
	bar.warp.sync 	-1;
	wmma.mma.sync.aligned.row.col.m16n16k16.s32.s8.s8.s32 {%r42994, %r42995, %r42996, %r42997, %r42998, %r42999, %r43000, %r43001}, {%r1, %r1}, {%r1, %r1}, {%r42986, %r42987, %r42988, %r42989, %r42990, %r42991, %r42992, %r42993};
	bar.warp.sync 	-1;
	wmma.mma.sync.aligned.row.col.m16n16k16.s32.s8.s8.s32 {%r43002, %r43003, %r43004, %r43005, %r43006, %r43007, %r43008, %r43009}, {%r1, %r1}, {%r1, %r1}, {%r42994, %r42995, %r42996, %r42997, %r42998, %r42999, %r43000, %r43001};
	bar.warp.sync 	-1;
	wmma.mma.sync.aligned.row.col.m16n16k16.s32.s8.s8.s32 {%r43010, %r43011, %r43012, %r43013, %r43014, %r43015, %r43016, %r43017}, {%r1, %r1}, {%r1, %r1}, {%r43002, %r43003, %r43004, %r43005, %r43006, %r43007, %r43008, %r43009};
	bar.warp.sync 	-1;
	wmma.mma.sync.aligned.row.col.m16n16k16.s32.s8.s8.s32 {%r43018, %r43019, %r43020, %r43021, %r43022, %r43023, %r43024, %r43025}, {%r1, %r1}, {%r1, %r1}, {%r43010, %r43011, %r43012, %r43013, %r43014, %r43015, %r43016, %r43017};
	bar.warp.sync 	-1;
	wmma.mma.sync.aligned.row.col.m16n16k16.s32.s8.s8.s32 {%r43026, %r43027, %r43028, %r43029, %r43030, %r43031, %r43032, %r43033}, {%r1, %r1}, {%r1, %r1}, {%r43018, %r43019, %r43020, %r43021, %r43022, %r43023, %r43024, %r43025};
	bar.warp.sync 	-1;
	wmma.mma.sync.aligned.row.col.m16n16k16.s32.s8.s8.s32 {%r43034, %r43035, %r43036, %r43037, %r43038, %r43039, %r43040, %r43041}, {%r1, %r1}, {%r1, %r1}, {%r43026, %r43027, %r43028, %r43029, %r43030, %r43031, %r43032, %r43033};
	bar.warp.sync 	-1;
	wmma.mma.sync.aligned.row.col.m16n16k16.s32.s8.s8.s32 {%r43042, %r43043, %r43044, %r43045, %r43046, %r43047, %r43048, %r43049}, {%r1, %r1}, {%r1, %r1}, {%r43034, %r43035, %r43036, %r43037, %r43038, %r43039, %r43040, %r43041};
	bar.warp.sync 	-1;
	wmma.mma.sync.aligned.row.col.m16n16k16.s32.s8.s8.s32 {%r43050, %r43051, %r43052, %r43053, %r43054, %r43055, %r43056, %r43057}, {%r1, %r1}, {%r1, %r1}, {%r43042, %r43043, %r43044, %r43045, %r43046, %r43047, %r43048, %r43049};
	bar.warp.sync 	-1;
	wmma.mma.sync.aligned.row.col.m16n16k16.s32.s8.s8.s32 {%r43058, %r43059, %r43060, %r43061, %r43062, %r43063, %r43064, %r43065}, {%r1, %r1}, {%r1, %r1}, {%r43050, %r43051, %r43052, %r43053, %r43054, %r43055, %r43056, %r43057};
	bar.warp.sync 	-1;
	wmma.mma.sync.aligned.row.col.m16n16k16.s32.s8.s8.s32 {%r43066, %r43067, %r43068, %r43069, %r43070, %r43071, %r43072, %r43073}, {%r1, %r1}, {%r1, %r1}, {%r43058, %r43059, %r43060, %r43061, %r43062, %r43063, %r43064, %r43065};
	bar.warp.sync 	-1;
	wmma.mma.sync.aligned.row.col.m16n16k16.s32.s8.s8.s32 {%r43074, %r43075, %r43076, %r43077, %r43078, %r43079, %r43080, %r43081}, {%r1, %r1}, {%r1, %r1}, {%r43066, %r43067, %r43068, %r43069, %r43070, %r43071, %r43072, %r43073};
	bar.warp.sync 	-1;
	wmma.mma.sync.aligned.row.col.m16n16k16.s32.s8.s8.s32 {%r43082, %r43083, %r43084, %r43085, %r43086, %r43087, %r43088, %r43089}, {%r1, %r1}, {%r1, %r1}, {%r43074, %r43075, %r43076, %r43077, %r43078, %r43079, %r43080, %r43081};
	bar.warp.sync 	-1;
	wmma.mma.sync.aligned.row.col.m16n16k16.s32.s8.s8.s32 {%r43090, %r43091, %r43092, %r43093, %r43094, %r43095, %r43096, %r43097}, {%r1, %r1}, {%r1, %r1}, {%r43082, %r43083, %r43084, %r43085, %r43086, %r43087, %r43088, %r43089};
	bar.warp.sync 	-1;
	wmma.mma.sync.aligned.row.col.m16n16k16.s32.s8.s8.s32 {%r43098, %r43099, %r43100, %r43101, %r43102, %r43103, %r43104, %r43105}, {%r1, %r1}, {%r1, %r1}, {%r43090, %r43091, %r43092, %r43093, %r43094, %r43095, %r43096, %r43097};
	bar.warp.sync 	-1;
	wmma.mma.sync.aligned.row.col.m16n16k16.s32.s8.s8.s32 {%r43106, %r43107, %r43108, %r43109, %r43110, %r43111, %r43112, %r43113}, {%r1, %r1}, {%r1, %r1}, {%r43098, %r43099, %r43100, %r43101, %r43102, %r43103, %r43104, %r43105};
	bar.warp.sync 	-1;
	wmma.mma.sync.aligned.row.col.m16n16k16.s32.s8.s8.s32 {%r43114, %r43115, %r43116, %r43117, %r43118, %r43119, %r43120, %r43121}, {%r1, %r1}, {%r1, %r1}, {%r43106, %r43107, %r43108, %r43109, %r43110, %r43111, %r43112, %r43113};
	bar.warp.sync 	-1;
	wmma.mma.sync.aligned.row.col.m16n16k16.s32.s8.s8.s32 {%r43122, %r43123, %r43124, %r43125, %r43126, %r43127, %r43128, %r43129}, {%r1, %r1}, {%r1, %r1}, {%r43114, %r43115, %r43116, %r43117, %r43118, %r43119, %r43120, %r43121};
	bar.warp.sync 	-1;
	wmma.mma.sync.aligned.row.col.m16n16k16.s32.s8.s8.s32 {%r43130, %r43131, %r43132, %r43133, %r43134, %r43135, %r43136, %r43137}, {%r1, %r1}, {%r1, %r1}, {%r43122, %r43123, %r43124, %r43125, %r43126, %r43127, %r43128, %r43129};
	bar.warp.sync 	-1;
	wmma.mma.sync.aligned.row.col.m16n16k16.s32.s8.s8.s32 {%r43138, %r43139, %r43140, %r43141, %r43142, %r43143, %r43144, %r43145}, {%r1, %r1}, {%r1, %r1}, {%r43130, %r43131, %r43132, %r43133, %r43134, %r43135, %r43136, %r43137};
	bar.warp.sync 	-1;
	wmma.mma.sync.aligned.row.col.m16n16k16.s32.s8.s8.s32 {%r43146, %r43147, %r43148, %r43149, %r43150, %r43151, %r43152, %r43153}, {%r1, %r1}, {%r1, %r1}, {%r43138, %r43139, %r43140, %r43141, %r43142, %r43143, %r43144, %r43145};
	bar.warp.sync 	-1;
	wmma.mma.sync.aligned.row.col.m16n16k16.s32.s8.s8.s32 {%r43154, %r43155, %r43156, %r43157, %r43158, %r43159, %r43160, %r43161}, {%r1, %r1}, {%r1, %r1}, {%r43146, %r43147, %r43148, %r43149, %r43150, %r43151, %r43152, %r43153};
	bar.warp.sync 	-1;
	wmma.mma.sync.aligned.row.col.m16n16k16.s32.s8.s8.s32 {%r43162, %r43163, %r43164, %r43165, %r43166, %r43167, %r43168, %r43169}, {%r1, %r1}, {%r1, %r1}, {%r43154, %r43155, %r43156, %r43157, %r43158, %r43159, %r43160, %r43161};
	bar.warp.sync 	-1;
	wmma.mma.sync.aligned.row.col.m16n16k16.s32.s8.s8.s32 {%r43170, %r43171, %r43172, %r43173, %r43174, %r43175, %r43176, %r43177}, {%r1, %r1}, {%r1, %r1}, {%r43162, %r43163, %r43164, %r43165, %r43166, %r43167, %r43168, %r43169};
	bar.warp.sync 	-1;
	wmma.mma.sync.aligned.row.col.m16n16k16.s32.s8.s8.s32 {%r43178, %r43179, %r43180, %r43181, %r43182, %r43183, %r43184, %r43185}, {%r1, %r1}, {%r1, %r1}, {%r43170, %r43171, %r43172, %r43173, %r43174, %r43175, %r43176, %r43177};
	bar.warp.sync 	-1;
	wmma.mma.sync.aligned.row.col.m16n16k16.s32.s8.s8.s32 {%r43186, %r43187, %r43188, %r43189, %r43190, %r43191, %r43192, %r43193}, {%r1, %r1}, {%r1, %r1}, {%r43178, %r43179, %r43180, %r43181, %r43182, %r43183, %r43184, %r43185};
	bar.warp.sync 	-1;
	wmma.mma.sync.aligned.row.col.m16n16k16.s32.s8.s8.s32 {%r43194, %r43195, %r43196, %r43197, %r43198, %r43199, %r43200, %r43201}, {%r1, %r1}, {%r1, %r1}, {%r43186, %r43187, %r43188, %r43189, %r43190, %r43191, %r43192, %r43193};
	bar.warp.sync 	-1;
	wmma.mma.sync.aligned.row.col.m16n16k16.s32.s8.s8.s32 {%r43202, %r43203, %r43204, %r43205, %r43206, %r43207, %r43208, %r43209}, {%r1, %r1}, {%r1, %r1}, {%r43194, %r43195, %r43196, %r43197, %r43198, %r43199, %r43200, %r43201};
	bar.warp.sync 	-1;
	wmma.mma.sync.aligned.row.col.m16n16k16.s32.s8.s8.s32 {%r43210, %r43211, %r43212, %r43213, %r43214, %r43215, %r43216, %r43217}, {%r1, %r1}, {%r1, %r1}, {%r43202, %r43203, %r43204, %r43205, %r43206, %r43207, %r43208, %r43209};
	bar.warp.sync 	-1;
	wmma.mma.sync.aligned.row.col.m16n16k16.s32.s8.s8.s32 {%r43218, %r43219, %r43220, %r43221, %r43222, %r43223, %r43224, %r43225}, {%r1, %r1}, {%r1, %r1}, {%r43210, %r43211, %r43212, %r43213, %r43214, %r43215, %r43216, %r43217};
	bar.warp.sync 	-1;
	wmma.mma.sync.aligned.row.col.m16n16k16.s32.s8.s8.s32 {%r43226, %r43227, %r43228, %r43229, %r43230, %r43231, %r43232, %r43233}, {%r1, %r1}, {%r1, %r1}, {%r43218, %r43219, %r43220, %r43221, %r43222, %r43223, %r43224, %r43225};
	bar.warp.sync 	-1;
	wmma.mma.sync.aligned.row.col.m16n16k16.s32.s8.s8.s32 {%r43234, %r43235, %r43236, %r43237, %r43238, %r43239, %r43240, %r43241}, {%r1, %r1}, {%r1, %r1}, {%r43226, %r43227, %r43228, %r43229, %r43230, %r43231, %r43232, %r43233};
	bar.warp.sync 	-1;
	wmma.mma.sync.aligned.row.col.m16n16k16.s32.s8.s8.s32 {%r43242, %r43243, %r43244, %r43245, %r43246, %r43247, %r43248, %r43249}, {%r1, %r1}, {%r1, %r1}, {%r43234, %r43235, %r43236, %r43237, %r43238, %r43239, %r43240, %r43241};
	bar.warp.sync 	-1;
	wmma.mma.sync.aligned.row.col.m16n16k16.s32.s8.s8.s32 {%r43250, %r43251, %r43252, %r43253, %r43254, %r43255, %r43256, %r43257}, {%r1, %r1}, {%r1, %r1}, {%r43242, %r43243, %r43244, %r43245, %r43246, %r43247, %r43248, %r43249};
	bar.warp.sync 	-1;
	wmma.mma.sync.aligned.row.col.m16n16k16.s32.s8.s8.s32 {%r43258, %r43259, %r43260, %r43261, %r43262, %r43263, %r43264, %r43265}, {%r1, %r1}, {%r1, %r1}, {%r43250, %r43251, %r43252, %r43253, %r43254, %r43255, %r43256, %r43257};
	bar.warp.sync 	-1;
	wmma.mma.sync.aligned.row.col.m16n16k16.s32.s8.s8.s32 {%r43266, %r43267, %r43268, %r43269, %r43270, %r43271, %r43272, %r43273}, {%r1, %r1}, {%r1, %r1}, {%r43258, %r43259, %r43260, %r43261, %r43262, %r43263, %r43264, %r43265};
	bar.warp.sync 	-1;
	wmma.mma.sync.aligned.row.col.m16n16k16.s32.s8.s8.s32 {%r43274, %r43275, %r43276, %r43277, %r43278, %r43279, %r43280, %r43281}, {%r1, %r1}, {%r1, %r1}, {%r43266, %r43267, %r43268, %r43269, %r43270, %r43271, %r43272, %r43273};
	bar.warp.sync 	-1;
	wmma.mma.sync.aligned.row.col.m16n16k16.s32.s8.s8.s32 {%r43282, %r43283, %r43284, %r43285, %r43286, %r43287, %r43288, %r43289}, {%r1, %r1}, {%r1, %r1}, {%r43274, %r43275, %r43276, %r43277, %r43278, %r43279, %r43280, %r43281};
	bar.warp.sync 	-1;
	wmma.mma.sync.aligned.row.col.m16n16k16.s32.s8.s8.s32 {%r43290, %r43291, %r43292, %r43293, %r43294, %r43295, %r43296, %r43297}, {%r1, %r1}, {%r1, %r1}, {%r43282, %r43283, %r43284, %r43285, %r43286, %r43287, %r43288, %r43289};
	bar.warp.sync 	-1;
	wmma.mma.sync.aligned.row.col.m16n16k16.s32.s8.s8.s32 {%r43298, %r43299, %r43300, %r43301, %r43302, %r43303, %r43304, %r43305}, {%r1, %r1}, {%r1, %r1}, {%r43290, %r43291, %r43292, %r43293, %r43294, %r43295, %r43296, %r43297};
	bar.warp.sync 	-1;
	wmma.mma.sync.aligned.row.col.m16n16k16.s32.s8.s8.s32 {%r43306, %r43307, %r43308, %r43309, %r43310, %r43311, %r43312, %r43313}, {%r1, %r1}, {%r1, %r1}, {%r43298, %r43299, %r43300, %r43301, %r43302, %r43303, %r43304, %r43305};
	bar.warp.sync 	-1;
	wmma.mma.sync.aligned.row.col.m16n16k16.s32.s8.s8.s32 {%r43314, %r43315, %r43316, %r43317, %r43318, %r43319, %r43320, %r43321}, {%r1, %r1}, {%r1, %r1}, {%r43306, %r43307, %r43308, %r43309, %r43310, %r43311, %r43312, %r43313};
	bar.warp.sync 	-1;
	wmma.mma.sync.aligned.row.col.m16n16k16.s32.s8.s8.s32 {%r43322, %r43323, %r43324, %r43325, %r43326, %r43327, %r43328, %r43329}, {%r1, %r1}, {%r1, %r1}, {%r43314, %r43315, %r43316, %r43317, %r43318, %r43319, %r43320, %r43321};
	bar.warp.sync 	-1;
	wmma.mma.sync.aligned.row.col.m16n16k16.s32.s8.s8.s32 {%r43330, %r43331, %r43332, %r43333, %r43334, %r43335, %r43336, %r43337}, {%r1, %r1}, {%r1, %r1}, {%r43322, %r43323, %r43324, %r43325, %r43326, %r43327, %r43328, %r43329};
	bar.warp.sync 	-1;
	wmma.mma.sync.aligned.row.col.m16n16k16.s32.s8.s8.s32 {%r43338, %r43339, %r43340, %r43341, %r43342, %r43343, %r43344, %r43345}, {%r1, %r1}, {%r1, %r1}, {%r43330, %r43331, %r43332, %r43333, %r43334, %r43335, %r43336, %r43337};
	bar.warp.sync 	-1;
	wmma.mma.sync.aligned.row.col.m16n16k16.s32.s8.s8.s32 {%r43346, %r43347, %r43348, %r43349, %r43350, %r43351, %r43352, %r43353}, {%r1, %r1}, {%r1, %r1}, {%r43338, %r43339, %r43340, %r43341, %r43342, %r43343, %r43344, %r43345};
	bar.warp.sync 	-1;
	wmma.mma.sync.aligned.row.col.m16n16k16.s32.s8.s8.s32 {%r43354, %r43355, %r43356, %r43357, %r43358, %r43359, %r43360, %r43361}, {%r1, %r1}, {%r1, %r1}, {%r43346, %r43347, %r43348, %r43349, %r43350, %r43351, %r43352, %r43353};
	bar.warp.sync 	-1;
	wmma.mma.sync.aligned.row.col.m16n16k16.s32.s8.s8.s32 {%r43362, %r43363, %r43364, %r43365, %r43366, %r43367, %r43368, %r43369}, {%r1, %r1}, {%r1, %r1}, {%r43354, %r43355, %r43356, %r43357, %r43358, %r43359, %r43360, %r43361};
	bar.warp.sync 	-1;
	wmma.mma.sync.aligned.row.col.m16n16k16.s32.s8.s8.s32 {%r43370, %r43371, %r43372, %r43373, %r43374, %r43375, %r43376, %r43377}, {%r1, %r1}, {%r1, %r1}, {%r43362, %r43363, %r43364, %r43365, %r43366, %r43367, %r43368, %r43369};
	bar.warp.sync 	-1;
	wmma.mma.sync.aligned.row.col.m16n16k16.s32.s8.s8.s32 {%r43378, %r43379, %r43380, %r43381, %r43382, %r43383, %r43384, %r43385}, {%r1, %r1}, {%r1, %r1}, {%r43370, %r43371, %r43372, %r43373, %r43374, %r43375, %r43376, %r43377};
	bar.warp.sync 	-1;
	wmma.mma.sync.aligned.row.col.m16n16k16.s32.s8.s8.s32 {%r43386, %r43387, %r43388, %r43389, %r43390, %r43391, %r43392, %r43393}, {%r1, %r1}, {%r1, %r1}, {%r43378, %r43379, %r43380, %r43381, %r43382, %r43383, %r43384, %r43385};
	bar.warp.sync 	-1;
	wmma.mma.sync.aligned.row.col.m16n16k16.s32.s8.s8.s32 {%r43394, %r43395, %r43396, %r43397, %r43398, %r43399, %r43400, %r43401}, {%r1, %r1}, {%r1, %r1}, {%r43386, %r43387, %r43388, %r43389, %r43390, %r43391, %r43392, %r43393};
	bar.warp.sync 	-1;
	wmma.mma.sync.aligned.row.col.m16n16k16.s32.s8.s8.s32 {%r43402, %r43403, %r43404, %r43405, %r43406, %r43407, %r43408, %r43409}, {%r1, %r1}, {%r1, %r1}, {%r43394, %r43395, %r43396, %r43397, %r43398, %r43399, %r43400, %r43401};
	bar.warp.sync 	-1;
	wmma.mma.sync.aligned.row.col.m16n16k16.s32.s8.s8.s32 {%r43410, %r43411, %r43412, %r43413, %r43414, %r43415, %r43416, %r43417}, {%r1, %r1}, {%r1, %r1}, {%r43402, %r43403, %r43404, %r43405, %r43406, %r43407, %r43408, %r43409};
	bar.warp.sync 	-1;
	wmma.mma.sync.aligned.row.col.m16n16k16.s32.s8.s8.s32 {%r43418, %r43419, %r43420, %r43421, %r43422, %r43423, %r43424, %r43425}, {%r1, %r1}, {%r1, %r1}, {%r43410, %r43411, %r43412, %r43413, %r43414, %r43415, %r43416, %r43417};
	bar.warp.sync 	-1;
	wmma.mma.sync.aligned.row.col.m16n16k16.s32.s8.s8.s32 {%r43426, %r43427, %r43428, %r43429, %r43430, %r43431, %r43432, %r43433}, {%r1, %r1}, {%r1, %r1}, {%r43418, %r43419, %r43420, %r43421, %r43422, %r43423, %r43424, %r43425};
	bar.warp.sync 	-1;
	wmma.mma.sync.aligned.row.col.m16n16k16.s32.s8.s8.s32 {%r43434, %r43435, %r43436, %r43437, %r43438, %r43439, %r43440, %r43441}, {%r1, %r1}, {%r1, %r1}, {%r43426, %r43427, %r43428, %r43429, %r43430, %r43431, %r43432, %r43433};
	bar.warp.sync 	-1;
	wmma.mma.sync.aligned.row.col.m16n16k16.s32.s8.s8.s32 {%r43442, %r43443, %r43444, %r43445, %r43446, %r43447, %r43448, %r43449}, {%r1, %r1}, {%r1, %r1}, {%r43434, %r43435, %r43436, %r43437, %r43438, %r43439, %r43440, %r43441};
	bar.warp.sync 	-1;
	wmma.mma.sync.aligned.row.col.m16n16k16.s32.s8.s8.s32 {%r43450, %r43451, %r43452, %r43453, %r43454, %r43455, %r43456, %r43457}, {%r1, %r1}, {%r1, %r1}, {%r43442, %r43443, %r43444, %r43445, %r43446, %r43447, %r43448, %r43449};
	bar.warp.sync 	-1;
	wmma.mma.sync.aligned.row.col.m16n16k16.s32.s8.s8.s32 {%r43458, %r43459, %r43460, %r43461, %r43462, %r43463, %r43464, %r43465}, {%r1, %r1}, {%r1, %r1}, {%r43450, %r43451, %r43452, %r43453, %r43454, %r43455, %r43456, %r43457};
	bar.warp.sync 	-1;
	wmma.mma.sync.aligned.row.col.m16n16k16.s32.s8.s8.s32 {%r43466, %r43467, %r43468, %r43469, %r43470, %r43471, %r43472, %r43473}, {%r1, %r1}, {%r1, %r1}, {%r43458, %r43459, %r43460, %r43461, %r43462, %r43463, %r43464, %r43465};
	bar.warp.sync 	-1;
	wmma.mma.sync.aligned.row.col.m16n16k16.s32.s8.s8.s32 {%r43474, %r43475, %r43476, %r43477, %r43478, %r43479, %r43480, %r43481}, {%r1, %r1}, {%r1, %r1}, {%r43466, %r43467, %r43468, %r43469, %r43470, %r43471, %r43472, %r43473};
	bar.warp.sync 	-1;
	wmma.mma.sync.aligned.row.col.m16n16k16.s32.s8.s8.s32 {%r43482, %r43483, %r43484, %r43485, %r43486, %r43487, %r43488, %r43489}, {%r1, %r1}, {%r1, %r1}, {%r43474, %r43475, %r43476, %r43477, %r43478, %r43479, %r43480, %r43481};
	bar.warp.sync 	-1;
	wmma.mma.sync.aligned.row.col.m16n16k16.s32.s8.s8.s32 {%r43490, %r43491, %r43492, %r43493, %r43494, %r43495, %r43496, %r43497}, {%r1, %r1}, {%r1, %r1}, {%r43482, %r43483, %r43484, %r43485, %r43486, %r43487, %r43488, %r43489};
	bar.warp.sync 	-1;
	wmma.mma.sync.aligned.row.col.m16n16k16.s32.s8.s8.s32 {%r43498, %r43499, %r43500, %r43501, %r43502, %r43503, %r43504, %r43505}, {%r1, %r1}, {%r1, %r1}, {%r43490, %r43491, %r43492, %r43493, %r43494, %r43495, %r43496, %r43497};
	bar.warp.sync 	-1;
	wmma.mma.sync.aligned.row.col.m16n16k16.s32.s8.s8.s32 {%r43506, %r43507, %r43508, %r43509, %r43510, %r43511, %r43512, %r43513}, {%r1, %r1}, {%r1, %r1}, {%r43498, %r43499, %r43500, %r43501, %r43502, %r43503, %r43504, %r43505};
	bar.warp.sync 	-1;
	wmma.mma.sync.aligned.row.col.m16n16k16.s32.s8.s8.s32 {%r43514, %r43515, %r43516, %r43517, %r43518, %r43519, %r43520, %r43521}, {%r1, %r1}, {%r1, %r1}, {%r43506, %r43507, %r43508, %r43509, %r43510, %r43511, %r43512, %r43513};
	bar.warp.sync 	-1;
	wmma.mma.sync.aligned.row.col.m16n16k16.s32.s8.s8.s32 {%r43522, %r43523, %r43524, %r43525, %r43526, %r43527, %r43528, %r43529}, {%r1, %r1}, {%r1, %r1}, {%r43514, %r43515, %r43516, %r43517, %r43518, %r43519, %r43520, %r43521};
	bar.warp.sync 	-1;
	wmma.mma.sync.aligned.row.col.m16n16k16.s32.s8.s8.s32 {%r43530, %r43531, %r43532, %r43533, %r43534, %r43535, %r43536, %r43537}, {%r1, %r1}, {%r1, %r1}, {%r43522, %r43523, %r43524, %r43525, %r43526, %r43527, %r43528, %r43529};
	bar.warp.sync 	-1;
	wmma.mma.sync.aligned.row.col.m16n16k16.s32.s8.s8.s32 {%r43538, %r43539, %r43540, %r43541, %r43542, %r43543, %r43544, %r43545}, {%r1, %r1}, {%r1, %r1}, {%r43530, %r43531, %r43532, %r43533, %r43534, %r43535, %r43536, %r43537};
	bar.warp.sync 	-1;
	wmma.mma.sync.aligned.row.col.m16n16k16.s32.s8.s8.s32 {%r43546, %r43547, %r43548, %r43549, %r43550, %r43551, %r43552, %r43553}, {%r1, %r1}, {%r1, %r1}, {%r43538, %r43539, %r43540, %r43541, %r43542, %r43543, %r43544, %r43545};
	bar.warp.sync 	-1;
	wmma.mma.sync.aligned.row.col.m16n16k16.s32.s8.s8.s32 {%r43554, %r43555, %r43556, %r43557, %r43558, %r43559, %r43560, %r43561}, {%r1, %r1}, {%r1, %r1}, {%r43546, %r43547, %r43548, %r43549, %r43550, %r43551, %r43552, %r43553};
	bar.warp.sync 	-1;
	wmma.mma.sync.aligned.row.col.m16n16k16.s32.s8.s8.s32 {%r43562, %r43563, %r43564, %r43565, %r43566, %r43567, %r43568, %r43569}, {%r1, %r1}, {%r1, %r1}, {%r43554, %r43555, %r43556, %r43557, %r43558, %r43559, %r43560, %r43561};
	bar.warp.sync 	-1;
	wmma.mma.sync.aligned.row.col.m16n16k16.s32.s8.s8.s32 {%r43570, %r43571, %r43572, %r43573, %r43574, %r43575, %r43576, %r43577}, {%r1, %r1}, {%r1, %r1}, {%r43562, %r43563, %r43564, %r43565, %r43566, %r43567, %r43568, %r43569};
	bar.warp.sync 	-1;
	wmma.mma.sync.aligned.row.col.m16n16k16.s32.s8.s8.s32 {%r43578, %r43579, %r43580, %r43581, %r43582, %r43583, %r43584, %r43585}, {%r1, %r1}, {%r1, %r1}, {%r43570, %r43571, %r43572, %r43573, %r43574, %r43575, %r43576, %r43577};
	bar.warp.sync 	-1;
	wmma.mma.sync.aligned.row.col.m16n16k16.s32.s8.s8.s32 {%r43586, %r43587, %r43588, %r43589, %r43590, %r43591, %r43592, %r43593}, {%r1, %r1}, {%r1, %r1}, {%r43578, %r43579, %r43580, %r43581, %r43582, %r43583, %r43584, %r43585};
	bar.warp.sync 	-1;
	wmma.mma.sync.aligned.row.col.m16n16k16.s32.s8.s8.s32 {%r43594, %r43595, %r43596, %r43597, %r43598, %r43599, %r43600, %r43601}, {%r1, %r1}, {%r1, %r1}, {%r43586, %r43587, %r43588, %r43589, %r43590, %r43591, %r43592, %r43593};
	bar.warp.sync 	-1;
	wmma.mma.sync.aligned.row.col.m16n16k16.s32.s8.s8.s32 {%r43602, %r43603, %r43604, %r43605, %r43606, %r43607, %r43608, %r43609}, {%r1, %r1}, {%r1, %r1}, {%r43594, %r43595, %r43596, %r43597, %r43598, %r43599, %r43600, %r43601};
	bar.warp.sync 	-1;
	wmma.mma.sync.aligned.row.col.m16n16k16.s32.s8.s8.s32 {%r43610, %r43611, %r43612, %r43613, %r43614, %r43615, %r43616, %r43617}, {%r1, %r1}, {%r1, %r1}, {%r43602, %r43603, %r43604, %r43605, %r43606, %r43607, %r43608, %r43609};
	bar.warp.sync 	-1;
	wmma.mma.sync.aligned.row.col.m16n16k16.s32.s8.s8.s32 {%r43618, %r43619, %r43620, %r43621, %r43622, %r43623, %r43624, %r43625}, {%r1, %r1}, {%r1, %r1}, {%r43610, %r43611, %r43612, %r43613, %r43614, %r43615, %r43616, %r43617};
	bar.warp.sync 	-1;
	wmma.mma.sync.aligned.row.col.m16n16k16.s32.s8.s8.s32 {%r43626, %r43627, %r43628, %r43629, %r43630, %r43631, %r43632, %r43633}, {%r1, %r1}, {%r1, %r1}, {%r43618, %r43619, %r43620, %r43621, %r43622, %r43623, %r43624, %r43625};
	bar.warp.sync 	-1;
	wmma.mma.sync.aligned.row.col.m16n16k16.s32.s8.s8.s32 {%r43634, %r43635, %r43636, %r43637, %r43638, %r43639, %r43640, %r43641}, {%r1, %r1}, {%r1, %r1}, {%r43626, %r43627, %r43628, %r43629, %r43630, %r43631, %r43632, %r43633};
	bar.warp.sync 	-1;
	wmma.mma.sync.aligned.row.col.m16n16k16.s32.s8.s8.s32 {%r43642, %r43643, %r43644, %r43645, %r43646, %r43647, %r43648, %r43649}, {%r1, %r1}, {%r1, %r1}, {%r43634, %r43635, %r43636, %r43637, %r43638, %r43639, %r43640, %r43641};
	bar.warp.sync 	-1;
	wmma.mma.sync.aligned.row.col.m16n16k16.s32.s8.s8.s32 {%r43650, %r43651, %r43652, %r43653, %r43654, %r43655, %r43656, %r43657}, {%r1, %r1}, {%r1, %r1}, {%r43642, %r43643, %r43644, %r43645, %r43646, %r43647, %r43648, %r43649};
	bar.warp.sync 	-1;
	wmma.mma.sync.aligned.row.col.m16n16k16.s32.s8.s8.s32 {%r43658, %r43659, %r43660, %r43661, %r43662, %r43663, %r43664, %r43665}, {%r1, %r1}, {%r1, %r1}, {%r43650, %r43651, %r43652, %r43653, %r43654, %r43655, %r43656, %r43657};
	bar.warp.sync 	-1;
	wmma.mma.sync.aligned.row.col.m16n16k16.s32.s8.s8.s32 {%r43666, %r43667, %r43668, %r43669, %r43670, %r43671, %r43672, %r43673}, {%r1, %r1}, {%r1, %r1}, {%r43658, %r43659, %r43660, %r43661, %r43662, %r43663, %r43664, %r43665};
	bar.warp.sync 	-1;
	wmma.mma.sync.aligned.row.col.m16n16k16.s32.s8.s8.s32 {%r43674, %r43675, %r43676, %r43677, %r43678, %r43679, %r43680, %r43681}, {%r1, %r1}, {%r1, %r1}, {%r43666, %r43667, %r43668, %r43669, %r43670, %r43671, %r43672, %r43673};
	bar.warp.sync 	-1;
	wmma.mma.sync.aligned.row.col.m16n16k16.s32.s8.s8.s32 {%r43682, %r43683, %r43684, %r43685, %r43686, %r43687, %r43688, %r43689}, {%r1, %r1}, {%r1, %r1}, {%r43674, %r43675, %r43676, %r43677, %r43678, %r43679, %r43680, %r43681};
	bar.warp.sync 	-1;
	wmma.mma.sync.aligned.row.col.m16n16k16.s32.s8.s8.s32 {%r43690, %r43691, %r43692, %r43693, %r43694, %r43695, %r43696, %r43697}, {%r1, %r1}, {%r1, %r1}, {%r43682, %r43683, %r43684, %r43685, %r43686, %r43687, %r43688, %r43689};
	bar.warp.sync 	-1;
	wmma.mma.sync.aligned.row.col.m16n16k16.s32.s8.s8.s32 {%r43698, %r43699, %r43700, %r43701, %r43702, %r43703, %r43704, %r43705}, {%r1, %r1}, {%r1, %r1}, {%r43690, %r43691, %r43692, %r43693, %r43694, %r43695, %r43696, %r43697};
	bar.warp.sync 	-1;
	wmma.mma.sync.aligned.row.col.m16n16k16.s32.s8.s8.s32 {%r43706, %r43707, %r43708, %r43709, %r43710, %r43711, %r43712, %r43713}, {%r1, %r1}, {%r1, %r1}, {%r43698, %r43699, %r43700, %r43701, %r43702, %r43703, %r43704, %r43705};
	bar.warp.sync 	-1;
	wmma.mma.sync.aligned.row.col.m16n16k16.s32.s8.s8.s32 {%r43714, %r43715, %r43716, %r43717, %r43718, %r43719, %r43720, %r43721}, {%r1, %r1}, {%r1, %r1}, {%r43706, %r43707, %r43708, %r43709, %r43710, %r43711, %r43712, %r43713};
	bar.warp.sync 	-1;
	wmma.mma.sync.aligned.row.col.m16n16k16.s32.s8.s8.s32 {%r43722, %r43723, %r43724, %r43725, %r43726, %r43727, %r43728, %r43729}, {%r1, %r1}, {%r1, %r1}, {%r43714, %r43715, %r43716, %r43717, %r43718, %r43719, %r43720, %r43721};
	bar.warp.sync 	-1;
	wmma.mma.sync.aligned.row.col.m16n16k16.s32.s8.s8.s32 {%r43730, %r43731, %r43732, %r43733, %r43734, %r43735, %r43736, %r43737}, {%r1, %r1}, {%r1, %r1}, {%r43722, %r43723, %r43724, %r43725, %r43726, %r43727, %r43728, %r43729};
	bar.warp.sync 	-1;
	wmma.mma.sync.aligned.row.col.m16n16k16.s32.s8.s8.s32 {%r43738, %r43739, %r43740, %r43741, %r43742, %r43743, %r43744, %r43745}, {%r1, %r1}, {%r1, %r1}, {%r43730, %r43731, %r43732, %r43733, %r43734, %r43735, %r43736, %r43737};
	bar.warp.sync 	-1;
	wmma.mma.sync.aligned.row.col.m16n16k16.s32.s8.s8.s32 {%r43746, %r43747, %r43748, %r43749, %r43750, %r43751, %r43752, %r43753}, {%r1, %r1}, {%r1, %r1}, {%r43738, %r43739, %r43740, %r43741, %r43742, %r43743, %r43744, %r43745};
	bar.warp.sync 	-1;
	wmma.mma.sync.aligned.row.col.m16n16k16.s32.s8.s8.s32 {%r43754, %r43755, %r43756, %r43757, %r43758, %r43759, %r43760, %r43761}, {%r1, %r1}, {%r1, %r1}, {%r43746, %r43747, %r43748, %r43749, %r43750, %r43751, %r43752, %r43753};
	bar.warp.sync 	-1;
	wmma.mma.sync.aligned.row.col.m16n16k16.s32.s8.s8.s32 {%r43762, %r43763, %r43764, %r43765, %r43766, %r43767, %r43768, %r43769}, {%r1, %r1}, {%r1, %r1}, {%r43754, %r43755, %r43756, %r43757, %r43758, %r43759, %r43760, %r43761};
	bar.warp.sync 	-1;
	wmma.mma.sync.aligned.row.col.m16n16k16.s32.s8.s8.s32 {%r43770, %r43771, %r43772, %r43773, %r43774, %r43775, %r43776, %r43777}, {%r1, %r1}, {%r1, %r1}, {%r43762, %r43763, %r43764, %r43765, %r43766, %r43767, %r43768, %r43769};
	bar.warp.sync 	-1;
	wmma.mma.sync.aligned.row.col.m16n16k16.s32.s8.s8.s32 {%r43778, %r43779, %r43780, %r43781, %r43782, %r43783, %r43784, %r43785}, {%r1, %r1}, {%r1, %r1}, {%r43770, %r43771, %r43772, %r43773, %r43774, %r43775, %r43776, %r43777};
	bar.warp.sync 	-1;
	wmma.mma.sync.aligned.row.col.m16n16k16.s32.s8.s8.s32 {%r43786, %r43787, %r43788, %r43789, %r43790, %r43791, %r43792, %r43793}, {%r1, %r1}, {%r1, %r1}, {%r43778, %r43779, %r43780, %r43781, %r43782, %r43783, %r43784, %r43785};
	bar.warp.sync 	-1;
	wmma.mma.sync.aligned.row.col.m16n16k16.s32.s8.s8.s32 {%r43794, %r43795, %r43796, %r43797, %r43798, %r43799, %r43800, %r43801}, {%r1, %r1}, {%r1, %r1}, {%r43786, %r43787, %r43788, %r43789, %r43790, %r43791, %r43792, %r43793};
	bar.warp.sync 	-1;
	wmma.mma.sync.aligned.row.col.m16n16k16.s32.s8.s8.s32 {%r43802, %r43803, %r43804, %r43805, %r43806, %r43807, %r43808, %r43809}, {%r1, %r1}, {%r1, %r1}, {%r43794, %r43795, %r43796, %r43797, %r43798, %r43799, %r43800, %r43801};
	bar.warp.sync 	-1;
	wmma.mma.sync.aligned.row.col.m16n16k16.s32.s8.s8.s32 {%r43810, %r43811, %r43812, %r43813, %r43814, %r43815, %r43816, %r43817}, {%r1, %r1}, {%r1, %r1}, {%r43802, %r43803, %r43804, %r43805, %r43806, %r43807, %r43808, %r43809};
	bar.warp.sync 	-1;
	wmma.mma.sync.aligned.row.col.m16n16k16.s32.s8.s8.s32 {%r43818, %r43819, %r43820, %r43821, %r43822, %r43823, %r43824, %r43825}, {%r1, %r1}, {%r1, %r1}, {%r43810, %r43811, %r43812, %r43813, %r43814, %r43815, %r43816, %r43817};
	bar.warp.sync 	-1;
	wmma.mma.sync.aligned.row.col.m16n16k16.s32.s8.s8.s32 {%r43826, %r43827, %r43828, %r43829, %r43830, %r43831, %r43832, %r43833}, {%r1, %r1}, {%r1, %r1}, {%r43818, %r43819, %r43820, %r43821, %r43822, %r43823, %r43824, %r43825};
	bar.warp.sync 	-1;
	wmma.mma.sync.aligned.row.col.m16n16k16.s32.s8.s8.s32 {%r43834, %r43835, %r43836, %r43837, %r43838, %r43839, %r43840, %r43841}, {%r1, %r1}, {%r1, %r1}, {%r43826, %r43827, %r43828, %r43829, %r43830, %r43831, %r43832, %r43833};
	bar.warp.sync 	-1;
	wmma.mma.sync.aligned.row.col.m16n16k16.s32.s8.s8.s32 {%r43842, %r43843, %r43844, %r43845, %r43846, %r43847, %r43848, %r43849}, {%r1, %r1}, {%r1, %r1}, {%r43834, %r43835, %r43836, %r43837, %r43838, %r43839, %r43840, %r43841};
	bar.warp.sync 	-1;
	wmma.mma.sync.aligned.row.col.m16n16k16.s32.s8.s8.s32 {%r43850, %r43851, %r43852, %r43853, %r43854, %r43855, %r43856, %r43857}, {%r1, %r1}, {%r1, %r1}, {%r43842, %r43843, %r43844, %r43845, %r43846, %r43847, %r43848, %r43849};
	bar.warp.sync 	-1;
	wmma.mma.sync.aligned.row.col.m16n16k16.s32.s8.s8.s32 {%r43858, %r43859, %r43860, %r43861, %r43862, %r43863, %r43864, %r43865}, {%r1, %r1}, {%r1, %r1}, {%r43850, %r43851, %r43852, %r43853, %r43854, %r43855, %r43856, %r43857};
	bar.warp.sync 	-1;
	wmma.mma.sync.aligned.row.col.m16n16k16.s32.s8.s8.s32 {%r43866, %r43867, %r43868, %r43869, %r43870, %r43871, %r43872, %r43873}, {%r1, %r1}, {%r1, %r1}, {%r43858, %r43859, %r43860, %r43861, %r43862, %r43863, %r43864, %r43865};
	bar.warp.sync 	-1;
	wmma.mma.sync.aligned.row.col.m16n16k16.s32.s8.s8.s32 {%r43874, %r43875, %r43876, %r43877, %r43878, %r43879, %r43880, %r43881}, {%r1, %r1}, {%r1, %r1}, {%r43866, %r43867, %r43868, %r43869, %r43870, %r43871, %r43872, %r43873};
	bar.warp.sync 	-1;
	wmma.mma.sync.aligned.row.col.m16n16k16.s32.s8.s8.s32 {%r43882, %r43883, %r43884, %r43885, %r43886, %r43887, %r43888, %r43889}, {%r1, %r1}, {%r1, %r1}, {%r43874, %r43875, %r43876, %r43877, %r43878, %r43879, %r43880, %r43881};
	bar.warp.sync 	-1;
	wmma.mma.sync.aligned.row.col.m16n16k16.s32.s8.s8.s32 {%r43890, %r43891, %r43892, %r43893, %r43894, %r43895, %r43896, %r43897}, {%r1, %r1}, {%r1, %r1}, {%r43882, %r43883, %r43884, %r43885, %r43886, %r43887, %r43888, %r43889};
	bar.warp.sync 	-1;
	wmma.mma.sync.aligned.row.col.m16n16k16.s32.s8.s8.s32 {%r43898, %r43899, %r43900, %r43901, %r43902, %r43903, %r43904, %r43905}, {%r1, %r1}, {%r1, %r1}, {%r43890, %r43891, %r43892, %r43893, %r43894, %r43895, %r43896, %r43897};
	bar.warp.sync 	-1;
	wmma.mma.sync.aligned.row.col.m16n16k16.s32.s8.s8.s32 {%r43906, %r43907, %r43908, %r43909, %r43910, %r43911, %r43912, %r43913}, {%r1, %r1}, {%r1, %r1}, {%r43898, %r43899, %r43900, %r43901, %r43902, %r43903, %r43904, %r43905};
	bar.warp.sync 	-1;
	wmma.mma.sync.aligned.row.col.m16n16k16.s32.s8.s8.s32 {%r43914, %r43915, %r43916, %r43917, %r43918, %r43919, %r43920, %r43921}, {%r1, %r1}, {%r1, %r1}, {%r43906, %r43907, %r43908, %r43909, %r43910, %r43911, %r43912, %r43913};
	bar.warp.sync 	-1;
	wmma.mma.sync.aligned.row.col.m16n16k16.s32.s8.s8.s32 {%r43922, %r43923, %r43924, %r43925, %r43926, %r43927, %r43928, %r43929}, {%r1, %r1}, {%r1, %r1}, {%r43914, %r43915, %r43916, %r43917, %r43918, %r43919, %r43920, %r43921};
	bar.warp.sync 	-1;
	wmma.mma.sync.aligned.row.col.m16n16k16.s32.s8.s8.s32 {%r43930, %r43931, %r43932, %r43933, %r43934, %r43935, %r43936, %r43937}, {%r1, %r1}, {%r1, %r1}, {%r43922, %r43923, %r43924, %r43925, %r43926, %r43927, %r43928, %r43929};
	bar.warp.sync 	-1;
	wmma.mma.sync.aligned.row.col.m16n16k16.s32.s8.s8.s32 {%r43938, %r43939, %r43940, %r43941, %r43942, %r43943, %r43944, %r43945}, {%r1, %r1}, {%r1, %r1}, {%r43930, %r43931, %r43932, %r43933, %r43934, %r43935, %r43936, %r43937};
	bar.warp.sync 	-1;
	wmma.mma.sync.aligned.row.col.m16n16k16.s32.s8.s8.s32 {%r43946, %r43947, %r43948, %r43949, %r43950, %r43951, %r43952, %r43953}, {%r1, %r1}, {%r1, %r1}, {%r43938, %r43939, %r43940, %r43941, %r43942, %r43943, %r43944, %r43945};
	bar.warp.sync 	-1;
	wmma.mma.sync.aligned.row.col.m16n16k16.s32.s8.s8.s32 {%r43954, %r43955, %r43956, %r43957, %r43958, %r43959, %r43960, %r43961}, {%r1, %r1}, {%r1, %r1}, {%r43946, %r43947, %r43948, %r43949, %r43950, %r43951, %r43952, %r43953};
	bar.warp.sync 	-1;
	wmma.mma.sync.aligned.row.col.m16n16k16.s32.s8.s8.s32 {%r43962, %r43963, %r43964, %r43965, %r43966, %r43967, %r43968, %r43969}, {%r1, %r1}, {%r1, %r1}, {%r43954, %r43955, %r43956, %r43957, %r43958, %r43959, %r43960, %r43961};
	bar.warp.sync 	-1;
	wmma.mma.sync.aligned.row.col.m16n16k16.s32.s8.s8.s32 {%r43970, %r43971, %r43972, %r43973, %r43974, %r43975, %r43976, %r43977}, {%r1, %r1}, {%r1, %r1}, {%r43962, %r43963, %r43964, %r43965, %r43966, %r43967, %r43968, %r43969};
	bar.warp.sync 	-1;
	wmma.mma.sync.aligned.row.col.m16n16k16.s32.s8.s8.s32 {%r43978, %r43979, %r43980, %r43981, %r43982, %r43983, %r43984, %r43985}, {%r1, %r1}, {%r1, %r1}, {%r43970, %r43971, %r43972, %r43973, %r43974, %r43975, %r43976, %r43977};
	bar.warp.sync 	-1;
	wmma.mma.sync.aligned.row.col.m16n16k16.s32.s8.s8.s32 {%r43986, %r43987, %r43988, %r43989, %r43990, %r43991, %r43992, %r43993}, {%r1, %r1}, {%r1, %r1}, {%r43978, %r43979, %r43980, %r43981, %r43982, %r43983, %r43984, %r43985};
	bar.warp.sync 	-1;
	wmma.mma.sync.aligned.row.col.m16n16k16.s32.s8.s8.s32 {%r43994, %r43995, %r43996, %r43997, %r43998, %r43999, %r44000, %r44001}, {%r1, %r1}, {%r1, %r1}, {%r43986, %r43987, %r43988, %r43989, %r43990, %r43991, %r43992, %r43993};
	bar.warp.sync 	-1;
	wmma.mma.sync.aligned.row.col.m16n16k16.s32.s8.s8.s32 {%r44002, %r44003, %r44004, %r44005, %r44006, %r44007, %r44008, %r44009}, {%r1, %r1}, {%r1, %r1}, {%r43994, %r43995, %r43996, %r43997, %r43998, %r43999, %r44000, %r44001};
	bar.warp.sync 	-1;
	wmma.mma.sync.aligned.row.col.m16n16k16.s32.s8.s8.s32 {%r44010, %r44011, %r44012, %r44013, %r44014, %r44015, %r44016, %r44017}, {%r1, %r1}, {%r1, %r1}, {%r44002, %r44003, %r44004, %r44005, %r44006, %r44007, %r44008, %r44009};
	bar.warp.sync 	-1;
	wmma.mma.sync.aligned.row.col.m16n16k16.s32.s8.s8.s32 {%r44018, %r44019, %r44020, %r44021, %r44022, %r44023, %r44024, %r44025}, {%r1, %r1}, {%r1, %r1}, {%r44010, %r44011, %r44012, %r44013, %r44014, %r44015, %r44016, %r44017};
	bar.warp.sync 	-1;
	wmma.mma.sync.aligned.row.col.m16n16k16.s32.s8.s8.s32 {%r44026, %r44027, %r44028, %r44029, %r44030, %r44031, %r44032, %r44033}, {%r1, %r1}, {%r1, %r1}, {%r44018, %r44019, %r44020, %r44021, %r44022, %r44023, %r44024, %r44025};
	bar.warp.sync 	-1;
	wmma.mma.sync.aligned.row.col.m16n16k16.s32.s8.s8.s32 {%r44034, %r44035, %r44036, %r44037, %r44038, %r44039, %r44040, %r44041}, {%r1, %r1}, {%r1, %r1}, {%r44026, %r44027, %r44028, %r44029, %r44030, %r44031, %r44032, %r44033};
	bar.warp.sync 	-1;
	wmma.mma.sync.aligned.row.col.m16n16k16.s32.s8.s8.s32 {%r44042, %r44043, %r44044, %r44045, %r44046, %r44047, %r44048, %r44049}, {%r1, %r1}, {%r1, %r1}, {%r44034, %r44035, %r44036, %r44037, %r44038, %r44039, %r44040, %r44041};
	bar.warp.sync 	-1;
	wmma.mma.sync.aligned.row.col.m16n16k16.s32.s8.s8.s32 {%r44050, %r44051, %r44052, %r44053, %r44054, %r44055, %r44056, %r44057}, {%r1, %r1}, {%r1, %r1}, {%r44042, %r44043, %r44044, %r44045, %r44046, %r44047, %r44048, %r44049};
	bar.warp.sync 	-1;
	wmma.mma.sync.aligned.row.col.m16n16k16.s32.s8.s8.s32 {%r44058, %r44059, %r44060, %r44061, %r44062, %r44063, %r44064, %r44065}, {%r1, %r1}, {%r1, %r1}, {%r44050, %r44051, %r44052, %r44053, %r44054, %r44055, %r44056, %r44057};
	bar.warp.sync 	-1;
	wmma.mma.sync.aligned.row.col.m16n16k16.s32.s8.s8.s32 {%r44066, %r44067, %r44068, %r44069, %r44070, %r44071, %r44072, %r44073}, {%r1, %r1}, {%r1, %r1}, {%r44058, %r44059, %r44060, %r44061, %r44062, %r44063, %r44064, %r44065};
	bar.warp.sync 	-1;
	wmma.mma.sync.aligned.row.col.m16n16k16.s32.s8.s8.s32 {%r44074, %r44075, %r44076, %r44077, %r44078, %r44079, %r44080, %r44081}, {%r1, %r1}, {%r1, %r1}, {%r44066, %r44067, %r44068, %r44069, %r44070, %r44071, %r44072, %r44073};
	bar.warp.sync 	-1;
	wmma.mma.sync.aligned.row.col.m16n16k16.s32.s8.s8.s32 {%r44082, %r44083, %r44084, %r44085, %r44086, %r44087, %r44088, %r44089}, {%r1, %r1}, {%r1, %r1}, {%r44074, %r44075, %r44076, %r44077, %r44078, %r44079, %r44080, %r44081};
	bar.warp.sync 	-1;
	wmma.mma.sync.aligned.row.col.m16n16k16.s32.s8.s8.s32 {%r44090, %r44091, %r44092, %r44093, %r44094, %r44095, %r44096, %r44097}, {%r1, %r1}, {%r1, %r1}, {%r44082, %r44083, %r44084, %r44085, %r44086, %r44087, %r44088, %r44089};
	bar.warp.sync 	-1;
	wmma.mma.sync.aligned.row.col.m16n16k16.s32.s8.s8.s32 {%r44098, %r44099, %r44100, %r44101, %r44102, %r44103, %r44104, %r44105}, {%r1, %r1}, {%r1, %r1}, {%r44090, %r44091, %r44092, %r44093, %r44094, %r44095, %r44096, %r44097};
	bar.warp.sync 	-1;
	wmma.mma.sync.aligned.row.col.m16n16k16.s32.s8.s8.s32 {%r44106, %r44107, %r44108, %r44109, %r44110, %r44111, %r44112, %r44113}, {%r1, %r1}, {%r1, %r1}, {%r44098, %r44099, %r44100, %r44101, %r44102, %r44103, %r44104, %r44105};
	bar.warp.sync 	-1;
	wmma.mma.sync.aligned.row.col.m16n16k16.s32.s8.s8.s32 {%r44114, %r44115, %r44116, %r44117, %r44118, %r44119, %r44120, %r44121}, {%r1, %r1}, {%r1, %r1}, {%r44106, %r44107, %r44108, %r44109, %r44110, %r44111, %r44112, %r44113};
	bar.warp.sync 	-1;
	wmma.mma.sync.aligned.row.col.m16n16k16.s32.s8.s8.s32 {%r44122, %r44123, %r44124, %r44125, %r44126, %r44127, %r44128, %r44129}, {%r1, %r1}, {%r1, %r1}, {%r44114, %r44115, %r44116, %r44117, %r44118, %r44119, %r44120, %r44121};
	bar.warp.sync 	-1;
	wmma.mma.sync.aligned.row.col.m16n16k16.s32.s8.s8.s32 {%r44130, %r44131, %r44132, %r44133, %r44134, %r44135, %r44136, %r44137}, {%r1, %r1}, {%r1, %r1}, {%r44122, %r44123, %r44124, %r44125, %r44126, %r44127, %r44128, %r44129};
	bar.warp.sync 	-1;
	wmma.mma.sync.aligned.row.col.m16n16k16.s32.s8.s8.s32 {%r44138, %r44139, %r44140, %r44141, %r44142, %r44143, %r44144, %r44145}, {%r1, %r1}, {%r1, %r1}, {%r44130, %r44131, %r44132, %r44133, %r44134, %r44135, %r44136, %r44137};
	bar.warp.sync 	-1;
	wmma.mma.sync.aligned.row.col.m16n16k16.s32.s8.s8.s32 {%r44146, %r44147, %r44148, %r44149, %r44150, %r44151, %r44152, %r44153}, {%r1, %r1}, {%r1, %r1}, {%r44138, %r44139, %r44140, %r44141, %r44142, %r44143, %r44144, %r44145};
	bar.warp.sync 	-1;
	wmma.mma.sync.aligned.row.col.m16n16k16.s32.s8.s8.s32 {%r44154, %r44155, %r44156, %r44157, %r44158, %r44159, %r44160, %r44161}, {%r1, %r1}, {%r1, %r1}, {%r44146, %r44147, %r44148, %r44149, %r44150, %r44151, %r44152, %r44153};
	bar.warp.sync 	-1;
	wmma.mma.sync.aligned.row.col.m16n16k16.s32.s8.s8.s32 {%r44162, %r44163, %r44164, %r44165, %r44166, %r44167, %r44168, %r44169}, {%r1, %r1}, {%r1, %r1}, {%r44154, %r44155, %r44156, %r44157, %r44158, %r44159, %r44160, %r44161};
	bar.warp.sync 	-1;
	wmma.mma.sync.aligned.row.col.m16n16k16.s32.s8.s8.s32 {%r44170, %r44171, %r44172, %r44173, %r44174, %r44175, %r44176, %r44177}, {%r1, %r1}, {%r1, %r1}, {%r44162, %r44163, %r44164, %r44165, %r44166, %r44167, %r44168, %r44169};
	bar.warp.sync 	-1;
	wmma.mma.sync.aligned.row.col.m16n16k16.s32.s8.s8.s32 {%r44178, %r44179, %r44180, %r44181, %r44182, %r44183, %r44184, %r44185}, {%r1, %r1}, {%r1, %r1}, {%r44170, %r44171, %r44172, %r44173, %r44174, %r44175, %r44176, %r44177};
	bar.warp.sync 	-1;
	wmma.mma.sync.aligned.row.col.m16n16k16.s32.s8.s8.s32 {%r44186, %r44187, %r44188, %r44189, %r44190, %r44191, %r44192, %r44193}, {%r1, %r1}, {%r1, %r1}, {%r44178, %r44179, %r44180, %r44181, %r44182, %r44183, %r44184, %r44185};
	bar.warp.sync 	-1;
	wmma.mma.sync.aligned.row.col.m16n16k16.s32.s8.s8.s32 {%r44194, %r44195, %r44196, %r44197, %r44198, %r44199, %r44200, %r44201}, {%r1, %r1}, {%r1, %r1}, {%r44186, %r44187, %r44188, %r44189, %r44190, %r44191, %r44192, %r44193};
	bar.warp.sync 	-1;
	wmma.mma.sync.aligned.row.col.m16n16k16.s32.s8.s8.s32 {%r44202, %r44203, %r44204, %r44205, %r44206, %r44207, %r44208, %r44209}, {%r1, %r1}, {%r1, %r1}, {%r44194, %r44195, %r44196, %r44197, %r44198, %r44199, %r44200, %r44201};
	bar.warp.sync 	-1;
	wmma.mma.sync.aligned.row.col.m16n16k16.s32.s8.s8.s32 {%r44210, %r44211, %r44212, %r44213, %r44214, %r44215, %r44216, %r44217}, {%r1, %r1}, {%r1, %r1}, {%r44202, %r44203, %r44204, %r44205, %r44206, %r44207, %r44208, %r44209};
	bar.warp.sync 	-1;
	wmma.mma.sync.aligned.row.col.m16n16k16.s32.s8.s8.s32 {%r44218, %r44219, %r44220, %r44221, %r44222, %r44223, %r44224, %r44225}, {%r1, %r1}, {%r1, %r1}, {%r44210, %r44211, %r44212, %r44213, %r44214, %r44215, %r44216, %r44217};
	bar.warp.sync 	-1;
	wmma.mma.sync.aligned.row.col.m16n16k16.s32.s8.s8.s32 {%r44226, %r44227, %r44228, %r44229, %r44230, %r44231, %r44232, %r44233}, {%r1, %r1}, {%r1, %r1}, {%r44218, %r44219, %r44220, %r44221, %r44222, %r44223, %r44224, %r44225};
	bar.warp.sync 	-1;
	wmma.mma.sync.aligned.row.col.m16n16k16.s32.s8.s8.s32 {%r44234, %r44235, %r44236, %r44237, %r44238, %r44239, %r44240, %r44241}, {%r1, %r1}, {%r1, %r1}, {%r44226, %r44227, %r44228, %r44229, %r44230, %r44231, %r44232, %r44233};
	bar.warp.sync 	-1;
	wmma.mma.sync.aligned.row.col.m16n16k16.s32.s8.s8.s32 {%r44242, %r44243, %r44244, %r44245, %r44246, %r44247, %r44248, %r44249}, {%r1, %r1}, {%r1, %r1}, {%r44234, %r44235, %r44236, %r44237, %r44238, %r44239, %r44240, %r44241};
	bar.warp.sync 	-1;
	wmma.mma.sync.aligned.row.col.m16n16k16.s32.s8.s8.s32 {%r44250, %r44251, %r44252, %r44253, %r44254, %r44255, %r44256, %r44257}, {%r1, %r1}, {%r1, %r1}, {%r44242, %r44243, %r44244, %r44245, %r44246, %r44247, %r44248, %r44249};
	bar.warp.sync 	-1;
	wmma.mma.sync.aligned.row.col.m16n16k16.s32.s8.s8.s32 {%r44258, %r44259, %r44260, %r44261, %r44262, %r44263, %r44264, %r44265}, {%r1, %r1}, {%r1, %r1}, {%r44250, %r44251, %r44252, %r44253, %r44254, %r44255, %r44256, %r44257};
	bar.warp.sync 	-1;
	wmma.mma.sync.aligned.row.col.m16n16k16.s32.s8.s8.s32 {%r44266, %r44267, %r44268, %r44269, %r44270, %r44271, %r44272, %r44273}, {%r1, %r1}, {%r1, %r1}, {%r44258, %r44259, %r44260, %r44261, %r44262, %r44263, %r44264, %r44265};
	bar.warp.sync 	-1;
	wmma.mma.sync.aligned.row.col.m16n16k16.s32.s8.s8.s32 {%r44274, %r44275, %r44276, %r44277, %r44278, %r44279, %r44280, %r44281}, {%r1, %r1}, {%r1, %r1}, {%r44266, %r44267, %r44268, %r44269, %r44270, %r44271, %r44272, %r44273};
	bar.warp.sync 	-1;
	wmma.mma.sync.aligned.row.col.m16n16k16.s32.s8.s8.s32 {%r44282, %r44283, %r44284, %r44285, %r44286, %r44287, %r44288, %r44289}, {%r1, %r1}, {%r1, %r1}, {%r44274, %r44275, %r44276, %r44277, %r44278, %r44279, %r44280, %r44281};
	bar.warp.sync 	-1;
	wmma.mma.sync.aligned.row.col.m16n16k16.s32.s8.s8.s32 {%r44290, %r44291, %r44292, %r44293, %r44294, %r44295, %r44296, %r44297}, {%r1, %r1}, {%r1, %r1}, {%r44282, %r44283, %r44284, %r44285, %r44286, %r44287, %r44288, %r44289};
	bar.warp.sync 	-1;
	wmma.mma.sync.aligned.row.col.m16n16k16.s32.s8.s8.s32 {%r44298, %r44299, %r44300, %r44301, %r44302, %r44303, %r44304, %r44305}, {%r1, %r1}, {%r1, %r1}, {%r44290, %r44291, %r44292, %r44293, %r44294, %r44295, %r44296, %r44297};
	bar.warp.sync 	-1;
	wmma.mma.sync.aligned.row.col.m16n16k16.s32.s8.s8.s32 {%r44306, %r44307, %r44308, %r44309, %r44310, %r44311, %r44312, %r44313}, {%r1, %r1}, {%r1, %r1}, {%r44298, %r44299, %r44300, %r44301, %r44302, %r44303, %r44304, %r44305};
	bar.warp.sync 	-1;
	wmma.mma.sync.aligned.row.col.m16n16k16.s32.s8.s8.s32 {%r44314, %r44315, %r44316, %r44317, %r44318, %r44319, %r44320, %r44321}, {%r1, %r1}, {%r1, %r1}, {%r44306, %r44307, %r44308, %r44309, %r44310, %r44311, %r44312, %r44313};
	bar.warp.sync 	-1;
	wmma.mma.sync.aligned.row.col.m16n16k16.s32.s8.s8.s32 {%r44322, %r44323, %r44324, %r44325, %r44326, %r44327, %r44328, %r44329}, {%r1, %r1}, {%r1, %r1}, {%r44314, %r44315, %r44316, %r44317, %r44318, %r44319, %r44320, %r44321};
	bar.warp.sync 	-1;
	wmma.mma.sync.aligned.row.col.m16n16k16.s32.s8.s8.s32 {%r44330, %r44331, %r44332, %r44333, %r44334, %r44335, %r44336, %r44337}, {%r1, %r1}, {%r1, %r1}, {%r44322, %r44323, %r44324, %r44325, %r44326, %r44327, %r44328, %r44329};
	bar.warp.sync 	-1;
	wmma.mma.sync.aligned.row.col.m16n16k16.s32.s8.s8.s32 {%r44338, %r44339, %r44340, %r44341, %r44342, %r44343, %r44344, %r44345}, {%r1, %r1}, {%r1, %r1}, {%r44330, %r44331, %r44332, %r44333, %r44334, %r44335, %r44336, %r44337};
	bar.warp.sync 	-1;
	wmma.mma.sync.aligned.row.col.m16n16k16.s32.s8.s8.s32 {%r44346, %r44347, %r44348, %r44349, %r44350, %r44351, %r44352, %r44353}, {%r1, %r1}, {%r1, %r1}, {%r44338, %r44339, %r44340, %r44341, %r44342, %r44343, %r44344, %r44345};
	bar.warp.sync 	-1;
	wmma.mma.sync.aligned.row.col.m16n16k16.s32.s8.s8.s32 {%r44354, %r44355, %r44356, %r44357, %r44358, %r44359, %r44360, %r44361}, {%r1, %r1}, {%r1, %r1}, {%r44346, %r44347, %r44348, %r44349, %r44350, %r44351, %r44352, %r44353};
	bar.warp.sync 	-1;
	wmma.mma.sync.aligned.row.col.m16n16k16.s32.s8.s8.s32 {%r44362, %r44363, %r44364, %r44365, %r44366, %r44367, %r44368, %r44369}, {%r1, %r1}, {%r1, %r1}, {%r44354, %r44355, %r44356, %r44357, %r44358, %r44359, %r44360, %r44361};
	bar.warp.sync 	-1;
	wmma.mma.sync.aligned.row.col.m16n16k16.s32.s8.s8.s32 {%r44370, %r44371, %r44372, %r44373, %r44374, %r44375, %r44376, %r44377}, {%r1, %r1}, {%r1, %r1}, {%r44362, %r44363, %r44364, %r44365, %r44366, %r44367, %r44368, %r44369};
	bar.warp.sync 	-1;
	wmma.mma.sync.aligned.row.col.m16n16k16.s32.s8.s8.s32 {%r44378, %r44379, %r44380, %r44381, %r44382, %r44383, %r44384, %r44385}, {%r1, %r1}, {%r1, %r1}, {%r44370, %r44371, %r44372, %r44373, %r44374, %r44375, %r44376, %r44377};
	bar.warp.sync 	-1;
	wmma.mma.sync.aligned.row.col.m16n16k16.s32.s8.s8.s32 {%r44386, %r44387, %r44388, %r44389, %r44390, %r44391, %r44392, %r44393}, {%r1, %r1}, {%r1, %r1}, {%r44378, %r44379, %r44380, %r44381, %r44382, %r44383, %r44384, %r44385};
	bar.warp.sync 	-1;
	wmma.mma.sync.aligned.row.col.m16n16k16.s32.s8.s8.s32 {%r44394, %r44395, %r44396, %r44397, %r44398, %r44399, %r44400, %r44401}, {%r1, %r1}, {%r1, %r1}, {%r44386, %r44387, %r44388, %r44389, %r44390, %r44391, %r44392, %r44393};
	bar.warp.sync 	-1;
	wmma.mma.sync.aligned.row.col.m16n16k16.s32.s8.s8.s32 {%r44402, %r44403, %r44404, %r44405, %r44406, %r44407, %r44408, %r44409}, {%r1, %r1}, {%r1, %r1}, {%r44394, %r44395, %r44396, %r44397, %r44398, %r44399, %r44400, %r44401};
	bar.warp.sync 	-1;
	wmma.mma.sync.aligned.row.col.m16n16k16.s32.s8.s8.s32 {%r44410, %r44411, %r44412, %r44413, %r44414, %r44415, %r44416, %r44417}, {%r1, %r1}, {%r1, %r1}, {%r44402, %r44403, %r44404, %r44405, %r44406, %r44407, %r44408, %r44409};
	bar.warp.sync 	-1;
	wmma.mma.sync.aligned.row.col.m16n16k16.s32.s8.s8.s32 {%r44418, %r44419, %r44420, %r44421, %r44422, %r44423, %r44424, %r44425}, {%r1, %r1}, {%r1, %r1}, {%r44410, %r44411, %r44412, %r44413, %r44414, %r44415, %r44416, %r44417};
	bar.warp.sync 	-1;
	wmma.mma.sync.aligned.row.col.m16n16k16.s32.s8.s8.s32 {%r44426, %r44427, %r44428, %r44429, %r44430, %r44431, %r44432, %r44433}, {%r1, %r1}, {%r1, %r1}, {%r44418, %r44419, %r44420, %r44421, %r44422, %r44423, %r44424, %r44425};
	bar.warp.sync 	-1;
	wmma.mma.sync.aligned.row.col.m16n16k16.s32.s8.s8.s32 {%r44434, %r44435, %r44436, %r44437, %r44438, %r44439, %r44440, %r44441}, {%r1, %r1}, {%r1, %r1}, {%r44426, %r44427, %r44428, %r44429, %r44430, %r44431, %r44432, %r44433};
	bar.warp.sync 	-1;
	wmma.mma.sync.aligned.row.col.m16n16k16.s32.s8.s8.s32 {%r44442, %r44443, %r44444, %r44445, %r44446, %r44447, %r44448, %r44449}, {%r1, %r1}, {%r1, %r1}, {%r44434, %r44435, %r44436, %r44437, %r44438, %r44439, %r44440, %r44441};
	bar.warp.sync 	-1;
	wmma.mma.sync.aligned.row.col.m16n16k16.s32.s8.s8.s32 {%r44450, %r44451, %r44452, %r44453, %r44454, %r44455, %r44456, %r44457}, {%r1, %r1}, {%r1, %r1}, {%r44442, %r44443, %r44444, %r44445, %r44446, %r44447, %r44448, %r44449};
	bar.warp.sync 	-1;
	wmma.mma.sync.aligned.row.col.m16n16k16.s32.s8.s8.s32 {%r44458, %r44459, %r44460, %r44461, %r44462, %r44463, %r44464, %r44465}, {%r1, %r1}, {%r1, %r1}, {%r44450, %r44451, %r44452, %r44453, %r44454, %r44455, %r44456, %r44457};
	bar.warp.sync 	-1;
	wmma.mma.sync.aligned.row.col.m16n16k16.s32.s8.s8.s32 {%r44466, %r44467, %r44468, %r44469, %r44470, %r44471, %r44472, %r44473}, {%r1, %r1}, {%r1, %r1}, {%r44458, %r44459, %r44460, %r44461, %r44462, %r44463, %r44464, %r44465};
	bar.warp.sync 	-1;
	wmma.mma.sync.aligned.row.col.m16n16k16.s32.s8.s8.s32 {%r44474, %r44475, %r44476, %r44477, %r44478, %r44479, %r44480, %r44481}, {%r1, %r1}, {%r1, %r1}, {%r44466, %r44467, %r44468, %r44469, %r44470, %r44471, %r44472, %r44473};
	bar.warp.sync 	-1;
	wmma.mma.sync.aligned.row.col.m16n16k16.s32.s8.s8.s32 {%r44482, %r44483, %r44484, %r44485, %r44486, %r44487, %r44488, %r44489}, {%r1, %r1}, {%r1, %r1}, {%r44474, %r44475, %r44476, %r44477, %r44478, %r44479, %r44480, %r44481};
	bar.warp.sync 	-1;
	wmma.mma.sync.aligned.row.col.m16n16k16.s32.s8.s8.s32 {%r44490, %r44491, %r44492, %r44493, %r44494, %r44495, %r44496, %r44497}, {%r1, %r1}, {%r1, %r1}, {%r44482, %r44483, %r44484, %r44485, %r44486, %r44487, %r44488, %r44489};
	bar.warp.sync 	-1;
	wmma.mma.sync.aligned.row.col.m16n16k16.s32.s8.s8.s32 {%r44498, %r44499, %r44500, %r44501, %r44502, %r44503, %r44504, %r44505}, {%r1, %r1}, {%r1, %r1}, {%r44490, %r44491, %r44492, %r44493, %r44494, %r44495, %r44496, %r44497};
	bar.warp.sync 	-1;
	wmma.mma.sync.aligned.row.col.m16n16k16.s32.s8.s8.s32 {%r44506, %r44507, %r44508, %r44509, %r44510, %r44511, %r44512, %r44513}, {%r1, %r1}, {%r1, %r1}, {%r44498, %r44499, %r44500, %r44501, %r44502, %r44503, %r44504, %r44505};
	bar.warp.sync 	-1;
	wmma.mma.sync.aligned.row.col.m16n16k16.s32.s8.s8.s32 {%r44514, %r44515, %r44516, %r44517, %r44518, %r44519, %r44520, %r44521}, {%r1, %r1}, {%r1, %r1}, {%r44506, %r44507, %r44508, %r44509, %r44510, %r44511, %r44512, %r44513};
	bar.warp.sync 	-1;
	wmma.mma.sync.aligned.row.col.m16n16k16.s32.s8.s8.s32 {%r44522, %r44523, %r44524, %r44525, %r44526, %r44527, %r44528, %r44529}, {%r1, %r1}, {%r1, %r1}, {%r44514, %r44515, %r44516, %r44517, %r44518, %r44519, %r44520, %r44521};
	bar.warp.sync 	-1;
	wmma.mma.sync.aligned.row.col.m16n16k16.s32.s8.s8.s32 {%r44530, %r44531, %r44532, %r44533, %r44534, %r44535, %r44536, %r44537}, {%r1, %r1}, {%r1, %r1}, {%r44522, %r44523, %r44524, %r44525, %r44526, %r44527, %r44528, %r44529};
	bar.warp.sync 	-1;
	wmma.mma.sync.aligned.row.col.m16n16k16.s32.s8.s8.s32 {%r44538, %r44539, %r44540, %r44541, %r44542, %r44543, %r44544, %r44545}, {%r1, %r1}, {%r1, %r1}, {%r44530, %r44531, %r44532, %r44533, %r44534, %r44535, %r44536, %r44537};
	bar.warp.sync 	-1;
	wmma.mma.sync.aligned.row.col.m16n16k16.s32.s8.s8.s32 {%r44546, %r44547, %r44548, %r44549, %r44550, %r44551, %r44552, %r44553}, {%r1, %r1}, {%r1, %r1}, {%r44538, %r44539, %r44540, %r44541, %r44542, %r44543, %r44544, %r44545};
	bar.warp.sync 	-1;
	wmma.mma.sync.aligned.row.col.m16n16k16.s32.s8.s8.s32 {%r44554, %r44555, %r44556, %r44557, %r44558, %r44559, %r44560, %r44561}, {%r1, %r1}, {%r1, %r1}, {%r44546, %r44547, %r44548, %r44549, %r44550, %r44551, %r44552, %r44553};
	bar.warp.sync 	-1;
	wmma.mma.sync.aligned.row.col.m16n16k16.s32.s8.s8.s32 {%r44562, %r44563, %r44564, %r44565, %r44566, %r44567, %r44568, %r44569}, {%r1, %r1}, {%r1, %r1}, {%r44554, %r44555, %r44556, %r44557, %r44558, %r44559, %r44560, %r44561};
	bar.warp.sync 	-1;
	wmma.mma.sync.aligned.row.col.m16n16k16.s32.s8.s8.s32 {%r44570, %r44571, %r44572, %r44573, %r44574, %r44575, %r44576, %r44577}, {%r1, %r1}, {%r1, %r1}, {%r44562, %r44563, %r44564, %r44565, %r44566, %r44567, %r44568, %r44569};
	bar.warp.sync 	-1;
	wmma.mma.sync.aligned.row.col.m16n16k16.s32.s8.s8.s32 {%r44578, %r44579, %r44580, %r44581, %r44582, %r44583, %r44584, %r44585}, {%r1, %r1}, {%r1, %r1}, {%r44570, %r44571, %r44572, %r44573, %r44574, %r44575, %r44576, %r44577};
	bar.warp.sync 	-1;
	wmma.mma.sync.aligned.row.col.m16n16k16.s32.s8.s8.s32 {%r44586, %r44587, %r44588, %r44589, %r44590, %r44591, %r44592, %r44593}, {%r1, %r1}, {%r1, %r1}, {%r44578, %r44579, %r44580, %r44581, %r44582, %r44583, %r44584, %r44585};
	bar.warp.sync 	-1;
	wmma.mma.sync.aligned.row.col.m16n16k16.s32.s8.s8.s32 {%r44594, %r44595, %r44596, %r44597, %r44598, %r44599, %r44600, %r44601}, {%r1, %r1}, {%r1, %r1}, {%r44586, %r44587, %r44588, %r44589, %r44590, %r44591, %r44592, %r44593};
	bar.warp.sync 	-1;
	wmma.mma.sync.aligned.row.col.m16n16k16.s32.s8.s8.s32 {%r44602, %r44603, %r44604, %r44605, %r44606, %r44607, %r44608, %r44609}, {%r1, %r1}, {%r1, %r1}, {%r44594, %r44595, %r44596, %r44597, %r44598, %r44599, %r44600, %r44601};
	bar.warp.sync 	-1;
	wmma.mma.sync.aligned.row.col.m16n16k16.s32.s8.s8.s32 {%r44610, %r44611, %r44612, %r44613, %r44614, %r44615, %r44616, %r44617}, {%r1, %r1}, {%r1, %r1}, {%r44602, %r44603, %r44604, %r44605, %r44606, %r44607, %r44608, %r44609};
	bar.warp.sync 	-1;
	wmma.mma.sync.aligned.row.col.m16n16k16.s32.s8.s8.s32 {%r44618, %r44619, %r44620, %r44621, %r44622, %r44623, %r44624, %r44625}, {%r1, %r1}, {%r1, %r1}, {%r44610, %r44611, %r44612, %r44613, %r44614, %r44615, %r44616, %r44617};
	bar.warp.sync 	-1;
	wmma.mma.sync.aligned.row.col.m16n16k16.s32.s8.s8.s32 {%r44626, %r44627, %r44628, %r44629, %r44630, %r44631, %r44632, %r44633}, {%r1, %r1}, {%r1, %r1}, {%r44618, %r44619, %r44620, %r44621, %r44622, %r44623, %r44624, %r44625};
	bar.warp.sync 	-1;
	wmma.mma.sync.aligned.row.col.m16n16k16.s32.s8.s8.s32 {%r44634, %r44635, %r44636, %r44637, %r44638, %r44639, %r44640, %r44641}, {%r1, %r1}, {%r1, %r1}, {%r44626, %r44627, %r44628, %r44629, %r44630, %r44631, %r44632, %r44633};
	bar.warp.sync 	-1;
	wmma.mma.sync.aligned.row.col.m16n16k16.s32.s8.s8.s32 {%r44642, %r44643, %r44644, %r44645, %r44646, %r44647, %r44648, %r44649}, {%r1, %r1}, {%r1, %r1}, {%r44634, %r44635, %r44636, %r44637, %r44638, %r44639, %r44640, %r44641};
	bar.warp.sync 	-1;
	wmma.mma.sync.aligned.row.col.m16n16k16.s32.s8.s8.s32 {%r44650, %r44651, %r44652, %r44653, %r44654, %r44655, %r44656, %r44657}, {%r1, %r1}, {%r1, %r1}, {%r44642, %r44643, %r44644, %r44645, %r44646, %r44647, %r44648, %r44649};
	bar.warp.sync 	-1;
	wmma.mma.sync.aligned.row.col.m16n16k16.s32.s8.s8.s32 {%r44658, %r44659, %r44660, %r44661, %r44662, %r44663, %r44664, %r44665}, {%r1, %r1}, {%r1, %r1}, {%r44650, %r44651, %r44652, %r44653, %r44654, %r44655, %r44656, %r44657};
	bar.warp.sync 	-1;
	wmma.mma.sync.aligned.row.col.m16n16k16.s32.s8.s8.s32 {%r44666, %r44667, %r44668, %r44669, %r44670, %r44671, %r44672, %r44673}, {%r1, %r1}, {%r1, %r1}, {%r44658, %r44659, %r44660, %r44661, %r44662, %r44663, %r44664, %r44665};
	bar.warp.sync 	-1;
	wmma.mma.sync.aligned.row.col.m16n16k16.s32.s8.s8.s32 {%r44674, %r44675, %r44676, %r44677, %r44678, %r44679, %r44680, %r44681}, {%r1, %r1}, {%r1, %r1}, {%r44666, %r44667, %r44668, %r44669, %r44670, %r44671, %r44672, %r44673};
	bar.warp.sync 	-1;
	wmma.mma.sync.aligned.row.col.m16n16k16.s32.s8.s8.s32 {%r44682, %r44683, %r44684, %r44685, %r44686, %r44687, %r44688, %r44689}, {%r1, %r1}, {%r1, %r1}, {%r44674, %r44675, %r44676, %r44677, %r44678, %r44679, %r44680, %r44681};
	bar.warp.sync 	-1;
	wmma.mma.sync.aligned.row.col.m16n16k16.s32.s8.s8.s32 {%r44690, %r44691, %r44692, %r44693, %r44694, %r44695, %r44696, %r44697}, {%r1, %r1}, {%r1, %r1}, {%r44682, %r44683, %r44684, %r44685, %r44686, %r44687, %r44688, %r44689};
	bar.warp.sync 	-1;
	wmma.mma.sync.aligned.row.col.m16n16k16.s32.s8.s8.s32 {%r44698, %r44699, %r44700, %r44701, %r44702, %r44703, %r44704, %r44705}, {%r1, %r1}, {%r1, %r1}, {%r44690, %r44691, %r44692, %r44693, %r44694, %r44695, %r44696, %r44697};
	bar.warp.sync 	-1;
	wmma.mma.sync.aligned.row.col.m16n16k16.s32.s8.s8.s32 {%r44706, %r44707, %r44708, %r44709, %r44710, %r44711, %r44712, %r44713}, {%r1, %r1}, {%r1, %r1}, {%r44698, %r44699, %r44700, %r44701, %r44702, %r44703, %r44704, %r44705};
	bar.warp.sync 	-1;
	wmma.mma.sync.aligned.row.col.m16n16k16.s32.s8.s8.s32 {%r44714, %r44715, %r44716, %r44717, %r44718, %r44719, %r44720, %r44721}, {%r1, %r1}, {%r1, %r1}, {%r44706, %r44707, %r44708, %r44709, %r44710, %r44711, %r44712, %r44713};
	bar.warp.sync 	-1;
	wmma.mma.sync.aligned.row.col.m16n16k16.s32.s8.s8.s32 {%r44722, %r44723, %r44724, %r44725, %r44726, %r44727, %r44728, %r44729}, {%r1, %r1}, {%r1, %r1}, {%r44714, %r44715, %r44716, %r44717, %r44718, %r44719, %r44720, %r44721};
	bar.warp.sync 	-1;
	wmma.mma.sync.aligned.row.col.m16n16k16.s32.s8.s8.s32 {%r44730, %r44731, %r44732, %r44733, %r44734, %r44735, %r44736, %r44737}, {%r1, %r1}, {%r1, %r1}, {%r44722, %r44723, %r44724, %r44725, %r44726, %r44727, %r44728, %r44729};
	bar.warp.sync 	-1;
	wmma.mma.sync.aligned.row.col.m16n16k16.s32.s8.s8.s32 {%r44738, %r44739, %r44740, %r44741, %r44742, %r44743, %r44744, %r44745}, {%r1, %r1}, {%r1, %r1}, {%r44730, %r44731, %r44732, %r44733, %r44734, %r44735, %r44736, %r44737};
	bar.warp.sync 	-1;
	wmma.mma.sync.aligned.row.col.m16n16k16.s32.s8.s8.s32 {%r44746, %r44747, %r44748, %r44749, %r44750, %r44751, %r44752, %r44753}, {%r1, %r1}, {%r1, %r1}, {%r44738, %r44739, %r44740, %r44741, %r44742, %r44743, %r44744, %r44745};
	bar.warp.sync 	-1;
	wmma.mma.sync.aligned.row.col.m16n16k16.s32.s8.s8.s32 {%r44754, %r44755, %r44756, %r44757, %r44758, %r44759, %r44760, %r44761}, {%r1, %r1}, {%r1, %r1}, {%r44746, %r44747, %r44748, %r44749, %r44750, %r44751, %r44752, %r44753};
	bar.warp.sync 	-1;
	wmma.mma.sync.aligned.row.col.m16n16k16.s32.s8.s8.s32 {%r44762, %r44763, %r44764, %r44765, %r44766, %r44767, %r44768, %r44769}, {%r1, %r1}, {%r1, %r1}, {%r44754, %r44755, %r44756, %r44757, %r44758, %r44759, %r44760, %r44761};
	bar.warp.sync 	-1;
	wmma.mma.sync.aligned.row.col.m16n16k16.s32.s8.s8.s32 {%r44770, %r44771, %r44772, %r44773, %r44774, %r44775, %r44776, %r44777}, {%r1, %r1}, {%r1, %r1}, {%r44762, %r44763, %r44764, %r44765, %r44766, %r44767, %r44768, %r44769};
	bar.warp.sync 	-1;
	wmma.mma.sync.aligned.row.col.m16n16k16.s32.s8.s8.s32 {%r44778, %r44779, %r44780, %r44781, %r44782, %r44783, %r44784, %r44785}, {%r1, %r1}, {%r1, %r1}, {%r44770, %r44771, %r44772, %r44773, %r44774, %r44775, %r44776, %r44777};
	bar.warp.sync 	-1;
	wmma.mma.sync.aligned.row.col.m16n16k16.s32.s8.s8.s32 {%r44786, %r44787, %r44788, %r44789, %r44790, %r44791, %r44792, %r44793}, {%r1, %r1}, {%r1, %r1}, {%r44778, %r44779, %r44780, %r44781, %r44782, %r44783, %r44784, %r44785};
	bar.warp.sync 	-1;
	wmma.mma.sync.aligned.row.col.m16n16k16.s32.s8.s8.s32 {%r44794, %r44795, %r44796, %r44797, %r44798, %r44799, %r44800, %r44801}, {%r1, %r1}, {%r1, %r1}, {%r44786, %r44787, %r44788, %r44789, %r44790, %r44791, %r44792, %r44793};
	bar.warp.sync 	-1;
	wmma.mma.sync.aligned.row.col.m16n16k16.s32.s8.s8.s32 {%r44802, %r44803, %r44804, %r44805, %r44806, %r44807, %r44808, %r44809}, {%r1, %r1}, {%r1, %r1}, {%r44794, %r44795, %r44796, %r44797, %r44798, %r44799, %r44800, %r44801};
	bar.warp.sync 	-1;
	wmma.mma.sync.aligned.row.col.m16n16k16.s32.s8.s8.s32 {%r44810, %r44811, %r44812, %r44813, %r44814, %r44815, %r44816, %r44817}, {%r1, %r1}, {%r1, %r1}, {%r44802, %r44803, %r44804, %r44805, %r44806, %r44807, %r44808, %r44809};
	bar.warp.sync 	-1;
	wmma.mma.sync.aligned.row.col.m16n16k16.s32.s8.s8.s32 {%r44818, %r44819, %r44820, %r44821, %r44822, %r44823, %r44824, %r44825}, {%r1, %r1}, {%r1, %r1}, {%r44810, %r44811, %r44812, %r44813, %r44814, %r44815, %r44816, %r44817};
	bar.warp.sync 	-1;
	wmma.mma.sync.aligned.row.col.m16n16k16.s32.s8.s8.s32 {%r44826, %r44827, %r44828, %r44829, %r44830, %r44831, %r44832, %r44833}, {%r1, %r1}, {%r1, %r1}, {%r44818, %r44819, %r44820, %r44821, %r44822, %r44823, %r44824, %r44825};
	bar.warp.sync 	-1;
	wmma.mma.sync.aligned.row.col.m16n16k16.s32.s8.s8.s32 {%r44834, %r44835, %r44836, %r44837, %r44838, %r44839, %r44840, %r44841}, {%r1, %r1}, {%r1, %r1}, {%r44826, %r44827, %r44828, %r44829, %r44830, %r44831, %r44832, %r44833};
	bar.warp.sync 	-1;
	wmma.mma.sync.aligned.row.col.m16n16k16.s32.s8.s8.s32 {%r44842, %r44843, %r44844, %r44845, %r44846, %r44847, %r44848, %r44849}, {%r1, %r1}, {%r1, %r1}, {%r44834, %r44835, %r44836, %r44837, %r44838, %r44839, %r44840, %r44841};
	bar.warp.sync 	-1;
	wmma.mma.sync.aligned.row.col.m16n16k16.s32.s8.s8.s32 {%r44850, %r44851, %r44852, %r44853, %r44854, %r44855, %r44856, %r44857}, {%r1, %r1}, {%r1, %r1}, {%r44842, %r44843, %r44844, %r44845, %r44846, %r44847, %r44848, %r44849};
	bar.warp.sync 	-1;
	wmma.mma.sync.aligned.row.col.m16n16k16.s32.s8.s8.s32 {%r44858, %r44859, %r44860, %r44861, %r44862, %r44863, %r44864, %r44865}, {%r1, %r1}, {%r1, %r1}, {%r44850, %r44851, %r44852, %r44853, %r44854, %r44855, %r44856, %r44857};
	bar.warp.sync 	-1;
	wmma.mma.sync.aligned.row.col.m16n16k16.s32.s8.s8.s32 {%r44866, %r44867, %r44868, %r44869, %r44870, %r44871, %r44872, %r44873}, {%r1, %r1}, {%r1, %r1}, {%r44858, %r44859, %r44860, %r44861, %r44862, %r44863, %r44864, %r44865};
	bar.warp.sync 	-1;
	wmma.mma.sync.aligned.row.col.m16n16k16.s32.s8.s8.s32 {%r44874, %r44875, %r44876, %r44877, %r44878, %r44879, %r44880, %r44881}, {%r1, %r1}, {%r1, %r1}, {%r44866, %r44867, %r44868, %r44869, %r44870, %r44871, %r44872, %r44873};
	bar.warp.sync 	-1;
	wmma.mma.sync.aligned.row.col.m16n16k16.s32.s8.s8.s32 {%r44882, %r44883, %r44884, %r44885, %r44886, %r44887, %r44888, %r44889}, {%r1, %r1}, {%r1, %r1}, {%r44874, %r44875, %r44876, %r44877, %r44878, %r44879, %r44880, %r44881};
	bar.warp.sync 	-1;
	wmma.mma.sync.aligned.row.col.m16n16k16.s32.s8.s8.s32 {%r44890, %r44891, %r44892, %r44893, %r44894, %r44895, %r44896, %r44897}, {%r1, %r1}, {%r1, %r1}, {%r44882, %r44883, %r44884, %r44885, %r44886, %r44887, %r44888, %r44889};
	bar.warp.sync 	-1;
	wmma.mma.sync.aligned.row.col.m16n16k16.s32.s8.s8.s32 {%r44898, %r44899, %r44900, %r44901, %r44902, %r44903, %r44904, %r44905}, {%r1, %r1}, {%r1, %r1}, {%r44890, %r44891, %r44892, %r44893, %r44894, %r44895, %r44896, %r44897};
	bar.warp.sync 	-1;
	wmma.mma.sync.aligned.row.col.m16n16k16.s32.s8.s8.s32 {%r44906, %r44907, %r44908, %r44909, %r44910, %r44911, %r44912, %r44913}, {%r1, %r1}, {%r1, %r1}, {%r44898, %r44899, %r44900, %r44901, %r44902, %r44903, %r44904, %r44905};
	bar.warp.sync 	-1;
	wmma.mma.sync.aligned.row.col.m16n16k16.s32.s8.s8.s32 {%r44914, %r44915, %r44916, %r44917, %r44918, %r44919, %r44920, %r44921}, {%r1, %r1}, {%r1, %r1}, {%r44906, %r44907, %r44908, %r44909, %r44910, %r44911, %r44912, %r44913};
	bar.warp.sync 	-1;
	wmma.mma.sync.aligned.row.col.m16n16k16.s32.s8.s8.s32 {%r44922, %r44923, %r44924, %r44925, %r44926, %r44927, %r44928, %r44929}, {%r1, %r1}, {%r1, %r1}, {%r44914, %r44915, %r44916, %r44917, %r44918, %r44919, %r44920, %r44921};
	bar.warp.sync 	-1;
	wmma.mma.sync.aligned.row.col.m16n16k16.s32.s8.s8.s32 {%r44930, %r44931, %r44932, %r44933, %r44934, %r44935, %r44936, %r44937}, {%r1, %r1}, {%r1, %r1}, {%r44922, %r44923, %r44924, %r44925, %r44926, %r44927, %r44928, %r44929};
	bar.warp.sync 	-1;
	wmma.mma.sync.aligned.row.col.m16n16k16.s32.s8.s8.s32 {%r44938, %r44939, %r44940, %r44941, %r44942, %r44943, %r44944, %r44945}, {%r1, %r1}, {%r1, %r1}, {%r44930, %r44931, %r44932, %r44933, %r44934, %r44935, %r44936, %r44937};
	bar.warp.sync 	-1;
	wmma.mma.sync.aligned.row.col.m16n16k16.s32.s8.s8.s32 {%r44946, %r44947, %r44948, %r44949, %r44950, %r44951, %r44952, %r44953}, {%r1, %r1}, {%r1, %r1}, {%r44938, %r44939, %r44940, %r44941, %r44942, %r44943, %r44944, %r44945};
	bar.warp.sync 	-1;
	wmma.mma.sync.aligned.row.col.m16n16k16.s32.s8.s8.s32 {%r44954, %r44955, %r44956, %r44957, %r44958, %r44959, %r44960, %r44961}, {%r1, %r1}, {%r1, %r1}, {%r44946, %r44947, %r44948, %r44949, %r44950, %r44951, %r44952, %r44953};
	bar.warp.sync 	-1;
	wmma.mma.sync.aligned.row.col.m16n16k16.s32.s8.s8.s32 {%r44962, %r44963, %r44964, %r44965, %r44966, %r44967, %r44968, %r44969}, {%r1, %r1}, {%r1, %r1}, {%r44954, %r44955, %r44956, %r44957, %r44958, %r44959, %r44960, %r44961};
	bar.warp.sync 	-1;
	wmma.mma.sync.aligned.row.col.m16n16k16.s32.s8.s8.s32 {%r44970, %r44971, %r44972, %r44973, %r44974, %r44975, %r44976, %r44977}, {%r1, %r1}, {%r1, %r1}, {%r44962, %r44963, %r44964, %r44965, %r44966, %r44967, %r44968, %r44969};
	bar.warp.sync 	-1;
	wmma.mma.sync.aligned.row.col.m16n16k16.s32.s8.s8.s32 {%r44978, %r44979, %r44980, %r44981, %r44982, %r44983, %r44984, %r44985}, {%r1, %r1}, {%r1, %r1}, {%r44970, %r44971, %r44972, %r44973, %r44974, %r44975, %r44976, %r44977};
	bar.warp.sync 	-1;
	wmma.mma.sync.aligned.row.col.m16n16k16.s32.s8.s8.s32 {%r44986, %r44987, %r44988, %r44989, %r44990, %r44991, %r44992, %r44993}, {%r1, %r1}, {%r1, %r1}, {%r44978, %r44979, %r44980, %r44981, %r44982, %r44983, %r44984, %r44985};
	bar.warp.sync 	-1;
	wmma.mma.sync.aligned.row.col.m16n16k16.s32.s8.s8.s32 {%r44994, %r44995, %r44996, %r44997, %r44998, %r44999, %r45000, %r45001}, {%r1, %r1}, {%r1, %r1}, {%r44986, %r44987, %r44988, %r44989, %r44990, %r44991, %r44992, %r44993};
	bar.warp.sync 	-1;
	wmma.mma.sync.aligned.row.col.m16n16k16.s32.s8.s8.s32 {%r45002, %r45003, %r45004, %r45005, %r45006, %r45007, %r45008, %r45009}, {%r1, %r1}, {%r1, %r1}, {%r44994, %r44995, %r44996, %r44997, %r44998, %r44999, %r45000, %r45001};
	bar.warp.sync 	-1;
	wmma.mma.sync.aligned.row.col.m16n16k16.s32.s8.s8.s32 {%r45010, %r45011, %r45012, %r45013, %r45014, %r45015, %r45016, %r45017}, {%r1, %r1}, {%r1, %r1}, {%r45002, %r45003, %r45004, %r45005, %r45006, %r45007, %r45008, %r45009};
	bar.warp.sync 	-1;
	wmma.mma.sync.aligned.row.col.m16n16k16.s32.s8.s8.s32 {%r45018, %r45019, %r45020, %r45021, %r45022, %r45023, %r45024, %r45025}, {%r1, %r1}, {%r1, %r1}, {%r45010, %r45011, %r45012, %r45013, %r45014, %r45015, %r45016, %r45017};
	bar.warp.sync 	-1;
	wmma.mma.sync.aligned.row.col.m16n16k16.s32.s8.s8.s32 {%r45026, %r45027, %r45028, %r45029, %r45030, %r45031, %r45032, %r45033}, {%r1, %r1}, {%r1, %r1}, {%r45018, %r45019, %r45020, %r45021, %r45022, %r45023, %r45024, %r45025};
	bar.warp.sync 	-1;
	wmma.mma.sync.aligned.row.col.m16n16k16.s32.s8.s8.s32 {%r45034, %r45035, %r45036, %r45037, %r45038, %r45039, %r45040, %r45041}, {%r1, %r1}, {%r1, %r1}, {%r45026, %r45027, %r45028, %r45029, %r45030, %r45031, %r45032, %r45033};
	bar.warp.sync 	-1;
	wmma.mma.sync.aligned.row.col.m16n16k16.s32.s8.s8.s32 {%r45042, %r45043, %r45044, %r45045, %r45046, %r45047, %r45048, %r45049}, {%r1, %r1}, {%r1, %r1}, {%r45034, %r45035, %r45036, %r45037, %r45038, %r45039, %r45040, %r45041};
	bar.warp.sync 	-1;
	wmma.mma.sync.aligned.row.col.m16n16k16.s32.s8.s8.s32 {%r45050, %r45051, %r45052, %r45053, %r45054, %r45055, %r45056, %r45057}, {%r1, %r1}, {%r1, %r1}, {%r45042, %r45043, %r45044, %r45045, %r45046, %r45047, %r45048, %r45049};
	bar.warp.sync 	-1;
	wmma.mma.sync.aligned.row.col.m16n16k16.s32.s8.s8.s32 {%r45058, %r45059, %r45060, %r45061, %r45062, %r45063, %r45064, %r45065}, {%r1, %r1}, {%r1, %r1}, {%r45050, %r45051, %r45052, %r45053, %r45054, %r45055, %r45056, %r45057};
	bar.warp.sync 	-1;
	wmma.mma.sync.aligned.row.col.m16n16k16.s32.s8.s8.s32 {%r45066, %r45067, %r45068, %r45069, %r45070, %r45071, %r45072, %r45073}, {%r1, %r1}, {%r1, %r1}, {%r45058, %r45059, %r45060, %r45061, %r45062, %r45063, %r45064, %r45065};
	bar.warp.sync 	-1;
	wmma.mma.sync.aligned.row.col.m16n16k16.s32.s8.s8.s32 {%r45074, %r45075, %r45076, %r45077, %r45078, %r45079, %r45080, %r45081}, {%r1, %r1}, {%r1, %r1}, {%r45066, %r45067, %r45068, %r45069, %r45070, %r45071, %r45072, %r45073};
	bar.warp.sync 	-1;
	wmma.mma.sync.aligned.row.col.m16n16k16.s32.s8.s8.s32 {%r45082, %r45083, %r45084, %r45085, %r45086, %r45087, %r45088, %r45089}, {%r1, %r1}, {%r1, %r1}, {%r45074, %r45075, %r45076, %r45077, %r45078, %r45079, %r45080, %r45081};
	bar.warp.sync 	-1;
	wmma.mma.sync.aligned.row.col.m16n16k16.s32.s8.s8.s32 {%r45090, %r45091, %r45092, %r45093, %r45094, %r45095, %r45096, %r45097}, {%r1, %r1}, {%r1, %r1}, {%r45082, %r45083, %r45084, %r45085, %r45086, %r45087, %r45088, %r45089};
	bar.warp.sync 	-1;
	wmma.mma.sync.aligned.row.col.m16n16k16.s32.s8.s8.s32 {%r45098, %r45099, %r45100, %r45101, %r45102, %r45103, %r45104, %r45105}, {%r1, %r1}, {%r1, %r1}, {%r45090, %r45091, %r45092, %r45093, %r45094, %r45095, %r45096, %r45097};
	bar.warp.sync 	-1;
	wmma.mma.sync.aligned.row.col.m16n16k16.s32.s8.s8.s32 {%r45106, %r45107, %r45108, %r45109, %r45110, %r45111, %r45112, %r45113}, {%r1, %r1}, {%r1, %r1}, {%r45098, %r45099, %r45100, %r45101, %r45102, %r45103, %r45104, %r45105};
	bar.warp.sync 	-1;
	wmma.mma.sync.aligned.row.col.m16n16k16.s32.s8.s8.s32 {%r45114, %r45115, %r45116, %r45117, %r45118, %r45119, %r45120, %r45121}, {%r1, %r1}, {%r1, %r1}, {%r45106, %r45107, %r45108, %r45109, %r45110, %r45111, %r45112, %r45113};
	bar.warp.sync 	-1;
	wmma.mma.sync.aligned.row.col.m16n16k16.s32.s8.s8.s32 {%r45122, %r45123, %r45124, %r45125, %r45126, %r45127, %r45128, %r45129}, {%r1, %r1}, {%r1, %r1}, {%r45114, %r45115, %r45116, %r45117, %r45118, %r45119, %r45120, %r45121};
	bar.warp.sync 	-1;
	wmma.mma.sync.aligned.row.col.m16n16k16.s32.s8.s8.s32 {%r45130, %r45131, %r45132, %r45133, %r45134, %r45135, %r45136, %r45137}, {%r1, %r1}, {%r1, %r1}, {%r45122, %r45123, %r45124, %r45125, %r45126, %r45127, %r45128, %r45129};
	bar.warp.sync 	-1;
	wmma.mma.sync.aligned.row.col.m16n16k16.s32.s8.s8.s32 {%r45138, %r45139, %r45140, %r45141, %r45142, %r45143, %r45144, %r45145}, {%r1, %r1}, {%r1, %r1}, {%r45130, %r45131, %r45132, %r45133, %r45134, %r45135, %r45136, %r45137};
	bar.warp.sync 	-1;
	wmma.mma.sync.aligned.row.col.m16n16k16.s32.s8.s8.s32 {%r45146, %r45147, %r45148, %r45149, %r45150, %r45151, %r45152, %r45153}, {%r1, %r1}, {%r1, %r1}, {%r45138, %r45139, %r45140, %r45141, %r45142, %r45143, %r45144, %r45145};
	bar.warp.sync 	-1;
	wmma.mma.sync.aligned.row.col.m16n16k16.s32.s8.s8.s32 {%r45154, %r45155, %r45156, %r45157, %r45158, %r45159, %r45160, %r45161}, {%r1, %r1}, {%r1, %r1}, {%r45146, %r45147, %r45148, %r45149, %r45150, %r45151, %r45152, %r45153};
	bar.warp.sync 	-1;
	wmma.mma.sync.aligned.row.col.m16n16k16.s32.s8.s8.s32 {%r45162, %r45163, %r45164, %r45165, %r45166, %r45167, %r45168, %r45169}, {%r1, %r1}, {%r1, %r1}, {%r45154, %r45155, %r45156, %r45157, %r45158, %r45159, %r45160, %r45161};
	bar.warp.sync 	-1;
	wmma.mma.sync.aligned.row.col.m16n16k16.s32.s8.s8.s32 {%r45170, %r45171, %r45172, %r45173, %r45174, %r45175, %r45176, %r45177}, {%r1, %r1}, {%r1, %r1}, {%r45162, %r45163, %r45164, %r45165, %r45166, %r45167, %r45168, %r45169};
	bar.warp.sync 	-1;
	wmma.mma.sync.aligned.row.col.m16n16k16.s32.s8.s8.s32 {%r45178, %r45179, %r45180, %r45181, %r45182, %r45183, %r45184, %r45185}, {%r1, %r1}, {%r1, %r1}, {%r45170, %r45171, %r45172, %r45173, %r45174, %r45175, %r45176, %r45177};
	bar.warp.sync 	-1;
	wmma.mma.sync.aligned.row.col.m16n16k16.s32.s8.s8.s32 {%r45186, %r45187, %r45188, %r45189, %r45190, %r45191, %r45192, %r45193}, {%r1, %r1}, {%r1, %r1}, {%r45178, %r45179, %r45180, %r45181, %r45182, %r45183, %r45184, %r45185};
	bar.warp.sync 	-1;
	wmma.mma.sync.aligned.row.col.m16n16k16.s32.s8.s8.s32 {%r45194, %r45195, %r45196, %r45197, %r45198, %r45199, %r45200, %r45201}, {%r1, %r1}, {%r1, %r1}, {%r45186, %r45187, %r45188, %r45189, %r45190, %r45191, %r45192, %r45193};
	bar.warp.sync 	-1;
	wmma.mma.sync.aligned.row.col.m16n16k16.s32.s8.s8.s32 {%r45202, %r45203, %r45204, %r45205, %r45206, %r45207, %r45208, %r45209}, {%r1, %r1}, {%r1, %r1}, {%r45194, %r45195, %r45196, %r45197, %r45198, %r45199, %r45200, %r45201};
	bar.warp.sync 	-1;
	wmma.mma.sync.aligned.row.col.m16n16k16.s32.s8.s8.s32 {%r45210, %r45211, %r45212, %r45213, %r45214, %r45215, %r45216, %r45217}, {%r1, %r1}, {%r1, %r1}, {%r45202, %r45203, %r45204, %r45205, %r45206, %r45207, %r45208, %r45209};
	bar.warp.sync 	-1;
	wmma.mma.sync.aligned.row.col.m16n16k16.s32.s8.s8.s32 {%r45218, %r45219, %r45220, %r45221, %r45222, %r45223, %r45224, %r45225}, {%r1, %r1}, {%r1, %r1}, {%r45210, %r45211, %r45212, %r45213, %r45214, %r45215, %r45216, %r45217};
	bar.warp.sync 	-1;
	wmma.mma.sync.aligned.row.col.m16n16k16.s32.s8.s8.s32 {%r45226, %r45227, %r45228, %r45229, %r45230, %r45231, %r45232, %r45233}, {%r1, %r1}, {%r1, %r1}, {%r45218, %r45219, %r45220, %r45221, %r45222, %r45223, %r45224, %r45225};
	bar.warp.sync 	-1;
	wmma.mma.sync.aligned.row.col.m16n16k16.s32.s8.s8.s32 {%r45234, %r45235, %r45236, %r45237, %r45238, %r45239, %r45240, %r45241}, {%r1, %r1}, {%r1, %r1}, {%r45226, %r45227, %r45228, %r45229, %r45230, %r45231, %r45232, %r45233};
	bar.warp.sync 	-1;
	wmma.mma.sync.aligned.row.col.m16n16k16.s32.s8.s8.s32 {%r45242, %r45243, %r45244, %r45245, %r45246, %r45247, %r45248, %r45249}, {%r1, %r1}, {%r1, %r1}, {%r45234, %r45235, %r45236, %r45237, %r45238, %r45239, %r45240, %r45241};
	bar.warp.sync 	-1;
	wmma.mma.sync.aligned.row.col.m16n16k16.s32.s8.s8.s32 {%r45250, %r45251, %r45252, %r45253, %r45254, %r45255, %r45256, %r45257}, {%r1, %r1}, {%r1, %r1}, {%r45242, %r45243, %r45244, %r45245, %r45246, %r45247, %r45248, %r45249};
	bar.warp.sync 	-1;
	wmma.mma.sync.aligned.row.col.m16n16k16.s32.s8.s8.s32 {%r45258, %r45259, %r45260, %r45261, %r45262, %r45263, %r45264, %r45265}, {%r1, %r1}, {%r1, %r1}, {%r45250, %r45251, %r45252, %r45253, %r45254, %r45255, %r45256, %r45257};
	bar.warp.sync 	-1;
	wmma.mma.sync.aligned.row.col.m16n16k16.s32.s8.s8.s32 {%r45266, %r45267, %r45268, %r45269, %r45270, %r45271, %r45272, %r45273}, {%r1, %r1}, {%r1, %r1}, {%r45258, %r45259, %r45260, %r45261, %r45262, %r45263, %r45264, %r45265};
	bar.warp.sync 	-1;
	wmma.mma.sync.aligned.row.col.m16n16k16.s32.s8.s8.s32 {%r45274, %r45275, %r45276, %r45277, %r45278, %r45279, %r45280, %r45281}, {%r1, %r1}, {%r1, %r1}, {%r45266, %r45267, %r45268, %r45269, %r45270, %r45271, %r45272, %r45273};
	bar.warp.sync 	-1;
	wmma.mma.sync.aligned.row.col.m16n16k16.s32.s8.s8.s32 {%r45282, %r45283, %r45284, %r45285, %r45286, %r45287, %r45288, %r45289}, {%r1, %r1}, {%r1, %r1}, {%r45274, %r45275, %r45276, %r45277, %r45278, %r45279, %r45280, %r45281};
	bar.warp.sync 	-1;
	wmma.mma.sync.aligned.row.col.m16n16k16.s32.s8.s8.s32 {%r45290, %r45291, %r45292, %r45293, %r45294, %r45295, %r45296, %r45297}, {%r1, %r1}, {%r1, %r1}, {%r45282, %r45283, %r45284, %r45285, %r45286, %r45287, %r45288, %r45289};
	bar.warp.sync 	-1;
	wmma.mma.sync.aligned.row.col.m16n16k16.s32.s8.s8.s32 {%r45298, %r45299, %r45300, %r45301, %r45302, %r45303, %r45304, %r45305}, {%r1, %r1}, {%r1, %r1}, {%r45290, %r45291, %r45292, %r45293, %r45294, %r45295, %r45296, %r45297};
	bar.warp.sync 	-1;
	wmma.mma.sync.aligned.row.col.m16n16k16.s32.s8.s8.s32 {%r45306, %r45307, %r45308, %r45309, %r45310, %r45311, %r45312, %r45313}, {%r1, %r1}, {%r1, %r1}, {%r45298, %r45299, %r45300, %r45301, %r45302, %r45303, %r45304, %r45305};
	bar.warp.sync 	-1;
	wmma.mma.sync.aligned.row.col.m16n16k16.s32.s8.s8.s32 {%r45314, %r45315, %r45316, %r45317, %r45318, %r45319, %r45320, %r45321}, {%r1, %r1}, {%r1, %r1}, {%r45306, %r45307, %r45308, %r45309, %r45310, %r45311, %r45312, %r45313};
	bar.warp.sync 	-1;
	wmma.mma.sync.aligned.row.col.m16n16k16.s32.s8.s8.s32 {%r45322, %r45323, %r45324, %r45325, %r45326, %r45327, %r45328, %r45329}, {%r1, %r1}, {%r1, %r1}, {%r45314, %r45315, %r45316, %r45317, %r45318, %r45319, %r45320, %r45321};
	bar.warp.sync 	-1;
	wmma.mma.sync.aligned.row.col.m16n16k16.s32.s8.s8.s32 {%r45330, %r45331, %r45332, %r45333, %r45334, %r45335, %r45336, %r45337}, {%r1, %r1}, {%r1, %r1}, {%r45322, %r45323, %r45324, %r45325, %r45326, %r45327, %r45328, %r45329};
	bar.warp.sync 	-1;
	wmma.mma.sync.aligned.row.col.m16n16k16.s32.s8.s8.s32 {%r45338, %r45339, %r45340, %r45341, %r45342, %r45343, %r45344, %r45345}, {%r1, %r1}, {%r1, %r1}, {%r45330, %r45331, %r45332, %r45333, %r45334, %r45335, %r45336, %r45337};
	bar.warp.sync 	-1;
	wmma.mma.sync.aligned.row.col.m16n16k16.s32.s8.s8.s32 {%r45346, %r45347, %r45348, %r45349, %r45350, %r45351, %r45352, %r45353}, {%r1, %r1}, {%r1, %r1}, {%r45338, %r45339, %r45340, %r45341, %r45342, %r45343, %r45344, %r45345};
	bar.warp.sync 	-1;
	wmma.mma.sync.aligned.row.col.m16n16k16.s32.s8.s8.s32 {%r45354, %r45355, %r45356, %r45357, %r45358, %r45359, %r45360, %r45361}, {%r1, %r1}, {%r1, %r1}, {%r45346, %r45347, %r45348, %r45349, %r45350, %r45351, %r45352, %r45353};
	bar.warp.sync 	-1;
	wmma.mma.sync.aligned.row.col.m16n16k16.s32.s8.s8.s32 {%r45362, %r45363, %r45364, %r45365, %r45366, %r45367, %r45368, %r45369}, {%r1, %r1}, {%r1, %r1}, {%r45354, %r45355, %r45356, %r45357, %r45358, %r45359, %r45360, %r45361};
	bar.warp.sync 	-1;
	wmma.mma.sync.aligned.row.col.m16n16k16.s32.s8.s8.s32 {%r45370, %r45371, %r45372, %r45373, %r45374, %r45375, %r45376, %r45377}, {%r1, %r1}, {%r1, %r1}, {%r45362, %r45363, %r45364, %r45365, %r45366, %r45367, %r45368, %r45369};
	bar.warp.sync 	-1;
	wmma.mma.sync.aligned.row.col.m16n16k16.s32.s8.s8.s32 {%r45378, %r45379, %r45380, %r45381, %r45382, %r45383, %r45384, %r45385}, {%r1, %r1}, {%r1, %r1}, {%r45370, %r45371, %r45372, %r45373, %r45374, %r45375, %r45376, %r45377};
	bar.warp.sync 	-1;
	wmma.mma.sync.aligned.row.col.m16n16k16.s32.s8.s8.s32 {%r45386, %r45387, %r45388, %r45389, %r45390, %r45391, %r45392, %r45393}, {%r1, %r1}, {%r1, %r1}, {%r45378, %r45379, %r45380, %r45381, %r45382, %r45383, %r45384, %r45385};
	bar.warp.sync 	-1;
	wmma.mma.sync.aligned.row.col.m16n16k16.s32.s8.s8.s32 {%r45394, %r45395, %r45396, %r45397, %r45398, %r45399, %r45400, %r45401}, {%r1, %r1}, {%r1, %r1}, {%r45386, %r45387, %r45388, %r45389, %r45390, %r45391, %r45392, %r45393};
	bar.warp.sync 	-1;
	wmma.mma.sync.aligned.row.col.m16n16k16.s32.s8.s8.s32 {%r45402, %r45403, %r45404, %r45405, %r45406, %r45407, %r45408, %r45409}, {%r1, %r1}, {%r1, %r1}, {%r45394, %r45395, %r45396, %r45397, %r45398, %r45399, %r45400, %r45401};
	bar.warp.sync 	-1;
	wmma.mma.sync.aligned.row.col.m16n16k16.s32.s8.s8.s32 {%r45410, %r45411, %r45412, %r45413, %r45414, %r45415, %r45416, %r45417}, {%r1, %r1}, {%r1, %r1}, {%r45402, %r45403, %r45404, %r45405, %r45406, %r45407, %r45408, %r45409};
	bar.warp.sync 	-1;
	wmma.mma.sync.aligned.row.col.m16n16k16.s32.s8.s8.s32 {%r45418, %r45419, %r45420, %r45421, %r45422, %r45423, %r45424, %r45425}, {%r1, %r1}, {%r1, %r1}, {%r45410, %r45411, %r45412, %r45413, %r45414, %r45415, %r45416, %r45417};
	bar.warp.sync 	-1;
	wmma.mma.sync.aligned.row.col.m16n16k16.s32.s8.s8.s32 {%r45426, %r45427, %r45428, %r45429, %r45430, %r45431, %r45432, %r45433}, {%r1, %r1}, {%r1, %r1}, {%r45418, %r45419, %r45420, %r45421, %r45422, %r45423, %r45424, %r45425};
	bar.warp.sync 	-1;
	wmma.mma.sync.aligned.row.col.m16n16k16.s32.s8.s8.s32 {%r45434, %r45435, %r45436, %r45437, %r45438, %r45439, %r45440, %r45441}, {%r1, %r1}, {%r1, %r1}, {%r45426, %r45427, %r45428, %r45429, %r45430, %r45431, %r45432, %r45433};
	bar.warp.sync 	-1;
	wmma.mma.sync.aligned.row.col.m16n16k16.s32.s8.s8.s32 {%r45442, %r45443, %r45444, %r45445, %r45446, %r45447, %r45448, %r45449}, {%r1, %r1}, {%r1, %r1}, {%r45434, %r45435, %r45436, %r45437, %r45438, %r45439, %r45440, %r45441};
	bar.warp.sync 	-1;
	wmma.mma.sync.aligned.row.col.m16n16k16.s32.s8.s8.s32 {%r45450, %r45451, %r45452, %r45453, %r45454, %r45455, %r45456, %r45457}, {%r1, %r1}, {%r1, %r1}, {%r45442, %r45443, %r45444, %r45445, %r45446, %r45447, %r45448, %r45449};
	bar.warp.sync 	-1;
	wmma.mma.sync.aligned.row.col.m16n16k16.s32.s8.s8.s32 {%r45458, %r45459, %r45460, %r45461, %r45462, %r45463, %r45464, %r45465}, {%r1, %r1}, {%r1, %r1}, {%r45450, %r45451, %r45452, %r45453, %r45454, %r45455, %r45456, %r45457};
	bar.warp.sync 	-1;
	wmma.mma.sync.aligned.row.col.m16n16k16.s32.s8.s8.s32 {%r45466, %r45467, %r45468, %r45469, %r45470, %r45471, %r45472, %r45473}, {%r1, %r1}, {%r1, %r1}, {%r45458, %r45459, %r45460, %r45461, %r45462, %r45463, %r45464, %r45465};
	bar.warp.sync 	-1;
	wmma.mma.sync.aligned.row.col.m16n16k16.s32.s8.s8.s32 {%r45474, %r45475, %r45476, %r45477, %r45478, %r45479, %r45480, %r45481}, {%r1, %r1}, {%r1, %r1}, {%r45466, %r45467, %r45468, %r45469, %r45470, %r45471, %r45472, %r45473};
	bar.warp.sync 	-1;
	wmma.mma.sync.aligned.row.col.m16n16k16.s32.s8.s8.s32 {%r45482, %r45483, %r45484, %r45485, %r45486, %r45487, %r45488, %r45489}, {%r1, %r1}, {%r1, %r1}, {%r45474, %r45475, %r45476, %r45477, %r45478, %r45479, %r45480, %r45481};
	bar.warp.sync 	-1;
	wmma.mma.sync.aligned.row.col.m16n16k16.s32.s8.s8.s32 {%r45490, %r45491, %r45492, %r45493, %r45494, %r45495, %r45496, %r45497}, {%r1, %r1}, {%r1, %r1}, {%r45482, %r45483, %r45484, %r45485, %r45486, %r45487, %r45488, %r45489};
	bar.warp.sync 	-1;
	wmma.mma.sync.aligned.row.col.m16n16k16.s32.s8.s8.s32 {%r45498, %r45499, %r45500, %r45501, %r45502, %r45503, %r45504, %r45505}, {%r1, %r1}, {%r1, %r1}, {%r45490, %r45491, %r45492, %r45493, %r45494, %r45495, %r45496, %r45497};
	bar.warp.sync 	-1;
	wmma.mma.sync.aligned.row.col.m16n16k16.s32.s8.s8.s32 {%r45506, %r45507, %r45508, %r45509, %r45510, %r45511, %r45512, %r45513}, {%r1, %r1}, {%r1, %r1}, {%r45498, %r45499, %r45500, %r45501, %r45502, %r45503, %r45504, %r45505};
	bar.warp.sync 	-1;
	wmma.mma.sync.aligned.row.col.m16n16k16.s32.s8.s8.s32 {%r45514, %r45515, %r45516, %r45517, %r45518, %r45519, %r45520, %r45521}, {%r1, %r1}, {%r1, %r1}, {%r45506, %r45507, %r45508, %r45509, %r45510, %r45511, %r45512, %r45513};
	bar.warp.sync 	-1;
	wmma.mma.sync.aligned.row.col.m16n16k16.s32.s8.s8.s32 {%r45522, %r45523, %r45524, %r45525, %r45526, %r45527, %r45528, %r45529}, {%r1, %r1}, {%r1, %r1}, {%r45514, %r45515, %r45516, %r45517, %r45518, %r45519, %r45520, %r45521};
	bar.warp.sync 	-1;
	wmma.mma.sync.aligned.row.col.m16n16k16.s32.s8.s8.s32 {%r45530, %r45531, %r45532, %r45533, %r45534, %r45535, %r45536, %r45537}, {%r1, %r1}, {%r1, %r1}, {%r45522, %r45523, %r45524, %r45525, %r45526, %r45527, %r45528, %r45529};
	bar.warp.sync 	-1;
	wmma.mma.sync.aligned.row.col.m16n16k16.s32.s8.s8.s32 {%r45538, %r45539, %r45540, %r45541, %r45542, %r45543, %r45544, %r45545}, {%r1, %r1}, {%r1, %r1}, {%r45530, %r45531, %r45532, %r45533, %r45534, %r45535, %r45536, %r45537};
	bar.warp.sync 	-1;
	wmma.mma.sync.aligned.row.col.m16n16k16.s32.s8.s8.s32 {%r45546, %r45547, %r45548, %r45549, %r45550, %r45551, %r45552, %r45553}, {%r1, %r1}, {%r1, %r1}, {%r45538, %r45539, %r45540, %r45541, %r45542, %r45543, %r45544, %r45545};
	bar.warp.sync 	-1;
	wmma.mma.sync.aligned.row.col.m16n16k16.s32.s8.s8.s32 {%r45554, %r45555, %r45556, %r45557, %r45558, %r45559, %r45560, %r45561}, {%r1, %r1}, {%r1, %r1}, {%r45546, %r45547, %r45548, %r45549, %r45550, %r45551, %r45552, %r45553};
	bar.warp.sync 	-1;
	wmma.mma.sync.aligned.row.col.m16n16k16.s32.s8.s8.s32 {%r45562, %r45563, %r45564, %r45565, %r45566, %r45567, %r45568, %r45569}, {%r1, %r1}, {%r1, %r1}, {%r45554, %r45555, %r45556, %r45557, %r45558, %r45559, %r45560, %r45561};
	bar.warp.sync 	-1;
	wmma.mma.sync.aligned.row.col.m16n16k16.s32.s8.s8.s32 {%r45570, %r45571, %r45572, %r45573, %r45574, %r45575, %r45576, %r45577}, {%r1, %r1}, {%r1, %r1}, {%r45562, %r45563, %r45564, %r45565, %r45566, %r45567, %r45568, %r45569};
	bar.warp.sync 	-1;
	wmma.mma.sync.aligned.row.col.m16n16k16.s32.s8.s8.s32 {%r45578, %r45579, %r45580, %r45581, %r45582, %r45583, %r45584, %r45585}, {%r1, %r1}, {%r1, %r1}, {%r45570, %r45571, %r45572, %r45573, %r45574, %r45575, %r45576, %r45577};
	bar.warp.sync 	-1;
	wmma.mma.sync.aligned.row.col.m16n16k16.s32.s8.s8.s32 {%r45586, %r45587, %r45588, %r45589, %r45590, %r45591, %r45592, %r45593}, {%r1, %r1}, {%r1, %r1}, {%r45578, %r45579, %r45580, %r45581, %r45582, %r45583, %r45584, %r45585};
	bar.warp.sync 	-1;
	wmma.mma.sync.aligned.row.col.m16n16k16.s32.s8.s8.s32 {%r45594, %r45595, %r45596, %r45597, %r45598, %r45599, %r45600, %r45601}, {%r1, %r1}, {%r1, %r1}, {%r45586, %r45587, %r45588, %r45589, %r45590, %r45591, %r45592, %r45593};
	bar.warp.sync 	-1;
	wmma.mma.sync.aligned.row.col.m16n16k16.s32.s8.s8.s32 {%r45602, %r45603, %r45604, %r45605, %r45606, %r45607, %r45608, %r45609}, {%r1, %r1}, {%r1, %r1}, {%r45594, %r45595, %r45596, %r45597, %r45598, %r45599, %r45600, %r45601};
	bar.warp.sync 	-1;
	wmma.mma.sync.aligned.row.col.m16n16k16.s32.s8.s8.s32 {%r45610, %r45611, %r45612, %r45613, %r45614, %r45615, %r45616, %r45617}, {%r1, %r1}, {%r1, %r1}, {%r45602, %r45603, %r45604, %r45605, %r45606, %r45607, %r45608, %r45609};
	bar.warp.sync 	-1;
	wmma.mma.sync.aligned.row.col.m16n16k16.s32.s8.s8.s32 {%r45618, %r45619, %r45620, %r45621, %r45622, %r45623, %r45624, %r45625}, {%r1, %r1}, {%r1, %r1}, {%r45610, %r45611, %r45612, %r45613, %r45614, %r45615, %r45616, %r45617};
	bar.warp.sync 	-1;
	wmma.mma.sync.aligned.row.col.m16n16k16.s32.s8.s8.s32 {%r45626, %r45627, %r45628, %r45629, %r45630, %r45631, %r45632, %r45633}, {%r1, %r1}, {%r1, %r1}, {%r45618, %r45619, %r45620, %r45621, %r45622, %r45623, %r45624, %r45625};
	bar.warp.sync 	-1;
	wmma.mma.sync.aligned.row.col.m16n16k16.s32.s8.s8.s32 {%r45634, %r45635, %r45636, %r45637, %r45638, %r45639, %r45640, %r45641}, {%r1, %r1}, {%r1, %r1}, {%r45626, %r45627, %r45628, %r45629, %r45630, %r45631, %r45632, %r45633};
	bar.warp.sync 	-1;
	wmma.mma.sync.aligned.row.col.m16n16k16.s32.s8.s8.s32 {%r45642, %r45643, %r45644, %r45645, %r45646, %r45647, %r45648, %r45649}, {%r1, %r1}, {%r1, %r1}, {%r45634, %r45635, %r45636, %r45637, %r45638, %r45639, %r45640, %r45641};
	bar.warp.sync 	-1;
	wmma.mma.sync.aligned.row.col.m16n16k16.s32.s8.s8.s32 {%r45650, %r45651, %r45652, %r45653, %r45654, %r45655, %r45656, %r45657}, {%r1, %r1}, {%r1, %r1}, {%r45642, %r45643, %r45644, %r45645, %r45646, %r45647, %r45648, %r45649};
	bar.warp.sync 	-1;
	wmma.mma.sync.aligned.row.col.m16n16k16.s32.s8.s8.s32 {%r45658, %r45659, %r45660, %r45661, %r45662, %r45663, %r45664, %r45665}, {%r1, %r1}, {%r1, %r1}, {%r45650, %r45651, %r45652, %r45653, %r45654, %r45655, %r45656, %r45657};
	bar.warp.sync 	-1;
	wmma.mma.sync.aligned.row.col.m16n16k16.s32.s8.s8.s32 {%r45666, %r45667, %r45668, %r45669, %r45670, %r45671, %r45672, %r45673}, {%r1, %r1}, {%r1, %r1}, {%r45658, %r45659, %r45660, %r45661, %r45662, %r45663, %r45664, %r45665};
	bar.warp.sync 	-1;
	wmma.mma.sync.aligned.row.col.m16n16k16.s32.s8.s8.s32 {%r45674, %r45675, %r45676, %r45677, %r45678, %r45679, %r45680, %r45681}, {%r1, %r1}, {%r1, %r1}, {%r45666, %r45667, %r45668, %r45669, %r45670, %r45671, %r45672, %r45673};
	bar.warp.sync 	-1;
	wmma.mma.sync.aligned.row.col.m16n16k16.s32.s8.s8.s32 {%r45682, %r45683, %r45684, %r45685, %r45686, %r45687, %r45688, %r45689}, {%r1, %r1}, {%r1, %r1}, {%r45674, %r45675, %r45676, %r45677, %r45678, %r45679, %r45680, %r45681};
	bar.warp.sync 	-1;
	wmma.mma.sync.aligned.row.col.m16n16k16.s32.s8.s8.s32 {%r45690, %r45691, %r45692, %r45693, %r45694, %r45695, %r45696, %r45697}, {%r1, %r1}, {%r1, %r1}, {%r45682, %r45683, %r45684, %r45685, %r45686, %r45687, %r45688, %r45689};
	bar.warp.sync 	-1;
	wmma.mma.sync.aligned.row.col.m16n16k16.s32.s8.s8.s32 {%r45698, %r45699, %r45700, %r45701, %r45702, %r45703, %r45704, %r45705}, {%r1, %r1}, {%r1, %r1}, {%r45690, %r45691, %r45692, %r45693, %r45694, %r45695, %r45696, %r45697};
	bar.warp.sync 	-1;
	wmma.mma.sync.aligned.row.col.m16n16k16.s32.s8.s8.s32 {%r45706, %r45707, %r45708, %r45709, %r45710, %r45711, %r45712, %r45713}, {%r1, %r1}, {%r1, %r1}, {%r45698, %r45699, %r45700, %r45701, %r45702, %r45703, %r45704, %r45705};
	bar.warp.sync 	-1;
	wmma.mma.sync.aligned.row.col.m16n16k16.s32.s8.s8.s32 {%r45714, %r45715, %r45716, %r45717, %r45718, %r45719, %r45720, %r45721}, {%r1, %r1}, {%r1, %r1}, {%r45706, %r45707, %r45708, %r45709, %r45710, %r45711, %r45712, %r45713};
	bar.warp.sync 	-1;
	wmma.mma.sync.aligned.row.col.m16n16k16.s32.s8.s8.s32 {%r45722, %r45723, %r45724, %r45725, %r45726, %r45727, %r45728, %r45729}, {%r1, %r1}, {%r1, %r1}, {%r45714, %r45715, %r45716, %r45717, %r45718, %r45719, %r45720, %r45721};
	bar.warp.sync 	-1;
	wmma.mma.sync.aligned.row.col.m16n16k16.s32.s8.s8.s32 {%r45730, %r45731, %r45732, %r45733, %r45734, %r45735, %r45736, %r45737}, {%r1, %r1}, {%r1, %r1}, {%r45722, %r45723, %r45724, %r45725, %r45726, %r45727, %r45728, %r45729};
	bar.warp.sync 	-1;
	wmma.mma.sync.aligned.row.col.m16n16k16.s32.s8.s8.s32 {%r45738, %r45739, %r45740, %r45741, %r45742, %r45743, %r45744, %r45745}, {%r1, %r1}, {%r1, %r1}, {%r45730, %r45731, %r45732, %r45733, %r45734, %r45735, %r45736, %r45737};
	bar.warp.sync 	-1;
	wmma.mma.sync.aligned.row.col.m16n16k16.s32.s8.s8.s32 {%r45746, %r45747, %r45748, %r45749, %r45750, %r45751, %r45752, %r45753}, {%r1, %r1}, {%r1, %r1}, {%r45738, %r45739, %r45740, %r45741, %r45742, %r45743, %r45744, %r45745};
	bar.warp.sync 	-1;
	wmma.mma.sync.aligned.row.col.m16n16k16.s32.s8.s8.s32 {%r45754, %r45755, %r45756, %r45757, %r45758, %r45759, %r45760, %r45761}, {%r1, %r1}, {%r1, %r1}, {%r45746, %r45747, %r45748, %r45749, %r45750, %r45751, %r45752, %r45753};
	bar.warp.sync 	-1;
	wmma.mma.sync.aligned.row.col.m16n16k16.s32.s8.s8.s32 {%r45762, %r45763, %r45764, %r45765, %r45766, %r45767, %r45768, %r45769}, {%r1, %r1}, {%r1, %r1}, {%r45754, %r45755, %r45756, %r45757, %r45758, %r45759, %r45760, %r45761};
	bar.warp.sync 	-1;
	wmma.mma.sync.aligned.row.col.m16n16k16.s32.s8.s8.s32 {%r45770, %r45771, %r45772, %r45773, %r45774, %r45775, %r45776, %r45777}, {%r1, %r1}, {%r1, %r1}, {%r45762, %r45763, %r45764, %r45765, %r45766, %r45767, %r45768, %r45769};
	bar.warp.sync 	-1;
	wmma.mma.sync.aligned.row.col.m16n16k16.s32.s8.s8.s32 {%r45778, %r45779, %r45780, %r45781, %r45782, %r45783, %r45784, %r45785}, {%r1, %r1}, {%r1, %r1}, {%r45770, %r45771, %r45772, %r45773, %r45774, %r45775, %r45776, %r45777};
	bar.warp.sync 	-1;
	wmma.mma.sync.aligned.row.col.m16n16k16.s32.s8.s8.s32 {%r45786, %r45787, %r45788, %r45789, %r45790, %r45791, %r45792, %r45793}, {%r1, %r1}, {%r1, %r1}, {%r45778, %r45779, %r45780, %r45781, %r45782, %r45783, %r45784, %r45785};
	bar.warp.sync 	-1;
	wmma.mma.sync.aligned.row.col.m16n16k16.s32.s8.s8.s32 {%r45794, %r45795, %r45796, %r45797, %r45798, %r45799, %r45800, %r45801}, {%r1, %r1}, {%r1, %r1}, {%r45786, %r45787, %r45788, %r45789, %r45790, %r45791, %r45792, %r45793};
	bar.warp.sync 	-1;
	wmma.mma.sync.aligned.row.col.m16n16k16.s32.s8.s8.s32 {%r45802, %r45803, %r45804, %r45805, %r45806, %r45807, %r45808, %r45809}, {%r1, %r1}, {%r1, %r1}, {%r45794, %r45795, %r45796, %r45797, %r45798, %r45799, %r45800, %r45801};
	bar.warp.sync 	-1;
	wmma.mma.sync.aligned.row.col.m16n16k16.s32.s8.s8.s32 {%r45810, %r45811, %r45812, %r45813, %r45814, %r45815, %r45816, %r45817}, {%r1, %r1}, {%r1, %r1}, {%r45802, %r45803, %r45804, %r45805, %r45806, %r45807, %r45808, %r45809};
	bar.warp.sync 	-1;
	wmma.mma.sync.aligned.row.col.m16n16k16.s32.s8.s8.s32 {%r45818, %r45819, %r45820, %r45821, %r45822, %r45823, %r45824, %r45825}, {%r1, %r1}, {%r1, %r1}, {%r45810, %r45811, %r45812, %r45813, %r45814, %r45815, %r45816, %r45817};
	bar.warp.sync 	-1;
	wmma.mma.sync.aligned.row.col.m16n16k16.s32.s8.s8.s32 {%r45826, %r45827, %r45828, %r45829, %r45830, %r45831, %r45832, %r45833}, {%r1, %r1}, {%r1, %r1}, {%r45818, %r45819, %r45820, %r45821, %r45822, %r45823, %r45824, %r45825};
	bar.warp.sync 	-1;
	wmma.mma.sync.aligned.row.col.m16n16k16.s32.s8.s8.s32 {%r45834, %r45835, %r45836, %r45837, %r45838, %r45839, %r45840, %r45841}, {%r1, %r1}, {%r1, %r1}, {%r45826, %r45827, %r45828, %r45829, %r45830, %r45831, %r45832, %r45833};
	bar.warp.sync 	-1;
	wmma.mma.sync.aligned.row.col.m16n16k16.s32.s8.s8.s32 {%r45842, %r45843, %r45844, %r45845, %r45846, %r45847, %r45848, %r45849}, {%r1, %r1}, {%r1, %r1}, {%r45834, %r45835, %r45836, %r45837, %r45838, %r45839, %r45840, %r45841};
	bar.warp.sync 	-1;
	wmma.mma.sync.aligned.row.col.m16n16k16.s32.s8.s8.s32 {%r45850, %r45851, %r45852, %r45853, %r45854, %r45855, %r45856, %r45857}, {%r1, %r1}, {%r1, %r1}, {%r45842, %r45843, %r45844, %r45845, %r45846, %r45847, %r45848, %r45849};
	bar.warp.sync 	-1;
	wmma.mma.sync.aligned.row.col.m16n16k16.s32.s8.s8.s32 {%r45858, %r45859, %r45860, %r45861, %r45862, %r45863, %r45864, %r45865}, {%r1, %r1}, {%r1, %r1}, {%r45850, %r45851, %r45852, %r45853, %r45854, %r45855, %r45856, %r45857};
	bar.warp.sync 	-1;
	wmma.mma.sync.aligned.row.col.m16n16k16.s32.s8.s8.s32 {%r45866, %r45867, %r45868, %r45869, %r45870, %r45871, %r45872, %r45873}, {%r1, %r1}, {%r1, %r1}, {%r45858, %r45859, %r45860, %r45861, %r45862, %r45863, %r45864, %r45865};
	bar.warp.sync 	-1;
	wmma.mma.sync.aligned.row.col.m16n16k16.s32.s8.s8.s32 {%r45874, %r45875, %r45876, %r45877, %r45878, %r45879, %r45880, %r45881}, {%r1, %r1}, {%r1, %r1}, {%r45866, %r45867, %r45868, %r45869, %r45870, %r45871, %r45872, %r45873};
	bar.warp.sync 	-1;
	wmma.mma.sync.aligned.row.col.m16n16k16.s32.s8.s8.s32 {%r45882, %r45883, %r45884, %r45885, %r45886, %r45887, %r45888, %r45889}, {%r1, %r1}, {%r1, %r1}, {%r45874, %r45875, %r45876, %r45877, %r45878, %r45879, %r45880, %r45881};
	bar.warp.sync 	-1;
	wmma.mma.sync.aligned.row.col.m16n16k16.s32.s8.s8.s32 {%r45890, %r45891, %r45892, %r45893, %r45894, %r45895, %r45896, %r45897}, {%r1, %r1}, {%r1, %r1}, {%r45882, %r45883, %r45884, %r45885, %r45886, %r45887, %r45888, %r45889};
	bar.warp.sync 	-1;
	wmma.mma.sync.aligned.row.col.m16n16k16.s32.s8.s8.s32 {%r45898, %r45899, %r45900, %r45901, %r45902, %r45903, %r45904, %r45905}, {%r1, %r1}, {%r1, %r1}, {%r45890, %r45891, %r45892, %r45893, %r45894, %r45895, %r45896, %r45897};
	bar.warp.sync 	-1;
	wmma.mma.sync.aligned.row.col.m16n16k16.s32.s8.s8.s32 {%r45906, %r45907, %r45908, %r45909, %r45910, %r45911, %r45912, %r45913}, {%r1, %r1}, {%r1, %r1}, {%r45898, %r45899, %r45900, %r45901, %r45902, %r45903, %r45904, %r45905};
	bar.warp.sync 	-1;
	wmma.mma.sync.aligned.row.col.m16n16k16.s32.s8.s8.s32 {%r45914, %r45915, %r45916, %r45917, %r45918, %r45919, %r45920, %r45921}, {%r1, %r1}, {%r1, %r1}, {%r45906, %r45907, %r45908, %r45909, %r45910, %r45911, %r45912, %r45913};
	bar.warp.sync 	-1;
	wmma.mma.sync.aligned.row.col.m16n16k16.s32.s8.s8.s32 {%r45922, %r45923, %r45924, %r45925, %r45926, %r45927, %r45928, %r45929}, {%r1, %r1}, {%r1, %r1}, {%r45914, %r45915, %r45916, %r45917, %r45918, %r45919, %r45920, %r45921};
	bar.warp.sync 	-1;
	wmma.mma.sync.aligned.row.col.m16n16k16.s32.s8.s8.s32 {%r45930, %r45931, %r45932, %r45933, %r45934, %r45935, %r45936, %r45937}, {%r1, %r1}, {%r1, %r1}, {%r45922, %r45923, %r45924, %r45925, %r45926, %r45927, %r45928, %r45929};
	bar.warp.sync 	-1;
	wmma.mma.sync.aligned.row.col.m16n16k16.s32.s8.s8.s32 {%r45938, %r45939, %r45940, %r45941, %r45942, %r45943, %r45944, %r45945}, {%r1, %r1}, {%r1, %r1}, {%r45930, %r45931, %r45932, %r45933, %r45934, %r45935, %r45936, %r45937};
	bar.warp.sync 	-1;
	wmma.mma.sync.aligned.row.col.m16n16k16.s32.s8.s8.s32 {%r45946, %r45947, %r45948, %r45949, %r45950, %r45951, %r45952, %r45953}, {%r1, %r1}, {%r1, %r1}, {%r45938, %r45939, %r45940, %r45941, %r45942, %r45943, %r45944, %r45945};
	bar.warp.sync 	-1;
	wmma.mma.sync.aligned.row.col.m16n16k16.s32.s8.s8.s32 {%r45954, %r45955, %r45956, %r45957, %r45958, %r45959, %r45960, %r45961}, {%r1, %r1}, {%r1, %r1}, {%r45946, %r45947, %r45948, %r45949, %r45950, %r45951, %r45952, %r45953};
	bar.warp.sync 	-1;
	wmma.mma.sync.aligned.row.col.m16n16k16.s32.s8.s8.s32 {%r45962, %r45963, %r45964, %r45965, %r45966, %r45967, %r45968, %r45969}, {%r1, %r1}, {%r1, %r1}, {%r45954, %r45955, %r45956, %r45957, %r45958, %r45959, %r45960, %r45961};
	bar.warp.sync 	-1;
	wmma.mma.sync.aligned.row.col.m16n16k16.s32.s8.s8.s32 {%r45970, %r45971, %r45972, %r45973, %r45974, %r45975, %r45976, %r45977}, {%r1, %r1}, {%r1, %r1}, {%r45962, %r45963, %r45964, %r45965, %r45966, %r45967, %r45968, %r45969};
	bar.warp.sync 	-1;
	wmma.mma.sync.aligned.row.col.m16n16k16.s32.s8.s8.s32 {%r45978, %r45979, %r45980, %r45981, %r45982, %r45983, %r45984, %r45985}, {%r1, %r1}, {%r1, %r1}, {%r45970, %r45971, %r45972, %r45973, %r45974, %r45975, %r45976, %r45977};
	bar.warp.sync 	-1;
	wmma.mma.sync.aligned.row.col.m16n16k16.s32.s8.s8.s32 {%r45986, %r45987, %r45988, %r45989, %r45990, %r45991, %r45992, %r45993}, {%r1, %r1}, {%r1, %r1}, {%r45978, %r45979, %r45980, %r45981, %r45982, %r45983, %r45984, %r45985};
	bar.warp.sync 	-1;
	wmma.mma.sync.aligned.row.col.m16n16k16.s32.s8.s8.s32 {%r45994, %r45995, %r45996, %r45997, %r45998, %r45999, %r46000, %r46001}, {%r1, %r1}, {%r1, %r1}, {%r45986, %r45987, %r45988, %r45989, %r45990, %r45991, %r45992, %r45993};
	bar.warp.sync 	-1;
	wmma.mma.sync.aligned.row.col.m16n16k16.s32.s8.s8.s32 {%r46002, %r46003, %r46004, %r46005, %r46006, %r46007, %r46008, %r46009}, {%r1, %r1}, {%r1, %r1}, {%r45994, %r45995, %r45996, %r45997, %r45998, %r45999, %r46000, %r46001};
	bar.warp.sync 	-1;
	wmma.mma.sync.aligned.row.col.m16n16k16.s32.s8.s8.s32 {%r46010, %r46011, %r46012, %r46013, %r46014, %r46015, %r46016, %r46017}, {%r1, %r1}, {%r1, %r1}, {%r46002, %r46003, %r46004, %r46005, %r46006, %r46007, %r46008, %r46009};
	bar.warp.sync 	-1;
	wmma.mma.sync.aligned.row.col.m16n16k16.s32.s8.s8.s32 {%r46018, %r46019, %r46020, %r46021, %r46022, %r46023, %r46024, %r46025}, {%r1, %r1}, {%r1, %r1}, {%r46010, %r46011, %r46012, %r46013, %r46014, %r46015, %r46016, %r46017};
	bar.warp.sync 	-1;
	wmma.mma.sync.aligned.row.col.m16n16k16.s32.s8.s8.s32 {%r46026, %r46027, %r46028, %r46029, %r46030, %r46031, %r46032, %r46033}, {%r1, %r1}, {%r1, %r1}, {%r46018, %r46019, %r46020, %r46021, %r46022, %r46023, %r46024, %r46025};
	bar.warp.sync 	-1;
	wmma.mma.sync.aligned.row.col.m16n16k16.s32.s8.s8.s32 {%r46034, %r46035, %r46036, %r46037, %r46038, %r46039, %r46040, %r46041}, {%r1, %r1}, {%r1, %r1}, {%r46026, %r46027, %r46028, %r46029, %r46030, %r46031, %r46032, %r46033};
	bar.warp.sync 	-1;
	wmma.mma.sync.aligned.row.col.m16n16k16.s32.s8.s8.s32 {%r46042, %r46043, %r46044, %r46045, %r46046, %r46047, %r46048, %r46049}, {%r1, %r1}, {%r1, %r1}, {%r46034, %r46035, %r46036, %r46037, %r46038, %r46039, %r46040, %r46041};
	bar.warp.sync 	-1;
	wmma.mma.sync.aligned.row.col.m16n16k16.s32.s8.s8.s32 {%r46050, %r46051, %r46052, %r46053, %r46054, %r46055, %r46056, %r46057}, {%r1, %r1}, {%r1, %r1}, {%r46042, %r46043, %r46044, %r46045, %r46046, %r46047, %r46048, %r46049};
	bar.warp.sync 	-1;
	wmma.mma.sync.aligned.row.col.m16n16k16.s32.s8.s8.s32 {%r46058, %r46059, %r46060, %r46061, %r46062, %r46063, %r46064, %r46065}, {%r1, %r1}, {%r1, %r1}, {%r46050, %r46051, %r46052, %r46053, %r46054, %r46055, %r46056, %r46057};
	bar.warp.sync 	-1;
	wmma.mma.sync.aligned.row.col.m16n16k16.s32.s8.s8.s32 {%r46066, %r46067, %r46068, %r46069, %r46070, %r46071, %r46072, %r46073}, {%r1, %r1}, {%r1, %r1}, {%r46058, %r46059, %r46060, %r46061, %r46062, %r46063, %r46064, %r46065};
	bar.warp.sync 	-1;
	wmma.mma.sync.aligned.row.col.m16n16k16.s32.s8.s8.s32 {%r46074, %r46075, %r46076, %r46077, %r46078, %r46079, %r46080, %r46081}, {%r1, %r1}, {%r1, %r1}, {%r46066, %r46067, %r46068, %r46069, %r46070, %r46071, %r46072, %r46073};
	bar.warp.sync 	-1;
	wmma.mma.sync.aligned.row.col.m16n16k16.s32.s8.s8.s32 {%r46082, %r46083, %r46084, %r46085, %r46086, %r46087, %r46088, %r46089}, {%r1, %r1}, {%r1, %r1}, {%r46074, %r46075, %r46076, %r46077, %r46078, %r46079, %r46080, %r46081};
	bar.warp.sync 	-1;
	wmma.mma.sync.aligned.row.col.m16n16k16.s32.s8.s8.s32 {%r46090, %r46091, %r46092, %r46093, %r46094, %r46095, %r46096, %r46097}, {%r1, %r1}, {%r1, %r1}, {%r46082, %r46083, %r46084, %r46085, %r46086, %r46087, %r46088, %r46089};
	bar.warp.sync 	-1;
	wmma.mma.sync.aligned.row.col.m16n16k16.s32.s8.s8.s32 {%r46098, %r46099, %r46100, %r46101, %r46102, %r46103, %r46104, %r46105}, {%r1, %r1}, {%r1, %r1}, {%r46090, %r46091, %r46092, %r46093, %r46094, %r46095, %r46096, %r46097};
	bar.warp.sync 	-1;
	wmma.mma.sync.aligned.row.col.m16n16k16.s32.s8.s8.s32 {%r46106, %r46107, %r46108, %r46109, %r46110, %r46111, %r46112, %r46113}, {%r1, %r1}, {%r1, %r1}, {%r46098, %r46099, %r46100, %r46101, %r46102, %r46103, %r46104, %r46105};
	bar.warp.sync 	-1;
	wmma.mma.sync.aligned.row.col.m16n16k16.s32.s8.s8.s32 {%r46114, %r46115, %r46116, %r46117, %r46118, %r46119, %r46120, %r46121}, {%r1, %r1}, {%r1, %r1}, {%r46106, %r46107, %r46108, %r46109, %r46110, %r46111, %r46112, %r46113};
	bar.warp.sync 	-1;
	wmma.mma.sync.aligned.row.col.m16n16k16.s32.s8.s8.s32 {%r46122, %r46123, %r46124, %r46125, %r46126, %r46127, %r46128, %r46129}, {%r1, %r1}, {%r1, %r1}, {%r46114, %r46115, %r46116, %r46117, %r46118, %r46119, %r46120, %r46121};
	bar.warp.sync 	-1;
	wmma.mma.sync.aligned.row.col.m16n16k16.s32.s8.s8.s32 {%r46130, %r46131, %r46132, %r46133, %r46134, %r46135, %r46136, %r46137}, {%r1, %r1}, {%r1, %r1}, {%r46122, %r46123, %r46124, %r46125, %r46126, %r46127, %r46128, %r46129};
	bar.warp.sync 	-1;
	wmma.mma.sync.aligned.row.col.m16n16k16.s32.s8.s8.s32 {%r46138, %r46139, %r46140, %r46141, %r46142, %r46143, %r46144, %r46145}, {%r1, %r1}, {%r1, %r1}, {%r46130, %r46131, %r46132, %r46133, %r46134, %r46135, %r46136, %r46137};
	bar.warp.sync 	-1;
	wmma.mma.sync.aligned.row.col.m16n16k16.s32.s8.s8.s32 {%r46146, %r46147, %r46148, %r46149, %r46150, %r46151, %r46152, %r46153}, {%r1, %r1}, {%r1, %r1}, {%r46138, %r46139, %r46140, %r46141, %r46142, %r46143, %r46144, %r46145};
	bar.warp.sync 	-1;
	wmma.mma.sync.aligned.row.col.m16n16k16.s32.s8.s8.s32 {%r46154, %r46155, %r46156, %r46157, %r46158, %r46159, %r46160, %r46161}, {%r1, %r1}, {%r1, %r1}, {%r46146, %r46147, %r46148, %r46149, %r46150, %r46151, %r46152, %r46153};
	bar.warp.sync 	-1;
	wmma.mma.sync.aligned.row.col.m16n16k16.s32.s8.s8.s32 {%r46162, %r46163, %r46164, %r46165, %r46166, %r46167, %r46168, %r46169}, {%r1, %r1}, {%r1, %r1}, {%r46154, %r46155, %r46156, %r46157, %r46158, %r46159, %r46160, %r46161};
	bar.warp.sync 	-1;
	wmma.mma.sync.aligned.row.col.m16n16k16.s32.s8.s8.s32 {%r46170, %r46171, %r46172, %r46173, %r46174, %r46175, %r46176, %r46177}, {%r1, %r1}, {%r1, %r1}, {%r46162, %r46163, %r46164, %r46165, %r46166, %r46167, %r46168, %r46169};
	bar.warp.sync 	-1;
	wmma.mma.sync.aligned.row.col.m16n16k16.s32.s8.s8.s32 {%r46178, %r46179, %r46180, %r46181, %r46182, %r46183, %r46184, %r46185}, {%r1, %r1}, {%r1, %r1}, {%r46170, %r46171, %r46172, %r46173, %r46174, %r46175, %r46176, %r46177};
	bar.warp.sync 	-1;
	wmma.mma.sync.aligned.row.col.m16n16k16.s32.s8.s8.s32 {%r46186, %r46187, %r46188, %r46189, %r46190, %r46191, %r46192, %r46193}, {%r1, %r1}, {%r1, %r1}, {%r46178, %r46179, %r46180, %r46181, %r46182, %r46183, %r46184, %r46185};
	bar.warp.sync 	-1;
	wmma.mma.sync.aligned.row.col.m16n16k16.s32.s8.s8.s32 {%r46194, %r46195, %r46196, %r46197, %r46198, %r46199, %r46200, %r46201}, {%r1, %r1}, {%r1, %r1}, {%r46186, %r46187, %r46188, %r46189, %r46190, %r46191, %r46192, %r46193};
	bar.warp.sync 	-1;
	wmma.mma.sync.aligned.row.col.m16n16k16.s32.s8.s8.s32 {%r46202, %r46203, %r46204, %r46205, %r46206, %r46207, %r46208, %r46209}, {%r1, %r1}, {%r1, %r1}, {%r46194, %r46195, %r46196, %r46197, %r46198, %r46199, %r46200, %r46201};
	bar.warp.sync 	-1;
	wmma.mma.sync.aligned.row.col.m16n16k16.s32.s8.s8.s32 {%r46210, %r46211, %r46212, %r46213, %r46214, %r46215, %r46216, %r46217}, {%r1, %r1}, {%r1, %r1}, {%r46202, %r46203, %r46204, %r46205, %r46206, %r46207, %r46208, %r46209};
	bar.warp.sync 	-1;
	wmma.mma.sync.aligned.row.col.m16n16k16.s32.s8.s8.s32 {%r46218, %r46219, %r46220, %r46221, %r46222, %r46223, %r46224, %r46225}, {%r1, %r1}, {%r1, %r1}, {%r46210, %r46211, %r46212, %r46213, %r46214, %r46215, %r46216, %r46217};
	bar.warp.sync 	-1;
	wmma.mma.sync.aligned.row.col.m16n16k16.s32.s8.s8.s32 {%r46226, %r46227, %r46228, %r46229, %r46230, %r46231, %r46232, %r46233}, {%r1, %r1}, {%r1, %r1}, {%r46218, %r46219, %r46220, %r46221, %r46222, %r46223, %r46224, %r46225};
	bar.warp.sync 	-1;
	wmma.mma.sync.aligned.row.col.m16n16k16.s32.s8.s8.s32 {%r46234, %r46235, %r46236, %r46237, %r46238, %r46239, %r46240, %r46241}, {%r1, %r1}, {%r1, %r1}, {%r46226, %r46227, %r46228, %r46229, %r46230, %r46231, %r46232, %r46233};
	bar.warp.sync 	-1;
	wmma.mma.sync.aligned.row.col.m16n16k16.s32.s8.s8.s32 {%r46242, %r46243, %r46244, %r46245, %r46246, %r46247, %r46248, %r46249}, {%r1, %r1}, {%r1, %r1}, {%r46234, %r46235, %r46236, %r46237, %r46238, %r46239, %r46240, %r46241};
	bar.warp.sync 	-1;
	wmma.mma.sync.aligned.row.col.m16n16k16.s32.s8.s8.s32 {%r46250, %r46251, %r46252, %r46253, %r46254, %r46255, %r46256, %r46257}, {%r1, %r1}, {%r1, %r1}, {%r46242, %r46243, %r46244, %r46245, %r46246, %r46247, %r46248, %r46249};
	bar.warp.sync 	-1;
	wmma.mma.sync.aligned.row.col.m16n16k16.s32.s8.s8.s32 {%r46258, %r46259, %r46260, %r46261, %r46262, %r46263, %r46264, %r46265}, {%r1, %r1}, {%r1, %r1}, {%r46250, %r46251, %r46252, %r46253, %r46254, %r46255, %r46256, %r46257};
	bar.warp.sync 	-1;
	wmma.mma.sync.aligned.row.col.m16n16k16.s32.s8.s8.s32 {%r46266, %r46267, %r46268, %r46269, %r46270, %r46271, %r46272, %r46273}, {%r1, %r1}, {%r1, %r1}, {%r46258, %r46259, %r46260, %r46261, %r46262, %r46263, %r46264, %r46265};
	bar.warp.sync 	-1;
	wmma.mma.sync.aligned.row.col.m16n16k16.s32.s8.s8.s32 {%r46274, %r46275, %r46276, %r46277, %r46278, %r46279, %r46280, %r46281}, {%r1, %r1}, {%r1, %r1}, {%r46266, %r46267, %r46268, %r46269, %r46270, %r46271, %r46272, %r46273};
	bar.warp.sync 	-1;
	wmma.mma.sync.aligned.row.col.m16n16k16.s32.s8.s8.s32 {%r46282, %r46283, %r46284, %r46285, %r46286, %r46287, %r46288, %r46289}, {%r1, %r1}, {%r1, %r1}, {%r46274, %r46275, %r46276, %r46277, %r46278, %r46279, %r46280, %r46281};
	bar.warp.sync 	-1;
	wmma.mma.sync.aligned.row.col.m16n16k16.s32.s8.s8.s32 {%r46290, %r46291, %r46292, %r46293, %r46294, %r46295, %r46296, %r46297}, {%r1, %r1}, {%r1, %r1}, {%r46282, %r46283, %r46284, %r46285, %r46286, %r46287, %r46288, %r46289};
	bar.warp.sync 	-1;
	wmma.mma.sync.aligned.row.col.m16n16k16.s32.s8.s8.s32 {%r46298, %r46299, %r46300, %r46301, %r46302, %r46303, %r46304, %r46305}, {%r1, %r1}, {%r1, %r1}, {%r46290, %r46291, %r46292, %r46293, %r46294, %r46295, %r46296, %r46297};
	bar.warp.sync 	-1;
	wmma.mma.sync.aligned.row.col.m16n16k16.s32.s8.s8.s32 {%r46306, %r46307, %r46308, %r46309, %r46310, %r46311, %r46312, %r46313}, {%r1, %r1}, {%r1, %r1}, {%r46298, %r46299, %r46300, %r46301, %r46302, %r46303, %r46304, %r46305};
	bar.warp.sync 	-1;
	wmma.mma.sync.aligned.row.col.m16n16k16.s32.s8.s8.s32 {%r46314, %r46315, %r46316, %r46317, %r46318, %r46319, %r46320, %r46321}, {%r1, %r1}, {%r1, %r1}, {%r46306, %r46307, %r46308, %r46309, %r46310, %r46311, %r46312, %r46313};
	bar.warp.sync 	-1;
	wmma.mma.sync.aligned.row.col.m16n16k16.s32.s8.s8.s32 {%r46322, %r46323, %r46324, %r46325, %r46326, %r46327, %r46328, %r46329}, {%r1, %r1}, {%r1, %r1}, {%r46314, %r46315, %r46316, %r46317, %r46318, %r46319, %r46320, %r46321};
	bar.warp.sync 	-1;
	wmma.mma.sync.aligned.row.col.m16n16k16.s32.s8.s8.s32 {%r46330, %r46331, %r46332, %r46333, %r46334, %r46335, %r46336, %r46337}, {%r1, %r1}, {%r1, %r1}, {%r46322, %r46323, %r46324, %r46325, %r46326, %r46327, %r46328, %r46329};
	bar.warp.sync 	-1;
	wmma.mma.sync.aligned.row.col.m16n16k16.s32.s8.s8.s32 {%r46338, %r46339, %r46340, %r46341, %r46342, %r46343, %r46344, %r46345}, {%r1, %r1}, {%r1, %r1}, {%r46330, %r46331, %r46332, %r46333, %r46334, %r46335, %r46336, %r46337};
	bar.warp.sync 	-1;
	wmma.mma.sync.aligned.row.col.m16n16k16.s32.s8.s8.s32 {%r46346, %r46347, %r46348, %r46349, %r46350, %r46351, %r46352, %r46353}, {%r1, %r1}, {%r1, %r1}, {%r46338, %r46339, %r46340, %r46341, %r46342, %r46343, %r46344, %r46345};
	bar.warp.sync 	-1;
	wmma.mma.sync.aligned.row.col.m16n16k16.s32.s8.s8.s32 {%r46354, %r46355, %r46356, %r46357, %r46358, %r46359, %r46360, %r46361}, {%r1, %r1}, {%r1, %r1}, {%r46346, %r46347, %r46348, %r46349, %r46350, %r46351, %r46352, %r46353};
	bar.warp.sync 	-1;
	wmma.mma.sync.aligned.row.col.m16n16k16.s32.s8.s8.s32 {%r46362, %r46363, %r46364, %r46365, %r46366, %r46367, %r46368, %r46369}, {%r1, %r1}, {%r1, %r1}, {%r46354, %r46355, %r46356, %r46357, %r46358, %r46359, %r46360, %r46361};
	bar.warp.sync 	-1;
	wmma.mma.sync.aligned.row.col.m16n16k16.s32.s8.s8.s32 {%r46370, %r46371, %r46372, %r46373, %r46374, %r46375, %r46376, %r46377}, {%r1, %r1}, {%r1, %r1}, {%r46362, %r46363, %r46364, %r46365, %r46366, %r46367, %r46368, %r46369};
	bar.warp.sync 	-1;
	wmma.mma.sync.aligned.row.col.m16n16k16.s32.s8.s8.s32 {%r46378, %r46379, %r46380, %r46381, %r46382, %r46383, %r46384, %r46385}, {%r1, %r1}, {%r1, %r1}, {%r46370, %r46371, %r46372, %r46373, %r46374, %r46375, %r46376, %r46377};
	bar.warp.sync 	-1;
	wmma.mma.sync.aligned.row.col.m16n16k16.s32.s8.s8.s32 {%r46386, %r46387, %r46388, %r46389, %r46390, %r46391, %r46392, %r46393}, {%r1, %r1}, {%r1, %r1}, {%r46378, %r46379, %r46380, %r46381, %r46382, %r46383, %r46384, %r46385};
	bar.warp.sync 	-1;
	wmma.mma.sync.aligned.row.col.m16n16k16.s32.s8.s8.s32 {%r46394, %r46395, %r46396, %r46397, %r46398, %r46399, %r46400, %r46401}, {%r1, %r1}, {%r1, %r1}, {%r46386, %r46387, %r46388, %r46389, %r46390, %r46391, %r46392, %r46393};
	bar.warp.sync 	-1;
	wmma.mma.sync.aligned.row.col.m16n16k16.s32.s8.s8.s32 {%r46402, %r46403, %r46404, %r46405, %r46406, %r46407, %r46408, %r46409}, {%r1, %r1}, {%r1, %r1}, {%r46394, %r46395, %r46396, %r46397, %r46398, %r46399, %r46400, %r46401};
	bar.warp.sync 	-1;
	wmma.mma.sync.aligned.row.col.m16n16k16.s32.s8.s8.s32 {%r46410, %r46411, %r46412, %r46413, %r46414, %r46415, %r46416, %r46417}, {%r1, %r1}, {%r1, %r1}, {%r46402, %r46403, %r46404, %r46405, %r46406, %r46407, %r46408, %r46409};
	bar.warp.sync 	-1;
	wmma.mma.sync.aligned.row.col.m16n16k16.s32.s8.s8.s32 {%r46418, %r46419, %r46420, %r46421, %r46422, %r46423, %r46424, %r46425}, {%r1, %r1}, {%r1, %r1}, {%r46410, %r46411, %r46412, %r46413, %r46414, %r46415, %r46416, %r46417};
	bar.warp.sync 	-1;
	wmma.mma.sync.aligned.row.col.m16n16k16.s32.s8.s8.s32 {%r46426, %r46427, %r46428, %r46429, %r46430, %r46431, %r46432, %r46433}, {%r1, %r1}, {%r1, %r1}, {%r46418, %r46419, %r46420, %r46421, %r46422, %r46423, %r46424, %r46425};
	bar.warp.sync 	-1;
	wmma.mma.sync.aligned.row.col.m16n16k16.s32.s8.s8.s32 {%r46434, %r46435, %r46436, %r46437, %r46438, %r46439, %r46440, %r46441}, {%r1, %r1}, {%r1, %r1}, {%r46426, %r46427, %r46428, %r46429, %r46430, %r46431, %r46432, %r46433};
	bar.warp.sync 	-1;
	wmma.mma.sync.aligned.row.col.m16n16k16.s32.s8.s8.s32 {%r46442, %r46443, %r46444, %r46445, %r46446, %r46447, %r46448, %r46449}, {%r1, %r1}, {%r1, %r1}, {%r46434, %r46435, %r46436, %r46437, %r46438, %r46439, %r46440, %r46441};
	bar.warp.sync 	-1;
	wmma.mma.sync.aligned.row.col.m16n16k16.s32.s8.s8.s32 {%r46450, %r46451, %r46452, %r46453, %r46454, %r46455, %r46456, %r46457}, {%r1, %r1}, {%r1, %r1}, {%r46442, %r46443, %r46444, %r46445, %r46446, %r46447, %r46448, %r46449};
	bar.warp.sync 	-1;
	wmma.mma.sync.aligned.row.col.m16n16k16.s32.s8.s8.s32 {%r46458, %r46459, %r46460, %r46461, %r46462, %r46463, %r46464, %r46465}, {%r1, %r1}, {%r1, %r1}, {%r46450, %r46451, %r46452, %r46453, %r46454, %r46455, %r46456, %r46457};
	bar.warp.sync 	-1;
	wmma.mma.sync.aligned.row.col.m16n16k16.s32.s8.s8.s32 {%r46466, %r46467, %r46468, %r46469, %r46470, %r46471, %r46472, %r46473}, {%r1, %r1}, {%r1, %r1}, {%r46458, %r46459, %r46460, %r46461, %r46462, %r46463, %r46464, %r46465};
	bar.warp.sync 	-1;
	wmma.mma.sync.aligned.row.col.m16n16k16.s32.s8.s8.s32 {%r46474, %r46475, %r46476, %r46477, %r46478, %r46479, %r46480, %r46481}, {%r1, %r1}, {%r1, %r1}, {%r46466, %r46467, %r46468, %r46469, %r46470, %r46471, %r46472, %r46473};
	bar.warp.sync 	-1;
	wmma.mma.sync.aligned.row.col.m16n16k16.s32.s8.s8.s32 {%r46482, %r46483, %r46484, %r46485, %r46486, %r46487, %r46488, %r46489}, {%r1, %r1}, {%r1, %r1}, {%r46474, %r46475, %r46476, %r46477, %r46478, %r46479, %r46480, %r46481};
	bar.warp.sync 	-1;
	wmma.mma.sync.aligned.row.col.m16n16k16.s32.s8.s8.s32 {%r46490, %r46491, %r46492, %r46493, %r46494, %r46495, %r46496, %r46497}, {%r1, %r1}, {%r1, %r1}, {%r46482, %r46483, %r46484, %r46485, %r46486, %r46487, %r46488, %r46489};
	bar.warp.sync 	-1;
	wmma.mma.sync.aligned.row.col.m16n16k16.s32.s8.s8.s32 {%r46498, %r46499, %r46500, %r46501, %r46502, %r46503, %r46504, %r46505}, {%r1, %r1}, {%r1, %r1}, {%r46490, %r46491, %r46492, %r46493, %r46494, %r46495, %r46496, %r46497};
	bar.warp.sync 	-1;
	wmma.mma.sync.aligned.row.col.m16n16k16.s32.s8.s8.s32 {%r46506, %r46507, %r46508, %r46509, %r46510, %r46511, %r46512, %r46513}, {%r1, %r1}, {%r1, %r1}, {%r46498, %r46499, %r46500, %r46501, %r46502, %r46503, %r46504, %r46505};
	bar.warp.sync 	-1;
	wmma.mma.sync.aligned.row.col.m16n16k16.s32.s8.s8.s32 {%r46514, %r46515, %r46516, %r46517, %r46518, %r46519, %r46520, %r46521}, {%r1, %r1}, {%r1, %r1}, {%r46506, %r46507, %r46508, %r46509, %r46510, %r46511, %r46512, %r46513};
	bar.warp.sync 	-1;
	wmma.mma.sync.aligned.row.col.m16n16k16.s32.s8.s8.s32 {%r46522, %r46523, %r46524, %r46525, %r46526, %r46527, %r46528, %r46529}, {%r1, %r1}, {%r1, %r1}, {%r46514, %r46515, %r46516, %r46517, %r46518, %r46519, %r46520, %r46521};
	bar.warp.sync 	-1;
	wmma.mma.sync.aligned.row.col.m16n16k16.s32.s8.s8.s32 {%r46530, %r46531, %r46532, %r46533, %r46534, %r46535, %r46536, %r46537}, {%r1, %r1}, {%r1, %r1}, {%r46522, %r46523, %r46524, %r46525, %r46526, %r46527, %r46528, %r46529};
	bar.warp.sync 	-1;
	wmma.mma.sync.aligned.row.col.m16n16k16.s32.s8.s8.s32 {%r46538, %r46539, %r46540, %r46541, %r46542, %r46543, %r46544, %r46545}, {%r1, %r1}, {%r1, %r1}, {%r46530, %r46531, %r46532, %r46533, %r46534, %r46535, %r46536, %r46537};
	bar.warp.sync 	-1;
	wmma.mma.sync.aligned.row.col.m16n16k16.s32.s8.s8.s32 {%r46546, %r46547, %r46548, %r46549, %r46550, %r46551, %r46552, %r46553}, {%r1, %r1}, {%r1, %r1}, {%r46538, %r46539, %r46540, %r46541, %r46542, %r46543, %r46544, %r46545};
	bar.warp.sync 	-1;
	wmma.mma.sync.aligned.row.col.m16n16k16.s32.s8.s8.s32 {%r46554, %r46555, %r46556, %r46557, %r46558, %r46559, %r46560, %r46561}, {%r1, %r1}, {%r1, %r1}, {%r46546, %r46547, %r46548, %r46549, %r46550, %r46551, %r46552, %r46553};
	bar.warp.sync 	-1;
	wmma.mma.sync.aligned.row.col.m16n16k16.s32.s8.s8.s32 {%r46562, %r46563, %r46564, %r46565, %r46566, %r46567, %r46568, %r46569}, {%r1, %r1}, {%r1, %r1}, {%r46554, %r46555, %r46556, %r46557, %r46558, %r46559, %r46560, %r46561};
	bar.warp.sync 	-1;
	wmma.mma.sync.aligned.row.col.m16n16k16.s32.s8.s8.s32 {%r46570, %r46571, %r46572, %r46573, %r46574, %r46575, %r46576, %r46577}, {%r1, %r1}, {%r1, %r1}, {%r46562, %r46563, %r46564, %r46565, %r46566, %r46567, %r46568, %r46569};
	bar.warp.sync 	-1;
	wmma.mma.sync.aligned.row.col.m16n16k16.s32.s8.s8.s32 {%r46578, %r46579, %r46580, %r46581, %r46582, %r46583, %r46584, %r46585}, {%r1, %r1}, {%r1, %r1}, {%r46570, %r46571, %r46572, %r46573, %r46574, %r46575, %r46576, %r46577};
	bar.warp.sync 	-1;
	wmma.mma.sync.aligned.row.col.m16n16k16.s32.s8.s8.s32 {%r46586, %r46587, %r46588, %r46589, %r46590, %r46591, %r46592, %r46593}, {%r1, %r1}, {%r1, %r1}, {%r46578, %r46579, %r46580, %r46581, %r46582, %r46583, %r46584, %r46585};
	bar.warp.sync 	-1;
	wmma.mma.sync.aligned.row.col.m16n16k16.s32.s8.s8.s32 {%r46594, %r46595, %r46596, %r46597, %r46598, %r46599, %r46600, %r46601}, {%r1, %r1}, {%r1, %r1}, {%r46586, %r46587, %r46588, %r46589, %r46590, %r46591, %r46592, %r46593};
	bar.warp.sync 	-1;
	wmma.mma.sync.aligned.row.col.m16n16k16.s32.s8.s8.s32 {%r46602, %r46603, %r46604, %r46605, %r46606, %r46607, %r46608, %r46609}, {%r1, %r1}, {%r1, %r1}, {%r46594, %r46595, %r46596, %r46597, %r46598, %r46599, %r46600, %r46601};
	bar.warp.sync 	-1;
	wmma.mma.sync.aligned.row.col.m16n16k16.s32.s8.s8.s32 {%r46610, %r46611, %r46612, %r46613, %r46614, %r46615, %r46616, %r46617}, {%r1, %r1}, {%r1, %r1}, {%r46602, %r46603, %r46604, %r46605, %r46606, %r46607, %r46608, %r46609};
	bar.warp.sync 	-1;
	wmma.mma.sync.aligned.row.col.m16n16k16.s32.s8.s8.s32 {%r46618, %r46619, %r46620, %r46621, %r46622, %r46623, %r46624, %r46625}, {%r1, %r1}, {%r1, %r1}, {%r46610, %r46611, %r46612, %r46613, %r46614, %r46615, %r46616, %r46617};
	bar.warp.sync 	-1;
	wmma.mma.sync.aligned.row.col.m16n16k16.s32.s8.s8.s32 {%r46626, %r46627, %r46628, %r46629, %r46630, %r46631, %r46632, %r46633}, {%r1, %r1}, {%r1, %r1}, {%r46618, %r46619, %r46620, %r46621, %r46622, %r46623, %r46624, %r46625};
	bar.warp.sync 	-1;
	wmma.mma.sync.aligned.row.col.m16n16k16.s32.s8.s8.s32 {%r46634, %r46635, %r46636, %r46637, %r46638, %r46639, %r46640, %r46641}, {%r1, %r1}, {%r1, %r1}, {%r46626, %r46627, %r46628, %r46629, %r46630, %r46631, %r46632, %r46633};
	bar.warp.sync 	-1;
	wmma.mma.sync.aligned.row.col.m16n16k16.s32.s8.s8.s32 {%r46642, %r46643, %r46644, %r46645, %r46646, %r46647, %r46648, %r46649}, {%r1, %r1}, {%r1, %r1}, {%r46634, %r46635, %r46636, %r46637, %r46638, %r46639, %r46640, %r46641};
	bar.warp.sync 	-1;
	wmma.mma.sync.aligned.row.col.m16n16k16.s32.s8.s8.s32 {%r46650, %r46651, %r46652, %r46653, %r46654, %r46655, %r46656, %r46657}, {%r1, %r1}, {%r1, %r1}, {%r46642, %r46643, %r46644, %r46645, %r46646, %r46647, %r46648, %r46649};
	bar.warp.sync 	-1;
	wmma.mma.sync.aligned.row.col.m16n16k16.s32.s8.s8.s32 {%r46658, %r46659, %r46660, %r46661, %r46662, %r46663, %r46664, %r46665}, {%r1, %r1}, {%r1, %r1}, {%r46650, %r46651, %r46652, %r46653, %r46654, %r46655, %r46656, %r46657};
	bar.warp.sync 	-1;
	wmma.mma.sync.aligned.row.col.m16n16k16.s32.s8.s8.s32 {%r46666, %r46667, %r46668, %r46669, %r46670, %r46671, %r46672, %r46673}, {%r1, %r1}, {%r1, %r1}, {%r46658, %r46659, %r46660, %r46661, %r46662, %r46663, %r46664, %r46665};
	bar.warp.sync 	-1;
	wmma.mma.sync.aligned.row.col.m16n16k16.s32.s8.s8.s32 {%r46674, %r46675, %r46676, %r46677, %r46678, %r46679, %r46680, %r46681}, {%r1, %r1}, {%r1, %r1}, {%r46666, %r46667, %r46668, %r46669, %r46670, %r46671, %r46672, %r46673};
	bar.warp.sync 	-1;
	wmma.mma.sync.aligned.row.col.m16n16k16.s32.s8.s8.s32 {%r46682, %r46683, %r46684, %r46685, %r46686, %r46687, %r46688, %r46689}, {%r1, %r1}, {%r1, %r1}, {%r46674, %r46675, %r46676, %r46677, %r46678, %r46679, %r46680, %r46681};
	bar.warp.sync 	-1;
	wmma.mma.sync.aligned.row.col.m16n16k16.s32.s8.s8.s32 {%r46690, %r46691, %r46692, %r46693, %r46694, %r46695, %r46696, %r46697}, {%r1, %r1}, {%r1, %r1}, {%r46682, %r46683, %r46684, %r46685, %r46686, %r46687, %r46688, %r46689};
	bar.warp.sync 	-1;
	wmma.mma.sync.aligned.row.col.m16n16k16.s32.s8.s8.s32 {%r46698, %r46699, %r46700, %r46701, %r46702, %r46703, %r46704, %r46705}, {%r1, %r1}, {%r1, %r1}, {%r46690, %r46691, %r46692, %r46693, %r46694, %r46695, %r46696, %r46697};
	bar.warp.sync 	-1;
	wmma.mma.sync.aligned.row.col.m16n16k16.s32.s8.s8.s32 {%r46706, %r46707, %r46708, %r46709, %r46710, %r46711, %r46712, %r46713}, {%r1, %r1}, {%r1, %r1}, {%r46698, %r46699, %r46700, %r46701, %r46702, %r46703, %r46704, %r46705};
	bar.warp.sync 	-1;
	wmma.mma.sync.aligned.row.col.m16n16k16.s32.s8.s8.s32 {%r46714, %r46715, %r46716, %r46717, %r46718, %r46719, %r46720, %r46721}, {%r1, %r1}, {%r1, %r1}, {%r46706, %r46707, %r46708, %r46709, %r46710, %r46711, %r46712, %r46713};
	bar.warp.sync 	-1;
	wmma.mma.sync.aligned.row.col.m16n16k16.s32.s8.s8.s32 {%r46722, %r46723, %r46724, %r46725, %r46726, %r46727, %r46728, %r46729}, {%r1, %r1}, {%r1, %r1}, {%r46714, %r46715, %r46716, %r46717, %r46718, %r46719, %r46720, %r46721};
	bar.warp.sync 	-1;
	wmma.mma.sync.aligned.row.col.m16n16k16.s32.s8.s8.s32 {%r46730, %r46731, %r46732, %r46733, %r46734, %r46735, %r46736, %r46737}, {%r1, %r1}, {%r1, %r1}, {%r46722, %r46723, %r46724, %r46725, %r46726, %r46727, %r46728, %r46729};
	bar.warp.sync 	-1;
	wmma.mma.sync.aligned.row.col.m16n16k16.s32.s8.s8.s32 {%r46738, %r46739, %r46740, %r46741, %r46742, %r46743, %r46744, %r46745}, {%r1, %r1}, {%r1, %r1}, {%r46730, %r46731, %r46732, %r46733, %r46734, %r46735, %r46736, %r46737};
	bar.warp.sync 	-1;
	wmma.mma.sync.aligned.row.col.m16n16k16.s32.s8.s8.s32 {%r46746, %r46747, %r46748, %r46749, %r46750, %r46751, %r46752, %r46753}, {%r1, %r1}, {%r1, %r1}, {%r46738, %r46739, %r46740, %r46741, %r46742, %r46743, %r46744, %r46745};
	bar.warp.sync 	-1;
	wmma.mma.sync.aligned.row.col.m16n16k16.s32.s8.s8.s32 {%r46754, %r46755, %r46756, %r46757, %r46758, %r46759, %r46760, %r46761}, {%r1, %r1}, {%r1, %r1}, {%r46746, %r46747, %r46748, %r46749, %r46750, %r46751, %r46752, %r46753};
	bar.warp.sync 	-1;
	wmma.mma.sync.aligned.row.col.m16n16k16.s32.s8.s8.s32 {%r46762, %r46763, %r46764, %r46765, %r46766, %r46767, %r46768, %r46769}, {%r1, %r1}, {%r1, %r1}, {%r46754, %r46755, %r46756, %r46757, %r46758, %r46759, %r46760, %r46761};
	bar.warp.sync 	-1;
	wmma.mma.sync.aligned.row.col.m16n16k16.s32.s8.s8.s32 {%r46770, %r46771, %r46772, %r46773, %r46774, %r46775, %r46776, %r46777}, {%r1, %r1}, {%r1, %r1}, {%r46762, %r46763, %r46764, %r46765, %r46766, %r46767, %r46768, %r46769};
	bar.warp.sync 	-1;
	wmma.mma.sync.aligned.row.col.m16n16k16.s32.s8.s8.s32 {%r46778, %r46779, %r46780, %r46781, %r46782, %r46783, %r46784, %r46785}, {%r1, %r1}, {%r1, %r1}, {%r46770, %r46771, %r46772, %r46773, %r46774, %r46775, %r46776, %r46777};
	bar.warp.sync 	-1;
	wmma.mma.sync.aligned.row.col.m16n16k16.s32.s8.s8.s32 {%r46786, %r46787, %r46788, %r46789, %r46790, %r46791, %r46792, %r46793}, {%r1, %r1}, {%r1, %r1}, {%r46778, %r46779, %r46780, %r46781, %r46782, %r46783, %r46784, %r46785};
	bar.warp.sync 	-1;
	wmma.mma.sync.aligned.row.col.m16n16k16.s32.s8.s8.s32 {%r46794, %r46795, %r46796, %r46797, %r46798, %r46799, %r46800, %r46801}, {%r1, %r1}, {%r1, %r1}, {%r46786, %r46787, %r46788, %r46789, %r46790, %r46791, %r46792, %r46793};
	bar.warp.sync 	-1;
	wmma.mma.sync.aligned.row.col.m16n16k16.s32.s8.s8.s32 {%r46802, %r46803, %r46804, %r46805, %r46806, %r46807, %r46808, %r46809}, {%r1, %r1}, {%r1, %r1}, {%r46794, %r46795, %r46796, %r46797, %r46798, %r46799, %r46800, %r46801};
	bar.warp.sync 	-1;
	wmma.mma.sync.aligned.row.col.m16n16k16.s32.s8.s8.s32 {%r46810, %r46811, %r46812, %r46813, %r46814, %r46815, %r46816, %r46817}, {%r1, %r1}, {%r1, %r1}, {%r46802, %r46803, %r46804, %r46805, %r46806, %r46807, %r46808, %r46809};
	bar.warp.sync 	-1;
	wmma.mma.sync.aligned.row.col.m16n16k16.s32.s8.s8.s32 {%r46818, %r46819, %r46820, %r46821, %r46822, %r46823, %r46824, %r46825}, {%r1, %r1}, {%r1, %r1}, {%r46810, %r46811, %r46812, %r46813, %r46814, %r46815, %r46816, %r46817};
	bar.warp.sync 	-1;
	wmma.mma.sync.aligned.row.col.m16n16k16.s32.s8.s8.s32 {%r46826, %r46827, %r46828, %r46829, %r46830, %r46831, %r46832, %r46833}, {%r1, %r1}, {%r1, %r1}, {%r46818, %r46819, %r46820, %r46821, %r46822, %r46823, %r46824, %r46825};
	bar.warp.sync 	-1;
	wmma.mma.sync.aligned.row.col.m16n16k16.s32.s8.s8.s32 {%r46834, %r46835, %r46836, %r46837, %r46838, %r46839, %r46840, %r46841}, {%r1, %r1}, {%r1, %r1}, {%r46826, %r46827, %r46828, %r46829, %r46830, %r46831, %r46832, %r46833};
	bar.warp.sync 	-1;
	wmma.mma.sync.aligned.row.col.m16n16k16.s32.s8.s8.s32 {%r46842, %r46843, %r46844, %r46845, %r46846, %r46847, %r46848, %r46849}, {%r1, %r1}, {%r1, %r1}, {%r46834, %r46835, %r46836, %r46837, %r46838, %r46839, %r46840, %r46841};
	bar.warp.sync 	-1;
	wmma.mma.sync.aligned.row.col.m16n16k16.s32.s8.s8.s32 {%r46850, %r46851, %r46852, %r46853, %r46854, %r46855, %r46856, %r46857}, {%r1, %r1}, {%r1, %r1}, {%r46842, %r46843, %r46844, %r46845, %r46846, %r46847, %r46848, %r46849};
	bar.warp.sync 	-1;
	wmma.mma.sync.aligned.row.col.m16n16k16.s32.s8.s8.s32 {%r46858, %r46859, %r46860, %r46861, %r46862, %r46863, %r46864, %r46865}, {%r1, %r1}, {%r1, %r1}, {%r46850, %r46851, %r46852, %r46853, %r46854, %r46855, %r46856, %r46857};
	bar.warp.sync 	-1;
	wmma.mma.sync.aligned.row.col.m16n16k16.s32.s8.s8.s32 {%r46866, %r46867, %r46868, %r46869, %r46870, %r46871, %r46872, %r46873}, {%r1, %r1}, {%r1, %r1}, {%r46858, %r46859, %r46860, %r46861, %r46862, %r46863, %r46864, %r46865};
	bar.warp.sync 	-1;
	wmma.mma.sync.aligned.row.col.m16n16k16.s32.s8.s8.s32 {%r46874, %r46875, %r46876, %r46877, %r46878, %r46879, %r46880, %r46881}, {%r1, %r1}, {%r1, %r1}, {%r46866, %r46867, %r46868, %r46869, %r46870, %r46871, %r46872, %r46873};
	bar.warp.sync 	-1;
	wmma.mma.sync.aligned.row.col.m16n16k16.s32.s8.s8.s32 {%r46882, %r46883, %r46884, %r46885, %r46886, %r46887, %r46888, %r46889}, {%r1, %r1}, {%r1, %r1}, {%r46874, %r46875, %r46876, %r46877, %r46878, %r46879, %r46880, %r46881};
	bar.warp.sync 	-1;
	wmma.mma.sync.aligned.row.col.m16n16k16.s32.s8.s8.s32 {%r46890, %r46891, %r46892, %r46893, %r46894, %r46895, %r46896, %r46897}, {%r1, %r1}, {%r1, %r1}, {%r46882, %r46883, %r46884, %r46885, %r46886, %r46887, %r46888, %r46889};
	bar.warp.sync 	-1;
	wmma.mma.sync.aligned.row.col.m16n16k16.s32.s8.s8.s32 {%r46898, %r46899, %r46900, %r46901, %r46902, %r46903, %r46904, %r46905}, {%r1, %r1}, {%r1, %r1}, {%r46890, %r46891, %r46892, %r46893, %r46894, %r46895, %r46896, %r46897};
	bar.warp.sync 	-1;
	wmma.mma.sync.aligned.row.col.m16n16k16.s32.s8.s8.s32 {%r46906, %r46907, %r46908, %r46909, %r46910, %r46911, %r46912, %r46913}, {%r1, %r1}, {%r1, %r1}, {%r46898, %r46899, %r46900, %r46901, %r46902, %r46903, %r46904, %r46905};
	bar.warp.sync 	-1;
	wmma.mma.sync.aligned.row.col.m16n16k16.s32.s8.s8.s32 {%r46914, %r46915, %r46916, %r46917, %r46918, %r46919, %r46920, %r46921}, {%r1, %r1}, {%r1, %r1}, {%r46906, %r46907, %r46908, %r46909, %r46910, %r46911, %r46912, %r46913};
	bar.warp.sync 	-1;
	wmma.mma.sync.aligned.row.col.m16n16k16.s32.s8.s8.s32 {%r46922, %r46923, %r46924, %r46925, %r46926, %r46927, %r46928, %r46929}, {%r1, %r1}, {%r1, %r1}, {%r46914, %r46915, %r46916, %r46917, %r46918, %r46919, %r46920, %r46921};
	bar.warp.sync 	-1;
	wmma.mma.sync.aligned.row.col.m16n16k16.s32.s8.s8.s32 {%r46930, %r46931, %r46932, %r46933, %r46934, %r46935, %r46936, %r46937}, {%r1, %r1}, {%r1, %r1}, {%r46922, %r46923, %r46924, %r46925, %r46926, %r46927, %r46928, %r46929};
	bar.warp.sync 	-1;
	wmma.mma.sync.aligned.row.col.m16n16k16.s32.s8.s8.s32 {%r46938, %r46939, %r46940, %r46941, %r46942, %r46943, %r46944, %r46945}, {%r1, %r1}, {%r1, %r1}, {%r46930, %r46931, %r46932, %r46933, %r46934, %r46935, %r46936, %r46937};
	bar.warp.sync 	-1;
	wmma.mma.sync.aligned.row.col.m16n16k16.s32.s8.s8.s32 {%r46946, %r46947, %r46948, %r46949, %r46950, %r46951, %r46952, %r46953}, {%r1, %r1}, {%r1, %r1}, {%r46938, %r46939, %r46940, %r46941, %r46942, %r46943, %r46944, %r46945};
	bar.warp.sync 	-1;
	wmma.mma.sync.aligned.row.col.m16n16k16.s32.s8.s8.s32 {%r46954, %r46955, %r46956, %r46957, %r46958, %r46959, %r46960, %r46961}, {%r1, %r1}, {%r1, %r1}, {%r46946, %r46947, %r46948, %r46949, %r46950, %r46951, %r46952, %r46953};
	bar.warp.sync 	-1;
	wmma.mma.sync.aligned.row.col.m16n16k16.s32.s8.s8.s32 {%r46962, %r46963, %r46964, %r46965, %r46966, %r46967, %r46968, %r46969}, {%r1, %r1}, {%r1, %r1}, {%r46954, %r46955, %r46956, %r46957, %r46958, %r46959, %r46960, %r46961};
	bar.warp.sync 	-1;
	wmma.mma.sync.aligned.row.col.m16n16k16.s32.s8.s8.s32 {%r46970, %r46971, %r46972, %r46973, %r46974, %r46975, %r46976, %r46977}, {%r1, %r1}, {%r1, %r1}, {%r46962, %r46963, %r46964, %r46965, %r46966, %r46967, %r46968, %r46969};
	bar.warp.sync 	-1;
	wmma.mma.sync.aligned.row.col.m16n16k16.s32.s8.s8.s32 {%r46978, %r46979, %r46980, %r46981, %r46982, %r46983, %r46984, %r46985}, {%r1, %r1}, {%r1, %r1}, {%r46970, %r46971, %r46972, %r46973, %r46974, %r46975, %r46976, %r46977};
	bar.warp.sync 	-1;
	wmma.mma.sync.aligned.row.col.m16n16k16.s32.s8.s8.s32 {%r46986, %r46987, %r46988, %r46989, %r46990, %r46991, %r46992, %r46993}, {%r1, %r1}, {%r1, %r1}, {%r46978, %r46979, %r46980, %r46981, %r46982, %r46983, %r46984, %r46985};
	bar.warp.sync 	-1;
	wmma.mma.sync.aligned.row.col.m16n16k16.s32.s8.s8.s32 {%r46994, %r46995, %r46996, %r46997, %r46998, %r46999, %r47000, %r47001}, {%r1, %r1}, {%r1, %r1}, {%r46986, %r46987, %r46988, %r46989, %r46990, %r46991, %r46992, %r46993};
	bar.warp.sync 	-1;
	wmma.mma.sync.aligned.row.col.m16n16k16.s32.s8.s8.s32 {%r47002, %r47003, %r47004, %r47005, %r47006, %r47007, %r47008, %r47009}, {%r1, %r1}, {%r1, %r1}, {%r46994, %r46995, %r46996, %r46997, %r46998, %r46999, %r47000, %r47001};
	bar.warp.sync 	-1;
	wmma.mma.sync.aligned.row.col.m16n16k16.s32.s8.s8.s32 {%r47010, %r47011, %r47012, %r47013, %r47014, %r47015, %r47016, %r47017}, {%r1, %r1}, {%r1, %r1}, {%r47002, %r47003, %r47004, %r47005, %r47006, %r47007, %r47008, %r47009};
	bar.warp.sync 	-1;
	wmma.mma.sync.aligned.row.col.m16n16k16.s32.s8.s8.s32 {%r47018, %r47019, %r47020, %r47021, %r47022, %r47023, %r47024, %r47025}, {%r1, %r1}, {%r1, %r1}, {%r47010, %r47011, %r47012, %r47013, %r47014, %r47015, %r47016, %r47017};
	bar.warp.sync 	-1;
	wmma.mma.sync.aligned.row.col.m16n16k16.s32.s8.s8.s32 {%r47026, %r47027, %r47028, %r47029, %r47030, %r47031, %r47032, %r47033}, {%r1, %r1}, {%r1, %r1}, {%r47018, %r47019, %r47020, %r47021, %r47022, %r47023, %r47024, %r47025};
	bar.warp.sync 	-1;
	wmma.mma.sync.aligned.row.col.m16n16k16.s32.s8.s8.s32 {%r47034, %r47035, %r47036, %r47037, %r47038, %r47039, %r47040, %r47041}, {%r1, %r1}, {%r1, %r1}, {%r47026, %r47027, %r47028, %r47029, %r47030, %r47031, %r47032, %r47033};
	bar.warp.sync 	-1;
	wmma.mma.sync.aligned.row.col.m16n16k16.s32.s8.s8.s32 {%r47042, %r47043, %r47044, %r47045, %r47046, %r47047, %r47048, %r47049}, {%r1, %r1}, {%r1, %r1}, {%r47034, %r47035, %r47036, %r47037, %r47038, %r47039, %r47040, %r47041};
	bar.warp.sync 	-1;
	wmma.mma.sync.aligned.row.col.m16n16k16.s32.s8.s8.s32 {%r47050, %r47051, %r47052, %r47053, %r47054, %r47055, %r47056, %r47057}, {%r1, %r1}, {%r1, %r1}, {%r47042, %r47043, %r47044, %r47045, %r47046, %r47047, %r47048, %r47049};
	bar.warp.sync 	-1;
	wmma.mma.sync.aligned.row.col.m16n16k16.s32.s8.s8.s32 {%r47058, %r47059, %r47060, %r47061, %r47062, %r47063, %r47064, %r47065}, {%r1, %r1}, {%r1, %r1}, {%r47050, %r47051, %r47052, %r47053, %r47054, %r47055, %r47056, %r47057};
	bar.warp.sync 	-1;
	wmma.mma.sync.aligned.row.col.m16n16k16.s32.s8.s8.s32 {%r47066, %r47067, %r47068, %r47069, %r47070, %r47071, %r47072, %r47073}, {%r1, %r1}, {%r1, %r1}, {%r47058, %r47059, %r47060, %r47061, %r47062, %r47063, %r47064, %r47065};
	bar.warp.sync 	-1;
	wmma.mma.sync.aligned.row.col.m16n16k16.s32.s8.s8.s32 {%r47074, %r47075, %r47076, %r47077, %r47078, %r47079, %r47080, %r47081}, {%r1, %r1}, {%r1, %r1}, {%r47066, %r47067, %r47068, %r47069, %r47070, %r47071, %r47072, %r47073};
	bar.warp.sync 	-1;
	wmma.mma.sync.aligned.row.col.m16n16k16.s32.s8.s8.s32 {%r47082, %r47083, %r47084, %r47085, %r47086, %r47087, %r47088, %r47089}, {%r1, %r1}, {%r1, %r1}, {%r47074, %r47075, %r47076, %r47077, %r47078, %r47079, %r47080, %r47081};
	bar.warp.sync 	-1;
	wmma.mma.sync.aligned.row.col.m16n16k16.s32.s8.s8.s32 {%r47090, %r47091, %r47092, %r47093, %r47094, %r47095, %r47096, %r47097}, {%r1, %r1}, {%r1, %r1}, {%r47082, %r47083, %r47084, %r47085, %r47086, %r47087, %r47088, %r47089};
	bar.warp.sync 	-1;
	wmma.mma.sync.aligned.row.col.m16n16k16.s32.s8.s8.s32 {%r47098, %r47099, %r47100, %r47101, %r47102, %r47103, %r47104, %r47105}, {%r1, %r1}, {%r1, %r1}, {%r47090, %r47091, %r47092, %r47093, %r47094, %r47095, %r47096, %r47097};
	bar.warp.sync 	-1;
	wmma.mma.sync.aligned.row.col.m16n16k16.s32.s8.s8.s32 {%r47106, %r47107, %r47108, %r47109, %r47110, %r47111, %r47112, %r47113}, {%r1, %r1}, {%r1, %r1}, {%r47098, %r47099, %r47100, %r47101, %r47102, %r47103, %r47104, %r47105};
	bar.warp.sync 	-1;
	wmma.mma.sync.aligned.row.col.m16n16k16.s32.s8.s8.s32 {%r47114, %r47115, %r47116, %r47117, %r47118, %r47119, %r47120, %r47121}, {%r1, %r1}, {%r1, %r1}, {%r47106, %r47107, %r47108, %r47109, %r47110, %r47111, %r47112, %r47113};
	bar.warp.sync 	-1;
	wmma.mma.sync.aligned.row.col.m16n16k16.s32.s8.s8.s32 {%r47122, %r47123, %r47124, %r47125, %r47126, %r47127, %r47128, %r47129}, {%r1, %r1}, {%r1, %r1}, {%r47114, %r47115, %r47116, %r47117, %r47118, %r47119, %r47120, %r47121};
	bar.warp.sync 	-1;
	wmma.mma.sync.aligned.row.col.m16n16k16.s32.s8.s8.s32 {%r47130, %r47131, %r47132, %r47133, %r47134, %r47135, %r47136, %r47137}, {%r1, %r1}, {%r1, %r1}, {%r47122, %r47123, %r47124, %r47125, %r47126, %r47127, %r47128, %r47129};
	bar.warp.sync 	-1;
	wmma.mma.sync.aligned.row.col.m16n16k16.s32.s8.s8.s32 {%r47138, %r47139, %r47140, %r47141, %r47142, %r47143, %r47144, %r47145}, {%r1, %r1}, {%r1, %r1}, {%r47130, %r47131, %r47132, %r47133, %r47134, %r47135, %r47136, %r47137};
	bar.warp.sync 	-1;
	wmma.mma.sync.aligned.row.col.m16n16k16.s32.s8.s8.s32 {%r47146, %r47147, %r47148, %r47149, %r47150, %r47151, %r47152, %r47153}, {%r1, %r1}, {%r1, %r1}, {%r47138, %r47139, %r47140, %r47141, %r47142, %r47143, %r47144, %r47145};
	bar.warp.sync 	-1;
	wmma.mma.sync.aligned.row.col.m16n16k16.s32.s8.s8.s32 {%r47154, %r47155, %r47156, %r47157, %r47158, %r47159, %r47160, %r47161}, {%r1, %r1}, {%r1, %r1}, {%r47146, %r47147, %r47148, %r47149, %r47150, %r47151, %r47152, %r47153};
	bar.warp.sync 	-1;
	wmma.mma.sync.aligned.row.col.m16n16k16.s32.s8.s8.s32 {%r47162, %r47163, %r47164, %r47165, %r47166, %r47167, %r47168, %r47169}, {%r1, %r1}, {%r1, %r1}, {%r47154, %r47155, %r47156, %r47157, %r47158, %r47159, %r47160, %r47161};
	bar.warp.sync 	-1;
	wmma.mma.sync.aligned.row.col.m16n16k16.s32.s8.s8.s32 {%r47170, %r47171, %r47172, %r47173, %r47174, %r47175, %r47176, %r47177}, {%r1, %r1}, {%r1, %r1}, {%r47162, %r47163, %r47164, %r47165, %r47166, %r47167, %r47168, %r47169};
	bar.warp.sync 	-1;
	wmma.mma.sync.aligned.row.col.m16n16k16.s32.s8.s8.s32 {%r47178, %r47179, %r47180, %r47181, %r47182, %r47183, %r47184, %r47185}, {%r1, %r1}, {%r1, %r1}, {%r47170, %r47171, %r47172, %r47173, %r47174, %r47175, %r47176, %r47177};
	bar.warp.sync 	-1;
	wmma.mma.sync.aligned.row.col.m16n16k16.s32.s8.s8.s32 {%r47186, %r47187, %r47188, %r47189, %r47190, %r47191, %r47192, %r47193}, {%r1, %r1}, {%r1, %r1}, {%r47178, %r47179, %r47180, %r47181, %r47182, %r47183, %r47184, %r47185};
	bar.warp.sync 	-1;
	wmma.mma.sync.aligned.row.col.m16n16k16.s32.s8.s8.s32 {%r47194, %r47195, %r47196, %r47197, %r47198, %r47199, %r47200, %r47201}, {%r1, %r1}, {%r1, %r1}, {%r47186, %r47187, %r47188, %r47189, %r47190, %r47191, %r47192, %r47193};
	bar.warp.sync 	-1;
	wmma.mma.sync.aligned.row.col.m16n16k16.s32.s8.s8.s32 {%r47202, %r47203, %r47204, %r47205, %r47206, %r47207, %r47208, %r47209}, {%r1, %r1}, {%r1, %r1}, {%r47194, %r47195, %r47196, %r47197, %r47198, %r47199, %r47200, %r47201};
	bar.warp.sync 	-1;
	wmma.mma.sync.aligned.row.col.m16n16k16.s32.s8.s8.s32 {%r47210, %r47211, %r47212, %r47213, %r47214, %r47215, %r47216, %r47217}, {%r1, %r1}, {%r1, %r1}, {%r47202, %r47203, %r47204, %r47205, %r47206, %r47207, %r47208, %r47209};
	bar.warp.sync 	-1;
	wmma.mma.sync.aligned.row.col.m16n16k16.s32.s8.s8.s32 {%r47218, %r47219, %r47220, %r47221, %r47222, %r47223, %r47224, %r47225}, {%r1, %r1}, {%r1, %r1}, {%r47210, %r47211, %r47212, %r47213, %r47214, %r47215, %r47216, %r47217};
	bar.warp.sync 	-1;
	wmma.mma.sync.aligned.row.col.m16n16k16.s32.s8.s8.s32 {%r47226, %r47227, %r47228, %r47229, %r47230, %r47231, %r47232, %r47233}, {%r1, %r1}, {%r1, %r1}, {%r47218, %r47219, %r47220, %r47221, %r47222, %r47223, %r47224, %r47225};
	bar.warp.sync 	-1;
	wmma.mma.sync.aligned.row.col.m16n16k16.s32.s8.s8.s32 {%r47234, %r47235, %r47236, %r47237, %r47238, %r47239, %r47240, %r47241}, {%r1, %r1}, {%r1, %r1}, {%r47226, %r47227, %r47228, %r47229, %r47230, %r47231, %r47232, %r47233};
	bar.warp.sync 	-1;
	wmma.mma.sync.aligned.row.col.m16n16k16.s32.s8.s8.s32 {%r47242, %r47243, %r47244, %r47245, %r47246, %r47247, %r47248, %r47249}, {%r1, %r1}, {%r1, %r1}, {%r47234, %r47235, %r47236, %r47237, %r47238, %r47239, %r47240, %r47241};
	bar.warp.sync 	-1;
	wmma.mma.sync.aligned.row.col.m16n16k16.s32.s8.s8.s32 {%r47250, %r47251, %r47252, %r47253, %r47254, %r47255, %r47256, %r47257}, {%r1, %r1}, {%r1, %r1}, {%r47242, %r47243, %r47244, %r47245, %r47246, %r47247, %r47248, %r47249};
	bar.warp.sync 	-1;
	wmma.mma.sync.aligned.row.col.m16n16k16.s32.s8.s8.s32 {%r47258, %r47259, %r47260, %r47261, %r47262, %r47263, %r47264, %r47265}, {%r1, %r1}, {%r1, %r1}, {%r47250, %r47251, %r47252, %r47253, %r47254, %r47255, %r47256, %r47257};
	bar.warp.sync 	-1;
	wmma.mma.sync.aligned.row.col.m16n16k16.s32.s8.s8.s32 {%r47266, %r47267, %r47268, %r47269, %r47270, %r47271, %r47272, %r47273}, {%r1, %r1}, {%r1, %r1}, {%r47258, %r47259, %r47260, %r47261, %r47262, %r47263, %r47264, %r47265};
	bar.warp.sync 	-1;
	wmma.mma.sync.aligned.row.col.m16n16k16.s32.s8.s8.s32 {%r47274, %r47275, %r47276, %r47277, %r47278, %r47279, %r47280, %r47281}, {%r1, %r1}, {%r1, %r1}, {%r47266, %r47267, %r47268, %r47269, %r47270, %r47271, %r47272, %r47273};
	bar.warp.sync 	-1;
	wmma.mma.sync.aligned.row.col.m16n16k16.s32.s8.s8.s32 {%r47282, %r47283, %r47284, %r47285, %r47286, %r47287, %r47288, %r47289}, {%r1, %r1}, {%r1, %r1}, {%r47274, %r47275, %r47276, %r47277, %r47278, %r47279, %r47280, %r47281};
	bar.warp.sync 	-1;
	wmma.mma.sync.aligned.row.col.m16n16k16.s32.s8.s8.s32 {%r47290, %r47291, %r47292, %r47293, %r47294, %r47295, %r47296, %r47297}, {%r1, %r1}, {%r1, %r1}, {%r47282, %r47283, %r47284, %r47285, %r47286, %r47287, %r47288, %r47289};
	bar.warp.sync 	-1;
	wmma.mma.sync.aligned.row.col.m16n16k16.s32.s8.s8.s32 {%r47298, %r47299, %r47300, %r47301, %r47302, %r47303, %r47304, %r47305}, {%r1, %r1}, {%r1, %r1}, {%r47290, %r47291, %r47292, %r47293, %r47294, %r47295, %r47296, %r47297};
	bar.warp.sync 	-1;
	wmma.mma.sync.aligned.row.col.m16n16k16.s32.s8.s8.s32 {%r47306, %r47307, %r47308, %r47309, %r47310, %r47311, %r47312, %r47313}, {%r1, %r1}, {%r1, %r1}, {%r47298, %r47299, %r47300, %r47301, %r47302, %r47303, %r47304, %r47305};
	bar.warp.sync 	-1;
	wmma.mma.sync.aligned.row.col.m16n16k16.s32.s8.s8.s32 {%r47314, %r47315, %r47316, %r47317, %r47318, %r47319, %r47320, %r47321}, {%r1, %r1}, {%r1, %r1}, {%r47306, %r47307, %r47308, %r47309, %r47310, %r47311, %r47312, %r47313};
	bar.warp.sync 	-1;
	wmma.mma.sync.aligned.row.col.m16n16k16.s32.s8.s8.s32 {%r47322, %r47323, %r47324, %r47325, %r47326, %r47327, %r47328, %r47329}, {%r1, %r1}, {%r1, %r1}, {%r47314, %r47315, %r47316, %r47317, %r47318, %r47319, %r47320, %r47321};
	bar.warp.sync 	-1;
	wmma.mma.sync.aligned.row.col.m16n16k16.s32.s8.s8.s32 {%r47330, %r47331, %r47332, %r47333, %r47334, %r47335, %r47336, %r47337}, {%r1, %r1}, {%r1, %r1}, {%r47322, %r47323, %r47324, %r47325, %r47326, %r47327, %r47328, %r47329};
	bar.warp.sync 	-1;
	wmma.mma.sync.aligned.row.col.m16n16k16.s32.s8.s8.s32 {%r47338, %r47339, %r47340, %r47341, %r47342, %r47343, %r47344, %r47345}, {%r1, %r1}, {%r1, %r1}, {%r47330, %r47331, %r47332, %r47333, %r47334, %r47335, %r47336, %r47337};
	bar.warp.sync 	-1;
	wmma.mma.sync.aligned.row.col.m16n16k16.s32.s8.s8.s32 {%r47346, %r47347, %r47348, %r47349, %r47350, %r47351, %r47352, %r47353}, {%r1, %r1}, {%r1, %r1}, {%r47338, %r47339, %r47340, %r47341, %r47342, %r47343, %r47344, %r47345};
	bar.warp.sync 	-1;
	wmma.mma.sync.aligned.row.col.m16n16k16.s32.s8.s8.s32 {%r47354, %r47355, %r47356, %r47357, %r47358, %r47359, %r47360, %r47361}, {%r1, %r1}, {%r1, %r1}, {%r47346, %r47347, %r47348, %r47349, %r47350, %r47351, %r47352, %r47353};
	bar.warp.sync 	-1;
	wmma.mma.sync.aligned.row.col.m16n16k16.s32.s8.s8.s32 {%r47362, %r47363, %r47364, %r47365, %r47366, %r47367, %r47368, %r47369}, {%r1, %r1}, {%r1, %r1}, {%r47354, %r47355, %r47356, %r47357, %r47358, %r47359, %r47360, %r47361};
	bar.warp.sync 	-1;
	wmma.mma.sync.aligned.row.col.m16n16k16.s32.s8.s8.s32 {%r47370, %r47371, %r47372, %r47373, %r47374, %r47375, %r47376, %r47377}, {%r1, %r1}, {%r1, %r1}, {%r47362, %r47363, %r47364, %r47365, %r47366, %r47367, %r47368, %r47369};
	bar.warp.sync 	-1;
	wmma.mma.sync.aligned.row.col.m16n16k16.s32.s8.s8.s32 {%r47378, %r47379, %r47380, %r47381, %r47382, %r47383, %r47384, %r47385}, {%r1, %r1}, {%r1, %r1}, {%r47370, %r47371, %r47372, %r47373, %r47374, %r47375, %r47376, %r47377};
	bar.warp.sync 	-1;
	wmma.mma.sync.aligned.row.col.m16n16k16.s32.s8.s8.s32 {%r47386, %r47387, %r47388, %r47389, %r47390, %r47391, %r47392, %r47393}, {%r1, %r1}, {%r1, %r1}, {%r47378, %r47379, %r47380, %r47381, %r47382, %r47383, %r47384, %r47385};
	bar.warp.sync 	-1;
	wmma.mma.sync.aligned.row.col.m16n16k16.s32.s8.s8.s32 {%r47394, %r47395, %r47396, %r47397, %r47398, %r47399, %r47400, %r47401}, {%r1, %r1}, {%r1, %r1}, {%r47386, %r47387, %r47388, %r47389, %r47390, %r47391, %r47392, %r47393};
	bar.warp.sync 	-1;
	wmma.mma.sync.aligned.row.col.m16n16k16.s32.s8.s8.s32 {%r47402, %r47403, %r47404, %r47405, %r47406, %r47407, %r47408, %r47409}, {%r1, %r1}, {%r1, %r1}, {%r47394, %r47395, %r47396, %r47397, %r47398, %r47399, %r47400, %r47401};
	bar.warp.sync 	-1;
	wmma.mma.sync.aligned.row.col.m16n16k16.s32.s8.s8.s32 {%r47410, %r47411, %r47412, %r47413, %r47414, %r47415, %r47416, %r47417}, {%r1, %r1}, {%r1, %r1}, {%r47402, %r47403, %r47404, %r47405, %r47406, %r47407, %r47408, %r47409};
	bar.warp.sync 	-1;
	wmma.mma.sync.aligned.row.col.m16n16k16.s32.s8.s8.s32 {%r47418, %r47419, %r47420, %r47421, %r47422, %r47423, %r47424, %r47425}, {%r1, %r1}, {%r1, %r1}, {%r47410, %r47411, %r47412, %r47413, %r47414, %r47415, %r47416, %r47417};
	bar.warp.sync 	-1;
	wmma.mma.sync.aligned.row.col.m16n16k16.s32.s8.s8.s32 {%r47426, %r47427, %r47428, %r47429, %r47430, %r47431, %r47432, %r47433}, {%r1, %r1}, {%r1, %r1}, {%r47418, %r47419, %r47420, %r47421, %r47422, %r47423, %r47424, %r47425};
	bar.warp.sync 	-1;
	wmma.mma.sync.aligned.row.col.m16n16k16.s32.s8.s8.s32 {%r47434, %r47435, %r47436, %r47437, %r47438, %r47439, %r47440, %r47441}, {%r1, %r1}, {%r1, %r1}, {%r47426, %r47427, %r47428, %r47429, %r47430, %r47431, %r47432, %r47433};
	bar.warp.sync 	-1;
	wmma.mma.sync.aligned.row.col.m16n16k16.s32.s8.s8.s32 {%r47442, %r47443, %r47444, %r47445, %r47446, %r47447, %r47448, %r47449}, {%r1, %r1}, {%r1, %r1}, {%r47434, %r47435, %r47436, %r47437, %r47438, %r47439, %r47440, %r47441};
	bar.warp.sync 	-1;
	wmma.mma.sync.aligned.row.col.m16n16k16.s32.s8.s8.s32 {%r47450, %r47451, %r47452, %r47453, %r47454, %r47455, %r47456, %r47457}, {%r1, %r1}, {%r1, %r1}, {%r47442, %r47443, %r47444, %r47445, %r47446, %r47447, %r47448, %r47449};
	bar.warp.sync 	-1;
	wmma.mma.sync.aligned.row.col.m16n16k16.s32.s8.s8.s32 {%r47458, %r47459, %r47460, %r47461, %r47462, %r47463, %r47464, %r47465}, {%r1, %r1}, {%r1, %r1}, {%r47450, %r47451, %r47452, %r47453, %r47454, %r47455, %r47456, %r47457};
	bar.warp.sync 	-1;
	wmma.mma.sync.aligned.row.col.m16n16k16.s32.s8.s8.s32 {%r47466, %r47467, %r47468, %r47469, %r47470, %r47471, %r47472, %r47473}, {%r1, %r1}, {%r1, %r1}, {%r47458, %r47459, %r47460, %r47461, %r47462, %r47463, %r47464, %r47465};
	bar.warp.sync 	-1;
	wmma.mma.sync.aligned.row.col.m16n16k16.s32.s8.s8.s32 {%r47474, %r47475, %r47476, %r47477, %r47478, %r47479, %r47480, %r47481}, {%r1, %r1}, {%r1, %r1}, {%r47466, %r47467, %r47468, %r47469, %r47470, %r47471, %r47472, %r47473};
	bar.warp.sync 	-1;
	wmma.mma.sync.aligned.row.col.m16n16k16.s32.s8.s8.s32 {%r47482, %r47483, %r47484, %r47485, %r47486, %r47487, %r47488, %r47489}, {%r1, %r1}, {%r1, %r1}, {%r47474, %r47475, %r47476, %r47477, %r47478, %r47479, %r47480, %r47481};
	bar.warp.sync 	-1;
	wmma.mma.sync.aligned.row.col.m16n16k16.s32.s8.s8.s32 {%r47490, %r47491, %r47492, %r47493, %r47494, %r47495, %r47496, %r47497}, {%r1, %r1}, {%r1, %r1}, {%r47482, %r47483, %r47484, %r47485, %r47486, %r47487, %r47488, %r47489};
	bar.warp.sync 	-1;
	wmma.mma.sync.aligned.row.col.m16n16k16.s32.s8.s8.s32 {%r47498, %r47499, %r47500, %r47501, %r47502, %r47503, %r47504, %r47505}, {%r1, %r1}, {%r1, %r1}, {%r47490, %r47491, %r47492, %r47493, %r47494, %r47495, %r47496, %r47497};
	bar.warp.sync 	-1;
	wmma.mma.sync.aligned.row.col.m16n16k16.s32.s8.s8.s32 {%r47506, %r47507, %r47508, %r47509, %r47510, %r47511, %r47512, %r47513}, {%r1, %r1}, {%r1, %r1}, {%r47498, %r47499, %r47500, %r47501, %r47502, %r47503, %r47504, %r47505};
	bar.warp.sync 	-1;
	wmma.mma.sync.aligned.row.col.m16n16k16.s32.s8.s8.s32 {%r47514, %r47515, %r47516, %r47517, %r47518, %r47519, %r47520, %r47521}, {%r1, %r1}, {%r1, %r1}, {%r47506, %r47507, %r47508, %r47509, %r47510, %r47511, %r47512, %r47513};
	bar.warp.sync 	-1;
	wmma.mma.sync.aligned.row.col.m16n16k16.s32.s8.s8.s32 {%r47522, %r47523, %r47524, %r47525, %r47526, %r47527, %r47528, %r47529}, {%r1, %r1}, {%r1, %r1}, {%r47514, %r47515, %r47516, %r47517, %r47518, %r47519, %r47520, %r47521};
	bar.warp.sync 	-1;
	wmma.mma.sync.aligned.row.col.m16n16k16.s32.s8.s8.s32 {%r47530, %r47531, %r47532, %r47533, %r47534, %r47535, %r47536, %r47537}, {%r1, %r1}, {%r1, %r1}, {%r47522, %r47523, %r47524, %r47525, %r47526, %r47527, %r47528, %r47529};
	bar.warp.sync 	-1;
	wmma.mma.sync.aligned.row.col.m16n16k16.s32.s8.s8.s32 {%r47538, %r47539, %r47540, %r47541, %r47542, %r47543, %r47544, %r47545}, {%r1, %r1}, {%r1, %r1}, {%r47530, %r47531, %r47532, %r47533, %r47534, %r47535, %r47536, %r47537};
	bar.warp.sync 	-1;
	wmma.mma.sync.aligned.row.col.m16n16k16.s32.s8.s8.s32 {%r47546, %r47547, %r47548, %r47549, %r47550, %r47551, %r47552, %r47553}, {%r1, %r1}, {%r1, %r1}, {%r47538, %r47539, %r47540, %r47541, %r47542, %r47543, %r47544, %r47545};
	bar.warp.sync 	-1;
	wmma.mma.sync.aligned.row.col.m16n16k16.s32.s8.s8.s32 {%r47554, %r47555, %r47556, %r47557, %r47558, %r47559, %r47560, %r47561}, {%r1, %r1}, {%r1, %r1}, {%r47546, %r47547, %r47548, %r47549, %r47550, %r47551, %r47552, %r47553};
	bar.warp.sync 	-1;
	wmma.mma.sync.aligned.row.col.m16n16k16.s32.s8.s8.s32 {%r47562, %r47563, %r47564, %r47565, %r47566, %r47567, %r47568, %r47569}, {%r1, %r1}, {%r1, %r1}, {%r47554, %r47555, %r47556, %r47557, %r47558, %r47559, %r47560, %r47561};
	bar.warp.sync 	-1;
	wmma.mma.sync.aligned.row.col.m16n16k16.s32.s8.s8.s32 {%r47570, %r47571, %r47572, %r47573, %r47574, %r47575, %r47576, %r47577}, {%r1, %r1}, {%r1, %r1}, {%r47562, %r47563, %r47564, %r47565, %r47566, %r47567, %r47568, %r47569};
	bar.warp.sync 	-1;
	wmma.mma.sync.aligned.row.col.m16n16k16.s32.s8.s8.s32 {%r47578, %r47579, %r47580, %r47581, %r47582, %r47583, %r47584, %r47585}, {%r1, %r1}, {%r1, %r1}, {%r47570, %r47571, %r47572, %r47573, %r47574, %r47575, %r47576, %r47577};
	bar.warp.sync 	-1;
	wmma.mma.sync.aligned.row.col.m16n16k16.s32.s8.s8.s32 {%r47586, %r47587, %r47588, %r47589, %r47590, %r47591, %r47592, %r47593}, {%r1, %r1}, {%r1, %r1}, {%r47578, %r47579, %r47580, %r47581, %r47582, %r47583, %r47584, %r47585};
	bar.warp.sync 	-1;
	wmma.mma.sync.aligned.row.col.m16n16k16.s32.s8.s8.s32 {%r47594, %r47595, %r47596, %r47597, %r47598, %r47599, %r47600, %r47601}, {%r1, %r1}, {%r1, %r1}, {%r47586, %r47587, %r47588, %r47589, %r47590, %r47591, %r47592, %r47593};
	bar.warp.sync 	-1;
	wmma.mma.sync.aligned.row.col.m16n16k16.s32.s8.s8.s32 {%r47602, %r47603, %r47604, %r47605, %r47606, %r47607, %r47608, %r47609}, {%r1, %r1}, {%r1, %r1}, {%r47594, %r47595, %r47596, %r47597, %r47598, %r47599, %r47600, %r47601};
	bar.warp.sync 	-1;
	wmma.mma.sync.aligned.row.col.m16n16k16.s32.s8.s8.s32 {%r47610, %r47611, %r47612, %r47613, %r47614, %r47615, %r47616, %r47617}, {%r1, %r1}, {%r1, %r1}, {%r47602, %r47603, %r47604, %r47605, %r47606, %r47607, %r47608, %r47609};
	bar.warp.sync 	-1;
	wmma.mma.sync.aligned.row.col.m16n16k16.s32.s8.s8.s32 {%r47618, %r47619, %r47620, %r47621, %r47622, %r47623, %r47624, %r47625}, {%r1, %r1}, {%r1, %r1}, {%r47610, %r47611, %r47612, %r47613, %r47614, %r47615, %r47616, %r47617};
	bar.warp.sync 	-1;
	wmma.mma.sync.aligned.row.col.m16n16k16.s32.s8.s8.s32 {%r47626, %r47627, %r47628, %r47629, %r47630, %r47631, %r47632, %r47633}, {%r1, %r1}, {%r1, %r1}, {%r47618, %r47619, %r47620, %r47621, %r47622, %r47623, %r47624, %r47625};
	bar.warp.sync 	-1;
	wmma.mma.sync.aligned.row.col.m16n16k16.s32.s8.s8.s32 {%r47634, %r47635, %r47636, %r47637, %r47638, %r47639, %r47640, %r47641}, {%r1, %r1}, {%r1, %r1}, {%r47626, %r47627, %r47628, %r47629, %r47630, %r47631, %r47632, %r47633};
	bar.warp.sync 	-1;
	wmma.mma.sync.aligned.row.col.m16n16k16.s32.s8.s8.s32 {%r47642, %r47643, %r47644, %r47645, %r47646, %r47647, %r47648, %r47649}, {%r1, %r1}, {%r1, %r1}, {%r47634, %r47635, %r47636, %r47637, %r47638, %r47639, %r47640, %r47641};
	bar.warp.sync 	-1;
	wmma.mma.sync.aligned.row.col.m16n16k16.s32.s8.s8.s32 {%r47650, %r47651, %r47652, %r47653, %r47654, %r47655, %r47656, %r47657}, {%r1, %r1}, {%r1, %r1}, {%r47642, %r47643, %r47644, %r47645, %r47646, %r47647, %r47648, %r47649};
	bar.warp.sync 	-1;
	wmma.mma.sync.aligned.row.col.m16n16k16.s32.s8.s8.s32 {%r47658, %r47659, %r47660, %r47661, %r47662, %r47663, %r47664, %r47665}, {%r1, %r1}, {%r1, %r1}, {%r47650, %r47651, %r47652, %r47653, %r47654, %r47655, %r47656, %r47657};
	bar.warp.sync 	-1;
	wmma.mma.sync.aligned.row.col.m16n16k16.s32.s8.s8.s32 {%r47666, %r47667, %r47668, %r47669, %r47670, %r47671, %r47672, %r47673}, {%r1, %r1}, {%r1, %r1}, {%r47658, %r47659, %r47660, %r47661, %r47662, %r47663, %r47664, %r47665};
	bar.warp.sync 	-1;
	wmma.mma.sync.aligned.row.col.m16n16k16.s32.s8.s8.s32 {%r47674, %r47675, %r47676, %r47677, %r47678, %r47679, %r47680, %r47681}, {%r1, %r1}, {%r1, %r1}, {%r47666, %r47667, %r47668, %r47669, %r47670, %r47671, %r47672, %r47673};
	bar.warp.sync 	-1;
	wmma.mma.sync.aligned.row.col.m16n16k16.s32.s8.s8.s32 {%r47682, %r47683, %r47684, %r47685, %r47686, %r47687, %r47688, %r47689}, {%r1, %r1}, {%r1, %r1}, {%r47674, %r47675, %r47676, %r47677, %r47678, %r47679, %r47680, %r47681};
	bar.warp.sync 	-1;
	wmma.mma.sync.aligned.row.col.m16n16k16.s32.s8.s8.s32 {%r47690, %r47691, %r47692, %r47693, %r47694, %r47695, %r47696, %r47697}, {%r1, %r1}, {%r1, %r1}, {%r47682, %r47683, %r47684, %r47685, %r47686, %r47687, %r47688, %r47689};
	bar.warp.sync 	-1;
	wmma.mma.sync.aligned.row.col.m16n16k16.s32.s8.s8.s32 {%r47698, %r47699, %r47700, %r47701, %r47702, %r47703, %r47704, %r47705}, {%r1, %r1}, {%r1, %r1}, {%r47690, %r47691, %r47692, %r47693, %r47694, %r47695, %r47696, %r47697};
	bar.warp.sync 	-1;
	wmma.mma.sync.aligned.row.col.m16n16k16.s32.s8.s8.s32 {%r47706, %r47707, %r47708, %r47709, %r47710, %r47711, %r47712, %r47713}, {%r1, %r1}, {%r1, %r1}, {%r47698, %r47699, %r47700, %r47701, %r47702, %r47703, %r47704, %r47705};
	bar.warp.sync 	-1;
	wmma.mma.sync.aligned.row.col.m16n16k16.s32.s8.s8.s32 {%r47714, %r47715, %r47716, %r47717, %r47718, %r47719, %r47720, %r47721}, {%r1, %r1}, {%r1, %r1}, {%r47706, %r47707, %r47708, %r47709, %r47710, %r47711, %r47712, %r47713};
	bar.warp.sync 	-1;
	wmma.mma.sync.aligned.row.col.m16n16k16.s32.s8.s8.s32 {%r47722, %r47723, %r47724, %r47725, %r47726, %r47727, %r47728, %r47729}, {%r1, %r1}, {%r1, %r1}, {%r47714, %r47715, %r47716, %r47717, %r47718, %r47719, %r47720, %r47721};
	bar.warp.sync 	-1;
	wmma.mma.sync.aligned.row.col.m16n16k16.s32.s8.s8.s32 {%r47730, %r47731, %r47732, %r47733, %r47734, %r47735, %r47736, %r47737}, {%r1, %r1}, {%r1, %r1}, {%r47722, %r47723, %r47724, %r47725, %r47726, %r47727, %r47728, %r47729};
	bar.warp.sync 	-1;
	wmma.mma.sync.aligned.row.col.m16n16k16.s32.s8.s8.s32 {%r47738, %r47739, %r47740, %r47741, %r47742, %r47743, %r47744, %r47745}, {%r1, %r1}, {%r1, %r1}, {%r47730, %r47731, %r47732, %r47733, %r47734, %r47735, %r47736, %r47737};
	bar.warp.sync 	-1;
	wmma.mma.sync.aligned.row.col.m16n16k16.s32.s8.s8.s32 {%r47746, %r47747, %r47748, %r47749, %r47750, %r47751, %r47752, %r47753}, {%r1, %r1}, {%r1, %r1}, {%r47738, %r47739, %r47740, %r47741, %r47742, %r47743, %r47744, %r47745};
	bar.warp.sync 	-1;
	wmma.mma.sync.aligned.row.col.m16n16k16.s32.s8.s8.s32 {%r47754, %r47755, %r47756, %r47757, %r47758, %r47759, %r47760, %r47761}, {%r1, %r1}, {%r1, %r1}, {%r47746, %r47747, %r47748, %r47749, %r47750, %r47751, %r47752, %r47753};
	bar.warp.sync 	-1;
	wmma.mma.sync.aligned.row.col.m16n16k16.s32.s8.s8.s32 {%r47762, %r47763, %r47764, %r47765, %r47766, %r47767, %r47768, %r47769}, {%r1, %r1}, {%r1, %r1}, {%r47754, %r47755, %r47756, %r47757, %r47758, %r47759, %r47760, %r47761};
	bar.warp.sync 	-1;
	wmma.mma.sync.aligned.row.col.m16n16k16.s32.s8.s8.s32 {%r47770, %r47771, %r47772, %r47773, %r47774, %r47775, %r47776, %r47777}, {%r1, %r1}, {%r1, %r1}, {%r47762, %r47763, %r47764, %r47765, %r47766, %r47767, %r47768, %r47769};
	bar.warp.sync 	-1;
	wmma.mma.sync.aligned.row.col.m16n16k16.s32.s8.s8.s32 {%r47778, %r47779, %r47780, %r47781, %r47782, %r47783, %r47784, %r47785}, {%r1, %r1}, {%r1, %r1}, {%r47770, %r47771, %r47772, %r47773, %r47774, %r47775, %r47776, %r47777};
	bar.warp.sync 	-1;
	wmma.mma.sync.aligned.row.col.m16n16k16.s32.s8.s8.s32 {%r47786, %r47787, %r47788, %r47789, %r47790, %r47791, %r47792, %r47793}, {%r1, %r1}, {%r1, %r1}, {%r47778, %r47779, %r47780, %r47781, %r47782, %r47783, %r47784, %r47785};
	bar.warp.sync 	-1;
	wmma.mma.sync.aligned.row.col.m16n16k16.s32.s8.s8.s32 {%r47794, %r47795, %r47796, %r47797, %r47798, %r47799, %r47800, %r47801}, {%r1, %r1}, {%r1, %r1}, {%r47786, %r47787, %r47788, %r47789, %r47790, %r47791, %r47792, %r47793};
	bar.warp.sync 	-1;
	wmma.mma.sync.aligned.row.col.m16n16k16.s32.s8.s8.s32 {%r47802, %r47803, %r47804, %r47805, %r47806, %r47807, %r47808, %r47809}, {%r1, %r1}, {%r1, %r1}, {%r47794, %r47795, %r47796, %r47797, %r47798, %r47799, %r47800, %r47801};
	bar.warp.sync 	-1;
	wmma.mma.sync.aligned.row.col.m16n16k16.s32.s8.s8.s32 {%r47810, %r47811, %r47812, %r47813, %r47814, %r47815, %r47816, %r47817}, {%r1, %r1}, {%r1, %r1}, {%r47802, %r47803, %r47804, %r47805, %r47806, %r47807, %r47808, %r47809};
	bar.warp.sync 	-1;
	wmma.mma.sync.aligned.row.col.m16n16k16.s32.s8.s8.s32 {%r47818, %r47819, %r47820, %r47821, %r47822, %r47823, %r47824, %r47825}, {%r1, %r1}, {%r1, %r1}, {%r47810, %r47811, %r47812, %r47813, %r47814, %r47815, %r47816, %r47817};
	bar.warp.sync 	-1;
	wmma.mma.sync.aligned.row.col.m16n16k16.s32.s8.s8.s32 {%r47826, %r47827, %r47828, %r47829, %r47830, %r47831, %r47832, %r47833}, {%r1, %r1}, {%r1, %r1}, {%r47818, %r47819, %r47820, %r47821, %r47822, %r47823, %r47824, %r47825};
	bar.warp.sync 	-1;
	wmma.mma.sync.aligned.row.col.m16n16k16.s32.s8.s8.s32 {%r47834, %r47835, %r47836, %r47837, %r47838, %r47839, %r47840, %r47841}, {%r1, %r1}, {%r1, %r1}, {%r47826, %r47827, %r47828, %r47829, %r47830, %r47831, %r47832, %r47833};
	bar.warp.sync 	-1;
	wmma.mma.sync.aligned.row.col.m16n16k16.s32.s8.s8.s32 {%r47842, %r47843, %r47844, %r47845, %r47846, %r47847, %r47848, %r47849}, {%r1, %r1}, {%r1, %r1}, {%r47834, %r47835, %r47836, %r47837, %r47838, %r47839, %r47840, %r47841};
	bar.warp.sync 	-1;
	wmma.mma.sync.aligned.row.col.m16n16k16.s32.s8.s8.s32 {%r47850, %r47851, %r47852, %r47853, %r47854, %r47855, %r47856, %r47857}, {%r1, %r1}, {%r1, %r1}, {%r47842, %r47843, %r47844, %r47845, %r47846, %r47847, %r47848, %r47849};
	bar.warp.sync 	-1;
	wmma.mma.sync.aligned.row.col.m16n16k16.s32.s8.s8.s32 {%r47858, %r47859, %r47860, %r47861, %r47862, %r47863, %r47864, %r47865}, {%r1, %r1}, {%r1, %r1}, {%r47850, %r47851, %r47852, %r47853, %r47854, %r47855, %r47856, %r47857};
	bar.warp.sync 	-1;
	wmma.mma.sync.aligned.row.col.m16n16k16.s32.s8.s8.s32 {%r47866, %r47867, %r47868, %r47869, %r47870, %r47871, %r47872, %r47873}, {%r1, %r1}, {%r1, %r1}, {%r47858, %r47859, %r47860, %r47861, %r47862, %r47863, %r47864, %r47865};
	bar.warp.sync 	-1;
	wmma.mma.sync.aligned.row.col.m16n16k16.s32.s8.s8.s32 {%r47874, %r47875, %r47876, %r47877, %r47878, %r47879, %r47880, %r47881}, {%r1, %r1}, {%r1, %r1}, {%r47866, %r47867, %r47868, %r47869, %r47870, %r47871, %r47872, %r47873};
	bar.warp.sync 	-1;
	wmma.mma.sync.aligned.row.col.m16n16k16.s32.s8.s8.s32 {%r47882, %r47883, %r47884, %r47885, %r47886, %r47887, %r47888, %r47889}, {%r1, %r1}, {%r1, %r1}, {%r47874, %r47875, %r47876, %r47877, %r47878, %r47879, %r47880, %r47881};
	bar.warp.sync 	-1;
	wmma.mma.sync.aligned.row.col.m16n16k16.s32.s8.s8.s32 {%r47890, %r47891, %r47892, %r47893, %r47894, %r47895, %r47896, %r47897}, {%r1, %r1}, {%r1, %r1}, {%r47882, %r47883, %r47884, %r47885, %r47886, %r47887, %r47888, %r47889};
	bar.warp.sync 	-1;
	wmma.mma.sync.aligned.row.col.m16n16k16.s32.s8.s8.s32 {%r47898, %r47899, %r47900, %r47901, %r47902, %r47903, %r47904, %r47905}, {%r1, %r1}, {%r1, %r1}, {%r47890, %r47891, %r47892, %r47893, %r47894, %r47895, %r47896, %r47897};
	bar.warp.sync 	-1;
	wmma.mma.sync.aligned.row.col.m16n16k16.s32.s8.s8.s32 {%r47906, %r47907, %r47908, %r47909, %r47910, %r47911, %r47912, %r47913}, {%r1, %r1}, {%r1, %r1}, {%r47898, %r47899, %r47900, %r47901, %r47902, %r47903, %r47904, %r47905};
	bar.warp.sync 	-1;
	wmma.mma.sync.aligned.row.col.m16n16k16.s32.s8.s8.s32 {%r47914, %r47915, %r47916, %r47917, %r47918, %r47919, %r47920, %r47921}, {%r1, %r1}, {%r1, %r1}, {%r47906, %r47907, %r47908, %r47909, %r47910, %r47911, %r47912, %r47913};
	bar.warp.sync 	-1;
	wmma.mma.sync.aligned.row.col.m16n16k16.s32.s8.s8.s32 {%r47922, %r47923, %r47924, %r47925, %r47926, %r47927, %r47928, %r47929}, {%r1, %r1}, {%r1, %r1}, {%r47914, %r47915, %r47916, %r47917, %r47918, %r47919, %r47920, %r47921};
	bar.warp.sync 	-1;
	wmma.mma.sync.aligned.row.col.m16n16k16.s32.s8.s8.s32 {%r47930, %r47931, %r47932, %r47933, %r47934, %r47935, %r47936, %r47937}, {%r1, %r1}, {%r1, %r1}, {%r47922, %r47923, %r47924, %r47925, %r47926, %r47927, %r47928, %r47929};
	bar.warp.sync 	-1;
	wmma.mma.sync.aligned.row.col.m16n16k16.s32.s8.s8.s32 {%r47938, %r47939, %r47940, %r47941, %r47942, %r47943, %r47944, %r47945}, {%r1, %r1}, {%r1, %r1}, {%r47930, %r47931, %r47932, %r47933, %r47934, %r47935, %r47936, %r47937};
	bar.warp.sync 	-1;
	wmma.mma.sync.aligned.row.col.m16n16k16.s32.s8.s8.s32 {%r47946, %r47947, %r47948, %r47949, %r47950, %r47951, %r47952, %r47953}, {%r1, %r1}, {%r1, %r1}, {%r47938, %r47939, %r47940, %r47941, %r47942, %r47943, %r47944, %r47945};
	bar.warp.sync 	-1;
	wmma.mma.sync.aligned.row.col.m16n16k16.s32.s8.s8.s32 {%r47954, %r47955, %r47956, %r47957, %r47958, %r47959, %r47960, %r47961}, {%r1, %r1}, {%r1, %r1}, {%r47946, %r47947, %r47948, %r47949, %r47950, %r47951, %r47952, %r47953};
	bar.warp.sync 	-1;
	wmma.mma.sync.aligned.row.col.m16n16k16.s32.s8.s8.s32 {%r47962, %r47963, %r47964, %r47965, %r47966, %r47967, %r47968, %r47969}, {%r1, %r1}, {%r1, %r1}, {%r47954, %r47955, %r47956, %r47957, %r47958, %r47959, %r47960, %r47961};
	bar.warp.sync 	-1;
	wmma.mma.sync.aligned.row.col.m16n16k16.s32.s8.s8.s32 {%r47970, %r47971, %r47972, %r47973, %r47974, %r47975, %r47976, %r47977}, {%r1, %r1}, {%r1, %r1}, {%r47962, %r47963, %r47964, %r47965, %r47966, %r47967, %r47968, %r47969};
	bar.warp.sync 	-1;
	wmma.mma.sync.aligned.row.col.m16n16k16.s32.s8.s8.s32 {%r47978, %r47979, %r47980, %r47981, %r47982, %r47983, %r47984, %r47985}, {%r1, %r1}, {%r1, %r1}, {%r47970, %r47971, %r47972, %r47973, %r47974, %r47975, %r47976, %r47977};
	bar.warp.sync 	-1;
	wmma.mma.sync.aligned.row.col.m16n16k16.s32.s8.s8.s32 {%r47986, %r47987, %r47988, %r47989, %r47990, %r47991, %r47992, %r47993}, {%r1, %r1}, {%r1, %r1}, {%r47978, %r47979, %r47980, %r47981, %r47982, %r47983, %r47984, %r47985};
	bar.warp.sync 	-1;
	wmma.mma.sync.aligned.row.col.m16n16k16.s32.s8.s8.s32 {%r47994, %r47995, %r47996, %r47997, %r47998, %r47999, %r48000, %r48001}, {%r1, %r1}, {%r1, %r1}, {%r47986, %r47987, %r47988, %r47989, %r47990, %r47991, %r47992, %r47993};
	bar.warp.sync 	-1;
	wmma.mma.sync.aligned.row.col.m16n16k16.s32.s8.s8.s32 {%r48002, %r48003, %r48004, %r48005, %r48006, %r48007, %r48008, %r48009}, {%r1, %r1}, {%r1, %r1}, {%r47994, %r47995, %r47996, %r47997, %r47998, %r47999, %r48000, %r48001};
	bar.warp.sync 	-1;
	wmma.mma.sync.aligned.row.col.m16n16k16.s32.s8.s8.s32 {%r48010, %r48011, %r48012, %r48013, %r48014, %r48015, %r48016, %r48017}, {%r1, %r1}, {%r1, %r1}, {%r48002, %r48003, %r48004, %r48005, %r48006, %r48007, %r48008, %r48009};
	bar.warp.sync 	-1;
	wmma.mma.sync.aligned.row.col.m16n16k16.s32.s8.s8.s32 {%r48018, %r48019, %r48020, %r48021, %r48022, %r48023, %r48024, %r48025}, {%r1, %r1}, {%r1, %r1}, {%r48010, %r48011, %r48012, %r48013, %r48014, %r48015, %r48016, %r48017};
	bar.warp.sync 	-1;
	wmma.mma.sync.aligned.row.col.m16n16k16.s32.s8.s8.s32 {%r48026, %r48027, %r48028, %r48029, %r48030, %r48031, %r48032, %r48033}, {%r1, %r1}, {%r1, %r1}, {%r48018, %r48019, %r48020, %r48021, %r48022, %r48023, %r48024, %r48025};
	bar.warp.sync 	-1;
	wmma.mma.sync.aligned.row.col.m16n16k16.s32.s8.s8.s32 {%r48034, %r48035, %r48036, %r48037, %r48038, %r48039, %r48040, %r48041}, {%r1, %r1}, {%r1, %r1}, {%r48026, %r48027, %r48028, %r48029, %r48030, %r48031, %r48032, %r48033};
	bar.warp.sync 	-1;
	wmma.mma.sync.aligned.row.col.m16n16k16.s32.s8.s8.s32 {%r48042, %r48043, %r48044, %r48045, %r48046, %r48047, %r48048, %r48049}, {%r1, %r1}, {%r1, %r1}, {%r48034, %r48035, %r48036, %r48037, %r48038, %r48039, %r48040, %r48041};
	bar.warp.sync 	-1;
	wmma.mma.sync.aligned.row.col.m16n16k16.s32.s8.s8.s32 {%r48050, %r48051, %r48052, %r48053, %r48054, %r48055, %r48056, %r48057}, {%r1, %r1}, {%r1, %r1}, {%r48042, %r48043, %r48044, %r48045, %r48046, %r48047, %r48048, %r48049};
	bar.warp.sync 	-1;
	wmma.mma.sync.aligned.row.col.m16n16k16.s32.s8.s8.s32 {%r48058, %r48059, %r48060, %r48061, %r48062, %r48063, %r48064, %r48065}, {%r1, %r1}, {%r1, %r1}, {%r48050, %r48051, %r48052, %r48053, %r48054, %r48055, %r48056, %r48057};
	bar.warp.sync 	-1;
	wmma.mma.sync.aligned.row.col.m16n16k16.s32.s8.s8.s32 {%r48066, %r48067, %r48068, %r48069, %r48070, %r48071, %r48072, %r48073}, {%r1, %r1}, {%r1, %r1}, {%r48058, %r48059, %r48060, %r48061, %r48062, %r48063, %r48064, %r48065};
	bar.warp.sync 	-1;
	wmma.mma.sync.aligned.row.col.m16n16k16.s32.s8.s8.s32 {%r48074, %r48075, %r48076, %r48077, %r48078, %r48079, %r48080, %r48081}, {%r1, %r1}, {%r1, %r1}, {%r48066, %r48067, %r48068, %r48069, %r48070, %r48071, %r48072, %r48073};
	bar.warp.sync 	-1;
	wmma.mma.sync.aligned.row.col.m16n16k16.s32.s8.s8.s32 {%r48082, %r48083, %r48084, %r48085, %r48086, %r48087, %r48088, %r48089}, {%r1, %r1}, {%r1, %r1}, {%r48074, %r48075, %r48076, %r48077, %r48078, %r48079, %r48080, %r48081};
	bar.warp.sync 	-1;
	wmma.mma.sync.aligned.row.col.m16n16k16.s32.s8.s8.s32 {%r48090, %r48091, %r48092, %r48093, %r48094, %r48095, %r48096, %r48097}, {%r1, %r1}, {%r1, %r1}, {%r48082, %r48083, %r48084, %r48085, %r48086, %r48087, %r48088, %r48089};
	bar.warp.sync 	-1;
	wmma.mma.sync.aligned.row.col.m16n16k16.s32.s8.s8.s32 {%r48098, %r48099, %r48100, %r48101, %r48102, %r48103, %r48104, %r48105}, {%r1, %r1}, {%r1, %r1}, {%r48090, %r48091, %r48092, %r48093, %r48094, %r48095, %r48096, %r48097};
	bar.warp.sync 	-1;
	wmma.mma.sync.aligned.row.col.m16n16k16.s32.s8.s8.s32 {%r48106, %r48107, %r48108, %r48109, %r48110, %r48111, %r48112, %r48113}, {%r1, %r1}, {%r1, %r1}, {%r48098, %r48099, %r48100, %r48101, %r48102, %r48103, %r48104, %r48105};
	bar.warp.sync 	-1;
	wmma.mma.sync.aligned.row.col.m16n16k16.s32.s8.s8.s32 {%r48114, %r48115, %r48116, %r48117, %r48118, %r48119, %r48120, %r48121}, {%r1, %r1}, {%r1, %r1}, {%r48106, %r48107, %r48108, %r48109, %r48110, %r48111, %r48112, %r48113};
	bar.warp.sync 	-1;
	wmma.mma.sync.aligned.row.col.m16n16k16.s32.s8.s8.s32 {%r48122, %r48123, %r48124, %r48125, %r48126, %r48127, %r48128, %r48129}, {%r1, %r1}, {%r1, %r1}, {%r48114, %r48115, %r48116, %r48117, %r48118, %r48119, %r48120, %r48121};
	bar.warp.sync 	-1;
	wmma.mma.sync.aligned.row.col.m16n16k16.s32.s8.s8.s32 {%r48130, %r48131, %r48132, %r48133, %r48134, %r48135, %r48136, %r48137}, {%r1, %r1}, {%r1, %r1}, {%r48122, %r48123, %r48124, %r48125, %r48126, %r48127, %r48128, %r48129};
	bar.warp.sync 	-1;
	wmma.mma.sync.aligned.row.col.m16n16k16.s32.s8.s8.s32 {%r48138, %r48139, %r48140, %r48141, %r48142, %r48143, %r48144, %r48145}, {%r1, %r1}, {%r1, %r1}, {%r48130, %r48131, %r48132, %r48133, %r48134, %r48135, %r48136, %r48137};
	bar.warp.sync 	-1;
	wmma.mma.sync.aligned.row.col.m16n16k16.s32.s8.s8.s32 {%r48146, %r48147, %r48148, %r48149, %r48150, %r48151, %r48152, %r48153}, {%r1, %r1}, {%r1, %r1}, {%r48138, %r48139, %r48140, %r48141, %r48142, %r48143, %r48144, %r48145};
	bar.warp.sync 	-1;
	wmma.mma.sync.aligned.row.col.m16n16k16.s32.s8.s8.s32 {%r48154, %r48155, %r48156, %r48157, %r48158, %r48159, %r48160, %r48161}, {%r1, %r1}, {%r1, %r1}, {%r48146, %r48147, %r48148, %r48149, %r48150, %r48151, %r48152, %r48153};
	bar.warp.sync 	-1;
	wmma.mma.sync.aligned.row.col.m16n16k16.s32.s8.s8.s32 {%r48162, %r48163, %r48164, %r48165, %r48166, %r48167, %r48168, %r48169}, {%r1, %r1}, {%r1, %r1}, {%r48154, %r48155, %r48156, %r48157, %r48158, %r48159, %r48160, %r48161};
	bar.warp.sync 	-1;
	wmma.mma.sync.aligned.row.col.m16n16k16.s32.s8.s8.s32 {%r48170, %r48171, %r48172, %r48173, %r48174, %r48175, %r48176, %r48177}, {%r1, %r1}, {%r1, %r1}, {%r48162, %r48163, %r48164, %r48165, %r48166, %r48167, %r48168, %r48169};
	bar.warp.sync 	-1;
	wmma.mma.sync.aligned.row.col.m16n16k16.s32.s8.s8.s32 {%r48178, %r48179, %r48180, %r48181, %r48182, %r48183, %r48184, %r48185}, {%r1, %r1}, {%r1, %r1}, {%r48170, %r48171, %r48172, %r48173, %r48174, %r48175, %r48176, %r48177};
	bar.warp.sync 	-1;
	wmma.mma.sync.aligned.row.col.m16n16k16.s32.s8.s8.s32 {%r48186, %r48187, %r48188, %r48189, %r48190, %r48191, %r48192, %r48193}, {%r1, %r1}, {%r1, %r1}, {%r48178, %r48179, %r48180, %r48181, %r48182, %r48183, %r48184, %r48185};
	bar.warp.sync 	-1;
	wmma.mma.sync.aligned.row.col.m16n16k16.s32.s8.s8.s32 {%r48194, %r48195, %r48196, %r48197, %r48198, %r48199, %r48200, %r48201}, {%r1, %r1}, {%r1, %r1}, {%r48186, %r48187, %r48188, %r48189, %r48190, %r48191, %r48192, %r48193};
	bar.warp.sync 	-1;
	wmma.mma.sync.aligned.row.col.m16n16k16.s32.s8.s8.s32 {%r48202, %r48203, %r48204, %r48205, %r48206, %r48207, %r48208, %r48209}, {%r1, %r1}, {%r1, %r1}, {%r48194, %r48195, %r48196, %r48197, %r48198, %r48199, %r48200, %r48201};
	bar.warp.sync 	-1;
	wmma.mma.sync.aligned.row.col.m16n16k16.s32.s8.s8.s32 {%r48210, %r48211, %r48212, %r48213, %r48214, %r48215, %r48216, %r48217}, {%r1, %r1}, {%r1, %r1}, {%r48202, %r48203, %r48204, %r48205, %r48206, %r48207, %r48208, %r48209};
	bar.warp.sync 	-1;
	wmma.mma.sync.aligned.row.col.m16n16k16.s32.s8.s8.s32 {%r48218, %r48219, %r48220, %r48221, %r48222, %r48223, %r48224, %r48225}, {%r1, %r1}, {%r1, %r1}, {%r48210, %r48211, %r48212, %r48213, %r48214, %r48215, %r48216, %r48217};
	bar.warp.sync 	-1;
	wmma.mma.sync.aligned.row.col.m16n16k16.s32.s8.s8.s32 {%r48226, %r48227, %r48228, %r48229, %r48230, %r48231, %r48232, %r48233}, {%r1, %r1}, {%r1, %r1}, {%r48218, %r48219, %r48220, %r48221, %r48222, %r48223, %r48224, %r48225};
	bar.warp.sync 	-1;
	wmma.mma.sync.aligned.row.col.m16n16k16.s32.s8.s8.s32 {%r48234, %r48235, %r48236, %r48237, %r48238, %r48239, %r48240, %r48241}, {%r1, %r1}, {%r1, %r1}, {%r48226, %r48227, %r48228, %r48229, %r48230, %r48231, %r48232, %r48233};
	bar.warp.sync 	-1;
	wmma.mma.sync.aligned.row.col.m16n16k16.s32.s8.s8.s32 {%r48242, %r48243, %r48244, %r48245, %r48246, %r48247, %r48248, %r48249}, {%r1, %r1}, {%r1, %r1}, {%r48234, %r48235, %r48236, %r48237, %r48238, %r48239, %r48240, %r48241};
	bar.warp.sync 	-1;
	wmma.mma.sync.aligned.row.col.m16n16k16.s32.s8.s8.s32 {%r48250, %r48251, %r48252, %r48253, %r48254, %r48255, %r48256, %r48257}, {%r1, %r1}, {%r1, %r1}, {%r48242, %r48243, %r48244, %r48245, %r48246, %r48247, %r48248, %r48249};
	bar.warp.sync 	-1;
	wmma.mma.sync.aligned.row.col.m16n16k16.s32.s8.s8.s32 {%r48258, %r48259, %r48260, %r48261, %r48262, %r48263, %r48264, %r48265}, {%r1, %r1}, {%r1, %r1}, {%r48250, %r48251, %r48252, %r48253, %r48254, %r48255, %r48256, %r48257};
	bar.warp.sync 	-1;
	wmma.mma.sync.aligned.row.col.m16n16k16.s32.s8.s8.s32 {%r48266, %r48267, %r48268, %r48269, %r48270, %r48271, %r48272, %r48273}, {%r1, %r1}, {%r1, %r1}, {%r48258, %r48259, %r48260, %r48261, %r48262, %r48263, %r48264, %r48265};
	bar.warp.sync 	-1;
	wmma.mma.sync.aligned.row.col.m16n16k16.s32.s8.s8.s32 {%r48274, %r48275, %r48276, %r48277, %r48278, %r48279, %r48280, %r48281}, {%r1, %r1}, {%r1, %r1}, {%r48266, %r48267, %r48268, %r48269, %r48270, %r48271, %r48272, %r48273};
	bar.warp.sync 	-1;
	wmma.mma.sync.aligned.row.col.m16n16k16.s32.s8.s8.s32 {%r48282, %r48283, %r48284, %r48285, %r48286, %r48287, %r48288, %r48289}, {%r1, %r1}, {%r1, %r1}, {%r48274, %r48275, %r48276, %r48277, %r48278, %r48279, %r48280, %r48281};
	bar.warp.sync 	-1;
	wmma.mma.sync.aligned.row.col.m16n16k16.s32.s8.s8.s32 {%r48290, %r48291, %r48292, %r48293, %r48294, %r48295, %r48296, %r48297}, {%r1, %r1}, {%r1, %r1}, {%r48282, %r48283, %r48284, %r48285, %r48286, %r48287, %r48288, %r48289};
	bar.warp.sync 	-1;
	wmma.mma.sync.aligned.row.col.m16n16k16.s32.s8.s8.s32 {%r48298, %r48299, %r48300, %r48301, %r48302, %r48303, %r48304, %r48305}, {%r1, %r1}, {%r1, %r1}, {%r48290, %r48291, %r48292, %r48293, %r48294, %r48295, %r48296, %r48297};
	bar.warp.sync 	-1;
	wmma.mma.sync.aligned.row.col.m16n16k16.s32.s8.s8.s32 {%r48306, %r48307, %r48308, %r48309, %r48310, %r48311, %r48312, %r48313}, {%r1, %r1}, {%r1, %r1}, {%r48298, %r48299, %r48300, %r48301, %r48302, %r48303, %r48304, %r48305};
	bar.warp.sync 	-1;
	wmma.mma.sync.aligned.row.col.m16n16k16.s32.s8.s8.s32 {%r48314, %r48315, %r48316, %r48317, %r48318, %r48319, %r48320, %r48321}, {%r1, %r1}, {%r1, %r1}, {%r48306, %r48307, %r48308, %r48309, %r48310, %r48311, %r48312, %r48313};
	bar.warp.sync 	-1;
	wmma.mma.sync.aligned.row.col.m16n16k16.s32.s8.s8.s32 {%r48322, %r48323, %r48324, %r48325, %r48326, %r48327, %r48328, %r48329}, {%r1, %r1}, {%r1, %r1}, {%r48314, %r48315, %r48316, %r48317, %r48318, %r48319, %r48320, %r48321};
	bar.warp.sync 	-1;
	wmma.mma.sync.aligned.row.col.m16n16k16.s32.s8.s8.s32 {%r48330, %r48331, %r48332, %r48333, %r48334, %r48335, %r48336, %r48337}, {%r1, %r1}, {%r1, %r1}, {%r48322, %r48323, %r48324, %r48325, %r48326, %r48327, %r48328, %r48329};
	bar.warp.sync 	-1;
	wmma.mma.sync.aligned.row.col.m16n16k16.s32.s8.s8.s32 {%r48338, %r48339, %r48340, %r48341, %r48342, %r48343, %r48344, %r48345}, {%r1, %r1}, {%r1, %r1}, {%r48330, %r48331, %r48332, %r48333, %r48334, %r48335, %r48336, %r48337};
	bar.warp.sync 	-1;
	wmma.mma.sync.aligned.row.col.m16n16k16.s32.s8.s8.s32 {%r48346, %r48347, %r48348, %r48349, %r48350, %r48351, %r48352, %r48353}, {%r1, %r1}, {%r1, %r1}, {%r48338, %r48339, %r48340, %r48341, %r48342, %r48343, %r48344, %r48345};
	bar.warp.sync 	-1;
	wmma.mma.sync.aligned.row.col.m16n16k16.s32.s8.s8.s32 {%r48354, %r48355, %r48356, %r48357, %r48358, %r48359, %r48360, %r48361}, {%r1, %r1}, {%r1, %r1}, {%r48346, %r48347, %r48348, %r48349, %r48350, %r48351, %r48352, %r48353};
	bar.warp.sync 	-1;
	wmma.mma.sync.aligned.row.col.m16n16k16.s32.s8.s8.s32 {%r48362, %r48363, %r48364, %r48365, %r48366, %r48367, %r48368, %r48369}, {%r1, %r1}, {%r1, %r1}, {%r48354, %r48355, %r48356, %r48357, %r48358, %r48359, %r48360, %r48361};
	bar.warp.sync 	-1;
	wmma.mma.sync.aligned.row.col.m16n16k16.s32.s8.s8.s32 {%r48370, %r48371, %r48372, %r48373, %r48374, %r48375, %r48376, %r48377}, {%r1, %r1}, {%r1, %r1}, {%r48362, %r48363, %r48364, %r48365, %r48366, %r48367, %r48368, %r48369};
	bar.warp.sync 	-1;
	wmma.mma.sync.aligned.row.col.m16n16k16.s32.s8.s8.s32 {%r48378, %r48379, %r48380, %r48381, %r48382, %r48383, %r48384, %r48385}, {%r1, %r1}, {%r1, %r1}, {%r48370, %r48371, %r48372, %r48373, %r48374, %r48375, %r48376, %r48377};
	bar.warp.sync 	-1;
	wmma.mma.sync.aligned.row.col.m16n16k16.s32.s8.s8.s32 {%r48386, %r48387, %r48388, %r48389, %r48390, %r48391, %r48392, %r48393}, {%r1, %r1}, {%r1, %r1}, {%r48378, %r48379, %r48380, %r48381, %r48382, %r48383, %r48384, %r48385};
	bar.warp.sync 	-1;
	wmma.mma.sync.aligned.row.col.m16n16k16.s32.s8.s8.s32 {%r48394, %r48395, %r48396, %r48397, %r48398, %r48399, %r48400, %r48401}, {%r1, %r1}, {%r1, %r1}, {%r48386, %r48387, %r48388, %r48389, %r48390, %r48391, %r48392, %r48393};
	bar.warp.sync 	-1;
	wmma.mma.sync.aligned.row.col.m16n16k16.s32.s8.s8.s32 {%r48402, %r48403, %r48404, %r48405, %r48406, %r48407, %r48408, %r48409}, {%r1, %r1}, {%r1, %r1}, {%r48394, %r48395, %r48396, %r48397, %r48398, %r48399, %r48400, %r48401};
	bar.warp.sync 	-1;
	wmma.mma.sync.aligned.row.col.m16n16k16.s32.s8.s8.s32 {%r48410, %r48411, %r48412, %r48413, %r48414, %r48415, %r48416, %r48417}, {%r1, %r1}, {%r1, %r1}, {%r48402, %r48403, %r48404, %r48405, %r48406, %r48407, %r48408, %r48409};
	bar.warp.sync 	-1;
	wmma.mma.sync.aligned.row.col.m16n16k16.s32.s8.s8.s32 {%r48418, %r48419, %r48420, %r48421, %r48422, %r48423, %r48424, %r48425}, {%r1, %r1}, {%r1, %r1}, {%r48410, %r48411, %r48412, %r48413, %r48414, %r48415, %r48416, %r48417};
	bar.warp.sync 	-1;
	wmma.mma.sync.aligned.row.col.m16n16k16.s32.s8.s8.s32 {%r48426, %r48427, %r48428, %r48429, %r48430, %r48431, %r48432, %r48433}, {%r1, %r1}, {%r1, %r1}, {%r48418, %r48419, %r48420, %r48421, %r48422, %r48423, %r48424, %r48425};
	bar.warp.sync 	-1;
	wmma.mma.sync.aligned.row.col.m16n16k16.s32.s8.s8.s32 {%r48434, %r48435, %r48436, %r48437, %r48438, %r48439, %r48440, %r48441}, {%r1, %r1}, {%r1, %r1}, {%r48426, %r48427, %r48428, %r48429, %r48430, %r48431, %r48432, %r48433};
	bar.warp.sync 	-1;
	wmma.mma.sync.aligned.row.col.m16n16k16.s32.s8.s8.s32 {%r48442, %r48443, %r48444, %r48445, %r48446, %r48447, %r48448, %r48449}, {%r1, %r1}, {%r1, %r1}, {%r48434, %r48435, %r48436, %r48437, %r48438, %r48439, %r48440, %r48441};
	bar.warp.sync 	-1;
	wmma.mma.sync.aligned.row.col.m16n16k16.s32.s8.s8.s32 {%r48450, %r48451, %r48452, %r48453, %r48454, %r48455, %r48456, %r48457}, {%r1, %r1}, {%r1, %r1}, {%r48442, %r48443, %r48444, %r48445, %r48446, %r48447, %r48448, %r48449};
	bar.warp.sync 	-1;
	wmma.mma.sync.aligned.row.col.m16n16k16.s32.s8.s8.s32 {%r48458, %r48459, %r48460, %r48461, %r48462, %r48463, %r48464, %r48465}, {%r1, %r1}, {%r1, %r1}, {%r48450, %r48451, %r48452, %r48453, %r48454, %r48455, %r48456, %r48457};
	bar.warp.sync 	-1;
	wmma.mma.sync.aligned.row.col.m16n16k16.s32.s8.s8.s32 {%r48466, %r48467, %r48468, %r48469, %r48470, %r48471, %r48472, %r48473}, {%r1, %r1}, {%r1, %r1}, {%r48458, %r48459, %r48460, %r48461, %r48462, %r48463, %r48464, %r48465};
	bar.warp.sync 	-1;
	wmma.mma.sync.aligned.row.col.m16n16k16.s32.s8.s8.s32 {%r48474, %r48475, %r48476, %r48477, %r48478, %r48479, %r48480, %r48481}, {%r1, %r1}, {%r1, %r1}, {%r48466, %r48467, %r48468, %r48469, %r48470, %r48471, %r48472, %r48473};
	bar.warp.sync 	-1;
	wmma.mma.sync.aligned.row.col.m16n16k16.s32.s8.s8.s32 {%r48482, %r48483, %r48484, %r48485, %r48486, %r48487, %r48488, %r48489}, {%r1, %r1}, {%r1, %r1}, {%r48474, %r48475, %r48476, %r48477, %r48478, %r48479, %r48480, %r48481};
	bar.warp.sync 	-1;
	wmma.mma.sync.aligned.row.col.m16n16k16.s32.s8.s8.s32 {%r48490, %r48491, %r48492, %r48493, %r48494, %r48495, %r48496, %r48497}, {%r1, %r1}, {%r1, %r1}, {%r48482, %r48483, %r48484, %r48485, %r48486, %r48487, %r48488, %r48489};
	bar.warp.sync 	-1;
	wmma.mma.sync.aligned.row.col.m16n16k16.s32.s8.s8.s32 {%r48498, %r48499, %r48500, %r48501, %r48502, %r48503, %r48504, %r48505}, {%r1, %r1}, {%r1, %r1}, {%r48490, %r48491, %r48492, %r48493, %r48494, %r48495, %r48496, %r48497};
	bar.warp.sync 	-1;
	wmma.mma.sync.aligned.row.col.m16n16k16.s32.s8.s8.s32 {%r48506, %r48507, %r48508, %r48509, %r48510, %r48511, %r48512, %r48513}, {%r1, %r1}, {%r1, %r1}, {%r48498, %r48499, %r48500, %r48501, %r48502, %r48503, %r48504, %r48505};
	bar.warp.sync 	-1;
	wmma.mma.sync.aligned.row.col.m16n16k16.s32.s8.s8.s32 {%r48514, %r48515, %r48516, %r48517, %r48518, %r48519, %r48520, %r48521}, {%r1, %r1}, {%r1, %r1}, {%r48506, %r48507, %r48508, %r48509, %r48510, %r48511, %r48512, %r48513};
	bar.warp.sync 	-1;
	wmma.mma.sync.aligned.row.col.m16n16k16.s32.s8.s8.s32 {%r48522, %r48523, %r48524, %r48525, %r48526, %r48527, %r48528, %r48529}, {%r1, %r1}, {%r1, %r1}, {%r48514, %r48515, %r48516, %r48517, %r48518, %r48519, %r48520, %r48521};
	bar.warp.sync 	-1;
	wmma.mma.sync.aligned.row.col.m16n16k16.s32.s8.s8.s32 {%r48530, %r48531, %r48532, %r48533, %r48534, %r48535, %r48536, %r48537}, {%r1, %r1}, {%r1, %r1}, {%r48522, %r48523, %r48524, %r48525, %r48526, %r48527, %r48528, %r48529};
	bar.warp.sync 	-1;
	wmma.mma.sync.aligned.row.col.m16n16k16.s32.s8.s8.s32 {%r48538, %r48539, %r48540, %r48541, %r48542, %r48543, %r48544, %r48545}, {%r1, %r1}, {%r1, %r1}, {%r48530, %r48531, %r48532, %r48533, %r48534, %r48535, %r48536, %r48537};
	bar.warp.sync 	-1;
	wmma.mma.sync.aligned.row.col.m16n16k16.s32.s8.s8.s32 {%r48546, %r48547, %r48548, %r48549, %r48550, %r48551, %r48552, %r48553}, {%r1, %r1}, {%r1, %r1}, {%r48538, %r48539, %r48540, %r48541, %r48542, %r48543, %r48544, %r48545};
	bar.warp.sync 	-1;
	wmma.mma.sync.aligned.row.col.m16n16k16.s32.s8.s8.s32 {%r48554, %r48555, %r48556, %r48557, %r48558, %r48559, %r48560, %r48561}, {%r1, %r1}, {%r1, %r1}, {%r48546, %r48547, %r48548, %r48549, %r48550, %r48551, %r48552, %r48553};
	bar.warp.sync 	-1;
	wmma.mma.sync.aligned.row.col.m16n16k16.s32.s8.s8.s32 {%r48562, %r48563, %r48564, %r48565, %r48566, %r48567, %r48568, %r48569}, {%r1, %r1}, {%r1, %r1}, {%r48554, %r48555, %r48556, %r48557, %r48558, %r48559, %r48560, %r48561};
	bar.warp.sync 	-1;
	wmma.mma.sync.aligned.row.col.m16n16k16.s32.s8.s8.s32 {%r48570, %r48571, %r48572, %r48573, %r48574, %r48575, %r48576, %r48577}, {%r1, %r1}, {%r1, %r1}, {%r48562, %r48563, %r48564, %r48565, %r48566, %r48567, %r48568, %r48569};
	bar.warp.sync 	-1;
	wmma.mma.sync.aligned.row.col.m16n16k16.s32.s8.s8.s32 {%r48578, %r48579, %r48580, %r48581, %r48582, %r48583, %r48584, %r48585}, {%r1, %r1}, {%r1, %r1}, {%r48570, %r48571, %r48572, %r48573, %r48574, %r48575, %r48576, %r48577};
	bar.warp.sync 	-1;
	wmma.mma.sync.aligned.row.col.m16n16k16.s32.s8.s8.s32 {%r48586, %r48587, %r48588, %r48589, %r48590, %r48591, %r48592, %r48593}, {%r1, %r1}, {%r1, %r1}, {%r48578, %r48579, %r48580, %r48581, %r48582, %r48583, %r48584, %r48585};
	bar.warp.sync 	-1;
	wmma.mma.sync.aligned.row.col.m16n16k16.s32.s8.s8.s32 {%r48594, %r48595, %r48596, %r48597, %r48598, %r48599, %r48600, %r48601}, {%r1, %r1}, {%r1, %r1}, {%r48586, %r48587, %r48588, %r48589, %r48590, %r48591, %r48592, %r48593};
	bar.warp.sync 	-1;
	wmma.mma.sync.aligned.row.col.m16n16k16.s32.s8.s8.s32 {%r48602, %r48603, %r48604, %r48605, %r48606, %r48607, %r48608, %r48609}, {%r1, %r1}, {%r1, %r1}, {%r48594, %r48595, %r48596, %r48597, %r48598, %r48599, %r48600, %r48601};
	bar.warp.sync 	-1;
	wmma.mma.sync.aligned.row.col.m16n16k16.s32.s8.s8.s32 {%r48610, %r48611, %r48612, %r48613, %r48614, %r48615, %r48616, %r48617}, {%r1, %r1}, {%r1, %r1}, {%r48602, %r48603, %r48604, %r48605, %r48606, %r48607, %r48608, %r48609};
	bar.warp.sync 	-1;
	wmma.mma.sync.aligned.row.col.m16n16k16.s32.s8.s8.s32 {%r48618, %r48619, %r48620, %r48621, %r48622, %r48623, %r48624, %r48625}, {%r1, %r1}, {%r1, %r1}, {%r48610, %r48611, %r48612, %r48613, %r48614, %r48615, %r48616, %r48617};
	bar.warp.sync 	-1;
	wmma.mma.sync.aligned.row.col.m16n16k16.s32.s8.s8.s32 {%r48626, %r48627, %r48628, %r48629, %r48630, %r48631, %r48632, %r48633}, {%r1, %r1}, {%r1, %r1}, {%r48618, %r48619, %r48620, %r48621, %r48622, %r48623, %r48624, %r48625};
	bar.warp.sync 	-1;
	wmma.mma.sync.aligned.row.col.m16n16k16.s32.s8.s8.s32 {%r48634, %r48635, %r48636, %r48637, %r48638, %r48639, %r48640, %r48641}, {%r1, %r1}, {%r1, %r1}, {%r48626, %r48627, %r48628, %r48629, %r48630, %r48631, %r48632, %r48633};
	bar.warp.sync 	-1;
	wmma.mma.sync.aligned.row.col.m16n16k16.s32.s8.s8.s32 {%r48642, %r48643, %r48644, %r48645, %r48646, %r48647, %r48648, %r48649}, {%r1, %r1}, {%r1, %r1}, {%r48634, %r48635, %r48636, %r48637, %r48638, %r48639, %r48640, %r48641};
	bar.warp.sync 	-1;
	wmma.mma.sync.aligned.row.col.m16n16k16.s32.s8.s8.s32 {%r48650, %r48651, %r48652, %r48653, %r48654, %r48655, %r48656, %r48657}, {%r1, %r1}, {%r1, %r1}, {%r48642, %r48643, %r48644, %r48645, %r48646, %r48647, %r48648, %r48649};
	bar.warp.sync 	-1;
	wmma.mma.sync.aligned.row.col.m16n16k16.s32.s8.s8.s32 {%r48658, %r48659, %r48660, %r48661, %r48662, %r48663, %r48664, %r48665}, {%r1, %r1}, {%r1, %r1}, {%r48650, %r48651, %r48652, %r48653, %r48654, %r48655, %r48656, %r48657};
	bar.warp.sync 	-1;
	wmma.mma.sync.aligned.row.col.m16n16k16.s32.s8.s8.s32 {%r48666, %r48667, %r48668, %r48669, %r48670, %r48671, %r48672, %r48673}, {%r1, %r1}, {%r1, %r1}, {%r48658, %r48659, %r48660, %r48661, %r48662, %r48663, %r48664, %r48665};
	bar.warp.sync 	-1;
	wmma.mma.sync.aligned.row.col.m16n16k16.s32.s8.s8.s32 {%r48674, %r48675, %r48676, %r48677, %r48678, %r48679, %r48680, %r48681}, {%r1, %r1}, {%r1, %r1}, {%r48666, %r48667, %r48668, %r48669, %r48670, %r48671, %r48672, %r48673};
	bar.warp.sync 	-1;
	wmma.mma.sync.aligned.row.col.m16n16k16.s32.s8.s8.s32 {%r48682, %r48683, %r48684, %r48685, %r48686, %r48687, %r48688, %r48689}, {%r1, %r1}, {%r1, %r1}, {%r48674, %r48675, %r48676, %r48677, %r48678, %r48679, %r48680, %r48681};
	bar.warp.sync 	-1;
	wmma.mma.sync.aligned.row.col.m16n16k16.s32.s8.s8.s32 {%r48690, %r48691, %r48692, %r48693, %r48694, %r48695, %r48696, %r48697}, {%r1, %r1}, {%r1, %r1}, {%r48682, %r48683, %r48684, %r48685, %r48686, %r48687, %r48688, %r48689};
	bar.warp.sync 	-1;
	wmma.mma.sync.aligned.row.col.m16n16k16.s32.s8.s8.s32 {%r48698, %r48699, %r48700, %r48701, %r48702, %r48703, %r48704, %r48705}, {%r1, %r1}, {%r1, %r1}, {%r48690, %r48691, %r48692, %r48693, %r48694, %r48695, %r48696, %r48697};
	bar.warp.sync 	-1;
	wmma.mma.sync.aligned.row.col.m16n16k16.s32.s8.s8.s32 {%r48706, %r48707, %r48708, %r48709, %r48710, %r48711, %r48712, %r48713}, {%r1, %r1}, {%r1, %r1}, {%r48698, %r48699, %r48700, %r48701, %r48702, %r48703, %r48704, %r48705};
	bar.warp.sync 	-1;
	wmma.mma.sync.aligned.row.col.m16n16k16.s32.s8.s8.s32 {%r48714, %r48715, %r48716, %r48717, %r48718, %r48719, %r48720, %r48721}, {%r1, %r1}, {%r1, %r1}, {%r48706, %r48707, %r48708, %r48709, %r48710, %r48711, %r48712, %r48713};
	bar.warp.sync 	-1;
	wmma.mma.sync.aligned.row.col.m16n16k16.s32.s8.s8.s32 {%r48722, %r48723, %r48724, %r48725, %r48726, %r48727, %r48728, %r48729}, {%r1, %r1}, {%r1, %r1}, {%r48714, %r48715, %r48716, %r48717, %r48718, %r48719, %r48720, %r48721};
	bar.warp.sync 	-1;
	wmma.mma.sync.aligned.row.col.m16n16k16.s32.s8.s8.s32 {%r48730, %r48731, %r48732, %r48733, %r48734, %r48735, %r48736, %r48737}, {%r1, %r1}, {%r1, %r1}, {%r48722, %r48723, %r48724, %r48725, %r48726, %r48727, %r48728, %r48729};
	bar.warp.sync 	-1;
	wmma.mma.sync.aligned.row.col.m16n16k16.s32.s8.s8.s32 {%r48738, %r48739, %r48740, %r48741, %r48742, %r48743, %r48744, %r48745}, {%r1, %r1}, {%r1, %r1}, {%r48730, %r48731, %r48732, %r48733, %r48734, %r48735, %r48736, %r48737};
	bar.warp.sync 	-1;
	wmma.mma.sync.aligned.row.col.m16n16k16.s32.s8.s8.s32 {%r48746, %r48747, %r48748, %r48749, %r48750, %r48751, %r48752, %r48753}, {%r1, %r1}, {%r1, %r1}, {%r48738, %r48739, %r48740, %r48741, %r48742, %r48743, %r48744, %r48745};
	bar.warp.sync 	-1;
	wmma.mma.sync.aligned.row.col.m16n16k16.s32.s8.s8.s32 {%r48754, %r48755, %r48756, %r48757, %r48758, %r48759, %r48760, %r48761}, {%r1, %r1}, {%r1, %r1}, {%r48746, %r48747, %r48748, %r48749, %r48750, %r48751, %r48752, %r48753};
	bar.warp.sync 	-1;
	wmma.mma.sync.aligned.row.col.m16n16k16.s32.s8.s8.s32 {%r48762, %r48763, %r48764, %r48765, %r48766, %r48767, %r48768, %r48769}, {%r1, %r1}, {%r1, %r1}, {%r48754, %r48755, %r48756, %r48757, %r48758, %r48759, %r48760, %r48761};
	bar.warp.sync 	-1;
	wmma.mma.sync.aligned.row.col.m16n16k16.s32.s8.s8.s32 {%r48770, %r48771, %r48772, %r48773, %r48774, %r48775, %r48776, %r48777}, {%r1, %r1}, {%r1, %r1}, {%r48762, %r48763, %r48764, %r48765, %r48766, %r48767, %r48768, %r48769};
	bar.warp.sync 	-1;
	wmma.mma.sync.aligned.row.col.m16n16k16.s32.s8.s8.s32 {%r48778, %r48779, %r48780, %r48781, %r48782, %r48783, %r48784, %r48785}, {%r1, %r1}, {%r1, %r1}, {%r48770, %r48771, %r48772, %r48773, %r48774, %r48775, %r48776, %r48777};
	bar.warp.sync 	-1;
	wmma.mma.sync.aligned.row.col.m16n16k16.s32.s8.s8.s32 {%r48786, %r48787, %r48788, %r48789, %r48790, %r48791, %r48792, %r48793}, {%r1, %r1}, {%r1, %r1}, {%r48778, %r48779, %r48780, %r48781, %r48782, %r48783, %r48784, %r48785};
	bar.warp.sync 	-1;
	wmma.mma.sync.aligned.row.col.m16n16k16.s32.s8.s8.s32 {%r48794, %r48795, %r48796, %r48797, %r48798, %r48799, %r48800, %r48801}, {%r1, %r1}, {%r1, %r1}, {%r48786, %r48787, %r48788, %r48789, %r48790, %r48791, %r48792, %r48793};
	bar.warp.sync 	-1;
	wmma.mma.sync.aligned.row.col.m16n16k16.s32.s8.s8.s32 {%r48802, %r48803, %r48804, %r48805, %r48806, %r48807, %r48808, %r48809}, {%r1, %r1}, {%r1, %r1}, {%r48794, %r48795, %r48796, %r48797, %r48798, %r48799, %r48800, %r48801};
	bar.warp.sync 	-1;
	wmma.mma.sync.aligned.row.col.m16n16k16.s32.s8.s8.s32 {%r48810, %r48811, %r48812, %r48813, %r48814, %r48815, %r48816, %r48817}, {%r1, %r1}, {%r1, %r1}, {%r48802, %r48803, %r48804, %r48805, %r48806, %r48807, %r48808, %r48809};
	bar.warp.sync 	-1;
	wmma.mma.sync.aligned.row.col.m16n16k16.s32.s8.s8.s32 {%r48818, %r48819, %r48820, %r48821, %r48822, %r48823, %r48824, %r48825}, {%r1, %r1}, {%r1, %r1}, {%r48810, %r48811, %r48812, %r48813, %r48814, %r48815, %r48816, %r48817};
	bar.warp.sync 	-1;
	wmma.mma.sync.aligned.row.col.m16n16k16.s32.s8.s8.s32 {%r48826, %r48827, %r48828, %r48829, %r48830, %r48831, %r48832, %r48833}, {%r1, %r1}, {%r1, %r1}, {%r48818, %r48819, %r48820, %r48821, %r48822, %r48823, %r48824, %r48825};
	bar.warp.sync 	-1;
	wmma.mma.sync.aligned.row.col.m16n16k16.s32.s8.s8.s32 {%r48834, %r48835, %r48836, %r48837, %r48838, %r48839, %r48840, %r48841}, {%r1, %r1}, {%r1, %r1}, {%r48826, %r48827, %r48828, %r48829, %r48830, %r48831, %r48832, %r48833};
	bar.warp.sync 	-1;
	wmma.mma.sync.aligned.row.col.m16n16k16.s32.s8.s8.s32 {%r48842, %r48843, %r48844, %r48845, %r48846, %r48847, %r48848, %r48849}, {%r1, %r1}, {%r1, %r1}, {%r48834, %r48835, %r48836, %r48837, %r48838, %r48839, %r48840, %r48841};
	bar.warp.sync 	-1;
	wmma.mma.sync.aligned.row.col.m16n16k16.s32.s8.s8.s32 {%r48850, %r48851, %r48852, %r48853, %r48854, %r48855, %r48856, %r48857}, {%r1, %r1}, {%r1, %r1}, {%r48842, %r48843, %r48844, %r48845, %r48846, %r48847, %r48848, %r48849};
	bar.warp.sync 	-1;
	wmma.mma.sync.aligned.row.col.m16n16k16.s32.s8.s8.s32 {%r48858, %r48859, %r48860, %r48861, %r48862, %r48863, %r48864, %r48865}, {%r1, %r1}, {%r1, %r1}, {%r48850, %r48851, %r48852, %r48853, %r48854, %r48855, %r48856, %r48857};
	bar.warp.sync 	-1;
	wmma.mma.sync.aligned.row.col.m16n16k16.s32.s8.s8.s32 {%r48866, %r48867, %r48868, %r48869, %r48870, %r48871, %r48872, %r48873}, {%r1, %r1}, {%r1, %r1}, {%r48858, %r48859, %r48860, %r48861, %r48862, %r48863, %r48864, %r48865};
	bar.warp.sync 	-1;
	wmma.mma.sync.aligned.row.col.m16n16k16.s32.s8.s8.s32 {%r48874, %r48875, %r48876, %r48877, %r48878, %r48879, %r48880, %r48881}, {%r1, %r1}, {%r1, %r1}, {%r48866, %r48867, %r48868, %r48869, %r48870, %r48871, %r48872, %r48873};
	bar.warp.sync 	-1;
	wmma.mma.sync.aligned.row.col.m16n16k16.s32.s8.s8.s32 {%r48882, %r48883, %r48884, %r48885, %r48886, %r48887, %r48888, %r48889}, {%r1, %r1}, {%r1, %r1}, {%r48874, %r48875, %r48876, %r48877, %r48878, %r48879, %r48880, %r48881};
	bar.warp.sync 	-1;
	wmma.mma.sync.aligned.row.col.m16n16k16.s32.s8.s8.s32 {%r48890, %r48891, %r48892, %r48893, %r48894, %r48895, %r48896, %r48897}, {%r1, %r1}, {%r1, %r1}, {%r48882, %r48883, %r48884, %r48885, %r48886, %r48887, %r48888, %r48889};
	bar.warp.sync 	-1;
	wmma.mma.sync.aligned.row.col.m16n16k16.s32.s8.s8.s32 {%r48898, %r48899, %r48900, %r48901, %r48902, %r48903, %r48904, %r48905}, {%r1, %r1}, {%r1, %r1}, {%r48890, %r48891, %r48892, %r48893, %r48894, %r48895, %r48896, %r48897};
	bar.warp.sync 	-1;
	wmma.mma.sync.aligned.row.col.m16n16k16.s32.s8.s8.s32 {%r48906, %r48907, %r48908, %r48909, %r48910, %r48911, %r48912, %r48913}, {%r1, %r1}, {%r1, %r1}, {%r48898, %r48899, %r48900, %r48901, %r48902, %r48903, %r48904, %r48905};
	bar.warp.sync 	-1;
	wmma.mma.sync.aligned.row.col.m16n16k16.s32.s8.s8.s32 {%r48914, %r48915, %r48916, %r48917, %r48918, %r48919, %r48920, %r48921}, {%r1, %r1}, {%r1, %r1}, {%r48906, %r48907, %r48908, %r48909, %r48910, %r48911, %r48912, %r48913};
	bar.warp.sync 	-1;
	wmma.mma.sync.aligned.row.col.m16n16k16.s32.s8.s8.s32 {%r48922, %r48923, %r48924, %r48925, %r48926, %r48927, %r48928, %r48929}, {%r1, %r1}, {%r1, %r1}, {%r48914, %r48915, %r48916, %r48917, %r48918, %r48919, %r48920, %r48921};
	bar.warp.sync 	-1;
	wmma.mma.sync.aligned.row.col.m16n16k16.s32.s8.s8.s32 {%r48930, %r48931, %r48932, %r48933, %r48934, %r48935, %r48936, %r48937}, {%r1, %r1}, {%r1, %r1}, {%r48922, %r48923, %r48924, %r48925, %r48926, %r48927, %r48928, %r48929};
	bar.warp.sync 	-1;
	wmma.mma.sync.aligned.row.col.m16n16k16.s32.s8.s8.s32 {%r48938, %r48939, %r48940, %r48941, %r48942, %r48943, %r48944, %r48945}, {%r1, %r1}, {%r1, %r1}, {%r48930, %r48931, %r48932, %r48933, %r48934, %r48935, %r48936, %r48937};
	bar.warp.sync 	-1;
	wmma.mma.sync.aligned.row.col.m16n16k16.s32.s8.s8.s32 {%r48946, %r48947, %r48948, %r48949, %r48950, %r48951, %r48952, %r48953}, {%r1, %r1}, {%r1, %r1}, {%r48938, %r48939, %r48940, %r48941, %r48942, %r48943, %r48944, %r48945};
	bar.warp.sync 	-1;
	wmma.mma.sync.aligned.row.col.m16n16k16.s32.s8.s8.s32 {%r48954, %r48955, %r48956, %r48957, %r48958, %r48959, %r48960, %r48961}, {%r1, %r1}, {%r1, %r1}, {%r48946, %r48947, %r48948, %r48949, %r48950, %r48951, %r48952, %r48953};
	bar.warp.sync 	-1;
	wmma.mma.sync.aligned.row.col.m16n16k16.s32.s8.s8.s32 {%r48962, %r48963, %r48964, %r48965, %r48966, %r48967, %r48968, %r48969}, {%r1, %r1}, {%r1, %r1}, {%r48954, %r48955, %r48956, %r48957, %r48958, %r48959, %r48960, %r48961};
	bar.warp.sync 	-1;
	wmma.mma.sync.aligned.row.col.m16n16k16.s32.s8.s8.s32 {%r48970, %r48971, %r48972, %r48973, %r48974, %r48975, %r48976, %r48977}, {%r1, %r1}, {%r1, %r1}, {%r48962, %r48963, %r48964, %r48965, %r48966, %r48967, %r48968, %r48969};
	bar.warp.sync 	-1;
	wmma.mma.sync.aligned.row.col.m16n16k16.s32.s8.s8.s32 {%r48978, %r48979, %r48980, %r48981, %r48982, %r48983, %r48984, %r48985}, {%r1, %r1}, {%r1, %r1}, {%r48970, %r48971, %r48972, %r48973, %r48974, %r48975, %r48976, %r48977};
	bar.warp.sync 	-1;
	wmma.mma.sync.aligned.row.col.m16n16k16.s32.s8.s8.s32 {%r48986, %r48987, %r48988, %r48989, %r48990, %r48991, %r48992, %r48993}, {%r1, %r1}, {%r1, %r1}, {%r48978, %r48979, %r48980, %r48981, %r48982, %r48983, %r48984, %r48985};
	bar.warp.sync 	-1;
	wmma.mma.sync.aligned.row.col.m16n16k16.s32.s8.s8.s32 {%r48994, %r48995, %r48996, %r48997, %r48998, %r48999, %r49000, %r49001}, {%r1, %r1}, {%r1, %r1}, {%r48986, %r48987, %r48988, %r48989, %r48990, %r48991, %r48992, %r48993};
	bar.warp.sync 	-1;
	wmma.mma.sync.aligned.row.col.m16n16k16.s32.s8.s8.s32 {%r49002, %r49003, %r49004, %r49005, %r49006, %r49007, %r49008, %r49009}, {%r1, %r1}, {%r1, %r1}, {%r48994, %r48995, %r48996, %r48997, %r48998, %r48999, %r49000, %r49001};
	bar.warp.sync 	-1;
	wmma.mma.sync.aligned.row.col.m16n16k16.s32.s8.s8.s32 {%r49010, %r49011, %r49012, %r49013, %r49014, %r49015, %r49016, %r49017}, {%r1, %r1}, {%r1, %r1}, {%r49002, %r49003, %r49004, %r49005, %r49006, %r49007, %r49008, %r49009};
	bar.warp.sync 	-1;
	wmma.mma.sync.aligned.row.col.m16n16k16.s32.s8.s8.s32 {%r49018, %r49019, %r49020, %r49021, %r49022, %r49023, %r49024, %r49025}, {%r1, %r1}, {%r1, %r1}, {%r49010, %r49011, %r49012, %r49013, %r49014, %r49015, %r49016, %r49017};
	bar.warp.sync 	-1;
	wmma.mma.sync.aligned.row.col.m16n16k16.s32.s8.s8.s32 {%r49026, %r49027, %r49028, %r49029, %r49030, %r49031, %r49032, %r49033}, {%r1, %r1}, {%r1, %r1}, {%r49018, %r49019, %r49020, %r49021, %r49022, %r49023, %r49024, %r49025};
	bar.warp.sync 	-1;
	wmma.mma.sync.aligned.row.col.m16n16k16.s32.s8.s8.s32 {%r49034, %r49035, %r49036, %r49037, %r49038, %r49039, %r49040, %r49041}, {%r1, %r1}, {%r1, %r1}, {%r49026, %r49027, %r49028, %r49029, %r49030, %r49031, %r49032, %r49033};
	bar.warp.sync 	-1;
	wmma.mma.sync.aligned.row.col.m16n16k16.s32.s8.s8.s32 {%r49042, %r49043, %r49044, %r49045, %r49046, %r49047, %r49048, %r49049}, {%r1, %r1}, {%r1, %r1}, {%r49034, %r49035, %r49036, %r49037, %r49038, %r49039, %r49040, %r49041};
	bar.warp.sync 	-1;
	wmma.mma.sync.aligned.row.col.m16n16k16.s32.s8.s8.s32 {%r49050, %r49051, %r49052, %r49053, %r49054, %r49055, %r49056, %r49057}, {%r1, %r1}, {%r1, %r1}, {%r49042, %r49043, %r49044, %r49045, %r49046, %r49047, %r49048, %r49049};
	bar.warp.sync 	-1;
	wmma.mma.sync.aligned.row.col.m16n16k16.s32.s8.s8.s32 {%r49058, %r49059, %r49060, %r49061, %r49062, %r49063, %r49064, %r49065}, {%r1, %r1}, {%r1, %r1}, {%r49050, %r49051, %r49052, %r49053, %r49054, %r49055, %r49056, %r49057};
	bar.warp.sync 	-1;
	wmma.mma.sync.aligned.row.col.m16n16k16.s32.s8.s8.s32 {%r49066, %r49067, %r49068, %r49069, %r49070, %r49071, %r49072, %r49073}, {%r1, %r1}, {%r1, %r1}, {%r49058, %r49059, %r49060, %r49061, %r49062, %r49063, %r49064, %r49065};
	bar.warp.sync 	-1;
	wmma.mma.sync.aligned.row.col.m16n16k16.s32.s8.s8.s32 {%r49074, %r49075, %r49076, %r49077, %r49078, %r49079, %r49080, %r49081}, {%r1, %r1}, {%r1, %r1}, {%r49066, %r49067, %r49068, %r49069, %r49070, %r49071, %r49072, %r49073};
	bar.warp.sync 	-1;
	wmma.mma.sync.aligned.row.col.m16n16k16.s32.s8.s8.s32 {%r49082, %r49083, %r49084, %r49085, %r49086, %r49087, %r49088, %r49089}, {%r1, %r1}, {%r1, %r1}, {%r49074, %r49075, %r49076, %r49077, %r49078, %r49079, %r49080, %r49081};
	bar.warp.sync 	-1;
	wmma.mma.sync.aligned.row.col.m16n16k16.s32.s8.s8.s32 {%r49090, %r49091, %r49092, %r49093, %r49094, %r49095, %r49096, %r49097}, {%r1, %r1}, {%r1, %r1}, {%r49082, %r49083, %r49084, %r49085, %r49086, %r49087, %r49088, %r49089};
	bar.warp.sync 	-1;
	wmma.mma.sync.aligned.row.col.m16n16k16.s32.s8.s8.s32 {%r49098, %r49099, %r49100, %r49101, %r49102, %r49103, %r49104, %r49105}, {%r1, %r1}, {%r1, %r1}, {%r49090, %r49091, %r49092, %r49093, %r49094, %r49095, %r49096, %r49097};
	bar.warp.sync 	-1;
	wmma.mma.sync.aligned.row.col.m16n16k16.s32.s8.s8.s32 {%r49106, %r49107, %r49108, %r49109, %r49110, %r49111, %r49112, %r49113}, {%r1, %r1}, {%r1, %r1}, {%r49098, %r49099, %r49100, %r49101, %r49102, %r49103, %r49104, %r49105};
	bar.warp.sync 	-1;
	wmma.mma.sync.aligned.row.col.m16n16k16.s32.s8.s8.s32 {%r49114, %r49115, %r49116, %r49117, %r49118, %r49119, %r49120, %r49121}, {%r1, %r1}, {%r1, %r1}, {%r49106, %r49107, %r49108, %r49109, %r49110, %r49111, %r49112, %r49113};
	bar.warp.sync 	-1;
	wmma.mma.sync.aligned.row.col.m16n16k16.s32.s8.s8.s32 {%r49122, %r49123, %r49124, %r49125, %r49126, %r49127, %r49128, %r49129}, {%r1, %r1}, {%r1, %r1}, {%r49114, %r49115, %r49116, %r49117, %r49118, %r49119, %r49120, %r49121};
	bar.warp.sync 	-1;
	wmma.mma.sync.aligned.row.col.m16n16k16.s32.s8.s8.s32 {%r49130, %r49131, %r49132, %r49133, %r49134, %r49135, %r49136, %r49137}, {%r1, %r1}, {%r1, %r1}, {%r49122, %r49123, %r49124, %r49125, %r49126, %r49127, %r49128, %r49129};
	bar.warp.sync 	-1;
	wmma.mma.sync.aligned.row.col.m16n16k16.s32.s8.s8.s32 {%r49138, %r49139, %r49140, %r49141, %r49142, %r49143, %r49144, %r49145}, {%r1, %r1}, {%r1, %r1}, {%r49130, %r49131, %r49132, %r49133, %r49134, %r49135, %r49136, %r49137};
	bar.warp.sync 	-1;
	wmma.mma.sync.aligned.row.col.m16n16k16.s32.s8.s8.s32 {%r49146, %r49147, %r49148, %r49149, %r49150, %r49151, %r49152, %r49153}, {%r1, %r1}, {%r1, %r1}, {%r49138, %r49139, %r49140, %r49141, %r49142, %r49143, %r49144, %r49145};
	bar.warp.sync 	-1;
	wmma.mma.sync.aligned.row.col.m16n16k16.s32.s8.s8.s32 {%r49154, %r49155, %r49156, %r49157, %r49158, %r49159, %r49160, %r49161}, {%r1, %r1}, {%r1, %r1}, {%r49146, %r49147, %r49148, %r49149, %r49150, %r49151, %r49152, %r49153};
	bar.warp.sync 	-1;
	wmma.mma.sync.aligned.row.col.m16n16k16.s32.s8.s8.s32 {%r49162, %r49163, %r49164, %r49165, %r49166, %r49167, %r49168, %r49169}, {%r1, %r1}, {%r1, %r1}, {%r49154, %r49155, %r49156, %r49157, %r49158, %r49159, %r49160, %r49161};
	bar.warp.sync 	-1;
	wmma.mma.sync.aligned.row.col.m16n16k16.s32.s8.s8.s32 {%r49170, %r49171, %r49172, %r49173, %r49174, %r49175, %r49176, %r49177}, {%r1, %r1}, {%r1, %r1}, {%r49162, %r49163, %r49164, %r49165, %r49166, %r49167, %r49168, %r49169};
	bar.warp.sync 	-1;
	wmma.mma.sync.aligned.row.col.m16n16k16.s32.s8.s8.s32 {%r49178, %r49179, %r49180, %r49181, %r49182, %r49183, %r49184, %r49185}, {%r1, %r1}, {%r1, %r1}, {%r49170, %r49171, %r49172, %r49173, %r49174, %r49175, %r49176, %r49177};
	bar.warp.sync 	-1;
	wmma.mma.sync.aligned.row.col.m16n16k16.s32.s8.s8.s32 {%r49186, %r49187, %r49188, %r49189, %r49190, %r49191, %r49192, %r49193}, {%r1, %r1}, {%r1, %r1}, {%r49178, %r49179, %r49180, %r49181, %r49182, %r49183, %r49184, %r49185};
	bar.warp.sync 	-1;
	wmma.mma.sync.aligned.row.col.m16n16k16.s32.s8.s8.s32 {%r49194, %r49195, %r49196, %r49197, %r49198, %r49199, %r49200, %r49201}, {%r1, %r1}, {%r1, %r1}, {%r49186, %r49187, %r49188, %r49189, %r49190, %r49191, %r49192, %r49193};
	bar.warp.sync 	-1;
	wmma.mma.sync.aligned.row.col.m16n16k16.s32.s8.s8.s32 {%r49202, %r49203, %r49204, %r49205, %r49206, %r49207, %r49208, %r49209}, {%r1, %r1}, {%r1, %r1}, {%r49194, %r49195, %r49196, %r49197, %r49198, %r49199, %r49200, %r49201};
	bar.warp.sync 	-1;
	wmma.mma.sync.aligned.row.col.m16n16k16.s32.s8.s8.s32 {%r49210, %r49211, %r49212, %r49213, %r49214, %r49215, %r49216, %r49217}, {%r1, %r1}, {%r1, %r1}, {%r49202, %r49203, %r49204, %r49205, %r49206, %r49207, %r49208, %r49209};
	bar.warp.sync 	-1;
	wmma.mma.sync.aligned.row.col.m16n16k16.s32.s8.s8.s32 {%r49218, %r49219, %r49220, %r49221, %r49222, %r49223, %r49224, %r49225}, {%r1, %r1}, {%r1, %r1}, {%r49210, %r49211, %r49212, %r49213, %r49214, %r49215, %r49216, %r49217};
	bar.warp.sync 	-1;
	wmma.mma.sync.aligned.row.col.m16n16k16.s32.s8.s8.s32 {%r49226, %r49227, %r49228, %r49229, %r49230, %r49231, %r49232, %r49233}, {%r1, %r1}, {%r1, %r1}, {%r49218, %r49219, %r49220, %r49221, %r49222, %r49223, %r49224, %r49225};
	bar.warp.sync 	-1;
	wmma.mma.sync.aligned.row.col.m16n16k16.s32.s8.s8.s32 {%r49234, %r49235, %r49236, %r49237, %r49238, %r49239, %r49240, %r49241}, {%r1, %r1}, {%r1, %r1}, {%r49226, %r49227, %r49228, %r49229, %r49230, %r49231, %r49232, %r49233};
	bar.warp.sync 	-1;
	wmma.mma.sync.aligned.row.col.m16n16k16.s32.s8.s8.s32 {%r49242, %r49243, %r49244, %r49245, %r49246, %r49247, %r49248, %r49249}, {%r1, %r1}, {%r1, %r1}, {%r49234, %r49235, %r49236, %r49237, %r49238, %r49239, %r49240, %r49241};
	bar.warp.sync 	-1;
	wmma.mma.sync.aligned.row.col.m16n16k16.s32.s8.s8.s32 {%r49250, %r49251, %r49252, %r49253, %r49254, %r49255, %r49256, %r49257}, {%r1, %r1}, {%r1, %r1}, {%r49242, %r49243, %r49244, %r49245, %r49246, %r49247, %r49248, %r49249};
	bar.warp.sync 	-1;
	wmma.mma.sync.aligned.row.col.m16n16k16.s32.s8.s8.s32 {%r49258, %r49259, %r49260, %r49261, %r49262, %r49263, %r49264, %r49265}, {%r1, %r1}, {%r1, %r1}, {%r49250, %r49251, %r49252, %r49253, %r49254, %r49255, %r49256, %r49257};
	bar.warp.sync 	-1;
	wmma.mma.sync.aligned.row.col.m16n16k16.s32.s8.s8.s32 {%r49266, %r49267, %r49268, %r49269, %r49270, %r49271, %r49272, %r49273}, {%r1, %r1}, {%r1, %r1}, {%r49258, %r49259, %r49260, %r49261, %r49262, %r49263, %r49264, %r49265};
	bar.warp.sync 	-1;
	wmma.mma.sync.aligned.row.col.m16n16k16.s32.s8.s8.s32 {%r49274, %r49275, %r49276, %r49277, %r49278, %r49279, %r49280, %r49281}, {%r1, %r1}, {%r1, %r1}, {%r49266, %r49267, %r49268, %r49269, %r49270, %r49271, %r49272, %r49273};
	bar.warp.sync 	-1;
	wmma.mma.sync.aligned.row.col.m16n16k16.s32.s8.s8.s32 {%r49282, %r49283, %r49284, %r49285, %r49286, %r49287, %r49288, %r49289}, {%r1, %r1}, {%r1, %r1}, {%r49274, %r49275, %r49276, %r49277, %r49278, %r49279, %r49280, %r49281};
	bar.warp.sync 	-1;
	wmma.mma.sync.aligned.row.col.m16n16k16.s32.s8.s8.s32 {%r49290, %r49291, %r49292, %r49293, %r49294, %r49295, %r49296, %r49297}, {%r1, %r1}, {%r1, %r1}, {%r49282, %r49283, %r49284, %r49285, %r49286, %r49287, %r49288, %r49289};
	bar.warp.sync 	-1;
	wmma.mma.sync.aligned.row.col.m16n16k16.s32.s8.s8.s32 {%r49298, %r49299, %r49300, %r49301, %r49302, %r49303, %r49304, %r49305}, {%r1, %r1}, {%r1, %r1}, {%r49290, %r49291, %r49292, %r49293, %r49294, %r49295, %r49296, %r49297};
	bar.warp.sync 	-1;
	wmma.mma.sync.aligned.row.col.m16n16k16.s32.s8.s8.s32 {%r49306, %r49307, %r49308, %r49309, %r49310, %r49311, %r49312, %r49313}, {%r1, %r1}, {%r1, %r1}, {%r49298, %r49299, %r49300, %r49301, %r49302, %r49303, %r49304, %r49305};
	bar.warp.sync 	-1;
	wmma.mma.sync.aligned.row.col.m16n16k16.s32.s8.s8.s32 {%r49314, %r49315, %r49316, %r49317, %r49318, %r49319, %r49320, %r49321}, {%r1, %r1}, {%r1, %r1}, {%r49306, %r49307, %r49308, %r49309, %r49310, %r49311, %r49312, %r49313};
	bar.warp.sync 	-1;
	wmma.mma.sync.aligned.row.col.m16n16k16.s32.s8.s8.s32 {%r49322, %r49323, %r49324, %r49325, %r49326, %r49327, %r49328, %r49329}, {%r1, %r1}, {%r1, %r1}, {%r49314, %r49315, %r49316, %r49317, %r49318, %r49319, %r49320, %r49321};
	bar.warp.sync 	-1;
	wmma.mma.sync.aligned.row.col.m16n16k16.s32.s8.s8.s32 {%r49330, %r49331, %r49332, %r49333, %r49334, %r49335, %r49336, %r49337}, {%r1, %r1}, {%r1, %r1}, {%r49322, %r49323, %r49324, %r49325, %r49326, %r49327, %r49328, %r49329};
	bar.warp.sync 	-1;
	wmma.mma.sync.aligned.row.col.m16n16k16.s32.s8.s8.s32 {%r49338, %r49339, %r49340, %r49341, %r49342, %r49343, %r49344, %r49345}, {%r1, %r1}, {%r1, %r1}, {%r49330, %r49331, %r49332, %r49333, %r49334, %r49335, %r49336, %r49337};
	bar.warp.sync 	-1;
	wmma.mma.sync.aligned.row.col.m16n16k16.s32.s8.s8.s32 {%r49346, %r49347, %r49348, %r49349, %r49350, %r49351, %r49352, %r49353}, {%r1, %r1}, {%r1, %r1}, {%r49338, %r49339, %r49340, %r49341, %r49342, %r49343, %r49344, %r49345};
	bar.warp.sync 	-1;
	wmma.mma.sync.aligned.row.col.m16n16k16.s32.s8.s8.s32 {%r49354, %r49355, %r49356, %r49357, %r49358, %r49359, %r49360, %r49361}, {%r1, %r1}, {%r1, %r1}, {%r49346, %r49347, %r49348, %r49349, %r49350, %r49351, %r49352, %r49353};
	bar.warp.sync 	-1;
	wmma.mma.sync.aligned.row.col.m16n16k16.s32.s8.s8.s32 {%r49362, %r49363, %r49364, %r49365, %r49366, %r49367, %r49368, %r49369}, {%r1, %r1}, {%r1, %r1}, {%r49354, %r49355, %r49356, %r49357, %r49358, %r49359, %r49360, %r49361};
	bar.warp.sync 	-1;
	wmma.mma.sync.aligned.row.col.m16n16k16.s32.s8.s8.s32 {%r49370, %r49371, %r49372, %r49373, %r49374, %r49375, %r49376, %r49377}, {%r1, %r1}, {%r1, %r1}, {%r49362, %r49363, %r49364, %r49365, %r49366, %r49367, %r49368, %r49369};
	bar.warp.sync 	-1;
	wmma.mma.sync.aligned.row.col.m16n16k16.s32.s8.s8.s32 {%r49378, %r49379, %r49380, %r49381, %r49382, %r49383, %r49384, %r49385}, {%r1, %r1}, {%r1, %r1}, {%r49370, %r49371, %r49372, %r49373, %r49374, %r49375, %r49376, %r49377};
	bar.warp.sync 	-1;
	wmma.mma.sync.aligned.row.col.m16n16k16.s32.s8.s8.s32 {%r49386, %r49387, %r49388, %r49389, %r49390, %r49391, %r49392, %r49393}, {%r1, %r1}, {%r1, %r1}, {%r49378, %r49379, %r49380, %r49381, %r49382, %r49383, %r49384, %r49385};
	bar.warp.sync 	-1;
	wmma.mma.sync.aligned.row.col.m16n16k16.s32.s8.s8.s32 {%r49394, %r49395, %r49396, %r49397, %r49398, %r49399, %r49400, %r49401}, {%r1, %r1}, {%r1, %r1}, {%r49386, %r49387, %r49388, %r49389, %r49390, %r49391, %r49392, %r49393};
	bar.warp.sync 	-1;
	wmma.mma.sync.aligned.row.col.m16n16k16.s32.s8.s8.s32 {%r49402, %r49403, %r49404, %r49405, %r49406, %r49407, %r49408, %r49409}, {%r1, %r1}, {%r1, %r1}, {%r49394, %r49395, %r49396, %r49397, %r49398, %r49399, %r49400, %r49401};
	bar.warp.sync 	-1;
	wmma.mma.sync.aligned.row.col.m16n16k16.s32.s8.s8.s32 {%r49410, %r49411, %r49412, %r49413, %r49414, %r49415, %r49416, %r49417}, {%r1, %r1}, {%r1, %r1}, {%r49402, %r49403, %r49404, %r49405, %r49406, %r49407, %r49408, %r49409};
	bar.warp.sync 	-1;
	wmma.mma.sync.aligned.row.col.m16n16k16.s32.s8.s8.s32 {%r49418, %r49419, %r49420, %r49421, %r49422, %r49423, %r49424, %r49425}, {%r1, %r1}, {%r1, %r1}, {%r49410, %r49411, %r49412, %r49413, %r49414, %r49415, %r49416, %r49417};
	bar.warp.sync 	-1;
	wmma.mma.sync.aligned.row.col.m16n16k16.s32.s8.s8.s32 {%r49426, %r49427, %r49428, %r49429, %r49430, %r49431, %r49432, %r49433}, {%r1, %r1}, {%r1, %r1}, {%r49418, %r49419, %r49420, %r49421, %r49422, %r49423, %r49424, %r49425};
	bar.warp.sync 	-1;
	wmma.mma.sync.aligned.row.col.m16n16k16.s32.s8.s8.s32 {%r49434, %r49435, %r49436, %r49437, %r49438, %r49439, %r49440, %r49441}, {%r1, %r1}, {%r1, %r1}, {%r49426, %r49427, %r49428, %r49429, %r49430, %r49431, %r49432, %r49433};
	bar.warp.sync 	-1;
	wmma.mma.sync.aligned.row.col.m16n16k16.s32.s8.s8.s32 {%r49442, %r49443, %r49444, %r49445, %r49446, %r49447, %r49448, %r49449}, {%r1, %r1}, {%r1, %r1}, {%r49434, %r49435, %r49436, %r49437, %r49438, %r49439, %r49440, %r49441};
	bar.warp.sync 	-1;
	wmma.mma.sync.aligned.row.col.m16n16k16.s32.s8.s8.s32 {%r49450, %r49451, %r49452, %r49453, %r49454, %r49455, %r49456, %r49457}, {%r1, %r1}, {%r1, %r1}, {%r49442, %r49443, %r49444, %r49445, %r49446, %r49447, %r49448, %r49449};
	bar.warp.sync 	-1;
	wmma.mma.sync.aligned.row.col.m16n16k16.s32.s8.s8.s32 {%r49458, %r49459, %r49460, %r49461, %r49462, %r49463, %r49464, %r49465}, {%r1, %r1}, {%r1, %r1}, {%r49450, %r49451, %r49452, %r49453, %r49454, %r49455, %r49456, %r49457};
	bar.warp.sync 	-1;
	wmma.mma.sync.aligned.row.col.m16n16k16.s32.s8.s8.s32 {%r49466, %r49467, %r49468, %r49469, %r49470, %r49471, %r49472, %r49473}, {%r1, %r1}, {%r1, %r1}, {%r49458, %r49459, %r49460, %r49461, %r49462, %r49463, %r49464, %r49465};
	bar.warp.sync 	-1;
	wmma.mma.sync.aligned.row.col.m16n16k16.s32.s8.s8.s32 {%r49474, %r49475, %r49476, %r49477, %r49478, %r49479, %r49480, %r49481}, {%r1, %r1}, {%r1, %r1}, {%r49466, %r49467, %r49468, %r49469, %r49470, %r49471, %r49472, %r49473};
	bar.warp.sync 	-1;
	wmma.mma.sync.aligned.row.col.m16n16k16.s32.s8.s8.s32 {%r49482, %r49483, %r49484, %r49485, %r49486, %r49487, %r49488, %r49489}, {%r1, %r1}, {%r1, %r1}, {%r49474, %r49475, %r49476, %r49477, %r49478, %r49479, %r49480, %r49481};
	bar.warp.sync 	-1;
	wmma.mma.sync.aligned.row.col.m16n16k16.s32.s8.s8.s32 {%r49490, %r49491, %r49492, %r49493, %r49494, %r49495, %r49496, %r49497}, {%r1, %r1}, {%r1, %r1}, {%r49482, %r49483, %r49484, %r49485, %r49486, %r49487, %r49488, %r49489};
	bar.warp.sync 	-1;
	wmma.mma.sync.aligned.row.col.m16n16k16.s32.s8.s8.s32 {%r49498, %r49499, %r49500, %r49501, %r49502, %r49503, %r49504, %r49505}, {%r1, %r1}, {%r1, %r1}, {%r49490, %r49491, %r49492, %r49493, %r49494, %r49495, %r49496, %r49497};
	bar.warp.sync 	-1;
	wmma.mma.sync.aligned.row.col.m16n16k16.s32.s8.s8.s32 {%r49506, %r49507, %r49508, %r49509, %r49510, %r49511, %r49512, %r49513}, {%r1, %r1}, {%r1, %r1}, {%r49498, %r49499, %r49500, %r49501, %r49502, %r49503, %r49504, %r49505};
	bar.warp.sync 	-1;
	wmma.mma.sync.aligned.row.col.m16n16k16.s32.s8.s8.s32 {%r49514, %r49515, %r49516, %r49517, %r49518, %r49519, %r49520, %r49521}, {%r1, %r1}, {%r1, %r1}, {%r49506, %r49507, %r49508, %r49509, %r49510, %r49511, %r49512, %r49513};
	bar.warp.sync 	-1;
	wmma.mma.sync.aligned.row.col.m16n16k16.s32.s8.s8.s32 {%r49522, %r49523, %r49524, %r49525, %r49526, %r49527, %r49528, %r49529}, {%r1, %r1}, {%r1, %r1}, {%r49514, %r49515, %r49516, %r49517, %r49518, %r49519, %r49520, %r49521};
	bar.warp.sync 	-1;
	wmma.mma.sync.aligned.row.col.m16n16k16.s32.s8.s8.s32 {%r49530, %r49531, %r49532, %r49533, %r49534, %r49535, %r49536, %r49537}, {%r1, %r1}, {%r1, %r1}, {%r49522, %r49523, %r49524, %r49525, %r49526, %r49527, %r49528, %r49529};
	bar.warp.sync 	-1;
	wmma.mma.sync.aligned.row.col.m16n16k16.s32.s8.s8.s32 {%r49538, %r49539, %r49540, %r49541, %r49542, %r49543, %r49544, %r49545}, {%r1, %r1}, {%r1, %r1}, {%r49530, %r49531, %r49532, %r49533, %r49534, %r49535, %r49536, %r49537};
	bar.warp.sync 	-1;
	wmma.mma.sync.aligned.row.col.m16n16k16.s32.s8.s8.s32 {%r49546, %r49547, %r49548, %r49549, %r49550, %r49551, %r49552, %r49553}, {%r1, %r1}, {%r1, %r1}, {%r49538, %r49539, %r49540, %r49541, %r49542, %r49543, %r49544, %r49545};
	bar.warp.sync 	-1;
	wmma.mma.sync.aligned.row.col.m16n16k16.s32.s8.s8.s32 {%r49554, %r49555, %r49556, %r49557, %r49558, %r49559, %r49560, %r49561}, {%r1, %r1}, {%r1, %r1}, {%r49546, %r49547, %r49548, %r49549, %r49550, %r49551, %r49552, %r49553};
	bar.warp.sync 	-1;
	wmma.mma.sync.aligned.row.col.m16n16k16.s32.s8.s8.s32 {%r49562, %r49563, %r49564, %r49565, %r49566, %r49567, %r49568, %r49569}, {%r1, %r1}, {%r1, %r1}, {%r49554, %r49555, %r49556, %r49557, %r49558, %r49559, %r49560, %r49561};
	bar.warp.sync 	-1;
	wmma.mma.sync.aligned.row.col.m16n16k16.s32.s8.s8.s32 {%r49570, %r49571, %r49572, %r49573, %r49574, %r49575, %r49576, %r49577}, {%r1, %r1}, {%r1, %r1}, {%r49562, %r49563, %r49564, %r49565, %r49566, %r49567, %r49568, %r49569};
	bar.warp.sync 	-1;
	wmma.mma.sync.aligned.row.col.m16n16k16.s32.s8.s8.s32 {%r49578, %r49579, %r49580, %r49581, %r49582, %r49583, %r49584, %r49585}, {%r1, %r1}, {%r1, %r1}, {%r49570, %r49571, %r49572, %r49573, %r49574, %r49575, %r49576, %r49577};
	bar.warp.sync 	-1;
	wmma.mma.sync.aligned.row.col.m16n16k16.s32.s8.s8.s32 {%r49586, %r49587, %r49588, %r49589, %r49590, %r49591, %r49592, %r49593}, {%r1, %r1}, {%r1, %r1}, {%r49578, %r49579, %r49580, %r49581, %r49582, %r49583, %r49584, %r49585};
	bar.warp.sync 	-1;
	wmma.mma.sync.aligned.row.col.m16n16k16.s32.s8.s8.s32 {%r49594, %r49595, %r49596, %r49597, %r49598, %r49599, %r49600, %r49601}, {%r1, %r1}, {%r1, %r1}, {%r49586, %r49587, %r49588, %r49589, %r49590, %r49591, %r49592, %r49593};
	bar.warp.sync 	-1;
	wmma.mma.sync.aligned.row.col.m16n16k16.s32.s8.s8.s32 {%r49602, %r49603, %r49604, %r49605, %r49606, %r49607, %r49608, %r49609}, {%r1, %r1}, {%r1, %r1}, {%r49594, %r49595, %r49596, %r49597, %r49598, %r49599, %r49600, %r49601};
	bar.warp.sync 	-1;
	wmma.mma.sync.aligned.row.col.m16n16k16.s32.s8.s8.s32 {%r49610, %r49611, %r49612, %r49613, %r49614, %r49615, %r49616, %r49617}, {%r1, %r1}, {%r1, %r1}, {%r49602, %r49603, %r49604, %r49605, %r49606, %r49607, %r49608, %r49609};
	bar.warp.sync 	-1;
	wmma.mma.sync.aligned.row.col.m16n16k16.s32.s8.s8.s32 {%r49618, %r49619, %r49620, %r49621, %r49622, %r49623, %r49624, %r49625}, {%r1, %r1}, {%r1, %r1}, {%r49610, %r49611, %r49612, %r49613, %r49614, %r49615, %r49616, %r49617};
	bar.warp.sync 	-1;
	wmma.mma.sync.aligned.row.col.m16n16k16.s32.s8.s8.s32 {%r49626, %r49627, %r49628, %r49629, %r49630, %r49631, %r49632, %r49633}, {%r1, %r1}, {%r1, %r1}, {%r49618, %r49619, %r49620, %r49621, %r49622, %r49623, %r49624, %r49625};
	bar.warp.sync 	-1;
	wmma.mma.sync.aligned.row.col.m16n16k16.s32.s8.s8.s32 {%r49634, %r49635, %r49636, %r49637, %r49638, %r49639, %r49640, %r49641}, {%r1, %r1}, {%r1, %r1}, {%r49626, %r49627, %r49628, %r49629, %r49630, %r49631, %r49632, %r49633};
	bar.warp.sync 	-1;
	wmma.mma.sync.aligned.row.col.m16n16k16.s32.s8.s8.s32 {%r49642, %r49643, %r49644, %r49645, %r49646, %r49647, %r49648, %r49649}, {%r1, %r1}, {%r1, %r1}, {%r49634, %r49635, %r49636, %r49637, %r49638, %r49639, %r49640, %r49641};
	bar.warp.sync 	-1;
	wmma.mma.sync.aligned.row.col.m16n16k16.s32.s8.s8.s32 {%r49650, %r49651, %r49652, %r49653, %r49654, %r49655, %r49656, %r49657}, {%r1, %r1}, {%r1, %r1}, {%r49642, %r49643, %r49644, %r49645, %r49646, %r49647, %r49648, %r49649};
	bar.warp.sync 	-1;
	wmma.mma.sync.aligned.row.col.m16n16k16.s32.s8.s8.s32 {%r49658, %r49659, %r49660, %r49661, %r49662, %r49663, %r49664, %r49665}, {%r1, %r1}, {%r1, %r1}, {%r49650, %r49651, %r49652, %r49653, %r49654, %r49655, %r49656, %r49657};
	bar.warp.sync 	-1;
	wmma.mma.sync.aligned.row.col.m16n16k16.s32.s8.s8.s32 {%r49666, %r49667, %r49668, %r49669, %r49670, %r49671, %r49672, %r49673}, {%r1, %r1}, {%r1, %r1}, {%r49658, %r49659, %r49660, %r49661, %r49662, %r49663, %r49664, %r49665};
	bar.warp.sync 	-1;
	wmma.mma.sync.aligned.row.col.m16n16k16.s32.s8.s8.s32 {%r49674, %r49675, %r49676, %r49677, %r49678, %r49679, %r49680, %r49681}, {%r1, %r1}, {%r1, %r1}, {%r49666, %r49667, %r49668, %r49669, %r49670, %r49671, %r49672, %r49673};
	bar.warp.sync 	-1;
	wmma.mma.sync.aligned.row.col.m16n16k16.s32.s8.s8.s32 {%r49682, %r49683, %r49684, %r49685, %r49686, %r49687, %r49688, %r49689}, {%r1, %r1}, {%r1, %r1}, {%r49674, %r49675, %r49676, %r49677, %r49678, %r49679, %r49680, %r49681};
	bar.warp.sync 	-1;
	wmma.mma.sync.aligned.row.col.m16n16k16.s32.s8.s8.s32 {%r49690, %r49691, %r49692, %r49693, %r49694, %r49695, %r49696, %r49697}, {%r1, %r1}, {%r1, %r1}, {%r49682, %r49683, %r49684, %r49685, %r49686, %r49687, %r49688, %r49689};
	bar.warp.sync 	-1;
	wmma.mma.sync.aligned.row.col.m16n16k16.s32.s8.s8.s32 {%r49698, %r49699, %r49700, %r49701, %r49702, %r49703, %r49704, %r49705}, {%r1, %r1}, {%r1, %r1}, {%r49690, %r49691, %r49692, %r49693, %r49694, %r49695, %r49696, %r49697};
	bar.warp.sync 	-1;
	wmma.mma.sync.aligned.row.col.m16n16k16.s32.s8.s8.s32 {%r49706, %r49707, %r49708, %r49709, %r49710, %r49711, %r49712, %r49713}, {%r1, %r1}, {%r1, %r1}, {%r49698, %r49699, %r49700, %r49701, %r49702, %r49703, %r49704, %r49705};
	bar.warp.sync 	-1;
	wmma.mma.sync.aligned.row.col.m16n16k16.s32.s8.s8.s32 {%r49714, %r49715, %r49716, %r49717, %r49718, %r49719, %r49720, %r49721}, {%r1, %r1}, {%r1, %r1}, {%r49706, %r49707, %r49708, %r49709, %r49710, %r49711, %r49712, %r49713};
	bar.warp.sync 	-1;
	wmma.mma.sync.aligned.row.col.m16n16k16.s32.s8.s8.s32 {%r49722, %r49723, %r49724, %r49725, %r49726, %r49727, %r49728, %r49729}, {%r1, %r1}, {%r1, %r1}, {%r49714, %r49715, %r49716, %r49717, %r49718, %r49719, %r49720, %r49721};
	bar.warp.sync 	-1;
	wmma.mma.sync.aligned.row.col.m16n16k16.s32.s8.s8.s32 {%r49730, %r49731, %r49732, %r49733, %r49734, %r49735, %r49736, %r49737}, {%r1, %r1}, {%r1, %r1}, {%r49722, %r49723, %r49724, %r49725, %r49726, %r49727, %r49728, %r49729};
	bar.warp.sync 	-1;
	wmma.mma.sync.aligned.row.col.m16n16k16.s32.s8.s8.s32 {%r49738, %r49739, %r49740, %r49741, %r49742, %r49743, %r49744, %r49745}, {%r1, %r1}, {%r1, %r1}, {%r49730, %r49731, %r49732, %r49733, %r49734, %r49735, %r49736, %r49737};
	bar.warp.sync 	-1;
	wmma.mma.sync.aligned.row.col.m16n16k16.s32.s8.s8.s32 {%r49746, %r49747, %r49748, %r49749, %r49750, %r49751, %r49752, %r49753}, {%r1, %r1}, {%r1, %r1}, {%r49738, %r49739, %r49740, %r49741, %r49742, %r49743, %r49744, %r49745};
	bar.warp.sync 	-1;
	wmma.mma.sync.aligned.row.col.m16n16k16.s32.s8.s8.s32 {%r49754, %r49755, %r49756, %r49757, %r49758, %r49759, %r49760, %r49761}, {%r1, %r1}, {%r1, %r1}, {%r49746, %r49747, %r49748, %r49749, %r49750, %r49751, %r49752, %r49753};
	bar.warp.sync 	-1;
	wmma.mma.sync.aligned.row.col.m16n16k16.s32.s8.s8.s32 {%r49762, %r49763, %r49764, %r49765, %r49766, %r49767, %r49768, %r49769}, {%r1, %r1}, {%r1, %r1}, {%r49754, %r49755, %r49756, %r49757, %r49758, %r49759, %r49760, %r49761};
	bar.warp.sync 	-1;
	wmma.mma.sync.aligned.row.col.m16n16k16.s32.s8.s8.s32 {%r49770, %r49771, %r49772, %r49773, %r49774, %r49775, %r49776, %r49777}, {%r1, %r1}, {%r1, %r1}, {%r49762, %r49763, %r49764, %r49765, %r49766, %r49767, %r49768, %r49769};
	bar.warp.sync 	-1;
	wmma.mma.sync.aligned.row.col.m16n16k16.s32.s8.s8.s32 {%r49778, %r49779, %r49780, %r49781, %r49782, %r49783, %r49784, %r49785}, {%r1, %r1}, {%r1, %r1}, {%r49770, %r49771, %r49772, %r49773, %r49774, %r49775, %r49776, %r49777};
	bar.warp.sync 	-1;
	wmma.mma.sync.aligned.row.col.m16n16k16.s32.s8.s8.s32 {%r49786, %r49787, %r49788, %r49789, %r49790, %r49791, %r49792, %r49793}, {%r1, %r1}, {%r1, %r1}, {%r49778, %r49779, %r49780, %r49781, %r49782, %r49783, %r49784, %r49785};
	bar.warp.sync 	-1;
	wmma.mma.sync.aligned.row.col.m16n16k16.s32.s8.s8.s32 {%r49794, %r49795, %r49796, %r49797, %r49798, %r49799, %r49800, %r49801}, {%r1, %r1}, {%r1, %r1}, {%r49786, %r49787, %r49788, %r49789, %r49790, %r49791, %r49792, %r49793};
	bar.warp.sync 	-1;
	wmma.mma.sync.aligned.row.col.m16n16k16.s32.s8.s8.s32 {%r49802, %r49803, %r49804, %r49805, %r49806, %r49807, %r49808, %r49809}, {%r1, %r1}, {%r1, %r1}, {%r49794, %r49795, %r49796, %r49797, %r49798, %r49799, %r49800, %r49801};
	bar.warp.sync 	-1;
	wmma.mma.sync.aligned.row.col.m16n16k16.s32.s8.s8.s32 {%r49810, %r49811, %r49812, %r49813, %r49814, %r49815, %r49816, %r49817}, {%r1, %r1}, {%r1, %r1}, {%r49802, %r49803, %r49804, %r49805, %r49806, %r49807, %r49808, %r49809};
	bar.warp.sync 	-1;
	wmma.mma.sync.aligned.row.col.m16n16k16.s32.s8.s8.s32 {%r49818, %r49819, %r49820, %r49821, %r49822, %r49823, %r49824, %r49825}, {%r1, %r1}, {%r1, %r1}, {%r49810, %r49811, %r49812, %r49813, %r49814, %r49815, %r49816, %r49817};
	bar.warp.sync 	-1;
	wmma.mma.sync.aligned.row.col.m16n16k16.s32.s8.s8.s32 {%r49826, %r49827, %r49828, %r49829, %r49830, %r49831, %r49832, %r49833}, {%r1, %r1}, {%r1, %r1}, {%r49818, %r49819, %r49820, %r49821, %r49822, %r49823, %r49824, %r49825};
	bar.warp.sync 	-1;
	wmma.mma.sync.aligned.row.col.m16n16k16.s32.s8.s8.s32 {%r49834, %r49835, %r49836, %r49837, %r49838, %r49839, %r49840, %r49841}, {%r1, %r1}, {%r1, %r1}, {%r49826, %r49827, %r49828, %r49829, %r49830, %r49831, %r49832, %r49833};
	bar.warp.sync 	-1;
	wmma.mma.sync.aligned.row.col.m16n16k16.s32.s8.s8.s32 {%r49842, %r49843, %r49844, %r49845, %r49846, %r49847, %r49848, %r49849}, {%r1, %r1}, {%r1, %r1}, {%r49834, %r49835, %r49836, %r49837, %r49838, %r49839, %r49840, %r49841};
	bar.warp.sync 	-1;
	wmma.mma.sync.aligned.row.col.m16n16k16.s32.s8.s8.s32 {%r49850, %r49851, %r49852, %r49853, %r49854, %r49855, %r49856, %r49857}, {%r1, %r1}, {%r1, %r1}, {%r49842, %r49843, %r49844, %r49845, %r49846, %r49847, %r49848, %r49849};
	bar.warp.sync 	-1;
	wmma.mma.sync.aligned.row.col.m16n16k16.s32.s8.s8.s32 {%r49858, %r49859, %r49860, %r49861, %r49862, %r49863, %r49864, %r49865}, {%r1, %r1}, {%r1, %r1}, {%r49850, %r49851, %r49852, %r49853, %r49854, %r49855, %r49856, %r49857};
	bar.warp.sync 	-1;
	wmma.mma.sync.aligned.row.col.m16n16k16.s32.s8.s8.s32 {%r49866, %r49867, %r49868, %r49869, %r49870, %r49871, %r49872, %r49873}, {%r1, %r1}, {%r1, %r1}, {%r49858, %r49859, %r49860, %r49861, %r49862, %r49863, %r49864, %r49865};
	bar.warp.sync 	-1;
	wmma.mma.sync.aligned.row.col.m16n16k16.s32.s8.s8.s32 {%r49874, %r49875, %r49876, %r49877, %r49878, %r49879, %r49880, %r49881}, {%r1, %r1}, {%r1, %r1}, {%r49866, %r49867, %r49868, %r49869, %r49870, %r49871, %r49872, %r49873};
	bar.warp.sync 	-1;
	wmma.mma.sync.aligned.row.col.m16n16k16.s32.s8.s8.s32 {%r49882, %r49883, %r49884, %r49885, %r49886, %r49887, %r49888, %r49889}, {%r1, %r1}, {%r1, %r1}, {%r49874, %r49875, %r49876, %r49877, %r49878, %r49879, %r49880, %r49881};
	bar.warp.sync 	-1;
	wmma.mma.sync.aligned.row.col.m16n16k16.s32.s8.s8.s32 {%r49890, %r49891, %r49892, %r49893, %r49894, %r49895, %r49896, %r49897}, {%r1, %r1}, {%r1, %r1}, {%r49882, %r49883, %r49884, %r49885, %r49886, %r49887, %r49888, %r49889};
	bar.warp.sync 	-1;
	wmma.mma.sync.aligned.row.col.m16n16k16.s32.s8.s8.s32 {%r49898, %r49899, %r49900, %r49901, %r49902, %r49903, %r49904, %r49905}, {%r1, %r1}, {%r1, %r1}, {%r49890, %r49891, %r49892, %r49893, %r49894, %r49895, %r49896, %r49897};
	bar.warp.sync 	-1;
	wmma.mma.sync.aligned.row.col.m16n16k16.s32.s8.s8.s32 {%r49906, %r49907, %r49908, %r49909, %r49910, %r49911, %r49912, %r49913}, {%r1, %r1}, {%r1, %r1}, {%r49898, %r49899, %r49900, %r49901, %r49902, %r49903, %r49904, %r49905};
	bar.warp.sync 	-1;
	wmma.mma.sync.aligned.row.col.m16n16k16.s32.s8.s8.s32 {%r49914, %r49915, %r49916, %r49917, %r49918, %r49919, %r49920, %r49921}, {%r1, %r1}, {%r1, %r1}, {%r49906, %r49907, %r49908, %r49909, %r49910, %r49911, %r49912, %r49913};
	bar.warp.sync 	-1;
	wmma.mma.sync.aligned.row.col.m16n16k16.s32.s8.s8.s32 {%r49922, %r49923, %r49924, %r49925, %r49926, %r49927, %r49928, %r49929}, {%r1, %r1}, {%r1, %r1}, {%r49914, %r49915, %r49916, %r49917, %r49918, %r49919, %r49920, %r49921};
	bar.warp.sync 	-1;
	wmma.mma.sync.aligned.row.col.m16n16k16.s32.s8.s8.s32 {%r49930, %r49931, %r49932, %r49933, %r49934, %r49935, %r49936, %r49937}, {%r1, %r1}, {%r1, %r1}, {%r49922, %r49923, %r49924, %r49925, %r49926, %r49927, %r49928, %r49929};
	bar.warp.sync 	-1;
	wmma.mma.sync.aligned.row.col.m16n16k16.s32.s8.s8.s32 {%r49938, %r49939, %r49940, %r49941, %r49942, %r49943, %r49944, %r49945}, {%r1, %r1}, {%r1, %r1}, {%r49930, %r49931, %r49932, %r49933, %r49934, %r49935, %r49936, %r49937};
	bar.warp.sync 	-1;
	wmma.mma.sync.aligned.row.col.m16n16k16.s32.s8.s8.s32 {%r49946, %r49947, %r49948, %r49949, %r49950, %r49951, %r49952, %r49953}, {%r1, %r1}, {%r1, %r1}, {%r49938, %r49939, %r49940, %r49941, %r49942, %r49943, %r49944, %r49945};
	bar.warp.sync 	-1;
	wmma.mma.sync.aligned.row.col.m16n16k16.s32.s8.s8.s32 {%r49954, %r49955, %r49956, %r49957, %r49958, %r49959, %r49960, %r49961}, {%r1, %r1}, {%r1, %r1}, {%r49946, %r49947, %r49948, %r49949, %r49950, %r49951, %r49952, %r49953};
	bar.warp.sync 	-1;
	wmma.mma.sync.aligned.row.col.m16n16k16.s32.s8.s8.s32 {%r49962, %r49963, %r49964, %r49965, %r49966, %r49967, %r49968, %r49969}, {%r1, %r1}, {%r1, %r1}, {%r49954, %r49955, %r49956, %r49957, %r49958, %r49959, %r49960, %r49961};
	bar.warp.sync 	-1;
	wmma.mma.sync.aligned.row.col.m16n16k16.s32.s8.s8.s32 {%r49970, %r49971, %r49972, %r49973, %r49974, %r49975, %r49976, %r49977}, {%r1, %r1}, {%r1, %r1}, {%r49962, %r49963, %r49964, %r49965, %r49966, %r49967, %r49968, %r49969};
	bar.warp.sync 	-1;
	wmma.mma.sync.aligned.row.col.m16n16k16.s32.s8.s8.s32 {%r49978, %r49979, %r49980, %r49981, %r49982, %r49983, %r49984, %r49985}, {%r1, %r1}, {%r1, %r1}, {%r49970, %r49971, %r49972, %r49973, %r49974, %r49975, %r49976, %r49977};
	bar.warp.sync 	-1;
	wmma.mma.sync.aligned.row.col.m16n16k16.s32.s8.s8.s32 {%r49986, %r49987, %r49988, %r49989, %r49990, %r49991, %r49992, %r49993}, {%r1, %r1}, {%r1, %r1}, {%r49978, %r49979, %r49980, %r49981, %r49982, %r49983, %r49984, %r49985};
	bar.warp.sync 	-1;
	wmma.mma.sync.aligned.row.col.m16n16k16.s32.s8.s8.s32 {%r49994, %r49995, %r49996, %r49997, %r49998, %r49999, %r50000, %r50001}, {%r1, %r1}, {%r1, %r1}, {%r49986, %r49987, %r49988, %r49989, %r49990, %r49991, %r49992, %r49993};
	bar.warp.sync 	-1;
	wmma.mma.sync.aligned.row.col.m16n16k16.s32.s8.s8.s32 {%r50002, %r50003, %r50004, %r50005, %r50006, %r50007, %r50008, %r50009}, {%r1, %r1}, {%r1, %r1}, {%r49994, %r49995, %r49996, %r49997, %r49998, %r49999, %r50000, %r50001};
	bar.warp.sync 	-1;
	wmma.mma.sync.aligned.row.col.m16n16k16.s32.s8.s8.s32 {%r50010, %r50011, %r50012, %r50013, %r50014, %r50015, %r50016, %r50017}, {%r1, %r1}, {%r1, %r1}, {%r50002, %r50003, %r50004, %r50005, %r50006, %r50007, %r50008, %r50009};
	bar.warp.sync 	-1;
	wmma.mma.sync.aligned.row.col.m16n16k16.s32.s8.s8.s32 {%r50018, %r50019, %r50020, %r50021, %r50022, %r50023, %r50024, %r50025}, {%r1, %r1}, {%r1, %r1}, {%r50010, %r50011, %r50012, %r50013, %r50014, %r50015, %r50016, %r50017};
	bar.warp.sync 	-1;
	wmma.mma.sync.aligned.row.col.m16n16k16.s32.s8.s8.s32 {%r50026, %r50027, %r50028, %r50029, %r50030, %r50031, %r50032, %r50033}, {%r1, %r1}, {%r1, %r1}, {%r50018, %r50019, %r50020, %r50021, %r50022, %r50023, %r50024, %r50025};
	bar.warp.sync 	-1;
	wmma.mma.sync.aligned.row.col.m16n16k16.s32.s8.s8.s32 {%r50034, %r50035, %r50036, %r50037, %r50038, %r50039, %r50040, %r50041}, {%r1, %r1}, {%r1, %r1}, {%r50026, %r50027, %r50028, %r50029, %r50030, %r50031, %r50032, %r50033};
	bar.warp.sync 	-1;
	wmma.mma.sync.aligned.row.col.m16n16k16.s32.s8.s8.s32 {%r50042, %r50043, %r50044, %r50045, %r50046, %r50047, %r50048, %r50049}, {%r1, %r1}, {%r1, %r1}, {%r50034, %r50035, %r50036, %r50037, %r50038, %r50039, %r50040, %r50041};
	bar.warp.sync 	-1;
	wmma.mma.sync.aligned.row.col.m16n16k16.s32.s8.s8.s32 {%r50050, %r50051, %r50052, %r50053, %r50054, %r50055, %r50056, %r50057}, {%r1, %r1}, {%r1, %r1}, {%r50042, %r50043, %r50044, %r50045, %r50046, %r50047, %r50048, %r50049};
	bar.warp.sync 	-1;
	wmma.mma.sync.aligned.row.col.m16n16k16.s32.s8.s8.s32 {%r50058, %r50059, %r50060, %r50061, %r50062, %r50063, %r50064, %r50065}, {%r1, %r1}, {%r1, %r1}, {%r50050, %r50051, %r50052, %r50053, %r50054, %r50055, %r50056, %r50057};
	bar.warp.sync 	-1;
	wmma.mma.sync.aligned.row.col.m16n16k16.s32.s8.s8.s32 {%r50066, %r50067, %r50068, %r50069, %r50070, %r50071, %r50072, %r50073}, {%r1, %r1}, {%r1, %r1}, {%r50058, %r50059, %r50060, %r50061, %r50062, %r50063, %r50064, %r50065};
	bar.warp.sync 	-1;
	wmma.mma.sync.aligned.row.col.m16n16k16.s32.s8.s8.s32 {%r50074, %r50075, %r50076, %r50077, %r50078, %r50079, %r50080, %r50081}, {%r1, %r1}, {%r1, %r1}, {%r50066, %r50067, %r50068, %r50069, %r50070, %r50071, %r50072, %r50073};
	bar.warp.sync 	-1;
	wmma.mma.sync.aligned.row.col.m16n16k16.s32.s8.s8.s32 {%r50082, %r50083, %r50084, %r50085, %r50086, %r50087, %r50088, %r50089}, {%r1, %r1}, {%r1, %r1}, {%r50074, %r50075, %r50076, %r50077, %r50078, %r50079, %r50080, %r50081};
	bar.warp.sync 	-1;
	wmma.mma.sync.aligned.row.col.m16n16k16.s32.s8.s8.s32 {%r50090, %r50091, %r50092, %r50093, %r50094, %r50095, %r50096, %r50097}, {%r1, %r1}, {%r1, %r1}, {%r50082, %r50083, %r50084, %r50085, %r50086, %r50087, %r50088, %r50089};
	bar.warp.sync 	-1;
	wmma.mma.sync.aligned.row.col.m16n16k16.s32.s8.s8.s32 {%r50098, %r50099, %r50100, %r50101, %r50102, %r50103, %r50104, %r50105}, {%r1, %r1}, {%r1, %r1}, {%r50090, %r50091, %r50092, %r50093, %r50094, %r50095, %r50096, %r50097};
	bar.warp.sync 	-1;
	wmma.mma.sync.aligned.row.col.m16n16k16.s32.s8.s8.s32 {%r50106, %r50107, %r50108, %r50109, %r50110, %r50111, %r50112, %r50113}, {%r1, %r1}, {%r1, %r1}, {%r50098, %r50099, %r50100, %r50101, %r50102, %r50103, %r50104, %r50105};
	bar.warp.sync 	-1;
	wmma.mma.sync.aligned.row.col.m16n16k16.s32.s8.s8.s32 {%r50114, %r50115, %r50116, %r50117, %r50118, %r50119, %r50120, %r50121}, {%r1, %r1}, {%r1, %r1}, {%r50106, %r50107, %r50108, %r50109, %r50110, %r50111, %r50112, %r50113};
	bar.warp.sync 	-1;
	wmma.mma.sync.aligned.row.col.m16n16k16.s32.s8.s8.s32 {%r50122, %r50123, %r50124, %r50125, %r50126, %r50127, %r50128, %r50129}, {%r1, %r1}, {%r1, %r1}, {%r50114, %r50115, %r50116, %r50117, %r50118, %r50119, %r50120, %r50121};
	bar.warp.sync 	-1;
	wmma.mma.sync.aligned.row.col.m16n16k16.s32.s8.s8.s32 {%r50130, %r50131, %r50132, %r50133, %r50134, %r50135, %r50136, %r50137}, {%r1, %r1}, {%r1, %r1}, {%r50122, %r50123, %r50124, %r50125, %r50126, %r50127, %r50128, %r50129};
	bar.warp.sync 	-1;
	wmma.mma.sync.aligned.row.col.m16n16k16.s32.s8.s8.s32 {%r50138, %r50139, %r50140, %r50141, %r50142, %r50143, %r50144, %r50145}, {%r1, %r1}, {%r1, %r1}, {%r50130, %r50131, %r50132, %r50133, %r50134, %r50135, %r50136, %r50137};
	bar.warp.sync 	-1;
	wmma.mma.sync.aligned.row.col.m16n16k16.s32.s8.s8.s32 {%r50146, %r50147, %r50148, %r50149, %r50150, %r50151, %r50152, %r50153}, {%r1, %r1}, {%r1, %r1}, {%r50138, %r50139, %r50140, %r50141, %r50142, %r50143, %r50144, %r50145};
	bar.warp.sync 	-1;
	wmma.mma.sync.aligned.row.col.m16n16k16.s32.s8.s8.s32 {%r50154, %r50155, %r50156, %r50157, %r50158, %r50159, %r50160, %r50161}, {%r1, %r1}, {%r1, %r1}, {%r50146, %r50147, %r50148, %r50149, %r50150, %r50151, %r50152, %r50153};
	bar.warp.sync 	-1;
	wmma.mma.sync.aligned.row.col.m16n16k16.s32.s8.s8.s32 {%r50162, %r50163, %r50164, %r50165, %r50166, %r50167, %r50168, %r50169}, {%r1, %r1}, {%r1, %r1}, {%r50154, %r50155, %r50156, %r50157, %r50158, %r50159, %r50160, %r50161};
	bar.warp.sync 	-1;
	wmma.mma.sync.aligned.row.col.m16n16k16.s32.s8.s8.s32 {%r50170, %r50171, %r50172, %r50173, %r50174, %r50175, %r50176, %r50177}, {%r1, %r1}, {%r1, %r1}, {%r50162, %r50163, %r50164, %r50165, %r50166, %r50167, %r50168, %r50169};
	bar.warp.sync 	-1;
	wmma.mma.sync.aligned.row.col.m16n16k16.s32.s8.s8.s32 {%r50178, %r50179, %r50180, %r50181, %r50182, %r50183, %r50184, %r50185}, {%r1, %r1}, {%r1, %r1}, {%r50170, %r50171, %r50172, %r50173, %r50174, %r50175, %r50176, %r50177};
	bar.warp.sync 	-1;
	wmma.mma.sync.aligned.row.col.m16n16k16.s32.s8.s8.s32 {%r50186, %r50187, %r50188, %r50189, %r50190, %r50191, %r50192, %r50193}, {%r1, %r1}, {%r1, %r1}, {%r50178, %r50179, %r50180, %r50181, %r50182, %r50183, %r50184, %r50185};
	bar.warp.sync 	-1;
	wmma.mma.sync.aligned.row.col.m16n16k16.s32.s8.s8.s32 {%r50194, %r50195, %r50196, %r50197, %r50198, %r50199, %r50200, %r50201}, {%r1, %r1}, {%r1, %r1}, {%r50186, %r50187, %r50188, %r50189, %r50190, %r50191, %r50192, %r50193};
	bar.warp.sync 	-1;
	wmma.mma.sync.aligned.row.col.m16n16k16.s32.s8.s8.s32 {%r50202, %r50203, %r50204, %r50205, %r50206, %r50207, %r50208, %r50209}, {%r1, %r1}, {%r1, %r1}, {%r50194, %r50195, %r50196, %r50197, %r50198, %r50199, %r50200, %r50201};
	bar.warp.sync 	-1;
	wmma.mma.sync.aligned.row.col.m16n16k16.s32.s8.s8.s32 {%r50210, %r50211, %r50212, %r50213, %r50214, %r50215, %r50216, %r50217}, {%r1, %r1}, {%r1, %r1}, {%r50202, %r50203, %r50204, %r50205, %r50206, %r50207, %r50208, %r50209};
	bar.warp.sync 	-1;
	wmma.mma.sync.aligned.row.col.m16n16k16.s32.s8.s8.s32 {%r50218, %r50219, %r50220, %r50221, %r50222, %r50223, %r50224, %r50225}, {%r1, %r1}, {%r1, %r1}, {%r50210, %r50211, %r50212, %r50213, %r50214, %r50215, %r50216, %r50217};
	bar.warp.sync 	-1;
	wmma.mma.sync.aligned.row.col.m16n16k16.s32.s8.s8.s32 {%r50226, %r50227, %r50228, %r50229, %r50230, %r50231, %r50232, %r50233}, {%r1, %r1}, {%r1, %r1}, {%r50218, %r50219, %r50220, %r50221, %r50222, %r50223, %r50224, %r50225};
	bar.warp.sync 	-1;
	wmma.mma.sync.aligned.row.col.m16n16k16.s32.s8.s8.s32 {%r50234, %r50235, %r50236, %r50237, %r50238, %r50239, %r50240, %r50241}, {%r1, %r1}, {%r1, %r1}, {%r50226, %r50227, %r50228, %r50229, %r50230, %r50231, %r50232, %r50233};
	bar.warp.sync 	-1;
	wmma.mma.sync.aligned.row.col.m16n16k16.s32.s8.s8.s32 {%r50242, %r50243, %r50244, %r50245, %r50246, %r50247, %r50248, %r50249}, {%r1, %r1}, {%r1, %r1}, {%r50234, %r50235, %r50236, %r50237, %r50238, %r50239, %r50240, %r50241};
	bar.warp.sync 	-1;
	wmma.mma.sync.aligned.row.col.m16n16k16.s32.s8.s8.s32 {%r50250, %r50251, %r50252, %r50253, %r50254, %r50255, %r50256, %r50257}, {%r1, %r1}, {%r1, %r1}, {%r50242, %r50243, %r50244, %r50245, %r50246, %r50247, %r50248, %r50249};
	bar.warp.sync 	-1;
	wmma.mma.sync.aligned.row.col.m16n16k16.s32.s8.s8.s32 {%r50258, %r50259, %r50260, %r50261, %r50262, %r50263, %r50264, %r50265}, {%r1, %r1}, {%r1, %r1}, {%r50250, %r50251, %r50252, %r50253, %r50254, %r50255, %r50256, %r50257};
	bar.warp.sync 	-1;
	wmma.mma.sync.aligned.row.col.m16n16k16.s32.s8.s8.s32 {%r50266, %r50267, %r50268, %r50269, %r50270, %r50271, %r50272, %r50273}, {%r1, %r1}, {%r1, %r1}, {%r50258, %r50259, %r50260, %r50261, %r50262, %r50263, %r50264, %r50265};
	bar.warp.sync 	-1;
	wmma.mma.sync.aligned.row.col.m16n16k16.s32.s8.s8.s32 {%r50274, %r50275, %r50276, %r50277, %r50278, %r50279, %r50280, %r50281}, {%r1, %r1}, {%r1, %r1}, {%r50266, %r50267, %r50268, %r50269, %r50270, %r50271, %r50272, %r50273};
	bar.warp.sync 	-1;
	wmma.mma.sync.aligned.row.col.m16n16k16.s32.s8.s8.s32 {%r50282, %r50283, %r50284, %r50285, %r50286, %r50287, %r50288, %r50289}, {%r1, %r1}, {%r1, %r1}, {%r50274, %r50275, %r50276, %r50277, %r50278, %r50279, %r50280, %r50281};
	bar.warp.sync 	-1;
	wmma.mma.sync.aligned.row.col.m16n16k16.s32.s8.s8.s32 {%r50290, %r50291, %r50292, %r50293, %r50294, %r50295, %r50296, %r50297}, {%r1, %r1}, {%r1, %r1}, {%r50282, %r50283, %r50284, %r50285, %r50286, %r50287, %r50288, %r50289};
	bar.warp.sync 	-1;
	wmma.mma.sync.aligned.row.col.m16n16k16.s32.s8.s8.s32 {%r50298, %r50299, %r50300, %r50301, %r50302, %r50303, %r50304, %r50305}, {%r1, %r1}, {%r1, %r1}, {%r50290, %r50291, %r50292, %r50293, %r50294, %r50295, %r50296, %r50297};
	bar.warp.sync 	-1;
	wmma.mma.sync.aligned.row.col.m16n16k16.s32.s8.s8.s32 {%r50306, %r50307, %r50308, %r50309, %r50310, %r50311, %r50312, %r50313}, {%r1, %r1}, {%r1, %r1}, {%r50298, %r50299, %r50300, %r50301, %r50302, %r50303, %r50304, %r50305};
	bar.warp.sync 	-1;
	wmma.mma.sync.aligned.row.col.m16n16k16.s32.s8.s8.s32 {%r50314, %r50315, %r50316, %r50317, %r50318, %r50319, %r50320, %r50321}, {%r1, %r1}, {%r1, %r1}, {%r50306, %r50307, %r50308, %r50309, %r50310, %r50311, %r50312, %r50313};
	bar.warp.sync 	-1;
	wmma.mma.sync.aligned.row.col.m16n16k16.s32.s8.s8.s32 {%r50322, %r50323, %r50324, %r50325, %r50326, %r50327, %r50328, %r50329}, {%r1, %r1}, {%r1, %r1}, {%r50314, %r50315, %r50316, %r50317, %r50318, %r50319, %r50320, %r50321};
	bar.warp.sync 	-1;
	wmma.mma.sync.aligned.row.col.m16n16k16.s32.s8.s8.s32 {%r50330, %r50331, %r50332, %r50333, %r50334, %r50335, %r50336, %r50337}, {%r1, %r1}, {%r1, %r1}, {%r50322, %r50323, %r50324, %r50325, %r50326, %r50327, %r50328, %r50329};
	bar.warp.sync 	-1;
	wmma.mma.sync.aligned.row.col.m16n16k16.s32.s8.s8.s32 {%r50338, %r50339, %r50340, %r50341, %r50342, %r50343, %r50344, %r50345}, {%r1, %r1}, {%r1, %r1}, {%r50330, %r50331, %r50332, %r50333, %r50334, %r50335, %r50336, %r50337};
	bar.warp.sync 	-1;
	wmma.mma.sync.aligned.row.col.m16n16k16.s32.s8.s8.s32 {%r50346, %r50347, %r50348, %r50349, %r50350, %r50351, %r50352, %r50353}, {%r1, %r1}, {%r1, %r1}, {%r50338, %r50339, %r50340, %r50341, %r50342, %r50343, %r50344, %r50345};
	bar.warp.sync 	-1;
	wmma.mma.sync.aligned.row.col.m16n16k16.s32.s8.s8.s32 {%r50354, %r50355, %r50356, %r50357, %r50358, %r50359, %r50360, %r50361}, {%r1, %r1}, {%r1, %r1}, {%r50346, %r50347, %r50348, %r50349, %r50350, %r50351, %r50352, %r50353};
	bar.warp.sync 	-1;
	wmma.mma.sync.aligned.row.col.m16n16k16.s32.s8.s8.s32 {%r50362, %r50363, %r50364, %r50365, %r50366, %r50367, %r50368, %r50369}, {%r1, %r1}, {%r1, %r1}, {%r50354, %r50355, %r50356, %r50357, %r50358, %r50359, %r50360, %r50361};
	bar.warp.sync 	-1;
	wmma.mma.sync.aligned.row.col.m16n16k16.s32.s8.s8.s32 {%r50370, %r50371, %r50372, %r50373, %r50374, %r50375, %r50376, %r50377}, {%r1, %r1}, {%r1, %r1}, {%r50362, %r50363, %r50364, %r50365, %r50366, %r50367, %r50368, %r50369};
	bar.warp.sync 	-1;
	wmma.mma.sync.aligned.row.col.m16n16k16.s32.s8.s8.s32 {%r50378, %r50379, %r50380, %r50381, %r50382, %r50383, %r50384, %r50385}, {%r1, %r1}, {%r1, %r1}, {%r50370, %r50371, %r50372, %r50373, %r50374, %r50375, %r50376, %r50377};
	bar.warp.sync 	-1;
	wmma.mma.sync.aligned.row.col.m16n16k16.s32.s8.s8.s32 {%r50386, %r50387, %r50388, %r50389, %r50390, %r50391, %r50392, %r50393}, {%r1, %r1}, {%r1, %r1}, {%r50378, %r50379, %r50380, %r50381, %r50382, %r50383, %r50384, %r50385};
	bar.warp.sync 	-1;
	wmma.mma.sync.aligned.row.col.m16n16k16.s32.s8.s8.s32 {%r50394, %r50395, %r50396, %r50397, %r50398, %r50399, %r50400, %r50401}, {%r1, %r1}, {%r1, %r1}, {%r50386, %r50387, %r50388, %r50389, %r50390, %r50391, %r50392, %r50393};
	bar.warp.sync 	-1;
	wmma.mma.sync.aligned.row.col.m16n16k16.s32.s8.s8.s32 {%r50402, %r50403, %r50404, %r50405, %r50406, %r50407, %r50408, %r50409}, {%r1, %r1}, {%r1, %r1}, {%r50394, %r50395, %r50396, %r50397, %r50398, %r50399, %r50400, %r50401};
	bar.warp.sync 	-1;
	wmma.mma.sync.aligned.row.col.m16n16k16.s32.s8.s8.s32 {%r50410, %r50411, %r50412, %r50413, %r50414, %r50415, %r50416, %r50417}, {%r1, %r1}, {%r1, %r1}, {%r50402, %r50403, %r50404, %r50405, %r50406, %r50407, %r50408, %r50409};
	bar.warp.sync 	-1;
	wmma.mma.sync.aligned.row.col.m16n16k16.s32.s8.s8.s32 {%r50418, %r50419, %r50420, %r50421, %r50422, %r50423, %r50424, %r50425}, {%r1, %r1}, {%r1, %r1}, {%r50410, %r50411, %r50412, %r50413, %r50414, %r50415, %r50416, %r50417};
	bar.warp.sync 	-1;
	wmma.mma.sync.aligned.row.col.m16n16k16.s32.s8.s8.s32 {%r50426, %r50427, %r50428, %r50429, %r50430, %r50431, %r50432, %r50433}, {%r1, %r1}, {%r1, %r1}, {%r50418, %r50419, %r50420, %r50421, %r50422, %r50423, %r50424, %r50425};
	bar.warp.sync 	-1;
	wmma.mma.sync.aligned.row.col.m16n16k16.s32.s8.s8.s32 {%r50434, %r50435, %r50436, %r50437, %r50438, %r50439, %r50440, %r50441}, {%r1, %r1}, {%r1, %r1}, {%r50426, %r50427, %r50428, %r50429, %r50430, %r50431, %r50432, %r50433};
	bar.warp.sync 	-1;
	wmma.mma.sync.aligned.row.col.m16n16k16.s32.s8.s8.s32 {%r50442, %r50443, %r50444, %r50445, %r50446, %r50447, %r50448, %r50449}, {%r1, %r1}, {%r1, %r1}, {%r50434, %r50435, %r50436, %r50437, %r50438, %r50439, %r50440, %r50441};
	bar.warp.sync 	-1;
	wmma.mma.sync.aligned.row.col.m16n16k16.s32.s8.s8.s32 {%r50450, %r50451, %r50452, %r50453, %r50454, %r50455, %r50456, %r50457}, {%r1, %r1}, {%r1, %r1}, {%r50442, %r50443, %r50444, %r50445, %r50446, %r50447, %r50448, %r50449};
	bar.warp.sync 	-1;
	wmma.mma.sync.aligned.row.col.m16n16k16.s32.s8.s8.s32 {%r50458, %r50459, %r50460, %r50461, %r50462, %r50463, %r50464, %r50465}, {%r1, %r1}, {%r1, %r1}, {%r50450, %r50451, %r50452, %r50453, %r50454, %r50455, %r50456, %r50457};
	bar.warp.sync 	-1;
	wmma.mma.sync.aligned.row.col.m16n16k16.s32.s8.s8.s32 {%r50466, %r50467, %r50468, %r50469, %r50470, %r50471, %r50472, %r50473}, {%r1, %r1}, {%r1, %r1}, {%r50458, %r50459, %r50460, %r50461, %r50462, %r50463, %r50464, %r50465};
	bar.warp.sync 	-1;
	wmma.mma.sync.aligned.row.col.m16n16k16.s32.s8.s8.s32 {%r50474, %r50475, %r50476, %r50477, %r50478, %r50479, %r50480, %r50481}, {%r1, %r1}, {%r1, %r1}, {%r50466, %r50467, %r50468, %r50469, %r50470, %r50471, %r50472, %r50473};
	bar.warp.sync 	-1;
	wmma.mma.sync.aligned.row.col.m16n16k16.s32.s8.s8.s32 {%r50482, %r50483, %r50484, %r50485, %r50486, %r50487, %r50488, %r50489}, {%r1, %r1}, {%r1, %r1}, {%r50474, %r50475, %r50476, %r50477, %r50478, %r50479, %r50480, %r50481};
	bar.warp.sync 	-1;
	wmma.mma.sync.aligned.row.col.m16n16k16.s32.s8.s8.s32 {%r50490, %r50491, %r50492, %r50493, %r50494, %r50495, %r50496, %r50497}, {%r1, %r1}, {%r1, %r1}, {%r50482, %r50483, %r50484, %r50485, %r50486, %r50487, %r50488, %r50489};
	bar.warp.sync 	-1;
	wmma.mma.sync.aligned.row.col.m16n16k16.s32.s8.s8.s32 {%r50498, %r50499, %r50500, %r50501, %r50502, %r50503, %r50504, %r50505}, {%r1, %r1}, {%r1, %r1}, {%r50490, %r50491, %r50492, %r50493, %r50494, %r50495, %r50496, %r50497};
	bar.warp.sync 	-1;
	wmma.mma.sync.aligned.row.col.m16n16k16.s32.s8.s8.s32 {%r50506, %r50507, %r50508, %r50509, %r50510, %r50511, %r50512, %r50513}, {%r1, %r1}, {%r1, %r1}, {%r50498, %r50499, %r50500, %r50501, %r50502, %r50503, %r50504, %r50505};
	bar.warp.sync 	-1;
	wmma.mma.sync.aligned.row.col.m16n16k16.s32.s8.s8.s32 {%r50514, %r50515, %r50516, %r50517, %r50518, %r50519, %r50520, %r50521}, {%r1, %r1}, {%r1, %r1}, {%r50506, %r50507, %r50508, %r50509, %r50510, %r50511, %r50512, %r50513};
	bar.warp.sync 	-1;
	wmma.mma.sync.aligned.row.col.m16n16k16.s32.s8.s8.s32 {%r50522, %r50523, %r50524, %r50525, %r50526, %r50527, %r50528, %r50529}, {%r1, %r1}, {%r1, %r1}, {%r50514, %r50515, %r50516, %r50517, %r50518, %r50519, %r50520, %r50521};
	bar.warp.sync 	-1;
	wmma.mma.sync.aligned.row.col.m16n16k16.s32.s8.s8.s32 {%r50530, %r50531, %r50532, %r50533, %r50534, %r50535, %r50536, %r50537}, {%r1, %r1}, {%r1, %r1}, {%r50522, %r50523, %r50524, %r50525, %r50526, %r50527, %r50528, %r50529};
	bar.warp.sync 	-1;
	wmma.mma.sync.aligned.row.col.m16n16k16.s32.s8.s8.s32 {%r50538, %r50539, %r50540, %r50541, %r50542, %r50543, %r50544, %r50545}, {%r1, %r1}, {%r1, %r1}, {%r50530, %r50531, %r50532, %r50533, %r50534, %r50535, %r50536, %r50537};
	bar.warp.sync 	-1;
	wmma.mma.sync.aligned.row.col.m16n16k16.s32.s8.s8.s32 {%r50546, %r50547, %r50548, %r50549, %r50550, %r50551, %r50552, %r50553}, {%r1, %r1}, {%r1, %r1}, {%r50538, %r50539, %r50540, %r50541, %r50542, %r50543, %r50544, %r50545};
	bar.warp.sync 	-1;
	wmma.mma.sync.aligned.row.col.m16n16k16.s32.s8.s8.s32 {%r50554, %r50555, %r50556, %r50557, %r50558, %r50559, %r50560, %r50561}, {%r1, %r1}, {%r1, %r1}, {%r50546, %r50547, %r50548, %r50549, %r50550, %r50551, %r50552, %r50553};
	bar.warp.sync 	-1;
	wmma.mma.sync.aligned.row.col.m16n16k16.s32.s8.s8.s32 {%r50562, %r50563, %r50564, %r50565, %r50566, %r50567, %r50568, %r50569}, {%r1, %r1}, {%r1, %r1}, {%r50554, %r50555, %r50556, %r50557, %r50558, %r50559, %r50560, %r50561};
	bar.warp.sync 	-1;
	wmma.mma.sync.aligned.row.col.m16n16k16.s32.s8.s8.s32 {%r50570, %r50571, %r50572, %r50573, %r50574, %r50575, %r50576, %r50577}, {%r1, %r1}, {%r1, %r1}, {%r50562, %r50563, %r50564, %r50565, %r50566, %r50567, %r50568, %r50569};
	bar.warp.sync 	-1;
	wmma.mma.sync.aligned.row.col.m16n16k16.s32.s8.s8.s32 {%r50578, %r50579, %r50580, %r50581, %r50582, %r50583, %r50584, %r50585}, {%r1, %r1}, {%r1, %r1}, {%r50570, %r50571, %r50572, %r50573, %r50574, %r50575, %r50576, %r50577};
	bar.warp.sync 	-1;
	wmma.mma.sync.aligned.row.col.m16n16k16.s32.s8.s8.s32 {%r50586, %r50587, %r50588, %r50589, %r50590, %r50591, %r50592, %r50593}, {%r1, %r1}, {%r1, %r1}, {%r50578, %r50579, %r50580, %r50581, %r50582, %r50583, %r50584, %r50585};
	bar.warp.sync 	-1;
	wmma.mma.sync.aligned.row.col.m16n16k16.s32.s8.s8.s32 {%r50594, %r50595, %r50596, %r50597, %r50598, %r50599, %r50600, %r50601}, {%r1, %r1}, {%r1, %r1}, {%r50586, %r50587, %r50588, %r50589, %r50590, %r50591, %r50592, %r50593};
	bar.warp.sync 	-1;
	wmma.mma.sync.aligned.row.col.m16n16k16.s32.s8.s8.s32 {%r50602, %r50603, %r50604, %r50605, %r50606, %r50607, %r50608, %r50609}, {%r1, %r1}, {%r1, %r1}, {%r50594, %r50595, %r50596, %r50597, %r50598, %r50599, %r50600, %r50601};
	bar.warp.sync 	-1;
	wmma.mma.sync.aligned.row.col.m16n16k16.s32.s8.s8.s32 {%r50610, %r50611, %r50612, %r50613, %r50614, %r50615, %r50616, %r50617}, {%r1, %r1}, {%r1, %r1}, {%r50602, %r50603, %r50604, %r50605, %r50606, %r50607, %r50608, %r50609};
	bar.warp.sync 	-1;
	wmma.mma.sync.aligned.row.col.m16n16k16.s32.s8.s8.s32 {%r50618, %r50619, %r50620, %r50621, %r50622, %r50623, %r50624, %r50625}, {%r1, %r1}, {%r1, %r1}, {%r50610, %r50611, %r50612, %r50613, %r50614, %r50615, %r50616, %r50617};
	bar.warp.sync 	-1;
	wmma.mma.sync.aligned.row.col.m16n16k16.s32.s8.s8.s32 {%r50626, %r50627, %r50628, %r50629, %r50630, %r50631, %r50632, %r50633}, {%r1, %r1}, {%r1, %r1}, {%r50618, %r50619, %r50620, %r50621, %r50622, %r50623, %r50624, %r50625};
	bar.warp.sync 	-1;
	wmma.mma.sync.aligned.row.col.m16n16k16.s32.s8.s8.s32 {%r50634, %r50635, %r50636, %r50637, %r50638, %r50639, %r50640, %r50641}, {%r1, %r1}, {%r1, %r1}, {%r50626, %r50627, %r50628, %r50629, %r50630, %r50631, %r50632, %r50633};
	bar.warp.sync 	-1;
	wmma.mma.sync.aligned.row.col.m16n16k16.s32.s8.s8.s32 {%r50642, %r50643, %r50644, %r50645, %r50646, %r50647, %r50648, %r50649}, {%r1, %r1}, {%r1, %r1}, {%r50634, %r50635, %r50636, %r50637, %r50638, %r50639, %r50640, %r50641};
	bar.warp.sync 	-1;
	wmma.mma.sync.aligned.row.col.m16n16k16.s32.s8.s8.s32 {%r50650, %r50651, %r50652, %r50653, %r50654, %r50655, %r50656, %r50657}, {%r1, %r1}, {%r1, %r1}, {%r50642, %r50643, %r50644, %r50645, %r50646, %r50647, %r50648, %r50649};
	bar.warp.sync 	-1;
	wmma.mma.sync.aligned.row.col.m16n16k16.s32.s8.s8.s32 {%r50658, %r50659, %r50660, %r50661, %r50662, %r50663, %r50664, %r50665}, {%r1, %r1}, {%r1, %r1}, {%r50650, %r50651, %r50652, %r50653, %r50654, %r50655, %r50656, %r50657};
	bar.warp.sync 	-1;
	wmma.mma.sync.aligned.row.col.m16n16k16.s32.s8.s8.s32 {%r50666, %r50667, %r50668, %r50669, %r50670, %r50671, %r50672, %r50673}, {%r1, %r1}, {%r1, %r1}, {%r50658, %r50659, %r50660, %r50661, %r50662, %r50663, %r50664, %r50665};
	bar.warp.sync 	-1;
	wmma.mma.sync.aligned.row.col.m16n16k16.s32.s8.s8.s32 {%r50674, %r50675, %r50676, %r50677, %r50678, %r50679, %r50680, %r50681}, {%r1, %r1}, {%r1, %r1}, {%r50666, %r50667, %r50668, %r50669, %r50670, %r50671, %r50672, %r50673};
	bar.warp.sync 	-1;
	wmma.mma.sync.aligned.row.col.m16n16k16.s32.s8.s8.s32 {%r50682, %r50683, %r50684, %r50685, %r50686, %r50687, %r50688, %r50689}, {%r1, %r1}, {%r1, %r1}, {%r50674, %r50675, %r50676, %r50677, %r50678, %r50679, %r50680, %r50681};
	bar.warp.sync 	-1;
	wmma.mma.sync.aligned.row.col.m16n16k16.s32.s8.s8.s32 {%r50690, %r50691, %r50692, %r50693, %r50694, %r50695, %r50696, %r50697}, {%r1, %r1}, {%r1, %r1}, {%r50682, %r50683, %r50684, %r50685, %r50686, %r50687, %r50688, %r50689};
	bar.warp.sync 	-1;
	wmma.mma.sync.aligned.row.col.m16n16k16.s32.s8.s8.s32 {%r50698, %r50699, %r50700, %r50701, %r50702, %r50703, %r50704, %r50705}, {%r1, %r1}, {%r1, %r1}, {%r50690, %r50691, %r50692, %r50693, %r50694, %r50695, %r50696, %r50697};
	bar.warp.sync 	-1;
	wmma.mma.sync.aligned.row.col.m16n16k16.s32.s8.s8.s32 {%r50706, %r50707, %r50708, %r50709, %r50710, %r50711, %r50712, %r50713}, {%r1, %r1}, {%r1, %r1}, {%r50698, %r50699, %r50700, %r50701, %r50702, %r50703, %r50704, %r50705};
	bar.warp.sync 	-1;
	wmma.mma.sync.aligned.row.col.m16n16k16.s32.s8.s8.s32 {%r50714, %r50715, %r50716, %r50717, %r50718, %r50719, %r50720, %r50721}, {%r1, %r1}, {%r1, %r1}, {%r50706, %r50707, %r50708, %r50709, %r50710, %r50711, %r50712, %r50713};
	bar.warp.sync 	-1;
	wmma.mma.sync.aligned.row.col.m16n16k16.s32.s8.s8.s32 {%r50722, %r50723, %r50724, %r50725, %r50726, %r50727, %r50728, %r50729}, {%r1, %r1}, {%r1, %r1}, {%r50714, %r50715, %r50716, %r50717, %r50718, %r50719, %r50720, %r50721};
	bar.warp.sync 	-1;
	wmma.mma.sync.aligned.row.col.m16n16k16.s32.s8.s8.s32 {%r50730, %r50731, %r50732, %r50733, %r50734, %r50735, %r50736, %r50737}, {%r1, %r1}, {%r1, %r1}, {%r50722, %r50723, %r50724, %r50725, %r50726, %r50727, %r50728, %r50729};
	bar.warp.sync 	-1;
	wmma.mma.sync.aligned.row.col.m16n16k16.s32.s8.s8.s32 {%r50738, %r50739, %r50740, %r50741, %r50742, %r50743, %r50744, %r50745}, {%r1, %r1}, {%r1, %r1}, {%r50730, %r50731, %r50732, %r50733, %r50734, %r50735, %r50736, %r50737};
	bar.warp.sync 	-1;
	wmma.mma.sync.aligned.row.col.m16n16k16.s32.s8.s8.s32 {%r50746, %r50747, %r50748, %r50749, %r50750, %r50751, %r50752, %r50753}, {%r1, %r1}, {%r1, %r1}, {%r50738, %r50739, %r50740, %r50741, %r50742, %r50743, %r50744, %r50745};
	bar.warp.sync 	-1;
	wmma.mma.sync.aligned.row.col.m16n16k16.s32.s8.s8.s32 {%r50754, %r50755, %r50756, %r50757, %r50758, %r50759, %r50760, %r50761}, {%r1, %r1}, {%r1, %r1}, {%r50746, %r50747, %r50748, %r50749, %r50750, %r50751, %r50752, %r50753};
	bar.warp.sync 	-1;
	wmma.mma.sync.aligned.row.col.m16n16k16.s32.s8.s8.s32 {%r50762, %r50763, %r50764, %r50765, %r50766, %r50767, %r50768, %r50769}, {%r1, %r1}, {%r1, %r1}, {%r50754, %r50755, %r50756, %r50757, %r50758, %r50759, %r50760, %r50761};
	bar.warp.sync 	-1;
	wmma.mma.sync.aligned.row.col.m16n16k16.s32.s8.s8.s32 {%r50770, %r50771, %r50772, %r50773, %r50774, %r50775, %r50776, %r50777}, {%r1, %r1}, {%r1, %r1}, {%r50762, %r50763, %r50764, %r50765, %r50766, %r50767, %r50768, %r50769};
	bar.warp.sync 	-1;
	wmma.mma.sync.aligned.row.col.m16n16k16.s32.s8.s8.s32 {%r50778, %r50779, %r50780, %r50781, %r50782, %r50783, %r50784, %r50785}, {%r1, %r1}, {%r1, %r1}, {%r50770, %r50771, %r50772, %r50773, %r50774, %r50775, %r50776, %r50777};
	bar.warp.sync 	-1;
	wmma.mma.sync.aligned.row.col.m16n16k16.s32.s8.s8.s32 {%r50786, %r50787, %r50788, %r50789, %r50790, %r50791, %r50792, %r50793}, {%r1, %r1}, {%r1, %r1}, {%r50778, %r50779, %r50780, %r50781, %r50782, %r50783, %r50784, %r50785};
	bar.warp.sync 	-1;
	wmma.mma.sync.aligned.row.col.m16n16k16.s32.s8.s8.s32 {%r50794, %r50795, %r50796, %r50797, %r50798, %r50799, %r50800, %r50801}, {%r1, %r1}, {%r1, %r1}, {%r50786, %r50787, %r50788, %r50789, %r50790, %r50791, %r50792, %r50793};
	bar.warp.sync 	-1;
	wmma.mma.sync.aligned.row.col.m16n16k16.s32.s8.s8.s32 {%r50802, %r50803, %r50804, %r50805, %r50806, %r50807, %r50808, %r50809}, {%r1, %r1}, {%r1, %r1}, {%r50794, %r50795, %r50796, %r50797, %r50798, %r50799, %r50800, %r50801};
	bar.warp.sync 	-1;
	wmma.mma.sync.aligned.row.col.m16n16k16.s32.s8.s8.s32 {%r50810, %r50811, %r50812, %r50813, %r50814, %r50815, %r50816, %r50817}, {%r1, %r1}, {%r1, %r1}, {%r50802, %r50803, %r50804, %r50805, %r50806, %r50807, %r50808, %r50809};
	bar.warp.sync 	-1;
	wmma.mma.sync.aligned.row.col.m16n16k16.s32.s8.s8.s32 {%r50818, %r50819, %r50820, %r50821, %r50822, %r50823, %r50824, %r50825}, {%r1, %r1}, {%r1, %r1}, {%r50810, %r50811, %r50812, %r50813, %r50814, %r50815, %r50816, %r50817};
	bar.warp.sync 	-1;
	wmma.mma.sync.aligned.row.col.m16n16k16.s32.s8.s8.s32 {%r50826, %r50827, %r50828, %r50829, %r50830, %r50831, %r50832, %r50833}, {%r1, %r1}, {%r1, %r1}, {%r50818, %r50819, %r50820, %r50821, %r50822, %r50823, %r50824, %r50825};
	bar.warp.sync 	-1;
	wmma.mma.sync.aligned.row.col.m16n16k16.s32.s8.s8.s32 {%r50834, %r50835, %r50836, %r50837, %r50838, %r50839, %r50840, %r50841}, {%r1, %r1}, {%r1, %r1}, {%r50826, %r50827, %r50828, %r50829, %r50830, %r50831, %r50832, %r50833};
	bar.warp.sync 	-1;
	wmma.mma.sync.aligned.row.col.m16n16k16.s32.s8.s8.s32 {%r50842, %r50843, %r50844, %r50845, %r50846, %r50847, %r50848, %r50849}, {%r1, %r1}, {%r1, %r1}, {%r50834, %r50835, %r50836, %r50837, %r50838, %r50839, %r50840, %r50841};
	bar.warp.sync 	-1;
	wmma.mma.sync.aligned.row.col.m16n16k16.s32.s8.s8.s32 {%r50850, %r50851, %r50852, %r50853, %r50854, %r50855, %r50856, %r50857}, {%r1, %r1}, {%r1, %r1}, {%r50842, %r50843, %r50844, %r50845, %r50846, %r50847, %r50848, %r50849};
	bar.warp.sync 	-1;
	wmma.mma.sync.aligned.row.col.m16n16k16.s32.s8.s8.s32 {%r50858, %r50859, %r50860, %r50861, %r50862, %r50863, %r50864, %r50865}, {%r1, %r1}, {%r1, %r1}, {%r50850, %r50851, %r50852, %r50853, %r50854, %r50855, %r50856, %r50857};
	bar.warp.sync 	-1;
	wmma.mma.sync.aligned.row.col.m16n16k16.s32.s8.s8.s32 {%r50866, %r50867, %r50868, %r50869, %r50870, %r50871, %r50872, %r50873}, {%r1, %r1}, {%r1, %r1}, {%r50858, %r50859, %r50860, %r50861, %r50862, %r50863, %r50864, %r50865};
	bar.warp.sync 	-1;
	wmma.mma.sync.aligned.row.col.m16n16k16.s32.s8.s8.s32 {%r50874, %r50875, %r50876, %r50877, %r50878, %r50879, %r50880, %r50881}, {%r1, %r1}, {%r1, %r1}, {%r50866, %r50867, %r50868, %r50869, %r50870, %r50871, %r50872, %r50873};
	bar.warp.sync 	-1;
	wmma.mma.sync.aligned.row.col.m16n16k16.s32.s8.s8.s32 {%r50882, %r50883, %r50884, %r50885, %r50886, %r50887, %r50888, %r50889}, {%r1, %r1}, {%r1, %r1}, {%r50874, %r50875, %r50876, %r50877, %r50878, %r50879, %r50880, %r50881};
	bar.warp.sync 	-1;
	wmma.mma.sync.aligned.row.col.m16n16k16.s32.s8.s8.s32 {%r50890, %r50891, %r50892, %r50893, %r50894, %r50895, %r50896, %r50897}, {%r1, %r1}, {%r1, %r1}, {%r50882, %r50883, %r50884, %r50885, %r50886, %r50887, %r50888, %r50889};
	bar.warp.sync 	-1;
	wmma.mma.sync.aligned.row.col.m16n16k16.s32.s8.s8.s32 {%r50898, %r50899, %r50900, %r50901, %r50902, %r50903, %r50904, %r50905}, {%r1, %r1}, {%r1, %r1}, {%r50890, %r50891, %r50892, %r50893, %r50894, %r50895, %r50896, %r50897};
	bar.warp.sync 	-1;
	wmma.mma.sync.aligned.row.col.m16n16k16.s32.s8.s8.s32 {%r50906, %r50907, %r50908, %r50909, %r50910, %r50911, %r50912, %r50913}, {%r1, %r1}, {%r1, %r1}, {%r50898, %r50899, %r50900, %r50901, %r50902, %r50903, %r50904, %r50905};
	bar.warp.sync 	-1;
	wmma.mma.sync.aligned.row.col.m16n16k16.s32.s8.s8.s32 {%r50914, %r50915, %r50916, %r50917, %r50918, %r50919, %r50920, %r50921}, {%r1, %r1}, {%r1, %r1}, {%r50906, %r50907, %r50908, %r50909, %r50910, %r50911, %r50912, %r50913};
	bar.warp.sync 	-1;
	wmma.mma.sync.aligned.row.col.m16n16k16.s32.s8.s8.s32 {%r50922, %r50923, %r50924, %r50925, %r50926, %r50927, %r50928, %r50929}, {%r1, %r1}, {%r1, %r1}, {%r50914, %r50915, %r50916, %r50917, %r50918, %r50919, %r50920, %r50921};
	bar.warp.sync 	-1;
	wmma.mma.sync.aligned.row.col.m16n16k16.s32.s8.s8.s32 {%r50930, %r50931, %r50932, %r50933, %r50934, %r50935, %r50936, %r50937}, {%r1, %r1}, {%r1, %r1}, {%r50922, %r50923, %r50924, %r50925, %r50926, %r50927, %r50928, %r50929};
	bar.warp.sync 	-1;
	wmma.mma.sync.aligned.row.col.m16n16k16.s32.s8.s8.s32 {%r50938, %r50939, %r50940, %r50941, %r50942, %r50943, %r50944, %r50945}, {%r1, %r1}, {%r1, %r1}, {%r50930, %r50931, %r50932, %r50933, %r50934, %r50935, %r50936, %r50937};
	bar.warp.sync 	-1;
	wmma.mma.sync.aligned.row.col.m16n16k16.s32.s8.s8.s32 {%r50946, %r50947, %r50948, %r50949, %r50950, %r50951, %r50952, %r50953}, {%r1, %r1}, {%r1, %r1}, {%r50938, %r50939, %r50940, %r50941, %r50942, %r50943, %r50944, %r50945};
	bar.warp.sync 	-1;
	wmma.mma.sync.aligned.row.col.m16n16k16.s32.s8.s8.s32 {%r50954, %r50955, %r50956, %r50957, %r50958, %r50959, %r50960, %r50961}, {%r1, %r1}, {%r1, %r1}, {%r50946, %r50947, %r50948, %r50949, %r50950, %r50951, %r50952, %r50953};
	bar.warp.sync 	-1;
	wmma.mma.sync.aligned.row.col.m16n16k16.s32.s8.s8.s32 {%r50962, %r50963, %r50964, %r50965, %r50966, %r50967, %r50968, %r50969}, {%r1, %r1}, {%r1, %r1}, {%r50954, %r50955, %r50956, %r50957, %r50958, %r50959, %r50960, %r50961};
	bar.warp.sync 	-1;
	wmma.mma.sync.aligned.row.col.m16n16k16.s32.s8.s8.s32 {%r50970, %r50971, %r50972, %r50973, %r50974, %r50975, %r50976, %r50977}, {%r1, %r1}, {%r1, %r1}, {%r50962, %r50963, %r50964, %r50965, %r50966, %r50967, %r50968, %r50969};
	bar.warp.sync 	-1;
	wmma.mma.sync.aligned.row.col.m16n16k16.s32.s8.s8.s32 {%r50978, %r50979, %r50980, %r50981, %r50982, %r50983, %r50984, %r50985}, {%r1, %r1}, {%r1, %r1}, {%r50970, %r50971, %r50972, %r50973, %r50974, %r50975, %r50976, %r50977};
	bar.warp.sync 	-1;
	wmma.mma.sync.aligned.row.col.m16n16k16.s32.s8.s8.s32 {%r50986, %r50987, %r50988, %r50989, %r50990, %r50991, %r50992, %r50993}, {%r1, %r1}, {%r1, %r1}, {%r50978, %r50979, %r50980, %r50981, %r50982, %r50983, %r50984, %r50985};
	bar.warp.sync 	-1;
	wmma.mma.sync.aligned.row.col.m16n16k16.s32.s8.s8.s32 {%r50994, %r50995, %r50996, %r50997, %r50998, %r50999, %r51000, %r51001}, {%r1, %r1}, {%r1, %r1}, {%r50986, %r50987, %r50988, %r50989, %r50990, %r50991, %r50992, %r50993};
	bar.warp.sync 	-1;
	wmma.mma.sync.aligned.row.col.m16n16k16.s32.s8.s8.s32 {%r51002, %r51003, %r51004, %r51005, %r51006, %r51007, %r51008, %r51009}, {%r1, %r1}, {%r1, %r1}, {%r50994, %r50995, %r50996, %r50997, %r50998, %r50999, %r51000, %r51001};
	bar.warp.sync 	-1;
	wmma.mma.sync.aligned.row.col.m16n16k16.s32.s8.s8.s32 {%r51010, %r51011, %r51012, %r51013, %r51014, %r51015, %r51016, %r51017}, {%r1, %r1}, {%r1, %r1}, {%r51002, %r51003, %r51004, %r51005, %r51006, %r51007, %r51008, %r51009};
	bar.warp.sync 	-1;
	wmma.mma.sync.aligned.row.col.m16n16k16.s32.s8.s8.s32 {%r51018, %r51019, %r51020, %r51021, %r51022, %r51023, %r51024, %r51025}, {%r1, %r1}, {%r1, %r1}, {%r51010, %r51011, %r51012, %r51013, %r51014, %r51015, %r51016, %r51017};
	bar.warp.sync 	-1;
	wmma.mma.sync.aligned.row.col.m16n16k16.s32.s8.s8.s32 {%r51026, %r51027, %r51028, %r51029, %r51030, %r51031, %r51032, %r51033}, {%r1, %r1}, {%r1, %r1}, {%r51018, %r51019, %r51020, %r51021, %r51022, %r51023, %r51024, %r51025};
	bar.warp.sync 	-1;
	wmma.mma.sync.aligned.row.col.m16n16k16.s32.s8.s8.s32 {%r51034, %r51035, %r51036, %r51037, %r51038, %r51039, %r51040, %r51041}, {%r1, %r1}, {%r1, %r1}, {%r51026, %r51027, %r51028, %r51029, %r51030, %r51031, %r51032, %r51033};
	bar.warp.sync 	-1;
	wmma.mma.sync.aligned.row.col.m16n16k16.s32.s8.s8.s32 {%r51042, %r51043, %r51044, %r51045, %r51046, %r51047, %r51048, %r51049}, {%r1, %r1}, {%r1, %r1}, {%r51034, %r51035, %r51036, %r51037, %r51038, %r51039, %r51040, %r51041};
	bar.warp.sync 	-1;
	wmma.mma.sync.aligned.row.col.m16n16k16.s32.s8.s8.s32 {%r51050, %r51051, %r51052, %r51053, %r51054, %r51055, %r51056, %r51057}, {%r1, %r1}, {%r1, %r1}, {%r51042, %r51043, %r51044, %r51045, %r51046, %r51047, %r51048, %r51049};
	bar.warp.sync 	-1;
	wmma.mma.sync.aligned.row.col.m16n16k16.s32.s8.s8.s32 {%r51058, %r51059, %r51060, %r51061, %r51062, %r51063, %r51064, %r51065}, {%r1, %r1}, {%r1, %r1}, {%r51050, %r51051, %r51052, %r51053, %r51054, %r51055, %r51056, %r51057};
	bar.warp.sync 	-1;
	wmma.mma.sync.aligned.row.col.m16n16k16.s32.s8.s8.s32 {%r51066, %r51067, %r51068, %r51069, %r51070, %r51071, %r51072, %r51073}, {%r1, %r1}, {%r1, %r1}, {%r51058, %r51059, %r51060, %r51061, %r51062, %r51063, %r51064, %r51065};
	bar.warp.sync 	-1;
	wmma.mma.sync.aligned.row.col.m16n16k16.s32.s8.s8.s32 {%r51074, %r51075, %r51076, %r51077, %r51078, %r51079, %r51080, %r51081}, {%r1, %r1}, {%r1, %r1}, {%r51066, %r51067, %r51068, %r51069, %r51070, %r51071, %r51072, %r51073};
	bar.warp.sync 	-1;
	wmma.mma.sync.aligned.row.col.m16n16k16.s32.s8.s8.s32 {%r51082, %r51083, %r51084, %r51085, %r51086, %r51087, %r51088, %r51089}, {%r1, %r1}, {%r1, %r1}, {%r51074, %r51075, %r51076, %r51077, %r51078, %r51079, %r51080, %r51081};
	bar.warp.sync 	-1;
	wmma.mma.sync.aligned.row.col.m16n16k16.s32.s8.s8.s32 {%r51090, %r51091, %r51092, %r51093, %r51094, %r51095, %r51096, %r51097}, {%r1, %r1}, {%r1, %r1}, {%r51082, %r51083, %r51084, %r51085, %r51086, %r51087, %r51088, %r51089};
	bar.warp.sync 	-1;
	wmma.mma.sync.aligned.row.col.m16n16k16.s32.s8.s8.s32 {%r51098, %r51099, %r51100, %r51101, %r51102, %r51103, %r51104, %r51105}, {%r1, %r1}, {%r1, %r1}, {%r51090, %r51091, %r51092, %r51093, %r51094, %r51095, %r51096, %r51097};
	bar.warp.sync 	-1;
	wmma.mma.sync.aligned.row.col.m16n16k16.s32.s8.s8.s32 {%r51106, %r51107, %r51108, %r51109, %r51110, %r51111, %r51112, %r51113}, {%r1, %r1}, {%r1, %r1}, {%r51098, %r51099, %r51100, %r51101, %r51102, %r51103, %r51104, %r51105};
	bar.warp.sync 	-1;
	wmma.mma.sync.aligned.row.col.m16n16k16.s32.s8.s8.s32 {%r51114, %r51115, %r51116, %r51117, %r51118, %r51119, %r51120, %r51121}, {%r1, %r1}, {%r1, %r1}, {%r51106, %r51107, %r51108, %r51109, %r51110, %r51111, %r51112, %r51113};
	bar.warp.sync 	-1;
	wmma.mma.sync.aligned.row.col.m16n16k16.s32.s8.s8.s32 {%r51122, %r51123, %r51124, %r51125, %r51126, %r51127, %r51128, %r51129}, {%r1, %r1}, {%r1, %r1}, {%r51114, %r51115, %r51116, %r51117, %r51118, %r51119, %r51120, %r51121};
	bar.warp.sync 	-1;
	wmma.mma.sync.aligned.row.col.m16n16k16.s32.s8.s8.s32 {%r51130, %r51131, %r51132, %r51133, %r51134, %r51135, %r51136, %r51137}, {%r1, %r1}, {%r1, %r1}, {%r51122, %r51123, %r51124, %r51125, %r51126, %r51127, %r51128, %r51129};
	bar.warp.sync 	-1;
	wmma.mma.sync.aligned.row.col.m16n16k16.s32.s8.s8.s32 {%r51138, %r51139, %r51140, %r51141, %r51142, %r51143, %r51144, %r51145}, {%r1, %r1}, {%r1, %r1}, {%r51130, %r51131, %r51132, %r51133, %r51134, %r51135, %r51136, %r51137};
	bar.warp.sync 	-1;
	wmma.mma.sync.aligned.row.col.m16n16k16.s32.s8.s8.s32 {%r51146, %r51147, %r51148, %r51149, %r51150, %r51151, %r51152, %r51153}, {%r1, %r1}, {%r1, %r1}, {%r51138, %r51139, %r51140, %r51141, %r51142, %r51143, %r51144, %r51145};
	bar.warp.sync 	-1;
	wmma.mma.sync.aligned.row.col.m16n16k16.s32.s8.s8.s32 {%r51154, %r51155, %r51156, %r51157, %r51158, %r51159, %r51160, %r51161}, {%r1, %r1}, {%r1, %r1}, {%r51146, %r51147, %r51148, %r51149, %r51150, %r51151, %r51152, %r51153};
	bar.warp.sync 	-1;
	wmma.mma.sync.aligned.row.col.m16n16k16.s32.s8.s8.s32 {%r51162, %r51163, %r51164, %r51165, %r51166, %r51167, %r51168, %r51169}, {%r1, %r1}, {%r1, %r1}, {%r51154, %r51155, %r51156, %r51157, %r51158, %r51159, %r51160, %r51161};
	bar.warp.sync 	-1;
	wmma.mma.sync.aligned.row.col.m16n16k16.s32.s8.s8.s32 {%r51170, %r51171, %r51172, %r51173, %r51174, %r51175, %r51176, %r51177}, {%r1, %r1}, {%r1, %r1}, {%r51162, %r51163, %r51164, %r51165, %r51166, %r51167, %r51168, %r51169};
	bar.warp.sync 	-1;
	wmma.mma.sync.aligned.row.col.m16n16k16.s32.s8.s8.s32 {%r51178, %r51179, %r51180, %r51181, %r51182, %r51183, %r51184, %r51185}, {%r1, %r1}, {%r1, %r1}, {%r51170, %r51171, %r51172, %r51173, %r51174, %r51175, %r51176, %r51177};
	bar.warp.sync 	-1;
	wmma.mma.sync.aligned.row.col.m16n16k16.s32.s8.s8.s32 {%r51186, %r51187, %r51188, %r51189, %r51190, %r51191, %r51192, %r51193}, {%r1, %r1}, {%r1, %r1}, {%r51178, %r51179, %r51180, %r51181, %r51182, %r51183, %r51184, %r51185};
	bar.warp.sync 	-1;
	wmma.mma.sync.aligned.row.col.m16n16k16.s32.s8.s8.s32 {%r51194, %r51195, %r51196, %r51197, %r51198, %r51199, %r51200, %r51201}, {%r1, %r1}, {%r1, %r1}, {%r51186, %r51187, %r51188, %r51189, %r51190, %r51191, %r51192, %r51193};
	bar.warp.sync 	-1;
	wmma.mma.sync.aligned.row.col.m16n16k16.s32.s8.s8.s32 {%r51202, %r51203, %r51204, %r51205, %r51206, %r51207, %r51208, %r51209}, {%r1, %r1}, {%r1, %r1}, {%r51194, %r51195, %r51196, %r51197, %r51198, %r51199, %r51200, %r51201};
	bar.warp.sync 	-1;
	wmma.mma.sync.aligned.row.col.m16n16k16.s32.s8.s8.s32 {%r51210, %r51211, %r51212, %r51213, %r51214, %r51215, %r51216, %r51217}, {%r1, %r1}, {%r1, %r1}, {%r51202, %r51203, %r51204, %r51205, %r51206, %r51207, %r51208, %r51209};
	bar.warp.sync 	-1;
	wmma.mma.sync.aligned.row.col.m16n16k16.s32.s8.s8.s32 {%r51218, %r51219, %r51220, %r51221, %r51222, %r51223, %r51224, %r51225}, {%r1, %r1}, {%r1, %r1}, {%r51210, %r51211, %r51212, %r51213, %r51214, %r51215, %r51216, %r51217};
	bar.warp.sync 	-1;
	wmma.mma.sync.aligned.row.col.m16n16k16.s32.s8.s8.s32 {%r51226, %r51227, %r51228, %r51229, %r51230, %r51231, %r51232, %r51233}, {%r1, %r1}, {%r1, %r1}, {%r51218, %r51219, %r51220, %r51221, %r51222, %r51223, %r51224, %r51225};
	bar.warp.sync 	-1;
	wmma.mma.sync.aligned.row.col.m16n16k16.s32.s8.s8.s32 {%r51234, %r51235, %r51236, %r51237, %r51238, %r51239, %r51240, %r51241}, {%r1, %r1}, {%r1, %r1}, {%r51226, %r51227, %r51228, %r51229, %r51230, %r51231, %r51232, %r51233};
	bar.warp.sync 	-1;
	wmma.mma.sync.aligned.row.col.m16n16k16.s32.s8.s8.s32 {%r51242, %r51243, %r51244, %r51245, %r51246, %r51247, %r51248, %r51249}, {%r1, %r1}, {%r1, %r1}, {%r51234, %r51235, %r51236, %r51237, %r51238, %r51239, %r51240, %r51241};
	bar.warp.sync 	-1;
	wmma.mma.sync.aligned.row.col.m16n16k16.s32.s8.s8.s32 {%r51250, %r51251, %r51252, %r51253, %r51254, %r51255, %r51256, %r51257}, {%r1, %r1}, {%r1, %r1}, {%r51242, %r51243, %r51244, %r51245, %r51246, %r51247, %r51248, %r51249};
	bar.warp.sync 	-1;
	wmma.mma.sync.aligned.row.col.m16n16k16.s32.s8.s8.s32 {%r51258, %r51259, %r51260, %r51261, %r51262, %r51263, %r51264, %r51265}, {%r1, %r1}, {%r1, %r1}, {%r51250, %r51251, %r51252, %r51253, %r51254, %r51255, %r51256, %r51257};
	bar.warp.sync 	-1;
	wmma.mma.sync.aligned.row.col.m16n16k16.s32.s8.s8.s32 {%r51266, %r51267, %r51268, %r51269, %r51270, %r51271, %r51272, %r51273}, {%r1, %r1}, {%r1, %r1}, {%r51258, %r51259, %r51260, %r51261, %r51262, %r51263, %r51264, %r51265};
	bar.warp.sync 	-1;
	wmma.mma.sync.aligned.row.col.m16n16k16.s32.s8.s8.s32 {%r51274, %r51275, %r51276, %r51277, %r51278, %r51279, %r51280, %r51281}, {%r1, %r1}, {%r1, %r1}, {%r51266, %r51267, %r51268, %r51269, %r51270, %r51271, %r51272, %r51273};
	bar.warp.sync 	-1;
	wmma.mma.sync.aligned.row.col.m16n16k16.s32.s8.s8.s32 {%r51282, %r51283, %r51284, %r51285, %r51286, %r51287, %r51288, %r51289}, {%r1, %r1}, {%r1, %r1}, {%r51274, %r51275, %r51276, %r51277, %r51278, %r51279, %r51280, %r51281};
	bar.warp.sync 	-1;
	wmma.mma.sync.aligned.row.col.m16n16k16.s32.s8.s8.s32 {%r51290, %r51291, %r51292, %r51293, %r51294, %r51295, %r51296, %r51297}, {%r1, %r1}, {%r1, %r1}, {%r51282, %r51283, %r51284, %r51285, %r51286, %r51287, %r51288, %r51289};
	bar.warp.sync 	-1;
	wmma.mma.sync.aligned.row.col.m16n16k16.s32.s8.s8.s32 {%r51298, %r51299, %r51300, %r51301, %r51302, %r51303, %r51304, %r51305}, {%r1, %r1}, {%r1, %r1}, {%r51290, %r51291, %r51292, %r51293, %r51294, %r51295, %r51296, %r51297};
	bar.warp.sync 	-1;
	wmma.mma.sync.aligned.row.col.m16n16k16.s32.s8.s8.s32 {%r51306, %r51307, %r51308, %r51309, %r51310, %r51311, %r51312, %r51313}, {%r1, %r1}, {%r1, %r1}, {%r51298, %r51299, %r51300, %r51301, %r51302, %r51303, %r51304, %r51305};
	bar.warp.sync 	-1;
	wmma.mma.sync.aligned.row.col.m16n16k16.s32.s8.s8.s32 {%r51314, %r51315, %r51316, %r51317, %r51318, %r51319, %r51320, %r51321}, {%r1, %r1}, {%r1, %r1}, {%r51306, %r51307, %r51308, %r51309, %r51310, %r51311, %r51312, %r51313};
	bar.warp.sync 	-1;
	wmma.mma.sync.aligned.row.col.m16n16k16.s32.s8.s8.s32 {%r51322, %r51323, %r51324, %r51325, %r51326, %r51327, %r51328, %r51329}, {%r1, %r1}, {%r1, %r1}, {%r51314, %r51315, %r51316, %r51317, %r51318, %r51319, %r51320, %r51321};
	bar.warp.sync 	-1;
	wmma.mma.sync.aligned.row.col.m16n16k16.s32.s8.s8.s32 {%r51330, %r51331, %r51332, %r51333, %r51334, %r51335, %r51336, %r51337}, {%r1, %r1}, {%r1, %r1}, {%r51322, %r51323, %r51324, %r51325, %r51326, %r51327, %r51328, %r51329};
	bar.warp.sync 	-1;
	wmma.mma.sync.aligned.row.col.m16n16k16.s32.s8.s8.s32 {%r51338, %r51339, %r51340, %r51341, %r51342, %r51343, %r51344, %r51345}, {%r1, %r1}, {%r1, %r1}, {%r51330, %r51331, %r51332, %r51333, %r51334, %r51335, %r51336, %r51337};
	bar.warp.sync 	-1;
	wmma.mma.sync.aligned.row.col.m16n16k16.s32.s8.s8.s32 {%r51346, %r51347, %r51348, %r51349, %r51350, %r51351, %r51352, %r51353}, {%r1, %r1}, {%r1, %r1}, {%r51338, %r51339, %r51340, %r51341, %r51342, %r51343, %r51344, %r51345};
	bar.warp.sync 	-1;
	wmma.mma.sync.aligned.row.col.m16n16k16.s32.s8.s8.s32 {%r51354, %r51355, %r51356, %r51357, %r51358, %r51359, %r51360, %r51361}, {%r1, %r1}, {%r1, %r1}, {%r51346, %r51347, %r51348, %r51349, %r51350, %r51351, %r51352, %r51353};
	bar.warp.sync 	-1;
	wmma.mma.sync.aligned.row.col.m16n16k16.s32.s8.s8.s32 {%r51362, %r51363, %r51364, %r51365, %r51366, %r51367, %r51368, %r51369}, {%r1, %r1}, {%r1, %r1}, {%r51354, %r51355, %r51356, %r51357, %r51358, %r51359, %r51360, %r51361};
	bar.warp.sync 	-1;
	wmma.mma.sync.aligned.row.col.m16n16k16.s32.s8.s8.s32 {%r51370, %r51371, %r51372, %r51373, %r51374, %r51375, %r51376, %r51377}, {%r1, %r1}, {%r1, %r1}, {%r51362, %r51363, %r51364, %r51365, %r51366, %r51367, %r51368, %r51369};
	bar.warp.sync 	-1;
	wmma.mma.sync.aligned.row.col.m16n16k16.s32.s8.s8.s32 {%r51378, %r51379, %r51380, %r51381, %r51382, %r51383, %r51384, %r51385}, {%r1, %r1}, {%r1, %r1}, {%r51370, %r51371, %r51372, %r51373, %r51374, %r51375, %r51376, %r51377};
	bar.warp.sync 	-1;
	wmma.mma.sync.aligned.row.col.m16n16k16.s32.s8.s8.s32 {%r51386, %r51387, %r51388, %r51389, %r51390, %r51391, %r51392, %r51393}, {%r1, %r1}, {%r1, %r1}, {%r51378, %r51379, %r51380, %r51381, %r51382, %r51383, %r51384, %r51385};
	bar.warp.sync 	-1;
	wmma.mma.sync.aligned.row.col.m16n16k16.s32.s8.s8.s32 {%r51394, %r51395, %r51396, %r51397, %r51398, %r51399, %r51400, %r51401}, {%r1, %r1}, {%r1, %r1}, {%r51386, %r51387, %r51388, %r51389, %r51390, %r51391, %r51392, %r51393};
	bar.warp.sync 	-1;
	wmma.mma.sync.aligned.row.col.m16n16k16.s32.s8.s8.s32 {%r51402, %r51403, %r51404, %r51405, %r51406, %r51407, %r51408, %r51409}, {%r1, %r1}, {%r1, %r1}, {%r51394, %r51395, %r51396, %r51397, %r51398, %r51399, %r51400, %r51401};
	bar.warp.sync 	-1;
	wmma.mma.sync.aligned.row.col.m16n16k16.s32.s8.s8.s32 {%r51410, %r51411, %r51412, %r51413, %r51414, %r51415, %r51416, %r51417}, {%r1, %r1}, {%r1, %r1}, {%r51402, %r51403, %r51404, %r51405, %r51406, %r51407, %r51408, %r51409};
	bar.warp.sync 	-1;
	wmma.mma.sync.aligned.row.col.m16n16k16.s32.s8.s8.s32 {%r51418, %r51419, %r51420, %r51421, %r51422, %r51423, %r51424, %r51425}, {%r1, %r1}, {%r1, %r1}, {%r51410, %r51411, %r51412, %r51413, %r51414, %r51415, %r51416, %r51417};
	bar.warp.sync 	-1;
	wmma.mma.sync.aligned.row.col.m16n16k16.s32.s8.s8.s32 {%r51426, %r51427, %r51428, %r51429, %r51430, %r51431, %r51432, %r51433}, {%r1, %r1}, {%r1, %r1}, {%r51418, %r51419, %r51420, %r51421, %r51422, %r51423, %r51424, %r51425};
	bar.warp.sync 	-1;
	wmma.mma.sync.aligned.row.col.m16n16k16.s32.s8.s8.s32 {%r51434, %r51435, %r51436, %r51437, %r51438, %r51439, %r51440, %r51441}, {%r1, %r1}, {%r1, %r1}, {%r51426, %r51427, %r51428, %r51429, %r51430, %r51431, %r51432, %r51433};
	bar.warp.sync 	-1;
	wmma.mma.sync.aligned.row.col.m16n16k16.s32.s8.s8.s32 {%r51442, %r51443, %r51444, %r51445, %r51446, %r51447, %r51448, %r51449}, {%r1, %r1}, {%r1, %r1}, {%r51434, %r51435, %r51436, %r51437, %r51438, %r51439, %r51440, %r51441};
	bar.warp.sync 	-1;
	wmma.mma.sync.aligned.row.col.m16n16k16.s32.s8.s8.s32 {%r51450, %r51451, %r51452, %r51453, %r51454, %r51455, %r51456, %r51457}, {%r1, %r1}, {%r1, %r1}, {%r51442, %r51443, %r51444, %r51445, %r51446, %r51447, %r51448, %r51449};
	bar.warp.sync 	-1;
	wmma.mma.sync.aligned.row.col.m16n16k16.s32.s8.s8.s32 {%r51458, %r51459, %r51460, %r51461, %r51462, %r51463, %r51464, %r51465}, {%r1, %r1}, {%r1, %r1}, {%r51450, %r51451, %r51452, %r51453, %r51454, %r51455, %r51456, %r51457};
	bar.warp.sync 	-1;
	wmma.mma.sync.aligned.row.col.m16n16k16.s32.s8.s8.s32 {%r51466, %r51467, %r51468, %r51469, %r51470, %r51471, %r51472, %r51473}, {%r1, %r1}, {%r1, %r1}, {%r51458, %r51459, %r51460, %r51461, %r51462, %r51463, %r51464, %r51465};
	bar.warp.sync 	-1;
	wmma.mma.sync.aligned.row.col.m16n16k16.s32.s8.s8.s32 {%r51474, %r51475, %r51476, %r51477, %r51478, %r51479, %r51480, %r51481}, {%r1, %r1}, {%r1, %r1}, {%r51466, %r51467, %r51468, %r51469, %r51470, %r51471, %r51472, %r51473};
	bar.warp.sync 	-1;
	wmma.mma.sync.aligned.row.col.m16n16k16.s32.s8.s8.s32 {%r51482, %r51483, %r51484, %r51485, %r51486, %r51487, %r51488, %r51489}, {%r1, %r1}, {%r1, %r1}, {%r51474, %r51475, %r51476, %r51477, %r51478, %r51479, %r51480, %r51481};
	bar.warp.sync 	-1;
	wmma.mma.sync.aligned.row.col.m16n16k16.s32.s8.s8.s32 {%r51490, %r51491, %r51492, %r51493, %r51494, %r51495, %r51496, %r51497}, {%r1, %r1}, {%r1, %r1}, {%r51482, %r51483, %r51484, %r51485, %r51486, %r51487, %r51488, %r51489};
	bar.warp.sync 	-1;
	wmma.mma.sync.aligned.row.col.m16n16k16.s32.s8.s8.s32 {%r51498, %r51499, %r51500, %r51501, %r51502, %r51503, %r51504, %r51505}, {%r1, %r1}, {%r1, %r1}, {%r51490, %r51491, %r51492, %r51493, %r51494, %r51495, %r51496, %r51497};
	bar.warp.sync 	-1;
	wmma.mma.sync.aligned.row.col.m16n16k16.s32.s8.s8.s32 {%r51506, %r51507, %r51508, %r51509, %r51510, %r51511, %r51512, %r51513}, {%r1, %r1}, {%r1, %r1}, {%r51498, %r51499, %r51500, %r51501, %r51502, %r51503, %r51504, %r51505};
	bar.warp.sync 	-1;
	wmma.mma.sync.aligned.row.col.m16n16k16.s32.s8.s8.s32 {%r51514, %r51515, %r51516, %r51517, %r51518, %r51519, %r51520, %r51521}, {%r1, %r1}, {%r1, %r1}, {%r51506, %r51507, %r51508, %r51509, %r51510, %r51511, %r51512, %r51513};
	bar.warp.sync 	-1;
	wmma.mma.sync.aligned.row.col.m16n16k16.s32.s8.s8.s32 {%r51522, %r51523, %r51524, %r51525, %r51526, %r51527, %r51528, %r51529}, {%r1, %r1}, {%r1, %r1}, {%r51514, %r51515, %r51516, %r51517, %r51518, %r51519, %r51520, %r51521};
	bar.warp.sync 	-1;
	wmma.mma.sync.aligned.row.col.m16n16k16.s32.s8.s8.s32 {%r51530, %r51531, %r51532, %r51533, %r51534, %r51535, %r51536, %r51537}, {%r1, %r1}, {%r1, %r1}, {%r51522, %r51523, %r51524, %r51525, %r51526, %r51527, %r51528, %r51529};
	bar.warp.sync 	-1;
	wmma.mma.sync.aligned.row.col.m16n16k16.s32.s8.s8.s32 {%r51538, %r51539, %r51540, %r51541, %r51542, %r51543, %r51544, %r51545}, {%r1, %r1}, {%r1, %r1}, {%r51530, %r51531, %r51532, %r51533, %r51534, %r51535, %r51536, %r51537};
	bar.warp.sync 	-1;
	wmma.mma.sync.aligned.row.col.m16n16k16.s32.s8.s8.s32 {%r51546, %r51547, %r51548, %r51549, %r51550, %r51551, %r51552, %r51553}, {%r1, %r1}, {%r1, %r1}, {%r51538, %r51539, %r51540, %r51541, %r51542, %r51543, %r51544, %r51545};
	bar.warp.sync 	-1;
	wmma.mma.sync.aligned.row.col.m16n16k16.s32.s8.s8.s32 {%r51554, %r51555, %r51556, %r51557, %r51558, %r51559, %r51560, %r51561}, {%r1, %r1}, {%r1, %r1}, {%r51546, %r51547, %r51548, %r51549, %r51550, %r51551, %r51552, %r51553};
	bar.warp.sync 	-1;
	wmma.mma.sync.aligned.row.col.m16n16k16.s32.s8.s8.s32 {%r51562, %r51563, %r51564, %r51565, %r51566, %r51567, %r51568, %r51569}, {%r1, %r1}, {%r1, %r1}, {%r51554, %r51555, %r51556, %r51557, %r51558, %r51559, %r51560, %r51561};
	bar.warp.sync 	-1;
	wmma.mma.sync.aligned.row.col.m16n16k16.s32.s8.s8.s32 {%r51570, %r51571, %r51572, %r51573, %r51574, %r51575, %r51576, %r51577}, {%r1, %r1}, {%r1, %r1}, {%r51562, %r51563, %r51564, %r51565, %r51566, %r51567, %r51568, %r51569};
	bar.warp.sync 	-1;
	wmma.mma.sync.aligned.row.col.m16n16k16.s32.s8.s8.s32 {%r51578, %r51579, %r51580, %r51581, %r51582, %r51583, %r51584, %r51585}, {%r1, %r1}, {%r1, %r1}, {%r51570, %r51571, %r51572, %r51573, %r51574, %r51575, %r51576, %r51577};
	bar.warp.sync 	-1;
	wmma.mma.sync.aligned.row.col.m16n16k16.s32.s8.s8.s32 {%r51586, %r51587, %r51588, %r51589, %r51590, %r51591, %r51592, %r51593}, {%r1, %r1}, {%r1, %r1}, {%r51578, %r51579, %r51580, %r51581, %r51582, %r51583, %r51584, %r51585};
	bar.warp.sync 	-1;
	wmma.mma.sync.aligned.row.col.m16n16k16.s32.s8.s8.s32 {%r51594, %r51595, %r51596, %r51597, %r51598, %r51599, %r51600, %r51601}, {%r1, %r1}, {%r1, %r1}, {%r51586, %r51587, %r51588, %r51589, %r51590, %r51591, %r51592, %r51593};
	bar.warp.sync 	-1;
	wmma.mma.sync.aligned.row.col.m16n16k16.s32.s8.s8.s32 {%r51602, %r51603, %r51604, %r51605, %r51606, %r51607, %r51608, %r51609}, {%r1, %r1}, {%r1, %r1}, {%r51594, %r51595, %r51596, %r51597, %r51598, %r51599, %r51600, %r51601};
	bar.warp.sync 	-1;
	wmma.mma.sync.aligned.row.col.m16n16k16.s32.s8.s8.s32 {%r51610, %r51611, %r51612, %r51613, %r51614, %r51615, %r51616, %r51617}, {%r1, %r1}, {%r1, %r1}, {%r51602, %r51603, %r51604, %r51605, %r51606, %r51607, %r51608, %r51609};
	bar.warp.sync 	-1;
	wmma.mma.sync.aligned.row.col.m16n16k16.s32.s8.s8.s32 {%r51618, %r51619, %r51620, %r51621, %r51622, %r51623, %r51624, %r51625}, {%r1, %r1}, {%r1, %r1}, {%r51610, %r51611, %r51612, %r51613, %r51614, %r51615, %r51616, %r51617};
	bar.warp.sync 	-1;
	wmma.mma.sync.aligned.row.col.m16n16k16.s32.s8.s8.s32 {%r51626, %r51627, %r51628, %r51629, %r51630, %r51631, %r51632, %r51633}, {%r1, %r1}, {%r1, %r1}, {%r51618, %r51619, %r51620, %r51621, %r51622, %r51623, %r51624, %r51625};
	bar.warp.sync 	-1;
	wmma.mma.sync.aligned.row.col.m16n16k16.s32.s8.s8.s32 {%r51634, %r51635, %r51636, %r51637, %r51638, %r51639, %r51640, %r51641}, {%r1, %r1}, {%r1, %r1}, {%r51626, %r51627, %r51628, %r51629, %r51630, %r51631, %r51632, %r51633};
	bar.warp.sync 	-1;
	wmma.mma.sync.aligned.row.col.m16n16k16.s32.s8.s8.s32 {%r51642, %r51643, %r51644, %r51645, %r51646, %r51647, %r51648, %r51649}, {%r1, %r1}, {%r1, %r1}, {%r51634, %r51635, %r51636, %r51637, %r51638, %r51639, %r51640, %r51641};
	bar.warp.sync 	-1;
	wmma.mma.sync.aligned.row.col.m16n16k16.s32.s8.s8.s32 {%r51650, %r51651, %r51652, %r51653, %r51654, %r51655, %r51656, %r51657}, {%r1, %r1}, {%r1, %r1}, {%r51642, %r51643, %r51644, %r51645, %r51646, %r51647, %r51648, %r51649};
	bar.warp.sync 	-1;
	wmma.mma.sync.aligned.row.col.m16n16k16.s32.s8.s8.s32 {%r51658, %r51659, %r51660, %r51661, %r51662, %r51663, %r51664, %r51665}, {%r1, %r1}, {%r1, %r1}, {%r51650, %r51651, %r51652, %r51653, %r51654, %r51655, %r51656, %r51657};
	bar.warp.sync 	-1;
	wmma.mma.sync.aligned.row.col.m16n16k16.s32.s8.s8.s32 {%r51666, %r51667, %r51668, %r51669, %r51670, %r51671, %r51672, %r51673}, {%r1, %r1}, {%r1, %r1}, {%r51658, %r51659, %r51660, %r51661, %r51662, %r51663, %r51664, %r51665};
	bar.warp.sync 	-1;
	wmma.mma.sync.aligned.row.col.m16n16k16.s32.s8.s8.s32 {%r51674, %r51675, %r51676, %r51677, %r51678, %r51679, %r51680, %r51681}, {%r1, %r1}, {%r1, %r1}, {%r51666, %r51667, %r51668, %r51669, %r51670, %r51671, %r51672, %r51673};
	bar.warp.sync 	-1;
	wmma.mma.sync.aligned.row.col.m16n16k16.s32.s8.s8.s32 {%r51682, %r51683, %r51684, %r51685, %r51686, %r51687, %r51688, %r51689}, {%r1, %r1}, {%r1, %r1}, {%r51674, %r51675, %r51676, %r51677, %r51678, %r51679, %r51680, %r51681};
	bar.warp.sync 	-1;
	wmma.mma.sync.aligned.row.col.m16n16k16.s32.s8.s8.s32 {%r51690, %r51691, %r51692, %r51693, %r51694, %r51695, %r51696, %r51697}, {%r1, %r1}, {%r1, %r1}, {%r51682, %r51683, %r51684, %r51685, %r51686, %r51687, %r51688, %r51689};
	bar.warp.sync 	-1;
	wmma.mma.sync.aligned.row.col.m16n16k16.s32.s8.s8.s32 {%r51698, %r51699, %r51700, %r51701, %r51702, %r51703, %r51704, %r51705}, {%r1, %r1}, {%r1, %r1}, {%r51690, %r51691, %r51692, %r51693, %r51694, %r51695, %r51696, %r51697};
	bar.warp.sync 	-1;
	wmma.mma.sync.aligned.row.col.m16n16k16.s32.s8.s8.s32 {%r51706, %r51707, %r51708, %r51709, %r51710, %r51711, %r51712, %r51713}, {%r1, %r1}, {%r1, %r1}, {%r51698, %r51699, %r51700, %r51701, %r51702, %r51703, %r51704, %r51705};
	bar.warp.sync 	-1;
	wmma.mma.sync.aligned.row.col.m16n16k16.s32.s8.s8.s32 {%r51714, %r51715, %r51716, %r51717, %r51718, %r51719, %r51720, %r51721}, {%r1, %r1}, {%r1, %r1}, {%r51706, %r51707, %r51708, %r51709, %r51710, %r51711, %r51712, %r51713};
	bar.warp.sync 	-1;
	wmma.mma.sync.aligned.row.col.m16n16k16.s32.s8.s8.s32 {%r51722, %r51723, %r51724, %r51725, %r51726, %r51727, %r51728, %r51729}, {%r1, %r1}, {%r1, %r1}, {%r51714, %r51715, %r51716, %r51717, %r51718, %r51719, %r51720, %r51721};
	bar.warp.sync 	-1;
	wmma.mma.sync.aligned.row.col.m16n16k16.s32.s8.s8.s32 {%r51730, %r51731, %r51732, %r51733, %r51734, %r51735, %r51736, %r51737}, {%r1, %r1}, {%r1, %r1}, {%r51722, %r51723, %r51724, %r51725, %r51726, %r51727, %r51728, %r51729};
	bar.warp.sync 	-1;
	wmma.mma.sync.aligned.row.col.m16n16k16.s32.s8.s8.s32 {%r51738, %r51739, %r51740, %r51741, %r51742, %r51743, %r51744, %r51745}, {%r1, %r1}, {%r1, %r1}, {%r51730, %r51731, %r51732, %r51733, %r51734, %r51735, %r51736, %r51737};
	bar.warp.sync 	-1;
	wmma.mma.sync.aligned.row.col.m16n16k16.s32.s8.s8.s32 {%r51746, %r51747, %r51748, %r51749, %r51750, %r51751, %r51752, %r51753}, {%r1, %r1}, {%r1, %r1}, {%r51738, %r51739, %r51740, %r51741, %r51742, %r51743, %r51744, %r51745};
	bar.warp.sync 	-1;
	wmma.mma.sync.aligned.row.col.m16n16k16.s32.s8.s8.s32 {%r51754, %r51755, %r51756, %r51757, %r51758, %r51759, %r51760, %r51761}, {%r1, %r1}, {%r1, %r1}, {%r51746, %r51747, %r51748, %r51749, %r51750, %r51751, %r51752, %r51753};
	bar.warp.sync 	-1;
	wmma.mma.sync.aligned.row.col.m16n16k16.s32.s8.s8.s32 {%r51762, %r51763, %r51764, %r51765, %r51766, %r51767, %r51768, %r51769}, {%r1, %r1}, {%r1, %r1}, {%r51754, %r51755, %r51756, %r51757, %r51758, %r51759, %r51760, %r51761};
	bar.warp.sync 	-1;
	wmma.mma.sync.aligned.row.col.m16n16k16.s32.s8.s8.s32 {%r51770, %r51771, %r51772, %r51773, %r51774, %r51775, %r51776, %r51777}, {%r1, %r1}, {%r1, %r1}, {%r51762, %r51763, %r51764, %r51765, %r51766, %r51767, %r51768, %r51769};
	bar.warp.sync 	-1;
	wmma.mma.sync.aligned.row.col.m16n16k16.s32.s8.s8.s32 {%r51778, %r51779, %r51780, %r51781, %r51782, %r51783, %r51784, %r51785}, {%r1, %r1}, {%r1, %r1}, {%r51770, %r51771, %r51772, %r51773, %r51774, %r51775, %r51776, %r51777};
	bar.warp.sync 	-1;
	wmma.mma.sync.aligned.row.col.m16n16k16.s32.s8.s8.s32 {%r51786, %r51787, %r51788, %r51789, %r51790, %r51791, %r51792, %r51793}, {%r1, %r1}, {%r1, %r1}, {%r51778, %r51779, %r51780, %r51781, %r51782, %r51783, %r51784, %r51785};
	bar.warp.sync 	-1;
	wmma.mma.sync.aligned.row.col.m16n16k16.s32.s8.s8.s32 {%r51794, %r51795, %r51796, %r51797, %r51798, %r51799, %r51800, %r51801}, {%r1, %r1}, {%r1, %r1}, {%r51786, %r51787, %r51788, %r51789, %r51790, %r51791, %r51792, %r51793};
	bar.warp.sync 	-1;
	wmma.mma.sync.aligned.row.col.m16n16k16.s32.s8.s8.s32 {%r51802, %r51803, %r51804, %r51805, %r51806, %r51807, %r51808, %r51809}, {%r1, %r1}, {%r1, %r1}, {%r51794, %r51795, %r51796, %r51797, %r51798, %r51799, %r51800, %r51801};
	bar.warp.sync 	-1;
	wmma.mma.sync.aligned.row.col.m16n16k16.s32.s8.s8.s32 {%r51810, %r51811, %r51812, %r51813, %r51814, %r51815, %r51816, %r51817}, {%r1, %r1}, {%r1, %r1}, {%r51802, %r51803, %r51804, %r51805, %r51806, %r51807, %r51808, %r51809};
	bar.warp.sync 	-1;
	wmma.mma.sync.aligned.row.col.m16n16k16.s32.s8.s8.s32 {%r51818, %r51819, %r51820, %r51821, %r51822, %r51823, %r51824, %r51825}, {%r1, %r1}, {%r1, %r1}, {%r51810, %r51811, %r51812, %r51813, %r51814, %r51815, %r51816, %r51817};
	bar.warp.sync 	-1;
	wmma.mma.sync.aligned.row.col.m16n16k16.s32.s8.s8.s32 {%r51826, %r51827, %r51828, %r51829, %r51830, %r51831, %r51832, %r51833}, {%r1, %r1}, {%r1, %r1}, {%r51818, %r51819, %r51820, %r51821, %r51822, %r51823, %r51824, %r51825};
	bar.warp.sync 	-1;
	wmma.mma.sync.aligned.row.col.m16n16k16.s32.s8.s8.s32 {%r51834, %r51835, %r51836, %r51837, %r51838, %r51839, %r51840, %r51841}, {%r1, %r1}, {%r1, %r1}, {%r51826, %r51827, %r51828, %r51829, %r51830, %r51831, %r51832, %r51833};
	bar.warp.sync 	-1;
	wmma.mma.sync.aligned.row.col.m16n16k16.s32.s8.s8.s32 {%r51842, %r51843, %r51844, %r51845, %r51846, %r51847, %r51848, %r51849}, {%r1, %r1}, {%r1, %r1}, {%r51834, %r51835, %r51836, %r51837, %r51838, %r51839, %r51840, %r51841};
	bar.warp.sync 	-1;
	wmma.mma.sync.aligned.row.col.m16n16k16.s32.s8.s8.s32 {%r51850, %r51851, %r51852, %r51853, %r51854, %r51855, %r51856, %r51857}, {%r1, %r1}, {%r1, %r1}, {%r51842, %r51843, %r51844, %r51845, %r51846, %r51847, %r51848, %r51849};
	bar.warp.sync 	-1;
	wmma.mma.sync.aligned.row.col.m16n16k16.s32.s8.s8.s32 {%r51858, %r51859, %r51860, %r51861, %r51862, %r51863, %r51864, %r51865}, {%r1, %r1}, {%r1, %r1}, {%r51850, %r51851, %r51852, %r51853, %r51854, %r51855, %r51856, %r51857};
	bar.warp.sync 	-1;
	wmma.mma.sync.aligned.row.col.m16n16k16.s32.s8.s8.s32 {%r51866, %r51867, %r51868, %r51869, %r51870, %r51871, %r51872, %r51873}, {%r1, %r1}, {%r1, %r1}, {%r51858, %r51859, %r51860, %r51861, %r51862, %r51863, %r51864, %r51865};
	bar.warp.sync 	-1;
	wmma.mma.sync.aligned.row.col.m16n16k16.s32.s8.s8.s32 {%r51874, %r51875, %r51876, %r51877, %r51878, %r51879, %r51880, %r51881}, {%r1, %r1}, {%r1, %r1}, {%r51866, %r51867, %r51868, %r51869, %r51870, %r51871, %r51872, %r51873};
	bar.warp.sync 	-1;
	wmma.mma.sync.aligned.row.col.m16n16k16.s32.s8.s8.s32 {%r51882, %r51883, %r51884, %r51885, %r51886, %r51887, %r51888, %r51889}, {%r1, %r1}, {%r1, %r1}, {%r51874, %r51875, %r51876, %r51877, %r51878, %r51879, %r51880, %r51881};
	bar.warp.sync 	-1;
	wmma.mma.sync.aligned.row.col.m16n16k16.s32.s8.s8.s32 {%r51890, %r51891, %r51892, %r51893, %r51894, %r51895, %r51896, %r51897}, {%r1, %r1}, {%r1, %r1}, {%r51882, %r51883, %r51884, %r51885, %r51886, %r51887, %r51888, %r51889};
	bar.warp.sync 	-1;
	wmma.mma.sync.aligned.row.col.m16n16k16.s32.s8.s8.s32 {%r51898, %r51899, %r51900, %r51901, %r51902, %r51903, %r51904, %r51905}, {%r1, %r1}, {%r1, %r1}, {%r51890, %r51891, %r51892, %r51893, %r51894, %r51895, %r51896, %r51897};
	bar.warp.sync 	-1;
	wmma.mma.sync.aligned.row.col.m16n16k16.s32.s8.s8.s32 {%r51906, %r51907, %r51908, %r51909, %r51910, %r51911, %r51912, %r51913}, {%r1, %r1}, {%r1, %r1}, {%r51898, %r51899, %r51900, %r51901, %r51902, %r51903, %r51904, %r51905};
	bar.warp.sync 	-1;
	wmma.mma.sync.aligned.row.col.m16n16k16.s32.s8.s8.s32 {%r51914, %r51915, %r51916, %r51917, %r51918, %r51919, %r51920, %r51921}, {%r1, %r1}, {%r1, %r1}, {%r51906, %r51907, %r51908, %r51909, %r51910, %r51911, %r51912, %r51913};
	bar.warp.sync 	-1;
	wmma.mma.sync.aligned.row.col.m16n16k16.s32.s8.s8.s32 {%r51922, %r51923, %r51924, %r51925, %r51926, %r51927, %r51928, %r51929}, {%r1, %r1}, {%r1, %r1}, {%r51914, %r51915, %r51916, %r51917, %r51918, %r51919, %r51920, %r51921};
	bar.warp.sync 	-1;
	wmma.mma.sync.aligned.row.col.m16n16k16.s32.s8.s8.s32 {%r51930, %r51931, %r51932, %r51933, %r51934, %r51935, %r51936, %r51937}, {%r1, %r1}, {%r1, %r1}, {%r51922, %r51923, %r51924, %r51925, %r51926, %r51927, %r51928, %r51929};
	bar.warp.sync 	-1;
	wmma.mma.sync.aligned.row.col.m16n16k16.s32.s8.s8.s32 {%r51938, %r51939, %r51940, %r51941, %r51942, %r51943, %r51944, %r51945}, {%r1, %r1}, {%r1, %r1}, {%r51930, %r51931, %r51932, %r51933, %r51934, %r51935, %r51936, %r51937};
	bar.warp.sync 	-1;
	wmma.mma.sync.aligned.row.col.m16n16k16.s32.s8.s8.s32 {%r51946, %r51947, %r51948, %r51949, %r51950, %r51951, %r51952, %r51953}, {%r1, %r1}, {%r1, %r1}, {%r51938, %r51939, %r51940, %r51941, %r51942, %r51943, %r51944, %r51945};
	bar.warp.sync 	-1;
	wmma.mma.sync.aligned.row.col.m16n16k16.s32.s8.s8.s32 {%r51954, %r51955, %r51956, %r51957, %r51958, %r51959, %r51960, %r51961}, {%r1, %r1}, {%r1, %r1}, {%r51946, %r51947, %r51948, %r51949, %r51950, %r51951, %r51952, %r51953};
	bar.warp.sync 	-1;
	wmma.mma.sync.aligned.row.col.m16n16k16.s32.s8.s8.s32 {%r51962, %r51963, %r51964, %r51965, %r51966, %r51967, %r51968, %r51969}, {%r1, %r1}, {%r1, %r1}, {%r51954, %r51955, %r51956, %r51957, %r51958, %r51959, %r51960, %r51961};
	bar.warp.sync 	-1;
	wmma.mma.sync.aligned.row.col.m16n16k16.s32.s8.s8.s32 {%r51970, %r51971, %r51972, %r51973, %r51974, %r51975, %r51976, %r51977}, {%r1, %r1}, {%r1, %r1}, {%r51962, %r51963, %r51964, %r51965, %r51966, %r51967, %r51968, %r51969};
	bar.warp.sync 	-1;
	wmma.mma.sync.aligned.row.col.m16n16k16.s32.s8.s8.s32 {%r51978, %r51979, %r51980, %r51981, %r51982, %r51983, %r51984, %r51985}, {%r1, %r1}, {%r1, %r1}, {%r51970, %r51971, %r51972, %r51973, %r51974, %r51975, %r51976, %r51977};
	bar.warp.sync 	-1;
	wmma.mma.sync.aligned.row.col.m16n16k16.s32.s8.s8.s32 {%r51986, %r51987, %r51988, %r51989, %r51990, %r51991, %r51992, %r51993}, {%r1, %r1}, {%r1, %r1}, {%r51978, %r51979, %r51980, %r51981, %r51982, %r51983, %r51984, %r51985};
	bar.warp.sync 	-1;
	wmma.mma.sync.aligned.row.col.m16n16k16.s32.s8.s8.s32 {%r51994, %r51995, %r51996, %r51997, %r51998, %r51999, %r52000, %r52001}, {%r1, %r1}, {%r1, %r1}, {%r51986, %r51987, %r51988, %r51989, %r51990, %r51991, %r51992, %r51993};
	bar.warp.sync 	-1;
	wmma.mma.sync.aligned.row.col.m16n16k16.s32.s8.s8.s32 {%r52002, %r52003, %r52004, %r52005, %r52006, %r52007, %r52008, %r52009}, {%r1, %r1}, {%r1, %r1}, {%r51994, %r51995, %r51996, %r51997, %r51998, %r51999, %r52000, %r52001};
	bar.warp.sync 	-1;
	wmma.mma.sync.aligned.row.col.m16n16k16.s32.s8.s8.s32 {%r52010, %r52011, %r52012, %r52013, %r52014, %r52015, %r52016, %r52017}, {%r1, %r1}, {%r1, %r1}, {%r52002, %r52003, %r52004, %r52005, %r52006, %r52007, %r52008, %r52009};
	bar.warp.sync 	-1;
	wmma.mma.sync.aligned.row.col.m16n16k16.s32.s8.s8.s32 {%r52018, %r52019, %r52020, %r52021, %r52022, %r52023, %r52024, %r52025}, {%r1, %r1}, {%r1, %r1}, {%r52010, %r52011, %r52012, %r52013, %r52014, %r52015, %r52016, %r52017};
	bar.warp.sync 	-1;
	wmma.mma.sync.aligned.row.col.m16n16k16.s32.s8.s8.s32 {%r52026, %r52027, %r52028, %r52029, %r52030, %r52031, %r52032, %r52033}, {%r1, %r1}, {%r1, %r1}, {%r52018, %r52019, %r52020, %r52021, %r52022, %r52023, %r52024, %r52025};
	bar.warp.sync 	-1;
	wmma.mma.sync.aligned.row.col.m16n16k16.s32.s8.s8.s32 {%r52034, %r52035, %r52036, %r52037, %r52038, %r52039, %r52040, %r52041}, {%r1, %r1}, {%r1, %r1}, {%r52026, %r52027, %r52028, %r52029, %r52030, %r52031, %r52032, %r52033};
	bar.warp.sync 	-1;
	wmma.mma.sync.aligned.row.col.m16n16k16.s32.s8.s8.s32 {%r52042, %r52043, %r52044, %r52045, %r52046, %r52047, %r52048, %r52049}, {%r1, %r1}, {%r1, %r1}, {%r52034, %r52035, %r52036, %r52037, %r52038, %r52039, %r52040, %r52041};
	bar.warp.sync 	-1;
	wmma.mma.sync.aligned.row.col.m16n16k16.s32.s8.s8.s32 {%r52050, %r52051, %r52052, %r52053, %r52054, %r52055, %r52056, %r52057}, {%r1, %r1}, {%r1, %r1}, {%r52042, %r52043, %r52044, %r52045, %r52046, %r52047, %r52048, %r52049};
	bar.warp.sync 	-1;
	wmma.mma.sync.aligned.row.col.m16n16k16.s32.s8.s8.s32 {%r52058, %r52059, %r52060, %r52061, %r52062, %r52063, %r52064, %r52065}, {%r1, %r1}, {%r1, %r1}, {%r52050, %r52051, %r52052, %r52053, %r52054, %r52055, %r52056, %r52057};
	bar.warp.sync 	-1;
	wmma.mma.sync.aligned.row.col.m16n16k16.s32.s8.s8.s32 {%r52066, %r52067, %r52068, %r52069, %r52070, %r52071, %r52072, %r52073}, {%r1, %r1}, {%r1, %r1}, {%r52058, %r52059, %r52060, %r52061, %r52062, %r52063, %r52064, %r52065};
	bar.warp.sync 	-1;
	wmma.mma.sync.aligned.row.col.m16n16k16.s32.s8.s8.s32 {%r52074, %r52075, %r52076, %r52077, %r52078, %r52079, %r52080, %r52081}, {%r1, %r1}, {%r1, %r1}, {%r52066, %r52067, %r52068, %r52069, %r52070, %r52071, %r52072, %r52073};
	bar.warp.sync 	-1;
	wmma.mma.sync.aligned.row.col.m16n16k16.s32.s8.s8.s32 {%r52082, %r52083, %r52084, %r52085, %r52086, %r52087, %r52088, %r52089}, {%r1, %r1}, {%r1, %r1}, {%r52074, %r52075, %r52076, %r52077, %r52078, %r52079, %r52080, %r52081};
	bar.warp.sync 	-1;
	wmma.mma.sync.aligned.row.col.m16n16k16.s32.s8.s8.s32 {%r52090, %r52091, %r52092, %r52093, %r52094, %r52095, %r52096, %r52097}, {%r1, %r1}, {%r1, %r1}, {%r52082, %r52083, %r52084, %r52085, %r52086, %r52087, %r52088, %r52089};
	bar.warp.sync 	-1;
	wmma.mma.sync.aligned.row.col.m16n16k16.s32.s8.s8.s32 {%r52098, %r52099, %r52100, %r52101, %r52102, %r52103, %r52104, %r52105}, {%r1, %r1}, {%r1, %r1}, {%r52090, %r52091, %r52092, %r52093, %r52094, %r52095, %r52096, %r52097};
	bar.warp.sync 	-1;
	wmma.mma.sync.aligned.row.col.m16n16k16.s32.s8.s8.s32 {%r52106, %r52107, %r52108, %r52109, %r52110, %r52111, %r52112, %r52113}, {%r1, %r1}, {%r1, %r1}, {%r52098, %r52099, %r52100, %r52101, %r52102, %r52103, %r52104, %r52105};
	bar.warp.sync 	-1;
	wmma.mma.sync.aligned.row.col.m16n16k16.s32.s8.s8.s32 {%r52114, %r52115, %r52116, %r52117, %r52118, %r52119, %r52120, %r52121}, {%r1, %r1}, {%r1, %r1}, {%r52106, %r52107, %r52108, %r52109, %r52110, %r52111, %r52112, %r52113};
	bar.warp.sync 	-1;
	wmma.mma.sync.aligned.row.col.m16n16k16.s32.s8.s8.s32 {%r52122, %r52123, %r52124, %r52125, %r52126, %r52127, %r52128, %r52129}, {%r1, %r1}, {%r1, %r1}, {%r52114, %r52115, %r52116, %r52117, %r52118, %r52119, %r52120, %r52121};
	bar.warp.sync 	-1;
	wmma.mma.sync.aligned.row.col.m16n16k16.s32.s8.s8.s32 {%r52130, %r52131, %r52132, %r52133, %r52134, %r52135, %r52136, %r52137}, {%r1, %r1}, {%r1, %r1}, {%r52122, %r52123, %r52124, %r52125, %r52126, %r52127, %r52128, %r52129};
	bar.warp.sync 	-1;
	wmma.mma.sync.aligned.row.col.m16n16k16.s32.s8.s8.s32 {%r52138, %r52139, %r52140, %r52141, %r52142, %r52143, %r52144, %r52145}, {%r1, %r1}, {%r1, %r1}, {%r52130, %r52131, %r52132, %r52133, %r52134, %r52135, %r52136, %r52137};
	bar.warp.sync 	-1;
	wmma.mma.sync.aligned.row.col.m16n16k16.s32.s8.s8.s32 {%r52146, %r52147, %r52148, %r52149, %r52150, %r52151, %r52152, %r52153}, {%r1, %r1}, {%r1, %r1}, {%r52138, %r52139, %r52140, %r52141, %r52142, %r52143, %r52144, %r52145};
	bar.warp.sync 	-1;
	wmma.mma.sync.aligned.row.col.m16n16k16.s32.s8.s8.s32 {%r52154, %r52155, %r52156, %r52157, %r52158, %r52159, %r52160, %r52161}, {%r1, %r1}, {%r1, %r1}, {%r52146, %r52147, %r52148, %r52149, %r52150, %r52151, %r52152, %r52153};
	bar.warp.sync 	-1;
	wmma.mma.sync.aligned.row.col.m16n16k16.s32.s8.s8.s32 {%r52162, %r52163, %r52164, %r52165, %r52166, %r52167, %r52168, %r52169}, {%r1, %r1}, {%r1, %r1}, {%r52154, %r52155, %r52156, %r52157, %r52158, %r52159, %r52160, %r52161};
	bar.warp.sync 	-1;
	wmma.mma.sync.aligned.row.col.m16n16k16.s32.s8.s8.s32 {%r52170, %r52171, %r52172, %r52173, %r52174, %r52175, %r52176, %r52177}, {%r1, %r1}, {%r1, %r1}, {%r52162, %r52163, %r52164, %r52165, %r52166, %r52167, %r52168, %r52169};
	bar.warp.sync 	-1;
	wmma.mma.sync.aligned.row.col.m16n16k16.s32.s8.s8.s32 {%r52178, %r52179, %r52180, %r52181, %r52182, %r52183, %r52184, %r52185}, {%r1, %r1}, {%r1, %r1}, {%r52170, %r52171, %r52172, %r52173, %r52174, %r52175, %r52176, %r52177};
	bar.warp.sync 	-1;
	wmma.mma.sync.aligned.row.col.m16n16k16.s32.s8.s8.s32 {%r52186, %r52187, %r52188, %r52189, %r52190, %r52191, %r52192, %r52193}, {%r1, %r1}, {%r1, %r1}, {%r52178, %r52179, %r52180, %r52181, %r52182, %r52183, %r52184, %r52185};
	bar.warp.sync 	-1;
	wmma.mma.sync.aligned.row.col.m16n16k16.s32.s8.s8.s32 {%r52194, %r52195, %r52196, %r52197, %r52198, %r52199, %r52200, %r52201}, {%r1, %r1}, {%r1, %r1}, {%r52186, %r52187, %r52188, %r52189, %r52190, %r52191, %r52192, %r52193};
	bar.warp.sync 	-1;
	wmma.mma.sync.aligned.row.col.m16n16k16.s32.s8.s8.s32 {%r52202, %r52203, %r52204, %r52205, %r52206, %r52207, %r52208, %r52209}, {%r1, %r1}, {%r1, %r1}, {%r52194, %r52195, %r52196, %r52197, %r52198, %r52199, %r52200, %r52201};
	bar.warp.sync 	-1;
	wmma.mma.sync.aligned.row.col.m16n16k16.s32.s8.s8.s32 {%r52210, %r52211, %r52212, %r52213, %r52214, %r52215, %r52216, %r52217}, {%r1, %r1}, {%r1, %r1}, {%r52202, %r52203, %r52204, %r52205, %r52206, %r52207, %r52208, %r52209};
	bar.warp.sync 	-1;
	wmma.mma.sync.aligned.row.col.m16n16k16.s32.s8.s8.s32 {%r52218, %r52219, %r52220, %r52221, %r52222, %r52223, %r52224, %r52225}, {%r1, %r1}, {%r1, %r1}, {%r52210, %r52211, %r52212, %r52213, %r52214, %r52215, %r52216, %r52217};
	bar.warp.sync 	-1;
	wmma.mma.sync.aligned.row.col.m16n16k16.s32.s8.s8.s32 {%r52226, %r52227, %r52228, %r52229, %r52230, %r52231, %r52232, %r52233}, {%r1, %r1}, {%r1, %r1}, {%r52218, %r52219, %r52220, %r52221, %r52222, %r52223, %r52224, %r52225};
	bar.warp.sync 	-1;
	wmma.mma.sync.aligned.row.col.m16n16k16.s32.s8.s8.s32 {%r52234, %r52235, %r52236, %r52237, %r52238, %r52239, %r52240, %r52241}, {%r1, %r1}, {%r1, %r1}, {%r52226, %r52227, %r52228, %r52229, %r52230, %r52231, %r52232, %r52233};
	bar.warp.sync 	-1;
	wmma.mma.sync.aligned.row.col.m16n16k16.s32.s8.s8.s32 {%r52242, %r52243, %r52244, %r52245, %r52246, %r52247, %r52248, %r52249}, {%r1, %r1}, {%r1, %r1}, {%r52234, %r52235, %r52236, %r52237, %r52238, %r52239, %r52240, %r52241};
	bar.warp.sync 	-1;
	wmma.mma.sync.aligned.row.col.m16n16k16.s32.s8.s8.s32 {%r52250, %r52251, %r52252, %r52253, %r52254, %r52255, %r52256, %r52257}, {%r1, %r1}, {%r1, %r1}, {%r52242, %r52243, %r52244, %r52245, %r52246, %r52247, %r52248, %r52249};
	bar.warp.sync 	-1;
	wmma.mma.sync.aligned.row.col.m16n16k16.s32.s8.s8.s32 {%r52258, %r52259, %r52260, %r52261, %r52262, %r52263, %r52264, %r52265}, {%r1, %r1}, {%r1, %r1}, {%r52250, %r52251, %r52252, %r52253, %r52254, %r52255, %r52256, %r52257};
	bar.warp.sync 	-1;
	wmma.mma.sync.aligned.row.col.m16n16k16.s32.s8.s8.s32 {%r52266, %r52267, %r52268, %r52269, %r52270, %r52271, %r52272, %r52273}, {%r1, %r1}, {%r1, %r1}, {%r52258, %r52259, %r52260, %r52261, %r52262, %r52263, %r52264, %r52265};
	bar.warp.sync 	-1;
	wmma.mma.sync.aligned.row.col.m16n16k16.s32.s8.s8.s32 {%r52274, %r52275, %r52276, %r52277, %r52278, %r52279, %r52280, %r52281}, {%r1, %r1}, {%r1, %r1}, {%r52266, %r52267, %r52268, %r52269, %r52270, %r52271, %r52272, %r52273};
	bar.warp.sync 	-1;
	wmma.mma.sync.aligned.row.col.m16n16k16.s32.s8.s8.s32 {%r52282, %r52283, %r52284, %r52285, %r52286, %r52287, %r52288, %r52289}, {%r1, %r1}, {%r1, %r1}, {%r52274, %r52275, %r52276, %r52277, %r52278, %r52279, %r52280, %r52281};
	bar.warp.sync 	-1;
	wmma.mma.sync.aligned.row.col.m16n16k16.s32.s8.s8.s32 {%r52290, %r52291, %r52292, %r52293, %r52294, %r52295, %r52296, %r52297}, {%r1, %r1}, {%r1, %r1}, {%r52282, %r52283, %r52284, %r52285, %r52286, %r52287, %r52288, %r52289};
	bar.warp.sync 	-1;
	wmma.mma.sync.aligned.row.col.m16n16k16.s32.s8.s8.s32 {%r52298, %r52299, %r52300, %r52301, %r52302, %r52303, %r52304, %r52305}, {%r1, %r1}, {%r1, %r1}, {%r52290, %r52291, %r52292, %r52293, %r52294, %r52295, %r52296, %r52297};
	bar.warp.sync 	-1;
	wmma.mma.sync.aligned.row.col.m16n16k16.s32.s8.s8.s32 {%r52306, %r52307, %r52308, %r52309, %r52310, %r52311, %r52312, %r52313}, {%r1, %r1}, {%r1, %r1}, {%r52298, %r52299, %r52300, %r52301, %r52302, %r52303, %r52304, %r52305};
	bar.warp.sync 	-1;
	wmma.mma.sync.aligned.row.col.m16n16k16.s32.s8.s8.s32 {%r52314, %r52315, %r52316, %r52317, %r52318, %r52319, %r52320, %r52321}, {%r1, %r1}, {%r1, %r1}, {%r52306, %r52307, %r52308, %r52309, %r52310, %r52311, %r52312, %r52313};
	bar.warp.sync 	-1;
	wmma.mma.sync.aligned.row.col.m16n16k16.s32.s8.s8.s32 {%r52322, %r52323, %r52324, %r52325, %r52326, %r52327, %r52328, %r52329}, {%r1, %r1}, {%r1, %r1}, {%r52314, %r52315, %r52316, %r52317, %r52318, %r52319, %r52320, %r52321};
	bar.warp.sync 	-1;
	wmma.mma.sync.aligned.row.col.m16n16k16.s32.s8.s8.s32 {%r52330, %r52331, %r52332, %r52333, %r52334, %r52335, %r52336, %r52337}, {%r1, %r1}, {%r1, %r1}, {%r52322, %r52323, %r52324, %r52325, %r52326, %r52327, %r52328, %r52329};
	bar.warp.sync 	-1;
	wmma.mma.sync.aligned.row.col.m16n16k16.s32.s8.s8.s32 {%r52338, %r52339, %r52340, %r52341, %r52342, %r52343, %r52344, %r52345}, {%r1, %r1}, {%r1, %r1}, {%r52330, %r52331, %r52332, %r52333, %r52334, %r52335, %r52336, %r52337};
	bar.warp.sync 	-1;
	wmma.mma.sync.aligned.row.col.m16n16k16.s32.s8.s8.s32 {%r52346, %r52347, %r52348, %r52349, %r52350, %r52351, %r52352, %r52353}, {%r1, %r1}, {%r1, %r1}, {%r52338, %r52339, %r52340, %r52341, %r52342, %r52343, %r52344, %r52345};
	bar.warp.sync 	-1;
	wmma.mma.sync.aligned.row.col.m16n16k16.s32.s8.s8.s32 {%r52354, %r52355, %r52356, %r52357, %r52358, %r52359, %r52360, %r52361}, {%r1, %r1}, {%r1, %r1}, {%r52346, %r52347, %r52348, %r52349, %r52350, %r52351, %r52352, %r52353};
	bar.warp.sync 	-1;
	wmma.mma.sync.aligned.row.col.m16n16k16.s32.s8.s8.s32 {%r52362, %r52363, %r52364, %r52365, %r52366, %r52367, %r52368, %r52369}, {%r1, %r1}, {%r1, %r1}, {%r52354, %r52355, %r52356, %r52357, %r52358, %r52359, %r52360, %r52361};
	bar.warp.sync 	-1;
	wmma.mma.sync.aligned.row.col.m16n16k16.s32.s8.s8.s32 {%r52370, %r52371, %r52372, %r52373, %r52374, %r52375, %r52376, %r52377}, {%r1, %r1}, {%r1, %r1}, {%r52362, %r52363, %r52364, %r52365, %r52366, %r52367, %r52368, %r52369};
	bar.warp.sync 	-1;
	wmma.mma.sync.aligned.row.col.m16n16k16.s32.s8.s8.s32 {%r52378, %r52379, %r52380, %r52381, %r52382, %r52383, %r52384, %r52385}, {%r1, %r1}, {%r1, %r1}, {%r52370, %r52371, %r52372, %r52373, %r52374, %r52375, %r52376, %r52377};
	bar.warp.sync 	-1;
	wmma.mma.sync.aligned.row.col.m16n16k16.s32.s8.s8.s32 {%r52386, %r52387, %r52388, %r52389, %r52390, %r52391, %r52392, %r52393}, {%r1, %r1}, {%r1, %r1}, {%r52378, %r52379, %r52380, %r52381, %r52382, %r52383, %r52384, %r52385};
	bar.warp.sync 	-1;
	wmma.mma.sync.aligned.row.col.m16n16k16.s32.s8.s8.s32 {%r52394, %r52395, %r52396, %r52397, %r52398, %r52399, %r52400, %r52401}, {%r1, %r1}, {%r1, %r1}, {%r52386, %r52387, %r52388, %r52389, %r52390, %r52391, %r52392, %r52393};
	bar.warp.sync 	-1;
	wmma.mma.sync.aligned.row.col.m16n16k16.s32.s8.s8.s32 {%r52402, %r52403, %r52404, %r52405, %r52406, %r52407, %r52408, %r52409}, {%r1, %r1}, {%r1, %r1}, {%r52394, %r52395, %r52396, %r52397, %r52398, %r52399, %r52400, %r52401};
	bar.warp.sync 	-1;
	wmma.mma.sync.aligned.row.col.m16n16k16.s32.s8.s8.s32 {%r52410, %r52411, %r52412, %r52413, %r52414, %r52415, %r52416, %r52417}, {%r1, %r1}, {%r1, %r1}, {%r52402, %r52403, %r52404, %r52405, %r52406, %r52407, %r52408, %r52409};
	bar.warp.sync 	-1;
	wmma.mma.sync.aligned.row.col.m16n16k16.s32.s8.s8.s32 {%r52418, %r52419, %r52420, %r52421, %r52422, %r52423, %r52424, %r52425}, {%r1, %r1}, {%r1, %r1}, {%r52410, %r52411, %r52412, %r52413, %r52414, %r52415, %r52416, %r52417};
	bar.warp.sync 	-1;
	wmma.mma.sync.aligned.row.col.m16n16k16.s32.s8.s8.s32 {%r52426, %r52427, %r52428, %r52429, %r52430, %r52431, %r52432, %r52433}, {%r1, %r1}, {%r1, %r1}, {%r52418, %r52419, %r52420, %r52421, %r52422, %r52423, %r52424, %r52425};
	bar.warp.sync 	-1;
	wmma.mma.sync.aligned.row.col.m16n16k16.s32.s8.s8.s32 {%r52434, %r52435, %r52436, %r52437, %r52438, %r52439, %r52440, %r52441}, {%r1, %r1}, {%r1, %r1}, {%r52426, %r52427, %r52428, %r52429, %r52430, %r52431, %r52432, %r52433};
	bar.warp.sync 	-1;
	wmma.mma.sync.aligned.row.col.m16n16k16.s32.s8.s8.s32 {%r52442, %r52443, %r52444, %r52445, %r52446, %r52447, %r52448, %r52449}, {%r1, %r1}, {%r1, %r1}, {%r52434, %r52435, %r52436, %r52437, %r52438, %r52439, %r52440, %r52441};
	bar.warp.sync 	-1;
	wmma.mma.sync.aligned.row.col.m16n16k16.s32.s8.s8.s32 {%r52450, %r52451, %r52452, %r52453, %r52454, %r52455, %r52456, %r52457}, {%r1, %r1}, {%r1, %r1}, {%r52442, %r52443, %r52444, %r52445, %r52446, %r52447, %r52448, %r52449};
	bar.warp.sync 	-1;
	wmma.mma.sync.aligned.row.col.m16n16k16.s32.s8.s8.s32 {%r52458, %r52459, %r52460, %r52461, %r52462, %r52463, %r52464, %r52465}, {%r1, %r1}, {%r1, %r1}, {%r52450, %r52451, %r52452, %r52453, %r52454, %r52455, %r52456, %r52457};
	bar.warp.sync 	-1;
	wmma.mma.sync.aligned.row.col.m16n16k16.s32.s8.s8.s32 {%r52466, %r52467, %r52468, %r52469, %r52470, %r52471, %r52472, %r52473}, {%r1, %r1}, {%r1, %r1}, {%r52458, %r52459, %r52460, %r52461, %r52462, %r52463, %r52464, %r52465};
	bar.warp.sync 	-1;
	wmma.mma.sync.aligned.row.col.m16n16k16.s32.s8.s8.s32 {%r52474, %r52475, %r52476, %r52477, %r52478, %r52479, %r52480, %r52481}, {%r1, %r1}, {%r1, %r1}, {%r52466, %r52467, %r52468, %r52469, %r52470, %r52471, %r52472, %r52473};
	bar.warp.sync 	-1;
	wmma.mma.sync.aligned.row.col.m16n16k16.s32.s8.s8.s32 {%r52482, %r52483, %r52484, %r52485, %r52486, %r52487, %r52488, %r52489}, {%r1, %r1}, {%r1, %r1}, {%r52474, %r52475, %r52476, %r52477, %r52478, %r52479, %r52480, %r52481};
	bar.warp.sync 	-1;
	wmma.mma.sync.aligned.row.col.m16n16k16.s32.s8.s8.s32 {%r52490, %r52491, %r52492, %r52493, %r52494, %r52495, %r52496, %r52497}, {%r1, %r1}, {%r1, %r1}, {%r52482, %r52483, %r52484, %r52485, %r52486, %r52487, %r52488, %r52489};
	bar.warp.sync 	-1;
	wmma.mma.sync.aligned.row.col.m16n16k16.s32.s8.s8.s32 {%r52498, %r52499, %r52500, %r52501, %r52502, %r52503, %r52504, %r52505}, {%r1, %r1}, {%r1, %r1}, {%r52490, %r52491, %r52492, %r52493, %r52494, %r52495, %r52496, %r52497};
	bar.warp.sync 	-1;
	wmma.mma.sync.aligned.row.col.m16n16k16.s32.s8.s8.s32 {%r52506, %r52507, %r52508, %r52509, %r52510, %r52511, %r52512, %r52513}, {%r1, %r1}, {%r1, %r1}, {%r52498, %r52499, %r52500, %r52501, %r52502, %r52503, %r52504, %r52505};
	bar.warp.sync 	-1;
	wmma.mma.sync.aligned.row.col.m16n16k16.s32.s8.s8.s32 {%r52514, %r52515, %r52516, %r52517, %r52518, %r52519, %r52520, %r52521}, {%r1, %r1}, {%r1, %r1}, {%r52506, %r52507, %r52508, %r52509, %r52510, %r52511, %r52512, %r52513};
	bar.warp.sync 	-1;
	wmma.mma.sync.aligned.row.col.m16n16k16.s32.s8.s8.s32 {%r52522, %r52523, %r52524, %r52525, %r52526, %r52527, %r52528, %r52529}, {%r1, %r1}, {%r1, %r1}, {%r52514, %r52515, %r52516, %r52517, %r52518, %r52519, %r52520, %r52521};
	bar.warp.sync 	-1;
	wmma.mma.sync.aligned.row.col.m16n16k16.s32.s8.s8.s32 {%r52530, %r52531, %r52532, %r52533, %r52534, %r52535, %r52536, %r52537}, {%r1, %r1}, {%r1, %r1}, {%r52522, %r52523, %r52524, %r52525, %r52526, %r52527, %r52528, %r52529};
	bar.warp.sync 	-1;
	wmma.mma.sync.aligned.row.col.m16n16k16.s32.s8.s8.s32 {%r52538, %r52539, %r52540, %r52541, %r52542, %r52543, %r52544, %r52545}, {%r1, %r1}, {%r1, %r1}, {%r52530, %r52531, %r52532, %r52533, %r52534, %r52535, %r52536, %r52537};
	bar.warp.sync 	-1;
	wmma.mma.sync.aligned.row.col.m16n16k16.s32.s8.s8.s32 {%r52546, %r52547, %r52548, %r52549, %r52550, %r52551, %r52552, %r52553}, {%r1, %r1}, {%r1, %r1}, {%r52538, %r52539, %r52540, %r52541, %r52542, %r52543, %r52544, %r52545};
	bar.warp.sync 	-1;
	wmma.mma.sync.aligned.row.col.m16n16k16.s32.s8.s8.s32 {%r52554, %r52555, %r52556, %r52557, %r52558, %r52559, %r52560, %r52561}, {%r1, %r1}, {%r1, %r1}, {%r52546, %r52547, %r52548, %r52549, %r52550, %r52551, %r52552, %r52553};
	bar.warp.sync 	-1;
	wmma.mma.sync.aligned.row.col.m16n16k16.s32.s8.s8.s32 {%r52562, %r52563, %r52564, %r52565, %r52566, %r52567, %r52568, %r52569}, {%r1, %r1}, {%r1, %r1}, {%r52554, %r52555, %r52556, %r52557, %r52558, %r52559, %r52560, %r52561};
	bar.warp.sync 	-1;
	wmma.mma.sync.aligned.row.col.m16n16k16.s32.s8.s8.s32 {%r52570, %r52571, %r52572, %r52573, %r52574, %r52575, %r52576, %r52577}, {%r1, %r1}, {%r1, %r1}, {%r52562, %r52563, %r52564, %r52565, %r52566, %r52567, %r52568, %r52569};
	bar.warp.sync 	-1;
	wmma.mma.sync.aligned.row.col.m16n16k16.s32.s8.s8.s32 {%r52578, %r52579, %r52580, %r52581, %r52582, %r52583, %r52584, %r52585}, {%r1, %r1}, {%r1, %r1}, {%r52570, %r52571, %r52572, %r52573, %r52574, %r52575, %r52576, %r52577};
	bar.warp.sync 	-1;
	wmma.mma.sync.aligned.row.col.m16n16k16.s32.s8.s8.s32 {%r52586, %r52587, %r52588, %r52589, %r52590, %r52591, %r52592, %r52593}, {%r1, %r1}, {%r1, %r1}, {%r52578, %r52579, %r52580, %r52581, %r52582, %r52583, %r52584, %r52585};
	bar.warp.sync 	-1;
	wmma.mma.sync.aligned.row.col.m16n16k16.s32.s8.s8.s32 {%r52594, %r52595, %r52596, %r52597, %r52598, %r52599, %r52600, %r52601}, {%r1, %r1}, {%r1, %r1}, {%r52586, %r52587, %r52588, %r52589, %r52590, %r52591, %r52592, %r52593};
	bar.warp.sync 	-1;
	wmma.mma.sync.aligned.row.col.m16n16k16.s32.s8.s8.s32 {%r52602, %r52603, %r52604, %r52605, %r52606, %r52607, %r52608, %r52609}, {%r1, %r1}, {%r1, %r1}, {%r52594, %r52595, %r52596, %r52597, %r52598, %r52599, %r52600, %r52601};
	bar.warp.sync 	-1;
	wmma.mma.sync.aligned.row.col.m16n16k16.s32.s8.s8.s32 {%r52610, %r52611, %r52612, %r52613, %r52614, %r52615, %r52616, %r52617}, {%r1, %r1}, {%r1, %r1}, {%r52602, %r52603, %r52604, %r52605, %r52606, %r52607, %r52608, %r52609};
	bar.warp.sync 	-1;
	wmma.mma.sync.aligned.row.col.m16n16k16.s32.s8.s8.s32 {%r52618, %r52619, %r52620, %r52621, %r52622, %r52623, %r52624, %r52625}, {%r1, %r1}, {%r1, %r1}, {%r52610, %r52611, %r52612, %r52613, %r52614, %r52615, %r52616, %r52617};
	bar.warp.sync 	-1;
	wmma.mma.sync.aligned.row.col.m16n16k16.s32.s8.s8.s32 {%r52626, %r52627, %r52628, %r52629, %r52630, %r52631, %r52632, %r52633}, {%r1, %r1}, {%r1, %r1}, {%r52618, %r52619, %r52620, %r52621, %r52622, %r52623, %r52624, %r52625};
	bar.warp.sync 	-1;
	wmma.mma.sync.aligned.row.col.m16n16k16.s32.s8.s8.s32 {%r52634, %r52635, %r52636, %r52637, %r52638, %r52639, %r52640, %r52641}, {%r1, %r1}, {%r1, %r1}, {%r52626, %r52627, %r52628, %r52629, %r52630, %r52631, %r52632, %r52633};
	bar.warp.sync 	-1;
	wmma.mma.sync.aligned.row.col.m16n16k16.s32.s8.s8.s32 {%r52642, %r52643, %r52644, %r52645, %r52646, %r52647, %r52648, %r52649}, {%r1, %r1}, {%r1, %r1}, {%r52634, %r52635, %r52636, %r52637, %r52638, %r52639, %r52640, %r52641};
	bar.warp.sync 	-1;
	wmma.mma.sync.aligned.row.col.m16n16k16.s32.s8.s8.s32 {%r52650, %r52651, %r52652, %r52653, %r52654, %r52655, %r52656, %r52657}, {%r1, %r1}, {%r1, %r1}, {%r52642, %r52643, %r52644, %r52645, %r52646, %r52647, %r52648, %r52649};
	bar.warp.sync 	-1;
	wmma.mma.sync.aligned.row.col.m16n16k16.s32.s8.s8.s32 {%r52658, %r52659, %r52660, %r52661, %r52662, %r52663, %r52664, %r52665}, {%r1, %r1}, {%r1, %r1}, {%r52650, %r52651, %r52652, %r52653, %r52654, %r52655, %r52656, %r52657};
	bar.warp.sync 	-1;
	wmma.mma.sync.aligned.row.col.m16n16k16.s32.s8.s8.s32 {%r52666, %r52667, %r52668, %r52669, %r52670, %r52671, %r52672, %r52673}, {%r1, %r1}, {%r1, %r1}, {%r52658, %r52659, %r52660, %r52661, %r52662, %r52663, %r52664, %r52665};
	bar.warp.sync 	-1;
	wmma.mma.sync.aligned.row.col.m16n16k16.s32.s8.s8.s32 {%r52674, %r52675, %r52676, %r52677, %r52678, %r52679, %r52680, %r52681}, {%r1, %r1}, {%r1, %r1}, {%r52666, %r52667, %r52668, %r52669, %r52670, %r52671, %r52672, %r52673};
	bar.warp.sync 	-1;
	wmma.mma.sync.aligned.row.col.m16n16k16.s32.s8.s8.s32 {%r52682, %r52683, %r52684, %r52685, %r52686, %r52687, %r52688, %r52689}, {%r1, %r1}, {%r1, %r1}, {%r52674, %r52675, %r52676, %r52677, %r52678, %r52679, %r52680, %r52681};
	bar.warp.sync 	-1;
	wmma.mma.sync.aligned.row.col.m16n16k16.s32.s8.s8.s32 {%r52690, %r52691, %r52692, %r52693, %r52694, %r52695, %r52696, %r52697}, {%r1, %r1}, {%r1, %r1}, {%r52682, %r52683, %r52684, %r52685, %r52686, %r52687, %r52688, %r52689};
	bar.warp.sync 	-1;
	wmma.mma.sync.aligned.row.col.m16n16k16.s32.s8.s8.s32 {%r52698, %r52699, %r52700, %r52701, %r52702, %r52703, %r52704, %r52705}, {%r1, %r1}, {%r1, %r1}, {%r52690, %r52691, %r52692, %r52693, %r52694, %r52695, %r52696, %r52697};
	bar.warp.sync 	-1;
	wmma.mma.sync.aligned.row.col.m16n16k16.s32.s8.s8.s32 {%r52706, %r52707, %r52708, %r52709, %r52710, %r52711, %r52712, %r52713}, {%r1, %r1}, {%r1, %r1}, {%r52698, %r52699, %r52700, %r52701, %r52702, %r52703, %r52704, %r52705};
	bar.warp.sync 	-1;
	wmma.mma.sync.aligned.row.col.m16n16k16.s32.s8.s8.s32 {%r52714, %r52715, %r52716, %r52717, %r52718, %r52719, %r52720, %r52721}, {%r1, %r1}, {%r1, %r1}, {%r52706, %r52707, %r52708, %r52709, %r52710, %r52711, %r52712, %r52713};
	bar.warp.sync 	-1;
	wmma.mma.sync.aligned.row.col.m16n16k16.s32.s8.s8.s32 {%r52722, %r52723, %r52724, %r52725, %r52726, %r52727, %r52728, %r52729}, {%r1, %r1}, {%r1, %r1}, {%r52714, %r52715, %r52716, %r52717, %r52718, %r52719, %r52720, %r52721};
	bar.warp.sync 	-1;
	wmma.mma.sync.aligned.row.col.m16n16k16.s32.s8.s8.s32 {%r52730, %r52731, %r52732, %r52733, %r52734, %r52735, %r52736, %r52737}, {%r1, %r1}, {%r1, %r1}, {%r52722, %r52723, %r52724, %r52725, %r52726, %r52727, %r52728, %r52729};
	bar.warp.sync 	-1;
	wmma.mma.sync.aligned.row.col.m16n16k16.s32.s8.s8.s32 {%r52738, %r52739, %r52740, %r52741, %r52742, %r52743, %r52744, %r52745}, {%r1, %r1}, {%r1, %r1}, {%r52730, %r52731, %r52732, %r52733, %r52734, %r52735, %r52736, %r52737};
	bar.warp.sync 	-1;
	wmma.mma.sync.aligned.row.col.m16n16k16.s32.s8.s8.s32 {%r52746, %r52747, %r52748, %r52749, %r52750, %r52751, %r52752, %r52753}, {%r1, %r1}, {%r1, %r1}, {%r52738, %r52739, %r52740, %r52741, %r52742, %r52743, %r52744, %r52745};
	bar.warp.sync 	-1;
	wmma.mma.sync.aligned.row.col.m16n16k16.s32.s8.s8.s32 {%r52754, %r52755, %r52756, %r52757, %r52758, %r52759, %r52760, %r52761}, {%r1, %r1}, {%r1, %r1}, {%r52746, %r52747, %r52748, %r52749, %r52750, %r52751, %r52752, %r52753};
	bar.warp.sync 	-1;
	wmma.mma.sync.aligned.row.col.m16n16k16.s32.s8.s8.s32 {%r52762, %r52763, %r52764, %r52765, %r52766, %r52767, %r52768, %r52769}, {%r1, %r1}, {%r1, %r1}, {%r52754, %r52755, %r52756, %r52757, %r52758, %r52759, %r52760, %r52761};
	bar.warp.sync 	-1;
	wmma.mma.sync.aligned.row.col.m16n16k16.s32.s8.s8.s32 {%r52770, %r52771, %r52772, %r52773, %r52774, %r52775, %r52776, %r52777}, {%r1, %r1}, {%r1, %r1}, {%r52762, %r52763, %r52764, %r52765, %r52766, %r52767, %r52768, %r52769};
	bar.warp.sync 	-1;
	wmma.mma.sync.aligned.row.col.m16n16k16.s32.s8.s8.s32 {%r52778, %r52779, %r52780, %r52781, %r52782, %r52783, %r52784, %r52785}, {%r1, %r1}, {%r1, %r1}, {%r52770, %r52771, %r52772, %r52773, %r52774, %r52775, %r52776, %r52777};
	bar.warp.sync 	-1;
	wmma.mma.sync.aligned.row.col.m16n16k16.s32.s8.s8.s32 {%r52786, %r52787, %r52788, %r52789, %r52790, %r52791, %r52792, %r52793}, {%r1, %r1}, {%r1, %r1}, {%r52778, %r52779, %r52780, %r52781, %r52782, %r52783, %r52784, %r52785};
	bar.warp.sync 	-1;
	wmma.mma.sync.aligned.row.col.m16n16k16.s32.s8.s8.s32 {%r52794, %r52795, %r52796, %r52797, %r52798, %r52799, %r52800, %r52801}, {%r1, %r1}, {%r1, %r1}, {%r52786, %r52787, %r52788, %r52789, %r52790, %r52791, %r52792, %r52793};
	bar.warp.sync 	-1;
	wmma.mma.sync.aligned.row.col.m16n16k16.s32.s8.s8.s32 {%r52802, %r52803, %r52804, %r52805, %r52806, %r52807, %r52808, %r52809}, {%r1, %r1}, {%r1, %r1}, {%r52794, %r52795, %r52796, %r52797, %r52798, %r52799, %r52800, %r52801};
	bar.warp.sync 	-1;
	wmma.mma.sync.aligned.row.col.m16n16k16.s32.s8.s8.s32 {%r52810, %r52811, %r52812, %r52813, %r52814, %r52815, %r52816, %r52817}, {%r1, %r1}, {%r1, %r1}, {%r52802, %r52803, %r52804, %r52805, %r52806, %r52807, %r52808, %r52809};
	bar.warp.sync 	-1;
	wmma.mma.sync.aligned.row.col.m16n16k16.s32.s8.s8.s32 {%r52818, %r52819, %r52820, %r52821, %r52822, %r52823, %r52824, %r52825}, {%r1, %r1}, {%r1, %r1}, {%r52810, %r52811, %r52812, %r52813, %r52814, %r52815, %r52816, %r52817};
	bar.warp.sync 	-1;
	wmma.mma.sync.aligned.row.col.m16n16k16.s32.s8.s8.s32 {%r52826, %r52827, %r52828, %r52829, %r52830, %r52831, %r52832, %r52833}, {%r1, %r1}, {%r1, %r1}, {%r52818, %r52819, %r52820, %r52821, %r52822, %r52823, %r52824, %r52825};
	bar.warp.sync 	-1;
	wmma.mma.sync.aligned.row.col.m16n16k16.s32.s8.s8.s32 {%r52834, %r52835, %r52836, %r52837, %r52838, %r52839, %r52840, %r52841}, {%r1, %r1}, {%r1, %r1}, {%r52826, %r52827, %r52828, %r52829, %r52830, %r52831, %r52832, %r52833};
	bar.warp.sync 	-1;
	wmma.mma.sync.aligned.row.col.m16n16k16.s32.s8.s8.s32 {%r52842, %r52843, %r52844, %r52845, %r52846, %r52847, %r52848, %r52849}, {%r1, %r1}, {%r1, %r1}, {%r52834, %r52835, %r52836, %r52837, %r52838, %r52839, %r52840, %r52841};
	bar.warp.sync 	-1;
	wmma.mma.sync.aligned.row.col.m16n16k16.s32.s8.s8.s32 {%r52850, %r52851, %r52852, %r52853, %r52854, %r52855, %r52856, %r52857}, {%r1, %r1}, {%r1, %r1}, {%r52842, %r52843, %r52844, %r52845, %r52846, %r52847, %r52848, %r52849};
	bar.warp.sync 	-1;
	wmma.mma.sync.aligned.row.col.m16n16k16.s32.s8.s8.s32 {%r52858, %r52859, %r52860, %r52861, %r52862, %r52863, %r52864, %r52865}, {%r1, %r1}, {%r1, %r1}, {%r52850, %r52851, %r52852, %r52853, %r52854, %r52855, %r52856, %r52857};
	bar.warp.sync 	-1;
	wmma.mma.sync.aligned.row.col.m16n16k16.s32.s8.s8.s32 {%r52866, %r52867, %r52868, %r52869, %r52870, %r52871, %r52872, %r52873}, {%r1, %r1}, {%r1, %r1}, {%r52858, %r52859, %r52860, %r52861, %r52862, %r52863, %r52864, %r52865};
	bar.warp.sync 	-1;
	wmma.mma.sync.aligned.row.col.m16n16k16.s32.s8.s8.s32 {%r52874, %r52875, %r52876, %r52877, %r52878, %r52879, %r52880, %r52881}, {%r1, %r1}, {%r1, %r1}, {%r52866, %r52867, %r52868, %r52869, %r52870, %r52871, %r52872, %r52873};
	bar.warp.sync 	-1;
	wmma.mma.sync.aligned.row.col.m16n16k16.s32.s8.s8.s32 {%r52882, %r52883, %r52884, %r52885, %r52886, %r52887, %r52888, %r52889}, {%r1, %r1}, {%r1, %r1}, {%r52874, %r52875, %r52876, %r52877, %r52878, %r52879, %r52880, %r52881};
	bar.warp.sync 	-1;
	wmma.mma.sync.aligned.row.col.m16n16k16.s32.s8.s8.s32 {%r52890, %r52891, %r52892, %r52893, %r52894, %r52895, %r52896, %r52897}, {%r1, %r1}, {%r1, %r1}, {%r52882, %r52883, %r52884, %r52885, %r52886, %r52887, %r52888, %r52889};
	bar.warp.sync 	-1;
	wmma.mma.sync.aligned.row.col.m16n16k16.s32.s8.s8.s32 {%r52898, %r52899, %r52900, %r52901, %r52902, %r52903, %r52904, %r52905}, {%r1, %r1}, {%r1, %r1}, {%r52890, %r52891, %r52892, %r52893, %r52894, %r52895, %r52896, %r52897};
	bar.warp.sync 	-1;
	wmma.mma.sync.aligned.row.col.m16n16k16.s32.s8.s8.s32 {%r52906, %r52907, %r52908, %r52909, %r52910, %r52911, %r52912, %r52913}, {%r1, %r1}, {%r1, %r1}, {%r52898, %r52899, %r52900, %r52901, %r52902, %r52903, %r52904, %r52905};
	bar.warp.sync 	-1;
	wmma.mma.sync.aligned.row.col.m16n16k16.s32.s8.s8.s32 {%r52914, %r52915, %r52916, %r52917, %r52918, %r52919, %r52920, %r52921}, {%r1, %r1}, {%r1, %r1}, {%r52906, %r52907, %r52908, %r52909, %r52910, %r52911, %r52912, %r52913};
	bar.warp.sync 	-1;
	wmma.mma.sync.aligned.row.col.m16n16k16.s32.s8.s8.s32 {%r52922, %r52923, %r52924, %r52925, %r52926, %r52927, %r52928, %r52929}, {%r1, %r1}, {%r1, %r1}, {%r52914, %r52915, %r52916, %r52917, %r52918, %r52919, %r52920, %r52921};
	bar.warp.sync 	-1;
	wmma.mma.sync.aligned.row.col.m16n16k16.s32.s8.s8.s32 {%r52930, %r52931, %r52932, %r52933, %r52934, %r52935, %r52936, %r52937}, {%r1, %r1}, {%r1, %r1}, {%r52922, %r52923, %r52924, %r52925, %r52926, %r52927, %r52928, %r52929};
	bar.warp.sync 	-1;
	wmma.mma.sync.aligned.row.col.m16n16k16.s32.s8.s8.s32 {%r52938, %r52939, %r52940, %r52941, %r52942, %r52943, %r52944, %r52945}, {%r1, %r1}, {%r1, %r1}, {%r52930, %r52931, %r52932, %r52933, %r52934, %r52935, %r52936, %r52937};
	bar.warp.sync 	-1;
	wmma.mma.sync.aligned.row.col.m16n16k16.s32.s8.s8.s32 {%r52946, %r52947, %r52948, %r52949, %r52950, %r52951, %r52952, %r52953}, {%r1, %r1}, {%r1, %r1}, {%r52938, %r52939, %r52940, %r52941, %r52942, %r52943, %r52944, %r52945};
	bar.warp.sync 	-1;
	wmma.mma.sync.aligned.row.col.m16n16k16.s32.s8.s8.s32 {%r52954, %r52955, %r52956, %r52957, %r52958, %r52959, %r52960, %r52961}, {%r1, %r1}, {%r1, %r1}, {%r52946, %r52947, %r52948, %r52949, %r52950, %r52951, %r52952, %r52953};
	bar.warp.sync 	-1;
	wmma.mma.sync.aligned.row.col.m16n16k16.s32.s8.s8.s32 {%r52962, %r52963, %r52964, %r52965, %r52966, %r52967, %r52968, %r52969}, {%r1, %r1}, {%r1, %r1}, {%r52954, %r52955, %r52956, %r52957, %r52958, %r52959, %r52960, %r52961};
	bar.warp.sync 	-1;
	wmma.mma.sync.aligned.row.col.m16n16k16.s32.s8.s8.s32 {%r52970, %r52971, %r52972, %r52973, %r52974, %r52975, %r52976, %r52977}, {%r1, %r1}, {%r1, %r1}, {%r52962, %r52963, %r52964, %r52965, %r52966, %r52967, %r52968, %r52969};
	bar.warp.sync 	-1;
	wmma.mma.sync.aligned.row.col.m16n16k16.s32.s8.s8.s32 {%r52978, %r52979, %r52980, %r52981, %r52982, %r52983, %r52984, %r52985}, {%r1, %r1}, {%r1, %r1}, {%r52970, %r52971, %r52972, %r52973, %r52974, %r52975, %r52976, %r52977};
	bar.warp.sync 	-1;
	wmma.mma.sync.aligned.row.col.m16n16k16.s32.s8.s8.s32 {%r52986, %r52987, %r52988, %r52989, %r52990, %r52991, %r52992, %r52993}, {%r1, %r1}, {%r1, %r1}, {%r52978, %r52979, %r52980, %r52981, %r52982, %r52983, %r52984, %r52985};
	bar.warp.sync 	-1;
	wmma.mma.sync.aligned.row.col.m16n16k16.s32.s8.s8.s32 {%r52994, %r52995, %r52996, %r52997, %r52998, %r52999, %r53000, %r53001}, {%r1, %r1}, {%r1, %r1}, {%r52986, %r52987, %r52988, %r52989, %r52990, %r52991, %r52992, %r52993};
	bar.warp.sync 	-1;
	wmma.mma.sync.aligned.row.col.m16n16k16.s32.s8.s8.s32 {%r53002, %r53003, %r53004, %r53005, %r53006, %r53007, %r53008, %r53009}, {%r1, %r1}, {%r1, %r1}, {%r52994, %r52995, %r52996, %r52997, %r52998, %r52999, %r53000, %r53001};
	bar.warp.sync 	-1;
	wmma.mma.sync.aligned.row.col.m16n16k16.s32.s8.s8.s32 {%r53010, %r53011, %r53012, %r53013, %r53014, %r53015, %r53016, %r53017}, {%r1, %r1}, {%r1, %r1}, {%r53002, %r53003, %r53004, %r53005, %r53006, %r53007, %r53008, %r53009};
	bar.warp.sync 	-1;
	wmma.mma.sync.aligned.row.col.m16n16k16.s32.s8.s8.s32 {%r53018, %r53019, %r53020, %r53021, %r53022, %r53023, %r53024, %r53025}, {%r1, %r1}, {%r1, %r1}, {%r53010, %r53011, %r53012, %r53013, %r53014, %r53015, %r53016, %r53017};
	bar.warp.sync 	-1;
	wmma.mma.sync.aligned.row.col.m16n16k16.s32.s8.s8.s32 {%r53026, %r53027, %r53028, %r53029, %r53030, %r53031, %r53032, %r53033}, {%r1, %r1}, {%r1, %r1}, {%r53018, %r53019, %r53020, %r53021, %r53022, %r53023, %r53024, %r53025};
	bar.warp.sync 	-1;
	wmma.mma.sync.aligned.row.col.m16n16k16.s32.s8.s8.s32 {%r53034, %r53035, %r53036, %r53037, %r53038, %r53039, %r53040, %r53041}, {%r1, %r1}, {%r1, %r1}, {%r53026, %r53027, %r53028, %r53029, %r53030, %r53031, %r53032, %r53033};
	bar.warp.sync 	-1;
	wmma.mma.sync.aligned.row.col.m16n16k16.s32.s8.s8.s32 {%r53042, %r53043, %r53044, %r53045, %r53046, %r53047, %r53048, %r53049}, {%r1, %r1}, {%r1, %r1}, {%r53034, %r53035, %r53036, %r53037, %r53038, %r53039, %r53040, %r53041};
	bar.warp.sync 	-1;
	wmma.mma.sync.aligned.row.col.m16n16k16.s32.s8.s8.s32 {%r53050, %r53051, %r53052, %r53053, %r53054, %r53055, %r53056, %r53057}, {%r1, %r1}, {%r1, %r1}, {%r53042, %r53043, %r53044, %r53045, %r53046, %r53047, %r53048, %r53049};
	bar.warp.sync 	-1;
	wmma.mma.sync.aligned.row.col.m16n16k16.s32.s8.s8.s32 {%r53058, %r53059, %r53060, %r53061, %r53062, %r53063, %r53064, %r53065}, {%r1, %r1}, {%r1, %r1}, {%r53050, %r53051, %r53052, %r53053, %r53054, %r53055, %r53056, %r53057};
	bar.warp.sync 	-1;
	wmma.mma.sync.aligned.row.col.m16n16k16.s32.s8.s8.s32 {%r53066, %r53067, %r53068, %r53069, %r53070, %r53071, %r53072, %r53073}, {%r1, %r1}, {%r1, %r1}, {%r53058, %r53059, %r53060, %r53061, %r53062, %r53063, %r53064, %r53065};
	bar.warp.sync 	-1;
	wmma.mma.sync.aligned.row.col.m16n16k16.s32.s8.s8.s32 {%r53074, %r53075, %r53076, %r53077, %r53078, %r53079, %r53080, %r53081}, {%r1, %r1}, {%r1, %r1}, {%r53066, %r53067, %r53068, %r53069, %r53070, %r53071, %r53072, %r53073};
	bar.warp.sync 	-1;
	wmma.mma.sync.aligned.row.col.m16n16k16.s32.s8.s8.s32 {%r53082, %r53083, %r53084, %r53085, %r53086, %r53087, %r53088, %r53089}, {%r1, %r1}, {%r1, %r1}, {%r53074, %r53075, %r53076, %r53077, %r53078, %r53079, %r53080, %r53081};
	bar.warp.sync 	-1;
	wmma.mma.sync.aligned.row.col.m16n16k16.s32.s8.s8.s32 {%r53090, %r53091, %r53092, %r53093, %r53094, %r53095, %r53096, %r53097}, {%r1, %r1}, {%r1, %r1}, {%r53082, %r53083, %r53084, %r53085, %r53086, %r53087, %r53088, %r53089};
	bar.warp.sync 	-1;
	wmma.mma.sync.aligned.row.col.m16n16k16.s32.s8.s8.s32 {%r53098, %r53099, %r53100, %r53101, %r53102, %r53103, %r53104, %r53105}, {%r1, %r1}, {%r1, %r1}, {%r53090, %r53091, %r53092, %r53093, %r53094, %r53095, %r53096, %r53097};
	bar.warp.sync 	-1;
	wmma.mma.sync.aligned.row.col.m16n16k16.s32.s8.s8.s32 {%r53106, %r53107, %r53108, %r53109, %r53110, %r53111, %r53112, %r53113}, {%r1, %r1}, {%r1, %r1}, {%r53098, %r53099, %r53100, %r53101, %r53102, %r53103, %r53104, %r53105};
	bar.warp.sync 	-1;
	wmma.mma.sync.aligned.row.col.m16n16k16.s32.s8.s8.s32 {%r53114, %r53115, %r53116, %r53117, %r53118, %r53119, %r53120, %r53121}, {%r1, %r1}, {%r1, %r1}, {%r53106, %r53107, %r53108, %r53109, %r53110, %r53111, %r53112, %r53113};
	bar.warp.sync 	-1;
	wmma.mma.sync.aligned.row.col.m16n16k16.s32.s8.s8.s32 {%r53122, %r53123, %r53124, %r53125, %r53126, %r53127, %r53128, %r53129}, {%r1, %r1}, {%r1, %r1}, {%r53114, %r53115, %r53116, %r53117, %r53118, %r53119, %r53120, %r53121};
	bar.warp.sync 	-1;
	wmma.mma.sync.aligned.row.col.m16n16k16.s32.s8.s8.s32 {%r53130, %r53131, %r53132, %r53133, %r53134, %r53135, %r53136, %r53137}, {%r1, %r1}, {%r1, %r1}, {%r53122, %r53123, %r53124, %r53125, %r53126, %r53127, %r53128, %r53129};
	bar.warp.sync 	-1;
	wmma.mma.sync.aligned.row.col.m16n16k16.s32.s8.s8.s32 {%r53138, %r53139, %r53140, %r53141, %r53142, %r53143, %r53144, %r53145}, {%r1, %r1}, {%r1, %r1}, {%r53130, %r53131, %r53132, %r53133, %r53134, %r53135, %r53136, %r53137};
	bar.warp.sync 	-1;
	wmma.mma.sync.aligned.row.col.m16n16k16.s32.s8.s8.s32 {%r53146, %r53147, %r53148, %r53149, %r53150, %r53151, %r53152, %r53153}, {%r1, %r1}, {%r1, %r1}, {%r53138, %r53139, %r53140, %r53141, %r53142, %r53143, %r53144, %r53145};
	bar.warp.sync 	-1;
	wmma.mma.sync.aligned.row.col.m16n16k16.s32.s8.s8.s32 {%r53154, %r53155, %r53156, %r53157, %r53158, %r53159, %r53160, %r53161}, {%r1, %r1}, {%r1, %r1}, {%r53146, %r53147, %r53148, %r53149, %r53150, %r53151, %r53152, %r53153};
	bar.warp.sync 	-1;
	wmma.mma.sync.aligned.row.col.m16n16k16.s32.s8.s8.s32 {%r53162, %r53163, %r53164, %r53165, %r53166, %r53167, %r53168, %r53169}, {%r1, %r1}, {%r1, %r1}, {%r53154, %r53155, %r53156, %r53157, %r53158, %r53159, %r53160, %r53161};
	bar.warp.sync 	-1;
	wmma.mma.sync.aligned.row.col.m16n16k16.s32.s8.s8.s32 {%r53170, %r53171, %r53172, %r53173, %r53174, %r53175, %r53176, %r53177}, {%r1, %r1}, {%r1, %r1}, {%r53162, %r53163, %r53164, %r53165, %r53166, %r53167, %r53168, %r53169};
	bar.warp.sync 	-1;
	wmma.mma.sync.aligned.row.col.m16n16k16.s32.s8.s8.s32 {%r53178, %r53179, %r53180, %r53181, %r53182, %r53183, %r53184, %r53185}, {%r1, %r1}, {%r1, %r1}, {%r53170, %r53171, %r53172, %r53173, %r53174, %r53175, %r53176, %r53177};
	bar.warp.sync 	-1;
	wmma.mma.sync.aligned.row.col.m16n16k16.s32.s8.s8.s32 {%r53186, %r53187, %r53188, %r53189, %r53190, %r53191, %r53192, %r53193}, {%r1, %r1}, {%r1, %r1}, {%r53178, %r53179, %r53180, %r53181, %r53182, %r53183, %r53184, %r53185};
	bar.warp.sync 	-1;
	wmma.mma.sync.aligned.row.col.m16n16k16.s32.s8.s8.s32 {%r53194, %r53195, %r53196, %r53197, %r53198, %r53199, %r53200, %r53201}, {%r1, %r1}, {%r1, %r1}, {%r53186, %r53187, %r53188, %r53189, %r53190, %r53191, %r53192, %r53193};
	bar.warp.sync 	-1;
	wmma.mma.sync.aligned.row.col.m16n16k16.s32.s8.s8.s32 {%r53202, %r53203, %r53204, %r53205, %r53206, %r53207, %r53208, %r53209}, {%r1, %r1}, {%r1, %r1}, {%r53194, %r53195, %r53196, %r53197, %r53198, %r53199, %r53200, %r53201};
	bar.warp.sync 	-1;
	wmma.mma.sync.aligned.row.col.m16n16k16.s32.s8.s8.s32 {%r53210, %r53211, %r53212, %r53213, %r53214, %r53215, %r53216, %r53217}, {%r1, %r1}, {%r1, %r1}, {%r53202, %r53203, %r53204, %r53205, %r53206, %r53207, %r53208, %r53209};
	bar.warp.sync 	-1;
	wmma.mma.sync.aligned.row.col.m16n16k16.s32.s8.s8.s32 {%r53218, %r53219, %r53220, %r53221, %r53222, %r53223, %r53224, %r53225}, {%r1, %r1}, {%r1, %r1}, {%r53210, %r53211, %r53212, %r53213, %r53214, %r53215, %r53216, %r53217};
	bar.warp.sync 	-1;
	wmma.mma.sync.aligned.row.col.m16n16k16.s32.s8.s8.s32 {%r53226, %r53227, %r53228, %r53229, %r53230, %r53231, %r53232, %r53233}, {%r1, %r1}, {%r1, %r1}, {%r53218, %r53219, %r53220, %r53221, %r53222, %r53223, %r53224, %r53225};
	bar.warp.sync 	-1;
	wmma.mma.sync.aligned.row.col.m16n16k16.s32.s8.s8.s32 {%r53234, %r53235, %r53236, %r53237, %r53238, %r53239, %r53240, %r53241}, {%r1, %r1}, {%r1, %r1}, {%r53226, %r53227, %r53228, %r53229, %r53230, %r53231, %r53232, %r53233};
	bar.warp.sync 	-1;
	wmma.mma.sync.aligned.row.col.m16n16k16.s32.s8.s8.s32 {%r53242, %r53243, %r53244, %r53245, %r53246, %r53247, %r53248, %r53249}, {%r1, %r1}, {%r1, %r1}, {%r53234, %r53235, %r53236, %r53237, %r53238, %r53239, %r53240, %r53241};
	bar.warp.sync 	-1;
	wmma.mma.sync.aligned.row.col.m16n16k16.s32.s8.s8.s32 {%r53250, %r53251, %r53252, %r53253, %r53254, %r53255, %r53256, %r53257}, {%r1, %r1}, {%r1, %r1}, {%r53242, %r53243, %r53244, %r53245, %r53246, %r53247, %r53248, %r53249};
	bar.warp.sync 	-1;
	wmma.mma.sync.aligned.row.col.m16n16k16.s32.s8.s8.s32 {%r53258, %r53259, %r53260, %r53261, %r53262, %r53263, %r53264, %r53265}, {%r1, %r1}, {%r1, %r1}, {%r53250, %r53251, %r53252, %r53253, %r53254, %r53255, %r53256, %r53257};
	bar.warp.sync 	-1;
	wmma.mma.sync.aligned.row.col.m16n16k16.s32.s8.s8.s32 {%r53266, %r53267, %r53268, %r53269, %r53270, %r53271, %r53272, %r53273}, {%r1, %r1}, {%r1, %r1}, {%r53258, %r53259, %r53260, %r53261, %r53262, %r53263, %r53264, %r53265};
	bar.warp.sync 	-1;
	wmma.mma.sync.aligned.row.col.m16n16k16.s32.s8.s8.s32 {%r53274, %r53275, %r53276, %r53277, %r53278, %r53279, %r53280, %r53281}, {%r1, %r1}, {%r1, %r1}, {%r53266, %r53267, %r53268, %r53269, %r53270, %r53271, %r53272, %r53273};
	bar.warp.sync 	-1;
	wmma.mma.sync.aligned.row.col.m16n16k16.s32.s8.s8.s32 {%r53282, %r53283, %r53284, %r53285, %r53286, %r53287, %r53288, %r53289}, {%r1, %r1}, {%r1, %r1}, {%r53274, %r53275, %r53276, %r53277, %r53278, %r53279, %r53280, %r53281};
	bar.warp.sync 	-1;
	wmma.mma.sync.aligned.row.col.m16n16k16.s32.s8.s8.s32 {%r53290, %r53291, %r53292, %r53293, %r53294, %r53295, %r53296, %r53297}, {%r1, %r1}, {%r1, %r1}, {%r53282, %r53283, %r53284, %r53285, %r53286, %r53287, %r53288, %r53289};
	bar.warp.sync 	-1;
	wmma.mma.sync.aligned.row.col.m16n16k16.s32.s8.s8.s32 {%r53298, %r53299, %r53300, %r53301, %r53302, %r53303, %r53304, %r53305}, {%r1, %r1}, {%r1, %r1}, {%r53290, %r53291, %r53292, %r53293, %r53294, %r53295, %r53296, %r53297};
	bar.warp.sync 	-1;
	wmma.mma.sync.aligned.row.col.m16n16k16.s32.s8.s8.s32 {%r53306, %r53307, %r53308, %r53309, %r53310, %r53311, %r53312, %r53313}, {%r1, %r1}, {%r1, %r1}, {%r53298, %r53299, %r53300, %r53301, %r53302, %r53303, %r53304, %r53305};
	bar.warp.sync 	-1;
	wmma.mma.sync.aligned.row.col.m16n16k16.s32.s8.s8.s32 {%r53314, %r53315, %r53316, %r53317, %r53318, %r53319, %r53320, %r53321}, {%r1, %r1}, {%r1, %r1}, {%r53306, %r53307, %r53308, %r53309, %r53310, %r53311, %r53312, %r53313};
	bar.warp.sync 	-1;
	wmma.mma.sync.aligned.row.col.m16n16k16.s32.s8.s8.s32 {%r53322, %r53323, %r53324, %r53325, %r53326, %r53327, %r53328, %r53329}, {%r1, %r1}, {%r1, %r1}, {%r53314, %r53315, %r53316, %r53317, %r53318, %r53319, %r53320, %r53321};
	bar.warp.sync 	-1;
	wmma.mma.sync.aligned.row.col.m16n16k16.s32.s8.s8.s32 {%r53330, %r53331, %r53332, %r53333, %r53334, %r53335, %r53336, %r53337}, {%r1, %r1}, {%r1, %r1}, {%r53322, %r53323, %r53324, %r53325, %r53326, %r53327, %r53328, %r53329};
	bar.warp.sync 	-1;
	wmma.mma.sync.aligned.row.col.m16n16k16.s32.s8.s8.s32 {%r53338, %r53339, %r53340, %r53341, %r53342, %r53343, %r53344, %r53345}, {%r1, %r1}, {%r1, %r1}, {%r53330, %r53331, %r53332, %r53333, %r53334, %r53335, %r53336, %r53337};
	bar.warp.sync 	-1;
	wmma.mma.sync.aligned.row.col.m16n16k16.s32.s8.s8.s32 {%r53346, %r53347, %r53348, %r53349, %r53350, %r53351, %r53352, %r53353}, {%r1, %r1}, {%r1, %r1}, {%r53338, %r53339, %r53340, %r53341, %r53342, %r53343, %r53344, %r53345};
	bar.warp.sync 	-1;
	wmma.mma.sync.aligned.row.col.m16n16k16.s32.s8.s8.s32 {%r53354, %r53355, %r53356, %r53357, %r53358, %r53359, %r53360, %r53361}, {%r1, %r1}, {%r1, %r1}, {%r53346, %r53347, %r53348, %r53349, %r53350, %r53351, %r53352, %r53353};
	bar.warp.sync 	-1;
	wmma.mma.sync.aligned.row.col.m16n16k16.s32.s8.s8.s32 {%r53362, %r53363, %r53364, %r53365, %r53366, %r53367, %r53368, %r53369}, {%r1, %r1}, {%r1, %r1}, {%r53354, %r53355, %r53356, %r53357, %r53358, %r53359, %r53360, %r53361};
	bar.warp.sync 	-1;
	wmma.mma.sync.aligned.row.col.m16n16k16.s32.s8.s8.s32 {%r53370, %r53371, %r53372, %r53373, %r53374, %r53375, %r53376, %r53377}, {%r1, %r1}, {%r1, %r1}, {%r53362, %r53363, %r53364, %r53365, %r53366, %r53367, %r53368, %r53369};
	bar.warp.sync 	-1;
	wmma.mma.sync.aligned.row.col.m16n16k16.s32.s8.s8.s32 {%r53378, %r53379, %r53380, %r53381, %r53382, %r53383, %r53384, %r53385}, {%r1, %r1}, {%r1, %r1}, {%r53370, %r53371, %r53372, %r53373, %r53374, %r53375, %r53376, %r53377};
	bar.warp.sync 	-1;
	wmma.mma.sync.aligned.row.col.m16n16k16.s32.s8.s8.s32 {%r53386, %r53387, %r53388, %r53389, %r53390, %r53391, %r53392, %r53393}, {%r1, %r1}, {%r1, %r1}, {%r53378, %r53379, %r53380, %r53381, %r53382, %r53383, %r53384, %r53385};
	bar.warp.sync 	-1;
	wmma.mma.sync.aligned.row.col.m16n16k16.s32.s8.s8.s32 {%r53394, %r53395, %r53396, %r53397, %r53398, %r53399, %r53400, %r53401}, {%r1, %r1}, {%r1, %r1}, {%r53386, %r53387, %r53388, %r53389, %r53390, %r53391, %r53392, %r53393};
	bar.warp.sync 	-1;
	wmma.mma.sync.aligned.row.col.m16n16k16.s32.s8.s8.s32 {%r53402, %r53403, %r53404, %r53405, %r53406, %r53407, %r53408, %r53409}, {%r1, %r1}, {%r1, %r1}, {%r53394, %r53395, %r53396, %r53397, %r53398, %r53399, %r53400, %r53401};
	bar.warp.sync 	-1;
	wmma.mma.sync.aligned.row.col.m16n16k16.s32.s8.s8.s32 {%r53410, %r53411, %r53412, %r53413, %r53414, %r53415, %r53416, %r53417}, {%r1, %r1}, {%r1, %r1}, {%r53402, %r53403, %r53404, %r53405, %r53406, %r53407, %r53408, %r53409};
	bar.warp.sync 	-1;
	wmma.mma.sync.aligned.row.col.m16n16k16.s32.s8.s8.s32 {%r53418, %r53419, %r53420, %r53421, %r53422, %r53423, %r53424, %r53425}, {%r1, %r1}, {%r1, %r1}, {%r53410, %r53411, %r53412, %r53413, %r53414, %r53415, %r53416, %r53417};
	bar.warp.sync 	-1;
	wmma.mma.sync.aligned.row.col.m16n16k16.s32.s8.s8.s32 {%r53426, %r53427, %r53428, %r53429, %r53430, %r53431, %r53432, %r53433}, {%r1, %r1}, {%r1, %r1}, {%r53418, %r53419, %r53420, %r53421, %r53422, %r53423, %r53424, %r53425};
	bar.warp.sync 	-1;
	wmma.mma.sync.aligned.row.col.m16n16k16.s32.s8.s8.s32 {%r53434, %r53435, %r53436, %r53437, %r53438, %r53439, %r53440, %r53441}, {%r1, %r1}, {%r1, %r1}, {%r53426, %r53427, %r53428, %r53429, %r53430, %r53431, %r53432, %r53433};
	bar.warp.sync 	-1;
	wmma.mma.sync.aligned.row.col.m16n16k16.s32.s8.s8.s32 {%r53442, %r53443, %r53444, %r53445, %r53446, %r53447, %r53448, %r53449}, {%r1, %r1}, {%r1, %r1}, {%r53434, %r53435, %r53436, %r53437, %r53438, %r53439, %r53440, %r53441};
	bar.warp.sync 	-1;
	wmma.mma.sync.aligned.row.col.m16n16k16.s32.s8.s8.s32 {%r53450, %r53451, %r53452, %r53453, %r53454, %r53455, %r53456, %r53457}, {%r1, %r1}, {%r1, %r1}, {%r53442, %r53443, %r53444, %r53445, %r53446, %r53447, %r53448, %r53449};
	bar.warp.sync 	-1;
	wmma.mma.sync.aligned.row.col.m16n16k16.s32.s8.s8.s32 {%r53458, %r53459, %r53460, %r53461, %r53462, %r53463, %r53464, %r53465}, {%r1, %r1}, {%r1, %r1}, {%r53450, %r53451, %r53452, %r53453, %r53454, %r53455, %r53456, %r53457};
	bar.warp.sync 	-1;
	wmma.mma.sync.aligned.row.col.m16n16k16.s32.s8.s8.s32 {%r53466, %r53467, %r53468, %r53469, %r53470, %r53471, %r53472, %r53473}, {%r1, %r1}, {%r1, %r1}, {%r53458, %r53459, %r53460, %r53461, %r53462, %r53463, %r53464, %r53465};
	bar.warp.sync 	-1;
	wmma.mma.sync.aligned.row.col.m16n16k16.s32.s8.s8.s32 {%r53474, %r53475, %r53476, %r53477, %r53478, %r53479, %r53480, %r53481}, {%r1, %r1}, {%r1, %r1}, {%r53466, %r53467, %r53468, %r53469, %r53470, %r53471, %r53472, %r53473};
	bar.warp.sync 	-1;
	wmma.mma.sync.aligned.row.col.m16n16k16.s32.s8.s8.s32 {%r53482, %r53483, %r53484, %r53485, %r53486, %r53487, %r53488, %r53489}, {%r1, %r1}, {%r1, %r1}, {%r53474, %r53475, %r53476, %r53477, %r53478, %r53479, %r53480, %r53481};
	bar.warp.sync 	-1;
	wmma.mma.sync.aligned.row.col.m16n16k16.s32.s8.s8.s32 {%r53490, %r53491, %r53492, %r53493, %r53494, %r53495, %r53496, %r53497}, {%r1, %r1}, {%r1, %r1}, {%r53482, %r53483, %r53484, %r53485, %r53486, %r53487, %r53488, %r53489};
	bar.warp.sync 	-1;
	wmma.mma.sync.aligned.row.col.m16n16k16.s32.s8.s8.s32 {%r53498, %r53499, %r53500, %r53501, %r53502, %r53503, %r53504, %r53505}, {%r1, %r1}, {%r1, %r1}, {%r53490, %r53491, %r53492, %r53493, %r53494, %r53495, %r53496, %r53497};
	bar.warp.sync 	-1;
	wmma.mma.sync.aligned.row.col.m16n16k16.s32.s8.s8.s32 {%r53506, %r53507, %r53508, %r53509, %r53510, %r53511, %r53512, %r53513}, {%r1, %r1}, {%r1, %r1}, {%r53498, %r53499, %r53500, %r53501, %r53502, %r53503, %r53504, %r53505};
	bar.warp.sync 	-1;
	wmma.mma.sync.aligned.row.col.m16n16k16.s32.s8.s8.s32 {%r53514, %r53515, %r53516, %r53517, %r53518, %r53519, %r53520, %r53521}, {%r1, %r1}, {%r1, %r1}, {%r53506, %r53507, %r53508, %r53509, %r53510, %r53511, %r53512, %r53513};
	bar.warp.sync 	-1;
	wmma.mma.sync.aligned.row.col.m16n16k16.s32.s8.s8.s32 {%r53522, %r53523, %r53524, %r53525, %r53526, %r53527, %r53528, %r53529}, {%r1, %r1}, {%r1, %r1}, {%r53514, %r53515, %r53516, %r53517, %r53518, %r53519, %r53520, %r53521};
	bar.warp.sync 	-1;
	wmma.mma.sync.aligned.row.col.m16n16k16.s32.s8.s8.s32 {%r53530, %r53531, %r53532, %r53533, %r53534, %r53535, %r53536, %r53537}, {%r1, %r1}, {%r1, %r1}, {%r53522, %r53523, %r53524, %r53525, %r53526, %r53527, %r53528, %r53529};
	bar.warp.sync 	-1;
	wmma.mma.sync.aligned.row.col.m16n16k16.s32.s8.s8.s32 {%r53538, %r53539, %r53540, %r53541, %r53542, %r53543, %r53544, %r53545}, {%r1, %r1}, {%r1, %r1}, {%r53530, %r53531, %r53532, %r53533, %r53534, %r53535, %r53536, %r53537};
	bar.warp.sync 	-1;
	wmma.mma.sync.aligned.row.col.m16n16k16.s32.s8.s8.s32 {%r53546, %r53547, %r53548, %r53549, %r53550, %r53551, %r53552, %r53553}, {%r1, %r1}, {%r1, %r1}, {%r53538, %r53539, %r53540, %r53541, %r53542, %r53543, %r53544, %r53545};
	bar.warp.sync 	-1;
	wmma.mma.sync.aligned.row.col.m16n16k16.s32.s8.s8.s32 {%r53554, %r53555, %r53556, %r53557, %r53558, %r53559, %r53560, %r53561}, {%r1, %r1}, {%r1, %r1}, {%r53546, %r53547, %r53548, %r53549, %r53550, %r53551, %r53552, %r53553};
	bar.warp.sync 	-1;
	wmma.mma.sync.aligned.row.col.m16n16k16.s32.s8.s8.s32 {%r53562, %r53563, %r53564, %r53565, %r53566, %r53567, %r53568, %r53569}, {%r1, %r1}, {%r1, %r1}, {%r53554, %r53555, %r53556, %r53557, %r53558, %r53559, %r53560, %r53561};
	bar.warp.sync 	-1;
	wmma.mma.sync.aligned.row.col.m16n16k16.s32.s8.s8.s32 {%r53570, %r53571, %r53572, %r53573, %r53574, %r53575, %r53576, %r53577}, {%r1, %r1}, {%r1, %r1}, {%r53562, %r53563, %r53564, %r53565, %r53566, %r53567, %r53568, %r53569};
	bar.warp.sync 	-1;
	wmma.mma.sync.aligned.row.col.m16n16k16.s32.s8.s8.s32 {%r53578, %r53579, %r53580, %r53581, %r53582, %r53583, %r53584, %r53585}, {%r1, %r1}, {%r1, %r1}, {%r53570, %r53571, %r53572, %r53573, %r53574, %r53575, %r53576, %r53577};
	bar.warp.sync 	-1;
	wmma.mma.sync.aligned.row.col.m16n16k16.s32.s8.s8.s32 {%r53586, %r53587, %r53588, %r53589, %r53590, %r53591, %r53592, %r53593}, {%r1, %r1}, {%r1, %r1}, {%r53578, %r53579, %r53580, %r53581, %r53582, %r53583, %r53584, %r53585};
	bar.warp.sync 	-1;
	wmma.mma.sync.aligned.row.col.m16n16k16.s32.s8.s8.s32 {%r53594, %r53595, %r53596, %r53597, %r53598, %r53599, %r53600, %r53601}, {%r1, %r1}, {%r1, %r1}, {%r53586, %r53587, %r53588, %r53589, %r53590, %r53591, %r53592, %r53593};
	bar.warp.sync 	-1;
	wmma.mma.sync.aligned.row.col.m16n16k16.s32.s8.s8.s32 {%r53602, %r53603, %r53604, %r53605, %r53606, %r53607, %r53608, %r53609}, {%r1, %r1}, {%r1, %r1}, {%r53594, %r53595, %r53596, %r53597, %r53598, %r53599, %r53600, %r53601};
	bar.warp.sync 	-1;
	wmma.mma.sync.aligned.row.col.m16n16k16.s32.s8.s8.s32 {%r53610, %r53611, %r53612, %r53613, %r53614, %r53615, %r53616, %r53617}, {%r1, %r1}, {%r1, %r1}, {%r53602, %r53603, %r53604, %r53605, %r53606, %r53607, %r53608, %r53609};
	bar.warp.sync 	-1;
	wmma.mma.sync.aligned.row.col.m16n16k16.s32.s8.s8.s32 {%r53618, %r53619, %r53620, %r53621, %r53622, %r53623, %r53624, %r53625}, {%r1, %r1}, {%r1, %r1}, {%r53610, %r53611, %r53612, %r53613, %r53614, %r53615, %r53616, %r53617};
	bar.warp.sync 	-1;
	wmma.mma.sync.aligned.row.col.m16n16k16.s32.s8.s8.s32 {%r53626, %r53627, %r53628, %r53629, %r53630, %r53631, %r53632, %r53633}, {%r1, %r1}, {%r1, %r1}, {%r53618, %r53619, %r53620, %r53621, %r53622, %r53623, %r53624, %r53625};
	bar.warp.sync 	-1;
	wmma.mma.sync.aligned.row.col.m16n16k16.s32.s8.s8.s32 {%r53634, %r53635, %r53636, %r53637, %r53638, %r53639, %r53640, %r53641}, {%r1, %r1}, {%r1, %r1}, {%r53626, %r53627, %r53628, %r53629, %r53630, %r53631, %r53632, %r53633};
	bar.warp.sync 	-1;
	wmma.mma.sync.aligned.row.col.m16n16k16.s32.s8.s8.s32 {%r53642, %r53643, %r53644, %r53645, %r53646, %r53647, %r53648, %r53649}, {%r1, %r1}, {%r1, %r1}, {%r53634, %r53635, %r53636, %r53637, %r53638, %r53639, %r53640, %r53641};
	bar.warp.sync 	-1;
	wmma.mma.sync.aligned.row.col.m16n16k16.s32.s8.s8.s32 {%r53650, %r53651, %r53652, %r53653, %r53654, %r53655, %r53656, %r53657}, {%r1, %r1}, {%r1, %r1}, {%r53642, %r53643, %r53644, %r53645, %r53646, %r53647, %r53648, %r53649};
	bar.warp.sync 	-1;
	wmma.mma.sync.aligned.row.col.m16n16k16.s32.s8.s8.s32 {%r53658, %r53659, %r53660, %r53661, %r53662, %r53663, %r53664, %r53665}, {%r1, %r1}, {%r1, %r1}, {%r53650, %r53651, %r53652, %r53653, %r53654, %r53655, %r53656, %r53657};
	bar.warp.sync 	-1;
	wmma.mma.sync.aligned.row.col.m16n16k16.s32.s8.s8.s32 {%r53666, %r53667, %r53668, %r53669, %r53670, %r53671, %r53672, %r53673}, {%r1, %r1}, {%r1, %r1}, {%r53658, %r53659, %r53660, %r53661, %r53662, %r53663, %r53664, %r53665};
	bar.warp.sync 	-1;
	wmma.mma.sync.aligned.row.col.m16n16k16.s32.s8.s8.s32 {%r53674, %r53675, %r53676, %r53677, %r53678, %r53679, %r53680, %r53681}, {%r1, %r1}, {%r1, %r1}, {%r53666, %r53667, %r53668, %r53669, %r53670, %r53671, %r53672, %r53673};
	bar.warp.sync 	-1;
	wmma.mma.sync.aligned.row.col.m16n16k16.s32.s8.s8.s32 {%r53682, %r53683, %r53684, %r53685, %r53686, %r53687, %r53688, %r53689}, {%r1, %r1}, {%r1, %r1}, {%r53674, %r53675, %r53676, %r53677, %r53678, %r53679, %r53680, %r53681};
	bar.warp.sync 	-1;
	wmma.mma.sync.aligned.row.col.m16n16k16.s32.s8.s8.s32 {%r53690, %r53691, %r53692, %r53693, %r53694, %r53695, %r53696, %r53697}, {%r1, %r1}, {%r1, %r1}, {%r53682, %r53683, %r53684, %r53685, %r53686, %r53687, %r53688, %r53689};
	bar.warp.sync 	-1;
	wmma.mma.sync.aligned.row.col.m16n16k16.s32.s8.s8.s32 {%r53698, %r53699, %r53700, %r53701, %r53702, %r53703, %r53704, %r53705}, {%r1, %r1}, {%r1, %r1}, {%r53690, %r53691, %r53692, %r53693, %r53694, %r53695, %r53696, %r53697};
	bar.warp.sync 	-1;
	wmma.mma.sync.aligned.row.col.m16n16k16.s32.s8.s8.s32 {%r53706, %r53707, %r53708, %r53709, %r53710, %r53711, %r53712, %r53713}, {%r1, %r1}, {%r1, %r1}, {%r53698, %r53699, %r53700, %r53701, %r53702, %r53703, %r53704, %r53705};
	bar.warp.sync 	-1;
	wmma.mma.sync.aligned.row.col.m16n16k16.s32.s8.s8.s32 {%r53714, %r53715, %r53716, %r53717, %r53718, %r53719, %r53720, %r53721}, {%r1, %r1}, {%r1, %r1}, {%r53706, %r53707, %r53708, %r53709, %r53710, %r53711, %r53712, %r53713};
	bar.warp.sync 	-1;
	wmma.mma.sync.aligned.row.col.m16n16k16.s32.s8.s8.s32 {%r53722, %r53723, %r53724, %r53725, %r53726, %r53727, %r53728, %r53729}, {%r1, %r1}, {%r1, %r1}, {%r53714, %r53715, %r53716, %r53717, %r53718, %r53719, %r53720, %r53721};
	bar.warp.sync 	-1;
	wmma.mma.sync.aligned.row.col.m16n16k16.s32.s8.s8.s32 {%r53730, %r53731, %r53732, %r53733, %r53734, %r53735, %r53736, %r53737}, {%r1, %r1}, {%r1, %r1}, {%r53722, %r53723, %r53724, %r53725, %r53726, %r53727, %r53728, %r53729};
	bar.warp.sync 	-1;
	wmma.mma.sync.aligned.row.col.m16n16k16.s32.s8.s8.s32 {%r53738, %r53739, %r53740, %r53741, %r53742, %r53743, %r53744, %r53745}, {%r1, %r1}, {%r1, %r1}, {%r53730, %r53731, %r53732, %r53733, %r53734, %r53735, %r53736, %r53737};
	bar.warp.sync 	-1;
	wmma.mma.sync.aligned.row.col.m16n16k16.s32.s8.s8.s32 {%r53746, %r53747, %r53748, %r53749, %r53750, %r53751, %r53752, %r53753}, {%r1, %r1}, {%r1, %r1}, {%r53738, %r53739, %r53740, %r53741, %r53742, %r53743, %r53744, %r53745};
	bar.warp.sync 	-1;
	wmma.mma.sync.aligned.row.col.m16n16k16.s32.s8.s8.s32 {%r53754, %r53755, %r53756, %r53757, %r53758, %r53759, %r53760, %r53761}, {%r1, %r1}, {%r1, %r1}, {%r53746, %r53747, %r53748, %r53749, %r53750, %r53751, %r53752, %r53753};
	bar.warp.sync 	-1;
	wmma.mma.sync.aligned.row.col.m16n16k16.s32.s8.s8.s32 {%r53762, %r53763, %r53764, %r53765, %r53766, %r53767, %r53768, %r53769}, {%r1, %r1}, {%r1, %r1}, {%r53754, %r53755, %r53756, %r53757, %r53758, %r53759, %r53760, %r53761};
	bar.warp.sync 	-1;
	wmma.mma.sync.aligned.row.col.m16n16k16.s32.s8.s8.s32 {%r53770, %r53771, %r53772, %r53773, %r53774, %r53775, %r53776, %r53777}, {%r1, %r1}, {%r1, %r1}, {%r53762, %r53763, %r53764, %r53765, %r53766, %r53767, %r53768, %r53769};
	bar.warp.sync 	-1;
	wmma.mma.sync.aligned.row.col.m16n16k16.s32.s8.s8.s32 {%r53778, %r53779, %r53780, %r53781, %r53782, %r53783, %r53784, %r53785}, {%r1, %r1}, {%r1, %r1}, {%r53770, %r53771, %r53772, %r53773, %r53774, %r53775, %r53776, %r53777};
	bar.warp.sync 	-1;
	wmma.mma.sync.aligned.row.col.m16n16k16.s32.s8.s8.s32 {%r53786, %r53787, %r53788, %r53789, %r53790, %r53791, %r53792, %r53793}, {%r1, %r1}, {%r1, %r1}, {%r53778, %r53779, %r53780, %r53781, %r53782, %r53783, %r53784, %r53785};
	bar.warp.sync 	-1;
	wmma.mma.sync.aligned.row.col.m16n16k16.s32.s8.s8.s32 {%r53794, %r53795, %r53796, %r53797, %r53798, %r53799, %r53800, %r53801}, {%r1, %r1}, {%r1, %r1}, {%r53786, %r53787, %r53788, %r53789, %r53790, %r53791, %r53792, %r53793};
	bar.warp.sync 	-1;
	wmma.mma.sync.aligned.row.col.m16n16k16.s32.s8.s8.s32 {%r53802, %r53803, %r53804, %r53805, %r53806, %r53807, %r53808, %r53809}, {%r1, %r1}, {%r1, %r1}, {%r53794, %r53795, %r53796, %r53797, %r53798, %r53799, %r53800, %r53801};
	bar.warp.sync 	-1;
	wmma.mma.sync.aligned.row.col.m16n16k16.s32.s8.s8.s32 {%r53810, %r53811, %r53812, %r53813, %r53814, %r53815, %r53816, %r53817}, {%r1, %r1}, {%r1, %r1}, {%r53802, %r53803, %r53804, %r53805, %r53806, %r53807, %r53808, %r53809};
	bar.warp.sync 	-1;
	wmma.mma.sync.aligned.row.col.m16n16k16.s32.s8.s8.s32 {%r53818, %r53819, %r53820, %r53821, %r53822, %r53823, %r53824, %r53825}, {%r1, %r1}, {%r1, %r1}, {%r53810, %r53811, %r53812, %r53813, %r53814, %r53815, %r53816, %r53817};
	bar.warp.sync 	-1;
	wmma.mma.sync.aligned.row.col.m16n16k16.s32.s8.s8.s32 {%r53826, %r53827, %r53828, %r53829, %r53830, %r53831, %r53832, %r53833}, {%r1, %r1}, {%r1, %r1}, {%r53818, %r53819, %r53820, %r53821, %r53822, %r53823, %r53824, %r53825};
	bar.warp.sync 	-1;
	wmma.mma.sync.aligned.row.col.m16n16k16.s32.s8.s8.s32 {%r53834, %r53835, %r53836, %r53837, %r53838, %r53839, %r53840, %r53841}, {%r1, %r1}, {%r1, %r1}, {%r53826, %r53827, %r53828, %r53829, %r53830, %r53831, %r53832, %r53833};
	bar.warp.sync 	-1;
	wmma.mma.sync.aligned.row.col.m16n16k16.s32.s8.s8.s32 {%r53842, %r53843, %r53844, %r53845, %r53846, %r53847, %r53848, %r53849}, {%r1, %r1}, {%r1, %r1}, {%r53834, %r53835, %r53836, %r53837, %r53838, %r53839, %r53840, %r53841};
	bar.warp.sync 	-1;
	wmma.mma.sync.aligned.row.col.m16n16k16.s32.s8.s8.s32 {%r53850, %r53851, %r53852, %r53853, %r53854, %r53855, %r53856, %r53857}, {%r1, %r1}, {%r1, %r1}, {%r53842, %r53843, %r53844, %r53845, %r53846, %r53847, %r53848, %r53849};
	bar.warp.sync 	-1;
	wmma.mma.sync.aligned.row.col.m16n16k16.s32.s8.s8.s32 {%r53858, %r53859, %r53860, %r53861, %r53862, %r53863, %r53864, %r53865}, {%r1, %r1}, {%r1, %r1}, {%r53850, %r53851, %r53852, %r53853, %r53854, %r53855, %r53856, %r53857};
	bar.warp.sync 	-1;
	wmma.mma.sync.aligned.row.col.m16n16k16.s32.s8.s8.s32 {%r53866, %r53867, %r53868, %r53869, %r53870, %r53871, %r53872, %r53873}, {%r1, %r1}, {%r1, %r1}, {%r53858, %r53859, %r53860, %r53861, %r53862, %r53863, %r53864, %r53865};
	bar.warp.sync 	-1;
	wmma.mma.sync.aligned.row.col.m16n16k16.s32.s8.s8.s32 {%r53874, %r53875, %r53876, %r53877, %r53878, %r53879, %r53880, %r53881}, {%r1, %r1}, {%r1, %r1}, {%r53866, %r53867, %r53868, %r53869, %r53870, %r53871, %r53872, %r53873};
	bar.warp.sync 	-1;
	wmma.mma.sync.aligned.row.col.m16n16k16.s32.s8.s8.s32 {%r53882, %r53883, %r53884, %r53885, %r53886, %r53887, %r53888, %r53889}, {%r1, %r1}, {%r1, %r1}, {%r53874, %r53875, %r53876, %r53877, %r53878, %r53879, %r53880, %r53881};
	bar.warp.sync 	-1;
	wmma.mma.sync.aligned.row.col.m16n16k16.s32.s8.s8.s32 {%r53890, %r53891, %r53892, %r53893, %r53894, %r53895, %r53896, %r53897}, {%r1, %r1}, {%r1, %r1}, {%r53882, %r53883, %r53884, %r53885, %r53886, %r53887, %r53888, %r53889};
	bar.warp.sync 	-1;
	wmma.mma.sync.aligned.row.col.m16n16k16.s32.s8.s8.s32 {%r53898, %r53899, %r53900, %r53901, %r53902, %r53903, %r53904, %r53905}, {%r1, %r1}, {%r1, %r1}, {%r53890, %r53891, %r53892, %r53893, %r53894, %r53895, %r53896, %r53897};
	bar.warp.sync 	-1;
	wmma.mma.sync.aligned.row.col.m16n16k16.s32.s8.s8.s32 {%r53906, %r53907, %r53908, %r53909, %r53910, %r53911, %r53912, %r53913}, {%r1, %r1}, {%r1, %r1}, {%r53898, %r53899, %r53900, %r53901, %r53902, %r53903, %r53904, %r53905};
	bar.warp.sync 	-1;
	wmma.mma.sync.aligned.row.col.m16n16k16.s32.s8.s8.s32 {%r53914, %r53915, %r53916, %r53917, %r53918, %r53919, %r53920, %r53921}, {%r1, %r1}, {%r1, %r1}, {%r53906, %r53907, %r53908, %r53909, %r53910, %r53911, %r53912, %r53913};
	bar.warp.sync 	-1;
	wmma.mma.sync.aligned.row.col.m16n16k16.s32.s8.s8.s32 {%r53922, %r53923, %r53924, %r53925, %r53926, %r53927, %r53928, %r53929}, {%r1, %r1}, {%r1, %r1}, {%r53914, %r53915, %r53916, %r53917, %r53918, %r53919, %r53920, %r53921};
	bar.warp.sync 	-1;
	wmma.mma.sync.aligned.row.col.m16n16k16.s32.s8.s8.s32 {%r53930, %r53931, %r53932, %r53933, %r53934, %r53935, %r53936, %r53937}, {%r1, %r1}, {%r1, %r1}, {%r53922, %r53923, %r53924, %r53925, %r53926, %r53927, %r53928, %r53929};
	bar.warp.sync 	-1;
	wmma.mma.sync.aligned.row.col.m16n16k16.s32.s8.s8.s32 {%r53938, %r53939, %r53940, %r53941, %r53942, %r53943, %r53944, %r53945}, {%r1, %r1}, {%r1, %r1}, {%r53930, %r53931, %r53932, %r53933, %r53934, %r53935, %r53936, %r53937};
	bar.warp.sync 	-1;
	wmma.mma.sync.aligned.row.col.m16n16k16.s32.s8.s8.s32 {%r53946, %r53947, %r53948, %r53949, %r53950, %r53951, %r53952, %r53953}, {%r1, %r1}, {%r1, %r1}, {%r53938, %r53939, %r53940, %r53941, %r53942, %r53943, %r53944, %r53945};
	bar.warp.sync 	-1;
	wmma.mma.sync.aligned.row.col.m16n16k16.s32.s8.s8.s32 {%r53954, %r53955, %r53956, %r53957, %r53958, %r53959, %r53960, %r53961}, {%r1, %r1}, {%r1, %r1}, {%r53946, %r53947, %r53948, %r53949, %r53950, %r53951, %r53952, %r53953};
	bar.warp.sync 	-1;
	wmma.mma.sync.aligned.row.col.m16n16k16.s32.s8.s8.s32 {%r53962, %r53963, %r53964, %r53965, %r53966, %r53967, %r53968, %r53969}, {%r1, %r1}, {%r1, %r1}, {%r53954, %r53955, %r53956, %r53957, %r53958, %r53959, %r53960, %r53961};
	bar.warp.sync 	-1;
	wmma.mma.sync.aligned.row.col.m16n16k16.s32.s8.s8.s32 {%r53970, %r53971, %r53972, %r53973, %r53974, %r53975, %r53976, %r53977}, {%r1, %r1}, {%r1, %r1}, {%r53962, %r53963, %r53964, %r53965, %r53966, %r53967, %r53968, %r53969};
	bar.warp.sync 	-1;
	wmma.mma.sync.aligned.row.col.m16n16k16.s32.s8.s8.s32 {%r53978, %r53979, %r53980, %r53981, %r53982, %r53983, %r53984, %r53985}, {%r1, %r1}, {%r1, %r1}, {%r53970, %r53971, %r53972, %r53973, %r53974, %r53975, %r53976, %r53977};
	bar.warp.sync 	-1;
	wmma.mma.sync.aligned.row.col.m16n16k16.s32.s8.s8.s32 {%r53986, %r53987, %r53988, %r53989, %r53990, %r53991, %r53992, %r53993}, {%r1, %r1}, {%r1, %r1}, {%r53978, %r53979, %r53980, %r53981, %r53982, %r53983, %r53984, %r53985};
	bar.warp.sync 	-1;
	wmma.mma.sync.aligned.row.col.m16n16k16.s32.s8.s8.s32 {%r53994, %r53995, %r53996, %r53997, %r53998, %r53999, %r54000, %r54001}, {%r1, %r1}, {%r1, %r1}, {%r53986, %r53987, %r53988, %r53989, %r53990, %r53991, %r53992, %r53993};
	bar.warp.sync 	-1;
	wmma.mma.sync.aligned.row.col.m16n16k16.s32.s8.s8.s32 {%r54002, %r54003, %r54004, %r54005, %r54006, %r54007, %r54008, %r54009}, {%r1, %r1}, {%r1, %r1}, {%r53994, %r53995, %r53996, %r53997, %r53998, %r53999, %r54000, %r54001};
	bar.warp.sync 	-1;
	wmma.mma.sync.aligned.row.col.m16n16k16.s32.s8.s8.s32 {%r54010, %r54011, %r54012, %r54013, %r54014, %r54015, %r54016, %r54017}, {%r1, %r1}, {%r1, %r1}, {%r54002, %r54003, %r54004, %r54005, %r54006, %r54007, %r54008, %r54009};
	bar.warp.sync 	-1;
	wmma.mma.sync.aligned.row.col.m16n16k16.s32.s8.s8.s32 {%r54018, %r54019, %r54020, %r54021, %r54022, %r54023, %r54024, %r54025}, {%r1, %r1}, {%r1, %r1}, {%r54010, %r54011, %r54012, %r54013, %r54014, %r54015, %r54016, %r54017};
	bar.warp.sync 	-1;
	wmma.mma.sync.aligned.row.col.m16n16k16.s32.s8.s8.s32 {%r54026, %r54027, %r54028, %r54029, %r54030, %r54031, %r54032, %r54033}, {%r1, %r1}, {%r1, %r1}, {%r54018, %r54019, %r54020, %r54021, %r54022, %r54023, %r54024, %r54025};
	bar.warp.sync 	-1;
	wmma.mma.sync.aligned.row.col.m16n16k16.s32.s8.s8.s32 {%r54034, %r54035, %r54036, %r54037, %r54038, %r54039, %r54040, %r54041}, {%r1, %r1}, {%r1, %r1}, {%r54026, %r54027, %r54028, %r54029, %r54030, %r54031, %r54032, %r54033};
	bar.warp.sync 	-1;
	wmma.mma.sync.aligned.row.col.m16n16k16.s32.s8.s8.s32 {%r54042, %r54043, %r54044, %r54045, %r54046, %r54047, %r54048, %r54049}, {%r1, %r1}, {%r1, %r1}, {%r54034, %r54035, %r54036, %r54037, %r54038, %r54039, %r54040, %r54041};
	bar.warp.sync 	-1;
	wmma.mma.sync.aligned.row.col.m16n16k16.s32.s8.s8.s32 {%r54050, %r54051, %r54052, %r54053, %r54054, %r54055, %r54056, %r54057}, {%r1, %r1}, {%r1, %r1}, {%r54042, %r54043, %r54044, %r54045, %r54046, %r54047, %r54048, %r54049};
	bar.warp.sync 	-1;
	wmma.mma.sync.aligned.row.col.m16n16k16.s32.s8.s8.s32 {%r54058, %r54059, %r54060, %r54061, %r54062, %r54063, %r54064, %r54065}, {%r1, %r1}, {%r1, %r1}, {%r54050, %r54051, %r54052, %r54053, %r54054, %r54055, %r54056, %r54057};
	bar.warp.sync 	-1;
	wmma.mma.sync.aligned.row.col.m16n16k16.s32.s8.s8.s32 {%r54066, %r54067, %r54068, %r54069, %r54070, %r54071, %r54072, %r54073}, {%r1, %r1}, {%r1, %r1}, {%r54058, %r54059, %r54060, %r54061, %r54062, %r54063, %r54064, %r54065};
	bar.warp.sync 	-1;
	wmma.mma.sync.aligned.row.col.m16n16k16.s32.s8.s8.s32 {%r54074, %r54075, %r54076, %r54077, %r54078, %r54079, %r54080, %r54081}, {%r1, %r1}, {%r1, %r1}, {%r54066, %r54067, %r54068, %r54069, %r54070, %r54071, %r54072, %r54073};
	bar.warp.sync 	-1;
	wmma.mma.sync.aligned.row.col.m16n16k16.s32.s8.s8.s32 {%r54082, %r54083, %r54084, %r54085, %r54086, %r54087, %r54088, %r54089}, {%r1, %r1}, {%r1, %r1}, {%r54074, %r54075, %r54076, %r54077, %r54078, %r54079, %r54080, %r54081};
	bar.warp.sync 	-1;
	wmma.mma.sync.aligned.row.col.m16n16k16.s32.s8.s8.s32 {%r54090, %r54091, %r54092, %r54093, %r54094, %r54095, %r54096, %r54097}, {%r1, %r1}, {%r1, %r1}, {%r54082, %r54083, %r54084, %r54085, %r54086, %r54087, %r54088, %r54089};
	bar.warp.sync 	-1;
	wmma.mma.sync.aligned.row.col.m16n16k16.s32.s8.s8.s32 {%r54098, %r54099, %r54100, %r54101, %r54102, %r54103, %r54104, %r54105}, {%r1, %r1}, {%r1, %r1}, {%r54090, %r54091, %r54092, %r54093, %r54094, %r54095, %r54096, %r54097};
	bar.warp.sync 	-1;
	wmma.mma.sync.aligned.row.col.m16n16k16.s32.s8.s8.s32 {%r54106, %r54107, %r54108, %r54109, %r54110, %r54111, %r54112, %r54113}, {%r1, %r1}, {%r1, %r1}, {%r54098, %r54099, %r54100, %r54101, %r54102, %r54103, %r54104, %r54105};
	bar.warp.sync 	-1;
	wmma.mma.sync.aligned.row.col.m16n16k16.s32.s8.s8.s32 {%r54114, %r54115, %r54116, %r54117, %r54118, %r54119, %r54120, %r54121}, {%r1, %r1}, {%r1, %r1}, {%r54106, %r54107, %r54108, %r54109, %r54110, %r54111, %r54112, %r54113};
	bar.warp.sync 	-1;
	wmma.mma.sync.aligned.row.col.m16n16k16.s32.s8.s8.s32 {%r54122, %r54123, %r54124, %r54125, %r54126, %r54127, %r54128, %r54129}, {%r1, %r1}, {%r1, %r1}, {%r54114, %r54115, %r54116, %r54117, %r54118, %r54119, %r54120, %r54121};
	bar.warp.sync 	-1;
	wmma.mma.sync.aligned.row.col.m16n16k16.s32.s8.s8.s32 {%r54130, %r54131, %r54132, %r54133, %r54134, %r54135, %r54136, %r54137}, {%r1, %r1}, {%r1, %r1}, {%r54122, %r54123, %r54124, %r54125, %r54126, %r54127, %r54128, %r54129};
	bar.warp.sync 	-1;
	wmma.mma.sync.aligned.row.col.m16n16k16.s32.s8.s8.s32 {%r54138, %r54139, %r54140, %r54141, %r54142, %r54143, %r54144, %r54145}, {%r1, %r1}, {%r1, %r1}, {%r54130, %r54131, %r54132, %r54133, %r54134, %r54135, %r54136, %r54137};
	bar.warp.sync 	-1;
	wmma.mma.sync.aligned.row.col.m16n16k16.s32.s8.s8.s32 {%r54146, %r54147, %r54148, %r54149, %r54150, %r54151, %r54152, %r54153}, {%r1, %r1}, {%r1, %r1}, {%r54138, %r54139, %r54140, %r54141, %r54142, %r54143, %r54144, %r54145};
	bar.warp.sync 	-1;
	wmma.mma.sync.aligned.row.col.m16n16k16.s32.s8.s8.s32 {%r54154, %r54155, %r54156, %r54157, %r54158, %r54159, %r54160, %r54161}, {%r1, %r1}, {%r1, %r1}, {%r54146, %r54147, %r54148, %r54149, %r54150, %r54151, %r54152, %r54153};
	bar.warp.sync 	-1;
	wmma.mma.sync.aligned.row.col.m16n16k16.s32.s8.s8.s32 {%r54162, %r54163, %r54164, %r54165, %r54166, %r54167, %r54168, %r54169}, {%r1, %r1}, {%r1, %r1}, {%r54154, %r54155, %r54156, %r54157, %r54158, %r54159, %r54160, %r54161};
	bar.warp.sync 	-1;
	wmma.mma.sync.aligned.row.col.m16n16k16.s32.s8.s8.s32 {%r54170, %r54171, %r54172, %r54173, %r54174, %r54175, %r54176, %r54177}, {%r1, %r1}, {%r1, %r1}, {%r54162, %r54163, %r54164, %r54165, %r54166, %r54167, %r54168, %r54169};
	bar.warp.sync 	-1;
	wmma.mma.sync.aligned.row.col.m16n16k16.s32.s8.s8.s32 {%r54178, %r54179, %r54180, %r54181, %r54182, %r54183, %r54184, %r54185}, {%r1, %r1}, {%r1, %r1}, {%r54170, %r54171, %r54172, %r54173, %r54174, %r54175, %r54176, %r54177};
	bar.warp.sync 	-1;
	wmma.mma.sync.aligned.row.col.m16n16k16.s32.s8.s8.s32 {%r54186, %r54187, %r54188, %r54189, %r54190, %r54191, %r54192, %r54193}, {%r1, %r1}, {%r1, %r1}, {%r54178, %r54179, %r54180, %r54181, %r54182, %r54183, %r54184, %r54185};
	bar.warp.sync 	-1;
	wmma.mma.sync.aligned.row.col.m16n16k16.s32.s8.s8.s32 {%r54194, %r54195, %r54196, %r54197, %r54198, %r54199, %r54200, %r54201}, {%r1, %r1}, {%r1, %r1}, {%r54186, %r54187, %r54188, %r54189, %r54190, %r54191, %r54192, %r54193};
	bar.warp.sync 	-1;
	wmma.mma.sync.aligned.row.col.m16n16k16.s32.s8.s8.s32 {%r54202, %r54203, %r54204, %r54205, %r54206, %r54207, %r54208, %r54209}, {%r1, %r1}, {%r1, %r1}, {%r54194, %r54195, %r54196, %r54197, %r54198, %r54199, %r54200, %r54201};
	bar.warp.sync 	-1;
	wmma.mma.sync.aligned.row.col.m16n16k16.s32.s8.s8.s32 {%r54210, %r54211, %r54212, %r54213, %r54214, %r54215, %r54216, %r54217}, {%r1, %r1}, {%r1, %r1}, {%r54202, %r54203, %r54204, %r54205, %r54206, %r54207, %r54208, %r54209};
	bar.warp.sync 	-1;
	wmma.mma.sync.aligned.row.col.m16n16k16.s32.s8.s8.s32 {%r54218, %r54219, %r54220, %r54221, %r54222, %r54223, %r54224, %r54225}, {%r1, %r1}, {%r1, %r1}, {%r54210, %r54211, %r54212, %r54213, %r54214, %r54215, %r54216, %r54217};
	bar.warp.sync 	-1;
	wmma.mma.sync.aligned.row.col.m16n16k16.s32.s8.s8.s32 {%r54226, %r54227, %r54228, %r54229, %r54230, %r54231, %r54232, %r54233}, {%r1, %r1}, {%r1, %r1}, {%r54218, %r54219, %r54220, %r54221, %r54222, %r54223, %r54224, %r54225};
	bar.warp.sync 	-1;
	wmma.mma.sync.aligned.row.col.m16n16k16.s32.s8.s8.s32 {%r54234, %r54235, %r54236, %r54237, %r54238, %r54239, %r54240, %r54241}, {%r1, %r1}, {%r1, %r1}, {%r54226, %r54227, %r54228, %r54229, %r54230, %r54231, %r54232, %r54233};
	bar.warp.sync 	-1;
	wmma.mma.sync.aligned.row.col.m16n16k16.s32.s8.s8.s32 {%r54242, %r54243, %r54244, %r54245, %r54246, %r54247, %r54248, %r54249}, {%r1, %r1}, {%r1, %r1}, {%r54234, %r54235, %r54236, %r54237, %r54238, %r54239, %r54240, %r54241};
	bar.warp.sync 	-1;
	wmma.mma.sync.aligned.row.col.m16n16k16.s32.s8.s8.s32 {%r54250, %r54251, %r54252, %r54253, %r54254, %r54255, %r54256, %r54257}, {%r1, %r1}, {%r1, %r1}, {%r54242, %r54243, %r54244, %r54245, %r54246, %r54247, %r54248, %r54249};
	bar.warp.sync 	-1;
	wmma.mma.sync.aligned.row.col.m16n16k16.s32.s8.s8.s32 {%r54258, %r54259, %r54260, %r54261, %r54262, %r54263, %r54264, %r54265}, {%r1, %r1}, {%r1, %r1}, {%r54250, %r54251, %r54252, %r54253, %r54254, %r54255, %r54256, %r54257};
	bar.warp.sync 	-1;
	wmma.mma.sync.aligned.row.col.m16n16k16.s32.s8.s8.s32 {%r54266, %r54267, %r54268, %r54269, %r54270, %r54271, %r54272, %r54273}, {%r1, %r1}, {%r1, %r1}, {%r54258, %r54259, %r54260, %r54261, %r54262, %r54263, %r54264, %r54265};
	bar.warp.sync 	-1;
	wmma.mma.sync.aligned.row.col.m16n16k16.s32.s8.s8.s32 {%r54274, %r54275, %r54276, %r54277, %r54278, %r54279, %r54280, %r54281}, {%r1, %r1}, {%r1, %r1}, {%r54266, %r54267, %r54268, %r54269, %r54270, %r54271, %r54272, %r54273};
	bar.warp.sync 	-1;
	wmma.mma.sync.aligned.row.col.m16n16k16.s32.s8.s8.s32 {%r54282, %r54283, %r54284, %r54285, %r54286, %r54287, %r54288, %r54289}, {%r1, %r1}, {%r1, %r1}, {%r54274, %r54275, %r54276, %r54277, %r54278, %r54279, %r54280, %r54281};
	bar.warp.sync 	-1;
	wmma.mma.sync.aligned.row.col.m16n16k16.s32.s8.s8.s32 {%r54290, %r54291, %r54292, %r54293, %r54294, %r54295, %r54296, %r54297}, {%r1, %r1}, {%r1, %r1}, {%r54282, %r54283, %r54284, %r54285, %r54286, %r54287, %r54288, %r54289};
	bar.warp.sync 	-1;
	wmma.mma.sync.aligned.row.col.m16n16k16.s32.s8.s8.s32 {%r54298, %r54299, %r54300, %r54301, %r54302, %r54303, %r54304, %r54305}, {%r1, %r1}, {%r1, %r1}, {%r54290, %r54291, %r54292, %r54293, %r54294, %r54295, %r54296, %r54297};
	bar.warp.sync 	-1;
	wmma.mma.sync.aligned.row.col.m16n16k16.s32.s8.s8.s32 {%r54306, %r54307, %r54308, %r54309, %r54310, %r54311, %r54312, %r54313}, {%r1, %r1}, {%r1, %r1}, {%r54298, %r54299, %r54300, %r54301, %r54302, %r54303, %r54304, %r54305};
	bar.warp.sync 	-1;
	wmma.mma.sync.aligned.row.col.m16n16k16.s32.s8.s8.s32 {%r54314, %r54315, %r54316, %r54317, %r54318, %r54319, %r54320, %r54321}, {%r1, %r1}, {%r1, %r1}, {%r54306, %r54307, %r54308, %r54309, %r54310, %r54311, %r54312, %r54313};
	bar.warp.sync 	-1;
	wmma.mma.sync.aligned.row.col.m16n16k16.s32.s8.s8.s32 {%r54322, %r54323, %r54324, %r54325, %r54326, %r54327, %r54328, %r54329}, {%r1, %r1}, {%r1, %r1}, {%r54314, %r54315, %r54316, %r54317, %r54318, %r54319, %r54320, %r54321};
	bar.warp.sync 	-1;
	wmma.mma.sync.aligned.row.col.m16n16k16.s32.s8.s8.s32 {%r54330, %r54331, %r54332, %r54333, %r54334, %r54335, %r54336, %r54337}, {%r1, %r1}, {%r1, %r1}, {%r54322, %r54323, %r54324, %r54325, %r54326, %r54327, %r54328, %r54329};
	bar.warp.sync 	-1;
	wmma.mma.sync.aligned.row.col.m16n16k16.s32.s8.s8.s32 {%r54338, %r54339, %r54340, %r54341, %r54342, %r54343, %r54344, %r54345}, {%r1, %r1}, {%r1, %r1}, {%r54330, %r54331, %r54332, %r54333, %r54334, %r54335, %r54336, %r54337};
	bar.warp.sync 	-1;
	wmma.mma.sync.aligned.row.col.m16n16k16.s32.s8.s8.s32 {%r54346, %r54347, %r54348, %r54349, %r54350, %r54351, %r54352, %r54353}, {%r1, %r1}, {%r1, %r1}, {%r54338, %r54339, %r54340, %r54341, %r54342, %r54343, %r54344, %r54345};
	bar.warp.sync 	-1;
	wmma.mma.sync.aligned.row.col.m16n16k16.s32.s8.s8.s32 {%r54354, %r54355, %r54356, %r54357, %r54358, %r54359, %r54360, %r54361}, {%r1, %r1}, {%r1, %r1}, {%r54346, %r54347, %r54348, %r54349, %r54350, %r54351, %r54352, %r54353};
	bar.warp.sync 	-1;
	wmma.mma.sync.aligned.row.col.m16n16k16.s32.s8.s8.s32 {%r54362, %r54363, %r54364, %r54365, %r54366, %r54367, %r54368, %r54369}, {%r1, %r1}, {%r1, %r1}, {%r54354, %r54355, %r54356, %r54357, %r54358, %r54359, %r54360, %r54361};
	bar.warp.sync 	-1;
	wmma.mma.sync.aligned.row.col.m16n16k16.s32.s8.s8.s32 {%r54370, %r54371, %r54372, %r54373, %r54374, %r54375, %r54376, %r54377}, {%r1, %r1}, {%r1, %r1}, {%r54362, %r54363, %r54364, %r54365, %r54366, %r54367, %r54368, %r54369};
	bar.warp.sync 	-1;
	wmma.mma.sync.aligned.row.col.m16n16k16.s32.s8.s8.s32 {%r54378, %r54379, %r54380, %r54381, %r54382, %r54383, %r54384, %r54385}, {%r1, %r1}, {%r1, %r1}, {%r54370, %r54371, %r54372, %r54373, %r54374, %r54375, %r54376, %r54377};
	bar.warp.sync 	-1;
	wmma.mma.sync.aligned.row.col.m16n16k16.s32.s8.s8.s32 {%r54386, %r54387, %r54388, %r54389, %r54390, %r54391, %r54392, %r54393}, {%r1, %r1}, {%r1, %r1}, {%r54378, %r54379, %r54380, %r54381, %r54382, %r54383, %r54384, %r54385};
	bar.warp.sync 	-1;
	wmma.mma.sync.aligned.row.col.m16n16k16.s32.s8.s8.s32 {%r54394, %r54395, %r54396, %r54397, %r54398, %r54399, %r54400, %r54401}, {%r1, %r1}, {%r1, %r1}, {%r54386, %r54387, %r54388, %r54389, %r54390, %r54391, %r54392, %r54393};
	bar.warp.sync 	-1;
	wmma.mma.sync.aligned.row.col.m16n16k16.s32.s8.s8.s32 {%r54402, %r54403, %r54404, %r54405, %r54406, %r54407, %r54408, %r54409}, {%r1, %r1}, {%r1, %r1}, {%r54394, %r54395, %r54396, %r54397, %r54398, %r54399, %r54400, %r54401};
	bar.warp.sync 	-1;
	wmma.mma.sync.aligned.row.col.m16n16k16.s32.s8.s8.s32 {%r54410, %r54411, %r54412, %r54413, %r54414, %r54415, %r54416, %r54417}, {%r1, %r1}, {%r1, %r1}, {%r54402, %r54403, %r54404, %r54405, %r54406, %r54407, %r54408, %r54409};
	bar.warp.sync 	-1;
	wmma.mma.sync.aligned.row.col.m16n16k16.s32.s8.s8.s32 {%r54418, %r54419, %r54420, %r54421, %r54422, %r54423, %r54424, %r54425}, {%r1, %r1}, {%r1, %r1}, {%r54410, %r54411, %r54412, %r54413, %r54414, %r54415, %r54416, %r54417};
	bar.warp.sync 	-1;
	wmma.mma.sync.aligned.row.col.m16n16k16.s32.s8.s8.s32 {%r54426, %r54427, %r54428, %r54429, %r54430, %r54431, %r54432, %r54433}, {%r1, %r1}, {%r1, %r1}, {%r54418, %r54419, %r54420, %r54421, %r54422, %r54423, %r54424, %r54425};
	bar.warp.sync 	-1;
	wmma.mma.sync.aligned.row.col.m16n16k16.s32.s8.s8.s32 {%r54434, %r54435, %r54436, %r54437, %r54438, %r54439, %r54440, %r54441}, {%r1, %r1}, {%r1, %r1}, {%r54426, %r54427, %r54428, %r54429, %r54430, %r54431, %r54432, %r54433};
	bar.warp.sync 	-1;
	wmma.mma.sync.aligned.row.col.m16n16k16.s32.s8.s8.s32 {%r54442, %r54443, %r54444, %r54445, %r54446, %r54447, %r54448, %r54449}, {%r1, %r1}, {%r1, %r1}, {%r54434, %r54435, %r54436, %r54437, %r54438, %r54439, %r54440, %r54441};
	bar.warp.sync 	-1;
	wmma.mma.sync.aligned.row.col.m16n16k16.s32.s8.s8.s32 {%r54450, %r54451, %r54452, %r54453, %r54454, %r54455, %r54456, %r54457}, {%r1, %r1}, {%r1, %r1}, {%r54442, %r54443, %r54444, %r54445, %r54446, %r54447, %r54448, %r54449};
	bar.warp.sync 	-1;
	wmma.mma.sync.aligned.row.col.m16n16k16.s32.s8.s8.s32 {%r54458, %r54459, %r54460, %r54461, %r54462, %r54463, %r54464, %r54465}, {%r1, %r1}, {%r1, %r1}, {%r54450, %r54451, %r54452, %r54453, %r54454, %r54455, %r54456, %r54457};
	bar.warp.sync 	-1;
	wmma.mma.sync.aligned.row.col.m16n16k16.s32.s8.s8.s32 {%r54466, %r54467, %r54468, %r54469, %r54470, %r54471, %r54472, %r54473}, {%r1, %r1}, {%r1, %r1}, {%r54458, %r54459, %r54460, %r54461, %r54462, %r54463, %r54464, %r54465};
	bar.warp.sync 	-1;
	wmma.mma.sync.aligned.row.col.m16n16k16.s32.s8.s8.s32 {%r54474, %r54475, %r54476, %r54477, %r54478, %r54479, %r54480, %r54481}, {%r1, %r1}, {%r1, %r1}, {%r54466, %r54467, %r54468, %r54469, %r54470, %r54471, %r54472, %r54473};
	bar.warp.sync 	-1;
	wmma.mma.sync.aligned.row.col.m16n16k16.s32.s8.s8.s32 {%r54482, %r54483, %r54484, %r54485, %r54486, %r54487, %r54488, %r54489}, {%r1, %r1}, {%r1, %r1}, {%r54474, %r54475, %r54476, %r54477, %r54478, %r54479, %r54480, %r54481};
	bar.warp.sync 	-1;
	wmma.mma.sync.aligned.row.col.m16n16k16.s32.s8.s8.s32 {%r54490, %r54491, %r54492, %r54493, %r54494, %r54495, %r54496, %r54497}, {%r1, %r1}, {%r1, %r1}, {%r54482, %r54483, %r54484, %r54485, %r54486, %r54487, %r54488, %r54489};
	bar.warp.sync 	-1;
	wmma.mma.sync.aligned.row.col.m16n16k16.s32.s8.s8.s32 {%r54498, %r54499, %r54500, %r54501, %r54502, %r54503, %r54504, %r54505}, {%r1, %r1}, {%r1, %r1}, {%r54490, %r54491, %r54492, %r54493, %r54494, %r54495, %r54496, %r54497};
	bar.warp.sync 	-1;
	wmma.mma.sync.aligned.row.col.m16n16k16.s32.s8.s8.s32 {%r54506, %r54507, %r54508, %r54509, %r54510, %r54511, %r54512, %r54513}, {%r1, %r1}, {%r1, %r1}, {%r54498, %r54499, %r54500, %r54501, %r54502, %r54503, %r54504, %r54505};
	bar.warp.sync 	-1;
	wmma.mma.sync.aligned.row.col.m16n16k16.s32.s8.s8.s32 {%r54514, %r54515, %r54516, %r54517, %r54518, %r54519, %r54520, %r54521}, {%r1, %r1}, {%r1, %r1}, {%r54506, %r54507, %r54508, %r54509, %r54510, %r54511, %r54512, %r54513};
	bar.warp.sync 	-1;
	wmma.mma.sync.aligned.row.col.m16n16k16.s32.s8.s8.s32 {%r54522, %r54523, %r54524, %r54525, %r54526, %r54527, %r54528, %r54529}, {%r1, %r1}, {%r1, %r1}, {%r54514, %r54515, %r54516, %r54517, %r54518, %r54519, %r54520, %r54521};
	bar.warp.sync 	-1;
	wmma.mma.sync.aligned.row.col.m16n16k16.s32.s8.s8.s32 {%r54530, %r54531, %r54532, %r54533, %r54534, %r54535, %r54536, %r54537}, {%r1, %r1}, {%r1, %r1}, {%r54522, %r54523, %r54524, %r54525, %r54526, %r54527, %r54528, %r54529};
	bar.warp.sync 	-1;
	wmma.mma.sync.aligned.row.col.m16n16k16.s32.s8.s8.s32 {%r54538, %r54539, %r54540, %r54541, %r54542, %r54543, %r54544, %r54545}, {%r1, %r1}, {%r1, %r1}, {%r54530, %r54531, %r54532, %r54533, %r54534, %r54535, %r54536, %r54537};
	bar.warp.sync 	-1;
	wmma.mma.sync.aligned.row.col.m16n16k16.s32.s8.s8.s32 {%r54546, %r54547, %r54548, %r54549, %r54550, %r54551, %r54552, %r54553}, {%r1, %r1}, {%r1, %r1}, {%r54538, %r54539, %r54540, %r54541, %r54542, %r54543, %r54544, %r54545};
	bar.warp.sync 	-1;
	wmma.mma.sync.aligned.row.col.m16n16k16.s32.s8.s8.s32 {%r54554, %r54555, %r54556, %r54557, %r54558, %r54559, %r54560, %r54561}, {%r1, %r1}, {%r1, %r1}, {%r54546, %r54547, %r54548, %r54549, %r54550, %r54551, %r54552, %r54553};
	bar.warp.sync 	-1;
	wmma.mma.sync.aligned.row.col.m16n16k16.s32.s8.s8.s32 {%r54562, %r54563, %r54564, %r54565, %r54566, %r54567, %r54568, %r54569}, {%r1, %r1}, {%r1, %r1}, {%r54554, %r54555, %r54556, %r54557, %r54558, %r54559, %r54560, %r54561};
	bar.warp.sync 	-1;
	wmma.mma.sync.aligned.row.col.m16n16k16.s32.s8.s8.s32 {%r54570, %r54571, %r54572, %r54573, %r54574, %r54575, %r54576, %r54577}, {%r1, %r1}, {%r1, %r1}, {%r54562, %r54563, %r54564, %r54565, %r54566, %r54567, %r54568, %r54569};
	bar.warp.sync 	-1;
	wmma.mma.sync.aligned.row.col.m16n16k16.s32.s8.s8.s32 {%r54578, %r54579, %r54580, %r54581, %r54582, %r54583, %r54584, %r54585}, {%r1, %r1}, {%r1, %r1}, {%r54570, %r54571, %r54572, %r54573, %r54574, %r54575, %r54576, %r54577};
	bar.warp.sync 	-1;
	wmma.mma.sync.aligned.row.col.m16n16k16.s32.s8.s8.s32 {%r54586, %r54587, %r54588, %r54589, %r54590, %r54591, %r54592, %r54593}, {%r1, %r1}, {%r1, %r1}, {%r54578, %r54579, %r54580, %r54581, %r54582, %r54583, %r54584, %r54585};
	bar.warp.sync 	-1;
	wmma.mma.sync.aligned.row.col.m16n16k16.s32.s8.s8.s32 {%r54594, %r54595, %r54596, %r54597, %r54598, %r54599, %r54600, %r54601}, {%r1, %r1}, {%r1, %r1}, {%r54586, %r54587, %r54588, %r54589, %r54590, %r54591, %r54592, %r54593};
	bar.warp.sync 	-1;
	wmma.mma.sync.aligned.row.col.m16n16k16.s32.s8.s8.s32 {%r54602, %r54603, %r54604, %r54605, %r54606, %r54607, %r54608, %r54609}, {%r1, %r1}, {%r1, %r1}, {%r54594, %r54595, %r54596, %r54597, %r54598, %r54599, %r54600, %r54601};
	bar.warp.sync 	-1;
	wmma.mma.sync.aligned.row.col.m16n16k16.s32.s8.s8.s32 {%r54610, %r54611, %r54612, %r54613, %r54614, %r54615, %r54616, %r54617}, {%r1, %r1}, {%r1, %r1}, {%r54602, %r54603, %r54604, %r54605, %r54606, %r54607, %r54608, %r54609};
	bar.warp.sync 	-1;
	wmma.mma.sync.aligned.row.col.m16n16k16.s32.s8.s8.s32 {%r54618, %r54619, %r54620, %r54621, %r54622, %r54623, %r54624, %r54625}, {%r1, %r1}, {%r1, %r1}, {%r54610, %r54611, %r54612, %r54613, %r54614, %r54615, %r54616, %r54617};
	bar.warp.sync 	-1;
	wmma.mma.sync.aligned.row.col.m16n16k16.s32.s8.s8.s32 {%r54626, %r54627, %r54628, %r54629, %r54630, %r54631, %r54632, %r54633}, {%r1, %r1}, {%r1, %r1}, {%r54618, %r54619, %r54620, %r54621, %r54622, %r54623, %r54624, %r54625};
	bar.warp.sync 	-1;
	wmma.mma.sync.aligned.row.col.m16n16k16.s32.s8.s8.s32 {%r54634, %r54635, %r54636, %r54637, %r54638, %r54639, %r54640, %r54641}, {%r1, %r1}, {%r1, %r1}, {%r54626, %r54627, %r54628, %r54629, %r54630, %r54631, %r54632, %r54633};
	bar.warp.sync 	-1;
	wmma.mma.sync.aligned.row.col.m16n16k16.s32.s8.s8.s32 {%r54642, %r54643, %r54644, %r54645, %r54646, %r54647, %r54648, %r54649}, {%r1, %r1}, {%r1, %r1}, {%r54634, %r54635, %r54636, %r54637, %r54638, %r54639, %r54640, %r54641};
	bar.warp.sync 	-1;
	wmma.mma.sync.aligned.row.col.m16n16k16.s32.s8.s8.s32 {%r54650, %r54651, %r54652, %r54653, %r54654, %r54655, %r54656, %r54657}, {%r1, %r1}, {%r1, %r1}, {%r54642, %r54643, %r54644, %r54645, %r54646, %r54647, %r54648, %r54649};
	bar.warp.sync 	-1;
	wmma.mma.sync.aligned.row.col.m16n16k16.s32.s8.s8.s32 {%r54658, %r54659, %r54660, %r54661, %r54662, %r54663, %r54664, %r54665}, {%r1, %r1}, {%r1, %r1}, {%r54650, %r54651, %r54652, %r54653, %r54654, %r54655, %r54656, %r54657};
	bar.warp.sync 	-1;
	wmma.mma.sync.aligned.row.col.m16n16k16.s32.s8.s8.s32 {%r54666, %r54667, %r54668, %r54669, %r54670, %r54671, %r54672, %r54673}, {%r1, %r1}, {%r1, %r1}, {%r54658, %r54659, %r54660, %r54661, %r54662, %r54663, %r54664, %r54665};
	bar.warp.sync 	-1;
	wmma.mma.sync.aligned.row.col.m16n16k16.s32.s8.s8.s32 {%r54674, %r54675, %r54676, %r54677, %r54678, %r54679, %r54680, %r54681}, {%r1, %r1}, {%r1, %r1}, {%r54666, %r54667, %r54668, %r54669, %r54670, %r54671, %r54672, %r54673};
	bar.warp.sync 	-1;
	wmma.mma.sync.aligned.row.col.m16n16k16.s32.s8.s8.s32 {%r54682, %r54683, %r54684, %r54685, %r54686, %r54687, %r54688, %r54689}, {%r1, %r1}, {%r1, %r1}, {%r54674, %r54675, %r54676, %r54677, %r54678, %r54679, %r54680, %r54681};
	bar.warp.sync 	-1;
	wmma.mma.sync.aligned.row.col.m16n16k16.s32.s8.s8.s32 {%r54690, %r54691, %r54692, %r54693, %r54694, %r54695, %r54696, %r54697}, {%r1, %r1}, {%r1, %r1}, {%r54682, %r54683, %r54684, %r54685, %r54686, %r54687, %r54688, %r54689};
	bar.warp.sync 	-1;
	wmma.mma.sync.aligned.row.col.m16n16k16.s32.s8.s8.s32 {%r54698, %r54699, %r54700, %r54701, %r54702, %r54703, %r54704, %r54705}, {%r1, %r1}, {%r1, %r1}, {%r54690, %r54691, %r54692, %r54693, %r54694, %r54695, %r54696, %r54697};
	bar.warp.sync 	-1;
	wmma.mma.sync.aligned.row.col.m16n16k16.s32.s8.s8.s32 {%r54706, %r54707, %r54708, %r54709, %r54710, %r54711, %r54712, %r54713}, {%r1, %r1}, {%r1, %r1}, {%r54698, %r54699, %r54700, %r54701, %r54702, %r54703, %r54704, %r54705};
	bar.warp.sync 	-1;
	wmma.mma.sync.aligned.row.col.m16n16k16.s32.s8.s8.s32 {%r54714, %r54715, %r54716, %r54717, %r54718, %r54719, %r54720, %r54721}, {%r1, %r1}, {%r1, %r1}, {%r54706, %r54707, %r54708, %r54709, %r54710, %r54711, %r54712, %r54713};
	bar.warp.sync 	-1;
	wmma.mma.sync.aligned.row.col.m16n16k16.s32.s8.s8.s32 {%r54722, %r54723, %r54724, %r54725, %r54726, %r54727, %r54728, %r54729}, {%r1, %r1}, {%r1, %r1}, {%r54714, %r54715, %r54716, %r54717, %r54718, %r54719, %r54720, %r54721};
	bar.warp.sync 	-1;
	wmma.mma.sync.aligned.row.col.m16n16k16.s32.s8.s8.s32 {%r54730, %r54731, %r54732, %r54733, %r54734, %r54735, %r54736, %r54737}, {%r1, %r1}, {%r1, %r1}, {%r54722, %r54723, %r54724, %r54725, %r54726, %r54727, %r54728, %r54729};
	bar.warp.sync 	-1;
	wmma.mma.sync.aligned.row.col.m16n16k16.s32.s8.s8.s32 {%r54738, %r54739, %r54740, %r54741, %r54742, %r54743, %r54744, %r54745}, {%r1, %r1}, {%r1, %r1}, {%r54730, %r54731, %r54732, %r54733, %r54734, %r54735, %r54736, %r54737};
	bar.warp.sync 	-1;
	wmma.mma.sync.aligned.row.col.m16n16k16.s32.s8.s8.s32 {%r54746, %r54747, %r54748, %r54749, %r54750, %r54751, %r54752, %r54753}, {%r1, %r1}, {%r1, %r1}, {%r54738, %r54739, %r54740, %r54741, %r54742, %r54743, %r54744, %r54745};
	bar.warp.sync 	-1;
	wmma.mma.sync.aligned.row.col.m16n16k16.s32.s8.s8.s32 {%r54754, %r54755, %r54756, %r54757, %r54758, %r54759, %r54760, %r54761}, {%r1, %r1}, {%r1, %r1}, {%r54746, %r54747, %r54748, %r54749, %r54750, %r54751, %r54752, %r54753};
	bar.warp.sync 	-1;
	wmma.mma.sync.aligned.row.col.m16n16k16.s32.s8.s8.s32 {%r54762, %r54763, %r54764, %r54765, %r54766, %r54767, %r54768, %r54769}, {%r1, %r1}, {%r1, %r1}, {%r54754, %r54755, %r54756, %r54757, %r54758, %r54759, %r54760, %r54761};
	bar.warp.sync 	-1;
	wmma.mma.sync.aligned.row.col.m16n16k16.s32.s8.s8.s32 {%r54770, %r54771, %r54772, %r54773, %r54774, %r54775, %r54776, %r54777}, {%r1, %r1}, {%r1, %r1}, {%r54762, %r54763, %r54764, %r54765, %r54766, %r54767, %r54768, %r54769};
	bar.warp.sync 	-1;
	wmma.mma.sync.aligned.row.col.m16n16k16.s32.s8.s8.s32 {%r54778, %r54779, %r54780, %r54781, %r54782, %r54783, %r54784, %r54785}, {%r1, %r1}, {%r1, %r1}, {%r54770, %r54771, %r54772, %r54773, %r54774, %r54775, %r54776, %r54777};
	bar.warp.sync 	-1;
	wmma.mma.sync.aligned.row.col.m16n16k16.s32.s8.s8.s32 {%r54786, %r54787, %r54788, %r54789, %r54790, %r54791, %r54792, %r54793}, {%r1, %r1}, {%r1, %r1}, {%r54778, %r54779, %r54780, %r54781, %r54782, %r54783, %r54784, %r54785};
	bar.warp.sync 	-1;
	wmma.mma.sync.aligned.row.col.m16n16k16.s32.s8.s8.s32 {%r54794, %r54795, %r54796, %r54797, %r54798, %r54799, %r54800, %r54801}, {%r1, %r1}, {%r1, %r1}, {%r54786, %r54787, %r54788, %r54789, %r54790, %r54791, %r54792, %r54793};
	bar.warp.sync 	-1;
	wmma.mma.sync.aligned.row.col.m16n16k16.s32.s8.s8.s32 {%r54802, %r54803, %r54804, %r54805, %r54806, %r54807, %r54808, %r54809}, {%r1, %r1}, {%r1, %r1}, {%r54794, %r54795, %r54796, %r54797, %r54798, %r54799, %r54800, %r54801};
	bar.warp.sync 	-1;
	wmma.mma.sync.aligned.row.col.m16n16k16.s32.s8.s8.s32 {%r54810, %r54811, %r54812, %r54813, %r54814, %r54815, %r54816, %r54817}, {%r1, %r1}, {%r1, %r1}, {%r54802, %r54803, %r54804, %r54805, %r54806, %r54807, %r54808, %r54809};
	bar.warp.sync 	-1;
	wmma.mma.sync.aligned.row.col.m16n16k16.s32.s8.s8.s32 {%r54818, %r54819, %r54820, %r54821, %r54822, %r54823, %r54824, %r54825}, {%r1, %r1}, {%r1, %r1}, {%r54810, %r54811, %r54812, %r54813, %r54814, %r54815, %r54816, %r54817};
	bar.warp.sync 	-1;
	wmma.mma.sync.aligned.row.col.m16n16k16.s32.s8.s8.s32 {%r54826, %r54827, %r54828, %r54829, %r54830, %r54831, %r54832, %r54833}, {%r1, %r1}, {%r1, %r1}, {%r54818, %r54819, %r54820, %r54821, %r54822, %r54823, %r54824, %r54825};
	bar.warp.sync 	-1;
	wmma.mma.sync.aligned.row.col.m16n16k16.s32.s8.s8.s32 {%r54834, %r54835, %r54836, %r54837, %r54838, %r54839, %r54840, %r54841}, {%r1, %r1}, {%r1, %r1}, {%r54826, %r54827, %r54828, %r54829, %r54830, %r54831, %r54832, %r54833};
	bar.warp.sync 	-1;
	wmma.mma.sync.aligned.row.col.m16n16k16.s32.s8.s8.s32 {%r54842, %r54843, %r54844, %r54845, %r54846, %r54847, %r54848, %r54849}, {%r1, %r1}, {%r1, %r1}, {%r54834, %r54835, %r54836, %r54837, %r54838, %r54839, %r54840, %r54841};
	bar.warp.sync 	-1;
	wmma.mma.sync.aligned.row.col.m16n16k16.s32.s8.s8.s32 {%r54850, %r54851, %r54852, %r54853, %r54854, %r54855, %r54856, %r54857}, {%r1, %r1}, {%r1, %r1}, {%r54842, %r54843, %r54844, %r54845, %r54846, %r54847, %r54848, %r54849};
	bar.warp.sync 	-1;
	wmma.mma.sync.aligned.row.col.m16n16k16.s32.s8.s8.s32 {%r54858, %r54859, %r54860, %r54861, %r54862, %r54863, %r54864, %r54865}, {%r1, %r1}, {%r1, %r1}, {%r54850, %r54851, %r54852, %r54853, %r54854, %r54855, %r54856, %r54857};
	bar.warp.sync 	-1;
	wmma.mma.sync.aligned.row.col.m16n16k16.s32.s8.s8.s32 {%r54866, %r54867, %r54868, %r54869, %r54870, %r54871, %r54872, %r54873}, {%r1, %r1}, {%r1, %r1}, {%r54858, %r54859, %r54860, %r54861, %r54862, %r54863, %r54864, %r54865};
	bar.warp.sync 	-1;
	wmma.mma.sync.aligned.row.col.m16n16k16.s32.s8.s8.s32 {%r54874, %r54875, %r54876, %r54877, %r54878, %r54879, %r54880, %r54881}, {%r1, %r1}, {%r1, %r1}, {%r54866, %r54867, %r54868, %r54869, %r54870, %r54871, %r54872, %r54873};
	bar.warp.sync 	-1;
	wmma.mma.sync.aligned.row.col.m16n16k16.s32.s8.s8.s32 {%r54882, %r54883, %r54884, %r54885, %r54886, %r54887, %r54888, %r54889}, {%r1, %r1}, {%r1, %r1}, {%r54874, %r54875, %r54876, %r54877, %r54878, %r54879, %r54880, %r54881};
	bar.warp.sync 	-1;
	wmma.mma.sync.aligned.row.col.m16n16k16.s32.s8.s8.s32 {%r54890, %r54891, %r54892, %r54893, %r54894, %r54895, %r54896, %r54897}, {%r1, %r1}, {%r1, %r1}, {%r54882, %r54883, %r54884, %r54885, %r54886, %r54887, %r54888, %r54889};
	bar.warp.sync 	-1;
	wmma.mma.sync.aligned.row.col.m16n16k16.s32.s8.s8.s32 {%r54898, %r54899, %r54900, %r54901, %r54902, %r54903, %r54904, %r54905}, {%r1, %r1}, {%r1, %r1}, {%r54890, %r54891, %r54892, %r54893, %r54894, %r54895, %r54896, %r54897};
	bar.warp.sync 	-1;
	wmma.mma.sync.aligned.row.col.m16n16k16.s32.s8.s8.s32 {%r54906, %r54907, %r54908, %r54909, %r54910, %r54911, %r54912, %r54913}, {%r1, %r1}, {%r1, %r1}, {%r54898, %r54899, %r54900, %r54901, %r54902, %r54903, %r54904, %r54905};
	bar.warp.sync 	-1;
	wmma.mma.sync.aligned.row.col.m16n16k16.s32.s8.s8.s32 {%r54914, %r54915, %r54916, %r54917, %r54918, %r54919, %r54920, %r54921}, {%r1, %r1}, {%r1, %r1}, {%r54906, %r54907, %r54908, %r54909, %r54910, %r54911, %r54912, %r54913};
	bar.warp.sync 	-1;
	wmma.mma.sync.aligned.row.col.m16n16k16.s32.s8.s8.s32 {%r54922, %r54923, %r54924, %r54925, %r54926, %r54927, %r54928, %r54929}, {%r1, %r1}, {%r1, %r1}, {%r54914, %r54915, %r54916, %r54917, %r54918, %r54919, %r54920, %r54921};
	bar.warp.sync 	-1;
	wmma.mma.sync.aligned.row.col.m16n16k16.s32.s8.s8.s32 {%r54930, %r54931, %r54932, %r54933, %r54934, %r54935, %r54936, %r54937}, {%r1, %r1}, {%r1, %r1}, {%r54922, %r54923, %r54924, %r54925, %r54926, %r54927, %r54928, %r54929};
	bar.warp.sync 	-1;
	wmma.mma.sync.aligned.row.col.m16n16k16.s32.s8.s8.s32 {%r54938, %r54939, %r54940, %r54941, %r54942, %r54943, %r54944, %r54945}, {%r1, %r1}, {%r1, %r1}, {%r54930, %r54931, %r54932, %r54933, %r54934, %r54935, %r54936, %r54937};
	bar.warp.sync 	-1;
	wmma.mma.sync.aligned.row.col.m16n16k16.s32.s8.s8.s32 {%r54946, %r54947, %r54948, %r54949, %r54950, %r54951, %r54952, %r54953}, {%r1, %r1}, {%r1, %r1}, {%r54938, %r54939, %r54940, %r54941, %r54942, %r54943, %r54944, %r54945};
	bar.warp.sync 	-1;
	wmma.mma.sync.aligned.row.col.m16n16k16.s32.s8.s8.s32 {%r54954, %r54955, %r54956, %r54957, %r54958, %r54959, %r54960, %r54961}, {%r1, %r1}, {%r1, %r1}, {%r54946, %r54947, %r54948, %r54949, %r54950, %r54951, %r54952, %r54953};
	bar.warp.sync 	-1;
	wmma.mma.sync.aligned.row.col.m16n16k16.s32.s8.s8.s32 {%r54962, %r54963, %r54964, %r54965, %r54966, %r54967, %r54968, %r54969}, {%r1, %r1}, {%r1, %r1}, {%r54954, %r54955, %r54956, %r54957, %r54958, %r54959, %r54960, %r54961};
	bar.warp.sync 	-1;
	wmma.mma.sync.aligned.row.col.m16n16k16.s32.s8.s8.s32 {%r54970, %r54971, %r54972, %r54973, %r54974, %r54975, %r54976, %r54977}, {%r1, %r1}, {%r1, %r1}, {%r54962, %r54963, %r54964, %r54965, %r54966, %r54967, %r54968, %r54969};
	bar.warp.sync 	-1;
	wmma.mma.sync.aligned.row.col.m16n16k16.s32.s8.s8.s32 {%r54978, %r54979, %r54980, %r54981, %r54982, %r54983, %r54984, %r54985}, {%r1, %r1}, {%r1, %r1}, {%r54970, %r54971, %r54972, %r54973, %r54974, %r54975, %r54976, %r54977};
	bar.warp.sync 	-1;
	wmma.mma.sync.aligned.row.col.m16n16k16.s32.s8.s8.s32 {%r54986, %r54987, %r54988, %r54989, %r54990, %r54991, %r54992, %r54993}, {%r1, %r1}, {%r1, %r1}, {%r54978, %r54979, %r54980, %r54981, %r54982, %r54983, %r54984, %r54985};
	bar.warp.sync 	-1;
	wmma.mma.sync.aligned.row.col.m16n16k16.s32.s8.s8.s32 {%r54994, %r54995, %r54996, %r54997, %r54998, %r54999, %r55000, %r55001}, {%r1, %r1}, {%r1, %r1}, {%r54986, %r54987, %r54988, %r54989, %r54990, %r54991, %r54992, %r54993};
	bar.warp.sync 	-1;
	wmma.mma.sync.aligned.row.col.m16n16k16.s32.s8.s8.s32 {%r55002, %r55003, %r55004, %r55005, %r55006, %r55007, %r55008, %r55009}, {%r1, %r1}, {%r1, %r1}, {%r54994, %r54995, %r54996, %r54997, %r54998, %r54999, %r55000, %r55001};
	bar.warp.sync 	-1;
	wmma.mma.sync.aligned.row.col.m16n16k16.s32.s8.s8.s32 {%r55010, %r55011, %r55012, %r55013, %r55014, %r55015, %r55016, %r55017}, {%r1, %r1}, {%r1, %r1}, {%r55002, %r55003, %r55004, %r55005, %r55006, %r55007, %r55008, %r55009};
	bar.warp.sync 	-1;
	wmma.mma.sync.aligned.row.col.m16n16k16.s32.s8.s8.s32 {%r55018, %r55019, %r55020, %r55021, %r55022, %r55023, %r55024, %r55025}, {%r1, %r1}, {%r1, %r1}, {%r55010, %r55011, %r55012, %r55013, %r55014, %r55015, %r55016, %r55017};
	bar.warp.sync 	-1;
	wmma.mma.sync.aligned.row.col.m16n16k16.s32.s8.s8.s32 {%r55026, %r55027, %r55028, %r55029, %r55030, %r55031, %r55032, %r55033}, {%r1, %r1}, {%r1, %r1}, {%r55018, %r55019, %r55020, %r55021, %r55022, %r55023, %r55024, %r55025};
	bar.warp.sync 	-1;
	wmma.mma.sync.aligned.row.col.m16n16k16.s32.s8.s8.s32 {%r55034, %r55035, %r55036, %r55037, %r55038, %r55039, %r55040, %r55041}, {%r1, %r1}, {%r1, %r1}, {%r55026, %r55027, %r55028, %r55029, %r55030, %r55031, %r55032, %r55033};
	bar.warp.sync 	-1;
	wmma.mma.sync.aligned.row.col.m16n16k16.s32.s8.s8.s32 {%r55042, %r55043, %r55044, %r55045, %r55046, %r55047, %r55048, %r55049}, {%r1, %r1}, {%r1, %r1}, {%r55034, %r55035, %r55036, %r55037, %r55038, %r55039, %r55040, %r55041};
	bar.warp.sync 	-1;
	wmma.mma.sync.aligned.row.col.m16n16k16.s32.s8.s8.s32 {%r55050, %r55051, %r55052, %r55053, %r55054, %r55055, %r55056, %r55057}, {%r1, %r1}, {%r1, %r1}, {%r55042, %r55043, %r55044, %r55045, %r55046, %r55047, %r55048, %r55049};
	bar.warp.sync 	-1;
	wmma.mma.sync.aligned.row.col.m16n16k16.s32.s8.s8.s32 {%r55058, %r55059, %r55060, %r55061, %r55062, %r55063, %r55064, %r55065}, {%r1, %r1}, {%r1, %r1}, {%r55050, %r55051, %r55052, %r55053, %r55054, %r55055, %r55056, %r55057};
	bar.warp.sync 	-1;
	wmma.mma.sync.aligned.row.col.m16n16k16.s32.s8.s8.s32 {%r55066, %r55067, %r55068, %r55069, %r55070, %r55071, %r55072, %r55073}, {%r1, %r1}, {%r1, %r1}, {%r55058, %r55059, %r55060, %r55061, %r55062, %r55063, %r55064, %r55065};
	bar.warp.sync 	-1;
	wmma.mma.sync.aligned.row.col.m16n16k16.s32.s8.s8.s32 {%r55074, %r55075, %r55076, %r55077, %r55078, %r55079, %r55080, %r55081}, {%r1, %r1}, {%r1, %r1}, {%r55066, %r55067, %r55068, %r55069, %r55070, %r55071, %r55072, %r55073};
	bar.warp.sync 	-1;
	wmma.mma.sync.aligned.row.col.m16n16k16.s32.s8.s8.s32 {%r55082, %r55083, %r55084, %r55085, %r55086, %r55087, %r55088, %r55089}, {%r1, %r1}, {%r1, %r1}, {%r55074, %r55075, %r55076, %r55077, %r55078, %r55079, %r55080, %r55081};
	bar.warp.sync 	-1;
	wmma.mma.sync.aligned.row.col.m16n16k16.s32.s8.s8.s32 {%r55090, %r55091, %r55092, %r55093, %r55094, %r55095, %r55096, %r55097}, {%r1, %r1}, {%r1, %r1}, {%r55082, %r55083, %r55084, %r55085, %r55086, %r55087, %r55088, %r55089};
	bar.warp.sync 	-1;
	wmma.mma.sync.aligned.row.col.m16n16k16.s32.s8.s8.s32 {%r55098, %r55099, %r55100, %r55101, %r55102, %r55103, %r55104, %r55105}, {%r1, %r1}, {%r1, %r1}, {%r55090, %r55091, %r55092, %r55093, %r55094, %r55095, %r55096, %r55097};
	bar.warp.sync 	-1;
	wmma.mma.sync.aligned.row.col.m16n16k16.s32.s8.s8.s32 {%r55106, %r55107, %r55108, %r55109, %r55110, %r55111, %r55112, %r55113}, {%r1, %r1}, {%r1, %r1}, {%r55098, %r55099, %r55100, %r55101, %r55102, %r55103, %r55104, %r55105};
	bar.warp.sync 	-1;
	wmma.mma.sync.aligned.row.col.m16n16k16.s32.s8.s8.s32 {%r55114, %r55115, %r55116, %r55117, %r55118, %r55119, %r55120, %r55121}, {%r1, %r1}, {%r1, %r1}, {%r55106, %r55107, %r55108, %r55109, %r55110, %r55111, %r55112, %r55113};
	bar.warp.sync 	-1;
	wmma.mma.sync.aligned.row.col.m16n16k16.s32.s8.s8.s32 {%r55122, %r55123, %r55124, %r55125, %r55126, %r55127, %r55128, %r55129}, {%r1, %r1}, {%r1, %r1}, {%r55114, %r55115, %r55116, %r55117, %r55118, %r55119, %r55120, %r55121};
	bar.warp.sync 	-1;
	wmma.mma.sync.aligned.row.col.m16n16k16.s32.s8.s8.s32 {%r55130, %r55131, %r55132, %r55133, %r55134, %r55135, %r55136, %r55137}, {%r1, %r1}, {%r1, %r1}, {%r55122, %r55123, %r55124, %r55125, %r55126, %r55127, %r55128, %r55129};
	bar.warp.sync 	-1;
	wmma.mma.sync.aligned.row.col.m16n16k16.s32.s8.s8.s32 {%r55138, %r55139, %r55140, %r55141, %r55142, %r55143, %r55144, %r55145}, {%r1, %r1}, {%r1, %r1}, {%r55130, %r55131, %r55132, %r55133, %r55134, %r55135, %r55136, %r55137};
	bar.warp.sync 	-1;
	wmma.mma.sync.aligned.row.col.m16n16k16.s32.s8.s8.s32 {%r55146, %r55147, %r55148, %r55149, %r55150, %r55151, %r55152, %r55153}, {%r1, %r1}, {%r1, %r1}, {%r55138, %r55139, %r55140, %r55141, %r55142, %r55143, %r55144, %r55145};
	bar.warp.sync 	-1;
	wmma.mma.sync.aligned.row.col.m16n16k16.s32.s8.s8.s32 {%r55154, %r55155, %r55156, %r55157, %r55158, %r55159, %r55160, %r55161}, {%r1, %r1}, {%r1, %r1}, {%r55146, %r55147, %r55148, %r55149, %r55150, %r55151, %r55152, %r55153};
	bar.warp.sync 	-1;
	wmma.mma.sync.aligned.row.col.m16n16k16.s32.s8.s8.s32 {%r55162, %r55163, %r55164, %r55165, %r55166, %r55167, %r55168, %r55169}, {%r1, %r1}, {%r1, %r1}, {%r55154, %r55155, %r55156, %r55157, %r55158, %r55159, %r55160, %r55161};
	bar.warp.sync 	-1;
	wmma.mma.sync.aligned.row.col.m16n16k16.s32.s8.s8.s32 {%r55170, %r55171, %r55172, %r55173, %r55174, %r55175, %r55176, %r55177}, {%r1, %r1}, {%r1, %r1}, {%r55162, %r55163, %r55164, %r55165, %r55166, %r55167, %r55168, %r55169};
	bar.warp.sync 	-1;
	wmma.mma.sync.aligned.row.col.m16n16k16.s32.s8.s8.s32 {%r55178, %r55179, %r55180, %r55181, %r55182, %r55183, %r55184, %r55185}, {%r1, %r1}, {%r1, %r1}, {%r55170, %r55171, %r55172, %r55173, %r55174, %r55175, %r55176, %r55177};
	bar.warp.sync 	-1;
	wmma.mma.sync.aligned.row.col.m16n16k16.s32.s8.s8.s32 {%r55186, %r55187, %r55188, %r55189, %r55190, %r55191, %r55192, %r55193}, {%r1, %r1}, {%r1, %r1}, {%r55178, %r55179, %r55180, %r55181, %r55182, %r55183, %r55184, %r55185};
	bar.warp.sync 	-1;
	wmma.mma.sync.aligned.row.col.m16n16k16.s32.s8.s8.s32 {%r55194, %r55195, %r55196, %r55197, %r55198, %r55199, %r55200, %r55201}, {%r1, %r1}, {%r1, %r1}, {%r55186, %r55187, %r55188, %r55189, %r55190, %r55191, %r55192, %r55193};
	bar.warp.sync 	-1;
	wmma.mma.sync.aligned.row.col.m16n16k16.s32.s8.s8.s32 {%r55202, %r55203, %r55204, %r55205, %r55206, %r55207, %r55208, %r55209}, {%r1, %r1}, {%r1, %r1}, {%r55194, %r55195, %r55196, %r55197, %r55198, %r55199, %r55200, %r55201};
	bar.warp.sync 	-1;
	wmma.mma.sync.aligned.row.col.m16n16k16.s32.s8.s8.s32 {%r55210, %r55211, %r55212, %r55213, %r55214, %r55215, %r55216, %r55217}, {%r1, %r1}, {%r1, %r1}, {%r55202, %r55203, %r55204, %r55205, %r55206, %r55207, %r55208, %r55209};
	bar.warp.sync 	-1;
	wmma.mma.sync.aligned.row.col.m16n16k16.s32.s8.s8.s32 {%r55218, %r55219, %r55220, %r55221, %r55222, %r55223, %r55224, %r55225}, {%r1, %r1}, {%r1, %r1}, {%r55210, %r55211, %r55212, %r55213, %r55214, %r55215, %r55216, %r55217};
	bar.warp.sync 	-1;
	wmma.mma.sync.aligned.row.col.m16n16k16.s32.s8.s8.s32 {%r55226, %r55227, %r55228, %r55229, %r55230, %r55231, %r55232, %r55233}, {%r1, %r1}, {%r1, %r1}, {%r55218, %r55219, %r55220, %r55221, %r55222, %r55223, %r55224, %r55225};
	bar.warp.sync 	-1;
	wmma.mma.sync.aligned.row.col.m16n16k16.s32.s8.s8.s32 {%r55234, %r55235, %r55236, %r55237, %r55238, %r55239, %r55240, %r55241}, {%r1, %r1}, {%r1, %r1}, {%r55226, %r55227, %r55228, %r55229, %r55230, %r55231, %r55232, %r55233};
	bar.warp.sync 	-1;
	wmma.mma.sync.aligned.row.col.m16n16k16.s32.s8.s8.s32 {%r55242, %r55243, %r55244, %r55245, %r55246, %r55247, %r55248, %r55249}, {%r1, %r1}, {%r1, %r1}, {%r55234, %r55235, %r55236, %r55237, %r55238, %r55239, %r55240, %r55241};
	bar.warp.sync 	-1;
	wmma.mma.sync.aligned.row.col.m16n16k16.s32.s8.s8.s32 {%r55250, %r55251, %r55252, %r55253, %r55254, %r55255, %r55256, %r55257}, {%r1, %r1}, {%r1, %r1}, {%r55242, %r55243, %r55244, %r55245, %r55246, %r55247, %r55248, %r55249};
	bar.warp.sync 	-1;
	wmma.mma.sync.aligned.row.col.m16n16k16.s32.s8.s8.s32 {%r55258, %r55259, %r55260, %r55261, %r55262, %r55263, %r55264, %r55265}, {%r1, %r1}, {%r1, %r1}, {%r55250, %r55251, %r55252, %r55253, %r55254, %r55255, %r55256, %r55257};
	bar.warp.sync 	-1;
	wmma.mma.sync.aligned.row.col.m16n16k16.s32.s8.s8.s32 {%r55266, %r55267, %r55268, %r55269, %r55270, %r55271, %r55272, %r55273}, {%r1, %r1}, {%r1, %r1}, {%r55258, %r55259, %r55260, %r55261, %r55262, %r55263, %r55264, %r55265};
	bar.warp.sync 	-1;
	wmma.mma.sync.aligned.row.col.m16n16k16.s32.s8.s8.s32 {%r55274, %r55275, %r55276, %r55277, %r55278, %r55279, %r55280, %r55281}, {%r1, %r1}, {%r1, %r1}, {%r55266, %r55267, %r55268, %r55269, %r55270, %r55271, %r55272, %r55273};
	bar.warp.sync 	-1;
	wmma.mma.sync.aligned.row.col.m16n16k16.s32.s8.s8.s32 {%r55282, %r55283, %r55284, %r55285, %r55286, %r55287, %r55288, %r55289}, {%r1, %r1}, {%r1, %r1}, {%r55274, %r55275, %r55276, %r55277, %r55278, %r55279, %r55280, %r55281};
	bar.warp.sync 	-1;
	wmma.mma.sync.aligned.row.col.m16n16k16.s32.s8.s8.s32 {%r55290, %r55291, %r55292, %r55293, %r55294, %r55295, %r55296, %r55297}, {%r1, %r1}, {%r1, %r1}, {%r55282, %r55283, %r55284, %r55285, %r55286, %r55287, %r55288, %r55289};
	bar.warp.sync 	-1;
	wmma.mma.sync.aligned.row.col.m16n16k16.s32.s8.s8.s32 {%r55298, %r55299, %r55300, %r55301, %r55302, %r55303, %r55304, %r55305}, {%r1, %r1}, {%r1, %r1}, {%r55290, %r55291, %r55292, %r55293, %r55294, %r55295, %r55296, %r55297};
	bar.warp.sync 	-1;
	wmma.mma.sync.aligned.row.col.m16n16k16.s32.s8.s8.s32 {%r55306, %r55307, %r55308, %r55309, %r55310, %r55311, %r55312, %r55313}, {%r1, %r1}, {%r1, %r1}, {%r55298, %r55299, %r55300, %r55301, %r55302, %r55303, %r55304, %r55305};
	bar.warp.sync 	-1;
	wmma.mma.sync.aligned.row.col.m16n16k16.s32.s8.s8.s32 {%r55314, %r55315, %r55316, %r55317, %r55318, %r55319, %r55320, %r55321}, {%r1, %r1}, {%r1, %r1}, {%r55306, %r55307, %r55308, %r55309, %r55310, %r55311, %r55312, %r55313};
	bar.warp.sync 	-1;
	wmma.mma.sync.aligned.row.col.m16n16k16.s32.s8.s8.s32 {%r55322, %r55323, %r55324, %r55325, %r55326, %r55327, %r55328, %r55329}, {%r1, %r1}, {%r1, %r1}, {%r55314, %r55315, %r55316, %r55317, %r55318, %r55319, %r55320, %r55321};
	bar.warp.sync 	-1;
	wmma.mma.sync.aligned.row.col.m16n16k16.s32.s8.s8.s32 {%r55330, %r55331, %r55332, %r55333, %r55334, %r55335, %r55336, %r55337}, {%r1, %r1}, {%r1, %r1}, {%r55322, %r55323, %r55324, %r55325, %r55326, %r55327, %r55328, %r55329};
	bar.warp.sync 	-1;
	wmma.mma.sync.aligned.row.col.m16n16k16.s32.s8.s8.s32 {%r55338, %r55339, %r55340, %r55341, %r55342, %r55343, %r55344, %r55345}, {%r1, %r1}, {%r1, %r1}, {%r55330, %r55331, %r55332, %r55333, %r55334, %r55335, %r55336, %r55337};
	bar.warp.sync 	-1;
	wmma.mma.sync.aligned.row.col.m16n16k16.s32.s8.s8.s32 {%r55346, %r55347, %r55348, %r55349, %r55350, %r55351, %r55352, %r55353}, {%r1, %r1}, {%r1, %r1}, {%r55338, %r55339, %r55340, %r55341, %r55342, %r55343, %r55344, %r55345};
	bar.warp.sync 	-1;
	wmma.mma.sync.aligned.row.col.m16n16k16.s32.s8.s8.s32 {%r55354, %r55355, %r55356, %r55357, %r55358, %r55359, %r55360, %r55361}, {%r1, %r1}, {%r1, %r1}, {%r55346, %r55347, %r55348, %r55349, %r55350, %r55351, %r55352, %r55353};
	bar.warp.sync 	-1;
	wmma.mma.sync.aligned.row.col.m16n16k16.s32.s8.s8.s32 {%r55362, %r55363, %r55364, %r55365, %r55366, %r55367, %r55368, %r55369}, {%r1, %r1}, {%r1, %r1}, {%r55354, %r55355, %r55356, %r55357, %r55358, %r55359, %r55360, %r55361};
	bar.warp.sync 	-1;
	wmma.mma.sync.aligned.row.col.m16n16k16.s32.s8.s8.s32 {%r55370, %r55371, %r55372, %r55373, %r55374, %r55375, %r55376, %r55377}, {%r1, %r1}, {%r1, %r1}, {%r55362, %r55363, %r55364, %r55365, %r55366, %r55367, %r55368, %r55369};
	bar.warp.sync 	-1;
	wmma.mma.sync.aligned.row.col.m16n16k16.s32.s8.s8.s32 {%r55378, %r55379, %r55380, %r55381, %r55382, %r55383, %r55384, %r55385}, {%r1, %r1}, {%r1, %r1}, {%r55370, %r55371, %r55372, %r55373, %r55374, %r55375, %r55376, %r55377};
	bar.warp.sync 	-1;
	wmma.mma.sync.aligned.row.col.m16n16k16.s32.s8.s8.s32 {%r55386, %r55387, %r55388, %r55389, %r55390, %r55391, %r55392, %r55393}, {%r1, %r1}, {%r1, %r1}, {%r55378, %r55379, %r55380, %r55381, %r55382, %r55383, %r55384, %r55385};
	bar.warp.sync 	-1;
	wmma.mma.sync.aligned.row.col.m16n16k16.s32.s8.s8.s32 {%r55394, %r55395, %r55396, %r55397, %r55398, %r55399, %r55400, %r55401}, {%r1, %r1}, {%r1, %r1}, {%r55386, %r55387, %r55388, %r55389, %r55390, %r55391, %r55392, %r55393};
	bar.warp.sync 	-1;
	wmma.mma.sync.aligned.row.col.m16n16k16.s32.s8.s8.s32 {%r55402, %r55403, %r55404, %r55405, %r55406, %r55407, %r55408, %r55409}, {%r1, %r1}, {%r1, %r1}, {%r55394, %r55395, %r55396, %r55397, %r55398, %r55399, %r55400, %r55401};
	bar.warp.sync 	-1;
	wmma.mma.sync.aligned.row.col.m16n16k16.s32.s8.s8.s32 {%r55410, %r55411, %r55412, %r55413, %r55414, %r55415, %r55416, %r55417}, {%r1, %r1}, {%r1, %r1}, {%r55402, %r55403, %r55404, %r55405, %r55406, %r55407, %r55408, %r55409};
	bar.warp.sync 	-1;
	wmma.mma.sync.aligned.row.col.m16n16k16.s32.s8.s8.s32 {%r55418, %r55419, %r55420, %r55421, %r55422, %r55423, %r55424, %r55425}, {%r1, %r1}, {%r1, %r1}, {%r55410, %r55411, %r55412, %r55413, %r55414, %r55415, %r55416, %r55417};
	bar.warp.sync 	-1;
	wmma.mma.sync.aligned.row.col.m16n16k16.s32.s8.s8.s32 {%r55426, %r55427, %r55428, %r55429, %r55430, %r55431, %r55432, %r55433}, {%r1, %r1}, {%r1, %r1}, {%r55418, %r55419, %r55420, %r55421, %r55422, %r55423, %r55424, %r55425};
	bar.warp.sync 	-1;
	wmma.mma.sync.aligned.row.col.m16n16k16.s32.s8.s8.s32 {%r55434, %r55435, %r55436, %r55437, %r55438, %r55439, %r55440, %r55441}, {%r1, %r1}, {%r1, %r1}, {%r55426, %r55427, %r55428, %r55429, %r55430, %r55431, %r55432, %r55433};
	bar.warp.sync 	-1;
	wmma.mma.sync.aligned.row.col.m16n16k16.s32.s8.s8.s32 {%r55442, %r55443, %r55444, %r55445, %r55446, %r55447, %r55448, %r55449}, {%r1, %r1}, {%r1, %r1}, {%r55434, %r55435, %r55436, %r55437, %r55438, %r55439, %r55440, %r55441};
	bar.warp.sync 	-1;
	wmma.mma.sync.aligned.row.col.m16n16k16.s32.s8.s8.s32 {%r55450, %r55451, %r55452, %r55453, %r55454, %r55455, %r55456, %r55457}, {%r1, %r1}, {%r1, %r1}, {%r55442, %r55443, %r55444, %r55445, %r55446, %r55447, %r55448, %r55449};
	bar.warp.sync 	-1;
	wmma.mma.sync.aligned.row.col.m16n16k16.s32.s8.s8.s32 {%r55458, %r55459, %r55460, %r55461, %r55462, %r55463, %r55464, %r55465}, {%r1, %r1}, {%r1, %r1}, {%r55450, %r55451, %r55452, %r55453, %r55454, %r55455, %r55456, %r55457};
	bar.warp.sync 	-1;
	wmma.mma.sync.aligned.row.col.m16n16k16.s32.s8.s8.s32 {%r55466, %r55467, %r55468, %r55469, %r55470, %r55471, %r55472, %r55473}, {%r1, %r1}, {%r1, %r1}, {%r55458, %r55459, %r55460, %r55461, %r55462, %r55463, %r55464, %r55465};
	bar.warp.sync 	-1;
	wmma.mma.sync.aligned.row.col.m16n16k16.s32.s8.s8.s32 {%r55474, %r55475, %r55476, %r55477, %r55478, %r55479, %r55480, %r55481}, {%r1, %r1}, {%r1, %r1}, {%r55466, %r55467, %r55468, %r55469, %r55470, %r55471, %r55472, %r55473};
	bar.warp.sync 	-1;
	wmma.mma.sync.aligned.row.col.m16n16k16.s32.s8.s8.s32 {%r55482, %r55483, %r55484, %r55485, %r55486, %r55487, %r55488, %r55489}, {%r1, %r1}, {%r1, %r1}, {%r55474, %r55475, %r55476, %r55477, %r55478, %r55479, %r55480, %r55481};
	bar.warp.sync 	-1;
	wmma.mma.sync.aligned.row.col.m16n16k16.s32.s8.s8.s32 {%r55490, %r55491, %r55492, %r55493, %r55494, %r55495, %r55496, %r55497}, {%r1, %r1}, {%r1, %r1}, {%r55482, %r55483, %r55484, %r55485, %r55486, %r55487, %r55488, %r55489};
	bar.warp.sync 	-1;
	wmma.mma.sync.aligned.row.col.m16n16k16.s32.s8.s8.s32 {%r55498, %r55499, %r55500, %r55501, %r55502, %r55503, %r55504, %r55505}, {%r1, %r1}, {%r1, %r1}, {%r55490, %r55491, %r55492, %r55493, %r55494, %r55495, %r55496, %r55497};
	bar.warp.sync 	-1;
	wmma.mma.sync.aligned.row.col.m16n16k16.s32.s8.s8.s32 {%r55506, %r55507, %r55508, %r55509, %r55510, %r55511, %r55512, %r55513}, {%r1, %r1}, {%r1, %r1}, {%r55498, %r55499, %r55500, %r55501, %r55502, %r55503, %r55504, %r55505};
	bar.warp.sync 	-1;
	wmma.mma.sync.aligned.row.col.m16n16k16.s32.s8.s8.s32 {%r55514, %r55515, %r55516, %r55517, %r55518, %r55519, %r55520, %r55521}, {%r1, %r1}, {%r1, %r1}, {%r55506, %r55507, %r55508, %r55509, %r55510, %r55511, %r55512, %r55513};
	bar.warp.sync 	-1;
	wmma.mma.sync.aligned.row.col.m16n16k16.s32.s8.s8.s32 {%r55522, %r55523, %r55524, %r55525, %r55526, %r55527, %r55528, %r55529}, {%r1, %r1}, {%r1, %r1}, {%r55514, %r55515, %r55516, %r55517, %r55518, %r55519, %r55520, %r55521};
	bar.warp.sync 	-1;
	wmma.mma.sync.aligned.row.col.m16n16k16.s32.s8.s8.s32 {%r55530, %r55531, %r55532, %r55533, %r55534, %r55535, %r55536, %r55537}, {%r1, %r1}, {%r1, %r1}, {%r55522, %r55523, %r55524, %r55525, %r55526, %r55527, %r55528, %r55529};
	bar.warp.sync 	-1;
	wmma.mma.sync.aligned.row.col.m16n16k16.s32.s8.s8.s32 {%r55538, %r55539, %r55540, %r55541, %r55542, %r55543, %r55544, %r55545}, {%r1, %r1}, {%r1, %r1}, {%r55530, %r55531, %r55532, %r55533, %r55534, %r55535, %r55536, %r55537};
	bar.warp.sync 	-1;
	wmma.mma.sync.aligned.row.col.m16n16k16.s32.s8.s8.s32 {%r55546, %r55547, %r55548, %r55549, %r55550, %r55551, %r55552, %r55553}, {%r1, %r1}, {%r1, %r1}, {%r55538, %r55539, %r55540, %r55541, %r55542, %r55543, %r55544, %r55545};
	bar.warp.sync 	-1;
	wmma.mma.sync.aligned.row.col.m16n16k16.s32.s8.s8.s32 {%r55554, %r55555, %r55556, %r55557, %r55558, %r55559, %r55560, %r55561}, {%r1, %r1}, {%r1, %r1}, {%r55546, %r55547, %r55548, %r55549, %r55550, %r55551, %r55552, %r55553};
	bar.warp.sync 	-1;
	wmma.mma.sync.aligned.row.col.m16n16k16.s32.s8.s8.s32 {%r55562, %r55563, %r55564, %r55565, %r55566, %r55567, %r55568, %r55569}, {%r1, %r1}, {%r1, %r1}, {%r55554, %r55555, %r55556, %r55557, %r55558, %r55559, %r55560, %r55561};
	bar.warp.sync 	-1;
	wmma.mma.sync.aligned.row.col.m16n16k16.s32.s8.s8.s32 {%r55570, %r55571, %r55572, %r55573, %r55574, %r55575, %r55576, %r55577}, {%r1, %r1}, {%r1, %r1}, {%r55562, %r55563, %r55564, %r55565, %r55566, %r55567, %r55568, %r55569};
	bar.warp.sync 	-1;
	wmma.mma.sync.aligned.row.col.m16n16k16.s32.s8.s8.s32 {%r55578, %r55579, %r55580, %r55581, %r55582, %r55583, %r55584, %r55585}, {%r1, %r1}, {%r1, %r1}, {%r55570, %r55571, %r55572, %r55573, %r55574, %r55575, %r55576, %r55577};
	bar.warp.sync 	-1;
	wmma.mma.sync.aligned.row.col.m16n16k16.s32.s8.s8.s32 {%r55586, %r55587, %r55588, %r55589, %r55590, %r55591, %r55592, %r55593}, {%r1, %r1}, {%r1, %r1}, {%r55578, %r55579, %r55580, %r55581, %r55582, %r55583, %r55584, %r55585};
	bar.warp.sync 	-1;
	wmma.mma.sync.aligned.row.col.m16n16k16.s32.s8.s8.s32 {%r55594, %r55595, %r55596, %r55597, %r55598, %r55599, %r55600, %r55601}, {%r1, %r1}, {%r1, %r1}, {%r55586, %r55587, %r55588, %r55589, %r55590, %r55591, %r55592, %r55593};
	bar.warp.sync 	-1;
	wmma.mma.sync.aligned.row.col.m16n16k16.s32.s8.s8.s32 {%r55602, %r55603, %r55604, %r55605, %r55606, %r55607, %r55608, %r55609}, {%r1, %r1}, {%r1, %r1}, {%r55594, %r55595, %r55596, %r55597, %r55598, %r55599, %r55600, %r55601};
	bar.warp.sync 	-1;
	wmma.mma.sync.aligned.row.col.m16n16k16.s32.s8.s8.s32 {%r55610, %r55611, %r55612, %r55613, %r55614, %r55615, %r55616, %r55617}, {%r1, %r1}, {%r1, %r1}, {%r55602, %r55603, %r55604, %r55605, %r55606, %r55607, %r55608, %r55609};
	bar.warp.sync 	-1;
	wmma.mma.sync.aligned.row.col.m16n16k16.s32.s8.s8.s32 {%r55618, %r55619, %r55620, %r55621, %r55622, %r55623, %r55624, %r55625}, {%r1, %r1}, {%r1, %r1}, {%r55610, %r55611, %r55612, %r55613, %r55614, %r55615, %r55616, %r55617};
	bar.warp.sync 	-1;
	wmma.mma.sync.aligned.row.col.m16n16k16.s32.s8.s8.s32 {%r55626, %r55627, %r55628, %r55629, %r55630, %r55631, %r55632, %r55633}, {%r1, %r1}, {%r1, %r1}, {%r55618, %r55619, %r55620, %r55621, %r55622, %r55623, %r55624, %r55625};
	bar.warp.sync 	-1;
	wmma.mma.sync.aligned.row.col.m16n16k16.s32.s8.s8.s32 {%r55634, %r55635, %r55636, %r55637, %r55638, %r55639, %r55640, %r55641}, {%r1, %r1}, {%r1, %r1}, {%r55626, %r55627, %r55628, %r55629, %r55630, %r55631, %r55632, %r55633};
	bar.warp.sync 	-1;
	wmma.mma.sync.aligned.row.col.m16n16k16.s32.s8.s8.s32 {%r55642, %r55643, %r55644, %r55645, %r55646, %r55647, %r55648, %r55649}, {%r1, %r1}, {%r1, %r1}, {%r55634, %r55635, %r55636, %r55637, %r55638, %r55639, %r55640, %r55641};
	bar.warp.sync 	-1;
	wmma.mma.sync.aligned.row.col.m16n16k16.s32.s8.s8.s32 {%r55650, %r55651, %r55652, %r55653, %r55654, %r55655, %r55656, %r55657}, {%r1, %r1}, {%r1, %r1}, {%r55642, %r55643, %r55644, %r55645, %r55646, %r55647, %r55648, %r55649};
	bar.warp.sync 	-1;
	wmma.mma.sync.aligned.row.col.m16n16k16.s32.s8.s8.s32 {%r55658, %r55659, %r55660, %r55661, %r55662, %r55663, %r55664, %r55665}, {%r1, %r1}, {%r1, %r1}, {%r55650, %r55651, %r55652, %r55653, %r55654, %r55655, %r55656, %r55657};
	bar.warp.sync 	-1;
	wmma.mma.sync.aligned.row.col.m16n16k16.s32.s8.s8.s32 {%r55666, %r55667, %r55668, %r55669, %r55670, %r55671, %r55672, %r55673}, {%r1, %r1}, {%r1, %r1}, {%r55658, %r55659, %r55660, %r55661, %r55662, %r55663, %r55664, %r55665};
	bar.warp.sync 	-1;
	wmma.mma.sync.aligned.row.col.m16n16k16.s32.s8.s8.s32 {%r55674, %r55675, %r55676, %r55677, %r55678, %r55679, %r55680, %r55681}, {%r1, %r1}, {%r1, %r1}, {%r55666, %r55667, %r55668, %r55669, %r55670, %r55671, %r55672, %r55673};
	bar.warp.sync 	-1;
	wmma.mma.sync.aligned.row.col.m16n16k16.s32.s8.s8.s32 {%r55682, %r55683, %r55684, %r55685, %r55686, %r55687, %r55688, %r55689}, {%r1, %r1}, {%r1, %r1}, {%r55674, %r55675, %r55676, %r55677, %r55678, %r55679, %r55680, %r55681};
	bar.warp.sync 	-1;
	wmma.mma.sync.aligned.row.col.m16n16k16.s32.s8.s8.s32 {%r55690, %r55691, %r55692, %r55693, %r55694, %r55695, %r55696, %r55697}, {%r1, %r1}, {%r1, %r1}, {%r55682, %r55683, %r55684, %r55685, %r55686, %r55687, %r55688, %r55689};
	bar.warp.sync 	-1;
	wmma.mma.sync.aligned.row.col.m16n16k16.s32.s8.s8.s32 {%r55698, %r55699, %r55700, %r55701, %r55702, %r55703, %r55704, %r55705}, {%r1, %r1}, {%r1, %r1}, {%r55690, %r55691, %r55692, %r55693, %r55694, %r55695, %r55696, %r55697};
	bar.warp.sync 	-1;
	wmma.mma.sync.aligned.row.col.m16n16k16.s32.s8.s8.s32 {%r55706, %r55707, %r55708, %r55709, %r55710, %r55711, %r55712, %r55713}, {%r1, %r1}, {%r1, %r1}, {%r55698, %r55699, %r55700, %r55701, %r55702, %r55703, %r55704, %r55705};
	bar.warp.sync 	-1;
	wmma.mma.sync.aligned.row.col.m16n16k16.s32.s8.s8.s32 {%r55714, %r55715, %r55716, %r55717, %r55718, %r55719, %r55720, %r55721}, {%r1, %r1}, {%r1, %r1}, {%r55706, %r55707, %r55708, %r55709, %r55710, %r55711, %r55712, %r55713};
	bar.warp.sync 	-1;
	wmma.mma.sync.aligned.row.col.m16n16k16.s32.s8.s8.s32 {%r55722, %r55723, %r55724, %r55725, %r55726, %r55727, %r55728, %r55729}, {%r1, %r1}, {%r1, %r1}, {%r55714, %r55715, %r55716, %r55717, %r55718, %r55719, %r55720, %r55721};
	bar.warp.sync 	-1;
	wmma.mma.sync.aligned.row.col.m16n16k16.s32.s8.s8.s32 {%r55730, %r55731, %r55732, %r55733, %r55734, %r55735, %r55736, %r55737}, {%r1, %r1}, {%r1, %r1}, {%r55722, %r55723, %r55724, %r55725, %r55726, %r55727, %r55728, %r55729};
	bar.warp.sync 	-1;
	wmma.mma.sync.aligned.row.col.m16n16k16.s32.s8.s8.s32 {%r55738, %r55739, %r55740, %r55741, %r55742, %r55743, %r55744, %r55745}, {%r1, %r1}, {%r1, %r1}, {%r55730, %r55731, %r55732, %r55733, %r55734, %r55735, %r55736, %r55737};
	bar.warp.sync 	-1;
	wmma.mma.sync.aligned.row.col.m16n16k16.s32.s8.s8.s32 {%r55746, %r55747, %r55748, %r55749, %r55750, %r55751, %r55752, %r55753}, {%r1, %r1}, {%r1, %r1}, {%r55738, %r55739, %r55740, %r55741, %r55742, %r55743, %r55744, %r55745};
	bar.warp.sync 	-1;
	wmma.mma.sync.aligned.row.col.m16n16k16.s32.s8.s8.s32 {%r55754, %r55755, %r55756, %r55757, %r55758, %r55759, %r55760, %r55761}, {%r1, %r1}, {%r1, %r1}, {%r55746, %r55747, %r55748, %r55749, %r55750, %r55751, %r55752, %r55753};
	bar.warp.sync 	-1;
	wmma.mma.sync.aligned.row.col.m16n16k16.s32.s8.s8.s32 {%r55762, %r55763, %r55764, %r55765, %r55766, %r55767, %r55768, %r55769}, {%r1, %r1}, {%r1, %r1}, {%r55754, %r55755, %r55756, %r55757, %r55758, %r55759, %r55760, %r55761};
	bar.warp.sync 	-1;
	wmma.mma.sync.aligned.row.col.m16n16k16.s32.s8.s8.s32 {%r55770, %r55771, %r55772, %r55773, %r55774, %r55775, %r55776, %r55777}, {%r1, %r1}, {%r1, %r1}, {%r55762, %r55763, %r55764, %r55765, %r55766, %r55767, %r55768, %r55769};
	bar.warp.sync 	-1;
	wmma.mma.sync.aligned.row.col.m16n16k16.s32.s8.s8.s32 {%r55778, %r55779, %r55780, %r55781, %r55782, %r55783, %r55784, %r55785}, {%r1, %r1}, {%r1, %r1}, {%r55770, %r55771, %r55772, %r55773, %r55774, %r55775, %r55776, %r55777};
	bar.warp.sync 	-1;
	wmma.mma.sync.aligned.row.col.m16n16k16.s32.s8.s8.s32 {%r55786, %r55787, %r55788, %r55789, %r55790, %r55791, %r55792, %r55793}, {%r1, %r1}, {%r1, %r1}, {%r55778, %r55779, %r55780, %r55781, %r55782, %r55783, %r55784, %r55785};
	bar.warp.sync 	-1;
	wmma.mma.sync.aligned.row.col.m16n16k16.s32.s8.s8.s32 {%r55794, %r55795, %r55796, %r55797, %r55798, %r55799, %r55800, %r55801}, {%r1, %r1}, {%r1, %r1}, {%r55786, %r55787, %r55788, %r55789, %r55790, %r55791, %r55792, %r55793};
	bar.warp.sync 	-1;
	wmma.mma.sync.aligned.row.col.m16n16k16.s32.s8.s8.s32 {%r55802, %r55803, %r55804, %r55805, %r55806, %r55807, %r55808, %r55809}, {%r1, %r1}, {%r1, %r1}, {%r55794, %r55795, %r55796, %r55797, %r55798, %r55799, %r55800, %r55801};
	bar.warp.sync 	-1;
	wmma.mma.sync.aligned.row.col.m16n16k16.s32.s8.s8.s32 {%r55810, %r55811, %r55812, %r55813, %r55814, %r55815, %r55816, %r55817}, {%r1, %r1}, {%r1, %r1}, {%r55802, %r55803, %r55804, %r55805, %r55806, %r55807, %r55808, %r55809};
	bar.warp.sync 	-1;
	wmma.mma.sync.aligned.row.col.m16n16k16.s32.s8.s8.s32 {%r55818, %r55819, %r55820, %r55821, %r55822, %r55823, %r55824, %r55825}, {%r1, %r1}, {%r1, %r1}, {%r55810, %r55811, %r55812, %r55813, %r55814, %r55815, %r55816, %r55817};
	bar.warp.sync 	-1;
	wmma.mma.sync.aligned.row.col.m16n16k16.s32.s8.s8.s32 {%r55826, %r55827, %r55828, %r55829, %r55830, %r55831, %r55832, %r55833}, {%r1, %r1}, {%r1, %r1}, {%r55818, %r55819, %r55820, %r55821, %r55822, %r55823, %r55824, %r55825};
	bar.warp.sync 	-1;
	wmma.mma.sync.aligned.row.col.m16n16k16.s32.s8.s8.s32 {%r55834, %r55835, %r55836, %r55837, %r55838, %r55839, %r55840, %r55841}, {%r1, %r1}, {%r1, %r1}, {%r55826, %r55827, %r55828, %r55829, %r55830, %r55831, %r55832, %r55833};
	bar.warp.sync 	-1;
	wmma.mma.sync.aligned.row.col.m16n16k16.s32.s8.s8.s32 {%r55842, %r55843, %r55844, %r55845, %r55846, %r55847, %r55848, %r55849}, {%r1, %r1}, {%r1, %r1}, {%r55834, %r55835, %r55836, %r55837, %r55838, %r55839, %r55840, %r55841};
	bar.warp.sync 	-1;
	wmma.mma.sync.aligned.row.col.m16n16k16.s32.s8.s8.s32 {%r55850, %r55851, %r55852, %r55853, %r55854, %r55855, %r55856, %r55857}, {%r1, %r1}, {%r1, %r1}, {%r55842, %r55843, %r55844, %r55845, %r55846, %r55847, %r55848, %r55849};
	bar.warp.sync 	-1;
	wmma.mma.sync.aligned.row.col.m16n16k16.s32.s8.s8.s32 {%r55858, %r55859, %r55860, %r55861, %r55862, %r55863, %r55864, %r55865}, {%r1, %r1}, {%r1, %r1}, {%r55850, %r55851, %r55852, %r55853, %r55854, %r55855, %r55856, %r55857};
	bar.warp.sync 	-1;
	wmma.mma.sync.aligned.row.col.m16n16k16.s32.s8.s8.s32 {%r55866, %r55867, %r55868, %r55869, %r55870, %r55871, %r55872, %r55873}, {%r1, %r1}, {%r1, %r1}, {%r55858, %r55859, %r55860, %r55861, %r55862, %r55863, %r55864, %r55865};
	bar.warp.sync 	-1;
	wmma.mma.sync.aligned.row.col.m16n16k16.s32.s8.s8.s32 {%r55874, %r55875, %r55876, %r55877, %r55878, %r55879, %r55880, %r55881}, {%r1, %r1}, {%r1, %r1}, {%r55866, %r55867, %r55868, %r55869, %r55870, %r55871, %r55872, %r55873};
	bar.warp.sync 	-1;
	wmma.mma.sync.aligned.row.col.m16n16k16.s32.s8.s8.s32 {%r55882, %r55883, %r55884, %r55885, %r55886, %r55887, %r55888, %r55889}, {%r1, %r1}, {%r1, %r1}, {%r55874, %r55875, %r55876, %r55877, %r55878, %r55879, %r55880, %r55881};
	bar.warp.sync 	-1;
	wmma.mma.sync.aligned.row.col.m16n16k16.s32.s8.s8.s32 {%r55890, %r55891, %r55892, %r55893, %r55894, %r55895, %r55896, %r55897}, {%r1, %r1}, {%r1, %r1}, {%r55882, %r55883, %r55884, %r55885, %r55886, %r55887, %r55888, %r55889};
	bar.warp.sync 	-1;
	wmma.mma.sync.aligned.row.col.m16n16k16.s32.s8.s8.s32 {%r55898, %r55899, %r55900, %r55901, %r55902, %r55903, %r55904, %r55905}, {%r1, %r1}, {%r1, %r1}, {%r55890, %r55891, %r55892, %r55893, %r55894, %r55895, %r55896, %r55897};
	bar.warp.sync 	-1;
	wmma.mma.sync.aligned.row.col.m16n16k16.s32.s8.s8.s32 {%r55906, %r55907, %r55908, %r55909, %r55910, %r55911, %r55912, %r55913}, {%r1, %r1}, {%r1, %r1}, {%r55898, %r55899, %r55900, %r55901, %r55902, %r55903, %r55904, %r55905};
	bar.warp.sync 	-1;
	wmma.mma.sync.aligned.row.col.m16n16k16.s32.s8.s8.s32 {%r55914, %r55915, %r55916, %r55917, %r55918, %r55919, %r55920, %r55921}, {%r1, %r1}, {%r1, %r1}, {%r55906, %r55907, %r55908, %r55909, %r55910, %r55911, %r55912, %r55913};
	bar.warp.sync 	-1;
	wmma.mma.sync.aligned.row.col.m16n16k16.s32.s8.s8.s32 {%r55922, %r55923, %r55924, %r55925, %r55926, %r55927, %r55928, %r55929}, {%r1, %r1}, {%r1, %r1}, {%r55914, %r55915, %r55916, %r55917, %r55918, %r55919, %r55920, %r55921};
	bar.warp.sync 	-1;
	wmma.mma.sync.aligned.row.col.m16n16k16.s32.s8.s8.s32 {%r55930, %r55931, %r55932, %r55933, %r55934, %r55935, %r55936, %r55937}, {%r1, %r1}, {%r1, %r1}, {%r55922, %r55923, %r55924, %r55925, %r55926, %r55927, %r55928, %r55929};
	bar.warp.sync 	-1;
	wmma.mma.sync.aligned.row.col.m16n16k16.s32.s8.s8.s32 {%r55938, %r55939, %r55940, %r55941, %r55942, %r55943, %r55944, %r55945}, {%r1, %r1}, {%r1, %r1}, {%r55930, %r55931, %r55932, %r55933, %r55934, %r55935, %r55936, %r55937};
	bar.warp.sync 	-1;
	wmma.mma.sync.aligned.row.col.m16n16k16.s32.s8.s8.s32 {%r55946, %r55947, %r55948, %r55949, %r55950, %r55951, %r55952, %r55953}, {%r1, %r1}, {%r1, %r1}, {%r55938, %r55939, %r55940, %r55941, %r55942, %r55943, %r55944, %r55945};
	bar.warp.sync 	-1;
	wmma.mma.sync.aligned.row.col.m16n16k16.s32.s8.s8.s32 {%r55954, %r55955, %r55956, %r55957, %r55958, %r55959, %r55960, %r55961}, {%r1, %r1}, {%r1, %r1}, {%r55946, %r55947, %r55948, %r55949, %r55950, %r55951, %r55952, %r55953};
	bar.warp.sync 	-1;
	wmma.mma.sync.aligned.row.col.m16n16k16.s32.s8.s8.s32 {%r55962, %r55963, %r55964, %r55965, %r55966, %r55967, %r55968, %r55969}, {%r1, %r1}, {%r1, %r1}, {%r55954, %r55955, %r55956, %r55957, %r55958, %r55959, %r55960, %r55961};
	bar.warp.sync 	-1;
	wmma.mma.sync.aligned.row.col.m16n16k16.s32.s8.s8.s32 {%r55970, %r55971, %r55972, %r55973, %r55974, %r55975, %r55976, %r55977}, {%r1, %r1}, {%r1, %r1}, {%r55962, %r55963, %r55964, %r55965, %r55966, %r55967, %r55968, %r55969};
	bar.warp.sync 	-1;
	wmma.mma.sync.aligned.row.col.m16n16k16.s32.s8.s8.s32 {%r55978, %r55979, %r55980, %r55981, %r55982, %r55983, %r55984, %r55985}, {%r1, %r1}, {%r1, %r1}, {%r55970, %r55971, %r55972, %r55973, %r55974, %r55975, %r55976, %r55977};
	bar.warp.sync 	-1;
	wmma.mma.sync.aligned.row.col.m16n16k16.s32.s8.s8.s32 {%r55986, %r55987, %r55988, %r55989, %r55990, %r55991, %r55992, %r55993}, {%r1, %r1}, {%r1, %r1}, {%r55978, %r55979, %r55980, %r55981, %r55982, %r55983, %r55984, %r55985};
	bar.warp.sync 	-1;
	wmma.mma.sync.aligned.row.col.m16n16k16.s32.s8.s8.s32 {%r55994, %r55995, %r55996, %r55997, %r55998, %r55999, %r56000, %r56001}, {%r1, %r1}, {%r1, %r1}, {%r55986, %r55987, %r55988, %r55989, %r55990, %r55991, %r55992, %r55993};
	bar.warp.sync 	-1;
	wmma.mma.sync.aligned.row.col.m16n16k16.s32.s8.s8.s32 {%r56002, %r56003, %r56004, %r56005, %r56006, %r56007, %r56008, %r56009}, {%r1, %r1}, {%r1, %r1}, {%r55994, %r55995, %r55996, %r55997, %r55998, %r55999, %r56000, %r56001};
	bar.warp.sync 	-1;
	wmma.mma.sync.aligned.row.col.m16n16k16.s32.s8.s8.s32 {%r56010, %r56011, %r56012, %r56013, %r56014, %r56015, %r56016, %r56017}, {%r1, %r1}, {%r1, %r1}, {%r56002, %r56003, %r56004, %r56005, %r56006, %r56007, %r56008, %r56009};
	bar.warp.sync 	-1;
	wmma.mma.sync.aligned.row.col.m16n16k16.s32.s8.s8.s32 {%r56018, %r56019, %r56020, %r56021, %r56022, %r56023, %r56024, %r56025}, {%r1, %r1}, {%r1, %r1}, {%r56010, %r56011, %r56012, %r56013, %r56014, %r56015, %r56016, %r56017};
	bar.warp.sync 	-1;
	wmma.mma.sync.aligned.row.col.m16n16k16.s32.s8.s8.s32 {%r56026, %r56027, %r56028, %r56029, %r56030, %r56031, %r56032, %r56033}, {%r1, %r1}, {%r1, %r1}, {%r56018, %r56019, %r56020, %r56021, %r56022, %r56023, %r56024, %r56025};
	bar.warp.sync 	-1;
	wmma.mma.sync.aligned.row.col.m16n16k16.s32.s8.s8.s32 {%r56034, %r56035, %r56036, %r56037, %r56038, %r56039, %r56040, %r56041}, {%r1, %r1}, {%r1, %r1}, {%r56026, %r56027, %r56028, %r56029, %r56030, %r56031, %r56032, %r56033};
	bar.warp.sync 	-1;
	wmma.mma.sync.aligned.row.col.m16n16k16.s32.s8.s8.s32 {%r56042, %r56043, %r56044, %r56045, %r56046, %r56047, %r56048, %r56049}, {%r1, %r1}, {%r1, %r1}, {%r56034, %r56035, %r56036, %r56037, %r56038, %r56039, %r56040, %r56041};
	bar.warp.sync 	-1;
	wmma.mma.sync.aligned.row.col.m16n16k16.s32.s8.s8.s32 {%r56050, %r56051, %r56052, %r56053, %r56054, %r56055, %r56056, %r56057}, {%r1, %r1}, {%r1, %r1}, {%r56042, %r56043, %r56044, %r56045, %r56046, %r56047, %r56048, %r56049};
	bar.warp.sync 	-1;
	wmma.mma.sync.aligned.row.col.m16n16k16.s32.s8.s8.s32 {%r56058, %r56059, %r56060, %r56061, %r56062, %r56063, %r56064, %r56065}, {%r1, %r1}, {%r1, %r1}, {%r56050, %r56051, %r56052, %r56053, %r56054, %r56055, %r56056, %r56057};
	bar.warp.sync 	-1;
	wmma.mma.sync.aligned.row.col.m16n16k16.s32.s8.s8.s32 {%r56066, %r56067, %r56068, %r56069, %r56070, %r56071, %r56072, %r56073}, {%r1, %r1}, {%r1, %r1}, {%r56058, %r56059, %r56060, %r56061, %r56062, %r56063, %r56064, %r56065};
	bar.warp.sync 	-1;
	wmma.mma.sync.aligned.row.col.m16n16k16.s32.s8.s8.s32 {%r56074, %r56075, %r56076, %r56077, %r56078, %r56079, %r56080, %r56081}, {%r1, %r1}, {%r1, %r1}, {%r56066, %r56067, %r56068, %r56069, %r56070, %r56071, %r56072, %r56073};
	bar.warp.sync 	-1;
	wmma.mma.sync.aligned.row.col.m16n16k16.s32.s8.s8.s32 {%r56082, %r56083, %r56084, %r56085, %r56086, %r56087, %r56088, %r56089}, {%r1, %r1}, {%r1, %r1}, {%r56074, %r56075, %r56076, %r56077, %r56078, %r56079, %r56080, %r56081};
	bar.warp.sync 	-1;
	wmma.mma.sync.aligned.row.col.m16n16k16.s32.s8.s8.s32 {%r56090, %r56091, %r56092, %r56093, %r56094, %r56095, %r56096, %r56097}, {%r1, %r1}, {%r1, %r1}, {%r56082, %r56083, %r56084, %r56085, %r56086, %r56087, %r56088, %r56089};
	bar.warp.sync 	-1;
	wmma.mma.sync.aligned.row.col.m16n16k16.s32.s8.s8.s32 {%r56098, %r56099, %r56100, %r56101, %r56102, %r56103, %r56104, %r56105}, {%r1, %r1}, {%r1, %r1}, {%r56090, %r56091, %r56092, %r56093, %r56094, %r56095, %r56096, %r56097};
	bar.warp.sync 	-1;
	wmma.mma.sync.aligned.row.col.m16n16k16.s32.s8.s8.s32 {%r56106, %r56107, %r56108, %r56109, %r56110, %r56111, %r56112, %r56113}, {%r1, %r1}, {%r1, %r1}, {%r56098, %r56099, %r56100, %r56101, %r56102, %r56103, %r56104, %r56105};
	bar.warp.sync 	-1;
	wmma.mma.sync.aligned.row.col.m16n16k16.s32.s8.s8.s32 {%r56114, %r56115, %r56116, %r56117, %r56118, %r56119, %r56120, %r56121}, {%r1, %r1}, {%r1, %r1}, {%r56106, %r56107, %r56108, %r56109, %r56110, %r56111, %r56112, %r56113};
	bar.warp.sync 	-1;
	wmma.mma.sync.aligned.row.col.m16n16k16.s32.s8.s8.s32 {%r56122, %r56123, %r56124, %r56125, %r56126, %r56127, %r56128, %r56129}, {%r1, %r1}, {%r1, %r1}, {%r56114, %r56115, %r56116, %r56117, %r56118, %r56119, %r56120, %r56121};
	bar.warp.sync 	-1;
	wmma.mma.sync.aligned.row.col.m16n16k16.s32.s8.s8.s32 {%r56130, %r56131, %r56132, %r56133, %r56134, %r56135, %r56136, %r56137}, {%r1, %r1}, {%r1, %r1}, {%r56122, %r56123, %r56124, %r56125, %r56126, %r56127, %r56128, %r56129};
	bar.warp.sync 	-1;
	wmma.mma.sync.aligned.row.col.m16n16k16.s32.s8.s8.s32 {%r56138, %r56139, %r56140, %r56141, %r56142, %r56143, %r56144, %r56145}, {%r1, %r1}, {%r1, %r1}, {%r56130, %r56131, %r56132, %r56133, %r56134, %r56135, %r56136, %r56137};
	bar.warp.sync 	-1;
	wmma.mma.sync.aligned.row.col.m16n16k16.s32.s8.s8.s32 {%r56146, %r56147, %r56148, %r56149, %r56150, %r56151, %r56152, %r56153}, {%r1, %r1}, {%r1, %r1}, {%r56138, %r56139, %r56140, %r56141, %r56142, %r56143, %r56144, %r56145};
	bar.warp.sync 	-1;
	wmma.mma.sync.aligned.row.col.m16n16k16.s32.s8.s8.s32 {%r56154, %r56155, %r56156, %r56157, %r56158, %r56159, %r56160, %r56161}, {%r1, %r1}, {%r1, %r1}, {%r56146, %r56147, %r56148, %r56149, %r56150, %r56151, %r56152, %r56153};
	bar.warp.sync 	-1;
	wmma.mma.sync.aligned.row.col.m16n16k16.s32.s8.s8.s32 {%r56162, %r56163, %r56164, %r56165, %r56166, %r56167, %r56168, %r56169}, {%r1, %r1}, {%r1, %r1}, {%r56154, %r56155, %r56156, %r56157, %r56158, %r56159, %r56160, %r56161};
	bar.warp.sync 	-1;
	wmma.mma.sync.aligned.row.col.m16n16k16.s32.s8.s8.s32 {%r56170, %r56171, %r56172, %r56173, %r56174, %r56175, %r56176, %r56177}, {%r1, %r1}, {%r1, %r1}, {%r56162, %r56163, %r56164, %r56165, %r56166, %r56167, %r56168, %r56169};
	bar.warp.sync 	-1;
	wmma.mma.sync.aligned.row.col.m16n16k16.s32.s8.s8.s32 {%r56178, %r56179, %r56180, %r56181, %r56182, %r56183, %r56184, %r56185}, {%r1, %r1}, {%r1, %r1}, {%r56170, %r56171, %r56172, %r56173, %r56174, %r56175, %r56176, %r56177};
	bar.warp.sync 	-1;
	wmma.mma.sync.aligned.row.col.m16n16k16.s32.s8.s8.s32 {%r56186, %r56187, %r56188, %r56189, %r56190, %r56191, %r56192, %r56193}, {%r1, %r1}, {%r1, %r1}, {%r56178, %r56179, %r56180, %r56181, %r56182, %r56183, %r56184, %r56185};
	bar.warp.sync 	-1;
	wmma.mma.sync.aligned.row.col.m16n16k16.s32.s8.s8.s32 {%r56194, %r56195, %r56196, %r56197, %r56198, %r56199, %r56200, %r56201}, {%r1, %r1}, {%r1, %r1}, {%r56186, %r56187, %r56188, %r56189, %r56190, %r56191, %r56192, %r56193};
	bar.warp.sync 	-1;
	wmma.mma.sync.aligned.row.col.m16n16k16.s32.s8.s8.s32 {%r56202, %r56203, %r56204, %r56205, %r56206, %r56207, %r56208, %r56209}, {%r1, %r1}, {%r1, %r1}, {%r56194, %r56195, %r56196, %r56197, %r56198, %r56199, %r56200, %r56201};
	bar.warp.sync 	-1;
	wmma.mma.sync.aligned.row.col.m16n16k16.s32.s8.s8.s32 {%r56210, %r56211, %r56212, %r56213, %r56214, %r56215, %r56216, %r56217}, {%r1, %r1}, {%r1, %r1}, {%r56202, %r56203, %r56204, %r56205, %r56206, %r56207, %r56208, %r56209};
	bar.warp.sync 	-1;
	wmma.mma.sync.aligned.row.col.m16n16k16.s32.s8.s8.s32 {%r56218, %r56219, %r56220, %r56221, %r56222, %r56223, %r56224, %r56225}, {%r1, %r1}, {%r1, %r1}, {%r56210, %r56211, %r56212, %r56213, %r56214, %r56215, %r56216, %r56217};
	bar.warp.sync 	-1;
	wmma.mma.sync.aligned.row.col.m16n16k16.s32.s8.s8.s32 {%r56226, %r56227, %r56228, %r56229, %r56230, %r56231, %r56232, %r56233}, {%r1, %r1}, {%r1, %r1}, {%r56218, %r56219, %r56220, %r56221, %r56222, %r56223, %r56224, %r56225};
	bar.warp.sync 	-1;
	wmma.mma.sync.aligned.row.col.m16n16k16.s32.s8.s8.s32 {%r56234, %r56235, %r56236, %r56237, %r56238, %r56239, %r56240, %r56241}, {%r1, %r1}, {%r1, %r1}, {%r56226, %r56227, %r56228, %r56229, %r56230, %r56231, %r56232, %r56233};
	bar.warp.sync 	-1;
	wmma.mma.sync.aligned.row.col.m16n16k16.s32.s8.s8.s32 {%r56242, %r56243, %r56244, %r56245, %r56246, %r56247, %r56248, %r56249}, {%r1, %r1}, {%r1, %r1}, {%r56234, %r56235, %r56236, %r56237, %r56238, %r56239, %r56240, %r56241};
	bar.warp.sync 	-1;
	wmma.mma.sync.aligned.row.col.m16n16k16.s32.s8.s8.s32 {%r56250, %r56251, %r56252, %r56253, %r56254, %r56255, %r56256, %r56257}, {%r1, %r1}, {%r1, %r1}, {%r56242, %r56243, %r56244, %r56245, %r56246, %r56247, %r56248, %r56249};
	bar.warp.sync 	-1;
	wmma.mma.sync.aligned.row.col.m16n16k16.s32.s8.s8.s32 {%r56258, %r56259, %r56260, %r56261, %r56262, %r56263, %r56264, %r56265}, {%r1, %r1}, {%r1, %r1}, {%r56250, %r56251, %r56252, %r56253, %r56254, %r56255, %r56256, %r56257};
	bar.warp.sync 	-1;
	wmma.mma.sync.aligned.row.col.m16n16k16.s32.s8.s8.s32 {%r56266, %r56267, %r56268, %r56269, %r56270, %r56271, %r56272, %r56273}, {%r1, %r1}, {%r1, %r1}, {%r56258, %r56259, %r56260, %r56261, %r56262, %r56263, %r56264, %r56265};
	bar.warp.sync 	-1;
	wmma.mma.sync.aligned.row.col.m16n16k16.s32.s8.s8.s32 {%r56274, %r56275, %r56276, %r56277, %r56278, %r56279, %r56280, %r56281}, {%r1, %r1}, {%r1, %r1}, {%r56266, %r56267, %r56268, %r56269, %r56270, %r56271, %r56272, %r56273};
	bar.warp.sync 	-1;
	wmma.mma.sync.aligned.row.col.m16n16k16.s32.s8.s8.s32 {%r56282, %r56283, %r56284, %r56285, %r56286, %r56287, %r56288, %r56289}, {%r1, %r1}, {%r1, %r1}, {%r56274, %r56275, %r56276, %r56277, %r56278, %r56279, %r56280, %r56281};
	bar.warp.sync 	-1;
	wmma.mma.sync.aligned.row.col.m16n16k16.s32.s8.s8.s32 {%r56290, %r56291, %r56292, %r56293, %r56294, %r56295, %r56296, %r56297}, {%r1, %r1}, {%r1, %r1}, {%r56282, %r56283, %r56284, %r56285, %r56286, %r56287, %r56288, %r56289};
	bar.warp.sync 	-1;
	wmma.mma.sync.aligned.row.col.m16n16k16.s32.s8.s8.s32 {%r56298, %r56299, %r56300, %r56301, %r56302, %r56303, %r56304, %r56305}, {%r1, %r1}, {%r1, %r1}, {%r56290, %r56291, %r56292, %r56293, %r56294, %r56295, %r56296, %r56297};
	bar.warp.sync 	-1;
	wmma.mma.sync.aligned.row.col.m16n16k16.s32.s8.s8.s32 {%r56306, %r56307, %r56308, %r56309, %r56310, %r56311, %r56312, %r56313}, {%r1, %r1}, {%r1, %r1}, {%r56298, %r56299, %r56300, %r56301, %r56302, %r56303, %r56304, %r56305};
	bar.warp.sync 	-1;
	wmma.mma.sync.aligned.row.col.m16n16k16.s32.s8.s8.s32 {%r56314, %r56315, %r56316, %r56317, %r56318, %r56319, %r56320, %r56321}, {%r1, %r1}, {%r1, %r1}, {%r56306, %r56307, %r56308, %r56309, %r56310, %r56311, %r56312, %r56313};
	bar.warp.sync 	-1;
	wmma.mma.sync.aligned.row.col.m16n16k16.s32.s8.s8.s32 {%r56322, %r56323, %r56324, %r56325, %r56326, %r56327, %r56328, %r56329}, {%r1, %r1}, {%r1, %r1}, {%r56314, %r56315, %r56316, %r56317, %r56318, %r56319, %r56320, %r56321};
	bar.warp.sync 	-1;
	wmma.mma.sync.aligned.row.col.m16n16k16.s32.s8.s8.s32 {%r56330, %r56331, %r56332, %r56333, %r56334, %r56335, %r56336, %r56337}, {%r1, %r1}, {%r1, %r1}, {%r56322, %r56323, %r56324, %r56325, %r56326, %r56327, %r56328, %r56329};
	bar.warp.sync 	-1;
	wmma.mma.sync.aligned.row.col.m16n16k16.s32.s8.s8.s32 {%r56338, %r56339, %r56340, %r56341, %r56342, %r56343, %r56344, %r56345}, {%r1, %r1}, {%r1, %r1}, {%r56330, %r56331, %r56332, %r56333, %r56334, %r56335, %r56336, %r56337};
	bar.warp.sync 	-1;
	wmma.mma.sync.aligned.row.col.m16n16k16.s32.s8.s8.s32 {%r56346, %r56347, %r56348, %r56349, %r56350, %r56351, %r56352, %r56353}, {%r1, %r1}, {%r1, %r1}, {%r56338, %r56339, %r56340, %r56341, %r56342, %r56343, %r56344, %r56345};
	bar.warp.sync 	-1;
	wmma.mma.sync.aligned.row.col.m16n16k16.s32.s8.s8.s32 {%r56354, %r56355, %r56356, %r56357, %r56358, %r56359, %r56360, %r56361}, {%r1, %r1}, {%r1, %r1}, {%r56346, %r56347, %r56348, %r56349, %r56350, %r56351, %r56352, %r56353};
	bar.warp.sync 	-1;
	wmma.mma.sync.aligned.row.col.m16n16k16.s32.s8.s8.s32 {%r56362, %r56363, %r56364, %r56365, %r56366, %r56367, %r56368, %r56369}, {%r1, %r1}, {%r1, %r1}, {%r56354, %r56355, %r56356, %r56357, %r56358, %r56359, %r56360, %r56361};
	bar.warp.sync 	-1;
	wmma.mma.sync.aligned.row.col.m16n16k16.s32.s8.s8.s32 {%r56370, %r56371, %r56372, %r56373, %r56374, %r56375, %r56376, %r56377}, {%r1, %r1}, {%r1, %r1}, {%r56362, %r56363, %r56364, %r56365, %r56366, %r56367, %r56368, %r56369};
	bar.warp.sync 	-1;
	wmma.mma.sync.aligned.row.col.m16n16k16.s32.s8.s8.s32 {%r56378, %r56379, %r56380, %r56381, %r56382, %r56383, %r56384, %r56385}, {%r1, %r1}, {%r1, %r1}, {%r56370, %r56371, %r56372, %r56373, %r56374, %r56375, %r56376, %r56377};
	bar.warp.sync 	-1;
	wmma.mma.sync.aligned.row.col.m16n16k16.s32.s8.s8.s32 {%r56386, %r56387, %r56388, %r56389, %r56390, %r56391, %r56392, %r56393}, {%r1, %r1}, {%r1, %r1}, {%r56378, %r56379, %r56380, %r56381, %r56382, %r56383, %r56384, %r56385};
	bar.warp.sync 	-1;
	wmma.mma.sync.aligned.row.col.m16n16k16.s32.s8.s8.s32 {%r56394, %r56395, %r56396, %r56397, %r56398, %r56399, %r56400, %r56401}, {%r1, %r1}, {%r1, %r1}, {%r56386, %r56387, %r56388, %r56389, %r56390, %r56391, %r56392, %r56393};
	bar.warp.sync 	-1;
	wmma.mma.sync.aligned.row.col.m16n16k16.s32.s8.s8.s32 {%r56402, %r56403, %r56404, %r56405, %r56406, %r56407, %r56408, %r56409}, {%r1, %r1}, {%r1, %r1}, {%r56394, %r56395, %r56396, %r56397, %r56398, %r56399, %r56400, %r56401};
	bar.warp.sync 	-1;
	wmma.mma.sync.aligned.row.col.m16n16k16.s32.s8.s8.s32 {%r56410, %r56411, %r56412, %r56413, %r56414, %r56415, %r56416, %r56417}, {%r1, %r1}, {%r1, %r1}, {%r56402, %r56403, %r56404, %r56405, %r56406, %r56407, %r56408, %r56409};
	bar.warp.sync 	-1;
	wmma.mma.sync.aligned.row.col.m16n16k16.s32.s8.s8.s32 {%r56418, %r56419, %r56420, %r56421, %r56422, %r56423, %r56424, %r56425}, {%r1, %r1}, {%r1, %r1}, {%r56410, %r56411, %r56412, %r56413, %r56414, %r56415, %r56416, %r56417};
	bar.warp.sync 	-1;
	wmma.mma.sync.aligned.row.col.m16n16k16.s32.s8.s8.s32 {%r56426, %r56427, %r56428, %r56429, %r56430, %r56431, %r56432, %r56433}, {%r1, %r1}, {%r1, %r1}, {%r56418, %r56419, %r56420, %r56421, %r56422, %r56423, %r56424, %r56425};
	bar.warp.sync 	-1;
	wmma.mma.sync.aligned.row.col.m16n16k16.s32.s8.s8.s32 {%r56434, %r56435, %r56436, %r56437, %r56438, %r56439, %r56440, %r56441}, {%r1, %r1}, {%r1, %r1}, {%r56426, %r56427, %r56428, %r56429, %r56430, %r56431, %r56432, %r56433};
	bar.warp.sync 	-1;
	wmma.mma.sync.aligned.row.col.m16n16k16.s32.s8.s8.s32 {%r56442, %r56443, %r56444, %r56445, %r56446, %r56447, %r56448, %r56449}, {%r1, %r1}, {%r1, %r1}, {%r56434, %r56435, %r56436, %r56437, %r56438, %r56439, %r56440, %r56441};
	bar.warp.sync 	-1;
	wmma.mma.sync.aligned.row.col.m16n16k16.s32.s8.s8.s32 {%r56450, %r56451, %r56452, %r56453, %r56454, %r56455, %r56456, %r56457}, {%r1, %r1}, {%r1, %r1}, {%r56442, %r56443, %r56444, %r56445, %r56446, %r56447, %r56448, %r56449};
	bar.warp.sync 	-1;
	wmma.mma.sync.aligned.row.col.m16n16k16.s32.s8.s8.s32 {%r56458, %r56459, %r56460, %r56461, %r56462, %r56463, %r56464, %r56465}, {%r1, %r1}, {%r1, %r1}, {%r56450, %r56451, %r56452, %r56453, %r56454, %r56455, %r56456, %r56457};
	bar.warp.sync 	-1;
	wmma.mma.sync.aligned.row.col.m16n16k16.s32.s8.s8.s32 {%r56466, %r56467, %r56468, %r56469, %r56470, %r56471, %r56472, %r56473}, {%r1, %r1}, {%r1, %r1}, {%r56458, %r56459, %r56460, %r56461, %r56462, %r56463, %r56464, %r56465};
	bar.warp.sync 	-1;
	wmma.mma.sync.aligned.row.col.m16n16k16.s32.s8.s8.s32 {%r56474, %r56475, %r56476, %r56477, %r56478, %r56479, %r56480, %r56481}, {%r1, %r1}, {%r1, %r1}, {%r56466, %r56467, %r56468, %r56469, %r56470, %r56471, %r56472, %r56473};
	bar.warp.sync 	-1;
	wmma.mma.sync.aligned.row.col.m16n16k16.s32.s8.s8.s32 {%r56482, %r56483, %r56484, %r56485, %r56486, %r56487, %r56488, %r56489}, {%r1, %r1}, {%r1, %r1}, {%r56474, %r56475, %r56476, %r56477, %r56478, %r56479, %r56480, %r56481};
	bar.warp.sync 	-1;
	wmma.mma.sync.aligned.row.col.m16n16k16.s32.s8.s8.s32 {%r56490, %r56491, %r56492, %r56493, %r56494, %r56495, %r56496, %r56497}, {%r1, %r1}, {%r1, %r1}, {%r56482, %r56483, %r56484, %r56485, %r56486, %r56487, %r56488, %r56489};
	bar.warp.sync 	-1;
	wmma.mma.sync.aligned.row.col.m16n16k16.s32.s8.s8.s32 {%r56498, %r56499, %r56500, %r56501, %r56502, %r56503, %r56504, %r56505}, {%r1, %r1}, {%r1, %r1}, {%r56490, %r56491, %r56492, %r56493, %r56494, %r56495, %r56496, %r56497};
	bar.warp.sync 	-1;
	wmma.mma.sync.aligned.row.col.m16n16k16.s32.s8.s8.s32 {%r56506, %r56507, %r56508, %r56509, %r56510, %r56511, %r56512, %r56513}, {%r1, %r1}, {%r1, %r1}, {%r56498, %r56499, %r56500, %r56501, %r56502, %r56503, %r56504, %r56505};
	bar.warp.sync 	-1;
	wmma.mma.sync.aligned.row.col.m16n16k16.s32.s8.s8.s32 {%r56514, %r56515, %r56516, %r56517, %r56518, %r56519, %r56520, %r56521}, {%r1, %r1}, {%r1, %r1}, {%r56506, %r56507, %r56508, %r56509, %r56510, %r56511, %r56512, %r56513};
	bar.warp.sync 	-1;
	wmma.mma.sync.aligned.row.col.m16n16k16.s32.s8.s8.s32 {%r56522, %r56523, %r56524, %r56525, %r56526, %r56527, %r56528, %r56529}, {%r1, %r1}, {%r1, %r1}, {%r56514, %r56515, %r56516, %r56517, %r56518, %r56519, %r56520, %r56521};
	bar.warp.sync 	-1;
	wmma.mma.sync.aligned.row.col.m16n16k16.s32.s8.s8.s32 {%r56530, %r56531, %r56532, %r56533, %r56534, %r56535, %r56536, %r56537}, {%r1, %r1}, {%r1, %r1}, {%r56522, %r56523, %r56524, %r56525, %r56526, %r56527, %r56528, %r56529};
	bar.warp.sync 	-1;
	wmma.mma.sync.aligned.row.col.m16n16k16.s32.s8.s8.s32 {%r56538, %r56539, %r56540, %r56541, %r56542, %r56543, %r56544, %r56545}, {%r1, %r1}, {%r1, %r1}, {%r56530, %r56531, %r56532, %r56533, %r56534, %r56535, %r56536, %r56537};
	bar.warp.sync 	-1;
	wmma.mma.sync.aligned.row.col.m16n16k16.s32.s8.s8.s32 {%r56546, %r56547, %r56548, %r56549, %r56550, %r56551, %r56552, %r56553}, {%r1, %r1}, {%r1, %r1}, {%r56538, %r56539, %r56540, %r56541, %r56542, %r56543, %r56544, %r56545};
	bar.warp.sync 	-1;
	wmma.mma.sync.aligned.row.col.m16n16k16.s32.s8.s8.s32 {%r56554, %r56555, %r56556, %r56557, %r56558, %r56559, %r56560, %r56561}, {%r1, %r1}, {%r1, %r1}, {%r56546, %r56547, %r56548, %r56549, %r56550, %r56551, %r56552, %r56553};
	bar.warp.sync 	-1;
	wmma.mma.sync.aligned.row.col.m16n16k16.s32.s8.s8.s32 {%r56562, %r56563, %r56564, %r56565, %r56566, %r56567, %r56568, %r56569}, {%r1, %r1}, {%r1, %r1}, {%r56554, %r56555, %r56556, %r56557, %r56558, %r56559, %r56560, %r56561};
	bar.warp.sync 	-1;
	wmma.mma.sync.aligned.row.col.m16n16k16.s32.s8.s8.s32 {%r56570, %r56571, %r56572, %r56573, %r56574, %r56575, %r56576, %r56577}, {%r1, %r1}, {%r1, %r1}, {%r56562, %r56563, %r56564, %r56565, %r56566, %r56567, %r56568, %r56569};
	bar.warp.sync 	-1;
	wmma.mma.sync.aligned.row.col.m16n16k16.s32.s8.s8.s32 {%r56578, %r56579, %r56580, %r56581, %r56582, %r56583, %r56584, %r56585}, {%r1, %r1}, {%r1, %r1}, {%r56570, %r56571, %r56572, %r56573, %r56574, %r56575, %r56576, %r56577};
	bar.warp.sync 	-1;
	wmma.mma.sync.aligned.row.col.m16n16k16.s32.s8.s8.s32 {%r56586, %r56587, %r56588, %r56589, %r56590, %r56591, %r56592, %r56593}, {%r1, %r1}, {%r1, %r1}, {%r56578, %r56579, %r56580, %r56581, %r56582, %r56583, %r56584, %r56585};
	bar.warp.sync 	-1;
	wmma.mma.sync.aligned.row.col.m16n16k16.s32.s8.s8.s32 {%r56594, %r56595, %r56596, %r56597, %r56598, %r56599, %r56600, %r56601}, {%r1, %r1}, {%r1, %r1}, {%r56586, %r56587, %r56588, %r56589, %r56590, %r56591, %r56592, %r56593};
	bar.warp.sync 	-1;
	wmma.mma.sync.aligned.row.col.m16n16k16.s32.s8.s8.s32 {%r56602, %r56603, %r56604, %r56605, %r56606, %r56607, %r56608, %r56609}, {%r1, %r1}, {%r1, %r1}, {%r56594, %r56595, %r56596, %r56597, %r56598, %r56599, %r56600, %r56601};
	bar.warp.sync 	-1;
	wmma.mma.sync.aligned.row.col.m16n16k16.s32.s8.s8.s32 {%r56610, %r56611, %r56612, %r56613, %r56614, %r56615, %r56616, %r56617}, {%r1, %r1}, {%r1, %r1}, {%r56602, %r56603, %r56604, %r56605, %r56606, %r56607, %r56608, %r56609};
	bar.warp.sync 	-1;
	wmma.mma.sync.aligned.row.col.m16n16k16.s32.s8.s8.s32 {%r56618, %r56619, %r56620, %r56621, %r56622, %r56623, %r56624, %r56625}, {%r1, %r1}, {%r1, %r1}, {%r56610, %r56611, %r56612, %r56613, %r56614, %r56615, %r56616, %r56617};
	bar.warp.sync 	-1;
	wmma.mma.sync.aligned.row.col.m16n16k16.s32.s8.s8.s32 {%r56626, %r56627, %r56628, %r56629, %r56630, %r56631, %r56632, %r56633}, {%r1, %r1}, {%r1, %r1}, {%r56618, %r56619, %r56620, %r56621, %r56622, %r56623, %r56624, %r56625};
	bar.warp.sync 	-1;
	wmma.mma.sync.aligned.row.col.m16n16k16.s32.s8.s8.s32 {%r56634, %r56635, %r56636, %r56637, %r56638, %r56639, %r56640, %r56641}, {%r1, %r1}, {%r1, %r1}, {%r56626, %r56627, %r56628, %r56629, %r56630, %r56631, %r56632, %r56633};
	bar.warp.sync 	-1;
	wmma.mma.sync.aligned.row.col.m16n16k16.s32.s8.s8.s32 {%r56642, %r56643, %r56644, %r56645, %r56646, %r56647, %r56648, %r56649}, {%r1, %r1}, {%r1, %r1}, {%r56634, %r56635, %r56636, %r56637, %r56638, %r56639, %r56640, %r56641};
	bar.warp.sync 	-1;
	wmma.mma.sync.aligned.row.col.m16n16k16.s32.s8.s8.s32 {%r56650, %r56651, %r56652, %r56653, %r56654, %r56655, %r56656, %r56657}, {%r1, %r1}, {%r1, %r1}, {%r56642, %r56643, %r56644, %r56645, %r56646, %r56647, %r56648, %r56649};
	bar.warp.sync 	-1;
	wmma.mma.sync.aligned.row.col.m16n16k16.s32.s8.s8.s32 {%r56658, %r56659, %r56660, %r56661, %r56662, %r56663, %r56664, %r56665}, {%r1, %r1}, {%r1, %r1}, {%r56650, %r56651, %r56652, %r56653, %r56654, %r56655, %r56656, %r56657};
	bar.warp.sync 	-1;
	wmma.mma.sync.aligned.row.col.m16n16k16.s32.s8.s8.s32 {%r56666, %r56667, %r56668, %r56669, %r56670, %r56671, %r56672, %r56673}, {%r1, %r1}, {%r1, %r1}, {%r56658, %r56659, %r56660, %r56661, %r56662, %r56663, %r56664, %r56665};
	bar.warp.sync 	-1;
	wmma.mma.sync.aligned.row.col.m16n16k16.s32.s8.s8.s32 {%r56674, %r56675, %r56676, %r56677, %r56678, %r56679, %r56680, %r56681}, {%r1, %r1}, {%r1, %r1}, {%r56666, %r56667, %r56668, %r56669, %r56670, %r56671, %r56672, %r56673};
	bar.warp.sync 	-1;
	wmma.mma.sync.aligned.row.col.m16n16k16.s32.s8.s8.s32 {%r56682, %r56683, %r56684, %r56685, %r56686, %r56687, %r56688, %r56689}, {%r1, %r1}, {%r1, %r1}, {%r56674, %r56675, %r56676, %r56677, %r56678, %r56679, %r56680, %r56681};
	bar.warp.sync 	-1;
	wmma.mma.sync.aligned.row.col.m16n16k16.s32.s8.s8.s32 {%r56690, %r56691, %r56692, %r56693, %r56694, %r56695, %r56696, %r56697}, {%r1, %r1}, {%r1, %r1}, {%r56682, %r56683, %r56684, %r56685, %r56686, %r56687, %r56688, %r56689};
	bar.warp.sync 	-1;
	wmma.mma.sync.aligned.row.col.m16n16k16.s32.s8.s8.s32 {%r56698, %r56699, %r56700, %r56701, %r56702, %r56703, %r56704, %r56705}, {%r1, %r1}, {%r1, %r1}, {%r56690, %r56691, %r56692, %r56693, %r56694, %r56695, %r56696, %r56697};
	bar.warp.sync 	-1;
	wmma.mma.sync.aligned.row.col.m16n16k16.s32.s8.s8.s32 {%r56706, %r56707, %r56708, %r56709, %r56710, %r56711, %r56712, %r56713}, {%r1, %r1}, {%r1, %r1}, {%r56698, %r56699, %r56700, %r56701, %r56702, %r56703, %r56704, %r56705};
	bar.warp.sync 	-1;
	wmma.mma.sync.aligned.row.col.m16n16k16.s32.s8.s8.s32 {%r56714, %r56715, %r56716, %r56717, %r56718, %r56719, %r56720, %r56721}, {%r1, %r1}, {%r1, %r1}, {%r56706, %r56707, %r56708, %r56709, %r56710, %r56711, %r56712, %r56713};
	bar.warp.sync 	-1;
	wmma.mma.sync.aligned.row.col.m16n16k16.s32.s8.s8.s32 {%r56722, %r56723, %r56724, %r56725, %r56726, %r56727, %r56728, %r56729}, {%r1, %r1}, {%r1, %r1}, {%r56714, %r56715, %r56716, %r56717, %r56718, %r56719, %r56720, %r56721};
	bar.warp.sync 	-1;
	wmma.mma.sync.aligned.row.col.m16n16k16.s32.s8.s8.s32 {%r56730, %r56731, %r56732, %r56733, %r56734, %r56735, %r56736, %r56737}, {%r1, %r1}, {%r1, %r1}, {%r56722, %r56723, %r56724, %r56725, %r56726, %r56727, %r56728, %r56729};
	bar.warp.sync 	-1;
	wmma.mma.sync.aligned.row.col.m16n16k16.s32.s8.s8.s32 {%r56738, %r56739, %r56740, %r56741, %r56742, %r56743, %r56744, %r56745}, {%r1, %r1}, {%r1, %r1}, {%r56730, %r56731, %r56732, %r56733, %r56734, %r56735, %r56736, %r56737};
	bar.warp.sync 	-1;
	wmma.mma.sync.aligned.row.col.m16n16k16.s32.s8.s8.s32 {%r56746, %r56747, %r56748, %r56749, %r56750, %r56751, %r56752, %r56753}, {%r1, %r1}, {%r1, %r1}, {%r56738, %r56739, %r56740, %r56741, %r56742, %r56743, %r56744, %r56745};
	bar.warp.sync 	-1;
	wmma.mma.sync.aligned.row.col.m16n16k16.s32.s8.s8.s32 {%r56754, %r56755, %r56756, %r56757, %r56758, %r56759, %r56760, %r56761}, {%r1, %r1}, {%r1, %r1}, {%r56746, %r56747, %r56748, %r56749, %r56750, %r56751, %r56752, %r56753};
	bar.warp.sync 	-1;
	wmma.mma.sync.aligned.row.col.m16n16k16.s32.s8.s8.s32 {%r56762, %r56763, %r56764, %r56765, %r56766, %r56767, %r56768, %r56769}, {%r1, %r1}, {%r1, %r1}, {%r56754, %r56755, %r56756, %r56757, %r56758, %r56759, %r56760, %r56761};
	bar.warp.sync 	-1;
	wmma.mma.sync.aligned.row.col.m16n16k16.s32.s8.s8.s32 {%r56770, %r56771, %r56772, %r56773, %r56774, %r56775, %r56776, %r56777}, {%r1, %r1}, {%r1, %r1}, {%r56762, %r56763, %r56764, %r56765, %r56766, %r56767, %r56768, %r56769};
	bar.warp.sync 	-1;
	wmma.mma.sync.aligned.row.col.m16n16k16.s32.s8.s8.s32 {%r56778, %r56779, %r56780, %r56781, %r56782, %r56783, %r56784, %r56785}, {%r1, %r1}, {%r1, %r1}, {%r56770, %r56771, %r56772, %r56773, %r56774, %r56775, %r56776, %r56777};
	bar.warp.sync 	-1;
	wmma.mma.sync.aligned.row.col.m16n16k16.s32.s8.s8.s32 {%r56786, %r56787, %r56788, %r56789, %r56790, %r56791, %r56792, %r56793}, {%r1, %r1}, {%r1, %r1}, {%r56778, %r56779, %r56780, %r56781, %r56782, %r56783, %r56784, %r56785};
	bar.warp.sync 	-1;
	wmma.mma.sync.aligned.row.col.m16n16k16.s32.s8.s8.s32 {%r56794, %r56795, %r56796, %r56797, %r56798, %r56799, %r56800, %r56801}, {%r1, %r1}, {%r1, %r1}, {%r56786, %r56787, %r56788, %r56789, %r56790, %r56791, %r56792, %r56793};
	bar.warp.sync 	-1;
	wmma.mma.sync.aligned.row.col.m16n16k16.s32.s8.s8.s32 {%r56802, %r56803, %r56804, %r56805, %r56806, %r56807, %r56808, %r56809}, {%r1, %r1}, {%r1, %r1}, {%r56794, %r56795, %r56796, %r56797, %r56798, %r56799, %r56800, %r56801};
	bar.warp.sync 	-1;
	wmma.mma.sync.aligned.row.col.m16n16k16.s32.s8.s8.s32 {%r56810, %r56811, %r56812, %r56813, %r56814, %r56815, %r56816, %r56817}, {%r1, %r1}, {%r1, %r1}, {%r56802, %r56803, %r56804, %r56805, %r56806, %r56807, %r56808, %r56809};
	bar.warp.sync 	-1;
	wmma.mma.sync.aligned.row.col.m16n16k16.s32.s8.s8.s32 {%r56818, %r56819, %r56820, %r56821, %r56822, %r56823, %r56824, %r56825}, {%r1, %r1}, {%r1, %r1}, {%r56810, %r56811, %r56812, %r56813, %r56814, %r56815, %r56816, %r56817};
	bar.warp.sync 	-1;
	wmma.mma.sync.aligned.row.col.m16n16k16.s32.s8.s8.s32 {%r56826, %r56827, %r56828, %r56829, %r56830, %r56831, %r56832, %r56833}, {%r1, %r1}, {%r1, %r1}, {%r56818, %r56819, %r56820, %r56821, %r56822, %r56823, %r56824, %r56825};
	bar.warp.sync 	-1;
	wmma.mma.sync.aligned.row.col.m16n16k16.s32.s8.s8.s32 {%r56834, %r56835, %r56836, %r56837, %r56838, %r56839, %r56840, %r56841}, {%r1, %r1}, {%r1, %r1}, {%r56826, %r56827, %r56828, %r56829, %r56830, %r56831, %r56832, %r56833};
	bar.warp.sync 	-1;
	wmma.mma.sync.aligned.row.col.m16n16k16.s32.s8.s8.s32 {%r56842, %r56843, %r56844, %r56845, %r56846, %r56847, %r56848, %r56849}, {%r1, %r1}, {%r1, %r1}, {%r56834, %r56835, %r56836, %r56837, %r56838, %r56839, %r56840, %r56841};
	bar.warp.sync 	-1;
	wmma.mma.sync.aligned.row.col.m16n16k16.s32.s8.s8.s32 {%r56850, %r56851, %r56852, %r56853, %r56854, %r56855, %r56856, %r56857}, {%r1, %r1}, {%r1, %r1}, {%r56842, %r56843, %r56844, %r56845, %r56846, %r56847, %r56848, %r56849};
	bar.warp.sync 	-1;
	wmma.mma.sync.aligned.row.col.m16n16k16.s32.s8.s8.s32 {%r56858, %r56859, %r56860, %r56861, %r56862, %r56863, %r56864, %r56865}, {%r1, %r1}, {%r1, %r1}, {%r56850, %r56851, %r56852, %r56853, %r56854, %r56855, %r56856, %r56857};
	bar.warp.sync 	-1;
	wmma.mma.sync.aligned.row.col.m16n16k16.s32.s8.s8.s32 {%r56866, %r56867, %r56868, %r56869, %r56870, %r56871, %r56872, %r56873}, {%r1, %r1}, {%r1, %r1}, {%r56858, %r56859, %r56860, %r56861, %r56862, %r56863, %r56864, %r56865};
	bar.warp.sync 	-1;
	wmma.mma.sync.aligned.row.col.m16n16k16.s32.s8.s8.s32 {%r56874, %r56875, %r56876, %r56877, %r56878, %r56879, %r56880, %r56881}, {%r1, %r1}, {%r1, %r1}, {%r56866, %r56867, %r56868, %r56869, %r56870, %r56871, %r56872, %r56873};
	bar.warp.sync 	-1;
	wmma.mma.sync.aligned.row.col.m16n16k16.s32.s8.s8.s32 {%r56882, %r56883, %r56884, %r56885, %r56886, %r56887, %r56888, %r56889}, {%r1, %r1}, {%r1, %r1}, {%r56874, %r56875, %r56876, %r56877, %r56878, %r56879, %r56880, %r56881};
	bar.warp.sync 	-1;
	wmma.mma.sync.aligned.row.col.m16n16k16.s32.s8.s8.s32 {%r56890, %r56891, %r56892, %r56893, %r56894, %r56895, %r56896, %r56897}, {%r1, %r1}, {%r1, %r1}, {%r56882, %r56883, %r56884, %r56885, %r56886, %r56887, %r56888, %r56889};
	bar.warp.sync 	-1;
	wmma.mma.sync.aligned.row.col.m16n16k16.s32.s8.s8.s32 {%r56898, %r56899, %r56900, %r56901, %r56902, %r56903, %r56904, %r56905}, {%r1, %r1}, {%r1, %r1}, {%r56890, %r56891, %r56892, %r56893, %r56894, %r56895, %r56896, %r56897};
	bar.warp.sync 	-1;
	wmma.mma.sync.aligned.row.col.m16n16k16.s32.s8.s8.s32 {%r56906, %r56907, %r56908, %r56909, %r56910, %r56911, %r56912, %r56913}, {%r1, %r1}, {%r1, %r1}, {%r56898, %r56899, %r56900, %r56901, %r56902, %r56903, %r56904, %r56905};
	bar.warp.sync 	-1;
	wmma.mma.sync.aligned.row.col.m16n16k16.s32.s8.s8.s32 {%r56914, %r56915, %r56916, %r56917, %r56918, %r56919, %r56920, %r56921}, {%r1, %r1}, {%r1, %r1}, {%r56906, %r56907, %r56908, %r56909, %r56910, %r56911, %r56912, %r56913};
	bar.warp.sync 	-1;
	wmma.mma.sync.aligned.row.col.m16n16k16.s32.s8.s8.s32 {%r56922, %r56923, %r56924, %r56925, %r56926, %r56927, %r56928, %r56929}, {%r1, %r1}, {%r1, %r1}, {%r56914, %r56915, %r56916, %r56917, %r56918, %r56919, %r56920, %r56921};
	bar.warp.sync 	-1;
	wmma.mma.sync.aligned.row.col.m16n16k16.s32.s8.s8.s32 {%r56930, %r56931, %r56932, %r56933, %r56934, %r56935, %r56936, %r56937}, {%r1, %r1}, {%r1, %r1}, {%r56922, %r56923, %r56924, %r56925, %r56926, %r56927, %r56928, %r56929};
	bar.warp.sync 	-1;
	wmma.mma.sync.aligned.row.col.m16n16k16.s32.s8.s8.s32 {%r56938, %r56939, %r56940, %r56941, %r56942, %r56943, %r56944, %r56945}, {%r1, %r1}, {%r1, %r1}, {%r56930, %r56931, %r56932, %r56933, %r56934, %r56935, %r56936, %r56937};
	bar.warp.sync 	-1;
	wmma.mma.sync.aligned.row.col.m16n16k16.s32.s8.s8.s32 {%r56946, %r56947, %r56948, %r56949, %r56950, %r56951, %r56952, %r56953}, {%r1, %r1}, {%r1, %r1}, {%r56938, %r56939, %r56940, %r56941, %r56942, %r56943, %r56944, %r56945};
	bar.warp.sync 	-1;
	wmma.mma.sync.aligned.row.col.m16n16k16.s32.s8.s8.s32 {%r56954, %r56955, %r56956, %r56957, %r56958, %r56959, %r56960, %r56961}, {%r1, %r1}, {%r1, %r1}, {%r56946, %r56947, %r56948, %r56949, %r56950, %r56951, %r56952, %r56953};
	bar.warp.sync 	-1;
	wmma.mma.sync.aligned.row.col.m16n16k16.s32.s8.s8.s32 {%r56962, %r56963, %r56964, %r56965, %r56966, %r56967, %r56968, %r56969}, {%r1, %r1}, {%r1, %r1}, {%r56954, %r56955, %r56956, %r56957, %r56958, %r56959, %r56960, %r56961};
	bar.warp.sync 	-1;
	wmma.mma.sync.aligned.row.col.m16n16k16.s32.s8.s8.s32 {%r56970, %r56971, %r56972, %r56973, %r56974, %r56975, %r56976, %r56977}, {%r1, %r1}, {%r1, %r1}, {%r56962, %r56963, %r56964, %r56965, %r56966, %r56967, %r56968, %r56969};
	bar.warp.sync 	-1;
	wmma.mma.sync.aligned.row.col.m16n16k16.s32.s8.s8.s32 {%r56978, %r56979, %r56980, %r56981, %r56982, %r56983, %r56984, %r56985}, {%r1, %r1}, {%r1, %r1}, {%r56970, %r56971, %r56972, %r56973, %r56974, %r56975, %r56976, %r56977};
	bar.warp.sync 	-1;
	wmma.mma.sync.aligned.row.col.m16n16k16.s32.s8.s8.s32 {%r56986, %r56987, %r56988, %r56989, %r56990, %r56991, %r56992, %r56993}, {%r1, %r1}, {%r1, %r1}, {%r56978, %r56979, %r56980, %r56981, %r56982, %r56983, %r56984, %r56985};
	bar.warp.sync 	-1;
	wmma.mma.sync.aligned.row.col.m16n16k16.s32.s8.s8.s32 {%r56994, %r56995, %r56996, %r56997, %r56998, %r56999, %r57000, %r57001}, {%r1, %r1}, {%r1, %r1}, {%r56986, %r56987, %r56988, %r56989, %r56990, %r56991, %r56992, %r56993};
	bar.warp.sync 	-1;
	wmma.mma.sync.aligned.row.col.m16n16k16.s32.s8.s8.s32 {%r57002, %r57003, %r57004, %r57005, %r57006, %r57007, %r57008, %r57009}, {%r1, %r1}, {%r1, %r1}, {%r56994, %r56995, %r56996, %r56997, %r56998, %r56999, %r57000, %r57001};
	bar.warp.sync 	-1;
	wmma.mma.sync.aligned.row.col.m16n16k16.s32.s8.s8.s32 {%r57010, %r57011, %r57012, %r57013, %r57014, %r57015, %r57016, %r57017}, {%r1, %r1}, {%r1, %r1}, {%r57002, %r57003, %r57004, %r57005, %r57006, %r57007, %r57008, %r57009};
	bar.warp.sync 	-1;
	wmma.mma.sync.aligned.row.col.m16n16k16.s32.s8.s8.s32 {%r57018, %r57019, %r57020, %r57021, %r57022, %r57023, %r57024, %r57025}, {%r1, %r1}, {%r1, %r1}, {%r57010, %r57011, %r57012, %r57013, %r57014, %r57015, %r57016, %r57017};
	bar.warp.sync 	-1;
	wmma.mma.sync.aligned.row.col.m16n16k16.s32.s8.s8.s32 {%r57026, %r57027, %r57028, %r57029, %r57030, %r57031, %r57032, %r57033}, {%r1, %r1}, {%r1, %r1}, {%r57018, %r57019, %r57020, %r57021, %r57022, %r57023, %r57024, %r57025};
	bar.warp.sync 	-1;
	wmma.mma.sync.aligned.row.col.m16n16k16.s32.s8.s8.s32 {%r57034, %r57035, %r57036, %r57037, %r57038, %r57039, %r57040, %r57041}, {%r1, %r1}, {%r1, %r1}, {%r57026, %r57027, %r57028, %r57029, %r57030, %r57031, %r57032, %r57033};
	bar.warp.sync 	-1;
	wmma.mma.sync.aligned.row.col.m16n16k16.s32.s8.s8.s32 {%r57042, %r57043, %r57044, %r57045, %r57046, %r57047, %r57048, %r57049}, {%r1, %r1}, {%r1, %r1}, {%r57034, %r57035, %r57036, %r57037, %r57038, %r57039, %r57040, %r57041};
	bar.warp.sync 	-1;
	wmma.mma.sync.aligned.row.col.m16n16k16.s32.s8.s8.s32 {%r57050, %r57051, %r57052, %r57053, %r57054, %r57055, %r57056, %r57057}, {%r1, %r1}, {%r1, %r1}, {%r57042, %r57043, %r57044, %r57045, %r57046, %r57047, %r57048, %r57049};
	bar.warp.sync 	-1;
	wmma.mma.sync.aligned.row.col.m16n16k16.s32.s8.s8.s32 {%r57058, %r57059, %r57060, %r57061, %r57062, %r57063, %r57064, %r57065}, {%r1, %r1}, {%r1, %r1}, {%r57050, %r57051, %r57052, %r57053, %r57054, %r57055, %r57056, %r57057};
	bar.warp.sync 	-1;
	wmma.mma.sync.aligned.row.col.m16n16k16.s32.s8.s8.s32 {%r57066, %r57067, %r57068, %r57069, %r57070, %r57071, %r57072, %r57073}, {%r1, %r1}, {%r1, %r1}, {%r57058, %r57059, %r57060, %r57061, %r57062, %r57063, %r57064, %r57065};
	bar.warp.sync 	-1;
	wmma.mma.sync.aligned.row.col.m16n16k16.s32.s8.s8.s32 {%r57074, %r57075, %r57076, %r57077, %r57078, %r57079, %r57080, %r57081}, {%r1, %r1}, {%r1, %r1}, {%r57066, %r57067, %r57068, %r57069, %r57070, %r57071, %r57072, %r57073};
	bar.warp.sync 	-1;
	wmma.mma.sync.aligned.row.col.m16n16k16.s32.s8.s8.s32 {%r57082, %r57083, %r57084, %r57085, %r57086, %r57087, %r57088, %r57089}, {%r1, %r1}, {%r1, %r1}, {%r57074, %r57075, %r57076, %r57077, %r57078, %r57079, %r57080, %r57081};
	bar.warp.sync 	-1;
	wmma.mma.sync.aligned.row.col.m16n16k16.s32.s8.s8.s32 {%r57090, %r57091, %r57092, %r57093, %r57094, %r57095, %r57096, %r57097}, {%r1, %r1}, {%r1, %r1}, {%r57082, %r57083, %r57084, %r57085, %r57086, %r57087, %r57088, %r57089};
	bar.warp.sync 	-1;
	wmma.mma.sync.aligned.row.col.m16n16k16.s32.s8.s8.s32 {%r57098, %r57099, %r57100, %r57101, %r57102, %r57103, %r57104, %r57105}, {%r1, %r1}, {%r1, %r1}, {%r57090, %r57091, %r57092, %r57093, %r57094, %r57095, %r57096, %r57097};
	bar.warp.sync 	-1;
	wmma.mma.sync.aligned.row.col.m16n16k16.s32.s8.s8.s32 {%r57106, %r57107, %r57108, %r57109, %r57110, %r57111, %r57112, %r57113}, {%r1, %r1}, {%r1, %r1}, {%r57098, %r57099, %r57100, %r57101, %r57102, %r57103, %r57104, %r57105};
	bar.warp.sync 	-1;
	wmma.mma.sync.aligned.row.col.m16n16k16.s32.s8.s8.s32 {%r57114, %r57115, %r57116, %r57117, %r57118, %r57119, %r57120, %r57121}, {%r1, %r1}, {%r1, %r1}, {%r57106, %r57107, %r57108, %r57109, %r57110, %r57111, %r57112, %r57113};
	bar.warp.sync 	-1;
	wmma.mma.sync.aligned.row.col.m16n16k16.s32.s8.s8.s32 {%r57122, %r57123, %r57124, %r57125, %r57126, %r57127, %r57128, %r57129}, {%r1, %r1}, {%r1, %r1}, {%r57114, %r57115, %r57116, %r57117, %r57118, %r57119, %r57120, %r57121};
	bar.warp.sync 	-1;
	wmma.mma.sync.aligned.row.col.m16n16k16.s32.s8.s8.s32 {%r57130, %r57131, %r57132, %r57133, %r57134, %r57135, %r57136, %r57137}, {%r1, %r1}, {%r1, %r1}, {%r57122, %r57123, %r57124, %r57125, %r57126, %r57127, %r57128, %r57129};
	bar.warp.sync 	-1;
	wmma.mma.sync.aligned.row.col.m16n16k16.s32.s8.s8.s32 {%r57138, %r57139, %r57140, %r57141, %r57142, %r57143, %r57144, %r57145}, {%r1, %r1}, {%r1, %r1}, {%r57130, %r57131, %r57132, %r57133, %r57134, %r57135, %r57136, %r57137};
	bar.warp.sync 	-1;
	wmma.mma.sync.aligned.row.col.m16n16k16.s32.s8.s8.s32 {%r57146, %r57147, %r57148, %r57149, %r57150, %r57151, %r57152, %r57153}, {%r1, %r1}, {%r1, %r1}, {%r57138, %r57139, %r57140, %r57141, %r57142, %r57143, %r57144, %r57145};
	bar.warp.sync 	-1;
	wmma.mma.sync.aligned.row.col.m16n16k16.s32.s8.s8.s32 {%r57154, %r57155, %r57156, %r57157, %r57158, %r57159, %r57160, %r57161}, {%r1, %r1}, {%r1, %r1}, {%r57146, %r57147, %r57148, %r57149, %r57150, %r57151, %r57152, %r57153};
	bar.warp.sync 	-1;
	wmma.mma.sync.aligned.row.col.m16n16k16.s32.s8.s8.s32 {%r57162, %r57163, %r57164, %r57165, %r57166, %r57167, %r57168, %r57169}, {%r1, %r1}, {%r1, %r1}, {%r57154, %r57155, %r57156, %r57157, %r57158, %r57159, %r57160, %r57161};
	bar.warp.sync 	-1;
	wmma.mma.sync.aligned.row.col.m16n16k16.s32.s8.s8.s32 {%r57170, %r57171, %r57172, %r57173, %r57174, %r57175, %r57176, %r57177}, {%r1, %r1}, {%r1, %r1}, {%r57162, %r57163, %r57164, %r57165, %r57166, %r57167, %r57168, %r57169};
	bar.warp.sync 	-1;
	wmma.mma.sync.aligned.row.col.m16n16k16.s32.s8.s8.s32 {%r57178, %r57179, %r57180, %r57181, %r57182, %r57183, %r57184, %r57185}, {%r1, %r1}, {%r1, %r1}, {%r57170, %r57171, %r57172, %r57173, %r57174, %r57175, %r57176, %r57177};
	bar.warp.sync 	-1;
	wmma.mma.sync.aligned.row.col.m16n16k16.s32.s8.s8.s32 {%r57186, %r57187, %r57188, %r57189, %r57190, %r57191, %r57192, %r57193}, {%r1, %r1}, {%r1, %r1}, {%r57178, %r57179, %r57180, %r57181, %r57182, %r57183, %r57184, %r57185};
	bar.warp.sync 	-1;
	wmma.mma.sync.aligned.row.col.m16n16k16.s32.s8.s8.s32 {%r57194, %r57195, %r57196, %r57197, %r57198, %r57199, %r57200, %r57201}, {%r1, %r1}, {%r1, %r1}, {%r57186, %r57187, %r57188, %r57189, %r57190, %r57191, %r57192, %r57193};
	bar.warp.sync 	-1;
	wmma.mma.sync.aligned.row.col.m16n16k16.s32.s8.s8.s32 {%r57202, %r57203, %r57204, %r57205, %r57206, %r57207, %r57208, %r57209}, {%r1, %r1}, {%r1, %r1}, {%r57194, %r57195, %r57196, %r57197, %r57198, %r57199, %r57200, %r57201};
	bar.warp.sync 	-1;
	wmma.mma.sync.aligned.row.col.m16n16k16.s32.s8.s8.s32 {%r57210, %r57211, %r57212, %r57213, %r57214, %r57215, %r57216, %r57217}, {%r1, %r1}, {%r1, %r1}, {%r57202, %r57203, %r57204, %r57205, %r57206, %r57207, %r57208, %r57209};
	bar.warp.sync 	-1;
	wmma.mma.sync.aligned.row.col.m16n16k16.s32.s8.s8.s32 {%r57218, %r57219, %r57220, %r57221, %r57222, %r57223, %r57224, %r57225}, {%r1, %r1}, {%r1, %r1}, {%r57210, %r57211, %r57212, %r57213, %r57214, %r57215, %r57216, %r57217};
	bar.warp.sync 	-1;
	wmma.mma.sync.aligned.row.col.m16n16k16.s32.s8.s8.s32 {%r57226, %r57227, %r57228, %r57229, %r57230, %r57231, %r57232, %r57233}, {%r1, %r1}, {%r1, %r1}, {%r57218, %r57219, %r57220, %r57221, %r57222, %r57223, %r57224, %r57225};
	bar.warp.sync 	-1;
	wmma.mma.sync.aligned.row.col.m16n16k16.s32.s8.s8.s32 {%r57234, %r57235, %r57236, %r57237, %r57238, %r57239, %r57240, %r57241}, {%r1, %r1}, {%r1, %r1}, {%r57226, %r57227, %r57228, %r57229, %r57230, %r57231, %r57232, %r57233};
	bar.warp.sync 	-1;
	wmma.mma.sync.aligned.row.col.m16n16k16.s32.s8.s8.s32 {%r57242, %r57243, %r57244, %r57245, %r57246, %r57247, %r57248, %r57249}, {%r1, %r1}, {%r1, %r1}, {%r57234, %r57235, %r57236, %r57237, %r57238, %r57239, %r57240, %r57241};
	bar.warp.sync 	-1;
	wmma.mma.sync.aligned.row.col.m16n16k16.s32.s8.s8.s32 {%r57250, %r57251, %r57252, %r57253, %r57254, %r57255, %r57256, %r57257}, {%r1, %r1}, {%r1, %r1}, {%r57242, %r57243, %r57244, %r57245, %r57246, %r57247, %r57248, %r57249};
	bar.warp.sync 	-1;
	wmma.mma.sync.aligned.row.col.m16n16k16.s32.s8.s8.s32 {%r57258, %r57259, %r57260, %r57261, %r57262, %r57263, %r57264, %r57265}, {%r1, %r1}, {%r1, %r1}, {%r57250, %r57251, %r57252, %r57253, %r57254, %r57255, %r57256, %r57257};
	bar.warp.sync 	-1;
	wmma.mma.sync.aligned.row.col.m16n16k16.s32.s8.s8.s32 {%r57266, %r57267, %r57268, %r57269, %r57270, %r57271, %r57272, %r57273}, {%r1, %r1}, {%r1, %r1}, {%r57258, %r57259, %r57260, %r57261, %r57262, %r57263, %r57264, %r57265};
	bar.warp.sync 	-1;
	wmma.mma.sync.aligned.row.col.m16n16k16.s32.s8.s8.s32 {%r57274, %r57275, %r57276, %r57277, %r57278, %r57279, %r57280, %r57281}, {%r1, %r1}, {%r1, %r1}, {%r57266, %r57267, %r57268, %r57269, %r57270, %r57271, %r57272, %r57273};
	bar.warp.sync 	-1;
	wmma.mma.sync.aligned.row.col.m16n16k16.s32.s8.s8.s32 {%r57282, %r57283, %r57284, %r57285, %r57286, %r57287, %r57288, %r57289}, {%r1, %r1}, {%r1, %r1}, {%r57274, %r57275, %r57276, %r57277, %r57278, %r57279, %r57280, %r57281};
	bar.warp.sync 	-1;
	wmma.mma.sync.aligned.row.col.m16n16k16.s32.s8.s8.s32 {%r57290, %r57291, %r57292, %r57293, %r57294, %r57295, %r57296, %r57297}, {%r1, %r1}, {%r1, %r1}, {%r57282, %r57283, %r57284, %r57285, %r57286, %r57287, %r57288, %r57289};
	bar.warp.sync 	-1;
	wmma.mma.sync.aligned.row.col.m16n16k16.s32.s8.s8.s32 {%r57298, %r57299, %r57300, %r57301, %r57302, %r57303, %r57304, %r57305}, {%r1, %r1}, {%r1, %r1}, {%r57290, %r57291, %r57292, %r57293, %r57294, %r57295, %r57296, %r57297};
	bar.warp.sync 	-1;
	wmma.mma.sync.aligned.row.col.m16n16k16.s32.s8.s8.s32 {%r57306, %r57307, %r57308, %r57309, %r57310, %r57311, %r57312, %r57313}, {%r1, %r1}, {%r1, %r1}, {%r57298, %r57299, %r57300, %r57301, %r57302, %r57303, %r57304, %r57305};
	bar.warp.sync 	-1;
	wmma.mma.sync.aligned.row.col.m16n16k16.s32.s8.s8.s32 {%r57314, %r57315, %r57316, %r57317, %r57318, %r57319, %r57320, %r57321}, {%r1, %r1}, {%r1, %r1}, {%r57306, %r57307, %r57308, %r57309, %r57310, %r57311, %r57312, %r57313};
	bar.warp.sync 	-1;
	wmma.mma.sync.aligned.row.col.m16n16k16.s32.s8.s8.s32 {%r57322, %r57323, %r57324, %r57325, %r57326, %r57327, %r57328, %r57329}, {%r1, %r1}, {%r1, %r1}, {%r57314, %r57315, %r57316, %r57317, %r57318, %r57319, %r57320, %r57321};
	bar.warp.sync 	-1;
	wmma.mma.sync.aligned.row.col.m16n16k16.s32.s8.s8.s32 {%r57330, %r57331, %r57332, %r57333, %r57334, %r57335, %r57336, %r57337}, {%r1, %r1}, {%r1, %r1}, {%r57322, %r57323, %r57324, %r57325, %r57326, %r57327, %r57328, %r57329};
	bar.warp.sync 	-1;
	wmma.mma.sync.aligned.row.col.m16n16k16.s32.s8.s8.s32 {%r57338, %r57339, %r57340, %r57341, %r57342, %r57343, %r57344, %r57345}, {%r1, %r1}, {%r1, %r1}, {%r57330, %r57331, %r57332, %r57333, %r57334, %r57335, %r57336, %r57337};
	bar.warp.sync 	-1;
	wmma.mma.sync.aligned.row.col.m16n16k16.s32.s8.s8.s32 {%r57346, %r57347, %r57348, %r57349, %r57350, %r57351, %r57352, %r57353}, {%r1, %r1}, {%r1, %r1}, {%r57338, %r57339, %r57340, %r57341, %r57342, %r57343, %r57344, %r57345};
	bar.warp.sync 	-1;
	wmma.mma.sync.aligned.row.col.m16n16k16.s32.s8.s8.s32 {%r57354, %r57355, %r57356, %r57357, %r57358, %r57359, %r57360, %r57361}, {%r1, %r1}, {%r1, %r1}, {%r57346, %r57347, %r57348, %r57349, %r57350, %r57351, %r57352, %r57353};
	bar.warp.sync 	-1;
	wmma.mma.sync.aligned.row.col.m16n16k16.s32.s8.s8.s32 {%r57362, %r57363, %r57364, %r57365, %r57366, %r57367, %r57368, %r57369}, {%r1, %r1}, {%r1, %r1}, {%r57354, %r57355, %r57356, %r57357, %r57358, %r57359, %r57360, %r57361};
	bar.warp.sync 	-1;
	wmma.mma.sync.aligned.row.col.m16n16k16.s32.s8.s8.s32 {%r57370, %r57371, %r57372, %r57373, %r57374, %r57375, %r57376, %r57377}, {%r1, %r1}, {%r1, %r1}, {%r57362, %r57363, %r57364, %r57365, %r57366, %r57367, %r57368, %r57369};
	bar.warp.sync 	-1;
	wmma.mma.sync.aligned.row.col.m16n16k16.s32.s8.s8.s32 {%r57378, %r57379, %r57380, %r57381, %r57382, %r57383, %r57384, %r57385}, {%r1, %r1}, {%r1, %r1}, {%r57370, %r57371, %r57372, %r57373, %r57374, %r57375, %r57376, %r57377};
	bar.warp.sync 	-1;
	wmma.mma.sync.aligned.row.col.m16n16k16.s32.s8.s8.s32 {%r57386, %r57387, %r57388, %r57389, %r57390, %r57391, %r57392, %r57393}, {%r1, %r1}, {%r1, %r1}, {%r57378, %r57379, %r57380, %r57381, %r57382, %r57383, %r57384, %r57385};
	bar.warp.sync 	-1;
	wmma.mma.sync.aligned.row.col.m16n16k16.s32.s8.s8.s32 {%r57394, %r57395, %r57396, %r57397, %r57398, %r57399, %r57400, %r57401}, {%r1, %r1}, {%r1, %r1}, {%r57386, %r57387, %r57388, %r57389, %r57390, %r57391, %r57392, %r57393};
	bar.warp.sync 	-1;
	wmma.mma.sync.aligned.row.col.m16n16k16.s32.s8.s8.s32 {%r57402, %r57403, %r57404, %r57405, %r57406, %r57407, %r57408, %r57409}, {%r1, %r1}, {%r1, %r1}, {%r57394, %r57395, %r57396, %r57397, %r57398, %r57399, %r57400, %r57401};
	bar.warp.sync 	-1;
	wmma.mma.sync.aligned.row.col.m16n16k16.s32.s8.s8.s32 {%r57410, %r57411, %r57412, %r57413, %r57414, %r57415, %r57416, %r57417}, {%r1, %r1}, {%r1, %r1}, {%r57402, %r57403, %r57404, %r57405, %r57406, %r57407, %r57408, %r57409};
	bar.warp.sync 	-1;
	wmma.mma.sync.aligned.row.col.m16n16k16.s32.s8.s8.s32 {%r57418, %r57419, %r57420, %r57421, %r57422, %r57423, %r57424, %r57425}, {%r1, %r1}, {%r1, %r1}, {%r57410, %r57411, %r57412, %r57413, %r57414, %r57415, %r57416, %r57417};
	bar.warp.sync 	-1;
	wmma.mma.sync.aligned.row.col.m16n16k16.s32.s8.s8.s32 {%r57426, %r57427, %r57428, %r57429, %r57430, %r57431, %r57432, %r57433}, {%r1, %r1}, {%r1, %r1}, {%r57418, %r57419, %r57420, %r57421, %r57422, %r57423, %r57424, %r57425};
	bar.warp.sync 	-1;
	wmma.mma.sync.aligned.row.col.m16n16k16.s32.s8.s8.s32 {%r57434, %r57435, %r57436, %r57437, %r57438, %r57439, %r57440, %r57441}, {%r1, %r1}, {%r1, %r1}, {%r57426, %r57427, %r57428, %r57429, %r57430, %r57431, %r57432, %r57433};
	bar.warp.sync 	-1;
	wmma.mma.sync.aligned.row.col.m16n16k16.s32.s8.s8.s32 {%r57442, %r57443, %r57444, %r57445, %r57446, %r57447, %r57448, %r57449}, {%r1, %r1}, {%r1, %r1}, {%r57434, %r57435, %r57436, %r57437, %r57438, %r57439, %r57440, %r57441};
	bar.warp.sync 	-1;
	wmma.mma.sync.aligned.row.col.m16n16k16.s32.s8.s8.s32 {%r57450, %r57451, %r57452, %r57453, %r57454, %r57455, %r57456, %r57457}, {%r1, %r1}, {%r1, %r1}, {%r57442, %r57443, %r57444, %r57445, %r57446, %r57447, %r57448, %r57449};
	bar.warp.sync 	-1;
	wmma.mma.sync.aligned.row.col.m16n16k16.s32.s8.s8.s32 {%r57458, %r57459, %r57460, %r57461, %r57462, %r57463, %r57464, %r57465}, {%r1, %r1}, {%r1, %r1}, {%r57450, %r57451, %r57452, %r57453, %r57454, %r57455, %r57456, %r57457};
	bar.warp.sync 	-1;
	wmma.mma.sync.aligned.row.col.m16n16k16.s32.s8.s8.s32 {%r57466, %r57467, %r57468, %r57469, %r57470, %r57471, %r57472, %r57473}, {%r1, %r1}, {%r1, %r1}, {%r57458, %r57459, %r57460, %r57461, %r57462, %r57463, %r57464, %r57465};
	bar.warp.sync 	-1;
	wmma.mma.sync.aligned.row.col.m16n16k16.s32.s8.s8.s32 {%r57474, %r57475, %r57476, %r57477, %r57478, %r57479, %r57480, %r57481}, {%r1, %r1}, {%r1, %r1}, {%r57466, %r57467, %r57468, %r57469, %r57470, %r57471, %r57472, %r57473};
	bar.warp.sync 	-1;
	wmma.mma.sync.aligned.row.col.m16n16k16.s32.s8.s8.s32 {%r57482, %r57483, %r57484, %r57485, %r57486, %r57487, %r57488, %r57489}, {%r1, %r1}, {%r1, %r1}, {%r57474, %r57475, %r57476, %r57477, %r57478, %r57479, %r57480, %r57481};
	bar.warp.sync 	-1;
	wmma.mma.sync.aligned.row.col.m16n16k16.s32.s8.s8.s32 {%r57490, %r57491, %r57492, %r57493, %r57494, %r57495, %r57496, %r57497}, {%r1, %r1}, {%r1, %r1}, {%r57482, %r57483, %r57484, %r57485, %r57486, %r57487, %r57488, %r57489};
	bar.warp.sync 	-1;
	wmma.mma.sync.aligned.row.col.m16n16k16.s32.s8.s8.s32 {%r57498, %r57499, %r57500, %r57501, %r57502, %r57503, %r57504, %r57505}, {%r1, %r1}, {%r1, %r1}, {%r57490, %r57491, %r57492, %r57493, %r57494, %r57495, %r57496, %r57497};
	bar.warp.sync 	-1;
	wmma.mma.sync.aligned.row.col.m16n16k16.s32.s8.s8.s32 {%r57506, %r57507, %r57508, %r57509, %r57510, %r57511, %r57512, %r57513}, {%r1, %r1}, {%r1, %r1}, {%r57498, %r57499, %r57500, %r57501, %r57502, %r57503, %r57504, %r57505};
	bar.warp.sync 	-1;
	wmma.mma.sync.aligned.row.col.m16n16k16.s32.s8.s8.s32 {%r57514, %r57515, %r57516, %r57517, %r57518, %r57519, %r57520, %r57521}, {%r1, %r1}, {%r1, %r1}, {%r57506, %r57507, %r57508, %r57509, %r57510, %r57511, %r57512, %r57513};
	bar.warp.sync 	-1;
	wmma.mma.sync.aligned.row.col.m16n16k16.s32.s8.s8.s32 {%r57522, %r57523, %r57524, %r57525, %r57526, %r57527, %r57528, %r57529}, {%r1, %r1}, {%r1, %r1}, {%r57514, %r57515, %r57516, %r57517, %r57518, %r57519, %r57520, %r57521};
	bar.warp.sync 	-1;
	wmma.mma.sync.aligned.row.col.m16n16k16.s32.s8.s8.s32 {%r57530, %r57531, %r57532, %r57533, %r57534, %r57535, %r57536, %r57537}, {%r1, %r1}, {%r1, %r1}, {%r57522, %r57523, %r57524, %r57525, %r57526, %r57527, %r57528, %r57529};
	bar.warp.sync 	-1;
	wmma.mma.sync.aligned.row.col.m16n16k16.s32.s8.s8.s32 {%r57538, %r57539, %r57540, %r57541, %r57542, %r57543, %r57544, %r57545}, {%r1, %r1}, {%r1, %r1}, {%r57530, %r57531, %r57532, %r57533, %r57534, %r57535, %r57536, %r57537};
	bar.warp.sync 	-1;
	wmma.mma.sync.aligned.row.col.m16n16k16.s32.s8.s8.s32 {%r57546, %r57547, %r57548, %r57549, %r57550, %r57551, %r57552, %r57553}, {%r1, %r1}, {%r1, %r1}, {%r57538, %r57539, %r57540, %r57541, %r57542, %r57543, %r57544, %r57545};
	bar.warp.sync 	-1;
	wmma.mma.sync.aligned.row.col.m16n16k16.s32.s8.s8.s32 {%r57554, %r57555, %r57556, %r57557, %r57558, %r57559, %r57560, %r57561}, {%r1, %r1}, {%r1, %r1}, {%r57546, %r57547, %r57548, %r57549, %r57550, %r57551, %r57552, %r57553};
	bar.warp.sync 	-1;
	wmma.mma.sync.aligned.row.col.m16n16k16.s32.s8.s8.s32 {%r57562, %r57563, %r57564, %r57565, %r57566, %r57567, %r57568, %r57569}, {%r1, %r1}, {%r1, %r1}, {%r57554, %r57555, %r57556, %r57557, %r57558, %r57559, %r57560, %r57561};
	bar.warp.sync 	-1;
	wmma.mma.sync.aligned.row.col.m16n16k16.s32.s8.s8.s32 {%r57570, %r57571, %r57572, %r57573, %r57574, %r57575, %r57576, %r57577}, {%r1, %r1}, {%r1, %r1}, {%r57562, %r57563, %r57564, %r57565, %r57566, %r57567, %r57568, %r57569};
	bar.warp.sync 	-1;
	wmma.mma.sync.aligned.row.col.m16n16k16.s32.s8.s8.s32 {%r57578, %r57579, %r57580, %r57581, %r57582, %r57583, %r57584, %r57585}, {%r1, %r1}, {%r1, %r1}, {%r57570, %r57571, %r57572, %r57573, %r57574, %r57575, %r57576, %r57577};
	bar.warp.sync 	-1;
	wmma.mma.sync.aligned.row.col.m16n16k16.s32.s8.s8.s32 {%r57586, %r57587, %r57588, %r57589, %r57590, %r57591, %r57592, %r57593}, {%r1, %r1}, {%r1, %r1}, {%r57578, %r57579, %r57580, %r57581, %r57582, %r57583, %r57584, %r57585};
	bar.warp.sync 	-1;
	wmma.mma.sync.aligned.row.col.m16n16k16.s32.s8.s8.s32 {%r57594, %r57595, %r57596, %r57597, %r57598, %r57599, %r57600, %r57601}, {%r1, %r1}, {%r1, %r1}, {%r57586, %r57587, %r57588, %r57589, %r57590, %r57591, %r57592, %r57593};
	bar.warp.sync 	-1;
	wmma.mma.sync.aligned.row.col.m16n16k16.s32.s8.s8.s32 {%r57602, %r57603, %r57604, %r57605, %r57606, %r57607, %r57608, %r57609}, {%r1, %r1}, {%r1, %r1}, {%r57594, %r57595, %r57596, %r57597, %r57598, %r57599, %r57600, %r57601};
	bar.warp.sync 	-1;
	wmma.mma.sync.aligned.row.col.m16n16k16.s32.s8.s8.s32 {%r57610, %r57611, %r57612, %r57613, %r57614, %r57615, %r57616, %r57617}, {%r1, %r1}, {%r1, %r1}, {%r57602, %r57603, %r57604, %r57605, %r57606, %r57607, %r57608, %r57609};
	bar.warp.sync 	-1;
	wmma.mma.sync.aligned.row.col.m16n16k16.s32.s8.s8.s32 {%r57618, %r57619, %r57620, %r57621, %r57622, %r57623, %r57624, %r57625}, {%r1, %r1}, {%r1, %r1}, {%r57610, %r57611, %r57612, %r57613, %r57614, %r57615, %r57616, %r57617};
	bar.warp.sync 	-1;
	wmma.mma.sync.aligned.row.col.m16n16k16.s32.s8.s8.s32 {%r57626, %r57627, %r57628, %r57629, %r57630, %r57631, %r57632, %r57633}, {%r1, %r1}, {%r1, %r1}, {%r57618, %r57619, %r57620, %r57621, %r57622, %r57623, %r57624, %r57625};
	bar.warp.sync 	-1;
	wmma.mma.sync.aligned.row.col.m16n16k16.s32.s8.s8.s32 {%r57634, %r57635, %r57636, %r57637, %r57638, %r57639, %r57640, %r57641}, {%r1, %r1}, {%r1, %r1}, {%r57626, %r57627, %r57628, %r57629, %r57630, %r57631, %r57632, %r57633};
	bar.warp.sync 	-1;
	wmma.mma.sync.aligned.row.col.m16n16k16.s32.s8.s8.s32 {%r57642, %r57643, %r57644, %r57645, %r57646, %r57647, %r57648, %r57649}, {%r1, %r1}, {%r1, %r1}, {%r57634, %r57635, %r57636, %r57637, %r57638, %r57639, %r57640, %r57641};
	bar.warp.sync 	-1;
	wmma.mma.sync.aligned.row.col.m16n16k16.s32.s8.s8.s32 {%r57650, %r57651, %r57652, %r57653, %r57654, %r57655, %r57656, %r57657}, {%r1, %r1}, {%r1, %r1}, {%r57642, %r57643, %r57644, %r57645, %r57646, %r57647, %r57648, %r57649};
	bar.warp.sync 	-1;
	wmma.mma.sync.aligned.row.col.m16n16k16.s32.s8.s8.s32 {%r57658, %r57659, %r57660, %r57661, %r57662, %r57663, %r57664, %r57665}, {%r1, %r1}, {%r1, %r1}, {%r57650, %r57651, %r57652, %r57653, %r57654, %r57655, %r57656, %r57657};
	bar.warp.sync 	-1;
	wmma.mma.sync.aligned.row.col.m16n16k16.s32.s8.s8.s32 {%r57666, %r57667, %r57668, %r57669, %r57670, %r57671, %r57672, %r57673}, {%r1, %r1}, {%r1, %r1}, {%r57658, %r57659, %r57660, %r57661, %r57662, %r57663, %r57664, %r57665};
	bar.warp.sync 	-1;
	wmma.mma.sync.aligned.row.col.m16n16k16.s32.s8.s8.s32 {%r57674, %r57675, %r57676, %r57677, %r57678, %r57679, %r57680, %r57681}, {%r1, %r1}, {%r1, %r1}, {%r57666, %r57667, %r57668, %r57669, %r57670, %r57671, %r57672, %r57673};
	bar.warp.sync 	-1;
	wmma.mma.sync.aligned.row.col.m16n16k16.s32.s8.s8.s32 {%r57682, %r57683, %r57684, %r57685, %r57686, %r57687, %r57688, %r57689}, {%r1, %r1}, {%r1, %r1}, {%r57674, %r57675, %r57676, %r57677, %r57678, %r57679, %r57680, %r57681};
	bar.warp.sync 	-1;
	wmma.mma.sync.aligned.row.col.m16n16k16.s32.s8.s8.s32 {%r57690, %r57691, %r57692, %r57693, %r57694, %r57695, %r57696, %r57697}, {%r1, %r1}, {%r1, %r1}, {%r57682, %r57683, %r57684, %r57685, %r57686, %r57687, %r57688, %r57689};
	bar.warp.sync 	-1;
	wmma.mma.sync.aligned.row.col.m16n16k16.s32.s8.s8.s32 {%r57698, %r57699, %r57700, %r57701, %r57702, %r57703, %r57704, %r57705}, {%r1, %r1}, {%r1, %r1}, {%r57690, %r57691, %r57692, %r57693, %r57694, %r57695, %r57696, %r57697};
	bar.warp.sync 	-1;
	wmma.mma.sync.aligned.row.col.m16n16k16.s32.s8.s8.s32 {%r57706, %r57707, %r57708, %r57709, %r57710, %r57711, %r57712, %r57713}, {%r1, %r1}, {%r1, %r1}, {%r57698, %r57699, %r57700, %r57701, %r57702, %r57703, %r57704, %r57705};
	bar.warp.sync 	-1;
	wmma.mma.sync.aligned.row.col.m16n16k16.s32.s8.s8.s32 {%r57714, %r57715, %r57716, %r57717, %r57718, %r57719, %r57720, %r57721}, {%r1, %r1}, {%r1, %r1}, {%r57706, %r57707, %r57708, %r57709, %r57710, %r57711, %r57712, %r57713};
	bar.warp.sync 	-1;
	wmma.mma.sync.aligned.row.col.m16n16k16.s32.s8.s8.s32 {%r57722, %r57723, %r57724, %r57725, %r57726, %r57727, %r57728, %r57729}, {%r1, %r1}, {%r1, %r1}, {%r57714, %r57715, %r57716, %r57717, %r57718, %r57719, %r57720, %r57721};
	bar.warp.sync 	-1;
	wmma.mma.sync.aligned.row.col.m16n16k16.s32.s8.s8.s32 {%r57730, %r57731, %r57732, %r57733, %r57734, %r57735, %r57736, %r57737}, {%r1, %r1}, {%r1, %r1}, {%r57722, %r57723, %r57724, %r57725, %r57726, %r57727, %r57728, %r57729};
	bar.warp.sync 	-1;
	wmma.mma.sync.aligned.row.col.m16n16k16.s32.s8.s8.s32 {%r57738, %r57739, %r57740, %r57741, %r57742, %r57743, %r57744, %r57745}, {%r1, %r1}, {%r1, %r1}, {%r57730, %r57731, %r57732, %r57733, %r57734, %r57735, %r57736, %r57737};
	bar.warp.sync 	-1;
	wmma.mma.sync.aligned.row.col.m16n16k16.s32.s8.s8.s32 {%r57746, %r57747, %r57748, %r57749, %r57750, %r57751, %r57752, %r57753}, {%r1, %r1}, {%r1, %r1}, {%r57738, %r57739, %r57740, %r57741, %r57742, %r57743, %r57744, %r57745};
	bar.warp.sync 	-1;
	wmma.mma.sync.aligned.row.col.m16n16k16.s32.s8.s8.s32 {%r57754, %r57755, %r57756, %r57757, %r57758, %r57759, %r57760, %r57761}, {%r1, %r1}, {%r1, %r1}, {%r57746, %r57747, %r57748, %r57749, %r57750, %r57751, %r57752, %r57753};
	bar.warp.sync 	-1;
	wmma.mma.sync.aligned.row.col.m16n16k16.s32.s8.s8.s32 {%r57762, %r57763, %r57764, %r57765, %r57766, %r57767, %r57768, %r57769}, {%r1, %r1}, {%r1, %r1}, {%r57754, %r57755, %r57756, %r57757, %r57758, %r57759, %r57760, %r57761};
	bar.warp.sync 	-1;
	wmma.mma.sync.aligned.row.col.m16n16k16.s32.s8.s8.s32 {%r57770, %r57771, %r57772, %r57773, %r57774, %r57775, %r57776, %r57777}, {%r1, %r1}, {%r1, %r1}, {%r57762, %r57763, %r57764, %r57765, %r57766, %r57767, %r57768, %r57769};
	bar.warp.sync 	-1;
	wmma.mma.sync.aligned.row.col.m16n16k16.s32.s8.s8.s32 {%r57778, %r57779, %r57780, %r57781, %r57782, %r57783, %r57784, %r57785}, {%r1, %r1}, {%r1, %r1}, {%r57770, %r57771, %r57772, %r57773, %r57774, %r57775, %r57776, %r57777};
	bar.warp.sync 	-1;
	wmma.mma.sync.aligned.row.col.m16n16k16.s32.s8.s8.s32 {%r57786, %r57787, %r57788, %r57789, %r57790, %r57791, %r57792, %r57793}, {%r1, %r1}, {%r1, %r1}, {%r57778, %r57779, %r57780, %r57781, %r57782, %r57783, %r57784, %r57785};
	bar.warp.sync 	-1;
	wmma.mma.sync.aligned.row.col.m16n16k16.s32.s8.s8.s32 {%r57794, %r57795, %r57796, %r57797, %r57798, %r57799, %r57800, %r57801}, {%r1, %r1}, {%r1, %r1}, {%r57786, %r57787, %r57788, %r57789, %r57790, %r57791, %r57792, %r57793};
	bar.warp.sync 	-1;
	wmma.mma.sync.aligned.row.col.m16n16k16.s32.s8.s8.s32 {%r57802, %r57803, %r57804, %r57805, %r57806, %r57807, %r57808, %r57809}, {%r1, %r1}, {%r1, %r1}, {%r57794, %r57795, %r57796, %r57797, %r57798, %r57799, %r57800, %r57801};
	bar.warp.sync 	-1;
	wmma.mma.sync.aligned.row.col.m16n16k16.s32.s8.s8.s32 {%r57810, %r57811, %r57812, %r57813, %r57814, %r57815, %r57816, %r57817}, {%r1, %r1}, {%r1, %r1}, {%r57802, %r57803, %r57804, %r57805, %r57806, %r57807, %r57808, %r57809};
	bar.warp.sync 	-1;
	wmma.mma.sync.aligned.row.col.m16n16k16.s32.s8.s8.s32 {%r57818, %r57819, %r57820, %r57821, %r57822, %r57823, %r57824, %r57825}, {%r1, %r1}, {%r1, %r1}, {%r57810, %r57811, %r57812, %r57813, %r57814, %r57815, %r57816, %r57817};
	bar.warp.sync 	-1;
	wmma.mma.sync.aligned.row.col.m16n16k16.s32.s8.s8.s32 {%r57826, %r57827, %r57828, %r57829, %r57830, %r57831, %r57832, %r57833}, {%r1, %r1}, {%r1, %r1}, {%r57818, %r57819, %r57820, %r57821, %r57822, %r57823, %r57824, %r57825};
	bar.warp.sync 	-1;
	wmma.mma.sync.aligned.row.col.m16n16k16.s32.s8.s8.s32 {%r57834, %r57835, %r57836, %r57837, %r57838, %r57839, %r57840, %r57841}, {%r1, %r1}, {%r1, %r1}, {%r57826, %r57827, %r57828, %r57829, %r57830, %r57831, %r57832, %r57833};
	bar.warp.sync 	-1;
	wmma.mma.sync.aligned.row.col.m16n16k16.s32.s8.s8.s32 {%r57842, %r57843, %r57844, %r57845, %r57846, %r57847, %r57848, %r57849}, {%r1, %r1}, {%r1, %r1}, {%r57834, %r57835, %r57836, %r57837, %r57838, %r57839, %r57840, %r57841};
	bar.warp.sync 	-1;
	wmma.mma.sync.aligned.row.col.m16n16k16.s32.s8.s8.s32 {%r57850, %r57851, %r57852, %r57853, %r57854, %r57855, %r57856, %r57857}, {%r1, %r1}, {%r1, %r1}, {%r57842, %r57843, %r57844, %r57845, %r57846, %r57847, %r57848, %r57849};
	bar.warp.sync 	-1;
	wmma.mma.sync.aligned.row.col.m16n16k16.s32.s8.s8.s32 {%r57858, %r57859, %r57860, %r57861, %r57862, %r57863, %r57864, %r57865}, {%r1, %r1}, {%r1, %r1}, {%r57850, %r57851, %r57852, %r57853, %r57854, %r57855, %r57856, %r57857};
	bar.warp.sync 	-1;
	wmma.mma.sync.aligned.row.col.m16n16k16.s32.s8.s8.s32 {%r57866, %r57867, %r57868, %r57869, %r57870, %r57871, %r57872, %r57873}, {%r1, %r1}, {%r1, %r1}, {%r57858, %r57859, %r57860, %r57861, %r57862, %r57863, %r57864, %r57865};
	bar.warp.sync 	-1;
	wmma.mma.sync.aligned.row.col.m16n16k16.s32.s8.s8.s32 {%r57874, %r57875, %r57876, %r57877, %r57878, %r57879, %r57880, %r57881}, {%r1, %r1}, {%r1, %r1}, {%r57866, %r57867, %r57868, %r57869, %r57870, %r57871, %r57872, %r57873};
	bar.warp.sync 	-1;
	wmma.mma.sync.aligned.row.col.m16n16k16.s32.s8.s8.s32 {%r57882, %r57883, %r57884, %r57885, %r57886, %r57887, %r57888, %r57889}, {%r1, %r1}, {%r1, %r1}, {%r57874, %r57875, %r57876, %r57877, %r57878, %r57879, %r57880, %r57881};
	bar.warp.sync 	-1;
	wmma.mma.sync.aligned.row.col.m16n16k16.s32.s8.s8.s32 {%r57890, %r57891, %r57892, %r57893, %r57894, %r57895, %r57896, %r57897}, {%r1, %r1}, {%r1, %r1}, {%r57882, %r57883, %r57884, %r57885, %r57886, %r57887, %r57888, %r57889};
	bar.warp.sync 	-1;
	wmma.mma.sync.aligned.row.col.m16n16k16.s32.s8.s8.s32 {%r57898, %r57899, %r57900, %r57901, %r57902, %r57903, %r57904, %r57905}, {%r1, %r1}, {%r1, %r1}, {%r57890, %r57891, %r57892, %r57893, %r57894, %r57895, %r57896, %r57897};
	bar.warp.sync 	-1;
	wmma.mma.sync.aligned.row.col.m16n16k16.s32.s8.s8.s32 {%r57906, %r57907, %r57908, %r57909, %r57910, %r57911, %r57912, %r57913}, {%r1, %r1}, {%r1, %r1}, {%r57898, %r57899, %r57900, %r57901, %r57902, %r57903, %r57904, %r57905};
	bar.warp.sync 	-1;
	wmma.mma.sync.aligned.row.col.m16n16k16.s32.s8.s8.s32 {%r57914, %r57915, %r57916, %r57917, %r57918, %r57919, %r57920, %r57921}, {%r1, %r1}, {%r1, %r1}, {%r57906, %r57907, %r57908, %r57909, %r57910, %r57911, %r57912, %r57913};
	bar.warp.sync 	-1;
	wmma.mma.sync.aligned.row.col.m16n16k16.s32.s8.s8.s32 {%r57922, %r57923, %r57924, %r57925, %r57926, %r57927, %r57928, %r57929}, {%r1, %r1}, {%r1, %r1}, {%r57914, %r57915, %r57916, %r57917, %r57918, %r57919, %r57920, %r57921};
	bar.warp.sync 	-1;
	wmma.mma.sync.aligned.row.col.m16n16k16.s32.s8.s8.s32 {%r57930, %r57931, %r57932, %r57933, %r57934, %r57935, %r57936, %r57937}, {%r1, %r1}, {%r1, %r1}, {%r57922, %r57923, %r57924, %r57925, %r57926, %r57927, %r57928, %r57929};
	bar.warp.sync 	-1;
	wmma.mma.sync.aligned.row.col.m16n16k16.s32.s8.s8.s32 {%r57938, %r57939, %r57940, %r57941, %r57942, %r57943, %r57944, %r57945}, {%r1, %r1}, {%r1, %r1}, {%r57930, %r57931, %r57932, %r57933, %r57934, %r57935, %r57936, %r57937};
	bar.warp.sync 	-1;
	wmma.mma.sync.aligned.row.col.m16n16k16.s32.s8.s8.s32 {%r57946, %r57947, %r57948, %r57949, %r57950, %r57951, %r57952, %r57953}, {%r1, %r1}, {%r1, %r1}, {%r57938, %r57939, %r57940, %r57941, %r57942, %r57943, %r57944, %r57945};
	bar.warp.sync 	-1;
	wmma.mma.sync.aligned.row.col.m16n16k16.s32.s8.s8.s32 {%r57954, %r57955, %r57956, %r57957, %r57958, %r57959, %r57960, %r57961}, {%r1, %r1}, {%r1, %r1}, {%r57946, %r57947, %r57948, %r57949, %r57950, %r57951, %r57952, %r57953};
	bar.warp.sync 	-1;
	wmma.mma.sync.aligned.row.col.m16n16k16.s32.s8.s8.s32 {%r57962, %r57963, %r57964, %r57965, %r57966, %r57967, %r57968, %r57969}, {%r1, %r1}, {%r1, %r1}, {%r57954, %r57955, %r57956, %r57957, %r57958, %r57959, %r57960, %r57961};
	bar.warp.sync 	-1;
	wmma.mma.sync.aligned.row.col.m16n16k16.s32.s8.s8.s32 {%r57970, %r57971, %r57972, %r57973, %r57974, %r57975, %r57976, %r57977}, {%r1, %r1}, {%r1, %r1}, {%r57962, %r57963, %r57964, %r57965, %r57966, %r57967, %r57968, %r57969};
	bar.warp.sync 	-1;
	wmma.mma.sync.aligned.row.col.m16n16k16.s32.s8.s8.s32 {%r57978, %r57979, %r57980, %r57981, %r57982, %r57983, %r57984, %r57985}, {%r1, %r1}, {%r1, %r1}, {%r57970, %r57971, %r57972, %r57973, %r57974, %r57975, %r57976, %r57977};
	bar.warp.sync 	-1;
	wmma.mma.sync.aligned.row.col.m16n16k16.s32.s8.s8.s32 {%r57986, %r57987, %r57988, %r57989, %r57990, %r57991, %r57992, %r57993}, {%r1, %r1}, {%r1, %r1}, {%r57978, %r57979, %r57980, %r57981, %r57982, %r57983, %r57984, %r57985};
	bar.warp.sync 	-1;
	wmma.mma.sync.aligned.row.col.m16n16k16.s32.s8.s8.s32 {%r57994, %r57995, %r57996, %r57997, %r57998, %r57999, %r58000, %r58001}, {%r1, %r1}, {%r1, %r1}, {%r57986, %r57987, %r57988, %r57989, %r57990, %r57991, %r57992, %r57993};
	bar.warp.sync 	-1;
	wmma.mma.sync.aligned.row.col.m16n16k16.s32.s8.s8.s32 {%r58002, %r58003, %r58004, %r58005, %r58006, %r58007, %r58008, %r58009}, {%r1, %r1}, {%r1, %r1}, {%r57994, %r57995, %r57996, %r57997, %r57998, %r57999, %r58000, %r58001};
	bar.warp.sync 	-1;
	wmma.mma.sync.aligned.row.col.m16n16k16.s32.s8.s8.s32 {%r58010, %r58011, %r58012, %r58013, %r58014, %r58015, %r58016, %r58017}, {%r1, %r1}, {%r1, %r1}, {%r58002, %r58003, %r58004, %r58005, %r58006, %r58007, %r58008, %r58009};
	bar.warp.sync 	-1;
	wmma.mma.sync.aligned.row.col.m16n16k16.s32.s8.s8.s32 {%r58018, %r58019, %r58020, %r58021, %r58022, %r58023, %r58024, %r58025}, {%r1, %r1}, {%r1, %r1}, {%r58010, %r58011, %r58012, %r58013, %r58014, %r58015, %r58016, %r58017};
	bar.warp.sync 	-1;
	wmma.mma.sync.aligned.row.col.m16n16k16.s32.s8.s8.s32 {%r58026, %r58027, %r58028, %r58029, %r58030, %r58031, %r58032, %r58033}, {%r1, %r1}, {%r1, %r1}, {%r58018, %r58019, %r58020, %r58021, %r58022, %r58023, %r58024, %r58025};
	bar.warp.sync 	-1;
	wmma.mma.sync.aligned.row.col.m16n16k16.s32.s8.s8.s32 {%r58034, %r58035, %r58036, %r58037, %r58038, %r58039, %r58040, %r58041}, {%r1, %r1}, {%r1, %r1}, {%r58026, %r58027, %r58028, %r58029, %r58030, %r58031, %r58032, %r58033};
	bar.warp.sync 	-1;
	wmma.mma.sync.aligned.row.col.m16n16k16.s32.s8.s8.s32 {%r58042, %r58043, %r58044, %r58045, %r58046, %r58047, %r58048, %r58049}, {%r1, %r1}, {%r1, %r1}, {%r58034, %r58035, %r58036, %r58037, %r58038, %r58039, %r58040, %r58041};
	bar.warp.sync 	-1;
	wmma.mma.sync.aligned.row.col.m16n16k16.s32.s8.s8.s32 {%r58050, %r58051, %r58052, %r58053, %r58054, %r58055, %r58056, %r58057}, {%r1, %r1}, {%r1, %r1}, {%r58042, %r58043, %r58044, %r58045, %r58046, %r58047, %r58048, %r58049};
	bar.warp.sync 	-1;
	wmma.mma.sync.aligned.row.col.m16n16k16.s32.s8.s8.s32 {%r58058, %r58059, %r58060, %r58061, %r58062, %r58063, %r58064, %r58065}, {%r1, %r1}, {%r1, %r1}, {%r58050, %r58051, %r58052, %r58053, %r58054, %r58055, %r58056, %r58057};
	bar.warp.sync 	-1;
	wmma.mma.sync.aligned.row.col.m16n16k16.s32.s8.s8.s32 {%r58066, %r58067, %r58068, %r58069, %r58070, %r58071, %r58072, %r58073}, {%r1, %r1}, {%r1, %r1}, {%r58058, %r58059, %r58060, %r58061, %r58062, %r58063, %r58064, %r58065};
	bar.warp.sync 	-1;
	wmma.mma.sync.aligned.row.col.m16n16k16.s32.s8.s8.s32 {%r58074, %r58075, %r58076, %r58077, %r58078, %r58079, %r58080, %r58081}, {%r1, %r1}, {%r1, %r1}, {%r58066, %r58067, %r58068, %r58069, %r58070, %r58071, %r58072, %r58073};
	bar.warp.sync 	-1;
	wmma.mma.sync.aligned.row.col.m16n16k16.s32.s8.s8.s32 {%r58082, %r58083, %r58084, %r58085, %r58086, %r58087, %r58088, %r58089}, {%r1, %r1}, {%r1, %r1}, {%r58074, %r58075, %r58076, %r58077, %r58078, %r58079, %r58080, %r58081};
	bar.warp.sync 	-1;
	wmma.mma.sync.aligned.row.col.m16n16k16.s32.s8.s8.s32 {%r58090, %r58091, %r58092, %r58093, %r58094, %r58095, %r58096, %r58097}, {%r1, %r1}, {%r1, %r1}, {%r58082, %r58083, %r58084, %r58085, %r58086, %r58087, %r58088, %r58089};
	bar.warp.sync 	-1;
	wmma.mma.sync.aligned.row.col.m16n16k16.s32.s8.s8.s32 {%r58098, %r58099, %r58100, %r58101, %r58102, %r58103, %r58104, %r58105}, {%r1, %r1}, {%r1, %r1}, {%r58090, %r58091, %r58092, %r58093, %r58094, %r58095, %r58096, %r58097};
	bar.warp.sync 	-1;
	wmma.mma.sync.aligned.row.col.m16n16k16.s32.s8.s8.s32 {%r58106, %r58107, %r58108, %r58109, %r58110, %r58111, %r58112, %r58113}, {%r1, %r1}, {%r1, %r1}, {%r58098, %r58099, %r58100, %r58101, %r58102, %r58103, %r58104, %r58105};
	bar.warp.sync 	-1;
	wmma.mma.sync.aligned.row.col.m16n16k16.s32.s8.s8.s32 {%r58114, %r58115, %r58116, %r58117, %r58118, %r58119, %r58120, %r58121}, {%r1, %r1}, {%r1, %r1}, {%r58106, %r58107, %r58108, %r58109, %r58110, %r58111, %r58112, %r58113};
	bar.warp.sync 	-1;
	wmma.mma.sync.aligned.row.col.m16n16k16.s32.s8.s8.s32 {%r58122, %r58123, %r58124, %r58125, %r58126, %r58127, %r58128, %r58129}, {%r1, %r1}, {%r1, %r1}, {%r58114, %r58115, %r58116, %r58117, %r58118, %r58119, %r58120, %r58121};
	bar.warp.sync 	-1;
	wmma.mma.sync.aligned.row.col.m16n16k16.s32.s8.s8.s32 {%r58130, %r58131, %r58132, %r58133, %r58134, %r58135, %r58136, %r58137}, {%r1, %r1}, {%r1, %r1}, {%r58122, %r58123, %r58124, %r58125, %r58126, %r58127, %r58128, %r58129};
	bar.warp.sync 	-1;
	wmma.mma.sync.aligned.row.col.m16n16k16.s32.s8.s8.s32 {%r58138, %r58139, %r58140, %r58141, %r58142, %r58143, %r58144, %r58145}, {%r1, %r1}, {%r1, %r1}, {%r58130, %r58131, %r58132, %r58133, %r58134, %r58135, %r58136, %r58137};
	bar.warp.sync 	-1;
	wmma.mma.sync.aligned.row.col.m16n16k16.s32.s8.s8.s32 {%r58146, %r58147, %r58148, %r58149, %r58150, %r58151, %r58152, %r58153}, {%r1, %r1}, {%r1, %r1}, {%r58138, %r58139, %r58140, %r58141, %r58142, %r58143, %r58144, %r58145};
	bar.warp.sync 	-1;
	wmma.mma.sync.aligned.row.col.m16n16k16.s32.s8.s8.s32 {%r58154, %r58155, %r58156, %r58157, %r58158, %r58159, %r58160, %r58161}, {%r1, %r1}, {%r1, %r1}, {%r58146, %r58147, %r58148, %r58149, %r58150, %r58151, %r58152, %r58153};
	bar.warp.sync 	-1;
	wmma.mma.sync.aligned.row.col.m16n16k16.s32.s8.s8.s32 {%r58162, %r58163, %r58164, %r58165, %r58166, %r58167, %r58168, %r58169}, {%r1, %r1}, {%r1, %r1}, {%r58154, %r58155, %r58156, %r58157, %r58158, %r58159, %r58160, %r58161};
	bar.warp.sync 	-1;
	wmma.mma.sync.aligned.row.col.m16n16k16.s32.s8.s8.s32 {%r58170, %r58171, %r58172, %r58173, %r58174, %r58175, %r58176, %r58177}, {%r1, %r1}, {%r1, %r1}, {%r58162, %r58163, %r58164, %r58165, %r58166, %r58167, %r58168, %r58169};
	bar.warp.sync 	-1;
	wmma.mma.sync.aligned.row.col.m16n16k16.s32.s8.s8.s32 {%r58178, %r58179, %r58180, %r58181, %r58182, %r58183, %r58184, %r58185}, {%r1, %r1}, {%r1, %r1}, {%r58170, %r58171, %r58172, %r58173, %r58174, %r58175, %r58176, %r58177};
	bar.warp.sync 	-1;
	wmma.mma.sync.aligned.row.col.m16n16k16.s32.s8.s8.s32 {%r58186, %r58187, %r58188, %r58189, %r58190, %r58191, %r58192, %r58193}, {%r1, %r1}, {%r1, %r1}, {%r58178, %r58179, %r58180, %r58181, %r58182, %r58183, %r58184, %r58185};
	bar.warp.sync 	-1;
	wmma.mma.sync.aligned.row.col.m16n16k16.s32.s8.s8.s32 {%r58194, %r58195, %r58196, %r58197, %r58198, %r58199, %r58200, %r58201}, {%r1, %r1}, {%r1, %r1}, {%r58186, %r58187, %r58188, %r58189, %r58190, %r58191, %r58192, %r58193};
	bar.warp.sync 	-1;
	wmma.mma.sync.aligned.row.col.m16n16k16.s32.s8.s8.s32 {%r58202, %r58203, %r58204, %r58205, %r58206, %r58207, %r58208, %r58209}, {%r1, %r1}, {%r1, %r1}, {%r58194, %r58195, %r58196, %r58197, %r58198, %r58199, %r58200, %r58201};
	bar.warp.sync 	-1;
	wmma.mma.sync.aligned.row.col.m16n16k16.s32.s8.s8.s32 {%r58210, %r58211, %r58212, %r58213, %r58214, %r58215, %r58216, %r58217}, {%r1, %r1}, {%r1, %r1}, {%r58202, %r58203, %r58204, %r58205, %r58206, %r58207, %r58208, %r58209};
	bar.warp.sync 	-1;
	wmma.mma.sync.aligned.row.col.m16n16k16.s32.s8.s8.s32 {%r58218, %r58219, %r58220, %r58221, %r58222, %r58223, %r58224, %r58225}, {%r1, %r1}, {%r1, %r1}, {%r58210, %r58211, %r58212, %r58213, %r58214, %r58215, %r58216, %r58217};
	bar.warp.sync 	-1;
	wmma.mma.sync.aligned.row.col.m16n16k16.s32.s8.s8.s32 {%r58226, %r58227, %r58228, %r58229, %r58230, %r58231, %r58232, %r58233}, {%r1, %r1}, {%r1, %r1}, {%r58218, %r58219, %r58220, %r58221, %r58222, %r58223, %r58224, %r58225};
	bar.warp.sync 	-1;
	wmma.mma.sync.aligned.row.col.m16n16k16.s32.s8.s8.s32 {%r58234, %r58235, %r58236, %r58237, %r58238, %r58239, %r58240, %r58241}, {%r1, %r1}, {%r1, %r1}, {%r58226, %r58227, %r58228, %r58229, %r58230, %r58231, %r58232, %r58233};
	bar.warp.sync 	-1;
	wmma.mma.sync.aligned.row.col.m16n16k16.s32.s8.s8.s32 {%r58242, %r58243, %r58244, %r58245, %r58246, %r58247, %r58248, %r58249}, {%r1, %r1}, {%r1, %r1}, {%r58234, %r58235, %r58236, %r58237, %r58238, %r58239, %r58240, %r58241};
	bar.warp.sync 	-1;
	wmma.mma.sync.aligned.row.col.m16n16k16.s32.s8.s8.s32 {%r58250, %r58251, %r58252, %r58253, %r58254, %r58255, %r58256, %r58257}, {%r1, %r1}, {%r1, %r1}, {%r58242, %r58243, %r58244, %r58245, %r58246, %r58247, %r58248, %r58249};
	bar.warp.sync 	-1;
	wmma.mma.sync.aligned.row.col.m16n16k16.s32.s8.s8.s32 {%r58258, %r58259, %r58260, %r58261, %r58262, %r58263, %r58264, %r58265}, {%r1, %r1}, {%r1, %r1}, {%r58250, %r58251, %r58252, %r58253, %r58254, %r58255, %r58256, %r58257};
	bar.warp.sync 	-1;
	wmma.mma.sync.aligned.row.col.m16n16k16.s32.s8.s8.s32 {%r58266, %r58267, %r58268, %r58269, %r58270, %r58271, %r58272, %r58273}, {%r1, %r1}, {%r1, %r1}, {%r58258, %r58259, %r58260, %r58261, %r58262, %r58263, %r58264, %r58265};
	bar.warp.sync 	-1;
	wmma.mma.sync.aligned.row.col.m16n16k16.s32.s8.s8.s32 {%r58274, %r58275, %r58276, %r58277, %r58278, %r58279, %r58280, %r58281}, {%r1, %r1}, {%r1, %r1}, {%r58266, %r58267, %r58268, %r58269, %r58270, %r58271, %r58272, %r58273};
	bar.warp.sync 	-1;
	wmma.mma.sync.aligned.row.col.m16n16k16.s32.s8.s8.s32 {%r58282, %r58283, %r58284, %r58285, %r58286, %r58287, %r58288, %r58289}, {%r1, %r1}, {%r1, %r1}, {%r58274, %r58275, %r58276, %r58277, %r58278, %r58279, %r58280, %r58281};
	bar.warp.sync 	-1;
	wmma.mma.sync.aligned.row.col.m16n16k16.s32.s8.s8.s32 {%r58290, %r58291, %r58292, %r58293, %r58294, %r58295, %r58296, %r58297}, {%r1, %r1}, {%r1, %r1}, {%r58282, %r58283, %r58284, %r58285, %r58286, %r58287, %r58288, %r58289};
	bar.warp.sync 	-1;
	wmma.mma.sync.aligned.row.col.m16n16k16.s32.s8.s8.s32 {%r58298, %r58299, %r58300, %r58301, %r58302, %r58303, %r58304, %r58305}, {%r1, %r1}, {%r1, %r1}, {%r58290, %r58291, %r58292, %r58293, %r58294, %r58295, %r58296, %r58297};
	bar.warp.sync 	-1;
	wmma.mma.sync.aligned.row.col.m16n16k16.s32.s8.s8.s32 {%r58306, %r58307, %r58308, %r58309, %r58310, %r58311, %r58312, %r58313}, {%r1, %r1}, {%r1, %r1}, {%r58298, %r58299, %r58300, %r58301, %r58302, %r58303, %r58304, %r58305};
	bar.warp.sync 	-1;
	wmma.mma.sync.aligned.row.col.m16n16k16.s32.s8.s8.s32 {%r58314, %r58315, %r58316, %r58317, %r58318, %r58319, %r58320, %r58321}, {%r1, %r1}, {%r1, %r1}, {%r58306, %r58307, %r58308, %r58309, %r58310, %r58311, %r58312, %r58313};
	bar.warp.sync 	-1;
	wmma.mma.sync.aligned.row.col.m16n16k16.s32.s8.s8.s32 {%r58322, %r58323, %r58324, %r58325, %r58326, %r58327, %r58328, %r58329}, {%r1, %r1}, {%r1, %r1}, {%r58314, %r58315, %r58316, %r58317, %r58318, %r58319, %r58320, %r58321};
	bar.warp.sync 	-1;
	wmma.mma.sync.aligned.row.col.m16n16k16.s32.s8.s8.s32 {%r58330, %r58331, %r58332, %r58333, %r58334, %r58335, %r58336, %r58337}, {%r1, %r1}, {%r1, %r1}, {%r58322, %r58323, %r58324, %r58325, %r58326, %r58327, %r58328, %r58329};
	bar.warp.sync 	-1;
	wmma.mma.sync.aligned.row.col.m16n16k16.s32.s8.s8.s32 {%r58338, %r58339, %r58340, %r58341, %r58342, %r58343, %r58344, %r58345}, {%r1, %r1}, {%r1, %r1}, {%r58330, %r58331, %r58332, %r58333, %r58334, %r58335, %r58336, %r58337};
	bar.warp.sync 	-1;
	wmma.mma.sync.aligned.row.col.m16n16k16.s32.s8.s8.s32 {%r58346, %r58347, %r58348, %r58349, %r58350, %r58351, %r58352, %r58353}, {%r1, %r1}, {%r1, %r1}, {%r58338, %r58339, %r58340, %r58341, %r58342, %r58343, %r58344, %r58345};
	bar.warp.sync 	-1;
	wmma.mma.sync.aligned.row.col.m16n16k16.s32.s8.s8.s32 {%r58354, %r58355, %r58356, %r58357, %r58358, %r58359, %r58360, %r58361}, {%r1, %r1}, {%r1, %r1}, {%r58346, %r58347, %r58348, %r58349, %r58350, %r58351, %r58352, %r58353};
	bar.warp.sync 	-1;
	wmma.mma.sync.aligned.row.col.m16n16k16.s32.s8.s8.s32 {%r58362, %r58363, %r58364, %r58365, %r58366, %r58367, %r58368, %r58369}, {%r1, %r1}, {%r1, %r1}, {%r58354, %r58355, %r58356, %r58357, %r58358, %r58359, %r58360, %r58361};
	bar.warp.sync 	-1;
	wmma.mma.sync.aligned.row.col.m16n16k16.s32.s8.s8.s32 {%r58370, %r58371, %r58372, %r58373, %r58374, %r58375, %r58376, %r58377}, {%r1, %r1}, {%r1, %r1}, {%r58362, %r58363, %r58364, %r58365, %r58366, %r58367, %r58368, %r58369};
	bar.warp.sync 	-1;
	wmma.mma.sync.aligned.row.col.m16n16k16.s32.s8.s8.s32 {%r58378, %r58379, %r58380, %r58381, %r58382, %r58383, %r58384, %r58385}, {%r1, %r1}, {%r1, %r1}, {%r58370, %r58371, %r58372, %r58373, %r58374, %r58375, %r58376, %r58377};
	bar.warp.sync 	-1;
	wmma.mma.sync.aligned.row.col.m16n16k16.s32.s8.s8.s32 {%r58386, %r58387, %r58388, %r58389, %r58390, %r58391, %r58392, %r58393}, {%r1, %r1}, {%r1, %r1}, {%r58378, %r58379, %r58380, %r58381, %r58382, %r58383, %r58384, %r58385};
	bar.warp.sync 	-1;
	wmma.mma.sync.aligned.row.col.m16n16k16.s32.s8.s8.s32 {%r58394, %r58395, %r58396, %r58397, %r58398, %r58399, %r58400, %r58401}, {%r1, %r1}, {%r1, %r1}, {%r58386, %r58387, %r58388, %r58389, %r58390, %r58391, %r58392, %r58393};
	bar.warp.sync 	-1;
	wmma.mma.sync.aligned.row.col.m16n16k16.s32.s8.s8.s32 {%r58402, %r58403, %r58404, %r58405, %r58406, %r58407, %r58408, %r58409}, {%r1, %r1}, {%r1, %r1}, {%r58394, %r58395, %r58396, %r58397, %r58398, %r58399, %r58400, %r58401};
	bar.warp.sync 	-1;
	wmma.mma.sync.aligned.row.col.m16n16k16.s32.s8.s8.s32 {%r58410, %r58411, %r58412, %r58413, %r58414, %r58415, %r58416, %r58417}, {%r1, %r1}, {%r1, %r1}, {%r58402, %r58403, %r58404, %r58405, %r58406, %r58407, %r58408, %r58409};
	bar.warp.sync 	-1;
	wmma.mma.sync.aligned.row.col.m16n16k16.s32.s8.s8.s32 {%r58418, %r58419, %r58420, %r58421, %r58422, %r58423, %r58424, %r58425}, {%r1, %r1}, {%r1, %r1}, {%r58410, %r58411, %r58412, %r58413, %r58414, %r58415, %r58416, %r58417};
	bar.warp.sync 	-1;
	wmma.mma.sync.aligned.row.col.m16n16k16.s32.s8.s8.s32 {%r58426, %r58427, %r58428, %r58429, %r58430, %r58431, %r58432, %r58433}, {%r1, %r1}, {%r1, %r1}, {%r58418, %r58419, %r58420, %r58421, %r58422, %r58423, %r58424, %r58425};
	bar.warp.sync 	-1;
	wmma.mma.sync.aligned.row.col.m16n16k16.s32.s8.s8.s32 {%r58434, %r58435, %r58436, %r58437, %r58438, %r58439, %r58440, %r58441}, {%r1, %r1}, {%r1, %r1}, {%r58426, %r58427, %r58428, %r58429, %r58430, %r58431, %r58432, %r58433};
	bar.warp.sync 	-1;
	wmma.mma.sync.aligned.row.col.m16n16k16.s32.s8.s8.s32 {%r58442, %r58443, %r58444, %r58445, %r58446, %r58447, %r58448, %r58449}, {%r1, %r1}, {%r1, %r1}, {%r58434, %r58435, %r58436, %r58437, %r58438, %r58439, %r58440, %r58441};
	bar.warp.sync 	-1;
	wmma.mma.sync.aligned.row.col.m16n16k16.s32.s8.s8.s32 {%r58450, %r58451, %r58452, %r58453, %r58454, %r58455, %r58456, %r58457}, {%r1, %r1}, {%r1, %r1}, {%r58442, %r58443, %r58444, %r58445, %r58446, %r58447, %r58448, %r58449};
	bar.warp.sync 	-1;
	wmma.mma.sync.aligned.row.col.m16n16k16.s32.s8.s8.s32 {%r58458, %r58459, %r58460, %r58461, %r58462, %r58463, %r58464, %r58465}, {%r1, %r1}, {%r1, %r1}, {%r58450, %r58451, %r58452, %r58453, %r58454, %r58455, %r58456, %r58457};
	bar.warp.sync 	-1;
	wmma.mma.sync.aligned.row.col.m16n16k16.s32.s8.s8.s32 {%r58466, %r58467, %r58468, %r58469, %r58470, %r58471, %r58472, %r58473}, {%r1, %r1}, {%r1, %r1}, {%r58458, %r58459, %r58460, %r58461, %r58462, %r58463, %r58464, %r58465};
	bar.warp.sync 	-1;
	wmma.mma.sync.aligned.row.col.m16n16k16.s32.s8.s8.s32 {%r58474, %r58475, %r58476, %r58477, %r58478, %r58479, %r58480, %r58481}, {%r1, %r1}, {%r1, %r1}, {%r58466, %r58467, %r58468, %r58469, %r58470, %r58471, %r58472, %r58473};
	bar.warp.sync 	-1;
	wmma.mma.sync.aligned.row.col.m16n16k16.s32.s8.s8.s32 {%r58482, %r58483, %r58484, %r58485, %r58486, %r58487, %r58488, %r58489}, {%r1, %r1}, {%r1, %r1}, {%r58474, %r58475, %r58476, %r58477, %r58478, %r58479, %r58480, %r58481};
	bar.warp.sync 	-1;
	wmma.mma.sync.aligned.row.col.m16n16k16.s32.s8.s8.s32 {%r58490, %r58491, %r58492, %r58493, %r58494, %r58495, %r58496, %r58497}, {%r1, %r1}, {%r1, %r1}, {%r58482, %r58483, %r58484, %r58485, %r58486, %r58487, %r58488, %r58489};
	bar.warp.sync 	-1;
	wmma.mma.sync.aligned.row.col.m16n16k16.s32.s8.s8.s32 {%r58498, %r58499, %r58500, %r58501, %r58502, %r58503, %r58504, %r58505}, {%r1, %r1}, {%r1, %r1}, {%r58490, %r58491, %r58492, %r58493, %r58494, %r58495, %r58496, %r58497};
	bar.warp.sync 	-1;
	wmma.mma.sync.aligned.row.col.m16n16k16.s32.s8.s8.s32 {%r58506, %r58507, %r58508, %r58509, %r58510, %r58511, %r58512, %r58513}, {%r1, %r1}, {%r1, %r1}, {%r58498, %r58499, %r58500, %r58501, %r58502, %r58503, %r58504, %r58505};
	bar.warp.sync 	-1;
	wmma.mma.sync.aligned.row.col.m16n16k16.s32.s8.s8.s32 {%r58514, %r58515, %r58516, %r58517, %r58518, %r58519, %r58520, %r58521}, {%r1, %r1}, {%r1, %r1}, {%r58506, %r58507, %r58508, %r58509, %r58510, %r58511, %r58512, %r58513};
	bar.warp.sync 	-1;
	wmma.mma.sync.aligned.row.col.m16n16k16.s32.s8.s8.s32 {%r58522, %r58523, %r58524, %r58525, %r58526, %r58527, %r58528, %r58529}, {%r1, %r1}, {%r1, %r1}, {%r58514, %r58515, %r58516, %r58517, %r58518, %r58519, %r58520, %r58521};
	bar.warp.sync 	-1;
	wmma.mma.sync.aligned.row.col.m16n16k16.s32.s8.s8.s32 {%r58530, %r58531, %r58532, %r58533, %r58534, %r58535, %r58536, %r58537}, {%r1, %r1}, {%r1, %r1}, {%r58522, %r58523, %r58524, %r58525, %r58526, %r58527, %r58528, %r58529};
	bar.warp.sync 	-1;
	wmma.mma.sync.aligned.row.col.m16n16k16.s32.s8.s8.s32 {%r58538, %r58539, %r58540, %r58541, %r58542, %r58543, %r58544, %r58545}, {%r1, %r1}, {%r1, %r1}, {%r58530, %r58531, %r58532, %r58533, %r58534, %r58535, %r58536, %r58537};
	bar.warp.sync 	-1;
	wmma.mma.sync.aligned.row.col.m16n16k16.s32.s8.s8.s32 {%r58546, %r58547, %r58548, %r58549, %r58550, %r58551, %r58552, %r58553}, {%r1, %r1}, {%r1, %r1}, {%r58538, %r58539, %r58540, %r58541, %r58542, %r58543, %r58544, %r58545};
	bar.warp.sync 	-1;
	wmma.mma.sync.aligned.row.col.m16n16k16.s32.s8.s8.s32 {%r58554, %r58555, %r58556, %r58557, %r58558, %r58559, %r58560, %r58561}, {%r1, %r1}, {%r1, %r1}, {%r58546, %r58547, %r58548, %r58549, %r58550, %r58551, %r58552, %r58553};
	bar.warp.sync 	-1;
	wmma.mma.sync.aligned.row.col.m16n16k16.s32.s8.s8.s32 {%r58562, %r58563, %r58564, %r58565, %r58566, %r58567, %r58568, %r58569}, {%r1, %r1}, {%r1, %r1}, {%r58554, %r58555, %r58556, %r58557, %r58558, %r58559, %r58560, %r58561};
	bar.warp.sync 	-1;
	wmma.mma.sync.aligned.row.col.m16n16k16.s32.s8.s8.s32 {%r58570, %r58571, %r58572, %r58573, %r58574, %r58575, %r58576, %r58577}, {%r1, %r1}, {%r1, %r1}, {%r58562, %r58563, %r58564, %r58565, %r58566, %r58567, %r58568, %r58569};
	bar.warp.sync 	-1;
	wmma.mma.sync.aligned.row.col.m16n16k16.s32.s8.s8.s32 {%r58578, %r58579, %r58580, %r58581, %r58582, %r58583, %r58584, %r58585}, {%r1, %r1}, {%r1, %r1}, {%r58570, %r58571, %r58572, %r58573, %r58574, %r58575, %r58576, %r58577};
	bar.warp.sync 	-1;
	wmma.mma.sync.aligned.row.col.m16n16k16.s32.s8.s8.s32 {%r58586, %r58587, %r58588, %r58589, %r58590, %r58591, %r58592, %r58593}, {%r1, %r1}, {%r1, %r1}, {%r58578, %r58579, %r58580, %r58581, %r58582, %r58583, %r58584, %r58585};
	bar.warp.sync 	-1;
	wmma.mma.sync.aligned.row.col.m16n16k16.s32.s8.s8.s32 {%r58594, %r58595, %r58596, %r58597, %r58598, %r58599, %r58600, %r58601}, {%r1, %r1}, {%r1, %r1}, {%r58586, %r58587, %r58588, %r58589, %r58590, %r58591, %r58592, %r58593};
	bar.warp.sync 	-1;
	wmma.mma.sync.aligned.row.col.m16n16k16.s32.s8.s8.s32 {%r58602, %r58603, %r58604, %r58605, %r58606, %r58607, %r58608, %r58609}, {%r1, %r1}, {%r1, %r1}, {%r58594, %r58595, %r58596, %r58597, %r58598, %r58599, %r58600, %r58601};
	bar.warp.sync 	-1;
	wmma.mma.sync.aligned.row.col.m16n16k16.s32.s8.s8.s32 {%r58610, %r58611, %r58612, %r58613, %r58614, %r58615, %r58616, %r58617}, {%r1, %r1}, {%r1, %r1}, {%r58602, %r58603, %r58604, %r58605, %r58606, %r58607, %r58608, %r58609};
	bar.warp.sync 	-1;
	wmma.mma.sync.aligned.row.col.m16n16k16.s32.s8.s8.s32 {%r58618, %r58619, %r58620, %r58621, %r58622, %r58623, %r58624, %r58625}, {%r1, %r1}, {%r1, %r1}, {%r58610, %r58611, %r58612, %r58613, %r58614, %r58615, %r58616, %r58617};
	bar.warp.sync 	-1;
	wmma.mma.sync.aligned.row.col.m16n16k16.s32.s8.s8.s32 {%r58626, %r58627, %r58628, %r58629, %r58630, %r58631, %r58632, %r58633}, {%r1, %r1}, {%r1, %r1}, {%r58618, %r58619, %r58620, %r58621, %r58622, %r58623, %r58624, %r58625};
	bar.warp.sync 	-1;
	wmma.mma.sync.aligned.row.col.m16n16k16.s32.s8.s8.s32 {%r58634, %r58635, %r58636, %r58637, %r58638, %r58639, %r58640, %r58641}, {%r1, %r1}, {%r1, %r1}, {%r58626, %r58627, %r58628, %r58629, %r58630, %r58631, %r58632, %r58633};
	bar.warp.sync 	-1;
	wmma.mma.sync.aligned.row.col.m16n16k16.s32.s8.s8.s32 {%r58642, %r58643, %r58644, %r58645, %r58646, %r58647, %r58648, %r58649}, {%r1, %r1}, {%r1, %r1}, {%r58634, %r58635, %r58636, %r58637, %r58638, %r58639, %r58640, %r58641};
	bar.warp.sync 	-1;
	wmma.mma.sync.aligned.row.col.m16n16k16.s32.s8.s8.s32 {%r58650, %r58651, %r58652, %r58653, %r58654, %r58655, %r58656, %r58657}, {%r1, %r1}, {%r1, %r1}, {%r58642, %r58643, %r58644, %r58645, %r58646, %r58647, %r58648, %r58649};
	bar.warp.sync 	-1;
	wmma.mma.sync.aligned.row.col.m16n16k16.s32.s8.s8.s32 {%r58658, %r58659, %r58660, %r58661, %r58662, %r58663, %r58664, %r58665}, {%r1, %r1}, {%r1, %r1}, {%r58650, %r58651, %r58652, %r58653, %r58654, %r58655, %r58656, %r58657};
	bar.warp.sync 	-1;
	wmma.mma.sync.aligned.row.col.m16n16k16.s32.s8.s8.s32 {%r58666, %r58667, %r58668, %r58669, %r58670, %r58671, %r58672, %r58673}, {%r1, %r1}, {%r1, %r1}, {%r58658, %r58659, %r58660, %r58661, %r58662, %r58663, %r58664, %r58665};
	bar.warp.sync 	-1;
	wmma.mma.sync.aligned.row.col.m16n16k16.s32.s8.s8.s32 {%r58674, %r58675, %r58676, %r58677, %r58678, %r58679, %r58680, %r58681}, {%r1, %r1}, {%r1, %r1}, {%r58666, %r58667, %r58668, %r58669, %r58670, %r58671, %r58672, %r58673};
	bar.warp.sync 	-1;
	wmma.mma.sync.aligned.row.col.m16n16k16.s32.s8.s8.s32 {%r58682, %r58683, %r58684, %r58685, %r58686, %r58687, %r58688, %r58689}, {%r1, %r1}, {%r1, %r1}, {%r58674, %r58675, %r58676, %r58677, %r58678, %r58679, %r58680, %r58681};
	bar.warp.sync 	-1;
	wmma.mma.sync.aligned.row.col.m16n16k16.s32.s8.s8.s32 {%r58690, %r58691, %r58692, %r58693, %r58694, %r58695, %r58696, %r58697}, {%r1, %r1}, {%r1, %r1}, {%r58682, %r58683, %r58684, %r58685, %r58686, %r58687, %r58688, %r58689};
	bar.warp.sync 	-1;
	wmma.mma.sync.aligned.row.col.m16n16k16.s32.s8.s8.s32 {%r58698, %r58699, %r58700, %r58701, %r58702, %r58703, %r58704, %r58705}, {%r1, %r1}, {%r1, %r1}, {%r58690, %r58691, %r58692, %r58693, %r58694, %r58695, %r58696, %r58697};
	bar.warp.sync 	-1;
	wmma.mma.sync.aligned.row.col.m16n16k16.s32.s8.s8.s32 {%r58706, %r58707, %r58708, %r58709, %r58710, %r58711, %r58712, %r58713}, {%r1, %r1}, {%r1, %r1}, {%r58698, %r58699, %r58700, %r58701, %r58702, %r58703, %r58704, %r58705};
	bar.warp.sync 	-1;
	wmma.mma.sync.aligned.row.col.m16n16k16.s32.s8.s8.s32 {%r58714, %r58715, %r58716, %r58717, %r58718, %r58719, %r58720, %r58721}, {%r1, %r1}, {%r1, %r1}, {%r58706, %r58707, %r58708, %r58709, %r58710, %r58711, %r58712, %r58713};
	bar.warp.sync 	-1;
	wmma.mma.sync.aligned.row.col.m16n16k16.s32.s8.s8.s32 {%r58722, %r58723, %r58724, %r58725, %r58726, %r58727, %r58728, %r58729}, {%r1, %r1}, {%r1, %r1}, {%r58714, %r58715, %r58716, %r58717, %r58718, %r58719, %r58720, %r58721};
	bar.warp.sync 	-1;
	wmma.mma.sync.aligned.row.col.m16n16k16.s32.s8.s8.s32 {%r58730, %r58731, %r58732, %r58733, %r58734, %r58735, %r58736, %r58737}, {%r1, %r1}, {%r1, %r1}, {%r58722, %r58723, %r58724, %r58725, %r58726, %r58727, %r58728, %r58729};
	bar.warp.sync 	-1;
	wmma.mma.sync.aligned.row.col.m16n16k16.s32.s8.s8.s32 {%r58738, %r58739, %r58740, %r58741, %r58742, %r58743, %r58744, %r58745}, {%r1, %r1}, {%r1, %r1}, {%r58730, %r58731, %r58732, %r58733, %r58734, %r58735, %r58736, %r58737};
	bar.warp.sync 	-1;
	wmma.mma.sync.aligned.row.col.m16n16k16.s32.s8.s8.s32 {%r58746, %r58747, %r58748, %r58749, %r58750, %r58751, %r58752, %r58753}, {%r1, %r1}, {%r1, %r1}, {%r58738, %r58739, %r58740, %r58741, %r58742, %r58743, %r58744, %r58745};
	bar.warp.sync 	-1;
	wmma.mma.sync.aligned.row.col.m16n16k16.s32.s8.s8.s32 {%r58754, %r58755, %r58756, %r58757, %r58758, %r58759, %r58760, %r58761}, {%r1, %r1}, {%r1, %r1}, {%r58746, %r58747, %r58748, %r58749, %r58750, %r58751, %r58752, %r58753};
	bar.warp.sync 	-1;
	wmma.mma.sync.aligned.row.col.m16n16k16.s32.s8.s8.s32 {%r58762, %r58763, %r58764, %r58765, %r58766, %r58767, %r58768, %r58769}, {%r1, %r1}, {%r1, %r1}, {%r58754, %r58755, %r58756, %r58757, %r58758, %r58759, %r58760, %r58761};
	bar.warp.sync 	-1;
	wmma.mma.sync.aligned.row.col.m16n16k16.s32.s8.s8.s32 {%r58770, %r58771, %r58772, %r58773, %r58774, %r58775, %r58776, %r58777}, {%r1, %r1}, {%r1, %r1}, {%r58762, %r58763, %r58764, %r58765, %r58766, %r58767, %r58768, %r58769};
	bar.warp.sync 	-1;
	wmma.mma.sync.aligned.row.col.m16n16k16.s32.s8.s8.s32 {%r58778, %r58779, %r58780, %r58781, %r58782, %r58783, %r58784, %r58785}, {%r1, %r1}, {%r1, %r1}, {%r58770, %r58771, %r58772, %r58773, %r58774, %r58775, %r58776, %r58777};
	bar.warp.sync 	-1;
	wmma.mma.sync.aligned.row.col.m16n16k16.s32.s8.s8.s32 {%r58786, %r58787, %r58788, %r58789, %r58790, %r58791, %r58792, %r58793}, {%r1, %r1}, {%r1, %r1}, {%r58778, %r58779, %r58780, %r58781, %r58782, %r58783, %r58784, %r58785};
	bar.warp.sync 	-1;
	wmma.mma.sync.aligned.row.col.m16n16k16.s32.s8.s8.s32 {%r58794, %r58795, %r58796, %r58797, %r58798, %r58799, %r58800, %r58801}, {%r1, %r1}, {%r1, %r1}, {%r58786, %r58787, %r58788, %r58789, %r58790, %r58791, %r58792, %r58793};
	bar.warp.sync 	-1;
	wmma.mma.sync.aligned.row.col.m16n16k16.s32.s8.s8.s32 {%r58802, %r58803, %r58804, %r58805, %r58806, %r58807, %r58808, %r58809}, {%r1, %r1}, {%r1, %r1}, {%r58794, %r58795, %r58796, %r58797, %r58798, %r58799, %r58800, %r58801};
	bar.warp.sync 	-1;
	wmma.mma.sync.aligned.row.col.m16n16k16.s32.s8.s8.s32 {%r58810, %r58811, %r58812, %r58813, %r58814, %r58815, %r58816, %r58817}, {%r1, %r1}, {%r1, %r1}, {%r58802, %r58803, %r58804, %r58805, %r58806, %r58807, %r58808, %r58809};
	bar.warp.sync 	-1;
	wmma.mma.sync.aligned.row.col.m16n16k16.s32.s8.s8.s32 {%r58818, %r58819, %r58820, %r58821, %r58822, %r58823, %r58824, %r58825}, {%r1, %r1}, {%r1, %r1}, {%r58810, %r58811, %r58812, %r58813, %r58814, %r58815, %r58816, %r58817};
	bar.warp.sync 	-1;
	wmma.mma.sync.aligned.row.col.m16n16k16.s32.s8.s8.s32 {%r58826, %r58827, %r58828, %r58829, %r58830, %r58831, %r58832, %r58833}, {%r1, %r1}, {%r1, %r1}, {%r58818, %r58819, %r58820, %r58821, %r58822, %r58823, %r58824, %r58825};
	bar.warp.sync 	-1;
	wmma.mma.sync.aligned.row.col.m16n16k16.s32.s8.s8.s32 {%r58834, %r58835, %r58836, %r58837, %r58838, %r58839, %r58840, %r58841}, {%r1, %r1}, {%r1, %r1}, {%r58826, %r58827, %r58828, %r58829, %r58830, %r58831, %r58832, %r58833};
	bar.warp.sync 	-1;
	wmma.mma.sync.aligned.row.col.m16n16k16.s32.s8.s8.s32 {%r58842, %r58843, %r58844, %r58845, %r58846, %r58847, %r58848, %r58849}, {%r1, %r1}, {%r1, %r1}, {%r58834, %r58835, %r58836, %r58837, %r58838, %r58839, %r58840, %r58841};
	bar.warp.sync 	-1;
	wmma.mma.sync.aligned.row.col.m16n16k16.s32.s8.s8.s32 {%r58850, %r58851, %r58852, %r58853, %r58854, %r58855, %r58856, %r58857}, {%r1, %r1}, {%r1, %r1}, {%r58842, %r58843, %r58844, %r58845, %r58846, %r58847, %r58848, %r58849};
	bar.warp.sync 	-1;
	wmma.mma.sync.aligned.row.col.m16n16k16.s32.s8.s8.s32 {%r58858, %r58859, %r58860, %r58861, %r58862, %r58863, %r58864, %r58865}, {%r1, %r1}, {%r1, %r1}, {%r58850, %r58851, %r58852, %r58853, %r58854, %r58855, %r58856, %r58857};
	bar.warp.sync 	-1;
	wmma.mma.sync.aligned.row.col.m16n16k16.s32.s8.s8.s32 {%r58866, %r58867, %r58868, %r58869, %r58870, %r58871, %r58872, %r58873}, {%r1, %r1}, {%r1, %r1}, {%r58858, %r58859, %r58860, %r58861, %r58862, %r58863, %r58864, %r58865};
	bar.warp.sync 	-1;
	wmma.mma.sync.aligned.row.col.m16n16k16.s32.s8.s8.s32 {%r58874, %r58875, %r58876, %r58877, %r58878, %r58879, %r58880, %r58881}, {%r1, %r1}, {%r1, %r1}, {%r58866, %r58867, %r58868, %r58869, %r58870, %r58871, %r58872, %r58873};
	bar.warp.sync 	-1;
	wmma.mma.sync.aligned.row.col.m16n16k16.s32.s8.s8.s32 {%r58882, %r58883, %r58884, %r58885, %r58886, %r58887, %r58888, %r58889}, {%r1, %r1}, {%r1, %r1}, {%r58874, %r58875, %r58876, %r58877, %r58878, %r58879, %r58880, %r58881};
	bar.warp.sync 	-1;
	wmma.mma.sync.aligned.row.col.m16n16k16.s32.s8.s8.s32 {%r58890, %r58891, %r58892, %r58893, %r58894, %r58895, %r58896, %r58897}, {%r1, %r1}, {%r1, %r1}, {%r58882, %r58883, %r58884, %r58885, %r58886, %r58887, %r58888, %r58889};
	bar.warp.sync 	-1;
	wmma.mma.sync.aligned.row.col.m16n16k16.s32.s8.s8.s32 {%r58898, %r58899, %r58900, %r58901, %r58902, %r58903, %r58904, %r58905}, {%r1, %r1}, {%r1, %r1}, {%r58890, %r58891, %r58892, %r58893, %r58894, %r58895, %r58896, %r58897};
	bar.warp.sync 	-1;
	wmma.mma.sync.aligned.row.col.m16n16k16.s32.s8.s8.s32 {%r58906, %r58907, %r58908, %r58909, %r58910, %r58911, %r58912, %r58913}, {%r1, %r1}, {%r1, %r1}, {%r58898, %r58899, %r58900, %r58901, %r58902, %r58903, %r58904, %r58905};
	bar.warp.sync 	-1;
	wmma.mma.sync.aligned.row.col.m16n16k16.s32.s8.s8.s32 {%r58914, %r58915, %r58916, %r58917, %r58918, %r58919, %r58920, %r58921}, {%r1, %r1}, {%r1, %r1}, {%r58906, %r58907, %r58908, %r58909, %r58910, %r58911, %r58912, %r58913};
	bar.warp.sync 	-1;
	wmma.mma.sync.aligned.row.col.m16n16k16.s32.s8.s8.s32 {%r58922, %r58923, %r58924, %r58925, %r58926, %r58927, %r58928, %r58929}, {%r1, %r1}, {%r1, %r1}, {%r58914, %r58915, %r58916, %r58917, %r58918, %r58919, %r58920, %r58921};
	bar.warp.sync 	-1;
	wmma.mma.sync.aligned.row.col.m16n16k16.s32.s8.s8.s32 {%r58930, %r58931, %r58932, %r58933, %r58934, %r58935, %r58936, %r58937}, {%r1, %r1}, {%r1, %r1}, {%r58922, %r58923, %r58924, %r58925, %r58926, %r58927, %r58928, %r58929};
	bar.warp.sync 	-1;
	wmma.mma.sync.aligned.row.col.m16n16k16.s32.s8.s8.s32 {%r58938, %r58939, %r58940, %r58941, %r58942, %r58943, %r58944, %r58945}, {%r1, %r1}, {%r1, %r1}, {%r58930, %r58931, %r58932, %r58933, %r58934, %r58935, %r58936, %r58937};
	bar.warp.sync 	-1;
	wmma.mma.sync.aligned.row.col.m16n16k16.s32.s8.s8.s32 {%r58946, %r58947, %r58948, %r58949, %r58950, %r58951, %r58952, %r58953}, {%r1, %r1}, {%r1, %r1}, {%r58938, %r58939, %r58940, %r58941, %r58942, %r58943, %r58944, %r58945};
	bar.warp.sync 	-1;
	wmma.mma.sync.aligned.row.col.m16n16k16.s32.s8.s8.s32 {%r58954, %r58955, %r58956, %r58957, %r58958, %r58959, %r58960, %r58961}, {%r1, %r1}, {%r1, %r1}, {%r58946, %r58947, %r58948, %r58949, %r58950, %r58951, %r58952, %r58953};
	bar.warp.sync 	-1;
	wmma.mma.sync.aligned.row.col.m16n16k16.s32.s8.s8.s32 {%r58962, %r58963, %r58964, %r58965, %r58966, %r58967, %r58968, %r58969}, {%r1, %r1}, {%r1, %r1}, {%r58954, %r58955, %r58956, %r58957, %r58958, %r58959, %r58960, %r58961};
	bar.warp.sync 	-1;
	wmma.mma.sync.aligned.row.col.m16n16k16.s32.s8.s8.s32 {%r58970, %r58971, %r58972, %r58973, %r58974, %r58975, %r58976, %r58977}, {%r1, %r1}, {%r1, %r1}, {%r58962, %r58963, %r58964, %r58965, %r58966, %r58967, %r58968, %r58969};
	bar.warp.sync 	-1;
	wmma.mma.sync.aligned.row.col.m16n16k16.s32.s8.s8.s32 {%r58978, %r58979, %r58980, %r58981, %r58982, %r58983, %r58984, %r58985}, {%r1, %r1}, {%r1, %r1}, {%r58970, %r58971, %r58972, %r58973, %r58974, %r58975, %r58976, %r58977};
	bar.warp.sync 	-1;
	wmma.mma.sync.aligned.row.col.m16n16k16.s32.s8.s8.s32 {%r58986, %r58987, %r58988, %r58989, %r58990, %r58991, %r58992, %r58993}, {%r1, %r1}, {%r1, %r1}, {%r58978, %r58979, %r58980, %r58981, %r58982, %r58983, %r58984, %r58985};
	bar.warp.sync 	-1;
	wmma.mma.sync.aligned.row.col.m16n16k16.s32.s8.s8.s32 {%r58994, %r58995, %r58996, %r58997, %r58998, %r58999, %r59000, %r59001}, {%r1, %r1}, {%r1, %r1}, {%r58986, %r58987, %r58988, %r58989, %r58990, %r58991, %r58992, %r58993};
	bar.warp.sync 	-1;
	wmma.mma.sync.aligned.row.col.m16n16k16.s32.s8.s8.s32 {%r59002, %r59003, %r59004, %r59005, %r59006, %r59007, %r59008, %r59009}, {%r1, %r1}, {%r1, %r1}, {%r58994, %r58995, %r58996, %r58997, %r58998, %r58999, %r59000, %r59001};
	bar.warp.sync 	-1;
	wmma.mma.sync.aligned.row.col.m16n16k16.s32.s8.s8.s32 {%r59010, %r59011, %r59012, %r59013, %r59014, %r59015, %r59016, %r59017}, {%r1, %r1}, {%r1, %r1}, {%r59002, %r59003, %r59004, %r59005, %r59006, %r59007, %r59008, %r59009};
	bar.warp.sync 	-1;
	wmma.mma.sync.aligned.row.col.m16n16k16.s32.s8.s8.s32 {%r59018, %r59019, %r59020, %r59021, %r59022, %r59023, %r59024, %r59025}, {%r1, %r1}, {%r1, %r1}, {%r59010, %r59011, %r59012, %r59013, %r59014, %r59015, %r59016, %r59017};
	bar.warp.sync 	-1;
	wmma.mma.sync.aligned.row.col.m16n16k16.s32.s8.s8.s32 {%r59026, %r59027, %r59028, %r59029, %r59030, %r59031, %r59032, %r59033}, {%r1, %r1}, {%r1, %r1}, {%r59018, %r59019, %r59020, %r59021, %r59022, %r59023, %r59024, %r59025};
	bar.warp.sync 	-1;
	wmma.mma.sync.aligned.row.col.m16n16k16.s32.s8.s8.s32 {%r59034, %r59035, %r59036, %r59037, %r59038, %r59039, %r59040, %r59041}, {%r1, %r1}, {%r1, %r1}, {%r59026, %r59027, %r59028, %r59029, %r59030, %r59031, %r59032, %r59033};
	bar.warp.sync 	-1;
	wmma.mma.sync.aligned.row.col.m16n16k16.s32.s8.s8.s32 {%r59042, %r59043, %r59044, %r59045, %r59046, %r59047, %r59048, %r59049}, {%r1, %r1}, {%r1, %r1}, {%r59034, %r59035, %r59036, %r59037, %r59038, %r59039, %r59040, %r59041};
	bar.warp.sync 	-1;
	wmma.mma.sync.aligned.row.col.m16n16k16.s32.s8.s8.s32 {%r59050, %r59051, %r59052, %r59053, %r59054, %r59055, %r59056, %r59057}, {%r1, %r1}, {%r1, %r1}, {%r59042, %r59043, %r59044, %r59045, %r59046, %r59047, %r59048, %r59049};
	bar.warp.sync 	-1;
	wmma.mma.sync.aligned.row.col.m16n16k16.s32.s8.s8.s32 {%r59058, %r59059, %r59060, %r59061, %r59062, %r59063, %r59064, %r59065}, {%r1, %r1}, {%r1, %r1}, {%r59050, %r59051, %r59052, %r59053, %r59054, %r59055, %r59056, %r59057};
	bar.warp.sync 	-1;
	wmma.mma.sync.aligned.row.col.m16n16k16.s32.s8.s8.s32 {%r59066, %r59067, %r59068, %r59069, %r59070, %r59071, %r59072, %r59073}, {%r1, %r1}, {%r1, %r1}, {%r59058, %r59059, %r59060, %r59061, %r59062, %r59063, %r59064, %r59065};
	bar.warp.sync 	-1;
	wmma.mma.sync.aligned.row.col.m16n16k16.s32.s8.s8.s32 {%r59074, %r59075, %r59076, %r59077, %r59078, %r59079, %r59080, %r59081}, {%r1, %r1}, {%r1, %r1}, {%r59066, %r59067, %r59068, %r59069, %r59070, %r59071, %r59072, %r59073};
	bar.warp.sync 	-1;
	wmma.mma.sync.aligned.row.col.m16n16k16.s32.s8.s8.s32 {%r59082, %r59083, %r59084, %r59085, %r59086, %r59087, %r59088, %r59089}, {%r1, %r1}, {%r1, %r1}, {%r59074, %r59075, %r59076, %r59077, %r59078, %r59079, %r59080, %r59081};
	bar.warp.sync 	-1;
	wmma.mma.sync.aligned.row.col.m16n16k16.s32.s8.s8.s32 {%r59090, %r59091, %r59092, %r59093, %r59094, %r59095, %r59096, %r59097}, {%r1, %r1}, {%r1, %r1}, {%r59082, %r59083, %r59084, %r59085, %r59086, %r59087, %r59088, %r59089};
	bar.warp.sync 	-1;
	wmma.mma.sync.aligned.row.col.m16n16k16.s32.s8.s8.s32 {%r59098, %r59099, %r59100, %r59101, %r59102, %r59103, %r59104, %r59105}, {%r1, %r1}, {%r1, %r1}, {%r59090, %r59091, %r59092, %r59093, %r59094, %r59095, %r59096, %r59097};
	bar.warp.sync 	-1;
	wmma.mma.sync.aligned.row.col.m16n16k16.s32.s8.s8.s32 {%r59106, %r59107, %r59108, %r59109, %r59110, %r59111, %r59112, %r59113}, {%r1, %r1}, {%r1, %r1}, {%r59098, %r59099, %r59100, %r59101, %r59102, %r59103, %r59104, %r59105};
	bar.warp.sync 	-1;
	wmma.mma.sync.aligned.row.col.m16n16k16.s32.s8.s8.s32 {%r59114, %r59115, %r59116, %r59117, %r59118, %r59119, %r59120, %r59121}, {%r1, %r1}, {%r1, %r1}, {%r59106, %r59107, %r59108, %r59109, %r59110, %r59111, %r59112, %r59113};
	bar.warp.sync 	-1;
	wmma.mma.sync.aligned.row.col.m16n16k16.s32.s8.s8.s32 {%r59122, %r59123, %r59124, %r59125, %r59126, %r59127, %r59128, %r59129}, {%r1, %r1}, {%r1, %r1}, {%r59114, %r59115, %r59116, %r59117, %r59118, %r59119, %r59120, %r59121};
	bar.warp.sync 	-1;
	wmma.mma.sync.aligned.row.col.m16n16k16.s32.s8.s8.s32 {%r59130, %r59131, %r59132, %r59133, %r59134, %r59135, %r59136, %r59137}, {%r1, %r1}, {%r1, %r1}, {%r59122, %r59123, %r59124, %r59125, %r59126, %r59127, %r59128, %r59129};
	bar.warp.sync 	-1;
	wmma.mma.sync.aligned.row.col.m16n16k16.s32.s8.s8.s32 {%r59138, %r59139, %r59140, %r59141, %r59142, %r59143, %r59144, %r59145}, {%r1, %r1}, {%r1, %r1}, {%r59130, %r59131, %r59132, %r59133, %r59134, %r59135, %r59136, %r59137};
	bar.warp.sync 	-1;
	wmma.mma.sync.aligned.row.col.m16n16k16.s32.s8.s8.s32 {%r59146, %r59147, %r59148, %r59149, %r59150, %r59151, %r59152, %r59153}, {%r1, %r1}, {%r1, %r1}, {%r59138, %r59139, %r59140, %r59141, %r59142, %r59143, %r59144, %r59145};
	bar.warp.sync 	-1;
	wmma.mma.sync.aligned.row.col.m16n16k16.s32.s8.s8.s32 {%r59154, %r59155, %r59156, %r59157, %r59158, %r59159, %r59160, %r59161}, {%r1, %r1}, {%r1, %r1}, {%r59146, %r59147, %r59148, %r59149, %r59150, %r59151, %r59152, %r59153};
	bar.warp.sync 	-1;
	wmma.mma.sync.aligned.row.col.m16n16k16.s32.s8.s8.s32 {%r59162, %r59163, %r59164, %r59165, %r59166, %r59167, %r59168, %r59169}, {%r1, %r1}, {%r1, %r1}, {%r59154, %r59155, %r59156, %r59157, %r59158, %r59159, %r59160, %r59161};
	bar.warp.sync 	-1;
	wmma.mma.sync.aligned.row.col.m16n16k16.s32.s8.s8.s32 {%r59170, %r59171, %r59172, %r59173, %r59174, %r59175, %r59176, %r59177}, {%r1, %r1}, {%r1, %r1}, {%r59162, %r59163, %r59164, %r59165, %r59166, %r59167, %r59168, %r59169};
	bar.warp.sync 	-1;
	wmma.mma.sync.aligned.row.col.m16n16k16.s32.s8.s8.s32 {%r59178, %r59179, %r59180, %r59181, %r59182, %r59183, %r59184, %r59185}, {%r1, %r1}, {%r1, %r1}, {%r59170, %r59171, %r59172, %r59173, %r59174, %r59175, %r59176, %r59177};
	bar.warp.sync 	-1;
	wmma.mma.sync.aligned.row.col.m16n16k16.s32.s8.s8.s32 {%r59186, %r59187, %r59188, %r59189, %r59190, %r59191, %r59192, %r59193}, {%r1, %r1}, {%r1, %r1}, {%r59178, %r59179, %r59180, %r59181, %r59182, %r59183, %r59184, %r59185};
	bar.warp.sync 	-1;
	wmma.mma.sync.aligned.row.col.m16n16k16.s32.s8.s8.s32 {%r59194, %r59195, %r59196, %r59197, %r59198, %r59199, %r59200, %r59201}, {%r1, %r1}, {%r1, %r1}, {%r59186, %r59187, %r59188, %r59189, %r59190, %r59191, %r59192, %r59193};
	bar.warp.sync 	-1;
	wmma.mma.sync.aligned.row.col.m16n16k16.s32.s8.s8.s32 {%r59202, %r59203, %r59204, %r59205, %r59206, %r59207, %r59208, %r59209}, {%r1, %r1}, {%r1, %r1}, {%r59194, %r59195, %r59196, %r59197, %r59198, %r59199, %r59200, %r59201};
	bar.warp.sync 	-1;
	wmma.mma.sync.aligned.row.col.m16n16k16.s32.s8.s8.s32 {%r59210, %r59211, %r59212, %r59213, %r59214, %r59215, %r59216, %r59217}, {%r1, %r1}, {%r1, %r1}, {%r59202, %r59203, %r59204, %r59205, %r59206, %r59207, %r59208, %r59209};
	bar.warp.sync 	-1;
	wmma.mma.sync.aligned.row.col.m16n16k16.s32.s8.s8.s32 {%r59218, %r59219, %r59220, %r59221, %r59222, %r59223, %r59224, %r59225}, {%r1, %r1}, {%r1, %r1}, {%r59210, %r59211, %r59212, %r59213, %r59214, %r59215, %r59216, %r59217};
	bar.warp.sync 	-1;
	wmma.mma.sync.aligned.row.col.m16n16k16.s32.s8.s8.s32 {%r59226, %r59227, %r59228, %r59229, %r59230, %r59231, %r59232, %r59233}, {%r1, %r1}, {%r1, %r1}, {%r59218, %r59219, %r59220, %r59221, %r59222, %r59223, %r59224, %r59225};
	bar.warp.sync 	-1;
	wmma.mma.sync.aligned.row.col.m16n16k16.s32.s8.s8.s32 {%r59234, %r59235, %r59236, %r59237, %r59238, %r59239, %r59240, %r59241}, {%r1, %r1}, {%r1, %r1}, {%r59226, %r59227, %r59228, %r59229, %r59230, %r59231, %r59232, %r59233};
	bar.warp.sync 	-1;
	wmma.mma.sync.aligned.row.col.m16n16k16.s32.s8.s8.s32 {%r59242, %r59243, %r59244, %r59245, %r59246, %r59247, %r59248, %r59249}, {%r1, %r1}, {%r1, %r1}, {%r59234, %r59235, %r59236, %r59237, %r59238, %r59239, %r59240, %r59241};
	bar.warp.sync 	-1;
	wmma.mma.sync.aligned.row.col.m16n16k16.s32.s8.s8.s32 {%r59250, %r59251, %r59252, %r59253, %r59254, %r59255, %r59256, %r59257}, {%r1, %r1}, {%r1, %r1}, {%r59242, %r59243, %r59244, %r59245, %r59246, %r59247, %r59248, %r59249};
	bar.warp.sync 	-1;
	wmma.mma.sync.aligned.row.col.m16n16k16.s32.s8.s8.s32 {%r59258, %r59259, %r59260, %r59261, %r59262, %r59263, %r59264, %r59265}, {%r1, %r1}, {%r1, %r1}, {%r59250, %r59251, %r59252, %r59253, %r59254, %r59255, %r59256, %r59257};
	bar.warp.sync 	-1;
	wmma.mma.sync.aligned.row.col.m16n16k16.s32.s8.s8.s32 {%r59266, %r59267, %r59268, %r59269, %r59270, %r59271, %r59272, %r59273}, {%r1, %r1}, {%r1, %r1}, {%r59258, %r59259, %r59260, %r59261, %r59262, %r59263, %r59264, %r59265};
	bar.warp.sync 	-1;
	wmma.mma.sync.aligned.row.col.m16n16k16.s32.s8.s8.s32 {%r59274, %r59275, %r59276, %r59277, %r59278, %r59279, %r59280, %r59281}, {%r1, %r1}, {%r1, %r1}, {%r59266, %r59267, %r59268, %r59269, %r59270, %r59271, %r59272, %r59273};
	bar.warp.sync 	-1;
	wmma.mma.sync.aligned.row.col.m16n16k16.s32.s8.s8.s32 {%r59282, %r59283, %r59284, %r59285, %r59286, %r59287, %r59288, %r59289}, {%r1, %r1}, {%r1, %r1}, {%r59274, %r59275, %r59276, %r59277, %r59278, %r59279, %r59280, %r59281};
	bar.warp.sync 	-1;
	wmma.mma.sync.aligned.row.col.m16n16k16.s32.s8.s8.s32 {%r59290, %r59291, %r59292, %r59293, %r59294, %r59295, %r59296, %r59297}, {%r1, %r1}, {%r1, %r1}, {%r59282, %r59283, %r59284, %r59285, %r59286, %r59287, %r59288, %r59289};
	bar.warp.sync 	-1;
	wmma.mma.sync.aligned.row.col.m16n16k16.s32.s8.s8.s32 {%r59298, %r59299, %r59300, %r59301, %r59302, %r59303, %r59304, %r59305}, {%r1, %r1}, {%r1, %r1}, {%r59290, %r59291, %r59292, %r59293, %r59294, %r59295, %r59296, %r59297};
	bar.warp.sync 	-1;
	wmma.mma.sync.aligned.row.col.m16n16k16.s32.s8.s8.s32 {%r59306, %r59307, %r59308, %r59309, %r59310, %r59311, %r59312, %r59313}, {%r1, %r1}, {%r1, %r1}, {%r59298, %r59299, %r59300, %r59301, %r59302, %r59303, %r59304, %r59305};
	bar.warp.sync 	-1;
	wmma.mma.sync.aligned.row.col.m16n16k16.s32.s8.s8.s32 {%r59314, %r59315, %r59316, %r59317, %r59318, %r59319, %r59320, %r59321}, {%r1, %r1}, {%r1, %r1}, {%r59306, %r59307, %r59308, %r59309, %r59310, %r59311, %r59312, %r59313};
	bar.warp.sync 	-1;
	wmma.mma.sync.aligned.row.col.m16n16k16.s32.s8.s8.s32 {%r59322, %r59323, %r59324, %r59325, %r59326, %r59327, %r59328, %r59329}, {%r1, %r1}, {%r1, %r1}, {%r59314, %r59315, %r59316, %r59317, %r59318, %r59319, %r59320, %r59321};
	bar.warp.sync 	-1;
	wmma.mma.sync.aligned.row.col.m16n16k16.s32.s8.s8.s32 {%r59330, %r59331, %r59332, %r59333, %r59334, %r59335, %r59336, %r59337}, {%r1, %r1}, {%r1, %r1}, {%r59322, %r59323, %r59324, %r59325, %r59326, %r59327, %r59328, %r59329};
	bar.warp.sync 	-1;
	wmma.mma.sync.aligned.row.col.m16n16k16.s32.s8.s8.s32 {%r59338, %r59339, %r59340, %r59341, %r59342, %r59343, %r59344, %r59345}, {%r1, %r1}, {%r1, %r1}, {%r59330, %r59331, %r59332, %r59333, %r59334, %r59335, %r59336, %r59337};
	bar.warp.sync 	-1;
	wmma.mma.sync.aligned.row.col.m16n16k16.s32.s8.s8.s32 {%r59346, %r59347, %r59348, %r59349, %r59350, %r59351, %r59352, %r59353}, {%r1, %r1}, {%r1, %r1}, {%r59338, %r59339, %r59340, %r59341, %r59342, %r59343, %r59344, %r59345};
	bar.warp.sync 	-1;
	wmma.mma.sync.aligned.row.col.m16n16k16.s32.s8.s8.s32 {%r59354, %r59355, %r59356, %r59357, %r59358, %r59359, %r59360, %r59361}, {%r1, %r1}, {%r1, %r1}, {%r59346, %r59347, %r59348, %r59349, %r59350, %r59351, %r59352, %r59353};
	bar.warp.sync 	-1;
	wmma.mma.sync.aligned.row.col.m16n16k16.s32.s8.s8.s32 {%r59362, %r59363, %r59364, %r59365, %r59366, %r59367, %r59368, %r59369}, {%r1, %r1}, {%r1, %r1}, {%r59354, %r59355, %r59356, %r59357, %r59358, %r59359, %r59360, %r59361};
	bar.warp.sync 	-1;
	wmma.mma.sync.aligned.row.col.m16n16k16.s32.s8.s8.s32 {%r59370, %r59371, %r59372, %r59373, %r59374, %r59375, %r59376, %r59377}, {%r1, %r1}, {%r1, %r1}, {%r59362, %r59363, %r59364, %r59365, %r59366, %r59367, %r59368, %r59369};
	bar.warp.sync 	-1;
	wmma.mma.sync.aligned.row.col.m16n16k16.s32.s8.s8.s32 {%r59378, %r59379, %r59380, %r59381, %r59382, %r59383, %r59384, %r59385}, {%r1, %r1}, {%r1, %r1}, {%r59370, %r59371, %r59372, %r59373, %r59374, %r59375, %r59376, %r59377};
	bar.warp.sync 	-1;
	wmma.mma.sync.aligned.row.col.m16n16k16.s32.s8.s8.s32 {%r59386, %r59387, %r59388, %r59389, %r59390, %r59391, %r59392, %r59393}, {%r1, %r1}, {%r1, %r1}, {%r59378, %r59379, %r59380, %r59381, %r59382, %r59383, %r59384, %r59385};
	bar.warp.sync 	-1;
	wmma.mma.sync.aligned.row.col.m16n16k16.s32.s8.s8.s32 {%r59394, %r59395, %r59396, %r59397, %r59398, %r59399, %r59400, %r59401}, {%r1, %r1}, {%r1, %r1}, {%r59386, %r59387, %r59388, %r59389, %r59390, %r59391, %r59392, %r59393};
	bar.warp.sync 	-1;
	wmma.mma.sync.aligned.row.col.m16n16k16.s32.s8.s8.s32 {%r59402, %r59403, %r59404, %r59405, %r59406, %r59407, %r59408, %r59409}, {%r1, %r1}, {%r1, %r1}, {%r59394, %r59395, %r59396, %r59397, %r59398, %r59399, %r59400, %r59401};
	bar.warp.sync 	-1;
	wmma.mma.sync.aligned.row.col.m16n16k16.s32.s8.s8.s32 {%r59410, %r59411, %r59412, %r59413, %r59414, %r59415, %r59416, %r59417}, {%r1, %r1}, {%r1, %r1}, {%r59402, %r59403, %r59404, %r59405, %r59406, %r59407, %r59408, %r59409};
	bar.warp.sync 	-1;
	wmma.mma.sync.aligned.row.col.m16n16k16.s32.s8.s8.s32 {%r59418, %r59419, %r59420, %r59421, %r59422, %r59423, %r59424, %r59425}, {%r1, %r1}, {%r1, %r1}, {%r59410, %r59411, %r59412, %r59413, %r59414, %r59415, %r59416, %r59417};
	bar.warp.sync 	-1;
	wmma.mma.sync.aligned.row.col.m16n16k16.s32.s8.s8.s32 {%r59426, %r59427, %r59428, %r59429, %r59430, %r59431, %r59432, %r59433}, {%r1, %r1}, {%r1, %r1}, {%r59418, %r59419, %r59420, %r59421, %r59422, %r59423, %r59424, %r59425};
	bar.warp.sync 	-1;
	wmma.mma.sync.aligned.row.col.m16n16k16.s32.s8.s8.s32 {%r59434, %r59435, %r59436, %r59437, %r59438, %r59439, %r59440, %r59441}, {%r1, %r1}, {%r1, %r1}, {%r59426, %r59427, %r59428, %r59429, %r59430, %r59431, %r59432, %r59433};
	bar.warp.sync 	-1;
	wmma.mma.sync.aligned.row.col.m16n16k16.s32.s8.s8.s32 {%r59442, %r59443, %r59444, %r59445, %r59446, %r59447, %r59448, %r59449}, {%r1, %r1}, {%r1, %r1}, {%r59434, %r59435, %r59436, %r59437, %r59438, %r59439, %r59440, %r59441};
	bar.warp.sync 	-1;
	wmma.mma.sync.aligned.row.col.m16n16k16.s32.s8.s8.s32 {%r59450, %r59451, %r59452, %r59453, %r59454, %r59455, %r59456, %r59457}, {%r1, %r1}, {%r1, %r1}, {%r59442, %r59443, %r59444, %r59445, %r59446, %r59447, %r59448, %r59449};
	bar.warp.sync 	-1;
	wmma.mma.sync.aligned.row.col.m16n16k16.s32.s8.s8.s32 {%r59458, %r59459, %r59460, %r59461, %r59462, %r59463, %r59464, %r59465}, {%r1, %r1}, {%r1, %r1}, {%r59450, %r59451, %r59452, %r59453, %r59454, %r59455, %r59456, %r59457};
	bar.warp.sync 	-1;
	wmma.mma.sync.aligned.row.col.m16n16k16.s32.s8.s8.s32 {%r59466, %r59467, %r59468, %r59469, %r59470, %r59471, %r59472, %r59473}, {%r1, %r1}, {%r1, %r1}, {%r59458, %r59459, %r59460, %r59461, %r59462, %r59463, %r59464, %r59465};
	bar.warp.sync 	-1;
	wmma.mma.sync.aligned.row.col.m16n16k16.s32.s8.s8.s32 {%r59474, %r59475, %r59476, %r59477, %r59478, %r59479, %r59480, %r59481}, {%r1, %r1}, {%r1, %r1}, {%r59466, %r59467, %r59468, %r59469, %r59470, %r59471, %r59472, %r59473};
	bar.warp.sync 	-1;
	wmma.mma.sync.aligned.row.col.m16n16k16.s32.s8.s8.s32 {%r59482, %r59483, %r59484, %r59485, %r59486, %r59487, %r59488, %r59489}, {%r1, %r1}, {%r1, %r1}, {%r59474, %r59475, %r59476, %r59477, %r59478, %r59479, %r59480, %r59481};
	bar.warp.sync 	-1;
	wmma.mma.sync.aligned.row.col.m16n16k16.s32.s8.s8.s32 {%r59490, %r59491, %r59492, %r59493, %r59494, %r59495, %r59496, %r59497}, {%r1, %r1}, {%r1, %r1}, {%r59482, %r59483, %r59484, %r59485, %r59486, %r59487, %r59488, %r59489};
	bar.warp.sync 	-1;
	wmma.mma.sync.aligned.row.col.m16n16k16.s32.s8.s8.s32 {%r59498, %r59499, %r59500, %r59501, %r59502, %r59503, %r59504, %r59505}, {%r1, %r1}, {%r1, %r1}, {%r59490, %r59491, %r59492, %r59493, %r59494, %r59495, %r59496, %r59497};
	bar.warp.sync 	-1;
	wmma.mma.sync.aligned.row.col.m16n16k16.s32.s8.s8.s32 {%r59506, %r59507, %r59508, %r59509, %r59510, %r59511, %r59512, %r59513}, {%r1, %r1}, {%r1, %r1}, {%r59498, %r59499, %r59500, %r59501, %r59502, %r59503, %r59504, %r59505};
	bar.warp.sync 	-1;
	wmma.mma.sync.aligned.row.col.m16n16k16.s32.s8.s8.s32 {%r59514, %r59515, %r59516, %r59517, %r59518, %r59519, %r59520, %r59521}, {%r1, %r1}, {%r1, %r1}, {%r59506, %r59507, %r59508, %r59509, %r59510, %r59511, %r59512, %r59513};
	bar.warp.sync 	-1;
	wmma.mma.sync.aligned.row.col.m16n16k16.s32.s8.s8.s32 {%r59522, %r59523, %r59524, %r59525, %r59526, %r59527, %r59528, %r59529}, {%r1, %r1}, {%r1, %r1}, {%r59514, %r59515, %r59516, %r59517, %r59518, %r59519, %r59520, %r59521};
	bar.warp.sync 	-1;
	wmma.mma.sync.aligned.row.col.m16n16k16.s32.s8.s8.s32 {%r59530, %r59531, %r59532, %r59533, %r59534, %r59535, %r59536, %r59537}, {%r1, %r1}, {%r1, %r1}, {%r59522, %r59523, %r59524, %r59525, %r59526, %r59527, %r59528, %r59529};
	bar.warp.sync 	-1;
	wmma.mma.sync.aligned.row.col.m16n16k16.s32.s8.s8.s32 {%r59538, %r59539, %r59540, %r59541, %r59542, %r59543, %r59544, %r59545}, {%r1, %r1}, {%r1, %r1}, {%r59530, %r59531, %r59532, %r59533, %r59534, %r59535, %r59536, %r59537};
	bar.warp.sync 	-1;
	wmma.mma.sync.aligned.row.col.m16n16k16.s32.s8.s8.s32 {%r59546, %r59547, %r59548, %r59549, %r59550, %r59551, %r59552, %r59553}, {%r1, %r1}, {%r1, %r1}, {%r59538, %r59539, %r59540, %r59541, %r59542, %r59543, %r59544, %r59545};
	bar.warp.sync 	-1;
	wmma.mma.sync.aligned.row.col.m16n16k16.s32.s8.s8.s32 {%r59554, %r59555, %r59556, %r59557, %r59558, %r59559, %r59560, %r59561}, {%r1, %r1}, {%r1, %r1}, {%r59546, %r59547, %r59548, %r59549, %r59550, %r59551, %r59552, %r59553};
	bar.warp.sync 	-1;
	wmma.mma.sync.aligned.row.col.m16n16k16.s32.s8.s8.s32 {%r59562, %r59563, %r59564, %r59565, %r59566, %r59567, %r59568, %r59569}, {%r1, %r1}, {%r1, %r1}, {%r59554, %r59555, %r59556, %r59557, %r59558, %r59559, %r59560, %r59561};
	bar.warp.sync 	-1;
	wmma.mma.sync.aligned.row.col.m16n16k16.s32.s8.s8.s32 {%r59570, %r59571, %r59572, %r59573, %r59574, %r59575, %r59576, %r59577}, {%r1, %r1}, {%r1, %r1}, {%r59562, %r59563, %r59564, %r59565, %r59566, %r59567, %r59568, %r59569};
	bar.warp.sync 	-1;
	wmma.mma.sync.aligned.row.col.m16n16k16.s32.s8.s8.s32 {%r59578, %r59579, %r59580, %r59581, %r59582, %r59583, %r59584, %r59585}, {%r1, %r1}, {%r1, %r1}, {%r59570, %r59571, %r59572, %r59573, %r59574, %r59575, %r59576, %r59577};
	bar.warp.sync 	-1;
	wmma.mma.sync.aligned.row.col.m16n16k16.s32.s8.s8.s32 {%r59586, %r59587, %r59588, %r59589, %r59590, %r59591, %r59592, %r59593}, {%r1, %r1}, {%r1, %r1}, {%r59578, %r59579, %r59580, %r59581, %r59582, %r59583, %r59584, %r59585};
	bar.warp.sync 	-1;
	wmma.mma.sync.aligned.row.col.m16n16k16.s32.s8.s8.s32 {%r59594, %r59595, %r59596, %r59597, %r59598, %r59599, %r59600, %r59601}, {%r1, %r1}, {%r1, %r1}, {%r59586, %r59587, %r59588, %r59589, %r59590, %r59591, %r59592, %r59593};
	bar.warp.sync 	-1;
	wmma.mma.sync.aligned.row.col.m16n16k16.s32.s8.s8.s32 {%r59602, %r59603, %r59604, %r59605, %r59606, %r59607, %r59608, %r59609}, {%r1, %r1}, {%r1, %r1}, {%r59594, %r59595, %r59596, %r59597, %r59598, %r59599, %r59600, %r59601};
	bar.warp.sync 	-1;
	wmma.mma.sync.aligned.row.col.m16n16k16.s32.s8.s8.s32 {%r59610, %r59611, %r59612, %r59613, %r59614, %r59615, %r59616, %r59617}, {%r1, %r1}, {%r1, %r1}, {%r59602, %r59603, %r59604, %r59605, %r59606, %r59607, %r59608, %r59609};
	bar.warp.sync 	-1;
	wmma.mma.sync.aligned.row.col.m16n16k16.s32.s8.s8.s32 {%r59618, %r59619, %r59620, %r59621, %r59622, %r59623, %r59624, %r59625}, {%r1, %r1}, {%r1, %r1}, {%r59610, %r59611, %r59612, %r59613, %r59614, %r59615, %r59616, %r59617};
	bar.warp.sync 	-1;
	wmma.mma.sync.aligned.row.col.m16n16k16.s32.s8.s8.s32 {%r59626, %r59627, %r59628, %r59629, %r59630, %r59631, %r59632, %r59633}, {%r1, %r1}, {%r1, %r1}, {%r59618, %r59619, %r59620, %r59621, %r59622, %r59623, %r59624, %r59625};
	bar.warp.sync 	-1;
	wmma.mma.sync.aligned.row.col.m16n16k16.s32.s8.s8.s32 {%r59634, %r59635, %r59636, %r59637, %r59638, %r59639, %r59640, %r59641}, {%r1, %r1}, {%r1, %r1}, {%r59626, %r59627, %r59628, %r59629, %r59630, %r59631, %r59632, %r59633};
	bar.warp.sync 	-1;
	wmma.mma.sync.aligned.row.col.m16n16k16.s32.s8.s8.s32 {%r59642, %r59643, %r59644, %r59645, %r59646, %r59647, %r59648, %r59649}, {%r1, %r1}, {%r1, %r1}, {%r59634, %r59635, %r59636, %r59637, %r59638, %r59639, %r59640, %r59641};
	bar.warp.sync 	-1;
	wmma.mma.sync.aligned.row.col.m16n16k16.s32.s8.s8.s32 {%r59650, %r59651, %r59652, %r59653, %r59654, %r59655, %r59656, %r59657}, {%r1, %r1}, {%r1, %r1}, {%r59642, %r59643, %r59644, %r59645, %r59646, %r59647, %r59648, %r59649};
	bar.warp.sync 	-1;
	wmma.mma.sync.aligned.row.col.m16n16k16.s32.s8.s8.s32 {%r59658, %r59659, %r59660, %r59661, %r59662, %r59663, %r59664, %r59665}, {%r1, %r1}, {%r1, %r1}, {%r59650, %r59651, %r59652, %r59653, %r59654, %r59655, %r59656, %r59657};
	bar.warp.sync 	-1;
	wmma.mma.sync.aligned.row.col.m16n16k16.s32.s8.s8.s32 {%r59666, %r59667, %r59668, %r59669, %r59670, %r59671, %r59672, %r59673}, {%r1, %r1}, {%r1, %r1}, {%r59658, %r59659, %r59660, %r59661, %r59662, %r59663, %r59664, %r59665};
	bar.warp.sync 	-1;
	wmma.mma.sync.aligned.row.col.m16n16k16.s32.s8.s8.s32 {%r59674, %r59675, %r59676, %r59677, %r59678, %r59679, %r59680, %r59681}, {%r1, %r1}, {%r1, %r1}, {%r59666, %r59667, %r59668, %r59669, %r59670, %r59671, %r59672, %r59673};
	bar.warp.sync 	-1;
	wmma.mma.sync.aligned.row.col.m16n16k16.s32.s8.s8.s32 {%r59682, %r59683, %r59684, %r59685, %r59686, %r59687, %r59688, %r59689}, {%r1, %r1}, {%r1, %r1}, {%r59674, %r59675, %r59676, %r59677, %r59678, %r59679, %r59680, %r59681};
	bar.warp.sync 	-1;
	wmma.mma.sync.aligned.row.col.m16n16k16.s32.s8.s8.s32 {%r59690, %r59691, %r59692, %r59693, %r59694, %r59695, %r59696, %r59697}, {%r1, %r1}, {%r1, %r1}, {%r59682, %r59683, %r59684, %r59685, %r59686, %r59687, %r59688, %r59689};
	bar.warp.sync 	-1;
	wmma.mma.sync.aligned.row.col.m16n16k16.s32.s8.s8.s32 {%r59698, %r59699, %r59700, %r59701, %r59702, %r59703, %r59704, %r59705}, {%r1, %r1}, {%r1, %r1}, {%r59690, %r59691, %r59692, %r59693, %r59694, %r59695, %r59696, %r59697};
	bar.warp.sync 	-1;
	wmma.mma.sync.aligned.row.col.m16n16k16.s32.s8.s8.s32 {%r59706, %r59707, %r59708, %r59709, %r59710, %r59711, %r59712, %r59713}, {%r1, %r1}, {%r1, %r1}, {%r59698, %r59699, %r59700, %r59701, %r59702, %r59703, %r59704, %r59705};
	bar.warp.sync 	-1;
	wmma.mma.sync.aligned.row.col.m16n16k16.s32.s8.s8.s32 {%r59714, %r59715, %r59716, %r59717, %r59718, %r59719, %r59720, %r59721}, {%r1, %r1}, {%r1, %r1}, {%r59706, %r59707, %r59708, %r59709, %r59710, %r59711, %r59712, %r59713};
	bar.warp.sync 	-1;
	wmma.mma.sync.aligned.row.col.m16n16k16.s32.s8.s8.s32 {%r59722, %r59723, %r59724, %r59725, %r59726, %r59727, %r59728, %r59729}, {%r1, %r1}, {%r1, %r1}, {%r59714, %r59715, %r59716, %r59717, %r59718, %r59719, %r59720, %r59721};
	bar.warp.sync 	-1;
	wmma.mma.sync.aligned.row.col.m16n16k16.s32.s8.s8.s32 {%r59730, %r59731, %r59732, %r59733, %r59734, %r59735, %r59736, %r59737}, {%r1, %r1}, {%r1, %r1}, {%r59722, %r59723, %r59724, %r59725, %r59726, %r59727, %r59728, %r59729};
	bar.warp.sync 	-1;
	wmma.mma.sync.aligned.row.col.m16n16k16.s32.s8.s8.s32 {%r59738, %r59739, %r59740, %r59741, %r59742, %r59743, %r59744, %r59745}, {%r1, %r1}, {%r1, %r1}, {%r59730, %r59731, %r59732, %r59733, %r59734, %r59735, %r59736, %r59737};
	bar.warp.sync 	-1;
	wmma.mma.sync.aligned.row.col.m16n16k16.s32.s8.s8.s32 {%r59746, %r59747, %r59748, %r59749, %r59750, %r59751, %r59752, %r59753}, {%r1, %r1}, {%r1, %r1}, {%r59738, %r59739, %r59740, %r59741, %r59742, %r59743, %r59744, %r59745};
	bar.warp.sync 	-1;
	wmma.mma.sync.aligned.row.col.m16n16k16.s32.s8.s8.s32 {%r59754, %r59755, %r59756, %r59757, %r59758, %r59759, %r59760, %r59761}, {%r1, %r1}, {%r1, %r1}, {%r59746, %r59747, %r59748, %r59749, %r59750, %r59751, %r59752, %r59753};
	bar.warp.sync 	-1;
	wmma.mma.sync.aligned.row.col.m16n16k16.s32.s8.s8.s32 {%r59762, %r59763, %r59764, %r59765, %r59766, %r59767, %r59768, %r59769}, {%r1, %r1}, {%r1, %r1}, {%r59754, %r59755, %r59756, %r59757, %r59758, %r59759, %r59760, %r59761};
	bar.warp.sync 	-1;
	wmma.mma.sync.aligned.row.col.m16n16k16.s32.s8.s8.s32 {%r59770, %r59771, %r59772, %r59773, %r59774, %r59775, %r59776, %r59777}, {%r1, %r1}, {%r1, %r1}, {%r59762, %r59763, %r59764, %r59765, %r59766, %r59767, %r59768, %r59769};
	bar.warp.sync 	-1;
	wmma.mma.sync.aligned.row.col.m16n16k16.s32.s8.s8.s32 {%r59778, %r59779, %r59780, %r59781, %r59782, %r59783, %r59784, %r59785}, {%r1, %r1}, {%r1, %r1}, {%r59770, %r59771, %r59772, %r59773, %r59774, %r59775, %r59776, %r59777};
	bar.warp.sync 	-1;
	wmma.mma.sync.aligned.row.col.m16n16k16.s32.s8.s8.s32 {%r59786, %r59787, %r59788, %r59789, %r59790, %r59791, %r59792, %r59793}, {%r1, %r1}, {%r1, %r1}, {%r59778, %r59779, %r59780, %r59781, %r59782, %r59783, %r59784, %r59785};
	bar.warp.sync 	-1;
	wmma.mma.sync.aligned.row.col.m16n16k16.s32.s8.s8.s32 {%r59794, %r59795, %r59796, %r59797, %r59798, %r59799, %r59800, %r59801}, {%r1, %r1}, {%r1, %r1}, {%r59786, %r59787, %r59788, %r59789, %r59790, %r59791, %r59792, %r59793};
	bar.warp.sync 	-1;
	wmma.mma.sync.aligned.row.col.m16n16k16.s32.s8.s8.s32 {%r59802, %r59803, %r59804, %r59805, %r59806, %r59807, %r59808, %r59809}, {%r1, %r1}, {%r1, %r1}, {%r59794, %r59795, %r59796, %r59797, %r59798, %r59799, %r59800, %r59801};
	bar.warp.sync 	-1;
	wmma.mma.sync.aligned.row.col.m16n16k16.s32.s8.s8.s32 {%r59810, %r59811, %r59812, %r59813, %r59814, %r59815, %r59816, %r59817}, {%r1, %r1}, {%r1, %r1}, {%r59802, %r59803, %r59804, %r59805, %r59806, %r59807, %r59808, %r59809};
	bar.warp.sync 	-1;
	wmma.mma.sync.aligned.row.col.m16n16k16.s32.s8.s8.s32 {%r59818, %r59819, %r59820, %r59821, %r59822, %r59823, %r59824, %r59825}, {%r1, %r1}, {%r1, %r1}, {%r59810, %r59811, %r59812, %r59813, %r59814, %r59815, %r59816, %r59817};
	bar.warp.sync 	-1;
	wmma.mma.sync.aligned.row.col.m16n16k16.s32.s8.s8.s32 {%r59826, %r59827, %r59828, %r59829, %r59830, %r59831, %r59832, %r59833}, {%r1, %r1}, {%r1, %r1}, {%r59818, %r59819, %r59820, %r59821, %r59822, %r59823, %r59824, %r59825};
	bar.warp.sync 	-1;
	wmma.mma.sync.aligned.row.col.m16n16k16.s32.s8.s8.s32 {%r59834, %r59835, %r59836, %r59837, %r59838, %r59839, %r59840, %r59841}, {%r1, %r1}, {%r1, %r1}, {%r59826, %r59827, %r59828, %r59829, %r59830, %r59831, %r59832, %r59833};
	bar.warp.sync 	-1;
	wmma.mma.sync.aligned.row.col.m16n16k16.s32.s8.s8.s32 {%r59842, %r59843, %r59844, %r59845, %r59846, %r59847, %r59848, %r59849}, {%r1, %r1}, {%r1, %r1}, {%r59834, %r59835, %r59836, %r59837, %r59838, %r59839, %r59840, %r59841};
	bar.warp.sync 	-1;
	wmma.mma.sync.aligned.row.col.m16n16k16.s32.s8.s8.s32 {%r59850, %r59851, %r59852, %r59853, %r59854, %r59855, %r59856, %r59857}, {%r1, %r1}, {%r1, %r1}, {%r59842, %r59843, %r59844, %r59845, %r59846, %r59847, %r59848, %r59849};
	bar.warp.sync 	-1;
	wmma.mma.sync.aligned.row.col.m16n16k16.s32.s8.s8.s32 {%r59858, %r59859, %r59860, %r59861, %r59862, %r59863, %r59864, %r59865}, {%r1, %r1}, {%r1, %r1}, {%r59850, %r59851, %r59852, %r59853, %r59854, %r59855, %r59856, %r59857};
	bar.warp.sync 	-1;
	wmma.mma.sync.aligned.row.col.m16n16k16.s32.s8.s8.s32 {%r59866, %r59867, %r59868, %r59869, %r59870, %r59871, %r59872, %r59873}, {%r1, %r1}, {%r1, %r1}, {%r59858, %r59859, %r59860, %r59861, %r59862, %r59863, %r59864, %r59865};
	bar.warp.sync 	-1;
	wmma.mma.sync.aligned.row.col.m16n16k16.s32.s8.s8.s32 {%r59874, %r59875, %r59876, %r59877, %r59878, %r59879, %r59880, %r59881}, {%r1, %r1}, {%r1, %r1}, {%r59866, %r59867, %r59868, %r59869, %r59870, %r59871, %r59872, %r59873};
	bar.warp.sync 	-1;
	wmma.mma.sync.aligned.row.col.m16n16k16.s32.s8.s8.s32 {%r59882, %r59883, %r59884, %r59885, %r59886, %r59887, %r59888, %r59889}, {%r1, %r1}, {%r1, %r1}, {%r59874, %r59875, %r59876, %r59877, %r59878, %r59879, %r59880, %r59881};
	bar.warp.sync 	-1;
	wmma.mma.sync.aligned.row.col.m16n16k16.s32.s8.s8.s32 {%r59890, %r59891, %r59892, %r59893, %r59894, %r59895, %r59896, %r59897}, {%r1, %r1}, {%r1, %r1}, {%r59882, %r59883, %r59884, %r59885, %r59886, %r59887, %r59888, %r59889};
	bar.warp.sync 	-1;
	wmma.mma.sync.aligned.row.col.m16n16k16.s32.s8.s8.s32 {%r59898, %r59899, %r59900, %r59901, %r59902, %r59903, %r59904, %r59905}, {%r1, %r1}, {%r1, %r1}, {%r59890, %r59891, %r59892, %r59893, %r59894, %r59895, %r59896, %r59897};
	bar.warp.sync 	-1;
	wmma.mma.sync.aligned.row.col.m16n16k16.s32.s8.s8.s32 {%r59906, %r59907, %r59908, %r59909, %r59910, %r59911, %r59912, %r59913}, {%r1, %r1}, {%r1, %r1}, {%r59898, %r59899, %r59900, %r59901, %r59902, %r59903, %r59904, %r59905};
	bar.warp.sync 	-1;
	wmma.mma.sync.aligned.row.col.m16n16k16.s32.s8.s8.s32 {%r59914, %r59915, %r59916, %r59917, %r59918, %r59919, %r59920, %r59921}, {%r1, %r1}, {%r1, %r1}, {%r59906, %r59907, %r59908, %r59909, %r59910, %r59911, %r59912, %r59913};
	bar.warp.sync 	-1;
	wmma.mma.sync.aligned.row.col.m16n16k16.s32.s8.s8.s32 {%r59922, %r59923, %r59924, %r59925, %r59926, %r59927, %r59928, %r59929}, {%r1, %r1}, {%r1, %r1}, {%r59914, %r59915, %r59916, %r59917, %r59918, %r59919, %r59920, %r59921};
	bar.warp.sync 	-1;
	wmma.mma.sync.aligned.row.col.m16n16k16.s32.s8.s8.s32 {%r59930, %r59931, %r59932, %r59933, %r59934, %r59935, %r59936, %r59937}, {%r1, %r1}, {%r1, %r1}, {%r59922, %r59923, %r59924, %r59925, %r59926, %r59927, %r59928, %r59929};
	bar.warp.sync 	-1;
	wmma.mma.sync.aligned.row.col.m16n16k16.s32.s8.s8.s32 {%r59938, %r59939, %r59940, %r59941, %r59942, %r59943, %r59944, %r59945}, {%r1, %r1}, {%r1, %r1}, {%r59930, %r59931, %r59932, %r59933, %r59934, %r59935, %r59936, %r59937};
	bar.warp.sync 	-1;
	wmma.mma.sync.aligned.row.col.m16n16k16.s32.s8.s8.s32 {%r59946, %r59947, %r59948, %r59949, %r59950, %r59951, %r59952, %r59953}, {%r1, %r1}, {%r1, %r1}, {%r59938, %r59939, %r59940, %r59941, %r59942, %r59943, %r59944, %r59945};
	bar.warp.sync 	-1;
	wmma.mma.sync.aligned.row.col.m16n16k16.s32.s8.s8.s32 {%r59954, %r59955, %r59956, %r59957, %r59958, %r59959, %r59960, %r59961}, {%r1, %r1}, {%r1, %r1}, {%r59946, %r59947, %r59948, %r59949, %r59950, %r59951, %r59952, %r59953};
	bar.warp.sync 	-1;
	wmma.mma.sync.aligned.row.col.m16n16k16.s32.s8.s8.s32 {%r59962, %r59963, %r59964, %r59965, %r59966, %r59967, %r59968, %r59969}, {%r1, %r1}, {%r1, %r1}, {%r59954, %r59955, %r59956, %r59957, %r59958, %r59959, %r59960, %r59961};
	bar.warp.sync 	-1;
	wmma.mma.sync.aligned.row.col.m16n16k16.s32.s8.s8.s32 {%r59970, %r59971, %r59972, %r59973, %r59974, %r59975, %r59976, %r59977}, {%r1, %r1}, {%r1, %r1}, {%r59962, %r59963, %r59964, %r59965, %r59966, %r59967, %r59968, %r59969};
	bar.warp.sync 	-1;
	wmma.mma.sync.aligned.row.col.m16n16k16.s32.s8.s8.s32 {%r59978, %r59979, %r59980, %r59981, %r59982, %r59983, %r59984, %r59985}, {%r1, %r1}, {%r1, %r1}, {%r59970, %r59971, %r59972, %r59973, %r59974, %r59975, %r59976, %r59977};
	bar.warp.sync 	-1;
	wmma.mma.sync.aligned.row.col.m16n16k16.s32.s8.s8.s32 {%r59986, %r59987, %r59988, %r59989, %r59990, %r59991, %r59992, %r59993}, {%r1, %r1}, {%r1, %r1}, {%r59978, %r59979, %r59980, %r59981, %r59982, %r59983, %r59984, %r59985};
	bar.warp.sync 	-1;
	wmma.mma.sync.aligned.row.col.m16n16k16.s32.s8.s8.s32 {%r59994, %r59995, %r59996, %r59997, %r59998, %r59999, %r60000, %r60001}, {%r1, %r1}, {%r1, %r1}, {%r59986, %r59987, %r59988, %r59989, %r59990, %r59991, %r59992, %r59993};
	bar.warp.sync 	-1;
	wmma.mma.sync.aligned.row.col.m16n16k16.s32.s8.s8.s32 {%r60002, %r60003, %r60004, %r60005, %r60006, %r60007, %r60008, %r60009}, {%r1, %r1}, {%r1, %r1}, {%r59994, %r59995, %r59996, %r59997, %r59998, %r59999, %r60000, %r60001};
	bar.warp.sync 	-1;
	wmma.mma.sync.aligned.row.col.m16n16k16.s32.s8.s8.s32 {%r60010, %r60011, %r60012, %r60013, %r60014, %r60015, %r60016, %r60017}, {%r1, %r1}, {%r1, %r1}, {%r60002, %r60003, %r60004, %r60005, %r60006, %r60007, %r60008, %r60009};
	bar.warp.sync 	-1;
	wmma.mma.sync.aligned.row.col.m16n16k16.s32.s8.s8.s32 {%r60018, %r60019, %r60020, %r60021, %r60022, %r60023, %r60024, %r60025}, {%r1, %r1}, {%r1, %r1}, {%r60010, %r60011, %r60012, %r60013, %r60014, %r60015, %r60016, %r60017};
	bar.warp.sync 	-1;
	wmma.mma.sync.aligned.row.col.m16n16k16.s32.s8.s8.s32 {%r60026, %r60027, %r60028, %r60029, %r60030, %r60031, %r60032, %r60033}, {%r1, %r1}, {%r1, %r1}, {%r60018, %r60019, %r60020, %r60021, %r60022, %r60023, %r60024, %r60025};
	bar.warp.sync 	-1;
	wmma.mma.sync.aligned.row.col.m16n16k16.s32.s8.s8.s32 {%r60034, %r60035, %r60036, %r60037, %r60038, %r60039, %r60040, %r60041}, {%r1, %r1}, {%r1, %r1}, {%r60026, %r60027, %r60028, %r60029, %r60030, %r60031, %r60032, %r60033};
	bar.warp.sync 	-1;
	wmma.mma.sync.aligned.row.col.m16n16k16.s32.s8.s8.s32 {%r60042, %r60043, %r60044, %r60045, %r60046, %r60047, %r60048, %r60049}, {%r1, %r1}, {%r1, %r1}, {%r60034, %r60035, %r60036, %r60037, %r60038, %r60039, %r60040, %r60041};
	bar.warp.sync 	-1;
	wmma.mma.sync.aligned.row.col.m16n16k16.s32.s8.s8.s32 {%r60050, %r60051, %r60052, %r60053, %r60054, %r60055, %r60056, %r60057}, {%r1, %r1}, {%r1, %r1}, {%r60042, %r60043, %r60044, %r60045, %r60046, %r60047, %r60048, %r60049};
	bar.warp.sync 	-1;
	wmma.mma.sync.aligned.row.col.m16n16k16.s32.s8.s8.s32 {%r60058, %r60059, %r60060, %r60061, %r60062, %r60063, %r60064, %r60065}, {%r1, %r1}, {%r1, %r1}, {%r60050, %r60051, %r60052, %r60053, %r60054, %r60055, %r60056, %r60057};
	bar.warp.sync 	-1;
	wmma.mma.sync.aligned.row.col.m16n16k16.s32.s8.s8.s32 {%r60066, %r60067, %r60068, %r60069, %r60070, %r60071, %r60072, %r60073}, {%r1, %r1}, {%r1, %r1}, {%r60058, %r60059, %r60060, %r60061, %r60062, %r60063, %r60064, %r60065};
	bar.warp.sync 	-1;
	wmma.mma.sync.aligned.row.col.m16n16k16.s32.s8.s8.s32 {%r60074, %r60075, %r60076, %r60077, %r60078, %r60079, %r60080, %r60081}, {%r1, %r1}, {%r1, %r1}, {%r60066, %r60067, %r60068, %r60069, %r60070, %r60071, %r60072, %r60073};
	bar.warp.sync 	-1;
	wmma.mma.sync.aligned.row.col.m16n16k16.s32.s8.s8.s32 {%r60082, %r60083, %r60084, %r60085, %r60086, %r60087, %r60088, %r60089}, {%r1, %r1}, {%r1, %r1}, {%r60074, %r60075, %r60076, %r60077, %r60078, %r60079, %r60080, %r60081};
	bar.warp.sync 	-1;
	wmma.mma.sync.aligned.row.col.m16n16k16.s32.s8.s8.s32 {%r60090, %r60091, %r60092, %r60093, %r60094, %r60095, %r60096, %r60097}, {%r1, %r1}, {%r1, %r1}, {%r60082, %r60083, %r60084, %r60085, %r60086, %r60087, %r60088, %r60089};
	bar.warp.sync 	-1;
	wmma.mma.sync.aligned.row.col.m16n16k16.s32.s8.s8.s32 {%r60098, %r60099, %r60100, %r60101, %r60102, %r60103, %r60104, %r60105}, {%r1, %r1}, {%r1, %r1}, {%r60090, %r60091, %r60092, %r60093, %r60094, %r60095, %r60096, %r60097};
	bar.warp.sync 	-1;
	wmma.mma.sync.aligned.row.col.m16n16k16.s32.s8.s8.s32 {%r60106, %r60107, %r60108, %r60109, %r60110, %r60111, %r60112, %r60113}, {%r1, %r1}, {%r1, %r1}, {%r60098, %r60099, %r60100, %r60101, %r60102, %r60103, %r60104, %r60105};
	bar.warp.sync 	-1;
	wmma.mma.sync.aligned.row.col.m16n16k16.s32.s8.s8.s32 {%r60114, %r60115, %r60116, %r60117, %r60118, %r60119, %r60120, %r60121}, {%r1, %r1}, {%r1, %r1}, {%r60106, %r60107, %r60108, %r60109, %r60110, %r60111, %r60112, %r60113};
	bar.warp.sync 	-1;
	wmma.mma.sync.aligned.row.col.m16n16k16.s32.s8.s8.s32 {%r60122, %r60123, %r60124, %r60125, %r60126, %r60127, %r60128, %r60129}, {%r1, %r1}, {%r1, %r1}, {%r60114, %r60115, %r60116, %r60117, %r60118, %r60119, %r60120, %r60121};
	bar.warp.sync 	-1;
	wmma.mma.sync.aligned.row.col.m16n16k16.s32.s8.s8.s32 {%r60130, %r60131, %r60132, %r60133, %r60134, %r60135, %r60136, %r60137}, {%r1, %r1}, {%r1, %r1}, {%r60122, %r60123, %r60124, %r60125, %r60126, %r60127, %r60128, %r60129};
	bar.warp.sync 	-1;
	wmma.mma.sync.aligned.row.col.m16n16k16.s32.s8.s8.s32 {%r60138, %r60139, %r60140, %r60141, %r60142, %r60143, %r60144, %r60145}, {%r1, %r1}, {%r1, %r1}, {%r60130, %r60131, %r60132, %r60133, %r60134, %r60135, %r60136, %r60137};
	bar.warp.sync 	-1;
	wmma.mma.sync.aligned.row.col.m16n16k16.s32.s8.s8.s32 {%r60146, %r60147, %r60148, %r60149, %r60150, %r60151, %r60152, %r60153}, {%r1, %r1}, {%r1, %r1}, {%r60138, %r60139, %r60140, %r60141, %r60142, %r60143, %r60144, %r60145};
	bar.warp.sync 	-1;
	wmma.mma.sync.aligned.row.col.m16n16k16.s32.s8.s8.s32 {%r60154, %r60155, %r60156, %r60157, %r60158, %r60159, %r60160, %r60161}, {%r1, %r1}, {%r1, %r1}, {%r60146, %r60147, %r60148, %r60149, %r60150, %r60151, %r60152, %r60153};
	bar.warp.sync 	-1;
	wmma.mma.sync.aligned.row.col.m16n16k16.s32.s8.s8.s32 {%r60162, %r60163, %r60164, %r60165, %r60166, %r60167, %r60168, %r60169}, {%r1, %r1}, {%r1, %r1}, {%r60154, %r60155, %r60156, %r60157, %r60158, %r60159, %r60160, %r60161};
	bar.warp.sync 	-1;
	wmma.mma.sync.aligned.row.col.m16n16k16.s32.s8.s8.s32 {%r60170, %r60171, %r60172, %r60173, %r60174, %r60175, %r60176, %r60177}, {%r1, %r1}, {%r1, %r1}, {%r60162, %r60163, %r60164, %r60165, %r60166, %r60167, %r60168, %r60169};
	bar.warp.sync 	-1;
	wmma.mma.sync.aligned.row.col.m16n16k16.s32.s8.s8.s32 {%r60178, %r60179, %r60180, %r60181, %r60182, %r60183, %r60184, %r60185}, {%r1, %r1}, {%r1, %r1}, {%r60170, %r60171, %r60172, %r60173, %r60174, %r60175, %r60176, %r60177};
	bar.warp.sync 	-1;
	wmma.mma.sync.aligned.row.col.m16n16k16.s32.s8.s8.s32 {%r60186, %r60187, %r60188, %r60189, %r60190, %r60191, %r60192, %r60193}, {%r1, %r1}, {%r1, %r1}, {%r60178, %r60179, %r60180, %r60181, %r60182, %r60183, %r60184, %r60185};
	bar.warp.sync 	-1;
	wmma.mma.sync.aligned.row.col.m16n16k16.s32.s8.s8.s32 {%r60194, %r60195, %r60196, %r60197, %r60198, %r60199, %r60200, %r60201}, {%r1, %r1}, {%r1, %r1}, {%r60186, %r60187, %r60188, %r60189, %r60190, %r60191, %r60192, %r60193};
	bar.warp.sync 	-1;
	wmma.mma.sync.aligned.row.col.m16n16k16.s32.s8.s8.s32 {%r60202, %r60203, %r60204, %r60205, %r60206, %r60207, %r60208, %r60209}, {%r1, %r1}, {%r1, %r1}, {%r60194, %r60195, %r60196, %r60197, %r60198, %r60199, %r60200, %r60201};
	bar.warp.sync 	-1;
	wmma.mma.sync.aligned.row.col.m16n16k16.s32.s8.s8.s32 {%r60210, %r60211, %r60212, %r60213, %r60214, %r60215, %r60216, %r60217}, {%r1, %r1}, {%r1, %r1}, {%r60202, %r60203, %r60204, %r60205, %r60206, %r60207, %r60208, %r60209};
	bar.warp.sync 	-1;
	wmma.mma.sync.aligned.row.col.m16n16k16.s32.s8.s8.s32 {%r60218, %r60219, %r60220, %r60221, %r60222, %r60223, %r60224, %r60225}, {%r1, %r1}, {%r1, %r1}, {%r60210, %r60211, %r60212, %r60213, %r60214, %r60215, %r60216, %r60217};
	bar.warp.sync 	-1;
	wmma.mma.sync.aligned.row.col.m16n16k16.s32.s8.s8.s32 {%r60226, %r60227, %r60228, %r60229, %r60230, %r60231, %r60232, %r60233}, {%r1, %r1}, {%r1, %r1}, {%r60218, %r60219, %r60220, %r60221, %r60222, %r60223, %r60224, %r60225};
	bar.warp.sync 	-1;
	wmma.mma.sync.aligned.row.col.m16n16k16.s32.s8.s8.s32 {%r60234, %r60235, %r60236, %r60237, %r60238, %r60239, %r60240, %r60241}, {%r1, %r1}, {%r1, %r1}, {%r60226, %r60227, %r60228, %r60229, %r60230, %r60231, %r60232, %r60233};
	bar.warp.sync 	-1;
	wmma.mma.sync.aligned.row.col.m16n16k16.s32.s8.s8.s32 {%r60242, %r60243, %r60244, %r60245, %r60246, %r60247, %r60248, %r60249}, {%r1, %r1}, {%r1, %r1}, {%r60234, %r60235, %r60236, %r60237, %r60238, %r60239, %r60240, %r60241};
	bar.warp.sync 	-1;
	wmma.mma.sync.aligned.row.col.m16n16k16.s32.s8.s8.s32 {%r60250, %r60251, %r60252, %r60253, %r60254, %r60255, %r60256, %r60257}, {%r1, %r1}, {%r1, %r1}, {%r60242, %r60243, %r60244, %r60245, %r60246, %r60247, %r60248, %r60249};
	bar.warp.sync 	-1;
	wmma.mma.sync.aligned.row.col.m16n16k16.s32.s8.s8.s32 {%r60258, %r60259, %r60260, %r60261, %r60262, %r60263, %r60264, %r60265}, {%r1, %r1}, {%r1, %r1}, {%r60250, %r60251, %r60252, %r60253, %r60254, %r60255, %r60256, %r60257};
	bar.warp.sync 	-1;
	wmma.mma.sync.aligned.row.col.m16n16k16.s32.s8.s8.s32 {%r60266, %r60267, %r60268, %r60269, %r60270, %r60271, %r60272, %r60273}, {%r1, %r1}, {%r1, %r1}, {%r60258, %r60259, %r60260, %r60261, %r60262, %r60263, %r60264, %r60265};
	bar.warp.sync 	-1;
	wmma.mma.sync.aligned.row.col.m16n16k16.s32.s8.s8.s32 {%r60274, %r60275, %r60276, %r60277, %r60278, %r60279, %r60280, %r60281}, {%r1, %r1}, {%r1, %r1}, {%r60266, %r60267, %r60268, %r60269, %r60270, %r60271, %r60272, %r60273};
	bar.warp.sync 	-1;
	wmma.mma.sync.aligned.row.col.m16n16k16.s32.s8.s8.s32 {%r60282, %r60283, %r60284, %r60285, %r60286, %r60287, %r60288, %r60289}, {%r1, %r1}, {%r1, %r1}, {%r60274, %r60275, %r60276, %r60277, %r60278, %r60279, %r60280, %r60281};
	bar.warp.sync 	-1;
	wmma.mma.sync.aligned.row.col.m16n16k16.s32.s8.s8.s32 {%r60290, %r60291, %r60292, %r60293, %r60294, %r60295, %r60296, %r60297}, {%r1, %r1}, {%r1, %r1}, {%r60282, %r60283, %r60284, %r60285, %r60286, %r60287, %r60288, %r60289};
	bar.warp.sync 	-1;
	wmma.mma.sync.aligned.row.col.m16n16k16.s32.s8.s8.s32 {%r60298, %r60299, %r60300, %r60301, %r60302, %r60303, %r60304, %r60305}, {%r1, %r1}, {%r1, %r1}, {%r60290, %r60291, %r60292, %r60293, %r60294, %r60295, %r60296, %r60297};
	bar.warp.sync 	-1;
	wmma.mma.sync.aligned.row.col.m16n16k16.s32.s8.s8.s32 {%r60306, %r60307, %r60308, %r60309, %r60310, %r60311, %r60312, %r60313}, {%r1, %r1}, {%r1, %r1}, {%r60298, %r60299, %r60300, %r60301, %r60302, %r60303, %r60304, %r60305};
	bar.warp.sync 	-1;
	wmma.mma.sync.aligned.row.col.m16n16k16.s32.s8.s8.s32 {%r60314, %r60315, %r60316, %r60317, %r60318, %r60319, %r60320, %r60321}, {%r1, %r1}, {%r1, %r1}, {%r60306, %r60307, %r60308, %r60309, %r60310, %r60311, %r60312, %r60313};
	bar.warp.sync 	-1;
	wmma.mma.sync.aligned.row.col.m16n16k16.s32.s8.s8.s32 {%r60322, %r60323, %r60324, %r60325, %r60326, %r60327, %r60328, %r60329}, {%r1, %r1}, {%r1, %r1}, {%r60314, %r60315, %r60316, %r60317, %r60318, %r60319, %r60320, %r60321};
	bar.warp.sync 	-1;
	wmma.mma.sync.aligned.row.col.m16n16k16.s32.s8.s8.s32 {%r60330, %r60331, %r60332, %r60333, %r60334, %r60335, %r60336, %r60337}, {%r1, %r1}, {%r1, %r1}, {%r60322, %r60323, %r60324, %r60325, %r60326, %r60327, %r60328, %r60329};
	bar.warp.sync 	-1;
	wmma.mma.sync.aligned.row.col.m16n16k16.s32.s8.s8.s32 {%r60338, %r60339, %r60340, %r60341, %r60342, %r60343, %r60344, %r60345}, {%r1, %r1}, {%r1, %r1}, {%r60330, %r60331, %r60332, %r60333, %r60334, %r60335, %r60336, %r60337};
	bar.warp.sync 	-1;
	wmma.mma.sync.aligned.row.col.m16n16k16.s32.s8.s8.s32 {%r60346, %r60347, %r60348, %r60349, %r60350, %r60351, %r60352, %r60353}, {%r1, %r1}, {%r1, %r1}, {%r60338, %r60339, %r60340, %r60341, %r60342, %r60343, %r60344, %r60345};
	bar.warp.sync 	-1;
	wmma.mma.sync.aligned.row.col.m16n16k16.s32.s8.s8.s32 {%r60354, %r60355, %r60356, %r60357, %r60358, %r60359, %r60360, %r60361}, {%r1, %r1}, {%r1, %r1}, {%r60346, %r60347, %r60348, %r60349, %r60350, %r60351, %r60352, %r60353};
	bar.warp.sync 	-1;
	wmma.mma.sync.aligned.row.col.m16n16k16.s32.s8.s8.s32 {%r60362, %r60363, %r60364, %r60365, %r60366, %r60367, %r60368, %r60369}, {%r1, %r1}, {%r1, %r1}, {%r60354, %r60355, %r60356, %r60357, %r60358, %r60359, %r60360, %r60361};
	bar.warp.sync 	-1;
	wmma.mma.sync.aligned.row.col.m16n16k16.s32.s8.s8.s32 {%r60370, %r60371, %r60372, %r60373, %r60374, %r60375, %r60376, %r60377}, {%r1, %r1}, {%r1, %r1}, {%r60362, %r60363, %r60364, %r60365, %r60366, %r60367, %r60368, %r60369};
	bar.warp.sync 	-1;
	wmma.mma.sync.aligned.row.col.m16n16k16.s32.s8.s8.s32 {%r60378, %r60379, %r60380, %r60381, %r60382, %r60383, %r60384, %r60385}, {%r1, %r1}, {%r1, %r1}, {%r60370, %r60371, %r60372, %r60373, %r60374, %r60375, %r60376, %r60377};
	bar.warp.sync 	-1;
	wmma.mma.sync.aligned.row.col.m16n16k16.s32.s8.s8.s32 {%r60386, %r60387, %r60388, %r60389, %r60390, %r60391, %r60392, %r60393}, {%r1, %r1}, {%r1, %r1}, {%r60378, %r60379, %r60380, %r60381, %r60382, %r60383, %r60384, %r60385};
	bar.warp.sync 	-1;
	wmma.mma.sync.aligned.row.col.m16n16k16.s32.s8.s8.s32 {%r60394, %r60395, %r60396, %r60397, %r60398, %r60399, %r60400, %r60401}, {%r1, %r1}, {%r1, %r1}, {%r60386, %r60387, %r60388, %r60389, %r60390, %r60391, %r60392, %r60393};
	bar.warp.sync 	-1;
	wmma.mma.sync.aligned.row.col.m16n16k16.s32.s8.s8.s32 {%r60402, %r60403, %r60404, %r60405, %r60406, %r60407, %r60408, %r60409}, {%r1, %r1}, {%r1, %r1}, {%r60394, %r60395, %r60396, %r60397, %r60398, %r60399, %r60400, %r60401};
	bar.warp.sync 	-1;
	wmma.mma.sync.aligned.row.col.m16n16k16.s32.s8.s8.s32 {%r60410, %r60411, %r60412, %r60413, %r60414, %r60415, %r60416, %r60417}, {%r1, %r1}, {%r1, %r1}, {%r60402, %r60403, %r60404, %r60405, %r60406, %r60407, %r60408, %r60409};
	bar.warp.sync 	-1;
	wmma.mma.sync.aligned.row.col.m16n16k16.s32.s8.s8.s32 {%r60418, %r60419, %r60420, %r60421, %r60422, %r60423, %r60424, %r60425}, {%r1, %r1}, {%r1, %r1}, {%r60410, %r60411, %r60412, %r60413, %r60414, %r60415, %r60416, %r60417};
	bar.warp.sync 	-1;
	wmma.mma.sync.aligned.row.col.m16n16k16.s32.s8.s8.s32 {%r60426, %r60427, %r60428, %r60429, %r60430, %r60431, %r60432, %r60433}, {%r1, %r1}, {%r1, %r1}, {%r60418, %r60419, %r60420, %r60421, %r60422, %r60423, %r60424, %r60425};
	bar.warp.sync 	-1;
	wmma.mma.sync.aligned.row.col.m16n16k16.s32.s8.s8.s32 {%r60434, %r60435, %r60436, %r60437, %r60438, %r60439, %r60440, %r60441}, {%r1, %r1}, {%r1, %r1}, {%r60426, %r60427, %r60428, %r60429, %r60430, %r60431, %r60432, %r60433};
	bar.warp.sync 	-1;
	wmma.mma.sync.aligned.row.col.m16n16k16.s32.s8.s8.s32 {%r60442, %r60443, %r60444, %r60445, %r60446, %r60447, %r60448, %r60449}, {%r1, %r1}, {%r1, %r1}, {%r60434, %r60435, %r60436, %r60437, %r60438, %r60439, %r60440, %r60441};
	bar.warp.sync 	-1;
	wmma.mma.sync.aligned.row.col.m16n16k16.s32.s8.s8.s32 {%r60450, %r60451, %r60452, %r60453, %r60454, %r60455, %r60456, %r60457}, {%r1, %r1}, {%r1, %r1}, {%r60442, %r60443, %r60444, %r60445, %r60446, %r60447, %r60448, %r60449};
	bar.warp.sync 	-1;
	wmma.mma.sync.aligned.row.col.m16n16k16.s32.s8.s8.s32 {%r60458, %r60459, %r60460, %r60461, %r60462, %r60463, %r60464, %r60465}, {%r1, %r1}, {%r1, %r1}, {%r60450, %r60451, %r60452, %r60453, %r60454, %r60455, %r60456, %r60457};
	bar.warp.sync 	-1;
	wmma.mma.sync.aligned.row.col.m16n16k16.s32.s8.s8.s32 {%r60466, %r60467, %r60468, %r60469, %r60470, %r60471, %r60472, %r60473}, {%r1, %r1}, {%r1, %r1}, {%r60458, %r60459, %r60460, %r60461, %r60462, %r60463, %r60464, %r60465};
	bar.warp.sync 	-1;
	wmma.mma.sync.aligned.row.col.m16n16k16.s32.s8.s8.s32 {%r60474, %r60475, %r60476, %r60477, %r60478, %r60479, %r60480, %r60481}, {%r1, %r1}, {%r1, %r1}, {%r60466, %r60467, %r60468, %r60469, %r60470, %r60471, %r60472, %r60473};
	bar.warp.sync 	-1;
	wmma.mma.sync.aligned.row.col.m16n16k16.s32.s8.s8.s32 {%r60482, %r60483, %r60484, %r60485, %r60486, %r60487, %r60488, %r60489}, {%r1, %r1}, {%r1, %r1}, {%r60474, %r60475, %r60476, %r60477, %r60478, %r60479, %r60480, %r60481};
	bar.warp.sync 	-1;
	wmma.mma.sync.aligned.row.col.m16n16k16.s32.s8.s8.s32 {%r60490, %r60491, %r60492, %r60493, %r60494, %r60495, %r60496, %r60497}, {%r1, %r1}, {%r1, %r1}, {%r60482, %r60483, %r60484, %r60485, %r60486, %r60487, %r60488, %r60489};
	bar.warp.sync 	-1;
	wmma.mma.sync.aligned.row.col.m16n16k16.s32.s8.s8.s32 {%r60498, %r60499, %r60500, %r60501, %r60502, %r60503, %r60504, %r60505}, {%r1, %r1}, {%r1, %r1}, {%r60490, %r60491, %r60492, %r60493, %r60494, %r60495, %r60496, %r60497};
	bar.warp.sync 	-1;
	wmma.mma.sync.aligned.row.col.m16n16k16.s32.s8.s8.s32 {%r60506, %r60507, %r60508, %r60509, %r60510, %r60511, %r60512, %r60513}, {%r1, %r1}, {%r1, %r1}, {%r60498, %r60499, %r60500, %r60501, %r60502, %r60503, %r60504, %r60505};
	bar.warp.sync 	-1;
	wmma.mma.sync.aligned.row.col.m16n16k16.s32.s8.s8.s32 {%r60514, %r60515, %r60516, %r60517, %r60518, %r60519, %r60520, %r60521}, {%r1, %r1}, {%r1, %r1}, {%r60506, %r60507, %r60508, %r60509, %r60510, %r60511, %r60512, %r60513};
	bar.warp.sync 	-1;
	wmma.mma.sync.aligned.row.col.m16n16k16.s32.s8.s8.s32 {%r60522, %r60523, %r60524, %r60525, %r60526, %r60527, %r60528, %r60529}, {%r1, %r1}, {%r1, %r1}, {%r60514, %r60515, %r60516, %r60517, %r60518, %r60519, %r60520, %r60521};
	bar.warp.sync 	-1;
	wmma.mma.sync.aligned.row.col.m16n16k16.s32.s8.s8.s32 {%r60530, %r60531, %r60532, %r60533, %r60534, %r60535, %r60536, %r60537}, {%r1, %r1}, {%r1, %r1}, {%r60522, %r60523, %r60524, %r60525, %r60526, %r60527, %r60528, %r60529};
	bar.warp.sync 	-1;
	wmma.mma.sync.aligned.row.col.m16n16k16.s32.s8.s8.s32 {%r60538, %r60539, %r60540, %r60541, %r60542, %r60543, %r60544, %r60545}, {%r1, %r1}, {%r1, %r1}, {%r60530, %r60531, %r60532, %r60533, %r60534, %r60535, %r60536, %r60537};
	bar.warp.sync 	-1;
	wmma.mma.sync.aligned.row.col.m16n16k16.s32.s8.s8.s32 {%r60546, %r60547, %r60548, %r60549, %r60550, %r60551, %r60552, %r60553}, {%r1, %r1}, {%r1, %r1}, {%r60538, %r60539, %r60540, %r60541, %r60542, %r60543, %r60544, %r60545};
	bar.warp.sync 	-1;
	wmma.mma.sync.aligned.row.col.m16n16k16.s32.s8.s8.s32 {%r60554, %r60555, %r60556, %r60557, %r60558, %r60559, %r60560, %r60561}, {%r1, %r1}, {%r1, %r1}, {%r60546, %r60547, %r60548, %r60549, %r60550, %r60551, %r60552, %r60553};
	bar.warp.sync 	-1;
	wmma.mma.sync.aligned.row.col.m16n16k16.s32.s8.s8.s32 {%r60562, %r60563, %r60564, %r60565, %r60566, %r60567, %r60568, %r60569}, {%r1, %r1}, {%r1, %r1}, {%r60554, %r60555, %r60556, %r60557, %r60558, %r60559, %r60560, %r60561};
	bar.warp.sync 	-1;
	wmma.mma.sync.aligned.row.col.m16n16k16.s32.s8.s8.s32 {%r60570, %r60571, %r60572, %r60573, %r60574, %r60575, %r60576, %r60577}, {%r1, %r1}, {%r1, %r1}, {%r60562, %r60563, %r60564, %r60565, %r60566, %r60567, %r60568, %r60569};
	bar.warp.sync 	-1;
	wmma.mma.sync.aligned.row.col.m16n16k16.s32.s8.s8.s32 {%r60578, %r60579, %r60580, %r60581, %r60582, %r60583, %r60584, %r60585}, {%r1, %r1}, {%r1, %r1}, {%r60570, %r60571, %r60572, %r60573, %r60574, %r60575, %r60576, %r60577};
	bar.warp.sync 	-1;
	wmma.mma.sync.aligned.row.col.m16n16k16.s32.s8.s8.s32 {%r60586, %r60587, %r60588, %r60589, %r60590, %r60591, %r60592, %r60593}, {%r1, %r1}, {%r1, %r1}, {%r60578, %r60579, %r60580, %r60581, %r60582, %r60583, %r60584, %r60585};
	bar.warp.sync 	-1;
	wmma.mma.sync.aligned.row.col.m16n16k16.s32.s8.s8.s32 {%r60594, %r60595, %r60596, %r60597, %r60598, %r60599, %r60600, %r60601}, {%r1, %r1}, {%r1, %r1}, {%r60586, %r60587, %r60588, %r60589, %r60590, %r60591, %r60592, %r60593};
	bar.warp.sync 	-1;
	wmma.mma.sync.aligned.row.col.m16n16k16.s32.s8.s8.s32 {%r60602, %r60603, %r60604, %r60605, %r60606, %r60607, %r60608, %r60609}, {%r1, %r1}, {%r1, %r1}, {%r60594, %r60595, %r60596, %r60597, %r60598, %r60599, %r60600, %r60601};
	bar.warp.sync 	-1;
	wmma.mma.sync.aligned.row.col.m16n16k16.s32.s8.s8.s32 {%r60610, %r60611, %r60612, %r60613, %r60614, %r60615, %r60616, %r60617}, {%r1, %r1}, {%r1, %r1}, {%r60602, %r60603, %r60604, %r60605, %r60606, %r60607, %r60608, %r60609};
	bar.warp.sync 	-1;
	wmma.mma.sync.aligned.row.col.m16n16k16.s32.s8.s8.s32 {%r60618, %r60619, %r60620, %r60621, %r60622, %r60623, %r60624, %r60625}, {%r1, %r1}, {%r1, %r1}, {%r60610, %r60611, %r60612, %r60613, %r60614, %r60615, %r60616, %r60617};
	bar.warp.sync 	-1;
	wmma.mma.sync.aligned.row.col.m16n16k16.s32.s8.s8.s32 {%r60626, %r60627, %r60628, %r60629, %r60630, %r60631, %r60632, %r60633}, {%r1, %r1}, {%r1, %r1}, {%r60618, %r60619, %r60620, %r60621, %r60622, %r60623, %r60624, %r60625};
	bar.warp.sync 	-1;
	wmma.mma.sync.aligned.row.col.m16n16k16.s32.s8.s8.s32 {%r60634, %r60635, %r60636, %r60637, %r60638, %r60639, %r60640, %r60641}, {%r1, %r1}, {%r1, %r1}, {%r60626, %r60627, %r60628, %r60629, %r60630, %r60631, %r60632, %r60633};
	bar.warp.sync 	-1;
	wmma.mma.sync.aligned.row.col.m16n16k16.s32.s8.s8.s32 {%r60642, %r60643, %r60644, %r60645, %r60646, %r60647, %r60648, %r60649}, {%r1, %r1}, {%r1, %r1}, {%r60634, %r60635, %r60636, %r60637, %r60638, %r60639, %r60640, %r60641};
	bar.warp.sync 	-1;
	wmma.mma.sync.aligned.row.col.m16n16k16.s32.s8.s8.s32 {%r60650, %r60651, %r60652, %r60653, %r60654, %r60655, %r60656, %r60657}, {%r1, %r1}, {%r1, %r1}, {%r60642, %r60643, %r60644, %r60645, %r60646, %r60647, %r60648, %r60649};
	bar.warp.sync 	-1;
	wmma.mma.sync.aligned.row.col.m16n16k16.s32.s8.s8.s32 {%r60658, %r60659, %r60660, %r60661, %r60662, %r60663, %r60664, %r60665}, {%r1, %r1}, {%r1, %r1}, {%r60650, %r60651, %r60652, %r60653, %r60654, %r60655, %r60656, %r60657};
	bar.warp.sync 	-1;
	wmma.mma.sync.aligned.row.col.m16n16k16.s32.s8.s8.s32 {%r60666, %r60667, %r60668, %r60669, %r60670, %r60671, %r60672, %r60673}, {%r1, %r1}, {%r1, %r1}, {%r60658, %r60659, %r60660, %r60661, %r60662, %r60663, %r60664, %r60665};
	bar.warp.sync 	-1;
	wmma.mma.sync.aligned.row.col.m16n16k16.s32.s8.s8.s32 {%r60674, %r60675, %r60676, %r60677, %r60678, %r60679, %r60680, %r60681}, {%r1, %r1}, {%r1, %r1}, {%r60666, %r60667, %r60668, %r60669, %r60670, %r60671, %r60672, %r60673};
	bar.warp.sync 	-1;
	wmma.mma.sync.aligned.row.col.m16n16k16.s32.s8.s8.s32 {%r60682, %r60683, %r60684, %r60685, %r60686, %r60687, %r60688, %r60689}, {%r1, %r1}, {%r1, %r1}, {%r60674, %r60675, %r60676, %r60677, %r60678, %r60679, %r60680, %r60681};
	bar.warp.sync 	-1;
	wmma.mma.sync.aligned.row.col.m16n16k16.s32.s8.s8.s32 {%r60690, %r60691, %r60692, %r60693, %r60694, %r60695, %r60696, %r60697}, {%r1, %r1}, {%r1, %r1}, {%r60682, %r60683, %r60684, %r60685, %r60686, %r60687, %r60688, %r60689};
	bar.warp.sync 	-1;
	wmma.mma.sync.aligned.row.col.m16n16k16.s32.s8.s8.s32 {%r60698, %r60699, %r60700, %r60701, %r60702, %r60703, %r60704, %r60705}, {%r1, %r1}, {%r1, %r1}, {%r60690, %r60691, %r60692, %r60693, %r60694, %r60695, %r60696, %r60697};
	bar.warp.sync 	-1;
	wmma.mma.sync.aligned.row.col.m16n16k16.s32.s8.s8.s32 {%r60706, %r60707, %r60708, %r60709, %r60710, %r60711, %r60712, %r60713}, {%r1, %r1}, {%r1, %r1}, {%r60698, %r60699, %r60700, %r60701, %r60702, %r60703, %r60704, %r60705};
	bar.warp.sync 	-1;
	wmma.mma.sync.aligned.row.col.m16n16k16.s32.s8.s8.s32 {%r60714, %r60715, %r60716, %r60717, %r60718, %r60719, %r60720, %r60721}, {%r1, %r1}, {%r1, %r1}, {%r60706, %r60707, %r60708, %r60709, %r60710, %r60711, %r60712, %r60713};
	bar.warp.sync 	-1;
	wmma.mma.sync.aligned.row.col.m16n16k16.s32.s8.s8.s32 {%r60722, %r60723, %r60724, %r60725, %r60726, %r60727, %r60728, %r60729}, {%r1, %r1}, {%r1, %r1}, {%r60714, %r60715, %r60716, %r60717, %r60718, %r60719, %r60720, %r60721};
	bar.warp.sync 	-1;
	wmma.mma.sync.aligned.row.col.m16n16k16.s32.s8.s8.s32 {%r60730, %r60731, %r60732, %r60733, %r60734, %r60735, %r60736, %r60737}, {%r1, %r1}, {%r1, %r1}, {%r60722, %r60723, %r60724, %r60725, %r60726, %r60727, %r60728, %r60729};
	bar.warp.sync 	-1;
	wmma.mma.sync.aligned.row.col.m16n16k16.s32.s8.s8.s32 {%r60738, %r60739, %r60740, %r60741, %r60742, %r60743, %r60744, %r60745}, {%r1, %r1}, {%r1, %r1}, {%r60730, %r60731, %r60732, %r60733, %r60734, %r60735, %r60736, %r60737};
	bar.warp.sync 	-1;
	wmma.mma.sync.aligned.row.col.m16n16k16.s32.s8.s8.s32 {%r60746, %r60747, %r60748, %r60749, %r60750, %r60751, %r60752, %r60753}, {%r1, %r1}, {%r1, %r1}, {%r60738, %r60739, %r60740, %r60741, %r60742, %r60743, %r60744, %r60745};
	bar.warp.sync 	-1;
	wmma.mma.sync.aligned.row.col.m16n16k16.s32.s8.s8.s32 {%r60754, %r60755, %r60756, %r60757, %r60758, %r60759, %r60760, %r60761}, {%r1, %r1}, {%r1, %r1}, {%r60746, %r60747, %r60748, %r60749, %r60750, %r60751, %r60752, %r60753};
	bar.warp.sync 	-1;
	wmma.mma.sync.aligned.row.col.m16n16k16.s32.s8.s8.s32 {%r60762, %r60763, %r60764, %r60765, %r60766, %r60767, %r60768, %r60769}, {%r1, %r1}, {%r1, %r1}, {%r60754, %r60755, %r60756, %r60757, %r60758, %r60759, %r60760, %r60761};
	bar.warp.sync 	-1;
	wmma.mma.sync.aligned.row.col.m16n16k16.s32.s8.s8.s32 {%r60770, %r60771, %r60772, %r60773, %r60774, %r60775, %r60776, %r60777}, {%r1, %r1}, {%r1, %r1}, {%r60762, %r60763, %r60764, %r60765, %r60766, %r60767, %r60768, %r60769};
	bar.warp.sync 	-1;
	wmma.mma.sync.aligned.row.col.m16n16k16.s32.s8.s8.s32 {%r60778, %r60779, %r60780, %r60781, %r60782, %r60783, %r60784, %r60785}, {%r1, %r1}, {%r1, %r1}, {%r60770, %r60771, %r60772, %r60773, %r60774, %r60775, %r60776, %r60777};
	bar.warp.sync 	-1;
	wmma.mma.sync.aligned.row.col.m16n16k16.s32.s8.s8.s32 {%r60786, %r60787, %r60788, %r60789, %r60790, %r60791, %r60792, %r60793}, {%r1, %r1}, {%r1, %r1}, {%r60778, %r60779, %r60780, %r60781, %r60782, %r60783, %r60784, %r60785};
	bar.warp.sync 	-1;
	wmma.mma.sync.aligned.row.col.m16n16k16.s32.s8.s8.s32 {%r60794, %r60795, %r60796, %r60797, %r60798, %r60799, %r60800, %r60801}, {%r1, %r1}, {%r1, %r1}, {%r60786, %r60787, %r60788, %r60789, %r60790, %r60791, %r60792, %r60793};
	bar.warp.sync 	-1;
	wmma.mma.sync.aligned.row.col.m16n16k16.s32.s8.s8.s32 {%r60802, %r60803, %r60804, %r60805, %r60806, %r60807, %r60808, %r60809}, {%r1, %r1}, {%r1, %r1}, {%r60794, %r60795, %r60796, %r60797, %r60798, %r60799, %r60800, %r60801};
	bar.warp.sync 	-1;
	wmma.mma.sync.aligned.row.col.m16n16k16.s32.s8.s8.s32 {%r60810, %r60811, %r60812, %r60813, %r60814, %r60815, %r60816, %r60817}, {%r1, %r1}, {%r1, %r1}, {%r60802, %r60803, %r60804, %r60805, %r60806, %r60807, %r60808, %r60809};
	bar.warp.sync 	-1;
	wmma.mma.sync.aligned.row.col.m16n16k16.s32.s8.s8.s32 {%r60818, %r60819, %r60820, %r60821, %r60822, %r60823, %r60824, %r60825}, {%r1, %r1}, {%r1, %r1}, {%r60810, %r60811, %r60812, %r60813, %r60814, %r60815, %r60816, %r60817};
	bar.warp.sync 	-1;
	wmma.mma.sync.aligned.row.col.m16n16k16.s32.s8.s8.s32 {%r60826, %r60827, %r60828, %r60829, %r60830, %r60831, %r60832, %r60833}, {%r1, %r1}, {%r1, %r1}, {%r60818, %r60819, %r60820, %r60821, %r60822, %r60823, %r60824, %r60825};
	bar.warp.sync 	-1;
	wmma.mma.sync.aligned.row.col.m16n16k16.s32.s8.s8.s32 {%r60834, %r60835, %r60836, %r60837, %r60838, %r60839, %r60840, %r60841}, {%r1, %r1}, {%r1, %r1}, {%r60826, %r60827, %r60828, %r60829, %r60830, %r60831, %r60832, %r60833};
	bar.warp.sync 	-1;
	wmma.mma.sync.aligned.row.col.m16n16k16.s32.s8.s8.s32 {%r60842, %r60843, %r60844, %r60845, %r60846, %r60847, %r60848, %r60849}, {%r1, %r1}, {%r1, %r1}, {%r60834, %r60835, %r60836, %r60837, %r60838, %r60839, %r60840, %r60841};
	bar.warp.sync 	-1;
	wmma.mma.sync.aligned.row.col.m16n16k16.s32.s8.s8.s32 {%r60850, %r60851, %r60852, %r60853, %r60854, %r60855, %r60856, %r60857}, {%r1, %r1}, {%r1, %r1}, {%r60842, %r60843, %r60844, %r60845, %r60846, %r60847, %r60848, %r60849};
	bar.warp.sync 	-1;
	wmma.mma.sync.aligned.row.col.m16n16k16.s32.s8.s8.s32 {%r60858, %r60859, %r60860, %r60861, %r60862, %r60863, %r60864, %r60865}, {%r1, %r1}, {%r1, %r1}, {%r60850, %r60851, %r60852, %r60853, %r60854, %r60855, %r60856, %r60857};
	bar.warp.sync 	-1;
	wmma.mma.sync.aligned.row.col.m16n16k16.s32.s8.s8.s32 {%r60866, %r60867, %r60868, %r60869, %r60870, %r60871, %r60872, %r60873}, {%r1, %r1}, {%r1, %r1}, {%r60858, %r60859, %r60860, %r60861, %r60862, %r60863, %r60864, %r60865};
	bar.warp.sync 	-1;
	wmma.mma.sync.aligned.row.col.m16n16k16.s32.s8.s8.s32 {%r60874, %r60875, %r60876, %r60877, %r60878, %r60879, %r60880, %r60881}, {%r1, %r1}, {%r1, %r1}, {%r60866, %r60867, %r60868, %r60869, %r60870, %r60871, %r60872, %r60873};
	bar.warp.sync 	-1;
	wmma.mma.sync.aligned.row.col.m16n16k16.s32.s8.s8.s32 {%r60882, %r60883, %r60884, %r60885, %r60886, %r60887, %r60888, %r60889}, {%r1, %r1}, {%r1, %r1}, {%r60874, %r60875, %r60876, %r60877, %r60878, %r60879, %r60880, %r60881};
	bar.warp.sync 	-1;
	wmma.mma.sync.aligned.row.col.m16n16k16.s32.s8.s8.s32 {%r60890, %r60891, %r60892, %r60893, %r60894, %r60895, %r60896, %r60897}, {%r1, %r1}, {%r1, %r1}, {%r60882, %r60883, %r60884, %r60885, %r60886, %r60887, %r60888, %r60889};
	bar.warp.sync 	-1;
	wmma.mma.sync.aligned.row.col.m16n16k16.s32.s8.s8.s32 {%r60898, %r60899, %r60900, %r60901, %r60902, %r60903, %r60904, %r60905}, {%r1, %r1}, {%r1, %r1}, {%r60890, %r60891, %r60892, %r60893, %r60894, %r60895, %r60896, %r60897};
	bar.warp.sync 	-1;
	wmma.mma.sync.aligned.row.col.m16n16k16.s32.s8.s8.s32 {%r60906, %r60907, %r60908, %r60909, %r60910, %r60911, %r60912, %r60913}, {%r1, %r1}, {%r1, %r1}, {%r60898, %r60899, %r60900, %r60901, %r60902, %r60903, %r60904, %r60905};
	bar.warp.sync 	-1;
	wmma.mma.sync.aligned.row.col.m16n16k16.s32.s8.s8.s32 {%r60914, %r60915, %r60916, %r60917, %r60918, %r60919, %r60920, %r60921}, {%r1, %r1}, {%r1, %r1}, {%r60906, %r60907, %r60908, %r60909, %r60910, %r60911, %r60912, %r60913};
	bar.warp.sync 	-1;
	wmma.mma.sync.aligned.row.col.m16n16k16.s32.s8.s8.s32 {%r60922, %r60923, %r60924, %r60925, %r60926, %r60927, %r60928, %r60929}, {%r1, %r1}, {%r1, %r1}, {%r60914, %r60915, %r60916, %r60917, %r60918, %r60919, %r60920, %r60921};
	bar.warp.sync 	-1;
	wmma.mma.sync.aligned.row.col.m16n16k16.s32.s8.s8.s32 {%r60930, %r60931, %r60932, %r60933, %r60934, %r60935, %r60936, %r60937}, {%r1, %r1}, {%r1, %r1}, {%r60922, %r60923, %r60924, %r60925, %r60926, %r60927, %r60928, %r60929};
	bar.warp.sync 	-1;
	wmma.mma.sync.aligned.row.col.m16n16k16.s32.s8.s8.s32 {%r60938, %r60939, %r60940, %r60941, %r60942, %r60943, %r60944, %r60945}, {%r1, %r1}, {%r1, %r1}, {%r60930, %r60931, %r60932, %r60933, %r60934, %r60935, %r60936, %r60937};
	bar.warp.sync 	-1;
	wmma.mma.sync.aligned.row.col.m16n16k16.s32.s8.s8.s32 {%r60946, %r60947, %r60948, %r60949, %r60950, %r60951, %r60952, %r60953}, {%r1, %r1}, {%r1, %r1}, {%r60938, %r60939, %r60940, %r60941, %r60942, %r60943, %r60944, %r60945};
	bar.warp.sync 	-1;
	wmma.mma.sync.aligned.row.col.m16n16k16.s32.s8.s8.s32 {%r60954, %r60955, %r60956, %r60957, %r60958, %r60959, %r60960, %r60961}, {%r1, %r1}, {%r1, %r1}, {%r60946, %r60947, %r60948, %r60949, %r60950, %r60951, %r60952, %r60953};
	bar.warp.sync 	-1;
	wmma.mma.sync.aligned.row.col.m16n16k16.s32.s8.s8.s32 {%r60962, %r60963, %r60964, %r60965, %r60966, %r60967, %r60968, %r60969}, {%r1, %r1}, {%r1, %r1}, {%r60954, %r60955, %r60956, %r60957, %r60958, %r60959, %r60960, %r60961};
	bar.warp.sync 	-1;
	wmma.mma.sync.aligned.row.col.m16n16k16.s32.s8.s8.s32 {%r60970, %r60971, %r60972, %r60973, %r60974, %r60975, %r60976, %r60977}, {%r1, %r1}, {%r1, %r1}, {%r60962, %r60963, %r60964, %r60965, %r60966, %r60967, %r60968, %r60969};
	bar.warp.sync 	-1;
	wmma.mma.sync.aligned.row.col.m16n16k16.s32.s8.s8.s32 {%r60978, %r60979, %r60980, %r60981, %r60982, %r60983, %r60984, %r60985}, {%r1, %r1}, {%r1, %r1}, {%r60970, %r60971, %r60972, %r60973, %r60974, %r60975, %r60976, %r60977};
	bar.warp.sync 	-1;
	wmma.mma.sync.aligned.row.col.m16n16k16.s32.s8.s8.s32 {%r60986, %r60987, %r60988, %r60989, %r60990, %r60991, %r60992, %r60993}, {%r1, %r1}, {%r1, %r1}, {%r60978, %r60979, %r60980, %r60981, %r60982, %r60983, %r60984, %r60985};
	bar.warp.sync 	-1;
	wmma.mma.sync.aligned.row.col.m16n16k16.s32.s8.s8.s32 {%r60994, %r60995, %r60996, %r60997, %r60998, %r60999, %r61000, %r61001}, {%r1, %r1}, {%r1, %r1}, {%r60986, %r60987, %r60988, %r60989, %r60990, %r60991, %r60992, %r60993};
	bar.warp.sync 	-1;
	wmma.mma.sync.aligned.row.col.m16n16k16.s32.s8.s8.s32 {%r61002, %r61003, %r61004, %r61005, %r61006, %r61007, %r61008, %r61009}, {%r1, %r1}, {%r1, %r1}, {%r60994, %r60995, %r60996, %r60997, %r60998, %r60999, %r61000, %r61001};
	bar.warp.sync 	-1;
	wmma.mma.sync.aligned.row.col.m16n16k16.s32.s8.s8.s32 {%r61010, %r61011, %r61012, %r61013, %r61014, %r61015, %r61016, %r61017}, {%r1, %r1}, {%r1, %r1}, {%r61002, %r61003, %r61004, %r61005, %r61006, %r61007, %r61008, %r61009};
	bar.warp.sync 	-1;
	wmma.mma.sync.aligned.row.col.m16n16k16.s32.s8.s8.s32 {%r61018, %r61019, %r61020, %r61021, %r61022, %r61023, %r61024, %r61025}, {%r1, %r1}, {%r1, %r1}, {%r61010, %r61011, %r61012, %r61013, %r61014, %r61015, %r61016, %r61017};
	bar.warp.sync 	-1;
	wmma.mma.sync.aligned.row.col.m16n16k16.s32.s8.s8.s32 {%r61026, %r61027, %r61028, %r61029, %r61030, %r61031, %r61032, %r61033}, {%r1, %r1}, {%r1, %r1}, {%r61018, %r61019, %r61020, %r61021, %r61022, %r61023, %r61024, %r61025};
	bar.warp.sync 	-1;
	wmma.mma.sync.aligned.row.col.m16n16k16.s32.s8.s8.s32 {%r61034, %r61035, %r61036, %r61037, %r61038, %r61039, %r61040, %r61041}, {%r1, %r1}, {%r1, %r1}, {%r61026, %r61027, %r61028, %r61029, %r61030, %r61031, %r61032, %r61033};
	bar.warp.sync 	-1;
	wmma.mma.sync.aligned.row.col.m16n16k16.s32.s8.s8.s32 {%r61042, %r61043, %r61044, %r61045, %r61046, %r61047, %r61048, %r61049}, {%r1, %r1}, {%r1, %r1}, {%r61034, %r61035, %r61036, %r61037, %r61038, %r61039, %r61040, %r61041};
	bar.warp.sync 	-1;
	wmma.mma.sync.aligned.row.col.m16n16k16.s32.s8.s8.s32 {%r61050, %r61051, %r61052, %r61053, %r61054, %r61055, %r61056, %r61057}, {%r1, %r1}, {%r1, %r1}, {%r61042, %r61043, %r61044, %r61045, %r61046, %r61047, %r61048, %r61049};
	bar.warp.sync 	-1;
	wmma.mma.sync.aligned.row.col.m16n16k16.s32.s8.s8.s32 {%r61058, %r61059, %r61060, %r61061, %r61062, %r61063, %r61064, %r61065}, {%r1, %r1}, {%r1, %r1}, {%r61050, %r61051, %r61052, %r61053, %r61054, %r61055, %r61056, %r61057};
	bar.warp.sync 	-1;
	wmma.mma.sync.aligned.row.col.m16n16k16.s32.s8.s8.s32 {%r61066, %r61067, %r61068, %r61069, %r61070, %r61071, %r61072, %r61073}, {%r1, %r1}, {%r1, %r1}, {%r61058, %r61059, %r61060, %r61061, %r61062, %r61063, %r61064, %r61065};
	bar.warp.sync 	-1;
	wmma.mma.sync.aligned.row.col.m16n16k16.s32.s8.s8.s32 {%r61074, %r61075, %r61076, %r61077, %r61078, %r61079, %r61080, %r61081}, {%r1, %r1}, {%r1, %r1}, {%r61066, %r61067, %r61068, %r61069, %r61070, %r61071, %r61072, %r61073};
	bar.warp.sync 	-1;
	wmma.mma.sync.aligned.row.col.m16n16k16.s32.s8.s8.s32 {%r61082, %r61083, %r61084, %r61085, %r61086, %r61087, %r61088, %r61089}, {%r1, %r1}, {%r1, %r1}, {%r61074, %r61075, %r61076, %r61077, %r61078, %r61079, %r61080, %r61081};
	bar.warp.sync 	-1;
	wmma.mma.sync.aligned.row.col.m16n16k16.s32.s8.s8.s32 {%r61090, %r61091, %r61092, %r61093, %r61094, %r61095, %r61096, %r61097}, {%r1, %r1}, {%r1, %r1}, {%r61082, %r61083, %r61084, %r61085, %r61086, %r61087, %r61088, %r61089};
	bar.warp.sync 	-1;
	wmma.mma.sync.aligned.row.col.m16n16k16.s32.s8.s8.s32 {%r61098, %r61099, %r61100, %r61101, %r61102, %r61103, %r61104, %r61105}, {%r1, %r1}, {%r1, %r1}, {%r61090, %r61091, %r61092, %r61093, %r61094, %r61095, %r61096, %r61097};
	bar.warp.sync 	-1;
	wmma.mma.sync.aligned.row.col.m16n16k16.s32.s8.s8.s32 {%r61106, %r61107, %r61108, %r61109, %r61110, %r61111, %r61112, %r61113}, {%r1, %r1}, {%r1, %r1}, {%r61098, %r61099, %r61100, %r61101, %r61102, %r61103, %r61104, %r61105};
	bar.warp.sync 	-1;
	wmma.mma.sync.aligned.row.col.m16n16k16.s32.s8.s8.s32 {%r61114, %r61115, %r61116, %r61117, %r61118, %r61119, %r61120, %r61121}, {%r1, %r1}, {%r1, %r1}, {%r61106, %r61107, %r61108, %r61109, %r61110, %r61111, %r61112, %r61113};
	bar.warp.sync 	-1;
	wmma.mma.sync.aligned.row.col.m16n16k16.s32.s8.s8.s32 {%r61122, %r61123, %r61124, %r61125, %r61126, %r61127, %r61128, %r61129}, {%r1, %r1}, {%r1, %r1}, {%r61114, %r61115, %r61116, %r61117, %r61118, %r61119, %r61120, %r61121};
	bar.warp.sync 	-1;
	wmma.mma.sync.aligned.row.col.m16n16k16.s32.s8.s8.s32 {%r61130, %r61131, %r61132, %r61133, %r61134, %r61135, %r61136, %r61137}, {%r1, %r1}, {%r1, %r1}, {%r61122, %r61123, %r61124, %r61125, %r61126, %r61127, %r61128, %r61129};
	bar.warp.sync 	-1;
	wmma.mma.sync.aligned.row.col.m16n16k16.s32.s8.s8.s32 {%r61138, %r61139, %r61140, %r61141, %r61142, %r61143, %r61144, %r61145}, {%r1, %r1}, {%r1, %r1}, {%r61130, %r61131, %r61132, %r61133, %r61134, %r61135, %r61136, %r61137};
	bar.warp.sync 	-1;
	wmma.mma.sync.aligned.row.col.m16n16k16.s32.s8.s8.s32 {%r61146, %r61147, %r61148, %r61149, %r61150, %r61151, %r61152, %r61153}, {%r1, %r1}, {%r1, %r1}, {%r61138, %r61139, %r61140, %r61141, %r61142, %r61143, %r61144, %r61145};
	bar.warp.sync 	-1;
	wmma.mma.sync.aligned.row.col.m16n16k16.s32.s8.s8.s32 {%r61154, %r61155, %r61156, %r61157, %r61158, %r61159, %r61160, %r61161}, {%r1, %r1}, {%r1, %r1}, {%r61146, %r61147, %r61148, %r61149, %r61150, %r61151, %r61152, %r61153};
	bar.warp.sync 	-1;
	wmma.mma.sync.aligned.row.col.m16n16k16.s32.s8.s8.s32 {%r61162, %r61163, %r61164, %r61165, %r61166, %r61167, %r61168, %r61169}, {%r1, %r1}, {%r1, %r1}, {%r61154, %r61155, %r61156, %r61157, %r61158, %r61159, %r61160, %r61161};
	bar.warp.sync 	-1;
	wmma.mma.sync.aligned.row.col.m16n16k16.s32.s8.s8.s32 {%r61170, %r61171, %r61172, %r61173, %r61174, %r61175, %r61176, %r61177}, {%r1, %r1}, {%r1, %r1}, {%r61162, %r61163, %r61164, %r61165, %r61166, %r61167, %r61168, %r61169};
	bar.warp.sync 	-1;
	wmma.mma.sync.aligned.row.col.m16n16k16.s32.s8.s8.s32 {%r61178, %r61179, %r61180, %r61181, %r61182, %r61183, %r61184, %r61185}, {%r1, %r1}, {%r1, %r1}, {%r61170, %r61171, %r61172, %r61173, %r61174, %r61175, %r61176, %r61177};
	bar.warp.sync 	-1;
	wmma.mma.sync.aligned.row.col.m16n16k16.s32.s8.s8.s32 {%r61186, %r61187, %r61188, %r61189, %r61190, %r61191, %r61192, %r61193}, {%r1, %r1}, {%r1, %r1}, {%r61178, %r61179, %r61180, %r61181, %r61182, %r61183, %r61184, %r61185};
	bar.warp.sync 	-1;
	wmma.mma.sync.aligned.row.col.m16n16k16.s32.s8.s8.s32 {%r61194, %r61195, %r61196, %r61197, %r61198, %r61199, %r61200, %r61201}, {%r1, %r1}, {%r1, %r1}, {%r61186, %r61187, %r61188, %r61189, %r61190, %r61191, %r61192, %r61193};
	bar.warp.sync 	-1;
	wmma.mma.sync.aligned.row.col.m16n16k16.s32.s8.s8.s32 {%r61202, %r61203, %r61204, %r61205, %r61206, %r61207, %r61208, %r61209}, {%r1, %r1}, {%r1, %r1}, {%r61194, %r61195, %r61196, %r61197, %r61198, %r61199, %r61200, %r61201};
	bar.warp.sync 	-1;
	wmma.mma.sync.aligned.row.col.m16n16k16.s32.s8.s8.s32 {%r61210, %r61211, %r61212, %r61213, %r61214, %r61215, %r61216, %r61217}, {%r1, %r1}, {%r1, %r1}, {%r61202, %r61203, %r61204, %r61205, %r61206, %r61207, %r61208, %r61209};
	bar.warp.sync 	-1;
	wmma.mma.sync.aligned.row.col.m16n16k16.s32.s8.s8.s32 {%r61218, %r61219, %r61220, %r61221, %r61222, %r61223, %r61224, %r61225}, {%r1, %r1}, {%r1, %r1}, {%r61210, %r61211, %r61212, %r61213, %r61214, %r61215, %r61216, %r61217};
	bar.warp.sync 	-1;
	wmma.mma.sync.aligned.row.col.m16n16k16.s32.s8.s8.s32 {%r61226, %r61227, %r61228, %r61229, %r61230, %r61231, %r61232, %r61233}, {%r1, %r1}, {%r1, %r1}, {%r61218, %r61219, %r61220, %r61221, %r61222, %r61223, %r61224, %r61225};
	bar.warp.sync 	-1;
	wmma.mma.sync.aligned.row.col.m16n16k16.s32.s8.s8.s32 {%r61234, %r61235, %r61236, %r61237, %r61238, %r61239, %r61240, %r61241}, {%r1, %r1}, {%r1, %r1}, {%r61226, %r61227, %r61228, %r61229, %r61230, %r61231, %r61232, %r61233};
	bar.warp.sync 	-1;
	wmma.mma.sync.aligned.row.col.m16n16k16.s32.s8.s8.s32 {%r61242, %r61243, %r61244, %r61245, %r61246, %r61247, %r61248, %r61249}, {%r1, %r1}, {%r1, %r1}, {%r61234, %r61235, %r61236, %r61237, %r61238, %r61239, %r61240, %r61241};
	bar.warp.sync 	-1;
	wmma.mma.sync.aligned.row.col.m16n16k16.s32.s8.s8.s32 {%r61250, %r61251, %r61252, %r61253, %r61254, %r61255, %r61256, %r61257}, {%r1, %r1}, {%r1, %r1}, {%r61242, %r61243, %r61244, %r61245, %r61246, %r61247, %r61248, %r61249};
	bar.warp.sync 	-1;
	wmma.mma.sync.aligned.row.col.m16n16k16.s32.s8.s8.s32 {%r61258, %r61259, %r61260, %r61261, %r61262, %r61263, %r61264, %r61265}, {%r1, %r1}, {%r1, %r1}, {%r61250, %r61251, %r61252, %r61253, %r61254, %r61255, %r61256, %r61257};
	bar.warp.sync 	-1;
	wmma.mma.sync.aligned.row.col.m16n16k16.s32.s8.s8.s32 {%r61266, %r61267, %r61268, %r61269, %r61270, %r61271, %r61272, %r61273}, {%r1, %r1}, {%r1, %r1}, {%r61258, %r61259, %r61260, %r61261, %r61262, %r61263, %r61264, %r61265};
	bar.warp.sync 	-1;
	wmma.mma.sync.aligned.row.col.m16n16k16.s32.s8.s8.s32 {%r61274, %r61275, %r61276, %r61277, %r61278, %r61279, %r61280, %r61281}, {%r1, %r1}, {%r1, %r1}, {%r61266, %r61267, %r61268, %r61269, %r61270, %r61271, %r61272, %r61273};
	bar.warp.sync 	-1;
	wmma.mma.sync.aligned.row.col.m16n16k16.s32.s8.s8.s32 {%r61282, %r61283, %r61284, %r61285, %r61286, %r61287, %r61288, %r61289}, {%r1, %r1}, {%r1, %r1}, {%r61274, %r61275, %r61276, %r61277, %r61278, %r61279, %r61280, %r61281};
	bar.warp.sync 	-1;
	wmma.mma.sync.aligned.row.col.m16n16k16.s32.s8.s8.s32 {%r61290, %r61291, %r61292, %r61293, %r61294, %r61295, %r61296, %r61297}, {%r1, %r1}, {%r1, %r1}, {%r61282, %r61283, %r61284, %r61285, %r61286, %r61287, %r61288, %r61289};
	bar.warp.sync 	-1;
	wmma.mma.sync.aligned.row.col.m16n16k16.s32.s8.s8.s32 {%r61298, %r61299, %r61300, %r61301, %r61302, %r61303, %r61304, %r61305}, {%r1, %r1}, {%r1, %r1}, {%r61290, %r61291, %r61292, %r61293, %r61294, %r61295, %r61296, %r61297};
	bar.warp.sync 	-1;
	wmma.mma.sync.aligned.row.col.m16n16k16.s32.s8.s8.s32 {%r61306, %r61307, %r61308, %r61309, %r61310, %r61311, %r61312, %r61313}, {%r1, %r1}, {%r1, %r1}, {%r61298, %r61299, %r61300, %r61301, %r61302, %r61303, %r61304, %r61305};
	bar.warp.sync 	-1;
	wmma.mma.sync.aligned.row.col.m16n16k16.s32.s8.s8.s32 {%r61314, %r61315, %r61316, %r61317, %r61318, %r61319, %r61320, %r61321}, {%r1, %r1}, {%r1, %r1}, {%r61306, %r61307, %r61308, %r61309, %r61310, %r61311, %r61312, %r61313};
	bar.warp.sync 	-1;
	wmma.mma.sync.aligned.row.col.m16n16k16.s32.s8.s8.s32 {%r61322, %r61323, %r61324, %r61325, %r61326, %r61327, %r61328, %r61329}, {%r1, %r1}, {%r1, %r1}, {%r61314, %r61315, %r61316, %r61317, %r61318, %r61319, %r61320, %r61321};
	bar.warp.sync 	-1;
	wmma.mma.sync.aligned.row.col.m16n16k16.s32.s8.s8.s32 {%r61330, %r61331, %r61332, %r61333, %r61334, %r61335, %r61336, %r61337}, {%r1, %r1}, {%r1, %r1}, {%r61322, %r61323, %r61324, %r61325, %r61326, %r61327, %r61328, %r61329};
	bar.warp.sync 	-1;
	wmma.mma.sync.aligned.row.col.m16n16k16.s32.s8.s8.s32 {%r61338, %r61339, %r61340, %r61341, %r61342, %r61343, %r61344, %r61345}, {%r1, %r1}, {%r1, %r1}, {%r61330, %r61331, %r61332, %r61333, %r61334, %r61335, %r61336, %r61337};
	bar.warp.sync 	-1;
	wmma.mma.sync.aligned.row.col.m16n16k16.s32.s8.s8.s32 {%r61346, %r61347, %r61348, %r61349, %r61350, %r61351, %r61352, %r61353}, {%r1, %r1}, {%r1, %r1}, {%r61338, %r61339, %r61340, %r61341, %r61342, %r61343, %r61344, %r61345};
	bar.warp.sync 	-1;
	wmma.mma.sync.aligned.row.col.m16n16k16.s32.s8.s8.s32 {%r61354, %r61355, %r61356, %r61357, %r61358, %r61359, %r61360, %r61361}, {%r1, %r1}, {%r1, %r1}, {%r61346, %r61347, %r61348, %r61349, %r61350, %r61351, %r61352, %r61353};
	bar.warp.sync 	-1;
	wmma.mma.sync.aligned.row.col.m16n16k16.s32.s8.s8.s32 {%r61362, %r61363, %r61364, %r61365, %r61366, %r61367, %r61368, %r61369}, {%r1, %r1}, {%r1, %r1}, {%r61354, %r61355, %r61356, %r61357, %r61358, %r61359, %r61360, %r61361};
	bar.warp.sync 	-1;
	wmma.mma.sync.aligned.row.col.m16n16k16.s32.s8.s8.s32 {%r61370, %r61371, %r61372, %r61373, %r61374, %r61375, %r61376, %r61377}, {%r1, %r1}, {%r1, %r1}, {%r61362, %r61363, %r61364, %r61365, %r61366, %r61367, %r61368, %r61369};
	bar.warp.sync 	-1;
	wmma.mma.sync.aligned.row.col.m16n16k16.s32.s8.s8.s32 {%r61378, %r61379, %r61380, %r61381, %r61382, %r61383, %r61384, %r61385}, {%r1, %r1}, {%r1, %r1}, {%r61370, %r61371, %r61372, %r61373, %r61374, %r61375, %r61376, %r61377};
	bar.warp.sync 	-1;
	wmma.mma.sync.aligned.row.col.m16n16k16.s32.s8.s8.s32 {%r61386, %r61387, %r61388, %r61389, %r61390, %r61391, %r61392, %r61393}, {%r1, %r1}, {%r1, %r1}, {%r61378, %r61379, %r61380, %r61381, %r61382, %r61383, %r61384, %r61385};
	bar.warp.sync 	-1;
	wmma.mma.sync.aligned.row.col.m16n16k16.s32.s8.s8.s32 {%r61394, %r61395, %r61396, %r61397, %r61398, %r61399, %r61400, %r61401}, {%r1, %r1}, {%r1, %r1}, {%r61386, %r61387, %r61388, %r61389, %r61390, %r61391, %r61392, %r61393};
	bar.warp.sync 	-1;
	wmma.mma.sync.aligned.row.col.m16n16k16.s32.s8.s8.s32 {%r61402, %r61403, %r61404, %r61405, %r61406, %r61407, %r61408, %r61409}, {%r1, %r1}, {%r1, %r1}, {%r61394, %r61395, %r61396, %r61397, %r61398, %r61399, %r61400, %r61401};
	bar.warp.sync 	-1;
	wmma.mma.sync.aligned.row.col.m16n16k16.s32.s8.s8.s32 {%r61410, %r61411, %r61412, %r61413, %r61414, %r61415, %r61416, %r61417}, {%r1, %r1}, {%r1, %r1}, {%r61402, %r61403, %r61404, %r61405, %r61406, %r61407, %r61408, %r61409};
	bar.warp.sync 	-1;
	wmma.mma.sync.aligned.row.col.m16n16k16.s32.s8.s8.s32 {%r61418, %r61419, %r61420, %r61421, %r61422, %r61423, %r61424, %r61425}, {%r1, %r1}, {%r1, %r1}, {%r61410, %r61411, %r61412, %r61413, %r61414, %r61415, %r61416, %r61417};
	bar.warp.sync 	-1;
	wmma.mma.sync.aligned.row.col.m16n16k16.s32.s8.s8.s32 {%r61426, %r61427, %r61428, %r61429, %r61430, %r61431, %r61432, %r61433}, {%r1, %r1}, {%r1, %r1}, {%r61418, %r61419, %r61420, %r61421, %r61422, %r61423, %r61424, %r61425};
	bar.warp.sync 	-1;
	wmma.mma.sync.aligned.row.col.m16n16k16.s32.s8.s8.s32 {%r61434, %r61435, %r61436, %r61437, %r61438, %r61439, %r61440, %r61441}, {%r1, %r1}, {%r1, %r1}, {%r61426, %r61427, %r61428, %r61429, %r61430, %r61431, %r61432, %r61433};
	bar.warp.sync 	-1;
	wmma.mma.sync.aligned.row.col.m16n16k16.s32.s8.s8.s32 {%r61442, %r61443, %r61444, %r61445, %r61446, %r61447, %r61448, %r61449}, {%r1, %r1}, {%r1, %r1}, {%r61434, %r61435, %r61436, %r61437, %r61438, %r61439, %r61440, %r61441};
	bar.warp.sync 	-1;
	wmma.mma.sync.aligned.row.col.m16n16k16.s32.s8.s8.s32 {%r61450, %r61451, %r61452, %r61453, %r61454, %r61455, %r61456, %r61457}, {%r1, %r1}, {%r1, %r1}, {%r61442, %r61443, %r61444, %r61445, %r61446, %r61447, %r61448, %r61449};
	bar.warp.sync 	-1;
	wmma.mma.sync.aligned.row.col.m16n16k16.s32.s8.s8.s32 {%r61458, %r61459, %r61460, %r61461, %r61462, %r61463, %r61464, %r61465}, {%r1, %r1}, {%r1, %r1}, {%r61450, %r61451, %r61452, %r61453, %r61454, %r61455, %r61456, %r61457};
	bar.warp.sync 	-1;
	wmma.mma.sync.aligned.row.col.m16n16k16.s32.s8.s8.s32 {%r61466, %r61467, %r61468, %r61469, %r61470, %r61471, %r61472, %r61473}, {%r1, %r1}, {%r1, %r1}, {%r61458, %r61459, %r61460, %r61461, %r61462, %r61463, %r61464, %r61465};
	bar.warp.sync 	-1;
	wmma.mma.sync.aligned.row.col.m16n16k16.s32.s8.s8.s32 {%r61474, %r61475, %r61476, %r61477, %r61478, %r61479, %r61480, %r61481}, {%r1, %r1}, {%r1, %r1}, {%r61466, %r61467, %r61468, %r61469, %r61470, %r61471, %r61472, %r61473};
	bar.warp.sync 	-1;
	wmma.mma.sync.aligned.row.col.m16n16k16.s32.s8.s8.s32 {%r61482, %r61483, %r61484, %r61485, %r61486, %r61487, %r61488, %r61489}, {%r1, %r1}, {%r1, %r1}, {%r61474, %r61475, %r61476, %r61477, %r61478, %r61479, %r61480, %r61481};
	bar.warp.sync 	-1;
	wmma.mma.sync.aligned.row.col.m16n16k16.s32.s8.s8.s32 {%r61490, %r61491, %r61492, %r61493, %r61494, %r61495, %r61496, %r61497}, {%r1, %r1}, {%r1, %r1}, {%r61482, %r61483, %r61484, %r61485, %r61486, %r61487, %r61488, %r61489};
	bar.warp.sync 	-1;
	wmma.mma.sync.aligned.row.col.m16n16k16.s32.s8.s8.s32 {%r61498, %r61499, %r61500, %r61501, %r61502, %r61503, %r61504, %r61505}, {%r1, %r1}, {%r1, %r1}, {%r61490, %r61491, %r61492, %r61493, %r61494, %r61495, %r61496, %r61497};
	bar.warp.sync 	-1;
	wmma.mma.sync.aligned.row.col.m16n16k16.s32.s8.s8.s32 {%r61506, %r61507, %r61508, %r61509, %r61510, %r61511, %r61512, %r61513}, {%r1, %r1}, {%r1, %r1}, {%r61498, %r61499, %r61500, %r61501, %r61502, %r61503, %r61504, %r61505};
	bar.warp.sync 	-1;
	wmma.mma.sync.aligned.row.col.m16n16k16.s32.s8.s8.s32 {%r61514, %r61515, %r61516, %r61517, %r61518, %r61519, %r61520, %r61521}, {%r1, %r1}, {%r1, %r1}, {%r61506, %r61507, %r61508, %r61509, %r61510, %r61511, %r61512, %r61513};
	bar.warp.sync 	-1;
	wmma.mma.sync.aligned.row.col.m16n16k16.s32.s8.s8.s32 {%r61522, %r61523, %r61524, %r61525, %r61526, %r61527, %r61528, %r61529}, {%r1, %r1}, {%r1, %r1}, {%r61514, %r61515, %r61516, %r61517, %r61518, %r61519, %r61520, %r61521};
	bar.warp.sync 	-1;
	wmma.mma.sync.aligned.row.col.m16n16k16.s32.s8.s8.s32 {%r61530, %r61531, %r61532, %r61533, %r61534, %r61535, %r61536, %r61537}, {%r1, %r1}, {%r1, %r1}, {%r61522, %r61523, %r61524, %r61525, %r61526, %r61527, %r61528, %r61529};
	bar.warp.sync 	-1;
	wmma.mma.sync.aligned.row.col.m16n16k16.s32.s8.s8.s32 {%r61538, %r61539, %r61540, %r61541, %r61542, %r61543, %r61544, %r61545}, {%r1, %r1}, {%r1, %r1}, {%r61530, %r61531, %r61532, %r61533, %r61534, %r61535, %r61536, %r61537};
	bar.warp.sync 	-1;
	wmma.mma.sync.aligned.row.col.m16n16k16.s32.s8.s8.s32 {%r61546, %r61547, %r61548, %r61549, %r61550, %r61551, %r61552, %r61553}, {%r1, %r1}, {%r1, %r1}, {%r61538, %r61539, %r61540, %r61541, %r61542, %r61543, %r61544, %r61545};
	bar.warp.sync 	-1;
	wmma.mma.sync.aligned.row.col.m16n16k16.s32.s8.s8.s32 {%r61554, %r61555, %r61556, %r61557, %r61558, %r61559, %r61560, %r61561}, {%r1, %r1}, {%r1, %r1}, {%r61546, %r61547, %r61548, %r61549, %r61550, %r61551, %r61552, %r61553};
	bar.warp.sync 	-1;
	wmma.mma.sync.aligned.row.col.m16n16k16.s32.s8.s8.s32 {%r61562, %r61563, %r61564, %r61565, %r61566, %r61567, %r61568, %r61569}, {%r1, %r1}, {%r1, %r1}, {%r61554, %r61555, %r61556, %r61557, %r61558, %r61559, %r61560, %r61561};
	bar.warp.sync 	-1;
	wmma.mma.sync.aligned.row.col.m16n16k16.s32.s8.s8.s32 {%r61570, %r61571, %r61572, %r61573, %r61574, %r61575, %r61576, %r61577}, {%r1, %r1}, {%r1, %r1}, {%r61562, %r61563, %r61564, %r61565, %r61566, %r61567, %r61568, %r61569};
	bar.warp.sync 	-1;
	wmma.mma.sync.aligned.row.col.m16n16k16.s32.s8.s8.s32 {%r61578, %r61579, %r61580, %r61581, %r61582, %r61583, %r61584, %r61585}, {%r1, %r1}, {%r1, %r1}, {%r61570, %r61571, %r61572, %r61573, %r61574, %r61575, %r61576, %r61577};
	bar.warp.sync 	-1;
	wmma.mma.sync.aligned.row.col.m16n16k16.s32.s8.s8.s32 {%r61586, %r61587, %r61588, %r61589, %r61590, %r61591, %r61592, %r61593}, {%r1, %r1}, {%r1, %r1}, {%r61578, %r61579, %r61580, %r61581, %r61582, %r61583, %r61584, %r61585};
	bar.warp.sync 	-1;
	wmma.mma.sync.aligned.row.col.m16n16k16.s32.s8.s8.s32 {%r61594, %r61595, %r61596, %r61597, %r61598, %r61599, %r61600, %r61601}, {%r1, %r1}, {%r1, %r1}, {%r61586, %r61587, %r61588, %r61589, %r61590, %r61591, %r61592, %r61593};
	bar.warp.sync 	-1;
	wmma.mma.sync.aligned.row.col.m16n16k16.s32.s8.s8.s32 {%r61602, %r61603, %r61604, %r61605, %r61606, %r61607, %r61608, %r61609}, {%r1, %r1}, {%r1, %r1}, {%r61594, %r61595, %r61596, %r61597, %r61598, %r61599, %r61600, %r61601};
	bar.warp.sync 	-1;
	wmma.mma.sync.aligned.row.col.m16n16k16.s32.s8.s8.s32 {%r61610, %r61611, %r61612, %r61613, %r61614, %r61615, %r61616, %r61617}, {%r1, %r1}, {%r1, %r1}, {%r61602, %r61603, %r61604, %r61605, %r61606, %r61607, %r61608, %r61609};
	bar.warp.sync 	-1;
	wmma.mma.sync.aligned.row.col.m16n16k16.s32.s8.s8.s32 {%r61618, %r61619, %r61620, %r61621, %r61622, %r61623, %r61624, %r61625}, {%r1, %r1}, {%r1, %r1}, {%r61610, %r61611, %r61612, %r61613, %r61614, %r61615, %r61616, %r61617};
	bar.warp.sync 	-1;
	wmma.mma.sync.aligned.row.col.m16n16k16.s32.s8.s8.s32 {%r61626, %r61627, %r61628, %r61629, %r61630, %r61631, %r61632, %r61633}, {%r1, %r1}, {%r1, %r1}, {%r61618, %r61619, %r61620, %r61621, %r61622, %r61623, %r61624, %r61625};
	bar.warp.sync 	-1;
	wmma.mma.sync.aligned.row.col.m16n16k16.s32.s8.s8.s32 {%r61634, %r61635, %r61636, %r61637, %r61638, %r61639, %r61640, %r61641}, {%r1, %r1}, {%r1, %r1}, {%r61626, %r61627, %r61628, %r61629, %r61630, %r61631, %r61632, %r61633};
	bar.warp.sync 	-1;
	wmma.mma.sync.aligned.row.col.m16n16k16.s32.s8.s8.s32 {%r61642, %r61643, %r61644, %r61645, %r61646, %r61647, %r61648, %r61649}, {%r1, %r1}, {%r1, %r1}, {%r61634, %r61635, %r61636, %r61637, %r61638, %r61639, %r61640, %r61641};
	bar.warp.sync 	-1;
	wmma.mma.sync.aligned.row.col.m16n16k16.s32.s8.s8.s32 {%r61650, %r61651, %r61652, %r61653, %r61654, %r61655, %r61656, %r61657}, {%r1, %r1}, {%r1, %r1}, {%r61642, %r61643, %r61644, %r61645, %r61646, %r61647, %r61648, %r61649};
	bar.warp.sync 	-1;
	wmma.mma.sync.aligned.row.col.m16n16k16.s32.s8.s8.s32 {%r61658, %r61659, %r61660, %r61661, %r61662, %r61663, %r61664, %r61665}, {%r1, %r1}, {%r1, %r1}, {%r61650, %r61651, %r61652, %r61653, %r61654, %r61655, %r61656, %r61657};
	bar.warp.sync 	-1;
	wmma.mma.sync.aligned.row.col.m16n16k16.s32.s8.s8.s32 {%r61666, %r61667, %r61668, %r61669, %r61670, %r61671, %r61672, %r61673}, {%r1, %r1}, {%r1, %r1}, {%r61658, %r61659, %r61660, %r61661, %r61662, %r61663, %r61664, %r61665};
	bar.warp.sync 	-1;
	wmma.mma.sync.aligned.row.col.m16n16k16.s32.s8.s8.s32 {%r61674, %r61675, %r61676, %r61677, %r61678, %r61679, %r61680, %r61681}, {%r1, %r1}, {%r1, %r1}, {%r61666, %r61667, %r61668, %r61669, %r61670, %r61671, %r61672, %r61673};
	bar.warp.sync 	-1;
	wmma.mma.sync.aligned.row.col.m16n16k16.s32.s8.s8.s32 {%r61682, %r61683, %r61684, %r61685, %r61686, %r61687, %r61688, %r61689}, {%r1, %r1}, {%r1, %r1}, {%r61674, %r61675, %r61676, %r61677, %r61678, %r61679, %r61680, %r61681};
	bar.warp.sync 	-1;
	wmma.mma.sync.aligned.row.col.m16n16k16.s32.s8.s8.s32 {%r61690, %r61691, %r61692, %r61693, %r61694, %r61695, %r61696, %r61697}, {%r1, %r1}, {%r1, %r1}, {%r61682, %r61683, %r61684, %r61685, %r61686, %r61687, %r61688, %r61689};
	bar.warp.sync 	-1;
	wmma.mma.sync.aligned.row.col.m16n16k16.s32.s8.s8.s32 {%r61698, %r61699, %r61700, %r61701, %r61702, %r61703, %r61704, %r61705}, {%r1, %r1}, {%r1, %r1}, {%r61690, %r61691, %r61692, %r61693, %r61694, %r61695, %r61696, %r61697};
	bar.warp.sync 	-1;
	wmma.mma.sync.aligned.row.col.m16n16k16.s32.s8.s8.s32 {%r61706, %r61707, %r61708, %r61709, %r61710, %r61711, %r61712, %r61713}, {%r1, %r1}, {%r1, %r1}, {%r61698, %r61699, %r61700, %r61701, %r61702, %r61703, %r61704, %r61705};
	bar.warp.sync 	-1;
	wmma.mma.sync.aligned.row.col.m16n16k16.s32.s8.s8.s32 {%r61714, %r61715, %r61716, %r61717, %r61718, %r61719, %r61720, %r61721}, {%r1, %r1}, {%r1, %r1}, {%r61706, %r61707, %r61708, %r61709, %r61710, %r61711, %r61712, %r61713};
	bar.warp.sync 	-1;
	wmma.mma.sync.aligned.row.col.m16n16k16.s32.s8.s8.s32 {%r61722, %r61723, %r61724, %r61725, %r61726, %r61727, %r61728, %r61729}, {%r1, %r1}, {%r1, %r1}, {%r61714, %r61715, %r61716, %r61717, %r61718, %r61719, %r61720, %r61721};
	bar.warp.sync 	-1;
	wmma.mma.sync.aligned.row.col.m16n16k16.s32.s8.s8.s32 {%r61730, %r61731, %r61732, %r61733, %r61734, %r61735, %r61736, %r61737}, {%r1, %r1}, {%r1, %r1}, {%r61722, %r61723, %r61724, %r61725, %r61726, %r61727, %r61728, %r61729};
	bar.warp.sync 	-1;
	wmma.mma.sync.aligned.row.col.m16n16k16.s32.s8.s8.s32 {%r61738, %r61739, %r61740, %r61741, %r61742, %r61743, %r61744, %r61745}, {%r1, %r1}, {%r1, %r1}, {%r61730, %r61731, %r61732, %r61733, %r61734, %r61735, %r61736, %r61737};
	bar.warp.sync 	-1;
	wmma.mma.sync.aligned.row.col.m16n16k16.s32.s8.s8.s32 {%r61746, %r61747, %r61748, %r61749, %r61750, %r61751, %r61752, %r61753}, {%r1, %r1}, {%r1, %r1}, {%r61738, %r61739, %r61740, %r61741, %r61742, %r61743, %r61744, %r61745};
	bar.warp.sync 	-1;
	wmma.mma.sync.aligned.row.col.m16n16k16.s32.s8.s8.s32 {%r61754, %r61755, %r61756, %r61757, %r61758, %r61759, %r61760, %r61761}, {%r1, %r1}, {%r1, %r1}, {%r61746, %r61747, %r61748, %r61749, %r61750, %r61751, %r61752, %r61753};
	bar.warp.sync 	-1;
	wmma.mma.sync.aligned.row.col.m16n16k16.s32.s8.s8.s32 {%r61762, %r61763, %r61764, %r61765, %r61766, %r61767, %r61768, %r61769}, {%r1, %r1}, {%r1, %r1}, {%r61754, %r61755, %r61756, %r61757, %r61758, %r61759, %r61760, %r61761};
	bar.warp.sync 	-1;
	wmma.mma.sync.aligned.row.col.m16n16k16.s32.s8.s8.s32 {%r61770, %r61771, %r61772, %r61773, %r61774, %r61775, %r61776, %r61777}, {%r1, %r1}, {%r1, %r1}, {%r61762, %r61763, %r61764, %r61765, %r61766, %r61767, %r61768, %r61769};
	bar.warp.sync 	-1;
	wmma.mma.sync.aligned.row.col.m16n16k16.s32.s8.s8.s32 {%r61778, %r61779, %r61780, %r61781, %r61782, %r61783, %r61784, %r61785}, {%r1, %r1}, {%r1, %r1}, {%r61770, %r61771, %r61772, %r61773, %r61774, %r61775, %r61776, %r61777};
	bar.warp.sync 	-1;
	wmma.mma.sync.aligned.row.col.m16n16k16.s32.s8.s8.s32 {%r61786, %r61787, %r61788, %r61789, %r61790, %r61791, %r61792, %r61793}, {%r1, %r1}, {%r1, %r1}, {%r61778, %r61779, %r61780, %r61781, %r61782, %r61783, %r61784, %r61785};
	bar.warp.sync 	-1;
	wmma.mma.sync.aligned.row.col.m16n16k16.s32.s8.s8.s32 {%r61794, %r61795, %r61796, %r61797, %r61798, %r61799, %r61800, %r61801}, {%r1, %r1}, {%r1, %r1}, {%r61786, %r61787, %r61788, %r61789, %r61790, %r61791, %r61792, %r61793};
	bar.warp.sync 	-1;
	wmma.mma.sync.aligned.row.col.m16n16k16.s32.s8.s8.s32 {%r61802, %r61803, %r61804, %r61805, %r61806, %r61807, %r61808, %r61809}, {%r1, %r1}, {%r1, %r1}, {%r61794, %r61795, %r61796, %r61797, %r61798, %r61799, %r61800, %r61801};
	bar.warp.sync 	-1;
	wmma.mma.sync.aligned.row.col.m16n16k16.s32.s8.s8.s32 {%r61810, %r61811, %r61812, %r61813, %r61814, %r61815, %r61816, %r61817}, {%r1, %r1}, {%r1, %r1}, {%r61802, %r61803, %r61804, %r61805, %r61806, %r61807, %r61808, %r61809};
	bar.warp.sync 	-1;
	wmma.mma.sync.aligned.row.col.m16n16k16.s32.s8.s8.s32 {%r61818, %r61819, %r61820, %r61821, %r61822, %r61823, %r61824, %r61825}, {%r1, %r1}, {%r1, %r1}, {%r61810, %r61811, %r61812, %r61813, %r61814, %r61815, %r61816, %r61817};
	bar.warp.sync 	-1;
	wmma.mma.sync.aligned.row.col.m16n16k16.s32.s8.s8.s32 {%r61826, %r61827, %r61828, %r61829, %r61830, %r61831, %r61832, %r61833}, {%r1, %r1}, {%r1, %r1}, {%r61818, %r61819, %r61820, %r61821, %r61822, %r61823, %r61824, %r61825};
	bar.warp.sync 	-1;
	wmma.mma.sync.aligned.row.col.m16n16k16.s32.s8.s8.s32 {%r61834, %r61835, %r61836, %r61837, %r61838, %r61839, %r61840, %r61841}, {%r1, %r1}, {%r1, %r1}, {%r61826, %r61827, %r61828, %r61829, %r61830, %r61831, %r61832, %r61833};
	bar.warp.sync 	-1;
	wmma.mma.sync.aligned.row.col.m16n16k16.s32.s8.s8.s32 {%r61842, %r61843, %r61844, %r61845, %r61846, %r61847, %r61848, %r61849}, {%r1, %r1}, {%r1, %r1}, {%r61834, %r61835, %r61836, %r61837, %r61838, %r61839, %r61840, %r61841};
	bar.warp.sync 	-1;
	wmma.mma.sync.aligned.row.col.m16n16k16.s32.s8.s8.s32 {%r61850, %r61851, %r61852, %r61853, %r61854, %r61855, %r61856, %r61857}, {%r1, %r1}, {%r1, %r1}, {%r61842, %r61843, %r61844, %r61845, %r61846, %r61847, %r61848, %r61849};
	bar.warp.sync 	-1;
	wmma.mma.sync.aligned.row.col.m16n16k16.s32.s8.s8.s32 {%r61858, %r61859, %r61860, %r61861, %r61862, %r61863, %r61864, %r61865}, {%r1, %r1}, {%r1, %r1}, {%r61850, %r61851, %r61852, %r61853, %r61854, %r61855, %r61856, %r61857};
	bar.warp.sync 	-1;
	wmma.mma.sync.aligned.row.col.m16n16k16.s32.s8.s8.s32 {%r61866, %r61867, %r61868, %r61869, %r61870, %r61871, %r61872, %r61873}, {%r1, %r1}, {%r1, %r1}, {%r61858, %r61859, %r61860, %r61861, %r61862, %r61863, %r61864, %r61865};
	bar.warp.sync 	-1;
	wmma.mma.sync.aligned.row.col.m16n16k16.s32.s8.s8.s32 {%r61874, %r61875, %r61876, %r61877, %r61878, %r61879, %r61880, %r61881}, {%r1, %r1}, {%r1, %r1}, {%r61866, %r61867, %r61868, %r61869, %r61870, %r61871, %r61872, %r61873};
	bar.warp.sync 	-1;
	wmma.mma.sync.aligned.row.col.m16n16k16.s32.s8.s8.s32 {%r61882, %r61883, %r61884, %r61885, %r61886, %r61887, %r61888, %r61889}, {%r1, %r1}, {%r1, %r1}, {%r61874, %r61875, %r61876, %r61877, %r61878, %r61879, %r61880, %r61881};
	bar.warp.sync 	-1;
	wmma.mma.sync.aligned.row.col.m16n16k16.s32.s8.s8.s32 {%r61890, %r61891, %r61892, %r61893, %r61894, %r61895, %r61896, %r61897}, {%r1, %r1}, {%r1, %r1}, {%r61882, %r61883, %r61884, %r61885, %r61886, %r61887, %r61888, %r61889};
	bar.warp.sync 	-1;
	wmma.mma.sync.aligned.row.col.m16n16k16.s32.s8.s8.s32 {%r61898, %r61899, %r61900, %r61901, %r61902, %r61903, %r61904, %r61905}, {%r1, %r1}, {%r1, %r1}, {%r61890, %r61891, %r61892, %r61893, %r61894, %r61895, %r61896, %r61897};
	bar.warp.sync 	-1;
	wmma.mma.sync.aligned.row.col.m16n16k16.s32.s8.s8.s32 {%r61906, %r61907, %r61908, %r61909, %r61910, %r61911, %r61912, %r61913}, {%r1, %r1}, {%r1, %r1}, {%r61898, %r61899, %r61900, %r61901, %r61902, %r61903, %r61904, %r61905};
	bar.warp.sync 	-1;
	wmma.mma.sync.aligned.row.col.m16n16k16.s32.s8.s8.s32 {%r61914, %r61915, %r61916, %r61917, %r61918, %r61919, %r61920, %r61921}, {%r1, %r1}, {%r1, %r1}, {%r61906, %r61907, %r61908, %r61909, %r61910, %r61911, %r61912, %r61913};
	bar.warp.sync 	-1;
	wmma.mma.sync.aligned.row.col.m16n16k16.s32.s8.s8.s32 {%r61922, %r61923, %r61924, %r61925, %r61926, %r61927, %r61928, %r61929}, {%r1, %r1}, {%r1, %r1}, {%r61914, %r61915, %r61916, %r61917, %r61918, %r61919, %r61920, %r61921};
	bar.warp.sync 	-1;
	wmma.mma.sync.aligned.row.col.m16n16k16.s32.s8.s8.s32 {%r61930, %r61931, %r61932, %r61933, %r61934, %r61935, %r61936, %r61937}, {%r1, %r1}, {%r1, %r1}, {%r61922, %r61923, %r61924, %r61925, %r61926, %r61927, %r61928, %r61929};
	bar.warp.sync 	-1;
	wmma.mma.sync.aligned.row.col.m16n16k16.s32.s8.s8.s32 {%r61938, %r61939, %r61940, %r61941, %r61942, %r61943, %r61944, %r61945}, {%r1, %r1}, {%r1, %r1}, {%r61930, %r61931, %r61932, %r61933, %r61934, %r61935, %r61936, %r61937};
	bar.warp.sync 	-1;
	wmma.mma.sync.aligned.row.col.m16n16k16.s32.s8.s8.s32 {%r61946, %r61947, %r61948, %r61949, %r61950, %r61951, %r61952, %r61953}, {%r1, %r1}, {%r1, %r1}, {%r61938, %r61939, %r61940, %r61941, %r61942, %r61943, %r61944, %r61945};
	bar.warp.sync 	-1;
	wmma.mma.sync.aligned.row.col.m16n16k16.s32.s8.s8.s32 {%r61954, %r61955, %r61956, %r61957, %r61958, %r61959, %r61960, %r61961}, {%r1, %r1}, {%r1, %r1}, {%r61946, %r61947, %r61948, %r61949, %r61950, %r61951, %r61952, %r61953};
	bar.warp.sync 	-1;
	wmma.mma.sync.aligned.row.col.m16n16k16.s32.s8.s8.s32 {%r61962, %r61963, %r61964, %r61965, %r61966, %r61967, %r61968, %r61969}, {%r1, %r1}, {%r1, %r1}, {%r61954, %r61955, %r61956, %r61957, %r61958, %r61959, %r61960, %r61961};
	bar.warp.sync 	-1;
	wmma.mma.sync.aligned.row.col.m16n16k16.s32.s8.s8.s32 {%r61970, %r61971, %r61972, %r61973, %r61974, %r61975, %r61976, %r61977}, {%r1, %r1}, {%r1, %r1}, {%r61962, %r61963, %r61964, %r61965, %r61966, %r61967, %r61968, %r61969};
	bar.warp.sync 	-1;
	wmma.mma.sync.aligned.row.col.m16n16k16.s32.s8.s8.s32 {%r61978, %r61979, %r61980, %r61981, %r61982, %r61983, %r61984, %r61985}, {%r1, %r1}, {%r1, %r1}, {%r61970, %r61971, %r61972, %r61973, %r61974, %r61975, %r61976, %r61977};
	bar.warp.sync 	-1;
	wmma.mma.sync.aligned.row.col.m16n16k16.s32.s8.s8.s32 {%r61986, %r61987, %r61988, %r61989, %r61990, %r61991, %r61992, %r61993}, {%r1, %r1}, {%r1, %r1}, {%r61978, %r61979, %r61980, %r61981, %r61982, %r61983, %r61984, %r61985};
	bar.warp.sync 	-1;
	wmma.mma.sync.aligned.row.col.m16n16k16.s32.s8.s8.s32 {%r61994, %r61995, %r61996, %r61997, %r61998, %r61999, %r62000, %r62001}, {%r1, %r1}, {%r1, %r1}, {%r61986, %r61987, %r61988, %r61989, %r61990, %r61991, %r61992, %r61993};
	bar.warp.sync 	-1;
	wmma.mma.sync.aligned.row.col.m16n16k16.s32.s8.s8.s32 {%r62002, %r62003, %r62004, %r62005, %r62006, %r62007, %r62008, %r62009}, {%r1, %r1}, {%r1, %r1}, {%r61994, %r61995, %r61996, %r61997, %r61998, %r61999, %r62000, %r62001};
	bar.warp.sync 	-1;
	wmma.mma.sync.aligned.row.col.m16n16k16.s32.s8.s8.s32 {%r62010, %r62011, %r62012, %r62013, %r62014, %r62015, %r62016, %r62017}, {%r1, %r1}, {%r1, %r1}, {%r62002, %r62003, %r62004, %r62005, %r62006, %r62007, %r62008, %r62009};
	bar.warp.sync 	-1;
	wmma.mma.sync.aligned.row.col.m16n16k16.s32.s8.s8.s32 {%r62018, %r62019, %r62020, %r62021, %r62022, %r62023, %r62024, %r62025}, {%r1, %r1}, {%r1, %r1}, {%r62010, %r62011, %r62012, %r62013, %r62014, %r62015, %r62016, %r62017};
	bar.warp.sync 	-1;
	wmma.mma.sync.aligned.row.col.m16n16k16.s32.s8.s8.s32 {%r62026, %r62027, %r62028, %r62029, %r62030, %r62031, %r62032, %r62033}, {%r1, %r1}, {%r1, %r1}, {%r62018, %r62019, %r62020, %r62021, %r62022, %r62023, %r62024, %r62025};
	bar.warp.sync 	-1;
	wmma.mma.sync.aligned.row.col.m16n16k16.s32.s8.s8.s32 {%r62034, %r62035, %r62036, %r62037, %r62038, %r62039, %r62040, %r62041}, {%r1, %r1}, {%r1, %r1}, {%r62026, %r62027, %r62028, %r62029, %r62030, %r62031, %r62032, %r62033};
	bar.warp.sync 	-1;
	wmma.mma.sync.aligned.row.col.m16n16k16.s32.s8.s8.s32 {%r62042, %r62043, %r62044, %r62045, %r62046, %r62047, %r62048, %r62049}, {%r1, %r1}, {%r1, %r1}, {%r62034, %r62035, %r62036, %r62037, %r62038, %r62039, %r62040, %r62041};
	bar.warp.sync 	-1;
	wmma.mma.sync.aligned.row.col.m16n16k16.s32.s8.s8.s32 {%r62050, %r62051, %r62052, %r62053, %r62054, %r62055, %r62056, %r62057}, {%r1, %r1}, {%r1, %r1}, {%r62042, %r62043, %r62044, %r62045, %r62046, %r62047, %r62048, %r62049};
	bar.warp.sync 	-1;
	wmma.mma.sync.aligned.row.col.m16n16k16.s32.s8.s8.s32 {%r62058, %r62059, %r62060, %r62061, %r62062, %r62063, %r62064, %r62065}, {%r1, %r1}, {%r1, %r1}, {%r62050, %r62051, %r62052, %r62053, %r62054, %r62055, %r62056, %r62057};
	bar.warp.sync 	-1;
	wmma.mma.sync.aligned.row.col.m16n16k16.s32.s8.s8.s32 {%r62066, %r62067, %r62068, %r62069, %r62070, %r62071, %r62072, %r62073}, {%r1, %r1}, {%r1, %r1}, {%r62058, %r62059, %r62060, %r62061, %r62062, %r62063, %r62064, %r62065};
	bar.warp.sync 	-1;
	wmma.mma.sync.aligned.row.col.m16n16k16.s32.s8.s8.s32 {%r62074, %r62075, %r62076, %r62077, %r62078, %r62079, %r62080, %r62081}, {%r1, %r1}, {%r1, %r1}, {%r62066, %r62067, %r62068, %r62069, %r62070, %r62071, %r62072, %r62073};
	bar.warp.sync 	-1;
	wmma.mma.sync.aligned.row.col.m16n16k16.s32.s8.s8.s32 {%r62082, %r62083, %r62084, %r62085, %r62086, %r62087, %r62088, %r62089}, {%r1, %r1}, {%r1, %r1}, {%r62074, %r62075, %r62076, %r62077, %r62078, %r62079, %r62080, %r62081};
	bar.warp.sync 	-1;
	wmma.mma.sync.aligned.row.col.m16n16k16.s32.s8.s8.s32 {%r62090, %r62091, %r62092, %r62093, %r62094, %r62095, %r62096, %r62097}, {%r1, %r1}, {%r1, %r1}, {%r62082, %r62083, %r62084, %r62085, %r62086, %r62087, %r62088, %r62089};
	bar.warp.sync 	-1;
	wmma.mma.sync.aligned.row.col.m16n16k16.s32.s8.s8.s32 {%r62098, %r62099, %r62100, %r62101, %r62102, %r62103, %r62104, %r62105}, {%r1, %r1}, {%r1, %r1}, {%r62090, %r62091, %r62092, %r62093, %r62094, %r62095, %r62096, %r62097};
	bar.warp.sync 	-1;
	wmma.mma.sync.aligned.row.col.m16n16k16.s32.s8.s8.s32 {%r62106, %r62107, %r62108, %r62109, %r62110, %r62111, %r62112, %r62113}, {%r1, %r1}, {%r1, %r1}, {%r62098, %r62099, %r62100, %r62101, %r62102, %r62103, %r62104, %r62105};
	bar.warp.sync 	-1;
	wmma.mma.sync.aligned.row.col.m16n16k16.s32.s8.s8.s32 {%r62114, %r62115, %r62116, %r62117, %r62118, %r62119, %r62120, %r62121}, {%r1, %r1}, {%r1, %r1}, {%r62106, %r62107, %r62108, %r62109, %r62110, %r62111, %r62112, %r62113};
	bar.warp.sync 	-1;
	wmma.mma.sync.aligned.row.col.m16n16k16.s32.s8.s8.s32 {%r62122, %r62123, %r62124, %r62125, %r62126, %r62127, %r62128, %r62129}, {%r1, %r1}, {%r1, %r1}, {%r62114, %r62115, %r62116, %r62117, %r62118, %r62119, %r62120, %r62121};
	bar.warp.sync 	-1;
	wmma.mma.sync.aligned.row.col.m16n16k16.s32.s8.s8.s32 {%r62130, %r62131, %r62132, %r62133, %r62134, %r62135, %r62136, %r62137}, {%r1, %r1}, {%r1, %r1}, {%r62122, %r62123, %r62124, %r62125, %r62126, %r62127, %r62128, %r62129};
	bar.warp.sync 	-1;
	wmma.mma.sync.aligned.row.col.m16n16k16.s32.s8.s8.s32 {%r62138, %r62139, %r62140, %r62141, %r62142, %r62143, %r62144, %r62145}, {%r1, %r1}, {%r1, %r1}, {%r62130, %r62131, %r62132, %r62133, %r62134, %r62135, %r62136, %r62137};
	bar.warp.sync 	-1;
	wmma.mma.sync.aligned.row.col.m16n16k16.s32.s8.s8.s32 {%r62146, %r62147, %r62148, %r62149, %r62150, %r62151, %r62152, %r62153}, {%r1, %r1}, {%r1, %r1}, {%r62138, %r62139, %r62140, %r62141, %r62142, %r62143, %r62144, %r62145};
	bar.warp.sync 	-1;
	wmma.mma.sync.aligned.row.col.m16n16k16.s32.s8.s8.s32 {%r62154, %r62155, %r62156, %r62157, %r62158, %r62159, %r62160, %r62161}, {%r1, %r1}, {%r1, %r1}, {%r62146, %r62147, %r62148, %r62149, %r62150, %r62151, %r62152, %r62153};
	bar.warp.sync 	-1;
	wmma.mma.sync.aligned.row.col.m16n16k16.s32.s8.s8.s32 {%r62162, %r62163, %r62164, %r62165, %r62166, %r62167, %r62168, %r62169}, {%r1, %r1}, {%r1, %r1}, {%r62154, %r62155, %r62156, %r62157, %r62158, %r62159, %r62160, %r62161};
	bar.warp.sync 	-1;
	wmma.mma.sync.aligned.row.col.m16n16k16.s32.s8.s8.s32 {%r62170, %r62171, %r62172, %r62173, %r62174, %r62175, %r62176, %r62177}, {%r1, %r1}, {%r1, %r1}, {%r62162, %r62163, %r62164, %r62165, %r62166, %r62167, %r62168, %r62169};
	bar.warp.sync 	-1;
	wmma.mma.sync.aligned.row.col.m16n16k16.s32.s8.s8.s32 {%r62178, %r62179, %r62180, %r62181, %r62182, %r62183, %r62184, %r62185}, {%r1, %r1}, {%r1, %r1}, {%r62170, %r62171, %r62172, %r62173, %r62174, %r62175, %r62176, %r62177};
	bar.warp.sync 	-1;
	wmma.mma.sync.aligned.row.col.m16n16k16.s32.s8.s8.s32 {%r62186, %r62187, %r62188, %r62189, %r62190, %r62191, %r62192, %r62193}, {%r1, %r1}, {%r1, %r1}, {%r62178, %r62179, %r62180, %r62181, %r62182, %r62183, %r62184, %r62185};
	bar.warp.sync 	-1;
	wmma.mma.sync.aligned.row.col.m16n16k16.s32.s8.s8.s32 {%r62194, %r62195, %r62196, %r62197, %r62198, %r62199, %r62200, %r62201}, {%r1, %r1}, {%r1, %r1}, {%r62186, %r62187, %r62188, %r62189, %r62190, %r62191, %r62192, %r62193};
	bar.warp.sync 	-1;
	wmma.mma.sync.aligned.row.col.m16n16k16.s32.s8.s8.s32 {%r62202, %r62203, %r62204, %r62205, %r62206, %r62207, %r62208, %r62209}, {%r1, %r1}, {%r1, %r1}, {%r62194, %r62195, %r62196, %r62197, %r62198, %r62199, %r62200, %r62201};
	bar.warp.sync 	-1;
	wmma.mma.sync.aligned.row.col.m16n16k16.s32.s8.s8.s32 {%r62210, %r62211, %r62212, %r62213, %r62214, %r62215, %r62216, %r62217}, {%r1, %r1}, {%r1, %r1}, {%r62202, %r62203, %r62204, %r62205, %r62206, %r62207, %r62208, %r62209};
	bar.warp.sync 	-1;
	wmma.mma.sync.aligned.row.col.m16n16k16.s32.s8.s8.s32 {%r62218, %r62219, %r62220, %r62221, %r62222, %r62223, %r62224, %r62225}, {%r1, %r1}, {%r1, %r1}, {%r62210, %r62211, %r62212, %r62213, %r62214, %r62215, %r62216, %r62217};
	bar.warp.sync 	-1;
	wmma.mma.sync.aligned.row.col.m16n16k16.s32.s8.s8.s32 {%r62226, %r62227, %r62228, %r62229, %r62230, %r62231, %r62232, %r62233}, {%r1, %r1}, {%r1, %r1}, {%r62218, %r62219, %r62220, %r62221, %r62222, %r62223, %r62224, %r62225};
	bar.warp.sync 	-1;
	wmma.mma.sync.aligned.row.col.m16n16k16.s32.s8.s8.s32 {%r62234, %r62235, %r62236, %r62237, %r62238, %r62239, %r62240, %r62241}, {%r1, %r1}, {%r1, %r1}, {%r62226, %r62227, %r62228, %r62229, %r62230, %r62231, %r62232, %r62233};
	bar.warp.sync 	-1;
	wmma.mma.sync.aligned.row.col.m16n16k16.s32.s8.s8.s32 {%r62242, %r62243, %r62244, %r62245, %r62246, %r62247, %r62248, %r62249}, {%r1, %r1}, {%r1, %r1}, {%r62234, %r62235, %r62236, %r62237, %r62238, %r62239, %r62240, %r62241};
	bar.warp.sync 	-1;
	wmma.mma.sync.aligned.row.col.m16n16k16.s32.s8.s8.s32 {%r62250, %r62251, %r62252, %r62253, %r62254, %r62255, %r62256, %r62257}, {%r1, %r1}, {%r1, %r1}, {%r62242, %r62243, %r62244, %r62245, %r62246, %r62247, %r62248, %r62249};
	bar.warp.sync 	-1;
	wmma.mma.sync.aligned.row.col.m16n16k16.s32.s8.s8.s32 {%r62258, %r62259, %r62260, %r62261, %r62262, %r62263, %r62264, %r62265}, {%r1, %r1}, {%r1, %r1}, {%r62250, %r62251, %r62252, %r62253, %r62254, %r62255, %r62256, %r62257};
	bar.warp.sync 	-1;
	wmma.mma.sync.aligned.row.col.m16n16k16.s32.s8.s8.s32 {%r62266, %r62267, %r62268, %r62269, %r62270, %r62271, %r62272, %r62273}, {%r1, %r1}, {%r1, %r1}, {%r62258, %r62259, %r62260, %r62261, %r62262, %r62263, %r62264, %r62265};
	bar.warp.sync 	-1;
	wmma.mma.sync.aligned.row.col.m16n16k16.s32.s8.s8.s32 {%r62274, %r62275, %r62276, %r62277, %r62278, %r62279, %r62280, %r62281}, {%r1, %r1}, {%r1, %r1}, {%r62266, %r62267, %r62268, %r62269, %r62270, %r62271, %r62272, %r62273};
	bar.warp.sync 	-1;
	wmma.mma.sync.aligned.row.col.m16n16k16.s32.s8.s8.s32 {%r62282, %r62283, %r62284, %r62285, %r62286, %r62287, %r62288, %r62289}, {%r1, %r1}, {%r1, %r1}, {%r62274, %r62275, %r62276, %r62277, %r62278, %r62279, %r62280, %r62281};
	bar.warp.sync 	-1;
	wmma.mma.sync.aligned.row.col.m16n16k16.s32.s8.s8.s32 {%r62290, %r62291, %r62292, %r62293, %r62294, %r62295, %r62296, %r62297}, {%r1, %r1}, {%r1, %r1}, {%r62282, %r62283, %r62284, %r62285, %r62286, %r62287, %r62288, %r62289};
	bar.warp.sync 	-1;
	wmma.mma.sync.aligned.row.col.m16n16k16.s32.s8.s8.s32 {%r62298, %r62299, %r62300, %r62301, %r62302, %r62303, %r62304, %r62305}, {%r1, %r1}, {%r1, %r1}, {%r62290, %r62291, %r62292, %r62293, %r62294, %r62295, %r62296, %r62297};
	bar.warp.sync 	-1;
	wmma.mma.sync.aligned.row.col.m16n16k16.s32.s8.s8.s32 {%r62306, %r62307, %r62308, %r62309, %r62310, %r62311, %r62312, %r62313}, {%r1, %r1}, {%r1, %r1}, {%r62298, %r62299, %r62300, %r62301, %r62302, %r62303, %r62304, %r62305};
	bar.warp.sync 	-1;
	wmma.mma.sync.aligned.row.col.m16n16k16.s32.s8.s8.s32 {%r62314, %r62315, %r62316, %r62317, %r62318, %r62319, %r62320, %r62321}, {%r1, %r1}, {%r1, %r1}, {%r62306, %r62307, %r62308, %r62309, %r62310, %r62311, %r62312, %r62313};
	bar.warp.sync 	-1;
	wmma.mma.sync.aligned.row.col.m16n16k16.s32.s8.s8.s32 {%r62322, %r62323, %r62324, %r62325, %r62326, %r62327, %r62328, %r62329}, {%r1, %r1}, {%r1, %r1}, {%r62314, %r62315, %r62316, %r62317, %r62318, %r62319, %r62320, %r62321};
	bar.warp.sync 	-1;
	wmma.mma.sync.aligned.row.col.m16n16k16.s32.s8.s8.s32 {%r62330, %r62331, %r62332, %r62333, %r62334, %r62335, %r62336, %r62337}, {%r1, %r1}, {%r1, %r1}, {%r62322, %r62323, %r62324, %r62325, %r62326, %r62327, %r62328, %r62329};
	bar.warp.sync 	-1;
	wmma.mma.sync.aligned.row.col.m16n16k16.s32.s8.s8.s32 {%r62338, %r62339, %r62340, %r62341, %r62342, %r62343, %r62344, %r62345}, {%r1, %r1}, {%r1, %r1}, {%r62330, %r62331, %r62332, %r62333, %r62334, %r62335, %r62336, %r62337};
	bar.warp.sync 	-1;
	wmma.mma.sync.aligned.row.col.m16n16k16.s32.s8.s8.s32 {%r62346, %r62347, %r62348, %r62349, %r62350, %r62351, %r62352, %r62353}, {%r1, %r1}, {%r1, %r1}, {%r62338, %r62339, %r62340, %r62341, %r62342, %r62343, %r62344, %r62345};
	bar.warp.sync 	-1;
	wmma.mma.sync.aligned.row.col.m16n16k16.s32.s8.s8.s32 {%r62354, %r62355, %r62356, %r62357, %r62358, %r62359, %r62360, %r62361}, {%r1, %r1}, {%r1, %r1}, {%r62346, %r62347, %r62348, %r62349, %r62350, %r62351, %r62352, %r62353};
	bar.warp.sync 	-1;
	wmma.mma.sync.aligned.row.col.m16n16k16.s32.s8.s8.s32 {%r62362, %r62363, %r62364, %r62365, %r62366, %r62367, %r62368, %r62369}, {%r1, %r1}, {%r1, %r1}, {%r62354, %r62355, %r62356, %r62357, %r62358, %r62359, %r62360, %r62361};
	bar.warp.sync 	-1;
	wmma.mma.sync.aligned.row.col.m16n16k16.s32.s8.s8.s32 {%r62370, %r62371, %r62372, %r62373, %r62374, %r62375, %r62376, %r62377}, {%r1, %r1}, {%r1, %r1}, {%r62362, %r62363, %r62364, %r62365, %r62366, %r62367, %r62368, %r62369};
	bar.warp.sync 	-1;
	wmma.mma.sync.aligned.row.col.m16n16k16.s32.s8.s8.s32 {%r62378, %r62379, %r62380, %r62381, %r62382, %r62383, %r62384, %r62385}, {%r1, %r1}, {%r1, %r1}, {%r62370, %r62371, %r62372, %r62373, %r62374, %r62375, %r62376, %r62377};
	bar.warp.sync 	-1;
	wmma.mma.sync.aligned.row.col.m16n16k16.s32.s8.s8.s32 {%r62386, %r62387, %r62388, %r62389, %r62390, %r62391, %r62392, %r62393}, {%r1, %r1}, {%r1, %r1}, {%r62378, %r62379, %r62380, %r62381, %r62382, %r62383, %r62384, %r62385};
	bar.warp.sync 	-1;
	wmma.mma.sync.aligned.row.col.m16n16k16.s32.s8.s8.s32 {%r62394, %r62395, %r62396, %r62397, %r62398, %r62399, %r62400, %r62401}, {%r1, %r1}, {%r1, %r1}, {%r62386, %r62387, %r62388, %r62389, %r62390, %r62391, %r62392, %r62393};
	bar.warp.sync 	-1;
	wmma.mma.sync.aligned.row.col.m16n16k16.s32.s8.s8.s32 {%r62402, %r62403, %r62404, %r62405, %r62406, %r62407, %r62408, %r62409}, {%r1, %r1}, {%r1, %r1}, {%r62394, %r62395, %r62396, %r62397, %r62398, %r62399, %r62400, %r62401};
	bar.warp.sync 	-1;
	wmma.mma.sync.aligned.row.col.m16n16k16.s32.s8.s8.s32 {%r62410, %r62411, %r62412, %r62413, %r62414, %r62415, %r62416, %r62417}, {%r1, %r1}, {%r1, %r1}, {%r62402, %r62403, %r62404, %r62405, %r62406, %r62407, %r62408, %r62409};
	bar.warp.sync 	-1;
	wmma.mma.sync.aligned.row.col.m16n16k16.s32.s8.s8.s32 {%r62418, %r62419, %r62420, %r62421, %r62422, %r62423, %r62424, %r62425}, {%r1, %r1}, {%r1, %r1}, {%r62410, %r62411, %r62412, %r62413, %r62414, %r62415, %r62416, %r62417};
	bar.warp.sync 	-1;
	wmma.mma.sync.aligned.row.col.m16n16k16.s32.s8.s8.s32 {%r62426, %r62427, %r62428, %r62429, %r62430, %r62431, %r62432, %r62433}, {%r1, %r1}, {%r1, %r1}, {%r62418, %r62419, %r62420, %r62421, %r62422, %r62423, %r62424, %r62425};
	bar.warp.sync 	-1;
	wmma.mma.sync.aligned.row.col.m16n16k16.s32.s8.s8.s32 {%r62434, %r62435, %r62436, %r62437, %r62438, %r62439, %r62440, %r62441}, {%r1, %r1}, {%r1, %r1}, {%r62426, %r62427, %r62428, %r62429, %r62430, %r62431, %r62432, %r62433};
	bar.warp.sync 	-1;
	wmma.mma.sync.aligned.row.col.m16n16k16.s32.s8.s8.s32 {%r62442, %r62443, %r62444, %r62445, %r62446, %r62447, %r62448, %r62449}, {%r1, %r1}, {%r1, %r1}, {%r62434, %r62435, %r62436, %r62437, %r62438, %r62439, %r62440, %r62441};
	bar.warp.sync 	-1;
	wmma.mma.sync.aligned.row.col.m16n16k16.s32.s8.s8.s32 {%r62450, %r62451, %r62452, %r62453, %r62454, %r62455, %r62456, %r62457}, {%r1, %r1}, {%r1, %r1}, {%r62442, %r62443, %r62444, %r62445, %r62446, %r62447, %r62448, %r62449};
	bar.warp.sync 	-1;
	wmma.mma.sync.aligned.row.col.m16n16k16.s32.s8.s8.s32 {%r62458, %r62459, %r62460, %r62461, %r62462, %r62463, %r62464, %r62465}, {%r1, %r1}, {%r1, %r1}, {%r62450, %r62451, %r62452, %r62453, %r62454, %r62455, %r62456, %r62457};
	bar.warp.sync 	-1;
	wmma.mma.sync.aligned.row.col.m16n16k16.s32.s8.s8.s32 {%r62466, %r62467, %r62468, %r62469, %r62470, %r62471, %r62472, %r62473}, {%r1, %r1}, {%r1, %r1}, {%r62458, %r62459, %r62460, %r62461, %r62462, %r62463, %r62464, %r62465};
	bar.warp.sync 	-1;
	wmma.mma.sync.aligned.row.col.m16n16k16.s32.s8.s8.s32 {%r62474, %r62475, %r62476, %r62477, %r62478, %r62479, %r62480, %r62481}, {%r1, %r1}, {%r1, %r1}, {%r62466, %r62467, %r62468, %r62469, %r62470, %r62471, %r62472, %r62473};
	bar.warp.sync 	-1;
	wmma.mma.sync.aligned.row.col.m16n16k16.s32.s8.s8.s32 {%r62482, %r62483, %r62484, %r62485, %r62486, %r62487, %r62488, %r62489}, {%r1, %r1}, {%r1, %r1}, {%r62474, %r62475, %r62476, %r62477, %r62478, %r62479, %r62480, %r62481};
	bar.warp.sync 	-1;
	wmma.mma.sync.aligned.row.col.m16n16k16.s32.s8.s8.s32 {%r62490, %r62491, %r62492, %r62493, %r62494, %r62495, %r62496, %r62497}, {%r1, %r1}, {%r1, %r1}, {%r62482, %r62483, %r62484, %r62485, %r62486, %r62487, %r62488, %r62489};
	bar.warp.sync 	-1;
	wmma.mma.sync.aligned.row.col.m16n16k16.s32.s8.s8.s32 {%r62498, %r62499, %r62500, %r62501, %r62502, %r62503, %r62504, %r62505}, {%r1, %r1}, {%r1, %r1}, {%r62490, %r62491, %r62492, %r62493, %r62494, %r62495, %r62496, %r62497};
	bar.warp.sync 	-1;
	wmma.mma.sync.aligned.row.col.m16n16k16.s32.s8.s8.s32 {%r62506, %r62507, %r62508, %r62509, %r62510, %r62511, %r62512, %r62513}, {%r1, %r1}, {%r1, %r1}, {%r62498, %r62499, %r62500, %r62501, %r62502, %r62503, %r62504, %r62505};
	bar.warp.sync 	-1;
	wmma.mma.sync.aligned.row.col.m16n16k16.s32.s8.s8.s32 {%r62514, %r62515, %r62516, %r62517, %r62518, %r62519, %r62520, %r62521}, {%r1, %r1}, {%r1, %r1}, {%r62506, %r62507, %r62508, %r62509, %r62510, %r62511, %r62512, %r62513};
	bar.warp.sync 	-1;
	wmma.mma.sync.aligned.row.col.m16n16k16.s32.s8.s8.s32 {%r62522, %r62523, %r62524, %r62525, %r62526, %r62527, %r62528, %r62529}, {%r1, %r1}, {%r1, %r1}, {%r62514, %r62515, %r62516, %r62517, %r62518, %r62519, %r62520, %r62521};
	bar.warp.sync 	-1;
	wmma.mma.sync.aligned.row.col.m16n16k16.s32.s8.s8.s32 {%r62530, %r62531, %r62532, %r62533, %r62534, %r62535, %r62536, %r62537}, {%r1, %r1}, {%r1, %r1}, {%r62522, %r62523, %r62524, %r62525, %r62526, %r62527, %r62528, %r62529};
	bar.warp.sync 	-1;
	wmma.mma.sync.aligned.row.col.m16n16k16.s32.s8.s8.s32 {%r62538, %r62539, %r62540, %r62541, %r62542, %r62543, %r62544, %r62545}, {%r1, %r1}, {%r1, %r1}, {%r62530, %r62531, %r62532, %r62533, %r62534, %r62535, %r62536, %r62537};
	bar.warp.sync 	-1;
	wmma.mma.sync.aligned.row.col.m16n16k16.s32.s8.s8.s32 {%r62546, %r62547, %r62548, %r62549, %r62550, %r62551, %r62552, %r62553}, {%r1, %r1}, {%r1, %r1}, {%r62538, %r62539, %r62540, %r62541, %r62542, %r62543, %r62544, %r62545};
	bar.warp.sync 	-1;
	wmma.mma.sync.aligned.row.col.m16n16k16.s32.s8.s8.s32 {%r62554, %r62555, %r62556, %r62557, %r62558, %r62559, %r62560, %r62561}, {%r1, %r1}, {%r1, %r1}, {%r62546, %r62547, %r62548, %r62549, %r62550, %r62551, %r62552, %r62553};
	bar.warp.sync 	-1;
	wmma.mma.sync.aligned.row.col.m16n16k16.s32.s8.s8.s32 {%r62562, %r62563, %r62564, %r62565, %r62566, %r62567, %r62568, %r62569}, {%r1, %r1}, {%r1, %r1}, {%r62554, %r62555, %r62556, %r62557, %r62558, %r62559, %r62560, %r62561};
	bar.warp.sync 	-1;
	wmma.mma.sync.aligned.row.col.m16n16k16.s32.s8.s8.s32 {%r62570, %r62571, %r62572, %r62573, %r62574, %r62575, %r62576, %r62577}, {%r1, %r1}, {%r1, %r1}, {%r62562, %r62563, %r62564, %r62565, %r62566, %r62567, %r62568, %r62569};
	bar.warp.sync 	-1;
	wmma.mma.sync.aligned.row.col.m16n16k16.s32.s8.s8.s32 {%r62578, %r62579, %r62580, %r62581, %r62582, %r62583, %r62584, %r62585}, {%r1, %r1}, {%r1, %r1}, {%r62570, %r62571, %r62572, %r62573, %r62574, %r62575, %r62576, %r62577};
	bar.warp.sync 	-1;
	wmma.mma.sync.aligned.row.col.m16n16k16.s32.s8.s8.s32 {%r62586, %r62587, %r62588, %r62589, %r62590, %r62591, %r62592, %r62593}, {%r1, %r1}, {%r1, %r1}, {%r62578, %r62579, %r62580, %r62581, %r62582, %r62583, %r62584, %r62585};
	bar.warp.sync 	-1;
	wmma.mma.sync.aligned.row.col.m16n16k16.s32.s8.s8.s32 {%r62594, %r62595, %r62596, %r62597, %r62598, %r62599, %r62600, %r62601}, {%r1, %r1}, {%r1, %r1}, {%r62586, %r62587, %r62588, %r62589, %r62590, %r62591, %r62592, %r62593};
	bar.warp.sync 	-1;
	wmma.mma.sync.aligned.row.col.m16n16k16.s32.s8.s8.s32 {%r62602, %r62603, %r62604, %r62605, %r62606, %r62607, %r62608, %r62609}, {%r1, %r1}, {%r1, %r1}, {%r62594, %r62595, %r62596, %r62597, %r62598, %r62599, %r62600, %r62601};
	bar.warp.sync 	-1;
	wmma.mma.sync.aligned.row.col.m16n16k16.s32.s8.s8.s32 {%r62610, %r62611, %r62612, %r62613, %r62614, %r62615, %r62616, %r62617}, {%r1, %r1}, {%r1, %r1}, {%r62602, %r62603, %r62604, %r62605, %r62606, %r62607, %r62608, %r62609};
	bar.warp.sync 	-1;
	wmma.mma.sync.aligned.row.col.m16n16k16.s32.s8.s8.s32 {%r62618, %r62619, %r62620, %r62621, %r62622, %r62623, %r62624, %r62625}, {%r1, %r1}, {%r1, %r1}, {%r62610, %r62611, %r62612, %r62613, %r62614, %r62615, %r62616, %r62617};
	bar.warp.sync 	-1;
	wmma.mma.sync.aligned.row.col.m16n16k16.s32.s8.s8.s32 {%r62626, %r62627, %r62628, %r62629, %r62630, %r62631, %r62632, %r62633}, {%r1, %r1}, {%r1, %r1}, {%r62618, %r62619, %r62620, %r62621, %r62622, %r62623, %r62624, %r62625};
	bar.warp.sync 	-1;
	wmma.mma.sync.aligned.row.col.m16n16k16.s32.s8.s8.s32 {%r62634, %r62635, %r62636, %r62637, %r62638, %r62639, %r62640, %r62641}, {%r1, %r1}, {%r1, %r1}, {%r62626, %r62627, %r62628, %r62629, %r62630, %r62631, %r62632, %r62633};
	bar.warp.sync 	-1;
	wmma.mma.sync.aligned.row.col.m16n16k16.s32.s8.s8.s32 {%r62642, %r62643, %r62644, %r62645, %r62646, %r62647, %r62648, %r62649}, {%r1, %r1}, {%r1, %r1}, {%r62634, %r62635, %r62636, %r62637, %r62638, %r62639, %r62640, %r62641};
	bar.warp.sync 	-1;
	wmma.mma.sync.aligned.row.col.m16n16k16.s32.s8.s8.s32 {%r62650, %r62651, %r62652, %r62653, %r62654, %r62655, %r62656, %r62657}, {%r1, %r1}, {%r1, %r1}, {%r62642, %r62643, %r62644, %r62645, %r62646, %r62647, %r62648, %r62649};
	bar.warp.sync 	-1;
	wmma.mma.sync.aligned.row.col.m16n16k16.s32.s8.s8.s32 {%r62658, %r62659, %r62660, %r62661, %r62662, %r62663, %r62664, %r62665}, {%r1, %r1}, {%r1, %r1}, {%r62650, %r62651, %r62652, %r62653, %r62654, %r62655, %r62656, %r62657};
	bar.warp.sync 	-1;
	wmma.mma.sync.aligned.row.col.m16n16k16.s32.s8.s8.s32 {%r62666, %r62667, %r62668, %r62669, %r62670, %r62671, %r62672, %r62673}, {%r1, %r1}, {%r1, %r1}, {%r62658, %r62659, %r62660, %r62661, %r62662, %r62663, %r62664, %r62665};
	bar.warp.sync 	-1;
	wmma.mma.sync.aligned.row.col.m16n16k16.s32.s8.s8.s32 {%r62674, %r62675, %r62676, %r62677, %r62678, %r62679, %r62680, %r62681}, {%r1, %r1}, {%r1, %r1}, {%r62666, %r62667, %r62668, %r62669, %r62670, %r62671, %r62672, %r62673};
	bar.warp.sync 	-1;
	wmma.mma.sync.aligned.row.col.m16n16k16.s32.s8.s8.s32 {%r62682, %r62683, %r62684, %r62685, %r62686, %r62687, %r62688, %r62689}, {%r1, %r1}, {%r1, %r1}, {%r62674, %r62675, %r62676, %r62677, %r62678, %r62679, %r62680, %r62681};
	bar.warp.sync 	-1;
	wmma.mma.sync.aligned.row.col.m16n16k16.s32.s8.s8.s32 {%r62690, %r62691, %r62692, %r62693, %r62694, %r62695, %r62696, %r62697}, {%r1, %r1}, {%r1, %r1}, {%r62682, %r62683, %r62684, %r62685, %r62686, %r62687, %r62688, %r62689};
	bar.warp.sync 	-1;
	wmma.mma.sync.aligned.row.col.m16n16k16.s32.s8.s8.s32 {%r62698, %r62699, %r62700, %r62701, %r62702, %r62703, %r62704, %r62705}, {%r1, %r1}, {%r1, %r1}, {%r62690, %r62691, %r62692, %r62693, %r62694, %r62695, %r62696, %r62697};
	bar.warp.sync 	-1;
	wmma.mma.sync.aligned.row.col.m16n16k16.s32.s8.s8.s32 {%r62706, %r62707, %r62708, %r62709, %r62710, %r62711, %r62712, %r62713}, {%r1, %r1}, {%r1, %r1}, {%r62698, %r62699, %r62700, %r62701, %r62702, %r62703, %r62704, %r62705};
	bar.warp.sync 	-1;
	wmma.mma.sync.aligned.row.col.m16n16k16.s32.s8.s8.s32 {%r62714, %r62715, %r62716, %r62717, %r62718, %r62719, %r62720, %r62721}, {%r1, %r1}, {%r1, %r1}, {%r62706, %r62707, %r62708, %r62709, %r62710, %r62711, %r62712, %r62713};
	bar.warp.sync 	-1;
	wmma.mma.sync.aligned.row.col.m16n16k16.s32.s8.s8.s32 {%r62722, %r62723, %r62724, %r62725, %r62726, %r62727, %r62728, %r62729}, {%r1, %r1}, {%r1, %r1}, {%r62714, %r62715, %r62716, %r62717, %r62718, %r62719, %r62720, %r62721};
	bar.warp.sync 	-1;
	wmma.mma.sync.aligned.row.col.m16n16k16.s32.s8.s8.s32 {%r62730, %r62731, %r62732, %r62733, %r62734, %r62735, %r62736, %r62737}, {%r1, %r1}, {%r1, %r1}, {%r62722, %r62723, %r62724, %r62725, %r62726, %r62727, %r62728, %r62729};
	bar.warp.sync 	-1;
	wmma.mma.sync.aligned.row.col.m16n16k16.s32.s8.s8.s32 {%r62738, %r62739, %r62740, %r62741, %r62742, %r62743, %r62744, %r62745}, {%r1, %r1}, {%r1, %r1}, {%r62730, %r62731, %r62732, %r62733, %r62734, %r62735, %r62736, %r62737};
	bar.warp.sync 	-1;
	wmma.mma.sync.aligned.row.col.m16n16k16.s32.s8.s8.s32 {%r62746, %r62747, %r62748, %r62749, %r62750, %r62751, %r62752, %r62753}, {%r1, %r1}, {%r1, %r1}, {%r62738, %r62739, %r62740, %r62741, %r62742, %r62743, %r62744, %r62745};
	bar.warp.sync 	-1;
	wmma.mma.sync.aligned.row.col.m16n16k16.s32.s8.s8.s32 {%r62754, %r62755, %r62756, %r62757, %r62758, %r62759, %r62760, %r62761}, {%r1, %r1}, {%r1, %r1}, {%r62746, %r62747, %r62748, %r62749, %r62750, %r62751, %r62752, %r62753};
	bar.warp.sync 	-1;
	wmma.mma.sync.aligned.row.col.m16n16k16.s32.s8.s8.s32 {%r62762, %r62763, %r62764, %r62765, %r62766, %r62767, %r62768, %r62769}, {%r1, %r1}, {%r1, %r1}, {%r62754, %r62755, %r62756, %r62757, %r62758, %r62759, %r62760, %r62761};
	bar.warp.sync 	-1;
	wmma.mma.sync.aligned.row.col.m16n16k16.s32.s8.s8.s32 {%r62770, %r62771, %r62772, %r62773, %r62774, %r62775, %r62776, %r62777}, {%r1, %r1}, {%r1, %r1}, {%r62762, %r62763, %r62764, %r62765, %r62766, %r62767, %r62768, %r62769};
	bar.warp.sync 	-1;
	wmma.mma.sync.aligned.row.col.m16n16k16.s32.s8.s8.s32 {%r62778, %r62779, %r62780, %r62781, %r62782, %r62783, %r62784, %r62785}, {%r1, %r1}, {%r1, %r1}, {%r62770, %r62771, %r62772, %r62773, %r62774, %r62775, %r62776, %r62777};
	bar.warp.sync 	-1;
	wmma.mma.sync.aligned.row.col.m16n16k16.s32.s8.s8.s32 {%r62786, %r62787, %r62788, %r62789, %r62790, %r62791, %r62792, %r62793}, {%r1, %r1}, {%r1, %r1}, {%r62778, %r62779, %r62780, %r62781, %r62782, %r62783, %r62784, %r62785};
	bar.warp.sync 	-1;
	wmma.mma.sync.aligned.row.col.m16n16k16.s32.s8.s8.s32 {%r62794, %r62795, %r62796, %r62797, %r62798, %r62799, %r62800, %r62801}, {%r1, %r1}, {%r1, %r1}, {%r62786, %r62787, %r62788, %r62789, %r62790, %r62791, %r62792, %r62793};
	bar.warp.sync 	-1;
	wmma.mma.sync.aligned.row.col.m16n16k16.s32.s8.s8.s32 {%r62802, %r62803, %r62804, %r62805, %r62806, %r62807, %r62808, %r62809}, {%r1, %r1}, {%r1, %r1}, {%r62794, %r62795, %r62796, %r62797, %r62798, %r62799, %r62800, %r62801};
	bar.warp.sync 	-1;
	wmma.mma.sync.aligned.row.col.m16n16k16.s32.s8.s8.s32 {%r62810, %r62811, %r62812, %r62813, %r62814, %r62815, %r62816, %r62817}, {%r1, %r1}, {%r1, %r1}, {%r62802, %r62803, %r62804, %r62805, %r62806, %r62807, %r62808, %r62809};
	bar.warp.sync 	-1;
	wmma.mma.sync.aligned.row.col.m16n16k16.s32.s8.s8.s32 {%r62818, %r62819, %r62820, %r62821, %r62822, %r62823, %r62824, %r62825}, {%r1, %r1}, {%r1, %r1}, {%r62810, %r62811, %r62812, %r62813, %r62814, %r62815, %r62816, %r62817};
	bar.warp.sync 	-1;
	wmma.mma.sync.aligned.row.col.m16n16k16.s32.s8.s8.s32 {%r62826, %r62827, %r62828, %r62829, %r62830, %r62831, %r62832, %r62833}, {%r1, %r1}, {%r1, %r1}, {%r62818, %r62819, %r62820, %r62821, %r62822, %r62823, %r62824, %r62825};
	bar.warp.sync 	-1;
	wmma.mma.sync.aligned.row.col.m16n16k16.s32.s8.s8.s32 {%r62834, %r62835, %r62836, %r62837, %r62838, %r62839, %r62840, %r62841}, {%r1, %r1}, {%r1, %r1}, {%r62826, %r62827, %r62828, %r62829, %r62830, %r62831, %r62832, %r62833};
	bar.warp.sync 	-1;
	wmma.mma.sync.aligned.row.col.m16n16k16.s32.s8.s8.s32 {%r62842, %r62843, %r62844, %r62845, %r62846, %r62847, %r62848, %r62849}, {%r1, %r1}, {%r1, %r1}, {%r62834, %r62835, %r62836, %r62837, %r62838, %r62839, %r62840, %r62841};
	bar.warp.sync 	-1;
	wmma.mma.sync.aligned.row.col.m16n16k16.s32.s8.s8.s32 {%r62850, %r62851, %r62852, %r62853, %r62854, %r62855, %r62856, %r62857}, {%r1, %r1}, {%r1, %r1}, {%r62842, %r62843, %r62844, %r62845, %r62846, %r62847, %r62848, %r62849};
	bar.warp.sync 	-1;
	wmma.mma.sync.aligned.row.col.m16n16k16.s32.s8.s8.s32 {%r62858, %r62859, %r62860, %r62861, %r62862, %r62863, %r62864, %r62865}, {%r1, %r1}, {%r1, %r1}, {%r62850, %r62851, %r62852, %r62853, %r62854, %r62855, %r62856, %r62857};
	bar.warp.sync 	-1;
	wmma.mma.sync.aligned.row.col.m16n16k16.s32.s8.s8.s32 {%r62866, %r62867, %r62868, %r62869, %r62870, %r62871, %r62872, %r62873}, {%r1, %r1}, {%r1, %r1}, {%r62858, %r62859, %r62860, %r62861, %r62862, %r62863, %r62864, %r62865};
	bar.warp.sync 	-1;
	wmma.mma.sync.aligned.row.col.m16n16k16.s32.s8.s8.s32 {%r62874, %r62875, %r62876, %r62877, %r62878, %r62879, %r62880, %r62881}, {%r1, %r1}, {%r1, %r1}, {%r62866, %r62867, %r62868, %r62869, %r62870, %r62871, %r62872, %r62873};
	bar.warp.sync 	-1;
	wmma.mma.sync.aligned.row.col.m16n16k16.s32.s8.s8.s32 {%r62882, %r62883, %r62884, %r62885, %r62886, %r62887, %r62888, %r62889}, {%r1, %r1}, {%r1, %r1}, {%r62874, %r62875, %r62876, %r62877, %r62878, %r62879, %r62880, %r62881};
	bar.warp.sync 	-1;
	wmma.mma.sync.aligned.row.col.m16n16k16.s32.s8.s8.s32 {%r62890, %r62891, %r62892, %r62893, %r62894, %r62895, %r62896, %r62897}, {%r1, %r1}, {%r1, %r1}, {%r62882, %r62883, %r62884, %r62885, %r62886, %r62887, %r62888, %r62889};
	bar.warp.sync 	-1;
	wmma.mma.sync.aligned.row.col.m16n16k16.s32.s8.s8.s32 {%r62898, %r62899, %r62900, %r62901, %r62902, %r62903, %r62904, %r62905}, {%r1, %r1}, {%r1, %r1}, {%r62890, %r62891, %r62892, %r62893, %r62894, %r62895, %r62896, %r62897};
	bar.warp.sync 	-1;
	wmma.mma.sync.aligned.row.col.m16n16k16.s32.s8.s8.s32 {%r62906, %r62907, %r62908, %r62909, %r62910, %r62911, %r62912, %r62913}, {%r1, %r1}, {%r1, %r1}, {%r62898, %r62899, %r62900, %r62901, %r62902, %r62903, %r62904, %r62905};
	bar.warp.sync 	-1;
	wmma.mma.sync.aligned.row.col.m16n16k16.s32.s8.s8.s32 {%r62914, %r62915, %r62916, %r62917, %r62918, %r62919, %r62920, %r62921}, {%r1, %r1}, {%r1, %r1}, {%r62906, %r62907, %r62908, %r62909, %r62910, %r62911, %r62912, %r62913};
	bar.warp.sync 	-1;
	wmma.mma.sync.aligned.row.col.m16n16k16.s32.s8.s8.s32 {%r62922, %r62923, %r62924, %r62925, %r62926, %r62927, %r62928, %r62929}, {%r1, %r1}, {%r1, %r1}, {%r62914, %r62915, %r62916, %r62917, %r62918, %r62919, %r62920, %r62921};
	bar.warp.sync 	-1;
	wmma.mma.sync.aligned.row.col.m16n16k16.s32.s8.s8.s32 {%r62930, %r62931, %r62932, %r62933, %r62934, %r62935, %r62936, %r62937}, {%r1, %r1}, {%r1, %r1}, {%r62922, %r62923, %r62924, %r62925, %r62926, %r62927, %r62928, %r62929};
	bar.warp.sync 	-1;
	wmma.mma.sync.aligned.row.col.m16n16k16.s32.s8.s8.s32 {%r62938, %r62939, %r62940, %r62941, %r62942, %r62943, %r62944, %r62945}, {%r1, %r1}, {%r1, %r1}, {%r62930, %r62931, %r62932, %r62933, %r62934, %r62935, %r62936, %r62937};
	bar.warp.sync 	-1;
	wmma.mma.sync.aligned.row.col.m16n16k16.s32.s8.s8.s32 {%r62946, %r62947, %r62948, %r62949, %r62950, %r62951, %r62952, %r62953}, {%r1, %r1}, {%r1, %r1}, {%r62938, %r62939, %r62940, %r62941, %r62942, %r62943, %r62944, %r62945};
	bar.warp.sync 	-1;
	wmma.mma.sync.aligned.row.col.m16n16k16.s32.s8.s8.s32 {%r62954, %r62955, %r62956, %r62957, %r62958, %r62959, %r62960, %r62961}, {%r1, %r1}, {%r1, %r1}, {%r62946, %r62947, %r62948, %r62949, %r62950, %r62951, %r62952, %r62953};
	bar.warp.sync 	-1;
	wmma.mma.sync.aligned.row.col.m16n16k16.s32.s8.s8.s32 {%r62962, %r62963, %r62964, %r62965, %r62966, %r62967, %r62968, %r62969}, {%r1, %r1}, {%r1, %r1}, {%r62954, %r62955, %r62956, %r62957, %r62958, %r62959, %r62960, %r62961};
	bar.warp.sync 	-1;
	wmma.mma.sync.aligned.row.col.m16n16k16.s32.s8.s8.s32 {%r62970, %r62971, %r62972, %r62973, %r62974, %r62975, %r62976, %r62977}, {%r1, %r1}, {%r1, %r1}, {%r62962, %r62963, %r62964, %r62965, %r62966, %r62967, %r62968, %r62969};
	bar.warp.sync 	-1;
	wmma.mma.sync.aligned.row.col.m16n16k16.s32.s8.s8.s32 {%r62978, %r62979, %r62980, %r62981, %r62982, %r62983, %r62984, %r62985}, {%r1, %r1}, {%r1, %r1}, {%r62970, %r62971, %r62972, %r62973, %r62974, %r62975, %r62976, %r62977};
	bar.warp.sync 	-1;
	wmma.mma.sync.aligned.row.col.m16n16k16.s32.s8.s8.s32 {%r62986, %r62987, %r62988, %r62989, %r62990, %r62991, %r62992, %r62993}, {%r1, %r1}, {%r1, %r1}, {%r62978, %r62979, %r62980, %r62981, %r62982, %r62983, %r62984, %r62985};
	bar.warp.sync 	-1;
	wmma.mma.sync.aligned.row.col.m16n16k16.s32.s8.s8.s32 {%r62994, %r62995, %r62996, %r62997, %r62998, %r62999, %r63000, %r63001}, {%r1, %r1}, {%r1, %r1}, {%r62986, %r62987, %r62988, %r62989, %r62990, %r62991, %r62992, %r62993};
	bar.warp.sync 	-1;
	wmma.mma.sync.aligned.row.col.m16n16k16.s32.s8.s8.s32 {%r63002, %r63003, %r63004, %r63005, %r63006, %r63007, %r63008, %r63009}, {%r1, %r1}, {%r1, %r1}, {%r62994, %r62995, %r62996, %r62997, %r62998, %r62999, %r63000, %r63001};
	bar.warp.sync 	-1;
	wmma.mma.sync.aligned.row.col.m16n16k16.s32.s8.s8.s32 {%r63010, %r63011, %r63012, %r63013, %r63014, %r63015, %r63016, %r63017}, {%r1, %r1}, {%r1, %r1}, {%r63002, %r63003, %r63004, %r63005, %r63006, %r63007, %r63008, %r63009};
	bar.warp.sync 	-1;
	wmma.mma.sync.aligned.row.col.m16n16k16.s32.s8.s8.s32 {%r63018, %r63019, %r63020, %r63021, %r63022, %r63023, %r63024, %r63025}, {%r1, %r1}, {%r1, %r1}, {%r63010, %r63011, %r63012, %r63013, %r63014, %r63015, %r63016, %r63017};
	bar.warp.sync 	-1;
	wmma.mma.sync.aligned.row.col.m16n16k16.s32.s8.s8.s32 {%r63026, %r63027, %r63028, %r63029, %r63030, %r63031, %r63032, %r63033}, {%r1, %r1}, {%r1, %r1}, {%r63018, %r63019, %r63020, %r63021, %r63022, %r63023, %r63024, %r63025};
	bar.warp.sync 	-1;
	wmma.mma.sync.aligned.row.col.m16n16k16.s32.s8.s8.s32 {%r63034, %r63035, %r63036, %r63037, %r63038, %r63039, %r63040, %r63041}, {%r1, %r1}, {%r1, %r1}, {%r63026, %r63027, %r63028, %r63029, %r63030, %r63031, %r63032, %r63033};
	bar.warp.sync 	-1;
	wmma.mma.sync.aligned.row.col.m16n16k16.s32.s8.s8.s32 {%r63042, %r63043, %r63044, %r63045, %r63046, %r63047, %r63048, %r63049}, {%r1, %r1}, {%r1, %r1}, {%r63034, %r63035, %r63036, %r63037, %r63038, %r63039, %r63040, %r63041};
	bar.warp.sync 	-1;
	wmma.mma.sync.aligned.row.col.m16n16k16.s32.s8.s8.s32 {%r63050, %r63051, %r63052, %r63053, %r63054, %r63055, %r63056, %r63057}, {%r1, %r1}, {%r1, %r1}, {%r63042, %r63043, %r63044, %r63045, %r63046, %r63047, %r63048, %r63049};
	bar.warp.sync 	-1;
	wmma.mma.sync.aligned.row.col.m16n16k16.s32.s8.s8.s32 {%r63058, %r63059, %r63060, %r63061, %r63062, %r63063, %r63064, %r63065}, {%r1, %r1}, {%r1, %r1}, {%r63050, %r63051, %r63052, %r63053, %r63054, %r63055, %r63056, %r63057};
	bar.warp.sync 	-1;
	wmma.mma.sync.aligned.row.col.m16n16k16.s32.s8.s8.s32 {%r63066, %r63067, %r63068, %r63069, %r63070, %r63071, %r63072, %r63073}, {%r1, %r1}, {%r1, %r1}, {%r63058, %r63059, %r63060, %r63061, %r63062, %r63063, %r63064, %r63065};
	bar.warp.sync 	-1;
	wmma.mma.sync.aligned.row.col.m16n16k16.s32.s8.s8.s32 {%r63074, %r63075, %r63076, %r63077, %r63078, %r63079, %r63080, %r63081}, {%r1, %r1}, {%r1, %r1}, {%r63066, %r63067, %r63068, %r63069, %r63070, %r63071, %r63072, %r63073};
	bar.warp.sync 	-1;
	wmma.mma.sync.aligned.row.col.m16n16k16.s32.s8.s8.s32 {%r63082, %r63083, %r63084, %r63085, %r63086, %r63087, %r63088, %r63089}, {%r1, %r1}, {%r1, %r1}, {%r63074, %r63075, %r63076, %r63077, %r63078, %r63079, %r63080, %r63081};
	bar.warp.sync 	-1;
	wmma.mma.sync.aligned.row.col.m16n16k16.s32.s8.s8.s32 {%r63090, %r63091, %r63092, %r63093, %r63094, %r63095, %r63096, %r63097}, {%r1, %r1}, {%r1, %r1}, {%r63082, %r63083, %r63084, %r63085, %r63086, %r63087, %r63088, %r63089};
	bar.warp.sync 	-1;
	wmma.mma.sync.aligned.row.col.m16n16k16.s32.s8.s8.s32 {%r63098, %r63099, %r63100, %r63101, %r63102, %r63103, %r63104, %r63105}, {%r1, %r1}, {%r1, %r1}, {%r63090, %r63091, %r63092, %r63093, %r63094, %r63095, %r63096, %r63097};
	bar.warp.sync 	-1;
	wmma.mma.sync.aligned.row.col.m16n16k16.s32.s8.s8.s32 {%r63106, %r63107, %r63108, %r63109, %r63110, %r63111, %r63112, %r63113}, {%r1, %r1}, {%r1, %r1}, {%r63098, %r63099, %r63100, %r63101, %r63102, %r63103, %r63104, %r63105};
	bar.warp.sync 	-1;
	wmma.mma.sync.aligned.row.col.m16n16k16.s32.s8.s8.s32 {%r63114, %r63115, %r63116, %r63117, %r63118, %r63119, %r63120, %r63121}, {%r1, %r1}, {%r1, %r1}, {%r63106, %r63107, %r63108, %r63109, %r63110, %r63111, %r63112, %r63113};
	bar.warp.sync 	-1;
	wmma.mma.sync.aligned.row.col.m16n16k16.s32.s8.s8.s32 {%r63122, %r63123, %r63124, %r63125, %r63126, %r63127, %r63128, %r63129}, {%r1, %r1}, {%r1, %r1}, {%r63114, %r63115, %r63116, %r63117, %r63118, %r63119, %r63120, %r63121};
	bar.warp.sync 	-1;
	wmma.mma.sync.aligned.row.col.m16n16k16.s32.s8.s8.s32 {%r63130, %r63131, %r63132, %r63133, %r63134, %r63135, %r63136, %r63137}, {%r1, %r1}, {%r1, %r1}, {%r63122, %r63123, %r63124, %r63125, %r63126, %r63127, %r63128, %r63129};
	bar.warp.sync 	-1;
	wmma.mma.sync.aligned.row.col.m16n16k16.s32.s8.s8.s32 {%r63138, %r63139, %r63140, %r63141, %r63142, %r63143, %r63144, %r63145}, {%r1, %r1}, {%r1, %r1}, {%r63130, %r63131, %r63132, %r63133, %r63134, %r63135, %r63136, %r63137};
	bar.warp.sync 	-1;
	wmma.mma.sync.aligned.row.col.m16n16k16.s32.s8.s8.s32 {%r63146, %r63147, %r63148, %r63149, %r63150, %r63151, %r63152, %r63153}, {%r1, %r1}, {%r1, %r1}, {%r63138, %r63139, %r63140, %r63141, %r63142, %r63143, %r63144, %r63145};
	bar.warp.sync 	-1;
	wmma.mma.sync.aligned.row.col.m16n16k16.s32.s8.s8.s32 {%r63154, %r63155, %r63156, %r63157, %r63158, %r63159, %r63160, %r63161}, {%r1, %r1}, {%r1, %r1}, {%r63146, %r63147, %r63148, %r63149, %r63150, %r63151, %r63152, %r63153};
	bar.warp.sync 	-1;
	wmma.mma.sync.aligned.row.col.m16n16k16.s32.s8.s8.s32 {%r63162, %r63163, %r63164, %r63165, %r63166, %r63167, %r63168, %r63169}, {%r1, %r1}, {%r1, %r1}, {%r63154, %r63155, %r63156, %r63157, %r63158, %r63159, %r63160, %r63161};
	bar.warp.sync 	-1;
	wmma.mma.sync.aligned.row.col.m16n16k16.s32.s8.s8.s32 {%r63170, %r63171, %r63172, %r63173, %r63174, %r63175, %r63176, %r63177}, {%r1, %r1}, {%r1, %r1}, {%r63162, %r63163, %r63164, %r63165, %r63166, %r63167, %r63168, %r63169};
	bar.warp.sync 	-1;
	wmma.mma.sync.aligned.row.col.m16n16k16.s32.s8.s8.s32 {%r63178, %r63179, %r63180, %r63181, %r63182, %r63183, %r63184, %r63185}, {%r1, %r1}, {%r1, %r1}, {%r63170, %r63171, %r63172, %r63173, %r63174, %r63175, %r63176, %r63177};
	bar.warp.sync 	-1;
	wmma.mma.sync.aligned.row.col.m16n16k16.s32.s8.s8.s32 {%r63186, %r63187, %r63188, %r63189, %r63190, %r63191, %r63192, %r63193}, {%r1, %r1}, {%r1, %r1}, {%r63178, %r63179, %r63180, %r63181, %r63182, %r63183, %r63184, %r63185};
	bar.warp.sync 	-1;
	wmma.mma.sync.aligned.row.col.m16n16k16.s32.s8.s8.s32 {%r63194, %r63195, %r63196, %r63197, %r63198, %r63199, %r63200, %r63201}, {%r1, %r1}, {%r1, %r1}, {%r63186, %r63187, %r63188, %r63189, %r63190, %r63191, %r63192, %r63193};
	bar.warp.sync 	-1;
	wmma.mma.sync.aligned.row.col.m16n16k16.s32.s8.s8.s32 {%r63202, %r63203, %r63204, %r63205, %r63206, %r63207, %r63208, %r63209}, {%r1, %r1}, {%r1, %r1}, {%r63194, %r63195, %r63196, %r63197, %r63198, %r63199, %r63200, %r63201};
	bar.warp.sync 	-1;
	wmma.mma.sync.aligned.row.col.m16n16k16.s32.s8.s8.s32 {%r63210, %r63211, %r63212, %r63213, %r63214, %r63215, %r63216, %r63217}, {%r1, %r1}, {%r1, %r1}, {%r63202, %r63203, %r63204, %r63205, %r63206, %r63207, %r63208, %r63209};
	bar.warp.sync 	-1;
	wmma.mma.sync.aligned.row.col.m16n16k16.s32.s8.s8.s32 {%r63218, %r63219, %r63220, %r63221, %r63222, %r63223, %r63224, %r63225}, {%r1, %r1}, {%r1, %r1}, {%r63210, %r63211, %r63212, %r63213, %r63214, %r63215, %r63216, %r63217};
	bar.warp.sync 	-1;
	wmma.mma.sync.aligned.row.col.m16n16k16.s32.s8.s8.s32 {%r63226, %r63227, %r63228, %r63229, %r63230, %r63231, %r63232, %r63233}, {%r1, %r1}, {%r1, %r1}, {%r63218, %r63219, %r63220, %r63221, %r63222, %r63223, %r63224, %r63225};
	bar.warp.sync 	-1;
	wmma.mma.sync.aligned.row.col.m16n16k16.s32.s8.s8.s32 {%r63234, %r63235, %r63236, %r63237, %r63238, %r63239, %r63240, %r63241}, {%r1, %r1}, {%r1, %r1}, {%r63226, %r63227, %r63228, %r63229, %r63230, %r63231, %r63232, %r63233};
	bar.warp.sync 	-1;
	wmma.mma.sync.aligned.row.col.m16n16k16.s32.s8.s8.s32 {%r63242, %r63243, %r63244, %r63245, %r63246, %r63247, %r63248, %r63249}, {%r1, %r1}, {%r1, %r1}, {%r63234, %r63235, %r63236, %r63237, %r63238, %r63239, %r63240, %r63241};
	bar.warp.sync 	-1;
	wmma.mma.sync.aligned.row.col.m16n16k16.s32.s8.s8.s32 {%r63250, %r63251, %r63252, %r63253, %r63254, %r63255, %r63256, %r63257}, {%r1, %r1}, {%r1, %r1}, {%r63242, %r63243, %r63244, %r63245, %r63246, %r63247, %r63248, %r63249};
	bar.warp.sync 	-1;
	wmma.mma.sync.aligned.row.col.m16n16k16.s32.s8.s8.s32 {%r63258, %r63259, %r63260, %r63261, %r63262, %r63263, %r63264, %r63265}, {%r1, %r1}, {%r1, %r1}, {%r63250, %r63251, %r63252, %r63253, %r63254, %r63255, %r63256, %r63257};
	bar.warp.sync 	-1;
	wmma.mma.sync.aligned.row.col.m16n16k16.s32.s8.s8.s32 {%r63266, %r63267, %r63268, %r63269, %r63270, %r63271, %r63272, %r63273}, {%r1, %r1}, {%r1, %r1}, {%r63258, %r63259, %r63260, %r63261, %r63262, %r63263, %r63264, %r63265};
	bar.warp.sync 	-1;
	wmma.mma.sync.aligned.row.col.m16n16k16.s32.s8.s8.s32 {%r63274, %r63275, %r63276, %r63277, %r63278, %r63279, %r63280, %r63281}, {%r1, %r1}, {%r1, %r1}, {%r63266, %r63267, %r63268, %r63269, %r63270, %r63271, %r63272, %r63273};
	bar.warp.sync 	-1;
	wmma.mma.sync.aligned.row.col.m16n16k16.s32.s8.s8.s32 {%r63282, %r63283, %r63284, %r63285, %r63286, %r63287, %r63288, %r63289}, {%r1, %r1}, {%r1, %r1}, {%r63274, %r63275, %r63276, %r63277, %r63278, %r63279, %r63280, %r63281};
	bar.warp.sync 	-1;
	wmma.mma.sync.aligned.row.col.m16n16k16.s32.s8.s8.s32 {%r63290, %r63291, %r63292, %r63293, %r63294, %r63295, %r63296, %r63297}, {%r1, %r1}, {%r1, %r1}, {%r63282, %r63283, %r63284, %r63285, %r63286, %r63287, %r63288, %r63289};
	bar.warp.sync 	-1;
	wmma.mma.sync.aligned.row.col.m16n16k16.s32.s8.s8.s32 {%r63298, %r63299, %r63300, %r63301, %r63302, %r63303, %r63304, %r63305}, {%r1, %r1}, {%r1, %r1}, {%r63290, %r63291, %r63292, %r63293, %r63294, %r63295, %r63296, %r63297};
	bar.warp.sync 	-1;
	wmma.mma.sync.aligned.row.col.m16n16k16.s32.s8.s8.s32 {%r63306, %r63307, %r63308, %r63309, %r63310, %r63311, %r63312, %r63313}, {%r1, %r1}, {%r1, %r1}, {%r63298, %r63299, %r63300, %r63301, %r63302, %r63303, %r63304, %r63305};
	bar.warp.sync 	-1;
	wmma.mma.sync.aligned.row.col.m16n16k16.s32.s8.s8.s32 {%r63314, %r63315, %r63316, %r63317, %r63318, %r63319, %r63320, %r63321}, {%r1, %r1}, {%r1, %r1}, {%r63306, %r63307, %r63308, %r63309, %r63310, %r63311, %r63312, %r63313};
	bar.warp.sync 	-1;
	wmma.mma.sync.aligned.row.col.m16n16k16.s32.s8.s8.s32 {%r63322, %r63323, %r63324, %r63325, %r63326, %r63327, %r63328, %r63329}, {%r1, %r1}, {%r1, %r1}, {%r63314, %r63315, %r63316, %r63317, %r63318, %r63319, %r63320, %r63321};
	bar.warp.sync 	-1;
	wmma.mma.sync.aligned.row.col.m16n16k16.s32.s8.s8.s32 {%r63330, %r63331, %r63332, %r63333, %r63334, %r63335, %r63336, %r63337}, {%r1, %r1}, {%r1, %r1}, {%r63322, %r63323, %r63324, %r63325, %r63326, %r63327, %r63328, %r63329};
	bar.warp.sync 	-1;
	wmma.mma.sync.aligned.row.col.m16n16k16.s32.s8.s8.s32 {%r63338, %r63339, %r63340, %r63341, %r63342, %r63343, %r63344, %r63345}, {%r1, %r1}, {%r1, %r1}, {%r63330, %r63331, %r63332, %r63333, %r63334, %r63335, %r63336, %r63337};
	bar.warp.sync 	-1;
	wmma.mma.sync.aligned.row.col.m16n16k16.s32.s8.s8.s32 {%r63346, %r63347, %r63348, %r63349, %r63350, %r63351, %r63352, %r63353}, {%r1, %r1}, {%r1, %r1}, {%r63338, %r63339, %r63340, %r63341, %r63342, %r63343, %r63344, %r63345};
	bar.warp.sync 	-1;
	wmma.mma.sync.aligned.row.col.m16n16k16.s32.s8.s8.s32 {%r63354, %r63355, %r63356, %r63357, %r63358, %r63359, %r63360, %r63361}, {%r1, %r1}, {%r1, %r1}, {%r63346, %r63347, %r63348, %r63349, %r63350, %r63351, %r63352, %r63353};
	bar.warp.sync 	-1;
	wmma.mma.sync.aligned.row.col.m16n16k16.s32.s8.s8.s32 {%r63362, %r63363, %r63364, %r63365, %r63366, %r63367, %r63368, %r63369}, {%r1, %r1}, {%r1, %r1}, {%r63354, %r63355, %r63356, %r63357, %r63358, %r63359, %r63360, %r63361};
	bar.warp.sync 	-1;
	wmma.mma.sync.aligned.row.col.m16n16k16.s32.s8.s8.s32 {%r63370, %r63371, %r63372, %r63373, %r63374, %r63375, %r63376, %r63377}, {%r1, %r1}, {%r1, %r1}, {%r63362, %r63363, %r63364, %r63365, %r63366, %r63367, %r63368, %r63369};
	bar.warp.sync 	-1;
	wmma.mma.sync.aligned.row.col.m16n16k16.s32.s8.s8.s32 {%r63378, %r63379, %r63380, %r63381, %r63382, %r63383, %r63384, %r63385}, {%r1, %r1}, {%r1, %r1}, {%r63370, %r63371, %r63372, %r63373, %r63374, %r63375, %r63376, %r63377};
	bar.warp.sync 	-1;
	wmma.mma.sync.aligned.row.col.m16n16k16.s32.s8.s8.s32 {%r63386, %r63387, %r63388, %r63389, %r63390, %r63391, %r63392, %r63393}, {%r1, %r1}, {%r1, %r1}, {%r63378, %r63379, %r63380, %r63381, %r63382, %r63383, %r63384, %r63385};
	bar.warp.sync 	-1;
	wmma.mma.sync.aligned.row.col.m16n16k16.s32.s8.s8.s32 {%r63394, %r63395, %r63396, %r63397, %r63398, %r63399, %r63400, %r63401}, {%r1, %r1}, {%r1, %r1}, {%r63386, %r63387, %r63388, %r63389, %r63390, %r63391, %r63392, %r63393};
	bar.warp.sync 	-1;
	wmma.mma.sync.aligned.row.col.m16n16k16.s32.s8.s8.s32 {%r63402, %r63403, %r63404, %r63405, %r63406, %r63407, %r63408, %r63409}, {%r1, %r1}, {%r1, %r1}, {%r63394, %r63395, %r63396, %r63397, %r63398, %r63399, %r63400, %r63401};
	bar.warp.sync 	-1;
	wmma.mma.sync.aligned.row.col.m16n16k16.s32.s8.s8.s32 {%r63410, %r63411, %r63412, %r63413, %r63414, %r63415, %r63416, %r63417}, {%r1, %r1}, {%r1, %r1}, {%r63402, %r63403, %r63404, %r63405, %r63406, %r63407, %r63408, %r63409};
	bar.warp.sync 	-1;
	wmma.mma.sync.aligned.row.col.m16n16k16.s32.s8.s8.s32 {%r63418, %r63419, %r63420, %r63421, %r63422, %r63423, %r63424, %r63425}, {%r1, %r1}, {%r1, %r1}, {%r63410, %r63411, %r63412, %r63413, %r63414, %r63415, %r63416, %r63417};
	bar.warp.sync 	-1;
	wmma.mma.sync.aligned.row.col.m16n16k16.s32.s8.s8.s32 {%r63426, %r63427, %r63428, %r63429, %r63430, %r63431, %r63432, %r63433}, {%r1, %r1}, {%r1, %r1}, {%r63418, %r63419, %r63420, %r63421, %r63422, %r63423, %r63424, %r63425};
	bar.warp.sync 	-1;
	wmma.mma.sync.aligned.row.col.m16n16k16.s32.s8.s8.s32 {%r63434, %r63435, %r63436, %r63437, %r63438, %r63439, %r63440, %r63441}, {%r1, %r1}, {%r1, %r1}, {%r63426, %r63427, %r63428, %r63429, %r63430, %r63431, %r63432, %r63433};
	bar.warp.sync 	-1;
	wmma.mma.sync.aligned.row.col.m16n16k16.s32.s8.s8.s32 {%r63442, %r63443, %r63444, %r63445, %r63446, %r63447, %r63448, %r63449}, {%r1, %r1}, {%r1, %r1}, {%r63434, %r63435, %r63436, %r63437, %r63438, %r63439, %r63440, %r63441};
	bar.warp.sync 	-1;
	wmma.mma.sync.aligned.row.col.m16n16k16.s32.s8.s8.s32 {%r63450, %r63451, %r63452, %r63453, %r63454, %r63455, %r63456, %r63457}, {%r1, %r1}, {%r1, %r1}, {%r63442, %r63443, %r63444, %r63445, %r63446, %r63447, %r63448, %r63449};
	bar.warp.sync 	-1;
	wmma.mma.sync.aligned.row.col.m16n16k16.s32.s8.s8.s32 {%r63458, %r63459, %r63460, %r63461, %r63462, %r63463, %r63464, %r63465}, {%r1, %r1}, {%r1, %r1}, {%r63450, %r63451, %r63452, %r63453, %r63454, %r63455, %r63456, %r63457};
	bar.warp.sync 	-1;
	wmma.mma.sync.aligned.row.col.m16n16k16.s32.s8.s8.s32 {%r63466, %r63467, %r63468, %r63469, %r63470, %r63471, %r63472, %r63473}, {%r1, %r1}, {%r1, %r1}, {%r63458, %r63459, %r63460, %r63461, %r63462, %r63463, %r63464, %r63465};
	bar.warp.sync 	-1;
	wmma.mma.sync.aligned.row.col.m16n16k16.s32.s8.s8.s32 {%r63474, %r63475, %r63476, %r63477, %r63478, %r63479, %r63480, %r63481}, {%r1, %r1}, {%r1, %r1}, {%r63466, %r63467, %r63468, %r63469, %r63470, %r63471, %r63472, %r63473};
	bar.warp.sync 	-1;
	wmma.mma.sync.aligned.row.col.m16n16k16.s32.s8.s8.s32 {%r63482, %r63483, %r63484, %r63485, %r63486, %r63487, %r63488, %r63489}, {%r1, %r1}, {%r1, %r1}, {%r63474, %r63475, %r63476, %r63477, %r63478, %r63479, %r63480, %r63481};
	bar.warp.sync 	-1;
	wmma.mma.sync.aligned.row.col.m16n16k16.s32.s8.s8.s32 {%r63490, %r63491, %r63492, %r63493, %r63494, %r63495, %r63496, %r63497}, {%r1, %r1}, {%r1, %r1}, {%r63482, %r63483, %r63484, %r63485, %r63486, %r63487, %r63488, %r63489};
	bar.warp.sync 	-1;
	wmma.mma.sync.aligned.row.col.m16n16k16.s32.s8.s8.s32 {%r63498, %r63499, %r63500, %r63501, %r63502, %r63503, %r63504, %r63505}, {%r1, %r1}, {%r1, %r1}, {%r63490, %r63491, %r63492, %r63493, %r63494, %r63495, %r63496, %r63497};
	bar.warp.sync 	-1;
	wmma.mma.sync.aligned.row.col.m16n16k16.s32.s8.s8.s32 {%r63506, %r63507, %r63508, %r63509, %r63510, %r63511, %r63512, %r63513}, {%r1, %r1}, {%r1, %r1}, {%r63498, %r63499, %r63500, %r63501, %r63502, %r63503, %r63504, %r63505};
	bar.warp.sync 	-1;
	wmma.mma.sync.aligned.row.col.m16n16k16.s32.s8.s8.s32 {%r63514, %r63515, %r63516, %r63517, %r63518, %r63519, %r63520, %r63521}, {%r1, %r1}, {%r1, %r1}, {%r63506, %r63507, %r63508, %r63509, %r63510, %r63511, %r63512, %r63513};
	bar.warp.sync 	-1;
	wmma.mma.sync.aligned.row.col.m16n16k16.s32.s8.s8.s32 {%r63522, %r63523, %r63524, %r63525, %r63526, %r63527, %r63528, %r63529}, {%r1, %r1}, {%r1, %r1}, {%r63514, %r63515, %r63516, %r63517, %r63518, %r63519, %r63520, %r63521};
	bar.warp.sync 	-1;
	wmma.mma.sync.aligned.row.col.m16n16k16.s32.s8.s8.s32 {%r63530, %r63531, %r63532, %r63533, %r63534, %r63535, %r63536, %r63537}, {%r1, %r1}, {%r1, %r1}, {%r63522, %r63523, %r63524, %r63525, %r63526, %r63527, %r63528, %r63529};
	bar.warp.sync 	-1;
	wmma.mma.sync.aligned.row.col.m16n16k16.s32.s8.s8.s32 {%r63538, %r63539, %r63540, %r63541, %r63542, %r63543, %r63544, %r63545}, {%r1, %r1}, {%r1, %r1}, {%r63530, %r63531, %r63532, %r63533, %r63534, %r63535, %r63536, %r63537};
	bar.warp.sync 	-1;
	wmma.mma.sync.aligned.row.col.m16n16k16.s32.s8.s8.s32 {%r63546, %r63547, %r63548, %r63549, %r63550, %r63551, %r63552, %r63553}, {%r1, %r1}, {%r1, %r1}, {%r63538, %r63539, %r63540, %r63541, %r63542, %r63543, %r63544, %r63545};
	bar.warp.sync 	-1;
	wmma.mma.sync.aligned.row.col.m16n16k16.s32.s8.s8.s32 {%r63554, %r63555, %r63556, %r63557, %r63558, %r63559, %r63560, %r63561}, {%r1, %r1}, {%r1, %r1}, {%r63546, %r63547, %r63548, %r63549, %r63550, %r63551, %r63552, %r63553};
	bar.warp.sync 	-1;
	wmma.mma.sync.aligned.row.col.m16n16k16.s32.s8.s8.s32 {%r63562, %r63563, %r63564, %r63565, %r63566, %r63567, %r63568, %r63569}, {%r1, %r1}, {%r1, %r1}, {%r63554, %r63555, %r63556, %r63557, %r63558, %r63559, %r63560, %r63561};
	bar.warp.sync 	-1;
	wmma.mma.sync.aligned.row.col.m16n16k16.s32.s8.s8.s32 {%r63570, %r63571, %r63572, %r63573, %r63574, %r63575, %r63576, %r63577}, {%r1, %r1}, {%r1, %r1}, {%r63562, %r63563, %r63564, %r63565, %r63566, %r63567, %r63568, %r63569};
	bar.warp.sync 	-1;
	wmma.mma.sync.aligned.row.col.m16n16k16.s32.s8.s8.s32 {%r63578, %r63579, %r63580, %r63581, %r63582, %r63583, %r63584, %r63585}, {%r1, %r1}, {%r1, %r1}, {%r63570, %r63571, %r63572, %r63573, %r63574, %r63575, %r63576, %r63577};
	bar.warp.sync 	-1;
	wmma.mma.sync.aligned.row.col.m16n16k16.s32.s8.s8.s32 {%r63586, %r63587, %r63588, %r63589, %r63590, %r63591, %r63592, %r63593}, {%r1, %r1}, {%r1, %r1}, {%r63578, %r63579, %r63580, %r63581, %r63582, %r63583, %r63584, %r63585};
	bar.warp.sync 	-1;
	wmma.mma.sync.aligned.row.col.m16n16k16.s32.s8.s8.s32 {%r63594, %r63595, %r63596, %r63597, %r63598, %r63599, %r63600, %r63601}, {%r1, %r1}, {%r1, %r1}, {%r63586, %r63587, %r63588, %r63589, %r63590, %r63591, %r63592, %r63593};
	bar.warp.sync 	-1;
	wmma.mma.sync.aligned.row.col.m16n16k16.s32.s8.s8.s32 {%r63602, %r63603, %r63604, %r63605, %r63606, %r63607, %r63608, %r63609}, {%r1, %r1}, {%r1, %r1}, {%r63594, %r63595, %r63596, %r63597, %r63598, %r63599, %r63600, %r63601};
	bar.warp.sync 	-1;
	wmma.mma.sync.aligned.row.col.m16n16k16.s32.s8.s8.s32 {%r63610, %r63611, %r63612, %r63613, %r63614, %r63615, %r63616, %r63617}, {%r1, %r1}, {%r1, %r1}, {%r63602, %r63603, %r63604, %r63605, %r63606, %r63607, %r63608, %r63609};
	bar.warp.sync 	-1;
	wmma.mma.sync.aligned.row.col.m16n16k16.s32.s8.s8.s32 {%r63618, %r63619, %r63620, %r63621, %r63622, %r63623, %r63624, %r63625}, {%r1, %r1}, {%r1, %r1}, {%r63610, %r63611, %r63612, %r63613, %r63614, %r63615, %r63616, %r63617};
	bar.warp.sync 	-1;
	wmma.mma.sync.aligned.row.col.m16n16k16.s32.s8.s8.s32 {%r63626, %r63627, %r63628, %r63629, %r63630, %r63631, %r63632, %r63633}, {%r1, %r1}, {%r1, %r1}, {%r63618, %r63619, %r63620, %r63621, %r63622, %r63623, %r63624, %r63625};
	bar.warp.sync 	-1;
	wmma.mma.sync.aligned.row.col.m16n16k16.s32.s8.s8.s32 {%r63634, %r63635, %r63636, %r63637, %r63638, %r63639, %r63640, %r63641}, {%r1, %r1}, {%r1, %r1}, {%r63626, %r63627, %r63628, %r63629, %r63630, %r63631, %r63632, %r63633};
	bar.warp.sync 	-1;
	wmma.mma.sync.aligned.row.col.m16n16k16.s32.s8.s8.s32 {%r63642, %r63643, %r63644, %r63645, %r63646, %r63647, %r63648, %r63649}, {%r1, %r1}, {%r1, %r1}, {%r63634, %r63635, %r63636, %r63637, %r63638, %r63639, %r63640, %r63641};
	bar.warp.sync 	-1;
	wmma.mma.sync.aligned.row.col.m16n16k16.s32.s8.s8.s32 {%r63650, %r63651, %r63652, %r63653, %r63654, %r63655, %r63656, %r63657}, {%r1, %r1}, {%r1, %r1}, {%r63642, %r63643, %r63644, %r63645, %r63646, %r63647, %r63648, %r63649};
	bar.warp.sync 	-1;
	wmma.mma.sync.aligned.row.col.m16n16k16.s32.s8.s8.s32 {%r63658, %r63659, %r63660, %r63661, %r63662, %r63663, %r63664, %r63665}, {%r1, %r1}, {%r1, %r1}, {%r63650, %r63651, %r63652, %r63653, %r63654, %r63655, %r63656, %r63657};
	bar.warp.sync 	-1;
	wmma.mma.sync.aligned.row.col.m16n16k16.s32.s8.s8.s32 {%r63666, %r63667, %r63668, %r63669, %r63670, %r63671, %r63672, %r63673}, {%r1, %r1}, {%r1, %r1}, {%r63658, %r63659, %r63660, %r63661, %r63662, %r63663, %r63664, %r63665};
	bar.warp.sync 	-1;
	wmma.mma.sync.aligned.row.col.m16n16k16.s32.s8.s8.s32 {%r63674, %r63675, %r63676, %r63677, %r63678, %r63679, %r63680, %r63681}, {%r1, %r1}, {%r1, %r1}, {%r63666, %r63667, %r63668, %r63669, %r63670, %r63671, %r63672, %r63673};
	bar.warp.sync 	-1;
	wmma.mma.sync.aligned.row.col.m16n16k16.s32.s8.s8.s32 {%r63682, %r63683, %r63684, %r63685, %r63686, %r63687, %r63688, %r63689}, {%r1, %r1}, {%r1, %r1}, {%r63674, %r63675, %r63676, %r63677, %r63678, %r63679, %r63680, %r63681};
	bar.warp.sync 	-1;
	wmma.mma.sync.aligned.row.col.m16n16k16.s32.s8.s8.s32 {%r63690, %r63691, %r63692, %r63693, %r63694, %r63695, %r63696, %r63697}, {%r1, %r1}, {%r1, %r1}, {%r63682, %r63683, %r63684, %r63685, %r63686, %r63687, %r63688, %r63689};
	bar.warp.sync 	-1;
	wmma.mma.sync.aligned.row.col.m16n16k16.s32.s8.s8.s32 {%r63698, %r63699, %r63700, %r63701, %r63702, %r63703, %r63704, %r63705}, {%r1, %r1}, {%r1, %r1}, {%r63690, %r63691, %r63692, %r63693, %r63694, %r63695, %r63696, %r63697};
	bar.warp.sync 	-1;
	wmma.mma.sync.aligned.row.col.m16n16k16.s32.s8.s8.s32 {%r63706, %r63707, %r63708, %r63709, %r63710, %r63711, %r63712, %r63713}, {%r1, %r1}, {%r1, %r1}, {%r63698, %r63699, %r63700, %r63701, %r63702, %r63703, %r63704, %r63705};
	bar.warp.sync 	-1;
	wmma.mma.sync.aligned.row.col.m16n16k16.s32.s8.s8.s32 {%r63714, %r63715, %r63716, %r63717, %r63718, %r63719, %r63720, %r63721}, {%r1, %r1}, {%r1, %r1}, {%r63706, %r63707, %r63708, %r63709, %r63710, %r63711, %r63712, %r63713};
	bar.warp.sync 	-1;
	wmma.mma.sync.aligned.row.col.m16n16k16.s32.s8.s8.s32 {%r63722, %r63723, %r63724, %r63725, %r63726, %r63727, %r63728, %r63729}, {%r1, %r1}, {%r1, %r1}, {%r63714, %r63715, %r63716, %r63717, %r63718, %r63719, %r63720, %r63721};
	bar.warp.sync 	-1;
	wmma.mma.sync.aligned.row.col.m16n16k16.s32.s8.s8.s32 {%r63730, %r63731, %r63732, %r63733, %r63734, %r63735, %r63736, %r63737}, {%r1, %r1}, {%r1, %r1}, {%r63722, %r63723, %r63724, %r63725, %r63726, %r63727, %r63728, %r63729};
	bar.warp.sync 	-1;
	wmma.mma.sync.aligned.row.col.m16n16k16.s32.s8.s8.s32 {%r63738, %r63739, %r63740, %r63741, %r63742, %r63743, %r63744, %r63745}, {%r1, %r1}, {%r1, %r1}, {%r63730, %r63731, %r63732, %r63733, %r63734, %r63735, %r63736, %r63737};
	bar.warp.sync 	-1;
	wmma.mma.sync.aligned.row.col.m16n16k16.s32.s8.s8.s32 {%r63746, %r63747, %r63748, %r63749, %r63750, %r63751, %r63752, %r63753}, {%r1, %r1}, {%r1, %r1}, {%r63738, %r63739, %r63740, %r63741, %r63742, %r63743, %r63744, %r63745};
	bar.warp.sync 	-1;
	wmma.mma.sync.aligned.row.col.m16n16k16.s32.s8.s8.s32 {%r63754, %r63755, %r63756, %r63757, %r63758, %r63759, %r63760, %r63761}, {%r1, %r1}, {%r1, %r1}, {%r63746, %r63747, %r63748, %r63749, %r63750, %r63751, %r63752, %r63753};
	bar.warp.sync 	-1;
	wmma.mma.sync.aligned.row.col.m16n16k16.s32.s8.s8.s32 {%r63762, %r63763, %r63764, %r63765, %r63766, %r63767, %r63768, %r63769}, {%r1, %r1}, {%r1, %r1}, {%r63754, %r63755, %r63756, %r63757, %r63758, %r63759, %r63760, %r63761};
	bar.warp.sync 	-1;
	wmma.mma.sync.aligned.row.col.m16n16k16.s32.s8.s8.s32 {%r63770, %r63771, %r63772, %r63773, %r63774, %r63775, %r63776, %r63777}, {%r1, %r1}, {%r1, %r1}, {%r63762, %r63763, %r63764, %r63765, %r63766, %r63767, %r63768, %r63769};
	bar.warp.sync 	-1;
	wmma.mma.sync.aligned.row.col.m16n16k16.s32.s8.s8.s32 {%r63778, %r63779, %r63780, %r63781, %r63782, %r63783, %r63784, %r63785}, {%r1, %r1}, {%r1, %r1}, {%r63770, %r63771, %r63772, %r63773, %r63774, %r63775, %r63776, %r63777};
	bar.warp.sync 	-1;
	wmma.mma.sync.aligned.row.col.m16n16k16.s32.s8.s8.s32 {%r63786, %r63787, %r63788, %r63789, %r63790, %r63791, %r63792, %r63793}, {%r1, %r1}, {%r1, %r1}, {%r63778, %r63779, %r63780, %r63781, %r63782, %r63783, %r63784, %r63785};
	bar.warp.sync 	-1;
	wmma.mma.sync.aligned.row.col.m16n16k16.s32.s8.s8.s32 {%r63794, %r63795, %r63796, %r63797, %r63798, %r63799, %r63800, %r63801}, {%r1, %r1}, {%r1, %r1}, {%r63786, %r63787, %r63788, %r63789, %r63790, %r63791, %r63792, %r63793};
	bar.warp.sync 	-1;
	wmma.mma.sync.aligned.row.col.m16n16k16.s32.s8.s8.s32 {%r63802, %r63803, %r63804, %r63805, %r63806, %r63807, %r63808, %r63809}, {%r1, %r1}, {%r1, %r1}, {%r63794, %r63795, %r63796, %r63797, %r63798, %r63799, %r63800, %r63801};
	bar.warp.sync 	-1;
	wmma.mma.sync.aligned.row.col.m16n16k16.s32.s8.s8.s32 {%r63810, %r63811, %r63812, %r63813, %r63814, %r63815, %r63816, %r63817}, {%r1, %r1}, {%r1, %r1}, {%r63802, %r63803, %r63804, %r63805, %r63806, %r63807, %r63808, %r63809};
	bar.warp.sync 	-1;
	wmma.mma.sync.aligned.row.col.m16n16k16.s32.s8.s8.s32 {%r63818, %r63819, %r63820, %r63821, %r63822, %r63823, %r63824, %r63825}, {%r1, %r1}, {%r1, %r1}, {%r63810, %r63811, %r63812, %r63813, %r63814, %r63815, %r63816, %r63817};
	bar.warp.sync 	-1;
	wmma.mma.sync.aligned.row.col.m16n16k16.s32.s8.s8.s32 {%r63826, %r63827, %r63828, %r63829, %r63830, %r63831, %r63832, %r63833}, {%r1, %r1}, {%r1, %r1}, {%r63818, %r63819, %r63820, %r63821, %r63822, %r63823, %r63824, %r63825};
	bar.warp.sync 	-1;
	wmma.mma.sync.aligned.row.col.m16n16k16.s32.s8.s8.s32 {%r63834, %r63835, %r63836, %r63837, %r63838, %r63839, %r63840, %r63841}, {%r1, %r1}, {%r1, %r1}, {%r63826, %r63827, %r63828, %r63829, %r63830, %r63831, %r63832, %r63833};
	bar.warp.sync 	-1;
	wmma.mma.sync.aligned.row.col.m16n16k16.s32.s8.s8.s32 {%r63842, %r63843, %r63844, %r63845, %r63846, %r63847, %r63848, %r63849}, {%r1, %r1}, {%r1, %r1}, {%r63834, %r63835, %r63836, %r63837, %r63838, %r63839, %r63840, %r63841};
	bar.warp.sync 	-1;
	wmma.mma.sync.aligned.row.col.m16n16k16.s32.s8.s8.s32 {%r63850, %r63851, %r63852, %r63853, %r63854, %r63855, %r63856, %r63857}, {%r1, %r1}, {%r1, %r1}, {%r63842, %r63843, %r63844, %r63845, %r63846, %r63847, %r63848, %r63849};
	bar.warp.sync 	-1;
	wmma.mma.sync.aligned.row.col.m16n16k16.s32.s8.s8.s32 {%r63858, %r63859, %r63860, %r63861, %r63862, %r63863, %r63864, %r63865}, {%r1, %r1}, {%r1, %r1}, {%r63850, %r63851, %r63852, %r63853, %r63854, %r63855, %r63856, %r63857};
	bar.warp.sync 	-1;
	wmma.mma.sync.aligned.row.col.m16n16k16.s32.s8.s8.s32 {%r63866, %r63867, %r63868, %r63869, %r63870, %r63871, %r63872, %r63873}, {%r1, %r1}, {%r1, %r1}, {%r63858, %r63859, %r63860, %r63861, %r63862, %r63863, %r63864, %r63865};
	bar.warp.sync 	-1;
	wmma.mma.sync.aligned.row.col.m16n16k16.s32.s8.s8.s32 {%r63874, %r63875, %r63876, %r63877, %r63878, %r63879, %r63880, %r63881}, {%r1, %r1}, {%r1, %r1}, {%r63866, %r63867, %r63868, %r63869, %r63870, %r63871, %r63872, %r63873};
	bar.warp.sync 	-1;
	wmma.mma.sync.aligned.row.col.m16n16k16.s32.s8.s8.s32 {%r63882, %r63883, %r63884, %r63885, %r63886, %r63887, %r63888, %r63889}, {%r1, %r1}, {%r1, %r1}, {%r63874, %r63875, %r63876, %r63877, %r63878, %r63879, %r63880, %r63881};
	bar.warp.sync 	-1;
	wmma.mma.sync.aligned.row.col.m16n16k16.s32.s8.s8.s32 {%r63890, %r63891, %r63892, %r63893, %r63894, %r63895, %r63896, %r63897}, {%r1, %r1}, {%r1, %r1}, {%r63882, %r63883, %r63884, %r63885, %r63886, %r63887, %r63888, %r63889};
	bar.warp.sync 	-1;
	wmma.mma.sync.aligned.row.col.m16n16k16.s32.s8.s8.s32 {%r63898, %r63899, %r63900, %r63901, %r63902, %r63903, %r63904, %r63905}, {%r1, %r1}, {%r1, %r1}, {%r63890, %r63891, %r63892, %r63893, %r63894, %r63895, %r63896, %r63897};
	bar.warp.sync 	-1;
	wmma.mma.sync.aligned.row.col.m16n16k16.s32.s8.s8.s32 {%r63906, %r63907, %r63908, %r63909, %r63910, %r63911, %r63912, %r63913}, {%r1, %r1}, {%r1, %r1}, {%r63898, %r63899, %r63900, %r63901, %r63902, %r63903, %r63904, %r63905};
	bar.warp.sync 	-1;
	wmma.mma.sync.aligned.row.col.m16n16k16.s32.s8.s8.s32 {%r63914, %r63915, %r63916, %r63917, %r63918, %r63919, %r63920, %r63921}, {%r1, %r1}, {%r1, %r1}, {%r63906, %r63907, %r63908, %r63909, %r63910, %r63911, %r63912, %r63913};
	bar.warp.sync 	-1;
	wmma.mma.sync.aligned.row.col.m16n16k16.s32.s8.s8.s32 {%r63922, %r63923, %r63924, %r63925, %r63926, %r63927, %r63928, %r63929}, {%r1, %r1}, {%r1, %r1}, {%r63914, %r63915, %r63916, %r63917, %r63918, %r63919, %r63920, %r63921};
	bar.warp.sync 	-1;
	wmma.mma.sync.aligned.row.col.m16n16k16.s32.s8.s8.s32 {%r63930, %r63931, %r63932, %r63933, %r63934, %r63935, %r63936, %r63937}, {%r1, %r1}, {%r1, %r1}, {%r63922, %r63923, %r63924, %r63925, %r63926, %r63927, %r63928, %r63929};
	bar.warp.sync 	-1;
	wmma.mma.sync.aligned.row.col.m16n16k16.s32.s8.s8.s32 {%r63938, %r63939, %r63940, %r63941, %r63942, %r63943, %r63944, %r63945}, {%r1, %r1}, {%r1, %r1}, {%r63930, %r63931, %r63932, %r63933, %r63934, %r63935, %r63936, %r63937};
	bar.warp.sync 	-1;
	wmma.mma.sync.aligned.row.col.m16n16k16.s32.s8.s8.s32 {%r63946, %r63947, %r63948, %r63949, %r63950, %r63951, %r63952, %r63953}, {%r1, %r1}, {%r1, %r1}, {%r63938, %r63939, %r63940, %r63941, %r63942, %r63943, %r63944, %r63945};
	bar.warp.sync 	-1;
	wmma.mma.sync.aligned.row.col.m16n16k16.s32.s8.s8.s32 {%r63954, %r63955, %r63956, %r63957, %r63958, %r63959, %r63960, %r63961}, {%r1, %r1}, {%r1, %r1}, {%r63946, %r63947, %r63948, %r63949, %r63950, %r63951, %r63952, %r63953};
	bar.warp.sync 	-1;
	wmma.mma.sync.aligned.row.col.m16n16k16.s32.s8.s8.s32 {%r63962, %r63963, %r63964, %r63965, %r63966, %r63967, %r63968, %r63969}, {%r1, %r1}, {%r1, %r1}, {%r63954, %r63955, %r63956, %r63957, %r63958, %r63959, %r63960, %r63961};
	bar.warp.sync 	-1;
	wmma.mma.sync.aligned.row.col.m16n16k16.s32.s8.s8.s32 {%r63970, %r63971, %r63972, %r63973, %r63974, %r63975, %r63976, %r63977}, {%r1, %r1}, {%r1, %r1}, {%r63962, %r63963, %r63964, %r63965, %r63966, %r63967, %r63968, %r63969};
	bar.warp.sync 	-1;
	wmma.mma.sync.aligned.row.col.m16n16k16.s32.s8.s8.s32 {%r63978, %r63979, %r63980, %r63981, %r63982, %r63983, %r63984, %r63985}, {%r1, %r1}, {%r1, %r1}, {%r63970, %r63971, %r63972, %r63973, %r63974, %r63975, %r63976, %r63977};
	bar.warp.sync 	-1;
	wmma.mma.sync.aligned.row.col.m16n16k16.s32.s8.s8.s32 {%r63986, %r63987, %r63988, %r63989, %r63990, %r63991, %r63992, %r63993}, {%r1, %r1}, {%r1, %r1}, {%r63978, %r63979, %r63980, %r63981, %r63982, %r63983, %r63984, %r63985};
	bar.warp.sync 	-1;
	wmma.mma.sync.aligned.row.col.m16n16k16.s32.s8.s8.s32 {%r63994, %r63995, %r63996, %r63997, %r63998, %r63999, %r64000, %r64001}, {%r1, %r1}, {%r1, %r1}, {%r63986, %r63987, %r63988, %r63989, %r63990, %r63991, %r63992, %r63993};
	bar.warp.sync 	-1;
	wmma.mma.sync.aligned.row.col.m16n16k16.s32.s8.s8.s32 {%r64002, %r64003, %r64004, %r64005, %r64006, %r64007, %r64008, %r64009}, {%r1, %r1}, {%r1, %r1}, {%r63994, %r63995, %r63996, %r63997, %r63998, %r63999, %r64000, %r64001};
	bar.warp.sync 	-1;
	wmma.mma.sync.aligned.row.col.m16n16k16.s32.s8.s8.s32 {%r64010, %r64011, %r64012, %r64013, %r64014, %r64015, %r64016, %r64017}, {%r1, %r1}, {%r1, %r1}, {%r64002, %r64003, %r64004, %r64005, %r64006, %r64007, %r64008, %r64009};
	bar.warp.sync 	-1;
	wmma.mma.sync.aligned.row.col.m16n16k16.s32.s8.s8.s32 {%r64018, %r64019, %r64020, %r64021, %r64022, %r64023, %r64024, %r64025}, {%r1, %r1}, {%r1, %r1}, {%r64010, %r64011, %r64012, %r64013, %r64014, %r64015, %r64016, %r64017};
	bar.warp.sync 	-1;
	wmma.mma.sync.aligned.row.col.m16n16k16.s32.s8.s8.s32 {%r64026, %r64027, %r64028, %r64029, %r64030, %r64031, %r64032, %r64033}, {%r1, %r1}, {%r1, %r1}, {%r64018, %r64019, %r64020, %r64021, %r64022, %r64023, %r64024, %r64025};
	bar.warp.sync 	-1;
	wmma.mma.sync.aligned.row.col.m16n16k16.s32.s8.s8.s32 {%r64034, %r64035, %r64036, %r64037, %r64038, %r64039, %r64040, %r64041}, {%r1, %r1}, {%r1, %r1}, {%r64026, %r64027, %r64028, %r64029, %r64030, %r64031, %r64032, %r64033};
	bar.warp.sync 	-1;
	wmma.mma.sync.aligned.row.col.m16n16k16.s32.s8.s8.s32 {%r64042, %r64043, %r64044, %r64045, %r64046, %r64047, %r64048, %r64049}, {%r1, %r1}, {%r1, %r1}, {%r64034, %r64035, %r64036, %r64037, %r64038, %r64039, %r64040, %r64041};
	bar.warp.sync 	-1;
	wmma.mma.sync.aligned.row.col.m16n16k16.s32.s8.s8.s32 {%r64050, %r64051, %r64052, %r64053, %r64054, %r64055, %r64056, %r64057}, {%r1, %r1}, {%r1, %r1}, {%r64042, %r64043, %r64044, %r64045, %r64046, %r64047, %r64048, %r64049};
	bar.warp.sync 	-1;
	wmma.mma.sync.aligned.row.col.m16n16k16.s32.s8.s8.s32 {%r64058, %r64059, %r64060, %r64061, %r64062, %r64063, %r64064, %r64065}, {%r1, %r1}, {%r1, %r1}, {%r64050, %r64051, %r64052, %r64053, %r64054, %r64055, %r64056, %r64057};
	bar.warp.sync 	-1;
	wmma.mma.sync.aligned.row.col.m16n16k16.s32.s8.s8.s32 {%r64066, %r64067, %r64068, %r64069, %r64070, %r64071, %r64072, %r64073}, {%r1, %r1}, {%r1, %r1}, {%r64058, %r64059, %r64060, %r64061, %r64062, %r64063, %r64064, %r64065};
	bar.warp.sync 	-1;
	wmma.mma.sync.aligned.row.col.m16n16k16.s32.s8.s8.s32 {%r64074, %r64075, %r64076, %r64077, %r64078, %r64079, %r64080, %r64081}, {%r1, %r1}, {%r1, %r1}, {%r64066, %r64067, %r64068, %r64069, %r64070, %r64071, %r64072, %r64073};
	bar.warp.sync 	-1;
	wmma.mma.sync.aligned.row.col.m16n16k16.s32.s8.s8.s32 {%r64082, %r64083, %r64084, %r64085, %r64086, %r64087, %r64088, %r64089}, {%r1, %r1}, {%r1, %r1}, {%r64074, %r64075, %r64076, %r64077, %r64078, %r64079, %r64080, %r64081};
	bar.warp.sync 	-1;
	wmma.mma.sync.aligned.row.col.m16n16k16.s32.s8.s8.s32 {%r64090, %r64091, %r64092, %r64093, %r64094, %r64095, %r64096, %r64097}, {%r1, %r1}, {%r1, %r1}, {%r64082, %r64083, %r64084, %r64085, %r64086, %r64087, %r64088, %r64089};
	bar.warp.sync 	-1;
	wmma.mma.sync.aligned.row.col.m16n16k16.s32.s8.s8.s32 {%r64098, %r64099, %r64100, %r64101, %r64102, %r64103, %r64104, %r64105}, {%r1, %r1}, {%r1, %r1}, {%r64090, %r64091, %r64092, %r64093, %r64094, %r64095, %r64096, %r64097};
	bar.warp.sync 	-1;
	wmma.mma.sync.aligned.row.col.m16n16k16.s32.s8.s8.s32 {%r64106, %r64107, %r64108, %r64109, %r64110, %r64111, %r64112, %r64113}, {%r1, %r1}, {%r1, %r1}, {%r64098, %r64099, %r64100, %r64101, %r64102, %r64103, %r64104, %r64105};
	bar.warp.sync 	-1;
	wmma.mma.sync.aligned.row.col.m16n16k16.s32.s8.s8.s32 {%r64114, %r64115, %r64116, %r64117, %r64118, %r64119, %r64120, %r64121}, {%r1, %r1}, {%r1, %r1}, {%r64106, %r64107, %r64108, %r64109, %r64110, %r64111, %r64112, %r64113};
	bar.warp.sync 	-1;
	wmma.mma.sync.aligned.row.col.m16n16k16.s32.s8.s8.s32 {%r64122, %r64123, %r64124, %r64125, %r64126, %r64127, %r64128, %r64129}, {%r1, %r1}, {%r1, %r1}, {%r64114, %r64115, %r64116, %r64117, %r64118, %r64119, %r64120, %r64121};
	bar.warp.sync 	-1;
	wmma.mma.sync.aligned.row.col.m16n16k16.s32.s8.s8.s32 {%r64130, %r64131, %r64132, %r64133, %r64134, %r64135, %r64136, %r64137}, {%r1, %r1}, {%r1, %r1}, {%r64122, %r64123, %r64124, %r64125, %r64126, %r64127, %r64128, %r64129};
	bar.warp.sync 	-1;
	wmma.mma.sync.aligned.row.col.m16n16k16.s32.s8.s8.s32 {%r64138, %r64139, %r64140, %r64141, %r64142, %r64143, %r64144, %r64145}, {%r1, %r1}, {%r1, %r1}, {%r64130, %r64131, %r64132, %r64133, %r64134, %r64135, %r64136, %r64137};
	bar.warp.sync 	-1;
	wmma.mma.sync.aligned.row.col.m16n16k16.s32.s8.s8.s32 {%r64146, %r64147, %r64148, %r64149, %r64150, %r64151, %r64152, %r64153}, {%r1, %r1}, {%r1, %r1}, {%r64138, %r64139, %r64140, %r64141, %r64142, %r64143, %r64144, %r64145};
	bar.warp.sync 	-1;
	wmma.mma.sync.aligned.row.col.m16n16k16.s32.s8.s8.s32 {%r64154, %r64155, %r64156, %r64157, %r64158, %r64159, %r64160, %r64161}, {%r1, %r1}, {%r1, %r1}, {%r64146, %r64147, %r64148, %r64149, %r64150, %r64151, %r64152, %r64153};
	bar.warp.sync 	-1;
	wmma.mma.sync.aligned.row.col.m16n16k16.s32.s8.s8.s32 {%r64162, %r64163, %r64164, %r64165, %r64166, %r64167, %r64168, %r64169}, {%r1, %r1}, {%r1, %r1}, {%r64154, %r64155, %r64156, %r64157, %r64158, %r64159, %r64160, %r64161};
	bar.warp.sync 	-1;
	wmma.mma.sync.aligned.row.col.m16n16k16.s32.s8.s8.s32 {%r64170, %r64171, %r64172, %r64173, %r64174, %r64175, %r64176, %r64177}, {%r1, %r1}, {%r1, %r1}, {%r64162, %r64163, %r64164, %r64165, %r64166, %r64167, %r64168, %r64169};
	bar.warp.sync 	-1;
	wmma.mma.sync.aligned.row.col.m16n16k16.s32.s8.s8.s32 {%r64178, %r64179, %r64180, %r64181, %r64182, %r64183, %r64184, %r64185}, {%r1, %r1}, {%r1, %r1}, {%r64170, %r64171, %r64172, %r64173, %r64174, %r64175, %r64176, %r64177};
	bar.warp.sync 	-1;
	wmma.mma.sync.aligned.row.col.m16n16k16.s32.s8.s8.s32 {%r64186, %r64187, %r64188, %r64189, %r64190, %r64191, %r64192, %r64193}, {%r1, %r1}, {%r1, %r1}, {%r64178, %r64179, %r64180, %r64181, %r64182, %r64183, %r64184, %r64185};
	bar.warp.sync 	-1;
	wmma.mma.sync.aligned.row.col.m16n16k16.s32.s8.s8.s32 {%r64194, %r64195, %r64196, %r64197, %r64198, %r64199, %r64200, %r64201}, {%r1, %r1}, {%r1, %r1}, {%r64186, %r64187, %r64188, %r64189, %r64190, %r64191, %r64192, %r64193};
	bar.warp.sync 	-1;
	wmma.mma.sync.aligned.row.col.m16n16k16.s32.s8.s8.s32 {%r64202, %r64203, %r64204, %r64205, %r64206, %r64207, %r64208, %r64209}, {%r1, %r1}, {%r1, %r1}, {%r64194, %r64195, %r64196, %r64197, %r64198, %r64199, %r64200, %r64201};
	bar.warp.sync 	-1;
	wmma.mma.sync.aligned.row.col.m16n16k16.s32.s8.s8.s32 {%r64210, %r64211, %r64212, %r64213, %r64214, %r64215, %r64216, %r64217}, {%r1, %r1}, {%r1, %r1}, {%r64202, %r64203, %r64204, %r64205, %r64206, %r64207, %r64208, %r64209};
	bar.warp.sync 	-1;
	wmma.mma.sync.aligned.row.col.m16n16k16.s32.s8.s8.s32 {%r64218, %r64219, %r64220, %r64221, %r64222, %r64223, %r64224, %r64225}, {%r1, %r1}, {%r1, %r1}, {%r64210, %r64211, %r64212, %r64213, %r64214, %r64215, %r64216, %r64217};
	bar.warp.sync 	-1;
	wmma.mma.sync.aligned.row.col.m16n16k16.s32.s8.s8.s32 {%r64226, %r64227, %r64228, %r64229, %r64230, %r64231, %r64232, %r64233}, {%r1, %r1}, {%r1, %r1}, {%r64218, %r64219, %r64220, %r64221, %r64222, %r64223, %r64224, %r64225};
	bar.warp.sync 	-1;
	wmma.mma.sync.aligned.row.col.m16n16k16.s32.s8.s8.s32 {%r64234, %r64235, %r64236, %r64237, %r64238, %r64239, %r64240, %r64241}, {%r1, %r1}, {%r1, %r1}, {%r64226, %r64227, %r64228, %r64229, %r64230, %r64231, %r64232, %r64233};
	bar.warp.sync 	-1;
	wmma.mma.sync.aligned.row.col.m16n16k16.s32.s8.s8.s32 {%r64242, %r64243, %r64244, %r64245, %r64246, %r64247, %r64248, %r64249}, {%r1, %r1}, {%r1, %r1}, {%r64234, %r64235, %r64236, %r64237, %r64238, %r64239, %r64240, %r64241};
	bar.warp.sync 	-1;
	wmma.mma.sync.aligned.row.col.m16n16k16.s32.s8.s8.s32 {%r64250, %r64251, %r64252, %r64253, %r64254, %r64255, %r64256, %r64257}, {%r1, %r1}, {%r1, %r1}, {%r64242, %r64243, %r64244, %r64245, %r64246, %r64247, %r64248, %r64249};
	bar.warp.sync 	-1;
	wmma.mma.sync.aligned.row.col.m16n16k16.s32.s8.s8.s32 {%r64258, %r64259, %r64260, %r64261, %r64262, %r64263, %r64264, %r64265}, {%r1, %r1}, {%r1, %r1}, {%r64250, %r64251, %r64252, %r64253, %r64254, %r64255, %r64256, %r64257};
	bar.warp.sync 	-1;
	wmma.mma.sync.aligned.row.col.m16n16k16.s32.s8.s8.s32 {%r64266, %r64267, %r64268, %r64269, %r64270, %r64271, %r64272, %r64273}, {%r1, %r1}, {%r1, %r1}, {%r64258, %r64259, %r64260, %r64261, %r64262, %r64263, %r64264, %r64265};
	bar.warp.sync 	-1;
	wmma.mma.sync.aligned.row.col.m16n16k16.s32.s8.s8.s32 {%r64274, %r64275, %r64276, %r64277, %r64278, %r64279, %r64280, %r64281}, {%r1, %r1}, {%r1, %r1}, {%r64266, %r64267, %r64268, %r64269, %r64270, %r64271, %r64272, %r64273};
	bar.warp.sync 	-1;
	wmma.mma.sync.aligned.row.col.m16n16k16.s32.s8.s8.s32 {%r64282, %r64283, %r64284, %r64285, %r64286, %r64287, %r64288, %r64289}, {%r1, %r1}, {%r1, %r1}, {%r64274, %r64275, %r64276, %r64277, %r64278, %r64279, %r64280, %r64281};
	bar.warp.sync 	-1;
	wmma.mma.sync.aligned.row.col.m16n16k16.s32.s8.s8.s32 {%r64290, %r64291, %r64292, %r64293, %r64294, %r64295, %r64296, %r64297}, {%r1, %r1}, {%r1, %r1}, {%r64282, %r64283, %r64284, %r64285, %r64286, %r64287, %r64288, %r64289};
	bar.warp.sync 	-1;
	wmma.mma.sync.aligned.row.col.m16n16k16.s32.s8.s8.s32 {%r64298, %r64299, %r64300, %r64301, %r64302, %r64303, %r64304, %r64305}, {%r1, %r1}, {%r1, %r1}, {%r64290, %r64291, %r64292, %r64293, %r64294, %r64295, %r64296, %r64297};
	bar.warp.sync 	-1;
	wmma.mma.sync.aligned.row.col.m16n16k16.s32.s8.s8.s32 {%r64306, %r64307, %r64308, %r64309, %r64310, %r64311, %r64312, %r64313}, {%r1, %r1}, {%r1, %r1}, {%r64298, %r64299, %r64300, %r64301, %r64302, %r64303, %r64304, %r64305};
	bar.warp.sync 	-1;
	wmma.mma.sync.aligned.row.col.m16n16k16.s32.s8.s8.s32 {%r64314, %r64315, %r64316, %r64317, %r64318, %r64319, %r64320, %r64321}, {%r1, %r1}, {%r1, %r1}, {%r64306, %r64307, %r64308, %r64309, %r64310, %r64311, %r64312, %r64313};
	bar.warp.sync 	-1;
	wmma.mma.sync.aligned.row.col.m16n16k16.s32.s8.s8.s32 {%r64322, %r64323, %r64324, %r64325, %r64326, %r64327, %r64328, %r64329}, {%r1, %r1}, {%r1, %r1}, {%r64314, %r64315, %r64316, %r64317, %r64318, %r64319, %r64320, %r64321};
	bar.warp.sync 	-1;
	wmma.mma.sync.aligned.row.col.m16n16k16.s32.s8.s8.s32 {%r64330, %r64331, %r64332, %r64333, %r64334, %r64335, %r64336, %r64337}, {%r1, %r1}, {%r1, %r1}, {%r64322, %r64323, %r64324, %r64325, %r64326, %r64327, %r64328, %r64329};
	bar.warp.sync 	-1;
	wmma.mma.sync.aligned.row.col.m16n16k16.s32.s8.s8.s32 {%r64338, %r64339, %r64340, %r64341, %r64342, %r64343, %r64344, %r64345}, {%r1, %r1}, {%r1, %r1}, {%r64330, %r64331, %r64332, %r64333, %r64334, %r64335, %r64336, %r64337};
	bar.warp.sync 	-1;
	wmma.mma.sync.aligned.row.col.m16n16k16.s32.s8.s8.s32 {%r64346, %r64347, %r64348, %r64349, %r64350, %r64351, %r64352, %r64353}, {%r1, %r1}, {%r1, %r1}, {%r64338, %r64339, %r64340, %r64341, %r64342, %r64343, %r64344, %r64345};
	bar.warp.sync 	-1;
	wmma.mma.sync.aligned.row.col.m16n16k16.s32.s8.s8.s32 {%r64354, %r64355, %r64356, %r64357, %r64358, %r64359, %r64360, %r64361}, {%r1, %r1}, {%r1, %r1}, {%r64346, %r64347, %r64348, %r64349, %r64350, %r64351, %r64352, %r64353};
	bar.warp.sync 	-1;
	wmma.mma.sync.aligned.row.col.m16n16k16.s32.s8.s8.s32 {%r64362, %r64363, %r64364, %r64365, %r64366, %r64367, %r64368, %r64369}, {%r1, %r1}, {%r1, %r1}, {%r64354, %r64355, %r64356, %r64357, %r64358, %r64359, %r64360, %r64361};
	bar.warp.sync 	-1;
	wmma.mma.sync.aligned.row.col.m16n16k16.s32.s8.s8.s32 {%r64370, %r64371, %r64372, %r64373, %r64374, %r64375, %r64376, %r64377}, {%r1, %r1}, {%r1, %r1}, {%r64362, %r64363, %r64364, %r64365, %r64366, %r64367, %r64368, %r64369};
	bar.warp.sync 	-1;
	wmma.mma.sync.aligned.row.col.m16n16k16.s32.s8.s8.s32 {%r64378, %r64379, %r64380, %r64381, %r64382, %r64383, %r64384, %r64385}, {%r1, %r1}, {%r1, %r1}, {%r64370, %r64371, %r64372, %r64373, %r64374, %r64375, %r64376, %r64377};
	bar.warp.sync 	-1;
	wmma.mma.sync.aligned.row.col.m16n16k16.s32.s8.s8.s32 {%r64386, %r64387, %r64388, %r64389, %r64390, %r64391, %r64392, %r64393}, {%r1, %r1}, {%r1, %r1}, {%r64378, %r64379, %r64380, %r64381, %r64382, %r64383, %r64384, %r64385};
	bar.warp.sync 	-1;
	wmma.mma.sync.aligned.row.col.m16n16k16.s32.s8.s8.s32 {%r64394, %r64395, %r64396, %r64397, %r64398, %r64399, %r64400, %r64401}, {%r1, %r1}, {%r1, %r1}, {%r64386, %r64387, %r64388, %r64389, %r64390, %r64391, %r64392, %r64393};
	bar.warp.sync 	-1;
	wmma.mma.sync.aligned.row.col.m16n16k16.s32.s8.s8.s32 {%r64402, %r64403, %r64404, %r64405, %r64406, %r64407, %r64408, %r64409}, {%r1, %r1}, {%r1, %r1}, {%r64394, %r64395, %r64396, %r64397, %r64398, %r64399, %r64400, %r64401};
	bar.warp.sync 	-1;
	wmma.mma.sync.aligned.row.col.m16n16k16.s32.s8.s8.s32 {%r64410, %r64411, %r64412, %r64413, %r64414, %r64415, %r64416, %r64417}, {%r1, %r1}, {%r1, %r1}, {%r64402, %r64403, %r64404, %r64405, %r64406, %r64407, %r64408, %r64409};
	bar.warp.sync 	-1;
	wmma.mma.sync.aligned.row.col.m16n16k16.s32.s8.s8.s32 {%r64418, %r64419, %r64420, %r64421, %r64422, %r64423, %r64424, %r64425}, {%r1, %r1}, {%r1, %r1}, {%r64410, %r64411, %r64412, %r64413, %r64414, %r64415, %r64416, %r64417};
	bar.warp.sync 	-1;
	wmma.mma.sync.aligned.row.col.m16n16k16.s32.s8.s8.s32 {%r64426, %r64427, %r64428, %r64429, %r64430, %r64431, %r64432, %r64433}, {%r1, %r1}, {%r1, %r1}, {%r64418, %r64419, %r64420, %r64421, %r64422, %r64423, %r64424, %r64425};
	bar.warp.sync 	-1;
	wmma.mma.sync.aligned.row.col.m16n16k16.s32.s8.s8.s32 {%r64434, %r64435, %r64436, %r64437, %r64438, %r64439, %r64440, %r64441}, {%r1, %r1}, {%r1, %r1}, {%r64426, %r64427, %r64428, %r64429, %r64430, %r64431, %r64432, %r64433};
	bar.warp.sync 	-1;
	wmma.mma.sync.aligned.row.col.m16n16k16.s32.s8.s8.s32 {%r64442, %r64443, %r64444, %r64445, %r64446, %r64447, %r64448, %r64449}, {%r1, %r1}, {%r1, %r1}, {%r64434, %r64435, %r64436, %r64437, %r64438, %r64439, %r64440, %r64441};
	bar.warp.sync 	-1;
	wmma.mma.sync.aligned.row.col.m16n16k16.s32.s8.s8.s32 {%r64450, %r64451, %r64452, %r64453, %r64454, %r64455, %r64456, %r64457}, {%r1, %r1}, {%r1, %r1}, {%r64442, %r64443, %r64444, %r64445, %r64446, %r64447, %r64448, %r64449};
	bar.warp.sync 	-1;
	wmma.mma.sync.aligned.row.col.m16n16k16.s32.s8.s8.s32 {%r64458, %r64459, %r64460, %r64461, %r64462, %r64463, %r64464, %r64465}, {%r1, %r1}, {%r1, %r1}, {%r64450, %r64451, %r64452, %r64453, %r64454, %r64455, %r64456, %r64457};
	bar.warp.sync 	-1;
	wmma.mma.sync.aligned.row.col.m16n16k16.s32.s8.s8.s32 {%r64466, %r64467, %r64468, %r64469, %r64470, %r64471, %r64472, %r64473}, {%r1, %r1}, {%r1, %r1}, {%r64458, %r64459, %r64460, %r64461, %r64462, %r64463, %r64464, %r64465};
	bar.warp.sync 	-1;
	wmma.mma.sync.aligned.row.col.m16n16k16.s32.s8.s8.s32 {%r64474, %r64475, %r64476, %r64477, %r64478, %r64479, %r64480, %r64481}, {%r1, %r1}, {%r1, %r1}, {%r64466, %r64467, %r64468, %r64469, %r64470, %r64471, %r64472, %r64473};
	bar.warp.sync 	-1;
	wmma.mma.sync.aligned.row.col.m16n16k16.s32.s8.s8.s32 {%r64482, %r64483, %r64484, %r64485, %r64486, %r64487, %r64488, %r64489}, {%r1, %r1}, {%r1, %r1}, {%r64474, %r64475, %r64476, %r64477, %r64478, %r64479, %r64480, %r64481};
	bar.warp.sync 	-1;
	wmma.mma.sync.aligned.row.col.m16n16k16.s32.s8.s8.s32 {%r64490, %r64491, %r64492, %r64493, %r64494, %r64495, %r64496, %r64497}, {%r1, %r1}, {%r1, %r1}, {%r64482, %r64483, %r64484, %r64485, %r64486, %r64487, %r64488, %r64489};
	bar.warp.sync 	-1;
	wmma.mma.sync.aligned.row.col.m16n16k16.s32.s8.s8.s32 {%r64498, %r64499, %r64500, %r64501, %r64502, %r64503, %r64504, %r64505}, {%r1, %r1}, {%r1, %r1}, {%r64490, %r64491, %r64492, %r64493, %r64494, %r64495, %r64496, %r64497};
	bar.warp.sync 	-1;
	wmma.mma.sync.aligned.row.col.m16n16k16.s32.s8.s8.s32 {%r64506, %r64507, %r64508, %r64509, %r64510, %r64511, %r64512, %r64513}, {%r1, %r1}, {%r1, %r1}, {%r64498, %r64499, %r64500, %r64501, %r64502, %r64503, %r64504, %r64505};
	bar.warp.sync 	-1;
	wmma.mma.sync.aligned.row.col.m16n16k16.s32.s8.s8.s32 {%r64514, %r64515, %r64516, %r64517, %r64518, %r64519, %r64520, %r64521}, {%r1, %r1}, {%r1, %r1}, {%r64506, %r64507, %r64508, %r64509, %r64510, %r64511, %r64512, %r64513};
	bar.warp.sync 	-1;
	wmma.mma.sync.aligned.row.col.m16n16k16.s32.s8.s8.s32 {%r64522, %r64523, %r64524, %r64525, %r64526, %r64527, %r64528, %r64529}, {%r1, %r1}, {%r1, %r1}, {%r64514, %r64515, %r64516, %r64517, %r64518, %r64519, %r64520, %r64521};
	bar.warp.sync 	-1;
	wmma.mma.sync.aligned.row.col.m16n16k16.s32.s8.s8.s32 {%r64530, %r64531, %r64532, %r64533, %r64534, %r64535, %r64536, %r64537}, {%r1, %r1}, {%r1, %r1}, {%r64522, %r64523, %r64524, %r64525, %r64526, %r64527, %r64528, %r64529};
	bar.warp.sync 	-1;
	wmma.mma.sync.aligned.row.col.m16n16k16.s32.s8.s8.s32 {%r64538, %r64539, %r64540, %r64541, %r64542, %r64543, %r64544, %r64545}, {%r1, %r1}, {%r1, %r1}, {%r64530, %r64531, %r64532, %r64533, %r64534, %r64535, %r64536, %r64537};
	bar.warp.sync 	-1;
	wmma.mma.sync.aligned.row.col.m16n16k16.s32.s8.s8.s32 {%r64546, %r64547, %r64548, %r64549, %r64550, %r64551, %r64552, %r64553}, {%r1, %r1}, {%r1, %r1}, {%r64538, %r64539, %r64540, %r64541, %r64542, %r64543, %r64544, %r64545};
	bar.warp.sync 	-1;
	wmma.mma.sync.aligned.row.col.m16n16k16.s32.s8.s8.s32 {%r64554, %r64555, %r64556, %r64557, %r64558, %r64559, %r64560, %r64561}, {%r1, %r1}, {%r1, %r1}, {%r64546, %r64547, %r64548, %r64549, %r64550, %r64551, %r64552, %r64553};
	bar.warp.sync 	-1;
	wmma.mma.sync.aligned.row.col.m16n16k16.s32.s8.s8.s32 {%r64562, %r64563, %r64564, %r64565, %r64566, %r64567, %r64568, %r64569}, {%r1, %r1}, {%r1, %r1}, {%r64554, %r64555, %r64556, %r64557, %r64558, %r64559, %r64560, %r64561};
	bar.warp.sync 	-1;
	wmma.mma.sync.aligned.row.col.m16n16k16.s32.s8.s8.s32 {%r64570, %r64571, %r64572, %r64573, %r64574, %r64575, %r64576, %r64577}, {%r1, %r1}, {%r1, %r1}, {%r64562, %r64563, %r64564, %r64565, %r64566, %r64567, %r64568, %r64569};
	bar.warp.sync 	-1;
	wmma.mma.sync.aligned.row.col.m16n16k16.s32.s8.s8.s32 {%r64578, %r64579, %r64580, %r64581, %r64582, %r64583, %r64584, %r64585}, {%r1, %r1}, {%r1, %r1}, {%r64570, %r64571, %r64572, %r64573, %r64574, %r64575, %r64576, %r64577};
	bar.warp.sync 	-1;
	wmma.mma.sync.aligned.row.col.m16n16k16.s32.s8.s8.s32 {%r64586, %r64587, %r64588, %r64589, %r64590, %r64591, %r64592, %r64593}, {%r1, %r1}, {%r1, %r1}, {%r64578, %r64579, %r64580, %r64581, %r64582, %r64583, %r64584, %r64585};
	bar.warp.sync 	-1;
	wmma.mma.sync.aligned.row.col.m16n16k16.s32.s8.s8.s32 {%r64594, %r64595, %r64596, %r64597, %r64598, %r64599, %r64600, %r64601}, {%r1, %r1}, {%r1, %r1}, {%r64586, %r64587, %r64588, %r64589, %r64590, %r64591, %r64592, %r64593};
	bar.warp.sync 	-1;
	wmma.mma.sync.aligned.row.col.m16n16k16.s32.s8.s8.s32 {%r64602, %r64603, %r64604, %r64605, %r64606, %r64607, %r64608, %r64609}, {%r1, %r1}, {%r1, %r1}, {%r64594, %r64595, %r64596, %r64597, %r64598, %r64599, %r64600, %r64601};
	bar.warp.sync 	-1;
	wmma.mma.sync.aligned.row.col.m16n16k16.s32.s8.s8.s32 {%r64610, %r64611, %r64612, %r64613, %r64614, %r64615, %r64616, %r64617}, {%r1, %r1}, {%r1, %r1}, {%r64602, %r64603, %r64604, %r64605, %r64606, %r64607, %r64608, %r64609};
	bar.warp.sync 	-1;
	wmma.mma.sync.aligned.row.col.m16n16k16.s32.s8.s8.s32 {%r64618, %r64619, %r64620, %r64621, %r64622, %r64623, %r64624, %r64625}, {%r1, %r1}, {%r1, %r1}, {%r64610, %r64611, %r64612, %r64613, %r64614, %r64615, %r64616, %r64617};
	bar.warp.sync 	-1;
	wmma.mma.sync.aligned.row.col.m16n16k16.s32.s8.s8.s32 {%r64626, %r64627, %r64628, %r64629, %r64630, %r64631, %r64632, %r64633}, {%r1, %r1}, {%r1, %r1}, {%r64618, %r64619, %r64620, %r64621, %r64622, %r64623, %r64624, %r64625};
	bar.warp.sync 	-1;
	wmma.mma.sync.aligned.row.col.m16n16k16.s32.s8.s8.s32 {%r64634, %r64635, %r64636, %r64637, %r64638, %r64639, %r64640, %r64641}, {%r1, %r1}, {%r1, %r1}, {%r64626, %r64627, %r64628, %r64629, %r64630, %r64631, %r64632, %r64633};
	bar.warp.sync 	-1;
	wmma.mma.sync.aligned.row.col.m16n16k16.s32.s8.s8.s32 {%r64642, %r64643, %r64644, %r64645, %r64646, %r64647, %r64648, %r64649}, {%r1, %r1}, {%r1, %r1}, {%r64634, %r64635, %r64636, %r64637, %r64638, %r64639, %r64640, %r64641};
	bar.warp.sync 	-1;
	wmma.mma.sync.aligned.row.col.m16n16k16.s32.s8.s8.s32 {%r64650, %r64651, %r64652, %r64653, %r64654, %r64655, %r64656, %r64657}, {%r1, %r1}, {%r1, %r1}, {%r64642, %r64643, %r64644, %r64645, %r64646, %r64647, %r64648, %r64649};
	bar.warp.sync 	-1;
	wmma.mma.sync.aligned.row.col.m16n16k16.s32.s8.s8.s32 {%r64658, %r64659, %r64660, %r64661, %r64662, %r64663, %r64664, %r64665}, {%r1, %r1}, {%r1, %r1}, {%r64650, %r64651, %r64652, %r64653, %r64654, %r64655, %r64656, %r64657};
	bar.warp.sync 	-1;
	wmma.mma.sync.aligned.row.col.m16n16k16.s32.s8.s8.s32 {%r64666, %r64667, %r64668, %r64669, %r64670, %r64671, %r64672, %r64673}, {%r1, %r1}, {%r1, %r1}, {%r64658, %r64659, %r64660, %r64661, %r64662, %r64663, %r64664, %r64665};
	bar.warp.sync 	-1;
	wmma.mma.sync.aligned.row.col.m16n16k16.s32.s8.s8.s32 {%r64674, %r64675, %r64676, %r64677, %r64678, %r64679, %r64680, %r64681}, {%r1, %r1}, {%r1, %r1}, {%r64666, %r64667, %r64668, %r64669, %r64670, %r64671, %r64672, %r64673};
	bar.warp.sync 	-1;
	wmma.mma.sync.aligned.row.col.m16n16k16.s32.s8.s8.s32 {%r64682, %r64683, %r64684, %r64685, %r64686, %r64687, %r64688, %r64689}, {%r1, %r1}, {%r1, %r1}, {%r64674, %r64675, %r64676, %r64677, %r64678, %r64679, %r64680, %r64681};
	bar.warp.sync 	-1;
	wmma.mma.sync.aligned.row.col.m16n16k16.s32.s8.s8.s32 {%r64690, %r64691, %r64692, %r64693, %r64694, %r64695, %r64696, %r64697}, {%r1, %r1}, {%r1, %r1}, {%r64682, %r64683, %r64684, %r64685, %r64686, %r64687, %r64688, %r64689};
	bar.warp.sync 	-1;
	wmma.mma.sync.aligned.row.col.m16n16k16.s32.s8.s8.s32 {%r64698, %r64699, %r64700, %r64701, %r64702, %r64703, %r64704, %r64705}, {%r1, %r1}, {%r1, %r1}, {%r64690, %r64691, %r64692, %r64693, %r64694, %r64695, %r64696, %r64697};
	bar.warp.sync 	-1;
	wmma.mma.sync.aligned.row.col.m16n16k16.s32.s8.s8.s32 {%r64706, %r64707, %r64708, %r64709, %r64710, %r64711, %r64712, %r64713}, {%r1, %r1}, {%r1, %r1}, {%r64698, %r64699, %r64700, %r64701, %r64702, %r64703, %r64704, %r64705};
	bar.warp.sync 	-1;
	wmma.mma.sync.aligned.row.col.m16n16k16.s32.s8.s8.s32 {%r64714, %r64715, %r64716, %r64717, %r64718, %r64719, %r64720, %r64721}, {%r1, %r1}, {%r1, %r1}, {%r64706, %r64707, %r64708, %r64709, %r64710, %r64711, %r64712, %r64713};
	bar.warp.sync 	-1;
	wmma.mma.sync.aligned.row.col.m16n16k16.s32.s8.s8.s32 {%r64722, %r64723, %r64724, %r64725, %r64726, %r64727, %r64728, %r64729}, {%r1, %r1}, {%r1, %r1}, {%r64714, %r64715, %r64716, %r64717, %r64718, %r64719, %r64720, %r64721};
	bar.warp.sync 	-1;
	wmma.mma.sync.aligned.row.col.m16n16k16.s32.s8.s8.s32 {%r64730, %r64731, %r64732, %r64733, %r64734, %r64735, %r64736, %r64737}, {%r1, %r1}, {%r1, %r1}, {%r64722, %r64723, %r64724, %r64725, %r64726, %r64727, %r64728, %r64729};
	bar.warp.sync 	-1;
	wmma.mma.sync.aligned.row.col.m16n16k16.s32.s8.s8.s32 {%r64738, %r64739, %r64740, %r64741, %r64742, %r64743, %r64744, %r64745}, {%r1, %r1}, {%r1, %r1}, {%r64730, %r64731, %r64732, %r64733, %r64734, %r64735, %r64736, %r64737};
	bar.warp.sync 	-1;
	wmma.mma.sync.aligned.row.col.m16n16k16.s32.s8.s8.s32 {%r64746, %r64747, %r64748, %r64749, %r64750, %r64751, %r64752, %r64753}, {%r1, %r1}, {%r1, %r1}, {%r64738, %r64739, %r64740, %r64741, %r64742, %r64743, %r64744, %r64745};
	bar.warp.sync 	-1;
	wmma.mma.sync.aligned.row.col.m16n16k16.s32.s8.s8.s32 {%r64754, %r64755, %r64756, %r64757, %r64758, %r64759, %r64760, %r64761}, {%r1, %r1}, {%r1, %r1}, {%r64746, %r64747, %r64748, %r64749, %r64750, %r64751, %r64752, %r64753};
	bar.warp.sync 	-1;
	wmma.mma.sync.aligned.row.col.m16n16k16.s32.s8.s8.s32 {%r64762, %r64763, %r64764, %r64765, %r64766, %r64767, %r64768, %r64769}, {%r1, %r1}, {%r1, %r1}, {%r64754, %r64755, %r64756, %r64757, %r64758, %r64759, %r64760, %r64761};
	bar.warp.sync 	-1;
	wmma.mma.sync.aligned.row.col.m16n16k16.s32.s8.s8.s32 {%r64770, %r64771, %r64772, %r64773, %r64774, %r64775, %r64776, %r64777}, {%r1, %r1}, {%r1, %r1}, {%r64762, %r64763, %r64764, %r64765, %r64766, %r64767, %r64768, %r64769};
	bar.warp.sync 	-1;
	wmma.mma.sync.aligned.row.col.m16n16k16.s32.s8.s8.s32 {%r64778, %r64779, %r64780, %r64781, %r64782, %r64783, %r64784, %r64785}, {%r1, %r1}, {%r1, %r1}, {%r64770, %r64771, %r64772, %r64773, %r64774, %r64775, %r64776, %r64777};
	bar.warp.sync 	-1;
	wmma.mma.sync.aligned.row.col.m16n16k16.s32.s8.s8.s32 {%r64786, %r64787, %r64788, %r64789, %r64790, %r64791, %r64792, %r64793}, {%r1, %r1}, {%r1, %r1}, {%r64778, %r64779, %r64780, %r64781, %r64782, %r64783, %r64784, %r64785};
	bar.warp.sync 	-1;
	wmma.mma.sync.aligned.row.col.m16n16k16.s32.s8.s8.s32 {%r64794, %r64795, %r64796, %r64797, %r64798, %r64799, %r64800, %r64801}, {%r1, %r1}, {%r1, %r1}, {%r64786, %r64787, %r64788, %r64789, %r64790, %r64791, %r64792, %r64793};
	bar.warp.sync 	-1;
	wmma.mma.sync.aligned.row.col.m16n16k16.s32.s8.s8.s32 {%r64802, %r64803, %r64804, %r64805, %r64806, %r64807, %r64808, %r64809}, {%r1, %r1}, {%r1, %r1}, {%r64794, %r64795, %r64796, %r64797, %r64798, %r64799, %r64800, %r64801};
	bar.warp.sync 	-1;
	wmma.mma.sync.aligned.row.col.m16n16k16.s32.s8.s8.s32 {%r64810, %r64811, %r64812, %r64813, %r64814, %r64815, %r64816, %r64817}, {%r1, %r1}, {%r1, %r1}, {%r64802, %r64803, %r64804, %r64805, %r64806, %r64807, %r64808, %r64809};
	bar.warp.sync 	-1;
	wmma.mma.sync.aligned.row.col.m16n16k16.s32.s8.s8.s32 {%r64818, %r64819, %r64820, %r64821, %r64822, %r64823, %r64824, %r64825}, {%r1, %r1}, {%r1, %r1}, {%r64810, %r64811, %r64812, %r64813, %r64814, %r64815, %r64816, %r64817};
	bar.warp.sync 	-1;
	wmma.mma.sync.aligned.row.col.m16n16k16.s32.s8.s8.s32 {%r64826, %r64827, %r64828, %r64829, %r64830, %r64831, %r64832, %r64833}, {%r1, %r1}, {%r1, %r1}, {%r64818, %r64819, %r64820, %r64821, %r64822, %r64823, %r64824, %r64825};
	bar.warp.sync 	-1;
	wmma.mma.sync.aligned.row.col.m16n16k16.s32.s8.s8.s32 {%r64834, %r64835, %r64836, %r64837, %r64838, %r64839, %r64840, %r64841}, {%r1, %r1}, {%r1, %r1}, {%r64826, %r64827, %r64828, %r64829, %r64830, %r64831, %r64832, %r64833};
	bar.warp.sync 	-1;
	wmma.mma.sync.aligned.row.col.m16n16k16.s32.s8.s8.s32 {%r64842, %r64843, %r64844, %r64845, %r64846, %r64847, %r64848, %r64849}, {%r1, %r1}, {%r1, %r1}, {%r64834, %r64835, %r64836, %r64837, %r64838, %r64839, %r64840, %r64841};
	bar.warp.sync 	-1;
	wmma.mma.sync.aligned.row.col.m16n16k16.s32.s8.s8.s32 {%r64850, %r64851, %r64852, %r64853, %r64854, %r64855, %r64856, %r64857}, {%r1, %r1}, {%r1, %r1}, {%r64842, %r64843, %r64844, %r64845, %r64846, %r64847, %r64848, %r64849};
	bar.warp.sync 	-1;
	wmma.mma.sync.aligned.row.col.m16n16k16.s32.s8.s8.s32 {%r64858, %r64859, %r64860, %r64861, %r64862, %r64863, %r64864, %r64865}, {%r1, %r1}, {%r1, %r1}, {%r64850, %r64851, %r64852, %r64853, %r64854, %r64855, %r64856, %r64857};
	bar.warp.sync 	-1;
	wmma.mma.sync.aligned.row.col.m16n16k16.s32.s8.s8.s32 {%r64866, %r64867, %r64868, %r64869, %r64870, %r64871, %r64872, %r64873}, {%r1, %r1}, {%r1, %r1}, {%r64858, %r64859, %r64860, %r64861, %r64862, %r64863, %r64864, %r64865};
	bar.warp.sync 	-1;
	wmma.mma.sync.aligned.row.col.m16n16k16.s32.s8.s8.s32 {%r64874, %r64875, %r64876, %r64877, %r64878, %r64879, %r64880, %r64881}, {%r1, %r1}, {%r1, %r1}, {%r64866, %r64867, %r64868, %r64869, %r64870, %r64871, %r64872, %r64873};
	bar.warp.sync 	-1;
	wmma.mma.sync.aligned.row.col.m16n16k16.s32.s8.s8.s32 {%r64882, %r64883, %r64884, %r64885, %r64886, %r64887, %r64888, %r64889}, {%r1, %r1}, {%r1, %r1}, {%r64874, %r64875, %r64876, %r64877, %r64878, %r64879, %r64880, %r64881};
	bar.warp.sync 	-1;
	wmma.mma.sync.aligned.row.col.m16n16k16.s32.s8.s8.s32 {%r64890, %r64891, %r64892, %r64893, %r64894, %r64895, %r64896, %r64897}, {%r1, %r1}, {%r1, %r1}, {%r64882, %r64883, %r64884, %r64885, %r64886, %r64887, %r64888, %r64889};
	bar.warp.sync 	-1;
	wmma.mma.sync.aligned.row.col.m16n16k16.s32.s8.s8.s32 {%r64898, %r64899, %r64900, %r64901, %r64902, %r64903, %r64904, %r64905}, {%r1, %r1}, {%r1, %r1}, {%r64890, %r64891, %r64892, %r64893, %r64894, %r64895, %r64896, %r64897};
	bar.warp.sync 	-1;
	wmma.mma.sync.aligned.row.col.m16n16k16.s32.s8.s8.s32 {%r64906, %r64907, %r64908, %r64909, %r64910, %r64911, %r64912, %r64913}, {%r1, %r1}, {%r1, %r1}, {%r64898, %r64899, %r64900, %r64901, %r64902, %r64903, %r64904, %r64905};
	bar.warp.sync 	-1;
	wmma.mma.sync.aligned.row.col.m16n16k16.s32.s8.s8.s32 {%r64914, %r64915, %r64916, %r64917, %r64918, %r64919, %r64920, %r64921}, {%r1, %r1}, {%r1, %r1}, {%r64906, %r64907, %r64908, %r64909, %r64910, %r64911, %r64912, %r64913};
	bar.warp.sync 	-1;
	wmma.mma.sync.aligned.row.col.m16n16k16.s32.s8.s8.s32 {%r64922, %r64923, %r64924, %r64925, %r64926, %r64927, %r64928, %r64929}, {%r1, %r1}, {%r1, %r1}, {%r64914, %r64915, %r64916, %r64917, %r64918, %r64919, %r64920, %r64921};
	bar.warp.sync 	-1;
	wmma.mma.sync.aligned.row.col.m16n16k16.s32.s8.s8.s32 {%r64930, %r64931, %r64932, %r64933, %r64934, %r64935, %r64936, %r64937}, {%r1, %r1}, {%r1, %r1}, {%r64922, %r64923, %r64924, %r64925, %r64926, %r64927, %r64928, %r64929};
	bar.warp.sync 	-1;
	wmma.mma.sync.aligned.row.col.m16n16k16.s32.s8.s8.s32 {%r64938, %r64939, %r64940, %r64941, %r64942, %r64943, %r64944, %r64945}, {%r1, %r1}, {%r1, %r1}, {%r64930, %r64931, %r64932, %r64933, %r64934, %r64935, %r64936, %r64937};
	bar.warp.sync 	-1;
	wmma.mma.sync.aligned.row.col.m16n16k16.s32.s8.s8.s32 {%r64946, %r64947, %r64948, %r64949, %r64950, %r64951, %r64952, %r64953}, {%r1, %r1}, {%r1, %r1}, {%r64938, %r64939, %r64940, %r64941, %r64942, %r64943, %r64944, %r64945};
	bar.warp.sync 	-1;
	wmma.mma.sync.aligned.row.col.m16n16k16.s32.s8.s8.s32 {%r64954, %r64955, %r64956, %r64957, %r64958, %r64959, %r64960, %r64961}, {%r1, %r1}, {%r1, %r1}, {%r64946, %r64947, %r64948, %r64949, %r64950, %r64951, %r64952, %r64953};
	bar.warp.sync 	-1;
	wmma.mma.sync.aligned.row.col.m16n16k16.s32.s8.s8.s32 {%r64962, %r64963, %r64964, %r64965, %r64966, %r64967, %r64968, %r64969}, {%r1, %r1}, {%r1, %r1}, {%r64954, %r64955, %r64956, %r64957, %r64958, %r64959, %r64960, %r64961};
	bar.warp.sync 	-1;
	wmma.mma.sync.aligned.row.col.m16n16k16.s32.s8.s8.s32 {%r64970, %r64971, %r64972, %r64973, %r64974, %r64975, %r64976, %r64977}, {%r1, %r1}, {%r1, %r1}, {%r64962, %r64963, %r64964, %r64965, %r64966, %r64967, %r64968, %r64969};
	bar.warp.sync 	-1;
	wmma.mma.sync.aligned.row.col.m16n16k16.s32.s8.s8.s32 {%r64978, %r64979, %r64980, %r64981, %r64982, %r64983, %r64984, %r64985}, {%r1, %r1}, {%r1, %r1}, {%r64970, %r64971, %r64972, %r64973, %r64974, %r64975, %r64976, %r64977};
	bar.warp.sync 	-1;
	wmma.mma.sync.aligned.row.col.m16n16k16.s32.s8.s8.s32 {%r64986, %r64987, %r64988, %r64989, %r64990, %r64991, %r64992, %r64993}, {%r1, %r1}, {%r1, %r1}, {%r64978, %r64979, %r64980, %r64981, %r64982, %r64983, %r64984, %r64985};
	bar.warp.sync 	-1;
	wmma.mma.sync.aligned.row.col.m16n16k16.s32.s8.s8.s32 {%r64994, %r64995, %r64996, %r64997, %r64998, %r64999, %r65000, %r65001}, {%r1, %r1}, {%r1, %r1}, {%r64986, %r64987, %r64988, %r64989, %r64990, %r64991, %r64992, %r64993};
	bar.warp.sync 	-1;
	wmma.mma.sync.aligned.row.col.m16n16k16.s32.s8.s8.s32 {%r65002, %r65003, %r65004, %r65005, %r65006, %r65007, %r65008, %r65009}, {%r1, %r1}, {%r1, %r1}, {%r64994, %r64995, %r64996, %r64997, %r64998, %r64999, %r65000, %r65001};
	bar.warp.sync 	-1;
	wmma.mma.sync.aligned.row.col.m16n16k16.s32.s8.s8.s32 {%r65010, %r65011, %r65012, %r65013, %r65014, %r65015, %r65016, %r65017}, {%r1, %r1}, {%r1, %r1}, {%r65002, %r65003, %r65004, %r65005, %r65006, %r65007, %r65008, %r65009};
	bar.warp.sync 	-1;
	wmma.mma.sync.aligned.row.col.m16n16k16.s32.s8.s8.s32 {%r65018, %r65019, %r65020, %r65021, %r65022, %r65023, %r65024, %r65025}, {%r1, %r1}, {%r1, %r1}, {%r65010, %r65011, %r65012, %r65013, %r65014, %r65015, %r65016, %r65017};
	bar.warp.sync 	-1;
	wmma.mma.sync.aligned.row.col.m16n16k16.s32.s8.s8.s32 {%r65026, %r65027, %r65028, %r65029, %r65030, %r65031, %r65032, %r65033}, {%r1, %r1}, {%r1, %r1}, {%r65018, %r65019, %r65020, %r65021, %r65022, %r65023, %r65024, %r65025};
	bar.warp.sync 	-1;
	wmma.mma.sync.aligned.row.col.m16n16k16.s32.s8.s8.s32 {%r65034, %r65035, %r65036, %r65037, %r65038, %r65039, %r65040, %r65041}, {%r1, %r1}, {%r1, %r1}, {%r65026, %r65027, %r65028, %r65029, %r65030, %r65031, %r65032, %r65033};
	bar.warp.sync 	-1;
	wmma.mma.sync.aligned.row.col.m16n16k16.s32.s8.s8.s32 {%r65042, %r65043, %r65044, %r65045, %r65046, %r65047, %r65048, %r65049}, {%r1, %r1}, {%r1, %r1}, {%r65034, %r65035, %r65036, %r65037, %r65038, %r65039, %r65040, %r65041};
	bar.warp.sync 	-1;
	wmma.mma.sync.aligned.row.col.m16n16k16.s32.s8.s8.s32 {%r65050, %r65051, %r65052, %r65053, %r65054, %r65055, %r65056, %r65057}, {%r1, %r1}, {%r1, %r1}, {%r65042, %r65043, %r65044, %r65045, %r65046, %r65047, %r65048, %r65049};
	bar.warp.sync 	-1;
	wmma.mma.sync.aligned.row.col.m16n16k16.s32.s8.s8.s32 {%r65058, %r65059, %r65060, %r65061, %r65062, %r65063, %r65064, %r65065}, {%r1, %r1}, {%r1, %r1}, {%r65050, %r65051, %r65052, %r65053, %r65054, %r65055, %r65056, %r65057};
	bar.warp.sync 	-1;
	wmma.mma.sync.aligned.row.col.m16n16k16.s32.s8.s8.s32 {%r65066, %r65067, %r65068, %r65069, %r65070, %r65071, %r65072, %r65073}, {%r1, %r1}, {%r1, %r1}, {%r65058, %r65059, %r65060, %r65061, %r65062, %r65063, %r65064, %r65065};
	bar.warp.sync 	-1;
	wmma.mma.sync.aligned.row.col.m16n16k16.s32.s8.s8.s32 {%r65074, %r65075, %r65076, %r65077, %r65078, %r65079, %r65080, %r65081}, {%r1, %r1}, {%r1, %r1}, {%r65066, %r65067, %r65068, %r65069, %r65070, %r65071, %r65072, %r65073};
	bar.warp.sync 	-1;
	wmma.mma.sync.aligned.row.col.m16n16k16.s32.s8.s8.s32 {%r65082, %r65083, %r65084, %r65085, %r65086, %r65087, %r65088, %r65089}, {%r1, %r1}, {%r1, %r1}, {%r65074, %r65075, %r65076, %r65077, %r65078, %r65079, %r65080, %r65081};
	bar.warp.sync 	-1;
	wmma.mma.sync.aligned.row.col.m16n16k16.s32.s8.s8.s32 {%r65090, %r65091, %r65092, %r65093, %r65094, %r65095, %r65096, %r65097}, {%r1, %r1}, {%r1, %r1}, {%r65082, %r65083, %r65084, %r65085, %r65086, %r65087, %r65088, %r65089};
	bar.warp.sync 	-1;
	wmma.mma.sync.aligned.row.col.m16n16k16.s32.s8.s8.s32 {%r65098, %r65099, %r65100, %r65101, %r65102, %r65103, %r65104, %r65105}, {%r1, %r1}, {%r1, %r1}, {%r65090, %r65091, %r65092, %r65093, %r65094, %r65095, %r65096, %r65097};
	bar.warp.sync 	-1;
	wmma.mma.sync.aligned.row.col.m16n16k16.s32.s8.s8.s32 {%r65106, %r65107, %r65108, %r65109, %r65110, %r65111, %r65112, %r65113}, {%r1, %r1}, {%r1, %r1}, {%r65098, %r65099, %r65100, %r65101, %r65102, %r65103, %r65104, %r65105};
	bar.warp.sync 	-1;
	wmma.mma.sync.aligned.row.col.m16n16k16.s32.s8.s8.s32 {%r65114, %r65115, %r65116, %r65117, %r65118, %r65119, %r65120, %r65121}, {%r1, %r1}, {%r1, %r1}, {%r65106, %r65107, %r65108, %r65109, %r65110, %r65111, %r65112, %r65113};
	bar.warp.sync 	-1;
	wmma.mma.sync.aligned.row.col.m16n16k16.s32.s8.s8.s32 {%r65122, %r65123, %r65124, %r65125, %r65126, %r65127, %r65128, %r65129}, {%r1, %r1}, {%r1, %r1}, {%r65114, %r65115, %r65116, %r65117, %r65118, %r65119, %r65120, %r65121};
	bar.warp.sync 	-1;
	wmma.mma.sync.aligned.row.col.m16n16k16.s32.s8.s8.s32 {%r65130, %r65131, %r65132, %r65133, %r65134, %r65135, %r65136, %r65137}, {%r1, %r1}, {%r1, %r1}, {%r65122, %r65123, %r65124, %r65125, %r65126, %r65127, %r65128, %r65129};
	bar.warp.sync 	-1;
	wmma.mma.sync.aligned.row.col.m16n16k16.s32.s8.s8.s32 {%r65138, %r65139, %r65140, %r65141, %r65142, %r65143, %r65144, %r65145}, {%r1, %r1}, {%r1, %r1}, {%r65130, %r65131, %r65132, %r65133, %r65134, %r65135, %r65136, %r65137};
	bar.warp.sync 	-1;
	wmma.mma.sync.aligned.row.col.m16n16k16.s32.s8.s8.s32 {%r65146, %r65147, %r65148, %r65149, %r65150, %r65151, %r65152, %r65153}, {%r1, %r1}, {%r1, %r1}, {%r65138, %r65139, %r65140, %r65141, %r65142, %r65143, %r65144, %r65145};
	bar.warp.sync 	-1;
	wmma.mma.sync.aligned.row.col.m16n16k16.s32.s8.s8.s32 {%r65154, %r65155, %r65156, %r65157, %r65158, %r65159, %r65160, %r65161}, {%r1, %r1}, {%r1, %r1}, {%r65146, %r65147, %r65148, %r65149, %r65150, %r65151, %r65152, %r65153};
	bar.warp.sync 	-1;
	wmma.mma.sync.aligned.row.col.m16n16k16.s32.s8.s8.s32 {%r65162, %r65163, %r65164, %r65165, %r65166, %r65167, %r65168, %r65169}, {%r1, %r1}, {%r1, %r1}, {%r65154, %r65155, %r65156, %r65157, %r65158, %r65159, %r65160, %r65161};
	bar.warp.sync 	-1;
	wmma.mma.sync.aligned.row.col.m16n16k16.s32.s8.s8.s32 {%r65170, %r65171, %r65172, %r65173, %r65174, %r65175, %r65176, %r65177}, {%r1, %r1}, {%r1, %r1}, {%r65162, %r65163, %r65164, %r65165, %r65166, %r65167, %r65168, %r65169};
	bar.warp.sync 	-1;
	wmma.mma.sync.aligned.row.col.m16n16k16.s32.s8.s8.s32 {%r65178, %r65179, %r65180, %r65181, %r65182, %r65183, %r65184, %r65185}, {%r1, %r1}, {%r1, %r1}, {%r65170, %r65171, %r65172, %r65173, %r65174, %r65175, %r65176, %r65177};
	bar.warp.sync 	-1;
	wmma.mma.sync.aligned.row.col.m16n16k16.s32.s8.s8.s32 {%r65186, %r65187, %r65188, %r65189, %r65190, %r65191, %r65192, %r65193}, {%r1, %r1}, {%r1, %r1}, {%r65178, %r65179, %r65180, %r65181, %r65182, %r65183, %r65184, %r65185};
	bar.warp.sync 	-1;
	wmma.mma.sync.aligned.row.col.m16n16k16.s32.s8.s8.s32 {%r65194, %r65195, %r65196, %r65197, %r65198, %r65199, %r65200, %r65201}, {%r1, %r1}, {%r1, %r1}, {%r65186, %r65187, %r65188, %r65189, %r65190, %r65191, %r65192, %r65193};
	bar.warp.sync 	-1;
	wmma.mma.sync.aligned.row.col.m16n16k16.s32.s8.s8.s32 {%r65202, %r65203, %r65204, %r65205, %r65206, %r65207, %r65208, %r65209}, {%r1, %r1}, {%r1, %r1}, {%r65194, %r65195, %r65196, %r65197, %r65198, %r65199, %r65200, %r65201};
	bar.warp.sync 	-1;
	wmma.mma.sync.aligned.row.col.m16n16k16.s32.s8.s8.s32 {%r65210, %r65211, %r65212, %r65213, %r65214, %r65215, %r65216, %r65217}, {%r1, %r1}, {%r1, %r1}, {%r65202, %r65203, %r65204, %r65205, %r65206, %r65207, %r65208, %r65209};
	bar.warp.sync 	-1;
	wmma.mma.sync.aligned.row.col.m16n16k16.s32.s8.s8.s32 {%r65218, %r65219, %r65220, %r65221, %r65222, %r65223, %r65224, %r65225}, {%r1, %r1}, {%r1, %r1}, {%r65210, %r65211, %r65212, %r65213, %r65214, %r65215, %r65216, %r65217};
	bar.warp.sync 	-1;
	wmma.mma.sync.aligned.row.col.m16n16k16.s32.s8.s8.s32 {%r65226, %r65227, %r65228, %r65229, %r65230, %r65231, %r65232, %r65233}, {%r1, %r1}, {%r1, %r1}, {%r65218, %r65219, %r65220, %r65221, %r65222, %r65223, %r65224, %r65225};
	bar.warp.sync 	-1;
	wmma.mma.sync.aligned.row.col.m16n16k16.s32.s8.s8.s32 {%r65234, %r65235, %r65236, %r65237, %r65238, %r65239, %r65240, %r65241}, {%r1, %r1}, {%r1, %r1}, {%r65226, %r65227, %r65228, %r65229, %r65230, %r65231, %r65232, %r65233};
	bar.warp.sync 	-1;
	wmma.mma.sync.aligned.row.col.m16n16k16.s32.s8.s8.s32 {%r65242, %r65243, %r65244, %r65245, %r65246, %r65247, %r65248, %r65249}, {%r1, %r1}, {%r1, %r1}, {%r65234, %r65235, %r65236, %r65237, %r65238, %r65239, %r65240, %r65241};
	bar.warp.sync 	-1;
	wmma.mma.sync.aligned.row.col.m16n16k16.s32.s8.s8.s32 {%r65250, %r65251, %r65252, %r65253, %r65254, %r65255, %r65256, %r65257}, {%r1, %r1}, {%r1, %r1}, {%r65242, %r65243, %r65244, %r65245, %r65246, %r65247, %r65248, %r65249};
	bar.warp.sync 	-1;
	wmma.mma.sync.aligned.row.col.m16n16k16.s32.s8.s8.s32 {%r65258, %r65259, %r65260, %r65261, %r65262, %r65263, %r65264, %r65265}, {%r1, %r1}, {%r1, %r1}, {%r65250, %r65251, %r65252, %r65253, %r65254, %r65255, %r65256, %r65257};
	bar.warp.sync 	-1;
	wmma.mma.sync.aligned.row.col.m16n16k16.s32.s8.s8.s32 {%r65266, %r65267, %r65268, %r65269, %r65270, %r65271, %r65272, %r65273}, {%r1, %r1}, {%r1, %r1}, {%r65258, %r65259, %r65260, %r65261, %r65262, %r65263, %r65264, %r65265};
	bar.warp.sync 	-1;
	wmma.mma.sync.aligned.row.col.m16n16k16.s32.s8.s8.s32 {%r65274, %r65275, %r65276, %r65277, %r65278, %r65279, %r65280, %r65281}, {%r1, %r1}, {%r1, %r1}, {%r65266, %r65267, %r65268, %r65269, %r65270, %r65271, %r65272, %r65273};
	bar.warp.sync 	-1;
	wmma.mma.sync.aligned.row.col.m16n16k16.s32.s8.s8.s32 {%r65282, %r65283, %r65284, %r65285, %r65286, %r65287, %r65288, %r65289}, {%r1, %r1}, {%r1, %r1}, {%r65274, %r65275, %r65276, %r65277, %r65278, %r65279, %r65280, %r65281};
	bar.warp.sync 	-1;
	wmma.mma.sync.aligned.row.col.m16n16k16.s32.s8.s8.s32 {%r65290, %r65291, %r65292, %r65293, %r65294, %r65295, %r65296, %r65297}, {%r1, %r1}, {%r1, %r1}, {%r65282, %r65283, %r65284, %r65285, %r65286, %r65287, %r65288, %r65289};
	bar.warp.sync 	-1;
	wmma.mma.sync.aligned.row.col.m16n16k16.s32.s8.s8.s32 {%r65298, %r65299, %r65300, %r65301, %r65302, %r65303, %r65304, %r65305}, {%r1, %r1}, {%r1, %r1}, {%r65290, %r65291, %r65292, %r65293, %r65294, %r65295, %r65296, %r65297};
	bar.warp.sync 	-1;
	wmma.mma.sync.aligned.row.col.m16n16k16.s32.s8.s8.s32 {%r65306, %r65307, %r65308, %r65309, %r65310, %r65311, %r65312, %r65313}, {%r1, %r1}, {%r1, %r1}, {%r65298, %r65299, %r65300, %r65301, %r65302, %r65303, %r65304, %r65305};
	bar.warp.sync 	-1;
	wmma.mma.sync.aligned.row.col.m16n16k16.s32.s8.s8.s32 {%r65314, %r65315, %r65316, %r65317, %r65318, %r65319, %r65320, %r65321}, {%r1, %r1}, {%r1, %r1}, {%r65306, %r65307, %r65308, %r65309, %r65310, %r65311, %r65312, %r65313};
	bar.warp.sync 	-1;
	wmma.mma.sync.aligned.row.col.m16n16k16.s32.s8.s8.s32 {%r65322, %r65323, %r65324, %r65325, %r65326, %r65327, %r65328, %r65329}, {%r1, %r1}, {%r1, %r1}, {%r65314, %r65315, %r65316, %r65317, %r65318, %r65319, %r65320, %r65321};
	bar.warp.sync 	-1;
	wmma.mma.sync.aligned.row.col.m16n16k16.s32.s8.s8.s32 {%r65330, %r65331, %r65332, %r65333, %r65334, %r65335, %r65336, %r65337}, {%r1, %r1}, {%r1, %r1}, {%r65322, %r65323, %r65324, %r65325, %r65326, %r65327, %r65328, %r65329};
	bar.warp.sync 	-1;
	wmma.mma.sync.aligned.row.col.m16n16k16.s32.s8.s8.s32 {%r65338, %r65339, %r65340, %r65341, %r65342, %r65343, %r65344, %r65345}, {%r1, %r1}, {%r1, %r1}, {%r65330, %r65331, %r65332, %r65333, %r65334, %r65335, %r65336, %r65337};
	bar.warp.sync 	-1;
	wmma.mma.sync.aligned.row.col.m16n16k16.s32.s8.s8.s32 {%r65346, %r65347, %r65348, %r65349, %r65350, %r65351, %r65352, %r65353}, {%r1, %r1}, {%r1, %r1}, {%r65338, %r65339, %r65340, %r65341, %r65342, %r65343, %r65344, %r65345};
	bar.warp.sync 	-1;
	wmma.mma.sync.aligned.row.col.m16n16k16.s32.s8.s8.s32 {%r65354, %r65355, %r65356, %r65357, %r65358, %r65359, %r65360, %r65361}, {%r1, %r1}, {%r1, %r1}, {%r65346, %r65347, %r65348, %r65349, %r65350, %r65351, %r65352, %r65353};
	bar.warp.sync 	-1;
	wmma.mma.sync.aligned.row.col.m16n16k16.s32.s8.s8.s32 {%r65362, %r65363, %r65364, %r65365, %r65366, %r65367, %r65368, %r65369}, {%r1, %r1}, {%r1, %r1}, {%r65354, %r65355, %r65356, %r65357, %r65358, %r65359, %r65360, %r65361};
	bar.warp.sync 	-1;
	wmma.mma.sync.aligned.row.col.m16n16k16.s32.s8.s8.s32 {%r65370, %r65371, %r65372, %r65373, %r65374, %r65375, %r65376, %r65377}, {%r1, %r1}, {%r1, %r1}, {%r65362, %r65363, %r65364, %r65365, %r65366, %r65367, %r65368, %r65369};
	bar.warp.sync 	-1;
	wmma.mma.sync.aligned.row.col.m16n16k16.s32.s8.s8.s32 {%r65378, %r65379, %r65380, %r65381, %r65382, %r65383, %r65384, %r65385}, {%r1, %r1}, {%r1, %r1}, {%r65370, %r65371, %r65372, %r65373, %r65374, %r65375, %r65376, %r65377};
	bar.warp.sync 	-1;
	wmma.mma.sync.aligned.row.col.m16n16k16.s32.s8.s8.s32 {%r65386, %r65387, %r65388, %r65389, %r65390, %r65391, %r65392, %r65393}, {%r1, %r1}, {%r1, %r1}, {%r65378, %r65379, %r65380, %r65381, %r65382, %r65383, %r65384, %r65385};
	bar.warp.sync 	-1;
	wmma.mma.sync.aligned.row.col.m16n16k16.s32.s8.s8.s32 {%r65394, %r65395, %r65396, %r65397, %r65398, %r65399, %r65400, %r65401}, {%r1, %r1}, {%r1, %r1}, {%r65386, %r65387, %r65388, %r65389, %r65390, %r65391, %r65392, %r65393};
	bar.warp.sync 	-1;
	wmma.mma.sync.aligned.row.col.m16n16k16.s32.s8.s8.s32 {%r65402, %r65403, %r65404, %r65405, %r65406, %r65407, %r65408, %r65409}, {%r1, %r1}, {%r1, %r1}, {%r65394, %r65395, %r65396, %r65397, %r65398, %r65399, %r65400, %r65401};
	bar.warp.sync 	-1;
	wmma.mma.sync.aligned.row.col.m16n16k16.s32.s8.s8.s32 {%r65410, %r65411, %r65412, %r65413, %r65414, %r65415, %r65416, %r65417}, {%r1, %r1}, {%r1, %r1}, {%r65402, %r65403, %r65404, %r65405, %r65406, %r65407, %r65408, %r65409};
	bar.warp.sync 	-1;
	wmma.mma.sync.aligned.row.col.m16n16k16.s32.s8.s8.s32 {%r65418, %r65419, %r65420, %r65421, %r65422, %r65423, %r65424, %r65425}, {%r1, %r1}, {%r1, %r1}, {%r65410, %r65411, %r65412, %r65413, %r65414, %r65415, %r65416, %r65417};
	bar.warp.sync 	-1;
	wmma.mma.sync.aligned.row.col.m16n16k16.s32.s8.s8.s32 {%r65426, %r65427, %r65428, %r65429, %r65430, %r65431, %r65432, %r65433}, {%r1, %r1}, {%r1, %r1}, {%r65418, %r65419, %r65420, %r65421, %r65422, %r65423, %r65424, %r65425};
	bar.warp.sync 	-1;
	wmma.mma.sync.aligned.row.col.m16n16k16.s32.s8.s8.s32 {%r65434, %r65435, %r65436, %r65437, %r65438, %r65439, %r65440, %r65441}, {%r1, %r1}, {%r1, %r1}, {%r65426, %r65427, %r65428, %r65429, %r65430, %r65431, %r65432, %r65433};
	bar.warp.sync 	-1;
	wmma.mma.sync.aligned.row.col.m16n16k16.s32.s8.s8.s32 {%r65442, %r65443, %r65444, %r65445, %r65446, %r65447, %r65448, %r65449}, {%r1, %r1}, {%r1, %r1}, {%r65434, %r65435, %r65436, %r65437, %r65438, %r65439, %r65440, %r65441};
	bar.warp.sync 	-1;
	wmma.mma.sync.aligned.row.col.m16n16k16.s32.s8.s8.s32 {%r65450, %r65451, %r65452, %r65453, %r65454, %r65455, %r65456, %r65457}, {%r1, %r1}, {%r1, %r1}, {%r65442, %r65443, %r65444, %r65445, %r65446, %r65447, %r65448, %r65449};
	bar.warp.sync 	-1;
	wmma.mma.sync.aligned.row.col.m16n16k16.s32.s8.s8.s32 {%r65458, %r65459, %r65460, %r65461, %r65462, %r65463, %r65464, %r65465}, {%r1, %r1}, {%r1, %r1}, {%r65450, %r65451, %r65452, %r65453, %r65454, %r65455, %r65456, %r65457};
	bar.warp.sync 	-1;
	wmma.mma.sync.aligned.row.col.m16n16k16.s32.s8.s8.s32 {%r65466, %r65467, %r65468, %r65469, %r65470, %r65471, %r65472, %r65473}, {%r1, %r1}, {%r1, %r1}, {%r65458, %r65459, %r65460, %r65461, %r65462, %r65463, %r65464, %r65465};
	bar.warp.sync 	-1;
	wmma.mma.sync.aligned.row.col.m16n16k16.s32.s8.s8.s32 {%r65474, %r65475, %r65476, %r65477, %r65478, %r65479, %r65480, %r65481}, {%r1, %r1}, {%r1, %r1}, {%r65466, %r65467, %r65468, %r65469, %r65470, %r65471, %r65472, %r65473};
	bar.warp.sync 	-1;
	wmma.mma.sync.aligned.row.col.m16n16k16.s32.s8.s8.s32 {%r65482, %r65483, %r65484, %r65485, %r65486, %r65487, %r65488, %r65489}, {%r1, %r1}, {%r1, %r1}, {%r65474, %r65475, %r65476, %r65477, %r65478, %r65479, %r65480, %r65481};
	bar.warp.sync 	-1;
	wmma.mma.sync.aligned.row.col.m16n16k16.s32.s8.s8.s32 {%r65490, %r65491, %r65492, %r65493, %r65494, %r65495, %r65496, %r65497}, {%r1, %r1}, {%r1, %r1}, {%r65482, %r65483, %r65484, %r65485, %r65486, %r65487, %r65488, %r65489};
	bar.warp.sync 	-1;
	wmma.mma.sync.aligned.row.col.m16n16k16.s32.s8.s8.s32 {%r65498, %r65499, %r65500, %r65501, %r65502, %r65503, %r65504, %r65505}, {%r1, %r1}, {%r1, %r1}, {%r65490, %r65491, %r65492, %r65493, %r65494, %r65495, %r65496, %r65497};
	bar.warp.sync 	-1;
	wmma.mma.sync.aligned.row.col.m16n16k16.s32.s8.s8.s32 {%r65506, %r65507, %r65508, %r65509, %r65510, %r65511, %r65512, %r65513}, {%r1, %r1}, {%r1, %r1}, {%r65498, %r65499, %r65500, %r65501, %r65502, %r65503, %r65504, %r65505};
	bar.warp.sync 	-1;
	wmma.mma.sync.aligned.row.col.m16n16k16.s32.s8.s8.s32 {%r65514, %r65515, %r65516, %r65517, %r65518, %r65519, %r65520, %r65521}, {%r1, %r1}, {%r1, %r1}, {%r65506, %r65507, %r65508, %r65509, %r65510, %r65511, %r65512, %r65513};
	bar.warp.sync 	-1;
	wmma.mma.sync.aligned.row.col.m16n16k16.s32.s8.s8.s32 {%r65522, %r65523, %r65524, %r65525, %r65526, %r65527, %r65528, %r65529}, {%r1, %r1}, {%r1, %r1}, {%r65514, %r65515, %r65516, %r65517, %r65518, %r65519, %r65520, %r65521};
	bar.warp.sync 	-1;
	wmma.mma.sync.aligned.row.col.m16n16k16.s32.s8.s8.s32 {%r65530, %r65531, %r65532, %r65533, %r65534, %r65535, %r65536, %r65537}, {%r1, %r1}, {%r1, %r1}, {%r65522, %r65523, %r65524, %r65525, %r65526, %r65527, %r65528, %r65529};
	bar.warp.sync 	-1;
	cvta.to.global.u64 	%rd3, %rd1;
	cvta.to.global.u64 	%rd4, %rd2;
	mov.u32 	%r65538, %tid.y;
	shl.b32 	%r65539, %r65538, 8;
	mul.wide.u32 	%rd5, %r65539, 4;
	add.s64 	%rd6, %rd3, %rd5;
	mov.b32 	%r65540, 16;
	wmma.store.d.sync.aligned.row.m16n16k16.global.s32 	[%rd6], {%r65530, %r65531, %r65532, %r65533, %r65534, %r65535, %r65536, %r65537}, %r65540;
	st.global.u32 	[%rd4], %r1;
	ret;

}
	// .globl	_Z19mma_s8s8s32_32_8_16PvPi
.visible .entry _Z19mma_s8s8s32_32_8_16PvPi(
	.param .u64 .ptr .align 1 _Z19mma_s8s8s32_32_8_16PvPi_param_0,
	.param .u64 .ptr .align 1 _Z19mma_s8s8s32_32_8_16PvPi_param_1
)
{
	.reg .b32 	%r<65541>;
	.reg .b64 	%rd<7>;

	ld.param.u64 	%rd1, [_Z19mma_s8s8s32_32_8_16PvPi_param_0];
	ld.param.u64 	%rd2, [_Z19mma_s8s8s32_32_8_16PvPi_param_1];
	mov.b32 	%r1, 0;
	wmma.mma.sync.aligned.row.col.m32n8k16.s32.s8.s8.s32 {%r2, %r3, %r4, %r5, %r6, %r7, %r8, %r9}, {%r1, %r1, %r1, %r1}, {%r1}, {%r1, %r1, %r1, %r1, %r1, %r1, %r1, %r1};
	bar.warp.sync 	-1;
	wmma.mma.sync.aligned.row.col.m32n8k16.s32.s8.s8.s32 {%r10, %r11, %r12, %r13, %r14, %r15, %r16, %r17}, {%r1, %r1, %r1, %r1}, {%r1}, {%r2, %r3, %r4, %r5, %r6, %r7, %r8, %r9};
	bar.warp.sync 	-1;
	wmma.mma.sync.aligned.row.col.m32n8k16.s32.s8.s8.s32 {%r18, %r19, %r20, %r21, %r22, %r23, %r24, %r25}, {%r1, %r1, %r1, %r1}, {%r1}, {%r10, %r11, %r12, %r13, %r14, %r15, %r16, %r17};
	bar.warp.sync 	-1;
	wmma.mma.sync.aligned.row.col.m32n8k16.s32.s8.s8.s32 {%r26, %r27, %r28, %r29, %r30, %r31, %r32, %r33}, {%r1, %r1, %r1, %r1}, {%r1}, {%r18, %r19, %r20, %r21, %r22, %r23, %r24, %r25};
	bar.warp.sync 	-1;
	wmma.mma.sync.aligned.row.col.m32n8k16.s32.s8.s8.s32 {%r34, %r35, %r36, %r37, %r38, %r39, %r40, %r41}, {%r1, %r1, %r1, %r1}, {%r1}, {%r26, %r27, %r28, %r29, %r30, %r31, %r32, %r33};
	bar.warp.sync 	-1;
	wmma.mma.sync.aligned.row.col.m32n8k16.s32.s8.s8.s32 {%r42, %r43, %r44, %r45, %r46, %r47, %r48, %r49}, {%r1, %r1, %r1, %r1}, {%r1}, {%r34, %r35, %r36, %r37, %r38, %r39, %r40, %r41};
	bar.warp.sync 	-1;
	wmma.mma.sync.aligned.row.col.m32n8k16.s32.s8.s8.s32 {%r50, %r51, %r52, %r53, %r54, %r55, %r56, %r57}, {%r1, %r1, %r1, %r1}, {%r1}, {%r42, %r43, %r44, %r45, %r46, %r47, %r48, %r49};
	bar.warp.sync 	-1;
	wmma.mma.sync.aligned.row.col.m32n8k16.s32.s8.s8.s32 {%r58, %r59, %r60, %r61, %r62, %r63, %r64, %r65}, {%r1, %r1, %r1, %r1}, {%r1}, {%r50, %r51, %r52, %r53, %r54, %r55, %r56, %r57};
	bar.warp.sync 	-1;
	wmma.mma.sync.aligned.row.col.m32n8k16.s32.s8.s8.s32 {%r66, %r67, %r68, %r69, %r70, %r71, %r72, %r73}, {%r1, %r1, %r1, %r1}, {%r1}, {%r58, %r59, %r60, %r61, %r62, %r63, %r64, %r65};
	bar.warp.sync 	-1;
	wmma.mma.sync.aligned.row.col.m32n8k16.s32.s8.s8.s32 {%r74, %r75, %r76, %r77, %r78, %r79, %r80, %r81}, {%r1, %r1, %r1, %r1}, {%r1}, {%r66, %r67, %r68, %r69, %r70, %r71, %r72, %r73};
	bar.warp.sync 	-1;
	wmma.mma.sync.aligned.row.col.m32n8k16.s32.s8.s8.s32 {%r82, %r83, %r84, %r85, %r86, %r87, %r88, %r89}, {%r1, %r1, %r1, %r1}, {%r1}, {%r74, %r75, %r76, %r77, %r78, %r79, %r80, %r81};
	bar.warp.sync 	-1;
	wmma.mma.sync.aligned.row.col.m32n8k16.s32.s8.s8.s32 {%r90, %r91, %r92, %r93, %r94, %r95, %r96, %r97}, {%r1, %r1, %r1, %r1}, {%r1}, {%r82, %r83, %r84, %r85, %r86, %r87, %r88, %r89};
	bar.warp.sync 	-1;
	wmma.mma.sync.aligned.row.col.m32n8k16.s32.s8.s8.s32 {%r98, %r99, %r100, %r101, %r102, %r103, %r104, %r105}, {%r1, %r1, %r1, %r1}, {%r1}, {%r90, %r91, %r92, %r93, %r94, %r95, %r96, %r97};
	bar.warp.sync 	-1;
	wmma.mma.sync.aligned.row.col.m32n8k16.s32.s8.s8.s32 {%r106, %r107, %r108, %r109, %r110, %r111, %r112, %r113}, {%r1, %r1, %r1, %r1}, {%r1}, {%r98, %r99, %r100, %r101, %r102, %r103, %r104, %r105};
	bar.warp.sync 	-1;
	wmma.mma.sync.aligned.row.col.m32n8k16.s32.s8.s8.s32 {%r114, %r115, %r116, %r117, %r118, %r119, %r120, %r121}, {%r1, %r1, %r1, %r1}, {%r1}, {%r106, %r107, %r108, %r109, %r110, %r111, %r112, %r113};
	bar.warp.sync 	-1;
	wmma.mma.sync.aligned.row.col.m32n8k16.s32.s8.s8.s32 {%r122, %r123, %r124, %r125, %r126, %r127, %r128, %r129}, {%r1, %r1, %r1, %r1}, {%r1}, {%r114, %r115, %r116, %r117, %r118, %r119, %r120, %r121};
	bar.warp.sync 	-1;
	wmma.mma.sync.aligned.row.col.m32n8k16.s32.s8.s8.s32 {%r130, %r131, %r132, %r133, %r134, %r135, %r136, %r137}, {%r1, %r1, %r1, %r1}, {%r1}, {%r122, %r123, %r124, %r125, %r126, %r127, %r128, %r129};
	bar.warp.sync 	-1;
	wmma.mma.sync.aligned.row.col.m32n8k16.s32.s8.s8.s32 {%r138, %r139, %r140, %r141, %r142, %r143, %r144, %r145}, {%r1, %r1, %r1, %r1}, {%r1}, {%r130, %r131, %r132, %r133, %r134, %r135, %r136, %r137};
	bar.warp.sync 	-1;
	wmma.mma.sync.aligned.row.col.m32n8k16.s32.s8.s8.s32 {%r146, %r147, %r148, %r149, %r150, %r151, %r152, %r153}, {%r1, %r1, %r1, %r1}, {%r1}, {%r138, %r139, %r140, %r141, %r142, %r143, %r144, %r145};
	bar.warp.sync 	-1;
	wmma.mma.sync.aligned.row.col.m32n8k16.s32.s8.s8.s32 {%r154, %r155, %r156, %r157, %r158, %r159, %r160, %r161}, {%r1, %r1, %r1, %r1}, {%r1}, {%r146, %r147, %r148, %r149, %r150, %r151, %r152, %r153};
	bar.warp.sync 	-1;
	wmma.mma.sync.aligned.row.col.m32n8k16.s32.s8.s8.s32 {%r162, %r163, %r164, %r165, %r166, %r167, %r168, %r169}, {%r1, %r1, %r1, %r1}, {%r1}, {%r154, %r155, %r156, %r157, %r158, %r159, %r160, %r161};
	bar.warp.sync 	-1;
	wmma.mma.sync.aligned.row.col.m32n8k16.s32.s8.s8.s32 {%r170, %r171, %r172, %r173, %r174, %r175, %r176, %r177}, {%r1, %r1, %r1, %r1}, {%r1}, {%r162, %r163, %r164, %r165, %r166, %r167, %r168, %r169};
	bar.warp.sync 	-1;
	wmma.mma.sync.aligned.row.col.m32n8k16.s32.s8.s8.s32 {%r178, %r179, %r180, %r181, %r182, %r183, %r184, %r185}, {%r1, %r1, %r1, %r1}, {%r1}, {%r170, %r171, %r172, %r173, %r174, %r175, %r176, %r177};
	bar.warp.sync 	-1;
	wmma.mma.sync.aligned.row.col.m32n8k16.s32.s8.s8.s32 {%r186, %r187, %r188, %r189, %r190, %r191, %r192, %r193}, {%r1, %r1, %r1, %r1}, {%r1}, {%r178, %r179, %r180, %r181, %r182, %r183, %r184, %r185};
	bar.warp.sync 	-1;
	wmma.mma.sync.aligned.row.col.m32n8k16.s32.s8.s8.s32 {%r194, %r195, %r196, %r197, %r198, %r199, %r200, %r201}, {%r1, %r1, %r1, %r1}, {%r1}, {%r186, %r187, %r188, %r189, %r190, %r191, %r192, %r193};
	bar.warp.sync 	-1;
	wmma.mma.sync.aligned.row.col.m32n8k16.s32.s8.s8.s32 {%r202, %r203, %r204, %r205, %r206, %r207, %r208, %r209}, {%r1, %r1, %r1, %r1}, {%r1}, {%r194, %r195, %r196, %r197, %r198, %r199, %r200, %r201};
	bar.warp.sync 	-1;
	wmma.mma.sync.aligned.row.col.m32n8k16.s32.s8.s8.s32 {%r210, %r211, %r212, %r213, %r214, %r215, %r216, %r217}, {%r1, %r1, %r1, %r1}, {%r1}, {%r202, %r203, %r204, %r205, %r206, %r207, %r208, %r209};
	bar.warp.sync 	-1;
	wmma.mma.sync.aligned.row.col.m32n8k16.s32.s8.s8.s32 {%r218, %r219, %r220, %r221, %r222, %r223, %r224, %r225}, {%r1, %r1, %r1, %r1}, {%r1}, {%r210, %r211, %r212, %r213, %r214, %r215, %r216, %r217};
	bar.warp.sync 	-1;
	wmma.mma.sync.aligned.row.col.m32n8k16.s32.s8.s8.s32 {%r226, %r227, %r228, %r229, %r230, %r231, %r232, %r233}, {%r1, %r1, %r1, %r1}, {%r1}, {%r218, %r219, %r220, %r221, %r222, %r223, %r224, %r225};
	bar.warp.sync 	-1;
	wmma.mma.sync.aligned.row.col.m32n8k16.s32.s8.s8.s32 {%r234, %r235, %r236, %r237, %r238, %r239, %r240, %r241}, {%r1, %r1, %r1, %r1}, {%r1}, {%r226, %r227, %r228, %r229, %r230, %r231, %r232, %r233};
	bar.warp.sync 	-1;
	wmma.mma.sync.aligned.row.col.m32n8k16.s32.s8.s8.s32 {%r242, %r243, %r244, %r245, %r246, %r247, %r248, %r249}, {%r1, %r1, %r1, %r1}, {%r1}, {%r234, %r235, %r236, %r237, %r238, %r239, %r240, %r241};
	bar.warp.sync 	-1;
	wmma.mma.sync.aligned.row.col.m32n8k16.s32.s8.s8.s32 {%r250, %r251, %r252, %r253, %r254, %r255, %r256, %r257}, {%r1, %r1, %r1, %r1}, {%r1}, {%r242, %r243, %r244, %r245, %r246, %r247, %r248, %r249};
	bar.warp.sync 	-1;
	wmma.mma.sync.aligned.row.col.m32n8k16.s32.s8.s8.s32 {%r258, %r259, %r260, %r261, %r262, %r263, %r264, %r265}, {%r1, %r1, %r1, %r1}, {%r1}, {%r250, %r251, %r252, %r253, %r254, %r255, %r256, %r257};
	bar.warp.sync 	-1;
	wmma.mma.sync.aligned.row.col.m32n8k16.s32.s8.s8.s32 {%r266, %r267, %r268, %r269, %r270, %r271, %r272, %r273}, {%r1, %r1, %r1, %r1}, {%r1}, {%r258, %r259, %r260, %r261, %r262, %r263, %r264, %r265};
	bar.warp.sync 	-1;
	wmma.mma.sync.aligned.row.col.m32n8k16.s32.s8.s8.s32 {%r274, %r275, %r276, %r277, %r278, %r279, %r280, %r281}, {%r1, %r1, %r1, %r1}, {%r1}, {%r266, %r267, %r268, %r269, %r270, %r271, %r272, %r273};
	bar.warp.sync 	-1;
	wmma.mma.sync.aligned.row.col.m32n8k16.s32.s8.s8.s32 {%r282, %r283, %r284, %r285, %r286, %r287, %r288, %r289}, {%r1, %r1, %r1, %r1}, {%r1}, {%r274, %r275, %r276, %r277, %r278, %r279, %r280, %r281};
	bar.warp.sync 	-1;
	wmma.mma.sync.aligned.row.col.m32n8k16.s32.s8.s8.s32 {%r290, %r291, %r292, %r293, %r294, %r295, %r296, %r297}, {%r1, %r1, %r1, %r1}, {%r1}, {%r282, %r283, %r284, %r285, %r286, %r287, %r288, %r289};
	bar.warp.sync 	-1;
	wmma.mma.sync.aligned.row.col.m32n8k16.s32.s8.s8.s32 {%r298, %r299, %r300, %r301, %r302, %r303, %r304, %r305}, {%r1, %r1, %r1, %r1}, {%r1}, {%r290, %r291, %r292, %r293, %r294, %r295, %r296, %r297};
	bar.warp.sync 	-1;
	wmma.mma.sync.aligned.row.col.m32n8k16.s32.s8.s8.s32 {%r306, %r307, %r308, %r309, %r310, %r311, %r312, %r313}, {%r1, %r1, %r1, %r1}, {%r1}, {%r298, %r299, %r300, %r301, %r302, %r303, %r304, %r305};
	bar.warp.sync 	-1;
	wmma.mma.sync.aligned.row.col.m32n8k16.s32.s8.s8.s32 {%r314, %r315, %r316, %r317, %r318, %r319, %r320, %r321}, {%r1, %r1, %r1, %r1}, {%r1}, {%r306, %r307, %r308, %r309, %r310, %r311, %r312, %r313};
	bar.warp.sync 	-1;
	wmma.mma.sync.aligned.row.col.m32n8k16.s32.s8.s8.s32 {%r322, %r323, %r324, %r325, %r326, %r327, %r328, %r329}, {%r1, %r1, %r1, %r1}, {%r1}, {%r314, %r315, %r316, %r317, %r318, %r319, %r320, %r321};
	bar.warp.sync 	-1;
	wmma.mma.sync.aligned.row.col.m32n8k16.s32.s8.s8.s32 {%r330, %r331, %r332, %r333, %r334, %r335, %r336, %r337}, {%r1, %r1, %r1, %r1}, {%r1}, {%r322, %r323, %r324, %r325, %r326, %r327, %r328, %r329};
	bar.warp.sync 	-1;
	wmma.mma.sync.aligned.row.col.m32n8k16.s32.s8.s8.s32 {%r338, %r339, %r340, %r341, %r342, %r343, %r344, %r345}, {%r1, %r1, %r1, %r1}, {%r1}, {%r330, %r331, %r332, %r333, %r334, %r335, %r336, %r337};
	bar.warp.sync 	-1;
	wmma.mma.sync.aligned.row.col.m32n8k16.s32.s8.s8.s32 {%r346, %r347, %r348, %r349, %r350, %r351, %r352, %r353}, {%r1, %r1, %r1, %r1}, {%r1}, {%r338, %r339, %r340, %r341, %r342, %r343, %r344, %r345};
	bar.warp.sync 	-1;
	wmma.mma.sync.aligned.row.col.m32n8k16.s32.s8.s8.s32 {%r354, %r355, %r356, %r357, %r358, %r359, %r360, %r361}, {%r1, %r1, %r1, %r1}, {%r1}, {%r346, %r347, %r348, %r349, %r350, %r351, %r352, %r353};
	bar.warp.sync 	-1;
	wmma.mma.sync.aligned.row.col.m32n8k16.s32.s8.s8.s32 {%r362, %r363, %r364, %r365, %r366, %r367, %r368, %r369}, {%r1, %r1, %r1, %r1}, {%r1}, {%r354, %r355, %r356, %r357, %r358, %r359, %r360, %r361};
	bar.warp.sync 	-1;
	wmma.mma.sync.aligned.row.col.m32n8k16.s32.s8.s8.s32 {%r370, %r371, %r372, %r373, %r374, %r375, %r376, %r377}, {%r1, %r1, %r1, %r1}, {%r1}, {%r362, %r363, %r364, %r365, %r366, %r367, %r368, %r369};
	bar.warp.sync 	-1;
	wmma.mma.sync.aligned.row.col.m32n8k16.s32.s8.s8.s32 {%r378, %r379, %r380, %r381, %r382, %r383, %r384, %r385}, {%r1, %r1, %r1, %r1}, {%r1}, {%r370, %r371, %r372, %r373, %r374, %r375, %r376, %r377};
	bar.warp.sync 	-1;
	wmma.mma.sync.aligned.row.col.m32n8k16.s32.s8.s8.s32 {%r386, %r387, %r388, %r389, %r390, %r391, %r392, %r393}, {%r1, %r1, %r1, %r1}, {%r1}, {%r378, %r379, %r380, %r381, %r382, %r383, %r384, %r385};
	bar.warp.sync 	-1;
	wmma.mma.sync.aligned.row.col.m32n8k16.s32.s8.s8.s32 {%r394, %r395, %r396, %r397, %r398, %r399, %r400, %r401}, {%r1, %r1, %r1, %r1}, {%r1}, {%r386, %r387, %r388, %r389, %r390, %r391, %r392, %r393};
	bar.warp.sync 	-1;
	wmma.mma.sync.aligned.row.col.m32n8k16.s32.s8.s8.s32 {%r402, %r403, %r404, %r405, %r406, %r407, %r408, %r409}, {%r1, %r1, %r1, %r1}, {%r1}, {%r394, %r395, %r396, %r397, %r398, %r399, %r400, %r401};
	bar.warp.sync 	-1;
	wmma.mma.sync.aligned.row.col.m32n8k16.s32.s8.s8.s32 {%r410, %r411, %r412, %r413, %r414, %r415, %r416, %r417}, {%r1, %r1, %r1, %r1}, {%r1}, {%r402, %r403, %r404, %r405, %r406, %r407, %r408, %r409};
	bar.warp.sync 	-1;
	wmma.mma.sync.aligned.row.col.m32n8k16.s32.s8.s8.s32 {%r418, %r419, %r420, %r421, %r422, %r423, %r424, %r425}, {%r1, %r1, %r1, %r1}, {%r1}, {%r410, %r411, %r412, %r413, %r414, %r415, %r416, %r417};
	bar.warp.sync 	-1;
	wmma.mma.sync.aligned.row.col.m32n8k16.s32.s8.s8.s32 {%r426, %r427, %r428, %r429, %r430, %r431, %r432, %r433}, {%r1, %r1, %r1, %r1}, {%r1}, {%r418, %r419, %r420, %r421, %r422, %r423, %r424, %r425};
	bar.warp.sync 	-1;
	wmma.mma.sync.aligned.row.col.m32n8k16.s32.s8.s8.s32 {%r434, %r435, %r436, %r437, %r438, %r439, %r440, %r441}, {%r1, %r1, %r1, %r1}, {%r1}, {%r426, %r427, %r428, %r429, %r430, %r431, %r432, %r433};
	bar.warp.sync 	-1;
	wmma.mma.sync.aligned.row.col.m32n8k16.s32.s8.s8.s32 {%r442, %r443, %r444, %r445, %r446, %r447, %r448, %r449}, {%r1, %r1, %r1, %r1}, {%r1}, {%r434, %r435, %r436, %r437, %r438, %r439, %r440, %r441};
	bar.warp.sync 	-1;
	wmma.mma.sync.aligned.row.col.m32n8k16.s32.s8.s8.s32 {%r450, %r451, %r452, %r453, %r454, %r455, %r456, %r457}, {%r1, %r1, %r1, %r1}, {%r1}, {%r442, %r443, %r444, %r445, %r446, %r447, %r448, %r449};
	bar.warp.sync 	-1;
	wmma.mma.sync.aligned.row.col.m32n8k16.s32.s8.s8.s32 {%r458, %r459, %r460, %r461, %r462, %r463, %r464, %r465}, {%r1, %r1, %r1, %r1}, {%r1}, {%r450, %r451, %r452, %r453, %r454, %r455, %r456, %r457};
	bar.warp.sync 	-1;
	wmma.mma.sync.aligned.row.col.m32n8k16.s32.s8.s8.s32 {%r466, %r467, %r468, %r469, %r470, %r471, %r472, %r473}, {%r1, %r1, %r1, %r1}, {%r1}, {%r458, %r459, %r460, %r461, %r462, %r463, %r464, %r465};
	bar.warp.sync 	-1;
	wmma.mma.sync.aligned.row.col.m32n8k16.s32.s8.s8.s32 {%r474, %r475, %r476, %r477, %r478, %r479, %r480, %r481}, {%r1, %r1, %r1, %r1}, {%r1}, {%r466, %r467, %r468, %r469, %r470, %r471, %r472, %r473};
	bar.warp.sync 	-1;
	wmma.mma.sync.aligned.row.col.m32n8k16.s32.s8.s8.s32 {%r482, %r483, %r484, %r485, %r486, %r487, %r488, %r489}, {%r1, %r1, %r1, %r1}, {%r1}, {%r474, %r475, %r476, %r477, %r478, %r479, %r480, %r481};
	bar.warp.sync 	-1;
	wmma.mma.sync.aligned.row.col.m32n8k16.s32.s8.s8.s32 {%r490, %r491, %r492, %r493, %r494, %r495, %r496, %r497}, {%r1, %r1, %r1, %r1}, {%r1}, {%r482, %r483, %r484, %r485, %r486, %r487, %r488, %r489};
	bar.warp.sync 	-1;
	wmma.mma.sync.aligned.row.col.m32n8k16.s32.s8.s8.s32 {%r498, %r499, %r500, %r501, %r502, %r503, %r504, %r505}, {%r1, %r1, %r1, %r1}, {%r1}, {%r490, %r491, %r492, %r493, %r494, %r495, %r496, %r497};
	bar.warp.sync 	-1;
	wmma.mma.sync.aligned.row.col.m32n8k16.s32.s8.s8.s32 {%r506, %r507, %r508, %r509, %r510, %r511, %r512, %r513}, {%r1, %r1, %r1, %r1}, {%r1}, {%r498, %r499, %r500, %r501, %r502, %r503, %r504, %r505};
	bar.warp.sync 	-1;
	wmma.mma.sync.aligned.row.col.m32n8k16.s32.s8.s8.s32 {%r514, %r515, %r516, %r517, %r518, %r519, %r520, %r521}, {%r1, %r1, %r1, %r1}, {%r1}, {%r506, %r507, %r508, %r509, %r510, %r511, %r512, %r513};
	bar.warp.sync 	-1;
	wmma.mma.sync.aligned.row.col.m32n8k16.s32.s8.s8.s32 {%r522, %r523, %r524, %r525, %r526, %r527, %r528, %r529}, {%r1, %r1, %r1, %r1}, {%r1}, {%r514, %r515, %r516, %r517, %r518, %r519, %r520, %r521};
	bar.warp.sync 	-1;
	wmma.mma.sync.aligned.row.col.m32n8k16.s32.s8.s8.s32 {%r530, %r531, %r532, %r533, %r534, %r535, %r536, %r537}, {%r1, %r1, %r1, %r1}, {%r1}, {%r522, %r523, %r524, %r525, %r526, %r527, %r528, %r529};
	bar.warp.sync 	-1;
	wmma.mma.sync.aligned.row.col.m32n8k16.s32.s8.s8.s32 {%r538, %r539, %r540, %r541, %r542, %r543, %r544, %r545}, {%r1, %r1, %r1, %r1}, {%r1}, {%r530, %r531, %r532, %r533, %r534, %r535, %r536, %r537};
	bar.warp.sync 	-1;
	wmma.mma.sync.aligned.row.col.m32n8k16.s32.s8.s8.s32 {%r546, %r547, %r548, %r549, %r550, %r551, %r552, %r553}, {%r1, %r1, %r1, %r1}, {%r1}, {%r538, %r539, %r540, %r541, %r542, %r543, %r544, %r545};
	bar.warp.sync 	-1;
	wmma.mma.sync.aligned.row.col.m32n8k16.s32.s8.s8.s32 {%r554, %r555, %r556, %r557, %r558, %r559, %r560, %r561}, {%r1, %r1, %r1, %r1}, {%r1}, {%r546, %r547, %r548, %r549, %r550, %r551, %r552, %r553};
	bar.warp.sync 	-1;
	wmma.mma.sync.aligned.row.col.m32n8k16.s32.s8.s8.s32 {%r562, %r563, %r564, %r565, %r566, %r567, %r568, %r569}, {%r1, %r1, %r1, %r1}, {%r1}, {%r554, %r555, %r556, %r557, %r558, %r559, %r560, %r561};
	bar.warp.sync 	-1;
	wmma.mma.sync.aligned.row.col.m32n8k16.s32.s8.s8.s32 {%r570, %r571, %r572, %r573, %r574, %r575, %r576, %r577}, {%r1, %r1, %r1, %r1}, {%r1}, {%r562, %r563, %r564, %r565, %r566, %r567, %r568, %r569};
	bar.warp.sync 	-1;
	wmma.mma.sync.aligned.row.col.m32n8k16.s32.s8.s8.s32 {%r578, %r579, %r580, %r581, %r582, %r583, %r584, %r585}, {%r1, %r1, %r1, %r1}, {%r1}, {%r570, %r571, %r572, %r573, %r574, %r575, %r576, %r577};
	bar.warp.sync 	-1;
	wmma.mma.sync.aligned.row.col.m32n8k16.s32.s8.s8.s32 {%r586, %r587, %r588, %r589, %r590, %r591, %r592, %r593}, {%r1, %r1, %r1, %r1}, {%r1}, {%r578, %r579, %r580, %r581, %r582, %r583, %r584, %r585};
	bar.warp.sync 	-1;
	wmma.mma.sync.aligned.row.col.m32n8k16.s32.s8.s8.s32 {%r594, %r595, %r596, %r597, %r598, %r599, %r600, %r601}, {%r1, %r1, %r1, %r1}, {%r1}, {%r586, %r587, %r588, %r589, %r590, %r591, %r592, %r593};
	bar.warp.sync 	-1;
	wmma.mma.sync.aligned.row.col.m32n8k16.s32.s8.s8.s32 {%r602, %r603, %r604, %r605, %r606, %r607, %r608, %r609}, {%r1, %r1, %r1, %r1}, {%r1}, {%r594, %r595, %r596, %r597, %r598, %r599, %r600, %r601};
	bar.warp.sync 	-1;
	wmma.mma.sync.aligned.row.col.m32n8k16.s32.s8.s8.s32 {%r610, %r611, %r612, %r613, %r614, %r615, %r616, %r617}, {%r1, %r1, %r1, %r1}, {%r1}, {%r602, %r603, %r604, %r605, %r606, %r607, %r608, %r609};
	bar.warp.sync 	-1;
	wmma.mma.sync.aligned.row.col.m32n8k16.s32.s8.s8.s32 {%r618, %r619, %r620, %r621, %r622, %r623, %r624, %r625}, {%r1, %r1, %r1, %r1}, {%r1}, {%r610, %r611, %r612, %r613, %r614, %r615, %r616, %r617};
	bar.warp.sync 	-1;
	wmma.mma.sync.aligned.row.col.m32n8k16.s32.s8.s8.s32 {%r626, %r627, %r628, %r629, %r630, %r631, %r632, %r633}, {%r1, %r1, %r1, %r1}, {%r1}, {%r618, %r619, %r620, %r621, %r622, %r623, %r624, %r625};
	bar.warp.sync 	-1;
	wmma.mma.sync.aligned.row.col.m32n8k16.s32.s8.s8.s32 {%r634, %r635, %r636, %r637, %r638, %r639, %r640, %r641}, {%r1, %r1, %r1, %r1}, {%r1}, {%r626, %r627, %r628, %r629, %r630, %r631, %r632, %r633};
	bar.warp.sync 	-1;
	wmma.mma.sync.aligned.row.col.m32n8k16.s32.s8.s8.s32 {%r642, %r643, %r644, %r645, %r646, %r647, %r648, %r649}, {%r1, %r1, %r1, %r1}, {%r1}, {%r634, %r635, %r636, %r637, %r638, %r639, %r640, %r641};
	bar.warp.sync 	-1;
	wmma.mma.sync.aligned.row.col.m32n8k16.s32.s8.s8.s32 {%r650, %r651, %r652, %r653, %r654, %r655, %r656, %r657}, {%r1, %r1, %r1, %r1}, {%r1}, {%r642, %r643, %r644, %r645, %r646, %r647, %r648, %r649};
	bar.warp.sync 	-1;
	wmma.mma.sync.aligned.row.col.m32n8k16.s32.s8.s8.s32 {%r658, %r659, %r660, %r661, %r662, %r663, %r664, %r665}, {%r1, %r1, %r1, %r1}, {%r1}, {%r650, %r651, %r652, %r653, %r654, %r655, %r656, %r657};
	bar.warp.sync 	-1;
	wmma.mma.sync.aligned.row.col.m32n8k16.s32.s8.s8.s32 {%r666, %r667, %r668, %r669, %r670, %r671, %r672, %r673}, {%r1, %r1, %r1, %r1}, {%r1}, {%r658, %r659, %r660, %r661, %r662, %r663, %r664, %r665};
	bar.warp.sync 	-1;
	wmma.mma.sync.aligned.row.col.m32n8k16.s32.s8.s8.s32 {%r674, %r675, %r676, %r677, %r678, %r679, %r680, %r681}, {%r1, %r1, %r1, %r1}, {%r1}, {%r666, %r667, %r668, %r669, %r670, %r671, %r672, %r673};
	bar.warp.sync 	-1;
	wmma.mma.sync.aligned.row.col.m32n8k16.s32.s8.s8.s32 {%r682, %r683, %r684, %r685, %r686, %r687, %r688, %r689}, {%r1, %r1, %r1, %r1}, {%r1}, {%r674, %r675, %r676, %r677, %r678, %r679, %r680, %r681};
	bar.warp.sync 	-1;
	wmma.mma.sync.aligned.row.col.m32n8k16.s32.s8.s8.s32 {%r690, %r691, %r692, %r693, %r694, %r695, %r696, %r697}, {%r1, %r1, %r1, %r1}, {%r1}, {%r682, %r683, %r684, %r685, %r686, %r687, %r688, %r689};
	bar.warp.sync 	-1;
	wmma.mma.sync.aligned.row.col.m32n8k16.s32.s8.s8.s32 {%r698, %r699, %r700, %r701, %r702, %r703, %r704, %r705}, {%r1, %r1, %r1, %r1}, {%r1}, {%r690, %r691, %r692, %r693, %r694, %r695, %r696, %r697};
	bar.warp.sync 	-1;
	wmma.mma.sync.aligned.row.col.m32n8k16.s32.s8.s8.s32 {%r706, %r707, %r708, %r709, %r710, %r711, %r712, %r713}, {%r1, %r1, %r1, %r1}, {%r1}, {%r698, %r699, %r700, %r701, %r702, %r703, %r704, %r705};
	bar.warp.sync 	-1;
	wmma.mma.sync.aligned.row.col.m32n8k16.s32.s8.s8.s32 {%r714, %r715, %r716, %r717, %r718, %r719, %r720, %r721}, {%r1, %r1, %r1, %r1}, {%r1}, {%r706, %r707, %r708, %r709, %r710, %r711, %r712, %r713};
	bar.warp.sync 	-1;
	wmma.mma.sync.aligned.row.col.m32n8k16.s32.s8.s8.s32 {%r722, %r723, %r724, %r725, %r726, %r727, %r728, %r729}, {%r1, %r1, %r1, %r1}, {%r1}, {%r714, %r715, %r716, %r717, %r718, %r719, %r720, %r721};
	bar.warp.sync 	-1;
	wmma.mma.sync.aligned.row.col.m32n8k16.s32.s8.s8.s32 {%r730, %r731, %r732, %r733, %r734, %r735, %r736, %r737}, {%r1, %r1, %r1, %r1}, {%r1}, {%r722, %r723, %r724, %r725, %r726, %r727, %r728, %r729};
	bar.warp.sync 	-1;
	wmma.mma.sync.aligned.row.col.m32n8k16.s32.s8.s8.s32 {%r738, %r739, %r740, %r741, %r742, %r743, %r744, %r745}, {%r1, %r1, %r1, %r1}, {%r1}, {%r730, %r731, %r732, %r733, %r734, %r735, %r736, %r737};
	bar.warp.sync 	-1;
	wmma.mma.sync.aligned.row.col.m32n8k16.s32.s8.s8.s32 {%r746, %r747, %r748, %r749, %r750, %r751, %r752, %r753}, {%r1, %r1, %r1, %r1}, {%r1}, {%r738, %r739, %r740, %r741, %r742, %r743, %r744, %r745};
	bar.warp.sync 	-1;
	wmma.mma.sync.aligned.row.col.m32n8k16.s32.s8.s8.s32 {%r754, %r755, %r756, %r757, %r758, %r759, %r760, %r761}, {%r1, %r1, %r1, %r1}, {%r1}, {%r746, %r747, %r748, %r749, %r750, %r751, %r752, %r753};
	bar.warp.sync 	-1;
	wmma.mma.sync.aligned.row.col.m32n8k16.s32.s8.s8.s32 {%r762, %r763, %r764, %r765, %r766, %r767, %r768, %r769}, {%r1, %r1, %r1, %r1}, {%r1}, {%r754, %r755, %r756, %r757, %r758, %r759, %r760, %r761};
	bar.warp.sync 	-1;
	wmma.mma.sync.aligned.row.col.m32n8k16.s32.s8.s8.s32 {%r770, %r771, %r772, %r773, %r774, %r775, %r776, %r777}, {%r1, %r1, %r1, %r1}, {%r1}, {%r762, %r763, %r764, %r765, %r766, %r767, %r768, %r769};
	bar.warp.sync 	-1;
	wmma.mma.sync.aligned.row.col.m32n8k16.s32.s8.s8.s32 {%r778, %r779, %r780, %r781, %r782, %r783, %r784, %r785}, {%r1, %r1, %r1, %r1}, {%r1}, {%r770, %r771, %r772, %r773, %r774, %r775, %r776, %r777};
	bar.warp.sync 	-1;
	wmma.mma.sync.aligned.row.col.m32n8k16.s32.s8.s8.s32 {%r786, %r787, %r788, %r789, %r790, %r791, %r792, %r793}, {%r1, %r1, %r1, %r1}, {%r1}, {%r778, %r779, %r780, %r781, %r782, %r783, %r784, %r785};
	bar.warp.sync 	-1;
	wmma.mma.sync.aligned.row.col.m32n8k16.s32.s8.s8.s32 {%r794, %r795, %r796, %r797, %r798, %r799, %r800, %r801}, {%r1, %r1, %r1, %r1}, {%r1}, {%r786, %r787, %r788, %r789, %r790, %r791, %r792, %r793};
	bar.warp.sync 	-1;
	wmma.mma.sync.aligned.row.col.m32n8k16.s32.s8.s8.s32 {%r802, %r803, %r804, %r805, %r806, %r807, %r808, %r809}, {%r1, %r1, %r1, %r1}, {%r1}, {%r794, %r795, %r796, %r797, %r798, %r799, %r800, %r801};
	bar.warp.sync 	-1;
	wmma.mma.sync.aligned.row.col.m32n8k16.s32.s8.s8.s32 {%r810, %r811, %r812, %r813, %r814, %r815, %r816, %r817}, {%r1, %r1, %r1, %r1}, {%r1}, {%r802, %r803, %r804, %r805, %r806, %r807, %r808, %r809};
	bar.warp.sync 	-1;
	wmma.mma.sync.aligned.row.col.m32n8k16.s32.s8.s8.s32 {%r818, %r819, %r820, %r821, %r822, %r823, %r824, %r825}, {%r1, %r1, %r1, %r1}, {%r1}, {%r810, %r811, %r812, %r813, %r814, %r815, %r816, %r817};
	bar.warp.sync 	-1;
	wmma.mma.sync.aligned.row.col.m32n8k16.s32.s8.s8.s32 {%r826, %r827, %r828, %r829, %r830, %r831, %r832, %r833}, {%r1, %r1, %r1, %r1}, {%r1}, {%r818, %r819, %r820, %r821, %r822, %r823, %r824, %r825};
	bar.warp.sync 	-1;
	wmma.mma.sync.aligned.row.col.m32n8k16.s32.s8.s8.s32 {%r834, %r835, %r836, %r837, %r838, %r839, %r840, %r841}, {%r1, %r1, %r1, %r1}, {%r1}, {%r826, %r827, %r828, %r829, %r830, %r831, %r832, %r833};
	bar.warp.sync 	-1;
	wmma.mma.sync.aligned.row.col.m32n8k16.s32.s8.s8.s32 {%r842, %r843, %r844, %r845, %r846, %r847, %r848, %r849}, {%r1, %r1, %r1, %r1}, {%r1}, {%r834, %r835, %r836, %r837, %r838, %r839, %r840, %r841};
	bar.warp.sync 	-1;
	wmma.mma.sync.aligned.row.col.m32n8k16.s32.s8.s8.s32 {%r850, %r851, %r852, %r853, %r854, %r855, %r856, %r857}, {%r1, %r1, %r1, %r1}, {%r1}, {%r842, %r843, %r844, %r845, %r846, %r847, %r848, %r849};
	bar.warp.sync 	-1;
	wmma.mma.sync.aligned.row.col.m32n8k16.s32.s8.s8.s32 {%r858, %r859, %r860, %r861, %r862, %r863, %r864, %r865}, {%r1, %r1, %r1, %r1}, {%r1}, {%r850, %r851, %r852, %r853, %r854, %r855, %r856, %r857};
	bar.warp.sync 	-1;
	wmma.mma.sync.aligned.row.col.m32n8k16.s32.s8.s8.s32 {%r866, %r867, %r868, %r869, %r870, %r871, %r872, %r873}, {%r1, %r1, %r1, %r1}, {%r1}, {%r858, %r859, %r860, %r861, %r862, %r863, %r864, %r865};
	bar.warp.sync 	-1;
	wmma.mma.sync.aligned.row.col.m32n8k16.s32.s8.s8.s32 {%r874, %r875, %r876, %r877, %r878, %r879, %r880, %r881}, {%r1, %r1, %r1, %r1}, {%r1}, {%r866, %r867, %r868, %r869, %r870, %r871, %r872, %r873};
	bar.warp.sync 	-1;
	wmma.mma.sync.aligned.row.col.m32n8k16.s32.s8.s8.s32 {%r882, %r883, %r884, %r885, %r886, %r887, %r888, %r889}, {%r1, %r1, %r1, %r1}, {%r1}, {%r874, %r875, %r876, %r877, %r878, %r879, %r880, %r881};
	bar.warp.sync 	-1;
	wmma.mma.sync.aligned.row.col.m32n8k16.s32.s8.s8.s32 {%r890, %r891, %r892, %r893, %r894, %r895, %r896, %r897}, {%r1, %r1, %r1, %r1}, {%r1}, {%r882, %r883, %r884, %r885, %r886, %r887, %r888, %r889};
	bar.warp.sync 	-1;
	wmma.mma.sync.aligned.row.col.m32n8k16.s32.s8.s8.s32 {%r898, %r899, %r900, %r901, %r902, %r903, %r904, %r905}, {%r1, %r1, %r1, %r1}, {%r1}, {%r890, %r891, %r892, %r893, %r894, %r895, %r896, %r897};
	bar.warp.sync 	-1;
	wmma.mma.sync.aligned.row.col.m32n8k16.s32.s8.s8.s32 {%r906, %r907, %r908, %r909, %r910, %r911, %r912, %r913}, {%r1, %r1, %r1, %r1}, {%r1}, {%r898, %r899, %r900, %r901, %r902, %r903, %r904, %r905};
	bar.warp.sync 	-1;
	wmma.mma.sync.aligned.row.col.m32n8k16.s32.s8.s8.s32 {%r914, %r915, %r916, %r917, %r918, %r919, %r920, %r921}, {%r1, %r1, %r1, %r1}, {%r1}, {%r906, %r907, %r908, %r909, %r910, %r911, %r912, %r913};
	bar.warp.sync 	-1;
	wmma.mma.sync.aligned.row.col.m32n8k16.s32.s8.s8.s32 {%r922, %r923, %r924, %r925, %r926, %r927, %r928, %r929}, {%r1, %r1, %r1, %r1}, {%r1}, {%r914, %r915, %r916, %r917, %r918, %r919, %r920, %r921};
	bar.warp.sync 	-1;
	wmma.mma.sync.aligned.row.col.m32n8k16.s32.s8.s8.s32 {%r930, %r931, %r932, %r933, %r934, %r935, %r936, %r937}, {%r1, %r1, %r1, %r1}, {%r1}, {%r922, %r923, %r924, %r925, %r926, %r927, %r928, %r929};
	bar.warp.sync 	-1;
	wmma.mma.sync.aligned.row.col.m32n8k16.s32.s8.s8.s32 {%r938, %r939, %r940, %r941, %r942, %r943, %r944, %r945}, {%r1, %r1, %r1, %r1}, {%r1}, {%r930, %r931, %r932, %r933, %r934, %r935, %r936, %r937};
	bar.warp.sync 	-1;
	wmma.mma.sync.aligned.row.col.m32n8k16.s32.s8.s8.s32 {%r946, %r947, %r948, %r949, %r950, %r951, %r952, %r953}, {%r1, %r1, %r1, %r1}, {%r1}, {%r938, %r939, %r940, %r941, %r942, %r943, %r944, %r945};
	bar.warp.sync 	-1;
	wmma.mma.sync.aligned.row.col.m32n8k16.s32.s8.s8.s32 {%r954, %r955, %r956, %r957, %r958, %r959, %r960, %r961}, {%r1, %r1, %r1, %r1}, {%r1}, {%r946, %r947, %r948, %r949, %r950, %r951, %r952, %r953};
	bar.warp.sync 	-1;
	wmma.mma.sync.aligned.row.col.m32n8k16.s32.s8.s8.s32 {%r962, %r963, %r964, %r965, %r966, %r967, %r968, %r969}, {%r1, %r1, %r1, %r1}, {%r1}, {%r954, %r955, %r956, %r957, %r958, %r959, %r960, %r961};
	bar.warp.sync 	-1;
	wmma.mma.sync.aligned.row.col.m32n8k16.s32.s8.s8.s32 {%r970, %r971, %r972, %r973, %r974, %r975, %r976, %r977}, {%r1, %r1, %r1, %r1}, {%r1}, {%r962, %r963, %r964, %r965, %r966, %r967, %r968, %r969};
	bar.warp.sync 	-1;
	wmma.mma.sync.aligned.row.col.m32n8k16.s32.s8.s8.s32 {%r978, %r979, %r980, %r981, %r982, %r983, %r984, %r985}, {%r1, %r1, %r1, %r1}, {%r1}, {%r970, %r971, %r972, %r973, %r974, %r975, %r976, %r977};
	bar.warp.sync 	-1;
	wmma.mma.sync.aligned.row.col.m32n8k16.s32.s8.s8.s32 {%r986, %r987, %r988, %r989, %r990, %r991, %r992, %r993}, {%r1, %r1, %r1, %r1}, {%r1}, {%r978, %r979, %r980, %r981, %r982, %r983, %r984, %r985};
	bar.warp.sync 	-1;
	wmma.mma.sync.aligned.row.col.m32n8k16.s32.s8.s8.s32 {%r994, %r995, %r996, %r997, %r998, %r999, %r1000, %r1001}, {%r1, %r1, %r1, %r1}, {%r1}, {%r986, %r987, %r988, %r989, %r990, %r991, %r992, %r993};
	bar.warp.sync 	-1;
	wmma.mma.sync.aligned.row.col.m32n8k16.s32.s8.s8.s32 {%r1002, %r1003, %r1004, %r1005, %r1006, %r1007, %r1008, %r1009}, {%r1, %r1, %r1, %r1}, {%r1}, {%r994, %r995, %r996, %r997, %r998, %r999, %r1000, %r1001};
	bar.warp.sync 	-1;
	wmma.mma.sync.aligned.row.col.m32n8k16.s32.s8.s8.s32 {%r1010, %r1011, %r1012, %r1013, %r1014, %r1015, %r1016, %r1017}, {%r1, %r1, %r1, %r1}, {%r1}, {%r1002, %r1003, %r1004, %r1005, %r1006, %r1007, %r1008, %r1009};
	bar.warp.sync 	-1;
	wmma.mma.sync.aligned.row.col.m32n8k16.s32.s8.s8.s32 {%r1018, %r1019, %r1020, %r1021, %r1022, %r1023, %r1024, %r1025}, {%r1, %r1, %r1, %r1}, {%r1}, {%r1010, %r1011, %r1012, %r1013, %r1014, %r1015, %r1016, %r1017};
	bar.warp.sync 	-1;
	wmma.mma.sync.aligned.row.col.m32n8k16.s32.s8.s8.s32 {%r1026, %r1027, %r1028, %r1029, %r1030, %r1031, %r1032, %r1033}, {%r1, %r1, %r1, %r1}, {%r1}, {%r1018, %r1019, %r1020, %r1021, %r1022, %r1023, %r1024, %r1025};
	bar.warp.sync 	-1;
	wmma.mma.sync.aligned.row.col.m32n8k16.s32.s8.s8.s32 {%r1034, %r1035, %r1036, %r1037, %r1038, %r1039, %r1040, %r1041}, {%r1, %r1, %r1, %r1}, {%r1}, {%r1026, %r1027, %r1028, %r1029, %r1030, %r1031, %r1032, %r1033};
	bar.warp.sync 	-1;
	wmma.mma.sync.aligned.row.col.m32n8k16.s32.s8.s8.s32 {%r1042, %r1043, %r1044, %r1045, %r1046, %r1047, %r1048, %r1049}, {%r1, %r1, %r1, %r1}, {%r1}, {%r1034, %r1035, %r1036, %r1037, %r1038, %r1039, %r1040, %r1041};
	bar.warp.sync 	-1;
	wmma.mma.sync.aligned.row.col.m32n8k16.s32.s8.s8.s32 {%r1050, %r1051, %r1052, %r1053, %r1054, %r1055, %r1056, %r1057}, {%r1, %r1, %r1, %r1}, {%r1}, {%r1042, %r1043, %r1044, %r1045, %r1046, %r1047, %r1048, %r1049};
	bar.warp.sync 	-1;
	wmma.mma.sync.aligned.row.col.m32n8k16.s32.s8.s8.s32 {%r1058, %r1059, %r1060, %r1061, %r1062, %r1063, %r1064, %r1065}, {%r1, %r1, %r1, %r1}, {%r1}, {%r1050, %r1051, %r1052, %r1053, %r1054, %r1055, %r1056, %r1057};
	bar.warp.sync 	-1;
	wmma.mma.sync.aligned.row.col.m32n8k16.s32.s8.s8.s32 {%r1066, %r1067, %r1068, %r1069, %r1070, %r1071, %r1072, %r1073}, {%r1, %r1, %r1, %r1}, {%r1}, {%r1058, %r1059, %r1060, %r1061, %r1062, %r1063, %r1064, %r1065};
	bar.warp.sync 	-1;
	wmma.mma.sync.aligned.row.col.m32n8k16.s32.s8.s8.s32 {%r1074, %r1075, %r1076, %r1077, %r1078, %r1079, %r1080, %r1081}, {%r1, %r1, %r1, %r1}, {%r1}, {%r1066, %r1067, %r1068, %r1069, %r1070, %r1071, %r1072, %r1073};
	bar.warp.sync 	-1;
	wmma.mma.sync.aligned.row.col.m32n8k16.s32.s8.s8.s32 {%r1082, %r1083, %r1084, %r1085, %r1086, %r1087, %r1088, %r1089}, {%r1, %r1, %r1, %r1}, {%r1}, {%r1074, %r1075, %r1076, %r1077, %r1078, %r1079, %r1080, %r1081};
	bar.warp.sync 	-1;
	wmma.mma.sync.aligned.row.col.m32n8k16.s32.s8.s8.s32 {%r1090, %r1091, %r1092, %r1093, %r1094, %r1095, %r1096, %r1097}, {%r1, %r1, %r1, %r1}, {%r1}, {%r1082, %r1083, %r1084, %r1085, %r1086, %r1087, %r1088, %r1089};
	bar.warp.sync 	-1;
	wmma.mma.sync.aligned.row.col.m32n8k16.s32.s8.s8.s32 {%r1098, %r1099, %r1100, %r1101, %r1102, %r1103, %r1104, %r1105}, {%r1, %r1, %r1, %r1}, {%r1}, {%r1090, %r1091, %r1092, %r1093, %r1094, %r1095, %r1096, %r1097};
	bar.warp.sync 	-1;
	wmma.mma.sync.aligned.row.col.m32n8k16.s32.s8.s8.s32 {%r1106, %r1107, %r1108, %r1109, %r1110, %r1111, %r1112, %r1113}, {%r1, %r1, %r1, %r1}, {%r1}, {%r1098, %r1099, %r1100, %r1101, %r1102, %r1103, %r1104, %r1105};
	bar.warp.sync 	-1;
	wmma.mma.sync.aligned.row.col.m32n8k16.s32.s8.s8.s32 {%r1114, %r1115, %r1116, %r1117, %r1118, %r1119, %r1120, %r1121}, {%r1, %r1, %r1, %r1}, {%r1}, {%r1106, %r1107, %r1108, %r1109, %r1110, %r1111, %r1112, %r1113};
	bar.warp.sync 	-1;
	wmma.mma.sync.aligned.row.col.m32n8k16.s32.s8.s8.s32 {%r1122, %r1123, %r1124, %r1125, %r1126, %r1127, %r1128, %r1129}, {%r1, %r1, %r1, %r1}, {%r1}, {%r1114, %r1115, %r1116, %r1117, %r1118, %r1119, %r1120, %r1121};
	bar.warp.sync 	-1;
	wmma.mma.sync.aligned.row.col.m32n8k16.s32.s8.s8.s32 {%r1130, %r1131, %r1132, %r1133, %r1134, %r1135, %r1136, %r1137}, {%r1, %r1, %r1, %r1}, {%r1}, {%r1122, %r1123, %r1124, %r1125, %r1126, %r1127, %r1128, %r1129};
	bar.warp.sync 	-1;
	wmma.mma.sync.aligned.row.col.m32n8k16.s32.s8.s8.s32 {%r1138, %r1139, %r1140, %r1141, %r1142, %r1143, %r1144, %r1145}, {%r1, %r1, %r1, %r1}, {%r1}, {%r1130, %r1131, %r1132, %r1133, %r1134, %r1135, %r1136, %r1137};
	bar.warp.sync 	-1;
	wmma.mma.sync.aligned.row.col.m32n8k16.s32.s8.s8.s32 {%r1146, %r1147, %r1148, %r1149, %r1150, %r1151, %r1152, %r1153}, {%r1, %r1, %r1, %r1}, {%r1}, {%r1138, %r1139, %r1140, %r1141, %r1142, %r1143, %r1144, %r1145};
	bar.warp.sync 	-1;
	wmma.mma.sync.aligned.row.col.m32n8k16.s32.s8.s8.s32 {%r1154, %r1155, %r1156, %r1157, %r1158, %r1159, %r1160, %r1161}, {%r1, %r1, %r1, %r1}, {%r1}, {%r1146, %r1147, %r1148, %r1149, %r1150, %r1151, %r1152, %r1153};
	bar.warp.sync 	-1;
	wmma.mma.sync.aligned.row.col.m32n8k16.s32.s8.s8.s32 {%r1162, %r1163, %r1164, %r1165, %r1166, %r1167, %r1168, %r1169}, {%r1, %r1, %r1, %r1}, {%r1}, {%r1154, %r1155, %r1156, %r1157, %r1158, %r1159, %r1160, %r1161};
	bar.warp.sync 	-1;
	wmma.mma.sync.aligned.row.col.m32n8k16.s32.s8.s8.s32 {%r1170, %r1171, %r1172, %r1173, %r1174, %r1175, %r1176, %r1177}, {%r1, %r1, %r1, %r1}, {%r1}, {%r1162, %r1163, %r1164, %r1165, %r1166, %r1167, %r1168, %r1169};
	bar.warp.sync 	-1;
	wmma.mma.sync.aligned.row.col.m32n8k16.s32.s8.s8.s32 {%r1178, %r1179, %r1180, %r1181, %r1182, %r1183, %r1184, %r1185}, {%r1, %r1, %r1, %r1}, {%r1}, {%r1170, %r1171, %r1172, %r1173, %r1174, %r1175, %r1176, %r1177};
	bar.warp.sync 	-1;
	wmma.mma.sync.aligned.row.col.m32n8k16.s32.s8.s8.s32 {%r1186, %r1187, %r1188, %r1189, %r1190, %r1191, %r1192, %r1193}, {%r1, %r1, %r1, %r1}, {%r1}, {%r1178, %r1179, %r1180, %r1181, %r1182, %r1183, %r1184, %r1185};
	bar.warp.sync 	-1;
	wmma.mma.sync.aligned.row.col.m32n8k16.s32.s8.s8.s32 {%r1194, %r1195, %r1196, %r1197, %r1198, %r1199, %r1200, %r1201}, {%r1, %r1, %r1, %r1}, {%r1}, {%r1186, %r1187, %r1188, %r1189, %r1190, %r1191, %r1192, %r1193};
	bar.warp.sync 	-1;
	wmma.mma.sync.aligned.row.col.m32n8k16.s32.s8.s8.s32 {%r1202, %r1203, %r1204, %r1205, %r1206, %r1207, %r1208, %r1209}, {%r1, %r1, %r1, %r1}, {%r1}, {%r1194, %r1195, %r1196, %r1197, %r1198, %r1199, %r1200, %r1201};
	bar.warp.sync 	-1;
	wmma.mma.sync.aligned.row.col.m32n8k16.s32.s8.s8.s32 {%r1210, %r1211, %r1212, %r1213, %r1214, %r1215, %r1216, %r1217}, {%r1, %r1, %r1, %r1}, {%r1}, {%r1202, %r1203, %r1204, %r1205, %r1206, %r1207, %r1208, %r1209};
	bar.warp.sync 	-1;
	wmma.mma.sync.aligned.row.col.m32n8k16.s32.s8.s8.s32 {%r1218, %r1219, %r1220, %r1221, %r1222, %r1223, %r1224, %r1225}, {%r1, %r1, %r1, %r1}, {%r1}, {%r1210, %r1211, %r1212, %r1213, %r1214, %r1215, %r1216, %r1217};
	bar.warp.sync 	-1;
	wmma.mma.sync.aligned.row.col.m32n8k16.s32.s8.s8.s32 {%r1226, %r1227, %r1228, %r1229, %r1230, %r1231, %r1232, %r1233}, {%r1, %r1, %r1, %r1}, {%r1}, {%r1218, %r1219, %r1220, %r1221, %r1222, %r1223, %r1224, %r1225};
	bar.warp.sync 	-1;
	wmma.mma.sync.aligned.row.col.m32n8k16.s32.s8.s8.s32 {%r1234, %r1235, %r1236, %r1237, %r1238, %r1239, %r1240, %r1241}, {%r1, %r1, %r1, %r1}, {%r1}, {%r1226, %r1227, %r1228, %r1229, %r1230, %r1231, %r1232, %r1233};
	bar.warp.sync 	-1;
	wmma.mma.sync.aligned.row.col.m32n8k16.s32.s8.s8.s32 {%r1242, %r1243, %r1244, %r1245, %r1246, %r1247, %r1248, %r1249}, {%r1, %r1, %r1, %r1}, {%r1}, {%r1234, %r1235, %r1236, %r1237, %r1238, %r1239, %r1240, %r1241};
	bar.warp.sync 	-1;
	wmma.mma.sync.aligned.row.col.m32n8k16.s32.s8.s8.s32 {%r1250, %r1251, %r1252, %r1253, %r1254, %r1255, %r1256, %r1257}, {%r1, %r1, %r1, %r1}, {%r1}, {%r1242, %r1243, %r1244, %r1245, %r1246, %r1247, %r1248, %r1249};
	bar.warp.sync 	-1;
	wmma.mma.sync.aligned.row.col.m32n8k16.s32.s8.s8.s32 {%r1258, %r1259, %r1260, %r1261, %r1262, %r1263, %r1264, %r1265}, {%r1, %r1, %r1, %r1}, {%r1}, {%r1250, %r1251, %r1252, %r1253, %r1254, %r1255, %r1256, %r1257};
	bar.warp.sync 	-1;
	wmma.mma.sync.aligned.row.col.m32n8k16.s32.s8.s8.s32 {%r1266, %r1267, %r1268, %r1269, %r1270, %r1271, %r1272, %r1273}, {%r1, %r1, %r1, %r1}, {%r1}, {%r1258, %r1259, %r1260, %r1261, %r1262, %r1263, %r1264, %r1265};
	bar.warp.sync 	-1;
	wmma.mma.sync.aligned.row.col.m32n8k16.s32.s8.s8.s32 {%r1274, %r1275, %r1276, %r1277, %r1278, %r1279, %r1280, %r1281}, {%r1, %r1, %r1, %r1}, {%r1}, {%r1266, %r1267, %r1268, %r1269, %r1270, %r1271, %r1272, %r1273};
	bar.warp.sync 	-1;
	wmma.mma.sync.aligned.row.col.m32n8k16.s32.s8.s8.s32 {%r1282, %r1283, %r1284, %r1285, %r1286, %r1287, %r1288, %r1289}, {%r1, %r1, %r1, %r1}, {%r1}, {%r1274, %r1275, %r1276, %r1277, %r1278, %r1279, %r1280, %r1281};
	bar.warp.sync 	-1;
	wmma.mma.sync.aligned.row.col.m32n8k16.s32.s8.s8.s32 {%r1290, %r1291, %r1292, %r1293, %r1294, %r1295, %r1296, %r1297}, {%r1, %r1, %r1, %r1}, {%r1}, {%r1282, %r1283, %r1284, %r1285, %r1286, %r1287, %r1288, %r1289};
	bar.warp.sync 	-1;
	wmma.mma.sync.aligned.row.col.m32n8k16.s32.s8.s8.s32 {%r1298, %r1299, %r1300, %r1301, %r1302, %r1303, %r1304, %r1305}, {%r1, %r1, %r1, %r1}, {%r1}, {%r1290, %r1291, %r1292, %r1293, %r1294, %r1295, %r1296, %r1297};
	bar.warp.sync 	-1;
	wmma.mma.sync.aligned.row.col.m32n8k16.s32.s8.s8.s32 {%r1306, %r1307, %r1308, %r1309, %r1310, %r1311, %r1312, %r1313}, {%r1, %r1, %r1, %r1}, {%r1}, {%r1298, %r1299, %r1300, %r1301, %r1302, %r1303, %r1304, %r1305};
	bar.warp.sync 	-1;
	wmma.mma.sync.aligned.row.col.m32n8k16.s32.s8.s8.s32 {%r1314, %r1315, %r1316, %r1317, %r1318, %r1319, %r1320, %r1321}, {%r1, %r1, %r1, %r1}, {%r1}, {%r1306, %r1307, %r1308, %r1309, %r1310, %r1311, %r1312, %r1313};
	bar.warp.sync 	-1;
	wmma.mma.sync.aligned.row.col.m32n8k16.s32.s8.s8.s32 {%r1322, %r1323, %r1324, %r1325, %r1326, %r1327, %r1328, %r1329}, {%r1, %r1, %r1, %r1}, {%r1}, {%r1314, %r1315, %r1316, %r1317, %r1318, %r1319, %r1320, %r1321};
	bar.warp.sync 	-1;
	wmma.mma.sync.aligned.row.col.m32n8k16.s32.s8.s8.s32 {%r1330, %r1331, %r1332, %r1333, %r1334, %r1335, %r1336, %r1337}, {%r1, %r1, %r1, %r1}, {%r1}, {%r1322, %r1323, %r1324, %r1325, %r1326, %r1327, %r1328, %r1329};
	bar.warp.sync 	-1;
	wmma.mma.sync.aligned.row.col.m32n8k16.s32.s8.s8.s32 {%r1338, %r1339, %r1340, %r1341, %r1342, %r1343, %r1344, %r1345}, {%r1, %r1, %r1, %r1}, {%r1}, {%r1330, %r1331, %r1332, %r1333, %r1334, %r1335, %r1336, %r1337};
	bar.warp.sync 	-1;
	wmma.mma.sync.aligned.row.col.m32n8k16.s32.s8.s8.s32 {%r1346, %r1347, %r1348, %r1349, %r1350, %r1351, %r1352, %r1353}, {%r1, %r1, %r1, %r1}, {%r1}, {%r1338, %r1339, %r1340, %r1341, %r1342, %r1343, %r1344, %r1345};
	bar.warp.sync 	-1;
	wmma.mma.sync.aligned.row.col.m32n8k16.s32.s8.s8.s32 {%r1354, %r1355, %r1356, %r1357, %r1358, %r1359, %r1360, %r1361}, {%r1, %r1, %r1, %r1}, {%r1}, {%r1346, %r1347, %r1348, %r1349, %r1350, %r1351, %r1352, %r1353};
	bar.warp.sync 	-1;
	wmma.mma.sync.aligned.row.col.m32n8k16.s32.s8.s8.s32 {%r1362, %r1363, %r1364, %r1365, %r1366, %r1367, %r1368, %r1369}, {%r1, %r1, %r1, %r1}, {%r1}, {%r1354, %r1355, %r1356, %r1357, %r1358, %r1359, %r1360, %r1361};
	bar.warp.sync 	-1;
	wmma.mma.sync.aligned.row.col.m32n8k16.s32.s8.s8.s32 {%r1370, %r1371, %r1372, %r1373, %r1374, %r1375, %r1376, %r1377}, {%r1, %r1, %r1, %r1}, {%r1}, {%r1362, %r1363, %r1364, %r1365, %r1366, %r1367, %r1368, %r1369};
	bar.warp.sync 	-1;
	wmma.mma.sync.aligned.row.col.m32n8k16.s32.s8.s8.s32 {%r1378, %r1379, %r1380, %r1381, %r1382, %r1383, %r1384, %r1385}, {%r1, %r1, %r1, %r1}, {%r1}, {%r1370, %r1371, %r1372, %r1373, %r1374, %r1375, %r1376, %r1377};
	bar.warp.sync 	-1;
	wmma.mma.sync.aligned.row.col.m32n8k16.s32.s8.s8.s32 {%r1386, %r1387, %r1388, %r1389, %r1390, %r1391, %r1392, %r1393}, {%r1, %r1, %r1, %r1}, {%r1}, {%r1378, %r1379, %r1380, %r1381, %r1382, %r1383, %r1384, %r1385};
	bar.warp.sync 	-1;
	wmma.mma.sync.aligned.row.col.m32n8k16.s32.s8.s8.s32 {%r1394, %r1395, %r1396, %r1397, %r1398, %r1399, %r1400, %r1401}, {%r1, %r1, %r1, %r1}, {%r1}, {%r1386, %r1387, %r1388, %r1389, %r1390, %r1391, %r1392, %r1393};
	bar.warp.sync 	-1;
	wmma.mma.sync.aligned.row.col.m32n8k16.s32.s8.s8.s32 {%r1402, %r1403, %r1404, %r1405, %r1406, %r1407, %r1408, %r1409}, {%r1, %r1, %r1, %r1}, {%r1}, {%r1394, %r1395, %r1396, %r1397, %r1398, %r1399, %r1400, %r1401};
	bar.warp.sync 	-1;
	wmma.mma.sync.aligned.row.col.m32n8k16.s32.s8.s8.s32 {%r1410, %r1411, %r1412, %r1413, %r1414, %r1415, %r1416, %r1417}, {%r1, %r1, %r1, %r1}, {%r1}, {%r1402, %r1403, %r1404, %r1405, %r1406, %r1407, %r1408, %r1409};
	bar.warp.sync 	-1;
	wmma.mma.sync.aligned.row.col.m32n8k16.s32.s8.s8.s32 {%r1418, %r1419, %r1420, %r1421, %r1422, %r1423, %r1424, %r1425}, {%r1, %r1, %r1, %r1}, {%r1}, {%r1410, %r1411, %r1412, %r1413, %r1414, %r1415, %r1416, %r1417};
	bar.warp.sync 	-1;
	wmma.mma.sync.aligned.row.col.m32n8k16.s32.s8.s8.s32 {%r1426, %r1427, %r1428, %r1429, %r1430, %r1431, %r1432, %r1433}, {%r1, %r1, %r1, %r1}, {%r1}, {%r1418, %r1419, %r1420, %r1421, %r1422, %r1423, %r1424, %r1425};
	bar.warp.sync 	-1;
	wmma.mma.sync.aligned.row.col.m32n8k16.s32.s8.s8.s32 {%r1434, %r1435, %r1436, %r1437, %r1438, %r1439, %r1440, %r1441}, {%r1, %r1, %r1, %r1}, {%r1}, {%r1426, %r1427, %r1428, %r1429, %r1430, %r1431, %r1432, %r1433};
	bar.warp.sync 	-1;
	wmma.mma.sync.aligned.row.col.m32n8k16.s32.s8.s8.s32 {%r1442, %r1443, %r1444, %r1445, %r1446, %r1447, %r1448, %r1449}, {%r1, %r1, %r1, %r1}, {%r1}, {%r1434, %r1435, %r1436, %r1437, %r1438, %r1439, %r1440, %r1441};
	bar.warp.sync 	-1;
	wmma.mma.sync.aligned.row.col.m32n8k16.s32.s8.s8.s32 {%r1450, %r1451, %r1452, %r1453, %r1454, %r1455, %r1456, %r1457}, {%r1, %r1, %r1, %r1}, {%r1}, {%r1442, %r1443, %r1444, %r1445, %r1446, %r1447, %r1448, %r1449};
	bar.warp.sync 	-1;
	wmma.mma.sync.aligned.row.col.m32n8k16.s32.s8.s8.s32 {%r1458, %r1459, %r1460, %r1461, %r1462, %r1463, %r1464, %r1465}, {%r1, %r1, %r1, %r1}, {%r1}, {%r1450, %r1451, %r1452, %r1453, %r1454, %r1455, %r1456, %r1457};
	bar.warp.sync 	-1;
	wmma.mma.sync.aligned.row.col.m32n8k16.s32.s8.s8.s32 {%r1466, %r1467, %r1468, %r1469, %r1470, %r1471, %r1472, %r1473}, {%r1, %r1, %r1, %r1}, {%r1}, {%r1458, %r1459, %r1460, %r1461, %r1462, %r1463, %r1464, %r1465};
	bar.warp.sync 	-1;
	wmma.mma.sync.aligned.row.col.m32n8k16.s32.s8.s8.s32 {%r1474, %r1475, %r1476, %r1477, %r1478, %r1479, %r1480, %r1481}, {%r1, %r1, %r1, %r1}, {%r1}, {%r1466, %r1467, %r1468, %r1469, %r1470, %r1471, %r1472, %r1473};
	bar.warp.sync 	-1;
	wmma.mma.sync.aligned.row.col.m32n8k16.s32.s8.s8.s32 {%r1482, %r1483, %r1484, %r1485, %r1486, %r1487, %r1488, %r1489}, {%r1, %r1, %r1, %r1}, {%r1}, {%r1474, %r1475, %r1476, %r1477, %r1478, %r1479, %r1480, %r1481};
	bar.warp.sync 	-1;
	wmma.mma.sync.aligned.row.col.m32n8k16.s32.s8.s8.s32 {%r1490, %r1491, %r1492, %r1493, %r1494, %r1495, %r1496, %r1497}, {%r1, %r1, %r1, %r1}, {%r1}, {%r1482, %r1483, %r1484, %r1485, %r1486, %r1487, %r1488, %r1489};
	bar.warp.sync 	-1;
	wmma.mma.sync.aligned.row.col.m32n8k16.s32.s8.s8.s32 {%r1498, %r1499, %r1500, %r1501, %r1502, %r1503, %r1504, %r1505}, {%r1, %r1, %r1, %r1}, {%r1}, {%r1490, %r1491, %r1492, %r1493, %r1494, %r1495, %r1496, %r1497};
	bar.warp.sync 	-1;
	wmma.mma.sync.aligned.row.col.m32n8k16.s32.s8.s8.s32 {%r1506, %r1507, %r1508, %r1509, %r1510, %r1511, %r1512, %r1513}, {%r1, %r1, %r1, %r1}, {%r1}, {%r1498, %r1499, %r1500, %r1501, %r1502, %r1503, %r1504, %r1505};
	bar.warp.sync 	-1;
	wmma.mma.sync.aligned.row.col.m32n8k16.s32.s8.s8.s32 {%r1514, %r1515, %r1516, %r1517, %r1518, %r1519, %r1520, %r1521}, {%r1, %r1, %r1, %r1}, {%r1}, {%r1506, %r1507, %r1508, %r1509, %r1510, %r1511, %r1512, %r1513};
	bar.warp.sync 	-1;
	wmma.mma.sync.aligned.row.col.m32n8k16.s32.s8.s8.s32 {%r1522, %r1523, %r1524, %r1525, %r1526, %r1527, %r1528, %r1529}, {%r1, %r1, %r1, %r1}, {%r1}, {%r1514, %r1515, %r1516, %r1517, %r1518, %r1519, %r1520, %r1521};
	bar.warp.sync 	-1;
	wmma.mma.sync.aligned.row.col.m32n8k16.s32.s8.s8.s32 {%r1530, %r1531, %r1532, %r1533, %r1534, %r1535, %r1536, %r1537}, {%r1, %r1, %r1, %r1}, {%r1}, {%r1522, %r1523, %r1524, %r1525, %r1526, %r1527, %r1528, %r1529};
	bar.warp.sync 	-1;
	wmma.mma.sync.aligned.row.col.m32n8k16.s32.s8.s8.s32 {%r1538, %r1539, %r1540, %r1541, %r1542, %r1543, %r1544, %r1545}, {%r1, %r1, %r1, %r1}, {%r1}, {%r1530, %r1531, %r1532, %r1533, %r1534, %r1535, %r1536, %r1537};
	bar.warp.sync 	-1;
	wmma.mma.sync.aligned.row.col.m32n8k16.s32.s8.s8.s32 {%r1546, %r1547, %r1548, %r1549, %r1550, %r1551, %r1552, %r1553}, {%r1, %r1, %r1, %r1}, {%r1}, {%r1538, %r1539, %r1540, %r1541, %r1542, %r1543, %r1544, %r1545};
	bar.warp.sync 	-1;
	wmma.mma.sync.aligned.row.col.m32n8k16.s32.s8.s8.s32 {%r1554, %r1555, %r1556, %r1557, %r1558, %r1559, %r1560, %r1561}, {%r1, %r1, %r1, %r1}, {%r1}, {%r1546, %r1547, %r1548, %r1549, %r1550, %r1551, %r1552, %r1553};
	bar.warp.sync 	-1;
	wmma.mma.sync.aligned.row.col.m32n8k16.s32.s8.s8.s32 {%r1562, %r1563, %r1564, %r1565, %r1566, %r1567, %r1568, %r1569}, {%r1, %r1, %r1, %r1}, {%r1}, {%r1554, %r1555, %r1556, %r1557, %r1558, %r1559, %r1560, %r1561};
	bar.warp.sync 	-1;
	wmma.mma.sync.aligned.row.col.m32n8k16.s32.s8.s8.s32 {%r1570, %r1571, %r1572, %r1573, %r1574, %r1575, %r1576, %r1577}, {%r1, %r1, %r1, %r1}, {%r1}, {%r1562, %r1563, %r1564, %r1565, %r1566, %r1567, %r1568, %r1569};
	bar.warp.sync 	-1;
	wmma.mma.sync.aligned.row.col.m32n8k16.s32.s8.s8.s32 {%r1578, %r1579, %r1580, %r1581, %r1582, %r1583, %r1584, %r1585}, {%r1, %r1, %r1, %r1}, {%r1}, {%r1570, %r1571, %r1572, %r1573, %r1574, %r1575, %r1576, %r1577};
	bar.warp.sync 	-1;
	wmma.mma.sync.aligned.row.col.m32n8k16.s32.s8.s8.s32 {%r1586, %r1587, %r1588, %r1589, %r1590, %r1591, %r1592, %r1593}, {%r1, %r1, %r1, %r1}, {%r1}, {%r1578, %r1579, %r1580, %r1581, %r1582, %r1583, %r1584, %r1585};
	bar.warp.sync 	-1;
	wmma.mma.sync.aligned.row.col.m32n8k16.s32.s8.s8.s32 {%r1594, %r1595, %r1596, %r1597, %r1598, %r1599, %r1600, %r1601}, {%r1, %r1, %r1, %r1}, {%r1}, {%r1586, %r1587, %r1588, %r1589, %r1590, %r1591, %r1592, %r1593};
	bar.warp.sync 	-1;
	wmma.mma.sync.aligned.row.col.m32n8k16.s32.s8.s8.s32 {%r1602, %r1603, %r1604, %r1605, %r1606, %r1607, %r1608, %r1609}, {%r1, %r1, %r1, %r1}, {%r1}, {%r1594, %r1595, %r1596, %r1597, %r1598, %r1599, %r1600, %r1601};
	bar.warp.sync 	-1;
	wmma.mma.sync.aligned.row.col.m32n8k16.s32.s8.s8.s32 {%r1610, %r1611, %r1612, %r1613, %r1614, %r1615, %r1616, %r1617}, {%r1, %r1, %r1, %r1}, {%r1}, {%r1602, %r1603, %r1604, %r1605, %r1606, %r1607, %r1608, %r1609};
	bar.warp.sync 	-1;
	wmma.mma.sync.aligned.row.col.m32n8k16.s32.s8.s8.s32 {%r1618, %r1619, %r1620, %r1621, %r1622, %r1623, %r1624, %r1625}, {%r1, %r1, %r1, %r1}, {%r1}, {%r1610, %r1611, %r1612, %r1613, %r1614, %r1615, %r1616, %r1617};
	bar.warp.sync 	-1;
	wmma.mma.sync.aligned.row.col.m32n8k16.s32.s8.s8.s32 {%r1626, %r1627, %r1628, %r1629, %r1630, %r1631, %r1632, %r1633}, {%r1, %r1, %r1, %r1}, {%r1}, {%r1618, %r1619, %r1620, %r1621, %r1622, %r1623, %r1624, %r1625};
	bar.warp.sync 	-1;
	wmma.mma.sync.aligned.row.col.m32n8k16.s32.s8.s8.s32 {%r1634, %r1635, %r1636, %r1637, %r1638, %r1639, %r1640, %r1641}, {%r1, %r1, %r1, %r1}, {%r1}, {%r1626, %r1627, %r1628, %r1629, %r1630, %r1631, %r1632, %r1633};
	bar.warp.sync 	-1;
	wmma.mma.sync.aligned.row.col.m32n8k16.s32.s8.s8.s32 {%r1642, %r1643, %r1644, %r1645, %r1646, %r1647, %r1648, %r1649}, {%r1, %r1, %r1, %r1}, {%r1}, {%r1634, %r1635, %r1636, %r1637, %r1638, %r1639, %r1640, %r1641};
	bar.warp.sync 	-1;
	wmma.mma.sync.aligned.row.col.m32n8k16.s32.s8.s8.s32 {%r1650, %r1651, %r1652, %r1653, %r1654, %r1655, %r1656, %r1657}, {%r1, %r1, %r1, %r1}, {%r1}, {%r1642, %r1643, %r1644, %r1645, %r1646, %r1647, %r1648, %r1649};
	bar.warp.sync 	-1;
	wmma.mma.sync.aligned.row.col.m32n8k16.s32.s8.s8.s32 {%r1658, %r1659, %r1660, %r1661, %r1662, %r1663, %r1664, %r1665}, {%r1, %r1, %r1, %r1}, {%r1}, {%r1650, %r1651, %r1652, %r1653, %r1654, %r1655, %r1656, %r1657};
	bar.warp.sync 	-1;
	wmma.mma.sync.aligned.row.col.m32n8k16.s32.s8.s8.s32 {%r1666, %r1667, %r1668, %r1669, %r1670, %r1671, %r1672, %r1673}, {%r1, %r1, %r1, %r1}, {%r1}, {%r1658, %r1659, %r1660, %r1661, %r1662, %r1663, %r1664, %r1665};
	bar.warp.sync 	-1;
	wmma.mma.sync.aligned.row.col.m32n8k16.s32.s8.s8.s32 {%r1674, %r1675, %r1676, %r1677, %r1678, %r1679, %r1680, %r1681}, {%r1, %r1, %r1, %r1}, {%r1}, {%r1666, %r1667, %r1668, %r1669, %r1670, %r1671, %r1672, %r1673};
	bar.warp.sync 	-1;
	wmma.mma.sync.aligned.row.col.m32n8k16.s32.s8.s8.s32 {%r1682, %r1683, %r1684, %r1685, %r1686, %r1687, %r1688, %r1689}, {%r1, %r1, %r1, %r1}, {%r1}, {%r1674, %r1675, %r1676, %r1677, %r1678, %r1679, %r1680, %r1681};
	bar.warp.sync 	-1;
	wmma.mma.sync.aligned.row.col.m32n8k16.s32.s8.s8.s32 {%r1690, %r1691, %r1692, %r1693, %r1694, %r1695, %r1696, %r1697}, {%r1, %r1, %r1, %r1}, {%r1}, {%r1682, %r1683, %r1684, %r1685, %r1686, %r1687, %r1688, %r1689};
	bar.warp.sync 	-1;
	wmma.mma.sync.aligned.row.col.m32n8k16.s32.s8.s8.s32 {%r1698, %r1699, %r1700, %r1701, %r1702, %r1703, %r1704, %r1705}, {%r1, %r1, %r1, %r1}, {%r1}, {%r1690, %r1691, %r1692, %r1693, %r1694, %r1695, %r1696, %r1697};
	bar.warp.sync 	-1;
	wmma.mma.sync.aligned.row.col.m32n8k16.s32.s8.s8.s32 {%r1706, %r1707, %r1708, %r1709, %r1710, %r1711, %r1712, %r1713}, {%r1, %r1, %r1, %r1}, {%r1}, {%r1698, %r1699, %r1700, %r1701, %r1702, %r1703, %r1704, %r1705};
	bar.warp.sync 	-1;
	wmma.mma.sync.aligned.row.col.m32n8k16.s32.s8.s8.s32 {%r1714, %r1715, %r1716, %r1717, %r1718, %r1719, %r1720, %r1721}, {%r1, %r1, %r1, %r1}, {%r1}, {%r1706, %r1707, %r1708, %r1709, %r1710, %r1711, %r1712, %r1713};
	bar.warp.sync 	-1;
	wmma.mma.sync.aligned.row.col.m32n8k16.s32.s8.s8.s32 {%r1722, %r1723, %r1724, %r1725, %r1726, %r1727, %r1728, %r1729}, {%r1, %r1, %r1, %r1}, {%r1}, {%r1714, %r1715, %r1716, %r1717, %r1718, %r1719, %r1720, %r1721};
	bar.warp.sync 	-1;
	wmma.mma.sync.aligned.row.col.m32n8k16.s32.s8.s8.s32 {%r1730, %r1731, %r1732, %r1733, %r1734, %r1735, %r1736, %r1737}, {%r1, %r1, %r1, %r1}, {%r1}, {%r1722, %r1723, %r1724, %r1725, %r1726, %r1727, %r1728, %r1729};
	bar.warp.sync 	-1;
	wmma.mma.sync.aligned.row.col.m32n8k16.s32.s8.s8.s32 {%r1738, %r1739, %r1740, %r1741, %r1742, %r1743, %r1744, %r1745}, {%r1, %r1, %r1, %r1}, {%r1}, {%r1730, %r1731, %r1732, %r1733, %r1734, %r1735, %r1736, %r1737};
	bar.warp.sync 	-1;
	wmma.mma.sync.aligned.row.col.m32n8k16.s32.s8.s8.s32 {%r1746, %r1747, %r1748, %r1749, %r1750, %r1751, %r1752, %r1753}, {%r1, %r1, %r1, %r1}, {%r1}, {%r1738, %r1739, %r1740, %r1741, %r1742, %r1743, %r1744, %r1745};
	bar.warp.sync 	-1;
	wmma.mma.sync.aligned.row.col.m32n8k16.s32.s8.s8.s32 {%r1754, %r1755, %r1756, %r1757, %r1758, %r1759, %r1760, %r1761}, {%r1, %r1, %r1, %r1}, {%r1}, {%r1746, %r1747, %r1748, %r1749, %r1750, %r1751, %r1752, %r1753};
	bar.warp.sync 	-1;
	wmma.mma.sync.aligned.row.col.m32n8k16.s32.s8.s8.s32 {%r1762, %r1763, %r1764, %r1765, %r1766, %r1767, %r1768, %r1769}, {%r1, %r1, %r1, %r1}, {%r1}, {%r1754, %r1755, %r1756, %r1757, %r1758, %r1759, %r1760, %r1761};
	bar.warp.sync 	-1;
	wmma.mma.sync.aligned.row.col.m32n8k16.s32.s8.s8.s32 {%r1770, %r1771, %r1772, %r1773, %r1774, %r1775, %r1776, %r1777}, {%r1, %r1, %r1, %r1}, {%r1}, {%r1762, %r1763, %r1764, %r1765, %r1766, %r1767, %r1768, %r1769};
	bar.warp.sync 	-1;
	wmma.mma.sync.aligned.row.col.m32n8k16.s32.s8.s8.s32 {%r1778, %r1779, %r1780, %r1781, %r1782, %r1783, %r1784, %r1785}, {%r1, %r1, %r1, %r1}, {%r1}, {%r1770, %r1771, %r1772, %r1773, %r1774, %r1775, %r1776, %r1777};
	bar.warp.sync 	-1;
	wmma.mma.sync.aligned.row.col.m32n8k16.s32.s8.s8.s32 {%r1786, %r1787, %r1788, %r1789, %r1790, %r1791, %r1792, %r1793}, {%r1, %r1, %r1, %r1}, {%r1}, {%r1778, %r1779, %r1780, %r1781, %r1782, %r1783, %r1784, %r1785};
	bar.warp.sync 	-1;
	wmma.mma.sync.aligned.row.col.m32n8k16.s32.s8.s8.s32 {%r1794, %r1795, %r1796, %r1797, %r1798, %r1799, %r1800, %r1801}, {%r1, %r1, %r1, %r1}, {%r1}, {%r1786, %r1787, %r1788, %r1789, %r1790, %r1791, %r1792, %r1793};
	bar.warp.sync 	-1;
	wmma.mma.sync.aligned.row.col.m32n8k16.s32.s8.s8.s32 {%r1802, %r1803, %r1804, %r1805, %r1806, %r1807, %r1808, %r1809}, {%r1, %r1, %r1, %r1}, {%r1}, {%r1794, %r1795, %r1796, %r1797, %r1798, %r1799, %r1800, %r1801};
	bar.warp.sync 	-1;
	wmma.mma.sync.aligned.row.col.m32n8k16.s32.s8.s8.s32 {%r1810, %r1811, %r1812, %r1813, %r1814, %r1815, %r1816, %r1817}, {%r1, %r1, %r1, %r1}, {%r1}, {%r1802, %r1803, %r1804, %r1805, %r1806, %r1807, %r1808, %r1809};
	bar.warp.sync 	-1;
	wmma.mma.sync.aligned.row.col.m32n8k16.s32.s8.s8.s32 {%r1818, %r1819, %r1820, %r1821, %r1822, %r1823, %r1824, %r1825}, {%r1, %r1, %r1, %r1}, {%r1}, {%r1810, %r1811, %r1812, %r1813, %r1814, %r1815, %r1816, %r1817};
	bar.warp.sync 	-1;
	wmma.mma.sync.aligned.row.col.m32n8k16.s32.s8.s8.s32 {%r1826, %r1827, %r1828, %r1829, %r1830, %r1831, %r1832, %r1833}, {%r1, %r1, %r1, %r1}, {%r1}, {%r1818, %r1819, %r1820, %r1821, %r1822, %r1823, %r1824, %r1825};
	bar.warp.sync 	-1;
	wmma.mma.sync.aligned.row.col.m32n8k16.s32.s8.s8.s32 {%r1834, %r1835, %r1836, %r1837, %r1838, %r1839, %r1840, %r1841}, {%r1, %r1, %r1, %r1}, {%r1}, {%r1826, %r1827, %r1828, %r1829, %r1830, %r1831, %r1832, %r1833};
	bar.warp.sync 	-1;
	wmma.mma.sync.aligned.row.col.m32n8k16.s32.s8.s8.s32 {%r1842, %r1843, %r1844, %r1845, %r1846, %r1847, %r1848, %r1849}, {%r1, %r1, %r1, %r1}, {%r1}, {%r1834, %r1835, %r1836, %r1837, %r1838, %r1839, %r1840, %r1841};
	bar.warp.sync 	-1;
	wmma.mma.sync.aligned.row.col.m32n8k16.s32.s8.s8.s32 {%r1850, %r1851, %r1852, %r1853, %r1854, %r1855, %r1856, %r1857}, {%r1, %r1, %r1, %r1}, {%r1}, {%r1842, %r1843, %r1844, %r1845, %r1846, %r1847, %r1848, %r1849};
	bar.warp.sync 	-1;
	wmma.mma.sync.aligned.row.col.m32n8k16.s32.s8.s8.s32 {%r1858, %r1859, %r1860, %r1861, %r1862, %r1863, %r1864, %r1865}, {%r1, %r1, %r1, %r1}, {%r1}, {%r1850, %r1851, %r1852, %r1853, %r1854, %r1855, %r1856, %r1857};
	bar.warp.sync 	-1;
	wmma.mma.sync.aligned.row.col.m32n8k16.s32.s8.s8.s32 {%r1866, %r1867, %r1868, %r1869, %r1870, %r1871, %r1872, %r1873}, {%r1, %r1, %r1, %r1}, {%r1}, {%r1858, %r1859, %r1860, %r1861, %r1862, %r1863, %r1864, %r1865};
	bar.warp.sync 	-1;
	wmma.mma.sync.aligned.row.col.m32n8k16.s32.s8.s8.s32 {%r1874, %r1875, %r1876, %r1877, %r1878, %r1879, %r1880, %r1881}, {%r1, %r1, %r1, %r1}, {%r1}, {%r1866, %r1867, %r1868, %r1869, %r1870, %r1871, %r1872, %r1873};
	bar.warp.sync 	-1;
	wmma.mma.sync.aligned.row.col.m32n8k16.s32.s8.s8.s32 {%r1882, %r1883, %r1884, %r1885, %r1886, %r1887, %r1888, %r1889}, {%r1, %r1, %r1, %r1}, {%r1}, {%r1874, %r1875, %r1876, %r1877, %r1878, %r1879, %r1880, %r1881};
	bar.warp.sync 	-1;
	wmma.mma.sync.aligned.row.col.m32n8k16.s32.s8.s8.s32 {%r1890, %r1891, %r1892, %r1893, %r1894, %r1895, %r1896, %r1897}, {%r1, %r1, %r1, %r1}, {%r1}, {%r1882, %r1883, %r1884, %r1885, %r1886, %r1887, %r1888, %r1889};
	bar.warp.sync 	-1;
	wmma.mma.sync.aligned.row.col.m32n8k16.s32.s8.s8.s32 {%r1898, %r1899, %r1900, %r1901, %r1902, %r1903, %r1904, %r1905}, {%r1, %r1, %r1, %r1}, {%r1}, {%r1890, %r1891, %r1892, %r1893, %r1894, %r1895, %r1896, %r1897};
	bar.warp.sync 	-1;
	wmma.mma.sync.aligned.row.col.m32n8k16.s32.s8.s8.s32 {%r1906, %r1907, %r1908, %r1909, %r1910, %r1911, %r1912, %r1913}, {%r1, %r1, %r1, %r1}, {%r1}, {%r1898, %r1899, %r1900, %r1901, %r1902, %r1903, %r1904, %r1905};
	bar.warp.sync 	-1;
	wmma.mma.sync.aligned.row.col.m32n8k16.s32.s8.s8.s32 {%r1914, %r1915, %r1916, %r1917, %r1918, %r1919, %r1920, %r1921}, {%r1, %r1, %r1, %r1}, {%r1}, {%r1906, %r1907, %r1908, %r1909, %r1910, %r1911, %r1912, %r1913};
	bar.warp.sync 	-1;
	wmma.mma.sync.aligned.row.col.m32n8k16.s32.s8.s8.s32 {%r1922, %r1923, %r1924, %r1925, %r1926, %r1927, %r1928, %r1929}, {%r1, %r1, %r1, %r1}, {%r1}, {%r1914, %r1915, %r1916, %r1917, %r1918, %r1919, %r1920, %r1921};
	bar.warp.sync 	-1;
	wmma.mma.sync.aligned.row.col.m32n8k16.s32.s8.s8.s32 {%r1930, %r1931, %r1932, %r1933, %r1934, %r1935, %r1936, %r1937}, {%r1, %r1, %r1, %r1}, {%r1}, {%r1922, %r1923, %r1924, %r1925, %r1926, %r1927, %r1928, %r1929};
	bar.warp.sync 	-1;
	wmma.mma.sync.aligned.row.col.m32n8k16.s32.s8.s8.s32 {%r1938, %r1939, %r1940, %r1941, %r1942, %r1943, %r1944, %r1945}, {%r1, %r1, %r1, %r1}, {%r1}, {%r1930, %r1931, %r1932, %r1933, %r1934, %r1935, %r1936, %r1937};
	bar.warp.sync 	-1;
	wmma.mma.sync.aligned.row.col.m32n8k16.s32.s8.s8.s32 {%r1946, %r1947, %r1948, %r1949, %r1950, %r1951, %r1952, %r1953}, {%r1, %r1, %r1, %r1}, {%r1}, {%r1938, %r1939, %r1940, %r1941, %r1942, %r1943, %r1944, %r1945};
	bar.warp.sync 	-1;
	wmma.mma.sync.aligned.row.col.m32n8k16.s32.s8.s8.s32 {%r1954, %r1955, %r1956, %r1957, %r1958, %r1959, %r1960, %r1961}, {%r1, %r1, %r1, %r1}, {%r1}, {%r1946, %r1947, %r1948, %r1949, %r1950, %r1951, %r1952, %r1953};
	bar.warp.sync 	-1;
	wmma.mma.sync.aligned.row.col.m32n8k16.s32.s8.s8.s32 {%r1962, %r1963, %r1964, %r1965, %r1966, %r1967, %r1968, %r1969}, {%r1, %r1, %r1, %r1}, {%r1}, {%r1954, %r1955, %r1956, %r1957, %r1958, %r1959, %r1960, %r1961};
	bar.warp.sync 	-1;
	wmma.mma.sync.aligned.row.col.m32n8k16.s32.s8.s8.s32 {%r1970, %r1971, %r1972, %r1973, %r1974, %r1975, %r1976, %r1977}, {%r1, %r1, %r1, %r1}, {%r1}, {%r1962, %r1963, %r1964, %r1965, %r1966, %r1967, %r1968, %r1969};
	bar.warp.sync 	-1;
	wmma.mma.sync.aligned.row.col.m32n8k16.s32.s8.s8.s32 {%r1978, %r1979, %r1980, %r1981, %r1982, %r1983, %r1984, %r1985}, {%r1, %r1, %r1, %r1}, {%r1}, {%r1970, %r1971, %r1972, %r1973, %r1974, %r1975, %r1976, %r1977};
	bar.warp.sync 	-1;
	wmma.mma.sync.aligned.row.col.m32n8k16.s32.s8.s8.s32 {%r1986, %r1987, %r1988, %r1989, %r1990, %r1991, %r1992, %r1993}, {%r1, %r1, %r1, %r1}, {%r1}, {%r1978, %r1979, %r1980, %r1981, %r1982, %r1983, %r1984, %r1985};
	bar.warp.sync 	-1;
	wmma.mma.sync.aligned.row.col.m32n8k16.s32.s8.s8.s32 {%r1994, %r1995, %r1996, %r1997, %r1998, %r1999, %r2000, %r2001}, {%r1, %r1, %r1, %r1}, {%r1}, {%r1986, %r1987, %r1988, %r1989, %r1990, %r1991, %r1992, %r1993};
	bar.warp.sync 	-1;
	wmma.mma.sync.aligned.row.col.m32n8k16.s32.s8.s8.s32 {%r2002, %r2003, %r2004, %r2005, %r2006, %r2007, %r2008, %r2009}, {%r1, %r1, %r1, %r1}, {%r1}, {%r1994, %r1995, %r1996, %r1997, %r1998, %r1999, %r2000, %r2001};
	bar.warp.sync 	-1;
	wmma.mma.sync.aligned.row.col.m32n8k16.s32.s8.s8.s32 {%r2010, %r2011, %r2012, %r2013, %r2014, %r2015, %r2016, %r2017}, {%r1, %r1, %r1, %r1}, {%r1}, {%r2002, %r2003, %r2004, %r2005, %r2006, %r2007, %r2008, %r2009};
	bar.warp.sync 	-1;
	wmma.mma.sync.aligned.row.col.m32n8k16.s32.s8.s8.s32 {%r2018, %r2019, %r2020, %r2021, %r2022, %r2023, %r2024, %r2025}, {%r1, %r1, %r1, %r1}, {%r1}, {%r2010, %r2011, %r2012, %r2013, %r2014, %r2015, %r2016, %r2017};
	bar.warp.sync 	-1;
	wmma.mma.sync.aligned.row.col.m32n8k16.s32.s8.s8.s32 {%r2026, %r2027, %r2028, %r2029, %r2030, %r2031, %r2032, %r2033}, {%r1, %r1, %r1, %r1}, {%r1}, {%r2018, %r2019, %r2020, %r2021, %r2022, %r2023, %r2024, %r2025};
	bar.warp.sync 	-1;
	wmma.mma.sync.aligned.row.col.m32n8k16.s32.s8.s8.s32 {%r2034, %r2035, %r2036, %r2037, %r2038, %r2039, %r2040, %r2041}, {%r1, %r1, %r1, %r1}, {%r1}, {%r2026, %r2027, %r2028, %r2029, %r2030, %r2031, %r2032, %r2033};
	bar.warp.sync 	-1;
	wmma.mma.sync.aligned.row.col.m32n8k16.s32.s8.s8.s32 {%r2042, %r2043, %r2044, %r2045, %r2046, %r2047, %r2048, %r2049}, {%r1, %r1, %r1, %r1}, {%r1}, {%r2034, %r2035, %r2036, %r2037, %r2038, %r2039, %r2040, %r2041};
	bar.warp.sync 	-1;
	wmma.mma.sync.aligned.row.col.m32n8k16.s32.s8.s8.s32 {%r2050, %r2051, %r2052, %r2053, %r2054, %r2055, %r2056, %r2057}, {%r1, %r1, %r1, %r1}, {%r1}, {%r2042, %r2043, %r2044, %r2045, %r2046, %r2047, %r2048, %r2049};
	bar.warp.sync 	-1;
	wmma.mma.sync.aligned.row.col.m32n8k16.s32.s8.s8.s32 {%r2058, %r2059, %r2060, %r2061, %r2062, %r2063, %r2064, %r2065}, {%r1, %r1, %r1, %r1}, {%r1}, {%r2050, %r2051, %r2052, %r2053, %r2054, %r2055, %r2056, %r2057};
	bar.warp.sync 	-1;
	wmma.mma.sync.aligned.row.col.m32n8k16.s32.s8.s8.s32 {%r2066, %r2067, %r2068, %r2069, %r2070, %r2071, %r2072, %r2073}, {%r1, %r1, %r1, %r1}, {%r1}, {%r2058, %r2059, %r2060, %r2061, %r2062, %r2063, %r2064, %r2065};
	bar.warp.sync 	-1;
	wmma.mma.sync.aligned.row.col.m32n8k16.s32.s8.s8.s32 {%r2074, %r2075, %r2076, %r2077, %r2078, %r2079, %r2080, %r2081}, {%r1, %r1, %r1, %r1}, {%r1}, {%r2066, %r2067, %r2068, %r2069, %r2070, %r2071, %r2072, %r2073};
	bar.warp.sync 	-1;
	wmma.mma.sync.aligned.row.col.m32n8k16.s32.s8.s8.s32 {%r2082, %r2083, %r2084, %r2085, %r2086, %r2087, %r2088, %r2089}, {%r1, %r1, %r1, %r1}, {%r1}, {%r2074, %r2075, %r2076, %r2077, %r2078, %r2079, %r2080, %r2081};
	bar.warp.sync 	-1;
	wmma.mma.sync.aligned.row.col.m32n8k16.s32.s8.s8.s32 {%r2090, %r2091, %r2092, %r2093, %r2094, %r2095, %r2096, %r2097}, {%r1, %r1, %r1, %r1}, {%r1}, {%r2082, %r2083, %r2084, %r2085, %r2086, %r2087, %r2088, %r2089};
	bar.warp.sync 	-1;
	wmma.mma.sync.aligned.row.col.m32n8k16.s32.s8.s8.s32 {%r2098, %r2099, %r2100, %r2101, %r2102, %r2103, %r2104, %r2105}, {%r1, %r1, %r1, %r1}, {%r1}, {%r2090, %r2091, %r2092, %r2093, %r2094, %r2095, %r2096, %r2097};
	bar.warp.sync 	-1;
	wmma.mma.sync.aligned.row.col.m32n8k16.s32.s8.s8.s32 {%r2106, %r2107, %r2108, %r2109, %r2110, %r2111, %r2112, %r2113}, {%r1, %r1, %r1, %r1}, {%r1}, {%r2098, %r2099, %r2100, %r2101, %r2102, %r2103, %r2104, %r2105};
	bar.warp.sync 	-1;
	wmma.mma.sync.aligned.row.col.m32n8k16.s32.s8.s8.s32 {%r2114, %r2115, %r2116, %r2117, %r2118, %r2119, %r2120, %r2121}, {%r1, %r1, %r1, %r1}, {%r1}, {%r2106, %r2107, %r2108, %r2109, %r2110, %r2111, %r2112, %r2113};
	bar.warp.sync 	-1;
	wmma.mma.sync.aligned.row.col.m32n8k16.s32.s8.s8.s32 {%r2122, %r2123, %r2124, %r2125, %r2126, %r2127, %r2128, %r2129}, {%r1, %r1, %r1, %r1}, {%r1}, {%r2114, %r2115, %r2116, %r2117, %r2118, %r2119, %r2120, %r2121};
	bar.warp.sync 	-1;
	wmma.mma.sync.aligned.row.col.m32n8k16.s32.s8.s8.s32 {%r2130, %r2131, %r2132, %r2133, %r2134, %r2135, %r2136, %r2137}, {%r1, %r1, %r1, %r1}, {%r1}, {%r2122, %r2123, %r2124, %r2125, %r2126, %r2127, %r2128, %r2129};
	bar.warp.sync 	-1;
	wmma.mma.sync.aligned.row.col.m32n8k16.s32.s8.s8.s32 {%r2138, %r2139, %r2140, %r2141, %r2142, %r2143, %r2144, %r2145}, {%r1, %r1, %r1, %r1}, {%r1}, {%r2130, %r2131, %r2132, %r2133, %r2134, %r2135, %r2136, %r2137};
	bar.warp.sync 	-1;
	wmma.mma.sync.aligned.row.col.m32n8k16.s32.s8.s8.s32 {%r2146, %r2147, %r2148, %r2149, %r2150, %r2151, %r2152, %r2153}, {%r1, %r1, %r1, %r1}, {%r1}, {%r2138, %r2139, %r2140, %r2141, %r2142, %r2143, %r2144, %r2145};
	bar.warp.sync 	-1;
	wmma.mma.sync.aligned.row.col.m32n8k16.s32.s8.s8.s32 {%r2154, %r2155, %r2156, %r2157, %r2158, %r2159, %r2160, %r2161}, {%r1, %r1, %r1, %r1}, {%r1}, {%r2146, %r2147, %r2148, %r2149, %r2150, %r2151, %r2152, %r2153};
	bar.warp.sync 	-1;
	wmma.mma.sync.aligned.row.col.m32n8k16.s32.s8.s8.s32 {%r2162, %r2163, %r2164, %r2165, %r2166, %r2167, %r2168, %r2169}, {%r1, %r1, %r1, %r1}, {%r1}, {%r2154, %r2155, %r2156, %r2157, %r2158, %r2159, %r2160, %r2161};
	bar.warp.sync 	-1;
	wmma.mma.sync.aligned.row.col.m32n8k16.s32.s8.s8.s32 {%r2170, %r2171, %r2172, %r2173, %r2174, %r2175, %r2176, %r2177}, {%r1, %r1, %r1, %r1}, {%r1}, {%r2162, %r2163, %r2164, %r2165, %r2166, %r2167, %r2168, %r2169};
	bar.warp.sync 	-1;
	wmma.mma.sync.aligned.row.col.m32n8k16.s32.s8.s8.s32 {%r2178, %r2179, %r2180, %r2181, %r2182, %r2183, %r2184, %r2185}, {%r1, %r1, %r1, %r1}, {%r1}, {%r2170, %r2171, %r2172, %r2173, %r2174, %r2175, %r2176, %r2177};
	bar.warp.sync 	-1;
	wmma.mma.sync.aligned.row.col.m32n8k16.s32.s8.s8.s32 {%r2186, %r2187, %r2188, %r2189, %r2190, %r2191, %r2192, %r2193}, {%r1, %r1, %r1, %r1}, {%r1}, {%r2178, %r2179, %r2180, %r2181, %r2182, %r2183, %r2184, %r2185};
	bar.warp.sync 	-1;
	wmma.mma.sync.aligned.row.col.m32n8k16.s32.s8.s8.s32 {%r2194, %r2195, %r2196, %r2197, %r2198, %r2199, %r2200, %r2201}, {%r1, %r1, %r1, %r1}, {%r1}, {%r2186, %r2187, %r2188, %r2189, %r2190, %r2191, %r2192, %r2193};
	bar.warp.sync 	-1;
	wmma.mma.sync.aligned.row.col.m32n8k16.s32.s8.s8.s32 {%r2202, %r2203, %r2204, %r2205, %r2206, %r2207, %r2208, %r2209}, {%r1, %r1, %r1, %r1}, {%r1}, {%r2194, %r2195, %r2196, %r2197, %r2198, %r2199, %r2200, %r2201};
	bar.warp.sync 	-1;
	wmma.mma.sync.aligned.row.col.m32n8k16.s32.s8.s8.s32 {%r2210, %r2211, %r2212, %r2213, %r2214, %r2215, %r2216, %r2217}, {%r1, %r1, %r1, %r1}, {%r1}, {%r2202, %r2203, %r2204, %r2205, %r2206, %r2207, %r2208, %r2209};
	bar.warp.sync 	-1;
	wmma.mma.sync.aligned.row.col.m32n8k16.s32.s8.s8.s32 {%r2218, %r2219, %r2220, %r2221, %r2222, %r2223, %r2224, %r2225}, {%r1, %r1, %r1, %r1}, {%r1}, {%r2210, %r2211, %r2212, %r2213, %r2214, %r2215, %r2216, %r2217};
	bar.warp.sync 	-1;
	wmma.mma.sync.aligned.row.col.m32n8k16.s32.s8.s8.s32 {%r2226, %r2227, %r2228, %r2229, %r2230, %r2231, %r2232, %r2233}, {%r1, %r1, %r1, %r1}, {%r1}, {%r2218, %r2219, %r2220, %r2221, %r2222, %r2223, %r2224, %r2225};
	bar.warp.sync 	-1;
	wmma.mma.sync.aligned.row.col.m32n8k16.s32.s8.s8.s32 {%r2234, %r2235, %r2236, %r2237, %r2238, %r2239, %r2240, %r2241}, {%r1, %r1, %r1, %r1}, {%r1}, {%r2226, %r2227, %r2228, %r2229, %r2230, %r2231, %r2232, %r2233};
	bar.warp.sync 	-1;
	wmma.mma.sync.aligned.row.col.m32n8k16.s32.s8.s8.s32 {%r2242, %r2243, %r2244, %r2245, %r2246, %r2247, %r2248, %r2249}, {%r1, %r1, %r1, %r1}, {%r1}, {%r2234, %r2235, %r2236, %r2237, %r2238, %r2239, %r2240, %r2241};
	bar.warp.sync 	-1;
	wmma.mma.sync.aligned.row.col.m32n8k16.s32.s8.s8.s32 {%r2250, %r2251, %r2252, %r2253, %r2254, %r2255, %r2256, %r2257}, {%r1, %r1, %r1, %r1}, {%r1}, {%r2242, %r2243, %r2244, %r2245, %r2246, %r2247, %r2248, %r2249};
	bar.warp.sync 	-1;
	wmma.mma.sync.aligned.row.col.m32n8k16.s32.s8.s8.s32 {%r2258, %r2259, %r2260, %r2261, %r2262, %r2263, %r2264, %r2265}, {%r1, %r1, %r1, %r1}, {%r1}, {%r2250, %r2251, %r2252, %r2253, %r2254, %r2255, %r2256, %r2257};
	bar.warp.sync 	-1;
	wmma.mma.sync.aligned.row.col.m32n8k16.s32.s8.s8.s32 {%r2266, %r2267, %r2268, %r2269, %r2270, %r2271, %r2272, %r2273}, {%r1, %r1, %r1, %r1}, {%r1}, {%r2258, %r2259, %r2260, %r2261, %r2262, %r2263, %r2264, %r2265};
	bar.warp.sync 	-1;
	wmma.mma.sync.aligned.row.col.m32n8k16.s32.s8.s8.s32 {%r2274, %r2275, %r2276, %r2277, %r2278, %r2279, %r2280, %r2281}, {%r1, %r1, %r1, %r1}, {%r1}, {%r2266, %r2267, %r2268, %r2269, %r2270, %r2271, %r2272, %r2273};
	bar.warp.sync 	-1;
	wmma.mma.sync.aligned.row.col.m32n8k16.s32.s8.s8.s32 {%r2282, %r2283, %r2284, %r2285, %r2286, %r2287, %r2288, %r2289}, {%r1, %r1, %r1, %r1}, {%r1}, {%r2274, %r2275, %r2276, %r2277, %r2278, %r2279, %r2280, %r2281};
	bar.warp.sync 	-1;
	wmma.mma.sync.aligned.row.col.m32n8k16.s32.s8.s8.s32 {%r2290, %r2291, %r2292, %r2293, %r2294, %r2295, %r2296, %r2297}, {%r1, %r1, %r1, %r1}, {%r1}, {%r2282, %r2283, %r2284, %r2285, %r2286, %r2287, %r2288, %r2289};
	bar.warp.sync 	-1;
	wmma.mma.sync.aligned.row.col.m32n8k16.s32.s8.s8.s32 {%r2298, %r2299, %r2300, %r2301, %r2302, %r2303, %r2304, %r2305}, {%r1, %r1, %r1, %r1}, {%r1}, {%r2290, %r2291, %r2292, %r2293, %r2294, %r2295, %r2296, %r2297};
	bar.warp.sync 	-1;
	wmma.mma.sync.aligned.row.col.m32n8k16.s32.s8.s8.s32 {%r2306, %r2307, %r2308, %r2309, %r2310, %r2311, %r2312, %r2313}, {%r1, %r1, %r1, %r1}, {%r1}, {%r2298, %r2299, %r2300, %r2301, %r2302, %r2303, %r2304, %r2305};
	bar.warp.sync 	-1;
	wmma.mma.sync.aligned.row.col.m32n8k16.s32.s8.s8.s32 {%r2314, %r2315, %r2316, %r2317, %r2318, %r2319, %r2320, %r2321}, {%r1, %r1, %r1, %r1}, {%r1}, {%r2306, %r2307, %r2308, %r2309, %r2310, %r2311, %r2312, %r2313};
	bar.warp.sync 	-1;
	wmma.mma.sync.aligned.row.col.m32n8k16.s32.s8.s8.s32 {%r2322, %r2323, %r2324, %r2325, %r2326, %r2327, %r2328, %r2329}, {%r1, %r1, %r1, %r1}, {%r1}, {%r2314, %r2315, %r2316, %r2317, %r2318, %r2319, %r2320, %r2321};
	bar.warp.sync 	-1;
	wmma.mma.sync.aligned.row.col.m32n8k16.s32.s8.s8.s32 {%r2330, %r2331, %r2332, %r2333, %r2334, %r2335, %r2336, %r2337}, {%r1, %r1, %r1, %r1}, {%r1}, {%r2322, %r2323, %r2324, %r2325, %r2326, %r2327, %r2328, %r2329};
	bar.warp.sync 	-1;
	wmma.mma.sync.aligned.row.col.m32n8k16.s32.s8.s8.s32 {%r2338, %r2339, %r2340, %r2341, %r2342, %r2343, %r2344, %r2345}, {%r1, %r1, %r1, %r1}, {%r1}, {%r2330, %r2331, %r2332, %r2333, %r2334, %r2335, %r2336, %r2337};
	bar.warp.sync 	-1;
	wmma.mma.sync.aligned.row.col.m32n8k16.s32.s8.s8.s32 {%r2346, %r2347, %r2348, %r2349, %r2350, %r2351, %r2352, %r2353}, {%r1, %r1, %r1, %r1}, {%r1}, {%r2338, %r2339, %r2340, %r2341, %r2342, %r2343, %r2344, %r2345};
	bar.warp.sync 	-1;
	wmma.mma.sync.aligned.row.col.m32n8k16.s32.s8.s8.s32 {%r2354, %r2355, %r2356, %r2357, %r2358, %r2359, %r2360, %r2361}, {%r1, %r1, %r1, %r1}, {%r1}, {%r2346, %r2347, %r2348, %r2349, %r2350, %r2351, %r2352, %r2353};
	bar.warp.sync 	-1;
	wmma.mma.sync.aligned.row.col.m32n8k16.s32.s8.s8.s32 {%r2362, %r2363, %r2364, %r2365, %r2366, %r2367, %r2368, %r2369}, {%r1, %r1, %r1, %r1}, {%r1}, {%r2354, %r2355, %r2356, %r2357, %r2358, %r2359, %r2360, %r2361};
	bar.warp.sync 	-1;
	wmma.mma.sync.aligned.row.col.m32n8k16.s32.s8.s8.s32 {%r2370, %r2371, %r2372, %r2373, %r2374, %r2375, %r2376, %r2377}, {%r1, %r1, %r1, %r1}, {%r1}, {%r2362, %r2363, %r2364, %r2365, %r2366, %r2367, %r2368, %r2369};
	bar.warp.sync 	-1;
	wmma.mma.sync.aligned.row.col.m32n8k16.s32.s8.s8.s32 {%r2378, %r2379, %r2380, %r2381, %r2382, %r2383, %r2384, %r2385}, {%r1, %r1, %r1, %r1}, {%r1}, {%r2370, %r2371, %r2372, %r2373, %r2374, %r2375, %r2376, %r2377};
	bar.warp.sync 	-1;
	wmma.mma.sync.aligned.row.col.m32n8k16.s32.s8.s8.s32 {%r2386, %r2387, %r2388, %r2389, %r2390, %r2391, %r2392, %r2393}, {%r1, %r1, %r1, %r1}, {%r1}, {%r2378, %r2379, %r2380, %r2381, %r2382, %r2383, %r2384, %r2385};
	bar.warp.sync 	-1;
	wmma.mma.sync.aligned.row.col.m32n8k16.s32.s8.s8.s32 {%r2394, %r2395, %r2396, %r2397, %r2398, %r2399, %r2400, %r2401}, {%r1, %r1, %r1, %r1}, {%r1}, {%r2386, %r2387, %r2388, %r2389, %r2390, %r2391, %r2392, %r2393};
	bar.warp.sync 	-1;
	wmma.mma.sync.aligned.row.col.m32n8k16.s32.s8.s8.s32 {%r2402, %r2403, %r2404, %r2405, %r2406, %r2407, %r2408, %r2409}, {%r1, %r1, %r1, %r1}, {%r1}, {%r2394, %r2395, %r2396, %r2397, %r2398, %r2399, %r2400, %r2401};
	bar.warp.sync 	-1;
	wmma.mma.sync.aligned.row.col.m32n8k16.s32.s8.s8.s32 {%r2410, %r2411, %r2412, %r2413, %r2414, %r2415, %r2416, %r2417}, {%r1, %r1, %r1, %r1}, {%r1}, {%r2402, %r2403, %r2404, %r2405, %r2406, %r2407, %r2408, %r2409};
	bar.warp.sync 	-1;
	wmma.mma.sync.aligned.row.col.m32n8k16.s32.s8.s8.s32 {%r2418, %r2419, %r2420, %r2421, %r2422, %r2423, %r2424, %r2425}, {%r1, %r1, %r1, %r1}, {%r1}, {%r2410, %r2411, %r2412, %r2413, %r2414, %r2415, %r2416, %r2417};
	bar.warp.sync 	-1;
	wmma.mma.sync.aligned.row.col.m32n8k16.s32.s8.s8.s32 {%r2426, %r2427, %r2428, %r2429, %r2430, %r2431, %r2432, %r2433}, {%r1, %r1, %r1, %r1}, {%r1}, {%r2418, %r2419, %r2420, %r2421, %r2422, %r2423, %r2424, %r2425};
	bar.warp.sync 	-1;
	wmma.mma.sync.aligned.row.col.m32n8k16.s32.s8.s8.s32 {%r2434, %r2435, %r2436, %r2437, %r2438, %r2439, %r2440, %r2441}, {%r1, %r1, %r1, %r1}, {%r1}, {%r2426, %r2427, %r2428, %r2429, %r2430, %r2431, %r2432, %r2433};
	bar.warp.sync 	-1;
	wmma.mma.sync.aligned.row.col.m32n8k16.s32.s8.s8.s32 {%r2442, %r2443, %r2444, %r2445, %r2446, %r2447, %r2448, %r2449}, {%r1, %r1, %r1, %r1}, {%r1}, {%r2434, %r2435, %r2436, %r2437, %r2438, %r2439, %r2440, %r2441};
	bar.warp.sync 	-1;
	wmma.mma.sync.aligned.row.col.m32n8k16.s32.s8.s8.s32 {%r2450, %r2451, %r2452, %r2453, %r2454, %r2455, %r2456, %r2457}, {%r1, %r1, %r1, %r1}, {%r1}, {%r2442, %r2443, %r2444, %r2445, %r2446, %r2447, %r2448, %r2449};
	bar.warp.sync 	-1;
	wmma.mma.sync.aligned.row.col.m32n8k16.s32.s8.s8.s32 {%r2458, %r2459, %r2460, %r2461, %r2462, %r2463, %r2464, %r2465}, {%r1, %r1, %r1, %r1}, {%r1}, {%r2450, %r2451, %r2452, %r2453, %r2454, %r2455, %r2456, %r2457};
	bar.warp.sync 	-1;
	wmma.mma.sync.aligned.row.col.m32n8k16.s32.s8.s8.s32 {%r2466, %r2467, %r2468, %r2469, %r2470, %r2471, %r2472, %r2473}, {%r1, %r1, %r1, %r1}, {%r1}, {%r2458, %r2459, %r2460, %r2461, %r2462, %r2463, %r2464, %r2465};
	bar.warp.sync 	-1;
	wmma.mma.sync.aligned.row.col.m32n8k16.s32.s8.s8.s32 {%r2474, %r2475, %r2476, %r2477, %r2478, %r2479, %r2480, %r2481}, {%r1, %r1, %r1, %r1}, {%r1}, {%r2466, %r2467, %r2468, %r2469, %r2470, %r2471, %r2472, %r2473};
	bar.warp.sync 	-1;
	wmma.mma.sync.aligned.row.col.m32n8k16.s32.s8.s8.s32 {%r2482, %r2483, %r2484, %r2485, %r2486, %r2487, %r2488, %r2489}, {%r1, %r1, %r1, %r1}, {%r1}, {%r2474, %r2475, %r2476, %r2477, %r2478, %r2479, %r2480, %r2481};
	bar.warp.sync 	-1;
	wmma.mma.sync.aligned.row.col.m32n8k16.s32.s8.s8.s32 {%r2490, %r2491, %r2492, %r2493, %r2494, %r2495, %r2496, %r2497}, {%r1, %r1, %r1, %r1}, {%r1}, {%r2482, %r2483, %r2484, %r2485, %r2486, %r2487, %r2488, %r2489};
	bar.warp.sync 	-1;
	wmma.mma.sync.aligned.row.col.m32n8k16.s32.s8.s8.s32 {%r2498, %r2499, %r2500, %r2501, %r2502, %r2503, %r2504, %r2505}, {%r1, %r1, %r1, %r1}, {%r1}, {%r2490, %r2491, %r2492, %r2493, %r2494, %r2495, %r2496, %r2497};
	bar.warp.sync 	-1;
	wmma.mma.sync.aligned.row.col.m32n8k16.s32.s8.s8.s32 {%r2506, %r2507, %r2508, %r2509, %r2510, %r2511, %r2512, %r2513}, {%r1, %r1, %r1, %r1}, {%r1}, {%r2498, %r2499, %r2500, %r2501, %r2502, %r2503, %r2504, %r2505};
	bar.warp.sync 	-1;
	wmma.mma.sync.aligned.row.col.m32n8k16.s32.s8.s8.s32 {%r2514, %r2515, %r2516, %r2517, %r2518, %r2519, %r2520, %r2521}, {%r1, %r1, %r1, %r1}, {%r1}, {%r2506, %r2507, %r2508, %r2509, %r2510, %r2511, %r2512, %r2513};
	bar.warp.sync 	-1;
	wmma.mma.sync.aligned.row.col.m32n8k16.s32.s8.s8.s32 {%r2522, %r2523, %r2524, %r2525, %r2526, %r2527, %r2528, %r2529}, {%r1, %r1, %r1, %r1}, {%r1}, {%r2514, %r2515, %r2516, %r2517, %r2518, %r2519, %r2520, %r2521};
	bar.warp.sync 	-1;
	wmma.mma.sync.aligned.row.col.m32n8k16.s32.s8.s8.s32 {%r2530, %r2531, %r2532, %r2533, %r2534, %r2535, %r2536, %r2537}, {%r1, %r1, %r1, %r1}, {%r1}, {%r2522, %r2523, %r2524, %r2525, %r2526, %r2527, %r2528, %r2529};
	bar.warp.sync 	-1;
	wmma.mma.sync.aligned.row.col.m32n8k16.s32.s8.s8.s32 {%r2538, %r2539, %r2540, %r2541, %r2542, %r2543, %r2544, %r2545}, {%r1, %r1, %r1, %r1}, {%r1}, {%r2530, %r2531, %r2532, %r2533, %r2534, %r2535, %r2536, %r2537};
	bar.warp.sync 	-1;
	wmma.mma.sync.aligned.row.col.m32n8k16.s32.s8.s8.s32 {%r2546, %r2547, %r2548, %r2549, %r2550, %r2551, %r2552, %r2553}, {%r1, %r1, %r1, %r1}, {%r1}, {%r2538, %r2539, %r2540, %r2541, %r2542, %r2543, %r2544, %r2545};
	bar.warp.sync 	-1;
	wmma.mma.sync.aligned.row.col.m32n8k16.s32.s8.s8.s32 {%r2554, %r2555, %r2556, %r2557, %r2558, %r2559, %r2560, %r2561}, {%r1, %r1, %r1, %r1}, {%r1}, {%r2546, %r2547, %r2548, %r2549, %r2550, %r2551, %r2552, %r2553};
	bar.warp.sync 	-1;
	wmma.mma.sync.aligned.row.col.m32n8k16.s32.s8.s8.s32 {%r2562, %r2563, %r2564, %r2565, %r2566, %r2567, %r2568, %r2569}, {%r1, %r1, %r1, %r1}, {%r1}, {%r2554, %r2555, %r2556, %r2557, %r2558, %r2559, %r2560, %r2561};
	bar.warp.sync 	-1;
	wmma.mma.sync.aligned.row.col.m32n8k16.s32.s8.s8.s32 {%r2570, %r2571, %r2572, %r2573, %r2574, %r2575, %r2576, %r2577}, {%r1, %r1, %r1, %r1}, {%r1}, {%r2562, %r2563, %r2564, %r2565, %r2566, %r2567, %r2568, %r2569};
	bar.warp.sync 	-1;
	wmma.mma.sync.aligned.row.col.m32n8k16.s32.s8.s8.s32 {%r2578, %r2579, %r2580, %r2581, %r2582, %r2583, %r2584, %r2585}, {%r1, %r1, %r1, %r1}, {%r1}, {%r2570, %r2571, %r2572, %r2573, %r2574, %r2575, %r2576, %r2577};
	bar.warp.sync 	-1;
	wmma.mma.sync.aligned.row.col.m32n8k16.s32.s8.s8.s32 {%r2586, %r2587, %r2588, %r2589, %r2590, %r2591, %r2592, %r2593}, {%r1, %r1, %r1, %r1}, {%r1}, {%r2578, %r2579, %r2580, %r2581, %r2582, %r2583, %r2584, %r2585};
	bar.warp.sync 	-1;
	wmma.mma.sync.aligned.row.col.m32n8k16.s32.s8.s8.s32 {%r2594, %r2595, %r2596, %r2597, %r2598, %r2599, %r2600, %r2601}, {%r1, %r1, %r1, %r1}, {%r1}, {%r2586, %r2587, %r2588, %r2589, %r2590, %r2591, %r2592, %r2593};
	bar.warp.sync 	-1;
	wmma.mma.sync.aligned.row.col.m32n8k16.s32.s8.s8.s32 {%r2602, %r2603, %r2604, %r2605, %r2606, %r2607, %r2608, %r2609}, {%r1, %r1, %r1, %r1}, {%r1}, {%r2594, %r2595, %r2596, %r2597, %r2598, %r2599, %r2600, %r2601};
	bar.warp.sync 	-1;
	wmma.mma.sync.aligned.row.col.m32n8k16.s32.s8.s8.s32 {%r2610, %r2611, %r2612, %r2613, %r2614, %r2615, %r2616, %r2617}, {%r1, %r1, %r1, %r1}, {%r1}, {%r2602, %r2603, %r2604, %r2605, %r2606, %r2607, %r2608, %r2609};
	bar.warp.sync 	-1;
	wmma.mma.sync.aligned.row.col.m32n8k16.s32.s8.s8.s32 {%r2618, %r2619, %r2620, %r2621, %r2622, %r2623, %r2624, %r2625}, {%r1, %r1, %r1, %r1}, {%r1}, {%r2610, %r2611, %r2612, %r2613, %r2614, %r2615, %r2616, %r2617};
	bar.warp.sync 	-1;
	wmma.mma.sync.aligned.row.col.m32n8k16.s32.s8.s8.s32 {%r2626, %r2627, %r2628, %r2629, %r2630, %r2631, %r2632, %r2633}, {%r1, %r1, %r1, %r1}, {%r1}, {%r2618, %r2619, %r2620, %r2621, %r2622, %r2623, %r2624, %r2625};
	bar.warp.sync 	-1;
	wmma.mma.sync.aligned.row.col.m32n8k16.s32.s8.s8.s32 {%r2634, %r2635, %r2636, %r2637, %r2638, %r2639, %r2640, %r2641}, {%r1, %r1, %r1, %r1}, {%r1}, {%r2626, %r2627, %r2628, %r2629, %r2630, %r2631, %r2632, %r2633};
	bar.warp.sync 	-1;
	wmma.mma.sync.aligned.row.col.m32n8k16.s32.s8.s8.s32 {%r2642, %r2643, %r2644, %r2645, %r2646, %r2647, %r2648, %r2649}, {%r1, %r1, %r1, %r1}, {%r1}, {%r2634, %r2635, %r2636, %r2637, %r2638, %r2639, %r2640, %r2641};
	bar.warp.sync 	-1;
	wmma.mma.sync.aligned.row.col.m32n8k16.s32.s8.s8.s32 {%r2650, %r2651, %r2652, %r2653, %r2654, %r2655, %r2656, %r2657}, {%r1, %r1, %r1, %r1}, {%r1}, {%r2642, %r2643, %r2644, %r2645, %r2646, %r2647, %r2648, %r2649};
	bar.warp.sync 	-1;
	wmma.mma.sync.aligned.row.col.m32n8k16.s32.s8.s8.s32 {%r2658, %r2659, %r2660, %r2661, %r2662, %r2663, %r2664, %r2665}, {%r1, %r1, %r1, %r1}, {%r1}, {%r2650, %r2651, %r2652, %r2653, %r2654, %r2655, %r2656, %r2657};
	bar.warp.sync 	-1;
	wmma.mma.sync.aligned.row.col.m32n8k16.s32.s8.s8.s32 {%r2666, %r2667, %r2668, %r2669, %r2670, %r2671, %r2672, %r2673}, {%r1, %r1, %r1, %r1}, {%r1}, {%r2658, %r2659, %r2660, %r2661, %r2662, %r2663, %r2664, %r2665};
	bar.warp.sync 	-1;
	wmma.mma.sync.aligned.row.col.m32n8k16.s32.s8.s8.s32 {%r2674, %r2675, %r2676, %r2677, %r2678, %r2679, %r2680, %r2681}, {%r1, %r1, %r1, %r1}, {%r1}, {%r2666, %r2667, %r2668, %r2669, %r2670, %r2671, %r2672, %r2673};
	bar.warp.sync 	-1;
	wmma.mma.sync.aligned.row.col.m32n8k16.s32.s8.s8.s32 {%r2682, %r2683, %r2684, %r2685, %r2686, %r2687, %r2688, %r2689}, {%r1, %r1, %r1, %r1}, {%r1}, {%r2674, %r2675, %r2676, %r2677, %r2678, %r2679, %r2680, %r2681};
	bar.warp.sync 	-1;
	wmma.mma.sync.aligned.row.col.m32n8k16.s32.s8.s8.s32 {%r2690, %r2691, %r2692, %r2693, %r2694, %r2695, %r2696, %r2697}, {%r1, %r1, %r1, %r1}, {%r1}, {%r2682, %r2683, %r2684, %r2685, %r2686, %r2687, %r2688, %r2689};
	bar.warp.sync 	-1;
	wmma.mma.sync.aligned.row.col.m32n8k16.s32.s8.s8.s32 {%r2698, %r2699, %r2700, %r2701, %r2702, %r2703, %r2704, %r2705}, {%r1, %r1, %r1, %r1}, {%r1}, {%r2690, %r2691, %r2692, %r2693, %r2694, %r2695, %r2696, %r2697};
	bar.warp.sync 	-1;
	wmma.mma.sync.aligned.row.col.m32n8k16.s32.s8.s8.s32 {%r2706, %r2707, %r2708, %r2709, %r2710, %r2711, %r2712, %r2713}, {%r1, %r1, %r1, %r1}, {%r1}, {%r2698, %r2699, %r2700, %r2701, %r2702, %r2703, %r2704, %r2705};
	bar.warp.sync 	-1;
	wmma.mma.sync.aligned.row.col.m32n8k16.s32.s8.s8.s32 {%r2714, %r2715, %r2716, %r2717, %r2718, %r2719, %r2720, %r2721}, {%r1, %r1, %r1, %r1}, {%r1}, {%r2706, %r2707, %r2708, %r2709, %r2710, %r2711, %r2712, %r2713};
	bar.warp.sync 	-1;
	wmma.mma.sync.aligned.row.col.m32n8k16.s32.s8.s8.s32 {%r2722, %r2723, %r2724, %r2725, %r2726, %r2727, %r2728, %r2729}, {%r1, %r1, %r1, %r1}, {%r1}, {%r2714, %r2715, %r2716, %r2717, %r2718, %r2719, %r2720, %r2721};
	bar.warp.sync 	-1;
	wmma.mma.sync.aligned.row.col.m32n8k16.s32.s8.s8.s32 {%r2730, %r2731, %r2732, %r2733, %r2734, %r2735, %r2736, %r2737}, {%r1, %r1, %r1, %r1}, {%r1}, {%r2722, %r2723, %r2724, %r2725, %r2726, %r2727, %r2728, %r2729};
	bar.warp.sync 	-1;
	wmma.mma.sync.aligned.row.col.m32n8k16.s32.s8.s8.s32 {%r2738, %r2739, %r2740, %r2741, %r2742, %r2743, %r2744, %r2745}, {%r1, %r1, %r1, %r1}, {%r1}, {%r2730, %r2731, %r2732, %r2733, %r2734, %r2735, %r2736, %r2737};
	bar.warp.sync 	-1;
	wmma.mma.sync.aligned.row.col.m32n8k16.s32.s8.s8.s32 {%r2746, %r2747, %r2748, %r2749, %r2750, %r2751, %r2752, %r2753}, {%r1, %r1, %r1, %r1}, {%r1}, {%r2738, %r2739, %r2740, %r2741, %r2742, %r2743, %r2744, %r2745};
	bar.warp.sync 	-1;
	wmma.mma.sync.aligned.row.col.m32n8k16.s32.s8.s8.s32 {%r2754, %r2755, %r2756, %r2757, %r2758, %r2759, %r2760, %r2761}, {%r1, %r1, %r1, %r1}, {%r1}, {%r2746, %r2747, %r2748, %r2749, %r2750, %r2751, %r2752, %r2753};
	bar.warp.sync 	-1;
	wmma.mma.sync.aligned.row.col.m32n8k16.s32.s8.s8.s32 {%r2762, %r2763, %r2764, %r2765, %r2766, %r2767, %r2768, %r2769}, {%r1, %r1, %r1, %r1}, {%r1}, {%r2754, %r2755, %r2756, %r2757, %r2758, %r2759, %r2760, %r2761};
	bar.warp.sync 	-1;
	wmma.mma.sync.aligned.row.col.m32n8k16.s32.s8.s8.s32 {%r2770, %r2771, %r2772, %r2773, %r2774, %r2775, %r2776, %r2777}, {%r1, %r1, %r1, %r1}, {%r1}, {%r2762, %r2763, %r2764, %r2765, %r2766, %r2767, %r2768, %r2769};
	bar.warp.sync 	-1;
	wmma.mma.sync.aligned.row.col.m32n8k16.s32.s8.s8.s32 {%r2778, %r2779, %r2780, %r2781, %r2782, %r2783, %r2784, %r2785}, {%r1, %r1, %r1, %r1}, {%r1}, {%r2770, %r2771, %r2772, %r2773, %r2774, %r2775, %r2776, %r2777};
	bar.warp.sync 	-1;
	wmma.mma.sync.aligned.row.col.m32n8k16.s32.s8.s8.s32 {%r2786, %r2787, %r2788, %r2789, %r2790, %r2791, %r2792, %r2793}, {%r1, %r1, %r1, %r1}, {%r1}, {%r2778, %r2779, %r2780, %r2781, %r2782, %r2783, %r2784, %r2785};
	bar.warp.sync 	-1;
	wmma.mma.sync.aligned.row.col.m32n8k16.s32.s8.s8.s32 {%r2794, %r2795, %r2796, %r2797, %r2798, %r2799, %r2800, %r2801}, {%r1, %r1, %r1, %r1}, {%r1}, {%r2786, %r2787, %r2788, %r2789, %r2790, %r2791, %r2792, %r2793};
	bar.warp.sync 	-1;
	wmma.mma.sync.aligned.row.col.m32n8k16.s32.s8.s8.s32 {%r2802, %r2803, %r2804, %r2805, %r2806, %r2807, %r2808, %r2809}, {%r1, %r1, %r1, %r1}, {%r1}, {%r2794, %r2795, %r2796, %r2797, %r2798, %r2799, %r2800, %r2801};
	bar.warp.sync 	-1;
	wmma.mma.sync.aligned.row.col.m32n8k16.s32.s8.s8.s32 {%r2810, %r2811, %r2812, %r2813, %r2814, %r2815, %r2816, %r2817}, {%r1, %r1, %r1, %r1}, {%r1}, {%r2802, %r2803, %r2804, %r2805, %r2806, %r2807, %r2808, %r2809};
	bar.warp.sync 	-1;
	wmma.mma.sync.aligned.row.col.m32n8k16.s32.s8.s8.s32 {%r2818, %r2819, %r2820, %r2821, %r2822, %r2823, %r2824, %r2825}, {%r1, %r1, %r1, %r1}, {%r1}, {%r2810, %r2811, %r2812, %r2813, %r2814, %r2815, %r2816, %r2817};
	bar.warp.sync 	-1;
	wmma.mma.sync.aligned.row.col.m32n8k16.s32.s8.s8.s32 {%r2826, %r2827, %r2828, %r2829, %r2830, %r2831, %r2832, %r2833}, {%r1, %r1, %r1, %r1}, {%r1}, {%r2818, %r2819, %r2820, %r2821, %r2822, %r2823, %r2824, %r2825};
	bar.warp.sync 	-1;
	wmma.mma.sync.aligned.row.col.m32n8k16.s32.s8.s8.s32 {%r2834, %r2835, %r2836, %r2837, %r2838, %r2839, %r2840, %r2841}, {%r1, %r1, %r1, %r1}, {%r1}, {%r2826, %r2827, %r2828, %r2829, %r2830, %r2831, %r2832, %r2833};
	bar.warp.sync 	-1;
	wmma.mma.sync.aligned.row.col.m32n8k16.s32.s8.s8.s32 {%r2842, %r2843, %r2844, %r2845, %r2846, %r2847, %r2848, %r2849}, {%r1, %r1, %r1, %r1}, {%r1}, {%r2834, %r2835, %r2836, %r2837, %r2838, %r2839, %r2840, %r2841};
	bar.warp.sync 	-1;
	wmma.mma.sync.aligned.row.col.m32n8k16.s32.s8.s8.s32 {%r2850, %r2851, %r2852, %r2853, %r2854, %r2855, %r2856, %r2857}, {%r1, %r1, %r1, %r1}, {%r1}, {%r2842, %r2843, %r2844, %r2845, %r2846, %r2847, %r2848, %r2849};
	bar.warp.sync 	-1;
	wmma.mma.sync.aligned.row.col.m32n8k16.s32.s8.s8.s32 {%r2858, %r2859, %r2860, %r2861, %r2862, %r2863, %r2864, %r2865}, {%r1, %r1, %r1, %r1}, {%r1}, {%r2850, %r2851, %r2852, %r2853, %r2854, %r2855, %r2856, %r2857};
	bar.warp.sync 	-1;
	wmma.mma.sync.aligned.row.col.m32n8k16.s32.s8.s8.s32 {%r2866, %r2867, %r2868, %r2869, %r2870, %r2871, %r2872, %r2873}, {%r1, %r1, %r1, %r1}, {%r1}, {%r2858, %r2859, %r2860, %r2861, %r2862, %r2863, %r2864, %r2865};
	bar.warp.sync 	-1;
	wmma.mma.sync.aligned.row.col.m32n8k16.s32.s8.s8.s32 {%r2874, %r2875, %r2876, %r2877, %r2878, %r2879, %r2880, %r2881}, {%r1, %r1, %r1, %r1}, {%r1}, {%r2866, %r2867, %r2868, %r2869, %r2870, %r2871, %r2872, %r2873};
	bar.warp.sync 	-1;
	wmma.mma.sync.aligned.row.col.m32n8k16.s32.s8.s8.s32 {%r2882, %r2883, %r2884, %r2885, %r2886, %r2887, %r2888, %r2889}, {%r1, %r1, %r1, %r1}, {%r1}, {%r2874, %r2875, %r2876, %r2877, %r2878, %r2879, %r2880, %r2881};
	bar.warp.sync 	-1;
	wmma.mma.sync.aligned.row.col.m32n8k16.s32.s8.s8.s32 {%r2890, %r2891, %r2892, %r2893, %r2894, %r2895, %r2896, %r2897}, {%r1, %r1, %r1, %r1}, {%r1}, {%r2882, %r2883, %r2884, %r2885, %r2886, %r2887, %r2888, %r2889};
	bar.warp.sync 	-1;
	wmma.mma.sync.aligned.row.col.m32n8k16.s32.s8.s8.s32 {%r2898, %r2899, %r2900, %r2901, %r2902, %r2903, %r2904, %r2905}, {%r1, %r1, %r1, %r1}, {%r1}, {%r2890, %r2891, %r2892, %r2893, %r2894, %r2895, %r2896, %r2897};
	bar.warp.sync 	-1;
	wmma.mma.sync.aligned.row.col.m32n8k16.s32.s8.s8.s32 {%r2906, %r2907, %r2908, %r2909, %r2910, %r2911, %r2912, %r2913}, {%r1, %r1, %r1, %r1}, {%r1}, {%r2898, %r2899, %r2900, %r2901, %r2902, %r2903, %r2904, %r2905};
	bar.warp.sync 	-1;
	wmma.mma.sync.aligned.row.col.m32n8k16.s32.s8.s8.s32 {%r2914, %r2915, %r2916, %r2917, %r2918, %r2919, %r2920, %r2921}, {%r1, %r1, %r1, %r1}, {%r1}, {%r2906, %r2907, %r2908, %r2909, %r2910, %r2911, %r2912, %r2913};
	bar.warp.sync 	-1;
	wmma.mma.sync.aligned.row.col.m32n8k16.s32.s8.s8.s32 {%r2922, %r2923, %r2924, %r2925, %r2926, %r2927, %r2928, %r2929}, {%r1, %r1, %r1, %r1}, {%r1}, {%r2914, %r2915, %r2916, %r2917, %r2918, %r2919, %r2920, %r2921};
	bar.warp.sync 	-1;
	wmma.mma.sync.aligned.row.col.m32n8k16.s32.s8.s8.s32 {%r2930, %r2931, %r2932, %r2933, %r2934, %r2935, %r2936, %r2937}, {%r1, %r1, %r1, %r1}, {%r1}, {%r2922, %r2923, %r2924, %r2925, %r2926, %r2927, %r2928, %r2929};
	bar.warp.sync 	-1;
	wmma.mma.sync.aligned.row.col.m32n8k16.s32.s8.s8.s32 {%r2938, %r2939, %r2940, %r2941, %r2942, %r2943, %r2944, %r2945}, {%r1, %r1, %r1, %r1}, {%r1}, {%r2930, %r2931, %r2932, %r2933, %r2934, %r2935, %r2936, %r2937};
	bar.warp.sync 	-1;
	wmma.mma.sync.aligned.row.col.m32n8k16.s32.s8.s8.s32 {%r2946, %r2947, %r2948, %r2949, %r2950, %r2951, %r2952, %r2953}, {%r1, %r1, %r1, %r1}, {%r1}, {%r2938, %r2939, %r2940, %r2941, %r2942, %r2943, %r2944, %r2945};
	bar.warp.sync 	-1;
	wmma.mma.sync.aligned.row.col.m32n8k16.s32.s8.s8.s32 {%r2954, %r2955, %r2956, %r2957, %r2958, %r2959, %r2960, %r2961}, {%r1, %r1, %r1, %r1}, {%r1}, {%r2946, %r2947, %r2948, %r2949, %r2950, %r2951, %r2952, %r2953};
	bar.warp.sync 	-1;
	wmma.mma.sync.aligned.row.col.m32n8k16.s32.s8.s8.s32 {%r2962, %r2963, %r2964, %r2965, %r2966, %r2967, %r2968, %r2969}, {%r1, %r1, %r1, %r1}, {%r1}, {%r2954, %r2955, %r2956, %r2957, %r2958, %r2959, %r2960, %r2961};
	bar.warp.sync 	-1;
	wmma.mma.sync.aligned.row.col.m32n8k16.s32.s8.s8.s32 {%r2970, %r2971, %r2972, %r2973, %r2974, %r2975, %r2976, %r2977}, {%r1, %r1, %r1, %r1}, {%r1}, {%r2962, %r2963, %r2964, %r2965, %r2966, %r2967, %r2968, %r2969};
	bar.warp.sync 	-1;
	wmma.mma.sync.aligned.row.col.m32n8k16.s32.s8.s8.s32 {%r2978, %r2979, %r2980, %r2981, %r2982, %r2983, %r2984, %r2985}, {%r1, %r1, %r1, %r1}, {%r1}, {%r2970, %r2971, %r2972, %r2973, %r2974, %r2975, %r2976, %r2977};
	bar.warp.sync 	-1;
	wmma.mma.sync.aligned.row.col.m32n8k16.s32.s8.s8.s32 {%r2986, %r2987, %r2988, %r2989, %r2990, %r2991, %r2992, %r2993}, {%r1, %r1, %r1, %r1}, {%r1}, {%r2978, %r2979, %r2980, %r2981, %r2982, %r2983, %r2984, %r2985};
	bar.warp.sync 	-1;
	wmma.mma.sync.aligned.row.col.m32n8k16.s32.s8.s8.s32 {%r2994, %r2995, %r2996, %r2997, %r2998, %r2999, %r3000, %r3001}, {%r1, %r1, %r1, %r1}, {%r1}, {%r2986, %r2987, %r2988, %r2989, %r2990, %r2991, %r2992, %r2993};
	bar.warp.sync 	-1;
	wmma.mma.sync.aligned.row.col.m32n8k16.s32.s8.s8.s32 {%r3002, %r3003, %r3004, %r3005, %r3006, %r3007, %r3008, %r3009}, {%r1, %r1, %r1, %r1}, {%r1}, {%r2994, %r2995, %r2996, %r2997, %r2998, %r2999, %r3000, %r3001};
	bar.warp.sync 	-1;
	wmma.mma.sync.aligned.row.col.m32n8k16.s32.s8.s8.s32 {%r3010, %r3011, %r3012, %r3013, %r3014, %r3015, %r3016, %r3017}, {%r1, %r1, %r1, %r1}, {%r1}, {%r3002, %r3003, %r3004, %r3005, %r3006, %r3007, %r3008, %r3009};
	bar.warp.sync 	-1;
	wmma.mma.sync.aligned.row.col.m32n8k16.s32.s8.s8.s32 {%r3018, %r3019, %r3020, %r3021, %r3022, %r3023, %r3024, %r3025}, {%r1, %r1, %r1, %r1}, {%r1}, {%r3010, %r3011, %r3012, %r3013, %r3014, %r3015, %r3016, %r3017};
	bar.warp.sync 	-1;
	wmma.mma.sync.aligned.row.col.m32n8k16.s32.s8.s8.s32 {%r3026, %r3027, %r3028, %r3029, %r3030, %r3031, %r3032, %r3033}, {%r1, %r1, %r1, %r1}, {%r1}, {%r3018, %r3019, %r3020, %r3021, %r3022, %r3023, %r3024, %r3025};
	bar.warp.sync 	-1;
	wmma.mma.sync.aligned.row.col.m32n8k16.s32.s8.s8.s32 {%r3034, %r3035, %r3036, %r3037, %r3038, %r3039, %r3040, %r3041}, {%r1, %r1, %r1, %r1}, {%r1}, {%r3026, %r3027, %r3028, %r3029, %r3030, %r3031, %r3032, %r3033};
	bar.warp.sync 	-1;
	wmma.mma.sync.aligned.row.col.m32n8k16.s32.s8.s8.s32 {%r3042, %r3043, %r3044, %r3045, %r3046, %r3047, %r3048, %r3049}, {%r1, %r1, %r1, %r1}, {%r1}, {%r3034, %r3035, %r3036, %r3037, %r3038, %r3039, %r3040, %r3041};
	bar.warp.sync 	-1;
	wmma.mma.sync.aligned.row.col.m32n8k16.s32.s8.s8.s32 {%r3050, %r3051, %r3052, %r3053, %r3054, %r3055, %r3056, %r3057}, {%r1, %r1, %r1, %r1}, {%r1}, {%r3042, %r3043, %r3044, %r3045, %r3046, %r3047, %r3048, %r3049};
	bar.warp.sync 	-1;
	wmma.mma.sync.aligned.row.col.m32n8k16.s32.s8.s8.s32 {%r3058, %r3059, %r3060, %r3061, %r3062, %r3063, %r3064, %r3065}, {%r1, %r1, %r1, %r1}, {%r1}, {%r3050, %r3051, %r3052, %r3053, %r3054, %r3055, %r3056, %r3057};
	bar.warp.sync 	-1;
	wmma.mma.sync.aligned.row.col.m32n8k16.s32.s8.s8.s32 {%r3066, %r3067, %r3068, %r3069, %r3070, %r3071, %r3072, %r3073}, {%r1, %r1, %r1, %r1}, {%r1}, {%r3058, %r3059, %r3060, %r3061, %r3062, %r3063, %r3064, %r3065};
	bar.warp.sync 	-1;
	wmma.mma.sync.aligned.row.col.m32n8k16.s32.s8.s8.s32 {%r3074, %r3075, %r3076, %r3077, %r3078, %r3079, %r3080, %r3081}, {%r1, %r1, %r1, %r1}, {%r1}, {%r3066, %r3067, %r3068, %r3069, %r3070, %r3071, %r3072, %r3073};
	bar.warp.sync 	-1;
	wmma.mma.sync.aligned.row.col.m32n8k16.s32.s8.s8.s32 {%r3082, %r3083, %r3084, %r3085, %r3086, %r3087, %r3088, %r3089}, {%r1, %r1, %r1, %r1}, {%r1}, {%r3074, %r3075, %r3076, %r3077, %r3078, %r3079, %r3080, %r3081};
	bar.warp.sync 	-1;
	wmma.mma.sync.aligned.row.col.m32n8k16.s32.s8.s8.s32 {%r3090, %r3091, %r3092, %r3093, %r3094, %r3095, %r3096, %r3097}, {%r1, %r1, %r1, %r1}, {%r1}, {%r3082, %r3083, %r3084, %r3085, %r3086, %r3087, %r3088, %r3089};
	bar.warp.sync 	-1;
	wmma.mma.sync.aligned.row.col.m32n8k16.s32.s8.s8.s32 {%r3098, %r3099, %r3100, %r3101, %r3102, %r3103, %r3104, %r3105}, {%r1, %r1, %r1, %r1}, {%r1}, {%r3090, %r3091, %r3092, %r3093, %r3094, %r3095, %r3096, %r3097};
	bar.warp.sync 	-1;
	wmma.mma.sync.aligned.row.col.m32n8k16.s32.s8.s8.s32 {%r3106, %r3107, %r3108, %r3109, %r3110, %r3111, %r3112, %r3113}, {%r1, %r1, %r1, %r1}, {%r1}, {%r3098, %r3099, %r3100, %r3101, %r3102, %r3103, %r3104, %r3105};
	bar.warp.sync 	-1;
	wmma.mma.sync.aligned.row.col.m32n8k16.s32.s8.s8.s32 {%r3114, %r3115, %r3116, %r3117, %r3118, %r3119, %r3120, %r3121}, {%r1, %r1, %r1, %r1}, {%r1}, {%r3106, %r3107, %r3108, %r3109, %r3110, %r3111, %r3112, %r3113};
	bar.warp.sync 	-1;
	wmma.mma.sync.aligned.row.col.m32n8k16.s32.s8.s8.s32 {%r3122, %r3123, %r3124, %r3125, %r3126, %r3127, %r3128, %r3129}, {%r1, %r1, %r1, %r1}, {%r1}, {%r3114, %r3115, %r3116, %r3117, %r3118, %r3119, %r3120, %r3121};
	bar.warp.sync 	-1;
	wmma.mma.sync.aligned.row.col.m32n8k16.s32.s8.s8.s32 {%r3130, %r3131, %r3132, %r3133, %r3134, %r3135, %r3136, %r3137}, {%r1, %r1, %r1, %r1}, {%r1}, {%r3122, %r3123, %r3124, %r3125, %r3126, %r3127, %r3128, %r3129};
	bar.warp.sync 	-1;
	wmma.mma.sync.aligned.row.col.m32n8k16.s32.s8.s8.s32 {%r3138, %r3139, %r3140, %r3141, %r3142, %r3143, %r3144, %r3145}, {%r1, %r1, %r1, %r1}, {%r1}, {%r3130, %r3131, %r3132, %r3133, %r3134, %r3135, %r3136, %r3137};
	bar.warp.sync 	-1;
	wmma.mma.sync.aligned.row.col.m32n8k16.s32.s8.s8.s32 {%r3146, %r3147, %r3148, %r3149, %r3150, %r3151, %r3152, %r3153}, {%r1, %r1, %r1, %r1}, {%r1}, {%r3138, %r3139, %r3140, %r3141, %r3142, %r3143, %r3144, %r3145};
	bar.warp.sync 	-1;
	wmma.mma.sync.aligned.row.col.m32n8k16.s32.s8.s8.s32 {%r3154, %r3155, %r3156, %r3157, %r3158, %r3159, %r3160, %r3161}, {%r1, %r1, %r1, %r1}, {%r1}, {%r3146, %r3147, %r3148, %r3149, %r3150, %r3151, %r3152, %r3153};
	bar.warp.sync 	-1;
	wmma.mma.sync.aligned.row.col.m32n8k16.s32.s8.s8.s32 {%r3162, %r3163, %r3164, %r3165, %r3166, %r3167, %r3168, %r3169}, {%r1, %r1, %r1, %r1}, {%r1}, {%r3154, %r3155, %r3156, %r3157, %r3158, %r3159, %r3160, %r3161};
	bar.warp.sync 	-1;
	wmma.mma.sync.aligned.row.col.m32n8k16.s32.s8.s8.s32 {%r3170, %r3171, %r3172, %r3173, %r3174, %r3175, %r3176, %r3177}, {%r1, %r1, %r1, %r1}, {%r1}, {%r3162, %r3163, %r3164, %r3165, %r3166, %r3167, %r3168, %r3169};
	bar.warp.sync 	-1;
	wmma.mma.sync.aligned.row.col.m32n8k16.s32.s8.s8.s32 {%r3178, %r3179, %r3180, %r3181, %r3182, %r3183, %r3184, %r3185}, {%r1, %r1, %r1, %r1}, {%r1}, {%r3170, %r3171, %r3172, %r3173, %r3174, %r3175, %r3176, %r3177};
	bar.warp.sync 	-1;
	wmma.mma.sync.aligned.row.col.m32n8k16.s32.s8.s8.s32 {%r3186, %r3187, %r3188, %r3189, %r3190, %r3191, %r3192, %r3193}, {%r1, %r1, %r1, %r1}, {%r1}, {%r3178, %r3179, %r3180, %r3181, %r3182, %r3183, %r3184, %r3185};
	bar.warp.sync 	-1;
	wmma.mma.sync.aligned.row.col.m32n8k16.s32.s8.s8.s32 {%r3194, %r3195, %r3196, %r3197, %r3198, %r3199, %r3200, %r3201}, {%r1, %r1, %r1, %r1}, {%r1}, {%r3186, %r3187, %r3188, %r3189, %r3190, %r3191, %r3192, %r3193};
	bar.warp.sync 	-1;
	wmma.mma.sync.aligned.row.col.m32n8k16.s32.s8.s8.s32 {%r3202, %r3203, %r3204, %r3205, %r3206, %r3207, %r3208, %r3209}, {%r1, %r1, %r1, %r1}, {%r1}, {%r3194, %r3195, %r3196, %r3197, %r3198, %r3199, %r3200, %r3201};
	bar.warp.sync 	-1;
	wmma.mma.sync.aligned.row.col.m32n8k16.s32.s8.s8.s32 {%r3210, %r3211, %r3212, %r3213, %r3214, %r3215, %r3216, %r3217}, {%r1, %r1, %r1, %r1}, {%r1}, {%r3202, %r3203, %r3204, %r3205, %r3206, %r3207, %r3208, %r3209};
	bar.warp.sync 	-1;
	wmma.mma.sync.aligned.row.col.m32n8k16.s32.s8.s8.s32 {%r3218, %r3219, %r3220, %r3221, %r3222, %r3223, %r3224, %r3225}, {%r1, %r1, %r1, %r1}, {%r1}, {%r3210, %r3211, %r3212, %r3213, %r3214, %r3215, %r3216, %r3217};
	bar.warp.sync 	-1;
	wmma.mma.sync.aligned.row.col.m32n8k16.s32.s8.s8.s32 {%r3226, %r3227, %r3228, %r3229, %r3230, %r3231, %r3232, %r3233}, {%r1, %r1, %r1, %r1}, {%r1}, {%r3218, %r3219, %r3220, %r3221, %r3222, %r3223, %r3224, %r3225};
	bar.warp.sync 	-1;
	wmma.mma.sync.aligned.row.col.m32n8k16.s32.s8.s8.s32 {%r3234, %r3235, %r3236, %r3237, %r3238, %r3239, %r3240, %r3241}, {%r1, %r1, %r1, %r1}, {%r1}, {%r3226, %r3227, %r3228, %r3229, %r3230, %r3231, %r3232, %r3233};
	bar.warp.sync 	-1;
	wmma.mma.sync.aligned.row.col.m32n8k16.s32.s8.s8.s32 {%r3242, %r3243, %r3244, %r3245, %r3246, %r3247, %r3248, %r3249}, {%r1, %r1, %r1, %r1}, {%r1}, {%r3234, %r3235, %r3236, %r3237, %r3238, %r3239, %r3240, %r3241};
	bar.warp.sync 	-1;
	wmma.mma.sync.aligned.row.col.m32n8k16.s32.s8.s8.s32 {%r3250, %r3251, %r3252, %r3253, %r3254, %r3255, %r3256, %r3257}, {%r1, %r1, %r1, %r1}, {%r1}, {%r3242, %r3243, %r3244, %r3245, %r3246, %r3247, %r3248, %r3249};
	bar.warp.sync 	-1;
	wmma.mma.sync.aligned.row.col.m32n8k16.s32.s8.s8.s32 {%r3258, %r3259, %r3260, %r3261, %r3262, %r3263, %r3264, %r3265}, {%r1, %r1, %r1, %r1}, {%r1}, {%r3250, %r3251, %r3252, %r3253, %r3254, %r3255, %r3256, %r3257};
	bar.warp.sync 	-1;
	wmma.mma.sync.aligned.row.col.m32n8k16.s32.s8.s8.s32 {%r3266, %r3267, %r3268, %r3269, %r3270, %r3271, %r3272, %r3273}, {%r1, %r1, %r1, %r1}, {%r1}, {%r3258, %r3259, %r3260, %r3261, %r3262, %r3263, %r3264, %r3265};
	bar.warp.sync 	-1;
	wmma.mma.sync.aligned.row.col.m32n8k16.s32.s8.s8.s32 {%r3274, %r3275, %r3276, %r3277, %r3278, %r3279, %r3280, %r3281}, {%r1, %r1, %r1, %r1}, {%r1}, {%r3266, %r3267, %r3268, %r3269, %r3270, %r3271, %r3272, %r3273};
	bar.warp.sync 	-1;
	wmma.mma.sync.aligned.row.col.m32n8k16.s32.s8.s8.s32 {%r3282, %r3283, %r3284, %r3285, %r3286, %r3287, %r3288, %r3289}, {%r1, %r1, %r1, %r1}, {%r1}, {%r3274, %r3275, %r3276, %r3277, %r3278, %r3279, %r3280, %r3281};
	bar.warp.sync 	-1;
	wmma.mma.sync.aligned.row.col.m32n8k16.s32.s8.s8.s32 {%r3290, %r3291, %r3292, %r3293, %r3294, %r3295, %r3296, %r3297}, {%r1, %r1, %r1, %r1}, {%r1}, {%r3282, %r3283, %r3284, %r3285, %r3286, %r3287, %r3288, %r3289};
	bar.warp.sync 	-1;
	wmma.mma.sync.aligned.row.col.m32n8k16.s32.s8.s8.s32 {%r3298, %r3299, %r3300, %r3301, %r3302, %r3303, %r3304, %r3305}, {%r1, %r1, %r1, %r1}, {%r1}, {%r3290, %r3291, %r3292, %r3293, %r3294, %r3295, %r3296, %r3297};
	bar.warp.sync 	-1;
	wmma.mma.sync.aligned.row.col.m32n8k16.s32.s8.s8.s32 {%r3306, %r3307, %r3308, %r3309, %r3310, %r3311, %r3312, %r3313}, {%r1, %r1, %r1, %r1}, {%r1}, {%r3298, %r3299, %r3300, %r3301, %r3302, %r3303, %r3304, %r3305};
	bar.warp.sync 	-1;
	wmma.mma.sync.aligned.row.col.m32n8k16.s32.s8.s8.s32 {%r3314, %r3315, %r3316, %r3317, %r3318, %r3319, %r3320, %r3321}, {%r1, %r1, %r1, %r1}, {%r1}, {%r3306, %r3307, %r3308, %r3309, %r3310, %r3311, %r3312, %r3313};
	bar.warp.sync 	-1;
	wmma.mma.sync.aligned.row.col.m32n8k16.s32.s8.s8.s32 {%r3322, %r3323, %r3324, %r3325, %r3326, %r3327, %r3328, %r3329}, {%r1, %r1, %r1, %r1}, {%r1}, {%r3314, %r3315, %r3316, %r3317, %r3318, %r3319, %r3320, %r3321};
	bar.warp.sync 	-1;
	wmma.mma.sync.aligned.row.col.m32n8k16.s32.s8.s8.s32 {%r3330, %r3331, %r3332, %r3333, %r3334, %r3335, %r3336, %r3337}, {%r1, %r1, %r1, %r1}, {%r1}, {%r3322, %r3323, %r3324, %r3325, %r3326, %r3327, %r3328, %r3329};
	bar.warp.sync 	-1;
	wmma.mma.sync.aligned.row.col.m32n8k16.s32.s8.s8.s32 {%r3338, %r3339, %r3340, %r3341, %r3342, %r3343, %r3344, %r3345}, {%r1, %r1, %r1, %r1}, {%r1}, {%r3330, %r3331, %r3332, %r3333, %r3334, %r3335, %r3336, %r3337};
	bar.warp.sync 	-1;
	wmma.mma.sync.aligned.row.col.m32n8k16.s32.s8.s8.s32 {%r3346, %r3347, %r3348, %r3349, %r3350, %r3351, %r3352, %r3353}, {%r1, %r1, %r1, %r1}, {%r1}, {%r3338, %r3339, %r3340, %r3341, %r3342, %r3343, %r3344, %r3345};
	bar.warp.sync 	-1;
	wmma.mma.sync.aligned.row.col.m32n8k16.s32.s8.s8.s32 {%r3354, %r3355, %r3356, %r3357, %r3358, %r3359, %r3360, %r3361}, {%r1, %r1, %r1, %r1}, {%r1}, {%r3346, %r3347, %r3348, %r3349, %r3350, %r3351, %r3352, %r3353};
	bar.warp.sync 	-1;
	wmma.mma.sync.aligned.row.col.m32n8k16.s32.s8.s8.s32 {%r3362, %r3363, %r3364, %r3365, %r3366, %r3367, %r3368, %r3369}, {%r1, %r1, %r1, %r1}, {%r1}, {%r3354, %r3355, %r3356, %r3357, %r3358, %r3359, %r3360, %r3361};
	bar.warp.sync 	-1;
	wmma.mma.sync.aligned.row.col.m32n8k16.s32.s8.s8.s32 {%r3370, %r3371, %r3372, %r3373, %r3374, %r3375, %r3376, %r3377}, {%r1, %r1, %r1, %r1}, {%r1}, {%r3362, %r3363, %r3364, %r3365, %r3366, %r3367, %r3368, %r3369};
	bar.warp.sync 	-1;
	wmma.mma.sync.aligned.row.col.m32n8k16.s32.s8.s8.s32 {%r3378, %r3379, %r3380, %r3381, %r3382, %r3383, %r3384, %r3385}, {%r1, %r1, %r1, %r1}, {%r1}, {%r3370, %r3371, %r3372, %r3373, %r3374, %r3375, %r3376, %r3377};
	bar.warp.sync 	-1;
	wmma.mma.sync.aligned.row.col.m32n8k16.s32.s8.s8.s32 {%r3386, %r3387, %r3388, %r3389, %r3390, %r3391, %r3392, %r3393}, {%r1, %r1, %r1, %r1}, {%r1}, {%r3378, %r3379, %r3380, %r3381, %r3382, %r3383, %r3384, %r3385};
	bar.warp.sync 	-1;
	wmma.mma.sync.aligned.row.col.m32n8k16.s32.s8.s8.s32 {%r3394, %r3395, %r3396, %r3397, %r3398, %r3399, %r3400, %r3401}, {%r1, %r1, %r1, %r1}, {%r1}, {%r3386, %r3387, %r3388, %r3389, %r3390, %r3391, %r3392, %r3393};
	bar.warp.sync 	-1;
	wmma.mma.sync.aligned.row.col.m32n8k16.s32.s8.s8.s32 {%r3402, %r3403, %r3404, %r3405, %r3406, %r3407, %r3408, %r3409}, {%r1, %r1, %r1, %r1}, {%r1}, {%r3394, %r3395, %r3396, %r3397, %r3398, %r3399, %r3400, %r3401};
	bar.warp.sync 	-1;
	wmma.mma.sync.aligned.row.col.m32n8k16.s32.s8.s8.s32 {%r3410, %r3411, %r3412, %r3413, %r3414, %r3415, %r3416, %r3417}, {%r1, %r1, %r1, %r1}, {%r1}, {%r3402, %r3403, %r3404, %r3405, %r3406, %r3407, %r3408, %r3409};
	bar.warp.sync 	-1;
	wmma.mma.sync.aligned.row.col.m32n8k16.s32.s8.s8.s32 {%r3418, %r3419, %r3420, %r3421, %r3422, %r3423, %r3424, %r3425}, {%r1, %r1, %r1, %r1}, {%r1}, {%r3410, %r3411, %r3412, %r3413, %r3414, %r3415, %r3416, %r3417};
	bar.warp.sync 	-1;
	wmma.mma.sync.aligned.row.col.m32n8k16.s32.s8.s8.s32 {%r3426, %r3427, %r3428, %r3429, %r3430, %r3431, %r3432, %r3433}, {%r1, %r1, %r1, %r1}, {%r1}, {%r3418, %r3419, %r3420, %r3421, %r3422, %r3423, %r3424, %r3425};
	bar.warp.sync 	-1;
	wmma.mma.sync.aligned.row.col.m32n8k16.s32.s8.s8.s32 {%r3434, %r3435, %r3436, %r3437, %r3438, %r3439, %r3440, %r3441}, {%r1, %r1, %r1, %r1}, {%r1}, {%r3426, %r3427, %r3428, %r3429, %r3430, %r3431, %r3432, %r3433};
	bar.warp.sync 	-1;
	wmma.mma.sync.aligned.row.col.m32n8k16.s32.s8.s8.s32 {%r3442, %r3443, %r3444, %r3445, %r3446, %r3447, %r3448, %r3449}, {%r1, %r1, %r1, %r1}, {%r1}, {%r3434, %r3435, %r3436, %r3437, %r3438, %r3439, %r3440, %r3441};
	bar.warp.sync 	-1;
	wmma.mma.sync.aligned.row.col.m32n8k16.s32.s8.s8.s32 {%r3450, %r3451, %r3452, %r3453, %r3454, %r3455, %r3456, %r3457}, {%r1, %r1, %r1, %r1}, {%r1}, {%r3442, %r3443, %r3444, %r3445, %r3446, %r3447, %r3448, %r3449};
	bar.warp.sync 	-1;
	wmma.mma.sync.aligned.row.col.m32n8k16.s32.s8.s8.s32 {%r3458, %r3459, %r3460, %r3461, %r3462, %r3463, %r3464, %r3465}, {%r1, %r1, %r1, %r1}, {%r1}, {%r3450, %r3451, %r3452, %r3453, %r3454, %r3455, %r3456, %r3457};
	bar.warp.sync 	-1;
	wmma.mma.sync.aligned.row.col.m32n8k16.s32.s8.s8.s32 {%r3466, %r3467, %r3468, %r3469, %r3470, %r3471, %r3472, %r3473}, {%r1, %r1, %r1, %r1}, {%r1}, {%r3458, %r3459, %r3460, %r3461, %r3462, %r3463, %r3464, %r3465};
	bar.warp.sync 	-1;
	wmma.mma.sync.aligned.row.col.m32n8k16.s32.s8.s8.s32 {%r3474, %r3475, %r3476, %r3477, %r3478, %r3479, %r3480, %r3481}, {%r1, %r1, %r1, %r1}, {%r1}, {%r3466, %r3467, %r3468, %r3469, %r3470, %r3471, %r3472, %r3473};
	bar.warp.sync 	-1;
	wmma.mma.sync.aligned.row.col.m32n8k16.s32.s8.s8.s32 {%r3482, %r3483, %r3484, %r3485, %r3486, %r3487, %r3488, %r3489}, {%r1, %r1, %r1, %r1}, {%r1}, {%r3474, %r3475, %r3476, %r3477, %r3478, %r3479, %r3480, %r3481};
	bar.warp.sync 	-1;
	wmma.mma.sync.aligned.row.col.m32n8k16.s32.s8.s8.s32 {%r3490, %r3491, %r3492, %r3493, %r3494, %r3495, %r3496, %r3497}, {%r1, %r1, %r1, %r1}, {%r1}, {%r3482, %r3483, %r3484, %r3485, %r3486, %r3487, %r3488, %r3489};
	bar.warp.sync 	-1;
	wmma.mma.sync.aligned.row.col.m32n8k16.s32.s8.s8.s32 {%r3498, %r3499, %r3500, %r3501, %r3502, %r3503, %r3504, %r3505}, {%r1, %r1, %r1, %r1}, {%r1}, {%r3490, %r3491, %r3492, %r3493, %r3494, %r3495, %r3496, %r3497};
	bar.warp.sync 	-1;
	wmma.mma.sync.aligned.row.col.m32n8k16.s32.s8.s8.s32 {%r3506, %r3507, %r3508, %r3509, %r3510, %r3511, %r3512, %r3513}, {%r1, %r1, %r1, %r1}, {%r1}, {%r3498, %r3499, %r3500, %r3501, %r3502, %r3503, %r3504, %r3505};
	bar.warp.sync 	-1;
	wmma.mma.sync.aligned.row.col.m32n8k16.s32.s8.s8.s32 {%r3514, %r3515, %r3516, %r3517, %r3518, %r3519, %r3520, %r3521}, {%r1, %r1, %r1, %r1}, {%r1}, {%r3506, %r3507, %r3508, %r3509, %r3510, %r3511, %r3512, %r3513};
	bar.warp.sync 	-1;
	wmma.mma.sync.aligned.row.col.m32n8k16.s32.s8.s8.s32 {%r3522, %r3523, %r3524, %r3525, %r3526, %r3527, %r3528, %r3529}, {%r1, %r1, %r1, %r1}, {%r1}, {%r3514, %r3515, %r3516, %r3517, %r3518, %r3519, %r3520, %r3521};
	bar.warp.sync 	-1;
	wmma.mma.sync.aligned.row.col.m32n8k16.s32.s8.s8.s32 {%r3530, %r3531, %r3532, %r3533, %r3534, %r3535, %r3536, %r3537}, {%r1, %r1, %r1, %r1}, {%r1}, {%r3522, %r3523, %r3524, %r3525, %r3526, %r3527, %r3528, %r3529};
	bar.warp.sync 	-1;
	wmma.mma.sync.aligned.row.col.m32n8k16.s32.s8.s8.s32 {%r3538, %r3539, %r3540, %r3541, %r3542, %r3543, %r3544, %r3545}, {%r1, %r1, %r1, %r1}, {%r1}, {%r3530, %r3531, %r3532, %r3533, %r3534, %r3535, %r3536, %r3537};
	bar.warp.sync 	-1;
	wmma.mma.sync.aligned.row.col.m32n8k16.s32.s8.s8.s32 {%r3546, %r3547, %r3548, %r3549, %r3550, %r3551, %r3552, %r3553}, {%r1, %r1, %r1, %r1}, {%r1}, {%r3538, %r3539, %r3540, %r3541, %r3542, %r3543, %r3544, %r3545};
	bar.warp.sync 	-1;
	wmma.mma.sync.aligned.row.col.m32n8k16.s32.s8.s8.s32 {%r3554, %r3555, %r3556, %r3557, %r3558, %r3559, %r3560, %r3561}, {%r1, %r1, %r1, %r1}, {%r1}, {%r3546, %r3547, %r3548, %r3549, %r3550, %r3551, %r3552, %r3553};
	bar.warp.sync 	-1;
	wmma.mma.sync.aligned.row.col.m32n8k16.s32.s8.s8.s32 {%r3562, %r3563, %r3564, %r3565, %r3566, %r3567, %r3568, %r3569}, {%r1, %r1, %r1, %r1}, {%r1}, {%r3554, %r3555, %r3556, %r3557, %r3558, %r3559, %r3560, %r3561};
	bar.warp.sync 	-1;
	wmma.mma.sync.aligned.row.col.m32n8k16.s32.s8.s8.s32 {%r3570, %r3571, %r3572, %r3573, %r3574, %r3575, %r3576, %r3577}, {%r1, %r1, %r1, %r1}, {%r1}, {%r3562, %r3563, %r3564, %r3565, %r3566, %r3567, %r3568, %r3569};
	bar.warp.sync 	-1;
	wmma.mma.sync.aligned.row.col.m32n8k16.s32.s8.s8.s32 {%r3578, %r3579, %r3580, %r3581, %r3582, %r3583, %r3584, %r3585}, {%r1, %r1, %r1, %r1}, {%r1}, {%r3570, %r3571, %r3572, %r3573, %r3574, %r3575, %r3576, %r3577};
	bar.warp.sync 	-1;
	wmma.mma.sync.aligned.row.col.m32n8k16.s32.s8.s8.s32 {%r3586, %r3587, %r3588, %r3589, %r3590, %r3591, %r3592, %r3593}, {%r1, %r1, %r1, %r1}, {%r1}, {%r3578, %r3579, %r3580, %r3581, %r3582, %r3583, %r3584, %r3585};
	bar.warp.sync 	-1;
	wmma.mma.sync.aligned.row.col.m32n8k16.s32.s8.s8.s32 {%r3594, %r3595, %r3596, %r3597, %r3598, %r3599, %r3600, %r3601}, {%r1, %r1, %r1, %r1}, {%r1}, {%r3586, %r3587, %r3588, %r3589, %r3590, %r3591, %r3592, %r3593};
	bar.warp.sync 	-1;
	wmma.mma.sync.aligned.row.col.m32n8k16.s32.s8.s8.s32 {%r3602, %r3603, %r3604, %r3605, %r3606, %r3607, %r3608, %r3609}, {%r1, %r1, %r1, %r1}, {%r1}, {%r3594, %r3595, %r3596, %r3597, %r3598, %r3599, %r3600, %r3601};
	bar.warp.sync 	-1;
	wmma.mma.sync.aligned.row.col.m32n8k16.s32.s8.s8.s32 {%r3610, %r3611, %r3612, %r3613, %r3614, %r3615, %r3616, %r3617}, {%r1, %r1, %r1, %r1}, {%r1}, {%r3602, %r3603, %r3604, %r3605, %r3606, %r3607, %r3608, %r3609};
	bar.warp.sync 	-1;
	wmma.mma.sync.aligned.row.col.m32n8k16.s32.s8.s8.s32 {%r3618, %r3619, %r3620, %r3621, %r3622, %r3623, %r3624, %r3625}, {%r1, %r1, %r1, %r1}, {%r1}, {%r3610, %r3611, %r3612, %r3613, %r3614, %r3615, %r3616, %r3617};
	bar.warp.sync 	-1;
	wmma.mma.sync.aligned.row.col.m32n8k16.s32.s8.s8.s32 {%r3626, %r3627, %r3628, %r3629, %r3630, %r3631, %r3632, %r3633}, {%r1, %r1, %r1, %r1}, {%r1}, {%r3618, %r3619, %r3620, %r3621, %r3622, %r3623, %r3624, %r3625};
	bar.warp.sync 	-1;
	wmma.mma.sync.aligned.row.col.m32n8k16.s32.s8.s8.s32 {%r3634, %r3635, %r3636, %r3637, %r3638, %r3639, %r3640, %r3641}, {%r1, %r1, %r1, %r1}, {%r1}, {%r3626, %r3627, %r3628, %r3629, %r3630, %r3631, %r3632, %r3633};
	bar.warp.sync 	-1;
	wmma.mma.sync.aligned.row.col.m32n8k16.s32.s8.s8.s32 {%r3642, %r3643, %r3644, %r3645, %r3646, %r3647, %r3648, %r3649}, {%r1, %r1, %r1, %r1}, {%r1}, {%r3634, %r3635, %r3636, %r3637, %r3638, %r3639, %r3640, %r3641};
	bar.warp.sync 	-1;
	wmma.mma.sync.aligned.row.col.m32n8k16.s32.s8.s8.s32 {%r3650, %r3651, %r3652, %r3653, %r3654, %r3655, %r3656, %r3657}, {%r1, %r1, %r1, %r1}, {%r1}, {%r3642, %r3643, %r3644, %r3645, %r3646, %r3647, %r3648, %r3649};
	bar.warp.sync 	-1;
	wmma.mma.sync.aligned.row.col.m32n8k16.s32.s8.s8.s32 {%r3658, %r3659, %r3660, %r3661, %r3662, %r3663, %r3664, %r3665}, {%r1, %r1, %r1, %r1}, {%r1}, {%r3650, %r3651, %r3652, %r3653, %r3654, %r3655, %r3656, %r3657};
	bar.warp.sync 	-1;
	wmma.mma.sync.aligned.row.col.m32n8k16.s32.s8.s8.s32 {%r3666, %r3667, %r3668, %r3669, %r3670, %r3671, %r3672, %r3673}, {%r1, %r1, %r1, %r1}, {%r1}, {%r3658, %r3659, %r3660, %r3661, %r3662, %r3663, %r3664, %r3665};
	bar.warp.sync 	-1;
	wmma.mma.sync.aligned.row.col.m32n8k16.s32.s8.s8.s32 {%r3674, %r3675, %r3676, %r3677, %r3678, %r3679, %r3680, %r3681}, {%r1, %r1, %r1, %r1}, {%r1}, {%r3666, %r3667, %r3668, %r3669, %r3670, %r3671, %r3672, %r3673};
	bar.warp.sync 	-1;
	wmma.mma.sync.aligned.row.col.m32n8k16.s32.s8.s8.s32 {%r3682, %r3683, %r3684, %r3685, %r3686, %r3687, %r3688, %r3689}, {%r1, %r1, %r1, %r1}, {%r1}, {%r3674, %r3675, %r3676, %r3677, %r3678, %r3679, %r3680, %r3681};
	bar.warp.sync 	-1;
	wmma.mma.sync.aligned.row.col.m32n8k16.s32.s8.s8.s32 {%r3690, %r3691, %r3692, %r3693, %r3694, %r3695, %r3696, %r3697}, {%r1, %r1, %r1, %r1}, {%r1}, {%r3682, %r3683, %r3684, %r3685, %r3686, %r3687, %r3688, %r3689};
	bar.warp.sync 	-1;
	wmma.mma.sync.aligned.row.col.m32n8k16.s32.s8.s8.s32 {%r3698, %r3699, %r3700, %r3701, %r3702, %r3703, %r3704, %r3705}, {%r1, %r1, %r1, %r1}, {%r1}, {%r3690, %r3691, %r3692, %r3693, %r3694, %r3695, %r3696, %r3697};
	bar.warp.sync 	-1;
	wmma.mma.sync.aligned.row.col.m32n8k16.s32.s8.s8.s32 {%r3706, %r3707, %r3708, %r3709, %r3710, %r3711, %r3712, %r3713}, {%r1, %r1, %r1, %r1}, {%r1}, {%r3698, %r3699, %r3700, %r3701, %r3702, %r3703, %r3704, %r3705};
	bar.warp.sync 	-1;
	wmma.mma.sync.aligned.row.col.m32n8k16.s32.s8.s8.s32 {%r3714, %r3715, %r3716, %r3717, %r3718, %r3719, %r3720, %r3721}, {%r1, %r1, %r1, %r1}, {%r1}, {%r3706, %r3707, %r3708, %r3709, %r3710, %r3711, %r3712, %r3713};
	bar.warp.sync 	-1;
	wmma.mma.sync.aligned.row.col.m32n8k16.s32.s8.s8.s32 {%r3722, %r3723, %r3724, %r3725, %r3726, %r3727, %r3728, %r3729}, {%r1, %r1, %r1, %r1}, {%r1}, {%r3714, %r3715, %r3716, %r3717, %r3718, %r3719, %r3720, %r3721};
	bar.warp.sync 	-1;
	wmma.mma.sync.aligned.row.col.m32n8k16.s32.s8.s8.s32 {%r3730, %r3731, %r3732, %r3733, %r3734, %r3735, %r3736, %r3737}, {%r1, %r1, %r1, %r1}, {%r1}, {%r3722, %r3723, %r3724, %r3725, %r3726, %r3727, %r3728, %r3729};
	bar.warp.sync 	-1;
	wmma.mma.sync.aligned.row.col.m32n8k16.s32.s8.s8.s32 {%r3738, %r3739, %r3740, %r3741, %r3742, %r3743, %r3744, %r3745}, {%r1, %r1, %r1, %r1}, {%r1}, {%r3730, %r3731, %r3732, %r3733, %r3734, %r3735, %r3736, %r3737};
	bar.warp.sync 	-1;
	wmma.mma.sync.aligned.row.col.m32n8k16.s32.s8.s8.s32 {%r3746, %r3747, %r3748, %r3749, %r3750, %r3751, %r3752, %r3753}, {%r1, %r1, %r1, %r1}, {%r1}, {%r3738, %r3739, %r3740, %r3741, %r3742, %r3743, %r3744, %r3745};
	bar.warp.sync 	-1;
	wmma.mma.sync.aligned.row.col.m32n8k16.s32.s8.s8.s32 {%r3754, %r3755, %r3756, %r3757, %r3758, %r3759, %r3760, %r3761}, {%r1, %r1, %r1, %r1}, {%r1}, {%r3746, %r3747, %r3748, %r3749, %r3750, %r3751, %r3752, %r3753};
	bar.warp.sync 	-1;
	wmma.mma.sync.aligned.row.col.m32n8k16.s32.s8.s8.s32 {%r3762, %r3763, %r3764, %r3765, %r3766, %r3767, %r3768, %r3769}, {%r1, %r1, %r1, %r1}, {%r1}, {%r3754, %r3755, %r3756, %r3757, %r3758, %r3759, %r3760, %r3761};
	bar.warp.sync 	-1;
	wmma.mma.sync.aligned.row.col.m32n8k16.s32.s8.s8.s32 {%r3770, %r3771, %r3772, %r3773, %r3774, %r3775, %r3776, %r3777}, {%r1, %r1, %r1, %r1}, {%r1}, {%r3762, %r3763, %r3764, %r3765, %r3766, %r3767, %r3768, %r3769};
	bar.warp.sync 	-1;
	wmma.mma.sync.aligned.row.col.m32n8k16.s32.s8.s8.s32 {%r3778, %r3779, %r3780, %r3781, %r3782, %r3783, %r3784, %r3785}, {%r1, %r1, %r1, %r1}, {%r1}, {%r3770, %r3771, %r3772, %r3773, %r3774, %r3775, %r3776, %r3777};
	bar.warp.sync 	-1;
	wmma.mma.sync.aligned.row.col.m32n8k16.s32.s8.s8.s32 {%r3786, %r3787, %r3788, %r3789, %r3790, %r3791, %r3792, %r3793}, {%r1, %r1, %r1, %r1}, {%r1}, {%r3778, %r3779, %r3780, %r3781, %r3782, %r3783, %r3784, %r3785};
	bar.warp.sync 	-1;
	wmma.mma.sync.aligned.row.col.m32n8k16.s32.s8.s8.s32 {%r3794, %r3795, %r3796, %r3797, %r3798, %r3799, %r3800, %r3801}, {%r1, %r1, %r1, %r1}, {%r1}, {%r3786, %r3787, %r3788, %r3789, %r3790, %r3791, %r3792, %r3793};
	bar.warp.sync 	-1;
	wmma.mma.sync.aligned.row.col.m32n8k16.s32.s8.s8.s32 {%r3802, %r3803, %r3804, %r3805, %r3806, %r3807, %r3808, %r3809}, {%r1, %r1, %r1, %r1}, {%r1}, {%r3794, %r3795, %r3796, %r3797, %r3798, %r3799, %r3800, %r3801};
	bar.warp.sync 	-1;
	wmma.mma.sync.aligned.row.col.m32n8k16.s32.s8.s8.s32 {%r3810, %r3811, %r3812, %r3813, %r3814, %r3815, %r3816, %r3817}, {%r1, %r1, %r1, %r1}, {%r1}, {%r3802, %r3803, %r3804, %r3805, %r3806, %r3807, %r3808, %r3809};
	bar.warp.sync 	-1;
	wmma.mma.sync.aligned.row.col.m32n8k16.s32.s8.s8.s32 {%r3818, %r3819, %r3820, %r3821, %r3822, %r3823, %r3824, %r3825}, {%r1, %r1, %r1, %r1}, {%r1}, {%r3810, %r3811, %r3812, %r3813, %r3814, %r3815, %r3816, %r3817};
	bar.warp.sync 	-1;
	wmma.mma.sync.aligned.row.col.m32n8k16.s32.s8.s8.s32 {%r3826, %r3827, %r3828, %r3829, %r3830, %r3831, %r3832, %r3833}, {%r1, %r1, %r1, %r1}, {%r1}, {%r3818, %r3819, %r3820, %r3821, %r3822, %r3823, %r3824, %r3825};
	bar.warp.sync 	-1;
	wmma.mma.sync.aligned.row.col.m32n8k16.s32.s8.s8.s32 {%r3834, %r3835, %r3836, %r3837, %r3838, %r3839, %r3840, %r3841}, {%r1, %r1, %r1, %r1}, {%r1}, {%r3826, %r3827, %r3828, %r3829, %r3830, %r3831, %r3832, %r3833};
	bar.warp.sync 	-1;
	wmma.mma.sync.aligned.row.col.m32n8k16.s32.s8.s8.s32 {%r3842, %r3843, %r3844, %r3845, %r3846, %r3847, %r3848, %r3849}, {%r1, %r1, %r1, %r1}, {%r1}, {%r3834, %r3835, %r3836, %r3837, %r3838, %r3839, %r3840, %r3841};
	bar.warp.sync 	-1;
	wmma.mma.sync.aligned.row.col.m32n8k16.s32.s8.s8.s32 {%r3850, %r3851, %r3852, %r3853, %r3854, %r3855, %r3856, %r3857}, {%r1, %r1, %r1, %r1}, {%r1}, {%r3842, %r3843, %r3844, %r3845, %r3846, %r3847, %r3848, %r3849};
	bar.warp.sync 	-1;
	wmma.mma.sync.aligned.row.col.m32n8k16.s32.s8.s8.s32 {%r3858, %r3859, %r3860, %r3861, %r3862, %r3863, %r3864, %r3865}, {%r1, %r1, %r1, %r1}, {%r1}, {%r3850, %r3851, %r3852, %r3853, %r3854, %r3855, %r3856, %r3857};
	bar.warp.sync 	-1;
	wmma.mma.sync.aligned.row.col.m32n8k16.s32.s8.s8.s32 {%r3866, %r3867, %r3868, %r3869, %r3870, %r3871, %r3872, %r3873}, {%r1, %r1, %r1, %r1}, {%r1}, {%r3858, %r3859, %r3860, %r3861, %r3862, %r3863, %r3864, %r3865};
	bar.warp.sync 	-1;
	wmma.mma.sync.aligned.row.col.m32n8k16.s32.s8.s8.s32 {%r3874, %r3875, %r3876, %r3877, %r3878, %r3879, %r3880, %r3881}, {%r1, %r1, %r1, %r1}, {%r1}, {%r3866, %r3867, %r3868, %r3869, %r3870, %r3871, %r3872, %r3873};
	bar.warp.sync 	-1;
	wmma.mma.sync.aligned.row.col.m32n8k16.s32.s8.s8.s32 {%r3882, %r3883, %r3884, %r3885, %r3886, %r3887, %r3888, %r3889}, {%r1, %r1, %r1, %r1}, {%r1}, {%r3874, %r3875, %r3876, %r3877, %r3878, %r3879, %r3880, %r3881};
	bar.warp.sync 	-1;
	wmma.mma.sync.aligned.row.col.m32n8k16.s32.s8.s8.s32 {%r3890, %r3891, %r3892, %r3893, %r3894, %r3895, %r3896, %r3897}, {%r1, %r1, %r1, %r1}, {%r1}, {%r3882, %r3883, %r3884, %r3885, %r3886, %r3887, %r3888, %r3889};
	bar.warp.sync 	-1;
	wmma.mma.sync.aligned.row.col.m32n8k16.s32.s8.s8.s32 {%r3898, %r3899, %r3900, %r3901, %r3902, %r3903, %r3904, %r3905}, {%r1, %r1, %r1, %r1}, {%r1}, {%r3890, %r3891, %r3892, %r3893, %r3894, %r3895, %r3896, %r3897};
	bar.warp.sync 	-1;
	wmma.mma.sync.aligned.row.col.m32n8k16.s32.s8.s8.s32 {%r3906, %r3907, %r3908, %r3909, %r3910, %r3911, %r3912, %r3913}, {%r1, %r1, %r1, %r1}, {%r1}, {%r3898, %r3899, %r3900, %r3901, %r3902, %r3903, %r3904, %r3905};
	bar.warp.sync 	-1;
	wmma.mma.sync.aligned.row.col.m32n8k16.s32.s8.s8.s32 {%r3914, %r3915, %r3916, %r3917, %r3918, %r3919, %r3920, %r3921}, {%r1, %r1, %r1, %r1}, {%r1}, {%r3906, %r3907, %r3908, %r3909, %r3910, %r3911, %r3912, %r3913};
	bar.warp.sync 	-1;
	wmma.mma.sync.aligned.row.col.m32n8k16.s32.s8.s8.s32 {%r3922, %r3923, %r3924, %r3925, %r3926, %r3927, %r3928, %r3929}, {%r1, %r1, %r1, %r1}, {%r1}, {%r3914, %r3915, %r3916, %r3917, %r3918, %r3919, %r3920, %r3921};
	bar.warp.sync 	-1;
	wmma.mma.sync.aligned.row.col.m32n8k16.s32.s8.s8.s32 {%r3930, %r3931, %r3932, %r3933, %r3934, %r3935, %r3936, %r3937}, {%r1, %r1, %r1, %r1}, {%r1}, {%r3922, %r3923, %r3924, %r3925, %r3926, %r3927, %r3928, %r3929};
	bar.warp.sync 	-1;
	wmma.mma.sync.aligned.row.col.m32n8k16.s32.s8.s8.s32 {%r3938, %r3939, %r3940, %r3941, %r3942, %r3943, %r3944, %r3945}, {%r1, %r1, %r1, %r1}, {%r1}, {%r3930, %r3931, %r3932, %r3933, %r3934, %r3935, %r3936, %r3937};
	bar.warp.sync 	-1;
	wmma.mma.sync.aligned.row.col.m32n8k16.s32.s8.s8.s32 {%r3946, %r3947, %r3948, %r3949, %r3950, %r3951, %r3952, %r3953}, {%r1, %r1, %r1, %r1}, {%r1}, {%r3938, %r3939, %r3940, %r3941, %r3942, %r3943, %r3944, %r3945};
	bar.warp.sync 	-1;
	wmma.mma.sync.aligned.row.col.m32n8k16.s32.s8.s8.s32 {%r3954, %r3955, %r3956, %r3957, %r3958, %r3959, %r3960, %r3961}, {%r1, %r1, %r1, %r1}, {%r1}, {%r3946, %r3947, %r3948, %r3949, %r3950, %r3951, %r3952, %r3953};
	bar.warp.sync 	-1;
	wmma.mma.sync.aligned.row.col.m32n8k16.s32.s8.s8.s32 {%r3962, %r3963, %r3964, %r3965, %r3966, %r3967, %r3968, %r3969}, {%r1, %r1, %r1, %r1}, {%r1}, {%r3954, %r3955, %r3956, %r3957, %r3958, %r3959, %r3960, %r3961};
	bar.warp.sync 	-1;
	wmma.mma.sync.aligned.row.col.m32n8k16.s32.s8.s8.s32 {%r3970, %r3971, %r3972, %r3973, %r3974, %r3975, %r3976, %r3977}, {%r1, %r1, %r1, %r1}, {%r1}, {%r3962, %r3963, %r3964, %r3965, %r3966, %r3967, %r3968, %r3969};
	bar.warp.sync 	-1;
	wmma.mma.sync.aligned.row.col.m32n8k16.s32.s8.s8.s32 {%r3978, %r3979, %r3980, %r3981, %r3982, %r3983, %r3984, %r3985}, {%r1, %r1, %r1, %r1}, {%r1}, {%r3970, %r3971, %r3972, %r3973, %r3974, %r3975, %r3976, %r3977};
	bar.warp.sync 	-1;
	wmma.mma.sync.aligned.row.col.m32n8k16.s32.s8.s8.s32 {%r3986, %r3987, %r3988, %r3989, %r3990, %r3991, %r3992, %r3993}, {%r1, %r1, %r1, %r1}, {%r1}, {%r3978, %r3979, %r3980, %r3981, %r3982, %r3983, %r3984, %r3985};
	bar.warp.sync 	-1;
	wmma.mma.sync.aligned.row.col.m32n8k16.s32.s8.s8.s32 {%r3994, %r3995, %r3996, %r3997, %r3998, %r3999, %r4000, %r4001}, {%r1, %r1, %r1, %r1}, {%r1}, {%r3986, %r3987, %r3988, %r3989, %r3990, %r3991, %r3992, %r3993};
	bar.warp.sync 	-1;
	wmma.mma.sync.aligned.row.col.m32n8k16.s32.s8.s8.s32 {%r4002, %r4003, %r4004, %r4005, %r4006, %r4007, %r4008, %r4009}, {%r1, %r1, %r1, %r1}, {%r1}, {%r3994, %r3995, %r3996, %r3997, %r3998, %r3999, %r4000, %r4001};
	bar.warp.sync 	-1;
	wmma.mma.sync.aligned.row.col.m32n8k16.s32.s8.s8.s32 {%r4010, %r4011, %r4012, %r4013, %r4014, %r4015, %r4016, %r4017}, {%r1, %r1, %r1, %r1}, {%r1}, {%r4002, %r4003, %r4004, %r4005, %r4006, %r4007, %r4008, %r4009};
	bar.warp.sync 	-1;
	wmma.mma.sync.aligned.row.col.m32n8k16.s32.s8.s8.s32 {%r4018, %r4019, %r4020, %r4021, %r4022, %r4023, %r4024, %r4025}, {%r1, %r1, %r1, %r1}, {%r1}, {%r4010, %r4011, %r4012, %r4013, %r4014, %r4015, %r4016, %r4017};
	bar.warp.sync 	-1;
	wmma.mma.sync.aligned.row.col.m32n8k16.s32.s8.s8.s32 {%r4026, %r4027, %r4028, %r4029, %r4030, %r4031, %r4032, %r4033}, {%r1, %r1, %r1, %r1}, {%r1}, {%r4018, %r4019, %r4020, %r4021, %r4022, %r4023, %r4024, %r4025};
	bar.warp.sync 	-1;
	wmma.mma.sync.aligned.row.col.m32n8k16.s32.s8.s8.s32 {%r4034, %r4035, %r4036, %r4037, %r4038, %r4039, %r4040, %r4041}, {%r1, %r1, %r1, %r1}, {%r1}, {%r4026, %r4027, %r4028, %r4029, %r4030, %r4031, %r4032, %r4033};
	bar.warp.sync 	-1;
	wmma.mma.sync.aligned.row.col.m32n8k16.s32.s8.s8.s32 {%r4042, %r4043, %r4044, %r4045, %r4046, %r4047, %r4048, %r4049}, {%r1, %r1, %r1, %r1}, {%r1}, {%r4034, %r4035, %r4036, %r4037, %r4038, %r4039, %r4040, %r4041};
	bar.warp.sync 	-1;
	wmma.mma.sync.aligned.row.col.m32n8k16.s32.s8.s8.s32 {%r4050, %r4051, %r4052, %r4053, %r4054, %r4055, %r4056, %r4057}, {%r1, %r1, %r1, %r1}, {%r1}, {%r4042, %r4043, %r4044, %r4045, %r4046, %r4047, %r4048, %r4049};
	bar.warp.sync 	-1;
	wmma.mma.sync.aligned.row.col.m32n8k16.s32.s8.s8.s32 {%r4058, %r4059, %r4060, %r4061, %r4062, %r4063, %r4064, %r4065}, {%r1, %r1, %r1, %r1}, {%r1}, {%r4050, %r4051, %r4052, %r4053, %r4054, %r4055, %r4056, %r4057};
	bar.warp.sync 	-1;
	wmma.mma.sync.aligned.row.col.m32n8k16.s32.s8.s8.s32 {%r4066, %r4067, %r4068, %r4069, %r4070, %r4071, %r4072, %r4073}, {%r1, %r1, %r1, %r1}, {%r1}, {%r4058, %r4059, %r4060, %r4061, %r4062, %r4063, %r4064, %r4065};
	bar.warp.sync 	-1;
	wmma.mma.sync.aligned.row.col.m32n8k16.s32.s8.s8.s32 {%r4074, %r4075, %r4076, %r4077, %r4078, %r4079, %r4080, %r4081}, {%r1, %r1, %r1, %r1}, {%r1}, {%r4066, %r4067, %r4068, %r4069, %r4070, %r4071, %r4072, %r4073};
	bar.warp.sync 	-1;
	wmma.mma.sync.aligned.row.col.m32n8k16.s32.s8.s8.s32 {%r4082, %r4083, %r4084, %r4085, %r4086, %r4087, %r4088, %r4089}, {%r1, %r1, %r1, %r1}, {%r1}, {%r4074, %r4075, %r4076, %r4077, %r4078, %r4079, %r4080, %r4081};
	bar.warp.sync 	-1;
	wmma.mma.sync.aligned.row.col.m32n8k16.s32.s8.s8.s32 {%r4090, %r4091, %r4092, %r4093, %r4094, %r4095, %r4096, %r4097}, {%r1, %r1, %r1, %r1}, {%r1}, {%r4082, %r4083, %r4084, %r4085, %r4086, %r4087, %r4088, %r4089};
	bar.warp.sync 	-1;
	wmma.mma.sync.aligned.row.col.m32n8k16.s32.s8.s8.s32 {%r4098, %r4099, %r4100, %r4101, %r4102, %r4103, %r4104, %r4105}, {%r1, %r1, %r1, %r1}, {%r1}, {%r4090, %r4091, %r4092, %r4093, %r4094, %r4095, %r4096, %r4097};
	bar.warp.sync 	-1;
	wmma.mma.sync.aligned.row.col.m32n8k16.s32.s8.s8.s32 {%r4106, %r4107, %r4108, %r4109, %r4110, %r4111, %r4112, %r4113}, {%r1, %r1, %r1, %r1}, {%r1}, {%r4098, %r4099, %r4100, %r4101, %r4102, %r4103, %r4104, %r4105};
	bar.warp.sync 	-1;
	wmma.mma.sync.aligned.row.col.m32n8k16.s32.s8.s8.s32 {%r4114, %r4115, %r4116, %r4117, %r4118, %r4119, %r4120, %r4121}, {%r1, %r1, %r1, %r1}, {%r1}, {%r4106, %r4107, %r4108, %r4109, %r4110, %r4111, %r4112, %r4113};
	bar.warp.sync 	-1;
	wmma.mma.sync.aligned.row.col.m32n8k16.s32.s8.s8.s32 {%r4122, %r4123, %r4124, %r4125, %r4126, %r4127, %r4128, %r4129}, {%r1, %r1, %r1, %r1}, {%r1}, {%r4114, %r4115, %r4116, %r4117, %r4118, %r4119, %r4120, %r4121};
	bar.warp.sync 	-1;
	wmma.mma.sync.aligned.row.col.m32n8k16.s32.s8.s8.s32 {%r4130, %r4131, %r4132, %r4133, %r4134, %r4135, %r4136, %r4137}, {%r1, %r1, %r1, %r1}, {%r1}, {%r4122, %r4123, %r4124, %r4125, %r4126, %r4127, %r4128, %r4129};
	bar.warp.sync 	-1;
	wmma.mma.sync.aligned.row.col.m32n8k16.s32.s8.s8.s32 {%r4138, %r4139, %r4140, %r4141, %r4142, %r4143, %r4144, %r4145}, {%r1, %r1, %r1, %r1}, {%r1}, {%r4130, %r4131, %r4132, %r4133, %r4134, %r4135, %r4136, %r4137};
	bar.warp.sync 	-1;
	wmma.mma.sync.aligned.row.col.m32n8k16.s32.s8.s8.s32 {%r4146, %r4147, %r4148, %r4149, %r4150, %r4151, %r4152, %r4153}, {%r1, %r1, %r1, %r1}, {%r1}, {%r4138, %r4139, %r4140, %r4141, %r4142, %r4143, %r4144, %r4145};
	bar.warp.sync 	-1;
	wmma.mma.sync.aligned.row.col.m32n8k16.s32.s8.s8.s32 {%r4154, %r4155, %r4156, %r4157, %r4158, %r4159, %r4160, %r4161}, {%r1, %r1, %r1, %r1}, {%r1}, {%r4146, %r4147, %r4148, %r4149, %r4150, %r4151, %r4152, %r4153};
	bar.warp.sync 	-1;
	wmma.mma.sync.aligned.row.col.m32n8k16.s32.s8.s8.s32 {%r4162, %r4163, %r4164, %r4165, %r4166, %r4167, %r4168, %r4169}, {%r1, %r1, %r1, %r1}, {%r1}, {%r4154, %r4155, %r4156, %r4157, %r4158, %r4159, %r4160, %r4161};
	bar.warp.sync 	-1;
	wmma.mma.sync.aligned.row.col.m32n8k16.s32.s8.s8.s32 {%r4170, %r4171, %r4172, %r4173, %r4174, %r4175, %r4176, %r4177}, {%r1, %r1, %r1, %r1}, {%r1}, {%r4162, %r4163, %r4164, %r4165, %r4166, %r4167, %r4168, %r4169};
	bar.warp.sync 	-1;
	wmma.mma.sync.aligned.row.col.m32n8k16.s32.s8.s8.s32 {%r4178, %r4179, %r4180, %r4181, %r4182, %r4183, %r4184, %r4185}, {%r1, %r1, %r1, %r1}, {%r1}, {%r4170, %r4171, %r4172, %r4173, %r4174, %r4175, %r4176, %r4177};
	bar.warp.sync 	-1;
	wmma.mma.sync.aligned.row.col.m32n8k16.s32.s8.s8.s32 {%r4186, %r4187, %r4188, %r4189, %r4190, %r4191, %r4192, %r4193}, {%r1, %r1, %r1, %r1}, {%r1}, {%r4178, %r4179, %r4180, %r4181, %r4182, %r4183, %r4184, %r4185};
	bar.warp.sync 	-1;
	wmma.mma.sync.aligned.row.col.m32n8k16.s32.s8.s8.s32 {%r4194, %r4195, %r4196, %r4197, %r4198, %r4199, %r4200, %r4201}, {%r1, %r1, %r1, %r1}, {%r1}, {%r4186, %r4187, %r4188, %r4189, %r4190, %r4191, %r4192, %r4193};
	bar.warp.sync 	-1;
	wmma.mma.sync.aligned.row.col.m32n8k16.s32.s8.s8.s32 {%r4202, %r4203, %r4204, %r4205, %r4206, %r4207, %r4208, %r4209}, {%r1, %r1, %r1, %r1}, {%r1}, {%r4194, %r4195, %r4196, %r4197, %r4198, %r4199, %r4200, %r4201};
	bar.warp.sync 	-1;
	wmma.mma.sync.aligned.row.col.m32n8k16.s32.s8.s8.s32 {%r4210, %r4211, %r4212, %r4213, %r4214, %r4215, %r4216, %r4217}, {%r1, %r1, %r1, %r1}, {%r1}, {%r4202, %r4203, %r4204, %r4205, %r4206, %r4207, %r4208, %r4209};
	bar.warp.sync 	-1;
	wmma.mma.sync.aligned.row.col.m32n8k16.s32.s8.s8.s32 {%r4218, %r4219, %r4220, %r4221, %r4222, %r4223, %r4224, %r4225}, {%r1, %r1, %r1, %r1}, {%r1}, {%r4210, %r4211, %r4212, %r4213, %r4214, %r4215, %r4216, %r4217};
	bar.warp.sync 	-1;
	wmma.mma.sync.aligned.row.col.m32n8k16.s32.s8.s8.s32 {%r4226, %r4227, %r4228, %r4229, %r4230, %r4231, %r4232, %r4233}, {%r1, %r1, %r1, %r1}, {%r1}, {%r4218, %r4219, %r4220, %r4221, %r4222, %r4223, %r4224, %r4225};
	bar.warp.sync 	-1;
	wmma.mma.sync.aligned.row.col.m32n8k16.s32.s8.s8.s32 {%r4234, %r4235, %r4236, %r4237, %r4238, %r4239, %r4240, %r4241}, {%r1, %r1, %r1, %r1}, {%r1}, {%r4226, %r4227, %r4228, %r4229, %r4230, %r4231, %r4232, %r4233};
	bar.warp.sync 	-1;
	wmma.mma.sync.aligned.row.col.m32n8k16.s32.s8.s8.s32 {%r4242, %r4243, %r4244, %r4245, %r4246, %r4247, %r4248, %r4249}, {%r1, %r1, %r1, %r1}, {%r1}, {%r4234, %r4235, %r4236, %r4237, %r4238, %r4239, %r4240, %r4241};
	bar.warp.sync 	-1;
	wmma.mma.sync.aligned.row.col.m32n8k16.s32.s8.s8.s32 {%r4250, %r4251, %r4252, %r4253, %r4254, %r4255, %r4256, %r4257}, {%r1, %r1, %r1, %r1}, {%r1}, {%r4242, %r4243, %r4244, %r4245, %r4246, %r4247, %r4248, %r4249};
	bar.warp.sync 	-1;
	wmma.mma.sync.aligned.row.col.m32n8k16.s32.s8.s8.s32 {%r4258, %r4259, %r4260, %r4261, %r4262, %r4263, %r4264, %r4265}, {%r1, %r1, %r1, %r1}, {%r1}, {%r4250, %r4251, %r4252, %r4253, %r4254, %r4255, %r4256, %r4257};
	bar.warp.sync 	-1;
	wmma.mma.sync.aligned.row.col.m32n8k16.s32.s8.s8.s32 {%r4266, %r4267, %r4268, %r4269, %r4270, %r4271, %r4272, %r4273}, {%r1, %r1, %r1, %r1}, {%r1}, {%r4258, %r4259, %r4260, %r4261, %r4262, %r4263, %r4264, %r4265};
	bar.warp.sync 	-1;
	wmma.mma.sync.aligned.row.col.m32n8k16.s32.s8.s8.s32 {%r4274, %r4275, %r4276, %r4277, %r4278, %r4279, %r4280, %r4281}, {%r1, %r1, %r1, %r1}, {%r1}, {%r4266, %r4267, %r4268, %r4269, %r4270, %r4271, %r4272, %r4273};
	bar.warp.sync 	-1;
	wmma.mma.sync.aligned.row.col.m32n8k16.s32.s8.s8.s32 {%r4282, %r4283, %r4284, %r4285, %r4286, %r4287, %r4288, %r4289}, {%r1, %r1, %r1, %r1}, {%r1}, {%r4274, %r4275, %r4276, %r4277, %r4278, %r4279, %r4280, %r4281};
	bar.warp.sync 	-1;
	wmma.mma.sync.aligned.row.col.m32n8k16.s32.s8.s8.s32 {%r4290, %r4291, %r4292, %r4293, %r4294, %r4295, %r4296, %r4297}, {%r1, %r1, %r1, %r1}, {%r1}, {%r4282, %r4283, %r4284, %r4285, %r4286, %r4287, %r4288, %r4289};
	bar.warp.sync 	-1;
	wmma.mma.sync.aligned.row.col.m32n8k16.s32.s8.s8.s32 {%r4298, %r4299, %r4300, %r4301, %r4302, %r4303, %r4304, %r4305}, {%r1, %r1, %r1, %r1}, {%r1}, {%r4290, %r4291, %r4292, %r4293, %r4294, %r4295, %r4296, %r4297};
	bar.warp.sync 	-1;
	wmma.mma.sync.aligned.row.col.m32n8k16.s32.s8.s8.s32 {%r4306, %r4307, %r4308, %r4309, %r4310, %r4311, %r4312, %r4313}, {%r1, %r1, %r1, %r1}, {%r1}, {%r4298, %r4299, %r4300, %r4301, %r4302, %r4303, %r4304, %r4305};
	bar.warp.sync 	-1;
	wmma.mma.sync.aligned.row.col.m32n8k16.s32.s8.s8.s32 {%r4314, %r4315, %r4316, %r4317, %r4318, %r4319, %r4320, %r4321}, {%r1, %r1, %r1, %r1}, {%r1}, {%r4306, %r4307, %r4308, %r4309, %r4310, %r4311, %r4312, %r4313};
	bar.warp.sync 	-1;
	wmma.mma.sync.aligned.row.col.m32n8k16.s32.s8.s8.s32 {%r4322, %r4323, %r4324, %r4325, %r4326, %r4327, %r4328, %r4329}, {%r1, %r1, %r1, %r1}, {%r1}, {%r4314, %r4315, %r4316, %r4317, %r4318, %r4319, %r4320, %r4321};
	bar.warp.sync 	-1;
	wmma.mma.sync.aligned.row.col.m32n8k16.s32.s8.s8.s32 {%r4330, %r4331, %r4332, %r4333, %r4334, %r4335, %r4336, %r4337}, {%r1, %r1, %r1, %r1}, {%r1}, {%r4322, %r4323, %r4324, %r4325, %r4326, %r4327, %r4328, %r4329};
	bar.warp.sync 	-1;
	wmma.mma.sync.aligned.row.col.m32n8k16.s32.s8.s8.s32 {%r4338, %r4339, %r4340, %r4341, %r4342, %r4343, %r4344, %r4345}, {%r1, %r1, %r1, %r1}, {%r1}, {%r4330, %r4331, %r4332, %r4333, %r4334, %r4335, %r4336, %r4337};
	bar.warp.sync 	-1;
	wmma.mma.sync.aligned.row.col.m32n8k16.s32.s8.s8.s32 {%r4346, %r4347, %r4348, %r4349, %r4350, %r4351, %r4352, %r4353}, {%r1, %r1, %r1, %r1}, {%r1}, {%r4338, %r4339, %r4340, %r4341, %r4342, %r4343, %r4344, %r4345};
	bar.warp.sync 	-1;
	wmma.mma.sync.aligned.row.col.m32n8k16.s32.s8.s8.s32 {%r4354, %r4355, %r4356, %r4357, %r4358, %r4359, %r4360, %r4361}, {%r1, %r1, %r1, %r1}, {%r1}, {%r4346, %r4347, %r4348, %r4349, %r4350, %r4351, %r4352, %r4353};
	bar.warp.sync 	-1;
	wmma.mma.sync.aligned.row.col.m32n8k16.s32.s8.s8.s32 {%r4362, %r4363, %r4364, %r4365, %r4366, %r4367, %r4368, %r4369}, {%r1, %r1, %r1, %r1}, {%r1}, {%r4354, %r4355, %r4356, %r4357, %r4358, %r4359, %r4360, %r4361};
	bar.warp.sync 	-1;
	wmma.mma.sync.aligned.row.col.m32n8k16.s32.s8.s8.s32 {%r4370, %r4371, %r4372, %r4373, %r4374, %r4375, %r4376, %r4377}, {%r1, %r1, %r1, %r1}, {%r1}, {%r4362, %r4363, %r4364, %r4365, %r4366, %r4367, %r4368, %r4369};
	bar.warp.sync 	-1;
	wmma.mma.sync.aligned.row.col.m32n8k16.s32.s8.s8.s32 {%r4378, %r4379, %r4380, %r4381, %r4382, %r4383, %r4384, %r4385}, {%r1, %r1, %r1, %r1}, {%r1}, {%r4370, %r4371, %r4372, %r4373, %r4374, %r4375, %r4376, %r4377};
	bar.warp.sync 	-1;
	wmma.mma.sync.aligned.row.col.m32n8k16.s32.s8.s8.s32 {%r4386, %r4387, %r4388, %r4389, %r4390, %r4391, %r4392, %r4393}, {%r1, %r1, %r1, %r1}, {%r1}, {%r4378, %r4379, %r4380, %r4381, %r4382, %r4383, %r4384, %r4385};
	bar.warp.sync 	-1;
	wmma.mma.sync.aligned.row.col.m32n8k16.s32.s8.s8.s32 {%r4394, %r4395, %r4396, %r4397, %r4398, %r4399, %r4400, %r4401}, {%r1, %r1, %r1, %r1}, {%r1}, {%r4386, %r4387, %r4388, %r4389, %r4390, %r4391, %r4392, %r4393};
	bar.warp.sync 	-1;
	wmma.mma.sync.aligned.row.col.m32n8k16.s32.s8.s8.s32 {%r4402, %r4403, %r4404, %r4405, %r4406, %r4407, %r4408, %r4409}, {%r1, %r1, %r1, %r1}, {%r1}, {%r4394, %r4395, %r4396, %r4397, %r4398, %r4399, %r4400, %r4401};
	bar.warp.sync 	-1;
	wmma.mma.sync.aligned.row.col.m32n8k16.s32.s8.s8.s32 {%r4410, %r4411, %r4412, %r4413, %r4414, %r4415, %r4416, %r4417}, {%r1, %r1, %r1, %r1}, {%r1}, {%r4402, %r4403, %r4404, %r4405, %r4406, %r4407, %r4408, %r4409};
	bar.warp.sync 	-1;
	wmma.mma.sync.aligned.row.col.m32n8k16.s32.s8.s8.s32 {%r4418, %r4419, %r4420, %r4421, %r4422, %r4423, %r4424, %r4425}, {%r1, %r1, %r1, %r1}, {%r1}, {%r4410, %r4411, %r4412, %r4413, %r4414, %r4415, %r4416, %r4417};
	bar.warp.sync 	-1;
	wmma.mma.sync.aligned.row.col.m32n8k16.s32.s8.s8.s32 {%r4426, %r4427, %r4428, %r4429, %r4430, %r4431, %r4432, %r4433}, {%r1, %r1, %r1, %r1}, {%r1}, {%r4418, %r4419, %r4420, %r4421, %r4422, %r4423, %r4424, %r4425};
	bar.warp.sync 	-1;
	wmma.mma.sync.aligned.row.col.m32n8k16.s32.s8.s8.s32 {%r4434, %r4435, %r4436, %r4437, %r4438, %r4439, %r4440, %r4441}, {%r1, %r1, %r1, %r1}, {%r1}, {%r4426, %r4427, %r4428, %r4429, %r4430, %r4431, %r4432, %r4433};
	bar.warp.sync 	-1;
	wmma.mma.sync.aligned.row.col.m32n8k16.s32.s8.s8.s32 {%r4442, %r4443, %r4444, %r4445, %r4446, %r4447, %r4448, %r4449}, {%r1, %r1, %r1, %r1}, {%r1}, {%r4434, %r4435, %r4436, %r4437, %r4438, %r4439, %r4440, %r4441};
	bar.warp.sync 	-1;
	wmma.mma.sync.aligned.row.col.m32n8k16.s32.s8.s8.s32 {%r4450, %r4451, %r4452, %r4453, %r4454, %r4455, %r4456, %r4457}, {%r1, %r1, %r1, %r1}, {%r1}, {%r4442, %r4443, %r4444, %r4445, %r4446, %r4447, %r4448, %r4449};
	bar.warp.sync 	-1;
	wmma.mma.sync.aligned.row.col.m32n8k16.s32.s8.s8.s32 {%r4458, %r4459, %r4460, %r4461, %r4462, %r4463, %r4464, %r4465}, {%r1, %r1, %r1, %r1}, {%r1}, {%r4450, %r4451, %r4452, %r4453, %r4454, %r4455, %r4456, %r4457};
	bar.warp.sync 	-1;
	wmma.mma.sync.aligned.row.col.m32n8k16.s32.s8.s8.s32 {%r4466, %r4467, %r4468, %r4469, %r4470, %r4471, %r4472, %r4473}, {%r1, %r1, %r1, %r1}, {%r1}, {%r4458, %r4459, %r4460, %r4461, %r4462, %r4463, %r4464, %r4465};
	bar.warp.sync 	-1;
	wmma.mma.sync.aligned.row.col.m32n8k16.s32.s8.s8.s32 {%r4474, %r4475, %r4476, %r4477, %r4478, %r4479, %r4480, %r4481}, {%r1, %r1, %r1, %r1}, {%r1}, {%r4466, %r4467, %r4468, %r4469, %r4470, %r4471, %r4472, %r4473};
	bar.warp.sync 	-1;
	wmma.mma.sync.aligned.row.col.m32n8k16.s32.s8.s8.s32 {%r4482, %r4483, %r4484, %r4485, %r4486, %r4487, %r4488, %r4489}, {%r1, %r1, %r1, %r1}, {%r1}, {%r4474, %r4475, %r4476, %r4477, %r4478, %r4479, %r4480, %r4481};
	bar.warp.sync 	-1;
	wmma.mma.sync.aligned.row.col.m32n8k16.s32.s8.s8.s32 {%r4490, %r4491, %r4492, %r4493, %r4494, %r4495, %r4496, %r4497}, {%r1, %r1, %r1, %r1}, {%r1}, {%r4482, %r4483, %r4484, %r4485, %r4486, %r4487, %r4488, %r4489};
	bar.warp.sync 	-1;
	wmma.mma.sync.aligned.row.col.m32n8k16.s32.s8.s8.s32 {%r4498, %r4499, %r4500, %r4501, %r4502, %r4503, %r4504, %r4505}, {%r1, %r1, %r1, %r1}, {%r1}, {%r4490, %r4491, %r4492, %r4493, %r4494, %r4495, %r4496, %r4497};
	bar.warp.sync 	-1;
	wmma.mma.sync.aligned.row.col.m32n8k16.s32.s8.s8.s32 {%r4506, %r4507, %r4508, %r4509, %r4510, %r4511, %r4512, %r4513}, {%r1, %r1, %r1, %r1}, {%r1}, {%r4498, %r4499, %r4500, %r4501, %r4502, %r4503, %r4504, %r4505};
	bar.warp.sync 	-1;
	wmma.mma.sync.aligned.row.col.m32n8k16.s32.s8.s8.s32 {%r4514, %r4515, %r4516, %r4517, %r4518, %r4519, %r4520, %r4521}, {%r1, %r1, %r1, %r1}, {%r1}, {%r4506, %r4507, %r4508, %r4509, %r4510, %r4511, %r4512, %r4513};
	bar.warp.sync 	-1;
	wmma.mma.sync.aligned.row.col.m32n8k16.s32.s8.s8.s32 {%r4522, %r4523, %r4524, %r4525, %r4526, %r4527, %r4528, %r4529}, {%r1, %r1, %r1, %r1}, {%r1}, {%r4514, %r4515, %r4516, %r4517, %r4518, %r4519, %r4520, %r4521};
	bar.warp.sync 	-1;
	wmma.mma.sync.aligned.row.col.m32n8k16.s32.s8.s8.s32 {%r4530, %r4531, %r4532, %r4533, %r4534, %r4535, %r4536, %r4537}, {%r1, %r1, %r1, %r1}, {%r1}, {%r4522, %r4523, %r4524, %r4525, %r4526, %r4527, %r4528, %r4529};
	bar.warp.sync 	-1;
	wmma.mma.sync.aligned.row.col.m32n8k16.s32.s8.s8.s32 {%r4538, %r4539, %r4540, %r4541, %r4542, %r4543, %r4544, %r4545}, {%r1, %r1, %r1, %r1}, {%r1}, {%r4530, %r4531, %r4532, %r4533, %r4534, %r4535, %r4536, %r4537};
	bar.warp.sync 	-1;
	wmma.mma.sync.aligned.row.col.m32n8k16.s32.s8.s8.s32 {%r4546, %r4547, %r4548, %r4549, %r4550, %r4551, %r4552, %r4553}, {%r1, %r1, %r1, %r1}, {%r1}, {%r4538, %r4539, %r4540, %r4541, %r4542, %r4543, %r4544, %r4545};
	bar.warp.sync 	-1;
	wmma.mma.sync.aligned.row.col.m32n8k16.s32.s8.s8.s32 {%r4554, %r4555, %r4556, %r4557, %r4558, %r4559, %r4560, %r4561}, {%r1, %r1, %r1, %r1}, {%r1}, {%r4546, %r4547, %r4548, %r4549, %r4550, %r4551, %r4552, %r4553};
	bar.warp.sync 	-1;
	wmma.mma.sync.aligned.row.col.m32n8k16.s32.s8.s8.s32 {%r4562, %r4563, %r4564, %r4565, %r4566, %r4567, %r4568, %r4569}, {%r1, %r1, %r1, %r1}, {%r1}, {%r4554, %r4555, %r4556, %r4557, %r4558, %r4559, %r4560, %r4561};
	bar.warp.sync 	-1;
	wmma.mma.sync.aligned.row.col.m32n8k16.s32.s8.s8.s32 {%r4570, %r4571, %r4572, %r4573, %r4574, %r4575, %r4576, %r4577}, {%r1, %r1, %r1, %r1}, {%r1}, {%r4562, %r4563, %r4564, %r4565, %r4566, %r4567, %r4568, %r4569};
	bar.warp.sync 	-1;
	wmma.mma.sync.aligned.row.col.m32n8k16.s32.s8.s8.s32 {%r4578, %r4579, %r4580, %r4581, %r4582, %r4583, %r4584, %r4585}, {%r1, %r1, %r1, %r1}, {%r1}, {%r4570, %r4571, %r4572, %r4573, %r4574, %r4575, %r4576, %r4577};
	bar.warp.sync 	-1;
	wmma.mma.sync.aligned.row.col.m32n8k16.s32.s8.s8.s32 {%r4586, %r4587, %r4588, %r4589, %r4590, %r4591, %r4592, %r4593}, {%r1, %r1, %r1, %r1}, {%r1}, {%r4578, %r4579, %r4580, %r4581, %r4582, %r4583, %r4584, %r4585};
	bar.warp.sync 	-1;
	wmma.mma.sync.aligned.row.col.m32n8k16.s32.s8.s8.s32 {%r4594, %r4595, %r4596, %r4597, %r4598, %r4599, %r4600, %r4601}, {%r1, %r1, %r1, %r1}, {%r1}, {%r4586, %r4587, %r4588, %r4589, %r4590, %r4591, %r4592, %r4593};
	bar.warp.sync 	-1;
	wmma.mma.sync.aligned.row.col.m32n8k16.s32.s8.s8.s32 {%r4602, %r4603, %r4604, %r4605, %r4606, %r4607, %r4608, %r4609}, {%r1, %r1, %r1, %r1}, {%r1}, {%r4594, %r4595, %r4596, %r4597, %r4598, %r4599, %r4600, %r4601};
	bar.warp.sync 	-1;
	wmma.mma.sync.aligned.row.col.m32n8k16.s32.s8.s8.s32 {%r4610, %r4611, %r4612, %r4613, %r4614, %r4615, %r4616, %r4617}, {%r1, %r1, %r1, %r1}, {%r1}, {%r4602, %r4603, %r4604, %r4605, %r4606, %r4607, %r4608, %r4609};
	bar.warp.sync 	-1;
	wmma.mma.sync.aligned.row.col.m32n8k16.s32.s8.s8.s32 {%r4618, %r4619, %r4620, %r4621, %r4622, %r4623, %r4624, %r4625}, {%r1, %r1, %r1, %r1}, {%r1}, {%r4610, %r4611, %r4612, %r4613, %r4614, %r4615, %r4616, %r4617};
	bar.warp.sync 	-1;
	wmma.mma.sync.aligned.row.col.m32n8k16.s32.s8.s8.s32 {%r4626, %r4627, %r4628, %r4629, %r4630, %r4631, %r4632, %r4633}, {%r1, %r1, %r1, %r1}, {%r1}, {%r4618, %r4619, %r4620, %r4621, %r4622, %r4623, %r4624, %r4625};
	bar.warp.sync 	-1;
	wmma.mma.sync.aligned.row.col.m32n8k16.s32.s8.s8.s32 {%r4634, %r4635, %r4636, %r4637, %r4638, %r4639, %r4640, %r4641}, {%r1, %r1, %r1, %r1}, {%r1}, {%r4626, %r4627, %r4628, %r4629, %r4630, %r4631, %r4632, %r4633};
	bar.warp.sync 	-1;
	wmma.mma.sync.aligned.row.col.m32n8k16.s32.s8.s8.s32 {%r4642, %r4643, %r4644, %r4645, %r4646, %r4647, %r4648, %r4649}, {%r1, %r1, %r1, %r1}, {%r1}, {%r4634, %r4635, %r4636, %r4637, %r4638, %r4639, %r4640, %r4641};
	bar.warp.sync 	-1;
	wmma.mma.sync.aligned.row.col.m32n8k16.s32.s8.s8.s32 {%r4650, %r4651, %r4652, %r4653, %r4654, %r4655, %r4656, %r4657}, {%r1, %r1, %r1, %r1}, {%r1}, {%r4642, %r4643, %r4644, %r4645, %r4646, %r4647, %r4648, %r4649};
	bar.warp.sync 	-1;
	wmma.mma.sync.aligned.row.col.m32n8k16.s32.s8.s8.s32 {%r4658, %r4659, %r4660, %r4661, %r4662, %r4663, %r4664, %r4665}, {%r1, %r1, %r1, %r1}, {%r1}, {%r4650, %r4651, %r4652, %r4653, %r4654, %r4655, %r4656, %r4657};
	bar.warp.sync 	-1;
	wmma.mma.sync.aligned.row.col.m32n8k16.s32.s8.s8.s32 {%r4666, %r4667, %r4668, %r4669, %r4670, %r4671, %r4672, %r4673}, {%r1, %r1, %r1, %r1}, {%r1}, {%r4658, %r4659, %r4660, %r4661, %r4662, %r4663, %r4664, %r4665};
	bar.warp.sync 	-1;
	wmma.mma.sync.aligned.row.col.m32n8k16.s32.s8.s8.s32 {%r4674, %r4675, %r4676, %r4677, %r4678, %r4679, %r4680, %r4681}, {%r1, %r1, %r1, %r1}, {%r1}, {%r4666, %r4667, %r4668, %r4669, %r4670, %r4671, %r4672, %r4673};
	bar.warp.sync 	-1;
	wmma.mma.sync.aligned.row.col.m32n8k16.s32.s8.s8.s32 {%r4682, %r4683, %r4684, %r4685, %r4686, %r4687, %r4688, %r4689}, {%r1, %r1, %r1, %r1}, {%r1}, {%r4674, %r4675, %r4676, %r4677, %r4678, %r4679, %r4680, %r4681};
	bar.warp.sync 	-1;
	wmma.mma.sync.aligned.row.col.m32n8k16.s32.s8.s8.s32 {%r4690, %r4691, %r4692, %r4693, %r4694, %r4695, %r4696, %r4697}, {%r1, %r1, %r1, %r1}, {%r1}, {%r4682, %r4683, %r4684, %r4685, %r4686, %r4687, %r4688, %r4689};
	bar.warp.sync 	-1;
	wmma.mma.sync.aligned.row.col.m32n8k16.s32.s8.s8.s32 {%r4698, %r4699, %r4700, %r4701, %r4702, %r4703, %r4704, %r4705}, {%r1, %r1, %r1, %r1}, {%r1}, {%r4690, %r4691, %r4692, %r4693, %r4694, %r4695, %r4696, %r4697};
	bar.warp.sync 	-1;
	wmma.mma.sync.aligned.row.col.m32n8k16.s32.s8.s8.s32 {%r4706, %r4707, %r4708, %r4709, %r4710, %r4711, %r4712, %r4713}, {%r1, %r1, %r1, %r1}, {%r1}, {%r4698, %r4699, %r4700, %r4701, %r4702, %r4703, %r4704, %r4705};
	bar.warp.sync 	-1;
	wmma.mma.sync.aligned.row.col.m32n8k16.s32.s8.s8.s32 {%r4714, %r4715, %r4716, %r4717, %r4718, %r4719, %r4720, %r4721}, {%r1, %r1, %r1, %r1}, {%r1}, {%r4706, %r4707, %r4708, %r4709, %r4710, %r4711, %r4712, %r4713};
	bar.warp.sync 	-1;
	wmma.mma.sync.aligned.row.col.m32n8k16.s32.s8.s8.s32 {%r4722, %r4723, %r4724, %r4725, %r4726, %r4727, %r4728, %r4729}, {%r1, %r1, %r1, %r1}, {%r1}, {%r4714, %r4715, %r4716, %r4717, %r4718, %r4719, %r4720, %r4721};
	bar.warp.sync 	-1;
	wmma.mma.sync.aligned.row.col.m32n8k16.s32.s8.s8.s32 {%r4730, %r4731, %r4732, %r4733, %r4734, %r4735, %r4736, %r4737}, {%r1, %r1, %r1, %r1}, {%r1}, {%r4722, %r4723, %r4724, %r4725, %r4726, %r4727, %r4728, %r4729};
	bar.warp.sync 	-1;
	wmma.mma.sync.aligned.row.col.m32n8k16.s32.s8.s8.s32 {%r4738, %r4739, %r4740, %r4741, %r4742, %r4743, %r4744, %r4745}, {%r1, %r1, %r1, %r1}, {%r1}, {%r4730, %r4731, %r4732, %r4733, %r4734, %r4735, %r4736, %r4737};
	bar.warp.sync 	-1;
	wmma.mma.sync.aligned.row.col.m32n8k16.s32.s8.s8.s32 {%r4746, %r4747, %r4748, %r4749, %r4750, %r4751, %r4752, %r4753}, {%r1, %r1, %r1, %r1}, {%r1}, {%r4738, %r4739, %r4740, %r4741, %r4742, %r4743, %r4744, %r4745};
	bar.warp.sync 	-1;
	wmma.mma.sync.aligned.row.col.m32n8k16.s32.s8.s8.s32 {%r4754, %r4755, %r4756, %r4757, %r4758, %r4759, %r4760, %r4761}, {%r1, %r1, %r1, %r1}, {%r1}, {%r4746, %r4747, %r4748, %r4749, %r4750, %r4751, %r4752, %r4753};
	bar.warp.sync 	-1;
	wmma.mma.sync.aligned.row.col.m32n8k16.s32.s8.s8.s32 {%r4762, %r4763, %r4764, %r4765, %r4766, %r4767, %r4768, %r4769}, {%r1, %r1, %r1, %r1}, {%r1}, {%r4754, %r4755, %r4756, %r4757, %r4758, %r4759, %r4760, %r4761};
	bar.warp.sync 	-1;
	wmma.mma.sync.aligned.row.col.m32n8k16.s32.s8.s8.s32 {%r4770, %r4771, %r4772, %r4773, %r4774, %r4775, %r4776, %r4777}, {%r1, %r1, %r1, %r1}, {%r1}, {%r4762, %r4763, %r4764, %r4765, %r4766, %r4767, %r4768, %r4769};
	bar.warp.sync 	-1;
	wmma.mma.sync.aligned.row.col.m32n8k16.s32.s8.s8.s32 {%r4778, %r4779, %r4780, %r4781, %r4782, %r4783, %r4784, %r4785}, {%r1, %r1, %r1, %r1}, {%r1}, {%r4770, %r4771, %r4772, %r4773, %r4774, %r4775, %r4776, %r4777};
	bar.warp.sync 	-1;
	wmma.mma.sync.aligned.row.col.m32n8k16.s32.s8.s8.s32 {%r4786, %r4787, %r4788, %r4789, %r4790, %r4791, %r4792, %r4793}, {%r1, %r1, %r1, %r1}, {%r1}, {%r4778, %r4779, %r4780, %r4781, %r4782, %r4783, %r4784, %r4785};
	bar.warp.sync 	-1;
	wmma.mma.sync.aligned.row.col.m32n8k16.s32.s8.s8.s32 {%r4794, %r4795, %r4796, %r4797, %r4798, %r4799, %r4800, %r4801}, {%r1, %r1, %r1, %r1}, {%r1}, {%r4786, %r4787, %r4788, %r4789, %r4790, %r4791, %r4792, %r4793};
	bar.warp.sync 	-1;
	wmma.mma.sync.aligned.row.col.m32n8k16.s32.s8.s8.s32 {%r4802, %r4803, %r4804, %r4805, %r4806, %r4807, %r4808, %r4809}, {%r1, %r1, %r1, %r1}, {%r1}, {%r4794, %r4795, %r4796, %r4797, %r4798, %r4799, %r4800, %r4801};
	bar.warp.sync 	-1;
	wmma.mma.sync.aligned.row.col.m32n8k16.s32.s8.s8.s32 {%r4810, %r4811, %r4812, %r4813, %r4814, %r4815, %r4816, %r4817}, {%r1, %r1, %r1, %r1}, {%r1}, {%r4802, %r4803, %r4804, %r4805, %r4806, %r4807, %r4808, %r4809};
	bar.warp.sync 	-1;
	wmma.mma.sync.aligned.row.col.m32n8k16.s32.s8.s8.s32 {%r4818, %r4819, %r4820, %r4821, %r4822, %r4823, %r4824, %r4825}, {%r1, %r1, %r1, %r1}, {%r1}, {%r4810, %r4811, %r4812, %r4813, %r4814, %r4815, %r4816, %r4817};
	bar.warp.sync 	-1;
	wmma.mma.sync.aligned.row.col.m32n8k16.s32.s8.s8.s32 {%r4826, %r4827, %r4828, %r4829, %r4830, %r4831, %r4832, %r4833}, {%r1, %r1, %r1, %r1}, {%r1}, {%r4818, %r4819, %r4820, %r4821, %r4822, %r4823, %r4824, %r4825};
	bar.warp.sync 	-1;
	wmma.mma.sync.aligned.row.col.m32n8k16.s32.s8.s8.s32 {%r4834, %r4835, %r4836, %r4837, %r4838, %r4839, %r4840, %r4841}, {%r1, %r1, %r1, %r1}, {%r1}, {%r4826, %r4827, %r4828, %r4829, %r4830, %r4831, %r4832, %r4833};
	bar.warp.sync 	-1;
	wmma.mma.sync.aligned.row.col.m32n8k16.s32.s8.s8.s32 {%r4842, %r4843, %r4844, %r4845, %r4846, %r4847, %r4848, %r4849}, {%r1, %r1, %r1, %r1}, {%r1}, {%r4834, %r4835, %r4836, %r4837, %r4838, %r4839, %r4840, %r4841};
	bar.warp.sync 	-1;
	wmma.mma.sync.aligned.row.col.m32n8k16.s32.s8.s8.s32 {%r4850, %r4851, %r4852, %r4853, %r4854, %r4855, %r4856, %r4857}, {%r1, %r1, %r1, %r1}, {%r1}, {%r4842, %r4843, %r4844, %r4845, %r4846, %r4847, %r4848, %r4849};
	bar.warp.sync 	-1;
	wmma.mma.sync.aligned.row.col.m32n8k16.s32.s8.s8.s32 {%r4858, %r4859, %r4860, %r4861, %r4862, %r4863, %r4864, %r4865}, {%r1, %r1, %r1, %r1}, {%r1}, {%r4850, %r4851, %r4852, %r4853, %r4854, %r4855, %r4856, %r4857};
	bar.warp.sync 	-1;
	wmma.mma.sync.aligned.row.col.m32n8k16.s32.s8.s8.s32 {%r4866, %r4867, %r4868, %r4869, %r4870, %r4871, %r4872, %r4873}, {%r1, %r1, %r1, %r1}, {%r1}, {%r4858, %r4859, %r4860, %r4861, %r4862, %r4863, %r4864, %r4865};
	bar.warp.sync 	-1;
	wmma.mma.sync.aligned.row.col.m32n8k16.s32.s8.s8.s32 {%r4874, %r4875, %r4876, %r4877, %r4878, %r4879, %r4880, %r4881}, {%r1, %r1, %r1, %r1}, {%r1}, {%r4866, %r4867, %r4868, %r4869, %r4870, %r4871, %r4872, %r4873};
	bar.warp.sync 	-1;
	wmma.mma.sync.aligned.row.col.m32n8k16.s32.s8.s8.s32 {%r4882, %r4883, %r4884, %r4885, %r4886, %r4887, %r4888, %r4889}, {%r1, %r1, %r1, %r1}, {%r1}, {%r4874, %r4875, %r4876, %r4877, %r4878, %r4879, %r4880, %r4881};
	bar.warp.sync 	-1;
	wmma.mma.sync.aligned.row.col.m32n8k16.s32.s8.s8.s32 {%r4890, %r4891, %r4892, %r4893, %r4894, %r4895, %r4896, %r4897}, {%r1, %r1, %r1, %r1}, {%r1}, {%r4882, %r4883, %r4884, %r4885, %r4886, %r4887, %r4888, %r4889};
	bar.warp.sync 	-1;
	wmma.mma.sync.aligned.row.col.m32n8k16.s32.s8.s8.s32 {%r4898, %r4899, %r4900, %r4901, %r4902, %r4903, %r4904, %r4905}, {%r1, %r1, %r1, %r1}, {%r1}, {%r4890, %r4891, %r4892, %r4893, %r4894, %r4895, %r4896, %r4897};
	bar.warp.sync 	-1;
	wmma.mma.sync.aligned.row.col.m32n8k16.s32.s8.s8.s32 {%r4906, %r4907, %r4908, %r4909, %r4910, %r4911, %r4912, %r4913}, {%r1, %r1, %r1, %r1}, {%r1}, {%r4898, %r4899, %r4900, %r4901, %r4902, %r4903, %r4904, %r4905};
	bar.warp.sync 	-1;
	wmma.mma.sync.aligned.row.col.m32n8k16.s32.s8.s8.s32 {%r4914, %r4915, %r4916, %r4917, %r4918, %r4919, %r4920, %r4921}, {%r1, %r1, %r1, %r1}, {%r1}, {%r4906, %r4907, %r4908, %r4909, %r4910, %r4911, %r4912, %r4913};
	bar.warp.sync 	-1;
	wmma.mma.sync.aligned.row.col.m32n8k16.s32.s8.s8.s32 {%r4922, %r4923, %r4924, %r4925, %r4926, %r4927, %r4928, %r4929}, {%r1, %r1, %r1, %r1}, {%r1}, {%r4914, %r4915, %r4916, %r4917, %r4918, %r4919, %r4920, %r4921};
	bar.warp.sync 	-1;
	wmma.mma.sync.aligned.row.col.m32n8k16.s32.s8.s8.s32 {%r4930, %r4931, %r4932, %r4933, %r4934, %r4935, %r4936, %r4937}, {%r1, %r1, %r1, %r1}, {%r1}, {%r4922, %r4923, %r4924, %r4925, %r4926, %r4927, %r4928, %r4929};
	bar.warp.sync 	-1;
	wmma.mma.sync.aligned.row.col.m32n8k16.s32.s8.s8.s32 {%r4938, %r4939, %r4940, %r4941, %r4942, %r4943, %r4944, %r4945}, {%r1, %r1, %r1, %r1}, {%r1}, {%r4930, %r4931, %r4932, %r4933, %r4934, %r4935, %r4936, %r4937};
	bar.warp.sync 	-1;
	wmma.mma.sync.aligned.row.col.m32n8k16.s32.s8.s8.s32 {%r4946, %r4947, %r4948, %r4949, %r4950, %r4951, %r4952, %r4953}, {%r1, %r1, %r1, %r1}, {%r1}, {%r4938, %r4939, %r4940, %r4941, %r4942, %r4943, %r4944, %r4945};
	bar.warp.sync 	-1;
	wmma.mma.sync.aligned.row.col.m32n8k16.s32.s8.s8.s32 {%r4954, %r4955, %r4956, %r4957, %r4958, %r4959, %r4960, %r4961}, {%r1, %r1, %r1, %r1}, {%r1}, {%r4946, %r4947, %r4948, %r4949, %r4950, %r4951, %r4952, %r4953};
	bar.warp.sync 	-1;
	wmma.mma.sync.aligned.row.col.m32n8k16.s32.s8.s8.s32 {%r4962, %r4963, %r4964, %r4965, %r4966, %r4967, %r4968, %r4969}, {%r1, %r1, %r1, %r1}, {%r1}, {%r4954, %r4955, %r4956, %r4957, %r4958, %r4959, %r4960, %r4961};
	bar.warp.sync 	-1;
	wmma.mma.sync.aligned.row.col.m32n8k16.s32.s8.s8.s32 {%r4970, %r4971, %r4972, %r4973, %r4974, %r4975, %r4976, %r4977}, {%r1, %r1, %r1, %r1}, {%r1}, {%r4962, %r4963, %r4964, %r4965, %r4966, %r4967, %r4968, %r4969};
	bar.warp.sync 	-1;
	wmma.mma.sync.aligned.row.col.m32n8k16.s32.s8.s8.s32 {%r4978, %r4979, %r4980, %r4981, %r4982, %r4983, %r4984, %r4985}, {%r1, %r1, %r1, %r1}, {%r1}, {%r4970, %r4971, %r4972, %r4973, %r4974, %r4975, %r4976, %r4977};
	bar.warp.sync 	-1;
	wmma.mma.sync.aligned.row.col.m32n8k16.s32.s8.s8.s32 {%r4986, %r4987, %r4988, %r4989, %r4990, %r4991, %r4992, %r4993}, {%r1, %r1, %r1, %r1}, {%r1}, {%r4978, %r4979, %r4980, %r4981, %r4982, %r4983, %r4984, %r4985};
	bar.warp.sync 	-1;
	wmma.mma.sync.aligned.row.col.m32n8k16.s32.s8.s8.s32 {%r4994, %r4995, %r4996, %r4997, %r4998, %r4999, %r5000, %r5001}, {%r1, %r1, %r1, %r1}, {%r1}, {%r4986, %r4987, %r4988, %r4989, %r4990, %r4991, %r4992, %r4993};
	bar.warp.sync 	-1;
	wmma.mma.sync.aligned.row.col.m32n8k16.s32.s8.s8.s32 {%r5002, %r5003, %r5004, %r5005, %r5006, %r5007, %r5008, %r5009}, {%r1, %r1, %r1, %r1}, {%r1}, {%r4994, %r4995, %r4996, %r4997, %r4998, %r4999, %r5000, %r5001};
	bar.warp.sync 	-1;
	wmma.mma.sync.aligned.row.col.m32n8k16.s32.s8.s8.s32 {%r5010, %r5011, %r5012, %r5013, %r5014, %r5015, %r5016, %r5017}, {%r1, %r1, %r1, %r1}, {%r1}, {%r5002, %r5003, %r5004, %r5005, %r5006, %r5007, %r5008, %r5009};
	bar.warp.sync 	-1;
	wmma.mma.sync.aligned.row.col.m32n8k16.s32.s8.s8.s32 {%r5018, %r5019, %r5020, %r5021, %r5022, %r5023, %r5024, %r5025}, {%r1, %r1, %r1, %r1}, {%r1}, {%r5010, %r5011, %r5012, %r5013, %r5014, %r5015, %r5016, %r5017};
	bar.warp.sync 	-1;
	wmma.mma.sync.aligned.row.col.m32n8k16.s32.s8.s8.s32 {%r5026, %r5027, %r5028, %r5029, %r5030, %r5031, %r5032, %r5033}, {%r1, %r1, %r1, %r1}, {%r1}, {%r5018, %r5019, %r5020, %r5021, %r5022, %r5023, %r5024, %r5025};
	bar.warp.sync 	-1;
	wmma.mma.sync.aligned.row.col.m32n8k16.s32.s8.s8.s32 {%r5034, %r5035, %r5036, %r5037, %r5038, %r5039, %r5040, %r5041}, {%r1, %r1, %r1, %r1}, {%r1}, {%r5026, %r5027, %r5028, %r5029, %r5030, %r5031, %r5032, %r5033};
	bar.warp.sync 	-1;
	wmma.mma.sync.aligned.row.col.m32n8k16.s32.s8.s8.s32 {%r5042, %r5043, %r5044, %r5045, %r5046, %r5047, %r5048, %r5049}, {%r1, %r1, %r1, %r1}, {%r1}, {%r5034, %r5035, %r5036, %r5037, %r5038, %r5039, %r5040, %r5041};
	bar.warp.sync 	-1;
	wmma.mma.sync.aligned.row.col.m32n8k16.s32.s8.s8.s32 {%r5050, %r5051, %r5052, %r5053, %r5054, %r5055, %r5056, %r5057}, {%r1, %r1, %r1, %r1}, {%r1}, {%r5042, %r5043, %r5044, %r5045, %r5046, %r5047, %r5048, %r5049};
	bar.warp.sync 	-1;
	wmma.mma.sync.aligned.row.col.m32n8k16.s32.s8.s8.s32 {%r5058, %r5059, %r5060, %r5061, %r5062, %r5063, %r5064, %r5065}, {%r1, %r1, %r1, %r1}, {%r1}, {%r5050, %r5051, %r5052, %r5053, %r5054, %r5055, %r5056, %r5057};
	bar.warp.sync 	-1;
	wmma.mma.sync.aligned.row.col.m32n8k16.s32.s8.s8.s32 {%r5066, %r5067, %r5068, %r5069, %r5070, %r5071, %r5072, %r5073}, {%r1, %r1, %r1, %r1}, {%r1}, {%r5058, %r5059, %r5060, %r5061, %r5062, %r5063, %r5064, %r5065};
	bar.warp.sync 	-1;
	wmma.mma.sync.aligned.row.col.m32n8k16.s32.s8.s8.s32 {%r5074, %r5075, %r5076, %r5077, %r5078, %r5079, %r5080, %r5081}, {%r1, %r1, %r1, %r1}, {%r1}, {%r5066, %r5067, %r5068, %r5069, %r5070, %r5071, %r5072, %r5073};
	bar.warp.sync 	-1;
	wmma.mma.sync.aligned.row.col.m32n8k16.s32.s8.s8.s32 {%r5082, %r5083, %r5084, %r5085, %r5086, %r5087, %r5088, %r5089}, {%r1, %r1, %r1, %r1}, {%r1}, {%r5074, %r5075, %r5076, %r5077, %r5078, %r5079, %r5080, %r5081};
	bar.warp.sync 	-1;
	wmma.mma.sync.aligned.row.col.m32n8k16.s32.s8.s8.s32 {%r5090, %r5091, %r5092, %r5093, %r5094, %r5095, %r5096, %r5097}, {%r1, %r1, %r1, %r1}, {%r1}, {%r5082, %r5083, %r5084, %r5085, %r5086, %r5087, %r5088, %r5089};
	bar.warp.sync 	-1;
	wmma.mma.sync.aligned.row.col.m32n8k16.s32.s8.s8.s32 {%r5098, %r5099, %r5100, %r5101, %r5102, %r5103, %r5104, %r5105}, {%r1, %r1, %r1, %r1}, {%r1}, {%r5090, %r5091, %r5092, %r5093, %r5094, %r5095, %r5096, %r5097};
	bar.warp.sync 	-1;
	wmma.mma.sync.aligned.row.col.m32n8k16.s32.s8.s8.s32 {%r5106, %r5107, %r5108, %r5109, %r5110, %r5111, %r5112, %r5113}, {%r1, %r1, %r1, %r1}, {%r1}, {%r5098, %r5099, %r5100, %r5101, %r5102, %r5103, %r5104, %r5105};
	bar.warp.sync 	-1;
	wmma.mma.sync.aligned.row.col.m32n8k16.s32.s8.s8.s32 {%r5114, %r5115, %r5116, %r5117, %r5118, %r5119, %r5120, %r5121}, {%r1, %r1, %r1, %r1}, {%r1}, {%r5106, %r5107, %r5108, %r5109, %r5110, %r5111, %r5112, %r5113};
	bar.warp.sync 	-1;
	wmma.mma.sync.aligned.row.col.m32n8k16.s32.s8.s8.s32 {%r5122, %r5123, %r5124, %r5125, %r5126, %r5127, %r5128, %r5129}, {%r1, %r1, %r1, %r1}, {%r1}, {%r5114, %r5115, %r5116, %r5117, %r5118, %r5119, %r5120, %r5121};
	bar.warp.sync 	-1;
	wmma.mma.sync.aligned.row.col.m32n8k16.s32.s8.s8.s32 {%r5130, %r5131, %r5132, %r5133, %r5134, %r5135, %r5136, %r5137}, {%r1, %r1, %r1, %r1}, {%r1}, {%r5122, %r5123, %r5124, %r5125, %r5126, %r5127, %r5128, %r5129};
	bar.warp.sync 	-1;
	wmma.mma.sync.aligned.row.col.m32n8k16.s32.s8.s8.s32 {%r5138, %r5139, %r5140, %r5141, %r5142, %r5143, %r5144, %r5145}, {%r1, %r1, %r1, %r1}, {%r1}, {%r5130, %r5131, %r5132, %r5133, %r5134, %r5135, %r5136, %r5137};
	bar.warp.sync 	-1;
	wmma.mma.sync.aligned.row.col.m32n8k16.s32.s8.s8.s32 {%r5146, %r5147, %r5148, %r5149, %r5150, %r5151, %r5152, %r5153}, {%r1, %r1, %r1, %r1}, {%r1}, {%r5138, %r5139, %r5140, %r5141, %r5142, %r5143, %r5144, %r5145};
	bar.warp.sync 	-1;
	wmma.mma.sync.aligned.row.col.m32n8k16.s32.s8.s8.s32 {%r5154, %r5155, %r5156, %r5157, %r5158, %r5159, %r5160, %r5161}, {%r1, %r1, %r1, %r1}, {%r1}, {%r5146, %r5147, %r5148, %r5149, %r5150, %r5151, %r5152, %r5153};
	bar.warp.sync 	-1;
	wmma.mma.sync.aligned.row.col.m32n8k16.s32.s8.s8.s32 {%r5162, %r5163, %r5164, %r5165, %r5166, %r5167, %r5168, %r5169}, {%r1, %r1, %r1, %r1}, {%r1}, {%r5154, %r5155, %r5156, %r5157, %r5158, %r5159, %r5160, %r5161};
	bar.warp.sync 	-1;
	wmma.mma.sync.aligned.row.col.m32n8k16.s32.s8.s8.s32 {%r5170, %r5171, %r5172, %r5173, %r5174, %r5175, %r5176, %r5177}, {%r1, %r1, %r1, %r1}, {%r1}, {%r5162, %r5163, %r5164, %r5165, %r5166, %r5167, %r5168, %r5169};
	bar.warp.sync 	-1;
	wmma.mma.sync.aligned.row.col.m32n8k16.s32.s8.s8.s32 {%r5178, %r5179, %r5180, %r5181, %r5182, %r5183, %r5184, %r5185}, {%r1, %r1, %r1, %r1}, {%r1}, {%r5170, %r5171, %r5172, %r5173, %r5174, %r5175, %r5176, %r5177};
	bar.warp.sync 	-1;
	wmma.mma.sync.aligned.row.col.m32n8k16.s32.s8.s8.s32 {%r5186, %r5187, %r5188, %r5189, %r5190, %r5191, %r5192, %r5193}, {%r1, %r1, %r1, %r1}, {%r1}, {%r5178, %r5179, %r5180, %r5181, %r5182, %r5183, %r5184, %r5185};
	bar.warp.sync 	-1;
	wmma.mma.sync.aligned.row.col.m32n8k16.s32.s8.s8.s32 {%r5194, %r5195, %r5196, %r5197, %r5198, %r5199, %r5200, %r5201}, {%r1, %r1, %r1, %r1}, {%r1}, {%r5186, %r5187, %r5188, %r5189, %r5190, %r5191, %r5192, %r5193};
	bar.warp.sync 	-1;
	wmma.mma.sync.aligned.row.col.m32n8k16.s32.s8.s8.s32 {%r5202, %r5203, %r5204, %r5205, %r5206, %r5207, %r5208, %r5209}, {%r1, %r1, %r1, %r1}, {%r1}, {%r5194, %r5195, %r5196, %r5197, %r5198, %r5199, %r5200, %r5201};
	bar.warp.sync 	-1;
	wmma.mma.sync.aligned.row.col.m32n8k16.s32.s8.s8.s32 {%r5210, %r5211, %r5212, %r5213, %r5214, %r5215, %r5216, %r5217}, {%r1, %r1, %r1, %r1}, {%r1}, {%r5202, %r5203, %r5204, %r5205, %r5206, %r5207, %r5208, %r5209};
	bar.warp.sync 	-1;
	wmma.mma.sync.aligned.row.col.m32n8k16.s32.s8.s8.s32 {%r5218, %r5219, %r5220, %r5221, %r5222, %r5223, %r5224, %r5225}, {%r1, %r1, %r1, %r1}, {%r1}, {%r5210, %r5211, %r5212, %r5213, %r5214, %r5215, %r5216, %r5217};
	bar.warp.sync 	-1;
	wmma.mma.sync.aligned.row.col.m32n8k16.s32.s8.s8.s32 {%r5226, %r5227, %r5228, %r5229, %r5230, %r5231, %r5232, %r5233}, {%r1, %r1, %r1, %r1}, {%r1}, {%r5218, %r5219, %r5220, %r5221, %r5222, %r5223, %r5224, %r5225};
	bar.warp.sync 	-1;
	wmma.mma.sync.aligned.row.col.m32n8k16.s32.s8.s8.s32 {%r5234, %r5235, %r5236, %r5237, %r5238, %r5239, %r5240, %r5241}, {%r1, %r1, %r1, %r1}, {%r1}, {%r5226, %r5227, %r5228, %r5229, %r5230, %r5231, %r5232, %r5233};
	bar.warp.sync 	-1;
	wmma.mma.sync.aligned.row.col.m32n8k16.s32.s8.s8.s32 {%r5242, %r5243, %r5244, %r5245, %r5246, %r5247, %r5248, %r5249}, {%r1, %r1, %r1, %r1}, {%r1}, {%r5234, %r5235, %r5236, %r5237, %r5238, %r5239, %r5240, %r5241};
	bar.warp.sync 	-1;
	wmma.mma.sync.aligned.row.col.m32n8k16.s32.s8.s8.s32 {%r5250, %r5251, %r5252, %r5253, %r5254, %r5255, %r5256, %r5257}, {%r1, %r1, %r1, %r1}, {%r1}, {%r5242, %r5243, %r5244, %r5245, %r5246, %r5247, %r5248, %r5249};
	bar.warp.sync 	-1;
	wmma.mma.sync.aligned.row.col.m32n8k16.s32.s8.s8.s32 {%r5258, %r5259, %r5260, %r5261, %r5262, %r5263, %r5264, %r5265}, {%r1, %r1, %r1, %r1}, {%r1}, {%r5250, %r5251, %r5252, %r5253, %r5254, %r5255, %r5256, %r5257};
	bar.warp.sync 	-1;
	wmma.mma.sync.aligned.row.col.m32n8k16.s32.s8.s8.s32 {%r5266, %r5267, %r5268, %r5269, %r5270, %r5271, %r5272, %r5273}, {%r1, %r1, %r1, %r1}, {%r1}, {%r5258, %r5259, %r5260, %r5261, %r5262, %r5263, %r5264, %r5265};
	bar.warp.sync 	-1;
	wmma.mma.sync.aligned.row.col.m32n8k16.s32.s8.s8.s32 {%r5274, %r5275, %r5276, %r5277, %r5278, %r5279, %r5280, %r5281}, {%r1, %r1, %r1, %r1}, {%r1}, {%r5266, %r5267, %r5268, %r5269, %r5270, %r5271, %r5272, %r5273};
	bar.warp.sync 	-1;
	wmma.mma.sync.aligned.row.col.m32n8k16.s32.s8.s8.s32 {%r5282, %r5283, %r5284, %r5285, %r5286, %r5287, %r5288, %r5289}, {%r1, %r1, %r1, %r1}, {%r1}, {%r5274, %r5275, %r5276, %r5277, %r5278, %r5279, %r5280, %r5281};
	bar.warp.sync 	-1;
	wmma.mma.sync.aligned.row.col.m32n8k16.s32.s8.s8.s32 {%r5290, %r5291, %r5292, %r5293, %r5294, %r5295, %r5296, %r5297}, {%r1, %r1, %r1, %r1}, {%r1}, {%r5282, %r5283, %r5284, %r5285, %r5286, %r5287, %r5288, %r5289};
	bar.warp.sync 	-1;
	wmma.mma.sync.aligned.row.col.m32n8k16.s32.s8.s8.s32 {%r5298, %r5299, %r5300, %r5301, %r5302, %r5303, %r5304, %r5305}, {%r1, %r1, %r1, %r1}, {%r1}, {%r5290, %r5291, %r5292, %r5293, %r5294, %r5295, %r5296, %r5297};
	bar.warp.sync 	-1;
	wmma.mma.sync.aligned.row.col.m32n8k16.s32.s8.s8.s32 {%r5306, %r5307, %r5308, %r5309, %r5310, %r5311, %r5312, %r5313}, {%r1, %r1, %r1, %r1}, {%r1}, {%r5298, %r5299, %r5300, %r5301, %r5302, %r5303, %r5304, %r5305};
	bar.warp.sync 	-1;
	wmma.mma.sync.aligned.row.col.m32n8k16.s32.s8.s8.s32 {%r5314, %r5315, %r5316, %r5317, %r5318, %r5319, %r5320, %r5321}, {%r1, %r1, %r1, %r1}, {%r1}, {%r5306, %r5307, %r5308, %r5309, %r5310, %r5311, %r5312, %r5313};
	bar.warp.sync 	-1;
	wmma.mma.sync.aligned.row.col.m32n8k16.s32.s8.s8.s32 {%r5322, %r5323, %r5324, %r5325, %r5326, %r5327, %r5328, %r5329}, {%r1, %r1, %r1, %r1}, {%r1}, {%r5314, %r5315, %r5316, %r5317, %r5318, %r5319, %r5320, %r5321};
	bar.warp.sync 	-1;
	wmma.mma.sync.aligned.row.col.m32n8k16.s32.s8.s8.s32 {%r5330, %r5331, %r5332, %r5333, %r5334, %r5335, %r5336, %r5337}, {%r1, %r1, %r1, %r1}, {%r1}, {%r5322, %r5323, %r5324, %r5325, %r5326, %r5327, %r5328, %r5329};
	bar.warp.sync 	-1;
	wmma.mma.sync.aligned.row.col.m32n8k16.s32.s8.s8.s32 {%r5338, %r5339, %r5340, %r5341, %r5342, %r5343, %r5344, %r5345}, {%r1, %r1, %r1, %r1}, {%r1}, {%r5330, %r5331, %r5332, %r5333, %r5334, %r5335, %r5336, %r5337};
	bar.warp.sync 	-1;
	wmma.mma.sync.aligned.row.col.m32n8k16.s32.s8.s8.s32 {%r5346, %r5347, %r5348, %r5349, %r5350, %r5351, %r5352, %r5353}, {%r1, %r1, %r1, %r1}, {%r1}, {%r5338, %r5339, %r5340, %r5341, %r5342, %r5343, %r5344, %r5345};
	bar.warp.sync 	-1;
	wmma.mma.sync.aligned.row.col.m32n8k16.s32.s8.s8.s32 {%r5354, %r5355, %r5356, %r5357, %r5358, %r5359, %r5360, %r5361}, {%r1, %r1, %r1, %r1}, {%r1}, {%r5346, %r5347, %r5348, %r5349, %r5350, %r5351, %r5352, %r5353};
	bar.warp.sync 	-1;
	wmma.mma.sync.aligned.row.col.m32n8k16.s32.s8.s8.s32 {%r5362, %r5363, %r5364, %r5365, %r5366, %r5367, %r5368, %r5369}, {%r1, %r1, %r1, %r1}, {%r1}, {%r5354, %r5355, %r5356, %r5357, %r5358, %r5359, %r5360, %r5361};
	bar.warp.sync 	-1;
	wmma.mma.sync.aligned.row.col.m32n8k16.s32.s8.s8.s32 {%r5370, %r5371, %r5372, %r5373, %r5374, %r5375, %r5376, %r5377}, {%r1, %r1, %r1, %r1}, {%r1}, {%r5362, %r5363, %r5364, %r5365, %r5366, %r5367, %r5368, %r5369};
	bar.warp.sync 	-1;
	wmma.mma.sync.aligned.row.col.m32n8k16.s32.s8.s8.s32 {%r5378, %r5379, %r5380, %r5381, %r5382, %r5383, %r5384, %r5385}, {%r1, %r1, %r1, %r1}, {%r1}, {%r5370, %r5371, %r5372, %r5373, %r5374, %r5375, %r5376, %r5377};
	bar.warp.sync 	-1;
	wmma.mma.sync.aligned.row.col.m32n8k16.s32.s8.s8.s32 {%r5386, %r5387, %r5388, %r5389, %r5390, %r5391, %r5392, %r5393}, {%r1, %r1, %r1, %r1}, {%r1}, {%r5378, %r5379, %r5380, %r5381, %r5382, %r5383, %r5384, %r5385};
	bar.warp.sync 	-1;
	wmma.mma.sync.aligned.row.col.m32n8k16.s32.s8.s8.s32 {%r5394, %r5395, %r5396, %r5397, %r5398, %r5399, %r5400, %r5401}, {%r1, %r1, %r1, %r1}, {%r1}, {%r5386, %r5387, %r5388, %r5389, %r5390, %r5391, %r5392, %r5393};
	bar.warp.sync 	-1;
	wmma.mma.sync.aligned.row.col.m32n8k16.s32.s8.s8.s32 {%r5402, %r5403, %r5404, %r5405, %r5406, %r5407, %r5408, %r5409}, {%r1, %r1, %r1, %r1}, {%r1}, {%r5394, %r5395, %r5396, %r5397, %r5398, %r5399, %r5400, %r5401};
	bar.warp.sync 	-1;
	wmma.mma.sync.aligned.row.col.m32n8k16.s32.s8.s8.s32 {%r5410, %r5411, %r5412, %r5413, %r5414, %r5415, %r5416, %r5417}, {%r1, %r1, %r1, %r1}, {%r1}, {%r5402, %r5403, %r5404, %r5405, %r5406, %r5407, %r5408, %r5409};
	bar.warp.sync 	-1;
	wmma.mma.sync.aligned.row.col.m32n8k16.s32.s8.s8.s32 {%r5418, %r5419, %r5420, %r5421, %r5422, %r5423, %r5424, %r5425}, {%r1, %r1, %r1, %r1}, {%r1}, {%r5410, %r5411, %r5412, %r5413, %r5414, %r5415, %r5416, %r5417};
	bar.warp.sync 	-1;
	wmma.mma.sync.aligned.row.col.m32n8k16.s32.s8.s8.s32 {%r5426, %r5427, %r5428, %r5429, %r5430, %r5431, %r5432, %r5433}, {%r1, %r1, %r1, %r1}, {%r1}, {%r5418, %r5419, %r5420, %r5421, %r5422, %r5423, %r5424, %r5425};
	bar.warp.sync 	-1;
	wmma.mma.sync.aligned.row.col.m32n8k16.s32.s8.s8.s32 {%r5434, %r5435, %r5436, %r5437, %r5438, %r5439, %r5440, %r5441}, {%r1, %r1, %r1, %r1}, {%r1}, {%r5426, %r5427, %r5428, %r5429, %r5430, %r5431, %r5432, %r5433};
	bar.warp.sync 	-1;
	wmma.mma.sync.aligned.row.col.m32n8k16.s32.s8.s8.s32 {%r5442, %r5443, %r5444, %r5445, %r5446, %r5447, %r5448, %r5449}, {%r1, %r1, %r1, %r1}, {%r1}, {%r5434, %r5435, %r5436, %r5437, %r5438, %r5439, %r5440, %r5441};
	bar.warp.sync 	-1;
	wmma.mma.sync.aligned.row.col.m32n8k16.s32.s8.s8.s32 {%r5450, %r5451, %r5452, %r5453, %r5454, %r5455, %r5456, %r5457}, {%r1, %r1, %r1, %r1}, {%r1}, {%r5442, %r5443, %r5444, %r5445, %r5446, %r5447, %r5448, %r5449};
	bar.warp.sync 	-1;
	wmma.mma.sync.aligned.row.col.m32n8k16.s32.s8.s8.s32 {%r5458, %r5459, %r5460, %r5461, %r5462, %r5463, %r5464, %r5465}, {%r1, %r1, %r1, %r1}, {%r1}, {%r5450, %r5451, %r5452, %r5453, %r5454, %r5455, %r5456, %r5457};
	bar.warp.sync 	-1;
	wmma.mma.sync.aligned.row.col.m32n8k16.s32.s8.s8.s32 {%r5466, %r5467, %r5468, %r5469, %r5470, %r5471, %r5472, %r5473}, {%r1, %r1, %r1, %r1}, {%r1}, {%r5458, %r5459, %r5460, %r5461, %r5462, %r5463, %r5464, %r5465};
	bar.warp.sync 	-1;
	wmma.mma.sync.aligned.row.col.m32n8k16.s32.s8.s8.s32 {%r5474, %r5475, %r5476, %r5477, %r5478, %r5479, %r5480, %r5481}, {%r1, %r1, %r1, %r1}, {%r1}, {%r5466, %r5467, %r5468, %r5469, %r5470, %r5471, %r5472, %r5473};
	bar.warp.sync 	-1;
	wmma.mma.sync.aligned.row.col.m32n8k16.s32.s8.s8.s32 {%r5482, %r5483, %r5484, %r5485, %r5486, %r5487, %r5488, %r5489}, {%r1, %r1, %r1, %r1}, {%r1}, {%r5474, %r5475, %r5476, %r5477, %r5478, %r5479, %r5480, %r5481};
	bar.warp.sync 	-1;
	wmma.mma.sync.aligned.row.col.m32n8k16.s32.s8.s8.s32 {%r5490, %r5491, %r5492, %r5493, %r5494, %r5495, %r5496, %r5497}, {%r1, %r1, %r1, %r1}, {%r1}, {%r5482, %r5483, %r5484, %r5485, %r5486, %r5487, %r5488, %r5489};
	bar.warp.sync 	-1;
	wmma.mma.sync.aligned.row.col.m32n8k16.s32.s8.s8.s32 {%r5498, %r5499, %r5500, %r5501, %r5502, %r5503, %r5504, %r5505}, {%r1, %r1, %r1, %r1}, {%r1}, {%r5490, %r5491, %r5492, %r5493, %r5494, %r5495, %r5496, %r5497};
	bar.warp.sync 	-1;
	wmma.mma.sync.aligned.row.col.m32n8k16.s32.s8.s8.s32 {%r5506, %r5507, %r5508, %r5509, %r5510, %r5511, %r5512, %r5513}, {%r1, %r1, %r1, %r1}, {%r1}, {%r5498, %r5499, %r5500, %r5501, %r5502, %r5503, %r5504, %r5505};
	bar.warp.sync 	-1;
	wmma.mma.sync.aligned.row.col.m32n8k16.s32.s8.s8.s32 {%r5514, %r5515, %r5516, %r5517, %r5518, %r5519, %r5520, %r5521}, {%r1, %r1, %r1, %r1}, {%r1}, {%r5506, %r5507, %r5508, %r5509, %r5510, %r5511, %r5512, %r5513};
	bar.warp.sync 	-1;
	wmma.mma.sync.aligned.row.col.m32n8k16.s32.s8.s8.s32 {%r5522, %r5523, %r5524, %r5525, %r5526, %r5527, %r5528, %r5529}, {%r1, %r1, %r1, %r1}, {%r1}, {%r5514, %r5515, %r5516, %r5517, %r5518, %r5519, %r5520, %r5521};
	bar.warp.sync 	-1;
	wmma.mma.sync.aligned.row.col.m32n8k16.s32.s8.s8.s32 {%r5530, %r5531, %r5532, %r5533, %r5534, %r5535, %r5536, %r5537}, {%r1, %r1, %r1, %r1}, {%r1}, {%r5522, %r5523, %r5524, %r5525, %r5526, %r5527, %r5528, %r5529};
	bar.warp.sync 	-1;
	wmma.mma.sync.aligned.row.col.m32n8k16.s32.s8.s8.s32 {%r5538, %r5539, %r5540, %r5541, %r5542, %r5543, %r5544, %r5545}, {%r1, %r1, %r1, %r1}, {%r1}, {%r5530, %r5531, %r5532, %r5533, %r5534, %r5535, %r5536, %r5537};
	bar.warp.sync 	-1;
	wmma.mma.sync.aligned.row.col.m32n8k16.s32.s8.s8.s32 {%r5546, %r5547, %r5548, %r5549, %r5550, %r5551, %r5552, %r5553}, {%r1, %r1, %r1, %r1}, {%r1}, {%r5538, %r5539, %r5540, %r5541, %r5542, %r5543, %r5544, %r5545};
	bar.warp.sync 	-1;
	wmma.mma.sync.aligned.row.col.m32n8k16.s32.s8.s8.s32 {%r5554, %r5555, %r5556, %r5557, %r5558, %r5559, %r5560, %r5561}, {%r1, %r1, %r1, %r1}, {%r1}, {%r5546, %r5547, %r5548, %r5549, %r5550, %r5551, %r5552, %r5553};
	bar.warp.sync 	-1;
	wmma.mma.sync.aligned.row.col.m32n8k16.s32.s8.s8.s32 {%r5562, %r5563, %r5564, %r5565, %r5566, %r5567, %r5568, %r5569}, {%r1, %r1, %r1, %r1}, {%r1}, {%r5554, %r5555, %r5556, %r5557, %r5558, %r5559, %r5560, %r5561};
	bar.warp.sync 	-1;
	wmma.mma.sync.aligned.row.col.m32n8k16.s32.s8.s8.s32 {%r5570, %r5571, %r5572, %r5573, %r5574, %r5575, %r5576, %r5577}, {%r1, %r1, %r1, %r1}, {%r1}, {%r5562, %r5563, %r5564, %r5565, %r5566, %r5567, %r5568, %r5569};
	bar.warp.sync 	-1;
	wmma.mma.sync.aligned.row.col.m32n8k16.s32.s8.s8.s32 {%r5578, %r5579, %r5580, %r5581, %r5582, %r5583, %r5584, %r5585}, {%r1, %r1, %r1, %r1}, {%r1}, {%r5570, %r5571, %r5572, %r5573, %r5574, %r5575, %r5576, %r5577};
	bar.warp.sync 	-1;
	wmma.mma.sync.aligned.row.col.m32n8k16.s32.s8.s8.s32 {%r5586, %r5587, %r5588, %r5589, %r5590, %r5591, %r5592, %r5593}, {%r1, %r1, %r1, %r1}, {%r1}, {%r5578, %r5579, %r5580, %r5581, %r5582, %r5583, %r5584, %r5585};
	bar.warp.sync 	-1;
	wmma.mma.sync.aligned.row.col.m32n8k16.s32.s8.s8.s32 {%r5594, %r5595, %r5596, %r5597, %r5598, %r5599, %r5600, %r5601}, {%r1, %r1, %r1, %r1}, {%r1}, {%r5586, %r5587, %r5588, %r5589, %r5590, %r5591, %r5592, %r5593};
	bar.warp.sync 	-1;
	wmma.mma.sync.aligned.row.col.m32n8k16.s32.s8.s8.s32 {%r5602, %r5603, %r5604, %r5605, %r5606, %r5607, %r5608, %r5609}, {%r1, %r1, %r1, %r1}, {%r1}, {%r5594, %r5595, %r5596, %r5597, %r5598, %r5599, %r5600, %r5601};
	bar.warp.sync 	-1;
	wmma.mma.sync.aligned.row.col.m32n8k16.s32.s8.s8.s32 {%r5610, %r5611, %r5612, %r5613, %r5614, %r5615, %r5616, %r5617}, {%r1, %r1, %r1, %r1}, {%r1}, {%r5602, %r5603, %r5604, %r5605, %r5606, %r5607, %r5608, %r5609};
	bar.warp.sync 	-1;
	wmma.mma.sync.aligned.row.col.m32n8k16.s32.s8.s8.s32 {%r5618, %r5619, %r5620, %r5621, %r5622, %r5623, %r5624, %r5625}, {%r1, %r1, %r1, %r1}, {%r1}, {%r5610, %r5611, %r5612, %r5613, %r5614, %r5615, %r5616, %r5617};
	bar.warp.sync 	-1;
	wmma.mma.sync.aligned.row.col.m32n8k16.s32.s8.s8.s32 {%r5626, %r5627, %r5628, %r5629, %r5630, %r5631, %r5632, %r5633}, {%r1, %r1, %r1, %r1}, {%r1}, {%r5618, %r5619, %r5620, %r5621, %r5622, %r5623, %r5624, %r5625};
	bar.warp.sync 	-1;
	wmma.mma.sync.aligned.row.col.m32n8k16.s32.s8.s8.s32 {%r5634, %r5635, %r5636, %r5637, %r5638, %r5639, %r5640, %r5641}, {%r1, %r1, %r1, %r1}, {%r1}, {%r5626, %r5627, %r5628, %r5629, %r5630, %r5631, %r5632, %r5633};
	bar.warp.sync 	-1;
	wmma.mma.sync.aligned.row.col.m32n8k16.s32.s8.s8.s32 {%r5642, %r5643, %r5644, %r5645, %r5646, %r5647, %r5648, %r5649}, {%r1, %r1, %r1, %r1}, {%r1}, {%r5634, %r5635, %r5636, %r5637, %r5638, %r5639, %r5640, %r5641};
	bar.warp.sync 	-1;
	wmma.mma.sync.aligned.row.col.m32n8k16.s32.s8.s8.s32 {%r5650, %r5651, %r5652, %r5653, %r5654, %r5655, %r5656, %r5657}, {%r1, %r1, %r1, %r1}, {%r1}, {%r5642, %r5643, %r5644, %r5645, %r5646, %r5647, %r5648, %r5649};
	bar.warp.sync 	-1;
	wmma.mma.sync.aligned.row.col.m32n8k16.s32.s8.s8.s32 {%r5658, %r5659, %r5660, %r5661, %r5662, %r5663, %r5664, %r5665}, {%r1, %r1, %r1, %r1}, {%r1}, {%r5650, %r5651, %r5652, %r5653, %r5654, %r5655, %r5656, %r5657};
	bar.warp.sync 	-1;
	wmma.mma.sync.aligned.row.col.m32n8k16.s32.s8.s8.s32 {%r5666, %r5667, %r5668, %r5669, %r5670, %r5671, %r5672, %r5673}, {%r1, %r1, %r1, %r1}, {%r1}, {%r5658, %r5659, %r5660, %r5661, %r5662, %r5663, %r5664, %r5665};
	bar.warp.sync 	-1;
	wmma.mma.sync.aligned.row.col.m32n8k16.s32.s8.s8.s32 {%r5674, %r5675, %r5676, %r5677, %r5678, %r5679, %r5680, %r5681}, {%r1, %r1, %r1, %r1}, {%r1}, {%r5666, %r5667, %r5668, %r5669, %r5670, %r5671, %r5672, %r5673};
	bar.warp.sync 	-1;
	wmma.mma.sync.aligned.row.col.m32n8k16.s32.s8.s8.s32 {%r5682, %r5683, %r5684, %r5685, %r5686, %r5687, %r5688, %r5689}, {%r1, %r1, %r1, %r1}, {%r1}, {%r5674, %r5675, %r5676, %r5677, %r5678, %r5679, %r5680, %r5681};
	bar.warp.sync 	-1;
	wmma.mma.sync.aligned.row.col.m32n8k16.s32.s8.s8.s32 {%r5690, %r5691, %r5692, %r5693, %r5694, %r5695, %r5696, %r5697}, {%r1, %r1, %r1, %r1}, {%r1}, {%r5682, %r5683, %r5684, %r5685, %r5686, %r5687, %r5688, %r5689};
	bar.warp.sync 	-1;
	wmma.mma.sync.aligned.row.col.m32n8k16.s32.s8.s8.s32 {%r5698, %r5699, %r5700, %r5701, %r5702, %r5703, %r5704, %r5705}, {%r1, %r1, %r1, %r1}, {%r1}, {%r5690, %r5691, %r5692, %r5693, %r5694, %r5695, %r5696, %r5697};
	bar.warp.sync 	-1;
	wmma.mma.sync.aligned.row.col.m32n8k16.s32.s8.s8.s32 {%r5706, %r5707, %r5708, %r5709, %r5710, %r5711, %r5712, %r5713}, {%r1, %r1, %r1, %r1}, {%r1}, {%r5698, %r5699, %r5700, %r5701, %r5702, %r5703, %r5704, %r5705};
	bar.warp.sync 	-1;
	wmma.mma.sync.aligned.row.col.m32n8k16.s32.s8.s8.s32 {%r5714, %r5715, %r5716, %r5717, %r5718, %r5719, %r5720, %r5721}, {%r1, %r1, %r1, %r1}, {%r1}, {%r5706, %r5707, %r5708, %r5709, %r5710, %r5711, %r5712, %r5713};
	bar.warp.sync 	-1;
	wmma.mma.sync.aligned.row.col.m32n8k16.s32.s8.s8.s32 {%r5722, %r5723, %r5724, %r5725, %r5726, %r5727, %r5728, %r5729}, {%r1, %r1, %r1, %r1}, {%r1}, {%r5714, %r5715, %r5716, %r5717, %r5718, %r5719, %r5720, %r5721};
	bar.warp.sync 	-1;
	wmma.mma.sync.aligned.row.col.m32n8k16.s32.s8.s8.s32 {%r5730, %r5731, %r5732, %r5733, %r5734, %r5735, %r5736, %r5737}, {%r1, %r1, %r1, %r1}, {%r1}, {%r5722, %r5723, %r5724, %r5725, %r5726, %r5727, %r5728, %r5729};
	bar.warp.sync 	-1;
	wmma.mma.sync.aligned.row.col.m32n8k16.s32.s8.s8.s32 {%r5738, %r5739, %r5740, %r5741, %r5742, %r5743, %r5744, %r5745}, {%r1, %r1, %r1, %r1}, {%r1}, {%r5730, %r5731, %r5732, %r5733, %r5734, %r5735, %r5736, %r5737};
	bar.warp.sync 	-1;
	wmma.mma.sync.aligned.row.col.m32n8k16.s32.s8.s8.s32 {%r5746, %r5747, %r5748, %r5749, %r5750, %r5751, %r5752, %r5753}, {%r1, %r1, %r1, %r1}, {%r1}, {%r5738, %r5739, %r5740, %r5741, %r5742, %r5743, %r5744, %r5745};
	bar.warp.sync 	-1;
	wmma.mma.sync.aligned.row.col.m32n8k16.s32.s8.s8.s32 {%r5754, %r5755, %r5756, %r5757, %r5758, %r5759, %r5760, %r5761}, {%r1, %r1, %r1, %r1}, {%r1}, {%r5746, %r5747, %r5748, %r5749, %r5750, %r5751, %r5752, %r5753};
	bar.warp.sync 	-1;
	wmma.mma.sync.aligned.row.col.m32n8k16.s32.s8.s8.s32 {%r5762, %r5763, %r5764, %r5765, %r5766, %r5767, %r5768, %r5769}, {%r1, %r1, %r1, %r1}, {%r1}, {%r5754, %r5755, %r5756, %r5757, %r5758, %r5759, %r5760, %r5761};
	bar.warp.sync 	-1;
	wmma.mma.sync.aligned.row.col.m32n8k16.s32.s8.s8.s32 {%r5770, %r5771, %r5772, %r5773, %r5774, %r5775, %r5776, %r5777}, {%r1, %r1, %r1, %r1}, {%r1}, {%r5762, %r5763, %r5764, %r5765, %r5766, %r5767, %r5768, %r5769};
	bar.warp.sync 	-1;
	wmma.mma.sync.aligned.row.col.m32n8k16.s32.s8.s8.s32 {%r5778, %r5779, %r5780, %r5781, %r5782, %r5783, %r5784, %r5785}, {%r1, %r1, %r1, %r1}, {%r1}, {%r5770, %r5771, %r5772, %r5773, %r5774, %r5775, %r5776, %r5777};
	bar.warp.sync 	-1;
	wmma.mma.sync.aligned.row.col.m32n8k16.s32.s8.s8.s32 {%r5786, %r5787, %r5788, %r5789, %r5790, %r5791, %r5792, %r5793}, {%r1, %r1, %r1, %r1}, {%r1}, {%r5778, %r5779, %r5780, %r5781, %r5782, %r5783, %r5784, %r5785};
	bar.warp.sync 	-1;
	wmma.mma.sync.aligned.row.col.m32n8k16.s32.s8.s8.s32 {%r5794, %r5795, %r5796, %r5797, %r5798, %r5799, %r5800, %r5801}, {%r1, %r1, %r1, %r1}, {%r1}, {%r5786, %r5787, %r5788, %r5789, %r5790, %r5791, %r5792, %r5793};
	bar.warp.sync 	-1;
	wmma.mma.sync.aligned.row.col.m32n8k16.s32.s8.s8.s32 {%r5802, %r5803, %r5804, %r5805, %r5806, %r5807, %r5808, %r5809}, {%r1, %r1, %r1, %r1}, {%r1}, {%r5794, %r5795, %r5796, %r5797, %r5798, %r5799, %r5800, %r5801};
	bar.warp.sync 	-1;
	wmma.mma.sync.aligned.row.col.m32n8k16.s32.s8.s8.s32 {%r5810, %r5811, %r5812, %r5813, %r5814, %r5815, %r5816, %r5817}, {%r1, %r1, %r1, %r1}, {%r1}, {%r5802, %r5803, %r5804, %r5805, %r5806, %r5807, %r5808, %r5809};
	bar.warp.sync 	-1;
	wmma.mma.sync.aligned.row.col.m32n8k16.s32.s8.s8.s32 {%r5818, %r5819, %r5820, %r5821, %r5822, %r5823, %r5824, %r5825}, {%r1, %r1, %r1, %r1}, {%r1}, {%r5810, %r5811, %r5812, %r5813, %r5814, %r5815, %r5816, %r5817};
	bar.warp.sync 	-1;
	wmma.mma.sync.aligned.row.col.m32n8k16.s32.s8.s8.s32 {%r5826, %r5827, %r5828, %r5829, %r5830, %r5831, %r5832, %r5833}, {%r1, %r1, %r1, %r1}, {%r1}, {%r5818, %r5819, %r5820, %r5821, %r5822, %r5823, %r5824, %r5825};
	bar.warp.sync 	-1;
	wmma.mma.sync.aligned.row.col.m32n8k16.s32.s8.s8.s32 {%r5834, %r5835, %r5836, %r5837, %r5838, %r5839, %r5840, %r5841}, {%r1, %r1, %r1, %r1}, {%r1}, {%r5826, %r5827, %r5828, %r5829, %r5830, %r5831, %r5832, %r5833};
	bar.warp.sync 	-1;
	wmma.mma.sync.aligned.row.col.m32n8k16.s32.s8.s8.s32 {%r5842, %r5843, %r5844, %r5845, %r5846, %r5847, %r5848, %r5849}, {%r1, %r1, %r1, %r1}, {%r1}, {%r5834, %r5835, %r5836, %r5837, %r5838, %r5839, %r5840, %r5841};
	bar.warp.sync 	-1;
	wmma.mma.sync.aligned.row.col.m32n8k16.s32.s8.s8.s32 {%r5850, %r5851, %r5852, %r5853, %r5854, %r5855, %r5856, %r5857}, {%r1, %r1, %r1, %r1}, {%r1}, {%r5842, %r5843, %r5844, %r5845, %r5846, %r5847, %r5848, %r5849};
	bar.warp.sync 	-1;
	wmma.mma.sync.aligned.row.col.m32n8k16.s32.s8.s8.s32 {%r5858, %r5859, %r5860, %r5861, %r5862, %r5863, %r5864, %r5865}, {%r1, %r1, %r1, %r1}, {%r1}, {%r5850, %r5851, %r5852, %r5853, %r5854, %r5855, %r5856, %r5857};
	bar.warp.sync 	-1;
	wmma.mma.sync.aligned.row.col.m32n8k16.s32.s8.s8.s32 {%r5866, %r5867, %r5868, %r5869, %r5870, %r5871, %r5872, %r5873}, {%r1, %r1, %r1, %r1}, {%r1}, {%r5858, %r5859, %r5860, %r5861, %r5862, %r5863, %r5864, %r5865};
	bar.warp.sync 	-1;
	wmma.mma.sync.aligned.row.col.m32n8k16.s32.s8.s8.s32 {%r5874, %r5875, %r5876, %r5877, %r5878, %r5879, %r5880, %r5881}, {%r1, %r1, %r1, %r1}, {%r1}, {%r5866, %r5867, %r5868, %r5869, %r5870, %r5871, %r5872, %r5873};
	bar.warp.sync 	-1;
	wmma.mma.sync.aligned.row.col.m32n8k16.s32.s8.s8.s32 {%r5882, %r5883, %r5884, %r5885, %r5886, %r5887, %r5888, %r5889}, {%r1, %r1, %r1, %r1}, {%r1}, {%r5874, %r5875, %r5876, %r5877, %r5878, %r5879, %r5880, %r5881};
	bar.warp.sync 	-1;
	wmma.mma.sync.aligned.row.col.m32n8k16.s32.s8.s8.s32 {%r5890, %r5891, %r5892, %r5893, %r5894, %r5895, %r5896, %r5897}, {%r1, %r1, %r1, %r1}, {%r1}, {%r5882, %r5883, %r5884, %r5885, %r5886, %r5887, %r5888, %r5889};
	bar.warp.sync 	-1;
	wmma.mma.sync.aligned.row.col.m32n8k16.s32.s8.s8.s32 {%r5898, %r5899, %r5900, %r5901, %r5902, %r5903, %r5904, %r5905}, {%r1, %r1, %r1, %r1}, {%r1}, {%r5890, %r5891, %r5892, %r5893, %r5894, %r5895, %r5896, %r5897};
	bar.warp.sync 	-1;
	wmma.mma.sync.aligned.row.col.m32n8k16.s32.s8.s8.s32 {%r5906, %r5907, %r5908, %r5909, %r5910, %r5911, %r5912, %r5913}, {%r1, %r1, %r1, %r1}, {%r1}, {%r5898, %r5899, %r5900, %r5901, %r5902, %r5903, %r5904, %r5905};
	bar.warp.sync 	-1;
	wmma.mma.sync.aligned.row.col.m32n8k16.s32.s8.s8.s32 {%r5914, %r5915, %r5916, %r5917, %r5918, %r5919, %r5920, %r5921}, {%r1, %r1, %r1, %r1}, {%r1}, {%r5906, %r5907, %r5908, %r5909, %r5910, %r5911, %r5912, %r5913};
	bar.warp.sync 	-1;
	wmma.mma.sync.aligned.row.col.m32n8k16.s32.s8.s8.s32 {%r5922, %r5923, %r5924, %r5925, %r5926, %r5927, %r5928, %r5929}, {%r1, %r1, %r1, %r1}, {%r1}, {%r5914, %r5915, %r5916, %r5917, %r5918, %r5919, %r5920, %r5921};
	bar.warp.sync 	-1;
	wmma.mma.sync.aligned.row.col.m32n8k16.s32.s8.s8.s32 {%r5930, %r5931, %r5932, %r5933, %r5934, %r5935, %r5936, %r5937}, {%r1, %r1, %r1, %r1}, {%r1}, {%r5922, %r5923, %r5924, %r5925, %r5926, %r5927, %r5928, %r5929};
	bar.warp.sync 	-1;
	wmma.mma.sync.aligned.row.col.m32n8k16.s32.s8.s8.s32 {%r5938, %r5939, %r5940, %r5941, %r5942, %r5943, %r5944, %r5945}, {%r1, %r1, %r1, %r1}, {%r1}, {%r5930, %r5931, %r5932, %r5933, %r5934, %r5935, %r5936, %r5937};
	bar.warp.sync 	-1;
	wmma.mma.sync.aligned.row.col.m32n8k16.s32.s8.s8.s32 {%r5946, %r5947, %r5948, %r5949, %r5950, %r5951, %r5952, %r5953}, {%r1, %r1, %r1, %r1}, {%r1}, {%r5938, %r5939, %r5940, %r5941, %r5942, %r5943, %r5944, %r5945};
	bar.warp.sync 	-1;
	wmma.mma.sync.aligned.row.col.m32n8k16.s32.s8.s8.s32 {%r5954, %r5955, %r5956, %r5957, %r5958, %r5959, %r5960, %r5961}, {%r1, %r1, %r1, %r1}, {%r1}, {%r5946, %r5947, %r5948, %r5949, %r5950, %r5951, %r5952, %r5953};
	bar.warp.sync 	-1;
	wmma.mma.sync.aligned.row.col.m32n8k16.s32.s8.s8.s32 {%r5962, %r5963, %r5964, %r5965, %r5966, %r5967, %r5968, %r5969}, {%r1, %r1, %r1, %r1}, {%r1}, {%r5954, %r5955, %r5956, %r5957, %r5958, %r5959, %r5960, %r5961};
	bar.warp.sync 	-1;
	wmma.mma.sync.aligned.row.col.m32n8k16.s32.s8.s8.s32 {%r5970, %r5971, %r5972, %r5973, %r5974, %r5975, %r5976, %r5977}, {%r1, %r1, %r1, %r1}, {%r1}, {%r5962, %r5963, %r5964, %r5965, %r5966, %r5967, %r5968, %r5969};
	bar.warp.sync 	-1;
	wmma.mma.sync.aligned.row.col.m32n8k16.s32.s8.s8.s32 {%r5978, %r5979, %r5980, %r5981, %r5982, %r5983, %r5984, %r5985}, {%r1, %r1, %r1, %r1}, {%r1}, {%r5970, %r5971, %r5972, %r5973, %r5974, %r5975, %r5976, %r5977};
	bar.warp.sync 	-1;
	wmma.mma.sync.aligned.row.col.m32n8k16.s32.s8.s8.s32 {%r5986, %r5987, %r5988, %r5989, %r5990, %r5991, %r5992, %r5993}, {%r1, %r1, %r1, %r1}, {%r1}, {%r5978, %r5979, %r5980, %r5981, %r5982, %r5983, %r5984, %r5985};
	bar.warp.sync 	-1;
	wmma.mma.sync.aligned.row.col.m32n8k16.s32.s8.s8.s32 {%r5994, %r5995, %r5996, %r5997, %r5998, %r5999, %r6000, %r6001}, {%r1, %r1, %r1, %r1}, {%r1}, {%r5986, %r5987, %r5988, %r5989, %r5990, %r5991, %r5992, %r5993};
	bar.warp.sync 	-1;
	wmma.mma.sync.aligned.row.col.m32n8k16.s32.s8.s8.s32 {%r6002, %r6003, %r6004, %r6005, %r6006, %r6007, %r6008, %r6009}, {%r1, %r1, %r1, %r1}, {%r1}, {%r5994, %r5995, %r5996, %r5997, %r5998, %r5999, %r6000, %r6001};
	bar.warp.sync 	-1;
	wmma.mma.sync.aligned.row.col.m32n8k16.s32.s8.s8.s32 {%r6010, %r6011, %r6012, %r6013, %r6014, %r6015, %r6016, %r6017}, {%r1, %r1, %r1, %r1}, {%r1}, {%r6002, %r6003, %r6004, %r6005, %r6006, %r6007, %r6008, %r6009};
	bar.warp.sync 	-1;
	wmma.mma.sync.aligned.row.col.m32n8k16.s32.s8.s8.s32 {%r6018, %r6019, %r6020, %r6021, %r6022, %r6023, %r6024, %r6025}, {%r1, %r1, %r1, %r1}, {%r1}, {%r6010, %r6011, %r6012, %r6013, %r6014, %r6015, %r6016, %r6017};
	bar.warp.sync 	-1;
	wmma.mma.sync.aligned.row.col.m32n8k16.s32.s8.s8.s32 {%r6026, %r6027, %r6028, %r6029, %r6030, %r6031, %r6032, %r6033}, {%r1, %r1, %r1, %r1}, {%r1}, {%r6018, %r6019, %r6020, %r6021, %r6022, %r6023, %r6024, %r6025};
	bar.warp.sync 	-1;
	wmma.mma.sync.aligned.row.col.m32n8k16.s32.s8.s8.s32 {%r6034, %r6035, %r6036, %r6037, %r6038, %r6039, %r6040, %r6041}, {%r1, %r1, %r1, %r1}, {%r1}, {%r6026, %r6027, %r6028, %r6029, %r6030, %r6031, %r6032, %r6033};
	bar.warp.sync 	-1;
	wmma.mma.sync.aligned.row.col.m32n8k16.s32.s8.s8.s32 {%r6042, %r6043, %r6044, %r6045, %r6046, %r6047, %r6048, %r6049}, {%r1, %r1, %r1, %r1}, {%r1}, {%r6034, %r6035, %r6036, %r6037, %r6038, %r6039, %r6040, %r6041};
	bar.warp.sync 	-1;
	wmma.mma.sync.aligned.row.col.m32n8k16.s32.s8.s8.s32 {%r6050, %r6051, %r6052, %r6053, %r6054, %r6055, %r6056, %r6057}, {%r1, %r1, %r1, %r1}, {%r1}, {%r6042, %r6043, %r6044, %r6045, %r6046, %r6047, %r6048, %r6049};
	bar.warp.sync 	-1;
	wmma.mma.sync.aligned.row.col.m32n8k16.s32.s8.s8.s32 {%r6058, %r6059, %r6060, %r6061, %r6062, %r6063, %r6064, %r6065}, {%r1, %r1, %r1, %r1}, {%r1}, {%r6050, %r6051, %r6052, %r6053, %r6054, %r6055, %r6056, %r6057};
	bar.warp.sync 	-1;
	wmma.mma.sync.aligned.row.col.m32n8k16.s32.s8.s8.s32 {%r6066, %r6067, %r6068, %r6069, %r6070, %r6071, %r6072, %r6073}, {%r1, %r1, %r1, %r1}, {%r1}, {%r6058, %r6059, %r6060, %r6061, %r6062, %r6063, %r6064, %r6065};
	bar.warp.sync 	-1;
	wmma.mma.sync.aligned.row.col.m32n8k16.s32.s8.s8.s32 {%r6074, %r6075, %r6076, %r6077, %r6078, %r6079, %r6080, %r6081}, {%r1, %r1, %r1, %r1}, {%r1}, {%r6066, %r6067, %r6068, %r6069, %r6070, %r6071, %r6072, %r6073};
	bar.warp.sync 	-1;
	wmma.mma.sync.aligned.row.col.m32n8k16.s32.s8.s8.s32 {%r6082, %r6083, %r6084, %r6085, %r6086, %r6087, %r6088, %r6089}, {%r1, %r1, %r1, %r1}, {%r1}, {%r6074, %r6075, %r6076, %r6077, %r6078, %r6079, %r6080, %r6081};
	bar.warp.sync 	-1;
	wmma.mma.sync.aligned.row.col.m32n8k16.s32.s8.s8.s32 {%r6090, %r6091, %r6092, %r6093, %r6094, %r6095, %r6096, %r6097}, {%r1, %r1, %r1, %r1}, {%r1}, {%r6082, %r6083, %r6084, %r6085, %r6086, %r6087, %r6088, %r6089};
	bar.warp.sync 	-1;
	wmma.mma.sync.aligned.row.col.m32n8k16.s32.s8.s8.s32 {%r6098, %r6099, %r6100, %r6101, %r6102, %r6103, %r6104, %r6105}, {%r1, %r1, %r1, %r1}, {%r1}, {%r6090, %r6091, %r6092, %r6093, %r6094, %r6095, %r6096, %r6097};
	bar.warp.sync 	-1;
	wmma.mma.sync.aligned.row.col.m32n8k16.s32.s8.s8.s32 {%r6106, %r6107, %r6108, %r6109, %r6110, %r6111, %r6112, %r6113}, {%r1, %r1, %r1, %r1}, {%r1}, {%r6098, %r6099, %r6100, %r6101, %r6102, %r6103, %r6104, %r6105};
	bar.warp.sync 	-1;
	wmma.mma.sync.aligned.row.col.m32n8k16.s32.s8.s8.s32 {%r6114, %r6115, %r6116, %r6117, %r6118, %r6119, %r6120, %r6121}, {%r1, %r1, %r1, %r1}, {%r1}, {%r6106, %r6107, %r6108, %r6109, %r6110, %r6111, %r6112, %r6113};
	bar.warp.sync 	-1;
	wmma.mma.sync.aligned.row.col.m32n8k16.s32.s8.s8.s32 {%r6122, %r6123, %r6124, %r6125, %r6126, %r6127, %r6128, %r6129}, {%r1, %r1, %r1, %r1}, {%r1}, {%r6114, %r6115, %r6116, %r6117, %r6118, %r6119, %r6120, %r6121};
	bar.warp.sync 	-1;
	wmma.mma.sync.aligned.row.col.m32n8k16.s32.s8.s8.s32 {%r6130, %r6131, %r6132, %r6133, %r6134, %r6135, %r6136, %r6137}, {%r1, %r1, %r1, %r1}, {%r1}, {%r6122, %r6123, %r6124, %r6125, %r6126, %r6127, %r6128, %r6129};
	bar.warp.sync 	-1;
	wmma.mma.sync.aligned.row.col.m32n8k16.s32.s8.s8.s32 {%r6138, %r6139, %r6140, %r6141, %r6142, %r6143, %r6144, %r6145}, {%r1, %r1, %r1, %r1}, {%r1}, {%r6130, %r6131, %r6132, %r6133, %r6134, %r6135, %r6136, %r6137};
	bar.warp.sync 	-1;
	wmma.mma.sync.aligned.row.col.m32n8k16.s32.s8.s8.s32 {%r6146, %r6147, %r6148, %r6149, %r6150, %r6151, %r6152, %r6153}, {%r1, %r1, %r1, %r1}, {%r1}, {%r6138, %r6139, %r6140, %r6141, %r6142, %r6143, %r6144, %r6145};
	bar.warp.sync 	-1;
	wmma.mma.sync.aligned.row.col.m32n8k16.s32.s8.s8.s32 {%r6154, %r6155, %r6156, %r6157, %r6158, %r6159, %r6160, %r6161}, {%r1, %r1, %r1, %r1}, {%r1}, {%r6146, %r6147, %r6148, %r6149, %r6150, %r6151, %r6152, %r6153};
	bar.warp.sync 	-1;
	wmma.mma.sync.aligned.row.col.m32n8k16.s32.s8.s8.s32 {%r6162, %r6163, %r6164, %r6165, %r6166, %r6167, %r6168, %r6169}, {%r1, %r1, %r1, %r1}, {%r1}, {%r6154, %r6155, %r6156, %r6157, %r6158, %r6159, %r6160, %r6161};
	bar.warp.sync 	-1;
	wmma.mma.sync.aligned.row.col.m32n8k16.s32.s8.s8.s32 {%r6170, %r6171, %r6172, %r6173, %r6174, %r6175, %r6176, %r6177}, {%r1, %r1, %r1, %r1}, {%r1}, {%r6162, %r6163, %r6164, %r6165, %r6166, %r6167, %r6168, %r6169};
	bar.warp.sync 	-1;
	wmma.mma.sync.aligned.row.col.m32n8k16.s32.s8.s8.s32 {%r6178, %r6179, %r6180, %r6181, %r6182, %r6183, %r6184, %r6185}, {%r1, %r1, %r1, %r1}, {%r1}, {%r6170, %r6171, %r6172, %r6173, %r6174, %r6175, %r6176, %r6177};
	bar.warp.sync 	-1;
	wmma.mma.sync.aligned.row.col.m32n8k16.s32.s8.s8.s32 {%r6186, %r6187, %r6188, %r6189, %r6190, %r6191, %r6192, %r6193}, {%r1, %r1, %r1, %r1}, {%r1}, {%r6178, %r6179, %r6180, %r6181, %r6182, %r6183, %r6184, %r6185};
	bar.warp.sync 	-1;
	wmma.mma.sync.aligned.row.col.m32n8k16.s32.s8.s8.s32 {%r6194, %r6195, %r6196, %r6197, %r6198, %r6199, %r6200, %r6201}, {%r1, %r1, %r1, %r1}, {%r1}, {%r6186, %r6187, %r6188, %r6189, %r6190, %r6191, %r6192, %r6193};
	bar.warp.sync 	-1;
	wmma.mma.sync.aligned.row.col.m32n8k16.s32.s8.s8.s32 {%r6202, %r6203, %r6204, %r6205, %r6206, %r6207, %r6208, %r6209}, {%r1, %r1, %r1, %r1}, {%r1}, {%r6194, %r6195, %r6196, %r6197, %r6198, %r6199, %r6200, %r6201};
	bar.warp.sync 	-1;
	wmma.mma.sync.aligned.row.col.m32n8k16.s32.s8.s8.s32 {%r6210, %r6211, %r6212, %r6213, %r6214, %r6215, %r6216, %r6217}, {%r1, %r1, %r1, %r1}, {%r1}, {%r6202, %r6203, %r6204, %r6205, %r6206, %r6207, %r6208, %r6209};
	bar.warp.sync 	-1;
	wmma.mma.sync.aligned.row.col.m32n8k16.s32.s8.s8.s32 {%r6218, %r6219, %r6220, %r6221, %r6222, %r6223, %r6224, %r6225}, {%r1, %r1, %r1, %r1}, {%r1}, {%r6210, %r6211, %r6212, %r6213, %r6214, %r6215, %r6216, %r6217};
	bar.warp.sync 	-1;
	wmma.mma.sync.aligned.row.col.m32n8k16.s32.s8.s8.s32 {%r6226, %r6227, %r6228, %r6229, %r6230, %r6231, %r6232, %r6233}, {%r1, %r1, %r1, %r1}, {%r1}, {%r6218, %r6219, %r6220, %r6221, %r6222, %r6223, %r6224, %r6225};
	bar.warp.sync 	-1;
	wmma.mma.sync.aligned.row.col.m32n8k16.s32.s8.s8.s32 {%r6234, %r6235, %r6236, %r6237, %r6238, %r6239, %r6240, %r6241}, {%r1, %r1, %r1, %r1}, {%r1}, {%r6226, %r6227, %r6228, %r6229, %r6230, %r6231, %r6232, %r6233};
	bar.warp.sync 	-1;
	wmma.mma.sync.aligned.row.col.m32n8k16.s32.s8.s8.s32 {%r6242, %r6243, %r6244, %r6245, %r6246, %r6247, %r6248, %r6249}, {%r1, %r1, %r1, %r1}, {%r1}, {%r6234, %r6235, %r6236, %r6237, %r6238, %r6239, %r6240, %r6241};
	bar.warp.sync 	-1;
	wmma.mma.sync.aligned.row.col.m32n8k16.s32.s8.s8.s32 {%r6250, %r6251, %r6252, %r6253, %r6254, %r6255, %r6256, %r6257}, {%r1, %r1, %r1, %r1}, {%r1}, {%r6242, %r6243, %r6244, %r6245, %r6246, %r6247, %r6248, %r6249};
	bar.warp.sync 	-1;
	wmma.mma.sync.aligned.row.col.m32n8k16.s32.s8.s8.s32 {%r6258, %r6259, %r6260, %r6261, %r6262, %r6263, %r6264, %r6265}, {%r1, %r1, %r1, %r1}, {%r1}, {%r6250, %r6251, %r6252, %r6253, %r6254, %r6255, %r6256, %r6257};
	bar.warp.sync 	-1;
	wmma.mma.sync.aligned.row.col.m32n8k16.s32.s8.s8.s32 {%r6266, %r6267, %r6268, %r6269, %r6270, %r6271, %r6272, %r6273}, {%r1, %r1, %r1, %r1}, {%r1}, {%r6258, %r6259, %r6260, %r6261, %r6262, %r6263, %r6264, %r6265};
	bar.warp.sync 	-1;
	wmma.mma.sync.aligned.row.col.m32n8k16.s32.s8.s8.s32 {%r6274, %r6275, %r6276, %r6277, %r6278, %r6279, %r6280, %r6281}, {%r1, %r1, %r1, %r1}, {%r1}, {%r6266, %r6267, %r6268, %r6269, %r6270, %r6271, %r6272, %r6273};
	bar.warp.sync 	-1;
	wmma.mma.sync.aligned.row.col.m32n8k16.s32.s8.s8.s32 {%r6282, %r6283, %r6284, %r6285, %r6286, %r6287, %r6288, %r6289}, {%r1, %r1, %r1, %r1}, {%r1}, {%r6274, %r6275, %r6276, %r6277, %r6278, %r6279, %r6280, %r6281};
	bar.warp.sync 	-1;
	wmma.mma.sync.aligned.row.col.m32n8k16.s32.s8.s8.s32 {%r6290, %r6291, %r6292, %r6293, %r6294, %r6295, %r6296, %r6297}, {%r1, %r1, %r1, %r1}, {%r1}, {%r6282, %r6283, %r6284, %r6285, %r6286, %r6287, %r6288, %r6289};
	bar.warp.sync 	-1;
	wmma.mma.sync.aligned.row.col.m32n8k16.s32.s8.s8.s32 {%r6298, %r6299, %r6300, %r6301, %r6302, %r6303, %r6304, %r6305}, {%r1, %r1, %r1, %r1}, {%r1}, {%r6290, %r6291, %r6292, %r6293, %r6294, %r6295, %r6296, %r6297};
	bar.warp.sync 	-1;
	wmma.mma.sync.aligned.row.col.m32n8k16.s32.s8.s8.s32 {%r6306, %r6307, %r6308, %r6309, %r6310, %r6311, %r6312, %r6313}, {%r1, %r1, %r1, %r1}, {%r1}, {%r6298, %r6299, %r6300, %r6301, %r6302, %r6303, %r6304, %r6305};
	bar.warp.sync 	-1;
	wmma.mma.sync.aligned.row.col.m32n8k16.s32.s8.s8.s32 {%r6314, %r6315, %r6316, %r6317, %r6318, %r6319, %r6320, %r6321}, {%r1, %r1, %r1, %r1}, {%r1}, {%r6306, %r6307, %r6308, %r6309, %r6310, %r6311, %r6312, %r6313};
	bar.warp.sync 	-1;
	wmma.mma.sync.aligned.row.col.m32n8k16.s32.s8.s8.s32 {%r6322, %r6323, %r6324, %r6325, %r6326, %r6327, %r6328, %r6329}, {%r1, %r1, %r1, %r1}, {%r1}, {%r6314, %r6315, %r6316, %r6317, %r6318, %r6319, %r6320, %r6321};
	bar.warp.sync 	-1;
	wmma.mma.sync.aligned.row.col.m32n8k16.s32.s8.s8.s32 {%r6330, %r6331, %r6332, %r6333, %r6334, %r6335, %r6336, %r6337}, {%r1, %r1, %r1, %r1}, {%r1}, {%r6322, %r6323, %r6324, %r6325, %r6326, %r6327, %r6328, %r6329};
	bar.warp.sync 	-1;
	wmma.mma.sync.aligned.row.col.m32n8k16.s32.s8.s8.s32 {%r6338, %r6339, %r6340, %r6341, %r6342, %r6343, %r6344, %r6345}, {%r1, %r1, %r1, %r1}, {%r1}, {%r6330, %r6331, %r6332, %r6333, %r6334, %r6335, %r6336, %r6337};
	bar.warp.sync 	-1;
	wmma.mma.sync.aligned.row.col.m32n8k16.s32.s8.s8.s32 {%r6346, %r6347, %r6348, %r6349, %r6350, %r6351, %r6352, %r6353}, {%r1, %r1, %r1, %r1}, {%r1}, {%r6338, %r6339, %r6340, %r6341, %r6342, %r6343, %r6344, %r6345};
	bar.warp.sync 	-1;
	wmma.mma.sync.aligned.row.col.m32n8k16.s32.s8.s8.s32 {%r6354, %r6355, %r6356, %r6357, %r6358, %r6359, %r6360, %r6361}, {%r1, %r1, %r1, %r1}, {%r1}, {%r6346, %r6347, %r6348, %r6349, %r6350, %r6351, %r6352, %r6353};
	bar.warp.sync 	-1;
	wmma.mma.sync.aligned.row.col.m32n8k16.s32.s8.s8.s32 {%r6362, %r6363, %r6364, %r6365, %r6366, %r6367, %r6368, %r6369}, {%r1, %r1, %r1, %r1}, {%r1}, {%r6354, %r6355, %r6356, %r6357, %r6358, %r6359, %r6360, %r6361};
	bar.warp.sync 	-1;
	wmma.mma.sync.aligned.row.col.m32n8k16.s32.s8.s8.s32 {%r6370, %r6371, %r6372, %r6373, %r6374, %r6375, %r6376, %r6377}, {%r1, %r1, %r1, %r1}, {%r1}, {%r6362, %r6363, %r6364, %r6365, %r6366, %r6367, %r6368, %r6369};
	bar.warp.sync 	-1;
	wmma.mma.sync.aligned.row.col.m32n8k16.s32.s8.s8.s32 {%r6378, %r6379, %r6380, %r6381, %r6382, %r6383, %r6384, %r6385}, {%r1, %r1, %r1, %r1}, {%r1}, {%r6370, %r6371, %r6372, %r6373, %r6374, %r6375, %r6376, %r6377};
	bar.warp.sync 	-1;
	wmma.mma.sync.aligned.row.col.m32n8k16.s32.s8.s8.s32 {%r6386, %r6387, %r6388, %r6389, %r6390, %r6391, %r6392, %r6393}, {%r1, %r1, %r1, %r1}, {%r1}, {%r6378, %r6379, %r6380, %r6381, %r6382, %r6383, %r6384, %r6385};
	bar.warp.sync 	-1;
	wmma.mma.sync.aligned.row.col.m32n8k16.s32.s8.s8.s32 {%r6394, %r6395, %r6396, %r6397, %r6398, %r6399, %r6400, %r6401}, {%r1, %r1, %r1, %r1}, {%r1}, {%r6386, %r6387, %r6388, %r6389, %r6390, %r6391, %r6392, %r6393};
	bar.warp.sync 	-1;
	wmma.mma.sync.aligned.row.col.m32n8k16.s32.s8.s8.s32 {%r6402, %r6403, %r6404, %r6405, %r6406, %r6407, %r6408, %r6409}, {%r1, %r1, %r1, %r1}, {%r1}, {%r6394, %r6395, %r6396, %r6397, %r6398, %r6399, %r6400, %r6401};
	bar.warp.sync 	-1;
	wmma.mma.sync.aligned.row.col.m32n8k16.s32.s8.s8.s32 {%r6410, %r6411, %r6412, %r6413, %r6414, %r6415, %r6416, %r6417}, {%r1, %r1, %r1, %r1}, {%r1}, {%r6402, %r6403, %r6404, %r6405, %r6406, %r6407, %r6408, %r6409};
	bar.warp.sync 	-1;
	wmma.mma.sync.aligned.row.col.m32n8k16.s32.s8.s8.s32 {%r6418, %r6419, %r6420, %r6421, %r6422, %r6423, %r6424, %r6425}, {%r1, %r1, %r1, %r1}, {%r1}, {%r6410, %r6411, %r6412, %r6413, %r6414, %r6415, %r6416, %r6417};
	bar.warp.sync 	-1;
	wmma.mma.sync.aligned.row.col.m32n8k16.s32.s8.s8.s32 {%r6426, %r6427, %r6428, %r6429, %r6430, %r6431, %r6432, %r6433}, {%r1, %r1, %r1, %r1}, {%r1}, {%r6418, %r6419, %r6420, %r6421, %r6422, %r6423, %r6424, %r6425};
	bar.warp.sync 	-1;
	wmma.mma.sync.aligned.row.col.m32n8k16.s32.s8.s8.s32 {%r6434, %r6435, %r6436, %r6437, %r6438, %r6439, %r6440, %r6441}, {%r1, %r1, %r1, %r1}, {%r1}, {%r6426, %r6427, %r6428, %r6429, %r6430, %r6431, %r6432, %r6433};
	bar.warp.sync 	-1;
	wmma.mma.sync.aligned.row.col.m32n8k16.s32.s8.s8.s32 {%r6442, %r6443, %r6444, %r6445, %r6446, %r6447, %r6448, %r6449}, {%r1, %r1, %r1, %r1}, {%r1}, {%r6434, %r6435, %r6436, %r6437, %r6438, %r6439, %r6440, %r6441};
	bar.warp.sync 	-1;
	wmma.mma.sync.aligned.row.col.m32n8k16.s32.s8.s8.s32 {%r6450, %r6451, %r6452, %r6453, %r6454, %r6455, %r6456, %r6457}, {%r1, %r1, %r1, %r1}, {%r1}, {%r6442, %r6443, %r6444, %r6445, %r6446, %r6447, %r6448, %r6449};
	bar.warp.sync 	-1;
	wmma.mma.sync.aligned.row.col.m32n8k16.s32.s8.s8.s32 {%r6458, %r6459, %r6460, %r6461, %r6462, %r6463, %r6464, %r6465}, {%r1, %r1, %r1, %r1}, {%r1}, {%r6450, %r6451, %r6452, %r6453, %r6454, %r6455, %r6456, %r6457};
	bar.warp.sync 	-1;
	wmma.mma.sync.aligned.row.col.m32n8k16.s32.s8.s8.s32 {%r6466, %r6467, %r6468, %r6469, %r6470, %r6471, %r6472, %r6473}, {%r1, %r1, %r1, %r1}, {%r1}, {%r6458, %r6459, %r6460, %r6461, %r6462, %r6463, %r6464, %r6465};
	bar.warp.sync 	-1;
	wmma.mma.sync.aligned.row.col.m32n8k16.s32.s8.s8.s32 {%r6474, %r6475, %r6476, %r6477, %r6478, %r6479, %r6480, %r6481}, {%r1, %r1, %r1, %r1}, {%r1}, {%r6466, %r6467, %r6468, %r6469, %r6470, %r6471, %r6472, %r6473};
	bar.warp.sync 	-1;
	wmma.mma.sync.aligned.row.col.m32n8k16.s32.s8.s8.s32 {%r6482, %r6483, %r6484, %r6485, %r6486, %r6487, %r6488, %r6489}, {%r1, %r1, %r1, %r1}, {%r1}, {%r6474, %r6475, %r6476, %r6477, %r6478, %r6479, %r6480, %r6481};
	bar.warp.sync 	-1;
	wmma.mma.sync.aligned.row.col.m32n8k16.s32.s8.s8.s32 {%r6490, %r6491, %r6492, %r6493, %r6494, %r6495, %r6496, %r6497}, {%r1, %r1, %r1, %r1}, {%r1}, {%r6482, %r6483, %r6484, %r6485, %r6486, %r6487, %r6488, %r6489};
	bar.warp.sync 	-1;
	wmma.mma.sync.aligned.row.col.m32n8k16.s32.s8.s8.s32 {%r6498, %r6499, %r6500, %r6501, %r6502, %r6503, %r6504, %r6505}, {%r1, %r1, %r1, %r1}, {%r1}, {%r6490, %r6491, %r6492, %r6493, %r6494, %r6495, %r6496, %r6497};
	bar.warp.sync 	-1;
	wmma.mma.sync.aligned.row.col.m32n8k16.s32.s8.s8.s32 {%r6506, %r6507, %r6508, %r6509, %r6510, %r6511, %r6512, %r6513}, {%r1, %r1, %r1, %r1}, {%r1}, {%r6498, %r6499, %r6500, %r6501, %r6502, %r6503, %r6504, %r6505};
	bar.warp.sync 	-1;
	wmma.mma.sync.aligned.row.col.m32n8k16.s32.s8.s8.s32 {%r6514, %r6515, %r6516, %r6517, %r6518, %r6519, %r6520, %r6521}, {%r1, %r1, %r1, %r1}, {%r1}, {%r6506, %r6507, %r6508, %r6509, %r6510, %r6511, %r6512, %r6513};
	bar.warp.sync 	-1;
	wmma.mma.sync.aligned.row.col.m32n8k16.s32.s8.s8.s32 {%r6522, %r6523, %r6524, %r6525, %r6526, %r6527, %r6528, %r6529}, {%r1, %r1, %r1, %r1}, {%r1}, {%r6514, %r6515, %r6516, %r6517, %r6518, %r6519, %r6520, %r6521};
	bar.warp.sync 	-1;
	wmma.mma.sync.aligned.row.col.m32n8k16.s32.s8.s8.s32 {%r6530, %r6531, %r6532, %r6533, %r6534, %r6535, %r6536, %r6537}, {%r1, %r1, %r1, %r1}, {%r1}, {%r6522, %r6523, %r6524, %r6525, %r6526, %r6527, %r6528, %r6529};
	bar.warp.sync 	-1;
	wmma.mma.sync.aligned.row.col.m32n8k16.s32.s8.s8.s32 {%r6538, %r6539, %r6540, %r6541, %r6542, %r6543, %r6544, %r6545}, {%r1, %r1, %r1, %r1}, {%r1}, {%r6530, %r6531, %r6532, %r6533, %r6534, %r6535, %r6536, %r6537};
	bar.warp.sync 	-1;
	wmma.mma.sync.aligned.row.col.m32n8k16.s32.s8.s8.s32 {%r6546, %r6547, %r6548, %r6549, %r6550, %r6551, %r6552, %r6553}, {%r1, %r1, %r1, %r1}, {%r1}, {%r6538, %r6539, %r6540, %r6541, %r6542, %r6543, %r6544, %r6545};
	bar.warp.sync 	-1;
	wmma.mma.sync.aligned.row.col.m32n8k16.s32.s8.s8.s32 {%r6554, %r6555, %r6556, %r6557, %r6558, %r6559, %r6560, %r6561}, {%r1, %r1, %r1, %r1}, {%r1}, {%r6546, %r6547, %r6548, %r6549, %r6550, %r6551, %r6552, %r6553};
	bar.warp.sync 	-1;
	wmma.mma.sync.aligned.row.col.m32n8k16.s32.s8.s8.s32 {%r6562, %r6563, %r6564, %r6565, %r6566, %r6567, %r6568, %r6569}, {%r1, %r1, %r1, %r1}, {%r1}, {%r6554, %r6555, %r6556, %r6557, %r6558, %r6559, %r6560, %r6561};
	bar.warp.sync 	-1;
	wmma.mma.sync.aligned.row.col.m32n8k16.s32.s8.s8.s32 {%r6570, %r6571, %r6572, %r6573, %r6574, %r6575, %r6576, %r6577}, {%r1, %r1, %r1, %r1}, {%r1}, {%r6562, %r6563, %r6564, %r6565, %r6566, %r6567, %r6568, %r6569};
	bar.warp.sync 	-1;
	wmma.mma.sync.aligned.row.col.m32n8k16.s32.s8.s8.s32 {%r6578, %r6579, %r6580, %r6581, %r6582, %r6583, %r6584, %r6585}, {%r1, %r1, %r1, %r1}, {%r1}, {%r6570, %r6571, %r6572, %r6573, %r6574, %r6575, %r6576, %r6577};
	bar.warp.sync 	-1;
	wmma.mma.sync.aligned.row.col.m32n8k16.s32.s8.s8.s32 {%r6586, %r6587, %r6588, %r6589, %r6590, %r6591, %r6592, %r6593}, {%r1, %r1, %r1, %r1}, {%r1}, {%r6578, %r6579, %r6580, %r6581, %r6582, %r6583, %r6584, %r6585};
	bar.warp.sync 	-1;
	wmma.mma.sync.aligned.row.col.m32n8k16.s32.s8.s8.s32 {%r6594, %r6595, %r6596, %r6597, %r6598, %r6599, %r6600, %r6601}, {%r1, %r1, %r1, %r1}, {%r1}, {%r6586, %r6587, %r6588, %r6589, %r6590, %r6591, %r6592, %r6593};
	bar.warp.sync 	-1;
	wmma.mma.sync.aligned.row.col.m32n8k16.s32.s8.s8.s32 {%r6602, %r6603, %r6604, %r6605, %r6606, %r6607, %r6608, %r6609}, {%r1, %r1, %r1, %r1}, {%r1}, {%r6594, %r6595, %r6596, %r6597, %r6598, %r6599, %r6600, %r6601};
	bar.warp.sync 	-1;
	wmma.mma.sync.aligned.row.col.m32n8k16.s32.s8.s8.s32 {%r6610, %r6611, %r6612, %r6613, %r6614, %r6615, %r6616, %r6617}, {%r1, %r1, %r1, %r1}, {%r1}, {%r6602, %r6603, %r6604, %r6605, %r6606, %r6607, %r6608, %r6609};
	bar.warp.sync 	-1;
	wmma.mma.sync.aligned.row.col.m32n8k16.s32.s8.s8.s32 {%r6618, %r6619, %r6620, %r6621, %r6622, %r6623, %r6624, %r6625}, {%r1, %r1, %r1, %r1}, {%r1}, {%r6610, %r6611, %r6612, %r6613, %r6614, %r6615, %r6616, %r6617};
	bar.warp.sync 	-1;
	wmma.mma.sync.aligned.row.col.m32n8k16.s32.s8.s8.s32 {%r6626, %r6627, %r6628, %r6629, %r6630, %r6631, %r6632, %r6633}, {%r1, %r1, %r1, %r1}, {%r1}, {%r6618, %r6619, %r6620, %r6621, %r6622, %r6623, %r6624, %r6625};
	bar.warp.sync 	-1;
	wmma.mma.sync.aligned.row.col.m32n8k16.s32.s8.s8.s32 {%r6634, %r6635, %r6636, %r6637, %r6638, %r6639, %r6640, %r6641}, {%r1, %r1, %r1, %r1}, {%r1}, {%r6626, %r6627, %r6628, %r6629, %r6630, %r6631, %r6632, %r6633};
	bar.warp.sync 	-1;
	wmma.mma.sync.aligned.row.col.m32n8k16.s32.s8.s8.s32 {%r6642, %r6643, %r6644, %r6645, %r6646, %r6647, %r6648, %r6649}, {%r1, %r1, %r1, %r1}, {%r1}, {%r6634, %r6635, %r6636, %r6637, %r6638, %r6639, %r6640, %r6641};
	bar.warp.sync 	-1;
	wmma.mma.sync.aligned.row.col.m32n8k16.s32.s8.s8.s32 {%r6650, %r6651, %r6652, %r6653, %r6654, %r6655, %r6656, %r6657}, {%r1, %r1, %r1, %r1}, {%r1}, {%r6642, %r6643, %r6644, %r6645, %r6646, %r6647, %r6648, %r6649};
	bar.warp.sync 	-1;
	wmma.mma.sync.aligned.row.col.m32n8k16.s32.s8.s8.s32 {%r6658, %r6659, %r6660, %r6661, %r6662, %r6663, %r6664, %r6665}, {%r1, %r1, %r1, %r1}, {%r1}, {%r6650, %r6651, %r6652, %r6653, %r6654, %r6655, %r6656, %r6657};
	bar.warp.sync 	-1;
	wmma.mma.sync.aligned.row.col.m32n8k16.s32.s8.s8.s32 {%r6666, %r6667, %r6668, %r6669, %r6670, %r6671, %r6672, %r6673}, {%r1, %r1, %r1, %r1}, {%r1}, {%r6658, %r6659, %r6660, %r6661, %r6662, %r6663, %r6664, %r6665};
	bar.warp.sync 	-1;
	wmma.mma.sync.aligned.row.col.m32n8k16.s32.s8.s8.s32 {%r6674, %r6675, %r6676, %r6677, %r6678, %r6679, %r6680, %r6681}, {%r1, %r1, %r1, %r1}, {%r1}, {%r6666, %r6667, %r6668, %r6669, %r6670, %r6671, %r6672, %r6673};
	bar.warp.sync 	-1;
	wmma.mma.sync.aligned.row.col.m32n8k16.s32.s8.s8.s32 {%r6682, %r6683, %r6684, %r6685, %r6686, %r6687, %r6688, %r6689}, {%r1, %r1, %r1, %r1}, {%r1}, {%r6674, %r6675, %r6676, %r6677, %r6678, %r6679, %r6680, %r6681};
	bar.warp.sync 	-1;
	wmma.mma.sync.aligned.row.col.m32n8k16.s32.s8.s8.s32 {%r6690, %r6691, %r6692, %r6693, %r6694, %r6695, %r6696, %r6697}, {%r1, %r1, %r1, %r1}, {%r1}, {%r6682, %r6683, %r6684, %r6685, %r6686, %r6687, %r6688, %r6689};
	bar.warp.sync 	-1;
	wmma.mma.sync.aligned.row.col.m32n8k16.s32.s8.s8.s32 {%r6698, %r6699, %r6700, %r6701, %r6702, %r6703, %r6704, %r6705}, {%r1, %r1, %r1, %r1}, {%r1}, {%r6690, %r6691, %r6692, %r6693, %r6694, %r6695, %r6696, %r6697};
	bar.warp.sync 	-1;
	wmma.mma.sync.aligned.row.col.m32n8k16.s32.s8.s8.s32 {%r6706, %r6707, %r6708, %r6709, %r6710, %r6711, %r6712, %r6713}, {%r1, %r1, %r1, %r1}, {%r1}, {%r6698, %r6699, %r6700, %r6701, %r6702, %r6703, %r6704, %r6705};
	bar.warp.sync 	-1;
	wmma.mma.sync.aligned.row.col.m32n8k16.s32.s8.s8.s32 {%r6714, %r6715, %r6716, %r6717, %r6718, %r6719, %r6720, %r6721}, {%r1, %r1, %r1, %r1}, {%r1}, {%r6706, %r6707, %r6708, %r6709, %r6710, %r6711, %r6712, %r6713};
	bar.warp.sync 	-1;
	wmma.mma.sync.aligned.row.col.m32n8k16.s32.s8.s8.s32 {%r6722, %r6723, %r6724, %r6725, %r6726, %r6727, %r6728, %r6729}, {%r1, %r1, %r1, %r1}, {%r1}, {%r6714, %r6715, %r6716, %r6717, %r6718, %r6719, %r6720, %r6721};
	bar.warp.sync 	-1;
	wmma.mma.sync.aligned.row.col.m32n8k16.s32.s8.s8.s32 {%r6730, %r6731, %r6732, %r6733, %r6734, %r6735, %r6736, %r6737}, {%r1, %r1, %r1, %r1}, {%r1}, {%r6722, %r6723, %r6724, %r6725, %r6726, %r6727, %r6728, %r6729};
	bar.warp.sync 	-1;
	wmma.mma.sync.aligned.row.col.m32n8k16.s32.s8.s8.s32 {%r6738, %r6739, %r6740, %r6741, %r6742, %r6743, %r6744, %r6745}, {%r1, %r1, %r1, %r1}, {%r1}, {%r6730, %r6731, %r6732, %r6733, %r6734, %r6735, %r6736, %r6737};
	bar.warp.sync 	-1;
	wmma.mma.sync.aligned.row.col.m32n8k16.s32.s8.s8.s32 {%r6746, %r6747, %r6748, %r6749, %r6750, %r6751, %r6752, %r6753}, {%r1, %r1, %r1, %r1}, {%r1}, {%r6738, %r6739, %r6740, %r6741, %r6742, %r6743, %r6744, %r6745};
	bar.warp.sync 	-1;
	wmma.mma.sync.aligned.row.col.m32n8k16.s32.s8.s8.s32 {%r6754, %r6755, %r6756, %r6757, %r6758, %r6759, %r6760, %r6761}, {%r1, %r1, %r1, %r1}, {%r1}, {%r6746, %r6747, %r6748, %r6749, %r6750, %r6751, %r6752, %r6753};
	bar.warp.sync 	-1;
	wmma.mma.sync.aligned.row.col.m32n8k16.s32.s8.s8.s32 {%r6762, %r6763, %r6764, %r6765, %r6766, %r6767, %r6768, %r6769}, {%r1, %r1, %r1, %r1}, {%r1}, {%r6754, %r6755, %r6756, %r6757, %r6758, %r6759, %r6760, %r6761};
	bar.warp.sync 	-1;
	wmma.mma.sync.aligned.row.col.m32n8k16.s32.s8.s8.s32 {%r6770, %r6771, %r6772, %r6773, %r6774, %r6775, %r6776, %r6777}, {%r1, %r1, %r1, %r1}, {%r1}, {%r6762, %r6763, %r6764, %r6765, %r6766, %r6767, %r6768, %r6769};
	bar.warp.sync 	-1;
	wmma.mma.sync.aligned.row.col.m32n8k16.s32.s8.s8.s32 {%r6778, %r6779, %r6780, %r6781, %r6782, %r6783, %r6784, %r6785}, {%r1, %r1, %r1, %r1}, {%r1}, {%r6770, %r6771, %r6772, %r6773, %r6774, %r6775, %r6776, %r6777};
	bar.warp.sync 	-1;
	wmma.mma.sync.aligned.row.col.m32n8k16.s32.s8.s8.s32 {%r6786, %r6787, %r6788, %r6789, %r6790, %r6791, %r6792, %r6793}, {%r1, %r1, %r1, %r1}, {%r1}, {%r6778, %r6779, %r6780, %r6781, %r6782, %r6783, %r6784, %r6785};
	bar.warp.sync 	-1;
	wmma.mma.sync.aligned.row.col.m32n8k16.s32.s8.s8.s32 {%r6794, %r6795, %r6796, %r6797, %r6798, %r6799, %r6800, %r6801}, {%r1, %r1, %r1, %r1}, {%r1}, {%r6786, %r6787, %r6788, %r6789, %r6790, %r6791, %r6792, %r6793};
	bar.warp.sync 	-1;
	wmma.mma.sync.aligned.row.col.m32n8k16.s32.s8.s8.s32 {%r6802, %r6803, %r6804, %r6805, %r6806, %r6807, %r6808, %r6809}, {%r1, %r1, %r1, %r1}, {%r1}, {%r6794, %r6795, %r6796, %r6797, %r6798, %r6799, %r6800, %r6801};
	bar.warp.sync 	-1;
	wmma.mma.sync.aligned.row.col.m32n8k16.s32.s8.s8.s32 {%r6810, %r6811, %r6812, %r6813, %r6814, %r6815, %r6816, %r6817}, {%r1, %r1, %r1, %r1}, {%r1}, {%r6802, %r6803, %r6804, %r6805, %r6806, %r6807, %r6808, %r6809};
	bar.warp.sync 	-1;
	wmma.mma.sync.aligned.row.col.m32n8k16.s32.s8.s8.s32 {%r6818, %r6819, %r6820, %r6821, %r6822, %r6823, %r6824, %r6825}, {%r1, %r1, %r1, %r1}, {%r1}, {%r6810, %r6811, %r6812, %r6813, %r6814, %r6815, %r6816, %r6817};
	bar.warp.sync 	-1;
	wmma.mma.sync.aligned.row.col.m32n8k16.s32.s8.s8.s32 {%r6826, %r6827, %r6828, %r6829, %r6830, %r6831, %r6832, %r6833}, {%r1, %r1, %r1, %r1}, {%r1}, {%r6818, %r6819, %r6820, %r6821, %r6822, %r6823, %r6824, %r6825};
	bar.warp.sync 	-1;
	wmma.mma.sync.aligned.row.col.m32n8k16.s32.s8.s8.s32 {%r6834, %r6835, %r6836, %r6837, %r6838, %r6839, %r6840, %r6841}, {%r1, %r1, %r1, %r1}, {%r1}, {%r6826, %r6827, %r6828, %r6829, %r6830, %r6831, %r6832, %r6833};
	bar.warp.sync 	-1;
	wmma.mma.sync.aligned.row.col.m32n8k16.s32.s8.s8.s32 {%r6842, %r6843, %r6844, %r6845, %r6846, %r6847, %r6848, %r6849}, {%r1, %r1, %r1, %r1}, {%r1}, {%r6834, %r6835, %r6836, %r6837, %r6838, %r6839, %r6840, %r6841};
	bar.warp.sync 	-1;
	wmma.mma.sync.aligned.row.col.m32n8k16.s32.s8.s8.s32 {%r6850, %r6851, %r6852, %r6853, %r6854, %r6855, %r6856, %r6857}, {%r1, %r1, %r1, %r1}, {%r1}, {%r6842, %r6843, %r6844, %r6845, %r6846, %r6847, %r6848, %r6849};
	bar.warp.sync 	-1;
	wmma.mma.sync.aligned.row.col.m32n8k16.s32.s8.s8.s32 {%r6858, %r6859, %r6860, %r6861, %r6862, %r6863, %r6864, %r6865}, {%r1, %r1, %r1, %r1}, {%r1}, {%r6850, %r6851, %r6852, %r6853, %r6854, %r6855, %r6856, %r6857};
	bar.warp.sync 	-1;
	wmma.mma.sync.aligned.row.col.m32n8k16.s32.s8.s8.s32 {%r6866, %r6867, %r6868, %r6869, %r6870, %r6871, %r6872, %r6873}, {%r1, %r1, %r1, %r1}, {%r1}, {%r6858, %r6859, %r6860, %r6861, %r6862, %r6863, %r6864, %r6865};
	bar.warp.sync 	-1;
	wmma.mma.sync.aligned.row.col.m32n8k16.s32.s8.s8.s32 {%r6874, %r6875, %r6876, %r6877, %r6878, %r6879, %r6880, %r6881}, {%r1, %r1, %r1, %r1}, {%r1}, {%r6866, %r6867, %r6868, %r6869, %r6870, %r6871, %r6872, %r6873};
	bar.warp.sync 	-1;
	wmma.mma.sync.aligned.row.col.m32n8k16.s32.s8.s8.s32 {%r6882, %r6883, %r6884, %r6885, %r6886, %r6887, %r6888, %r6889}, {%r1, %r1, %r1, %r1}, {%r1}, {%r6874, %r6875, %r6876, %r6877, %r6878, %r6879, %r6880, %r6881};
	bar.warp.sync 	-1;
	wmma.mma.sync.aligned.row.col.m32n8k16.s32.s8.s8.s32 {%r6890, %r6891, %r6892, %r6893, %r6894, %r6895, %r6896, %r6897}, {%r1, %r1, %r1, %r1}, {%r1}, {%r6882, %r6883, %r6884, %r6885, %r6886, %r6887, %r6888, %r6889};
	bar.warp.sync 	-1;
	wmma.mma.sync.aligned.row.col.m32n8k16.s32.s8.s8.s32 {%r6898, %r6899, %r6900, %r6901, %r6902, %r6903, %r6904, %r6905}, {%r1, %r1, %r1, %r1}, {%r1}, {%r6890, %r6891, %r6892, %r6893, %r6894, %r6895, %r6896, %r6897};
	bar.warp.sync 	-1;
	wmma.mma.sync.aligned.row.col.m32n8k16.s32.s8.s8.s32 {%r6906, %r6907, %r6908, %r6909, %r6910, %r6911, %r6912, %r6913}, {%r1, %r1, %r1, %r1}, {%r1}, {%r6898, %r6899, %r6900, %r6901, %r6902, %r6903, %r6904, %r6905};
	bar.warp.sync 	-1;
	wmma.mma.sync.aligned.row.col.m32n8k16.s32.s8.s8.s32 {%r6914, %r6915, %r6916, %r6917, %r6918, %r6919, %r6920, %r6921}, {%r1, %r1, %r1, %r1}, {%r1}, {%r6906, %r6907, %r6908, %r6909, %r6910, %r6911, %r6912, %r6913};
	bar.warp.sync 	-1;
	wmma.mma.sync.aligned.row.col.m32n8k16.s32.s8.s8.s32 {%r6922, %r6923, %r6924, %r6925, %r6926, %r6927, %r6928, %r6929}, {%r1, %r1, %r1, %r1}, {%r1}, {%r6914, %r6915, %r6916, %r6917, %r6918, %r6919, %r6920, %r6921};
	bar.warp.sync 	-1;
	wmma.mma.sync.aligned.row.col.m32n8k16.s32.s8.s8.s32 {%r6930, %r6931, %r6932, %r6933, %r6934, %r6935, %r6936, %r6937}, {%r1, %r1, %r1, %r1}, {%r1}, {%r6922, %r6923, %r6924, %r6925, %r6926, %r6927, %r6928, %r6929};
	bar.warp.sync 	-1;
	wmma.mma.sync.aligned.row.col.m32n8k16.s32.s8.s8.s32 {%r6938, %r6939, %r6940, %r6941, %r6942, %r6943, %r6944, %r6945}, {%r1, %r1, %r1, %r1}, {%r1}, {%r6930, %r6931, %r6932, %r6933, %r6934, %r6935, %r6936, %r6937};
	bar.warp.sync 	-1;
	wmma.mma.sync.aligned.row.col.m32n8k16.s32.s8.s8.s32 {%r6946, %r6947, %r6948, %r6949, %r6950, %r6951, %r6952, %r6953}, {%r1, %r1, %r1, %r1}, {%r1}, {%r6938, %r6939, %r6940, %r6941, %r6942, %r6943, %r6944, %r6945};
	bar.warp.sync 	-1;
	wmma.mma.sync.aligned.row.col.m32n8k16.s32.s8.s8.s32 {%r6954, %r6955, %r6956, %r6957, %r6958, %r6959, %r6960, %r6961}, {%r1, %r1, %r1, %r1}, {%r1}, {%r6946, %r6947, %r6948, %r6949, %r6950, %r6951, %r6952, %r6953};
	bar.warp.sync 	-1;
	wmma.mma.sync.aligned.row.col.m32n8k16.s32.s8.s8.s32 {%r6962, %r6963, %r6964, %r6965, %r6966, %r6967, %r6968, %r6969}, {%r1, %r1, %r1, %r1}, {%r1}, {%r6954, %r6955, %r6956, %r6957, %r6958, %r6959, %r6960, %r6961};
	bar.warp.sync 	-1;
	wmma.mma.sync.aligned.row.col.m32n8k16.s32.s8.s8.s32 {%r6970, %r6971, %r6972, %r6973, %r6974, %r6975, %r6976, %r6977}, {%r1, %r1, %r1, %r1}, {%r1}, {%r6962, %r6963, %r6964, %r6965, %r6966, %r6967, %r6968, %r6969};
	bar.warp.sync 	-1;
	wmma.mma.sync.aligned.row.col.m32n8k16.s32.s8.s8.s32 {%r6978, %r6979, %r6980, %r6981, %r6982, %r6983, %r6984, %r6985}, {%r1, %r1, %r1, %r1}, {%r1}, {%r6970, %r6971, %r6972, %r6973, %r6974, %r6975, %r6976, %r6977};
	bar.warp.sync 	-1;
	wmma.mma.sync.aligned.row.col.m32n8k16.s32.s8.s8.s32 {%r6986, %r6987, %r6988, %r6989, %r6990, %r6991, %r6992, %r6993}, {%r1, %r1, %r1, %r1}, {%r1}, {%r6978, %r6979, %r6980, %r6981, %r6982, %r6983, %r6984, %r6985};
	bar.warp.sync 	-1;
	wmma.mma.sync.aligned.row.col.m32n8k16.s32.s8.s8.s32 {%r6994, %r6995, %r6996, %r6997, %r6998, %r6999, %r7000, %r7001}, {%r1, %r1, %r1, %r1}, {%r1}, {%r6986, %r6987, %r6988, %r6989, %r6990, %r6991, %r6992, %r6993};
	bar.warp.sync 	-1;
	wmma.mma.sync.aligned.row.col.m32n8k16.s32.s8.s8.s32 {%r7002, %r7003, %r7004, %r7005, %r7006, %r7007, %r7008, %r7009}, {%r1, %r1, %r1, %r1}, {%r1}, {%r6994, %r6995, %r6996, %r6997, %r6998, %r6999, %r7000, %r7001};
	bar.warp.sync 	-1;
	wmma.mma.sync.aligned.row.col.m32n8k16.s32.s8.s8.s32 {%r7010, %r7011, %r7012, %r7013, %r7014, %r7015, %r7016, %r7017}, {%r1, %r1, %r1, %r1}, {%r1}, {%r7002, %r7003, %r7004, %r7005, %r7006, %r7007, %r7008, %r7009};
	bar.warp.sync 	-1;
	wmma.mma.sync.aligned.row.col.m32n8k16.s32.s8.s8.s32 {%r7018, %r7019, %r7020, %r7021, %r7022, %r7023, %r7024, %r7025}, {%r1, %r1, %r1, %r1}, {%r1}, {%r7010, %r7011, %r7012, %r7013, %r7014, %r7015, %r7016, %r7017};
	bar.warp.sync 	-1;
	wmma.mma.sync.aligned.row.col.m32n8k16.s32.s8.s8.s32 {%r7026, %r7027, %r7028, %r7029, %r7030, %r7031, %r7032, %r7033}, {%r1, %r1, %r1, %r1}, {%r1}, {%r7018, %r7019, %r7020, %r7021, %r7022, %r7023, %r7024, %r7025};
	bar.warp.sync 	-1;
	wmma.mma.sync.aligned.row.col.m32n8k16.s32.s8.s8.s32 {%r7034, %r7035, %r7036, %r7037, %r7038, %r7039, %r7040, %r7041}, {%r1, %r1, %r1, %r1}, {%r1}, {%r7026, %r7027, %r7028, %r7029, %r7030, %r7031, %r7032, %r7033};
	bar.warp.sync 	-1;
	wmma.mma.sync.aligned.row.col.m32n8k16.s32.s8.s8.s32 {%r7042, %r7043, %r7044, %r7045, %r7046, %r7047, %r7048, %r7049}, {%r1, %r1, %r1, %r1}, {%r1}, {%r7034, %r7035, %r7036, %r7037, %r7038, %r7039, %r7040, %r7041};
	bar.warp.sync 	-1;
	wmma.mma.sync.aligned.row.col.m32n8k16.s32.s8.s8.s32 {%r7050, %r7051, %r7052, %r7053, %r7054, %r7055, %r7056, %r7057}, {%r1, %r1, %r1, %r1}, {%r1}, {%r7042, %r7043, %r7044, %r7045, %r7046, %r7047, %r7048, %r7049};
	bar.warp.sync 	-1;
	wmma.mma.sync.aligned.row.col.m32n8k16.s32.s8.s8.s32 {%r7058, %r7059, %r7060, %r7061, %r7062, %r7063, %r7064, %r7065}, {%r1, %r1, %r1, %r1}, {%r1}, {%r7050, %r7051, %r7052, %r7053, %r7054, %r7055, %r7056, %r7057};
	bar.warp.sync 	-1;
	wmma.mma.sync.aligned.row.col.m32n8k16.s32.s8.s8.s32 {%r7066, %r7067, %r7068, %r7069, %r7070, %r7071, %r7072, %r7073}, {%r1, %r1, %r1, %r1}, {%r1}, {%r7058, %r7059, %r7060, %r7061, %r7062, %r7063, %r7064, %r7065};
	bar.warp.sync 	-1;
	wmma.mma.sync.aligned.row.col.m32n8k16.s32.s8.s8.s32 {%r7074, %r7075, %r7076, %r7077, %r7078, %r7079, %r7080, %r7081}, {%r1, %r1, %r1, %r1}, {%r1}, {%r7066, %r7067, %r7068, %r7069, %r7070, %r7071, %r7072, %r7073};
	bar.warp.sync 	-1;
	wmma.mma.sync.aligned.row.col.m32n8k16.s32.s8.s8.s32 {%r7082, %r7083, %r7084, %r7085, %r7086, %r7087, %r7088, %r7089}, {%r1, %r1, %r1, %r1}, {%r1}, {%r7074, %r7075, %r7076, %r7077, %r7078, %r7079, %r7080, %r7081};
	bar.warp.sync 	-1;
	wmma.mma.sync.aligned.row.col.m32n8k16.s32.s8.s8.s32 {%r7090, %r7091, %r7092, %r7093, %r7094, %r7095, %r7096, %r7097}, {%r1, %r1, %r1, %r1}, {%r1}, {%r7082, %r7083, %r7084, %r7085, %r7086, %r7087, %r7088, %r7089};
	bar.warp.sync 	-1;
	wmma.mma.sync.aligned.row.col.m32n8k16.s32.s8.s8.s32 {%r7098, %r7099, %r7100, %r7101, %r7102, %r7103, %r7104, %r7105}, {%r1, %r1, %r1, %r1}, {%r1}, {%r7090, %r7091, %r7092, %r7093, %r7094, %r7095, %r7096, %r7097};
	bar.warp.sync 	-1;
	wmma.mma.sync.aligned.row.col.m32n8k16.s32.s8.s8.s32 {%r7106, %r7107, %r7108, %r7109, %r7110, %r7111, %r7112, %r7113}, {%r1, %r1, %r1, %r1}, {%r1}, {%r7098, %r7099, %r7100, %r7101, %r7102, %r7103, %r7104, %r7105};
	bar.warp.sync 	-1;
	wmma.mma.sync.aligned.row.col.m32n8k16.s32.s8.s8.s32 {%r7114, %r7115, %r7116, %r7117, %r7118, %r7119, %r7120, %r7121}, {%r1, %r1, %r1, %r1}, {%r1}, {%r7106, %r7107, %r7108, %r7109, %r7110, %r7111, %r7112, %r7113};
	bar.warp.sync 	-1;
	wmma.mma.sync.aligned.row.col.m32n8k16.s32.s8.s8.s32 {%r7122, %r7123, %r7124, %r7125, %r7126, %r7127, %r7128, %r7129}, {%r1, %r1, %r1, %r1}, {%r1}, {%r7114, %r7115, %r7116, %r7117, %r7118, %r7119, %r7120, %r7121};
	bar.warp.sync 	-1;
	wmma.mma.sync.aligned.row.col.m32n8k16.s32.s8.s8.s32 {%r7130, %r7131, %r7132, %r7133, %r7134, %r7135, %r7136, %r7137}, {%r1, %r1, %r1, %r1}, {%r1}, {%r7122, %r7123, %r7124, %r7125, %r7126, %r7127, %r7128, %r7129};
	bar.warp.sync 	-1;
	wmma.mma.sync.aligned.row.col.m32n8k16.s32.s8.s8.s32 {%r7138, %r7139, %r7140, %r7141, %r7142, %r7143, %r7144, %r7145}, {%r1, %r1, %r1, %r1}, {%r1}, {%r7130, %r7131, %r7132, %r7133, %r7134, %r7135, %r7136, %r7137};
	bar.warp.sync 	-1;
	wmma.mma.sync.aligned.row.col.m32n8k16.s32.s8.s8.s32 {%r7146, %r7147, %r7148, %r7149, %r7150, %r7151, %r7152, %r7153}, {%r1, %r1, %r1, %r1}, {%r1}, {%r7138, %r7139, %r7140, %r7141, %r7142, %r7143, %r7144, %r7145};
	bar.warp.sync 	-1;
	wmma.mma.sync.aligned.row.col.m32n8k16.s32.s8.s8.s32 {%r7154, %r7155, %r7156, %r7157, %r7158, %r7159, %r7160, %r7161}, {%r1, %r1, %r1, %r1}, {%r1}, {%r7146, %r7147, %r7148, %r7149, %r7150, %r7151, %r7152, %r7153};
	bar.warp.sync 	-1;
	wmma.mma.sync.aligned.row.col.m32n8k16.s32.s8.s8.s32 {%r7162, %r7163, %r7164, %r7165, %r7166, %r7167, %r7168, %r7169}, {%r1, %r1, %r1, %r1}, {%r1}, {%r7154, %r7155, %r7156, %r7157, %r7158, %r7159, %r7160, %r7161};
	bar.warp.sync 	-1;
	wmma.mma.sync.aligned.row.col.m32n8k16.s32.s8.s8.s32 {%r7170, %r7171, %r7172, %r7173, %r7174, %r7175, %r7176, %r7177}, {%r1, %r1, %r1, %r1}, {%r1}, {%r7162, %r7163, %r7164, %r7165, %r7166, %r7167, %r7168, %r7169};
	bar.warp.sync 	-1;
	wmma.mma.sync.aligned.row.col.m32n8k16.s32.s8.s8.s32 {%r7178, %r7179, %r7180, %r7181, %r7182, %r7183, %r7184, %r7185}, {%r1, %r1, %r1, %r1}, {%r1}, {%r7170, %r7171, %r7172, %r7173, %r7174, %r7175, %r7176, %r7177};
	bar.warp.sync 	-1;
	wmma.mma.sync.aligned.row.col.m32n8k16.s32.s8.s8.s32 {%r7186, %r7187, %r7188, %r7189, %r7190, %r7191, %r7192, %r7193}, {%r1, %r1, %r1, %r1}, {%r1}, {%r7178, %r7179, %r7180, %r7181, %r7182, %r7183, %r7184, %r7185};
	bar.warp.sync 	-1;
	wmma.mma.sync.aligned.row.col.m32n8k16.s32.s8.s8.s32 {%r7194, %r7195, %r7196, %r7197, %r7198, %r7199, %r7200, %r7201}, {%r1, %r1, %r1, %r1}, {%r1}, {%r7186, %r7187, %r7188, %r7189, %r7190, %r7191, %r7192, %r7193};
	bar.warp.sync 	-1;
	wmma.mma.sync.aligned.row.col.m32n8k16.s32.s8.s8.s32 {%r7202, %r7203, %r7204, %r7205, %r7206, %r7207, %r7208, %r7209}, {%r1, %r1, %r1, %r1}, {%r1}, {%r7194, %r7195, %r7196, %r7197, %r7198, %r7199, %r7200, %r7201};
	bar.warp.sync 	-1;
	wmma.mma.sync.aligned.row.col.m32n8k16.s32.s8.s8.s32 {%r7210, %r7211, %r7212, %r7213, %r7214, %r7215, %r7216, %r7217}, {%r1, %r1, %r1, %r1}, {%r1}, {%r7202, %r7203, %r7204, %r7205, %r7206, %r7207, %r7208, %r7209};
	bar.warp.sync 	-1;
	wmma.mma.sync.aligned.row.col.m32n8k16.s32.s8.s8.s32 {%r7218, %r7219, %r7220, %r7221, %r7222, %r7223, %r7224, %r7225}, {%r1, %r1, %r1, %r1}, {%r1}, {%r7210, %r7211, %r7212, %r7213, %r7214, %r7215, %r7216, %r7217};
	bar.warp.sync 	-1;
	wmma.mma.sync.aligned.row.col.m32n8k16.s32.s8.s8.s32 {%r7226, %r7227, %r7228, %r7229, %r7230, %r7231, %r7232, %r7233}, {%r1, %r1, %r1, %r1}, {%r1}, {%r7218, %r7219, %r7220, %r7221, %r7222, %r7223, %r7224, %r7225};
	bar.warp.sync 	-1;
	wmma.mma.sync.aligned.row.col.m32n8k16.s32.s8.s8.s32 {%r7234, %r7235, %r7236, %r7237, %r7238, %r7239, %r7240, %r7241}, {%r1, %r1, %r1, %r1}, {%r1}, {%r7226, %r7227, %r7228, %r7229, %r7230, %r7231, %r7232, %r7233};
	bar.warp.sync 	-1;
	wmma.mma.sync.aligned.row.col.m32n8k16.s32.s8.s8.s32 {%r7242, %r7243, %r7244, %r7245, %r7246, %r7247, %r7248, %r7249}, {%r1, %r1, %r1, %r1}, {%r1}, {%r7234, %r7235, %r7236, %r7237, %r7238, %r7239, %r7240, %r7241};
	bar.warp.sync 	-1;
	wmma.mma.sync.aligned.row.col.m32n8k16.s32.s8.s8.s32 {%r7250, %r7251, %r7252, %r7253, %r7254, %r7255, %r7256, %r7257}, {%r1, %r1, %r1, %r1}, {%r1}, {%r7242, %r7243, %r7244, %r7245, %r7246, %r7247, %r7248, %r7249};
	bar.warp.sync 	-1;
	wmma.mma.sync.aligned.row.col.m32n8k16.s32.s8.s8.s32 {%r7258, %r7259, %r7260, %r7261, %r7262, %r7263, %r7264, %r7265}, {%r1, %r1, %r1, %r1}, {%r1}, {%r7250, %r7251, %r7252, %r7253, %r7254, %r7255, %r7256, %r7257};
	bar.warp.sync 	-1;
	wmma.mma.sync.aligned.row.col.m32n8k16.s32.s8.s8.s32 {%r7266, %r7267, %r7268, %r7269, %r7270, %r7271, %r7272, %r7273}, {%r1, %r1, %r1, %r1}, {%r1}, {%r7258, %r7259, %r7260, %r7261, %r7262, %r7263, %r7264, %r7265};
	bar.warp.sync 	-1;
	wmma.mma.sync.aligned.row.col.m32n8k16.s32.s8.s8.s32 {%r7274, %r7275, %r7276, %r7277, %r7278, %r7279, %r7280, %r7281}, {%r1, %r1, %r1, %r1}, {%r1}, {%r7266, %r7267, %r7268, %r7269, %r7270, %r7271, %r7272, %r7273};
	bar.warp.sync 	-1;
	wmma.mma.sync.aligned.row.col.m32n8k16.s32.s8.s8.s32 {%r7282, %r7283, %r7284, %r7285, %r7286, %r7287, %r7288, %r7289}, {%r1, %r1, %r1, %r1}, {%r1}, {%r7274, %r7275, %r7276, %r7277, %r7278, %r7279, %r7280, %r7281};
	bar.warp.sync 	-1;
	wmma.mma.sync.aligned.row.col.m32n8k16.s32.s8.s8.s32 {%r7290, %r7291, %r7292, %r7293, %r7294, %r7295, %r7296, %r7297}, {%r1, %r1, %r1, %r1}, {%r1}, {%r7282, %r7283, %r7284, %r7285, %r7286, %r7287, %r7288, %r7289};
	bar.warp.sync 	-1;
	wmma.mma.sync.aligned.row.col.m32n8k16.s32.s8.s8.s32 {%r7298, %r7299, %r7300, %r7301, %r7302, %r7303, %r7304, %r7305}, {%r1, %r1, %r1, %r1}, {%r1}, {%r7290, %r7291, %r7292, %r7293, %r7294, %r7295, %r7296, %r7297};
	bar.warp.sync 	-1;
	wmma.mma.sync.aligned.row.col.m32n8k16.s32.s8.s8.s32 {%r7306, %r7307, %r7308, %r7309, %r7310, %r7311, %r7312, %r7313}, {%r1, %r1, %r1, %r1}, {%r1}, {%r7298, %r7299, %r7300, %r7301, %r7302, %r7303, %r7304, %r7305};
	bar.warp.sync 	-1;
	wmma.mma.sync.aligned.row.col.m32n8k16.s32.s8.s8.s32 {%r7314, %r7315, %r7316, %r7317, %r7318, %r7319, %r7320, %r7321}, {%r1, %r1, %r1, %r1}, {%r1}, {%r7306, %r7307, %r7308, %r7309, %r7310, %r7311, %r7312, %r7313};
	bar.warp.sync 	-1;
	wmma.mma.sync.aligned.row.col.m32n8k16.s32.s8.s8.s32 {%r7322, %r7323, %r7324, %r7325, %r7326, %r7327, %r7328, %r7329}, {%r1, %r1, %r1, %r1}, {%r1}, {%r7314, %r7315, %r7316, %r7317, %r7318, %r7319, %r7320, %r7321};
	bar.warp.sync 	-1;
	wmma.mma.sync.aligned.row.col.m32n8k16.s32.s8.s8.s32 {%r7330, %r7331, %r7332, %r7333, %r7334, %r7335, %r7336, %r7337}, {%r1, %r1, %r1, %r1}, {%r1}, {%r7322, %r7323, %r7324, %r7325, %r7326, %r7327, %r7328, %r7329};
	bar.warp.sync 	-1;
	wmma.mma.sync.aligned.row.col.m32n8k16.s32.s8.s8.s32 {%r7338, %r7339, %r7340, %r7341, %r7342, %r7343, %r7344, %r7345}, {%r1, %r1, %r1, %r1}, {%r1}, {%r7330, %r7331, %r7332, %r7333, %r7334, %r7335, %r7336, %r7337};
	bar.warp.sync 	-1;
	wmma.mma.sync.aligned.row.col.m32n8k16.s32.s8.s8.s32 {%r7346, %r7347, %r7348, %r7349, %r7350, %r7351, %r7352, %r7353}, {%r1, %r1, %r1, %r1}, {%r1}, {%r7338, %r7339, %r7340, %r7341, %r7342, %r7343, %r7344, %r7345};
	bar.warp.sync 	-1;
	wmma.mma.sync.aligned.row.col.m32n8k16.s32.s8.s8.s32 {%r7354, %r7355, %r7356, %r7357, %r7358, %r7359, %r7360, %r7361}, {%r1, %r1, %r1, %r1}, {%r1}, {%r7346, %r7347, %r7348, %r7349, %r7350, %r7351, %r7352, %r7353};
	bar.warp.sync 	-1;
	wmma.mma.sync.aligned.row.col.m32n8k16.s32.s8.s8.s32 {%r7362, %r7363, %r7364, %r7365, %r7366, %r7367, %r7368, %r7369}, {%r1, %r1, %r1, %r1}, {%r1}, {%r7354, %r7355, %r7356, %r7357, %r7358, %r7359, %r7360, %r7361};
	bar.warp.sync 	-1;
	wmma.mma.sync.aligned.row.col.m32n8k16.s32.s8.s8.s32 {%r7370, %r7371, %r7372, %r7373, %r7374, %r7375, %r7376, %r7377}, {%r1, %r1, %r1, %r1}, {%r1}, {%r7362, %r7363, %r7364, %r7365, %r7366, %r7367, %r7368, %r7369};
	bar.warp.sync 	-1;
	wmma.mma.sync.aligned.row.col.m32n8k16.s32.s8.s8.s32 {%r7378, %r7379, %r7380, %r7381, %r7382, %r7383, %r7384, %r7385}, {%r1, %r1, %r1, %r1}, {%r1}, {%r7370, %r7371, %r7372, %r7373, %r7374, %r7375, %r7376, %r7377};
	bar.warp.sync 	-1;
	wmma.mma.sync.aligned.row.col.m32n8k16.s32.s8.s8.s32 {%r7386, %r7387, %r7388, %r7389, %r7390, %r7391, %r7392, %r7393}, {%r1, %r1, %r1, %r1}, {%r1}, {%r7378, %r7379, %r7380, %r7381, %r7382, %r7383, %r7384, %r7385};
	bar.warp.sync 	-1;
	wmma.mma.sync.aligned.row.col.m32n8k16.s32.s8.s8.s32 {%r7394, %r7395, %r7396, %r7397, %r7398, %r7399, %r7400, %r7401}, {%r1, %r1, %r1, %r1}, {%r1}, {%r7386, %r7387, %r7388, %r7389, %r7390, %r7391, %r7392, %r7393};
	bar.warp.sync 	-1;
	wmma.mma.sync.aligned.row.col.m32n8k16.s32.s8.s8.s32 {%r7402, %r7403, %r7404, %r7405, %r7406, %r7407, %r7408, %r7409}, {%r1, %r1, %r1, %r1}, {%r1}, {%r7394, %r7395, %r7396, %r7397, %r7398, %r7399, %r7400, %r7401};
	bar.warp.sync 	-1;
	wmma.mma.sync.aligned.row.col.m32n8k16.s32.s8.s8.s32 {%r7410, %r7411, %r7412, %r7413, %r7414, %r7415, %r7416, %r7417}, {%r1, %r1, %r1, %r1}, {%r1}, {%r7402, %r7403, %r7404, %r7405, %r7406, %r7407, %r7408, %r7409};
	bar.warp.sync 	-1;
	wmma.mma.sync.aligned.row.col.m32n8k16.s32.s8.s8.s32 {%r7418, %r7419, %r7420, %r7421, %r7422, %r7423, %r7424, %r7425}, {%r1, %r1, %r1, %r1}, {%r1}, {%r7410, %r7411, %r7412, %r7413, %r7414, %r7415, %r7416, %r7417};
	bar.warp.sync 	-1;
	wmma.mma.sync.aligned.row.col.m32n8k16.s32.s8.s8.s32 {%r7426, %r7427, %r7428, %r7429, %r7430, %r7431, %r7432, %r7433}, {%r1, %r1, %r1, %r1}, {%r1}, {%r7418, %r7419, %r7420, %r7421, %r7422, %r7423, %r7424, %r7425};
	bar.warp.sync 	-1;
	wmma.mma.sync.aligned.row.col.m32n8k16.s32.s8.s8.s32 {%r7434, %r7435, %r7436, %r7437, %r7438, %r7439, %r7440, %r7441}, {%r1, %r1, %r1, %r1}, {%r1}, {%r7426, %r7427, %r7428, %r7429, %r7430, %r7431, %r7432, %r7433};
	bar.warp.sync 	-1;
	wmma.mma.sync.aligned.row.col.m32n8k16.s32.s8.s8.s32 {%r7442, %r7443, %r7444, %r7445, %r7446, %r7447, %r7448, %r7449}, {%r1, %r1, %r1, %r1}, {%r1}, {%r7434, %r7435, %r7436, %r7437, %r7438, %r7439, %r7440, %r7441};
	bar.warp.sync 	-1;
	wmma.mma.sync.aligned.row.col.m32n8k16.s32.s8.s8.s32 {%r7450, %r7451, %r7452, %r7453, %r7454, %r7455, %r7456, %r7457}, {%r1, %r1, %r1, %r1}, {%r1}, {%r7442, %r7443, %r7444, %r7445, %r7446, %r7447, %r7448, %r7449};
	bar.warp.sync 	-1;
	wmma.mma.sync.aligned.row.col.m32n8k16.s32.s8.s8.s32 {%r7458, %r7459, %r7460, %r7461, %r7462, %r7463, %r7464, %r7465}, {%r1, %r1, %r1, %r1}, {%r1}, {%r7450, %r7451, %r7452, %r7453, %r7454, %r7455, %r7456, %r7457};
	bar.warp.sync 	-1;
	wmma.mma.sync.aligned.row.col.m32n8k16.s32.s8.s8.s32 {%r7466, %r7467, %r7468, %r7469, %r7470, %r7471, %r7472, %r7473}, {%r1, %r1, %r1, %r1}, {%r1}, {%r7458, %r7459, %r7460, %r7461, %r7462, %r7463, %r7464, %r7465};
	bar.warp.sync 	-1;
	wmma.mma.sync.aligned.row.col.m32n8k16.s32.s8.s8.s32 {%r7474, %r7475, %r7476, %r7477, %r7478, %r7479, %r7480, %r7481}, {%r1, %r1, %r1, %r1}, {%r1}, {%r7466, %r7467, %r7468, %r7469, %r7470, %r7471, %r7472, %r7473};
	bar.warp.sync 	-1;
	wmma.mma.sync.aligned.row.col.m32n8k16.s32.s8.s8.s32 {%r7482, %r7483, %r7484, %r7485, %r7486, %r7487, %r7488, %r7489}, {%r1, %r1, %r1, %r1}, {%r1}, {%r7474, %r7475, %r7476, %r7477, %r7478, %r7479, %r7480, %r7481};
	bar.warp.sync 	-1;
	wmma.mma.sync.aligned.row.col.m32n8k16.s32.s8.s8.s32 {%r7490, %r7491, %r7492, %r7493, %r7494, %r7495, %r7496, %r7497}, {%r1, %r1, %r1, %r1}, {%r1}, {%r7482, %r7483, %r7484, %r7485, %r7486, %r7487, %r7488, %r7489};
	bar.warp.sync 	-1;
	wmma.mma.sync.aligned.row.col.m32n8k16.s32.s8.s8.s32 {%r7498, %r7499, %r7500, %r7501, %r7502, %r7503, %r7504, %r7505}, {%r1, %r1, %r1, %r1}, {%r1}, {%r7490, %r7491, %r7492, %r7493, %r7494, %r7495, %r7496, %r7497};
	bar.warp.sync 	-1;
	wmma.mma.sync.aligned.row.col.m32n8k16.s32.s8.s8.s32 {%r7506, %r7507, %r7508, %r7509, %r7510, %r7511, %r7512, %r7513}, {%r1, %r1, %r1, %r1}, {%r1}, {%r7498, %r7499, %r7500, %r7501, %r7502, %r7503, %r7504, %r7505};
	bar.warp.sync 	-1;
	wmma.mma.sync.aligned.row.col.m32n8k16.s32.s8.s8.s32 {%r7514, %r7515, %r7516, %r7517, %r7518, %r7519, %r7520, %r7521}, {%r1, %r1, %r1, %r1}, {%r1}, {%r7506, %r7507, %r7508, %r7509, %r7510, %r7511, %r7512, %r7513};
	bar.warp.sync 	-1;
	wmma.mma.sync.aligned.row.col.m32n8k16.s32.s8.s8.s32 {%r7522, %r7523, %r7524, %r7525, %r7526, %r7527, %r7528, %r7529}, {%r1, %r1, %r1, %r1}, {%r1}, {%r7514, %r7515, %r7516, %r7517, %r7518, %r7519, %r7520, %r7521};
	bar.warp.sync 	-1;
	wmma.mma.sync.aligned.row.col.m32n8k16.s32.s8.s8.s32 {%r7530, %r7531, %r7532, %r7533, %r7534, %r7535, %r7536, %r7537}, {%r1, %r1, %r1, %r1}, {%r1}, {%r7522, %r7523, %r7524, %r7525, %r7526, %r7527, %r7528, %r7529};
	bar.warp.sync 	-1;
	wmma.mma.sync.aligned.row.col.m32n8k16.s32.s8.s8.s32 {%r7538, %r7539, %r7540, %r7541, %r7542, %r7543, %r7544, %r7545}, {%r1, %r1, %r1, %r1}, {%r1}, {%r7530, %r7531, %r7532, %r7533, %r7534, %r7535, %r7536, %r7537};
	bar.warp.sync 	-1;
	wmma.mma.sync.aligned.row.col.m32n8k16.s32.s8.s8.s32 {%r7546, %r7547, %r7548, %r7549, %r7550, %r7551, %r7552, %r7553}, {%r1, %r1, %r1, %r1}, {%r1}, {%r7538, %r7539, %r7540, %r7541, %r7542, %r7543, %r7544, %r7545};
	bar.warp.sync 	-1;
	wmma.mma.sync.aligned.row.col.m32n8k16.s32.s8.s8.s32 {%r7554, %r7555, %r7556, %r7557, %r7558, %r7559, %r7560, %r7561}, {%r1, %r1, %r1, %r1}, {%r1}, {%r7546, %r7547, %r7548, %r7549, %r7550, %r7551, %r7552, %r7553};
	bar.warp.sync 	-1;
	wmma.mma.sync.aligned.row.col.m32n8k16.s32.s8.s8.s32 {%r7562, %r7563, %r7564, %r7565, %r7566, %r7567, %r7568, %r7569}, {%r1, %r1, %r1, %r1}, {%r1}, {%r7554, %r7555, %r7556, %r7557, %r7558, %r7559, %r7560, %r7561};
	bar.warp.sync 	-1;
	wmma.mma.sync.aligned.row.col.m32n8k16.s32.s8.s8.s32 {%r7570, %r7571, %r7572, %r7573, %r7574, %r7575, %r7576, %r7577}, {%r1, %r1, %r1, %r1}, {%r1}, {%r7562, %r7563, %r7564, %r7565, %r7566, %r7567, %r7568, %r7569};
	bar.warp.sync 	-1;
	wmma.mma.sync.aligned.row.col.m32n8k16.s32.s8.s8.s32 {%r7578, %r7579, %r7580, %r7581, %r7582, %r7583, %r7584, %r7585}, {%r1, %r1, %r1, %r1}, {%r1}, {%r7570, %r7571, %r7572, %r7573, %r7574, %r7575, %r7576, %r7577};
	bar.warp.sync 	-1;
	wmma.mma.sync.aligned.row.col.m32n8k16.s32.s8.s8.s32 {%r7586, %r7587, %r7588, %r7589, %r7590, %r7591, %r7592, %r7593}, {%r1, %r1, %r1, %r1}, {%r1}, {%r7578, %r7579, %r7580, %r7581, %r7582, %r7583, %r7584, %r7585};
	bar.warp.sync 	-1;
	wmma.mma.sync.aligned.row.col.m32n8k16.s32.s8.s8.s32 {%r7594, %r7595, %r7596, %r7597, %r7598, %r7599, %r7600, %r7601}, {%r1, %r1, %r1, %r1}, {%r1}, {%r7586, %r7587, %r7588, %r7589, %r7590, %r7591, %r7592, %r7593};
	bar.warp.sync 	-1;
	wmma.mma.sync.aligned.row.col.m32n8k16.s32.s8.s8.s32 {%r7602, %r7603, %r7604, %r7605, %r7606, %r7607, %r7608, %r7609}, {%r1, %r1, %r1, %r1}, {%r1}, {%r7594, %r7595, %r7596, %r7597, %r7598, %r7599, %r7600, %r7601};
	bar.warp.sync 	-1;
	wmma.mma.sync.aligned.row.col.m32n8k16.s32.s8.s8.s32 {%r7610, %r7611, %r7612, %r7613, %r7614, %r7615, %r7616, %r7617}, {%r1, %r1, %r1, %r1}, {%r1}, {%r7602, %r7603, %r7604, %r7605, %r7606, %r7607, %r7608, %r7609};
	bar.warp.sync 	-1;
	wmma.mma.sync.aligned.row.col.m32n8k16.s32.s8.s8.s32 {%r7618, %r7619, %r7620, %r7621, %r7622, %r7623, %r7624, %r7625}, {%r1, %r1, %r1, %r1}, {%r1}, {%r7610, %r7611, %r7612, %r7613, %r7614, %r7615, %r7616, %r7617};
	bar.warp.sync 	-1;
	wmma.mma.sync.aligned.row.col.m32n8k16.s32.s8.s8.s32 {%r7626, %r7627, %r7628, %r7629, %r7630, %r7631, %r7632, %r7633}, {%r1, %r1, %r1, %r1}, {%r1}, {%r7618, %r7619, %r7620, %r7621, %r7622, %r7623, %r7624, %r7625};
	bar.warp.sync 	-1;
	wmma.mma.sync.aligned.row.col.m32n8k16.s32.s8.s8.s32 {%r7634, %r7635, %r7636, %r7637, %r7638, %r7639, %r7640, %r7641}, {%r1, %r1, %r1, %r1}, {%r1}, {%r7626, %r7627, %r7628, %r7629, %r7630, %r7631, %r7632, %r7633};
	bar.warp.sync 	-1;
	wmma.mma.sync.aligned.row.col.m32n8k16.s32.s8.s8.s32 {%r7642, %r7643, %r7644, %r7645, %r7646, %r7647, %r7648, %r7649}, {%r1, %r1, %r1, %r1}, {%r1}, {%r7634, %r7635, %r7636, %r7637, %r7638, %r7639, %r7640, %r7641};
	bar.warp.sync 	-1;
	wmma.mma.sync.aligned.row.col.m32n8k16.s32.s8.s8.s32 {%r7650, %r7651, %r7652, %r7653, %r7654, %r7655, %r7656, %r7657}, {%r1, %r1, %r1, %r1}, {%r1}, {%r7642, %r7643, %r7644, %r7645, %r7646, %r7647, %r7648, %r7649};
	bar.warp.sync 	-1;
	wmma.mma.sync.aligned.row.col.m32n8k16.s32.s8.s8.s32 {%r7658, %r7659, %r7660, %r7661, %r7662, %r7663, %r7664, %r7665}, {%r1, %r1, %r1, %r1}, {%r1}, {%r7650, %r7651, %r7652, %r7653, %r7654, %r7655, %r7656, %r7657};
	bar.warp.sync 	-1;
	wmma.mma.sync.aligned.row.col.m32n8k16.s32.s8.s8.s32 {%r7666, %r7667, %r7668, %r7669, %r7670, %r7671, %r7672, %r7673}, {%r1, %r1, %r1, %r1}, {%r1}, {%r7658, %r7659, %r7660, %r7661, %r7662, %r7663, %r7664, %r7665};
	bar.warp.sync 	-1;
	wmma.mma.sync.aligned.row.col.m32n8k16.s32.s8.s8.s32 {%r7674, %r7675, %r7676, %r7677, %r7678, %r7679, %r7680, %r7681}, {%r1, %r1, %r1, %r1}, {%r1}, {%r7666, %r7667, %r7668, %r7669, %r7670, %r7671, %r7672, %r7673};
	bar.warp.sync 	-1;
	wmma.mma.sync.aligned.row.col.m32n8k16.s32.s8.s8.s32 {%r7682, %r7683, %r7684, %r7685, %r7686, %r7687, %r7688, %r7689}, {%r1, %r1, %r1, %r1}, {%r1}, {%r7674, %r7675, %r7676, %r7677, %r7678, %r7679, %r7680, %r7681};
	bar.warp.sync 	-1;
	wmma.mma.sync.aligned.row.col.m32n8k16.s32.s8.s8.s32 {%r7690, %r7691, %r7692, %r7693, %r7694, %r7695, %r7696, %r7697}, {%r1, %r1, %r1, %r1}, {%r1}, {%r7682, %r7683, %r7684, %r7685, %r7686, %r7687, %r7688, %r7689};
	bar.warp.sync 	-1;
	wmma.mma.sync.aligned.row.col.m32n8k16.s32.s8.s8.s32 {%r7698, %r7699, %r7700, %r7701, %r7702, %r7703, %r7704, %r7705}, {%r1, %r1, %r1, %r1}, {%r1}, {%r7690, %r7691, %r7692, %r7693, %r7694, %r7695, %r7696, %r7697};
	bar.warp.sync 	-1;
	wmma.mma.sync.aligned.row.col.m32n8k16.s32.s8.s8.s32 {%r7706, %r7707, %r7708, %r7709, %r7710, %r7711, %r7712, %r7713}, {%r1, %r1, %r1, %r1}, {%r1}, {%r7698, %r7699, %r7700, %r7701, %r7702, %r7703, %r7704, %r7705};
	bar.warp.sync 	-1;
	wmma.mma.sync.aligned.row.col.m32n8k16.s32.s8.s8.s32 {%r7714, %r7715, %r7716, %r7717, %r7718, %r7719, %r7720, %r7721}, {%r1, %r1, %r1, %r1}, {%r1}, {%r7706, %r7707, %r7708, %r7709, %r7710, %r7711, %r7712, %r7713};
	bar.warp.sync 	-1;
	wmma.mma.sync.aligned.row.col.m32n8k16.s32.s8.s8.s32 {%r7722, %r7723, %r7724, %r7725, %r7726, %r7727, %r7728, %r7729}, {%r1, %r1, %r1, %r1}, {%r1}, {%r7714, %r7715, %r7716, %r7717, %r7718, %r7719, %r7720, %r7721};
	bar.warp.sync 	-1;
	wmma.mma.sync.aligned.row.col.m32n8k16.s32.s8.s8.s32 {%r7730, %r7731, %r7732, %r7733, %r7734, %r7735, %r7736, %r7737}, {%r1, %r1, %r1, %r1}, {%r1}, {%r7722, %r7723, %r7724, %r7725, %r7726, %r7727, %r7728, %r7729};
	bar.warp.sync 	-1;
	wmma.mma.sync.aligned.row.col.m32n8k16.s32.s8.s8.s32 {%r7738, %r7739, %r7740, %r7741, %r7742, %r7743, %r7744, %r7745}, {%r1, %r1, %r1, %r1}, {%r1}, {%r7730, %r7731, %r7732, %r7733, %r7734, %r7735, %r7736, %r7737};
	bar.warp.sync 	-1;
	wmma.mma.sync.aligned.row.col.m32n8k16.s32.s8.s8.s32 {%r7746, %r7747, %r7748, %r7749, %r7750, %r7751, %r7752, %r7753}, {%r1, %r1, %r1, %r1}, {%r1}, {%r7738, %r7739, %r7740, %r7741, %r7742, %r7743, %r7744, %r7745};
	bar.warp.sync 	-1;
	wmma.mma.sync.aligned.row.col.m32n8k16.s32.s8.s8.s32 {%r7754, %r7755, %r7756, %r7757, %r7758, %r7759, %r7760, %r7761}, {%r1, %r1, %r1, %r1}, {%r1}, {%r7746, %r7747, %r7748, %r7749, %r7750, %r7751, %r7752, %r7753};
	bar.warp.sync 	-1;
	wmma.mma.sync.aligned.row.col.m32n8k16.s32.s8.s8.s32 {%r7762, %r7763, %r7764, %r7765, %r7766, %r7767, %r7768, %r7769}, {%r1, %r1, %r1, %r1}, {%r1}, {%r7754, %r7755, %r7756, %r7757, %r7758, %r7759, %r7760, %r7761};
	bar.warp.sync 	-1;
	wmma.mma.sync.aligned.row.col.m32n8k16.s32.s8.s8.s32 {%r7770, %r7771, %r7772, %r7773, %r7774, %r7775, %r7776, %r7777}, {%r1, %r1, %r1, %r1}, {%r1}, {%r7762, %r7763, %r7764, %r7765, %r7766, %r7767, %r7768, %r7769};
	bar.warp.sync 	-1;
	wmma.mma.sync.aligned.row.col.m32n8k16.s32.s8.s8.s32 {%r7778, %r7779, %r7780, %r7781, %r7782, %r7783, %r7784, %r7785}, {%r1, %r1, %r1, %r1}, {%r1}, {%r7770, %r7771, %r7772, %r7773, %r7774, %r7775, %r7776, %r7777};
	bar.warp.sync 	-1;
	wmma.mma.sync.aligned.row.col.m32n8k16.s32.s8.s8.s32 {%r7786, %r7787, %r7788, %r7789, %r7790, %r7791, %r7792, %r7793}, {%r1, %r1, %r1, %r1}, {%r1}, {%r7778, %r7779, %r7780, %r7781, %r7782, %r7783, %r7784, %r7785};
	bar.warp.sync 	-1;
	wmma.mma.sync.aligned.row.col.m32n8k16.s32.s8.s8.s32 {%r7794, %r7795, %r7796, %r7797, %r7798, %r7799, %r7800, %r7801}, {%r1, %r1, %r1, %r1}, {%r1}, {%r7786, %r7787, %r7788, %r7789, %r7790, %r7791, %r7792, %r7793};
	bar.warp.sync 	-1;
	wmma.mma.sync.aligned.row.col.m32n8k16.s32.s8.s8.s32 {%r7802, %r7803, %r7804, %r7805, %r7806, %r7807, %r7808, %r7809}, {%r1, %r1, %r1, %r1}, {%r1}, {%r7794, %r7795, %r7796, %r7797, %r7798, %r7799, %r7800, %r7801};
	bar.warp.sync 	-1;
	wmma.mma.sync.aligned.row.col.m32n8k16.s32.s8.s8.s32 {%r7810, %r7811, %r7812, %r7813, %r7814, %r7815, %r7816, %r7817}, {%r1, %r1, %r1, %r1}, {%r1}, {%r7802, %r7803, %r7804, %r7805, %r7806, %r7807, %r7808, %r7809};
	bar.warp.sync 	-1;
	wmma.mma.sync.aligned.row.col.m32n8k16.s32.s8.s8.s32 {%r7818, %r7819, %r7820, %r7821, %r7822, %r7823, %r7824, %r7825}, {%r1, %r1, %r1, %r1}, {%r1}, {%r7810, %r7811, %r7812, %r7813, %r7814, %r7815, %r7816, %r7817};
	bar.warp.sync 	-1;
	wmma.mma.sync.aligned.row.col.m32n8k16.s32.s8.s8.s32 {%r7826, %r7827, %r7828, %r7829, %r7830, %r7831, %r7832, %r7833}, {%r1, %r1, %r1, %r1}, {%r1}, {%r7818, %r7819, %r7820, %r7821, %r7822, %r7823, %r7824, %r7825};
	bar.warp.sync 	-1;
	wmma.mma.sync.aligned.row.col.m32n8k16.s32.s8.s8.s32 {%r7834, %r7835, %r7836, %r7837, %r7838, %r7839, %r7840, %r7841}, {%r1, %r1, %r1, %r1}, {%r1}, {%r7826, %r7827, %r7828, %r7829, %r7830, %r7831, %r7832, %r7833};
	bar.warp.sync 	-1;
	wmma.mma.sync.aligned.row.col.m32n8k16.s32.s8.s8.s32 {%r7842, %r7843, %r7844, %r7845, %r7846, %r7847, %r7848, %r7849}, {%r1, %r1, %r1, %r1}, {%r1}, {%r7834, %r7835, %r7836, %r7837, %r7838, %r7839, %r7840, %r7841};
	bar.warp.sync 	-1;
	wmma.mma.sync.aligned.row.col.m32n8k16.s32.s8.s8.s32 {%r7850, %r7851, %r7852, %r7853, %r7854, %r7855, %r7856, %r7857}, {%r1, %r1, %r1, %r1}, {%r1}, {%r7842, %r7843, %r7844, %r7845, %r7846, %r7847, %r7848, %r7849};
	bar.warp.sync 	-1;
	wmma.mma.sync.aligned.row.col.m32n8k16.s32.s8.s8.s32 {%r7858, %r7859, %r7860, %r7861, %r7862, %r7863, %r7864, %r7865}, {%r1, %r1, %r1, %r1}, {%r1}, {%r7850, %r7851, %r7852, %r7853, %r7854, %r7855, %r7856, %r7857};
	bar.warp.sync 	-1;
	wmma.mma.sync.aligned.row.col.m32n8k16.s32.s8.s8.s32 {%r7866, %r7867, %r7868, %r7869, %r7870, %r7871, %r7872, %r7873}, {%r1, %r1, %r1, %r1}, {%r1}, {%r7858, %r7859, %r7860, %r7861, %r7862, %r7863, %r7864, %r7865};
	bar.warp.sync 	-1;
	wmma.mma.sync.aligned.row.col.m32n8k16.s32.s8.s8.s32 {%r7874, %r7875, %r7876, %r7877, %r7878, %r7879, %r7880, %r7881}, {%r1, %r1, %r1, %r1}, {%r1}, {%r7866, %r7867, %r7868, %r7869, %r7870, %r7871, %r7872, %r7873};
	bar.warp.sync 	-1;
	wmma.mma.sync.aligned.row.col.m32n8k16.s32.s8.s8.s32 {%r7882, %r7883, %r7884, %r7885, %r7886, %r7887, %r7888, %r7889}, {%r1, %r1, %r1, %r1}, {%r1}, {%r7874, %r7875, %r7876, %r7877, %r7878, %r7879, %r7880, %r7881};
	bar.warp.sync 	-1;
	wmma.mma.sync.aligned.row.col.m32n8k16.s32.s8.s8.s32 {%r7890, %r7891, %r7892, %r7893, %r7894, %r7895, %r7896, %r7897}, {%r1, %r1, %r1, %r1}, {%r1}, {%r7882, %r7883, %r7884, %r7885, %r7886, %r7887, %r7888, %r7889};
	bar.warp.sync 	-1;
	wmma.mma.sync.aligned.row.col.m32n8k16.s32.s8.s8.s32 {%r7898, %r7899, %r7900, %r7901, %r7902, %r7903, %r7904, %r7905}, {%r1, %r1, %r1, %r1}, {%r1}, {%r7890, %r7891, %r7892, %r7893, %r7894, %r7895, %r7896, %r7897};
	bar.warp.sync 	-1;
	wmma.mma.sync.aligned.row.col.m32n8k16.s32.s8.s8.s32 {%r7906, %r7907, %r7908, %r7909, %r7910, %r7911, %r7912, %r7913}, {%r1, %r1, %r1, %r1}, {%r1}, {%r7898, %r7899, %r7900, %r7901, %r7902, %r7903, %r7904, %r7905};
	bar.warp.sync 	-1;
	wmma.mma.sync.aligned.row.col.m32n8k16.s32.s8.s8.s32 {%r7914, %r7915, %r7916, %r7917, %r7918, %r7919, %r7920, %r7921}, {%r1, %r1, %r1, %r1}, {%r1}, {%r7906, %r7907, %r7908, %r7909, %r7910, %r7911, %r7912, %r7913};
	bar.warp.sync 	-1;
	wmma.mma.sync.aligned.row.col.m32n8k16.s32.s8.s8.s32 {%r7922, %r7923, %r7924, %r7925, %r7926, %r7927, %r7928, %r7929}, {%r1, %r1, %r1, %r1}, {%r1}, {%r7914, %r7915, %r7916, %r7917, %r7918, %r7919, %r7920, %r7921};
	bar.warp.sync 	-1;
	wmma.mma.sync.aligned.row.col.m32n8k16.s32.s8.s8.s32 {%r7930, %r7931, %r7932, %r7933, %r7934, %r7935, %r7936, %r7937}, {%r1, %r1, %r1, %r1}, {%r1}, {%r7922, %r7923, %r7924, %r7925, %r7926, %r7927, %r7928, %r7929};
	bar.warp.sync 	-1;
	wmma.mma.sync.aligned.row.col.m32n8k16.s32.s8.s8.s32 {%r7938, %r7939, %r7940, %r7941, %r7942, %r7943, %r7944, %r7945}, {%r1, %r1, %r1, %r1}, {%r1}, {%r7930, %r7931, %r7932, %r7933, %r7934, %r7935, %r7936, %r7937};
	bar.warp.sync 	-1;
	wmma.mma.sync.aligned.row.col.m32n8k16.s32.s8.s8.s32 {%r7946, %r7947, %r7948, %r7949, %r7950, %r7951, %r7952, %r7953}, {%r1, %r1, %r1, %r1}, {%r1}, {%r7938, %r7939, %r7940, %r7941, %r7942, %r7943, %r7944, %r7945};
	bar.warp.sync 	-1;
	wmma.mma.sync.aligned.row.col.m32n8k16.s32.s8.s8.s32 {%r7954, %r7955, %r7956, %r7957, %r7958, %r7959, %r7960, %r7961}, {%r1, %r1, %r1, %r1}, {%r1}, {%r7946, %r7947, %r7948, %r7949, %r7950, %r7951, %r7952, %r7953};
	bar.warp.sync 	-1;
	wmma.mma.sync.aligned.row.col.m32n8k16.s32.s8.s8.s32 {%r7962, %r7963, %r7964, %r7965, %r7966, %r7967, %r7968, %r7969}, {%r1, %r1, %r1, %r1}, {%r1}, {%r7954, %r7955, %r7956, %r7957, %r7958, %r7959, %r7960, %r7961};
	bar.warp.sync 	-1;
	wmma.mma.sync.aligned.row.col.m32n8k16.s32.s8.s8.s32 {%r7970, %r7971, %r7972, %r7973, %r7974, %r7975, %r7976, %r7977}, {%r1, %r1, %r1, %r1}, {%r1}, {%r7962, %r7963, %r7964, %r7965, %r7966, %r7967, %r7968, %r7969};
	bar.warp.sync 	-1;
	wmma.mma.sync.aligned.row.col.m32n8k16.s32.s8.s8.s32 {%r7978, %r7979, %r7980, %r7981, %r7982, %r7983, %r7984, %r7985}, {%r1, %r1, %r1, %r1}, {%r1}, {%r7970, %r7971, %r7972, %r7973, %r7974, %r7975, %r7976, %r7977};
	bar.warp.sync 	-1;
	wmma.mma.sync.aligned.row.col.m32n8k16.s32.s8.s8.s32 {%r7986, %r7987, %r7988, %r7989, %r7990, %r7991, %r7992, %r7993}, {%r1, %r1, %r1, %r1}, {%r1}, {%r7978, %r7979, %r7980, %r7981, %r7982, %r7983, %r7984, %r7985};
	bar.warp.sync 	-1;
	wmma.mma.sync.aligned.row.col.m32n8k16.s32.s8.s8.s32 {%r7994, %r7995, %r7996, %r7997, %r7998, %r7999, %r8000, %r8001}, {%r1, %r1, %r1, %r1}, {%r1}, {%r7986, %r7987, %r7988, %r7989, %r7990, %r7991, %r7992, %r7993};
	bar.warp.sync 	-1;
	wmma.mma.sync.aligned.row.col.m32n8k16.s32.s8.s8.s32 {%r8002, %r8003, %r8004, %r8005, %r8006, %r8007, %r8008, %r8009}, {%r1, %r1, %r1, %r1}, {%r1}, {%r7994, %r7995, %r7996, %r7997, %r7998, %r7999, %r8000, %r8001};
	bar.warp.sync 	-1;
	wmma.mma.sync.aligned.row.col.m32n8k16.s32.s8.s8.s32 {%r8010, %r8011, %r8012, %r8013, %r8014, %r8015, %r8016, %r8017}, {%r1, %r1, %r1, %r1}, {%r1}, {%r8002, %r8003, %r8004, %r8005, %r8006, %r8007, %r8008, %r8009};
	bar.warp.sync 	-1;
	wmma.mma.sync.aligned.row.col.m32n8k16.s32.s8.s8.s32 {%r8018, %r8019, %r8020, %r8021, %r8022, %r8023, %r8024, %r8025}, {%r1, %r1, %r1, %r1}, {%r1}, {%r8010, %r8011, %r8012, %r8013, %r8014, %r8015, %r8016, %r8017};
	bar.warp.sync 	-1;
	wmma.mma.sync.aligned.row.col.m32n8k16.s32.s8.s8.s32 {%r8026, %r8027, %r8028, %r8029, %r8030, %r8031, %r8032, %r8033}, {%r1, %r1, %r1, %r1}, {%r1}, {%r8018, %r8019, %r8020, %r8021, %r8022, %r8023, %r8024, %r8025};
	bar.warp.sync 	-1;
	wmma.mma.sync.aligned.row.col.m32n8k16.s32.s8.s8.s32 {%r8034, %r8035, %r8036, %r8037, %r8038, %r8039, %r8040, %r8041}, {%r1, %r1, %r1, %r1}, {%r1}, {%r8026, %r8027, %r8028, %r8029, %r8030, %r8031, %r8032, %r8033};
	bar.warp.sync 	-1;
	wmma.mma.sync.aligned.row.col.m32n8k16.s32.s8.s8.s32 {%r8042, %r8043, %r8044, %r8045, %r8046, %r8047, %r8048, %r8049}, {%r1, %r1, %r1, %r1}, {%r1}, {%r8034, %r8035, %r8036, %r8037, %r8038, %r8039, %r8040, %r8041};
	bar.warp.sync 	-1;
	wmma.mma.sync.aligned.row.col.m32n8k16.s32.s8.s8.s32 {%r8050, %r8051, %r8052, %r8053, %r8054, %r8055, %r8056, %r8057}, {%r1, %r1, %r1, %r1}, {%r1}, {%r8042, %r8043, %r8044, %r8045, %r8046, %r8047, %r8048, %r8049};
	bar.warp.sync 	-1;
	wmma.mma.sync.aligned.row.col.m32n8k16.s32.s8.s8.s32 {%r8058, %r8059, %r8060, %r8061, %r8062, %r8063, %r8064, %r8065}, {%r1, %r1, %r1, %r1}, {%r1}, {%r8050, %r8051, %r8052, %r8053, %r8054, %r8055, %r8056, %r8057};
	bar.warp.sync 	-1;
	wmma.mma.sync.aligned.row.col.m32n8k16.s32.s8.s8.s32 {%r8066, %r8067, %r8068, %r8069, %r8070, %r8071, %r8072, %r8073}, {%r1, %r1, %r1, %r1}, {%r1}, {%r8058, %r8059, %r8060, %r8061, %r8062, %r8063, %r8064, %r8065};
	bar.warp.sync 	-1;
	wmma.mma.sync.aligned.row.col.m32n8k16.s32.s8.s8.s32 {%r8074, %r8075, %r8076, %r8077, %r8078, %r8079, %r8080, %r8081}, {%r1, %r1, %r1, %r1}, {%r1}, {%r8066, %r8067, %r8068, %r8069, %r8070, %r8071, %r8072, %r8073};
	bar.warp.sync 	-1;
	wmma.mma.sync.aligned.row.col.m32n8k16.s32.s8.s8.s32 {%r8082, %r8083, %r8084, %r8085, %r8086, %r8087, %r8088, %r8089}, {%r1, %r1, %r1, %r1}, {%r1}, {%r8074, %r8075, %r8076, %r8077, %r8078, %r8079, %r8080, %r8081};
	bar.warp.sync 	-1;
	wmma.mma.sync.aligned.row.col.m32n8k16.s32.s8.s8.s32 {%r8090, %r8091, %r8092, %r8093, %r8094, %r8095, %r8096, %r8097}, {%r1, %r1, %r1, %r1}, {%r1}, {%r8082, %r8083, %r8084, %r8085, %r8086, %r8087, %r8088, %r8089};
	bar.warp.sync 	-1;
	wmma.mma.sync.aligned.row.col.m32n8k16.s32.s8.s8.s32 {%r8098, %r8099, %r8100, %r8101, %r8102, %r8103, %r8104, %r8105}, {%r1, %r1, %r1, %r1}, {%r1}, {%r8090, %r8091, %r8092, %r8093, %r8094, %r8095, %r8096, %r8097};
	bar.warp.sync 	-1;
	wmma.mma.sync.aligned.row.col.m32n8k16.s32.s8.s8.s32 {%r8106, %r8107, %r8108, %r8109, %r8110, %r8111, %r8112, %r8113}, {%r1, %r1, %r1, %r1}, {%r1}, {%r8098, %r8099, %r8100, %r8101, %r8102, %r8103, %r8104, %r8105};
	bar.warp.sync 	-1;
	wmma.mma.sync.aligned.row.col.m32n8k16.s32.s8.s8.s32 {%r8114, %r8115, %r8116, %r8117, %r8118, %r8119, %r8120, %r8121}, {%r1, %r1, %r1, %r1}, {%r1}, {%r8106, %r8107, %r8108, %r8109, %r8110, %r8111, %r8112, %r8113};
	bar.warp.sync 	-1;
	wmma.mma.sync.aligned.row.col.m32n8k16.s32.s8.s8.s32 {%r8122, %r8123, %r8124, %r8125, %r8126, %r8127, %r8128, %r8129}, {%r1, %r1, %r1, %r1}, {%r1}, {%r8114, %r8115, %r8116, %r8117, %r8118, %r8119, %r8120, %r8121};
	bar.warp.sync 	-1;
	wmma.mma.sync.aligned.row.col.m32n8k16.s32.s8.s8.s32 {%r8130, %r8131, %r8132, %r8133, %r8134, %r8135, %r8136, %r8137}, {%r1, %r1, %r1, %r1}, {%r1}, {%r8122, %r8123, %r8124, %r8125, %r8126, %r8127, %r8128, %r8129};
	bar.warp.sync 	-1;
	wmma.mma.sync.aligned.row.col.m32n8k16.s32.s8.s8.s32 {%r8138, %r8139, %r8140, %r8141, %r8142, %r8143, %r8144, %r8145}, {%r1, %r1, %r1, %r1}, {%r1}, {%r8130, %r8131, %r8132, %r8133, %r8134, %r8135, %r8136, %r8137};
	bar.warp.sync 	-1;
	wmma.mma.sync.aligned.row.col.m32n8k16.s32.s8.s8.s32 {%r8146, %r8147, %r8148, %r8149, %r8150, %r8151, %r8152, %r8153}, {%r1, %r1, %r1, %r1}, {%r1}, {%r8138, %r8139, %r8140, %r8141, %r8142, %r8143, %r8144, %r8145};
	bar.warp.sync 	-1;
	wmma.mma.sync.aligned.row.col.m32n8k16.s32.s8.s8.s32 {%r8154, %r8155, %r8156, %r8157, %r8158, %r8159, %r8160, %r8161}, {%r1, %r1, %r1, %r1}, {%r1}, {%r8146, %r8147, %r8148, %r8149, %r8150, %r8151, %r8152, %r8153};
	bar.warp.sync 	-1;
	wmma.mma.sync.aligned.row.col.m32n8k16.s32.s8.s8.s32 {%r8162, %r8163, %r8164, %r8165, %r8166, %r8167, %r8168, %r8169}, {%r1, %r1, %r1, %r1}, {%r1}, {%r8154, %r8155, %r8156, %r8157, %r8158, %r8159, %r8160, %r8161};
	bar.warp.sync 	-1;
	wmma.mma.sync.aligned.row.col.m32n8k16.s32.s8.s8.s32 {%r8170, %r8171, %r8172, %r8173, %r8174, %r8175, %r8176, %r8177}, {%r1, %r1, %r1, %r1}, {%r1}, {%r8162, %r8163, %r8164, %r8165, %r8166, %r8167, %r8168, %r8169};
	bar.warp.sync 	-1;
	wmma.mma.sync.aligned.row.col.m32n8k16.s32.s8.s8.s32 {%r8178, %r8179, %r8180, %r8181, %r8182, %r8183, %r8184, %r8185}, {%r1, %r1, %r1, %r1}, {%r1}, {%r8170, %r8171, %r8172, %r8173, %r8174, %r8175, %r8176, %r8177};
	bar.warp.sync 	-1;
	wmma.mma.sync.aligned.row.col.m32n8k16.s32.s8.s8.s32 {%r8186, %r8187, %r8188, %r8189, %r8190, %r8191, %r8192, %r8193}, {%r1, %r1, %r1, %r1}, {%r1}, {%r8178, %r8179, %r8180, %r8181, %r8182, %r8183, %r8184, %r8185};
	bar.warp.sync 	-1;
	wmma.mma.sync.aligned.row.col.m32n8k16.s32.s8.s8.s32 {%r8194, %r8195, %r8196, %r8197, %r8198, %r8199, %r8200, %r8201}, {%r1, %r1, %r1, %r1}, {%r1}, {%r8186, %r8187, %r8188, %r8189, %r8190, %r8191, %r8192, %r8193};
	bar.warp.sync 	-1;
	wmma.mma.sync.aligned.row.col.m32n8k16.s32.s8.s8.s32 {%r8202, %r8203, %r8204, %r8205, %r8206, %r8207, %r8208, %r8209}, {%r1, %r1, %r1, %r1}, {%r1}, {%r8194, %r8195, %r8196, %r8197, %r8198, %r8199, %r8200, %r8201};
	bar.warp.sync 	-1;
	wmma.mma.sync.aligned.row.col.m32n8k16.s32.s8.s8.s32 {%r8210, %r8211, %r8212, %r8213, %r8214, %r8215, %r8216, %r8217}, {%r1, %r1, %r1, %r1}, {%r1}, {%r8202, %r8203, %r8204, %r8205, %r8206, %r8207, %r8208, %r8209};
	bar.warp.sync 	-1;
	wmma.mma.sync.aligned.row.col.m32n8k16.s32.s8.s8.s32 {%r8218, %r8219, %r8220, %r8221, %r8222, %r8223, %r8224, %r8225}, {%r1, %r1, %r1, %r1}, {%r1}, {%r8210, %r8211, %r8212, %r8213, %r8214, %r8215, %r8216, %r8217};
	bar.warp.sync 	-1;
	wmma.mma.sync.aligned.row.col.m32n8k16.s32.s8.s8.s32 {%r8226, %r8227, %r8228, %r8229, %r8230, %r8231, %r8232, %r8233}, {%r1, %r1, %r1, %r1}, {%r1}, {%r8218, %r8219, %r8220, %r8221, %r8222, %r8223, %r8224, %r8225};
	bar.warp.sync 	-1;
	wmma.mma.sync.aligned.row.col.m32n8k16.s32.s8.s8.s32 {%r8234, %r8235, %r8236, %r8237, %r8238, %r8239, %r8240, %r8241}, {%r1, %r1, %r1, %r1}, {%r1}, {%r8226, %r8227, %r8228, %r8229, %r8230, %r8231, %r8232, %r8233};
	bar.warp.sync 	-1;
	wmma.mma.sync.aligned.row.col.m32n8k16.s32.s8.s8.s32 {%r8242, %r8243, %r8244, %r8245, %r8246, %r8247, %r8248, %r8249}, {%r1, %r1, %r1, %r1}, {%r1}, {%r8234, %r8235, %r8236, %r8237, %r8238, %r8239, %r8240, %r8241};
	bar.warp.sync 	-1;
	wmma.mma.sync.aligned.row.col.m32n8k16.s32.s8.s8.s32 {%r8250, %r8251, %r8252, %r8253, %r8254, %r8255, %r8256, %r8257}, {%r1, %r1, %r1, %r1}, {%r1}, {%r8242, %r8243, %r8244, %r8245, %r8246, %r8247, %r8248, %r8249};
	bar.warp.sync 	-1;
	wmma.mma.sync.aligned.row.col.m32n8k16.s32.s8.s8.s32 {%r8258, %r8259, %r8260, %r8261, %r8262, %r8263, %r8264, %r8265}, {%r1, %r1, %r1, %r1}, {%r1}, {%r8250, %r8251, %r8252, %r8253, %r8254, %r8255, %r8256, %r8257};
	bar.warp.sync 	-1;
	wmma.mma.sync.aligned.row.col.m32n8k16.s32.s8.s8.s32 {%r8266, %r8267, %r8268, %r8269, %r8270, %r8271, %r8272, %r8273}, {%r1, %r1, %r1, %r1}, {%r1}, {%r8258, %r8259, %r8260, %r8261, %r8262, %r8263, %r8264, %r8265};
	bar.warp.sync 	-1;
	wmma.mma.sync.aligned.row.col.m32n8k16.s32.s8.s8.s32 {%r8274, %r8275, %r8276, %r8277, %r8278, %r8279, %r8280, %r8281}, {%r1, %r1, %r1, %r1}, {%r1}, {%r8266, %r8267, %r8268, %r8269, %r8270, %r8271, %r8272, %r8273};
	bar.warp.sync 	-1;
	wmma.mma.sync.aligned.row.col.m32n8k16.s32.s8.s8.s32 {%r8282, %r8283, %r8284, %r8285, %r8286, %r8287, %r8288, %r8289}, {%r1, %r1, %r1, %r1}, {%r1}, {%r8274, %r8275, %r8276, %r8277, %r8278, %r8279, %r8280, %r8281};
	bar.warp.sync 	-1;
	wmma.mma.sync.aligned.row.col.m32n8k16.s32.s8.s8.s32 {%r8290, %r8291, %r8292, %r8293, %r8294, %r8295, %r8296, %r8297}, {%r1, %r1, %r1, %r1}, {%r1}, {%r8282, %r8283, %r8284, %r8285, %r8286, %r8287, %r8288, %r8289};
	bar.warp.sync 	-1;
	wmma.mma.sync.aligned.row.col.m32n8k16.s32.s8.s8.s32 {%r8298, %r8299, %r8300, %r8301, %r8302, %r8303, %r8304, %r8305}, {%r1, %r1, %r1, %r1}, {%r1}, {%r8290, %r8291, %r8292, %r8293, %r8294, %r8295, %r8296, %r8297};
	bar.warp.sync 	-1;
	wmma.mma.sync.aligned.row.col.m32n8k16.s32.s8.s8.s32 {%r8306, %r8307, %r8308, %r8309, %r8310, %r8311, %r8312, %r8313}, {%r1, %r1, %r1, %r1}, {%r1}, {%r8298, %r8299, %r8300, %r8301, %r8302, %r8303, %r8304, %r8305};
	bar.warp.sync 	-1;
	wmma.mma.sync.aligned.row.col.m32n8k16.s32.s8.s8.s32 {%r8314, %r8315, %r8316, %r8317, %r8318, %r8319, %r8320, %r8321}, {%r1, %r1, %r1, %r1}, {%r1}, {%r8306, %r8307, %r8308, %r8309, %r8310, %r8311, %r8312, %r8313};
	bar.warp.sync 	-1;
	wmma.mma.sync.aligned.row.col.m32n8k16.s32.s8.s8.s32 {%r8322, %r8323, %r8324, %r8325, %r8326, %r8327, %r8328, %r8329}, {%r1, %r1, %r1, %r1}, {%r1}, {%r8314, %r8315, %r8316, %r8317, %r8318, %r8319, %r8320, %r8321};
	bar.warp.sync 	-1;
	wmma.mma.sync.aligned.row.col.m32n8k16.s32.s8.s8.s32 {%r8330, %r8331, %r8332, %r8333, %r8334, %r8335, %r8336, %r8337}, {%r1, %r1, %r1, %r1}, {%r1}, {%r8322, %r8323, %r8324, %r8325, %r8326, %r8327, %r8328, %r8329};
	bar.warp.sync 	-1;
	wmma.mma.sync.aligned.row.col.m32n8k16.s32.s8.s8.s32 {%r8338, %r8339, %r8340, %r8341, %r8342, %r8343, %r8344, %r8345}, {%r1, %r1, %r1, %r1}, {%r1}, {%r8330, %r8331, %r8332, %r8333, %r8334, %r8335, %r8336, %r8337};
	bar.warp.sync 	-1;
	wmma.mma.sync.aligned.row.col.m32n8k16.s32.s8.s8.s32 {%r8346, %r8347, %r8348, %r8349, %r8350, %r8351, %r8352, %r8353}, {%r1, %r1, %r1, %r1}, {%r1}, {%r8338, %r8339, %r8340, %r8341, %r8342, %r8343, %r8344, %r8345};
	bar.warp.sync 	-1;
	wmma.mma.sync.aligned.row.col.m32n8k16.s32.s8.s8.s32 {%r8354, %r8355, %r8356, %r8357, %r8358, %r8359, %r8360, %r8361}, {%r1, %r1, %r1, %r1}, {%r1}, {%r8346, %r8347, %r8348, %r8349, %r8350, %r8351, %r8352, %r8353};
	bar.warp.sync 	-1;
	wmma.mma.sync.aligned.row.col.m32n8k16.s32.s8.s8.s32 {%r8362, %r8363, %r8364, %r8365, %r8366, %r8367, %r8368, %r8369}, {%r1, %r1, %r1, %r1}, {%r1}, {%r8354, %r8355, %r8356, %r8357, %r8358, %r8359, %r8360, %r8361};
	bar.warp.sync 	-1;
	wmma.mma.sync.aligned.row.col.m32n8k16.s32.s8.s8.s32 {%r8370, %r8371, %r8372, %r8373, %r8374, %r8375, %r8376, %r8377}, {%r1, %r1, %r1, %r1}, {%r1}, {%r8362, %r8363, %r8364, %r8365, %r8366, %r8367, %r8368, %r8369};
	bar.warp.sync 	-1;
	wmma.mma.sync.aligned.row.col.m32n8k16.s32.s8.s8.s32 {%r8378, %r8379, %r8380, %r8381, %r8382, %r8383, %r8384, %r8385}, {%r1, %r1, %r1, %r1}, {%r1}, {%r8370, %r8371, %r8372, %r8373, %r8374, %r8375, %r8376, %r8377};
	bar.warp.sync 	-1;
	wmma.mma.sync.aligned.row.col.m32n8k16.s32.s8.s8.s32 {%r8386, %r8387, %r8388, %r8389, %r8390, %r8391, %r8392, %r8393}, {%r1, %r1, %r1, %r1}, {%r1}, {%r8378, %r8379, %r8380, %r8381, %r8382, %r8383, %r8384, %r8385};
	bar.warp.sync 	-1;
	wmma.mma.sync.aligned.row.col.m32n8k16.s32.s8.s8.s32 {%r8394, %r8395, %r8396, %r8397, %r8398, %r8399, %r8400, %r8401}, {%r1, %r1, %r1, %r1}, {%r1}, {%r8386, %r8387, %r8388, %r8389, %r8390, %r8391, %r8392, %r8393};
	bar.warp.sync 	-1;
	wmma.mma.sync.aligned.row.col.m32n8k16.s32.s8.s8.s32 {%r8402, %r8403, %r8404, %r8405, %r8406, %r8407, %r8408, %r8409}, {%r1, %r1, %r1, %r1}, {%r1}, {%r8394, %r8395, %r8396, %r8397, %r8398, %r8399, %r8400, %r8401};
	bar.warp.sync 	-1;
	wmma.mma.sync.aligned.row.col.m32n8k16.s32.s8.s8.s32 {%r8410, %r8411, %r8412, %r8413, %r8414, %r8415, %r8416, %r8417}, {%r1, %r1, %r1, %r1}, {%r1}, {%r8402, %r8403, %r8404, %r8405, %r8406, %r8407, %r8408, %r8409};
	bar.warp.sync 	-1;
	wmma.mma.sync.aligned.row.col.m32n8k16.s32.s8.s8.s32 {%r8418, %r8419, %r8420, %r8421, %r8422, %r8423, %r8424, %r8425}, {%r1, %r1, %r1, %r1}, {%r1}, {%r8410, %r8411, %r8412, %r8413, %r8414, %r8415, %r8416, %r8417};
	bar.warp.sync 	-1;
	wmma.mma.sync.aligned.row.col.m32n8k16.s32.s8.s8.s32 {%r8426, %r8427, %r8428, %r8429, %r8430, %r8431, %r8432, %r8433}, {%r1, %r1, %r1, %r1}, {%r1}, {%r8418, %r8419, %r8420, %r8421, %r8422, %r8423, %r8424, %r8425};
	bar.warp.sync 	-1;
	wmma.mma.sync.aligned.row.col.m32n8k16.s32.s8.s8.s32 {%r8434, %r8435, %r8436, %r8437, %r8438, %r8439, %r8440, %r8441}, {%r1, %r1, %r1, %r1}, {%r1}, {%r8426, %r8427, %r8428, %r8429, %r8430, %r8431, %r8432, %r8433};
	bar.warp.sync 	-1;
	wmma.mma.sync.aligned.row.col.m32n8k16.s32.s8.s8.s32 {%r8442, %r8443, %r8444, %r8445, %r8446, %r8447, %r8448, %r8449}, {%r1, %r1, %r1, %r1}, {%r1}, {%r8434, %r8435, %r8436, %r8437, %r8438, %r8439, %r8440, %r8441};
	bar.warp.sync 	-1;
	wmma.mma.sync.aligned.row.col.m32n8k16.s32.s8.s8.s32 {%r8450, %r8451, %r8452, %r8453, %r8454, %r8455, %r8456, %r8457}, {%r1, %r1, %r1, %r1}, {%r1}, {%r8442, %r8443, %r8444, %r8445, %r8446, %r8447, %r8448, %r8449};
	bar.warp.sync 	-1;
	wmma.mma.sync.aligned.row.col.m32n8k16.s32.s8.s8.s32 {%r8458, %r8459, %r8460, %r8461, %r8462, %r8463, %r8464, %r8465}, {%r1, %r1, %r1, %r1}, {%r1}, {%r8450, %r8451, %r8452, %r8453, %r8454, %r8455, %r8456, %r8457};
	bar.warp.sync 	-1;
	wmma.mma.sync.aligned.row.col.m32n8k16.s32.s8.s8.s32 {%r8466, %r8467, %r8468, %r8469, %r8470, %r8471, %r8472, %r8473}, {%r1, %r1, %r1, %r1}, {%r1}, {%r8458, %r8459, %r8460, %r8461, %r8462, %r8463, %r8464, %r8465};
	bar.warp.sync 	-1;
	wmma.mma.sync.aligned.row.col.m32n8k16.s32.s8.s8.s32 {%r8474, %r8475, %r8476, %r8477, %r8478, %r8479, %r8480, %r8481}, {%r1, %r1, %r1, %r1}, {%r1}, {%r8466, %r8467, %r8468, %r8469, %r8470, %r8471, %r8472, %r8473};
	bar.warp.sync 	-1;
	wmma.mma.sync.aligned.row.col.m32n8k16.s32.s8.s8.s32 {%r8482, %r8483, %r8484, %r8485, %r8486, %r8487, %r8488, %r8489}, {%r1, %r1, %r1, %r1}, {%r1}, {%r8474, %r8475, %r8476, %r8477, %r8478, %r8479, %r8480, %r8481};
	bar.warp.sync 	-1;
	wmma.mma.sync.aligned.row.col.m32n8k16.s32.s8.s8.s32 {%r8490, %r8491, %r8492, %r8493, %r8494, %r8495, %r8496, %r8497}, {%r1, %r1, %r1, %r1}, {%r1}, {%r8482, %r8483, %r8484, %r8485, %r8486, %r8487, %r8488, %r8489};
	bar.warp.sync 	-1;
	wmma.mma.sync.aligned.row.col.m32n8k16.s32.s8.s8.s32 {%r8498, %r8499, %r8500, %r8501, %r8502, %r8503, %r8504, %r8505}, {%r1, %r1, %r1, %r1}, {%r1}, {%r8490, %r8491, %r8492, %r8493, %r8494, %r8495, %r8496, %r8497};
	bar.warp.sync 	-1;
	wmma.mma.sync.aligned.row.col.m32n8k16.s32.s8.s8.s32 {%r8506, %r8507, %r8508, %r8509, %r8510, %r8511, %r8512, %r8513}, {%r1, %r1, %r1, %r1}, {%r1}, {%r8498, %r8499, %r8500, %r8501, %r8502, %r8503, %r8504, %r8505};
	bar.warp.sync 	-1;
	wmma.mma.sync.aligned.row.col.m32n8k16.s32.s8.s8.s32 {%r8514, %r8515, %r8516, %r8517, %r8518, %r8519, %r8520, %r8521}, {%r1, %r1, %r1, %r1}, {%r1}, {%r8506, %r8507, %r8508, %r8509, %r8510, %r8511, %r8512, %r8513};
	bar.warp.sync 	-1;
	wmma.mma.sync.aligned.row.col.m32n8k16.s32.s8.s8.s32 {%r8522, %r8523, %r8524, %r8525, %r8526, %r8527, %r8528, %r8529}, {%r1, %r1, %r1, %r1}, {%r1}, {%r8514, %r8515, %r8516, %r8517, %r8518, %r8519, %r8520, %r8521};
	bar.warp.sync 	-1;
	wmma.mma.sync.aligned.row.col.m32n8k16.s32.s8.s8.s32 {%r8530, %r8531, %r8532, %r8533, %r8534, %r8535, %r8536, %r8537}, {%r1, %r1, %r1, %r1}, {%r1}, {%r8522, %r8523, %r8524, %r8525, %r8526, %r8527, %r8528, %r8529};
	bar.warp.sync 	-1;
	wmma.mma.sync.aligned.row.col.m32n8k16.s32.s8.s8.s32 {%r8538, %r8539, %r8540, %r8541, %r8542, %r8543, %r8544, %r8545}, {%r1, %r1, %r1, %r1}, {%r1}, {%r8530, %r8531, %r8532, %r8533, %r8534, %r8535, %r8536, %r8537};
	bar.warp.sync 	-1;
	wmma.mma.sync.aligned.row.col.m32n8k16.s32.s8.s8.s32 {%r8546, %r8547, %r8548, %r8549, %r8550, %r8551, %r8552, %r8553}, {%r1, %r1, %r1, %r1}, {%r1}, {%r8538, %r8539, %r8540, %r8541, %r8542, %r8543, %r8544, %r8545};
	bar.warp.sync 	-1;
	wmma.mma.sync.aligned.row.col.m32n8k16.s32.s8.s8.s32 {%r8554, %r8555, %r8556, %r8557, %r8558, %r8559, %r8560, %r8561}, {%r1, %r1, %r1, %r1}, {%r1}, {%r8546, %r8547, %r8548, %r8549, %r8550, %r8551, %r8552, %r8553};
	bar.warp.sync 	-1;
	wmma.mma.sync.aligned.row.col.m32n8k16.s32.s8.s8.s32 {%r8562, %r8563, %r8564, %r8565, %r8566, %r8567, %r8568, %r8569}, {%r1, %r1, %r1, %r1}, {%r1}, {%r8554, %r8555, %r8556, %r8557, %r8558, %r8559, %r8560, %r8561};
	bar.warp.sync 	-1;
	wmma.mma.sync.aligned.row.col.m32n8k16.s32.s8.s8.s32 {%r8570, %r8571, %r8572, %r8573, %r8574, %r8575, %r8576, %r8577}, {%r1, %r1, %r1, %r1}, {%r1}, {%r8562, %r8563, %r8564, %r8565, %r8566, %r8567, %r8568, %r8569};
	bar.warp.sync 	-1;
	wmma.mma.sync.aligned.row.col.m32n8k16.s32.s8.s8.s32 {%r8578, %r8579, %r8580, %r8581, %r8582, %r8583, %r8584, %r8585}, {%r1, %r1, %r1, %r1}, {%r1}, {%r8570, %r8571, %r8572, %r8573, %r8574, %r8575, %r8576, %r8577};
	bar.warp.sync 	-1;
	wmma.mma.sync.aligned.row.col.m32n8k16.s32.s8.s8.s32 {%r8586, %r8587, %r8588, %r8589, %r8590, %r8591, %r8592, %r8593}, {%r1, %r1, %r1, %r1}, {%r1}, {%r8578, %r8579, %r8580, %r8581, %r8582, %r8583, %r8584, %r8585};
	bar.warp.sync 	-1;
	wmma.mma.sync.aligned.row.col.m32n8k16.s32.s8.s8.s32 {%r8594, %r8595, %r8596, %r8597, %r8598, %r8599, %r8600, %r8601}, {%r1, %r1, %r1, %r1}, {%r1}, {%r8586, %r8587, %r8588, %r8589, %r8590, %r8591, %r8592, %r8593};
	bar.warp.sync 	-1;
	wmma.mma.sync.aligned.row.col.m32n8k16.s32.s8.s8.s32 {%r8602, %r8603, %r8604, %r8605, %r8606, %r8607, %r8608, %r8609}, {%r1, %r1, %r1, %r1}, {%r1}, {%r8594, %r8595, %r8596, %r8597, %r8598, %r8599, %r8600, %r8601};
	bar.warp.sync 	-1;
	wmma.mma.sync.aligned.row.col.m32n8k16.s32.s8.s8.s32 {%r8610, %r8611, %r8612, %r8613, %r8614, %r8615, %r8616, %r8617}, {%r1, %r1, %r1, %r1}, {%r1}, {%r8602, %r8603, %r8604, %r8605, %r8606, %r8607, %r8608, %r8609};
	bar.warp.sync 	-1;
	wmma.mma.sync.aligned.row.col.m32n8k16.s32.s8.s8.s32 {%r8618, %r8619, %r8620, %r8621, %r8622, %r8623, %r8624, %r8625}, {%r1, %r1, %r1, %r1}, {%r1}, {%r8610, %r8611, %r8612, %r8613, %r8614, %r8615, %r8616, %r8617};
	bar.warp.sync 	-1;
	wmma.mma.sync.aligned.row.col.m32n8k16.s32.s8.s8.s32 {%r8626, %r8627, %r8628, %r8629, %r8630, %r8631, %r8632, %r8633}, {%r1, %r1, %r1, %r1}, {%r1}, {%r8618, %r8619, %r8620, %r8621, %r8622, %r8623, %r8624, %r8625};
	bar.warp.sync 	-1;
	wmma.mma.sync.aligned.row.col.m32n8k16.s32.s8.s8.s32 {%r8634, %r8635, %r8636, %r8637, %r8638, %r8639, %r8640, %r8641}, {%r1, %r1, %r1, %r1}, {%r1}, {%r8626, %r8627, %r8628, %r8629, %r8630, %r8631, %r8632, %r8633};
	bar.warp.sync 	-1;
	wmma.mma.sync.aligned.row.col.m32n8k16.s32.s8.s8.s32 {%r8642, %r8643, %r8644, %r8645, %r8646, %r8647, %r8648, %r8649}, {%r1, %r1, %r1, %r1}, {%r1}, {%r8634, %r8635, %r8636, %r8637, %r8638, %r8639, %r8640, %r8641};
	bar.warp.sync 	-1;
	wmma.mma.sync.aligned.row.col.m32n8k16.s32.s8.s8.s32 {%r8650, %r8651, %r8652, %r8653, %r8654, %r8655, %r8656, %r8657}, {%r1, %r1, %r1, %r1}, {%r1}, {%r8642, %r8643, %r8644, %r8645, %r8646, %r8647, %r8648, %r8649};
	bar.warp.sync 	-1;
	wmma.mma.sync.aligned.row.col.m32n8k16.s32.s8.s8.s32 {%r8658, %r8659, %r8660, %r8661, %r8662, %r8663, %r8664, %r8665}, {%r1, %r1, %r1, %r1}, {%r1}, {%r8650, %r8651, %r8652, %r8653, %r8654, %r8655, %r8656, %r8657};
	bar.warp.sync 	-1;
	wmma.mma.sync.aligned.row.col.m32n8k16.s32.s8.s8.s32 {%r8666, %r8667, %r8668, %r8669, %r8670, %r8671, %r8672, %r8673}, {%r1, %r1, %r1, %r1}, {%r1}, {%r8658, %r8659, %r8660, %r8661, %r8662, %r8663, %r8664, %r8665};
	bar.warp.sync 	-1;
	wmma.mma.sync.aligned.row.col.m32n8k16.s32.s8.s8.s32 {%r8674, %r8675, %r8676, %r8677, %r8678, %r8679, %r8680, %r8681}, {%r1, %r1, %r1, %r1}, {%r1}, {%r8666, %r8667, %r8668, %r8669, %r8670, %r8671, %r8672, %r8673};
	bar.warp.sync 	-1;
	wmma.mma.sync.aligned.row.col.m32n8k16.s32.s8.s8.s32 {%r8682, %r8683, %r8684, %r8685, %r8686, %r8687, %r8688, %r8689}, {%r1, %r1, %r1, %r1}, {%r1}, {%r8674, %r8675, %r8676, %r8677, %r8678, %r8679, %r8680, %r8681};
	bar.warp.sync 	-1;
	wmma.mma.sync.aligned.row.col.m32n8k16.s32.s8.s8.s32 {%r8690, %r8691, %r8692, %r8693, %r8694, %r8695, %r8696, %r8697}, {%r1, %r1, %r1, %r1}, {%r1}, {%r8682, %r8683, %r8684, %r8685, %r8686, %r8687, %r8688, %r8689};
	bar.warp.sync 	-1;
	wmma.mma.sync.aligned.row.col.m32n8k16.s32.s8.s8.s32 {%r8698, %r8699, %r8700, %r8701, %r8702, %r8703, %r8704, %r8705}, {%r1, %r1, %r1, %r1}, {%r1}, {%r8690, %r8691, %r8692, %r8693, %r8694, %r8695, %r8696, %r8697};
	bar.warp.sync 	-1;
	wmma.mma.sync.aligned.row.col.m32n8k16.s32.s8.s8.s32 {%r8706, %r8707, %r8708, %r8709, %r8710, %r8711, %r8712, %r8713}, {%r1, %r1, %r1, %r1}, {%r1}, {%r8698, %r8699, %r8700, %r8701, %r8702, %r8703, %r8704, %r8705};
	bar.warp.sync 	-1;
	wmma.mma.sync.aligned.row.col.m32n8k16.s32.s8.s8.s32 {%r8714, %r8715, %r8716, %r8717, %r8718, %r8719, %r8720, %r8721}, {%r1, %r1, %r1, %r1}, {%r1}, {%r8706, %r8707, %r8708, %r8709, %r8710, %r8711, %r8712, %r8713};
	bar.warp.sync 	-1;
	wmma.mma.sync.aligned.row.col.m32n8k16.s32.s8.s8.s32 {%r8722, %r8723, %r8724, %r8725, %r8726, %r8727, %r8728, %r8729}, {%r1, %r1, %r1, %r1}, {%r1}, {%r8714, %r8715, %r8716, %r8717, %r8718, %r8719, %r8720, %r8721};
	bar.warp.sync 	-1;
	wmma.mma.sync.aligned.row.col.m32n8k16.s32.s8.s8.s32 {%r8730, %r8731, %r8732, %r8733, %r8734, %r8735, %r8736, %r8737}, {%r1, %r1, %r1, %r1}, {%r1}, {%r8722, %r8723, %r8724, %r8725, %r8726, %r8727, %r8728, %r8729};
	bar.warp.sync 	-1;
	wmma.mma.sync.aligned.row.col.m32n8k16.s32.s8.s8.s32 {%r8738, %r8739, %r8740, %r8741, %r8742, %r8743, %r8744, %r8745}, {%r1, %r1, %r1, %r1}, {%r1}, {%r8730, %r8731, %r8732, %r8733, %r8734, %r8735, %r8736, %r8737};
	bar.warp.sync 	-1;
	wmma.mma.sync.aligned.row.col.m32n8k16.s32.s8.s8.s32 {%r8746, %r8747, %r8748, %r8749, %r8750, %r8751, %r8752, %r8753}, {%r1, %r1, %r1, %r1}, {%r1}, {%r8738, %r8739, %r8740, %r8741, %r8742, %r8743, %r8744, %r8745};
	bar.warp.sync 	-1;
	wmma.mma.sync.aligned.row.col.m32n8k16.s32.s8.s8.s32 {%r8754, %r8755, %r8756, %r8757, %r8758, %r8759, %r8760, %r8761}, {%r1, %r1, %r1, %r1}, {%r1}, {%r8746, %r8747, %r8748, %r8749, %r8750, %r8751, %r8752, %r8753};
	bar.warp.sync 	-1;
	wmma.mma.sync.aligned.row.col.m32n8k16.s32.s8.s8.s32 {%r8762, %r8763, %r8764, %r8765, %r8766, %r8767, %r8768, %r8769}, {%r1, %r1, %r1, %r1}, {%r1}, {%r8754, %r8755, %r8756, %r8757, %r8758, %r8759, %r8760, %r8761};
	bar.warp.sync 	-1;
	wmma.mma.sync.aligned.row.col.m32n8k16.s32.s8.s8.s32 {%r8770, %r8771, %r8772, %r8773, %r8774, %r8775, %r8776, %r8777}, {%r1, %r1, %r1, %r1}, {%r1}, {%r8762, %r8763, %r8764, %r8765, %r8766, %r8767, %r8768, %r8769};
	bar.warp.sync 	-1;
	wmma.mma.sync.aligned.row.col.m32n8k16.s32.s8.s8.s32 {%r8778, %r8779, %r8780, %r8781, %r8782, %r8783, %r8784, %r8785}, {%r1, %r1, %r1, %r1}, {%r1}, {%r8770, %r8771, %r8772, %r8773, %r8774, %r8775, %r8776, %r8777};
	bar.warp.sync 	-1;
	wmma.mma.sync.aligned.row.col.m32n8k16.s32.s8.s8.s32 {%r8786, %r8787, %r8788, %r8789, %r8790, %r8791, %r8792, %r8793}, {%r1, %r1, %r1, %r1}, {%r1}, {%r8778, %r8779, %r8780, %r8781, %r8782, %r8783, %r8784, %r8785};
	bar.warp.sync 	-1;
	wmma.mma.sync.aligned.row.col.m32n8k16.s32.s8.s8.s32 {%r8794, %r8795, %r8796, %r8797, %r8798, %r8799, %r8800, %r8801}, {%r1, %r1, %r1, %r1}, {%r1}, {%r8786, %r8787, %r8788, %r8789, %r8790, %r8791, %r8792, %r8793};
	bar.warp.sync 	-1;
	wmma.mma.sync.aligned.row.col.m32n8k16.s32.s8.s8.s32 {%r8802, %r8803, %r8804, %r8805, %r8806, %r8807, %r8808, %r8809}, {%r1, %r1, %r1, %r1}, {%r1}, {%r8794, %r8795, %r8796, %r8797, %r8798, %r8799, %r8800, %r8801};
	bar.warp.sync 	-1;
	wmma.mma.sync.aligned.row.col.m32n8k16.s32.s8.s8.s32 {%r8810, %r8811, %r8812, %r8813, %r8814, %r8815, %r8816, %r8817}, {%r1, %r1, %r1, %r1}, {%r1}, {%r8802, %r8803, %r8804, %r8805, %r8806, %r8807, %r8808, %r8809};
	bar.warp.sync 	-1;
	wmma.mma.sync.aligned.row.col.m32n8k16.s32.s8.s8.s32 {%r8818, %r8819, %r8820, %r8821, %r8822, %r8823, %r8824, %r8825}, {%r1, %r1, %r1, %r1}, {%r1}, {%r8810, %r8811, %r8812, %r8813, %r8814, %r8815, %r8816, %r8817};
	bar.warp.sync 	-1;
	wmma.mma.sync.aligned.row.col.m32n8k16.s32.s8.s8.s32 {%r8826, %r8827, %r8828, %r8829, %r8830, %r8831, %r8832, %r8833}, {%r1, %r1, %r1, %r1}, {%r1}, {%r8818, %r8819, %r8820, %r8821, %r8822, %r8823, %r8824, %r8825};
	bar.warp.sync 	-1;
	wmma.mma.sync.aligned.row.col.m32n8k16.s32.s8.s8.s32 {%r8834, %r8835, %r8836, %r8837, %r8838, %r8839, %r8840, %r8841}, {%r1, %r1, %r1, %r1}, {%r1}, {%r8826, %r8827, %r8828, %r8829, %r8830, %r8831, %r8832, %r8833};
	bar.warp.sync 	-1;
	wmma.mma.sync.aligned.row.col.m32n8k16.s32.s8.s8.s32 {%r8842, %r8843, %r8844, %r8845, %r8846, %r8847, %r8848, %r8849}, {%r1, %r1, %r1, %r1}, {%r1}, {%r8834, %r8835, %r8836, %r8837, %r8838, %r8839, %r8840, %r8841};
	bar.warp.sync 	-1;
	wmma.mma.sync.aligned.row.col.m32n8k16.s32.s8.s8.s32 {%r8850, %r8851, %r8852, %r8853, %r8854, %r8855, %r8856, %r8857}, {%r1, %r1, %r1, %r1}, {%r1}, {%r8842, %r8843, %r8844, %r8845, %r8846, %r8847, %r8848, %r8849};
	bar.warp.sync 	-1;
	wmma.mma.sync.aligned.row.col.m32n8k16.s32.s8.s8.s32 {%r8858, %r8859, %r8860, %r8861, %r8862, %r8863, %r8864, %r8865}, {%r1, %r1, %r1, %r1}, {%r1}, {%r8850, %r8851, %r8852, %r8853, %r8854, %r8855, %r8856, %r8857};
	bar.warp.sync 	-1;
	wmma.mma.sync.aligned.row.col.m32n8k16.s32.s8.s8.s32 {%r8866, %r8867, %r8868, %r8869, %r8870, %r8871, %r8872, %r8873}, {%r1, %r1, %r1, %r1}, {%r1}, {%r8858, %r8859, %r8860, %r8861, %r8862, %r8863, %r8864, %r8865};
	bar.warp.sync 	-1;
	wmma.mma.sync.aligned.row.col.m32n8k16.s32.s8.s8.s32 {%r8874, %r8875, %r8876, %r8877, %r8878, %r8879, %r8880, %r8881}, {%r1, %r1, %r1, %r1}, {%r1}, {%r8866, %r8867, %r8868, %r8869, %r8870, %r8871, %r8872, %r8873};
	bar.warp.sync 	-1;
	wmma.mma.sync.aligned.row.col.m32n8k16.s32.s8.s8.s32 {%r8882, %r8883, %r8884, %r8885, %r8886, %r8887, %r8888, %r8889}, {%r1, %r1, %r1, %r1}, {%r1}, {%r8874, %r8875, %r8876, %r8877, %r8878, %r8879, %r8880, %r8881};
	bar.warp.sync 	-1;
	wmma.mma.sync.aligned.row.col.m32n8k16.s32.s8.s8.s32 {%r8890, %r8891, %r8892, %r8893, %r8894, %r8895, %r8896, %r8897}, {%r1, %r1, %r1, %r1}, {%r1}, {%r8882, %r8883, %r8884, %r8885, %r8886, %r8887, %r8888, %r8889};
	bar.warp.sync 	-1;
	wmma.mma.sync.aligned.row.col.m32n8k16.s32.s8.s8.s32 {%r8898, %r8899, %r8900, %r8901, %r8902, %r8903, %r8904, %r8905}, {%r1, %r1, %r1, %r1}, {%r1}, {%r8890, %r8891, %r8892, %r8893, %r8894, %r8895, %r8896, %r8897};
	bar.warp.sync 	-1;
	wmma.mma.sync.aligned.row.col.m32n8k16.s32.s8.s8.s32 {%r8906, %r8907, %r8908, %r8909, %r8910, %r8911, %r8912, %r8913}, {%r1, %r1, %r1, %r1}, {%r1}, {%r8898, %r8899, %r8900, %r8901, %r8902, %r8903, %r8904, %r8905};
	bar.warp.sync 	-1;
	wmma.mma.sync.aligned.row.col.m32n8k16.s32.s8.s8.s32 {%r8914, %r8915, %r8916, %r8917, %r8918, %r8919, %r8920, %r8921}, {%r1, %r1, %r1, %r1}, {%r1}, {%r8906, %r8907, %r8908, %r8909, %r8910, %r8911, %r8912, %r8913};
	bar.warp.sync 	-1;
	wmma.mma.sync.aligned.row.col.m32n8k16.s32.s8.s8.s32 {%r8922, %r8923, %r8924, %r8925, %r8926, %r8927, %r8928, %r8929}, {%r1, %r1, %r1, %r1}, {%r1}, {%r8914, %r8915, %r8916, %r8917, %r8918, %r8919, %r8920, %r8921};
	bar.warp.sync 	-1;
	wmma.mma.sync.aligned.row.col.m32n8k16.s32.s8.s8.s32 {%r8930, %r8931, %r8932, %r8933, %r8934, %r8935, %r8936, %r8937}, {%r1, %r1, %r1, %r1}, {%r1}, {%r8922, %r8923, %r8924, %r8925, %r8926, %r8927, %r8928, %r8929};
	bar.warp.sync 	-1;
	wmma.mma.sync.aligned.row.col.m32n8k16.s32.s8.s8.s32 {%r8938, %r8939, %r8940, %r8941, %r8942, %r8943, %r8944, %r8945}, {%r1, %r1, %r1, %r1}, {%r1}, {%r8930, %r8931, %r8932, %r8933, %r8934, %r8935, %r8936, %r8937};
	bar.warp.sync 	-1;
	wmma.mma.sync.aligned.row.col.m32n8k16.s32.s8.s8.s32 {%r8946, %r8947, %r8948, %r8949, %r8950, %r8951, %r8952, %r8953}, {%r1, %r1, %r1, %r1}, {%r1}, {%r8938, %r8939, %r8940, %r8941, %r8942, %r8943, %r8944, %r8945};
	bar.warp.sync 	-1;
	wmma.mma.sync.aligned.row.col.m32n8k16.s32.s8.s8.s32 {%r8954, %r8955, %r8956, %r8957, %r8958, %r8959, %r8960, %r8961}, {%r1, %r1, %r1, %r1}, {%r1}, {%r8946, %r8947, %r8948, %r8949, %r8950, %r8951, %r8952, %r8953};
	bar.warp.sync 	-1;
	wmma.mma.sync.aligned.row.col.m32n8k16.s32.s8.s8.s32 {%r8962, %r8963, %r8964, %r8965, %r8966, %r8967, %r8968, %r8969}, {%r1, %r1, %r1, %r1}, {%r1}, {%r8954, %r8955, %r8956, %r8957, %r8958, %r8959, %r8960, %r8961};
	bar.warp.sync 	-1;
	wmma.mma.sync.aligned.row.col.m32n8k16.s32.s8.s8.s32 {%r8970, %r8971, %r8972, %r8973, %r8974, %r8975, %r8976, %r8977}, {%r1, %r1, %r1, %r1}, {%r1}, {%r8962, %r8963, %r8964, %r8965, %r8966, %r8967, %r8968, %r8969};
	bar.warp.sync 	-1;
	wmma.mma.sync.aligned.row.col.m32n8k16.s32.s8.s8.s32 {%r8978, %r8979, %r8980, %r8981, %r8982, %r8983, %r8984, %r8985}, {%r1, %r1, %r1, %r1}, {%r1}, {%r8970, %r8971, %r8972, %r8973, %r8974, %r8975, %r8976, %r8977};
	bar.warp.sync 	-1;
	wmma.mma.sync.aligned.row.col.m32n8k16.s32.s8.s8.s32 {%r8986, %r8987, %r8988, %r8989, %r8990, %r8991, %r8992, %r8993}, {%r1, %r1, %r1, %r1}, {%r1}, {%r8978, %r8979, %r8980, %r8981, %r8982, %r8983, %r8984, %r8985};
	bar.warp.sync 	-1;
	wmma.mma.sync.aligned.row.col.m32n8k16.s32.s8.s8.s32 {%r8994, %r8995, %r8996, %r8997, %r8998, %r8999, %r9000, %r9001}, {%r1, %r1, %r1, %r1}, {%r1}, {%r8986, %r8987, %r8988, %r8989, %r8990, %r8991, %r8992, %r8993};
	bar.warp.sync 	-1;
	wmma.mma.sync.aligned.row.col.m32n8k16.s32.s8.s8.s32 {%r9002, %r9003, %r9004, %r9005, %r9006, %r9007, %r9008, %r9009}, {%r1, %r1, %r1, %r1}, {%r1}, {%r8994, %r8995, %r8996, %r8997, %r8998, %r8999, %r9000, %r9001};
	bar.warp.sync 	-1;
	wmma.mma.sync.aligned.row.col.m32n8k16.s32.s8.s8.s32 {%r9010, %r9011, %r9012, %r9013, %r9014, %r9015, %r9016, %r9017}, {%r1, %r1, %r1, %r1}, {%r1}, {%r9002, %r9003, %r9004, %r9005, %r9006, %r9007, %r9008, %r9009};
	bar.warp.sync 	-1;
	wmma.mma.sync.aligned.row.col.m32n8k16.s32.s8.s8.s32 {%r9018, %r9019, %r9020, %r9021, %r9022, %r9023, %r9024, %r9025}, {%r1, %r1, %r1, %r1}, {%r1}, {%r9010, %r9011, %r9012, %r9013, %r9014, %r9015, %r9016, %r9017};
	bar.warp.sync 	-1;
	wmma.mma.sync.aligned.row.col.m32n8k16.s32.s8.s8.s32 {%r9026, %r9027, %r9028, %r9029, %r9030, %r9031, %r9032, %r9033}, {%r1, %r1, %r1, %r1}, {%r1}, {%r9018, %r9019, %r9020, %r9021, %r9022, %r9023, %r9024, %r9025};
	bar.warp.sync 	-1;
	wmma.mma.sync.aligned.row.col.m32n8k16.s32.s8.s8.s32 {%r9034, %r9035, %r9036, %r9037, %r9038, %r9039, %r9040, %r9041}, {%r1, %r1, %r1, %r1}, {%r1}, {%r9026, %r9027, %r9028, %r9029, %r9030, %r9031, %r9032, %r9033};
	bar.warp.sync 	-1;
	wmma.mma.sync.aligned.row.col.m32n8k16.s32.s8.s8.s32 {%r9042, %r9043, %r9044, %r9045, %r9046, %r9047, %r9048, %r9049}, {%r1, %r1, %r1, %r1}, {%r1}, {%r9034, %r9035, %r9036, %r9037, %r9038, %r9039, %r9040, %r9041};
	bar.warp.sync 	-1;
	wmma.mma.sync.aligned.row.col.m32n8k16.s32.s8.s8.s32 {%r9050, %r9051, %r9052, %r9053, %r9054, %r9055, %r9056, %r9057}, {%r1, %r1, %r1, %r1}, {%r1}, {%r9042, %r9043, %r9044, %r9045, %r9046, %r9047, %r9048, %r9049};
	bar.warp.sync 	-1;
	wmma.mma.sync.aligned.row.col.m32n8k16.s32.s8.s8.s32 {%r9058, %r9059, %r9060, %r9061, %r9062, %r9063, %r9064, %r9065}, {%r1, %r1, %r1, %r1}, {%r1}, {%r9050, %r9051, %r9052, %r9053, %r9054, %r9055, %r9056, %r9057};
	bar.warp.sync 	-1;
	wmma.mma.sync.aligned.row.col.m32n8k16.s32.s8.s8.s32 {%r9066, %r9067, %r9068, %r9069, %r9070, %r9071, %r9072, %r9073}, {%r1, %r1, %r1, %r1}, {%r1}, {%r9058, %r9059, %r9060, %r9061, %r9062, %r9063, %r9064, %r9065};
	bar.warp.sync 	-1;
	wmma.mma.sync.aligned.row.col.m32n8k16.s32.s8.s8.s32 {%r9074, %r9075, %r9076, %r9077, %r9078, %r9079, %r9080, %r9081}, {%r1, %r1, %r1, %r1}, {%r1}, {%r9066, %r9067, %r9068, %r9069, %r9070, %r9071, %r9072, %r9073};
	bar.warp.sync 	-1;
	wmma.mma.sync.aligned.row.col.m32n8k16.s32.s8.s8.s32 {%r9082, %r9083, %r9084, %r9085, %r9086, %r9087, %r9088, %r9089}, {%r1, %r1, %r1, %r1}, {%r1}, {%r9074, %r9075, %r9076, %r9077, %r9078, %r9079, %r9080, %r9081};
	bar.warp.sync 	-1;
	wmma.mma.sync.aligned.row.col.m32n8k16.s32.s8.s8.s32 {%r9090, %r9091, %r9092, %r9093, %r9094, %r9095, %r9096, %r9097}, {%r1, %r1, %r1, %r1}, {%r1}, {%r9082, %r9083, %r9084, %r9085, %r9086, %r9087, %r9088, %r9089};
	bar.warp.sync 	-1;
	wmma.mma.sync.aligned.row.col.m32n8k16.s32.s8.s8.s32 {%r9098, %r9099, %r9100, %r9101, %r9102, %r9103, %r9104, %r9105}, {%r1, %r1, %r1, %r1}, {%r1}, {%r9090, %r9091, %r9092, %r9093, %r9094, %r9095, %r9096, %r9097};
	bar.warp.sync 	-1;
	wmma.mma.sync.aligned.row.col.m32n8k16.s32.s8.s8.s32 {%r9106, %r9107, %r9108, %r9109, %r9110, %r9111, %r9112, %r9113}, {%r1, %r1, %r1, %r1}, {%r1}, {%r9098, %r9099, %r9100, %r9101, %r9102, %r9103, %r9104, %r9105};
	bar.warp.sync 	-1;
	wmma.mma.sync.aligned.row.col.m32n8k16.s32.s8.s8.s32 {%r9114, %r9115, %r9116, %r9117, %r9118, %r9119, %r9120, %r9121}, {%r1, %r1, %r1, %r1}, {%r1}, {%r9106, %r9107, %r9108, %r9109, %r9110, %r9111, %r9112, %r9113};
	bar.warp.sync 	-1;
	wmma.mma.sync.aligned.row.col.m32n8k16.s32.s8.s8.s32 {%r9122, %r9123, %r9124, %r9125, %r9126, %r9127, %r9128, %r9129}, {%r1, %r1, %r1, %r1}, {%r1}, {%r9114, %r9115, %r9116, %r9117, %r9118, %r9119, %r9120, %r9121};
	bar.warp.sync 	-1;
	wmma.mma.sync.aligned.row.col.m32n8k16.s32.s8.s8.s32 {%r9130, %r9131, %r9132, %r9133, %r9134, %r9135, %r9136, %r9137}, {%r1, %r1, %r1, %r1}, {%r1}, {%r9122, %r9123, %r9124, %r9125, %r9126, %r9127, %r9128, %r9129};
	bar.warp.sync 	-1;
	wmma.mma.sync.aligned.row.col.m32n8k16.s32.s8.s8.s32 {%r9138, %r9139, %r9140, %r9141, %r9142, %r9143, %r9144, %r9145}, {%r1, %r1, %r1, %r1}, {%r1}, {%r9130, %r9131, %r9132, %r9133, %r9134, %r9135, %r9136, %r9137};
	bar.warp.sync 	-1;
	wmma.mma.sync.aligned.row.col.m32n8k16.s32.s8.s8.s32 {%r9146, %r9147, %r9148, %r9149, %r9150, %r9151, %r9152, %r9153}, {%r1, %r1, %r1, %r1}, {%r1}, {%r9138, %r9139, %r9140, %r9141, %r9142, %r9143, %r9144, %r9145};
	bar.warp.sync 	-1;
	wmma.mma.sync.aligned.row.col.m32n8k16.s32.s8.s8.s32 {%r9154, %r9155, %r9156, %r9157, %r9158, %r9159, %r9160, %r9161}, {%r1, %r1, %r1, %r1}, {%r1}, {%r9146, %r9147, %r9148, %r9149, %r9150, %r9151, %r9152, %r9153};
	bar.warp.sync 	-1;
	wmma.mma.sync.aligned.row.col.m32n8k16.s32.s8.s8.s32 {%r9162, %r9163, %r9164, %r9165, %r9166, %r9167, %r9168, %r9169}, {%r1, %r1, %r1, %r1}, {%r1}, {%r9154, %r9155, %r9156, %r9157, %r9158, %r9159, %r9160, %r9161};
	bar.warp.sync 	-1;
	wmma.mma.sync.aligned.row.col.m32n8k16.s32.s8.s8.s32 {%r9170, %r9171, %r9172, %r9173, %r9174, %r9175, %r9176, %r9177}, {%r1, %r1, %r1, %r1}, {%r1}, {%r9162, %r9163, %r9164, %r9165, %r9166, %r9167, %r9168, %r9169};
	bar.warp.sync 	-1;
	wmma.mma.sync.aligned.row.col.m32n8k16.s32.s8.s8.s32 {%r9178, %r9179, %r9180, %r9181, %r9182, %r9183, %r9184, %r9185}, {%r1, %r1, %r1, %r1}, {%r1}, {%r9170, %r9171, %r9172, %r9173, %r9174, %r9175, %r9176, %r9177};
	bar.warp.sync 	-1;
	wmma.mma.sync.aligned.row.col.m32n8k16.s32.s8.s8.s32 {%r9186, %r9187, %r9188, %r9189, %r9190, %r9191, %r9192, %r9193}, {%r1, %r1, %r1, %r1}, {%r1}, {%r9178, %r9179, %r9180, %r9181, %r9182, %r9183, %r9184, %r9185};
	bar.warp.sync 	-1;
	wmma.mma.sync.aligned.row.col.m32n8k16.s32.s8.s8.s32 {%r9194, %r9195, %r9196, %r9197, %r9198, %r9199, %r9200, %r9201}, {%r1, %r1, %r1, %r1}, {%r1}, {%r9186, %r9187, %r9188, %r9189, %r9190, %r9191, %r9192, %r9193};
	bar.warp.sync 	-1;
	wmma.mma.sync.aligned.row.col.m32n8k16.s32.s8.s8.s32 {%r9202, %r9203, %r9204, %r9205, %r9206, %r9207, %r9208, %r9209}, {%r1, %r1, %r1, %r1}, {%r1}, {%r9194, %r9195, %r9196, %r9197, %r9198, %r9199, %r9200, %r9201};
	bar.warp.sync 	-1;
	wmma.mma.sync.aligned.row.col.m32n8k16.s32.s8.s8.s32 {%r9210, %r9211, %r9212, %r9213, %r9214, %r9215, %r9216, %r9217}, {%r1, %r1, %r1, %r1}, {%r1}, {%r9202, %r9203, %r9204, %r9205, %r9206, %r9207, %r9208, %r9209};
	bar.warp.sync 	-1;
	wmma.mma.sync.aligned.row.col.m32n8k16.s32.s8.s8.s32 {%r9218, %r9219, %r9220, %r9221, %r9222, %r9223, %r9224, %r9225}, {%r1, %r1, %r1, %r1}, {%r1}, {%r9210, %r9211, %r9212, %r9213, %r9214, %r9215, %r9216, %r9217};
	bar.warp.sync 	-1;
	wmma.mma.sync.aligned.row.col.m32n8k16.s32.s8.s8.s32 {%r9226, %r9227, %r9228, %r9229, %r9230, %r9231, %r9232, %r9233}, {%r1, %r1, %r1, %r1}, {%r1}, {%r9218, %r9219, %r9220, %r9221, %r9222, %r9223, %r9224, %r9225};
	bar.warp.sync 	-1;
	wmma.mma.sync.aligned.row.col.m32n8k16.s32.s8.s8.s32 {%r9234, %r9235, %r9236, %r9237, %r9238, %r9239, %r9240, %r9241}, {%r1, %r1, %r1, %r1}, {%r1}, {%r9226, %r9227, %r9228, %r9229, %r9230, %r9231, %r9232, %r9233};
	bar.warp.sync 	-1;
	wmma.mma.sync.aligned.row.col.m32n8k16.s32.s8.s8.s32 {%r9242, %r9243, %r9244, %r9245, %r9246, %r9247, %r9248, %r9249}, {%r1, %r1, %r1, %r1}, {%r1}, {%r9234, %r9235, %r9236, %r9237, %r9238, %r9239, %r9240, %r9241};
	bar.warp.sync 	-1;
	wmma.mma.sync.aligned.row.col.m32n8k16.s32.s8.s8.s32 {%r9250, %r9251, %r9252, %r9253, %r9254, %r9255, %r9256, %r9257}, {%r1, %r1, %r1, %r1}, {%r1}, {%r9242, %r9243, %r9244, %r9245, %r9246, %r9247, %r9248, %r9249};
	bar.warp.sync 	-1;
	wmma.mma.sync.aligned.row.col.m32n8k16.s32.s8.s8.s32 {%r9258, %r9259, %r9260, %r9261, %r9262, %r9263, %r9264, %r9265}, {%r1, %r1, %r1, %r1}, {%r1}, {%r9250, %r9251, %r9252, %r9253, %r9254, %r9255, %r9256, %r9257};
	bar.warp.sync 	-1;
	wmma.mma.sync.aligned.row.col.m32n8k16.s32.s8.s8.s32 {%r9266, %r9267, %r9268, %r9269, %r9270, %r9271, %r9272, %r9273}, {%r1, %r1, %r1, %r1}, {%r1}, {%r9258, %r9259, %r9260, %r9261, %r9262, %r9263, %r9264, %r9265};
	bar.warp.sync 	-1;
	wmma.mma.sync.aligned.row.col.m32n8k16.s32.s8.s8.s32 {%r9274, %r9275, %r9276, %r9277, %r9278, %r9279, %r9280, %r9281}, {%r1, %r1, %r1, %r1}, {%r1}, {%r9266, %r9267, %r9268, %r9269, %r9270, %r9271, %r9272, %r9273};
	bar.warp.sync 	-1;
	wmma.mma.sync.aligned.row.col.m32n8k16.s32.s8.s8.s32 {%r9282, %r9283, %r9284, %r9285, %r9286, %r9287, %r9288, %r9289}, {%r1, %r1, %r1, %r1}, {%r1}, {%r9274, %r9275, %r9276, %r9277, %r9278, %r9279, %r9280, %r9281};
	bar.warp.sync 	-1;
	wmma.mma.sync.aligned.row.col.m32n8k16.s32.s8.s8.s32 {%r9290, %r9291, %r9292, %r9293, %r9294, %r9295, %r9296, %r9297}, {%r1, %r1, %r1, %r1}, {%r1}, {%r9282, %r9283, %r9284, %r9285, %r9286, %r9287, %r9288, %r9289};
	bar.warp.sync 	-1;
	wmma.mma.sync.aligned.row.col.m32n8k16.s32.s8.s8.s32 {%r9298, %r9299, %r9300, %r9301, %r9302, %r9303, %r9304, %r9305}, {%r1, %r1, %r1, %r1}, {%r1}, {%r9290, %r9291, %r9292, %r9293, %r9294, %r9295, %r9296, %r9297};
	bar.warp.sync 	-1;
	wmma.mma.sync.aligned.row.col.m32n8k16.s32.s8.s8.s32 {%r9306, %r9307, %r9308, %r9309, %r9310, %r9311, %r9312, %r9313}, {%r1, %r1, %r1, %r1}, {%r1}, {%r9298, %r9299, %r9300, %r9301, %r9302, %r9303, %r9304, %r9305};
	bar.warp.sync 	-1;
	wmma.mma.sync.aligned.row.col.m32n8k16.s32.s8.s8.s32 {%r9314, %r9315, %r9316, %r9317, %r9318, %r9319, %r9320, %r9321}, {%r1, %r1, %r1, %r1}, {%r1}, {%r9306, %r9307, %r9308, %r9309, %r9310, %r9311, %r9312, %r9313};
	bar.warp.sync 	-1;
	wmma.mma.sync.aligned.row.col.m32n8k16.s32.s8.s8.s32 {%r9322, %r9323, %r9324, %r9325, %r9326, %r9327, %r9328, %r9329}, {%r1, %r1, %r1, %r1}, {%r1}, {%r9314, %r9315, %r9316, %r9317, %r9318, %r9319, %r9320, %r9321};
	bar.warp.sync 	-1;
	wmma.mma.sync.aligned.row.col.m32n8k16.s32.s8.s8.s32 {%r9330, %r9331, %r9332, %r9333, %r9334, %r9335, %r9336, %r9337}, {%r1, %r1, %r1, %r1}, {%r1}, {%r9322, %r9323, %r9324, %r9325, %r9326, %r9327, %r9328, %r9329};
	bar.warp.sync 	-1;
	wmma.mma.sync.aligned.row.col.m32n8k16.s32.s8.s8.s32 {%r9338, %r9339, %r9340, %r9341, %r9342, %r9343, %r9344, %r9345}, {%r1, %r1, %r1, %r1}, {%r1}, {%r9330, %r9331, %r9332, %r9333, %r9334, %r9335, %r9336, %r9337};
	bar.warp.sync 	-1;
	wmma.mma.sync.aligned.row.col.m32n8k16.s32.s8.s8.s32 {%r9346, %r9347, %r9348, %r9349, %r9350, %r9351, %r9352, %r9353}, {%r1, %r1, %r1, %r1}, {%r1}, {%r9338, %r9339, %r9340, %r9341, %r9342, %r9343, %r9344, %r9345};
	bar.warp.sync 	-1;
	wmma.mma.sync.aligned.row.col.m32n8k16.s32.s8.s8.s32 {%r9354, %r9355, %r9356, %r9357, %r9358, %r9359, %r9360, %r9361}, {%r1, %r1, %r1, %r1}, {%r1}, {%r9346, %r9347, %r9348, %r9349, %r9350, %r9351, %r9352, %r9353};
	bar.warp.sync 	-1;
	wmma.mma.sync.aligned.row.col.m32n8k16.s32.s8.s8.s32 {%r9362, %r9363, %r9364, %r9365, %r9366, %r9367, %r9368, %r9369}, {%r1, %r1, %r1, %r1}, {%r1}, {%r9354, %r9355, %r9356, %r9357, %r9358, %r9359, %r9360, %r9361};
	bar.warp.sync 	-1;
	wmma.mma.sync.aligned.row.col.m32n8k16.s32.s8.s8.s32 {%r9370, %r9371, %r9372, %r9373, %r9374, %r9375, %r9376, %r9377}, {%r1, %r1, %r1, %r1}, {%r1}, {%r9362, %r9363, %r9364, %r9365, %r9366, %r9367, %r9368, %r9369};
	bar.warp.sync 	-1;
	wmma.mma.sync.aligned.row.col.m32n8k16.s32.s8.s8.s32 {%r9378, %r9379, %r9380, %r9381, %r9382, %r9383, %r9384, %r9385}, {%r1, %r1, %r1, %r1}, {%r1}, {%r9370, %r9371, %r9372, %r9373, %r9374, %r9375, %r9376, %r9377};
	bar.warp.sync 	-1;
	wmma.mma.sync.aligned.row.col.m32n8k16.s32.s8.s8.s32 {%r9386, %r9387, %r9388, %r9389, %r9390, %r9391, %r9392, %r9393}, {%r1, %r1, %r1, %r1}, {%r1}, {%r9378, %r9379, %r9380, %r9381, %r9382, %r9383, %r9384, %r9385};
	bar.warp.sync 	-1;
	wmma.mma.sync.aligned.row.col.m32n8k16.s32.s8.s8.s32 {%r9394, %r9395, %r9396, %r9397, %r9398, %r9399, %r9400, %r9401}, {%r1, %r1, %r1, %r1}, {%r1}, {%r9386, %r9387, %r9388, %r9389, %r9390, %r9391, %r9392, %r9393};
	bar.warp.sync 	-1;
	wmma.mma.sync.aligned.row.col.m32n8k16.s32.s8.s8.s32 {%r9402, %r9403, %r9404, %r9405, %r9406, %r9407, %r9408, %r9409}, {%r1, %r1, %r1, %r1}, {%r1}, {%r9394, %r9395, %r9396, %r9397, %r9398, %r9399, %r9400, %r9401};
	bar.warp.sync 	-1;
	wmma.mma.sync.aligned.row.col.m32n8k16.s32.s8.s8.s32 {%r9410, %r9411, %r9412, %r9413, %r9414, %r9415, %r9416, %r9417}, {%r1, %r1, %r1, %r1}, {%r1}, {%r9402, %r9403, %r9404, %r9405, %r9406, %r9407, %r9408, %r9409};
	bar.warp.sync 	-1;
	wmma.mma.sync.aligned.row.col.m32n8k16.s32.s8.s8.s32 {%r9418, %r9419, %r9420, %r9421, %r9422, %r9423, %r9424, %r9425}, {%r1, %r1, %r1, %r1}, {%r1}, {%r9410, %r9411, %r9412, %r9413, %r9414, %r9415, %r9416, %r9417};
	bar.warp.sync 	-1;
	wmma.mma.sync.aligned.row.col.m32n8k16.s32.s8.s8.s32 {%r9426, %r9427, %r9428, %r9429, %r9430, %r9431, %r9432, %r9433}, {%r1, %r1, %r1, %r1}, {%r1}, {%r9418, %r9419, %r9420, %r9421, %r9422, %r9423, %r9424, %r9425};
	bar.warp.sync 	-1;
	wmma.mma.sync.aligned.row.col.m32n8k16.s32.s8.s8.s32 {%r9434, %r9435, %r9436, %r9437, %r9438, %r9439, %r9440, %r9441}, {%r1, %r1, %r1, %r1}, {%r1}, {%r9426, %r9427, %r9428, %r9429, %r9430, %r9431, %r9432, %r9433};
	bar.warp.sync 	-1;
	wmma.mma.sync.aligned.row.col.m32n8k16.s32.s8.s8.s32 {%r9442, %r9443, %r9444, %r9445, %r9446, %r9447, %r9448, %r9449}, {%r1, %r1, %r1, %r1}, {%r1}, {%r9434, %r9435, %r9436, %r9437, %r9438, %r9439, %r9440, %r9441};
	bar.warp.sync 	-1;
	wmma.mma.sync.aligned.row.col.m32n8k16.s32.s8.s8.s32 {%r9450, %r9451, %r9452, %r9453, %r9454, %r9455, %r9456, %r9457}, {%r1, %r1, %r1, %r1}, {%r1}, {%r9442, %r9443, %r9444, %r9445, %r9446, %r9447, %r9448, %r9449};
	bar.warp.sync 	-1;
	wmma.mma.sync.aligned.row.col.m32n8k16.s32.s8.s8.s32 {%r9458, %r9459, %r9460, %r9461, %r9462, %r9463, %r9464, %r9465}, {%r1, %r1, %r1, %r1}, {%r1}, {%r9450, %r9451, %r9452, %r9453, %r9454, %r9455, %r9456, %r9457};
	bar.warp.sync 	-1;
	wmma.mma.sync.aligned.row.col.m32n8k16.s32.s8.s8.s32 {%r9466, %r9467, %r9468, %r9469, %r9470, %r9471, %r9472, %r9473}, {%r1, %r1, %r1, %r1}, {%r1}, {%r9458, %r9459, %r9460, %r9461, %r9462, %r9463, %r9464, %r9465};
	bar.warp.sync 	-1;
	wmma.mma.sync.aligned.row.col.m32n8k16.s32.s8.s8.s32 {%r9474, %r9475, %r9476, %r9477, %r9478, %r9479, %r9480, %r9481}, {%r1, %r1, %r1, %r1}, {%r1}, {%r9466, %r9467, %r9468, %r9469, %r9470, %r9471, %r9472, %r9473};
	bar.warp.sync 	-1;
	wmma.mma.sync.aligned.row.col.m32n8k16.s32.s8.s8.s32 {%r9482, %r9483, %r9484, %r9485, %r9486, %r9487, %r9488, %r9489}, {%r1, %r1, %r1, %r1}, {%r1}, {%r9474, %r9475, %r9476, %r9477, %r9478, %r9479, %r9480, %r9481};
	bar.warp.sync 	-1;
	wmma.mma.sync.aligned.row.col.m32n8k16.s32.s8.s8.s32 {%r9490, %r9491, %r9492, %r9493, %r9494, %r9495, %r9496, %r9497}, {%r1, %r1, %r1, %r1}, {%r1}, {%r9482, %r9483, %r9484, %r9485, %r9486, %r9487, %r9488, %r9489};
	bar.warp.sync 	-1;
	wmma.mma.sync.aligned.row.col.m32n8k16.s32.s8.s8.s32 {%r9498, %r9499, %r9500, %r9501, %r9502, %r9503, %r9504, %r9505}, {%r1, %r1, %r1, %r1}, {%r1}, {%r9490, %r9491, %r9492, %r9493, %r9494, %r9495, %r9496, %r9497};
	bar.warp.sync 	-1;
	wmma.mma.sync.aligned.row.col.m32n8k16.s32.s8.s8.s32 {%r9506, %r9507, %r9508, %r9509, %r9510, %r9511, %r9512, %r9513}, {%r1, %r1, %r1, %r1}, {%r1}, {%r9498, %r9499, %r9500, %r9501, %r9502, %r9503, %r9504, %r9505};
	bar.warp.sync 	-1;
	wmma.mma.sync.aligned.row.col.m32n8k16.s32.s8.s8.s32 {%r9514, %r9515, %r9516, %r9517, %r9518, %r9519, %r9520, %r9521}, {%r1, %r1, %r1, %r1}, {%r1}, {%r9506, %r9507, %r9508, %r9509, %r9510, %r9511, %r9512, %r9513};
	bar.warp.sync 	-1;
	wmma.mma.sync.aligned.row.col.m32n8k16.s32.s8.s8.s32 {%r9522, %r9523, %r9524, %r9525, %r9526, %r9527, %r9528, %r9529}, {%r1, %r1, %r1, %r1}, {%r1}, {%r9514, %r9515, %r9516, %r9517, %r9518, %r9519, %r9520, %r9521};
	bar.warp.sync 	-1;
	wmma.mma.sync.aligned.row.col.m32n8k16.s32.s8.s8.s32 {%r9530, %r9531, %r9532, %r9533, %r9534, %r9535, %r9536, %r9537}, {%r1, %r1, %r1, %r1}, {%r1}, {%r9522, %r9523, %r9524, %r9525, %r9526, %r9527, %r9528, %r9529};
	bar.warp.sync 	-1;
	wmma.mma.sync.aligned.row.col.m32n8k16.s32.s8.s8.s32 {%r9538, %r9539, %r9540, %r9541, %r9542, %r9543, %r9544, %r9545}, {%r1, %r1, %r1, %r1}, {%r1}, {%r9530, %r9531, %r9532, %r9533, %r9534, %r9535, %r9536, %r9537};
	bar.warp.sync 	-1;
	wmma.mma.sync.aligned.row.col.m32n8k16.s32.s8.s8.s32 {%r9546, %r9547, %r9548, %r9549, %r9550, %r9551, %r9552, %r9553}, {%r1, %r1, %r1, %r1}, {%r1}, {%r9538, %r9539, %r9540, %r9541, %r9542, %r9543, %r9544, %r9545};
	bar.warp.sync 	-1;
	wmma.mma.sync.aligned.row.col.m32n8k16.s32.s8.s8.s32 {%r9554, %r9555, %r9556, %r9557, %r9558, %r9559, %r9560, %r9561}, {%r1, %r1, %r1, %r1}, {%r1}, {%r9546, %r9547, %r9548, %r9549, %r9550, %r9551, %r9552, %r9553};
	bar.warp.sync 	-1;
	wmma.mma.sync.aligned.row.col.m32n8k16.s32.s8.s8.s32 {%r9562, %r9563, %r9564, %r9565, %r9566, %r9567, %r9568, %r9569}, {%r1, %r1, %r1, %r1}, {%r1}, {%r9554, %r9555, %r9556, %r9557, %r9558, %r9559, %r9560, %r9561};
	bar.warp.sync 	-1;
	wmma.mma.sync.aligned.row.col.m32n8k16.s32.s8.s8.s32 {%r9570, %r9571, %r9572, %r9573, %r9574, %r9575, %r9576, %r9577}, {%r1, %r1, %r1, %r1}, {%r1}, {%r9562, %r9563, %r9564, %r9565, %r9566, %r9567, %r9568, %r9569};
	bar.warp.sync 	-1;
	wmma.mma.sync.aligned.row.col.m32n8k16.s32.s8.s8.s32 {%r9578, %r9579, %r9580, %r9581, %r9582, %r9583, %r9584, %r9585}, {%r1, %r1, %r1, %r1}, {%r1}, {%r9570, %r9571, %r9572, %r9573, %r9574, %r9575, %r9576, %r9577};
	bar.warp.sync 	-1;
	wmma.mma.sync.aligned.row.col.m32n8k16.s32.s8.s8.s32 {%r9586, %r9587, %r9588, %r9589, %r9590, %r9591, %r9592, %r9593}, {%r1, %r1, %r1, %r1}, {%r1}, {%r9578, %r9579, %r9580, %r9581, %r9582, %r9583, %r9584, %r9585};
	bar.warp.sync 	-1;
	wmma.mma.sync.aligned.row.col.m32n8k16.s32.s8.s8.s32 {%r9594, %r9595, %r9596, %r9597, %r9598, %r9599, %r9600, %r9601}, {%r1, %r1, %r1, %r1}, {%r1}, {%r9586, %r9587, %r9588, %r9589, %r9590, %r9591, %r9592, %r9593};
	bar.warp.sync 	-1;
	wmma.mma.sync.aligned.row.col.m32n8k16.s32.s8.s8.s32 {%r9602, %r9603, %r9604, %r9605, %r9606, %r9607, %r9608, %r9609}, {%r1, %r1, %r1, %r1}, {%r1}, {%r9594, %r9595, %r9596, %r9597, %r9598, %r9599, %r9600, %r9601};
	bar.warp.sync 	-1;
	wmma.mma.sync.aligned.row.col.m32n8k16.s32.s8.s8.s32 {%r9610, %r9611, %r9612, %r9613, %r9614, %r9615, %r9616, %r9617}, {%r1, %r1, %r1, %r1}, {%r1}, {%r9602, %r9603, %r9604, %r9605, %r9606, %r9607, %r9608, %r9609};
	bar.warp.sync 	-1;
	wmma.mma.sync.aligned.row.col.m32n8k16.s32.s8.s8.s32 {%r9618, %r9619, %r9620, %r9621, %r9622, %r9623, %r9624, %r9625}, {%r1, %r1, %r1, %r1}, {%r1}, {%r9610, %r9611, %r9612, %r9613, %r9614, %r9615, %r9616, %r9617};
	bar.warp.sync 	-1;
	wmma.mma.sync.aligned.row.col.m32n8k16.s32.s8.s8.s32 {%r9626, %r9627, %r9628, %r9629, %r9630, %r9631, %r9632, %r9633}, {%r1, %r1, %r1, %r1}, {%r1}, {%r9618, %r9619, %r9620, %r9621, %r9622, %r9623, %r9624, %r9625};
	bar.warp.sync 	-1;
	wmma.mma.sync.aligned.row.col.m32n8k16.s32.s8.s8.s32 {%r9634, %r9635, %r9636, %r9637, %r9638, %r9639, %r9640, %r9641}, {%r1, %r1, %r1, %r1}, {%r1}, {%r9626, %r9627, %r9628, %r9629, %r9630, %r9631, %r9632, %r9633};
	bar.warp.sync 	-1;
	wmma.mma.sync.aligned.row.col.m32n8k16.s32.s8.s8.s32 {%r9642, %r9643, %r9644, %r9645, %r9646, %r9647, %r9648, %r9649}, {%r1, %r1, %r1, %r1}, {%r1}, {%r9634, %r9635, %r9636, %r9637, %r9638, %r9639, %r9640, %r9641};
	bar.warp.sync 	-1;
	wmma.mma.sync.aligned.row.col.m32n8k16.s32.s8.s8.s32 {%r9650, %r9651, %r9652, %r9653, %r9654, %r9655, %r9656, %r9657}, {%r1, %r1, %r1, %r1}, {%r1}, {%r9642, %r9643, %r9644, %r9645, %r9646, %r9647, %r9648, %r9649};
	bar.warp.sync 	-1;
	wmma.mma.sync.aligned.row.col.m32n8k16.s32.s8.s8.s32 {%r9658, %r9659, %r9660, %r9661, %r9662, %r9663, %r9664, %r9665}, {%r1, %r1, %r1, %r1}, {%r1}, {%r9650, %r9651, %r9652, %r9653, %r9654, %r9655, %r9656, %r9657};
	bar.warp.sync 	-1;
	wmma.mma.sync.aligned.row.col.m32n8k16.s32.s8.s8.s32 {%r9666, %r9667, %r9668, %r9669, %r9670, %r9671, %r9672, %r9673}, {%r1, %r1, %r1, %r1}, {%r1}, {%r9658, %r9659, %r9660, %r9661, %r9662, %r9663, %r9664, %r9665};
	bar.warp.sync 	-1;
	wmma.mma.sync.aligned.row.col.m32n8k16.s32.s8.s8.s32 {%r9674, %r9675, %r9676, %r9677, %r9678, %r9679, %r9680, %r9681}, {%r1, %r1, %r1, %r1}, {%r1}, {%r9666, %r9667, %r9668, %r9669, %r9670, %r9671, %r9672, %r9673};
	bar.warp.sync 	-1;
	wmma.mma.sync.aligned.row.col.m32n8k16.s32.s8.s8.s32 {%r9682, %r9683, %r9684, %r9685, %r9686, %r9687, %r9688, %r9689}, {%r1, %r1, %r1, %r1}, {%r1}, {%r9674, %r9675, %r9676, %r9677, %r9678, %r9679, %r9680, %r9681};
	bar.warp.sync 	-1;
	wmma.mma.sync.aligned.row.col.m32n8k16.s32.s8.s8.s32 {%r9690, %r9691, %r9692, %r9693, %r9694, %r9695, %r9696, %r9697}, {%r1, %r1, %r1, %r1}, {%r1}, {%r9682, %r9683, %r9684, %r9685, %r9686, %r9687, %r9688, %r9689};
	bar.warp.sync 	-1;
	wmma.mma.sync.aligned.row.col.m32n8k16.s32.s8.s8.s32 {%r9698, %r9699, %r9700, %r9701, %r9702, %r9703, %r9704, %r9705}, {%r1, %r1, %r1, %r1}, {%r1}, {%r9690, %r9691, %r9692, %r9693, %r9694, %r9695, %r9696, %r9697};
	bar.warp.sync 	-1;
	wmma.mma.sync.aligned.row.col.m32n8k16.s32.s8.s8.s32 {%r9706, %r9707, %r9708, %r9709, %r9710, %r9711, %r9712, %r9713}, {%r1, %r1, %r1, %r1}, {%r1}, {%r9698, %r9699, %r9700, %r9701, %r9702, %r9703, %r9704, %r9705};
	bar.warp.sync 	-1;
	wmma.mma.sync.aligned.row.col.m32n8k16.s32.s8.s8.s32 {%r9714, %r9715, %r9716, %r9717, %r9718, %r9719, %r9720, %r9721}, {%r1, %r1, %r1, %r1}, {%r1}, {%r9706, %r9707, %r9708, %r9709, %r9710, %r9711, %r9712, %r9713};
	bar.warp.sync 	-1;
	wmma.mma.sync.aligned.row.col.m32n8k16.s32.s8.s8.s32 {%r9722, %r9723, %r9724, %r9725, %r9726, %r9727, %r9728, %r9729}, {%r1, %r1, %r1, %r1}, {%r1}, {%r9714, %r9715, %r9716, %r9717, %r9718, %r9719, %r9720, %r9721};
	bar.warp.sync 	-1;
	wmma.mma.sync.aligned.row.col.m32n8k16.s32.s8.s8.s32 {%r9730, %r9731, %r9732, %r9733, %r9734, %r9735, %r9736, %r9737}, {%r1, %r1, %r1, %r1}, {%r1}, {%r9722, %r9723, %r9724, %r9725, %r9726, %r9727, %r9728, %r9729};
	bar.warp.sync 	-1;
	wmma.mma.sync.aligned.row.col.m32n8k16.s32.s8.s8.s32 {%r9738, %r9739, %r9740, %r9741, %r9742, %r9743, %r9744, %r9745}, {%r1, %r1, %r1, %r1}, {%r1}, {%r9730, %r9731, %r9732, %r9733, %r9734, %r9735, %r9736, %r9737};
	bar.warp.sync 	-1;
	wmma.mma.sync.aligned.row.col.m32n8k16.s32.s8.s8.s32 {%r9746, %r9747, %r9748, %r9749, %r9750, %r9751, %r9752, %r9753}, {%r1, %r1, %r1, %r1}, {%r1}, {%r9738, %r9739, %r9740, %r9741, %r9742, %r9743, %r9744, %r9745};
	bar.warp.sync 	-1;
	wmma.mma.sync.aligned.row.col.m32n8k16.s32.s8.s8.s32 {%r9754, %r9755, %r9756, %r9757, %r9758, %r9759, %r9760, %r9761}, {%r1, %r1, %r1, %r1}, {%r1}, {%r9746, %r9747, %r9748, %r9749, %r9750, %r9751, %r9752, %r9753};
	bar.warp.sync 	-1;
	wmma.mma.sync.aligned.row.col.m32n8k16.s32.s8.s8.s32 {%r9762, %r9763, %r9764, %r9765, %r9766, %r9767, %r9768, %r9769}, {%r1, %r1, %r1, %r1}, {%r1}, {%r9754, %r9755, %r9756, %r9757, %r9758, %r9759, %r9760, %r9761};
	bar.warp.sync 	-1;
	wmma.mma.sync.aligned.row.col.m32n8k16.s32.s8.s8.s32 {%r9770, %r9771, %r9772, %r9773, %r9774, %r9775, %r9776, %r9777}, {%r1, %r1, %r1, %r1}, {%r1}, {%r9762, %r9763, %r9764, %r9765, %r9766, %r9767, %r9768, %r9769};
	bar.warp.sync 	-1;
	wmma.mma.sync.aligned.row.col.m32n8k16.s32.s8.s8.s32 {%r9778, %r9779, %r9780, %r9781, %r9782, %r9783, %r9784, %r9785}, {%r1, %r1, %r1, %r1}, {%r1}, {%r9770, %r9771, %r9772, %r9773, %r9774, %r9775, %r9776, %r9777};
	bar.warp.sync 	-1;
	wmma.mma.sync.aligned.row.col.m32n8k16.s32.s8.s8.s32 {%r9786, %r9787, %r9788, %r9789, %r9790, %r9791, %r9792, %r9793}, {%r1, %r1, %r1, %r1}, {%r1}, {%r9778, %r9779, %r9780, %r9781, %r9782, %r9783, %r9784, %r9785};
	bar.warp.sync 	-1;
	wmma.mma.sync.aligned.row.col.m32n8k16.s32.s8.s8.s32 {%r9794, %r9795, %r9796, %r9797, %r9798, %r9799, %r9800, %r9801}, {%r1, %r1, %r1, %r1}, {%r1}, {%r9786, %r9787, %r9788, %r9789, %r9790, %r9791, %r9792, %r9793};
	bar.warp.sync 	-1;
	wmma.mma.sync.aligned.row.col.m32n8k16.s32.s8.s8.s32 {%r9802, %r9803, %r9804, %r9805, %r9806, %r9807, %r9808, %r9809}, {%r1, %r1, %r1, %r1}, {%r1}, {%r9794, %r9795, %r9796, %r9797, %r9798, %r9799, %r9800, %r9801};
	bar.warp.sync 	-1;
	wmma.mma.sync.aligned.row.col.m32n8k16.s32.s8.s8.s32 {%r9810, %r9811, %r9812, %r9813, %r9814, %r9815, %r9816, %r9817}, {%r1, %r1, %r1, %r1}, {%r1}, {%r9802, %r9803, %r9804, %r9805, %r9806, %r9807, %r9808, %r9809};
	bar.warp.sync 	-1;
	wmma.mma.sync.aligned.row.col.m32n8k16.s32.s8.s8.s32 {%r9818, %r9819, %r9820, %r9821, %r9822, %r9823, %r9824, %r9825}, {%r1, %r1, %r1, %r1}, {%r1}, {%r9810, %r9811, %r9812, %r9813, %r9814, %r9815, %r9816, %r9817};
	bar.warp.sync 	-1;
	wmma.mma.sync.aligned.row.col.m32n8k16.s32.s8.s8.s32 {%r9826, %r9827, %r9828, %r9829, %r9830, %r9831, %r9832, %r9833}, {%r1, %r1, %r1, %r1}, {%r1}, {%r9818, %r9819, %r9820, %r9821, %r9822, %r9823, %r9824, %r9825};
	bar.warp.sync 	-1;
	wmma.mma.sync.aligned.row.col.m32n8k16.s32.s8.s8.s32 {%r9834, %r9835, %r9836, %r9837, %r9838, %r9839, %r9840, %r9841}, {%r1, %r1, %r1, %r1}, {%r1}, {%r9826, %r9827, %r9828, %r9829, %r9830, %r9831, %r9832, %r9833};
	bar.warp.sync 	-1;
	wmma.mma.sync.aligned.row.col.m32n8k16.s32.s8.s8.s32 {%r9842, %r9843, %r9844, %r9845, %r9846, %r9847, %r9848, %r9849}, {%r1, %r1, %r1, %r1}, {%r1}, {%r9834, %r9835, %r9836, %r9837, %r9838, %r9839, %r9840, %r9841};
	bar.warp.sync 	-1;
	wmma.mma.sync.aligned.row.col.m32n8k16.s32.s8.s8.s32 {%r9850, %r9851, %r9852, %r9853, %r9854, %r9855, %r9856, %r9857}, {%r1, %r1, %r1, %r1}, {%r1}, {%r9842, %r9843, %r9844, %r9845, %r9846, %r9847, %r9848, %r9849};
	bar.warp.sync 	-1;
	wmma.mma.sync.aligned.row.col.m32n8k16.s32.s8.s8.s32 {%r9858, %r9859, %r9860, %r9861, %r9862, %r9863, %r9864, %r9865}, {%r1, %r1, %r1, %r1}, {%r1}, {%r9850, %r9851, %r9852, %r9853, %r9854, %r9855, %r9856, %r9857};
	bar.warp.sync 	-1;
	wmma.mma.sync.aligned.row.col.m32n8k16.s32.s8.s8.s32 {%r9866, %r9867, %r9868, %r9869, %r9870, %r9871, %r9872, %r9873}, {%r1, %r1, %r1, %r1}, {%r1}, {%r9858, %r9859, %r9860, %r9861, %r9862, %r9863, %r9864, %r9865};
	bar.warp.sync 	-1;
	wmma.mma.sync.aligned.row.col.m32n8k16.s32.s8.s8.s32 {%r9874, %r9875, %r9876, %r9877, %r9878, %r9879, %r9880, %r9881}, {%r1, %r1, %r1, %r1}, {%r1}, {%r9866, %r9867, %r9868, %r9869, %r9870, %r9871, %r9872, %r9873};
	bar.warp.sync 	-1;
	wmma.mma.sync.aligned.row.col.m32n8k16.s32.s8.s8.s32 {%r9882, %r9883, %r9884, %r9885, %r9886, %r9887, %r9888, %r9889}, {%r1, %r1, %r1, %r1}, {%r1}, {%r9874, %r9875, %r9876, %r9877, %r9878, %r9879, %r9880, %r9881};
	bar.warp.sync 	-1;
	wmma.mma.sync.aligned.row.col.m32n8k16.s32.s8.s8.s32 {%r9890, %r9891, %r9892, %r9893, %r9894, %r9895, %r9896, %r9897}, {%r1, %r1, %r1, %r1}, {%r1}, {%r9882, %r9883, %r9884, %r9885, %r9886, %r9887, %r9888, %r9889};
	bar.warp.sync 	-1;
	wmma.mma.sync.aligned.row.col.m32n8k16.s32.s8.s8.s32 {%r9898, %r9899, %r9900, %r9901, %r9902, %r9903, %r9904, %r9905}, {%r1, %r1, %r1, %r1}, {%r1}, {%r9890, %r9891, %r9892, %r9893, %r9894, %r9895, %r9896, %r9897};
	bar.warp.sync 	-1;
	wmma.mma.sync.aligned.row.col.m32n8k16.s32.s8.s8.s32 {%r9906, %r9907, %r9908, %r9909, %r9910, %r9911, %r9912, %r9913}, {%r1, %r1, %r1, %r1}, {%r1}, {%r9898, %r9899, %r9900, %r9901, %r9902, %r9903, %r9904, %r9905};
	bar.warp.sync 	-1;
	wmma.mma.sync.aligned.row.col.m32n8k16.s32.s8.s8.s32 {%r9914, %r9915, %r9916, %r9917, %r9918, %r9919, %r9920, %r9921}, {%r1, %r1, %r1, %r1}, {%r1}, {%r9906, %r9907, %r9908, %r9909, %r9910, %r9911, %r9912, %r9913};
	bar.warp.sync 	-1;
	wmma.mma.sync.aligned.row.col.m32n8k16.s32.s8.s8.s32 {%r9922, %r9923, %r9924, %r9925, %r9926, %r9927, %r9928, %r9929}, {%r1, %r1, %r1, %r1}, {%r1}, {%r9914, %r9915, %r9916, %r9917, %r9918, %r9919, %r9920, %r9921};
	bar.warp.sync 	-1;
	wmma.mma.sync.aligned.row.col.m32n8k16.s32.s8.s8.s32 {%r9930, %r9931, %r9932, %r9933, %r9934, %r9935, %r9936, %r9937}, {%r1, %r1, %r1, %r1}, {%r1}, {%r9922, %r9923, %r9924, %r9925, %r9926, %r9927, %r9928, %r9929};
	bar.warp.sync 	-1;
	wmma.mma.sync.aligned.row.col.m32n8k16.s32.s8.s8.s32 {%r9938, %r9939, %r9940, %r9941, %r9942, %r9943, %r9944, %r9945}, {%r1, %r1, %r1, %r1}, {%r1}, {%r9930, %r9931, %r9932, %r9933, %r9934, %r9935, %r9936, %r9937};
	bar.warp.sync 	-1;
	wmma.mma.sync.aligned.row.col.m32n8k16.s32.s8.s8.s32 {%r9946, %r9947, %r9948, %r9949, %r9950, %r9951, %r9952, %r9953}, {%r1, %r1, %r1, %r1}, {%r1}, {%r9938, %r9939, %r9940, %r9941, %r9942, %r9943, %r9944, %r9945};
	bar.warp.sync 	-1;
	wmma.mma.sync.aligned.row.col.m32n8k16.s32.s8.s8.s32 {%r9954, %r9955, %r9956, %r9957, %r9958, %r9959, %r9960, %r9961}, {%r1, %r1, %r1, %r1}, {%r1}, {%r9946, %r9947, %r9948, %r9949, %r9950, %r9951, %r9952, %r9953};
	bar.warp.sync 	-1;
	wmma.mma.sync.aligned.row.col.m32n8k16.s32.s8.s8.s32 {%r9962, %r9963, %r9964, %r9965, %r9966, %r9967, %r9968, %r9969}, {%r1, %r1, %r1, %r1}, {%r1}, {%r9954, %r9955, %r9956, %r9957, %r9958, %r9959, %r9960, %r9961};
	bar.warp.sync 	-1;
	wmma.mma.sync.aligned.row.col.m32n8k16.s32.s8.s8.s32 {%r9970, %r9971, %r9972, %r9973, %r9974, %r9975, %r9976, %r9977}, {%r1, %r1, %r1, %r1}, {%r1}, {%r9962, %r9963, %r9964, %r9965, %r9966, %r9967, %r9968, %r9969};
	bar.warp.sync 	-1;
	wmma.mma.sync.aligned.row.col.m32n8k16.s32.s8.s8.s32 {%r9978, %r9979, %r9980, %r9981, %r9982, %r9983, %r9984, %r9985}, {%r1, %r1, %r1, %r1}, {%r1}, {%r9970, %r9971, %r9972, %r9973, %r9974, %r9975, %r9976, %r9977};
	bar.warp.sync 	-1;
	wmma.mma.sync.aligned.row.col.m32n8k16.s32.s8.s8.s32 {%r9986, %r9987, %r9988, %r9989, %r9990, %r9991, %r9992, %r9993}, {%r1, %r1, %r1, %r1}, {%r1}, {%r9978, %r9979, %r9980, %r9981, %r9982, %r9983, %r9984, %r9985};
	bar.warp.sync 	-1;
	wmma.mma.sync.aligned.row.col.m32n8k16.s32.s8.s8.s32 {%r9994, %r9995, %r9996, %r9997, %r9998, %r9999, %r10000, %r10001}, {%r1, %r1, %r1, %r1}, {%r1}, {%r9986, %r9987, %r9988, %r9989, %r9990, %r9991, %r9992, %r9993};
	bar.warp.sync 	-1;
	wmma.mma.sync.aligned.row.col.m32n8k16.s32.s8.s8.s32 {%r10002, %r10003, %r10004, %r10005, %r10006, %r10007, %r10008, %r10009}, {%r1, %r1, %r1, %r1}, {%r1}, {%r9994, %r9995, %r9996, %r9997, %r9998, %r9999, %r10000, %r10001};
	bar.warp.sync 	-1;
	wmma.mma.sync.aligned.row.col.m32n8k16.s32.s8.s8.s32 {%r10010, %r10011, %r10012, %r10013, %r10014, %r10015, %r10016, %r10017}, {%r1, %r1, %r1, %r1}, {%r1}, {%r10002, %r10003, %r10004, %r10005, %r10006, %r10007, %r10008, %r10009};
	bar.warp.sync 	-1;
	wmma.mma.sync.aligned.row.col.m32n8k16.s32.s8.s8.s32 {%r10018, %r10019, %r10020, %r10021, %r10022, %r10023, %r10024, %r10025}, {%r1, %r1, %r1, %r1}, {%r1}, {%r10010, %r10011, %r10012, %r10013, %r10014, %r10015, %r10016, %r10017};
	bar.warp.sync 	-1;
	wmma.mma.sync.aligned.row.col.m32n8k16.s32.s8.s8.s32 {%r10026, %r10027, %r10028, %r10029, %r10030, %r10031, %r10032, %r10033}, {%r1, %r1, %r1, %r1}, {%r1}, {%r10018, %r10019, %r10020, %r10021, %r10022, %r10023, %r10024, %r10025};
	bar.warp.sync 	-1;
	wmma.mma.sync.aligned.row.col.m32n8k16.s32.s8.s8.s32 {%r10034, %r10035, %r10036, %r10037, %r10038, %r10039, %r10040, %r10041}, {%r1, %r1, %r1, %r1}, {%r1}, {%r10026, %r10027, %r10028, %r10029, %r10030, %r10031, %r10032, %r10033};
	bar.warp.sync 	-1;
	wmma.mma.sync.aligned.row.col.m32n8k16.s32.s8.s8.s32 {%r10042, %r10043, %r10044, %r10045, %r10046, %r10047, %r10048, %r10049}, {%r1, %r1, %r1, %r1}, {%r1}, {%r10034, %r10035, %r10036, %r10037, %r10038, %r10039, %r10040, %r10041};
	bar.warp.sync 	-1;
	wmma.mma.sync.aligned.row.col.m32n8k16.s32.s8.s8.s32 {%r10050, %r10051, %r10052, %r10053, %r10054, %r10055, %r10056, %r10057}, {%r1, %r1, %r1, %r1}, {%r1}, {%r10042, %r10043, %r10044, %r10045, %r10046, %r10047, %r10048, %r10049};
	bar.warp.sync 	-1;
	wmma.mma.sync.aligned.row.col.m32n8k16.s32.s8.s8.s32 {%r10058, %r10059, %r10060, %r10061, %r10062, %r10063, %r10064, %r10065}, {%r1, %r1, %r1, %r1}, {%r1}, {%r10050, %r10051, %r10052, %r10053, %r10054, %r10055, %r10056, %r10057};
	bar.warp.sync 	-1;
	wmma.mma.sync.aligned.row.col.m32n8k16.s32.s8.s8.s32 {%r10066, %r10067, %r10068, %r10069, %r10070, %r10071, %r10072, %r10073}, {%r1, %r1, %r1, %r1}, {%r1}, {%r10058, %r10059, %r10060, %r10061, %r10062, %r10063, %r10064, %r10065};
	bar.warp.sync 	-1;
	wmma.mma.sync.aligned.row.col.m32n8k16.s32.s8.s8.s32 {%r10074, %r10075, %r10076, %r10077, %r10078, %r10079, %r10080, %r10081}, {%r1, %r1, %r1, %r1}, {%r1}, {%r10066, %r10067, %r10068, %r10069, %r10070, %r10071, %r10072, %r10073};
	bar.warp.sync 	-1;
	wmma.mma.sync.aligned.row.col.m32n8k16.s32.s8.s8.s32 {%r10082, %r10083, %r10084, %r10085, %r10086, %r10087, %r10088, %r10089}, {%r1, %r1, %r1, %r1}, {%r1}, {%r10074, %r10075, %r10076, %r10077, %r10078, %r10079, %r10080, %r10081};
	bar.warp.sync 	-1;
	wmma.mma.sync.aligned.row.col.m32n8k16.s32.s8.s8.s32 {%r10090, %r10091, %r10092, %r10093, %r10094, %r10095, %r10096, %r10097}, {%r1, %r1, %r1, %r1}, {%r1}, {%r10082, %r10083, %r10084, %r10085, %r10086, %r10087, %r10088, %r10089};
	bar.warp.sync 	-1;
	wmma.mma.sync.aligned.row.col.m32n8k16.s32.s8.s8.s32 {%r10098, %r10099, %r10100, %r10101, %r10102, %r10103, %r10104, %r10105}, {%r1, %r1, %r1, %r1}, {%r1}, {%r10090, %r10091, %r10092, %r10093, %r10094, %r10095, %r10096, %r10097};
	bar.warp.sync 	-1;
	wmma.mma.sync.aligned.row.col.m32n8k16.s32.s8.s8.s32 {%r10106, %r10107, %r10108, %r10109, %r10110, %r10111, %r10112, %r10113}, {%r1, %r1, %r1, %r1}, {%r1}, {%r10098, %r10099, %r10100, %r10101, %r10102, %r10103, %r10104, %r10105};
	bar.warp.sync 	-1;
	wmma.mma.sync.aligned.row.col.m32n8k16.s32.s8.s8.s32 {%r10114, %r10115, %r10116, %r10117, %r10118, %r10119, %r10120, %r10121}, {%r1, %r1, %r1, %r1}, {%r1}, {%r10106, %r10107, %r10108, %r10109, %r10110, %r10111, %r10112, %r10113};
	bar.warp.sync 	-1;
	wmma.mma.sync.aligned.row.col.m32n8k16.s32.s8.s8.s32 {%r10122, %r10123, %r10124, %r10125, %r10126, %r10127, %r10128, %r10129}, {%r1, %r1, %r1, %r1}, {%r1}, {%r10114, %r10115, %r10116, %r10117, %r10118, %r10119, %r10120, %r10121};
	bar.warp.sync 	-1;
	wmma.mma.sync.aligned.row.col.m32n8k16.s32.s8.s8.s32 {%r10130, %r10131, %r10132, %r10133, %r10134, %r10135, %r10136, %r10137}, {%r1, %r1, %r1, %r1}, {%r1}, {%r10122, %r10123, %r10124, %r10125, %r10126, %r10127, %r10128, %r10129};
	bar.warp.sync 	-1;
	wmma.mma.sync.aligned.row.col.m32n8k16.s32.s8.s8.s32 {%r10138, %r10139, %r10140, %r10141, %r10142, %r10143, %r10144, %r10145}, {%r1, %r1, %r1, %r1}, {%r1}, {%r10130, %r10131, %r10132, %r10133, %r10134, %r10135, %r10136, %r10137};
	bar.warp.sync 	-1;
	wmma.mma.sync.aligned.row.col.m32n8k16.s32.s8.s8.s32 {%r10146, %r10147, %r10148, %r10149, %r10150, %r10151, %r10152, %r10153}, {%r1, %r1, %r1, %r1}, {%r1}, {%r10138, %r10139, %r10140, %r10141, %r10142, %r10143, %r10144, %r10145};
	bar.warp.sync 	-1;
	wmma.mma.sync.aligned.row.col.m32n8k16.s32.s8.s8.s32 {%r10154, %r10155, %r10156, %r10157, %r10158, %r10159, %r10160, %r10161}, {%r1, %r1, %r1, %r1}, {%r1}, {%r10146, %r10147, %r10148, %r10149, %r10150, %r10151, %r10152, %r10153};
	bar.warp.sync 	-1;
	wmma.mma.sync.aligned.row.col.m32n8k16.s32.s8.s8.s32 {%r10162, %r10163, %r10164, %r10165, %r10166, %r10167, %r10168, %r10169}, {%r1, %r1, %r1, %r1}, {%r1}, {%r10154, %r10155, %r10156, %r10157, %r10158, %r10159, %r10160, %r10161};
	bar.warp.sync 	-1;
	wmma.mma.sync.aligned.row.col.m32n8k16.s32.s8.s8.s32 {%r10170, %r10171, %r10172, %r10173, %r10174, %r10175, %r10176, %r10177}, {%r1, %r1, %r1, %r1}, {%r1}, {%r10162, %r10163, %r10164, %r10165, %r10166, %r10167, %r10168, %r10169};
	bar.warp.sync 	-1;
	wmma.mma.sync.aligned.row.col.m32n8k16.s32.s8.s8.s32 {%r10178, %r10179, %r10180, %r10181, %r10182, %r10183, %r10184, %r10185}, {%r1, %r1, %r1, %r1}, {%r1}, {%r10170, %r10171, %r10172, %r10173, %r10174, %r10175, %r10176, %r10177};
	bar.warp.sync 	-1;
	wmma.mma.sync.aligned.row.col.m32n8k16.s32.s8.s8.s32 {%r10186, %r10187, %r10188, %r10189, %r10190, %r10191, %r10192, %r10193}, {%r1, %r1, %r1, %r1}, {%r1}, {%r10178, %r10179, %r10180, %r10181, %r10182, %r10183, %r10184, %r10185};
	bar.warp.sync 	-1;
	wmma.mma.sync.aligned.row.col.m32n8k16.s32.s8.s8.s32 {%r10194, %r10195, %r10196, %r10197, %r10198, %r10199, %r10200, %r10201}, {%r1, %r1, %r1, %r1}, {%r1}, {%r10186, %r10187, %r10188, %r10189, %r10190, %r10191, %r10192, %r10193};
	bar.warp.sync 	-1;
	wmma.mma.sync.aligned.row.col.m32n8k16.s32.s8.s8.s32 {%r10202, %r10203, %r10204, %r10205, %r10206, %r10207, %r10208, %r10209}, {%r1, %r1, %r1, %r1}, {%r1}, {%r10194, %r10195, %r10196, %r10197, %r10198, %r10199, %r10200, %r10201};
	bar.warp.sync 	-1;
	wmma.mma.sync.aligned.row.col.m32n8k16.s32.s8.s8.s32 {%r10210, %r10211, %r10212, %r10213, %r10214, %r10215, %r10216, %r10217}, {%r1, %r1, %r1, %r1}, {%r1}, {%r10202, %r10203, %r10204, %r10205, %r10206, %r10207, %r10208, %r10209};
	bar.warp.sync 	-1;
	wmma.mma.sync.aligned.row.col.m32n8k16.s32.s8.s8.s32 {%r10218, %r10219, %r10220, %r10221, %r10222, %r10223, %r10224, %r10225}, {%r1, %r1, %r1, %r1}, {%r1}, {%r10210, %r10211, %r10212, %r10213, %r10214, %r10215, %r10216, %r10217};
	bar.warp.sync 	-1;
	wmma.mma.sync.aligned.row.col.m32n8k16.s32.s8.s8.s32 {%r10226, %r10227, %r10228, %r10229, %r10230, %r10231, %r10232, %r10233}, {%r1, %r1, %r1, %r1}, {%r1}, {%r10218, %r10219, %r10220, %r10221, %r10222, %r10223, %r10224, %r10225};
	bar.warp.sync 	-1;
	wmma.mma.sync.aligned.row.col.m32n8k16.s32.s8.s8.s32 {%r10234, %r10235, %r10236, %r10237, %r10238, %r10239, %r10240, %r10241}, {%r1, %r1, %r1, %r1}, {%r1}, {%r10226, %r10227, %r10228, %r10229, %r10230, %r10231, %r10232, %r10233};
	bar.warp.sync 	-1;
	wmma.mma.sync.aligned.row.col.m32n8k16.s32.s8.s8.s32 {%r10242, %r10243, %r10244, %r10245, %r10246, %r10247, %r10248, %r10249}, {%r1, %r1, %r1, %r1}, {%r1}, {%r10234, %r10235, %r10236, %r10237, %r10238, %r10239, %r10240, %r10241};
	bar.warp.sync 	-1;
	wmma.mma.sync.aligned.row.col.m32n8k16.s32.s8.s8.s32 {%r10250, %r10251, %r10252, %r10253, %r10254, %r10255, %r10256, %r10257}, {%r1, %r1, %r1, %r1}, {%r1}, {%r10242, %r10243, %r10244, %r10245, %r10246, %r10247, %r10248, %r10249};
	bar.warp.sync 	-1;
	wmma.mma.sync.aligned.row.col.m32n8k16.s32.s8.s8.s32 {%r10258, %r10259, %r10260, %r10261, %r10262, %r10263, %r10264, %r10265}, {%r1, %r1, %r1, %r1}, {%r1}, {%r10250, %r10251, %r10252, %r10253, %r10254, %r10255, %r10256, %r10257};
	bar.warp.sync 	-1;
	wmma.mma.sync.aligned.row.col.m32n8k16.s32.s8.s8.s32 {%r10266, %r10267, %r10268, %r10269, %r10270, %r10271, %r10272, %r10273}, {%r1, %r1, %r1, %r1}, {%r1}, {%r10258, %r10259, %r10260, %r10261, %r10262, %r10263, %r10264, %r10265};
	bar.warp.sync 	-1;
	wmma.mma.sync.aligned.row.col.m32n8k16.s32.s8.s8.s32 {%r10274, %r10275, %r10276, %r10277, %r10278, %r10279, %r10280, %r10281}, {%r1, %r1, %r1, %r1}, {%r1}, {%r10266, %r10267, %r10268, %r10269, %r10270, %r10271, %r10272, %r10273};
	bar.warp.sync 	-1;
	wmma.mma.sync.aligned.row.col.m32n8k16.s32.s8.s8.s32 {%r10282, %r10283, %r10284, %r10285, %r10286, %r10287, %r10288, %r10289}, {%r1, %r1, %r1, %r1}, {%r1}, {%r10274, %r10275, %r10276, %r10277, %r10278, %r10279, %r10280, %r10281};
	bar.warp.sync 	-1;
	wmma.mma.sync.aligned.row.col.m32n8k16.s32.s8.s8.s32 {%r10290, %r10291, %r10292, %r10293, %r10294, %r10295, %r10296, %r10297}, {%r1, %r1, %r1, %r1}, {%r1}, {%r10282, %r10283, %r10284, %r10285, %r10286, %r10287, %r10288, %r10289};
	bar.warp.sync 	-1;
	wmma.mma.sync.aligned.row.col.m32n8k16.s32.s8.s8.s32 {%r10298, %r10299, %r10300, %r10301, %r10302, %r10303, %r10304, %r10305}, {%r1, %r1, %r1, %r1}, {%r1}, {%r10290, %r10291, %r10292, %r10293, %r10294, %r10295, %r10296, %r10297};
	bar.warp.sync 	-1;
	wmma.mma.sync.aligned.row.col.m32n8k16.s32.s8.s8.s32 {%r10306, %r10307, %r10308, %r10309, %r10310, %r10311, %r10312, %r10313}, {%r1, %r1, %r1, %r1}, {%r1}, {%r10298, %r10299, %r10300, %r10301, %r10302, %r10303, %r10304, %r10305};
	bar.warp.sync 	-1;
	wmma.mma.sync.aligned.row.col.m32n8k16.s32.s8.s8.s32 {%r10314, %r10315, %r10316, %r10317, %r10318, %r10319, %r10320, %r10321}, {%r1, %r1, %r1, %r1}, {%r1}, {%r10306, %r10307, %r10308, %r10309, %r10310, %r10311, %r10312, %r10313};
	bar.warp.sync 	-1;
	wmma.mma.sync.aligned.row.col.m32n8k16.s32.s8.s8.s32 {%r10322, %r10323, %r10324, %r10325, %r10326, %r10327, %r10328, %r10329}, {%r1, %r1, %r1, %r1}, {%r1}, {%r10314, %r10315, %r10316, %r10317, %r10318, %r10319, %r10320, %r10321};
	bar.warp.sync 	-1;
	wmma.mma.sync.aligned.row.col.m32n8k16.s32.s8.s8.s32 {%r10330, %r10331, %r10332, %r10333, %r10334, %r10335, %r10336, %r10337}, {%r1, %r1, %r1, %r1}, {%r1}, {%r10322, %r10323, %r10324, %r10325, %r10326, %r10327, %r10328, %r10329};
	bar.warp.sync 	-1;
	wmma.mma.sync.aligned.row.col.m32n8k16.s32.s8.s8.s32 {%r10338, %r10339, %r10340, %r10341, %r10342, %r10343, %r10344, %r10345}, {%r1, %r1, %r1, %r1}, {%r1}, {%r10330, %r10331, %r10332, %r10333, %r10334, %r10335, %r10336, %r10337};
	bar.warp.sync 	-1;
	wmma.mma.sync.aligned.row.col.m32n8k16.s32.s8.s8.s32 {%r10346, %r10347, %r10348, %r10349, %r10350, %r10351, %r10352, %r10353}, {%r1, %r1, %r1, %r1}, {%r1}, {%r10338, %r10339, %r10340, %r10341, %r10342, %r10343, %r10344, %r10345};
	bar.warp.sync 	-1;
	wmma.mma.sync.aligned.row.col.m32n8k16.s32.s8.s8.s32 {%r10354, %r10355, %r10356, %r10357, %r10358, %r10359, %r10360, %r10361}, {%r1, %r1, %r1, %r1}, {%r1}, {%r10346, %r10347, %r10348, %r10349, %r10350, %r10351, %r10352, %r10353};
	bar.warp.sync 	-1;
	wmma.mma.sync.aligned.row.col.m32n8k16.s32.s8.s8.s32 {%r10362, %r10363, %r10364, %r10365, %r10366, %r10367, %r10368, %r10369}, {%r1, %r1, %r1, %r1}, {%r1}, {%r10354, %r10355, %r10356, %r10357, %r10358, %r10359, %r10360, %r10361};
	bar.warp.sync 	-1;
	wmma.mma.sync.aligned.row.col.m32n8k16.s32.s8.s8.s32 {%r10370, %r10371, %r10372, %r10373, %r10374, %r10375, %r10376, %r10377}, {%r1, %r1, %r1, %r1}, {%r1}, {%r10362, %r10363, %r10364, %r10365, %r10366, %r10367, %r10368, %r10369};
	bar.warp.sync 	-1;
	wmma.mma.sync.aligned.row.col.m32n8k16.s32.s8.s8.s32 {%r10378, %r10379, %r10380, %r10381, %r10382, %r10383, %r10384, %r10385}, {%r1, %r1, %r1, %r1}, {%r1}, {%r10370, %r10371, %r10372, %r10373, %r10374, %r10375, %r10376, %r10377};
	bar.warp.sync 	-1;
	wmma.mma.sync.aligned.row.col.m32n8k16.s32.s8.s8.s32 {%r10386, %r10387, %r10388, %r10389, %r10390, %r10391, %r10392, %r10393}, {%r1, %r1, %r1, %r1}, {%r1}, {%r10378, %r10379, %r10380, %r10381, %r10382, %r10383, %r10384, %r10385};
	bar.warp.sync 	-1;
	wmma.mma.sync.aligned.row.col.m32n8k16.s32.s8.s8.s32 {%r10394, %r10395, %r10396, %r10397, %r10398, %r10399, %r10400, %r10401}, {%r1, %r1, %r1, %r1}, {%r1}, {%r10386, %r10387, %r10388, %r10389, %r10390, %r10391, %r10392, %r10393};
	bar.warp.sync 	-1;
	wmma.mma.sync.aligned.row.col.m32n8k16.s32.s8.s8.s32 {%r10402, %r10403, %r10404, %r10405, %r10406, %r10407, %r10408, %r10409}, {%r1, %r1, %r1, %r1}, {%r1}, {%r10394, %r10395, %r10396, %r10397, %r10398, %r10399, %r10400, %r10401};
	bar.warp.sync 	-1;
	wmma.mma.sync.aligned.row.col.m32n8k16.s32.s8.s8.s32 {%r10410, %r10411, %r10412, %r10413, %r10414, %r10415, %r10416, %r10417}, {%r1, %r1, %r1, %r1}, {%r1}, {%r10402, %r10403, %r10404, %r10405, %r10406, %r10407, %r10408, %r10409};
	bar.warp.sync 	-1;
	wmma.mma.sync.aligned.row.col.m32n8k16.s32.s8.s8.s32 {%r10418, %r10419, %r10420, %r10421, %r10422, %r10423, %r10424, %r10425}, {%r1, %r1, %r1, %r1}, {%r1}, {%r10410, %r10411, %r10412, %r10413, %r10414, %r10415, %r10416, %r10417};
	bar.warp.sync 	-1;
	wmma.mma.sync.aligned.row.col.m32n8k16.s32.s8.s8.s32 {%r10426, %r10427, %r10428, %r10429, %r10430, %r10431, %r10432, %r10433}, {%r1, %r1, %r1, %r1}, {%r1}, {%r10418, %r10419, %r10420, %r10421, %r10422, %r10423, %r10424, %r10425};
	bar.warp.sync 	-1;
	wmma.mma.sync.aligned.row.col.m32n8k16.s32.s8.s8.s32 {%r10434, %r10435, %r10436, %r10437, %r10438, %r10439, %r10440, %r10441}, {%r1, %r1, %r1, %r1}, {%r1}, {%r10426, %r10427, %r10428, %r10429, %r10430, %r10431, %r10432, %r10433};
	bar.warp.sync 	-1;
	wmma.mma.sync.aligned.row.col.m32n8k16.s32.s8.s8.s32 {%r10442, %r10443, %r10444, %r10445, %r10446, %r10447, %r10448, %r10449}, {%r1, %r1, %r1, %r1}, {%r1}, {%r10434, %r10435, %r10436, %r10437, %r10438, %r10439, %r10440, %r10441};
	bar.warp.sync 	-1;
	wmma.mma.sync.aligned.row.col.m32n8k16.s32.s8.s8.s32 {%r10450, %r10451, %r10452, %r10453, %r10454, %r10455, %r10456, %r10457}, {%r1, %r1, %r1, %r1}, {%r1}, {%r10442, %r10443, %r10444, %r10445, %r10446, %r10447, %r10448, %r10449};
	bar.warp.sync 	-1;
	wmma.mma.sync.aligned.row.col.m32n8k16.s32.s8.s8.s32 {%r10458, %r10459, %r10460, %r10461, %r10462, %r10463, %r10464, %r10465}, {%r1, %r1, %r1, %r1}, {%r1}, {%r10450, %r10451, %r10452, %r10453, %r10454, %r10455, %r10456, %r10457};
	bar.warp.sync 	-1;
	wmma.mma.sync.aligned.row.col.m32n8k16.s32.s8.s8.s32 {%r10466, %r10467, %r10468, %r10469, %r10470, %r10471, %r10472, %r10473}, {%r1, %r1, %r1, %r1}, {%r1}, {%r10458, %r10459, %r10460, %r10461, %r10462, %r10463, %r10464, %r10465};
	bar.warp.sync 	-1;
	wmma.mma.sync.aligned.row.col.m32n8k16.s32.s8.s8.s32 {%r10474, %r10475, %r10476, %r10477, %r10478, %r10479, %r10480, %r10481}, {%r1, %r1, %r1, %r1}, {%r1}, {%r10466, %r10467, %r10468, %r10469, %r10470, %r10471, %r10472, %r10473};
	bar.warp.sync 	-1;
	wmma.mma.sync.aligned.row.col.m32n8k16.s32.s8.s8.s32 {%r10482, %r10483, %r10484, %r10485, %r10486, %r10487, %r10488, %r10489}, {%r1, %r1, %r1, %r1}, {%r1}, {%r10474, %r10475, %r10476, %r10477, %r10478, %r10479, %r10480, %r10481};
	bar.warp.sync 	-1;
	wmma.mma.sync.aligned.row.col.m32n8k16.s32.s8.s8.s32 {%r10490, %r10491, %r10492, %r10493, %r10494, %r10495, %r10496, %r10497}, {%r1, %r1, %r1, %r1}, {%r1}, {%r10482, %r10483, %r10484, %r10485, %r10486, %r10487, %r10488, %r10489};
	bar.warp.sync 	-1;
	wmma.mma.sync.aligned.row.col.m32n8k16.s32.s8.s8.s32 {%r10498, %r10499, %r10500, %r10501, %r10502, %r10503, %r10504, %r10505}, {%r1, %r1, %r1, %r1}, {%r1}, {%r10490, %r10491, %r10492, %r10493, %r10494, %r10495, %r10496, %r10497};
	bar.warp.sync 	-1;
	wmma.mma.sync.aligned.row.col.m32n8k16.s32.s8.s8.s32 {%r10506, %r10507, %r10508, %r10509, %r10510, %r10511, %r10512, %r10513}, {%r1, %r1, %r1, %r1}, {%r1}, {%r10498, %r10499, %r10500, %r10501, %r10502, %r10503, %r10504, %r10505};
	bar.warp.sync 	-1;
	wmma.mma.sync.aligned.row.col.m32n8k16.s32.s8.s8.s32 {%r10514, %r10515, %r10516, %r10517, %r10518, %r10519, %r10520, %r10521}, {%r1, %r1, %r1, %r1}, {%r1}, {%r10506, %r10507, %r10508, %r10509, %r10510, %r10511, %r10512, %r10513};
	bar.warp.sync 	-1;
	wmma.mma.sync.aligned.row.col.m32n8k16.s32.s8.s8.s32 {%r10522, %r10523, %r10524, %r10525, %r10526, %r10527, %r10528, %r10529}, {%r1, %r1, %r1, %r1}, {%r1}, {%r10514, %r10515, %r10516, %r10517, %r10518, %r10519, %r10520, %r10521};
	bar.warp.sync 	-1;
	wmma.mma.sync.aligned.row.col.m32n8k16.s32.s8.s8.s32 {%r10530, %r10531, %r10532, %r10533, %r10534, %r10535, %r10536, %r10537}, {%r1, %r1, %r1, %r1}, {%r1}, {%r10522, %r10523, %r10524, %r10525, %r10526, %r10527, %r10528, %r10529};
	bar.warp.sync 	-1;
	wmma.mma.sync.aligned.row.col.m32n8k16.s32.s8.s8.s32 {%r10538, %r10539, %r10540, %r10541, %r10542, %r10543, %r10544, %r10545}, {%r1, %r1, %r1, %r1}, {%r1}, {%r10530, %r10531, %r10532, %r10533, %r10534, %r10535, %r10536, %r10537};
	bar.warp.sync 	-1;
	wmma.mma.sync.aligned.row.col.m32n8k16.s32.s8.s8.s32 {%r10546, %r10547, %r10548, %r10549, %r10550, %r10551, %r10552, %r10553}, {%r1, %r1, %r1, %r1}, {%r1}, {%r10538, %r10539, %r10540, %r10541, %r10542, %r10543, %r10544, %r10545};
	bar.warp.sync 	-1;
	wmma.mma.sync.aligned.row.col.m32n8k16.s32.s8.s8.s32 {%r10554, %r10555, %r10556, %r10557, %r10558, %r10559, %r10560, %r10561}, {%r1, %r1, %r1, %r1}, {%r1}, {%r10546, %r10547, %r10548, %r10549, %r10550, %r10551, %r10552, %r10553};
	bar.warp.sync 	-1;
	wmma.mma.sync.aligned.row.col.m32n8k16.s32.s8.s8.s32 {%r10562, %r10563, %r10564, %r10565, %r10566, %r10567, %r10568, %r10569}, {%r1, %r1, %r1, %r1}, {%r1}, {%r10554, %r10555, %r10556, %r10557, %r10558, %r10559, %r10560, %r10561};
	bar.warp.sync 	-1;
	wmma.mma.sync.aligned.row.col.m32n8k16.s32.s8.s8.s32 {%r10570, %r10571, %r10572, %r10573, %r10574, %r10575, %r10576, %r10577}, {%r1, %r1, %r1, %r1}, {%r1}, {%r10562, %r10563, %r10564, %r10565, %r10566, %r10567, %r10568, %r10569};
	bar.warp.sync 	-1;
	wmma.mma.sync.aligned.row.col.m32n8k16.s32.s8.s8.s32 {%r10578, %r10579, %r10580, %r10581, %r10582, %r10583, %r10584, %r10585}, {%r1, %r1, %r1, %r1}, {%r1}, {%r10570, %r10571, %r10572, %r10573, %r10574, %r10575, %r10576, %r10577};
	bar.warp.sync 	-1;
	wmma.mma.sync.aligned.row.col.m32n8k16.s32.s8.s8.s32 {%r10586, %r10587, %r10588, %r10589, %r10590, %r10591, %r10592, %r10593}, {%r1, %r1, %r1, %r1}, {%r1}, {%r10578, %r10579, %r10580, %r10581, %r10582, %r10583, %r10584, %r10585};
	bar.warp.sync 	-1;
	wmma.mma.sync.aligned.row.col.m32n8k16.s32.s8.s8.s32 {%r10594, %r10595, %r10596, %r10597, %r10598, %r10599, %r10600, %r10601}, {%r1, %r1, %r1, %r1}, {%r1}, {%r10586, %r10587, %r10588, %r10589, %r10590, %r10591, %r10592, %r10593};
	bar.warp.sync 	-1;
	wmma.mma.sync.aligned.row.col.m32n8k16.s32.s8.s8.s32 {%r10602, %r10603, %r10604, %r10605, %r10606, %r10607, %r10608, %r10609}, {%r1, %r1, %r1, %r1}, {%r1}, {%r10594, %r10595, %r10596, %r10597, %r10598, %r10599, %r10600, %r10601};
	bar.warp.sync 	-1;
	wmma.mma.sync.aligned.row.col.m32n8k16.s32.s8.s8.s32 {%r10610, %r10611, %r10612, %r10613, %r10614, %r10615, %r10616, %r10617}, {%r1, %r1, %r1, %r1}, {%r1}, {%r10602, %r10603, %r10604, %r10605, %r10606, %r10607, %r10608, %r10609};
	bar.warp.sync 	-1;
	wmma.mma.sync.aligned.row.col.m32n8k16.s32.s8.s8.s32 {%r10618, %r10619, %r10620, %r10621, %r10622, %r10623, %r10624, %r10625}, {%r1, %r1, %r1, %r1}, {%r1}, {%r10610, %r10611, %r10612, %r10613, %r10614, %r10615, %r10616, %r10617};
	bar.warp.sync 	-1;
	wmma.mma.sync.aligned.row.col.m32n8k16.s32.s8.s8.s32 {%r10626, %r10627, %r10628, %r10629, %r10630, %r10631, %r10632, %r10633}, {%r1, %r1, %r1, %r1}, {%r1}, {%r10618, %r10619, %r10620, %r10621, %r10622, %r10623, %r10624, %r10625};
	bar.warp.sync 	-1;
	wmma.mma.sync.aligned.row.col.m32n8k16.s32.s8.s8.s32 {%r10634, %r10635, %r10636, %r10637, %r10638, %r10639, %r10640, %r10641}, {%r1, %r1, %r1, %r1}, {%r1}, {%r10626, %r10627, %r10628, %r10629, %r10630, %r10631, %r10632, %r10633};
	bar.warp.sync 	-1;
	wmma.mma.sync.aligned.row.col.m32n8k16.s32.s8.s8.s32 {%r10642, %r10643, %r10644, %r10645, %r10646, %r10647, %r10648, %r10649}, {%r1, %r1, %r1, %r1}, {%r1}, {%r10634, %r10635, %r10636, %r10637, %r10638, %r10639, %r10640, %r10641};
	bar.warp.sync 	-1;
	wmma.mma.sync.aligned.row.col.m32n8k16.s32.s8.s8.s32 {%r10650, %r10651, %r10652, %r10653, %r10654, %r10655, %r10656, %r10657}, {%r1, %r1, %r1, %r1}, {%r1}, {%r10642, %r10643, %r10644, %r10645, %r10646, %r10647, %r10648, %r10649};
	bar.warp.sync 	-1;
	wmma.mma.sync.aligned.row.col.m32n8k16.s32.s8.s8.s32 {%r10658, %r10659, %r10660, %r10661, %r10662, %r10663, %r10664, %r10665}, {%r1, %r1, %r1, %r1}, {%r1}, {%r10650, %r10651, %r10652, %r10653, %r10654, %r10655, %r10656, %r10657};
	bar.warp.sync 	-1;
	wmma.mma.sync.aligned.row.col.m32n8k16.s32.s8.s8.s32 {%r10666, %r10667, %r10668, %r10669, %r10670, %r10671, %r10672, %r10673}, {%r1, %r1, %r1, %r1}, {%r1}, {%r10658, %r10659, %r10660, %r10661, %r10662, %r10663, %r10664, %r10665};
	bar.warp.sync 	-1;
	wmma.mma.sync.aligned.row.col.m32n8k16.s32.s8.s8.s32 {%r10674, %r10675, %r10676, %r10677, %r10678, %r10679, %r10680, %r10681}, {%r1, %r1, %r1, %r1}, {%r1}, {%r10666, %r10667, %r10668, %r10669, %r10670, %r10671, %r10672, %r10673};
	bar.warp.sync 	-1;
	wmma.mma.sync.aligned.row.col.m32n8k16.s32.s8.s8.s32 {%r10682, %r10683, %r10684, %r10685, %r10686, %r10687, %r10688, %r10689}, {%r1, %r1, %r1, %r1}, {%r1}, {%r10674, %r10675, %r10676, %r10677, %r10678, %r10679, %r10680, %r10681};
	bar.warp.sync 	-1;
	wmma.mma.sync.aligned.row.col.m32n8k16.s32.s8.s8.s32 {%r10690, %r10691, %r10692, %r10693, %r10694, %r10695, %r10696, %r10697}, {%r1, %r1, %r1, %r1}, {%r1}, {%r10682, %r10683, %r10684, %r10685, %r10686, %r10687, %r10688, %r10689};
	bar.warp.sync 	-1;
	wmma.mma.sync.aligned.row.col.m32n8k16.s32.s8.s8.s32 {%r10698, %r10699, %r10700, %r10701, %r10702, %r10703, %r10704, %r10705}, {%r1, %r1, %r1, %r1}, {%r1}, {%r10690, %r10691, %r10692, %r10693, %r10694, %r10695, %r10696, %r10697};
	bar.warp.sync 	-1;
	wmma.mma.sync.aligned.row.col.m32n8k16.s32.s8.s8.s32 {%r10706, %r10707, %r10708, %r10709, %r10710, %r10711, %r10712, %r10713}, {%r1, %r1, %r1, %r1}, {%r1}, {%r10698, %r10699, %r10700, %r10701, %r10702, %r10703, %r10704, %r10705};
	bar.warp.sync 	-1;
	wmma.mma.sync.aligned.row.col.m32n8k16.s32.s8.s8.s32 {%r10714, %r10715, %r10716, %r10717, %r10718, %r10719, %r10720, %r10721}, {%r1, %r1, %r1, %r1}, {%r1}, {%r10706, %r10707, %r10708, %r10709, %r10710, %r10711, %r10712, %r10713};
	bar.warp.sync 	-1;
	wmma.mma.sync.aligned.row.col.m32n8k16.s32.s8.s8.s32 {%r10722, %r10723, %r10724, %r10725, %r10726, %r10727, %r10728, %r10729}, {%r1, %r1, %r1, %r1}, {%r1}, {%r10714, %r10715, %r10716, %r10717, %r10718, %r10719, %r10720, %r10721};
	bar.warp.sync 	-1;
	wmma.mma.sync.aligned.row.col.m32n8k16.s32.s8.s8.s32 {%r10730, %r10731, %r10732, %r10733, %r10734, %r10735, %r10736, %r10737}, {%r1, %r1, %r1, %r1}, {%r1}, {%r10722, %r10723, %r10724, %r10725, %r10726, %r10727, %r10728, %r10729};
	bar.warp.sync 	-1;
	wmma.mma.sync.aligned.row.col.m32n8k16.s32.s8.s8.s32 {%r10738, %r10739, %r10740, %r10741, %r10742, %r10743, %r10744, %r10745}, {%r1, %r1, %r1, %r1}, {%r1}, {%r10730, %r10731, %r10732, %r10733, %r10734, %r10735, %r10736, %r10737};
	bar.warp.sync 	-1;
	wmma.mma.sync.aligned.row.col.m32n8k16.s32.s8.s8.s32 {%r10746, %r10747, %r10748, %r10749, %r10750, %r10751, %r10752, %r10753}, {%r1, %r1, %r1, %r1}, {%r1}, {%r10738, %r10739, %r10740, %r10741, %r10742, %r10743, %r10744, %r10745};
	bar.warp.sync 	-1;
	wmma.mma.sync.aligned.row.col.m32n8k16.s32.s8.s8.s32 {%r10754, %r10755, %r10756, %r10757, %r10758, %r10759, %r10760, %r10761}, {%r1, %r1, %r1, %r1}, {%r1}, {%r10746, %r10747, %r10748, %r10749, %r10750, %r10751, %r10752, %r10753};
	bar.warp.sync 	-1;
	wmma.mma.sync.aligned.row.col.m32n8k16.s32.s8.s8.s32 {%r10762, %r10763, %r10764, %r10765, %r10766, %r10767, %r10768, %r10769}, {%r1, %r1, %r1, %r1}, {%r1}, {%r10754, %r10755, %r10756, %r10757, %r10758, %r10759, %r10760, %r10761};
	bar.warp.sync 	-1;
	wmma.mma.sync.aligned.row.col.m32n8k16.s32.s8.s8.s32 {%r10770, %r10771, %r10772, %r10773, %r10774, %r10775, %r10776, %r10777}, {%r1, %r1, %r1, %r1}, {%r1}, {%r10762, %r10763, %r10764, %r10765, %r10766, %r10767, %r10768, %r10769};
	bar.warp.sync 	-1;
	wmma.mma.sync.aligned.row.col.m32n8k16.s32.s8.s8.s32 {%r10778, %r10779, %r10780, %r10781, %r10782, %r10783, %r10784, %r10785}, {%r1, %r1, %r1, %r1}, {%r1}, {%r10770, %r10771, %r10772, %r10773, %r10774, %r10775, %r10776, %r10777};
	bar.warp.sync 	-1;
	wmma.mma.sync.aligned.row.col.m32n8k16.s32.s8.s8.s32 {%r10786, %r10787, %r10788, %r10789, %r10790, %r10791, %r10792, %r10793}, {%r1, %r1, %r1, %r1}, {%r1}, {%r10778, %r10779, %r10780, %r10781, %r10782, %r10783, %r10784, %r10785};
	bar.warp.sync 	-1;
	wmma.mma.sync.aligned.row.col.m32n8k16.s32.s8.s8.s32 {%r10794, %r10795, %r10796, %r10797, %r10798, %r10799, %r10800, %r10801}, {%r1, %r1, %r1, %r1}, {%r1}, {%r10786, %r10787, %r10788, %r10789, %r10790, %r10791, %r10792, %r10793};
	bar.warp.sync 	-1;
	wmma.mma.sync.aligned.row.col.m32n8k16.s32.s8.s8.s32 {%r10802, %r10803, %r10804, %r10805, %r10806, %r10807, %r10808, %r10809}, {%r1, %r1, %r1, %r1}, {%r1}, {%r10794, %r10795, %r10796, %r10797, %r10798, %r10799, %r10800, %r10801};
	bar.warp.sync 	-1;
	wmma.mma.sync.aligned.row.col.m32n8k16.s32.s8.s8.s32 {%r10810, %r10811, %r10812, %r10813, %r10814, %r10815, %r10816, %r10817}, {%r1, %r1, %r1, %r1}, {%r1}, {%r10802, %r10803, %r10804, %r10805, %r10806, %r10807, %r10808, %r10809};
	bar.warp.sync 	-1;
	wmma.mma.sync.aligned.row.col.m32n8k16.s32.s8.s8.s32 {%r10818, %r10819, %r10820, %r10821, %r10822, %r10823, %r10824, %r10825}, {%r1, %r1, %r1, %r1}, {%r1}, {%r10810, %r10811, %r10812, %r10813, %r10814, %r10815, %r10816, %r10817};
	bar.warp.sync 	-1;
	wmma.mma.sync.aligned.row.col.m32n8k16.s32.s8.s8.s32 {%r10826, %r10827, %r10828, %r10829, %r10830, %r10831, %r10832, %r10833}, {%r1, %r1, %r1, %r1}, {%r1}, {%r10818, %r10819, %r10820, %r10821, %r10822, %r10823, %r10824, %r10825};
	bar.warp.sync 	-1;
	wmma.mma.sync.aligned.row.col.m32n8k16.s32.s8.s8.s32 {%r10834, %r10835, %r10836, %r10837, %r10838, %r10839, %r10840, %r10841}, {%r1, %r1, %r1, %r1}, {%r1}, {%r10826, %r10827, %r10828, %r10829, %r10830, %r10831, %r10832, %r10833};
	bar.warp.sync 	-1;
	wmma.mma.sync.aligned.row.col.m32n8k16.s32.s8.s8.s32 {%r10842, %r10843, %r10844, %r10845, %r10846, %r10847, %r10848, %r10849}, {%r1, %r1, %r1, %r1}, {%r1}, {%r10834, %r10835, %r10836, %r10837, %r10838, %r10839, %r10840, %r10841};
	bar.warp.sync 	-1;
	wmma.mma.sync.aligned.row.col.m32n8k16.s32.s8.s8.s32 {%r10850, %r10851, %r10852, %r10853, %r10854, %r10855, %r10856, %r10857}, {%r1, %r1, %r1, %r1}, {%r1}, {%r10842, %r10843, %r10844, %r10845, %r10846, %r10847, %r10848, %r10849};
	bar.warp.sync 	-1;
	wmma.mma.sync.aligned.row.col.m32n8k16.s32.s8.s8.s32 {%r10858, %r10859, %r10860, %r10861, %r10862, %r10863, %r10864, %r10865}, {%r1, %r1, %r1, %r1}, {%r1}, {%r10850, %r10851, %r10852, %r10853, %r10854, %r10855, %r10856, %r10857};
	bar.warp.sync 	-1;
	wmma.mma.sync.aligned.row.col.m32n8k16.s32.s8.s8.s32 {%r10866, %r10867, %r10868, %r10869, %r10870, %r10871, %r10872, %r10873}, {%r1, %r1, %r1, %r1}, {%r1}, {%r10858, %r10859, %r10860, %r10861, %r10862, %r10863, %r10864, %r10865};
	bar.warp.sync 	-1;
	wmma.mma.sync.aligned.row.col.m32n8k16.s32.s8.s8.s32 {%r10874, %r10875, %r10876, %r10877, %r10878, %r10879, %r10880, %r10881}, {%r1, %r1, %r1, %r1}, {%r1}, {%r10866, %r10867, %r10868, %r10869, %r10870, %r10871, %r10872, %r10873};
	bar.warp.sync 	-1;
	wmma.mma.sync.aligned.row.col.m32n8k16.s32.s8.s8.s32 {%r10882, %r10883, %r10884, %r10885, %r10886, %r10887, %r10888, %r10889}, {%r1, %r1, %r1, %r1}, {%r1}, {%r10874, %r10875, %r10876, %r10877, %r10878, %r10879, %r10880, %r10881};
	bar.warp.sync 	-1;
	wmma.mma.sync.aligned.row.col.m32n8k16.s32.s8.s8.s32 {%r10890, %r10891, %r10892, %r10893, %r10894, %r10895, %r10896, %r10897}, {%r1, %r1, %r1, %r1}, {%r1}, {%r10882, %r10883, %r10884, %r10885, %r10886, %r10887, %r10888, %r10889};
	bar.warp.sync 	-1;
	wmma.mma.sync.aligned.row.col.m32n8k16.s32.s8.s8.s32 {%r10898, %r10899, %r10900, %r10901, %r10902, %r10903, %r10904, %r10905}, {%r1, %r1, %r1, %r1}, {%r1}, {%r10890, %r10891, %r10892, %r10893, %r10894, %r10895, %r10896, %r10897};
	bar.warp.sync 	-1;
	wmma.mma.sync.aligned.row.col.m32n8k16.s32.s8.s8.s32 {%r10906, %r10907, %r10908, %r10909, %r10910, %r10911, %r10912, %r10913}, {%r1, %r1, %r1, %r1}, {%r1}, {%r10898, %r10899, %r10900, %r10901, %r10902, %r10903, %r10904, %r10905};
	bar.warp.sync 	-1;
	wmma.mma.sync.aligned.row.col.m32n8k16.s32.s8.s8.s32 {%r10914, %r10915, %r10916, %r10917, %r10918, %r10919, %r10920, %r10921}, {%r1, %r1, %r1, %r1}, {%r1}, {%r10906, %r10907, %r10908, %r10909, %r10910, %r10911, %r10912, %r10913};
	bar.warp.sync 	-1;
	wmma.mma.sync.aligned.row.col.m32n8k16.s32.s8.s8.s32 {%r10922, %r10923, %r10924, %r10925, %r10926, %r10927, %r10928, %r10929}, {%r1, %r1, %r1, %r1}, {%r1}, {%r10914, %r10915, %r10916, %r10917, %r10918, %r10919, %r10920, %r10921};
	bar.warp.sync 	-1;
	wmma.mma.sync.aligned.row.col.m32n8k16.s32.s8.s8.s32 {%r10930, %r10931, %r10932, %r10933, %r10934, %r10935, %r10936, %r10937}, {%r1, %r1, %r1, %r1}, {%r1}, {%r10922, %r10923, %r10924, %r10925, %r10926, %r10927, %r10928, %r10929};
	bar.warp.sync 	-1;
	wmma.mma.sync.aligned.row.col.m32n8k16.s32.s8.s8.s32 {%r10938, %r10939, %r10940, %r10941, %r10942, %r10943, %r10944, %r10945}, {%r1, %r1, %r1, %r1}, {%r1}, {%r10930, %r10931, %r10932, %r10933, %r10934, %r10935, %r10936, %r10937};
	bar.warp.sync 	-1;
	wmma.mma.sync.aligned.row.col.m32n8k16.s32.s8.s8.s32 {%r10946, %r10947, %r10948, %r10949, %r10950, %r10951, %r10952, %r10953}, {%r1, %r1, %r1, %r1}, {%r1}, {%r10938, %r10939, %r10940, %r10941, %r10942, %r10943, %r10944, %r10945};
	bar.warp.sync 	-1;
	wmma.mma.sync.aligned.row.col.m32n8k16.s32.s8.s8.s32 {%r10954, %r10955, %r10956, %r10957, %r10958, %r10959, %r10960, %r10961}, {%r1, %r1, %r1, %r1}, {%r1}, {%r10946, %r10947, %r10948, %r10949, %r10950, %r10951, %r10952, %r10953};
	bar.warp.sync 	-1;
	wmma.mma.sync.aligned.row.col.m32n8k16.s32.s8.s8.s32 {%r10962, %r10963, %r10964, %r10965, %r10966, %r10967, %r10968, %r10969}, {%r1, %r1, %r1, %r1}, {%r1}, {%r10954, %r10955, %r10956, %r10957, %r10958, %r10959, %r10960, %r10961};
	bar.warp.sync 	-1;
	wmma.mma.sync.aligned.row.col.m32n8k16.s32.s8.s8.s32 {%r10970, %r10971, %r10972, %r10973, %r10974, %r10975, %r10976, %r10977}, {%r1, %r1, %r1, %r1}, {%r1}, {%r10962, %r10963, %r10964, %r10965, %r10966, %r10967, %r10968, %r10969};
	bar.warp.sync 	-1;
	wmma.mma.sync.aligned.row.col.m32n8k16.s32.s8.s8.s32 {%r10978, %r10979, %r10980, %r10981, %r10982, %r10983, %r10984, %r10985}, {%r1, %r1, %r1, %r1}, {%r1}, {%r10970, %r10971, %r10972, %r10973, %r10974, %r10975, %r10976, %r10977};
	bar.warp.sync 	-1;
	wmma.mma.sync.aligned.row.col.m32n8k16.s32.s8.s8.s32 {%r10986, %r10987, %r10988, %r10989, %r10990, %r10991, %r10992, %r10993}, {%r1, %r1, %r1, %r1}, {%r1}, {%r10978, %r10979, %r10980, %r10981, %r10982, %r10983, %r10984, %r10985};
	bar.warp.sync 	-1;
	wmma.mma.sync.aligned.row.col.m32n8k16.s32.s8.s8.s32 {%r10994, %r10995, %r10996, %r10997, %r10998, %r10999, %r11000, %r11001}, {%r1, %r1, %r1, %r1}, {%r1}, {%r10986, %r10987, %r10988, %r10989, %r10990, %r10991, %r10992, %r10993};
	bar.warp.sync 	-1;
	wmma.mma.sync.aligned.row.col.m32n8k16.s32.s8.s8.s32 {%r11002, %r11003, %r11004, %r11005, %r11006, %r11007, %r11008, %r11009}, {%r1, %r1, %r1, %r1}, {%r1}, {%r10994, %r10995, %r10996, %r10997, %r10998, %r10999, %r11000, %r11001};
	bar.warp.sync 	-1;
	wmma.mma.sync.aligned.row.col.m32n8k16.s32.s8.s8.s32 {%r11010, %r11011, %r11012, %r11013, %r11014, %r11015, %r11016, %r11017}, {%r1, %r1, %r1, %r1}, {%r1}, {%r11002, %r11003, %r11004, %r11005, %r11006, %r11007, %r11008, %r11009};
	bar.warp.sync 	-1;
	wmma.mma.sync.aligned.row.col.m32n8k16.s32.s8.s8.s32 {%r11018, %r11019, %r11020, %r11021, %r11022, %r11023, %r11024, %r11025}, {%r1, %r1, %r1, %r1}, {%r1}, {%r11010, %r11011, %r11012, %r11013, %r11014, %r11015, %r11016, %r11017};
	bar.warp.sync 	-1;
	wmma.mma.sync.aligned.row.col.m32n8k16.s32.s8.s8.s32 {%r11026, %r11027, %r11028, %r11029, %r11030, %r11031, %r11032, %r11033}, {%r1, %r1, %r1, %r1}, {%r1}, {%r11018, %r11019, %r11020, %r11021, %r11022, %r11023, %r11024, %r11025};
	bar.warp.sync 	-1;
	wmma.mma.sync.aligned.row.col.m32n8k16.s32.s8.s8.s32 {%r11034, %r11035, %r11036, %r11037, %r11038, %r11039, %r11040, %r11041}, {%r1, %r1, %r1, %r1}, {%r1}, {%r11026, %r11027, %r11028, %r11029, %r11030, %r11031, %r11032, %r11033};
	bar.warp.sync 	-1;
	wmma.mma.sync.aligned.row.col.m32n8k16.s32.s8.s8.s32 {%r11042, %r11043, %r11044, %r11045, %r11046, %r11047, %r11048, %r11049}, {%r1, %r1, %r1, %r1}, {%r1}, {%r11034, %r11035, %r11036, %r11037, %r11038, %r11039, %r11040, %r11041};
	bar.warp.sync 	-1;
	wmma.mma.sync.aligned.row.col.m32n8k16.s32.s8.s8.s32 {%r11050, %r11051, %r11052, %r11053, %r11054, %r11055, %r11056, %r11057}, {%r1, %r1, %r1, %r1}, {%r1}, {%r11042, %r11043, %r11044, %r11045, %r11046, %r11047, %r11048, %r11049};
	bar.warp.sync 	-1;
	wmma.mma.sync.aligned.row.col.m32n8k16.s32.s8.s8.s32 {%r11058, %r11059, %r11060, %r11061, %r11062, %r11063, %r11064, %r11065}, {%r1, %r1, %r1, %r1}, {%r1}, {%r11050, %r11051, %r11052, %r11053, %r11054, %r11055, %r11056, %r11057};
	bar.warp.sync 	-1;
	wmma.mma.sync.aligned.row.col.m32n8k16.s32.s8.s8.s32 {%r11066, %r11067, %r11068, %r11069, %r11070, %r11071, %r11072, %r11073}, {%r1, %r1, %r1, %r1}, {%r1}, {%r11058, %r11059, %r11060, %r11061, %r11062, %r11063, %r11064, %r11065};
	bar.warp.sync 	-1;
	wmma.mma.sync.aligned.row.col.m32n8k16.s32.s8.s8.s32 {%r11074, %r11075, %r11076, %r11077, %r11078, %r11079, %r11080, %r11081}, {%r1, %r1, %r1, %r1}, {%r1}, {%r11066, %r11067, %r11068, %r11069, %r11070, %r11071, %r11072, %r11073};
	bar.warp.sync 	-1;
	wmma.mma.sync.aligned.row.col.m32n8k16.s32.s8.s8.s32 {%r11082, %r11083, %r11084, %r11085, %r11086, %r11087, %r11088, %r11089}, {%r1, %r1, %r1, %r1}, {%r1}, {%r11074, %r11075, %r11076, %r11077, %r11078, %r11079, %r11080, %r11081};
	bar.warp.sync 	-1;
	wmma.mma.sync.aligned.row.col.m32n8k16.s32.s8.s8.s32 {%r11090, %r11091, %r11092, %r11093, %r11094, %r11095, %r11096, %r11097}, {%r1, %r1, %r1, %r1}, {%r1}, {%r11082, %r11083, %r11084, %r11085, %r11086, %r11087, %r11088, %r11089};
	bar.warp.sync 	-1;
	wmma.mma.sync.aligned.row.col.m32n8k16.s32.s8.s8.s32 {%r11098, %r11099, %r11100, %r11101, %r11102, %r11103, %r11104, %r11105}, {%r1, %r1, %r1, %r1}, {%r1}, {%r11090, %r11091, %r11092, %r11093, %r11094, %r11095, %r11096, %r11097};
	bar.warp.sync 	-1;
	wmma.mma.sync.aligned.row.col.m32n8k16.s32.s8.s8.s32 {%r11106, %r11107, %r11108, %r11109, %r11110, %r11111, %r11112, %r11113}, {%r1, %r1, %r1, %r1}, {%r1}, {%r11098, %r11099, %r11100, %r11101, %r11102, %r11103, %r11104, %r11105};
	bar.warp.sync 	-1;
	wmma.mma.sync.aligned.row.col.m32n8k16.s32.s8.s8.s32 {%r11114, %r11115, %r11116, %r11117, %r11118, %r11119, %r11120, %r11121}, {%r1, %r1, %r1, %r1}, {%r1}, {%r11106, %r11107, %r11108, %r11109, %r11110, %r11111, %r11112, %r11113};
	bar.warp.sync 	-1;
	wmma.mma.sync.aligned.row.col.m32n8k16.s32.s8.s8.s32 {%r11122, %r11123, %r11124, %r11125, %r11126, %r11127, %r11128, %r11129}, {%r1, %r1, %r1, %r1}, {%r1}, {%r11114, %r11115, %r11116, %r11117, %r11118, %r11119, %r11120, %r11121};
	bar.warp.sync 	-1;
	wmma.mma.sync.aligned.row.col.m32n8k16.s32.s8.s8.s32 {%r11130, %r11131, %r11132, %r11133, %r11134, %r11135, %r11136, %r11137}, {%r1, %r1, %r1, %r1}, {%r1}, {%r11122, %r11123, %r11124, %r11125, %r11126, %r11127, %r11128, %r11129};
	bar.warp.sync 	-1;
	wmma.mma.sync.aligned.row.col.m32n8k16.s32.s8.s8.s32 {%r11138, %r11139, %r11140, %r11141, %r11142, %r11143, %r11144, %r11145}, {%r1, %r1, %r1, %r1}, {%r1}, {%r11130, %r11131, %r11132, %r11133, %r11134, %r11135, %r11136, %r11137};
	bar.warp.sync 	-1;
	wmma.mma.sync.aligned.row.col.m32n8k16.s32.s8.s8.s32 {%r11146, %r11147, %r11148, %r11149, %r11150, %r11151, %r11152, %r11153}, {%r1, %r1, %r1, %r1}, {%r1}, {%r11138, %r11139, %r11140, %r11141, %r11142, %r11143, %r11144, %r11145};
	bar.warp.sync 	-1;
	wmma.mma.sync.aligned.row.col.m32n8k16.s32.s8.s8.s32 {%r11154, %r11155, %r11156, %r11157, %r11158, %r11159, %r11160, %r11161}, {%r1, %r1, %r1, %r1}, {%r1}, {%r11146, %r11147, %r11148, %r11149, %r11150, %r11151, %r11152, %r11153};
	bar.warp.sync 	-1;
	wmma.mma.sync.aligned.row.col.m32n8k16.s32.s8.s8.s32 {%r11162, %r11163, %r11164, %r11165, %r11166, %r11167, %r11168, %r11169}, {%r1, %r1, %r1, %r1}, {%r1}, {%r11154, %r11155, %r11156, %r11157, %r11158, %r11159, %r11160, %r11161};
	bar.warp.sync 	-1;
	wmma.mma.sync.aligned.row.col.m32n8k16.s32.s8.s8.s32 {%r11170, %r11171, %r11172, %r11173, %r11174, %r11175, %r11176, %r11177}, {%r1, %r1, %r1, %r1}, {%r1}, {%r11162, %r11163, %r11164, %r11165, %r11166, %r11167, %r11168, %r11169};
	bar.warp.sync 	-1;
	wmma.mma.sync.aligned.row.col.m32n8k16.s32.s8.s8.s32 {%r11178, %r11179, %r11180, %r11181, %r11182, %r11183, %r11184, %r11185}, {%r1, %r1, %r1, %r1}, {%r1}, {%r11170, %r11171, %r11172, %r11173, %r11174, %r11175, %r11176, %r11177};
	bar.warp.sync 	-1;
	wmma.mma.sync.aligned.row.col.m32n8k16.s32.s8.s8.s32 {%r11186, %r11187, %r11188, %r11189, %r11190, %r11191, %r11192, %r11193}, {%r1, %r1, %r1, %r1}, {%r1}, {%r11178, %r11179, %r11180, %r11181, %r11182, %r11183, %r11184, %r11185};
	bar.warp.sync 	-1;
	wmma.mma.sync.aligned.row.col.m32n8k16.s32.s8.s8.s32 {%r11194, %r11195, %r11196, %r11197, %r11198, %r11199, %r11200, %r11201}, {%r1, %r1, %r1, %r1}, {%r1}, {%r11186, %r11187, %r11188, %r11189, %r11190, %r11191, %r11192, %r11193};
	bar.warp.sync 	-1;
	wmma.mma.sync.aligned.row.col.m32n8k16.s32.s8.s8.s32 {%r11202, %r11203, %r11204, %r11205, %r11206, %r11207, %r11208, %r11209}, {%r1, %r1, %r1, %r1}, {%r1}, {%r11194, %r11195, %r11196, %r11197, %r11198, %r11199, %r11200, %r11201};
	bar.warp.sync 	-1;
	wmma.mma.sync.aligned.row.col.m32n8k16.s32.s8.s8.s32 {%r11210, %r11211, %r11212, %r11213, %r11214, %r11215, %r11216, %r11217}, {%r1, %r1, %r1, %r1}, {%r1}, {%r11202, %r11203, %r11204, %r11205, %r11206, %r11207, %r11208, %r11209};
	bar.warp.sync 	-1;
	wmma.mma.sync.aligned.row.col.m32n8k16.s32.s8.s8.s32 {%r11218, %r11219, %r11220, %r11221, %r11222, %r11223, %r11224, %r11225}, {%r1, %r1, %r1, %r1}, {%r1}, {%r11210, %r11211, %r11212, %r11213, %r11214, %r11215, %r11216, %r11217};
	bar.warp.sync 	-1;
	wmma.mma.sync.aligned.row.col.m32n8k16.s32.s8.s8.s32 {%r11226, %r11227, %r11228, %r11229, %r11230, %r11231, %r11232, %r11233}, {%r1, %r1, %r1, %r1}, {%r1}, {%r11218, %r11219, %r11220, %r11221, %r11222, %r11223, %r11224, %r11225};
	bar.warp.sync 	-1;
	wmma.mma.sync.aligned.row.col.m32n8k16.s32.s8.s8.s32 {%r11234, %r11235, %r11236, %r11237, %r11238, %r11239, %r11240, %r11241}, {%r1, %r1, %r1, %r1}, {%r1}, {%r11226, %r11227, %r11228, %r11229, %r11230, %r11231, %r11232, %r11233};
	bar.warp.sync 	-1;
	wmma.mma.sync.aligned.row.col.m32n8k16.s32.s8.s8.s32 {%r11242, %r11243, %r11244, %r11245, %r11246, %r11247, %r11248, %r11249}, {%r1, %r1, %r1, %r1}, {%r1}, {%r11234, %r11235, %r11236, %r11237, %r11238, %r11239, %r11240, %r11241};
	bar.warp.sync 	-1;
	wmma.mma.sync.aligned.row.col.m32n8k16.s32.s8.s8.s32 {%r11250, %r11251, %r11252, %r11253, %r11254, %r11255, %r11256, %r11257}, {%r1, %r1, %r1, %r1}, {%r1}, {%r11242, %r11243, %r11244, %r11245, %r11246, %r11247, %r11248, %r11249};
	bar.warp.sync 	-1;
	wmma.mma.sync.aligned.row.col.m32n8k16.s32.s8.s8.s32 {%r11258, %r11259, %r11260, %r11261, %r11262, %r11263, %r11264, %r11265}, {%r1, %r1, %r1, %r1}, {%r1}, {%r11250, %r11251, %r11252, %r11253, %r11254, %r11255, %r11256, %r11257};
	bar.warp.sync 	-1;
	wmma.mma.sync.aligned.row.col.m32n8k16.s32.s8.s8.s32 {%r11266, %r11267, %r11268, %r11269, %r11270, %r11271, %r11272, %r11273}, {%r1, %r1, %r1, %r1}, {%r1}, {%r11258, %r11259, %r11260, %r11261, %r11262, %r11263, %r11264, %r11265};
	bar.warp.sync 	-1;
	wmma.mma.sync.aligned.row.col.m32n8k16.s32.s8.s8.s32 {%r11274, %r11275, %r11276, %r11277, %r11278, %r11279, %r11280, %r11281}, {%r1, %r1, %r1, %r1}, {%r1}, {%r11266, %r11267, %r11268, %r11269, %r11270, %r11271, %r11272, %r11273};
	bar.warp.sync 	-1;
	wmma.mma.sync.aligned.row.col.m32n8k16.s32.s8.s8.s32 {%r11282, %r11283, %r11284, %r11285, %r11286, %r11287, %r11288, %r11289}, {%r1, %r1, %r1, %r1}, {%r1}, {%r11274, %r11275, %r11276, %r11277, %r11278, %r11279, %r11280, %r11281};
	bar.warp.sync 	-1;
	wmma.mma.sync.aligned.row.col.m32n8k16.s32.s8.s8.s32 {%r11290, %r11291, %r11292, %r11293, %r11294, %r11295, %r11296, %r11297}, {%r1, %r1, %r1, %r1}, {%r1}, {%r11282, %r11283, %r11284, %r11285, %r11286, %r11287, %r11288, %r11289};
	bar.warp.sync 	-1;
	wmma.mma.sync.aligned.row.col.m32n8k16.s32.s8.s8.s32 {%r11298, %r11299, %r11300, %r11301, %r11302, %r11303, %r11304, %r11305}, {%r1, %r1, %r1, %r1}, {%r1}, {%r11290, %r11291, %r11292, %r11293, %r11294, %r11295, %r11296, %r11297};
	bar.warp.sync 	-1;
	wmma.mma.sync.aligned.row.col.m32n8k16.s32.s8.s8.s32 {%r11306, %r11307, %r11308, %r11309, %r11310, %r11311, %r11312, %r11313}, {%r1, %r1, %r1, %r1}, {%r1}, {%r11298, %r11299, %r11300, %r11301, %r11302, %r11303, %r11304, %r11305};
	bar.warp.sync 	-1;
	wmma.mma.sync.aligned.row.col.m32n8k16.s32.s8.s8.s32 {%r11314, %r11315, %r11316, %r11317, %r11318, %r11319, %r11320, %r11321}, {%r1, %r1, %r1, %r1}, {%r1}, {%r11306, %r11307, %r11308, %r11309, %r11310, %r11311, %r11312, %r11313};
	bar.warp.sync 	-1;
	wmma.mma.sync.aligned.row.col.m32n8k16.s32.s8.s8.s32 {%r11322, %r11323, %r11324, %r11325, %r11326, %r11327, %r11328, %r11329}, {%r1, %r1, %r1, %r1}, {%r1}, {%r11314, %r11315, %r11316, %r11317, %r11318, %r11319, %r11320, %r11321};
	bar.warp.sync 	-1;
	wmma.mma.sync.aligned.row.col.m32n8k16.s32.s8.s8.s32 {%r11330, %r11331, %r11332, %r11333, %r11334, %r11335, %r11336, %r11337}, {%r1, %r1, %r1, %r1}, {%r1}, {%r11322, %r11323, %r11324, %r11325, %r11326, %r11327, %r11328, %r11329};
	bar.warp.sync 	-1;
	wmma.mma.sync.aligned.row.col.m32n8k16.s32.s8.s8.s32 {%r11338, %r11339, %r11340, %r11341, %r11342, %r11343, %r11344, %r11345}, {%r1, %r1, %r1, %r1}, {%r1}, {%r11330, %r11331, %r11332, %r11333, %r11334, %r11335, %r11336, %r11337};
	bar.warp.sync 	-1;
	wmma.mma.sync.aligned.row.col.m32n8k16.s32.s8.s8.s32 {%r11346, %r11347, %r11348, %r11349, %r11350, %r11351, %r11352, %r11353}, {%r1, %r1, %r1, %r1}, {%r1}, {%r11338, %r11339, %r11340, %r11341, %r11342, %r11343, %r11344, %r11345};
	bar.warp.sync 	-1;
	wmma.mma.sync.aligned.row.col.m32n8k16.s32.s8.s8.s32 {%r11354, %r11355, %r11356, %r11357, %r11358, %r11359, %r11360, %r11361}, {%r1, %r1, %r1, %r1}, {%r1}, {%r11346, %r11347, %r11348, %r11349, %r11350, %r11351, %r11352, %r11353};
	bar.warp.sync 	-1;
	wmma.mma.sync.aligned.row.col.m32n8k16.s32.s8.s8.s32 {%r11362, %r11363, %r11364, %r11365, %r11366, %r11367, %r11368, %r11369}, {%r1, %r1, %r1, %r1}, {%r1}, {%r11354, %r11355, %r11356, %r11357, %r11358, %r11359, %r11360, %r11361};
	bar.warp.sync 	-1;
	wmma.mma.sync.aligned.row.col.m32n8k16.s32.s8.s8.s32 {%r11370, %r11371, %r11372, %r11373, %r11374, %r11375, %r11376, %r11377}, {%r1, %r1, %r1, %r1}, {%r1}, {%r11362, %r11363, %r11364, %r11365, %r11366, %r11367, %r11368, %r11369};
	bar.warp.sync 	-1;
	wmma.mma.sync.aligned.row.col.m32n8k16.s32.s8.s8.s32 {%r11378, %r11379, %r11380, %r11381, %r11382, %r11383, %r11384, %r11385}, {%r1, %r1, %r1, %r1}, {%r1}, {%r11370, %r11371, %r11372, %r11373, %r11374, %r11375, %r11376, %r11377};
	bar.warp.sync 	-1;
	wmma.mma.sync.aligned.row.col.m32n8k16.s32.s8.s8.s32 {%r11386, %r11387, %r11388, %r11389, %r11390, %r11391, %r11392, %r11393}, {%r1, %r1, %r1, %r1}, {%r1}, {%r11378, %r11379, %r11380, %r11381, %r11382, %r11383, %r11384, %r11385};
	bar.warp.sync 	-1;
	wmma.mma.sync.aligned.row.col.m32n8k16.s32.s8.s8.s32 {%r11394, %r11395, %r11396, %r11397, %r11398, %r11399, %r11400, %r11401}, {%r1, %r1, %r1, %r1}, {%r1}, {%r11386, %r11387, %r11388, %r11389, %r11390, %r11391, %r11392, %r11393};
	bar.warp.sync 	-1;
	wmma.mma.sync.aligned.row.col.m32n8k16.s32.s8.s8.s32 {%r11402, %r11403, %r11404, %r11405, %r11406, %r11407, %r11408, %r11409}, {%r1, %r1, %r1, %r1}, {%r1}, {%r11394, %r11395, %r11396, %r11397, %r11398, %r11399, %r11400, %r11401};
	bar.warp.sync 	-1;
	wmma.mma.sync.aligned.row.col.m32n8k16.s32.s8.s8.s32 {%r11410, %r11411, %r11412, %r11413, %r11414, %r11415, %r11416, %r11417}, {%r1, %r1, %r1, %r1}, {%r1}, {%r11402, %r11403, %r11404, %r11405, %r11406, %r11407, %r11408, %r11409};
	bar.warp.sync 	-1;
	wmma.mma.sync.aligned.row.col.m32n8k16.s32.s8.s8.s32 {%r11418, %r11419, %r11420, %r11421, %r11422, %r11423, %r11424, %r11425}, {%r1, %r1, %r1, %r1}, {%r1}, {%r11410, %r11411, %r11412, %r11413, %r11414, %r11415, %r11416, %r11417};
	bar.warp.sync 	-1;
	wmma.mma.sync.aligned.row.col.m32n8k16.s32.s8.s8.s32 {%r11426, %r11427, %r11428, %r11429, %r11430, %r11431, %r11432, %r11433}, {%r1, %r1, %r1, %r1}, {%r1}, {%r11418, %r11419, %r11420, %r11421, %r11422, %r11423, %r11424, %r11425};
	bar.warp.sync 	-1;
	wmma.mma.sync.aligned.row.col.m32n8k16.s32.s8.s8.s32 {%r11434, %r11435, %r11436, %r11437, %r11438, %r11439, %r11440, %r11441}, {%r1, %r1, %r1, %r1}, {%r1}, {%r11426, %r11427, %r11428, %r11429, %r11430, %r11431, %r11432, %r11433};
	bar.warp.sync 	-1;
	wmma.mma.sync.aligned.row.col.m32n8k16.s32.s8.s8.s32 {%r11442, %r11443, %r11444, %r11445, %r11446, %r11447, %r11448, %r11449}, {%r1, %r1, %r1, %r1}, {%r1}, {%r11434, %r11435, %r11436, %r11437, %r11438, %r11439, %r11440, %r11441};
	bar.warp.sync 	-1;
	wmma.mma.sync.aligned.row.col.m32n8k16.s32.s8.s8.s32 {%r11450, %r11451, %r11452, %r11453, %r11454, %r11455, %r11456, %r11457}, {%r1, %r1, %r1, %r1}, {%r1}, {%r11442, %r11443, %r11444, %r11445, %r11446, %r11447, %r11448, %r11449};
	bar.warp.sync 	-1;
	wmma.mma.sync.aligned.row.col.m32n8k16.s32.s8.s8.s32 {%r11458, %r11459, %r11460, %r11461, %r11462, %r11463, %r11464, %r11465}, {%r1, %r1, %r1, %r1}, {%r1}, {%r11450, %r11451, %r11452, %r11453, %r11454, %r11455, %r11456, %r11457};
	bar.warp.sync 	-1;
	wmma.mma.sync.aligned.row.col.m32n8k16.s32.s8.s8.s32 {%r11466, %r11467, %r11468, %r11469, %r11470, %r11471, %r11472, %r11473}, {%r1, %r1, %r1, %r1}, {%r1}, {%r11458, %r11459, %r11460, %r11461, %r11462, %r11463, %r11464, %r11465};
	bar.warp.sync 	-1;
	wmma.mma.sync.aligned.row.col.m32n8k16.s32.s8.s8.s32 {%r11474, %r11475, %r11476, %r11477, %r11478, %r11479, %r11480, %r11481}, {%r1, %r1, %r1, %r1}, {%r1}, {%r11466, %r11467, %r11468, %r11469, %r11470, %r11471, %r11472, %r11473};
	bar.warp.sync 	-1;
	wmma.mma.sync.aligned.row.col.m32n8k16.s32.s8.s8.s32 {%r11482, %r11483, %r11484, %r11485, %r11486, %r11487, %r11488, %r11489}, {%r1, %r1, %r1, %r1}, {%r1}, {%r11474, %r11475, %r11476, %r11477, %r11478, %r11479, %r11480, %r11481};
	bar.warp.sync 	-1;
	wmma.mma.sync.aligned.row.col.m32n8k16.s32.s8.s8.s32 {%r11490, %r11491, %r11492, %r11493, %r11494, %r11495, %r11496, %r11497}, {%r1, %r1, %r1, %r1}, {%r1}, {%r11482, %r11483, %r11484, %r11485, %r11486, %r11487, %r11488, %r11489};
	bar.warp.sync 	-1;
	wmma.mma.sync.aligned.row.col.m32n8k16.s32.s8.s8.s32 {%r11498, %r11499, %r11500, %r11501, %r11502, %r11503, %r11504, %r11505}, {%r1, %r1, %r1, %r1}, {%r1}, {%r11490, %r11491, %r11492, %r11493, %r11494, %r11495, %r11496, %r11497};
	bar.warp.sync 	-1;
	wmma.mma.sync.aligned.row.col.m32n8k16.s32.s8.s8.s32 {%r11506, %r11507, %r11508, %r11509, %r11510, %r11511, %r11512, %r11513}, {%r1, %r1, %r1, %r1}, {%r1}, {%r11498, %r11499, %r11500, %r11501, %r11502, %r11503, %r11504, %r11505};
	bar.warp.sync 	-1;
	wmma.mma.sync.aligned.row.col.m32n8k16.s32.s8.s8.s32 {%r11514, %r11515, %r11516, %r11517, %r11518, %r11519, %r11520, %r11521}, {%r1, %r1, %r1, %r1}, {%r1}, {%r11506, %r11507, %r11508, %r11509, %r11510, %r11511, %r11512, %r11513};
	bar.warp.sync 	-1;
	wmma.mma.sync.aligned.row.col.m32n8k16.s32.s8.s8.s32 {%r11522, %r11523, %r11524, %r11525, %r11526, %r11527, %r11528, %r11529}, {%r1, %r1, %r1, %r1}, {%r1}, {%r11514, %r11515, %r11516, %r11517, %r11518, %r11519, %r11520, %r11521};
	bar.warp.sync 	-1;
	wmma.mma.sync.aligned.row.col.m32n8k16.s32.s8.s8.s32 {%r11530, %r11531, %r11532, %r11533, %r11534, %r11535, %r11536, %r11537}, {%r1, %r1, %r1, %r1}, {%r1}, {%r11522, %r11523, %r11524, %r11525, %r11526, %r11527, %r11528, %r11529};
	bar.warp.sync 	-1;
	wmma.mma.sync.aligned.row.col.m32n8k16.s32.s8.s8.s32 {%r11538, %r11539, %r11540, %r11541, %r11542, %r11543, %r11544, %r11545}, {%r1, %r1, %r1, %r1}, {%r1}, {%r11530, %r11531, %r11532, %r11533, %r11534, %r11535, %r11536, %r11537};
	bar.warp.sync 	-1;
	wmma.mma.sync.aligned.row.col.m32n8k16.s32.s8.s8.s32 {%r11546, %r11547, %r11548, %r11549, %r11550, %r11551, %r11552, %r11553}, {%r1, %r1, %r1, %r1}, {%r1}, {%r11538, %r11539, %r11540, %r11541, %r11542, %r11543, %r11544, %r11545};
	bar.warp.sync 	-1;
	wmma.mma.sync.aligned.row.col.m32n8k16.s32.s8.s8.s32 {%r11554, %r11555, %r11556, %r11557, %r11558, %r11559, %r11560, %r11561}, {%r1, %r1, %r1, %r1}, {%r1}, {%r11546, %r11547, %r11548, %r11549, %r11550, %r11551, %r11552, %r11553};
	bar.warp.sync 	-1;
	wmma.mma.sync.aligned.row.col.m32n8k16.s32.s8.s8.s32 {%r11562, %r11563, %r11564, %r11565, %r11566, %r11567, %r11568, %r11569}, {%r1, %r1, %r1, %r1}, {%r1}, {%r11554, %r11555, %r11556, %r11557, %r11558, %r11559, %r11560, %r11561};
	bar.warp.sync 	-1;
	wmma.mma.sync.aligned.row.col.m32n8k16.s32.s8.s8.s32 {%r11570, %r11571, %r11572, %r11573, %r11574, %r11575, %r11576, %r11577}, {%r1, %r1, %r1, %r1}, {%r1}, {%r11562, %r11563, %r11564, %r11565, %r11566, %r11567, %r11568, %r11569};
	bar.warp.sync 	-1;
	wmma.mma.sync.aligned.row.col.m32n8k16.s32.s8.s8.s32 {%r11578, %r11579, %r11580, %r11581, %r11582, %r11583, %r11584, %r11585}, {%r1, %r1, %r1, %r1}, {%r1}, {%r11570, %r11571, %r11572, %r11573, %r11574, %r11575, %r11576, %r11577};
	bar.warp.sync 	-1;
	wmma.mma.sync.aligned.row.col.m32n8k16.s32.s8.s8.s32 {%r11586, %r11587, %r11588, %r11589, %r11590, %r11591, %r11592, %r11593}, {%r1, %r1, %r1, %r1}, {%r1}, {%r11578, %r11579, %r11580, %r11581, %r11582, %r11583, %r11584, %r11585};
	bar.warp.sync 	-1;
	wmma.mma.sync.aligned.row.col.m32n8k16.s32.s8.s8.s32 {%r11594, %r11595, %r11596, %r11597, %r11598, %r11599, %r11600, %r11601}, {%r1, %r1, %r1, %r1}, {%r1}, {%r11586, %r11587, %r11588, %r11589, %r11590, %r11591, %r11592, %r11593};
	bar.warp.sync 	-1;
	wmma.mma.sync.aligned.row.col.m32n8k16.s32.s8.s8.s32 {%r11602, %r11603, %r11604, %r11605, %r11606, %r11607, %r11608, %r11609}, {%r1, %r1, %r1, %r1}, {%r1}, {%r11594, %r11595, %r11596, %r11597, %r11598, %r11599, %r11600, %r11601};
	bar.warp.sync 	-1;
	wmma.mma.sync.aligned.row.col.m32n8k16.s32.s8.s8.s32 {%r11610, %r11611, %r11612, %r11613, %r11614, %r11615, %r11616, %r11617}, {%r1, %r1, %r1, %r1}, {%r1}, {%r11602, %r11603, %r11604, %r11605, %r11606, %r11607, %r11608, %r11609};
	bar.warp.sync 	-1;
	wmma.mma.sync.aligned.row.col.m32n8k16.s32.s8.s8.s32 {%r11618, %r11619, %r11620, %r11621, %r11622, %r11623, %r11624, %r11625}, {%r1, %r1, %r1, %r1}, {%r1}, {%r11610, %r11611, %r11612, %r11613, %r11614, %r11615, %r11616, %r11617};
	bar.warp.sync 	-1;
	wmma.mma.sync.aligned.row.col.m32n8k16.s32.s8.s8.s32 {%r11626, %r11627, %r11628, %r11629, %r11630, %r11631, %r11632, %r11633}, {%r1, %r1, %r1, %r1}, {%r1}, {%r11618, %r11619, %r11620, %r11621, %r11622, %r11623, %r11624, %r11625};
	bar.warp.sync 	-1;
	wmma.mma.sync.aligned.row.col.m32n8k16.s32.s8.s8.s32 {%r11634, %r11635, %r11636, %r11637, %r11638, %r11639, %r11640, %r11641}, {%r1, %r1, %r1, %r1}, {%r1}, {%r11626, %r11627, %r11628, %r11629, %r11630, %r11631, %r11632, %r11633};
	bar.warp.sync 	-1;
	wmma.mma.sync.aligned.row.col.m32n8k16.s32.s8.s8.s32 {%r11642, %r11643, %r11644, %r11645, %r11646, %r11647, %r11648, %r11649}, {%r1, %r1, %r1, %r1}, {%r1}, {%r11634, %r11635, %r11636, %r11637, %r11638, %r11639, %r11640, %r11641};
	bar.warp.sync 	-1;
	wmma.mma.sync.aligned.row.col.m32n8k16.s32.s8.s8.s32 {%r11650, %r11651, %r11652, %r11653, %r11654, %r11655, %r11656, %r11657}, {%r1, %r1, %r1, %r1}, {%r1}, {%r11642, %r11643, %r11644, %r11645, %r11646, %r11647, %r11648, %r11649};
	bar.warp.sync 	-1;
	wmma.mma.sync.aligned.row.col.m32n8k16.s32.s8.s8.s32 {%r11658, %r11659, %r11660, %r11661, %r11662, %r11663, %r11664, %r11665}, {%r1, %r1, %r1, %r1}, {%r1}, {%r11650, %r11651, %r11652, %r11653, %r11654, %r11655, %r11656, %r11657};
	bar.warp.sync 	-1;
	wmma.mma.sync.aligned.row.col.m32n8k16.s32.s8.s8.s32 {%r11666, %r11667, %r11668, %r11669, %r11670, %r11671, %r11672, %r11673}, {%r1, %r1, %r1, %r1}, {%r1}, {%r11658, %r11659, %r11660, %r11661, %r11662, %r11663, %r11664, %r11665};
	bar.warp.sync 	-1;
	wmma.mma.sync.aligned.row.col.m32n8k16.s32.s8.s8.s32 {%r11674, %r11675, %r11676, %r11677, %r11678, %r11679, %r11680, %r11681}, {%r1, %r1, %r1, %r1}, {%r1}, {%r11666, %r11667, %r11668, %r11669, %r11670, %r11671, %r11672, %r11673};
	bar.warp.sync 	-1;
	wmma.mma.sync.aligned.row.col.m32n8k16.s32.s8.s8.s32 {%r11682, %r11683, %r11684, %r11685, %r11686, %r11687, %r11688, %r11689}, {%r1, %r1, %r1, %r1}, {%r1}, {%r11674, %r11675, %r11676, %r11677, %r11678, %r11679, %r11680, %r11681};
	bar.warp.sync 	-1;
	wmma.mma.sync.aligned.row.col.m32n8k16.s32.s8.s8.s32 {%r11690, %r11691, %r11692, %r11693, %r11694, %r11695, %r11696, %r11697}, {%r1, %r1, %r1, %r1}, {%r1}, {%r11682, %r11683, %r11684, %r11685, %r11686, %r11687, %r11688, %r11689};
	bar.warp.sync 	-1;
	wmma.mma.sync.aligned.row.col.m32n8k16.s32.s8.s8.s32 {%r11698, %r11699, %r11700, %r11701, %r11702, %r11703, %r11704, %r11705}, {%r1, %r1, %r1, %r1}, {%r1}, {%r11690, %r11691, %r11692, %r11693, %r11694, %r11695, %r11696, %r11697};
	bar.warp.sync 	-1;
	wmma.mma.sync.aligned.row.col.m32n8k16.s32.s8.s8.s32 {%r11706, %r11707, %r11708, %r11709, %r11710, %r11711, %r11712, %r11713}, {%r1, %r1, %r1, %r1}, {%r1}, {%r11698, %r11699, %r11700, %r11701, %r11702, %r11703, %r11704, %r11705};
	bar.warp.sync 	-1;
	wmma.mma.sync.aligned.row.col.m32n8k16.s32.s8.s8.s32 {%r11714, %r11715, %r11716, %r11717, %r11718, %r11719, %r11720, %r11721}, {%r1, %r1, %r1, %r1}, {%r1}, {%r11706, %r11707, %r11708, %r11709, %r11710, %r11711, %r11712, %r11713};
	bar.warp.sync 	-1;
	wmma.mma.sync.aligned.row.col.m32n8k16.s32.s8.s8.s32 {%r11722, %r11723, %r11724, %r11725, %r11726, %r11727, %r11728, %r11729}, {%r1, %r1, %r1, %r1}, {%r1}, {%r11714, %r11715, %r11716, %r11717, %r11718, %r11719, %r11720, %r11721};
	bar.warp.sync 	-1;
	wmma.mma.sync.aligned.row.col.m32n8k16.s32.s8.s8.s32 {%r11730, %r11731, %r11732, %r11733, %r11734, %r11735, %r11736, %r11737}, {%r1, %r1, %r1, %r1}, {%r1}, {%r11722, %r11723, %r11724, %r11725, %r11726, %r11727, %r11728, %r11729};
	bar.warp.sync 	-1;
	wmma.mma.sync.aligned.row.col.m32n8k16.s32.s8.s8.s32 {%r11738, %r11739, %r11740, %r11741, %r11742, %r11743, %r11744, %r11745}, {%r1, %r1, %r1, %r1}, {%r1}, {%r11730, %r11731, %r11732, %r11733, %r11734, %r11735, %r11736, %r11737};
	bar.warp.sync 	-1;
	wmma.mma.sync.aligned.row.col.m32n8k16.s32.s8.s8.s32 {%r11746, %r11747, %r11748, %r11749, %r11750, %r11751, %r11752, %r11753}, {%r1, %r1, %r1, %r1}, {%r1}, {%r11738, %r11739, %r11740, %r11741, %r11742, %r11743, %r11744, %r11745};
	bar.warp.sync 	-1;
	wmma.mma.sync.aligned.row.col.m32n8k16.s32.s8.s8.s32 {%r11754, %r11755, %r11756, %r11757, %r11758, %r11759, %r11760, %r11761}, {%r1, %r1, %r1, %r1}, {%r1}, {%r11746, %r11747, %r11748, %r11749, %r11750, %r11751, %r11752, %r11753};
	bar.warp.sync 	-1;
	wmma.mma.sync.aligned.row.col.m32n8k16.s32.s8.s8.s32 {%r11762, %r11763, %r11764, %r11765, %r11766, %r11767, %r11768, %r11769}, {%r1, %r1, %r1, %r1}, {%r1}, {%r11754, %r11755, %r11756, %r11757, %r11758, %r11759, %r11760, %r11761};
	bar.warp.sync 	-1;
	wmma.mma.sync.aligned.row.col.m32n8k16.s32.s8.s8.s32 {%r11770, %r11771, %r11772, %r11773, %r11774, %r11775, %r11776, %r11777}, {%r1, %r1, %r1, %r1}, {%r1}, {%r11762, %r11763, %r11764, %r11765, %r11766, %r11767, %r11768, %r11769};
	bar.warp.sync 	-1;
	wmma.mma.sync.aligned.row.col.m32n8k16.s32.s8.s8.s32 {%r11778, %r11779, %r11780, %r11781, %r11782, %r11783, %r11784, %r11785}, {%r1, %r1, %r1, %r1}, {%r1}, {%r11770, %r11771, %r11772, %r11773, %r11774, %r11775, %r11776, %r11777};
	bar.warp.sync 	-1;
	wmma.mma.sync.aligned.row.col.m32n8k16.s32.s8.s8.s32 {%r11786, %r11787, %r11788, %r11789, %r11790, %r11791, %r11792, %r11793}, {%r1, %r1, %r1, %r1}, {%r1}, {%r11778, %r11779, %r11780, %r11781, %r11782, %r11783, %r11784, %r11785};
	bar.warp.sync 	-1;
	wmma.mma.sync.aligned.row.col.m32n8k16.s32.s8.s8.s32 {%r11794, %r11795, %r11796, %r11797, %r11798, %r11799, %r11800, %r11801}, {%r1, %r1, %r1, %r1}, {%r1}, {%r11786, %r11787, %r11788, %r11789, %r11790, %r11791, %r11792, %r11793};
	bar.warp.sync 	-1;
	wmma.mma.sync.aligned.row.col.m32n8k16.s32.s8.s8.s32 {%r11802, %r11803, %r11804, %r11805, %r11806, %r11807, %r11808, %r11809}, {%r1, %r1, %r1, %r1}, {%r1}, {%r11794, %r11795, %r11796, %r11797, %r11798, %r11799, %r11800, %r11801};
	bar.warp.sync 	-1;
	wmma.mma.sync.aligned.row.col.m32n8k16.s32.s8.s8.s32 {%r11810, %r11811, %r11812, %r11813, %r11814, %r11815, %r11816, %r11817}, {%r1, %r1, %r1, %r1}, {%r1}, {%r11802, %r11803, %r11804, %r11805, %r11806, %r11807, %r11808, %r11809};
	bar.warp.sync 	-1;
	wmma.mma.sync.aligned.row.col.m32n8k16.s32.s8.s8.s32 {%r11818, %r11819, %r11820, %r11821, %r11822, %r11823, %r11824, %r11825}, {%r1, %r1, %r1, %r1}, {%r1}, {%r11810, %r11811, %r11812, %r11813, %r11814, %r11815, %r11816, %r11817};
	bar.warp.sync 	-1;
	wmma.mma.sync.aligned.row.col.m32n8k16.s32.s8.s8.s32 {%r11826, %r11827, %r11828, %r11829, %r11830, %r11831, %r11832, %r11833}, {%r1, %r1, %r1, %r1}, {%r1}, {%r11818, %r11819, %r11820, %r11821, %r11822, %r11823, %r11824, %r11825};
	bar.warp.sync 	-1;
	wmma.mma.sync.aligned.row.col.m32n8k16.s32.s8.s8.s32 {%r11834, %r11835, %r11836, %r11837, %r11838, %r11839, %r11840, %r11841}, {%r1, %r1, %r1, %r1}, {%r1}, {%r11826, %r11827, %r11828, %r11829, %r11830, %r11831, %r11832, %r11833};
	bar.warp.sync 	-1;
	wmma.mma.sync.aligned.row.col.m32n8k16.s32.s8.s8.s32 {%r11842, %r11843, %r11844, %r11845, %r11846, %r11847, %r11848, %r11849}, {%r1, %r1, %r1, %r1}, {%r1}, {%r11834, %r11835, %r11836, %r11837, %r11838, %r11839, %r11840, %r11841};
	bar.warp.sync 	-1;
	wmma.mma.sync.aligned.row.col.m32n8k16.s32.s8.s8.s32 {%r11850, %r11851, %r11852, %r11853, %r11854, %r11855, %r11856, %r11857}, {%r1, %r1, %r1, %r1}, {%r1}, {%r11842, %r11843, %r11844, %r11845, %r11846, %r11847, %r11848, %r11849};
	bar.warp.sync 	-1;
	wmma.mma.sync.aligned.row.col.m32n8k16.s32.s8.s8.s32 {%r11858, %r11859, %r11860, %r11861, %r11862, %r11863, %r11864, %r11865}, {%r1, %r1, %r1, %r1}, {%r1}, {%r11850, %r11851, %r11852, %r11853, %r11854, %r11855, %r11856, %r11857};
	bar.warp.sync 	-1;
	wmma.mma.sync.aligned.row.col.m32n8k16.s32.s8.s8.s32 {%r11866, %r11867, %r11868, %r11869, %r11870, %r11871, %r11872, %r11873}, {%r1, %r1, %r1, %r1}, {%r1}, {%r11858, %r11859, %r11860, %r11861, %r11862, %r11863, %r11864, %r11865};
	bar.warp.sync 	-1;
	wmma.mma.sync.aligned.row.col.m32n8k16.s32.s8.s8.s32 {%r11874, %r11875, %r11876, %r11877, %r11878, %r11879, %r11880, %r11881}, {%r1, %r1, %r1, %r1}, {%r1}, {%r11866, %r11867, %r11868, %r11869, %r11870, %r11871, %r11872, %r11873};
	bar.warp.sync 	-1;
	wmma.mma.sync.aligned.row.col.m32n8k16.s32.s8.s8.s32 {%r11882, %r11883, %r11884, %r11885, %r11886, %r11887, %r11888, %r11889}, {%r1, %r1, %r1, %r1}, {%r1}, {%r11874, %r11875, %r11876, %r11877, %r11878, %r11879, %r11880, %r11881};
	bar.warp.sync 	-1;
	wmma.mma.sync.aligned.row.col.m32n8k16.s32.s8.s8.s32 {%r11890, %r11891, %r11892, %r11893, %r11894, %r11895, %r11896, %r11897}, {%r1, %r1, %r1, %r1}, {%r1}, {%r11882, %r11883, %r11884, %r11885, %r11886, %r11887, %r11888, %r11889};
	bar.warp.sync 	-1;
	wmma.mma.sync.aligned.row.col.m32n8k16.s32.s8.s8.s32 {%r11898, %r11899, %r11900, %r11901, %r11902, %r11903, %r11904, %r11905}, {%r1, %r1, %r1, %r1}, {%r1}, {%r11890, %r11891, %r11892, %r11893, %r11894, %r11895, %r11896, %r11897};
	bar.warp.sync 	-1;
	wmma.mma.sync.aligned.row.col.m32n8k16.s32.s8.s8.s32 {%r11906, %r11907, %r11908, %r11909, %r11910, %r11911, %r11912, %r11913}, {%r1, %r1, %r1, %r1}, {%r1}, {%r11898, %r11899, %r11900, %r11901, %r11902, %r11903, %r11904, %r11905};
	bar.warp.sync 	-1;
	wmma.mma.sync.aligned.row.col.m32n8k16.s32.s8.s8.s32 {%r11914, %r11915, %r11916, %r11917, %r11918, %r11919, %r11920, %r11921}, {%r1, %r1, %r1, %r1}, {%r1}, {%r11906, %r11907, %r11908, %r11909, %r11910, %r11911, %r11912, %r11913};
	bar.warp.sync 	-1;
	wmma.mma.sync.aligned.row.col.m32n8k16.s32.s8.s8.s32 {%r11922, %r11923, %r11924, %r11925, %r11926, %r11927, %r11928, %r11929}, {%r1, %r1, %r1, %r1}, {%r1}, {%r11914, %r11915, %r11916, %r11917, %r11918, %r11919, %r11920, %r11921};
	bar.warp.sync 	-1;
	wmma.mma.sync.aligned.row.col.m32n8k16.s32.s8.s8.s32 {%r11930, %r11931, %r11932, %r11933, %r11934, %r11935, %r11936, %r11937}, {%r1, %r1, %r1, %r1}, {%r1}, {%r11922, %r11923, %r11924, %r11925, %r11926, %r11927, %r11928, %r11929};
	bar.warp.sync 	-1;
	wmma.mma.sync.aligned.row.col.m32n8k16.s32.s8.s8.s32 {%r11938, %r11939, %r11940, %r11941, %r11942, %r11943, %r11944, %r11945}, {%r1, %r1, %r1, %r1}, {%r1}, {%r11930, %r11931, %r11932, %r11933, %r11934, %r11935, %r11936, %r11937};
	bar.warp.sync 	-1;
	wmma.mma.sync.aligned.row.col.m32n8k16.s32.s8.s8.s32 {%r11946, %r11947, %r11948, %r11949, %r11950, %r11951, %r11952, %r11953}, {%r1, %r1, %r1, %r1}, {%r1}, {%r11938, %r11939, %r11940, %r11941, %r11942, %r11943, %r11944, %r11945};
	bar.warp.sync 	-1;
	wmma.mma.sync.aligned.row.col.m32n8k16.s32.s8.s8.s32 {%r11954, %r11955, %r11956, %r11957, %r11958, %r11959, %r11960, %r11961}, {%r1, %r1, %r1, %r1}, {%r1}, {%r11946, %r11947, %r11948, %r11949, %r11950, %r11951, %r11952, %r11953};
	bar.warp.sync 	-1;
	wmma.mma.sync.aligned.row.col.m32n8k16.s32.s8.s8.s32 {%r11962, %r11963, %r11964, %r11965, %r11966, %r11967, %r11968, %r11969}, {%r1, %r1, %r1, %r1}, {%r1}, {%r11954, %r11955, %r11956, %r11957, %r11958, %r11959, %r11960, %r11961};
	bar.warp.sync 	-1;
	wmma.mma.sync.aligned.row.col.m32n8k16.s32.s8.s8.s32 {%r11970, %r11971, %r11972, %r11973, %r11974, %r11975, %r11976, %r11977}, {%r1, %r1, %r1, %r1}, {%r1}, {%r11962, %r11963, %r11964, %r11965, %r11966, %r11967, %r11968, %r11969};
	bar.warp.sync 	-1;
	wmma.mma.sync.aligned.row.col.m32n8k16.s32.s8.s8.s32 {%r11978, %r11979, %r11980, %r11981, %r11982, %r11983, %r11984, %r11985}, {%r1, %r1, %r1, %r1}, {%r1}, {%r11970, %r11971, %r11972, %r11973, %r11974, %r11975, %r11976, %r11977};
	bar.warp.sync 	-1;
	wmma.mma.sync.aligned.row.col.m32n8k16.s32.s8.s8.s32 {%r11986, %r11987, %r11988, %r11989, %r11990, %r11991, %r11992, %r11993}, {%r1, %r1, %r1, %r1}, {%r1}, {%r11978, %r11979, %r11980, %r11981, %r11982, %r11983, %r11984, %r11985};
	bar.warp.sync 	-1;
	wmma.mma.sync.aligned.row.col.m32n8k16.s32.s8.s8.s32 {%r11994, %r11995, %r11996, %r11997, %r11998, %r11999, %r12000, %r12001}, {%r1, %r1, %r1, %r1}, {%r1}, {%r11986, %r11987, %r11988, %r11989, %r11990, %r11991, %r11992, %r11993};
	bar.warp.sync 	-1;
	wmma.mma.sync.aligned.row.col.m32n8k16.s32.s8.s8.s32 {%r12002, %r12003, %r12004, %r12005, %r12006, %r12007, %r12008, %r12009}, {%r1, %r1, %r1, %r1}, {%r1}, {%r11994, %r11995, %r11996, %r11997, %r11998, %r11999, %r12000, %r12001};
	bar.warp.sync 	-1;
	wmma.mma.sync.aligned.row.col.m32n8k16.s32.s8.s8.s32 {%r12010, %r12011, %r12012, %r12013, %r12014, %r12015, %r12016, %r12017}, {%r1, %r1, %r1, %r1}, {%r1}, {%r12002, %r12003, %r12004, %r12005, %r12006, %r12007, %r12008, %r12009};
	bar.warp.sync 	-1;
	wmma.mma.sync.aligned.row.col.m32n8k16.s32.s8.s8.s32 {%r12018, %r12019, %r12020, %r12021, %r12022, %r12023, %r12024, %r12025}, {%r1, %r1, %r1, %r1}, {%r1}, {%r12010, %r12011, %r12012, %r12013, %r12014, %r12015, %r12016, %r12017};
	bar.warp.sync 	-1;
	wmma.mma.sync.aligned.row.col.m32n8k16.s32.s8.s8.s32 {%r12026, %r12027, %r12028, %r12029, %r12030, %r12031, %r12032, %r12033}, {%r1, %r1, %r1, %r1}, {%r1}, {%r12018, %r12019, %r12020, %r12021, %r12022, %r12023, %r12024, %r12025};
	bar.warp.sync 	-1;
	wmma.mma.sync.aligned.row.col.m32n8k16.s32.s8.s8.s32 {%r12034, %r12035, %r12036, %r12037, %r12038, %r12039, %r12040, %r12041}, {%r1, %r1, %r1, %r1}, {%r1}, {%r12026, %r12027, %r12028, %r12029, %r12030, %r12031, %r12032, %r12033};
	bar.warp.sync 	-1;
	wmma.mma.sync.aligned.row.col.m32n8k16.s32.s8.s8.s32 {%r12042, %r12043, %r12044, %r12045, %r12046, %r12047, %r12048, %r12049}, {%r1, %r1, %r1, %r1}, {%r1}, {%r12034, %r12035, %r12036, %r12037, %r12038, %r12039, %r12040, %r12041};
	bar.warp.sync 	-1;
	wmma.mma.sync.aligned.row.col.m32n8k16.s32.s8.s8.s32 {%r12050, %r12051, %r12052, %r12053, %r12054, %r12055, %r12056, %r12057}, {%r1, %r1, %r1, %r1}, {%r1}, {%r12042, %r12043, %r12044, %r12045, %r12046, %r12047, %r12048, %r12049};
	bar.warp.sync 	-1;
	wmma.mma.sync.aligned.row.col.m32n8k16.s32.s8.s8.s32 {%r12058, %r12059, %r12060, %r12061, %r12062, %r12063, %r12064, %r12065}, {%r1, %r1, %r1, %r1}, {%r1}, {%r12050, %r12051, %r12052, %r12053, %r12054, %r12055, %r12056, %r12057};
	bar.warp.sync 	-1;
	wmma.mma.sync.aligned.row.col.m32n8k16.s32.s8.s8.s32 {%r12066, %r12067, %r12068, %r12069, %r12070, %r12071, %r12072, %r12073}, {%r1, %r1, %r1, %r1}, {%r1}, {%r12058, %r12059, %r12060, %r12061, %r12062, %r12063, %r12064, %r12065};
	bar.warp.sync 	-1;
	wmma.mma.sync.aligned.row.col.m32n8k16.s32.s8.s8.s32 {%r12074, %r12075, %r12076, %r12077, %r12078, %r12079, %r12080, %r12081}, {%r1, %r1, %r1, %r1}, {%r1}, {%r12066, %r12067, %r12068, %r12069, %r12070, %r12071, %r12072, %r12073};
	bar.warp.sync 	-1;
	wmma.mma.sync.aligned.row.col.m32n8k16.s32.s8.s8.s32 {%r12082, %r12083, %r12084, %r12085, %r12086, %r12087, %r12088, %r12089}, {%r1, %r1, %r1, %r1}, {%r1}, {%r12074, %r12075, %r12076, %r12077, %r12078, %r12079, %r12080, %r12081};
	bar.warp.sync 	-1;
	wmma.mma.sync.aligned.row.col.m32n8k16.s32.s8.s8.s32 {%r12090, %r12091, %r12092, %r12093, %r12094, %r12095, %r12096, %r12097}, {%r1, %r1, %r1, %r1}, {%r1}, {%r12082, %r12083, %r12084, %r12085, %r12086, %r12087, %r12088, %r12089};
	bar.warp.sync 	-1;
	wmma.mma.sync.aligned.row.col.m32n8k16.s32.s8.s8.s32 {%r12098, %r12099, %r12100, %r12101, %r12102, %r12103, %r12104, %r12105}, {%r1, %r1, %r1, %r1}, {%r1}, {%r12090, %r12091, %r12092, %r12093, %r12094, %r12095, %r12096, %r12097};
	bar.warp.sync 	-1;
	wmma.mma.sync.aligned.row.col.m32n8k16.s32.s8.s8.s32 {%r12106, %r12107, %r12108, %r12109, %r12110, %r12111, %r12112, %r12113}, {%r1, %r1, %r1, %r1}, {%r1}, {%r12098, %r12099, %r12100, %r12101, %r12102, %r12103, %r12104, %r12105};
	bar.warp.sync 	-1;
	wmma.mma.sync.aligned.row.col.m32n8k16.s32.s8.s8.s32 {%r12114, %r12115, %r12116, %r12117, %r12118, %r12119, %r12120, %r12121}, {%r1, %r1, %r1, %r1}, {%r1}, {%r12106, %r12107, %r12108, %r12109, %r12110, %r12111, %r12112, %r12113};
	bar.warp.sync 	-1;
	wmma.mma.sync.aligned.row.col.m32n8k16.s32.s8.s8.s32 {%r12122, %r12123, %r12124, %r12125, %r12126, %r12127, %r12128, %r12129}, {%r1, %r1, %r1, %r1}, {%r1}, {%r12114, %r12115, %r12116, %r12117, %r12118, %r12119, %r12120, %r12121};
	bar.warp.sync 	-1;
	wmma.mma.sync.aligned.row.col.m32n8k16.s32.s8.s8.s32 {%r12130, %r12131, %r12132, %r12133, %r12134, %r12135, %r12136, %r12137}, {%r1, %r1, %r1, %r1}, {%r1}, {%r12122, %r12123, %r12124, %r12125, %r12126, %r12127, %r12128, %r12129};
	bar.warp.sync 	-1;
	wmma.mma.sync.aligned.row.col.m32n8k16.s32.s8.s8.s32 {%r12138, %r12139, %r12140, %r12141, %r12142, %r12143, %r12144, %r12145}, {%r1, %r1, %r1, %r1}, {%r1}, {%r12130, %r12131, %r12132, %r12133, %r12134, %r12135, %r12136, %r12137};
	bar.warp.sync 	-1;
	wmma.mma.sync.aligned.row.col.m32n8k16.s32.s8.s8.s32 {%r12146, %r12147, %r12148, %r12149, %r12150, %r12151, %r12152, %r12153}, {%r1, %r1, %r1, %r1}, {%r1}, {%r12138, %r12139, %r12140, %r12141, %r12142, %r12143, %r12144, %r12145};
	bar.warp.sync 	-1;
	wmma.mma.sync.aligned.row.col.m32n8k16.s32.s8.s8.s32 {%r12154, %r12155, %r12156, %r12157, %r12158, %r12159, %r12160, %r12161}, {%r1, %r1, %r1, %r1}, {%r1}, {%r12146, %r12147, %r12148, %r12149, %r12150, %r12151, %r12152, %r12153};
	bar.warp.sync 	-1;
	wmma.mma.sync.aligned.row.col.m32n8k16.s32.s8.s8.s32 {%r12162, %r12163, %r12164, %r12165, %r12166, %r12167, %r12168, %r12169}, {%r1, %r1, %r1, %r1}, {%r1}, {%r12154, %r12155, %r12156, %r12157, %r12158, %r12159, %r12160, %r12161};
	bar.warp.sync 	-1;
	wmma.mma.sync.aligned.row.col.m32n8k16.s32.s8.s8.s32 {%r12170, %r12171, %r12172, %r12173, %r12174, %r12175, %r12176, %r12177}, {%r1, %r1, %r1, %r1}, {%r1}, {%r12162, %r12163, %r12164, %r12165, %r12166, %r12167, %r12168, %r12169};
	bar.warp.sync 	-1;
	wmma.mma.sync.aligned.row.col.m32n8k16.s32.s8.s8.s32 {%r12178, %r12179, %r12180, %r12181, %r12182, %r12183, %r12184, %r12185}, {%r1, %r1, %r1, %r1}, {%r1}, {%r12170, %r12171, %r12172, %r12173, %r12174, %r12175, %r12176, %r12177};
	bar.warp.sync 	-1;
	wmma.mma.sync.aligned.row.col.m32n8k16.s32.s8.s8.s32 {%r12186, %r12187, %r12188, %r12189, %r12190, %r12191, %r12192, %r12193}, {%r1, %r1, %r1, %r1}, {%r1}, {%r12178, %r12179, %r12180, %r12181, %r12182, %r12183, %r12184, %r12185};
	bar.warp.sync 	-1;
	wmma.mma.sync.aligned.row.col.m32n8k16.s32.s8.s8.s32 {%r12194, %r12195, %r12196, %r12197, %r12198, %r12199, %r12200, %r12201}, {%r1, %r1, %r1, %r1}, {%r1}, {%r12186, %r12187, %r12188, %r12189, %r12190, %r12191, %r12192, %r12193};
	bar.warp.sync 	-1;
	wmma.mma.sync.aligned.row.col.m32n8k16.s32.s8.s8.s32 {%r12202, %r12203, %r12204, %r12205, %r12206, %r12207, %r12208, %r12209}, {%r1, %r1, %r1, %r1}, {%r1}, {%r12194, %r12195, %r12196, %r12197, %r12198, %r12199, %r12200, %r12201};
	bar.warp.sync 	-1;
	wmma.mma.sync.aligned.row.col.m32n8k16.s32.s8.s8.s32 {%r12210, %r12211, %r12212, %r12213, %r12214, %r12215, %r12216, %r12217}, {%r1, %r1, %r1, %r1}, {%r1}, {%r12202, %r12203, %r12204, %r12205, %r12206, %r12207, %r12208, %r12209};
	bar.warp.sync 	-1;
	wmma.mma.sync.aligned.row.col.m32n8k16.s32.s8.s8.s32 {%r12218, %r12219, %r12220, %r12221, %r12222, %r12223, %r12224, %r12225}, {%r1, %r1, %r1, %r1}, {%r1}, {%r12210, %r12211, %r12212, %r12213, %r12214, %r12215, %r12216, %r12217};
	bar.warp.sync 	-1;
	wmma.mma.sync.aligned.row.col.m32n8k16.s32.s8.s8.s32 {%r12226, %r12227, %r12228, %r12229, %r12230, %r12231, %r12232, %r12233}, {%r1, %r1, %r1, %r1}, {%r1}, {%r12218, %r12219, %r12220, %r12221, %r12222, %r12223, %r12224, %r12225};
	bar.warp.sync 	-1;
	wmma.mma.sync.aligned.row.col.m32n8k16.s32.s8.s8.s32 {%r12234, %r12235, %r12236, %r12237, %r12238, %r12239, %r12240, %r12241}, {%r1, %r1, %r1, %r1}, {%r1}, {%r12226, %r12227, %r12228, %r12229, %r12230, %r12231, %r12232, %r12233};
	bar.warp.sync 	-1;
	wmma.mma.sync.aligned.row.col.m32n8k16.s32.s8.s8.s32 {%r12242, %r12243, %r12244, %r12245, %r12246, %r12247, %r12248, %r12249}, {%r1, %r1, %r1, %r1}, {%r1}, {%r12234, %r12235, %r12236, %r12237, %r12238, %r12239, %r12240, %r12241};
	bar.warp.sync 	-1;
	wmma.mma.sync.aligned.row.col.m32n8k16.s32.s8.s8.s32 {%r12250, %r12251, %r12252, %r12253, %r12254, %r12255, %r12256, %r12257}, {%r1, %r1, %r1, %r1}, {%r1}, {%r12242, %r12243, %r12244, %r12245, %r12246, %r12247, %r12248, %r12249};
	bar.warp.sync 	-1;
	wmma.mma.sync.aligned.row.col.m32n8k16.s32.s8.s8.s32 {%r12258, %r12259, %r12260, %r12261, %r12262, %r12263, %r12264, %r12265}, {%r1, %r1, %r1, %r1}, {%r1}, {%r12250, %r12251, %r12252, %r12253, %r12254, %r12255, %r12256, %r12257};
	bar.warp.sync 	-1;
	wmma.mma.sync.aligned.row.col.m32n8k16.s32.s8.s8.s32 {%r12266, %r12267, %r12268, %r12269, %r12270, %r12271, %r12272, %r12273}, {%r1, %r1, %r1, %r1}, {%r1}, {%r12258, %r12259, %r12260, %r12261, %r12262, %r12263, %r12264, %r12265};
	bar.warp.sync 	-1;
	wmma.mma.sync.aligned.row.col.m32n8k16.s32.s8.s8.s32 {%r12274, %r12275, %r12276, %r12277, %r12278, %r12279, %r12280, %r12281}, {%r1, %r1, %r1, %r1}, {%r1}, {%r12266, %r12267, %r12268, %r12269, %r12270, %r12271, %r12272, %r12273};
	bar.warp.sync 	-1;
	wmma.mma.sync.aligned.row.col.m32n8k16.s32.s8.s8.s32 {%r12282, %r12283, %r12284, %r12285, %r12286, %r12287, %r12288, %r12289}, {%r1, %r1, %r1, %r1}, {%r1}, {%r12274, %r12275, %r12276, %r12277, %r12278, %r12279, %r12280, %r12281};
	bar.warp.sync 	-1;
	wmma.mma.sync.aligned.row.col.m32n8k16.s32.s8.s8.s32 {%r12290, %r12291, %r12292, %r12293, %r12294, %r12295, %r12296, %r12297}, {%r1, %r1, %r1, %r1}, {%r1}, {%r12282, %r12283, %r12284, %r12285, %r12286, %r12287, %r12288, %r12289};
	bar.warp.sync 	-1;
	wmma.mma.sync.aligned.row.col.m32n8k16.s32.s8.s8.s32 {%r12298, %r12299, %r12300, %r12301, %r12302, %r12303, %r12304, %r12305}, {%r1, %r1, %r1, %r1}, {%r1}, {%r12290, %r12291, %r12292, %r12293, %r12294, %r12295, %r12296, %r12297};
	bar.warp.sync 	-1;
	wmma.mma.sync.aligned.row.col.m32n8k16.s32.s8.s8.s32 {%r12306, %r12307, %r12308, %r12309, %r12310, %r12311, %r12312, %r12313}, {%r1, %r1, %r1, %r1}, {%r1}, {%r12298, %r12299, %r12300, %r12301, %r12302, %r12303, %r12304, %r12305};
	bar.warp.sync 	-1;
	wmma.mma.sync.aligned.row.col.m32n8k16.s32.s8.s8.s32 {%r12314, %r12315, %r12316, %r12317, %r12318, %r12319, %r12320, %r12321}, {%r1, %r1, %r1, %r1}, {%r1}, {%r12306, %r12307, %r12308, %r12309, %r12310, %r12311, %r12312, %r12313};
	bar.warp.sync 	-1;
	wmma.mma.sync.aligned.row.col.m32n8k16.s32.s8.s8.s32 {%r12322, %r12323, %r12324, %r12325, %r12326, %r12327, %r12328, %r12329}, {%r1, %r1, %r1, %r1}, {%r1}, {%r12314, %r12315, %r12316, %r12317, %r12318, %r12319, %r12320, %r12321};
	bar.warp.sync 	-1;
	wmma.mma.sync.aligned.row.col.m32n8k16.s32.s8.s8.s32 {%r12330, %r12331, %r12332, %r12333, %r12334, %r12335, %r12336, %r12337}, {%r1, %r1, %r1, %r1}, {%r1}, {%r12322, %r12323, %r12324, %r12325, %r12326, %r12327, %r12328, %r12329};
	bar.warp.sync 	-1;
	wmma.mma.sync.aligned.row.col.m32n8k16.s32.s8.s8.s32 {%r12338, %r12339, %r12340, %r12341, %r12342, %r12343, %r12344, %r12345}, {%r1, %r1, %r1, %r1}, {%r1}, {%r12330, %r12331, %r12332, %r12333, %r12334, %r12335, %r12336, %r12337};
	bar.warp.sync 	-1;
	wmma.mma.sync.aligned.row.col.m32n8k16.s32.s8.s8.s32 {%r12346, %r12347, %r12348, %r12349, %r12350, %r12351, %r12352, %r12353}, {%r1, %r1, %r1, %r1}, {%r1}, {%r12338, %r12339, %r12340, %r12341, %r12342, %r12343, %r12344, %r12345};
	bar.warp.sync 	-1;
	wmma.mma.sync.aligned.row.col.m32n8k16.s32.s8.s8.s32 {%r12354, %r12355, %r12356, %r12357, %r12358, %r12359, %r12360, %r12361}, {%r1, %r1, %r1, %r1}, {%r1}, {%r12346, %r12347, %r12348, %r12349, %r12350, %r12351, %r12352, %r12353};
	bar.warp.sync 	-1;
	wmma.mma.sync.aligned.row.col.m32n8k16.s32.s8.s8.s32 {%r12362, %r12363, %r12364, %r12365, %r12366, %r12367, %r12368, %r12369}, {%r1, %r1, %r1, %r1}, {%r1}, {%r12354, %r12355, %r12356, %r12357, %r12358, %r12359, %r12360, %r12361};
	bar.warp.sync 	-1;
	wmma.mma.sync.aligned.row.col.m32n8k16.s32.s8.s8.s32 {%r12370, %r12371, %r12372, %r12373, %r12374, %r12375, %r12376, %r12377}, {%r1, %r1, %r1, %r1}, {%r1}, {%r12362, %r12363, %r12364, %r12365, %r12366, %r12367, %r12368, %r12369};
	bar.warp.sync 	-1;
	wmma.mma.sync.aligned.row.col.m32n8k16.s32.s8.s8.s32 {%r12378, %r12379, %r12380, %r12381, %r12382, %r12383, %r12384, %r12385}, {%r1, %r1, %r1, %r1}, {%r1}, {%r12370, %r12371, %r12372, %r12373, %r12374, %r12375, %r12376, %r12377};
	bar.warp.sync 	-1;
	wmma.mma.sync.aligned.row.col.m32n8k16.s32.s8.s8.s32 {%r12386, %r12387, %r12388, %r12389, %r12390, %r12391, %r12392, %r12393}, {%r1, %r1, %r1, %r1}, {%r1}, {%r12378, %r12379, %r12380, %r12381, %r12382, %r12383, %r12384, %r12385};
	bar.warp.sync 	-1;
	wmma.mma.sync.aligned.row.col.m32n8k16.s32.s8.s8.s32 {%r12394, %r12395, %r12396, %r12397, %r12398, %r12399, %r12400, %r12401}, {%r1, %r1, %r1, %r1}, {%r1}, {%r12386, %r12387, %r12388, %r12389, %r12390, %r12391, %r12392, %r12393};
	bar.warp.sync 	-1;
	wmma.mma.sync.aligned.row.col.m32n8k16.s32.s8.s8.s32 {%r12402, %r12403, %r12404, %r12405, %r12406, %r12407, %r12408, %r12409}, {%r1, %r1, %r1, %r1}, {%r1}, {%r12394, %r12395, %r12396, %r12397, %r12398, %r12399, %r12400, %r12401};
	bar.warp.sync 	-1;
	wmma.mma.sync.aligned.row.col.m32n8k16.s32.s8.s8.s32 {%r12410, %r12411, %r12412, %r12413, %r12414, %r12415, %r12416, %r12417}, {%r1, %r1, %r1, %r1}, {%r1}, {%r12402, %r12403, %r12404, %r12405, %r12406, %r12407, %r12408, %r12409};
	bar.warp.sync 	-1;
	wmma.mma.sync.aligned.row.col.m32n8k16.s32.s8.s8.s32 {%r12418, %r12419, %r12420, %r12421, %r12422, %r12423, %r12424, %r12425}, {%r1, %r1, %r1, %r1}, {%r1}, {%r12410, %r12411, %r12412, %r12413, %r12414, %r12415, %r12416, %r12417};
	bar.warp.sync 	-1;
	wmma.mma.sync.aligned.row.col.m32n8k16.s32.s8.s8.s32 {%r12426, %r12427, %r12428, %r12429, %r12430, %r12431, %r12432, %r12433}, {%r1, %r1, %r1, %r1}, {%r1}, {%r12418, %r12419, %r12420, %r12421, %r12422, %r12423, %r12424, %r12425};
	bar.warp.sync 	-1;
	wmma.mma.sync.aligned.row.col.m32n8k16.s32.s8.s8.s32 {%r12434, %r12435, %r12436, %r12437, %r12438, %r12439, %r12440, %r12441}, {%r1, %r1, %r1, %r1}, {%r1}, {%r12426, %r12427, %r12428, %r12429, %r12430, %r12431, %r12432, %r12433};
	bar.warp.sync 	-1;
	wmma.mma.sync.aligned.row.col.m32n8k16.s32.s8.s8.s32 {%r12442, %r12443, %r12444, %r12445, %r12446, %r12447, %r12448, %r12449}, {%r1, %r1, %r1, %r1}, {%r1}, {%r12434, %r12435, %r12436, %r12437, %r12438, %r12439, %r12440, %r12441};
	bar.warp.sync 	-1;
	wmma.mma.sync.aligned.row.col.m32n8k16.s32.s8.s8.s32 {%r12450, %r12451, %r12452, %r12453, %r12454, %r12455, %r12456, %r12457}, {%r1, %r1, %r1, %r1}, {%r1}, {%r12442, %r12443, %r12444, %r12445, %r12446, %r12447, %r12448, %r12449};
	bar.warp.sync 	-1;
	wmma.mma.sync.aligned.row.col.m32n8k16.s32.s8.s8.s32 {%r12458, %r12459, %r12460, %r12461, %r12462, %r12463, %r12464, %r12465}, {%r1, %r1, %r1, %r1}, {%r1}, {%r12450, %r12451, %r12452, %r12453, %r12454, %r12455, %r12456, %r12457};
	bar.warp.sync 	-1;
	wmma.mma.sync.aligned.row.col.m32n8k16.s32.s8.s8.s32 {%r12466, %r12467, %r12468, %r12469, %r12470, %r12471, %r12472, %r12473}, {%r1, %r1, %r1, %r1}, {%r1}, {%r12458, %r12459, %r12460, %r12461, %r12462, %r12463, %r12464, %r12465};
	bar.warp.sync 	-1;
	wmma.mma.sync.aligned.row.col.m32n8k16.s32.s8.s8.s32 {%r12474, %r12475, %r12476, %r12477, %r12478, %r12479, %r12480, %r12481}, {%r1, %r1, %r1, %r1}, {%r1}, {%r12466, %r12467, %r12468, %r12469, %r12470, %r12471, %r12472, %r12473};
	bar.warp.sync 	-1;
	wmma.mma.sync.aligned.row.col.m32n8k16.s32.s8.s8.s32 {%r12482, %r12483, %r12484, %r12485, %r12486, %r12487, %r12488, %r12489}, {%r1, %r1, %r1, %r1}, {%r1}, {%r12474, %r12475, %r12476, %r12477, %r12478, %r12479, %r12480, %r12481};
	bar.warp.sync 	-1;
	wmma.mma.sync.aligned.row.col.m32n8k16.s32.s8.s8.s32 {%r12490, %r12491, %r12492, %r12493, %r12494, %r12495, %r12496, %r12497}, {%r1, %r1, %r1, %r1}, {%r1}, {%r12482, %r12483, %r12484, %r12485, %r12486, %r12487, %r12488, %r12489};
	bar.warp.sync 	-1;
	wmma.mma.sync.aligned.row.col.m32n8k16.s32.s8.s8.s32 {%r12498, %r12499, %r12500, %r12501, %r12502, %r12503, %r12504, %r12505}, {%r1, %r1, %r1, %r1}, {%r1}, {%r12490, %r12491, %r12492, %r12493, %r12494, %r12495, %r12496, %r12497};
	bar.warp.sync 	-1;
	wmma.mma.sync.aligned.row.col.m32n8k16.s32.s8.s8.s32 {%r12506, %r12507, %r12508, %r12509, %r12510, %r12511, %r12512, %r12513}, {%r1, %r1, %r1, %r1}, {%r1}, {%r12498, %r12499, %r12500, %r12501, %r12502, %r12503, %r12504, %r12505};
	bar.warp.sync 	-1;
	wmma.mma.sync.aligned.row.col.m32n8k16.s32.s8.s8.s32 {%r12514, %r12515, %r12516, %r12517, %r12518, %r12519, %r12520, %r12521}, {%r1, %r1, %r1, %r1}, {%r1}, {%r12506, %r12507, %r12508, %r12509, %r12510, %r12511, %r12512, %r12513};
	bar.warp.sync 	-1;
	wmma.mma.sync.aligned.row.col.m32n8k16.s32.s8.s8.s32 {%r12522, %r12523, %r12524, %r12525, %r12526, %r12527, %r12528, %r12529}, {%r1, %r1, %r1, %r1}, {%r1}, {%r12514, %r12515, %r12516, %r12517, %r12518, %r12519, %r12520, %r12521};
	bar.warp.sync 	-1;
	wmma.mma.sync.aligned.row.col.m32n8k16.s32.s8.s8.s32 {%r12530, %r12531, %r12532, %r12533, %r12534, %r12535, %r12536, %r12537}, {%r1, %r1, %r1, %r1}, {%r1}, {%r12522, %r12523, %r12524, %r12525, %r12526, %r12527, %r12528, %r12529};
	bar.warp.sync 	-1;
	wmma.mma.sync.aligned.row.col.m32n8k16.s32.s8.s8.s32 {%r12538, %r12539, %r12540, %r12541, %r12542, %r12543, %r12544, %r12545}, {%r1, %r1, %r1, %r1}, {%r1}, {%r12530, %r12531, %r12532, %r12533, %r12534, %r12535, %r12536, %r12537};
	bar.warp.sync 	-1;
	wmma.mma.sync.aligned.row.col.m32n8k16.s32.s8.s8.s32 {%r12546, %r12547, %r12548, %r12549, %r12550, %r12551, %r12552, %r12553}, {%r1, %r1, %r1, %r1}, {%r1}, {%r12538, %r12539, %r12540, %r12541, %r12542, %r12543, %r12544, %r12545};
	bar.warp.sync 	-1;
	wmma.mma.sync.aligned.row.col.m32n8k16.s32.s8.s8.s32 {%r12554, %r12555, %r12556, %r12557, %r12558, %r12559, %r12560, %r12561}, {%r1, %r1, %r1, %r1}, {%r1}, {%r12546, %r12547, %r12548, %r12549, %r12550, %r12551, %r12552, %r12553};
	bar.warp.sync 	-1;
	wmma.mma.sync.aligned.row.col.m32n8k16.s32.s8.s8.s32 {%r12562, %r12563, %r12564, %r12565, %r12566, %r12567, %r12568, %r12569}, {%r1, %r1, %r1, %r1}, {%r1}, {%r12554, %r12555, %r12556, %r12557, %r12558, %r12559, %r12560, %r12561};
	bar.warp.sync 	-1;
	wmma.mma.sync.aligned.row.col.m32n8k16.s32.s8.s8.s32 {%r12570, %r12571, %r12572, %r12573, %r12574, %r12575, %r12576, %r12577}, {%r1, %r1, %r1, %r1}, {%r1}, {%r12562, %r12563, %r12564, %r12565, %r12566, %r12567, %r12568, %r12569};
	bar.warp.sync 	-1;
	wmma.mma.sync.aligned.row.col.m32n8k16.s32.s8.s8.s32 {%r12578, %r12579, %r12580, %r12581, %r12582, %r12583, %r12584, %r12585}, {%r1, %r1, %r1, %r1}, {%r1}, {%r12570, %r12571, %r12572, %r12573, %r12574, %r12575, %r12576, %r12577};
	bar.warp.sync 	-1;
	wmma.mma.sync.aligned.row.col.m32n8k16.s32.s8.s8.s32 {%r12586, %r12587, %r12588, %r12589, %r12590, %r12591, %r12592, %r12593}, {%r1, %r1, %r1, %r1}, {%r1}, {%r12578, %r12579, %r12580, %r12581, %r12582, %r12583, %r12584, %r12585};
	bar.warp.sync 	-1;
	wmma.mma.sync.aligned.row.col.m32n8k16.s32.s8.s8.s32 {%r12594, %r12595, %r12596, %r12597, %r12598, %r12599, %r12600, %r12601}, {%r1, %r1, %r1, %r1}, {%r1}, {%r12586, %r12587, %r12588, %r12589, %r12590, %r12591, %r12592, %r12593};
	bar.warp.sync 	-1;
	wmma.mma.sync.aligned.row.col.m32n8k16.s32.s8.s8.s32 {%r12602, %r12603, %r12604, %r12605, %r12606, %r12607, %r12608, %r12609}, {%r1, %r1, %r1, %r1}, {%r1}, {%r12594, %r12595, %r12596, %r12597, %r12598, %r12599, %r12600, %r12601};
	bar.warp.sync 	-1;
	wmma.mma.sync.aligned.row.col.m32n8k16.s32.s8.s8.s32 {%r12610, %r12611, %r12612, %r12613, %r12614, %r12615, %r12616, %r12617}, {%r1, %r1, %r1, %r1}, {%r1}, {%r12602, %r12603, %r12604, %r12605, %r12606, %r12607, %r12608, %r12609};
	bar.warp.sync 	-1;
	wmma.mma.sync.aligned.row.col.m32n8k16.s32.s8.s8.s32 {%r12618, %r12619, %r12620, %r12621, %r12622, %r12623, %r12624, %r12625}, {%r1, %r1, %r1, %r1}, {%r1}, {%r12610, %r12611, %r12612, %r12613, %r12614, %r12615, %r12616, %r12617};
	bar.warp.sync 	-1;
	wmma.mma.sync.aligned.row.col.m32n8k16.s32.s8.s8.s32 {%r12626, %r12627, %r12628, %r12629, %r12630, %r12631, %r12632, %r12633}, {%r1, %r1, %r1, %r1}, {%r1}, {%r12618, %r12619, %r12620, %r12621, %r12622, %r12623, %r12624, %r12625};
	bar.warp.sync 	-1;
	wmma.mma.sync.aligned.row.col.m32n8k16.s32.s8.s8.s32 {%r12634, %r12635, %r12636, %r12637, %r12638, %r12639, %r12640, %r12641}, {%r1, %r1, %r1, %r1}, {%r1}, {%r12626, %r12627, %r12628, %r12629, %r12630, %r12631, %r12632, %r12633};
	bar.warp.sync 	-1;
	wmma.mma.sync.aligned.row.col.m32n8k16.s32.s8.s8.s32 {%r12642, %r12643, %r12644, %r12645, %r12646, %r12647, %r12648, %r12649}, {%r1, %r1, %r1, %r1}, {%r1}, {%r12634, %r12635, %r12636, %r12637, %r12638, %r12639, %r12640, %r12641};
	bar.warp.sync 	-1;
	wmma.mma.sync.aligned.row.col.m32n8k16.s32.s8.s8.s32 {%r12650, %r12651, %r12652, %r12653, %r12654, %r12655, %r12656, %r12657}, {%r1, %r1, %r1, %r1}, {%r1}, {%r12642, %r12643, %r12644, %r12645, %r12646, %r12647, %r12648, %r12649};
	bar.warp.sync 	-1;
	wmma.mma.sync.aligned.row.col.m32n8k16.s32.s8.s8.s32 {%r12658, %r12659, %r12660, %r12661, %r12662, %r12663, %r12664, %r12665}, {%r1, %r1, %r1, %r1}, {%r1}, {%r12650, %r12651, %r12652, %r12653, %r12654, %r12655, %r12656, %r12657};
	bar.warp.sync 	-1;
	wmma.mma.sync.aligned.row.col.m32n8k16.s32.s8.s8.s32 {%r12666, %r12667, %r12668, %r12669, %r12670, %r12671, %r12672, %r12673}, {%r1, %r1, %r1, %r1}, {%r1}, {%r12658, %r12659, %r12660, %r12661, %r12662, %r12663, %r12664, %r12665};
	bar.warp.sync 	-1;
	wmma.mma.sync.aligned.row.col.m32n8k16.s32.s8.s8.s32 {%r12674, %r12675, %r12676, %r12677, %r12678, %r12679, %r12680, %r12681}, {%r1, %r1, %r1, %r1}, {%r1}, {%r12666, %r12667, %r12668, %r12669, %r12670, %r12671, %r12672, %r12673};
	bar.warp.sync 	-1;
	wmma.mma.sync.aligned.row.col.m32n8k16.s32.s8.s8.s32 {%r12682, %r12683, %r12684, %r12685, %r12686, %r12687, %r12688, %r12689}, {%r1, %r1, %r1, %r1}, {%r1}, {%r12674, %r12675, %r12676, %r12677, %r12678, %r12679, %r12680, %r12681};
	bar.warp.sync 	-1;
	wmma.mma.sync.aligned.row.col.m32n8k16.s32.s8.s8.s32 {%r12690, %r12691, %r12692, %r12693, %r12694, %r12695, %r12696, %r12697}, {%r1, %r1, %r1, %r1}, {%r1}, {%r12682, %r12683, %r12684, %r12685, %r12686, %r12687, %r12688, %r12689};
	bar.warp.sync 	-1;
	wmma.mma.sync.aligned.row.col.m32n8k16.s32.s8.s8.s32 {%r12698, %r12699, %r12700, %r12701, %r12702, %r12703, %r12704, %r12705}, {%r1, %r1, %r1, %r1}, {%r1}, {%r12690, %r12691, %r12692, %r12693, %r12694, %r12695, %r12696, %r12697};
	bar.warp.sync 	-1;
	wmma.mma.sync.aligned.row.col.m32n8k16.s32.s8.s8.s32 {%r12706, %r12707, %r12708, %r12709, %r12710, %r12711, %r12712, %r12713}, {%r1, %r1, %r1, %r1}, {%r1}, {%r12698, %r12699, %r12700, %r12701, %r12702, %r12703, %r12704, %r12705};
	bar.warp.sync 	-1;
	wmma.mma.sync.aligned.row.col.m32n8k16.s32.s8.s8.s32 {%r12714, %r12715, %r12716, %r12717, %r12718, %r12719, %r12720, %r12721}, {%r1, %r1, %r1, %r1}, {%r1}, {%r12706, %r12707, %r12708, %r12709, %r12710, %r12711, %r12712, %r12713};
	bar.warp.sync 	-1;
	wmma.mma.sync.aligned.row.col.m32n8k16.s32.s8.s8.s32 {%r12722, %r12723, %r12724, %r12725, %r12726, %r12727, %r12728, %r12729}, {%r1, %r1, %r1, %r1}, {%r1}, {%r12714, %r12715, %r12716, %r12717, %r12718, %r12719, %r12720, %r12721};
	bar.warp.sync 	-1;
	wmma.mma.sync.aligned.row.col.m32n8k16.s32.s8.s8.s32 {%r12730, %r12731, %r12732, %r12733, %r12734, %r12735, %r12736, %r12737}, {%r1, %r1, %r1, %r1}, {%r1}, {%r12722, %r12723, %r12724, %r12725, %r12726, %r12727, %r12728, %r12729};
	bar.warp.sync 	-1;
	wmma.mma.sync.aligned.row.col.m32n8k16.s32.s8.s8.s32 {%r12738, %r12739, %r12740, %r12741, %r12742, %r12743, %r12744, %r12745}, {%r1, %r1, %r1, %r1}, {%r1}, {%r12730, %r12731, %r12732, %r12733, %r12734, %r12735, %r12736, %r12737};
	bar.warp.sync 	-1;
	wmma.mma.sync.aligned.row.col.m32n8k16.s32.s8.s8.s32 {%r12746, %r12747, %r12748, %r12749, %r12750, %r12751, %r12752, %r12753}, {%r1, %r1, %r1, %r1}, {%r1}, {%r12738, %r12739, %r12740, %r12741, %r12742, %r12743, %r12744, %r12745};
	bar.warp.sync 	-1;
	wmma.mma.sync.aligned.row.col.m32n8k16.s32.s8.s8.s32 {%r12754, %r12755, %r12756, %r12757, %r12758, %r12759, %r12760, %r12761}, {%r1, %r1, %r1, %r1}, {%r1}, {%r12746, %r12747, %r12748, %r12749, %r12750, %r12751, %r12752, %r12753};
	bar.warp.sync 	-1;
	wmma.mma.sync.aligned.row.col.m32n8k16.s32.s8.s8.s32 {%r12762, %r12763, %r12764, %r12765, %r12766, %r12767, %r12768, %r12769}, {%r1, %r1, %r1, %r1}, {%r1}, {%r12754, %r12755, %r12756, %r12757, %r12758, %r12759, %r12760, %r12761};
	bar.warp.sync 	-1;
	wmma.mma.sync.aligned.row.col.m32n8k16.s32.s8.s8.s32 {%r12770, %r12771, %r12772, %r12773, %r12774, %r12775, %r12776, %r12777}, {%r1, %r1, %r1, %r1}, {%r1}, {%r12762, %r12763, %r12764, %r12765, %r12766, %r12767, %r12768, %r12769};
	bar.warp.sync 	-1;
	wmma.mma.sync.aligned.row.col.m32n8k16.s32.s8.s8.s32 {%r12778, %r12779, %r12780, %r12781, %r12782, %r12783, %r12784, %r12785}, {%r1, %r1, %r1, %r1}, {%r1}, {%r12770, %r12771, %r12772, %r12773, %r12774, %r12775, %r12776, %r12777};
	bar.warp.sync 	-1;
	wmma.mma.sync.aligned.row.col.m32n8k16.s32.s8.s8.s32 {%r12786, %r12787, %r12788, %r12789, %r12790, %r12791, %r12792, %r12793}, {%r1, %r1, %r1, %r1}, {%r1}, {%r12778, %r12779, %r12780, %r12781, %r12782, %r12783, %r12784, %r12785};
	bar.warp.sync 	-1;
	wmma.mma.sync.aligned.row.col.m32n8k16.s32.s8.s8.s32 {%r12794, %r12795, %r12796, %r12797, %r12798, %r12799, %r12800, %r12801}, {%r1, %r1, %r1, %r1}, {%r1}, {%r12786, %r12787, %r12788, %r12789, %r12790, %r12791, %r12792, %r12793};
	bar.warp.sync 	-1;
	wmma.mma.sync.aligned.row.col.m32n8k16.s32.s8.s8.s32 {%r12802, %r12803, %r12804, %r12805, %r12806, %r12807, %r12808, %r12809}, {%r1, %r1, %r1, %r1}, {%r1}, {%r12794, %r12795, %r12796, %r12797, %r12798, %r12799, %r12800, %r12801};
	bar.warp.sync 	-1;
	wmma.mma.sync.aligned.row.col.m32n8k16.s32.s8.s8.s32 {%r12810, %r12811, %r12812, %r12813, %r12814, %r12815, %r12816, %r12817}, {%r1, %r1, %r1, %r1}, {%r1}, {%r12802, %r12803, %r12804, %r12805, %r12806, %r12807, %r12808, %r12809};
	bar.warp.sync 	-1;
	wmma.mma.sync.aligned.row.col.m32n8k16.s32.s8.s8.s32 {%r12818, %r12819, %r12820, %r12821, %r12822, %r12823, %r12824, %r12825}, {%r1, %r1, %r1, %r1}, {%r1}, {%r12810, %r12811, %r12812, %r12813, %r12814, %r12815, %r12816, %r12817};
	bar.warp.sync 	-1;
	wmma.mma.sync.aligned.row.col.m32n8k16.s32.s8.s8.s32 {%r12826, %r12827, %r12828, %r12829, %r12830, %r12831, %r12832, %r12833}, {%r1, %r1, %r1, %r1}, {%r1}, {%r12818, %r12819, %r12820, %r12821, %r12822, %r12823, %r12824, %r12825};
	bar.warp.sync 	-1;
	wmma.mma.sync.aligned.row.col.m32n8k16.s32.s8.s8.s32 {%r12834, %r12835, %r12836, %r12837, %r12838, %r12839, %r12840, %r12841}, {%r1, %r1, %r1, %r1}, {%r1}, {%r12826, %r12827, %r12828, %r12829, %r12830, %r12831, %r12832, %r12833};
	bar.warp.sync 	-1;
	wmma.mma.sync.aligned.row.col.m32n8k16.s32.s8.s8.s32 {%r12842, %r12843, %r12844, %r12845, %r12846, %r12847, %r12848, %r12849}, {%r1, %r1, %r1, %r1}, {%r1}, {%r12834, %r12835, %r12836, %r12837, %r12838, %r12839, %r12840, %r12841};
	bar.warp.sync 	-1;
	wmma.mma.sync.aligned.row.col.m32n8k16.s32.s8.s8.s32 {%r12850, %r12851, %r12852, %r12853, %r12854, %r12855, %r12856, %r12857}, {%r1, %r1, %r1, %r1}, {%r1}, {%r12842, %r12843, %r12844, %r12845, %r12846, %r12847, %r12848, %r12849};
	bar.warp.sync 	-1;
	wmma.mma.sync.aligned.row.col.m32n8k16.s32.s8.s8.s32 {%r12858, %r12859, %r12860, %r12861, %r12862, %r12863, %r12864, %r12865}, {%r1, %r1, %r1, %r1}, {%r1}, {%r12850, %r12851, %r12852, %r12853, %r12854, %r12855, %r12856, %r12857};
	bar.warp.sync 	-1;
	wmma.mma.sync.aligned.row.col.m32n8k16.s32.s8.s8.s32 {%r12866, %r12867, %r12868, %r12869, %r12870, %r12871, %r12872, %r12873}, {%r1, %r1, %r1, %r1}, {%r1}, {%r12858, %r12859, %r12860, %r12861, %r12862, %r12863, %r12864, %r12865};
	bar.warp.sync 	-1;
	wmma.mma.sync.aligned.row.col.m32n8k16.s32.s8.s8.s32 {%r12874, %r12875, %r12876, %r12877, %r12878, %r12879, %r12880, %r12881}, {%r1, %r1, %r1, %r1}, {%r1}, {%r12866, %r12867, %r12868, %r12869, %r12870, %r12871, %r12872, %r12873};
	bar.warp.sync 	-1;
	wmma.mma.sync.aligned.row.col.m32n8k16.s32.s8.s8.s32 {%r12882, %r12883, %r12884, %r12885, %r12886, %r12887, %r12888, %r12889}, {%r1, %r1, %r1, %r1}, {%r1}, {%r12874, %r12875, %r12876, %r12877, %r12878, %r12879, %r12880, %r12881};
	bar.warp.sync 	-1;
	wmma.mma.sync.aligned.row.col.m32n8k16.s32.s8.s8.s32 {%r12890, %r12891, %r12892, %r12893, %r12894, %r12895, %r12896, %r12897}, {%r1, %r1, %r1, %r1}, {%r1}, {%r12882, %r12883, %r12884, %r12885, %r12886, %r12887, %r12888, %r12889};
	bar.warp.sync 	-1;
	wmma.mma.sync.aligned.row.col.m32n8k16.s32.s8.s8.s32 {%r12898, %r12899, %r12900, %r12901, %r12902, %r12903, %r12904, %r12905}, {%r1, %r1, %r1, %r1}, {%r1}, {%r12890, %r12891, %r12892, %r12893, %r12894, %r12895, %r12896, %r12897};
	bar.warp.sync 	-1;
	wmma.mma.sync.aligned.row.col.m32n8k16.s32.s8.s8.s32 {%r12906, %r12907, %r12908, %r12909, %r12910, %r12911, %r12912, %r12913}, {%r1, %r1, %r1, %r1}, {%r1}, {%r12898, %r12899, %r12900, %r12901, %r12902, %r12903, %r12904, %r12905};
	bar.warp.sync 	-1;
	wmma.mma.sync.aligned.row.col.m32n8k16.s32.s8.s8.s32 {%r12914, %r12915, %r12916, %r12917, %r12918, %r12919, %r12920, %r12921}, {%r1, %r1, %r1, %r1}, {%r1}, {%r12906, %r12907, %r12908, %r12909, %r12910, %r12911, %r12912, %r12913};
	bar.warp.sync 	-1;
	wmma.mma.sync.aligned.row.col.m32n8k16.s32.s8.s8.s32 {%r12922, %r12923, %r12924, %r12925, %r12926, %r12927, %r12928, %r12929}, {%r1, %r1, %r1, %r1}, {%r1}, {%r12914, %r12915, %r12916, %r12917, %r12918, %r12919, %r12920, %r12921};
	bar.warp.sync 	-1;
	wmma.mma.sync.aligned.row.col.m32n8k16.s32.s8.s8.s32 {%r12930, %r12931, %r12932, %r12933, %r12934, %r12935, %r12936, %r12937}, {%r1, %r1, %r1, %r1}, {%r1}, {%r12922, %r12923, %r12924, %r12925, %r12926, %r12927, %r12928, %r12929};
	bar.warp.sync 	-1;
	wmma.mma.sync.aligned.row.col.m32n8k16.s32.s8.s8.s32 {%r12938, %r12939, %r12940, %r12941, %r12942, %r12943, %r12944, %r12945}, {%r1, %r1, %r1, %r1}, {%r1}, {%r12930, %r12931, %r12932, %r12933, %r12934, %r12935, %r12936, %r12937};
	bar.warp.sync 	-1;
	wmma.mma.sync.aligned.row.col.m32n8k16.s32.s8.s8.s32 {%r12946, %r12947, %r12948, %r12949, %r12950, %r12951, %r12952, %r12953}, {%r1, %r1, %r1, %r1}, {%r1}, {%r12938, %r12939, %r12940, %r12941, %r12942, %r12943, %r12944, %r12945};
	bar.warp.sync 	-1;
	wmma.mma.sync.aligned.row.col.m32n8k16.s32.s8.s8.s32 {%r12954, %r12955, %r12956, %r12957, %r12958, %r12959, %r12960, %r12961}, {%r1, %r1, %r1, %r1}, {%r1}, {%r12946, %r12947, %r12948, %r12949, %r12950, %r12951, %r12952, %r12953};
	bar.warp.sync 	-1;
	wmma.mma.sync.aligned.row.col.m32n8k16.s32.s8.s8.s32 {%r12962, %r12963, %r12964, %r12965, %r12966, %r12967, %r12968, %r12969}, {%r1, %r1, %r1, %r1}, {%r1}, {%r12954, %r12955, %r12956, %r12957, %r12958, %r12959, %r12960, %r12961};
	bar.warp.sync 	-1;
	wmma.mma.sync.aligned.row.col.m32n8k16.s32.s8.s8.s32 {%r12970, %r12971, %r12972, %r12973, %r12974, %r12975, %r12976, %r12977}, {%r1, %r1, %r1, %r1}, {%r1}, {%r12962, %r12963, %r12964, %r12965, %r12966, %r12967, %r12968, %r12969};
	bar.warp.sync 	-1;
	wmma.mma.sync.aligned.row.col.m32n8k16.s32.s8.s8.s32 {%r12978, %r12979, %r12980, %r12981, %r12982, %r12983, %r12984, %r12985}, {%r1, %r1, %r1, %r1}, {%r1}, {%r12970, %r12971, %r12972, %r12973, %r12974, %r12975, %r12976, %r12977};
	bar.warp.sync 	-1;
	wmma.mma.sync.aligned.row.col.m32n8k16.s32.s8.s8.s32 {%r12986, %r12987, %r12988, %r12989, %r12990, %r12991, %r12992, %r12993}, {%r1, %r1, %r1, %r1}, {%r1}, {%r12978, %r12979, %r12980, %r12981, %r12982, %r12983, %r12984, %r12985};
	bar.warp.sync 	-1;
	wmma.mma.sync.aligned.row.col.m32n8k16.s32.s8.s8.s32 {%r12994, %r12995, %r12996, %r12997, %r12998, %r12999, %r13000, %r13001}, {%r1, %r1, %r1, %r1}, {%r1}, {%r12986, %r12987, %r12988, %r12989, %r12990, %r12991, %r12992, %r12993};
	bar.warp.sync 	-1;
	wmma.mma.sync.aligned.row.col.m32n8k16.s32.s8.s8.s32 {%r13002, %r13003, %r13004, %r13005, %r13006, %r13007, %r13008, %r13009}, {%r1, %r1, %r1, %r1}, {%r1}, {%r12994, %r12995, %r12996, %r12997, %r12998, %r12999, %r13000, %r13001};
	bar.warp.sync 	-1;
	wmma.mma.sync.aligned.row.col.m32n8k16.s32.s8.s8.s32 {%r13010, %r13011, %r13012, %r13013, %r13014, %r13015, %r13016, %r13017}, {%r1, %r1, %r1, %r1}, {%r1}, {%r13002, %r13003, %r13004, %r13005, %r13006, %r13007, %r13008, %r13009};
	bar.warp.sync 	-1;
	wmma.mma.sync.aligned.row.col.m32n8k16.s32.s8.s8.s32 {%r13018, %r13019, %r13020, %r13021, %r13022, %r13023, %r13024, %r13025}, {%r1, %r1, %r1, %r1}, {%r1}, {%r13010, %r13011, %r13012, %r13013, %r13014, %r13015, %r13016, %r13017};
	bar.warp.sync 	-1;
	wmma.mma.sync.aligned.row.col.m32n8k16.s32.s8.s8.s32 {%r13026, %r13027, %r13028, %r13029, %r13030, %r13031, %r13032, %r13033}, {%r1, %r1, %r1, %r1}, {%r1}, {%r13018, %r13019, %r13020, %r13021, %r13022, %r13023, %r13024, %r13025};
	bar.warp.sync 	-1;
	wmma.mma.sync.aligned.row.col.m32n8k16.s32.s8.s8.s32 {%r13034, %r13035, %r13036, %r13037, %r13038, %r13039, %r13040, %r13041}, {%r1, %r1, %r1, %r1}, {%r1}, {%r13026, %r13027, %r13028, %r13029, %r13030, %r13031, %r13032, %r13033};
	bar.warp.sync 	-1;
	wmma.mma.sync.aligned.row.col.m32n8k16.s32.s8.s8.s32 {%r13042, %r13043, %r13044, %r13045, %r13046, %r13047, %r13048, %r13049}, {%r1, %r1, %r1, %r1}, {%r1}, {%r13034, %r13035, %r13036, %r13037, %r13038, %r13039, %r13040, %r13041};
	bar.warp.sync 	-1;
	wmma.mma.sync.aligned.row.col.m32n8k16.s32.s8.s8.s32 {%r13050, %r13051, %r13052, %r13053, %r13054, %r13055, %r13056, %r13057}, {%r1, %r1, %r1, %r1}, {%r1}, {%r13042, %r13043, %r13044, %r13045, %r13046, %r13047, %r13048, %r13049};
	bar.warp.sync 	-1;
	wmma.mma.sync.aligned.row.col.m32n8k16.s32.s8.s8.s32 {%r13058, %r13059, %r13060, %r13061, %r13062, %r13063, %r13064, %r13065}, {%r1, %r1, %r1, %r1}, {%r1}, {%r13050, %r13051, %r13052, %r13053, %r13054, %r13055, %r13056, %r13057};
	bar.warp.sync 	-1;
	wmma.mma.sync.aligned.row.col.m32n8k16.s32.s8.s8.s32 {%r13066, %r13067, %r13068, %r13069, %r13070, %r13071, %r13072, %r13073}, {%r1, %r1, %r1, %r1}, {%r1}, {%r13058, %r13059, %r13060, %r13061, %r13062, %r13063, %r13064, %r13065};
	bar.warp.sync 	-1;
	wmma.mma.sync.aligned.row.col.m32n8k16.s32.s8.s8.s32 {%r13074, %r13075, %r13076, %r13077, %r13078, %r13079, %r13080, %r13081}, {%r1, %r1, %r1, %r1}, {%r1}, {%r13066, %r13067, %r13068, %r13069, %r13070, %r13071, %r13072, %r13073};
	bar.warp.sync 	-1;
	wmma.mma.sync.aligned.row.col.m32n8k16.s32.s8.s8.s32 {%r13082, %r13083, %r13084, %r13085, %r13086, %r13087, %r13088, %r13089}, {%r1, %r1, %r1, %r1}, {%r1}, {%r13074, %r13075, %r13076, %r13077, %r13078, %r13079, %r13080, %r13081};
	bar.warp.sync 	-1;
	wmma.mma.sync.aligned.row.col.m32n8k16.s32.s8.s8.s32 {%r13090, %r13091, %r13092, %r13093, %r13094, %r13095, %r13096, %r13097}, {%r1, %r1, %r1, %r1}, {%r1}, {%r13082, %r13083, %r13084, %r13085, %r13086, %r13087, %r13088, %r13089};
	bar.warp.sync 	-1;
	wmma.mma.sync.aligned.row.col.m32n8k16.s32.s8.s8.s32 {%r13098, %r13099, %r13100, %r13101, %r13102, %r13103, %r13104, %r13105}, {%r1, %r1, %r1, %r1}, {%r1}, {%r13090, %r13091, %r13092, %r13093, %r13094, %r13095, %r13096, %r13097};
	bar.warp.sync 	-1;
	wmma.mma.sync.aligned.row.col.m32n8k16.s32.s8.s8.s32 {%r13106, %r13107, %r13108, %r13109, %r13110, %r13111, %r13112, %r13113}, {%r1, %r1, %r1, %r1}, {%r1}, {%r13098, %r13099, %r13100, %r13101, %r13102, %r13103, %r13104, %r13105};
	bar.warp.sync 	-1;
	wmma.mma.sync.aligned.row.col.m32n8k16.s32.s8.s8.s32 {%r13114, %r13115, %r13116, %r13117, %r13118, %r13119, %r13120, %r13121}, {%r1, %r1, %r1, %r1}, {%r1}, {%r13106, %r13107, %r13108, %r13109, %r13110, %r13111, %r13112, %r13113};
	bar.warp.sync 	-1;
	wmma.mma.sync.aligned.row.col.m32n8k16.s32.s8.s8.s32 {%r13122, %r13123, %r13124, %r13125, %r13126, %r13127, %r13128, %r13129}, {%r1, %r1, %r1, %r1}, {%r1}, {%r13114, %r13115, %r13116, %r13117, %r13118, %r13119, %r13120, %r13121};
	bar.warp.sync 	-1;
	wmma.mma.sync.aligned.row.col.m32n8k16.s32.s8.s8.s32 {%r13130, %r13131, %r13132, %r13133, %r13134, %r13135, %r13136, %r13137}, {%r1, %r1, %r1, %r1}, {%r1}, {%r13122, %r13123, %r13124, %r13125, %r13126, %r13127, %r13128, %r13129};
	bar.warp.sync 	-1;
	wmma.mma.sync.aligned.row.col.m32n8k16.s32.s8.s8.s32 {%r13138, %r13139, %r13140, %r13141, %r13142, %r13143, %r13144, %r13145}, {%r1, %r1, %r1, %r1}, {%r1}, {%r13130, %r13131, %r13132, %r13133, %r13134, %r13135, %r13136, %r13137};
	bar.warp.sync 	-1;
	wmma.mma.sync.aligned.row.col.m32n8k16.s32.s8.s8.s32 {%r13146, %r13147, %r13148, %r13149, %r13150, %r13151, %r13152, %r13153}, {%r1, %r1, %r1, %r1}, {%r1}, {%r13138, %r13139, %r13140, %r13141, %r13142, %r13143, %r13144, %r13145};
	bar.warp.sync 	-1;
	wmma.mma.sync.aligned.row.col.m32n8k16.s32.s8.s8.s32 {%r13154, %r13155, %r13156, %r13157, %r13158, %r13159, %r13160, %r13161}, {%r1, %r1, %r1, %r1}, {%r1}, {%r13146, %r13147, %r13148, %r13149, %r13150, %r13151, %r13152, %r13153};
	bar.warp.sync 	-1;
	wmma.mma.sync.aligned.row.col.m32n8k16.s32.s8.s8.s32 {%r13162, %r13163, %r13164, %r13165, %r13166, %r13167, %r13168, %r13169}, {%r1, %r1, %r1, %r1}, {%r1}, {%r13154, %r13155, %r13156, %r13157, %r13158, %r13159, %r13160, %r13161};
	bar.warp.sync 	-1;
	wmma.mma.sync.aligned.row.col.m32n8k16.s32.s8.s8.s32 {%r13170, %r13171, %r13172, %r13173, %r13174, %r13175, %r13176, %r13177}, {%r1, %r1, %r1, %r1}, {%r1}, {%r13162, %r13163, %r13164, %r13165, %r13166, %r13167, %r13168, %r13169};
	bar.warp.sync 	-1;
	wmma.mma.sync.aligned.row.col.m32n8k16.s32.s8.s8.s32 {%r13178, %r13179, %r13180, %r13181, %r13182, %r13183, %r13184, %r13185}, {%r1, %r1, %r1, %r1}, {%r1}, {%r13170, %r13171, %r13172, %r13173, %r13174, %r13175, %r13176, %r13177};
	bar.warp.sync 	-1;
	wmma.mma.sync.aligned.row.col.m32n8k16.s32.s8.s8.s32 {%r13186, %r13187, %r13188, %r13189, %r13190, %r13191, %r13192, %r13193}, {%r1, %r1, %r1, %r1}, {%r1}, {%r13178, %r13179, %r13180, %r13181, %r13182, %r13183, %r13184, %r13185};
	bar.warp.sync 	-1;
	wmma.mma.sync.aligned.row.col.m32n8k16.s32.s8.s8.s32 {%r13194, %r13195, %r13196, %r13197, %r13198, %r13199, %r13200, %r13201}, {%r1, %r1, %r1, %r1}, {%r1}, {%r13186, %r13187, %r13188, %r13189, %r13190, %r13191, %r13192, %r13193};
	bar.warp.sync 	-1;
	wmma.mma.sync.aligned.row.col.m32n8k16.s32.s8.s8.s32 {%r13202, %r13203, %r13204, %r13205, %r13206, %r13207, %r13208, %r13209}, {%r1, %r1, %r1, %r1}, {%r1}, {%r13194, %r13195, %r13196, %r13197, %r13198, %r13199, %r13200, %r13201};
	bar.warp.sync 	-1;
	wmma.mma.sync.aligned.row.col.m32n8k16.s32.s8.s8.s32 {%r13210, %r13211, %r13212, %r13213, %r13214, %r13215, %r13216, %r13217}, {%r1, %r1, %r1, %r1}, {%r1}, {%r13202, %r13203, %r13204, %r13205, %r13206, %r13207, %r13208, %r13209};
	bar.warp.sync 	-1;
	wmma.mma.sync.aligned.row.col.m32n8k16.s32.s8.s8.s32 {%r13218, %r13219, %r13220, %r13221, %r13222, %r13223, %r13224, %r13225}, {%r1, %r1, %r1, %r1}, {%r1}, {%r13210, %r13211, %r13212, %r13213, %r13214, %r13215, %r13216, %r13217};
	bar.warp.sync 	-1;
	wmma.mma.sync.aligned.row.col.m32n8k16.s32.s8.s8.s32 {%r13226, %r13227, %r13228, %r13229, %r13230, %r13231, %r13232, %r13233}, {%r1, %r1, %r1, %r1}, {%r1}, {%r13218, %r13219, %r13220, %r13221, %r13222, %r13223, %r13224, %r13225};
	bar.warp.sync 	-1;
	wmma.mma.sync.aligned.row.col.m32n8k16.s32.s8.s8.s32 {%r13234, %r13235, %r13236, %r13237, %r13238, %r13239, %r13240, %r13241}, {%r1, %r1, %r1, %r1}, {%r1}, {%r13226, %r13227, %r13228, %r13229, %r13230, %r13231, %r13232, %r13233};
	bar.warp.sync 	-1;
	wmma.mma.sync.aligned.row.col.m32n8k16.s32.s8.s8.s32 {%r13242, %r13243, %r13244, %r13245, %r13246, %r13247, %r13248, %r13249}, {%r1, %r1, %r1, %r1}, {%r1}, {%r13234, %r13235, %r13236, %r13237, %r13238, %r13239, %r13240, %r13241};
	bar.warp.sync 	-1;
	wmma.mma.sync.aligned.row.col.m32n8k16.s32.s8.s8.s32 {%r13250, %r13251, %r13252, %r13253, %r13254, %r13255, %r13256, %r13257}, {%r1, %r1, %r1, %r1}, {%r1}, {%r13242, %r13243, %r13244, %r13245, %r13246, %r13247, %r13248, %r13249};
	bar.warp.sync 	-1;
	wmma.mma.sync.aligned.row.col.m32n8k16.s32.s8.s8.s32 {%r13258, %r13259, %r13260, %r13261, %r13262, %r13263, %r13264, %r13265}, {%r1, %r1, %r1, %r1}, {%r1}, {%r13250, %r13251, %r13252, %r13253, %r13254, %r13255, %r13256, %r13257};
	bar.warp.sync 	-1;
	wmma.mma.sync.aligned.row.col.m32n8k16.s32.s8.s8.s32 {%r13266, %r13267, %r13268, %r13269, %r13270, %r13271, %r13272, %r13273}, {%r1, %r1, %r1, %r1}, {%r1}, {%r13258, %r13259, %r13260, %r13261, %r13262, %r13263, %r13264, %r13265};
	bar.warp.sync 	-1;
	wmma.mma.sync.aligned.row.col.m32n8k16.s32.s8.s8.s32 {%r13274, %r13275, %r13276, %r13277, %r13278, %r13279, %r13280, %r13281}, {%r1, %r1, %r1, %r1}, {%r1}, {%r13266, %r13267, %r13268, %r13269, %r13270, %r13271, %r13272, %r13273};
	bar.warp.sync 	-1;
	wmma.mma.sync.aligned.row.col.m32n8k16.s32.s8.s8.s32 {%r13282, %r13283, %r13284, %r13285, %r13286, %r13287, %r13288, %r13289}, {%r1, %r1, %r1, %r1}, {%r1}, {%r13274, %r13275, %r13276, %r13277, %r13278, %r13279, %r13280, %r13281};
	bar.warp.sync 	-1;
	wmma.mma.sync.aligned.row.col.m32n8k16.s32.s8.s8.s32 {%r13290, %r13291, %r13292, %r13293, %r13294, %r13295, %r13296, %r13297}, {%r1, %r1, %r1, %r1}, {%r1}, {%r13282, %r13283, %r13284, %r13285, %r13286, %r13287, %r13288, %r13289};
	bar.warp.sync 	-1;
	wmma.mma.sync.aligned.row.col.m32n8k16.s32.s8.s8.s32 {%r13298, %r13299, %r13300, %r13301, %r13302, %r13303, %r13304, %r13305}, {%r1, %r1, %r1, %r1}, {%r1}, {%r13290, %r13291, %r13292, %r13293, %r13294, %r13295, %r13296, %r13297};
	bar.warp.sync 	-1;
	wmma.mma.sync.aligned.row.col.m32n8k16.s32.s8.s8.s32 {%r13306, %r13307, %r13308, %r13309, %r13310, %r13311, %r13312, %r13313}, {%r1, %r1, %r1, %r1}, {%r1}, {%r13298, %r13299, %r13300, %r13301, %r13302, %r13303, %r13304, %r13305};
	bar.warp.sync 	-1;
	wmma.mma.sync.aligned.row.col.m32n8k16.s32.s8.s8.s32 {%r13314, %r13315, %r13316, %r13317, %r13318, %r13319, %r13320, %r13321}, {%r1, %r1, %r1, %r1}, {%r1}, {%r13306, %r13307, %r13308, %r13309, %r13310, %r13311, %r13312, %r13313};
	bar.warp.sync 	-1;
	wmma.mma.sync.aligned.row.col.m32n8k16.s32.s8.s8.s32 {%r13322, %r13323, %r13324, %r13325, %r13326, %r13327, %r13328, %r13329}, {%r1, %r1, %r1, %r1}, {%r1}, {%r13314, %r13315, %r13316, %r13317, %r13318, %r13319, %r13320, %r13321};
	bar.warp.sync 	-1;
	wmma.mma.sync.aligned.row.col.m32n8k16.s32.s8.s8.s32 {%r13330, %r13331, %r13332, %r13333, %r13334, %r13335, %r13336, %r13337}, {%r1, %r1, %r1, %r1}, {%r1}, {%r13322, %r13323, %r13324, %r13325, %r13326, %r13327, %r13328, %r13329};
	bar.warp.sync 	-1;
	wmma.mma.sync.aligned.row.col.m32n8k16.s32.s8.s8.s32 {%r13338, %r13339, %r13340, %r13341, %r13342, %r13343, %r13344, %r13345}, {%r1, %r1, %r1, %r1}, {%r1}, {%r13330, %r13331, %r13332, %r13333, %r13334, %r13335, %r13336, %r13337};
	bar.warp.sync 	-1;
	wmma.mma.sync.aligned.row.col.m32n8k16.s32.s8.s8.s32 {%r13346, %r13347, %r13348, %r13349, %r13350, %r13351, %r13352, %r13353}, {%r1, %r1, %r1, %r1}, {%r1}, {%r13338, %r13339, %r13340, %r13341, %r13342, %r13343, %r13344, %r13345};
	bar.warp.sync 	-1;
	wmma.mma.sync.aligned.row.col.m32n8k16.s32.s8.s8.s32 {%r13354, %r13355, %r13356, %r13357, %r13358, %r13359, %r13360, %r13361}, {%r1, %r1, %r1, %r1}, {%r1}, {%r13346, %r13347, %r13348, %r13349, %r13350, %r13351, %r13352, %r13353};
	bar.warp.sync 	-1;
	wmma.mma.sync.aligned.row.col.m32n8k16.s32.s8.s8.s32 {%r13362, %r13363, %r13364, %r13365, %r13366, %r13367, %r13368, %r13369}, {%r1, %r1, %r1, %r1}, {%r1}, {%r13354, %r13355, %r13356, %r13357, %r13358, %r13359, %r13360, %r13361};
	bar.warp.sync 	-1;
	wmma.mma.sync.aligned.row.col.m32n8k16.s32.s8.s8.s32 {%r13370, %r13371, %r13372, %r13373, %r13374, %r13375, %r13376, %r13377}, {%r1, %r1, %r1, %r1}, {%r1}, {%r13362, %r13363, %r13364, %r13365, %r13366, %r13367, %r13368, %r13369};
	bar.warp.sync 	-1;
	wmma.mma.sync.aligned.row.col.m32n8k16.s32.s8.s8.s32 {%r13378, %r13379, %r13380, %r13381, %r13382, %r13383, %r13384, %r13385}, {%r1, %r1, %r1, %r1}, {%r1}, {%r13370, %r13371, %r13372, %r13373, %r13374, %r13375, %r13376, %r13377};
	bar.warp.sync 	-1;
	wmma.mma.sync.aligned.row.col.m32n8k16.s32.s8.s8.s32 {%r13386, %r13387, %r13388, %r13389, %r13390, %r13391, %r13392, %r13393}, {%r1, %r1, %r1, %r1}, {%r1}, {%r13378, %r13379, %r13380, %r13381, %r13382, %r13383, %r13384, %r13385};
	bar.warp.sync 	-1;
	wmma.mma.sync.aligned.row.col.m32n8k16.s32.s8.s8.s32 {%r13394, %r13395, %r13396, %r13397, %r13398, %r13399, %r13400, %r13401}, {%r1, %r1, %r1, %r1}, {%r1}, {%r13386, %r13387, %r13388, %r13389, %r13390, %r13391, %r13392, %r13393};
	bar.warp.sync 	-1;
	wmma.mma.sync.aligned.row.col.m32n8k16.s32.s8.s8.s32 {%r13402, %r13403, %r13404, %r13405, %r13406, %r13407, %r13408, %r13409}, {%r1, %r1, %r1, %r1}, {%r1}, {%r13394, %r13395, %r13396, %r13397, %r13398, %r13399, %r13400, %r13401};
	bar.warp.sync 	-1;
	wmma.mma.sync.aligned.row.col.m32n8k16.s32.s8.s8.s32 {%r13410, %r13411, %r13412, %r13413, %r13414, %r13415, %r13416, %r13417}, {%r1, %r1, %r1, %r1}, {%r1}, {%r13402, %r13403, %r13404, %r13405, %r13406, %r13407, %r13408, %r13409};
	bar.warp.sync 	-1;
	wmma.mma.sync.aligned.row.col.m32n8k16.s32.s8.s8.s32 {%r13418, %r13419, %r13420, %r13421, %r13422, %r13423, %r13424, %r13425}, {%r1, %r1, %r1, %r1}, {%r1}, {%r13410, %r13411, %r13412, %r13413, %r13414, %r13415, %r13416, %r13417};
	bar.warp.sync 	-1;
	wmma.mma.sync.aligned.row.col.m32n8k16.s32.s8.s8.s32 {%r13426, %r13427, %r13428, %r13429, %r13430, %r13431, %r13432, %r13433}, {%r1, %r1, %r1, %r1}, {%r1}, {%r13418, %r13419, %r13420, %r13421, %r13422, %r13423, %r13424, %r13425};
	bar.warp.sync 	-1;
	wmma.mma.sync.aligned.row.col.m32n8k16.s32.s8.s8.s32 {%r13434, %r13435, %r13436, %r13437, %r13438, %r13439, %r13440, %r13441}, {%r1, %r1, %r1, %r1}, {%r1}, {%r13426, %r13427, %r13428, %r13429, %r13430, %r13431, %r13432, %r13433};
	bar.warp.sync 	-1;
	wmma.mma.sync.aligned.row.col.m32n8k16.s32.s8.s8.s32 {%r13442, %r13443, %r13444, %r13445, %r13446, %r13447, %r13448, %r13449}, {%r1, %r1, %r1, %r1}, {%r1}, {%r13434, %r13435, %r13436, %r13437, %r13438, %r13439, %r13440, %r13441};
	bar.warp.sync 	-1;
	wmma.mma.sync.aligned.row.col.m32n8k16.s32.s8.s8.s32 {%r13450, %r13451, %r13452, %r13453, %r13454, %r13455, %r13456, %r13457}, {%r1, %r1, %r1, %r1}, {%r1}, {%r13442, %r13443, %r13444, %r13445, %r13446, %r13447, %r13448, %r13449};
	bar.warp.sync 	-1;
	wmma.mma.sync.aligned.row.col.m32n8k16.s32.s8.s8.s32 {%r13458, %r13459, %r13460, %r13461, %r13462, %r13463, %r13464, %r13465}, {%r1, %r1, %r1, %r1}, {%r1}, {%r13450, %r13451, %r13452, %r13453, %r13454, %r13455, %r13456, %r13457};
	bar.warp.sync 	-1;
	wmma.mma.sync.aligned.row.col.m32n8k16.s32.s8.s8.s32 {%r13466, %r13467, %r13468, %r13469, %r13470, %r13471, %r13472, %r13473}, {%r1, %r1, %r1, %r1}, {%r1}, {%r13458, %r13459, %r13460, %r13461, %r13462, %r13463, %r13464, %r13465};
	bar.warp.sync 	-1;
	wmma.mma.sync.aligned.row.col.m32n8k16.s32.s8.s8.s32 {%r13474, %r13475, %r13476, %r13477, %r13478, %r13479, %r13480, %r13481}, {%r1, %r1, %r1, %r1}, {%r1}, {%r13466, %r13467, %r13468, %r13469, %r13470, %r13471, %r13472, %r13473};
	bar.warp.sync 	-1;
	wmma.mma.sync.aligned.row.col.m32n8k16.s32.s8.s8.s32 {%r13482, %r13483, %r13484, %r13485, %r13486, %r13487, %r13488, %r13489}, {%r1, %r1, %r1, %r1}, {%r1}, {%r13474, %r13475, %r13476, %r13477, %r13478, %r13479, %r13480, %r13481};
	bar.warp.sync 	-1;
	wmma.mma.sync.aligned.row.col.m32n8k16.s32.s8.s8.s32 {%r13490, %r13491, %r13492, %r13493, %r13494, %r13495, %r13496, %r13497}, {%r1, %r1, %r1, %r1}, {%r1}, {%r13482, %r13483, %r13484, %r13485, %r13486, %r13487, %r13488, %r13489};
	bar.warp.sync 	-1;
	wmma.mma.sync.aligned.row.col.m32n8k16.s32.s8.s8.s32 {%r13498, %r13499, %r13500, %r13501, %r13502, %r13503, %r13504, %r13505}, {%r1, %r1, %r1, %r1}, {%r1}, {%r13490, %r13491, %r13492, %r13493, %r13494, %r13495, %r13496, %r13497};
	bar.warp.sync 	-1;
	wmma.mma.sync.aligned.row.col.m32n8k16.s32.s8.s8.s32 {%r13506, %r13507, %r13508, %r13509, %r13510, %r13511, %r13512, %r13513}, {%r1, %r1, %r1, %r1}, {%r1}, {%r13498, %r13499, %r13500, %r13501, %r13502, %r13503, %r13504, %r13505};
	bar.warp.sync 	-1;
	wmma.mma.sync.aligned.row.col.m32n8k16.s32.s8.s8.s32 {%r13514, %r13515, %r13516, %r13517, %r13518, %r13519, %r13520, %r13521}, {%r1, %r1, %r1, %r1}, {%r1}, {%r13506, %r13507, %r13508, %r13509, %r13510, %r13511, %r13512, %r13513};
	bar.warp.sync 	-1;
	wmma.mma.sync.aligned.row.col.m32n8k16.s32.s8.s8.s32 {%r13522, %r13523, %r13524, %r13525, %r13526, %r13527, %r13528, %r13529}, {%r1, %r1, %r1, %r1}, {%r1}, {%r13514, %r13515, %r13516, %r13517, %r13518, %r13519, %r13520, %r13521};
	bar.warp.sync 	-1;
	wmma.mma.sync.aligned.row.col.m32n8k16.s32.s8.s8.s32 {%r13530, %r13531, %r13532, %r13533, %r13534, %r13535, %r13536, %r13537}, {%r1, %r1, %r1, %r1}, {%r1}, {%r13522, %r13523, %r13524, %r13525, %r13526, %r13527, %r13528, %r13529};
	bar.warp.sync 	-1;
	wmma.mma.sync.aligned.row.col.m32n8k16.s32.s8.s8.s32 {%r13538, %r13539, %r13540, %r13541, %r13542, %r13543, %r13544, %r13545}, {%r1, %r1, %r1, %r1}, {%r1}, {%r13530, %r13531, %r13532, %r13533, %r13534, %r13535, %r13536, %r13537};
	bar.warp.sync 	-1;
	wmma.mma.sync.aligned.row.col.m32n8k16.s32.s8.s8.s32 {%r13546, %r13547, %r13548, %r13549, %r13550, %r13551, %r13552, %r13553}, {%r1, %r1, %r1, %r1}, {%r1}, {%r13538, %r13539, %r13540, %r13541, %r13542, %r13543, %r13544, %r13545};
	bar.warp.sync 	-1;
	wmma.mma.sync.aligned.row.col.m32n8k16.s32.s8.s8.s32 {%r13554, %r13555, %r13556, %r13557, %r13558, %r13559, %r13560, %r13561}, {%r1, %r1, %r1, %r1}, {%r1}, {%r13546, %r13547, %r13548, %r13549, %r13550, %r13551, %r13552, %r13553};
	bar.warp.sync 	-1;
	wmma.mma.sync.aligned.row.col.m32n8k16.s32.s8.s8.s32 {%r13562, %r13563, %r13564, %r13565, %r13566, %r13567, %r13568, %r13569}, {%r1, %r1, %r1, %r1}, {%r1}, {%r13554, %r13555, %r13556, %r13557, %r13558, %r13559, %r13560, %r13561};
	bar.warp.sync 	-1;
	wmma.mma.sync.aligned.row.col.m32n8k16.s32.s8.s8.s32 {%r13570, %r13571, %r13572, %r13573, %r13574, %r13575, %r13576, %r13577}, {%r1, %r1, %r1, %r1}, {%r1}, {%r13562, %r13563, %r13564, %r13565, %r13566, %r13567, %r13568, %r13569};
	bar.warp.sync 	-1;
	wmma.mma.sync.aligned.row.col.m32n8k16.s32.s8.s8.s32 {%r13578, %r13579, %r13580, %r13581, %r13582, %r13583, %r13584, %r13585}, {%r1, %r1, %r1, %r1}, {%r1}, {%r13570, %r13571, %r13572, %r13573, %r13574, %r13575, %r13576, %r13577};
	bar.warp.sync 	-1;
	wmma.mma.sync.aligned.row.col.m32n8k16.s32.s8.s8.s32 {%r13586, %r13587, %r13588, %r13589, %r13590, %r13591, %r13592, %r13593}, {%r1, %r1, %r1, %r1}, {%r1}, {%r13578, %r13579, %r13580, %r13581, %r13582, %r13583, %r13584, %r13585};
	bar.warp.sync 	-1;
	wmma.mma.sync.aligned.row.col.m32n8k16.s32.s8.s8.s32 {%r13594, %r13595, %r13596, %r13597, %r13598, %r13599, %r13600, %r13601}, {%r1, %r1, %r1, %r1}, {%r1}, {%r13586, %r13587, %r13588, %r13589, %r13590, %r13591, %r13592, %r13593};
	bar.warp.sync 	-1;
	wmma.mma.sync.aligned.row.col.m32n8k16.s32.s8.s8.s32 {%r13602, %r13603, %r13604, %r13605, %r13606, %r13607, %r13608, %r13609}, {%r1, %r1, %r1, %r1}, {%r1}, {%r13594, %r13595, %r13596, %r13597, %r13598, %r13599, %r13600, %r13601};
	bar.warp.sync 	-1;
	wmma.mma.sync.aligned.row.col.m32n8k16.s32.s8.s8.s32 {%r13610, %r13611, %r13612, %r13613, %r13614, %r13615, %r13616, %r13617}, {%r1, %r1, %r1, %r1}, {%r1}, {%r13602, %r13603, %r13604, %r13605, %r13606, %r13607, %r13608, %r13609};
	bar.warp.sync 	-1;
	wmma.mma.sync.aligned.row.col.m32n8k16.s32.s8.s8.s32 {%r13618, %r13619, %r13620, %r13621, %r13622, %r13623, %r13624, %r13625}, {%r1, %r1, %r1, %r1}, {%r1}, {%r13610, %r13611, %r13612, %r13613, %r13614, %r13615, %r13616, %r13617};
	bar.warp.sync 	-1;
	wmma.mma.sync.aligned.row.col.m32n8k16.s32.s8.s8.s32 {%r13626, %r13627, %r13628, %r13629, %r13630, %r13631, %r13632, %r13633}, {%r1, %r1, %r1, %r1}, {%r1}, {%r13618, %r13619, %r13620, %r13621, %r13622, %r13623, %r13624, %r13625};
	bar.warp.sync 	-1;
	wmma.mma.sync.aligned.row.col.m32n8k16.s32.s8.s8.s32 {%r13634, %r13635, %r13636, %r13637, %r13638, %r13639, %r13640, %r13641}, {%r1, %r1, %r1, %r1}, {%r1}, {%r13626, %r13627, %r13628, %r13629, %r13630, %r13631, %r13632, %r13633};
	bar.warp.sync 	-1;
	wmma.mma.sync.aligned.row.col.m32n8k16.s32.s8.s8.s32 {%r13642, %r13643, %r13644, %r13645, %r13646, %r13647, %r13648, %r13649}, {%r1, %r1, %r1, %r1}, {%r1}, {%r13634, %r13635, %r13636, %r13637, %r13638, %r13639, %r13640, %r13641};
	bar.warp.sync 	-1;
	wmma.mma.sync.aligned.row.col.m32n8k16.s32.s8.s8.s32 {%r13650, %r13651, %r13652, %r13653, %r13654, %r13655, %r13656, %r13657}, {%r1, %r1, %r1, %r1}, {%r1}, {%r13642, %r13643, %r13644, %r13645, %r13646, %r13647, %r13648, %r13649};
	bar.warp.sync 	-1;
	wmma.mma.sync.aligned.row.col.m32n8k16.s32.s8.s8.s32 {%r13658, %r13659, %r13660, %r13661, %r13662, %r13663, %r13664, %r13665}, {%r1, %r1, %r1, %r1}, {%r1}, {%r13650, %r13651, %r13652, %r13653, %r13654, %r13655, %r13656, %r13657};
	bar.warp.sync 	-1;
	wmma.mma.sync.aligned.row.col.m32n8k16.s32.s8.s8.s32 {%r13666, %r13667, %r13668, %r13669, %r13670, %r13671, %r13672, %r13673}, {%r1, %r1, %r1, %r1}, {%r1}, {%r13658, %r13659, %r13660, %r13661, %r13662, %r13663, %r13664, %r13665};
	bar.warp.sync 	-1;
	wmma.mma.sync.aligned.row.col.m32n8k16.s32.s8.s8.s32 {%r13674, %r13675, %r13676, %r13677, %r13678, %r13679, %r13680, %r13681}, {%r1, %r1, %r1, %r1}, {%r1}, {%r13666, %r13667, %r13668, %r13669, %r13670, %r13671, %r13672, %r13673};
	bar.warp.sync 	-1;
	wmma.mma.sync.aligned.row.col.m32n8k16.s32.s8.s8.s32 {%r13682, %r13683, %r13684, %r13685, %r13686, %r13687, %r13688, %r13689}, {%r1, %r1, %r1, %r1}, {%r1}, {%r13674, %r13675, %r13676, %r13677, %r13678, %r13679, %r13680, %r13681};
	bar.warp.sync 	-1;
	wmma.mma.sync.aligned.row.col.m32n8k16.s32.s8.s8.s32 {%r13690, %r13691, %r13692, %r13693, %r13694, %r13695, %r13696, %r13697}, {%r1, %r1, %r1, %r1}, {%r1}, {%r13682, %r13683, %r13684, %r13685, %r13686, %r13687, %r13688, %r13689};
	bar.warp.sync 	-1;
	wmma.mma.sync.aligned.row.col.m32n8k16.s32.s8.s8.s32 {%r13698, %r13699, %r13700, %r13701, %r13702, %r13703, %r13704, %r13705}, {%r1, %r1, %r1, %r1}, {%r1}, {%r13690, %r13691, %r13692, %r13693, %r13694, %r13695, %r13696, %r13697};
	bar.warp.sync 	-1;
	wmma.mma.sync.aligned.row.col.m32n8k16.s32.s8.s8.s32 {%r13706, %r13707, %r13708, %r13709, %r13710, %r13711, %r13712, %r13713}, {%r1, %r1, %r1, %r1}, {%r1}, {%r13698, %r13699, %r13700, %r13701, %r13702, %r13703, %r13704, %r13705};
	bar.warp.sync 	-1;
	wmma.mma.sync.aligned.row.col.m32n8k16.s32.s8.s8.s32 {%r13714, %r13715, %r13716, %r13717, %r13718, %r13719, %r13720, %r13721}, {%r1, %r1, %r1, %r1}, {%r1}, {%r13706, %r13707, %r13708, %r13709, %r13710, %r13711, %r13712, %r13713};
	bar.warp.sync 	-1;
	wmma.mma.sync.aligned.row.col.m32n8k16.s32.s8.s8.s32 {%r13722, %r13723, %r13724, %r13725, %r13726, %r13727, %r13728, %r13729}, {%r1, %r1, %r1, %r1}, {%r1}, {%r13714, %r13715, %r13716, %r13717, %r13718, %r13719, %r13720, %r13721};
	bar.warp.sync 	-1;
	wmma.mma.sync.aligned.row.col.m32n8k16.s32.s8.s8.s32 {%r13730, %r13731, %r13732, %r13733, %r13734, %r13735, %r13736, %r13737}, {%r1, %r1, %r1, %r1}, {%r1}, {%r13722, %r13723, %r13724, %r13725, %r13726, %r13727, %r13728, %r13729};
	bar.warp.sync 	-1;
	wmma.mma.sync.aligned.row.col.m32n8k16.s32.s8.s8.s32 {%r13738, %r13739, %r13740, %r13741, %r13742, %r13743, %r13744, %r13745}, {%r1, %r1, %r1, %r1}, {%r1}, {%r13730, %r13731, %r13732, %r13733, %r13734, %r13735, %r13736, %r13737};
	bar.warp.sync 	-1;
	wmma.mma.sync.aligned.row.col.m32n8k16.s32.s8.s8.s32 {%r13746, %r13747, %r13748, %r13749, %r13750, %r13751, %r13752, %r13753}, {%r1, %r1, %r1, %r1}, {%r1}, {%r13738, %r13739, %r13740, %r13741, %r13742, %r13743, %r13744, %r13745};
	bar.warp.sync 	-1;
	wmma.mma.sync.aligned.row.col.m32n8k16.s32.s8.s8.s32 {%r13754, %r13755, %r13756, %r13757, %r13758, %r13759, %r13760, %r13761}, {%r1, %r1, %r1, %r1}, {%r1}, {%r13746, %r13747, %r13748, %r13749, %r13750, %r13751, %r13752, %r13753};
	bar.warp.sync 	-1;
	wmma.mma.sync.aligned.row.col.m32n8k16.s32.s8.s8.s32 {%r13762, %r13763, %r13764, %r13765, %r13766, %r13767, %r13768, %r13769}, {%r1, %r1, %r1, %r1}, {%r1}, {%r13754, %r13755, %r13756, %r13757, %r13758, %r13759, %r13760, %r13761};
	bar.warp.sync 	-1;
	wmma.mma.sync.aligned.row.col.m32n8k16.s32.s8.s8.s32 {%r13770, %r13771, %r13772, %r13773, %r13774, %r13775, %r13776, %r13777}, {%r1, %r1, %r1, %r1}, {%r1}, {%r13762, %r13763, %r13764, %r13765, %r13766, %r13767, %r13768, %r13769};
	bar.warp.sync 	-1;
	wmma.mma.sync.aligned.row.col.m32n8k16.s32.s8.s8.s32 {%r13778, %r13779, %r13780, %r13781, %r13782, %r13783, %r13784, %r13785}, {%r1, %r1, %r1, %r1}, {%r1}, {%r13770, %r13771, %r13772, %r13773, %r13774, %r13775, %r13776, %r13777};
	bar.warp.sync 	-1;
	wmma.mma.sync.aligned.row.col.m32n8k16.s32.s8.s8.s32 {%r13786, %r13787, %r13788, %r13789, %r13790, %r13791, %r13792, %r13793}, {%r1, %r1, %r1, %r1}, {%r1}, {%r13778, %r13779, %r13780, %r13781, %r13782, %r13783, %r13784, %r13785};
	bar.warp.sync 	-1;
	wmma.mma.sync.aligned.row.col.m32n8k16.s32.s8.s8.s32 {%r13794, %r13795, %r13796, %r13797, %r13798, %r13799, %r13800, %r13801}, {%r1, %r1, %r1, %r1}, {%r1}, {%r13786, %r13787, %r13788, %r13789, %r13790, %r13791, %r13792, %r13793};
	bar.warp.sync 	-1;
	wmma.mma.sync.aligned.row.col.m32n8k16.s32.s8.s8.s32 {%r13802, %r13803, %r13804, %r13805, %r13806, %r13807, %r13808, %r13809}, {%r1, %r1, %r1, %r1}, {%r1}, {%r13794, %r13795, %r13796, %r13797, %r13798, %r13799, %r13800, %r13801};
	bar.warp.sync 	-1;
	wmma.mma.sync.aligned.row.col.m32n8k16.s32.s8.s8.s32 {%r13810, %r13811, %r13812, %r13813, %r13814, %r13815, %r13816, %r13817}, {%r1, %r1, %r1, %r1}, {%r1}, {%r13802, %r13803, %r13804, %r13805, %r13806, %r13807, %r13808, %r13809};
	bar.warp.sync 	-1;
	wmma.mma.sync.aligned.row.col.m32n8k16.s32.s8.s8.s32 {%r13818, %r13819, %r13820, %r13821, %r13822, %r13823, %r13824, %r13825}, {%r1, %r1, %r1, %r1}, {%r1}, {%r13810, %r13811, %r13812, %r13813, %r13814, %r13815, %r13816, %r13817};
	bar.warp.sync 	-1;
	wmma.mma.sync.aligned.row.col.m32n8k16.s32.s8.s8.s32 {%r13826, %r13827, %r13828, %r13829, %r13830, %r13831, %r13832, %r13833}, {%r1, %r1, %r1, %r1}, {%r1}, {%r13818, %r13819, %r13820, %r13821, %r13822, %r13823, %r13824, %r13825};
	bar.warp.sync 	-1;
	wmma.mma.sync.aligned.row.col.m32n8k16.s32.s8.s8.s32 {%r13834, %r13835, %r13836, %r13837, %r13838, %r13839, %r13840, %r13841}, {%r1, %r1, %r1, %r1}, {%r1}, {%r13826, %r13827, %r13828, %r13829, %r13830, %r13831, %r13832, %r13833};
	bar.warp.sync 	-1;
	wmma.mma.sync.aligned.row.col.m32n8k16.s32.s8.s8.s32 {%r13842, %r13843, %r13844, %r13845, %r13846, %r13847, %r13848, %r13849}, {%r1, %r1, %r1, %r1}, {%r1}, {%r13834, %r13835, %r13836, %r13837, %r13838, %r13839, %r13840, %r13841};
	bar.warp.sync 	-1;
	wmma.mma.sync.aligned.row.col.m32n8k16.s32.s8.s8.s32 {%r13850, %r13851, %r13852, %r13853, %r13854, %r13855, %r13856, %r13857}, {%r1, %r1, %r1, %r1}, {%r1}, {%r13842, %r13843, %r13844, %r13845, %r13846, %r13847, %r13848, %r13849};
	bar.warp.sync 	-1;
	wmma.mma.sync.aligned.row.col.m32n8k16.s32.s8.s8.s32 {%r13858, %r13859, %r13860, %r13861, %r13862, %r13863, %r13864, %r13865}, {%r1, %r1, %r1, %r1}, {%r1}, {%r13850, %r13851, %r13852, %r13853, %r13854, %r13855, %r13856, %r13857};
	bar.warp.sync 	-1;
	wmma.mma.sync.aligned.row.col.m32n8k16.s32.s8.s8.s32 {%r13866, %r13867, %r13868, %r13869, %r13870, %r13871, %r13872, %r13873}, {%r1, %r1, %r1, %r1}, {%r1}, {%r13858, %r13859, %r13860, %r13861, %r13862, %r13863, %r13864, %r13865};
	bar.warp.sync 	-1;
	wmma.mma.sync.aligned.row.col.m32n8k16.s32.s8.s8.s32 {%r13874, %r13875, %r13876, %r13877, %r13878, %r13879, %r13880, %r13881}, {%r1, %r1, %r1, %r1}, {%r1}, {%r13866, %r13867, %r13868, %r13869, %r13870, %r13871, %r13872, %r13873};
	bar.warp.sync 	-1;
	wmma.mma.sync.aligned.row.col.m32n8k16.s32.s8.s8.s32 {%r13882, %r13883, %r13884, %r13885, %r13886, %r13887, %r13888, %r13889}, {%r1, %r1, %r1, %r1}, {%r1}, {%r13874, %r13875, %r13876, %r13877, %r13878, %r13879, %r13880, %r13881};
	bar.warp.sync 	-1;
	wmma.mma.sync.aligned.row.col.m32n8k16.s32.s8.s8.s32 {%r13890, %r13891, %r13892, %r13893, %r13894, %r13895, %r13896, %r13897}, {%r1, %r1, %r1, %r1}, {%r1}, {%r13882, %r13883, %r13884, %r13885, %r13886, %r13887, %r13888, %r13889};
	bar.warp.sync 	-1;
	wmma.mma.sync.aligned.row.col.m32n8k16.s32.s8.s8.s32 {%r13898, %r13899, %r13900, %r13901, %r13902, %r13903, %r13904, %r13905}, {%r1, %r1, %r1, %r1}, {%r1}, {%r13890, %r13891, %r13892, %r13893, %r13894, %r13895, %r13896, %r13897};
	bar.warp.sync 	-1;
	wmma.mma.sync.aligned.row.col.m32n8k16.s32.s8.s8.s32 {%r13906, %r13907, %r13908, %r13909, %r13910, %r13911, %r13912, %r13913}, {%r1, %r1, %r1, %r1}, {%r1}, {%r13898, %r13899, %r13900, %r13901, %r13902, %r13903, %r13904, %r13905};
	bar.warp.sync 	-1;
	wmma.mma.sync.aligned.row.col.m32n8k16.s32.s8.s8.s32 {%r13914, %r13915, %r13916, %r13917, %r13918, %r13919, %r13920, %r13921}, {%r1, %r1, %r1, %r1}, {%r1}, {%r13906, %r13907, %r13908, %r13909, %r13910, %r13911, %r13912, %r13913};
	bar.warp.sync 	-1;
	wmma.mma.sync.aligned.row.col.m32n8k16.s32.s8.s8.s32 {%r13922, %r13923, %r13924, %r13925, %r13926, %r13927, %r13928, %r13929}, {%r1, %r1, %r1, %r1}, {%r1}, {%r13914, %r13915, %r13916, %r13917, %r13918, %r13919, %r13920, %r13921};
	bar.warp.sync 	-1;
	wmma.mma.sync.aligned.row.col.m32n8k16.s32.s8.s8.s32 {%r13930, %r13931, %r13932, %r13933, %r13934, %r13935, %r13936, %r13937}, {%r1, %r1, %r1, %r1}, {%r1}, {%r13922, %r13923, %r13924, %r13925, %r13926, %r13927, %r13928, %r13929};
	bar.warp.sync 	-1;
	wmma.mma.sync.aligned.row.col.m32n8k16.s32.s8.s8.s32 {%r13938, %r13939, %r13940, %r13941, %r13942, %r13943, %r13944, %r13945}, {%r1, %r1, %r1, %r1}, {%r1}, {%r13930, %r13931, %r13932, %r13933, %r13934, %r13935, %r13936, %r13937};
	bar.warp.sync 	-1;
	wmma.mma.sync.aligned.row.col.m32n8k16.s32.s8.s8.s32 {%r13946, %r13947, %r13948, %r13949, %r13950, %r13951, %r13952, %r13953}, {%r1, %r1, %r1, %r1}, {%r1}, {%r13938, %r13939, %r13940, %r13941, %r13942, %r13943, %r13944, %r13945};
	bar.warp.sync 	-1;
	wmma.mma.sync.aligned.row.col.m32n8k16.s32.s8.s8.s32 {%r13954, %r13955, %r13956, %r13957, %r13958, %r13959, %r13960, %r13961}, {%r1, %r1, %r1, %r1}, {%r1}, {%r13946, %r13947, %r13948, %r13949, %r13950, %r13951, %r13952, %r13953};
	bar.warp.sync 	-1;
	wmma.mma.sync.aligned.row.col.m32n8k16.s32.s8.s8.s32 {%r13962, %r13963, %r13964, %r13965, %r13966, %r13967, %r13968, %r13969}, {%r1, %r1, %r1, %r1}, {%r1}, {%r13954, %r13955, %r13956, %r13957, %r13958, %r13959, %r13960, %r13961};
	bar.warp.sync 	-1;
	wmma.mma.sync.aligned.row.col.m32n8k16.s32.s8.s8.s32 {%r13970, %r13971, %r13972, %r13973, %r13974, %r13975, %r13976, %r13977}, {%r1, %r1, %r1, %r1}, {%r1}, {%r13962, %r13963, %r13964, %r13965, %r13966, %r13967, %r13968, %r13969};
	bar.warp.sync 	-1;
	wmma.mma.sync.aligned.row.col.m32n8k16.s32.s8.s8.s32 {%r13978, %r13979, %r13980, %r13981, %r13982, %r13983, %r13984, %r13985}, {%r1, %r1, %r1, %r1}, {%r1}, {%r13970, %r13971, %r13972, %r13973, %r13974, %r13975, %r13976, %r13977};
	bar.warp.sync 	-1;
	wmma.mma.sync.aligned.row.col.m32n8k16.s32.s8.s8.s32 {%r13986, %r13987, %r13988, %r13989, %r13990, %r13991, %r13992, %r13993}, {%r1, %r1, %r1, %r1}, {%r1}, {%r13978, %r13979, %r13980, %r13981, %r13982, %r13983, %r13984, %r13985};
	bar.warp.sync 	-1;
	wmma.mma.sync.aligned.row.col.m32n8k16.s32.s8.s8.s32 {%r13994, %r13995, %r13996, %r13997, %r13998, %r13999, %r14000, %r14001}, {%r1, %r1, %r1, %r1}, {%r1}, {%r13986, %r13987, %r13988, %r13989, %r13990, %r13991, %r13992, %r13993};
	bar.warp.sync 	-1;
	wmma.mma.sync.aligned.row.col.m32n8k16.s32.s8.s8.s32 {%r14002, %r14003, %r14004, %r14005, %r14006, %r14007, %r14008, %r14009}, {%r1, %r1, %r1, %r1}, {%r1}, {%r13994, %r13995, %r13996, %r13997, %r13998, %r13999, %r14000, %r14001};
	bar.warp.sync 	-1;
	wmma.mma.sync.aligned.row.col.m32n8k16.s32.s8.s8.s32 {%r14010, %r14011, %r14012, %r14013, %r14014, %r14015, %r14016, %r14017}, {%r1, %r1, %r1, %r1}, {%r1}, {%r14002, %r14003, %r14004, %r14005, %r14006, %r14007, %r14008, %r14009};
	bar.warp.sync 	-1;
	wmma.mma.sync.aligned.row.col.m32n8k16.s32.s8.s8.s32 {%r14018, %r14019, %r14020, %r14021, %r14022, %r14023, %r14024, %r14025}, {%r1, %r1, %r1, %r1}, {%r1}, {%r14010, %r14011, %r14012, %r14013, %r14014, %r14015, %r14016, %r14017};
	bar.warp.sync 	-1;
	wmma.mma.sync.aligned.row.col.m32n8k16.s32.s8.s8.s32 {%r14026, %r14027, %r14028, %r14029, %r14030, %r14031, %r14032, %r14033}, {%r1, %r1, %r1, %r1}, {%r1}, {%r14018, %r14019, %r14020, %r14021, %r14022, %r14023, %r14024, %r14025};
	bar.warp.sync 	-1;
	wmma.mma.sync.aligned.row.col.m32n8k16.s32.s8.s8.s32 {%r14034, %r14035, %r14036, %r14037, %r14038, %r14039, %r14040, %r14041}, {%r1, %r1, %r1, %r1}, {%r1}, {%r14026, %r14027, %r14028, %r14029, %r14030, %r14031, %r14032, %r14033};
	bar.warp.sync 	-1;
	wmma.mma.sync.aligned.row.col.m32n8k16.s32.s8.s8.s32 {%r14042, %r14043, %r14044, %r14045, %r14046, %r14047, %r14048, %r14049}, {%r1, %r1, %r1, %r1}, {%r1}, {%r14034, %r14035, %r14036, %r14037, %r14038, %r14039, %r14040, %r14041};
	bar.warp.sync 	-1;
	wmma.mma.sync.aligned.row.col.m32n8k16.s32.s8.s8.s32 {%r14050, %r14051, %r14052, %r14053, %r14054, %r14055, %r14056, %r14057}, {%r1, %r1, %r1, %r1}, {%r1}, {%r14042, %r14043, %r14044, %r14045, %r14046, %r14047, %r14048, %r14049};
	bar.warp.sync 	-1;
	wmma.mma.sync.aligned.row.col.m32n8k16.s32.s8.s8.s32 {%r14058, %r14059, %r14060, %r14061, %r14062, %r14063, %r14064, %r14065}, {%r1, %r1, %r1, %r1}, {%r1}, {%r14050, %r14051, %r14052, %r14053, %r14054, %r14055, %r14056, %r14057};
	bar.warp.sync 	-1;
	wmma.mma.sync.aligned.row.col.m32n8k16.s32.s8.s8.s32 {%r14066, %r14067, %r14068, %r14069, %r14070, %r14071, %r14072, %r14073}, {%r1, %r1, %r1, %r1}, {%r1}, {%r14058, %r14059, %r14060, %r14061, %r14062, %r14063, %r14064, %r14065};
	bar.warp.sync 	-1;
	wmma.mma.sync.aligned.row.col.m32n8k16.s32.s8.s8.s32 {%r14074, %r14075, %r14076, %r14077, %r14078, %r14079, %r14080, %r14081}, {%r1, %r1, %r1, %r1}, {%r1}, {%r14066, %r14067, %r14068, %r14069, %r14070, %r14071, %r14072, %r14073};
	bar.warp.sync 	-1;
	wmma.mma.sync.aligned.row.col.m32n8k16.s32.s8.s8.s32 {%r14082, %r14083, %r14084, %r14085, %r14086, %r14087, %r14088, %r14089}, {%r1, %r1, %r1, %r1}, {%r1}, {%r14074, %r14075, %r14076, %r14077, %r14078, %r14079, %r14080, %r14081};
	bar.warp.sync 	-1;
	wmma.mma.sync.aligned.row.col.m32n8k16.s32.s8.s8.s32 {%r14090, %r14091, %r14092, %r14093, %r14094, %r14095, %r14096, %r14097}, {%r1, %r1, %r1, %r1}, {%r1}, {%r14082, %r14083, %r14084, %r14085, %r14086, %r14087, %r14088, %r14089};
	bar.warp.sync 	-1;
	wmma.mma.sync.aligned.row.col.m32n8k16.s32.s8.s8.s32 {%r14098, %r14099, %r14100, %r14101, %r14102, %r14103, %r14104, %r14105}, {%r1, %r1, %r1, %r1}, {%r1}, {%r14090, %r14091, %r14092, %r14093, %r14094, %r14095, %r14096, %r14097};
	bar.warp.sync 	-1;
	wmma.mma.sync.aligned.row.col.m32n8k16.s32.s8.s8.s32 {%r14106, %r14107, %r14108, %r14109, %r14110, %r14111, %r14112, %r14113}, {%r1, %r1, %r1, %r1}, {%r1}, {%r14098, %r14099, %r14100, %r14101, %r14102, %r14103, %r14104, %r14105};
	bar.warp.sync 	-1;
	wmma.mma.sync.aligned.row.col.m32n8k16.s32.s8.s8.s32 {%r14114, %r14115, %r14116, %r14117, %r14118, %r14119, %r14120, %r14121}, {%r1, %r1, %r1, %r1}, {%r1}, {%r14106, %r14107, %r14108, %r14109, %r14110, %r14111, %r14112, %r14113};
	bar.warp.sync 	-1;
	wmma.mma.sync.aligned.row.col.m32n8k16.s32.s8.s8.s32 {%r14122, %r14123, %r14124, %r14125, %r14126, %r14127, %r14128, %r14129}, {%r1, %r1, %r1, %r1}, {%r1}, {%r14114, %r14115, %r14116, %r14117, %r14118, %r14119, %r14120, %r14121};
	bar.warp.sync 	-1;
	wmma.mma.sync.aligned.row.col.m32n8k16.s32.s8.s8.s32 {%r14130, %r14131, %r14132, %r14133, %r14134, %r14135, %r14136, %r14137}, {%r1, %r1, %r1, %r1}, {%r1}, {%r14122, %r14123, %r14124, %r14125, %r14126, %r14127, %r14128, %r14129};
	bar.warp.sync 	-1;
	wmma.mma.sync.aligned.row.col.m32n8k16.s32.s8.s8.s32 {%r14138, %r14139, %r14140, %r14141, %r14142, %r14143, %r14144, %r14145}, {%r1, %r1, %r1, %r1}, {%r1}, {%r14130, %r14131, %r14132, %r14133, %r14134, %r14135, %r14136, %r14137};
	bar.warp.sync 	-1;
	wmma.mma.sync.aligned.row.col.m32n8k16.s32.s8.s8.s32 {%r14146, %r14147, %r14148, %r14149, %r14150, %r14151, %r14152, %r14153}, {%r1, %r1, %r1, %r1}, {%r1}, {%r14138, %r14139, %r14140, %r14141, %r14142, %r14143, %r14144, %r14145};
	bar.warp.sync 	-1;
	wmma.mma.sync.aligned.row.col.m32n8k16.s32.s8.s8.s32 {%r14154, %r14155, %r14156, %r14157, %r14158, %r14159, %r14160, %r14161}, {%r1, %r1, %r1, %r1}, {%r1}, {%r14146, %r14147, %r14148, %r14149, %r14150, %r14151, %r14152, %r14153};
	bar.warp.sync 	-1;
	wmma.mma.sync.aligned.row.col.m32n8k16.s32.s8.s8.s32 {%r14162, %r14163, %r14164, %r14165, %r14166, %r14167, %r14168, %r14169}, {%r1, %r1, %r1, %r1}, {%r1}, {%r14154, %r14155, %r14156, %r14157, %r14158, %r14159, %r14160, %r14161};
	bar.warp.sync 	-1;
	wmma.mma.sync.aligned.row.col.m32n8k16.s32.s8.s8.s32 {%r14170, %r14171, %r14172, %r14173, %r14174, %r14175, %r14176, %r14177}, {%r1, %r1, %r1, %r1}, {%r1}, {%r14162, %r14163, %r14164, %r14165, %r14166, %r14167, %r14168, %r14169};
	bar.warp.sync 	-1;
	wmma.mma.sync.aligned.row.col.m32n8k16.s32.s8.s8.s32 {%r14178, %r14179, %r14180, %r14181, %r14182, %r14183, %r14184, %r14185}, {%r1, %r1, %r1, %r1}, {%r1}, {%r14170, %r14171, %r14172, %r14173, %r14174, %r14175, %r14176, %r14177};
	bar.warp.sync 	-1;
	wmma.mma.sync.aligned.row.col.m32n8k16.s32.s8.s8.s32 {%r14186, %r14187, %r14188, %r14189, %r14190, %r14191, %r14192, %r14193}, {%r1, %r1, %r1, %r1}, {%r1}, {%r14178, %r14179, %r14180, %r14181, %r14182, %r14183, %r14184, %r14185};
	bar.warp.sync 	-1;
	wmma.mma.sync.aligned.row.col.m32n8k16.s32.s8.s8.s32 {%r14194, %r14195, %r14196, %r14197, %r14198, %r14199, %r14200, %r14201}, {%r1, %r1, %r1, %r1}, {%r1}, {%r14186, %r14187, %r14188, %r14189, %r14190, %r14191, %r14192, %r14193};
	bar.warp.sync 	-1;
	wmma.mma.sync.aligned.row.col.m32n8k16.s32.s8.s8.s32 {%r14202, %r14203, %r14204, %r14205, %r14206, %r14207, %r14208, %r14209}, {%r1, %r1, %r1, %r1}, {%r1}, {%r14194, %r14195, %r14196, %r14197, %r14198, %r14199, %r14200, %r14201};
	bar.warp.sync 	-1;
	wmma.mma.sync.aligned.row.col.m32n8k16.s32.s8.s8.s32 {%r14210, %r14211, %r14212, %r14213, %r14214, %r14215, %r14216, %r14217}, {%r1, %r1, %r1, %r1}, {%r1}, {%r14202, %r14203, %r14204, %r14205, %r14206, %r14207, %r14208, %r14209};
	bar.warp.sync 	-1;
	wmma.mma.sync.aligned.row.col.m32n8k16.s32.s8.s8.s32 {%r14218, %r14219, %r14220, %r14221, %r14222, %r14223, %r14224, %r14225}, {%r1, %r1, %r1, %r1}, {%r1}, {%r14210, %r14211, %r14212, %r14213, %r14214, %r14215, %r14216, %r14217};
	bar.warp.sync 	-1;
	wmma.mma.sync.aligned.row.col.m32n8k16.s32.s8.s8.s32 {%r14226, %r14227, %r14228, %r14229, %r14230, %r14231, %r14232, %r14233}, {%r1, %r1, %r1, %r1}, {%r1}, {%r14218, %r14219, %r14220, %r14221, %r14222, %r14223, %r14224, %r14225};
	bar.warp.sync 	-1;
	wmma.mma.sync.aligned.row.col.m32n8k16.s32.s8.s8.s32 {%r14234, %r14235, %r14236, %r14237, %r14238, %r14239, %r14240, %r14241}, {%r1, %r1, %r1, %r1}, {%r1}, {%r14226, %r14227, %r14228, %r14229, %r14230, %r14231, %r14232, %r14233};
	bar.warp.sync 	-1;
	wmma.mma.sync.aligned.row.col.m32n8k16.s32.s8.s8.s32 {%r14242, %r14243, %r14244, %r14245, %r14246, %r14247, %r14248, %r14249}, {%r1, %r1, %r1, %r1}, {%r1}, {%r14234, %r14235, %r14236, %r14237, %r14238, %r14239, %r14240, %r14241};
	bar.warp.sync 	-1;
	wmma.mma.sync.aligned.row.col.m32n8k16.s32.s8.s8.s32 {%r14250, %r14251, %r14252, %r14253, %r14254, %r14255, %r14256, %r14257}, {%r1, %r1, %r1, %r1}, {%r1}, {%r14242, %r14243, %r14244, %r14245, %r14246, %r14247, %r14248, %r14249};
	bar.warp.sync 	-1;
	wmma.mma.sync.aligned.row.col.m32n8k16.s32.s8.s8.s32 {%r14258, %r14259, %r14260, %r14261, %r14262, %r14263, %r14264, %r14265}, {%r1, %r1, %r1, %r1}, {%r1}, {%r14250, %r14251, %r14252, %r14253, %r14254, %r14255, %r14256, %r14257};
	bar.warp.sync 	-1;
	wmma.mma.sync.aligned.row.col.m32n8k16.s32.s8.s8.s32 {%r14266, %r14267, %r14268, %r14269, %r14270, %r14271, %r14272, %r14273}, {%r1, %r1, %r1, %r1}, {%r1}, {%r14258, %r14259, %r14260, %r14261, %r14262, %r14263, %r14264, %r14265};
	bar.warp.sync 	-1;
	wmma.mma.sync.aligned.row.col.m32n8k16.s32.s8.s8.s32 {%r14274, %r14275, %r14276, %r14277, %r14278, %r14279, %r14280, %r14281}, {%r1, %r1, %r1, %r1}, {%r1}, {%r14266, %r14267, %r14268, %r14269, %r14270, %r14271, %r14272, %r14273};
	bar.warp.sync 	-1;
	wmma.mma.sync.aligned.row.col.m32n8k16.s32.s8.s8.s32 {%r14282, %r14283, %r14284, %r14285, %r14286, %r14287, %r14288, %r14289}, {%r1, %r1, %r1, %r1}, {%r1}, {%r14274, %r14275, %r14276, %r14277, %r14278, %r14279, %r14280, %r14281};
	bar.warp.sync 	-1;
	wmma.mma.sync.aligned.row.col.m32n8k16.s32.s8.s8.s32 {%r14290, %r14291, %r14292, %r14293, %r14294, %r14295, %r14296, %r14297}, {%r1, %r1, %r1, %r1}, {%r1}, {%r14282, %r14283, %r14284, %r14285, %r14286, %r14287, %r14288, %r14289};
	bar.warp.sync 	-1;
	wmma.mma.sync.aligned.row.col.m32n8k16.s32.s8.s8.s32 {%r14298, %r14299, %r14300, %r14301, %r14302, %r14303, %r14304, %r14305}, {%r1, %r1, %r1, %r1}, {%r1}, {%r14290, %r14291, %r14292, %r14293, %r14294, %r14295, %r14296, %r14297};
	bar.warp.sync 	-1;
	wmma.mma.sync.aligned.row.col.m32n8k16.s32.s8.s8.s32 {%r14306, %r14307, %r14308, %r14309, %r14310, %r14311, %r14312, %r14313}, {%r1, %r1, %r1, %r1}, {%r1}, {%r14298, %r14299, %r14300, %r14301, %r14302, %r14303, %r14304, %r14305};
	bar.warp.sync 	-1;
	wmma.mma.sync.aligned.row.col.m32n8k16.s32.s8.s8.s32 {%r14314, %r14315, %r14316, %r14317, %r14318, %r14319, %r14320, %r14321}, {%r1, %r1, %r1, %r1}, {%r1}, {%r14306, %r14307, %r14308, %r14309, %r14310, %r14311, %r14312, %r14313};
	bar.warp.sync 	-1;
	wmma.mma.sync.aligned.row.col.m32n8k16.s32.s8.s8.s32 {%r14322, %r14323, %r14324, %r14325, %r14326, %r14327, %r14328, %r14329}, {%r1, %r1, %r1, %r1}, {%r1}, {%r14314, %r14315, %r14316, %r14317, %r14318, %r14319, %r14320, %r14321};
	bar.warp.sync 	-1;
	wmma.mma.sync.aligned.row.col.m32n8k16.s32.s8.s8.s32 {%r14330, %r14331, %r14332, %r14333, %r14334, %r14335, %r14336, %r14337}, {%r1, %r1, %r1, %r1}, {%r1}, {%r14322, %r14323, %r14324, %r14325, %r14326, %r14327, %r14328, %r14329};
	bar.warp.sync 	-1;
	wmma.mma.sync.aligned.row.col.m32n8k16.s32.s8.s8.s32 {%r14338, %r14339, %r14340, %r14341, %r14342, %r14343, %r14344, %r14345}, {%r1, %r1, %r1, %r1}, {%r1}, {%r14330, %r14331, %r14332, %r14333, %r14334, %r14335, %r14336, %r14337};
	bar.warp.sync 	-1;
	wmma.mma.sync.aligned.row.col.m32n8k16.s32.s8.s8.s32 {%r14346, %r14347, %r14348, %r14349, %r14350, %r14351, %r14352, %r14353}, {%r1, %r1, %r1, %r1}, {%r1}, {%r14338, %r14339, %r14340, %r14341, %r14342, %r14343, %r14344, %r14345};
	bar.warp.sync 	-1;
	wmma.mma.sync.aligned.row.col.m32n8k16.s32.s8.s8.s32 {%r14354, %r14355, %r14356, %r14357, %r14358, %r14359, %r14360, %r14361}, {%r1, %r1, %r1, %r1}, {%r1}, {%r14346, %r14347, %r14348, %r14349, %r14350, %r14351, %r14352, %r14353};
	bar.warp.sync 	-1;
	wmma.mma.sync.aligned.row.col.m32n8k16.s32.s8.s8.s32 {%r14362, %r14363, %r14364, %r14365, %r14366, %r14367, %r14368, %r14369}, {%r1, %r1, %r1, %r1}, {%r1}, {%r14354, %r14355, %r14356, %r14357, %r14358, %r14359, %r14360, %r14361};
	bar.warp.sync 	-1;
	wmma.mma.sync.aligned.row.col.m32n8k16.s32.s8.s8.s32 {%r14370, %r14371, %r14372, %r14373, %r14374, %r14375, %r14376, %r14377}, {%r1, %r1, %r1, %r1}, {%r1}, {%r14362, %r14363, %r14364, %r14365, %r14366, %r14367, %r14368, %r14369};
	bar.warp.sync 	-1;
	wmma.mma.sync.aligned.row.col.m32n8k16.s32.s8.s8.s32 {%r14378, %r14379, %r14380, %r14381, %r14382, %r14383, %r14384, %r14385}, {%r1, %r1, %r1, %r1}, {%r1}, {%r14370, %r14371, %r14372, %r14373, %r14374, %r14375, %r14376, %r14377};
	bar.warp.sync 	-1;
	wmma.mma.sync.aligned.row.col.m32n8k16.s32.s8.s8.s32 {%r14386, %r14387, %r14388, %r14389, %r14390, %r14391, %r14392, %r14393}, {%r1, %r1, %r1, %r1}, {%r1}, {%r14378, %r14379, %r14380, %r14381, %r14382, %r14383, %r14384, %r14385};
	bar.warp.sync 	-1;
	wmma.mma.sync.aligned.row.col.m32n8k16.s32.s8.s8.s32 {%r14394, %r14395, %r14396, %r14397, %r14398, %r14399, %r14400, %r14401}, {%r1, %r1, %r1, %r1}, {%r1}, {%r14386, %r14387, %r14388, %r14389, %r14390, %r14391, %r14392, %r14393};
	bar.warp.sync 	-1;
	wmma.mma.sync.aligned.row.col.m32n8k16.s32.s8.s8.s32 {%r14402, %r14403, %r14404, %r14405, %r14406, %r14407, %r14408, %r14409}, {%r1, %r1, %r1, %r1}, {%r1}, {%r14394, %r14395, %r14396, %r14397, %r14398, %r14399, %r14400, %r14401};
	bar.warp.sync 	-1;
	wmma.mma.sync.aligned.row.col.m32n8k16.s32.s8.s8.s32 {%r14410, %r14411, %r14412, %r14413, %r14414, %r14415, %r14416, %r14417}, {%r1, %r1, %r1, %r1}, {%r1}, {%r14402, %r14403, %r14404, %r14405, %r14406, %r14407, %r14408, %r14409};
	bar.warp.sync 	-1;
	wmma.mma.sync.aligned.row.col.m32n8k16.s32.s8.s8.s32 {%r14418, %r14419, %r14420, %r14421, %r14422, %r14423, %r14424, %r14425}, {%r1, %r1, %r1, %r1}, {%r1}, {%r14410, %r14411, %r14412, %r14413, %r14414, %r14415, %r14416, %r14417};
	bar.warp.sync 	-1;
	wmma.mma.sync.aligned.row.col.m32n8k16.s32.s8.s8.s32 {%r14426, %r14427, %r14428, %r14429, %r14430, %r14431, %r14432, %r14433}, {%r1, %r1, %r1, %r1}, {%r1}, {%r14418, %r14419, %r14420, %r14421, %r14422, %r14423, %r14424, %r14425};
	bar.warp.sync 	-1;
	wmma.mma.sync.aligned.row.col.m32n8k16.s32.s8.s8.s32 {%r14434, %r14435, %r14436, %r14437, %r14438, %r14439, %r14440, %r14441}, {%r1, %r1, %r1, %r1}, {%r1}, {%r14426, %r14427, %r14428, %r14429, %r14430, %r14431, %r14432, %r14433};
	bar.warp.sync 	-1;
	wmma.mma.sync.aligned.row.col.m32n8k16.s32.s8.s8.s32 {%r14442, %r14443, %r14444, %r14445, %r14446, %r14447, %r14448, %r14449}, {%r1, %r1, %r1, %r1}, {%r1}, {%r14434, %r14435, %r14436, %r14437, %r14438, %r14439, %r14440, %r14441};
	bar.warp.sync 	-1;
	wmma.mma.sync.aligned.row.col.m32n8k16.s32.s8.s8.s32 {%r14450, %r14451, %r14452, %r14453, %r14454, %r14455, %r14456, %r14457}, {%r1, %r1, %r1, %r1}, {%r1}, {%r14442, %r14443, %r14444, %r14445, %r14446, %r14447, %r14448, %r14449};
	bar.warp.sync 	-1;
	wmma.mma.sync.aligned.row.col.m32n8k16.s32.s8.s8.s32 {%r14458, %r14459, %r14460, %r14461, %r14462, %r14463, %r14464, %r14465}, {%r1, %r1, %r1, %r1}, {%r1}, {%r14450, %r14451, %r14452, %r14453, %r14454, %r14455, %r14456, %r14457};
	bar.warp.sync 	-1;
	wmma.mma.sync.aligned.row.col.m32n8k16.s32.s8.s8.s32 {%r14466, %r14467, %r14468, %r14469, %r14470, %r14471, %r14472, %r14473}, {%r1, %r1, %r1, %r1}, {%r1}, {%r14458, %r14459, %r14460, %r14461, %r14462, %r14463, %r14464, %r14465};
	bar.warp.sync 	-1;
	wmma.mma.sync.aligned.row.col.m32n8k16.s32.s8.s8.s32 {%r14474, %r14475, %r14476, %r14477, %r14478, %r14479, %r14480, %r14481}, {%r1, %r1, %r1, %r1}, {%r1}, {%r14466, %r14467, %r14468, %r14469, %r14470, %r14471, %r14472, %r14473};
	bar.warp.sync 	-1;
	wmma.mma.sync.aligned.row.col.m32n8k16.s32.s8.s8.s32 {%r14482, %r14483, %r14484, %r14485, %r14486, %r14487, %r14488, %r14489}, {%r1, %r1, %r1, %r1}, {%r1}, {%r14474, %r14475, %r14476, %r14477, %r14478, %r14479, %r14480, %r14481};
	bar.warp.sync 	-1;
	wmma.mma.sync.aligned.row.col.m32n8k16.s32.s8.s8.s32 {%r14490, %r14491, %r14492, %r14493, %r14494, %r14495, %r14496, %r14497}, {%r1, %r1, %r1, %r1}, {%r1}, {%r14482, %r14483, %r14484, %r14485, %r14486, %r14487, %r14488, %r14489};
	bar.warp.sync 	-1;
	wmma.mma.sync.aligned.row.col.m32n8k16.s32.s8.s8.s32 {%r14498, %r14499, %r14500, %r14501, %r14502, %r14503, %r14504, %r14505}, {%r1, %r1, %r1, %r1}, {%r1}, {%r14490, %r14491, %r14492, %r14493, %r14494, %r14495, %r14496, %r14497};
	bar.warp.sync 	-1;
	wmma.mma.sync.aligned.row.col.m32n8k16.s32.s8.s8.s32 {%r14506, %r14507, %r14508, %r14509, %r14510, %r14511, %r14512, %r14513}, {%r1, %r1, %r1, %r1}, {%r1}, {%r14498, %r14499, %r14500, %r14501, %r14502, %r14503, %r14504, %r14505};
	bar.warp.sync 	-1;
	wmma.mma.sync.aligned.row.col.m32n8k16.s32.s8.s8.s32 {%r14514, %r14515, %r14516, %r14517, %r14518, %r14519, %r14520, %r14521}, {%r1, %r1, %r1, %r1}, {%r1}, {%r14506, %r14507, %r14508, %r14509, %r14510, %r14511, %r14512, %r14513};
	bar.warp.sync 	-1;
	wmma.mma.sync.aligned.row.col.m32n8k16.s32.s8.s8.s32 {%r14522, %r14523, %r14524, %r14525, %r14526, %r14527, %r14528, %r14529}, {%r1, %r1, %r1, %r1}, {%r1}, {%r14514, %r14515, %r14516, %r14517, %r14518, %r14519, %r14520, %r14521};
	bar.warp.sync 	-1;
	wmma.mma.sync.aligned.row.col.m32n8k16.s32.s8.s8.s32 {%r14530, %r14531, %r14532, %r14533, %r14534, %r14535, %r14536, %r14537}, {%r1, %r1, %r1, %r1}, {%r1}, {%r14522, %r14523, %r14524, %r14525, %r14526, %r14527, %r14528, %r14529};
	bar.warp.sync 	-1;
	wmma.mma.sync.aligned.row.col.m32n8k16.s32.s8.s8.s32 {%r14538, %r14539, %r14540, %r14541, %r14542, %r14543, %r14544, %r14545}, {%r1, %r1, %r1, %r1}, {%r1}, {%r14530, %r14531, %r14532, %r14533, %r14534, %r14535, %r14536, %r14537};
	bar.warp.sync 	-1;
	wmma.mma.sync.aligned.row.col.m32n8k16.s32.s8.s8.s32 {%r14546, %r14547, %r14548, %r14549, %r14550, %r14551, %r14552, %r14553}, {%r1, %r1, %r1, %r1}, {%r1}, {%r14538, %r14539, %r14540, %r14541, %r14542, %r14543, %r14544, %r14545};
	bar.warp.sync 	-1;
	wmma.mma.sync.aligned.row.col.m32n8k16.s32.s8.s8.s32 {%r14554, %r14555, %r14556, %r14557, %r14558, %r14559, %r14560, %r14561}, {%r1, %r1, %r1, %r1}, {%r1}, {%r14546, %r14547, %r14548, %r14549, %r14550, %r14551, %r14552, %r14553};
	bar.warp.sync 	-1;
	wmma.mma.sync.aligned.row.col.m32n8k16.s32.s8.s8.s32 {%r14562, %r14563, %r14564, %r14565, %r14566, %r14567, %r14568, %r14569}, {%r1, %r1, %r1, %r1}, {%r1}, {%r14554, %r14555, %r14556, %r14557, %r14558, %r14559, %r14560, %r14561};
	bar.warp.sync 	-1;
	wmma.mma.sync.aligned.row.col.m32n8k16.s32.s8.s8.s32 {%r14570, %r14571, %r14572, %r14573, %r14574, %r14575, %r14576, %r14577}, {%r1, %r1, %r1, %r1}, {%r1}, {%r14562, %r14563, %r14564, %r14565, %r14566, %r14567, %r14568, %r14569};
	bar.warp.sync 	-1;
	wmma.mma.sync.aligned.row.col.m32n8k16.s32.s8.s8.s32 {%r14578, %r14579, %r14580, %r14581, %r14582, %r14583, %r14584, %r14585}, {%r1, %r1, %r1, %r1}, {%r1}, {%r14570, %r14571, %r14572, %r14573, %r14574, %r14575, %r14576, %r14577};
	bar.warp.sync 	-1;
	wmma.mma.sync.aligned.row.col.m32n8k16.s32.s8.s8.s32 {%r14586, %r14587, %r14588, %r14589, %r14590, %r14591, %r14592, %r14593}, {%r1, %r1, %r1, %r1}, {%r1}, {%r14578, %r14579, %r14580, %r14581, %r14582, %r14583, %r14584, %r14585};
	bar.warp.sync 	-1;
	wmma.mma.sync.aligned.row.col.m32n8k16.s32.s8.s8.s32 {%r14594, %r14595, %r14596, %r14597, %r14598, %r14599, %r14600, %r14601}, {%r1, %r1, %r1, %r1}, {%r1}, {%r14586, %r14587, %r14588, %r14589, %r14590, %r14591, %r14592, %r14593};
	bar.warp.sync 	-1;
	wmma.mma.sync.aligned.row.col.m32n8k16.s32.s8.s8.s32 {%r14602, %r14603, %r14604, %r14605, %r14606, %r14607, %r14608, %r14609}, {%r1, %r1, %r1, %r1}, {%r1}, {%r14594, %r14595, %r14596, %r14597, %r14598, %r14599, %r14600, %r14601};
	bar.warp.sync 	-1;
	wmma.mma.sync.aligned.row.col.m32n8k16.s32.s8.s8.s32 {%r14610, %r14611, %r14612, %r14613, %r14614, %r14615, %r14616, %r14617}, {%r1, %r1, %r1, %r1}, {%r1}, {%r14602, %r14603, %r14604, %r14605, %r14606, %r14607, %r14608, %r14609};
	bar.warp.sync 	-1;
	wmma.mma.sync.aligned.row.col.m32n8k16.s32.s8.s8.s32 {%r14618, %r14619, %r14620, %r14621, %r14622, %r14623, %r14624, %r14625}, {%r1, %r1, %r1, %r1}, {%r1}, {%r14610, %r14611, %r14612, %r14613, %r14614, %r14615, %r14616, %r14617};
	bar.warp.sync 	-1;
	wmma.mma.sync.aligned.row.col.m32n8k16.s32.s8.s8.s32 {%r14626, %r14627, %r14628, %r14629, %r14630, %r14631, %r14632, %r14633}, {%r1, %r1, %r1, %r1}, {%r1}, {%r14618, %r14619, %r14620, %r14621, %r14622, %r14623, %r14624, %r14625};
	bar.warp.sync 	-1;
	wmma.mma.sync.aligned.row.col.m32n8k16.s32.s8.s8.s32 {%r14634, %r14635, %r14636, %r14637, %r14638, %r14639, %r14640, %r14641}, {%r1, %r1, %r1, %r1}, {%r1}, {%r14626, %r14627, %r14628, %r14629, %r14630, %r14631, %r14632, %r14633};
	bar.warp.sync 	-1;
	wmma.mma.sync.aligned.row.col.m32n8k16.s32.s8.s8.s32 {%r14642, %r14643, %r14644, %r14645, %r14646, %r14647, %r14648, %r14649}, {%r1, %r1, %r1, %r1}, {%r1}, {%r14634, %r14635, %r14636, %r14637, %r14638, %r14639, %r14640, %r14641};
	bar.warp.sync 	-1;
	wmma.mma.sync.aligned.row.col.m32n8k16.s32.s8.s8.s32 {%r14650, %r14651, %r14652, %r14653, %r14654, %r14655, %r14656, %r14657}, {%r1, %r1, %r1, %r1}, {%r1}, {%r14642, %r14643, %r14644, %r14645, %r14646, %r14647, %r14648, %r14649};
	bar.warp.sync 	-1;
	wmma.mma.sync.aligned.row.col.m32n8k16.s32.s8.s8.s32 {%r14658, %r14659, %r14660, %r14661, %r14662, %r14663, %r14664, %r14665}, {%r1, %r1, %r1, %r1}, {%r1}, {%r14650, %r14651, %r14652, %r14653, %r14654, %r14655, %r14656, %r14657};
	bar.warp.sync 	-1;
	wmma.mma.sync.aligned.row.col.m32n8k16.s32.s8.s8.s32 {%r14666, %r14667, %r14668, %r14669, %r14670, %r14671, %r14672, %r14673}, {%r1, %r1, %r1, %r1}, {%r1}, {%r14658, %r14659, %r14660, %r14661, %r14662, %r14663, %r14664, %r14665};
	bar.warp.sync 	-1;
	wmma.mma.sync.aligned.row.col.m32n8k16.s32.s8.s8.s32 {%r14674, %r14675, %r14676, %r14677, %r14678, %r14679, %r14680, %r14681}, {%r1, %r1, %r1, %r1}, {%r1}, {%r14666, %r14667, %r14668, %r14669, %r14670, %r14671, %r14672, %r14673};
	bar.warp.sync 	-1;
	wmma.mma.sync.aligned.row.col.m32n8k16.s32.s8.s8.s32 {%r14682, %r14683, %r14684, %r14685, %r14686, %r14687, %r14688, %r14689}, {%r1, %r1, %r1, %r1}, {%r1}, {%r14674, %r14675, %r14676, %r14677, %r14678, %r14679, %r14680, %r14681};
	bar.warp.sync 	-1;
	wmma.mma.sync.aligned.row.col.m32n8k16.s32.s8.s8.s32 {%r14690, %r14691, %r14692, %r14693, %r14694, %r14695, %r14696, %r14697}, {%r1, %r1, %r1, %r1}, {%r1}, {%r14682, %r14683, %r14684, %r14685, %r14686, %r14687, %r14688, %r14689};
	bar.warp.sync 	-1;
	wmma.mma.sync.aligned.row.col.m32n8k16.s32.s8.s8.s32 {%r14698, %r14699, %r14700, %r14701, %r14702, %r14703, %r14704, %r14705}, {%r1, %r1, %r1, %r1}, {%r1}, {%r14690, %r14691, %r14692, %r14693, %r14694, %r14695, %r14696, %r14697};
	bar.warp.sync 	-1;
	wmma.mma.sync.aligned.row.col.m32n8k16.s32.s8.s8.s32 {%r14706, %r14707, %r14708, %r14709, %r14710, %r14711, %r14712, %r14713}, {%r1, %r1, %r1, %r1}, {%r1}, {%r14698, %r14699, %r14700, %r14701, %r14702, %r14703, %r14704, %r14705};
	bar.warp.sync 	-1;
	wmma.mma.sync.aligned.row.col.m32n8k16.s32.s8.s8.s32 {%r14714, %r14715, %r14716, %r14717, %r14718, %r14719, %r14720, %r14721}, {%r1, %r1, %r1, %r1}, {%r1}, {%r14706, %r14707, %r14708, %r14709, %r14710, %r14711, %r14712, %r14713};
	bar.warp.sync 	-1;
	wmma.mma.sync.aligned.row.col.m32n8k16.s32.s8.s8.s32 {%r14722, %r14723, %r14724, %r14725, %r14726, %r14727, %r14728, %r14729}, {%r1, %r1, %r1, %r1}, {%r1}, {%r14714, %r14715, %r14716, %r14717, %r14718, %r14719, %r14720, %r14721};
	bar.warp.sync 	-1;
	wmma.mma.sync.aligned.row.col.m32n8k16.s32.s8.s8.s32 {%r14730, %r14731, %r14732, %r14733, %r14734, %r14735, %r14736, %r14737}, {%r1, %r1, %r1, %r1}, {%r1}, {%r14722, %r14723, %r14724, %r14725, %r14726, %r14727, %r14728, %r14729};
	bar.warp.sync 	-1;
	wmma.mma.sync.aligned.row.col.m32n8k16.s32.s8.s8.s32 {%r14738, %r14739, %r14740, %r14741, %r14742, %r14743, %r14744, %r14745}, {%r1, %r1, %r1, %r1}, {%r1}, {%r14730, %r14731, %r14732, %r14733, %r14734, %r14735, %r14736, %r14737};
	bar.warp.sync 	-1;
	wmma.mma.sync.aligned.row.col.m32n8k16.s32.s8.s8.s32 {%r14746, %r14747, %r14748, %r14749, %r14750, %r14751, %r14752, %r14753}, {%r1, %r1, %r1, %r1}, {%r1}, {%r14738, %r14739, %r14740, %r14741, %r14742, %r14743, %r14744, %r14745};
	bar.warp.sync 	-1;
	wmma.mma.sync.aligned.row.col.m32n8k16.s32.s8.s8.s32 {%r14754, %r14755, %r14756, %r14757, %r14758, %r14759, %r14760, %r14761}, {%r1, %r1, %r1, %r1}, {%r1}, {%r14746, %r14747, %r14748, %r14749, %r14750, %r14751, %r14752, %r14753};
	bar.warp.sync 	-1;
	wmma.mma.sync.aligned.row.col.m32n8k16.s32.s8.s8.s32 {%r14762, %r14763, %r14764, %r14765, %r14766, %r14767, %r14768, %r14769}, {%r1, %r1, %r1, %r1}, {%r1}, {%r14754, %r14755, %r14756, %r14757, %r14758, %r14759, %r14760, %r14761};
	bar.warp.sync 	-1;
	wmma.mma.sync.aligned.row.col.m32n8k16.s32.s8.s8.s32 {%r14770, %r14771, %r14772, %r14773, %r14774, %r14775, %r14776, %r14777}, {%r1, %r1, %r1, %r1}, {%r1}, {%r14762, %r14763, %r14764, %r14765, %r14766, %r14767, %r14768, %r14769};
	bar.warp.sync 	-1;
	wmma.mma.sync.aligned.row.col.m32n8k16.s32.s8.s8.s32 {%r14778, %r14779, %r14780, %r14781, %r14782, %r14783, %r14784, %r14785}, {%r1, %r1, %r1, %r1}, {%r1}, {%r14770, %r14771, %r14772, %r14773, %r14774, %r14775, %r14776, %r14777};
	bar.warp.sync 	-1;
	wmma.mma.sync.aligned.row.col.m32n8k16.s32.s8.s8.s32 {%r14786, %r14787, %r14788, %r14789, %r14790, %r14791, %r14792, %r14793}, {%r1, %r1, %r1, %r1}, {%r1}, {%r14778, %r14779, %r14780, %r14781, %r14782, %r14783, %r14784, %r14785};
	bar.warp.sync 	-1;
	wmma.mma.sync.aligned.row.col.m32n8k16.s32.s8.s8.s32 {%r14794, %r14795, %r14796, %r14797, %r14798, %r14799, %r14800, %r14801}, {%r1, %r1, %r1, %r1}, {%r1}, {%r14786, %r14787, %r14788, %r14789, %r14790, %r14791, %r14792, %r14793};
	bar.warp.sync 	-1;
	wmma.mma.sync.aligned.row.col.m32n8k16.s32.s8.s8.s32 {%r14802, %r14803, %r14804, %r14805, %r14806, %r14807, %r14808, %r14809}, {%r1, %r1, %r1, %r1}, {%r1}, {%r14794, %r14795, %r14796, %r14797, %r14798, %r14799, %r14800, %r14801};
	bar.warp.sync 	-1;
	wmma.mma.sync.aligned.row.col.m32n8k16.s32.s8.s8.s32 {%r14810, %r14811, %r14812, %r14813, %r14814, %r14815, %r14816, %r14817}, {%r1, %r1, %r1, %r1}, {%r1}, {%r14802, %r14803, %r14804, %r14805, %r14806, %r14807, %r14808, %r14809};
	bar.warp.sync 	-1;
	wmma.mma.sync.aligned.row.col.m32n8k16.s32.s8.s8.s32 {%r14818, %r14819, %r14820, %r14821, %r14822, %r14823, %r14824, %r14825}, {%r1, %r1, %r1, %r1}, {%r1}, {%r14810, %r14811, %r14812, %r14813, %r14814, %r14815, %r14816, %r14817};
	bar.warp.sync 	-1;
	wmma.mma.sync.aligned.row.col.m32n8k16.s32.s8.s8.s32 {%r14826, %r14827, %r14828, %r14829, %r14830, %r14831, %r14832, %r14833}, {%r1, %r1, %r1, %r1}, {%r1}, {%r14818, %r14819, %r14820, %r14821, %r14822, %r14823, %r14824, %r14825};
	bar.warp.sync 	-1;
	wmma.mma.sync.aligned.row.col.m32n8k16.s32.s8.s8.s32 {%r14834, %r14835, %r14836, %r14837, %r14838, %r14839, %r14840, %r14841}, {%r1, %r1, %r1, %r1}, {%r1}, {%r14826, %r14827, %r14828, %r14829, %r14830, %r14831, %r14832, %r14833};
	bar.warp.sync 	-1;
	wmma.mma.sync.aligned.row.col.m32n8k16.s32.s8.s8.s32 {%r14842, %r14843, %r14844, %r14845, %r14846, %r14847, %r14848, %r14849}, {%r1, %r1, %r1, %r1}, {%r1}, {%r14834, %r14835, %r14836, %r14837, %r14838, %r14839, %r14840, %r14841};
	bar.warp.sync 	-1;
	wmma.mma.sync.aligned.row.col.m32n8k16.s32.s8.s8.s32 {%r14850, %r14851, %r14852, %r14853, %r14854, %r14855, %r14856, %r14857}, {%r1, %r1, %r1, %r1}, {%r1}, {%r14842, %r14843, %r14844, %r14845, %r14846, %r14847, %r14848, %r14849};
	bar.warp.sync 	-1;
	wmma.mma.sync.aligned.row.col.m32n8k16.s32.s8.s8.s32 {%r14858, %r14859, %r14860, %r14861, %r14862, %r14863, %r14864, %r14865}, {%r1, %r1, %r1, %r1}, {%r1}, {%r14850, %r14851, %r14852, %r14853, %r14854, %r14855, %r14856, %r14857};
	bar.warp.sync 	-1;
	wmma.mma.sync.aligned.row.col.m32n8k16.s32.s8.s8.s32 {%r14866, %r14867, %r14868, %r14869, %r14870, %r14871, %r14872, %r14873}, {%r1, %r1, %r1, %r1}, {%r1}, {%r14858, %r14859, %r14860, %r14861, %r14862, %r14863, %r14864, %r14865};
	bar.warp.sync 	-1;
	wmma.mma.sync.aligned.row.col.m32n8k16.s32.s8.s8.s32 {%r14874, %r14875, %r14876, %r14877, %r14878, %r14879, %r14880, %r14881}, {%r1, %r1, %r1, %r1}, {%r1}, {%r14866, %r14867, %r14868, %r14869, %r14870, %r14871, %r14872, %r14873};
	bar.warp.sync 	-1;
	wmma.mma.sync.aligned.row.col.m32n8k16.s32.s8.s8.s32 {%r14882, %r14883, %r14884, %r14885, %r14886, %r14887, %r14888, %r14889}, {%r1, %r1, %r1, %r1}, {%r1}, {%r14874, %r14875, %r14876, %r14877, %r14878, %r14879, %r14880, %r14881};
	bar.warp.sync 	-1;
	wmma.mma.sync.aligned.row.col.m32n8k16.s32.s8.s8.s32 {%r14890, %r14891, %r14892, %r14893, %r14894, %r14895, %r14896, %r14897}, {%r1, %r1, %r1, %r1}, {%r1}, {%r14882, %r14883, %r14884, %r14885, %r14886, %r14887, %r14888, %r14889};
	bar.warp.sync 	-1;
	wmma.mma.sync.aligned.row.col.m32n8k16.s32.s8.s8.s32 {%r14898, %r14899, %r14900, %r14901, %r14902, %r14903, %r14904, %r14905}, {%r1, %r1, %r1, %r1}, {%r1}, {%r14890, %r14891, %r14892, %r14893, %r14894, %r14895, %r14896, %r14897};
	bar.warp.sync 	-1;
	wmma.mma.sync.aligned.row.col.m32n8k16.s32.s8.s8.s32 {%r14906, %r14907, %r14908, %r14909, %r14910, %r14911, %r14912, %r14913}, {%r1, %r1, %r1, %r1}, {%r1}, {%r14898, %r14899, %r14900, %r14901, %r14902, %r14903, %r14904, %r14905};
	bar.warp.sync 	-1;
	wmma.mma.sync.aligned.row.col.m32n8k16.s32.s8.s8.s32 {%r14914, %r14915, %r14916, %r14917, %r14918, %r14919, %r14920, %r14921}, {%r1, %r1, %r1, %r1}, {%r1}, {%r14906, %r14907, %r14908, %r14909, %r14910, %r14911, %r14912, %r14913};
	bar.warp.sync 	-1;
	wmma.mma.sync.aligned.row.col.m32n8k16.s32.s8.s8.s32 {%r14922, %r14923, %r14924, %r14925, %r14926, %r14927, %r14928, %r14929}, {%r1, %r1, %r1, %r1}, {%r1}, {%r14914, %r14915, %r14916, %r14917, %r14918, %r14919, %r14920, %r14921};
	bar.warp.sync 	-1;
	wmma.mma.sync.aligned.row.col.m32n8k16.s32.s8.s8.s32 {%r14930, %r14931, %r14932, %r14933, %r14934, %r14935, %r14936, %r14937}, {%r1, %r1, %r1, %r1}, {%r1}, {%r14922, %r14923, %r14924, %r14925, %r14926, %r14927, %r14928, %r14929};
	bar.warp.sync 	-1;
	wmma.mma.sync.aligned.row.col.m32n8k16.s32.s8.s8.s32 {%r14938, %r14939, %r14940, %r14941, %r14942, %r14943, %r14944, %r14945}, {%r1, %r1, %r1, %r1}, {%r1}, {%r14930, %r14931, %r14932, %r14933, %r14934, %r14935, %r14936, %r14937};
	bar.warp.sync 	-1;
	wmma.mma.sync.aligned.row.col.m32n8k16.s32.s8.s8.s32 {%r14946, %r14947, %r14948, %r14949, %r14950, %r14951, %r14952, %r14953}, {%r1, %r1, %r1, %r1}, {%r1}, {%r14938, %r14939, %r14940, %r14941, %r14942, %r14943, %r14944, %r14945};
	bar.warp.sync 	-1;
	wmma.mma.sync.aligned.row.col.m32n8k16.s32.s8.s8.s32 {%r14954, %r14955, %r14956, %r14957, %r14958, %r14959, %r14960, %r14961}, {%r1, %r1, %r1, %r1}, {%r1}, {%r14946, %r14947, %r14948, %r14949, %r14950, %r14951, %r14952, %r14953};
	bar.warp.sync 	-1;
	wmma.mma.sync.aligned.row.col.m32n8k16.s32.s8.s8.s32 {%r14962, %r14963, %r14964, %r14965, %r14966, %r14967, %r14968, %r14969}, {%r1, %r1, %r1, %r1}, {%r1}, {%r14954, %r14955, %r14956, %r14957, %r14958, %r14959, %r14960, %r14961};
	bar.warp.sync 	-1;
	wmma.mma.sync.aligned.row.col.m32n8k16.s32.s8.s8.s32 {%r14970, %r14971, %r14972, %r14973, %r14974, %r14975, %r14976, %r14977}, {%r1, %r1, %r1, %r1}, {%r1}, {%r14962, %r14963, %r14964, %r14965, %r14966, %r14967, %r14968, %r14969};
	bar.warp.sync 	-1;
	wmma.mma.sync.aligned.row.col.m32n8k16.s32.s8.s8.s32 {%r14978, %r14979, %r14980, %r14981, %r14982, %r14983, %r14984, %r14985}, {%r1, %r1, %r1, %r1}, {%r1}, {%r14970, %r14971, %r14972, %r14973, %r14974, %r14975, %r14976, %r14977};
	bar.warp.sync 	-1;
	wmma.mma.sync.aligned.row.col.m32n8k16.s32.s8.s8.s32 {%r14986, %r14987, %r14988, %r14989, %r14990, %r14991, %r14992, %r14993}, {%r1, %r1, %r1, %r1}, {%r1}, {%r14978, %r14979, %r14980, %r14981, %r14982, %r14983, %r14984, %r14985};
	bar.warp.sync 	-1;
	wmma.mma.sync.aligned.row.col.m32n8k16.s32.s8.s8.s32 {%r14994, %r14995, %r14996, %r14997, %r14998, %r14999, %r15000, %r15001}, {%r1, %r1, %r1, %r1}, {%r1}, {%r14986, %r14987, %r14988, %r14989, %r14990, %r14991, %r14992, %r14993};
	bar.warp.sync 	-1;
	wmma.mma.sync.aligned.row.col.m32n8k16.s32.s8.s8.s32 {%r15002, %r15003, %r15004, %r15005, %r15006, %r15007, %r15008, %r15009}, {%r1, %r1, %r1, %r1}, {%r1}, {%r14994, %r14995, %r14996, %r14997, %r14998, %r14999, %r15000, %r15001};
	bar.warp.sync 	-1;
	wmma.mma.sync.aligned.row.col.m32n8k16.s32.s8.s8.s32 {%r15010, %r15011, %r15012, %r15013, %r15014, %r15015, %r15016, %r15017}, {%r1, %r1, %r1, %r1}, {%r1}, {%r15002, %r15003, %r15004, %r15005, %r15006, %r15007, %r15008, %r15009};
	bar.warp.sync 	-1;
	wmma.mma.sync.aligned.row.col.m32n8k16.s32.s8.s8.s32 {%r15018, %r15019, %r15020, %r15021, %r15022, %r15023, %r15024, %r15025}, {%r1, %r1, %r1, %r1}, {%r1}, {%r15010, %r15011, %r15012, %r15013, %r15014, %r15015, %r15016, %r15017};
	bar.warp.sync 	-1;
	wmma.mma.sync.aligned.row.col.m32n8k16.s32.s8.s8.s32 {%r15026, %r15027, %r15028, %r15029, %r15030, %r15031, %r15032, %r15033}, {%r1, %r1, %r1, %r1}, {%r1}, {%r15018, %r15019, %r15020, %r15021, %r15022, %r15023, %r15024, %r15025};
	bar.warp.sync 	-1;
	wmma.mma.sync.aligned.row.col.m32n8k16.s32.s8.s8.s32 {%r15034, %r15035, %r15036, %r15037, %r15038, %r15039, %r15040, %r15041}, {%r1, %r1, %r1, %r1}, {%r1}, {%r15026, %r15027, %r15028, %r15029, %r15030, %r15031, %r15032, %r15033};
	bar.warp.sync 	-1;
	wmma.mma.sync.aligned.row.col.m32n8k16.s32.s8.s8.s32 {%r15042, %r15043, %r15044, %r15045, %r15046, %r15047, %r15048, %r15049}, {%r1, %r1, %r1, %r1}, {%r1}, {%r15034, %r15035, %r15036, %r15037, %r15038, %r15039, %r15040, %r15041};
	bar.warp.sync 	-1;
	wmma.mma.sync.aligned.row.col.m32n8k16.s32.s8.s8.s32 {%r15050, %r15051, %r15052, %r15053, %r15054, %r15055, %r15056, %r15057}, {%r1, %r1, %r1, %r1}, {%r1}, {%r15042, %r15043, %r15044, %r15045, %r15046, %r15047, %r15048, %r15049};
	bar.warp.sync 	-1;
	wmma.mma.sync.aligned.row.col.m32n8k16.s32.s8.s8.s32 {%r15058, %r15059, %r15060, %r15061, %r15062, %r15063, %r15064, %r15065}, {%r1, %r1, %r1, %r1}, {%r1}, {%r15050, %r15051, %r15052, %r15053, %r15054, %r15055, %r15056, %r15057};
	bar.warp.sync 	-1;
	wmma.mma.sync.aligned.row.col.m32n8k16.s32.s8.s8.s32 {%r15066, %r15067, %r15068, %r15069, %r15070, %r15071, %r15072, %r15073}, {%r1, %r1, %r1, %r1}, {%r1}, {%r15058, %r15059, %r15060, %r15061, %r15062, %r15063, %r15064, %r15065};
	bar.warp.sync 	-1;
	wmma.mma.sync.aligned.row.col.m32n8k16.s32.s8.s8.s32 {%r15074, %r15075, %r15076, %r15077, %r15078, %r15079, %r15080, %r15081}, {%r1, %r1, %r1, %r1}, {%r1}, {%r15066, %r15067, %r15068, %r15069, %r15070, %r15071, %r15072, %r15073};
	bar.warp.sync 	-1;
	wmma.mma.sync.aligned.row.col.m32n8k16.s32.s8.s8.s32 {%r15082, %r15083, %r15084, %r15085, %r15086, %r15087, %r15088, %r15089}, {%r1, %r1, %r1, %r1}, {%r1}, {%r15074, %r15075, %r15076, %r15077, %r15078, %r15079, %r15080, %r15081};
	bar.warp.sync 	-1;
	wmma.mma.sync.aligned.row.col.m32n8k16.s32.s8.s8.s32 {%r15090, %r15091, %r15092, %r15093, %r15094, %r15095, %r15096, %r15097}, {%r1, %r1, %r1, %r1}, {%r1}, {%r15082, %r15083, %r15084, %r15085, %r15086, %r15087, %r15088, %r15089};
	bar.warp.sync 	-1;
	wmma.mma.sync.aligned.row.col.m32n8k16.s32.s8.s8.s32 {%r15098, %r15099, %r15100, %r15101, %r15102, %r15103, %r15104, %r15105}, {%r1, %r1, %r1, %r1}, {%r1}, {%r15090, %r15091, %r15092, %r15093, %r15094, %r15095, %r15096, %r15097};
	bar.warp.sync 	-1;
	wmma.mma.sync.aligned.row.col.m32n8k16.s32.s8.s8.s32 {%r15106, %r15107, %r15108, %r15109, %r15110, %r15111, %r15112, %r15113}, {%r1, %r1, %r1, %r1}, {%r1}, {%r15098, %r15099, %r15100, %r15101, %r15102, %r15103, %r15104, %r15105};
	bar.warp.sync 	-1;
	wmma.mma.sync.aligned.row.col.m32n8k16.s32.s8.s8.s32 {%r15114, %r15115, %r15116, %r15117, %r15118, %r15119, %r15120, %r15121}, {%r1, %r1, %r1, %r1}, {%r1}, {%r15106, %r15107, %r15108, %r15109, %r15110, %r15111, %r15112, %r15113};
	bar.warp.sync 	-1;
	wmma.mma.sync.aligned.row.col.m32n8k16.s32.s8.s8.s32 {%r15122, %r15123, %r15124, %r15125, %r15126, %r15127, %r15128, %r15129}, {%r1, %r1, %r1, %r1}, {%r1}, {%r15114, %r15115, %r15116, %r15117, %r15118, %r15119, %r15120, %r15121};
	bar.warp.sync 	-1;
	wmma.mma.sync.aligned.row.col.m32n8k16.s32.s8.s8.s32 {%r15130, %r15131, %r15132, %r15133, %r15134, %r15135, %r15136, %r15137}, {%r1, %r1, %r1, %r1}, {%r1}, {%r15122, %r15123, %r15124, %r15125, %r15126, %r15127, %r15128, %r15129};
	bar.warp.sync 	-1;
	wmma.mma.sync.aligned.row.col.m32n8k16.s32.s8.s8.s32 {%r15138, %r15139, %r15140, %r15141, %r15142, %r15143, %r15144, %r15145}, {%r1, %r1, %r1, %r1}, {%r1}, {%r15130, %r15131, %r15132, %r15133, %r15134, %r15135, %r15136, %r15137};
	bar.warp.sync 	-1;
	wmma.mma.sync.aligned.row.col.m32n8k16.s32.s8.s8.s32 {%r15146, %r15147, %r15148, %r15149, %r15150, %r15151, %r15152, %r15153}, {%r1, %r1, %r1, %r1}, {%r1}, {%r15138, %r15139, %r15140, %r15141, %r15142, %r15143, %r15144, %r15145};
	bar.warp.sync 	-1;
	wmma.mma.sync.aligned.row.col.m32n8k16.s32.s8.s8.s32 {%r15154, %r15155, %r15156, %r15157, %r15158, %r15159, %r15160, %r15161}, {%r1, %r1, %r1, %r1}, {%r1}, {%r15146, %r15147, %r15148, %r15149, %r15150, %r15151, %r15152, %r15153};
	bar.warp.sync 	-1;
	wmma.mma.sync.aligned.row.col.m32n8k16.s32.s8.s8.s32 {%r15162, %r15163, %r15164, %r15165, %r15166, %r15167, %r15168, %r15169}, {%r1, %r1, %r1, %r1}, {%r1}, {%r15154, %r15155, %r15156, %r15157, %r15158, %r15159, %r15160, %r15161};
	bar.warp.sync 	-1;
	wmma.mma.sync.aligned.row.col.m32n8k16.s32.s8.s8.s32 {%r15170, %r15171, %r15172, %r15173, %r15174, %r15175, %r15176, %r15177}, {%r1, %r1, %r1, %r1}, {%r1}, {%r15162, %r15163, %r15164, %r15165, %r15166, %r15167, %r15168, %r15169};
	bar.warp.sync 	-1;
	wmma.mma.sync.aligned.row.col.m32n8k16.s32.s8.s8.s32 {%r15178, %r15179, %r15180, %r15181, %r15182, %r15183, %r15184, %r15185}, {%r1, %r1, %r1, %r1}, {%r1}, {%r15170, %r15171, %r15172, %r15173, %r15174, %r15175, %r15176, %r15177};
	bar.warp.sync 	-1;
	wmma.mma.sync.aligned.row.col.m32n8k16.s32.s8.s8.s32 {%r15186, %r15187, %r15188, %r15189, %r15190, %r15191, %r15192, %r15193}, {%r1, %r1, %r1, %r1}, {%r1}, {%r15178, %r15179, %r15180, %r15181, %r15182, %r15183, %r15184, %r15185};
	bar.warp.sync 	-1;
	wmma.mma.sync.aligned.row.col.m32n8k16.s32.s8.s8.s32 {%r15194, %r15195, %r15196, %r15197, %r15198, %r15199, %r15200, %r15201}, {%r1, %r1, %r1, %r1}, {%r1}, {%r15186, %r15187, %r15188, %r15189, %r15190, %r15191, %r15192, %r15193};
	bar.warp.sync 	-1;
	wmma.mma.sync.aligned.row.col.m32n8k16.s32.s8.s8.s32 {%r15202, %r15203, %r15204, %r15205, %r15206, %r15207, %r15208, %r15209}, {%r1, %r1, %r1, %r1}, {%r1}, {%r15194, %r15195, %r15196, %r15197, %r15198, %r15199, %r15200, %r15201};
	bar.warp.sync 	-1;
	wmma.mma.sync.aligned.row.col.m32n8k16.s32.s8.s8.s32 {%r15210, %r15211, %r15212, %r15213, %r15214, %r15215, %r15216, %r15217}, {%r1, %r1, %r1, %r1}, {%r1}, {%r15202, %r15203, %r15204, %r15205, %r15206, %r15207, %r15208, %r15209};
	bar.warp.sync 	-1;
	wmma.mma.sync.aligned.row.col.m32n8k16.s32.s8.s8.s32 {%r15218, %r15219, %r15220, %r15221, %r15222, %r15223, %r15224, %r15225}, {%r1, %r1, %r1, %r1}, {%r1}, {%r15210, %r15211, %r15212, %r15213, %r15214, %r15215, %r15216, %r15217};
	bar.warp.sync 	-1;
	wmma.mma.sync.aligned.row.col.m32n8k16.s32.s8.s8.s32 {%r15226, %r15227, %r15228, %r15229, %r15230, %r15231, %r15232, %r15233}, {%r1, %r1, %r1, %r1}, {%r1}, {%r15218, %r15219, %r15220, %r15221, %r15222, %r15223, %r15224, %r15225};
	bar.warp.sync 	-1;
	wmma.mma.sync.aligned.row.col.m32n8k16.s32.s8.s8.s32 {%r15234, %r15235, %r15236, %r15237, %r15238, %r15239, %r15240, %r15241}, {%r1, %r1, %r1, %r1}, {%r1}, {%r15226, %r15227, %r15228, %r15229, %r15230, %r15231, %r15232, %r15233};
	bar.warp.sync 	-1;
	wmma.mma.sync.aligned.row.col.m32n8k16.s32.s8.s8.s32 {%r15242, %r15243, %r15244, %r15245, %r15246, %r15247, %r15248, %r15249}, {%r1, %r1, %r1, %r1}, {%r1}, {%r15234, %r15235, %r15236, %r15237, %r15238, %r15239, %r15240, %r15241};
	bar.warp.sync 	-1;
	wmma.mma.sync.aligned.row.col.m32n8k16.s32.s8.s8.s32 {%r15250, %r15251, %r15252, %r15253, %r15254, %r15255, %r15256, %r15257}, {%r1, %r1, %r1, %r1}, {%r1}, {%r15242, %r15243, %r15244, %r15245, %r15246, %r15247, %r15248, %r15249};
	bar.warp.sync 	-1;
	wmma.mma.sync.aligned.row.col.m32n8k16.s32.s8.s8.s32 {%r15258, %r15259, %r15260, %r15261, %r15262, %r15263, %r15264, %r15265}, {%r1, %r1, %r1, %r1}, {%r1}, {%r15250, %r15251, %r15252, %r15253, %r15254, %r15255, %r15256, %r15257};
	bar.warp.sync 	-1;
	wmma.mma.sync.aligned.row.col.m32n8k16.s32.s8.s8.s32 {%r15266, %r15267, %r15268, %r15269, %r15270, %r15271, %r15272, %r15273}, {%r1, %r1, %r1, %r1}, {%r1}, {%r15258, %r15259, %r15260, %r15261, %r15262, %r15263, %r15264, %r15265};
	bar.warp.sync 	-1;
	wmma.mma.sync.aligned.row.col.m32n8k16.s32.s8.s8.s32 {%r15274, %r15275, %r15276, %r15277, %r15278, %r15279, %r15280, %r15281}, {%r1, %r1, %r1, %r1}, {%r1}, {%r15266, %r15267, %r15268, %r15269, %r15270, %r15271, %r15272, %r15273};
	bar.warp.sync 	-1;
	wmma.mma.sync.aligned.row.col.m32n8k16.s32.s8.s8.s32 {%r15282, %r15283, %r15284, %r15285, %r15286, %r15287, %r15288, %r15289}, {%r1, %r1, %r1, %r1}, {%r1}, {%r15274, %r15275, %r15276, %r15277, %r15278, %r15279, %r15280, %r15281};
	bar.warp.sync 	-1;
	wmma.mma.sync.aligned.row.col.m32n8k16.s32.s8.s8.s32 {%r15290, %r15291, %r15292, %r15293, %r15294, %r15295, %r15296, %r15297}, {%r1, %r1, %r1, %r1}, {%r1}, {%r15282, %r15283, %r15284, %r15285, %r15286, %r15287, %r15288, %r15289};
	bar.warp.sync 	-1;
	wmma.mma.sync.aligned.row.col.m32n8k16.s32.s8.s8.s32 {%r15298, %r15299, %r15300, %r15301, %r15302, %r15303, %r15304, %r15305}, {%r1, %r1, %r1, %r1}, {%r1}, {%r15290, %r15291, %r15292, %r15293, %r15294, %r15295, %r15296, %r15297};
	bar.warp.sync 	-1;
	wmma.mma.sync.aligned.row.col.m32n8k16.s32.s8.s8.s32 {%r15306, %r15307, %r15308, %r15309, %r15310, %r15311, %r15312, %r15313}, {%r1, %r1, %r1, %r1}, {%r1}, {%r15298, %r15299, %r15300, %r15301, %r15302, %r15303, %r15304, %r15305};
	bar.warp.sync 	-1;
	wmma.mma.sync.aligned.row.col.m32n8k16.s32.s8.s8.s32 {%r15314, %r15315, %r15316, %r15317, %r15318, %r15319, %r15320, %r15321}, {%r1, %r1, %r1, %r1}, {%r1}, {%r15306, %r15307, %r15308, %r15309, %r15310, %r15311, %r15312, %r15313};
	bar.warp.sync 	-1;
	wmma.mma.sync.aligned.row.col.m32n8k16.s32.s8.s8.s32 {%r15322, %r15323, %r15324, %r15325, %r15326, %r15327, %r15328, %r15329}, {%r1, %r1, %r1, %r1}, {%r1}, {%r15314, %r15315, %r15316, %r15317, %r15318, %r15319, %r15320, %r15321};
	bar.warp.sync 	-1;
	wmma.mma.sync.aligned.row.col.m32n8k16.s32.s8.s8.s32 {%r15330, %r15331, %r15332, %r15333, %r15334, %r15335, %r15336, %r15337}, {%r1, %r1, %r1, %r1}, {%r1}, {%r15322, %r15323, %r15324, %r15325, %r15326, %r15327, %r15328, %r15329};
	bar.warp.sync 	-1;
	wmma.mma.sync.aligned.row.col.m32n8k16.s32.s8.s8.s32 {%r15338, %r15339, %r15340, %r15341, %r15342, %r15343, %r15344, %r15345}, {%r1, %r1, %r1, %r1}, {%r1}, {%r15330, %r15331, %r15332, %r15333, %r15334, %r15335, %r15336, %r15337};
	bar.warp.sync 	-1;
	wmma.mma.sync.aligned.row.col.m32n8k16.s32.s8.s8.s32 {%r15346, %r15347, %r15348, %r15349, %r15350, %r15351, %r15352, %r15353}, {%r1, %r1, %r1, %r1}, {%r1}, {%r15338, %r15339, %r15340, %r15341, %r15342, %r15343, %r15344, %r15345};
	bar.warp.sync 	-1;
	wmma.mma.sync.aligned.row.col.m32n8k16.s32.s8.s8.s32 {%r15354, %r15355, %r15356, %r15357, %r15358, %r15359, %r15360, %r15361}, {%r1, %r1, %r1, %r1}, {%r1}, {%r15346, %r15347, %r15348, %r15349, %r15350, %r15351, %r15352, %r15353};
	bar.warp.sync 	-1;
	wmma.mma.sync.aligned.row.col.m32n8k16.s32.s8.s8.s32 {%r15362, %r15363, %r15364, %r15365, %r15366, %r15367, %r15368, %r15369}, {%r1, %r1, %r1, %r1}, {%r1}, {%r15354, %r15355, %r15356, %r15357, %r15358, %r15359, %r15360, %r15361};
	bar.warp.sync 	-1;
	wmma.mma.sync.aligned.row.col.m32n8k16.s32.s8.s8.s32 {%r15370, %r15371, %r15372, %r15373, %r15374, %r15375, %r15376, %r15377}, {%r1, %r1, %r1, %r1}, {%r1}, {%r15362, %r15363, %r15364, %r15365, %r15366, %r15367, %r15368, %r15369};
	bar.warp.sync 	-1;
	wmma.mma.sync.aligned.row.col.m32n8k16.s32.s8.s8.s32 {%r15378, %r15379, %r15380, %r15381, %r15382, %r15383, %r15384, %r15385}, {%r1, %r1, %r1, %r1}, {%r1}, {%r15370, %r15371, %r15372, %r15373, %r15374, %r15375, %r15376, %r15377};
	bar.warp.sync 	-1;
	wmma.mma.sync.aligned.row.col.m32n8k16.s32.s8.s8.s32 {%r15386, %r15387, %r15388, %r15389, %r15390, %r15391, %r15392, %r15393}, {%r1, %r1, %r1, %r1}, {%r1}, {%r15378, %r15379, %r15380, %r15381, %r15382, %r15383, %r15384, %r15385};
	bar.warp.sync 	-1;
	wmma.mma.sync.aligned.row.col.m32n8k16.s32.s8.s8.s32 {%r15394, %r15395, %r15396, %r15397, %r15398, %r15399, %r15400, %r15401}, {%r1, %r1, %r1, %r1}, {%r1}, {%r15386, %r15387, %r15388, %r15389, %r15390, %r15391, %r15392, %r15393};
	bar.warp.sync 	-1;
	wmma.mma.sync.aligned.row.col.m32n8k16.s32.s8.s8.s32 {%r15402, %r15403, %r15404, %r15405, %r15406, %r15407, %r15408, %r15409}, {%r1, %r1, %r1, %r1}, {%r1}, {%r15394, %r15395, %r15396, %r15397, %r15398, %r15399, %r15400, %r15401};
	bar.warp.sync 	-1;
	wmma.mma.sync.aligned.row.col.m32n8k16.s32.s8.s8.s32 {%r15410, %r15411, %r15412, %r15413, %r15414, %r15415, %r15416, %r15417}, {%r1, %r1, %r1, %r1}, {%r1}, {%r15402, %r15403, %r15404, %r15405, %r15406, %r15407, %r15408, %r15409};
	bar.warp.sync 	-1;
	wmma.mma.sync.aligned.row.col.m32n8k16.s32.s8.s8.s32 {%r15418, %r15419, %r15420, %r15421, %r15422, %r15423, %r15424, %r15425}, {%r1, %r1, %r1, %r1}, {%r1}, {%r15410, %r15411, %r15412, %r15413, %r15414, %r15415, %r15416, %r15417};
	bar.warp.sync 	-1;
	wmma.mma.sync.aligned.row.col.m32n8k16.s32.s8.s8.s32 {%r15426, %r15427, %r15428, %r15429, %r15430, %r15431, %r15432, %r15433}, {%r1, %r1, %r1, %r1}, {%r1}, {%r15418, %r15419, %r15420, %r15421, %r15422, %r15423, %r15424, %r15425};
	bar.warp.sync 	-1;
	wmma.mma.sync.aligned.row.col.m32n8k16.s32.s8.s8.s32 {%r15434, %r15435, %r15436, %r15437, %r15438, %r15439, %r15440, %r15441}, {%r1, %r1, %r1, %r1}, {%r1}, {%r15426, %r15427, %r15428, %r15429, %r15430, %r15431, %r15432, %r15433};
	bar.warp.sync 	-1;
	wmma.mma.sync.aligned.row.col.m32n8k16.s32.s8.s8.s32 {%r15442, %r15443, %r15444, %r15445, %r15446, %r15447, %r15448, %r15449}, {%r1, %r1, %r1, %r1}, {%r1}, {%r15434, %r15435, %r15436, %r15437, %r15438, %r15439, %r15440, %r15441};
	bar.warp.sync 	-1;
	wmma.mma.sync.aligned.row.col.m32n8k16.s32.s8.s8.s32 {%r15450, %r15451, %r15452, %r15453, %r15454, %r15455, %r15456, %r15457}, {%r1, %r1, %r1, %r1}, {%r1}, {%r15442, %r15443, %r15444, %r15445, %r15446, %r15447, %r15448, %r15449};
	bar.warp.sync 	-1;
	wmma.mma.sync.aligned.row.col.m32n8k16.s32.s8.s8.s32 {%r15458, %r15459, %r15460, %r15461, %r15462, %r15463, %r15464, %r15465}, {%r1, %r1, %r1, %r1}, {%r1}, {%r15450, %r15451, %r15452, %r15453, %r15454, %r15455, %r15456, %r15457};
	bar.warp.sync 	-1;
	wmma.mma.sync.aligned.row.col.m32n8k16.s32.s8.s8.s32 {%r15466, %r15467, %r15468, %r15469, %r15470, %r15471, %r15472, %r15473}, {%r1, %r1, %r1, %r1}, {%r1}, {%r15458, %r15459, %r15460, %r15461, %r15462, %r15463, %r15464, %r15465};
	bar.warp.sync 	-1;
	wmma.mma.sync.aligned.row.col.m32n8k16.s32.s8.s8.s32 {%r15474, %r15475, %r15476, %r15477, %r15478, %r15479, %r15480, %r15481}, {%r1, %r1, %r1, %r1}, {%r1}, {%r15466, %r15467, %r15468, %r15469, %r15470, %r15471, %r15472, %r15473};
	bar.warp.sync 	-1;
	wmma.mma.sync.aligned.row.col.m32n8k16.s32.s8.s8.s32 {%r15482, %r15483, %r15484, %r15485, %r15486, %r15487, %r15488, %r15489}, {%r1, %r1, %r1, %r1}, {%r1}, {%r15474, %r15475, %r15476, %r15477, %r15478, %r15479, %r15480, %r15481};
	bar.warp.sync 	-1;
	wmma.mma.sync.aligned.row.col.m32n8k16.s32.s8.s8.s32 {%r15490, %r15491, %r15492, %r15493, %r15494, %r15495, %r15496, %r15497}, {%r1, %r1, %r1, %r1}, {%r1}, {%r15482, %r15483, %r15484, %r15485, %r15486, %r15487, %r15488, %r15489};
	bar.warp.sync 	-1;
	wmma.mma.sync.aligned.row.col.m32n8k16.s32.s8.s8.s32 {%r15498, %r15499, %r15500, %r15501, %r15502, %r15503, %r15504, %r15505}, {%r1, %r1, %r1, %r1}, {%r1}, {%r15490, %r15491, %r15492, %r15493, %r15494, %r15495, %r15496, %r15497};
	bar.warp.sync 	-1;
	wmma.mma.sync.aligned.row.col.m32n8k16.s32.s8.s8.s32 {%r15506, %r15507, %r15508, %r15509, %r15510, %r15511, %r15512, %r15513}, {%r1, %r1, %r1, %r1}, {%r1}, {%r15498, %r15499, %r15500, %r15501, %r15502, %r15503, %r15504, %r15505};
	bar.warp.sync 	-1;
	wmma.mma.sync.aligned.row.col.m32n8k16.s32.s8.s8.s32 {%r15514, %r15515, %r15516, %r15517, %r15518, %r15519, %r15520, %r15521}, {%r1, %r1, %r1, %r1}, {%r1}, {%r15506, %r15507, %r15508, %r15509, %r15510, %r15511, %r15512, %r15513};
	bar.warp.sync 	-1;
	wmma.mma.sync.aligned.row.col.m32n8k16.s32.s8.s8.s32 {%r15522, %r15523, %r15524, %r15525, %r15526, %r15527, %r15528, %r15529}, {%r1, %r1, %r1, %r1}, {%r1}, {%r15514, %r15515, %r15516, %r15517, %r15518, %r15519, %r15520, %r15521};
	bar.warp.sync 	-1;
	wmma.mma.sync.aligned.row.col.m32n8k16.s32.s8.s8.s32 {%r15530, %r15531, %r15532, %r15533, %r15534, %r15535, %r15536, %r15537}, {%r1, %r1, %r1, %r1}, {%r1}, {%r15522, %r15523, %r15524, %r15525, %r15526, %r15527, %r15528, %r15529};
	bar.warp.sync 	-1;
	wmma.mma.sync.aligned.row.col.m32n8k16.s32.s8.s8.s32 {%r15538, %r15539, %r15540, %r15541, %r15542, %r15543, %r15544, %r15545}, {%r1, %r1, %r1, %r1}, {%r1}, {%r15530, %r15531, %r15532, %r15533, %r15534, %r15535, %r15536, %r15537};
	bar.warp.sync 	-1;
	wmma.mma.sync.aligned.row.col.m32n8k16.s32.s8.s8.s32 {%r15546, %r15547, %r15548, %r15549, %r15550, %r15551, %r15552, %r15553}, {%r1, %r1, %r1, %r1}, {%r1}, {%r15538, %r15539, %r15540, %r15541, %r15542, %r15543, %r15544, %r15545};
	bar.warp.sync 	-1;
	wmma.mma.sync.aligned.row.col.m32n8k16.s32.s8.s8.s32 {%r15554, %r15555, %r15556, %r15557, %r15558, %r15559, %r15560, %r15561}, {%r1, %r1, %r1, %r1}, {%r1}, {%r15546, %r15547, %r15548, %r15549, %r15550, %r15551, %r15552, %r15553};
	bar.warp.sync 	-1;
	wmma.mma.sync.aligned.row.col.m32n8k16.s32.s8.s8.s32 {%r15562, %r15563, %r15564, %r15565, %r15566, %r15567, %r15568, %r15569}, {%r1, %r1, %r1, %r1}, {%r1}, {%r15554, %r15555, %r15556, %r15557, %r15558, %r15559, %r15560, %r15561};
	bar.warp.sync 	-1;
	wmma.mma.sync.aligned.row.col.m32n8k16.s32.s8.s8.s32 {%r15570, %r15571, %r15572, %r15573, %r15574, %r15575, %r15576, %r15577}, {%r1, %r1, %r1, %r1}, {%r1}, {%r15562, %r15563, %r15564, %r15565, %r15566, %r15567, %r15568, %r15569};
	bar.warp.sync 	-1;
	wmma.mma.sync.aligned.row.col.m32n8k16.s32.s8.s8.s32 {%r15578, %r15579, %r15580, %r15581, %r15582, %r15583, %r15584, %r15585}, {%r1, %r1, %r1, %r1}, {%r1}, {%r15570, %r15571, %r15572, %r15573, %r15574, %r15575, %r15576, %r15577};
	bar.warp.sync 	-1;
	wmma.mma.sync.aligned.row.col.m32n8k16.s32.s8.s8.s32 {%r15586, %r15587, %r15588, %r15589, %r15590, %r15591, %r15592, %r15593}, {%r1, %r1, %r1, %r1}, {%r1}, {%r15578, %r15579, %r15580, %r15581, %r15582, %r15583, %r15584, %r15585};
	bar.warp.sync 	-1;
	wmma.mma.sync.aligned.row.col.m32n8k16.s32.s8.s8.s32 {%r15594, %r15595, %r15596, %r15597, %r15598, %r15599, %r15600, %r15601}, {%r1, %r1, %r1, %r1}, {%r1}, {%r15586, %r15587, %r15588, %r15589, %r15590, %r15591, %r15592, %r15593};
	bar.warp.sync 	-1;
	wmma.mma.sync.aligned.row.col.m32n8k16.s32.s8.s8.s32 {%r15602, %r15603, %r15604, %r15605, %r15606, %r15607, %r15608, %r15609}, {%r1, %r1, %r1, %r1}, {%r1}, {%r15594, %r15595, %r15596, %r15597, %r15598, %r15599, %r15600, %r15601};
	bar.warp.sync 	-1;
	wmma.mma.sync.aligned.row.col.m32n8k16.s32.s8.s8.s32 {%r15610, %r15611, %r15612, %r15613, %r15614, %r15615, %r15616, %r15617}, {%r1, %r1, %r1, %r1}, {%r1}, {%r15602, %r15603, %r15604, %r15605, %r15606, %r15607, %r15608, %r15609};
	bar.warp.sync 	-1;
	wmma.mma.sync.aligned.row.col.m32n8k16.s32.s8.s8.s32 {%r15618, %r15619, %r15620, %r15621, %r15622, %r15623, %r15624, %r15625}, {%r1, %r1, %r1, %r1}, {%r1}, {%r15610, %r15611, %r15612, %r15613, %r15614, %r15615, %r15616, %r15617};
	bar.warp.sync 	-1;
	wmma.mma.sync.aligned.row.col.m32n8k16.s32.s8.s8.s32 {%r15626, %r15627, %r15628, %r15629, %r15630, %r15631, %r15632, %r15633}, {%r1, %r1, %r1, %r1}, {%r1}, {%r15618, %r15619, %r15620, %r15621, %r15622, %r15623, %r15624, %r15625};
	bar.warp.sync 	-1;
	wmma.mma.sync.aligned.row.col.m32n8k16.s32.s8.s8.s32 {%r15634, %r15635, %r15636, %r15637, %r15638, %r15639, %r15640, %r15641}, {%r1, %r1, %r1, %r1}, {%r1}, {%r15626, %r15627, %r15628, %r15629, %r15630, %r15631, %r15632, %r15633};
	bar.warp.sync 	-1;
	wmma.mma.sync.aligned.row.col.m32n8k16.s32.s8.s8.s32 {%r15642, %r15643, %r15644, %r15645, %r15646, %r15647, %r15648, %r15649}, {%r1, %r1, %r1, %r1}, {%r1}, {%r15634, %r15635, %r15636, %r15637, %r15638, %r15639, %r15640, %r15641};
	bar.warp.sync 	-1;
	wmma.mma.sync.aligned.row.col.m32n8k16.s32.s8.s8.s32 {%r15650, %r15651, %r15652, %r15653, %r15654, %r15655, %r15656, %r15657}, {%r1, %r1, %r1, %r1}, {%r1}, {%r15642, %r15643, %r15644, %r15645, %r15646, %r15647, %r15648, %r15649};
	bar.warp.sync 	-1;
	wmma.mma.sync.aligned.row.col.m32n8k16.s32.s8.s8.s32 {%r15658, %r15659, %r15660, %r15661, %r15662, %r15663, %r15664, %r15665}, {%r1, %r1, %r1, %r1}, {%r1}, {%r15650, %r15651, %r15652, %r15653, %r15654, %r15655, %r15656, %r15657};
	bar.warp.sync 	-1;
	wmma.mma.sync.aligned.row.col.m32n8k16.s32.s8.s8.s32 {%r15666, %r15667, %r15668, %r15669, %r15670, %r15671, %r15672, %r15673}, {%r1, %r1, %r1, %r1}, {%r1}, {%r15658, %r15659, %r15660, %r15661, %r15662, %r15663, %r15664, %r15665};
	bar.warp.sync 	-1;
	wmma.mma.sync.aligned.row.col.m32n8k16.s32.s8.s8.s32 {%r15674, %r15675, %r15676, %r15677, %r15678, %r15679, %r15680, %r15681}, {%r1, %r1, %r1, %r1}, {%r1}, {%r15666, %r15667, %r15668, %r15669, %r15670, %r15671, %r15672, %r15673};
	bar.warp.sync 	-1;
	wmma.mma.sync.aligned.row.col.m32n8k16.s32.s8.s8.s32 {%r15682, %r15683, %r15684, %r15685, %r15686, %r15687, %r15688, %r15689}, {%r1, %r1, %r1, %r1}, {%r1}, {%r15674, %r15675, %r15676, %r15677, %r15678, %r15679, %r15680, %r15681};
	bar.warp.sync 	-1;
	wmma.mma.sync.aligned.row.col.m32n8k16.s32.s8.s8.s32 {%r15690, %r15691, %r15692, %r15693, %r15694, %r15695, %r15696, %r15697}, {%r1, %r1, %r1, %r1}, {%r1}, {%r15682, %r15683, %r15684, %r15685, %r15686, %r15687, %r15688, %r15689};
	bar.warp.sync 	-1;
	wmma.mma.sync.aligned.row.col.m32n8k16.s32.s8.s8.s32 {%r15698, %r15699, %r15700, %r15701, %r15702, %r15703, %r15704, %r15705}, {%r1, %r1, %r1, %r1}, {%r1}, {%r15690, %r15691, %r15692, %r15693, %r15694, %r15695, %r15696, %r15697};
	bar.warp.sync 	-1;
	wmma.mma.sync.aligned.row.col.m32n8k16.s32.s8.s8.s32 {%r15706, %r15707, %r15708, %r15709, %r15710, %r15711, %r15712, %r15713}, {%r1, %r1, %r1, %r1}, {%r1}, {%r15698, %r15699, %r15700, %r15701, %r15702, %r15703, %r15704, %r15705};
	bar.warp.sync 	-1;
	wmma.mma.sync.aligned.row.col.m32n8k16.s32.s8.s8.s32 {%r15714, %r15715, %r15716, %r15717, %r15718, %r15719, %r15720, %r15721}, {%r1, %r1, %r1, %r1}, {%r1}, {%r15706, %r15707, %r15708, %r15709, %r15710, %r15711, %r15712, %r15713};
	bar.warp.sync 	-1;
	wmma.mma.sync.aligned.row.col.m32n8k16.s32.s8.s8.s32 {%r15722, %r15723, %r15724, %r15725, %r15726, %r15727, %r15728, %r15729}, {%r1, %r1, %r1, %r1}, {%r1}, {%r15714, %r15715, %r15716, %r15717, %r15718, %r15719, %r15720, %r15721};
	bar.warp.sync 	-1;
	wmma.mma.sync.aligned.row.col.m32n8k16.s32.s8.s8.s32 {%r15730, %r15731, %r15732, %r15733, %r15734, %r15735, %r15736, %r15737}, {%r1, %r1, %r1, %r1}, {%r1}, {%r15722, %r15723, %r15724, %r15725, %r15726, %r15727, %r15728, %r15729};
	bar.warp.sync 	-1;
	wmma.mma.sync.aligned.row.col.m32n8k16.s32.s8.s8.s32 {%r15738, %r15739, %r15740, %r15741, %r15742, %r15743, %r15744, %r15745}, {%r1, %r1, %r1, %r1}, {%r1}, {%r15730, %r15731, %r15732, %r15733, %r15734, %r15735, %r15736, %r15737};
	bar.warp.sync 	-1;
	wmma.mma.sync.aligned.row.col.m32n8k16.s32.s8.s8.s32 {%r15746, %r15747, %r15748, %r15749, %r15750, %r15751, %r15752, %r15753}, {%r1, %r1, %r1, %r1}, {%r1}, {%r15738, %r15739, %r15740, %r15741, %r15742, %r15743, %r15744, %r15745};
	bar.warp.sync 	-1;
	wmma.mma.sync.aligned.row.col.m32n8k16.s32.s8.s8.s32 {%r15754, %r15755, %r15756, %r15757, %r15758, %r15759, %r15760, %r15761}, {%r1, %r1, %r1, %r1}, {%r1}, {%r15746, %r15747, %r15748, %r15749, %r15750, %r15751, %r15752, %r15753};
	bar.warp.sync 	-1;
	wmma.mma.sync.aligned.row.col.m32n8k16.s32.s8.s8.s32 {%r15762, %r15763, %r15764, %r15765, %r15766, %r15767, %r15768, %r15769}, {%r1, %r1, %r1, %r1}, {%r1}, {%r15754, %r15755, %r15756, %r15757, %r15758, %r15759, %r15760, %r15761};
	bar.warp.sync 	-1;
	wmma.mma.sync.aligned.row.col.m32n8k16.s32.s8.s8.s32 {%r15770, %r15771, %r15772, %r15773, %r15774, %r15775, %r15776, %r15777}, {%r1, %r1, %r1, %r1}, {%r1}, {%r15762, %r15763, %r15764, %r15765, %r15766, %r15767, %r15768, %r15769};
	bar.warp.sync 	-1;
	wmma.mma.sync.aligned.row.col.m32n8k16.s32.s8.s8.s32 {%r15778, %r15779, %r15780, %r15781, %r15782, %r15783, %r15784, %r15785}, {%r1, %r1, %r1, %r1}, {%r1}, {%r15770, %r15771, %r15772, %r15773, %r15774, %r15775, %r15776, %r15777};
	bar.warp.sync 	-1;
	wmma.mma.sync.aligned.row.col.m32n8k16.s32.s8.s8.s32 {%r15786, %r15787, %r15788, %r15789, %r15790, %r15791, %r15792, %r15793}, {%r1, %r1, %r1, %r1}, {%r1}, {%r15778, %r15779, %r15780, %r15781, %r15782, %r15783, %r15784, %r15785};
	bar.warp.sync 	-1;
	wmma.mma.sync.aligned.row.col.m32n8k16.s32.s8.s8.s32 {%r15794, %r15795, %r15796, %r15797, %r15798, %r15799, %r15800, %r15801}, {%r1, %r1, %r1, %r1}, {%r1}, {%r15786, %r15787, %r15788, %r15789, %r15790, %r15791, %r15792, %r15793};
	bar.warp.sync 	-1;
	wmma.mma.sync.aligned.row.col.m32n8k16.s32.s8.s8.s32 {%r15802, %r15803, %r15804, %r15805, %r15806, %r15807, %r15808, %r15809}, {%r1, %r1, %r1, %r1}, {%r1}, {%r15794, %r15795, %r15796, %r15797, %r15798, %r15799, %r15800, %r15801};
	bar.warp.sync 	-1;
	wmma.mma.sync.aligned.row.col.m32n8k16.s32.s8.s8.s32 {%r15810, %r15811, %r15812, %r15813, %r15814, %r15815, %r15816, %r15817}, {%r1, %r1, %r1, %r1}, {%r1}, {%r15802, %r15803, %r15804, %r15805, %r15806, %r15807, %r15808, %r15809};
	bar.warp.sync 	-1;
	wmma.mma.sync.aligned.row.col.m32n8k16.s32.s8.s8.s32 {%r15818, %r15819, %r15820, %r15821, %r15822, %r15823, %r15824, %r15825}, {%r1, %r1, %r1, %r1}, {%r1}, {%r15810, %r15811, %r15812, %r15813, %r15814, %r15815, %r15816, %r15817};
	bar.warp.sync 	-1;
	wmma.mma.sync.aligned.row.col.m32n8k16.s32.s8.s8.s32 {%r15826, %r15827, %r15828, %r15829, %r15830, %r15831, %r15832, %r15833}, {%r1, %r1, %r1, %r1}, {%r1}, {%r15818, %r15819, %r15820, %r15821, %r15822, %r15823, %r15824, %r15825};
	bar.warp.sync 	-1;
	wmma.mma.sync.aligned.row.col.m32n8k16.s32.s8.s8.s32 {%r15834, %r15835, %r15836, %r15837, %r15838, %r15839, %r15840, %r15841}, {%r1, %r1, %r1, %r1}, {%r1}, {%r15826, %r15827, %r15828, %r15829, %r15830, %r15831, %r15832, %r15833};
	bar.warp.sync 	-1;
	wmma.mma.sync.aligned.row.col.m32n8k16.s32.s8.s8.s32 {%r15842, %r15843, %r15844, %r15845, %r15846, %r15847, %r15848, %r15849}, {%r1, %r1, %r1, %r1}, {%r1}, {%r15834, %r15835, %r15836, %r15837, %r15838, %r15839, %r15840, %r15841};
	bar.warp.sync 	-1;
	wmma.mma.sync.aligned.row.col.m32n8k16.s32.s8.s8.s32 {%r15850, %r15851, %r15852, %r15853, %r15854, %r15855, %r15856, %r15857}, {%r1, %r1, %r1, %r1}, {%r1}, {%r15842, %r15843, %r15844, %r15845, %r15846, %r15847, %r15848, %r15849};
	bar.warp.sync 	-1;
	wmma.mma.sync.aligned.row.col.m32n8k16.s32.s8.s8.s32 {%r15858, %r15859, %r15860, %r15861, %r15862, %r15863, %r15864, %r15865}, {%r1, %r1, %r1, %r1}, {%r1}, {%r15850, %r15851, %r15852, %r15853, %r15854, %r15855, %r15856, %r15857};
	bar.warp.sync 	-1;
	wmma.mma.sync.aligned.row.col.m32n8k16.s32.s8.s8.s32 {%r15866, %r15867, %r15868, %r15869, %r15870, %r15871, %r15872, %r15873}, {%r1, %r1, %r1, %r1}, {%r1}, {%r15858, %r15859, %r15860, %r15861, %r15862, %r15863, %r15864, %r15865};
	bar.warp.sync 	-1;
	wmma.mma.sync.aligned.row.col.m32n8k16.s32.s8.s8.s32 {%r15874, %r15875, %r15876, %r15877, %r15878, %r15879, %r15880, %r15881}, {%r1, %r1, %r1, %r1}, {%r1}, {%r15866, %r15867, %r15868, %r15869, %r15870, %r15871, %r15872, %r15873};
	bar.warp.sync 	-1;
	wmma.mma.sync.aligned.row.col.m32n8k16.s32.s8.s8.s32 {%r15882, %r15883, %r15884, %r15885, %r15886, %r15887, %r15888, %r15889}, {%r1, %r1, %r1, %r1}, {%r1}, {%r15874, %r15875, %r15876, %r15877, %r15878, %r15879, %r15880, %r15881};
	bar.warp.sync 	-1;
	wmma.mma.sync.aligned.row.col.m32n8k16.s32.s8.s8.s32 {%r15890, %r15891, %r15892, %r15893, %r15894, %r15895, %r15896, %r15897}, {%r1, %r1, %r1, %r1}, {%r1}, {%r15882, %r15883, %r15884, %r15885, %r15886, %r15887, %r15888, %r15889};
	bar.warp.sync 	-1;
	wmma.mma.sync.aligned.row.col.m32n8k16.s32.s8.s8.s32 {%r15898, %r15899, %r15900, %r15901, %r15902, %r15903, %r15904, %r15905}, {%r1, %r1, %r1, %r1}, {%r1}, {%r15890, %r15891, %r15892, %r15893, %r15894, %r15895, %r15896, %r15897};
	bar.warp.sync 	-1;
	wmma.mma.sync.aligned.row.col.m32n8k16.s32.s8.s8.s32 {%r15906, %r15907, %r15908, %r15909, %r15910, %r15911, %r15912, %r15913}, {%r1, %r1, %r1, %r1}, {%r1}, {%r15898, %r15899, %r15900, %r15901, %r15902, %r15903, %r15904, %r15905};
	bar.warp.sync 	-1;
	wmma.mma.sync.aligned.row.col.m32n8k16.s32.s8.s8.s32 {%r15914, %r15915, %r15916, %r15917, %r15918, %r15919, %r15920, %r15921}, {%r1, %r1, %r1, %r1}, {%r1}, {%r15906, %r15907, %r15908, %r15909, %r15910, %r15911, %r15912, %r15913};
	bar.warp.sync 	-1;
	wmma.mma.sync.aligned.row.col.m32n8k16.s32.s8.s8.s32 {%r15922, %r15923, %r15924, %r15925, %r15926, %r15927, %r15928, %r15929}, {%r1, %r1, %r1, %r1}, {%r1}, {%r15914, %r15915, %r15916, %r15917, %r15918, %r15919, %r15920, %r15921};
	bar.warp.sync 	-1;
	wmma.mma.sync.aligned.row.col.m32n8k16.s32.s8.s8.s32 {%r15930, %r15931, %r15932, %r15933, %r15934, %r15935, %r15936, %r15937}, {%r1, %r1, %r1, %r1}, {%r1}, {%r15922, %r15923, %r15924, %r15925, %r15926, %r15927, %r15928, %r15929};
	bar.warp.sync 	-1;
	wmma.mma.sync.aligned.row.col.m32n8k16.s32.s8.s8.s32 {%r15938, %r15939, %r15940, %r15941, %r15942, %r15943, %r15944, %r15945}, {%r1, %r1, %r1, %r1}, {%r1}, {%r15930, %r15931, %r15932, %r15933, %r15934, %r15935, %r15936, %r15937};
	bar.warp.sync 	-1;
	wmma.mma.sync.aligned.row.col.m32n8k16.s32.s8.s8.s32 {%r15946, %r15947, %r15948, %r15949, %r15950, %r15951, %r15952, %r15953}, {%r1, %r1, %r1, %r1}, {%r1}, {%r15938, %r15939, %r15940, %r15941, %r15942, %r15943, %r15944, %r15945};
	bar.warp.sync 	-1;
	wmma.mma.sync.aligned.row.col.m32n8k16.s32.s8.s8.s32 {%r15954, %r15955, %r15956, %r15957, %r15958, %r15959, %r15960, %r15961}, {%r1, %r1, %r1, %r1}, {%r1}, {%r15946, %r15947, %r15948, %r15949, %r15950, %r15951, %r15952, %r15953};
	bar.warp.sync 	-1;
	wmma.mma.sync.aligned.row.col.m32n8k16.s32.s8.s8.s32 {%r15962, %r15963, %r15964, %r15965, %r15966, %r15967, %r15968, %r15969}, {%r1, %r1, %r1, %r1}, {%r1}, {%r15954, %r15955, %r15956, %r15957, %r15958, %r15959, %r15960, %r15961};
	bar.warp.sync 	-1;
	wmma.mma.sync.aligned.row.col.m32n8k16.s32.s8.s8.s32 {%r15970, %r15971, %r15972, %r15973, %r15974, %r15975, %r15976, %r15977}, {%r1, %r1, %r1, %r1}, {%r1}, {%r15962, %r15963, %r15964, %r15965, %r15966, %r15967, %r15968, %r15969};
	bar.warp.sync 	-1;
	wmma.mma.sync.aligned.row.col.m32n8k16.s32.s8.s8.s32 {%r15978, %r15979, %r15980, %r15981, %r15982, %r15983, %r15984, %r15985}, {%r1, %r1, %r1, %r1}, {%r1}, {%r15970, %r15971, %r15972, %r15973, %r15974, %r15975, %r15976, %r15977};
	bar.warp.sync 	-1;
	wmma.mma.sync.aligned.row.col.m32n8k16.s32.s8.s8.s32 {%r15986, %r15987, %r15988, %r15989, %r15990, %r15991, %r15992, %r15993}, {%r1, %r1, %r1, %r1}, {%r1}, {%r15978, %r15979, %r15980, %r15981, %r15982, %r15983, %r15984, %r15985};
	bar.warp.sync 	-1;
	wmma.mma.sync.aligned.row.col.m32n8k16.s32.s8.s8.s32 {%r15994, %r15995, %r15996, %r15997, %r15998, %r15999, %r16000, %r16001}, {%r1, %r1, %r1, %r1}, {%r1}, {%r15986, %r15987, %r15988, %r15989, %r15990, %r15991, %r15992, %r15993};
	bar.warp.sync 	-1;
	wmma.mma.sync.aligned.row.col.m32n8k16.s32.s8.s8.s32 {%r16002, %r16003, %r16004, %r16005, %r16006, %r16007, %r16008, %r16009}, {%r1, %r1, %r1, %r1}, {%r1}, {%r15994, %r15995, %r15996, %r15997, %r15998, %r15999, %r16000, %r16001};
	bar.warp.sync 	-1;
	wmma.mma.sync.aligned.row.col.m32n8k16.s32.s8.s8.s32 {%r16010, %r16011, %r16012, %r16013, %r16014, %r16015, %r16016, %r16017}, {%r1, %r1, %r1, %r1}, {%r1}, {%r16002, %r16003, %r16004, %r16005, %r16006, %r16007, %r16008, %r16009};
	bar.warp.sync 	-1;
	wmma.mma.sync.aligned.row.col.m32n8k16.s32.s8.s8.s32 {%r16018, %r16019, %r16020, %r16021, %r16022, %r16023, %r16024, %r16025}, {%r1, %r1, %r1, %r1}, {%r1}, {%r16010, %r16011, %r16012, %r16013, %r16014, %r16015, %r16016, %r16017};
	bar.warp.sync 	-1;
	wmma.mma.sync.aligned.row.col.m32n8k16.s32.s8.s8.s32 {%r16026, %r16027, %r16028, %r16029, %r16030, %r16031, %r16032, %r16033}, {%r1, %r1, %r1, %r1}, {%r1}, {%r16018, %r16019, %r16020, %r16021, %r16022, %r16023, %r16024, %r16025};
	bar.warp.sync 	-1;
	wmma.mma.sync.aligned.row.col.m32n8k16.s32.s8.s8.s32 {%r16034, %r16035, %r16036, %r16037, %r16038, %r16039, %r16040, %r16041}, {%r1, %r1, %r1, %r1}, {%r1}, {%r16026, %r16027, %r16028, %r16029, %r16030, %r16031, %r16032, %r16033};
	bar.warp.sync 	-1;
	wmma.mma.sync.aligned.row.col.m32n8k16.s32.s8.s8.s32 {%r16042, %r16043, %r16044, %r16045, %r16046, %r16047, %r16048, %r16049}, {%r1, %r1, %r1, %r1}, {%r1}, {%r16034, %r16035, %r16036, %r16037, %r16038, %r16039, %r16040, %r16041};
	bar.warp.sync 	-1;
	wmma.mma.sync.aligned.row.col.m32n8k16.s32.s8.s8.s32 {%r16050, %r16051, %r16052, %r16053, %r16054, %r16055, %r16056, %r16057}, {%r1, %r1, %r1, %r1}, {%r1}, {%r16042, %r16043, %r16044, %r16045, %r16046, %r16047, %r16048, %r16049};
	bar.warp.sync 	-1;
	wmma.mma.sync.aligned.row.col.m32n8k16.s32.s8.s8.s32 {%r16058, %r16059, %r16060, %r16061, %r16062, %r16063, %r16064, %r16065}, {%r1, %r1, %r1, %r1}, {%r1}, {%r16050, %r16051, %r16052, %r16053, %r16054, %r16055, %r16056, %r16057};
	bar.warp.sync 	-1;
	wmma.mma.sync.aligned.row.col.m32n8k16.s32.s8.s8.s32 {%r16066, %r16067, %r16068, %r16069, %r16070, %r16071, %r16072, %r16073}, {%r1, %r1, %r1, %r1}, {%r1}, {%r16058, %r16059, %r16060, %r16061, %r16062, %r16063, %r16064, %r16065};
	bar.warp.sync 	-1;
	wmma.mma.sync.aligned.row.col.m32n8k16.s32.s8.s8.s32 {%r16074, %r16075, %r16076, %r16077, %r16078, %r16079, %r16080, %r16081}, {%r1, %r1, %r1, %r1}, {%r1}, {%r16066, %r16067, %r16068, %r16069, %r16070, %r16071, %r16072, %r16073};
	bar.warp.sync 	-1;
	wmma.mma.sync.aligned.row.col.m32n8k16.s32.s8.s8.s32 {%r16082, %r16083, %r16084, %r16085, %r16086, %r16087, %r16088, %r16089}, {%r1, %r1, %r1, %r1}, {%r1}, {%r16074, %r16075, %r16076, %r16077, %r16078, %r16079, %r16080, %r16081};
	bar.warp.sync 	-1;
	wmma.mma.sync.aligned.row.col.m32n8k16.s32.s8.s8.s32 {%r16090, %r16091, %r16092, %r16093, %r16094, %r16095, %r16096, %r16097}, {%r1, %r1, %r1, %r1}, {%r1}, {%r16082, %r16083, %r16084, %r16085, %r16086, %r16087, %r16088, %r16089};
	bar.warp.sync 	-1;
	wmma.mma.sync.aligned.row.col.m32n8k16.s32.s8.s8.s32 {%r16098, %r16099, %r16100, %r16101, %r16102, %r16103, %r16104, %r16105}, {%r1, %r1, %r1, %r1}, {%r1}, {%r16090, %r16091, %r16092, %r16093, %r16094, %r16095, %r16096, %r16097};
	bar.warp.sync 	-1;
	wmma.mma.sync.aligned.row.col.m32n8k16.s32.s8.s8.s32 {%r16106, %r16107, %r16108, %r16109, %r16110, %r16111, %r16112, %r16113}, {%r1, %r1, %r1, %r1}, {%r1}, {%r16098, %r16099, %r16100, %r16101, %r16102, %r16103, %r16104, %r16105};
	bar.warp.sync 	-1;
	wmma.mma.sync.aligned.row.col.m32n8k16.s32.s8.s8.s32 {%r16114, %r16115, %r16116, %r16117, %r16118, %r16119, %r16120, %r16121}, {%r1, %r1, %r1, %r1}, {%r1}, {%r16106, %r16107, %r16108, %r16109, %r16110, %r16111, %r16112, %r16113};
	bar.warp.sync 	-1;
	wmma.mma.sync.aligned.row.col.m32n8k16.s32.s8.s8.s32 {%r16122, %r16123, %r16124, %r16125, %r16126, %r16127, %r16128, %r16129}, {%r1, %r1, %r1, %r1}, {%r1}, {%r16114, %r16115, %r16116, %r16117, %r16118, %r16119, %r16120, %r16121};
	bar.warp.sync 	-1;
	wmma.mma.sync.aligned.row.col.m32n8k16.s32.s8.s8.s32 {%r16130, %r16131, %r16132, %r16133, %r16134, %r16135, %r16136, %r16137}, {%r1, %r1, %r1, %r1}, {%r1}, {%r16122, %r16123, %r16124, %r16125, %r16126, %r16127, %r16128, %r16129};
	bar.warp.sync 	-1;
	wmma.mma.sync.aligned.row.col.m32n8k16.s32.s8.s8.s32 {%r16138, %r16139, %r16140, %r16141, %r16142, %r16143, %r16144, %r16145}, {%r1, %r1, %r1, %r1}, {%r1}, {%r16130, %r16131, %r16132, %r16133, %r16134, %r16135, %r16136, %r16137};
	bar.warp.sync 	-1;
	wmma.mma.sync.aligned.row.col.m32n8k16.s32.s8.s8.s32 {%r16146, %r16147, %r16148, %r16149, %r16150, %r16151, %r16152, %r16153}, {%r1, %r1, %r1, %r1}, {%r1}, {%r16138, %r16139, %r16140, %r16141, %r16142, %r16143, %r16144, %r16145};
	bar.warp.sync 	-1;
	wmma.mma.sync.aligned.row.col.m32n8k16.s32.s8.s8.s32 {%r16154, %r16155, %r16156, %r16157, %r16158, %r16159, %r16160, %r16161}, {%r1, %r1, %r1, %r1}, {%r1}, {%r16146, %r16147, %r16148, %r16149, %r16150, %r16151, %r16152, %r16153};
	bar.warp.sync 	-1;
	wmma.mma.sync.aligned.row.col.m32n8k16.s32.s8.s8.s32 {%r16162, %r16163, %r16164, %r16165, %r16166, %r16167, %r16168, %r16169}, {%r1, %r1, %r1, %r1}, {%r1}, {%r16154, %r16155, %r16156, %r16157, %r16158, %r16159, %r16160, %r16161};
	bar.warp.sync 	-1;
	wmma.mma.sync.aligned.row.col.m32n8k16.s32.s8.s8.s32 {%r16170, %r16171, %r16172, %r16173, %r16174, %r16175, %r16176, %r16177}, {%r1, %r1, %r1, %r1}, {%r1}, {%r16162, %r16163, %r16164, %r16165, %r16166, %r16167, %r16168, %r16169};
	bar.warp.sync 	-1;
	wmma.mma.sync.aligned.row.col.m32n8k16.s32.s8.s8.s32 {%r16178, %r16179, %r16180, %r16181, %r16182, %r16183, %r16184, %r16185}, {%r1, %r1, %r1, %r1}, {%r1}, {%r16170, %r16171, %r16172, %r16173, %r16174, %r16175, %r16176, %r16177};
	bar.warp.sync 	-1;
	wmma.mma.sync.aligned.row.col.m32n8k16.s32.s8.s8.s32 {%r16186, %r16187, %r16188, %r16189, %r16190, %r16191, %r16192, %r16193}, {%r1, %r1, %r1, %r1}, {%r1}, {%r16178, %r16179, %r16180, %r16181, %r16182, %r16183, %r16184, %r16185};
	bar.warp.sync 	-1;
	wmma.mma.sync.aligned.row.col.m32n8k16.s32.s8.s8.s32 {%r16194, %r16195, %r16196, %r16197, %r16198, %r16199, %r16200, %r16201}, {%r1, %r1, %r1, %r1}, {%r1}, {%r16186, %r16187, %r16188, %r16189, %r16190, %r16191, %r16192, %r16193};
	bar.warp.sync 	-1;
	wmma.mma.sync.aligned.row.col.m32n8k16.s32.s8.s8.s32 {%r16202, %r16203, %r16204, %r16205, %r16206, %r16207, %r16208, %r16209}, {%r1, %r1, %r1, %r1}, {%r1}, {%r16194, %r16195, %r16196, %r16197, %r16198, %r16199, %r16200, %r16201};
	bar.warp.sync 	-1;
	wmma.mma.sync.aligned.row.col.m32n8k16.s32.s8.s8.s32 {%r16210, %r16211, %r16212, %r16213, %r16214, %r16215, %r16216, %r16217}, {%r1, %r1, %r1, %r1}, {%r1}, {%r16202, %r16203, %r16204, %r16205, %r16206, %r16207, %r16208, %r16209};
	bar.warp.sync 	-1;
	wmma.mma.sync.aligned.row.col.m32n8k16.s32.s8.s8.s32 {%r16218, %r16219, %r16220, %r16221, %r16222, %r16223, %r16224, %r16225}, {%r1, %r1, %r1, %r1}, {%r1}, {%r16210, %r16211, %r16212, %r16213, %r16214, %r16215, %r16216, %r16217};
	bar.warp.sync 	-1;
	wmma.mma.sync.aligned.row.col.m32n8k16.s32.s8.s8.s32 {%r16226, %r16227, %r16228, %r16229, %r16230, %r16231, %r16232, %r16233}, {%r1, %r1, %r1, %r1}, {%r1}, {%r16218, %r16219, %r16220, %r16221, %r16222, %r16223, %r16224, %r16225};
	bar.warp.sync 	-1;
	wmma.mma.sync.aligned.row.col.m32n8k16.s32.s8.s8.s32 {%r16234, %r16235, %r16236, %r16237, %r16238, %r16239, %r16240, %r16241}, {%r1, %r1, %r1, %r1}, {%r1}, {%r16226, %r16227, %r16228, %r16229, %r16230, %r16231, %r16232, %r16233};
	bar.warp.sync 	-1;
	wmma.mma.sync.aligned.row.col.m32n8k16.s32.s8.s8.s32 {%r16242, %r16243, %r16244, %r16245, %r16246, %r16247, %r16248, %r16249}, {%r1, %r1, %r1, %r1}, {%r1}, {%r16234, %r16235, %r16236, %r16237, %r16238, %r16239, %r16240, %r16241};
	bar.warp.sync 	-1;
	wmma.mma.sync.aligned.row.col.m32n8k16.s32.s8.s8.s32 {%r16250, %r16251, %r16252, %r16253, %r16254, %r16255, %r16256, %r16257}, {%r1, %r1, %r1, %r1}, {%r1}, {%r16242, %r16243, %r16244, %r16245, %r16246, %r16247, %r16248, %r16249};
	bar.warp.sync 	-1;
	wmma.mma.sync.aligned.row.col.m32n8k16.s32.s8.s8.s32 {%r16258, %r16259, %r16260, %r16261, %r16262, %r16263, %r16264, %r16265}, {%r1, %r1, %r1, %r1}, {%r1}, {%r16250, %r16251, %r16252, %r16253, %r16254, %r16255, %r16256, %r16257};
	bar.warp.sync 	-1;
	wmma.mma.sync.aligned.row.col.m32n8k16.s32.s8.s8.s32 {%r16266, %r16267, %r16268, %r16269, %r16270, %r16271, %r16272, %r16273}, {%r1, %r1, %r1, %r1}, {%r1}, {%r16258, %r16259, %r16260, %r16261, %r16262, %r16263, %r16264, %r16265};
	bar.warp.sync 	-1;
	wmma.mma.sync.aligned.row.col.m32n8k16.s32.s8.s8.s32 {%r16274, %r16275, %r16276, %r16277, %r16278, %r16279, %r16280, %r16281}, {%r1, %r1, %r1, %r1}, {%r1}, {%r16266, %r16267, %r16268, %r16269, %r16270, %r16271, %r16272, %r16273};
	bar.warp.sync 	-1;
	wmma.mma.sync.aligned.row.col.m32n8k16.s32.s8.s8.s32 {%r16282, %r16283, %r16284, %r16285, %r16286, %r16287, %r16288, %r16289}, {%r1, %r1, %r1, %r1}, {%r1}, {%r16274, %r16275, %r16276, %r16277, %r16278, %r16279, %r16280, %r16281};
	bar.warp.sync 	-1;
	wmma.mma.sync.aligned.row.col.m32n8k16.s32.s8.s8.s32 {%r16290, %r16291, %r16292, %r16293, %r16294, %r16295, %r16296, %r16297}, {%r1, %r1, %r1, %r1}, {%r1}, {%r16282, %r16283, %r16284, %r16285, %r16286, %r16287, %r16288, %r16289};
	bar.warp.sync 	-1;
	wmma.mma.sync.aligned.row.col.m32n8k16.s32.s8.s8.s32 {%r16298, %r16299, %r16300, %r16301, %r16302, %r16303, %r16304, %r16305}, {%r1, %r1, %r1, %r1}, {%r1}, {%r16290, %r16291, %r16292, %r16293, %r16294, %r16295, %r16296, %r16297};
	bar.warp.sync 	-1;
	wmma.mma.sync.aligned.row.col.m32n8k16.s32.s8.s8.s32 {%r16306, %r16307, %r16308, %r16309, %r16310, %r16311, %r16312, %r16313}, {%r1, %r1, %r1, %r1}, {%r1}, {%r16298, %r16299, %r16300, %r16301, %r16302, %r16303, %r16304, %r16305};
	bar.warp.sync 	-1;
	wmma.mma.sync.aligned.row.col.m32n8k16.s32.s8.s8.s32 {%r16314, %r16315, %r16316, %r16317, %r16318, %r16319, %r16320, %r16321}, {%r1, %r1, %r1, %r1}, {%r1}, {%r16306, %r16307, %r16308, %r16309, %r16310, %r16311, %r16312, %r16313};
	bar.warp.sync 	-1;
	wmma.mma.sync.aligned.row.col.m32n8k16.s32.s8.s8.s32 {%r16322, %r16323, %r16324, %r16325, %r16326, %r16327, %r16328, %r16329}, {%r1, %r1, %r1, %r1}, {%r1}, {%r16314, %r16315, %r16316, %r16317, %r16318, %r16319, %r16320, %r16321};
	bar.warp.sync 	-1;
	wmma.mma.sync.aligned.row.col.m32n8k16.s32.s8.s8.s32 {%r16330, %r16331, %r16332, %r16333, %r16334, %r16335, %r16336, %r16337}, {%r1, %r1, %r1, %r1}, {%r1}, {%r16322, %r16323, %r16324, %r16325, %r16326, %r16327, %r16328, %r16329};
	bar.warp.sync 	-1;
	wmma.mma.sync.aligned.row.col.m32n8k16.s32.s8.s8.s32 {%r16338, %r16339, %r16340, %r16341, %r16342, %r16343, %r16344, %r16345}, {%r1, %r1, %r1, %r1}, {%r1}, {%r16330, %r16331, %r16332, %r16333, %r16334, %r16335, %r16336, %r16337};
	bar.warp.sync 	-1;
	wmma.mma.sync.aligned.row.col.m32n8k16.s32.s8.s8.s32 {%r16346, %r16347, %r16348, %r16349, %r16350, %r16351, %r16352, %r16353}, {%r1, %r1, %r1, %r1}, {%r1}, {%r16338, %r16339, %r16340, %r16341, %r16342, %r16343, %r16344, %r16345};
	bar.warp.sync 	-1;
	wmma.mma.sync.aligned.row.col.m32n8k16.s32.s8.s8.s32 {%r16354, %r16355, %r16356, %r16357, %r16358, %r16359, %r16360, %r16361}, {%r1, %r1, %r1, %r1}, {%r1}, {%r16346, %r16347, %r16348, %r16349, %r16350, %r16351, %r16352, %r16353};
	bar.warp.sync 	-1;
	wmma.mma.sync.aligned.row.col.m32n8k16.s32.s8.s8.s32 {%r16362, %r16363, %r16364, %r16365, %r16366, %r16367, %r16368, %r16369}, {%r1, %r1, %r1, %r1}, {%r1}, {%r16354, %r16355, %r16356, %r16357, %r16358, %r16359, %r16360, %r16361};
	bar.warp.sync 	-1;
	wmma.mma.sync.aligned.row.col.m32n8k16.s32.s8.s8.s32 {%r16370, %r16371, %r16372, %r16373, %r16374, %r16375, %r16376, %r16377}, {%r1, %r1, %r1, %r1}, {%r1}, {%r16362, %r16363, %r16364, %r16365, %r16366, %r16367, %r16368, %r16369};
	bar.warp.sync 	-1;
	wmma.mma.sync.aligned.row.col.m32n8k16.s32.s8.s8.s32 {%r16378, %r16379, %r16380, %r16381, %r16382, %r16383, %r16384, %r16385}, {%r1, %r1, %r1, %r1}, {%r1}, {%r16370, %r16371, %r16372, %r16373, %r16374, %r16375, %r16376, %r16377};
	bar.warp.sync 	-1;
	wmma.mma.sync.aligned.row.col.m32n8k16.s32.s8.s8.s32 {%r16386, %r16387, %r16388, %r16389, %r16390, %r16391, %r16392, %r16393}, {%r1, %r1, %r1, %r1}, {%r1}, {%r16378, %r16379, %r16380, %r16381, %r16382, %r16383, %r16384, %r16385};
	bar.warp.sync 	-1;
	wmma.mma.sync.aligned.row.col.m32n8k16.s32.s8.s8.s32 {%r16394, %r16395, %r16396, %r16397, %r16398, %r16399, %r16400, %r16401}, {%r1, %r1, %r1, %r1}, {%r1}, {%r16386, %r16387, %r16388, %r16389, %r16390, %r16391, %r16392, %r16393};
	bar.warp.sync 	-1;
	wmma.mma.sync.aligned.row.col.m32n8k16.s32.s8.s8.s32 {%r16402, %r16403, %r16404, %r16405, %r16406, %r16407, %r16408, %r16409}, {%r1, %r1, %r1, %r1}, {%r1}, {%r16394, %r16395, %r16396, %r16397, %r16398, %r16399, %r16400, %r16401};
	bar.warp.sync 	-1;
	wmma.mma.sync.aligned.row.col.m32n8k16.s32.s8.s8.s32 {%r16410, %r16411, %r16412, %r16413, %r16414, %r16415, %r16416, %r16417}, {%r1, %r1, %r1, %r1}, {%r1}, {%r16402, %r16403, %r16404, %r16405, %r16406, %r16407, %r16408, %r16409};
	bar.warp.sync 	-1;
	wmma.mma.sync.aligned.row.col.m32n8k16.s32.s8.s8.s32 {%r16418, %r16419, %r16420, %r16421, %r16422, %r16423, %r16424, %r16425}, {%r1, %r1, %r1, %r1}, {%r1}, {%r16410, %r16411, %r16412, %r16413, %r16414, %r16415, %r16416, %r16417};
	bar.warp.sync 	-1;
	wmma.mma.sync.aligned.row.col.m32n8k16.s32.s8.s8.s32 {%r16426, %r16427, %r16428, %r16429, %r16430, %r16431, %r16432, %r16433}, {%r1, %r1, %r1, %r1}, {%r1}, {%r16418, %r16419, %r16420, %r16421, %r16422, %r16423, %r16424, %r16425};
	bar.warp.sync 	-1;
	wmma.mma.sync.aligned.row.col.m32n8k16.s32.s8.s8.s32 {%r16434, %r16435, %r16436, %r16437, %r16438, %r16439, %r16440, %r16441}, {%r1, %r1, %r1, %r1}, {%r1}, {%r16426, %r16427, %r16428, %r16429, %r16430, %r16431, %r16432, %r16433};
	bar.warp.sync 	-1;
	wmma.mma.sync.aligned.row.col.m32n8k16.s32.s8.s8.s32 {%r16442, %r16443, %r16444, %r16445, %r16446, %r16447, %r16448, %r16449}, {%r1, %r1, %r1, %r1}, {%r1}, {%r16434, %r16435, %r16436, %r16437, %r16438, %r16439, %r16440, %r16441};
	bar.warp.sync 	-1;
	wmma.mma.sync.aligned.row.col.m32n8k16.s32.s8.s8.s32 {%r16450, %r16451, %r16452, %r16453, %r16454, %r16455, %r16456, %r16457}, {%r1, %r1, %r1, %r1}, {%r1}, {%r16442, %r16443, %r16444, %r16445, %r16446, %r16447, %r16448, %r16449};
	bar.warp.sync 	-1;
	wmma.mma.sync.aligned.row.col.m32n8k16.s32.s8.s8.s32 {%r16458, %r16459, %r16460, %r16461, %r16462, %r16463, %r16464, %r16465}, {%r1, %r1, %r1, %r1}, {%r1}, {%r16450, %r16451, %r16452, %r16453, %r16454, %r16455, %r16456, %r16457};
	bar.warp.sync 	-1;
	wmma.mma.sync.aligned.row.col.m32n8k16.s32.s8.s8.s32 {%r16466, %r16467, %r16468, %r16469, %r16470, %r16471, %r16472, %r16473}, {%r1, %r1, %r1, %r1}, {%r1}, {%r16458, %r16459, %r16460, %r16461, %r16462, %r16463, %r16464, %r16465};
	bar.warp.sync 	-1;
	wmma.mma.sync.aligned.row.col.m32n8k16.s32.s8.s8.s32 {%r16474, %r16475, %r16476, %r16477, %r16478, %r16479, %r16480, %r16481}, {%r1, %r1, %r1, %r1}, {%r1}, {%r16466, %r16467, %r16468, %r16469, %r16470, %r16471, %r16472, %r16473};
	bar.warp.sync 	-1;
	wmma.mma.sync.aligned.row.col.m32n8k16.s32.s8.s8.s32 {%r16482, %r16483, %r16484, %r16485, %r16486, %r16487, %r16488, %r16489}, {%r1, %r1, %r1, %r1}, {%r1}, {%r16474, %r16475, %r16476, %r16477, %r16478, %r16479, %r16480, %r16481};
	bar.warp.sync 	-1;
	wmma.mma.sync.aligned.row.col.m32n8k16.s32.s8.s8.s32 {%r16490, %r16491, %r16492, %r16493, %r16494, %r16495, %r16496, %r16497}, {%r1, %r1, %r1, %r1}, {%r1}, {%r16482, %r16483, %r16484, %r16485, %r16486, %r16487, %r16488, %r16489};
	bar.warp.sync 	-1;
	wmma.mma.sync.aligned.row.col.m32n8k16.s32.s8.s8.s32 {%r16498, %r16499, %r16500, %r16501, %r16502, %r16503, %r16504, %r16505}, {%r1, %r1, %r1, %r1}, {%r1}, {%r16490, %r16491, %r16492, %r16493, %r16494, %r16495, %r16496, %r16497};
	bar.warp.sync 	-1;
	wmma.mma.sync.aligned.row.col.m32n8k16.s32.s8.s8.s32 {%r16506, %r16507, %r16508, %r16509, %r16510, %r16511, %r16512, %r16513}, {%r1, %r1, %r1, %r1}, {%r1}, {%r16498, %r16499, %r16500, %r16501, %r16502, %r16503, %r16504, %r16505};
	bar.warp.sync 	-1;
	wmma.mma.sync.aligned.row.col.m32n8k16.s32.s8.s8.s32 {%r16514, %r16515, %r16516, %r16517, %r16518, %r16519, %r16520, %r16521}, {%r1, %r1, %r1, %r1}, {%r1}, {%r16506, %r16507, %r16508, %r16509, %r16510, %r16511, %r16512, %r16513};
	bar.warp.sync 	-1;
	wmma.mma.sync.aligned.row.col.m32n8k16.s32.s8.s8.s32 {%r16522, %r16523, %r16524, %r16525, %r16526, %r16527, %r16528, %r16529}, {%r1, %r1, %r1, %r1}, {%r1}, {%r16514, %r16515, %r16516, %r16517, %r16518, %r16519, %r16520, %r16521};
	bar.warp.sync 	-1;
	wmma.mma.sync.aligned.row.col.m32n8k16.s32.s8.s8.s32 {%r16530, %r16531, %r16532, %r16533, %r16534, %r16535, %r16536, %r16537}, {%r1, %r1, %r1, %r1}, {%r1}, {%r16522, %r16523, %r16524, %r16525, %r16526, %r16527, %r16528, %r16529};
	bar.warp.sync 	-1;
	wmma.mma.sync.aligned.row.col.m32n8k16.s32.s8.s8.s32 {%r16538, %r16539, %r16540, %r16541, %r16542, %r16543, %r16544, %r16545}, {%r1, %r1, %r1, %r1}, {%r1}, {%r16530, %r16531, %r16532, %r16533, %r16534, %r16535, %r16536, %r16537};
	bar.warp.sync 	-1;
	wmma.mma.sync.aligned.row.col.m32n8k16.s32.s8.s8.s32 {%r16546, %r16547, %r16548, %r16549, %r16550, %r16551, %r16552, %r16553}, {%r1, %r1, %r1, %r1}, {%r1}, {%r16538, %r16539, %r16540, %r16541, %r16542, %r16543, %r16544, %r16545};
	bar.warp.sync 	-1;
	wmma.mma.sync.aligned.row.col.m32n8k16.s32.s8.s8.s32 {%r16554, %r16555, %r16556, %r16557, %r16558, %r16559, %r16560, %r16561}, {%r1, %r1, %r1, %r1}, {%r1}, {%r16546, %r16547, %r16548, %r16549, %r16550, %r16551, %r16552, %r16553};
	bar.warp.sync 	-1;
	wmma.mma.sync.aligned.row.col.m32n8k16.s32.s8.s8.s32 {%r16562, %r16563, %r16564, %r16565, %r16566, %r16567, %r16568, %r16569}, {%r1, %r1, %r1, %r1}, {%r1}, {%r16554, %r16555, %r16556, %r16557, %r16558, %r16559, %r16560, %r16561};
	bar.warp.sync 	-1;
	wmma.mma.sync.aligned.row.col.m32n8k16.s32.s8.s8.s32 {%r16570, %r16571, %r16572, %r16573, %r16574, %r16575, %r16576, %r16577}, {%r1, %r1, %r1, %r1}, {%r1}, {%r16562, %r16563, %r16564, %r16565, %r16566, %r16567, %r16568, %r16569};
	bar.warp.sync 	-1;
	wmma.mma.sync.aligned.row.col.m32n8k16.s32.s8.s8.s32 {%r16578, %r16579, %r16580, %r16581, %r16582, %r16583, %r16584, %r16585}, {%r1, %r1, %r1, %r1}, {%r1}, {%r16570, %r16571, %r16572, %r16573, %r16574, %r16575, %r16576, %r16577};
	bar.warp.sync 	-1;
	wmma.mma.sync.aligned.row.col.m32n8k16.s32.s8.s8.s32 {%r16586, %r16587, %r16588, %r16589, %r16590, %r16591, %r16592, %r16593}, {%r1, %r1, %r1, %r1}, {%r1}, {%r16578, %r16579, %r16580, %r16581, %r16582, %r16583, %r16584, %r16585};
	bar.warp.sync 	-1;
	wmma.mma.sync.aligned.row.col.m32n8k16.s32.s8.s8.s32 {%r16594, %r16595, %r16596, %r16597, %r16598, %r16599, %r16600, %r16601}, {%r1, %r1, %r1, %r1}, {%r1}, {%r16586, %r16587, %r16588, %r16589, %r16590, %r16591, %r16592, %r16593};
	bar.warp.sync 	-1;
	wmma.mma.sync.aligned.row.col.m32n8k16.s32.s8.s8.s32 {%r16602, %r16603, %r16604, %r16605, %r16606, %r16607, %r16608, %r16609}, {%r1, %r1, %r1, %r1}, {%r1}, {%r16594, %r16595, %r16596, %r16597, %r16598, %r16599, %r16600, %r16601};
	bar.warp.sync 	-1;
	wmma.mma.sync.aligned.row.col.m32n8k16.s32.s8.s8.s32 {%r16610, %r16611, %r16612, %r16613, %r16614, %r16615, %r16616, %r16617}, {%r1, %r1, %r1, %r1}, {%r1}, {%r16602, %r16603, %r16604, %r16605, %r16606, %r16607, %r16608, %r16609};
	bar.warp.sync 	-1;
	wmma.mma.sync.aligned.row.col.m32n8k16.s32.s8.s8.s32 {%r16618, %r16619, %r16620, %r16621, %r16622, %r16623, %r16624, %r16625}, {%r1, %r1, %r1, %r1}, {%r1}, {%r16610, %r16611, %r16612, %r16613, %r16614, %r16615, %r16616, %r16617};
	bar.warp.sync 	-1;
	wmma.mma.sync.aligned.row.col.m32n8k16.s32.s8.s8.s32 {%r16626, %r16627, %r16628, %r16629, %r16630, %r16631, %r16632, %r16633}, {%r1, %r1, %r1, %r1}, {%r1}, {%r16618, %r16619, %r16620, %r16621, %r16622, %r16623, %r16624, %r16625};
	bar.warp.sync 	-1;
	wmma.mma.sync.aligned.row.col.m32n8k16.s32.s8.s8.s32 {%r16634, %r16635, %r16636, %r16637, %r16638, %r16639, %r16640, %r16641}, {%r1, %r1, %r1, %r1}, {%r1}, {%r16626, %r16627, %r16628, %r16629, %r16630, %r16631, %r16632, %r16633};
	bar.warp.sync 	-1;
	wmma.mma.sync.aligned.row.col.m32n8k16.s32.s8.s8.s32 {%r16642, %r16643, %r16644, %r16645, %r16646, %r16647, %r16648, %r16649}, {%r1, %r1, %r1, %r1}, {%r1}, {%r16634, %r16635, %r16636, %r16637, %r16638, %r16639, %r16640, %r16641};
	bar.warp.sync 	-1;
	wmma.mma.sync.aligned.row.col.m32n8k16.s32.s8.s8.s32 {%r16650, %r16651, %r16652, %r16653, %r16654, %r16655, %r16656, %r16657}, {%r1, %r1, %r1, %r1}, {%r1}, {%r16642, %r16643, %r16644, %r16645, %r16646, %r16647, %r16648, %r16649};
	bar.warp.sync 	-1;
	wmma.mma.sync.aligned.row.col.m32n8k16.s32.s8.s8.s32 {%r16658, %r16659, %r16660, %r16661, %r16662, %r16663, %r16664, %r16665}, {%r1, %r1, %r1, %r1}, {%r1}, {%r16650, %r16651, %r16652, %r16653, %r16654, %r16655, %r16656, %r16657};
	bar.warp.sync 	-1;
	wmma.mma.sync.aligned.row.col.m32n8k16.s32.s8.s8.s32 {%r16666, %r16667, %r16668, %r16669, %r16670, %r16671, %r16672, %r16673}, {%r1, %r1, %r1, %r1}, {%r1}, {%r16658, %r16659, %r16660, %r16661, %r16662, %r16663, %r16664, %r16665};
	bar.warp.sync 	-1;
	wmma.mma.sync.aligned.row.col.m32n8k16.s32.s8.s8.s32 {%r16674, %r16675, %r16676, %r16677, %r16678, %r16679, %r16680, %r16681}, {%r1, %r1, %r1, %r1}, {%r1}, {%r16666, %r16667, %r16668, %r16669, %r16670, %r16671, %r16672, %r16673};
	bar.warp.sync 	-1;
	wmma.mma.sync.aligned.row.col.m32n8k16.s32.s8.s8.s32 {%r16682, %r16683, %r16684, %r16685, %r16686, %r16687, %r16688, %r16689}, {%r1, %r1, %r1, %r1}, {%r1}, {%r16674, %r16675, %r16676, %r16677, %r16678, %r16679, %r16680, %r16681};
	bar.warp.sync 	-1;
	wmma.mma.sync.aligned.row.col.m32n8k16.s32.s8.s8.s32 {%r16690, %r16691, %r16692, %r16693, %r16694, %r16695, %r16696, %r16697}, {%r1, %r1, %r1, %r1}, {%r1}, {%r16682, %r16683, %r16684, %r16685, %r16686, %r16687, %r16688, %r16689};
	bar.warp.sync 	-1;
	wmma.mma.sync.aligned.row.col.m32n8k16.s32.s8.s8.s32 {%r16698, %r16699, %r16700, %r16701, %r16702, %r16703, %r16704, %r16705}, {%r1, %r1, %r1, %r1}, {%r1}, {%r16690, %r16691, %r16692, %r16693, %r16694, %r16695, %r16696, %r16697};
	bar.warp.sync 	-1;
	wmma.mma.sync.aligned.row.col.m32n8k16.s32.s8.s8.s32 {%r16706, %r16707, %r16708, %r16709, %r16710, %r16711, %r16712, %r16713}, {%r1, %r1, %r1, %r1}, {%r1}, {%r16698, %r16699, %r16700, %r16701, %r16702, %r16703, %r16704, %r16705};
	bar.warp.sync 	-1;
	wmma.mma.sync.aligned.row.col.m32n8k16.s32.s8.s8.s32 {%r16714, %r16715, %r16716, %r16717, %r16718, %r16719, %r16720, %r16721}, {%r1, %r1, %r1, %r1}, {%r1}, {%r16706, %r16707, %r16708, %r16709, %r16710, %r16711, %r16712, %r16713};
	bar.warp.sync 	-1;
	wmma.mma.sync.aligned.row.col.m32n8k16.s32.s8.s8.s32 {%r16722, %r16723, %r16724, %r16725, %r16726, %r16727, %r16728, %r16729}, {%r1, %r1, %r1, %r1}, {%r1}, {%r16714, %r16715, %r16716, %r16717, %r16718, %r16719, %r16720, %r16721};
	bar.warp.sync 	-1;
	wmma.mma.sync.aligned.row.col.m32n8k16.s32.s8.s8.s32 {%r16730, %r16731, %r16732, %r16733, %r16734, %r16735, %r16736, %r16737}, {%r1, %r1, %r1, %r1}, {%r1}, {%r16722, %r16723, %r16724, %r16725, %r16726, %r16727, %r16728, %r16729};
	bar.warp.sync 	-1;
	wmma.mma.sync.aligned.row.col.m32n8k16.s32.s8.s8.s32 {%r16738, %r16739, %r16740, %r16741, %r16742, %r16743, %r16744, %r16745}, {%r1, %r1, %r1, %r1}, {%r1}, {%r16730, %r16731, %r16732, %r16733, %r16734, %r16735, %r16736, %r16737};
	bar.warp.sync 	-1;
	wmma.mma.sync.aligned.row.col.m32n8k16.s32.s8.s8.s32 {%r16746, %r16747, %r16748, %r16749, %r16750, %r16751, %r16752, %r16753}, {%r1, %r1, %r1, %r1}, {%r1}, {%r16738, %r16739, %r16740, %r16741, %r16742, %r16743, %r16744, %r16745};
	bar.warp.sync 	-1;
	wmma.mma.sync.aligned.row.col.m32n8k16.s32.s8.s8.s32 {%r16754, %r16755, %r16756, %r16757, %r16758, %r16759, %r16760, %r16761}, {%r1, %r1, %r1, %r1}, {%r1}, {%r16746, %r16747, %r16748, %r16749, %r16750, %r16751, %r16752, %r16753};
	bar.warp.sync 	-1;
	wmma.mma.sync.aligned.row.col.m32n8k16.s32.s8.s8.s32 {%r16762, %r16763, %r16764, %r16765, %r16766, %r16767, %r16768, %r16769}, {%r1, %r1, %r1, %r1}, {%r1}, {%r16754, %r16755, %r16756, %r16757, %r16758, %r16759, %r16760, %r16761};
	bar.warp.sync 	-1;
	wmma.mma.sync.aligned.row.col.m32n8k16.s32.s8.s8.s32 {%r16770, %r16771, %r16772, %r16773, %r16774, %r16775, %r16776, %r16777}, {%r1, %r1, %r1, %r1}, {%r1}, {%r16762, %r16763, %r16764, %r16765, %r16766, %r16767, %r16768, %r16769};
	bar.warp.sync 	-1;
	wmma.mma.sync.aligned.row.col.m32n8k16.s32.s8.s8.s32 {%r16778, %r16779, %r16780, %r16781, %r16782, %r16783, %r16784, %r16785}, {%r1, %r1, %r1, %r1}, {%r1}, {%r16770, %r16771, %r16772, %r16773, %r16774, %r16775, %r16776, %r16777};
	bar.warp.sync 	-1;
	wmma.mma.sync.aligned.row.col.m32n8k16.s32.s8.s8.s32 {%r16786, %r16787, %r16788, %r16789, %r16790, %r16791, %r16792, %r16793}, {%r1, %r1, %r1, %r1}, {%r1}, {%r16778, %r16779, %r16780, %r16781, %r16782, %r16783, %r16784, %r16785};
	bar.warp.sync 	-1;
	wmma.mma.sync.aligned.row.col.m32n8k16.s32.s8.s8.s32 {%r16794, %r16795, %r16796, %r16797, %r16798, %r16799, %r16800, %r16801}, {%r1, %r1, %r1, %r1}, {%r1}, {%r16786, %r16787, %r16788, %r16789, %r16790, %r16791, %r16792, %r16793};
	bar.warp.sync 	-1;
	wmma.mma.sync.aligned.row.col.m32n8k16.s32.s8.s8.s32 {%r16802, %r16803, %r16804, %r16805, %r16806, %r16807, %r16808, %r16809}, {%r1, %r1, %r1, %r1}, {%r1}, {%r16794, %r16795, %r16796, %r16797, %r16798, %r16799, %r16800, %r16801};
	bar.warp.sync 	-1;
	wmma.mma.sync.aligned.row.col.m32n8k16.s32.s8.s8.s32 {%r16810, %r16811, %r16812, %r16813, %r16814, %r16815, %r16816, %r16817}, {%r1, %r1, %r1, %r1}, {%r1}, {%r16802, %r16803, %r16804, %r16805, %r16806, %r16807, %r16808, %r16809};
	bar.warp.sync 	-1;
	wmma.mma.sync.aligned.row.col.m32n8k16.s32.s8.s8.s32 {%r16818, %r16819, %r16820, %r16821, %r16822, %r16823, %r16824, %r16825}, {%r1, %r1, %r1, %r1}, {%r1}, {%r16810, %r16811, %r16812, %r16813, %r16814, %r16815, %r16816, %r16817};
	bar.warp.sync 	-1;
	wmma.mma.sync.aligned.row.col.m32n8k16.s32.s8.s8.s32 {%r16826, %r16827, %r16828, %r16829, %r16830, %r16831, %r16832, %r16833}, {%r1, %r1, %r1, %r1}, {%r1}, {%r16818, %r16819, %r16820, %r16821, %r16822, %r16823, %r16824, %r16825};
	bar.warp.sync 	-1;
	wmma.mma.sync.aligned.row.col.m32n8k16.s32.s8.s8.s32 {%r16834, %r16835, %r16836, %r16837, %r16838, %r16839, %r16840, %r16841}, {%r1, %r1, %r1, %r1}, {%r1}, {%r16826, %r16827, %r16828, %r16829, %r16830, %r16831, %r16832, %r16833};
	bar.warp.sync 	-1;
	wmma.mma.sync.aligned.row.col.m32n8k16.s32.s8.s8.s32 {%r16842, %r16843, %r16844, %r16845, %r16846, %r16847, %r16848, %r16849}, {%r1, %r1, %r1, %r1}, {%r1}, {%r16834, %r16835, %r16836, %r16837, %r16838, %r16839, %r16840, %r16841};
	bar.warp.sync 	-1;
	wmma.mma.sync.aligned.row.col.m32n8k16.s32.s8.s8.s32 {%r16850, %r16851, %r16852, %r16853, %r16854, %r16855, %r16856, %r16857}, {%r1, %r1, %r1, %r1}, {%r1}, {%r16842, %r16843, %r16844, %r16845, %r16846, %r16847, %r16848, %r16849};
	bar.warp.sync 	-1;
	wmma.mma.sync.aligned.row.col.m32n8k16.s32.s8.s8.s32 {%r16858, %r16859, %r16860, %r16861, %r16862, %r16863, %r16864, %r16865}, {%r1, %r1, %r1, %r1}, {%r1}, {%r16850, %r16851, %r16852, %r16853, %r16854, %r16855, %r16856, %r16857};
	bar.warp.sync 	-1;
	wmma.mma.sync.aligned.row.col.m32n8k16.s32.s8.s8.s32 {%r16866, %r16867, %r16868, %r16869, %r16870, %r16871, %r16872, %r16873}, {%r1, %r1, %r1, %r1}, {%r1}, {%r16858, %r16859, %r16860, %r16861, %r16862, %r16863, %r16864, %r16865};
	bar.warp.sync 	-1;
	wmma.mma.sync.aligned.row.col.m32n8k16.s32.s8.s8.s32 {%r16874, %r16875, %r16876, %r16877, %r16878, %r16879, %r16880, %r16881}, {%r1, %r1, %r1, %r1}, {%r1}, {%r16866, %r16867, %r16868, %r16869, %r16870, %r16871, %r16872, %r16873};
	bar.warp.sync 	-1;
	wmma.mma.sync.aligned.row.col.m32n8k16.s32.s8.s8.s32 {%r16882, %r16883, %r16884, %r16885, %r16886, %r16887, %r16888, %r16889}, {%r1, %r1, %r1, %r1}, {%r1}, {%r16874, %r16875, %r16876, %r16877, %r16878, %r16879, %r16880, %r16881};
	bar.warp.sync 	-1;
	wmma.mma.sync.aligned.row.col.m32n8k16.s32.s8.s8.s32 {%r16890, %r16891, %r16892, %r16893, %r16894, %r16895, %r16896, %r16897}, {%r1, %r1, %r1, %r1}, {%r1}, {%r16882, %r16883, %r16884, %r16885, %r16886, %r16887, %r16888, %r16889};
	bar.warp.sync 	-1;
	wmma.mma.sync.aligned.row.col.m32n8k16.s32.s8.s8.s32 {%r16898, %r16899, %r16900, %r16901, %r16902, %r16903, %r16904, %r16905}, {%r1, %r1, %r1, %r1}, {%r1}, {%r16890, %r16891, %r16892, %r16893, %r16894, %r16895, %r16896, %r16897};
	bar.warp.sync 	-1;
	wmma.mma.sync.aligned.row.col.m32n8k16.s32.s8.s8.s32 {%r16906, %r16907, %r16908, %r16909, %r16910, %r16911, %r16912, %r16913}, {%r1, %r1, %r1, %r1}, {%r1}, {%r16898, %r16899, %r16900, %r16901, %r16902, %r16903, %r16904, %r16905};
	bar.warp.sync 	-1;
	wmma.mma.sync.aligned.row.col.m32n8k16.s32.s8.s8.s32 {%r16914, %r16915, %r16916, %r16917, %r16918, %r16919, %r16920, %r16921}, {%r1, %r1, %r1, %r1}, {%r1}, {%r16906, %r16907, %r16908, %r16909, %r16910, %r16911, %r16912, %r16913};
	bar.warp.sync 	-1;
	wmma.mma.sync.aligned.row.col.m32n8k16.s32.s8.s8.s32 {%r16922, %r16923, %r16924, %r16925, %r16926, %r16927, %r16928, %r16929}, {%r1, %r1, %r1, %r1}, {%r1}, {%r16914, %r16915, %r16916, %r16917, %r16918, %r16919, %r16920, %r16921};
	bar.warp.sync 	-1;
	wmma.mma.sync.aligned.row.col.m32n8k16.s32.s8.s8.s32 {%r16930, %r16931, %r16932, %r16933, %r16934, %r16935, %r16936, %r16937}, {%r1, %r1, %r1, %r1}, {%r1}, {%r16922, %r16923, %r16924, %r16925, %r16926, %r16927, %r16928, %r16929};
	bar.warp.sync 	-1;
	wmma.mma.sync.aligned.row.col.m32n8k16.s32.s8.s8.s32 {%r16938, %r16939, %r16940, %r16941, %r16942, %r16943, %r16944, %r16945}, {%r1, %r1, %r1, %r1}, {%r1}, {%r16930, %r16931, %r16932, %r16933, %r16934, %r16935, %r16936, %r16937};
	bar.warp.sync 	-1;
	wmma.mma.sync.aligned.row.col.m32n8k16.s32.s8.s8.s32 {%r16946, %r16947, %r16948, %r16949, %r16950, %r16951, %r16952, %r16953}, {%r1, %r1, %r1, %r1}, {%r1}, {%r16938, %r16939, %r16940, %r16941, %r16942, %r16943, %r16944, %r16945};
	bar.warp.sync 	-1;
	wmma.mma.sync.aligned.row.col.m32n8k16.s32.s8.s8.s32 {%r16954, %r16955, %r16956, %r16957, %r16958, %r16959, %r16960, %r16961}, {%r1, %r1, %r1, %r1}, {%r1}, {%r16946, %r16947, %r16948, %r16949, %r16950, %r16951, %r16952, %r16953};
	bar.warp.sync 	-1;
	wmma.mma.sync.aligned.row.col.m32n8k16.s32.s8.s8.s32 {%r16962, %r16963, %r16964, %r16965, %r16966, %r16967, %r16968, %r16969}, {%r1, %r1, %r1, %r1}, {%r1}, {%r16954, %r16955, %r16956, %r16957, %r16958, %r16959, %r16960, %r16961};
	bar.warp.sync 	-1;
	wmma.mma.sync.aligned.row.col.m32n8k16.s32.s8.s8.s32 {%r16970, %r16971, %r16972, %r16973, %r16974, %r16975, %r16976, %r16977}, {%r1, %r1, %r1, %r1}, {%r1}, {%r16962, %r16963, %r16964, %r16965, %r16966, %r16967, %r16968, %r16969};
	bar.warp.sync 	-1;
	wmma.mma.sync.aligned.row.col.m32n8k16.s32.s8.s8.s32 {%r16978, %r16979, %r16980, %r16981, %r16982, %r16983, %r16984, %r16985}, {%r1, %r1, %r1, %r1}, {%r1}, {%r16970, %r16971, %r16972, %r16973, %r16974, %r16975, %r16976, %r16977};
	bar.warp.sync 	-1;
	wmma.mma.sync.aligned.row.col.m32n8k16.s32.s8.s8.s32 {%r16986, %r16987, %r16988, %r16989, %r16990, %r16991, %r16992, %r16993}, {%r1, %r1, %r1, %r1}, {%r1}, {%r16978, %r16979, %r16980, %r16981, %r16982, %r16983, %r16984, %r16985};
	bar.warp.sync 	-1;
	wmma.mma.sync.aligned.row.col.m32n8k16.s32.s8.s8.s32 {%r16994, %r16995, %r16996, %r16997, %r16998, %r16999, %r17000, %r17001}, {%r1, %r1, %r1, %r1}, {%r1}, {%r16986, %r16987, %r16988, %r16989, %r16990, %r16991, %r16992, %r16993};
	bar.warp.sync 	-1;
	wmma.mma.sync.aligned.row.col.m32n8k16.s32.s8.s8.s32 {%r17002, %r17003, %r17004, %r17005, %r17006, %r17007, %r17008, %r17009}, {%r1, %r1, %r1, %r1}, {%r1}, {%r16994, %r16995, %r16996, %r16997, %r16998, %r16999, %r17000, %r17001};
	bar.warp.sync 	-1;
	wmma.mma.sync.aligned.row.col.m32n8k16.s32.s8.s8.s32 {%r17010, %r17011, %r17012, %r17013, %r17014, %r17015, %r17016, %r17017}, {%r1, %r1, %r1, %r1}, {%r1}, {%r17002, %r17003, %r17004, %r17005, %r17006, %r17007, %r17008, %r17009};
	bar.warp.sync 	-1;
	wmma.mma.sync.aligned.row.col.m32n8k16.s32.s8.s8.s32 {%r17018, %r17019, %r17020, %r17021, %r17022, %r17023, %r17024, %r17025}, {%r1, %r1, %r1, %r1}, {%r1}, {%r17010, %r17011, %r17012, %r17013, %r17014, %r17015, %r17016, %r17017};
	bar.warp.sync 	-1;
	wmma.mma.sync.aligned.row.col.m32n8k16.s32.s8.s8.s32 {%r17026, %r17027, %r17028, %r17029, %r17030, %r17031, %r17032, %r17033}, {%r1, %r1, %r1, %r1}, {%r1}, {%r17018, %r17019, %r17020, %r17021, %r17022, %r17023, %r17024, %r17025};
	bar.warp.sync 	-1;
	wmma.mma.sync.aligned.row.col.m32n8k16.s32.s8.s8.s32 {%r17034, %r17035, %r17036, %r17037, %r17038, %r17039, %r17040, %r17041}, {%r1, %r1, %r1, %r1}, {%r1}, {%r17026, %r17027, %r17028, %r17029, %r17030, %r17031, %r17032, %r17033};
	bar.warp.sync 	-1;
	wmma.mma.sync.aligned.row.col.m32n8k16.s32.s8.s8.s32 {%r17042, %r17043, %r17044, %r17045, %r17046, %r17047, %r17048, %r17049}, {%r1, %r1, %r1, %r1}, {%r1}, {%r17034, %r17035, %r17036, %r17037, %r17038, %r17039, %r17040, %r17041};
	bar.warp.sync 	-1;
	wmma.mma.sync.aligned.row.col.m32n8k16.s32.s8.s8.s32 {%r17050, %r17051, %r17052, %r17053, %r17054, %r17055, %r17056, %r17057}, {%r1, %r1, %r1, %r1}, {%r1}, {%r17042, %r17043, %r17044, %r17045, %r17046, %r17047, %r17048, %r17049};
	bar.warp.sync 	-1;
	wmma.mma.sync.aligned.row.col.m32n8k16.s32.s8.s8.s32 {%r17058, %r17059, %r17060, %r17061, %r17062, %r17063, %r17064, %r17065}, {%r1, %r1, %r1, %r1}, {%r1}, {%r17050, %r17051, %r17052, %r17053, %r17054, %r17055, %r17056, %r17057};
	bar.warp.sync 	-1;
	wmma.mma.sync.aligned.row.col.m32n8k16.s32.s8.s8.s32 {%r17066, %r17067, %r17068, %r17069, %r17070, %r17071, %r17072, %r17073}, {%r1, %r1, %r1, %r1}, {%r1}, {%r17058, %r17059, %r17060, %r17061, %r17062, %r17063, %r17064, %r17065};
	bar.warp.sync 	-1;
	wmma.mma.sync.aligned.row.col.m32n8k16.s32.s8.s8.s32 {%r17074, %r17075, %r17076, %r17077, %r17078, %r17079, %r17080, %r17081}, {%r1, %r1, %r1, %r1}, {%r1}, {%r17066, %r17067, %r17068, %r17069, %r17070, %r17071, %r17072, %r17073};
	bar.warp.sync 	-1;
	wmma.mma.sync.aligned.row.col.m32n8k16.s32.s8.s8.s32 {%r17082, %r17083, %r17084, %r17085, %r17086, %r17087, %r17088, %r17089}, {%r1, %r1, %r1, %r1}, {%r1}, {%r17074, %r17075, %r17076, %r17077, %r17078, %r17079, %r17080, %r17081};
	bar.warp.sync 	-1;
	wmma.mma.sync.aligned.row.col.m32n8k16.s32.s8.s8.s32 {%r17090, %r17091, %r17092, %r17093, %r17094, %r17095, %r17096, %r17097}, {%r1, %r1, %r1, %r1}, {%r1}, {%r17082, %r17083, %r17084, %r17085, %r17086, %r17087, %r17088, %r17089};
	bar.warp.sync 	-1;
	wmma.mma.sync.aligned.row.col.m32n8k16.s32.s8.s8.s32 {%r17098, %r17099, %r17100, %r17101, %r17102, %r17103, %r17104, %r17105}, {%r1, %r1, %r1, %r1}, {%r1}, {%r17090, %r17091, %r17092, %r17093, %r17094, %r17095, %r17096, %r17097};
	bar.warp.sync 	-1;
	wmma.mma.sync.aligned.row.col.m32n8k16.s32.s8.s8.s32 {%r17106, %r17107, %r17108, %r17109, %r17110, %r17111, %r17112, %r17113}, {%r1, %r1, %r1, %r1}, {%r1}, {%r17098, %r17099, %r17100, %r17101, %r17102, %r17103, %r17104, %r17105};
	bar.warp.sync 	-1;
	wmma.mma.sync.aligned.row.col.m32n8k16.s32.s8.s8.s32 {%r17114, %r17115, %r17116, %r17117, %r17118, %r17119, %r17120, %r17121}, {%r1, %r1, %r1, %r1}, {%r1}, {%r17106, %r17107, %r17108, %r17109, %r17110, %r17111, %r17112, %r17113};
	bar.warp.sync 	-1;
	wmma.mma.sync.aligned.row.col.m32n8k16.s32.s8.s8.s32 {%r17122, %r17123, %r17124, %r17125, %r17126, %r17127, %r17128, %r17129}, {%r1, %r1, %r1, %r1}, {%r1}, {%r17114, %r17115, %r17116, %r17117, %r17118, %r17119, %r17120, %r17121};
	bar.warp.sync 	-1;
	wmma.mma.sync.aligned.row.col.m32n8k16.s32.s8.s8.s32 {%r17130, %r17131, %r17132, %r17133, %r17134, %r17135, %r17136, %r17137}, {%r1, %r1, %r1, %r1}, {%r1}, {%r17122, %r17123, %r17124, %r17125, %r17126, %r17127, %r17128, %r17129};
	bar.warp.sync 	-1;
	wmma.mma.sync.aligned.row.col.m32n8k16.s32.s8.s8.s32 {%r17138, %r17139, %r17140, %r17141, %r17142, %r17143, %r17144, %r17145}, {%r1, %r1, %r1, %r1}, {%r1}, {%r17130, %r17131, %r17132, %r17133, %r17134, %r17135, %r17136, %r17137};
	bar.warp.sync 	-1;
	wmma.mma.sync.aligned.row.col.m32n8k16.s32.s8.s8.s32 {%r17146, %r17147, %r17148, %r17149, %r17150, %r17151, %r17152, %r17153}, {%r1, %r1, %r1, %r1}, {%r1}, {%r17138, %r17139, %r17140, %r17141, %r17142, %r17143, %r17144, %r17145};
	bar.warp.sync 	-1;
	wmma.mma.sync.aligned.row.col.m32n8k16.s32.s8.s8.s32 {%r17154, %r17155, %r17156, %r17157, %r17158, %r17159, %r17160, %r17161}, {%r1, %r1, %r1, %r1}, {%r1}, {%r17146, %r17147, %r17148, %r17149, %r17150, %r17151, %r17152, %r17153};
	bar.warp.sync 	-1;
	wmma.mma.sync.aligned.row.col.m32n8k16.s32.s8.s8.s32 {%r17162, %r17163, %r17164, %r17165, %r17166, %r17167, %r17168, %r17169}, {%r1, %r1, %r1, %r1}, {%r1}, {%r17154, %r17155, %r17156, %r17157, %r17158, %r17159, %r17160, %r17161};
	bar.warp.sync 	-1;
	wmma.mma.sync.aligned.row.col.m32n8k16.s32.s8.s8.s32 {%r17170, %r17171, %r17172, %r17173, %r17174, %r17175, %r17176, %r17177}, {%r1, %r1, %r1, %r1}, {%r1}, {%r17162, %r17163, %r17164, %r17165, %r17166, %r17167, %r17168, %r17169};
	bar.warp.sync 	-1;
	wmma.mma.sync.aligned.row.col.m32n8k16.s32.s8.s8.s32 {%r17178, %r17179, %r17180, %r17181, %r17182, %r17183, %r17184, %r17185}, {%r1, %r1, %r1, %r1}, {%r1}, {%r17170, %r17171, %r17172, %r17173, %r17174, %r17175, %r17176, %r17177};
	bar.warp.sync 	-1;
	wmma.mma.sync.aligned.row.col.m32n8k16.s32.s8.s8.s32 {%r17186, %r17187, %r17188, %r17189, %r17190, %r17191, %r17192, %r17193}, {%r1, %r1, %r1, %r1}, {%r1}, {%r17178, %r17179, %r17180, %r17181, %r17182, %r17183, %r17184, %r17185};
	bar.warp.sync 	-1;
	wmma.mma.sync.aligned.row.col.m32n8k16.s32.s8.s8.s32 {%r17194, %r17195, %r17196, %r17197, %r17198, %r17199, %r17200, %r17201}, {%r1, %r1, %r1, %r1}, {%r1}, {%r17186, %r17187, %r17188, %r17189, %r17190, %r17191, %r17192, %r17193};
	bar.warp.sync 	-1;
	wmma.mma.sync.aligned.row.col.m32n8k16.s32.s8.s8.s32 {%r17202, %r17203, %r17204, %r17205, %r17206, %r17207, %r17208, %r17209}, {%r1, %r1, %r1, %r1}, {%r1}, {%r17194, %r17195, %r17196, %r17197, %r17198, %r17199, %r17200, %r17201};
	bar.warp.sync 	-1;
	wmma.mma.sync.aligned.row.col.m32n8k16.s32.s8.s8.s32 {%r17210, %r17211, %r17212, %r17213, %r17214, %r17215, %r17216, %r17217}, {%r1, %r1, %r1, %r1}, {%r1}, {%r17202, %r17203, %r17204, %r17205, %r17206, %r17207, %r17208, %r17209};
	bar.warp.sync 	-1;
	wmma.mma.sync.aligned.row.col.m32n8k16.s32.s8.s8.s32 {%r17218, %r17219, %r17220, %r17221, %r17222, %r17223, %r17224, %r17225}, {%r1, %r1, %r1, %r1}, {%r1}, {%r17210, %r17211, %r17212, %r17213, %r17214, %r17215, %r17216, %r17217};
	bar.warp.sync 	-1;
	wmma.mma.sync.aligned.row.col.m32n8k16.s32.s8.s8.s32 {%r17226, %r17227, %r17228, %r17229, %r17230, %r17231, %r17232, %r17233}, {%r1, %r1, %r1, %r1}, {%r1}, {%r17218, %r17219, %r17220, %r17221, %r17222, %r17223, %r17224, %r17225};
	bar.warp.sync 	-1;
	wmma.mma.sync.aligned.row.col.m32n8k16.s32.s8.s8.s32 {%r17234, %r17235, %r17236, %r17237, %r17238, %r17239, %r17240, %r17241}, {%r1, %r1, %r1, %r1}, {%r1}, {%r17226, %r17227, %r17228, %r17229, %r17230, %r17231, %r17232, %r17233};
	bar.warp.sync 	-1;
	wmma.mma.sync.aligned.row.col.m32n8k16.s32.s8.s8.s32 {%r17242, %r17243, %r17244, %r17245, %r17246, %r17247, %r17248, %r17249}, {%r1, %r1, %r1, %r1}, {%r1}, {%r17234, %r17235, %r17236, %r17237, %r17238, %r17239, %r17240, %r17241};
	bar.warp.sync 	-1;
	wmma.mma.sync.aligned.row.col.m32n8k16.s32.s8.s8.s32 {%r17250, %r17251, %r17252, %r17253, %r17254, %r17255, %r17256, %r17257}, {%r1, %r1, %r1, %r1}, {%r1}, {%r17242, %r17243, %r17244, %r17245, %r17246, %r17247, %r17248, %r17249};
	bar.warp.sync 	-1;
	wmma.mma.sync.aligned.row.col.m32n8k16.s32.s8.s8.s32 {%r17258, %r17259, %r17260, %r17261, %r17262, %r17263, %r17264, %r17265}, {%r1, %r1, %r1, %r1}, {%r1}, {%r17250, %r17251, %r17252, %r17253, %r17254, %r17255, %r17256, %r17257};
	bar.warp.sync 	-1;
	wmma.mma.sync.aligned.row.col.m32n8k16.s32.s8.s8.s32 {%r17266, %r17267, %r17268, %r17269, %r17270, %r17271, %r17272, %r17273}, {%r1, %r1, %r1, %r1}, {%r1}, {%r17258, %r17259, %r17260, %r17261, %r17262, %r17263, %r17264, %r17265};
	bar.warp.sync 	-1;
	wmma.mma.sync.aligned.row.col.m32n8k16.s32.s8.s8.s32 {%r17274, %r17275, %r17276, %r17277, %r17278, %r17279, %r17280, %r17281}, {%r1, %r1, %r1, %r1}, {%r1}, {%r17266, %r17267, %r17268, %r17269, %r17270, %r17271, %r17272, %r17273};
	bar.warp.sync 	-1;
	wmma.mma.sync.aligned.row.col.m32n8k16.s32.s8.s8.s32 {%r17282, %r17283, %r17284, %r17285, %r17286, %r17287, %r17288, %r17289}, {%r1, %r1, %r1, %r1}, {%r1}, {%r17274, %r17275, %r17276, %r17277, %r17278, %r17279, %r17280, %r17281};
	bar.warp.sync 	-1;
	wmma.mma.sync.aligned.row.col.m32n8k16.s32.s8.s8.s32 {%r17290, %r17291, %r17292, %r17293, %r17294, %r17295, %r17296, %r17297}, {%r1, %r1, %r1, %r1}, {%r1}, {%r17282, %r17283, %r17284, %r17285, %r17286, %r17287, %r17288, %r17289};
	bar.warp.sync 	-1;
	wmma.mma.sync.aligned.row.col.m32n8k16.s32.s8.s8.s32 {%r17298, %r17299, %r17300, %r17301, %r17302, %r17303, %r17304, %r17305}, {%r1, %r1, %r1, %r1}, {%r1}, {%r17290, %r17291, %r17292, %r17293, %r17294, %r17295, %r17296, %r17297};
	bar.warp.sync 	-1;
	wmma.mma.sync.aligned.row.col.m32n8k16.s32.s8.s8.s32 {%r17306, %r17307, %r17308, %r17309, %r17310, %r17311, %r17312, %r17313}, {%r1, %r1, %r1, %r1}, {%r1}, {%r17298, %r17299, %r17300, %r17301, %r17302, %r17303, %r17304, %r17305};
	bar.warp.sync 	-1;
	wmma.mma.sync.aligned.row.col.m32n8k16.s32.s8.s8.s32 {%r17314, %r17315, %r17316, %r17317, %r17318, %r17319, %r17320, %r17321}, {%r1, %r1, %r1, %r1}, {%r1}, {%r17306, %r17307, %r17308, %r17309, %r17310, %r17311, %r17312, %r17313};
	bar.warp.sync 	-1;
	wmma.mma.sync.aligned.row.col.m32n8k16.s32.s8.s8.s32 {%r17322, %r17323, %r17324, %r17325, %r17326, %r17327, %r17328, %r17329}, {%r1, %r1, %r1, %r1}, {%r1}, {%r17314, %r17315, %r17316, %r17317, %r17318, %r17319, %r17320, %r17321};
	bar.warp.sync 	-1;
	wmma.mma.sync.aligned.row.col.m32n8k16.s32.s8.s8.s32 {%r17330, %r17331, %r17332, %r17333, %r17334, %r17335, %r17336, %r17337}, {%r1, %r1, %r1, %r1}, {%r1}, {%r17322, %r17323, %r17324, %r17325, %r17326, %r17327, %r17328, %r17329};
	bar.warp.sync 	-1;
	wmma.mma.sync.aligned.row.col.m32n8k16.s32.s8.s8.s32 {%r17338, %r17339, %r17340, %r17341, %r17342, %r17343, %r17344, %r17345}, {%r1, %r1, %r1, %r1}, {%r1}, {%r17330, %r17331, %r17332, %r17333, %r17334, %r17335, %r17336, %r17337};
	bar.warp.sync 	-1;
	wmma.mma.sync.aligned.row.col.m32n8k16.s32.s8.s8.s32 {%r17346, %r17347, %r17348, %r17349, %r17350, %r17351, %r17352, %r17353}, {%r1, %r1, %r1, %r1}, {%r1}, {%r17338, %r17339, %r17340, %r17341, %r17342, %r17343, %r17344, %r17345};
	bar.warp.sync 	-1;
	wmma.mma.sync.aligned.row.col.m32n8k16.s32.s8.s8.s32 {%r17354, %r17355, %r17356, %r17357, %r17358, %r17359, %r17360, %r17361}, {%r1, %r1, %r1, %r1}, {%r1}, {%r17346, %r17347, %r17348, %r17349, %r17350, %r17351, %r17352, %r17353};
	bar.warp.sync 	-1;
	wmma.mma.sync.aligned.row.col.m32n8k16.s32.s8.s8.s32 {%r17362, %r17363, %r17364, %r17365, %r17366, %r17367, %r17368, %r17369}, {%r1, %r1, %r1, %r1}, {%r1}, {%r17354, %r17355, %r17356, %r17357, %r17358, %r17359, %r17360, %r17361};
	bar.warp.sync 	-1;
	wmma.mma.sync.aligned.row.col.m32n8k16.s32.s8.s8.s32 {%r17370, %r17371, %r17372, %r17373, %r17374, %r17375, %r17376, %r17377}, {%r1, %r1, %r1, %r1}, {%r1}, {%r17362, %r17363, %r17364, %r17365, %r17366, %r17367, %r17368, %r17369};
	bar.warp.sync 	-1;
	wmma.mma.sync.aligned.row.col.m32n8k16.s32.s8.s8.s32 {%r17378, %r17379, %r17380, %r17381, %r17382, %r17383, %r17384, %r17385}, {%r1, %r1, %r1, %r1}, {%r1}, {%r17370, %r17371, %r17372, %r17373, %r17374, %r17375, %r17376, %r17377};
	bar.warp.sync 	-1;
	wmma.mma.sync.aligned.row.col.m32n8k16.s32.s8.s8.s32 {%r17386, %r17387, %r17388, %r17389, %r17390, %r17391, %r17392, %r17393}, {%r1, %r1, %r1, %r1}, {%r1}, {%r17378, %r17379, %r17380, %r17381, %r17382, %r17383, %r17384, %r17385};
	bar.warp.sync 	-1;
	wmma.mma.sync.aligned.row.col.m32n8k16.s32.s8.s8.s32 {%r17394, %r17395, %r17396, %r17397, %r17398, %r17399, %r17400, %r17401}, {%r1, %r1, %r1, %r1}, {%r1}, {%r17386, %r17387, %r17388, %r17389, %r17390, %r17391, %r17392, %r17393};
	bar.warp.sync 	-1;
	wmma.mma.sync.aligned.row.col.m32n8k16.s32.s8.s8.s32 {%r17402, %r17403, %r17404, %r17405, %r17406, %r17407, %r17408, %r17409}, {%r1, %r1, %r1, %r1}, {%r1}, {%r17394, %r17395, %r17396, %r17397, %r17398, %r17399, %r17400, %r17401};
	bar.warp.sync 	-1;
	wmma.mma.sync.aligned.row.col.m32n8k16.s32.s8.s8.s32 {%r17410, %r17411, %r17412, %r17413, %r17414, %r17415, %r17416, %r17417}, {%r1, %r1, %r1, %r1}, {%r1}, {%r17402, %r17403, %r17404, %r17405, %r17406, %r17407, %r17408, %r17409};
	bar.warp.sync 	-1;
	wmma.mma.sync.aligned.row.col.m32n8k16.s32.s8.s8.s32 {%r17418, %r17419, %r17420, %r17421, %r17422, %r17423, %r17424, %r17425}, {%r1, %r1, %r1, %r1}, {%r1}, {%r17410, %r17411, %r17412, %r17413, %r17414, %r17415, %r17416, %r17417};
	bar.warp.sync 	-1;
	wmma.mma.sync.aligned.row.col.m32n8k16.s32.s8.s8.s32 {%r17426, %r17427, %r17428, %r17429, %r17430, %r17431, %r17432, %r17433}, {%r1, %r1, %r1, %r1}, {%r1}, {%r17418, %r17419, %r17420, %r17421, %r17422, %r17423, %r17424, %r17425};
	bar.warp.sync 	-1;
	wmma.mma.sync.aligned.row.col.m32n8k16.s32.s8.s8.s32 {%r17434, %r17435, %r17436, %r17437, %r17438, %r17439, %r17440, %r17441}, {%r1, %r1, %r1, %r1}, {%r1}, {%r17426, %r17427, %r17428, %r17429, %r17430, %r17431, %r17432, %r17433};
	bar.warp.sync 	-1;
	wmma.mma.sync.aligned.row.col.m32n8k16.s32.s8.s8.s32 {%r17442, %r17443, %r17444, %r17445, %r17446, %r17447, %r17448, %r17449}, {%r1, %r1, %r1, %r1}, {%r1}, {%r17434, %r17435, %r17436, %r17437, %r17438, %r17439, %r17440, %r17441};
	bar.warp.sync 	-1;
	wmma.mma.sync.aligned.row.col.m32n8k16.s32.s8.s8.s32 {%r17450, %r17451, %r17452, %r17453, %r17454, %r17455, %r17456, %r17457}, {%r1, %r1, %r1, %r1}, {%r1}, {%r17442, %r17443, %r17444, %r17445, %r17446, %r17447, %r17448, %r17449};
	bar.warp.sync 	-1;
	wmma.mma.sync.aligned.row.col.m32n8k16.s32.s8.s8.s32 {%r17458, %r17459, %r17460, %r17461, %r17462, %r17463, %r17464, %r17465}, {%r1, %r1, %r1, %r1}, {%r1}, {%r17450, %r17451, %r17452, %r17453, %r17454, %r17455, %r17456, %r17457};
	bar.warp.sync 	-1;
	wmma.mma.sync.aligned.row.col.m32n8k16.s32.s8.s8.s32 {%r17466, %r17467, %r17468, %r17469, %r17470, %r17471, %r17472, %r17473}, {%r1, %r1, %r1, %r1}, {%r1}, {%r17458, %r17459, %r17460, %r17461, %r17462, %r17463, %r17464, %r17465};
	bar.warp.sync 	-1;
	wmma.mma.sync.aligned.row.col.m32n8k16.s32.s8.s8.s32 {%r17474, %r17475, %r17476, %r17477, %r17478, %r17479, %r17480, %r17481}, {%r1, %r1, %r1, %r1}, {%r1}, {%r17466, %r17467, %r17468, %r17469, %r17470, %r17471, %r17472, %r17473};
	bar.warp.sync 	-1;
	wmma.mma.sync.aligned.row.col.m32n8k16.s32.s8.s8.s32 {%r17482, %r17483, %r17484, %r17485, %r17486, %r17487, %r17488, %r17489}, {%r1, %r1, %r1, %r1}, {%r1}, {%r17474, %r17475, %r17476, %r17477, %r17478, %r17479, %r17480, %r17481};
	bar.warp.sync 	-1;
	wmma.mma.sync.aligned.row.col.m32n8k16.s32.s8.s8.s32 {%r17490, %r17491, %r17492, %r17493, %r17494, %r17495, %r17496, %r17497}, {%r1, %r1, %r1, %r1}, {%r1}, {%r17482, %r17483, %r17484, %r17485, %r17486, %r17487, %r17488, %r17489};
	bar.warp.sync 	-1;
	wmma.mma.sync.aligned.row.col.m32n8k16.s32.s8.s8.s32 {%r17498, %r17499, %r17500, %r17501, %r17502, %r17503, %r17504, %r17505}, {%r1, %r1, %r1, %r1}, {%r1}, {%r17490, %r17491, %r17492, %r17493, %r17494, %r17495, %r17496, %r17497};
	bar.warp.sync 	-1;
	wmma.mma.sync.aligned.row.col.m32n8k16.s32.s8.s8.s32 {%r17506, %r17507, %r17508, %r17509, %r17510, %r17511, %r17512, %r17513}, {%r1, %r1, %r1, %r1}, {%r1}, {%r17498, %r17499, %r17500, %r17501, %r17502, %r17503, %r17504, %r17505};
	bar.warp.sync 	-1;
	wmma.mma.sync.aligned.row.col.m32n8k16.s32.s8.s8.s32 {%r17514, %r17515, %r17516, %r17517, %r17518, %r17519, %r17520, %r17521}, {%r1, %r1, %r1, %r1}, {%r1}, {%r17506, %r17507, %r17508, %r17509, %r17510, %r17511, %r17512, %r17513};
	bar.warp.sync 	-1;
	wmma.mma.sync.aligned.row.col.m32n8k16.s32.s8.s8.s32 {%r17522, %r17523, %r17524, %r17525, %r17526, %r17527, %r17528, %r17529}, {%r1, %r1, %r1, %r1}, {%r1}, {%r17514, %r17515, %r17516, %r17517, %r17518, %r17519, %r17520, %r17521};
	bar.warp.sync 	-1;
	wmma.mma.sync.aligned.row.col.m32n8k16.s32.s8.s8.s32 {%r17530, %r17531, %r17532, %r17533, %r17534, %r17535, %r17536, %r17537}, {%r1, %r1, %r1, %r1}, {%r1}, {%r17522, %r17523, %r17524, %r17525, %r17526, %r17527, %r17528, %r17529};
	bar.warp.sync 	-1;
	wmma.mma.sync.aligned.row.col.m32n8k16.s32.s8.s8.s32 {%r17538, %r17539, %r17540, %r17541, %r17542, %r17543, %r17544, %r17545}, {%r1, %r1, %r1, %r1}, {%r1}, {%r17530, %r17531, %r17532, %r17533, %r17534, %r17535, %r17536, %r17537};
	bar.warp.sync 	-1;
	wmma.mma.sync.aligned.row.col.m32n8k16.s32.s8.s8.s32 {%r17546, %r17547, %r17548, %r17549, %r17550, %r17551, %r17552, %r17553}, {%r1, %r1, %r1, %r1}, {%r1}, {%r17538, %r17539, %r17540, %r17541, %r17542, %r17543, %r17544, %r17545};
	bar.warp.sync 	-1;
	wmma.mma.sync.aligned.row.col.m32n8k16.s32.s8.s8.s32 {%r17554, %r17555, %r17556, %r17557, %r17558, %r17559, %r17560, %r17561}, {%r1, %r1, %r1, %r1}, {%r1}, {%r17546, %r17547, %r17548, %r17549, %r17550, %r17551, %r17552, %r17553};
	bar.warp.sync 	-1;
	wmma.mma.sync.aligned.row.col.m32n8k16.s32.s8.s8.s32 {%r17562, %r17563, %r17564, %r17565, %r17566, %r17567, %r17568, %r17569}, {%r1, %r1, %r1, %r1}, {%r1}, {%r17554, %r17555, %r17556, %r17557, %r17558, %r17559, %r17560, %r17561};
	bar.warp.sync 	-1;
	wmma.mma.sync.aligned.row.col.m32n8k16.s32.s8.s8.s32 {%r17570, %r17571, %r17572, %r17573, %r17574, %r17575, %r17576, %r17577}, {%r1, %r1, %r1, %r1}, {%r1}, {%r17562, %r17563, %r17564, %r17565, %r17566, %r17567, %r17568, %r17569};
	bar.warp.sync 	-1;
	wmma.mma.sync.aligned.row.col.m32n8k16.s32.s8.s8.s32 {%r17578, %r17579, %r17580, %r17581, %r17582, %r17583, %r17584, %r17585}, {%r1, %r1, %r1, %r1}, {%r1}, {%r17570, %r17571, %r17572, %r17573, %r17574, %r17575, %r17576, %r17577};
	bar.warp.sync 	-1;
	wmma.mma.sync.aligned.row.col.m32n8k16.s32.s8.s8.s32 {%r17586, %r17587, %r17588, %r17589, %r17590, %r17591, %r17592, %r17593}, {%r1, %r1, %r1, %r1}, {%r1}, {%r17578, %r17579, %r17580, %r17581, %r17582, %r17583, %r17584, %r17585};
	bar.warp.sync 	-1;
	wmma.mma.sync.aligned.row.col.m32n8k16.s32.s8.s8.s32 {%r17594, %r17595, %r17596, %r17597, %r17598, %r17599, %r17600, %r17601}, {%r1, %r1, %r1, %r1}, {%r1}, {%r17586, %r17587, %r17588, %r17589, %r17590, %r17591, %r17592, %r17593};
	bar.warp.sync 	-1;
	wmma.mma.sync.aligned.row.col.m32n8k16.s32.s8.s8.s32 {%r17602, %r17603, %r17604, %r17605, %r17606, %r17607, %r17608, %r17609}, {%r1, %r1, %r1, %r1}, {%r1}, {%r17594, %r17595, %r17596, %r17597, %r17598, %r17599, %r17600, %r17601};
	bar.warp.sync 	-1;
	wmma.mma.sync.aligned.row.col.m32n8k16.s32.s8.s8.s32 {%r17610, %r17611, %r17612, %r17613, %r17614, %r17615, %r17616, %r17617}, {%r1, %r1, %r1, %r1}, {%r1}, {%r17602, %r17603, %r17604, %r17605, %r17606, %r17607, %r17608, %r17609};
	bar.warp.sync 	-1;
	wmma.mma.sync.aligned.row.col.m32n8k16.s32.s8.s8.s32 {%r17618, %r17619, %r17620, %r17621, %r17622, %r17623, %r17624, %r17625}, {%r1, %r1, %r1, %r1}, {%r1}, {%r17610, %r17611, %r17612, %r17613, %r17614, %r17615, %r17616, %r17617};
	bar.warp.sync 	-1;
	wmma.mma.sync.aligned.row.col.m32n8k16.s32.s8.s8.s32 {%r17626, %r17627, %r17628, %r17629, %r17630, %r17631, %r17632, %r17633}, {%r1, %r1, %r1, %r1}, {%r1}, {%r17618, %r17619, %r17620, %r17621, %r17622, %r17623, %r17624, %r17625};
	bar.warp.sync 	-1;
	wmma.mma.sync.aligned.row.col.m32n8k16.s32.s8.s8.s32 {%r17634, %r17635, %r17636, %r17637, %r17638, %r17639, %r17640, %r17641}, {%r1, %r1, %r1, %r1}, {%r1}, {%r17626, %r17627, %r17628, %r17629, %r17630, %r17631, %r17632, %r17633};
	bar.warp.sync 	-1;
	wmma.mma.sync.aligned.row.col.m32n8k16.s32.s8.s8.s32 {%r17642, %r17643, %r17644, %r17645, %r17646, %r17647, %r17648, %r17649}, {%r1, %r1, %r1, %r1}, {%r1}, {%r17634, %r17635, %r17636, %r17637, %r17638, %r17639, %r17640, %r17641};
	bar.warp.sync 	-1;
	wmma.mma.sync.aligned.row.col.m32n8k16.s32.s8.s8.s32 {%r17650, %r17651, %r17652, %r17653, %r17654, %r17655, %r17656, %r17657}, {%r1, %r1, %r1, %r1}, {%r1}, {%r17642, %r17643, %r17644, %r17645, %r17646, %r17647, %r17648, %r17649};
	bar.warp.sync 	-1;
	wmma.mma.sync.aligned.row.col.m32n8k16.s32.s8.s8.s32 {%r17658, %r17659, %r17660, %r17661, %r17662, %r17663, %r17664, %r17665}, {%r1, %r1, %r1, %r1}, {%r1}, {%r17650, %r17651, %r17652, %r17653, %r17654, %r17655, %r17656, %r17657};
	bar.warp.sync 	-1;
	wmma.mma.sync.aligned.row.col.m32n8k16.s32.s8.s8.s32 {%r17666, %r17667, %r17668, %r17669, %r17670, %r17671, %r17672, %r17673}, {%r1, %r1, %r1, %r1}, {%r1}, {%r17658, %r17659, %r17660, %r17661, %r17662, %r17663, %r17664, %r17665};
	bar.warp.sync 	-1;
	wmma.mma.sync.aligned.row.col.m32n8k16.s32.s8.s8.s32 {%r17674, %r17675, %r17676, %r17677, %r17678, %r17679, %r17680, %r17681}, {%r1, %r1, %r1, %r1}, {%r1}, {%r17666, %r17667, %r17668, %r17669, %r17670, %r17671, %r17672, %r17673};
	bar.warp.sync 	-1;
	wmma.mma.sync.aligned.row.col.m32n8k16.s32.s8.s8.s32 {%r17682, %r17683, %r17684, %r17685, %r17686, %r17687, %r17688, %r17689}, {%r1, %r1, %r1, %r1}, {%r1}, {%r17674, %r17675, %r17676, %r17677, %r17678, %r17679, %r17680, %r17681};
	bar.warp.sync 	-1;
	wmma.mma.sync.aligned.row.col.m32n8k16.s32.s8.s8.s32 {%r17690, %r17691, %r17692, %r17693, %r17694, %r17695, %r17696, %r17697}, {%r1, %r1, %r1, %r1}, {%r1}, {%r17682, %r17683, %r17684, %r17685, %r17686, %r17687, %r17688, %r17689};
	bar.warp.sync 	-1;
	wmma.mma.sync.aligned.row.col.m32n8k16.s32.s8.s8.s32 {%r17698, %r17699, %r17700, %r17701, %r17702, %r17703, %r17704, %r17705}, {%r1, %r1, %r1, %r1}, {%r1}, {%r17690, %r17691, %r17692, %r17693, %r17694, %r17695, %r17696, %r17697};
	bar.warp.sync 	-1;
	wmma.mma.sync.aligned.row.col.m32n8k16.s32.s8.s8.s32 {%r17706, %r17707, %r17708, %r17709, %r17710, %r17711, %r17712, %r17713}, {%r1, %r1, %r1, %r1}, {%r1}, {%r17698, %r17699, %r17700, %r17701, %r17702, %r17703, %r17704, %r17705};
	bar.warp.sync 	-1;
	wmma.mma.sync.aligned.row.col.m32n8k16.s32.s8.s8.s32 {%r17714, %r17715, %r17716, %r17717, %r17718, %r17719, %r17720, %r17721}, {%r1, %r1, %r1, %r1}, {%r1}, {%r17706, %r17707, %r17708, %r17709, %r17710, %r17711, %r17712, %r17713};
	bar.warp.sync 	-1;
	wmma.mma.sync.aligned.row.col.m32n8k16.s32.s8.s8.s32 {%r17722, %r17723, %r17724, %r17725, %r17726, %r17727, %r17728, %r17729}, {%r1, %r1, %r1, %r1}, {%r1}, {%r17714, %r17715, %r17716, %r17717, %r17718, %r17719, %r17720, %r17721};
	bar.warp.sync 	-1;
	wmma.mma.sync.aligned.row.col.m32n8k16.s32.s8.s8.s32 {%r17730, %r17731, %r17732, %r17733, %r17734, %r17735, %r17736, %r17737}, {%r1, %r1, %r1, %r1}, {%r1}, {%r17722, %r17723, %r17724, %r17725, %r17726, %r17727, %r17728, %r17729};
	bar.warp.sync 	-1;
	wmma.mma.sync.aligned.row.col.m32n8k16.s32.s8.s8.s32 {%r17738, %r17739, %r17740, %r17741, %r17742, %r17743, %r17744, %r17745}, {%r1, %r1, %r1, %r1}, {%r1}, {%r17730, %r17731, %r17732, %r17733, %r17734, %r17735, %r17736, %r17737};
	bar.warp.sync 	-1;
	wmma.mma.sync.aligned.row.col.m32n8k16.s32.s8.s8.s32 {%r17746, %r17747, %r17748, %r17749, %r17750, %r17751, %r17752, %r17753}, {%r1, %r1, %r1, %r1}, {%r1}, {%r17738, %r17739, %r17740, %r17741, %r17742, %r17743, %r17744, %r17745};
	bar.warp.sync 	-1;
	wmma.mma.sync.aligned.row.col.m32n8k16.s32.s8.s8.s32 {%r17754, %r17755, %r17756, %r17757, %r17758, %r17759, %r17760, %r17761}, {%r1, %r1, %r1, %r1}, {%r1}, {%r17746, %r17747, %r17748, %r17749, %r17750, %r17751, %r17752, %r17753};
	bar.warp.sync 	-1;
	wmma.mma.sync.aligned.row.col.m32n8k16.s32.s8.s8.s32 {%r17762, %r17763, %r17764, %r17765, %r17766, %r17767, %r17768, %r17769}, {%r1, %r1, %r1, %r1}, {%r1}, {%r17754, %r17755, %r17756, %r17757, %r17758, %r17759, %r17760, %r17761};
	bar.warp.sync 	-1;
	wmma.mma.sync.aligned.row.col.m32n8k16.s32.s8.s8.s32 {%r17770, %r17771, %r17772, %r17773, %r17774, %r17775, %r17776, %r17777}, {%r1, %r1, %r1, %r1}, {%r1}, {%r17762, %r17763, %r17764, %r17765, %r17766, %r17767, %r17768, %r17769};
	bar.warp.sync 	-1;
	wmma.mma.sync.aligned.row.col.m32n8k16.s32.s8.s8.s32 {%r17778, %r17779, %r17780, %r17781, %r17782, %r17783, %r17784, %r17785}, {%r1, %r1, %r1, %r1}, {%r1}, {%r17770, %r17771, %r17772, %r17773, %r17774, %r17775, %r17776, %r17777};
	bar.warp.sync 	-1;
	wmma.mma.sync.aligned.row.col.m32n8k16.s32.s8.s8.s32 {%r17786, %r17787, %r17788, %r17789, %r17790, %r17791, %r17792, %r17793}, {%r1, %r1, %r1, %r1}, {%r1}, {%r17778, %r17779, %r17780, %r17781, %r17782, %r17783, %r17784, %r17785};
	bar.warp.sync 	-1;
	wmma.mma.sync.aligned.row.col.m32n8k16.s32.s8.s8.s32 {%r17794, %r17795, %r17796, %r17797, %r17798, %r17799, %r17800, %r17801}, {%r1, %r1, %r1, %r1}, {%r1}, {%r17786, %r17787, %r17788, %r17789, %r17790, %r17791, %r17792, %r17793};
	bar.warp.sync 	-1;
	wmma.mma.sync.aligned.row.col.m32n8k16.s32.s8.s8.s32 {%r17802, %r17803, %r17804, %r17805, %r17806, %r17807, %r17808, %r17809}, {%r1, %r1, %r1, %r1}, {%r1}, {%r17794, %r17795, %r17796, %r17797, %r17798, %r17799, %r17800, %r17801};
	bar.warp.sync 	-1;
	wmma.mma.sync.aligned.row.col.m32n8k16.s32.s8.s8.s32 {%r17810, %r17811, %r17812, %r17813, %r17814, %r17815, %r17816, %r17817}, {%r1, %r1, %r1, %r1}, {%r1}, {%r17802, %r17803, %r17804, %r17805, %r17806, %r17807, %r17808, %r17809};
	bar.warp.sync 	-1;
	wmma.mma.sync.aligned.row.col.m32n8k16.s32.s8.s8.s32 {%r17818, %r17819, %r17820, %r17821, %r17822, %r17823, %r17824, %r17825}, {%r1, %r1, %r1, %r1}, {%r1}, {%r17810, %r17811, %r17812, %r17813, %r17814, %r17815, %r17816, %r17817};
	bar.warp.sync 	-1;
	wmma.mma.sync.aligned.row.col.m32n8k16.s32.s8.s8.s32 {%r17826, %r17827, %r17828, %r17829, %r17830, %r17831, %r17832, %r17833}, {%r1, %r1, %r1, %r1}, {%r1}, {%r17818, %r17819, %r17820, %r17821, %r17822, %r17823, %r17824, %r17825};
	bar.warp.sync 	-1;
	wmma.mma.sync.aligned.row.col.m32n8k16.s32.s8.s8.s32 {%r17834, %r17835, %r17836, %r17837, %r17838, %r17839, %r17840, %r17841}, {%r1, %r1, %r1, %r1}, {%r1}, {%r17826, %r17827, %r17828, %r17829, %r17830, %r17831, %r17832, %r17833};
	bar.warp.sync 	-1;
	wmma.mma.sync.aligned.row.col.m32n8k16.s32.s8.s8.s32 {%r17842, %r17843, %r17844, %r17845, %r17846, %r17847, %r17848, %r17849}, {%r1, %r1, %r1, %r1}, {%r1}, {%r17834, %r17835, %r17836, %r17837, %r17838, %r17839, %r17840, %r17841};
	bar.warp.sync 	-1;
	wmma.mma.sync.aligned.row.col.m32n8k16.s32.s8.s8.s32 {%r17850, %r17851, %r17852, %r17853, %r17854, %r17855, %r17856, %r17857}, {%r1, %r1, %r1, %r1}, {%r1}, {%r17842, %r17843, %r17844, %r17845, %r17846, %r17847, %r17848, %r17849};
	bar.warp.sync 	-1;
	wmma.mma.sync.aligned.row.col.m32n8k16.s32.s8.s8.s32 {%r17858, %r17859, %r17860, %r17861, %r17862, %r17863, %r17864, %r17865}, {%r1, %r1, %r1, %r1}, {%r1}, {%r17850, %r17851, %r17852, %r17853, %r17854, %r17855, %r17856, %r17857};
	bar.warp.sync 	-1;
	wmma.mma.sync.aligned.row.col.m32n8k16.s32.s8.s8.s32 {%r17866, %r17867, %r17868, %r17869, %r17870, %r17871, %r17872, %r17873}, {%r1, %r1, %r1, %r1}, {%r1}, {%r17858, %r17859, %r17860, %r17861, %r17862, %r17863, %r17864, %r17865};
	bar.warp.sync 	-1;
	wmma.mma.sync.aligned.row.col.m32n8k16.s32.s8.s8.s32 {%r17874, %r17875, %r17876, %r17877, %r17878, %r17879, %r17880, %r17881}, {%r1, %r1, %r1, %r1}, {%r1}, {%r17866, %r17867, %r17868, %r17869, %r17870, %r17871, %r17872, %r17873};
	bar.warp.sync 	-1;
	wmma.mma.sync.aligned.row.col.m32n8k16.s32.s8.s8.s32 {%r17882, %r17883, %r17884, %r17885, %r17886, %r17887, %r17888, %r17889}, {%r1, %r1, %r1, %r1}, {%r1}, {%r17874, %r17875, %r17876, %r17877, %r17878, %r17879, %r17880, %r17881};
	bar.warp.sync 	-1;
	wmma.mma.sync.aligned.row.col.m32n8k16.s32.s8.s8.s32 {%r17890, %r17891, %r17892, %r17893, %r17894, %r17895, %r17896, %r17897}, {%r1, %r1, %r1, %r1}, {%r1}, {%r17882, %r17883, %r17884, %r17885, %r17886, %r17887, %r17888, %r17889};
	bar.warp.sync 	-1;
	wmma.mma.sync.aligned.row.col.m32n8k16.s32.s8.s8.s32 {%r17898, %r17899, %r17900, %r17901, %r17902, %r17903, %r17904, %r17905}, {%r1, %r1, %r1, %r1}, {%r1}, {%r17890, %r17891, %r17892, %r17893, %r17894, %r17895, %r17896, %r17897};
	bar.warp.sync 	-1;
	wmma.mma.sync.aligned.row.col.m32n8k16.s32.s8.s8.s32 {%r17906, %r17907, %r17908, %r17909, %r17910, %r17911, %r17912, %r17913}, {%r1, %r1, %r1, %r1}, {%r1}, {%r17898, %r17899, %r17900, %r17901, %r17902, %r17903, %r17904, %r17905};
	bar.warp.sync 	-1;
	wmma.mma.sync.aligned.row.col.m32n8k16.s32.s8.s8.s32 {%r17914, %r17915, %r17916, %r17917, %r17918, %r17919, %r17920, %r17921}, {%r1, %r1, %r1, %r1}, {%r1}, {%r17906, %r17907, %r17908, %r17909, %r17910, %r17911, %r17912, %r17913};
	bar.warp.sync 	-1;
	wmma.mma.sync.aligned.row.col.m32n8k16.s32.s8.s8.s32 {%r17922, %r17923, %r17924, %r17925, %r17926, %r17927, %r17928, %r17929}, {%r1, %r1, %r1, %r1}, {%r1}, {%r17914, %r17915, %r17916, %r17917, %r17918, %r17919, %r17920, %r17921};
	bar.warp.sync 	-1;
	wmma.mma.sync.aligned.row.col.m32n8k16.s32.s8.s8.s32 {%r17930, %r17931, %r17932, %r17933, %r17934, %r17935, %r17936, %r17937}, {%r1, %r1, %r1, %r1}, {%r1}, {%r17922, %r17923, %r17924, %r17925, %r17926, %r17927, %r17928, %r17929};
	bar.warp.sync 	-1;
	wmma.mma.sync.aligned.row.col.m32n8k16.s32.s8.s8.s32 {%r17938, %r17939, %r17940, %r17941, %r17942, %r17943, %r17944, %r17945}, {%r1, %r1, %r1, %r1}, {%r1}, {%r17930, %r17931, %r17932, %r17933, %r17934, %r17935, %r17936, %r17937};
	bar.warp.sync 	-1;
	wmma.mma.sync.aligned.row.col.m32n8k16.s32.s8.s8.s32 {%r17946, %r17947, %r17948, %r17949, %r17950, %r17951, %r17952, %r17953}, {%r1, %r1, %r1, %r1}, {%r1}, {%r17938, %r17939, %r17940, %r17941, %r17942, %r17943, %r17944, %r17945};
	bar.warp.sync 	-1;
	wmma.mma.sync.aligned.row.col.m32n8k16.s32.s8.s8.s32 {%r17954, %r17955, %r17956, %r17957, %r17958, %r17959, %r17960, %r17961}, {%r1, %r1, %r1, %r1}, {%r1}, {%r17946, %r17947, %r17948, %r17949, %r17950, %r17951, %r17952, %r17953};
	bar.warp.sync 	-1;
	wmma.mma.sync.aligned.row.col.m32n8k16.s32.s8.s8.s32 {%r17962, %r17963, %r17964, %r17965, %r17966, %r17967, %r17968, %r17969}, {%r1, %r1, %r1, %r1}, {%r1}, {%r17954, %r17955, %r17956, %r17957, %r17958, %r17959, %r17960, %r17961};
	bar.warp.sync 	-1;
	wmma.mma.sync.aligned.row.col.m32n8k16.s32.s8.s8.s32 {%r17970, %r17971, %r17972, %r17973, %r17974, %r17975, %r17976, %r17977}, {%r1, %r1, %r1, %r1}, {%r1}, {%r17962, %r17963, %r17964, %r17965, %r17966, %r17967, %r17968, %r17969};
	bar.warp.sync 	-1;
	wmma.mma.sync.aligned.row.col.m32n8k16.s32.s8.s8.s32 {%r17978, %r17979, %r17980, %r17981, %r17982, %r17983, %r17984, %r17985}, {%r1, %r1, %r1, %r1}, {%r1}, {%r17970, %r17971, %r17972, %r17973, %r17974, %r17975, %r17976, %r17977};
	bar.warp.sync 	-1;
	wmma.mma.sync.aligned.row.col.m32n8k16.s32.s8.s8.s32 {%r17986, %r17987, %r17988, %r17989, %r17990, %r17991, %r17992, %r17993}, {%r1, %r1, %r1, %r1}, {%r1}, {%r17978, %r17979, %r17980, %r17981, %r17982, %r17983, %r17984, %r17985};
	bar.warp.sync 	-1;
	wmma.mma.sync.aligned.row.col.m32n8k16.s32.s8.s8.s32 {%r17994, %r17995, %r17996, %r17997, %r17998, %r17999, %r18000, %r18001}, {%r1, %r1, %r1, %r1}, {%r1}, {%r17986, %r17987, %r17988, %r17989, %r17990, %r17991, %r17992, %r17993};
	bar.warp.sync 	-1;
	wmma.mma.sync.aligned.row.col.m32n8k16.s32.s8.s8.s32 {%r18002, %r18003, %r18004, %r18005, %r18006, %r18007, %r18008, %r18009}, {%r1, %r1, %r1, %r1}, {%r1}, {%r17994, %r17995, %r17996, %r17997, %r17998, %r17999, %r18000, %r18001};
	bar.warp.sync 	-1;
	wmma.mma.sync.aligned.row.col.m32n8k16.s32.s8.s8.s32 {%r18010, %r18011, %r18012, %r18013, %r18014, %r18015, %r18016, %r18017}, {%r1, %r1, %r1, %r1}, {%r1}, {%r18002, %r18003, %r18004, %r18005, %r18006, %r18007, %r18008, %r18009};
	bar.warp.sync 	-1;
	wmma.mma.sync.aligned.row.col.m32n8k16.s32.s8.s8.s32 {%r18018, %r18019, %r18020, %r18021, %r18022, %r18023, %r18024, %r18025}, {%r1, %r1, %r1, %r1}, {%r1}, {%r18010, %r18011, %r18012, %r18013, %r18014, %r18015, %r18016, %r18017};
	bar.warp.sync 	-1;
	wmma.mma.sync.aligned.row.col.m32n8k16.s32.s8.s8.s32 {%r18026, %r18027, %r18028, %r18029, %r18030, %r18031, %r18032, %r18033}, {%r1, %r1, %r1, %r1}, {%r1}, {%r18018, %r18019, %r18020, %r18021, %r18022, %r18023, %r18024, %r18025};
	bar.warp.sync 	-1;
	wmma.mma.sync.aligned.row.col.m32n8k16.s32.s8.s8.s32 {%r18034, %r18035, %r18036, %r18037, %r18038, %r18039, %r18040, %r18041}, {%r1, %r1, %r1, %r1}, {%r1}, {%r18026, %r18027, %r18028, %r18029, %r18030, %r18031, %r18032, %r18033};
	bar.warp.sync 	-1;
	wmma.mma.sync.aligned.row.col.m32n8k16.s32.s8.s8.s32 {%r18042, %r18043, %r18044, %r18045, %r18046, %r18047, %r18048, %r18049}, {%r1, %r1, %r1, %r1}, {%r1}, {%r18034, %r18035, %r18036, %r18037, %r18038, %r18039, %r18040, %r18041};
	bar.warp.sync 	-1;
	wmma.mma.sync.aligned.row.col.m32n8k16.s32.s8.s8.s32 {%r18050, %r18051, %r18052, %r18053, %r18054, %r18055, %r18056, %r18057}, {%r1, %r1, %r1, %r1}, {%r1}, {%r18042, %r18043, %r18044, %r18045, %r18046, %r18047, %r18048, %r18049};
	bar.warp.sync 	-1;
	wmma.mma.sync.aligned.row.col.m32n8k16.s32.s8.s8.s32 {%r18058, %r18059, %r18060, %r18061, %r18062, %r18063, %r18064, %r18065}, {%r1, %r1, %r1, %r1}, {%r1}, {%r18050, %r18051, %r18052, %r18053, %r18054, %r18055, %r18056, %r18057};
	bar.warp.sync 	-1;
	wmma.mma.sync.aligned.row.col.m32n8k16.s32.s8.s8.s32 {%r18066, %r18067, %r18068, %r18069, %r18070, %r18071, %r18072, %r18073}, {%r1, %r1, %r1, %r1}, {%r1}, {%r18058, %r18059, %r18060, %r18061, %r18062, %r18063, %r18064, %r18065};
	bar.warp.sync 	-1;
	wmma.mma.sync.aligned.row.col.m32n8k16.s32.s8.s8.s32 {%r18074, %r18075, %r18076, %r18077, %r18078, %r18079, %r18080, %r18081}, {%r1, %r1, %r1, %r1}, {%r1}, {%r18066, %r18067, %r18068, %r18069, %r18070, %r18071, %r18072, %r18073};
	bar.warp.sync 	-1;
	wmma.mma.sync.aligned.row.col.m32n8k16.s32.s8.s8.s32 {%r18082, %r18083, %r18084, %r18085, %r18086, %r18087, %r18088, %r18089}, {%r1, %r1, %r1, %r1}, {%r1}, {%r18074, %r18075, %r18076, %r18077, %r18078, %r18079, %r18080, %r18081};
	bar.warp.sync 	-1;
	wmma.mma.sync.aligned.row.col.m32n8k16.s32.s8.s8.s32 {%r18090, %r18091, %r18092, %r18093, %r18094, %r18095, %r18096, %r18097}, {%r1, %r1, %r1, %r1}, {%r1}, {%r18082, %r18083, %r18084, %r18085, %r18086, %r18087, %r18088, %r18089};
	bar.warp.sync 	-1;
	wmma.mma.sync.aligned.row.col.m32n8k16.s32.s8.s8.s32 {%r18098, %r18099, %r18100, %r18101, %r18102, %r18103, %r18104, %r18105}, {%r1, %r1, %r1, %r1}, {%r1}, {%r18090, %r18091, %r18092, %r18093, %r18094, %r18095, %r18096, %r18097};
	bar.warp.sync 	-1;
	wmma.mma.sync.aligned.row.col.m32n8k16.s32.s8.s8.s32 {%r18106, %r18107, %r18108, %r18109, %r18110, %r18111, %r18112, %r18113}, {%r1, %r1, %r1, %r1}, {%r1}, {%r18098, %r18099, %r18100, %r18101, %r18102, %r18103, %r18104, %r18105};
	bar.warp.sync 	-1;
	wmma.mma.sync.aligned.row.col.m32n8k16.s32.s8.s8.s32 {%r18114, %r18115, %r18116, %r18117, %r18118, %r18119, %r18120, %r18121}, {%r1, %r1, %r1, %r1}, {%r1}, {%r18106, %r18107, %r18108, %r18109, %r18110, %r18111, %r18112, %r18113};
	bar.warp.sync 	-1;
	wmma.mma.sync.aligned.row.col.m32n8k16.s32.s8.s8.s32 {%r18122, %r18123, %r18124, %r18125, %r18126, %r18127, %r18128, %r18129}, {%r1, %r1, %r1, %r1}, {%r1}, {%r18114, %r18115, %r18116, %r18117, %r18118, %r18119, %r18120, %r18121};
	bar.warp.sync 	-1;
	wmma.mma.sync.aligned.row.col.m32n8k16.s32.s8.s8.s32 {%r18130, %r18131, %r18132, %r18133, %r18134, %r18135, %r18136, %r18137}, {%r1, %r1, %r1, %r1}, {%r1}, {%r18122, %r18123, %r18124, %r18125, %r18126, %r18127, %r18128, %r18129};
	bar.warp.sync 	-1;
	wmma.mma.sync.aligned.row.col.m32n8k16.s32.s8.s8.s32 {%r18138, %r18139, %r18140, %r18141, %r18142, %r18143, %r18144, %r18145}, {%r1, %r1, %r1, %r1}, {%r1}, {%r18130, %r18131, %r18132, %r18133, %r18134, %r18135, %r18136, %r18137};
	bar.warp.sync 	-1;
	wmma.mma.sync.aligned.row.col.m32n8k16.s32.s8.s8.s32 {%r18146, %r18147, %r18148, %r18149, %r18150, %r18151, %r18152, %r18153}, {%r1, %r1, %r1, %r1}, {%r1}, {%r18138, %r18139, %r18140, %r18141, %r18142, %r18143, %r18144, %r18145};
	bar.warp.sync 	-1;
	wmma.mma.sync.aligned.row.col.m32n8k16.s32.s8.s8.s32 {%r18154, %r18155, %r18156, %r18157, %r18158, %r18159, %r18160, %r18161}, {%r1, %r1, %r1, %r1}, {%r1}, {%r18146, %r18147, %r18148, %r18149, %r18150, %r18151, %r18152, %r18153};
	bar.warp.sync 	-1;
	wmma.mma.sync.aligned.row.col.m32n8k16.s32.s8.s8.s32 {%r18162, %r18163, %r18164, %r18165, %r18166, %r18167, %r18168, %r18169}, {%r1, %r1, %r1, %r1}, {%r1}, {%r18154, %r18155, %r18156, %r18157, %r18158, %r18159, %r18160, %r18161};
	bar.warp.sync 	-1;
	wmma.mma.sync.aligned.row.col.m32n8k16.s32.s8.s8.s32 {%r18170, %r18171, %r18172, %r18173, %r18174, %r18175, %r18176, %r18177}, {%r1, %r1, %r1, %r1}, {%r1}, {%r18162, %r18163, %r18164, %r18165, %r18166, %r18167, %r18168, %r18169};
	bar.warp.sync 	-1;
	wmma.mma.sync.aligned.row.col.m32n8k16.s32.s8.s8.s32 {%r18178, %r18179, %r18180, %r18181, %r18182, %r18183, %r18184, %r18185}, {%r1, %r1, %r1, %r1}, {%r1}, {%r18170, %r18171, %r18172, %r18173, %r18174, %r18175, %r18176, %r18177};
	bar.warp.sync 	-1;
	wmma.mma.sync.aligned.row.col.m32n8k16.s32.s8.s8.s32 {%r18186, %r18187, %r18188, %r18189, %r18190, %r18191, %r18192, %r18193}, {%r1, %r1, %r1, %r1}, {%r1}, {%r18178, %r18179, %r18180, %r18181, %r18182, %r18183, %r18184, %r18185};
	bar.warp.sync 	-1;
	wmma.mma.sync.aligned.row.col.m32n8k16.s32.s8.s8.s32 {%r18194, %r18195, %r18196, %r18197, %r18198, %r18199, %r18200, %r18201}, {%r1, %r1, %r1, %r1}, {%r1}, {%r18186, %r18187, %r18188, %r18189, %r18190, %r18191, %r18192, %r18193};
	bar.warp.sync 	-1;
	wmma.mma.sync.aligned.row.col.m32n8k16.s32.s8.s8.s32 {%r18202, %r18203, %r18204, %r18205, %r18206, %r18207, %r18208, %r18209}, {%r1, %r1, %r1, %r1}, {%r1}, {%r18194, %r18195, %r18196, %r18197, %r18198, %r18199, %r18200, %r18201};
	bar.warp.sync 	-1;
	wmma.mma.sync.aligned.row.col.m32n8k16.s32.s8.s8.s32 {%r18210, %r18211, %r18212, %r18213, %r18214, %r18215, %r18216, %r18217}, {%r1, %r1, %r1, %r1}, {%r1}, {%r18202, %r18203, %r18204, %r18205, %r18206, %r18207, %r18208, %r18209};
	bar.warp.sync 	-1;
	wmma.mma.sync.aligned.row.col.m32n8k16.s32.s8.s8.s32 {%r18218, %r18219, %r18220, %r18221, %r18222, %r18223, %r18224, %r18225}, {%r1, %r1, %r1, %r1}, {%r1}, {%r18210, %r18211, %r18212, %r18213, %r18214, %r18215, %r18216, %r18217};
	bar.warp.sync 	-1;
	wmma.mma.sync.aligned.row.col.m32n8k16.s32.s8.s8.s32 {%r18226, %r18227, %r18228, %r18229, %r18230, %r18231, %r18232, %r18233}, {%r1, %r1, %r1, %r1}, {%r1}, {%r18218, %r18219, %r18220, %r18221, %r18222, %r18223, %r18224, %r18225};
	bar.warp.sync 	-1;
	wmma.mma.sync.aligned.row.col.m32n8k16.s32.s8.s8.s32 {%r18234, %r18235, %r18236, %r18237, %r18238, %r18239, %r18240, %r18241}, {%r1, %r1, %r1, %r1}, {%r1}, {%r18226, %r18227, %r18228, %r18229, %r18230, %r18231, %r18232, %r18233};
	bar.warp.sync 	-1;
	wmma.mma.sync.aligned.row.col.m32n8k16.s32.s8.s8.s32 {%r18242, %r18243, %r18244, %r18245, %r18246, %r18247, %r18248, %r18249}, {%r1, %r1, %r1, %r1}, {%r1}, {%r18234, %r18235, %r18236, %r18237, %r18238, %r18239, %r18240, %r18241};
	bar.warp.sync 	-1;
	wmma.mma.sync.aligned.row.col.m32n8k16.s32.s8.s8.s32 {%r18250, %r18251, %r18252, %r18253, %r18254, %r18255, %r18256, %r18257}, {%r1, %r1, %r1, %r1}, {%r1}, {%r18242, %r18243, %r18244, %r18245, %r18246, %r18247, %r18248, %r18249};
	bar.warp.sync 	-1;
	wmma.mma.sync.aligned.row.col.m32n8k16.s32.s8.s8.s32 {%r18258, %r18259, %r18260, %r18261, %r18262, %r18263, %r18264, %r18265}, {%r1, %r1, %r1, %r1}, {%r1}, {%r18250, %r18251, %r18252, %r18253, %r18254, %r18255, %r18256, %r18257};
	bar.warp.sync 	-1;
	wmma.mma.sync.aligned.row.col.m32n8k16.s32.s8.s8.s32 {%r18266, %r18267, %r18268, %r18269, %r18270, %r18271, %r18272, %r18273}, {%r1, %r1, %r1, %r1}, {%r1}, {%r18258, %r18259, %r18260, %r18261, %r18262, %r18263, %r18264, %r18265};
	bar.warp.sync 	-1;
	wmma.mma.sync.aligned.row.col.m32n8k16.s32.s8.s8.s32 {%r18274, %r18275, %r18276, %r18277, %r18278, %r18279, %r18280, %r18281}, {%r1, %r1, %r1, %r1}, {%r1}, {%r18266, %r18267, %r18268, %r18269, %r18270, %r18271, %r18272, %r18273};
	bar.warp.sync 	-1;
	wmma.mma.sync.aligned.row.col.m32n8k16.s32.s8.s8.s32 {%r18282, %r18283, %r18284, %r18285, %r18286, %r18287, %r18288, %r18289}, {%r1, %r1, %r1, %r1}, {%r1}, {%r18274, %r18275, %r18276, %r18277, %r18278, %r18279, %r18280, %r18281};
	bar.warp.sync 	-1;
	wmma.mma.sync.aligned.row.col.m32n8k16.s32.s8.s8.s32 {%r18290, %r18291, %r18292, %r18293, %r18294, %r18295, %r18296, %r18297}, {%r1, %r1, %r1, %r1}, {%r1}, {%r18282, %r18283, %r18284, %r18285, %r18286, %r18287, %r18288, %r18289};
	bar.warp.sync 	-1;
	wmma.mma.sync.aligned.row.col.m32n8k16.s32.s8.s8.s32 {%r18298, %r18299, %r18300, %r18301, %r18302, %r18303, %r18304, %r18305}, {%r1, %r1, %r1, %r1}, {%r1}, {%r18290, %r18291, %r18292, %r18293, %r18294, %r18295, %r18296, %r18297};
	bar.warp.sync 	-1;
	wmma.mma.sync.aligned.row.col.m32n8k16.s32.s8.s8.s32 {%r18306, %r18307, %r18308, %r18309, %r18310, %r18311, %r18312, %r18313}, {%r1, %r1, %r1, %r1}, {%r1}, {%r18298, %r18299, %r18300, %r18301, %r18302, %r18303, %r18304, %r18305};
	bar.warp.sync 	-1;
	wmma.mma.sync.aligned.row.col.m32n8k16.s32.s8.s8.s32 {%r18314, %r18315, %r18316, %r18317, %r18318, %r18319, %r18320, %r18321}, {%r1, %r1, %r1, %r1}, {%r1}, {%r18306, %r18307, %r18308, %r18309, %r18310, %r18311, %r18312, %r18313};
	bar.warp.sync 	-1;
	wmma.mma.sync.aligned.row.col.m32n8k16.s32.s8.s8.s32 {%r18322, %r18323, %r18324, %r18325, %r18326, %r18327, %r18328, %r18329}, {%r1, %r1, %r1, %r1}, {%r1}, {%r18314, %r18315, %r18316, %r18317, %r18318, %r18319, %r18320, %r18321};
	bar.warp.sync 	-1;
	wmma.mma.sync.aligned.row.col.m32n8k16.s32.s8.s8.s32 {%r18330, %r18331, %r18332, %r18333, %r18334, %r18335, %r18336, %r18337}, {%r1, %r1, %r1, %r1}, {%r1}, {%r18322, %r18323, %r18324, %r18325, %r18326, %r18327, %r18328, %r18329};
	bar.warp.sync 	-1;
	wmma.mma.sync.aligned.row.col.m32n8k16.s32.s8.s8.s32 {%r18338, %r18339, %r18340, %r18341, %r18342, %r18343, %r18344, %r18345}, {%r1, %r1, %r1, %r1}, {%r1}, {%r18330, %r18331, %r18332, %r18333, %r18334, %r18335, %r18336, %r18337};
	bar.warp.sync 	-1;
	wmma.mma.sync.aligned.row.col.m32n8k16.s32.s8.s8.s32 {%r18346, %r18347, %r18348, %r18349, %r18350, %r18351, %r18352, %r18353}, {%r1, %r1, %r1, %r1}, {%r1}, {%r18338, %r18339, %r18340, %r18341, %r18342, %r18343, %r18344, %r18345};
	bar.warp.sync 	-1;
	wmma.mma.sync.aligned.row.col.m32n8k16.s32.s8.s8.s32 {%r18354, %r18355, %r18356, %r18357, %r18358, %r18359, %r18360, %r18361}, {%r1, %r1, %r1, %r1}, {%r1}, {%r18346, %r18347, %r18348, %r18349, %r18350, %r18351, %r18352, %r18353};
	bar.warp.sync 	-1;
	wmma.mma.sync.aligned.row.col.m32n8k16.s32.s8.s8.s32 {%r18362, %r18363, %r18364, %r18365, %r18366, %r18367, %r18368, %r18369}, {%r1, %r1, %r1, %r1}, {%r1}, {%r18354, %r18355, %r18356, %r18357, %r18358, %r18359, %r18360, %r18361};
	bar.warp.sync 	-1;
	wmma.mma.sync.aligned.row.col.m32n8k16.s32.s8.s8.s32 {%r18370, %r18371, %r18372, %r18373, %r18374, %r18375, %r18376, %r18377}, {%r1, %r1, %r1, %r1}, {%r1}, {%r18362, %r18363, %r18364, %r18365, %r18366, %r18367, %r18368, %r18369};
	bar.warp.sync 	-1;
	wmma.mma.sync.aligned.row.col.m32n8k16.s32.s8.s8.s32 {%r18378, %r18379, %r18380, %r18381, %r18382, %r18383, %r18384, %r18385}, {%r1, %r1, %r1, %r1}, {%r1}, {%r18370, %r18371, %r18372, %r18373, %r18374, %r18375, %r18376, %r18377};
	bar.warp.sync 	-1;
	wmma.mma.sync.aligned.row.col.m32n8k16.s32.s8.s8.s32 {%r18386, %r18387, %r18388, %r18389, %r18390, %r18391, %r18392, %r18393}, {%r1, %r1, %r1, %r1}, {%r1}, {%r18378, %r18379, %r18380, %r18381, %r18382, %r18383, %r18384, %r18385};
	bar.warp.sync 	-1;
	wmma.mma.sync.aligned.row.col.m32n8k16.s32.s8.s8.s32 {%r18394, %r18395, %r18396, %r18397, %r18398, %r18399, %r18400, %r18401}, {%r1, %r1, %r1, %r1}, {%r1}, {%r18386, %r18387, %r18388, %r18389, %r18390, %r18391, %r18392, %r18393};
	bar.warp.sync 	-1;
	wmma.mma.sync.aligned.row.col.m32n8k16.s32.s8.s8.s32 {%r18402, %r18403, %r18404, %r18405, %r18406, %r18407, %r18408, %r18409}, {%r1, %r1, %r1, %r1}, {%r1}, {%r18394, %r18395, %r18396, %r18397, %r18398, %r18399, %r18400, %r18401};
	bar.warp.sync 	-1;
	wmma.mma.sync.aligned.row.col.m32n8k16.s32.s8.s8.s32 {%r18410, %r18411, %r18412, %r18413, %r18414, %r18415, %r18416, %r18417}, {%r1, %r1, %r1, %r1}, {%r1}, {%r18402, %r18403, %r18404, %r18405, %r18406, %r18407, %r18408, %r18409};
	bar.warp.sync 	-1;
	wmma.mma.sync.aligned.row.col.m32n8k16.s32.s8.s8.s32 {%r18418, %r18419, %r18420, %r18421, %r18422, %r18423, %r18424, %r18425}, {%r1, %r1, %r1, %r1}, {%r1}, {%r18410, %r18411, %r18412, %r18413, %r18414, %r18415, %r18416, %r18417};
	bar.warp.sync 	-1;
	wmma.mma.sync.aligned.row.col.m32n8k16.s32.s8.s8.s32 {%r18426, %r18427, %r18428, %r18429, %r18430, %r18431, %r18432, %r18433}, {%r1, %r1, %r1, %r1}, {%r1}, {%r18418, %r18419, %r18420, %r18421, %r18422, %r18423, %r18424, %r18425};
	bar.warp.sync 	-1;
	wmma.mma.sync.aligned.row.col.m32n8k16.s32.s8.s8.s32 {%r18434, %r18435, %r18436, %r18437, %r18438, %r18439, %r18440, %r18441}, {%r1, %r1, %r1, %r1}, {%r1}, {%r18426, %r18427, %r18428, %r18429, %r18430, %r18431, %r18432, %r18433};
	bar.warp.sync 	-1;
	wmma.mma.sync.aligned.row.col.m32n8k16.s32.s8.s8.s32 {%r18442, %r18443, %r18444, %r18445, %r18446, %r18447, %r18448, %r18449}, {%r1, %r1, %r1, %r1}, {%r1}, {%r18434, %r18435, %r18436, %r18437, %r18438, %r18439, %r18440, %r18441};
	bar.warp.sync 	-1;
	wmma.mma.sync.aligned.row.col.m32n8k16.s32.s8.s8.s32 {%r18450, %r18451, %r18452, %r18453, %r18454, %r18455, %r18456, %r18457}, {%r1, %r1, %r1, %r1}, {%r1}, {%r18442, %r18443, %r18444, %r18445, %r18446, %r18447, %r18448, %r18449};
	bar.warp.sync 	-1;
	wmma.mma.sync.aligned.row.col.m32n8k16.s32.s8.s8.s32 {%r18458, %r18459, %r18460, %r18461, %r18462, %r18463, %r18464, %r18465}, {%r1, %r1, %r1, %r1}, {%r1}, {%r18450, %r18451, %r18452, %r18453, %r18454, %r18455, %r18456, %r18457};
	bar.warp.sync 	-1;
	wmma.mma.sync.aligned.row.col.m32n8k16.s32.s8.s8.s32 {%r18466, %r18467, %r18468, %r18469, %r18470, %r18471, %r18472, %r18473}, {%r1, %r1, %r1, %r1}, {%r1}, {%r18458, %r18459, %r18460, %r18461, %r18462, %r18463, %r18464, %r18465};
	bar.warp.sync 	-1;
	wmma.mma.sync.aligned.row.col.m32n8k16.s32.s8.s8.s32 {%r18474, %r18475, %r18476, %r18477, %r18478, %r18479, %r18480, %r18481}, {%r1, %r1, %r1, %r1}, {%r1}, {%r18466, %r18467, %r18468, %r18469, %r18470, %r18471, %r18472, %r18473};
	bar.warp.sync 	-1;
	wmma.mma.sync.aligned.row.col.m32n8k16.s32.s8.s8.s32 {%r18482, %r18483, %r18484, %r18485, %r18486, %r18487, %r18488, %r18489}, {%r1, %r1, %r1, %r1}, {%r1}, {%r18474, %r18475, %r18476, %r18477, %r18478, %r18479, %r18480, %r18481};
	bar.warp.sync 	-1;
	wmma.mma.sync.aligned.row.col.m32n8k16.s32.s8.s8.s32 {%r18490, %r18491, %r18492, %r18493, %r18494, %r18495, %r18496, %r18497}, {%r1, %r1, %r1, %r1}, {%r1}, {%r18482, %r18483, %r18484, %r18485, %r18486, %r18487, %r18488, %r18489};
	bar.warp.sync 	-1;
	wmma.mma.sync.aligned.row.col.m32n8k16.s32.s8.s8.s32 {%r18498, %r18499, %r18500, %r18501, %r18502, %r18503, %r18504, %r18505}, {%r1, %r1, %r1, %r1}, {%r1}, {%r18490, %r18491, %r18492, %r18493, %r18494, %r18495, %r18496, %r18497};
	bar.warp.sync 	-1;
	wmma.mma.sync.aligned.row.col.m32n8k16.s32.s8.s8.s32 {%r18506, %r18507, %r18508, %r18509, %r18510, %r18511, %r18512, %r18513}, {%r1, %r1, %r1, %r1}, {%r1}, {%r18498, %r18499, %r18500, %r18501, %r18502, %r18503, %r18504, %r18505};
	bar.warp.sync 	-1;
	wmma.mma.sync.aligned.row.col.m32n8k16.s32.s8.s8.s32 {%r18514, %r18515, %r18516, %r18517, %r18518, %r18519, %r18520, %r18521}, {%r1, %r1, %r1, %r1}, {%r1}, {%r18506, %r18507, %r18508, %r18509, %r18510, %r18511, %r18512, %r18513};
	bar.warp.sync 	-1;
	wmma.mma.sync.aligned.row.col.m32n8k16.s32.s8.s8.s32 {%r18522, %r18523, %r18524, %r18525, %r18526, %r18527, %r18528, %r18529}, {%r1, %r1, %r1, %r1}, {%r1}, {%r18514, %r18515, %r18516, %r18517, %r18518, %r18519, %r18520, %r18521};
	bar.warp.sync 	-1;
	wmma.mma.sync.aligned.row.col.m32n8k16.s32.s8.s8.s32 {%r18530, %r18531, %r18532, %r18533, %r18534, %r18535, %r18536, %r18537}, {%r1, %r1, %r1, %r1}, {%r1}, {%r18522, %r18523, %r18524, %r18525, %r18526, %r18527, %r18528, %r18529};
	bar.warp.sync 	-1;
	wmma.mma.sync.aligned.row.col.m32n8k16.s32.s8.s8.s32 {%r18538, %r18539, %r18540, %r18541, %r18542, %r18543, %r18544, %r18545}, {%r1, %r1, %r1, %r1}, {%r1}, {%r18530, %r18531, %r18532, %r18533, %r18534, %r18535, %r18536, %r18537};
	bar.warp.sync 	-1;
	wmma.mma.sync.aligned.row.col.m32n8k16.s32.s8.s8.s32 {%r18546, %r18547, %r18548, %r18549, %r18550, %r18551, %r18552, %r18553}, {%r1, %r1, %r1, %r1}, {%r1}, {%r18538, %r18539, %r18540, %r18541, %r18542, %r18543, %r18544, %r18545};
	bar.warp.sync 	-1;
	wmma.mma.sync.aligned.row.col.m32n8k16.s32.s8.s8.s32 {%r18554, %r18555, %r18556, %r18557, %r18558, %r18559, %r18560, %r18561}, {%r1, %r1, %r1, %r1}, {%r1}, {%r18546, %r18547, %r18548, %r18549, %r18550, %r18551, %r18552, %r18553};
	bar.warp.sync 	-1;
	wmma.mma.sync.aligned.row.col.m32n8k16.s32.s8.s8.s32 {%r18562, %r18563, %r18564, %r18565, %r18566, %r18567, %r18568, %r18569}, {%r1, %r1, %r1, %r1}, {%r1}, {%r18554, %r18555, %r18556, %r18557, %r18558, %r18559, %r18560, %r18561};
	bar.warp.sync 	-1;
	wmma.mma.sync.aligned.row.col.m32n8k16.s32.s8.s8.s32 {%r18570, %r18571, %r18572, %r18573, %r18574, %r18575, %r18576, %r18577}, {%r1, %r1, %r1, %r1}, {%r1}, {%r18562, %r18563, %r18564, %r18565, %r18566, %r18567, %r18568, %r18569};
	bar.warp.sync 	-1;
	wmma.mma.sync.aligned.row.col.m32n8k16.s32.s8.s8.s32 {%r18578, %r18579, %r18580, %r18581, %r18582, %r18583, %r18584, %r18585}, {%r1, %r1, %r1, %r1}, {%r1}, {%r18570, %r18571, %r18572, %r18573, %r18574, %r18575, %r18576, %r18577};
	bar.warp.sync 	-1;
	wmma.mma.sync.aligned.row.col.m32n8k16.s32.s8.s8.s32 {%r18586, %r18587, %r18588, %r18589, %r18590, %r18591, %r18592, %r18593}, {%r1, %r1, %r1, %r1}, {%r1}, {%r18578, %r18579, %r18580, %r18581, %r18582, %r18583, %r18584, %r18585};
	bar.warp.sync 	-1;
	wmma.mma.sync.aligned.row.col.m32n8k16.s32.s8.s8.s32 {%r18594, %r18595, %r18596, %r18597, %r18598, %r18599, %r18600, %r18601}, {%r1, %r1, %r1, %r1}, {%r1}, {%r18586, %r18587, %r18588, %r18589, %r18590, %r18591, %r18592, %r18593};
	bar.warp.sync 	-1;
	wmma.mma.sync.aligned.row.col.m32n8k16.s32.s8.s8.s32 {%r18602, %r18603, %r18604, %r18605, %r18606, %r18607, %r18608, %r18609}, {%r1, %r1, %r1, %r1}, {%r1}, {%r18594, %r18595, %r18596, %r18597, %r18598, %r18599, %r18600, %r18601};
	bar.warp.sync 	-1;
	wmma.mma.sync.aligned.row.col.m32n8k16.s32.s8.s8.s32 {%r18610, %r18611, %r18612, %r18613, %r18614, %r18615, %r18616, %r18617}, {%r1, %r1, %r1, %r1}, {%r1}, {%r18602, %r18603, %r18604, %r18605, %r18606, %r18607, %r18608, %r18609};
	bar.warp.sync 	-1;
	wmma.mma.sync.aligned.row.col.m32n8k16.s32.s8.s8.s32 {%r18618, %r18619, %r18620, %r18621, %r18622, %r18623, %r18624, %r18625}, {%r1, %r1, %r1, %r1}, {%r1}, {%r18610, %r18611, %r18612, %r18613, %r18614, %r18615, %r18616, %r18617};
	bar.warp.sync 	-1;
	wmma.mma.sync.aligned.row.col.m32n8k16.s32.s8.s8.s32 {%r18626, %r18627, %r18628, %r18629, %r18630, %r18631, %r18632, %r18633}, {%r1, %r1, %r1, %r1}, {%r1}, {%r18618, %r18619, %r18620, %r18621, %r18622, %r18623, %r18624, %r18625};
	bar.warp.sync 	-1;
	wmma.mma.sync.aligned.row.col.m32n8k16.s32.s8.s8.s32 {%r18634, %r18635, %r18636, %r18637, %r18638, %r18639, %r18640, %r18641}, {%r1, %r1, %r1, %r1}, {%r1}, {%r18626, %r18627, %r18628, %r18629, %r18630, %r18631, %r18632, %r18633};
	bar.warp.sync 	-1;
	wmma.mma.sync.aligned.row.col.m32n8k16.s32.s8.s8.s32 {%r18642, %r18643, %r18644, %r18645, %r18646, %r18647, %r18648, %r18649}, {%r1, %r1, %r1, %r1}, {%r1}, {%r18634, %r18635, %r18636, %r18637, %r18638, %r18639, %r18640, %r18641};
	bar.warp.sync 	-1;
	wmma.mma.sync.aligned.row.col.m32n8k16.s32.s8.s8.s32 {%r18650, %r18651, %r18652, %r18653, %r18654, %r18655, %r18656, %r18657}, {%r1, %r1, %r1, %r1}, {%r1}, {%r18642, %r18643, %r18644, %r18645, %r18646, %r18647, %r18648, %r18649};
	bar.warp.sync 	-1;
	wmma.mma.sync.aligned.row.col.m32n8k16.s32.s8.s8.s32 {%r18658, %r18659, %r18660, %r18661, %r18662, %r18663, %r18664, %r18665}, {%r1, %r1, %r1, %r1}, {%r1}, {%r18650, %r18651, %r18652, %r18653, %r18654, %r18655, %r18656, %r18657};
	bar.warp.sync 	-1;
	wmma.mma.sync.aligned.row.col.m32n8k16.s32.s8.s8.s32 {%r18666, %r18667, %r18668, %r18669, %r18670, %r18671, %r18672, %r18673}, {%r1, %r1, %r1, %r1}, {%r1}, {%r18658, %r18659, %r18660, %r18661, %r18662, %r18663, %r18664, %r18665};
	bar.warp.sync 	-1;
	wmma.mma.sync.aligned.row.col.m32n8k16.s32.s8.s8.s32 {%r18674, %r18675, %r18676, %r18677, %r18678, %r18679, %r18680, %r18681}, {%r1, %r1, %r1, %r1}, {%r1}, {%r18666, %r18667, %r18668, %r18669, %r18670, %r18671, %r18672, %r18673};
	bar.warp.sync 	-1;
	wmma.mma.sync.aligned.row.col.m32n8k16.s32.s8.s8.s32 {%r18682, %r18683, %r18684, %r18685, %r18686, %r18687, %r18688, %r18689}, {%r1, %r1, %r1, %r1}, {%r1}, {%r18674, %r18675, %r18676, %r18677, %r18678, %r18679, %r18680, %r18681};
	bar.warp.sync 	-1;
	wmma.mma.sync.aligned.row.col.m32n8k16.s32.s8.s8.s32 {%r18690, %r18691, %r18692, %r18693, %r18694, %r18695, %r18696, %r18697}, {%r1, %r1, %r1, %r1}, {%r1}, {%r18682, %r18683, %r18684, %r18685, %r18686, %r18687, %r18688, %r18689};
	bar.warp.sync 	-1;
	wmma.mma.sync.aligned.row.col.m32n8k16.s32.s8.s8.s32 {%r18698, %r18699, %r18700, %r18701, %r18702, %r18703, %r18704, %r18705}, {%r1, %r1, %r1, %r1}, {%r1}, {%r18690, %r18691, %r18692, %r18693, %r18694, %r18695, %r18696, %r18697};
	bar.warp.sync 	-1;
	wmma.mma.sync.aligned.row.col.m32n8k16.s32.s8.s8.s32 {%r18706, %r18707, %r18708, %r18709, %r18710, %r18711, %r18712, %r18713}, {%r1, %r1, %r1, %r1}, {%r1}, {%r18698, %r18699, %r18700, %r18701, %r18702, %r18703, %r18704, %r18705};
	bar.warp.sync 	-1;
	wmma.mma.sync.aligned.row.col.m32n8k16.s32.s8.s8.s32 {%r18714, %r18715, %r18716, %r18717, %r18718, %r18719, %r18720, %r18721}, {%r1, %r1, %r1, %r1}, {%r1}, {%r18706, %r18707, %r18708, %r18709, %r18710, %r18711, %r18712, %r18713};
	bar.warp.sync 	-1;
	wmma.mma.sync.aligned.row.col.m32n8k16.s32.s8.s8.s32 {%r18722, %r18723, %r18724, %r18725, %r18726, %r18727, %r18728, %r18729}, {%r1, %r1, %r1, %r1}, {%r1}, {%r18714, %r18715, %r18716, %r18717, %r18718, %r18719, %r18720, %r18721};
	bar.warp.sync 	-1;
	wmma.mma.sync.aligned.row.col.m32n8k16.s32.s8.s8.s32 {%r18730, %r18731, %r18732, %r18733, %r18734, %r18735, %r18736, %r18737}, {%r1, %r1, %r1, %r1}, {%r1}, {%r18722, %r18723, %r18724, %r18725, %r18726, %r18727, %r18728, %r18729};
	bar.warp.sync 	-1;
	wmma.mma.sync.aligned.row.col.m32n8k16.s32.s8.s8.s32 {%r18738, %r18739, %r18740, %r18741, %r18742, %r18743, %r18744, %r18745}, {%r1, %r1, %r1, %r1}, {%r1}, {%r18730, %r18731, %r18732, %r18733, %r18734, %r18735, %r18736, %r18737};
	bar.warp.sync 	-1;
	wmma.mma.sync.aligned.row.col.m32n8k16.s32.s8.s8.s32 {%r18746, %r18747, %r18748, %r18749, %r18750, %r18751, %r18752, %r18753}, {%r1, %r1, %r1, %r1}, {%r1}, {%r18738, %r18739, %r18740, %r18741, %r18742, %r18743, %r18744, %r18745};
	bar.warp.sync 	-1;
	wmma.mma.sync.aligned.row.col.m32n8k16.s32.s8.s8.s32 {%r18754, %r18755, %r18756, %r18757, %r18758, %r18759, %r18760, %r18761}, {%r1, %r1, %r1, %r1}, {%r1}, {%r18746, %r18747, %r18748, %r18749, %r18750, %r18751, %r18752, %r18753};
	bar.warp.sync 	-1;
	wmma.mma.sync.aligned.row.col.m32n8k16.s32.s8.s8.s32 {%r18762, %r18763, %r18764, %r18765, %r18766, %r18767, %r18768, %r18769}, {%r1, %r1, %r1, %r1}, {%r1}, {%r18754, %r18755, %r18756, %r18757, %r18758, %r18759, %r18760, %r18761};
	bar.warp.sync 	-1;
	wmma.mma.sync.aligned.row.col.m32n8k16.s32.s8.s8.s32 {%r18770, %r18771, %r18772, %r18773, %r18774, %r18775, %r18776, %r18777}, {%r1, %r1, %r1, %r1}, {%r1}, {%r18762, %r18763, %r18764, %r18765, %r18766, %r18767, %r18768, %r18769};
	bar.warp.sync 	-1;
	wmma.mma.sync.aligned.row.col.m32n8k16.s32.s8.s8.s32 {%r18778, %r18779, %r18780, %r18781, %r18782, %r18783, %r18784, %r18785}, {%r1, %r1, %r1, %r1}, {%r1}, {%r18770, %r18771, %r18772, %r18773, %r18774, %r18775, %r18776, %r18777};
	bar.warp.sync 	-1;
	wmma.mma.sync.aligned.row.col.m32n8k16.s32.s8.s8.s32 {%r18786, %r18787, %r18788, %r18789, %r18790, %r18791, %r18792, %r18793}, {%r1, %r1, %r1, %r1}, {%r1}, {%r18778, %r18779, %r18780, %r18781, %r18782, %r18783, %r18784, %r18785};
	bar.warp.sync 	-1;
	wmma.mma.sync.aligned.row.col.m32n8k16.s32.s8.s8.s32 {%r18794, %r18795, %r18796, %r18797, %r18798, %r18799, %r18800, %r18801}, {%r1, %r1, %r1, %r1}, {%r1}, {%r18786, %r18787, %r18788, %r18789, %r18790, %r18791, %r18792, %r18793};
	bar.warp.sync 	-1;
	wmma.mma.sync.aligned.row.col.m32n8k16.s32.s8.s8.s32 {%r18802, %r18803, %r18804, %r18805, %r18806, %r18807, %r18808, %r18809}, {%r1, %r1, %r1, %r1}, {%r1}, {%r18794, %r18795, %r18796, %r18797, %r18798, %r18799, %r18800, %r18801};
	bar.warp.sync 	-1;
	wmma.mma.sync.aligned.row.col.m32n8k16.s32.s8.s8.s32 {%r18810, %r18811, %r18812, %r18813, %r18814, %r18815, %r18816, %r18817}, {%r1, %r1, %r1, %r1}, {%r1}, {%r18802, %r18803, %r18804, %r18805, %r18806, %r18807, %r18808, %r18809};
	bar.warp.sync 	-1;
	wmma.mma.sync.aligned.row.col.m32n8k16.s32.s8.s8.s32 {%r18818, %r18819, %r18820, %r18821, %r18822, %r18823, %r18824, %r18825}, {%r1, %r1, %r1, %r1}, {%r1}, {%r18810, %r18811, %r18812, %r18813, %r18814, %r18815, %r18816, %r18817};
	bar.warp.sync 	-1;
	wmma.mma.sync.aligned.row.col.m32n8k16.s32.s8.s8.s32 {%r18826, %r18827, %r18828, %r18829, %r18830, %r18831, %r18832, %r18833}, {%r1, %r1, %r1, %r1}, {%r1}, {%r18818, %r18819, %r18820, %r18821, %r18822, %r18823, %r18824, %r18825};
	bar.warp.sync 	-1;
	wmma.mma.sync.aligned.row.col.m32n8k16.s32.s8.s8.s32 {%r18834, %r18835, %r18836, %r18837, %r18838, %r18839, %r18840, %r18841}, {%r1, %r1, %r1, %r1}, {%r1}, {%r18826, %r18827, %r18828, %r18829, %r18830, %r18831, %r18832, %r18833};
	bar.warp.sync 	-1;
	wmma.mma.sync.aligned.row.col.m32n8k16.s32.s8.s8.s32 {%r18842, %r18843, %r18844, %r18845, %r18846, %r18847, %r18848, %r18849}, {%r1, %r1, %r1, %r1}, {%r1}, {%r18834, %r18835, %r18836, %r18837, %r18838, %r18839, %r18840, %r18841};
	bar.warp.sync 	-1;
	wmma.mma.sync.aligned.row.col.m32n8k16.s32.s8.s8.s32 {%r18850, %r18851, %r18852, %r18853, %r18854, %r18855, %r18856, %r18857}, {%r1, %r1, %r1, %r1}, {%r1}, {%r18842, %r18843, %r18844, %r18845, %r18846, %r18847, %r18848, %r18849};
	bar.warp.sync 	-1;
	wmma.mma.sync.aligned.row.col.m32n8k16.s32.s8.s8.s32 {%r18858, %r18859, %r18860, %r18861, %r18862, %r18863, %r18864, %r18865}, {%r1, %r1, %r1, %r1}, {%r1}, {%r18850, %r18851, %r18852, %r18853, %r18854, %r18855, %r18856, %r18857};
	bar.warp.sync 	-1;
	wmma.mma.sync.aligned.row.col.m32n8k16.s32.s8.s8.s32 {%r18866, %r18867, %r18868, %r18869, %r18870, %r18871, %r18872, %r18873}, {%r1, %r1, %r1, %r1}, {%r1}, {%r18858, %r18859, %r18860, %r18861, %r18862, %r18863, %r18864, %r18865};
	bar.warp.sync 	-1;
	wmma.mma.sync.aligned.row.col.m32n8k16.s32.s8.s8.s32 {%r18874, %r18875, %r18876, %r18877, %r18878, %r18879, %r18880, %r18881}, {%r1, %r1, %r1, %r1}, {%r1}, {%r18866, %r18867, %r18868, %r18869, %r18870, %r18871, %r18872, %r18873};
	bar.warp.sync 	-1;
	wmma.mma.sync.aligned.row.col.m32n8k16.s32.s8.s8.s32 {%r18882, %r18883, %r18884, %r18885, %r18886, %r18887, %r18888, %r18889}, {%r1, %r1, %r1, %r1}, {%r1}, {%r18874, %r18875, %r18876, %r18877, %r18878, %r18879, %r18880, %r18881};
	bar.warp.sync 	-1;
	wmma.mma.sync.aligned.row.col.m32n8k16.s32.s8.s8.s32 {%r18890, %r18891, %r18892, %r18893, %r18894, %r18895, %r18896, %r18897}, {%r1, %r1, %r1, %r1}, {%r1}, {%r18882, %r18883, %r18884, %r18885, %r18886, %r18887, %r18888, %r18889};
	bar.warp.sync 	-1;
	wmma.mma.sync.aligned.row.col.m32n8k16.s32.s8.s8.s32 {%r18898, %r18899, %r18900, %r18901, %r18902, %r18903, %r18904, %r18905}, {%r1, %r1, %r1, %r1}, {%r1}, {%r18890, %r18891, %r18892, %r18893, %r18894, %r18895, %r18896, %r18897};
	bar.warp.sync 	-1;
	wmma.mma.sync.aligned.row.col.m32n8k16.s32.s8.s8.s32 {%r18906, %r18907, %r18908, %r18909, %r18910, %r18911, %r18912, %r18913}, {%r1, %r1, %r1, %r1}, {%r1}, {%r18898, %r18899, %r18900, %r18901, %r18902, %r18903, %r18904, %r18905};
	bar.warp.sync 	-1;
	wmma.mma.sync.aligned.row.col.m32n8k16.s32.s8.s8.s32 {%r18914, %r18915, %r18916, %r18917, %r18918, %r18919, %r18920, %r18921}, {%r1, %r1, %r1, %r1}, {%r1}, {%r18906, %r18907, %r18908, %r18909, %r18910, %r18911, %r18912, %r18913};
	bar.warp.sync 	-1;
	wmma.mma.sync.aligned.row.col.m32n8k16.s32.s8.s8.s32 {%r18922, %r18923, %r18924, %r18925, %r18926, %r18927, %r18928, %r18929}, {%r1, %r1, %r1, %r1}, {%r1}, {%r18914, %r18915, %r18916, %r18917, %r18918, %r18919, %r18920, %r18921};
	bar.warp.sync 	-1;
	wmma.mma.sync.aligned.row.col.m32n8k16.s32.s8.s8.s32 {%r18930, %r18931, %r18932, %r18933, %r18934, %r18935, %r18936, %r18937}, {%r1, %r1, %r1, %r1}, {%r1}, {%r18922, %r18923, %r18924, %r18925, %r18926, %r18927, %r18928, %r18929};
	bar.warp.sync 	-1;
	wmma.mma.sync.aligned.row.col.m32n8k16.s32.s8.s8.s32 {%r18938, %r18939, %r18940, %r18941, %r18942, %r18943, %r18944, %r18945}, {%r1, %r1, %r1, %r1}, {%r1}, {%r18930, %r18931, %r18932, %r18933, %r18934, %r18935, %r18936, %r18937};
	bar.warp.sync 	-1;
	wmma.mma.sync.aligned.row.col.m32n8k16.s32.s8.s8.s32 {%r18946, %r18947, %r18948, %r18949, %r18950, %r18951, %r18952, %r18953}, {%r1, %r1, %r1, %r1}, {%r1}, {%r18938, %r18939, %r18940, %r18941, %r18942, %r18943, %r18944, %r18945};
	bar.warp.sync 	-1;
	wmma.mma.sync.aligned.row.col.m32n8k16.s32.s8.s8.s32 {%r18954, %r18955, %r18956, %r18957, %r18958, %r18959, %r18960, %r18961}, {%r1, %r1, %r1, %r1}, {%r1}, {%r18946, %r18947, %r18948, %r18949, %r18950, %r18951, %r18952, %r18953};
	bar.warp.sync 	-1;
	wmma.mma.sync.aligned.row.col.m32n8k16.s32.s8.s8.s32 {%r18962, %r18963, %r18964, %r18965, %r18966, %r18967, %r18968, %r18969}, {%r1, %r1, %r1, %r1}, {%r1}, {%r18954, %r18955, %r18956, %r18957, %r18958, %r18959, %r18960, %r18961};
	bar.warp.sync 	-1;
	wmma.mma.sync.aligned.row.col.m32n8k16.s32.s8.s8.s32 {%r18970, %r18971, %r18972, %r18973, %r18974, %r18975, %r18976, %r18977}, {%r1, %r1, %r1, %r1}, {%r1}, {%r18962, %r18963, %r18964, %r18965, %r18966, %r18967, %r18968, %r18969};
	bar.warp.sync 	-1;
	wmma.mma.sync.aligned.row.col.m32n8k16.s32.s8.s8.s32 {%r18978, %r18979, %r18980, %r18981, %r18982, %r18983, %r18984, %r18985}, {%r1, %r1, %r1, %r1}, {%r1}, {%r18970, %r18971, %r18972, %r18973, %r18974, %r18975, %r18976, %r18977};
	bar.warp.sync 	-1;
	wmma.mma.sync.aligned.row.col.m32n8k16.s32.s8.s8.s32 {%r18986, %r18987, %r18988, %r18989, %r18990, %r18991, %r18992, %r18993}, {%r1, %r1, %r1, %r1}, {%r1}, {%r18978, %r18979, %r18980, %r18981, %r18982, %r18983, %r18984, %r18985};
	bar.warp.sync 	-1;
	wmma.mma.sync.aligned.row.col.m32n8k16.s32.s8.s8.s32 {%r18994, %r18995, %r18996, %r18997, %r18998, %r18999, %r19000, %r19001}, {%r1, %r1, %r1, %r1}, {%r1}, {%r18986, %r18987, %r18988, %r18989, %r18990, %r18991, %r18992, %r18993};
	bar.warp.sync 	-1;
	wmma.mma.sync.aligned.row.col.m32n8k16.s32.s8.s8.s32 {%r19002, %r19003, %r19004, %r19005, %r19006, %r19007, %r19008, %r19009}, {%r1, %r1, %r1, %r1}, {%r1}, {%r18994, %r18995, %r18996, %r18997, %r18998, %r18999, %r19000, %r19001};
	bar.warp.sync 	-1;
	wmma.mma.sync.aligned.row.col.m32n8k16.s32.s8.s8.s32 {%r19010, %r19011, %r19012, %r19013, %r19014, %r19015, %r19016, %r19017}, {%r1, %r1, %r1, %r1}, {%r1}, {%r19002, %r19003, %r19004, %r19005, %r19006, %r19007, %r19008, %r19009};
	bar.warp.sync 	-1;
	wmma.mma.sync.aligned.row.col.m32n8k16.s32.s8.s8.s32 {%r19018, %r19019, %r19020, %r19021, %r19022, %r19023, %r19024, %r19025}, {%r1, %r1, %r1, %r1}, {%r1}, {%r19010, %r19011, %r19012, %r19013, %r19014, %r19015, %r19016, %r19017};
	bar.warp.sync 	-1;
	wmma.mma.sync.aligned.row.col.m32n8k16.s32.s8.s8.s32 {%r19026, %r19027, %r19028, %r19029, %r19030, %r19031, %r19032, %r19033}, {%r1, %r1, %r1, %r1}, {%r1}, {%r19018, %r19019, %r19020, %r19021, %r19022, %r19023, %r19024, %r19025};
	bar.warp.sync 	-1;
	wmma.mma.sync.aligned.row.col.m32n8k16.s32.s8.s8.s32 {%r19034, %r19035, %r19036, %r19037, %r19038, %r19039, %r19040, %r19041}, {%r1, %r1, %r1, %r1}, {%r1}, {%r19026, %r19027, %r19028, %r19029, %r19030, %r19031, %r19032, %r19033};
	bar.warp.sync 	-1;
	wmma.mma.sync.aligned.row.col.m32n8k16.s32.s8.s8.s32 {%r19042, %r19043, %r19044, %r19045, %r19046, %r19047, %r19048, %r19049}, {%r1, %r1, %r1, %r1}, {%r1}, {%r19034, %r19035, %r19036, %r19037, %r19038, %r19039, %r19040, %r19041};
	bar.warp.sync 	-1;
	wmma.mma.sync.aligned.row.col.m32n8k16.s32.s8.s8.s32 {%r19050, %r19051, %r19052, %r19053, %r19054, %r19055, %r19056, %r19057}, {%r1, %r1, %r1, %r1}, {%r1}, {%r19042, %r19043, %r19044, %r19045, %r19046, %r19047, %r19048, %r19049};
	bar.warp.sync 	-1;
	wmma.mma.sync.aligned.row.col.m32n8k16.s32.s8.s8.s32 {%r19058, %r19059, %r19060, %r19061, %r19062, %r19063, %r19064, %r19065}, {%r1, %r1, %r1, %r1}, {%r1}, {%r19050, %r19051, %r19052, %r19053, %r19054, %r19055, %r19056, %r19057};
	bar.warp.sync 	-1;
	wmma.mma.sync.aligned.row.col.m32n8k16.s32.s8.s8.s32 {%r19066, %r19067, %r19068, %r19069, %r19070, %r19071, %r19072, %r19073}, {%r1, %r1, %r1, %r1}, {%r1}, {%r19058, %r19059, %r19060, %r19061, %r19062, %r19063, %r19064, %r19065};
	bar.warp.sync 	-1;
	wmma.mma.sync.aligned.row.col.m32n8k16.s32.s8.s8.s32 {%r19074, %r19075, %r19076, %r19077, %r19078, %r19079, %r19080, %r19081}, {%r1, %r1, %r1, %r1}, {%r1}, {%r19066, %r19067, %r19068, %r19069, %r19070, %r19071, %r19072, %r19073};
	bar.warp.sync 	-1;
	wmma.mma.sync.aligned.row.col.m32n8k16.s32.s8.s8.s32 {%r19082, %r19083, %r19084, %r19085, %r19086, %r19087, %r19088, %r19089}, {%r1, %r1, %r1, %r1}, {%r1}, {%r19074, %r19075, %r19076, %r19077, %r19078, %r19079, %r19080, %r19081};
	bar.warp.sync 	-1;
	wmma.mma.sync.aligned.row.col.m32n8k16.s32.s8.s8.s32 {%r19090, %r19091, %r19092, %r19093, %r19094, %r19095, %r19096, %r19097}, {%r1, %r1, %r1, %r1}, {%r1}, {%r19082, %r19083, %r19084, %r19085, %r19086, %r19087, %r19088, %r19089};
	bar.warp.sync 	-1;
	wmma.mma.sync.aligned.row.col.m32n8k16.s32.s8.s8.s32 {%r19098, %r19099, %r19100, %r19101, %r19102, %r19103, %r19104, %r19105}, {%r1, %r1, %r1, %r1}, {%r1}, {%r19090, %r19091, %r19092, %r19093, %r19094, %r19095, %r19096, %r19097};
	bar.warp.sync 	-1;
	wmma.mma.sync.aligned.row.col.m32n8k16.s32.s8.s8.s32 {%r19106, %r19107, %r19108, %r19109, %r19110, %r19111, %r19112, %r19113}, {%r1, %r1, %r1, %r1}, {%r1}, {%r19098, %r19099, %r19100, %r19101, %r19102, %r19103, %r19104, %r19105};
	bar.warp.sync 	-1;
	wmma.mma.sync.aligned.row.col.m32n8k16.s32.s8.s8.s32 {%r19114, %r19115, %r19116, %r19117, %r19118, %r19119, %r19120, %r19121}, {%r1, %r1, %r1, %r1}, {%r1}, {%r19106, %r19107, %r19108, %r19109, %r19110, %r19111, %r19112, %r19113};
	bar.warp.sync 	-1;
	wmma.mma.sync.aligned.row.col.m32n8k16.s32.s8.s8.s32 {%r19122, %r19123, %r19124, %r19125, %r19126, %r19127, %r19128, %r19129}, {%r1, %r1, %r1, %r1}, {%r1}, {%r19114, %r19115, %r19116, %r19117, %r19118, %r19119, %r19120, %r19121};
	bar.warp.sync 	-1;
	wmma.mma.sync.aligned.row.col.m32n8k16.s32.s8.s8.s32 {%r19130, %r19131, %r19132, %r19133, %r19134, %r19135, %r19136, %r19137}, {%r1, %r1, %r1, %r1}, {%r1}, {%r19122, %r19123, %r19124, %r19125, %r19126, %r19127, %r19128, %r19129};
	bar.warp.sync 	-1;
	wmma.mma.sync.aligned.row.col.m32n8k16.s32.s8.s8.s32 {%r19138, %r19139, %r19140, %r19141, %r19142, %r19143, %r19144, %r19145}, {%r1, %r1, %r1, %r1}, {%r1}, {%r19130, %r19131, %r19132, %r19133, %r19134, %r19135, %r19136, %r19137};
	bar.warp.sync 	-1;
	wmma.mma.sync.aligned.row.col.m32n8k16.s32.s8.s8.s32 {%r19146, %r19147, %r19148, %r19149, %r19150, %r19151, %r19152, %r19153}, {%r1, %r1, %r1, %r1}, {%r1}, {%r19138, %r19139, %r19140, %r19141, %r19142, %r19143, %r19144, %r19145};
	bar.warp.sync 	-1;
	wmma.mma.sync.aligned.row.col.m32n8k16.s32.s8.s8.s32 {%r19154, %r19155, %r19156, %r19157, %r19158, %r19159, %r19160, %r19161}, {%r1, %r1, %r1, %r1}, {%r1}, {%r19146, %r19147, %r19148, %r19149, %r19150, %r19151, %r19152, %r19153};
	bar.warp.sync 	-1;
	wmma.mma.sync.aligned.row.col.m32n8k16.s32.s8.s8.s32 {%r19162, %r19163, %r19164, %r19165, %r19166, %r19167, %r19168, %r19169}, {%r1, %r1, %r1, %r1}, {%r1}, {%r19154, %r19155, %r19156, %r19157, %r19158, %r19159, %r19160, %r19161};
	bar.warp.sync 	-1;
	wmma.mma.sync.aligned.row.col.m32n8k16.s32.s8.s8.s32 {%r19170, %r19171, %r19172, %r19173, %r19174, %r19175, %r19176, %r19177}, {%r1, %r1, %r1, %r1}, {%r1}, {%r19162, %r19163, %r19164, %r19165, %r19166, %r19167, %r19168, %r19169};
	bar.warp.sync 	-1;
	wmma.mma.sync.aligned.row.col.m32n8k16.s32.s8.s8.s32 {%r19178, %r19179, %r19180, %r19181, %r19182, %r19183, %r19184, %r19185}, {%r1, %r1, %r1, %r1}, {%r1}, {%r19170, %r19171, %r19172, %r19173, %r19174, %r19175, %r19176, %r19177};
	bar.warp.sync 	-1;
	wmma.mma.sync.aligned.row.col.m32n8k16.s32.s8.s8.s32 {%r19186, %r19187, %r19188, %r19189, %r19190, %r19191, %r19192, %r19193}, {%r1, %r1, %r1, %r1}, {%r1}, {%r19178, %r19179, %r19180, %r19181, %r19182, %r19183, %r19184, %r19185};
	bar.warp.sync 	-1;
	wmma.mma.sync.aligned.row.col.m32n8k16.s32.s8.s8.s32 {%r19194, %r19195, %r19196, %r19197, %r19198, %r19199, %r19200, %r19201}, {%r1, %r1, %r1, %r1}, {%r1}, {%r19186, %r19187, %r19188, %r19189, %r19190, %r19191, %r19192, %r19193};
	bar.warp.sync 	-1;
	wmma.mma.sync.aligned.row.col.m32n8k16.s32.s8.s8.s32 {%r19202, %r19203, %r19204, %r19205, %r19206, %r19207, %r19208, %r19209}, {%r1, %r1, %r1, %r1}, {%r1}, {%r19194, %r19195, %r19196, %r19197, %r19198, %r19199, %r19200, %r19201};
	bar.warp.sync 	-1;
	wmma.mma.sync.aligned.row.col.m32n8k16.s32.s8.s8.s32 {%r19210, %r19211, %r19212, %r19213, %r19214, %r19215, %r19216, %r19217}, {%r1, %r1, %r1, %r1}, {%r1}, {%r19202, %r19203, %r19204, %r19205, %r19206, %r19207, %r19208, %r19209};
	bar.warp.sync 	-1;
	wmma.mma.sync.aligned.row.col.m32n8k16.s32.s8.s8.s32 {%r19218, %r19219, %r19220, %r19221, %r19222, %r19223, %r19224, %r19225}, {%r1, %r1, %r1, %r1}, {%r1}, {%r19210, %r19211, %r19212, %r19213, %r19214, %r19215, %r19216, %r19217};
	bar.warp.sync 	-1;
	wmma.mma.sync.aligned.row.col.m32n8k16.s32.s8.s8.s32 {%r19226, %r19227, %r19228, %r19229, %r19230, %r19231, %r19232, %r19233}, {%r1, %r1, %r1, %r1}, {%r1}, {%r19218, %r19219, %r19220, %r19221, %r19222, %r19223, %r19224, %r19225};
	bar.warp.sync 	-1;
	wmma.mma.sync.aligned.row.col.m32n8k16.s32.s8.s8.s32 {%r19234, %r19235, %r19236, %r19237, %r19238, %r19239, %r19240, %r19241}, {%r1, %r1, %r1, %r1}, {%r1}, {%r19226, %r19227, %r19228, %r19229, %r19230, %r19231, %r19232, %r19233};
	bar.warp.sync 	-1;
	wmma.mma.sync.aligned.row.col.m32n8k16.s32.s8.s8.s32 {%r19242, %r19243, %r19244, %r19245, %r19246, %r19247, %r19248, %r19249}, {%r1, %r1, %r1, %r1}, {%r1}, {%r19234, %r19235, %r19236, %r19237, %r19238, %r19239, %r19240, %r19241};
	bar.warp.sync 	-1;
	wmma.mma.sync.aligned.row.col.m32n8k16.s32.s8.s8.s32 {%r19250, %r19251, %r19252, %r19253, %r19254, %r19255, %r19256, %r19257}, {%r1, %r1, %r1, %r1}, {%r1}, {%r19242, %r19243, %r19244, %r19245, %r19246, %r19247, %r19248, %r19249};
	bar.warp.sync 	-1;
	wmma.mma.sync.aligned.row.col.m32n8k16.s32.s8.s8.s32 {%r19258, %r19259, %r19260, %r19261, %r19262, %r19263, %r19264, %r19265}, {%r1, %r1, %r1, %r1}, {%r1}, {%r19250, %r19251, %r19252, %r19253, %r19254, %r19255, %r19256, %r19257};
	bar.warp.sync 	-1;
	wmma.mma.sync.aligned.row.col.m32n8k16.s32.s8.s8.s32 {%r19266, %r19267, %r19268, %r19269, %r19270, %r19271, %r19272, %r19273}, {%r1, %r1, %r1, %r1}, {%r1}, {%r19258, %r19259, %r19260, %r19261, %r19262, %r19263, %r19264, %r19265};
	bar.warp.sync 	-1;
	wmma.mma.sync.aligned.row.col.m32n8k16.s32.s8.s8.s32 {%r19274, %r19275, %r19276, %r19277, %r19278, %r19279, %r19280, %r19281}, {%r1, %r1, %r1, %r1}, {%r1}, {%r19266, %r19267, %r19268, %r19269, %r19270, %r19271, %r19272, %r19273};
	bar.warp.sync 	-1;
	wmma.mma.sync.aligned.row.col.m32n8k16.s32.s8.s8.s32 {%r19282, %r19283, %r19284, %r19285, %r19286, %r19287, %r19288, %r19289}, {%r1, %r1, %r1, %r1}, {%r1}, {%r19274, %r19275, %r19276, %r19277, %r19278, %r19279, %r19280, %r19281};
	bar.warp.sync 	-1;
	wmma.mma.sync.aligned.row.col.m32n8k16.s32.s8.s8.s32 {%r19290, %r19291, %r19292, %r19293, %r19294, %r19295, %r19296, %r19297}, {%r1, %r1, %r1, %r1}, {%r1}, {%r19282, %r19283, %r19284, %r19285, %r19286, %r19287, %r19288, %r19289};
	bar.warp.sync 	-1;
	wmma.mma.sync.aligned.row.col.m32n8k16.s32.s8.s8.s32 {%r19298, %r19299, %r19300, %r19301, %r19302, %r19303, %r19304, %r19305}, {%r1, %r1, %r1, %r1}, {%r1}, {%r19290, %r19291, %r19292, %r19293, %r19294, %r19295, %r19296, %r19297};
	bar.warp.sync 	-1;
	wmma.mma.sync.aligned.row.col.m32n8k16.s32.s8.s8.s32 {%r19306, %r19307, %r19308, %r19309, %r19310, %r19311, %r19312, %r19313}, {%r1, %r1, %r1, %r1}, {%r1}, {%r19298, %r19299, %r19300, %r19301, %r19302, %r19303, %r19304, %r19305};
	bar.warp.sync 	-1;
	wmma.mma.sync.aligned.row.col.m32n8k16.s32.s8.s8.s32 {%r19314, %r19315, %r19316, %r19317, %r19318, %r19319, %r19320, %r19321}, {%r1, %r1, %r1, %r1}, {%r1}, {%r19306, %r19307, %r19308, %r19309, %r19310, %r19311, %r19312, %r19313};
	bar.warp.sync 	-1;
	wmma.mma.sync.aligned.row.col.m32n8k16.s32.s8.s8.s32 {%r19322, %r19323, %r19324, %r19325, %r19326, %r19327, %r19328, %r19329}, {%r1, %r1, %r1, %r1}, {%r1}, {%r19314, %r19315, %r19316, %r19317, %r19318, %r19319, %r19320, %r19321};
	bar.warp.sync 	-1;
	wmma.mma.sync.aligned.row.col.m32n8k16.s32.s8.s8.s32 {%r19330, %r19331, %r19332, %r19333, %r19334, %r19335, %r19336, %r19337}, {%r1, %r1, %r1, %r1}, {%r1}, {%r19322, %r19323, %r19324, %r19325, %r19326, %r19327, %r19328, %r19329};
	bar.warp.sync 	-1;
	wmma.mma.sync.aligned.row.col.m32n8k16.s32.s8.s8.s32 {%r19338, %r19339, %r19340, %r19341, %r19342, %r19343, %r19344, %r19345}, {%r1, %r1, %r1, %r1}, {%r1}, {%r19330, %r19331, %r19332, %r19333, %r19334, %r19335, %r19336, %r19337};
	bar.warp.sync 	-1;
	wmma.mma.sync.aligned.row.col.m32n8k16.s32.s8.s8.s32 {%r19346, %r19347, %r19348, %r19349, %r19350, %r19351, %r19352, %r19353}, {%r1, %r1, %r1, %r1}, {%r1}, {%r19338, %r19339, %r19340, %r19341, %r19342, %r19343, %r19344, %r19345};
	bar.warp.sync 	-1;
	wmma.mma.sync.aligned.row.col.m32n8k16.s32.s8.s8.s32 {%r19354, %r19355, %r19356, %r19357, %r19358, %r19359, %r19360, %r19361}, {%r1, %r1, %r1, %r1}, {%r1}, {%r19346, %r19347, %r19348, %r19349, %r19350, %r19351, %r19352, %r19353};
	bar.warp.sync 	-1;
	wmma.mma.sync.aligned.row.col.m32n8k16.s32.s8.s8.s32 {%r19362, %r19363, %r19364, %r19365, %r19366, %r19367, %r19368, %r19369}, {%r1, %r1, %r1, %r1}, {%r1}, {%r19354, %r19355, %r19356, %r19357, %r19358, %r19359, %r19360, %r19361};
	bar.warp.sync 	-1;
	wmma.mma.sync.aligned.row.col.m32n8k16.s32.s8.s8.s32 {%r19370, %r19371, %r19372, %r19373, %r19374, %r19375, %r19376, %r19377}, {%r1, %r1, %r1, %r1}, {%r1}, {%r19362, %r19363, %r19364, %r19365, %r19366, %r19367, %r19368, %r19369};
	bar.warp.sync 	-1;
	wmma.mma.sync.aligned.row.col.m32n8k16.s32.s8.s8.s32 {%r19378, %r19379, %r19380, %r19381, %r19382, %r19383, %r19384, %r19385}, {%r1, %r1, %r1, %r1}, {%r1}, {%r19370, %r19371, %r19372, %r19373, %r19374, %r19375, %r19376, %r19377};
	bar.warp.sync 	-1;
	wmma.mma.sync.aligned.row.col.m32n8k16.s32.s8.s8.s32 {%r19386, %r19387, %r19388, %r19389, %r19390, %r19391, %r19392, %r19393}, {%r1, %r1, %r1, %r1}, {%r1}, {%r19378, %r19379, %r19380, %r19381, %r19382, %r19383, %r19384, %r19385};
	bar.warp.sync 	-1;
	wmma.mma.sync.aligned.row.col.m32n8k16.s32.s8.s8.s32 {%r19394, %r19395, %r19396, %r19397, %r19398, %r19399, %r19400, %r19401}, {%r1, %r1, %r1, %r1}, {%r1}, {%r19386, %r19387, %r19388, %r19389, %r19390, %r19391, %r19392, %r19393};
	bar.warp.sync 	-1;
	wmma.mma.sync.aligned.row.col.m32n8k16.s32.s8.s8.s32 {%r19402, %r19403, %r19404, %r19405, %r19406, %r19407, %r19408, %r19409}, {%r1, %r1, %r1, %r1}, {%r1}, {%r19394, %r19395, %r19396, %r19397, %r19398, %r19399, %r19400, %r19401};
	bar.warp.sync 	-1;
	wmma.mma.sync.aligned.row.col.m32n8k16.s32.s8.s8.s32 {%r19410, %r19411, %r19412, %r19413, %r19414, %r19415, %r19416, %r19417}, {%r1, %r1, %r1, %r1}, {%r1}, {%r19402, %r19403, %r19404, %r19405, %r19406, %r19407, %r19408, %r19409};
	bar.warp.sync 	-1;
	wmma.mma.sync.aligned.row.col.m32n8k16.s32.s8.s8.s32 {%r19418, %r19419, %r19420, %r19421, %r19422, %r19423, %r19424, %r19425}, {%r1, %r1, %r1, %r1}, {%r1}, {%r19410, %r19411, %r19412, %r19413, %r19414, %r19415, %r19416, %r19417};
	bar.warp.sync 	-1;
	wmma.mma.sync.aligned.row.col.m32n8k16.s32.s8.s8.s32 {%r19426, %r19427, %r19428, %r19429, %r19430, %r19431, %r19432, %r19433}, {%r1, %r1, %r1, %r1}, {%r1}, {%r19418, %r19419, %r19420, %r19421, %r19422, %r19423, %r19424, %r19425};
	bar.warp.sync 	-1;
	wmma.mma.sync.aligned.row.col.m32n8k16.s32.s8.s8.s32 {%r19434, %r19435, %r19436, %r19437, %r19438, %r19439, %r19440, %r19441}, {%r1, %r1, %r1, %r1}, {%r1}, {%r19426, %r19427, %r19428, %r19429, %r19430, %r19431, %r19432, %r19433};
	bar.warp.sync 	-1;
	wmma.mma.sync.aligned.row.col.m32n8k16.s32.s8.s8.s32 {%r19442, %r19443, %r19444, %r19445, %r19446, %r19447, %r19448, %r19449}, {%r1, %r1, %r1, %r1}, {%r1}, {%r19434, %r19435, %r19436, %r19437, %r19438, %r19439, %r19440, %r19441};
	bar.warp.sync 	-1;
	wmma.mma.sync.aligned.row.col.m32n8k16.s32.s8.s8.s32 {%r19450, %r19451, %r19452, %r19453, %r19454, %r19455, %r19456, %r19457}, {%r1, %r1, %r1, %r1}, {%r1}, {%r19442, %r19443, %r19444, %r19445, %r19446, %r19447, %r19448, %r19449};
	bar.warp.sync 	-1;
	wmma.mma.sync.aligned.row.col.m32n8k16.s32.s8.s8.s32 {%r19458, %r19459, %r19460, %r19461, %r19462, %r19463, %r19464, %r19465}, {%r1, %r1, %r1, %r1}, {%r1}, {%r19450, %r19451, %r19452, %r19453, %r19454, %r19455, %r19456, %r19457};
	bar.warp.sync 	-1;
	wmma.mma.sync.aligned.row.col.m32n8k16.s32.s8.s8.s32 {%r19466, %r19467, %r19468, %r19469, %r19470, %r19471, %r19472, %r19473}, {%r1, %r1, %r1, %r1}, {%r1}, {%r19458, %r19459, %r19460, %r19461, %r19462, %r19463, %r19464, %r19465};
	bar.warp.sync 	-1;
	wmma.mma.sync.aligned.row.col.m32n8k16.s32.s8.s8.s32 {%r19474, %r19475, %r19476, %r19477, %r19478, %r19479, %r19480, %r19481}, {%r1, %r1, %r1, %r1}, {%r1}, {%r19466, %r19467, %r19468, %r19469, %r19470, %r19471, %r19472, %r19473};
	bar.warp.sync 	-1;
	wmma.mma.sync.aligned.row.col.m32n8k16.s32.s8.s8.s32 {%r19482, %r19483, %r19484, %r19485, %r19486, %r19487, %r19488, %r19489}, {%r1, %r1, %r1, %r1}, {%r1}, {%r19474, %r19475, %r19476, %r19477, %r19478, %r19479, %r19480, %r19481};
	bar.warp.sync 	-1;
	wmma.mma.sync.aligned.row.col.m32n8k16.s32.s8.s8.s32 {%r19490, %r19491, %r19492, %r19493, %r19494, %r19495, %r19496, %r19497}, {%r1, %r1, %r1, %r1}, {%r1}, {%r19482, %r19483, %r19484, %r19485, %r19486, %r19487, %r19488, %r19489};
	bar.warp.sync 	-1;
	wmma.mma.sync.aligned.row.col.m32n8k16.s32.s8.s8.s32 {%r19498, %r19499, %r19500, %r19501, %r19502, %r19503, %r19504, %r19505}, {%r1, %r1, %r1, %r1}, {%r1}, {%r19490, %r19491, %r19492, %r19493, %r19494, %r19495, %r19496, %r19497};
	bar.warp.sync 	-1;
	wmma.mma.sync.aligned.row.col.m32n8k16.s32.s8.s8.s32 {%r19506, %r19507, %r19508, %r19509, %r19510, %r19511, %r19512, %r19513}, {%r1, %r1, %r1, %r1}, {%r1}, {%r19498, %r19499, %r19500, %r19501, %r19502, %r19503, %r19504, %r19505};
	bar.warp.sync 	-1;
	wmma.mma.sync.aligned.row.col.m32n8k16.s32.s8.s8.s32 {%r19514, %r19515, %r19516, %r19517, %r19518, %r19519, %r19520, %r19521}, {%r1, %r1, %r1, %r1}, {%r1}, {%r19506, %r19507, %r19508, %r19509, %r19510, %r19511, %r19512, %r19513};
	bar.warp.sync 	-1;
	wmma.mma.sync.aligned.row.col.m32n8k16.s32.s8.s8.s32 {%r19522, %r19523, %r19524, %r19525, %r19526, %r19527, %r19528, %r19529}, {%r1, %r1, %r1, %r1}, {%r1}, {%r19514, %r19515, %r19516, %r19517, %r19518, %r19519, %r19520, %r19521};
	bar.warp.sync 	-1;
	wmma.mma.sync.aligned.row.col.m32n8k16.s32.s8.s8.s32 {%r19530, %r19531, %r19532, %r19533, %r19534, %r19535, %r19536, %r19537}, {%r1, %r1, %r1, %r1}, {%r1}, {%r19522, %r19523, %r19524, %r19525, %r19526, %r19527, %r19528, %r19529};
	bar.warp.sync 	-1;
	wmma.mma.sync.aligned.row.col.m32n8k16.s32.s8.s8.s32 {%r19538, %r19539, %r19540, %r19541, %r19542, %r19543, %r19544, %r19545}, {%r1, %r1, %r1, %r1}, {%r1}, {%r19530, %r19531, %r19532, %r19533, %r19534, %r19535, %r19536, %r19537};
	bar.warp.sync 	-1;
	wmma.mma.sync.aligned.row.col.m32n8k16.s32.s8.s8.s32 {%r19546, %r19547, %r19548, %r19549, %r19550, %r19551, %r19552, %r19553}, {%r1, %r1, %r1, %r1}, {%r1}, {%r19538, %r19539, %r19540, %r19541, %r19542, %r19543, %r19544, %r19545};
	bar.warp.sync 	-1;
	wmma.mma.sync.aligned.row.col.m32n8k16.s32.s8.s8.s32 {%r19554, %r19555, %r19556, %r19557, %r19558, %r19559, %r19560, %r19561}, {%r1, %r1, %r1, %r1}, {%r1}, {%r19546, %r19547, %r19548, %r19549, %r19550, %r19551, %r19552, %r19553};
	bar.warp.sync 	-1;
	wmma.mma.sync.aligned.row.col.m32n8k16.s32.s8.s8.s32 {%r19562, %r19563, %r19564, %r19565, %r19566, %r19567, %r19568, %r19569}, {%r1, %r1, %r1, %r1}, {%r1}, {%r19554, %r19555, %r19556, %r19557, %r19558, %r19559, %r19560, %r19561};
	bar.warp.sync 	-1;
	wmma.mma.sync.aligned.row.col.m32n8k16.s32.s8.s8.s32 {%r19570, %r19571, %r19572, %r19573, %r19574, %r19575, %r19576, %r19577}, {%r1, %r1, %r1, %r1}, {%r1}, {%r19562, %r19563, %r19564, %r19565, %r19566, %r19567, %r19568, %r19569};
	bar.warp.sync 	-1;
	wmma.mma.sync.aligned.row.col.m32n8k16.s32.s8.s8.s32 {%r19578, %r19579, %r19580, %r19581, %r19582, %r19583, %r19584, %r19585}, {%r1, %r1, %r1, %r1}, {%r1}, {%r19570, %r19571, %r19572, %r19573, %r19574, %r19575, %r19576, %r19577};
	bar.warp.sync 	-1;
	wmma.mma.sync.aligned.row.col.m32n8k16.s32.s8.s8.s32 {%r19586, %r19587, %r19588, %r19589, %r19590, %r19591, %r19592, %r19593}, {%r1, %r1, %r1, %r1}, {%r1}, {%r19578, %r19579, %r19580, %r19581, %r19582, %r19583, %r19584, %r19585};
	bar.warp.sync 	-1;
	wmma.mma.sync.aligned.row.col.m32n8k16.s32.s8.s8.s32 {%r19594, %r19595, %r19596, %r19597, %r19598, %r19599, %r19600, %r19601}, {%r1, %r1, %r1, %r1}, {%r1}, {%r19586, %r19587, %r19588, %r19589, %r19590, %r19591, %r19592, %r19593};
	bar.warp.sync 	-1;
	wmma.mma.sync.aligned.row.col.m32n8k16.s32.s8.s8.s32 {%r19602, %r19603, %r19604, %r19605, %r19606, %r19607, %r19608, %r19609}, {%r1, %r1, %r1, %r1}, {%r1}, {%r19594, %r19595, %r19596, %r19597, %r19598, %r19599, %r19600, %r19601};
	bar.warp.sync 	-1;
	wmma.mma.sync.aligned.row.col.m32n8k16.s32.s8.s8.s32 {%r19610, %r19611, %r19612, %r19613, %r19614, %r19615, %r19616, %r19617}, {%r1, %r1, %r1, %r1}, {%r1}, {%r19602, %r19603, %r19604, %r19605, %r19606, %r19607, %r19608, %r19609};
	bar.warp.sync 	-1;
	wmma.mma.sync.aligned.row.col.m32n8k16.s32.s8.s8.s32 {%r19618, %r19619, %r19620, %r19621, %r19622, %r19623, %r19624, %r19625}, {%r1, %r1, %r1, %r1}, {%r1}, {%r19610, %r19611, %r19612, %r19613, %r19614, %r19615, %r19616, %r19617};
	bar.warp.sync 	-1;
	wmma.mma.sync.aligned.row.col.m32n8k16.s32.s8.s8.s32 {%r19626, %r19627, %r19628, %r19629, %r19630, %r19631, %r19632, %r19633}, {%r1, %r1, %r1, %r1}, {%r1}, {%r19618, %r19619, %r19620, %r19621, %r19622, %r19623, %r19624, %r19625};
	bar.warp.sync 	-1;
	wmma.mma.sync.aligned.row.col.m32n8k16.s32.s8.s8.s32 {%r19634, %r19635, %r19636, %r19637, %r19638, %r19639, %r19640, %r19641}, {%r1, %r1, %r1, %r1}, {%r1}, {%r19626, %r19627, %r19628, %r19629, %r19630, %r19631, %r19632, %r19633};
	bar.warp.sync 	-1;
	wmma.mma.sync.aligned.row.col.m32n8k16.s32.s8.s8.s32 {%r19642, %r19643, %r19644, %r19645, %r19646, %r19647, %r19648, %r19649}, {%r1, %r1, %r1, %r1}, {%r1}, {%r19634, %r19635, %r19636, %r19637, %r19638, %r19639, %r19640, %r19641};
	bar.warp.sync 	-1;
	wmma.mma.sync.aligned.row.col.m32n8k16.s32.s8.s8.s32 {%r19650, %r19651, %r19652, %r19653, %r19654, %r19655, %r19656, %r19657}, {%r1, %r1, %r1, %r1}, {%r1}, {%r19642, %r19643, %r19644, %r19645, %r19646, %r19647, %r19648, %r19649};
	bar.warp.sync 	-1;
	wmma.mma.sync.aligned.row.col.m32n8k16.s32.s8.s8.s32 {%r19658, %r19659, %r19660, %r19661, %r19662, %r19663, %r19664, %r19665}, {%r1, %r1, %r1, %r1}, {%r1}, {%r19650, %r19651, %r19652, %r19653, %r19654, %r19655, %r19656, %r19657};
	bar.warp.sync 	-1;
	wmma.mma.sync.aligned.row.col.m32n8k16.s32.s8.s8.s32 {%r19666, %r19667, %r19668, %r19669, %r19670, %r19671, %r19672, %r19673}, {%r1, %r1, %r1, %r1}, {%r1}, {%r19658, %r19659, %r19660, %r19661, %r19662, %r19663, %r19664, %r19665};
	bar.warp.sync 	-1;
	wmma.mma.sync.aligned.row.col.m32n8k16.s32.s8.s8.s32 {%r19674, %r19675, %r19676, %r19677, %r19678, %r19679, %r19680, %r19681}, {%r1, %r1, %r1, %r1}, {%r1}, {%r19666, %r19667, %r19668, %r19669, %r19670, %r19671, %r19672, %r19673};
	bar.warp.sync 	-1;
	wmma.mma.sync.aligned.row.col.m32n8k16.s32.s8.s8.s32 {%r19682, %r19683, %r19684, %r19685, %r19686, %r19687, %r19688, %r19689}, {%r1, %r1, %r1, %r1}, {%r1}, {%r19674, %r19675, %r19676, %r19677, %r19678, %r19679, %r19680, %r19681};
	bar.warp.sync 	-1;
	wmma.mma.sync.aligned.row.col.m32n8k16.s32.s8.s8.s32 {%r19690, %r19691, %r19692, %r19693, %r19694, %r19695, %r19696, %r19697}, {%r1, %r1, %r1, %r1}, {%r1}, {%r19682, %r19683, %r19684, %r19685, %r19686, %r19687, %r19688, %r19689};
	bar.warp.sync 	-1;
	wmma.mma.sync.aligned.row.col.m32n8k16.s32.s8.s8.s32 {%r19698, %r19699, %r19700, %r19701, %r19702, %r19703, %r19704, %r19705}, {%r1, %r1, %r1, %r1}, {%r1}, {%r19690, %r19691, %r19692, %r19693, %r19694, %r19695, %r19696, %r19697};
	bar.warp.sync 	-1;
	wmma.mma.sync.aligned.row.col.m32n8k16.s32.s8.s8.s32 {%r19706, %r19707, %r19708, %r19709, %r19710, %r19711, %r19712, %r19713}, {%r1, %r1, %r1, %r1}, {%r1}, {%r19698, %r19699, %r19700, %r19701, %r19702, %r19703, %r19704, %r19705};
	bar.warp.sync 	-1;
	wmma.mma.sync.aligned.row.col.m32n8k16.s32.s8.s8.s32 {%r19714, %r19715, %r19716, %r19717, %r19718, %r19719, %r19720, %r19721}, {%r1, %r1, %r1, %r1}, {%r1}, {%r19706, %r19707, %r19708, %r19709, %r19710, %r19711, %r19712, %r19713};
	bar.warp.sync 	-1;
	wmma.mma.sync.aligned.row.col.m32n8k16.s32.s8.s8.s32 {%r19722, %r19723, %r19724, %r19725, %r19726, %r19727, %r19728, %r19729}, {%r1, %r1, %r1, %r1}, {%r1}, {%r19714, %r19715, %r19716, %r19717, %r19718, %r19719, %r19720, %r19721};
	bar.warp.sync 	-1;
	wmma.mma.sync.aligned.row.col.m32n8k16.s32.s8.s8.s32 {%r19730, %r19731, %r19732, %r19733, %r19734, %r19735, %r19736, %r19737}, {%r1, %r1, %r1, %r1}, {%r1}, {%r19722, %r19723, %r19724, %r19725, %r19726, %r19727, %r19728, %r19729};
	bar.warp.sync 	-1;
	wmma.mma.sync.aligned.row.col.m32n8k16.s32.s8.s8.s32 {%r19738, %r19739, %r19740, %r19741, %r19742, %r19743, %r19744, %r19745}, {%r1, %r1, %r1, %r1}, {%r1}, {%r19730, %r19731, %r19732, %r19733, %r19734, %r19735, %r19736, %r19737};
	bar.warp.sync 	-1;
	wmma.mma.sync.aligned.row.col.m32n8k16.s32.s8.s8.s32 {%r19746, %r19747, %r19748, %r19749, %r19750, %r19751, %r19752, %r19753}, {%r1, %r1, %r1, %r1}, {%r1}, {%r19738, %r19739, %r19740, %r19741, %r19742, %r19743, %r19744, %r19745};
	bar.warp.sync 	-1;
	wmma.mma.sync.aligned.row.col.m32n8k16.s32.s8.s8.s32 {%r19754, %r19755, %r19756, %r19757, %r19758, %r19759, %r19760, %r19761}, {%r1, %r1, %r1, %r1}, {%r1}, {%r19746, %r19747, %r19748, %r19749, %r19750, %r19751, %r19752, %r19753};
	bar.warp.sync 	-1;
	wmma.mma.sync.aligned.row.col.m32n8k16.s32.s8.s8.s32 {%r19762, %r19763, %r19764, %r19765, %r19766, %r19767, %r19768, %r19769}, {%r1, %r1, %r1, %r1}, {%r1}, {%r19754, %r19755, %r19756, %r19757, %r19758, %r19759, %r19760, %r19761};
	bar.warp.sync 	-1;
	wmma.mma.sync.aligned.row.col.m32n8k16.s32.s8.s8.s32 {%r19770, %r19771, %r19772, %r19773, %r19774, %r19775, %r19776, %r19777}, {%r1, %r1, %r1, %r1}, {%r1}, {%r19762, %r19763, %r19764, %r19765, %r19766, %r19767, %r19768, %r19769};
	bar.warp.sync 	-1;
	wmma.mma.sync.aligned.row.col.m32n8k16.s32.s8.s8.s32 {%r19778, %r19779, %r19780, %r19781, %r19782, %r19783, %r19784, %r19785}, {%r1, %r1, %r1, %r1}, {%r1}, {%r19770, %r19771, %r19772, %r19773, %r19774, %r19775, %r19776, %r19777};
	bar.warp.sync 	-1;
	wmma.mma.sync.aligned.row.col.m32n8k16.s32.s8.s8.s32 {%r19786, %r19787, %r19788, %r19789, %r19790, %r19791, %r19792, %r19793}, {%r1, %r1, %r1, %r1}, {%r1}, {%r19778, %r19779, %r19780, %r19781, %r19782, %r19783, %r19784, %r19785};
	bar.warp.sync 	-1;
	wmma.mma.sync.aligned.row.col.m32n8k16.s32.s8.s8.s32 {%r19794, %r19795, %r19796, %r19797, %r19798, %r19799, %r19800, %r19801}, {%r1, %r1, %r1, %r1}, {%r1}, {%r19786, %r19787, %r19788, %r19789, %r19790, %r19791, %r19792, %r19793};
	bar.warp.sync 	-1;
	wmma.mma.sync.aligned.row.col.m32n8k16.s32.s8.s8.s32 {%r19802, %r19803, %r19804, %r19805, %r19806, %r19807, %r19808, %r19809}, {%r1, %r1, %r1, %r1}, {%r1}, {%r19794, %r19795, %r19796, %r19797, %r19798, %r19799, %r19800, %r19801};
	bar.warp.sync 	-1;
	wmma.mma.sync.aligned.row.col.m32n8k16.s32.s8.s8.s32 {%r19810, %r19811, %r19812, %r19813, %r19814, %r19815, %r19816, %r19817}, {%r1, %r1, %r1, %r1}, {%r1}, {%r19802, %r19803, %r19804, %r19805, %r19806, %r19807, %r19808, %r19809};
	bar.warp.sync 	-1;
	wmma.mma.sync.aligned.row.col.m32n8k16.s32.s8.s8.s32 {%r19818, %r19819, %r19820, %r19821, %r19822, %r19823, %r19824, %r19825}, {%r1, %r1, %r1, %r1}, {%r1}, {%r19810, %r19811, %r19812, %r19813, %r19814, %r19815, %r19816, %r19817};
	bar.warp.sync 	-1;
	wmma.mma.sync.aligned.row.col.m32n8k16.s32.s8.s8.s32 {%r19826, %r19827, %r19828, %r19829, %r19830, %r19831, %r19832, %r19833}, {%r1, %r1, %r1, %r1}, {%r1}, {%r19818, %r19819, %r19820, %r19821, %r19822, %r19823, %r19824, %r19825};
	bar.warp.sync 	-1;
	wmma.mma.sync.aligned.row.col.m32n8k16.s32.s8.s8.s32 {%r19834, %r19835, %r19836, %r19837, %r19838, %r19839, %r19840, %r19841}, {%r1, %r1, %r1, %r1}, {%r1}, {%r19826, %r19827, %r19828, %r19829, %r19830, %r19831, %r19832, %r19833};
	bar.warp.sync 	-1;
	wmma.mma.sync.aligned.row.col.m32n8k16.s32.s8.s8.s32 {%r19842, %r19843, %r19844, %r19845, %r19846, %r19847, %r19848, %r19849}, {%r1, %r1, %r1, %r1}, {%r1}, {%r19834, %r19835, %r19836, %r19837, %r19838, %r19839, %r19840, %r19841};
	bar.warp.sync 	-1;
	wmma.mma.sync.aligned.row.col.m32n8k16.s32.s8.s8.s32 {%r19850, %r19851, %r19852, %r19853, %r19854, %r19855, %r19856, %r19857}, {%r1, %r1, %r1, %r1}, {%r1}, {%r19842, %r19843, %r19844, %r19845, %r19846, %r19847, %r19848, %r19849};
	bar.warp.sync 	-1;
	wmma.mma.sync.aligned.row.col.m32n8k16.s32.s8.s8.s32 {%r19858, %r19859, %r19860, %r19861, %r19862, %r19863, %r19864, %r19865}, {%r1, %r1, %r1, %r1}, {%r1}, {%r19850, %r19851, %r19852, %r19853, %r19854, %r19855, %r19856, %r19857};
	bar.warp.sync 	-1;
	wmma.mma.sync.aligned.row.col.m32n8k16.s32.s8.s8.s32 {%r19866, %r19867, %r19868, %r19869, %r19870, %r19871, %r19872, %r19873}, {%r1, %r1, %r1, %r1}, {%r1}, {%r19858, %r19859, %r19860, %r19861, %r19862, %r19863, %r19864, %r19865};
	bar.warp.sync 	-1;
	wmma.mma.sync.aligned.row.col.m32n8k16.s32.s8.s8.s32 {%r19874, %r19875, %r19876, %r19877, %r19878, %r19879, %r19880, %r19881}, {%r1, %r1, %r1, %r1}, {%r1}, {%r19866, %r19867, %r19868, %r19869, %r19870, %r19871, %r19872, %r19873};
	bar.warp.sync 	-1;
	wmma.mma.sync.aligned.row.col.m32n8k16.s32.s8.s8.s32 {%r19882, %r19883, %r19884, %r19885, %r19886, %r19887, %r19888, %r19889}, {%r1, %r1, %r1, %r1}, {%r1}, {%r19874, %r19875, %r19876, %r19877, %r19878, %r19879, %r19880, %r19881};
	bar.warp.sync 	-1;
	wmma.mma.sync.aligned.row.col.m32n8k16.s32.s8.s8.s32 {%r19890, %r19891, %r19892, %r19893, %r19894, %r19895, %r19896, %r19897}, {%r1, %r1, %r1, %r1}, {%r1}, {%r19882, %r19883, %r19884, %r19885, %r19886, %r19887, %r19888, %r19889};
	bar.warp.sync 	-1;
	wmma.mma.sync.aligned.row.col.m32n8k16.s32.s8.s8.s32 {%r19898, %r19899, %r19900, %r19901, %r19902, %r19903, %r19904, %r19905}, {%r1, %r1, %r1, %r1}, {%r1}, {%r19890, %r19891, %r19892, %r19893, %r19894, %r19895, %r19896, %r19897};
	bar.warp.sync 	-1;
	wmma.mma.sync.aligned.row.col.m32n8k16.s32.s8.s8.s32 {%r19906, %r19907, %r19908, %r19909, %r19910, %r19911, %r19912, %r19913}, {%r1, %r1, %r1, %r1}, {%r1}, {%r19898, %r19899, %r19900, %r19901, %r19902, %r19903, %r19904, %r19905};
	bar.warp.sync 	-1;
	wmma.mma.sync.aligned.row.col.m32n8k16.s32.s8.s8.s32 {%r19914, %r19915, %r19916, %r19917, %r19918, %r19919, %r19920, %r19921}, {%r1, %r1, %r1, %r1}, {%r1}, {%r19906, %r19907, %r19908, %r19909, %r19910, %r19911, %r19912, %r19913};
	bar.warp.sync 	-1;
	wmma.mma.sync.aligned.row.col.m32n8k16.s32.s8.s8.s32 {%r19922, %r19923, %r19924, %r19925, %r19926, %r19927, %r19928, %r19929}, {%r1, %r1, %r1, %r1}, {%r1}, {%r19914, %r19915, %r19916, %r19917, %r19918, %r19919, %r19920, %r19921};
	bar.warp.sync 	-1;
	wmma.mma.sync.aligned.row.col.m32n8k16.s32.s8.s8.s32 {%r19930, %r19931, %r19932, %r19933, %r19934, %r19935, %r19936, %r19937}, {%r1, %r1, %r1, %r1}, {%r1}, {%r19922, %r19923, %r19924, %r19925, %r19926, %r19927, %r19928, %r19929};
	bar.warp.sync 	-1;
	wmma.mma.sync.aligned.row.col.m32n8k16.s32.s8.s8.s32 {%r19938, %r19939, %r19940, %r19941, %r19942, %r19943, %r19944, %r19945}, {%r1, %r1, %r1, %r1}, {%r1}, {%r19930, %r19931, %r19932, %r19933, %r19934, %r19935, %r19936, %r19937};
	bar.warp.sync 	-1;
	wmma.mma.sync.aligned.row.col.m32n8k16.s32.s8.s8.s32 {%r19946, %r19947, %r19948, %r19949, %r19950, %r19951, %r19952, %r19953}, {%r1, %r1, %r1, %r1}, {%r1}, {%r19938, %r19939, %r19940, %r19941, %r19942, %r19943, %r19944, %r19945};
	bar.warp.sync 	-1;
	wmma.mma.sync.aligned.row.col.m32n8k16.s32.s8.s8.s32 {%r19954, %r19955, %r19956, %r19957, %r19958, %r19959, %r19960, %r19961}, {%r1, %r1, %r1, %r1}, {%r1}, {%r19946, %r19947, %r19948, %r19949, %r19950, %r19951, %r19952, %r19953};
	bar.warp.sync 	-1;
	wmma.mma.sync.aligned.row.col.m32n8k16.s32.s8.s8.s32 {%r19962, %r19963, %r19964, %r19965, %r19966, %r19967, %r19968, %r19969}, {%r1, %r1, %r1, %r1}, {%r1}, {%r19954, %r19955, %r19956, %r19957, %r19958, %r19959, %r19960, %r19961};
	bar.warp.sync 	-1;
	wmma.mma.sync.aligned.row.col.m32n8k16.s32.s8.s8.s32 {%r19970, %r19971, %r19972, %r19973, %r19974, %r19975, %r19976, %r19977}, {%r1, %r1, %r1, %r1}, {%r1}, {%r19962, %r19963, %r19964, %r19965, %r19966, %r19967, %r19968, %r19969};
	bar.warp.sync 	-1;
	wmma.mma.sync.aligned.row.col.m32n8k16.s32.s8.s8.s32 {%r19978, %r19979, %r19980, %r19981, %r19982, %r19983, %r19984, %r19985}, {%r1, %r1, %r1, %r1}, {%r1}, {%r19970, %r19971, %r19972, %r19973, %r19974, %r19975, %r19976, %r19977};
	bar.warp.sync 	-1;
	wmma.mma.sync.aligned.row.col.m32n8k16.s32.s8.s8.s32 {%r19986, %r19987, %r19988, %r19989, %r19990, %r19991, %r19992, %r19993}, {%r1, %r1, %r1, %r1}, {%r1}, {%r19978, %r19979, %r19980, %r19981, %r19982, %r19983, %r19984, %r19985};
	bar.warp.sync 	-1;
	wmma.mma.sync.aligned.row.col.m32n8k16.s32.s8.s8.s32 {%r19994, %r19995, %r19996, %r19997, %r19998, %r19999, %r20000, %r20001}, {%r1, %r1, %r1, %r1}, {%r1}, {%r19986, %r19987, %r19988, %r19989, %r19990, %r19991, %r19992, %r19993};
	bar.warp.sync 	-1;
	wmma.mma.sync.aligned.row.col.m32n8k16.s32.s8.s8.s32 {%r20002, %r20003, %r20004, %r20005, %r20006, %r20007, %r20008, %r20009}, {%r1, %r1, %r1, %r1}, {%r1}, {%r19994, %r19995, %r19996, %r19997, %r19998, %r19999, %r20000, %r20001};
	bar.warp.sync 	-1;
	wmma.mma.sync.aligned.row.col.m32n8k16.s32.s8.s8.s32 {%r20010, %r20011, %r20012, %r20013, %r20014, %r20015, %r20016, %r20017}, {%r1, %r1, %r1, %r1}, {%r1}, {%r20002, %r20003, %r20004, %r20005, %r20006, %r20007, %r20008, %r20009};
	bar.warp.sync 	-1;
	wmma.mma.sync.aligned.row.col.m32n8k16.s32.s8.s8.s32 {%r20018, %r20019, %r20020, %r20021, %r20022, %r20023, %r20024, %r20025}, {%r1, %r1, %r1, %r1}, {%r1}, {%r20010, %r20011, %r20012, %r20013, %r20014, %r20015, %r20016, %r20017};
	bar.warp.sync 	-1;
	wmma.mma.sync.aligned.row.col.m32n8k16.s32.s8.s8.s32 {%r20026, %r20027, %r20028, %r20029, %r20030, %r20031, %r20032, %r20033}, {%r1, %r1, %r1, %r1}, {%r1}, {%r20018, %r20019, %r20020, %r20021, %r20022, %r20023, %r20024, %r20025};
	bar.warp.sync 	-1;
	wmma.mma.sync.aligned.row.col.m32n8k16.s32.s8.s8.s32 {%r20034, %r20035, %r20036, %r20037, %r20038, %r20039, %r20040, %r20041}, {%r1, %r1, %r1, %r1}, {%r1}, {%r20026, %r20027, %r20028, %r20029, %r20030, %r20031, %r20032, %r20033};
	bar.warp.sync 	-1;
	wmma.mma.sync.aligned.row.col.m32n8k16.s32.s8.s8.s32 {%r20042, %r20043, %r20044, %r20045, %r20046, %r20047, %r20048, %r20049}, {%r1, %r1, %r1, %r1}, {%r1}, {%r20034, %r20035, %r20036, %r20037, %r20038, %r20039, %r20040, %r20041};
	bar.warp.sync 	-1;
	wmma.mma.sync.aligned.row.col.m32n8k16.s32.s8.s8.s32 {%r20050, %r20051, %r20052, %r20053, %r20054, %r20055, %r20056, %r20057}, {%r1, %r1, %r1, %r1}, {%r1}, {%r20042, %r20043, %r20044, %r20045, %r20046, %r20047, %r20048, %r20049};
	bar.warp.sync 	-1;
	wmma.mma.sync.aligned.row.col.m32n8k16.s32.s8.s8.s32 {%r20058, %r20059, %r20060, %r20061, %r20062, %r20063, %r20064, %r20065}, {%r1, %r1, %r1, %r1}, {%r1}, {%r20050, %r20051, %r20052, %r20053, %r20054, %r20055, %r20056, %r20057};
	bar.warp.sync 	-1;
	wmma.mma.sync.aligned.row.col.m32n8k16.s32.s8.s8.s32 {%r20066, %r20067, %r20068, %r20069, %r20070, %r20071, %r20072, %r20073}, {%r1, %r1, %r1, %r1}, {%r1}, {%r20058, %r20059, %r20060, %r20061, %r20062, %r20063, %r20064, %r20065};
	bar.warp.sync 	-1;
	wmma.mma.sync.aligned.row.col.m32n8k16.s32.s8.s8.s32 {%r20074, %r20075, %r20076, %r20077, %r20078, %r20079, %r20080, %r20081}, {%r1, %r1, %r1, %r1}, {%r1}, {%r20066, %r20067, %r20068, %r20069, %r20070, %r20071, %r20072, %r20073};
	bar.warp.sync 	-1;
	wmma.mma.sync.aligned.row.col.m32n8k16.s32.s8.s8.s32 {%r20082, %r20083, %r20084, %r20085, %r20086, %r20087, %r20088, %r20089}, {%r1, %r1, %r1, %r1}, {%r1}, {%r20074, %r20075, %r20076, %r20077, %r20078, %r20079, %r20080, %r20081};
	bar.warp.sync 	-1;
	wmma.mma.sync.aligned.row.col.m32n8k16.s32.s8.s8.s32 {%r20090, %r20091, %r20092, %r20093, %r20094, %r20095, %r20096, %r20097}, {%r1, %r1, %r1, %r1}, {%r1}, {%r20082, %r20083, %r20084, %r20085, %r20086, %r20087, %r20088, %r20089};
	bar.warp.sync 	-1;
	wmma.mma.sync.aligned.row.col.m32n8k16.s32.s8.s8.s32 {%r20098, %r20099, %r20100, %r20101, %r20102, %r20103, %r20104, %r20105}, {%r1, %r1, %r1, %r1}, {%r1}, {%r20090, %r20091, %r20092, %r20093, %r20094, %r20095, %r20096, %r20097};
	bar.warp.sync 	-1;
	wmma.mma.sync.aligned.row.col.m32n8k16.s32.s8.s8.s32 {%r20106, %r20107, %r20108, %r20109, %r20110, %r20111, %r20112, %r20113}, {%r1, %r1, %r1, %r1}, {%r1}, {%r20098, %r20099, %r20100, %r20101, %r20102, %r20103, %r20104, %r20105};
	bar.warp.sync 	-1;
	wmma.mma.sync.aligned.row.col.m32n8k16.s32.s8.s8.s32 {%r20114, %r20115, %r20116, %r20117, %r20118, %r20119, %r20120, %r20121}, {%r1, %r1, %r1, %r1}, {%r1}, {%r20106, %r20107, %r20108, %r20109, %r20110, %r20111, %r20112, %r20113};
	bar.warp.sync 	-1;
	wmma.mma.sync.aligned.row.col.m32n8k16.s32.s8.s8.s32 {%r20122, %r20123, %r20124, %r20125, %r20126, %r20127, %r20128, %r20129}, {%r1, %r1, %r1, %r1}, {%r1}, {%r20114, %r20115, %r20116, %r20117, %r20118, %r20119, %r20120, %r20121};
	bar.warp.sync 	-1;
	wmma.mma.sync.aligned.row.col.m32n8k16.s32.s8.s8.s32 {%r20130, %r20131, %r20132, %r20133, %r20134, %r20135, %r20136, %r20137}, {%r1, %r1, %r1, %r1}, {%r1}, {%r20122, %r20123, %r20124, %r20125, %r20126, %r20127, %r20128, %r20129};
	bar.warp.sync 	-1;
	wmma.mma.sync.aligned.row.col.m32n8k16.s32.s8.s8.s32 {%r20138, %r20139, %r20140, %r20141, %r20142, %r20143, %r20144, %r20145}, {%r1, %r1, %r1, %r1}, {%r1}, {%r20130, %r20131, %r20132, %r20133, %r20134, %r20135, %r20136, %r20137};
	bar.warp.sync 	-1;
	wmma.mma.sync.aligned.row.col.m32n8k16.s32.s8.s8.s32 {%r20146, %r20147, %r20148, %r20149, %r20150, %r20151, %r20152, %r20153}, {%r1, %r1, %r1, %r1}, {%r1}, {%r20138, %r20139, %r20140, %r20141, %r20142, %r20143, %r20144, %r20145};
	bar.warp.sync 	-1;
	wmma.mma.sync.aligned.row.col.m32n8k16.s32.s8.s8.s32 {%r20154, %r20155, %r20156, %r20157, %r20158, %r20159, %r20160, %r20161}, {%r1, %r1, %r1, %r1}, {%r1}, {%r20146, %r20147, %r20148, %r20149, %r20150, %r20151, %r20152, %r20153};
	bar.warp.sync 	-1;
	wmma.mma.sync.aligned.row.col.m32n8k16.s32.s8.s8.s32 {%r20162, %r20163, %r20164, %r20165, %r20166, %r20167, %r20168, %r20169}, {%r1, %r1, %r1, %r1}, {%r1}, {%r20154, %r20155, %r20156, %r20157, %r20158, %r20159, %r20160, %r20161};
	bar.warp.sync 	-1;
	wmma.mma.sync.aligned.row.col.m32n8k16.s32.s8.s8.s32 {%r20170, %r20171, %r20172, %r20173, %r20174, %r20175, %r20176, %r20177}, {%r1, %r1, %r1, %r1}, {%r1}, {%r20162, %r20163, %r20164, %r20165, %r20166, %r20167, %r20168, %r20169};
	bar.warp.sync 	-1;
	wmma.mma.sync.aligned.row.col.m32n8k16.s32.s8.s8.s32 {%r20178, %r20179, %r20180, %r20181, %r20182, %r20183, %r20184, %r20185}, {%r1, %r1, %r1, %r1}, {%r1}, {%r20170, %r20171, %r20172, %r20173, %r20174, %r20175, %r20176, %r20177};
	bar.warp.sync 	-1;
	wmma.mma.sync.aligned.row.col.m32n8k16.s32.s8.s8.s32 {%r20186, %r20187, %r20188, %r20189, %r20190, %r20191, %r20192, %r20193}, {%r1, %r1, %r1, %r1}, {%r1}, {%r20178, %r20179, %r20180, %r20181, %r20182, %r20183, %r20184, %r20185};
	bar.warp.sync 	-1;
	wmma.mma.sync.aligned.row.col.m32n8k16.s32.s8.s8.s32 {%r20194, %r20195, %r20196, %r20197, %r20198, %r20199, %r20200, %r20201}, {%r1, %r1, %r1, %r1}, {%r1}, {%r20186, %r20187, %r20188, %r20189, %r20190, %r20191, %r20192, %r20193};
	bar.warp.sync 	-1;
	wmma.mma.sync.aligned.row.col.m32n8k16.s32.s8.s8.s32 {%r20202, %r20203, %r20204, %r20205, %r20206, %r20207, %r20208, %r20209}, {%r1, %r1, %r1, %r1}, {%r1}, {%r20194, %r20195, %r20196, %r20197, %r20198, %r20199, %r20200, %r20201};
	bar.warp.sync 	-1;
	wmma.mma.sync.aligned.row.col.m32n8k16.s32.s8.s8.s32 {%r20210, %r20211, %r20212, %r20213, %r20214, %r20215, %r20216, %r20217}, {%r1, %r1, %r1, %r1}, {%r1}, {%r20202, %r20203, %r20204, %r20205, %r20206, %r20207, %r20208, %r20209};
	bar.warp.sync 	-1;
	wmma.mma.sync.aligned.row.col.m32n8k16.s32.s8.s8.s32 {%r20218, %r20219, %r20220, %r20221, %r20222, %r20223, %r20224, %r20225}, {%r1, %r1, %r1, %r1}, {%r1}, {%r20210, %r20211, %r20212, %r20213, %r20214, %r20215, %r20216, %r20217};
	bar.warp.sync 	-1;
	wmma.mma.sync.aligned.row.col.m32n8k16.s32.s8.s8.s32 {%r20226, %r20227, %r20228, %r20229, %r20230, %r20231, %r20232, %r20233}, {%r1, %r1, %r1, %r1}, {%r1}, {%r20218, %r20219, %r20220, %r20221, %r20222, %r20223, %r20224, %r20225};
	bar.warp.sync 	-1;
	wmma.mma.sync.aligned.row.col.m32n8k16.s32.s8.s8.s32 {%r20234, %r20235, %r20236, %r20237, %r20238, %r20239, %r20240, %r20241}, {%r1, %r1, %r1, %r1}, {%r1}, {%r20226, %r20227, %r20228, %r20229, %r20230, %r20231, %r20232, %r20233};
	bar.warp.sync 	-1;
	wmma.mma.sync.aligned.row.col.m32n8k16.s32.s8.s8.s32 {%r20242, %r20243, %r20244, %r20245, %r20246, %r20247, %r20248, %r20249}, {%r1, %r1, %r1, %r1}, {%r1}, {%r20234, %r20235, %r20236, %r20237, %r20238, %r20239, %r20240, %r20241};
	bar.warp.sync 	-1;
	wmma.mma.sync.aligned.row.col.m32n8k16.s32.s8.s8.s32 {%r20250, %r20251, %r20252, %r20253, %r20254, %r20255, %r20256, %r20257}, {%r1, %r1, %r1, %r1}, {%r1}, {%r20242, %r20243, %r20244, %r20245, %r20246, %r20247, %r20248, %r20249};
	bar.warp.sync 	-1;
	wmma.mma.sync.aligned.row.col.m32n8k16.s32.s8.s8.s32 {%r20258, %r20259, %r20260, %r20261, %r20262, %r20263, %r20264, %r20265}, {%r1, %r1, %r1, %r1}, {%r1}, {%r20250, %r20251, %r20252, %r20253, %r20254, %r20255, %r20256, %r20257};
	bar.warp.sync 	-1;
	wmma.mma.sync.aligned.row.col.m32n8k16.s32.s8.s8.s32 {%r20266, %r20267, %r20268, %r20269, %r20270, %r20271, %r20272, %r20273}, {%r1, %r1, %r1, %r1}, {%r1}, {%r20258, %r20259, %r20260, %r20261, %r20262, %r20263, %r20264, %r20265};
	bar.warp.sync 	-1;
	wmma.mma.sync.aligned.row.col.m32n8k16.s32.s8.s8.s32 {%r20274, %r20275, %r20276, %r20277, %r20278, %r20279, %r20280, %r20281}, {%r1, %r1, %r1, %r1}, {%r1}, {%r20266, %r20267, %r20268, %r20269, %r20270, %r20271, %r20272, %r20273};
	bar.warp.sync 	-1;
	wmma.mma.sync.aligned.row.col.m32n8k16.s32.s8.s8.s32 {%r20282, %r20283, %r20284, %r20285, %r20286, %r20287, %r20288, %r20289}, {%r1, %r1, %r1, %r1}, {%r1}, {%r20274, %r20275, %r20276, %r20277, %r20278, %r20279, %r20280, %r20281};
	bar.warp.sync 	-1;
	wmma.mma.sync.aligned.row.col.m32n8k16.s32.s8.s8.s32 {%r20290, %r20291, %r20292, %r20293, %r20294, %r20295, %r20296, %r20297}, {%r1, %r1, %r1, %r1}, {%r1}, {%r20282, %r20283, %r20284, %r20285, %r20286, %r20287, %r20288, %r20289};
	bar.warp.sync 	-1;
	wmma.mma.sync.aligned.row.col.m32n8k16.s32.s8.s8.s32 {%r20298, %r20299, %r20300, %r20301, %r20302, %r20303, %r20304, %r20305}, {%r1, %r1, %r1, %r1}, {%r1}, {%r20290, %r20291, %r20292, %r20293, %r20294, %r20295, %r20296, %r20297};
	bar.warp.sync 	-1;
	wmma.mma.sync.aligned.row.col.m32n8k16.s32.s8.s8.s32 {%r20306, %r20307, %r20308, %r20309, %r20310, %r20311, %r20312, %r20313}, {%r1, %r1, %r1, %r1}, {%r1}, {%r20298, %r20299, %r20300, %r20301, %r20302, %r20303, %r20304, %r20305};
	bar.warp.sync 	-1;
	wmma.mma.sync.aligned.row.col.m32n8k16.s32.s8.s8.s32 {%r20314, %r20315, %r20316, %r20317, %r20318, %r20319, %r20320, %r20321}, {%r1, %r1, %r1, %r1}, {%r1}, {%r20306, %r20307, %r20308, %r20309, %r20310, %r20311, %r20312, %r20313};
	bar.warp.sync 	-1;
	wmma.mma.sync.aligned.row.col.m32n8k16.s32.s8.s8.s32 {%r20322, %r20323, %r20324, %r20325, %r20326, %r20327, %r20328, %r20329}, {%r1, %r1, %r1, %r1}, {%r1}, {%r20314, %r20315, %r20316, %r20317, %r20318, %r20319, %r20320, %r20321};
	bar.warp.sync 	-1;
	wmma.mma.sync.aligned.row.col.m32n8k16.s32.s8.s8.s32 {%r20330, %r20331, %r20332, %r20333, %r20334, %r20335, %r20336, %r20337}, {%r1, %r1, %r1, %r1}, {%r1}, {%r20322, %r20323, %r20324, %r20325, %r20326, %r20327, %r20328, %r20329};
	bar.warp.sync 	-1;
	wmma.mma.sync.aligned.row.col.m32n8k16.s32.s8.s8.s32 {%r20338, %r20339, %r20340, %r20341, %r20342, %r20343, %r20344, %r20345}, {%r1, %r1, %r1, %r1}, {%r1}, {%r20330, %r20331, %r20332, %r20333, %r20334, %r20335, %r20336, %r20337};
	bar.warp.sync 	-1;
	wmma.mma.sync.aligned.row.col.m32n8k16.s32.s8.s8.s32 {%r20346, %r20347, %r20348, %r20349, %r20350, %r20351, %r20352, %r20353}, {%r1, %r1, %r1, %r1}, {%r1}, {%r20338, %r20339, %r20340, %r20341, %r20342, %r20343, %r20344, %r20345};
	bar.warp.sync 	-1;
	wmma.mma.sync.aligned.row.col.m32n8k16.s32.s8.s8.s32 {%r20354, %r20355, %r20356, %r20357, %r20358, %r20359, %r20360, %r20361}, {%r1, %r1, %r1, %r1}, {%r1}, {%r20346, %r20347, %r20348, %r20349, %r20350, %r20351, %r20352, %r20353};
	bar.warp.sync 	-1;
	wmma.mma.sync.aligned.row.col.m32n8k16.s32.s8.s8.s32 {%r20362, %r20363, %r20364, %r20365, %r20366, %r20367, %r20368, %r20369}, {%r1, %r1, %r1, %r1}, {%r1}, {%r20354, %r20355, %r20356, %r20357, %r20358, %r20359, %r20360, %r20361};
	bar.warp.sync 	-1;
	wmma.mma.sync.aligned.row.col.m32n8k16.s32.s8.s8.s32 {%r20370, %r20371, %r20372, %r20373, %r20374, %r20375, %r20376, %r20377}, {%r1, %r1, %r1, %r1}, {%r1}, {%r20362, %r20363, %r20364, %r20365, %r20366, %r20367, %r20368, %r20369};
	bar.warp.sync 	-1;
	wmma.mma.sync.aligned.row.col.m32n8k16.s32.s8.s8.s32 {%r20378, %r20379, %r20380, %r20381, %r20382, %r20383, %r20384, %r20385}, {%r1, %r1, %r1, %r1}, {%r1}, {%r20370, %r20371, %r20372, %r20373, %r20374, %r20375, %r20376, %r20377};
	bar.warp.sync 	-1;
	wmma.mma.sync.aligned.row.col.m32n8k16.s32.s8.s8.s32 {%r20386, %r20387, %r20388, %r20389, %r20390, %r20391, %r20392, %r20393}, {%r1, %r1, %r1, %r1}, {%r1}, {%r20378, %r20379, %r20380, %r20381, %r20382, %r20383, %r20384, %r20385};
	bar.warp.sync 	-1;
	wmma.mma.sync.aligned.row.col.m32n8k16.s32.s8.s8.s32 {%r20394, %r20395, %r20396, %r20397, %r20398, %r20399, %r20400, %r20401}, {%r1, %r1, %r1, %r1}, {%r1}, {%r20386, %r20387, %r20388, %r20389, %r20390, %r20391, %r20392, %r20393};
	bar.warp.sync 	-1;
	wmma.mma.sync.aligned.row.col.m32n8k16.s32.s8.s8.s32 {%r20402, %r20403, %r20404, %r20405, %r20406, %r20407, %r20408, %r20409}, {%r1, %r1, %r1, %r1}, {%r1}, {%r20394, %r20395, %r20396, %r20397, %r20398, %r20399, %r20400, %r20401};
	bar.warp.sync 	-1;
	wmma.mma.sync.aligned.row.col.m32n8k16.s32.s8.s8.s32 {%r20410, %r20411, %r20412, %r20413, %r20414, %r20415, %r20416, %r20417}, {%r1, %r1, %r1, %r1}, {%r1}, {%r20402, %r20403, %r20404, %r20405, %r20406, %r20407, %r20408, %r20409};
	bar.warp.sync 	-1;
	wmma.mma.sync.aligned.row.col.m32n8k16.s32.s8.s8.s32 {%r20418, %r20419, %r20420, %r20421, %r20422, %r20423, %r20424, %r20425}, {%r1, %r1, %r1, %r1}, {%r1}, {%r20410, %r20411, %r20412, %r20413, %r20414, %r20415, %r20416, %r20417};
	bar.warp.sync 	-1;
	wmma.mma.sync.aligned.row.col.m32n8k16.s32.s8.s8.s32 {%r20426, %r20427, %r20428, %r20429, %r20430, %r20431, %r20432, %r20433}, {%r1, %r1, %r1, %r1}, {%r1}, {%r20418, %r20419, %r20420, %r20421, %r20422, %r20423, %r20424, %r20425};
	bar.warp.sync 	-1;
	wmma.mma.sync.aligned.row.col.m32n8k16.s32.s8.s8.s32 {%r20434, %r20435, %r20436, %r20437, %r20438, %r20439, %r20440, %r20441}, {%r1, %r1, %r1, %r1}, {%r1}, {%r20426, %r20427, %r20428, %r20429, %r20430, %r20431, %r20432, %r20433};
	bar.warp.sync 	-1;
	wmma.mma.sync.aligned.row.col.m32n8k16.s32.s8.s8.s32 {%r20442, %r20443, %r20444, %r20445, %r20446, %r20447, %r20448, %r20449}, {%r1, %r1, %r1, %r1}, {%r1}, {%r20434, %r20435, %r20436, %r20437, %r20438, %r20439, %r20440, %r20441};
	bar.warp.sync 	-1;
	wmma.mma.sync.aligned.row.col.m32n8k16.s32.s8.s8.s32 {%r20450, %r20451, %r20452, %r20453, %r20454, %r20455, %r20456, %r20457}, {%r1, %r1, %r1, %r1}, {%r1}, {%r20442, %r20443, %r20444, %r20445, %r20446, %r20447, %r20448, %r20449};
	bar.warp.sync 	-1;
	wmma.mma.sync.aligned.row.col.m32n8k16.s32.s8.s8.s32 {%r20458, %r20459, %r20460, %r20461, %r20462, %r20463, %r20464, %r20465}, {%r1, %r1, %r1, %r1}, {%r1}, {%r20450, %r20451, %r20452, %r20453, %r20454, %r20455, %r20456, %r20457};
	bar.warp.sync 	-1;
	wmma.mma.sync.aligned.row.col.m32n8k16.s32.s8.s8.s32 {%r20466, %r20467, %r20468, %r20469, %r20470, %r20471, %r20472, %r20473}, {%r1, %r1, %r1, %r1}, {%r1}, {%r20458, %r20459, %r20460, %r20461, %r20462, %r20463, %r20464, %r20465};
	bar.warp.sync 	-1;
	wmma.mma.sync.aligned.row.col.m32n8k16.s32.s8.s8.s32 {%r20474, %r20475, %r20476, %r20477, %r20478, %r20479, %r20480, %r20481}, {%r1, %r1, %r1, %r1}, {%r1}, {%r20466, %r20467, %r20468, %r20469, %r20470, %r20471, %r20472, %r20473};
	bar.warp.sync 	-1;
	wmma.mma.sync.aligned.row.col.m32n8k16.s32.s8.s8.s32 {%r20482, %r20483, %r20484, %r20485, %r20486, %r20487, %r20488, %r20489}, {%r1, %r1, %r1, %r1}, {%r1}, {%r20474, %r20475, %r20476, %r20477, %r20478, %r20479, %r20480, %r20481};
	bar.warp.sync 	-1;
	wmma.mma.sync.aligned.row.col.m32n8k16.s32.s8.s8.s32 {%r20490, %r20491, %r20492, %r20493, %r20494, %r20495, %r20496, %r20497}, {%r1, %r1, %r1, %r1}, {%r1}, {%r20482, %r20483, %r20484, %r20485, %r20486, %r20487, %r20488, %r20489};
	bar.warp.sync 	-1;
	wmma.mma.sync.aligned.row.col.m32n8k16.s32.s8.s8.s32 {%r20498, %r20499, %r20500, %r20501, %r20502, %r20503, %r20504, %r20505}, {%r1, %r1, %r1, %r1}, {%r1}, {%r20490, %r20491, %r20492, %r20493, %r20494, %r20495, %r20496, %r20497};
	bar.warp.sync 	-1;
	wmma.mma.sync.aligned.row.col.m32n8k16.s32.s8.s8.s32 {%r20506, %r20507, %r20508, %r20509, %r20510, %r20511, %r20512, %r20513}, {%r1, %r1, %r1, %r1}, {%r1}, {%r20498, %r20499, %r20500, %r20501, %r20502, %r20503, %r20504, %r20505};
	bar.warp.sync 	-1;
	wmma.mma.sync.aligned.row.col.m32n8k16.s32.s8.s8.s32 {%r20514, %r20515, %r20516, %r20517, %r20518, %r20519, %r20520, %r20521}, {%r1, %r1, %r1, %r1}, {%r1}, {%r20506, %r20507, %r20508, %r20509, %r20510, %r20511, %r20512, %r20513};
	bar.warp.sync 	-1;
	wmma.mma.sync.aligned.row.col.m32n8k16.s32.s8.s8.s32 {%r20522, %r20523, %r20524, %r20525, %r20526, %r20527, %r20528, %r20529}, {%r1, %r1, %r1, %r1}, {%r1}, {%r20514, %r20515, %r20516, %r20517, %r20518, %r20519, %r20520, %r20521};
	bar.warp.sync 	-1;
	wmma.mma.sync.aligned.row.col.m32n8k16.s32.s8.s8.s32 {%r20530, %r20531, %r20532, %r20533, %r20534, %r20535, %r20536, %r20537}, {%r1, %r1, %r1, %r1}, {%r1}, {%r20522, %r20523, %r20524, %r20525, %r20526, %r20527, %r20528, %r20529};
	bar.warp.sync 	-1;
	wmma.mma.sync.aligned.row.col.m32n8k16.s32.s8.s8.s32 {%r20538, %r20539, %r20540, %r20541, %r20542, %r20543, %r20544, %r20545}, {%r1, %r1, %r1, %r1}, {%r1}, {%r20530, %r20531, %r20532, %r20533, %r20534, %r20535, %r20536, %r20537};
	bar.warp.sync 	-1;
	wmma.mma.sync.aligned.row.col.m32n8k16.s32.s8.s8.s32 {%r20546, %r20547, %r20548, %r20549, %r20550, %r20551, %r20552, %r20553}, {%r1, %r1, %r1, %r1}, {%r1}, {%r20538, %r20539, %r20540, %r20541, %r20542, %r20543, %r20544, %r20545};
	bar.warp.sync 	-1;
	wmma.mma.sync.aligned.row.col.m32n8k16.s32.s8.s8.s32 {%r20554, %r20555, %r20556, %r20557, %r20558, %r20559, %r20560, %r20561}, {%r1, %r1, %r1, %r1}, {%r1}, {%r20546, %r20547, %r20548, %r20549, %r20550, %r20551, %r20552, %r20553};
	bar.warp.sync 	-1;
	wmma.mma.sync.aligned.row.col.m32n8k16.s32.s8.s8.s32 {%r20562, %r20563, %r20564, %r20565, %r20566, %r20567, %r20568, %r20569}, {%r1, %r1, %r1, %r1}, {%r1}, {%r20554, %r20555, %r20556, %r20557, %r20558, %r20559, %r20560, %r20561};
	bar.warp.sync 	-1;
	wmma.mma.sync.aligned.row.col.m32n8k16.s32.s8.s8.s32 {%r20570, %r20571, %r20572, %r20573, %r20574, %r20575, %r20576, %r20577}, {%r1, %r1, %r1, %r1}, {%r1}, {%r20562, %r20563, %r20564, %r20565, %r20566, %r20567, %r20568, %r20569};
	bar.warp.sync 	-1;
	wmma.mma.sync.aligned.row.col.m32n8k16.s32.s8.s8.s32 {%r20578, %r20579, %r20580, %r20581, %r20582, %r20583, %r20584, %r20585}, {%r1, %r1, %r1, %r1}, {%r1}, {%r20570, %r20571, %r20572, %r20573, %r20574, %r20575, %r20576, %r20577};
	bar.warp.sync 	-1;
	wmma.mma.sync.aligned.row.col.m32n8k16.s32.s8.s8.s32 {%r20586, %r20587, %r20588, %r20589, %r20590, %r20591, %r20592, %r20593}, {%r1, %r1, %r1, %r1}, {%r1}, {%r20578, %r20579, %r20580, %r20581, %r20582, %r20583, %r20584, %r20585};
	bar.warp.sync 	-1;
	wmma.mma.sync.aligned.row.col.m32n8k16.s32.s8.s8.s32 {%r20594, %r20595, %r20596, %r20597, %r20598, %r20599, %r20600, %r20601}, {%r1, %r1, %r1, %r1}, {%r1}, {%r20586, %r20587, %r20588, %r20589, %r20590, %r20591, %r20592, %r20593};
	bar.warp.sync 	-1;
	wmma.mma.sync.aligned.row.col.m32n8k16.s32.s8.s8.s32 {%r20602, %r20603, %r20604, %r20605, %r20606, %r20607, %r20608, %r20609}, {%r1, %r1, %r1, %r1}, {%r1}, {%r20594, %r20595, %r20596, %r20597, %r20598, %r20599, %r20600, %r20601};
	bar.warp.sync 	-1;
	wmma.mma.sync.aligned.row.col.m32n8k16.s32.s8.s8.s32 {%r20610, %r20611, %r20612, %r20613, %r20614, %r20615, %r20616, %r20617}, {%r1, %r1, %r1, %r1}, {%r1}, {%r20602, %r20603, %r20604, %r20605, %r20606, %r20607, %r20608, %r20609};
	bar.warp.sync 	-1;
	wmma.mma.sync.aligned.row.col.m32n8k16.s32.s8.s8.s32 {%r20618, %r20619, %r20620, %r20621, %r20622, %r20623, %r20624, %r20625}, {%r1, %r1, %r1, %r1}, {%r1}, {%r20610, %r20611, %r20612, %r20613, %r20614, %r20615, %r20616, %r20617};
	bar.warp.sync 	-1;
	wmma.mma.sync.aligned.row.col.m32n8k16.s32.s8.s8.s32 {%r20626, %r20627, %r20628, %r20629, %r20630, %r20631, %r20632, %r20633}, {%r1, %r1, %r1, %r1}, {%r1}, {%r20618, %r20619, %r20620, %r20621, %r20622, %r20623, %r20624, %r20625};
	bar.warp.sync 	-1;
	wmma.mma.sync.aligned.row.col.m32n8k16.s32.s8.s8.s32 {%r20634, %r20635, %r20636, %r20637, %r20638, %r20639, %r20640, %r20641}, {%r1, %r1, %r1, %r1}, {%r1}, {%r20626, %r20627, %r20628, %r20629, %r20630, %r20631, %r20632, %r20633};
	bar.warp.sync 	-1;
	wmma.mma.sync.aligned.row.col.m32n8k16.s32.s8.s8.s32 {%r20642, %r20643, %r20644, %r20645, %r20646, %r20647, %r20648, %r20649}, {%r1, %r1, %r1, %r1}, {%r1}, {%r20634, %r20635, %r20636, %r20637, %r20638, %r20639, %r20640, %r20641};
	bar.warp.sync 	-1;
	wmma.mma.sync.aligned.row.col.m32n8k16.s32.s8.s8.s32 {%r20650, %r20651, %r20652, %r20653, %r20654, %r20655, %r20656, %r20657}, {%r1, %r1, %r1, %r1}, {%r1}, {%r20642, %r20643, %r20644, %r20645, %r20646, %r20647, %r20648, %r20649};
	bar.warp.sync 	-1;
	wmma.mma.sync.aligned.row.col.m32n8k16.s32.s8.s8.s32 {%r20658, %r20659, %r20660, %r20661, %r20662, %r20663, %r20664, %r20665}, {%r1, %r1, %r1, %r1}, {%r1}, {%r20650, %r20651, %r20652, %r20653, %r20654, %r20655, %r20656, %r20657};
	bar.warp.sync 	-1;
	wmma.mma.sync.aligned.row.col.m32n8k16.s32.s8.s8.s32 {%r20666, %r20667, %r20668, %r20669, %r20670, %r20671, %r20672, %r20673}, {%r1, %r1, %r1, %r1}, {%r1}, {%r20658, %r20659, %r20660, %r20661, %r20662, %r20663, %r20664, %r20665};
	bar.warp.sync 	-1;
	wmma.mma.sync.aligned.row.col.m32n8k16.s32.s8.s8.s32 {%r20674, %r20675, %r20676, %r20677, %r20678, %r20679, %r20680, %r20681}, {%r1, %r1, %r1, %r1}, {%r1}, {%r20666, %r20667, %r20668, %r20669, %r20670, %r20671, %r20672, %r20673};
	bar.warp.sync 	-1;
	wmma.mma.sync.aligned.row.col.m32n8k16.s32.s8.s8.s32 {%r20682, %r20683, %r20684, %r20685, %r20686, %r20687, %r20688, %r20689}, {%r1, %r1, %r1, %r1}, {%r1}, {%r20674, %r20675, %r20676, %r20677, %r20678, %r20679, %r20680, %r20681};
	bar.warp.sync 	-1;
	wmma.mma.sync.aligned.row.col.m32n8k16.s32.s8.s8.s32 {%r20690, %r20691, %r20692, %r20693, %r20694, %r20695, %r20696, %r20697}, {%r1, %r1, %r1, %r1}, {%r1}, {%r20682, %r20683, %r20684, %r20685, %r20686, %r20687, %r20688, %r20689};
	bar.warp.sync 	-1;
	wmma.mma.sync.aligned.row.col.m32n8k16.s32.s8.s8.s32 {%r20698, %r20699, %r20700, %r20701, %r20702, %r20703, %r20704, %r20705}, {%r1, %r1, %r1, %r1}, {%r1}, {%r20690, %r20691, %r20692, %r20693, %r20694, %r20695, %r20696, %r20697};
	bar.warp.sync 	-1;
	wmma.mma.sync.aligned.row.col.m32n8k16.s32.s8.s8.s32 {%r20706, %r20707, %r20708, %r20709, %r20710, %r20711, %r20712, %r20713}, {%r1, %r1, %r1, %r1}, {%r1}, {%r20698, %r20699, %r20700, %r20701, %r20702, %r20703, %r20704, %r20705};
	bar.warp.sync 	-1;
	wmma.mma.sync.aligned.row.col.m32n8k16.s32.s8.s8.s32 {%r20714, %r20715, %r20716, %r20717, %r20718, %r20719, %r20720, %r20721}, {%r1, %r1, %r1, %r1}, {%r1}, {%r20706, %r20707, %r20708, %r20709, %r20710, %r20711, %r20712, %r20713};
	bar.warp.sync 	-1;
	wmma.mma.sync.aligned.row.col.m32n8k16.s32.s8.s8.s32 {%r20722, %r20723, %r20724, %r20725, %r20726, %r20727, %r20728, %r20729}, {%r1, %r1, %r1, %r1}, {%r1}, {%r20714, %r20715, %r20716, %r20717, %r20718, %r20719, %r20720, %r20721};
	bar.warp.sync 	-1;
	wmma.mma.sync.aligned.row.col.m32n8k16.s32.s8.s8.s32 {%r20730, %r20731, %r20732, %r20733, %r20734, %r20735, %r20736, %r20737}, {%r1, %r1, %r1, %r1}, {%r1}, {%r20722, %r20723, %r20724, %r20725, %r20726, %r20727, %r20728, %r20729};
	bar.warp.sync 	-1;
	wmma.mma.sync.aligned.row.col.m32n8k16.s32.s8.s8.s32 {%r20738, %r20739, %r20740, %r20741, %r20742, %r20743, %r20744, %r20745}, {%r1, %r1, %r1, %r1}, {%r1}, {%r20730, %r20731, %r20732, %r20733, %r20734, %r20735, %r20736, %r20737};
	bar.warp.sync 	-1;
	wmma.mma.sync.aligned.row.col.m32n8k16.s32.s8.s8.s32 {%r20746, %r20747, %r20748, %r20749, %r20750, %r20751, %r20752, %r20753}, {%r1, %r1, %r1, %r1}, {%r1}, {%r20738, %r20739, %r20740, %r20741, %r20742, %r20743, %r20744, %r20745};
	bar.warp.sync 	-1;
	wmma.mma.sync.aligned.row.col.m32n8k16.s32.s8.s8.s32 {%r20754, %r20755, %r20756, %r20757, %r20758, %r20759, %r20760, %r20761}, {%r1, %r1, %r1, %r1}, {%r1}, {%r20746, %r20747, %r20748, %r20749, %r20750, %r20751, %r20752, %r20753};
	bar.warp.sync 	-1;
	wmma.mma.sync.aligned.row.col.m32n8k16.s32.s8.s8.s32 {%r20762, %r20763, %r20764, %r20765, %r20766, %r20767, %r20768, %r20769}, {%r1, %r1, %r1, %r1}, {%r1}, {%r20754, %r20755, %r20756, %r20757, %r20758, %r20759, %r20760, %r20761};
	bar.warp.sync 	-1;
	wmma.mma.sync.aligned.row.col.m32n8k16.s32.s8.s8.s32 {%r20770, %r20771, %r20772, %r20773, %r20774, %r20775, %r20776, %r20777}, {%r1, %r1, %r1, %r1}, {%r1}, {%r20762, %r20763, %r20764, %r20765, %r20766, %r20767, %r20768, %r20769};
	bar.warp.sync 	-1;
	wmma.mma.sync.aligned.row.col.m32n8k16.s32.s8.s8.s32 {%r20778, %r20779, %r20780, %r20781, %r20782, %r20783, %r20784, %r20785}, {%r1, %r1, %r1, %r1}, {%r1}, {%r20770, %r20771, %r20772, %r20773, %r20774, %r20775, %r20776, %r20777};
	bar.warp.sync 	-1;
	wmma.mma.sync.aligned.row.col.m32n8k16.s32.s8.s8.s32 {%r20786, %r20787, %r20788, %r20789, %r20790, %r20791, %r20792, %r20793}, {%r1, %r1, %r1, %r1}, {%r1}, {%r20778, %r20779, %r20780, %r20781, %r20782, %r20783, %r20784, %r20785};
	bar.warp.sync 	-1;
	wmma.mma.sync.aligned.row.col.m32n8k16.s32.s8.s8.s32 {%r20794, %r20795, %r20796, %r20797, %r20798, %r20799, %r20800, %r20801}, {%r1, %r1, %r1, %r1}, {%r1}, {%r20786, %r20787, %r20788, %r20789, %r20790, %r20791, %r20792, %r20793};
	bar.warp.sync 	-1;
	wmma.mma.sync.aligned.row.col.m32n8k16.s32.s8.s8.s32 {%r20802, %r20803, %r20804, %r20805, %r20806, %r20807, %r20808, %r20809}, {%r1, %r1, %r1, %r1}, {%r1}, {%r20794, %r20795, %r20796, %r20797, %r20798, %r20799, %r20800, %r20801};
	bar.warp.sync 	-1;
	wmma.mma.sync.aligned.row.col.m32n8k16.s32.s8.s8.s32 {%r20810, %r20811, %r20812, %r20813, %r20814, %r20815, %r20816, %r20817}, {%r1, %r1, %r1, %r1}, {%r1}, {%r20802, %r20803, %r20804, %r20805, %r20806, %r20807, %r20808, %r20809};
	bar.warp.sync 	-1;
	wmma.mma.sync.aligned.row.col.m32n8k16.s32.s8.s8.s32 {%r20818, %r20819, %r20820, %r20821, %r20822, %r20823, %r20824, %r20825}, {%r1, %r1, %r1, %r1}, {%r1}, {%r20810, %r20811, %r20812, %r20813, %r20814, %r20815, %r20816, %r20817};
	bar.warp.sync 	-1;
	wmma.mma.sync.aligned.row.col.m32n8k16.s32.s8.s8.s32 {%r20826, %r20827, %r20828, %r20829, %r20830, %r20831, %r20832, %r20833}, {%r1, %r1, %r1, %r1}, {%r1}, {%r20818, %r20819, %r20820, %r20821, %r20822, %r20823, %r20824, %r20825};
	bar.warp.sync 	-1;
	wmma.mma.sync.aligned.row.col.m32n8k16.s32.s8.s8.s32 {%r20834, %r20835, %r20836, %r20837, %r20838, %r20839, %r20840, %r20841}, {%r1, %r1, %r1, %r1}, {%r1}, {%r20826, %r20827, %r20828, %r20829, %r20830, %r20831, %r20832, %r20833};
	bar.warp.sync 	-1;
	wmma.mma.sync.aligned.row.col.m32n8k16.s32.s8.s8.s32 {%r20842, %r20843, %r20844, %r20845, %r20846, %r20847, %r20848, %r20849}, {%r1, %r1, %r1, %r1}, {%r1}, {%r20834, %r20835, %r20836, %r20837, %r20838, %r20839, %r20840, %r20841};
	bar.warp.sync 	-1;
	wmma.mma.sync.aligned.row.col.m32n8k16.s32.s8.s8.s32 {%r20850, %r20851, %r20852, %r20853, %r20854, %r20855, %r20856, %r20857}, {%r1, %r1, %r1, %r1}, {%r1}, {%r20842, %r20843, %r20844, %r20845, %r20846, %r20847, %r20848, %r20849};
	bar.warp.sync 	-1;
	wmma.mma.sync.aligned.row.col.m32n8k16.s32.s8.s8.s32 {%r20858, %r20859, %r20860, %r20861, %r20862, %r20863, %r20864, %r20865}, {%r1, %r1, %r1, %r1}, {%r1}, {%r20850, %r20851, %r20852, %r20853, %r20854, %r20855, %r20856, %r20857};
	bar.warp.sync 	-1;
	wmma.mma.sync.aligned.row.col.m32n8k16.s32.s8.s8.s32 {%r20866, %r20867, %r20868, %r20869, %r20870, %r20871, %r20872, %r20873}, {%r1, %r1, %r1, %r1}, {%r1}, {%r20858, %r20859, %r20860, %r20861, %r20862, %r20863, %r20864, %r20865};
	bar.warp.sync 	-1;
	wmma.mma.sync.aligned.row.col.m32n8k16.s32.s8.s8.s32 {%r20874, %r20875, %r20876, %r20877, %r20878, %r20879, %r20880, %r20881}, {%r1, %r1, %r1, %r1}, {%r1}, {%r20866, %r20867, %r20868, %r20869, %r20870, %r20871, %r20872, %r20873};
	bar.warp.sync 	-1;
	wmma.mma.sync.aligned.row.col.m32n8k16.s32.s8.s8.s32 {%r20882, %r20883, %r20884, %r20885, %r20886, %r20887, %r20888, %r20889}, {%r1, %r1, %r1, %r1}, {%r1}, {%r20874, %r20875, %r20876, %r20877, %r20878, %r20879, %r20880, %r20881};
	bar.warp.sync 	-1;
	wmma.mma.sync.aligned.row.col.m32n8k16.s32.s8.s8.s32 {%r20890, %r20891, %r20892, %r20893, %r20894, %r20895, %r20896, %r20897}, {%r1, %r1, %r1, %r1}, {%r1}, {%r20882, %r20883, %r20884, %r20885, %r20886, %r20887, %r20888, %r20889};
	bar.warp.sync 	-1;
	wmma.mma.sync.aligned.row.col.m32n8k16.s32.s8.s8.s32 {%r20898, %r20899, %r20900, %r20901, %r20902, %r20903, %r20904, %r20905}, {%r1, %r1, %r1, %r1}, {%r1}, {%r20890, %r20891, %r20892, %r20893, %r20894, %r20895, %r20896, %r20897};
	bar.warp.sync 	-1;
	wmma.mma.sync.aligned.row.col.m32n8k16.s32.s8.s8.s32 {%r20906, %r20907, %r20908, %r20909, %r20910, %r20911, %r20912, %r20913}, {%r1, %r1, %r1, %r1}, {%r1}, {%r20898, %r20899, %r20900, %r20901, %r20902, %r20903, %r20904, %r20905};
	bar.warp.sync 	-1;
	wmma.mma.sync.aligned.row.col.m32n8k16.s32.s8.s8.s32 {%r20914, %r20915, %r20916, %r20917, %r20918, %r20919, %r20920, %r20921}, {%r1, %r1, %r1, %r1}, {%r1}, {%r20906, %r20907, %r20908, %r20909, %r20910, %r20911, %r20912, %r20913};
	bar.warp.sync 	-1;
	wmma.mma.sync.aligned.row.col.m32n8k16.s32.s8.s8.s32 {%r20922, %r20923, %r20924, %r20925, %r20926, %r20927, %r20928, %r20929}, {%r1, %r1, %r1, %r1}, {%r1}, {%r20914, %r20915, %r20916, %r20917, %r20918, %r20919, %r20920, %r20921};
	bar.warp.sync 	-1;
	wmma.mma.sync.aligned.row.col.m32n8k16.s32.s8.s8.s32 {%r20930, %r20931, %r20932, %r20933, %r20934, %r20935, %r20936, %r20937}, {%r1, %r1, %r1, %r1}, {%r1}, {%r20922, %r20923, %r20924, %r20925, %r20926, %r20927, %r20928, %r20929};
	bar.warp.sync 	-1;
	wmma.mma.sync.aligned.row.col.m32n8k16.s32.s8.s8.s32 {%r20938, %r20939, %r20940, %r20941, %r20942, %r20943, %r20944, %r20945}, {%r1, %r1, %r1, %r1}, {%r1}, {%r20930, %r20931, %r20932, %r20933, %r20934, %r20935, %r20936, %r20937};
	bar.warp.sync 	-1;
	wmma.mma.sync.aligned.row.col.m32n8k16.s32.s8.s8.s32 {%r20946, %r20947, %r20948, %r20949, %r20950, %r20951, %r20952, %r20953}, {%r1, %r1, %r1, %r1}, {%r1}, {%r20938, %r20939, %r20940, %r20941, %r20942, %r20943, %r20944, %r20945};
	bar.warp.sync 	-1;
	wmma.mma.sync.aligned.row.col.m32n8k16.s32.s8.s8.s32 {%r20954, %r20955, %r20956, %r20957, %r20958, %r20959, %r20960, %r20961}, {%r1, %r1, %r1, %r1}, {%r1}, {%r20946, %r20947, %r20948, %r20949, %r20950, %r20951, %r20952, %r20953};
	bar.warp.sync 	-1;
	wmma.mma.sync.aligned.row.col.m32n8k16.s32.s8.s8.s32 {%r20962, %r20963, %r20964, %r20965, %r20966, %r20967, %r20968, %r20969}, {%r1, %r1, %r1, %r1}, {%r1}, {%r20954, %r20955, %r20956, %r20957, %r20958, %r20959, %r20960, %r20961};
	bar.warp.sync 	-1;
	wmma.mma.sync.aligned.row.col.m32n8k16.s32.s8.s8.s32 {%r20970, %r20971, %r20972, %r20973, %r20974, %r20975, %r20976, %r20977}, {%r1, %r1, %r1, %r1}, {%r1}, {%r20962, %r20963, %r20964, %r20965, %r20966, %r20967, %r20968, %r20969};
	bar.warp.sync 	-1;
	wmma.mma.sync.aligned.row.col.m32n8k16.s32.s8.s8.s32 {%r20978, %r20979, %r20980, %r20981, %r20982, %r20983, %r20984, %r20985}, {%r1, %r1, %r1, %r1}, {%r1}, {%r20970, %r20971, %r20972, %r20973, %r20974, %r20975, %r20976, %r20977};
	bar.warp.sync 	-1;
	wmma.mma.sync.aligned.row.col.m32n8k16.s32.s8.s8.s32 {%r20986, %r20987, %r20988, %r20989, %r20990, %r20991, %r20992, %r20993}, {%r1, %r1, %r1, %r1}, {%r1}, {%r20978, %r20979, %r20980, %r20981, %r20982, %r20983, %r20984, %r20985};
	bar.warp.sync 	-1;
	wmma.mma.sync.aligned.row.col.m32n8k16.s32.s8.s8.s32 {%r20994, %r20995, %r20996, %r20997, %r20998, %r20999, %r21000, %r21001}, {%r1, %r1, %r1, %r1}, {%r1}, {%r20986, %r20987, %r20988, %r20989, %r20990, %r20991, %r20992, %r20993};
	bar.warp.sync 	-1;
	wmma.mma.sync.aligned.row.col.m32n8k16.s32.s8.s8.s32 {%r21002, %r21003, %r21004, %r21005, %r21006, %r21007, %r21008, %r21009}, {%r1, %r1, %r1, %r1}, {%r1}, {%r20994, %r20995, %r20996, %r20997, %r20998, %r20999, %r21000, %r21001};
	bar.warp.sync 	-1;
	wmma.mma.sync.aligned.row.col.m32n8k16.s32.s8.s8.s32 {%r21010, %r21011, %r21012, %r21013, %r21014, %r21015, %r21016, %r21017}, {%r1, %r1, %r1, %r1}, {%r1}, {%r21002, %r21003, %r21004, %r21005, %r21006, %r21007, %r21008, %r21009};
	bar.warp.sync 	-1;
	wmma.mma.sync.aligned.row.col.m32n8k16.s32.s8.s8.s32 {%r21018, %r21019, %r21020, %r21021, %r21022, %r21023, %r21024, %r21025}, {%r1, %r1, %r1, %r1}, {%r1}, {%r21010, %r21011, %r21012, %r21013, %r21014, %r21015, %r21016, %r21017};
	bar.warp.sync 	-1;
	wmma.mma.sync.aligned.row.col.m32n8k16.s32.s8.s8.s32 {%r21026, %r21027, %r21028, %r21029, %r21030, %r21031, %r21032, %r21033}, {%r1, %r1, %r1, %r1}, {%r1}, {%r21018, %r21019, %r21020, %r21021, %r21022, %r21023, %r21024, %r21025};
	bar.warp.sync 	-1;
	wmma.mma.sync.aligned.row.col.m32n8k16.s32.s8.s8.s32 {%r21034, %r21035, %r21036, %r21037, %r21038, %r21039, %r21040, %r21041}, {%r1, %r1, %r1, %r1}, {%r1}, {%r21026, %r21027, %r21028, %r21029, %r21030, %r21031, %r21032, %r21033};
	bar.warp.sync 	-1;
	wmma.mma.sync.aligned.row.col.m32n8k16.s32.s8.s8.s32 {%r21042, %r21043, %r21044, %r21045, %r21046, %r21047, %r21048, %r21049}, {%r1, %r1, %r1, %r1}, {%r1}, {%r21034, %r21035, %r21036, %r21037, %r21038, %r21039, %r21040, %r21041};
	bar.warp.sync 	-1;
	wmma.mma.sync.aligned.row.col.m32n8k16.s32.s8.s8.s32 {%r21050, %r21051, %r21052, %r21053, %r21054, %r21055, %r21056, %r21057}, {%r1, %r1, %r1, %r1}, {%r1}, {%r21042, %r21043, %r21044, %r21045, %r21046, %r21047, %r21048, %r21049};
	bar.warp.sync 	-1;
	wmma.mma.sync.aligned.row.col.m32n8k16.s32.s8.s8.s32 {%r21058, %r21059, %r21060, %r21061, %r21062, %r21063, %r21064, %r21065}, {%r1, %r1, %r1, %r1}, {%r1}, {%r21050, %r21051, %r21052, %r21053, %r21054, %r21055, %r21056, %r21057};
	bar.warp.sync 	-1;
	wmma.mma.sync.aligned.row.col.m32n8k16.s32.s8.s8.s32 {%r21066, %r21067, %r21068, %r21069, %r21070, %r21071, %r21072, %r21073}, {%r1, %r1, %r1, %r1}, {%r1}, {%r21058, %r21059, %r21060, %r21061, %r21062, %r21063, %r21064, %r21065};
	bar.warp.sync 	-1;
	wmma.mma.sync.aligned.row.col.m32n8k16.s32.s8.s8.s32 {%r21074, %r21075, %r21076, %r21077, %r21078, %r21079, %r21080, %r21081}, {%r1, %r1, %r1, %r1}, {%r1}, {%r21066, %r21067, %r21068, %r21069, %r21070, %r21071, %r21072, %r21073};
	bar.warp.sync 	-1;
	wmma.mma.sync.aligned.row.col.m32n8k16.s32.s8.s8.s32 {%r21082, %r21083, %r21084, %r21085, %r21086, %r21087, %r21088, %r21089}, {%r1, %r1, %r1, %r1}, {%r1}, {%r21074, %r21075, %r21076, %r21077, %r21078, %r21079, %r21080, %r21081};
	bar.warp.sync 	-1;
	wmma.mma.sync.aligned.row.col.m32n8k16.s32.s8.s8.s32 {%r21090, %r21091, %r21092, %r21093, %r21094, %r21095, %r21096, %r21097}, {%r1, %r1, %r1, %r1}, {%r1}, {%r21082, %r21083, %r21084, %r21085, %r21086, %r21087, %r21088, %r21089};
	bar.warp.sync 	-1;
	wmma.mma.sync.aligned.row.col.m32n8k16.s32.s8.s8.s32 {%r21098, %r21099, %r21100, %r21101, %r21102, %r21103, %r21104, %r21105}, {%r1, %r1, %r1, %r1}, {%r1}, {%r21090, %r21091, %r21092, %r21093, %r21094, %r21095, %r21096, %r21097};
	bar.warp.sync 	-1;
	wmma.mma.sync.aligned.row.col.m32n8k16.s32.s8.s8.s32 {%r21106, %r21107, %r21108, %r21109, %r21110, %r21111, %r21112, %r21113}, {%r1, %r1, %r1, %r1}, {%r1}, {%r21098, %r21099, %r21100, %r21101, %r21102, %r21103, %r21104, %r21105};
	bar.warp.sync 	-1;
	wmma.mma.sync.aligned.row.col.m32n8k16.s32.s8.s8.s32 {%r21114, %r21115, %r21116, %r21117, %r21118, %r21119, %r21120, %r21121}, {%r1, %r1, %r1, %r1}, {%r1}, {%r21106, %r21107, %r21108, %r21109, %r21110, %r21111, %r21112, %r21113};
	bar.warp.sync 	-1;
	wmma.mma.sync.aligned.row.col.m32n8k16.s32.s8.s8.s32 {%r21122, %r21123, %r21124, %r21125, %r21126, %r21127, %r21128, %r21129}, {%r1, %r1, %r1, %r1}, {%r1}, {%r21114, %r21115, %r21116, %r21117, %r21118, %r21119, %r21120, %r21121};
	bar.warp.sync 	-1;
	wmma.mma.sync.aligned.row.col.m32n8k16.s32.s8.s8.s32 {%r21130, %r21131, %r21132, %r21133, %r21134, %r21135, %r21136, %r21137}, {%r1, %r1, %r1, %r1}, {%r1}, {%r21122, %r21123, %r21124, %r21125, %r21126, %r21127, %r21128, %r21129};
	bar.warp.sync 	-1;
	wmma.mma.sync.aligned.row.col.m32n8k16.s32.s8.s8.s32 {%r21138, %r21139, %r21140, %r21141, %r21142, %r21143, %r21144, %r21145}, {%r1, %r1, %r1, %r1}, {%r1}, {%r21130, %r21131, %r21132, %r21133, %r21134, %r21135, %r21136, %r21137};
	bar.warp.sync 	-1;
	wmma.mma.sync.aligned.row.col.m32n8k16.s32.s8.s8.s32 {%r21146, %r21147, %r21148, %r21149, %r21150, %r21151, %r21152, %r21153}, {%r1, %r1, %r1, %r1}, {%r1}, {%r21138, %r21139, %r21140, %r21141, %r21142, %r21143, %r21144, %r21145};
	bar.warp.sync 	-1;
	wmma.mma.sync.aligned.row.col.m32n8k16.s32.s8.s8.s32 {%r21154, %r21155, %r21156, %r21157, %r21158, %r21159, %r21160, %r21161}, {%r1, %r1, %r1, %r1}, {%r1}, {%r21146, %r21147, %r21148, %r21149, %r21150, %r21151, %r21152, %r21153};
	bar.warp.sync 	-1;
	wmma.mma.sync.aligned.row.col.m32n8k16.s32.s8.s8.s32 {%r21162, %r21163, %r21164, %r21165, %r21166, %r21167, %r21168, %r21169}, {%r1, %r1, %r1, %r1}, {%r1}, {%r21154, %r21155, %r21156, %r21157, %r21158, %r21159, %r21160, %r21161};
	bar.warp.sync 	-1;
	wmma.mma.sync.aligned.row.col.m32n8k16.s32.s8.s8.s32 {%r21170, %r21171, %r21172, %r21173, %r21174, %r21175, %r21176, %r21177}, {%r1, %r1, %r1, %r1}, {%r1}, {%r21162, %r21163, %r21164, %r21165, %r21166, %r21167, %r21168, %r21169};
	bar.warp.sync 	-1;
	wmma.mma.sync.aligned.row.col.m32n8k16.s32.s8.s8.s32 {%r21178, %r21179, %r21180, %r21181, %r21182, %r21183, %r21184, %r21185}, {%r1, %r1, %r1, %r1}, {%r1}, {%r21170, %r21171, %r21172, %r21173, %r21174, %r21175, %r21176, %r21177};
	bar.warp.sync 	-1;
	wmma.mma.sync.aligned.row.col.m32n8k16.s32.s8.s8.s32 {%r21186, %r21187, %r21188, %r21189, %r21190, %r21191, %r21192, %r21193}, {%r1, %r1, %r1, %r1}, {%r1}, {%r21178, %r21179, %r21180, %r21181, %r21182, %r21183, %r21184, %r21185};
	bar.warp.sync 	-1;
	wmma.mma.sync.aligned.row.col.m32n8k16.s32.s8.s8.s32 {%r21194, %r21195, %r21196, %r21197, %r21198, %r21199, %r21200, %r21201}, {%r1, %r1, %r1, %r1}, {%r1}, {%r21186, %r21187, %r21188, %r21189, %r21190, %r21191, %r21192, %r21193};
	bar.warp.sync 	-1;
	wmma.mma.sync.aligned.row.col.m32n8k16.s32.s8.s8.s32 {%r21202, %r21203, %r21204, %r21205, %r21206, %r21207, %r21208, %r21209}, {%r1, %r1, %r1, %r1}, {%r1}, {%r21194, %r21195, %r21196, %r21197, %r21198, %r21199, %r21200, %r21201};
	bar.warp.sync 	-1;
	wmma.mma.sync.aligned.row.col.m32n8k16.s32.s8.s8.s32 {%r21210, %r21211, %r21212, %r21213, %r21214, %r21215, %r21216, %r21217}, {%r1, %r1, %r1, %r1}, {%r1}, {%r21202, %r21203, %r21204, %r21205, %r21206, %r21207, %r21208, %r21209};
	bar.warp.sync 	-1;
	wmma.mma.sync.aligned.row.col.m32n8k16.s32.s8.s8.s32 {%r21218, %r21219, %r21220, %r21221, %r21222, %r21223, %r21224, %r21225}, {%r1, %r1, %r1, %r1}, {%r1}, {%r21210, %r21211, %r21212, %r21213, %r21214, %r21215, %r21216, %r21217};
	bar.warp.sync 	-1;
	wmma.mma.sync.aligned.row.col.m32n8k16.s32.s8.s8.s32 {%r21226, %r21227, %r21228, %r21229, %r21230, %r21231, %r21232, %r21233}, {%r1, %r1, %r1, %r1}, {%r1}, {%r21218, %r21219, %r21220, %r21221, %r21222, %r21223, %r21224, %r21225};
	bar.warp.sync 	-1;
	wmma.mma.sync.aligned.row.col.m32n8k16.s32.s8.s8.s32 {%r21234, %r21235, %r21236, %r21237, %r21238, %r21239, %r21240, %r21241}, {%r1, %r1, %r1, %r1}, {%r1}, {%r21226, %r21227, %r21228, %r21229, %r21230, %r21231, %r21232, %r21233};
	bar.warp.sync 	-1;
	wmma.mma.sync.aligned.row.col.m32n8k16.s32.s8.s8.s32 {%r21242, %r21243, %r21244, %r21245, %r21246, %r21247, %r21248, %r21249}, {%r1, %r1, %r1, %r1}, {%r1}, {%r21234, %r21235, %r21236, %r21237, %r21238, %r21239, %r21240, %r21241};
	bar.warp.sync 	-1;
	wmma.mma.sync.aligned.row.col.m32n8k16.s32.s8.s8.s32 {%r21250, %r21251, %r21252, %r21253, %r21254, %r21255, %r21256, %r21257}, {%r1, %r1, %r1, %r1}, {%r1}, {%r21242, %r21243, %r21244, %r21245, %r21246, %r21247, %r21248, %r21249};
	bar.warp.sync 	-1;
	wmma.mma.sync.aligned.row.col.m32n8k16.s32.s8.s8.s32 {%r21258, %r21259, %r21260, %r21261, %r21262, %r21263, %r21264, %r21265}, {%r1, %r1, %r1, %r1}, {%r1}, {%r21250, %r21251, %r21252, %r21253, %r21254, %r21255, %r21256, %r21257};
	bar.warp.sync 	-1;
	wmma.mma.sync.aligned.row.col.m32n8k16.s32.s8.s8.s32 {%r21266, %r21267, %r21268, %r21269, %r21270, %r21271, %r21272, %r21273}, {%r1, %r1, %r1, %r1}, {%r1}, {%r21258, %r21259, %r21260, %r21261, %r21262, %r21263, %r21264, %r21265};
	bar.warp.sync 	-1;
	wmma.mma.sync.aligned.row.col.m32n8k16.s32.s8.s8.s32 {%r21274, %r21275, %r21276, %r21277, %r21278, %r21279, %r21280, %r21281}, {%r1, %r1, %r1, %r1}, {%r1}, {%r21266, %r21267, %r21268, %r21269, %r21270, %r21271, %r21272, %r21273};
	bar.warp.sync 	-1;
	wmma.mma.sync.aligned.row.col.m32n8k16.s32.s8.s8.s32 {%r21282, %r21283, %r21284, %r21285, %r21286, %r21287, %r21288, %r21289}, {%r1, %r1, %r1, %r1}, {%r1}, {%r21274, %r21275, %r21276, %r21277, %r21278, %r21279, %r21280, %r21281};
	bar.warp.sync 	-1;
	wmma.mma.sync.aligned.row.col.m32n8k16.s32.s8.s8.s32 {%r21290, %r21291, %r21292, %r21293, %r21294, %r21295, %r21296, %r21297}, {%r1, %r1, %r1, %r1}, {%r1}, {%r21282, %r21283, %r21284, %r21285, %r21286, %r21287, %r21288, %r21289};
	bar.warp.sync 	-1;
	wmma.mma.sync.aligned.row.col.m32n8k16.s32.s8.s8.s32 {%r21298, %r21299, %r21300, %r21301, %r21302, %r21303, %r21304, %r21305}, {%r1, %r1, %r1, %r1}, {%r1}, {%r21290, %r21291, %r21292, %r21293, %r21294, %r21295, %r21296, %r21297};
	bar.warp.sync 	-1;
	wmma.mma.sync.aligned.row.col.m32n8k16.s32.s8.s8.s32 {%r21306, %r21307, %r21308, %r21309, %r21310, %r21311, %r21312, %r21313}, {%r1, %r1, %r1, %r1}, {%r1}, {%r21298, %r21299, %r21300, %r21301, %r21302, %r21303, %r21304, %r21305};
	bar.warp.sync 	-1;
	wmma.mma.sync.aligned.row.col.m32n8k16.s32.s8.s8.s32 {%r21314, %r21315, %r21316, %r21317, %r21318, %r21319, %r21320, %r21321}, {%r1, %r1, %r1, %r1}, {%r1}, {%r21306, %r21307, %r21308, %r21309, %r21310, %r21311, %r21312, %r21313};
	bar.warp.sync 	-1;
	wmma.mma.sync.aligned.row.col.m32n8k16.s32.s8.s8.s32 {%r21322, %r21323, %r21324, %r21325, %r21326, %r21327, %r21328, %r21329}, {%r1, %r1, %r1, %r1}, {%r1}, {%r21314, %r21315, %r21316, %r21317, %r21318, %r21319, %r21320, %r21321};
	bar.warp.sync 	-1;
	wmma.mma.sync.aligned.row.col.m32n8k16.s32.s8.s8.s32 {%r21330, %r21331, %r21332, %r21333, %r21334, %r21335, %r21336, %r21337}, {%r1, %r1, %r1, %r1}, {%r1}, {%r21322, %r21323, %r21324, %r21325, %r21326, %r21327, %r21328, %r21329};
	bar.warp.sync 	-1;
	wmma.mma.sync.aligned.row.col.m32n8k16.s32.s8.s8.s32 {%r21338, %r21339, %r21340, %r21341, %r21342, %r21343, %r21344, %r21345}, {%r1, %r1, %r1, %r1}, {%r1}, {%r21330, %r21331, %r21332, %r21333, %r21334, %r21335, %r21336, %r21337};
	bar.warp.sync 	-1;
	wmma.mma.sync.aligned.row.col.m32n8k16.s32.s8.s8.s32 {%r21346, %r21347, %r21348, %r21349, %r21350, %r21351, %r21352, %r21353}, {%r1, %r1, %r1, %r1}, {%r1}, {%r21338, %r21339, %r21340, %r21341, %r21342, %r21343, %r21344, %r21345};
	bar.warp.sync 	-1;
	wmma.mma.sync.aligned.row.col.m32n8k16.s32.s8.s8.s32 {%r21354, %r21355, %r21356, %r21357, %r21358, %r21359, %r21360, %r21361}, {%r1, %r1, %r1, %r1}, {%r1}, {%r21346, %r21347, %r21348, %r21349, %r21350, %r21351, %r21352, %r21353};
	bar.warp.sync 	-1;
	wmma.mma.sync.aligned.row.col.m32n8k16.s32.s8.s8.s32 {%r21362, %r21363, %r21364, %r21365, %r21366, %r21367, %r21368, %r21369}, {%r1, %r1, %r1, %r1}, {%r1}, {%r21354, %r21355, %r21356, %r21357, %r21358, %r21359, %r21360, %r21361};
	bar.warp.sync 	-1;
	wmma.mma.sync.aligned.row.col.m32n8k16.s32.s8.s8.s32 {%r21370, %r21371, %r21372, %r21373, %r21374, %r21375, %r21376, %r21377}, {%r1, %r1, %r1, %r1}, {%r1}, {%r21362, %r21363, %r21364, %r21365, %r21366, %r21367, %r21368, %r21369};
	bar.warp.sync 	-1;
	wmma.mma.sync.aligned.row.col.m32n8k16.s32.s8.s8.s32 {%r21378, %r21379, %r21380, %r21381, %r21382, %r21383, %r21384, %r21385}, {%r1, %r1, %r1, %r1}, {%r1}, {%r21370, %r21371, %r21372, %r21373, %r21374, %r21375, %r21376, %r21377};
	bar.warp.sync 	-1;
	wmma.mma.sync.aligned.row.col.m32n8k16.s32.s8.s8.s32 {%r21386, %r21387, %r21388, %r21389, %r21390, %r21391, %r21392, %r21393}, {%r1, %r1, %r1, %r1}, {%r1}, {%r21378, %r21379, %r21380, %r21381, %r21382, %r21383, %r21384, %r21385};
	bar.warp.sync 	-1;
	wmma.mma.sync.aligned.row.col.m32n8k16.s32.s8.s8.s32 {%r21394, %r21395, %r21396, %r21397, %r21398, %r21399, %r21400, %r21401}, {%r1, %r1, %r1, %r1}, {%r1}, {%r21386, %r21387, %r21388, %r21389, %r21390, %r21391, %r21392, %r21393};
	bar.warp.sync 	-1;
	wmma.mma.sync.aligned.row.col.m32n8k16.s32.s8.s8.s32 {%r21402, %r21403, %r21404, %r21405, %r21406, %r21407, %r21408, %r21409}, {%r1, %r1, %r1, %r1}, {%r1}, {%r21394, %r21395, %r21396, %r21397, %r21398, %r21399, %r21400, %r21401};
	bar.warp.sync 	-1;
	wmma.mma.sync.aligned.row.col.m32n8k16.s32.s8.s8.s32 {%r21410, %r21411, %r21412, %r21413, %r21414, %r21415, %r21416, %r21417}, {%r1, %r1, %r1, %r1}, {%r1}, {%r21402, %r21403, %r21404, %r21405, %r21406, %r21407, %r21408, %r21409};
	bar.warp.sync 	-1;
	wmma.mma.sync.aligned.row.col.m32n8k16.s32.s8.s8.s32 {%r21418, %r21419, %r21420, %r21421, %r21422, %r21423, %r21424, %r21425}, {%r1, %r1, %r1, %r1}, {%r1}, {%r21410, %r21411, %r21412, %r21413, %r21414, %r21415, %r21416, %r21417};
	bar.warp.sync 	-1;
	wmma.mma.sync.aligned.row.col.m32n8k16.s32.s8.s8.s32 {%r21426, %r21427, %r21428, %r21429, %r21430, %r21431, %r21432, %r21433}, {%r1, %r1, %r1, %r1}, {%r1}, {%r21418, %r21419, %r21420, %r21421, %r21422, %r21423, %r21424, %r21425};
	bar.warp.sync 	-1;
	wmma.mma.sync.aligned.row.col.m32n8k16.s32.s8.s8.s32 {%r21434, %r21435, %r21436, %r21437, %r21438, %r21439, %r21440, %r21441}, {%r1, %r1, %r1, %r1}, {%r1}, {%r21426, %r21427, %r21428, %r21429, %r21430, %r21431, %r21432, %r21433};
	bar.warp.sync 	-1;
	wmma.mma.sync.aligned.row.col.m32n8k16.s32.s8.s8.s32 {%r21442, %r21443, %r21444, %r21445, %r21446, %r21447, %r21448, %r21449}, {%r1, %r1, %r1, %r1}, {%r1}, {%r21434, %r21435, %r21436, %r21437, %r21438, %r21439, %r21440, %r21441};
	bar.warp.sync 	-1;
	wmma.mma.sync.aligned.row.col.m32n8k16.s32.s8.s8.s32 {%r21450, %r21451, %r21452, %r21453, %r21454, %r21455, %r21456, %r21457}, {%r1, %r1, %r1, %r1}, {%r1}, {%r21442, %r21443, %r21444, %r21445, %r21446, %r21447, %r21448, %r21449};
	bar.warp.sync 	-1;
	wmma.mma.sync.aligned.row.col.m32n8k16.s32.s8.s8.s32 {%r21458, %r21459, %r21460, %r21461, %r21462, %r21463, %r21464, %r21465}, {%r1, %r1, %r1, %r1}, {%r1}, {%r21450, %r21451, %r21452, %r21453, %r21454, %r21455, %r21456, %r21457};
	bar.warp.sync 	-1;
	wmma.mma.sync.aligned.row.col.m32n8k16.s32.s8.s8.s32 {%r21466, %r21467, %r21468, %r21469, %r21470, %r21471, %r21472, %r21473}, {%r1, %r1, %r1, %r1}, {%r1}, {%r21458, %r21459, %r21460, %r21461, %r21462, %r21463, %r21464, %r21465};
	bar.warp.sync 	-1;
	wmma.mma.sync.aligned.row.col.m32n8k16.s32.s8.s8.s32 {%r21474, %r21475, %r21476, %r21477, %r21478, %r21479, %r21480, %r21481}, {%r1, %r1, %r1, %r1}, {%r1}, {%r21466, %r21467, %r21468, %r21469, %r21470, %r21471, %r21472, %r21473};
	bar.warp.sync 	-1;
	wmma.mma.sync.aligned.row.col.m32n8k16.s32.s8.s8.s32 {%r21482, %r21483, %r21484, %r21485, %r21486, %r21487, %r21488, %r21489}, {%r1, %r1, %r1, %r1}, {%r1}, {%r21474, %r21475, %r21476, %r21477, %r21478, %r21479, %r21480, %r21481};
	bar.warp.sync 	-1;
	wmma.mma.sync.aligned.row.col.m32n8k16.s32.s8.s8.s32 {%r21490, %r21491, %r21492, %r21493, %r21494, %r21495, %r21496, %r21497}, {%r1, %r1, %r1, %r1}, {%r1}, {%r21482, %r21483, %r21484, %r21485, %r21486, %r21487, %r21488, %r21489};
	bar.warp.sync 	-1;
	wmma.mma.sync.aligned.row.col.m32n8k16.s32.s8.s8.s32 {%r21498, %r21499, %r21500, %r21501, %r21502, %r21503, %r21504, %r21505}, {%r1, %r1, %r1, %r1}, {%r1}, {%r21490, %r21491, %r21492, %r21493, %r21494, %r21495, %r21496, %r21497};
	bar.warp.sync 	-1;
	wmma.mma.sync.aligned.row.col.m32n8k16.s32.s8.s8.s32 {%r21506, %r21507, %r21508, %r21509, %r21510, %r21511, %r21512, %r21513}, {%r1, %r1, %r1, %r1}, {%r1}, {%r21498, %r21499, %r21500, %r21501, %r21502, %r21503, %r21504, %r21505};
	bar.warp.sync 	-1;
	wmma.mma.sync.aligned.row.col.m32n8k16.s32.s8.s8.s32 {%r21514, %r21515, %r21516, %r21517, %r21518, %r21519, %r21520, %r21521}, {%r1, %r1, %r1, %r1}, {%r1}, {%r21506, %r21507, %r21508, %r21509, %r21510, %r21511, %r21512, %r21513};
	bar.warp.sync 	-1;
	wmma.mma.sync.aligned.row.col.m32n8k16.s32.s8.s8.s32 {%r21522, %r21523, %r21524, %r21525, %r21526, %r21527, %r21528, %r21529}, {%r1, %r1, %r1, %r1}, {%r1}, {%r21514, %r21515, %r21516, %r21517, %r21518, %r21519, %r21520, %r21521};
	bar.warp.sync 	-1;
	wmma.mma.sync.aligned.row.col.m32n8k16.s32.s8.s8.s32 {%r21530, %r21531, %r21532, %r21533, %r21534, %r21535, %r21536, %r21537}, {%r1, %r1, %r1, %r1}, {%r1}, {%r21522, %r21523, %r21524, %r21525, %r21526, %r21527, %r21528, %r21529};
	bar.warp.sync 	-1;
	wmma.mma.sync.aligned.row.col.m32n8k16.s32.s8.s8.s32 {%r21538, %r21539, %r21540, %r21541, %r21542, %r21543, %r21544, %r21545}, {%r1, %r1, %r1, %r1}, {%r1}, {%r21530, %r21531, %r21532, %r21533, %r21534, %r21535, %r21536, %r21537};
	bar.warp.sync 	-1;
	wmma.mma.sync.aligned.row.col.m32n8k16.s32.s8.s8.s32 {%r21546, %r21547, %r21548, %r21549, %r21550, %r21551, %r21552, %r21553}, {%r1, %r1, %r1, %r1}, {%r1}, {%r21538, %r21539, %r21540, %r21541, %r21542, %r21543, %r21544, %r21545};
	bar.warp.sync 	-1;
	wmma.mma.sync.aligned.row.col.m32n8k16.s32.s8.s8.s32 {%r21554, %r21555, %r21556, %r21557, %r21558, %r21559, %r21560, %r21561}, {%r1, %r1, %r1, %r1}, {%r1}, {%r21546, %r21547, %r21548, %r21549, %r21550, %r21551, %r21552, %r21553};
	bar.warp.sync 	-1;
	wmma.mma.sync.aligned.row.col.m32n8k16.s32.s8.s8.s32 {%r21562, %r21563, %r21564, %r21565, %r21566, %r21567, %r21568, %r21569}, {%r1, %r1, %r1, %r1}, {%r1}, {%r21554, %r21555, %r21556, %r21557, %r21558, %r21559, %r21560, %r21561};
	bar.warp.sync 	-1;
	wmma.mma.sync.aligned.row.col.m32n8k16.s32.s8.s8.s32 {%r21570, %r21571, %r21572, %r21573, %r21574, %r21575, %r21576, %r21577}, {%r1, %r1, %r1, %r1}, {%r1}, {%r21562, %r21563, %r21564, %r21565, %r21566, %r21567, %r21568, %r21569};
	bar.warp.sync 	-1;
	wmma.mma.sync.aligned.row.col.m32n8k16.s32.s8.s8.s32 {%r21578, %r21579, %r21580, %r21581, %r21582, %r21583, %r21584, %r21585}, {%r1, %r1, %r1, %r1}, {%r1}, {%r21570, %r21571, %r21572, %r21573, %r21574, %r21575, %r21576, %r21577};
	bar.warp.sync 	-1;
	wmma.mma.sync.aligned.row.col.m32n8k16.s32.s8.s8.s32 {%r21586, %r21587, %r21588, %r21589, %r21590, %r21591, %r21592, %r21593}, {%r1, %r1, %r1, %r1}, {%r1}, {%r21578, %r21579, %r21580, %r21581, %r21582, %r21583, %r21584, %r21585};
	bar.warp.sync 	-1;
	wmma.mma.sync.aligned.row.col.m32n8k16.s32.s8.s8.s32 {%r21594, %r21595, %r21596, %r21597, %r21598, %r21599, %r21600, %r21601}, {%r1, %r1, %r1, %r1}, {%r1}, {%r21586, %r21587, %r21588, %r21589, %r21590, %r21591, %r21592, %r21593};
	bar.warp.sync 	-1;
	wmma.mma.sync.aligned.row.col.m32n8k16.s32.s8.s8.s32 {%r21602, %r21603, %r21604, %r21605, %r21606, %r21607, %r21608, %r21609}, {%r1, %r1, %r1, %r1}, {%r1}, {%r21594, %r21595, %r21596, %r21597, %r21598, %r21599, %r21600, %r21601};
	bar.warp.sync 	-1;
	wmma.mma.sync.aligned.row.col.m32n8k16.s32.s8.s8.s32 {%r21610, %r21611, %r21612, %r21613, %r21614, %r21615, %r21616, %r21617}, {%r1, %r1, %r1, %r1}, {%r1}, {%r21602, %r21603, %r21604, %r21605, %r21606, %r21607, %r21608, %r21609};
	bar.warp.sync 	-1;
	wmma.mma.sync.aligned.row.col.m32n8k16.s32.s8.s8.s32 {%r21618, %r21619, %r21620, %r21621, %r21622, %r21623, %r21624, %r21625}, {%r1, %r1, %r1, %r1}, {%r1}, {%r21610, %r21611, %r21612, %r21613, %r21614, %r21615, %r21616, %r21617};
	bar.warp.sync 	-1;
	wmma.mma.sync.aligned.row.col.m32n8k16.s32.s8.s8.s32 {%r21626, %r21627, %r21628, %r21629, %r21630, %r21631, %r21632, %r21633}, {%r1, %r1, %r1, %r1}, {%r1}, {%r21618, %r21619, %r21620, %r21621, %r21622, %r21623, %r21624, %r21625};
	bar.warp.sync 	-1;
	wmma.mma.sync.aligned.row.col.m32n8k16.s32.s8.s8.s32 {%r21634, %r21635, %r21636, %r21637, %r21638, %r21639, %r21640, %r21641}, {%r1, %r1, %r1, %r1}, {%r1}, {%r21626, %r21627, %r21628, %r21629, %r21630, %r21631, %r21632, %r21633};
	bar.warp.sync 	-1;
	wmma.mma.sync.aligned.row.col.m32n8k16.s32.s8.s8.s32 {%r21642, %r21643, %r21644, %r21645, %r21646, %r21647, %r21648, %r21649}, {%r1, %r1, %r1, %r1}, {%r1}, {%r21634, %r21635, %r21636, %r21637, %r21638, %r21639, %r21640, %r21641};
	bar.warp.sync 	-1;
	wmma.mma.sync.aligned.row.col.m32n8k16.s32.s8.s8.s32 {%r21650, %r21651, %r21652, %r21653, %r21654, %r21655, %r21656, %r21657}, {%r1, %r1, %r1, %r1}, {%r1}, {%r21642, %r21643, %r21644, %r21645, %r21646, %r21647, %r21648, %r21649};
	bar.warp.sync 	-1;
	wmma.mma.sync.aligned.row.col.m32n8k16.s32.s8.s8.s32 {%r21658, %r21659, %r21660, %r21661, %r21662, %r21663, %r21664, %r21665}, {%r1, %r1, %r1, %r1}, {%r1}, {%r21650, %r21651, %r21652, %r21653, %r21654, %r21655, %r21656, %r21657};
	bar.warp.sync 	-1;
	wmma.mma.sync.aligned.row.col.m32n8k16.s32.s8.s8.s32 {%r21666, %r21667, %r21668, %r21669, %r21670, %r21671, %r21672, %r21673}, {%r1, %r1, %r1, %r1}, {%r1}, {%r21658, %r21659, %r21660, %r21661, %r21662, %r21663, %r21664, %r21665};
	bar.warp.sync 	-1;
	wmma.mma.sync.aligned.row.col.m32n8k16.s32.s8.s8.s32 {%r21674, %r21675, %r21676, %r21677, %r21678, %r21679, %r21680, %r21681}, {%r1, %r1, %r1, %r1}, {%r1}, {%r21666, %r21667, %r21668, %r21669, %r21670, %r21671, %r21672, %r21673};
	bar.warp.sync 	-1;
	wmma.mma.sync.aligned.row.col.m32n8k16.s32.s8.s8.s32 {%r21682, %r21683, %r21684, %r21685, %r21686, %r21687, %r21688, %r21689}, {%r1, %r1, %r1, %r1}, {%r1}, {%r21674, %r21675, %r21676, %r21677, %r21678, %r21679, %r21680, %r21681};
	bar.warp.sync 	-1;
	wmma.mma.sync.aligned.row.col.m32n8k16.s32.s8.s8.s32 {%r21690, %r21691, %r21692, %r21693, %r21694, %r21695, %r21696, %r21697}, {%r1, %r1, %r1, %r1}, {%r1}, {%r21682, %r21683, %r21684, %r21685, %r21686, %r21687, %r21688, %r21689};
	bar.warp.sync 	-1;
	wmma.mma.sync.aligned.row.col.m32n8k16.s32.s8.s8.s32 {%r21698, %r21699, %r21700, %r21701, %r21702, %r21703, %r21704, %r21705}, {%r1, %r1, %r1, %r1}, {%r1}, {%r21690, %r21691, %r21692, %r21693, %r21694, %r21695, %r21696, %r21697};
	bar.warp.sync 	-1;
	wmma.mma.sync.aligned.row.col.m32n8k16.s32.s8.s8.s32 {%r21706, %r21707, %r21708, %r21709, %r21710, %r21711, %r21712, %r21713}, {%r1, %r1, %r1, %r1}, {%r1}, {%r21698, %r21699, %r21700, %r21701, %r21702, %r21703, %r21704, %r21705};
	bar.warp.sync 	-1;
	wmma.mma.sync.aligned.row.col.m32n8k16.s32.s8.s8.s32 {%r21714, %r21715, %r21716, %r21717, %r21718, %r21719, %r21720, %r21721}, {%r1, %r1, %r1, %r1}, {%r1}, {%r21706, %r21707, %r21708, %r21709, %r21710, %r21711, %r21712, %r21713};
	bar.warp.sync 	-1;
	wmma.mma.sync.aligned.row.col.m32n8k16.s32.s8.s8.s32 {%r21722, %r21723, %r21724, %r21725, %r21726, %r21727, %r21728, %r21729}, {%r1, %r1, %r1, %r1}, {%r1}, {%r21714, %r21715, %r21716, %r21717, %r21718, %r21719, %r21720, %r21721};
	bar.warp.sync 	-1;
	wmma.mma.sync.aligned.row.col.m32n8k16.s32.s8.s8.s32 {%r21730, %r21731, %r21732, %r21733, %r21734, %r21735, %r21736, %r21737}, {%r1, %r1, %r1, %r1}, {%r1}, {%r21722, %r21723, %r21724, %r21725, %r21726, %r21727, %r21728, %r21729};
	bar.warp.sync 	-1;
	wmma.mma.sync.aligned.row.col.m32n8k16.s32.s8.s8.s32 {%r21738, %r21739, %r21740, %r21741, %r21742, %r21743, %r21744, %r21745}, {%r1, %r1, %r1, %r1}, {%r1}, {%r21730, %r21731, %r21732, %r21733, %r21734, %r21735, %r21736, %r21737};
	bar.warp.sync 	-1;
	wmma.mma.sync.aligned.row.col.m32n8k16.s32.s8.s8.s32 {%r21746, %r21747, %r21748, %r21749, %r21750, %r21751, %r21752, %r21753}, {%r1, %r1, %r1, %r1}, {%r1}, {%r21738, %r21739, %r21740, %r21741, %r21742, %r21743, %r21744, %r21745};
	bar.warp.sync 	-1;
	wmma.mma.sync.aligned.row.col.m32n8k16.s32.s8.s8.s32 {%r21754, %r21755, %r21756, %r21757, %r21758, %r21759, %r21760, %r21761}, {%r1, %r1, %r1, %r1}, {%r1}, {%r21746, %r21747, %r21748, %r21749, %r21750, %r21751, %r21752, %r21753};
	bar.warp.sync 	-1;
	wmma.mma.sync.aligned.row.col.m32n8k16.s32.s8.s8.s32 {%r21762, %r21763, %r21764, %r21765, %r21766, %r21767, %r21768, %r21769}, {%r1, %r1, %r1, %r1}, {%r1}, {%r21754, %r21755, %r21756, %r21757, %r21758, %r21759, %r21760, %r21761};
	bar.warp.sync 	-1;
	wmma.mma.sync.aligned.row.col.m32n8k16.s32.s8.s8.s32 {%r21770, %r21771, %r21772, %r21773, %r21774, %r21775, %r21776, %r21777}, {%r1, %r1, %r1, %r1}, {%r1}, {%r21762, %r21763, %r21764, %r21765, %r21766, %r21767, %r21768, %r21769};
	bar.warp.sync 	-1;
	wmma.mma.sync.aligned.row.col.m32n8k16.s32.s8.s8.s32 {%r21778, %r21779, %r21780, %r21781, %r21782, %r21783, %r21784, %r21785}, {%r1, %r1, %r1, %r1}, {%r1}, {%r21770, %r21771, %r21772, %r21773, %r21774, %r21775, %r21776, %r21777};
	bar.warp.sync 	-1;
	wmma.mma.sync.aligned.row.col.m32n8k16.s32.s8.s8.s32 {%r21786, %r21787, %r21788, %r21789, %r21790, %r21791, %r21792, %r21793}, {%r1, %r1, %r1, %r1}, {%r1}, {%r21778, %r21779, %r21780, %r21781, %r21782, %r21783, %r21784, %r21785};
	bar.warp.sync 	-1;
	wmma.mma.sync.aligned.row.col.m32n8k16.s32.s8.s8.s32 {%r21794, %r21795, %r21796, %r21797, %r21798, %r21799, %r21800, %r21801}, {%r1, %r1, %r1, %r1}, {%r1}, {%r21786, %r21787, %r21788, %r21789, %r21790, %r21791, %r21792, %r21793};
	bar.warp.sync 	-1;
	wmma.mma.sync.aligned.row.col.m32n8k16.s32.s8.s8.s32 {%r21802, %r21803, %r21804, %r21805, %r21806, %r21807, %r21808, %r21809}, {%r1, %r1, %r1, %r1}, {%r1}, {%r21794, %r21795, %r21796, %r21797, %r21798, %r21799, %r21800, %r21801};
	bar.warp.sync 	-1;
	wmma.mma.sync.aligned.row.col.m32n8k16.s32.s8.s8.s32 {%r21810, %r21811, %r21812, %r21813, %r21814, %r21815, %r21816, %r21817}, {%r1, %r1, %r1, %r1}, {%r1}, {%r21802, %r21803, %r21804, %r21805, %r21806, %r21807, %r21808, %r21809};
	bar.warp.sync 	-1;
	wmma.mma.sync.aligned.row.col.m32n8k16.s32.s8.s8.s32 {%r21818, %r21819, %r21820, %r21821, %r21822, %r21823, %r21824, %r21825}, {%r1, %r1, %r1, %r1}, {%r1}, {%r21810, %r21811, %r21812, %r21813, %r21814, %r21815, %r21816, %r21817};
	bar.warp.sync 	-1;
	wmma.mma.sync.aligned.row.col.m32n8k16.s32.s8.s8.s32 {%r21826, %r21827, %r21828, %r21829, %r21830, %r21831, %r21832, %r21833}, {%r1, %r1, %r1, %r1}, {%r1}, {%r21818, %r21819, %r21820, %r21821, %r21822, %r21823, %r21824, %r21825};
	bar.warp.sync 	-1;
	wmma.mma.sync.aligned.row.col.m32n8k16.s32.s8.s8.s32 {%r21834, %r21835, %r21836, %r21837, %r21838, %r21839, %r21840, %r21841}, {%r1, %r1, %r1, %r1}, {%r1}, {%r21826, %r21827, %r21828, %r21829, %r21830, %r21831, %r21832, %r21833};
	bar.warp.sync 	-1;
	wmma.mma.sync.aligned.row.col.m32n8k16.s32.s8.s8.s32 {%r21842, %r21843, %r21844, %r21845, %r21846, %r21847, %r21848, %r21849}, {%r1, %r1, %r1, %r1}, {%r1}, {%r21834, %r21835, %r21836, %r21837, %r21838, %r21839, %r21840, %r21841};
	bar.warp.sync 	-1;
	wmma.mma.sync.aligned.row.col.m32n8k16.s32.s8.s8.s32 {%r21850, %r21851, %r21852, %r21853, %r21854, %r21855, %r21856, %r21857}, {%r1, %r1, %r1, %r1}, {%r1}, {%r21842, %r21843, %r21844, %r21845, %r21846, %r21847, %r21848, %r21849};
	bar.warp.sync 	-1;
	wmma.mma.sync.aligned.row.col.m32n8k16.s32.s8.s8.s32 {%r21858, %r21859, %r21860, %r21861, %r21862, %r21863, %r21864, %r21865}, {%r1, %r1, %r1, %r1}, {%r1}, {%r21850, %r21851, %r21852, %r21853, %r21854, %r21855, %r21856, %r21857};
	bar.warp.sync 	-1;
	wmma.mma.sync.aligned.row.col.m32n8k16.s32.s8.s8.s32 {%r21866, %r21867, %r21868, %r21869, %r21870, %r21871, %r21872, %r21873}, {%r1, %r1, %r1, %r1}, {%r1}, {%r21858, %r21859, %r21860, %r21861, %r21862, %r21863, %r21864, %r21865};
	bar.warp.sync 	-1;
	wmma.mma.sync.aligned.row.col.m32n8k16.s32.s8.s8.s32 {%r21874, %r21875, %r21876, %r21877, %r21878, %r21879, %r21880, %r21881}, {%r1, %r1, %r1, %r1}, {%r1}, {%r21866, %r21867, %r21868, %r21869, %r21870, %r21871, %r21872, %r21873};
	bar.warp.sync 	-1;
	wmma.mma.sync.aligned.row.col.m32n8k16.s32.s8.s8.s32 {%r21882, %r21883, %r21884, %r21885, %r21886, %r21887, %r21888, %r21889}, {%r1, %r1, %r1, %r1}, {%r1}, {%r21874, %r21875, %r21876, %r21877, %r21878, %r21879, %r21880, %r21881};
	bar.warp.sync 	-1;
	wmma.mma.sync.aligned.row.col.m32n8k16.s32.s8.s8.s32 {%r21890, %r21891, %r21892, %r21893, %r21894, %r21895, %r21896, %r21897}, {%r1, %r1, %r1, %r1}, {%r1}, {%r21882, %r21883, %r21884, %r21885, %r21886, %r21887, %r21888, %r21889};
	bar.warp.sync 	-1;
	wmma.mma.sync.aligned.row.col.m32n8k16.s32.s8.s8.s32 {%r21898, %r21899, %r21900, %r21901, %r21902, %r21903, %r21904, %r21905}, {%r1, %r1, %r1, %r1}, {%r1}, {%r21890, %r21891, %r21892, %r21893, %r21894, %r21895, %r21896, %r21897};
	bar.warp.sync 	-1;
	wmma.mma.sync.aligned.row.col.m32n8k16.s32.s8.s8.s32 {%r21906, %r21907, %r21908, %r21909, %r21910, %r21911, %r21912, %r21913}, {%r1, %r1, %r1, %r1}, {%r1}, {%r21898, %r21899, %r21900, %r21901, %r21902, %r21903, %r21904, %r21905};
	bar.warp.sync 	-1;
	wmma.mma.sync.aligned.row.col.m32n8k16.s32.s8.s8.s32 {%r21914, %r21915, %r21916, %r21917, %r21918, %r21919, %r21920, %r21921}, {%r1, %r1, %r1, %r1}, {%r1}, {%r21906, %r21907, %r21908, %r21909, %r21910, %r21911, %r21912, %r21913};
	bar.warp.sync 	-1;
	wmma.mma.sync.aligned.row.col.m32n8k16.s32.s8.s8.s32 {%r21922, %r21923, %r21924, %r21925, %r21926, %r21927, %r21928, %r21929}, {%r1, %r1, %r1, %r1}, {%r1}, {%r21914, %r21915, %r21916, %r21917, %r21918, %r21919, %r21920, %r21921};
	bar.warp.sync 	-1;
	wmma.mma.sync.aligned.row.col.m32n8k16.s32.s8.s8.s32 {%r21930, %r21931, %r21932, %r21933, %r21934, %r21935, %r21936, %r21937}, {%r1, %r1, %r1, %r1}, {%r1}, {%r21922, %r21923, %r21924, %r21925, %r21926, %r21927, %r21928, %r21929};
	bar.warp.sync 	-1;
	wmma.mma.sync.aligned.row.col.m32n8k16.s32.s8.s8.s32 {%r21938, %r21939, %r21940, %r21941, %r21942, %r21943, %r21944, %r21945}, {%r1, %r1, %r1, %r1}, {%r1}, {%r21930, %r21931, %r21932, %r21933, %r21934, %r21935, %r21936, %r21937};
	bar.warp.sync 	-1;
	wmma.mma.sync.aligned.row.col.m32n8k16.s32.s8.s8.s32 {%r21946, %r21947, %r21948, %r21949, %r21950, %r21951, %r21952, %r21953}, {%r1, %r1, %r1, %r1}, {%r1}, {%r21938, %r21939, %r21940, %r21941, %r21942, %r21943, %r21944, %r21945};
	bar.warp.sync 	-1;
	wmma.mma.sync.aligned.row.col.m32n8k16.s32.s8.s8.s32 {%r21954, %r21955, %r21956, %r21957, %r21958, %r21959, %r21960, %r21961}, {%r1, %r1, %r1, %r1}, {%r1}, {%r21946, %r21947, %r21948, %r21949, %r21950, %r21951, %r21952, %r21953};
	bar.warp.sync 	-1;
	wmma.mma.sync.aligned.row.col.m32n8k16.s32.s8.s8.s32 {%r21962, %r21963, %r21964, %r21965, %r21966, %r21967, %r21968, %r21969}, {%r1, %r1, %r1, %r1}, {%r1}, {%r21954, %r21955, %r21956, %r21957, %r21958, %r21959, %r21960, %r21961};
	bar.warp.sync 	-1;
	wmma.mma.sync.aligned.row.col.m32n8k16.s32.s8.s8.s32 {%r21970, %r21971, %r21972, %r21973, %r21974, %r21975, %r21976, %r21977}, {%r1, %r1, %r1, %r1}, {%r1}, {%r21962, %r21963, %r21964, %r21965, %r21966, %r21967, %r21968, %r21969};
	bar.warp.sync 	-1;
	wmma.mma.sync.aligned.row.col.m32n8k16.s32.s8.s8.s32 {%r21978, %r21979, %r21980, %r21981, %r21982, %r21983, %r21984, %r21985}, {%r1, %r1, %r1, %r1}, {%r1}, {%r21970, %r21971, %r21972, %r21973, %r21974, %r21975, %r21976, %r21977};
	bar.warp.sync 	-1;
	wmma.mma.sync.aligned.row.col.m32n8k16.s32.s8.s8.s32 {%r21986, %r21987, %r21988, %r21989, %r21990, %r21991, %r21992, %r21993}, {%r1, %r1, %r1, %r1}, {%r1}, {%r21978, %r21979, %r21980, %r21981, %r21982, %r21983, %r21984, %r21985};
	bar.warp.sync 	-1;
	wmma.mma.sync.aligned.row.col.m32n8k16.s32.s8.s8.s32 {%r21994, %r21995, %r21996, %r21997, %r21998, %r21999, %r22000, %r22001}, {%r1, %r1, %r1, %r1}, {%r1}, {%r21986, %r21987, %r21988, %r21989, %r21990, %r21991, %r21992, %r21993};
	bar.warp.sync 	-1;
	wmma.mma.sync.aligned.row.col.m32n8k16.s32.s8.s8.s32 {%r22002, %r22003, %r22004, %r22005, %r22006, %r22007, %r22008, %r22009}, {%r1, %r1, %r1, %r1}, {%r1}, {%r21994, %r21995, %r21996, %r21997, %r21998, %r21999, %r22000, %r22001};
	bar.warp.sync 	-1;
	wmma.mma.sync.aligned.row.col.m32n8k16.s32.s8.s8.s32 {%r22010, %r22011, %r22012, %r22013, %r22014, %r22015, %r22016, %r22017}, {%r1, %r1, %r1, %r1}, {%r1}, {%r22002, %r22003, %r22004, %r22005, %r22006, %r22007, %r22008, %r22009};
	bar.warp.sync 	-1;
	wmma.mma.sync.aligned.row.col.m32n8k16.s32.s8.s8.s32 {%r22018, %r22019, %r22020, %r22021, %r22022, %r22023, %r22024, %r22025}, {%r1, %r1, %r1, %r1}, {%r1}, {%r22010, %r22011, %r22012, %r22013, %r22014, %r22015, %r22016, %r22017};
	bar.warp.sync 	-1;
	wmma.mma.sync.aligned.row.col.m32n8k16.s32.s8.s8.s32 {%r22026, %r22027, %r22028, %r22029, %r22030, %r22031, %r22032, %r22033}, {%r1, %r1, %r1, %r1}, {%r1}, {%r22018, %r22019, %r22020, %r22021, %r22022, %r22023, %r22024, %r22025};
	bar.warp.sync 	-1;
	wmma.mma.sync.aligned.row.col.m32n8k16.s32.s8.s8.s32 {%r22034, %r22035, %r22036, %r22037, %r22038, %r22039, %r22040, %r22041}, {%r1, %r1, %r1, %r1}, {%r1}, {%r22026, %r22027, %r22028, %r22029, %r22030, %r22031, %r22032, %r22033};
	bar.warp.sync 	-1;
	wmma.mma.sync.aligned.row.col.m32n8k16.s32.s8.s8.s32 {%r22042, %r22043, %r22044, %r22045, %r22046, %r22047, %r22048, %r22049}, {%r1, %r1, %r1, %r1}, {%r1}, {%r22034, %r22035, %r22036, %r22037, %r22038, %r22039, %r22040, %r22041};
	bar.warp.sync 	-1;
	wmma.mma.sync.aligned.row.col.m32n8k16.s32.s8.s8.s32 {%r22050, %r22051, %r22052, %r22053, %r22054, %r22055, %r22056, %r22057}, {%r1, %r1, %r1, %r1}, {%r1}, {%r22042, %r22043, %r22044, %r22045, %r22046, %r22047, %r22048, %r22049};
	bar.warp.sync 	-1;
	wmma.mma.sync.aligned.row.col.m32n8k16.s32.s8.s8.s32 {%r22058, %r22059, %r22060, %r22061, %r22062, %r22063, %r22064, %r22065}, {%r1, %r1, %r1, %r1}, {%r1}, {%r22050, %r22051, %r22052, %r22053, %r22054, %r22055, %r22056, %r22057};
	bar.warp.sync 	-1;
	wmma.mma.sync.aligned.row.col.m32n8k16.s32.s8.s8.s32 {%r22066, %r22067, %r22068, %r22069, %r22070, %r22071, %r22072, %r22073}, {%r1, %r1, %r1, %r1}, {%r1}, {%r22058, %r22059, %r22060, %r22061, %r22062, %r22063, %r22064, %r22065};
	bar.warp.sync 	-1;
	wmma.mma.sync.aligned.row.col.m32n8k16.s32.s8.s8.s32 {%r22074, %r22075, %r22076, %r22077, %r22078, %r22079, %r22080, %r22081}, {%r1, %r1, %r1, %r1}, {%r1}, {%r22066, %r22067, %r22068, %r22069, %r22070, %r22071, %r22072, %r22073};
	bar.warp.sync 	-1;
	wmma.mma.sync.aligned.row.col.m32n8k16.s32.s8.s8.s32 {%r22082, %r22083, %r22084, %r22085, %r22086, %r22087, %r22088, %r22089}, {%r1, %r1, %r1, %r1}, {%r1}, {%r22074, %r22075, %r22076, %r22077, %r22078, %r22079, %r22080, %r22081};
	bar.warp.sync 	-1;
	wmma.mma.sync.aligned.row.col.m32n8k16.s32.s8.s8.s32 {%r22090, %r22091, %r22092, %r22093, %r22094, %r22095, %r22096, %r22097}, {%r1, %r1, %r1, %r1}, {%r1}, {%r22082, %r22083, %r22084, %r22085, %r22086, %r22087, %r22088, %r22089};
	bar.warp.sync 	-1;
	wmma.mma.sync.aligned.row.col.m32n8k16.s32.s8.s8.s32 {%r22098, %r22099, %r22100, %r22101, %r22102, %r22103, %r22104, %r22105}, {%r1, %r1, %r1, %r1}, {%r1}, {%r22090, %r22091, %r22092, %r22093, %r22094, %r22095, %r22096, %r22097};
	bar.warp.sync 	-1;
	wmma.mma.sync.aligned.row.col.m32n8k16.s32.s8.s8.s32 {%r22106, %r22107, %r22108, %r22109, %r22110, %r22111, %r22112, %r22113}, {%r1, %r1, %r1, %r1}, {%r1}, {%r22098, %r22099, %r22100, %r22101, %r22102, %r22103, %r22104, %r22105};
	bar.warp.sync 	-1;
	wmma.mma.sync.aligned.row.col.m32n8k16.s32.s8.s8.s32 {%r22114, %r22115, %r22116, %r22117, %r22118, %r22119, %r22120, %r22121}, {%r1, %r1, %r1, %r1}, {%r1}, {%r22106, %r22107, %r22108, %r22109, %r22110, %r22111, %r22112, %r22113};
	bar.warp.sync 	-1;
	wmma.mma.sync.aligned.row.col.m32n8k16.s32.s8.s8.s32 {%r22122, %r22123, %r22124, %r22125, %r22126, %r22127, %r22128, %r22129}, {%r1, %r1, %r1, %r1}, {%r1}, {%r22114, %r22115, %r22116, %r22117, %r22118, %r22119, %r22120, %r22121};
	bar.warp.sync 	-1;
	wmma.mma.sync.aligned.row.col.m32n8k16.s32.s8.s8.s32 {%r22130, %r22131, %r22132, %r22133, %r22134, %r22135, %r22136, %r22137}, {%r1, %r1, %r1, %r1}, {%r1}, {%r22122, %r22123, %r22124, %r22125, %r22126, %r22127, %r22128, %r22129};
	bar.warp.sync 	-1;
	wmma.mma.sync.aligned.row.col.m32n8k16.s32.s8.s8.s32 {%r22138, %r22139, %r22140, %r22141, %r22142, %r22143, %r22144, %r22145}, {%r1, %r1, %r1, %r1}, {%r1}, {%r22130, %r22131, %r22132, %r22133, %r22134, %r22135, %r22136, %r22137};
	bar.warp.sync 	-1;
	wmma.mma.sync.aligned.row.col.m32n8k16.s32.s8.s8.s32 {%r22146, %r22147, %r22148, %r22149, %r22150, %r22151, %r22152, %r22153}, {%r1, %r1, %r1, %r1}, {%r1}, {%r22138, %r22139, %r22140, %r22141, %r22142, %r22143, %r22144, %r22145};
	bar.warp.sync 	-1;
	wmma.mma.sync.aligned.row.col.m32n8k16.s32.s8.s8.s32 {%r22154, %r22155, %r22156, %r22157, %r22158, %r22159, %r22160, %r22161}, {%r1, %r1, %r1, %r1}, {%r1}, {%r22146, %r22147, %r22148, %r22149, %r22150, %r22151, %r22152, %r22153};
	bar.warp.sync 	-1;
	wmma.mma.sync.aligned.row.col.m32n8k16.s32.s8.s8.s32 {%r22162, %r22163, %r22164, %r22165, %r22166, %r22167, %r22168, %r22169}, {%r1, %r1, %r1, %r1}, {%r1}, {%r22154, %r22155, %r22156, %r22157, %r22158, %r22159, %r22160, %r22161};
	bar.warp.sync 	-1;
	wmma.mma.sync.aligned.row.col.m32n8k16.s32.s8.s8.s32 {%r22170, %r22171, %r22172, %r22173, %r22174, %r22175, %r22176, %r22177}, {%r1, %r1, %r1, %r1}, {%r1}, {%r22162, %r22163, %r22164, %r22165, %r22166, %r22167, %r22168, %r22169};
	bar.warp.sync 	-1;
	wmma.mma.sync.aligned.row.col.m32n8k16.s32.s8.s8.s32 {%r22178, %r22179, %r22180, %r22181, %r22182, %r22183, %r22184, %r22185}, {%r1, %r1, %r1, %r1}, {%r1}, {%r22170, %r22171, %r22172, %r22173, %r22174, %r22175, %r22176, %r22177};
	bar.warp.sync 	-1;
	wmma.mma.sync.aligned.row.col.m32n8k16.s32.s8.s8.s32 {%r22186, %r22187, %r22188, %r22189, %r22190, %r22191, %r22192, %r22193}, {%r1, %r1, %r1, %r1}, {%r1}, {%r22178, %r22179, %r22180, %r22181, %r22182, %r22183, %r22184, %r22185};
	bar.warp.sync 	-1;
	wmma.mma.sync.aligned.row.col.m32n8k16.s32.s8.s8.s32 {%r22194, %r22195, %r22196, %r22197, %r22198, %r22199, %r22200, %r22201}, {%r1, %r1, %r1, %r1}, {%r1}, {%r22186, %r22187, %r22188, %r22189, %r22190, %r22191, %r22192, %r22193};
	bar.warp.sync 	-1;
	wmma.mma.sync.aligned.row.col.m32n8k16.s32.s8.s8.s32 {%r22202, %r22203, %r22204, %r22205, %r22206, %r22207, %r22208, %r22209}, {%r1, %r1, %r1, %r1}, {%r1}, {%r22194, %r22195, %r22196, %r22197, %r22198, %r22199, %r22200, %r22201};
	bar.warp.sync 	-1;
	wmma.mma.sync.aligned.row.col.m32n8k16.s32.s8.s8.s32 {%r22210, %r22211, %r22212, %r22213, %r22214, %r22215, %r22216, %r22217}, {%r1, %r1, %r1, %r1}, {%r1}, {%r22202, %r22203, %r22204, %r22205, %r22206, %r22207, %r22208, %r22209};
	bar.warp.sync 	-1;
	wmma.mma.sync.aligned.row.col.m32n8k16.s32.s8.s8.s32 {%r22218, %r22219, %r22220, %r22221, %r22222, %r22223, %r22224, %r22225}, {%r1, %r1, %r1, %r1}, {%r1}, {%r22210, %r22211, %r22212, %r22213, %r22214, %r22215, %r22216, %r22217};
	bar.warp.sync 	-1;
	wmma.mma.sync.aligned.row.col.m32n8k16.s32.s8.s8.s32 {%r22226, %r22227, %r22228, %r22229, %r22230, %r22231, %r22232, %r22233}, {%r1, %r1, %r1, %r1}, {%r1}, {%r22218, %r22219, %r22220, %r22221, %r22222, %r22223, %r22224, %r22225};
	bar.warp.sync 	-1;
	wmma.mma.sync.aligned.row.col.m32n8k16.s32.s8.s8.s32 {%r22234, %r22235, %r22236, %r22237, %r22238, %r22239, %r22240, %r22241}, {%r1, %r1, %r1, %r1}, {%r1}, {%r22226, %r22227, %r22228, %r22229, %r22230, %r22231, %r22232, %r22233};
	bar.warp.sync 	-1;
	wmma.mma.sync.aligned.row.col.m32n8k16.s32.s8.s8.s32 {%r22242, %r22243, %r22244, %r22245, %r22246, %r22247, %r22248, %r22249}, {%r1, %r1, %r1, %r1}, {%r1}, {%r22234, %r22235, %r22236, %r22237, %r22238, %r22239, %r22240, %r22241};
	bar.warp.sync 	-1;
	wmma.mma.sync.aligned.row.col.m32n8k16.s32.s8.s8.s32 {%r22250, %r22251, %r22252, %r22253, %r22254, %r22255, %r22256, %r22257}, {%r1, %r1, %r1, %r1}, {%r1}, {%r22242, %r22243, %r22244, %r22245, %r22246, %r22247, %r22248, %r22249};
	bar.warp.sync 	-1;
	wmma.mma.sync.aligned.row.col.m32n8k16.s32.s8.s8.s32 {%r22258, %r22259, %r22260, %r22261, %r22262, %r22263, %r22264, %r22265}, {%r1, %r1, %r1, %r1}, {%r1}, {%r22250, %r22251, %r22252, %r22253, %r22254, %r22255, %r22256, %r22257};
	bar.warp.sync 	-1;
	wmma.mma.sync.aligned.row.col.m32n8k16.s32.s8.s8.s32 {%r22266, %r22267, %r22268, %r22269, %r22270, %r22271, %r22272, %r22273}, {%r1, %r1, %r1, %r1}, {%r1}, {%r22258, %r22259, %r22260, %r22261, %r22262, %r22263, %r22264, %r22265};
	bar.warp.sync 	-1;
	wmma.mma.sync.aligned.row.col.m32n8k16.s32.s8.s8.s32 {%r22274, %r22275, %r22276, %r22277, %r22278, %r22279, %r22280, %r22281}, {%r1, %r1, %r1, %r1}, {%r1}, {%r22266, %r22267, %r22268, %r22269, %r22270, %r22271, %r22272, %r22273};
	bar.warp.sync 	-1;
	wmma.mma.sync.aligned.row.col.m32n8k16.s32.s8.s8.s32 {%r22282, %r22283, %r22284, %r22285, %r22286, %r22287, %r22288, %r22289}, {%r1, %r1, %r1, %r1}, {%r1}, {%r22274, %r22275, %r22276, %r22277, %r22278, %r22279, %r22280, %r22281};
	bar.warp.sync 	-1;
	wmma.mma.sync.aligned.row.col.m32n8k16.s32.s8.s8.s32 {%r22290, %r22291, %r22292, %r22293, %r22294, %r22295, %r22296, %r22297}, {%r1, %r1, %r1, %r1}, {%r1}, {%r22282, %r22283, %r22284, %r22285, %r22286, %r22287, %r22288, %r22289};
	bar.warp.sync 	-1;
	wmma.mma.sync.aligned.row.col.m32n8k16.s32.s8.s8.s32 {%r22298, %r22299, %r22300, %r22301, %r22302, %r22303, %r22304, %r22305}, {%r1, %r1, %r1, %r1}, {%r1}, {%r22290, %r22291, %r22292, %r22293, %r22294, %r22295, %r22296, %r22297};
	bar.warp.sync 	-1;
	wmma.mma.sync.aligned.row.col.m32n8k16.s32.s8.s8.s32 {%r22306, %r22307, %r22308, %r22309, %r22310, %r22311, %r22312, %r22313}, {%r1, %r1, %r1, %r1}, {%r1}, {%r22298, %r22299, %r22300, %r22301, %r22302, %r22303, %r22304, %r22305};
	bar.warp.sync 	-1;
	wmma.mma.sync.aligned.row.col.m32n8k16.s32.s8.s8.s32 {%r22314, %r22315, %r22316, %r22317, %r22318, %r22319, %r22320, %r22321}, {%r1, %r1, %r1, %r1}, {%r1}, {%r22306, %r22307, %r22308, %r22309, %r22310, %r22311, %r22312, %r22313};
	bar.warp.sync 	-1;
	wmma.mma.sync.aligned.row.col.m32n8k16.s32.s8.s8.s32 {%r22322, %r22323, %r22324, %r22325, %r22326, %r22327, %r22328, %r22329}, {%r1, %r1, %r1, %r1}, {%r1}, {%r22314, %r22315, %r22316, %r22317, %r22318, %r22319, %r22320, %r22321};
	bar.warp.sync 	-1;
	wmma.mma.sync.aligned.row.col.m32n8k16.s32.s8.s8.s32 {%r22330, %r22331, %r22332, %r22333, %r22334, %r22335, %r22336, %r22337}, {%r1, %r1, %r1, %r1}, {%r1}, {%r22322, %r22323, %r22324, %r22325, %r22326, %r22327, %r22328, %r22329};
	bar.warp.sync 	-1;
	wmma.mma.sync.aligned.row.col.m32n8k16.s32.s8.s8.s32 {%r22338, %r22339, %r22340, %r22341, %r22342, %r22343, %r22344, %r22345}, {%r1, %r1, %r1, %r1}, {%r1}, {%r22330, %r22331, %r22332, %r22333, %r22334, %r22335, %r22336, %r22337};
	bar.warp.sync 	-1;
	wmma.mma.sync.aligned.row.col.m32n8k16.s32.s8.s8.s32 {%r22346, %r22347, %r22348, %r22349, %r22350, %r22351, %r22352, %r22353}, {%r1, %r1, %r1, %r1}, {%r1}, {%r22338, %r22339, %r22340, %r22341, %r22342, %r22343, %r22344, %r22345};
	bar.warp.sync 	-1;
	wmma.mma.sync.aligned.row.col.m32n8k16.s32.s8.s8.s32 {%r22354, %r22355, %r22356, %r22357, %r22358, %r22359, %r22360, %r22361}, {%r1, %r1, %r1, %r1}, {%r1}, {%r22346, %r22347, %r22348, %r22349, %r22350, %r22351, %r22352, %r22353};
	bar.warp.sync 	-1;
	wmma.mma.sync.aligned.row.col.m32n8k16.s32.s8.s8.s32 {%r22362, %r22363, %r22364, %r22365, %r22366, %r22367, %r22368, %r22369}, {%r1, %r1, %r1, %r1}, {%r1}, {%r22354, %r22355, %r22356, %r22357, %r22358, %r22359, %r22360, %r22361};
	bar.warp.sync 	-1;
	wmma.mma.sync.aligned.row.col.m32n8k16.s32.s8.s8.s32 {%r22370, %r22371, %r22372, %r22373, %r22374, %r22375, %r22376, %r22377}, {%r1, %r1, %r1, %r1}, {%r1}, {%r22362, %r22363, %r22364, %r22365, %r22366, %r22367, %r22368, %r22369};
	bar.warp.sync 	-1;
	wmma.mma.sync.aligned.row.col.m32n8k16.s32.s8.s8.s32 {%r22378, %r22379, %r22380, %r22381, %r22382, %r22383, %r22384, %r22385}, {%r1, %r1, %r1, %r1}, {%r1}, {%r22370, %r22371, %r22372, %r22373, %r22374, %r22375, %r22376, %r22377};
	bar.warp.sync 	-1;
	wmma.mma.sync.aligned.row.col.m32n8k16.s32.s8.s8.s32 {%r22386, %r22387, %r22388, %r22389, %r22390, %r22391, %r22392, %r22393}, {%r1, %r1, %r1, %r1}, {%r1}, {%r22378, %r22379, %r22380, %r22381, %r22382, %r22383, %r22384, %r22385};
	bar.warp.sync 	-1;
	wmma.mma.sync.aligned.row.col.m32n8k16.s32.s8.s8.s32 {%r22394, %r22395, %r22396, %r22397, %r22398, %r22399, %r22400, %r22401}, {%r1, %r1, %r1, %r1}, {%r1}, {%r22386, %r22387, %r22388, %r22389, %r22390, %r22391, %r22392, %r22393};
	bar.warp.sync 	-1;
	wmma.mma.sync.aligned.row.col.m32n8k16.s32.s8.s8.s32 {%r22402, %r22403, %r22404, %r22405, %r22406, %r22407, %r22408, %r22409}, {%r1, %r1, %r1, %r1}, {%r1}, {%r22394, %r22395, %r22396, %r22397, %r22398, %r22399, %r22400, %r22401};
	bar.warp.sync 	-1;
	wmma.mma.sync.aligned.row.col.m32n8k16.s32.s8.s8.s32 {%r22410, %r22411, %r22412, %r22413, %r22414, %r22415, %r22416, %r22417}, {%r1, %r1, %r1, %r1}, {%r1}, {%r22402, %r22403, %r22404, %r22405, %r22406, %r22407, %r22408, %r22409};
	bar.warp.sync 	-1;
	wmma.mma.sync.aligned.row.col.m32n8k16.s32.s8.s8.s32 {%r22418, %r22419, %r22420, %r22421, %r22422, %r22423, %r22424, %r22425}, {%r1, %r1, %r1, %r1}, {%r1}, {%r22410, %r22411, %r22412, %r22413, %r22414, %r22415, %r22416, %r22417};
	bar.warp.sync 	-1;
	wmma.mma.sync.aligned.row.col.m32n8k16.s32.s8.s8.s32 {%r22426, %r22427, %r22428, %r22429, %r22430, %r22431, %r22432, %r22433}, {%r1, %r1, %r1, %r1}, {%r1}, {%r22418, %r22419, %r22420, %r22421, %r22422, %r22423, %r22424, %r22425};
	bar.warp.sync 	-1;
	wmma.mma.sync.aligned.row.col.m32n8k16.s32.s8.s8.s32 {%r22434, %r22435, %r22436, %r22437, %r22438, %r22439, %r22440, %r22441}, {%r1, %r1, %r1, %r1}, {%r1}, {%r22426, %r22427, %r22428, %r22429, %r22430, %r22431, %r22432, %r22433};
	bar.warp.sync 	-1;
	wmma.mma.sync.aligned.row.col.m32n8k16.s32.s8.s8.s32 {%r22442, %r22443, %r22444, %r22445, %r22446, %r22447, %r22448, %r22449}, {%r1, %r1, %r1, %r1}, {%r1}, {%r22434, %r22435, %r22436, %r22437, %r22438, %r22439, %r22440, %r22441};
	bar.warp.sync 	-1;
	wmma.mma.sync.aligned.row.col.m32n8k16.s32.s8.s8.s32 {%r22450, %r22451, %r22452, %r22453, %r22454, %r22455, %r22456, %r22457}, {%r1, %r1, %r1, %r1}, {%r1}, {%r22442, %r22443, %r22444, %r22445, %r22446, %r22447, %r22448, %r22449};
	bar.warp.sync 	-1;
	wmma.mma.sync.aligned.row.col.m32n8k16.s32.s8.s8.s32 {%r22458, %r22459, %r22460, %r22461, %r22462, %r22463, %r22464, %r22465}, {%r1, %r1, %r1, %r1}, {%r1}, {%r22450, %r22451, %r22452, %r22453, %r22454, %r22455, %r22456, %r22457};
	bar.warp.sync 	-1;
	wmma.mma.sync.aligned.row.col.m32n8k16.s32.s8.s8.s32 {%r22466, %r22467, %r22468, %r22469, %r22470, %r22471, %r22472, %r22473}, {%r1, %r1, %r1, %r1}, {%r1}, {%r22458, %r22459, %r22460, %r22461, %r22462, %r22463, %r22464, %r22465};
	bar.warp.sync 	-1;
	wmma.mma.sync.aligned.row.col.m32n8k16.s32.s8.s8.s32 {%r22474, %r22475, %r22476, %r22477, %r22478, %r22479, %r22480, %r22481}, {%r1, %r1, %r1, %r1}, {%r1}, {%r22466, %r22467, %r22468, %r22469, %r22470, %r22471, %r22472, %r22473};
	bar.warp.sync 	-1;
	wmma.mma.sync.aligned.row.col.m32n8k16.s32.s8.s8.s32 {%r22482, %r22483, %r22484, %r22485, %r22486, %r22487, %r22488, %r22489}, {%r1, %r1, %r1, %r1}, {%r1}, {%r22474, %r22475, %r22476, %r22477, %r22478, %r22479, %r22480, %r22481};
	bar.warp.sync 	-1;
	wmma.mma.sync.aligned.row.col.m32n8k16.s32.s8.s8.s32 {%r22490, %r22491, %r22492, %r22493, %r22494, %r22495, %r22496, %r22497}, {%r1, %r1, %r1, %r1}, {%r1}, {%r22482, %r22483, %r22484, %r22485, %r22486, %r22487, %r22488, %r22489};
	bar.warp.sync 	-1;
	wmma.mma.sync.aligned.row.col.m32n8k16.s32.s8.s8.s32 {%r22498, %r22499, %r22500, %r22501, %r22502, %r22503, %r22504, %r22505}, {%r1, %r1, %r1, %r1}, {%r1}, {%r22490, %r22491, %r22492, %r22493, %r22494, %r22495, %r22496, %r22497};
	bar.warp.sync 	-1;
	wmma.mma.sync.aligned.row.col.m32n8k16.s32.s8.s8.s32 {%r22506, %r22507, %r22508, %r22509, %r22510, %r22511, %r22512, %r22513}, {%r1, %r1, %r1, %r1}, {%r1}, {%r22498, %r22499, %r22500, %r22501, %r22502, %r22503, %r22504, %r22505};
	bar.warp.sync 	-1;
	wmma.mma.sync.aligned.row.col.m32n8k16.s32.s8.s8.s32 {%r22514, %r22515, %r22516, %r22517, %r22518, %r22519, %r22520, %r22521}, {%r1, %r1, %r1, %r1}, {%r1}, {%r22506, %r22507, %r22508, %r22509, %r22510, %r22511, %r22512, %r22513};
	bar.warp.sync 	-1;
	wmma.mma.sync.aligned.row.col.m32n8k16.s32.s8.s8.s32 {%r22522, %r22523, %r22524, %r22525, %r22526, %r22527, %r22528, %r22529}, {%r1, %r1, %r1, %r1}, {%r1}, {%r22514, %r22515, %r22516, %r22517, %r22518, %r22519, %r22520, %r22521};
	bar.warp.sync 	-1;
	wmma.mma.sync.aligned.row.col.m32n8k16.s32.s8.s8.s32 {%r22530, %r22531, %r22532, %r22533, %r22534, %r22535, %r22536, %r22537}, {%r1, %r1, %r1, %r1}, {%r1}, {%r22522, %r22523, %r22524, %r22525, %r22526, %r22527, %r22528, %r22529};
	bar.warp.sync 	-1;
	wmma.mma.sync.aligned.row.col.m32n8k16.s32.s8.s8.s32 {%r22538, %r22539, %r22540, %r22541, %r22542, %r22543, %r22544, %r22545}, {%r1, %r1, %r1, %r1}, {%r1}, {%r22530, %r22531, %r22532, %r22533, %r22534, %r22535, %r22536, %r22537};
	bar.warp.sync 	-1;
	wmma.mma.sync.aligned.row.col.m32n8k16.s32.s8.s8.s32 {%r22546, %r22547, %r22548, %r22549, %r22550, %r22551, %r22552, %r22553}, {%r1, %r1, %r1, %r1}, {%r1}, {%r22538, %r22539, %r22540, %r22541, %r22542, %r22543, %r22544, %r22545};
	bar.warp.sync 	-1;
	wmma.mma.sync.aligned.row.col.m32n8k16.s32.s8.s8.s32 {%r22554, %r22555, %r22556, %r22557, %r22558, %r22559, %r22560, %r22561}, {%r1, %r1, %r1, %r1}, {%r1}, {%r22546, %r22547, %r22548, %r22549, %r22550, %r22551, %r22552, %r22553};
	bar.warp.sync 	-1;
	wmma.mma.sync.aligned.row.col.m32n8k16.s32.s8.s8.s32 {%r22562, %r22563, %r22564, %r22565, %r22566, %r22567, %r22568, %r22569}, {%r1, %r1, %r1, %r1}, {%r1}, {%r22554, %r22555, %r22556, %r22557, %r22558, %r22559, %r22560, %r22561};
	bar.warp.sync 	-1;
	wmma.mma.sync.aligned.row.col.m32n8k16.s32.s8.s8.s32 {%r22570, %r22571, %r22572, %r22573, %r22574, %r22575, %r22576, %r22577}, {%r1, %r1, %r1, %r1}, {%r1}, {%r22562, %r22563, %r22564, %r22565, %r22566, %r22567, %r22568, %r22569};
	bar.warp.sync 	-1;
	wmma.mma.sync.aligned.row.col.m32n8k16.s32.s8.s8.s32 {%r22578, %r22579, %r22580, %r22581, %r22582, %r22583, %r22584, %r22585}, {%r1, %r1, %r1, %r1}, {%r1}, {%r22570, %r22571, %r22572, %r22573, %r22574, %r22575, %r22576, %r22577};
	bar.warp.sync 	-1;
	wmma.mma.sync.aligned.row.col.m32n8k16.s32.s8.s8.s32 {%r22586, %r22587, %r22588, %r22589, %r22590, %r22591, %r22592, %r22593}, {%r1, %r1, %r1, %r1}, {%r1}, {%r22578, %r22579, %r22580, %r22581, %r22582, %r22583, %r22584, %r22585};
	bar.warp.sync 	-1;
	wmma.mma.sync.aligned.row.col.m32n8k16.s32.s8.s8.s32 {%r22594, %r22595, %r22596, %r22597, %r22598, %r22599, %r22600, %r22601}, {%r1, %r1, %r1, %r1}, {%r1}, {%r22586, %r22587, %r22588, %r22589, %r22590, %r22591, %r22592, %r22593};
	bar.warp.sync 	-1;
	wmma.mma.sync.aligned.row.col.m32n8k16.s32.s8.s8.s32 {%r22602, %r22603, %r22604, %r22605, %r22606, %r22607, %r22608, %r22609}, {%r1, %r1, %r1, %r1}, {%r1}, {%r22594, %r22595, %r22596, %r22597, %r22598, %r22599, %r22600, %r22601};
	bar.warp.sync 	-1;
	wmma.mma.sync.aligned.row.col.m32n8k16.s32.s8.s8.s32 {%r22610, %r22611, %r22612, %r22613, %r22614, %r22615, %r22616, %r22617}, {%r1, %r1, %r1, %r1}, {%r1}, {%r22602, %r22603, %r22604, %r22605, %r22606, %r22607, %r22608, %r22609};
	bar.warp.sync 	-1;
	wmma.mma.sync.aligned.row.col.m32n8k16.s32.s8.s8.s32 {%r22618, %r22619, %r22620, %r22621, %r22622, %r22623, %r22624, %r22625}, {%r1, %r1, %r1, %r1}, {%r1}, {%r22610, %r22611, %r22612, %r22613, %r22614, %r22615, %r22616, %r22617};
	bar.warp.sync 	-1;
	wmma.mma.sync.aligned.row.col.m32n8k16.s32.s8.s8.s32 {%r22626, %r22627, %r22628, %r22629, %r22630, %r22631, %r22632, %r22633}, {%r1, %r1, %r1, %r1}, {%r1}, {%r22618, %r22619, %r22620, %r22621, %r22622, %r22623, %r22624, %r22625};
	bar.warp.sync 	-1;
	wmma.mma.sync.aligned.row.col.m32n8k16.s32.s8.s8.s32 {%r22634, %r22635, %r22636, %r22637, %r22638, %r22639, %r22640, %r22641}, {%r1, %r1, %r1, %r1}, {%r1}, {%r22626, %r22627, %r22628, %r22629, %r22630, %r22631, %r22632, %r22633};
	bar.warp.sync 	-1;
	wmma.mma.sync.aligned.row.col.m32n8k16.s32.s8.s8.s32 {%r22642, %r22643, %r22644, %r22645, %r22646, %r22647, %r22648, %r22649}, {%r1, %r1, %r1, %r1}, {%r1}, {%r22634, %r22635, %r22636, %r22637, %r22638, %r22639, %r22640, %r22641};
	bar.warp.sync 	-1;
	wmma.mma.sync.aligned.row.col.m32n8k16.s32.s8.s8.s32 {%r22650, %r22651, %r22652, %r22653, %r22654, %r22655, %r22656, %r22657}, {%r1, %r1, %r1, %r1}, {%r1}, {%r22642, %r22643, %r22644, %r22645, %r22646, %r22647, %r22648, %r22649};
	bar.warp.sync 	-1;
	wmma.mma.sync.aligned.row.col.m32n8k16.s32.s8.s8.s32 {%r22658, %r22659, %r22660, %r22661, %r22662, %r22663, %r22664, %r22665}, {%r1, %r1, %r1, %r1}, {%r1}, {%r22650, %r22651, %r22652, %r22653, %r22654, %r22655, %r22656, %r22657};
	bar.warp.sync 	-1;
	wmma.mma.sync.aligned.row.col.m32n8k16.s32.s8.s8.s32 {%r22666, %r22667, %r22668, %r22669, %r22670, %r22671, %r22672, %r22673}, {%r1, %r1, %r1, %r1}, {%r1}, {%r22658, %r22659, %r22660, %r22661, %r22662, %r22663, %r22664, %r22665};
	bar.warp.sync 	-1;
	wmma.mma.sync.aligned.row.col.m32n8k16.s32.s8.s8.s32 {%r22674, %r22675, %r22676, %r22677, %r22678, %r22679, %r22680, %r22681}, {%r1, %r1, %r1, %r1}, {%r1}, {%r22666, %r22667, %r22668, %r22669, %r22670, %r22671, %r22672, %r22673};
	bar.warp.sync 	-1;
	wmma.mma.sync.aligned.row.col.m32n8k16.s32.s8.s8.s32 {%r22682, %r22683, %r22684, %r22685, %r22686, %r22687, %r22688, %r22689}, {%r1, %r1, %r1, %r1}, {%r1}, {%r22674, %r22675, %r22676, %r22677, %r22678, %r22679, %r22680, %r22681};
	bar.warp.sync 	-1;
	wmma.mma.sync.aligned.row.col.m32n8k16.s32.s8.s8.s32 {%r22690, %r22691, %r22692, %r22693, %r22694, %r22695, %r22696, %r22697}, {%r1, %r1, %r1, %r1}, {%r1}, {%r22682, %r22683, %r22684, %r22685, %r22686, %r22687, %r22688, %r22689};
	bar.warp.sync 	-1;
	wmma.mma.sync.aligned.row.col.m32n8k16.s32.s8.s8.s32 {%r22698, %r22699, %r22700, %r22701, %r22702, %r22703, %r22704, %r22705}, {%r1, %r1, %r1, %r1}, {%r1}, {%r22690, %r22691, %r22692, %r22693, %r22694, %r22695, %r22696, %r22697};
	bar.warp.sync 	-1;
	wmma.mma.sync.aligned.row.col.m32n8k16.s32.s8.s8.s32 {%r22706, %r22707, %r22708, %r22709, %r22710, %r22711, %r22712, %r22713}, {%r1, %r1, %r1, %r1}, {%r1}, {%r22698, %r22699, %r22700, %r22701, %r22702, %r22703, %r22704, %r22705};
	bar.warp.sync 	-1;
	wmma.mma.sync.aligned.row.col.m32n8k16.s32.s8.s8.s32 {%r22714, %r22715, %r22716, %r22717, %r22718, %r22719, %r22720, %r22721}, {%r1, %r1, %r1, %r1}, {%r1}, {%r22706, %r22707, %r22708, %r22709, %r22710, %r22711, %r22712, %r22713};
	bar.warp.sync 	-1;
	wmma.mma.sync.aligned.row.col.m32n8k16.s32.s8.s8.s32 {%r22722, %r22723, %r22724, %r22725, %r22726, %r22727, %r22728, %r22729}, {%r1, %r1, %r1, %r1}, {%r1}, {%r22714, %r22715, %r22716, %r22717, %r22718, %r22719, %r22720, %r22721};
	bar.warp.sync 	-1;
	wmma.mma.sync.aligned.row.col.m32n8k16.s32.s8.s8.s32 {%r22730, %r22731, %r22732, %r22733, %r22734, %r22735, %r22736, %r22737}, {%r1, %r1, %r1, %r1}, {%r1}, {%r22722, %r22723, %r22724, %r22725, %r22726, %r22727, %r22728, %r22729};
	bar.warp.sync 	-1;
	wmma.mma.sync.aligned.row.col.m32n8k16.s32.s8.s8.s32 {%r22738, %r22739, %r22740, %r22741, %r22742, %r22743, %r22744, %r22745}, {%r1, %r1, %r1, %r1}, {%r1}, {%r22730, %r22731, %r22732, %r22733, %r22734, %r22735, %r22736, %r22737};
	bar.warp.sync 	-1;
	wmma.mma.sync.aligned.row.col.m32n8k16.s32.s8.s8.s32 {%r22746, %r22747, %r22748, %r22749, %r22750, %r22751, %r22752, %r22753}, {%r1, %r1, %r1, %r1}, {%r1}, {%r22738, %r22739, %r22740, %r22741, %r22742, %r22743, %r22744, %r22745};
	bar.warp.sync 	-1;
	wmma.mma.sync.aligned.row.col.m32n8k16.s32.s8.s8.s32 {%r22754, %r22755, %r22756, %r22757, %r22758, %r22759, %r22760, %r22761}, {%r1, %r1, %r1, %r1}, {%r1}, {%r22746, %r22747, %r22748, %r22749, %r22750, %r22751, %r22752, %r22753};
	bar.warp.sync 	-1;
	wmma.mma.sync.aligned.row.col.m32n8k16.s32.s8.s8.s32 {%r22762, %r22763, %r22764, %r22765, %r22766, %r22767, %r22768, %r22769}, {%r1, %r1, %r1, %r1}, {%r1}, {%r22754, %r22755, %r22756, %r22757, %r22758, %r22759, %r22760, %r22761};
	bar.warp.sync 	-1;
	wmma.mma.sync.aligned.row.col.m32n8k16.s32.s8.s8.s32 {%r22770, %r22771, %r22772, %r22773, %r22774, %r22775, %r22776, %r22777}, {%r1, %r1, %r1, %r1}, {%r1}, {%r22762, %r22763, %r22764, %r22765, %r22766, %r22767, %r22768, %r22769};
	bar.warp.sync 	-1;
	wmma.mma.sync.aligned.row.col.m32n8k16.s32.s8.s8.s32 {%r22778, %r22779, %r22780, %r22781, %r22782, %r22783, %r22784, %r22785}, {%r1, %r1, %r1, %r1}, {%r1}, {%r22770, %r22771, %r22772, %r22773, %r22774, %r22775, %r22776, %r22777};
	bar.warp.sync 	-1;
	wmma.mma.sync.aligned.row.col.m32n8k16.s32.s8.s8.s32 {%r22786, %r22787, %r22788, %r22789, %r22790, %r22791, %r22792, %r22793}, {%r1, %r1, %r1, %r1}, {%r1}, {%r22778, %r22779, %r22780, %r22781, %r22782, %r22783, %r22784, %r22785};
	bar.warp.sync 	-1;
	wmma.mma.sync.aligned.row.col.m32n8k16.s32.s8.s8.s32 {%r22794, %r22795, %r22796, %r22797, %r22798, %r22799, %r22800, %r22801}, {%r1, %r1, %r1, %r1}, {%r1}, {%r22786, %r22787, %r22788, %r22789, %r22790, %r22791, %r22792, %r22793};
	bar.warp.sync 	-1;
	wmma.mma.sync.aligned.row.col.m32n8k16.s32.s8.s8.s32 {%r22802, %r22803, %r22804, %r22805, %r22806, %r22807, %r22808, %r22809}, {%r1, %r1, %r1, %r1}, {%r1}, {%r22794, %r22795, %r22796, %r22797, %r22798, %r22799, %r22800, %r22801};
	bar.warp.sync 	-1;
	wmma.mma.sync.aligned.row.col.m32n8k16.s32.s8.s8.s32 {%r22810, %r22811, %r22812, %r22813, %r22814, %r22815, %r22816, %r22817}, {%r1, %r1, %r1, %r1}, {%r1}, {%r22802, %r22803, %r22804, %r22805, %r22806, %r22807, %r22808, %r22809};
	bar.warp.sync 	-1;
	wmma.mma.sync.aligned.row.col.m32n8k16.s32.s8.s8.s32 {%r22818, %r22819, %r22820, %r22821, %r22822, %r22823, %r22824, %r22825}, {%r1, %r1, %r1, %r1}, {%r1}, {%r22810, %r22811, %r22812, %r22813, %r22814, %r22815, %r22816, %r22817};
	bar.warp.sync 	-1;
	wmma.mma.sync.aligned.row.col.m32n8k16.s32.s8.s8.s32 {%r22826, %r22827, %r22828, %r22829, %r22830, %r22831, %r22832, %r22833}, {%r1, %r1, %r1, %r1}, {%r1}, {%r22818, %r22819, %r22820, %r22821, %r22822, %r22823, %r22824, %r22825};
	bar.warp.sync 	-1;
	wmma.mma.sync.aligned.row.col.m32n8k16.s32.s8.s8.s32 {%r22834, %r22835, %r22836, %r22837, %r22838, %r22839, %r22840, %r22841}, {%r1, %r1, %r1, %r1}, {%r1}, {%r22826, %r22827, %r22828, %r22829, %r22830, %r22831, %r22832, %r22833};
	bar.warp.sync 	-1;
	wmma.mma.sync.aligned.row.col.m32n8k16.s32.s8.s8.s32 {%r22842, %r22843, %r22844, %r22845, %r22846, %r22847, %r22848, %r22849}, {%r1, %r1, %r1, %r1}, {%r1}, {%r22834, %r22835, %r22836, %r22837, %r22838, %r22839, %r22840, %r22841};
	bar.warp.sync 	-1;
	wmma.mma.sync.aligned.row.col.m32n8k16.s32.s8.s8.s32 {%r22850, %r22851, %r22852, %r22853, %r22854, %r22855, %r22856, %r22857}, {%r1, %r1, %r1, %r1}, {%r1}, {%r22842, %r22843, %r22844, %r22845, %r22846, %r22847, %r22848, %r22849};
	bar.warp.sync 	-1;
	wmma.mma.sync.aligned.row.col.m32n8k16.s32.s8.s8.s32 {%r22858, %r22859, %r22860, %r22861, %r22862, %r22863, %r22864, %r22865}, {%r1, %r1, %r1, %r1}, {%r1}, {%r22850, %r22851, %r22852, %r22853, %r22854, %r22855, %r22856, %r22857};
	bar.warp.sync 	-1;
	wmma.mma.sync.aligned.row.col.m32n8k16.s32.s8.s8.s32 {%r22866, %r22867, %r22868, %r22869, %r22870, %r22871, %r22872, %r22873}, {%r1, %r1, %r1, %r1}, {%r1}, {%r22858, %r22859, %r22860, %r22861, %r22862, %r22863, %r22864, %r22865};
	bar.warp.sync 	-1;
	wmma.mma.sync.aligned.row.col.m32n8k16.s32.s8.s8.s32 {%r22874, %r22875, %r22876, %r22877, %r22878, %r22879, %r22880, %r22881}, {%r1, %r1, %r1, %r1}, {%r1}, {%r22866, %r22867, %r22868, %r22869, %r22870, %r22871, %r22872, %r22873};
	bar.warp.sync 	-1;
	wmma.mma.sync.aligned.row.col.m32n8k16.s32.s8.s8.s32 {%r22882, %r22883, %r22884, %r22885, %r22886, %r22887, %r22888, %r22889}, {%r1, %r1, %r1, %r1}, {%r1}, {%r22874, %r22875, %r22876, %r22877, %r22878, %r22879, %r22880, %r22881};
	bar.warp.sync 	-1;
	wmma.mma.sync.aligned.row.col.m32n8k16.s32.s8.s8.s32 {%r22890, %r22891, %r22892, %r22893, %r22894, %r22895, %r22896, %r22897}, {%r1, %r1, %r1, %r1}, {%r1}, {%r22882, %r22883, %r22884, %r22885, %r22886, %r22887, %r22888, %r22889};
	bar.warp.sync 	-1;
	wmma.mma.sync.aligned.row.col.m32n8k16.s32.s8.s8.s32 {%r22898, %r22899, %r22900, %r22901, %r22902, %r22903, %r22904, %r22905}, {%r1, %r1, %r1, %r1}, {%r1}, {%r22890, %r22891, %r22892, %r22893, %r22894, %r22895, %r22896, %r22897};
	bar.warp.sync 	-1;
	wmma.mma.sync.aligned.row.col.m32n8k16.s32.s8.s8.s32 {%r22906, %r22907, %r22908, %r22909, %r22910, %r22911, %r22912, %r22913}, {%r1, %r1, %r1, %r1}, {%r1}, {%r22898, %r22899, %r22900, %r22901, %r22902, %r22903, %r22904, %r22905};
	bar.warp.sync 	-1;
	wmma.mma.sync.aligned.row.col.m32n8k16.s32.s8.s8.s32 {%r22914, %r22915, %r22916, %r22917, %r22918, %r22919, %r22920, %r22921}, {%r1, %r1, %r1, %r1}, {%r1}, {%r22906, %r22907, %r22908, %r22909, %r22910, %r22911, %r22912, %r22913};
	bar.warp.sync 	-1;
	wmma.mma.sync.aligned.row.col.m32n8k16.s32.s8.s8.s32 {%r22922, %r22923, %r22924, %r22925, %r22926, %r22927, %r22928, %r22929}, {%r1, %r1, %r1, %r1}, {%r1}, {%r22914, %r22915, %r22916, %r22917, %r22918, %r22919, %r22920, %r22921};
	bar.warp.sync 	-1;
	wmma.mma.sync.aligned.row.col.m32n8k16.s32.s8.s8.s32 {%r22930, %r22931, %r22932, %r22933, %r22934, %r22935, %r22936, %r22937}, {%r1, %r1, %r1, %r1}, {%r1}, {%r22922, %r22923, %r22924, %r22925, %r22926, %r22927, %r22928, %r22929};
	bar.warp.sync 	-1;
	wmma.mma.sync.aligned.row.col.m32n8k16.s32.s8.s8.s32 {%r22938, %r22939, %r22940, %r22941, %r22942, %r22943, %r22944, %r22945}, {%r1, %r1, %r1, %r1}, {%r1}, {%r22930, %r22931, %r22932, %r22933, %r22934, %r22935, %r22936, %r22937};
	bar.warp.sync 	-1;
	wmma.mma.sync.aligned.row.col.m32n8k16.s32.s8.s8.s32 {%r22946, %r22947, %r22948, %r22949, %r22950, %r22951, %r22952, %r22953}, {%r1, %r1, %r1, %r1}, {%r1}, {%r22938, %r22939, %r22940, %r22941, %r22942, %r22943, %r22944, %r22945};
	bar.warp.sync 	-1;
	wmma.mma.sync.aligned.row.col.m32n8k16.s32.s8.s8.s32 {%r22954, %r22955, %r22956, %r22957, %r22958, %r22959, %r22960, %r22961}, {%r1, %r1, %r1, %r1}, {%r1}, {%r22946, %r22947, %r22948, %r22949, %r22950, %r22951, %r22952, %r22953};
	bar.warp.sync 	-1;
	wmma.mma.sync.aligned.row.col.m32n8k16.s32.s8.s8.s32 {%r22962, %r22963, %r22964, %r22965, %r22966, %r22967, %r22968, %r22969}, {%r1, %r1, %r1, %r1}, {%r1}, {%r22954, %r22955, %r22956, %r22957, %r22958, %r22959, %r22960, %r22961};
	bar.warp.sync 	-1;
	wmma.mma.sync.aligned.row.col.m32n8k16.s32.s8.s8.s32 {%r22970, %r22971, %r22972, %r22973, %r22974, %r22975, %r22976, %r22977}, {%r1, %r1, %r1, %r1}, {%r1}, {%r22962, %r22963, %r22964, %r22965, %r22966, %r22967, %r22968, %r22969};
	bar.warp.sync 	-1;
	wmma.mma.sync.aligned.row.col.m32n8k16.s32.s8.s8.s32 {%r22978, %r22979, %r22980, %r22981, %r22982, %r22983, %r22984, %r22985}, {%r1, %r1, %r1, %r1}, {%r1}, {%r22970, %r22971, %r22972, %r22973, %r22974, %r22975, %r22976, %r22977};
	bar.warp.sync 	-1;
	wmma.mma.sync.aligned.row.col.m32n8k16.s32.s8.s8.s32 {%r22986, %r22987, %r22988, %r22989, %r22990, %r22991, %r22992, %r22993}, {%r1, %r1, %r1, %r1}, {%r1}, {%r22978, %r22979, %r22980, %r22981, %r22982, %r22983, %r22984, %r22985};
	bar.warp.sync 	-1;
	wmma.mma.sync.aligned.row.col.m32n8k16.s32.s8.s8.s32 {%r22994, %r22995, %r22996, %r22997, %r22998, %r22999, %r23000, %r23001}, {%r1, %r1, %r1, %r1}, {%r1}, {%r22986, %r22987, %r22988, %r22989, %r22990, %r22991, %r22992, %r22993};
	bar.warp.sync 	-1;
	wmma.mma.sync.aligned.row.col.m32n8k16.s32.s8.s8.s32 {%r23002, %r23003, %r23004, %r23005, %r23006, %r23007, %r23008, %r23009}, {%r1, %r1, %r1, %r1}, {%r1}, {%r22994, %r22995, %r22996, %r22997, %r22998, %r22999, %r23000, %r23001};
	bar.warp.sync 	-1;
	wmma.mma.sync.aligned.row.col.m32n8k16.s32.s8.s8.s32 {%r23010, %r23011, %r23012, %r23013, %r23014, %r23015, %r23016, %r23017}, {%r1, %r1, %r1, %r1}, {%r1}, {%r23002, %r23003, %r23004, %r23005, %r23006, %r23007, %r23008, %r23009};
	bar.warp.sync 	-1;
	wmma.mma.sync.aligned.row.col.m32n8k16.s32.s8.s8.s32 {%r23018, %r23019, %r23020, %r23021, %r23022, %r23023, %r23024, %r23025}, {%r1, %r1, %r1, %r1}, {%r1}, {%r23010, %r23011, %r23012, %r23013, %r23014, %r23015, %r23016, %r23017};
	bar.warp.sync 	-1;
	wmma.mma.sync.aligned.row.col.m32n8k16.s32.s8.s8.s32 {%r23026, %r23027, %r23028, %r23029, %r23030, %r23031, %r23032, %r23033}, {%r1, %r1, %r1, %r1}, {%r1}, {%r23018, %r23019, %r23020, %r23021, %r23022, %r23023, %r23024, %r23025};
	bar.warp.sync 	-1;
	wmma.mma.sync.aligned.row.col.m32n8k16.s32.s8.s8.s32 {%r23034, %r23035, %r23036, %r23037, %r23038, %r23039, %r23040, %r23041}, {%r1, %r1, %r1, %r1}, {%r1}, {%r23026, %r23027, %r23028, %r23029, %r23030, %r23031, %r23032, %r23033};
	bar.warp.sync 	-1;
	wmma.mma.sync.aligned.row.col.m32n8k16.s32.s8.s8.s32 {%r23042, %r23043, %r23044, %r23045, %r23046, %r23047, %r23048, %r23049}, {%r1, %r1, %r1, %r1}, {%r1}, {%r23034, %r23035, %r23036, %r23037, %r23038, %r23039, %r23040, %r23041};
	bar.warp.sync 	-1;
	wmma.mma.sync.aligned.row.col.m32n8k16.s32.s8.s8.s32 {%r23050, %r23051, %r23052, %r23053, %r23054, %r23055, %r23056, %r23057}, {%r1, %r1, %r1, %r1}, {%r1}, {%r23042, %r23043, %r23044, %r23045, %r23046, %r23047, %r23048, %r23049};
	bar.warp.sync 	-1;
	wmma.mma.sync.aligned.row.col.m32n8k16.s32.s8.s8.s32 {%r23058, %r23059, %r23060, %r23061, %r23062, %r23063, %r23064, %r23065}, {%r1, %r1, %r1, %r1}, {%r1}, {%r23050, %r23051, %r23052, %r23053, %r23054, %r23055, %r23056, %r23057};
	bar.warp.sync 	-1;
	wmma.mma.sync.aligned.row.col.m32n8k16.s32.s8.s8.s32 {%r23066, %r23067, %r23068, %r23069, %r23070, %r23071, %r23072, %r23073}, {%r1, %r1, %r1, %r1}, {%r1}, {%r23058, %r23059, %r23060, %r23061, %r23062, %r23063, %r23064, %r23065};
	bar.warp.sync 	-1;
	wmma.mma.sync.aligned.row.col.m32n8k16.s32.s8.s8.s32 {%r23074, %r23075, %r23076, %r23077, %r23078, %r23079, %r23080, %r23081}, {%r1, %r1, %r1, %r1}, {%r1}, {%r23066, %r23067, %r23068, %r23069, %r23070, %r23071, %r23072, %r23073};
	bar.warp.sync 	-1;
	wmma.mma.sync.aligned.row.col.m32n8k16.s32.s8.s8.s32 {%r23082, %r23083, %r23084, %r23085, %r23086, %r23087, %r23088, %r23089}, {%r1, %r1, %r1, %r1}, {%r1}, {%r23074, %r23075, %r23076, %r23077, %r23078, %r23079, %r23080, %r23081};
	bar.warp.sync 	-1;
	wmma.mma.sync.aligned.row.col.m32n8k16.s32.s8.s8.s32 {%r23090, %r23091, %r23092, %r23093, %r23094, %r23095, %r23096, %r23097}, {%r1, %r1, %r1, %r1}, {%r1}, {%r23082, %r23083, %r23084, %r23085, %r23086, %r23087, %r23088, %r23089};
	bar.warp.sync 	-1;
	wmma.mma.sync.aligned.row.col.m32n8k16.s32.s8.s8.s32 {%r23098, %r23099, %r23100, %r23101, %r23102, %r23103, %r23104, %r23105}, {%r1, %r1, %r1, %r1}, {%r1}, {%r23090, %r23091, %r23092, %r23093, %r23094, %r23095, %r23096, %r23097};
	bar.warp.sync 	-1;
	wmma.mma.sync.aligned.row.col.m32n8k16.s32.s8.s8.s32 {%r23106, %r23107, %r23108, %r23109, %r23110, %r23111, %r23112, %r23113}, {%r1, %r1, %r1, %r1}, {%r1}, {%r23098, %r23099, %r23100, %r23101, %r23102, %r23103, %r23104, %r23105};
	bar.warp.sync 	-1;
	wmma.mma.sync.aligned.row.col.m32n8k16.s32.s8.s8.s32 {%r23114, %r23115, %r23116, %r23117, %r23118, %r23119, %r23120, %r23121}, {%r1, %r1, %r1, %r1}, {%r1}, {%r23106, %r23107, %r23108, %r23109, %r23110, %r23111, %r23112, %r23113};
	bar.warp.sync 	-1;
	wmma.mma.sync.aligned.row.col.m32n8k16.s32.s8.s8.s32 {%r23122, %r23123, %r23124, %r23125, %r23126, %r23127, %r23128, %r23129}, {%r1, %r1, %r1, %r1}, {%r1}, {%r23114, %r23115, %r23116, %r23117, %r23118, %r23119, %r23120, %r23121};
	bar.warp.sync 	-1;
	wmma.mma.sync.aligned.row.col.m32n8k16.s32.s8.s8.s32 {%r23130, %r23131, %r23132, %r23133, %r23134, %r23135, %r23136, %r23137}, {%r1, %r1, %r1, %r1}, {%r1}, {%r23122, %r23123, %r23124, %r23125, %r23126, %r23127, %r23128, %r23129};
	bar.warp.sync 	-1;
	wmma.mma.sync.aligned.row.col.m32n8k16.s32.s8.s8.s32 {%r23138, %r23139, %r23140, %r23141, %r23142, %r23143, %r23144, %r23145}, {%r1, %r1, %r1, %r1}, {%r1}, {%r23130, %r23131, %r23132, %r23133, %r23134, %r23135, %r23136, %r23137};
	bar.warp.sync 	-1;
	wmma.mma.sync.aligned.row.col.m32n8k16.s32.s8.s8.s32 {%r23146, %r23147, %r23148, %r23149, %r23150, %r23151, %r23152, %r23153}, {%r1, %r1, %r1, %r1}, {%r1}, {%r23138, %r23139, %r23140, %r23141, %r23142, %r23143, %r23144, %r23145};
	bar.warp.sync 	-1;
	wmma.mma.sync.aligned.row.col.m32n8k16.s32.s8.s8.s32 {%r23154, %r23155, %r23156, %r23157, %r23158, %r23159, %r23160, %r23161}, {%r1, %r1, %r1, %r1}, {%r1}, {%r23146, %r23147, %r23148, %r23149, %r23150, %r23151, %r23152, %r23153};
	bar.warp.sync 	-1;
	wmma.mma.sync.aligned.row.col.m32n8k16.s32.s8.s8.s32 {%r23162, %r23163, %r23164, %r23165, %r23166, %r23167, %r23168, %r23169}, {%r1, %r1, %r1, %r1}, {%r1}, {%r23154, %r23155, %r23156, %r23157, %r23158, %r23159, %r23160, %r23161};
	bar.warp.sync 	-1;
	wmma.mma.sync.aligned.row.col.m32n8k16.s32.s8.s8.s32 {%r23170, %r23171, %r23172, %r23173, %r23174, %r23175, %r23176, %r23177}, {%r1, %r1, %r1, %r1}, {%r1}, {%r23162, %r23163, %r23164, %r23165, %r23166, %r23167, %r23168, %r23169};
	bar.warp.sync 	-1;
	wmma.mma.sync.aligned.row.col.m32n8k16.s32.s8.s8.s32 {%r23178, %r23179, %r23180, %r23181, %r23182, %r23183, %r23184, %r23185}, {%r1, %r1, %r1, %r1}, {%r1}, {%r23170, %r23171, %r23172, %r23173, %r23174, %r23175, %r23176, %r23177};
	bar.warp.sync 	-1;
	wmma.mma.sync.aligned.row.col.m32n8k16.s32.s8.s8.s32 {%r23186, %r23187, %r23188, %r23189, %r23190, %r23191, %r23192, %r23193}, {%r1, %r1, %r1, %r1}, {%r1}, {%r23178, %r23179, %r23180, %r23181, %r23182, %r23183, %r23184, %r23185};
	bar.warp.sync 	-1;
	wmma.mma.sync.aligned.row.col.m32n8k16.s32.s8.s8.s32 {%r23194, %r23195, %r23196, %r23197, %r23198, %r23199, %r23200, %r23201}, {%r1, %r1, %r1, %r1}, {%r1}, {%r23186, %r23187, %r23188, %r23189, %r23190, %r23191, %r23192, %r23193};
	bar.warp.sync 	-1;
	wmma.mma.sync.aligned.row.col.m32n8k16.s32.s8.s8.s32 {%r23202, %r23203, %r23204, %r23205, %r23206, %r23207, %r23208, %r23209}, {%r1, %r1, %r1, %r1}, {%r1}, {%r23194, %r23195, %r23196, %r23197, %r23198, %r23199, %r23200, %r23201};
	bar.warp.sync 	-1;
	wmma.mma.sync.aligned.row.col.m32n8k16.s32.s8.s8.s32 {%r23210, %r23211, %r23212, %r23213, %r23214, %r23215, %r23216, %r23217}, {%r1, %r1, %r1, %r1}, {%r1}, {%r23202, %r23203, %r23204, %r23205, %r23206, %r23207, %r23208, %r23209};
	bar.warp.sync 	-1;
	wmma.mma.sync.aligned.row.col.m32n8k16.s32.s8.s8.s32 {%r23218, %r23219, %r23220, %r23221, %r23222, %r23223, %r23224, %r23225}, {%r1, %r1, %r1, %r1}, {%r1}, {%r23210, %r23211, %r23212, %r23213, %r23214, %r23215, %r23216, %r23217};
	bar.warp.sync 	-1;
	wmma.mma.sync.aligned.row.col.m32n8k16.s32.s8.s8.s32 {%r23226, %r23227, %r23228, %r23229, %r23230, %r23231, %r23232, %r23233}, {%r1, %r1, %r1, %r1}, {%r1}, {%r23218, %r23219, %r23220, %r23221, %r23222, %r23223, %r23224, %r23225};
	bar.warp.sync 	-1;
	wmma.mma.sync.aligned.row.col.m32n8k16.s32.s8.s8.s32 {%r23234, %r23235, %r23236, %r23237, %r23238, %r23239, %r23240, %r23241}, {%r1, %r1, %r1, %r1}, {%r1}, {%r23226, %r23227, %r23228, %r23229, %r23230, %r23231, %r23232, %r23233};
	bar.warp.sync 	-1;
	wmma.mma.sync.aligned.row.col.m32n8k16.s32.s8.s8.s32 {%r23242, %r23243, %r23244, %r23245, %r23246, %r23247, %r23248, %r23249}, {%r1, %r1, %r1, %r1}, {%r1}, {%r23234, %r23235, %r23236, %r23237, %r23238, %r23239, %r23240, %r23241};
	bar.warp.sync 	-1;
	wmma.mma.sync.aligned.row.col.m32n8k16.s32.s8.s8.s32 {%r23250, %r23251, %r23252, %r23253, %r23254, %r23255, %r23256, %r23257}, {%r1, %r1, %r1, %r1}, {%r1}, {%r23242, %r23243, %r23244, %r23245, %r23246, %r23247, %r23248, %r23249};
	bar.warp.sync 	-1;
	wmma.mma.sync.aligned.row.col.m32n8k16.s32.s8.s8.s32 {%r23258, %r23259, %r23260, %r23261, %r23262, %r23263, %r23264, %r23265}, {%r1, %r1, %r1, %r1}, {%r1}, {%r23250, %r23251, %r23252, %r23253, %r23254, %r23255, %r23256, %r23257};
	bar.warp.sync 	-1;
	wmma.mma.sync.aligned.row.col.m32n8k16.s32.s8.s8.s32 {%r23266, %r23267, %r23268, %r23269, %r23270, %r23271, %r23272, %r23273}, {%r1, %r1, %r1, %r1}, {%r1}, {%r23258, %r23259, %r23260, %r23261, %r23262, %r23263, %r23264, %r23265};
	bar.warp.sync 	-1;
	wmma.mma.sync.aligned.row.col.m32n8k16.s32.s8.s8.s32 {%r23274, %r23275, %r23276, %r23277, %r23278, %r23279, %r23280, %r23281}, {%r1, %r1, %r1, %r1}, {%r1}, {%r23266, %r23267, %r23268, %r23269, %r23270, %r23271, %r23272, %r23273};
	bar.warp.sync 	-1;
	wmma.mma.sync.aligned.row.col.m32n8k16.s32.s8.s8.s32 {%r23282, %r23283, %r23284, %r23285, %r23286, %r23287, %r23288, %r23289}, {%r1, %r1, %r1, %r1}, {%r1}, {%r23274, %r23275, %r23276, %r23277, %r23278, %r23279, %r23280, %r23281};
	bar.warp.sync 	-1;
	wmma.mma.sync.aligned.row.col.m32n8k16.s32.s8.s8.s32 {%r23290, %r23291, %r23292, %r23293, %r23294, %r23295, %r23296, %r23297}, {%r1, %r1, %r1, %r1}, {%r1}, {%r23282, %r23283, %r23284, %r23285, %r23286, %r23287, %r23288, %r23289};
	bar.warp.sync 	-1;
	wmma.mma.sync.aligned.row.col.m32n8k16.s32.s8.s8.s32 {%r23298, %r23299, %r23300, %r23301, %r23302, %r23303, %r23304, %r23305}, {%r1, %r1, %r1, %r1}, {%r1}, {%r23290, %r23291, %r23292, %r23293, %r23294, %r23295, %r23296, %r23297};
	bar.warp.sync 	-1;
	wmma.mma.sync.aligned.row.col.m32n8k16.s32.s8.s8.s32 {%r23306, %r23307, %r23308, %r23309, %r23310, %r23311, %r23312, %r23313}, {%r1, %r1, %r1, %r1}, {%r1}, {%r23298, %r23299, %r23300, %r23301, %r23302, %r23303, %r23304, %r23305};
	bar.warp.sync 	-1;
	wmma.mma.sync.aligned.row.col.m32n8k16.s32.s8.s8.s32 {%r23314, %r23315, %r23316, %r23317, %r23318, %r23319, %r23320, %r23321}, {%r1, %r1, %r1, %r1}, {%r1}, {%r23306, %r23307, %r23308, %r23309, %r23310, %r23311, %r23312, %r23313};
	bar.warp.sync 	-1;
	wmma.mma.sync.aligned.row.col.m32n8k16.s32.s8.s8.s32 {%r23322, %r23323, %r23324, %r23325, %r23326, %r23327, %r23328, %r23329}, {%r1, %r1, %r1, %r1}, {%r1}, {%r23314, %r23315, %r23316, %r23317, %r23318, %r23319, %r23320, %r23321};
	bar.warp.sync 	-1;
	wmma.mma.sync.aligned.row.col.m32n8k16.s32.s8.s8.s32 {%r23330, %r23331, %r23332, %r23333, %r23334, %r23335, %r23336, %r23337}, {%r1, %r1, %r1, %r1}, {%r1}, {%r23322, %r23323, %r23324, %r23325, %r23326, %r23327, %r23328, %r23329};
	bar.warp.sync 	-1;
	wmma.mma.sync.aligned.row.col.m32n8k16.s32.s8.s8.s32 {%r23338, %r23339, %r23340, %r23341, %r23342, %r23343, %r23344, %r23345}, {%r1, %r1, %r1, %r1}, {%r1}, {%r23330, %r23331, %r23332, %r23333, %r23334, %r23335, %r23336, %r23337};
	bar.warp.sync 	-1;
	wmma.mma.sync.aligned.row.col.m32n8k16.s32.s8.s8.s32 {%r23346, %r23347, %r23348, %r23349, %r23350, %r23351, %r23352, %r23353}, {%r1, %r1, %r1, %r1}, {%r1}, {%r23338, %r23339, %r23340, %r23341, %r23342, %r23343, %r23344, %r23345};
	bar.warp.sync 	-1;
	wmma.mma.sync.aligned.row.col.m32n8k16.s32.s8.s8.s32 {%r23354, %r23355, %r23356, %r23357, %r23358, %r23359, %r23360, %r23361}, {%r1, %r1, %r1, %r1}, {%r1}, {%r23346, %r23347, %r23348, %r23349, %r23350, %r23351, %r23352, %r23353};
	bar.warp.sync 	-1;
	wmma.mma.sync.aligned.row.col.m32n8k16.s32.s8.s8.s32 {%r23362, %r23363, %r23364, %r23365, %r23366, %r23367, %r23368, %r23369}, {%r1, %r1, %r1, %r1}, {%r1}, {%r23354, %r23355, %r23356, %r23357, %r23358, %r23359, %r23360, %r23361};
	bar.warp.sync 	-1;
	wmma.mma.sync.aligned.row.col.m32n8k16.s32.s8.s8.s32 {%r23370, %r23371, %r23372, %r23373, %r23374, %r23375, %r23376, %r23377}, {%r1, %r1, %r1, %r1}, {%r1}, {%r23362, %r23363, %r23364, %r23365, %r23366, %r23367, %r23368, %r23369};
	bar.warp.sync 	-1;
	wmma.mma.sync.aligned.row.col.m32n8k16.s32.s8.s8.s32 {%r23378, %r23379, %r23380, %r23381, %r23382, %r23383, %r23384, %r23385}, {%r1, %r1, %r1, %r1}, {%r1}, {%r23370, %r23371, %r23372, %r23373, %r23374, %r23375, %r23376, %r23377};
	bar.warp.sync 	-1;
	wmma.mma.sync.aligned.row.col.m32n8k16.s32.s8.s8.s32 {%r23386, %r23387, %r23388, %r23389, %r23390, %r23391, %r23392, %r23393}, {%r1, %r1, %r1, %r1}, {%r1}, {%r23378, %r23379, %r23380, %r23381, %r23382, %r23383, %r23384, %r23385};
	bar.warp.sync 	-1;
	wmma.mma.sync.aligned.row.col.m32n8k16.s32.s8.s8.s32 {%r23394, %r23395, %r23396, %r23397, %r23398, %r23399, %r23400, %r23401}, {%r1, %r1, %r1, %r1}, {%r1}, {%r23386, %r23387, %r23388, %r23389, %r23390, %r23391, %r23392, %r23393};
	bar.warp.sync 	-1;
	wmma.mma.sync.aligned.row.col.m32n8k16.s32.s8.s8.s32 {%r23402, %r23403, %r23404, %r23405, %r23406, %r23407, %r23408, %r23409}, {%r1, %r1, %r1, %r1}, {%r1}, {%r23394, %r23395, %r23396, %r23397, %r23398, %r23399, %r23400, %r23401};
	bar.warp.sync 	-1;
	wmma.mma.sync.aligned.row.col.m32n8k16.s32.s8.s8.s32 {%r23410, %r23411, %r23412, %r23413, %r23414, %r23415, %r23416, %r23417}, {%r1, %r1, %r1, %r1}, {%r1}, {%r23402, %r23403, %r23404, %r23405, %r23406, %r23407, %r23408, %r23409};
	bar.warp.sync 	-1;
	wmma.mma.sync.aligned.row.col.m32n8k16.s32.s8.s8.s32 {%r23418, %r23419, %r23420, %r23421, %r23422, %r23423, %r23424, %r23425}, {%r1, %r1, %r1, %r1}, {%r1}, {%r23410, %r23411, %r23412, %r23413, %r23414, %r23415, %r23416, %r23417};
	bar.warp.sync 	-1;
	wmma.mma.sync.aligned.row.col.m32n8k16.s32.s8.s8.s32 {%r23426, %r23427, %r23428, %r23429, %r23430, %r23431, %r23432, %r23433}, {%r1, %r1, %r1, %r1}, {%r1}, {%r23418, %r23419, %r23420, %r23421, %r23422, %r23423, %r23424, %r23425};
	bar.warp.sync 	-1;
	wmma.mma.sync.aligned.row.col.m32n8k16.s32.s8.s8.s32 {%r23434, %r23435, %r23436, %r23437, %r23438, %r23439, %r23440, %r23441}, {%r1, %r1, %r1, %r1}, {%r1}, {%r23426, %r23427, %r23428, %r23429, %r23430, %r23431, %r23432, %r23433};
	bar.warp.sync 	-1;
	wmma.mma.sync.aligned.row.col.m32n8k16.s32.s8.s8.s32 {%r23442, %r23443, %r23444, %r23445, %r23446, %r23447, %r23448, %r23449}, {%r1, %r1, %r1, %r1}, {%r1}, {%r23434, %r23435, %r23436, %r23437, %r23438, %r23439, %r23440, %r23441};
	bar.warp.sync 	-1;
	wmma.mma.sync.aligned.row.col.m32n8k16.s32.s8.s8.s32 {%r23450, %r23451, %r23452, %r23453, %r23454, %r23455, %r23456, %r23457}, {%r1, %r1, %r1, %r1}, {%r1}, {%r23442, %r23443, %r23444, %r23445, %r23446, %r23447, %r23448, %r23449};
	bar.warp.sync 	-1;
	wmma.mma.sync.aligned.row.col.m32n8k16.s32.s8.s8.s32 {%r23458, %r23459, %r23460, %r23461, %r23462, %r23463, %r23464, %r23465}, {%r1, %r1, %r1, %r1}, {%r1}, {%r23450, %r23451, %r23452, %r23453, %r23454, %r23455, %r23456, %r23457};
	bar.warp.sync 	-1;
	wmma.mma.sync.aligned.row.col.m32n8k16.s32.s8.s8.s32 {%r23466, %r23467, %r23468, %r23469, %r23470, %r23471, %r23472, %r23473}, {%r1, %r1, %r1, %r1}, {%r1}, {%r23458, %r23459, %r23460, %r23461, %r23462, %r23463, %r23464, %r23465};
	bar.warp.sync 	-1;
	wmma.mma.sync.aligned.row.col.m32n8k16.s32.s8.s8.s32 {%r23474, %r23475, %r23476, %r23477, %r23478, %r23479, %r23480, %r23481}, {%r1, %r1, %r1, %r1}, {%r1}, {%r23466, %r23467, %r23468, %r23469, %r23470, %r23471, %r23472, %r23473};
	bar.warp.sync 	-1;
	wmma.mma.sync.aligned.row.col.m32n8k16.s32.s8.s8.s32 {%r23482, %r23483, %r23484, %r23485, %r23486, %r23487, %r23488, %r23489}, {%r1, %r1, %r1, %r1}, {%r1}, {%r23474, %r23475, %r23476, %r23477, %r23478, %r23479, %r23480, %r23481};
	bar.warp.sync 	-1;
	wmma.mma.sync.aligned.row.col.m32n8k16.s32.s8.s8.s32 {%r23490, %r23491, %r23492, %r23493, %r23494, %r23495, %r23496, %r23497}, {%r1, %r1, %r1, %r1}, {%r1}, {%r23482, %r23483, %r23484, %r23485, %r23486, %r23487, %r23488, %r23489};
	bar.warp.sync 	-1;
	wmma.mma.sync.aligned.row.col.m32n8k16.s32.s8.s8.s32 {%r23498, %r23499, %r23500, %r23501, %r23502, %r23503, %r23504, %r23505}, {%r1, %r1, %r1, %r1}, {%r1}, {%r23490, %r23491, %r23492, %r23493, %r23494, %r23495, %r23496, %r23497};
	bar.warp.sync 	-1;
	wmma.mma.sync.aligned.row.col.m32n8k16.s32.s8.s8.s32 {%r23506, %r23507, %r23508, %r23509, %r23510, %r23511, %r23512, %r23513}, {%r1, %r1, %r1, %r1}, {%r1}, {%r23498, %r23499, %r23500, %r23501, %r23502, %r23503, %r23504, %r23505};
	bar.warp.sync 	-1;
	wmma.mma.sync.aligned.row.col.m32n8k16.s32.s8.s8.s32 {%r23514, %r23515, %r23516, %r23517, %r23518, %r23519, %r23520, %r23521}, {%r1, %r1, %r1, %r1}, {%r1}, {%r23506, %r23507, %r23508, %r23509, %r23510, %r23511, %r23512, %r23513};
	bar.warp.sync 	-1;
	wmma.mma.sync.aligned.row.col.m32n8k16.s32.s8.s8.s32 {%r23522, %r23523, %r23524, %r23525, %r23526, %r23527, %r23528, %r23529}, {%r1, %r1, %r1, %r1}, {%r1}, {%r23514, %r23515, %r23516, %r23517, %r23518, %r23519, %r23520, %r23521};
	bar.warp.sync 	-1;
	wmma.mma.sync.aligned.row.col.m32n8k16.s32.s8.s8.s32 {%r23530, %r23531, %r23532, %r23533, %r23534, %r23535, %r23536, %r23537}, {%r1, %r1, %r1, %r1}, {%r1}, {%r23522, %r23523, %r23524, %r23525, %r23526, %r23527, %r23528, %r23529};
	bar.warp.sync 	-1;
	wmma.mma.sync.aligned.row.col.m32n8k16.s32.s8.s8.s32 {%r23538, %r23539, %r23540, %r23541, %r23542, %r23543, %r23544, %r23545}, {%r1, %r1, %r1, %r1}, {%r1}, {%r23530, %r23531, %r23532, %r23533, %r23534, %r23535, %r23536, %r23537};
	bar.warp.sync 	-1;
	wmma.mma.sync.aligned.row.col.m32n8k16.s32.s8.s8.s32 {%r23546, %r23547, %r23548, %r23549, %r23550, %r23551, %r23552, %r23553}, {%r1, %r1, %r1, %r1}, {%r1}, {%r23538, %r23539, %r23540, %r23541, %r23542, %r23543, %r23544, %r23545};
	bar.warp.sync 	-1;
	wmma.mma.sync.aligned.row.col.m32n8k16.s32.s8.s8.s32 {%r23554, %r23555, %r23556, %r23557, %r23558, %r23559, %r23560, %r23561}, {%r1, %r1, %r1, %r1}, {%r1}, {%r23546, %r23547, %r23548, %r23549, %r23550, %r23551, %r23552, %r23553};
	bar.warp.sync 	-1;
	wmma.mma.sync.aligned.row.col.m32n8k16.s32.s8.s8.s32 {%r23562, %r23563, %r23564, %r23565, %r23566, %r23567, %r23568, %r23569}, {%r1, %r1, %r1, %r1}, {%r1}, {%r23554, %r23555, %r23556, %r23557, %r23558, %r23559, %r23560, %r23561};
	bar.warp.sync 	-1;
	wmma.mma.sync.aligned.row.col.m32n8k16.s32.s8.s8.s32 {%r23570, %r23571, %r23572, %r23573, %r23574, %r23575, %r23576, %r23577}, {%r1, %r1, %r1, %r1}, {%r1}, {%r23562, %r23563, %r23564, %r23565, %r23566, %r23567, %r23568, %r23569};
	bar.warp.sync 	-1;
	wmma.mma.sync.aligned.row.col.m32n8k16.s32.s8.s8.s32 {%r23578, %r23579, %r23580, %r23581, %r23582, %r23583, %r23584, %r23585}, {%r1, %r1, %r1, %r1}, {%r1}, {%r23570, %r23571, %r23572, %r23573, %r23574, %r23575, %r23576, %r23577};
	bar.warp.sync 	-1;
	wmma.mma.sync.aligned.row.col.m32n8k16.s32.s8.s8.s32 {%r23586, %r23587, %r23588, %r23589, %r23590, %r23591, %r23592, %r23593}, {%r1, %r1, %r1, %r1}, {%r1}, {%r23578, %r23579, %r23580, %r23581, %r23582, %r23583, %r23584, %r23585};
	bar.warp.sync 	-1;
	wmma.mma.sync.aligned.row.col.m32n8k16.s32.s8.s8.s32 {%r23594, %r23595, %r23596, %r23597, %r23598, %r23599, %r23600, %r23601}, {%r1, %r1, %r1, %r1}, {%r1}, {%r23586, %r23587, %r23588, %r23589, %r23590, %r23591, %r23592, %r23593};
	bar.warp.sync 	-1;
	wmma.mma.sync.aligned.row.col.m32n8k16.s32.s8.s8.s32 {%r23602, %r23603, %r23604, %r23605, %r23606, %r23607, %r23608, %r23609}, {%r1, %r1, %r1, %r1}, {%r1}, {%r23594, %r23595, %r23596, %r23597, %r23598, %r23599, %r23600, %r23601};
	bar.warp.sync 	-1;
	wmma.mma.sync.aligned.row.col.m32n8k16.s32.s8.s8.s32 {%r23610, %r23611, %r23612, %r23613, %r23614, %r23615, %r23616, %r23617}, {%r1, %r1, %r1, %r1}, {%r1}, {%r23602, %r23603, %r23604, %r23605, %r23606, %r23607, %r23608, %r23609};
	bar.warp.sync 	-1;
	wmma.mma.sync.aligned.row.col.m32n8k16.s32.s8.s8.s32 {%r23618, %r23619, %r23620, %r23621, %r23622, %r23623, %r23624, %r23625}, {%r1, %r1, %r1, %r1}, {%r1}, {%r23610, %r23611, %r23612, %r23613, %r23614, %r23615, %r23616, %r23617};
	bar.warp.sync 	-1;
	wmma.mma.sync.aligned.row.col.m32n8k16.s32.s8.s8.s32 {%r23626, %r23627, %r23628, %r23629, %r23630, %r23631, %r23632, %r23633}, {%r1, %r1, %r1, %r1}, {%r1}, {%r23618, %r23619, %r23620, %r23621, %r23622, %r23623, %r23624, %r23625};
	bar.warp.sync 	-1;
	wmma.mma.sync.aligned.row.col.m32n8k16.s32.s8.s8.s32 {%r23634, %r23635, %r23636, %r23637, %r23638, %r23639, %r23640, %r23641}, {%r1, %r1, %r1, %r1}, {%r1}, {%r23626, %r23627, %r23628, %r23629, %r23630, %r23631, %r23632, %r23633};
	bar.warp.sync 	-1;
	wmma.mma.sync.aligned.row.col.m32n8k16.s32.s8.s8.s32 {%r23642, %r23643, %r23644, %r23645, %r23646, %r23647, %r23648, %r23649}, {%r1, %r1, %r1, %r1}, {%r1}, {%r23634, %r23635, %r23636, %r23637, %r23638, %r23639, %r23640, %r23641};
	bar.warp.sync 	-1;
	wmma.mma.sync.aligned.row.col.m32n8k16.s32.s8.s8.s32 {%r23650, %r23651, %r23652, %r23653, %r23654, %r23655, %r23656, %r23657}, {%r1, %r1, %r1, %r1}, {%r1}, {%r23642, %r23643, %r23644, %r23645, %r23646, %r23647, %r23648, %r23649};
	bar.warp.sync 	-1;
	wmma.mma.sync.aligned.row.col.m32n8k16.s32.s8.s8.s32 {%r23658, %r23659, %r23660, %r23661, %r23662, %r23663, %r23664, %r23665}, {%r1, %r1, %r1, %r1}, {%r1}, {%r23650, %r23651, %r23652, %r23653, %r23654, %r23655, %r23656, %r23657};
	bar.warp.sync 	-1;
	wmma.mma.sync.aligned.row.col.m32n8k16.s32.s8.s8.s32 {%r23666, %r23667, %r23668, %r23669, %r23670, %r23671, %r23672, %r23673}, {%r1, %r1, %r1, %r1}, {%r1}, {%r23658, %r23659, %r23660, %r23661, %r23662, %r23663, %r23664, %r23665};
	bar.warp.sync 	-1;
	wmma.mma.sync.aligned.row.col.m32n8k16.s32.s8.s8.s32 {%r23674, %r23675, %r23676, %r23677, %r23678, %r23679, %r23680, %r23681}, {%r1, %r1, %r1, %r1}, {%r1}, {%r23666, %r23667, %r23668, %r23669, %r23670, %r23671, %r23672, %r23673};
	bar.warp.sync 	-1;
	wmma.mma.sync.aligned.row.col.m32n8k16.s32.s8.s8.s32 {%r23682, %r23683, %r23684, %r23685, %r23686, %r23687, %r23688, %r23689}, {%r1, %r1, %r1, %r1}, {%r1}, {%r23674, %r23675, %r23676, %r23677, %r23678, %r23679, %r23680, %r23681};
	bar.warp.sync 	-1;
	wmma.mma.sync.aligned.row.col.m32n8k16.s32.s8.s8.s32 {%r23690, %r23691, %r23692, %r23693, %r23694, %r23695, %r23696, %r23697}, {%r1, %r1, %r1, %r1}, {%r1}, {%r23682, %r23683, %r23684, %r23685, %r23686, %r23687, %r23688, %r23689};
	bar.warp.sync 	-1;
	wmma.mma.sync.aligned.row.col.m32n8k16.s32.s8.s8.s32 {%r23698, %r23699, %r23700, %r23701, %r23702, %r23703, %r23704, %r23705}, {%r1, %r1, %r1, %r1}, {%r1}, {%r23690, %r23691, %r23692, %r23693, %r23694, %r23695, %r23696, %r23697};
	bar.warp.sync 	-1;
	wmma.mma.sync.aligned.row.col.m32n8k16.s32.s8.s8.s32 {%r23706, %r23707, %r23708, %r23709, %r23710, %r23711, %r23712, %r23713}, {%r1, %r1, %r1, %r1}, {%r1}, {%r23698, %r23699, %r23700, %r23701, %r23702, %r23703, %r23704, %r23705};
	bar.warp.sync 	-1;
	wmma.mma.sync.aligned.row.col.m32n8k16.s32.s8.s8.s32 {%r23714, %r23715, %r23716, %r23717, %r23718, %r23719, %r23720, %r23721}, {%r1, %r1, %r1, %r1}, {%r1}, {%r23706, %r23707, %r23708, %r23709, %r23710, %r23711, %r23712, %r23713};
	bar.warp.sync 	-1;
	wmma.mma.sync.aligned.row.col.m32n8k16.s32.s8.s8.s32 {%r23722, %r23723, %r23724, %r23725, %r23726, %r23727, %r23728, %r23729}, {%r1, %r1, %r1, %r1}, {%r1}, {%r23714, %r23715, %r23716, %r23717, %r23718, %r23719, %r23720, %r23721};
	bar.warp.sync 	-1;
	wmma.mma.sync.aligned.row.col.m32n8k16.s32.s8.s8.s32 {%r23730, %r23731, %r23732, %r23733, %r23734, %r23735, %r23736, %r23737}, {%r1, %r1, %r1, %r1}, {%r1}, {%r23722, %r23723, %r23724, %r23725, %r23726, %r23727, %r23728, %r23729};
	bar.warp.sync 	-1;
	wmma.mma.sync.aligned.row.col.m32n8k16.s32.s8.s8.s32 {%r23738, %r23739, %r23740, %r23741, %r23742, %r23743, %r23744, %r23745}, {%r1, %r1, %r1, %r1}, {%r1}, {%r23730, %r23731, %r23732, %r23733, %r23734, %r23735, %r23736, %r23737};
	bar.warp.sync 	-1;
	wmma.mma.sync.aligned.row.col.m32n8k16.s32.s8.s8.s32 {%r23746, %r23747, %r23748, %r23749, %r23750, %r23751, %r23752, %r23753}, {%r1, %r1, %r1, %r1}, {%r1}, {%r23738, %r23739, %r23740, %r23741, %r23742, %r23743, %r23744, %r23745};
	bar.warp.sync 	-1;
	wmma.mma.sync.aligned.row.col.m32n8k16.s32.s8.s8.s32 {%r23754, %r23755, %r23756, %r23757, %r23758, %r23759, %r23760, %r23761}, {%r1, %r1, %r1, %r1}, {%r1}, {%r23746, %r23747, %r23748, %r23749, %r23750, %r23751, %r23752, %r23753};
	bar.warp.sync 	-1;
	wmma.mma.sync.aligned.row.col.m32n8k16.s32.s8.s8.s32 {%r23762, %r23763, %r23764, %r23765, %r23766, %r23767, %r23768, %r23769}, {%r1, %r1, %r1, %r1}, {%r1}, {%r23754, %r23755, %r23756, %r23757, %r23758, %r23759, %r23760, %r23761};
	bar.warp.sync 	-1;
	wmma.mma.sync.aligned.row.col.m32n8k16.s32.s8.s8.s32 {%r23770, %r23771, %r23772, %r23773, %r23774, %r23775, %r23776, %r23777}, {%r1, %r1, %r1, %r1}, {%r1}, {%r23762, %r23763, %r23764, %r23765, %r23766, %r23767, %r23768, %r23769};
	bar.warp.sync 	-1;
	wmma.mma.sync.aligned.row.col.m32n8k16.s32.s8.s8.s32 {%r23778, %r23779, %r23780, %r23781, %r23782, %r23783, %r23784, %r23785}, {%r1, %r1, %r1, %r1}, {%r1}, {%r23770, %r23771, %r23772, %r23773, %r23774, %r23775, %r23776, %r23777};
	bar.warp.sync 	-1;
	wmma.mma.sync.aligned.row.col.m32n8k16.s32.s8.s8.s32 {%r23786, %r23787, %r23788, %r23789, %r23790, %r23791, %r23792, %r23793}, {%r1, %r1, %r1, %r1}, {%r1}, {%r23778, %r23779, %r23780, %r23781, %r23782, %r23783, %r23784, %r23785};
	bar.warp.sync 	-1;
	wmma.mma.sync.aligned.row.col.m32n8k16.s32.s8.s8.s32 {%r23794, %r23795, %r23796, %r23797, %r23798, %r23799, %r23800, %r23801}, {%r1, %r1, %r1, %r1}, {%r1}, {%r23786, %r23787, %r23788, %r23789, %r23790, %r23791, %r23792, %r23793};
	bar.warp.sync 	-1;
	wmma.mma.sync.aligned.row.col.m32n8k16.s32.s8.s8.s32 {%r23802, %r23803, %r23804, %r23805, %r23806, %r23807, %r23808, %r23809}, {%r1, %r1, %r1, %r1}, {%r1}, {%r23794, %r23795, %r23796, %r23797, %r23798, %r23799, %r23800, %r23801};
	bar.warp.sync 	-1;
	wmma.mma.sync.aligned.row.col.m32n8k16.s32.s8.s8.s32 {%r23810, %r23811, %r23812, %r23813, %r23814, %r23815, %r23816, %r23817}, {%r1, %r1, %r1, %r1}, {%r1}, {%r23802, %r23803, %r23804, %r23805, %r23806, %r23807, %r23808, %r23809};
	bar.warp.sync 	-1;
	wmma.mma.sync.aligned.row.col.m32n8k16.s32.s8.s8.s32 {%r23818, %r23819, %r23820, %r23821, %r23822, %r23823, %r23824, %r23825}, {%r1, %r1, %r1, %r1}, {%r1}, {%r23810, %r23811, %r23812, %r23813, %r23814, %r23815, %r23816, %r23817};
	bar.warp.sync 	-1;
	wmma.mma.sync.aligned.row.col.m32n8k16.s32.s8.s8.s32 {%r23826, %r23827, %r23828, %r23829, %r23830, %r23831, %r23832, %r23833}, {%r1, %r1, %r1, %r1}, {%r1}, {%r23818, %r23819, %r23820, %r23821, %r23822, %r23823, %r23824, %r23825};
	bar.warp.sync 	-1;
	wmma.mma.sync.aligned.row.col.m32n8k16.s32.s8.s8.s32 {%r23834, %r23835, %r23836, %r23837, %r23838, %r23839, %r23840, %r23841}, {%r1, %r1, %r1, %r1}, {%r1}, {%r23826, %r23827, %r23828, %r23829, %r23830, %r23831, %r23832, %r23833};
	bar.warp.sync 	-1;
	wmma.mma.sync.aligned.row.col.m32n8k16.s32.s8.s8.s32 {%r23842, %r23843, %r23844, %r23845, %r23846, %r23847, %r23848, %r23849}, {%r1, %r1, %r1, %r1}, {%r1}, {%r23834, %r23835, %r23836, %r23837, %r23838, %r23839, %r23840, %r23841};
	bar.warp.sync 	-1;
	wmma.mma.sync.aligned.row.col.m32n8k16.s32.s8.s8.s32 {%r23850, %r23851, %r23852, %r23853, %r23854, %r23855, %r23856, %r23857}, {%r1, %r1, %r1, %r1}, {%r1}, {%r23842, %r23843, %r23844, %r23845, %r23846, %r23847, %r23848, %r23849};
	bar.warp.sync 	-1;
	wmma.mma.sync.aligned.row.col.m32n8k16.s32.s8.s8.s32 {%r23858, %r23859, %r23860, %r23861, %r23862, %r23863, %r23864, %r23865}, {%r1, %r1, %r1, %r1}, {%r1}, {%r23850, %r23851, %r23852, %r23853, %r23854, %r23855, %r23856, %r23857};
	bar.warp.sync 	-1;
	wmma.mma.sync.aligned.row.col.m32n8k16.s32.s8.s8.s32 {%r23866, %r23867, %r23868, %r23869, %r23870, %r23871, %r23872, %r23873}, {%r1, %r1, %r1, %r1}, {%r1}, {%r23858, %r23859, %r23860, %r23861, %r23862, %r23863, %r23864, %r23865};
	bar.warp.sync 	-1;
	wmma.mma.sync.aligned.row.col.m32n8k16.s32.s8.s8.s32 {%r23874, %r23875, %r23876, %r23877, %r23878, %r23879, %r23880, %r23881}, {%r1, %r1, %r1, %r1}, {%r1}, {%r23866, %r23867, %r23868, %r23869, %r23870, %r23871, %r23872, %r23873};
	bar.warp.sync 	-1;
	wmma.mma.sync.aligned.row.col.m32n8k16.s32.s8.s8.s32 {%r23882, %r23883, %r23884, %r23885, %r23886, %r23887, %r23888, %r23889}, {%r1, %r1, %r1, %r1}, {%r1}, {%r23874, %r23875, %r23876, %r23877, %r23878, %r23879, %r23880, %r23881};
	bar.warp.sync 	-1;
	wmma.mma.sync.aligned.row.col.m32n8k16.s32.s8.s8.s32 {%r23890, %r23891, %r23892, %r23893, %r23894, %r23895, %r23896, %r23897}, {%r1, %r1, %r1, %r1}, {%r1}, {%r23882, %r23883, %r23884, %r23885, %r23886, %r23887, %r23888, %r23889};
	bar.warp.sync 	-1;
	wmma.mma.sync.aligned.row.col.m32n8k16.s32.s8.s8.s32 {%r23898, %r23899, %r23900, %r23901, %r23902, %r23903, %r23904, %r23905}, {%r1, %r1, %r1, %r1}, {%r1}, {%r23890, %r23891, %r23892, %r23893, %r23894, %r23895, %r23896, %r23897};
	bar.warp.sync 	-1;
	wmma.mma.sync.aligned.row.col.m32n8k16.s32.s8.s8.s32 {%r23906, %r23907, %r23908, %r23909, %r23910, %r23911, %r23912, %r23913}, {%r1, %r1, %r1, %r1}, {%r1}, {%r23898, %r23899, %r23900, %r23901, %r23902, %r23903, %r23904, %r23905};
	bar.warp.sync 	-1;
	wmma.mma.sync.aligned.row.col.m32n8k16.s32.s8.s8.s32 {%r23914, %r23915, %r23916, %r23917, %r23918, %r23919, %r23920, %r23921}, {%r1, %r1, %r1, %r1}, {%r1}, {%r23906, %r23907, %r23908, %r23909, %r23910, %r23911, %r23912, %r23913};
	bar.warp.sync 	-1;
	wmma.mma.sync.aligned.row.col.m32n8k16.s32.s8.s8.s32 {%r23922, %r23923, %r23924, %r23925, %r23926, %r23927, %r23928, %r23929}, {%r1, %r1, %r1, %r1}, {%r1}, {%r23914, %r23915, %r23916, %r23917, %r23918, %r23919, %r23920, %r23921};
	bar.warp.sync 	-1;
	wmma.mma.sync.aligned.row.col.m32n8k16.s32.s8.s8.s32 {%r23930, %r23931, %r23932, %r23933, %r23934, %r23935, %r23936, %r23937}, {%r1, %r1, %r1, %r1}, {%r1}, {%r23922, %r23923, %r23924, %r23925, %r23926, %r23927, %r23928, %r23929};
	bar.warp.sync 	-1;
	wmma.mma.sync.aligned.row.col.m32n8k16.s32.s8.s8.s32 {%r23938, %r23939, %r23940, %r23941, %r23942, %r23943, %r23944, %r23945}, {%r1, %r1, %r1, %r1}, {%r1}, {%r23930, %r23931, %r23932, %r23933, %r23934, %r23935, %r23936, %r23937};
	bar.warp.sync 	-1;
	wmma.mma.sync.aligned.row.col.m32n8k16.s32.s8.s8.s32 {%r23946, %r23947, %r23948, %r23949, %r23950, %r23951, %r23952, %r23953}, {%r1, %r1, %r1, %r1}, {%r1}, {%r23938, %r23939, %r23940, %r23941, %r23942, %r23943, %r23944, %r23945};
	bar.warp.sync 	-1;
	wmma.mma.sync.aligned.row.col.m32n8k16.s32.s8.s8.s32 {%r23954, %r23955, %r23956, %r23957, %r23958, %r23959, %r23960, %r23961}, {%r1, %r1, %r1, %r1}, {%r1}, {%r23946, %r23947, %r23948, %r23949, %r23950, %r23951, %r23952, %r23953};
	bar.warp.sync 	-1;
	wmma.mma.sync.aligned.row.col.m32n8k16.s32.s8.s8.s32 {%r23962, %r23963, %r23964, %r23965, %r23966, %r23967, %r23968, %r23969}, {%r1, %r1, %r1, %r1}, {%r1}, {%r23954, %r23955, %r23956, %r23957, %r23958, %r23959, %r23960, %r23961};
	bar.warp.sync 	-1;
	wmma.mma.sync.aligned.row.col.m32n8k16.s32.s8.s8.s32 {%r23970, %r23971, %r23972, %r23973, %r23974, %r23975, %r23976, %r23977}, {%r1, %r1, %r1, %r1}, {%r1}, {%r23962, %r23963, %r23964, %r23965, %r23966, %r23967, %r23968, %r23969};
	bar.warp.sync 	-1;
	wmma.mma.sync.aligned.row.col.m32n8k16.s32.s8.s8.s32 {%r23978, %r23979, %r23980, %r23981, %r23982, %r23983, %r23984, %r23985}, {%r1, %r1, %r1, %r1}, {%r1}, {%r23970, %r23971, %r23972, %r23973, %r23974, %r23975, %r23976, %r23977};
	bar.warp.sync 	-1;
	wmma.mma.sync.aligned.row.col.m32n8k16.s32.s8.s8.s32 {%r23986, %r23987, %r23988, %r23989, %r23990, %r23991, %r23992, %r23993}, {%r1, %r1, %r1, %r1}, {%r1}, {%r23978, %r23979, %r23980, %r23981, %r23982, %r23983, %r23984, %r23985};
	bar.warp.sync 	-1;
	wmma.mma.sync.aligned.row.col.m32n8k16.s32.s8.s8.s32 {%r23994, %r23995, %r23996, %r23997, %r23998, %r23999, %r24000, %r24001}, {%r1, %r1, %r1, %r1}, {%r1}, {%r23986, %r23987, %r23988, %r23989, %r23990, %r23991, %r23992, %r23993};
	bar.warp.sync 	-1;
	wmma.mma.sync.aligned.row.col.m32n8k16.s32.s8.s8.s32 {%r24002, %r24003, %r24004, %r24005, %r24006, %r24007, %r24008, %r24009}, {%r1, %r1, %r1, %r1}, {%r1}, {%r23994, %r23995, %r23996, %r23997, %r23998, %r23999, %r24000, %r24001};
	bar.warp.sync 	-1;
	wmma.mma.sync.aligned.row.col.m32n8k16.s32.s8.s8.s32 {%r24010, %r24011, %r24012, %r24013, %r24014, %r24015, %r24016, %r24017}, {%r1, %r1, %r1, %r1}, {%r1}, {%r24002, %r24003, %r24004, %r24005, %r24006, %r24007, %r24008, %r24009};
	bar.warp.sync 	-1;
	wmma.mma.sync.aligned.row.col.m32n8k16.s32.s8.s8.s32 {%r24018, %r24019, %r24020, %r24021, %r24022, %r24023, %r24024, %r24025}, {%r1, %r1, %r1, %r1}, {%r1}, {%r24010, %r24011, %r24012, %r24013, %r24014, %r24015, %r24016, %r24017};
	bar.warp.sync 	-1;
	wmma.mma.sync.aligned.row.col.m32n8k16.s32.s8.s8.s32 {%r24026, %r24027, %r24028, %r24029, %r24030, %r24031, %r24032, %r24033}, {%r1, %r1, %r1, %r1}, {%r1}, {%r24018, %r24019, %r24020, %r24021, %r24022, %r24023, %r24024, %r24025};
	bar.warp.sync 	-1;
	wmma.mma.sync.aligned.row.col.m32n8k16.s32.s8.s8.s32 {%r24034, %r24035, %r24036, %r24037, %r24038, %r24039, %r24040, %r24041}, {%r1, %r1, %r1, %r1}, {%r1}, {%r24026, %r24027, %r24028, %r24029, %r24030, %r24031, %r24032, %r24033};
	bar.warp.sync 	-1;
	wmma.mma.sync.aligned.row.col.m32n8k16.s32.s8.s8.s32 {%r24042, %r24043, %r24044, %r24045, %r24046, %r24047, %r24048, %r24049}, {%r1, %r1, %r1, %r1}, {%r1}, {%r24034, %r24035, %r24036, %r24037, %r24038, %r24039, %r24040, %r24041};
	bar.warp.sync 	-1;
	wmma.mma.sync.aligned.row.col.m32n8k16.s32.s8.s8.s32 {%r24050, %r24051, %r24052, %r24053, %r24054, %r24055, %r24056, %r24057}, {%r1, %r1, %r1, %r1}, {%r1}, {%r24042, %r24043, %r24044, %r24045, %r24046, %r24047, %r24048, %r24049};
	bar.warp.sync 	-1;
	wmma.mma.sync.aligned.row.col.m32n8k16.s32.s8.s8.s32 {%r24058, %r24059, %r24060, %r24061, %r24062, %r24063, %r24064, %r24065}, {%r1, %r1, %r1, %r1}, {%r1}, {%r24050, %r24051, %r24052, %r24053, %r24054, %r24055, %r24056, %r24057};
	bar.warp.sync 	-1;
	wmma.mma.sync.aligned.row.col.m32n8k16.s32.s8.s8.s32 {%r24066, %r24067, %r24068, %r24069, %r24070, %r24071, %r24072, %r24073}, {%r1, %r1, %r1, %r1}, {%r1}, {%r24058, %r24059, %r24060, %r24061, %r24062, %r24063, %r24064, %r24065};
	bar.warp.sync 	-1;
	wmma.mma.sync.aligned.row.col.m32n8k16.s32.s8.s8.s32 {%r24074, %r24075, %r24076, %r24077, %r24078, %r24079, %r24080, %r24081}, {%r1, %r1, %r1, %r1}, {%r1}, {%r24066, %r24067, %r24068, %r24069, %r24070, %r24071, %r24072, %r24073};
	bar.warp.sync 	-1;
	wmma.mma.sync.aligned.row.col.m32n8k16.s32.s8.s8.s32 {%r24082, %r24083, %r24084, %r24085, %r24086, %r24087, %r24088, %r24089}, {%r1, %r1, %r1, %r1}, {%r1}, {%r24074, %r24075, %r24076, %r24077, %r24078, %r24079, %r24080, %r24081};
	bar.warp.sync 	-1;
	wmma.mma.sync.aligned.row.col.m32n8k16.s32.s8.s8.s32 {%r24090, %r24091, %r24092, %r24093, %r24094, %r24095, %r24096, %r24097}, {%r1, %r1, %r1, %r1}, {%r1}, {%r24082, %r24083, %r24084, %r24085, %r24086, %r24087, %r24088, %r24089};
	bar.warp.sync 	-1;
	wmma.mma.sync.aligned.row.col.m32n8k16.s32.s8.s8.s32 {%r24098, %r24099, %r24100, %r24101, %r24102, %r24103, %r24104, %r24105}, {%r1, %r1, %r1, %r1}, {%r1}, {%r24090, %r24091, %r24092, %r24093, %r24094, %r24095, %r24096, %r24097};
	bar.warp.sync 	-1;
	wmma.mma.sync.aligned.row.col.m32n8k16.s32.s8.s8.s32 {%r24106, %r24107, %r24108, %r24109, %r24110, %r24111, %r24112, %r24113}, {%r1, %r1, %r1, %r1}, {%r1}, {%r24098, %r24099, %r24100, %r24101, %r24102, %r24103, %r24104, %r24105};
	bar.warp.sync 	-1;
	wmma.mma.sync.aligned.row.col.m32n8k16.s32.s8.s8.s32 {%r24114, %r24115, %r24116, %r24117, %r24118, %r24119, %r24120, %r24121}, {%r1, %r1, %r1, %r1}, {%r1}, {%r24106, %r24107, %r24108, %r24109, %r24110, %r24111, %r24112, %r24113};
	bar.warp.sync 	-1;
	wmma.mma.sync.aligned.row.col.m32n8k16.s32.s8.s8.s32 {%r24122, %r24123, %r24124, %r24125, %r24126, %r24127, %r24128, %r24129}, {%r1, %r1, %r1, %r1}, {%r1}, {%r24114, %r24115, %r24116, %r24117, %r24118, %r24119, %r24120, %r24121};
	bar.warp.sync 	-1;
	wmma.mma.sync.aligned.row.col.m32n8k16.s32.s8.s8.s32 {%r24130, %r24131, %r24132, %r24133, %r24134, %r24135, %r24136, %r24137}, {%r1, %r1, %r1, %r1}, {%r1}, {%r24122, %r24123, %r24124, %r24125, %r24126, %r24127, %r24128, %r24129};
	bar.warp.sync 	-1;
	wmma.mma.sync.aligned.row.col.m32n8k16.s32.s8.s8.s32 {%r24138, %r24139, %r24140, %r24141, %r24142, %r24143, %r24144, %r24145}, {%r1, %r1, %r1, %r1}, {%r1}, {%r24130, %r24131, %r24132, %r24133, %r24134, %r24135, %r24136, %r24137};
	bar.warp.sync 	-1;
	wmma.mma.sync.aligned.row.col.m32n8k16.s32.s8.s8.s32 {%r24146, %r24147, %r24148, %r24149, %r24150, %r24151, %r24152, %r24153}, {%r1, %r1, %r1, %r1}, {%r1}, {%r24138, %r24139, %r24140, %r24141, %r24142, %r24143, %r24144, %r24145};
	bar.warp.sync 	-1;
	wmma.mma.sync.aligned.row.col.m32n8k16.s32.s8.s8.s32 {%r24154, %r24155, %r24156, %r24157, %r24158, %r24159, %r24160, %r24161}, {%r1, %r1, %r1, %r1}, {%r1}, {%r24146, %r24147, %r24148, %r24149, %r24150, %r24151, %r24152, %r24153};
	bar.warp.sync 	-1;
	wmma.mma.sync.aligned.row.col.m32n8k16.s32.s8.s8.s32 {%r24162, %r24163, %r24164, %r24165, %r24166, %r24167, %r24168, %r24169}, {%r1, %r1, %r1, %r1}, {%r1}, {%r24154, %r24155, %r24156, %r24157, %r24158, %r24159, %r24160, %r24161};
	bar.warp.sync 	-1;
	wmma.mma.sync.aligned.row.col.m32n8k16.s32.s8.s8.s32 {%r24170, %r24171, %r24172, %r24173, %r24174, %r24175, %r24176, %r24177}, {%r1, %r1, %r1, %r1}, {%r1}, {%r24162, %r24163, %r24164, %r24165, %r24166, %r24167, %r24168, %r24169};
	bar.warp.sync 	-1;
	wmma.mma.sync.aligned.row.col.m32n8k16.s32.s8.s8.s32 {%r24178, %r24179, %r24180, %r24181, %r24182, %r24183, %r24184, %r24185}, {%r1, %r1, %r1, %r1}, {%r1}, {%r24170, %r24171, %r24172, %r24173, %r24174, %r24175, %r24176, %r24177};
	bar.warp.sync 	-1;
	wmma.mma.sync.aligned.row.col.m32n8k16.s32.s8.s8.s32 {%r24186, %r24187, %r24188, %r24189, %r24190, %r24191, %r24192, %r24193}, {%r1, %r1, %r1, %r1}, {%r1}, {%r24178, %r24179, %r24180, %r24181, %r24182, %r24183, %r24184, %r24185};
	bar.warp.sync 	-1;
	wmma.mma.sync.aligned.row.col.m32n8k16.s32.s8.s8.s32 {%r24194, %r24195, %r24196, %r24197, %r24198, %r24199, %r24200, %r24201}, {%r1, %r1, %r1, %r1}, {%r1}, {%r24186, %r24187, %r24188, %r24189, %r24190, %r24191, %r24192, %r24193};
	bar.warp.sync 	-1;
	wmma.mma.sync.aligned.row.col.m32n8k16.s32.s8.s8.s32 {%r24202, %r24203, %r24204, %r24205, %r24206, %r24207, %r24208, %r24209}, {%r1, %r1, %r1, %r1}, {%r1}, {%r24194, %r24195, %r24196, %r24197, %r24198, %r24199, %r24200, %r24201};
	bar.warp.sync 	-1;
	wmma.mma.sync.aligned.row.col.m32n8k16.s32.s8.s8.s32 {%r24210, %r24211, %r24212, %r24213, %r24214, %r24215, %r24216, %r24217}, {%r1, %r1, %r1, %r1}, {%r1}, {%r24202, %r24203, %r24204, %r24205, %r24206, %r24207, %r24208, %r24209};
	bar.warp.sync 	-1;
	wmma.mma.sync.aligned.row.col.m32n8k16.s32.s8.s8.s32 {%r24218, %r24219, %r24220, %r24221, %r24222, %r24223, %r24224, %r24225}, {%r1, %r1, %r1, %r1}, {%r1}, {%r24210, %r24211, %r24212, %r24213, %r24214, %r24215, %r24216, %r24217};
	bar.warp.sync 	-1;
	wmma.mma.sync.aligned.row.col.m32n8k16.s32.s8.s8.s32 {%r24226, %r24227, %r24228, %r24229, %r24230, %r24231, %r24232, %r24233}, {%r1, %r1, %r1, %r1}, {%r1}, {%r24218, %r24219, %r24220, %r24221, %r24222, %r24223, %r24224, %r24225};
	bar.warp.sync 	-1;
	wmma.mma.sync.aligned.row.col.m32n8k16.s32.s8.s8.s32 {%r24234, %r24235, %r24236, %r24237, %r24238, %r24239, %r24240, %r24241}, {%r1, %r1, %r1, %r1}, {%r1}, {%r24226, %r24227, %r24228, %r24229, %r24230, %r24231, %r24232, %r24233};
	bar.warp.sync 	-1;
	wmma.mma.sync.aligned.row.col.m32n8k16.s32.s8.s8.s32 {%r24242, %r24243, %r24244, %r24245, %r24246, %r24247, %r24248, %r24249}, {%r1, %r1, %r1, %r1}, {%r1}, {%r24234, %r24235, %r24236, %r24237, %r24238, %r24239, %r24240, %r24241};
	bar.warp.sync 	-1;
	wmma.mma.sync.aligned.row.col.m32n8k16.s32.s8.s8.s32 {%r24250, %r24251, %r24252, %r24253, %r24254, %r24255, %r24256, %r24257}, {%r1, %r1, %r1, %r1}, {%r1}, {%r24242, %r24243, %r24244, %r24245, %r24246, %r24247, %r24248, %r24249};
	bar.warp.sync 	-1;
	wmma.mma.sync.aligned.row.col.m32n8k16.s32.s8.s8.s32 {%r24258, %r24259, %r24260, %r24261, %r24262, %r24263, %r24264, %r24265}, {%r1, %r1, %r1, %r1}, {%r1}, {%r24250, %r24251, %r24252, %r24253, %r24254, %r24255, %r24256, %r24257};
	bar.warp.sync 	-1;
	wmma.mma.sync.aligned.row.col.m32n8k16.s32.s8.s8.s32 {%r24266, %r24267, %r24268, %r24269, %r24270, %r24271, %r24272, %r24273}, {%r1, %r1, %r1, %r1}, {%r1}, {%r24258, %r24259, %r24260, %r24261, %r24262, %r24263, %r24264, %r24265};
	bar.warp.sync 	-1;
	wmma.mma.sync.aligned.row.col.m32n8k16.s32.s8.s8.s32 {%r24274, %r24275, %r24276, %r24277, %r24278, %r24279, %r24280, %r24281}, {%r1, %r1, %r1, %r1}, {%r1}, {%r24266, %r24267, %r24268, %r24269, %r24270, %r24271, %r24272, %r24273};
	bar.warp.sync 	-1;
	wmma.mma.sync.aligned.row.col.m32n8k16.s32.s8.s8.s32 {%r24282, %r24283, %r24284, %r24285, %r24286, %r24287, %r24288, %r24289}, {%r1, %r1, %r1, %r1}, {%r1}, {%r24274, %r24275, %r24276, %r24277, %r24278, %r24279, %r24280, %r24281};
	bar.warp.sync 	-1;
	wmma.mma.sync.aligned.row.col.m32n8k16.s32.s8.s8.s32 {%r24290, %r24291, %r24292, %r24293, %r24294, %r24295, %r24296, %r24297}, {%r1, %r1, %r1, %r1}, {%r1}, {%r24282, %r24283, %r24284, %r24285, %r24286, %r24287, %r24288, %r24289};
	bar.warp.sync 	-1;
	wmma.mma.sync.aligned.row.col.m32n8k16.s32.s8.s8.s32 {%r24298, %r24299, %r24300, %r24301, %r24302, %r24303, %r24304, %r24305}, {%r1, %r1, %r1, %r1}, {%r1}, {%r24290, %r24291, %r24292, %r24293, %r24294, %r24295, %r24296, %r24297};
	bar.warp.sync 	-1;
	wmma.mma.sync.aligned.row.col.m32n8k16.s32.s8.s8.s32 {%r24306, %r24307, %r24308, %r24309, %r24310, %r24311, %r24312, %r24313}, {%r1, %r1, %r1, %r1}, {%r1}, {%r24298, %r24299, %r24300, %r24301, %r24302, %r24303, %r24304, %r24305};
	bar.warp.sync 	-1;
	wmma.mma.sync.aligned.row.col.m32n8k16.s32.s8.s8.s32 {%r24314, %r24315, %r24316, %r24317, %r24318, %r24319, %r24320, %r24321}, {%r1, %r1, %r1, %r1}, {%r1}, {%r24306, %r24307, %r24308, %r24309, %r24310, %r24311, %r24312, %r24313};
	bar.warp.sync 	-1;
	wmma.mma.sync.aligned.row.col.m32n8k16.s32.s8.s8.s32 {%r24322, %r24323, %r24324, %r24325, %r24326, %r24327, %r24328, %r24329}, {%r1, %r1, %r1, %r1}, {%r1}, {%r24314, %r24315, %r24316, %r24317, %r24318, %r24319, %r24320, %r24321};
	bar.warp.sync 	-1;
	wmma.mma.sync.aligned.row.col.m32n8k16.s32.s8.s8.s32 {%r24330, %r24331, %r24332, %r24333, %r24334, %r24335, %r24336, %r24337}, {%r1, %r1, %r1, %r1}, {%r1}, {%r24322, %r24323, %r24324, %r24325, %r24326, %r24327, %r24328, %r24329};
	bar.warp.sync 	-1;
	wmma.mma.sync.aligned.row.col.m32n8k16.s32.s8.s8.s32 {%r24338, %r24339, %r24340, %r24341, %r24342, %r24343, %r24344, %r24345}, {%r1, %r1, %r1, %r1}, {%r1}, {%r24330, %r24331, %r24332, %r24333, %r24334, %r24335, %r24336, %r24337};
	bar.warp.sync 	-1;
	wmma.mma.sync.aligned.row.col.m32n8k16.s32.s8.s8.s32 {%r24346, %r24347, %r24348, %r24349, %r24350, %r24351, %r24352, %r24353}, {%r1, %r1, %r1, %r1}, {%r1}, {%r24338, %r24339, %r24340, %r24341, %r24342, %r24343, %r24344, %r24345};
	bar.warp.sync 	-1;
	wmma.mma.sync.aligned.row.col.m32n8k16.s32.s8.s8.s32 {%r24354, %r24355, %r24356, %r24357, %r24358, %r24359, %r24360, %r24361}, {%r1, %r1, %r1, %r1}, {%r1}, {%r24346, %r24347, %r24348, %r24349, %r24350, %r24351, %r24352, %r24353};
	bar.warp.sync 	-1;
	wmma.mma.sync.aligned.row.col.m32n8k16.s32.s8.s8.s32 {%r24362, %r24363, %r24364, %r24365, %r24366, %r24367, %r24368, %r24369}, {%r1, %r1, %r1, %r1}, {%r1}, {%r24354, %r24355, %r24356, %r24357, %r24358, %r24359, %r24360, %r24361};
	bar.warp.sync 	-1;
	wmma.mma.sync.aligned.row.col.m32n8k16.s32.s8.s8.s32 {%r24370, %r24371, %r24372, %r24373, %r24374, %r24375, %r24376, %r24377}, {%r1, %r1, %r1, %r1}, {%r1}, {%r24362, %r24363, %r24364, %r24365, %r24366, %r24367, %r24368, %r24369};
	bar.warp.sync 	-1;
	wmma.mma.sync.aligned.row.col.m32n8k16.s32.s8.s8.s32 {%r24378, %r24379, %r24380, %r24381, %r24382, %r24383, %r24384, %r24385}, {%r1, %r1, %r1, %r1}, {%r1}, {%r24370, %r24371, %r24372, %r24373, %r24374, %r24375, %r24376, %r24377};
	bar.warp.sync 	-1;
	wmma.mma.sync.aligned.row.col.m32n8k16.s32.s8.s8.s32 {%r24386, %r24387, %r24388, %r24389, %r24390, %r24391, %r24392, %r24393}, {%r1, %r1, %r1, %r1}, {%r1}, {%r24378, %r24379, %r24380, %r24381, %r24382, %r24383, %r24384, %r24385};
	bar.warp.sync 	-1;
	wmma.mma.sync.aligned.row.col.m32n8k16.s32.s8.s8.s32 {%r24394, %r24395, %r24396, %r24397, %r24398, %r24399, %r24400, %r24401}, {%r1, %r1, %r1, %r1}, {%r1}, {%r24386, %r24387, %r24388, %r24389, %r24390, %r24391, %r24392, %r24393};
	bar.warp.sync 	-1;
	wmma.mma.sync.aligned.row.col.m32n8k16.s32.s8.s8.s32 {%r24402, %r24403, %r24404, %r24405, %r24406, %r24407, %r24408, %r24409}, {%r1, %r1, %r1, %r1}, {%r1}, {%r24394, %r24395, %r24396, %r24397, %r24398, %r24399, %r24400, %r24401};
	bar.warp.sync 	-1;
	wmma.mma.sync.aligned.row.col.m32n8k16.s32.s8.s8.s32 {%r24410, %r24411, %r24412, %r24413, %r24414, %r24415, %r24416, %r24417}, {%r1, %r1, %r1, %r1}, {%r1}, {%r24402, %r24403, %r24404, %r24405, %r24406, %r24407, %r24408, %r24409};
	bar.warp.sync 	-1;
	wmma.mma.sync.aligned.row.col.m32n8k16.s32.s8.s8.s32 {%r24418, %r24419, %r24420, %r24421, %r24422, %r24423, %r24424, %r24425}, {%r1, %r1, %r1, %r1}, {%r1}, {%r24410, %r24411, %r24412, %r24413, %r24414, %r24415, %r24416, %r24417};
	bar.warp.sync 	-1;
	wmma.mma.sync.aligned.row.col.m32n8k16.s32.s8.s8.s32 {%r24426, %r24427, %r24428, %r24429, %r24430, %r24431, %r24432, %r24433}, {%r1, %r1, %r1, %r1}, {%r1}, {%r24418, %r24419, %r24420, %r24421, %r24422, %r24423, %r24424, %r24425};
	bar.warp.sync 	-1;
	wmma.mma.sync.aligned.row.col.m32n8k16.s32.s8.s8.s32 {%r24434, %r24435, %r24436, %r24437, %r24438, %r24439, %r24440, %r24441}, {%r1, %r1, %r1, %r1}, {%r1}, {%r24426, %r24427, %r24428, %r24429, %r24430, %r24431, %r24432, %r24433};
	bar.warp.sync 	-1;
	wmma.mma.sync.aligned.row.col.m32n8k16.s32.s8.s8.s32 {%r24442, %r24443, %r24444, %r24445, %r24446, %r24447, %r24448, %r24449}, {%r1, %r1, %r1, %r1}, {%r1}, {%r24434, %r24435, %r24436, %r24437, %r24438, %r24439, %r24440, %r24441};
	bar.warp.sync 	-1;
	wmma.mma.sync.aligned.row.col.m32n8k16.s32.s8.s8.s32 {%r24450, %r24451, %r24452, %r24453, %r24454, %r24455, %r24456, %r24457}, {%r1, %r1, %r1, %r1}, {%r1}, {%r24442, %r24443, %r24444, %r24445, %r24446, %r24447, %r24448, %r24449};
	bar.warp.sync 	-1;
	wmma.mma.sync.aligned.row.col.m32n8k16.s32.s8.s8.s32 {%r24458, %r24459, %r24460, %r24461, %r24462, %r24463, %r24464, %r24465}, {%r1, %r1, %r1, %r1}, {%r1}, {%r24450, %r24451, %r24452, %r24453, %r24454, %r24455, %r24456, %r24457};
	bar.warp.sync 	-1;
	wmma.mma.sync.aligned.row.col.m32n8k16.s32.s8.s8.s32 {%r24466, %r24467, %r24468, %r24469, %r24470, %r24471, %r24472, %r24473}, {%r1, %r1, %r1, %r1}, {%r1}, {%r24458, %r24459, %r24460, %r24461, %r24462, %r24463, %r24464, %r24465};
	bar.warp.sync 	-1;
	wmma.mma.sync.aligned.row.col.m32n8k16.s32.s8.s8.s32 {%r24474, %r24475, %r24476, %r24477, %r24478, %r24479, %r24480, %r24481}, {%r1, %r1, %r1, %r1}, {%r1}, {%r24466, %r24467, %r24468, %r24469, %r24470, %r24471, %r24472, %r24473};
	bar.warp.sync 	-1;
	wmma.mma.sync.aligned.row.col.m32n8k16.s32.s8.s8.s32 {%r24482, %r24483, %r24484, %r24485, %r24486, %r24487, %r24488, %r24489}, {%r1, %r1, %r1, %r1}, {%r1}, {%r24474, %r24475, %r24476, %r24477, %r24478, %r24479, %r24480, %r24481};
	bar.warp.sync 	-1;
	wmma.mma.sync.aligned.row.col.m32n8k16.s32.s8.s8.s32 {%r24490, %r24491, %r24492, %r24493, %r24494, %r24495, %r24496, %r24497}, {%r1, %r1, %r1, %r1}, {%r1}, {%r24482, %r24483, %r24484, %r24485, %r24486, %r24487, %r24488, %r24489};
	bar.warp.sync 	-1;
	wmma.mma.sync.aligned.row.col.m32n8k16.s32.s8.s8.s32 {%r24498, %r24499, %r24500, %r24501, %r24502, %r24503, %r24504, %r24505}, {%r1, %r1, %r1, %r1}, {%r1}, {%r24490, %r24491, %r24492, %r24493, %r24494, %r24495, %r24496, %r24497};
	bar.warp.sync 	-1;
	wmma.mma.sync.aligned.row.col.m32n8k16.s32.s8.s8.s32 {%r24506, %r24507, %r24508, %r24509, %r24510, %r24511, %r24512, %r24513}, {%r1, %r1, %r1, %r1}, {%r1}, {%r24498, %r24499, %r24500, %r24501, %r24502, %r24503, %r24504, %r24505};
	bar.warp.sync 	-1;
	wmma.mma.sync.aligned.row.col.m32n8k16.s32.s8.s8.s32 {%r24514, %r24515, %r24516, %r24517, %r24518, %r24519, %r24520, %r24521}, {%r1, %r1, %r1, %r1}, {%r1}, {%r24506, %r24507, %r24508, %r24509, %r24510, %r24511, %r24512, %r24513};
	bar.warp.sync 	-1;
	wmma.mma.sync.aligned.row.col.m32n8k16.s32.s8.s8.s32 {%r24522, %r24523, %r24524, %r24525, %r24526, %r24527, %r24528, %r24529}, {%r1, %r1, %r1, %r1}, {%r1}, {%r24514, %r24515, %r24516, %r24517, %r24518, %r24519, %r24520, %r24521};
	bar.warp.sync 	-1;
	wmma.mma.sync.aligned.row.col.m32n8k16.s32.s8.s8.s32 {%r24530, %r24531, %r24532, %r24533, %r24534, %r24535, %r24536, %r24537}, {%r1, %r1, %r1, %r1}, {%r1}, {%r24522, %r24523, %r24524, %r24525, %r24526, %r24527, %r24528, %r24529};
	bar.warp.sync 	-1;
	wmma.mma.sync.aligned.row.col.m32n8k16.s32.s8.s8.s32 {%r24538, %r24539, %r24540, %r24541, %r24542, %r24543, %r24544, %r24545}, {%r1, %r1, %r1, %r1}, {%r1}, {%r24530, %r24531, %r24532, %r24533, %r24534, %r24535, %r24536, %r24537};
	bar.warp.sync 	-1;
	wmma.mma.sync.aligned.row.col.m32n8k16.s32.s8.s8.s32 {%r24546, %r24547, %r24548, %r24549, %r24550, %r24551, %r24552, %r24553}, {%r1, %r1, %r1, %r1}, {%r1}, {%r24538, %r24539, %r24540, %r24541, %r24542, %r24543, %r24544, %r24545};
	bar.warp.sync 	-1;
	wmma.mma.sync.aligned.row.col.m32n8k16.s32.s8.s8.s32 {%r24554, %r24555, %r24556, %r24557, %r24558, %r24559, %r24560, %r24561}, {%r1, %r1, %r1, %r1}, {%r1}, {%r24546, %r24547, %r24548, %r24549, %r24550, %r24551, %r24552, %r24553};
	bar.warp.sync 	-1;
	wmma.mma.sync.aligned.row.col.m32n8k16.s32.s8.s8.s32 {%r24562, %r24563, %r24564, %r24565, %r24566, %r24567, %r24568, %r24569}, {%r1, %r1, %r1, %r1}, {%r1}, {%r24554, %r24555, %r24556, %r24557, %r24558, %r24559, %r24560, %r24561};
	bar.warp.sync 	-1;
	wmma.mma.sync.aligned.row.col.m32n8k16.s32.s8.s8.s32 {%r24570, %r24571, %r24572, %r24573, %r24574, %r24575, %r24576, %r24577}, {%r1, %r1, %r1, %r1}, {%r1}, {%r24562, %r24563, %r24564, %r24565, %r24566, %r24567, %r24568, %r24569};
	bar.warp.sync 	-1;
	wmma.mma.sync.aligned.row.col.m32n8k16.s32.s8.s8.s32 {%r24578, %r24579, %r24580, %r24581, %r24582, %r24583, %r24584, %r24585}, {%r1, %r1, %r1, %r1}, {%r1}, {%r24570, %r24571, %r24572, %r24573, %r24574, %r24575, %r24576, %r24577};
	bar.warp.sync 	-1;
	wmma.mma.sync.aligned.row.col.m32n8k16.s32.s8.s8.s32 {%r24586, %r24587, %r24588, %r24589, %r24590, %r24591, %r24592, %r24593}, {%r1, %r1, %r1, %r1}, {%r1}, {%r24578, %r24579, %r24580, %r24581, %r24582, %r24583, %r24584, %r24585};
	bar.warp.sync 	-1;
	wmma.mma.sync.aligned.row.col.m32n8k16.s32.s8.s8.s32 {%r24594, %r24595, %r24596, %r24597, %r24598, %r24599, %r24600, %r24601}, {%r1, %r1, %r1, %r1}, {%r1}, {%r24586, %r24587, %r24588, %r24589, %r24590, %r24591, %r24592, %r24593};
	bar.warp.sync 	-1;
	wmma.mma.sync.aligned.row.col.m32n8k16.s32.s8.s8.s32 {%r24602, %r24603, %r24604, %r24605, %r24606, %r24607, %r24608, %r24609}, {%r1, %r1, %r1, %r1}, {%r1}, {%r24594, %r24595, %r24596, %r24597, %r24598, %r24599, %r24600, %r24601};
	bar.warp.sync 	-1;
	wmma.mma.sync.aligned.row.col.m32n8k16.s32.s8.s8.s32 {%r24610, %r24611, %r24612, %r24613, %r24614, %r24615, %r24616, %r24617}, {%r1, %r1, %r1, %r1}, {%r1}, {%r24602, %r24603, %r24604, %r24605, %r24606, %r24607, %r24608, %r24609};
	bar.warp.sync 	-1;
	wmma.mma.sync.aligned.row.col.m32n8k16.s32.s8.s8.s32 {%r24618, %r24619, %r24620, %r24621, %r24622, %r24623, %r24624, %r24625}, {%r1, %r1, %r1, %r1}, {%r1}, {%r24610, %r24611, %r24612, %r24613, %r24614, %r24615, %r24616, %r24617};
	bar.warp.sync 	-1;
	wmma.mma.sync.aligned.row.col.m32n8k16.s32.s8.s8.s32 {%r24626, %r24627, %r24628, %r24629, %r24630, %r24631, %r24632, %r24633}, {%r1, %r1, %r1, %r1}, {%r1}, {%r24618, %r24619, %r24620, %r24621, %r24622, %r24623, %r24624, %r24625};
	bar.warp.sync 	-1;
	wmma.mma.sync.aligned.row.col.m32n8k16.s32.s8.s8.s32 {%r24634, %r24635, %r24636, %r24637, %r24638, %r24639, %r24640, %r24641}, {%r1, %r1, %r1, %r1}, {%r1}, {%r24626, %r24627, %r24628, %r24629, %r24630, %r24631, %r24632, %r24633};
	bar.warp.sync 	-1;
	wmma.mma.sync.aligned.row.col.m32n8k16.s32.s8.s8.s32 {%r24642, %r24643, %r24644, %r24645, %r24646, %r24647, %r24648, %r24649}, {%r1, %r1, %r1, %r1}, {%r1}, {%r24634, %r24635, %r24636, %r24637, %r24638, %r24639, %r24640, %r24641};
	bar.warp.sync 	-1;
	wmma.mma.sync.aligned.row.col.m32n8k16.s32.s8.s8.s32 {%r24650, %r24651, %r24652, %r24653, %r24654, %r24655, %r24656, %r24657}, {%r1, %r1, %r1, %r1}, {%r1}, {%r24642, %r24643, %r24644, %r24645, %r24646, %r24647, %r24648, %r24649};
	bar.warp.sync 	-1;
	wmma.mma.sync.aligned.row.col.m32n8k16.s32.s8.s8.s32 {%r24658, %r24659, %r24660, %r24661, %r24662, %r24663, %r24664, %r24665}, {%r1, %r1, %r1, %r1}, {%r1}, {%r24650, %r24651, %r24652, %r24653, %r24654, %r24655, %r24656, %r24657};
	bar.warp.sync 	-1;
	wmma.mma.sync.aligned.row.col.m32n8k16.s32.s8.s8.s32 {%r24666, %r24667, %r24668, %r24669, %r24670, %r24671, %r24672, %r24673}, {%r1, %r1, %r1, %r1}, {%r1}, {%r24658, %r24659, %r24660, %r24661, %r24662, %r24663, %r24664, %r24665};
	bar.warp.sync 	-1;
	wmma.mma.sync.aligned.row.col.m32n8k16.s32.s8.s8.s32 {%r24674, %r24675, %r24676, %r24677, %r24678, %r24679, %r24680, %r24681}, {%r1, %r1, %r1, %r1}, {%r1}, {%r24666, %r24667, %r24668, %r24669, %r24670, %r24671, %r24672, %r24673};
	bar.warp.sync 	-1;
	wmma.mma.sync.aligned.row.col.m32n8k16.s32.s8.s8.s32 {%r24682, %r24683, %r24684, %r24685, %r24686, %r24687, %r24688, %r24689}, {%r1, %r1, %r1, %r1}, {%r1}, {%r24674, %r24675, %r24676, %r24677, %r24678, %r24679, %r24680, %r24681};
	bar.warp.sync 	-1;
	wmma.mma.sync.aligned.row.col.m32n8k16.s32.s8.s8.s32 {%r24690, %r24691, %r24692, %r24693, %r24694, %r24695, %r24696, %r24697}, {%r1, %r1, %r1, %r1}, {%r1}, {%r24682, %r24683, %r24684, %r24685, %r24686, %r24687, %r24688, %r24689};
	bar.warp.sync 	-1;
	wmma.mma.sync.aligned.row.col.m32n8k16.s32.s8.s8.s32 {%r24698, %r24699, %r24700, %r24701, %r24702, %r24703, %r24704, %r24705}, {%r1, %r1, %r1, %r1}, {%r1}, {%r24690, %r24691, %r24692, %r24693, %r24694, %r24695, %r24696, %r24697};
	bar.warp.sync 	-1;
	wmma.mma.sync.aligned.row.col.m32n8k16.s32.s8.s8.s32 {%r24706, %r24707, %r24708, %r24709, %r24710, %r24711, %r24712, %r24713}, {%r1, %r1, %r1, %r1}, {%r1}, {%r24698, %r24699, %r24700, %r24701, %r24702, %r24703, %r24704, %r24705};
	bar.warp.sync 	-1;
	wmma.mma.sync.aligned.row.col.m32n8k16.s32.s8.s8.s32 {%r24714, %r24715, %r24716, %r24717, %r24718, %r24719, %r24720, %r24721}, {%r1, %r1, %r1, %r1}, {%r1}, {%r24706, %r24707, %r24708, %r24709, %r24710, %r24711, %r24712, %r24713};
	bar.warp.sync 	-1;
	wmma.mma.sync.aligned.row.col.m32n8k16.s32.s8.s8.s32 {%r24722, %r24723, %r24724, %r24725, %r24726, %r24727, %r24728, %r24729}, {%r1, %r1, %r1, %r1}, {%r1}, {%r24714, %r24715, %r24716, %r24717, %r24718, %r24719, %r24720, %r24721};
	bar.warp.sync 	-1;
	wmma.mma.sync.aligned.row.col.m32n8k16.s32.s8.s8.s32 {%r24730, %r24731, %r24732, %r24733, %r24734, %r24735, %r24736, %r24737}, {%r1, %r1, %r1, %r1}, {%r1}, {%r24722, %r24723, %r24724, %r24725, %r24726, %r24727, %r24728, %r24729};
	bar.warp.sync 	-1;
	wmma.mma.sync.aligned.row.col.m32n8k16.s32.s8.s8.s32 {%r24738, %r24739, %r24740, %r24741, %r24742, %r24743, %r24744, %r24745}, {%r1, %r1, %r1, %r1}, {%r1}, {%r24730, %r24731, %r24732, %r24733, %r24734, %r24735, %r24736, %r24737};
	bar.warp.sync 	-1;
	wmma.mma.sync.aligned.row.col.m32n8k16.s32.s8.s8.s32 {%r24746, %r24747, %r24748, %r24749, %r24750, %r24751, %r24752, %r24753}, {%r1, %r1, %r1, %r1}, {%r1}, {%r24738, %r24739, %r24740, %r24741, %r24742, %r24743, %r24744, %r24745};
	bar.warp.sync 	-1;
	wmma.mma.sync.aligned.row.col.m32n8k16.s32.s8.s8.s32 {%r24754, %r24755, %r24756, %r24757, %r24758, %r24759, %r24760, %r24761}, {%r1, %r1, %r1, %r1}, {%r1}, {%r24746, %r24747, %r24748, %r24749, %r24750, %r24751, %r24752, %r24753};
	bar.warp.sync 	-1;
	wmma.mma.sync.aligned.row.col.m32n8k16.s32.s8.s8.s32 {%r24762, %r24763, %r24764, %r24765, %r24766, %r24767, %r24768, %r24769}, {%r1, %r1, %r1, %r1}, {%r1}, {%r24754, %r24755, %r24756, %r24757, %r24758, %r24759, %r24760, %r24761};
	bar.warp.sync 	-1;
	wmma.mma.sync.aligned.row.col.m32n8k16.s32.s8.s8.s32 {%r24770, %r24771, %r24772, %r24773, %r24774, %r24775, %r24776, %r24777}, {%r1, %r1, %r1, %r1}, {%r1}, {%r24762, %r24763, %r24764, %r24765, %r24766, %r24767, %r24768, %r24769};
	bar.warp.sync 	-1;
	wmma.mma.sync.aligned.row.col.m32n8k16.s32.s8.s8.s32 {%r24778, %r24779, %r24780, %r24781, %r24782, %r24783, %r24784, %r24785}, {%r1, %r1, %r1, %r1}, {%r1}, {%r24770, %r24771, %r24772, %r24773, %r24774, %r24775, %r24776, %r24777};
	bar.warp.sync 	-1;
	wmma.mma.sync.aligned.row.col.m32n8k16.s32.s8.s8.s32 {%r24786, %r24787, %r24788, %r24789, %r24790, %r24791, %r24792, %r24793}, {%r1, %r1, %r1, %r1}, {%r1}, {%r24778, %r24779, %r24780, %r24781, %r24782, %r24783, %r24784, %r24785};
	bar.warp.sync 	-1;
	wmma.mma.sync.aligned.row.col.m32n8k16.s32.s8.s8.s32 {%r24794, %r24795, %r24796, %r24797, %r24798, %r24799, %r24800, %r24801}, {%r1, %r1, %r1, %r1}, {%r1}, {%r24786, %r24787, %r24788, %r24789, %r24790, %r24791, %r24792, %r24793};
	bar.warp.sync 	-1;
	wmma.mma.sync.aligned.row.col.m32n8k16.s32.s8.s8.s32 {%r24802, %r24803, %r24804, %r24805, %r24806, %r24807, %r24808, %r24809}, {%r1, %r1, %r1, %r1}, {%r1}, {%r24794, %r24795, %r24796, %r24797, %r24798, %r24799, %r24800, %r24801};
	bar.warp.sync 	-1;
	wmma.mma.sync.aligned.row.col.m32n8k16.s32.s8.s8.s32 {%r24810, %r24811, %r24812, %r24813, %r24814, %r24815, %r24816, %r24817}, {%r1, %r1, %r1, %r1}, {%r1}, {%r24802, %r24803, %r24804, %r24805, %r24806, %r24807, %r24808, %r24809};
	bar.warp.sync 	-1;
	wmma.mma.sync.aligned.row.col.m32n8k16.s32.s8.s8.s32 {%r24818, %r24819, %r24820, %r24821, %r24822, %r24823, %r24824, %r24825}, {%r1, %r1, %r1, %r1}, {%r1}, {%r24810, %r24811, %r24812, %r24813, %r24814, %r24815, %r24816, %r24817};
	bar.warp.sync 	-1;
	wmma.mma.sync.aligned.row.col.m32n8k16.s32.s8.s8.s32 {%r24826, %r24827, %r24828, %r24829, %r24830, %r24831, %r24832, %r24833}, {%r1, %r1, %r1, %r1}, {%r1}, {%r24818, %r24819, %r24820, %r24821, %r24822, %r24823, %r24824, %r24825};
	bar.warp.sync 	-1;
	wmma.mma.sync.aligned.row.col.m32n8k16.s32.s8.s8.s32 {%r24834, %r24835, %r24836, %r24837, %r24838, %r24839, %r24840, %r24841}, {%r1, %r1, %r1, %r1}, {%r1}, {%r24826, %r24827, %r24828, %r24829, %r24830, %r24831, %r24832, %r24833};
	bar.warp.sync 	-1;
	wmma.mma.sync.aligned.row.col.m32n8k16.s32.s8.s8.s32 {%r24842, %r24843, %r24844, %r24845, %r24846, %r24847, %r24848, %r24849}, {%r1, %r1, %r1, %r1}, {%r1}, {%r24834, %r24835, %r24836, %r24837, %r24838, %r24839, %r24840, %r24841};
	bar.warp.sync 	-1;
	wmma.mma.sync.aligned.row.col.m32n8k16.s32.s8.s8.s32 {%r24850, %r24851, %r24852, %r24853, %r24854, %r24855, %r24856, %r24857}, {%r1, %r1, %r1, %r1}, {%r1}, {%r24842, %r24843, %r24844, %r24845, %r24846, %r24847, %r24848, %r24849};
	bar.warp.sync 	-1;
	wmma.mma.sync.aligned.row.col.m32n8k16.s32.s8.s8.s32 {%r24858, %r24859, %r24860, %r24861, %r24862, %r24863, %r24864, %r24865}, {%r1, %r1, %r1, %r1}, {%r1}, {%r24850, %r24851, %r24852, %r24853, %r24854, %r24855, %r24856, %r24857};
	bar.warp.sync 	-1;
	wmma.mma.sync.aligned.row.col.m32n8k16.s32.s8.s8.s32 {%r24866, %r24867, %r24868, %r24869, %r24870, %r24871, %r24872, %r24873}, {%r1, %r1, %r1, %r1}, {%r1}, {%r24858, %r24859, %r24860, %r24861, %r24862, %r24863, %r24864, %r24865};
	bar.warp.sync 	-1;
	wmma.mma.sync.aligned.row.col.m32n8k16.s32.s8.s8.s32 {%r24874, %r24875, %r24876, %r24877, %r24878, %r24879, %r24880, %r24881}, {%r1, %r1, %r1, %r1}, {%r1}, {%r24866, %r24867, %r24868, %r24869, %r24870, %r24871, %r24872, %r24873};
	bar.warp.sync 	-1;
	wmma.mma.sync.aligned.row.col.m32n8k16.s32.s8.s8.s32 {%r24882, %r24883, %r24884, %r24885, %r24886, %r24887, %r24888, %r24889}, {%r1, %r1, %r1, %r1}, {%r1}, {%r24874, %r24875, %r24876, %r24877, %r24878, %r24879, %r24880, %r24881};
	bar.warp.sync 	-1;
	wmma.mma.sync.aligned.row.col.m32n8k16.s32.s8.s8.s32 {%r24890, %r24891, %r24892, %r24893, %r24894, %r24895, %r24896, %r24897}, {%r1, %r1, %r1, %r1}, {%r1}, {%r24882, %r24883, %r24884, %r24885, %r24886, %r24887, %r24888, %r24889};
	bar.warp.sync 	-1;
	wmma.mma.sync.aligned.row.col.m32n8k16.s32.s8.s8.s32 {%r24898, %r24899, %r24900, %r24901, %r24902, %r24903, %r24904, %r24905}, {%r1, %r1, %r1, %r1}, {%r1}, {%r24890, %r24891, %r24892, %r24893, %r24894, %r24895, %r24896, %r24897};
	bar.warp.sync 	-1;
	wmma.mma.sync.aligned.row.col.m32n8k16.s32.s8.s8.s32 {%r24906, %r24907, %r24908, %r24909, %r24910, %r24911, %r24912, %r24913}, {%r1, %r1, %r1, %r1}, {%r1}, {%r24898, %r24899, %r24900, %r24901, %r24902, %r24903, %r24904, %r24905};
	bar.warp.sync 	-1;
	wmma.mma.sync.aligned.row.col.m32n8k16.s32.s8.s8.s32 {%r24914, %r24915, %r24916, %r24917, %r24918, %r24919, %r24920, %r24921}, {%r1, %r1, %r1, %r1}, {%r1}, {%r24906, %r24907, %r24908, %r24909, %r24910, %r24911, %r24912, %r24913};
	bar.warp.sync 	-1;
	wmma.mma.sync.aligned.row.col.m32n8k16.s32.s8.s8.s32 {%r24922, %r24923, %r24924, %r24925, %r24926, %r24927, %r24928, %r24929}, {%r1, %r1, %r1, %r1}, {%r1}, {%r24914, %r24915, %r24916, %r24917, %r24918, %r24919, %r24920, %r24921};
	bar.warp.sync 	-1;
	wmma.mma.sync.aligned.row.col.m32n8k16.s32.s8.s8.s32 {%r24930, %r24931, %r24932, %r24933, %r24934, %r24935, %r24936, %r24937}, {%r1, %r1, %r1, %r1}, {%r1}, {%r24922, %r24923, %r24924, %r24925, %r24926, %r24927, %r24928, %r24929};
	bar.warp.sync 	-1;
	wmma.mma.sync.aligned.row.col.m32n8k16.s32.s8.s8.s32 {%r24938, %r24939, %r24940, %r24941, %r24942, %r24943, %r24944, %r24945}, {%r1, %r1, %r1, %r1}, {%r1}, {%r24930, %r24931, %r24932, %r24933, %r24934, %r24935, %r24936, %r24937};
	bar.warp.sync 	-1;
	wmma.mma.sync.aligned.row.col.m32n8k16.s32.s8.s8.s32 {%r24946, %r24947, %r24948, %r24949, %r24950, %r24951, %r24952, %r24953}, {%r1, %r1, %r1, %r1}, {%r1}, {%r24938, %r24939, %r24940, %r24941, %r24942, %r24943, %r24944, %r24945};
	bar.warp.sync 	-1;
	wmma.mma.sync.aligned.row.col.m32n8k16.s32.s8.s8.s32 {%r24954, %r24955, %r24956, %r24957, %r24958, %r24959, %r24960, %r24961}, {%r1, %r1, %r1, %r1}, {%r1}, {%r24946, %r24947, %r24948, %r24949, %r24950, %r24951, %r24952, %r24953};
	bar.warp.sync 	-1;
	wmma.mma.sync.aligned.row.col.m32n8k16.s32.s8.s8.s32 {%r24962, %r24963, %r24964, %r24965, %r24966, %r24967, %r24968, %r24969}, {%r1, %r1, %r1, %r1}, {%r1}, {%r24954, %r24955, %r24956, %r24957, %r24958, %r24959, %r24960, %r24961};
	bar.warp.sync 	-1;
	wmma.mma.sync.aligned.row.col.m32n8k16.s32.s8.s8.s32 {%r24970, %r24971, %r24972, %r24973, %r24974, %r24975, %r24976, %r24977}, {%r1, %r1, %r1, %r1}, {%r1}, {%r24962, %r24963, %r24964, %r24965, %r24966, %r24967, %r24968, %r24969};
	bar.warp.sync 	-1;
	wmma.mma.sync.aligned.row.col.m32n8k16.s32.s8.s8.s32 {%r24978, %r24979, %r24980, %r24981, %r24982, %r24983, %r24984, %r24985}, {%r1, %r1, %r1, %r1}, {%r1}, {%r24970, %r24971, %r24972, %r24973, %r24974, %r24975, %r24976, %r24977};
	bar.warp.sync 	-1;
	wmma.mma.sync.aligned.row.col.m32n8k16.s32.s8.s8.s32 {%r24986, %r24987, %r24988, %r24989, %r24990, %r24991, %r24992, %r24993}, {%r1, %r1, %r1, %r1}, {%r1}, {%r24978, %r24979, %r24980, %r24981, %r24982, %r24983, %r24984, %r24985};
	bar.warp.sync 	-1;
	wmma.mma.sync.aligned.row.col.m32n8k16.s32.s8.s8.s32 {%r24994, %r24995, %r24996, %r24997, %r24998, %r24999, %r25000, %r25001}, {%r1, %r1, %r1, %r1}, {%r1}, {%r24986, %r24987, %r24988, %r24989, %r24990, %r24991, %r24992, %r24993};
	bar.warp.sync 	-1;
	wmma.mma.sync.aligned.row.col.m32n8k16.s32.s8.s8.s32 {%r25002, %r25003, %r25004, %r25005, %r25006, %r25007, %r25008, %r25009}, {%r1, %r1, %r1, %r1}, {%r1}, {%r24994, %r24995, %r24996, %r24997, %r24998, %r24999, %r25000, %r25001};
	bar.warp.sync 	-1;
	wmma.mma.sync.aligned.row.col.m32n8k16.s32.s8.s8.s32 {%r25010, %r25011, %r25012, %r25013, %r25014, %r25015, %r25016, %r25017}, {%r1, %r1, %r1, %r1}, {%r1}, {%r25002, %r25003, %r25004, %r25005, %r25006, %r25007, %r25008, %r25009};
	bar.warp.sync 	-1;
	wmma.mma.sync.aligned.row.col.m32n8k16.s32.s8.s8.s32 {%r25018, %r25019, %r25020, %r25021, %r25022, %r25023, %r25024, %r25025}, {%r1, %r1, %r1, %r1}, {%r1}, {%r25010, %r25011, %r25012, %r25013, %r25014, %r25015, %r25016, %r25017};
	bar.warp.sync 	-1;
	wmma.mma.sync.aligned.row.col.m32n8k16.s32.s8.s8.s32 {%r25026, %r25027, %r25028, %r25029, %r25030, %r25031, %r25032, %r25033}, {%r1, %r1, %r1, %r1}, {%r1}, {%r25018, %r25019, %r25020, %r25021, %r25022, %r25023, %r25024, %r25025};
	bar.warp.sync 	-1;
	wmma.mma.sync.aligned.row.col.m32n8k16.s32.s8.s8.s32 {%r25034, %r25035, %r25036, %r25037, %r25038, %r25039, %r25040, %r25041}, {%r1, %r1, %r1, %r1}, {%r1}, {%r25026, %r25027, %r25028, %r25029, %r25030, %r25031, %r25032, %r25033};
	bar.warp.sync 	-1;
	wmma.mma.sync.aligned.row.col.m32n8k16.s32.s8.s8.s32 {%r25042, %r25043, %r25044, %r25045, %r25046, %r25047, %r25048, %r25049}, {%r1, %r1, %r1, %r1}, {%r1}, {%r25034, %r25035, %r25036, %r25037, %r25038, %r25039, %r25040, %r25041};
	bar.warp.sync 	-1;
	wmma.mma.sync.aligned.row.col.m32n8k16.s32.s8.s8.s32 {%r25050, %r25051, %r25052, %r25053, %r25054, %r25055, %r25056, %r25057}, {%r1, %r1, %r1, %r1}, {%r1}, {%r25042, %r25043, %r25044, %r25045, %r25046, %r25047, %r25048, %r25049};
	bar.warp.sync 	-1;
	wmma.mma.sync.aligned.row.col.m32n8k16.s32.s8.s8.s32 {%r25058, %r25059, %r25060, %r25061, %r25062, %r25063, %r25064, %r25065}, {%r1, %r1, %r1, %r1}, {%r1}, {%r25050, %r25051, %r25052, %r25053, %r25054, %r25055, %r25056, %r25057};
	bar.warp.sync 	-1;
	wmma.mma.sync.aligned.row.col.m32n8k16.s32.s8.s8.s32 {%r25066, %r25067, %r25068, %r25069, %r25070, %r25071, %r25072, %r25073}, {%r1, %r1, %r1, %r1}, {%r1}, {%r25058, %r25059, %r25060, %r25061, %r25062, %r25063, %r25064, %r25065};
	bar.warp.sync 	-1;
	wmma.mma.sync.aligned.row.col.m32n8k16.s32.s8.s8.s32 {%r25074, %r25075, %r25076, %r25077, %r25078, %r25079, %r25080, %r25081}, {%r1, %r1, %r1, %r1}, {%r1}, {%r25066, %r25067, %r25068, %r25069, %r25070, %r25071, %r25072, %r25073};
	bar.warp.sync 	-1;
	wmma.mma.sync.aligned.row.col.m32n8k16.s32.s8.s8.s32 {%r25082, %r25083, %r25084, %r25085, %r25086, %r25087, %r25088, %r25089}, {%r1, %r1, %r1, %r1}, {%r1}, {%r25074, %r25075, %r25076, %r25077, %r25078, %r25079, %r25080, %r25081};
	bar.warp.sync 	-1;
	wmma.mma.sync.aligned.row.col.m32n8k16.s32.s8.s8.s32 {%r25090, %r25091, %r25092, %r25093, %r25094, %r25095, %r25096, %r25097}, {%r1, %r1, %r1, %r1}, {%r1}, {%r25082, %r25083, %r25084, %r25085, %r25086, %r25087, %r25088, %r25089};
	bar.warp.sync 	-1;
	wmma.mma.sync.aligned.row.col.m32n8k16.s32.s8.s8.s32 {%r25098, %r25099, %r25100, %r25101, %r25102, %r25103, %r25104, %r25105}, {%r1, %r1, %r1, %r1}, {%r1}, {%r25090, %r25091, %r25092, %r25093, %r25094, %r25095, %r25096, %r25097};
	bar.warp.sync 	-1;
	wmma.mma.sync.aligned.row.col.m32n8k16.s32.s8.s8.s32 {%r25106, %r25107, %r25108, %r25109, %r25110, %r25111, %r25112, %r25113}, {%r1, %r1, %r1, %r1}, {%r1}, {%r25098, %r25099, %r25100, %r25101, %r25102, %r25103, %r25104, %r25105};
	bar.warp.sync 	-1;
	wmma.mma.sync.aligned.row.col.m32n8k16.s32.s8.s8.s32 {%r25114, %r25115, %r25116, %r25117, %r25118, %r25119, %r25120, %r25121}, {%r1, %r1, %r1, %r1}, {%r1}, {%r25106, %r25107, %r25108, %r25109, %r25110, %r25111, %r25112, %r25113};
	bar.warp.sync 	-1;
	wmma.mma.sync.aligned.row.col.m32n8k16.s32.s8.s8.s32 {%r25122, %r25123, %r25124, %r25125, %r25126, %r25127, %r25128, %r25129}, {%r1, %r1, %r1, %r1}, {%r1}, {%r25114, %r25115, %r25116, %r25117, %r25118, %r25119, %r25120, %r25121};
	bar.warp.sync 	-1;
	wmma.mma.sync.aligned.row.col.m32n8k16.s32.s8.s8.s32 {%r25130, %r25131, %r25132, %r25133, %r25134, %r25135, %r25136, %r25137}, {%r1, %r1, %r1, %r1}, {%r1}, {%r25122, %r25123, %r25124, %r25125, %r25126, %r25127, %r25128, %r25129};
	bar.warp.sync 	-1;
	wmma.mma.sync.aligned.row.col.m32n8k16.s32.s8.s8.s32 {%r25138, %r25139, %r25140, %r25141, %r25142, %r25143, %r25144, %r25145}, {%r1, %r1, %r1, %r1}, {%r1}, {%r25130, %r25131, %r25132, %r25133, %r25134, %r25135, %r25136, %r25137};
	bar.warp.sync 	-1;
	wmma.mma.sync.aligned.row.col.m32n8k16.s32.s8.s8.s32 {%r25146, %r25147, %r25148, %r25149, %r25150, %r25151, %r25152, %r25153}, {%r1, %r1, %r1, %r1}, {%r1}, {%r25138, %r25139, %r25140, %r25141, %r25142, %r25143, %r25144, %r25145};
	bar.warp.sync 	-1;
	wmma.mma.sync.aligned.row.col.m32n8k16.s32.s8.s8.s32 {%r25154, %r25155, %r25156, %r25157, %r25158, %r25159, %r25160, %r25161}, {%r1, %r1, %r1, %r1}, {%r1}, {%r25146, %r25147, %r25148, %r25149, %r25150, %r25151, %r25152, %r25153};
	bar.warp.sync 	-1;
	wmma.mma.sync.aligned.row.col.m32n8k16.s32.s8.s8.s32 {%r25162, %r25163, %r25164, %r25165, %r25166, %r25167, %r25168, %r25169}, {%r1, %r1, %r1, %r1}, {%r1}, {%r25154, %r25155, %r25156, %r25157, %r25158, %r25159, %r25160, %r25161};
	bar.warp.sync 	-1;
	wmma.mma.sync.aligned.row.col.m32n8k16.s32.s8.s8.s32 {%r25170, %r25171, %r25172, %r25173, %r25174, %r25175, %r25176, %r25177}, {%r1, %r1, %r1, %r1}, {%r1}, {%r25162, %r25163, %r25164, %r25165, %r25166, %r25167, %r25168, %r25169};
	bar.warp.sync 	-1;
	wmma.mma.sync.aligned.row.col.m32n8k16.s32.s8.s8.s32 {%r25178, %r25179, %r25180, %r25181, %r25182, %r25183, %r25184, %r25185}, {%r1, %r1, %r1, %r1}, {%r1}, {%r25170, %r25171, %r25172, %r25173, %r25174, %r25175, %r25176, %r25177};
	bar.warp.sync 	-1;
	wmma.mma.sync.aligned.row.col.m32n8k16.s32.s8.s8.s32 {%r25186, %r25187, %r25188, %r25189, %r25190, %r25191, %r25192, %r25193}, {%r1, %r1, %r1, %r1}, {%r1}, {%r25178, %r25179, %r25180, %r25181, %r25182, %r25183, %r25184, %r25185};
	bar.warp.sync 	-1;
	wmma.mma.sync.aligned.row.col.m32n8k16.s32.s8.s8.s32 {%r25194, %r25195, %r25196, %r25197, %r25198, %r25199, %r25200, %r25201}, {%r1, %r1, %r1, %r1}, {%r1}, {%r25186, %r25187, %r25188, %r25189, %r25190, %r25191, %r25192, %r25193};
	bar.warp.sync 	-1;
	wmma.mma.sync.aligned.row.col.m32n8k16.s32.s8.s8.s32 {%r25202, %r25203, %r25204, %r25205, %r25206, %r25207, %r25208, %r25209}, {%r1, %r1, %r1, %r1}, {%r1}, {%r25194, %r25195, %r25196, %r25197, %r25198, %r25199, %r25200, %r25201};
	bar.warp.sync 	-1;
	wmma.mma.sync.aligned.row.col.m32n8k16.s32.s8.s8.s32 {%r25210, %r25211, %r25212, %r25213, %r25214, %r25215, %r25216, %r25217}, {%r1, %r1, %r1, %r1}, {%r1}, {%r25202, %r25203, %r25204, %r25205, %r25206, %r25207, %r25208, %r25209};
	bar.warp.sync 	-1;
	wmma.mma.sync.aligned.row.col.m32n8k16.s32.s8.s8.s32 {%r25218, %r25219, %r25220, %r25221, %r25222, %r25223, %r25224, %r25225}, {%r1, %r1, %r1, %r1}, {%r1}, {%r25210, %r25211, %r25212, %r25213, %r25214, %r25215, %r25216, %r25217};
	bar.warp.sync 	-1;
	wmma.mma.sync.aligned.row.col.m32n8k16.s32.s8.s8.s32 {%r25226, %r25227, %r25228, %r25229, %r25230, %r25231, %r25232, %r25233}, {%r1, %r1, %r1, %r1}, {%r1}, {%r25218, %r25219, %r25220, %r25221, %r25222, %r25223, %r25224, %r25225};
	bar.warp.sync 	-1;
	wmma.mma.sync.aligned.row.col.m32n8k16.s32.s8.s8.s32 {%r25234, %r25235, %r25236, %r25237, %r25238, %r25239, %r25240, %r25241}, {%r1, %r1, %r1, %r1}, {%r1}, {%r25226, %r25227, %r25228, %r25229, %r25230, %r25231, %r25232, %r25233};
	bar.warp.sync 	-1;
	wmma.mma.sync.aligned.row.col.m32n8k16.s32.s8.s8.s32 {%r25242, %r25243, %r25244, %r25245, %r25246, %r25247, %r25248, %r25249}, {%r1, %r1, %r1, %r1}, {%r1}, {%r25234, %r25235, %r25236, %r25237, %r25238, %r25239, %r25240, %r25241};
	bar.warp.sync 	-1;
	wmma.mma.sync.aligned.row.col.m32n8k16.s32.s8.s8.s32 {%r25250, %r25251, %r25252, %r25253, %r25254, %r25255, %r25256, %r25257}, {%r1, %r1, %r1, %r1}, {%r1}, {%r25242, %r25243, %r25244, %r25245, %r25246, %r25247, %r25248, %r25249};
	bar.warp.sync 	-1;
	wmma.mma.sync.aligned.row.col.m32n8k16.s32.s8.s8.s32 {%r25258, %r25259, %r25260, %r25261, %r25262, %r25263, %r25264, %r25265}, {%r1, %r1, %r1, %r1}, {%r1}, {%r25250, %r25251, %r25252, %r25253, %r25254, %r25255, %r25256, %r25257};
	bar.warp.sync 	-1;
	wmma.mma.sync.aligned.row.col.m32n8k16.s32.s8.s8.s32 {%r25266, %r25267, %r25268, %r25269, %r25270, %r25271, %r25272, %r25273}, {%r1, %r1, %r1, %r1}, {%r1}, {%r25258, %r25259, %r25260, %r25261, %r25262, %r25263, %r25264, %r25265};
	bar.warp.sync 	-1;
	wmma.mma.sync.aligned.row.col.m32n8k16.s32.s8.s8.s32 {%r25274, %r25275, %r25276, %r25277, %r25278, %r25279, %r25280, %r25281}, {%r1, %r1, %r1, %r1}, {%r1}, {%r25266, %r25267, %r25268, %r25269, %r25270, %r25271, %r25272, %r25273};
	bar.warp.sync 	-1;
	wmma.mma.sync.aligned.row.col.m32n8k16.s32.s8.s8.s32 {%r25282, %r25283, %r25284, %r25285, %r25286, %r25287, %r25288, %r25289}, {%r1, %r1, %r1, %r1}, {%r1}, {%r25274, %r25275, %r25276, %r25277, %r25278, %r25279, %r25280, %r25281};
	bar.warp.sync 	-1;
	wmma.mma.sync.aligned.row.col.m32n8k16.s32.s8.s8.s32 {%r25290, %r25291, %r25292, %r25293, %r25294, %r25295, %r25296, %r25297}, {%r1, %r1, %r1, %r1}, {%r1}, {%r25282, %r25283, %r25284, %r25285, %r25286, %r25287, %r25288, %r25289};
	bar.warp.sync 	-1;
	wmma.mma.sync.aligned.row.col.m32n8k16.s32.s8.s8.s32 {%r25298, %r25299, %r25300, %r25301, %r25302, %r25303, %r25304, %r25305}, {%r1, %r1, %r1, %r1}, {%r1}, {%r25290, %r25291, %r25292, %r25293, %r25294, %r25295, %r25296, %r25297};
	bar.warp.sync 	-1;
	wmma.mma.sync.aligned.row.col.m32n8k16.s32.s8.s8.s32 {%r25306, %r25307, %r25308, %r25309, %r25310, %r25311, %r25312, %r25313}, {%r1, %r1, %r1, %r1}, {%r1}, {%r25298, %r25299, %r25300, %r25301, %r25302, %r25303, %r25304, %r25305};
	bar.warp.sync 	-1;
	wmma.mma.sync.aligned.row.col.m32n8k16.s32.s8.s8.s32 {%r25314, %r25315, %r25316, %r25317, %r25318, %r25319, %r25320, %r25321}, {%r1, %r1, %r1, %r1}, {%r1}, {%r25306, %r25307, %r25308, %r25309, %r25310, %r25311, %r25312, %r25313};
	bar.warp.sync 	-1;
	wmma.mma.sync.aligned.row.col.m32n8k16.s32.s8.s8.s32 {%r25322, %r25323, %r25324, %r25325, %r25326, %r25327, %r25328, %r25329}, {%r1, %r1, %r1, %r1}, {%r1}, {%r25314, %r25315, %r25316, %r25317, %r25318, %r25319, %r25320, %r25321};
	bar.warp.sync 	-1;
	wmma.mma.sync.aligned.row.col.m32n8k16.s32.s8.s8.s32 {%r25330, %r25331, %r25332, %r25333, %r25334, %r25335, %r25336, %r25337}, {%r1, %r1, %r1, %r1}, {%r1}, {%r25322, %r25323, %r25324, %r25325, %r25326, %r25327, %r25328, %r25329};
	bar.warp.sync 	-1;
	wmma.mma.sync.aligned.row.col.m32n8k16.s32.s8.s8.s32 {%r25338, %r25339, %r25340, %r25341, %r25342, %r25343, %r25344, %r25345}, {%r1, %r1, %r1, %r1}, {%r1}, {%r25330, %r25331, %r25332, %r25333, %r25334, %r25335, %r25336, %r25337};
	bar.warp.sync 	-1;
	wmma.mma.sync.aligned.row.col.m32n8k16.s32.s8.s8.s32 {%r25346, %r25347, %r25348, %r25349, %r25350, %r25351, %r25352, %r25353}, {%r1, %r1, %r1, %r1}, {%r1}, {%r25338, %r25339, %r25340, %r25341, %r25342, %r25343, %r25344, %r25345};
	bar.warp.sync 	-1;
	wmma.mma.sync.aligned.row.col.m32n8k16.s32.s8.s8.s32 {%r25354, %r25355, %r25356, %r25357, %r25358, %r25359, %r25360, %r25361}, {%r1, %r1, %r1, %r1}, {%r1}, {%r25346, %r25347, %r25348, %r25349, %r25350, %r25351, %r25352, %r25353};
	bar.warp.sync 	-1;
	wmma.mma.sync.aligned.row.col.m32n8k16.s32.s8.s8.s32 {%r25362, %r25363, %r25364, %r25365, %r25366, %r25367, %r25368, %r25369}, {%r1, %r1, %r1, %r1}, {%r1}, {%r25354, %r25355, %r25356, %r25357, %r25358, %r25359, %r25360, %r25361};
	bar.warp.sync 	-1;
	wmma.mma.sync.aligned.row.col.m32n8k16.s32.s8.s8.s32 {%r25370, %r25371, %r25372, %r25373, %r25374, %r25375, %r25376, %r25377}, {%r1, %r1, %r1, %r1}, {%r1}, {%r25362, %r25363, %r25364, %r25365, %r25366, %r25367, %r25368, %r25369};
	bar.warp.sync 	-1;
	wmma.mma.sync.aligned.row.col.m32n8k16.s32.s8.s8.s32 {%r25378, %r25379, %r25380, %r25381, %r25382, %r25383, %r25384, %r25385}, {%r1, %r1, %r1, %r1}, {%r1}, {%r25370, %r25371, %r25372, %r25373, %r25374, %r25375, %r25376, %r25377};
	bar.warp.sync 	-1;
	wmma.mma.sync.aligned.row.col.m32n8k16.s32.s8.s8.s32 {%r25386, %r25387, %r25388, %r25389, %r25390, %r25391, %r25392, %r25393}, {%r1, %r1, %r1, %r1}, {%r1}, {%r25378, %r25379, %r25380, %r25381, %r25382, %r25383, %r25384, %r25385};
	bar.warp.sync 	-1;
	wmma.mma.sync.aligned.row.col.m32n8k16.s32.s8.s8.s32 {%r25394, %r25395, %r25396, %r25397, %r25398, %r25399, %r25400, %r25401}, {%r1, %r1, %r1, %r1}, {%r1}, {%r25386, %r25387, %r25388, %r25389, %r25390, %r25391, %r25392, %r25393};
	bar.warp.sync 	-1;
	wmma.mma.sync.aligned.row.col.m32n8k16.s32.s8.s8.s32 {%r25402, %r25403, %r25404, %r25405, %r25406, %r25407, %r25408, %r25409}, {%r1, %r1, %r1, %r1}, {%r1}, {%r25394, %r25395, %r25396, %r25397, %r25398, %r25399, %r25400, %r25401};
	bar.warp.sync 	-1;
	wmma.mma.sync.aligned.row.col.m32n8k16.s32.s8.s8.s32 {%r25410, %r25411, %r25412, %r25413, %r25414, %r25415, %r25416, %r25417}, {%r1, %r1, %r1, %r1}, {%r1}, {%r25402, %r25403, %r25404, %r25405, %r25406, %r25407, %r25408, %r25409};
	bar.warp.sync 	-1;
	wmma.mma.sync.aligned.row.col.m32n8k16.s32.s8.s8.s32 {%r25418, %r25419, %r25420, %r25421, %r25422, %r25423, %r25424, %r25425}, {%r1, %r1, %r1, %r1}, {%r1}, {%r25410, %r25411, %r25412, %r25413, %r25414, %r25415, %r25416, %r25417};
	bar.warp.sync 	-1;
	wmma.mma.sync.aligned.row.col.m32n8k16.s32.s8.s8.s32 {%r25426, %r25427, %r25428, %r25429, %r25430, %r25431, %r25432, %r25433}, {%r1, %r1, %r1, %r1}, {%r1}, {%r25418, %r25419, %r25420, %r25421, %r25422, %r25423, %r25424, %r25425};
	bar.warp.sync 	-1;
	wmma.mma.sync.aligned.row.col.m32n8k16.s32.s8.s8.s32 {%r25434, %r25435, %r25436, %r25437, %r25438, %r25439, %r25440, %r25441}, {%r1, %r1, %r1, %r1}, {%r1}, {%r25426, %r25427, %r25428, %r25429, %r25430, %r25431, %r25432, %r25433};
	bar.warp.sync 	-1;
	wmma.mma.sync.aligned.row.col.m32n8k16.s32.s8.s8.s32 {%r25442, %r25443, %r25444, %r25445, %r25446, %r25447, %r25448, %r25449}, {%r1, %r1, %r1, %r1}, {%r1}, {%r25434, %r25435, %r25436, %r25437, %r25438, %r25439, %r25440, %r25441};
	bar.warp.sync 	-1;
	wmma.mma.sync.aligned.row.col.m32n8k16.s32.s8.s8.s32 {%r25450, %r25451, %r25452, %r25453, %r25454, %r25455, %r25456, %r25457}, {%r1, %r1, %r1, %r1}, {%r1}, {%r25442, %r25443, %r25444, %r25445, %r25446, %r25447, %r25448, %r25449};
	bar.warp.sync 	-1;
	wmma.mma.sync.aligned.row.col.m32n8k16.s32.s8.s8.s32 {%r25458, %r25459, %r25460, %r25461, %r25462, %r25463, %r25464, %r25465}, {%r1, %r1, %r1, %r1}, {%r1}, {%r25450, %r25451, %r25452, %r25453, %r25454, %r25455, %r25456, %r25457};
	bar.warp.sync 	-1;
	wmma.mma.sync.aligned.row.col.m32n8k16.s32.s8.s8.s32 {%r25466, %r25467, %r25468, %r25469, %r25470, %r25471, %r25472, %r25473}, {%r1, %r1, %r1, %r1}, {%r1}, {%r25458, %r25459, %r25460, %r25461, %r25462, %r25463, %r25464, %r25465};
	bar.warp.sync 	-1;
	wmma.mma.sync.aligned.row.col.m32n8k16.s32.s8.s8.s32 {%r25474, %r25475, %r25476, %r25477, %r25478, %r25479, %r25480, %r25481}, {%r1, %r1, %r1, %r1}, {%r1}, {%r25466, %r25467, %r25468, %r25469, %r25470, %r25471, %r25472, %r25473};
	bar.warp.sync 	-1;
	wmma.mma.sync.aligned.row.col.m32n8k16.s32.s8.s8.s32 {%r25482, %r25483, %r25484, %r25485, %r25486, %r25487, %r25488, %r25489}, {%r1, %r1, %r1, %r1}, {%r1}, {%r25474, %r25475, %r25476, %r25477, %r25478, %r25479, %r25480, %r25481};
	bar.warp.sync 	-1;
	wmma.mma.sync.aligned.row.col.m32n8k16.s32.s8.s8.s32 {%r25490, %r25491, %r25492, %r25493, %r25494, %r25495, %r25496, %r25497}, {%r1, %r1, %r1, %r1}, {%r1}, {%r25482, %r25483, %r25484, %r25485, %r25486, %r25487, %r25488, %r25489};
	bar.warp.sync 	-1;
	wmma.mma.sync.aligned.row.col.m32n8k16.s32.s8.s8.s32 {%r25498, %r25499, %r25500, %r25501, %r25502, %r25503, %r25504, %r25505}, {%r1, %r1, %r1, %r1}, {%r1}, {%r25490, %r25491, %r25492, %r25493, %r25494, %r25495, %r25496, %r25497};
	bar.warp.sync 	-1;
	wmma.mma.sync.aligned.row.col.m32n8k16.s32.s8.s8.s32 {%r25506, %r25507, %r25508, %r25509, %r25510, %r25511, %r25512, %r25513}, {%r1, %r1, %r1, %r1}, {%r1}, {%r25498, %r25499, %r25500, %r25501, %r25502, %r25503, %r25504, %r25505};
	bar.warp.sync 	-1;
	wmma.mma.sync.aligned.row.col.m32n8k16.s32.s8.s8.s32 {%r25514, %r25515, %r25516, %r25517, %r25518, %r25519, %r25520, %r25521}, {%r1, %r1, %r1, %r1}, {%r1}, {%r25506, %r25507, %r25508, %r25509, %r25510, %r25511, %r25512, %r25513};
	bar.warp.sync 	-1;
	wmma.mma.sync.aligned.row.col.m32n8k16.s32.s8.s8.s32 {%r25522, %r25523, %r25524, %r25525, %r25526, %r25527, %r25528, %r25529}, {%r1, %r1, %r1, %r1}, {%r1}, {%r25514, %r25515, %r25516, %r25517, %r25518, %r25519, %r25520, %r25521};
	bar.warp.sync 	-1;
	wmma.mma.sync.aligned.row.col.m32n8k16.s32.s8.s8.s32 {%r25530, %r25531, %r25532, %r25533, %r25534, %r25535, %r25536, %r25537}, {%r1, %r1, %r1, %r1}, {%r1}, {%r25522, %r25523, %r25524, %r25525, %r25526, %r25527, %r25528, %r25529};
	bar.warp.sync 	-1;
	wmma.mma.sync.aligned.row.col.m32n8k16.s32.s8.s8.s32 {%r25538, %r25539, %r25540, %r25541, %r25542, %r25543, %r25544, %r25545}, {%r1, %r1, %r1, %r1}, {%r1}, {%r25530, %r25531, %r25532, %r25533, %r25534, %r25535, %r25536, %r25537};
	bar.warp.sync 	-1;
	wmma.mma.sync.aligned.row.col.m32n8k16.s32.s8.s8.s32 {%r25546, %r25547, %r25548, %r25549, %r25550, %r25551, %r25552, %r25553}, {%r1, %r1, %r1, %r1}, {%r1}, {%r25538, %r25539, %r25540, %r25541, %r25542, %r25543, %r25544, %r25545};
	bar.warp.sync 	-1;
	wmma.mma.sync.aligned.row.col.m32n8k16.s32.s8.s8.s32 {%r25554, %r25555, %r25556, %r25557, %r25558, %r25559, %r25560, %r25561}, {%r1, %r1, %r1, %r1}, {%r1}, {%r25546, %r25547, %r25548, %r25549, %r25550, %r25551, %r25552, %r25553};
	bar.warp.sync 	-1;
	wmma.mma.sync.aligned.row.col.m32n8k16.s32.s8.s8.s32 {%r25562, %r25563, %r25564, %r25565, %r25566, %r25567, %r25568, %r25569}, {%r1, %r1, %r1, %r1}, {%r1}, {%r25554, %r25555, %r25556, %r25557, %r25558, %r25559, %r25560, %r25561};
	bar.warp.sync 	-1;
	wmma.mma.sync.aligned.row.col.m32n8k16.s32.s8.s8.s32 {%r25570, %r25571, %r25572, %r25573, %r25574, %r25575, %r25576, %r25577}, {%r1, %r1, %r1, %r1}, {%r1}, {%r25562, %r25563, %r25564, %r25565, %r25566, %r25567, %r25568, %r25569};
	bar.warp.sync 	-1;
	wmma.mma.sync.aligned.row.col.m32n8k16.s32.s8.s8.s32 {%r25578, %r25579, %r25580, %r25581, %r25582, %r25583, %r25584, %r25585}, {%r1, %r1, %r1, %r1}, {%r1}, {%r25570, %r25571, %r25572, %r25573, %r25574, %r25575, %r25576, %r25577};
	bar.warp.sync 	-1;
	wmma.mma.sync.aligned.row.col.m32n8k16.s32.s8.s8.s32 {%r25586, %r25587, %r25588, %r25589, %r25590, %r25591, %r25592, %r25593}, {%r1, %r1, %r1, %r1}, {%r1}, {%r25578, %r25579, %r25580, %r25581, %r25582, %r25583, %r25584, %r25585};
	bar.warp.sync 	-1;
	wmma.mma.sync.aligned.row.col.m32n8k16.s32.s8.s8.s32 {%r25594, %r25595, %r25596, %r25597, %r25598, %r25599, %r25600, %r25601}, {%r1, %r1, %r1, %r1}, {%r1}, {%r25586, %r25587, %r25588, %r25589, %r25590, %r25591, %r25592, %r25593};
	bar.warp.sync 	-1;
	wmma.mma.sync.aligned.row.col.m32n8k16.s32.s8.s8.s32 {%r25602, %r25603, %r25604, %r25605, %r25606, %r25607, %r25608, %r25609}, {%r1, %r1, %r1, %r1}, {%r1}, {%r25594, %r25595, %r25596, %r25597, %r25598, %r25599, %r25600, %r25601};
	bar.warp.sync 	-1;
	wmma.mma.sync.aligned.row.col.m32n8k16.s32.s8.s8.s32 {%r25610, %r25611, %r25612, %r25613, %r25614, %r25615, %r25616, %r25617}, {%r1, %r1, %r1, %r1}, {%r1}, {%r25602, %r25603, %r25604, %r25605, %r25606, %r25607, %r25608, %r25609};
	bar.warp.sync 	-1;
	wmma.mma.sync.aligned.row.col.m32n8k16.s32.s8.s8.s32 {%r25618, %r25619, %r25620, %r25621, %r25622, %r25623, %r25624, %r25625}, {%r1, %r1, %r1, %r1}, {%r1}, {%r25610, %r25611, %r25612, %r25613, %r25614, %r25615, %r25616, %r25617};
	bar.warp.sync 	-1;
	wmma.mma.sync.aligned.row.col.m32n8k16.s32.s8.s8.s32 {%r25626, %r25627, %r25628, %r25629, %r25630, %r25631, %r25632, %r25633}, {%r1, %r1, %r1, %r1}, {%r1}, {%r25618, %r25619, %r25620, %r25621, %r25622, %r25623, %r25624, %r25625};
	bar.warp.sync 	-1;
	wmma.mma.sync.aligned.row.col.m32n8k16.s32.s8.s8.s32 {%r25634, %r25635, %r25636, %r25637, %r25638, %r25639, %r25640, %r25641}, {%r1, %r1, %r1, %r1}, {%r1}, {%r25626, %r25627, %r25628, %r25629, %r25630, %r25631, %r25632, %r25633};
	bar.warp.sync 	-1;
	wmma.mma.sync.aligned.row.col.m32n8k16.s32.s8.s8.s32 {%r25642, %r25643, %r25644, %r25645, %r25646, %r25647, %r25648, %r25649}, {%r1, %r1, %r1, %r1}, {%r1}, {%r25634, %r25635, %r25636, %r25637, %r25638, %r25639, %r25640, %r25641};
	bar.warp.sync 	-1;
	wmma.mma.sync.aligned.row.col.m32n8k16.s32.s8.s8.s32 {%r25650, %r25651, %r25652, %r25653, %r25654, %r25655, %r25656, %r25657}, {%r1, %r1, %r1, %r1}, {%r1}, {%r25642, %r25643, %r25644, %r25645, %r25646, %r25647, %r25648, %r25649};
	bar.warp.sync 	-1;
	wmma.mma.sync.aligned.row.col.m32n8k16.s32.s8.s8.s32 {%r25658, %r25659, %r25660, %r25661, %r25662, %r25663, %r25664, %r25665}, {%r1, %r1, %r1, %r1}, {%r1}, {%r25650, %r25651, %r25652, %r25653, %r25654, %r25655, %r25656, %r25657};
	bar.warp.sync 	-1;
	wmma.mma.sync.aligned.row.col.m32n8k16.s32.s8.s8.s32 {%r25666, %r25667, %r25668, %r25669, %r25670, %r25671, %r25672, %r25673}, {%r1, %r1, %r1, %r1}, {%r1}, {%r25658, %r25659, %r25660, %r25661, %r25662, %r25663, %r25664, %r25665};
	bar.warp.sync 	-1;
	wmma.mma.sync.aligned.row.col.m32n8k16.s32.s8.s8.s32 {%r25674, %r25675, %r25676, %r25677, %r25678, %r25679, %r25680, %r25681}, {%r1, %r1, %r1, %r1}, {%r1}, {%r25666, %r25667, %r25668, %r25669, %r25670, %r25671, %r25672, %r25673};
	bar.warp.sync 	-1;
	wmma.mma.sync.aligned.row.col.m32n8k16.s32.s8.s8.s32 {%r25682, %r25683, %r25684, %r25685, %r25686, %r25687, %r25688, %r25689}, {%r1, %r1, %r1, %r1}, {%r1}, {%r25674, %r25675, %r25676, %r25677, %r25678, %r25679, %r25680, %r25681};
	bar.warp.sync 	-1;
	wmma.mma.sync.aligned.row.col.m32n8k16.s32.s8.s8.s32 {%r25690, %r25691, %r25692, %r25693, %r25694, %r25695, %r25696, %r25697}, {%r1, %r1, %r1, %r1}, {%r1}, {%r25682, %r25683, %r25684, %r25685, %r25686, %r25687, %r25688, %r25689};
	bar.warp.sync 	-1;
	wmma.mma.sync.aligned.row.col.m32n8k16.s32.s8.s8.s32 {%r25698, %r25699, %r25700, %r25701, %r25702, %r25703, %r25704, %r25705}, {%r1, %r1, %r1, %r1}, {%r1}, {%r25690, %r25691, %r25692, %r25693, %r25694, %r25695, %r25696, %r25697};
	bar.warp.sync 	-1;
	wmma.mma.sync.aligned.row.col.m32n8k16.s32.s8.s8.s32 {%r25706, %r25707, %r25708, %r25709, %r25710, %r25711, %r25712, %r25713}, {%r1, %r1, %r1, %r1}, {%r1}, {%r25698, %r25699, %r25700, %r25701, %r25702, %r25703, %r25704, %r25705};
	bar.warp.sync 	-1;
	wmma.mma.sync.aligned.row.col.m32n8k16.s32.s8.s8.s32 {%r25714, %r25715, %r25716, %r25717, %r25718, %r25719, %r25720, %r25721}, {%r1, %r1, %r1, %r1}, {%r1}, {%r25706, %r25707, %r25708, %r25709, %r25710, %r25711, %r25712, %r25713};
	bar.warp.sync 	-1;
	wmma.mma.sync.aligned.row.col.m32n8k16.s32.s8.s8.s32 {%r25722, %r25723, %r25724, %r25725, %r25726, %r25727, %r25728, %r25729}, {%r1, %r1, %r1, %r1}, {%r1}, {%r25714, %r25715, %r25716, %r25717, %r25718, %r25719, %r25720, %r25721};
	bar.warp.sync 	-1;
	wmma.mma.sync.aligned.row.col.m32n8k16.s32.s8.s8.s32 {%r25730, %r25731, %r25732, %r25733, %r25734, %r25735, %r25736, %r25737}, {%r1, %r1, %r1, %r1}, {%r1}, {%r25722, %r25723, %r25724, %r25725, %r25726, %r25727, %r25728, %r25729};
	bar.warp.sync 	-1;
	wmma.mma.sync.aligned.row.col.m32n8k16.s32.s8.s8.s32 {%r25738, %r25739, %r25740, %r25741, %r25742, %r25743, %r25744, %r25745}, {%r1, %r1, %r1, %r1}, {%r1}, {%r25730, %r25731, %r25732, %r25733, %r25734, %r25735, %r25736, %r25737};
	bar.warp.sync 	-1;
	wmma.mma.sync.aligned.row.col.m32n8k16.s32.s8.s8.s32 {%r25746, %r25747, %r25748, %r25749, %r25750, %r25751, %r25752, %r25753}, {%r1, %r1, %r1, %r1}, {%r1}, {%r25738, %r25739, %r25740, %r25741, %r25742, %r25743, %r25744, %r25745};
	bar.warp.sync 	-1;
	wmma.mma.sync.aligned.row.col.m32n8k16.s32.s8.s8.s32 {%r25754, %r25755, %r25756, %r25757, %r25758, %r25759, %r25760, %r25761}, {%r1, %r1, %r1, %r1}, {%r1}, {%r25746, %r25747, %r25748, %r25749, %r25750, %r25751, %r25752, %r25753};
	bar.warp.sync 	-1;
	wmma.mma.sync.aligned.row.col.m32n8k16.s32.s8.s8.s32 {%r25762, %r25763, %r25764, %r25765, %r25766, %r25767, %r25768, %r25769}, {%r1, %r1, %r1, %r1}, {%r1}, {%r25754, %r25755, %r25756, %r25757, %r25758, %r25759, %r25760, %r25761};
	bar.warp.sync 	-1;
	wmma.mma.sync.aligned.row.col.m32n8k16.s32.s8.s8.s32 {%r25770, %r25771, %r25772, %r25773, %r25774, %r25775, %r25776, %r25777}, {%r1, %r1, %r1, %r1}, {%r1}, {%r25762, %r25763, %r25764, %r25765, %r25766, %r25767, %r25768, %r25769};
	bar.warp.sync 	-1;
	wmma.mma.sync.aligned.row.col.m32n8k16.s32.s8.s8.s32 {%r25778, %r25779, %r25780, %r25781, %r25782, %r25783, %r25784, %r25785}, {%r1, %r1, %r1, %r1}, {%r1}, {%r25770, %r25771, %r25772, %r25773, %r25774, %r25775, %r25776, %r25777};
	bar.warp.sync 	-1;
	wmma.mma.sync.aligned.row.col.m32n8k16.s32.s8.s8.s32 {%r25786, %r25787, %r25788, %r25789, %r25790, %r25791, %r25792, %r25793}, {%r1, %r1, %r1, %r1}, {%r1}, {%r25778, %r25779, %r25780, %r25781, %r25782, %r25783, %r25784, %r25785};
	bar.warp.sync 	-1;
	wmma.mma.sync.aligned.row.col.m32n8k16.s32.s8.s8.s32 {%r25794, %r25795, %r25796, %r25797, %r25798, %r25799, %r25800, %r25801}, {%r1, %r1, %r1, %r1}, {%r1}, {%r25786, %r25787, %r25788, %r25789, %r25790, %r25791, %r25792, %r25793};
	bar.warp.sync 	-1;
	wmma.mma.sync.aligned.row.col.m32n8k16.s32.s8.s8.s32 {%r25802, %r25803, %r25804, %r25805, %r25806, %r25807, %r25808, %r25809}, {%r1, %r1, %r1, %r1}, {%r1}, {%r25794, %r25795, %r25796, %r25797, %r25798, %r25799, %r25800, %r25801};
	bar.warp.sync 	-1;
	wmma.mma.sync.aligned.row.col.m32n8k16.s32.s8.s8.s32 {%r25810, %r25811, %r25812, %r25813, %r25814, %r25815, %r25816, %r25817}, {%r1, %r1, %r1, %r1}, {%r1}, {%r25802, %r25803, %r25804, %r25805, %r25806, %r25807, %r25808, %r25809};
	bar.warp.sync 	-1;
	wmma.mma.sync.aligned.row.col.m32n8k16.s32.s8.s8.s32 {%r25818, %r25819, %r25820, %r25821, %r25822, %r25823, %r25824, %r25825}, {%r1, %r1, %r1, %r1}, {%r1}, {%r25810, %r25811, %r25812, %r25813, %r25814, %r25815, %r25816, %r25817};
	bar.warp.sync 	-1;
	wmma.mma.sync.aligned.row.col.m32n8k16.s32.s8.s8.s32 {%r25826, %r25827, %r25828, %r25829, %r25830, %r25831, %r25832, %r25833}, {%r1, %r1, %r1, %r1}, {%r1}, {%r25818, %r25819, %r25820, %r25821, %r25822, %r25823, %r25824, %r25825};
	bar.warp.sync 	-1;
	wmma.mma.sync.aligned.row.col.m32n8k16.s32.s8.s8.s32 {%r25834, %r25835, %r25836, %r25837, %r25838, %r25839, %r25840, %r25841}, {%r1, %r1, %r1, %r1}, {%r1}, {%r25826, %r25827, %r25828, %r25829, %r25830, %r25831, %r25832, %r25833};
	bar.warp.sync 	-1;
	wmma.mma.sync.aligned.row.col.m32n8k16.s32.s8.s8.s32 {%r25842, %r25843, %r25844, %r25845, %r25846, %r25847, %r25848, %r25849}, {%r1, %r1, %r1, %r1}, {%r1}, {%r25834, %r25835, %r25836, %r25837, %r25838, %r25839, %r25840, %r25841};
	bar.warp.sync 	-1;
	wmma.mma.sync.aligned.row.col.m32n8k16.s32.s8.s8.s32 {%r25850, %r25851, %r25852, %r25853, %r25854, %r25855, %r25856, %r25857}, {%r1, %r1, %r1, %r1}, {%r1}, {%r25842, %r25843, %r25844, %r25845, %r25846, %r25847, %r25848, %r25849};
	bar.warp.sync 	-1;
	wmma.mma.sync.aligned.row.col.m32n8k16.s32.s8.s8.s32 {%r25858, %r25859, %r25860, %r25861, %r25862, %r25863, %r25864, %r25865}, {%r1, %r1, %r1, %r1}, {%r1}, {%r25850, %r25851, %r25852, %r25853, %r25854, %r25855, %r25856, %r25857};
	bar.warp.sync 	-1;
	wmma.mma.sync.aligned.row.col.m32n8k16.s32.s8.s8.s32 {%r25866, %r25867, %r25868, %r25869, %r25870, %r25871, %r25872, %r25873}, {%r1, %r1, %r1, %r1}, {%r1}, {%r25858, %r25859, %r25860, %r25861, %r25862, %r25863, %r25864, %r25865};
	bar.warp.sync 	-1;
	wmma.mma.sync.aligned.row.col.m32n8k16.s32.s8.s8.s32 {%r25874, %r25875, %r25876, %r25877, %r25878, %r25879, %r25880, %r25881}, {%r1, %r1, %r1, %r1}, {%r1}, {%r25866, %r25867, %r25868, %r25869, %r25870, %r25871, %r25872, %r25873};
	bar.warp.sync 	-1;
	wmma.mma.sync.aligned.row.col.m32n8k16.s32.s8.s8.s32 {%r25882, %r25883, %r25884, %r25885, %r25886, %r25887, %r25888, %r25889}, {%r1, %r1, %r1, %r1}, {%r1}, {%r25874, %r25875, %r25876, %r25877, %r25878, %r25879, %r25880, %r25881};
	bar.warp.sync 	-1;
	wmma.mma.sync.aligned.row.col.m32n8k16.s32.s8.s8.s32 {%r25890, %r25891, %r25892, %r25893, %r25894, %r25895, %r25896, %r25897}, {%r1, %r1, %r1, %r1}, {%r1}, {%r25882, %r25883, %r25884, %r25885, %r25886, %r25887, %r25888, %r25889};
	bar.warp.sync 	-1;
	wmma.mma.sync.aligned.row.col.m32n8k16.s32.s8.s8.s32 {%r25898, %r25899, %r25900, %r25901, %r25902, %r25903, %r25904, %r25905}, {%r1, %r1, %r1, %r1}, {%r1}, {%r25890, %r25891, %r25892, %r25893, %r25894, %r25895, %r25896, %r25897};
	bar.warp.sync 	-1;
	wmma.mma.sync.aligned.row.col.m32n8k16.s32.s8.s8.s32 {%r25906, %r25907, %r25908, %r25909, %r25910, %r25911, %r25912, %r25913}, {%r1, %r1, %r1, %r1}, {%r1}, {%r25898, %r25899, %r25900, %r25901, %r25902, %r25903, %r25904, %r25905};
	bar.warp.sync 	-1;
	wmma.mma.sync.aligned.row.col.m32n8k16.s32.s8.s8.s32 {%r25914, %r25915, %r25916, %r25917, %r25918, %r25919, %r25920, %r25921}, {%r1, %r1, %r1, %r1}, {%r1}, {%r25906, %r25907, %r25908, %r25909, %r25910, %r25911, %r25912, %r25913};
	bar.warp.sync 	-1;
	wmma.mma.sync.aligned.row.col.m32n8k16.s32.s8.s8.s32 {%r25922, %r25923, %r25924, %r25925, %r25926, %r25927, %r25928, %r25929}, {%r1, %r1, %r1, %r1}, {%r1}, {%r25914, %r25915, %r25916, %r25917, %r25918, %r25919, %r25920, %r25921};
	bar.warp.sync 	-1;
	wmma.mma.sync.aligned.row.col.m32n8k16.s32.s8.s8.s32 {%r25930, %r25931, %r25932, %r25933, %r25934, %r25935, %r25936, %r25937}, {%r1, %r1, %r1, %r1}, {%r1}, {%r25922, %r25923, %r25924, %r25925, %r25926, %r25927, %r25928, %r25929};
	bar.warp.sync 	-1;
	wmma.mma.sync.aligned.row.col.m32n8k16.s32.s8.s8.s32 {%r25938, %r25939, %r25940, %r25941, %r25942, %r25943, %r25944, %r25945}, {%r1, %r1, %r1, %r1}, {%r1}, {%r25930, %r25931, %r25932, %r25933, %r25934, %r25935, %r25936, %r25937};
	bar.warp.sync 	-1;
	wmma.mma.sync.aligned.row.col.m32n8k16.s32.s8.s8.s32 {%r25946, %r25947, %r25948, %r25949, %r25950, %r25951, %r25952, %r25953}, {%r1, %r1, %r1, %r1}, {%r1}, {%r25938, %r25939, %r25940, %r25941, %r25942, %r25943, %r25944, %r25945};
	bar.warp.sync 	-1;
	wmma.mma.sync.aligned.row.col.m32n8k16.s32.s8.s8.s32 {%r25954, %r25955, %r25956, %r25957, %r25958, %r25959, %r25960, %r25961}, {%r1, %r1, %r1, %r1}, {%r1}, {%r25946, %r25947, %r25948, %r25949, %r25950, %r25951, %r25952, %r25953};
	bar.warp.sync 	-1;
	wmma.mma.sync.aligned.row.col.m32n8k16.s32.s8.s8.s32 {%r25962, %r25963, %r25964, %r25965, %r25966, %r25967, %r25968, %r25969}, {%r1, %r1, %r1, %r1}, {%r1}, {%r25954, %r25955, %r25956, %r25957, %r25958, %r25959, %r25960, %r25961};
	bar.warp.sync 	-1;
	wmma.mma.sync.aligned.row.col.m32n8k16.s32.s8.s8.s32 {%r25970, %r25971, %r25972, %r25973, %r25974, %r25975, %r25976, %r25977}, {%r1, %r1, %r1, %r1}, {%r1}, {%r25962, %r25963, %r25964, %r25965, %r25966, %r25967, %r25968, %r25969};
	bar.warp.sync 	-1;
	wmma.mma.sync.aligned.row.col.m32n8k16.s32.s8.s8.s32 {%r25978, %r25979, %r25980, %r25981, %r25982, %r25983, %r25984, %r25985}, {%r1, %r1, %r1, %r1}, {%r1}, {%r25970, %r25971, %r25972, %r25973, %r25974, %r25975, %r25976, %r25977};
	bar.warp.sync 	-1;
	wmma.mma.sync.aligned.row.col.m32n8k16.s32.s8.s8.s32 {%r25986, %r25987, %r25988, %r25989, %r25990, %r25991, %r25992, %r25993}, {%r1, %r1, %r1, %r1}, {%r1}, {%r25978, %r25979, %r25980, %r25981, %r25982, %r25983, %r25984, %r25985};
	bar.warp.sync 	-1;
	wmma.mma.sync.aligned.row.col.m32n8k16.s32.s8.s8.s32 {%r25994, %r25995, %r25996, %r25997, %r25998, %r25999, %r26000, %r26001}, {%r1, %r1, %r1, %r1}, {%r1}, {%r25986, %r25987, %r25988, %r25989, %r25990, %r25991, %r25992, %r25993};
	bar.warp.sync 	-1;
	wmma.mma.sync.aligned.row.col.m32n8k16.s32.s8.s8.s32 {%r26002, %r26003, %r26004, %r26005, %r26006, %r26007, %r26008, %r26009}, {%r1, %r1, %r1, %r1}, {%r1}, {%r25994, %r25995, %r25996, %r25997, %r25998, %r25999, %r26000, %r26001};
	bar.warp.sync 	-1;
	wmma.mma.sync.aligned.row.col.m32n8k16.s32.s8.s8.s32 {%r26010, %r26011, %r26012, %r26013, %r26014, %r26015, %r26016, %r26017}, {%r1, %r1, %r1, %r1}, {%r1}, {%r26002, %r26003, %r26004, %r26005, %r26006, %r26007, %r26008, %r26009};
	bar.warp.sync 	-1;
	wmma.mma.sync.aligned.row.col.m32n8k16.s32.s8.s8.s32 {%r26018, %r26019, %r26020, %r26021, %r26022, %r26023, %r26024, %r26025}, {%r1, %r1, %r1, %r1}, {%r1}, {%r26010, %r26011, %r26012, %r26013, %r26014, %r26015, %r26016, %r26017};
	bar.warp.sync 	-1;
	wmma.mma.sync.aligned.row.col.m32n8k16.s32.s8.s8.s32 {%r26026, %r26027, %r26028, %r26029, %r26030, %r26031, %r26032, %r26033}, {%r1, %r1, %r1, %r1}, {%r1}, {%r26018, %r26019, %r26020, %r26021, %r26022, %r26023, %r26024, %r26025};
	bar.warp.sync 	-1;
	wmma.mma.sync.aligned.row.col.m32n8k16.s32.s8.s8.s32 {%r26034, %r26035, %r26036, %r26037, %r26038, %r26039, %r26040, %r26041}, {%r1, %r1, %r1, %r1}, {%r1}, {%r26026, %r26027, %r26028, %r26029, %r26030, %r26031, %r26032, %r26033};
	bar.warp.sync 	-1;
	wmma.mma.sync.aligned.row.col.m32n8k16.s32.s8.s8.s32 {%r26042, %r26043, %r26044, %r26045, %r26046, %r26047, %r26048, %r26049}, {%r1, %r1, %r1, %r1}, {%r1}, {%r26034, %r26035, %r26036, %r26037, %r26038, %r26039, %r26040, %r26041};
	bar.warp.sync 	-1;
	wmma.mma.sync.aligned.row.col.m32n8k16.s32.s8.s8.s32 {%r26050, %r26051, %r26052, %r26053, %r26054, %r26055, %r26056, %r26057}, {%r1, %r1, %r1, %r1}, {%r1}, {%r26042, %r26043, %r26044, %r26045, %r26046, %r26047, %r26048, %r26049};
	bar.warp.sync 	-1;
	wmma.mma.sync.aligned.row.col.m32n8k16.s32.s8.s8.s32 {%r26058, %r26059, %r26060, %r26061, %r26062, %r26063, %r26064, %r26065}, {%r1, %r1, %r1, %r1}, {%r1}, {%r26050, %r26051, %r26052, %r26053, %r26054, %r26055, %r26056, %r26057};
	bar.warp.sync 	-1;
	wmma.mma.sync.aligned.row.col.m32n8k16.s32.s8.s8.s32 {%r26066, %r26067, %r26068, %r26069, %r26070, %r26071, %r26072, %r26073}, {%r1, %r1, %r1, %r1}, {%r1}, {%r26058, %r26059, %r26060, %r26061, %r26062, %r26063, %r26064, %r26065};
	bar.warp.sync 	-1;
	wmma.mma.sync.aligned.row.col.m32n8k16.s32.s8.s8.s32 {%r26074, %r26075, %r26076, %r26077, %r26078, %r26079, %r26080, %r26081}, {%r1, %r1, %r1, %r1}, {%r1}, {%r26066, %r26067, %r26068, %r26069, %r26070, %r26071, %r26072, %r26073};
	bar.warp.sync 	-1;
	wmma.mma.sync.aligned.row.col.m32n8k16.s32.s8.s8.s32 {%r26082, %r26083, %r26084, %r26085, %r26086, %r26087, %r26088, %r26089}, {%r1, %r1, %r1, %r1}, {%r1}, {%r26074, %r26075, %r26076, %r26077, %r26078, %r26079, %r26080, %r26081};
	bar.warp.sync 	-1;
	wmma.mma.sync.aligned.row.col.m32n8k16.s32.s8.s8.s32 {%r26090, %r26091, %r26092, %r26093, %r26094, %r26095, %r26096, %r26097}, {%r1, %r1, %r1, %r1}, {%r1}, {%r26082, %r26083, %r26084, %r26085, %r26086, %r26087, %r26088, %r26089};
	bar.warp.sync 	-1;
	wmma.mma.sync.aligned.row.col.m32n8k16.s32.s8.s8.s32 {%r26098, %r26099, %r26100, %r26101, %r26102, %r26103, %r26104, %r26105}, {%r1, %r1, %r1, %r1}, {%r1}, {%r26090, %r26091, %r26092, %r26093, %r26094, %r26095, %r26096, %r26097};
	bar.warp.sync 	-1;
	wmma.mma.sync.aligned.row.col.m32n8k16.s32.s8.s8.s32 {%r26106, %r26107, %r26108, %r26109, %r26110, %r26111, %r26112, %r26113}, {%r1, %r1, %r1, %r1}, {%r1}, {%r26098, %r26099, %r26100, %r26101, %r26102, %r26103, %r26104, %r26105};
	bar.warp.sync 	-1;
	wmma.mma.sync.aligned.row.col.m32n8k16.s32.s8.s8.s32 {%r26114, %r26115, %r26116, %r26117, %r26118, %r26119, %r26120, %r26121}, {%r1, %r1, %r1, %r1}, {%r1}, {%r26106, %r26107, %r26108, %r26109, %r26110, %r26111, %r26112, %r26113};
	bar.warp.sync 	-1;
	wmma.mma.sync.aligned.row.col.m32n8k16.s32.s8.s8.s32 {%r26122, %r26123, %r26124, %r26125, %r26126, %r26127, %r26128, %r26129}, {%r1, %r1, %r1, %r1}, {%r1}, {%r26114, %r26115, %r26116, %r26117, %r26118, %r26119, %r26120, %r26121};
	bar.warp.sync 	-1;
	wmma.mma.sync.aligned.row.col.m32n8k16.s32.s8.s8.s32 {%r26130, %r26131, %r26132, %r26133, %r26134, %r26135, %r26136, %r26137}, {%r1, %r1, %r1, %r1}, {%r1}, {%r26122, %r26123, %r26124, %r26125, %r26126, %r26127, %r26128, %r26129};
	bar.warp.sync 	-1;
	wmma.mma.sync.aligned.row.col.m32n8k16.s32.s8.s8.s32 {%r26138, %r26139, %r26140, %r26141, %r26142, %r26143, %r26144, %r26145}, {%r1, %r1, %r1, %r1}, {%r1}, {%r26130, %r26131, %r26132, %r26133, %r26134, %r26135, %r26136, %r26137};
	bar.warp.sync 	-1;
	wmma.mma.sync.aligned.row.col.m32n8k16.s32.s8.s8.s32 {%r26146, %r26147, %r26148, %r26149, %r26150, %r26151, %r26152, %r26153}, {%r1, %r1, %r1, %r1}, {%r1}, {%r26138, %r26139, %r26140, %r26141, %r26142, %r26143, %r26144, %r26145};
	bar.warp.sync 	-1;
	wmma.mma.sync.aligned.row.col.m32n8k16.s32.s8.s8.s32 {%r26154, %r26155, %r26156, %r26157, %r26158, %r26159, %r26160, %r26161}, {%r1, %r1, %r1, %r1}, {%r1}, {%r26146, %r26147, %r26148, %r26149, %r26150, %r26151, %r26152, %r26153};
	bar.warp.sync 	-1;
	wmma.mma.sync.aligned.row.col.m32n8k16.s32.s8.s8.s32 {%r26162, %r26163, %r26164, %r26165, %r26166, %r26167, %r26168, %r26169}, {%r1, %r1, %r1, %r1}, {%r1}, {%r26154, %r26155, %r26156, %r26157, %r26158, %r26159, %r26160, %r26161};
	bar.warp.sync 	-1;
	wmma.mma.sync.aligned.row.col.m32n8k16.s32.s8.s8.s32 {%r26170, %r26171, %r26172, %r26173, %r26174, %r26175, %r26176, %r26177}, {%r1, %r1, %r1, %r1}, {%r1}, {%r26162, %r26163, %r26164, %r26165, %r26166, %r26167, %r26168, %r26169};
	bar.warp.sync 	-1;
	wmma.mma.sync.aligned.row.col.m32n8k16.s32.s8.s8.s32 {%r26178, %r26179, %r26180, %r26181, %r26182, %r26183, %r26184, %r26185}, {%r1, %r1, %r1, %r1}, {%r1}, {%r26170, %r26171, %r26172, %r26173, %r26174, %r26175, %r26176, %r26177};
	bar.warp.sync 	-1;
	wmma.mma.sync.aligned.row.col.m32n8k16.s32.s8.s8.s32 {%r26186, %r26187, %r26188, %r26189, %r26190, %r26191, %r26192, %r26193}, {%r1, %r1, %r1, %r1}, {%r1}, {%r26178, %r26179, %r26180, %r26181, %r26182, %r26183, %r26184, %r26185};
	bar.warp.sync 	-1;
	wmma.mma.sync.aligned.row.col.m32n8k16.s32.s8.s8.s32 {%r26194, %r26195, %r26196, %r26197, %r26198, %r26199, %r26200, %r26201}, {%r1, %r1, %r1, %r1}, {%r1}, {%r26186, %r26187, %r26188, %r26189, %r26190, %r26191, %r26192, %r26193};
	bar.warp.sync 	-1;
	wmma.mma.sync.aligned.row.col.m32n8k16.s32.s8.s8.s32 {%r26202, %r26203, %r26204, %r26205, %r26206, %r26207, %r26208, %r26209}, {%r1, %r1, %r1, %r1}, {%r1}, {%r26194, %r26195, %r26196, %r26197, %r26198, %r26199, %r26200, %r26201};
	bar.warp.sync 	-1;
	wmma.mma.sync.aligned.row.col.m32n8k16.s32.s8.s8.s32 {%r26210, %r26211, %r26212, %r26213, %r26214, %r26215, %r26216, %r26217}, {%r1, %r1, %r1, %r1}, {%r1}, {%r26202, %r26203, %r26204, %r26205, %r26206, %r26207, %r26208, %r26209};
	bar.warp.sync 	-1;
	wmma.mma.sync.aligned.row.col.m32n8k16.s32.s8.s8.s32 {%r26218, %r26219, %r26220, %r26221, %r26222, %r26223, %r26224, %r26225}, {%r1, %r1, %r1, %r1}, {%r1}, {%r26210, %r26211, %r26212, %r26213, %r26214, %r26215, %r26216, %r26217};
	bar.warp.sync 	-1;
	wmma.mma.sync.aligned.row.col.m32n8k16.s32.s8.s8.s32 {%r26226, %r26227, %r26228, %r26229, %r26230, %r26231, %r26232, %r26233}, {%r1, %r1, %r1, %r1}, {%r1}, {%r26218, %r26219, %r26220, %r26221, %r26222, %r26223, %r26224, %r26225};
	bar.warp.sync 	-1;
	wmma.mma.sync.aligned.row.col.m32n8k16.s32.s8.s8.s32 {%r26234, %r26235, %r26236, %r26237, %r26238, %r26239, %r26240, %r26241}, {%r1, %r1, %r1, %r1}, {%r1}, {%r26226, %r26227, %r26228, %r26229, %r26230, %r26231, %r26232, %r26233};
	bar.warp.sync 	-1;
	wmma.mma.sync.aligned.row.col.m32n8k16.s32.s8.s8.s32 {%r26242, %r26243, %r26244, %r26245, %r26246, %r26247, %r26248, %r26249}, {%r1, %r1, %r1, %r1}, {%r1}, {%r26234, %r26235, %r26236, %r26237, %r26238, %r26239, %r26240, %r26241};
	bar.warp.sync 	-1;
	wmma.mma.sync.aligned.row.col.m32n8k16.s32.s8.s8.s32 {%r26250, %r26251, %r26252, %r26253, %r26254, %r26255, %r26256, %r26257}, {%r1, %r1, %r1, %r1}, {%r1}, {%r26242, %r26243, %r26244, %r26245, %r26246, %r26247, %r26248, %r26249};
	bar.warp.sync 	-1;
	wmma.mma.sync.aligned.row.col.m32n8k16.s32.s8.s8.s32 {%r26258, %r26259, %r26260, %r26261, %r26262, %r26263, %r26264, %r26265}, {%r1, %r1, %r1, %r1}, {%r1}, {%r26250, %r26251, %r26252, %r26253, %r26254, %r26255, %r26256, %r26257};
	bar.warp.sync 	-1;
	wmma.mma.sync.aligned.row.col.m32n8k16.s32.s8.s8.s32 {%r26266, %r26267, %r26268, %r26269, %r26270, %r26271, %r26272, %r26273}, {%r1, %r1, %r1, %r1}, {%r1}, {%r26258, %r26259, %r26260, %r26261, %r26262, %r26263, %r26264, %r26265};
	bar.warp.sync 	-1;
	wmma.mma.sync.aligned.row.col.m32n8k16.s32.s8.s8.s32 {%r26274, %r26275, %r26276, %r26277, %r26278, %r26279, %r26280, %r26281}, {%r1, %r1, %r1, %r1}, {%r1}, {%r26266, %r26267, %r26268, %r26269, %r26270, %r26271, %r26272, %r26273};
	bar.warp.sync 	-1;
	wmma.mma.sync.aligned.row.col.m32n8k16.s32.s8.s8.s32 {%r26282, %r26283, %r26284, %r26285, %r26286, %r26287, %r26288, %r26289}, {%r1, %r1, %r1, %r1}, {%r1}, {%r26274, %r26275, %r26276, %r26277, %r26278, %r26279, %r26280, %r26281};
	bar.warp.sync 	-1;
	wmma.mma.sync.aligned.row.col.m32n8k16.s32.s8.s8.s32 {%r26290, %r26291, %r26292, %r26293, %r26294, %r26295, %r26296, %r26297}, {%r1, %r1, %r1, %r1}, {%r1}, {%r26282, %r26283, %r26284, %r26285, %r26286, %r26287, %r26288, %r26289};
	bar.warp.sync 	-1;
	wmma.mma.sync.aligned.row.col.m32n8k16.s32.s8.s8.s32 {%r26298, %r26299, %r26300, %r26301, %r26302, %r26303, %r26304, %r26305}, {%r1, %r1, %r1, %r1}, {%r1}, {%r26290, %r26291, %r26292, %r26293, %r26294, %r26295, %r26296, %r26297};
	bar.warp.sync 	-1;
	wmma.mma.sync.aligned.row.col.m32n8k16.s32.s8.s8.s32 {%r26306, %r26307, %r26308, %r26309, %r26310, %r26311, %r26312, %r26313}, {%r1, %r1, %r1, %r1}, {%r1}, {%r26298, %r26299, %r26300, %r26301, %r26302, %r26303, %r26304, %r26305};
	bar.warp.sync 	-1;
	wmma.mma.sync.aligned.row.col.m32n8k16.s32.s8.s8.s32 {%r26314, %r26315, %r26316, %r26317, %r26318, %r26319, %r26320, %r26321}, {%r1, %r1, %r1, %r1}, {%r1}, {%r26306, %r26307, %r26308, %r26309, %r26310, %r26311, %r26312, %r26313};
	bar.warp.sync 	-1;
	wmma.mma.sync.aligned.row.col.m32n8k16.s32.s8.s8.s32 {%r26322, %r26323, %r26324, %r26325, %r26326, %r26327, %r26328, %r26329}, {%r1, %r1, %r1, %r1}, {%r1}, {%r26314, %r26315, %r26316, %r26317, %r26318, %r26319, %r26320, %r26321};
	bar.warp.sync 	-1;
	wmma.mma.sync.aligned.row.col.m32n8k16.s32.s8.s8.s32 {%r26330, %r26331, %r26332, %r26333, %r26334, %r26335, %r26336, %r26337}, {%r1, %r1, %r1, %r1}, {%r1}, {%r26322, %r26323, %r26324, %r26325, %r26326, %r26327, %r26328, %r26329};
	bar.warp.sync 	-1;
	wmma.mma.sync.aligned.row.col.m32n8k16.s32.s8.s8.s32 {%r26338, %r26339, %r26340, %r26341, %r26342, %r26343, %r26344, %r26345}, {%r1, %r1, %r1, %r1}, {%r1}, {%r26330, %r26331, %r26332, %r26333, %r26334, %r26335, %r26336, %r26337};
	bar.warp.sync 	-1;
	wmma.mma.sync.aligned.row.col.m32n8k16.s32.s8.s8.s32 {%r26346, %r26347, %r26348, %r26349, %r26350, %r26351, %r26352, %r26353}, {%r1, %r1, %r1, %r1}, {%r1}, {%r26338, %r26339, %r26340, %r26341, %r26342, %r26343, %r26344, %r26345};
	bar.warp.sync 	-1;
	wmma.mma.sync.aligned.row.col.m32n8k16.s32.s8.s8.s32 {%r26354, %r26355, %r26356, %r26357, %r26358, %r26359, %r26360, %r26361}, {%r1, %r1, %r1, %r1}, {%r1}, {%r26346, %r26347, %r26348, %r26349, %r26350, %r26351, %r26352, %r26353};
	bar.warp.sync 	-1;
	wmma.mma.sync.aligned.row.col.m32n8k16.s32.s8.s8.s32 {%r26362, %r26363, %r26364, %r26365, %r26366, %r26367, %r26368, %r26369}, {%r1, %r1, %r1, %r1}, {%r1}, {%r26354, %r26355, %r26356, %r26357, %r26358, %r26359, %r26360, %r26361};
	bar.warp.sync 	-1;
	wmma.mma.sync.aligned.row.col.m32n8k16.s32.s8.s8.s32 {%r26370, %r26371, %r26372, %r26373, %r26374, %r26375, %r26376, %r26377}, {%r1, %r1, %r1, %r1}, {%r1}, {%r26362, %r26363, %r26364, %r26365, %r26366, %r26367, %r26368, %r26369};
	bar.warp.sync 	-1;
	wmma.mma.sync.aligned.row.col.m32n8k16.s32.s8.s8.s32 {%r26378, %r26379, %r26380, %r26381, %r26382, %r26383, %r26384, %r26385}, {%r1, %r1, %r1, %r1}, {%r1}, {%r26370, %r26371, %r26372, %r26373, %r26374, %r26375, %r26376, %r26377};
	bar.warp.sync 	-1;
	wmma.mma.sync.aligned.row.col.m32n8k16.s32.s8.s8.s32 {%r26386, %r26387, %r26388, %r26389, %r26390, %r26391, %r26392, %r26393}, {%r1, %r1, %r1, %r1}, {%r1}, {%r26378, %r26379, %r26380, %r26381, %r26382, %r26383, %r26384, %r26385};
	bar.warp.sync 	-1;
	wmma.mma.sync.aligned.row.col.m32n8k16.s32.s8.s8.s32 {%r26394, %r26395, %r26396, %r26397, %r26398, %r26399, %r26400, %r26401}, {%r1, %r1, %r1, %r1}, {%r1}, {%r26386, %r26387, %r26388, %r26389, %r26390, %r26391, %r26392, %r26393};
	bar.warp.sync 	-1;
	wmma.mma.sync.aligned.row.col.m32n8k16.s32.s8.s8.s32 {%r26402, %r26403, %r26404, %r26405, %r26406, %r26407, %r26408, %r26409}, {%r1, %r1, %r1, %r1}, {%r1}, {%r26394, %r26395, %r26396, %r26397, %r26398, %r26399, %r26400, %r26401};
	bar.warp.sync 	-1;
	wmma.mma.sync.aligned.row.col.m32n8k16.s32.s8.s8.s32 {%r26410, %r26411, %r26412, %r26413, %r26414, %r26415, %r26416, %r26417}, {%r1, %r1, %r1, %r1}, {%r1}, {%r26402, %r26403, %r26404, %r26405, %r26406, %r26407, %r26408, %r26409};
	bar.warp.sync 	-1;
	wmma.mma.sync.aligned.row.col.m32n8k16.s32.s8.s8.s32 {%r26418, %r26419, %r26420, %r26421, %r26422, %r26423, %r26424, %r26425}, {%r1, %r1, %r1, %r1}, {%r1}, {%r26410, %r26411, %r26412, %r26413, %r26414, %r26415, %r26416, %r26417};
	bar.warp.sync 	-1;
	wmma.mma.sync.aligned.row.col.m32n8k16.s32.s8.s8.s32 {%r26426, %r26427, %r26428, %r26429, %r26430, %r26431, %r26432, %r26433}, {%r1, %r1, %r1, %r1}, {%r1}, {%r26418, %r26419, %r26420, %r26421, %r26422, %r26423, %r26424, %r26425};
	bar.warp.sync 	-1;
	wmma.mma.sync.aligned.row.col.m32n8k16.s32.s8.s8.s32 {%r26434, %r26435, %r26436, %r26437, %r26438, %r26439, %r26440, %r26441}, {%r1, %r1, %r1, %r1}, {%r1}, {%r26426, %r26427, %r26428, %r26429, %r26430, %r26431, %r26432, %r26433};
	bar.warp.sync 	-1;
	wmma.mma.sync.aligned.row.col.m32n8k16.s32.s8.s8.s32 {%r26442, %r26443, %r26444, %r26445, %r26446, %r26447, %r26448, %r26449}, {%r1, %r1, %r1, %r1}, {%r1}, {%r26434, %r26435, %r26436, %r26437, %r26438, %r26439, %r26440, %r26441};
	bar.warp.sync 	-1;
	wmma.mma.sync.aligned.row.col.m32n8k16.s32.s8.s8.s32 {%r26450, %r26451, %r26452, %r26453, %r26454, %r26455, %r26456, %r26457}, {%r1, %r1, %r1, %r1}, {%r1}, {%r26442, %r26443, %r26444, %r26445, %r26446, %r26447, %r26448, %r26449};
	bar.warp.sync 	-1;
	wmma.mma.sync.aligned.row.col.m32n8k16.s32.s8.s8.s32 {%r26458, %r26459, %r26460, %r26461, %r26462, %r26463, %r26464, %r26465}, {%r1, %r1, %r1, %r1}, {%r1}, {%r26450, %r26451, %r26452, %r26453, %r26454, %r26455, %r26456, %r26457};
	bar.warp.sync 	-1;
	wmma.mma.sync.aligned.row.col.m32n8k16.s32.s8.s8.s32 {%r26466, %r26467, %r26468, %r26469, %r26470, %r26471, %r26472, %r26473}, {%r1, %r1, %r1, %r1}, {%r1}, {%r26458, %r26459, %r26460, %r26461, %r26462, %r26463, %r26464, %r26465};
	bar.warp.sync 	-1;
	wmma.mma.sync.aligned.row.col.m32n8k16.s32.s8.s8.s32 {%r26474, %r26475, %r26476, %r26477, %r26478, %r26479, %r26480, %r26481}, {%r1, %r1, %r1, %r1}, {%r1}, {%r26466, %r26467, %r26468, %r26469, %r26470, %r26471, %r26472, %r26473};
	bar.warp.sync 	-1;
	wmma.mma.sync.aligned.row.col.m32n8k16.s32.s8.s8.s32 {%r26482, %r26483, %r26484, %r26485, %r26486, %r26487, %r26488, %r26489}, {%r1, %r1, %r1, %r1}, {%r1}, {%r26474, %r26475, %r26476, %r26477, %r26478, %r26479, %r26480, %r26481};
	bar.warp.sync 	-1;
	wmma.mma.sync.aligned.row.col.m32n8k16.s32.s8.s8.s32 {%r26490, %r26491, %r26492, %r26493, %r26494, %r26495, %r26496, %r26497}, {%r1, %r1, %r1, %r1}, {%r1}, {%r26482, %r26483, %r26484, %r26485, %r26486, %r26487, %r26488, %r26489};
	bar.warp.sync 	-1;
	wmma.mma.sync.aligned.row.col.m32n8k16.s32.s8.s8.s32 {%r26498, %r26499, %r26500, %r26501, %r26502, %r26503, %r26504, %r26505}, {%r1, %r1, %r1, %r1}, {%r1}, {%r26490, %r26491, %r26492, %r26493, %r26494, %r26495, %r26496, %r26497};
	bar.warp.sync 	-1;
	wmma.mma.sync.aligned.row.col.m32n8k16.s32.s8.s8.s32 {%r26506, %r26507, %r26508, %r26509, %r26510, %r26511, %r26512, %r26513}, {%r1, %r1, %r1, %r1}, {%r1}, {%r26498, %r26499, %r26500, %r26501, %r26502, %r26503, %r26504, %r26505};
	bar.warp.sync 	-1;
	wmma.mma.sync.aligned.row.col.m32n8k16.s32.s8.s8.s32 {%r26514, %r26515, %r26516, %r26517, %r26518, %r26519, %r26520, %r26521}, {%r1, %r1, %r1, %r1}, {%r1}, {%r26506, %r26507, %r26508, %r26509, %r26510, %r26511, %r26512, %r26513};
	bar.warp.sync 	-1;
	wmma.mma.sync.aligned.row.col.m32n8k16.s32.s8.s8.s32 {%r26522, %r26523, %r26524, %r26525, %r26526, %r26527, %r26528, %r26529}, {%r1, %r1, %r1, %r1}, {%r1}, {%r26514, %r26515, %r26516, %r26517, %r26518, %r26519, %r26520, %r26521};
	bar.warp.sync 	-1;
	wmma.mma.sync.aligned.row.col.m32n8k16.s32.s8.s8.s32 {%r26530, %r26531, %r26532, %r26533, %r26534, %r26535, %r26536, %r26537}, {%r1, %r1, %r1, %r1}, {%r1}, {%r26522, %r26523, %r26524, %r26525, %r26526, %r26527, %r26528, %r26529};
	bar.warp.sync 	-1;
	wmma.mma.sync.aligned.row.col.m32n8k16.s32.s8.s8.s32 {%r26538, %r26539, %r26540, %r26541, %r26542, %r26543, %r26544, %r26545}, {%r1, %r1, %r1, %r1}, {%r1}, {%r26530, %r26531, %r26532, %r26533, %r26534, %r26535, %r26536, %r26537};
	bar.warp.sync 	-1;
	wmma.mma.sync.aligned.row.col.m32n8k16.s32.s8.s8.s32 {%r26546, %r26547, %r26548, %r26549, %r26550, %r26551, %r26552, %r26553}, {%r1, %r1, %r1, %r1}, {%r1}, {%r26538, %r26539, %r26540, %r26541, %r26542, %r26543, %r26544, %r26545};
	bar.warp.sync 	-1;
	wmma.mma.sync.aligned.row.col.m32n8k16.s32.s8.s8.s32 {%r26554, %r26555, %r26556, %r26557, %r26558, %r26559, %r26560, %r26561}, {%r1, %r1, %r1, %r1}, {%r1}, {%r26546, %r26547, %r26548, %r26549, %r26550, %r26551, %r26552, %r26553};
	bar.warp.sync 	-1;
	wmma.mma.sync.aligned.row.col.m32n8k16.s32.s8.s8.s32 {%r26562, %r26563, %r26564, %r26565, %r26566, %r26567, %r26568, %r26569}, {%r1, %r1, %r1, %r1}, {%r1}, {%r26554, %r26555, %r26556, %r26557, %r26558, %r26559, %r26560, %r26561};
	bar.warp.sync 	-1;
	wmma.mma.sync.aligned.row.col.m32n8k16.s32.s8.s8.s32 {%r26570, %r26571, %r26572, %r26573, %r26574, %r26575, %r26576, %r26577}, {%r1, %r1, %r1, %r1}, {%r1}, {%r26562, %r26563, %r26564, %r26565, %r26566, %r26567, %r26568, %r26569};
	bar.warp.sync 	-1;
	wmma.mma.sync.aligned.row.col.m32n8k16.s32.s8.s8.s32 {%r26578, %r26579, %r26580, %r26581, %r26582, %r26583, %r26584, %r26585}, {%r1, %r1, %r1, %r1}, {%r1}, {%r26570, %r26571, %r26572, %r26573, %r26574, %r26575, %r26576, %r26577};
	bar.warp.sync 	-1;
	wmma.mma.sync.aligned.row.col.m32n8k16.s32.s8.s8.s32 {%r26586, %r26587, %r26588, %r26589, %r26590, %r26591, %r26592, %r26593}, {%r1, %r1, %r1, %r1}, {%r1}, {%r26578, %r26579, %r26580, %r26581, %r26582, %r26583, %r26584, %r26585};
	bar.warp.sync 	-1;
	wmma.mma.sync.aligned.row.col.m32n8k16.s32.s8.s8.s32 {%r26594, %r26595, %r26596, %r26597, %r26598, %r26599, %r26600, %r26601}, {%r1, %r1, %r1, %r1}, {%r1}, {%r26586, %r26587, %r26588, %r26589, %r26590, %r26591, %r26592, %r26593};
	bar.warp.sync 	-1;
	wmma.mma.sync.aligned.row.col.m32n8k16.s32.s8.s8.s32 {%r26602, %r26603, %r26604, %r26605, %r26606, %r26607, %r26608, %r26609}, {%r1, %r1, %r1, %r1}, {%r1}, {%r26594, %r26595, %r26596, %r26597, %r26598, %r26599, %r26600, %r26601};
	bar.warp.sync 	-1;
	wmma.mma.sync.aligned.row.col.m32n8k16.s32.s8.s8.s32 {%r26610, %r26611, %r26612, %r26613, %r26614, %r26615, %r26616, %r26617}, {%r1, %r1, %r1, %r1}, {%r1}, {%r26602, %r26603, %r26604, %r26605, %r26606, %r26607, %r26608, %r26609};
	bar.warp.sync 	-1;
	wmma.mma.sync.aligned.row.col.m32n8k16.s32.s8.s8.s32 {%r26618, %r26619, %r26620, %r26621, %r26622, %r26623, %r26624, %r26625}, {%r1, %r1, %r1, %r1}, {%r1}, {%r26610, %r26611, %r26612, %r26613, %r26614, %r26615, %r26616, %r26617};
	bar.warp.sync 	-1;
	wmma.mma.sync.aligned.row.col.m32n8k16.s32.s8.s8.s32 {%r26626, %r26627, %r26628, %r26629, %r26630, %r26631, %r26632, %r26633}, {%r1, %r1, %r1, %r1}, {%r1}, {%r26618, %r26619, %r26620, %r26621, %r26622, %r26623, %r26624, %r26625};
	bar.warp.sync 	-1;
	wmma.mma.sync.aligned.row.col.m32n8k16.s32.s8.s8.s32 {%r26634, %r26635, %r26636, %r26637, %r26638, %r26639, %r26640, %r26641}, {%r1, %r1, %r1, %r1}, {%r1}, {%r26626, %r26627, %r26628, %r26629, %r26630, %r26631, %r26632, %r26633};
	bar.warp.sync 	-1;
	wmma.mma.sync.aligned.row.col.m32n8k16.s32.s8.s8.s32 {%r26642, %r26643, %r26644, %r26645, %r26646, %r26647, %r26648, %r26649}, {%r1, %r1, %r1, %r1}, {%r1}, {%r26634, %r26635, %r26636, %r26637, %r26638, %r26639, %r26640, %r26641};
	bar.warp.sync 	-1;
	wmma.mma.sync.aligned.row.col.m32n8k16.s32.s8.s8.s32 {%r26650, %r26651, %r26652, %r26653, %r26654, %r26655, %r26656, %r26657}, {%r1, %r1, %r1, %r1}, {%r1}, {%r26642, %r26643, %r26644, %r26645, %r26646, %r26647, %r26648, %r26649};
	bar.warp.sync 	-1;
	wmma.mma.sync.aligned.row.col.m32n8k16.s32.s8.s8.s32 {%r26658, %r26659, %r26660, %r26661, %r26662, %r26663, %r26664, %r26665}, {%r1, %r1, %r1, %r1}, {%r1}, {%r26650, %r26651, %r26652, %r26653, %r26654, %r26655, %r26656, %r26657};
	bar.warp.sync 	-1;
	wmma.mma.sync.aligned.row.col.m32n8k16.s32.s8.s8.s32 {%r26666, %r26667, %r26668, %r26669, %r26670, %r26671, %r26672, %r26673}, {%r1, %r1, %r1, %r1}, {%r1}, {%r26658, %r26659, %r26660, %r26661, %r26662, %r26663, %r26664, %r26665};
	bar.warp.sync 	-1;
	wmma.mma.sync.aligned.row.col.m32n8k16.s32.s8.s8.s32 {%r26674, %r26675, %r26676, %r26677, %r26678, %r26679, %r26680, %r26681}, {%r1, %r1, %r1, %r1}, {%r1}, {%r26666, %r26667, %r26668, %r26669, %r26670, %r26671, %r26672, %r26673};
	bar.warp.sync 	-1;
	wmma.mma.sync.aligned.row.col.m32n8k16.s32.s8.s8.s32 {%r26682, %r26683, %r26684, %r26685, %r26686, %r26687, %r26688, %r26689}, {%r1, %r1, %r1, %r1}, {%r1}, {%r26674, %r26675, %r26676, %r26677, %r26678, %r26679, %r26680, %r26681};
	bar.warp.sync 	-1;
	wmma.mma.sync.aligned.row.col.m32n8k16.s32.s8.s8.s32 {%r26690, %r26691, %r26692, %r26693, %r26694, %r26695, %r26696, %r26697}, {%r1, %r1, %r1, %r1}, {%r1}, {%r26682, %r26683, %r26684, %r26685, %r26686, %r26687, %r26688, %r26689};
	bar.warp.sync 	-1;
	wmma.mma.sync.aligned.row.col.m32n8k16.s32.s8.s8.s32 {%r26698, %r26699, %r26700, %r26701, %r26702, %r26703, %r26704, %r26705}, {%r1, %r1, %r1, %r1}, {%r1}, {%r26690, %r26691, %r26692, %r26693, %r26694, %r26695, %r26696, %r26697};
	bar.warp.sync 	-1;
	wmma.mma.sync.aligned.row.col.m32n8k16.s32.s8.s8.s32 {%r26706, %r26707, %r26708, %r26709, %r26710, %r26711, %r26712, %r26713}, {%r1, %r1, %r1, %r1}, {%r1}, {%r26698, %r26699, %r26700, %r26701, %r26702, %r26703, %r26704, %r26705};
	bar.warp.sync 	-1;
	wmma.mma.sync.aligned.row.col.m32n8k16.s32.s8.s8.s32 {%r26714, %r26715, %r26716, %r26717, %r26718, %r26719, %r26720, %r26721}, {%r1, %r1, %r1, %r1}, {%r1}, {%r26706, %r26707, %r26708, %r26709, %r26710, %r26711, %r26712, %r26713};
	bar.warp.sync 	-1;
	wmma.mma.sync.aligned.row.col.m32n8k16.s32.s8.s8.s32 {%r26722, %r26723, %r26724, %r26725, %r26726, %r26727, %r26728, %r26729}, {%r1, %r1, %r1, %r1}, {%r1}, {%r26714, %r26715, %r26716, %r26717, %r26718, %r26719, %r26720, %r26721};
	bar.warp.sync 	-1;
	wmma.mma.sync.aligned.row.col.m32n8k16.s32.s8.s8.s32 {%r26730, %r26731, %r26732, %r26733, %r26734, %r26735, %r26736, %r26737}, {%r1, %r1, %r1, %r1}, {%r1}, {%r26722, %r26723, %r26724, %r26725, %r26726, %r26727, %r26728, %r26729};
	bar.warp.sync 	-1;
	wmma.mma.sync.aligned.row.col.m32n8k16.s32.s8.s8.s32 {%r26738, %r26739, %r26740, %r26741, %r26742, %r26743, %r26744, %r26745}, {%r1, %r1, %r1, %r1}, {%r1}, {%r26730, %r26731, %r26732, %r26733, %r26734, %r26735, %r26736, %r26737};
	bar.warp.sync 	-1;
	wmma.mma.sync.aligned.row.col.m32n8k16.s32.s8.s8.s32 {%r26746, %r26747, %r26748, %r26749, %r26750, %r26751, %r26752, %r26753}, {%r1, %r1, %r1, %r1}, {%r1}, {%r26738, %r26739, %r26740, %r26741, %r26742, %r26743, %r26744, %r26745};
	bar.warp.sync 	-1;
	wmma.mma.sync.aligned.row.col.m32n8k16.s32.s8.s8.s32 {%r26754, %r26755, %r26756, %r26757, %r26758, %r26759, %r26760, %r26761}, {%r1, %r1, %r1, %r1}, {%r1}, {%r26746, %r26747, %r26748, %r26749, %r26750, %r26751, %r26752, %r26753};
	bar.warp.sync 	-1;
	wmma.mma.sync.aligned.row.col.m32n8k16.s32.s8.s8.s32 {%r26762, %r26763, %r26764, %r26765, %r26766, %r26767, %r26768, %r26769}, {%r1, %r1, %r1, %r1}, {%r1}, {%r26754, %r26755, %r26756, %r26757, %r26758, %r26759, %r26760, %r26761};
	bar.warp.sync 	-1;
	wmma.mma.sync.aligned.row.col.m32n8k16.s32.s8.s8.s32 {%r26770, %r26771, %r26772, %r26773, %r26774, %r26775, %r26776, %r26777}, {%r1, %r1, %r1, %r1}, {%r1}, {%r26762, %r26763, %r26764, %r26765, %r26766, %r26767, %r26768, %r26769};
	bar.warp.sync 	-1;
	wmma.mma.sync.aligned.row.col.m32n8k16.s32.s8.s8.s32 {%r26778, %r26779, %r26780, %r26781, %r26782, %r26783, %r26784, %r26785}, {%r1, %r1, %r1, %r1}, {%r1}, {%r26770, %r26771, %r26772, %r26773, %r26774, %r26775, %r26776, %r26777};
	bar.warp.sync 	-1;
	wmma.mma.sync.aligned.row.col.m32n8k16.s32.s8.s8.s32 {%r26786, %r26787, %r26788, %r26789, %r26790, %r26791, %r26792, %r26793}, {%r1, %r1, %r1, %r1}, {%r1}, {%r26778, %r26779, %r26780, %r26781, %r26782, %r26783, %r26784, %r26785};
	bar.warp.sync 	-1;
	wmma.mma.sync.aligned.row.col.m32n8k16.s32.s8.s8.s32 {%r26794, %r26795, %r26796, %r26797, %r26798, %r26799, %r26800, %r26801}, {%r1, %r1, %r1, %r1}, {%r1}, {%r26786, %r26787, %r26788, %r26789, %r26790, %r26791, %r26792, %r26793};
	bar.warp.sync 	-1;
	wmma.mma.sync.aligned.row.col.m32n8k16.s32.s8.s8.s32 {%r26802, %r26803, %r26804, %r26805, %r26806, %r26807, %r26808, %r26809}, {%r1, %r1, %r1, %r1}, {%r1}, {%r26794, %r26795, %r26796, %r26797, %r26798, %r26799, %r26800, %r26801};
	bar.warp.sync 	-1;
	wmma.mma.sync.aligned.row.col.m32n8k16.s32.s8.s8.s32 {%r26810, %r26811, %r26812, %r26813, %r26814, %r26815, %r26816, %r26817}, {%r1, %r1, %r1, %r1}, {%r1}, {%r26802, %r26803, %r26804, %r26805, %r26806, %r26807, %r26808, %r26809};
	bar.warp.sync 	-1;
	wmma.mma.sync.aligned.row.col.m32n8k16.s32.s8.s8.s32 {%r26818, %r26819, %r26820, %r26821, %r26822, %r26823, %r26824, %r26825}, {%r1, %r1, %r1, %r1}, {%r1}, {%r26810, %r26811, %r26812, %r26813, %r26814, %r26815, %r26816, %r26817};
	bar.warp.sync 	-1;
	wmma.mma.sync.aligned.row.col.m32n8k16.s32.s8.s8.s32 {%r26826, %r26827, %r26828, %r26829, %r26830, %r26831, %r26832, %r26833}, {%r1, %r1, %r1, %r1}, {%r1}, {%r26818, %r26819, %r26820, %r26821, %r26822, %r26823, %r26824, %r26825};
	bar.warp.sync 	-1;
	wmma.mma.sync.aligned.row.col.m32n8k16.s32.s8.s8.s32 {%r26834, %r26835, %r26836, %r26837, %r26838, %r26839, %r26840, %r26841}, {%r1, %r1, %r1, %r1}, {%r1}, {%r26826, %r26827, %r26828, %r26829, %r26830, %r26831, %r26832, %r26833};
	bar.warp.sync 	-1;
	wmma.mma.sync.aligned.row.col.m32n8k16.s32.s8.s8.s32 {%r26842, %r26843, %r26844, %r26845, %r26846, %r26847, %r26848, %r26849}, {%r1, %r1, %r1, %r1}, {%r1}, {%r26834, %r26835, %r26836, %r26837, %r26838, %r26839, %r26840, %r26841};
	bar.warp.sync 	-1;
	wmma.mma.sync.aligned.row.col.m32n8k16.s32.s8.s8.s32 {%r26850, %r26851, %r26852, %r26853, %r26854, %r26855, %r26856, %r26857}, {%r1, %r1, %r1, %r1}, {%r1}, {%r26842, %r26843, %r26844, %r26845, %r26846, %r26847, %r26848, %r26849};
	bar.warp.sync 	-1;
	wmma.mma.sync.aligned.row.col.m32n8k16.s32.s8.s8.s32 {%r26858, %r26859, %r26860, %r26861, %r26862, %r26863, %r26864, %r26865}, {%r1, %r1, %r1, %r1}, {%r1}, {%r26850, %r26851, %r26852, %r26853, %r26854, %r26855, %r26856, %r26857};
	bar.warp.sync 	-1;
	wmma.mma.sync.aligned.row.col.m32n8k16.s32.s8.s8.s32 {%r26866, %r26867, %r26868, %r26869, %r26870, %r26871, %r26872, %r26873}, {%r1, %r1, %r1, %r1}, {%r1}, {%r26858, %r26859, %r26860, %r26861, %r26862, %r26863, %r26864, %r26865};
	bar.warp.sync 	-1;
	wmma.mma.sync.aligned.row.col.m32n8k16.s32.s8.s8.s32 {%r26874, %r26875, %r26876, %r26877, %r26878, %r26879, %r26880, %r26881}, {%r1, %r1, %r1, %r1}, {%r1}, {%r26866, %r26867, %r26868, %r26869, %r26870, %r26871, %r26872, %r26873};
	bar.warp.sync 	-1;
	wmma.mma.sync.aligned.row.col.m32n8k16.s32.s8.s8.s32 {%r26882, %r26883, %r26884, %r26885, %r26886, %r26887, %r26888, %r26889}, {%r1, %r1, %r1, %r1}, {%r1}, {%r26874, %r26875, %r26876, %r26877, %r26878, %r26879, %r26880, %r26881};
	bar.warp.sync 	-1;
	wmma.mma.sync.aligned.row.col.m32n8k16.s32.s8.s8.s32 {%r26890, %r26891, %r26892, %r26893, %r26894, %r26895, %r26896, %r26897}, {%r1, %r1, %r1, %r1}, {%r1}, {%r26882, %r26883, %r26884, %r26885, %r26886, %r26887, %r26888, %r26889};
	bar.warp.sync 	-1;
	wmma.mma.sync.aligned.row.col.m32n8k16.s32.s8.s8.s32 {%r26898, %r26899, %r26900, %r26901, %r26902, %r26903, %r26904, %r26905}, {%r1, %r1, %r1, %r1}, {%r1}, {%r26890, %r26891, %r26892, %r26893, %r26894, %r26895, %r26896, %r26897};
	bar.warp.sync 	-1;
	wmma.mma.sync.aligned.row.col.m32n8k16.s32.s8.s8.s32 {%r26906, %r26907, %r26908, %r26909, %r26910, %r26911, %r26912, %r26913}, {%r1, %r1, %r1, %r1}, {%r1}, {%r26898, %r26899, %r26900, %r26901, %r26902, %r26903, %r26904, %r26905};
	bar.warp.sync 	-1;
	wmma.mma.sync.aligned.row.col.m32n8k16.s32.s8.s8.s32 {%r26914, %r26915, %r26916, %r26917, %r26918, %r26919, %r26920, %r26921}, {%r1, %r1, %r1, %r1}, {%r1}, {%r26906, %r26907, %r26908, %r26909, %r26910, %r26911, %r26912, %r26913};
	bar.warp.sync 	-1;
	wmma.mma.sync.aligned.row.col.m32n8k16.s32.s8.s8.s32 {%r26922, %r26923, %r26924, %r26925, %r26926, %r26927, %r26928, %r26929}, {%r1, %r1, %r1, %r1}, {%r1}, {%r26914, %r26915, %r26916, %r26917, %r26918, %r26919, %r26920, %r26921};
	bar.warp.sync 	-1;
	wmma.mma.sync.aligned.row.col.m32n8k16.s32.s8.s8.s32 {%r26930, %r26931, %r26932, %r26933, %r26934, %r26935, %r26936, %r26937}, {%r1, %r1, %r1, %r1}, {%r1}, {%r26922, %r26923, %r26924, %r26925, %r26926, %r26927, %r26928, %r26929};
	bar.warp.sync 	-1;
	wmma.mma.sync.aligned.row.col.m32n8k16.s32.s8.s8.s32 {%r26938, %r26939, %r26940, %r26941, %r26942, %r26943, %r26944, %r26945}, {%r1, %r1, %r1, %r1}, {%r1}, {%r26930, %r26931, %r26932, %r26933, %r26934, %r26935, %r26936, %r26937};
	bar.warp.sync 	-1;
	wmma.mma.sync.aligned.row.col.m32n8k16.s32.s8.s8.s32 {%r26946, %r26947, %r26948, %r26949, %r26950, %r26951, %r26952, %r26953}, {%r1, %r1, %r1, %r1}, {%r1}, {%r26938, %r26939, %r26940, %r26941, %r26942, %r26943, %r26944, %r26945};
	bar.warp.sync 	-1;
	wmma.mma.sync.aligned.row.col.m32n8k16.s32.s8.s8.s32 {%r26954, %r26955, %r26956, %r26957, %r26958, %r26959, %r26960, %r26961}, {%r1, %r1, %r1, %r1}, {%r1}, {%r26946, %r26947, %r26948, %r26949, %r26950, %r26951, %r26952, %r26953};
	bar.warp.sync 	-1;
	wmma.mma.sync.aligned.row.col.m32n8k16.s32.s8.s8.s32 {%r26962, %r26963, %r26964, %r26965, %r26966, %r26967, %r26968, %r26969}, {%r1, %r1, %r1, %r1}, {%r1}, {%r26954, %r26955, %r26956, %r26957, %r26958, %r26959, %r26960, %r26961};
	bar.warp.sync 	-1;
	wmma.mma.sync.aligned.row.col.m32n8k16.s32.s8.s8.s32 {%r26970, %r26971, %r26972, %r26973, %r26974, %r26975, %r26976, %r26977}, {%r1, %r1, %r1, %r1}, {%r1}, {%r26962, %r26963, %r26964, %r26965, %r26966, %r26967, %r26968, %r26969};
	bar.warp.sync 	-1;
	wmma.mma.sync.aligned.row.col.m32n8k16.s32.s8.s8.s32 {%r26978, %r26979, %r26980, %r26981, %r26982, %r26983, %r26984, %r26985}, {%r1, %r1, %r1, %r1}, {%r1}, {%r26970, %r26971, %r26972, %r26973, %r26974, %r26975, %r26976, %r26977};
	bar.warp.sync 	-1;
	wmma.mma.sync.aligned.row.col.m32n8k16.s32.s8.s8.s32 {%r26986, %r26987, %r26988, %r26989, %r26990, %r26991, %r26992, %r26993}, {%r1, %r1, %r1, %r1}, {%r1}, {%r26978, %r26979, %r26980, %r26981, %r26982, %r26983, %r26984, %r26985};
	bar.warp.sync 	-1;
	wmma.mma.sync.aligned.row.col.m32n8k16.s32.s8.s8.s32 {%r26994, %r26995, %r26996, %r26997, %r26998, %r26999, %r27000, %r27001}, {%r1, %r1, %r1, %r1}, {%r1}, {%r26986, %r26987, %r26988, %r26989, %r26990, %r26991, %r26992, %r26993};
	bar.warp.sync 	-1;
	wmma.mma.sync.aligned.row.col.m32n8k16.s32.s8.s8.s32 {%r27002, %r27003, %r27004, %r27005, %r27006, %r27007, %r27008, %r27009}, {%r1, %r1, %r1, %r1}, {%r1}, {%r26994, %r26995, %r26996, %r26997, %r26998, %r26999, %r27000, %r27001};
	bar.warp.sync 	-1;
	wmma.mma.sync.aligned.row.col.m32n8k16.s32.s8.s8.s32 {%r27010, %r27011, %r27012, %r27013, %r27014, %r27015, %r27016, %r27017}, {%r1, %r1, %r1, %r1}, {%r1}, {%r27002, %r27003, %r27004, %r27005, %r27006, %r27007, %r27008, %r27009};
	bar.warp.sync 	-1;
	wmma.mma.sync.aligned.row.col.m32n8k16.s32.s8.s8.s32 {%r27018, %r27019, %r27020, %r27021, %r27022, %r27023, %r27024, %r27025}, {%r1, %r1, %r1, %r1}, {%r1}, {%r27010, %r27011, %r27012, %r27013, %r27014, %r27015, %r27016, %r27017};
	bar.warp.sync 	-1;
	wmma.mma.sync.aligned.row.col.m32n8k16.s32.s8.s8.s32 {%r27026, %r27027, %r27028, %r27029, %r27030, %r27031, %r27032, %r27033}, {%r1, %r1, %r1, %r1}, {%r1}, {%r27018, %r27019, %r27020, %r27021, %r27022, %r27023, %r27024, %r27025};
	bar.warp.sync 	-1;
	wmma.mma.sync.aligned.row.col.m32n8k16.s32.s8.s8.s32 {%r27034, %r27035, %r27036, %r27037, %r27038, %r27039, %r27040, %r27041}, {%r1, %r1, %r1, %r1}, {%r1}, {%r27026, %r27027, %r27028, %r27029, %r27030, %r27031, %r27032, %r27033};
	bar.warp.sync 	-1;
	wmma.mma.sync.aligned.row.col.m32n8k16.s32.s8.s8.s32 {%r27042, %r27043, %r27044, %r27045, %r27046, %r27047, %r27048, %r27049}, {%r1, %r1, %r1, %r1}, {%r1}, {%r27034, %r27035, %r27036, %r27037, %r27038, %r27039, %r27040, %r27041};
	bar.warp.sync 	-1;
	wmma.mma.sync.aligned.row.col.m32n8k16.s32.s8.s8.s32 {%r27050, %r27051, %r27052, %r27053, %r27054, %r27055, %r27056, %r27057}, {%r1, %r1, %r1, %r1}, {%r1}, {%r27042, %r27043, %r27044, %r27045, %r27046, %r27047, %r27048, %r27049};
	bar.warp.sync 	-1;
	wmma.mma.sync.aligned.row.col.m32n8k16.s32.s8.s8.s32 {%r27058, %r27059, %r27060, %r27061, %r27062, %r27063, %r27064, %r27065}, {%r1, %r1, %r1, %r1}, {%r1}, {%r27050, %r27051, %r27052, %r27053, %r27054, %r27055, %r27056, %r27057};
	bar.warp.sync 	-1;
	wmma.mma.sync.aligned.row.col.m32n8k16.s32.s8.s8.s32 {%r27066, %r27067, %r27068, %r27069, %r27070, %r27071, %r27072, %r27073}, {%r1, %r1, %r1, %r1}, {%r1}, {%r27058, %r27059, %r27060, %r27061, %r27062, %r27063, %r27064, %r27065};
	bar.warp.sync 	-1;
	wmma.mma.sync.aligned.row.col.m32n8k16.s32.s8.s8.s32 {%r27074, %r27075, %r27076, %r27077, %r27078, %r27079, %r27080, %r27081}, {%r1, %r1, %r1, %r1}, {%r1}, {%r27066, %r27067, %r27068, %r27069, %r27070, %r27071, %r27072, %r27073};
	bar.warp.sync 	-1;
	wmma.mma.sync.aligned.row.col.m32n8k16.s32.s8.s8.s32 {%r27082, %r27083, %r27084, %r27085, %r27086, %r27087, %r27088, %r27089}, {%r1, %r1, %r1, %r1}, {%r1}, {%r27074, %r27075, %r27076, %r27077, %r27078, %r27079, %r27080, %r27081};
	bar.warp.sync 	-1;
	wmma.mma.sync.aligned.row.col.m32n8k16.s32.s8.s8.s32 {%r27090, %r27091, %r27092, %r27093, %r27094, %r27095, %r27096, %r27097}, {%r1, %r1, %r1, %r1}, {%r1}, {%r27082, %r27083, %r27084, %r27085, %r27086, %r27087, %r27088, %r27089};
	bar.warp.sync 	-1;
	wmma.mma.sync.aligned.row.col.m32n8k16.s32.s8.s8.s32 {%r27098, %r27099, %r27100, %r27101, %r27102, %r27103, %r27104, %r27105}, {%r1, %r1, %r1, %r1}, {%r1}, {%r27090, %r27091, %r27092, %r27093, %r27094, %r27095, %r27096, %r27097};
	bar.warp.sync 	-1;
	wmma.mma.sync.aligned.row.col.m32n8k16.s32.s8.s8.s32 {%r27106, %r27107, %r27108, %r27109, %r27110, %r27111, %r27112, %r27113}, {%r1, %r1, %r1, %r1}, {%r1}, {%r27098, %r27099, %r27100, %r27101, %r27102, %r27103, %r27104, %r27105};
	bar.warp.sync 	-1;
	wmma.mma.sync.aligned.row.col.m32n8k16.s32.s8.s8.s32 {%r27114, %r27115, %r27116, %r27117, %r27118, %r27119, %r27120, %r27121}, {%r1, %r1, %r1, %r1}, {%r1}, {%r27106, %r27107, %r27108, %r27109, %r27110, %r27111, %r27112, %r27113};
	bar.warp.sync 	-1;
	wmma.mma.sync.aligned.row.col.m32n8k16.s32.s8.s8.s32 {%r27122, %r27123, %r27124, %r27125, %r27126, %r27127, %r27128, %r27129}, {%r1, %r1, %r1, %r1}, {%r1}, {%r27114, %r27115, %r27116, %r27117, %r27118, %r27119, %r27120, %r27121};
	bar.warp.sync 	-1;
	wmma.mma.sync.aligned.row.col.m32n8k16.s32.s8.s8.s32 {%r27130, %r27131, %r27132, %r27133, %r27134, %r27135, %r27136, %r27137}, {%r1, %r1, %r1, %r1}, {%r1}, {%r27122, %r27123, %r27124, %r27125, %r27126, %r27127, %r27128, %r27129};
	bar.warp.sync 	-1;
	wmma.mma.sync.aligned.row.col.m32n8k16.s32.s8.s8.s32 {%r27138, %r27139, %r27140, %r27141, %r27142, %r27143, %r27144, %r27145}, {%r1, %r1, %r1, %r1}, {%r1}, {%r27130, %r27131, %r27132, %r27133, %r27134, %r27135, %r27136, %r27137};
	bar.warp.sync 	-1;
	wmma.mma.sync.aligned.row.col.m32n8k16.s32.s8.s8.s32 {%r27146, %r27147, %r27148, %r27149, %r27150, %r27151, %r27152, %r27153}, {%r1, %r1, %r1, %r1}, {%r1}, {%r27138, %r27139, %r27140, %r27141, %r27142, %r27143, %r27144, %r27145};
	bar.warp.sync 	-1;
	wmma.mma.sync.aligned.row.col.m32n8k16.s32.s8.s8.s32 {%r27154, %r27155, %r27156, %r27157, %r27158, %r27159, %r27160, %r27161}, {%r1, %r1, %r1, %r1}, {%r1}, {%r27146, %r27147, %r27148, %r27149, %r27150, %r27151, %r27152, %r27153};
	bar.warp.sync 	-1;
	wmma.mma.sync.aligned.row.col.m32n8k16.s32.s8.s8.s32 {%r27162, %r27163, %r27164, %r27165, %r27166, %r27167, %r27168, %r27169}, {%r1, %r1, %r1, %r1}, {%r1}, {%r27154, %r27155, %r27156, %r27157, %r27158, %r27159, %r27160, %r27161};
	bar.warp.sync 	-1;
	wmma.mma.sync.aligned.row.col.m32n8k16.s32.s8.s8.s32 {%r27170, %r27171, %r27172, %r27173, %r27174, %r27175, %r27176, %r27177}, {%r1, %r1, %r1, %r1}, {%r1}, {%r27162, %r27163, %r27164, %r27165, %r27166, %r27167, %r27168, %r27169};
	bar.warp.sync 	-1;
	wmma.mma.sync.aligned.row.col.m32n8k16.s32.s8.s8.s32 {%r27178, %r27179, %r27180, %r27181, %r27182, %r27183, %r27184, %r27185}, {%r1, %r1, %r1, %r1}, {%r1}, {%r27170, %r27171, %r27172, %r27173, %r27174, %r27175, %r27176, %r27177};
	bar.warp.sync 	-1;
	wmma.mma.sync.aligned.row.col.m32n8k16.s32.s8.s8.s32 {%r27186, %r27187, %r27188, %r27189, %r27190, %r27191, %r27192, %r27193}, {%r1, %r1, %r1, %r1}, {%r1}, {%r27178, %r27179, %r27180, %r27181, %r27182, %r27183, %r27184, %r27185};
	bar.warp.sync 	-1;
	wmma.mma.sync.aligned.row.col.m32n8k16.s32.s8.s8.s32 {%r27194, %r27195, %r27196, %r27197, %r27198, %r27199, %r27200, %r27201}, {%r1, %r1, %r1, %r1}, {%r1}, {%r27186, %r27187, %r27188, %r27189, %r27190, %r27191, %r27192, %r27193};
	bar.warp.sync 	-1;
	wmma.mma.sync.aligned.row.col.m32n8k16.s32.s8.s8.s32 {%r27202, %r27203, %r27204, %r27205, %r27206, %r27207, %r27208, %r27209}, {%r1, %r1, %r1, %r1}, {%r1}, {%r27194, %r27195, %r27196, %r27197, %r27198, %r27199, %r27200, %r27201};
	bar.warp.sync 	-1;
	wmma.mma.sync.aligned.row.col.m32n8k16.s32.s8.s8.s32 {%r27210, %r27211, %r27212, %r27213, %r27214, %r27215, %r27216, %r27217}, {%r1, %r1, %r1, %r1}, {%r1}, {%r27202, %r27203, %r27204, %r27205, %r27206, %r27207, %r27208, %r27209};
	bar.warp.sync 	-1;
	wmma.mma.sync.aligned.row.col.m32n8k16.s32.s8.s8.s32 {%r27218, %r27219, %r27220, %r27221, %r27222, %r27223, %r27224, %r27225}, {%r1, %r1, %r1, %r1}, {%r1}, {%r27210, %r27211, %r27212, %r27213, %r27214, %r27215, %r27216, %r27217};
	bar.warp.sync 	-1;
	wmma.mma.sync.aligned.row.col.m32n8k16.s32.s8.s8.s32 {%r27226, %r27227, %r27228, %r27229, %r27230, %r27231, %r27232, %r27233}, {%r1, %r1, %r1, %r1}, {%r1}, {%r27218, %r27219, %r27220, %r27221, %r27222, %r27223, %r27224, %r27225};
	bar.warp.sync 	-1;
	wmma.mma.sync.aligned.row.col.m32n8k16.s32.s8.s8.s32 {%r27234, %r27235, %r27236, %r27237, %r27238, %r27239, %r27240, %r27241}, {%r1, %r1, %r1, %r1}, {%r1}, {%r27226, %r27227, %r27228, %r27229, %r27230, %r27231, %r27232, %r27233};
	bar.warp.sync 	-1;
	wmma.mma.sync.aligned.row.col.m32n8k16.s32.s8.s8.s32 {%r27242, %r27243, %r27244, %r27245, %r27246, %r27247, %r27248, %r27249}, {%r1, %r1, %r1, %r1}, {%r1}, {%r27234, %r27235, %r27236, %r27237, %r27238, %r27239, %r27240, %r27241};
	bar.warp.sync 	-1;
	wmma.mma.sync.aligned.row.col.m32n8k16.s32.s8.s8.s32 {%r27250, %r27251, %r27252, %r27253, %r27254, %r27255, %r27256, %r27257}, {%r1, %r1, %r1, %r1}, {%r1}, {%r27242, %r27243, %r27244, %r27245, %r27246, %r27247, %r27248, %r27249};
	bar.warp.sync 	-1;
	wmma.mma.sync.aligned.row.col.m32n8k16.s32.s8.s8.s32 {%r27258, %r27259, %r27260, %r27261, %r27262, %r27263, %r27264, %r27265}, {%r1, %r1, %r1, %r1}, {%r1}, {%r27250, %r27251, %r27252, %r27253, %r27254, %r27255, %r27256, %r27257};
	bar.warp.sync 	-1;
	wmma.mma.sync.aligned.row.col.m32n8k16.s32.s8.s8.s32 {%r27266, %r27267, %r27268, %r27269, %r27270, %r27271, %r27272, %r27273}, {%r1, %r1, %r1, %r1}, {%r1}, {%r27258, %r27259, %r27260, %r27261, %r27262, %r27263, %r27264, %r27265};
	bar.warp.sync 	-1;
	wmma.mma.sync.aligned.row.col.m32n8k16.s32.s8.s8.s32 {%r27274, %r27275, %r27276, %r27277, %r27278, %r27279, %r27280, %r27281}, {%r1, %r1, %r1, %r1}, {%r1}, {%r27266, %r27267, %r27268, %r27269, %r27270, %r27271, %r27272, %r27273};
	bar.warp.sync 	-1;
	wmma.mma.sync.aligned.row.col.m32n8k16.s32.s8.s8.s32 {%r27282, %r27283, %r27284, %r27285, %r27286, %r27287, %r27288, %r27289}, {%r1, %r1, %r1, %r1}, {%r1}, {%r27274, %r27275, %r27276, %r27277, %r27278, %r27279, %r27280, %r27281};
	bar.warp.sync 	-1;
	wmma.mma.sync.aligned.row.col.m32n8k16.s32.s8.s8.s32 {%r27290, %r27291, %r27292, %r27293, %r27294, %r27295, %r27296, %r27297}, {%r1, %r1, %r1, %r1}, {%r1}, {%r27282, %r27283, %r27284, %r27285, %r27286, %r27287, %r27288, %r27289};
	bar.warp.sync 	-1;
	wmma.mma.sync.aligned.row.col.m32n8k16.s32.s8.s8.s32 {%r27298, %r27299, %r27300, %r27301, %r27302, %r27303, %r27304, %r27305}, {%r1, %r1, %r1, %r1}, {%r1}, {%r27290, %r27291, %r27292, %r27293, %r27294, %r27295, %r27296, %r27297};
	bar.warp.sync 	-1;
	wmma.mma.sync.aligned.row.col.m32n8k16.s32.s8.s8.s32 {%r27306, %r27307, %r27308, %r27309, %r27310, %r27311, %r27312, %r27313}, {%r1, %r1, %r1, %r1}, {%r1}, {%r27298, %r27299, %r27300, %r27301, %r27302, %r27303, %r27304, %r27305};
	bar.warp.sync 	-1;
	wmma.mma.sync.aligned.row.col.m32n8k16.s32.s8.s8.s32 {%r27314, %r27315, %r27316, %r27317, %r27318, %r27319, %r27320, %r27321}, {%r1, %r1, %r1, %r1}, {%r1}, {%r27306, %r27307, %r27308, %r27309, %r27310, %r27311, %r27312, %r27313};
	bar.warp.sync 	-1;
	wmma.mma.sync.aligned.row.col.m32n8k16.s32.s8.s8.s32 {%r27322, %r27323, %r27324, %r27325, %r27326, %r27327, %r27328, %r27329}, {%r1, %r1, %r1, %r1}, {%r1}, {%r27314, %r27315, %r27316, %r27317, %r27318, %r27319, %r27320, %r27321};
	bar.warp.sync 	-1;
	wmma.mma.sync.aligned.row.col.m32n8k16.s32.s8.s8.s32 {%r27330, %r27331, %r27332, %r27333, %r27334, %r27335, %r27336, %r27337}, {%r1, %r1, %r1, %r1}, {%r1}, {%r27322, %r27323, %r27324, %r27325, %r27326, %r27327, %r27328, %r27329};
	bar.warp.sync 	-1;
	wmma.mma.sync.aligned.row.col.m32n8k16.s32.s8.s8.s32 {%r27338, %r27339, %r27340, %r27341, %r27342, %r27343, %r27344, %r27345}, {%r1, %r1, %r1, %r1}, {%r1}, {%r27330, %r27331, %r27332, %r27333, %r27334, %r27335, %r27336, %r27337};
	bar.warp.sync 	-1;
	wmma.mma.sync.aligned.row.col.m32n8k16.s32.s8.s8.s32 {%r27346, %r27347, %r27348, %r27349, %r27350, %r27351, %r27352, %r27353}, {%r1, %r1, %r1, %r1}, {%r1}, {%r27338, %r27339, %r27340, %r27341, %r27342, %r27343, %r27344, %r27345};
	bar.warp.sync 	-1;
	wmma.mma.sync.aligned.row.col.m32n8k16.s32.s8.s8.s32 {%r27354, %r27355, %r27356, %r27357, %r27358, %r27359, %r27360, %r27361}, {%r1, %r1, %r1, %r1}, {%r1}, {%r27346, %r27347, %r27348, %r27349, %r27350, %r27351, %r27352, %r27353};
	bar.warp.sync 	-1;
	wmma.mma.sync.aligned.row.col.m32n8k16.s32.s8.s8.s32 {%r27362, %r27363, %r27364, %r27365, %r27366, %r27367, %r27368, %r27369}, {%r1, %r1, %r1, %r1}, {%r1}, {%r27354, %r27355, %r27356, %r27357, %r27358, %r27359, %r27360, %r27361};
	bar.warp.sync 	-1;
	wmma.mma.sync.aligned.row.col.m32n8k16.s32.s8.s8.s32 {%r27370, %r27371, %r27372, %r27373, %r27374, %r27375, %r27376, %r27377}, {%r1, %r1, %r1, %r1}, {%r1}, {%r27362, %r27363, %r27364, %r27365, %r27366, %r27367, %r27368, %r27369};
	bar.warp.sync 	-1;
	wmma.mma.sync.aligned.row.col.m32n8k16.s32.s8.s8.s32 {%r27378, %r27379, %r27380, %r27381, %r27382, %r27383, %r27384, %r27385}, {%r1, %r1, %r1, %r1}, {%r1}, {%r27370, %r27371, %r27372, %r27373, %r27374, %r27375, %r27376, %r27377};
	bar.warp.sync 	-1;
	wmma.mma.sync.aligned.row.col.m32n8k16.s32.s8.s8.s32 {%r27386, %r27387, %r27388, %r27389, %r27390, %r27391, %r27392, %r27393}, {%r1, %r1, %r1, %r1}, {%r1}, {%r27378, %r27379, %r27380, %r27381, %r27382, %r27383, %r27384, %r27385};
	bar.warp.sync 	-1;
	wmma.mma.sync.aligned.row.col.m32n8k16.s32.s8.s8.s32 {%r27394, %r27395, %r27396, %r27397, %r27398, %r27399, %r27400, %r27401}, {%r1, %r1, %r1, %r1}, {%r1}, {%r27386, %r27387, %r27388, %r27389, %r27390, %r27391, %r27392, %r27393};
	bar.warp.sync 	-1;
	wmma.mma.sync.aligned.row.col.m32n8k16.s32.s8.s8.s32 {%r27402, %r27403, %r27404, %r27405, %r27406, %r27407, %r27408, %r27409}, {%r1, %r1, %r1, %r1}, {%r1}, {%r27394, %r27395, %r27396, %r27397, %r27398, %r27399, %r27400, %r27401};
	bar.warp.sync 	-1;
	wmma.mma.sync.aligned.row.col.m32n8k16.s32.s8.s8.s32 {%r27410, %r27411, %r27412, %r27413, %r27414, %r27415, %r27416, %r27417}, {%r1, %r1, %r1, %r1}, {%r1}, {%r27402, %r27403, %r27404, %r27405, %r27406, %r27407, %r27408, %r27409};
	bar.warp.sync 	-1;
	wmma.mma.sync.aligned.row.col.m32n8k16.s32.s8.s8.s32 {%r27418, %r27419, %r27420, %r27421, %r27422, %r27423, %r27424, %r27425}, {%r1, %r1, %r1, %r1}, {%r1}, {%r27410, %r27411, %r27412, %r27413, %r27414, %r27415, %r27416, %r27417};
	bar.warp.sync 	-1;
	wmma.mma.sync.aligned.row.col.m32n8k16.s32.s8.s8.s32 {%r27426, %r27427, %r27428, %r27429, %r27430, %r27431, %r27432, %r27433}, {%r1, %r1, %r1, %r1}, {%r1}, {%r27418, %r27419, %r27420, %r27421, %r27422, %r27423, %r27424, %r27425};
	bar.warp.sync 	-1;
	wmma.mma.sync.aligned.row.col.m32n8k16.s32.s8.s8.s32 {%r27434, %r27435, %r27436, %r27437, %r27438, %r27439, %r27440, %r27441}, {%r1, %r1, %r1, %r1}, {%r1}, {%r27426, %r27427, %r27428, %r27429, %r27430, %r27431, %r27432, %r27433};
	bar.warp.sync 	-1;
	wmma.mma.sync.aligned.row.col.m32n8k16.s32.s8.s8.s32 {%r27442, %r27443, %r27444, %r27445, %r27446, %r27447, %r27448, %r27449}, {%r1, %r1, %r1, %r1}, {%r1}, {%r27434, %r27435, %r27436, %r27437, %r27438, %r27439, %r27440, %r27441};
	bar.warp.sync 	-1;
	wmma.mma.sync.aligned.row.col.m32n8k16.s32.s8.s8.s32 {%r27450, %r27451, %r27452, %r27453, %r27454, %r27455, %r27456, %r27457}, {%r1, %r1, %r1, %r1}, {%r1}, {%r27442, %r27443, %r27444, %r27445, %r27446, %r27447, %r27448, %r27449};
	bar.warp.sync 	-1;
	wmma.mma.sync.aligned.row.col.m32n8k16.s32.s8.s8.s32 {%r27458, %r27459, %r27460, %r27461, %r27462, %r27463, %r27464, %r27465}, {%r1, %r1, %r1, %r1}, {%r1}, {%r27450, %r27451, %r27452, %r27453, %r27454, %r27455, %r27456, %r27457};
	bar.warp.sync 	-1;
	wmma.mma.sync.aligned.row.col.m32n8k16.s32.s8.s8.s32 {%r27466, %r27467, %r27468, %r27469, %r27470, %r27471, %r27472, %r27473}, {%r1, %r1, %r1, %r1}, {%r1}, {%r27458, %r27459, %r27460, %r27461, %r27462, %r27463, %r27464, %r27465};
	bar.warp.sync 	-1;
	wmma.mma.sync.aligned.row.col.m32n8k16.s32.s8.s8.s32 {%r27474, %r27475, %r27476, %r27477, %r27478, %r27479, %r27480, %r27481}, {%r1, %r1, %r1, %r1}, {%r1}, {%r27466, %r27467, %r27468, %r27469, %r27470, %r27471, %r27472, %r27473};
	bar.warp.sync 	-1;
	wmma.mma.sync.aligned.row.col.m32n8k16.s32.s8.s8.s32 {%r27482, %r27483, %r27484, %r27485, %r27486, %r27487, %r27488, %r27489}, {%r1, %r1, %r1, %r1}, {%r1}, {%r27474, %r27475, %r27476, %r27477, %r27478, %r27479, %r27480, %r27481};
	bar.warp.sync 	-1;
	wmma.mma.sync.aligned.row.col.m32n8k16.s32.s8.s8.s32 {%r27490, %r27491, %r27492, %r27493, %r27494, %r27495, %r27496, %r27497}, {%r1, %r1, %r1, %r1}, {%r1}, {%r27482, %r27483, %r27484, %r27485, %r27486, %r27487, %r27488, %r27489};
	bar.warp.sync 	-1;
	wmma.mma.sync.aligned.row.col.m32n8k16.s32.s8.s8.s32 {%r27498, %r27499, %r27500, %r27501, %r27502, %r27503, %r27504, %r27505}, {%r1, %r1, %r1, %r1}, {%r1}, {%r27490, %r27491, %r27492, %r27493, %r27494, %r27495, %r27496, %r27497};
	bar.warp.sync 	-1;
	wmma.mma.sync.aligned.row.col.m32n8k16.s32.s8.s8.s32 {%r27506, %r27507, %r27508, %r27509, %r27510, %r27511, %r27512, %r27513}, {%r1, %r1, %r1, %r1}, {%r1}, {%r27498, %r27499, %r27500, %r27501, %r27502, %r27503, %r27504, %r27505};
	bar.warp.sync 	-1;
	wmma.mma.sync.aligned.row.col.m32n8k16.s32.s8.s8.s32 {%r27514, %r27515, %r27516, %r27517, %r27518, %r27519, %r27520, %r27521}, {%r1, %r1, %r1, %r1}, {%r1}, {%r27506, %r27507, %r27508, %r27509, %r27510, %r27511, %r27512, %r27513};
	bar.warp.sync 	-1;
	wmma.mma.sync.aligned.row.col.m32n8k16.s32.s8.s8.s32 {%r27522, %r27523, %r27524, %r27525, %r27526, %r27527, %r27528, %r27529}, {%r1, %r1, %r1, %r1}, {%r1}, {%r27514, %r27515, %r27516, %r27517, %r27518, %r27519, %r27520, %r27521};
	bar.warp.sync 	-1;
	wmma.mma.sync.aligned.row.col.m32n8k16.s32.s8.s8.s32 {%r27530, %r27531, %r27532, %r27533, %r27534, %r27535, %r27536, %r27537}, {%r1, %r1, %r1, %r1}, {%r1}, {%r27522, %r27523, %r27524, %r27525, %r27526, %r27527, %r27528, %r27529};
	bar.warp.sync 	-1;
	wmma.mma.sync.aligned.row.col.m32n8k16.s32.s8.s8.s32 {%r27538, %r27539, %r27540, %r27541, %r27542, %r27543, %r27544, %r27545}, {%r1, %r1, %r1, %r1}, {%r1}, {%r27530, %r27531, %r27532, %r27533, %r27534, %r27535, %r27536, %r27537};
	bar.warp.sync 	-1;
	wmma.mma.sync.aligned.row.col.m32n8k16.s32.s8.s8.s32 {%r27546, %r27547, %r27548, %r27549, %r27550, %r27551, %r27552, %r27553}, {%r1, %r1, %r1, %r1}, {%r1}, {%r27538, %r27539, %r27540, %r27541, %r27542, %r27543, %r27544, %r27545};
	bar.warp.sync 	-1;
	wmma.mma.sync.aligned.row.col.m32n8k16.s32.s8.s8.s32 {%r27554, %r27555, %r27556, %r27557, %r27558, %r27559, %r27560, %r27561}, {%r1, %r1, %r1, %r1}, {%r1}, {%r27546, %r27547, %r27548, %r27549, %r27550, %r27551, %r27552, %r27553};
	bar.warp.sync 	-1;
	wmma.mma.sync.aligned.row.col.m32n8k16.s32.s8.s8.s32 {%r27562, %r27563, %r27564, %r27565, %r27566, %r27567, %r27568, %r27569}, {%r1, %r1, %r1, %r1}, {%r1}, {%r27554, %r27555, %r27556, %r27557, %r27558, %r27559, %r27560, %r27561};
	bar.warp.sync 	-1;
	wmma.mma.sync.aligned.row.col.m32n8k16.s32.s8.s8.s32 {%r27570, %r27571, %r27572, %r27573, %r27574, %r27575, %r27576, %r27577}, {%r1, %r1, %r1, %r1}, {%r1}, {%r27562, %r27563, %r27564, %r27565, %r27566, %r27567, %r27568, %r27569};
	bar.warp.sync 	-1;
	wmma.mma.sync.aligned.row.col.m32n8k16.s32.s8.s8.s32 {%r27578, %r27579, %r27580, %r27581, %r27582, %r27583, %r27584, %r27585}, {%r1, %r1, %r1, %r1}, {%r1}, {%r27570, %r27571, %r27572, %r27573, %r27574, %r27575, %r27576, %r27577};
	bar.warp.sync 	-1;
	wmma.mma.sync.aligned.row.col.m32n8k16.s32.s8.s8.s32 {%r27586, %r27587, %r27588, %r27589, %r27590, %r27591, %r27592, %r27593}, {%r1, %r1, %r1, %r1}, {%r1}, {%r27578, %r27579, %r27580, %r27581, %r27582, %r27583, %r27584, %r27585};
	bar.warp.sync 	-1;
	wmma.mma.sync.aligned.row.col.m32n8k16.s32.s8.s8.s32 {%r27594, %r27595, %r27596, %r27597, %r27598, %r27599, %r27600, %r27601}, {%r1, %r1, %r1, %r1}, {%r1}, {%r27586, %r27587, %r27588, %r27589, %r27590, %r27591, %r27592, %r27593};
	bar.warp.sync 	-1;
	wmma.mma.sync.aligned.row.col.m32n8k16.s32.s8.s8.s32 {%r27602, %r27603, %r27604, %r27605, %r27606, %r27607, %r27608, %r27609}, {%r1, %r1, %r1, %r1}, {%r1}, {%r27594, %r27595, %r27596, %r27597, %r27598, %r27599, %r27600, %r27601};
	bar.warp.sync 	-1;
	wmma.mma.sync.aligned.row.col.m32n8k16.s32.s8.s8.s32 {%r27610, %r27611, %r27612, %r27613, %r27614, %r27615, %r27616, %r27617}, {%r1, %r1, %r1, %r1}, {%r1}, {%r27602, %r27603, %r27604, %r27605, %r27606, %r27607, %r27608, %r27609};
	bar.warp.sync 	-1;
	wmma.mma.sync.aligned.row.col.m32n8k16.s32.s8.s8.s32 {%r27618, %r27619, %r27620, %r27621, %r27622, %r27623, %r27624, %r27625}, {%r1, %r1, %r1, %r1}, {%r1}, {%r27610, %r27611, %r27612, %r27613, %r27614, %r27615, %r27616, %r27617};
	bar.warp.sync 	-1;
	wmma.mma.sync.aligned.row.col.m32n8k16.s32.s8.s8.s32 {%r27626, %r27627, %r27628, %r27629, %r27630, %r27631, %r27632, %r27633}, {%r1, %r1, %r1, %r1}, {%r1}, {%r27618, %r27619, %r27620, %r27621, %r27622, %r27623, %r27624, %r27625};
	bar.warp.sync 	-1;
	wmma.mma.sync.aligned.row.col.m32n8k16.s32.s8.s8.s32 {%r27634, %r27635, %r27636, %r27637, %r27638, %r27639, %r27640, %r27641}, {%r1, %r1, %r1, %r1}, {%r1}, {%r27626, %r27627, %r27628, %r27629, %r27630, %r27631, %r27632, %r27633};
	bar.warp.sync 	-1;
	wmma.mma.sync.aligned.row.col.m32n8k16.s32.s8.s8.s32 {%r27642, %r27643, %r27644, %r27645, %r27646, %r27647, %r27648, %r27649}, {%r1, %r1, %r1, %r1}, {%r1}, {%r27634, %r27635, %r27636, %r27637, %r27638, %r27639, %r27640, %r27641};
	bar.warp.sync 	-1;
	wmma.mma.sync.aligned.row.col.m32n8k16.s32.s8.s8.s32 {%r27650, %r27651, %r27652, %r27653, %r27654, %r27655, %r27656, %r27657}, {%r1, %r1, %r1, %r1}, {%r1}, {%r27642, %r27643, %r27644, %r27645, %r27646, %r27647, %r27648, %r27649};
	bar.warp.sync 	-1;
	wmma.mma.sync.aligned.row.col.m32n8k16.s32.s8.s8.s32 {%r27658, %r27659, %r27660, %r27661, %r27662, %r27663, %r27664, %r27665}, {%r1, %r1, %r1, %r1}, {%r1}, {%r27650, %r27651, %r27652, %r27653, %r27654, %r27655, %r27656, %r27657};
	bar.warp.sync 	-1;
	wmma.mma.sync.aligned.row.col.m32n8k16.s32.s8.s8.s32 {%r27666, %r27667, %r27668, %r27669, %r27670, %r27671, %r27672, %r27673}, {%r1, %r1, %r1, %r1}, {%r1}, {%r27658, %r27659, %r27660, %r27661, %r27662, %r27663, %r27664, %r27665};
	bar.warp.sync 	-1;
	wmma.mma.sync.aligned.row.col.m32n8k16.s32.s8.s8.s32 {%r27674, %r27675, %r27676, %r27677, %r27678, %r27679, %r27680, %r27681}, {%r1, %r1, %r1, %r1}, {%r1}, {%r27666, %r27667, %r27668, %r27669, %r27670, %r27671, %r27672, %r27673};
	bar.warp.sync 	-1;
	wmma.mma.sync.aligned.row.col.m32n8k16.s32.s8.s8.s32 {%r27682, %r27683, %r27684, %r27685, %r27686, %r27687, %r27688, %r27689}, {%r1, %r1, %r1, %r1}, {%r1}, {%r27674, %r27675, %r27676, %r27677, %r27678, %r27679, %r27680, %r27681};
	bar.warp.sync 	-1;
	wmma.mma.sync.aligned.row.col.m32n8k16.s32.s8.s8.s32 {%r27690, %r27691, %r27692, %r27693, %r27694, %r27695, %r27696, %r27697}, {%r1, %r1, %r1, %r1}, {%r1}, {%r27682, %r27683, %r27684, %r27685, %r27686, %r27687, %r27688, %r27689};
	bar.warp.sync 	-1;
	wmma.mma.sync.aligned.row.col.m32n8k16.s32.s8.s8.s32 {%r27698, %r27699, %r27700, %r27701, %r27702, %r27703, %r27704, %r27705}, {%r1, %r1, %r1, %r1}, {%r1}, {%r27690, %r27691, %r27692, %r27693, %r27694, %r27695, %r27696, %r27697};
	bar.warp.sync 	-1;
	wmma.mma.sync.aligned.row.col.m32n8k16.s32.s8.s8.s32 {%r27706, %r27707, %r27708, %r27709, %r27710, %r27711, %r27712, %r27713}, {%r1, %r1, %r1, %r1}, {%r1}, {%r27698, %r27699, %r27700, %r27701, %r27702, %r27703, %r27704, %r27705};
	bar.warp.sync 	-1;
	wmma.mma.sync.aligned.row.col.m32n8k16.s32.s8.s8.s32 {%r27714, %r27715, %r27716, %r27717, %r27718, %r27719, %r27720, %r27721}, {%r1, %r1, %r1, %r1}, {%r1}, {%r27706, %r27707, %r27708, %r27709, %r27710, %r27711, %r27712, %r27713};
	bar.warp.sync 	-1;
	wmma.mma.sync.aligned.row.col.m32n8k16.s32.s8.s8.s32 {%r27722, %r27723, %r27724, %r27725, %r27726, %r27727, %r27728, %r27729}, {%r1, %r1, %r1, %r1}, {%r1}, {%r27714, %r27715, %r27716, %r27717, %r27718, %r27719, %r27720, %r27721};
	bar.warp.sync 	-1;
	wmma.mma.sync.aligned.row.col.m32n8k16.s32.s8.s8.s32 {%r27730, %r27731, %r27732, %r27733, %r27734, %r27735, %r27736, %r27737}, {%r1, %r1, %r1, %r1}, {%r1}, {%r27722, %r27723, %r27724, %r27725, %r27726, %r27727, %r27728, %r27729};
	bar.warp.sync 	-1;
	wmma.mma.sync.aligned.row.col.m32n8k16.s32.s8.s8.s32 {%r27738, %r27739, %r27740, %r27741, %r27742, %r27743, %r27744, %r27745}, {%r1, %r1, %r1, %r1}, {%r1}, {%r27730, %r27731, %r27732, %r27733, %r27734, %r27735, %r27736, %r27737};
	bar.warp.sync 	-1;
	wmma.mma.sync.aligned.row.col.m32n8k16.s32.s8.s8.s32 {%r27746, %r27747, %r27748, %r27749, %r27750, %r27751, %r27752, %r27753}, {%r1, %r1, %r1, %r1}, {%r1}, {%r27738, %r27739, %r27740, %r27741, %r27742, %r27743, %r27744, %r27745};
	bar.warp.sync 	-1;
	wmma.mma.sync.aligned.row.col.m32n8k16.s32.s8.s8.s32 {%r27754, %r27755, %r27756, %r27757, %r27758, %r27759, %r27760, %r27761}, {%r1, %r1, %r1, %r1}, {%r1}, {%r27746, %r27747, %r27748, %r27749, %r27750, %r27751, %r27752, %r27753};
	bar.warp.sync 	-1;
	wmma.mma.sync.aligned.row.col.m32n8k16.s32.s8.s8.s32 {%r27762, %r27763, %r27764, %r27765, %r27766, %r27767, %r27768, %r27769}, {%r1, %r1, %r1, %r1}, {%r1}, {%r27754, %r27755, %r27756, %r27757, %r27758, %r27759, %r27760, %r27761};
	bar.warp.sync 	-1;
	wmma.mma.sync.aligned.row.col.m32n8k16.s32.s8.s8.s32 {%r27770, %r27771, %r27772, %r27773, %r27774, %r27775, %r27776, %r27777}, {%r1, %r1, %r1, %r1}, {%r1}, {%r27762, %r27763, %r27764, %r27765, %r27766, %r27767, %r27768, %r27769};
	bar.warp.sync 	-1;
	wmma.mma.sync.aligned.row.col.m32n8k16.s32.s8.s8.s32 {%r27778, %r27779, %r27780, %r27781, %r27782, %r27783, %r27784, %r27785}, {%r1, %r1, %r1, %r1}, {%r1}, {%r27770, %r27771, %r27772, %r27773, %r27774, %r27775, %r27776, %r27777};
	bar.warp.sync 	-1;
	wmma.mma.sync.aligned.row.col.m32n8k16.s32.s8.s8.s32 {%r27786, %r27787, %r27788, %r27789, %r27790, %r27791, %r27792, %r27793}, {%r1, %r1, %r1, %r1}, {%r1}, {%r27778, %r27779, %r27780, %r27781, %r27782, %r27783, %r27784, %r27785};
	bar.warp.sync 	-1;
	wmma.mma.sync.aligned.row.col.m32n8k16.s32.s8.s8.s32 {%r27794, %r27795, %r27796, %r27797, %r27798, %r27799, %r27800, %r27801}, {%r1, %r1, %r1, %r1}, {%r1}, {%r27786, %r27787, %r27788, %r27789, %r27790, %r27791, %r27792, %r27793};
	bar.warp.sync 	-1;
	wmma.mma.sync.aligned.row.col.m32n8k16.s32.s8.s8.s32 {%r27802, %r27803, %r27804, %r27805, %r27806, %r27807, %r27808, %r27809}, {%r1, %r1, %r1, %r1}, {%r1}, {%r27794, %r27795, %r27796, %r27797, %r27798, %r27799, %r27800, %r27801};
	bar.warp.sync 	-1;
	wmma.mma.sync.aligned.row.col.m32n8k16.s32.s8.s8.s32 {%r27810, %r27811, %r27812, %r27813, %r27814, %r27815, %r27816, %r27817}, {%r1, %r1, %r1, %r1}, {%r1}, {%r27802, %r27803, %r27804, %r27805, %r27806, %r27807, %r27808, %r27809};
	bar.warp.sync 	-1;
	wmma.mma.sync.aligned.row.col.m32n8k16.s32.s8.s8.s32 {%r27818, %r27819, %r27820, %r27821, %r27822, %r27823, %r27824, %r27825}, {%r1, %r1, %r1, %r1}, {%r1}, {%r27810, %r27811, %r27812, %r27813, %r27814, %r27815, %r27816, %r27817};
	bar.warp.sync 	-1;
	wmma.mma.sync.aligned.row.col.m32n8k16.s32.s8.s8.s32 {%r27826, %r27827, %r27828, %r27829, %r27830, %r27831, %r27832, %r27833}, {%r1, %r1, %r1, %r1}, {%r1}, {%r27818, %r27819, %r27820, %r27821, %r27822, %r27823, %r27824, %r27825};
	bar.warp.sync 	-1;
	wmma.mma.sync.aligned.row.col.m32n8k16.s32.s8.s8.s32 {%r27834, %r27835, %r27836, %r27837, %r27838, %r27839, %r27840, %r27841}, {%r1, %r1, %r1, %r1}, {%r1}, {%r27826, %r27827, %r27828, %r27829, %r27830, %r27831, %r27832, %r27833};
	bar.warp.sync 	-1;
	wmma.mma.sync.aligned.row.col.m32n8k16.s32.s8.s8.s32 {%r27842, %r27843, %r27844, %r27845, %r27846, %r27847, %r27848, %r27849}, {%r1, %r1, %r1, %r1}, {%r1}, {%r27834, %r27835, %r27836, %r27837, %r27838, %r27839, %r27840, %r27841};
	bar.warp.sync 	-1;
	wmma.mma.sync.aligned.row.col.m32n8k16.s32.s8.s8.s32 {%r27850, %r27851, %r27852, %r27853, %r27854, %r27855, %r27856, %r27857}, {%r1, %r1, %r1, %r1}, {%r1}, {%r27842, %r27843, %r27844, %r27845, %r27846, %r27847, %r27848, %r27849};
	bar.warp.sync 	-1;
	wmma.mma.sync.aligned.row.col.m32n8k16.s32.s8.s8.s32 {%r27858, %r27859, %r27860, %r27861, %r27862, %r27863, %r27864, %r27865}, {%r1, %r1, %r1, %r1}, {%r1}, {%r27850, %r27851, %r27852, %r27853, %r27854, %r27855, %r27856, %r27857};
	bar.warp.sync 	-1;
	wmma.mma.sync.aligned.row.col.m32n8k16.s32.s8.s8.s32 {%r27866, %r27867, %r27868, %r27869, %r27870, %r27871, %r27872, %r27873}, {%r1, %r1, %r1, %r1}, {%r1}, {%r27858, %r27859, %r27860, %r27861, %r27862, %r27863, %r27864, %r27865};
	bar.warp.sync 	-1;
	wmma.mma.sync.aligned.row.col.m32n8k16.s32.s8.s8.s32 {%r27874, %r27875, %r27876, %r27877, %r27878, %r27879, %r27880, %r27881}, {%r1, %r1, %r1, %r1}, {%r1}, {%r27866, %r27867, %r27868, %r27869, %r27870, %r27871, %r27872, %r27873};
	bar.warp.sync 	-1;
	wmma.mma.sync.aligned.row.col.m32n8k16.s32.s8.s8.s32 {%r27882, %r27883, %r27884, %r27885, %r27886, %r27887, %r27888, %r27889}, {%r1, %r1, %r1, %r1}, {%r1}, {%r27874, %r27875, %r27876, %r27877, %r27878, %r27879, %r27880, %r27881};
	bar.warp.sync 	-1;
	wmma.mma.sync.aligned.row.col.m32n8k16.s32.s8.s8.s32 {%r27890, %r27891, %r27892, %r27893, %r27894, %r27895, %r27896, %r27897}, {%r1, %r1, %r1, %r1}, {%r1}, {%r27882, %r27883, %r27884, %r27885, %r27886, %r27887, %r27888, %r27889};
	bar.warp.sync 	-1;
	wmma.mma.sync.aligned.row.col.m32n8k16.s32.s8.s8.s32 {%r27898, %r27899, %r27900, %r27901, %r27902, %r27903, %r27904, %r27905}, {%r1, %r1, %r1, %r1}, {%r1}, {%r27890, %r27891, %r27892, %r27893, %r27894, %r27895, %r27896, %r27897};
	bar.warp.sync 	-1;
	wmma.mma.sync.aligned.row.col.m32n8k16.s32.s8.s8.s32 {%r27906, %r27907, %r27908, %r27909, %r27910, %r27911, %r27912, %r27913}, {%r1, %r1, %r1, %r1}, {%r1}, {%r27898, %r27899, %r27900, %r27901, %r27902, %r27903, %r27904, %r27905};
	bar.warp.sync 	-1;
	wmma.mma.sync.aligned.row.col.m32n8k16.s32.s8.s8.s32 {%r27914, %r27915, %r27916, %r27917, %r27918, %r27919, %r27920, %r27921}, {%r1, %r1, %r1, %r1}, {%r1}, {%r27906, %r27907, %r27908, %r27909, %r27910, %r27911, %r27912, %r27913};
	bar.warp.sync 	-1;
	wmma.mma.sync.aligned.row.col.m32n8k16.s32.s8.s8.s32 {%r27922, %r27923, %r27924, %r27925, %r27926, %r27927, %r27928, %r27929}, {%r1, %r1, %r1, %r1}, {%r1}, {%r27914, %r27915, %r27916, %r27917, %r27918, %r27919, %r27920, %r27921};
	bar.warp.sync 	-1;
	wmma.mma.sync.aligned.row.col.m32n8k16.s32.s8.s8.s32 {%r27930, %r27931, %r27932, %r27933, %r27934, %r27935, %r27936, %r27937}, {%r1, %r1, %r1, %r1}, {%r1}, {%r27922, %r27923, %r27924, %r27925, %r27926, %r27927, %r27928, %r27929};
	bar.warp.sync 	-1;
	wmma.mma.sync.aligned.row.col.m32n8k16.s32.s8.s8.s32 {%r27938, %r27939, %r27940, %r27941, %r27942, %r27943, %r27944, %r27945}, {%r1, %r1, %r1, %r1}, {%r1}, {%r27930, %r27931, %r27932, %r27933, %r27934, %r27935, %r27936, %r27937};
	bar.warp.sync 	-1;
	wmma.mma.sync.aligned.row.col.m32n8k16.s32.s8.s8.s32 {%r27946, %r27947, %r27948, %r27949, %r27950, %r27951, %r27952, %r27953}, {%r1, %r1, %r1, %r1}, {%r1}, {%r27938, %r27939, %r27940, %r27941, %r27942, %r27943, %r27944, %r27945};
	bar.warp.sync 	-1;
	wmma.mma.sync.aligned.row.col.m32n8k16.s32.s8.s8.s32 {%r27954, %r27955, %r27956, %r27957, %r27958, %r27959, %r27960, %r27961}, {%r1, %r1, %r1, %r1}, {%r1}, {%r27946, %r27947, %r27948, %r27949, %r27950, %r27951, %r27952, %r27953};
	bar.warp.sync 	-1;
	wmma.mma.sync.aligned.row.col.m32n8k16.s32.s8.s8.s32 {%r27962, %r27963, %r27964, %r27965, %r27966, %r27967, %r27968, %r27969}, {%r1, %r1, %r1, %r1}, {%r1}, {%r27954, %r27955, %r27956, %r27957, %r27958, %r27959, %r27960, %r27961};
	bar.warp.sync 	-1;
	wmma.mma.sync.aligned.row.col.m32n8k16.s32.s8.s8.s32 {%r27970, %r27971, %r27972, %r27973, %r27974, %r27975, %r27976, %r27977}, {%r1, %r1, %r1, %r1}, {%r1}, {%r27962, %r27963, %r27964, %r27965, %r27966, %r27967, %r27968, %r27969};
	bar.warp.sync 	-1;
	wmma.mma.sync.aligned.row.col.m32n8k16.s32.s8.s8.s32 {%r27978, %r27979, %r27980, %r27981, %r27982, %r27983, %r27984, %r27985}, {%r1, %r1, %r1, %r1}, {%r1}, {%r27970, %r27971, %r27972, %r27973, %r27974, %r27975, %r27976, %r27977};
	bar.warp.sync 	-1;
	wmma.mma.sync.aligned.row.col.m32n8k16.s32.s8.s8.s32 {%r27986, %r27987, %r27988, %r27989, %r27990, %r27991, %r27992, %r27993}, {%r1, %r1, %r1, %r1}, {%r1}, {%r27978, %r27979, %r27980, %r27981, %r27982, %r27983, %r27984, %r27985};
	bar.warp.sync 	-1;
	wmma.mma.sync.aligned.row.col.m32n8k16.s32.s8.s8.s32 {%r27994, %r27995, %r27996, %r27997, %r27998, %r27999, %r28000, %r28001}, {%r1, %r1, %r1, %r1}, {%r1}, {%r27986, %r27987, %r27988, %r27989, %r27990, %r27991, %r27992, %r27993};
	bar.warp.sync 	-1;
	wmma.mma.sync.aligned.row.col.m32n8k16.s32.s8.s8.s32 {%r28002, %r28003, %r28004, %r28005, %r28006, %r28007, %r28008, %r28009}, {%r1, %r1, %r1, %r1}, {%r1}, {%r27994, %r27995, %r27996, %r27997, %r27998, %r27999, %r28000, %r28001};
	bar.warp.sync 	-1;
	wmma.mma.sync.aligned.row.col.m32n8k16.s32.s8.s8.s32 {%r28010, %r28011, %r28012, %r28013, %r28014, %r28015, %r28016, %r28017}, {%r1, %r1, %r1, %r1}, {%r1}, {%r28002, %r28003, %r28004, %r28005, %r28006, %r28007, %r28008, %r28009};
	bar.warp.sync 	-1;
	wmma.mma.sync.aligned.row.col.m32n8k16.s32.s8.s8.s32 {%r28018, %r28019, %r28020, %r28021, %r28022, %r28023, %r28024, %r28025}, {%r1, %r1, %r1, %r1}, {%r1}, {%r28010, %r28011, %r28012, %r28013, %r28014, %r28015, %r28016, %r28017};
	bar.warp.sync 	-1;
	wmma.mma.sync.aligned.row.col.m32n8k16.s32.s8.s8.s32 {%r28026, %r28027, %r28028, %r28029, %r28030, %r28031, %r28032, %r28033}, {%r1, %r1, %r1, %r1}, {%r1}, {%r28018, %r28019, %r28020, %r28021, %r28022, %r28023, %r28024, %r28025};
	bar.warp.sync 	-1;
	wmma.mma.sync.aligned.row.col.m32n8k16.s32.s8.s8.s32 {%r28034, %r28035, %r28036, %r28037, %r28038, %r28039, %r28040, %r28041}, {%r1, %r1, %r1, %r1}, {%r1}, {%r28026, %r28027, %r28028, %r28029, %r28030, %r28031, %r28032, %r28033};
	bar.warp.sync 	-1;
	wmma.mma.sync.aligned.row.col.m32n8k16.s32.s8.s8.s32 {%r28042, %r28043, %r28044, %r28045, %r28046, %r28047, %r28048, %r28049}, {%r1, %r1, %r1, %r1}, {%r1}, {%r28034, %r28035, %r28036, %r28037, %r28038, %r28039, %r28040, %r28041};
	bar.warp.sync 	-1;
	wmma.mma.sync.aligned.row.col.m32n8k16.s32.s8.s8.s32 {%r28050, %r28051, %r28052, %r28053, %r28054, %r28055, %r28056, %r28057}, {%r1, %r1, %r1, %r1}, {%r1}, {%r28042, %r28043, %r28044, %r28045, %r28046, %r28047, %r28048, %r28049};
	bar.warp.sync 	-1;
	wmma.mma.sync.aligned.row.col.m32n8k16.s32.s8.s8.s32 {%r28058, %r28059, %r28060, %r28061, %r28062, %r28063, %r28064, %r28065}, {%r1, %r1, %r1, %r1}, {%r1}, {%r28050, %r28051, %r28052, %r28053, %r28054, %r28055, %r28056, %r28057};
	bar.warp.sync 	-1;
	wmma.mma.sync.aligned.row.col.m32n8k16.s32.s8.s8.s32 {%r28066, %r28067, %r28068, %r28069, %r28070, %r28071, %r28072, %r28073}, {%r1, %r1, %r1, %r1}, {%r1}, {%r28058, %r28059, %r28060, %r28061, %r28062, %r28063, %r28064, %r28065};
	bar.warp.sync 	-1;
	wmma.mma.sync.aligned.row.col.m32n8k16.s32.s8.s8.s32 {%r28074, %r28075, %r28076, %r28077, %r28078, %r28079, %r28080, %r28081}, {%r1, %r1, %r1, %r1}, {%r1}, {%r28066, %r28067, %r28068, %r28069, %r28070, %r28071, %r28072, %r28073};
	bar.warp.sync 	-1;
	wmma.mma.sync.aligned.row.col.m32n8k16.s32.s8.s8.s32 {%r28082, %r28083, %r28084, %r28085, %r28086, %r28087, %r28088, %r28089}, {%r1, %r1, %r1, %r1}, {%r1}, {%r28074, %r28075, %r28076, %r28077, %r28078, %r28079, %r28080, %r28081};
	bar.warp.sync 	-1;
	wmma.mma.sync.aligned.row.col.m32n8k16.s32.s8.s8.s32 {%r28090, %r28091, %r28092, %r28093, %r28094, %r28095, %r28096, %r28097}, {%r1, %r1, %r1, %r1}, {%r1}, {%r28082, %r28083, %r28084, %r28085, %r28086, %r28087, %r28088, %r28089};
	bar.warp.sync 	-1;
	wmma.mma.sync.aligned.row.col.m32n8k16.s32.s8.s8.s32 {%r28098, %r28099, %r28100, %r28101, %r28102, %r28103, %r28104, %r28105}, {%r1, %r1, %r1, %r1}, {%r1}, {%r28090, %r28091, %r28092, %r28093, %r28094, %r28095, %r28096, %r28097};
	bar.warp.sync 	-1;
	wmma.mma.sync.aligned.row.col.m32n8k16.s32.s8.s8.s32 {%r28106, %r28107, %r28108, %r28109, %r28110, %r28111, %r28112, %r28113}, {%r1, %r1, %r1, %r1}, {%r1}, {%r28098, %r28099, %r28100, %r28101, %r28102, %r28103, %r28104, %r28105};
	bar.warp.sync 	-1;
	wmma.mma.sync.aligned.row.col.m32n8k16.s32.s8.s8.s32 {%r28114, %r28115, %r28116, %r28117, %r28118, %r28119, %r28120, %r28121}, {%r1, %r1, %r1, %r1}, {%r1}, {%r28106, %r28107, %r28108, %r28109, %r28110, %r28111, %r28112, %r28113};
	bar.warp.sync 	-1;
	wmma.mma.sync.aligned.row.col.m32n8k16.s32.s8.s8.s32 {%r28122, %r28123, %r28124, %r28125, %r28126, %r28127, %r28128, %r28129}, {%r1, %r1, %r1, %r1}, {%r1}, {%r28114, %r28115, %r28116, %r28117, %r28118, %r28119, %r28120, %r28121};
	bar.warp.sync 	-1;
	wmma.mma.sync.aligned.row.col.m32n8k16.s32.s8.s8.s32 {%r28130, %r28131, %r28132, %r28133, %r28134, %r28135, %r28136, %r28137}, {%r1, %r1, %r1, %r1}, {%r1}, {%r28122, %r28123, %r28124, %r28125, %r28126, %r28127, %r28128, %r28129};
	bar.warp.sync 	-1;
	wmma.mma.sync.aligned.row.col.m32n8k16.s32.s8.s8.s32 {%r28138, %r28139, %r28140, %r28141, %r28142, %r28143, %r28144, %r28145}, {%r1, %r1, %r1, %r1}, {%r1}, {%r28130, %r28131, %r28132, %r28133, %r28134, %r28135, %r28136, %r28137};
	bar.warp.sync 	-1;
	wmma.mma.sync.aligned.row.col.m32n8k16.s32.s8.s8.s32 {%r28146, %r28147, %r28148, %r28149, %r28150, %r28151, %r28152, %r28153}, {%r1, %r1, %r1, %r1}, {%r1}, {%r28138, %r28139, %r28140, %r28141, %r28142, %r28143, %r28144, %r28145};
	bar.warp.sync 	-1;
	wmma.mma.sync.aligned.row.col.m32n8k16.s32.s8.s8.s32 {%r28154, %r28155, %r28156, %r28157, %r28158, %r28159, %r28160, %r28161}, {%r1, %r1, %r1, %r1}, {%r1}, {%r28146, %r28147, %r28148, %r28149, %r28150, %r28151, %r28152, %r28153};
	bar.warp.sync 	-1;
	wmma.mma.sync.aligned.row.col.m32n8k16.s32.s8.s8.s32 {%r28162, %r28163, %r28164, %r28165, %r28166, %r28167, %r28168, %r28169}, {%r1, %r1, %r1, %r1}, {%r1}, {%r28154, %r28155, %r28156, %r28157, %r28158, %r28159, %r28160, %r28161};
	bar.warp.sync 	-1;
	wmma.mma.sync.aligned.row.col.m32n8k16.s32.s8.s8.s32 {%r28170, %r28171, %r28172, %r28173, %r28174, %r28175, %r28176, %r28177}, {%r1, %r1, %r1, %r1}, {%r1}, {%r28162, %r28163, %r28164, %r28165, %r28166, %r28167, %r28168, %r28169};
	bar.warp.sync 	-1;
	wmma.mma.sync.aligned.row.col.m32n8k16.s32.s8.s8.s32 {%r28178, %r28179, %r28180, %r28181, %r28182, %r28183, %r28184, %r28185}, {%r1, %r1, %r1, %r1}, {%r1}, {%r28170, %r28171, %r28172, %r28173, %r28174, %r28175, %r28176, %r28177};
	bar.warp.sync 	-1;
	wmma.mma.sync.aligned.row.col.m32n8k16.s32.s8.s8.s32 {%r28186, %r28187, %r28188, %r28189, %r28190, %r28191, %r28192, %r28193}, {%r1, %r1, %r1, %r1}, {%r1}, {%r28178, %r28179, %r28180, %r28181, %r28182, %r28183, %r28184, %r28185};
	bar.warp.sync 	-1;
	wmma.mma.sync.aligned.row.col.m32n8k16.s32.s8.s8.s32 {%r28194, %r28195, %r28196, %r28197, %r28198, %r28199, %r28200, %r28201}, {%r1, %r1, %r1, %r1}, {%r1}, {%r28186, %r28187, %r28188, %r28189, %r28190, %r28191, %r28192, %r28193};
	bar.warp.sync 	-1;
	wmma.mma.sync.aligned.row.col.m32n8k16.s32.s8.s8.s32 {%r28202, %r28203, %r28204, %r28205, %r28206, %r28207, %r28208, %r28209}, {%r1, %r1, %r1, %r1}, {%r1}, {%r28194, %r28195, %r28196, %r28197, %r28198, %r28199, %r28200, %r28201};
	bar.warp.sync 	-1;
	wmma.mma.sync.aligned.row.col.m32n8k16.s32.s8.s8.s32 {%r28210, %r28211, %r28212, %r28213, %r28214, %r28215, %r28216, %r28217}, {%r1, %r1, %r1, %r1}, {%r1}, {%r28202, %r28203, %r28204, %r28205, %r28206, %r28207, %r28208, %r28209};
	bar.warp.sync 	-1;
	wmma.mma.sync.aligned.row.col.m32n8k16.s32.s8.s8.s32 {%r28218, %r28219, %r28220, %r28221, %r28222, %r28223, %r28224, %r28225}, {%r1, %r1, %r1, %r1}, {%r1}, {%r28210, %r28211, %r28212, %r28213, %r28214, %r28215, %r28216, %r28217};
	bar.warp.sync 	-1;
	wmma.mma.sync.aligned.row.col.m32n8k16.s32.s8.s8.s32 {%r28226, %r28227, %r28228, %r28229, %r28230, %r28231, %r28232, %r28233}, {%r1, %r1, %r1, %r1}, {%r1}, {%r28218, %r28219, %r28220, %r28221, %r28222, %r28223, %r28224, %r28225};
	bar.warp.sync 	-1;
	wmma.mma.sync.aligned.row.col.m32n8k16.s32.s8.s8.s32 {%r28234, %r28235, %r28236, %r28237, %r28238, %r28239, %r28240, %r28241}, {%r1, %r1, %r1, %r1}, {%r1}, {%r28226, %r28227, %r28228, %r28229, %r28230, %r28231, %r28232, %r28233};
	bar.warp.sync 	-1;
	wmma.mma.sync.aligned.row.col.m32n8k16.s32.s8.s8.s32 {%r28242, %r28243, %r28244, %r28245, %r28246, %r28247, %r28248, %r28249}, {%r1, %r1, %r1, %r1}, {%r1}, {%r28234, %r28235, %r28236, %r28237, %r28238, %r28239, %r28240, %r28241};
	bar.warp.sync 	-1;
	wmma.mma.sync.aligned.row.col.m32n8k16.s32.s8.s8.s32 {%r28250, %r28251, %r28252, %r28253, %r28254, %r28255, %r28256, %r28257}, {%r1, %r1, %r1, %r1}, {%r1}, {%r28242, %r28243, %r28244, %r28245, %r28246, %r28247, %r28248, %r28249};
	bar.warp.sync 	-1;
	wmma.mma.sync.aligned.row.col.m32n8k16.s32.s8.s8.s32 {%r28258, %r28259, %r28260, %r28261, %r28262, %r28263, %r28264, %r28265}, {%r1, %r1, %r1, %r1}, {%r1}, {%r28250, %r28251, %r28252, %r28253, %r28254, %r28255, %r28256, %r28257};
	bar.warp.sync 	-1;
	wmma.mma.sync.aligned.row.col.m32n8k16.s32.s8.s8.s32 {%r28266, %r28267, %r28268, %r28269, %r28270, %r28271, %r28272, %r28273}, {%r1, %r1, %r1, %r1}, {%r1}, {%r28258, %r28259, %r28260, %r28261, %r28262, %r28263, %r28264, %r28265};
	bar.warp.sync 	-1;
	wmma.mma.sync.aligned.row.col.m32n8k16.s32.s8.s8.s32 {%r28274, %r28275, %r28276, %r28277, %r28278, %r28279, %r28280, %r28281}, {%r1, %r1, %r1, %r1}, {%r1}, {%r28266, %r28267, %r28268, %r28269, %r28270, %r28271, %r28272, %r28273};
	bar.warp.sync 	-1;
	wmma.mma.sync.aligned.row.col.m32n8k16.s32.s8.s8.s32 {%r28282, %r28283, %r28284, %r28285, %r28286, %r28287, %r28288, %r28289}, {%r1, %r1, %r1, %r1}, {%r1}, {%r28274, %r28275, %r28276, %r28277, %r28278, %r28279, %r28280, %r28281};
	bar.warp.sync 	-1;
	wmma.mma.sync.aligned.row.col.m32n8k16.s32.s8.s8.s32 {%r28290, %r28291, %r28292, %r28293, %r28294, %r28295, %r28296, %r28297}, {%r1, %r1, %r1, %r1}, {%r1}, {%r28282, %r28283, %r28284, %r28285, %r28286, %r28287, %r28288, %r28289};
	bar.warp.sync 	-1;
	wmma.mma.sync.aligned.row.col.m32n8k16.s32.s8.s8.s32 {%r28298, %r28299, %r28300, %r28301, %r28302, %r28303, %r28304, %r28305}, {%r1, %r1, %r1, %r1}, {%r1}, {%r28290, %r28291, %r28292, %r28293, %r28294, %r28295, %r28296, %r28297};
	bar.warp.sync 	-1;
	wmma.mma.sync.aligned.row.col.m32n8k16.s32.s8.s8.s32 {%r28306, %r28307, %r28308, %r28309, %r28310, %r28311, %r28312, %r28313}, {%r1, %r1, %r1, %r1}, {%r1}, {%r28298, %r28299, %r28300, %r28301, %r28302, %r28303, %r28304, %r28305};
	bar.warp.sync 	-1;
	wmma.mma.sync.aligned.row.col.m32n8k16.s32.s8.s8.s32 {%r28314, %r28315, %r28316, %r28317, %r28318, %r28319, %r28320, %r28321}, {%r1, %r1, %r1, %r1}, {%r1}, {%r28306, %r28307, %r28308, %r28309, %r28310, %r28311, %r28312, %r28313};
	bar.warp.sync 	-1;
	wmma.mma.sync.aligned.row.col.m32n8k16.s32.s8.s8.s32 {%r28322, %r28323, %r28324, %r28325, %r28326, %r28327, %r28328, %r28329}, {%r1, %r1, %r1, %r1}, {%r1}, {%r28314, %r28315, %r28316, %r28317, %r28318, %r28319, %r28320, %r28321};
	bar.warp.sync 	-1;
	wmma.mma.sync.aligned.row.col.m32n8k16.s32.s8.s8.s32 {%r28330, %r28331, %r28332, %r28333, %r28334, %r28335, %r28336, %r28337}, {%r1, %r1, %r1, %r1}, {%r1}, {%r28322, %r28323, %r28324, %r28325, %r28326, %r28327, %r28328, %r28329};
	bar.warp.sync 	-1;
	wmma.mma.sync.aligned.row.col.m32n8k16.s32.s8.s8.s32 {%r28338, %r28339, %r28340, %r28341, %r28342, %r28343, %r28344, %r28345}, {%r1, %r1, %r1, %r1}, {%r1}, {%r28330, %r28331, %r28332, %r28333, %r28334, %r28335, %r28336, %r28337};
	bar.warp.sync 	-1;
	wmma.mma.sync.aligned.row.col.m32n8k16.s32.s8.s8.s32 {%r28346, %r28347, %r28348, %r28349, %r28350, %r28351, %r28352, %r28353}, {%r1, %r1, %r1, %r1}, {%r1}, {%r28338, %r28339, %r28340, %r28341, %r28342, %r28343, %r28344, %r28345};
	bar.warp.sync 	-1;
	wmma.mma.sync.aligned.row.col.m32n8k16.s32.s8.s8.s32 {%r28354, %r28355, %r28356, %r28357, %r28358, %r28359, %r28360, %r28361}, {%r1, %r1, %r1, %r1}, {%r1}, {%r28346, %r28347, %r28348, %r28349, %r28350, %r28351, %r28352, %r28353};
	bar.warp.sync 	-1;
	wmma.mma.sync.aligned.row.col.m32n8k16.s32.s8.s8.s32 {%r28362, %r28363, %r28364, %r28365, %r28366, %r28367, %r28368, %r28369}, {%r1, %r1, %r1, %r1}, {%r1}, {%r28354, %r28355, %r28356, %r28357, %r28358, %r28359, %r28360, %r28361};
	bar.warp.sync 	-1;
	wmma.mma.sync.aligned.row.col.m32n8k16.s32.s8.s8.s32 {%r28370, %r28371, %r28372, %r28373, %r28374, %r28375, %r28376, %r28377}, {%r1, %r1, %r1, %r1}, {%r1}, {%r28362, %r28363, %r28364, %r28365, %r28366, %r28367, %r28368, %r28369};
	bar.warp.sync 	-1;
	wmma.mma.sync.aligned.row.col.m32n8k16.s32.s8.s8.s32 {%r28378, %r28379, %r28380, %r28381, %r28382, %r28383, %r28384, %r28385}, {%r1, %r1, %r1, %r1}, {%r1}, {%r28370, %r28371, %r28372, %r28373, %r28374, %r28375, %r28376, %r28377};
	bar.warp.sync 	-1;
	wmma.mma.sync.aligned.row.col.m32n8k16.s32.s8.s8.s32 {%r28386, %r28387, %r28388, %r28389, %r28390, %r28391, %r28392, %r28393}, {%r1, %r1, %r1, %r1}, {%r1}, {%r28378, %r28379, %r28380, %r28381, %r28382, %r28383, %r28384, %r28385};
	bar.warp.sync 	-1;
	wmma.mma.sync.aligned.row.col.m32n8k16.s32.s8.s8.s32 {%r28394, %r28395, %r28396, %r28397, %r28398, %r28399, %r28400, %r28401}, {%r1, %r1, %r1, %r1}, {%r1}, {%r28386, %r28387, %r28388, %r28389, %r28390, %r28391, %r28392, %r28393};
	bar.warp.sync 	-1;
	wmma.mma.sync.aligned.row.col.m32n8k16.s32.s8.s8.s32 {%r28402, %r28403, %r28404, %r28405, %r28406, %r28407, %r28408, %r28409}, {%r1, %r1, %r1, %r1}, {%r1}, {%r28394, %r28395, %r28396, %r28397, %r28398, %r28399, %r28400, %r28401};
	bar.warp.sync 	-1;
	wmma.mma.sync.aligned.row.col.m32n8k16.s32.s8.s8.s32 {%r28410, %r28411, %r28412, %r28413, %r28414, %r28415, %r28416, %r28417}, {%r1, %r1, %r1, %r1}, {%r1}, {%r28402, %r28403, %r28404, %r28405, %r28406, %r28407, %r28408, %r28409};
	bar.warp.sync 	-1;
	wmma.mma.sync.aligned.row.col.m32n8k16.s32.s8.s8.s32 {%r28418, %r28419, %r28420, %r28421, %r28422, %r28423, %r28424, %r28425}, {%r1, %r1, %r1, %r1}, {%r1}, {%r28410, %r28411, %r28412, %r28413, %r28414, %r28415, %r28416, %r28417};
	bar.warp.sync 	-1;
	wmma.mma.sync.aligned.row.col.m32n8k16.s32.s8.s8.s32 {%r28426, %r28427, %r28428, %r28429, %r28430, %r28431, %r28432, %r28433}, {%r1, %r1, %r1, %r1}, {%r1}, {%r28418, %r28419, %r28420, %r28421, %r28422, %r28423, %r28424, %r28425};
	bar.warp.sync 	-1;
	wmma.mma.sync.aligned.row.col.m32n8k16.s32.s8.s8.s32 {%r28434, %r28435, %r28436, %r28437, %r28438, %r28439, %r28440, %r28441}, {%r1, %r1, %r1, %r1}, {%r1}, {%r28426, %r28427, %r28428, %r28429, %r28430, %r28431, %r28432, %r28433};
	bar.warp.sync 	-1;
	wmma.mma.sync.aligned.row.col.m32n8k16.s32.s8.s8.s32 {%r28442, %r28443, %r28444, %r28445, %r28446, %r28447, %r28448, %r28449}, {%r1, %r1, %r1, %r1}, {%r1}, {%r28434, %r28435, %r28436, %r28437, %r28438, %r28439, %r28440, %r28441};
	bar.warp.sync 	-1;
	wmma.mma.sync.aligned.row.col.m32n8k16.s32.s8.s8.s32 {%r28450, %r28451, %r28452, %r28453, %r28454, %r28455, %r28456, %r28457}, {%r1, %r1, %r1, %r1}, {%r1}, {%r28442, %r28443, %r28444, %r28445, %r28446, %r28447, %r28448, %r28449};
	bar.warp.sync 	-1;
	wmma.mma.sync.aligned.row.col.m32n8k16.s32.s8.s8.s32 {%r28458, %r28459, %r28460, %r28461, %r28462, %r28463, %r28464, %r28465}, {%r1, %r1, %r1, %r1}, {%r1}, {%r28450, %r28451, %r28452, %r28453, %r28454, %r28455, %r28456, %r28457};
	bar.warp.sync 	-1;
	wmma.mma.sync.aligned.row.col.m32n8k16.s32.s8.s8.s32 {%r28466, %r28467, %r28468, %r28469, %r28470, %r28471, %r28472, %r28473}, {%r1, %r1, %r1, %r1}, {%r1}, {%r28458, %r28459, %r28460, %r28461, %r28462, %r28463, %r28464, %r28465};
	bar.warp.sync 	-1;
	wmma.mma.sync.aligned.row.col.m32n8k16.s32.s8.s8.s32 {%r28474, %r28475, %r28476, %r28477, %r28478, %r28479, %r28480, %r28481}, {%r1, %r1, %r1, %r1}, {%r1}, {%r28466, %r28467, %r28468, %r28469, %r28470, %r28471, %r28472, %r28473};
	bar.warp.sync 	-1;
	wmma.mma.sync.aligned.row.col.m32n8k16.s32.s8.s8.s32 {%r28482, %r28483, %r28484, %r28485, %r28486, %r28487, %r28488, %r28489}, {%r1, %r1, %r1, %r1}, {%r1}, {%r28474, %r28475, %r28476, %r28477, %r28478, %r28479, %r28480, %r28481};
	bar.warp.sync 	-1;
	wmma.mma.sync.aligned.row.col.m32n8k16.s32.s8.s8.s32 {%r28490, %r28491, %r28492, %r28493, %r28494, %r28495, %r28496, %r28497}, {%r1, %r1, %r1, %r1}, {%r1}, {%r28482, %r28483, %r28484, %r28485, %r28486, %r28487, %r28488, %r28489};
	bar.warp.sync 	-1;
	wmma.mma.sync.aligned.row.col.m32n8k16.s32.s8.s8.s32 {%r28498, %r28499, %r28500, %r28501, %r28502, %r28503, %r28504, %r28505}, {%r1, %r1, %r1, %r1}, {%r1}, {%r28490, %r28491, %r28492, %r28493, %r28494, %r28495, %r28496, %r28497};
	bar.warp.sync 	-1;
	wmma.mma.sync.aligned.row.col.m32n8k16.s32.s8.s8.s32 {%r28506, %r28507, %r28508, %r28509, %r28510, %r28511, %r28512, %r28513}, {%r1, %r1, %r1, %r1}, {%r1}, {%r28498, %r28499, %r28500, %r28501, %r28502, %r28503, %r28504, %r28505};
	bar.warp.sync 	-1;
	wmma.mma.sync.aligned.row.col.m32n8k16.s32.s8.s8.s32 {%r28514, %r28515, %r28516, %r28517, %r28518, %r28519, %r28520, %r28521}, {%r1, %r1, %r1, %r1}, {%r1}, {%r28506, %r28507, %r28508, %r28509, %r28510, %r28511, %r28512, %r28513};
	bar.warp.sync 	-1;
	wmma.mma.sync.aligned.row.col.m32n8k16.s32.s8.s8.s32 {%r28522, %r28523, %r28524, %r28525, %r28526, %r28527, %r28528, %r28529}, {%r1, %r1, %r1, %r1}, {%r1}, {%r28514, %r28515, %r28516, %r28517, %r28518, %r28519, %r28520, %r28521};
	bar.warp.sync 	-1;
	wmma.mma.sync.aligned.row.col.m32n8k16.s32.s8.s8.s32 {%r28530, %r28531, %r28532, %r28533, %r28534, %r28535, %r28536, %r28537}, {%r1, %r1, %r1, %r1}, {%r1}, {%r28522, %r28523, %r28524, %r28525, %r28526, %r28527, %r28528, %r28529};
	bar.warp.sync 	-1;
	wmma.mma.sync.aligned.row.col.m32n8k16.s32.s8.s8.s32 {%r28538, %r28539, %r28540, %r28541, %r28542, %r28543, %r28544, %r28545}, {%r1, %r1, %r1, %r1}, {%r1}, {%r28530, %r28531, %r28532, %r28533, %r28534, %r28535, %r28536, %r28537};
	bar.warp.sync 	-1;
	wmma.mma.sync.aligned.row.col.m32n8k16.s32.s8.s8.s32 {%r28546, %r28547, %r28548, %r28549, %r28550, %r28551, %r28552, %r28553}, {%r1, %r1, %r1, %r1}, {%r1}, {%r28538, %r28539, %r28540, %r28541, %r28542, %r28543, %r28544, %r28545};
	bar.warp.sync 	-1;
	wmma.mma.sync.aligned.row.col.m32n8k16.s32.s8.s8.s32 {%r28554, %r28555, %r28556, %r28557, %r28558, %r28559, %r28560, %r28561}, {%r1, %r1, %r1, %r1}, {%r1}, {%r28546, %r28547, %r28548, %r28549, %r28550, %r28551, %r28552, %r28553};
	bar.warp.sync 	-1;
	wmma.mma.sync.aligned.row.col.m32n8k16.s32.s8.s8.s32 {%r28562, %r28563, %r28564, %r28565, %r28566, %r28567, %r28568, %r28569}, {%r1, %r1, %r1, %r1}, {%r1}, {%r28554, %r28555, %r28556, %r28557, %r28558, %r28559, %r28560, %r28561};
	bar.warp.sync 	-1;
	wmma.mma.sync.aligned.row.col.m32n8k16.s32.s8.s8.s32 {%r28570, %r28571, %r28572, %r28573, %r28574, %r28575, %r28576, %r28577}, {%r1, %r1, %r1, %r1}, {%r1}, {%r28562, %r28563, %r28564, %r28565, %r28566, %r28567, %r28568, %r28569};
	bar.warp.sync 	-1;
	wmma.mma.sync.aligned.row.col.m32n8k16.s32.s8.s8.s32 {%r28578, %r28579, %r28580, %r28581, %r28582, %r28583, %r28584, %r28585}, {%r1, %r1, %r1, %r1}, {%r1}, {%r28570, %r28571, %r28572, %r28573, %r28574, %r28575, %r28576, %r28577};
	bar.warp.sync 	-1;
	wmma.mma.sync.aligned.row.col.m32n8k16.s32.s8.s8.s32 {%r28586, %r28587, %r28588, %r28589, %r28590, %r28591, %r28592, %r28593}, {%r1, %r1, %r1, %r1}, {%r1}, {%r28578, %r28579, %r28580, %r28581, %r28582, %r28583, %r28584, %r28585};
	bar.warp.sync 	-1;
	wmma.mma.sync.aligned.row.col.m32n8k16.s32.s8.s8.s32 {%r28594, %r28595, %r28596, %r28597, %r28598, %r28599, %r28600, %r28601}, {%r1, %r1, %r1, %r1}, {%r1}, {%r28586, %r28587, %r28588, %r28589, %r28590, %r28591, %r28592, %r28593};
	bar.warp.sync 	-1;
	wmma.mma.sync.aligned.row.col.m32n8k16.s32.s8.s8.s32 {%r28602, %r28603, %r28604, %r28605, %r28606, %r28607, %r28608, %r28609}, {%r1, %r1, %r1, %r1}, {%r1}, {%r28594, %r28595, %r28596, %r28597, %r28598, %r28599, %r28600, %r28601};
	bar.warp.sync 	-1;
	wmma.mma.sync.aligned.row.col.m32n8k16.s32.s8.s8.s32 {%r28610, %r28611, %r28612, %r28613, %r28614, %r28615, %r28616, %r28617}, {%r1, %r1, %r1, %r1}, {%r1}, {%r28602, %r28603, %r28604, %r28605, %r28606, %r28607, %r28608, %r28609};
	bar.warp.sync 	-1;
	wmma.mma.sync.aligned.row.col.m32n8k16.s32.s8.s8.s32 {%r28618, %r28619, %r28620, %r28621, %r28622, %r28623, %r28624, %r28625}, {%r1, %r1, %r1, %r1}, {%r1}, {%r28610, %r28611, %r28612, %r28613, %r28614, %r28615, %r28616, %r28617};
	bar.warp.sync 	-1;
	wmma.mma.sync.aligned.row.col.m32n8k16.s32.s8.s8.s32 {%r28626, %r28627, %r28628, %r28629, %r28630, %r28631, %r28632, %r28633}, {%r1, %r1, %r1, %r1}, {%r1}, {%r28618, %r28619, %r28620, %r28621, %r28622, %r28623, %r28624, %r28625};
	bar.warp.sync 	-1;
	wmma.mma.sync.aligned.row.col.m32n8k16.s32.s8.s8.s32 {%r28634, %r28635, %r28636, %r28637, %r28638, %r28639, %r28640, %r28641}, {%r1, %r1, %r1, %r1}, {%r1}, {%r28626, %r28627, %r28628, %r28629, %r28630, %r28631, %r28632, %r28633};
	bar.warp.sync 	-1;
	wmma.mma.sync.aligned.row.col.m32n8k16.s32.s8.s8.s32 {%r28642, %r28643, %r28644, %r28645, %r28646, %r28647, %r28648, %r28649}, {%r1, %r1, %r1, %r1}, {%r1}, {%r28634, %r28635, %r28636, %r28637, %r28638, %r28639, %r28640, %r28641};
	bar.warp.sync 	-1;
	wmma.mma.sync.aligned.row.col.m32n8k16.s32.s8.s8.s32 {%r28650, %r28651, %r28652, %r28653, %r28654, %r28655, %r28656, %r28657}, {%r1, %r1, %r1, %r1}, {%r1}, {%r28642, %r28643, %r28644, %r28645, %r28646, %r28647, %r28648, %r28649};
	bar.warp.sync 	-1;
	wmma.mma.sync.aligned.row.col.m32n8k16.s32.s8.s8.s32 {%r28658, %r28659, %r28660, %r28661, %r28662, %r28663, %r28664, %r28665}, {%r1, %r1, %r1, %r1}, {%r1}, {%r28650, %r28651, %r28652, %r28653, %r28654, %r28655, %r28656, %r28657};
	bar.warp.sync 	-1;
	wmma.mma.sync.aligned.row.col.m32n8k16.s32.s8.s8.s32 {%r28666, %r28667, %r28668, %r28669, %r28670, %r28671, %r28672, %r28673}, {%r1, %r1, %r1, %r1}, {%r1}, {%r28658, %r28659, %r28660, %r28661, %r28662, %r28663, %r28664, %r28665};
	bar.warp.sync 	-1;
	wmma.mma.sync.aligned.row.col.m32n8k16.s32.s8.s8.s32 {%r28674, %r28675, %r28676, %r28677, %r28678, %r28679, %r28680, %r28681}, {%r1, %r1, %r1, %r1}, {%r1}, {%r28666, %r28667, %r28668, %r28669, %r28670, %r28671, %r28672, %r28673};
	bar.warp.sync 	-1;
	wmma.mma.sync.aligned.row.col.m32n8k16.s32.s8.s8.s32 {%r28682, %r28683, %r28684, %r28685, %r28686, %r28687, %r28688, %r28689}, {%r1, %r1, %r1, %r1}, {%r1}, {%r28674, %r28675, %r28676, %r28677, %r28678, %r28679, %r28680, %r28681};
	bar.warp.sync 	-1;
	wmma.mma.sync.aligned.row.col.m32n8k16.s32.s8.s8.s32 {%r28690, %r28691, %r28692, %r28693, %r28694, %r28695, %r28696, %r28697}, {%r1, %r1, %r1, %r1}, {%r1}, {%r28682, %r28683, %r28684, %r28685, %r28686, %r28687, %r28688, %r28689};
	bar.warp.sync 	-1;
	wmma.mma.sync.aligned.row.col.m32n8k16.s32.s8.s8.s32 {%r28698, %r28699, %r28700, %r28701, %r28702, %r28703, %r28704, %r28705}, {%r1, %r1, %r1, %r1}, {%r1}, {%r28690, %r28691, %r28692, %r28693, %r28694, %r28695, %r28696, %r28697};
	bar.warp.sync 	-1;
	wmma.mma.sync.aligned.row.col.m32n8k16.s32.s8.s8.s32 {%r28706, %r28707, %r28708, %r28709, %r28710, %r28711, %r28712, %r28713}, {%r1, %r1, %r1, %r1}, {%r1}, {%r28698, %r28699, %r28700, %r28701, %r28702, %r28703, %r28704, %r28705};
	bar.warp.sync 	-1;
	wmma.mma.sync.aligned.row.col.m32n8k16.s32.s8.s8.s32 {%r28714, %r28715, %r28716, %r28717, %r28718, %r28719, %r28720, %r28721}, {%r1, %r1, %r1, %r1}, {%r1}, {%r28706, %r28707, %r28708, %r28709, %r28710, %r28711, %r28712, %r28713};
	bar.warp.sync 	-1;
	wmma.mma.sync.aligned.row.col.m32n8k16.s32.s8.s8.s32 {%r28722, %r28723, %r28724, %r28725, %r28726, %r28727, %r28728, %r28729}, {%r1, %r1, %r1, %r1}, {%r1}, {%r28714, %r28715, %r28716, %r28717, %r28718, %r28719, %r28720, %r28721};
	bar.warp.sync 	-1;
	wmma.mma.sync.aligned.row.col.m32n8k16.s32.s8.s8.s32 {%r28730, %r28731, %r28732, %r28733, %r28734, %r28735, %r28736, %r28737}, {%r1, %r1, %r1, %r1}, {%r1}, {%r28722, %r28723, %r28724, %r28725, %r28726, %r28727, %r28728, %r28729};
	bar.warp.sync 	-1;
	wmma.mma.sync.aligned.row.col.m32n8k16.s32.s8.s8.s32 {%r28738, %r28739, %r28740, %r28741, %r28742, %r28743, %r28744, %r28745}, {%r1, %r1, %r1, %r1}, {%r1}, {%r28730, %r28731, %r28732, %r28733, %r28734, %r28735, %r28736, %r28737};
	bar.warp.sync 	-1;
	wmma.mma.sync.aligned.row.col.m32n8k16.s32.s8.s8.s32 {%r28746, %r28747, %r28748, %r28749, %r28750, %r28751, %r28752, %r28753}, {%r1, %r1, %r1, %r1}, {%r1}, {%r28738, %r28739, %r28740, %r28741, %r28742, %r28743, %r28744, %r28745};
	bar.warp.sync 	-1;
	wmma.mma.sync.aligned.row.col.m32n8k16.s32.s8.s8.s32 {%r28754, %r28755, %r28756, %r28757, %r28758, %r28759, %r28760, %r28761}, {%r1, %r1, %r1, %r1}, {%r1}, {%r28746, %r28747, %r28748, %r28749, %r28750, %r28751, %r28752, %r28753};
	bar.warp.sync 	-1;
	wmma.mma.sync.aligned.row.col.m32n8k16.s32.s8.s8.s32 {%r28762, %r28763, %r28764, %r28765, %r28766, %r28767, %r28768, %r28769}, {%r1, %r1, %r1, %r1}, {%r1}, {%r28754, %r28755, %r28756, %r28757, %r28758, %r28759, %r28760, %r28761};
	bar.warp.sync 	-1;
	wmma.mma.sync.aligned.row.col.m32n8k16.s32.s8.s8.s32 {%r28770, %r28771, %r28772, %r28773, %r28774, %r28775, %r28776, %r28777}, {%r1, %r1, %r1, %r1}, {%r1}, {%r28762, %r28763, %r28764, %r28765, %r28766, %r28767, %r28768, %r28769};
	bar.warp.sync 	-1;
	wmma.mma.sync.aligned.row.col.m32n8k16.s32.s8.s8.s32 {%r28778, %r28779, %r28780, %r28781, %r28782, %r28783, %r28784, %r28785}, {%r1, %r1, %r1, %r1}, {%r1}, {%r28770, %r28771, %r28772, %r28773, %r28774, %r28775, %r28776, %r28777};
	bar.warp.sync 	-1;
	wmma.mma.sync.aligned.row.col.m32n8k16.s32.s8.s8.s32 {%r28786, %r28787, %r28788, %r28789, %r28790, %r28791, %r28792, %r28793}, {%r1, %r1, %r1, %r1}, {%r1}, {%r28778, %r28779, %r28780, %r28781, %r28782, %r28783, %r28784, %r28785};
	bar.warp.sync 	-1;
	wmma.mma.sync.aligned.row.col.m32n8k16.s32.s8.s8.s32 {%r28794, %r28795, %r28796, %r28797, %r28798, %r28799, %r28800, %r28801}, {%r1, %r1, %r1, %r1}, {%r1}, {%r28786, %r28787, %r28788, %r28789, %r28790, %r28791, %r28792, %r28793};
	bar.warp.sync 	-1;
	wmma.mma.sync.aligned.row.col.m32n8k16.s32.s8.s8.s32 {%r28802, %r28803, %r28804, %r28805, %r28806, %r28807, %r28808, %r28809}, {%r1, %r1, %r1, %r1}, {%r1}, {%r28794, %r28795, %r28796, %r28797, %r28798, %r28799, %r28800, %r28801};
	bar.warp.sync 	-1;
	wmma.mma.sync.aligned.row.col.m32n8k16.s32.s8.s8.s32 {%r28810, %r28811, %r28812, %r28813, %r28814, %r28815, %r28816, %r28817}, {%r1, %r1, %r1, %r1}, {%r1}, {%r28802, %r28803, %r28804, %r28805, %r28806, %r28807, %r28808, %r28809};
	bar.warp.sync 	-1;
	wmma.mma.sync.aligned.row.col.m32n8k16.s32.s8.s8.s32 {%r28818, %r28819, %r28820, %r28821, %r28822, %r28823, %r28824, %r28825}, {%r1, %r1, %r1, %r1}, {%r1}, {%r28810, %r28811, %r28812, %r28813, %r28814, %r28815, %r28816, %r28817};
	bar.warp.sync 	-1;
	wmma.mma.sync.aligned.row.col.m32n8k16.s32.s8.s8.s32 {%r28826, %r28827, %r28828, %r28829, %r28830, %r28831, %r28832, %r28833}, {%r1, %r1, %r1, %r1}, {%r1}, {%r28818, %r28819, %r28820, %r28821, %r28822, %r28823, %r28824, %r28825};
	bar.warp.sync 	-1;
	wmma.mma.sync.aligned.row.col.m32n8k16.s32.s8.s8.s32 {%r28834, %r28835, %r28836, %r28837, %r28838, %r28839, %r28840, %r28841}, {%r1, %r1, %r1, %r1}, {%r1}, {%r28826, %r28827, %r28828, %r28829, %r28830, %r28831, %r28832, %r28833};
	bar.warp.sync 	-1;
	wmma.mma.sync.aligned.row.col.m32n8k16.s32.s8.s8.s32 {%r28842, %r28843, %r28844, %r28845, %r28846, %r28847, %r28848, %r28849}, {%r1, %r1, %r1, %r1}, {%r1}, {%r28834, %r28835, %r28836, %r28837, %r28838, %r28839, %r28840, %r28841};
	bar.warp.sync 	-1;
	wmma.mma.sync.aligned.row.col.m32n8k16.s32.s8.s8.s32 {%r28850, %r28851, %r28852, %r28853, %r28854, %r28855, %r28856, %r28857}, {%r1, %r1, %r1, %r1}, {%r1}, {%r28842, %r28843, %r28844, %r28845, %r28846, %r28847, %r28848, %r28849};
	bar.warp.sync 	-1;
	wmma.mma.sync.aligned.row.col.m32n8k16.s32.s8.s8.s32 {%r28858, %r28859, %r28860, %r28861, %r28862, %r28863, %r28864, %r28865}, {%r1, %r1, %r1, %r1}, {%r1}, {%r28850, %r28851, %r28852, %r28853, %r28854, %r28855, %r28856, %r28857};
	bar.warp.sync 	-1;
	wmma.mma.sync.aligned.row.col.m32n8k16.s32.s8.s8.s32 {%r28866, %r28867, %r28868, %r28869, %r28870, %r28871, %r28872, %r28873}, {%r1, %r1, %r1, %r1}, {%r1}, {%r28858, %r28859, %r28860, %r28861, %r28862, %r28863, %r28864, %r28865};
	bar.warp.sync 	-1;
	wmma.mma.sync.aligned.row.col.m32n8k16.s32.s8.s8.s32 {%r28874, %r28875, %r28876, %r28877, %r28878, %r28879, %r28880, %r28881}, {%r1, %r1, %r1, %r1}, {%r1}, {%r28866, %r28867, %r28868, %r28869, %r28870, %r28871, %r28872, %r28873};
	bar.warp.sync 	-1;
	wmma.mma.sync.aligned.row.col.m32n8k16.s32.s8.s8.s32 {%r28882, %r28883, %r28884, %r28885, %r28886, %r28887, %r28888, %r28889}, {%r1, %r1, %r1, %r1}, {%r1}, {%r28874, %r28875, %r28876, %r28877, %r28878, %r28879, %r28880, %r28881};
	bar.warp.sync 	-1;
	wmma.mma.sync.aligned.row.col.m32n8k16.s32.s8.s8.s32 {%r28890, %r28891, %r28892, %r28893, %r28894, %r28895, %r28896, %r28897}, {%r1, %r1, %r1, %r1}, {%r1}, {%r28882, %r28883, %r28884, %r28885, %r28886, %r28887, %r28888, %r28889};
	bar.warp.sync 	-1;
	wmma.mma.sync.aligned.row.col.m32n8k16.s32.s8.s8.s32 {%r28898, %r28899, %r28900, %r28901, %r28902, %r28903, %r28904, %r28905}, {%r1, %r1, %r1, %r1}, {%r1}, {%r28890, %r28891, %r28892, %r28893, %r28894, %r28895, %r28896, %r28897};
	bar.warp.sync 	-1;
	wmma.mma.sync.aligned.row.col.m32n8k16.s32.s8.s8.s32 {%r28906, %r28907, %r28908, %r28909, %r28910, %r28911, %r28912, %r28913}, {%r1, %r1, %r1, %r1}, {%r1}, {%r28898, %r28899, %r28900, %r28901, %r28902, %r28903, %r28904, %r28905};
	bar.warp.sync 	-1;
	wmma.mma.sync.aligned.row.col.m32n8k16.s32.s8.s8.s32 {%r28914, %r28915, %r28916, %r28917, %r28918, %r28919, %r28920, %r28921}, {%r1, %r1, %r1, %r1}, {%r1}, {%r28906, %r28907, %r28908, %r28909, %r28910, %r28911, %r28912, %r28913};
	bar.warp.sync 	-1;
	wmma.mma.sync.aligned.row.col.m32n8k16.s32.s8.s8.s32 {%r28922, %r28923, %r28924, %r28925, %r28926, %r28927, %r28928, %r28929}, {%r1, %r1, %r1, %r1}, {%r1}, {%r28914, %r28915, %r28916, %r28917, %r28918, %r28919, %r28920, %r28921};
	bar.warp.sync 	-1;
	wmma.mma.sync.aligned.row.col.m32n8k16.s32.s8.s8.s32 {%r28930, %r28931, %r28932, %r28933, %r28934, %r28935, %r28936, %r28937}, {%r1, %r1, %r1, %r1}, {%r1}, {%r28922, %r28923, %r28924, %r28925, %r28926, %r28927, %r28928, %r28929};
	bar.warp.sync 	-1;
	wmma.mma.sync.aligned.row.col.m32n8k16.s32.s8.s8.s32 {%r28938, %r28939, %r28940, %r28941, %r28942, %r28943, %r28944, %r28945}, {%r1, %r1, %r1, %r1}, {%r1}, {%r28930, %r28931, %r28932, %r28933, %r28934, %r28935, %r28936, %r28937};
	bar.warp.sync 	-1;
	wmma.mma.sync.aligned.row.col.m32n8k16.s32.s8.s8.s32 {%r28946, %r28947, %r28948, %r28949, %r28950, %r28951, %r28952, %r28953}, {%r1, %r1, %r1, %r1}, {%r1}, {%r28938, %r28939, %r28940, %r28941, %r28942, %r28943, %r28944, %r28945};
	bar.warp.sync 	-1;
	wmma.mma.sync.aligned.row.col.m32n8k16.s32.s8.s8.s32 {%r28954, %r28955, %r28956, %r28957, %r28958, %r28959, %r28960, %r28961}, {%r1, %r1, %r1, %r1}, {%r1}, {%r28946, %r28947, %r28948, %r28949, %r28950, %r28951, %r28952, %r28953};
	bar.warp.sync 	-1;
	wmma.mma.sync.aligned.row.col.m32n8k16.s32.s8.s8.s32 {%r28962, %r28963, %r28964, %r28965, %r28966, %r28967, %r28968, %r28969}, {%r1, %r1, %r1, %r1}, {%r1}, {%r28954, %r28955, %r28956, %r28957, %r28958, %r28959, %r28960, %r28961};
	bar.warp.sync 	-1;
	wmma.mma.sync.aligned.row.col.m32n8k16.s32.s8.s8.s32 {%r28970, %r28971, %r28972, %r28973, %r28974, %r28975, %r28976, %r28977}, {%r1, %r1, %r1, %r1}, {%r1}, {%r28962, %r28963, %r28964, %r28965, %r28966, %r28967, %r28968, %r28969};
	bar.warp.sync 	-1;
	wmma.mma.sync.aligned.row.col.m32n8k16.s32.s8.s8.s32 {%r28978, %r28979, %r28980, %r28981, %r28982, %r28983, %r28984, %r28985}, {%r1, %r1, %r1, %r1}, {%r1}, {%r28970, %r28971, %r28972, %r28973, %r28974, %r28975, %r28976, %r28977};
	bar.warp.sync 	-1;
	wmma.mma.sync.aligned.row.col.m32n8k16.s32.s8.s8.s32 {%r28986, %r28987, %r28988, %r28989, %r28990, %r28991, %r28992, %r28993}, {%r1, %r1, %r1, %r1}, {%r1}, {%r28978, %r28979, %r28980, %r28981, %r28982, %r28983, %r28984, %r28985};
	bar.warp.sync 	-1;
	wmma.mma.sync.aligned.row.col.m32n8k16.s32.s8.s8.s32 {%r28994, %r28995, %r28996, %r28997, %r28998, %r28999, %r29000, %r29001}, {%r1, %r1, %r1, %r1}, {%r1}, {%r28986, %r28987, %r28988, %r28989, %r28990, %r28991, %r28992, %r28993};
	bar.warp.sync 	-1;
	wmma.mma.sync.aligned.row.col.m32n8k16.s32.s8.s8.s32 {%r29002, %r29003, %r29004, %r29005, %r29006, %r29007, %r29008, %r29009}, {%r1, %r1, %r1, %r1}, {%r1}, {%r28994, %r28995, %r28996, %r28997, %r28998, %r28999, %r29000, %r29001};
	bar.warp.sync 	-1;
	wmma.mma.sync.aligned.row.col.m32n8k16.s32.s8.s8.s32 {%r29010, %r29011, %r29012, %r29013, %r29014, %r29015, %r29016, %r29017}, {%r1, %r1, %r1, %r1}, {%r1}, {%r29002, %r29003, %r29004, %r29005, %r29006, %r29007, %r29008, %r29009};
	bar.warp.sync 	-1;
	wmma.mma.sync.aligned.row.col.m32n8k16.s32.s8.s8.s32 {%r29018, %r29019, %r29020, %r29021, %r29022, %r29023, %r29024, %r29025}, {%r1, %r1, %r1, %r1}, {%r1}, {%r29010, %r29011, %r29012, %r29013, %r29014, %r29015, %r29016, %r29017};
	bar.warp.sync 	-1;
	wmma.mma.sync.aligned.row.col.m32n8k16.s32.s8.s8.s32 {%r29026, %r29027, %r29028, %r29029, %r29030, %r29031, %r29032, %r29033}, {%r1, %r1, %r1, %r1}, {%r1}, {%r29018, %r29019, %r29020, %r29021, %r29022, %r29023, %r29024, %r29025};
	bar.warp.sync 	-1;
	wmma.mma.sync.aligned.row.col.m32n8k16.s32.s8.s8.s32 {%r29034, %r29035, %r29036, %r29037, %r29038, %r29039, %r29040, %r29041}, {%r1, %r1, %r1, %r1}, {%r1}, {%r29026, %r29027, %r29028, %r29029, %r29030, %r29031, %r29032, %r29033};
	bar.warp.sync 	-1;
	wmma.mma.sync.aligned.row.col.m32n8k16.s32.s8.s8.s32 {%r29042, %r29043, %r29044, %r29045, %r29046, %r29047, %r29048, %r29049}, {%r1, %r1, %r1, %r1}, {%r1}, {%r29034, %r29035, %r29036, %r29037, %r29038, %r29039, %r29040, %r29041};
	bar.warp.sync 	-1;
	wmma.mma.sync.aligned.row.col.m32n8k16.s32.s8.s8.s32 {%r29050, %r29051, %r29052, %r29053, %r29054, %r29055, %r29056, %r29057}, {%r1, %r1, %r1, %r1}, {%r1}, {%r29042, %r29043, %r29044, %r29045, %r29046, %r29047, %r29048, %r29049};
	bar.warp.sync 	-1;
	wmma.mma.sync.aligned.row.col.m32n8k16.s32.s8.s8.s32 {%r29058, %r29059, %r29060, %r29061, %r29062, %r29063, %r29064, %r29065}, {%r1, %r1, %r1, %r1}, {%r1}, {%r29050, %r29051, %r29052, %r29053, %r29054, %r29055, %r29056, %r29057};
	bar.warp.sync 	-1;
	wmma.mma.sync.aligned.row.col.m32n8k16.s32.s8.s8.s32 {%r29066, %r29067, %r29068, %r29069, %r29070, %r29071, %r29072, %r29073}, {%r1, %r1, %r1, %r1}, {%r1}, {%r29058, %r29059, %r29060, %r29061, %r29062, %r29063, %r29064, %r29065};
	bar.warp.sync 	-1;
	wmma.mma.sync.aligned.row.col.m32n8k16.s32.s8.s8.s32 {%r29074, %r29075, %r29076, %r29077, %r29078, %r29079, %r29080, %r29081}, {%r1, %r1, %r1, %r1}, {%r1}, {%r29066, %r29067, %r29068, %r29069, %r29070, %r29071, %r29072, %r29073};
	bar.warp.sync 	-1;
	wmma.mma.sync.aligned.row.col.m32n8k16.s32.s8.s8.s32 {%r29082, %r29083, %r29084, %r29085, %r29086, %r29087, %r29088, %r29089}, {%r1, %r1, %r1, %r1}, {%r1}, {%r29074, %r29075, %r29076, %r29077, %r29078, %r29079, %r29080, %r29081};
	bar.warp.sync 	-1;
	wmma.mma.sync.aligned.row.col.m32n8k16.s32.s8.s8.s32 {%r29090, %r29091, %r29092, %r29093, %r29094, %r29095, %r29096, %r29097}, {%r1, %r1, %r1, %r1}, {%r1}, {%r29082, %r29083, %r29084, %r29085, %r29086, %r29087, %r29088, %r29089};
	bar.warp.sync 	-1;
	wmma.mma.sync.aligned.row.col.m32n8k16.s32.s8.s8.s32 {%r29098, %r29099, %r29100, %r29101, %r29102, %r29103, %r29104, %r29105}, {%r1, %r1, %r1, %r1}, {%r1}, {%r29090, %r29091, %r29092, %r29093, %r29094, %r29095, %r29096, %r29097};
	bar.warp.sync 	-1;
	wmma.mma.sync.aligned.row.col.m32n8k16.s32.s8.s8.s32 {%r29106, %r29107, %r29108, %r29109, %r29110, %r29111, %r29112, %r29113}, {%r1, %r1, %r1, %r1}, {%r1}, {%r29098, %r29099, %r29100, %r29101, %r29102, %r29103, %r29104, %r29105};
	bar.warp.sync 	-1;
	wmma.mma.sync.aligned.row.col.m32n8k16.s32.s8.s8.s32 {%r29114, %r29115, %r29116, %r29117, %r29118, %r29119, %r29120, %r29121}, {%r1, %r1, %r1, %r1}, {%r1}, {%r29106, %r29107, %r29108, %r29109, %r29110, %r29111, %r29112, %r29113};
	bar.warp.sync 	-1;
	wmma.mma.sync.aligned.row.col.m32n8k16.s32.s8.s8.s32 {%r29122, %r29123, %r29124, %r29125, %r29126, %r29127, %r29128, %r29129}, {%r1, %r1, %r1, %r1}, {%r1}, {%r29114, %r29115, %r29116, %r29117, %r29118, %r29119, %r29120, %r29121};
	bar.warp.sync 	-1;
	wmma.mma.sync.aligned.row.col.m32n8k16.s32.s8.s8.s32 {%r29130, %r29131, %r29132, %r29133, %r29134, %r29135, %r29136, %r29137}, {%r1, %r1, %r1, %r1}, {%r1}, {%r29122, %r29123, %r29124, %r29125, %r29126, %r29127, %r29128, %r29129};
	bar.warp.sync 	-1;
	wmma.mma.sync.aligned.row.col.m32n8k16.s32.s8.s8.s32 {%r29138, %r29139, %r29140, %r29141, %r29142, %r29143, %r29144, %r29145}, {%r1, %r1, %r1, %r1}, {%r1}, {%r29130, %r29131, %r29132, %r29133, %r29134, %r29135, %r29136, %r29137};
	bar.warp.sync 	-1;
	wmma.mma.sync.aligned.row.col.m32n8k16.s32.s8.s8.s32 {%r29146, %r29147, %r29148, %r29149, %r29150, %r29151, %r29152, %r29153}, {%r1, %r1, %r1, %r1}, {%r1}, {%r29138, %r29139, %r29140, %r29141, %r29142, %r29143, %r29144, %r29145};
	bar.warp.sync 	-1;
	wmma.mma.sync.aligned.row.col.m32n8k16.s32.s8.s8.s32 {%r29154, %r29155, %r29156, %r29157, %r29158, %r29159, %r29160, %r29161}, {%r1, %r1, %r1, %r1}, {%r1}, {%r29146, %r29147, %r29148, %r29149, %r29150, %r29151, %r29152, %r29153};
	bar.warp.sync 	-1;
	wmma.mma.sync.aligned.row.col.m32n8k16.s32.s8.s8.s32 {%r29162, %r29163, %r29164, %r29165, %r29166, %r29167, %r29168, %r29169}, {%r1, %r1, %r1, %r1}, {%r1}, {%r29154, %r29155, %r29156, %r29157, %r29158, %r29159, %r29160, %r29161};
	bar.warp.sync 	-1;
	wmma.mma.sync.aligned.row.col.m32n8k16.s32.s8.s8.s32 {%r29170, %r29171, %r29172, %r29173, %r29174, %r29175, %r29176, %r29177}, {%r1, %r1, %r1, %r1}, {%r1}, {%r29162, %r29163, %r29164, %r29165, %r29166, %r29167, %r29168, %r29169};
	bar.warp.sync 	-1;
	wmma.mma.sync.aligned.row.col.m32n8k16.s32.s8.s8.s32 {%r29178, %r29179, %r29180, %r29181, %r29182, %r29183, %r29184, %r29185}, {%r1, %r1, %r1, %r1}, {%r1}, {%r29170, %r29171, %r29172, %r29173, %r29174, %r29175, %r29176, %r29177};
	bar.warp.sync 	-1;
	wmma.mma.sync.aligned.row.col.m32n8k16.s32.s8.s8.s32 {%r29186, %r29187, %r29188, %r29189, %r29190, %r29191, %r29192, %r29193}, {%r1, %r1, %r1, %r1}, {%r1}, {%r29178, %r29179, %r29180, %r29181, %r29182, %r29183, %r29184, %r29185};
	bar.warp.sync 	-1;
	wmma.mma.sync.aligned.row.col.m32n8k16.s32.s8.s8.s32 {%r29194, %r29195, %r29196, %r29197, %r29198, %r29199, %r29200, %r29201}, {%r1, %r1, %r1, %r1}, {%r1}, {%r29186, %r29187, %r29188, %r29189, %r29190, %r29191, %r29192, %r29193};
	bar.warp.sync 	-1;
	wmma.mma.sync.aligned.row.col.m32n8k16.s32.s8.s8.s32 {%r29202, %r29203, %r29204, %r29205, %r29206, %r29207, %r29208, %r29209}, {%r1, %r1, %r1, %r1}, {%r1}, {%r29194, %r29195, %r29196, %r29197, %r29198, %r29199, %r29200, %r29201};
	bar.warp.sync 	-1;
	wmma.mma.sync.aligned.row.col.m32n8k16.s32.s8.s8.s32 {%r29210, %r29211, %r29212, %r29213, %r29214, %r29215, %r29216, %r29217}, {%r1, %r1, %r1, %r1}, {%r1}, {%r29202, %r29203, %r29204, %r29205, %r29206, %r29207, %r29208, %r29209};
	bar.warp.sync 	-1;
	wmma.mma.sync.aligned.row.col.m32n8k16.s32.s8.s8.s32 {%r29218, %r29219, %r29220, %r29221, %r29222, %r29223, %r29224, %r29225}, {%r1, %r1, %r1, %r1}, {%r1}, {%r29210, %r29211, %r29212, %r29213, %r29214, %r29215, %r29216, %r29217};
	bar.warp.sync 	-1;
	wmma.mma.sync.aligned.row.col.m32n8k16.s32.s8.s8.s32 {%r29226, %r29227, %r29228, %r29229, %r29230, %r29231, %r29232, %r29233}, {%r1, %r1, %r1, %r1}, {%r1}, {%r29218, %r29219, %r29220, %r29221, %r29222, %r29223, %r29224, %r29225};
	bar.warp.sync 	-1;
	wmma.mma.sync.aligned.row.col.m32n8k16.s32.s8.s8.s32 {%r29234, %r29235, %r29236, %r29237, %r29238, %r29239, %r29240, %r29241}, {%r1, %r1, %r1, %r1}, {%r1}, {%r29226, %r29227, %r29228, %r29229, %r29230, %r29231, %r29232, %r29233};
	bar.warp.sync 	-1;
	wmma.mma.sync.aligned.row.col.m32n8k16.s32.s8.s8.s32 {%r29242, %r29243, %r29244, %r29245, %r29246, %r29247, %r29248, %r29249}, {%r1, %r1, %r1, %r1}, {%r1}, {%r29234, %r29235, %r29236, %r29237, %r29238, %r29239, %r29240, %r29241};
	bar.warp.sync 	-1;
	wmma.mma.sync.aligned.row.col.m32n8k16.s32.s8.s8.s32 {%r29250, %r29251, %r29252, %r29253, %r29254, %r29255, %r29256, %r29257}, {%r1, %r1, %r1, %r1}, {%r1}, {%r29242, %r29243, %r29244, %r29245, %r29246, %r29247, %r29248, %r29249};
	bar.warp.sync 	-1;
	wmma.mma.sync.aligned.row.col.m32n8k16.s32.s8.s8.s32 {%r29258, %r29259, %r29260, %r29261, %r29262, %r29263, %r29264, %r29265}, {%r1, %r1, %r1, %r1}, {%r1}, {%r29250, %r29251, %r29252, %r29253, %r29254, %r29255, %r29256, %r29257};
	bar.warp.sync 	-1;
	wmma.mma.sync.aligned.row.col.m32n8k16.s32.s8.s8.s32 {%r29266, %r29267, %r29268, %r29269, %r29270, %r29271, %r29272, %r29273}, {%r1, %r1, %r1, %r1}, {%r1}, {%r29258, %r29259, %r29260, %r29261, %r29262, %r29263, %r29264, %r29265};
	bar.warp.sync 	-1;
	wmma.mma.sync.aligned.row.col.m32n8k16.s32.s8.s8.s32 {%r29274, %r29275, %r29276, %r29277, %r29278, %r29279, %r29280, %r29281}, {%r1, %r1, %r1, %r1}, {%r1}, {%r29266, %r29267, %r29268, %r29269, %r29270, %r29271, %r29272, %r29273};
	bar.warp.sync 	-1;
	wmma.mma.sync.aligned.row.col.m32n8k16.s32.s8.s8.s32 {%r29282, %r29283, %r29284, %r29285, %r29286, %r29287, %r29288, %r29289}, {%r1, %r1, %r1, %r1}, {%r1}, {%r29274, %r29275, %r29276, %r29277, %r29278, %r29279, %r29280, %r29281};
	bar.warp.sync 	-1;
	wmma.mma.sync.aligned.row.col.m32n8k16.s32.s8.s8.s32 {%r29290, %r29291, %r29292, %r29293, %r29294, %r29295, %r29296, %r29297}, {%r1, %r1, %r1, %r1}, {%r1}, {%r29282, %r29283, %r29284, %r29285, %r29286, %r29287, %r29288, %r29289};
	bar.warp.sync 	-1;
	wmma.mma.sync.aligned.row.col.m32n8k16.s32.s8.s8.s32 {%r29298, %r29299, %r29300, %r29301, %r29302, %r29303, %r29304, %r29305}, {%r1, %r1, %r1, %r1}, {%r1}, {%r29290, %r29291, %r29292, %r29293, %r29294, %r29295, %r29296, %r29297};
	bar.warp.sync 	-1;
	wmma.mma.sync.aligned.row.col.m32n8k16.s32.s8.s8.s32 {%r29306, %r29307, %r29308, %r29309, %r29310, %r29311, %r29312, %r29313}, {%r1, %r1, %r1, %r1}, {%r1}, {%r29298, %r29299, %r29300, %r29301, %r29302, %r29303, %r29304, %r29305};
	bar.warp.sync 	-1;
	wmma.mma.sync.aligned.row.col.m32n8k16.s32.s8.s8.s32 {%r29314, %r29315, %r29316, %r29317, %r29318, %r29319, %r29320, %r29321}, {%r1, %r1, %r1, %r1}, {%r1}, {%r29306, %r29307, %r29308, %r29309, %r29310, %r29311, %r29312, %r29313};
	bar.warp.sync 	-1;
	wmma.mma.sync.aligned.row.col.m32n8k16.s32.s8.s8.s32 {%r29322, %r29323, %r29324, %r29325, %r29326, %r29327, %r29328, %r29329}, {%r1, %r1, %r1, %r1}, {%r1}, {%r29314, %r29315, %r29316, %r29317, %r29318, %r29319, %r29320, %r29321};
	bar.warp.sync 	-1;
	wmma.mma.sync.aligned.row.col.m32n8k16.s32.s8.s8.s32 {%r29330, %r29331, %r29332, %r29333, %r29334, %r29335, %r29336, %r29337}, {%r1, %r1, %r1, %r1}, {%r1}, {%r29322, %r29323, %r29324, %r29325, %r29326, %r29327, %r29328, %r29329};
	bar.warp.sync 	-1;
	wmma.mma.sync.aligned.row.col.m32n8k16.s32.s8.s8.s32 {%r29338, %r29339, %r29340, %r29341, %r29342, %r29343, %r29344, %r29345}, {%r1, %r1, %r1, %r1}, {%r1}, {%r29330, %r29331, %r29332, %r29333, %r29334, %r29335, %r29336, %r29337};
	bar.warp.sync 	-1;
	wmma.mma.sync.aligned.row.col.m32n8k16.s32.s8.s8.s32 {%r29346, %r29347, %r29348, %r29349, %r29350, %r29351, %r29352, %r29353}, {%r1, %r1, %r1, %r1}, {%r1}, {%r29338, %r29339, %r29340, %r29341, %r29342, %r29343, %r29344, %r29345};
	bar.warp.sync 	-1;
	wmma.mma.sync.aligned.row.col.m32n8k16.s32.s8.s8.s32 {%r29354, %r29355, %r29356, %r29357, %r29358, %r29359, %r29360, %r29361}, {%r1, %r1, %r1, %r1}, {%r1}, {%r29346, %r29347, %r29348, %r29349, %r29350, %r29351, %r29352, %r29353};
	bar.warp.sync 	-1;
	wmma.mma.sync.aligned.row.col.m32n8k16.s32.s8.s8.s32 {%r29362, %r29363, %r29364, %r29365, %r29366, %r29367, %r29368, %r29369}, {%r1, %r1, %r1, %r1}, {%r1}, {%r29354, %r29355, %r29356, %r29357, %r29358, %r29359, %r29360, %r29361};
	bar.warp.sync 	-1;
	wmma.mma.sync.aligned.row.col.m32n8k16.s32.s8.s8.s32 {%r29370, %r29371, %r29372, %r29373, %r29374, %r29375, %r29376, %r29377}, {%r1, %r1, %r1, %r1}, {%r1}, {%r29362, %r29363, %r29364, %r29365, %r29366, %r29367, %r29368, %r29369};
	bar.warp.sync 	-1;
	wmma.mma.sync.aligned.row.col.m32n8k16.s32.s8.s8.s32 {%r29378, %r29379, %r29380, %r29381, %r29382, %r29383, %r29384, %r29385}, {%r1, %r1, %r1, %r1}, {%r1}, {%r29370, %r29371, %r29372, %r29373, %r29374, %r29375, %r29376, %r29377};
	bar.warp.sync 	-1;
	wmma.mma.sync.aligned.row.col.m32n8k16.s32.s8.s8.s32 {%r29386, %r29387, %r29388, %r29389, %r29390, %r29391, %r29392, %r29393}, {%r1, %r1, %r1, %r1}, {%r1}, {%r29378, %r29379, %r29380, %r29381, %r29382, %r29383, %r29384, %r29385};
	bar.warp.sync 	-1;
	wmma.mma.sync.aligned.row.col.m32n8k16.s32.s8.s8.s32 {%r29394, %r29395, %r29396, %r29397, %r29398, %r29399, %r29400, %r29401}, {%r1, %r1, %r1, %r1}, {%r1}, {%r29386, %r29387, %r29388, %r29389, %r29390, %r29391, %r29392, %r29393};
	bar.warp.sync 	-1;
	wmma.mma.sync.aligned.row.col.m32n8k16.s32.s8.s8.s32 {%r29402, %r29403, %r29404, %r29405, %r29406, %r29407, %r29408, %r29409}, {%r1, %r1, %r1, %r1}, {%r1}, {%r29394, %r29395, %r29396, %r29397, %r29398, %r29399, %r29400, %r29401};
	bar.warp.sync 	-1;
	wmma.mma.sync.aligned.row.col.m32n8k16.s32.s8.s8.s32 {%r29410, %r29411, %r29412, %r29413, %r29414, %r29415, %r29416, %r29417}, {%r1, %r1, %r1, %r1}, {%r1}, {%r29402, %r29403, %r29404, %r29405, %r29406, %r29407, %r29408, %r29409};
	bar.warp.sync 	-1;
	wmma.mma.sync.aligned.row.col.m32n8k16.s32.s8.s8.s32 {%r29418, %r29419, %r29420, %r29421, %r29422, %r29423, %r29424, %r29425}, {%r1, %r1, %r1, %r1}, {%r1}, {%r29410, %r29411, %r29412, %r29413, %r29414, %r29415, %r29416, %r29417};
	bar.warp.sync 	-1;
	wmma.mma.sync.aligned.row.col.m32n8k16.s32.s8.s8.s32 {%r29426, %r29427, %r29428, %r29429, %r29430, %r29431, %r29432, %r29433}, {%r1, %r1, %r1, %r1}, {%r1}, {%r29418, %r29419, %r29420, %r29421, %r29422, %r29423, %r29424, %r29425};
	bar.warp.sync 	-1;
	wmma.mma.sync.aligned.row.col.m32n8k16.s32.s8.s8.s32 {%r29434, %r29435, %r29436, %r29437, %r29438, %r29439, %r29440, %r29441}, {%r1, %r1, %r1, %r1}, {%r1}, {%r29426, %r29427, %r29428, %r29429, %r29430, %r29431, %r29432, %r29433};
	bar.warp.sync 	-1;
	wmma.mma.sync.aligned.row.col.m32n8k16.s32.s8.s8.s32 {%r29442, %r29443, %r29444, %r29445, %r29446, %r29447, %r29448, %r29449}, {%r1, %r1, %r1, %r1}, {%r1}, {%r29434, %r29435, %r29436, %r29437, %r29438, %r29439, %r29440, %r29441};
	bar.warp.sync 	-1;
	wmma.mma.sync.aligned.row.col.m32n8k16.s32.s8.s8.s32 {%r29450, %r29451, %r29452, %r29453, %r29454, %r29455, %r29456, %r29457}, {%r1, %r1, %r1, %r1}, {%r1}, {%r29442, %r29443, %r29444, %r29445, %r29446, %r29447, %r29448, %r29449};
	bar.warp.sync 	-1;
	wmma.mma.sync.aligned.row.col.m32n8k16.s32.s8.s8.s32 {%r29458, %r29459, %r29460, %r29461, %r29462, %r29463, %r29464, %r29465}, {%r1, %r1, %r1, %r1}, {%r1}, {%r29450, %r29451, %r29452, %r29453, %r29454, %r29455, %r29456, %r29457};
	bar.warp.sync 	-1;
	wmma.mma.sync.aligned.row.col.m32n8k16.s32.s8.s8.s32 {%r29466, %r29467, %r29468, %r29469, %r29470, %r29471, %r29472, %r29473}, {%r1, %r1, %r1, %r1}, {%r1}, {%r29458, %r29459, %r29460, %r29461, %r29462, %r29463, %r29464, %r29465};
	bar.warp.sync 	-1;
	wmma.mma.sync.aligned.row.col.m32n8k16.s32.s8.s8.s32 {%r29474, %r29475, %r29476, %r29477, %r29478, %r29479, %r29480, %r29481}, {%r1, %r1, %r1, %r1}, {%r1}, {%r29466, %r29467, %r29468, %r29469, %r29470, %r29471, %r29472, %r29473};
	bar.warp.sync 	-1;
	wmma.mma.sync.aligned.row.col.m32n8k16.s32.s8.s8.s32 {%r29482, %r29483, %r29484, %r29485, %r29486, %r29487, %r29488, %r29489}, {%r1, %r1, %r1, %r1}, {%r1}, {%r29474, %r29475, %r29476, %r29477, %r29478, %r29479, %r29480, %r29481};
	bar.warp.sync 	-1;
	wmma.mma.sync.aligned.row.col.m32n8k16.s32.s8.s8.s32 {%r29490, %r29491, %r29492, %r29493, %r29494, %r29495, %r29496, %r29497}, {%r1, %r1, %r1, %r1}, {%r1}, {%r29482, %r29483, %r29484, %r29485, %r29486, %r29487, %r29488, %r29489};
	bar.warp.sync 	-1;
	wmma.mma.sync.aligned.row.col.m32n8k16.s32.s8.s8.s32 {%r29498, %r29499, %r29500, %r29501, %r29502, %r29503, %r29504, %r29505}, {%r1, %r1, %r1, %r1}, {%r1}, {%r29490, %r29491, %r29492, %r29493, %r29494, %r29495, %r29496, %r29497};
	bar.warp.sync 	-1;
	wmma.mma.sync.aligned.row.col.m32n8k16.s32.s8.s8.s32 {%r29506, %r29507, %r29508, %r29509, %r29510, %r29511, %r29512, %r29513}, {%r1, %r1, %r1, %r1}, {%r1}, {%r29498, %r29499, %r29500, %r29501, %r29502, %r29503, %r29504, %r29505};
	bar.warp.sync 	-1;
	wmma.mma.sync.aligned.row.col.m32n8k16.s32.s8.s8.s32 {%r29514, %r29515, %r29516, %r29517, %r29518, %r29519, %r29520, %r29521}, {%r1, %r1, %r1, %r1}, {%r1}, {%r29506, %r29507, %r29508, %r29509, %r29510, %r29511, %r29512, %r29513};
	bar.warp.sync 	-1;
	wmma.mma.sync.aligned.row.col.m32n8k16.s32.s8.s8.s32 {%r29522, %r29523, %r29524, %r29525, %r29526, %r29527, %r29528, %r29529}, {%r1, %r1, %r1, %r1}, {%r1}, {%r29514, %r29515, %r29516, %r29517, %r29518, %r29519, %r29520, %r29521};
	bar.warp.sync 	-1;
	wmma.mma.sync.aligned.row.col.m32n8k16.s32.s8.s8.s32 {%r29530, %r29531, %r29532, %r29533, %r29534, %r29535, %r29536, %r29537}, {%r1, %r1, %r1, %r1}, {%r1}, {%r29522, %r29523, %r29524, %r29525, %r29526, %r29527, %r29528, %r29529};
	bar.warp.sync 	-1;
	wmma.mma.sync.aligned.row.col.m32n8k16.s32.s8.s8.s32 {%r29538, %r29539, %r29540, %r29541, %r29542, %r29543, %r29544, %r29545}, {%r1, %r1, %r1, %r1}, {%r1}, {%r29530, %r29531, %r29532, %r29533, %r29534, %r29535, %r29536, %r29537};
	bar.warp.sync 	-1;
	wmma.mma.sync.aligned.row.col.m32n8k16.s32.s8.s8.s32 {%r29546, %r29547, %r29548, %r29549, %r29550, %r29551, %r29552, %r29553}, {%r1, %r1, %r1, %r1}, {%r1}, {%r29538, %r29539, %r29540, %r29541, %r29542, %r29543, %r29544, %r29545};
	bar.warp.sync 	-1;
	wmma.mma.sync.aligned.row.col.m32n8k16.s32.s8.s8.s32 {%r29554, %r29555, %r29556, %r29557, %r29558, %r29559, %r29560, %r29561}, {%r1, %r1, %r1, %r1}, {%r1}, {%r29546, %r29547, %r29548, %r29549, %r29550, %r29551, %r29552, %r29553};
	bar.warp.sync 	-1;
	wmma.mma.sync.aligned.row.col.m32n8k16.s32.s8.s8.s32 {%r29562, %r29563, %r29564, %r29565, %r29566, %r29567, %r29568, %r29569}, {%r1, %r1, %r1, %r1}, {%r1}, {%r29554, %r29555, %r29556, %r29557, %r29558, %r29559, %r29560, %r29561};
	bar.warp.sync 	-1;
	wmma.mma.sync.aligned.row.col.m32n8k16.s32.s8.s8.s32 {%r29570, %r29571, %r29572, %r29573, %r29574, %r29575, %r29576, %r29577}, {%r1, %r1, %r1, %r1}, {%r1}, {%r29562, %r29563, %r29564, %r29565, %r29566, %r29567, %r29568, %r29569};
	bar.warp.sync 	-1;
	wmma.mma.sync.aligned.row.col.m32n8k16.s32.s8.s8.s32 {%r29578, %r29579, %r29580, %r29581, %r29582, %r29583, %r29584, %r29585}, {%r1, %r1, %r1, %r1}, {%r1}, {%r29570, %r29571, %r29572, %r29573, %r29574, %r29575, %r29576, %r29577};
	bar.warp.sync 	-1;
	wmma.mma.sync.aligned.row.col.m32n8k16.s32.s8.s8.s32 {%r29586, %r29587, %r29588, %r29589, %r29590, %r29591, %r29592, %r29593}, {%r1, %r1, %r1, %r1}, {%r1}, {%r29578, %r29579, %r29580, %r29581, %r29582, %r29583, %r29584, %r29585};
	bar.warp.sync 	-1;
	wmma.mma.sync.aligned.row.col.m32n8k16.s32.s8.s8.s32 {%r29594, %r29595, %r29596, %r29597, %r29598, %r29599, %r29600, %r29601}, {%r1, %r1, %r1, %r1}, {%r1}, {%r29586, %r29587, %r29588, %r29589, %r29590, %r29591, %r29592, %r29593};
	bar.warp.sync 	-1;
	wmma.mma.sync.aligned.row.col.m32n8k16.s32.s8.s8.s32 {%r29602, %r29603, %r29604, %r29605, %r29606, %r29607, %r29608, %r29609}, {%r1, %r1, %r1, %r1}, {%r1}, {%r29594, %r29595, %r29596, %r29597, %r29598, %r29599, %r29600, %r29601};
	bar.warp.sync 	-1;
	wmma.mma.sync.aligned.row.col.m32n8k16.s32.s8.s8.s32 {%r29610, %r29611, %r29612, %r29613, %r29614, %r29615, %r29616, %r29617}, {%r1, %r1, %r1, %r1}, {%r1}, {%r29602, %r29603, %r29604, %r29605, %r29606, %r29607, %r29608, %r29609};
	bar.warp.sync 	-1;
	wmma.mma.sync.aligned.row.col.m32n8k16.s32.s8.s8.s32 {%r29618, %r29619, %r29620, %r29621, %r29622, %r29623, %r29624, %r29625}, {%r1, %r1, %r1, %r1}, {%r1}, {%r29610, %r29611, %r29612, %r29613, %r29614, %r29615, %r29616, %r29617};
	bar.warp.sync 	-1;
	wmma.mma.sync.aligned.row.col.m32n8k16.s32.s8.s8.s32 {%r29626, %r29627, %r29628, %r29629, %r29630, %r29631, %r29632, %r29633}, {%r1, %r1, %r1, %r1}, {%r1}, {%r29618, %r29619, %r29620, %r29621, %r29622, %r29623, %r29624, %r29625};
	bar.warp.sync 	-1;
	wmma.mma.sync.aligned.row.col.m32n8k16.s32.s8.s8.s32 {%r29634, %r29635, %r29636, %r29637, %r29638, %r29639, %r29640, %r29641}, {%r1, %r1, %r1, %r1}, {%r1}, {%r29626, %r29627, %r29628, %r29629, %r29630, %r29631, %r29632, %r29633};
	bar.warp.sync 	-1;
	wmma.mma.sync.aligned.row.col.m32n8k16.s32.s8.s8.s32 {%r29642, %r29643, %r29644, %r29645, %r29646, %r29647, %r29648, %r29649}, {%r1, %r1, %r1, %r1}, {%r1}, {%r29634, %r29635, %r29636, %r29637, %r29638, %r29639, %r29640, %r29641};
	bar.warp.sync 	-1;
	wmma.mma.sync.aligned.row.col.m32n8k16.s32.s8.s8.s32 {%r29650, %r29651, %r29652, %r29653, %r29654, %r29655, %r29656, %r29657}, {%r1, %r1, %r1, %r1}, {%r1}, {%r29642, %r29643, %r29644, %r29645, %r29646, %r29647, %r29648, %r29649};
	bar.warp.sync 	-1;
	wmma.mma.sync.aligned.row.col.m32n8k16.s32.s8.s8.s32 {%r29658, %r29659, %r29660, %r29661, %r29662, %r29663, %r29664, %r29665}, {%r1, %r1, %r1, %r1}, {%r1}, {%r29650, %r29651, %r29652, %r29653, %r29654, %r29655, %r29656, %r29657};
	bar.warp.sync 	-1;
	wmma.mma.sync.aligned.row.col.m32n8k16.s32.s8.s8.s32 {%r29666, %r29667, %r29668, %r29669, %r29670, %r29671, %r29672, %r29673}, {%r1, %r1, %r1, %r1}, {%r1}, {%r29658, %r29659, %r29660, %r29661, %r29662, %r29663, %r29664, %r29665};
	bar.warp.sync 	-1;
	wmma.mma.sync.aligned.row.col.m32n8k16.s32.s8.s8.s32 {%r29674, %r29675, %r29676, %r29677, %r29678, %r29679, %r29680, %r29681}, {%r1, %r1, %r1, %r1}, {%r1}, {%r29666, %r29667, %r29668, %r29669, %r29670, %r29671, %r29672, %r29673};
	bar.warp.sync 	-1;
	wmma.mma.sync.aligned.row.col.m32n8k16.s32.s8.s8.s32 {%r29682, %r29683, %r29684, %r29685, %r29686, %r29687, %r29688, %r29689}, {%r1, %r1, %r1, %r1}, {%r1}, {%r29674, %r29675, %r29676, %r29677, %r29678, %r29679, %r29680, %r29681};
	bar.warp.sync 	-1;
	wmma.mma.sync.aligned.row.col.m32n8k16.s32.s8.s8.s32 {%r29690, %r29691, %r29692, %r29693, %r29694, %r29695, %r29696, %r29697}, {%r1, %r1, %r1, %r1}, {%r1}, {%r29682, %r29683, %r29684, %r29685, %r29686, %r29687, %r29688, %r29689};
	bar.warp.sync 	-1;
	wmma.mma.sync.aligned.row.col.m32n8k16.s32.s8.s8.s32 {%r29698, %r29699, %r29700, %r29701, %r29702, %r29703, %r29704, %r29705}, {%r1, %r1, %r1, %r1}, {%r1}, {%r29690, %r29691, %r29692, %r29693, %r29694, %r29695, %r29696, %r29697};
	bar.warp.sync 	-1;
	wmma.mma.sync.aligned.row.col.m32n8k16.s32.s8.s8.s32 {%r29706, %r29707, %r29708, %r29709, %r29710, %r29711, %r29712, %r29713}, {%r1, %r1, %r1, %r1}, {%r1}, {%r29698, %r29699, %r29700, %r29701, %r29702, %r29703, %r29704, %r29705};
	bar.warp.sync 	-1;
	wmma.mma.sync.aligned.row.col.m32n8k16.s32.s8.s8.s32 {%r29714, %r29715, %r29716, %r29717, %r29718, %r29719, %r29720, %r29721}, {%r1, %r1, %r1, %r1}, {%r1}, {%r29706, %r29707, %r29708, %r29709, %r29710, %r29711, %r29712, %r29713};
	bar.warp.sync 	-1;
	wmma.mma.sync.aligned.row.col.m32n8k16.s32.s8.s8.s32 {%r29722, %r29723, %r29724, %r29725, %r29726, %r29727, %r29728, %r29729}, {%r1, %r1, %r1, %r1}, {%r1}, {%r29714, %r29715, %r29716, %r29717, %r29718, %r29719, %r29720, %r29721};
	bar.warp.sync 	-1;
	wmma.mma.sync.aligned.row.col.m32n8k16.s32.s8.s8.s32 {%r29730, %r29731, %r29732, %r29733, %r29734, %r29735, %r29736, %r29737}, {%r1, %r1, %r1, %r1}, {%r1}, {%r29722, %r29723, %r29724, %r29725, %r29726, %r29727, %r29728, %r29729};
	bar.warp.sync 	-1;
	wmma.mma.sync.aligned.row.col.m32n8k16.s32.s8.s8.s32 {%r29738, %r29739, %r29740, %r29741, %r29742, %r29743, %r29744, %r29745}, {%r1, %r1, %r1, %r1}, {%r1}, {%r29730, %r29731, %r29732, %r29733, %r29734, %r29735, %r29736, %r29737};
	bar.warp.sync 	-1;
	wmma.mma.sync.aligned.row.col.m32n8k16.s32.s8.s8.s32 {%r29746, %r29747, %r29748, %r29749, %r29750, %r29751, %r29752, %r29753}, {%r1, %r1, %r1, %r1}, {%r1}, {%r29738, %r29739, %r29740, %r29741, %r29742, %r29743, %r29744, %r29745};
	bar.warp.sync 	-1;
	wmma.mma.sync.aligned.row.col.m32n8k16.s32.s8.s8.s32 {%r29754, %r29755, %r29756, %r29757, %r29758, %r29759, %r29760, %r29761}, {%r1, %r1, %r1, %r1}, {%r1}, {%r29746, %r29747, %r29748, %r29749, %r29750, %r29751, %r29752, %r29753};
	bar.warp.sync 	-1;
	wmma.mma.sync.aligned.row.col.m32n8k16.s32.s8.s8.s32 {%r29762, %r29763, %r29764, %r29765, %r29766, %r29767, %r29768, %r29769}, {%r1, %r1, %r1, %r1}, {%r1}, {%r29754, %r29755, %r29756, %r29757, %r29758, %r29759, %r29760, %r29761};
	bar.warp.sync 	-1;
	wmma.mma.sync.aligned.row.col.m32n8k16.s32.s8.s8.s32 {%r29770, %r29771, %r29772, %r29773, %r29774, %r29775, %r29776, %r29777}, {%r1, %r1, %r1, %r1}, {%r1}, {%r29762, %r29763, %r29764, %r29765, %r29766, %r29767, %r29768, %r29769};
	bar.warp.sync 	-1;
	wmma.mma.sync.aligned.row.col.m32n8k16.s32.s8.s8.s32 {%r29778, %r29779, %r29780, %r29781, %r29782, %r29783, %r29784, %r29785}, {%r1, %r1, %r1, %r1}, {%r1}, {%r29770, %r29771, %r29772, %r29773, %r29774, %r29775, %r29776, %r29777};
	bar.warp.sync 	-1;
	wmma.mma.sync.aligned.row.col.m32n8k16.s32.s8.s8.s32 {%r29786, %r29787, %r29788, %r29789, %r29790, %r29791, %r29792, %r29793}, {%r1, %r1, %r1, %r1}, {%r1}, {%r29778, %r29779, %r29780, %r29781, %r29782, %r29783, %r29784, %r29785};
	bar.warp.sync 	-1;
	wmma.mma.sync.aligned.row.col.m32n8k16.s32.s8.s8.s32 {%r29794, %r29795, %r29796, %r29797, %r29798, %r29799, %r29800, %r29801}, {%r1, %r1, %r1, %r1}, {%r1}, {%r29786, %r29787, %r29788, %r29789, %r29790, %r29791, %r29792, %r29793};
	bar.warp.sync 	-1;
	wmma.mma.sync.aligned.row.col.m32n8k16.s32.s8.s8.s32 {%r29802, %r29803, %r29804, %r29805, %r29806, %r29807, %r29808, %r29809}, {%r1, %r1, %r1, %r1}, {%r1}, {%r29794, %r29795, %r29796, %r29797, %r29798, %r29799, %r29800, %r29801};
	bar.warp.sync 	-1;
	wmma.mma.sync.aligned.row.col.m32n8k16.s32.s8.s8.s32 {%r29810, %r29811, %r29812, %r29813, %r29814, %r29815, %r29816, %r29817}, {%r1, %r1, %r1, %r1}, {%r1}, {%r29802, %r29803, %r29804, %r29805, %r29806, %r29807, %r29808, %r29809};
	bar.warp.sync 	-1;
	wmma.mma.sync.aligned.row.col.m32n8k16.s32.s8.s8.s32 {%r29818, %r29819, %r29820, %r29821, %r29822, %r29823, %r29824, %r29825}, {%r1, %r1, %r1, %r1}, {%r1}, {%r29810, %r29811, %r29812, %r29813, %r29814, %r29815, %r29816, %r29817};
	bar.warp.sync 	-1;
	wmma.mma.sync.aligned.row.col.m32n8k16.s32.s8.s8.s32 {%r29826, %r29827, %r29828, %r29829, %r29830, %r29831, %r29832, %r29833}, {%r1, %r1, %r1, %r1}, {%r1}, {%r29818, %r29819, %r29820, %r29821, %r29822, %r29823, %r29824, %r29825};
	bar.warp.sync 	-1;
	wmma.mma.sync.aligned.row.col.m32n8k16.s32.s8.s8.s32 {%r29834, %r29835, %r29836, %r29837, %r29838, %r29839, %r29840, %r29841}, {%r1, %r1, %r1, %r1}, {%r1}, {%r29826, %r29827, %r29828, %r29829, %r29830, %r29831, %r29832, %r29833};
	bar.warp.sync 	-1;
	wmma.mma.sync.aligned.row.col.m32n8k16.s32.s8.s8.s32 {%r29842, %r29843, %r29844, %r29845, %r29846, %r29847, %r29848, %r29849}, {%r1, %r1, %r1, %r1}, {%r1}, {%r29834, %r29835, %r29836, %r29837, %r29838, %r29839, %r29840, %r29841};
	bar.warp.sync 	-1;
	wmma.mma.sync.aligned.row.col.m32n8k16.s32.s8.s8.s32 {%r29850, %r29851, %r29852, %r29853, %r29854, %r29855, %r29856, %r29857}, {%r1, %r1, %r1, %r1}, {%r1}, {%r29842, %r29843, %r29844, %r29845, %r29846, %r29847, %r29848, %r29849};
	bar.warp.sync 	-1;
	wmma.mma.sync.aligned.row.col.m32n8k16.s32.s8.s8.s32 {%r29858, %r29859, %r29860, %r29861, %r29862, %r29863, %r29864, %r29865}, {%r1, %r1, %r1, %r1}, {%r1}, {%r29850, %r29851, %r29852, %r29853, %r29854, %r29855, %r29856, %r29857};
	bar.warp.sync 	-1;
	wmma.mma.sync.aligned.row.col.m32n8k16.s32.s8.s8.s32 {%r29866, %r29867, %r29868, %r29869, %r29870, %r29871, %r29872, %r29873}, {%r1, %r1, %r1, %r1}, {%r1}, {%r29858, %r29859, %r29860, %r29861, %r29862, %r29863, %r29864, %r29865};
	bar.warp.sync 	-1;
	wmma.mma.sync.aligned.row.col.m32n8k16.s32.s8.s8.s32 {%r29874, %r29875, %r29876, %r29877, %r29878, %r29879, %r29880, %r29881}, {%r1, %r1, %r1, %r1}, {%r1}, {%r29866, %r29867, %r29868, %r29869, %r29870, %r29871, %r29872, %r29873};
	bar.warp.sync 	-1;
	wmma.mma.sync.aligned.row.col.m32n8k16.s32.s8.s8.s32 {%r29882, %r29883, %r29884, %r29885, %r29886, %r29887, %r29888, %r29889}, {%r1, %r1, %r1, %r1}, {%r1}, {%r29874, %r29875, %r29876, %r29877, %r29878, %r29879, %r29880, %r29881};
	bar.warp.sync 	-1;
	wmma.mma.sync.aligned.row.col.m32n8k16.s32.s8.s8.s32 {%r29890, %r29891, %r29892, %r29893, %r29894, %r29895, %r29896, %r29897}, {%r1, %r1, %r1, %r1}, {%r1}, {%r29882, %r29883, %r29884, %r29885, %r29886, %r29887, %r29888, %r29889};
	bar.warp.sync 	-1;
	wmma.mma.sync.aligned.row.col.m32n8k16.s32.s8.s8.s32 {%r29898, %r29899, %r29900, %r29901, %r29902, %r29903, %r29904, %r29905}, {%r1, %r1, %r1, %r1}, {%r1}, {%r29890, %r29891, %r29892, %r29893, %r29894, %r29895, %r29896, %r29897};
	bar.warp.sync 	-1;
	wmma.mma.sync.aligned.row.col.m32n8k16.s32.s8.s8.s32 {%r29906, %r29907, %r29908, %r29909, %r29910, %r29911, %r29912, %r29913}, {%r1, %r1, %r1, %r1}, {%r1}, {%r29898, %r29899, %r29900, %r29901, %r29902, %r29903, %r29904, %r29905};
	bar.warp.sync 	-1;
	wmma.mma.sync.aligned.row.col.m32n8k16.s32.s8.s8.s32 {%r29914, %r29915, %r29916, %r29917, %r29918, %r29919, %r29920, %r29921}, {%r1, %r1, %r1, %r1}, {%r1}, {%r29906, %r29907, %r29908, %r29909, %r29910, %r29911, %r29912, %r29913};
	bar.warp.sync 	-1;
	wmma.mma.sync.aligned.row.col.m32n8k16.s32.s8.s8.s32 {%r29922, %r29923, %r29924, %r29925, %r29926, %r29927, %r29928, %r29929}, {%r1, %r1, %r1, %r1}, {%r1}, {%r29914, %r29915, %r29916, %r29917, %r29918, %r29919, %r29920, %r29921};
	bar.warp.sync 	-1;
	wmma.mma.sync.aligned.row.col.m32n8k16.s32.s8.s8.s32 {%r29930, %r29931, %r29932, %r29933, %r29934, %r29935, %r29936, %r29937}, {%r1, %r1, %r1, %r1}, {%r1}, {%r29922, %r29923, %r29924, %r29925, %r29926, %r29927, %r29928, %r29929};
	bar.warp.sync 	-1;
	wmma.mma.sync.aligned.row.col.m32n8k16.s32.s8.s8.s32 {%r29938, %r29939, %r29940, %r29941, %r29942, %r29943, %r29944, %r29945}, {%r1, %r1, %r1, %r1}, {%r1}, {%r29930, %r29931, %r29932, %r29933, %r29934, %r29935, %r29936, %r29937};
	bar.warp.sync 	-1;
	wmma.mma.sync.aligned.row.col.m32n8k16.s32.s8.s8.s32 {%r29946, %r29947, %r29948, %r29949, %r29950, %r29951, %r29952, %r29953}, {%r1, %r1, %r1, %r1}, {%r1}, {%r29938, %r29939, %r29940, %r29941, %r29942, %r29943, %r29944, %r29945};
	bar.warp.sync 	-1;
	wmma.mma.sync.aligned.row.col.m32n8k16.s32.s8.s8.s32 {%r29954, %r29955, %r29956, %r29957, %r29958, %r29959, %r29960, %r29961}, {%r1, %r1, %r1, %r1}, {%r1}, {%r29946, %r29947, %r29948, %r29949, %r29950, %r29951, %r29952, %r29953};
	bar.warp.sync 	-1;
	wmma.mma.sync.aligned.row.col.m32n8k16.s32.s8.s8.s32 {%r29962, %r29963, %r29964, %r29965, %r29966, %r29967, %r29968, %r29969}, {%r1, %r1, %r1, %r1}, {%r1}, {%r29954, %r29955, %r29956, %r29957, %r29958, %r29959, %r29960, %r29961};
	bar.warp.sync 	-1;
	wmma.mma.sync.aligned.row.col.m32n8k16.s32.s8.s8.s32 {%r29970, %r29971, %r29972, %r29973, %r29974, %r29975, %r29976, %r29977}, {%r1, %r1, %r1, %r1}, {%r1}, {%r29962, %r29963, %r29964, %r29965, %r29966, %r29967, %r29968, %r29969};
	bar.warp.sync 	-1;
	wmma.mma.sync.aligned.row.col.m32n8k16.s32.s8.s8.s32 {%r29978, %r29979, %r29980, %r29981, %r29982, %r29983, %r29984, %r29985}, {%r1, %r1, %r1, %r1}, {%r1}, {%r29970, %r29971, %r29972, %r29973, %r29974, %r29975, %r29976, %r29977};
	bar.warp.sync 	-1;
	wmma.mma.sync.aligned.row.col.m32n8k16.s32.s8.s8.s32 {%r29986, %r29987, %r29988, %r29989, %r29990, %r29991, %r29992, %r29993}, {%r1, %r1, %r1, %r1}, {%r1}, {%r29978, %r29979, %r29980, %r29981, %r29982, %r29983, %r29984, %r29985};
	bar.warp.sync 	-1;
	wmma.mma.sync.aligned.row.col.m32n8k16.s32.s8.s8.s32 {%r29994, %r29995, %r29996, %r29997, %r29998, %r29999, %r30000, %r30001}, {%r1, %r1, %r1, %r1}, {%r1}, {%r29986, %r29987, %r29988, %r29989, %r29990, %r29991, %r29992, %r29993};
	bar.warp.sync 	-1;
	wmma.mma.sync.aligned.row.col.m32n8k16.s32.s8.s8.s32 {%r30002, %r30003, %r30004, %r30005, %r30006, %r30007, %r30008, %r30009}, {%r1, %r1, %r1, %r1}, {%r1}, {%r29994, %r29995, %r29996, %r29997, %r29998, %r29999, %r30000, %r30001};
	bar.warp.sync 	-1;
	wmma.mma.sync.aligned.row.col.m32n8k16.s32.s8.s8.s32 {%r30010, %r30011, %r30012, %r30013, %r30014, %r30015, %r30016, %r30017}, {%r1, %r1, %r1, %r1}, {%r1}, {%r30002, %r30003, %r30004, %r30005, %r30006, %r30007, %r30008, %r30009};
	bar.warp.sync 	-1;
	wmma.mma.sync.aligned.row.col.m32n8k16.s32.s8.s8.s32 {%r30018, %r30019, %r30020, %r30021, %r30022, %r30023, %r30024, %r30025}, {%r1, %r1, %r1, %r1}, {%r1}, {%r30010, %r30011, %r30012, %r30013, %r30014, %r30015, %r30016, %r30017};
	bar.warp.sync 	-1;
	wmma.mma.sync.aligned.row.col.m32n8k16.s32.s8.s8.s32 {%r30026, %r30027, %r30028, %r30029, %r30030, %r30031, %r30032, %r30033}, {%r1, %r1, %r1, %r1}, {%r1}, {%r30018, %r30019, %r30020, %r30021, %r30022, %r30023, %r30024, %r30025};
	bar.warp.sync 	-1;
	wmma.mma.sync.aligned.row.col.m32n8k16.s32.s8.s8.s32 {%r30034, %r30035, %r30036, %r30037, %r30038, %r30039, %r30040, %r30041}, {%r1, %r1, %r1, %r1}, {%r1}, {%r30026, %r30027, %r30028, %r30029, %r30030, %r30031, %r30032, %r30033};
	bar.warp.sync 	-1;
	wmma.mma.sync.aligned.row.col.m32n8k16.s32.s8.s8.s32 {%r30042, %r30043, %r30044, %r30045, %r30046, %r30047, %r30048, %r30049}, {%r1, %r1, %r1, %r1}, {%r1}, {%r30034, %r30035, %r30036, %r30037, %r30038, %r30039, %r30040, %r30041};
	bar.warp.sync 	-1;
	wmma.mma.sync.aligned.row.col.m32n8k16.s32.s8.s8.s32 {%r30050, %r30051, %r30052, %r30053, %r30054, %r30055, %r30056, %r30057}, {%r1, %r1, %r1, %r1}, {%r1}, {%r30042, %r30043, %r30044, %r30045, %r30046, %r30047, %r30048, %r30049};
	bar.warp.sync 	-1;
	wmma.mma.sync.aligned.row.col.m32n8k16.s32.s8.s8.s32 {%r30058, %r30059, %r30060, %r30061, %r30062, %r30063, %r30064, %r30065}, {%r1, %r1, %r1, %r1}, {%r1}, {%r30050, %r30051, %r30052, %r30053, %r30054, %r30055, %r30056, %r30057};
	bar.warp.sync 	-1;
	wmma.mma.sync.aligned.row.col.m32n8k16.s32.s8.s8.s32 {%r30066, %r30067, %r30068, %r30069, %r30070, %r30071, %r30072, %r30073}, {%r1, %r1, %r1, %r1}, {%r1}, {%r30058, %r30059, %r30060, %r30061, %r30062, %r30063, %r30064, %r30065};
	bar.warp.sync 	-1;
	wmma.mma.sync.aligned.row.col.m32n8k16.s32.s8.s8.s32 {%r30074, %r30075, %r30076, %r30077, %r30078, %r30079, %r30080, %r30081}, {%r1, %r1, %r1, %r1}, {%r1}, {%r30066, %r30067, %r30068, %r30069, %r30070, %r30071, %r30072, %r30073};
	bar.warp.sync 	-1;
	wmma.mma.sync.aligned.row.col.m32n8k16.s32.s8.s8.s32 {%r30082, %r30083, %r30084, %r30085, %r30086, %r30087, %r30088, %r30089}, {%r1, %r1, %r1, %r1}, {%r1}, {%r30074, %r30075, %r30076, %r30077, %r30078, %r30079, %r30080, %r30081};
	bar.warp.sync 	-1;
	wmma.mma.sync.aligned.row.col.m32n8k16.s32.s8.s8.s32 {%r30090, %r30091, %r30092, %r30093, %r30094, %r30095, %r30096, %r30097}, {%r1, %r1, %r1, %r1}, {%r1}, {%r30082, %r30083, %r30084, %r30085, %r30086, %r30087, %r30088, %r30089};
	bar.warp.sync 	-1;
	wmma.mma.sync.aligned.row.col.m32n8k16.s32.s8.s8.s32 {%r30098, %r30099, %r30100, %r30101, %r30102, %r30103, %r30104, %r30105}, {%r1, %r1, %r1, %r1}, {%r1}, {%r30090, %r30091, %r30092, %r30093, %r30094, %r30095, %r30096, %r30097};
	bar.warp.sync 	-1;
	wmma.mma.sync.aligned.row.col.m32n8k16.s32.s8.s8.s32 {%r30106, %r30107, %r30108, %r30109, %r30110, %r30111, %r30112, %r30113}, {%r1, %r1, %r1, %r1}, {%r1}, {%r30098, %r30099, %r30100, %r30101, %r30102, %r30103, %r30104, %r30105};
	bar.warp.sync 	-1;
	wmma.mma.sync.aligned.row.col.m32n8k16.s32.s8.s8.s32 {%r30114, %r30115, %r30116, %r30117, %r30118, %r30119, %r30120, %r30121}, {%r1, %r1, %r1, %r1}, {%r1}, {%r30106, %r30107, %r30108, %r30109, %r30110, %r30111, %r30112, %r30113};
	bar.warp.sync 	-1;
	wmma.mma.sync.aligned.row.col.m32n8k16.s32.s8.s8.s32 {%r30122, %r30123, %r30124, %r30125, %r30126, %r30127, %r30128, %r30129}, {%r1, %r1, %r1, %r1}, {%r1}, {%r30114, %r30115, %r30116, %r30117, %r30118, %r30119, %r30120, %r30121};
	bar.warp.sync 	-1;
	wmma.mma.sync.aligned.row.col.m32n8k16.s32.s8.s8.s32 {%r30130, %r30131, %r30132, %r30133, %r30134, %r30135, %r30136, %r30137}, {%r1, %r1, %r1, %r1}, {%r1}, {%r30122, %r30123, %r30124, %r30125, %r30126, %r30127, %r30128, %r30129};
	bar.warp.sync 	-1;
	wmma.mma.sync.aligned.row.col.m32n8k16.s32.s8.s8.s32 {%r30138, %r30139, %r30140, %r30141, %r30142, %r30143, %r30144, %r30145}, {%r1, %r1, %r1, %r1}, {%r1}, {%r30130, %r30131, %r30132, %r30133, %r30134, %r30135, %r30136, %r30137};
	bar.warp.sync 	-1;
	wmma.mma.sync.aligned.row.col.m32n8k16.s32.s8.s8.s32 {%r30146, %r30147, %r30148, %r30149, %r30150, %r30151, %r30152, %r30153}, {%r1, %r1, %r1, %r1}, {%r1}, {%r30138, %r30139, %r30140, %r30141, %r30142, %r30143, %r30144, %r30145};
	bar.warp.sync 	-1;
	wmma.mma.sync.aligned.row.col.m32n8k16.s32.s8.s8.s32 {%r30154, %r30155, %r30156, %r30157, %r30158, %r30159, %r30160, %r30161}, {%r1, %r1, %r1, %r1}, {%r1}, {%r30146, %r30147, %r30148, %r30149, %r30150, %r30151, %r30152, %r30153};
	bar.warp.sync 	-1;
	wmma.mma.sync.aligned.row.col.m32n8k16.s32.s8.s8.s32 {%r30162, %r30163, %r30164, %r30165, %r30166, %r30167, %r30168, %r30169}, {%r1, %r1, %r1, %r1}, {%r1}, {%r30154, %r30155, %r30156, %r30157, %r30158, %r30159, %r30160, %r30161};
	bar.warp.sync 	-1;
	wmma.mma.sync.aligned.row.col.m32n8k16.s32.s8.s8.s32 {%r30170, %r30171, %r30172, %r30173, %r30174, %r30175, %r30176, %r30177}, {%r1, %r1, %r1, %r1}, {%r1}, {%r30162, %r30163, %r30164, %r30165, %r30166, %r30167, %r30168, %r30169};
	bar.warp.sync 	-1;
	wmma.mma.sync.aligned.row.col.m32n8k16.s32.s8.s8.s32 {%r30178, %r30179, %r30180, %r30181, %r30182, %r30183, %r30184, %r30185}, {%r1, %r1, %r1, %r1}, {%r1}, {%r30170, %r30171, %r30172, %r30173, %r30174, %r30175, %r30176, %r30177};
	bar.warp.sync 	-1;
	wmma.mma.sync.aligned.row.col.m32n8k16.s32.s8.s8.s32 {%r30186, %r30187, %r30188, %r30189, %r30190, %r30191, %r30192, %r30193}, {%r1, %r1, %r1, %r1}, {%r1}, {%r30178, %r30179, %r30180, %r30181, %r30182, %r30183, %r30184, %r30185};
	bar.warp.sync 	-1;
	wmma.mma.sync.aligned.row.col.m32n8k16.s32.s8.s8.s32 {%r30194, %r30195, %r30196, %r30197, %r30198, %r30199, %r30200, %r30201}, {%r1, %r1, %r1, %r1}, {%r1}, {%r30186, %r30187, %r30188, %r30189, %r30190, %r30191, %r30192, %r30193};
	bar.warp.sync 	-1;
	wmma.mma.sync.aligned.row.col.m32n8k16.s32.s8.s8.s32 {%r30202, %r30203, %r30204, %r30205, %r30206, %r30207, %r30208, %r30209}, {%r1, %r1, %r1, %r1}, {%r1}, {%r30194, %r30195, %r30196, %r30197, %r30198, %r30199, %r30200, %r30201};
	bar.warp.sync 	-1;
	wmma.mma.sync.aligned.row.col.m32n8k16.s32.s8.s8.s32 {%r30210, %r30211, %r30212, %r30213, %r30214, %r30215, %r30216, %r30217}, {%r1, %r1, %r1, %r1}, {%r1}, {%r30202, %r30203, %r30204, %r30205, %r30206, %r30207, %r30208, %r30209};
	bar.warp.sync 	-1;
	wmma.mma.sync.aligned.row.col.m32n8k16.s32.s8.s8.s32 {%r30218, %r30219, %r30220, %r30221, %r30222, %r30223, %r30224, %r30225}, {%r1, %r1, %r1, %r1}, {%r1}, {%r30210, %r30211, %r30212, %r30213, %r30214, %r30215, %r30216, %r30217};
	bar.warp.sync 	-1;
	wmma.mma.sync.aligned.row.col.m32n8k16.s32.s8.s8.s32 {%r30226, %r30227, %r30228, %r30229, %r30230, %r30231, %r30232, %r30233}, {%r1, %r1, %r1, %r1}, {%r1}, {%r30218, %r30219, %r30220, %r30221, %r30222, %r30223, %r30224, %r30225};
	bar.warp.sync 	-1;
	wmma.mma.sync.aligned.row.col.m32n8k16.s32.s8.s8.s32 {%r30234, %r30235, %r30236, %r30237, %r30238, %r30239, %r30240, %r30241}, {%r1, %r1, %r1, %r1}, {%r1}, {%r30226, %r30227, %r30228, %r30229, %r30230, %r30231, %r30232, %r30233};
	bar.warp.sync 	-1;
	wmma.mma.sync.aligned.row.col.m32n8k16.s32.s8.s8.s32 {%r30242, %r30243, %r30244, %r30245, %r30246, %r30247, %r30248, %r30249}, {%r1, %r1, %r1, %r1}, {%r1}, {%r30234, %r30235, %r30236, %r30237, %r30238, %r30239, %r30240, %r30241};
	bar.warp.sync 	-1;
	wmma.mma.sync.aligned.row.col.m32n8k16.s32.s8.s8.s32 {%r30250, %r30251, %r30252, %r30253, %r30254, %r30255, %r30256, %r30257}, {%r1, %r1, %r1, %r1}, {%r1}, {%r30242, %r30243, %r30244, %r30245, %r30246, %r30247, %r30248, %r30249};
	bar.warp.sync 	-1;
	wmma.mma.sync.aligned.row.col.m32n8k16.s32.s8.s8.s32 {%r30258, %r30259, %r30260, %r30261, %r30262, %r30263, %r30264, %r30265}, {%r1, %r1, %r1, %r1}, {%r1}, {%r30250, %r30251, %r30252, %r30253, %r30254, %r30255, %r30256, %r30257};
	bar.warp.sync 	-1;
	wmma.mma.sync.aligned.row.col.m32n8k16.s32.s8.s8.s32 {%r30266, %r30267, %r30268, %r30269, %r30270, %r30271, %r30272, %r30273}, {%r1, %r1, %r1, %r1}, {%r1}, {%r30258, %r30259, %r30260, %r30261, %r30262, %r30263, %r30264, %r30265};
	bar.warp.sync 	-1;
	wmma.mma.sync.aligned.row.col.m32n8k16.s32.s8.s8.s32 {%r30274, %r30275, %r30276, %r30277, %r30278, %r30279, %r30280, %r30281}, {%r1, %r1, %r1, %r1}, {%r1}, {%r30266, %r30267, %r30268, %r30269, %r30270, %r30271, %r30272, %r30273};
	bar.warp.sync 	-1;
	wmma.mma.sync.aligned.row.col.m32n8k16.s32.s8.s8.s32 {%r30282, %r30283, %r30284, %r30285, %r30286, %r30287, %r30288, %r30289}, {%r1, %r1, %r1, %r1}, {%r1}, {%r30274, %r30275, %r30276, %r30277, %r30278, %r30279, %r30280, %r30281};
	bar.warp.sync 	-1;
	wmma.mma.sync.aligned.row.col.m32n8k16.s32.s8.s8.s32 {%r30290, %r30291, %r30292, %r30293, %r30294, %r30295, %r30296, %r30297}, {%r1, %r1, %r1, %r1}, {%r1}, {%r30282, %r30283, %r30284, %r30285, %r30286, %r30287, %r30288, %r30289};
	bar.warp.sync 	-1;
	wmma.mma.sync.aligned.row.col.m32n8k16.s32.s8.s8.s32 {%r30298, %r30299, %r30300, %r30301, %r30302, %r30303, %r30304, %r30305}, {%r1, %r1, %r1, %r1}, {%r1}, {%r30290, %r30291, %r30292, %r30293, %r30294, %r30295, %r30296, %r30297};
	bar.warp.sync 	-1;
	wmma.mma.sync.aligned.row.col.m32n8k16.s32.s8.s8.s32 {%r30306, %r30307, %r30308, %r30309, %r30310, %r30311, %r30312, %r30313}, {%r1, %r1, %r1, %r1}, {%r1}, {%r30298, %r30299, %r30300, %r30301, %r30302, %r30303, %r30304, %r30305};
	bar.warp.sync 	-1;
	wmma.mma.sync.aligned.row.col.m32n8k16.s32.s8.s8.s32 {%r30314, %r30315, %r30316, %r30317, %r30318, %r30319, %r30320, %r30321}, {%r1, %r1, %r1, %r1}, {%r1}, {%r30306, %r30307, %r30308, %r30309, %r30310, %r30311, %r30312, %r30313};
	bar.warp.sync 	-1;
	wmma.mma.sync.aligned.row.col.m32n8k16.s32.s8.s8.s32 {%r30322, %r30323, %r30324, %r30325, %r30326, %r30327, %r30328, %r30329}, {%r1, %r1, %r1, %r1}, {%r1}, {%r30314, %r30315, %r30316, %r30317, %r30318, %r30319, %r30320, %r30321};
	bar.warp.sync 	-1;
	wmma.mma.sync.aligned.row.col.m32n8k16.s32.s8.s8.s32 {%r30330, %r30331, %r30332, %r30333, %r30334, %r30335, %r30336, %r30337}, {%r1, %r1, %r1, %r1}, {%r1}, {%r30322, %r30323, %r30324, %r30325, %r30326, %r30327, %r30328, %r30329};
	bar.warp.sync 	-1;
	wmma.mma.sync.aligned.row.col.m32n8k16.s32.s8.s8.s32 {%r30338, %r30339, %r30340, %r30341, %r30342, %r30343, %r30344, %r30345}, {%r1, %r1, %r1, %r1}, {%r1}, {%r30330, %r30331, %r30332, %r30333, %r30334, %r30335, %r30336, %r30337};
	bar.warp.sync 	-1;
	wmma.mma.sync.aligned.row.col.m32n8k16.s32.s8.s8.s32 {%r30346, %r30347, %r30348, %r30349, %r30350, %r30351, %r30352, %r30353}, {%r1, %r1, %r1, %r1}, {%r1}, {%r30338, %r30339, %r30340, %r30341, %r30342, %r30343, %r30344, %r30345};
	bar.warp.sync 	-1;
	wmma.mma.sync.aligned.row.col.m32n8k16.s32.s8.s8.s32 {%r30354, %r30355, %r30356, %r30357, %r30358, %r30359, %r30360, %r30361}, {%r1, %r1, %r1, %r1}, {%r1}, {%r30346, %r30347, %r30348, %r30349, %r30350, %r30351, %r30352, %r30353};
	bar.warp.sync 	-1;
	wmma.mma.sync.aligned.row.col.m32n8k16.s32.s8.s8.s32 {%r30362, %r30363, %r30364, %r30365, %r30366, %r30367, %r30368, %r30369}, {%r1, %r1, %r1, %r1}, {%r1}, {%r30354, %r30355, %r30356, %r30357, %r30358, %r30359, %r30360, %r30361};
	bar.warp.sync 	-1;
	wmma.mma.sync.aligned.row.col.m32n8k16.s32.s8.s8.s32 {%r30370, %r30371, %r30372, %r30373, %r30374, %r30375, %r30376, %r30377}, {%r1, %r1, %r1, %r1}, {%r1}, {%r30362, %r30363, %r30364, %r30365, %r30366, %r30367, %r30368, %r30369};
	bar.warp.sync 	-1;
	wmma.mma.sync.aligned.row.col.m32n8k16.s32.s8.s8.s32 {%r30378, %r30379, %r30380, %r30381, %r30382, %r30383, %r30384, %r30385}, {%r1, %r1, %r1, %r1}, {%r1}, {%r30370, %r30371, %r30372, %r30373, %r30374, %r30375, %r30376, %r30377};
	bar.warp.sync 	-1;
	wmma.mma.sync.aligned.row.col.m32n8k16.s32.s8.s8.s32 {%r30386, %r30387, %r30388, %r30389, %r30390, %r30391, %r30392, %r30393}, {%r1, %r1, %r1, %r1}, {%r1}, {%r30378, %r30379, %r30380, %r30381, %r30382, %r30383, %r30384, %r30385};
	bar.warp.sync 	-1;
	wmma.mma.sync.aligned.row.col.m32n8k16.s32.s8.s8.s32 {%r30394, %r30395, %r30396, %r30397, %r30398, %r30399, %r30400, %r30401}, {%r1, %r1, %r1, %r1}, {%r1}, {%r30386, %r30387, %r30388, %r30389, %r30390, %r30391, %r30392, %r30393};
	bar.warp.sync 	-1;
	wmma.mma.sync.aligned.row.col.m32n8k16.s32.s8.s8.s32 {%r30402, %r30403, %r30404, %r30405, %r30406, %r30407, %r30408, %r30409}, {%r1, %r1, %r1, %r1}, {%r1}, {%r30394, %r30395, %r30396, %r30397, %r30398, %r30399, %r30400, %r30401};
	bar.warp.sync 	-1;
	wmma.mma.sync.aligned.row.col.m32n8k16.s32.s8.s8.s32 {%r30410, %r30411, %r30412, %r30413, %r30414, %r30415, %r30416, %r30417}, {%r1, %r1, %r1, %r1}, {%r1}, {%r30402, %r30403, %r30404, %r30405, %r30406, %r30407, %r30408, %r30409};
	bar.warp.sync 	-1;
	wmma.mma.sync.aligned.row.col.m32n8k16.s32.s8.s8.s32 {%r30418, %r30419, %r30420, %r30421, %r30422, %r30423, %r30424, %r30425}, {%r1, %r1, %r1, %r1}, {%r1}, {%r30410, %r30411, %r30412, %r30413, %r30414, %r30415, %r30416, %r30417};
	bar.warp.sync 	-1;
	wmma.mma.sync.aligned.row.col.m32n8k16.s32.s8.s8.s32 {%r30426, %r30427, %r30428, %r30429, %r30430, %r30431, %r30432, %r30433}, {%r1, %r1, %r1, %r1}, {%r1}, {%r30418, %r30419, %r30420, %r30421, %r30422, %r30423, %r30424, %r30425};
	bar.warp.sync 	-1;
	wmma.mma.sync.aligned.row.col.m32n8k16.s32.s8.s8.s32 {%r30434, %r30435, %r30436, %r30437, %r30438, %r30439, %r30440, %r30441}, {%r1, %r1, %r1, %r1}, {%r1}, {%r30426, %r30427, %r30428, %r30429, %r30430, %r30431, %r30432, %r30433};
	bar.warp.sync 	-1;
	wmma.mma.sync.aligned.row.col.m32n8k16.s32.s8.s8.s32 {%r30442, %r30443, %r30444, %r30445, %r30446, %r30447, %r30448, %r30449}, {%r1, %r1, %r1, %r1}, {%r1}, {%r30434, %r30435, %r30436, %r30437, %r30438, %r30439, %r30440, %r30441};
	bar.warp.sync 	-1;
	wmma.mma.sync.aligned.row.col.m32n8k16.s32.s8.s8.s32 {%r30450, %r30451, %r30452, %r30453, %r30454, %r30455, %r30456, %r30457}, {%r1, %r1, %r1, %r1}, {%r1}, {%r30442, %r30443, %r30444, %r30445, %r30446, %r30447, %r30448, %r30449};
	bar.warp.sync 	-1;
	wmma.mma.sync.aligned.row.col.m32n8k16.s32.s8.s8.s32 {%r30458, %r30459, %r30460, %r30461, %r30462, %r30463, %r30464, %r30465}, {%r1, %r1, %r1, %r1}, {%r1}, {%r30450, %r30451, %r30452, %r30453, %r30454, %r30455, %r30456, %r30457};
	bar.warp.sync 	-1;
	wmma.mma.sync.aligned.row.col.m32n8k16.s32.s8.s8.s32 {%r30466, %r30467, %r30468, %r30469, %r30470, %r30471, %r30472, %r30473}, {%r1, %r1, %r1, %r1}, {%r1}, {%r30458, %r30459, %r30460, %r30461, %r30462, %r30463, %r30464, %r30465};
	bar.warp.sync 	-1;
	wmma.mma.sync.aligned.row.col.m32n8k16.s32.s8.s8.s32 {%r30474, %r30475, %r30476, %r30477, %r30478, %r30479, %r30480, %r30481}, {%r1, %r1, %r1, %r1}, {%r1}, {%r30466, %r30467, %r30468, %r30469, %r30470, %r30471, %r30472, %r30473};
	bar.warp.sync 	-1;
	wmma.mma.sync.aligned.row.col.m32n8k16.s32.s8.s8.s32 {%r30482, %r30483, %r30484, %r30485, %r30486, %r30487, %r30488, %r30489}, {%r1, %r1, %r1, %r1}, {%r1}, {%r30474, %r30475, %r30476, %r30477, %r30478, %r30479, %r30480, %r30481};
	bar.warp.sync 	-1;
	wmma.mma.sync.aligned.row.col.m32n8k16.s32.s8.s8.s32 {%r30490, %r30491, %r30492, %r30493, %r30494, %r30495, %r30496, %r30497}, {%r1, %r1, %r1, %r1}, {%r1}, {%r30482, %r30483, %r30484, %r30485, %r30486, %r30487, %r30488, %r30489};
	bar.warp.sync 	-1;
	wmma.mma.sync.aligned.row.col.m32n8k16.s32.s8.s8.s32 {%r30498, %r30499, %r30500, %r30501, %r30502, %r30503, %r30504, %r30505}, {%r1, %r1, %r1, %r1}, {%r1}, {%r30490, %r30491, %r30492, %r30493, %r30494, %r30495, %r30496, %r30497};
	bar.warp.sync 	-1;
	wmma.mma.sync.aligned.row.col.m32n8k16.s32.s8.s8.s32 {%r30506, %r30507, %r30508, %r30509, %r30510, %r30511, %r30512, %r30513}, {%r1, %r1, %r1, %r1}, {%r1}, {%r30498, %r30499, %r30500, %r30501, %r30502, %r30503, %r30504, %r30505};
	bar.warp.sync 	-1;
	wmma.mma.sync.aligned.row.col.m32n8k16.s32.s8.s8.s32 {%r30514, %r30515, %r30516, %r30517, %r30518, %r30519, %r30520, %r30521}, {%r1, %r1, %r1, %r1}, {%r1}, {%r30506, %r30507, %r30508, %r30509, %r30510, %r30511, %r30512, %r30513};
	bar.warp.sync 	-1;
	wmma.mma.sync.aligned.row.col.m32n8k16.s32.s8.s8.s32 {%r30522, %r30523, %r30524, %r30525, %r30526, %r30527, %r30528, %r30529}, {%r1, %r1, %r1, %r1}, {%r1}, {%r30514, %r30515, %r30516, %r30517, %r30518, %r30519, %r30520, %r30521};
	bar.warp.sync 	-1;
	wmma.mma.sync.aligned.row.col.m32n8k16.s32.s8.s8.s32 {%r30530, %r30531, %r30532, %r30533, %r30534, %r30535, %r30536, %r30537}, {%r1, %r1, %r1, %r1}, {%r1}, {%r30522, %r30523, %r30524, %r30525, %r30526, %r30527, %r30528, %r30529};
	bar.warp.sync 	-1;
	wmma.mma.sync.aligned.row.col.m32n8k16.s32.s8.s8.s32 {%r30538, %r30539, %r30540, %r30541, %r30542, %r30543, %r30544, %r30545}, {%r1, %r1, %r1, %r1}, {%r1}, {%r30530, %r30531, %r30532, %r30533, %r30534, %r30535, %r30536, %r30537};
	bar.warp.sync 	-1;
	wmma.mma.sync.aligned.row.col.m32n8k16.s32.s8.s8.s32 {%r30546, %r30547, %r30548, %r30549, %r30550, %r30551, %r30552, %r30553}, {%r1, %r1, %r1, %r1}, {%r1}, {%r30538, %r30539, %r30540, %r30541, %r30542, %r30543, %r30544, %r30545};
	bar.warp.sync 	-1;
	wmma.mma.sync.aligned.row.col.m32n8k16.s32.s8.s8.s32 {%r30554, %r30555, %r30556, %r30557, %r30558, %r30559, %r30560, %r30561}, {%r1, %r1, %r1, %r1}, {%r1}, {%r30546, %r30547, %r30548, %r30549, %r30550, %r30551, %r30552, %r30553};
	bar.warp.sync 	-1;
	wmma.mma.sync.aligned.row.col.m32n8k16.s32.s8.s8.s32 {%r30562, %r30563, %r30564, %r30565, %r30566, %r30567, %r30568, %r30569}, {%r1, %r1, %r1, %r1}, {%r1}, {%r30554, %r30555, %r30556, %r30557, %r30558, %r30559, %r30560, %r30561};
	bar.warp.sync 	-1;
	wmma.mma.sync.aligned.row.col.m32n8k16.s32.s8.s8.s32 {%r30570, %r30571, %r30572, %r30573, %r30574, %r30575, %r30576, %r30577}, {%r1, %r1, %r1, %r1}, {%r1}, {%r30562, %r30563, %r30564, %r30565, %r30566, %r30567, %r30568, %r30569};
	bar.warp.sync 	-1;
	wmma.mma.sync.aligned.row.col.m32n8k16.s32.s8.s8.s32 {%r30578, %r30579, %r30580, %r30581, %r30582, %r30583, %r30584, %r30585}, {%r1, %r1, %r1, %r1}, {%r1}, {%r30570, %r30571, %r30572, %r30573, %r30574, %r30575, %r30576, %r30577};
	bar.warp.sync 	-1;
	wmma.mma.sync.aligned.row.col.m32n8k16.s32.s8.s8.s32 {%r30586, %r30587, %r30588, %r30589, %r30590, %r30591, %r30592, %r30593}, {%r1, %r1, %r1, %r1}, {%r1}, {%r30578, %r30579, %r30580, %r30581, %r30582, %r30583, %r30584, %r30585};
	bar.warp.sync 	-1;
	wmma.mma.sync.aligned.row.col.m32n8k16.s32.s8.s8.s32 {%r30594, %r30595, %r30596, %r30597, %r30598, %r30599, %r30600, %r30601}, {%r1, %r1, %r1, %r1}, {%r1}, {%r30586, %r30587, %r30588, %r30589, %r30590, %r30591, %r30592, %r30593};
	bar.warp.sync 	-1;
	wmma.mma.sync.aligned.row.col.m32n8k16.s32.s8.s8.s32 {%r30602, %r30603, %r30604, %r30605, %r30606, %r30607, %r30608, %r30609}, {%r1, %r1, %r1, %r1}, {%r1}, {%r30594, %r30595, %r30596, %r30597, %r30598, %r30599, %r30600, %r30601};
	bar.warp.sync 	-1;
	wmma.mma.sync.aligned.row.col.m32n8k16.s32.s8.s8.s32 {%r30610, %r30611, %r30612, %r30613, %r30614, %r30615, %r30616, %r30617}, {%r1, %r1, %r1, %r1}, {%r1}, {%r30602, %r30603, %r30604, %r30605, %r30606, %r30607, %r30608, %r30609};
	bar.warp.sync 	-1;
	wmma.mma.sync.aligned.row.col.m32n8k16.s32.s8.s8.s32 {%r30618, %r30619, %r30620, %r30621, %r30622, %r30623, %r30624, %r30625}, {%r1, %r1, %r1, %r1}, {%r1}, {%r30610, %r30611, %r30612, %r30613, %r30614, %r30615, %r30616, %r30617};
	bar.warp.sync 	-1;
	wmma.mma.sync.aligned.row.col.m32n8k16.s32.s8.s8.s32 {%r30626, %r30627, %r30628, %r30629, %r30630, %r30631, %r30632, %r30633}, {%r1, %r1, %r1, %r1}, {%r1}, {%r30618, %r30619, %r30620, %r30621, %r30622, %r30623, %r30624, %r30625};
	bar.warp.sync 	-1;
	wmma.mma.sync.aligned.row.col.m32n8k16.s32.s8.s8.s32 {%r30634, %r30635, %r30636, %r30637, %r30638, %r30639, %r30640, %r30641}, {%r1, %r1, %r1, %r1}, {%r1}, {%r30626, %r30627, %r30628, %r30629, %r30630, %r30631, %r30632, %r30633};
	bar.warp.sync 	-1;
	wmma.mma.sync.aligned.row.col.m32n8k16.s32.s8.s8.s32 {%r30642, %r30643, %r30644, %r30645, %r30646, %r30647, %r30648, %r30649}, {%r1, %r1, %r1, %r1}, {%r1}, {%r30634, %r30635, %r30636, %r30637, %r30638, %r30639, %r30640, %r30641};
	bar.warp.sync 	-1;
	wmma.mma.sync.aligned.row.col.m32n8k16.s32.s8.s8.s32 {%r30650, %r30651, %r30652, %r30653, %r30654, %r30655, %r30656, %r30657}, {%r1, %r1, %r1, %r1}, {%r1}, {%r30642, %r30643, %r30644, %r30645, %r30646, %r30647, %r30648, %r30649};
	bar.warp.sync 	-1;
	wmma.mma.sync.aligned.row.col.m32n8k16.s32.s8.s8.s32 {%r30658, %r30659, %r30660, %r30661, %r30662, %r30663, %r30664, %r30665}, {%r1, %r1, %r1, %r1}, {%r1}, {%r30650, %r30651, %r30652, %r30653, %r30654, %r30655, %r30656, %r30657};
	bar.warp.sync 	-1;
	wmma.mma.sync.aligned.row.col.m32n8k16.s32.s8.s8.s32 {%r30666, %r30667, %r30668, %r30669, %r30670, %r30671, %r30672, %r30673}, {%r1, %r1, %r1, %r1}, {%r1}, {%r30658, %r30659, %r30660, %r30661, %r30662, %r30663, %r30664, %r30665};
	bar.warp.sync 	-1;
	wmma.mma.sync.aligned.row.col.m32n8k16.s32.s8.s8.s32 {%r30674, %r30675, %r30676, %r30677, %r30678, %r30679, %r30680, %r30681}, {%r1, %r1, %r1, %r1}, {%r1}, {%r30666, %r30667, %r30668, %r30669, %r30670, %r30671, %r30672, %r30673};
	bar.warp.sync 	-1;
	wmma.mma.sync.aligned.row.col.m32n8k16.s32.s8.s8.s32 {%r30682, %r30683, %r30684, %r30685, %r30686, %r30687, %r30688, %r30689}, {%r1, %r1, %r1, %r1}, {%r1}, {%r30674, %r30675, %r30676, %r30677, %r30678, %r30679, %r30680, %r30681};
	bar.warp.sync 	-1;
	wmma.mma.sync.aligned.row.col.m32n8k16.s32.s8.s8.s32 {%r30690, %r30691, %r30692, %r30693, %r30694, %r30695, %r30696, %r30697}, {%r1, %r1, %r1, %r1}, {%r1}, {%r30682, %r30683, %r30684, %r30685, %r30686, %r30687, %r30688, %r30689};
	bar.warp.sync 	-1;
	wmma.mma.sync.aligned.row.col.m32n8k16.s32.s8.s8.s32 {%r30698, %r30699, %r30700, %r30701, %r30702, %r30703, %r30704, %r30705}, {%r1, %r1, %r1, %r1}, {%r1}, {%r30690, %r30691, %r30692, %r30693, %r30694, %r30695, %r30696, %r30697};
	bar.warp.sync 	-1;
	wmma.mma.sync.aligned.row.col.m32n8k16.s32.s8.s8.s32 {%r30706, %r30707, %r30708, %r30709, %r30710, %r30711, %r30712, %r30713}, {%r1, %r1, %r1, %r1}, {%r1}, {%r30698, %r30699, %r30700, %r30701, %r30702, %r30703, %r30704, %r30705};
	bar.warp.sync 	-1;
	wmma.mma.sync.aligned.row.col.m32n8k16.s32.s8.s8.s32 {%r30714, %r30715, %r30716, %r30717, %r30718, %r30719, %r30720, %r30721}, {%r1, %r1, %r1, %r1}, {%r1}, {%r30706, %r30707, %r30708, %r30709, %r30710, %r30711, %r30712, %r30713};
	bar.warp.sync 	-1;
	wmma.mma.sync.aligned.row.col.m32n8k16.s32.s8.s8.s32 {%r30722, %r30723, %r30724, %r30725, %r30726, %r30727, %r30728, %r30729}, {%r1, %r1, %r1, %r1}, {%r1}, {%r30714, %r30715, %r30716, %r30717, %r30718, %r30719, %r30720, %r30721};
	bar.warp.sync 	-1;
	wmma.mma.sync.aligned.row.col.m32n8k16.s32.s8.s8.s32 {%r30730, %r30731, %r30732, %r30733, %r30734, %r30735, %r30736, %r30737}, {%r1, %r1, %r1, %r1}, {%r1}, {%r30722, %r30723, %r30724, %r30725, %r30726, %r30727, %r30728, %r30729};
	bar.warp.sync 	-1;
	wmma.mma.sync.aligned.row.col.m32n8k16.s32.s8.s8.s32 {%r30738, %r30739, %r30740, %r30741, %r30742, %r30743, %r30744, %r30745}, {%r1, %r1, %r1, %r1}, {%r1}, {%r30730, %r30731, %r30732, %r30733, %r30734, %r30735, %r30736, %r30737};
	bar.warp.sync 	-1;
	wmma.mma.sync.aligned.row.col.m32n8k16.s32.s8.s8.s32 {%r30746, %r30747, %r30748, %r30749, %r30750, %r30751, %r30752, %r30753}, {%r1, %r1, %r1, %r1}, {%r1}, {%r30738, %r30739, %r30740, %r30741, %r30742, %r30743, %r30744, %r30745};
	bar.warp.sync 	-1;
	wmma.mma.sync.aligned.row.col.m32n8k16.s32.s8.s8.s32 {%r30754, %r30755, %r30756, %r30757, %r30758, %r30759, %r30760, %r30761}, {%r1, %r1, %r1, %r1}, {%r1}, {%r30746, %r30747, %r30748, %r30749, %r30750, %r30751, %r30752, %r30753};
	bar.warp.sync 	-1;
	wmma.mma.sync.aligned.row.col.m32n8k16.s32.s8.s8.s32 {%r30762, %r30763, %r30764, %r30765, %r30766, %r30767, %r30768, %r30769}, {%r1, %r1, %r1, %r1}, {%r1}, {%r30754, %r30755, %r30756, %r30757, %r30758, %r30759, %r30760, %r30761};
	bar.warp.sync 	-1;
	wmma.mma.sync.aligned.row.col.m32n8k16.s32.s8.s8.s32 {%r30770, %r30771, %r30772, %r30773, %r30774, %r30775, %r30776, %r30777}, {%r1, %r1, %r1, %r1}, {%r1}, {%r30762, %r30763, %r30764, %r30765, %r30766, %r30767, %r30768, %r30769};
	bar.warp.sync 	-1;
	wmma.mma.sync.aligned.row.col.m32n8k16.s32.s8.s8.s32 {%r30778, %r30779, %r30780, %r30781, %r30782, %r30783, %r30784, %r30785}, {%r1, %r1, %r1, %r1}, {%r1}, {%r30770, %r30771, %r30772, %r30773, %r30774, %r30775, %r30776, %r30777};
	bar.warp.sync 	-1;
	wmma.mma.sync.aligned.row.col.m32n8k16.s32.s8.s8.s32 {%r30786, %r30787, %r30788, %r30789, %r30790, %r30791, %r30792, %r30793}, {%r1, %r1, %r1, %r1}, {%r1}, {%r30778, %r30779, %r30780, %r30781, %r30782, %r30783, %r30784, %r30785};
	bar.warp.sync 	-1;
	wmma.mma.sync.aligned.row.col.m32n8k16.s32.s8.s8.s32 {%r30794, %r30795, %r30796, %r30797, %r30798, %r30799, %r30800, %r30801}, {%r1, %r1, %r1, %r1}, {%r1}, {%r30786, %r30787, %r30788, %r30789, %r30790, %r30791, %r30792, %r30793};
	bar.warp.sync 	-1;
	wmma.mma.sync.aligned.row.col.m32n8k16.s32.s8.s8.s32 {%r30802, %r30803, %r30804, %r30805, %r30806, %r30807, %r30808, %r30809}, {%r1, %r1, %r1, %r1}, {%r1}, {%r30794, %r30795, %r30796, %r30797, %r30798, %r30799, %r30800, %r30801};
	bar.warp.sync 	-1;
	wmma.mma.sync.aligned.row.col.m32n8k16.s32.s8.s8.s32 {%r30810, %r30811, %r30812, %r30813, %r30814, %r30815, %r30816, %r30817}, {%r1, %r1, %r1, %r1}, {%r1}, {%r30802, %r30803, %r30804, %r30805, %r30806, %r30807, %r30808, %r30809};
	bar.warp.sync 	-1;
	wmma.mma.sync.aligned.row.col.m32n8k16.s32.s8.s8.s32 {%r30818, %r30819, %r30820, %r30821, %r30822, %r30823, %r30824, %r30825}, {%r1, %r1, %r1, %r1}, {%r1}, {%r30810, %r30811, %r30812, %r30813, %r30814, %r30815, %r30816, %r30817};
	bar.warp.sync 	-1;
	wmma.mma.sync.aligned.row.col.m32n8k16.s32.s8.s8.s32 {%r30826, %r30827, %r30828, %r30829, %r30830, %r30831, %r30832, %r30833}, {%r1, %r1, %r1, %r1}, {%r1}, {%r30818, %r30819, %r30820, %r30821, %r30822, %r30823, %r30824, %r30825};
	bar.warp.sync 	-1;
	wmma.mma.sync.aligned.row.col.m32n8k16.s32.s8.s8.s32 {%r30834, %r30835, %r30836, %r30837, %r30838, %r30839, %r30840, %r30841}, {%r1, %r1, %r1, %r1}, {%r1}, {%r30826, %r30827, %r30828, %r30829, %r30830, %r30831, %r30832, %r30833};
	bar.warp.sync 	-1;
	wmma.mma.sync.aligned.row.col.m32n8k16.s32.s8.s8.s32 {%r30842, %r30843, %r30844, %r30845, %r30846, %r30847, %r30848, %r30849}, {%r1, %r1, %r1, %r1}, {%r1}, {%r30834, %r30835, %r30836, %r30837, %r30838, %r30839, %r30840, %r30841};
	bar.warp.sync 	-1;
	wmma.mma.sync.aligned.row.col.m32n8k16.s32.s8.s8.s32 {%r30850, %r30851, %r30852, %r30853, %r30854, %r30855, %r30856, %r30857}, {%r1, %r1, %r1, %r1}, {%r1}, {%r30842, %r30843, %r30844, %r30845, %r30846, %r30847, %r30848, %r30849};
	bar.warp.sync 	-1;
	wmma.mma.sync.aligned.row.col.m32n8k16.s32.s8.s8.s32 {%r30858, %r30859, %r30860, %r30861, %r30862, %r30863, %r30864, %r30865}, {%r1, %r1, %r1, %r1}, {%r1}, {%r30850, %r30851, %r30852, %r30853, %r30854, %r30855, %r30856, %r30857};
	bar.warp.sync 	-1;
	wmma.mma.sync.aligned.row.col.m32n8k16.s32.s8.s8.s32 {%r30866, %r30867, %r30868, %r30869, %r30870, %r30871, %r30872, %r30873}, {%r1, %r1, %r1, %r1}, {%r1}, {%r30858, %r30859, %r30860, %r30861, %r30862, %r30863, %r30864, %r30865};
	bar.warp.sync 	-1;
	wmma.mma.sync.aligned.row.col.m32n8k16.s32.s8.s8.s32 {%r30874, %r30875, %r30876, %r30877, %r30878, %r30879, %r30880, %r30881}, {%r1, %r1, %r1, %r1}, {%r1}, {%r30866, %r30867, %r30868, %r30869, %r30870, %r30871, %r30872, %r30873};
	bar.warp.sync 	-1;
	wmma.mma.sync.aligned.row.col.m32n8k16.s32.s8.s8.s32 {%r30882, %r30883, %r30884, %r30885, %r30886, %r30887, %r30888, %r30889}, {%r1, %r1, %r1, %r1}, {%r1}, {%r30874, %r30875, %r30876, %r30877, %r30878, %r30879, %r30880, %r30881};
	bar.warp.sync 	-1;
	wmma.mma.sync.aligned.row.col.m32n8k16.s32.s8.s8.s32 {%r30890, %r30891, %r30892, %r30893, %r30894, %r30895, %r30896, %r30897}, {%r1, %r1, %r1, %r1}, {%r1}, {%r30882, %r30883, %r30884, %r30885, %r30886, %r30887, %r30888, %r30889};
	bar.warp.sync 	-1;
	wmma.mma.sync.aligned.row.col.m32n8k16.s32.s8.s8.s32 {%r30898, %r30899, %r30900, %r30901, %r30902, %r30903, %r30904, %r30905}, {%r1, %r1, %r1, %r1}, {%r1}, {%r30890, %r30891, %r30892, %r30893, %r30894, %r30895, %r30896, %r30897};
	bar.warp.sync 	-1;
	wmma.mma.sync.aligned.row.col.m32n8k16.s32.s8.s8.s32 {%r30906, %r30907, %r30908, %r30909, %r30910, %r30911, %r30912, %r30913}, {%r1, %r1, %r1, %r1}, {%r1}, {%r30898, %r30899, %r30900, %r30901, %r30902, %r30903, %r30904, %r30905};
	bar.warp.sync 	-1;
	wmma.mma.sync.aligned.row.col.m32n8k16.s32.s8.s8.s32 {%r30914, %r30915, %r30916, %r30917, %r30918, %r30919, %r30920, %r30921}, {%r1, %r1, %r1, %r1}, {%r1}, {%r30906, %r30907, %r30908, %r30909, %r30910, %r30911, %r30912, %r30913};
	bar.warp.sync 	-1;
	wmma.mma.sync.aligned.row.col.m32n8k16.s32.s8.s8.s32 {%r30922, %r30923, %r30924, %r30925, %r30926, %r30927, %r30928, %r30929}, {%r1, %r1, %r1, %r1}, {%r1}, {%r30914, %r30915, %r30916, %r30917, %r30918, %r30919, %r30920, %r30921};
	bar.warp.sync 	-1;
	wmma.mma.sync.aligned.row.col.m32n8k16.s32.s8.s8.s32 {%r30930, %r30931, %r30932, %r30933, %r30934, %r30935, %r30936, %r30937}, {%r1, %r1, %r1, %r1}, {%r1}, {%r30922, %r30923, %r30924, %r30925, %r30926, %r30927, %r30928, %r30929};
	bar.warp.sync 	-1;
	wmma.mma.sync.aligned.row.col.m32n8k16.s32.s8.s8.s32 {%r30938, %r30939, %r30940, %r30941, %r30942, %r30943, %r30944, %r30945}, {%r1, %r1, %r1, %r1}, {%r1}, {%r30930, %r30931, %r30932, %r30933, %r30934, %r30935, %r30936, %r30937};
	bar.warp.sync 	-1;
	wmma.mma.sync.aligned.row.col.m32n8k16.s32.s8.s8.s32 {%r30946, %r30947, %r30948, %r30949, %r30950, %r30951, %r30952, %r30953}, {%r1, %r1, %r1, %r1}, {%r1}, {%r30938, %r30939, %r30940, %r30941, %r30942, %r30943, %r30944, %r30945};
	bar.warp.sync 	-1;
	wmma.mma.sync.aligned.row.col.m32n8k16.s32.s8.s8.s32 {%r30954, %r30955, %r30956, %r30957, %r30958, %r30959, %r30960, %r30961}, {%r1, %r1, %r1, %r1}, {%r1}, {%r30946, %r30947, %r30948, %r30949, %r30950, %r30951, %r30952, %r30953};
	bar.warp.sync 	-1;
	wmma.mma.sync.aligned.row.col.m32n8k16.s32.s8.s8.s32 {%r30962, %r30963, %r30964, %r30965, %r30966, %r30967, %r30968, %r30969}, {%r1, %r1, %r1, %r1}, {%r1}, {%r30954, %r30955, %r30956, %r30957, %r30958, %r30959, %r30960, %r30961};
	bar.warp.sync 	-1;
	wmma.mma.sync.aligned.row.col.m32n8k16.s32.s8.s8.s32 {%r30970, %r30971, %r30972, %r30973, %r30974, %r30975, %r30976, %r30977}, {%r1, %r1, %r1, %r1}, {%r1}, {%r30962, %r30963, %r30964, %r30965, %r30966, %r30967, %r30968, %r30969};
	bar.warp.sync 	-1;
	wmma.mma.sync.aligned.row.col.m32n8k16.s32.s8.s8.s32 {%r30978, %r30979, %r30980, %r30981, %r30982, %r30983, %r30984, %r30985}, {%r1, %r1, %r1, %r1}, {%r1}, {%r30970, %r30971, %r30972, %r30973, %r30974, %r30975, %r30976, %r30977};
	bar.warp.sync 	-1;
	wmma.mma.sync.aligned.row.col.m32n8k16.s32.s8.s8.s32 {%r30986, %r30987, %r30988, %r30989, %r30990, %r30991, %r30992, %r30993}, {%r1, %r1, %r1, %r1}, {%r1}, {%r30978, %r30979, %r30980, %r30981, %r30982, %r30983, %r30984, %r30985};
	bar.warp.sync 	-1;
	wmma.mma.sync.aligned.row.col.m32n8k16.s32.s8.s8.s32 {%r30994, %r30995, %r30996, %r30997, %r30998, %r30999, %r31000, %r31001}, {%r1, %r1, %r1, %r1}, {%r1}, {%r30986, %r30987, %r30988, %r30989, %r30990, %r30991, %r30992, %r30993};
	bar.warp.sync 	-1;
	wmma.mma.sync.aligned.row.col.m32n8k16.s32.s8.s8.s32 {%r31002, %r31003, %r31004, %r31005, %r31006, %r31007, %r31008, %r31009}, {%r1, %r1, %r1, %r1}, {%r1}, {%r30994, %r30995, %r30996, %r30997, %r30998, %r30999, %r31000, %r31001};
	bar.warp.sync 	-1;
	wmma.mma.sync.aligned.row.col.m32n8k16.s32.s8.s8.s32 {%r31010, %r31011, %r31012, %r31013, %r31014, %r31015, %r31016, %r31017}, {%r1, %r1, %r1, %r1}, {%r1}, {%r31002, %r31003, %r31004, %r31005, %r31006, %r31007, %r31008, %r31009};
	bar.warp.sync 	-1;
	wmma.mma.sync.aligned.row.col.m32n8k16.s32.s8.s8.s32 {%r31018, %r31019, %r31020, %r31021, %r31022, %r31023, %r31024, %r31025}, {%r1, %r1, %r1, %r1}, {%r1}, {%r31010, %r31011, %r31012, %r31013, %r31014, %r31015, %r31016, %r31017};
	bar.warp.sync 	-1;
	wmma.mma.sync.aligned.row.col.m32n8k16.s32.s8.s8.s32 {%r31026, %r31027, %r31028, %r31029, %r31030, %r31031, %r31032, %r31033}, {%r1, %r1, %r1, %r1}, {%r1}, {%r31018, %r31019, %r31020, %r31021, %r31022, %r31023, %r31024, %r31025};
	bar.warp.sync 	-1;
	wmma.mma.sync.aligned.row.col.m32n8k16.s32.s8.s8.s32 {%r31034, %r31035, %r31036, %r31037, %r31038, %r31039, %r31040, %r31041}, {%r1, %r1, %r1, %r1}, {%r1}, {%r31026, %r31027, %r31028, %r31029, %r31030, %r31031, %r31032, %r31033};
	bar.warp.sync 	-1;
	wmma.mma.sync.aligned.row.col.m32n8k16.s32.s8.s8.s32 {%r31042, %r31043, %r31044, %r31045, %r31046, %r31047, %r31048, %r31049}, {%r1, %r1, %r1, %r1}, {%r1}, {%r31034, %r31035, %r31036, %r31037, %r31038, %r31039, %r31040, %r31041};
	bar.warp.sync 	-1;
	wmma.mma.sync.aligned.row.col.m32n8k16.s32.s8.s8.s32 {%r31050, %r31051, %r31052, %r31053, %r31054, %r31055, %r31056, %r31057}, {%r1, %r1, %r1, %r1}, {%r1}, {%r31042, %r31043, %r31044, %r31045, %r31046, %r31047, %r31048, %r31049};
	bar.warp.sync 	-1;
	wmma.mma.sync.aligned.row.col.m32n8k16.s32.s8.s8.s32 {%r31058, %r31059, %r31060, %r31061, %r31062, %r31063, %r31064, %r31065}, {%r1, %r1, %r1, %r1}, {%r1}, {%r31050, %r31051, %r31052, %r31053, %r31054, %r31055, %r31056, %r31057};
	bar.warp.sync 	-1;
	wmma.mma.sync.aligned.row.col.m32n8k16.s32.s8.s8.s32 {%r31066, %r31067, %r31068, %r31069, %r31070, %r31071, %r31072, %r31073}, {%r1, %r1, %r1, %r1}, {%r1}, {%r31058, %r31059, %r31060, %r31061, %r31062, %r31063, %r31064, %r31065};
	bar.warp.sync 	-1;
	wmma.mma.sync.aligned.row.col.m32n8k16.s32.s8.s8.s32 {%r31074, %r31075, %r31076, %r31077, %r31078, %r31079, %r31080, %r31081}, {%r1, %r1, %r1, %r1}, {%r1}, {%r31066, %r31067, %r31068, %r31069, %r31070, %r31071, %r31072, %r31073};
	bar.warp.sync 	-1;
	wmma.mma.sync.aligned.row.col.m32n8k16.s32.s8.s8.s32 {%r31082, %r31083, %r31084, %r31085, %r31086, %r31087, %r31088, %r31089}, {%r1, %r1, %r1, %r1}, {%r1}, {%r31074, %r31075, %r31076, %r31077, %r31078, %r31079, %r31080, %r31081};
	bar.warp.sync 	-1;
	wmma.mma.sync.aligned.row.col.m32n8k16.s32.s8.s8.s32 {%r31090, %r31091, %r31092, %r31093, %r31094, %r31095, %r31096, %r31097}, {%r1, %r1, %r1, %r1}, {%r1}, {%r31082, %r31083, %r31084, %r31085, %r31086, %r31087, %r31088, %r31089};
	bar.warp.sync 	-1;
	wmma.mma.sync.aligned.row.col.m32n8k16.s32.s8.s8.s32 {%r31098, %r31099, %r31100, %r31101, %r31102, %r31103, %r31104, %r31105}, {%r1, %r1, %r1, %r1}, {%r1}, {%r31090, %r31091, %r31092, %r31093, %r31094, %r31095, %r31096, %r31097};
	bar.warp.sync 	-1;
	wmma.mma.sync.aligned.row.col.m32n8k16.s32.s8.s8.s32 {%r31106, %r31107, %r31108, %r31109, %r31110, %r31111, %r31112, %r31113}, {%r1, %r1, %r1, %r1}, {%r1}, {%r31098, %r31099, %r31100, %r31101, %r31102, %r31103, %r31104, %r31105};
	bar.warp.sync 	-1;
	wmma.mma.sync.aligned.row.col.m32n8k16.s32.s8.s8.s32 {%r31114, %r31115, %r31116, %r31117, %r31118, %r31119, %r31120, %r31121}, {%r1, %r1, %r1, %r1}, {%r1}, {%r31106, %r31107, %r31108, %r31109, %r31110, %r31111, %r31112, %r31113};
	bar.warp.sync 	-1;
	wmma.mma.sync.aligned.row.col.m32n8k16.s32.s8.s8.s32 {%r31122, %r31123, %r31124, %r31125, %r31126, %r31127, %r31128, %r31129}, {%r1, %r1, %r1, %r1}, {%r1}, {%r31114, %r31115, %r31116, %r31117, %r31118, %r31119, %r31120, %r31121};
	bar.warp.sync 	-1;
	wmma.mma.sync.aligned.row.col.m32n8k16.s32.s8.s8.s32 {%r31130, %r31131, %r31132, %r31133, %r31134, %r31135, %r31136, %r31137}, {%r1, %r1, %r1, %r1}, {%r1}, {%r31122, %r31123, %r31124, %r31125, %r31126, %r31127, %r31128, %r31129};
	bar.warp.sync 	-1;
	wmma.mma.sync.aligned.row.col.m32n8k16.s32.s8.s8.s32 {%r31138, %r31139, %r31140, %r31141, %r31142, %r31143, %r31144, %r31145}, {%r1, %r1, %r1, %r1}, {%r1}, {%r31130, %r31131, %r31132, %r31133, %r31134, %r31135, %r31136, %r31137};
	bar.warp.sync 	-1;
	wmma.mma.sync.aligned.row.col.m32n8k16.s32.s8.s8.s32 {%r31146, %r31147, %r31148, %r31149, %r31150, %r31151, %r31152, %r31153}, {%r1, %r1, %r1, %r1}, {%r1}, {%r31138, %r31139, %r31140, %r31141, %r31142, %r31143, %r31144, %r31145};
	bar.warp.sync 	-1;
	wmma.mma.sync.aligned.row.col.m32n8k16.s32.s8.s8.s32 {%r31154, %r31155, %r31156, %r31157, %r31158, %r31159, %r31160, %r31161}, {%r1, %r1, %r1, %r1}, {%r1}, {%r31146, %r31147, %r31148, %r31149, %r31150, %r31151, %r31152, %r31153};
	bar.warp.sync 	-1;
	wmma.mma.sync.aligned.row.col.m32n8k16.s32.s8.s8.s32 {%r31162, %r31163, %r31164, %r31165, %r31166, %r31167, %r31168, %r31169}, {%r1, %r1, %r1, %r1}, {%r1}, {%r31154, %r31155, %r31156, %r31157, %r31158, %r31159, %r31160, %r31161};
	bar.warp.sync 	-1;
	wmma.mma.sync.aligned.row.col.m32n8k16.s32.s8.s8.s32 {%r31170, %r31171, %r31172, %r31173, %r31174, %r31175, %r31176, %r31177}, {%r1, %r1, %r1, %r1}, {%r1}, {%r31162, %r31163, %r31164, %r31165, %r31166, %r31167, %r31168, %r31169};
	bar.warp.sync 	-1;
	wmma.mma.sync.aligned.row.col.m32n8k16.s32.s8.s8.s32 {%r31178, %r31179, %r31180, %r31181, %r31182, %r31183, %r31184, %r31185}, {%r1, %r1, %r1, %r1}, {%r1}, {%r31170, %r31171, %r31172, %r31173, %r31174, %r31175, %r31176, %r31177};
	bar.warp.sync 	-1;
	wmma.mma.sync.aligned.row.col.m32n8k16.s32.s8.s8.s32 {%r31186, %r31187, %r31188, %r31189, %r31190, %r31191, %r31192, %r31193}, {%r1, %r1, %r1, %r1}, {%r1}, {%r31178, %r31179, %r31180, %r31181, %r31182, %r31183, %r31184, %r31185};
	bar.warp.sync 	-1;
	wmma.mma.sync.aligned.row.col.m32n8k16.s32.s8.s8.s32 {%r31194, %r31195, %r31196, %r31197, %r31198, %r31199, %r31200, %r31201}, {%r1, %r1, %r1, %r1}, {%r1}, {%r31186, %r31187, %r31188, %r31189, %r31190, %r31191, %r31192, %r31193};
	bar.warp.sync 	-1;
	wmma.mma.sync.aligned.row.col.m32n8k16.s32.s8.s8.s32 {%r31202, %r31203, %r31204, %r31205, %r31206, %r31207, %r31208, %r31209}, {%r1, %r1, %r1, %r1}, {%r1}, {%r31194, %r31195, %r31196, %r31197, %r31198, %r31199, %r31200, %r31201};
	bar.warp.sync 	-1;
	wmma.mma.sync.aligned.row.col.m32n8k16.s32.s8.s8.s32 {%r31210, %r31211, %r31212, %r31213, %r31214, %r31215, %r31216, %r31217}, {%r1, %r1, %r1, %r1}, {%r1}, {%r31202, %r31203, %r31204, %r31205, %r31206, %r31207, %r31208, %r31209};
	bar.warp.sync 	-1;
	wmma.mma.sync.aligned.row.col.m32n8k16.s32.s8.s8.s32 {%r31218, %r31219, %r31220, %r31221, %r31222, %r31223, %r31224, %r31225}, {%r1, %r1, %r1, %r1}, {%r1}, {%r31210, %r31211, %r31212, %r31213, %r31214, %r31215, %r31216, %r31217};
	bar.warp.sync 	-1;
	wmma.mma.sync.aligned.row.col.m32n8k16.s32.s8.s8.s32 {%r31226, %r31227, %r31228, %r31229, %r31230, %r31231, %r31232, %r31233}, {%r1, %r1, %r1, %r1}, {%r1}, {%r31218, %r31219, %r31220, %r31221, %r31222, %r31223, %r31224, %r31225};
	bar.warp.sync 	-1;
	wmma.mma.sync.aligned.row.col.m32n8k16.s32.s8.s8.s32 {%r31234, %r31235, %r31236, %r31237, %r31238, %r31239, %r31240, %r31241}, {%r1, %r1, %r1, %r1}, {%r1}, {%r31226, %r31227, %r31228, %r31229, %r31230, %r31231, %r31232, %r31233};
	bar.warp.sync 	-1;
	wmma.mma.sync.aligned.row.col.m32n8k16.s32.s8.s8.s32 {%r31242, %r31243, %r31244, %r31245, %r31246, %r31247, %r31248, %r31249}, {%r1, %r1, %r1, %r1}, {%r1}, {%r31234, %r31235, %r31236, %r31237, %r31238, %r31239, %r31240, %r31241};
	bar.warp.sync 	-1;
	wmma.mma.sync.aligned.row.col.m32n8k16.s32.s8.s8.s32 {%r31250, %r31251, %r31252, %r31253, %r31254, %r31255, %r31256, %r31257}, {%r1, %r1, %r1, %r1}, {%r1}, {%r31242, %r31243, %r31244, %r31245, %r31246, %r31247, %r31248, %r31249};
	bar.warp.sync 	-1;
	wmma.mma.sync.aligned.row.col.m32n8k16.s32.s8.s8.s32 {%r31258, %r31259, %r31260, %r31261, %r31262, %r31263, %r31264, %r31265}, {%r1, %r1, %r1, %r1}, {%r1}, {%r31250, %r31251, %r31252, %r31253, %r31254, %r31255, %r31256, %r31257};
	bar.warp.sync 	-1;
	wmma.mma.sync.aligned.row.col.m32n8k16.s32.s8.s8.s32 {%r31266, %r31267, %r31268, %r31269, %r31270, %r31271, %r31272, %r31273}, {%r1, %r1, %r1, %r1}, {%r1}, {%r31258, %r31259, %r31260, %r31261, %r31262, %r31263, %r31264, %r31265};
	bar.warp.sync 	-1;
	wmma.mma.sync.aligned.row.col.m32n8k16.s32.s8.s8.s32 {%r31274, %r31275, %r31276, %r31277, %r31278, %r31279, %r31280, %r31281}, {%r1, %r1, %r1, %r1}, {%r1}, {%r31266, %r31267, %r31268, %r31269, %r31270, %r31271, %r31272, %r31273};
	bar.warp.sync 	-1;
	wmma.mma.sync.aligned.row.col.m32n8k16.s32.s8.s8.s32 {%r31282, %r31283, %r31284, %r31285, %r31286, %r31287, %r31288, %r31289}, {%r1, %r1, %r1, %r1}, {%r1}, {%r31274, %r31275, %r31276, %r31277, %r31278, %r31279, %r31280, %r31281};
	bar.warp.sync 	-1;
	wmma.mma.sync.aligned.row.col.m32n8k16.s32.s8.s8.s32 {%r31290, %r31291, %r31292, %r31293, %r31294, %r31295, %r31296, %r31297}, {%r1, %r1, %r1, %r1}, {%r1}, {%r31282, %r31283, %r31284, %r31285, %r31286, %r31287, %r31288, %r31289};
	bar.warp.sync 	-1;
	wmma.mma.sync.aligned.row.col.m32n8k16.s32.s8.s8.s32 {%r31298, %r31299, %r31300, %r31301, %r31302, %r31303, %r31304, %r31305}, {%r1, %r1, %r1, %r1}, {%r1}, {%r31290, %r31291, %r31292, %r31293, %r31294, %r31295, %r31296, %r31297};
	bar.warp.sync 	-1;
	wmma.mma.sync.aligned.row.col.m32n8k16.s32.s8.s8.s32 {%r31306, %r31307, %r31308, %r31309, %r31310, %r31311, %r31312, %r31313}, {%r1, %r1, %r1, %r1}, {%r1}, {%r31298, %r31299, %r31300, %r31301, %r31302, %r31303, %r31304, %r31305};
	bar.warp.sync 	-1;
	wmma.mma.sync.aligned.row.col.m32n8k16.s32.s8.s8.s32 {%r31314, %r31315, %r31316, %r31317, %r31318, %r31319, %r31320, %r31321}, {%r1, %r1, %r1, %r1}, {%r1}, {%r31306, %r31307, %r31308, %r31309, %r31310, %r31311, %r31312, %r31313};
	bar.warp.sync 	-1;
	wmma.mma.sync.aligned.row.col.m32n8k16.s32.s8.s8.s32 {%r31322, %r31323, %r31324, %r31325, %r31326, %r31327, %r31328, %r31329}, {%r1, %r1, %r1, %r1}, {%r1}, {%r31314, %r31315, %r31316, %r31317, %r31318, %r31319, %r31320, %r31321};
	bar.warp.sync 	-1;
	wmma.mma.sync.aligned.row.col.m32n8k16.s32.s8.s8.s32 {%r31330, %r31331, %r31332, %r31333, %r31334, %r31335, %r31336, %r31337}, {%r1, %r1, %r1, %r1}, {%r1}, {%r31322, %r31323, %r31324, %r31325, %r31326, %r31327, %r31328, %r31329};
	bar.warp.sync 	-1;
	wmma.mma.sync.aligned.row.col.m32n8k16.s32.s8.s8.s32 {%r31338, %r31339, %r31340, %r31341, %r31342, %r31343, %r31344, %r31345}, {%r1, %r1, %r1, %r1}, {%r1}, {%r31330, %r31331, %r31332, %r31333, %r31334, %r31335, %r31336, %r31337};
	bar.warp.sync 	-1;
	wmma.mma.sync.aligned.row.col.m32n8k16.s32.s8.s8.s32 {%r31346, %r31347, %r31348, %r31349, %r31350, %r31351, %r31352, %r31353}, {%r1, %r1, %r1, %r1}, {%r1}, {%r31338, %r31339, %r31340, %r31341, %r31342, %r31343, %r31344, %r31345};
	bar.warp.sync 	-1;
	wmma.mma.sync.aligned.row.col.m32n8k16.s32.s8.s8.s32 {%r31354, %r31355, %r31356, %r31357, %r31358, %r31359, %r31360, %r31361}, {%r1, %r1, %r1, %r1}, {%r1}, {%r31346, %r31347, %r31348, %r31349, %r31350, %r31351, %r31352, %r31353};
	bar.warp.sync 	-1;
	wmma.mma.sync.aligned.row.col.m32n8k16.s32.s8.s8.s32 {%r31362, %r31363, %r31364, %r31365, %r31366, %r31367, %r31368, %r31369}, {%r1, %r1, %r1, %r1}, {%r1}, {%r31354, %r31355, %r31356, %r31357, %r31358, %r31359, %r31360, %r31361};
	bar.warp.sync 	-1;
	wmma.mma.sync.aligned.row.col.m32n8k16.s32.s8.s8.s32 {%r31370, %r31371, %r31372, %r31373, %r31374, %r31375, %r31376, %r31377}, {%r1, %r1, %r1, %r1}, {%r1}, {%r31362, %r31363, %r31364, %r31365, %r31366, %r31367, %r31368, %r31369};
	bar.warp.sync 	-1;
	wmma.mma.sync.aligned.row.col.m32n8k16.s32.s8.s8.s32 {%r31378, %r31379, %r31380, %r31381, %r31382, %r31383, %r31384, %r31385}, {%r1, %r1, %r1, %r1}, {%r1}, {%r31370, %r31371, %r31372, %r31373, %r31374, %r31375, %r31376, %r31377};
	bar.warp.sync 	-1;
	wmma.mma.sync.aligned.row.col.m32n8k16.s32.s8.s8.s32 {%r31386, %r31387, %r31388, %r31389, %r31390, %r31391, %r31392, %r31393}, {%r1, %r1, %r1, %r1}, {%r1}, {%r31378, %r31379, %r31380, %r31381, %r31382, %r31383, %r31384, %r31385};
	bar.warp.sync 	-1;
	wmma.mma.sync.aligned.row.col.m32n8k16.s32.s8.s8.s32 {%r31394, %r31395, %r31396, %r31397, %r31398, %r31399, %r31400, %r31401}, {%r1, %r1, %r1, %r1}, {%r1}, {%r31386, %r31387, %r31388, %r31389, %r31390, %r31391, %r31392, %r31393};
	bar.warp.sync 	-1;
	wmma.mma.sync.aligned.row.col.m32n8k16.s32.s8.s8.s32 {%r31402, %r31403, %r31404, %r31405, %r31406, %r31407, %r31408, %r31409}, {%r1, %r1, %r1, %r1}, {%r1}, {%r31394, %r31395, %r31396, %r31397, %r31398, %r31399, %r31400, %r31401};
	bar.warp.sync 	-1;
	wmma.mma.sync.aligned.row.col.m32n8k16.s32.s8.s8.s32 {%r31410, %r31411, %r31412, %r31413, %r31414, %r31415, %r31416, %r31417}, {%r1, %r1, %r1, %r1}, {%r1}, {%r31402, %r31403, %r31404, %r31405, %r31406, %r31407, %r31408, %r31409};
	bar.warp.sync 	-1;
	wmma.mma.sync.aligned.row.col.m32n8k16.s32.s8.s8.s32 {%r31418, %r31419, %r31420, %r31421, %r31422, %r31423, %r31424, %r31425}, {%r1, %r1, %r1, %r1}, {%r1}, {%r31410, %r31411, %r31412, %r31413, %r31414, %r31415, %r31416, %r31417};
	bar.warp.sync 	-1;
	wmma.mma.sync.aligned.row.col.m32n8k16.s32.s8.s8.s32 {%r31426, %r31427, %r31428, %r31429, %r31430, %r31431, %r31432, %r31433}, {%r1, %r1, %r1, %r1}, {%r1}, {%r31418, %r31419, %r31420, %r31421, %r31422, %r31423, %r31424, %r31425};
	bar.warp.sync 	-1;
	wmma.mma.sync.aligned.row.col.m32n8k16.s32.s8.s8.s32 {%r31434, %r31435, %r31436, %r31437, %r31438, %r31439, %r31440, %r31441}, {%r1, %r1, %r1, %r1}, {%r1}, {%r31426, %r31427, %r31428, %r31429, %r31430, %r31431, %r31432, %r31433};
	bar.warp.sync 	-1;
	wmma.mma.sync.aligned.row.col.m32n8k16.s32.s8.s8.s32 {%r31442, %r31443, %r31444, %r31445, %r31446, %r31447, %r31448, %r31449}, {%r1, %r1, %r1, %r1}, {%r1}, {%r31434, %r31435, %r31436, %r31437, %r31438, %r31439, %r31440, %r31441};
	bar.warp.sync 	-1;
	wmma.mma.sync.aligned.row.col.m32n8k16.s32.s8.s8.s32 {%r31450, %r31451, %r31452, %r31453, %r31454, %r31455, %r31456, %r31457}, {%r1, %r1, %r1, %r1}, {%r1}, {%r31442, %r31443, %r31444, %r31445, %r31446, %r31447, %r31448, %r31449};
	bar.warp.sync 	-1;
	wmma.mma.sync.aligned.row.col.m32n8k16.s32.s8.s8.s32 {%r31458, %r31459, %r31460, %r31461, %r31462, %r31463, %r31464, %r31465}, {%r1, %r1, %r1, %r1}, {%r1}, {%r31450, %r31451, %r31452, %r31453, %r31454, %r31455, %r31456, %r31457};
	bar.warp.sync 	-1;
	wmma.mma.sync.aligned.row.col.m32n8k16.s32.s8.s8.s32 {%r31466, %r31467, %r31468, %r31469, %r31470, %r31471, %r31472, %r31473}, {%r1, %r1, %r1, %r1}, {%r1}, {%r31458, %r31459, %r31460, %r31461, %r31462, %r31463, %r31464, %r31465};
	bar.warp.sync 	-1;
	wmma.mma.sync.aligned.row.col.m32n8k16.s32.s8.s8.s32 {%r31474, %r31475, %r31476, %r31477, %r31478, %r31479, %r31480, %r31481}, {%r1, %r1, %r1, %r1}, {%r1}, {%r31466, %r31467, %r31468, %r31469, %r31470, %r31471, %r31472, %r31473};
	bar.warp.sync 	-1;
	wmma.mma.sync.aligned.row.col.m32n8k16.s32.s8.s8.s32 {%r31482, %r31483, %r31484, %r31485, %r31486, %r31487, %r31488, %r31489}, {%r1, %r1, %r1, %r1}, {%r1}, {%r31474, %r31475, %r31476, %r31477, %r31478, %r31479, %r31480, %r31481};
	bar.warp.sync 	-1;
	wmma.mma.sync.aligned.row.col.m32n8k16.s32.s8.s8.s32 {%r31490, %r31491, %r31492, %r31493, %r31494, %r31495, %r31496, %r31497}, {%r1, %r1, %r1, %r1}, {%r1}, {%r31482, %r31483, %r31484, %r31485, %r31486, %r31487, %r31488, %r31489};
	bar.warp.sync 	-1;
	wmma.mma.sync.aligned.row.col.m32n8k16.s32.s8.s8.s32 {%r31498, %r31499, %r31500, %r31501, %r31502, %r31503, %r31504, %r31505}, {%r1, %r1, %r1, %r1}, {%r1}, {%r31490, %r31491, %r31492, %r31493, %r31494, %r31495, %r31496, %r31497};
	bar.warp.sync 	-1;
	wmma.mma.sync.aligned.row.col.m32n8k16.s32.s8.s8.s32 {%r31506, %r31507, %r31508, %r31509, %r31510, %r31511, %r31512, %r31513}, {%r1, %r1, %r1, %r1}, {%r1}, {%r31498, %r31499, %r31500, %r31501, %r31502, %r31503, %r31504, %r31505};
	bar.warp.sync 	-1;
	wmma.mma.sync.aligned.row.col.m32n8k16.s32.s8.s8.s32 {%r31514, %r31515, %r31516, %r31517, %r31518, %r31519, %r31520, %r31521}, {%r1, %r1, %r1, %r1}, {%r1}, {%r31506, %r31507, %r31508, %r31509, %r31510, %r31511, %r31512, %r31513};
	bar.warp.sync 	-1;
	wmma.mma.sync.aligned.row.col.m32n8k16.s32.s8.s8.s32 {%r31522, %r31523, %r31524, %r31525, %r31526, %r31527, %r31528, %r31529}, {%r1, %r1, %r1, %r1}, {%r1}, {%r31514, %r31515, %r31516, %r31517, %r31518, %r31519, %r31520, %r31521};
	bar.warp.sync 	-1;
	wmma.mma.sync.aligned.row.col.m32n8k16.s32.s8.s8.s32 {%r31530, %r31531, %r31532, %r31533, %r31534, %r31535, %r31536, %r31537}, {%r1, %r1, %r1, %r1}, {%r1}, {%r31522, %r31523, %r31524, %r31525, %r31526, %r31527, %r31528, %r31529};
	bar.warp.sync 	-1;
	wmma.mma.sync.aligned.row.col.m32n8k16.s32.s8.s8.s32 {%r31538, %r31539, %r31540, %r31541, %r31542, %r31543, %r31544, %r31545}, {%r1, %r1, %r1, %r1}, {%r1}, {%r31530, %r31531, %r31532, %r31533, %r31534, %r31535, %r31536, %r31537};
	bar.warp.sync 	-1;
	wmma.mma.sync.aligned.row.col.m32n8k16.s32.s8.s8.s32 {%r31546, %r31547, %r31548, %r31549, %r31550, %r31551, %r31552, %r31553}, {%r1, %r1, %r1, %r1}, {%r1}, {%r31538, %r31539, %r31540, %r31541, %r31542, %r31543, %r31544, %r31545};
	bar.warp.sync 	-1;
	wmma.mma.sync.aligned.row.col.m32n8k16.s32.s8.s8.s32 {%r31554, %r31555, %r31556, %r31557, %r31558, %r31559, %r31560, %r31561}, {%r1, %r1, %r1, %r1}, {%r1}, {%r31546, %r31547, %r31548, %r31549, %r31550, %r31551, %r31552, %r31553};
	bar.warp.sync 	-1;
	wmma.mma.sync.aligned.row.col.m32n8k16.s32.s8.s8.s32 {%r31562, %r31563, %r31564, %r31565, %r31566, %r31567, %r31568, %r31569}, {%r1, %r1, %r1, %r1}, {%r1}, {%r31554, %r31555, %r31556, %r31557, %r31558, %r31559, %r31560, %r31561};
	bar.warp.sync 	-1;
	wmma.mma.sync.aligned.row.col.m32n8k16.s32.s8.s8.s32 {%r31570, %r31571, %r31572, %r31573, %r31574, %r31575, %r31576, %r31577}, {%r1, %r1, %r1, %r1}, {%r1}, {%r31562, %r31563, %r31564, %r31565, %r31566, %r31567, %r31568, %r31569};
	bar.warp.sync 	-1;
	wmma.mma.sync.aligned.row.col.m32n8k16.s32.s8.s8.s32 {%r31578, %r31579, %r31580, %r31581, %r31582, %r31583, %r31584, %r31585}, {%r1, %r1, %r1, %r1}, {%r1}, {%r31570, %r31571, %r31572, %r31573, %r31574, %r31575, %r31576, %r31577};
	bar.warp.sync 	-1;
	wmma.mma.sync.aligned.row.col.m32n8k16.s32.s8.s8.s32 {%r31586, %r31587, %r31588, %r31589, %r31590, %r31591, %r31592, %r31593}, {%r1, %r1, %r1, %r1}, {%r1}, {%r31578, %r31579, %r31580, %r31581, %r31582, %r31583, %r31584, %r31585};
	bar.warp.sync 	-1;
	wmma.mma.sync.aligned.row.col.m32n8k16.s32.s8.s8.s32 {%r31594, %r31595, %r31596, %r31597, %r31598, %r31599, %r31600, %r31601}, {%r1, %r1, %r1, %r1}, {%r1}, {%r31586, %r31587, %r31588, %r31589, %r31590, %r31591, %r31592, %r31593};
	bar.warp.sync 	-1;
	wmma.mma.sync.aligned.row.col.m32n8k16.s32.s8.s8.s32 {%r31602, %r31603, %r31604, %r31605, %r31606, %r31607, %r31608, %r31609}, {%r1, %r1, %r1, %r1}, {%r1}, {%r31594, %r31595, %r31596, %r31597, %r31598, %r31599, %r31600, %r31601};
	bar.warp.sync 	-1;
	wmma.mma.sync.aligned.row.col.m32n8k16.s32.s8.s8.s32 {%r31610, %r31611, %r31612, %r31613, %r31614, %r31615, %r31616, %r31617}, {%r1, %r1, %r1, %r1}, {%r1}, {%r31602, %r31603, %r31604, %r31605, %r31606, %r31607, %r31608, %r31609};
	bar.warp.sync 	-1;
	wmma.mma.sync.aligned.row.col.m32n8k16.s32.s8.s8.s32 {%r31618, %r31619, %r31620, %r31621, %r31622, %r31623, %r31624, %r31625}, {%r1, %r1, %r1, %r1}, {%r1}, {%r31610, %r31611, %r31612, %r31613, %r31614, %r31615, %r31616, %r31617};
	bar.warp.sync 	-1;
	wmma.mma.sync.aligned.row.col.m32n8k16.s32.s8.s8.s32 {%r31626, %r31627, %r31628, %r31629, %r31630, %r31631, %r31632, %r31633}, {%r1, %r1, %r1, %r1}, {%r1}, {%r31618, %r31619, %r31620, %r31621, %r31622, %r31623, %r31624, %r31625};
	bar.warp.sync 	-1;
	wmma.mma.sync.aligned.row.col.m32n8k16.s32.s8.s8.s32 {%r31634, %r31635, %r31636, %r31637, %r31638, %r31639, %r31640, %r31641}, {%r1, %r1, %r1, %r1}, {%r1}, {%r31626, %r31627, %r31628, %r31629, %r31630, %r31631, %r31632, %r31633};
	bar.warp.sync 	-1;
	wmma.mma.sync.aligned.row.col.m32n8k16.s32.s8.s8.s32 {%r31642, %r31643, %r31644, %r31645, %r31646, %r31647, %r31648, %r31649}, {%r1, %r1, %r1, %r1}, {%r1}, {%r31634, %r31635, %r31636, %r31637, %r31638, %r31639, %r31640, %r31641};
	bar.warp.sync 	-1;
	wmma.mma.sync.aligned.row.col.m32n8k16.s32.s8.s8.s32 {%r31650, %r31651, %r31652, %r31653, %r31654, %r31655, %r31656, %r31657}, {%r1, %r1, %r1, %r1}, {%r1}, {%r31642, %r31643, %r31644, %r31645, %r31646, %r31647, %r31648, %r31649};
	bar.warp.sync 	-1;
	wmma.mma.sync.aligned.row.col.m32n8k16.s32.s8.s8.s32 {%r31658, %r31659, %r31660, %r31661, %r31662, %r31663, %r31664, %r31665}, {%r1, %r1, %r1, %r1}, {%r1}, {%r31650, %r31651, %r31652, %r31653, %r31654, %r31655, %r31656, %r31657};
	bar.warp.sync 	-1;
	wmma.mma.sync.aligned.row.col.m32n8k16.s32.s8.s8.s32 {%r31666, %r31667, %r31668, %r31669, %r31670, %r31671, %r31672, %r31673}, {%r1, %r1, %r1, %r1}, {%r1}, {%r31658, %r31659, %r31660, %r31661, %r31662, %r31663, %r31664, %r31665};
	bar.warp.sync 	-1;
	wmma.mma.sync.aligned.row.col.m32n8k16.s32.s8.s8.s32 {%r31674, %r31675, %r31676, %r31677, %r31678, %r31679, %r31680, %r31681}, {%r1, %r1, %r1, %r1}, {%r1}, {%r31666, %r31667, %r31668, %r31669, %r31670, %r31671, %r31672, %r31673};
	bar.warp.sync 	-1;
	wmma.mma.sync.aligned.row.col.m32n8k16.s32.s8.s8.s32 {%r31682, %r31683, %r31684, %r31685, %r31686, %r31687, %r31688, %r31689}, {%r1, %r1, %r1, %r1}, {%r1}, {%r31674, %r31675, %r31676, %r31677, %r31678, %r31679, %r31680, %r31681};
	bar.warp.sync 	-1;
	wmma.mma.sync.aligned.row.col.m32n8k16.s32.s8.s8.s32 {%r31690, %r31691, %r31692, %r31693, %r31694, %r31695, %r31696, %r31697}, {%r1, %r1, %r1, %r1}, {%r1}, {%r31682, %r31683, %r31684, %r31685, %r31686, %r31687, %r31688, %r31689};
	bar.warp.sync 	-1;
	wmma.mma.sync.aligned.row.col.m32n8k16.s32.s8.s8.s32 {%r31698, %r31699, %r31700, %r31701, %r31702, %r31703, %r31704, %r31705}, {%r1, %r1, %r1, %r1}, {%r1}, {%r31690, %r31691, %r31692, %r31693, %r31694, %r31695, %r31696, %r31697};
	bar.warp.sync 	-1;
	wmma.mma.sync.aligned.row.col.m32n8k16.s32.s8.s8.s32 {%r31706, %r31707, %r31708, %r31709, %r31710, %r31711, %r31712, %r31713}, {%r1, %r1, %r1, %r1}, {%r1}, {%r31698, %r31699, %r31700, %r31701, %r31702, %r31703, %r31704, %r31705};
	bar.warp.sync 	-1;
	wmma.mma.sync.aligned.row.col.m32n8k16.s32.s8.s8.s32 {%r31714, %r31715, %r31716, %r31717, %r31718, %r31719, %r31720, %r31721}, {%r1, %r1, %r1, %r1}, {%r1}, {%r31706, %r31707, %r31708, %r31709, %r31710, %r31711, %r31712, %r31713};
	bar.warp.sync 	-1;
	wmma.mma.sync.aligned.row.col.m32n8k16.s32.s8.s8.s32 {%r31722, %r31723, %r31724, %r31725, %r31726, %r31727, %r31728, %r31729}, {%r1, %r1, %r1, %r1}, {%r1}, {%r31714, %r31715, %r31716, %r31717, %r31718, %r31719, %r31720, %r31721};
	bar.warp.sync 	-1;
	wmma.mma.sync.aligned.row.col.m32n8k16.s32.s8.s8.s32 {%r31730, %r31731, %r31732, %r31733, %r31734, %r31735, %r31736, %r31737}, {%r1, %r1, %r1, %r1}, {%r1}, {%r31722, %r31723, %r31724, %r31725, %r31726, %r31727, %r31728, %r31729};
	bar.warp.sync 	-1;
	wmma.mma.sync.aligned.row.col.m32n8k16.s32.s8.s8.s32 {%r31738, %r31739, %r31740, %r31741, %r31742, %r31743, %r31744, %r31745}, {%r1, %r1, %r1, %r1}, {%r1}, {%r31730, %r31731, %r31732, %r31733, %r31734, %r31735, %r31736, %r31737};
	bar.warp.sync 	-1;
	wmma.mma.sync.aligned.row.col.m32n8k16.s32.s8.s8.s32 {%r31746, %r31747, %r31748, %r31749, %r31750, %r31751, %r31752, %r31753}, {%r1, %r1, %r1, %r1}, {%r1}, {%r31738, %r31739, %r31740, %r31741, %r31742, %r31743, %r31744, %r31745};
	bar.warp.sync 	-1;
	wmma.mma.sync.aligned.row.col.m32n8k16.s32.s8.s8.s32 {%r31754, %r31755, %r31756, %r31757, %r31758, %r31759, %r31760, %r31761}, {%r1, %r1, %r1, %r1}, {%r1}, {%r31746, %r31747, %r31748, %r31749, %r31750, %r31751, %r31752, %r31753};
	bar.warp.sync 	-1;
	wmma.mma.sync.aligned.row.col.m32n8k16.s32.s8.s8.s32 {%r31762, %r31763, %r31764, %r31765, %r31766, %r31767, %r31768, %r31769}, {%r1, %r1, %r1, %r1}, {%r1}, {%r31754, %r31755, %r31756, %r31757, %r31758, %r31759, %r31760, %r31761};
	bar.warp.sync 	-1;
	wmma.mma.sync.aligned.row.col.m32n8k16.s32.s8.s8.s32 {%r31770, %r31771, %r31772, %r31773, %r31774, %r31775, %r31776, %r31777}, {%r1, %r1, %r1, %r1}, {%r1}, {%r31762, %r31763, %r31764, %r31765, %r31766, %r31767, %r31768, %r31769};
	bar.warp.sync 	-1;
	wmma.mma.sync.aligned.row.col.m32n8k16.s32.s8.s8.s32 {%r31778, %r31779, %r31780, %r31781, %r31782, %r31783, %r31784, %r31785}, {%r1, %r1, %r1, %r1}, {%r1}, {%r31770, %r31771, %r31772, %r31773, %r31774, %r31775, %r31776, %r31777};
	bar.warp.sync 	-1;
	wmma.mma.sync.aligned.row.col.m32n8k16.s32.s8.s8.s32 {%r31786, %r31787, %r31788, %r31789, %r31790, %r31791, %r31792, %r31793}, {%r1, %r1, %r1, %r1}, {%r1}, {%r31778, %r31779, %r31780, %r31781, %r31782, %r31783, %r31784, %r31785};
	bar.warp.sync 	-1;
	wmma.mma.sync.aligned.row.col.m32n8k16.s32.s8.s8.s32 {%r31794, %r31795, %r31796, %r31797, %r31798, %r31799, %r31800, %r31801}, {%r1, %r1, %r1, %r1}, {%r1}, {%r31786, %r31787, %r31788, %r31789, %r31790, %r31791, %r31792, %r31793};
	bar.warp.sync 	-1;
	wmma.mma.sync.aligned.row.col.m32n8k16.s32.s8.s8.s32 {%r31802, %r31803, %r31804, %r31805, %r31806, %r31807, %r31808, %r31809}, {%r1, %r1, %r1, %r1}, {%r1}, {%r31794, %r31795, %r31796, %r31797, %r31798, %r31799, %r31800, %r31801};
	bar.warp.sync 	-1;
	wmma.mma.sync.aligned.row.col.m32n8k16.s32.s8.s8.s32 {%r31810, %r31811, %r31812, %r31813, %r31814, %r31815, %r31816, %r31817}, {%r1, %r1, %r1, %r1}, {%r1}, {%r31802, %r31803, %r31804, %r31805, %r31806, %r31807, %r31808, %r31809};
	bar.warp.sync 	-1;
	wmma.mma.sync.aligned.row.col.m32n8k16.s32.s8.s8.s32 {%r31818, %r31819, %r31820, %r31821, %r31822, %r31823, %r31824, %r31825}, {%r1, %r1, %r1, %r1}, {%r1}, {%r31810, %r31811, %r31812, %r31813, %r31814, %r31815, %r31816, %r31817};
	bar.warp.sync 	-1;
	wmma.mma.sync.aligned.row.col.m32n8k16.s32.s8.s8.s32 {%r31826, %r31827, %r31828, %r31829, %r31830, %r31831, %r31832, %r31833}, {%r1, %r1, %r1, %r1}, {%r1}, {%r31818, %r31819, %r31820, %r31821, %r31822, %r31823, %r31824, %r31825};
	bar.warp.sync 	-1;
	wmma.mma.sync.aligned.row.col.m32n8k16.s32.s8.s8.s32 {%r31834, %r31835, %r31836, %r31837, %r31838, %r31839, %r31840, %r31841}, {%r1, %r1, %r1, %r1}, {%r1}, {%r31826, %r31827, %r31828, %r31829, %r31830, %r31831, %r31832, %r31833};
	bar.warp.sync 	-1;
	wmma.mma.sync.aligned.row.col.m32n8k16.s32.s8.s8.s32 {%r31842, %r31843, %r31844, %r31845, %r31846, %r31847, %r31848, %r31849}, {%r1, %r1, %r1, %r1}, {%r1}, {%r31834, %r31835, %r31836, %r31837, %r31838, %r31839, %r31840, %r31841};
	bar.warp.sync 	-1;
	wmma.mma.sync.aligned.row.col.m32n8k16.s32.s8.s8.s32 {%r31850, %r31851, %r31852, %r31853, %r31854, %r31855, %r31856, %r31857}, {%r1, %r1, %r1, %r1}, {%r1}, {%r31842, %r31843, %r31844, %r31845, %r31846, %r31847, %r31848, %r31849};
	bar.warp.sync 	-1;
	wmma.mma.sync.aligned.row.col.m32n8k16.s32.s8.s8.s32 {%r31858, %r31859, %r31860, %r31861, %r31862, %r31863, %r31864, %r31865}, {%r1, %r1, %r1, %r1}, {%r1}, {%r31850, %r31851, %r31852, %r31853, %r31854, %r31855, %r31856, %r31857};
	bar.warp.sync 	-1;
	wmma.mma.sync.aligned.row.col.m32n8k16.s32.s8.s8.s32 {%r31866, %r31867, %r31868, %r31869, %r31870, %r31871, %r31872, %r31873}, {%r1, %r1, %r1, %r1}, {%r1}, {%r31858, %r31859, %r31860, %r31861, %r31862, %r31863, %r31864, %r31865};
	bar.warp.sync 	-1;
	wmma.mma.sync.aligned.row.col.m32n8k16.s32.s8.s8.s32 {%r31874, %r31875, %r31876, %r31877, %r31878, %r31879, %r31880, %r31881}, {%r1, %r1, %r1, %r1}, {%r1}, {%r31866, %r31867, %r31868, %r31869, %r31870, %r31871, %r31872, %r31873};
	bar.warp.sync 	-1;
	wmma.mma.sync.aligned.row.col.m32n8k16.s32.s8.s8.s32 {%r31882, %r31883, %r31884, %r31885, %r31886, %r31887, %r31888, %r31889}, {%r1, %r1, %r1, %r1}, {%r1}, {%r31874, %r31875, %r31876, %r31877, %r31878, %r31879, %r31880, %r31881};
	bar.warp.sync 	-1;
	wmma.mma.sync.aligned.row.col.m32n8k16.s32.s8.s8.s32 {%r31890, %r31891, %r31892, %r31893, %r31894, %r31895, %r31896, %r31897}, {%r1, %r1, %r1, %r1}, {%r1}, {%r31882, %r31883, %r31884, %r31885, %r31886, %r31887, %r31888, %r31889};
	bar.warp.sync 	-1;
	wmma.mma.sync.aligned.row.col.m32n8k16.s32.s8.s8.s32 {%r31898, %r31899, %r31900, %r31901, %r31902, %r31903, %r31904, %r31905}, {%r1, %r1, %r1, %r1}, {%r1}, {%r31890, %r31891, %r31892, %r31893, %r31894, %r31895, %r31896, %r31897};
	bar.warp.sync 	-1;
	wmma.mma.sync.aligned.row.col.m32n8k16.s32.s8.s8.s32 {%r31906, %r31907, %r31908, %r31909, %r31910, %r31911, %r31912, %r31913}, {%r1, %r1, %r1, %r1}, {%r1}, {%r31898, %r31899, %r31900, %r31901, %r31902, %r31903, %r31904, %r31905};
	bar.warp.sync 	-1;
	wmma.mma.sync.aligned.row.col.m32n8k16.s32.s8.s8.s32 {%r31914, %r31915, %r31916, %r31917, %r31918, %r31919, %r31920, %r31921}, {%r1, %r1, %r1, %r1}, {%r1}, {%r31906, %r31907, %r31908, %r31909, %r31910, %r31911, %r31912, %r31913};
	bar.warp.sync 	-1;
	wmma.mma.sync.aligned.row.col.m32n8k16.s32.s8.s8.s32 {%r31922, %r31923, %r31924, %r31925, %r31926, %r31927, %r31928, %r31929}, {%r1, %r1, %r1, %r1}, {%r1}, {%r31914, %r31915, %r31916, %r31917, %r31918, %r31919, %r31920, %r31921};
	bar.warp.sync 	-1;
	wmma.mma.sync.aligned.row.col.m32n8k16.s32.s8.s8.s32 {%r31930, %r31931, %r31932, %r31933, %r31934, %r31935, %r31936, %r31937}, {%r1, %r1, %r1, %r1}, {%r1}, {%r31922, %r31923, %r31924, %r31925, %r31926, %r31927, %r31928, %r31929};
	bar.warp.sync 	-1;
	wmma.mma.sync.aligned.row.col.m32n8k16.s32.s8.s8.s32 {%r31938, %r31939, %r31940, %r31941, %r31942, %r31943, %r31944, %r31945}, {%r1, %r1, %r1, %r1}, {%r1}, {%r31930, %r31931, %r31932, %r31933, %r31934, %r31935, %r31936, %r31937};
	bar.warp.sync 	-1;
	wmma.mma.sync.aligned.row.col.m32n8k16.s32.s8.s8.s32 {%r31946, %r31947, %r31948, %r31949, %r31950, %r31951, %r31952, %r31953}, {%r1, %r1, %r1, %r1}, {%r1}, {%r31938, %r31939, %r31940, %r31941, %r31942, %r31943, %r31944, %r31945};
	bar.warp.sync 	-1;
	wmma.mma.sync.aligned.row.col.m32n8k16.s32.s8.s8.s32 {%r31954, %r31955, %r31956, %r31957, %r31958, %r31959, %r31960, %r31961}, {%r1, %r1, %r1, %r1}, {%r1}, {%r31946, %r31947, %r31948, %r31949, %r31950, %r31951, %r31952, %r31953};
	bar.warp.sync 	-1;
	wmma.mma.sync.aligned.row.col.m32n8k16.s32.s8.s8.s32 {%r31962, %r31963, %r31964, %r31965, %r31966, %r31967, %r31968, %r31969}, {%r1, %r1, %r1, %r1}, {%r1}, {%r31954, %r31955, %r31956, %r31957, %r31958, %r31959, %r31960, %r31961};
	bar.warp.sync 	-1;
	wmma.mma.sync.aligned.row.col.m32n8k16.s32.s8.s8.s32 {%r31970, %r31971, %r31972, %r31973, %r31974, %r31975, %r31976, %r31977}, {%r1, %r1, %r1, %r1}, {%r1}, {%r31962, %r31963, %r31964, %r31965, %r31966, %r31967, %r31968, %r31969};
	bar.warp.sync 	-1;
	wmma.mma.sync.aligned.row.col.m32n8k16.s32.s8.s8.s32 {%r31978, %r31979, %r31980, %r31981, %r31982, %r31983, %r31984, %r31985}, {%r1, %r1, %r1, %r1}, {%r1}, {%r31970, %r31971, %r31972, %r31973, %r31974, %r31975, %r31976, %r31977};
	bar.warp.sync 	-1;
	wmma.mma.sync.aligned.row.col.m32n8k16.s32.s8.s8.s32 {%r31986, %r31987, %r31988, %r31989, %r31990, %r31991, %r31992, %r31993}, {%r1, %r1, %r1, %r1}, {%r1}, {%r31978, %r31979, %r31980, %r31981, %r31982, %r31983, %r31984, %r31985};
	bar.warp.sync 	-1;
	wmma.mma.sync.aligned.row.col.m32n8k16.s32.s8.s8.s32 {%r31994, %r31995, %r31996, %r31997, %r31998, %r31999, %r32000, %r32001}, {%r1, %r1, %r1, %r1}, {%r1}, {%r31986, %r31987, %r31988, %r31989, %r31990, %r31991, %r31992, %r31993};
	bar.warp.sync 	-1;
	wmma.mma.sync.aligned.row.col.m32n8k16.s32.s8.s8.s32 {%r32002, %r32003, %r32004, %r32005, %r32006, %r32007, %r32008, %r32009}, {%r1, %r1, %r1, %r1}, {%r1}, {%r31994, %r31995, %r31996, %r31997, %r31998, %r31999, %r32000, %r32001};
	bar.warp.sync 	-1;
	wmma.mma.sync.aligned.row.col.m32n8k16.s32.s8.s8.s32 {%r32010, %r32011, %r32012, %r32013, %r32014, %r32015, %r32016, %r32017}, {%r1, %r1, %r1, %r1}, {%r1}, {%r32002, %r32003, %r32004, %r32005, %r32006, %r32007, %r32008, %r32009};
	bar.warp.sync 	-1;
	wmma.mma.sync.aligned.row.col.m32n8k16.s32.s8.s8.s32 {%r32018, %r32019, %r32020, %r32021, %r32022, %r32023, %r32024, %r32025}, {%r1, %r1, %r1, %r1}, {%r1}, {%r32010, %r32011, %r32012, %r32013, %r32014, %r32015, %r32016, %r32017};
	bar.warp.sync 	-1;
	wmma.mma.sync.aligned.row.col.m32n8k16.s32.s8.s8.s32 {%r32026, %r32027, %r32028, %r32029, %r32030, %r32031, %r32032, %r32033}, {%r1, %r1, %r1, %r1}, {%r1}, {%r32018, %r32019, %r32020, %r32021, %r32022, %r32023, %r32024, %r32025};
	bar.warp.sync 	-1;
	wmma.mma.sync.aligned.row.col.m32n8k16.s32.s8.s8.s32 {%r32034, %r32035, %r32036, %r32037, %r32038, %r32039, %r32040, %r32041}, {%r1, %r1, %r1, %r1}, {%r1}, {%r32026, %r32027, %r32028, %r32029, %r32030, %r32031, %r32032, %r32033};
	bar.warp.sync 	-1;
	wmma.mma.sync.aligned.row.col.m32n8k16.s32.s8.s8.s32 {%r32042, %r32043, %r32044, %r32045, %r32046, %r32047, %r32048, %r32049}, {%r1, %r1, %r1, %r1}, {%r1}, {%r32034, %r32035, %r32036, %r32037, %r32038, %r32039, %r32040, %r32041};
	bar.warp.sync 	-1;
	wmma.mma.sync.aligned.row.col.m32n8k16.s32.s8.s8.s32 {%r32050, %r32051, %r32052, %r32053, %r32054, %r32055, %r32056, %r32057}, {%r1, %r1, %r1, %r1}, {%r1}, {%r32042, %r32043, %r32044, %r32045, %r32046, %r32047, %r32048, %r32049};
	bar.warp.sync 	-1;
	wmma.mma.sync.aligned.row.col.m32n8k16.s32.s8.s8.s32 {%r32058, %r32059, %r32060, %r32061, %r32062, %r32063, %r32064, %r32065}, {%r1, %r1, %r1, %r1}, {%r1}, {%r32050, %r32051, %r32052, %r32053, %r32054, %r32055, %r32056, %r32057};
	bar.warp.sync 	-1;
	wmma.mma.sync.aligned.row.col.m32n8k16.s32.s8.s8.s32 {%r32066, %r32067, %r32068, %r32069, %r32070, %r32071, %r32072, %r32073}, {%r1, %r1, %r1, %r1}, {%r1}, {%r32058, %r32059, %r32060, %r32061, %r32062, %r32063, %r32064, %r32065};
	bar.warp.sync 	-1;
	wmma.mma.sync.aligned.row.col.m32n8k16.s32.s8.s8.s32 {%r32074, %r32075, %r32076, %r32077, %r32078, %r32079, %r32080, %r32081}, {%r1, %r1, %r1, %r1}, {%r1}, {%r32066, %r32067, %r32068, %r32069, %r32070, %r32071, %r32072, %r32073};
	bar.warp.sync 	-1;
	wmma.mma.sync.aligned.row.col.m32n8k16.s32.s8.s8.s32 {%r32082, %r32083, %r32084, %r32085, %r32086, %r32087, %r32088, %r32089}, {%r1, %r1, %r1, %r1}, {%r1}, {%r32074, %r32075, %r32076, %r32077, %r32078, %r32079, %r32080, %r32081};
	bar.warp.sync 	-1;
	wmma.mma.sync.aligned.row.col.m32n8k16.s32.s8.s8.s32 {%r32090, %r32091, %r32092, %r32093, %r32094, %r32095, %r32096, %r32097}, {%r1, %r1, %r1, %r1}, {%r1}, {%r32082, %r32083, %r32084, %r32085, %r32086, %r32087, %r32088, %r32089};
	bar.warp.sync 	-1;
	wmma.mma.sync.aligned.row.col.m32n8k16.s32.s8.s8.s32 {%r32098, %r32099, %r32100, %r32101, %r32102, %r32103, %r32104, %r32105}, {%r1, %r1, %r1, %r1}, {%r1}, {%r32090, %r32091, %r32092, %r32093, %r32094, %r32095, %r32096, %r32097};
	bar.warp.sync 	-1;
	wmma.mma.sync.aligned.row.col.m32n8k16.s32.s8.s8.s32 {%r32106, %r32107, %r32108, %r32109, %r32110, %r32111, %r32112, %r32113}, {%r1, %r1, %r1, %r1}, {%r1}, {%r32098, %r32099, %r32100, %r32101, %r32102, %r32103, %r32104, %r32105};
	bar.warp.sync 	-1;
	wmma.mma.sync.aligned.row.col.m32n8k16.s32.s8.s8.s32 {%r32114, %r32115, %r32116, %r32117, %r32118, %r32119, %r32120, %r32121}, {%r1, %r1, %r1, %r1}, {%r1}, {%r32106, %r32107, %r32108, %r32109, %r32110, %r32111, %r32112, %r32113};
	bar.warp.sync 	-1;
	wmma.mma.sync.aligned.row.col.m32n8k16.s32.s8.s8.s32 {%r32122, %r32123, %r32124, %r32125, %r32126, %r32127, %r32128, %r32129}, {%r1, %r1, %r1, %r1}, {%r1}, {%r32114, %r32115, %r32116, %r32117, %r32118, %r32119, %r32120, %r32121};
	bar.warp.sync 	-1;
	wmma.mma.sync.aligned.row.col.m32n8k16.s32.s8.s8.s32 {%r32130, %r32131, %r32132, %r32133, %r32134, %r32135, %r32136, %r32137}, {%r1, %r1, %r1, %r1}, {%r1}, {%r32122, %r32123, %r32124, %r32125, %r32126, %r32127, %r32128, %r32129};
	bar.warp.sync 	-1;
	wmma.mma.sync.aligned.row.col.m32n8k16.s32.s8.s8.s32 {%r32138, %r32139, %r32140, %r32141, %r32142, %r32143, %r32144, %r32145}, {%r1, %r1, %r1, %r1}, {%r1}, {%r32130, %r32131, %r32132, %r32133, %r32134, %r32135, %r32136, %r32137};
	bar.warp.sync 	-1;
	wmma.mma.sync.aligned.row.col.m32n8k16.s32.s8.s8.s32 {%r32146, %r32147, %r32148, %r32149, %r32150, %r32151, %r32152, %r32153}, {%r1, %r1, %r1, %r1}, {%r1}, {%r32138, %r32139, %r32140, %r32141, %r32142, %r32143, %r32144, %r32145};
	bar.warp.sync 	-1;
	wmma.mma.sync.aligned.row.col.m32n8k16.s32.s8.s8.s32 {%r32154, %r32155, %r32156, %r32157, %r32158, %r32159, %r32160, %r32161}, {%r1, %r1, %r1, %r1}, {%r1}, {%r32146, %r32147, %r32148, %r32149, %r32150, %r32151, %r32152, %r32153};
	bar.warp.sync 	-1;
	wmma.mma.sync.aligned.row.col.m32n8k16.s32.s8.s8.s32 {%r32162, %r32163, %r32164, %r32165, %r32166, %r32167, %r32168, %r32169}, {%r1, %r1, %r1, %r1}, {%r1}, {%r32154, %r32155, %r32156, %r32157, %r32158, %r32159, %r32160, %r32161};
	bar.warp.sync 	-1;
	wmma.mma.sync.aligned.row.col.m32n8k16.s32.s8.s8.s32 {%r32170, %r32171, %r32172, %r32173, %r32174, %r32175, %r32176, %r32177}, {%r1, %r1, %r1, %r1}, {%r1}, {%r32162, %r32163, %r32164, %r32165, %r32166, %r32167, %r32168, %r32169};
	bar.warp.sync 	-1;
	wmma.mma.sync.aligned.row.col.m32n8k16.s32.s8.s8.s32 {%r32178, %r32179, %r32180, %r32181, %r32182, %r32183, %r32184, %r32185}, {%r1, %r1, %r1, %r1}, {%r1}, {%r32170, %r32171, %r32172, %r32173, %r32174, %r32175, %r32176, %r32177};
	bar.warp.sync 	-1;
	wmma.mma.sync.aligned.row.col.m32n8k16.s32.s8.s8.s32 {%r32186, %r32187, %r32188, %r32189, %r32190, %r32191, %r32192, %r32193}, {%r1, %r1, %r1, %r1}, {%r1}, {%r32178, %r32179, %r32180, %r32181, %r32182, %r32183, %r32184, %r32185};
	bar.warp.sync 	-1;
	wmma.mma.sync.aligned.row.col.m32n8k16.s32.s8.s8.s32 {%r32194, %r32195, %r32196, %r32197, %r32198, %r32199, %r32200, %r32201}, {%r1, %r1, %r1, %r1}, {%r1}, {%r32186, %r32187, %r32188, %r32189, %r32190, %r32191, %r32192, %r32193};
	bar.warp.sync 	-1;
	wmma.mma.sync.aligned.row.col.m32n8k16.s32.s8.s8.s32 {%r32202, %r32203, %r32204, %r32205, %r32206, %r32207, %r32208, %r32209}, {%r1, %r1, %r1, %r1}, {%r1}, {%r32194, %r32195, %r32196, %r32197, %r32198, %r32199, %r32200, %r32201};
	bar.warp.sync 	-1;
	wmma.mma.sync.aligned.row.col.m32n8k16.s32.s8.s8.s32 {%r32210, %r32211, %r32212, %r32213, %r32214, %r32215, %r32216, %r32217}, {%r1, %r1, %r1, %r1}, {%r1}, {%r32202, %r32203, %r32204, %r32205, %r32206, %r32207, %r32208, %r32209};
	bar.warp.sync 	-1;
	wmma.mma.sync.aligned.row.col.m32n8k16.s32.s8.s8.s32 {%r32218, %r32219, %r32220, %r32221, %r32222, %r32223, %r32224, %r32225}, {%r1, %r1, %r1, %r1}, {%r1}, {%r32210, %r32211, %r32212, %r32213, %r32214, %r32215, %r32216, %r32217};
	bar.warp.sync 	-1;
	wmma.mma.sync.aligned.row.col.m32n8k16.s32.s8.s8.s32 {%r32226, %r32227, %r32228, %r32229, %r32230, %r32231, %r32232, %r32233}, {%r1, %r1, %r1, %r1}, {%r1}, {%r32218, %r32219, %r32220, %r32221, %r32222, %r32223, %r32224, %r32225};
	bar.warp.sync 	-1;
	wmma.mma.sync.aligned.row.col.m32n8k16.s32.s8.s8.s32 {%r32234, %r32235, %r32236, %r32237, %r32238, %r32239, %r32240, %r32241}, {%r1, %r1, %r1, %r1}, {%r1}, {%r32226, %r32227, %r32228, %r32229, %r32230, %r32231, %r32232, %r32233};
	bar.warp.sync 	-1;
	wmma.mma.sync.aligned.row.col.m32n8k16.s32.s8.s8.s32 {%r32242, %r32243, %r32244, %r32245, %r32246, %r32247, %r32248, %r32249}, {%r1, %r1, %r1, %r1}, {%r1}, {%r32234, %r32235, %r32236, %r32237, %r32238, %r32239, %r32240, %r32241};
	bar.warp.sync 	-1;
	wmma.mma.sync.aligned.row.col.m32n8k16.s32.s8.s8.s32 {%r32250, %r32251, %r32252, %r32253, %r32254, %r32255, %r32256, %r32257}, {%r1, %r1, %r1, %r1}, {%r1}, {%r32242, %r32243, %r32244, %r32245, %r32246, %r32247, %r32248, %r32249};
	bar.warp.sync 	-1;
	wmma.mma.sync.aligned.row.col.m32n8k16.s32.s8.s8.s32 {%r32258, %r32259, %r32260, %r32261, %r32262, %r32263, %r32264, %r32265}, {%r1, %r1, %r1, %r1}, {%r1}, {%r32250, %r32251, %r32252, %r32253, %r32254, %r32255, %r32256, %r32257};
	bar.warp.sync 	-1;
	wmma.mma.sync.aligned.row.col.m32n8k16.s32.s8.s8.s32 {%r32266, %r32267, %r32268, %r32269, %r32270, %r32271, %r32272, %r32273}, {%r1, %r1, %r1, %r1}, {%r1}, {%r32258, %r32259, %r32260, %r32261, %r32262, %r32263, %r32264, %r32265};
	bar.warp.sync 	-1;
	wmma.mma.sync.aligned.row.col.m32n8k16.s32.s8.s8.s32 {%r32274, %r32275, %r32276, %r32277, %r32278, %r32279, %r32280, %r32281}, {%r1, %r1, %r1, %r1}, {%r1}, {%r32266, %r32267, %r32268, %r32269, %r32270, %r32271, %r32272, %r32273};
	bar.warp.sync 	-1;
	wmma.mma.sync.aligned.row.col.m32n8k16.s32.s8.s8.s32 {%r32282, %r32283, %r32284, %r32285, %r32286, %r32287, %r32288, %r32289}, {%r1, %r1, %r1, %r1}, {%r1}, {%r32274, %r32275, %r32276, %r32277, %r32278, %r32279, %r32280, %r32281};
	bar.warp.sync 	-1;
	wmma.mma.sync.aligned.row.col.m32n8k16.s32.s8.s8.s32 {%r32290, %r32291, %r32292, %r32293, %r32294, %r32295, %r32296, %r32297}, {%r1, %r1, %r1, %r1}, {%r1}, {%r32282, %r32283, %r32284, %r32285, %r32286, %r32287, %r32288, %r32289};
	bar.warp.sync 	-1;
	wmma.mma.sync.aligned.row.col.m32n8k16.s32.s8.s8.s32 {%r32298, %r32299, %r32300, %r32301, %r32302, %r32303, %r32304, %r32305}, {%r1, %r1, %r1, %r1}, {%r1}, {%r32290, %r32291, %r32292, %r32293, %r32294, %r32295, %r32296, %r32297};
	bar.warp.sync 	-1;
	wmma.mma.sync.aligned.row.col.m32n8k16.s32.s8.s8.s32 {%r32306, %r32307, %r32308, %r32309, %r32310, %r32311, %r32312, %r32313}, {%r1, %r1, %r1, %r1}, {%r1}, {%r32298, %r32299, %r32300, %r32301, %r32302, %r32303, %r32304, %r32305};
	bar.warp.sync 	-1;
	wmma.mma.sync.aligned.row.col.m32n8k16.s32.s8.s8.s32 {%r32314, %r32315, %r32316, %r32317, %r32318, %r32319, %r32320, %r32321}, {%r1, %r1, %r1, %r1}, {%r1}, {%r32306, %r32307, %r32308, %r32309, %r32310, %r32311, %r32312, %r32313};
	bar.warp.sync 	-1;
	wmma.mma.sync.aligned.row.col.m32n8k16.s32.s8.s8.s32 {%r32322, %r32323, %r32324, %r32325, %r32326, %r32327, %r32328, %r32329}, {%r1, %r1, %r1, %r1}, {%r1}, {%r32314, %r32315, %r32316, %r32317, %r32318, %r32319, %r32320, %r32321};
	bar.warp.sync 	-1;
	wmma.mma.sync.aligned.row.col.m32n8k16.s32.s8.s8.s32 {%r32330, %r32331, %r32332, %r32333, %r32334, %r32335, %r32336, %r32337}, {%r1, %r1, %r1, %r1}, {%r1}, {%r32322, %r32323, %r32324, %r32325, %r32326, %r32327, %r32328, %r32329};
	bar.warp.sync 	-1;
	wmma.mma.sync.aligned.row.col.m32n8k16.s32.s8.s8.s32 {%r32338, %r32339, %r32340, %r32341, %r32342, %r32343, %r32344, %r32345}, {%r1, %r1, %r1, %r1}, {%r1}, {%r32330, %r32331, %r32332, %r32333, %r32334, %r32335, %r32336, %r32337};
	bar.warp.sync 	-1;
	wmma.mma.sync.aligned.row.col.m32n8k16.s32.s8.s8.s32 {%r32346, %r32347, %r32348, %r32349, %r32350, %r32351, %r32352, %r32353}, {%r1, %r1, %r1, %r1}, {%r1}, {%r32338, %r32339, %r32340, %r32341, %r32342, %r32343, %r32344, %r32345};
	bar.warp.sync 	-1;
	wmma.mma.sync.aligned.row.col.m32n8k16.s32.s8.s8.s32 {%r32354, %r32355, %r32356, %r32357, %r32358, %r32359, %r32360, %r32361}, {%r1, %r1, %r1, %r1}, {%r1}, {%r32346, %r32347, %r32348, %r32349, %r32350, %r32351, %r32352, %r32353};
	bar.warp.sync 	-1;
	wmma.mma.sync.aligned.row.col.m32n8k16.s32.s8.s8.s32 {%r32362, %r32363, %r32364, %r32365, %r32366, %r32367, %r32368, %r32369}, {%r1, %r1, %r1, %r1}, {%r1}, {%r32354, %r32355, %r32356, %r32357, %r32358, %r32359, %r32360, %r32361};
	bar.warp.sync 	-1;
	wmma.mma.sync.aligned.row.col.m32n8k16.s32.s8.s8.s32 {%r32370, %r32371, %r32372, %r32373, %r32374, %r32375, %r32376, %r32377}, {%r1, %r1, %r1, %r1}, {%r1}, {%r32362, %r32363, %r32364, %r32365, %r32366, %r32367, %r32368, %r32369};
	bar.warp.sync 	-1;
	wmma.mma.sync.aligned.row.col.m32n8k16.s32.s8.s8.s32 {%r32378, %r32379, %r32380, %r32381, %r32382, %r32383, %r32384, %r32385}, {%r1, %r1, %r1, %r1}, {%r1}, {%r32370, %r32371, %r32372, %r32373, %r32374, %r32375, %r32376, %r32377};
	bar.warp.sync 	-1;
	wmma.mma.sync.aligned.row.col.m32n8k16.s32.s8.s8.s32 {%r32386, %r32387, %r32388, %r32389, %r32390, %r32391, %r32392, %r32393}, {%r1, %r1, %r1, %r1}, {%r1}, {%r32378, %r32379, %r32380, %r32381, %r32382, %r32383, %r32384, %r32385};
	bar.warp.sync 	-1;
	wmma.mma.sync.aligned.row.col.m32n8k16.s32.s8.s8.s32 {%r32394, %r32395, %r32396, %r32397, %r32398, %r32399, %r32400, %r32401}, {%r1, %r1, %r1, %r1}, {%r1}, {%r32386, %r32387, %r32388, %r32389, %r32390, %r32391, %r32392, %r32393};
	bar.warp.sync 	-1;
	wmma.mma.sync.aligned.row.col.m32n8k16.s32.s8.s8.s32 {%r32402, %r32403, %r32404, %r32405, %r32406, %r32407, %r32408, %r32409}, {%r1, %r1, %r1, %r1}, {%r1}, {%r32394, %r32395, %r32396, %r32397, %r32398, %r32399, %r32400, %r32401};
	bar.warp.sync 	-1;
	wmma.mma.sync.aligned.row.col.m32n8k16.s32.s8.s8.s32 {%r32410, %r32411, %r32412, %r32413, %r32414, %r32415, %r32416, %r32417}, {%r1, %r1, %r1, %r1}, {%r1}, {%r32402, %r32403, %r32404, %r32405, %r32406, %r32407, %r32408, %r32409};
	bar.warp.sync 	-1;
	wmma.mma.sync.aligned.row.col.m32n8k16.s32.s8.s8.s32 {%r32418, %r32419, %r32420, %r32421, %r32422, %r32423, %r32424, %r32425}, {%r1, %r1, %r1, %r1}, {%r1}, {%r32410, %r32411, %r32412, %r32413, %r32414, %r32415, %r32416, %r32417};
	bar.warp.sync 	-1;
	wmma.mma.sync.aligned.row.col.m32n8k16.s32.s8.s8.s32 {%r32426, %r32427, %r32428, %r32429, %r32430, %r32431, %r32432, %r32433}, {%r1, %r1, %r1, %r1}, {%r1}, {%r32418, %r32419, %r32420, %r32421, %r32422, %r32423, %r32424, %r32425};
	bar.warp.sync 	-1;
	wmma.mma.sync.aligned.row.col.m32n8k16.s32.s8.s8.s32 {%r32434, %r32435, %r32436, %r32437, %r32438, %r32439, %r32440, %r32441}, {%r1, %r1, %r1, %r1}, {%r1}, {%r32426, %r32427, %r32428, %r32429, %r32430, %r32431, %r32432, %r32433};
	bar.warp.sync 	-1;
	wmma.mma.sync.aligned.row.col.m32n8k16.s32.s8.s8.s32 {%r32442, %r32443, %r32444, %r32445, %r32446, %r32447, %r32448, %r32449}, {%r1, %r1, %r1, %r1}, {%r1}, {%r32434, %r32435, %r32436, %r32437, %r32438, %r32439, %r32440, %r32441};
	bar.warp.sync 	-1;
	wmma.mma.sync.aligned.row.col.m32n8k16.s32.s8.s8.s32 {%r32450, %r32451, %r32452, %r32453, %r32454, %r32455, %r32456, %r32457}, {%r1, %r1, %r1, %r1}, {%r1}, {%r32442, %r32443, %r32444, %r32445, %r32446, %r32447, %r32448, %r32449};
	bar.warp.sync 	-1;
	wmma.mma.sync.aligned.row.col.m32n8k16.s32.s8.s8.s32 {%r32458, %r32459, %r32460, %r32461, %r32462, %r32463, %r32464, %r32465}, {%r1, %r1, %r1, %r1}, {%r1}, {%r32450, %r32451, %r32452, %r32453, %r32454, %r32455, %r32456, %r32457};
	bar.warp.sync 	-1;
	wmma.mma.sync.aligned.row.col.m32n8k16.s32.s8.s8.s32 {%r32466, %r32467, %r32468, %r32469, %r32470, %r32471, %r32472, %r32473}, {%r1, %r1, %r1, %r1}, {%r1}, {%r32458, %r32459, %r32460, %r32461, %r32462, %r32463, %r32464, %r32465};
	bar.warp.sync 	-1;
	wmma.mma.sync.aligned.row.col.m32n8k16.s32.s8.s8.s32 {%r32474, %r32475, %r32476, %r32477, %r32478, %r32479, %r32480, %r32481}, {%r1, %r1, %r1, %r1}, {%r1}, {%r32466, %r32467, %r32468, %r32469, %r32470, %r32471, %r32472, %r32473};
	bar.warp.sync 	-1;
	wmma.mma.sync.aligned.row.col.m32n8k16.s32.s8.s8.s32 {%r32482, %r32483, %r32484, %r32485, %r32486, %r32487, %r32488, %r32489}, {%r1, %r1, %r1, %r1}, {%r1}, {%r32474, %r32475, %r32476, %r32477, %r32478, %r32479, %r32480, %r32481};
	bar.warp.sync 	-1;
	wmma.mma.sync.aligned.row.col.m32n8k16.s32.s8.s8.s32 {%r32490, %r32491, %r32492, %r32493, %r32494, %r32495, %r32496, %r32497}, {%r1, %r1, %r1, %r1}, {%r1}, {%r32482, %r32483, %r32484, %r32485, %r32486, %r32487, %r32488, %r32489};
	bar.warp.sync 	-1;
	wmma.mma.sync.aligned.row.col.m32n8k16.s32.s8.s8.s32 {%r32498, %r32499, %r32500, %r32501, %r32502, %r32503, %r32504, %r32505}, {%r1, %r1, %r1, %r1}, {%r1}, {%r32490, %r32491, %r32492, %r32493, %r32494, %r32495, %r32496, %r32497};
	bar.warp.sync 	-1;
	wmma.mma.sync.aligned.row.col.m32n8k16.s32.s8.s8.s32 {%r32506, %r32507, %r32508, %r32509, %r32510, %r32511, %r32512, %r32513}, {%r1, %r1, %r1, %r1}, {%r1}, {%r32498, %r32499, %r32500, %r32501, %r32502, %r32503, %r32504, %r32505};
	bar.warp.sync 	-1;
	wmma.mma.sync.aligned.row.col.m32n8k16.s32.s8.s8.s32 {%r32514, %r32515, %r32516, %r32517, %r32518, %r32519, %r32520, %r32521}, {%r1, %r1, %r1, %r1}, {%r1}, {%r32506, %r32507, %r32508, %r32509, %r32510, %r32511, %r32512, %r32513};
	bar.warp.sync 	-1;
	wmma.mma.sync.aligned.row.col.m32n8k16.s32.s8.s8.s32 {%r32522, %r32523, %r32524, %r32525, %r32526, %r32527, %r32528, %r32529}, {%r1, %r1, %r1, %r1}, {%r1}, {%r32514, %r32515, %r32516, %r32517, %r32518, %r32519, %r32520, %r32521};
	bar.warp.sync 	-1;
	wmma.mma.sync.aligned.row.col.m32n8k16.s32.s8.s8.s32 {%r32530, %r32531, %r32532, %r32533, %r32534, %r32535, %r32536, %r32537}, {%r1, %r1, %r1, %r1}, {%r1}, {%r32522, %r32523, %r32524, %r32525, %r32526, %r32527, %r32528, %r32529};
	bar.warp.sync 	-1;
	wmma.mma.sync.aligned.row.col.m32n8k16.s32.s8.s8.s32 {%r32538, %r32539, %r32540, %r32541, %r32542, %r32543, %r32544, %r32545}, {%r1, %r1, %r1, %r1}, {%r1}, {%r32530, %r32531, %r32532, %r32533, %r32534, %r32535, %r32536, %r32537};
	bar.warp.sync 	-1;
	wmma.mma.sync.aligned.row.col.m32n8k16.s32.s8.s8.s32 {%r32546, %r32547, %r32548, %r32549, %r32550, %r32551, %r32552, %r32553}, {%r1, %r1, %r1, %r1}, {%r1}, {%r32538, %r32539, %r32540, %r32541, %r32542, %r32543, %r32544, %r32545};
	bar.warp.sync 	-1;
	wmma.mma.sync.aligned.row.col.m32n8k16.s32.s8.s8.s32 {%r32554, %r32555, %r32556, %r32557, %r32558, %r32559, %r32560, %r32561}, {%r1, %r1, %r1, %r1}, {%r1}, {%r32546, %r32547, %r32548, %r32549, %r32550, %r32551, %r32552, %r32553};
	bar.warp.sync 	-1;
	wmma.mma.sync.aligned.row.col.m32n8k16.s32.s8.s8.s32 {%r32562, %r32563, %r32564, %r32565, %r32566, %r32567, %r32568, %r32569}, {%r1, %r1, %r1, %r1}, {%r1}, {%r32554, %r32555, %r32556, %r32557, %r32558, %r32559, %r32560, %r32561};
	bar.warp.sync 	-1;
	wmma.mma.sync.aligned.row.col.m32n8k16.s32.s8.s8.s32 {%r32570, %r32571, %r32572, %r32573, %r32574, %r32575, %r32576, %r32577}, {%r1, %r1, %r1, %r1}, {%r1}, {%r32562, %r32563, %r32564, %r32565, %r32566, %r32567, %r32568, %r32569};
	bar.warp.sync 	-1;
	wmma.mma.sync.aligned.row.col.m32n8k16.s32.s8.s8.s32 {%r32578, %r32579, %r32580, %r32581, %r32582, %r32583, %r32584, %r32585}, {%r1, %r1, %r1, %r1}, {%r1}, {%r32570, %r32571, %r32572, %r32573, %r32574, %r32575, %r32576, %r32577};
	bar.warp.sync 	-1;
	wmma.mma.sync.aligned.row.col.m32n8k16.s32.s8.s8.s32 {%r32586, %r32587, %r32588, %r32589, %r32590, %r32591, %r32592, %r32593}, {%r1, %r1, %r1, %r1}, {%r1}, {%r32578, %r32579, %r32580, %r32581, %r32582, %r32583, %r32584, %r32585};
	bar.warp.sync 	-1;
	wmma.mma.sync.aligned.row.col.m32n8k16.s32.s8.s8.s32 {%r32594, %r32595, %r32596, %r32597, %r32598, %r32599, %r32600, %r32601}, {%r1, %r1, %r1, %r1}, {%r1}, {%r32586, %r32587, %r32588, %r32589, %r32590, %r32591, %r32592, %r32593};
	bar.warp.sync 	-1;
	wmma.mma.sync.aligned.row.col.m32n8k16.s32.s8.s8.s32 {%r32602, %r32603, %r32604, %r32605, %r32606, %r32607, %r32608, %r32609}, {%r1, %r1, %r1, %r1}, {%r1}, {%r32594, %r32595, %r32596, %r32597, %r32598, %r32599, %r32600, %r32601};
	bar.warp.sync 	-1;
	wmma.mma.sync.aligned.row.col.m32n8k16.s32.s8.s8.s32 {%r32610, %r32611, %r32612, %r32613, %r32614, %r32615, %r32616, %r32617}, {%r1, %r1, %r1, %r1}, {%r1}, {%r32602, %r32603, %r32604, %r32605, %r32606, %r32607, %r32608, %r32609};
	bar.warp.sync 	-1;
	wmma.mma.sync.aligned.row.col.m32n8k16.s32.s8.s8.s32 {%r32618, %r32619, %r32620, %r32621, %r32622, %r32623, %r32624, %r32625}, {%r1, %r1, %r1, %r1}, {%r1}, {%r32610, %r32611, %r32612, %r32613, %r32614, %r32615, %r32616, %r32617};
	bar.warp.sync 	-1;
	wmma.mma.sync.aligned.row.col.m32n8k16.s32.s8.s8.s32 {%r32626, %r32627, %r32628, %r32629, %r32630, %r32631, %r32632, %r32633}, {%r1, %r1, %r1, %r1}, {%r1}, {%r32618, %r32619, %r32620, %r32621, %r32622, %r32623, %r32624, %r32625};
	bar.warp.sync 	-1;
	wmma.mma.sync.aligned.row.col.m32n8k16.s32.s8.s8.s32 {%r32634, %r32635, %r32636, %r32637, %r32638, %r32639, %r32640, %r32641}, {%r1, %r1, %r1, %r1}, {%r1}, {%r32626, %r32627, %r32628, %r32629, %r32630, %r32631, %r32632, %r32633};
	bar.warp.sync 	-1;
	wmma.mma.sync.aligned.row.col.m32n8k16.s32.s8.s8.s32 {%r32642, %r32643, %r32644, %r32645, %r32646, %r32647, %r32648, %r32649}, {%r1, %r1, %r1, %r1}, {%r1}, {%r32634, %r32635, %r32636, %r32637, %r32638, %r32639, %r32640, %r32641};
	bar.warp.sync 	-1;
	wmma.mma.sync.aligned.row.col.m32n8k16.s32.s8.s8.s32 {%r32650, %r32651, %r32652, %r32653, %r32654, %r32655, %r32656, %r32657}, {%r1, %r1, %r1, %r1}, {%r1}, {%r32642, %r32643, %r32644, %r32645, %r32646, %r32647, %r32648, %r32649};
	bar.warp.sync 	-1;
	wmma.mma.sync.aligned.row.col.m32n8k16.s32.s8.s8.s32 {%r32658, %r32659, %r32660, %r32661, %r32662, %r32663, %r32664, %r32665}, {%r1, %r1, %r1, %r1}, {%r1}, {%r32650, %r32651, %r32652, %r32653, %r32654, %r32655, %r32656, %r32657};
	bar.warp.sync 	-1;
	wmma.mma.sync.aligned.row.col.m32n8k16.s32.s8.s8.s32 {%r32666, %r32667, %r32668, %r32669, %r32670, %r32671, %r32672, %r32673}, {%r1, %r1, %r1, %r1}, {%r1}, {%r32658, %r32659, %r32660, %r32661, %r32662, %r32663, %r32664, %r32665};
	bar.warp.sync 	-1;
	wmma.mma.sync.aligned.row.col.m32n8k16.s32.s8.s8.s32 {%r32674, %r32675, %r32676, %r32677, %r32678, %r32679, %r32680, %r32681}, {%r1, %r1, %r1, %r1}, {%r1}, {%r32666, %r32667, %r32668, %r32669, %r32670, %r32671, %r32672, %r32673};
	bar.warp.sync 	-1;
	wmma.mma.sync.aligned.row.col.m32n8k16.s32.s8.s8.s32 {%r32682, %r32683, %r32684, %r32685, %r32686, %r32687, %r32688, %r32689}, {%r1, %r1, %r1, %r1}, {%r1}, {%r32674, %r32675, %r32676, %r32677, %r32678, %r32679, %r32680, %r32681};
	bar.warp.sync 	-1;
	wmma.mma.sync.aligned.row.col.m32n8k16.s32.s8.s8.s32 {%r32690, %r32691, %r32692, %r32693, %r32694, %r32695, %r32696, %r32697}, {%r1, %r1, %r1, %r1}, {%r1}, {%r32682, %r32683, %r32684, %r32685, %r32686, %r32687, %r32688, %r32689};
	bar.warp.sync 	-1;
	wmma.mma.sync.aligned.row.col.m32n8k16.s32.s8.s8.s32 {%r32698, %r32699, %r32700, %r32701, %r32702, %r32703, %r32704, %r32705}, {%r1, %r1, %r1, %r1}, {%r1}, {%r32690, %r32691, %r32692, %r32693, %r32694, %r32695, %r32696, %r32697};
	bar.warp.sync 	-1;
	wmma.mma.sync.aligned.row.col.m32n8k16.s32.s8.s8.s32 {%r32706, %r32707, %r32708, %r32709, %r32710, %r32711, %r32712, %r32713}, {%r1, %r1, %r1, %r1}, {%r1}, {%r32698, %r32699, %r32700, %r32701, %r32702, %r32703, %r32704, %r32705};
	bar.warp.sync 	-1;
	wmma.mma.sync.aligned.row.col.m32n8k16.s32.s8.s8.s32 {%r32714, %r32715, %r32716, %r32717, %r32718, %r32719, %r32720, %r32721}, {%r1, %r1, %r1, %r1}, {%r1}, {%r32706, %r32707, %r32708, %r32709, %r32710, %r32711, %r32712, %r32713};
	bar.warp.sync 	-1;
	wmma.mma.sync.aligned.row.col.m32n8k16.s32.s8.s8.s32 {%r32722, %r32723, %r32724, %r32725, %r32726, %r32727, %r32728, %r32729}, {%r1, %r1, %r1, %r1}, {%r1}, {%r32714, %r32715, %r32716, %r32717, %r32718, %r32719, %r32720, %r32721};
	bar.warp.sync 	-1;
	wmma.mma.sync.aligned.row.col.m32n8k16.s32.s8.s8.s32 {%r32730, %r32731, %r32732, %r32733, %r32734, %r32735, %r32736, %r32737}, {%r1, %r1, %r1, %r1}, {%r1}, {%r32722, %r32723, %r32724, %r32725, %r32726, %r32727, %r32728, %r32729};
	bar.warp.sync 	-1;
	wmma.mma.sync.aligned.row.col.m32n8k16.s32.s8.s8.s32 {%r32738, %r32739, %r32740, %r32741, %r32742, %r32743, %r32744, %r32745}, {%r1, %r1, %r1, %r1}, {%r1}, {%r32730, %r32731, %r32732, %r32733, %r32734, %r32735, %r32736, %r32737};
	bar.warp.sync 	-1;
	wmma.mma.sync.aligned.row.col.m32n8k16.s32.s8.s8.s32 {%r32746, %r32747, %r32748, %r32749, %r32750, %r32751, %r32752, %r32753}, {%r1, %r1, %r1, %r1}, {%r1}, {%r32738, %r32739, %r32740, %r32741, %r32742, %r32743, %r32744, %r32745};
	bar.warp.sync 	-1;
	wmma.mma.sync.aligned.row.col.m32n8k16.s32.s8.s8.s32 {%r32754, %r32755, %r32756, %r32757, %r32758, %r32759, %r32760, %r32761}, {%r1, %r1, %r1, %r1}, {%r1}, {%r32746, %r32747, %r32748, %r32749, %r32750, %r32751, %r32752, %r32753};
	bar.warp.sync 	-1;
	wmma.mma.sync.aligned.row.col.m32n8k16.s32.s8.s8.s32 {%r32762, %r32763, %r32764, %r32765, %r32766, %r32767, %r32768, %r32769}, {%r1, %r1, %r1, %r1}, {%r1}, {%r32754, %r32755, %r32756, %r32757, %r32758, %r32759, %r32760, %r32761};
	bar.warp.sync 	-1;
	wmma.mma.sync.aligned.row.col.m32n8k16.s32.s8.s8.s32 {%r32770, %r32771, %r32772, %r32773, %r32774, %r32775, %r32776, %r32777}, {%r1, %r1, %r1, %r1}, {%r1}, {%r32762, %r32763, %r32764, %r32765, %r32766, %r32767, %r32768, %r32769};
	bar.warp.sync 	-1;
	wmma.mma.sync.aligned.row.col.m32n8k16.s32.s8.s8.s32 {%r32778, %r32779, %r32780, %r32781, %r32782, %r32783, %r32784, %r32785}, {%r1, %r1, %r1, %r1}, {%r1}, {%r32770, %r32771, %r32772, %r32773, %r32774, %r32775, %r32776, %r32777};
	bar.warp.sync 	-1;
	wmma.mma.sync.aligned.row.col.m32n8k16.s32.s8.s8.s32 {%r32786, %r32787, %r32788, %r32789, %r32790, %r32791, %r32792, %r32793}, {%r1, %r1, %r1, %r1}, {%r1}, {%r32778, %r32779, %r32780, %r32781, %r32782, %r32783, %r32784, %r32785};
	bar.warp.sync 	-1;
	wmma.mma.sync.aligned.row.col.m32n8k16.s32.s8.s8.s32 {%r32794, %r32795, %r32796, %r32797, %r32798, %r32799, %r32800, %r32801}, {%r1, %r1, %r1, %r1}, {%r1}, {%r32786, %r32787, %r32788, %r32789, %r32790, %r32791, %r32792, %r32793};
	bar.warp.sync 	-1;
	wmma.mma.sync.aligned.row.col.m32n8k16.s32.s8.s8.s32 {%r32802, %r32803, %r32804, %r32805, %r32806, %r32807, %r32808, %r32809}, {%r1, %r1, %r1, %r1}, {%r1}, {%r32794, %r32795, %r32796, %r32797, %r32798, %r32799, %r32800, %r32801};
	bar.warp.sync 	-1;
	wmma.mma.sync.aligned.row.col.m32n8k16.s32.s8.s8.s32 {%r32810, %r32811, %r32812, %r32813, %r32814, %r32815, %r32816, %r32817}, {%r1, %r1, %r1, %r1}, {%r1}, {%r32802, %r32803, %r32804, %r32805, %r32806, %r32807, %r32808, %r32809};
	bar.warp.sync 	-1;
	wmma.mma.sync.aligned.row.col.m32n8k16.s32.s8.s8.s32 {%r32818, %r32819, %r32820, %r32821, %r32822, %r32823, %r32824, %r32825}, {%r1, %r1, %r1, %r1}, {%r1}, {%r32810, %r32811, %r32812, %r32813, %r32814, %r32815, %r32816, %r32817};
	bar.warp.sync 	-1;
	wmma.mma.sync.aligned.row.col.m32n8k16.s32.s8.s8.s32 {%r32826, %r32827, %r32828, %r32829, %r32830, %r32831, %r32832, %r32833}, {%r1, %r1, %r1, %r1}, {%r1}, {%r32818, %r32819, %r32820, %r32821, %r32822, %r32823, %r32824, %r32825};
	bar.warp.sync 	-1;
	wmma.mma.sync.aligned.row.col.m32n8k16.s32.s8.s8.s32 {%r32834, %r32835, %r32836, %r32837, %r32838, %r32839, %r32840, %r32841}, {%r1, %r1, %r1, %r1}, {%r1}, {%r32826, %r32827, %r32828, %r32829, %r32830, %r32831, %r32832, %r32833};
	bar.warp.sync 	-1;
	wmma.mma.sync.aligned.row.col.m32n8k16.s32.s8.s8.s32 {%r32842, %r32843, %r32844, %r32845, %r32846, %r32847, %r32848, %r32849}, {%r1, %r1, %r1, %r1}, {%r1}, {%r32834, %r32835, %r32836, %r32837, %r32838, %r32839, %r32840, %r32841};
	bar.warp.sync 	-1;
	wmma.mma.sync.aligned.row.col.m32n8k16.s32.s8.s8.s32 {%r32850, %r32851, %r32852, %r32853, %r32854, %r32855, %r32856, %r32857}, {%r1, %r1, %r1, %r1}, {%r1}, {%r32842, %r32843, %r32844, %r32845, %r32846, %r32847, %r32848, %r32849};
	bar.warp.sync 	-1;
	wmma.mma.sync.aligned.row.col.m32n8k16.s32.s8.s8.s32 {%r32858, %r32859, %r32860, %r32861, %r32862, %r32863, %r32864, %r32865}, {%r1, %r1, %r1, %r1}, {%r1}, {%r32850, %r32851, %r32852, %r32853, %r32854, %r32855, %r32856, %r32857};
	bar.warp.sync 	-1;
	wmma.mma.sync.aligned.row.col.m32n8k16.s32.s8.s8.s32 {%r32866, %r32867, %r32868, %r32869, %r32870, %r32871, %r32872, %r32873}, {%r1, %r1, %r1, %r1}, {%r1}, {%r32858, %r32859, %r32860, %r32861, %r32862, %r32863, %r32864, %r32865};
	bar.warp.sync 	-1;
	wmma.mma.sync.aligned.row.col.m32n8k16.s32.s8.s8.s32 {%r32874, %r32875, %r32876, %r32877, %r32878, %r32879, %r32880, %r32881}, {%r1, %r1, %r1, %r1}, {%r1}, {%r32866, %r32867, %r32868, %r32869, %r32870, %r32871, %r32872, %r32873};
	bar.warp.sync 	-1;
	wmma.mma.sync.aligned.row.col.m32n8k16.s32.s8.s8.s32 {%r32882, %r32883, %r32884, %r32885, %r32886, %r32887, %r32888, %r32889}, {%r1, %r1, %r1, %r1}, {%r1}, {%r32874, %r32875, %r32876, %r32877, %r32878, %r32879, %r32880, %r32881};
	bar.warp.sync 	-1;
	wmma.mma.sync.aligned.row.col.m32n8k16.s32.s8.s8.s32 {%r32890, %r32891, %r32892, %r32893, %r32894, %r32895, %r32896, %r32897}, {%r1, %r1, %r1, %r1}, {%r1}, {%r32882, %r32883, %r32884, %r32885, %r32886, %r32887, %r32888, %r32889};
	bar.warp.sync 	-1;
	wmma.mma.sync.aligned.row.col.m32n8k16.s32.s8.s8.s32 {%r32898, %r32899, %r32900, %r32901, %r32902, %r32903, %r32904, %r32905}, {%r1, %r1, %r1, %r1}, {%r1}, {%r32890, %r32891, %r32892, %r32893, %r32894, %r32895, %r32896, %r32897};
	bar.warp.sync 	-1;
	wmma.mma.sync.aligned.row.col.m32n8k16.s32.s8.s8.s32 {%r32906, %r32907, %r32908, %r32909, %r32910, %r32911, %r32912, %r32913}, {%r1, %r1, %r1, %r1}, {%r1}, {%r32898, %r32899, %r32900, %r32901, %r32902, %r32903, %r32904, %r32905};
	bar.warp.sync 	-1;
	wmma.mma.sync.aligned.row.col.m32n8k16.s32.s8.s8.s32 {%r32914, %r32915, %r32916, %r32917, %r32918, %r32919, %r32920, %r32921}, {%r1, %r1, %r1, %r1}, {%r1}, {%r32906, %r32907, %r32908, %r32909, %r32910, %r32911, %r32912, %r32913};
	bar.warp.sync 	-1;
	wmma.mma.sync.aligned.row.col.m32n8k16.s32.s8.s8.s32 {%r32922, %r32923, %r32924, %r32925, %r32926, %r32927, %r32928, %r32929}, {%r1, %r1, %r1, %r1}, {%r1}, {%r32914, %r32915, %r32916, %r32917, %r32918, %r32919, %r32920, %r32921};
	bar.warp.sync 	-1;
	wmma.mma.sync.aligned.row.col.m32n8k16.s32.s8.s8.s32 {%r32930, %r32931, %r32932, %r32933, %r32934, %r32935, %r32936, %r32937}, {%r1, %r1, %r1, %r1}, {%r1}, {%r32922, %r32923, %r32924, %r32925, %r32926, %r32927, %r32928, %r32929};
	bar.warp.sync 	-1;
	wmma.mma.sync.aligned.row.col.m32n8k16.s32.s8.s8.s32 {%r32938, %r32939, %r32940, %r32941, %r32942, %r32943, %r32944, %r32945}, {%r1, %r1, %r1, %r1}, {%r1}, {%r32930, %r32931, %r32932, %r32933, %r32934, %r32935, %r32936, %r32937};
	bar.warp.sync 	-1;
	wmma.mma.sync.aligned.row.col.m32n8k16.s32.s8.s8.s32 {%r32946, %r32947, %r32948, %r32949, %r32950, %r32951, %r32952, %r32953}, {%r1, %r1, %r1, %r1}, {%r1}, {%r32938, %r32939, %r32940, %r32941, %r32942, %r32943, %r32944, %r32945};
	bar.warp.sync 	-1;
	wmma.mma.sync.aligned.row.col.m32n8k16.s32.s8.s8.s32 {%r32954, %r32955, %r32956, %r32957, %r32958, %r32959, %r32960, %r32961}, {%r1, %r1, %r1, %r1}, {%r1}, {%r32946, %r32947, %r32948, %r32949, %r32950, %r32951, %r32952, %r32953};
	bar.warp.sync 	-1;
	wmma.mma.sync.aligned.row.col.m32n8k16.s32.s8.s8.s32 {%r32962, %r32963, %r32964, %r32965, %r32966, %r32967, %r32968, %r32969}, {%r1, %r1, %r1, %r1}, {%r1}, {%r32954, %r32955, %r32956, %r32957, %r32958, %r32959, %r32960, %r32961};
	bar.warp.sync 	-1;
	wmma.mma.sync.aligned.row.col.m32n8k16.s32.s8.s8.s32 {%r32970, %r32971, %r32972, %r32973, %r32974, %r32975, %r32976, %r32977}, {%r1, %r1, %r1, %r1}, {%r1}, {%r32962, %r32963, %r32964, %r32965, %r32966, %r32967, %r32968, %r32969};
	bar.warp.sync 	-1;
	wmma.mma.sync.aligned.row.col.m32n8k16.s32.s8.s8.s32 {%r32978, %r32979, %r32980, %r32981, %r32982, %r32983, %r32984, %r32985}, {%r1, %r1, %r1, %r1}, {%r1}, {%r32970, %r32971, %r32972, %r32973, %r32974, %r32975, %r32976, %r32977};
	bar.warp.sync 	-1;
	wmma.mma.sync.aligned.row.col.m32n8k16.s32.s8.s8.s32 {%r32986, %r32987, %r32988, %r32989, %r32990, %r32991, %r32992, %r32993}, {%r1, %r1, %r1, %r1}, {%r1}, {%r32978, %r32979, %r32980, %r32981, %r32982, %r32983, %r32984, %r32985};
	bar.warp.sync 	-1;
	wmma.mma.sync.aligned.row.col.m32n8k16.s32.s8.s8.s32 {%r32994, %r32995, %r32996, %r32997, %r32998, %r32999, %r33000, %r33001}, {%r1, %r1, %r1, %r1}, {%r1}, {%r32986, %r32987, %r32988, %r32989, %r32990, %r32991, %r32992, %r32993};
	bar.warp.sync 	-1;
	wmma.mma.sync.aligned.row.col.m32n8k16.s32.s8.s8.s32 {%r33002, %r33003, %r33004, %r33005, %r33006, %r33007, %r33008, %r33009}, {%r1, %r1, %r1, %r1}, {%r1}, {%r32994, %r32995, %r32996, %r32997, %r32998, %r32999, %r33000, %r33001};
	bar.warp.sync 	-1;
	wmma.mma.sync.aligned.row.col.m32n8k16.s32.s8.s8.s32 {%r33010, %r33011, %r33012, %r33013, %r33014, %r33015, %r33016, %r33017}, {%r1, %r1, %r1, %r1}, {%r1}, {%r33002, %r33003, %r33004, %r33005, %r33006, %r33007, %r33008, %r33009};
	bar.warp.sync 	-1;
	wmma.mma.sync.aligned.row.col.m32n8k16.s32.s8.s8.s32 {%r33018, %r33019, %r33020, %r33021, %r33022, %r33023, %r33024, %r33025}, {%r1, %r1, %r1, %r1}, {%r1}, {%r33010, %r33011, %r33012, %r33013, %r33014, %r33015, %r33016, %r33017};
	bar.warp.sync 	-1;
	wmma.mma.sync.aligned.row.col.m32n8k16.s32.s8.s8.s32 {%r33026, %r33027, %r33028, %r33029, %r33030, %r33031, %r33032, %r33033}, {%r1, %r1, %r1, %r1}, {%r1}, {%r33018, %r33019, %r33020, %r33021, %r33022, %r33023, %r33024, %r33025};
	bar.warp.sync 	-1;
	wmma.mma.sync.aligned.row.col.m32n8k16.s32.s8.s8.s32 {%r33034, %r33035, %r33036, %r33037, %r33038, %r33039, %r33040, %r33041}, {%r1, %r1, %r1, %r1}, {%r1}, {%r33026, %r33027, %r33028, %r33029, %r33030, %r33031, %r33032, %r33033};
	bar.warp.sync 	-1;
	wmma.mma.sync.aligned.row.col.m32n8k16.s32.s8.s8.s32 {%r33042, %r33043, %r33044, %r33045, %r33046, %r33047, %r33048, %r33049}, {%r1, %r1, %r1, %r1}, {%r1}, {%r33034, %r33035, %r33036, %r33037, %r33038, %r33039, %r33040, %r33041};
	bar.warp.sync 	-1;
	wmma.mma.sync.aligned.row.col.m32n8k16.s32.s8.s8.s32 {%r33050, %r33051, %r33052, %r33053, %r33054, %r33055, %r33056, %r33057}, {%r1, %r1, %r1, %r1}, {%r1}, {%r33042, %r33043, %r33044, %r33045, %r33046, %r33047, %r33048, %r33049};
	bar.warp.sync 	-1;
	wmma.mma.sync.aligned.row.col.m32n8k16.s32.s8.s8.s32 {%r33058, %r33059, %r33060, %r33061, %r33062, %r33063, %r33064, %r33065}, {%r1, %r1, %r1, %r1}, {%r1}, {%r33050, %r33051, %r33052, %r33053, %r33054, %r33055, %r33056, %r33057};
	bar.warp.sync 	-1;
	wmma.mma.sync.aligned.row.col.m32n8k16.s32.s8.s8.s32 {%r33066, %r33067, %r33068, %r33069, %r33070, %r33071, %r33072, %r33073}, {%r1, %r1, %r1, %r1}, {%r1}, {%r33058, %r33059, %r33060, %r33061, %r33062, %r33063, %r33064, %r33065};
	bar.warp.sync 	-1;
	wmma.mma.sync.aligned.row.col.m32n8k16.s32.s8.s8.s32 {%r33074, %r33075, %r33076, %r33077, %r33078, %r33079, %r33080, %r33081}, {%r1, %r1, %r1, %r1}, {%r1}, {%r33066, %r33067, %r33068, %r33069, %r33070, %r33071, %r33072, %r33073};
	bar.warp.sync 	-1;
	wmma.mma.sync.aligned.row.col.m32n8k16.s32.s8.s8.s32 {%r33082, %r33083, %r33084, %r33085, %r33086, %r33087, %r33088, %r33089}, {%r1, %r1, %r1, %r1}, {%r1}, {%r33074, %r33075, %r33076, %r33077, %r33078, %r33079, %r33080, %r33081};
	bar.warp.sync 	-1;
	wmma.mma.sync.aligned.row.col.m32n8k16.s32.s8.s8.s32 {%r33090, %r33091, %r33092, %r33093, %r33094, %r33095, %r33096, %r33097}, {%r1, %r1, %r1, %r1}, {%r1}, {%r33082, %r33083, %r33084, %r33085, %r33086, %r33087, %r33088, %r33089};
	bar.warp.sync 	-1;
	wmma.mma.sync.aligned.row.col.m32n8k16.s32.s8.s8.s32 {%r33098, %r33099, %r33100, %r33101, %r33102, %r33103, %r33104, %r33105}, {%r1, %r1, %r1, %r1}, {%r1}, {%r33090, %r33091, %r33092, %r33093, %r33094, %r33095, %r33096, %r33097};
	bar.warp.sync 	-1;
	wmma.mma.sync.aligned.row.col.m32n8k16.s32.s8.s8.s32 {%r33106, %r33107, %r33108, %r33109, %r33110, %r33111, %r33112, %r33113}, {%r1, %r1, %r1, %r1}, {%r1}, {%r33098, %r33099, %r33100, %r33101, %r33102, %r33103, %r33104, %r33105};
	bar.warp.sync 	-1;
	wmma.mma.sync.aligned.row.col.m32n8k16.s32.s8.s8.s32 {%r33114, %r33115, %r33116, %r33117, %r33118, %r33119, %r33120, %r33121}, {%r1, %r1, %r1, %r1}, {%r1}, {%r33106, %r33107, %r33108, %r33109, %r33110, %r33111, %r33112, %r33113};
	bar.warp.sync 	-1;
	wmma.mma.sync.aligned.row.col.m32n8k16.s32.s8.s8.s32 {%r33122, %r33123, %r33124, %r33125, %r33126, %r33127, %r33128, %r33129}, {%r1, %r1, %r1, %r1}, {%r1}, {%r33114, %r33115, %r33116, %r33117, %r33118, %r33119, %r33120, %r33121};
	bar.warp.sync 	-1;
	wmma.mma.sync.aligned.row.col.m32n8k16.s32.s8.s8.s32 {%r33130, %r33131, %r33132, %r33133, %r33134, %r33135, %r33136, %r33137}, {%r1, %r1, %r1, %r1}, {%r1}, {%r33122, %r33123, %r33124, %r33125, %r33126, %r33127, %r33128, %r33129};
	bar.warp.sync 	-1;
	wmma.mma.sync.aligned.row.col.m32n8k16.s32.s8.s8.s32 {%r33138, %r33139, %r33140, %r33141, %r33142, %r33143, %r33144, %r33145}, {%r1, %r1, %r1, %r1}, {%r1}, {%r33130, %r33131, %r33132, %r33133, %r33134, %r33135, %r33136, %r33137};
	bar.warp.sync 	-1;
	wmma.mma.sync.aligned.row.col.m32n8k16.s32.s8.s8.s32 {%r33146, %r33147, %r33148, %r33149, %r33150, %r33151, %r33152, %r33153}, {%r1, %r1, %r1, %r1}, {%r1}, {%r33138, %r33139, %r33140, %r33141, %r33142, %r33143, %r33144, %r33145};
	bar.warp.sync 	-1;
	wmma.mma.sync.aligned.row.col.m32n8k16.s32.s8.s8.s32 {%r33154, %r33155, %r33156, %r33157, %r33158, %r33159, %r33160, %r33161}, {%r1, %r1, %r1, %r1}, {%r1}, {%r33146, %r33147, %r33148, %r33149, %r33150, %r33151, %r33152, %r33153};
	bar.warp.sync 	-1;
	wmma.mma.sync.aligned.row.col.m32n8k16.s32.s8.s8.s32 {%r33162, %r33163, %r33164, %r33165, %r33166, %r33167, %r33168, %r33169}, {%r1, %r1, %r1, %r1}, {%r1}, {%r33154, %r33155, %r33156, %r33157, %r33158, %r33159, %r33160, %r33161};
	bar.warp.sync 	-1;
	wmma.mma.sync.aligned.row.col.m32n8k16.s32.s8.s8.s32 {%r33170, %r33171, %r33172, %r33173, %r33174, %r33175, %r33176, %r33177}, {%r1, %r1, %r1, %r1}, {%r1}, {%r33162, %r33163, %r33164, %r33165, %r33166, %r33167, %r33168, %r33169};
	bar.warp.sync 	-1;
	wmma.mma.sync.aligned.row.col.m32n8k16.s32.s8.s8.s32 {%r33178, %r33179, %r33180, %r33181, %r33182, %r33183, %r33184, %r33185}, {%r1, %r1, %r1, %r1}, {%r1}, {%r33170, %r33171, %r33172, %r33173, %r33174, %r33175, %r33176, %r33177};
	bar.warp.sync 	-1;
	wmma.mma.sync.aligned.row.col.m32n8k16.s32.s8.s8.s32 {%r33186, %r33187, %r33188, %r33189, %r33190, %r33191, %r33192, %r33193}, {%r1, %r1, %r1, %r1}, {%r1}, {%r33178, %r33179, %r33180, %r33181, %r33182, %r33183, %r33184, %r33185};
	bar.warp.sync 	-1;
	wmma.mma.sync.aligned.row.col.m32n8k16.s32.s8.s8.s32 {%r33194, %r33195, %r33196, %r33197, %r33198, %r33199, %r33200, %r33201}, {%r1, %r1, %r1, %r1}, {%r1}, {%r33186, %r33187, %r33188, %r33189, %r33190, %r33191, %r33192, %r33193};
	bar.warp.sync 	-1;
	wmma.mma.sync.aligned.row.col.m32n8k16.s32.s8.s8.s32 {%r33202, %r33203, %r33204, %r33205, %r33206, %r33207, %r33208, %r33209}, {%r1, %r1, %r1, %r1}, {%r1}, {%r33194, %r33195, %r33196, %r33197, %r33198, %r33199, %r33200, %r33201};
	bar.warp.sync 	-1;
	wmma.mma.sync.aligned.row.col.m32n8k16.s32.s8.s8.s32 {%r33210, %r33211, %r33212, %r33213, %r33214, %r33215, %r33216, %r33217}, {%r1, %r1, %r1, %r1}, {%r1}, {%r33202, %r33203, %r33204, %r33205, %r33206, %r33207, %r33208, %r33209};
	bar.warp.sync 	-1;
	wmma.mma.sync.aligned.row.col.m32n8k16.s32.s8.s8.s32 {%r33218, %r33219, %r33220, %r33221, %r33222, %r33223, %r33224, %r33225}, {%r1, %r1, %r1, %r1}, {%r1}, {%r33210, %r33211, %r33212, %r33213, %r33214, %r33215, %r33216, %r33217};
	bar.warp.sync 	-1;
	wmma.mma.sync.aligned.row.col.m32n8k16.s32.s8.s8.s32 {%r33226, %r33227, %r33228, %r33229, %r33230, %r33231, %r33232, %r33233}, {%r1, %r1, %r1, %r1}, {%r1}, {%r33218, %r33219, %r33220, %r33221, %r33222, %r33223, %r33224, %r33225};
	bar.warp.sync 	-1;
	wmma.mma.sync.aligned.row.col.m32n8k16.s32.s8.s8.s32 {%r33234, %r33235, %r33236, %r33237, %r33238, %r33239, %r33240, %r33241}, {%r1, %r1, %r1, %r1}, {%r1}, {%r33226, %r33227, %r33228, %r33229, %r33230, %r33231, %r33232, %r33233};
	bar.warp.sync 	-1;
	wmma.mma.sync.aligned.row.col.m32n8k16.s32.s8.s8.s32 {%r33242, %r33243, %r33244, %r33245, %r33246, %r33247, %r33248, %r33249}, {%r1, %r1, %r1, %r1}, {%r1}, {%r33234, %r33235, %r33236, %r33237, %r33238, %r33239, %r33240, %r33241};
	bar.warp.sync 	-1;
	wmma.mma.sync.aligned.row.col.m32n8k16.s32.s8.s8.s32 {%r33250, %r33251, %r33252, %r33253, %r33254, %r33255, %r33256, %r33257}, {%r1, %r1, %r1, %r1}, {%r1}, {%r33242, %r33243, %r33244, %r33245, %r33246, %r33247, %r33248, %r33249};
	bar.warp.sync 	-1;
	wmma.mma.sync.aligned.row.col.m32n8k16.s32.s8.s8.s32 {%r33258, %r33259, %r33260, %r33261, %r33262, %r33263, %r33264, %r33265}, {%r1, %r1, %r1, %r1}, {%r1}, {%r33250, %r33251, %r33252, %r33253, %r33254, %r33255, %r33256, %r33257};
	bar.warp.sync 	-1;
	wmma.mma.sync.aligned.row.col.m32n8k16.s32.s8.s8.s32 {%r33266, %r33267, %r33268, %r33269, %r33270, %r33271, %r33272, %r33273}, {%r1, %r1, %r1, %r1}, {%r1}, {%r33258, %r33259, %r33260, %r33261, %r33262, %r33263, %r33264, %r33265};
	bar.warp.sync 	-1;
	wmma.mma.sync.aligned.row.col.m32n8k16.s32.s8.s8.s32 {%r33274, %r33275, %r33276, %r33277, %r33278, %r33279, %r33280, %r33281}, {%r1, %r1, %r1, %r1}, {%r1}, {%r33266, %r33267, %r33268, %r33269, %r33270, %r33271, %r33272, %r33273};
	bar.warp.sync 	-1;
	wmma.mma.sync.aligned.row.col.m32n8k16.s32.s8.s8.s32 {%r33282, %r33283, %r33284, %r33285, %r33286, %r33287, %r33288, %r33289}, {%r1, %r1, %r1, %r1}, {%r1}, {%r33274, %r33275, %r33276, %r33277, %r33278, %r33279, %r33280, %r33281};
	bar.warp.sync 	-1;
	wmma.mma.sync.aligned.row.col.m32n8k16.s32.s8.s8.s32 {%r33290, %r33291, %r33292, %r33293, %r33294, %r33295, %r33296, %r33297}, {%r1, %r1, %r1, %r1}, {%r1}, {%r33282, %r33283, %r33284, %r33285, %r33286, %r33287, %r33288, %r33289};
	bar.warp.sync 	-1;
	wmma.mma.sync.aligned.row.col.m32n8k16.s32.s8.s8.s32 {%r33298, %r33299, %r33300, %r33301, %r33302, %r33303, %r33304, %r33305}, {%r1, %r1, %r1, %r1}, {%r1}, {%r33290, %r33291, %r33292, %r33293, %r33294, %r33295, %r33296, %r33297};
	bar.warp.sync 	-1;
	wmma.mma.sync.aligned.row.col.m32n8k16.s32.s8.s8.s32 {%r33306, %r33307, %r33308, %r33309, %r33310, %r33311, %r33312, %r33313}, {%r1, %r1, %r1, %r1}, {%r1}, {%r33298, %r33299, %r33300, %r33301, %r33302, %r33303, %r33304, %r33305};
	bar.warp.sync 	-1;
	wmma.mma.sync.aligned.row.col.m32n8k16.s32.s8.s8.s32 {%r33314, %r33315, %r33316, %r33317, %r33318, %r33319, %r33320, %r33321}, {%r1, %r1, %r1, %r1}, {%r1}, {%r33306, %r33307, %r33308, %r33309, %r33310, %r33311, %r33312, %r33313};
	bar.warp.sync 	-1;
	wmma.mma.sync.aligned.row.col.m32n8k16.s32.s8.s8.s32 {%r33322, %r33323, %r33324, %r33325, %r33326, %r33327, %r33328, %r33329}, {%r1, %r1, %r1, %r1}, {%r1}, {%r33314, %r33315, %r33316, %r33317, %r33318, %r33319, %r33320, %r33321};
	bar.warp.sync 	-1;
	wmma.mma.sync.aligned.row.col.m32n8k16.s32.s8.s8.s32 {%r33330, %r33331, %r33332, %r33333, %r33334, %r33335, %r33336, %r33337}, {%r1, %r1, %r1, %r1}, {%r1}, {%r33322, %r33323, %r33324, %r33325, %r33326, %r33327, %r33328, %r33329};
	bar.warp.sync 	-1;
	wmma.mma.sync.aligned.row.col.m32n8k16.s32.s8.s8.s32 {%r33338, %r33339, %r33340, %r33341, %r33342, %r33343, %r33344, %r33345}, {%r1, %r1, %r1, %r1}, {%r1}, {%r33330, %r33331, %r33332, %r33333, %r33334, %r33335, %r33336, %r33337};
	bar.warp.sync 	-1;
	wmma.mma.sync.aligned.row.col.m32n8k16.s32.s8.s8.s32 {%r33346, %r33347, %r33348, %r33349, %r33350, %r33351, %r33352, %r33353}, {%r1, %r1, %r1, %r1}, {%r1}, {%r33338, %r33339, %r33340, %r33341, %r33342, %r33343, %r33344, %r33345};
	bar.warp.sync 	-1;
	wmma.mma.sync.aligned.row.col.m32n8k16.s32.s8.s8.s32 {%r33354, %r33355, %r33356, %r33357, %r33358, %r33359, %r33360, %r33361}, {%r1, %r1, %r1, %r1}, {%r1}, {%r33346, %r33347, %r33348, %r33349, %r33350, %r33351, %r33352, %r33353};
	bar.warp.sync 	-1;
	wmma.mma.sync.aligned.row.col.m32n8k16.s32.s8.s8.s32 {%r33362, %r33363, %r33364, %r33365, %r33366, %r33367, %r33368, %r33369}, {%r1, %r1, %r1, %r1}, {%r1}, {%r33354, %r33355, %r33356, %r33357, %r33358, %r33359, %r33360, %r33361};
	bar.warp.sync 	-1;
	wmma.mma.sync.aligned.row.col.m32n8k16.s32.s8.s8.s32 {%r33370, %r33371, %r33372, %r33373, %r33374, %r33375, %r33376, %r33377}, {%r1, %r1, %r1, %r1}, {%r1}, {%r33362, %r33363, %r33364, %r33365, %r33366, %r33367, %r33368, %r33369};
	bar.warp.sync 	-1;
	wmma.mma.sync.aligned.row.col.m32n8k16.s32.s8.s8.s32 {%r33378, %r33379, %r33380, %r33381, %r33382, %r33383, %r33384, %r33385}, {%r1, %r1, %r1, %r1}, {%r1}, {%r33370, %r33371, %r33372, %r33373, %r33374, %r33375, %r33376, %r33377};
	bar.warp.sync 	-1;
	wmma.mma.sync.aligned.row.col.m32n8k16.s32.s8.s8.s32 {%r33386, %r33387, %r33388, %r33389, %r33390, %r33391, %r33392, %r33393}, {%r1, %r1, %r1, %r1}, {%r1}, {%r33378, %r33379, %r33380, %r33381, %r33382, %r33383, %r33384, %r33385};
	bar.warp.sync 	-1;
	wmma.mma.sync.aligned.row.col.m32n8k16.s32.s8.s8.s32 {%r33394, %r33395, %r33396, %r33397, %r33398, %r33399, %r33400, %r33401}, {%r1, %r1, %r1, %r1}, {%r1}, {%r33386, %r33387, %r33388, %r33389, %r33390, %r33391, %r33392, %r33393};
	bar.warp.sync 	-1;
	wmma.mma.sync.aligned.row.col.m32n8k16.s32.s8.s8.s32 {%r33402, %r33403, %r33404, %r33405, %r33406, %r33407, %r33408, %r33409}, {%r1, %r1, %r1, %r1}, {%r1}, {%r33394, %r33395, %r33396, %r33397, %r33398, %r33399, %r33400, %r33401};
	bar.warp.sync 	-1;
	wmma.mma.sync.aligned.row.col.m32n8k16.s32.s8.s8.s32 {%r33410, %r33411, %r33412, %r33413, %r33414, %r33415, %r33416, %r33417}, {%r1, %r1, %r1, %r1}, {%r1}, {%r33402, %r33403, %r33404, %r33405, %r33406, %r33407, %r33408, %r33409};
	bar.warp.sync 	-1;
	wmma.mma.sync.aligned.row.col.m32n8k16.s32.s8.s8.s32 {%r33418, %r33419, %r33420, %r33421, %r33422, %r33423, %r33424, %r33425}, {%r1, %r1, %r1, %r1}, {%r1}, {%r33410, %r33411, %r33412, %r33413, %r33414, %r33415, %r33416, %r33417};
	bar.warp.sync 	-1;
	wmma.mma.sync.aligned.row.col.m32n8k16.s32.s8.s8.s32 {%r33426, %r33427, %r33428, %r33429, %r33430, %r33431, %r33432, %r33433}, {%r1, %r1, %r1, %r1}, {%r1}, {%r33418, %r33419, %r33420, %r33421, %r33422, %r33423, %r33424, %r33425};
	bar.warp.sync 	-1;
	wmma.mma.sync.aligned.row.col.m32n8k16.s32.s8.s8.s32 {%r33434, %r33435, %r33436, %r33437, %r33438, %r33439, %r33440, %r33441}, {%r1, %r1, %r1, %r1}, {%r1}, {%r33426, %r33427, %r33428, %r33429, %r33430, %r33431, %r33432, %r33433};
	bar.warp.sync 	-1;
	wmma.mma.sync.aligned.row.col.m32n8k16.s32.s8.s8.s32 {%r33442, %r33443, %r33444, %r33445, %r33446, %r33447, %r33448, %r33449}, {%r1, %r1, %r1, %r1}, {%r1}, {%r33434, %r33435, %r33436, %r33437, %r33438, %r33439, %r33440, %r33441};
	bar.warp.sync 	-1;
	wmma.mma.sync.aligned.row.col.m32n8k16.s32.s8.s8.s32 {%r33450, %r33451, %r33452, %r33453, %r33454, %r33455, %r33456, %r33457}, {%r1, %r1, %r1, %r1}, {%r1}, {%r33442, %r33443, %r33444, %r33445, %r33446, %r33447, %r33448, %r33449};
	bar.warp.sync 	-1;
	wmma.mma.sync.aligned.row.col.m32n8k16.s32.s8.s8.s32 {%r33458, %r33459, %r33460, %r33461, %r33462, %r33463, %r33464, %r33465}, {%r1, %r1, %r1, %r1}, {%r1}, {%r33450, %r33451, %r33452, %r33453, %r33454, %r33455, %r33456, %r33457};
	bar.warp.sync 	-1;
	wmma.mma.sync.aligned.row.col.m32n8k16.s32.s8.s8.s32 {%r33466, %r33467, %r33468, %r33469, %r33470, %r33471, %r33472, %r33473}, {%r1, %r1, %r1, %r1}, {%r1}, {%r33458, %r33459, %r33460, %r33461, %r33462, %r33463, %r33464, %r33465};
	bar.warp.sync 	-1;
	wmma.mma.sync.aligned.row.col.m32n8k16.s32.s8.s8.s32 {%r33474, %r33475, %r33476, %r33477, %r33478, %r33479, %r33480, %r33481}, {%r1, %r1, %r1, %r1}, {%r1}, {%r33466, %r33467, %r33468, %r33469, %r33470, %r33471, %r33472, %r33473};
	bar.warp.sync 	-1;
	wmma.mma.sync.aligned.row.col.m32n8k16.s32.s8.s8.s32 {%r33482, %r33483, %r33484, %r33485, %r33486, %r33487, %r33488, %r33489}, {%r1, %r1, %r1, %r1}, {%r1}, {%r33474, %r33475, %r33476, %r33477, %r33478, %r33479, %r33480, %r33481};
	bar.warp.sync 	-1;
	wmma.mma.sync.aligned.row.col.m32n8k16.s32.s8.s8.s32 {%r33490, %r33491, %r33492, %r33493, %r33494, %r33495, %r33496, %r33497}, {%r1, %r1, %r1, %r1}, {%r1}, {%r33482, %r33483, %r33484, %r33485, %r33486, %r33487, %r33488, %r33489};
	bar.warp.sync 	-1;
	wmma.mma.sync.aligned.row.col.m32n8k16.s32.s8.s8.s32 {%r33498, %r33499, %r33500, %r33501, %r33502, %r33503, %r33504, %r33505}, {%r1, %r1, %r1, %r1}, {%r1}, {%r33490, %r33491, %r33492, %r33493, %r33494, %r33495, %r33496, %r33497};
	bar.warp.sync 	-1;
	wmma.mma.sync.aligned.row.col.m32n8k16.s32.s8.s8.s32 {%r33506, %r33507, %r33508, %r33509, %r33510, %r33511, %r33512, %r33513}, {%r1, %r1, %r1, %r1}, {%r1}, {%r33498, %r33499, %r33500, %r33501, %r33502, %r33503, %r33504, %r33505};
	bar.warp.sync 	-1;
	wmma.mma.sync.aligned.row.col.m32n8k16.s32.s8.s8.s32 {%r33514, %r33515, %r33516, %r33517, %r33518, %r33519, %r33520, %r33521}, {%r1, %r1, %r1, %r1}, {%r1}, {%r33506, %r33507, %r33508, %r33509, %r33510, %r33511, %r33512, %r33513};
	bar.warp.sync 	-1;
	wmma.mma.sync.aligned.row.col.m32n8k16.s32.s8.s8.s32 {%r33522, %r33523, %r33524, %r33525, %r33526, %r33527, %r33528, %r33529}, {%r1, %r1, %r1, %r1}, {%r1}, {%r33514, %r33515, %r33516, %r33517, %r33518, %r33519, %r33520, %r33521};
	bar.warp.sync 	-1;
	wmma.mma.sync.aligned.row.col.m32n8k16.s32.s8.s8.s32 {%r33530, %r33531, %r33532, %r33533, %r33534, %r33535, %r33536, %r33537}, {%r1, %r1, %r1, %r1}, {%r1}, {%r33522, %r33523, %r33524, %r33525, %r33526, %r33527, %r33528, %r33529};
	bar.warp.sync 	-1;
	wmma.mma.sync.aligned.row.col.m32n8k16.s32.s8.s8.s32 {%r33538, %r33539, %r33540, %r33541, %r33542, %r33543, %r33544, %r33545}, {%r1, %r1, %r1, %r1}, {%r1}, {%r33530, %r33531, %r33532, %r33533, %r33534, %r33535, %r33536, %r33537};
	bar.warp.sync 	-1;
	wmma.mma.sync.aligned.row.col.m32n8k16.s32.s8.s8.s32 {%r33546, %r33547, %r33548, %r33549, %r33550, %r33551, %r33552, %r33553}, {%r1, %r1, %r1, %r1}, {%r1}, {%r33538, %r33539, %r33540, %r33541, %r33542, %r33543, %r33544, %r33545};
	bar.warp.sync 	-1;
	wmma.mma.sync.aligned.row.col.m32n8k16.s32.s8.s8.s32 {%r33554, %r33555, %r33556, %r33557, %r33558, %r33559, %r33560, %r33561}, {%r1, %r1, %r1, %r1}, {%r1}, {%r33546, %r33547, %r33548, %r33549, %r33550, %r33551, %r33552, %r33553};
	bar.warp.sync 	-1;
	wmma.mma.sync.aligned.row.col.m32n8k16.s32.s8.s8.s32 {%r33562, %r33563, %r33564, %r33565, %r33566, %r33567, %r33568, %r33569}, {%r1, %r1, %r1, %r1}, {%r1}, {%r33554, %r33555, %r33556, %r33557, %r33558, %r33559, %r33560, %r33561};
	bar.warp.sync 	-1;
	wmma.mma.sync.aligned.row.col.m32n8k16.s32.s8.s8.s32 {%r33570, %r33571, %r33572, %r33573, %r33574, %r33575, %r33576, %r33577}, {%r1, %r1, %r1, %r1}, {%r1}, {%r33562, %r33563, %r33564, %r33565, %r33566, %r33567, %r33568, %r33569};
	bar.warp.sync 	-1;
	wmma.mma.sync.aligned.row.col.m32n8k16.s32.s8.s8.s32 {%r33578, %r33579, %r33580, %r33581, %r33582, %r33583, %r33584, %r33585}, {%r1, %r1, %r1, %r1}, {%r1}, {%r33570, %r33571, %r33572, %r33573, %r33574, %r33575, %r33576, %r33577};
	bar.warp.sync 	-1;
	wmma.mma.sync.aligned.row.col.m32n8k16.s32.s8.s8.s32 {%r33586, %r33587, %r33588, %r33589, %r33590, %r33591, %r33592, %r33593}, {%r1, %r1, %r1, %r1}, {%r1}, {%r33578, %r33579, %r33580, %r33581, %r33582, %r33583, %r33584, %r33585};
	bar.warp.sync 	-1;
	wmma.mma.sync.aligned.row.col.m32n8k16.s32.s8.s8.s32 {%r33594, %r33595, %r33596, %r33597, %r33598, %r33599, %r33600, %r33601}, {%r1, %r1, %r1, %r1}, {%r1}, {%r33586, %r33587, %r33588, %r33589, %r33590, %r33591, %r33592, %r33593};
	bar.warp.sync 	-1;
	wmma.mma.sync.aligned.row.col.m32n8k16.s32.s8.s8.s32 {%r33602, %r33603, %r33604, %r33605, %r33606, %r33607, %r33608, %r33609}, {%r1, %r1, %r1, %r1}, {%r1}, {%r33594, %r33595, %r33596, %r33597, %r33598, %r33599, %r33600, %r33601};
	bar.warp.sync 	-1;
	wmma.mma.sync.aligned.row.col.m32n8k16.s32.s8.s8.s32 {%r33610, %r33611, %r33612, %r33613, %r33614, %r33615, %r33616, %r33617}, {%r1, %r1, %r1, %r1}, {%r1}, {%r33602, %r33603, %r33604, %r33605, %r33606, %r33607, %r33608, %r33609};
	bar.warp.sync 	-1;
	wmma.mma.sync.aligned.row.col.m32n8k16.s32.s8.s8.s32 {%r33618, %r33619, %r33620, %r33621, %r33622, %r33623, %r33624, %r33625}, {%r1, %r1, %r1, %r1}, {%r1}, {%r33610, %r33611, %r33612, %r33613, %r33614, %r33615, %r33616, %r33617};
	bar.warp.sync 	-1;
	wmma.mma.sync.aligned.row.col.m32n8k16.s32.s8.s8.s32 {%r33626, %r33627, %r33628, %r33629, %r33630, %r33631, %r33632, %r33633}, {%r1, %r1, %r1, %r1}, {%r1}, {%r33618, %r33619, %r33620, %r33621, %r33622, %r33623, %r33624, %r33625};
	bar.warp.sync 	-1;
	wmma.mma.sync.aligned.row.col.m32n8k16.s32.s8.s8.s32 {%r33634, %r33635, %r33636, %r33637, %r33638, %r33639, %r33640, %r33641}, {%r1, %r1, %r1, %r1}, {%r1}, {%r33626, %r33627, %r33628, %r33629, %r33630, %r33631, %r33632, %r33633};
	bar.warp.sync 	-1;
	wmma.mma.sync.aligned.row.col.m32n8k16.s32.s8.s8.s32 {%r33642, %r33643, %r33644, %r33645, %r33646, %r33647, %r33648, %r33649}, {%r1, %r1, %r1, %r1}, {%r1}, {%r33634, %r33635, %r33636, %r33637, %r33638, %r33639, %r33640, %r33641};
	bar.warp.sync 	-1;
	wmma.mma.sync.aligned.row.col.m32n8k16.s32.s8.s8.s32 {%r33650, %r33651, %r33652, %r33653, %r33654, %r33655, %r33656, %r33657}, {%r1, %r1, %r1, %r1}, {%r1}, {%r33642, %r33643, %r33644, %r33645, %r33646, %r33647, %r33648, %r33649};
	bar.warp.sync 	-1;
	wmma.mma.sync.aligned.row.col.m32n8k16.s32.s8.s8.s32 {%r33658, %r33659, %r33660, %r33661, %r33662, %r33663, %r33664, %r33665}, {%r1, %r1, %r1, %r1}, {%r1}, {%r33650, %r33651, %r33652, %r33653, %r33654, %r33655, %r33656, %r33657};
	bar.warp.sync 	-1;
	wmma.mma.sync.aligned.row.col.m32n8k16.s32.s8.s8.s32 {%r33666, %r33667, %r33668, %r33669, %r33670, %r33671, %r33672, %r33673}, {%r1, %r1, %r1, %r1}, {%r1}, {%r33658, %r33659, %r33660, %r33661, %r33662, %r33663, %r33664, %r33665};
	bar.warp.sync 	-1;
	wmma.mma.sync.aligned.row.col.m32n8k16.s32.s8.s8.s32 {%r33674, %r33675, %r33676, %r33677, %r33678, %r33679, %r33680, %r33681}, {%r1, %r1, %r1, %r1}, {%r1}, {%r33666, %r33667, %r33668, %r33669, %r33670, %r33671, %r33672, %r33673};
	bar.warp.sync 	-1;
	wmma.mma.sync.aligned.row.col.m32n8k16.s32.s8.s8.s32 {%r33682, %r33683, %r33684, %r33685, %r33686, %r33687, %r33688, %r33689}, {%r1, %r1, %r1, %r1}, {%r1}, {%r33674, %r33675, %r33676, %r33677, %r33678, %r33679, %r33680, %r33681};
	bar.warp.sync 	-1;
	wmma.mma.sync.aligned.row.col.m32n8k16.s32.s8.s8.s32 {%r33690, %r33691, %r33692, %r33693, %r33694, %r33695, %r33696, %r33697}, {%r1, %r1, %r1, %r1}, {%r1}, {%r33682, %r33683, %r33684, %r33685, %r33686, %r33687, %r33688, %r33689};
	bar.warp.sync 	-1;
	wmma.mma.sync.aligned.row.col.m32n8k16.s32.s8.s8.s32 {%r33698, %r33699, %r33700, %r33701, %r33702, %r33703, %r33704, %r33705}, {%r1, %r1, %r1, %r1}, {%r1}, {%r33690, %r33691, %r33692, %r33693, %r33694, %r33695, %r33696, %r33697};
	bar.warp.sync 	-1;
	wmma.mma.sync.aligned.row.col.m32n8k16.s32.s8.s8.s32 {%r33706, %r33707, %r33708, %r33709, %r33710, %r33711, %r33712, %r33713}, {%r1, %r1, %r1, %r1}, {%r1}, {%r33698, %r33699, %r33700, %r33701, %r33702, %r33703, %r33704, %r33705};
	bar.warp.sync 	-1;
	wmma.mma.sync.aligned.row.col.m32n8k16.s32.s8.s8.s32 {%r33714, %r33715, %r33716, %r33717, %r33718, %r33719, %r33720, %r33721}, {%r1, %r1, %r1, %r1}, {%r1}, {%r33706, %r33707, %r33708, %r33709, %r33710, %r33711, %r33712, %r33713};
	bar.warp.sync 	-1;
	wmma.mma.sync.aligned.row.col.m32n8k16.s32.s8.s8.s32 {%r33722, %r33723, %r33724, %r33725, %r33726, %r33727, %r33728, %r33729}, {%r1, %r1, %r1, %r1}, {%r1}, {%r33714, %r33715, %r33716, %r33717, %r33718, %r33719, %r33720, %r33721};
	bar.warp.sync 	-1;
	wmma.mma.sync.aligned.row.col.m32n8k16.s32.s8.s8.s32 {%r33730, %r33731, %r33732, %r33733, %r33734, %r33735, %r33736, %r33737}, {%r1, %r1, %r1, %r1}, {%r1}, {%r33722, %r33723, %r33724, %r33725, %r33726, %r33727, %r33728, %r33729};
	bar.warp.sync 	-1;
	wmma.mma.sync.aligned.row.col.m32n8k16.s32.s8.s8.s32 {%r33738, %r33739, %r33740, %r33741, %r33742, %r33743, %r33744, %r33745}, {%r1, %r1, %r1, %r1}, {%r1}, {%r33730, %r33731, %r33732, %r33733, %r33734, %r33735, %r33736, %r33737};
	bar.warp.sync 	-1;
	wmma.mma.sync.aligned.row.col.m32n8k16.s32.s8.s8.s32 {%r33746, %r33747, %r33748, %r33749, %r33750, %r33751, %r33752, %r33753}, {%r1, %r1, %r1, %r1}, {%r1}, {%r33738, %r33739, %r33740, %r33741, %r33742, %r33743, %r33744, %r33745};
	bar.warp.sync 	-1;
	wmma.mma.sync.aligned.row.col.m32n8k16.s32.s8.s8.s32 {%r33754, %r33755, %r33756, %r33757, %r33758, %r33759, %r33760, %r33761}, {%r1, %r1, %r1, %r1}, {%r1}, {%r33746, %r33747, %r33748, %r33749, %r33750, %r33751, %r33752, %r33753};
	bar.warp.sync 	-1;
	wmma.mma.sync.aligned.row.col.m32n8k16.s32.s8.s8.s32 {%r33762, %r33763, %r33764, %r33765, %r33766, %r33767, %r33768, %r33769}, {%r1, %r1, %r1, %r1}, {%r1}, {%r33754, %r33755, %r33756, %r33757, %r33758, %r33759, %r33760, %r33761};
	bar.warp.sync 	-1;
	wmma.mma.sync.aligned.row.col.m32n8k16.s32.s8.s8.s32 {%r33770, %r33771, %r33772, %r33773, %r33774, %r33775, %r33776, %r33777}, {%r1, %r1, %r1, %r1}, {%r1}, {%r33762, %r33763, %r33764, %r33765, %r33766, %r33767, %r33768, %r33769};
	bar.warp.sync 	-1;
	wmma.mma.sync.aligned.row.col.m32n8k16.s32.s8.s8.s32 {%r33778, %r33779, %r33780, %r33781, %r33782, %r33783, %r33784, %r33785}, {%r1, %r1, %r1, %r1}, {%r1}, {%r33770, %r33771, %r33772, %r33773, %r33774, %r33775, %r33776, %r33777};
	bar.warp.sync 	-1;
	wmma.mma.sync.aligned.row.col.m32n8k16.s32.s8.s8.s32 {%r33786, %r33787, %r33788, %r33789, %r33790, %r33791, %r33792, %r33793}, {%r1, %r1, %r1, %r1}, {%r1}, {%r33778, %r33779, %r33780, %r33781, %r33782, %r33783, %r33784, %r33785};
	bar.warp.sync 	-1;
	wmma.mma.sync.aligned.row.col.m32n8k16.s32.s8.s8.s32 {%r33794, %r33795, %r33796, %r33797, %r33798, %r33799, %r33800, %r33801}, {%r1, %r1, %r1, %r1}, {%r1}, {%r33786, %r33787, %r33788, %r33789, %r33790, %r33791, %r33792, %r33793};
	bar.warp.sync 	-1;
	wmma.mma.sync.aligned.row.col.m32n8k16.s32.s8.s8.s32 {%r33802, %r33803, %r33804, %r33805, %r33806, %r33807, %r33808, %r33809}, {%r1, %r1, %r1, %r1}, {%r1}, {%r33794, %r33795, %r33796, %r33797, %r33798, %r33799, %r33800, %r33801};
	bar.warp.sync 	-1;
	wmma.mma.sync.aligned.row.col.m32n8k16.s32.s8.s8.s32 {%r33810, %r33811, %r33812, %r33813, %r33814, %r33815, %r33816, %r33817}, {%r1, %r1, %r1, %r1}, {%r1}, {%r33802, %r33803, %r33804, %r33805, %r33806, %r33807, %r33808, %r33809};
	bar.warp.sync 	-1;
	wmma.mma.sync.aligned.row.col.m32n8k16.s32.s8.s8.s32 {%r33818, %r33819, %r33820, %r33821, %r33822, %r33823, %r33824, %r33825}, {%r1, %r1, %r1, %r1}, {%r1}, {%r33810, %r33811, %r33812, %r33813, %r33814, %r33815, %r33816, %r33817};
	bar.warp.sync 	-1;
	wmma.mma.sync.aligned.row.col.m32n8k16.s32.s8.s8.s32 {%r33826, %r33827, %r33828, %r33829, %r33830, %r33831, %r33832, %r33833}, {%r1, %r1, %r1, %r1}, {%r1}, {%r33818, %r33819, %r33820, %r33821, %r33822, %r33823, %r33824, %r33825};
	bar.warp.sync 	-1;
	wmma.mma.sync.aligned.row.col.m32n8k16.s32.s8.s8.s32 {%r33834, %r33835, %r33836, %r33837, %r33838, %r33839, %r33840, %r33841}, {%r1, %r1, %r1, %r1}, {%r1}, {%r33826, %r33827, %r33828, %r33829, %r33830, %r33831, %r33832, %r33833};
	bar.warp.sync 	-1;
	wmma.mma.sync.aligned.row.col.m32n8k16.s32.s8.s8.s32 {%r33842, %r33843, %r33844, %r33845, %r33846, %r33847, %r33848, %r33849}, {%r1, %r1, %r1, %r1}, {%r1}, {%r33834, %r33835, %r33836, %r33837, %r33838, %r33839, %r33840, %r33841};
	bar.warp.sync 	-1;
	wmma.mma.sync.aligned.row.col.m32n8k16.s32.s8.s8.s32 {%r33850, %r33851, %r33852, %r33853, %r33854, %r33855, %r33856, %r33857}, {%r1, %r1, %r1, %r1}, {%r1}, {%r33842, %r33843, %r33844, %r33845, %r33846, %r33847, %r33848, %r33849};
	bar.warp.sync 	-1;
	wmma.mma.sync.aligned.row.col.m32n8k16.s32.s8.s8.s32 {%r33858, %r33859, %r33860, %r33861, %r33862, %r33863, %r33864, %r33865}, {%r1, %r1, %r1, %r1}, {%r1}, {%r33850, %r33851, %r33852, %r33853, %r33854, %r33855, %r33856, %r33857};
	bar.warp.sync 	-1;
	wmma.mma.sync.aligned.row.col.m32n8k16.s32.s8.s8.s32 {%r33866, %r33867, %r33868, %r33869, %r33870, %r33871, %r33872, %r33873}, {%r1, %r1, %r1, %r1}, {%r1}, {%r33858, %r33859, %r33860, %r33861, %r33862, %r33863, %r33864, %r33865};
	bar.warp.sync 	-1;
	wmma.mma.sync.aligned.row.col.m32n8k16.s32.s8.s8.s32 {%r33874, %r33875, %r33876, %r33877, %r33878, %r33879, %r33880, %r33881}, {%r1, %r1, %r1, %r1}, {%r1}, {%r33866, %r33867, %r33868, %r33869, %r33870, %r33871, %r33872, %r33873};
	bar.warp.sync 	-1;
	wmma.mma.sync.aligned.row.col.m32n8k16.s32.s8.s8.s32 {%r33882, %r33883, %r33884, %r33885, %r33886, %r33887, %r33888, %r33889}, {%r1, %r1, %r1, %r1}, {%r1}, {%r33874, %r33875, %r33876, %r33877, %r33878, %r33879, %r33880, %r33881};
	bar.warp.sync 	-1;
	wmma.mma.sync.aligned.row.col.m32n8k16.s32.s8.s8.s32 {%r33890, %r33891, %r33892, %r33893, %r33894, %r33895, %r33896, %r33897}, {%r1, %r1, %r1, %r1}, {%r1}, {%r33882, %r33883, %r33884, %r33885, %r33886, %r33887, %r33888, %r33889};
	bar.warp.sync 	-1;
	wmma.mma.sync.aligned.row.col.m32n8k16.s32.s8.s8.s32 {%r33898, %r33899, %r33900, %r33901, %r33902, %r33903, %r33904, %r33905}, {%r1, %r1, %r1, %r1}, {%r1}, {%r33890, %r33891, %r33892, %r33893, %r33894, %r33895, %r33896, %r33897};
	bar.warp.sync 	-1;
	wmma.mma.sync.aligned.row.col.m32n8k16.s32.s8.s8.s32 {%r33906, %r33907, %r33908, %r33909, %r33910, %r33911, %r33912, %r33913}, {%r1, %r1, %r1, %r1}, {%r1}, {%r33898, %r33899, %r33900, %r33901, %r33902, %r33903, %r33904, %r33905};
	bar.warp.sync 	-1;
	wmma.mma.sync.aligned.row.col.m32n8k16.s32.s8.s8.s32 {%r33914, %r33915, %r33916, %r33917, %r33918, %r33919, %r33920, %r33921}, {%r1, %r1, %r1, %r1}, {%r1}, {%r33906, %r33907, %r33908, %r33909, %r33910, %r33911, %r33912, %r33913};
	bar.warp.sync 	-1;
	wmma.mma.sync.aligned.row.col.m32n8k16.s32.s8.s8.s32 {%r33922, %r33923, %r33924, %r33925, %r33926, %r33927, %r33928, %r33929}, {%r1, %r1, %r1, %r1}, {%r1}, {%r33914, %r33915, %r33916, %r33917, %r33918, %r33919, %r33920, %r33921};
	bar.warp.sync 	-1;
	wmma.mma.sync.aligned.row.col.m32n8k16.s32.s8.s8.s32 {%r33930, %r33931, %r33932, %r33933, %r33934, %r33935, %r33936, %r33937}, {%r1, %r1, %r1, %r1}, {%r1}, {%r33922, %r33923, %r33924, %r33925, %r33926, %r33927, %r33928, %r33929};
	bar.warp.sync 	-1;
	wmma.mma.sync.aligned.row.col.m32n8k16.s32.s8.s8.s32 {%r33938, %r33939, %r33940, %r33941, %r33942, %r33943, %r33944, %r33945}, {%r1, %r1, %r1, %r1}, {%r1}, {%r33930, %r33931, %r33932, %r33933, %r33934, %r33935, %r33936, %r33937};
	bar.warp.sync 	-1;
	wmma.mma.sync.aligned.row.col.m32n8k16.s32.s8.s8.s32 {%r33946, %r33947, %r33948, %r33949, %r33950, %r33951, %r33952, %r33953}, {%r1, %r1, %r1, %r1}, {%r1}, {%r33938, %r33939, %r33940, %r33941, %r33942, %r33943, %r33944, %r33945};
	bar.warp.sync 	-1;
	wmma.mma.sync.aligned.row.col.m32n8k16.s32.s8.s8.s32 {%r33954, %r33955, %r33956, %r33957, %r33958, %r33959, %r33960, %r33961}, {%r1, %r1, %r1, %r1}, {%r1}, {%r33946, %r33947, %r33948, %r33949, %r33950, %r33951, %r33952, %r33953};
	bar.warp.sync 	-1;
	wmma.mma.sync.aligned.row.col.m32n8k16.s32.s8.s8.s32 {%r33962, %r33963, %r33964, %r33965, %r33966, %r33967, %r33968, %r33969}, {%r1, %r1, %r1, %r1}, {%r1}, {%r33954, %r33955, %r33956, %r33957, %r33958, %r33959, %r33960, %r33961};
	bar.warp.sync 	-1;
	wmma.mma.sync.aligned.row.col.m32n8k16.s32.s8.s8.s32 {%r33970, %r33971, %r33972, %r33973, %r33974, %r33975, %r33976, %r33977}, {%r1, %r1, %r1, %r1}, {%r1}, {%r33962, %r33963, %r33964, %r33965, %r33966, %r33967, %r33968, %r33969};
	bar.warp.sync 	-1;
	wmma.mma.sync.aligned.row.col.m32n8k16.s32.s8.s8.s32 {%r33978, %r33979, %r33980, %r33981, %r33982, %r33983, %r33984, %r33985}, {%r1, %r1, %r1, %r1}, {%r1}, {%r33970, %r33971, %r33972, %r33973, %r33974, %r33975, %r33976, %r33977};
	bar.warp.sync 	-1;
	wmma.mma.sync.aligned.row.col.m32n8k16.s32.s8.s8.s32 {%r33986, %r33987, %r33988, %r33989, %r33990, %r33991, %r33992, %r33993}, {%r1, %r1, %r1, %r1}, {%r1}, {%r33978, %r33979, %r33980, %r33981, %r33982, %r33983, %r33984, %r33985};
	bar.warp.sync 	-1;
	wmma.mma.sync.aligned.row.col.m32n8k16.s32.s8.s8.s32 {%r33994, %r33995, %r33996, %r33997, %r33998, %r33999, %r34000, %r34001}, {%r1, %r1, %r1, %r1}, {%r1}, {%r33986, %r33987, %r33988, %r33989, %r33990, %r33991, %r33992, %r33993};
	bar.warp.sync 	-1;
	wmma.mma.sync.aligned.row.col.m32n8k16.s32.s8.s8.s32 {%r34002, %r34003, %r34004, %r34005, %r34006, %r34007, %r34008, %r34009}, {%r1, %r1, %r1, %r1}, {%r1}, {%r33994, %r33995, %r33996, %r33997, %r33998, %r33999, %r34000, %r34001};
	bar.warp.sync 	-1;
	wmma.mma.sync.aligned.row.col.m32n8k16.s32.s8.s8.s32 {%r34010, %r34011, %r34012, %r34013, %r34014, %r34015, %r34016, %r34017}, {%r1, %r1, %r1, %r1}, {%r1}, {%r34002, %r34003, %r34004, %r34005, %r34006, %r34007, %r34008, %r34009};
	bar.warp.sync 	-1;
	wmma.mma.sync.aligned.row.col.m32n8k16.s32.s8.s8.s32 {%r34018, %r34019, %r34020, %r34021, %r34022, %r34023, %r34024, %r34025}, {%r1, %r1, %r1, %r1}, {%r1}, {%r34010, %r34011, %r34012, %r34013, %r34014, %r34015, %r34016, %r34017};
	bar.warp.sync 	-1;
	wmma.mma.sync.aligned.row.col.m32n8k16.s32.s8.s8.s32 {%r34026, %r34027, %r34028, %r34029, %r34030, %r34031, %r34032, %r34033}, {%r1, %r1, %r1, %r1}, {%r1}, {%r34018, %r34019, %r34020, %r34021, %r34022, %r34023, %r34024, %r34025};
	bar.warp.sync 	-1;
	wmma.mma.sync.aligned.row.col.m32n8k16.s32.s8.s8.s32 {%r34034, %r34035, %r34036, %r34037, %r34038, %r34039, %r34040, %r34041}, {%r1, %r1, %r1, %r1}, {%r1}, {%r34026, %r34027, %r34028, %r34029, %r34030, %r34031, %r34032, %r34033};
	bar.warp.sync 	-1;
	wmma.mma.sync.aligned.row.col.m32n8k16.s32.s8.s8.s32 {%r34042, %r34043, %r34044, %r34045, %r34046, %r34047, %r34048, %r34049}, {%r1, %r1, %r1, %r1}, {%r1}, {%r34034, %r34035, %r34036, %r34037, %r34038, %r34039, %r34040, %r34041};
	bar.warp.sync 	-1;
	wmma.mma.sync.aligned.row.col.m32n8k16.s32.s8.s8.s32 {%r34050, %r34051, %r34052, %r34053, %r34054, %r34055, %r34056, %r34057}, {%r1, %r1, %r1, %r1}, {%r1}, {%r34042, %r34043, %r34044, %r34045, %r34046, %r34047, %r34048, %r34049};
	bar.warp.sync 	-1;
	wmma.mma.sync.aligned.row.col.m32n8k16.s32.s8.s8.s32 {%r34058, %r34059, %r34060, %r34061, %r34062, %r34063, %r34064, %r34065}, {%r1, %r1, %r1, %r1}, {%r1}, {%r34050, %r34051, %r34052, %r34053, %r34054, %r34055, %r34056, %r34057};
	bar.warp.sync 	-1;
	wmma.mma.sync.aligned.row.col.m32n8k16.s32.s8.s8.s32 {%r34066, %r34067, %r34068, %r34069, %r34070, %r34071, %r34072, %r34073}, {%r1, %r1, %r1, %r1}, {%r1}, {%r34058, %r34059, %r34060, %r34061, %r34062, %r34063, %r34064, %r34065};
	bar.warp.sync 	-1;
	wmma.mma.sync.aligned.row.col.m32n8k16.s32.s8.s8.s32 {%r34074, %r34075, %r34076, %r34077, %r34078, %r34079, %r34080, %r34081}, {%r1, %r1, %r1, %r1}, {%r1}, {%r34066, %r34067, %r34068, %r34069, %r34070, %r34071, %r34072, %r34073};
	bar.warp.sync 	-1;
	wmma.mma.sync.aligned.row.col.m32n8k16.s32.s8.s8.s32 {%r34082, %r34083, %r34084, %r34085, %r34086, %r34087, %r34088, %r34089}, {%r1, %r1, %r1, %r1}, {%r1}, {%r34074, %r34075, %r34076, %r34077, %r34078, %r34079, %r34080, %r34081};
	bar.warp.sync 	-1;
	wmma.mma.sync.aligned.row.col.m32n8k16.s32.s8.s8.s32 {%r34090, %r34091, %r34092, %r34093, %r34094, %r34095, %r34096, %r34097}, {%r1, %r1, %r1, %r1}, {%r1}, {%r34082, %r34083, %r34084, %r34085, %r34086, %r34087, %r34088, %r34089};
	bar.warp.sync 	-1;
	wmma.mma.sync.aligned.row.col.m32n8k16.s32.s8.s8.s32 {%r34098, %r34099, %r34100, %r34101, %r34102, %r34103, %r34104, %r34105}, {%r1, %r1, %r1, %r1}, {%r1}, {%r34090, %r34091, %r34092, %r34093, %r34094, %r34095, %r34096, %r34097};
	bar.warp.sync 	-1;
	wmma.mma.sync.aligned.row.col.m32n8k16.s32.s8.s8.s32 {%r34106, %r34107, %r34108, %r34109, %r34110, %r34111, %r34112, %r34113}, {%r1, %r1, %r1, %r1}, {%r1}, {%r34098, %r34099, %r34100, %r34101, %r34102, %r34103, %r34104, %r34105};
	bar.warp.sync 	-1;
	wmma.mma.sync.aligned.row.col.m32n8k16.s32.s8.s8.s32 {%r34114, %r34115, %r34116, %r34117, %r34118, %r34119, %r34120, %r34121}, {%r1, %r1, %r1, %r1}, {%r1}, {%r34106, %r34107, %r34108, %r34109, %r34110, %r34111, %r34112, %r34113};
	bar.warp.sync 	-1;
	wmma.mma.sync.aligned.row.col.m32n8k16.s32.s8.s8.s32 {%r34122, %r34123, %r34124, %r34125, %r34126, %r34127, %r34128, %r34129}, {%r1, %r1, %r1, %r1}, {%r1}, {%r34114, %r34115, %r34116, %r34117, %r34118, %r34119, %r34120, %r34121};
	bar.warp.sync 	-1;
	wmma.mma.sync.aligned.row.col.m32n8k16.s32.s8.s8.s32 {%r34130, %r34131, %r34132, %r34133, %r34134, %r34135, %r34136, %r34137}, {%r1, %r1, %r1, %r1}, {%r1}, {%r34122, %r34123, %r34124, %r34125, %r34126, %r34127, %r34128, %r34129};
	bar.warp.sync 	-1;
	wmma.mma.sync.aligned.row.col.m32n8k16.s32.s8.s8.s32 {%r34138, %r34139, %r34140, %r34141, %r34142, %r34143, %r34144, %r34145}, {%r1, %r1, %r1, %r1}, {%r1}, {%r34130, %r34131, %r34132, %r34133, %r34134, %r34135, %r34136, %r34137};
	bar.warp.sync 	-1;
	wmma.mma.sync.aligned.row.col.m32n8k16.s32.s8.s8.s32 {%r34146, %r34147, %r34148, %r34149, %r34150, %r34151, %r34152, %r34153}, {%r1, %r1, %r1, %r1}, {%r1}, {%r34138, %r34139, %r34140, %r34141, %r34142, %r34143, %r34144, %r34145};
	bar.warp.sync 	-1;
	wmma.mma.sync.aligned.row.col.m32n8k16.s32.s8.s8.s32 {%r34154, %r34155, %r34156, %r34157, %r34158, %r34159, %r34160, %r34161}, {%r1, %r1, %r1, %r1}, {%r1}, {%r34146, %r34147, %r34148, %r34149, %r34150, %r34151, %r34152, %r34153};
	bar.warp.sync 	-1;
	wmma.mma.sync.aligned.row.col.m32n8k16.s32.s8.s8.s32 {%r34162, %r34163, %r34164, %r34165, %r34166, %r34167, %r34168, %r34169}, {%r1, %r1, %r1, %r1}, {%r1}, {%r34154, %r34155, %r34156, %r34157, %r34158, %r34159, %r34160, %r34161};
	bar.warp.sync 	-1;
	wmma.mma.sync.aligned.row.col.m32n8k16.s32.s8.s8.s32 {%r34170, %r34171, %r34172, %r34173, %r34174, %r34175, %r34176, %r34177}, {%r1, %r1, %r1, %r1}, {%r1}, {%r34162, %r34163, %r34164, %r34165, %r34166, %r34167, %r34168, %r34169};
	bar.warp.sync 	-1;
	wmma.mma.sync.aligned.row.col.m32n8k16.s32.s8.s8.s32 {%r34178, %r34179, %r34180, %r34181, %r34182, %r34183, %r34184, %r34185}, {%r1, %r1, %r1, %r1}, {%r1}, {%r34170, %r34171, %r34172, %r34173, %r34174, %r34175, %r34176, %r34177};
	bar.warp.sync 	-1;
	wmma.mma.sync.aligned.row.col.m32n8k16.s32.s8.s8.s32 {%r34186, %r34187, %r34188, %r34189, %r34190, %r34191, %r34192, %r34193}, {%r1, %r1, %r1, %r1}, {%r1}, {%r34178, %r34179, %r34180, %r34181, %r34182, %r34183, %r34184, %r34185};
	bar.warp.sync 	-1;
	wmma.mma.sync.aligned.row.col.m32n8k16.s32.s8.s8.s32 {%r34194, %r34195, %r34196, %r34197, %r34198, %r34199, %r34200, %r34201}, {%r1, %r1, %r1, %r1}, {%r1}, {%r34186, %r34187, %r34188, %r34189, %r34190, %r34191, %r34192, %r34193};
	bar.warp.sync 	-1;
	wmma.mma.sync.aligned.row.col.m32n8k16.s32.s8.s8.s32 {%r34202, %r34203, %r34204, %r34205, %r34206, %r34207, %r34208, %r34209}, {%r1, %r1, %r1, %r1}, {%r1}, {%r34194, %r34195, %r34196, %r34197, %r34198, %r34199, %r34200, %r34201};
	bar.warp.sync 	-1;
	wmma.mma.sync.aligned.row.col.m32n8k16.s32.s8.s8.s32 {%r34210, %r34211, %r34212, %r34213, %r34214, %r34215, %r34216, %r34217}, {%r1, %r1, %r1, %r1}, {%r1}, {%r34202, %r34203, %r34204, %r34205, %r34206, %r34207, %r34208, %r34209};
	bar.warp.sync 	-1;
	wmma.mma.sync.aligned.row.col.m32n8k16.s32.s8.s8.s32 {%r34218, %r34219, %r34220, %r34221, %r34222, %r34223, %r34224, %r34225}, {%r1, %r1, %r1, %r1}, {%r1}, {%r34210, %r34211, %r34212, %r34213, %r34214, %r34215, %r34216, %r34217};
	bar.warp.sync 	-1;
	wmma.mma.sync.aligned.row.col.m32n8k16.s32.s8.s8.s32 {%r34226, %r34227, %r34228, %r34229, %r34230, %r34231, %r34232, %r34233}, {%r1, %r1, %r1, %r1}, {%r1}, {%r34218, %r34219, %r34220, %r34221, %r34222, %r34223, %r34224, %r34225};
	bar.warp.sync 	-1;
	wmma.mma.sync.aligned.row.col.m32n8k16.s32.s8.s8.s32 {%r34234, %r34235, %r34236, %r34237, %r34238, %r34239, %r34240, %r34241}, {%r1, %r1, %r1, %r1}, {%r1}, {%r34226, %r34227, %r34228, %r34229, %r34230, %r34231, %r34232, %r34233};
	bar.warp.sync 	-1;
	wmma.mma.sync.aligned.row.col.m32n8k16.s32.s8.s8.s32 {%r34242, %r34243, %r34244, %r34245, %r34246, %r34247, %r34248, %r34249}, {%r1, %r1, %r1, %r1}, {%r1}, {%r34234, %r34235, %r34236, %r34237, %r34238, %r34239, %r34240, %r34241};
	bar.warp.sync 	-1;
	wmma.mma.sync.aligned.row.col.m32n8k16.s32.s8.s8.s32 {%r34250, %r34251, %r34252, %r34253, %r34254, %r34255, %r34256, %r34257}, {%r1, %r1, %r1, %r1}, {%r1}, {%r34242, %r34243, %r34244, %r34245, %r34246, %r34247, %r34248, %r34249};
	bar.warp.sync 	-1;
	wmma.mma.sync.aligned.row.col.m32n8k16.s32.s8.s8.s32 {%r34258, %r34259, %r34260, %r34261, %r34262, %r34263, %r34264, %r34265}, {%r1, %r1, %r1, %r1}, {%r1}, {%r34250, %r34251, %r34252, %r34253, %r34254, %r34255, %r34256, %r34257};
	bar.warp.sync 	-1;
	wmma.mma.sync.aligned.row.col.m32n8k16.s32.s8.s8.s32 {%r34266, %r34267, %r34268, %r34269, %r34270, %r34271, %r34272, %r34273}, {%r1, %r1, %r1, %r1}, {%r1}, {%r34258, %r34259, %r34260, %r34261, %r34262, %r34263, %r34264, %r34265};
	bar.warp.sync 	-1;
	wmma.mma.sync.aligned.row.col.m32n8k16.s32.s8.s8.s32 {%r34274, %r34275, %r34276, %r34277, %r34278, %r34279, %r34280, %r34281}, {%r1, %r1, %r1, %r1}, {%r1}, {%r34266, %r34267, %r34268, %r34269, %r34270, %r34271, %r34272, %r34273};
	bar.warp.sync 	-1;
	wmma.mma.sync.aligned.row.col.m32n8k16.s32.s8.s8.s32 {%r34282, %r34283, %r34284, %r34285, %r34286, %r34287, %r34288, %r34289}, {%r1, %r1, %r1, %r1}, {%r1}, {%r34274, %r34275, %r34276, %r34277, %r34278, %r34279, %r34280, %r34281};
	bar.warp.sync 	-1;
	wmma.mma.sync.aligned.row.col.m32n8k16.s32.s8.s8.s32 {%r34290, %r34291, %r34292, %r34293, %r34294, %r34295, %r34296, %r34297}, {%r1, %r1, %r1, %r1}, {%r1}, {%r34282, %r34283, %r34284, %r34285, %r34286, %r34287, %r34288, %r34289};
	bar.warp.sync 	-1;
	wmma.mma.sync.aligned.row.col.m32n8k16.s32.s8.s8.s32 {%r34298, %r34299, %r34300, %r34301, %r34302, %r34303, %r34304, %r34305}, {%r1, %r1, %r1, %r1}, {%r1}, {%r34290, %r34291, %r34292, %r34293, %r34294, %r34295, %r34296, %r34297};
	bar.warp.sync 	-1;
	wmma.mma.sync.aligned.row.col.m32n8k16.s32.s8.s8.s32 {%r34306, %r34307, %r34308, %r34309, %r34310, %r34311, %r34312, %r34313}, {%r1, %r1, %r1, %r1}, {%r1}, {%r34298, %r34299, %r34300, %r34301, %r34302, %r34303, %r34304, %r34305};
	bar.warp.sync 	-1;
	wmma.mma.sync.aligned.row.col.m32n8k16.s32.s8.s8.s32 {%r34314, %r34315, %r34316, %r34317, %r34318, %r34319, %r34320, %r34321}, {%r1, %r1, %r1, %r1}, {%r1}, {%r34306, %r34307, %r34308, %r34309, %r34310, %r34311, %r34312, %r34313};
	bar.warp.sync 	-1;
	wmma.mma.sync.aligned.row.col.m32n8k16.s32.s8.s8.s32 {%r34322, %r34323, %r34324, %r34325, %r34326, %r34327, %r34328, %r34329}, {%r1, %r1, %r1, %r1}, {%r1}, {%r34314, %r34315, %r34316, %r34317, %r34318, %r34319, %r34320, %r34321};
	bar.warp.sync 	-1;
	wmma.mma.sync.aligned.row.col.m32n8k16.s32.s8.s8.s32 {%r34330, %r34331, %r34332, %r34333, %r34334, %r34335, %r34336, %r34337}, {%r1, %r1, %r1, %r1}, {%r1}, {%r34322, %r34323, %r34324, %r34325, %r34326, %r34327, %r34328, %r34329};
	bar.warp.sync 	-1;
	wmma.mma.sync.aligned.row.col.m32n8k16.s32.s8.s8.s32 {%r34338, %r34339, %r34340, %r34341, %r34342, %r34343, %r34344, %r34345}, {%r1, %r1, %r1, %r1}, {%r1}, {%r34330, %r34331, %r34332, %r34333, %r34334, %r34335, %r34336, %r34337};
	bar.warp.sync 	-1;
	wmma.mma.sync.aligned.row.col.m32n8k16.s32.s8.s8.s32 {%r34346, %r34347, %r34348, %r34349, %r34350, %r34351, %r34352, %r34353}, {%r1, %r1, %r1, %r1}, {%r1}, {%r34338, %r34339, %r34340, %r34341, %r34342, %r34343, %r34344, %r34345};
	bar.warp.sync 	-1;
	wmma.mma.sync.aligned.row.col.m32n8k16.s32.s8.s8.s32 {%r34354, %r34355, %r34356, %r34357, %r34358, %r34359, %r34360, %r34361}, {%r1, %r1, %r1, %r1}, {%r1}, {%r34346, %r34347, %r34348, %r34349, %r34350, %r34351, %r34352, %r34353};
	bar.warp.sync 	-1;
	wmma.mma.sync.aligned.row.col.m32n8k16.s32.s8.s8.s32 {%r34362, %r34363, %r34364, %r34365, %r34366, %r34367, %r34368, %r34369}, {%r1, %r1, %r1, %r1}, {%r1}, {%r34354, %r34355, %r34356, %r34357, %r34358, %r34359, %r34360, %r34361};
	bar.warp.sync 	-1;
	wmma.mma.sync.aligned.row.col.m32n8k16.s32.s8.s8.s32 {%r34370, %r34371, %r34372, %r34373, %r34374, %r34375, %r34376, %r34377}, {%r1, %r1, %r1, %r1}, {%r1}, {%r34362, %r34363, %r34364, %r34365, %r34366, %r34367, %r34368, %r34369};
	bar.warp.sync 	-1;
	wmma.mma.sync.aligned.row.col.m32n8k16.s32.s8.s8.s32 {%r34378, %r34379, %r34380, %r34381, %r34382, %r34383, %r34384, %r34385}, {%r1, %r1, %r1, %r1}, {%r1}, {%r34370, %r34371, %r34372, %r34373, %r34374, %r34375, %r34376, %r34377};
	bar.warp.sync 	-1;
	wmma.mma.sync.aligned.row.col.m32n8k16.s32.s8.s8.s32 {%r34386, %r34387, %r34388, %r34389, %r34390, %r34391, %r34392, %r34393}, {%r1, %r1, %r1, %r1}, {%r1}, {%r34378, %r34379, %r34380, %r34381, %r34382, %r34383, %r34384, %r34385};
	bar.warp.sync 	-1;
	wmma.mma.sync.aligned.row.col.m32n8k16.s32.s8.s8.s32 {%r34394, %r34395, %r34396, %r34397, %r34398, %r34399, %r34400, %r34401}, {%r1, %r1, %r1, %r1}, {%r1}, {%r34386, %r34387, %r34388, %r34389, %r34390, %r34391, %r34392, %r34393};
	bar.warp.sync 	-1;
	wmma.mma.sync.aligned.row.col.m32n8k16.s32.s8.s8.s32 {%r34402, %r34403, %r34404, %r34405, %r34406, %r34407, %r34408, %r34409}, {%r1, %r1, %r1, %r1}, {%r1}, {%r34394, %r34395, %r34396, %r34397, %r34398, %r34399, %r34400, %r34401};
	bar.warp.sync 	-1;
	wmma.mma.sync.aligned.row.col.m32n8k16.s32.s8.s8.s32 {%r34410, %r34411, %r34412, %r34413, %r34414, %r34415, %r34416, %r34417}, {%r1, %r1, %r1, %r1}, {%r1}, {%r34402, %r34403, %r34404, %r34405, %r34406, %r34407, %r34408, %r34409};
	bar.warp.sync 	-1;
	wmma.mma.sync.aligned.row.col.m32n8k16.s32.s8.s8.s32 {%r34418, %r34419, %r34420, %r34421, %r34422, %r34423, %r34424, %r34425}, {%r1, %r1, %r1, %r1}, {%r1}, {%r34410, %r34411, %r34412, %r34413, %r34414, %r34415, %r34416, %r34417};
	bar.warp.sync 	-1;
	wmma.mma.sync.aligned.row.col.m32n8k16.s32.s8.s8.s32 {%r34426, %r34427, %r34428, %r34429, %r34430, %r34431, %r34432, %r34433}, {%r1, %r1, %r1, %r1}, {%r1}, {%r34418, %r34419, %r34420, %r34421, %r34422, %r34423, %r34424, %r34425};
	bar.warp.sync 	-1;
	wmma.mma.sync.aligned.row.col.m32n8k16.s32.s8.s8.s32 {%r34434, %r34435, %r34436, %r34437, %r34438, %r34439, %r34440, %r34441}, {%r1, %r1, %r1, %r1}, {%r1}, {%r34426, %r34427, %r34428, %r34429, %r34430, %r34431, %r34432, %r34433};
	bar.warp.sync 	-1;
	wmma.mma.sync.aligned.row.col.m32n8k16.s32.s8.s8.s32 {%r34442, %r34443, %r34444, %r34445, %r34446, %r34447, %r34448, %r34449}, {%r1, %r1, %r1, %r1}, {%r1}, {%r34434, %r34435, %r34436, %r34437, %r34438, %r34439, %r34440, %r34441};
	bar.warp.sync 	-1;
	wmma.mma.sync.aligned.row.col.m32n8k16.s32.s8.s8.s32 {%r34450, %r34451, %r34452, %r34453, %r34454, %r34455, %r34456, %r34457}, {%r1, %r1, %r1, %r1}, {%r1}, {%r34442, %r34443, %r34444, %r34445, %r34446, %r34447, %r34448, %r34449};
	bar.warp.sync 	-1;
	wmma.mma.sync.aligned.row.col.m32n8k16.s32.s8.s8.s32 {%r34458, %r34459, %r34460, %r34461, %r34462, %r34463, %r34464, %r34465}, {%r1, %r1, %r1, %r1}, {%r1}, {%r34450, %r34451, %r34452, %r34453, %r34454, %r34455, %r34456, %r34457};
	bar.warp.sync 	-1;
	wmma.mma.sync.aligned.row.col.m32n8k16.s32.s8.s8.s32 {%r34466, %r34467, %r34468, %r34469, %r34470, %r34471, %r34472, %r34473}, {%r1, %r1, %r1, %r1}, {%r1}, {%r34458, %r34459, %r34460, %r34461, %r34462, %r34463, %r34464, %r34465};
	bar.warp.sync 	-1;
	wmma.mma.sync.aligned.row.col.m32n8k16.s32.s8.s8.s32 {%r34474, %r34475, %r34476, %r34477, %r34478, %r34479, %r34480, %r34481}, {%r1, %r1, %r1, %r1}, {%r1}, {%r34466, %r34467, %r34468, %r34469, %r34470, %r34471, %r34472, %r34473};
	bar.warp.sync 	-1;
	wmma.mma.sync.aligned.row.col.m32n8k16.s32.s8.s8.s32 {%r34482, %r34483, %r34484, %r34485, %r34486, %r34487, %r34488, %r34489}, {%r1, %r1, %r1, %r1}, {%r1}, {%r34474, %r34475, %r34476, %r34477, %r34478, %r34479, %r34480, %r34481};
	bar.warp.sync 	-1;
	wmma.mma.sync.aligned.row.col.m32n8k16.s32.s8.s8.s32 {%r34490, %r34491, %r34492, %r34493, %r34494, %r34495, %r34496, %r34497}, {%r1, %r1, %r1, %r1}, {%r1}, {%r34482, %r34483, %r34484, %r34485, %r34486, %r34487, %r34488, %r34489};
	bar.warp.sync 	-1;
	wmma.mma.sync.aligned.row.col.m32n8k16.s32.s8.s8.s32 {%r34498, %r34499, %r34500, %r34501, %r34502, %r34503, %r34504, %r34505}, {%r1, %r1, %r1, %r1}, {%r1}, {%r34490, %r34491, %r34492, %r34493, %r34494, %r34495, %r34496, %r34497};
	bar.warp.sync 	-1;
	wmma.mma.sync.aligned.row.col.m32n8k16.s32.s8.s8.s32 {%r34506, %r34507, %r34508, %r34509, %r34510, %r34511, %r34512, %r34513}, {%r1, %r1, %r1, %r1}, {%r1}, {%r34498, %r34499, %r34500, %r34501, %r34502, %r34503, %r34504, %r34505};
	bar.warp.sync 	-1;
	wmma.mma.sync.aligned.row.col.m32n8k16.s32.s8.s8.s32 {%r34514, %r34515, %r34516, %r34517, %r34518, %r34519, %r34520, %r34521}, {%r1, %r1, %r1, %r1}, {%r1}, {%r34506, %r34507, %r34508, %r34509, %r34510, %r34511, %r34512, %r34513};
	bar.warp.sync 	-1;
	wmma.mma.sync.aligned.row.col.m32n8k16.s32.s8.s8.s32 {%r34522, %r34523, %r34524, %r34525, %r34526, %r34527, %r34528, %r34529}, {%r1, %r1, %r1, %r1}, {%r1}, {%r34514, %r34515, %r34516, %r34517, %r34518, %r34519, %r34520, %r34521};
	bar.warp.sync 	-1;
	wmma.mma.sync.aligned.row.col.m32n8k16.s32.s8.s8.s32 {%r34530, %r34531, %r34532, %r34533, %r34534, %r34535, %r34536, %r34537}, {%r1, %r1, %r1, %r1}, {%r1}, {%r34522, %r34523, %r34524, %r34525, %r34526, %r34527, %r34528, %r34529};
	bar.warp.sync 	-1;
	wmma.mma.sync.aligned.row.col.m32n8k16.s32.s8.s8.s32 {%r34538, %r34539, %r34540, %r34541, %r34542, %r34543, %r34544, %r34545}, {%r1, %r1, %r1, %r1}, {%r1}, {%r34530, %r34531, %r34532, %r34533, %r34534, %r34535, %r34536, %r34537};
	bar.warp.sync 	-1;
	wmma.mma.sync.aligned.row.col.m32n8k16.s32.s8.s8.s32 {%r34546, %r34547, %r34548, %r34549, %r34550, %r34551, %r34552, %r34553}, {%r1, %r1, %r1, %r1}, {%r1}, {%r34538, %r34539, %r34540, %r34541, %r34542, %r34543, %r34544, %r34545};
	bar.warp.sync 	-1;
	wmma.mma.sync.aligned.row.col.m32n8k16.s32.s8.s8.s32 {%r34554, %r34555, %r34556, %r34557, %r34558, %r34559, %r34560, %r34561}, {%r1, %r1, %r1, %r1}, {%r1}, {%r34546, %r34547, %r34548, %r34549, %r34550, %r34551, %r34552, %r34553};
	bar.warp.sync 	-1;
	wmma.mma.sync.aligned.row.col.m32n8k16.s32.s8.s8.s32 {%r34562, %r34563, %r34564, %r34565, %r34566, %r34567, %r34568, %r34569}, {%r1, %r1, %r1, %r1}, {%r1}, {%r34554, %r34555, %r34556, %r34557, %r34558, %r34559, %r34560, %r34561};
	bar.warp.sync 	-1;
	wmma.mma.sync.aligned.row.col.m32n8k16.s32.s8.s8.s32 {%r34570, %r34571, %r34572, %r34573, %r34574, %r34575, %r34576, %r34577}, {%r1, %r1, %r1, %r1}, {%r1}, {%r34562, %r34563, %r34564, %r34565, %r34566, %r34567, %r34568, %r34569};
	bar.warp.sync 	-1;
	wmma.mma.sync.aligned.row.col.m32n8k16.s32.s8.s8.s32 {%r34578, %r34579, %r34580, %r34581, %r34582, %r34583, %r34584, %r34585}, {%r1, %r1, %r1, %r1}, {%r1}, {%r34570, %r34571, %r34572, %r34573, %r34574, %r34575, %r34576, %r34577};
	bar.warp.sync 	-1;
	wmma.mma.sync.aligned.row.col.m32n8k16.s32.s8.s8.s32 {%r34586, %r34587, %r34588, %r34589, %r34590, %r34591, %r34592, %r34593}, {%r1, %r1, %r1, %r1}, {%r1}, {%r34578, %r34579, %r34580, %r34581, %r34582, %r34583, %r34584, %r34585};
	bar.warp.sync 	-1;
	wmma.mma.sync.aligned.row.col.m32n8k16.s32.s8.s8.s32 {%r34594, %r34595, %r34596, %r34597, %r34598, %r34599, %r34600, %r34601}, {%r1, %r1, %r1, %r1}, {%r1}, {%r34586, %r34587, %r34588, %r34589, %r34590, %r34591, %r34592, %r34593};
	bar.warp.sync 	-1;
	wmma.mma.sync.aligned.row.col.m32n8k16.s32.s8.s8.s32 {%r34602, %r34603, %r34604, %r34605, %r34606, %r34607, %r34608, %r34609}, {%r1, %r1, %r1, %r1}, {%r1}, {%r34594, %r34595, %r34596, %r34597, %r34598, %r34599, %r34600, %r34601};
	bar.warp.sync 	-1;
	wmma.mma.sync.aligned.row.col.m32n8k16.s32.s8.s8.s32 {%r34610, %r34611, %r34612, %r34613, %r34614, %r34615, %r34616, %r34617}, {%r1, %r1, %r1, %r1}, {%r1}, {%r34602, %r34603, %r34604, %r34605, %r34606, %r34607, %r34608, %r34609};
	bar.warp.sync 	-1;
	wmma.mma.sync.aligned.row.col.m32n8k16.s32.s8.s8.s32 {%r34618, %r34619, %r34620, %r34621, %r34622, %r34623, %r34624, %r34625}, {%r1, %r1, %r1, %r1}, {%r1}, {%r34610, %r34611, %r34612, %r34613, %r34614, %r34615, %r34616, %r34617};
	bar.warp.sync 	-1;
	wmma.mma.sync.aligned.row.col.m32n8k16.s32.s8.s8.s32 {%r34626, %r34627, %r34628, %r34629, %r34630, %r34631, %r34632, %r34633}, {%r1, %r1, %r1, %r1}, {%r1}, {%r34618, %r34619, %r34620, %r34621, %r34622, %r34623, %r34624, %r34625};
	bar.warp.sync 	-1;
	wmma.mma.sync.aligned.row.col.m32n8k16.s32.s8.s8.s32 {%r34634, %r34635, %r34636, %r34637, %r34638, %r34639, %r34640, %r34641}, {%r1, %r1, %r1, %r1}, {%r1}, {%r34626, %r34627, %r34628, %r34629, %r34630, %r34631, %r34632, %r34633};
	bar.warp.sync 	-1;
	wmma.mma.sync.aligned.row.col.m32n8k16.s32.s8.s8.s32 {%r34642, %r34643, %r34644, %r34645, %r34646, %r34647, %r34648, %r34649}, {%r1, %r1, %r1, %r1}, {%r1}, {%r34634, %r34635, %r34636, %r34637, %r34638, %r34639, %r34640, %r34641};
	bar.warp.sync 	-1;
	wmma.mma.sync.aligned.row.col.m32n8k16.s32.s8.s8.s32 {%r34650, %r34651, %r34652, %r34653, %r34654, %r34655, %r34656, %r34657}, {%r1, %r1, %r1, %r1}, {%r1}, {%r34642, %r34643, %r34644, %r34645, %r34646, %r34647, %r34648, %r34649};
	bar.warp.sync 	-1;
	wmma.mma.sync.aligned.row.col.m32n8k16.s32.s8.s8.s32 {%r34658, %r34659, %r34660, %r34661, %r34662, %r34663, %r34664, %r34665}, {%r1, %r1, %r1, %r1}, {%r1}, {%r34650, %r34651, %r34652, %r34653, %r34654, %r34655, %r34656, %r34657};
	bar.warp.sync 	-1;
	wmma.mma.sync.aligned.row.col.m32n8k16.s32.s8.s8.s32 {%r34666, %r34667, %r34668, %r34669, %r34670, %r34671, %r34672, %r34673}, {%r1, %r1, %r1, %r1}, {%r1}, {%r34658, %r34659, %r34660, %r34661, %r34662, %r34663, %r34664, %r34665};
	bar.warp.sync 	-1;
	wmma.mma.sync.aligned.row.col.m32n8k16.s32.s8.s8.s32 {%r34674, %r34675, %r34676, %r34677, %r34678, %r34679, %r34680, %r34681}, {%r1, %r1, %r1, %r1}, {%r1}, {%r34666, %r34667, %r34668, %r34669, %r34670, %r34671, %r34672, %r34673};
	bar.warp.sync 	-1;
	wmma.mma.sync.aligned.row.col.m32n8k16.s32.s8.s8.s32 {%r34682, %r34683, %r34684, %r34685, %r34686, %r34687, %r34688, %r34689}, {%r1, %r1, %r1, %r1}, {%r1}, {%r34674, %r34675, %r34676, %r34677, %r34678, %r34679, %r34680, %r34681};
	bar.warp.sync 	-1;
	wmma.mma.sync.aligned.row.col.m32n8k16.s32.s8.s8.s32 {%r34690, %r34691, %r34692, %r34693, %r34694, %r34695, %r34696, %r34697}, {%r1, %r1, %r1, %r1}, {%r1}, {%r34682, %r34683, %r34684, %r34685, %r34686, %r34687, %r34688, %r34689};
	bar.warp.sync 	-1;
	wmma.mma.sync.aligned.row.col.m32n8k16.s32.s8.s8.s32 {%r34698, %r34699, %r34700, %r34701, %r34702, %r34703, %r34704, %r34705}, {%r1, %r1, %r1, %r1}, {%r1}, {%r34690, %r34691, %r34692, %r34693, %r34694, %r34695, %r34696, %r34697};
	bar.warp.sync 	-1;
	wmma.mma.sync.aligned.row.col.m32n8k16.s32.s8.s8.s32 {%r34706, %r34707, %r34708, %r34709, %r34710, %r34711, %r34712, %r34713}, {%r1, %r1, %r1, %r1}, {%r1}, {%r34698, %r34699, %r34700, %r34701, %r34702, %r34703, %r34704, %r34705};
	bar.warp.sync 	-1;
	wmma.mma.sync.aligned.row.col.m32n8k16.s32.s8.s8.s32 {%r34714, %r34715, %r34716, %r34717, %r34718, %r34719, %r34720, %r34721}, {%r1, %r1, %r1, %r1}, {%r1}, {%r34706, %r34707, %r34708, %r34709, %r34710, %r34711, %r34712, %r34713};
	bar.warp.sync 	-1;
	wmma.mma.sync.aligned.row.col.m32n8k16.s32.s8.s8.s32 {%r34722, %r34723, %r34724, %r34725, %r34726, %r34727, %r34728, %r34729}, {%r1, %r1, %r1, %r1}, {%r1}, {%r34714, %r34715, %r34716, %r34717, %r34718, %r34719, %r34720, %r34721};
	bar.warp.sync 	-1;
	wmma.mma.sync.aligned.row.col.m32n8k16.s32.s8.s8.s32 {%r34730, %r34731, %r34732, %r34733, %r34734, %r34735, %r34736, %r34737}, {%r1, %r1, %r1, %r1}, {%r1}, {%r34722, %r34723, %r34724, %r34725, %r34726, %r34727, %r34728, %r34729};
	bar.warp.sync 	-1;
	wmma.mma.sync.aligned.row.col.m32n8k16.s32.s8.s8.s32 {%r34738, %r34739, %r34740, %r34741, %r34742, %r34743, %r34744, %r34745}, {%r1, %r1, %r1, %r1}, {%r1}, {%r34730, %r34731, %r34732, %r34733, %r34734, %r34735, %r34736, %r34737};
	bar.warp.sync 	-1;
	wmma.mma.sync.aligned.row.col.m32n8k16.s32.s8.s8.s32 {%r34746, %r34747, %r34748, %r34749, %r34750, %r34751, %r34752, %r34753}, {%r1, %r1, %r1, %r1}, {%r1}, {%r34738, %r34739, %r34740, %r34741, %r34742, %r34743, %r34744, %r34745};
	bar.warp.sync 	-1;
	wmma.mma.sync.aligned.row.col.m32n8k16.s32.s8.s8.s32 {%r34754, %r34755, %r34756, %r34757, %r34758, %r34759, %r34760, %r34761}, {%r1, %r1, %r1, %r1}, {%r1}, {%r34746, %r34747, %r34748, %r34749, %r34750, %r34751, %r34752, %r34753};
	bar.warp.sync 	-1;
	wmma.mma.sync.aligned.row.col.m32n8k16.s32.s8.s8.s32 {%r34762, %r34763, %r34764, %r34765, %r34766, %r34767, %r34768, %r34769}, {%r1, %r1, %r1, %r1}, {%r1}, {%r34754, %r34755, %r34756, %r34757, %r34758, %r34759, %r34760, %r34761};
	bar.warp.sync 	-1;
	wmma.mma.sync.aligned.row.col.m32n8k16.s32.s8.s8.s32 {%r34770, %r34771, %r34772, %r34773, %r34774, %r34775, %r34776, %r34777}, {%r1, %r1, %r1, %r1}, {%r1}, {%r34762, %r34763, %r34764, %r34765, %r34766, %r34767, %r34768, %r34769};
	bar.warp.sync 	-1;
	wmma.mma.sync.aligned.row.col.m32n8k16.s32.s8.s8.s32 {%r34778, %r34779, %r34780, %r34781, %r34782, %r34783, %r34784, %r34785}, {%r1, %r1, %r1, %r1}, {%r1}, {%r34770, %r34771, %r34772, %r34773, %r34774, %r34775, %r34776, %r34777};
	bar.warp.sync 	-1;
	wmma.mma.sync.aligned.row.col.m32n8k16.s32.s8.s8.s32 {%r34786, %r34787, %r34788, %r34789, %r34790, %r34791, %r34792, %r34793}, {%r1, %r1, %r1, %r1}, {%r1}, {%r34778, %r34779, %r34780, %r34781, %r34782, %r34783, %r34784, %r34785};
	bar.warp.sync 	-1;
	wmma.mma.sync.aligned.row.col.m32n8k16.s32.s8.s8.s32 {%r34794, %r34795, %r34796, %r34797, %r34798, %r34799, %r34800, %r34801}, {%r1, %r1, %r1, %r1}, {%r1}, {%r34786, %r34787, %r34788, %r34789, %r34790, %r34791, %r34792, %r34793};
	bar.warp.sync 	-1;
	wmma.mma.sync.aligned.row.col.m32n8k16.s32.s8.s8.s32 {%r34802, %r34803, %r34804, %r34805, %r34806, %r34807, %r34808, %r34809}, {%r1, %r1, %r1, %r1}, {%r1}, {%r34794, %r34795, %r34796, %r34797, %r34798, %r34799, %r34800, %r34801};
	bar.warp.sync 	-1;
	wmma.mma.sync.aligned.row.col.m32n8k16.s32.s8.s8.s32 {%r34810, %r34811, %r34812, %r34813, %r34814, %r34815, %r34816, %r34817}, {%r1, %r1, %r1, %r1}, {%r1}, {%r34802, %r34803, %r34804, %r34805, %r34806, %r34807, %r34808, %r34809};
	bar.warp.sync 	-1;
	wmma.mma.sync.aligned.row.col.m32n8k16.s32.s8.s8.s32 {%r34818, %r34819, %r34820, %r34821, %r34822, %r34823, %r34824, %r34825}, {%r1, %r1, %r1, %r1}, {%r1}, {%r34810, %r34811, %r34812, %r34813, %r34814, %r34815, %r34816, %r34817};
	bar.warp.sync 	-1;
	wmma.mma.sync.aligned.row.col.m32n8k16.s32.s8.s8.s32 {%r34826, %r34827, %r34828, %r34829, %r34830, %r34831, %r34832, %r34833}, {%r1, %r1, %r1, %r1}, {%r1}, {%r34818, %r34819, %r34820, %r34821, %r34822, %r34823, %r34824, %r34825};
	bar.warp.sync 	-1;
	wmma.mma.sync.aligned.row.col.m32n8k16.s32.s8.s8.s32 {%r34834, %r34835, %r34836, %r34837, %r34838, %r34839, %r34840, %r34841}, {%r1, %r1, %r1, %r1}, {%r1}, {%r34826, %r34827, %r34828, %r34829, %r34830, %r34831, %r34832, %r34833};
	bar.warp.sync 	-1;
	wmma.mma.sync.aligned.row.col.m32n8k16.s32.s8.s8.s32 {%r34842, %r34843, %r34844, %r34845, %r34846, %r34847, %r34848, %r34849}, {%r1, %r1, %r1, %r1}, {%r1}, {%r34834, %r34835, %r34836, %r34837, %r34838, %r34839, %r34840, %r34841};
	bar.warp.sync 	-1;
	wmma.mma.sync.aligned.row.col.m32n8k16.s32.s8.s8.s32 {%r34850, %r34851, %r34852, %r34853, %r34854, %r34855, %r34856, %r34857}, {%r1, %r1, %r1, %r1}, {%r1}, {%r34842, %r34843, %r34844, %r34845, %r34846, %r34847, %r34848, %r34849};
	bar.warp.sync 	-1;
	wmma.mma.sync.aligned.row.col.m32n8k16.s32.s8.s8.s32 {%r34858, %r34859, %r34860, %r34861, %r34862, %r34863, %r34864, %r34865}, {%r1, %r1, %r1, %r1}, {%r1}, {%r34850, %r34851, %r34852, %r34853, %r34854, %r34855, %r34856, %r34857};
	bar.warp.sync 	-1;
	wmma.mma.sync.aligned.row.col.m32n8k16.s32.s8.s8.s32 {%r34866, %r34867, %r34868, %r34869, %r34870, %r34871, %r34872, %r34873}, {%r1, %r1, %r1, %r1}, {%r1}, {%r34858, %r34859, %r34860, %r34861, %r34862, %r34863, %r34864, %r34865};
	bar.warp.sync 	-1;
	wmma.mma.sync.aligned.row.col.m32n8k16.s32.s8.s8.s32 {%r34874, %r34875, %r34876, %r34877, %r34878, %r34879, %r34880, %r34881}, {%r1, %r1, %r1, %r1}, {%r1}, {%r34866, %r34867, %r34868, %r34869, %r34870, %r34871, %r34872, %r34873};
	bar.warp.sync 	-1;
	wmma.mma.sync.aligned.row.col.m32n8k16.s32.s8.s8.s32 {%r34882, %r34883, %r34884, %r34885, %r34886, %r34887, %r34888, %r34889}, {%r1, %r1, %r1, %r1}, {%r1}, {%r34874, %r34875, %r34876, %r34877, %r34878, %r34879, %r34880, %r34881};
	bar.warp.sync 	-1;
	wmma.mma.sync.aligned.row.col.m32n8k16.s32.s8.s8.s32 {%r34890, %r34891, %r34892, %r34893, %r34894, %r34895, %r34896, %r34897}, {%r1, %r1, %r1, %r1}, {%r1}, {%r34882, %r34883, %r34884, %r34885, %r34886, %r34887, %r34888, %r34889};
	bar.warp.sync 	-1;
	wmma.mma.sync.aligned.row.col.m32n8k16.s32.s8.s8.s32 {%r34898, %r34899, %r34900, %r34901, %r34902, %r34903, %r34904, %r34905}, {%r1, %r1, %r1, %r1}, {%r1}, {%r34890, %r34891, %r34892, %r34893, %r34894, %r34895, %r34896, %r34897};
	bar.warp.sync 	-1;
	wmma.mma.sync.aligned.row.col.m32n8k16.s32.s8.s8.s32 {%r34906, %r34907, %r34908, %r34909, %r34910, %r34911, %r34912, %r34913}, {%r1, %r1, %r1, %r1}, {%r1}, {%r34898, %r34899, %r34900, %r34901, %r34902, %r34903, %r34904, %r34905};
	bar.warp.sync 	-1;
	wmma.mma.sync.aligned.row.col.m32n8k16.s32.s8.s8.s32 {%r34914, %r34915, %r34916, %r34917, %r34918, %r34919, %r34920, %r34921}, {%r1, %r1, %r1, %r1}, {%r1}, {%r34906, %r34907, %r34908, %r34909, %r34910, %r34911, %r34912, %r34913};
	bar.warp.sync 	-1;
	wmma.mma.sync.aligned.row.col.m32n8k16.s32.s8.s8.s32 {%r34922, %r34923, %r34924, %r34925, %r34926, %r34927, %r34928, %r34929}, {%r1, %r1, %r1, %r1}, {%r1}, {%r34914, %r34915, %r34916, %r34917, %r34918, %r34919, %r34920, %r34921};
	bar.warp.sync 	-1;
	wmma.mma.sync.aligned.row.col.m32n8k16.s32.s8.s8.s32 {%r34930, %r34931, %r34932, %r34933, %r34934, %r34935, %r34936, %r34937}, {%r1, %r1, %r1, %r1}, {%r1}, {%r34922, %r34923, %r34924, %r34925, %r34926, %r34927, %r34928, %r34929};
	bar.warp.sync 	-1;
	wmma.mma.sync.aligned.row.col.m32n8k16.s32.s8.s8.s32 {%r34938, %r34939, %r34940, %r34941, %r34942, %r34943, %r34944, %r34945}, {%r1, %r1, %r1, %r1}, {%r1}, {%r34930, %r34931, %r34932, %r34933, %r34934, %r34935, %r34936, %r34937};
	bar.warp.sync 	-1;
	wmma.mma.sync.aligned.row.col.m32n8k16.s32.s8.s8.s32 {%r34946, %r34947, %r34948, %r34949, %r34950, %r34951, %r34952, %r34953}, {%r1, %r1, %r1, %r1}, {%r1}, {%r34938, %r34939, %r34940, %r34941, %r34942, %r34943, %r34944, %r34945};
	bar.warp.sync 	-1;
	wmma.mma.sync.aligned.row.col.m32n8k16.s32.s8.s8.s32 {%r34954, %r34955, %r34956, %r34957, %r34958, %r34959, %r34960, %r34961}, {%r1, %r1, %r1, %r1}, {%r1}, {%r34946, %r34947, %r34948, %r34949, %r34950, %r34951, %r34952, %r34953};
	bar.warp.sync 	-1;
	wmma.mma.sync.aligned.row.col.m32n8k16.s32.s8.s8.s32 {%r34962, %r34963, %r34964, %r34965, %r34966, %r34967, %r34968, %r34969}, {%r1, %r1, %r1, %r1}, {%r1}, {%r34954, %r34955, %r34956, %r34957, %r34958, %r34959, %r34960, %r34961};
	bar.warp.sync 	-1;
	wmma.mma.sync.aligned.row.col.m32n8k16.s32.s8.s8.s32 {%r34970, %r34971, %r34972, %r34973, %r34974, %r34975, %r34976, %r34977}, {%r1, %r1, %r1, %r1}, {%r1}, {%r34962, %r34963, %r34964, %r34965, %r34966, %r34967, %r34968, %r34969};
	bar.warp.sync 	-1;
	wmma.mma.sync.aligned.row.col.m32n8k16.s32.s8.s8.s32 {%r34978, %r34979, %r34980, %r34981, %r34982, %r34983, %r34984, %r34985}, {%r1, %r1, %r1, %r1}, {%r1}, {%r34970, %r34971, %r34972, %r34973, %r34974, %r34975, %r34976, %r34977};
	bar.warp.sync 	-1;
	wmma.mma.sync.aligned.row.col.m32n8k16.s32.s8.s8.s32 {%r34986, %r34987, %r34988, %r34989, %r34990, %r34991, %r34992, %r34993}, {%r1, %r1, %r1, %r1}, {%r1}, {%r34978, %r34979, %r34980, %r34981, %r34982, %r34983, %r34984, %r34985};
	bar.warp.sync 	-1;
	wmma.mma.sync.aligned.row.col.m32n8k16.s32.s8.s8.s32 {%r34994, %r34995, %r34996, %r34997, %r34998, %r34999, %r35000, %r35001}, {%r1, %r1, %r1, %r1}, {%r1}, {%r34986, %r34987, %r34988, %r34989, %r34990, %r34991, %r34992, %r34993};
	bar.warp.sync 	-1;
	wmma.mma.sync.aligned.row.col.m32n8k16.s32.s8.s8.s32 {%r35002, %r35003, %r35004, %r35005, %r35006, %r35007, %r35008, %r35009}, {%r1, %r1, %r1, %r1}, {%r1}, {%r34994, %r34995, %r34996, %r34997, %r34998, %r34999, %r35000, %r35001};
	bar.warp.sync 	-1;
	wmma.mma.sync.aligned.row.col.m32n8k16.s32.s8.s8.s32 {%r35010, %r35011, %r35012, %r35013, %r35014, %r35015, %r35016, %r35017}, {%r1, %r1, %r1, %r1}, {%r1}, {%r35002, %r35003, %r35004, %r35005, %r35006, %r35007, %r35008, %r35009};
	bar.warp.sync 	-1;
	wmma.mma.sync.aligned.row.col.m32n8k16.s32.s8.s8.s32 {%r35018, %r35019, %r35020, %r35021, %r35022, %r35023, %r35024, %r35025}, {%r1, %r1, %r1, %r1}, {%r1}, {%r35010, %r35011, %r35012, %r35013, %r35014, %r35015, %r35016, %r35017};
	bar.warp.sync 	-1;
	wmma.mma.sync.aligned.row.col.m32n8k16.s32.s8.s8.s32 {%r35026, %r35027, %r35028, %r35029, %r35030, %r35031, %r35032, %r35033}, {%r1, %r1, %r1, %r1}, {%r1}, {%r35018, %r35019, %r35020, %r35021, %r35022, %r35023, %r35024, %r35025};
	bar.warp.sync 	-1;
	wmma.mma.sync.aligned.row.col.m32n8k16.s32.s8.s8.s32 {%r35034, %r35035, %r35036, %r35037, %r35038, %r35039, %r35040, %r35041}, {%r1, %r1, %r1, %r1}, {%r1}, {%r35026, %r35027, %r35028, %r35029, %r35030, %r35031, %r35032, %r35033};
	bar.warp.sync 	-1;
	wmma.mma.sync.aligned.row.col.m32n8k16.s32.s8.s8.s32 {%r35042, %r35043, %r35044, %r35045, %r35046, %r35047, %r35048, %r35049}, {%r1, %r1, %r1, %r1}, {%r1}, {%r35034, %r35035, %r35036, %r35037, %r35038, %r35039, %r35040, %r35041};
	bar.warp.sync 	-1;
	wmma.mma.sync.aligned.row.col.m32n8k16.s32.s8.s8.s32 {%r35050, %r35051, %r35052, %r35053, %r35054, %r35055, %r35056, %r35057}, {%r1, %r1, %r1, %r1}, {%r1}, {%r35042, %r35043, %r35044, %r35045, %r35046, %r35047, %r35048, %r35049};
	bar.warp.sync 	-1;
	wmma.mma.sync.aligned.row.col.m32n8k16.s32.s8.s8.s32 {%r35058, %r35059, %r35060, %r35061, %r35062, %r35063, %r35064, %r35065}, {%r1, %r1, %r1, %r1}, {%r1}, {%r35050, %r35051, %r35052, %r35053, %r35054, %r35055, %r35056, %r35057};
	bar.warp.sync 	-1;
	wmma.mma.sync.aligned.row.col.m32n8k16.s32.s8.s8.s32 {%r35066, %r35067, %r35068, %r35069, %r35070, %r35071, %r35072, %r35073}, {%r1, %r1, %r1, %r1}, {%r1}, {%r35058, %r35059, %r35060, %r35061, %r35062, %r35063, %r35064, %r35065};
	bar.warp.sync 	-1;
	wmma.mma.sync.aligned.row.col.m32n8k16.s32.s8.s8.s32 {%r35074, %r35075, %r35076, %r35077, %r35078, %r35079, %r35080, %r35081}, {%r1, %r1, %r1, %r1}, {%r1}, {%r35066, %r35067, %r35068, %r35069, %r35070, %r35071, %r35072, %r35073};
	bar.warp.sync 	-1;
	wmma.mma.sync.aligned.row.col.m32n8k16.s32.s8.s8.s32 {%r35082, %r35083, %r35084, %r35085, %r35086, %r35087, %r35088, %r35089}, {%r1, %r1, %r1, %r1}, {%r1}, {%r35074, %r35075, %r35076, %r35077, %r35078, %r35079, %r35080, %r35081};
	bar.warp.sync 	-1;
	wmma.mma.sync.aligned.row.col.m32n8k16.s32.s8.s8.s32 {%r35090, %r35091, %r35092, %r35093, %r35094, %r35095, %r35096, %r35097}, {%r1, %r1, %r1, %r1}, {%r1}, {%r35082, %r35083, %r35084, %r35085, %r35086, %r35087, %r35088, %r35089};
	bar.warp.sync 	-1;
	wmma.mma.sync.aligned.row.col.m32n8k16.s32.s8.s8.s32 {%r35098, %r35099, %r35100, %r35101, %r35102, %r35103, %r35104, %r35105}, {%r1, %r1, %r1, %r1}, {%r1}, {%r35090, %r35091, %r35092, %r35093, %r35094, %r35095, %r35096, %r35097};
	bar.warp.sync 	-1;
	wmma.mma.sync.aligned.row.col.m32n8k16.s32.s8.s8.s32 {%r35106, %r35107, %r35108, %r35109, %r35110, %r35111, %r35112, %r35113}, {%r1, %r1, %r1, %r1}, {%r1}, {%r35098, %r35099, %r35100, %r35101, %r35102, %r35103, %r35104, %r35105};
	bar.warp.sync 	-1;
	wmma.mma.sync.aligned.row.col.m32n8k16.s32.s8.s8.s32 {%r35114, %r35115, %r35116, %r35117, %r35118, %r35119, %r35120, %r35121}, {%r1, %r1, %r1, %r1}, {%r1}, {%r35106, %r35107, %r35108, %r35109, %r35110, %r35111, %r35112, %r35113};
	bar.warp.sync 	-1;
	wmma.mma.sync.aligned.row.col.m32n8k16.s32.s8.s8.s32 {%r35122, %r35123, %r35124, %r35125, %r35126, %r35127, %r35128, %r35129}, {%r1, %r1, %r1, %r1}, {%r1}, {%r35114, %r35115, %r35116, %r35117, %r35118, %r35119, %r35120, %r35121};
	bar.warp.sync 	-1;
	wmma.mma.sync.aligned.row.col.m32n8k16.s32.s8.s8.s32 {%r35130, %r35131, %r35132, %r35133, %r35134, %r35135, %r35136, %r35137}, {%r1, %r1, %r1, %r1}, {%r1}, {%r35122, %r35123, %r35124, %r35125, %r35126, %r35127, %r35128, %r35129};
	bar.warp.sync 	-1;
	wmma.mma.sync.aligned.row.col.m32n8k16.s32.s8.s8.s32 {%r35138, %r35139, %r35140, %r35141, %r35142, %r35143, %r35144, %r35145}, {%r1, %r1, %r1, %r1}, {%r1}, {%r35130, %r35131, %r35132, %r35133, %r35134, %r35135, %r35136, %r35137};
	bar.warp.sync 	-1;
	wmma.mma.sync.aligned.row.col.m32n8k16.s32.s8.s8.s32 {%r35146, %r35147, %r35148, %r35149, %r35150, %r35151, %r35152, %r35153}, {%r1, %r1, %r1, %r1}, {%r1}, {%r35138, %r35139, %r35140, %r35141, %r35142, %r35143, %r35144, %r35145};
	bar.warp.sync 	-1;
	wmma.mma.sync.aligned.row.col.m32n8k16.s32.s8.s8.s32 {%r35154, %r35155, %r35156, %r35157, %r35158, %r35159, %r35160, %r35161}, {%r1, %r1, %r1, %r1}, {%r1}, {%r35146, %r35147, %r35148, %r35149, %r35150, %r35151, %r35152, %r35153};
	bar.warp.sync 	-1;
	wmma.mma.sync.aligned.row.col.m32n8k16.s32.s8.s8.s32 {%r35162, %r35163, %r35164, %r35165, %r35166, %r35167, %r35168, %r35169}, {%r1, %r1, %r1, %r1}, {%r1}, {%r35154, %r35155, %r35156, %r35157, %r35158, %r35159, %r35160, %r35161};
	bar.warp.sync 	-1;
	wmma.mma.sync.aligned.row.col.m32n8k16.s32.s8.s8.s32 {%r35170, %r35171, %r35172, %r35173, %r35174, %r35175, %r35176, %r35177}, {%r1, %r1, %r1, %r1}, {%r1}, {%r35162, %r35163, %r35164, %r35165, %r35166, %r35167, %r35168, %r35169};
	bar.warp.sync 	-1;
	wmma.mma.sync.aligned.row.col.m32n8k16.s32.s8.s8.s32 {%r35178, %r35179, %r35180, %r35181, %r35182, %r35183, %r35184, %r35185}, {%r1, %r1, %r1, %r1}, {%r1}, {%r35170, %r35171, %r35172, %r35173, %r35174, %r35175, %r35176, %r35177};
	bar.warp.sync 	-1;
	wmma.mma.sync.aligned.row.col.m32n8k16.s32.s8.s8.s32 {%r35186, %r35187, %r35188, %r35189, %r35190, %r35191, %r35192, %r35193}, {%r1, %r1, %r1, %r1}, {%r1}, {%r35178, %r35179, %r35180, %r35181, %r35182, %r35183, %r35184, %r35185};
	bar.warp.sync 	-1;
	wmma.mma.sync.aligned.row.col.m32n8k16.s32.s8.s8.s32 {%r35194, %r35195, %r35196, %r35197, %r35198, %r35199, %r35200, %r35201}, {%r1, %r1, %r1, %r1}, {%r1}, {%r35186, %r35187, %r35188, %r35189, %r35190, %r35191, %r35192, %r35193};
	bar.warp.sync 	-1;
	wmma.mma.sync.aligned.row.col.m32n8k16.s32.s8.s8.s32 {%r35202, %r35203, %r35204, %r35205, %r35206, %r35207, %r35208, %r35209}, {%r1, %r1, %r1, %r1}, {%r1}, {%r35194, %r35195, %r35196, %r35197, %r35198, %r35199, %r35200, %r35201};
	bar.warp.sync 	-1;
	wmma.mma.sync.aligned.row.col.m32n8k16.s32.s8.s8.s32 {%r35210, %r35211, %r35212, %r35213, %r35214, %r35215, %r35216, %r35217}, {%r1, %r1, %r1, %r1}, {%r1}, {%r35202, %r35203, %r35204, %r35205, %r35206, %r35207, %r35208, %r35209};
	bar.warp.sync 	-1;
	wmma.mma.sync.aligned.row.col.m32n8k16.s32.s8.s8.s32 {%r35218, %r35219, %r35220, %r35221, %r35222, %r35223, %r35224, %r35225}, {%r1, %r1, %r1, %r1}, {%r1}, {%r35210, %r35211, %r35212, %r35213, %r35214, %r35215, %r35216, %r35217};
	bar.warp.sync 	-1;
	wmma.mma.sync.aligned.row.col.m32n8k16.s32.s8.s8.s32 {%r35226, %r35227, %r35228, %r35229, %r35230, %r35231, %r35232, %r35233}, {%r1, %r1, %r1, %r1}, {%r1}, {%r35218, %r35219, %r35220, %r35221, %r35222, %r35223, %r35224, %r35225};
	bar.warp.sync 	-1;
	wmma.mma.sync.aligned.row.col.m32n8k16.s32.s8.s8.s32 {%r35234, %r35235, %r35236, %r35237, %r35238, %r35239, %r35240, %r35241}, {%r1, %r1, %r1, %r1}, {%r1}, {%r35226, %r35227, %r35228, %r35229, %r35230, %r35231, %r35232, %r35233};
	bar.warp.sync 	-1;
	wmma.mma.sync.aligned.row.col.m32n8k16.s32.s8.s8.s32 {%r35242, %r35243, %r35244, %r35245, %r35246, %r35247, %r35248, %r35249}, {%r1, %r1, %r1, %r1}, {%r1}, {%r35234, %r35235, %r35236, %r35237, %r35238, %r35239, %r35240, %r35241};
	bar.warp.sync 	-1;
	wmma.mma.sync.aligned.row.col.m32n8k16.s32.s8.s8.s32 {%r35250, %r35251, %r35252, %r35253, %r35254, %r35255, %r35256, %r35257}, {%r1, %r1, %r1, %r1}, {%r1}, {%r35242, %r35243, %r35244, %r35245, %r35246, %r35247, %r35248, %r35249};
	bar.warp.sync 	-1;
	wmma.mma.sync.aligned.row.col.m32n8k16.s32.s8.s8.s32 {%r35258, %r35259, %r35260, %r35261, %r35262, %r35263, %r35264, %r35265}, {%r1, %r1, %r1, %r1}, {%r1}, {%r35250, %r35251, %r35252, %r35253, %r35254, %r35255, %r35256, %r35257};
	bar.warp.sync 	-1;
	wmma.mma.sync.aligned.row.col.m32n8k16.s32.s8.s8.s32 {%r35266, %r35267, %r35268, %r35269, %r35270, %r35271, %r35272, %r35273}, {%r1, %r1, %r1, %r1}, {%r1}, {%r35258, %r35259, %r35260, %r35261, %r35262, %r35263, %r35264, %r35265};
	bar.warp.sync 	-1;
	wmma.mma.sync.aligned.row.col.m32n8k16.s32.s8.s8.s32 {%r35274, %r35275, %r35276, %r35277, %r35278, %r35279, %r35280, %r35281}, {%r1, %r1, %r1, %r1}, {%r1}, {%r35266, %r35267, %r35268, %r35269, %r35270, %r35271, %r35272, %r35273};
	bar.warp.sync 	-1;
	wmma.mma.sync.aligned.row.col.m32n8k16.s32.s8.s8.s32 {%r35282, %r35283, %r35284, %r35285, %r35286, %r35287, %r35288, %r35289}, {%r1, %r1, %r1, %r1}, {%r1}, {%r35274, %r35275, %r35276, %r35277, %r35278, %r35279, %r35280, %r35281};
	bar.warp.sync 	-1;
	wmma.mma.sync.aligned.row.col.m32n8k16.s32.s8.s8.s32 {%r35290, %r35291, %r35292, %r35293, %r35294, %r35295, %r35296, %r35297}, {%r1, %r1, %r1, %r1}, {%r1}, {%r35282, %r35283, %r35284, %r35285, %r35286, %r35287, %r35288, %r35289};
	bar.warp.sync 	-1;
	wmma.mma.sync.aligned.row.col.m32n8k16.s32.s8.s8.s32 {%r35298, %r35299, %r35300, %r35301, %r35302, %r35303, %r35304, %r35305}, {%r1, %r1, %r1, %r1}, {%r1}, {%r35290, %r35291, %r35292, %r35293, %r35294, %r35295, %r35296, %r35297};
	bar.warp.sync 	-1;
	wmma.mma.sync.aligned.row.col.m32n8k16.s32.s8.s8.s32 {%r35306, %r35307, %r35308, %r35309, %r35310, %r35311, %r35312, %r35313}, {%r1, %r1, %r1, %r1}, {%r1}, {%r35298, %r35299, %r35300, %r35301, %r35302, %r35303, %r35304, %r35305};
	bar.warp.sync 	-1;
	wmma.mma.sync.aligned.row.col.m32n8k16.s32.s8.s8.s32 {%r35314, %r35315, %r35316, %r35317, %r35318, %r35319, %r35320, %r35321}, {%r1, %r1, %r1, %r1}, {%r1}, {%r35306, %r35307, %r35308, %r35309, %r35310, %r35311, %r35312, %r35313};
	bar.warp.sync 	-1;
	wmma.mma.sync.aligned.row.col.m32n8k16.s32.s8.s8.s32 {%r35322, %r35323, %r35324, %r35325, %r35326, %r35327, %r35328, %r35329}, {%r1, %r1, %r1, %r1}, {%r1}, {%r35314, %r35315, %r35316, %r35317, %r35318, %r35319, %r35320, %r35321};
	bar.warp.sync 	-1;
	wmma.mma.sync.aligned.row.col.m32n8k16.s32.s8.s8.s32 {%r35330, %r35331, %r35332, %r35333, %r35334, %r35335, %r35336, %r35337}, {%r1, %r1, %r1, %r1}, {%r1}, {%r35322, %r35323, %r35324, %r35325, %r35326, %r35327, %r35328, %r35329};
	bar.warp.sync 	-1;
	wmma.mma.sync.aligned.row.col.m32n8k16.s32.s8.s8.s32 {%r35338, %r35339, %r35340, %r35341, %r35342, %r35343, %r35344, %r35345}, {%r1, %r1, %r1, %r1}, {%r1}, {%r35330, %r35331, %r35332, %r35333, %r35334, %r35335, %r35336, %r35337};
	bar.warp.sync 	-1;
	wmma.mma.sync.aligned.row.col.m32n8k16.s32.s8.s8.s32 {%r35346, %r35347, %r35348, %r35349, %r35350, %r35351, %r35352, %r35353}, {%r1, %r1, %r1, %r1}, {%r1}, {%r35338, %r35339, %r35340, %r35341, %r35342, %r35343, %r35344, %r35345};
	bar.warp.sync 	-1;
	wmma.mma.sync.aligned.row.col.m32n8k16.s32.s8.s8.s32 {%r35354, %r35355, %r35356, %r35357, %r35358, %r35359, %r35360, %r35361}, {%r1, %r1, %r1, %r1}, {%r1}, {%r35346, %r35347, %r35348, %r35349, %r35350, %r35351, %r35352, %r35353};
	bar.warp.sync 	-1;
	wmma.mma.sync.aligned.row.col.m32n8k16.s32.s8.s8.s32 {%r35362, %r35363, %r35364, %r35365, %r35366, %r35367, %r35368, %r35369}, {%r1, %r1, %r1, %r1}, {%r1}, {%r35354, %r35355, %r35356, %r35357, %r35358, %r35359, %r35360, %r35361};
	bar.warp.sync 	-1;
	wmma.mma.sync.aligned.row.col.m32n8k16.s32.s8.s8.s32 {%r35370, %r35371, %r35372, %r35373, %r35374, %r35375, %r35376, %r35377}, {%r1, %r1, %r1, %r1}, {%r1}, {%r35362, %r35363, %r35364, %r35365, %r35366, %r35367, %r35368, %r35369};
	bar.warp.sync 	-1;
	wmma.mma.sync.aligned.row.col.m32n8k16.s32.s8.s8.s32 {%r35378, %r35379, %r35380, %r35381, %r35382, %r35383, %r35384, %r35385}, {%r1, %r1, %r1, %r1}, {%r1}, {%r35370, %r35371, %r35372, %r35373, %r35374, %r35375, %r35376, %r35377};
	bar.warp.sync 	-1;
	wmma.mma.sync.aligned.row.col.m32n8k16.s32.s8.s8.s32 {%r35386, %r35387, %r35388, %r35389, %r35390, %r35391, %r35392, %r35393}, {%r1, %r1, %r1, %r1}, {%r1}, {%r35378, %r35379, %r35380, %r35381, %r35382, %r35383, %r35384, %r35385};
	bar.warp.sync 	-1;
	wmma.mma.sync.aligned.row.col.m32n8k16.s32.s8.s8.s32 {%r35394, %r35395, %r35396, %r35397, %r35398, %r35399, %r35400, %r35401}, {%r1, %r1, %r1, %r1}, {%r1}, {%r35386, %r35387, %r35388, %r35389, %r35390, %r35391, %r35392, %r35393};
	bar.warp.sync 	-1;
	wmma.mma.sync.aligned.row.col.m32n8k16.s32.s8.s8.s32 {%r35402, %r35403, %r35404, %r35405, %r35406, %r35407, %r35408, %r35409}, {%r1, %r1, %r1, %r1}, {%r1}, {%r35394, %r35395, %r35396, %r35397, %r35398, %r35399, %r35400, %r35401};
	bar.warp.sync 	-1;
	wmma.mma.sync.aligned.row.col.m32n8k16.s32.s8.s8.s32 {%r35410, %r35411, %r35412, %r35413, %r35414, %r35415, %r35416, %r35417}, {%r1, %r1, %r1, %r1}, {%r1}, {%r35402, %r35403, %r35404, %r35405, %r35406, %r35407, %r35408, %r35409};
	bar.warp.sync 	-1;
	wmma.mma.sync.aligned.row.col.m32n8k16.s32.s8.s8.s32 {%r35418, %r35419, %r35420, %r35421, %r35422, %r35423, %r35424, %r35425}, {%r1, %r1, %r1, %r1}, {%r1}, {%r35410, %r35411, %r35412, %r35413, %r35414, %r35415, %r35416, %r35417};
	bar.warp.sync 	-1;
	wmma.mma.sync.aligned.row.col.m32n8k16.s32.s8.s8.s32 {%r35426, %r35427, %r35428, %r35429, %r35430, %r35431, %r35432, %r35433}, {%r1, %r1, %r1, %r1}, {%r1}, {%r35418, %r35419, %r35420, %r35421, %r35422, %r35423, %r35424, %r35425};
	bar.warp.sync 	-1;
	wmma.mma.sync.aligned.row.col.m32n8k16.s32.s8.s8.s32 {%r35434, %r35435, %r35436, %r35437, %r35438, %r35439, %r35440, %r35441}, {%r1, %r1, %r1, %r1}, {%r1}, {%r35426, %r35427, %r35428, %r35429, %r35430, %r35431, %r35432, %r35433};
	bar.warp.sync 	-1;
	wmma.mma.sync.aligned.row.col.m32n8k16.s32.s8.s8.s32 {%r35442, %r35443, %r35444, %r35445, %r35446, %r35447, %r35448, %r35449}, {%r1, %r1, %r1, %r1}, {%r1}, {%r35434, %r35435, %r35436, %r35437, %r35438, %r35439, %r35440, %r35441};
	bar.warp.sync 	-1;
	wmma.mma.sync.aligned.row.col.m32n8k16.s32.s8.s8.s32 {%r35450, %r35451, %r35452, %r35453, %r35454, %r35455, %r35456, %r35457}, {%r1, %r1, %r1, %r1}, {%r1}, {%r35442, %r35443, %r35444, %r35445, %r35446, %r35447, %r35448, %r35449};
	bar.warp.sync 	-1;
	wmma.mma.sync.aligned.row.col.m32n8k16.s32.s8.s8.s32 {%r35458, %r35459, %r35460, %r35461, %r35462, %r35463, %r35464, %r35465}, {%r1, %r1, %r1, %r1}, {%r1}, {%r35450, %r35451, %r35452, %r35453, %r35454, %r35455, %r35456, %r35457};
	bar.warp.sync 	-1;
	wmma.mma.sync.aligned.row.col.m32n8k16.s32.s8.s8.s32 {%r35466, %r35467, %r35468, %r35469, %r35470, %r35471, %r35472, %r35473}, {%r1, %r1, %r1, %r1}, {%r1}, {%r35458, %r35459, %r35460, %r35461, %r35462, %r35463, %r35464, %r35465};
	bar.warp.sync 	-1;
	wmma.mma.sync.aligned.row.col.m32n8k16.s32.s8.s8.s32 {%r35474, %r35475, %r35476, %r35477, %r35478, %r35479, %r35480, %r35481}, {%r1, %r1, %r1, %r1}, {%r1}, {%r35466, %r35467, %r35468, %r35469, %r35470, %r35471, %r35472, %r35473};
	bar.warp.sync 	-1;
	wmma.mma.sync.aligned.row.col.m32n8k16.s32.s8.s8.s32 {%r35482, %r35483, %r35484, %r35485, %r35486, %r35487, %r35488, %r35489}, {%r1, %r1, %r1, %r1}, {%r1}, {%r35474, %r35475, %r35476, %r35477, %r35478, %r35479, %r35480, %r35481};
	bar.warp.sync 	-1;
	wmma.mma.sync.aligned.row.col.m32n8k16.s32.s8.s8.s32 {%r35490, %r35491, %r35492, %r35493, %r35494, %r35495, %r35496, %r35497}, {%r1, %r1, %r1, %r1}, {%r1}, {%r35482, %r35483, %r35484, %r35485, %r35486, %r35487, %r35488, %r35489};
	bar.warp.sync 	-1;
	wmma.mma.sync.aligned.row.col.m32n8k16.s32.s8.s8.s32 {%r35498, %r35499, %r35500, %r35501, %r35502, %r35503, %r35504, %r35505}, {%r1, %r1, %r1, %r1}, {%r1}, {%r35490, %r35491, %r35492, %r35493, %r35494, %r35495, %r35496, %r35497};
	bar.warp.sync 	-1;
	wmma.mma.sync.aligned.row.col.m32n8k16.s32.s8.s8.s32 {%r35506, %r35507, %r35508, %r35509, %r35510, %r35511, %r35512, %r35513}, {%r1, %r1, %r1, %r1}, {%r1}, {%r35498, %r35499, %r35500, %r35501, %r35502, %r35503, %r35504, %r35505};
	bar.warp.sync 	-1;
	wmma.mma.sync.aligned.row.col.m32n8k16.s32.s8.s8.s32 {%r35514, %r35515, %r35516, %r35517, %r35518, %r35519, %r35520, %r35521}, {%r1, %r1, %r1, %r1}, {%r1}, {%r35506, %r35507, %r35508, %r35509, %r35510, %r35511, %r35512, %r35513};
	bar.warp.sync 	-1;
	wmma.mma.sync.aligned.row.col.m32n8k16.s32.s8.s8.s32 {%r35522, %r35523, %r35524, %r35525, %r35526, %r35527, %r35528, %r35529}, {%r1, %r1, %r1, %r1}, {%r1}, {%r35514, %r35515, %r35516, %r35517, %r35518, %r35519, %r35520, %r35521};
	bar.warp.sync 	-1;
	wmma.mma.sync.aligned.row.col.m32n8k16.s32.s8.s8.s32 {%r35530, %r35531, %r35532, %r35533, %r35534, %r35535, %r35536, %r35537}, {%r1, %r1, %r1, %r1}, {%r1}, {%r35522, %r35523, %r35524, %r35525, %r35526, %r35527, %r35528, %r35529};
	bar.warp.sync 	-1;
	wmma.mma.sync.aligned.row.col.m32n8k16.s32.s8.s8.s32 {%r35538, %r35539, %r35540, %r35541, %r35542, %r35543, %r35544, %r35545}, {%r1, %r1, %r1, %r1}, {%r1}, {%r35530, %r35531, %r35532, %r35533, %r35534, %r35535, %r35536, %r35537};
	bar.warp.sync 	-1;
	wmma.mma.sync.aligned.row.col.m32n8k16.s32.s8.s8.s32 {%r35546, %r35547, %r35548, %r35549, %r35550, %r35551, %r35552, %r35553}, {%r1, %r1, %r1, %r1}, {%r1}, {%r35538, %r35539, %r35540, %r35541, %r35542, %r35543, %r35544, %r35545};
	bar.warp.sync 	-1;
	wmma.mma.sync.aligned.row.col.m32n8k16.s32.s8.s8.s32 {%r35554, %r35555, %r35556, %r35557, %r35558, %r35559, %r35560, %r35561}, {%r1, %r1, %r1, %r1}, {%r1}, {%r35546, %r35547, %r35548, %r35549, %r35550, %r35551, %r35552, %r35553};
	bar.warp.sync 	-1;
	wmma.mma.sync.aligned.row.col.m32n8k16.s32.s8.s8.s32 {%r35562, %r35563, %r35564, %r35565, %r35566, %r35567, %r35568, %r35569}, {%r1, %r1, %r1, %r1}, {%r1}, {%r35554, %r35555, %r35556, %r35557, %r35558, %r35559, %r35560, %r35561};
	bar.warp.sync 	-1;
	wmma.mma.sync.aligned.row.col.m32n8k16.s32.s8.s8.s32 {%r35570, %r35571, %r35572, %r35573, %r35574, %r35575, %r35576, %r35577}, {%r1, %r1, %r1, %r1}, {%r1}, {%r35562, %r35563, %r35564, %r35565, %r35566, %r35567, %r35568, %r35569};
	bar.warp.sync 	-1;
	wmma.mma.sync.aligned.row.col.m32n8k16.s32.s8.s8.s32 {%r35578, %r35579, %r35580, %r35581, %r35582, %r35583, %r35584, %r35585}, {%r1, %r1, %r1, %r1}, {%r1}, {%r35570, %r35571, %r35572, %r35573, %r35574, %r35575, %r35576, %r35577};
	bar.warp.sync 	-1;
	wmma.mma.sync.aligned.row.col.m32n8k16.s32.s8.s8.s32 {%r35586, %r35587, %r35588, %r35589, %r35590, %r35591, %r35592, %r35593}, {%r1, %r1, %r1, %r1}, {%r1}, {%r35578, %r35579, %r35580, %r35581, %r35582, %r35583, %r35584, %r35585};
	bar.warp.sync 	-1;
	wmma.mma.sync.aligned.row.col.m32n8k16.s32.s8.s8.s32 {%r35594, %r35595, %r35596, %r35597, %r35598, %r35599, %r35600, %r35601}, {%r1, %r1, %r1, %r1}, {%r1}, {%r35586, %r35587, %r35588, %r35589, %r35590, %r35591, %r35592, %r35593};
	bar.warp.sync 	-1;
	wmma.mma.sync.aligned.row.col.m32n8k16.s32.s8.s8.s32 {%r35602, %r35603, %r35604, %r35605, %r35606, %r35607, %r35608, %r35609}, {%r1, %r1, %r1, %r1}, {%r1}, {%r35594, %r35595, %r35596, %r35597, %r35598, %r35599, %r35600, %r35601};
	bar.warp.sync 	-1;
	wmma.mma.sync.aligned.row.col.m32n8k16.s32.s8.s8.s32 {%r35610, %r35611, %r35612, %r35613, %r35614, %r35615, %r35616, %r35617}, {%r1, %r1, %r1, %r1}, {%r1}, {%r35602, %r35603, %r35604, %r35605, %r35606, %r35607, %r35608, %r35609};
	bar.warp.sync 	-1;
	wmma.mma.sync.aligned.row.col.m32n8k16.s32.s8.s8.s32 {%r35618, %r35619, %r35620, %r35621, %r35622, %r35623, %r35624, %r35625}, {%r1, %r1, %r1, %r1}, {%r1}, {%r35610, %r35611, %r35612, %r35613, %r35614, %r35615, %r35616, %r35617};
	bar.warp.sync 	-1;
	wmma.mma.sync.aligned.row.col.m32n8k16.s32.s8.s8.s32 {%r35626, %r35627, %r35628, %r35629, %r35630, %r35631, %r35632, %r35633}, {%r1, %r1, %r1, %r1}, {%r1}, {%r35618, %r35619, %r35620, %r35621, %r35622, %r35623, %r35624, %r35625};
	bar.warp.sync 	-1;
	wmma.mma.sync.aligned.row.col.m32n8k16.s32.s8.s8.s32 {%r35634, %r35635, %r35636, %r35637, %r35638, %r35639, %r35640, %r35641}, {%r1, %r1, %r1, %r1}, {%r1}, {%r35626, %r35627, %r35628, %r35629, %r35630, %r35631, %r35632, %r35633};
	bar.warp.sync 	-1;
	wmma.mma.sync.aligned.row.col.m32n8k16.s32.s8.s8.s32 {%r35642, %r35643, %r35644, %r35645, %r35646, %r35647, %r35648, %r35649}, {%r1, %r1, %r1, %r1}, {%r1}, {%r35634, %r35635, %r35636, %r35637, %r35638, %r35639, %r35640, %r35641};
	bar.warp.sync 	-1;
	wmma.mma.sync.aligned.row.col.m32n8k16.s32.s8.s8.s32 {%r35650, %r35651, %r35652, %r35653, %r35654, %r35655, %r35656, %r35657}, {%r1, %r1, %r1, %r1}, {%r1}, {%r35642, %r35643, %r35644, %r35645, %r35646, %r35647, %r35648, %r35649};
	bar.warp.sync 	-1;
	wmma.mma.sync.aligned.row.col.m32n8k16.s32.s8.s8.s32 {%r35658, %r35659, %r35660, %r35661, %r35662, %r35663, %r35664, %r35665}, {%r1, %r1, %r1, %r1}, {%r1}, {%r35650, %r35651, %r35652, %r35653, %r35654, %r35655, %r35656, %r35657};
	bar.warp.sync 	-1;
	wmma.mma.sync.aligned.row.col.m32n8k16.s32.s8.s8.s32 {%r35666, %r35667, %r35668, %r35669, %r35670, %r35671, %r35672, %r35673}, {%r1, %r1, %r1, %r1}, {%r1}, {%r35658, %r35659, %r35660, %r35661, %r35662, %r35663, %r35664, %r35665};
	bar.warp.sync 	-1;
	wmma.mma.sync.aligned.row.col.m32n8k16.s32.s8.s8.s32 {%r35674, %r35675, %r35676, %r35677, %r35678, %r35679, %r35680, %r35681}, {%r1, %r1, %r1, %r1}, {%r1}, {%r35666, %r35667, %r35668, %r35669, %r35670, %r35671, %r35672, %r35673};
	bar.warp.sync 	-1;
	wmma.mma.sync.aligned.row.col.m32n8k16.s32.s8.s8.s32 {%r35682, %r35683, %r35684, %r35685, %r35686, %r35687, %r35688, %r35689}, {%r1, %r1, %r1, %r1}, {%r1}, {%r35674, %r35675, %r35676, %r35677, %r35678, %r35679, %r35680, %r35681};
	bar.warp.sync 	-1;
	wmma.mma.sync.aligned.row.col.m32n8k16.s32.s8.s8.s32 {%r35690, %r35691, %r35692, %r35693, %r35694, %r35695, %r35696, %r35697}, {%r1, %r1, %r1, %r1}, {%r1}, {%r35682, %r35683, %r35684, %r35685, %r35686, %r35687, %r35688, %r35689};
	bar.warp.sync 	-1;
	wmma.mma.sync.aligned.row.col.m32n8k16.s32.s8.s8.s32 {%r35698, %r35699, %r35700, %r35701, %r35702, %r35703, %r35704, %r35705}, {%r1, %r1, %r1, %r1}, {%r1}, {%r35690, %r35691, %r35692, %r35693, %r35694, %r35695, %r35696, %r35697};
	bar.warp.sync 	-1;
	wmma.mma.sync.aligned.row.col.m32n8k16.s32.s8.s8.s32 {%r35706, %r35707, %r35708, %r35709, %r35710, %r35711, %r35712, %r35713}, {%r1, %r1, %r1, %r1}, {%r1}, {%r35698, %r35699, %r35700, %r35701, %r35702, %r35703, %r35704, %r35705};
	bar.warp.sync 	-1;
	wmma.mma.sync.aligned.row.col.m32n8k16.s32.s8.s8.s32 {%r35714, %r35715, %r35716, %r35717, %r35718, %r35719, %r35720, %r35721}, {%r1, %r1, %r1, %r1}, {%r1}, {%r35706, %r35707, %r35708, %r35709, %r35710, %r35711, %r35712, %r35713};
	bar.warp.sync 	-1;
	wmma.mma.sync.aligned.row.col.m32n8k16.s32.s8.s8.s32 {%r35722, %r35723, %r35724, %r35725, %r35726, %r35727, %r35728, %r35729}, {%r1, %r1, %r1, %r1}, {%r1}, {%r35714, %r35715, %r35716, %r35717, %r35718, %r35719, %r35720, %r35721};
	bar.warp.sync 	-1;
	wmma.mma.sync.aligned.row.col.m32n8k16.s32.s8.s8.s32 {%r35730, %r35731, %r35732, %r35733, %r35734, %r35735, %r35736, %r35737}, {%r1, %r1, %r1, %r1}, {%r1}, {%r35722, %r35723, %r35724, %r35725, %r35726, %r35727, %r35728, %r35729};
	bar.warp.sync 	-1;
	wmma.mma.sync.aligned.row.col.m32n8k16.s32.s8.s8.s32 {%r35738, %r35739, %r35740, %r35741, %r35742, %r35743, %r35744, %r35745}, {%r1, %r1, %r1, %r1}, {%r1}, {%r35730, %r35731, %r35732, %r35733, %r35734, %r35735, %r35736, %r35737};
	bar.warp.sync 	-1;
	wmma.mma.sync.aligned.row.col.m32n8k16.s32.s8.s8.s32 {%r35746, %r35747, %r35748, %r35749, %r35750, %r35751, %r35752, %r35753}, {%r1, %r1, %r1, %r1}, {%r1}, {%r35738, %r35739, %r35740, %r35741, %r35742, %r35743, %r35744, %r35745};
	bar.warp.sync 	-1;
	wmma.mma.sync.aligned.row.col.m32n8k16.s32.s8.s8.s32 {%r35754, %r35755, %r35756, %r35757, %r35758, %r35759, %r35760, %r35761}, {%r1, %r1, %r1, %r1}, {%r1}, {%r35746, %r35747, %r35748, %r35749, %r35750, %r35751, %r35752, %r35753};
	bar.warp.sync 	-1;
	wmma.mma.sync.aligned.row.col.m32n8k16.s32.s8.s8.s32 {%r35762, %r35763, %r35764, %r35765, %r35766, %r35767, %r35768, %r35769}, {%r1, %r1, %r1, %r1}, {%r1}, {%r35754, %r35755, %r35756, %r35757, %r35758, %r35759, %r35760, %r35761};
	bar.warp.sync 	-1;
	wmma.mma.sync.aligned.row.col.m32n8k16.s32.s8.s8.s32 {%r35770, %r35771, %r35772, %r35773, %r35774, %r35775, %r35776, %r35777}, {%r1, %r1, %r1, %r1}, {%r1}, {%r35762, %r35763, %r35764, %r35765, %r35766, %r35767, %r35768, %r35769};
	bar.warp.sync 	-1;
	wmma.mma.sync.aligned.row.col.m32n8k16.s32.s8.s8.s32 {%r35778, %r35779, %r35780, %r35781, %r35782, %r35783, %r35784, %r35785}, {%r1, %r1, %r1, %r1}, {%r1}, {%r35770, %r35771, %r35772, %r35773, %r35774, %r35775, %r35776, %r35777};
	bar.warp.sync 	-1;
	wmma.mma.sync.aligned.row.col.m32n8k16.s32.s8.s8.s32 {%r35786, %r35787, %r35788, %r35789, %r35790, %r35791, %r35792, %r35793}, {%r1, %r1, %r1, %r1}, {%r1}, {%r35778, %r35779, %r35780, %r35781, %r35782, %r35783, %r35784, %r35785};
	bar.warp.sync 	-1;
	wmma.mma.sync.aligned.row.col.m32n8k16.s32.s8.s8.s32 {%r35794, %r35795, %r35796, %r35797, %r35798, %r35799, %r35800, %r35801}, {%r1, %r1, %r1, %r1}, {%r1}, {%r35786, %r35787, %r35788, %r35789, %r35790, %r35791, %r35792, %r35793};
	bar.warp.sync 	-1;
	wmma.mma.sync.aligned.row.col.m32n8k16.s32.s8.s8.s32 {%r35802, %r35803, %r35804, %r35805, %r35806, %r35807, %r35808, %r35809}, {%r1, %r1, %r1, %r1}, {%r1}, {%r35794, %r35795, %r35796, %r35797, %r35798, %r35799, %r35800, %r35801};
	bar.warp.sync 	-1;
	wmma.mma.sync.aligned.row.col.m32n8k16.s32.s8.s8.s32 {%r35810, %r35811, %r35812, %r35813, %r35814, %r35815, %r35816, %r35817}, {%r1, %r1, %r1, %r1}, {%r1}, {%r35802, %r35803, %r35804, %r35805, %r35806, %r35807, %r35808, %r35809};
	bar.warp.sync 	-1;
	wmma.mma.sync.aligned.row.col.m32n8k16.s32.s8.s8.s32 {%r35818, %r35819, %r35820, %r35821, %r35822, %r35823, %r35824, %r35825}, {%r1, %r1, %r1, %r1}, {%r1}, {%r35810, %r35811, %r35812, %r35813, %r35814, %r35815, %r35816, %r35817};
	bar.warp.sync 	-1;
	wmma.mma.sync.aligned.row.col.m32n8k16.s32.s8.s8.s32 {%r35826, %r35827, %r35828, %r35829, %r35830, %r35831, %r35832, %r35833}, {%r1, %r1, %r1, %r1}, {%r1}, {%r35818, %r35819, %r35820, %r35821, %r35822, %r35823, %r35824, %r35825};
	bar.warp.sync 	-1;
	wmma.mma.sync.aligned.row.col.m32n8k16.s32.s8.s8.s32 {%r35834, %r35835, %r35836, %r35837, %r35838, %r35839, %r35840, %r35841}, {%r1, %r1, %r1, %r1}, {%r1}, {%r35826, %r35827, %r35828, %r35829, %r35830, %r35831, %r35832, %r35833};
	bar.warp.sync 	-1;
	wmma.mma.sync.aligned.row.col.m32n8k16.s32.s8.s8.s32 {%r35842, %r35843, %r35844, %r35845, %r35846, %r35847, %r35848, %r35849}, {%r1, %r1, %r1, %r1}, {%r1}, {%r35834, %r35835, %r35836, %r35837, %r35838, %r35839, %r35840, %r35841};
	bar.warp.sync 	-1;
	wmma.mma.sync.aligned.row.col.m32n8k16.s32.s8.s8.s32 {%r35850, %r35851, %r35852, %r35853, %r35854, %r35855, %r35856, %r35857}, {%r1, %r1, %r1, %r1}, {%r1}, {%r35842, %r35843, %r35844, %r35845, %r35846, %r35847, %r35848, %r35849};
	bar.warp.sync 	-1;
	wmma.mma.sync.aligned.row.col.m32n8k16.s32.s8.s8.s32 {%r35858, %r35859, %r35860, %r35861, %r35862, %r35863, %r35864, %r35865}, {%r1, %r1, %r1, %r1}, {%r1}, {%r35850, %r35851, %r35852, %r35853, %r35854, %r35855, %r35856, %r35857};
	bar.warp.sync 	-1;
	wmma.mma.sync.aligned.row.col.m32n8k16.s32.s8.s8.s32 {%r35866, %r35867, %r35868, %r35869, %r35870, %r35871, %r35872, %r35873}, {%r1, %r1, %r1, %r1}, {%r1}, {%r35858, %r35859, %r35860, %r35861, %r35862, %r35863, %r35864, %r35865};
	bar.warp.sync 	-1;
	wmma.mma.sync.aligned.row.col.m32n8k16.s32.s8.s8.s32 {%r35874, %r35875, %r35876, %r35877, %r35878, %r35879, %r35880, %r35881}, {%r1, %r1, %r1, %r1}, {%r1}, {%r35866, %r35867, %r35868, %r35869, %r35870, %r35871, %r35872, %r35873};
	bar.warp.sync 	-1;
	wmma.mma.sync.aligned.row.col.m32n8k16.s32.s8.s8.s32 {%r35882, %r35883, %r35884, %r35885, %r35886, %r35887, %r35888, %r35889}, {%r1, %r1, %r1, %r1}, {%r1}, {%r35874, %r35875, %r35876, %r35877, %r35878, %r35879, %r35880, %r35881};
	bar.warp.sync 	-1;
	wmma.mma.sync.aligned.row.col.m32n8k16.s32.s8.s8.s32 {%r35890, %r35891, %r35892, %r35893, %r35894, %r35895, %r35896, %r35897}, {%r1, %r1, %r1, %r1}, {%r1}, {%r35882, %r35883, %r35884, %r35885, %r35886, %r35887, %r35888, %r35889};
	bar.warp.sync 	-1;
	wmma.mma.sync.aligned.row.col.m32n8k16.s32.s8.s8.s32 {%r35898, %r35899, %r35900, %r35901, %r35902, %r35903, %r35904, %r35905}, {%r1, %r1, %r1, %r1}, {%r1}, {%r35890, %r35891, %r35892, %r35893, %r35894, %r35895, %r35896, %r35897};
	bar.warp.sync 	-1;
	wmma.mma.sync.aligned.row.col.m32n8k16.s32.s8.s8.s32 {%r35906, %r35907, %r35908, %r35909, %r35910, %r35911, %r35912, %r35913}, {%r1, %r1, %r1, %r1}, {%r1}, {%r35898, %r35899, %r35900, %r35901, %r35902, %r35903, %r35904, %r35905};
	bar.warp.sync 	-1;
	wmma.mma.sync.aligned.row.col.m32n8k16.s32.s8.s8.s32 {%r35914, %r35915, %r35916, %r35917, %r35918, %r35919, %r35920, %r35921}, {%r1, %r1, %r1, %r1}, {%r1}, {%r35906, %r35907, %r35908, %r35909, %r35910, %r35911, %r35912, %r35913};
	bar.warp.sync 	-1;
	wmma.mma.sync.aligned.row.col.m32n8k16.s32.s8.s8.s32 {%r35922, %r35923, %r35924, %r35925, %r35926, %r35927, %r35928, %r35929}, {%r1, %r1, %r1, %r1}, {%r1}, {%r35914, %r35915, %r35916, %r35917, %r35918, %r35919, %r35920, %r35921};
	bar.warp.sync 	-1;
	wmma.mma.sync.aligned.row.col.m32n8k16.s32.s8.s8.s32 {%r35930, %r35931, %r35932, %r35933, %r35934, %r35935, %r35936, %r35937}, {%r1, %r1, %r1, %r1}, {%r1}, {%r35922, %r35923, %r35924, %r35925, %r35926, %r35927, %r35928, %r35929};
	bar.warp.sync 	-1;
	wmma.mma.sync.aligned.row.col.m32n8k16.s32.s8.s8.s32 {%r35938, %r35939, %r35940, %r35941, %r35942, %r35943, %r35944, %r35945}, {%r1, %r1, %r1, %r1}, {%r1}, {%r35930, %r35931, %r35932, %r35933, %r35934, %r35935, %r35936, %r35937};
	bar.warp.sync 	-1;
	wmma.mma.sync.aligned.row.col.m32n8k16.s32.s8.s8.s32 {%r35946, %r35947, %r35948, %r35949, %r35950, %r35951, %r35952, %r35953}, {%r1, %r1, %r1, %r1}, {%r1}, {%r35938, %r35939, %r35940, %r35941, %r35942, %r35943, %r35944, %r35945};
	bar.warp.sync 	-1;
	wmma.mma.sync.aligned.row.col.m32n8k16.s32.s8.s8.s32 {%r35954, %r35955, %r35956, %r35957, %r35958, %r35959, %r35960, %r35961}, {%r1, %r1, %r1, %r1}, {%r1}, {%r35946, %r35947, %r35948, %r35949, %r35950, %r35951, %r35952, %r35953};
	bar.warp.sync 	-1;
	wmma.mma.sync.aligned.row.col.m32n8k16.s32.s8.s8.s32 {%r35962, %r35963, %r35964, %r35965, %r35966, %r35967, %r35968, %r35969}, {%r1, %r1, %r1, %r1}, {%r1}, {%r35954, %r35955, %r35956, %r35957, %r35958, %r35959, %r35960, %r35961};
	bar.warp.sync 	-1;
	wmma.mma.sync.aligned.row.col.m32n8k16.s32.s8.s8.s32 {%r35970, %r35971, %r35972, %r35973, %r35974, %r35975, %r35976, %r35977}, {%r1, %r1, %r1, %r1}, {%r1}, {%r35962, %r35963, %r35964, %r35965, %r35966, %r35967, %r35968, %r35969};
	bar.warp.sync 	-1;
	wmma.mma.sync.aligned.row.col.m32n8k16.s32.s8.s8.s32 {%r35978, %r35979, %r35980, %r35981, %r35982, %r35983, %r35984, %r35985}, {%r1, %r1, %r1, %r1}, {%r1}, {%r35970, %r35971, %r35972, %r35973, %r35974, %r35975, %r35976, %r35977};
	bar.warp.sync 	-1;
	wmma.mma.sync.aligned.row.col.m32n8k16.s32.s8.s8.s32 {%r35986, %r35987, %r35988, %r35989, %r35990, %r35991, %r35992, %r35993}, {%r1, %r1, %r1, %r1}, {%r1}, {%r35978, %r35979, %r35980, %r35981, %r35982, %r35983, %r35984, %r35985};
	bar.warp.sync 	-1;
	wmma.mma.sync.aligned.row.col.m32n8k16.s32.s8.s8.s32 {%r35994, %r35995, %r35996, %r35997, %r35998, %r35999, %r36000, %r36001}, {%r1, %r1, %r1, %r1}, {%r1}, {%r35986, %r35987, %r35988, %r35989, %r35990, %r35991, %r35992, %r35993};
	bar.warp.sync 	-1;
	wmma.mma.sync.aligned.row.col.m32n8k16.s32.s8.s8.s32 {%r36002, %r36003, %r36004, %r36005, %r36006, %r36007, %r36008, %r36009}, {%r1, %r1, %r1, %r1}, {%r1}, {%r35994, %r35995, %r35996, %r35997, %r35998, %r35999, %r36000, %r36001};
	bar.warp.sync 	-1;
	wmma.mma.sync.aligned.row.col.m32n8k16.s32.s8.s8.s32 {%r36010, %r36011, %r36012, %r36013, %r36014, %r36015, %r36016, %r36017}, {%r1, %r1, %r1, %r1}, {%r1}, {%r36002, %r36003, %r36004, %r36005, %r36006, %r36007, %r36008, %r36009};
	bar.warp.sync 	-1;
	wmma.mma.sync.aligned.row.col.m32n8k16.s32.s8.s8.s32 {%r36018, %r36019, %r36020, %r36021, %r36022, %r36023, %r36024, %r36025}, {%r1, %r1, %r1, %r1}, {%r1}, {%r36010, %r36011, %r36012, %r36013, %r36014, %r36015, %r36016, %r36017};
	bar.warp.sync 	-1;
	wmma.mma.sync.aligned.row.col.m32n8k16.s32.s8.s8.s32 {%r36026, %r36027, %r36028, %r36029, %r36030, %r36031, %r36032, %r36033}, {%r1, %r1, %r1, %r1}, {%r1}, {%r36018, %r36019, %r36020, %r36021, %r36022, %r36023, %r36024, %r36025};
	bar.warp.sync 	-1;
	wmma.mma.sync.aligned.row.col.m32n8k16.s32.s8.s8.s32 {%r36034, %r36035, %r36036, %r36037, %r36038, %r36039, %r36040, %r36041}, {%r1, %r1, %r1, %r1}, {%r1}, {%r36026, %r36027, %r36028, %r36029, %r36030, %r36031, %r36032, %r36033};
	bar.warp.sync 	-1;
	wmma.mma.sync.aligned.row.col.m32n8k16.s32.s8.s8.s32 {%r36042, %r36043, %r36044, %r36045, %r36046, %r36047, %r36048, %r36049}, {%r1, %r1, %r1, %r1}, {%r1}, {%r36034, %r36035, %r36036, %r36037, %r36038, %r36039, %r36040, %r36041};
	bar.warp.sync 	-1;
	wmma.mma.sync.aligned.row.col.m32n8k16.s32.s8.s8.s32 {%r36050, %r36051, %r36052, %r36053, %r36054, %r36055, %r36056, %r36057}, {%r1, %r1, %r1, %r1}, {%r1}, {%r36042, %r36043, %r36044, %r36045, %r36046, %r36047, %r36048, %r36049};
	bar.warp.sync 	-1;
	wmma.mma.sync.aligned.row.col.m32n8k16.s32.s8.s8.s32 {%r36058, %r36059, %r36060, %r36061, %r36062, %r36063, %r36064, %r36065}, {%r1, %r1, %r1, %r1}, {%r1}, {%r36050, %r36051, %r36052, %r36053, %r36054, %r36055, %r36056, %r36057};
	bar.warp.sync 	-1;
	wmma.mma.sync.aligned.row.col.m32n8k16.s32.s8.s8.s32 {%r36066, %r36067, %r36068, %r36069, %r36070, %r36071, %r36072, %r36073}, {%r1, %r1, %r1, %r1}, {%r1}, {%r36058, %r36059, %r36060, %r36061, %r36062, %r36063, %r36064, %r36065};
	bar.warp.sync 	-1;
	wmma.mma.sync.aligned.row.col.m32n8k16.s32.s8.s8.s32 {%r36074, %r36075, %r36076, %r36077, %r36078, %r36079, %r36080, %r36081}, {%r1, %r1, %r1, %r1}, {%r1}, {%r36066, %r36067, %r36068, %r36069, %r36070, %r36071, %r36072, %r36073};
	bar.warp.sync 	-1;
	wmma.mma.sync.aligned.row.col.m32n8k16.s32.s8.s8.s32 {%r36082, %r36083, %r36084, %r36085, %r36086, %r36087, %r36088, %r36089}, {%r1, %r1, %r1, %r1}, {%r1}, {%r36074, %r36075, %r36076, %r36077, %r36078, %r36079, %r36080, %r36081};
	bar.warp.sync 	-1;
	wmma.mma.sync.aligned.row.col.m32n8k16.s32.s8.s8.s32 {%r36090, %r36091, %r36092, %r36093, %r36094, %r36095, %r36096, %r36097}, {%r1, %r1, %r1, %r1}, {%r1}, {%r36082, %r36083, %r36084, %r36085, %r36086, %r36087, %r36088, %r36089};
	bar.warp.sync 	-1;
	wmma.mma.sync.aligned.row.col.m32n8k16.s32.s8.s8.s32 {%r36098, %r36099, %r36100, %r36101, %r36102, %r36103, %r36104, %r36105}, {%r1, %r1, %r1, %r1}, {%r1}, {%r36090, %r36091, %r36092, %r36093, %r36094, %r36095, %r36096, %r36097};
	bar.warp.sync 	-1;
	wmma.mma.sync.aligned.row.col.m32n8k16.s32.s8.s8.s32 {%r36106, %r36107, %r36108, %r36109, %r36110, %r36111, %r36112, %r36113}, {%r1, %r1, %r1, %r1}, {%r1}, {%r36098, %r36099, %r36100, %r36101, %r36102, %r36103, %r36104, %r36105};
	bar.warp.sync 	-1;
	wmma.mma.sync.aligned.row.col.m32n8k16.s32.s8.s8.s32 {%r36114, %r36115, %r36116, %r36117, %r36118, %r36119, %r36120, %r36121}, {%r1, %r1, %r1, %r1}, {%r1}, {%r36106, %r36107, %r36108, %r36109, %r36110, %r36111, %r36112, %r36113};
	bar.warp.sync 	-1;
	wmma.mma.sync.aligned.row.col.m32n8k16.s32.s8.s8.s32 {%r36122, %r36123, %r36124, %r36125, %r36126, %r36127, %r36128, %r36129}, {%r1, %r1, %r1, %r1}, {%r1}, {%r36114, %r36115, %r36116, %r36117, %r36118, %r36119, %r36120, %r36121};
	bar.warp.sync 	-1;
	wmma.mma.sync.aligned.row.col.m32n8k16.s32.s8.s8.s32 {%r36130, %r36131, %r36132, %r36133, %r36134, %r36135, %r36136, %r36137}, {%r1, %r1, %r1, %r1}, {%r1}, {%r36122, %r36123, %r36124, %r36125, %r36126, %r36127, %r36128, %r36129};
	bar.warp.sync 	-1;
	wmma.mma.sync.aligned.row.col.m32n8k16.s32.s8.s8.s32 {%r36138, %r36139, %r36140, %r36141, %r36142, %r36143, %r36144, %r36145}, {%r1, %r1, %r1, %r1}, {%r1}, {%r36130, %r36131, %r36132, %r36133, %r36134, %r36135, %r36136, %r36137};
	bar.warp.sync 	-1;
	wmma.mma.sync.aligned.row.col.m32n8k16.s32.s8.s8.s32 {%r36146, %r36147, %r36148, %r36149, %r36150, %r36151, %r36152, %r36153}, {%r1, %r1, %r1, %r1}, {%r1}, {%r36138, %r36139, %r36140, %r36141, %r36142, %r36143, %r36144, %r36145};
	bar.warp.sync 	-1;
	wmma.mma.sync.aligned.row.col.m32n8k16.s32.s8.s8.s32 {%r36154, %r36155, %r36156, %r36157, %r36158, %r36159, %r36160, %r36161}, {%r1, %r1, %r1, %r1}, {%r1}, {%r36146, %r36147, %r36148, %r36149, %r36150, %r36151, %r36152, %r36153};
	bar.warp.sync 	-1;
	wmma.mma.sync.aligned.row.col.m32n8k16.s32.s8.s8.s32 {%r36162, %r36163, %r36164, %r36165, %r36166, %r36167, %r36168, %r36169}, {%r1, %r1, %r1, %r1}, {%r1}, {%r36154, %r36155, %r36156, %r36157, %r36158, %r36159, %r36160, %r36161};
	bar.warp.sync 	-1;
	wmma.mma.sync.aligned.row.col.m32n8k16.s32.s8.s8.s32 {%r36170, %r36171, %r36172, %r36173, %r36174, %r36175, %r36176, %r36177}, {%r1, %r1, %r1, %r1}, {%r1}, {%r36162, %r36163, %r36164, %r36165, %r36166, %r36167, %r36168, %r36169};
	bar.warp.sync 	-1;
	wmma.mma.sync.aligned.row.col.m32n8k16.s32.s8.s8.s32 {%r36178, %r36179, %r36180, %r36181, %r36182, %r36183, %r36184, %r36185}, {%r1, %r1, %r1, %r1}, {%r1}, {%r36170, %r36171, %r36172, %r36173, %r36174, %r36175, %r36176, %r36177};
	bar.warp.sync 	-1;
	wmma.mma.sync.aligned.row.col.m32n8k16.s32.s8.s8.s32 {%r36186, %r36187, %r36188, %r36189, %r36190, %r36191, %r36192, %r36193}, {%r1, %r1, %r1, %r1}, {%r1}, {%r36178, %r36179, %r36180, %r36181, %r36182, %r36183, %r36184, %r36185};
	bar.warp.sync 	-1;
	wmma.mma.sync.aligned.row.col.m32n8k16.s32.s8.s8.s32 {%r36194, %r36195, %r36196, %r36197, %r36198, %r36199, %r36200, %r36201}, {%r1, %r1, %r1, %r1}, {%r1}, {%r36186, %r36187, %r36188, %r36189, %r36190, %r36191, %r36192, %r36193};
	bar.warp.sync 	-1;
	wmma.mma.sync.aligned.row.col.m32n8k16.s32.s8.s8.s32 {%r36202, %r36203, %r36204, %r36205, %r36206, %r36207, %r36208, %r36209}, {%r1, %r1, %r1, %r1}, {%r1}, {%r36194, %r36195, %r36196, %r36197, %r36198, %r36199, %r36200, %r36201};
	bar.warp.sync 	-1;
	wmma.mma.sync.aligned.row.col.m32n8k16.s32.s8.s8.s32 {%r36210, %r36211, %r36212, %r36213, %r36214, %r36215, %r36216, %r36217}, {%r1, %r1, %r1, %r1}, {%r1}, {%r36202, %r36203, %r36204, %r36205, %r36206, %r36207, %r36208, %r36209};
	bar.warp.sync 	-1;
	wmma.mma.sync.aligned.row.col.m32n8k16.s32.s8.s8.s32 {%r36218, %r36219, %r36220, %r36221, %r36222, %r36223, %r36224, %r36225}, {%r1, %r1, %r1, %r1}, {%r1}, {%r36210, %r36211, %r36212, %r36213, %r36214, %r36215, %r36216, %r36217};
	bar.warp.sync 	-1;
	wmma.mma.sync.aligned.row.col.m32n8k16.s32.s8.s8.s32 {%r36226, %r36227, %r36228, %r36229, %r36230, %r36231, %r36232, %r36233}, {%r1, %r1, %r1, %r1}, {%r1}, {%r36218, %r36219, %r36220, %r36221, %r36222, %r36223, %r36224, %r36225};
	bar.warp.sync 	-1;
	wmma.mma.sync.aligned.row.col.m32n8k16.s32.s8.s8.s32 {%r36234, %r36235, %r36236, %r36237, %r36238, %r36239, %r36240, %r36241}, {%r1, %r1, %r1, %r1}, {%r1}, {%r36226, %r36227, %r36228, %r36229, %r36230, %r36231, %r36232, %r36233};
	bar.warp.sync 	-1;
	wmma.mma.sync.aligned.row.col.m32n8k16.s32.s8.s8.s32 {%r36242, %r36243, %r36244, %r36245, %r36246, %r36247, %r36248, %r36249}, {%r1, %r1, %r1, %r1}, {%r1}, {%r36234, %r36235, %r36236, %r36237, %r36238, %r36239, %r36240, %r36241};
	bar.warp.sync 	-1;
	wmma.mma.sync.aligned.row.col.m32n8k16.s32.s8.s8.s32 {%r36250, %r36251, %r36252, %r36253, %r36254, %r36255, %r36256, %r36257}, {%r1, %r1, %r1, %r1}, {%r1}, {%r36242, %r36243, %r36244, %r36245, %r36246, %r36247, %r36248, %r36249};
	bar.warp.sync 	-1;
	wmma.mma.sync.aligned.row.col.m32n8k16.s32.s8.s8.s32 {%r36258, %r36259, %r36260, %r36261, %r36262, %r36263, %r36264, %r36265}, {%r1, %r1, %r1, %r1}, {%r1}, {%r36250, %r36251, %r36252, %r36253, %r36254, %r36255, %r36256, %r36257};
	bar.warp.sync 	-1;
	wmma.mma.sync.aligned.row.col.m32n8k16.s32.s8.s8.s32 {%r36266, %r36267, %r36268, %r36269, %r36270, %r36271, %r36272, %r36273}, {%r1, %r1, %r1, %r1}, {%r1}, {%r36258, %r36259, %r36260, %r36261, %r36262, %r36263, %r36264, %r36265};
	bar.warp.sync 	-1;
	wmma.mma.sync.aligned.row.col.m32n8k16.s32.s8.s8.s32 {%r36274, %r36275, %r36276, %r36277, %r36278, %r36279, %r36280, %r36281}, {%r1, %r1, %r1, %r1}, {%r1}, {%r36266, %r36267, %r36268, %r36269, %r36270, %r36271, %r36272, %r36273};
	bar.warp.sync 	-1;
	wmma.mma.sync.aligned.row.col.m32n8k16.s32.s8.s8.s32 {%r36282, %r36283, %r36284, %r36285, %r36286, %r36287, %r36288, %r36289}, {%r1, %r1, %r1, %r1}, {%r1}, {%r36274, %r36275, %r36276, %r36277, %r36278, %r36279, %r36280, %r36281};
	bar.warp.sync 	-1;
	wmma.mma.sync.aligned.row.col.m32n8k16.s32.s8.s8.s32 {%r36290, %r36291, %r36292, %r36293, %r36294, %r36295, %r36296, %r36297}, {%r1, %r1, %r1, %r1}, {%r1}, {%r36282, %r36283, %r36284, %r36285, %r36286, %r36287, %r36288, %r36289};
	bar.warp.sync 	-1;
	wmma.mma.sync.aligned.row.col.m32n8k16.s32.s8.s8.s32 {%r36298, %r36299, %r36300, %r36301, %r36302, %r36303, %r36304, %r36305}, {%r1, %r1, %r1, %r1}, {%r1}, {%r36290, %r36291, %r36292, %r36293, %r36294, %r36295, %r36296, %r36297};
	bar.warp.sync 	-1;
	wmma.mma.sync.aligned.row.col.m32n8k16.s32.s8.s8.s32 {%r36306, %r36307, %r36308, %r36309, %r36310, %r36311, %r36312, %r36313}, {%r1, %r1, %r1, %r1}, {%r1}, {%r36298, %r36299, %r36300, %r36301, %r36302, %r36303, %r36304, %r36305};
	bar.warp.sync 	-1;
	wmma.mma.sync.aligned.row.col.m32n8k16.s32.s8.s8.s32 {%r36314, %r36315, %r36316, %r36317, %r36318, %r36319, %r36320, %r36321}, {%r1, %r1, %r1, %r1}, {%r1}, {%r36306, %r36307, %r36308, %r36309, %r36310, %r36311, %r36312, %r36313};
	bar.warp.sync 	-1;
	wmma.mma.sync.aligned.row.col.m32n8k16.s32.s8.s8.s32 {%r36322, %r36323, %r36324, %r36325, %r36326, %r36327, %r36328, %r36329}, {%r1, %r1, %r1, %r1}, {%r1}, {%r36314, %r36315, %r36316, %r36317, %r36318, %r36319, %r36320, %r36321};
	bar.warp.sync 	-1;
	wmma.mma.sync.aligned.row.col.m32n8k16.s32.s8.s8.s32 {%r36330, %r36331, %r36332, %r36333, %r36334, %r36335, %r36336, %r36337}, {%r1, %r1, %r1, %r1}, {%r1}, {%r36322, %r36323, %r36324, %r36325, %r36326, %r36327, %r36328, %r36329};
	bar.warp.sync 	-1;
	wmma.mma.sync.aligned.row.col.m32n8k16.s32.s8.s8.s32 {%r36338, %r36339, %r36340, %r36341, %r36342, %r36343, %r36344, %r36345}, {%r1, %r1, %r1, %r1}, {%r1}, {%r36330, %r36331, %r36332, %r36333, %r36334, %r36335, %r36336, %r36337};
	bar.warp.sync 	-1;
	wmma.mma.sync.aligned.row.col.m32n8k16.s32.s8.s8.s32 {%r36346, %r36347, %r36348, %r36349, %r36350, %r36351, %r36352, %r36353}, {%r1, %r1, %r1, %r1}, {%r1}, {%r36338, %r36339, %r36340, %r36341, %r36342, %r36343, %r36344, %r36345};
	bar.warp.sync 	-1;
	wmma.mma.sync.aligned.row.col.m32n8k16.s32.s8.s8.s32 {%r36354, %r36355, %r36356, %r36357, %r36358, %r36359, %r36360, %r36361}, {%r1, %r1, %r1, %r1}, {%r1}, {%r36346, %r36347, %r36348, %r36349, %r36350, %r36351, %r36352, %r36353};
	bar.warp.sync 	-1;
	wmma.mma.sync.aligned.row.col.m32n8k16.s32.s8.s8.s32 {%r36362, %r36363, %r36364, %r36365, %r36366, %r36367, %r36368, %r36369}, {%r1, %r1, %r1, %r1}, {%r1}, {%r36354, %r36355, %r36356, %r36357, %r36358, %r36359, %r36360, %r36361};
	bar.warp.sync 	-1;
	wmma.mma.sync.aligned.row.col.m32n8k16.s32.s8.s8.s32 {%r36370, %r36371, %r36372, %r36373, %r36374, %r36375, %r36376, %r36377}, {%r1, %r1, %r1, %r1}, {%r1}, {%r36362, %r36363, %r36364, %r36365, %r36366, %r36367, %r36368, %r36369};
	bar.warp.sync 	-1;
	wmma.mma.sync.aligned.row.col.m32n8k16.s32.s8.s8.s32 {%r36378, %r36379, %r36380, %r36381, %r36382, %r36383, %r36384, %r36385}, {%r1, %r1, %r1, %r1}, {%r1}, {%r36370, %r36371, %r36372, %r36373, %r36374, %r36375, %r36376, %r36377};
	bar.warp.sync 	-1;
	wmma.mma.sync.aligned.row.col.m32n8k16.s32.s8.s8.s32 {%r36386, %r36387, %r36388, %r36389, %r36390, %r36391, %r36392, %r36393}, {%r1, %r1, %r1, %r1}, {%r1}, {%r36378, %r36379, %r36380, %r36381, %r36382, %r36383, %r36384, %r36385};
	bar.warp.sync 	-1;
	wmma.mma.sync.aligned.row.col.m32n8k16.s32.s8.s8.s32 {%r36394, %r36395, %r36396, %r36397, %r36398, %r36399, %r36400, %r36401}, {%r1, %r1, %r1, %r1}, {%r1}, {%r36386, %r36387, %r36388, %r36389, %r36390, %r36391, %r36392, %r36393};
	bar.warp.sync 	-1;
	wmma.mma.sync.aligned.row.col.m32n8k16.s32.s8.s8.s32 {%r36402, %r36403, %r36404, %r36405, %r36406, %r36407, %r36408, %r36409}, {%r1, %r1, %r1, %r1}, {%r1}, {%r36394, %r36395, %r36396, %r36397, %r36398, %r36399, %r36400, %r36401};
	bar.warp.sync 	-1;
	wmma.mma.sync.aligned.row.col.m32n8k16.s32.s8.s8.s32 {%r36410, %r36411, %r36412, %r36413, %r36414, %r36415, %r36416, %r36417}, {%r1, %r1, %r1, %r1}, {%r1}, {%r36402, %r36403, %r36404, %r36405, %r36406, %r36407, %r36408, %r36409};
	bar.warp.sync 	-1;
	wmma.mma.sync.aligned.row.col.m32n8k16.s32.s8.s8.s32 {%r36418, %r36419, %r36420, %r36421, %r36422, %r36423, %r36424, %r36425}, {%r1, %r1, %r1, %r1}, {%r1}, {%r36410, %r36411, %r36412, %r36413, %r36414, %r36415, %r36416, %r36417};
	bar.warp.sync 	-1;
	wmma.mma.sync.aligned.row.col.m32n8k16.s32.s8.s8.s32 {%r36426, %r36427, %r36428, %r36429, %r36430, %r36431, %r36432, %r36433}, {%r1, %r1, %r1, %r1}, {%r1}, {%r36418, %r36419, %r36420, %r36421, %r36422, %r36423, %r36424, %r36425};
	bar.warp.sync 	-1;
	wmma.mma.sync.aligned.row.col.m32n8k16.s32.s8.s8.s32 {%r36434, %r36435, %r36436, %r36437, %r36438, %r36439, %r36440, %r36441}, {%r1, %r1, %r1, %r1}, {%r1}, {%r36426, %r36427, %r36428, %r36429, %r36430, %r36431, %r36432, %r36433};
	bar.warp.sync 	-1;
	wmma.mma.sync.aligned.row.col.m32n8k16.s32.s8.s8.s32 {%r36442, %r36443, %r36444, %r36445, %r36446, %r36447, %r36448, %r36449}, {%r1, %r1, %r1, %r1}, {%r1}, {%r36434, %r36435, %r36436, %r36437, %r36438, %r36439, %r36440, %r36441};
	bar.warp.sync 	-1;
	wmma.mma.sync.aligned.row.col.m32n8k16.s32.s8.s8.s32 {%r36450, %r36451, %r36452, %r36453, %r36454, %r36455, %r36456, %r36457}, {%r1, %r1, %r1, %r1}, {%r1}, {%r36442, %r36443, %r36444, %r36445, %r36446, %r36447, %r36448, %r36449};
	bar.warp.sync 	-1;
	wmma.mma.sync.aligned.row.col.m32n8k16.s32.s8.s8.s32 {%r36458, %r36459, %r36460, %r36461, %r36462, %r36463, %r36464, %r36465}, {%r1, %r1, %r1, %r1}, {%r1}, {%r36450, %r36451, %r36452, %r36453, %r36454, %r36455, %r36456, %r36457};
	bar.warp.sync 	-1;
	wmma.mma.sync.aligned.row.col.m32n8k16.s32.s8.s8.s32 {%r36466, %r36467, %r36468, %r36469, %r36470, %r36471, %r36472, %r36473}, {%r1, %r1, %r1, %r1}, {%r1}, {%r36458, %r36459, %r36460, %r36461, %r36462, %r36463, %r36464, %r36465};
	bar.warp.sync 	-1;
	wmma.mma.sync.aligned.row.col.m32n8k16.s32.s8.s8.s32 {%r36474, %r36475, %r36476, %r36477, %r36478, %r36479, %r36480, %r36481}, {%r1, %r1, %r1, %r1}, {%r1}, {%r36466, %r36467, %r36468, %r36469, %r36470, %r36471, %r36472, %r36473};
	bar.warp.sync 	-1;
	wmma.mma.sync.aligned.row.col.m32n8k16.s32.s8.s8.s32 {%r36482, %r36483, %r36484, %r36485, %r36486, %r36487, %r36488, %r36489}, {%r1, %r1, %r1, %r1}, {%r1}, {%r36474, %r36475, %r36476, %r36477, %r36478, %r36479, %r36480, %r36481};
	bar.warp.sync 	-1;
	wmma.mma.sync.aligned.row.col.m32n8k16.s32.s8.s8.s32 {%r36490, %r36491, %r36492, %r36493, %r36494, %r36495, %r36496, %r36497}, {%r1, %r1, %r1, %r1}, {%r1}, {%r36482, %r36483, %r36484, %r36485, %r36486, %r36487, %r36488, %r36489};
	bar.warp.sync 	-1;
	wmma.mma.sync.aligned.row.col.m32n8k16.s32.s8.s8.s32 {%r36498, %r36499, %r36500, %r36501, %r36502, %r36503, %r36504, %r36505}, {%r1, %r1, %r1, %r1}, {%r1}, {%r36490, %r36491, %r36492, %r36493, %r36494, %r36495, %r36496, %r36497};
	bar.warp.sync 	-1;
	wmma.mma.sync.aligned.row.col.m32n8k16.s32.s8.s8.s32 {%r36506, %r36507, %r36508, %r36509, %r36510, %r36511, %r36512, %r36513}, {%r1, %r1, %r1, %r1}, {%r1}, {%r36498, %r36499, %r36500, %r36501, %r36502, %r36503, %r36504, %r36505};
	bar.warp.sync 	-1;
	wmma.mma.sync.aligned.row.col.m32n8k16.s32.s8.s8.s32 {%r36514, %r36515, %r36516, %r36517, %r36518, %r36519, %r36520, %r36521}, {%r1, %r1, %r1, %r1}, {%r1}, {%r36506, %r36507, %r36508, %r36509, %r36510, %r36511, %r36512, %r36513};
	bar.warp.sync 	-1;
	wmma.mma.sync.aligned.row.col.m32n8k16.s32.s8.s8.s32 {%r36522, %r36523, %r36524, %r36525, %r36526, %r36527, %r36528, %r36529}, {%r1, %r1, %r1, %r1}, {%r1}, {%r36514, %r36515, %r36516, %r36517, %r36518, %r36519, %r36520, %r36521};
	bar.warp.sync 	-1;
	wmma.mma.sync.aligned.row.col.m32n8k16.s32.s8.s8.s32 {%r36530, %r36531, %r36532, %r36533, %r36534, %r36535, %r36536, %r36537}, {%r1, %r1, %r1, %r1}, {%r1}, {%r36522, %r36523, %r36524, %r36525, %r36526, %r36527, %r36528, %r36529};
	bar.warp.sync 	-1;
	wmma.mma.sync.aligned.row.col.m32n8k16.s32.s8.s8.s32 {%r36538, %r36539, %r36540, %r36541, %r36542, %r36543, %r36544, %r36545}, {%r1, %r1, %r1, %r1}, {%r1}, {%r36530, %r36531, %r36532, %r36533, %r36534, %r36535, %r36536, %r36537};
	bar.warp.sync 	-1;
	wmma.mma.sync.aligned.row.col.m32n8k16.s32.s8.s8.s32 {%r36546, %r36547, %r36548, %r36549, %r36550, %r36551, %r36552, %r36553}, {%r1, %r1, %r1, %r1}, {%r1}, {%r36538, %r36539, %r36540, %r36541, %r36542, %r36543, %r36544, %r36545};
	bar.warp.sync 	-1;
	wmma.mma.sync.aligned.row.col.m32n8k16.s32.s8.s8.s32 {%r36554, %r36555, %r36556, %r36557, %r36558, %r36559, %r36560, %r36561}, {%r1, %r1, %r1, %r1}, {%r1}, {%r36546, %r36547, %r36548, %r36549, %r36550, %r36551, %r36552, %r36553};
	bar.warp.sync 	-1;
	wmma.mma.sync.aligned.row.col.m32n8k16.s32.s8.s8.s32 {%r36562, %r36563, %r36564, %r36565, %r36566, %r36567, %r36568, %r36569}, {%r1, %r1, %r1, %r1}, {%r1}, {%r36554, %r36555, %r36556, %r36557, %r36558, %r36559, %r36560, %r36561};
	bar.warp.sync 	-1;
	wmma.mma.sync.aligned.row.col.m32n8k16.s32.s8.s8.s32 {%r36570, %r36571, %r36572, %r36573, %r36574, %r36575, %r36576, %r36577}, {%r1, %r1, %r1, %r1}, {%r1}, {%r36562, %r36563, %r36564, %r36565, %r36566, %r36567, %r36568, %r36569};
	bar.warp.sync 	-1;
	wmma.mma.sync.aligned.row.col.m32n8k16.s32.s8.s8.s32 {%r36578, %r36579, %r36580, %r36581, %r36582, %r36583, %r36584, %r36585}, {%r1, %r1, %r1, %r1}, {%r1}, {%r36570, %r36571, %r36572, %r36573, %r36574, %r36575, %r36576, %r36577};
	bar.warp.sync 	-1;
	wmma.mma.sync.aligned.row.col.m32n8k16.s32.s8.s8.s32 {%r36586, %r36587, %r36588, %r36589, %r36590, %r36591, %r36592, %r36593}, {%r1, %r1, %r1, %r1}, {%r1}, {%r36578, %r36579, %r36580, %r36581, %r36582, %r36583, %r36584, %r36585};
	bar.warp.sync 	-1;
	wmma.mma.sync.aligned.row.col.m32n8k16.s32.s8.s8.s32 {%r36594, %r36595, %r36596, %r36597, %r36598, %r36599, %r36600, %r36601}, {%r1, %r1, %r1, %r1}, {%r1}, {%r36586, %r36587, %r36588, %r36589, %r36590, %r36591, %r36592, %r36593};
	bar.warp.sync 	-1;
	wmma.mma.sync.aligned.row.col.m32n8k16.s32.s8.s8.s32 {%r36602, %r36603, %r36604, %r36605, %r36606, %r36607, %r36608, %r36609}, {%r1, %r1, %r1, %r1}, {%r1}, {%r36594, %r36595, %r36596, %r36597, %r36598, %r36599, %r36600, %r36601};
	bar.warp.sync 	-1;
	wmma.mma.sync.aligned.row.col.m32n8k16.s32.s8.s8.s32 {%r36610, %r36611, %r36612, %r36613, %r36614, %r36615, %r36616, %r36617}, {%r1, %r1, %r1, %r1}, {%r1}, {%r36602, %r36603, %r36604, %r36605, %r36606, %r36607, %r36608, %r36609};
	bar.warp.sync 	-1;
	wmma.mma.sync.aligned.row.col.m32n8k16.s32.s8.s8.s32 {%r36618, %r36619, %r36620, %r36621, %r36622, %r36623, %r36624, %r36625}, {%r1, %r1, %r1, %r1}, {%r1}, {%r36610, %r36611, %r36612, %r36613, %r36614, %r36615, %r36616, %r36617};
	bar.warp.sync 	-1;
	wmma.mma.sync.aligned.row.col.m32n8k16.s32.s8.s8.s32 {%r36626, %r36627, %r36628, %r36629, %r36630, %r36631, %r36632, %r36633}, {%r1, %r1, %r1, %r1}, {%r1}, {%r36618, %r36619, %r36620, %r36621, %r36622, %r36623, %r36624, %r36625};
	bar.warp.sync 	-1;
	wmma.mma.sync.aligned.row.col.m32n8k16.s32.s8.s8.s32 {%r36634, %r36635, %r36636, %r36637, %r36638, %r36639, %r36640, %r36641}, {%r1, %r1, %r1, %r1}, {%r1}, {%r36626, %r36627, %r36628, %r36629, %r36630, %r36631, %r36632, %r36633};
	bar.warp.sync 	-1;
	wmma.mma.sync.aligned.row.col.m32n8k16.s32.s8.s8.s32 {%r36642, %r36643, %r36644, %r36645, %r36646, %r36647, %r36648, %r36649}, {%r1, %r1, %r1, %r1}, {%r1}, {%r36634, %r36635, %r36636, %r36637, %r36638, %r36639, %r36640, %r36641};
	bar.warp.sync 	-1;
	wmma.mma.sync.aligned.row.col.m32n8k16.s32.s8.s8.s32 {%r36650, %r36651, %r36652, %r36653, %r36654, %r36655, %r36656, %r36657}, {%r1, %r1, %r1, %r1}, {%r1}, {%r36642, %r36643, %r36644, %r36645, %r36646, %r36647, %r36648, %r36649};
	bar.warp.sync 	-1;
	wmma.mma.sync.aligned.row.col.m32n8k16.s32.s8.s8.s32 {%r36658, %r36659, %r36660, %r36661, %r36662, %r36663, %r36664, %r36665}, {%r1, %r1, %r1, %r1}, {%r1}, {%r36650, %r36651, %r36652, %r36653, %r36654, %r36655, %r36656, %r36657};
	bar.warp.sync 	-1;
	wmma.mma.sync.aligned.row.col.m32n8k16.s32.s8.s8.s32 {%r36666, %r36667, %r36668, %r36669, %r36670, %r36671, %r36672, %r36673}, {%r1, %r1, %r1, %r1}, {%r1}, {%r36658, %r36659, %r36660, %r36661, %r36662, %r36663, %r36664, %r36665};
	bar.warp.sync 	-1;
	wmma.mma.sync.aligned.row.col.m32n8k16.s32.s8.s8.s32 {%r36674, %r36675, %r36676, %r36677, %r36678, %r36679, %r36680, %r36681}, {%r1, %r1, %r1, %r1}, {%r1}, {%r36666, %r36667, %r36668, %r36669, %r36670, %r36671, %r36672, %r36673};
	bar.warp.sync 	-1;
	wmma.mma.sync.aligned.row.col.m32n8k16.s32.s8.s8.s32 {%r36682, %r36683, %r36684, %r36685, %r36686, %r36687, %r36688, %r36689}, {%r1, %r1, %r1, %r1}, {%r1}, {%r36674, %r36675, %r36676, %r36677, %r36678, %r36679, %r36680, %r36681};
	bar.warp.sync 	-1;
	wmma.mma.sync.aligned.row.col.m32n8k16.s32.s8.s8.s32 {%r36690, %r36691, %r36692, %r36693, %r36694, %r36695, %r36696, %r36697}, {%r1, %r1, %r1, %r1}, {%r1}, {%r36682, %r36683, %r36684, %r36685, %r36686, %r36687, %r36688, %r36689};
	bar.warp.sync 	-1;
	wmma.mma.sync.aligned.row.col.m32n8k16.s32.s8.s8.s32 {%r36698, %r36699, %r36700, %r36701, %r36702, %r36703, %r36704, %r36705}, {%r1, %r1, %r1, %r1}, {%r1}, {%r36690, %r36691, %r36692, %r36693, %r36694, %r36695, %r36696, %r36697};
	bar.warp.sync 	-1;
	wmma.mma.sync.aligned.row.col.m32n8k16.s32.s8.s8.s32 {%r36706, %r36707, %r36708, %r36709, %r36710, %r36711, %r36712, %r36713}, {%r1, %r1, %r1, %r1}, {%r1}, {%r36698, %r36699, %r36700, %r36701, %r36702, %r36703, %r36704, %r36705};
	bar.warp.sync 	-1;
	wmma.mma.sync.aligned.row.col.m32n8k16.s32.s8.s8.s32 {%r36714, %r36715, %r36716, %r36717, %r36718, %r36719, %r36720, %r36721}, {%r1, %r1, %r1, %r1}, {%r1}, {%r36706, %r36707, %r36708, %r36709, %r36710, %r36711, %r36712, %r36713};
	bar.warp.sync 	-1;
	wmma.mma.sync.aligned.row.col.m32n8k16.s32.s8.s8.s32 {%r36722, %r36723, %r36724, %r36725, %r36726, %r36727, %r36728, %r36729}, {%r1, %r1, %r1, %r1}, {%r1}, {%r36714, %r36715, %r36716, %r36717, %r36718, %r36719, %r36720, %r36721};
	bar.warp.sync 	-1;
	wmma.mma.sync.aligned.row.col.m32n8k16.s32.s8.s8.s32 {%r36730, %r36731, %r36732, %r36733, %r36734, %r36735, %r36736, %r36737}, {%r1, %r1, %r1, %r1}, {%r1}, {%r36722, %r36723, %r36724, %r36725, %r36726, %r36727, %r36728, %r36729};
	bar.warp.sync 	-1;
	wmma.mma.sync.aligned.row.col.m32n8k16.s32.s8.s8.s32 {%r36738, %r36739, %r36740, %r36741, %r36742, %r36743, %r36744, %r36745}, {%r1, %r1, %r1, %r1}, {%r1}, {%r36730, %r36731, %r36732, %r36733, %r36734, %r36735, %r36736, %r36737};
	bar.warp.sync 	-1;
	wmma.mma.sync.aligned.row.col.m32n8k16.s32.s8.s8.s32 {%r36746, %r36747, %r36748, %r36749, %r36750, %r36751, %r36752, %r36753}, {%r1, %r1, %r1, %r1}, {%r1}, {%r36738, %r36739, %r36740, %r36741, %r36742, %r36743, %r36744, %r36745};
	bar.warp.sync 	-1;
	wmma.mma.sync.aligned.row.col.m32n8k16.s32.s8.s8.s32 {%r36754, %r36755, %r36756, %r36757, %r36758, %r36759, %r36760, %r36761}, {%r1, %r1, %r1, %r1}, {%r1}, {%r36746, %r36747, %r36748, %r36749, %r36750, %r36751, %r36752, %r36753};
	bar.warp.sync 	-1;
	wmma.mma.sync.aligned.row.col.m32n8k16.s32.s8.s8.s32 {%r36762, %r36763, %r36764, %r36765, %r36766, %r36767, %r36768, %r36769}, {%r1, %r1, %r1, %r1}, {%r1}, {%r36754, %r36755, %r36756, %r36757, %r36758, %r36759, %r36760, %r36761};
	bar.warp.sync 	-1;
	wmma.mma.sync.aligned.row.col.m32n8k16.s32.s8.s8.s32 {%r36770, %r36771, %r36772, %r36773, %r36774, %r36775, %r36776, %r36777}, {%r1, %r1, %r1, %r1}, {%r1}, {%r36762, %r36763, %r36764, %r36765, %r36766, %r36767, %r36768, %r36769};
	bar.warp.sync 	-1;
	wmma.mma.sync.aligned.row.col.m32n8k16.s32.s8.s8.s32 {%r36778, %r36779, %r36780, %r36781, %r36782, %r36783, %r36784, %r36785}, {%r1, %r1, %r1, %r1}, {%r1}, {%r36770, %r36771, %r36772, %r36773, %r36774, %r36775, %r36776, %r36777};
	bar.warp.sync 	-1;
	wmma.mma.sync.aligned.row.col.m32n8k16.s32.s8.s8.s32 {%r36786, %r36787, %r36788, %r36789, %r36790, %r36791, %r36792, %r36793}, {%r1, %r1, %r1, %r1}, {%r1}, {%r36778, %r36779, %r36780, %r36781, %r36782, %r36783, %r36784, %r36785};
	bar.warp.sync 	-1;
	wmma.mma.sync.aligned.row.col.m32n8k16.s32.s8.s8.s32 {%r36794, %r36795, %r36796, %r36797, %r36798, %r36799, %r36800, %r36801}, {%r1, %r1, %r1, %r1}, {%r1}, {%r36786, %r36787, %r36788, %r36789, %r36790, %r36791, %r36792, %r36793};
	bar.warp.sync 	-1;
	wmma.mma.sync.aligned.row.col.m32n8k16.s32.s8.s8.s32 {%r36802, %r36803, %r36804, %r36805, %r36806, %r36807, %r36808, %r36809}, {%r1, %r1, %r1, %r1}, {%r1}, {%r36794, %r36795, %r36796, %r36797, %r36798, %r36799, %r36800, %r36801};
	bar.warp.sync 	-1;
	wmma.mma.sync.aligned.row.col.m32n8k16.s32.s8.s8.s32 {%r36810, %r36811, %r36812, %r36813, %r36814, %r36815, %r36816, %r36817}, {%r1, %r1, %r1, %r1}, {%r1}, {%r36802, %r36803, %r36804, %r36805, %r36806, %r36807, %r36808, %r36809};
	bar.warp.sync 	-1;
	wmma.mma.sync.aligned.row.col.m32n8k16.s32.s8.s8.s32 {%r36818, %r36819, %r36820, %r36821, %r36822, %r36823, %r36824, %r36825}, {%r1, %r1, %r1, %r1}, {%r1}, {%r36810, %r36811, %r36812, %r36813, %r36814, %r36815, %r36816, %r36817};
	bar.warp.sync 	-1;
	wmma.mma.sync.aligned.row.col.m32n8k16.s32.s8.s8.s32 {%r36826, %r36827, %r36828, %r36829, %r36830, %r36831, %r36832, %r36833}, {%r1, %r1, %r1, %r1}, {%r1}, {%r36818, %r36819, %r36820, %r36821, %r36822, %r36823, %r36824, %r36825};
	bar.warp.sync 	-1;
	wmma.mma.sync.aligned.row.col.m32n8k16.s32.s8.s8.s32 {%r36834, %r36835, %r36836, %r36837, %r36838, %r36839, %r36840, %r36841}, {%r1, %r1, %r1, %r1}, {%r1}, {%r36826, %r36827, %r36828, %r36829, %r36830, %r36831, %r36832, %r36833};
	bar.warp.sync 	-1;
	wmma.mma.sync.aligned.row.col.m32n8k16.s32.s8.s8.s32 {%r36842, %r36843, %r36844, %r36845, %r36846, %r36847, %r36848, %r36849}, {%r1, %r1, %r1, %r1}, {%r1}, {%r36834, %r36835, %r36836, %r36837, %r36838, %r36839, %r36840, %r36841};
	bar.warp.sync 	-1;
	wmma.mma.sync.aligned.row.col.m32n8k16.s32.s8.s8.s32 {%r36850, %r36851, %r36852, %r36853, %r36854, %r36855, %r36856, %r36857}, {%r1, %r1, %r1, %r1}, {%r1}, {%r36842, %r36843, %r36844, %r36845, %r36846, %r36847, %r36848, %r36849};
	bar.warp.sync 	-1;
	wmma.mma.sync.aligned.row.col.m32n8k16.s32.s8.s8.s32 {%r36858, %r36859, %r36860, %r36861, %r36862, %r36863, %r36864, %r36865}, {%r1, %r1, %r1, %r1}, {%r1}, {%r36850, %r36851, %r36852, %r36853, %r36854, %r36855, %r36856, %r36857};
	bar.warp.sync 	-1;
	wmma.mma.sync.aligned.row.col.m32n8k16.s32.s8.s8.s32 {%r36866, %r36867, %r36868, %r36869, %r36870, %r36871, %r36872, %r36873}, {%r1, %r1, %r1, %r1}, {%r1}, {%r36858, %r36859, %r36860, %r36861, %r36862, %r36863, %r36864, %r36865};
	bar.warp.sync 	-1;
	wmma.mma.sync.aligned.row.col.m32n8k16.s32.s8.s8.s32 {%r36874, %r36875, %r36876, %r36877, %r36878, %r36879, %r36880, %r36881}, {%r1, %r1, %r1, %r1}, {%r1}, {%r36866, %r36867, %r36868, %r36869, %r36870, %r36871, %r36872, %r36873};
	bar.warp.sync 	-1;
	wmma.mma.sync.aligned.row.col.m32n8k16.s32.s8.s8.s32 {%r36882, %r36883, %r36884, %r36885, %r36886, %r36887, %r36888, %r36889}, {%r1, %r1, %r1, %r1}, {%r1}, {%r36874, %r36875, %r36876, %r36877, %r36878, %r36879, %r36880, %r36881};
	bar.warp.sync 	-1;
	wmma.mma.sync.aligned.row.col.m32n8k16.s32.s8.s8.s32 {%r36890, %r36891, %r36892, %r36893, %r36894, %r36895, %r36896, %r36897}, {%r1, %r1, %r1, %r1}, {%r1}, {%r36882, %r36883, %r36884, %r36885, %r36886, %r36887, %r36888, %r36889};
	bar.warp.sync 	-1;
	wmma.mma.sync.aligned.row.col.m32n8k16.s32.s8.s8.s32 {%r36898, %r36899, %r36900, %r36901, %r36902, %r36903, %r36904, %r36905}, {%r1, %r1, %r1, %r1}, {%r1}, {%r36890, %r36891, %r36892, %r36893, %r36894, %r36895, %r36896, %r36897};
	bar.warp.sync 	-1;
	wmma.mma.sync.aligned.row.col.m32n8k16.s32.s8.s8.s32 {%r36906, %r36907, %r36908, %r36909, %r36910, %r36911, %r36912, %r36913}, {%r1, %r1, %r1, %r1}, {%r1}, {%r36898, %r36899, %r36900, %r36901, %r36902, %r36903, %r36904, %r36905};
	bar.warp.sync 	-1;
	wmma.mma.sync.aligned.row.col.m32n8k16.s32.s8.s8.s32 {%r36914, %r36915, %r36916, %r36917, %r36918, %r36919, %r36920, %r36921}, {%r1, %r1, %r1, %r1}, {%r1}, {%r36906, %r36907, %r36908, %r36909, %r36910, %r36911, %r36912, %r36913};
	bar.warp.sync 	-1;
	wmma.mma.sync.aligned.row.col.m32n8k16.s32.s8.s8.s32 {%r36922, %r36923, %r36924, %r36925, %r36926, %r36927, %r36928, %r36929}, {%r1, %r1, %r1, %r1}, {%r1}, {%r36914, %r36915, %r36916, %r36917, %r36918, %r36919, %r36920, %r36921};
	bar.warp.sync 	-1;
	wmma.mma.sync.aligned.row.col.m32n8k16.s32.s8.s8.s32 {%r36930, %r36931, %r36932, %r36933, %r36934, %r36935, %r36936, %r36937}, {%r1, %r1, %r1, %r1}, {%r1}, {%r36922, %r36923, %r36924, %r36925, %r36926, %r36927, %r36928, %r36929};
	bar.warp.sync 	-1;
	wmma.mma.sync.aligned.row.col.m32n8k16.s32.s8.s8.s32 {%r36938, %r36939, %r36940, %r36941, %r36942, %r36943, %r36944, %r36945}, {%r1, %r1, %r1, %r1}, {%r1}, {%r36930, %r36931, %r36932, %r36933, %r36934, %r36935, %r36936, %r36937};
	bar.warp.sync 	-1;
	wmma.mma.sync.aligned.row.col.m32n8k16.s32.s8.s8.s32 {%r36946, %r36947, %r36948, %r36949, %r36950, %r36951, %r36952, %r36953}, {%r1, %r1, %r1, %r1}, {%r1}, {%r36938, %r36939, %r36940, %r36941, %r36942, %r36943, %r36944, %r36945};
	bar.warp.sync 	-1;
	wmma.mma.sync.aligned.row.col.m32n8k16.s32.s8.s8.s32 {%r36954, %r36955, %r36956, %r36957, %r36958, %r36959, %r36960, %r36961}, {%r1, %r1, %r1, %r1}, {%r1}, {%r36946, %r36947, %r36948, %r36949, %r36950, %r36951, %r36952, %r36953};
	bar.warp.sync 	-1;
	wmma.mma.sync.aligned.row.col.m32n8k16.s32.s8.s8.s32 {%r36962, %r36963, %r36964, %r36965, %r36966, %r36967, %r36968, %r36969}, {%r1, %r1, %r1, %r1}, {%r1}, {%r36954, %r36955, %r36956, %r36957, %r36958, %r36959, %r36960, %r36961};
	bar.warp.sync 	-1;
	wmma.mma.sync.aligned.row.col.m32n8k16.s32.s8.s8.s32 {%r36970, %r36971, %r36972, %r36973, %r36974, %r36975, %r36976, %r36977}, {%r1, %r1, %r1, %r1}, {%r1}, {%r36962, %r36963, %r36964, %r36965, %r36966, %r36967, %r36968, %r36969};
	bar.warp.sync 	-1;
	wmma.mma.sync.aligned.row.col.m32n8k16.s32.s8.s8.s32 {%r36978, %r36979, %r36980, %r36981, %r36982, %r36983, %r36984, %r36985}, {%r1, %r1, %r1, %r1}, {%r1}, {%r36970, %r36971, %r36972, %r36973, %r36974, %r36975, %r36976, %r36977};
	bar.warp.sync 	-1;
	wmma.mma.sync.aligned.row.col.m32n8k16.s32.s8.s8.s32 {%r36986, %r36987, %r36988, %r36989, %r36990, %r36991, %r36992, %r36993}, {%r1, %r1, %r1, %r1}, {%r1}, {%r36978, %r36979, %r36980, %r36981, %r36982, %r36983, %r36984, %r36985};
	bar.warp.sync 	-1;
	wmma.mma.sync.aligned.row.col.m32n8k16.s32.s8.s8.s32 {%r36994, %r36995, %r36996, %r36997, %r36998, %r36999, %r37000, %r37001}, {%r1, %r1, %r1, %r1}, {%r1}, {%r36986, %r36987, %r36988, %r36989, %r36990, %r36991, %r36992, %r36993};
	bar.warp.sync 	-1;
	wmma.mma.sync.aligned.row.col.m32n8k16.s32.s8.s8.s32 {%r37002, %r37003, %r37004, %r37005, %r37006, %r37007, %r37008, %r37009}, {%r1, %r1, %r1, %r1}, {%r1}, {%r36994, %r36995, %r36996, %r36997, %r36998, %r36999, %r37000, %r37001};
	bar.warp.sync 	-1;
	wmma.mma.sync.aligned.row.col.m32n8k16.s32.s8.s8.s32 {%r37010, %r37011, %r37012, %r37013, %r37014, %r37015, %r37016, %r37017}, {%r1, %r1, %r1, %r1}, {%r1}, {%r37002, %r37003, %r37004, %r37005, %r37006, %r37007, %r37008, %r37009};
	bar.warp.sync 	-1;
	wmma.mma.sync.aligned.row.col.m32n8k16.s32.s8.s8.s32 {%r37018, %r37019, %r37020, %r37021, %r37022, %r37023, %r37024, %r37025}, {%r1, %r1, %r1, %r1}, {%r1}, {%r37010, %r37011, %r37012, %r37013, %r37014, %r37015, %r37016, %r37017};
	bar.warp.sync 	-1;
	wmma.mma.sync.aligned.row.col.m32n8k16.s32.s8.s8.s32 {%r37026, %r37027, %r37028, %r37029, %r37030, %r37031, %r37032, %r37033}, {%r1, %r1, %r1, %r1}, {%r1}, {%r37018, %r37019, %r37020, %r37021, %r37022, %r37023, %r37024, %r37025};
	bar.warp.sync 	-1;
	wmma.mma.sync.aligned.row.col.m32n8k16.s32.s8.s8.s32 {%r37034, %r37035, %r37036, %r37037, %r37038, %r37039, %r37040, %r37041}, {%r1, %r1, %r1, %r1}, {%r1}, {%r37026, %r37027, %r37028, %r37029, %r37030, %r37031, %r37032, %r37033};
	bar.warp.sync 	-1;
	wmma.mma.sync.aligned.row.col.m32n8k16.s32.s8.s8.s32 {%r37042, %r37043, %r37044, %r37045, %r37046, %r37047, %r37048, %r37049}, {%r1, %r1, %r1, %r1}, {%r1}, {%r37034, %r37035, %r37036, %r37037, %r37038, %r37039, %r37040, %r37041};
	bar.warp.sync 	-1;
	wmma.mma.sync.aligned.row.col.m32n8k16.s32.s8.s8.s32 {%r37050, %r37051, %r37052, %r37053, %r37054, %r37055, %r37056, %r37057}, {%r1, %r1, %r1, %r1}, {%r1}, {%r37042, %r37043, %r37044, %r37045, %r37046, %r37047, %r37048, %r37049};
	bar.warp.sync 	-1;
	wmma.mma.sync.aligned.row.col.m32n8k16.s32.s8.s8.s32 {%r37058, %r37059, %r37060, %r37061, %r37062, %r37063, %r37064, %r37065}, {%r1, %r1, %r1, %r1}, {%r1}, {%r37050, %r37051, %r37052, %r37053, %r37054, %r37055, %r37056, %r37057};
	bar.warp.sync 	-1;
	wmma.mma.sync.aligned.row.col.m32n8k16.s32.s8.s8.s32 {%r37066, %r37067, %r37068, %r37069, %r37070, %r37071, %r37072, %r37073}, {%r1, %r1, %r1, %r1}, {%r1}, {%r37058, %r37059, %r37060, %r37061, %r37062, %r37063, %r37064, %r37065};
	bar.warp.sync 	-1;
	wmma.mma.sync.aligned.row.col.m32n8k16.s32.s8.s8.s32 {%r37074, %r37075, %r37076, %r37077, %r37078, %r37079, %r37080, %r37081}, {%r1, %r1, %r1, %r1}, {%r1}, {%r37066, %r37067, %r37068, %r37069, %r37070, %r37071, %r37072, %r37073};
	bar.warp.sync 	-1;
	wmma.mma.sync.aligned.row.col.m32n8k16.s32.s8.s8.s32 {%r37082, %r37083, %r37084, %r37085, %r37086, %r37087, %r37088, %r37089}, {%r1, %r1, %r1, %r1}, {%r1}, {%r37074, %r37075, %r37076, %r37077, %r37078, %r37079, %r37080, %r37081};
	bar.warp.sync 	-1;
	wmma.mma.sync.aligned.row.col.m32n8k16.s32.s8.s8.s32 {%r37090, %r37091, %r37092, %r37093, %r37094, %r37095, %r37096, %r37097}, {%r1, %r1, %r1, %r1}, {%r1}, {%r37082, %r37083, %r37084, %r37085, %r37086, %r37087, %r37088, %r37089};
	bar.warp.sync 	-1;
	wmma.mma.sync.aligned.row.col.m32n8k16.s32.s8.s8.s32 {%r37098, %r37099, %r37100, %r37101, %r37102, %r37103, %r37104, %r37105}, {%r1, %r1, %r1, %r1}, {%r1}, {%r37090, %r37091, %r37092, %r37093, %r37094, %r37095, %r37096, %r37097};
	bar.warp.sync 	-1;
	wmma.mma.sync.aligned.row.col.m32n8k16.s32.s8.s8.s32 {%r37106, %r37107, %r37108, %r37109, %r37110, %r37111, %r37112, %r37113}, {%r1, %r1, %r1, %r1}, {%r1}, {%r37098, %r37099, %r37100, %r37101, %r37102, %r37103, %r37104, %r37105};
	bar.warp.sync 	-1;
	wmma.mma.sync.aligned.row.col.m32n8k16.s32.s8.s8.s32 {%r37114, %r37115, %r37116, %r37117, %r37118, %r37119, %r37120, %r37121}, {%r1, %r1, %r1, %r1}, {%r1}, {%r37106, %r37107, %r37108, %r37109, %r37110, %r37111, %r37112, %r37113};
	bar.warp.sync 	-1;
	wmma.mma.sync.aligned.row.col.m32n8k16.s32.s8.s8.s32 {%r37122, %r37123, %r37124, %r37125, %r37126, %r37127, %r37128, %r37129}, {%r1, %r1, %r1, %r1}, {%r1}, {%r37114, %r37115, %r37116, %r37117, %r37118, %r37119, %r37120, %r37121};
	bar.warp.sync 	-1;
	wmma.mma.sync.aligned.row.col.m32n8k16.s32.s8.s8.s32 {%r37130, %r37131, %r37132, %r37133, %r37134, %r37135, %r37136, %r37137}, {%r1, %r1, %r1, %r1}, {%r1}, {%r37122, %r37123, %r37124, %r37125, %r37126, %r37127, %r37128, %r37129};
	bar.warp.sync 	-1;
	wmma.mma.sync.aligned.row.col.m32n8k16.s32.s8.s8.s32 {%r37138, %r37139, %r37140, %r37141, %r37142, %r37143, %r37144, %r37145}, {%r1, %r1, %r1, %r1}, {%r1}, {%r37130, %r37131, %r37132, %r37133, %r37134, %r37135, %r37136, %r37137};
	bar.warp.sync 	-1;
	wmma.mma.sync.aligned.row.col.m32n8k16.s32.s8.s8.s32 {%r37146, %r37147, %r37148, %r37149, %r37150, %r37151, %r37152, %r37153}, {%r1, %r1, %r1, %r1}, {%r1}, {%r37138, %r37139, %r37140, %r37141, %r37142, %r37143, %r37144, %r37145};
	bar.warp.sync 	-1;
	wmma.mma.sync.aligned.row.col.m32n8k16.s32.s8.s8.s32 {%r37154, %r37155, %r37156, %r37157, %r37158, %r37159, %r37160, %r37161}, {%r1, %r1, %r1, %r1}, {%r1}, {%r37146, %r37147, %r37148, %r37149, %r37150, %r37151, %r37152, %r37153};
	bar.warp.sync 	-1;
	wmma.mma.sync.aligned.row.col.m32n8k16.s32.s8.s8.s32 {%r37162, %r37163, %r37164, %r37165, %r37166, %r37167, %r37168, %r37169}, {%r1, %r1, %r1, %r1}, {%r1}, {%r37154, %r37155, %r37156, %r37157, %r37158, %r37159, %r37160, %r37161};
	bar.warp.sync 	-1;
	wmma.mma.sync.aligned.row.col.m32n8k16.s32.s8.s8.s32 {%r37170, %r37171, %r37172, %r37173, %r37174, %r37175, %r37176, %r37177}, {%r1, %r1, %r1, %r1}, {%r1}, {%r37162, %r37163, %r37164, %r37165, %r37166, %r37167, %r37168, %r37169};
	bar.warp.sync 	-1;
	wmma.mma.sync.aligned.row.col.m32n8k16.s32.s8.s8.s32 {%r37178, %r37179, %r37180, %r37181, %r37182, %r37183, %r37184, %r37185}, {%r1, %r1, %r1, %r1}, {%r1}, {%r37170, %r37171, %r37172, %r37173, %r37174, %r37175, %r37176, %r37177};
	bar.warp.sync 	-1;
	wmma.mma.sync.aligned.row.col.m32n8k16.s32.s8.s8.s32 {%r37186, %r37187, %r37188, %r37189, %r37190, %r37191, %r37192, %r37193}, {%r1, %r1, %r1, %r1}, {%r1}, {%r37178, %r37179, %r37180, %r37181, %r37182, %r37183, %r37184, %r37185};
	bar.warp.sync 	-1;
	wmma.mma.sync.aligned.row.col.m32n8k16.s32.s8.s8.s32 {%r37194, %r37195, %r37196, %r37197, %r37198, %r37199, %r37200, %r37201}, {%r1, %r1, %r1, %r1}, {%r1}, {%r37186, %r37187, %r37188, %r37189, %r37190, %r37191, %r37192, %r37193};
	bar.warp.sync 	-1;
	wmma.mma.sync.aligned.row.col.m32n8k16.s32.s8.s8.s32 {%r37202, %r37203, %r37204, %r37205, %r37206, %r37207, %r37208, %r37209}, {%r1, %r1, %r1, %r1}, {%r1}, {%r37194, %r37195, %r37196, %r37197, %r37198, %r37199, %r37200, %r37201};
	bar.warp.sync 	-1;
	wmma.mma.sync.aligned.row.col.m32n8k16.s32.s8.s8.s32 {%r37210, %r37211, %r37212, %r37213, %r37214, %r37215, %r37216, %r37217}, {%r1, %r1, %r1, %r1}, {%r1}, {%r37202, %r37203, %r37204, %r37205, %r37206, %r37207, %r37208, %r37209};
	bar.warp.sync 	-1;
	wmma.mma.sync.aligned.row.col.m32n8k16.s32.s8.s8.s32 {%r37218, %r37219, %r37220, %r37221, %r37222, %r37223, %r37224, %r37225}, {%r1, %r1, %r1, %r1}, {%r1}, {%r37210, %r37211, %r37212, %r37213, %r37214, %r37215, %r37216, %r37217};
	bar.warp.sync 	-1;
	wmma.mma.sync.aligned.row.col.m32n8k16.s32.s8.s8.s32 {%r37226, %r37227, %r37228, %r37229, %r37230, %r37231, %r37232, %r37233}, {%r1, %r1, %r1, %r1}, {%r1}, {%r37218, %r37219, %r37220, %r37221, %r37222, %r37223, %r37224, %r37225};
	bar.warp.sync 	-1;
	wmma.mma.sync.aligned.row.col.m32n8k16.s32.s8.s8.s32 {%r37234, %r37235, %r37236, %r37237, %r37238, %r37239, %r37240, %r37241}, {%r1, %r1, %r1, %r1}, {%r1}, {%r37226, %r37227, %r37228, %r37229, %r37230, %r37231, %r37232, %r37233};
	bar.warp.sync 	-1;
	wmma.mma.sync.aligned.row.col.m32n8k16.s32.s8.s8.s32 {%r37242, %r37243, %r37244, %r37245, %r37246, %r37247, %r37248, %r37249}, {%r1, %r1, %r1, %r1}, {%r1}, {%r37234, %r37235, %r37236, %r37237, %r37238, %r37239, %r37240, %r37241};
	bar.warp.sync 	-1;
	wmma.mma.sync.aligned.row.col.m32n8k16.s32.s8.s8.s32 {%r37250, %r37251, %r37252, %r37253, %r37254, %r37255, %r37256, %r37257}, {%r1, %r1, %r1, %r1}, {%r1}, {%r37242, %r37243, %r37244, %r37245, %r37246, %r37247, %r37248, %r37249};
	bar.warp.sync 	-1;
	wmma.mma.sync.aligned.row.col.m32n8k16.s32.s8.s8.s32 {%r37258, %r37259, %r37260, %r37261, %r37262, %r37263, %r37264, %r37265}, {%r1, %r1, %r1, %r1}, {%r1}, {%r37250, %r37251, %r37252, %r37253, %r37254, %r37255, %r37256, %r37257};
	bar.warp.sync 	-1;
	wmma.mma.sync.aligned.row.col.m32n8k16.s32.s8.s8.s32 {%r37266, %r37267, %r37268, %r37269, %r37270, %r37271, %r37272, %r37273}, {%r1, %r1, %r1, %r1}, {%r1}, {%r37258, %r37259, %r37260, %r37261, %r37262, %r37263, %r37264, %r37265};
	bar.warp.sync 	-1;
	wmma.mma.sync.aligned.row.col.m32n8k16.s32.s8.s8.s32 {%r37274, %r37275, %r37276, %r37277, %r37278, %r37279, %r37280, %r37281}, {%r1, %r1, %r1, %r1}, {%r1}, {%r37266, %r37267, %r37268, %r37269, %r37270, %r37271, %r37272, %r37273};
	bar.warp.sync 	-1;
	wmma.mma.sync.aligned.row.col.m32n8k16.s32.s8.s8.s32 {%r37282, %r37283, %r37284, %r37285, %r37286, %r37287, %r37288, %r37289}, {%r1, %r1, %r1, %r1}, {%r1}, {%r37274, %r37275, %r37276, %r37277, %r37278, %r37279, %r37280, %r37281};
	bar.warp.sync 	-1;
	wmma.mma.sync.aligned.row.col.m32n8k16.s32.s8.s8.s32 {%r37290, %r37291, %r37292, %r37293, %r37294, %r37295, %r37296, %r37297}, {%r1, %r1, %r1, %r1}, {%r1}, {%r37282, %r37283, %r37284, %r37285, %r37286, %r37287, %r37288, %r37289};
	bar.warp.sync 	-1;
	wmma.mma.sync.aligned.row.col.m32n8k16.s32.s8.s8.s32 {%r37298, %r37299, %r37300, %r37301, %r37302, %r37303, %r37304, %r37305}, {%r1, %r1, %r1, %r1}, {%r1}, {%r37290, %r37291, %r37292, %r37293, %r37294, %r37295, %r37296, %r37297};
	bar.warp.sync 	-1;
	wmma.mma.sync.aligned.row.col.m32n8k16.s32.s8.s8.s32 {%r37306, %r37307, %r37308, %r37309, %r37310, %r37311, %r37312, %r37313}, {%r1, %r1, %r1, %r1}, {%r1}, {%r37298, %r37299, %r37300, %r37301, %r37302, %r37303, %r37304, %r37305};
	bar.warp.sync 	-1;
	wmma.mma.sync.aligned.row.col.m32n8k16.s32.s8.s8.s32 {%r37314, %r37315, %r37316, %r37317, %r37318, %r37319, %r37320, %r37321}, {%r1, %r1, %r1, %r1}, {%r1}, {%r37306, %r37307, %r37308, %r37309, %r37310, %r37311, %r37312, %r37313};
	bar.warp.sync 	-1;
	wmma.mma.sync.aligned.row.col.m32n8k16.s32.s8.s8.s32 {%r37322, %r37323, %r37324, %r37325, %r37326, %r37327, %r37328, %r37329}, {%r1, %r1, %r1, %r1}, {%r1}, {%r37314, %r37315, %r37316, %r37317, %r37318, %r37319, %r37320, %r37321};
	bar.warp.sync 	-1;
	wmma.mma.sync.aligned.row.col.m32n8k16.s32.s8.s8.s32 {%r37330, %r37331, %r37332, %r37333, %r37334, %r37335, %r37336, %r37337}, {%r1, %r1, %r1, %r1}, {%r1}, {%r37322, %r37323, %r37324, %r37325, %r37326, %r37327, %r37328, %r37329};
	bar.warp.sync 	-1;
	wmma.mma.sync.aligned.row.col.m32n8k16.s32.s8.s8.s32 {%r37338, %r37339, %r37340, %r37341, %r37342, %r37343, %r37344, %r37345}, {%r1, %r1, %r1, %r1}, {%r1}, {%r37330, %r37331, %r37332, %r37333, %r37334, %r37335, %r37336, %r37337};
	bar.warp.sync 	-1;
	wmma.mma.sync.aligned.row.col.m32n8k16.s32.s8.s8.s32 {%r37346, %r37347, %r37348, %r37349, %r37350, %r37351, %r37352, %r37353}, {%r1, %r1, %r1, %r1}, {%r1}, {%r37338, %r37339, %r37340, %r37341, %r37342, %r37343, %r37344, %r37345};
	bar.warp.sync 	-1;
	wmma.mma.sync.aligned.row.col.m32n8k16.s32.s8.s8.s32 {%r37354, %r37355, %r37356, %r37357, %r37358, %r37359, %r37360, %r37361}, {%r1, %r1, %r1, %r1}, {%r1}, {%r37346, %r37347, %r37348, %r37349, %r37350, %r37351, %r37352, %r37353};
	bar.warp.sync 	-1;
	wmma.mma.sync.aligned.row.col.m32n8k16.s32.s8.s8.s32 {%r37362, %r37363, %r37364, %r37365, %r37366, %r37367, %r37368, %r37369}, {%r1, %r1, %r1, %r1}, {%r1}, {%r37354, %r37355, %r37356, %r37357, %r37358, %r37359, %r37360, %r37361};
	bar.warp.sync 	-1;
	wmma.mma.sync.aligned.row.col.m32n8k16.s32.s8.s8.s32 {%r37370, %r37371, %r37372, %r37373, %r37374, %r37375, %r37376, %r37377}, {%r1, %r1, %r1, %r1}, {%r1}, {%r37362, %r37363, %r37364, %r37365, %r37366, %r37367, %r37368, %r37369};
	bar.warp.sync 	-1;
	wmma.mma.sync.aligned.row.col.m32n8k16.s32.s8.s8.s32 {%r37378, %r37379, %r37380, %r37381, %r37382, %r37383, %r37384, %r37385}, {%r1, %r1, %r1, %r1}, {%r1}, {%r37370, %r37371, %r37372, %r37373, %r37374, %r37375, %r37376, %r37377};
	bar.warp.sync 	-1;
	wmma.mma.sync.aligned.row.col.m32n8k16.s32.s8.s8.s32 {%r37386, %r37387, %r37388, %r37389, %r37390, %r37391, %r37392, %r37393}, {%r1, %r1, %r1, %r1}, {%r1}, {%r37378, %r37379, %r37380, %r37381, %r37382, %r37383, %r37384, %r37385};
	bar.warp.sync 	-1;
	wmma.mma.sync.aligned.row.col.m32n8k16.s32.s8.s8.s32 {%r37394, %r37395, %r37396, %r37397, %r37398, %r37399, %r37400, %r37401}, {%r1, %r1, %r1, %r1}, {%r1}, {%r37386, %r37387, %r37388, %r37389, %r37390, %r37391, %r37392, %r37393};
	bar.warp.sync 	-1;
	wmma.mma.sync.aligned.row.col.m32n8k16.s32.s8.s8.s32 {%r37402, %r37403, %r37404, %r37405, %r37406, %r37407, %r37408, %r37409}, {%r1, %r1, %r1, %r1}, {%r1}, {%r37394, %r37395, %r37396, %r37397, %r37398, %r37399, %r37400, %r37401};
	bar.warp.sync 	-1;
	wmma.mma.sync.aligned.row.col.m32n8k16.s32.s8.s8.s32 {%r37410, %r37411, %r37412, %r37413, %r37414, %r37415, %r37416, %r37417}, {%r1, %r1, %r1, %r1}, {%r1}, {%r37402, %r37403, %r37404, %r37405, %r37406, %r37407, %r37408, %r37409};
	bar.warp.sync 	-1;
	wmma.mma.sync.aligned.row.col.m32n8k16.s32.s8.s8.s32 {%r37418, %r37419, %r37420, %r37421, %r37422, %r37423, %r37424, %r37425}, {%r1, %r1, %r1, %r1}, {%r1}, {%r37410, %r37411, %r37412, %r37413, %r37414, %r37415, %r37416, %r37417};
	bar.warp.sync 	-1;
	wmma.mma.sync.aligned.row.col.m32n8k16.s32.s8.s8.s32 {%r37426, %r37427, %r37428, %r37429, %r37430, %r37431, %r37432, %r37433}, {%r1, %r1, %r1, %r1}, {%r1}, {%r37418, %r37419, %r37420, %r37421, %r37422, %r37423, %r37424, %r37425};
	bar.warp.sync 	-1;
	wmma.mma.sync.aligned.row.col.m32n8k16.s32.s8.s8.s32 {%r37434, %r37435, %r37436, %r37437, %r37438, %r37439, %r37440, %r37441}, {%r1, %r1, %r1, %r1}, {%r1}, {%r37426, %r37427, %r37428, %r37429, %r37430, %r37431, %r37432, %r37433};
	bar.warp.sync 	-1;
	wmma.mma.sync.aligned.row.col.m32n8k16.s32.s8.s8.s32 {%r37442, %r37443, %r37444, %r37445, %r37446, %r37447, %r37448, %r37449}, {%r1, %r1, %r1, %r1}, {%r1}, {%r37434, %r37435, %r37436, %r37437, %r37438, %r37439, %r37440, %r37441};
	bar.warp.sync 	-1;
	wmma.mma.sync.aligned.row.col.m32n8k16.s32.s8.s8.s32 {%r37450, %r37451, %r37452, %r37453, %r37454, %r37455, %r37456, %r37457}, {%r1, %r1, %r1, %r1}, {%r1}, {%r37442, %r37443, %r37444, %r37445, %r37446, %r37447, %r37448, %r37449};
	bar.warp.sync 	-1;
	wmma.mma.sync.aligned.row.col.m32n8k16.s32.s8.s8.s32 {%r37458, %r37459, %r37460, %r37461, %r37462, %r37463, %r37464, %r37465}, {%r1, %r1, %r1, %r1}, {%r1}, {%r37450, %r37451, %r37452, %r37453, %r37454, %r37455, %r37456, %r37457};
	bar.warp.sync 	-1;
	wmma.mma.sync.aligned.row.col.m32n8k16.s32.s8.s8.s32 {%r37466, %r37467, %r37468, %r37469, %r37470, %r37471, %r37472, %r37473}, {%r1, %r1, %r1, %r1}, {%r1}, {%r37458, %r37459, %r37460, %r37461, %r37462, %r37463, %r37464, %r37465};
	bar.warp.sync 	-1;
	wmma.mma.sync.aligned.row.col.m32n8k16.s32.s8.s8.s32 {%r37474, %r37475, %r37476, %r37477, %r37478, %r37479, %r37480, %r37481}, {%r1, %r1, %r1, %r1}, {%r1}, {%r37466, %r37467, %r37468, %r37469, %r37470, %r37471, %r37472, %r37473};
	bar.warp.sync 	-1;
	wmma.mma.sync.aligned.row.col.m32n8k16.s32.s8.s8.s32 {%r37482, %r37483, %r37484, %r37485, %r37486, %r37487, %r37488, %r37489}, {%r1, %r1, %r1, %r1}, {%r1}, {%r37474, %r37475, %r37476, %r37477, %r37478, %r37479, %r37480, %r37481};
	bar.warp.sync 	-1;
	wmma.mma.sync.aligned.row.col.m32n8k16.s32.s8.s8.s32 {%r37490, %r37491, %r37492, %r37493, %r37494, %r37495, %r37496, %r37497}, {%r1, %r1, %r1, %r1}, {%r1}, {%r37482, %r37483, %r37484, %r37485, %r37486, %r37487, %r37488, %r37489};
	bar.warp.sync 	-1;
	wmma.mma.sync.aligned.row.col.m32n8k16.s32.s8.s8.s32 {%r37498, %r37499, %r37500, %r37501, %r37502, %r37503, %r37504, %r37505}, {%r1, %r1, %r1, %r1}, {%r1}, {%r37490, %r37491, %r37492, %r37493, %r37494, %r37495, %r37496, %r37497};
	bar.warp.sync 	-1;
	wmma.mma.sync.aligned.row.col.m32n8k16.s32.s8.s8.s32 {%r37506, %r37507, %r37508, %r37509, %r37510, %r37511, %r37512, %r37513}, {%r1, %r1, %r1, %r1}, {%r1}, {%r37498, %r37499, %r37500, %r37501, %r37502, %r37503, %r37504, %r37505};
	bar.warp.sync 	-1;
	wmma.mma.sync.aligned.row.col.m32n8k16.s32.s8.s8.s32 {%r37514, %r37515, %r37516, %r37517, %r37518, %r37519, %r37520, %r37521}, {%r1, %r1, %r1, %r1}, {%r1}, {%r37506, %r37507, %r37508, %r37509, %r37510, %r37511, %r37512, %r37513};
	bar.warp.sync 	-1;
	wmma.mma.sync.aligned.row.col.m32n8k16.s32.s8.s8.s32 {%r37522, %r37523, %r37524, %r37525, %r37526, %r37527, %r37528, %r37529}, {%r1, %r1, %r1, %r1}, {%r1}, {%r37514, %r37515, %r37516, %r37517, %r37518, %r37519, %r37520, %r37521};
	bar.warp.sync 	-1;
	wmma.mma.sync.aligned.row.col.m32n8k16.s32.s8.s8.s32 {%r37530, %r37531, %r37532, %r37533, %r37534, %r37535, %r37536, %r37537}, {%r1, %r1, %r1, %r1}, {%r1}, {%r37522, %r37523, %r37524, %r37525, %r37526, %r37527, %r37528, %r37529};
	bar.warp.sync 	-1;
	wmma.mma.sync.aligned.row.col.m32n8k16.s32.s8.s8.s32 {%r37538, %r37539, %r37540, %r37541, %r37542, %r37543, %r37544, %r37545}, {%r1, %r1, %r1, %r1}, {%r1}, {%r37530, %r37531, %r37532, %r37533, %r37534, %r37535, %r37536, %r37537};
	bar.warp.sync 	-1;
	wmma.mma.sync.aligned.row.col.m32n8k16.s32.s8.s8.s32 {%r37546, %r37547, %r37548, %r37549, %r37550, %r37551, %r37552, %r37553}, {%r1, %r1, %r1, %r1}, {%r1}, {%r37538, %r37539, %r37540, %r37541, %r37542, %r37543, %r37544, %r37545};
	bar.warp.sync 	-1;
	wmma.mma.sync.aligned.row.col.m32n8k16.s32.s8.s8.s32 {%r37554, %r37555, %r37556, %r37557, %r37558, %r37559, %r37560, %r37561}, {%r1, %r1, %r1, %r1}, {%r1}, {%r37546, %r37547, %r37548, %r37549, %r37550, %r37551, %r37552, %r37553};
	bar.warp.sync 	-1;
	wmma.mma.sync.aligned.row.col.m32n8k16.s32.s8.s8.s32 {%r37562, %r37563, %r37564, %r37565, %r37566, %r37567, %r37568, %r37569}, {%r1, %r1, %r1, %r1}, {%r1}, {%r37554, %r37555, %r37556, %r37557, %r37558, %r37559, %r37560, %r37561};
	bar.warp.sync 	-1;
	wmma.mma.sync.aligned.row.col.m32n8k16.s32.s8.s8.s32 {%r37570, %r37571, %r37572, %r37573, %r37574, %r37575, %r37576, %r37577}, {%r1, %r1, %r1, %r1}, {%r1}, {%r37562, %r37563, %r37564, %r37565, %r37566, %r37567, %r37568, %r37569};
	bar.warp.sync 	-1;
	wmma.mma.sync.aligned.row.col.m32n8k16.s32.s8.s8.s32 {%r37578, %r37579, %r37580, %r37581, %r37582, %r37583, %r37584, %r37585}, {%r1, %r1, %r1, %r1}, {%r1}, {%r37570, %r37571, %r37572, %r37573, %r37574, %r37575, %r37576, %r37577};
	bar.warp.sync 	-1;
	wmma.mma.sync.aligned.row.col.m32n8k16.s32.s8.s8.s32 {%r37586, %r37587, %r37588, %r37589, %r37590, %r37591, %r37592, %r37593}, {%r1, %r1, %r1, %r1}, {%r1}, {%r37578, %r37579, %r37580, %r37581, %r37582, %r37583, %r37584, %r37585};
	bar.warp.sync 	-1;
	wmma.mma.sync.aligned.row.col.m32n8k16.s32.s8.s8.s32 {%r37594, %r37595, %r37596, %r37597, %r37598, %r37599, %r37600, %r37601}, {%r1, %r1, %r1, %r1}, {%r1}, {%r37586, %r37587, %r37588, %r37589, %r37590, %r37591, %r37592, %r37593};
	bar.warp.sync 	-1;
	wmma.mma.sync.aligned.row.col.m32n8k16.s32.s8.s8.s32 {%r37602, %r37603, %r37604, %r37605, %r37606, %r37607, %r37608, %r37609}, {%r1, %r1, %r1, %r1}, {%r1}, {%r37594, %r37595, %r37596, %r37597, %r37598, %r37599, %r37600, %r37601};
	bar.warp.sync 	-1;
	wmma.mma.sync.aligned.row.col.m32n8k16.s32.s8.s8.s32 {%r37610, %r37611, %r37612, %r37613, %r37614, %r37615, %r37616, %r37617}, {%r1, %r1, %r1, %r1}, {%r1}, {%r37602, %r37603, %r37604, %r37605, %r37606, %r37607, %r37608, %r37609};
	bar.warp.sync 	-1;
	wmma.mma.sync.aligned.row.col.m32n8k16.s32.s8.s8.s32 {%r37618, %r37619, %r37620, %r37621, %r37622, %r37623, %r37624, %r37625}, {%r1, %r1, %r1, %r1}, {%r1}, {%r37610, %r37611, %r37612, %r37613, %r37614, %r37615, %r37616, %r37617};
	bar.warp.sync 	-1;
	wmma.mma.sync.aligned.row.col.m32n8k16.s32.s8.s8.s32 {%r37626, %r37627, %r37628, %r37629, %r37630, %r37631, %r37632, %r37633}, {%r1, %r1, %r1, %r1}, {%r1}, {%r37618, %r37619, %r37620, %r37621, %r37622, %r37623, %r37624, %r37625};
	bar.warp.sync 	-1;
	wmma.mma.sync.aligned.row.col.m32n8k16.s32.s8.s8.s32 {%r37634, %r37635, %r37636, %r37637, %r37638, %r37639, %r37640, %r37641}, {%r1, %r1, %r1, %r1}, {%r1}, {%r37626, %r37627, %r37628, %r37629, %r37630, %r37631, %r37632, %r37633};
	bar.warp.sync 	-1;
	wmma.mma.sync.aligned.row.col.m32n8k16.s32.s8.s8.s32 {%r37642, %r37643, %r37644, %r37645, %r37646, %r37647, %r37648, %r37649}, {%r1, %r1, %r1, %r1}, {%r1}, {%r37634, %r37635, %r37636, %r37637, %r37638, %r37639, %r37640, %r37641};
	bar.warp.sync 	-1;
	wmma.mma.sync.aligned.row.col.m32n8k16.s32.s8.s8.s32 {%r37650, %r37651, %r37652, %r37653, %r37654, %r37655, %r37656, %r37657}, {%r1, %r1, %r1, %r1}, {%r1}, {%r37642, %r37643, %r37644, %r37645, %r37646, %r37647, %r37648, %r37649};
	bar.warp.sync 	-1;
	wmma.mma.sync.aligned.row.col.m32n8k16.s32.s8.s8.s32 {%r37658, %r37659, %r37660, %r37661, %r37662, %r37663, %r37664, %r37665}, {%r1, %r1, %r1, %r1}, {%r1}, {%r37650, %r37651, %r37652, %r37653, %r37654, %r37655, %r37656, %r37657};
	bar.warp.sync 	-1;
	wmma.mma.sync.aligned.row.col.m32n8k16.s32.s8.s8.s32 {%r37666, %r37667, %r37668, %r37669, %r37670, %r37671, %r37672, %r37673}, {%r1, %r1, %r1, %r1}, {%r1}, {%r37658, %r37659, %r37660, %r37661, %r37662, %r37663, %r37664, %r37665};
	bar.warp.sync 	-1;
	wmma.mma.sync.aligned.row.col.m32n8k16.s32.s8.s8.s32 {%r37674, %r37675, %r37676, %r37677, %r37678, %r37679, %r37680, %r37681}, {%r1, %r1, %r1, %r1}, {%r1}, {%r37666, %r37667, %r37668, %r37669, %r37670, %r37671, %r37672, %r37673};
	bar.warp.sync 	-1;
	wmma.mma.sync.aligned.row.col.m32n8k16.s32.s8.s8.s32 {%r37682, %r37683, %r37684, %r37685, %r37686, %r37687, %r37688, %r37689}, {%r1, %r1, %r1, %r1}, {%r1}, {%r37674, %r37675, %r37676, %r37677, %r37678, %r37679, %r37680, %r37681};
	bar.warp.sync 	-1;
	wmma.mma.sync.aligned.row.col.m32n8k16.s32.s8.s8.s32 {%r37690, %r37691, %r37692, %r37693, %r37694, %r37695, %r37696, %r37697}, {%r1, %r1, %r1, %r1}, {%r1}, {%r37682, %r37683, %r37684, %r37685, %r37686, %r37687, %r37688, %r37689};
	bar.warp.sync 	-1;
	wmma.mma.sync.aligned.row.col.m32n8k16.s32.s8.s8.s32 {%r37698, %r37699, %r37700, %r37701, %r37702, %r37703, %r37704, %r37705}, {%r1, %r1, %r1, %r1}, {%r1}, {%r37690, %r37691, %r37692, %r37693, %r37694, %r37695, %r37696, %r37697};
	bar.warp.sync 	-1;
	wmma.mma.sync.aligned.row.col.m32n8k16.s32.s8.s8.s32 {%r37706, %r37707, %r37708, %r37709, %r37710, %r37711, %r37712, %r37713}, {%r1, %r1, %r1, %r1}, {%r1}, {%r37698, %r37699, %r37700, %r37701, %r37702, %r37703, %r37704, %r37705};
	bar.warp.sync 	-1;
	wmma.mma.sync.aligned.row.col.m32n8k16.s32.s8.s8.s32 {%r37714, %r37715, %r37716, %r37717, %r37718, %r37719, %r37720, %r37721}, {%r1, %r1, %r1, %r1}, {%r1}, {%r37706, %r37707, %r37708, %r37709, %r37710, %r37711, %r37712, %r37713};
	bar.warp.sync 	-1;
	wmma.mma.sync.aligned.row.col.m32n8k16.s32.s8.s8.s32 {%r37722, %r37723, %r37724, %r37725, %r37726, %r37727, %r37728, %r37729}, {%r1, %r1, %r1, %r1}, {%r1}, {%r37714, %r37715, %r37716, %r37717, %r37718, %r37719, %r37720, %r37721};
	bar.warp.sync 	-1;
	wmma.mma.sync.aligned.row.col.m32n8k16.s32.s8.s8.s32 {%r37730, %r37731, %r37732, %r37733, %r37734, %r37735, %r37736, %r37737}, {%r1, %r1, %r1, %r1}, {%r1}, {%r37722, %r37723, %r37724, %r37725, %r37726, %r37727, %r37728, %r37729};
	bar.warp.sync 	-1;
	wmma.mma.sync.aligned.row.col.m32n8k16.s32.s8.s8.s32 {%r37738, %r37739, %r37740, %r37741, %r37742, %r37743, %r37744, %r37745}, {%r1, %r1, %r1, %r1}, {%r1}, {%r37730, %r37731, %r37732, %r37733, %r37734, %r37735, %r37736, %r37737};
	bar.warp.sync 	-1;
	wmma.mma.sync.aligned.row.col.m32n8k16.s32.s8.s8.s32 {%r37746, %r37747, %r37748, %r37749, %r37750, %r37751, %r37752, %r37753}, {%r1, %r1, %r1, %r1}, {%r1}, {%r37738, %r37739, %r37740, %r37741, %r37742, %r37743, %r37744, %r37745};
	bar.warp.sync 	-1;
	wmma.mma.sync.aligned.row.col.m32n8k16.s32.s8.s8.s32 {%r37754, %r37755, %r37756, %r37757, %r37758, %r37759, %r37760, %r37761}, {%r1, %r1, %r1, %r1}, {%r1}, {%r37746, %r37747, %r37748, %r37749, %r37750, %r37751, %r37752, %r37753};
	bar.warp.sync 	-1;
	wmma.mma.sync.aligned.row.col.m32n8k16.s32.s8.s8.s32 {%r37762, %r37763, %r37764, %r37765, %r37766, %r37767, %r37768, %r37769}, {%r1, %r1, %r1, %r1}, {%r1}, {%r37754, %r37755, %r37756, %r37757, %r37758, %r37759, %r37760, %r37761};
	bar.warp.sync 	-1;
	wmma.mma.sync.aligned.row.col.m32n8k16.s32.s8.s8.s32 {%r37770, %r37771, %r37772, %r37773, %r37774, %r37775, %r37776, %r37777}, {%r1, %r1, %r1, %r1}, {%r1}, {%r37762, %r37763, %r37764, %r37765, %r37766, %r37767, %r37768, %r37769};
	bar.warp.sync 	-1;
	wmma.mma.sync.aligned.row.col.m32n8k16.s32.s8.s8.s32 {%r37778, %r37779, %r37780, %r37781, %r37782, %r37783, %r37784, %r37785}, {%r1, %r1, %r1, %r1}, {%r1}, {%r37770, %r37771, %r37772, %r37773, %r37774, %r37775, %r37776, %r37777};
	bar.warp.sync 	-1;
	wmma.mma.sync.aligned.row.col.m32n8k16.s32.s8.s8.s32 {%r37786, %r37787, %r37788, %r37789, %r37790, %r37791, %r37792, %r37793}, {%r1, %r1, %r1, %r1}, {%r1}, {%r37778, %r37779, %r37780, %r37781, %r37782, %r37783, %r37784, %r37785};
	bar.warp.sync 	-1;
	wmma.mma.sync.aligned.row.col.m32n8k16.s32.s8.s8.s32 {%r37794, %r37795, %r37796, %r37797, %r37798, %r37799, %r37800, %r37801}, {%r1, %r1, %r1, %r1}, {%r1}, {%r37786, %r37787, %r37788, %r37789, %r37790, %r37791, %r37792, %r37793};
	bar.warp.sync 	-1;
	wmma.mma.sync.aligned.row.col.m32n8k16.s32.s8.s8.s32 {%r37802, %r37803, %r37804, %r37805, %r37806, %r37807, %r37808, %r37809}, {%r1, %r1, %r1, %r1}, {%r1}, {%r37794, %r37795, %r37796, %r37797, %r37798, %r37799, %r37800, %r37801};
	bar.warp.sync 	-1;
	wmma.mma.sync.aligned.row.col.m32n8k16.s32.s8.s8.s32 {%r37810, %r37811, %r37812, %r37813, %r37814, %r37815, %r37816, %r37817}, {%r1, %r1, %r1, %r1}, {%r1}, {%r37802, %r37803, %r37804, %r37805, %r37806, %r37807, %r37808, %r37809};
	bar.warp.sync 	-1;
	wmma.mma.sync.aligned.row.col.m32n8k16.s32.s8.s8.s32 {%r37818, %r37819, %r37820, %r37821, %r37822, %r37823, %r37824, %r37825}, {%r1, %r1, %r1, %r1}, {%r1}, {%r37810, %r37811, %r37812, %r37813, %r37814, %r37815, %r37816, %r37817};
	bar.warp.sync 	-1;
	wmma.mma.sync.aligned.row.col.m32n8k16.s32.s8.s8.s32 {%r37826, %r37827, %r37828, %r37829, %r37830, %r37831, %r37832, %r37833}, {%r1, %r1, %r1, %r1}, {%r1}, {%r37818, %r37819, %r37820, %r37821, %r37822, %r37823, %r37824, %r37825};
	bar.warp.sync 	-1;
	wmma.mma.sync.aligned.row.col.m32n8k16.s32.s8.s8.s32 {%r37834, %r37835, %r37836, %r37837, %r37838, %r37839, %r37840, %r37841}, {%r1, %r1, %r1, %r1}, {%r1}, {%r37826, %r37827, %r37828, %r37829, %r37830, %r37831, %r37832, %r37833};
	bar.warp.sync 	-1;
	wmma.mma.sync.aligned.row.col.m32n8k16.s32.s8.s8.s32 {%r37842, %r37843, %r37844, %r37845, %r37846, %r37847, %r37848, %r37849}, {%r1, %r1, %r1, %r1}, {%r1}, {%r37834, %r37835, %r37836, %r37837, %r37838, %r37839, %r37840, %r37841};
	bar.warp.sync 	-1;
	wmma.mma.sync.aligned.row.col.m32n8k16.s32.s8.s8.s32 {%r37850, %r37851, %r37852, %r37853, %r37854, %r37855, %r37856, %r37857}, {%r1, %r1, %r1, %r1}, {%r1}, {%r37842, %r37843, %r37844, %r37845, %r37846, %r37847, %r37848, %r37849};
	bar.warp.sync 	-1;
	wmma.mma.sync.aligned.row.col.m32n8k16.s32.s8.s8.s32 {%r37858, %r37859, %r37860, %r37861, %r37862, %r37863, %r37864, %r37865}, {%r1, %r1, %r1, %r1}, {%r1}, {%r37850, %r37851, %r37852, %r37853, %r37854, %r37855, %r37856, %r37857};
	bar.warp.sync 	-1;
	wmma.mma.sync.aligned.row.col.m32n8k16.s32.s8.s8.s32 {%r37866, %r37867, %r37868, %r37869, %r37870, %r37871, %r37872, %r37873}, {%r1, %r1, %r1, %r1}, {%r1}, {%r37858, %r37859, %r37860, %r37861, %r37862, %r37863, %r37864, %r37865};
	bar.warp.sync 	-1;
	wmma.mma.sync.aligned.row.col.m32n8k16.s32.s8.s8.s32 {%r37874, %r37875, %r37876, %r37877, %r37878, %r37879, %r37880, %r37881}, {%r1, %r1, %r1, %r1}, {%r1}, {%r37866, %r37867, %r37868, %r37869, %r37870, %r37871, %r37872, %r37873};
	bar.warp.sync 	-1;
	wmma.mma.sync.aligned.row.col.m32n8k16.s32.s8.s8.s32 {%r37882, %r37883, %r37884, %r37885, %r37886, %r37887, %r37888, %r37889}, {%r1, %r1, %r1, %r1}, {%r1}, {%r37874, %r37875, %r37876, %r37877, %r37878, %r37879, %r37880, %r37881};
	bar.warp.sync 	-1;
	wmma.mma.sync.aligned.row.col.m32n8k16.s32.s8.s8.s32 {%r37890, %r37891, %r37892, %r37893, %r37894, %r37895, %r37896, %r37897}, {%r1, %r1, %r1, %r1}, {%r1}, {%r37882, %r37883, %r37884, %r37885, %r37886, %r37887, %r37888, %r37889};
	bar.warp.sync 	-1;
	wmma.mma.sync.aligned.row.col.m32n8k16.s32.s8.s8.s32 {%r37898, %r37899, %r37900, %r37901, %r37902, %r37903, %r37904, %r37905}, {%r1, %r1, %r1, %r1}, {%r1}, {%r37890, %r37891, %r37892, %r37893, %r37894, %r37895, %r37896, %r37897};
	bar.warp.sync 	-1;
	wmma.mma.sync.aligned.row.col.m32n8k16.s32.s8.s8.s32 {%r37906, %r37907, %r37908, %r37909, %r37910, %r37911, %r37912, %r37913}, {%r1, %r1, %r1, %r1}, {%r1}, {%r37898, %r37899, %r37900, %r37901, %r37902, %r37903, %r37904, %r37905};
	bar.warp.sync 	-1;
	wmma.mma.sync.aligned.row.col.m32n8k16.s32.s8.s8.s32 {%r37914, %r37915, %r37916, %r37917, %r37918, %r37919, %r37920, %r37921}, {%r1, %r1, %r1, %r1}, {%r1}, {%r37906, %r37907, %r37908, %r37909, %r37910, %r37911, %r37912, %r37913};
	bar.warp.sync 	-1;
	wmma.mma.sync.aligned.row.col.m32n8k16.s32.s8.s8.s32 {%r37922, %r37923, %r37924, %r37925, %r37926, %r37927, %r37928, %r37929}, {%r1, %r1, %r1, %r1}, {%r1}, {%r37914, %r37915, %r37916, %r37917, %r37918, %r37919, %r37920, %r37921};
	bar.warp.sync 	-1;
	wmma.mma.sync.aligned.row.col.m32n8k16.s32.s8.s8.s32 {%r37930, %r37931, %r37932, %r37933, %r37934, %r37935, %r37936, %r37937}, {%r1, %r1, %r1, %r1}, {%r1}, {%r37922, %r37923, %r37924, %r37925, %r37926, %r37927, %r37928, %r37929};
	bar.warp.sync 	-1;
	wmma.mma.sync.aligned.row.col.m32n8k16.s32.s8.s8.s32 {%r37938, %r37939, %r37940, %r37941, %r37942, %r37943, %r37944, %r37945}, {%r1, %r1, %r1, %r1}, {%r1}, {%r37930, %r37931, %r37932, %r37933, %r37934, %r37935, %r37936, %r37937};
	bar.warp.sync 	-1;
	wmma.mma.sync.aligned.row.col.m32n8k16.s32.s8.s8.s32 {%r37946, %r37947, %r37948, %r37949, %r37950, %r37951, %r37952, %r37953}, {%r1, %r1, %r1, %r1}, {%r1}, {%r37938, %r37939, %r37940, %r37941, %r37942, %r37943, %r37944, %r37945};
	bar.warp.sync 	-1;
	wmma.mma.sync.aligned.row.col.m32n8k16.s32.s8.s8.s32 {%r37954, %r37955, %r37956, %r37957, %r37958, %r37959, %r37960, %r37961}, {%r1, %r1, %r1, %r1}, {%r1}, {%r37946, %r37947, %r37948, %r37949, %r37950, %r37951, %r37952, %r37953};
	bar.warp.sync 	-1;
	wmma.mma.sync.aligned.row.col.m32n8k16.s32.s8.s8.s32 {%r37962, %r37963, %r37964, %r37965, %r37966, %r37967, %r37968, %r37969}, {%r1, %r1, %r1, %r1}, {%r1}, {%r37954, %r37955, %r37956, %r37957, %r37958, %r37959, %r37960, %r37961};
	bar.warp.sync 	-1;
	wmma.mma.sync.aligned.row.col.m32n8k16.s32.s8.s8.s32 {%r37970, %r37971, %r37972, %r37973, %r37974, %r37975, %r37976, %r37977}, {%r1, %r1, %r1, %r1}, {%r1}, {%r37962, %r37963, %r37964, %r37965, %r37966, %r37967, %r37968, %r37969};
	bar.warp.sync 	-1;
	wmma.mma.sync.aligned.row.col.m32n8k16.s32.s8.s8.s32 {%r37978, %r37979, %r37980, %r37981, %r37982, %r37983, %r37984, %r37985}, {%r1, %r1, %r1, %r1}, {%r1}, {%r37970, %r37971, %r37972, %r37973, %r37974, %r37975, %r37976, %r37977};
	bar.warp.sync 	-1;
	wmma.mma.sync.aligned.row.col.m32n8k16.s32.s8.s8.s32 {%r37986, %r37987, %r37988, %r37989, %r37990, %r37991, %r37992, %r37993}, {%r1, %r1, %r1, %r1}, {%r1}, {%r37978, %r37979, %r37980, %r37981, %r37982, %r37983, %r37984, %r37985};
	bar.warp.sync 	-1;
	wmma.mma.sync.aligned.row.col.m32n8k16.s32.s8.s8.s32 {%r37994, %r37995, %r37996, %r37997, %r37998, %r37999, %r38000, %r38001}, {%r1, %r1, %r1, %r1}, {%r1}, {%r37986, %r37987, %r37988, %r37989, %r37990, %r37991, %r37992, %r37993};
	bar.warp.sync 	-1;
	wmma.mma.sync.aligned.row.col.m32n8k16.s32.s8.s8.s32 {%r38002, %r38003, %r38004, %r38005, %r38006, %r38007, %r38008, %r38009}, {%r1, %r1, %r1, %r1}, {%r1}, {%r37994, %r37995, %r37996, %r37997, %r37998, %r37999, %r38000, %r38001};
	bar.warp.sync 	-1;
	wmma.mma.sync.aligned.row.col.m32n8k16.s32.s8.s8.s32 {%r38010, %r38011, %r38012, %r38013, %r38014, %r38015, %r38016, %r38017}, {%r1, %r1, %r1, %r1}, {%r1}, {%r38002, %r38003, %r38004, %r38005, %r38006, %r38007, %r38008, %r38009};
	bar.warp.sync 	-1;
	wmma.mma.sync.aligned.row.col.m32n8k16.s32.s8.s8.s32 {%r38018, %r38019, %r38020, %r38021, %r38022, %r38023, %r38024, %r38025}, {%r1, %r1, %r1, %r1}, {%r1}, {%r38010, %r38011, %r38012, %r38013, %r38014, %r38015, %r38016, %r38017};
	bar.warp.sync 	-1;
	wmma.mma.sync.aligned.row.col.m32n8k16.s32.s8.s8.s32 {%r38026, %r38027, %r38028, %r38029, %r38030, %r38031, %r38032, %r38033}, {%r1, %r1, %r1, %r1}, {%r1}, {%r38018, %r38019, %r38020, %r38021, %r38022, %r38023, %r38024, %r38025};
	bar.warp.sync 	-1;
	wmma.mma.sync.aligned.row.col.m32n8k16.s32.s8.s8.s32 {%r38034, %r38035, %r38036, %r38037, %r38038, %r38039, %r38040, %r38041}, {%r1, %r1, %r1, %r1}, {%r1}, {%r38026, %r38027, %r38028, %r38029, %r38030, %r38031, %r38032, %r38033};
	bar.warp.sync 	-1;
	wmma.mma.sync.aligned.row.col.m32n8k16.s32.s8.s8.s32 {%r38042, %r38043, %r38044, %r38045, %r38046, %r38047, %r38048, %r38049}, {%r1, %r1, %r1, %r1}, {%r1}, {%r38034, %r38035, %r38036, %r38037, %r38038, %r38039, %r38040, %r38041};
	bar.warp.sync 	-1;
	wmma.mma.sync.aligned.row.col.m32n8k16.s32.s8.s8.s32 {%r38050, %r38051, %r38052, %r38053, %r38054, %r38055, %r38056, %r38057}, {%r1, %r1, %r1, %r1}, {%r1}, {%r38042, %r38043, %r38044, %r38045, %r38046, %r38047, %r38048, %r38049};
	bar.warp.sync 	-1;
	wmma.mma.sync.aligned.row.col.m32n8k16.s32.s8.s8.s32 {%r38058, %r38059, %r38060, %r38061, %r38062, %r38063, %r38064, %r38065}, {%r1, %r1, %r1, %r1}, {%r1}, {%r38050, %r38051, %r38052, %r38053, %r38054, %r38055, %r38056, %r38057};
	bar.warp.sync 	-1;
	wmma.mma.sync.aligned.row.col.m32n8k16.s32.s8.s8.s32 {%r38066, %r38067, %r38068, %r38069, %r38070, %r38071, %r38072, %r38073}, {%r1, %r1, %r1, %r1}, {%r1}, {%r38058, %r38059, %r38060, %r38061, %r38062, %r38063, %r38064, %r38065};
	bar.warp.sync 	-1;
	wmma.mma.sync.aligned.row.col.m32n8k16.s32.s8.s8.s32 {%r38074, %r38075, %r38076, %r38077, %r38078, %r38079, %r38080, %r38081}, {%r1, %r1, %r1, %r1}, {%r1}, {%r38066, %r38067, %r38068, %r38069, %r38070, %r38071, %r38072, %r38073};
	bar.warp.sync 	-1;
	wmma.mma.sync.aligned.row.col.m32n8k16.s32.s8.s8.s32 {%r38082, %r38083, %r38084, %r38085, %r38086, %r38087, %r38088, %r38089}, {%r1, %r1, %r1, %r1}, {%r1}, {%r38074, %r38075, %r38076, %r38077, %r38078, %r38079, %r38080, %r38081};
	bar.warp.sync 	-1;
	wmma.mma.sync.aligned.row.col.m32n8k16.s32.s8.s8.s32 {%r38090, %r38091, %r38092, %r38093, %r38094, %r38095, %r38096, %r38097}, {%r1, %r1, %r1, %r1}, {%r1}, {%r38082, %r38083, %r38084, %r38085, %r38086, %r38087, %r38088, %r38089};
	bar.warp.sync 	-1;
	wmma.mma.sync.aligned.row.col.m32n8k16.s32.s8.s8.s32 {%r38098, %r38099, %r38100, %r38101, %r38102, %r38103, %r38104, %r38105}, {%r1, %r1, %r1, %r1}, {%r1}, {%r38090, %r38091, %r38092, %r38093, %r38094, %r38095, %r38096, %r38097};
	bar.warp.sync 	-1;
	wmma.mma.sync.aligned.row.col.m32n8k16.s32.s8.s8.s32 {%r38106, %r38107, %r38108, %r38109, %r38110, %r38111, %r38112, %r38113}, {%r1, %r1, %r1, %r1}, {%r1}, {%r38098, %r38099, %r38100, %r38101, %r38102, %r38103, %r38104, %r38105};
	bar.warp.sync 	-1;
	wmma.mma.sync.aligned.row.col.m32n8k16.s32.s8.s8.s32 {%r38114, %r38115, %r38116, %r38117, %r38118, %r38119, %r38120, %r38121}, {%r1, %r1, %r1, %r1}, {%r1}, {%r38106, %r38107, %r38108, %r38109, %r38110, %r38111, %r38112, %r38113};
	bar.warp.sync 	-1;
	wmma.mma.sync.aligned.row.col.m32n8k16.s32.s8.s8.s32 {%r38122, %r38123, %r38124, %r38125, %r38126, %r38127, %r38128, %r38129}, {%r1, %r1, %r1, %r1}, {%r1}, {%r38114, %r38115, %r38116, %r38117, %r38118, %r38119, %r38120, %r38121};
	bar.warp.sync 	-1;
	wmma.mma.sync.aligned.row.col.m32n8k16.s32.s8.s8.s32 {%r38130, %r38131, %r38132, %r38133, %r38134, %r38135, %r38136, %r38137}, {%r1, %r1, %r1, %r1}, {%r1}, {%r38122, %r38123, %r38124, %r38125, %r38126, %r38127, %r38128, %r38129};
	bar.warp.sync 	-1;
	wmma.mma.sync.aligned.row.col.m32n8k16.s32.s8.s8.s32 {%r38138, %r38139, %r38140, %r38141, %r38142, %r38143, %r38144, %r38145}, {%r1, %r1, %r1, %r1}, {%r1}, {%r38130, %r38131, %r38132, %r38133, %r38134, %r38135, %r38136, %r38137};
	bar.warp.sync 	-1;
	wmma.mma.sync.aligned.row.col.m32n8k16.s32.s8.s8.s32 {%r38146, %r38147, %r38148, %r38149, %r38150, %r38151, %r38152, %r38153}, {%r1, %r1, %r1, %r1}, {%r1}, {%r38138, %r38139, %r38140, %r38141, %r38142, %r38143, %r38144, %r38145};
	bar.warp.sync 	-1;
	wmma.mma.sync.aligned.row.col.m32n8k16.s32.s8.s8.s32 {%r38154, %r38155, %r38156, %r38157, %r38158, %r38159, %r38160, %r38161}, {%r1, %r1, %r1, %r1}, {%r1}, {%r38146, %r38147, %r38148, %r38149, %r38150, %r38151, %r38152, %r38153};
	bar.warp.sync 	-1;
	wmma.mma.sync.aligned.row.col.m32n8k16.s32.s8.s8.s32 {%r38162, %r38163, %r38164, %r38165, %r38166, %r38167, %r38168, %r38169}, {%r1, %r1, %r1, %r1}, {%r1}, {%r38154, %r38155, %r38156, %r38157, %r38158, %r38159, %r38160, %r38161};
	bar.warp.sync 	-1;
	wmma.mma.sync.aligned.row.col.m32n8k16.s32.s8.s8.s32 {%r38170, %r38171, %r38172, %r38173, %r38174, %r38175, %r38176, %r38177}, {%r1, %r1, %r1, %r1}, {%r1}, {%r38162, %r38163, %r38164, %r38165, %r38166, %r38167, %r38168, %r38169};
	bar.warp.sync 	-1;
	wmma.mma.sync.aligned.row.col.m32n8k16.s32.s8.s8.s32 {%r38178, %r38179, %r38180, %r38181, %r38182, %r38183, %r38184, %r38185}, {%r1, %r1, %r1, %r1}, {%r1}, {%r38170, %r38171, %r38172, %r38173, %r38174, %r38175, %r38176, %r38177};
	bar.warp.sync 	-1;
	wmma.mma.sync.aligned.row.col.m32n8k16.s32.s8.s8.s32 {%r38186, %r38187, %r38188, %r38189, %r38190, %r38191, %r38192, %r38193}, {%r1, %r1, %r1, %r1}, {%r1}, {%r38178, %r38179, %r38180, %r38181, %r38182, %r38183, %r38184, %r38185};
	bar.warp.sync 	-1;
	wmma.mma.sync.aligned.row.col.m32n8k16.s32.s8.s8.s32 {%r38194, %r38195, %r38196, %r38197, %r38198, %r38199, %r38200, %r38201}, {%r1, %r1, %r1, %r1}, {%r1}, {%r38186, %r38187, %r38188, %r38189, %r38190, %r38191, %r38192, %r38193};
	bar.warp.sync 	-1;
	wmma.mma.sync.aligned.row.col.m32n8k16.s32.s8.s8.s32 {%r38202, %r38203, %r38204, %r38205, %r38206, %r38207, %r38208, %r38209}, {%r1, %r1, %r1, %r1}, {%r1}, {%r38194, %r38195, %r38196, %r38197, %r38198, %r38199, %r38200, %r38201};
	bar.warp.sync 	-1;
	wmma.mma.sync.aligned.row.col.m32n8k16.s32.s8.s8.s32 {%r38210, %r38211, %r38212, %r38213, %r38214, %r38215, %r38216, %r38217}, {%r1, %r1, %r1, %r1}, {%r1}, {%r38202, %r38203, %r38204, %r38205, %r38206, %r38207, %r38208, %r38209};
	bar.warp.sync 	-1;
	wmma.mma.sync.aligned.row.col.m32n8k16.s32.s8.s8.s32 {%r38218, %r38219, %r38220, %r38221, %r38222, %r38223, %r38224, %r38225}, {%r1, %r1, %r1, %r1}, {%r1}, {%r38210, %r38211, %r38212, %r38213, %r38214, %r38215, %r38216, %r38217};
	bar.warp.sync 	-1;
	wmma.mma.sync.aligned.row.col.m32n8k16.s32.s8.s8.s32 {%r38226, %r38227, %r38228, %r38229, %r38230, %r38231, %r38232, %r38233}, {%r1, %r1, %r1, %r1}, {%r1}, {%r38218, %r38219, %r38220, %r38221, %r38222, %r38223, %r38224, %r38225};
	bar.warp.sync 	-1;
	wmma.mma.sync.aligned.row.col.m32n8k16.s32.s8.s8.s32 {%r38234, %r38235, %r38236, %r38237, %r38238, %r38239, %r38240, %r38241}, {%r1, %r1, %r1, %r1}, {%r1}, {%r38226, %r38227, %r38228, %r38229, %r38230, %r38231, %r38232, %r38233};
	bar.warp.sync 	-1;
	wmma.mma.sync.aligned.row.col.m32n8k16.s32.s8.s8.s32 {%r38242, %r38243, %r38244, %r38245, %r38246, %r38247, %r38248, %r38249}, {%r1, %r1, %r1, %r1}, {%r1}, {%r38234, %r38235, %r38236, %r38237, %r38238, %r38239, %r38240, %r38241};
	bar.warp.sync 	-1;
	wmma.mma.sync.aligned.row.col.m32n8k16.s32.s8.s8.s32 {%r38250, %r38251, %r38252, %r38253, %r38254, %r38255, %r38256, %r38257}, {%r1, %r1, %r1, %r1}, {%r1}, {%r38242, %r38243, %r38244, %r38245, %r38246, %r38247, %r38248, %r38249};
	bar.warp.sync 	-1;
	wmma.mma.sync.aligned.row.col.m32n8k16.s32.s8.s8.s32 {%r38258, %r38259, %r38260, %r38261, %r38262, %r38263, %r38264, %r38265}, {%r1, %r1, %r1, %r1}, {%r1}, {%r38250, %r38251, %r38252, %r38253, %r38254, %r38255, %r38256, %r38257};
	bar.warp.sync 	-1;
	wmma.mma.sync.aligned.row.col.m32n8k16.s32.s8.s8.s32 {%r38266, %r38267, %r38268, %r38269, %r38270, %r38271, %r38272, %r38273}, {%r1, %r1, %r1, %r1}, {%r1}, {%r38258, %r38259, %r38260, %r38261, %r38262, %r38263, %r38264, %r38265};
	bar.warp.sync 	-1;
	wmma.mma.sync.aligned.row.col.m32n8k16.s32.s8.s8.s32 {%r38274, %r38275, %r38276, %r38277, %r38278, %r38279, %r38280, %r38281}, {%r1, %r1, %r1, %r1}, {%r1}, {%r38266, %r38267, %r38268, %r38269, %r38270, %r38271, %r38272, %r38273};
	bar.warp.sync 	-1;
	wmma.mma.sync.aligned.row.col.m32n8k16.s32.s8.s8.s32 {%r38282, %r38283, %r38284, %r38285, %r38286, %r38287, %r38288, %r38289}, {%r1, %r1, %r1, %r1}, {%r1}, {%r38274, %r38275, %r38276, %r38277, %r38278, %r38279, %r38280, %r38281};
	bar.warp.sync 	-1;
	wmma.mma.sync.aligned.row.col.m32n8k16.s32.s8.s8.s32 {%r38290, %r38291, %r38292, %r38293, %r38294, %r38295, %r38296, %r38297}, {%r1, %r1, %r1, %r1}, {%r1}, {%r38282, %r38283, %r38284, %r38285, %r38286, %r38287, %r38288, %r38289};
	bar.warp.sync 	-1;
	wmma.mma.sync.aligned.row.col.m32n8k16.s32.s8.s8.s32 {%r38298, %r38299, %r38300, %r38301, %r38302, %r38303, %r38304, %r38305}, {%r1, %r1, %r1, %r1}, {%r1}, {%r38290, %r38291, %r38292, %r38293, %r38294, %r38295, %r38296, %r38297};
	bar.warp.sync 	-1;
	wmma.mma.sync.aligned.row.col.m32n8k16.s32.s8.s8.s32 {%r38306, %r38307, %r38308, %r38309, %r38310, %r38311, %r38312, %r38313}, {%r1, %r1, %r1, %r1}, {%r1}, {%r38298, %r38299, %r38300, %r38301, %r38302, %r38303, %r38304, %r38305};
	bar.warp.sync 	-1;
	wmma.mma.sync.aligned.row.col.m32n8k16.s32.s8.s8.s32 {%r38314, %r38315, %r38316, %r38317, %r38318, %r38319, %r38320, %r38321}, {%r1, %r1, %r1, %r1}, {%r1}, {%r38306, %r38307, %r38308, %r38309, %r38310, %r38311, %r38312, %r38313};
	bar.warp.sync 	-1;
	wmma.mma.sync.aligned.row.col.m32n8k16.s32.s8.s8.s32 {%r38322, %r38323, %r38324, %r38325, %r38326, %r38327, %r38328, %r38329}, {%r1, %r1, %r1, %r1}, {%r1}, {%r38314, %r38315, %r38316, %r38317, %r38318, %r38319, %r38320, %r38321};
	bar.warp.sync 	-1;
	wmma.mma.sync.aligned.row.col.m32n8k16.s32.s8.s8.s32 {%r38330, %r38331, %r38332, %r38333, %r38334, %r38335, %r38336, %r38337}, {%r1, %r1, %r1, %r1}, {%r1}, {%r38322, %r38323, %r38324, %r38325, %r38326, %r38327, %r38328, %r38329};
	bar.warp.sync 	-1;
	wmma.mma.sync.aligned.row.col.m32n8k16.s32.s8.s8.s32 {%r38338, %r38339, %r38340, %r38341, %r38342, %r38343, %r38344, %r38345}, {%r1, %r1, %r1, %r1}, {%r1}, {%r38330, %r38331, %r38332, %r38333, %r38334, %r38335, %r38336, %r38337};
	bar.warp.sync 	-1;
	wmma.mma.sync.aligned.row.col.m32n8k16.s32.s8.s8.s32 {%r38346, %r38347, %r38348, %r38349, %r38350, %r38351, %r38352, %r38353}, {%r1, %r1, %r1, %r1}, {%r1}, {%r38338, %r38339, %r38340, %r38341, %r38342, %r38343, %r38344, %r38345};
	bar.warp.sync 	-1;
	wmma.mma.sync.aligned.row.col.m32n8k16.s32.s8.s8.s32 {%r38354, %r38355, %r38356, %r38357, %r38358, %r38359, %r38360, %r38361}, {%r1, %r1, %r1, %r1}, {%r1}, {%r38346, %r38347, %r38348, %r38349, %r38350, %r38351, %r38352, %r38353};
	bar.warp.sync 	-1;
	wmma.mma.sync.aligned.row.col.m32n8k16.s32.s8.s8.s32 {%r38362, %r38363, %r38364, %r38365, %r38366, %r38367, %r38368, %r38369}, {%r1, %r1, %r1, %r1}, {%r1}, {%r38354, %r38355, %r38356, %r38357, %r38358, %r38359, %r38360, %r38361};
	bar.warp.sync 	-1;
	wmma.mma.sync.aligned.row.col.m32n8k16.s32.s8.s8.s32 {%r38370, %r38371, %r38372, %r38373, %r38374, %r38375, %r38376, %r38377}, {%r1, %r1, %r1, %r1}, {%r1}, {%r38362, %r38363, %r38364, %r38365, %r38366, %r38367, %r38368, %r38369};
	bar.warp.sync 	-1;
	wmma.mma.sync.aligned.row.col.m32n8k16.s32.s8.s8.s32 {%r38378, %r38379, %r38380, %r38381, %r38382, %r38383, %r38384, %r38385}, {%r1, %r1, %r1, %r1}, {%r1}, {%r38370, %r38371, %r38372, %r38373, %r38374, %r38375, %r38376, %r38377};
	bar.warp.sync 	-1;
	wmma.mma.sync.aligned.row.col.m32n8k16.s32.s8.s8.s32 {%r38386, %r38387, %r38388, %r38389, %r38390, %r38391, %r38392, %r38393}, {%r1, %r1, %r1, %r1}, {%r1}, {%r38378, %r38379, %r38380, %r38381, %r38382, %r38383, %r38384, %r38385};
	bar.warp.sync 	-1;
	wmma.mma.sync.aligned.row.col.m32n8k16.s32.s8.s8.s32 {%r38394, %r38395, %r38396, %r38397, %r38398, %r38399, %r38400, %r38401}, {%r1, %r1, %r1, %r1}, {%r1}, {%r38386, %r38387, %r38388, %r38389, %r38390, %r38391, %r38392, %r38393};
	bar.warp.sync 	-1;
	wmma.mma.sync.aligned.row.col.m32n8k16.s32.s8.s8.s32 {%r38402, %r38403, %r38404, %r38405, %r38406, %r38407, %r38408, %r38409}, {%r1, %r1, %r1, %r1}, {%r1}, {%r38394, %r38395, %r38396, %r38397, %r38398, %r38399, %r38400, %r38401};
	bar.warp.sync 	-1;
	wmma.mma.sync.aligned.row.col.m32n8k16.s32.s8.s8.s32 {%r38410, %r38411, %r38412, %r38413, %r38414, %r38415, %r38416, %r38417}, {%r1, %r1, %r1, %r1}, {%r1}, {%r38402, %r38403, %r38404, %r38405, %r38406, %r38407, %r38408, %r38409};
	bar.warp.sync 	-1;
	wmma.mma.sync.aligned.row.col.m32n8k16.s32.s8.s8.s32 {%r38418, %r38419, %r38420, %r38421, %r38422, %r38423, %r38424, %r38425}, {%r1, %r1, %r1, %r1}, {%r1}, {%r38410, %r38411, %r38412, %r38413, %r38414, %r38415, %r38416, %r38417};
	bar.warp.sync 	-1;
	wmma.mma.sync.aligned.row.col.m32n8k16.s32.s8.s8.s32 {%r38426, %r38427, %r38428, %r38429, %r38430, %r38431, %r38432, %r38433}, {%r1, %r1, %r1, %r1}, {%r1}, {%r38418, %r38419, %r38420, %r38421, %r38422, %r38423, %r38424, %r38425};
	bar.warp.sync 	-1;
	wmma.mma.sync.aligned.row.col.m32n8k16.s32.s8.s8.s32 {%r38434, %r38435, %r38436, %r38437, %r38438, %r38439, %r38440, %r38441}, {%r1, %r1, %r1, %r1}, {%r1}, {%r38426, %r38427, %r38428, %r38429, %r38430, %r38431, %r38432, %r38433};
	bar.warp.sync 	-1;
	wmma.mma.sync.aligned.row.col.m32n8k16.s32.s8.s8.s32 {%r38442, %r38443, %r38444, %r38445, %r38446, %r38447, %r38448, %r38449}, {%r1, %r1, %r1, %r1}, {%r1}, {%r38434, %r38435, %r38436, %r38437, %r38438, %r38439, %r38440, %r38441};
	bar.warp.sync 	-1;
	wmma.mma.sync.aligned.row.col.m32n8k16.s32.s8.s8.s32 {%r38450, %r38451, %r38452, %r38453, %r38454, %r38455, %r38456, %r38457}, {%r1, %r1, %r1, %r1}, {%r1}, {%r38442, %r38443, %r38444, %r38445, %r38446, %r38447, %r38448, %r38449};
	bar.warp.sync 	-1;
	wmma.mma.sync.aligned.row.col.m32n8k16.s32.s8.s8.s32 {%r38458, %r38459, %r38460, %r38461, %r38462, %r38463, %r38464, %r38465}, {%r1, %r1, %r1, %r1}, {%r1}, {%r38450, %r38451, %r38452, %r38453, %r38454, %r38455, %r38456, %r38457};
	bar.warp.sync 	-1;
	wmma.mma.sync.aligned.row.col.m32n8k16.s32.s8.s8.s32 {%r38466, %r38467, %r38468, %r38469, %r38470, %r38471, %r38472, %r38473}, {%r1, %r1, %r1, %r1}, {%r1}, {%r38458, %r38459, %r38460, %r38461, %r38462, %r38463, %r38464, %r38465};
	bar.warp.sync 	-1;
	wmma.mma.sync.aligned.row.col.m32n8k16.s32.s8.s8.s32 {%r38474, %r38475, %r38476, %r38477, %r38478, %r38479, %r38480, %r38481}, {%r1, %r1, %r1, %r1}, {%r1}, {%r38466, %r38467, %r38468, %r38469, %r38470, %r38471, %r38472, %r38473};
	bar.warp.sync 	-1;
	wmma.mma.sync.aligned.row.col.m32n8k16.s32.s8.s8.s32 {%r38482, %r38483, %r38484, %r38485, %r38486, %r38487, %r38488, %r38489}, {%r1, %r1, %r1, %r1}, {%r1}, {%r38474, %r38475, %r38476, %r38477, %r38478, %r38479, %r38480, %r38481};
	bar.warp.sync 	-1;
	wmma.mma.sync.aligned.row.col.m32n8k16.s32.s8.s8.s32 {%r38490, %r38491, %r38492, %r38493, %r38494, %r38495, %r38496, %r38497}, {%r1, %r1, %r1, %r1}, {%r1}, {%r38482, %r38483, %r38484, %r38485, %r38486, %r38487, %r38488, %r38489};
	bar.warp.sync 	-1;
	wmma.mma.sync.aligned.row.col.m32n8k16.s32.s8.s8.s32 {%r38498, %r38499, %r38500, %r38501, %r38502, %r38503, %r38504, %r38505}, {%r1, %r1, %r1, %r1}, {%r1}, {%r38490, %r38491, %r38492, %r38493, %r38494, %r38495, %r38496, %r38497};
	bar.warp.sync 	-1;
	wmma.mma.sync.aligned.row.col.m32n8k16.s32.s8.s8.s32 {%r38506, %r38507, %r38508, %r38509, %r38510, %r38511, %r38512, %r38513}, {%r1, %r1, %r1, %r1}, {%r1}, {%r38498, %r38499, %r38500, %r38501, %r38502, %r38503, %r38504, %r38505};
	bar.warp.sync 	-1;
	wmma.mma.sync.aligned.row.col.m32n8k16.s32.s8.s8.s32 {%r38514, %r38515, %r38516, %r38517, %r38518, %r38519, %r38520, %r38521}, {%r1, %r1, %r1, %r1}, {%r1}, {%r38506, %r38507, %r38508, %r38509, %r38510, %r38511, %r38512, %r38513};
	bar.warp.sync 	-1;
	wmma.mma.sync.aligned.row.col.m32n8k16.s32.s8.s8.s32 {%r38522, %r38523, %r38524, %r38525, %r38526, %r38527, %r38528, %r38529}, {%r1, %r1, %r1, %r1}, {%r1}, {%r38514, %r38515, %r38516, %r38517, %r38518, %r38519, %r38520, %r38521};
	bar.warp.sync 	-1;
	wmma.mma.sync.aligned.row.col.m32n8k16.s32.s8.s8.s32 {%r38530, %r38531, %r38532, %r38533, %r38534, %r38535, %r38536, %r38537}, {%r1, %r1, %r1, %r1}, {%r1}, {%r38522, %r38523, %r38524, %r38525, %r38526, %r38527, %r38528, %r38529};
	bar.warp.sync 	-1;
	wmma.mma.sync.aligned.row.col.m32n8k16.s32.s8.s8.s32 {%r38538, %r38539, %r38540, %r38541, %r38542, %r38543, %r38544, %r38545}, {%r1, %r1, %r1, %r1}, {%r1}, {%r38530, %r38531, %r38532, %r38533, %r38534, %r38535, %r38536, %r38537};
	bar.warp.sync 	-1;
	wmma.mma.sync.aligned.row.col.m32n8k16.s32.s8.s8.s32 {%r38546, %r38547, %r38548, %r38549, %r38550, %r38551, %r38552, %r38553}, {%r1, %r1, %r1, %r1}, {%r1}, {%r38538, %r38539, %r38540, %r38541, %r38542, %r38543, %r38544, %r38545};
	bar.warp.sync 	-1;
	wmma.mma.sync.aligned.row.col.m32n8k16.s32.s8.s8.s32 {%r38554, %r38555, %r38556, %r38557, %r38558, %r38559, %r38560, %r38561}, {%r1, %r1, %r1, %r1}, {%r1}, {%r38546, %r38547, %r38548, %r38549, %r38550, %r38551, %r38552, %r38553};
	bar.warp.sync 	-1;
	wmma.mma.sync.aligned.row.col.m32n8k16.s32.s8.s8.s32 {%r38562, %r38563, %r38564, %r38565, %r38566, %r38567, %r38568, %r38569}, {%r1, %r1, %r1, %r1}, {%r1}, {%r38554, %r38555, %r38556, %r38557, %r38558, %r38559, %r38560, %r38561};
	bar.warp.sync 	-1;
	wmma.mma.sync.aligned.row.col.m32n8k16.s32.s8.s8.s32 {%r38570, %r38571, %r38572, %r38573, %r38574, %r38575, %r38576, %r38577}, {%r1, %r1, %r1, %r1}, {%r1}, {%r38562, %r38563, %r38564, %r38565, %r38566, %r38567, %r38568, %r38569};
	bar.warp.sync 	-1;
	wmma.mma.sync.aligned.row.col.m32n8k16.s32.s8.s8.s32 {%r38578, %r38579, %r38580, %r38581, %r38582, %r38583, %r38584, %r38585}, {%r1, %r1, %r1, %r1}, {%r1}, {%r38570, %r38571, %r38572, %r38573, %r38574, %r38575, %r38576, %r38577};
	bar.warp.sync 	-1;
	wmma.mma.sync.aligned.row.col.m32n8k16.s32.s8.s8.s32 {%r38586, %r38587, %r38588, %r38589, %r38590, %r38591, %r38592, %r38593}, {%r1, %r1, %r1, %r1}, {%r1}, {%r38578, %r38579, %r38580, %r38581, %r38582, %r38583, %r38584, %r38585};
	bar.warp.sync 	-1;
	wmma.mma.sync.aligned.row.col.m32n8k16.s32.s8.s8.s32 {%r38594, %r38595, %r38596, %r38597, %r38598, %r38599, %r38600, %r38601}, {%r1, %r1, %r1, %r1}, {%r1}, {%r38586, %r38587, %r38588, %r38589, %r38590, %r38591, %r38592, %r38593};
	bar.warp.sync 	-1;
	wmma.mma.sync.aligned.row.col.m32n8k16.s32.s8.s8.s32 {%r38602, %r38603, %r38604, %r38605, %r38606, %r38607, %r38608, %r38609}, {%r1, %r1, %r1, %r1}, {%r1}, {%r38594, %r38595, %r38596, %r38597, %r38598, %r38599, %r38600, %r38601};
	bar.warp.sync 	-1;
	wmma.mma.sync.aligned.row.col.m32n8k16.s32.s8.s8.s32 {%r38610, %r38611, %r38612, %r38613, %r38614, %r38615, %r38616, %r38617}, {%r1, %r1, %r1, %r1}, {%r1}, {%r38602, %r38603, %r38604, %r38605, %r38606, %r38607, %r38608, %r38609};
	bar.warp.sync 	-1;
	wmma.mma.sync.aligned.row.col.m32n8k16.s32.s8.s8.s32 {%r38618, %r38619, %r38620, %r38621, %r38622, %r38623, %r38624, %r38625}, {%r1, %r1, %r1, %r1}, {%r1}, {%r38610, %r38611, %r38612, %r38613, %r38614, %r38615, %r38616, %r38617};
	bar.warp.sync 	-1;
	wmma.mma.sync.aligned.row.col.m32n8k16.s32.s8.s8.s32 {%r38626, %r38627, %r38628, %r38629, %r38630, %r38631, %r38632, %r38633}, {%r1, %r1, %r1, %r1}, {%r1}, {%r38618, %r38619, %r38620, %r38621, %r38622, %r38623, %r38624, %r38625};
	bar.warp.sync 	-1;
	wmma.mma.sync.aligned.row.col.m32n8k16.s32.s8.s8.s32 {%r38634, %r38635, %r38636, %r38637, %r38638, %r38639, %r38640, %r38641}, {%r1, %r1, %r1, %r1}, {%r1}, {%r38626, %r38627, %r38628, %r38629, %r38630, %r38631, %r38632, %r38633};
	bar.warp.sync 	-1;
	wmma.mma.sync.aligned.row.col.m32n8k16.s32.s8.s8.s32 {%r38642, %r38643, %r38644, %r38645, %r38646, %r38647, %r38648, %r38649}, {%r1, %r1, %r1, %r1}, {%r1}, {%r38634, %r38635, %r38636, %r38637, %r38638, %r38639, %r38640, %r38641};
	bar.warp.sync 	-1;
	wmma.mma.sync.aligned.row.col.m32n8k16.s32.s8.s8.s32 {%r38650, %r38651, %r38652, %r38653, %r38654, %r38655, %r38656, %r38657}, {%r1, %r1, %r1, %r1}, {%r1}, {%r38642, %r38643, %r38644, %r38645, %r38646, %r38647, %r38648, %r38649};
	bar.warp.sync 	-1;
	wmma.mma.sync.aligned.row.col.m32n8k16.s32.s8.s8.s32 {%r38658, %r38659, %r38660, %r38661, %r38662, %r38663, %r38664, %r38665}, {%r1, %r1, %r1, %r1}, {%r1}, {%r38650, %r38651, %r38652, %r38653, %r38654, %r38655, %r38656, %r38657};
	bar.warp.sync 	-1;
	wmma.mma.sync.aligned.row.col.m32n8k16.s32.s8.s8.s32 {%r38666, %r38667, %r38668, %r38669, %r38670, %r38671, %r38672, %r38673}, {%r1, %r1, %r1, %r1}, {%r1}, {%r38658, %r38659, %r38660, %r38661, %r38662, %r38663, %r38664, %r38665};
	bar.warp.sync 	-1;
	wmma.mma.sync.aligned.row.col.m32n8k16.s32.s8.s8.s32 {%r38674, %r38675, %r38676, %r38677, %r38678, %r38679, %r38680, %r38681}, {%r1, %r1, %r1, %r1}, {%r1}, {%r38666, %r38667, %r38668, %r38669, %r38670, %r38671, %r38672, %r38673};
	bar.warp.sync 	-1;
	wmma.mma.sync.aligned.row.col.m32n8k16.s32.s8.s8.s32 {%r38682, %r38683, %r38684, %r38685, %r38686, %r38687, %r38688, %r38689}, {%r1, %r1, %r1, %r1}, {%r1}, {%r38674, %r38675, %r38676, %r38677, %r38678, %r38679, %r38680, %r38681};
	bar.warp.sync 	-1;
	wmma.mma.sync.aligned.row.col.m32n8k16.s32.s8.s8.s32 {%r38690, %r38691, %r38692, %r38693, %r38694, %r38695, %r38696, %r38697}, {%r1, %r1, %r1, %r1}, {%r1}, {%r38682, %r38683, %r38684, %r38685, %r38686, %r38687, %r38688, %r38689};
	bar.warp.sync 	-1;
	wmma.mma.sync.aligned.row.col.m32n8k16.s32.s8.s8.s32 {%r38698, %r38699, %r38700, %r38701, %r38702, %r38703, %r38704, %r38705}, {%r1, %r1, %r1, %r1}, {%r1}, {%r38690, %r38691, %r38692, %r38693, %r38694, %r38695, %r38696, %r38697};
	bar.warp.sync 	-1;
	wmma.mma.sync.aligned.row.col.m32n8k16.s32.s8.s8.s32 {%r38706, %r38707, %r38708, %r38709, %r38710, %r38711, %r38712, %r38713}, {%r1, %r1, %r1, %r1}, {%r1}, {%r38698, %r38699, %r38700, %r38701, %r38702, %r38703, %r38704, %r38705};
	bar.warp.sync 	-1;
	wmma.mma.sync.aligned.row.col.m32n8k16.s32.s8.s8.s32 {%r38714, %r38715, %r38716, %r38717, %r38718, %r38719, %r38720, %r38721}, {%r1, %r1, %r1, %r1}, {%r1}, {%r38706, %r38707, %r38708, %r38709, %r38710, %r38711, %r38712, %r38713};
	bar.warp.sync 	-1;
	wmma.mma.sync.aligned.row.col.m32n8k16.s32.s8.s8.s32 {%r38722, %r38723, %r38724, %r38725, %r38726, %r38727, %r38728, %r38729}, {%r1, %r1, %r1, %r1}, {%r1}, {%r38714, %r38715, %r38716, %r38717, %r38718, %r38719, %r38720, %r38721};
	bar.warp.sync 	-1;
	wmma.mma.sync.aligned.row.col.m32n8k16.s32.s8.s8.s32 {%r38730, %r38731, %r38732, %r38733, %r38734, %r38735, %r38736, %r38737}, {%r1, %r1, %r1, %r1}, {%r1}, {%r38722, %r38723, %r38724, %r38725, %r38726, %r38727, %r38728, %r38729};
	bar.warp.sync 	-1;
	wmma.mma.sync.aligned.row.col.m32n8k16.s32.s8.s8.s32 {%r38738, %r38739, %r38740, %r38741, %r38742, %r38743, %r38744, %r38745}, {%r1, %r1, %r1, %r1}, {%r1}, {%r38730, %r38731, %r38732, %r38733, %r38734, %r38735, %r38736, %r38737};
	bar.warp.sync 	-1;
	wmma.mma.sync.aligned.row.col.m32n8k16.s32.s8.s8.s32 {%r38746, %r38747, %r38748, %r38749, %r38750, %r38751, %r38752, %r38753}, {%r1, %r1, %r1, %r1}, {%r1}, {%r38738, %r38739, %r38740, %r38741, %r38742, %r38743, %r38744, %r38745};
	bar.warp.sync 	-1;
	wmma.mma.sync.aligned.row.col.m32n8k16.s32.s8.s8.s32 {%r38754, %r38755, %r38756, %r38757, %r38758, %r38759, %r38760, %r38761}, {%r1, %r1, %r1, %r1}, {%r1}, {%r38746, %r38747, %r38748, %r38749, %r38750, %r38751, %r38752, %r38753};
	bar.warp.sync 	-1;
	wmma.mma.sync.aligned.row.col.m32n8k16.s32.s8.s8.s32 {%r38762, %r38763, %r38764, %r38765, %r38766, %r38767, %r38768, %r38769}, {%r1, %r1, %r1, %r1}, {%r1}, {%r38754, %r38755, %r38756, %r38757, %r38758, %r38759, %r38760, %r38761};
	bar.warp.sync 	-1;
	wmma.mma.sync.aligned.row.col.m32n8k16.s32.s8.s8.s32 {%r38770, %r38771, %r38772, %r38773, %r38774, %r38775, %r38776, %r38777}, {%r1, %r1, %r1, %r1}, {%r1}, {%r38762, %r38763, %r38764, %r38765, %r38766, %r38767, %r38768, %r38769};
	bar.warp.sync 	-1;
	wmma.mma.sync.aligned.row.col.m32n8k16.s32.s8.s8.s32 {%r38778, %r38779, %r38780, %r38781, %r38782, %r38783, %r38784, %r38785}, {%r1, %r1, %r1, %r1}, {%r1}, {%r38770, %r38771, %r38772, %r38773, %r38774, %r38775, %r38776, %r38777};
	bar.warp.sync 	-1;
	wmma.mma.sync.aligned.row.col.m32n8k16.s32.s8.s8.s32 {%r38786, %r38787, %r38788, %r38789, %r38790, %r38791, %r38792, %r38793}, {%r1, %r1, %r1, %r1}, {%r1}, {%r38778, %r38779, %r38780, %r38781, %r38782, %r38783, %r38784, %r38785};
	bar.warp.sync 	-1;
	wmma.mma.sync.aligned.row.col.m32n8k16.s32.s8.s8.s32 {%r38794, %r38795, %r38796, %r38797, %r38798, %r38799, %r38800, %r38801}, {%r1, %r1, %r1, %r1}, {%r1}, {%r38786, %r38787, %r38788, %r38789, %r38790, %r38791, %r38792, %r38793};
	bar.warp.sync 	-1;
	wmma.mma.sync.aligned.row.col.m32n8k16.s32.s8.s8.s32 {%r38802, %r38803, %r38804, %r38805, %r38806, %r38807, %r38808, %r38809}, {%r1, %r1, %r1, %r1}, {%r1}, {%r38794, %r38795, %r38796, %r38797, %r38798, %r38799, %r38800, %r38801};
	bar.warp.sync 	-1;
	wmma.mma.sync.aligned.row.col.m32n8k16.s32.s8.s8.s32 {%r38810, %r38811, %r38812, %r38813, %r38814, %r38815, %r38816, %r38817}, {%r1, %r1, %r1, %r1}, {%r1}, {%r38802, %r38803, %r38804, %r38805, %r38806, %r38807, %r38808, %r38809};
	bar.warp.sync 	-1;
	wmma.mma.sync.aligned.row.col.m32n8k16.s32.s8.s8.s32 {%r38818, %r38819, %r38820, %r38821, %r38822, %r38823, %r38824, %r38825}, {%r1, %r1, %r1, %r1}, {%r1}, {%r38810, %r38811, %r38812, %r38813, %r38814, %r38815, %r38816, %r38817};
	bar.warp.sync 	-1;
	wmma.mma.sync.aligned.row.col.m32n8k16.s32.s8.s8.s32 {%r38826, %r38827, %r38828, %r38829, %r38830, %r38831, %r38832, %r38833}, {%r1, %r1, %r1, %r1}, {%r1}, {%r38818, %r38819, %r38820, %r38821, %r38822, %r38823, %r38824, %r38825};
	bar.warp.sync 	-1;
	wmma.mma.sync.aligned.row.col.m32n8k16.s32.s8.s8.s32 {%r38834, %r38835, %r38836, %r38837, %r38838, %r38839, %r38840, %r38841}, {%r1, %r1, %r1, %r1}, {%r1}, {%r38826, %r38827, %r38828, %r38829, %r38830, %r38831, %r38832, %r38833};
	bar.warp.sync 	-1;
	wmma.mma.sync.aligned.row.col.m32n8k16.s32.s8.s8.s32 {%r38842, %r38843, %r38844, %r38845, %r38846, %r38847, %r38848, %r38849}, {%r1, %r1, %r1, %r1}, {%r1}, {%r38834, %r38835, %r38836, %r38837, %r38838, %r38839, %r38840, %r38841};
	bar.warp.sync 	-1;
	wmma.mma.sync.aligned.row.col.m32n8k16.s32.s8.s8.s32 {%r38850, %r38851, %r38852, %r38853, %r38854, %r38855, %r38856, %r38857}, {%r1, %r1, %r1, %r1}, {%r1}, {%r38842, %r38843, %r38844, %r38845, %r38846, %r38847, %r38848, %r38849};
	bar.warp.sync 	-1;
	wmma.mma.sync.aligned.row.col.m32n8k16.s32.s8.s8.s32 {%r38858, %r38859, %r38860, %r38861, %r38862, %r38863, %r38864, %r38865}, {%r1, %r1, %r1, %r1}, {%r1}, {%r38850, %r38851, %r38852, %r38853, %r38854, %r38855, %r38856, %r38857};
	bar.warp.sync 	-1;
	wmma.mma.sync.aligned.row.col.m32n8k16.s32.s8.s8.s32 {%r38866, %r38867, %r38868, %r38869, %r38870, %r38871, %r38872, %r38873}, {%r1, %r1, %r1, %r1}, {%r1}, {%r38858, %r38859, %r38860, %r38861, %r38862, %r38863, %r38864, %r38865};
	bar.warp.sync 	-1;
	wmma.mma.sync.aligned.row.col.m32n8k16.s32.s8.s8.s32 {%r38874, %r38875, %r38876, %r38877, %r38878, %r38879, %r38880, %r38881}, {%r1, %r1, %r1, %r1}, {%r1}, {%r38866, %r38867, %r38868, %r38869, %r38870, %r38871, %r38872, %r38873};
	bar.warp.sync 	-1;
	wmma.mma.sync.aligned.row.col.m32n8k16.s32.s8.s8.s32 {%r38882, %r38883, %r38884, %r38885, %r38886, %r38887, %r38888, %r38889}, {%r1, %r1, %r1, %r1}, {%r1}, {%r38874, %r38875, %r38876, %r38877, %r38878, %r38879, %r38880, %r38881};
	bar.warp.sync 	-1;
	wmma.mma.sync.aligned.row.col.m32n8k16.s32.s8.s8.s32 {%r38890, %r38891, %r38892, %r38893, %r38894, %r38895, %r38896, %r38897}, {%r1, %r1, %r1, %r1}, {%r1}, {%r38882, %r38883, %r38884, %r38885, %r38886, %r38887, %r38888, %r38889};
	bar.warp.sync 	-1;
	wmma.mma.sync.aligned.row.col.m32n8k16.s32.s8.s8.s32 {%r38898, %r38899, %r38900, %r38901, %r38902, %r38903, %r38904, %r38905}, {%r1, %r1, %r1, %r1}, {%r1}, {%r38890, %r38891, %r38892, %r38893, %r38894, %r38895, %r38896, %r38897};
	bar.warp.sync 	-1;
	wmma.mma.sync.aligned.row.col.m32n8k16.s32.s8.s8.s32 {%r38906, %r38907, %r38908, %r38909, %r38910, %r38911, %r38912, %r38913}, {%r1, %r1, %r1, %r1}, {%r1}, {%r38898, %r38899, %r38900, %r38901, %r38902, %r38903, %r38904, %r38905};
	bar.warp.sync 	-1;
	wmma.mma.sync.aligned.row.col.m32n8k16.s32.s8.s8.s32 {%r38914, %r38915, %r38916, %r38917, %r38918, %r38919, %r38920, %r38921}, {%r1, %r1, %r1, %r1}, {%r1}, {%r38906, %r38907, %r38908, %r38909, %r38910, %r38911, %r38912, %r38913};
	bar.warp.sync 	-1;
	wmma.mma.sync.aligned.row.col.m32n8k16.s32.s8.s8.s32 {%r38922, %r38923, %r38924, %r38925, %r38926, %r38927, %r38928, %r38929}, {%r1, %r1, %r1, %r1}, {%r1}, {%r38914, %r38915, %r38916, %r38917, %r38918, %r38919, %r38920, %r38921};
	bar.warp.sync 	-1;
	wmma.mma.sync.aligned.row.col.m32n8k16.s32.s8.s8.s32 {%r38930, %r38931, %r38932, %r38933, %r38934, %r38935, %r38936, %r38937}, {%r1, %r1, %r1, %r1}, {%r1}, {%r38922, %r38923, %r38924, %r38925, %r38926, %r38927, %r38928, %r38929};
	bar.warp.sync 	-1;
	wmma.mma.sync.aligned.row.col.m32n8k16.s32.s8.s8.s32 {%r38938, %r38939, %r38940, %r38941, %r38942, %r38943, %r38944, %r38945}, {%r1, %r1, %r1, %r1}, {%r1}, {%r38930, %r38931, %r38932, %r38933, %r38934, %r38935, %r38936, %r38937};
	bar.warp.sync 	-1;
	wmma.mma.sync.aligned.row.col.m32n8k16.s32.s8.s8.s32 {%r38946, %r38947, %r38948, %r38949, %r38950, %r38951, %r38952, %r38953}, {%r1, %r1, %r1, %r1}, {%r1}, {%r38938, %r38939, %r38940, %r38941, %r38942, %r38943, %r38944, %r38945};
	bar.warp.sync 	-1;
	wmma.mma.sync.aligned.row.col.m32n8k16.s32.s8.s8.s32 {%r38954, %r38955, %r38956, %r38957, %r38958, %r38959, %r38960, %r38961}, {%r1, %r1, %r1, %r1}, {%r1}, {%r38946, %r38947, %r38948, %r38949, %r38950, %r38951, %r38952, %r38953};
	bar.warp.sync 	-1;
	wmma.mma.sync.aligned.row.col.m32n8k16.s32.s8.s8.s32 {%r38962, %r38963, %r38964, %r38965, %r38966, %r38967, %r38968, %r38969}, {%r1, %r1, %r1, %r1}, {%r1}, {%r38954, %r38955, %r38956, %r38957, %r38958, %r38959, %r38960, %r38961};
	bar.warp.sync 	-1;
	wmma.mma.sync.aligned.row.col.m32n8k16.s32.s8.s8.s32 {%r38970, %r38971, %r38972, %r38973, %r38974, %r38975, %r38976, %r38977}, {%r1, %r1, %r1, %r1}, {%r1}, {%r38962, %r38963, %r38964, %r38965, %r38966, %r38967, %r38968, %r38969};
	bar.warp.sync 	-1;
	wmma.mma.sync.aligned.row.col.m32n8k16.s32.s8.s8.s32 {%r38978, %r38979, %r38980, %r38981, %r38982, %r38983, %r38984, %r38985}, {%r1, %r1, %r1, %r1}, {%r1}, {%r38970, %r38971, %r38972, %r38973, %r38974, %r38975, %r38976, %r38977};
	bar.warp.sync 	-1;
	wmma.mma.sync.aligned.row.col.m32n8k16.s32.s8.s8.s32 {%r38986, %r38987, %r38988, %r38989, %r38990, %r38991, %r38992, %r38993}, {%r1, %r1, %r1, %r1}, {%r1}, {%r38978, %r38979, %r38980, %r38981, %r38982, %r38983, %r38984, %r38985};
	bar.warp.sync 	-1;
	wmma.mma.sync.aligned.row.col.m32n8k16.s32.s8.s8.s32 {%r38994, %r38995, %r38996, %r38997, %r38998, %r38999, %r39000, %r39001}, {%r1, %r1, %r1, %r1}, {%r1}, {%r38986, %r38987, %r38988, %r38989, %r38990, %r38991, %r38992, %r38993};
	bar.warp.sync 	-1;
	wmma.mma.sync.aligned.row.col.m32n8k16.s32.s8.s8.s32 {%r39002, %r39003, %r39004, %r39005, %r39006, %r39007, %r39008, %r39009}, {%r1, %r1, %r1, %r1}, {%r1}, {%r38994, %r38995, %r38996, %r38997, %r38998, %r38999, %r39000, %r39001};
	bar.warp.sync 	-1;
	wmma.mma.sync.aligned.row.col.m32n8k16.s32.s8.s8.s32 {%r39010, %r39011, %r39012, %r39013, %r39014, %r39015, %r39016, %r39017}, {%r1, %r1, %r1, %r1}, {%r1}, {%r39002, %r39003, %r39004, %r39005, %r39006, %r39007, %r39008, %r39009};
	bar.warp.sync 	-1;
	wmma.mma.sync.aligned.row.col.m32n8k16.s32.s8.s8.s32 {%r39018, %r39019, %r39020, %r39021, %r39022, %r39023, %r39024, %r39025}, {%r1, %r1, %r1, %r1}, {%r1}, {%r39010, %r39011, %r39012, %r39013, %r39014, %r39015, %r39016, %r39017};
	bar.warp.sync 	-1;
	wmma.mma.sync.aligned.row.col.m32n8k16.s32.s8.s8.s32 {%r39026, %r39027, %r39028, %r39029, %r39030, %r39031, %r39032, %r39033}, {%r1, %r1, %r1, %r1}, {%r1}, {%r39018, %r39019, %r39020, %r39021, %r39022, %r39023, %r39024, %r39025};
	bar.warp.sync 	-1;
	wmma.mma.sync.aligned.row.col.m32n8k16.s32.s8.s8.s32 {%r39034, %r39035, %r39036, %r39037, %r39038, %r39039, %r39040, %r39041}, {%r1, %r1, %r1, %r1}, {%r1}, {%r39026, %r39027, %r39028, %r39029, %r39030, %r39031, %r39032, %r39033};
	bar.warp.sync 	-1;
	wmma.mma.sync.aligned.row.col.m32n8k16.s32.s8.s8.s32 {%r39042, %r39043, %r39044, %r39045, %r39046, %r39047, %r39048, %r39049}, {%r1, %r1, %r1, %r1}, {%r1}, {%r39034, %r39035, %r39036, %r39037, %r39038, %r39039, %r39040, %r39041};
	bar.warp.sync 	-1;
	wmma.mma.sync.aligned.row.col.m32n8k16.s32.s8.s8.s32 {%r39050, %r39051, %r39052, %r39053, %r39054, %r39055, %r39056, %r39057}, {%r1, %r1, %r1, %r1}, {%r1}, {%r39042, %r39043, %r39044, %r39045, %r39046, %r39047, %r39048, %r39049};
	bar.warp.sync 	-1;
	wmma.mma.sync.aligned.row.col.m32n8k16.s32.s8.s8.s32 {%r39058, %r39059, %r39060, %r39061, %r39062, %r39063, %r39064, %r39065}, {%r1, %r1, %r1, %r1}, {%r1}, {%r39050, %r39051, %r39052, %r39053, %r39054, %r39055, %r39056, %r39057};
	bar.warp.sync 	-1;
	wmma.mma.sync.aligned.row.col.m32n8k16.s32.s8.s8.s32 {%r39066, %r39067, %r39068, %r39069, %r39070, %r39071, %r39072, %r39073}, {%r1, %r1, %r1, %r1}, {%r1}, {%r39058, %r39059, %r39060, %r39061, %r39062, %r39063, %r39064, %r39065};
	bar.warp.sync 	-1;
	wmma.mma.sync.aligned.row.col.m32n8k16.s32.s8.s8.s32 {%r39074, %r39075, %r39076, %r39077, %r39078, %r39079, %r39080, %r39081}, {%r1, %r1, %r1, %r1}, {%r1}, {%r39066, %r39067, %r39068, %r39069, %r39070, %r39071, %r39072, %r39073};
	bar.warp.sync 	-1;
	wmma.mma.sync.aligned.row.col.m32n8k16.s32.s8.s8.s32 {%r39082, %r39083, %r39084, %r39085, %r39086, %r39087, %r39088, %r39089}, {%r1, %r1, %r1, %r1}, {%r1}, {%r39074, %r39075, %r39076, %r39077, %r39078, %r39079, %r39080, %r39081};
	bar.warp.sync 	-1;
	wmma.mma.sync.aligned.row.col.m32n8k16.s32.s8.s8.s32 {%r39090, %r39091, %r39092, %r39093, %r39094, %r39095, %r39096, %r39097}, {%r1, %r1, %r1, %r1}, {%r1}, {%r39082, %r39083, %r39084, %r39085, %r39086, %r39087, %r39088, %r39089};
	bar.warp.sync 	-1;
	wmma.mma.sync.aligned.row.col.m32n8k16.s32.s8.s8.s32 {%r39098, %r39099, %r39100, %r39101, %r39102, %r39103, %r39104, %r39105}, {%r1, %r1, %r1, %r1}, {%r1}, {%r39090, %r39091, %r39092, %r39093, %r39094, %r39095, %r39096, %r39097};
	bar.warp.sync 	-1;
	wmma.mma.sync.aligned.row.col.m32n8k16.s32.s8.s8.s32 {%r39106, %r39107, %r39108, %r39109, %r39110, %r39111, %r39112, %r39113}, {%r1, %r1, %r1, %r1}, {%r1}, {%r39098, %r39099, %r39100, %r39101, %r39102, %r39103, %r39104, %r39105};
	bar.warp.sync 	-1;
	wmma.mma.sync.aligned.row.col.m32n8k16.s32.s8.s8.s32 {%r39114, %r39115, %r39116, %r39117, %r39118, %r39119, %r39120, %r39121}, {%r1, %r1, %r1, %r1}, {%r1}, {%r39106, %r39107, %r39108, %r39109, %r39110, %r39111, %r39112, %r39113};
	bar.warp.sync 	-1;
	wmma.mma.sync.aligned.row.col.m32n8k16.s32.s8.s8.s32 {%r39122, %r39123, %r39124, %r39125, %r39126, %r39127, %r39128, %r39129}, {%r1, %r1, %r1, %r1}, {%r1}, {%r39114, %r39115, %r39116, %r39117, %r39118, %r39119, %r39120, %r39121};
	bar.warp.sync 	-1;
	wmma.mma.sync.aligned.row.col.m32n8k16.s32.s8.s8.s32 {%r39130, %r39131, %r39132, %r39133, %r39134, %r39135, %r39136, %r39137}, {%r1, %r1, %r1, %r1}, {%r1}, {%r39122, %r39123, %r39124, %r39125, %r39126, %r39127, %r39128, %r39129};
	bar.warp.sync 	-1;
	wmma.mma.sync.aligned.row.col.m32n8k16.s32.s8.s8.s32 {%r39138, %r39139, %r39140, %r39141, %r39142, %r39143, %r39144, %r39145}, {%r1, %r1, %r1, %r1}, {%r1}, {%r39130, %r39131, %r39132, %r39133, %r39134, %r39135, %r39136, %r39137};
	bar.warp.sync 	-1;
	wmma.mma.sync.aligned.row.col.m32n8k16.s32.s8.s8.s32 {%r39146, %r39147, %r39148, %r39149, %r39150, %r39151, %r39152, %r39153}, {%r1, %r1, %r1, %r1}, {%r1}, {%r39138, %r39139, %r39140, %r39141, %r39142, %r39143, %r39144, %r39145};
	bar.warp.sync 	-1;
	wmma.mma.sync.aligned.row.col.m32n8k16.s32.s8.s8.s32 {%r39154, %r39155, %r39156, %r39157, %r39158, %r39159, %r39160, %r39161}, {%r1, %r1, %r1, %r1}, {%r1}, {%r39146, %r39147, %r39148, %r39149, %r39150, %r39151, %r39152, %r39153};
	bar.warp.sync 	-1;
	wmma.mma.sync.aligned.row.col.m32n8k16.s32.s8.s8.s32 {%r39162, %r39163, %r39164, %r39165, %r39166, %r39167, %r39168, %r39169}, {%r1, %r1, %r1, %r1}, {%r1}, {%r39154, %r39155, %r39156, %r39157, %r39158, %r39159, %r39160, %r39161};
	bar.warp.sync 	-1;
	wmma.mma.sync.aligned.row.col.m32n8k16.s32.s8.s8.s32 {%r39170, %r39171, %r39172, %r39173, %r39174, %r39175, %r39176, %r39177}, {%r1, %r1, %r1, %r1}, {%r1}, {%r39162, %r39163, %r39164, %r39165, %r39166, %r39167, %r39168, %r39169};
	bar.warp.sync 	-1;
	wmma.mma.sync.aligned.row.col.m32n8k16.s32.s8.s8.s32 {%r39178, %r39179, %r39180, %r39181, %r39182, %r39183, %r39184, %r39185}, {%r1, %r1, %r1, %r1}, {%r1}, {%r39170, %r39171, %r39172, %r39173, %r39174, %r39175, %r39176, %r39177};
	bar.warp.sync 	-1;
	wmma.mma.sync.aligned.row.col.m32n8k16.s32.s8.s8.s32 {%r39186, %r39187, %r39188, %r39189, %r39190, %r39191, %r39192, %r39193}, {%r1, %r1, %r1, %r1}, {%r1}, {%r39178, %r39179, %r39180, %r39181, %r39182, %r39183, %r39184, %r39185};
	bar.warp.sync 	-1;
	wmma.mma.sync.aligned.row.col.m32n8k16.s32.s8.s8.s32 {%r39194, %r39195, %r39196, %r39197, %r39198, %r39199, %r39200, %r39201}, {%r1, %r1, %r1, %r1}, {%r1}, {%r39186, %r39187, %r39188, %r39189, %r39190, %r39191, %r39192, %r39193};
	bar.warp.sync 	-1;
	wmma.mma.sync.aligned.row.col.m32n8k16.s32.s8.s8.s32 {%r39202, %r39203, %r39204, %r39205, %r39206, %r39207, %r39208, %r39209}, {%r1, %r1, %r1, %r1}, {%r1}, {%r39194, %r39195, %r39196, %r39197, %r39198, %r39199, %r39200, %r39201};
	bar.warp.sync 	-1;
	wmma.mma.sync.aligned.row.col.m32n8k16.s32.s8.s8.s32 {%r39210, %r39211, %r39212, %r39213, %r39214, %r39215, %r39216, %r39217}, {%r1, %r1, %r1, %r1}, {%r1}, {%r39202, %r39203, %r39204, %r39205, %r39206, %r39207, %r39208, %r39209};
	bar.warp.sync 	-1;
	wmma.mma.sync.aligned.row.col.m32n8k16.s32.s8.s8.s32 {%r39218, %r39219, %r39220, %r39221, %r39222, %r39223, %r39224, %r39225}, {%r1, %r1, %r1, %r1}, {%r1}, {%r39210, %r39211, %r39212, %r39213, %r39214, %r39215, %r39216, %r39217};
	bar.warp.sync 	-1;
	wmma.mma.sync.aligned.row.col.m32n8k16.s32.s8.s8.s32 {%r39226, %r39227, %r39228, %r39229, %r39230, %r39231, %r39232, %r39233}, {%r1, %r1, %r1, %r1}, {%r1}, {%r39218, %r39219, %r39220, %r39221, %r39222, %r39223, %r39224, %r39225};
	bar.warp.sync 	-1;
	wmma.mma.sync.aligned.row.col.m32n8k16.s32.s8.s8.s32 {%r39234, %r39235, %r39236, %r39237, %r39238, %r39239, %r39240, %r39241}, {%r1, %r1, %r1, %r1}, {%r1}, {%r39226, %r39227, %r39228, %r39229, %r39230, %r39231, %r39232, %r39233};
	bar.warp.sync 	-1;
	wmma.mma.sync.aligned.row.col.m32n8k16.s32.s8.s8.s32 {%r39242, %r39243, %r39244, %r39245, %r39246, %r39247, %r39248, %r39249}, {%r1, %r1, %r1, %r1}, {%r1}, {%r39234, %r39235, %r39236, %r39237, %r39238, %r39239, %r39240, %r39241};
	bar.warp.sync 	-1;
	wmma.mma.sync.aligned.row.col.m32n8k16.s32.s8.s8.s32 {%r39250, %r39251, %r39252, %r39253, %r39254, %r39255, %r39256, %r39257}, {%r1, %r1, %r1, %r1}, {%r1}, {%r39242, %r39243, %r39244, %r39245, %r39246, %r39247, %r39248, %r39249};
	bar.warp.sync 	-1;
	wmma.mma.sync.aligned.row.col.m32n8k16.s32.s8.s8.s32 {%r39258, %r39259, %r39260, %r39261, %r39262, %r39263, %r39264, %r39265}, {%r1, %r1, %r1, %r1}, {%r1}, {%r39250, %r39251, %r39252, %r39253, %r39254, %r39255, %r39256, %r39257};
	bar.warp.sync 	-1;
	wmma.mma.sync.aligned.row.col.m32n8k16.s32.s8.s8.s32 {%r39266, %r39267, %r39268, %r39269, %r39270, %r39271, %r39272, %r39273}, {%r1, %r1, %r1, %r1}, {%r1}, {%r39258, %r39259, %r39260, %r39261, %r39262, %r39263, %r39264, %r39265};
	bar.warp.sync 	-1;
	wmma.mma.sync.aligned.row.col.m32n8k16.s32.s8.s8.s32 {%r39274, %r39275, %r39276, %r39277, %r39278, %r39279, %r39280, %r39281}, {%r1, %r1, %r1, %r1}, {%r1}, {%r39266, %r39267, %r39268, %r39269, %r39270, %r39271, %r39272, %r39273};
	bar.warp.sync 	-1;
	wmma.mma.sync.aligned.row.col.m32n8k16.s32.s8.s8.s32 {%r39282, %r39283, %r39284, %r39285, %r39286, %r39287, %r39288, %r39289}, {%r1, %r1, %r1, %r1}, {%r1}, {%r39274, %r39275, %r39276, %r39277, %r39278, %r39279, %r39280, %r39281};
	bar.warp.sync 	-1;
	wmma.mma.sync.aligned.row.col.m32n8k16.s32.s8.s8.s32 {%r39290, %r39291, %r39292, %r39293, %r39294, %r39295, %r39296, %r39297}, {%r1, %r1, %r1, %r1}, {%r1}, {%r39282, %r39283, %r39284, %r39285, %r39286, %r39287, %r39288, %r39289};
	bar.warp.sync 	-1;
	wmma.mma.sync.aligned.row.col.m32n8k16.s32.s8.s8.s32 {%r39298, %r39299, %r39300, %r39301, %r39302, %r39303, %r39304, %r39305}, {%r1, %r1, %r1, %r1}, {%r1}, {%r39290, %r39291, %r39292, %r39293, %r39294, %r39295, %r39296, %r39297};
	bar.warp.sync 	-1;
	wmma.mma.sync.aligned.row.col.m32n8k16.s32.s8.s8.s32 {%r39306, %r39307, %r39308, %r39309, %r39310, %r39311, %r39312, %r39313}, {%r1, %r1, %r1, %r1}, {%r1}, {%r39298, %r39299, %r39300, %r39301, %r39302, %r39303, %r39304, %r39305};
	bar.warp.sync 	-1;
	wmma.mma.sync.aligned.row.col.m32n8k16.s32.s8.s8.s32 {%r39314, %r39315, %r39316, %r39317, %r39318, %r39319, %r39320, %r39321}, {%r1, %r1, %r1, %r1}, {%r1}, {%r39306, %r39307, %r39308, %r39309, %r39310, %r39311, %r39312, %r39313};
	bar.warp.sync 	-1;
	wmma.mma.sync.aligned.row.col.m32n8k16.s32.s8.s8.s32 {%r39322, %r39323, %r39324, %r39325, %r39326, %r39327, %r39328, %r39329}, {%r1, %r1, %r1, %r1}, {%r1}, {%r39314, %r39315, %r39316, %r39317, %r39318, %r39319, %r39320, %r39321};
	bar.warp.sync 	-1;
	wmma.mma.sync.aligned.row.col.m32n8k16.s32.s8.s8.s32 {%r39330, %r39331, %r39332, %r39333, %r39334, %r39335, %r39336, %r39337}, {%r1, %r1, %r1, %r1}, {%r1}, {%r39322, %r39323, %r39324, %r39325, %r39326, %r39327, %r39328, %r39329};
	bar.warp.sync 	-1;
	wmma.mma.sync.aligned.row.col.m32n8k16.s32.s8.s8.s32 {%r39338, %r39339, %r39340, %r39341, %r39342, %r39343, %r39344, %r39345}, {%r1, %r1, %r1, %r1}, {%r1}, {%r39330, %r39331, %r39332, %r39333, %r39334, %r39335, %r39336, %r39337};
	bar.warp.sync 	-1;
	wmma.mma.sync.aligned.row.col.m32n8k16.s32.s8.s8.s32 {%r39346, %r39347, %r39348, %r39349, %r39350, %r39351, %r39352, %r39353}, {%r1, %r1, %r1, %r1}, {%r1}, {%r39338, %r39339, %r39340, %r39341, %r39342, %r39343, %r39344, %r39345};
	bar.warp.sync 	-1;
	wmma.mma.sync.aligned.row.col.m32n8k16.s32.s8.s8.s32 {%r39354, %r39355, %r39356, %r39357, %r39358, %r39359, %r39360, %r39361}, {%r1, %r1, %r1, %r1}, {%r1}, {%r39346, %r39347, %r39348, %r39349, %r39350, %r39351, %r39352, %r39353};
	bar.warp.sync 	-1;
	wmma.mma.sync.aligned.row.col.m32n8k16.s32.s8.s8.s32 {%r39362, %r39363, %r39364, %r39365, %r39366, %r39367, %r39368, %r39369}, {%r1, %r1, %r1, %r1}, {%r1}, {%r39354, %r39355, %r39356, %r39357, %r39358, %r39359, %r39360, %r39361};
	bar.warp.sync 	-1;
	wmma.mma.sync.aligned.row.col.m32n8k16.s32.s8.s8.s32 {%r39370, %r39371, %r39372, %r39373, %r39374, %r39375, %r39376, %r39377}, {%r1, %r1, %r1, %r1}, {%r1}, {%r39362, %r39363, %r39364, %r39365, %r39366, %r39367, %r39368, %r39369};
	bar.warp.sync 	-1;
	wmma.mma.sync.aligned.row.col.m32n8k16.s32.s8.s8.s32 {%r39378, %r39379, %r39380, %r39381, %r39382, %r39383, %r39384, %r39385}, {%r1, %r1, %r1, %r1}, {%r1}, {%r39370, %r39371, %r39372, %r39373, %r39374, %r39375, %r39376, %r39377};
	bar.warp.sync 	-1;
	wmma.mma.sync.aligned.row.col.m32n8k16.s32.s8.s8.s32 {%r39386, %r39387, %r39388, %r39389, %r39390, %r39391, %r39392, %r39393}, {%r1, %r1, %r1, %r1}, {%r1}, {%r39378, %r39379, %r39380, %r39381, %r39382, %r39383, %r39384, %r39385};
	bar.warp.sync 	-1;
	wmma.mma.sync.aligned.row.col.m32n8k16.s32.s8.s8.s32 {%r39394, %r39395, %r39396, %r39397, %r39398, %r39399, %r39400, %r39401}, {%r1, %r1, %r1, %r1}, {%r1}, {%r39386, %r39387, %r39388, %r39389, %r39390, %r39391, %r39392, %r39393};
	bar.warp.sync 	-1;
	wmma.mma.sync.aligned.row.col.m32n8k16.s32.s8.s8.s32 {%r39402, %r39403, %r39404, %r39405, %r39406, %r39407, %r39408, %r39409}, {%r1, %r1, %r1, %r1}, {%r1}, {%r39394, %r39395, %r39396, %r39397, %r39398, %r39399, %r39400, %r39401};
	bar.warp.sync 	-1;
	wmma.mma.sync.aligned.row.col.m32n8k16.s32.s8.s8.s32 {%r39410, %r39411, %r39412, %r39413, %r39414, %r39415, %r39416, %r39417}, {%r1, %r1, %r1, %r1}, {%r1}, {%r39402, %r39403, %r39404, %r39405, %r39406, %r39407, %r39408, %r39409};
	bar.warp.sync 	-1;
	wmma.mma.sync.aligned.row.col.m32n8k16.s32.s8.s8.s32 {%r39418, %r39419, %r39420, %r39421, %r39422, %r39423, %r39424, %r39425}, {%r1, %r1, %r1, %r1}, {%r1}, {%r39410, %r39411, %r39412, %r39413, %r39414, %r39415, %r39416, %r39417};
	bar.warp.sync 	-1;
	wmma.mma.sync.aligned.row.col.m32n8k16.s32.s8.s8.s32 {%r39426, %r39427, %r39428, %r39429, %r39430, %r39431, %r39432, %r39433}, {%r1, %r1, %r1, %r1}, {%r1}, {%r39418, %r39419, %r39420, %r39421, %r39422, %r39423, %r39424, %r39425};
	bar.warp.sync 	-1;
	wmma.mma.sync.aligned.row.col.m32n8k16.s32.s8.s8.s32 {%r39434, %r39435, %r39436, %r39437, %r39438, %r39439, %r39440, %r39441}, {%r1, %r1, %r1, %r1}, {%r1}, {%r39426, %r39427, %r39428, %r39429, %r39430, %r39431, %r39432, %r39433};
	bar.warp.sync 	-1;
	wmma.mma.sync.aligned.row.col.m32n8k16.s32.s8.s8.s32 {%r39442, %r39443, %r39444, %r39445, %r39446, %r39447, %r39448, %r39449}, {%r1, %r1, %r1, %r1}, {%r1}, {%r39434, %r39435, %r39436, %r39437, %r39438, %r39439, %r39440, %r39441};
	bar.warp.sync 	-1;
	wmma.mma.sync.aligned.row.col.m32n8k16.s32.s8.s8.s32 {%r39450, %r39451, %r39452, %r39453, %r39454, %r39455, %r39456, %r39457}, {%r1, %r1, %r1, %r1}, {%r1}, {%r39442, %r39443, %r39444, %r39445, %r39446, %r39447, %r39448, %r39449};
	bar.warp.sync 	-1;
	wmma.mma.sync.aligned.row.col.m32n8k16.s32.s8.s8.s32 {%r39458, %r39459, %r39460, %r39461, %r39462, %r39463, %r39464, %r39465}, {%r1, %r1, %r1, %r1}, {%r1}, {%r39450, %r39451, %r39452, %r39453, %r39454, %r39455, %r39456, %r39457};
	bar.warp.sync 	-1;
	wmma.mma.sync.aligned.row.col.m32n8k16.s32.s8.s8.s32 {%r39466, %r39467, %r39468, %r39469, %r39470, %r39471, %r39472, %r39473}, {%r1, %r1, %r1, %r1}, {%r1}, {%r39458, %r39459, %r39460, %r39461, %r39462, %r39463, %r39464, %r39465};
	bar.warp.sync 	-1;
	wmma.mma.sync.aligned.row.col.m32n8k16.s32.s8.s8.s32 {%r39474, %r39475, %r39476, %r39477, %r39478, %r39479, %r39480, %r39481}, {%r1, %r1, %r1, %r1}, {%r1}, {%r39466, %r39467, %r39468, %r39469, %r39470, %r39471, %r39472, %r39473};
	bar.warp.sync 	-1;
	wmma.mma.sync.aligned.row.col.m32n8k16.s32.s8.s8.s32 {%r39482, %r39483, %r39484, %r39485, %r39486, %r39487, %r39488, %r39489}, {%r1, %r1, %r1, %r1}, {%r1}, {%r39474, %r39475, %r39476, %r39477, %r39478, %r39479, %r39480, %r39481};
	bar.warp.sync 	-1;
	wmma.mma.sync.aligned.row.col.m32n8k16.s32.s8.s8.s32 {%r39490, %r39491, %r39492, %r39493, %r39494, %r39495, %r39496, %r39497}, {%r1, %r1, %r1, %r1}, {%r1}, {%r39482, %r39483, %r39484, %r39485, %r39486, %r39487, %r39488, %r39489};
	bar.warp.sync 	-1;
	wmma.mma.sync.aligned.row.col.m32n8k16.s32.s8.s8.s32 {%r39498, %r39499, %r39500, %r39501, %r39502, %r39503, %r39504, %r39505}, {%r1, %r1, %r1, %r1}, {%r1}, {%r39490, %r39491, %r39492, %r39493, %r39494, %r39495, %r39496, %r39497};
	bar.warp.sync 	-1;
	wmma.mma.sync.aligned.row.col.m32n8k16.s32.s8.s8.s32 {%r39506, %r39507, %r39508, %r39509, %r39510, %r39511, %r39512, %r39513}, {%r1, %r1, %r1, %r1}, {%r1}, {%r39498, %r39499, %r39500, %r39501, %r39502, %r39503, %r39504, %r39505};
	bar.warp.sync 	-1;
	wmma.mma.sync.aligned.row.col.m32n8k16.s32.s8.s8.s32 {%r39514, %r39515, %r39516, %r39517, %r39518, %r39519, %r39520, %r39521}, {%r1, %r1, %r1, %r1}, {%r1}, {%r39506, %r39507, %r39508, %r39509, %r39510, %r39511, %r39512, %r39513};
	bar.warp.sync 	-1;
	wmma.mma.sync.aligned.row.col.m32n8k16.s32.s8.s8.s32 {%r39522, %r39523, %r39524, %r39525, %r39526, %r39527, %r39528, %r39529}, {%r1, %r1, %r1, %r1}, {%r1}, {%r39514, %r39515, %r39516, %r39517, %r39518, %r39519, %r39520, %r39521};
	bar.warp.sync 	-1;
	wmma.mma.sync.aligned.row.col.m32n8k16.s32.s8.s8.s32 {%r39530, %r39531, %r39532, %r39533, %r39534, %r39535, %r39536, %r39537}, {%r1, %r1, %r1, %r1}, {%r1}, {%r39522, %r39523, %r39524, %r39525, %r39526, %r39527, %r39528, %r39529};
	bar.warp.sync 	-1;
	wmma.mma.sync.aligned.row.col.m32n8k16.s32.s8.s8.s32 {%r39538, %r39539, %r39540, %r39541, %r39542, %r39543, %r39544, %r39545}, {%r1, %r1, %r1, %r1}, {%r1}, {%r39530, %r39531, %r39532, %r39533, %r39534, %r39535, %r39536, %r39537};
	bar.warp.sync 	-1;
	wmma.mma.sync.aligned.row.col.m32n8k16.s32.s8.s8.s32 {%r39546, %r39547, %r39548, %r39549, %r39550, %r39551, %r39552, %r39553}, {%r1, %r1, %r1, %r1}, {%r1}, {%r39538, %r39539, %r39540, %r39541, %r39542, %r39543, %r39544, %r39545};
	bar.warp.sync 	-1;
	wmma.mma.sync.aligned.row.col.m32n8k16.s32.s8.s8.s32 {%r39554, %r39555, %r39556, %r39557, %r39558, %r39559, %r39560, %r39561}, {%r1, %r1, %r1, %r1}, {%r1}, {%r39546, %r39547, %r39548, %r39549, %r39550, %r39551, %r39552, %r39553};
	bar.warp.sync 	-1;
	wmma.mma.sync.aligned.row.col.m32n8k16.s32.s8.s8.s32 {%r39562, %r39563, %r39564, %r39565, %r39566, %r39567, %r39568, %r39569}, {%r1, %r1, %r1, %r1}, {%r1}, {%r39554, %r39555, %r39556, %r39557, %r39558, %r39559, %r39560, %r39561};
	bar.warp.sync 	-1;
	wmma.mma.sync.aligned.row.col.m32n8k16.s32.s8.s8.s32 {%r39570, %r39571, %r39572, %r39573, %r39574, %r39575, %r39576, %r39577}, {%r1, %r1, %r1, %r1}, {%r1}, {%r39562, %r39563, %r39564, %r39565, %r39566, %r39567, %r39568, %r39569};
	bar.warp.sync 	-1;
	wmma.mma.sync.aligned.row.col.m32n8k16.s32.s8.s8.s32 {%r39578, %r39579, %r39580, %r39581, %r39582, %r39583, %r39584, %r39585}, {%r1, %r1, %r1, %r1}, {%r1}, {%r39570, %r39571, %r39572, %r39573, %r39574, %r39575, %r39576, %r39577};
	bar.warp.sync 	-1;
	wmma.mma.sync.aligned.row.col.m32n8k16.s32.s8.s8.s32 {%r39586, %r39587, %r39588, %r39589, %r39590, %r39591, %r39592, %r39593}, {%r1, %r1, %r1, %r1}, {%r1}, {%r39578, %r39579, %r39580, %r39581, %r39582, %r39583, %r39584, %r39585};
	bar.warp.sync 	-1;
	wmma.mma.sync.aligned.row.col.m32n8k16.s32.s8.s8.s32 {%r39594, %r39595, %r39596, %r39597, %r39598, %r39599, %r39600, %r39601}, {%r1, %r1, %r1, %r1}, {%r1}, {%r39586, %r39587, %r39588, %r39589, %r39590, %r39591, %r39592, %r39593};
	bar.warp.sync 	-1;
	wmma.mma.sync.aligned.row.col.m32n8k16.s32.s8.s8.s32 {%r39602, %r39603, %r39604, %r39605, %r39606, %r39607, %r39608, %r39609}, {%r1, %r1, %r1, %r1}, {%r1}, {%r39594, %r39595, %r39596, %r39597, %r39598, %r39599, %r39600, %r39601};
	bar.warp.sync 	-1;
	wmma.mma.sync.aligned.row.col.m32n8k16.s32.s8.s8.s32 {%r39610, %r39611, %r39612, %r39613, %r39614, %r39615, %r39616, %r39617}, {%r1, %r1, %r1, %r1}, {%r1}, {%r39602, %r39603, %r39604, %r39605, %r39606, %r39607, %r39608, %r39609};
	bar.warp.sync 	-1;
	wmma.mma.sync.aligned.row.col.m32n8k16.s32.s8.s8.s32 {%r39618, %r39619, %r39620, %r39621, %r39622, %r39623, %r39624, %r39625}, {%r1, %r1, %r1, %r1}, {%r1}, {%r39610, %r39611, %r39612, %r39613, %r39614, %r39615, %r39616, %r39617};
	bar.warp.sync 	-1;
	wmma.mma.sync.aligned.row.col.m32n8k16.s32.s8.s8.s32 {%r39626, %r39627, %r39628, %r39629, %r39630, %r39631, %r39632, %r39633}, {%r1, %r1, %r1, %r1}, {%r1}, {%r39618, %r39619, %r39620, %r39621, %r39622, %r39623, %r39624, %r39625};
	bar.warp.sync 	-1;
	wmma.mma.sync.aligned.row.col.m32n8k16.s32.s8.s8.s32 {%r39634, %r39635, %r39636, %r39637, %r39638, %r39639, %r39640, %r39641}, {%r1, %r1, %r1, %r1}, {%r1}, {%r39626, %r39627, %r39628, %r39629, %r39630, %r39631, %r39632, %r39633};
	bar.warp.sync 	-1;
	wmma.mma.sync.aligned.row.col.m32n8k16.s32.s8.s8.s32 {%r39642, %r39643, %r39644, %r39645, %r39646, %r39647, %r39648, %r39649}, {%r1, %r1, %r1, %r1}, {%r1}, {%r39634, %r39635, %r39636, %r39637, %r39638, %r39639, %r39640, %r39641};
	bar.warp.sync 	-1;
	wmma.mma.sync.aligned.row.col.m32n8k16.s32.s8.s8.s32 {%r39650, %r39651, %r39652, %r39653, %r39654, %r39655, %r39656, %r39657}, {%r1, %r1, %r1, %r1}, {%r1}, {%r39642, %r39643, %r39644, %r39645, %r39646, %r39647, %r39648, %r39649};
	bar.warp.sync 	-1;
	wmma.mma.sync.aligned.row.col.m32n8k16.s32.s8.s8.s32 {%r39658, %r39659, %r39660, %r39661, %r39662, %r39663, %r39664, %r39665}, {%r1, %r1, %r1, %r1}, {%r1}, {%r39650, %r39651, %r39652, %r39653, %r39654, %r39655, %r39656, %r39657};
	bar.warp.sync 	-1;
	wmma.mma.sync.aligned.row.col.m32n8k16.s32.s8.s8.s32 {%r39666, %r39667, %r39668, %r39669, %r39670, %r39671, %r39672, %r39673}, {%r1, %r1, %r1, %r1}, {%r1}, {%r39658, %r39659, %r39660, %r39661, %r39662, %r39663, %r39664, %r39665};
	bar.warp.sync 	-1;
	wmma.mma.sync.aligned.row.col.m32n8k16.s32.s8.s8.s32 {%r39674, %r39675, %r39676, %r39677, %r39678, %r39679, %r39680, %r39681}, {%r1, %r1, %r1, %r1}, {%r1}, {%r39666, %r39667, %r39668, %r39669, %r39670, %r39671, %r39672, %r39673};
	bar.warp.sync 	-1;
	wmma.mma.sync.aligned.row.col.m32n8k16.s32.s8.s8.s32 {%r39682, %r39683, %r39684, %r39685, %r39686, %r39687, %r39688, %r39689}, {%r1, %r1, %r1, %r1}, {%r1}, {%r39674, %r39675, %r39676, %r39677, %r39678, %r39679, %r39680, %r39681};
	bar.warp.sync 	-1;
	wmma.mma.sync.aligned.row.col.m32n8k16.s32.s8.s8.s32 {%r39690, %r39691, %r39692, %r39693, %r39694, %r39695, %r39696, %r39697}, {%r1, %r1, %r1, %r1}, {%r1}, {%r39682, %r39683, %r39684, %r39685, %r39686, %r39687, %r39688, %r39689};
	bar.warp.sync 	-1;
	wmma.mma.sync.aligned.row.col.m32n8k16.s32.s8.s8.s32 {%r39698, %r39699, %r39700, %r39701, %r39702, %r39703, %r39704, %r39705}, {%r1, %r1, %r1, %r1}, {%r1}, {%r39690, %r39691, %r39692, %r39693, %r39694, %r39695, %r39696, %r39697};
	bar.warp.sync 	-1;
	wmma.mma.sync.aligned.row.col.m32n8k16.s32.s8.s8.s32 {%r39706, %r39707, %r39708, %r39709, %r39710, %r39711, %r39712, %r39713}, {%r1, %r1, %r1, %r1}, {%r1}, {%r39698, %r39699, %r39700, %r39701, %r39702, %r39703, %r39704, %r39705};
	bar.warp.sync 	-1;
	wmma.mma.sync.aligned.row.col.m32n8k16.s32.s8.s8.s32 {%r39714, %r39715, %r39716, %r39717, %r39718, %r39719, %r39720, %r39721}, {%r1, %r1, %r1, %r1}, {%r1}, {%r39706, %r39707, %r39708, %r39709, %r39710, %r39711, %r39712, %r39713};
	bar.warp.sync 	-1;
	wmma.mma.sync.aligned.row.col.m32n8k16.s32.s8.s8.s32 {%r39722, %r39723, %r39724, %r39725, %r39726, %r39727, %r39728, %r39729}, {%r1, %r1, %r1, %r1}, {%r1}, {%r39714, %r39715, %r39716, %r39717, %r39718, %r39719, %r39720, %r39721};
	bar.warp.sync 	-1;
	wmma.mma.sync.aligned.row.col.m32n8k16.s32.s8.s8.s32 {%r39730, %r39731, %r39732, %r39733, %r39734, %r39735, %r39736, %r39737}, {%r1, %r1, %r1, %r1}, {%r1}, {%r39722, %r39723, %r39724, %r39725, %r39726, %r39727, %r39728, %r39729};
	bar.warp.sync 	-1;
	wmma.mma.sync.aligned.row.col.m32n8k16.s32.s8.s8.s32 {%r39738, %r39739, %r39740, %r39741, %r39742, %r39743, %r39744, %r39745}, {%r1, %r1, %r1, %r1}, {%r1}, {%r39730, %r39731, %r39732, %r39733, %r39734, %r39735, %r39736, %r39737};
	bar.warp.sync 	-1;
	wmma.mma.sync.aligned.row.col.m32n8k16.s32.s8.s8.s32 {%r39746, %r39747, %r39748, %r39749, %r39750, %r39751, %r39752, %r39753}, {%r1, %r1, %r1, %r1}, {%r1}, {%r39738, %r39739, %r39740, %r39741, %r39742, %r39743, %r39744, %r39745};
	bar.warp.sync 	-1;
	wmma.mma.sync.aligned.row.col.m32n8k16.s32.s8.s8.s32 {%r39754, %r39755, %r39756, %r39757, %r39758, %r39759, %r39760, %r39761}, {%r1, %r1, %r1, %r1}, {%r1}, {%r39746, %r39747, %r39748, %r39749, %r39750, %r39751, %r39752, %r39753};
	bar.warp.sync 	-1;
	wmma.mma.sync.aligned.row.col.m32n8k16.s32.s8.s8.s32 {%r39762, %r39763, %r39764, %r39765, %r39766, %r39767, %r39768, %r39769}, {%r1, %r1, %r1, %r1}, {%r1}, {%r39754, %r39755, %r39756, %r39757, %r39758, %r39759, %r39760, %r39761};
	bar.warp.sync 	-1;
	wmma.mma.sync.aligned.row.col.m32n8k16.s32.s8.s8.s32 {%r39770, %r39771, %r39772, %r39773, %r39774, %r39775, %r39776, %r39777}, {%r1, %r1, %r1, %r1}, {%r1}, {%r39762, %r39763, %r39764, %r39765, %r39766, %r39767, %r39768, %r39769};
	bar.warp.sync 	-1;
	wmma.mma.sync.aligned.row.col.m32n8k16.s32.s8.s8.s32 {%r39778, %r39779, %r39780, %r39781, %r39782, %r39783, %r39784, %r39785}, {%r1, %r1, %r1, %r1}, {%r1}, {%r39770, %r39771, %r39772, %r39773, %r39774, %r39775, %r39776, %r39777};
	bar.warp.sync 	-1;
	wmma.mma.sync.aligned.row.col.m32n8k16.s32.s8.s8.s32 {%r39786, %r39787, %r39788, %r39789, %r39790, %r39791, %r39792, %r39793}, {%r1, %r1, %r1, %r1}, {%r1}, {%r39778, %r39779, %r39780, %r39781, %r39782, %r39783, %r39784, %r39785};
	bar.warp.sync 	-1;
	wmma.mma.sync.aligned.row.col.m32n8k16.s32.s8.s8.s32 {%r39794, %r39795, %r39796, %r39797, %r39798, %r39799, %r39800, %r39801}, {%r1, %r1, %r1, %r1}, {%r1}, {%r39786, %r39787, %r39788, %r39789, %r39790, %r39791, %r39792, %r39793};
	bar.warp.sync 	-1;
	wmma.mma.sync.aligned.row.col.m32n8k16.s32.s8.s8.s32 {%r39802, %r39803, %r39804, %r39805, %r39806, %r39807, %r39808, %r39809}, {%r1, %r1, %r1, %r1}, {%r1}, {%r39794, %r39795, %r39796, %r39797, %r39798, %r39799, %r39800, %r39801};
	bar.warp.sync 	-1;
	wmma.mma.sync.aligned.row.col.m32n8k16.s32.s8.s8.s32 {%r39810, %r39811, %r39812, %r39813, %r39814, %r39815, %r39816, %r39817}, {%r1, %r1, %r1, %r1}, {%r1}, {%r39802, %r39803, %r39804, %r39805, %r39806, %r39807, %r39808, %r39809};
	bar.warp.sync 	-1;
	wmma.mma.sync.aligned.row.col.m32n8k16.s32.s8.s8.s32 {%r39818, %r39819, %r39820, %r39821, %r39822, %r39823, %r39824, %r39825}, {%r1, %r1, %r1, %r1}, {%r1}, {%r39810, %r39811, %r39812, %r39813, %r39814, %r39815, %r39816, %r39817};
	bar.warp.sync 	-1;
	wmma.mma.sync.aligned.row.col.m32n8k16.s32.s8.s8.s32 {%r39826, %r39827, %r39828, %r39829, %r39830, %r39831, %r39832, %r39833}, {%r1, %r1, %r1, %r1}, {%r1}, {%r39818, %r39819, %r39820, %r39821, %r39822, %r39823, %r39824, %r39825};
	bar.warp.sync 	-1;
	wmma.mma.sync.aligned.row.col.m32n8k16.s32.s8.s8.s32 {%r39834, %r39835, %r39836, %r39837, %r39838, %r39839, %r39840, %r39841}, {%r1, %r1, %r1, %r1}, {%r1}, {%r39826, %r39827, %r39828, %r39829, %r39830, %r39831, %r39832, %r39833};
	bar.warp.sync 	-1;
	wmma.mma.sync.aligned.row.col.m32n8k16.s32.s8.s8.s32 {%r39842, %r39843, %r39844, %r39845, %r39846, %r39847, %r39848, %r39849}, {%r1, %r1, %r1, %r1}, {%r1}, {%r39834, %r39835, %r39836, %r39837, %r39838, %r39839, %r39840, %r39841};
	bar.warp.sync 	-1;
	wmma.mma.sync.aligned.row.col.m32n8k16.s32.s8.s8.s32 {%r39850, %r39851, %r39852, %r39853, %r39854, %r39855, %r39856, %r39857}, {%r1, %r1, %r1, %r1}, {%r1}, {%r39842, %r39843, %r39844, %r39845, %r39846, %r39847, %r39848, %r39849};
	bar.warp.sync 	-1;
	wmma.mma.sync.aligned.row.col.m32n8k16.s32.s8.s8.s32 {%r39858, %r39859, %r39860, %r39861, %r39862, %r39863, %r39864, %r39865}, {%r1, %r1, %r1, %r1}, {%r1}, {%r39850, %r39851, %r39852, %r39853, %r39854, %r39855, %r39856, %r39857};
	bar.warp.sync 	-1;
	wmma.mma.sync.aligned.row.col.m32n8k16.s32.s8.s8.s32 {%r39866, %r39867, %r39868, %r39869, %r39870, %r39871, %r39872, %r39873}, {%r1, %r1, %r1, %r1}, {%r1}, {%r39858, %r39859, %r39860, %r39861, %r39862, %r39863, %r39864, %r39865};
	bar.warp.sync 	-1;
	wmma.mma.sync.aligned.row.col.m32n8k16.s32.s8.s8.s32 {%r39874, %r39875, %r39876, %r39877, %r39878, %r39879, %r39880, %r39881}, {%r1, %r1, %r1, %r1}, {%r1}, {%r39866, %r39867, %r39868, %r39869, %r39870, %r39871, %r39872, %r39873};
	bar.warp.sync 	-1;
	wmma.mma.sync.aligned.row.col.m32n8k16.s32.s8.s8.s32 {%r39882, %r39883, %r39884, %r39885, %r39886, %r39887, %r39888, %r39889}, {%r1, %r1, %r1, %r1}, {%r1}, {%r39874, %r39875, %r39876, %r39877, %r39878, %r39879, %r39880, %r39881};
	bar.warp.sync 	-1;
	wmma.mma.sync.aligned.row.col.m32n8k16.s32.s8.s8.s32 {%r39890, %r39891, %r39892, %r39893, %r39894, %r39895, %r39896, %r39897}, {%r1, %r1, %r1, %r1}, {%r1}, {%r39882, %r39883, %r39884, %r39885, %r39886, %r39887, %r39888, %r39889};
	bar.warp.sync 	-1;
	wmma.mma.sync.aligned.row.col.m32n8k16.s32.s8.s8.s32 {%r39898, %r39899, %r39900, %r39901, %r39902, %r39903, %r39904, %r39905}, {%r1, %r1, %r1, %r1}, {%r1}, {%r39890, %r39891, %r39892, %r39893, %r39894, %r39895, %r39896, %r39897};
	bar.warp.sync 	-1;
	wmma.mma.sync.aligned.row.col.m32n8k16.s32.s8.s8.s32 {%r39906, %r39907, %r39908, %r39909, %r39910, %r39911, %r39912, %r39913}, {%r1, %r1, %r1, %r1}, {%r1}, {%r39898, %r39899, %r39900, %r39901, %r39902, %r39903, %r39904, %r39905};
	bar.warp.sync 	-1;
	wmma.mma.sync.aligned.row.col.m32n8k16.s32.s8.s8.s32 {%r39914, %r39915, %r39916, %r39917, %r39918, %r39919, %r39920, %r39921}, {%r1, %r1, %r1, %r1}, {%r1}, {%r39906, %r39907, %r39908, %r39909, %r39910, %r39911, %r39912, %r39913};
	bar.warp.sync 	-1;
	wmma.mma.sync.aligned.row.col.m32n8k16.s32.s8.s8.s32 {%r39922, %r39923, %r39924, %r39925, %r39926, %r39927, %r39928, %r39929}, {%r1, %r1, %r1, %r1}, {%r1}, {%r39914, %r39915, %r39916, %r39917, %r39918, %r39919, %r39920, %r39921};
	bar.warp.sync 	-1;
	wmma.mma.sync.aligned.row.col.m32n8k16.s32.s8.s8.s32 {%r39930, %r39931, %r39932, %r39933, %r39934, %r39935, %r39936, %r39937}, {%r1, %r1, %r1, %r1}, {%r1}, {%r39922, %r39923, %r39924, %r39925, %r39926, %r39927, %r39928, %r39929};
	bar.warp.sync 	-1;
	wmma.mma.sync.aligned.row.col.m32n8k16.s32.s8.s8.s32 {%r39938, %r39939, %r39940, %r39941, %r39942, %r39943, %r39944, %r39945}, {%r1, %r1, %r1, %r1}, {%r1}, {%r39930, %r39931, %r39932, %r39933, %r39934, %r39935, %r39936, %r39937};
	bar.warp.sync 	-1;
	wmma.mma.sync.aligned.row.col.m32n8k16.s32.s8.s8.s32 {%r39946, %r39947, %r39948, %r39949, %r39950, %r39951, %r39952, %r39953}, {%r1, %r1, %r1, %r1}, {%r1}, {%r39938, %r39939, %r39940, %r39941, %r39942, %r39943, %r39944, %r39945};
	bar.warp.sync 	-1;
	wmma.mma.sync.aligned.row.col.m32n8k16.s32.s8.s8.s32 {%r39954, %r39955, %r39956, %r39957, %r39958, %r39959, %r39960, %r39961}, {%r1, %r1, %r1, %r1}, {%r1}, {%r39946, %r39947, %r39948, %r39949, %r39950, %r39951, %r39952, %r39953};
	bar.warp.sync 	-1;
	wmma.mma.sync.aligned.row.col.m32n8k16.s32.s8.s8.s32 {%r39962, %r39963, %r39964, %r39965, %r39966, %r39967, %r39968, %r39969}, {%r1, %r1, %r1, %r1}, {%r1}, {%r39954, %r39955, %r39956, %r39957, %r39958, %r39959, %r39960, %r39961};
	bar.warp.sync 	-1;
	wmma.mma.sync.aligned.row.col.m32n8k16.s32.s8.s8.s32 {%r39970, %r39971, %r39972, %r39973, %r39974, %r39975, %r39976, %r39977}, {%r1, %r1, %r1, %r1}, {%r1}, {%r39962, %r39963, %r39964, %r39965, %r39966, %r39967, %r39968, %r39969};
	bar.warp.sync 	-1;
	wmma.mma.sync.aligned.row.col.m32n8k16.s32.s8.s8.s32 {%r39978, %r39979, %r39980, %r39981, %r39982, %r39983, %r39984, %r39985}, {%r1, %r1, %r1, %r1}, {%r1}, {%r39970, %r39971, %r39972, %r39973, %r39974, %r39975, %r39976, %r39977};
	bar.warp.sync 	-1;
	wmma.mma.sync.aligned.row.col.m32n8k16.s32.s8.s8.s32 {%r39986, %r39987, %r39988, %r39989, %r39990, %r39991, %r39992, %r39993}, {%r1, %r1, %r1, %r1}, {%r1}, {%r39978, %r39979, %r39980, %r39981, %r39982, %r39983, %r39984, %r39985};
	bar.warp.sync 	-1;
	wmma.mma.sync.aligned.row.col.m32n8k16.s32.s8.s8.s32 {%r39994, %r39995, %r39996, %r39997, %r39998, %r39999, %r40000, %r40001}, {%r1, %r1, %r1, %r1}, {%r1}, {%r39986, %r39987, %r39988, %r39989, %r39990, %r39991, %r39992, %r39993};
	bar.warp.sync 	-1;
	wmma.mma.sync.aligned.row.col.m32n8k16.s32.s8.s8.s32 {%r40002, %r40003, %r40004, %r40005, %r40006, %r40007, %r40008, %r40009}, {%r1, %r1, %r1, %r1}, {%r1}, {%r39994, %r39995, %r39996, %r39997, %r39998, %r39999, %r40000, %r40001};
	bar.warp.sync 	-1;
	wmma.mma.sync.aligned.row.col.m32n8k16.s32.s8.s8.s32 {%r40010, %r40011, %r40012, %r40013, %r40014, %r40015, %r40016, %r40017}, {%r1, %r1, %r1, %r1}, {%r1}, {%r40002, %r40003, %r40004, %r40005, %r40006, %r40007, %r40008, %r40009};
	bar.warp.sync 	-1;
	wmma.mma.sync.aligned.row.col.m32n8k16.s32.s8.s8.s32 {%r40018, %r40019, %r40020, %r40021, %r40022, %r40023, %r40024, %r40025}, {%r1, %r1, %r1, %r1}, {%r1}, {%r40010, %r40011, %r40012, %r40013, %r40014, %r40015, %r40016, %r40017};
	bar.warp.sync 	-1;
	wmma.mma.sync.aligned.row.col.m32n8k16.s32.s8.s8.s32 {%r40026, %r40027, %r40028, %r40029, %r40030, %r40031, %r40032, %r40033}, {%r1, %r1, %r1, %r1}, {%r1}, {%r40018, %r40019, %r40020, %r40021, %r40022, %r40023, %r40024, %r40025};
	bar.warp.sync 	-1;
	wmma.mma.sync.aligned.row.col.m32n8k16.s32.s8.s8.s32 {%r40034, %r40035, %r40036, %r40037, %r40038, %r40039, %r40040, %r40041}, {%r1, %r1, %r1, %r1}, {%r1}, {%r40026, %r40027, %r40028, %r40029, %r40030, %r40031, %r40032, %r40033};
	bar.warp.sync 	-1;
	wmma.mma.sync.aligned.row.col.m32n8k16.s32.s8.s8.s32 {%r40042, %r40043, %r40044, %r40045, %r40046, %r40047, %r40048, %r40049}, {%r1, %r1, %r1, %r1}, {%r1}, {%r40034, %r40035, %r40036, %r40037, %r40038, %r40039, %r40040, %r40041};
	bar.warp.sync 	-1;
	wmma.mma.sync.aligned.row.col.m32n8k16.s32.s8.s8.s32 {%r40050, %r40051, %r40052, %r40053, %r40054, %r40055, %r40056, %r40057}, {%r1, %r1, %r1, %r1}, {%r1}, {%r40042, %r40043, %r40044, %r40045, %r40046, %r40047, %r40048, %r40049};
	bar.warp.sync 	-1;
	wmma.mma.sync.aligned.row.col.m32n8k16.s32.s8.s8.s32 {%r40058, %r40059, %r40060, %r40061, %r40062, %r40063, %r40064, %r40065}, {%r1, %r1, %r1, %r1}, {%r1}, {%r40050, %r40051, %r40052, %r40053, %r40054, %r40055, %r40056, %r40057};
	bar.warp.sync 	-1;
	wmma.mma.sync.aligned.row.col.m32n8k16.s32.s8.s8.s32 {%r40066, %r40067, %r40068, %r40069, %r40070, %r40071, %r40072, %r40073}, {%r1, %r1, %r1, %r1}, {%r1}, {%r40058, %r40059, %r40060, %r40061, %r40062, %r40063, %r40064, %r40065};
	bar.warp.sync 	-1;
	wmma.mma.sync.aligned.row.col.m32n8k16.s32.s8.s8.s32 {%r40074, %r40075, %r40076, %r40077, %r40078, %r40079, %r40080, %r40081}, {%r1, %r1, %r1, %r1}, {%r1}, {%r40066, %r40067, %r40068, %r40069, %r40070, %r40071, %r40072, %r40073};
	bar.warp.sync 	-1;
	wmma.mma.sync.aligned.row.col.m32n8k16.s32.s8.s8.s32 {%r40082, %r40083, %r40084, %r40085, %r40086, %r40087, %r40088, %r40089}, {%r1, %r1, %r1, %r1}, {%r1}, {%r40074, %r40075, %r40076, %r40077, %r40078, %r40079, %r40080, %r40081};
	bar.warp.sync 	-1;
	wmma.mma.sync.aligned.row.col.m32n8k16.s32.s8.s8.s32 {%r40090, %r40091, %r40092, %r40093, %r40094, %r40095, %r40096, %r40097}, {%r1, %r1, %r1, %r1}, {%r1}, {%r40082, %r40083, %r40084, %r40085, %r40086, %r40087, %r40088, %r40089};
	bar.warp.sync 	-1;
	wmma.mma.sync.aligned.row.col.m32n8k16.s32.s8.s8.s32 {%r40098, %r40099, %r40100, %r40101, %r40102, %r40103, %r40104, %r40105}, {%r1, %r1, %r1, %r1}, {%r1}, {%r40090, %r40091, %r40092, %r40093, %r40094, %r40095, %r40096, %r40097};
	bar.warp.sync 	-1;
	wmma.mma.sync.aligned.row.col.m32n8k16.s32.s8.s8.s32 {%r40106, %r40107, %r40108, %r40109, %r40110, %r40111, %r40112, %r40113}, {%r1, %r1, %r1, %r1}, {%r1}, {%r40098, %r40099, %r40100, %r40101, %r40102, %r40103, %r40104, %r40105};
	bar.warp.sync 	-1;
	wmma.mma.sync.aligned.row.col.m32n8k16.s32.s8.s8.s32 {%r40114, %r40115, %r40116, %r40117, %r40118, %r40119, %r40120, %r40121}, {%r1, %r1, %r1, %r1}, {%r1}, {%r40106, %r40107, %r40108, %r40109, %r40110, %r40111, %r40112, %r40113};
	bar.warp.sync 	-1;
	wmma.mma.sync.aligned.row.col.m32n8k16.s32.s8.s8.s32 {%r40122, %r40123, %r40124, %r40125, %r40126, %r40127, %r40128, %r40129}, {%r1, %r1, %r1, %r1}, {%r1}, {%r40114, %r40115, %r40116, %r40117, %r40118, %r40119, %r40120, %r40121};
	bar.warp.sync 	-1;
	wmma.mma.sync.aligned.row.col.m32n8k16.s32.s8.s8.s32 {%r40130, %r40131, %r40132, %r40133, %r40134, %r40135, %r40136, %r40137}, {%r1, %r1, %r1, %r1}, {%r1}, {%r40122, %r40123, %r40124, %r40125, %r40126, %r40127, %r40128, %r40129};
	bar.warp.sync 	-1;
	wmma.mma.sync.aligned.row.col.m32n8k16.s32.s8.s8.s32 {%r40138, %r40139, %r40140, %r40141, %r40142, %r40143, %r40144, %r40145}, {%r1, %r1, %r1, %r1}, {%r1}, {%r40130, %r40131, %r40132, %r40133, %r40134, %r40135, %r40136, %r40137};
	bar.warp.sync 	-1;
	wmma.mma.sync.aligned.row.col.m32n8k16.s32.s8.s8.s32 {%r40146, %r40147, %r40148, %r40149, %r40150, %r40151, %r40152, %r40153}, {%r1, %r1, %r1, %r1}, {%r1}, {%r40138, %r40139, %r40140, %r40141, %r40142, %r40143, %r40144, %r40145};
	bar.warp.sync 	-1;
	wmma.mma.sync.aligned.row.col.m32n8k16.s32.s8.s8.s32 {%r40154, %r40155, %r40156, %r40157, %r40158, %r40159, %r40160, %r40161}, {%r1, %r1, %r1, %r1}, {%r1}, {%r40146, %r40147, %r40148, %r40149, %r40150, %r40151, %r40152, %r40153};
	bar.warp.sync 	-1;
	wmma.mma.sync.aligned.row.col.m32n8k16.s32.s8.s8.s32 {%r40162, %r40163, %r40164, %r40165, %r40166, %r40167, %r40168, %r40169}, {%r1, %r1, %r1, %r1}, {%r1}, {%r40154, %r40155, %r40156, %r40157, %r40158, %r40159, %r40160, %r40161};
	bar.warp.sync 	-1;
	wmma.mma.sync.aligned.row.col.m32n8k16.s32.s8.s8.s32 {%r40170, %r40171, %r40172, %r40173, %r40174, %r40175, %r40176, %r40177}, {%r1, %r1, %r1, %r1}, {%r1}, {%r40162, %r40163, %r40164, %r40165, %r40166, %r40167, %r40168, %r40169};
	bar.warp.sync 	-1;
	wmma.mma.sync.aligned.row.col.m32n8k16.s32.s8.s8.s32 {%r40178, %r40179, %r40180, %r40181, %r40182, %r40183, %r40184, %r40185}, {%r1, %r1, %r1, %r1}, {%r1}, {%r40170, %r40171, %r40172, %r40173, %r40174, %r40175, %r40176, %r40177};
	bar.warp.sync 	-1;
	wmma.mma.sync.aligned.row.col.m32n8k16.s32.s8.s8.s32 {%r40186, %r40187, %r40188, %r40189, %r40190, %r40191, %r40192, %r40193}, {%r1, %r1, %r1, %r1}, {%r1}, {%r40178, %r40179, %r40180, %r40181, %r40182, %r40183, %r40184, %r40185};
	bar.warp.sync 	-1;
	wmma.mma.sync.aligned.row.col.m32n8k16.s32.s8.s8.s32 {%r40194, %r40195, %r40196, %r40197, %r40198, %r40199, %r40200, %r40201}, {%r1, %r1, %r1, %r1}, {%r1}, {%r40186, %r40187, %r40188, %r40189, %r40190, %r40191, %r40192, %r40193};
	bar.warp.sync 	-1;
	wmma.mma.sync.aligned.row.col.m32n8k16.s32.s8.s8.s32 {%r40202, %r40203, %r40204, %r40205, %r40206, %r40207, %r40208, %r40209}, {%r1, %r1, %r1, %r1}, {%r1}, {%r40194, %r40195, %r40196, %r40197, %r40198, %r40199, %r40200, %r40201};
	bar.warp.sync 	-1;
	wmma.mma.sync.aligned.row.col.m32n8k16.s32.s8.s8.s32 {%r40210, %r40211, %r40212, %r40213, %r40214, %r40215, %r40216, %r40217}, {%r1, %r1, %r1, %r1}, {%r1}, {%r40202, %r40203, %r40204, %r40205, %r40206, %r40207, %r40208, %r40209};
	bar.warp.sync 	-1;
	wmma.mma.sync.aligned.row.col.m32n8k16.s32.s8.s8.s32 {%r40218, %r40219, %r40220, %r40221, %r40222, %r40223, %r40224, %r40225}, {%r1, %r1, %r1, %r1}, {%r1}, {%r40210, %r40211, %r40212, %r40213, %r40214, %r40215, %r40216, %r40217};
	bar.warp.sync 	-1;
	wmma.mma.sync.aligned.row.col.m32n8k16.s32.s8.s8.s32 {%r40226, %r40227, %r40228, %r40229, %r40230, %r40231, %r40232, %r40233}, {%r1, %r1, %r1, %r1}, {%r1}, {%r40218, %r40219, %r40220, %r40221, %r40222, %r40223, %r40224, %r40225};
	bar.warp.sync 	-1;
	wmma.mma.sync.aligned.row.col.m32n8k16.s32.s8.s8.s32 {%r40234, %r40235, %r40236, %r40237, %r40238, %r40239, %r40240, %r40241}, {%r1, %r1, %r1, %r1}, {%r1}, {%r40226, %r40227, %r40228, %r40229, %r40230, %r40231, %r40232, %r40233};
	bar.warp.sync 	-1;
	wmma.mma.sync.aligned.row.col.m32n8k16.s32.s8.s8.s32 {%r40242, %r40243, %r40244, %r40245, %r40246, %r40247, %r40248, %r40249}, {%r1, %r1, %r1, %r1}, {%r1}, {%r40234, %r40235, %r40236, %r40237, %r40238, %r40239, %r40240, %r40241};
	bar.warp.sync 	-1;
	wmma.mma.sync.aligned.row.col.m32n8k16.s32.s8.s8.s32 {%r40250, %r40251, %r40252, %r40253, %r40254, %r40255, %r40256, %r40257}, {%r1, %r1, %r1, %r1}, {%r1}, {%r40242, %r40243, %r40244, %r40245, %r40246, %r40247, %r40248, %r40249};
	bar.warp.sync 	-1;
	wmma.mma.sync.aligned.row.col.m32n8k16.s32.s8.s8.s32 {%r40258, %r40259, %r40260, %r40261, %r40262, %r40263, %r40264, %r40265}, {%r1, %r1, %r1, %r1}, {%r1}, {%r40250, %r40251, %r40252, %r40253, %r40254, %r40255, %r40256, %r40257};
	bar.warp.sync 	-1;
	wmma.mma.sync.aligned.row.col.m32n8k16.s32.s8.s8.s32 {%r40266, %r40267, %r40268, %r40269, %r40270, %r40271, %r40272, %r40273}, {%r1, %r1, %r1, %r1}, {%r1}, {%r40258, %r40259, %r40260, %r40261, %r40262, %r40263, %r40264, %r40265};
	bar.warp.sync 	-1;
	wmma.mma.sync.aligned.row.col.m32n8k16.s32.s8.s8.s32 {%r40274, %r40275, %r40276, %r40277, %r40278, %r40279, %r40280, %r40281}, {%r1, %r1, %r1, %r1}, {%r1}, {%r40266, %r40267, %r40268, %r40269, %r40270, %r40271, %r40272, %r40273};
	bar.warp.sync 	-1;
	wmma.mma.sync.aligned.row.col.m32n8k16.s32.s8.s8.s32 {%r40282, %r40283, %r40284, %r40285, %r40286, %r40287, %r40288, %r40289}, {%r1, %r1, %r1, %r1}, {%r1}, {%r40274, %r40275, %r40276, %r40277, %r40278, %r40279, %r40280, %r40281};
	bar.warp.sync 	-1;
	wmma.mma.sync.aligned.row.col.m32n8k16.s32.s8.s8.s32 {%r40290, %r40291, %r40292, %r40293, %r40294, %r40295, %r40296, %r40297}, {%r1, %r1, %r1, %r1}, {%r1}, {%r40282, %r40283, %r40284, %r40285, %r40286, %r40287, %r40288, %r40289};
	bar.warp.sync 	-1;
	wmma.mma.sync.aligned.row.col.m32n8k16.s32.s8.s8.s32 {%r40298, %r40299, %r40300, %r40301, %r40302, %r40303, %r40304, %r40305}, {%r1, %r1, %r1, %r1}, {%r1}, {%r40290, %r40291, %r40292, %r40293, %r40294, %r40295, %r40296, %r40297};
	bar.warp.sync 	-1;
	wmma.mma.sync.aligned.row.col.m32n8k16.s32.s8.s8.s32 {%r40306, %r40307, %r40308, %r40309, %r40310, %r40311, %r40312, %r40313}, {%r1, %r1, %r1, %r1}, {%r1}, {%r40298, %r40299, %r40300, %r40301, %r40302, %r40303, %r40304, %r40305};
	bar.warp.sync 	-1;
	wmma.mma.sync.aligned.row.col.m32n8k16.s32.s8.s8.s32 {%r40314, %r40315, %r40316, %r40317, %r40318, %r40319, %r40320, %r40321}, {%r1, %r1, %r1, %r1}, {%r1}, {%r40306, %r40307, %r40308, %r40309, %r40310, %r40311, %r40312, %r40313};
	bar.warp.sync 	-1;
	wmma.mma.sync.aligned.row.col.m32n8k16.s32.s8.s8.s32 {%r40322, %r40323, %r40324, %r40325, %r40326, %r40327, %r40328, %r40329}, {%r1, %r1, %r1, %r1}, {%r1}, {%r40314, %r40315, %r40316, %r40317, %r40318, %r40319, %r40320, %r40321};
	bar.warp.sync 	-1;
	wmma.mma.sync.aligned.row.col.m32n8k16.s32.s8.s8.s32 {%r40330, %r40331, %r40332, %r40333, %r40334, %r40335, %r40336, %r40337}, {%r1, %r1, %r1, %r1}, {%r1}, {%r40322, %r40323, %r40324, %r40325, %r40326, %r40327, %r40328, %r40329};
	bar.warp.sync 	-1;
	wmma.mma.sync.aligned.row.col.m32n8k16.s32.s8.s8.s32 {%r40338, %r40339, %r40340, %r40341, %r40342, %r40343, %r40344, %r40345}, {%r1, %r1, %r1, %r1}, {%r1}, {%r40330, %r40331, %r40332, %r40333, %r40334, %r40335, %r40336, %r40337};
	bar.warp.sync 	-1;
	wmma.mma.sync.aligned.row.col.m32n8k16.s32.s8.s8.s32 {%r40346, %r40347, %r40348, %r40349, %r40350, %r40351, %r40352, %r40353}, {%r1, %r1, %r1, %r1}, {%r1}, {%r40338, %r40339, %r40340, %r40341, %r40342, %r40343, %r40344, %r40345};
	bar.warp.sync 	-1;
	wmma.mma.sync.aligned.row.col.m32n8k16.s32.s8.s8.s32 {%r40354, %r40355, %r40356, %r40357, %r40358, %r40359, %r40360, %r40361}, {%r1, %r1, %r1, %r1}, {%r1}, {%r40346, %r40347, %r40348, %r40349, %r40350, %r40351, %r40352, %r40353};
	bar.warp.sync 	-1;
	wmma.mma.sync.aligned.row.col.m32n8k16.s32.s8.s8.s32 {%r40362, %r40363, %r40364, %r40365, %r40366, %r40367, %r40368, %r40369}, {%r1, %r1, %r1, %r1}, {%r1}, {%r40354, %r40355, %r40356, %r40357, %r40358, %r40359, %r40360, %r40361};
	bar.warp.sync 	-1;
	wmma.mma.sync.aligned.row.col.m32n8k16.s32.s8.s8.s32 {%r40370, %r40371, %r40372, %r40373, %r40374, %r40375, %r40376, %r40377}, {%r1, %r1, %r1, %r1}, {%r1}, {%r40362, %r40363, %r40364, %r40365, %r40366, %r40367, %r40368, %r40369};
	bar.warp.sync 	-1;
	wmma.mma.sync.aligned.row.col.m32n8k16.s32.s8.s8.s32 {%r40378, %r40379, %r40380, %r40381, %r40382, %r40383, %r40384, %r40385}, {%r1, %r1, %r1, %r1}, {%r1}, {%r40370, %r40371, %r40372, %r40373, %r40374, %r40375, %r40376, %r40377};
	bar.warp.sync 	-1;
	wmma.mma.sync.aligned.row.col.m32n8k16.s32.s8.s8.s32 {%r40386, %r40387, %r40388, %r40389, %r40390, %r40391, %r40392, %r40393}, {%r1, %r1, %r1, %r1}, {%r1}, {%r40378, %r40379, %r40380, %r40381, %r40382, %r40383, %r40384, %r40385};
	bar.warp.sync 	-1;
	wmma.mma.sync.aligned.row.col.m32n8k16.s32.s8.s8.s32 {%r40394, %r40395, %r40396, %r40397, %r40398, %r40399, %r40400, %r40401}, {%r1, %r1, %r1, %r1}, {%r1}, {%r40386, %r40387, %r40388, %r40389, %r40390, %r40391, %r40392, %r40393};
	bar.warp.sync 	-1;
	wmma.mma.sync.aligned.row.col.m32n8k16.s32.s8.s8.s32 {%r40402, %r40403, %r40404, %r40405, %r40406, %r40407, %r40408, %r40409}, {%r1, %r1, %r1, %r1}, {%r1}, {%r40394, %r40395, %r40396, %r40397, %r40398, %r40399, %r40400, %r40401};
	bar.warp.sync 	-1;
	wmma.mma.sync.aligned.row.col.m32n8k16.s32.s8.s8.s32 {%r40410, %r40411, %r40412, %r40413, %r40414, %r40415, %r40416, %r40417}, {%r1, %r1, %r1, %r1}, {%r1}, {%r40402, %r40403, %r40404, %r40405, %r40406, %r40407, %r40408, %r40409};
	bar.warp.sync 	-1;
	wmma.mma.sync.aligned.row.col.m32n8k16.s32.s8.s8.s32 {%r40418, %r40419, %r40420, %r40421, %r40422, %r40423, %r40424, %r40425}, {%r1, %r1, %r1, %r1}, {%r1}, {%r40410, %r40411, %r40412, %r40413, %r40414, %r40415, %r40416, %r40417};
	bar.warp.sync 	-1;
	wmma.mma.sync.aligned.row.col.m32n8k16.s32.s8.s8.s32 {%r40426, %r40427, %r40428, %r40429, %r40430, %r40431, %r40432, %r40433}, {%r1, %r1, %r1, %r1}, {%r1}, {%r40418, %r40419, %r40420, %r40421, %r40422, %r40423, %r40424, %r40425};
	bar.warp.sync 	-1;
	wmma.mma.sync.aligned.row.col.m32n8k16.s32.s8.s8.s32 {%r40434, %r40435, %r40436, %r40437, %r40438, %r40439, %r40440, %r40441}, {%r1, %r1, %r1, %r1}, {%r1}, {%r40426, %r40427, %r40428, %r40429, %r40430, %r40431, %r40432, %r40433};
	bar.warp.sync 	-1;
	wmma.mma.sync.aligned.row.col.m32n8k16.s32.s8.s8.s32 {%r40442, %r40443, %r40444, %r40445, %r40446, %r40447, %r40448, %r40449}, {%r1, %r1, %r1, %r1}, {%r1}, {%r40434, %r40435, %r40436, %r40437, %r40438, %r40439, %r40440, %r40441};
	bar.warp.sync 	-1;
	wmma.mma.sync.aligned.row.col.m32n8k16.s32.s8.s8.s32 {%r40450, %r40451, %r40452, %r40453, %r40454, %r40455, %r40456, %r40457}, {%r1, %r1, %r1, %r1}, {%r1}, {%r40442, %r40443, %r40444, %r40445, %r40446, %r40447, %r40448, %r40449};
	bar.warp.sync 	-1;
	wmma.mma.sync.aligned.row.col.m32n8k16.s32.s8.s8.s32 {%r40458, %r40459, %r40460, %r40461, %r40462, %r40463, %r40464, %r40465}, {%r1, %r1, %r1, %r1}, {%r1}, {%r40450, %r40451, %r40452, %r40453, %r40454, %r40455, %r40456, %r40457};
	bar.warp.sync 	-1;
	wmma.mma.sync.aligned.row.col.m32n8k16.s32.s8.s8.s32 {%r40466, %r40467, %r40468, %r40469, %r40470, %r40471, %r40472, %r40473}, {%r1, %r1, %r1, %r1}, {%r1}, {%r40458, %r40459, %r40460, %r40461, %r40462, %r40463, %r40464, %r40465};
	bar.warp.sync 	-1;
	wmma.mma.sync.aligned.row.col.m32n8k16.s32.s8.s8.s32 {%r40474, %r40475, %r40476, %r40477, %r40478, %r40479, %r40480, %r40481}, {%r1, %r1, %r1, %r1}, {%r1}, {%r40466, %r40467, %r40468, %r40469, %r40470, %r40471, %r40472, %r40473};
	bar.warp.sync 	-1;
	wmma.mma.sync.aligned.row.col.m32n8k16.s32.s8.s8.s32 {%r40482, %r40483, %r40484, %r40485, %r40486, %r40487, %r40488, %r40489}, {%r1, %r1, %r1, %r1}, {%r1}, {%r40474, %r40475, %r40476, %r40477, %r40478, %r40479, %r40480, %r40481};
	bar.warp.sync 	-1;
	wmma.mma.sync.aligned.row.col.m32n8k16.s32.s8.s8.s32 {%r40490, %r40491, %r40492, %r40493, %r40494, %r40495, %r40496, %r40497}, {%r1, %r1, %r1, %r1}, {%r1}, {%r40482, %r40483, %r40484, %r40485, %r40486, %r40487, %r40488, %r40489};
	bar.warp.sync 	-1;
	wmma.mma.sync.aligned.row.col.m32n8k16.s32.s8.s8.s32 {%r40498, %r40499, %r40500, %r40501, %r40502, %r40503, %r40504, %r40505}, {%r1, %r1, %r1, %r1}, {%r1}, {%r40490, %r40491, %r40492, %r40493, %r40494, %r40495, %r40496, %r40497};
	bar.warp.sync 	-1;
	wmma.mma.sync.aligned.row.col.m32n8k16.s32.s8.s8.s32 {%r40506, %r40507, %r40508, %r40509, %r40510, %r40511, %r40512, %r40513}, {%r1, %r1, %r1, %r1}, {%r1}, {%r40498, %r40499, %r40500, %r40501, %r40502, %r40503, %r40504, %r40505};
	bar.warp.sync 	-1;
	wmma.mma.sync.aligned.row.col.m32n8k16.s32.s8.s8.s32 {%r40514, %r40515, %r40516, %r40517, %r40518, %r40519, %r40520, %r40521}, {%r1, %r1, %r1, %r1}, {%r1}, {%r40506, %r40507, %r40508, %r40509, %r40510, %r40511, %r40512, %r40513};
	bar.warp.sync 	-1;
	wmma.mma.sync.aligned.row.col.m32n8k16.s32.s8.s8.s32 {%r40522, %r40523, %r40524, %r40525, %r40526, %r40527, %r40528, %r40529}, {%r1, %r1, %r1, %r1}, {%r1}, {%r40514, %r40515, %r40516, %r40517, %r40518, %r40519, %r40520, %r40521};
	bar.warp.sync 	-1;
	wmma.mma.sync.aligned.row.col.m32n8k16.s32.s8.s8.s32 {%r40530, %r40531, %r40532, %r40533, %r40534, %r40535, %r40536, %r40537}, {%r1, %r1, %r1, %r1}, {%r1}, {%r40522, %r40523, %r40524, %r40525, %r40526, %r40527, %r40528, %r40529};
	bar.warp.sync 	-1;
	wmma.mma.sync.aligned.row.col.m32n8k16.s32.s8.s8.s32 {%r40538, %r40539, %r40540, %r40541, %r40542, %r40543, %r40544, %r40545}, {%r1, %r1, %r1, %r1}, {%r1}, {%r40530, %r40531, %r40532, %r40533, %r40534, %r40535, %r40536, %r40537};
	bar.warp.sync 	-1;
	wmma.mma.sync.aligned.row.col.m32n8k16.s32.s8.s8.s32 {%r40546, %r40547, %r40548, %r40549, %r40550, %r40551, %r40552, %r40553}, {%r1, %r1, %r1, %r1}, {%r1}, {%r40538, %r40539, %r40540, %r40541, %r40542, %r40543, %r40544, %r40545};
	bar.warp.sync 	-1;
	wmma.mma.sync.aligned.row.col.m32n8k16.s32.s8.s8.s32 {%r40554, %r40555, %r40556, %r40557, %r40558, %r40559, %r40560, %r40561}, {%r1, %r1, %r1, %r1}, {%r1}, {%r40546, %r40547, %r40548, %r40549, %r40550, %r40551, %r40552, %r40553};
	bar.warp.sync 	-1;
	wmma.mma.sync.aligned.row.col.m32n8k16.s32.s8.s8.s32 {%r40562, %r40563, %r40564, %r40565, %r40566, %r40567, %r40568, %r40569}, {%r1, %r1, %r1, %r1}, {%r1}, {%r40554, %r40555, %r40556, %r40557, %r40558, %r40559, %r40560, %r40561};
	bar.warp.sync 	-1;
	wmma.mma.sync.aligned.row.col.m32n8k16.s32.s8.s8.s32 {%r40570, %r40571, %r40572, %r40573, %r40574, %r40575, %r40576, %r40577}, {%r1, %r1, %r1, %r1}, {%r1}, {%r40562, %r40563, %r40564, %r40565, %r40566, %r40567, %r40568, %r40569};
	bar.warp.sync 	-1;
	wmma.mma.sync.aligned.row.col.m32n8k16.s32.s8.s8.s32 {%r40578, %r40579, %r40580, %r40581, %r40582, %r40583, %r40584, %r40585}, {%r1, %r1, %r1, %r1}, {%r1}, {%r40570, %r40571, %r40572, %r40573, %r40574, %r40575, %r40576, %r40577};
	bar.warp.sync 	-1;
	wmma.mma.sync.aligned.row.col.m32n8k16.s32.s8.s8.s32 {%r40586, %r40587, %r40588, %r40589, %r40590, %r40591, %r40592, %r40593}, {%r1, %r1, %r1, %r1}, {%r1}, {%r40578, %r40579, %r40580, %r40581, %r40582, %r40583, %r40584, %r40585};
	bar.warp.sync 	-1;
	wmma.mma.sync.aligned.row.col.m32n8k16.s32.s8.s8.s32 {%r40594, %r40595, %r40596, %r40597, %r40598, %r40599, %r40600, %r40601}, {%r1, %r1, %r1, %r1}, {%r1}, {%r40586, %r40587, %r40588, %r40589, %r40590, %r40591, %r40592, %r40593};
	bar.warp.sync 	-1;
	wmma.mma.sync.aligned.row.col.m32n8k16.s32.s8.s8.s32 {%r40602, %r40603, %r40604, %r40605, %r40606, %r40607, %r40608, %r40609}, {%r1, %r1, %r1, %r1}, {%r1}, {%r40594, %r40595, %r40596, %r40597, %r40598, %r40599, %r40600, %r40601};
	bar.warp.sync 	-1;
	wmma.mma.sync.aligned.row.col.m32n8k16.s32.s8.s8.s32 {%r40610, %r40611, %r40612, %r40613, %r40614, %r40615, %r40616, %r40617}, {%r1, %r1, %r1, %r1}, {%r1}, {%r40602, %r40603, %r40604, %r40605, %r40606, %r40607, %r40608, %r40609};
	bar.warp.sync 	-1;
	wmma.mma.sync.aligned.row.col.m32n8k16.s32.s8.s8.s32 {%r40618, %r40619, %r40620, %r40621, %r40622, %r40623, %r40624, %r40625}, {%r1, %r1, %r1, %r1}, {%r1}, {%r40610, %r40611, %r40612, %r40613, %r40614, %r40615, %r40616, %r40617};
	bar.warp.sync 	-1;
	wmma.mma.sync.aligned.row.col.m32n8k16.s32.s8.s8.s32 {%r40626, %r40627, %r40628, %r40629, %r40630, %r40631, %r40632, %r40633}, {%r1, %r1, %r1, %r1}, {%r1}, {%r40618, %r40619, %r40620, %r40621, %r40622, %r40623, %r40624, %r40625};
	bar.warp.sync 	-1;
	wmma.mma.sync.aligned.row.col.m32n8k16.s32.s8.s8.s32 {%r40634, %r40635, %r40636, %r40637, %r40638, %r40639, %r40640, %r40641}, {%r1, %r1, %r1, %r1}, {%r1}, {%r40626, %r40627, %r40628, %r40629, %r40630, %r40631, %r40632, %r40633};
	bar.warp.sync 	-1;
	wmma.mma.sync.aligned.row.col.m32n8k16.s32.s8.s8.s32 {%r40642, %r40643, %r40644, %r40645, %r40646, %r40647, %r40648, %r40649}, {%r1, %r1, %r1, %r1}, {%r1}, {%r40634, %r40635, %r40636, %r40637, %r40638, %r40639, %r40640, %r40641};
	bar.warp.sync 	-1;
	wmma.mma.sync.aligned.row.col.m32n8k16.s32.s8.s8.s32 {%r40650, %r40651, %r40652, %r40653, %r40654, %r40655, %r40656, %r40657}, {%r1, %r1, %r1, %r1}, {%r1}, {%r40642, %r40643, %r40644, %r40645, %r40646, %r40647, %r40648, %r40649};
	bar.warp.sync 	-1;
	wmma.mma.sync.aligned.row.col.m32n8k16.s32.s8.s8.s32 {%r40658, %r40659, %r40660, %r40661, %r40662, %r40663, %r40664, %r40665}, {%r1, %r1, %r1, %r1}, {%r1}, {%r40650, %r40651, %r40652, %r40653, %r40654, %r40655, %r40656, %r40657};
	bar.warp.sync 	-1;
	wmma.mma.sync.aligned.row.col.m32n8k16.s32.s8.s8.s32 {%r40666, %r40667, %r40668, %r40669, %r40670, %r40671, %r40672, %r40673}, {%r1, %r1, %r1, %r1}, {%r1}, {%r40658, %r40659, %r40660, %r40661, %r40662, %r40663, %r40664, %r40665};
	bar.warp.sync 	-1;
	wmma.mma.sync.aligned.row.col.m32n8k16.s32.s8.s8.s32 {%r40674, %r40675, %r40676, %r40677, %r40678, %r40679, %r40680, %r40681}, {%r1, %r1, %r1, %r1}, {%r1}, {%r40666, %r40667, %r40668, %r40669, %r40670, %r40671, %r40672, %r40673};
	bar.warp.sync 	-1;
	wmma.mma.sync.aligned.row.col.m32n8k16.s32.s8.s8.s32 {%r40682, %r40683, %r40684, %r40685, %r40686, %r40687, %r40688, %r40689}, {%r1, %r1, %r1, %r1}, {%r1}, {%r40674, %r40675, %r40676, %r40677, %r40678, %r40679, %r40680, %r40681};
	bar.warp.sync 	-1;
	wmma.mma.sync.aligned.row.col.m32n8k16.s32.s8.s8.s32 {%r40690, %r40691, %r40692, %r40693, %r40694, %r40695, %r40696, %r40697}, {%r1, %r1, %r1, %r1}, {%r1}, {%r40682, %r40683, %r40684, %r40685, %r40686, %r40687, %r40688, %r40689};
	bar.warp.sync 	-1;
	wmma.mma.sync.aligned.row.col.m32n8k16.s32.s8.s8.s32 {%r40698, %r40699, %r40700, %r40701, %r40702, %r40703, %r40704, %r40705}, {%r1, %r1, %r1, %r1}, {%r1}, {%r40690, %r40691, %r40692, %r40693, %r40694, %r40695, %r40696, %r40697};
	bar.warp.sync 	-1;
	wmma.mma.sync.aligned.row.col.m32n8k16.s32.s8.s8.s32 {%r40706, %r40707, %r40708, %r40709, %r40710, %r40711, %r40712, %r40713}, {%r1, %r1, %r1, %r1}, {%r1}, {%r40698, %r40699, %r40700, %r40701, %r40702, %r40703, %r40704, %r40705};
	bar.warp.sync 	-1;
	wmma.mma.sync.aligned.row.col.m32n8k16.s32.s8.s8.s32 {%r40714, %r40715, %r40716, %r40717, %r40718, %r40719, %r40720, %r40721}, {%r1, %r1, %r1, %r1}, {%r1}, {%r40706, %r40707, %r40708, %r40709, %r40710, %r40711, %r40712, %r40713};
	bar.warp.sync 	-1;
	wmma.mma.sync.aligned.row.col.m32n8k16.s32.s8.s8.s32 {%r40722, %r40723, %r40724, %r40725, %r40726, %r40727, %r40728, %r40729}, {%r1, %r1, %r1, %r1}, {%r1}, {%r40714, %r40715, %r40716, %r40717, %r40718, %r40719, %r40720, %r40721};
	bar.warp.sync 	-1;
	wmma.mma.sync.aligned.row.col.m32n8k16.s32.s8.s8.s32 {%r40730, %r40731, %r40732, %r40733, %r40734, %r40735, %r40736, %r40737}, {%r1, %r1, %r1, %r1}, {%r1}, {%r40722, %r40723, %r40724, %r40725, %r40726, %r40727, %r40728, %r40729};
	bar.warp.sync 	-1;
	wmma.mma.sync.aligned.row.col.m32n8k16.s32.s8.s8.s32 {%r40738, %r40739, %r40740, %r40741, %r40742, %r40743, %r40744, %r40745}, {%r1, %r1, %r1, %r1}, {%r1}, {%r40730, %r40731, %r40732, %r40733, %r40734, %r40735, %r40736, %r40737};
	bar.warp.sync 	-1;
	wmma.mma.sync.aligned.row.col.m32n8k16.s32.s8.s8.s32 {%r40746, %r40747, %r40748, %r40749, %r40750, %r40751, %r40752, %r40753}, {%r1, %r1, %r1, %r1}, {%r1}, {%r40738, %r40739, %r40740, %r40741, %r40742, %r40743, %r40744, %r40745};
	bar.warp.sync 	-1;
	wmma.mma.sync.aligned.row.col.m32n8k16.s32.s8.s8.s32 {%r40754, %r40755, %r40756, %r40757, %r40758, %r40759, %r40760, %r40761}, {%r1, %r1, %r1, %r1}, {%r1}, {%r40746, %r40747, %r40748, %r40749, %r40750, %r40751, %r40752, %r40753};
	bar.warp.sync 	-1;
	wmma.mma.sync.aligned.row.col.m32n8k16.s32.s8.s8.s32 {%r40762, %r40763, %r40764, %r40765, %r40766, %r40767, %r40768, %r40769}, {%r1, %r1, %r1, %r1}, {%r1}, {%r40754, %r40755, %r40756, %r40757, %r40758, %r40759, %r40760, %r40761};
	bar.warp.sync 	-1;
	wmma.mma.sync.aligned.row.col.m32n8k16.s32.s8.s8.s32 {%r40770, %r40771, %r40772, %r40773, %r40774, %r40775, %r40776, %r40777}, {%r1, %r1, %r1, %r1}, {%r1}, {%r40762, %r40763, %r40764, %r40765, %r40766, %r40767, %r40768, %r40769};
	bar.warp.sync 	-1;
	wmma.mma.sync.aligned.row.col.m32n8k16.s32.s8.s8.s32 {%r40778, %r40779, %r40780, %r40781, %r40782, %r40783, %r40784, %r40785}, {%r1, %r1, %r1, %r1}, {%r1}, {%r40770, %r40771, %r40772, %r40773, %r40774, %r40775, %r40776, %r40777};
	bar.warp.sync 	-1;
	wmma.mma.sync.aligned.row.col.m32n8k16.s32.s8.s8.s32 {%r40786, %r40787, %r40788, %r40789, %r40790, %r40791, %r40792, %r40793}, {%r1, %r1, %r1, %r1}, {%r1}, {%r40778, %r40779, %r40780, %r40781, %r40782, %r40783, %r40784, %r40785};
	bar.warp.sync 	-1;
	wmma.mma.sync.aligned.row.col.m32n8k16.s32.s8.s8.s32 {%r40794, %r40795, %r40796, %r40797, %r40798, %r40799, %r40800, %r40801}, {%r1, %r1, %r1, %r1}, {%r1}, {%r40786, %r40787, %r40788, %r40789, %r40790, %r40791, %r40792, %r40793};
	bar.warp.sync 	-1;
	wmma.mma.sync.aligned.row.col.m32n8k16.s32.s8.s8.s32 {%r40802, %r40803, %r40804, %r40805, %r40806, %r40807, %r40808, %r40809}, {%r1, %r1, %r1, %r1}, {%r1}, {%r40794, %r40795, %r40796, %r40797, %r40798, %r40799, %r40800, %r40801};
	bar.warp.sync 	-1;
	wmma.mma.sync.aligned.row.col.m32n8k16.s32.s8.s8.s32 {%r40810, %r40811, %r40812, %r40813, %r40814, %r40815, %r40816, %r40817}, {%r1, %r1, %r1, %r1}, {%r1}, {%r40802, %r40803, %r40804, %r40805, %r40806, %r40807, %r40808, %r40809};
	bar.warp.sync 	-1;
	wmma.mma.sync.aligned.row.col.m32n8k16.s32.s8.s8.s32 {%r40818, %r40819, %r40820, %r40821, %r40822, %r40823, %r40824, %r40825}, {%r1, %r1, %r1, %r1}, {%r1}, {%r40810, %r40811, %r40812, %r40813, %r40814, %r40815, %r40816, %r40817};
	bar.warp.sync 	-1;
	wmma.mma.sync.aligned.row.col.m32n8k16.s32.s8.s8.s32 {%r40826, %r40827, %r40828, %r40829, %r40830, %r40831, %r40832, %r40833}, {%r1, %r1, %r1, %r1}, {%r1}, {%r40818, %r40819, %r40820, %r40821, %r40822, %r40823, %r40824, %r40825};
	bar.warp.sync 	-1;
	wmma.mma.sync.aligned.row.col.m32n8k16.s32.s8.s8.s32 {%r40834, %r40835, %r40836, %r40837, %r40838, %r40839, %r40840, %r40841}, {%r1, %r1, %r1, %r1}, {%r1}, {%r40826, %r40827, %r40828, %r40829, %r40830, %r40831, %r40832, %r40833};
	bar.warp.sync 	-1;
	wmma.mma.sync.aligned.row.col.m32n8k16.s32.s8.s8.s32 {%r40842, %r40843, %r40844, %r40845, %r40846, %r40847, %r40848, %r40849}, {%r1, %r1, %r1, %r1}, {%r1}, {%r40834, %r40835, %r40836, %r40837, %r40838, %r40839, %r40840, %r40841};
	bar.warp.sync 	-1;
	wmma.mma.sync.aligned.row.col.m32n8k16.s32.s8.s8.s32 {%r40850, %r40851, %r40852, %r40853, %r40854, %r40855, %r40856, %r40857}, {%r1, %r1, %r1, %r1}, {%r1}, {%r40842, %r40843, %r40844, %r40845, %r40846, %r40847, %r40848, %r40849};
	bar.warp.sync 	-1;
	wmma.mma.sync.aligned.row.col.m32n8k16.s32.s8.s8.s32 {%r40858, %r40859, %r40860, %r40861, %r40862, %r40863, %r40864, %r40865}, {%r1, %r1, %r1, %r1}, {%r1}, {%r40850, %r40851, %r40852, %r40853, %r40854, %r40855, %r40856, %r40857};
	bar.warp.sync 	-1;
	wmma.mma.sync.aligned.row.col.m32n8k16.s32.s8.s8.s32 {%r40866, %r40867, %r40868, %r40869, %r40870, %r40871, %r40872, %r40873}, {%r1, %r1, %r1, %r1}, {%r1}, {%r40858, %r40859, %r40860, %r40861, %r40862, %r40863, %r40864, %r40865};
	bar.warp.sync 	-1;
	wmma.mma.sync.aligned.row.col.m32n8k16.s32.s8.s8.s32 {%r40874, %r40875, %r40876, %r40877, %r40878, %r40879, %r40880, %r40881}, {%r1, %r1, %r1, %r1}, {%r1}, {%r40866, %r40867, %r40868, %r40869, %r40870, %r40871, %r40872, %r40873};
	bar.warp.sync 	-1;
	wmma.mma.sync.aligned.row.col.m32n8k16.s32.s8.s8.s32 {%r40882, %r40883, %r40884, %r40885, %r40886, %r40887, %r40888, %r40889}, {%r1, %r1, %r1, %r1}, {%r1}, {%r40874, %r40875, %r40876, %r40877, %r40878, %r40879, %r40880, %r40881};
	bar.warp.sync 	-1;
	wmma.mma.sync.aligned.row.col.m32n8k16.s32.s8.s8.s32 {%r40890, %r40891, %r40892, %r40893, %r40894, %r40895, %r40896, %r40897}, {%r1, %r1, %r1, %r1}, {%r1}, {%r40882, %r40883, %r40884, %r40885, %r40886, %r40887, %r40888, %r40889};
	bar.warp.sync 	-1;
	wmma.mma.sync.aligned.row.col.m32n8k16.s32.s8.s8.s32 {%r40898, %r40899, %r40900, %r40901, %r40902, %r40903, %r40904, %r40905}, {%r1, %r1, %r1, %r1}, {%r1}, {%r40890, %r40891, %r40892, %r40893, %r40894, %r40895, %r40896, %r40897};
	bar.warp.sync 	-1;
	wmma.mma.sync.aligned.row.col.m32n8k16.s32.s8.s8.s32 {%r40906, %r40907, %r40908, %r40909, %r40910, %r40911, %r40912, %r40913}, {%r1, %r1, %r1, %r1}, {%r1}, {%r40898, %r40899, %r40900, %r40901, %r40902, %r40903, %r40904, %r40905};
	bar.warp.sync 	-1;
	wmma.mma.sync.aligned.row.col.m32n8k16.s32.s8.s8.s32 {%r40914, %r40915, %r40916, %r40917, %r40918, %r40919, %r40920, %r40921}, {%r1, %r1, %r1, %r1}, {%r1}, {%r40906, %r40907, %r40908, %r40909, %r40910, %r40911, %r40912, %r40913};
	bar.warp.sync 	-1;
	wmma.mma.sync.aligned.row.col.m32n8k16.s32.s8.s8.s32 {%r40922, %r40923, %r40924, %r40925, %r40926, %r40927, %r40928, %r40929}, {%r1, %r1, %r1, %r1}, {%r1}, {%r40914, %r40915, %r40916, %r40917, %r40918, %r40919, %r40920, %r40921};
	bar.warp.sync 	-1;
	wmma.mma.sync.aligned.row.col.m32n8k16.s32.s8.s8.s32 {%r40930, %r40931, %r40932, %r40933, %r40934, %r40935, %r40936, %r40937}, {%r1, %r1, %r1, %r1}, {%r1}, {%r40922, %r40923, %r40924, %r40925, %r40926, %r40927, %r40928, %r40929};
	bar.warp.sync 	-1;
	wmma.mma.sync.aligned.row.col.m32n8k16.s32.s8.s8.s32 {%r40938, %r40939, %r40940, %r40941, %r40942, %r40943, %r40944, %r40945}, {%r1, %r1, %r1, %r1}, {%r1}, {%r40930, %r40931, %r40932, %r40933, %r40934, %r40935, %r40936, %r40937};
	bar.warp.sync 	-1;
	wmma.mma.sync.aligned.row.col.m32n8k16.s32.s8.s8.s32 {%r40946, %r40947, %r40948, %r40949, %r40950, %r40951, %r40952, %r40953}, {%r1, %r1, %r1, %r1}, {%r1}, {%r40938, %r40939, %r40940, %r40941, %r40942, %r40943, %r40944, %r40945};
	bar.warp.sync 	-1;
	wmma.mma.sync.aligned.row.col.m32n8k16.s32.s8.s8.s32 {%r40954, %r40955, %r40956, %r40957, %r40958, %r40959, %r40960, %r40961}, {%r1, %r1, %r1, %r1}, {%r1}, {%r40946, %r40947, %r40948, %r40949, %r40950, %r40951, %r40952, %r40953};
	bar.warp.sync 	-1;
	wmma.mma.sync.aligned.row.col.m32n8k16.s32.s8.s8.s32 {%r40962, %r40963, %r40964, %r40965, %r40966, %r40967, %r40968, %r40969}, {%r1, %r1, %r1, %r1}, {%r1}, {%r40954, %r40955, %r40956, %r40957, %r40958, %r40959, %r40960, %r40961};
	bar.warp.sync 	-1;
	wmma.mma.sync.aligned.row.col.m32n8k16.s32.s8.s8.s32 {%r40970, %r40971, %r40972, %r40973, %r40974, %r40975, %r40976, %r40977}, {%r1, %r1, %r1, %r1}, {%r1}, {%r40962, %r40963, %r40964, %r40965, %r40966, %r40967, %r40968, %r40969};
	bar.warp.sync 	-1;
	wmma.mma.sync.aligned.row.col.m32n8k16.s32.s8.s8.s32 {%r40978, %r40979, %r40980, %r40981, %r40982, %r40983, %r40984, %r40985}, {%r1, %r1, %r1, %r1}, {%r1}, {%r40970, %r40971, %r40972, %r40973, %r40974, %r40975, %r40976, %r40977};
	bar.warp.sync 	-1;
	wmma.mma.sync.aligned.row.col.m32n8k16.s32.s8.s8.s32 {%r40986, %r40987, %r40988, %r40989, %r40990, %r40991, %r40992, %r40993}, {%r1, %r1, %r1, %r1}, {%r1}, {%r40978, %r40979, %r40980, %r40981, %r40982, %r40983, %r40984, %r40985};
	bar.warp.sync 	-1;
	wmma.mma.sync.aligned.row.col.m32n8k16.s32.s8.s8.s32 {%r40994, %r40995, %r40996, %r40997, %r40998, %r40999, %r41000, %r41001}, {%r1, %r1, %r1, %r1}, {%r1}, {%r40986, %r40987, %r40988, %r40989, %r40990, %r40991, %r40992, %r40993};
	bar.warp.sync 	-1;
	wmma.mma.sync.aligned.row.col.m32n8k16.s32.s8.s8.s32 {%r41002, %r41003, %r41004, %r41005, %r41006, %r41007, %r41008, %r41009}, {%r1, %r1, %r1, %r1}, {%r1}, {%r40994, %r40995, %r40996, %r40997, %r40998, %r40999, %r41000, %r41001};
	bar.warp.sync 	-1;
	wmma.mma.sync.aligned.row.col.m32n8k16.s32.s8.s8.s32 {%r41010, %r41011, %r41012, %r41013, %r41014, %r41015, %r41016, %r41017}, {%r1, %r1, %r1, %r1}, {%r1}, {%r41002, %r41003, %r41004, %r41005, %r41006, %r41007, %r41008, %r41009};
	bar.warp.sync 	-1;
	wmma.mma.sync.aligned.row.col.m32n8k16.s32.s8.s8.s32 {%r41018, %r41019, %r41020, %r41021, %r41022, %r41023, %r41024, %r41025}, {%r1, %r1, %r1, %r1}, {%r1}, {%r41010, %r41011, %r41012, %r41013, %r41014, %r41015, %r41016, %r41017};
	bar.warp.sync 	-1;
	wmma.mma.sync.aligned.row.col.m32n8k16.s32.s8.s8.s32 {%r41026, %r41027, %r41028, %r41029, %r41030, %r41031, %r41032, %r41033}, {%r1, %r1, %r1, %r1}, {%r1}, {%r41018, %r41019, %r41020, %r41021, %r41022, %r41023, %r41024, %r41025};
	bar.warp.sync 	-1;
	wmma.mma.sync.aligned.row.col.m32n8k16.s32.s8.s8.s32 {%r41034, %r41035, %r41036, %r41037, %r41038, %r41039, %r41040, %r41041}, {%r1, %r1, %r1, %r1}, {%r1}, {%r41026, %r41027, %r41028, %r41029, %r41030, %r41031, %r41032, %r41033};
	bar.warp.sync 	-1;
	wmma.mma.sync.aligned.row.col.m32n8k16.s32.s8.s8.s32 {%r41042, %r41043, %r41044, %r41045, %r41046, %r41047, %r41048, %r41049}, {%r1, %r1, %r1, %r1}, {%r1}, {%r41034, %r41035, %r41036, %r41037, %r41038, %r41039, %r41040, %r41041};
	bar.warp.sync 	-1;
	wmma.mma.sync.aligned.row.col.m32n8k16.s32.s8.s8.s32 {%r41050, %r41051, %r41052, %r41053, %r41054, %r41055, %r41056, %r41057}, {%r1, %r1, %r1, %r1}, {%r1}, {%r41042, %r41043, %r41044, %r41045, %r41046, %r41047, %r41048, %r41049};
	bar.warp.sync 	-1;
	wmma.mma.sync.aligned.row.col.m32n8k16.s32.s8.s8.s32 {%r41058, %r41059, %r41060, %r41061, %r41062, %r41063, %r41064, %r41065}, {%r1, %r1, %r1, %r1}, {%r1}, {%r41050, %r41051, %r41052, %r41053, %r41054, %r41055, %r41056, %r41057};
	bar.warp.sync 	-1;
	wmma.mma.sync.aligned.row.col.m32n8k16.s32.s8.s8.s32 {%r41066, %r41067, %r41068, %r41069, %r41070, %r41071, %r41072, %r41073}, {%r1, %r1, %r1, %r1}, {%r1}, {%r41058, %r41059, %r41060, %r41061, %r41062, %r41063, %r41064, %r41065};
	bar.warp.sync 	-1;
	wmma.mma.sync.aligned.row.col.m32n8k16.s32.s8.s8.s32 {%r41074, %r41075, %r41076, %r41077, %r41078, %r41079, %r41080, %r41081}, {%r1, %r1, %r1, %r1}, {%r1}, {%r41066, %r41067, %r41068, %r41069, %r41070, %r41071, %r41072, %r41073};
	bar.warp.sync 	-1;
	wmma.mma.sync.aligned.row.col.m32n8k16.s32.s8.s8.s32 {%r41082, %r41083, %r41084, %r41085, %r41086, %r41087, %r41088, %r41089}, {%r1, %r1, %r1, %r1}, {%r1}, {%r41074, %r41075, %r41076, %r41077, %r41078, %r41079, %r41080, %r41081};
	bar.warp.sync 	-1;
	wmma.mma.sync.aligned.row.col.m32n8k16.s32.s8.s8.s32 {%r41090, %r41091, %r41092, %r41093, %r41094, %r41095, %r41096, %r41097}, {%r1, %r1, %r1, %r1}, {%r1}, {%r41082, %r41083, %r41084, %r41085, %r41086, %r41087, %r41088, %r41089};
	bar.warp.sync 	-1;
	wmma.mma.sync.aligned.row.col.m32n8k16.s32.s8.s8.s32 {%r41098, %r41099, %r41100, %r41101, %r41102, %r41103, %r41104, %r41105}, {%r1, %r1, %r1, %r1}, {%r1}, {%r41090, %r41091, %r41092, %r41093, %r41094, %r41095, %r41096, %r41097};
	bar.warp.sync 	-1;
	wmma.mma.sync.aligned.row.col.m32n8k16.s32.s8.s8.s32 {%r41106, %r41107, %r41108, %r41109, %r41110, %r41111, %r41112, %r41113}, {%r1, %r1, %r1, %r1}, {%r1}, {%r41098, %r41099, %r41100, %r41101, %r41102, %r41103, %r41104, %r41105};
	bar.warp.sync 	-1;
	wmma.mma.sync.aligned.row.col.m32n8k16.s32.s8.s8.s32 {%r41114, %r41115, %r41116, %r41117, %r41118, %r41119, %r41120, %r41121}, {%r1, %r1, %r1, %r1}, {%r1}, {%r41106, %r41107, %r41108, %r41109, %r41110, %r41111, %r41112, %r41113};
	bar.warp.sync 	-1;
	wmma.mma.sync.aligned.row.col.m32n8k16.s32.s8.s8.s32 {%r41122, %r41123, %r41124, %r41125, %r41126, %r41127, %r41128, %r41129}, {%r1, %r1, %r1, %r1}, {%r1}, {%r41114, %r41115, %r41116, %r41117, %r41118, %r41119, %r41120, %r41121};
	bar.warp.sync 	-1;
	wmma.mma.sync.aligned.row.col.m32n8k16.s32.s8.s8.s32 {%r41130, %r41131, %r41132, %r41133, %r41134, %r41135, %r41136, %r41137}, {%r1, %r1, %r1, %r1}, {%r1}, {%r41122, %r41123, %r41124, %r41125, %r41126, %r41127, %r41128, %r41129};
	bar.warp.sync 	-1;
	wmma.mma.sync.aligned.row.col.m32n8k16.s32.s8.s8.s32 {%r41138, %r41139, %r41140, %r41141, %r41142, %r41143, %r41144, %r41145}, {%r1, %r1, %r1, %r1}, {%r1}, {%r41130, %r41131, %r41132, %r41133, %r41134, %r41135, %r41136, %r41137};
	bar.warp.sync 	-1;
	wmma.mma.sync.aligned.row.col.m32n8k16.s32.s8.s8.s32 {%r41146, %r41147, %r41148, %r41149, %r41150, %r41151, %r41152, %r41153}, {%r1, %r1, %r1, %r1}, {%r1}, {%r41138, %r41139, %r41140, %r41141, %r41142, %r41143, %r41144, %r41145};
	bar.warp.sync 	-1;
	wmma.mma.sync.aligned.row.col.m32n8k16.s32.s8.s8.s32 {%r41154, %r41155, %r41156, %r41157, %r41158, %r41159, %r41160, %r41161}, {%r1, %r1, %r1, %r1}, {%r1}, {%r41146, %r41147, %r41148, %r41149, %r41150, %r41151, %r41152, %r41153};
	bar.warp.sync 	-1;
	wmma.mma.sync.aligned.row.col.m32n8k16.s32.s8.s8.s32 {%r41162, %r41163, %r41164, %r41165, %r41166, %r41167, %r41168, %r41169}, {%r1, %r1, %r1, %r1}, {%r1}, {%r41154, %r41155, %r41156, %r41157, %r41158, %r41159, %r41160, %r41161};
	bar.warp.sync 	-1;
	wmma.mma.sync.aligned.row.col.m32n8k16.s32.s8.s8.s32 {%r41170, %r41171, %r41172, %r41173, %r41174, %r41175, %r41176, %r41177}, {%r1, %r1, %r1, %r1}, {%r1}, {%r41162, %r41163, %r41164, %r41165, %r41166, %r41167, %r41168, %r41169};
	bar.warp.sync 	-1;
	wmma.mma.sync.aligned.row.col.m32n8k16.s32.s8.s8.s32 {%r41178, %r41179, %r41180, %r41181, %r41182, %r41183, %r41184, %r41185}, {%r1, %r1, %r1, %r1}, {%r1}, {%r41170, %r41171, %r41172, %r41173, %r41174, %r41175, %r41176, %r41177};
	bar.warp.sync 	-1;
	wmma.mma.sync.aligned.row.col.m32n8k16.s32.s8.s8.s32 {%r41186, %r41187, %r41188, %r41189, %r41190, %r41191, %r41192, %r41193}, {%r1, %r1, %r1, %r1}, {%r1}, {%r41178, %r41179, %r41180, %r41181, %r41182, %r41183, %r41184, %r41185};
	bar.warp.sync 	-1;
	wmma.mma.sync.aligned.row.col.m32n8k16.s32.s8.s8.s32 {%r41194, %r41195, %r41196, %r41197, %r41198, %r41199, %r41200, %r41201}, {%r1, %r1, %r1, %r1}, {%r1}, {%r41186, %r41187, %r41188, %r41189, %r41190, %r41191, %r41192, %r41193};
	bar.warp.sync 	-1;
	wmma.mma.sync.aligned.row.col.m32n8k16.s32.s8.s8.s32 {%r41202, %r41203, %r41204, %r41205, %r41206, %r41207, %r41208, %r41209}, {%r1, %r1, %r1, %r1}, {%r1}, {%r41194, %r41195, %r41196, %r41197, %r41198, %r41199, %r41200, %r41201};
	bar.warp.sync 	-1;
	wmma.mma.sync.aligned.row.col.m32n8k16.s32.s8.s8.s32 {%r41210, %r41211, %r41212, %r41213, %r41214, %r41215, %r41216, %r41217}, {%r1, %r1, %r1, %r1}, {%r1}, {%r41202, %r41203, %r41204, %r41205, %r41206, %r41207, %r41208, %r41209};
	bar.warp.sync 	-1;
	wmma.mma.sync.aligned.row.col.m32n8k16.s32.s8.s8.s32 {%r41218, %r41219, %r41220, %r41221, %r41222, %r41223, %r41224, %r41225}, {%r1, %r1, %r1, %r1}, {%r1}, {%r41210, %r41211, %r41212, %r41213, %r41214, %r41215, %r41216, %r41217};
	bar.warp.sync 	-1;
	wmma.mma.sync.aligned.row.col.m32n8k16.s32.s8.s8.s32 {%r41226, %r41227, %r41228, %r41229, %r41230, %r41231, %r41232, %r41233}, {%r1, %r1, %r1, %r1}, {%r1}, {%r41218, %r41219, %r41220, %r41221, %r41222, %r41223, %r41224, %r41225};
	bar.warp.sync 	-1;
	wmma.mma.sync.aligned.row.col.m32n8k16.s32.s8.s8.s32 {%r41234, %r41235, %r41236, %r41237, %r41238, %r41239, %r41240, %r41241}, {%r1, %r1, %r1, %r1}, {%r1}, {%r41226, %r41227, %r41228, %r41229, %r41230, %r41231, %r41232, %r41233};
	bar.warp.sync 	-1;
	wmma.mma.sync.aligned.row.col.m32n8k16.s32.s8.s8.s32 {%r41242, %r41243, %r41244, %r41245, %r41246, %r41247, %r41248, %r41249}, {%r1, %r1, %r1, %r1}, {%r1}, {%r41234, %r41235, %r41236, %r41237, %r41238, %r41239, %r41240, %r41241};
	bar.warp.sync 	-1;
	wmma.mma.sync.aligned.row.col.m32n8k16.s32.s8.s8.s32 {%r41250, %r41251, %r41252, %r41253, %r41254, %r41255, %r41256, %r41257}, {%r1, %r1, %r1, %r1}, {%r1}, {%r41242, %r41243, %r41244, %r41245, %r41246, %r41247, %r41248, %r41249};
	bar.warp.sync 	-1;
	wmma.mma.sync.aligned.row.col.m32n8k16.s32.s8.s8.s32 {%r41258, %r41259, %r41260, %r41261, %r41262, %r41263, %r41264, %r41265}, {%r1, %r1, %r1, %r1}, {%r1}, {%r41250, %r41251, %r41252, %r41253, %r41254, %r41255, %r41256, %r41257};
	bar.warp.sync 	-1;
	wmma.mma.sync.aligned.row.col.m32n8k16.s32.s8.s8.s32 {%r41266, %r41267, %r41268, %r41269, %r41270, %r41271, %r41272, %r41273}, {%r1, %r1, %r1, %r1}, {%r1}, {%r41258, %r41259, %r41260, %r41261, %r41262, %r41263, %r41264, %r41265};
	bar.warp.sync 	-1;
	wmma.mma.sync.aligned.row.col.m32n8k16.s32.s8.s8.s32 {%r41274, %r41275, %r41276, %r41277, %r41278, %r41279, %r41280, %r41281}, {%r1, %r1, %r1, %r1}, {%r1}, {%r41266, %r41267, %r41268, %r41269, %r41270, %r41271, %r41272, %r41273};
	bar.warp.sync 	-1;
	wmma.mma.sync.aligned.row.col.m32n8k16.s32.s8.s8.s32 {%r41282, %r41283, %r41284, %r41285, %r41286, %r41287, %r41288, %r41289}, {%r1, %r1, %r1, %r1}, {%r1}, {%r41274, %r41275, %r41276, %r41277, %r41278, %r41279, %r41280, %r41281};
	bar.warp.sync 	-1;
	wmma.mma.sync.aligned.row.col.m32n8k16.s32.s8.s8.s32 {%r41290, %r41291, %r41292, %r41293, %r41294, %r41295, %r41296, %r41297}, {%r1, %r1, %r1, %r1}, {%r1}, {%r41282, %r41283, %r41284, %r41285, %r41286, %r41287, %r41288, %r41289};
	bar.warp.sync 	-1;
	wmma.mma.sync.aligned.row.col.m32n8k16.s32.s8.s8.s32 {%r41298, %r41299, %r41300, %r41301, %r41302, %r41303, %r41304, %r41305}, {%r1, %r1, %r1, %r1}, {%r1}, {%r41290, %r41291, %r41292, %r41293, %r41294, %r41295, %r41296, %r41297};
	bar.warp.sync 	-1;
	wmma.mma.sync.aligned.row.col.m32n8k16.s32.s8.s8.s32 {%r41306, %r41307, %r41308, %r41309, %r41310, %r41311, %r41312, %r41313}, {%r1, %r1, %r1, %r1}, {%r1}, {%r41298, %r41299, %r41300, %r41301, %r41302, %r41303, %r41304, %r41305};
	bar.warp.sync 	-1;
	wmma.mma.sync.aligned.row.col.m32n8k16.s32.s8.s8.s32 {%r41314, %r41315, %r41316, %r41317, %r41318, %r41319, %r41320, %r41321}, {%r1, %r1, %r1, %r1}, {%r1}, {%r41306, %r41307, %r41308, %r41309, %r41310, %r41311, %r41312, %r41313};
	bar.warp.sync 	-1;
	wmma.mma.sync.aligned.row.col.m32n8k16.s32.s8.s8.s32 {%r41322, %r41323, %r41324, %r41325, %r41326, %r41327, %r41328, %r41329}, {%r1, %r1, %r1, %r1}, {%r1}, {%r41314, %r41315, %r41316, %r41317, %r41318, %r41319, %r41320, %r41321};
	bar.warp.sync 	-1;
	wmma.mma.sync.aligned.row.col.m32n8k16.s32.s8.s8.s32 {%r41330, %r41331, %r41332, %r41333, %r41334, %r41335, %r41336, %r41337}, {%r1, %r1, %r1, %r1}, {%r1}, {%r41322, %r41323, %r41324, %r41325, %r41326, %r41327, %r41328, %r41329};
	bar.warp.sync 	-1;
	wmma.mma.sync.aligned.row.col.m32n8k16.s32.s8.s8.s32 {%r41338, %r41339, %r41340, %r41341, %r41342, %r41343, %r41344, %r41345}, {%r1, %r1, %r1, %r1}, {%r1}, {%r41330, %r41331, %r41332, %r41333, %r41334, %r41335, %r41336, %r41337};
	bar.warp.sync 	-1;
	wmma.mma.sync.aligned.row.col.m32n8k16.s32.s8.s8.s32 {%r41346, %r41347, %r41348, %r41349, %r41350, %r41351, %r41352, %r41353}, {%r1, %r1, %r1, %r1}, {%r1}, {%r41338, %r41339, %r41340, %r41341, %r41342, %r41343, %r41344, %r41345};
	bar.warp.sync 	-1;
	wmma.mma.sync.aligned.row.col.m32n8k16.s32.s8.s8.s32 {%r41354, %r41355, %r41356, %r41357, %r41358, %r41359, %r41360, %r41361}, {%r1, %r1, %r1, %r1}, {%r1}, {%r41346, %r41347, %r41348, %r41349, %r41350, %r41351, %r41352, %r41353};
	bar.warp.sync 	-1;
	wmma.mma.sync.aligned.row.col.m32n8k16.s32.s8.s8.s32 {%r41362, %r41363, %r41364, %r41365, %r41366, %r41367, %r41368, %r41369}, {%r1, %r1, %r1, %r1}, {%r1}, {%r41354, %r41355, %r41356, %r41357, %r41358, %r41359, %r41360, %r41361};
	bar.warp.sync 	-1;
	wmma.mma.sync.aligned.row.col.m32n8k16.s32.s8.s8.s32 {%r41370, %r41371, %r41372, %r41373, %r41374, %r41375, %r41376, %r41377}, {%r1, %r1, %r1, %r1}, {%r1}, {%r41362, %r41363, %r41364, %r41365, %r41366, %r41367, %r41368, %r41369};
	bar.warp.sync 	-1;
	wmma.mma.sync.aligned.row.col.m32n8k16.s32.s8.s8.s32 {%r41378, %r41379, %r41380, %r41381, %r41382, %r41383, %r41384, %r41385}, {%r1, %r1, %r1, %r1}, {%r1}, {%r41370, %r41371, %r41372, %r41373, %r41374, %r41375, %r41376, %r41377};
	bar.warp.sync 	-1;
	wmma.mma.sync.aligned.row.col.m32n8k16.s32.s8.s8.s32 {%r41386, %r41387, %r41388, %r41389, %r41390, %r41391, %r41392, %r41393}, {%r1, %r1, %r1, %r1}, {%r1}, {%r41378, %r41379, %r41380, %r41381, %r41382, %r41383, %r41384, %r41385};
	bar.warp.sync 	-1;
	wmma.mma.sync.aligned.row.col.m32n8k16.s32.s8.s8.s32 {%r41394, %r41395, %r41396, %r41397, %r41398, %r41399, %r41400, %r41401}, {%r1, %r1, %r1, %r1}, {%r1}, {%r41386, %r41387, %r41388, %r41389, %r41390, %r41391, %r41392, %r41393};
	bar.warp.sync 	-1;
	wmma.mma.sync.aligned.row.col.m32n8k16.s32.s8.s8.s32 {%r41402, %r41403, %r41404, %r41405, %r41406, %r41407, %r41408, %r41409}, {%r1, %r1, %r1, %r1}, {%r1}, {%r41394, %r41395, %r41396, %r41397, %r41398, %r41399, %r41400, %r41401};
	bar.warp.sync 	-1;
	wmma.mma.sync.aligned.row.col.m32n8k16.s32.s8.s8.s32 {%r41410, %r41411, %r41412, %r41413, %r41414, %r41415, %r41416, %r41417}, {%r1, %r1, %r1, %r1}, {%r1}, {%r41402, %r41403, %r41404, %r41405, %r41406, %r41407, %r41408, %r41409};
	bar.warp.sync 	-1;
	wmma.mma.sync.aligned.row.col.m32n8k16.s32.s8.s8.s32 {%r41418, %r41419, %r41420, %r41421, %r41422, %r41423, %r41424, %r41425}, {%r1, %r1, %r1, %r1}, {%r1}, {%r41410, %r41411, %r41412, %r41413, %r41414, %r41415, %r41416, %r41417};
	bar.warp.sync 	-1;
	wmma.mma.sync.aligned.row.col.m32n8k16.s32.s8.s8.s32 {%r41426, %r41427, %r41428, %r41429, %r41430, %r41431, %r41432, %r41433}, {%r1, %r1, %r1, %r1}, {%r1}, {%r41418, %r41419, %r41420, %r41421, %r41422, %r41423, %r41424, %r41425};
	bar.warp.sync 	-1;
	wmma.mma.sync.aligned.row.col.m32n8k16.s32.s8.s8.s32 {%r41434, %r41435, %r41436, %r41437, %r41438, %r41439, %r41440, %r41441}, {%r1, %r1, %r1, %r1}, {%r1}, {%r41426, %r41427, %r41428, %r41429, %r41430, %r41431, %r41432, %r41433};
	bar.warp.sync 	-1;
	wmma.mma.sync.aligned.row.col.m32n8k16.s32.s8.s8.s32 {%r41442, %r41443, %r41444, %r41445, %r41446, %r41447, %r41448, %r41449}, {%r1, %r1, %r1, %r1}, {%r1}, {%r41434, %r41435, %r41436, %r41437, %r41438, %r41439, %r41440, %r41441};
	bar.warp.sync 	-1;
	wmma.mma.sync.aligned.row.col.m32n8k16.s32.s8.s8.s32 {%r41450, %r41451, %r41452, %r41453, %r41454, %r41455, %r41456, %r41457}, {%r1, %r1, %r1, %r1}, {%r1}, {%r41442, %r41443, %r41444, %r41445, %r41446, %r41447, %r41448, %r41449};
	bar.warp.sync 	-1;
	wmma.mma.sync.aligned.row.col.m32n8k16.s32.s8.s8.s32 {%r41458, %r41459, %r41460, %r41461, %r41462, %r41463, %r41464, %r41465}, {%r1, %r1, %r1, %r1}, {%r1}, {%r41450, %r41451, %r41452, %r41453, %r41454, %r41455, %r41456, %r41457};
	bar.warp.sync 	-1;
	wmma.mma.sync.aligned.row.col.m32n8k16.s32.s8.s8.s32 {%r41466, %r41467, %r41468, %r41469, %r41470, %r41471, %r41472, %r41473}, {%r1, %r1, %r1, %r1}, {%r1}, {%r41458, %r41459, %r41460, %r41461, %r41462, %r41463, %r41464, %r41465};
	bar.warp.sync 	-1;
	wmma.mma.sync.aligned.row.col.m32n8k16.s32.s8.s8.s32 {%r41474, %r41475, %r41476, %r41477, %r41478, %r41479, %r41480, %r41481}, {%r1, %r1, %r1, %r1}, {%r1}, {%r41466, %r41467, %r41468, %r41469, %r41470, %r41471, %r41472, %r41473};
	bar.warp.sync 	-1;
	wmma.mma.sync.aligned.row.col.m32n8k16.s32.s8.s8.s32 {%r41482, %r41483, %r41484, %r41485, %r41486, %r41487, %r41488, %r41489}, {%r1, %r1, %r1, %r1}, {%r1}, {%r41474, %r41475, %r41476, %r41477, %r41478, %r41479, %r41480, %r41481};
	bar.warp.sync 	-1;
	wmma.mma.sync.aligned.row.col.m32n8k16.s32.s8.s8.s32 {%r41490, %r41491, %r41492, %r41493, %r41494, %r41495, %r41496, %r41497}, {%r1, %r1, %r1, %r1}, {%r1}, {%r41482, %r41483, %r41484, %r41485, %r41486, %r41487, %r41488, %r41489};
	bar.warp.sync 	-1;
	wmma.mma.sync.aligned.row.col.m32n8k16.s32.s8.s8.s32 {%r41498, %r41499, %r41500, %r41501, %r41502, %r41503, %r41504, %r41505}, {%r1, %r1, %r1, %r1}, {%r1}, {%r41490, %r41491, %r41492, %r41493, %r41494, %r41495, %r41496, %r41497};
	bar.warp.sync 	-1;
	wmma.mma.sync.aligned.row.col.m32n8k16.s32.s8.s8.s32 {%r41506, %r41507, %r41508, %r41509, %r41510, %r41511, %r41512, %r41513}, {%r1, %r1, %r1, %r1}, {%r1}, {%r41498, %r41499, %r41500, %r41501, %r41502, %r41503, %r41504, %r41505};
	bar.warp.sync 	-1;
	wmma.mma.sync.aligned.row.col.m32n8k16.s32.s8.s8.s32 {%r41514, %r41515, %r41516, %r41517, %r41518, %r41519, %r41520, %r41521}, {%r1, %r1, %r1, %r1}, {%r1}, {%r41506, %r41507, %r41508, %r41509, %r41510, %r41511, %r41512, %r41513};
	bar.warp.sync 	-1;
	wmma.mma.sync.aligned.row.col.m32n8k16.s32.s8.s8.s32 {%r41522, %r41523, %r41524, %r41525, %r41526, %r41527, %r41528, %r41529}, {%r1, %r1, %r1, %r1}, {%r1}, {%r41514, %r41515, %r41516, %r41517, %r41518, %r41519, %r41520, %r41521};
	bar.warp.sync 	-1;
	wmma.mma.sync.aligned.row.col.m32n8k16.s32.s8.s8.s32 {%r41530, %r41531, %r41532, %r41533, %r41534, %r41535, %r41536, %r41537}, {%r1, %r1, %r1, %r1}, {%r1}, {%r41522, %r41523, %r41524, %r41525, %r41526, %r41527, %r41528, %r41529};
	bar.warp.sync 	-1;
	wmma.mma.sync.aligned.row.col.m32n8k16.s32.s8.s8.s32 {%r41538, %r41539, %r41540, %r41541, %r41542, %r41543, %r41544, %r41545}, {%r1, %r1, %r1, %r1}, {%r1}, {%r41530, %r41531, %r41532, %r41533, %r41534, %r41535, %r41536, %r41537};
	bar.warp.sync 	-1;
	wmma.mma.sync.aligned.row.col.m32n8k16.s32.s8.s8.s32 {%r41546, %r41547, %r41548, %r41549, %r41550, %r41551, %r41552, %r41553}, {%r1, %r1, %r1, %r1}, {%r1}, {%r41538, %r41539, %r41540, %r41541, %r41542, %r41543, %r41544, %r41545};
	bar.warp.sync 	-1;
	wmma.mma.sync.aligned.row.col.m32n8k16.s32.s8.s8.s32 {%r41554, %r41555, %r41556, %r41557, %r41558, %r41559, %r41560, %r41561}, {%r1, %r1, %r1, %r1}, {%r1}, {%r41546, %r41547, %r41548, %r41549, %r41550, %r41551, %r41552, %r41553};
	bar.warp.sync 	-1;
	wmma.mma.sync.aligned.row.col.m32n8k16.s32.s8.s8.s32 {%r41562, %r41563, %r41564, %r41565, %r41566, %r41567, %r41568, %r41569}, {%r1, %r1, %r1, %r1}, {%r1}, {%r41554, %r41555, %r41556, %r41557, %r41558, %r41559, %r41560, %r41561};
	bar.warp.sync 	-1;
	wmma.mma.sync.aligned.row.col.m32n8k16.s32.s8.s8.s32 {%r41570, %r41571, %r41572, %r41573, %r41574, %r41575, %r41576, %r41577}, {%r1, %r1, %r1, %r1}, {%r1}, {%r41562, %r41563, %r41564, %r41565, %r41566, %r41567, %r41568, %r41569};
	bar.warp.sync 	-1;
	wmma.mma.sync.aligned.row.col.m32n8k16.s32.s8.s8.s32 {%r41578, %r41579, %r41580, %r41581, %r41582, %r41583, %r41584, %r41585}, {%r1, %r1, %r1, %r1}, {%r1}, {%r41570, %r41571, %r41572, %r41573, %r41574, %r41575, %r41576, %r41577};
	bar.warp.sync 	-1;
	wmma.mma.sync.aligned.row.col.m32n8k16.s32.s8.s8.s32 {%r41586, %r41587, %r41588, %r41589, %r41590, %r41591, %r41592, %r41593}, {%r1, %r1, %r1, %r1}, {%r1}, {%r41578, %r41579, %r41580, %r41581, %r41582, %r41583, %r41584, %r41585};
	bar.warp.sync 	-1;
	wmma.mma.sync.aligned.row.col.m32n8k16.s32.s8.s8.s32 {%r41594, %r41595, %r41596, %r41597, %r41598, %r41599, %r41600, %r41601}, {%r1, %r1, %r1, %r1}, {%r1}, {%r41586, %r41587, %r41588, %r41589, %r41590, %r41591, %r41592, %r41593};
	bar.warp.sync 	-1;
	wmma.mma.sync.aligned.row.col.m32n8k16.s32.s8.s8.s32 {%r41602, %r41603, %r41604, %r41605, %r41606, %r41607, %r41608, %r41609}, {%r1, %r1, %r1, %r1}, {%r1}, {%r41594, %r41595, %r41596, %r41597, %r41598, %r41599, %r41600, %r41601};
	bar.warp.sync 	-1;
	wmma.mma.sync.aligned.row.col.m32n8k16.s32.s8.s8.s32 {%r41610, %r41611, %r41612, %r41613, %r41614, %r41615, %r41616, %r41617}, {%r1, %r1, %r1, %r1}, {%r1}, {%r41602, %r41603, %r41604, %r41605, %r41606, %r41607, %r41608, %r41609};
	bar.warp.sync 	-1;
	wmma.mma.sync.aligned.row.col.m32n8k16.s32.s8.s8.s32 {%r41618, %r41619, %r41620, %r41621, %r41622, %r41623, %r41624, %r41625}, {%r1, %r1, %r1, %r1}, {%r1}, {%r41610, %r41611, %r41612, %r41613, %r41614, %r41615, %r41616, %r41617};
	bar.warp.sync 	-1;
	wmma.mma.sync.aligned.row.col.m32n8k16.s32.s8.s8.s32 {%r41626, %r41627, %r41628, %r41629, %r41630, %r41631, %r41632, %r41633}, {%r1, %r1, %r1, %r1}, {%r1}, {%r41618, %r41619, %r41620, %r41621, %r41622, %r41623, %r41624, %r41625};
	bar.warp.sync 	-1;
	wmma.mma.sync.aligned.row.col.m32n8k16.s32.s8.s8.s32 {%r41634, %r41635, %r41636, %r41637, %r41638, %r41639, %r41640, %r41641}, {%r1, %r1, %r1, %r1}, {%r1}, {%r41626, %r41627, %r41628, %r41629, %r41630, %r41631, %r41632, %r41633};
	bar.warp.sync 	-1;
	wmma.mma.sync.aligned.row.col.m32n8k16.s32.s8.s8.s32 {%r41642, %r41643, %r41644, %r41645, %r41646, %r41647, %r41648, %r41649}, {%r1, %r1, %r1, %r1}, {%r1}, {%r41634, %r41635, %r41636, %r41637, %r41638, %r41639, %r41640, %r41641};
	bar.warp.sync 	-1;
	wmma.mma.sync.aligned.row.col.m32n8k16.s32.s8.s8.s32 {%r41650, %r41651, %r41652, %r41653, %r41654, %r41655, %r41656, %r41657}, {%r1, %r1, %r1, %r1}, {%r1}, {%r41642, %r41643, %r41644, %r41645, %r41646, %r41647, %r41648, %r41649};
	bar.warp.sync 	-1;
	wmma.mma.sync.aligned.row.col.m32n8k16.s32.s8.s8.s32 {%r41658, %r41659, %r41660, %r41661, %r41662, %r41663, %r41664, %r41665}, {%r1, %r1, %r1, %r1}, {%r1}, {%r41650, %r41651, %r41652, %r41653, %r41654, %r41655, %r41656, %r41657};
	bar.warp.sync 	-1;
	wmma.mma.sync.aligned.row.col.m32n8k16.s32.s8.s8.s32 {%r41666, %r41667, %r41668, %r41669, %r41670, %r41671, %r41672, %r41673}, {%r1, %r1, %r1, %r1}, {%r1}, {%r41658, %r41659, %r41660, %r41661, %r41662, %r41663, %r41664, %r41665};
	bar.warp.sync 	-1;
	wmma.mma.sync.aligned.row.col.m32n8k16.s32.s8.s8.s32 {%r41674, %r41675, %r41676, %r41677, %r41678, %r41679, %r41680, %r41681}, {%r1, %r1, %r1, %r1}, {%r1}, {%r41666, %r41667, %r41668, %r41669, %r41670, %r41671, %r41672, %r41673};
	bar.warp.sync 	-1;
	wmma.mma.sync.aligned.row.col.m32n8k16.s32.s8.s8.s32 {%r41682, %r41683, %r41684, %r41685, %r41686, %r41687, %r41688, %r41689}, {%r1, %r1, %r1, %r1}, {%r1}, {%r41674, %r41675, %r41676, %r41677, %r41678, %r41679, %r41680, %r41681};
	bar.warp.sync 	-1;
	wmma.mma.sync.aligned.row.col.m32n8k16.s32.s8.s8.s32 {%r41690, %r41691, %r41692, %r41693, %r41694, %r41695, %r41696, %r41697}, {%r1, %r1, %r1, %r1}, {%r1}, {%r41682, %r41683, %r41684, %r41685, %r41686, %r41687, %r41688, %r41689};
	bar.warp.sync 	-1;
	wmma.mma.sync.aligned.row.col.m32n8k16.s32.s8.s8.s32 {%r41698, %r41699, %r41700, %r41701, %r41702, %r41703, %r41704, %r41705}, {%r1, %r1, %r1, %r1}, {%r1}, {%r41690, %r41691, %r41692, %r41693, %r41694, %r41695, %r41696, %r41697};
	bar.warp.sync 	-1;
	wmma.mma.sync.aligned.row.col.m32n8k16.s32.s8.s8.s32 {%r41706, %r41707, %r41708, %r41709, %r41710, %r41711, %r41712, %r41713}, {%r1, %r1, %r1, %r1}, {%r1}, {%r41698, %r41699, %r41700, %r41701, %r41702, %r41703, %r41704, %r41705};
	bar.warp.sync 	-1;
	wmma.mma.sync.aligned.row.col.m32n8k16.s32.s8.s8.s32 {%r41714, %r41715, %r41716, %r41717, %r41718, %r41719, %r41720, %r41721}, {%r1, %r1, %r1, %r1}, {%r1}, {%r41706, %r41707, %r41708, %r41709, %r41710, %r41711, %r41712, %r41713};
	bar.warp.sync 	-1;
	wmma.mma.sync.aligned.row.col.m32n8k16.s32.s8.s8.s32 {%r41722, %r41723, %r41724, %r41725, %r41726, %r41727, %r41728, %r41729}, {%r1, %r1, %r1, %r1}, {%r1}, {%r41714, %r41715, %r41716, %r41717, %r41718, %r41719, %r41720, %r41721};
	bar.warp.sync 	-1;
	wmma.mma.sync.aligned.row.col.m32n8k16.s32.s8.s8.s32 {%r41730, %r41731, %r41732, %r41733, %r41734, %r41735, %r41736, %r41737}, {%r1, %r1, %r1, %r1}, {%r1}, {%r41722, %r41723, %r41724, %r41725, %r41726, %r41727, %r41728, %r41729};
	bar.warp.sync 	-1;
	wmma.mma.sync.aligned.row.col.m32n8k16.s32.s8.s8.s32 {%r41738, %r41739, %r41740, %r41741, %r41742, %r41743, %r41744, %r41745}, {%r1, %r1, %r1, %r1}, {%r1}, {%r41730, %r41731, %r41732, %r41733, %r41734, %r41735, %r41736, %r41737};
	bar.warp.sync 	-1;
	wmma.mma.sync.aligned.row.col.m32n8k16.s32.s8.s8.s32 {%r41746, %r41747, %r41748, %r41749, %r41750, %r41751, %r41752, %r41753}, {%r1, %r1, %r1, %r1}, {%r1}, {%r41738, %r41739, %r41740, %r41741, %r41742, %r41743, %r41744, %r41745};
	bar.warp.sync 	-1;
	wmma.mma.sync.aligned.row.col.m32n8k16.s32.s8.s8.s32 {%r41754, %r41755, %r41756, %r41757, %r41758, %r41759, %r41760, %r41761}, {%r1, %r1, %r1, %r1}, {%r1}, {%r41746, %r41747, %r41748, %r41749, %r41750, %r41751, %r41752, %r41753};
	bar.warp.sync 	-1;
	wmma.mma.sync.aligned.row.col.m32n8k16.s32.s8.s8.s32 {%r41762, %r41763, %r41764, %r41765, %r41766, %r41767, %r41768, %r41769}, {%r1, %r1, %r1, %r1}, {%r1}, {%r41754, %r41755, %r41756, %r41757, %r41758, %r41759, %r41760, %r41761};
	bar.warp.sync 	-1;
	wmma.mma.sync.aligned.row.col.m32n8k16.s32.s8.s8.s32 {%r41770, %r41771, %r41772, %r41773, %r41774, %r41775, %r41776, %r41777}, {%r1, %r1, %r1, %r1}, {%r1}, {%r41762, %r41763, %r41764, %r41765, %r41766, %r41767, %r41768, %r41769};
	bar.warp.sync 	-1;
	wmma.mma.sync.aligned.row.col.m32n8k16.s32.s8.s8.s32 {%r41778, %r41779, %r41780, %r41781, %r41782, %r41783, %r41784, %r41785}, {%r1, %r1, %r1, %r1}, {%r1}, {%r41770, %r41771, %r41772, %r41773, %r41774, %r41775, %r41776, %r41777};
	bar.warp.sync 	-1;
	wmma.mma.sync.aligned.row.col.m32n8k16.s32.s8.s8.s32 {%r41786, %r41787, %r41788, %r41789, %r41790, %r41791, %r41792, %r41793}, {%r1, %r1, %r1, %r1}, {%r1}, {%r41778, %r41779, %r41780, %r41781, %r41782, %r41783, %r41784, %r41785};
	bar.warp.sync 	-1;
	wmma.mma.sync.aligned.row.col.m32n8k16.s32.s8.s8.s32 {%r41794, %r41795, %r41796, %r41797, %r41798, %r41799, %r41800, %r41801}, {%r1, %r1, %r1, %r1}, {%r1}, {%r41786, %r41787, %r41788, %r41789, %r41790, %r41791, %r41792, %r41793};
	bar.warp.sync 	-1;
	wmma.mma.sync.aligned.row.col.m32n8k16.s32.s8.s8.s32 {%r41802, %r41803, %r41804, %r41805, %r41806, %r41807, %r41808, %r41809}, {%r1, %r1, %r1, %r1}, {%r1}, {%r41794, %r41795, %r41796, %r41797, %r41798, %r41799, %r41800, %r41801};
	bar.warp.sync 	-1;
	wmma.mma.sync.aligned.row.col.m32n8k16.s32.s8.s8.s32 {%r41810, %r41811, %r41812, %r41813, %r41814, %r41815, %r41816, %r41817}, {%r1, %r1, %r1, %r1}, {%r1}, {%r41802, %r41803, %r41804, %r41805, %r41806, %r41807, %r41808, %r41809};
	bar.warp.sync 	-1;
	wmma.mma.sync.aligned.row.col.m32n8k16.s32.s8.s8.s32 {%r41818, %r41819, %r41820, %r41821, %r41822, %r41823, %r41824, %r41825}, {%r1, %r1, %r1, %r1}, {%r1}, {%r41810, %r41811, %r41812, %r41813, %r41814, %r41815, %r41816, %r41817};
	bar.warp.sync 	-1;
	wmma.mma.sync.aligned.row.col.m32n8k16.s32.s8.s8.s32 {%r41826, %r41827, %r41828, %r41829, %r41830, %r41831, %r41832, %r41833}, {%r1, %r1, %r1, %r1}, {%r1}, {%r41818, %r41819, %r41820, %r41821, %r41822, %r41823, %r41824, %r41825};
	bar.warp.sync 	-1;
	wmma.mma.sync.aligned.row.col.m32n8k16.s32.s8.s8.s32 {%r41834, %r41835, %r41836, %r41837, %r41838, %r41839, %r41840, %r41841}, {%r1, %r1, %r1, %r1}, {%r1}, {%r41826, %r41827, %r41828, %r41829, %r41830, %r41831, %r41832, %r41833};
	bar.warp.sync 	-1;
	wmma.mma.sync.aligned.row.col.m32n8k16.s32.s8.s8.s32 {%r41842, %r41843, %r41844, %r41845, %r41846, %r41847, %r41848, %r41849}, {%r1, %r1, %r1, %r1}, {%r1}, {%r41834, %r41835, %r41836, %r41837, %r41838, %r41839, %r41840, %r41841};
	bar.warp.sync 	-1;
	wmma.mma.sync.aligned.row.col.m32n8k16.s32.s8.s8.s32 {%r41850, %r41851, %r41852, %r41853, %r41854, %r41855, %r41856, %r41857}, {%r1, %r1, %r1, %r1}, {%r1}, {%r41842, %r41843, %r41844, %r41845, %r41846, %r41847, %r41848, %r41849};
	bar.warp.sync 	-1;
	wmma.mma.sync.aligned.row.col.m32n8k16.s32.s8.s8.s32 {%r41858, %r41859, %r41860, %r41861, %r41862, %r41863, %r41864, %r41865}, {%r1, %r1, %r1, %r1}, {%r1}, {%r41850, %r41851, %r41852, %r41853, %r41854, %r41855, %r41856, %r41857};
	bar.warp.sync 	-1;
	wmma.mma.sync.aligned.row.col.m32n8k16.s32.s8.s8.s32 {%r41866, %r41867, %r41868, %r41869, %r41870, %r41871, %r41872, %r41873}, {%r1, %r1, %r1, %r1}, {%r1}, {%r41858, %r41859, %r41860, %r41861, %r41862, %r41863, %r41864, %r41865};
	bar.warp.sync 	-1;
	wmma.mma.sync.aligned.row.col.m32n8k16.s32.s8.s8.s32 {%r41874, %r41875, %r41876, %r41877, %r41878, %r41879, %r41880, %r41881}, {%r1, %r1, %r1, %r1}, {%r1}, {%r41866, %r41867, %r41868, %r41869, %r41870, %r41871, %r41872, %r41873};
	bar.warp.sync 	-1;
	wmma.mma.sync.aligned.row.col.m32n8k16.s32.s8.s8.s32 {%r41882, %r41883, %r41884, %r41885, %r41886, %r41887, %r41888, %r41889}, {%r1, %r1, %r1, %r1}, {%r1}, {%r41874, %r41875, %r41876, %r41877, %r41878, %r41879, %r41880, %r41881};
	bar.warp.sync 	-1;
	wmma.mma.sync.aligned.row.col.m32n8k16.s32.s8.s8.s32 {%r41890, %r41891, %r41892, %r41893, %r41894, %r41895, %r41896, %r41897}, {%r1, %r1, %r1, %r1}, {%r1}, {%r41882, %r41883, %r41884, %r41885, %r41886, %r41887, %r41888, %r41889};
	bar.warp.sync 	-1;
	wmma.mma.sync.aligned.row.col.m32n8k16.s32.s8.s8.s32 {%r41898, %r41899, %r41900, %r41901, %r41902, %r41903, %r41904, %r41905}, {%r1, %r1, %r1, %r1}, {%r1}, {%r41890, %r41891, %r41892, %r41893, %r41894, %r41895, %r41896, %r41897};
	bar.warp.sync 	-1;
	wmma.mma.sync.aligned.row.col.m32n8k16.s32.s8.s8.s32 {%r41906, %r41907, %r41908, %r41909, %r41910, %r41911, %r41912, %r41913}, {%r1, %r1, %r1, %r1}, {%r1}, {%r41898, %r41899, %r41900, %r41901, %r41902, %r41903, %r41904, %r41905};
	bar.warp.sync 	-1;
	wmma.mma.sync.aligned.row.col.m32n8k16.s32.s8.s8.s32 {%r41914, %r41915, %r41916, %r41917, %r41918, %r41919, %r41920, %r41921}, {%r1, %r1, %r1, %r1}, {%r1}, {%r41906, %r41907, %r41908, %r41909, %r41910, %r41911, %r41912, %r41913};
	bar.warp.sync 	-1;
	wmma.mma.sync.aligned.row.col.m32n8k16.s32.s8.s8.s32 {%r41922, %r41923, %r41924, %r41925, %r41926, %r41927, %r41928, %r41929}, {%r1, %r1, %r1, %r1}, {%r1}, {%r41914, %r41915, %r41916, %r41917, %r41918, %r41919, %r41920, %r41921};
	bar.warp.sync 	-1;
	wmma.mma.sync.aligned.row.col.m32n8k16.s32.s8.s8.s32 {%r41930, %r41931, %r41932, %r41933, %r41934, %r41935, %r41936, %r41937}, {%r1, %r1, %r1, %r1}, {%r1}, {%r41922, %r41923, %r41924, %r41925, %r41926, %r41927, %r41928, %r41929};
	bar.warp.sync 	-1;
	wmma.mma.sync.aligned.row.col.m32n8k16.s32.s8.s8.s32 {%r41938, %r41939, %r41940, %r41941, %r41942, %r41943, %r41944, %r41945}, {%r1, %r1, %r1, %r1}, {%r1}, {%r41930, %r41931, %r41932, %r41933, %r41934, %r41935, %r41936, %r41937};
	bar.warp.sync 	-1;
	wmma.mma.sync.aligned.row.col.m32n8k16.s32.s8.s8.s32 {%r41946, %r41947, %r41948, %r41949, %r41950, %r41951, %r41952, %r41953}, {%r1, %r1, %r1, %r1}, {%r1}, {%r41938, %r41939, %r41940, %r41941, %r41942, %r41943, %r41944, %r41945};
	bar.warp.sync 	-1;
	wmma.mma.sync.aligned.row.col.m32n8k16.s32.s8.s8.s32 {%r41954, %r41955, %r41956, %r41957, %r41958, %r41959, %r41960, %r41961}, {%r1, %r1, %r1, %r1}, {%r1}, {%r41946, %r41947, %r41948, %r41949, %r41950, %r41951, %r41952, %r41953};
	bar.warp.sync 	-1;
	wmma.mma.sync.aligned.row.col.m32n8k16.s32.s8.s8.s32 {%r41962, %r41963, %r41964, %r41965, %r41966, %r41967, %r41968, %r41969}, {%r1, %r1, %r1, %r1}, {%r1}, {%r41954, %r41955, %r41956, %r41957, %r41958, %r41959, %r41960, %r41961};
	bar.warp.sync 	-1;
	wmma.mma.sync.aligned.row.col.m32n8k16.s32.s8.s8.s32 {%r41970, %r41971, %r41972, %r41973, %r41974, %r41975, %r41976, %r41977}, {%r1, %r1, %r1, %r1}, {%r1}, {%r41962, %r41963, %r41964, %r41965, %r41966, %r41967, %r41968, %r41969};
	bar.warp.sync 	-1;
	wmma.mma.sync.aligned.row.col.m32n8k16.s32.s8.s8.s32 {%r41978, %r41979, %r41980, %r41981, %r41982, %r41983, %r41984, %r41985}, {%r1, %r1, %r1, %r1}, {%r1}, {%r41970, %r41971, %r41972, %r41973, %r41974, %r41975, %r41976, %r41977};
	bar.warp.sync 	-1;
	wmma.mma.sync.aligned.row.col.m32n8k16.s32.s8.s8.s32 {%r41986, %r41987, %r41988, %r41989, %r41990, %r41991, %r41992, %r41993}, {%r1, %r1, %r1, %r1}, {%r1}, {%r41978, %r41979, %r41980, %r41981, %r41982, %r41983, %r41984, %r41985};
	bar.warp.sync 	-1;
	wmma.mma.sync.aligned.row.col.m32n8k16.s32.s8.s8.s32 {%r41994, %r41995, %r41996, %r41997, %r41998, %r41999, %r42000, %r42001}, {%r1, %r1, %r1, %r1}, {%r1}, {%r41986, %r41987, %r41988, %r41989, %r41990, %r41991, %r41992, %r41993};
	bar.warp.sync 	-1;
	wmma.mma.sync.aligned.row.col.m32n8k16.s32.s8.s8.s32 {%r42002, %r42003, %r42004, %r42005, %r42006, %r42007, %r42008, %r42009}, {%r1, %r1, %r1, %r1}, {%r1}, {%r41994, %r41995, %r41996, %r41997, %r41998, %r41999, %r42000, %r42001};
	bar.warp.sync 	-1;
	wmma.mma.sync.aligned.row.col.m32n8k16.s32.s8.s8.s32 {%r42010, %r42011, %r42012, %r42013, %r42014, %r42015, %r42016, %r42017}, {%r1, %r1, %r1, %r1}, {%r1}, {%r42002, %r42003, %r42004, %r42005, %r42006, %r42007, %r42008, %r42009};
	bar.warp.sync 	-1;
	wmma.mma.sync.aligned.row.col.m32n8k16.s32.s8.s8.s32 {%r42018, %r42019, %r42020, %r42021, %r42022, %r42023, %r42024, %r42025}, {%r1, %r1, %r1, %r1}, {%r1}, {%r42010, %r42011, %r42012, %r42013, %r42014, %r42015, %r42016, %r42017};
	bar.warp.sync 	-1;
	wmma.mma.sync.aligned.row.col.m32n8k16.s32.s8.s8.s32 {%r42026, %r42027, %r42028, %r42029, %r42030, %r42031, %r42032, %r42033}, {%r1, %r1, %r1, %r1}, {%r1}, {%r42018, %r42019, %r42020, %r42021, %r42022, %r42023, %r42024, %r42025};
	bar.warp.sync 	-1;
	wmma.mma.sync.aligned.row.col.m32n8k16.s32.s8.s8.s32 {%r42034, %r42035, %r42036, %r42037, %r42038, %r42039, %r42040, %r42041}, {%r1, %r1, %r1, %r1}, {%r1}, {%r42026, %r42027, %r42028, %r42029, %r42030, %r42031, %r42032, %r42033};
	bar.warp.sync 	-1;
	wmma.mma.sync.aligned.row.col.m32n8k16.s32.s8.s8.s32 {%r42042, %r42043, %r42044, %r42045, %r42046, %r42047, %r42048, %r42049}, {%r1, %r1, %r1, %r1}, {%r1}, {%r42034, %r42035, %r42036, %r42037, %r42038, %r42039, %r42040, %r42041};
	bar.warp.sync 	-1;
	wmma.mma.sync.aligned.row.col.m32n8k16.s32.s8.s8.s32 {%r42050, %r42051, %r42052, %r42053, %r42054, %r42055, %r42056, %r42057}, {%r1, %r1, %r1, %r1}, {%r1}, {%r42042, %r42043, %r42044, %r42045, %r42046, %r42047, %r42048, %r42049};
	bar.warp.sync 	-1;
	wmma.mma.sync.aligned.row.col.m32n8k16.s32.s8.s8.s32 {%r42058, %r42059, %r42060, %r42061, %r42062, %r42063, %r42064, %r42065}, {%r1, %r1, %r1, %r1}, {%r1}, {%r42050, %r42051, %r42052, %r42053, %r42054, %r42055, %r42056, %r42057};
	bar.warp.sync 	-1;
	wmma.mma.sync.aligned.row.col.m32n8k16.s32.s8.s8.s32 {%r42066, %r42067, %r42068, %r42069, %r42070, %r42071, %r42072, %r42073}, {%r1, %r1, %r1, %r1}, {%r1}, {%r42058, %r42059, %r42060, %r42061, %r42062, %r42063, %r42064, %r42065};
	bar.warp.sync 	-1;
	wmma.mma.sync.aligned.row.col.m32n8k16.s32.s8.s8.s32 {%r42074, %r42075, %r42076, %r42077, %r42078, %r42079, %r42080, %r42081}, {%r1, %r1, %r1, %r1}, {%r1}, {%r42066, %r42067, %r42068, %r42069, %r42070, %r42071, %r42072, %r42073};
	bar.warp.sync 	-1;
	wmma.mma.sync.aligned.row.col.m32n8k16.s32.s8.s8.s32 {%r42082, %r42083, %r42084, %r42085, %r42086, %r42087, %r42088, %r42089}, {%r1, %r1, %r1, %r1}, {%r1}, {%r42074, %r42075, %r42076, %r42077, %r42078, %r42079, %r42080, %r42081};
	bar.warp.sync 	-1;
	wmma.mma.sync.aligned.row.col.m32n8k16.s32.s8.s8.s32 {%r42090, %r42091, %r42092, %r42093, %r42094, %r42095, %r42096, %r42097}, {%r1, %r1, %r1, %r1}, {%r1}, {%r42082, %r42083, %r42084, %r42085, %r42086, %r42087, %r42088, %r42089};
	bar.warp.sync 	-1;
	wmma.mma.sync.aligned.row.col.m32n8k16.s32.s8.s8.s32 {%r42098, %r42099, %r42100, %r42101, %r42102, %r42103, %r42104, %r42105}, {%r1, %r1, %r1, %r1}, {%r1}, {%r42090, %r42091, %r42092, %r42093, %r42094, %r42095, %r42096, %r42097};
	bar.warp.sync 	-1;
	wmma.mma.sync.aligned.row.col.m32n8k16.s32.s8.s8.s32 {%r42106, %r42107, %r42108, %r42109, %r42110, %r42111, %r42112, %r42113}, {%r1, %r1, %r1, %r1}, {%r1}, {%r42098, %r42099, %r42100, %r42101, %r42102, %r42103, %r42104, %r42105};
	bar.warp.sync 	-1;
	wmma.mma.sync.aligned.row.col.m32n8k16.s32.s8.s8.s32 {%r42114, %r42115, %r42116, %r42117, %r42118, %r42119, %r42120, %r42121}, {%r1, %r1, %r1, %r1}, {%r1}, {%r42106, %r42107, %r42108, %r42109, %r42110, %r42111, %r42112, %r42113};
	bar.warp.sync 	-1;
	wmma.mma.sync.aligned.row.col.m32n8k16.s32.s8.s8.s32 {%r42122, %r42123, %r42124, %r42125, %r42126, %r42127, %r42128, %r42129}, {%r1, %r1, %r1, %r1}, {%r1}, {%r42114, %r42115, %r42116, %r42117, %r42118, %r42119, %r42120, %r42121};
	bar.warp.sync 	-1;
	wmma.mma.sync.aligned.row.col.m32n8k16.s32.s8.s8.s32 {%r42130, %r42131, %r42132, %r42133, %r42134, %r42135, %r42136, %r42137}, {%r1, %r1, %r1, %r1}, {%r1}, {%r42122, %r42123, %r42124, %r42125, %r42126, %r42127, %r42128, %r42129};
	bar.warp.sync 	-1;
	wmma.mma.sync.aligned.row.col.m32n8k16.s32.s8.s8.s32 {%r42138, %r42139, %r42140, %r42141, %r42142, %r42143, %r42144, %r42145}, {%r1, %r1, %r1, %r1}, {%r1}, {%r42130, %r42131, %r42132, %r42133, %r42134, %r42135, %r42136, %r42137};
	bar.warp.sync 	-1;
	wmma.mma.sync.aligned.row.col.m32n8k16.s32.s8.s8.s32 {%r42146, %r42147, %r42148, %r42149, %r42150, %r42151, %r42152, %r42153}, {%r1, %r1, %r1, %r1}, {%r1}, {%r42138, %r42139, %r42140, %r42141, %r42142, %r42143, %r42144, %r42145};
	bar.warp.sync 	-1;
	wmma.mma.sync.aligned.row.col.m32n8k16.s32.s8.s8.s32 {%r42154, %r42155, %r42156, %r42157, %r42158, %r42159, %r42160, %r42161}, {%r1, %r1, %r1, %r1}, {%r1}, {%r42146, %r42147, %r42148, %r42149, %r42150, %r42151, %r42152, %r42153};
	bar.warp.sync 	-1;
	wmma.mma.sync.aligned.row.col.m32n8k16.s32.s8.s8.s32 {%r42162, %r42163, %r42164, %r42165, %r42166, %r42167, %r42168, %r42169}, {%r1, %r1, %r1, %r1}, {%r1}, {%r42154, %r42155, %r42156, %r42157, %r42158, %r42159, %r42160, %r42161};
	bar.warp.sync 	-1;
	wmma.mma.sync.aligned.row.col.m32n8k16.s32.s8.s8.s32 {%r42170, %r42171, %r42172, %r42173, %r42174, %r42175, %r42176, %r42177}, {%r1, %r1, %r1, %r1}, {%r1}, {%r42162, %r42163, %r42164, %r42165, %r42166, %r42167, %r42168, %r42169};
	bar.warp.sync 	-1;
	wmma.mma.sync.aligned.row.col.m32n8k16.s32.s8.s8.s32 {%r42178, %r42179, %r42180, %r42181, %r42182, %r42183, %r42184, %r42185}, {%r1, %r1, %r1, %r1}, {%r1}, {%r42170, %r42171, %r42172, %r42173, %r42174, %r42175, %r42176, %r42177};
	bar.warp.sync 	-1;
	wmma.mma.sync.aligned.row.col.m32n8k16.s32.s8.s8.s32 {%r42186, %r42187, %r42188, %r42189, %r42190, %r42191, %r42192, %r42193}, {%r1, %r1, %r1, %r1}, {%r1}, {%r42178, %r42179, %r42180, %r42181, %r42182, %r42183, %r42184, %r42185};
	bar.warp.sync 	-1;
	wmma.mma.sync.aligned.row.col.m32n8k16.s32.s8.s8.s32 {%r42194, %r42195, %r42196, %r42197, %r42198, %r42199, %r42200, %r42201}, {%r1, %r1, %r1, %r1}, {%r1}, {%r42186, %r42187, %r42188, %r42189, %r42190, %r42191, %r42192, %r42193};
	bar.warp.sync 	-1;
	wmma.mma.sync.aligned.row.col.m32n8k16.s32.s8.s8.s32 {%r42202, %r42203, %r42204, %r42205, %r42206, %r42207, %r42208, %r42209}, {%r1, %r1, %r1, %r1}, {%r1}, {%r42194, %r42195, %r42196, %r42197, %r42198, %r42199, %r42200, %r42201};
	bar.warp.sync 	-1;
	wmma.mma.sync.aligned.row.col.m32n8k16.s32.s8.s8.s32 {%r42210, %r42211, %r42212, %r42213, %r42214, %r42215, %r42216, %r42217}, {%r1, %r1, %r1, %r1}, {%r1}, {%r42202, %r42203, %r42204, %r42205, %r42206, %r42207, %r42208, %r42209};
	bar.warp.sync 	-1;
	wmma.mma.sync.aligned.row.col.m32n8k16.s32.s8.s8.s32 {%r42218, %r42219, %r42220, %r42221, %r42222, %r42223, %r42224, %r42225}, {%r1, %r1, %r1, %r1}, {%r1}, {%r42210, %r42211, %r42212, %r42213, %r42214, %r42215, %r42216, %r42217};
	bar.warp.sync 	-1;
	wmma.mma.sync.aligned.row.col.m32n8k16.s32.s8.s8.s32 {%r42226, %r42227, %r42228, %r42229, %r42230, %r42231, %r42232, %r42233}, {%r1, %r1, %r1, %r1}, {%r1}, {%r42218, %r42219, %r42220, %r42221, %r42222, %r42223, %r42224, %r42225};
	bar.warp.sync 	-1;
	wmma.mma.sync.aligned.row.col.m32n8k16.s32.s8.s8.s32 {%r42234, %r42235, %r42236, %r42237, %r42238, %r42239, %r42240, %r42241}, {%r1, %r1, %r1, %r1}, {%r1}, {%r42226, %r42227, %r42228, %r42229, %r42230, %r42231, %r42232, %r42233};
	bar.warp.sync 	-1;
	wmma.mma.sync.aligned.row.col.m32n8k16.s32.s8.s8.s32 {%r42242, %r42243, %r42244, %r42245, %r42246, %r42247, %r42248, %r42249}, {%r1, %r1, %r1, %r1}, {%r1}, {%r42234, %r42235, %r42236, %r42237, %r42238, %r42239, %r42240, %r42241};
	bar.warp.sync 	-1;
	wmma.mma.sync.aligned.row.col.m32n8k16.s32.s8.s8.s32 {%r42250, %r42251, %r42252, %r42253, %r42254, %r42255, %r42256, %r42257}, {%r1, %r1, %r1, %r1}, {%r1}, {%r42242, %r42243, %r42244, %r42245, %r42246, %r42247, %r42248, %r42249};
	bar.warp.sync 	-1;
	wmma.mma.sync.aligned.row.col.m32n8k16.s32.s8.s8.s32 {%r42258, %r42259, %r42260, %r42261, %r42262, %r42263, %r42264, %r42265}, {%r1, %r1, %r1, %r1}, {%r1}, {%r42250, %r42251, %r42252, %r42253, %r42254, %r42255, %r42256, %r42257};
	bar.warp.sync 	-1;
	wmma.mma.sync.aligned.row.col.m32n8k16.s32.s8.s8.s32 {%r42266, %r42267, %r42268, %r42269, %r42270, %r42271, %r42272, %r42273}, {%r1, %r1, %r1, %r1}, {%r1}, {%r42258, %r42259, %r42260, %r42261, %r42262, %r42263, %r42264, %r42265};
	bar.warp.sync 	-1;
	wmma.mma.sync.aligned.row.col.m32n8k16.s32.s8.s8.s32 {%r42274, %r42275, %r42276, %r42277, %r42278, %r42279, %r42280, %r42281}, {%r1, %r1, %r1, %r1}, {%r1}, {%r42266, %r42267, %r42268, %r42269, %r42270, %r42271, %r42272, %r42273};
	bar.warp.sync 	-1;
	wmma.mma.sync.aligned.row.col.m32n8k16.s32.s8.s8.s32 {%r42282, %r42283, %r42284, %r42285, %r42286, %r42287, %r42288, %r42289}, {%r1, %r1, %r1, %r1}, {%r1}, {%r42274, %r42275, %r42276, %r42277, %r42278, %r42279, %r42280, %r42281};
	bar.warp.sync 	-1;
	wmma.mma.sync.aligned.row.col.m32n8k16.s32.s8.s8.s32 {%r42290, %r42291, %r42292, %r42293, %r42294, %r42295, %r42296, %r42297}, {%r1, %r1, %r1, %r1}, {%r1}, {%r42282, %r42283, %r42284, %r42285, %r42286, %r42287, %r42288, %r42289};
	bar.warp.sync 	-1;
	wmma.mma.sync.aligned.row.col.m32n8k16.s32.s8.s8.s32 {%r42298, %r42299, %r42300, %r42301, %r42302, %r42303, %r42304, %r42305}, {%r1, %r1, %r1, %r1}, {%r1}, {%r42290, %r42291, %r42292, %r42293, %r42294, %r42295, %r42296, %r42297};
	bar.warp.sync 	-1;
	wmma.mma.sync.aligned.row.col.m32n8k16.s32.s8.s8.s32 {%r42306, %r42307, %r42308, %r42309, %r42310, %r42311, %r42312, %r42313}, {%r1, %r1, %r1, %r1}, {%r1}, {%r42298, %r42299, %r42300, %r42301, %r42302, %r42303, %r42304, %r42305};
	bar.warp.sync 	-1;
	wmma.mma.sync.aligned.row.col.m32n8k16.s32.s8.s8.s32 {%r42314, %r42315, %r42316, %r42317, %r42318, %r42319, %r42320, %r42321}, {%r1, %r1, %r1, %r1}, {%r1}, {%r42306, %r42307, %r42308, %r42309, %r42310, %r42311, %r42312, %r42313};
	bar.warp.sync 	-1;
	wmma.mma.sync.aligned.row.col.m32n8k16.s32.s8.s8.s32 {%r42322, %r42323, %r42324, %r42325, %r42326, %r42327, %r42328, %r42329}, {%r1, %r1, %r1, %r1}, {%r1}, {%r42314, %r42315, %r42316, %r42317, %r42318, %r42319, %r42320, %r42321};
	bar.warp.sync 	-1;
	wmma.mma.sync.aligned.row.col.m32n8k16.s32.s8.s8.s32 {%r42330, %r42331, %r42332, %r42333, %r42334, %r42335, %r42336, %r42337}, {%r1, %r1, %r1, %r1}, {%r1}, {%r42322, %r42323, %r42324, %r42325, %r42326, %r42327, %r42328, %r42329};
	bar.warp.sync 	-1;
	wmma.mma.sync.aligned.row.col.m32n8k16.s32.s8.s8.s32 {%r42338, %r42339, %r42340, %r42341, %r42342, %r42343, %r42344, %r42345}, {%r1, %r1, %r1, %r1}, {%r1}, {%r42330, %r42331, %r42332, %r42333, %r42334, %r42335, %r42336, %r42337};
	bar.warp.sync 	-1;
	wmma.mma.sync.aligned.row.col.m32n8k16.s32.s8.s8.s32 {%r42346, %r42347, %r42348, %r42349, %r42350, %r42351, %r42352, %r42353}, {%r1, %r1, %r1, %r1}, {%r1}, {%r42338, %r42339, %r42340, %r42341, %r42342, %r42343, %r42344, %r42345};
	bar.warp.sync 	-1;
	wmma.mma.sync.aligned.row.col.m32n8k16.s32.s8.s8.s32 {%r42354, %r42355, %r42356, %r42357, %r42358, %r42359, %r42360, %r42361}, {%r1, %r1, %r1, %r1}, {%r1}, {%r42346, %r42347, %r42348, %r42349, %r42350, %r42351, %r42352, %r42353};
	bar.warp.sync 	-1;
	wmma.mma.sync.aligned.row.col.m32n8k16.s32.s8.s8.s32 {%r42362, %r42363, %r42364, %r42365, %r42366, %r42367, %r42368, %r42369}, {%r1, %r1, %r1, %r1}, {%r1}, {%r42354, %r42355, %r42356, %r42357, %r42358, %r42359, %r42360, %r42361};
	bar.warp.sync 	-1;
	wmma.mma.sync.aligned.row.col.m32n8k16.s32.s8.s8.s32 {%r42370, %r42371, %r42372, %r42373, %r42374, %r42375, %r42376, %r42377}, {%r1, %r1, %r1, %r1}, {%r1}, {%r42362, %r42363, %r42364, %r42365, %r42366, %r42367, %r42368, %r42369};
	bar.warp.sync 	-1;
	wmma.mma.sync.aligned.row.col.m32n8k16.s32.s8.s8.s32 {%r42378, %r42379, %r42380, %r42381, %r42382, %r42383, %r42384, %r42385}, {%r1, %r1, %r1, %r1}, {%r1}, {%r42370, %r42371, %r42372, %r42373, %r42374, %r42375, %r42376, %r42377};
	bar.warp.sync 	-1;
	wmma.mma.sync.aligned.row.col.m32n8k16.s32.s8.s8.s32 {%r42386, %r42387, %r42388, %r42389, %r42390, %r42391, %r42392, %r42393}, {%r1, %r1, %r1, %r1}, {%r1}, {%r42378, %r42379, %r42380, %r42381, %r42382, %r42383, %r42384, %r42385};
	bar.warp.sync 	-1;
	wmma.mma.sync.aligned.row.col.m32n8k16.s32.s8.s8.s32 {%r42394, %r42395, %r42396, %r42397, %r42398, %r42399, %r42400, %r42401}, {%r1, %r1, %r1, %r1}, {%r1}, {%r42386, %r42387, %r42388, %r42389, %r42390, %r42391, %r42392, %r42393};
	bar.warp.sync 	-1;
	wmma.mma.sync.aligned.row.col.m32n8k16.s32.s8.s8.s32 {%r42402, %r42403, %r42404, %r42405, %r42406, %r42407, %r42408, %r42409}, {%r1, %r1, %r1, %r1}, {%r1}, {%r42394, %r42395, %r42396, %r42397, %r42398, %r42399, %r42400, %r42401};
	bar.warp.sync 	-1;
	wmma.mma.sync.aligned.row.col.m32n8k16.s32.s8.s8.s32 {%r42410, %r42411, %r42412, %r42413, %r42414, %r42415, %r42416, %r42417}, {%r1, %r1, %r1, %r1}, {%r1}, {%r42402, %r42403, %r42404, %r42405, %r42406, %r42407, %r42408, %r42409};
	bar.warp.sync 	-1;
	wmma.mma.sync.aligned.row.col.m32n8k16.s32.s8.s8.s32 {%r42418, %r42419, %r42420, %r42421, %r42422, %r42423, %r42424, %r42425}, {%r1, %r1, %r1, %r1}, {%r1}, {%r42410, %r42411, %r42412, %r42413, %r42414, %r42415, %r42416, %r42417};
	bar.warp.sync 	-1;
	wmma.mma.sync.aligned.row.col.m32n8k16.s32.s8.s8.s32 {%r42426, %r42427, %r42428, %r42429, %r42430, %r42431, %r42432, %r42433}, {%r1, %r1, %r1, %r1}, {%r1}, {%r42418, %r42419, %r42420, %r42421, %r42422, %r42423, %r42424, %r42425};
	bar.warp.sync 	-1;
	wmma.mma.sync.aligned.row.col.m32n8k16.s32.s8.s8.s32 {%r42434, %r42435, %r42436, %r42437, %r42438, %r42439, %r42440, %r42441}, {%r1, %r1, %r1, %r1}, {%r1}, {%r42426, %r42427, %r42428, %r42429, %r42430, %r42431, %r42432, %r42433};
	bar.warp.sync 	-1;
	wmma.mma.sync.aligned.row.col.m32n8k16.s32.s8.s8.s32 {%r42442, %r42443, %r42444, %r42445, %r42446, %r42447, %r42448, %r42449}, {%r1, %r1, %r1, %r1}, {%r1}, {%r42434, %r42435, %r42436, %r42437, %r42438, %r42439, %r42440, %r42441};
	bar.warp.sync 	-1;
	wmma.mma.sync.aligned.row.col.m32n8k16.s32.s8.s8.s32 {%r42450, %r42451, %r42452, %r42453, %r42454, %r42455, %r42456, %r42457}, {%r1, %r1, %r1, %r1}, {%r1}, {%r42442, %r42443, %r42444, %r42445, %r42446, %r42447, %r42448, %r42449};
	bar.warp.sync 	-1;
	wmma.mma.sync.aligned.row.col.m32n8k16.s32.s8.s8.s32 {%r42458, %r42459, %r42460, %r42461, %r42462, %r42463, %r42464, %r42465}, {%r1, %r1, %r1, %r1}, {%r1}, {%r42450, %r42451, %r42452, %r42453, %r42454, %r42455, %r42456, %r42457};
	bar.warp.sync 	-1;
	wmma.mma.sync.aligned.row.col.m32n8k16.s32.s8.s8.s32 {%r42466, %r42467, %r42468, %r42469, %r42470, %r42471, %r42472, %r42473}, {%r1, %r1, %r1, %r1}, {%r1}, {%r42458, %r42459, %r42460, %r42461, %r42462, %r42463, %r42464, %r42465};
	bar.warp.sync 	-1;
	wmma.mma.sync.aligned.row.col.m32n8k16.s32.s8.s8.s32 {%r42474, %r42475, %r42476, %r42477, %r42478, %r42479, %r42480, %r42481}, {%r1, %r1, %r1, %r1}, {%r1}, {%r42466, %r42467, %r42468, %r42469, %r42470, %r42471, %r42472, %r42473};
	bar.warp.sync 	-1;
	wmma.mma.sync.aligned.row.col.m32n8k16.s32.s8.s8.s32 {%r42482, %r42483, %r42484, %r42485, %r42486, %r42487, %r42488, %r42489}, {%r1, %r1, %r1, %r1}, {%r1}, {%r42474, %r42475, %r42476, %r42477, %r42478, %r42479, %r42480, %r42481};
	bar.warp.sync 	-1;
	wmma.mma.sync.aligned.row.col.m32n8k16.s32.s8.s8.s32 {%r42490, %r42491, %r42492, %r42493, %r42494, %r42495, %r42496, %r42497}, {%r1, %r1, %r1, %r1}, {%r1}, {%r42482, %r42483, %r42484, %r42485, %r42486, %r42487, %r42488, %r42489};
	bar.warp.sync 	-1;
	wmma.mma.sync.aligned.row.col.m32n8k16.s32.s8.s8.s32 {%r42498, %r42499, %r42500, %r42501, %r42502, %r42503, %r42504, %r42505}, {%r1, %r1, %r1, %r1}, {%r1}, {%r42490, %r42491, %r42492, %r42493, %r42494, %r42495, %r42496, %r42497};
	bar.warp.sync 	-1;
	wmma.mma.sync.aligned.row.col.m32n8k16.s32.s8.s8.s32 {%r42506, %r42507, %r42508, %r42509, %r42510, %r42511, %r42512, %r42513}, {%r1, %r1, %r1, %r1}, {%r1}, {%r42498, %r42499, %r42500, %r42501, %r42502, %r42503, %r42504, %r42505};
	bar.warp.sync 	-1;
	wmma.mma.sync.aligned.row.col.m32n8k16.s32.s8.s8.s32 {%r42514, %r42515, %r42516, %r42517, %r42518, %r42519, %r42520, %r42521}, {%r1, %r1, %r1, %r1}, {%r1}, {%r42506, %r42507, %r42508, %r42509, %r42510, %r42511, %r42512, %r42513};
	bar.warp.sync 	-1;
	wmma.mma.sync.aligned.row.col.m32n8k16.s32.s8.s8.s32 {%r42522, %r42523, %r42524, %r42525, %r42526, %r42527, %r42528, %r42529}, {%r1, %r1, %r1, %r1}, {%r1}, {%r42514, %r42515, %r42516, %r42517, %r42518, %r42519, %r42520, %r42521};
	bar.warp.sync 	-1;
	wmma.mma.sync.aligned.row.col.m32n8k16.s32.s8.s8.s32 {%r42530, %r42531, %r42532, %r42533, %r42534, %r42535, %r42536, %r42537}, {%r1, %r1, %r1, %r1}, {%r1}, {%r42522, %r42523, %r42524, %r42525, %r42526, %r42527, %r42528, %r42529};
	bar.warp.sync 	-1;
	wmma.mma.sync.aligned.row.col.m32n8k16.s32.s8.s8.s32 {%r42538, %r42539, %r42540, %r42541, %r42542, %r42543, %r42544, %r42545}, {%r1, %r1, %r1, %r1}, {%r1}, {%r42530, %r42531, %r42532, %r42533, %r42534, %r42535, %r42536, %r42537};
	bar.warp.sync 	-1;
	wmma.mma.sync.aligned.row.col.m32n8k16.s32.s8.s8.s32 {%r42546, %r42547, %r42548, %r42549, %r42550, %r42551, %r42552, %r42553}, {%r1, %r1, %r1, %r1}, {%r1}, {%r42538, %r42539, %r42540, %r42541, %r42542, %r42543, %r42544, %r42545};
	bar.warp.sync 	-1;
	wmma.mma.sync.aligned.row.col.m32n8k16.s32.s8.s8.s32 {%r42554, %r42555, %r42556, %r42557, %r42558, %r42559, %r42560, %r42561}, {%r1, %r1, %r1, %r1}, {%r1}, {%r42546, %r42547, %r42548, %r42549, %r42550, %r42551, %r42552, %r42553};
	bar.warp.sync 	-1;
	wmma.mma.sync.aligned.row.col.m32n8k16.s32.s8.s8.s32 {%r42562, %r42563, %r42564, %r42565, %r42566, %r42567, %r42568, %r42569}, {%r1, %r1, %r1, %r1}, {%r1}, {%r42554, %r42555, %r42556, %r42557, %r42558, %r42559, %r42560, %r42561};
	bar.warp.sync 	-1;
	wmma.mma.sync.aligned.row.col.m32n8k16.s32.s8.s8.s32 {%r42570, %r42571, %r42572, %r42573, %r42574, %r42575, %r42576, %r42577}, {%r1, %r1, %r1, %r1}, {%r1}, {%r42562, %r42563, %r42564, %r42565, %r42566, %r42567, %r42568, %r42569};
	bar.warp.sync 	-1;
	wmma.mma.sync.aligned.row.col.m32n8k16.s32.s8.s8.s32 {%r42578, %r42579, %r42580, %r42581, %r42582, %r42583, %r42584, %r42585}, {%r1, %r1, %r1, %r1}, {%r1}, {%r42570, %r42571, %r42572, %r42573, %r42574, %r42575, %r42576, %r42577};
	bar.warp.sync 	-1;
	wmma.mma.sync.aligned.row.col.m32n8k16.s32.s8.s8.s32 {%r42586, %r42587, %r42588, %r42589, %r42590, %r42591, %r42592, %r42593}, {%r1, %r1, %r1, %r1}, {%r1}, {%r42578, %r42579, %r42580, %r42581, %r42582, %r42583, %r42584, %r42585};
	bar.warp.sync 	-1;
	wmma.mma.sync.aligned.row.col.m32n8k16.s32.s8.s8.s32 {%r42594, %r42595, %r42596, %r42597, %r42598, %r42599, %r42600, %r42601}, {%r1, %r1, %r1, %r1}, {%r1}, {%r42586, %r42587, %r42588, %r42589, %r42590, %r42591, %r42592, %r42593};
	bar.warp.sync 	-1;
	wmma.mma.sync.aligned.row.col.m32n8k16.s32.s8.s8.s32 {%r42602, %r42603, %r42604, %r42605, %r42606, %r42607, %r42608, %r42609}, {%r1, %r1, %r1, %r1}, {%r1}, {%r42594, %r42595, %r42596, %r42597, %r42598, %r42599, %r42600, %r42601};
	bar.warp.sync 	-1;
	wmma.mma.sync.aligned.row.col.m32n8k16.s32.s8.s8.s32 {%r42610, %r42611, %r42612, %r42613, %r42614, %r42615, %r42616, %r42617}, {%r1, %r1, %r1, %r1}, {%r1}, {%r42602, %r42603, %r42604, %r42605, %r42606, %r42607, %r42608, %r42609};
	bar.warp.sync 	-1;
	wmma.mma.sync.aligned.row.col.m32n8k16.s32.s8.s8.s32 {%r42618, %r42619, %r42620, %r42621, %r42622, %r42623, %r42624, %r42625}, {%r1, %r1, %r1, %r1}, {%r1}, {%r42610, %r42611, %r42612, %r42613, %r42614, %r42615, %r42616, %r42617};
	bar.warp.sync 	-1;
	wmma.mma.sync.aligned.row.col.m32n8k16.s32.s8.s8.s32 {%r42626, %r42627, %r42628, %r42629, %r42630, %r42631, %r42632, %r42633}, {%r1, %r1, %r1, %r1}, {%r1}, {%r42618, %r42619, %r42620, %r42621, %r42622, %r42623, %r42624, %r42625};
	bar.warp.sync 	-1;
	wmma.mma.sync.aligned.row.col.m32n8k16.s32.s8.s8.s32 {%r42634, %r42635, %r42636, %r42637, %r42638, %r42639, %r42640, %r42641}, {%r1, %r1, %r1, %r1}, {%r1}, {%r42626, %r42627, %r42628, %r42629, %r42630, %r42631, %r42632, %r42633};
	bar.warp.sync 	-1;
	wmma.mma.sync.aligned.row.col.m32n8k16.s32.s8.s8.s32 {%r42642, %r42643, %r42644, %r42645, %r42646, %r42647, %r42648, %r42649}, {%r1, %r1, %r1, %r1}, {%r1}, {%r42634, %r42635, %r42636, %r42637, %r42638, %r42639, %r42640, %r42641};
	bar.warp.sync 	-1;
	wmma.mma.sync.aligned.row.col.m32n8k16.s32.s8.s8.s32 {%r42650, %r42651, %r42652, %r42653, %r42654, %r42655, %r42656, %r42657}, {%r1, %r1, %r1, %r1}, {%r1}, {%r42642, %r42643, %r42644, %r42645, %r42646, %r42647, %r42648, %r42649};
	bar.warp.sync 	-1;
	wmma.mma.sync.aligned.row.col.m32n8k16.s32.s8.s8.s32 {%r42658, %r42659, %r42660, %r42661, %r42662, %r42663, %r42664, %r42665}, {%r1, %r1, %r1, %r1}, {%r1}, {%r42650, %r42651, %r42652, %r42653, %r42654, %r42655, %r42656, %r42657};
	bar.warp.sync 	-1;
	wmma.mma.sync.aligned.row.col.m32n8k16.s32.s8.s8.s32 {%r42666, %r42667, %r42668, %r42669, %r42670, %r42671, %r42672, %r42673}, {%r1, %r1, %r1, %r1}, {%r1}, {%r42658, %r42659, %r42660, %r42661, %r42662, %r42663, %r42664, %r42665};
	bar.warp.sync 	-1;
	wmma.mma.sync.aligned.row.col.m32n8k16.s32.s8.s8.s32 {%r42674, %r42675, %r42676, %r42677, %r42678, %r42679, %r42680, %r42681}, {%r1, %r1, %r1, %r1}, {%r1}, {%r42666, %r42667, %r42668, %r42669, %r42670, %r42671, %r42672, %r42673};
	bar.warp.sync 	-1;
	wmma.mma.sync.aligned.row.col.m32n8k16.s32.s8.s8.s32 {%r42682, %r42683, %r42684, %r42685, %r42686, %r42687, %r42688, %r42689}, {%r1, %r1, %r1, %r1}, {%r1}, {%r42674, %r42675, %r42676, %r42677, %r42678, %r42679, %r42680, %r42681};
	bar.warp.sync 	-1;
	wmma.mma.sync.aligned.row.col.m32n8k16.s32.s8.s8.s32 {%r42690, %r42691, %r42692, %r42693, %r42694, %r42695, %r42696, %r42697}, {%r1, %r1, %r1, %r1}, {%r1}, {%r42682, %r42683, %r42684, %r42685, %r42686, %r42687, %r42688, %r42689};
	bar.warp.sync 	-1;
	wmma.mma.sync.aligned.row.col.m32n8k16.s32.s8.s8.s32 {%r42698, %r42699, %r42700, %r42701, %r42702, %r42703, %r42704, %r42705}, {%r1, %r1, %r1, %r1}, {%r1}, {%r42690, %r42691, %r42692, %r42693, %r42694, %r42695, %r42696, %r42697};
	bar.warp.sync 	-1;
	wmma.mma.sync.aligned.row.col.m32n8k16.s32.s8.s8.s32 {%r42706, %r42707, %r42708, %r42709, %r42710, %r42711, %r42712, %r42713}, {%r1, %r1, %r1, %r1}, {%r1}, {%r42698, %r42699, %r42700, %r42701, %r42702, %r42703, %r42704, %r42705};
	bar.warp.sync 	-1;
	wmma.mma.sync.aligned.row.col.m32n8k16.s32.s8.s8.s32 {%r42714, %r42715, %r42716, %r42717, %r42718, %r42719, %r42720, %r42721}, {%r1, %r1, %r1, %r1}, {%r1}, {%r42706, %r42707, %r42708, %r42709, %r42710, %r42711, %r42712, %r42713};
	bar.warp.sync 	-1;
	wmma.mma.sync.aligned.row.col.m32n8k16.s32.s8.s8.s32 {%r42722, %r42723, %r42724, %r42725, %r42726, %r42727, %r42728, %r42729}, {%r1, %r1, %r1, %r1}, {%r1}, {%r42714, %r42715, %r42716, %r42717, %r42718, %r42719, %r42720, %r42721};
	bar.warp.sync 	-1;
	wmma.mma.sync.aligned.row.col.m32n8k16.s32.s8.s8.s32 {%r42730, %r42731, %r42732, %r42733, %r42734, %r42735, %r42736, %r42737}, {%r1, %r1, %r1, %r1}, {%r1}, {%r42722, %r42723, %r42724, %r42725, %r42726, %r42727, %r42728, %r42729};
	bar.warp.sync 	-1;
	wmma.mma.sync.aligned.row.col.m32n8k16.s32.s8.s8.s32 {%r42738, %r42739, %r42740, %r42741, %r42742, %r42743, %r42744, %r42745}, {%r1, %r1, %r1, %r1}, {%r1}, {%r42730, %r42731, %r42732, %r42733, %r42734, %r42735, %r42736, %r42737};
	bar.warp.sync 	-1;
	wmma.mma.sync.aligned.row.col.m32n8k16.s32.s8.s8.s32 {%r42746, %r42747, %r42748, %r42749, %r42750, %r42751, %r42752, %r42753}, {%r1, %r1, %r1, %r1}, {%r1}, {%r42738, %r42739, %r42740, %r42741, %r42742, %r42743, %r42744, %r42745};
	bar.warp.sync 	-1;
	wmma.mma.sync.aligned.row.col.m32n8k16.s32.s8.s8.s32 {%r42754, %r42755, %r42756, %r42757, %r42758, %r42759, %r42760, %r42761}, {%r1, %r1, %r1, %r1}, {%r1}, {%r42746, %r42747, %r42748, %r42749, %r42750, %r42751, %r42752, %r42753};
	bar.warp.sync 	-1;
	wmma.mma.sync.aligned.row.col.m32n8k16.s32.s8.s8.s32 {%r42762, %r42763, %r42764, %r42765, %r42766, %r42767, %r42768, %r42769}, {%r1, %r1, %r1, %r1}, {%r1}, {%r42754, %r42755, %r42756, %r42757, %r42758, %r42759, %r42760, %r42761};
	bar.warp.sync 	-1;
	wmma.mma.sync.aligned.row.col.m32n8k16.s32.s8.s8.s32 {%r42770, %r42771, %r42772, %r42773, %r42774, %r42775, %r42776, %r42777}, {%r1, %r1, %r1, %r1}, {%r1}, {%r42762, %r42763, %r42764, %r42765, %r42766, %r42767, %r42768, %r42769};
	bar.warp.sync 	-1;
	wmma.mma.sync.aligned.row.col.m32n8k16.s32.s8.s8.s32 {%r42778, %r42779, %r42780, %r42781, %r42782, %r42783, %r42784, %r42785}, {%r1, %r1, %r1, %r1}, {%r1}, {%r42770, %r42771, %r42772, %r42773, %r42774, %r42775, %r42776, %r42777};
	bar.warp.sync 	-1;
	wmma.mma.sync.aligned.row.col.m32n8k16.s32.s8.s8.s32 {%r42786, %r42787, %r42788, %r42789, %r42790, %r42791, %r42792, %r42793}, {%r1, %r1, %r1, %r1}, {%r1}, {%r42778, %r42779, %r42780, %r42781, %r42782, %r42783, %r42784, %r42785};
	bar.warp.sync 	-1;
	wmma.mma.sync.aligned.row.col.m32n8k16.s32.s8.s8.s32 {%r42794, %r42795, %r42796, %r42797, %r42798, %r42799, %r42800, %r42801}, {%r1, %r1, %r1, %r1}, {%r1}, {%r42786, %r42787, %r42788, %r42789, %r42790, %r42791, %r42792, %r42793};
	bar.warp.sync 	-1;
	wmma.mma.sync.aligned.row.col.m32n8k16.s32.s8.s8.s32 {%r42802, %r42803, %r42804, %r42805, %r42806, %r42807, %r42808, %r42809}, {%r1, %r1, %r1, %r1}, {%r1}, {%r42794, %r42795, %r42796, %r42797, %r42798, %r42799, %r42800, %r42801};
	bar.warp.sync 	-1;
	wmma.mma.sync.aligned.row.col.m32n8k16.s32.s8.s8.s32 {%r42810, %r42811, %r42812, %r42813, %r42814, %r42815, %r42816, %r42817}, {%r1, %r1, %r1, %r1}, {%r1}, {%r42802, %r42803, %r42804, %r42805, %r42806, %r42807, %r42808, %r42809};
	bar.warp.sync 	-1;
	wmma.mma.sync.aligned.row.col.m32n8k16.s32.s8.s8.s32 {%r42818, %r42819, %r42820, %r42821, %r42822, %r42823, %r42824, %r42825}, {%r1, %r1, %r1, %r1}, {%r1}, {%r42810, %r42811, %r42812, %r42813, %r42814, %r42815, %r42816, %r42817};
	bar.warp.sync 	-1;
	wmma.mma.sync.aligned.row.col.m32n8k16.s32.s8.s8.s32 {%r42826, %r42827, %r42828, %r42829, %r42830, %r42831, %r42832, %r42833}, {%r1, %r1, %r1, %r1}, {%r1}, {%r42818, %r42819, %r42820, %r42821, %r42822, %r42823, %r42824, %r42825};
	bar.warp.sync 	-1;
	wmma.mma.sync.aligned.row.col.m32n8k16.s32.s8.s8.s32 {%r42834, %r42835, %r42836, %r42837, %r42838, %r42839, %r42840, %r42841}, {%r1, %r1, %r1, %r1}, {%r1}, {%r42826, %r42827, %r42828, %r42829, %r42830, %r42831, %r42832, %r42833};
	bar.warp.sync 	-1;
	wmma.mma.sync.aligned.row.col.m32n8k16.s32.s8.s8.s32 {%r42842, %r42843, %r42844, %r42845, %r42846, %r42847, %r42848, %r42849}, {%r1, %r1, %r1, %r1}, {%r1}, {%r42834, %r42835, %r42836, %r42837, %r42838, %r42839, %r42840, %r42841};
	bar.warp.sync 	-1;
	wmma.mma.sync.aligned.row.col.m32n8k16.s32.s8.s8.s32 {%r42850, %r42851, %r42852, %r42853, %r42854, %r42855, %r42856, %r42857}, {%r1, %r1, %r1, %r1}, {%r1}, {%r42842, %r42843, %r42844, %r42845, %r42846, %r42847, %r42848, %r42849};
	bar.warp.sync 	-1;
	wmma.mma.sync.aligned.row.col.m32n8k16.s32.s8.s8.s32 {%r42858, %r42859, %r42860, %r42861, %r42862, %r42863, %r42864, %r42865}, {%r1, %r1, %r1, %r1}, {%r1}, {%r42850, %r42851, %r42852, %r42853, %r42854, %r42855, %r42856, %r42857};
	bar.warp.sync 	-1;
	wmma.mma.sync.aligned.row.col.m32n8k16.s32.s8.s8.s32 {%r42866, %r42867, %r42868, %r42869, %r42870, %r42871, %r42872, %r42873}, {%r1, %r1, %r1, %r1}, {%r1}, {%r42858, %r42859, %r42860, %r42861, %r42862, %r42863, %r42864, %r42865};
	bar.warp.sync 	-1;
	wmma.mma.sync.aligned.row.col.m32n8k16.s32.s8.s8.s32 {%r42874, %r42875, %r42876, %r42877, %r42878, %r42879, %r42880, %r42881}, {%r1, %r1, %r1, %r1}, {%r1}, {%r42866, %r42867, %r42868, %r42869, %r42870, %r42871, %r42872, %r42873};
	bar.warp.sync 	-1;
	wmma.mma.sync.aligned.row.col.m32n8k16.s32.s8.s8.s32 {%r42882, %r42883, %r42884, %r42885, %r42886, %r42887, %r42888, %r42889}, {%r1, %r1, %r1, %r1}, {%r1}, {%r42874, %r42875, %r42876, %r42877, %r42878, %r42879, %r42880, %r42881};
	bar.warp.sync 	-1;
	wmma.mma.sync.aligned.row.col.m32n8k16.s32.s8.s8.s32 {%r42890, %r42891, %r42892, %r42893, %r42894, %r42895, %r42896, %r42897}, {%r1, %r1, %r1, %r1}, {%r1}, {%r42882, %r42883, %r42884, %r42885, %r42886, %r42887, %r42888, %r42889};
	bar.warp.sync 	-1;
	wmma.mma.sync.aligned.row.col.m32n8k16.s32.s8.s8.s32 {%r42898, %r42899, %r42900, %r42901, %r42902, %r42903, %r42904, %r42905}, {%r1, %r1, %r1, %r1}, {%r1}, {%r42890, %r42891, %r42892, %r42893, %r42894, %r42895, %r42896, %r42897};
	bar.warp.sync 	-1;
	wmma.mma.sync.aligned.row.col.m32n8k16.s32.s8.s8.s32 {%r42906, %r42907, %r42908, %r42909, %r42910, %r42911, %r42912, %r42913}, {%r1, %r1, %r1, %r1}, {%r1}, {%r42898, %r42899, %r42900, %r42901, %r42902, %r42903, %r42904, %r42905};
	bar.warp.sync 	-1;
	wmma.mma.sync.aligned.row.col.m32n8k16.s32.s8.s8.s32 {%r42914, %r42915, %r42916, %r42917, %r42918, %r42919, %r42920, %r42921}, {%r1, %r1, %r1, %r1}, {%r1}, {%r42906, %r42907, %r42908, %r42909, %r42910, %r42911, %r42912, %r42913};
	bar.warp.sync 	-1;
	wmma.mma.sync.aligned.row.col.m32n8k16.s32.s8.s8.s32 {%r42922, %r42923, %r42924, %r42925, %r42926, %r42927, %r42928, %r42929}, {%r1, %r1, %r1, %r1}, {%r1}, {%r42914, %r42915, %r42916, %r42917, %r42918, %r42919, %r42920, %r42921};
	bar.warp.sync 	-1;
	wmma.mma.sync.aligned.row.col.m32n8k16.s32.s8.s8.s32 {%r42930, %r42931, %r42932, %r42933, %r42934, %r42935, %r42936, %r42937}, {%r1, %r1, %r1, %r1}, {%r1}, {%r42922, %r42923, %r42924, %r42925, %r42926, %r42927, %r42928, %r42929};
	bar.warp.sync 	-1;
	wmma.mma.sync.aligned.row.col.m32n8k16.s32.s8.s8.s32 {%r42938, %r42939, %r42940, %r42941, %r42942, %r42943, %r42944, %r42945}, {%r1, %r1, %r1, %r1}, {%r1}, {%r42930, %r42931, %r42932, %r42933, %r42934, %r42935, %r42936, %r42937};
	bar.warp.sync 	-1;
	wmma.mma.sync.aligned.row.col.m32n8k16.s32.s8.s8.s32 {%r42946, %r42947, %r42948, %r42949, %r42950, %r42951, %r42952, %r42953}, {%r1, %r1, %r1, %r1}, {%r1}, {%r42938, %r42939, %r42940, %r42941, %r42942, %r42943, %r42944, %r42945};
	bar.warp.sync 	-1;
	wmma.mma.sync.aligned.row.col.m32n8k16.s32.s8.s8.s32 {%r42954, %r42955, %r42956, %r42957, %r42958, %r42959, %r42960, %r42961}, {%r1, %r1, %r1, %r1}, {%r1}, {%r42946, %r42947, %r42948, %r42949, %r42950, %r42951, %r42952, %r42953};
	bar.warp.sync 	-1;
	wmma.mma.sync.aligned.row.col.m32n8k16.s32.s8.s8.s32 {%r42962, %r42963, %r42964, %r42965, %r42966, %r42967, %r42968, %r42969}, {%r1, %r1, %r1, %r1}, {%r1}, {%r42954, %r42955, %r42956, %r42957, %r42958, %r42959, %r42960, %r42961};
	bar.warp.sync 	-1;
	wmma.mma.sync.aligned.row.col.m32n8k16.s32.s8.s8.s32 {%r42970, %r42971, %r42972, %r42973, %r42974, %r42975, %r42976, %r42977}, {%r1, %r1, %r1, %r1}, {%r1}, {%r42962, %r42963, %r42964, %r42965, %r42966, %r42967, %r42968, %r42969};
	bar.warp.sync 	-1;
	wmma.mma.sync.aligned.row.col.m32n8k16.s32.s8.s8.s32 {%r42978, %r42979, %r42980, %r42981, %r42982, %r42983, %r42984, %r42985}, {%r1, %r1, %r1, %r1}, {%r1}, {%r42970, %r42971, %r42972, %r42973, %r42974, %r42975, %r42976, %r42977};
	bar.warp.sync 	-1;
	wmma.mma.sync.aligned.row.col.m32n8k16.s32.s8.s8.s32 {%r42986, %r42987, %r42988, %r42989, %r42990, %r42991, %r42992, %r42993}, {%r1, %r1, %r1, %r1}, {%r1}, {%r42978, %r42979, %r42980, %r42981, %r42982, %r42983, %r42984, %r42985};
	bar.warp.sync 	-1;
	wmma.mma.sync.aligned.row.col.m32n8k16.s32.s8.s8.s32 {%r42994, %r42995, %r42996, %r42997, %r42998, %r42999, %r43000, %r43001}, {%r1, %r1, %r1, %r1}, {%r1}, {%r42986, %r42987, %r42988, %r42989, %r42990, %r42991, %r42992, %r42993};
	bar.warp.sync 	-1;
	wmma.mma.sync.aligned.row.col.m32n8k16.s32.s8.s8.s32 {%r43002, %r43003, %r43004, %r43005, %r43006, %r43007, %r43008, %r43009}, {%r1, %r1, %r1, %r1}, {%r1}, {%r42994, %r42995, %r42996, %r42997, %r42998, %r42999, %r43000, %r43001};
	bar.warp.sync 	-1;
	wmma.mma.sync.aligned.row.col.m32n8k16.s32.s8.s8.s32 {%r43010, %r43011, %r43012, %r43013, %r43014, %r43015, %r43016, %r43017}, {%r1, %r1, %r1, %r1}, {%r1}, {%r43002, %r43003, %r43004, %r43005, %r43006, %r43007, %r43008, %r43009};
	bar.warp.sync 	-1;
	wmma.mma.sync.aligned.row.col.m32n8k16.s32.s8.s8.s32 {%r43018, %r43019, %r43020, %r43021, %r43022, %r43023, %r43024, %r43025}, {%r1, %r1, %r1, %r1}, {%r1}, {%r43010, %r43011, %r43012, %r43013, %r43014, %r43015, %r43016, %r43017};
	bar.warp.sync 	-1;
	wmma.mma.sync.aligned.row.col.m32n8k16.s32.s8.s8.s32 {%r43026, %r43027, %r43028, %r43029, %r43030, %r43031, %r43032, %r43033}, {%r1, %r1, %r1, %r1}, {%r1}, {%r43018, %r43019, %r43020, %r43021, %r43022, %r43023, %r43024, %r43025};
	bar.warp.sync 	-1;
	wmma.mma.sync.aligned.row.col.m32n8k16.s32.s8.s8.s32 {%r43034, %r43035, %r43036, %r43037, %r43038, %r43039, %r43040, %r43041}, {%r1, %r1, %r1, %r1}, {%r1}, {%r43026, %r43027, %r43028, %r43029, %r43030, %r43031, %r43032, %r43033};
	bar.warp.sync 	-1;
	wmma.mma.sync.aligned.row.col.m32n8k16.s32.s8.s8.s32 {%r43042, %r43043, %r43044, %r43045, %r43046, %r43047, %r43048, %r43049}, {%r1, %r1, %r1, %r1}, {%r1}, {%r43034, %r43035, %r43036, %r43037, %r43038, %r43039, %r43040, %r43041};
	bar.warp.sync 	-1;
	wmma.mma.sync.aligned.row.col.m32n8k16.s32.s8.s8.s32 {%r43050, %r43051, %r43052, %r43053, %r43054, %r43055, %r43056, %r43057}, {%r1, %r1, %r1, %r1}, {%r1}, {%r43042, %r43043, %r43044, %r43045, %r43046, %r43047, %r43048, %r43049};
	bar.warp.sync 	-1;
	wmma.mma.sync.aligned.row.col.m32n8k16.s32.s8.s8.s32 {%r43058, %r43059, %r43060, %r43061, %r43062, %r43063, %r43064, %r43065}, {%r1, %r1, %r1, %r1}, {%r1}, {%r43050, %r43051, %r43052, %r43053, %r43054, %r43055, %r43056, %r43057};
	bar.warp.sync 	-1;
	wmma.mma.sync.aligned.row.col.m32n8k16.s32.s8.s8.s32 {%r43066, %r43067, %r43068, %r43069, %r43070, %r43071, %r43072, %r43073}, {%r1, %r1, %r1, %r1}, {%r1}, {%r43058, %r43059, %r43060, %r43061, %r43062, %r43063, %r43064, %r43065};
	bar.warp.sync 	-1;
	wmma.mma.sync.aligned.row.col.m32n8k16.s32.s8.s8.s32 {%r43074, %r43075, %r43076, %r43077, %r43078, %r43079, %r43080, %r43081}, {%r1, %r1, %r1, %r1}, {%r1}, {%r43066, %r43067, %r43068, %r43069, %r43070, %r43071, %r43072, %r43073};
	bar.warp.sync 	-1;
	wmma.mma.sync.aligned.row.col.m32n8k16.s32.s8.s8.s32 {%r43082, %r43083, %r43084, %r43085, %r43086, %r43087, %r43088, %r43089}, {%r1, %r1, %r1, %r1}, {%r1}, {%r43074, %r43075, %r43076, %r43077, %r43078, %r43079, %r43080, %r43081};
	bar.warp.sync 	-1;
	wmma.mma.sync.aligned.row.col.m32n8k16.s32.s8.s8.s32 {%r43090, %r43091, %r43092, %r43093, %r43094, %r43095, %r43096, %r43097}, {%r1, %r1, %r1, %r1}, {%r1}, {%r43082, %r43083, %r43084, %r43085, %r43086, %r43087, %r43088, %r43089};
	bar.warp.sync 	-1;
	wmma.mma.sync.aligned.row.col.m32n8k16.s32.s8.s8.s32 {%r43098, %r43099, %r43100, %r43101, %r43102, %r43103, %r43104, %r43105}, {%r1, %r1, %r1, %r1}, {%r1}, {%r43090, %r43091, %r43092, %r43093, %r43094, %r43095, %r43096, %r43097};
	bar.warp.sync 	-1;
	wmma.mma.sync.aligned.row.col.m32n8k16.s32.s8.s8.s32 {%r43106, %r43107, %r43108, %r43109, %r43110, %r43111, %r43112, %r43113}, {%r1, %r1, %r1, %r1}, {%r1}, {%r43098, %r43099, %r43100, %r43101, %r43102, %r43103, %r43104, %r43105};
	bar.warp.sync 	-1;
	wmma.mma.sync.aligned.row.col.m32n8k16.s32.s8.s8.s32 {%r43114, %r43115, %r43116, %r43117, %r43118, %r43119, %r43120, %r43121}, {%r1, %r1, %r1, %r1}, {%r1}, {%r43106, %r43107, %r43108, %r43109, %r43110, %r43111, %r43112, %r43113};
	bar.warp.sync 	-1;
	wmma.mma.sync.aligned.row.col.m32n8k16.s32.s8.s8.s32 {%r43122, %r43123, %r43124, %r43125, %r43126, %r43127, %r43128, %r43129}, {%r1, %r1, %r1, %r1}, {%r1}, {%r43114, %r43115, %r43116, %r43117, %r43118, %r43119, %r43120, %r43121};
	bar.warp.sync 	-1;
	wmma.mma.sync.aligned.row.col.m32n8k16.s32.s8.s8.s32 {%r43130, %r43131, %r43132, %r43133, %r43134, %r43135, %r43136, %r43137}, {%r1, %r1, %r1, %r1}, {%r1}, {%r43122, %r43123, %r43124, %r43125, %r43126, %r43127, %r43128, %r43129};
	bar.warp.sync 	-1;
	wmma.mma.sync.aligned.row.col.m32n8k16.s32.s8.s8.s32 {%r43138, %r43139, %r43140, %r43141, %r43142, %r43143, %r43144, %r43145}, {%r1, %r1, %r1, %r1}, {%r1}, {%r43130, %r43131, %r43132, %r43133, %r43134, %r43135, %r43136, %r43137};
	bar.warp.sync 	-1;
	wmma.mma.sync.aligned.row.col.m32n8k16.s32.s8.s8.s32 {%r43146, %r43147, %r43148, %r43149, %r43150, %r43151, %r43152, %r43153}, {%r1, %r1, %r1, %r1}, {%r1}, {%r43138, %r43139, %r43140, %r43141, %r43142, %r43143, %r43144, %r43145};
	bar.warp.sync 	-1;
	wmma.mma.sync.aligned.row.col.m32n8k16.s32.s8.s8.s32 {%r43154, %r43155, %r43156, %r43157, %r43158, %r43159, %r43160, %r43161}, {%r1, %r1, %r1, %r1}, {%r1}, {%r43146, %r43147, %r43148, %r43149, %r43150, %r43151, %r43152, %r43153};
	bar.warp.sync 	-1;
	wmma.mma.sync.aligned.row.col.m32n8k16.s32.s8.s8.s32 {%r43162, %r43163, %r43164, %r43165, %r43166, %r43167, %r43168, %r43169}, {%r1, %r1, %r1, %r1}, {%r1}, {%r43154, %r43155, %r43156, %r43157, %r43158, %r43159, %r43160, %r43161};
	bar.warp.sync 	-1;
	wmma.mma.sync.aligned.row.col.m32n8k16.s32.s8.s8.s32 {%r43170, %r43171, %r43172, %r43173, %r43174, %r43175, %r43176, %r43177}, {%r1, %r1, %r1, %r1}, {%r1}, {%r43162, %r43163, %r43164, %r43165, %r43166, %r43167, %r43168, %r43169};
	bar.warp.sync 	-1;
	wmma.mma.sync.aligned.row.col.m32n8k16.s32.s8.s8.s32 {%r43178, %r43179, %r43180, %r43181, %r43182, %r43183, %r43184, %r43185}, {%r1, %r1, %r1, %r1}, {%r1}, {%r43170, %r43171, %r43172, %r43173, %r43174, %r43175, %r43176, %r43177};
	bar.warp.sync 	-1;
	wmma.mma.sync.aligned.row.col.m32n8k16.s32.s8.s8.s32 {%r43186, %r43187, %r43188, %r43189, %r43190, %r43191, %r43192, %r43193}, {%r1, %r1, %r1, %r1}, {%r1}, {%r43178, %r43179, %r43180, %r43181, %r43182, %r43183, %r43184, %r43185};
	bar.warp.sync 	-1;
	wmma.mma.sync.aligned.row.col.m32n8k16.s32.s8.s8.s32 {%r43194, %r43195, %r43196, %r43197, %r43198, %r43199, %r43200, %r43201}, {%r1, %r1, %r1, %r1}, {%r1}, {%r43186, %r43187, %r43188, %r43189, %r43190, %r43191, %r43192, %r43193};
	bar.warp.sync 	-1;
	wmma.mma.sync.aligned.row.col.m32n8k16.s32.s8.s8.s32 {%r43202, %r43203, %r43204, %r43205, %r43206, %r43207, %r43208, %r43209}, {%r1, %r1, %r1, %r1}, {%r1}, {%r43194, %r43195, %r43196, %r43197, %r43198, %r43199, %r43200, %r43201};
	bar.warp.sync 	-1;
	wmma.mma.sync.aligned.row.col.m32n8k16.s32.s8.s8.s32 {%r43210, %r43211, %r43212, %r43213, %r43214, %r43215, %r43216, %r43217}, {%r1, %r1, %r1, %r1}, {%r1}, {%r43202, %r43203, %r43204, %r43205, %r43206, %r43207, %r43208, %r43209};
	bar.warp.sync 	-1;
	wmma.mma.sync.aligned.row.col.m32n8k16.s32.s8.s8.s32 {%r43218, %r43219, %r43220, %r43221, %r43222, %r43223, %r43224, %r43225}, {%r1, %r1, %r1, %r1}, {%r1}, {%r43210, %r43211, %r43212, %r43213, %r43214, %r43215, %r43216, %r43217};
	bar.warp.sync 	-1;
	wmma.mma.sync.aligned.row.col.m32n8k16.s32.s8.s8.s32 {%r43226, %r43227, %r43228, %r43229, %r43230, %r43231, %r43232, %r43233}, {%r1, %r1, %r1, %r1}, {%r1}, {%r43218, %r43219, %r43220, %r43221, %r43222, %r43223, %r43224, %r43225};
	bar.warp.sync 	-1;
	wmma.mma.sync.aligned.row.col.m32n8k16.s32.s8.s8.s32 {%r43234, %r43235, %r43236, %r43237, %r43238, %r43239, %r43240, %r43241}, {%r1, %r1, %r1, %r1}, {%r1}, {%r43226, %r43227, %r43228, %r43229, %r43230, %r43231, %r43232, %r43233};
	bar.warp.sync 	-1;
	wmma.mma.sync.aligned.row.col.m32n8k16.s32.s8.s8.s32 {%r43242, %r43243, %r43244, %r43245, %r43246, %r43247, %r43248, %r43249}, {%r1, %r1, %r1, %r1}, {%r1}, {%r43234, %r43235, %r43236, %r43237, %r43238, %r43239, %r43240, %r43241};
	bar.warp.sync 	-1;
	wmma.mma.sync.aligned.row.col.m32n8k16.s32.s8.s8.s32 {%r43250, %r43251, %r43252, %r43253, %r43254, %r43255, %r43256, %r43257}, {%r1, %r1, %r1, %r1}, {%r1}, {%r43242, %r43243, %r43244, %r43245, %r43246, %r43247, %r43248, %r43249};
	bar.warp.sync 	-1;
	wmma.mma.sync.aligned.row.col.m32n8k16.s32.s8.s8.s32 {%r43258, %r43259, %r43260, %r43261, %r43262, %r43263, %r43264, %r43265}, {%r1, %r1, %r1, %r1}, {%r1}, {%r43250, %r43251, %r43252, %r43253, %r43254, %r43255, %r43256, %r43257};
	bar.warp.sync 	-1;
	wmma.mma.sync.aligned.row.col.m32n8k16.s32.s8.s8.s32 {%r43266, %r43267, %r43268, %r43269, %r43270, %r43271, %r43272, %r43273}, {%r1, %r1, %r1, %r1}, {%r1}, {%r43258, %r43259, %r43260, %r43261, %r43262, %r43263, %r43264, %r43265};
	bar.warp.sync 	-1;
	wmma.mma.sync.aligned.row.col.m32n8k16.s32.s8.s8.s32 {%r43274, %r43275, %r43276, %r43277, %r43278, %r43279, %r43280, %r43281}, {%r1, %r1, %r1, %r1}, {%r1}, {%r43266, %r43267, %r43268, %r43269, %r43270, %r43271, %r43272, %r43273};
	bar.warp.sync 	-1;
	wmma.mma.sync.aligned.row.col.m32n8k16.s32.s8.s8.s32 {%r43282, %r43283, %r43284, %r43285, %r43286, %r43287, %r43288, %r43289}, {%r1, %r1, %r1, %r1}, {%r1}, {%r43274, %r43275, %r43276, %r43277, %r43278, %r43279, %r43280, %r43281};
	bar.warp.sync 	-1;
	wmma.mma.sync.aligned.row.col.m32n8k16.s32.s8.s8.s32 {%r43290, %r43291, %r43292, %r43293, %r43294, %r43295, %r43296, %r43297}, {%r1, %r1, %r1, %r1}, {%r1}, {%r43282, %r43283, %r43284, %r43285, %r43286, %r43287, %r43288, %r43289};
	bar.warp.sync 	-1;
	wmma.mma.sync.aligned.row.col.m32n8k16.s32.s8.s8.s32 {%r43298, %r43299, %r43300, %r43301, %r43302, %r43303, %r43304, %r43305}, {%r1, %r1, %r1, %r1}, {%r1}, {%r43290, %r43291, %r43292, %r43293, %r43294, %r43295, %r43296, %r43297};
	bar.warp.sync 	-1;
	wmma.mma.sync.aligned.row.col.m32n8k16.s32.s8.s8.s32 {%r43306, %r43307, %r43308, %r43309, %r43310, %r43311, %r43312, %r43313}, {%r1, %r1, %r1, %r1}, {%r1}, {%r43298, %r43299, %r43300, %r43301, %r43302, %r43303, %r43304, %r43305};
	bar.warp.sync 	-1;
	wmma.mma.sync.aligned.row.col.m32n8k16.s32.s8.s8.s32 {%r43314, %r43315, %r43316, %r43317, %r43318, %r43319, %r43320, %r43321}, {%r1, %r1, %r1, %r1}, {%r1}, {%r43306, %r43307, %r43308, %r43309, %r43310, %r43311, %r43312, %r43313};
	bar.warp.sync 	-1;
	wmma.mma.sync.aligned.row.col.m32n8k16.s32.s8.s8.s32 {%r43322, %r43323, %r43324, %r43325, %r43326, %r43327, %r43328, %r43329}, {%r1, %r1, %r1, %r1}, {%r1}, {%r43314, %r43315, %r43316, %r43317, %r43318, %r43319, %r43320, %r43321};
	bar.warp.sync 	-1;
	wmma.mma.sync.aligned.row.col.m32n8k16.s32.s8.s8.s32 {%r43330, %r43331, %r43332, %r43333, %r43334, %r43335, %r43336, %r43337}, {%r1, %r1, %r1, %r1}, {%r1}, {%r43322, %r43323, %r43324, %r43325, %r43326, %r43327, %r43328, %r43329};
	bar.warp.sync 	-1;
	wmma.mma.sync.aligned.row.col.m32n8k16.s32.s8.s8.s32 {%r43338, %r43339, %r43340, %r43341, %r43342, %r43343, %r43344, %r43345}, {%r1, %r1, %r1, %r1}, {%r1}, {%r43330, %r43331, %r43332, %r43333, %r43334, %r43335, %r43336, %r43337};
	bar.warp.sync 	-1;
	wmma.mma.sync.aligned.row.col.m32n8k16.s32.s8.s8.s32 {%r43346, %r43347, %r43348, %r43349, %r43350, %r43351, %r43352, %r43353}, {%r1, %r1, %r1, %r1}, {%r1}, {%r43338, %r43339, %r43340, %r43341, %r43342, %r43343, %r43344, %r43345};
	bar.warp.sync 	-1;
	wmma.mma.sync.aligned.row.col.m32n8k16.s32.s8.s8.s32 {%r43354, %r43355, %r43356, %r43357, %r43358, %r43359, %r43360, %r43361}, {%r1, %r1, %r1, %r1}, {%r1}, {%r43346, %r43347, %r43348, %r43349, %r43350, %r43351, %r43352, %r43353};
	bar.warp.sync 	-1;
	wmma.mma.sync.aligned.row.col.m32n8k16.s32.s8.s8.s32 {%r43362, %r43363, %r43364, %r43365, %r43366, %r43367, %r43368, %r43369}, {%r1, %r1, %r1, %r1}, {%r1}, {%r43354, %r43355, %r43356, %r43357, %r43358, %r43359, %r43360, %r43361};
	bar.warp.sync 	-1;
	wmma.mma.sync.aligned.row.col.m32n8k16.s32.s8.s8.s32 {%r43370, %r43371, %r43372, %r43373, %r43374, %r43375, %r43376, %r43377}, {%r1, %r1, %r1, %r1}, {%r1}, {%r43362, %r43363, %r43364, %r43365, %r43366, %r43367, %r43368, %r43369};
	bar.warp.sync 	-1;
	wmma.mma.sync.aligned.row.col.m32n8k16.s32.s8.s8.s32 {%r43378, %r43379, %r43380, %r43381, %r43382, %r43383, %r43384, %r43385}, {%r1, %r1, %r1, %r1}, {%r1}, {%r43370, %r43371, %r43372, %r43373, %r43374, %r43375, %r43376, %r43377};
	bar.warp.sync 	-1;
	wmma.mma.sync.aligned.row.col.m32n8k16.s32.s8.s8.s32 {%r43386, %r43387, %r43388, %r43389, %r43390, %r43391, %r43392, %r43393}, {%r1, %r1, %r1, %r1}, {%r1}, {%r43378, %r43379, %r43380, %r43381, %r43382, %r43383, %r43384, %r43385};
	bar.warp.sync 	-1;
	wmma.mma.sync.aligned.row.col.m32n8k16.s32.s8.s8.s32 {%r43394, %r43395, %r43396, %r43397, %r43398, %r43399, %r43400, %r43401}, {%r1, %r1, %r1, %r1}, {%r1}, {%r43386, %r43387, %r43388, %r43389, %r43390, %r43391, %r43392, %r43393};
	bar.warp.sync 	-1;
	wmma.mma.sync.aligned.row.col.m32n8k16.s32.s8.s8.s32 {%r43402, %r43403, %r43404, %r43405, %r43406, %r43407, %r43408, %r43409}, {%r1, %r1, %r1, %r1}, {%r1}, {%r43394, %r43395, %r43396, %r43397, %r43398, %r43399, %r43400, %r43401};
	bar.warp.sync 	-1;
	wmma.mma.sync.aligned.row.col.m32n8k16.s32.s8.s8.s32 {%r43410, %r43411, %r43412, %r43413, %r43414, %r43415, %r43416, %r43417}, {%r1, %r1, %r1, %r1}, {%r1}, {%r43402, %r43403, %r43404, %r43405, %r43406, %r43407, %r43408, %r43409};
	bar.warp.sync 	-1;
	wmma.mma.sync.aligned.row.col.m32n8k16.s32.s8.s8.s32 {%r43418, %r43419, %r43420, %r43421, %r43422, %r43423, %r43424, %r43425}, {%r1, %r1, %r1, %r1}, {%r1}, {%r43410, %r43411, %r43412, %r43413, %r43414, %r43415, %r43416, %r43417};
	bar.warp.sync 	-1;
	wmma.mma.sync.aligned.row.col.m32n8k16.s32.s8.s8.s32 {%r43426, %r43427, %r43428, %r43429, %r43430, %r43431, %r43432, %r43433}, {%r1, %r1, %r1, %r1}, {%r1}, {%r43418, %r43419, %r43420, %r43421, %r43422, %r43423, %r43424, %r43425};
	bar.warp.sync 	-1;
	wmma.mma.sync.aligned.row.col.m32n8k16.s32.s8.s8.s32 {%r43434, %r43435, %r43436, %r43437, %r43438, %r43439, %r43440, %r43441}, {%r1, %r1, %r1, %r1}, {%r1}, {%r43426, %r43427, %r43428, %r43429, %r43430, %r43431, %r43432, %r43433};
	bar.warp.sync 	-1;
	wmma.mma.sync.aligned.row.col.m32n8k16.s32.s8.s8.s32 {%r43442, %r43443, %r43444, %r43445, %r43446, %r43447, %r43448, %r43449}, {%r1, %r1, %r1, %r1}, {%r1}, {%r43434, %r43435, %r43436, %r43437, %r43438, %r43439, %r43440, %r43441};
	bar.warp.sync 	-1;
	wmma.mma.sync.aligned.row.col.m32n8k16.s32.s8.s8.s32 {%r43450, %r43451, %r43452, %r43453, %r43454, %r43455, %r43456, %r43457}, {%r1, %r1, %r1, %r1}, {%r1}, {%r43442, %r43443, %r43444, %r43445, %r43446, %r43447, %r43448, %r43449};
	bar.warp.sync 	-1;
	wmma.mma.sync.aligned.row.col.m32n8k16.s32.s8.s8.s32 {%r43458, %r43459, %r43460, %r43461, %r43462, %r43463, %r43464, %r43465}, {%r1, %r1, %r1, %r1}, {%r1}, {%r43450, %r43451, %r43452, %r43453, %r43454, %r43455, %r43456, %r43457};
	bar.warp.sync 	-1;
	wmma.mma.sync.aligned.row.col.m32n8k16.s32.s8.s8.s32 {%r43466, %r43467, %r43468, %r43469, %r43470, %r43471, %r43472, %r43473}, {%r1, %r1, %r1, %r1}, {%r1}, {%r43458, %r43459, %r43460, %r43461, %r43462, %r43463, %r43464, %r43465};
	bar.warp.sync 	-1;
	wmma.mma.sync.aligned.row.col.m32n8k16.s32.s8.s8.s32 {%r43474, %r43475, %r43476, %r43477, %r43478, %r43479, %r43480, %r43481}, {%r1, %r1, %r1, %r1}, {%r1}, {%r43466, %r43467, %r43468, %r43469, %r43470, %r43471, %r43472, %r43473};
	bar.warp.sync 	-1;
	wmma.mma.sync.aligned.row.col.m32n8k16.s32.s8.s8.s32 {%r43482, %r43483, %r43484, %r43485, %r43486, %r43487, %r43488, %r43489}, {%r1, %r1, %r1, %r1}, {%r1}, {%r43474, %r43475, %r43476, %r43477, %r43478, %r43479, %r43480, %r43481};
	bar.warp.sync 	-1;
	wmma.mma.sync.aligned.row.col.m32n8k16.s32.s8.s8.s32 {%r43490, %r43491, %r43492, %r43493, %r43494, %r43495, %r43496, %r43497}, {%r1, %r1, %r1, %r1}, {%r1}, {%r43482, %r43483, %r43484, %r43485, %r43486, %r43487, %r43488, %r43489};
	bar.warp.sync 	-1;
	wmma.mma.sync.aligned.row.col.m32n8k16.s32.s8.s8.s32 {%r43498, %r43499, %r43500, %r43501, %r43502, %r43503, %r43504, %r43505}, {%r1, %r1, %r1, %r1}, {%r1}, {%r43490, %r43491, %r43492, %r43493, %r43494, %r43495, %r43496, %r43497};
	bar.warp.sync 	-1;
	wmma.mma.sync.aligned.row.col.m32n8k16.s32.s8.s8.s32 {%r43506, %r43507, %r43508, %r43509, %r43510, %r43511, %r43512, %r43513}, {%r1, %r1, %r1, %r1}, {%r1}, {%r43498, %r43499, %r43500, %r43501, %r43502, %r43503, %r43504, %r43505};
	bar.warp.sync 	-1;
	wmma.mma.sync.aligned.row.col.m32n8k16.s32.s8.s8.s32 {%r43514, %r43515, %r43516, %r43517, %r43518, %r43519, %r43520, %r43521}, {%r1, %r1, %r1, %r1}, {%r1}, {%r43506, %r43507, %r43508, %r43509, %r43510, %r43511, %r43512, %r43513};
	bar.warp.sync 	-1;
	wmma.mma.sync.aligned.row.col.m32n8k16.s32.s8.s8.s32 {%r43522, %r43523, %r43524, %r43525, %r43526, %r43527, %r43528, %r43529}, {%r1, %r1, %r1, %r1}, {%r1}, {%r43514, %r43515, %r43516, %r43517, %r43518, %r43519, %r43520, %r43521};
	bar.warp.sync 	-1;
	wmma.mma.sync.aligned.row.col.m32n8k16.s32.s8.s8.s32 {%r43530, %r43531, %r43532, %r43533, %r43534, %r43535, %r43536, %r43537}, {%r1, %r1, %r1, %r1}, {%r1}, {%r43522, %r43523, %r43524, %r43525, %r43526, %r43527, %r43528, %r43529};
	bar.warp.sync 	-1;
	wmma.mma.sync.aligned.row.col.m32n8k16.s32.s8.s8.s32 {%r43538, %r43539, %r43540, %r43541, %r43542, %r43543, %r43544, %r43545}, {%r1, %r1, %r1, %r1}, {%r1}, {%r43530, %r43531, %r43532, %r43533, %r43534, %r43535, %r43536, %r43537};
	bar.warp.sync 	-1;
	wmma.mma.sync.aligned.row.col.m32n8k16.s32.s8.s8.s32 {%r43546, %r43547, %r43548, %r43549, %r43550, %r43551, %r43552, %r43553}, {%r1, %r1, %r1, %r1}, {%r1}, {%r43538, %r43539, %r43540, %r43541, %r43542, %r43543, %r43544, %r43545};
	bar.warp.sync 	-1;
	wmma.mma.sync.aligned.row.col.m32n8k16.s32.s8.s8.s32 {%r43554, %r43555, %r43556, %r43557, %r43558, %r43559, %r43560, %r43561}, {%r1, %r1, %r1, %r1}, {%r1}, {%r43546, %r43547, %r43548, %r43549, %r43550, %r43551, %r43552, %r43553};
	bar.warp.sync 	-1;
	wmma.mma.sync.aligned.row.col.m32n8k16.s32.s8.s8.s32 {%r43562, %r43563, %r43564, %r43565, %r43566, %r43567, %r43568, %r43569}, {%r1, %r1, %r1, %r1}, {%r1}, {%r43554, %r43555, %r43556, %r43557, %r43558, %r43559, %r43560, %r43561};
	bar.warp.sync 	-1;
	wmma.mma.sync.aligned.row.col.m32n8k16.s32.s8.s8.s32 {%r43570, %r43571, %r43572, %r43573, %r43574, %r43575, %r43576, %r43577}, {%r1, %r1, %r1, %r1}, {%r1}, {%r43562, %r43563, %r43564, %r43565, %r43566, %r43567, %r43568, %r43569};
	bar.warp.sync 	-1;
	wmma.mma.sync.aligned.row.col.m32n8k16.s32.s8.s8.s32 {%r43578, %r43579, %r43580, %r43581, %r43582, %r43583, %r43584, %r43585}, {%r1, %r1, %r1, %r1}, {%r1}, {%r43570, %r43571, %r43572, %r43573, %r43574, %r43575, %r43576, %r43577};
	bar.warp.sync 	-1;
	wmma.mma.sync.aligned.row.col.m32n8k16.s32.s8.s8.s32 {%r43586, %r43587, %r43588, %r43589, %r43590, %r43591, %r43592, %r43593}, {%r1, %r1, %r1, %r1}, {%r1}, {%r43578, %r43579, %r43580, %r43581, %r43582, %r43583, %r43584, %r43585};
	bar.warp.sync 	-1;
	wmma.mma.sync.aligned.row.col.m32n8k16.s32.s8.s8.s32 {%r43594, %r43595, %r43596, %r43597, %r43598, %r43599, %r43600, %r43601}, {%r1, %r1, %r1, %r1}, {%r1}, {%r43586, %r43587, %r43588, %r43589, %r43590, %r43591, %r43592, %r43593};
	bar.warp.sync 	-1;
	wmma.mma.sync.aligned.row.col.m32n8k16.s32.s8.s8.s32 {%r43602, %r43603, %r43604, %r43605, %r43606, %r43607, %r43608, %r43609}, {%r1, %r1, %r1, %r1}, {%r1}, {%r43594, %r43595, %r43596, %r43597, %r43598, %r43599, %r43600, %r43601};
	bar.warp.sync 	-1;
	wmma.mma.sync.aligned.row.col.m32n8k16.s32.s8.s8.s32 {%r43610, %r43611, %r43612, %r43613, %r43614, %r43615, %r43616, %r43617}, {%r1, %r1, %r1, %r1}, {%r1}, {%r43602, %r43603, %r43604, %r43605, %r43606, %r43607, %r43608, %r43609};
	bar.warp.sync 	-1;
	wmma.mma.sync.aligned.row.col.m32n8k16.s32.s8.s8.s32 {%r43618, %r43619, %r43620, %r43621, %r43622, %r43623, %r43624, %r43625}, {%r1, %r1, %r1, %r1}, {%r1}, {%r43610, %r43611, %r43612, %r43613, %r43614, %r43615, %r43616, %r43617};
	bar.warp.sync 	-1;
	wmma.mma.sync.aligned.row.col.m32n8k16.s32.s8.s8.s32 {%r43626, %r43627, %r43628, %r43629, %r43630, %r43631, %r43632, %r43633}, {%r1, %r1, %r1, %r1}, {%r1}, {%r43618, %r43619, %r43620, %r43621, %r43622, %r43623, %r43624, %r43625};
	bar.warp.sync 	-1;
	wmma.mma.sync.aligned.row.col.m32n8k16.s32.s8.s8.s32 {%r43634, %r43635, %r43636, %r43637, %r43638, %r43639, %r43640, %r43641}, {%r1, %r1, %r1, %r1}, {%r1}, {%r43626, %r43627, %r43628, %r43629, %r43630, %r43631, %r43632, %r43633};
	bar.warp.sync 	-1;
	wmma.mma.sync.aligned.row.col.m32n8k16.s32.s8.s8.s32 {%r43642, %r43643, %r43644, %r43645, %r43646, %r43647, %r43648, %r43649}, {%r1, %r1, %r1, %r1}, {%r1}, {%r43634, %r43635, %r43636, %r43637, %r43638, %r43639, %r43640, %r43641};
	bar.warp.sync 	-1;
	wmma.mma.sync.aligned.row.col.m32n8k16.s32.s8.s8.s32 {%r43650, %r43651, %r43652, %r43653, %r43654, %r43655, %r43656, %r43657}, {%r1, %r1, %r1, %r1}, {%r1}, {%r43642, %r43643, %r43644, %r43645, %r43646, %r43647, %r43648, %r43649};
	bar.warp.sync 	-1;
	wmma.mma.sync.aligned.row.col.m32n8k16.s32.s8.s8.s32 {%r43658, %r43659, %r43660, %r43661, %r43662, %r43663, %r43664, %r43665}, {%r1, %r1, %r1, %r1}, {%r1}, {%r43650, %r43651, %r43652, %r43653, %r43654, %r43655, %r43656, %r43657};
	bar.warp.sync 	-1;
	wmma.mma.sync.aligned.row.col.m32n8k16.s32.s8.s8.s32 {%r43666, %r43667, %r43668, %r43669, %r43670, %r43671, %r43672, %r43673}, {%r1, %r1, %r1, %r1}, {%r1}, {%r43658, %r43659, %r43660, %r43661, %r43662, %r43663, %r43664, %r43665};
	bar.warp.sync 	-1;
	wmma.mma.sync.aligned.row.col.m32n8k16.s32.s8.s8.s32 {%r43674, %r43675, %r43676, %r43677, %r43678, %r43679, %r43680, %r43681}, {%r1, %r1, %r1, %r1}, {%r1}, {%r43666, %r43667, %r43668, %r43669, %r43670, %r43671, %r43672, %r43673};
	bar.warp.sync 	-1;
	wmma.mma.sync.aligned.row.col.m32n8k16.s32.s8.s8.s32 {%r43682, %r43683, %r43684, %r43685, %r43686, %r43687, %r43688, %r43689}, {%r1, %r1, %r1, %r1}, {%r1}, {%r43674, %r43675, %r43676, %r43677, %r43678, %r43679, %r43680, %r43681};
	bar.warp.sync 	-1;
	wmma.mma.sync.aligned.row.col.m32n8k16.s32.s8.s8.s32 {%r43690, %r43691, %r43692, %r43693, %r43694, %r43695, %r43696, %r43697}, {%r1, %r1, %r1, %r1}, {%r1}, {%r43682, %r43683, %r43684, %r43685, %r43686, %r43687, %r43688, %r43689};
	bar.warp.sync 	-1;
	wmma.mma.sync.aligned.row.col.m32n8k16.s32.s8.s8.s32 {%r43698, %r43699, %r43700, %r43701, %r43702, %r43703, %r43704, %r43705}, {%r1, %r1, %r1, %r1}, {%r1}, {%r43690, %r43691, %r43692, %r43693, %r43694, %r43695, %r43696, %r43697};
	bar.warp.sync 	-1;
	wmma.mma.sync.aligned.row.col.m32n8k16.s32.s8.s8.s32 {%r43706, %r43707, %r43708, %r43709, %r43710, %r43711, %r43712, %r43713}, {%r1, %r1, %r1, %r1}, {%r1}, {%r43698, %r43699, %r43700, %r43701, %r43702, %r43703, %r43704, %r43705};
	bar.warp.sync 	-1;
	wmma.mma.sync.aligned.row.col.m32n8k16.s32.s8.s8.s32 {%r43714, %r43715, %r43716, %r43717, %r43718, %r43719, %r43720, %r43721}, {%r1, %r1, %r1, %r1}, {%r1}, {%r43706, %r43707, %r43708, %r43709, %r43710, %r43711, %r43712, %r43713};
	bar.warp.sync 	-1;
	wmma.mma.sync.aligned.row.col.m32n8k16.s32.s8.s8.s32 {%r43722, %r43723, %r43724, %r43725, %r43726, %r43727, %r43728, %r43729}, {%r1, %r1, %r1, %r1}, {%r1}, {%r43714, %r43715, %r43716, %r43717, %r43718, %r43719, %r43720, %r43721};
	bar.warp.sync 	-1;
	wmma.mma.sync.aligned.row.col.m32n8k16.s32.s8.s8.s32 {%r43730, %r43731, %r43732, %r43733, %r43734, %r43735, %r43736, %r43737}, {%r1, %r1, %r1, %r1}, {%r1}, {%r43722, %r43723, %r43724, %r43725, %r43726, %r43727, %r43728, %r43729};
	bar.warp.sync 	-1;
	wmma.mma.sync.aligned.row.col.m32n8k16.s32.s8.s8.s32 {%r43738, %r43739, %r43740, %r43741, %r43742, %r43743, %r43744, %r43745}, {%r1, %r1, %r1, %r1}, {%r1}, {%r43730, %r43731, %r43732, %r43733, %r43734, %r43735, %r43736, %r43737};
	bar.warp.sync 	-1;
	wmma.mma.sync.aligned.row.col.m32n8k16.s32.s8.s8.s32 {%r43746, %r43747, %r43748, %r43749, %r43750, %r43751, %r43752, %r43753}, {%r1, %r1, %r1, %r1}, {%r1}, {%r43738, %r43739, %r43740, %r43741, %r43742, %r43743, %r43744, %r43745};
	bar.warp.sync 	-1;
	wmma.mma.sync.aligned.row.col.m32n8k16.s32.s8.s8.s32 {%r43754, %r43755, %r43756, %r43757, %r43758, %r43759, %r43760, %r43761}, {%r1, %r1, %r1, %r1}, {%r1}, {%r43746, %r43747, %r43748, %r43749, %r43750, %r43751, %r43752, %r43753};
	bar.warp.sync 	-1;
	wmma.mma.sync.aligned.row.col.m32n8k16.s32.s8.s8.s32 {%r43762, %r43763, %r43764, %r43765, %r43766, %r43767, %r43768, %r43769}, {%r1, %r1, %r1, %r1}, {%r1}, {%r43754, %r43755, %r43756, %r43757, %r43758, %r43759, %r43760, %r43761};
	bar.warp.sync 	-1;
	wmma.mma.sync.aligned.row.col.m32n8k16.s32.s8.s8.s32 {%r43770, %r43771, %r43772, %r43773, %r43774, %r43775, %r43776, %r43777}, {%r1, %r1, %r1, %r1}, {%r1}, {%r43762, %r43763, %r43764, %r43765, %r43766, %r43767, %r43768, %r43769};
	bar.warp.sync 	-1;
	wmma.mma.sync.aligned.row.col.m32n8k16.s32.s8.s8.s32 {%r43778, %r43779, %r43780, %r43781, %r43782, %r43783, %r43784, %r43785}, {%r1, %r1, %r1, %r1}, {%r1}, {%r43770, %r43771, %r43772, %r43773, %r43774, %r43775, %r43776, %r43777};
	bar.warp.sync 	-1;
	wmma.mma.sync.aligned.row.col.m32n8k16.s32.s8.s8.s32 {%r43786, %r43787, %r43788, %r43789, %r43790, %r43791, %r43792, %r43793}, {%r1, %r1, %r1, %r1}, {%r1}, {%r43778, %r43779, %r43780, %r43781, %r43782, %r43783, %r43784, %r43785};
	bar.warp.sync 	-1;
	wmma.mma.sync.aligned.row.col.m32n8k16.s32.s8.s8.s32 {%r43794, %r43795, %r43796, %r43797, %r43798, %r43799, %r43800, %r43801}, {%r1, %r1, %r1, %r1}, {%r1}, {%r43786, %r43787, %r43788, %r43789, %r43790, %r43791, %r43792, %r43793};
	bar.warp.sync 	-1;
	wmma.mma.sync.aligned.row.col.m32n8k16.s32.s8.s8.s32 {%r43802, %r43803, %r43804, %r43805, %r43806, %r43807, %r43808, %r43809}, {%r1, %r1, %r1, %r1}, {%r1}, {%r43794, %r43795, %r43796, %r43797, %r43798, %r43799, %r43800, %r43801};
	bar.warp.sync 	-1;
	wmma.mma.sync.aligned.row.col.m32n8k16.s32.s8.s8.s32 {%r43810, %r43811, %r43812, %r43813, %r43814, %r43815, %r43816, %r43817}, {%r1, %r1, %r1, %r1}, {%r1}, {%r43802, %r43803, %r43804, %r43805, %r43806, %r43807, %r43808, %r43809};
	bar.warp.sync 	-1;
	wmma.mma.sync.aligned.row.col.m32n8k16.s32.s8.s8.s32 {%r43818, %r43819, %r43820, %r43821, %r43822, %r43823, %r43824, %r43825}, {%r1, %r1, %r1, %r1}, {%r1}, {%r43810, %r43811, %r43812, %r43813, %r43814, %r43815, %r43816, %r43817};
	bar.warp.sync 	-1;
	wmma.mma.sync.aligned.row.col.m32n8k16.s32.s8.s8.s32 {%r43826, %r43827, %r43828, %r43829, %r43830, %r43831, %r43832, %r43833}, {%r1, %r1, %r1, %r1}, {%r1}, {%r43818, %r43819, %r43820, %r43821, %r43822, %r43823, %r43824, %r43825};
	bar.warp.sync 	-1;
	wmma.mma.sync.aligned.row.col.m32n8k16.s32.s8.s8.s32 {%r43834, %r43835, %r43836, %r43837, %r43838, %r43839, %r43840, %r43841}, {%r1, %r1, %r1, %r1}, {%r1}, {%r43826, %r43827, %r43828, %r43829, %r43830, %r43831, %r43832, %r43833};
	bar.warp.sync 	-1;
	wmma.mma.sync.aligned.row.col.m32n8k16.s32.s8.s8.s32 {%r43842, %r43843, %r43844, %r43845, %r43846, %r43847, %r43848, %r43849}, {%r1, %r1, %r1, %r1}, {%r1}, {%r43834, %r43835, %r43836, %r43837, %r43838, %r43839, %r43840, %r43841};
	bar.warp.sync 	-1;
	wmma.mma.sync.aligned.row.col.m32n8k16.s32.s8.s8.s32 {%r43850, %r43851, %r43852, %r43853, %r43854, %r43855, %r43856, %r43857}, {%r1, %r1, %r1, %r1}, {%r1}, {%r43842, %r43843, %r43844, %r43845, %r43846, %r43847, %r43848, %r43849};
	bar.warp.sync 	-1;
	wmma.mma.sync.aligned.row.col.m32n8k16.s32.s8.s8.s32 {%r43858, %r43859, %r43860, %r43861, %r43862, %r43863, %r43864, %r43865}, {%r1, %r1, %r1, %r1}, {%r1}, {%r43850, %r43851, %r43852, %r43853, %r43854, %r43855, %r43856, %r43857};
	bar.warp.sync 	-1;
	wmma.mma.sync.aligned.row.col.m32n8k16.s32.s8.s8.s32 {%r43866, %r43867, %r43868, %r43869, %r43870, %r43871, %r43872, %r43873}, {%r1, %r1, %r1, %r1}, {%r1}, {%r43858, %r43859, %r43860, %r43861, %r43862, %r43863, %r43864, %r43865};
	bar.warp.sync 	-1;
	wmma.mma.sync.aligned.row.col.m32n8k16.s32.s8.s8.s32 {%r43874, %r43875, %r43876, %r43877, %r43878, %r43879, %r43880, %r43881}, {%r1, %r1, %r1, %r1}, {%r1}, {%r43866, %r43867, %r43868, %r43869, %r43870, %r43871, %r43872, %r43873};
	bar.warp.sync 	-1;
	wmma.mma.sync.aligned.row.col.m32n8k16.s32.s8.s8.s32 {%r43882, %r43883, %r43884, %r43885, %r43886, %r43887, %r43888, %r43889}, {%r1, %r1, %r1, %r1}, {%r1}, {%r43874, %r43875, %r43876, %r43877, %r43878, %r43879, %r43880, %r43881};
	bar.warp.sync 	-1;
	wmma.mma.sync.aligned.row.col.m32n8k16.s32.s8.s8.s32 {%r43890, %r43891, %r43892, %r43893, %r43894, %r43895, %r43896, %r43897}, {%r1, %r1, %r1, %r1}, {%r1}, {%r43882, %r43883, %r43884, %r43885, %r43886, %r43887, %r43888, %r43889};
	bar.warp.sync 	-1;
	wmma.mma.sync.aligned.row.col.m32n8k16.s32.s8.s8.s32 {%r43898, %r43899, %r43900, %r43901, %r43902, %r43903, %r43904, %r43905}, {%r1, %r1, %r1, %r1}, {%r1}, {%r43890, %r43891, %r43892, %r43893, %r43894, %r43895, %r43896, %r43897};
	bar.warp.sync 	-1;
	wmma.mma.sync.aligned.row.col.m32n8k16.s32.s8.s8.s32 {%r43906, %r43907, %r43908, %r43909, %r43910, %r43911, %r43912, %r43913}, {%r1, %r1, %r1, %r1}, {%r1}, {%r43898, %r43899, %r43900, %r43901, %r43902, %r43903, %r43904, %r43905};
	bar.warp.sync 	-1;
	wmma.mma.sync.aligned.row.col.m32n8k16.s32.s8.s8.s32 {%r43914, %r43915, %r43916, %r43917, %r43918, %r43919, %r43920, %r43921}, {%r1, %r1, %r1, %r1}, {%r1}, {%r43906, %r43907, %r43908, %r43909, %r43910, %r43911, %r43912, %r43913};
	bar.warp.sync 	-1;
	wmma.mma.sync.aligned.row.col.m32n8k16.s32.s8.s8.s32 {%r43922, %r43923, %r43924, %r43925, %r43926, %r43927, %r43928, %r43929}, {%r1, %r1, %r1, %r1}, {%r1}, {%r43914, %r43915, %r43916, %r43917, %r43918, %r43919, %r43920, %r43921};
	bar.warp.sync 	-1;
	wmma.mma.sync.aligned.row.col.m32n8k16.s32.s8.s8.s32 {%r43930, %r43931, %r43932, %r43933, %r43934, %r43935, %r43936, %r43937}, {%r1, %r1, %r1, %r1}, {%r1}, {%r43922, %r43923, %r43924, %r43925, %r43926, %r43927, %r43928, %r43929};
	bar.warp.sync 	-1;
	wmma.mma.sync.aligned.row.col.m32n8k16.s32.s8.s8.s32 {%r43938, %r43939, %r43940, %r43941, %r43942, %r43943, %r43944, %r43945}, {%r1, %r1, %r1, %r1}, {%r1}, {%r43930, %r43931, %r43932, %r43933, %r43934, %r43935, %r43936, %r43937};
	bar.warp.sync 	-1;
	wmma.mma.sync.aligned.row.col.m32n8k16.s32.s8.s8.s32 {%r43946, %r43947, %r43948, %r43949, %r43950, %r43951, %r43952, %r43953}, {%r1, %r1, %r1, %r1}, {%r1}, {%r43938, %r43939, %r43940, %r43941, %r43942, %r43943, %r43944, %r43945};
	bar.warp.sync 	-1;
	wmma.mma.sync.aligned.row.col.m32n8k16.s32.s8.s8.s32 {%r43954, %r43955, %r43956, %r43957, %r43958, %r43959, %r43960, %r43961}, {%r1, %r1, %r1, %r1}, {%r1}, {%r43946, %r43947, %r43948, %r43949, %r43950, %r43951, %r43952, %r43953};
	bar.warp.sync 	-1;
	wmma.mma.sync.aligned.row.col.m32n8k16.s32.s8.s8.s32 {%r43962, %r43963, %r43964, %r43965, %r43966, %r43967, %r43968, %r43969}, {%r1, %r1, %r1, %r1}, {%r1}, {%r43954, %r43955, %r43956, %r43957, %r43958, %r43959, %r43960, %r43961};
	bar.warp.sync 	-1;
	wmma.mma.sync.aligned.row.col.m32n8k16.s32.s8.s8.s32 {%r43970, %r43971, %r43972, %r43973, %r43974, %r43975, %r43976, %r43977}, {%r1, %r1, %r1, %r1}, {%r1}, {%r43962, %r43963, %r43964, %r43965, %r43966, %r43967, %r43968, %r43969};
	bar.warp.sync 	-1;
	wmma.mma.sync.aligned.row.col.m32n8k16.s32.s8.s8.s32 {%r43978, %r43979, %r43980, %r43981, %r43982, %r43983, %r43984, %r43985}, {%r1, %r1, %r1, %r1}, {%r1}, {%r43970, %r43971, %r43972, %r43973, %r43974, %r43975, %r43976, %r43977};
	bar.warp.sync 	-1;
	wmma.mma.sync.aligned.row.col.m32n8k16.s32.s8.s8.s32 {%r43986, %r43987, %r43988, %r43989, %r43990, %r43991, %r43992, %r43993}, {%r1, %r1, %r1, %r1}, {%r1}, {%r43978, %r43979, %r43980, %r43981, %r43982, %r43983, %r43984, %r43985};
	bar.warp.sync 	-1;
	wmma.mma.sync.aligned.row.col.m32n8k16.s32.s8.s8.s32 {%r43994, %r43995, %r43996, %r43997, %r43998, %r43999, %r44000, %r44001}, {%r1, %r1, %r1, %r1}, {%r1}, {%r43986, %r43987, %r43988, %r43989, %r43990, %r43991, %r43992, %r43993};
	bar.warp.sync 	-1;
	wmma.mma.sync.aligned.row.col.m32n8k16.s32.s8.s8.s32 {%r44002, %r44003, %r44004, %r44005, %r44006, %r44007, %r44008, %r44009}, {%r1, %r1, %r1, %r1}, {%r1}, {%r43994, %r43995, %r43996, %r43997, %r43998, %r43999, %r44000, %r44001};
	bar.warp.sync 	-1;
	wmma.mma.sync.aligned.row.col.m32n8k16.s32.s8.s8.s32 {%r44010, %r44011, %r44012, %r44013, %r44014, %r44015, %r44016, %r44017}, {%r1, %r1, %r1, %r1}, {%r1}, {%r44002, %r44003, %r44004, %r44005, %r44006, %r44007, %r44008, %r44009};
	bar.warp.sync 	-1;
	wmma.mma.sync.aligned.row.col.m32n8k16.s32.s8.s8.s32 {%r44018, %r44019, %r44020, %r44021, %r44022, %r44023, %r44024, %r44025}, {%r1, %r1, %r1, %r1}, {%r1}, {%r44010, %r44011, %r44012, %r44013, %r44014, %r44015, %r44016, %r44017};
	bar.warp.sync 	-1;
	wmma.mma.sync.aligned.row.col.m32n8k16.s32.s8.s8.s32 {%r44026, %r44027, %r44028, %r44029, %r44030, %r44031, %r44032, %r44033}, {%r1, %r1, %r1, %r1}, {%r1}, {%r44018, %r44019, %r44020, %r44021, %r44022, %r44023, %r44024, %r44025};
	bar.warp.sync 	-1;
	wmma.mma.sync.aligned.row.col.m32n8k16.s32.s8.s8.s32 {%r44034, %r44035, %r44036, %r44037, %r44038, %r44039, %r44040, %r44041}, {%r1, %r1, %r1, %r1}, {%r1}, {%r44026, %r44027, %r44028, %r44029, %r44030, %r44031, %r44032, %r44033};
	bar.warp.sync 	-1;
	wmma.mma.sync.aligned.row.col.m32n8k16.s32.s8.s8.s32 {%r44042, %r44043, %r44044, %r44045, %r44046, %r44047, %r44048, %r44049}, {%r1, %r1, %r1, %r1}, {%r1}, {%r44034, %r44035, %r44036, %r44037, %r44038, %r44039, %r44040, %r44041};
	bar.warp.sync 	-1;
	wmma.mma.sync.aligned.row.col.m32n8k16.s32.s8.s8.s32 {%r44050, %r44051, %r44052, %r44053, %r44054, %r44055, %r44056, %r44057}, {%r1, %r1, %r1, %r1}, {%r1}, {%r44042, %r44043, %r44044, %r44045, %r44046, %r44047, %r44048, %r44049};
	bar.warp.sync 	-1;
	wmma.mma.sync.aligned.row.col.m32n8k16.s32.s8.s8.s32 {%r44058, %r44059, %r44060, %r44061, %r44062, %r44063, %r44064, %r44065}, {%r1, %r1, %r1, %r1}, {%r1}, {%r44050, %r44051, %r44052, %r44053, %r44054, %r44055, %r44056, %r44057};
	bar.warp.sync 	-1;
	wmma.mma.sync.aligned.row.col.m32n8k16.s32.s8.s8.s32 {%r44066, %r44067, %r44068, %r44069, %r44070, %r44071, %r44072, %r44073}, {%r1, %r1, %r1, %r1}, {%r1}, {%r44058, %r44059, %r44060, %r44061, %r44062, %r44063, %r44064, %r44065};
	bar.warp.sync 	-1;
	wmma.mma.sync.aligned.row.col.m32n8k16.s32.s8.s8.s32 {%r44074, %r44075, %r44076, %r44077, %r44078, %r44079, %r44080, %r44081}, {%r1, %r1, %r1, %r1}, {%r1}, {%r44066, %r44067, %r44068, %r44069, %r44070, %r44071, %r44072, %r44073};
	bar.warp.sync 	-1;
	wmma.mma.sync.aligned.row.col.m32n8k16.s32.s8.s8.s32 {%r44082, %r44083, %r44084, %r44085, %r44086, %r44087, %r44088, %r44089}, {%r1, %r1, %r1, %r1}, {%r1}, {%r44074, %r44075, %r44076, %r44077, %r44078, %r44079, %r44080, %r44081};
	bar.warp.sync 	-1;
	wmma.mma.sync.aligned.row.col.m32n8k16.s32.s8.s8.s32 {%r44090, %r44091, %r44092, %r44093, %r44094, %r44095, %r44096, %r44097}, {%r1, %r1, %r1, %r1}, {%r1}, {%r44082, %r44083, %r44084, %r44085, %r44086, %r44087, %r44088, %r44089};
	bar.warp.sync 	-1;
	wmma.mma.sync.aligned.row.col.m32n8k16.s32.s8.s8.s32 {%r44098, %r44099, %r44100, %r44101, %r44102, %r44103, %r44104, %r44105}, {%r1, %r1, %r1, %r1}, {%r1}, {%r44090, %r44091, %r44092, %r44093, %r44094, %r44095, %r44096, %r44097};
	bar.warp.sync 	-1;
	wmma.mma.sync.aligned.row.col.m32n8k16.s32.s8.s8.s32 {%r44106, %r44107, %r44108, %r44109, %r44110, %r44111, %r44112, %r44113}, {%r1, %r1, %r1, %r1}, {%r1}, {%r44098, %r44099, %r44100, %r44101, %r44102, %r44103, %r44104, %r44105};
	bar.warp.sync 	-1;
	wmma.mma.sync.aligned.row.col.m32n8k16.s32.s8.s8.s32 {%r44114, %r44115, %r44116, %r44117, %r44118, %r44119, %r44120, %r44121}, {%r1, %r1, %r1, %r1}, {%r1}, {%r44106, %r44107, %r44108, %r44109, %r44110, %r44111, %r44112, %r44113};
	bar.warp.sync 	-1;
	wmma.mma.sync.aligned.row.col.m32n8k16.s32.s8.s8.s32 {%r44122, %r44123, %r44124, %r44125, %r44126, %r44127, %r44128, %r44129}, {%r1, %r1, %r1, %r1}, {%r1}, {%r44114, %r44115, %r44116, %r44117, %r44118, %r44119, %r44120, %r44121};
	bar.warp.sync 	-1;
	wmma.mma.sync.aligned.row.col.m32n8k16.s32.s8.s8.s32 {%r44130, %r44131, %r44132, %r44133, %r44134, %r44135, %r44136, %r44137}, {%r1, %r1, %r1, %r1}, {%r1}, {%r44122, %r44123, %r44124, %r44125, %r44126, %r44127, %r44128, %r44129};
	bar.warp.sync 	-1;
	wmma.mma.sync.aligned.row.col.m32n8k16.s32.s8.s8.s32 {%r44138, %r44139, %r44140, %r44141, %r44142, %r44143, %r44144, %r44145}, {%r1, %r1, %r1, %r1}, {%r1}, {%r44130, %r44131, %r44132, %r44133, %r44134, %r44135, %r44136, %r44137};
	bar.warp.sync 	-1;
	wmma.mma.sync.aligned.row.col.m32n8k16.s32.s8.s8.s32 {%r44146, %r44147, %r44148, %r44149, %r44150, %r44151, %r44152, %r44153}, {%r1, %r1, %r1, %r1}, {%r1}, {%r44138, %r44139, %r44140, %r44141, %r44142, %r44143, %r44144, %r44145};
	bar.warp.sync 	-1;
	wmma.mma.sync.aligned.row.col.m32n8k16.s32.s8.s8.s32 {%r44154, %r44155, %r44156, %r44157, %r44158, %r44159, %r44160, %r44161}, {%r1, %r1, %r1, %r1}, {%r1}, {%r44146, %r44147, %r44148, %r44149, %r44150, %r44151, %r44152, %r44153};
	bar.warp.sync 	-1;
	wmma.mma.sync.aligned.row.col.m32n8k16.s32.s8.s8.s32 {%r44162, %r44163, %r44164, %r44165, %r44166, %r44167, %r44168, %r44169}, {%r1, %r1, %r1, %r1}, {%r1}, {%r44154, %r44155, %r44156, %r44157, %r44158, %r44159, %r44160, %r44161};
	bar.warp.sync 	-1;
	wmma.mma.sync.aligned.row.col.m32n8k16.s32.s8.s8.s32 {%r44170, %r44171, %r44172, %r44173, %r44174, %r44175, %r44176, %r44177}, {%r1, %r1, %r1, %r1}, {%r1}, {%r44162, %r44163, %r44164, %r44165, %r44166, %r44167, %r44168, %r44169};
	bar.warp.sync 	-1;
	wmma.mma.sync.aligned.row.col.m32n8k16.s32.s8.s8.s32 {%r44178, %r44179, %r44180, %r44181, %r44182, %r44183, %r44184, %r44185}, {%r1, %r1, %r1, %r1}, {%r1}, {%r44170, %r44171, %r44172, %r44173, %r44174, %r44175, %r44176, %r44177};
	bar.warp.sync 	-1;
	wmma.mma.sync.aligned.row.col.m32n8k16.s32.s8.s8.s32 {%r44186, %r44187, %r44188, %r44189, %r44190, %r44191, %r44192, %r44193}, {%r1, %r1, %r1, %r1}, {%r1}, {%r44178, %r44179, %r44180, %r44181, %r44182, %r44183, %r44184, %r44185};
	bar.warp.sync 	-1;
	wmma.mma.sync.aligned.row.col.m32n8k16.s32.s8.s8.s32 {%r44194, %r44195, %r44196, %r44197, %r44198, %r44199, %r44200, %r44201}, {%r1, %r1, %r1, %r1}, {%r1}, {%r44186, %r44187, %r44188, %r44189, %r44190, %r44191, %r44192, %r44193};
	bar.warp.sync 	-1;
	wmma.mma.sync.aligned.row.col.m32n8k16.s32.s8.s8.s32 {%r44202, %r44203, %r44204, %r44205, %r44206, %r44207, %r44208, %r44209}, {%r1, %r1, %r1, %r1}, {%r1}, {%r44194, %r44195, %r44196, %r44197, %r44198, %r44199, %r44200, %r44201};
	bar.warp.sync 	-1;
	wmma.mma.sync.aligned.row.col.m32n8k16.s32.s8.s8.s32 {%r44210, %r44211, %r44212, %r44213, %r44214, %r44215, %r44216, %r44217}, {%r1, %r1, %r1, %r1}, {%r1}, {%r44202, %r44203, %r44204, %r44205, %r44206, %r44207, %r44208, %r44209};
	bar.warp.sync 	-1;
	wmma.mma.sync.aligned.row.col.m32n8k16.s32.s8.s8.s32 {%r44218, %r44219, %r44220, %r44221, %r44222, %r44223, %r44224, %r44225}, {%r1, %r1, %r1, %r1}, {%r1}, {%r44210, %r44211, %r44212, %r44213, %r44214, %r44215, %r44216, %r44217};
	bar.warp.sync 	-1;
	wmma.mma.sync.aligned.row.col.m32n8k16.s32.s8.s8.s32 {%r44226, %r44227, %r44228, %r44229, %r44230, %r44231, %r44232, %r44233}, {%r1, %r1, %r1, %r1}, {%r1}, {%r44218, %r44219, %r44220, %r44221, %r44222, %r44223, %r44224, %r44225};
	bar.warp.sync 	-1;
	wmma.mma.sync.aligned.row.col.m32n8k16.s32.s8.s8.s32 {%r44234, %r44235, %r44236, %r44237, %r44238, %r44239, %r44240, %r44241}, {%r1, %r1, %r1, %r1}, {%r1}, {%r44226, %r44227, %r44228, %r44229, %r44230, %r44231, %r44232, %r44233};
	bar.warp.sync 	-1;
	wmma.mma.sync.aligned.row.col.m32n8k16.s32.s8.s8.s32 {%r44242, %r44243, %r44244, %r44245, %r44246, %r44247, %r44248, %r44249}, {%r1, %r1, %r1, %r1}, {%r1}, {%r44234, %r44235, %r44236, %r44237, %r44238, %r44239, %r44240, %r44241};
	bar.warp.sync 	-1;
	wmma.mma.sync.aligned.row.col.m32n8k16.s32.s8.s8.s32 {%r44250, %r44251, %r44252, %r44253, %r44254, %r44255, %r44256, %r44257}, {%r1, %r1, %r1, %r1}, {%r1}, {%r44242, %r44243, %r44244, %r44245, %r44246, %r44247, %r44248, %r44249};
	bar.warp.sync 	-1;
	wmma.mma.sync.aligned.row.col.m32n8k16.s32.s8.s8.s32 {%r44258, %r44259, %r44260, %r44261, %r44262, %r44263, %r44264, %r44265}, {%r1, %r1, %r1, %r1}, {%r1}, {%r44250, %r44251, %r44252, %r44253, %r44254, %r44255, %r44256, %r44257};
	bar.warp.sync 	-1;
	wmma.mma.sync.aligned.row.col.m32n8k16.s32.s8.s8.s32 {%r44266, %r44267, %r44268, %r44269, %r44270, %r44271, %r44272, %r44273}, {%r1, %r1, %r1, %r1}, {%r1}, {%r44258, %r44259, %r44260, %r44261, %r44262, %r44263, %r44264, %r44265};
	bar.warp.sync 	-1;
	wmma.mma.sync.aligned.row.col.m32n8k16.s32.s8.s8.s32 {%r44274, %r44275, %r44276, %r44277, %r44278, %r44279, %r44280, %r44281}, {%r1, %r1, %r1, %r1}, {%r1}, {%r44266, %r44267, %r44268, %r44269, %r44270, %r44271, %r44272, %r44273};
	bar.warp.sync 	-1;
	wmma.mma.sync.aligned.row.col.m32n8k16.s32.s8.s8.s32 {%r44282, %r44283, %r44284, %r44285, %r44286, %r44287, %r44288, %r44289}, {%r1, %r1, %r1, %r1}, {%r1}, {%r44274, %r44275, %r44276, %r44277, %r44278, %r44279, %r44280, %r44281};
	bar.warp.sync 	-1;
	wmma.mma.sync.aligned.row.col.m32n8k16.s32.s8.s8.s32 {%r44290, %r44291, %r44292, %r44293, %r44294, %r44295, %r44296, %r44297}, {%r1, %r1, %r1, %r1}, {%r1}, {%r44282, %r44283, %r44284, %r44285, %r44286, %r44287, %r44288, %r44289};
	bar.warp.sync 	-1;
	wmma.mma.sync.aligned.row.col.m32n8k16.s32.s8.s8.s32 {%r44298, %r44299, %r44300, %r44301, %r44302, %r44303, %r44304, %r44305}, {%r1, %r1, %r1, %r1}, {%r1}, {%r44290, %r44291, %r44292, %r44293, %r44294, %r44295, %r44296, %r44297};
	bar.warp.sync 	-1;
	wmma.mma.sync.aligned.row.col.m32n8k16.s32.s8.s8.s32 {%r44306, %r44307, %r44308, %r44309, %r44310, %r44311, %r44312, %r44313}, {%r1, %r1, %r1, %r1}, {%r1}, {%r44298, %r44299, %r44300, %r44301, %r44302, %r44303, %r44304, %r44305};
	bar.warp.sync 	-1;
	wmma.mma.sync.aligned.row.col.m32n8k16.s32.s8.s8.s32 {%r44314, %r44315, %r44316, %r44317, %r44318, %r44319, %r44320, %r44321}, {%r1, %r1, %r1, %r1}, {%r1}, {%r44306, %r44307, %r44308, %r44309, %r44310, %r44311, %r44312, %r44313};
	bar.warp.sync 	-1;
	wmma.mma.sync.aligned.row.col.m32n8k16.s32.s8.s8.s32 {%r44322, %r44323, %r44324, %r44325, %r44326, %r44327, %r44328, %r44329}, {%r1, %r1, %r1, %r1}, {%r1}, {%r44314, %r44315, %r44316, %r44317, %r44318, %r44319, %r44320, %r44321};
	bar.warp.sync 	-1;
	wmma.mma.sync.aligned.row.col.m32n8k16.s32.s8.s8.s32 {%r44330, %r44331, %r44332, %r44333, %r44334, %r44335, %r44336, %r44337}, {%r1, %r1, %r1, %r1}, {%r1}, {%r44322, %r44323, %r44324, %r44325, %r44326, %r44327, %r44328, %r44329};
	bar.warp.sync 	-1;
	wmma.mma.sync.aligned.row.col.m32n8k16.s32.s8.s8.s32 {%r44338, %r44339, %r44340, %r44341, %r44342, %r44343, %r44344, %r44345}, {%r1, %r1, %r1, %r1}, {%r1}, {%r44330, %r44331, %r44332, %r44333, %r44334, %r44335, %r44336, %r44337};
	bar.warp.sync 	-1;
	wmma.mma.sync.aligned.row.col.m32n8k16.s32.s8.s8.s32 {%r44346, %r44347, %r44348, %r44349, %r44350, %r44351, %r44352, %r44353}, {%r1, %r1, %r1, %r1}, {%r1}, {%r44338, %r44339, %r44340, %r44341, %r44342, %r44343, %r44344, %r44345};
	bar.warp.sync 	-1;
	wmma.mma.sync.aligned.row.col.m32n8k16.s32.s8.s8.s32 {%r44354, %r44355, %r44356, %r44357, %r44358, %r44359, %r44360, %r44361}, {%r1, %r1, %r1, %r1}, {%r1}, {%r44346, %r44347, %r44348, %r44349, %r44350, %r44351, %r44352, %r44353};
	bar.warp.sync 	-1;
	wmma.mma.sync.aligned.row.col.m32n8k16.s32.s8.s8.s32 {%r44362, %r44363, %r44364, %r44365, %r44366, %r44367, %r44368, %r44369}, {%r1, %r1, %r1, %r1}, {%r1}, {%r44354, %r44355, %r44356, %r44357, %r44358, %r44359, %r44360, %r44361};
	bar.warp.sync 	-1;
	wmma.mma.sync.aligned.row.col.m32n8k16.s32.s8.s8.s32 {%r44370, %r44371, %r44372, %r44373, %r44374, %r44375, %r44376, %r44377}, {%r1, %r1, %r1, %r1}, {%r1}, {%r44362, %r44363, %r44364, %r44365, %r44366, %r44367, %r44368, %r44369};
	bar.warp.sync 	-1;
	wmma.mma.sync.aligned.row.col.m32n8k16.s32.s8.s8.s32 {%r44378, %r44379, %r44380, %r44381, %r44382, %r44383, %r44384, %r44385}, {%r1, %r1, %r1, %r1}, {%r1}, {%r44370, %r44371, %r44372, %r44373, %r44374, %r44375, %r44376, %r44377};
	bar.warp.sync 	-1;
	wmma.mma.sync.aligned.row.col.m32n8k16.s32.s8.s8.s32 {%r44386, %r44387, %r44388, %r44389, %r44390, %r44391, %r44392, %r44393}, {%r1, %r1, %r1, %r1}, {%r1}, {%r44378, %r44379, %r44380, %r44381, %r44382, %r44383, %r44384, %r44385};
	bar.warp.sync 	-1;
	wmma.mma.sync.aligned.row.col.m32n8k16.s32.s8.s8.s32 {%r44394, %r44395, %r44396, %r44397, %r44398, %r44399, %r44400, %r44401}, {%r1, %r1, %r1, %r1}, {%r1}, {%r44386, %r44387, %r44388, %r44389, %r44390, %r44391, %r44392, %r44393};
	bar.warp.sync 	-1;
	wmma.mma.sync.aligned.row.col.m32n8k16.s32.s8.s8.s32 {%r44402, %r44403, %r44404, %r44405, %r44406, %r44407, %r44408, %r44409}, {%r1, %r1, %r1, %r1}, {%r1}, {%r44394, %r44395, %r44396, %r44397, %r44398, %r44399, %r44400, %r44401};
	bar.warp.sync 	-1;
	wmma.mma.sync.aligned.row.col.m32n8k16.s32.s8.s8.s32 {%r44410, %r44411, %r44412, %r44413, %r44414, %r44415, %r44416, %r44417}, {%r1, %r1, %r1, %r1}, {%r1}, {%r44402, %r44403, %r44404, %r44405, %r44406, %r44407, %r44408, %r44409};
	bar.warp.sync 	-1;
	wmma.mma.sync.aligned.row.col.m32n8k16.s32.s8.s8.s32 {%r44418, %r44419, %r44420, %r44421, %r44422, %r44423, %r44424, %r44425}, {%r1, %r1, %r1, %r1}, {%r1}, {%r44410, %r44411, %r44412, %r44413, %r44414, %r44415, %r44416, %r44417};
	bar.warp.sync 	-1;
	wmma.mma.sync.aligned.row.col.m32n8k16.s32.s8.s8.s32 {%r44426, %r44427, %r44428, %r44429, %r44430, %r44431, %r44432, %r44433}, {%r1, %r1, %r1, %r1}, {%r1}, {%r44418, %r44419, %r44420, %r44421, %r44422, %r44423, %r44424, %r44425};
	bar.warp.sync 	-1;
	wmma.mma.sync.aligned.row.col.m32n8k16.s32.s8.s8.s32 {%r44434, %r44435, %r44436, %r44437, %r44438, %r44439, %r44440, %r44441}, {%r1, %r1, %r1, %r1}, {%r1}, {%r44426, %r44427, %r44428, %r44429, %r44430, %r44431, %r44432, %r44433};
	bar.warp.sync 	-1;
	wmma.mma.sync.aligned.row.col.m32n8k16.s32.s8.s8.s32 {%r44442, %r44443, %r44444, %r44445, %r44446, %r44447, %r44448, %r44449}, {%r1, %r1, %r1, %r1}, {%r1}, {%r44434, %r44435, %r44436, %r44437, %r44438, %r44439, %r44440, %r44441};
	bar.warp.sync 	-1;
	wmma.mma.sync.aligned.row.col.m32n8k16.s32.s8.s8.s32 {%r44450, %r44451, %r44452, %r44453, %r44454, %r44455, %r44456, %r44457}, {%r1, %r1, %r1, %r1}, {%r1}, {%r44442, %r44443, %r44444, %r44445, %r44446, %r44447, %r44448, %r44449};
	bar.warp.sync 	-1;
	wmma.mma.sync.aligned.row.col.m32n8k16.s32.s8.s8.s32 {%r44458, %r44459, %r44460, %r44461, %r44462, %r44463, %r44464, %r44465}, {%r1, %r1, %r1, %r1}, {%r1}, {%r44450, %r44451, %r44452, %r44453, %r44454, %r44455, %r44456, %r44457};
	bar.warp.sync 	-1;
	wmma.mma.sync.aligned.row.col.m32n8k16.s32.s8.s8.s32 {%r44466, %r44467, %r44468, %r44469, %r44470, %r44471, %r44472, %r44473}, {%r1, %r1, %r1, %r1}, {%r1}, {%r44458, %r44459, %r44460, %r44461, %r44462, %r44463, %r44464, %r44465};
	bar.warp.sync 	-1;
	wmma.mma.sync.aligned.row.col.m32n8k16.s32.s8.s8.s32 {%r44474, %r44475, %r44476, %r44477, %r44478, %r44479, %r44480, %r44481}, {%r1, %r1, %r1, %r1}, {%r1}, {%r44466, %r44467, %r44468, %r44469, %r44470, %r44471, %r44472, %r44473};
	bar.warp.sync 	-1;
	wmma.mma.sync.aligned.row.col.m32n8k16.s32.s8.s8.s32 {%r44482, %r44483, %r44484, %r44485, %r44486, %r44487, %r44488, %r44489}, {%r1, %r1, %r1, %r1}, {%r1}, {%r44474, %r44475, %r44476, %r44477, %r44478, %r44479, %r44480, %r44481};
	bar.warp.sync 	-1;
	wmma.mma.sync.aligned.row.col.m32n8k16.s32.s8.s8.s32 {%r44490, %r44491, %r44492, %r44493, %r44494, %r44495, %r44496, %r44497}, {%r1, %r1, %r1, %r1}, {%r1}, {%r44482, %r44483, %r44484, %r44485, %r44486, %r44487, %r44488, %r44489};
	bar.warp.sync 	-1;
	wmma.mma.sync.aligned.row.col.m32n8k16.s32.s8.s8.s32 {%r44498, %r44499, %r44500, %r44501, %r44502, %r44503, %r44504, %r44505}, {%r1, %r1, %r1, %r1}, {%r1}, {%r44490, %r44491, %r44492, %r44493, %r44494, %r44495, %r44496, %r44497};
	bar.warp.sync 	-1;
	wmma.mma.sync.aligned.row.col.m32n8k16.s32.s8.s8.s32 {%r44506, %r44507, %r44508, %r44509, %r44510, %r44511, %r44512, %r44513}, {%r1, %r1, %r1, %r1}, {%r1}, {%r44498, %r44499, %r44500, %r44501, %r44502, %r44503, %r44504, %r44505};
	bar.warp.sync 	-1;
	wmma.mma.sync.aligned.row.col.m32n8k16.s32.s8.s8.s32 {%r44514, %r44515, %r44516, %r44517, %r44518, %r44519, %r44520, %r44521}, {%r1, %r1, %r1, %r1}, {%r1}, {%r44506, %r44507, %r44508, %r44509, %r44510, %r44511, %r44512, %r44513};
	bar.warp.sync 	-1;
	wmma.mma.sync.aligned.row.col.m32n8k16.s32.s8.s8.s32 {%r44522, %r44523, %r44524, %r44525, %r44526, %r44527, %r44528, %r44529}, {%r1, %r1, %r1, %r1}, {%r1}, {%r44514, %r44515, %r44516, %r44517, %r44518, %r44519, %r44520, %r44521};
	bar.warp.sync 	-1;
	wmma.mma.sync.aligned.row.col.m32n8k16.s32.s8.s8.s32 {%r44530, %r44531, %r44532, %r44533, %r44534, %r44535, %r44536, %r44537}, {%r1, %r1, %r1, %r1}, {%r1}, {%r44522, %r44523, %r44524, %r44525, %r44526, %r44527, %r44528, %r44529};
	bar.warp.sync 	-1;
	wmma.mma.sync.aligned.row.col.m32n8k16.s32.s8.s8.s32 {%r44538, %r44539, %r44540, %r44541, %r44542, %r44543, %r44544, %r44545}, {%r1, %r1, %r1, %r1}, {%r1}, {%r44530, %r44531, %r44532, %r44533, %r44534, %r44535, %r44536, %r44537};
	bar.warp.sync 	-1;
	wmma.mma.sync.aligned.row.col.m32n8k16.s32.s8.s8.s32 {%r44546, %r44547, %r44548, %r44549, %r44550, %r44551, %r44552, %r44553}, {%r1, %r1, %r1, %r1}, {%r1}, {%r44538, %r44539, %r44540, %r44541, %r44542, %r44543, %r44544, %r44545};
	bar.warp.sync 	-1;
	wmma.mma.sync.aligned.row.col.m32n8k16.s32.s8.s8.s32 {%r44554, %r44555, %r44556, %r44557, %r44558, %r44559, %r44560, %r44561}, {%r1, %r1, %r1, %r1}, {%r1}, {%r44546, %r44547, %r44548, %r44549, %r44550, %r44551, %r44552, %r44553};
	bar.warp.sync 	-1;
	wmma.mma.sync.aligned.row.col.m32n8k16.s32.s8.s8.s32 {%r44562, %r44563, %r44564, %r44565, %r44566, %r44567, %r44568, %r44569}, {%r1, %r1, %r1, %r1}, {%r1}, {%r44554, %r44555, %r44556, %r44557, %r44558, %r44559, %r44560, %r44561};
	bar.warp.sync 	-1;
	wmma.mma.sync.aligned.row.col.m32n8k16.s32.s8.s8.s32 {%r44570, %r44571, %r44572, %r44573, %r44574, %r44575, %r44576, %r44577}, {%r1, %r1, %r1, %r1}, {%r1}, {%r44562, %r44563, %r44564, %r44565, %r44566, %r44567, %r44568, %r44569};
	bar.warp.sync 	-1;
	wmma.mma.sync.aligned.row.col.m32n8k16.s32.s8.s8.s32 {%r44578, %r44579, %r44580, %r44581, %r44582, %r44583, %r44584, %r44585}, {%r1, %r1, %r1, %r1}, {%r1}, {%r44570, %r44571, %r44572, %r44573, %r44574, %r44575, %r44576, %r44577};
	bar.warp.sync 	-1;
	wmma.mma.sync.aligned.row.col.m32n8k16.s32.s8.s8.s32 {%r44586, %r44587, %r44588, %r44589, %r44590, %r44591, %r44592, %r44593}, {%r1, %r1, %r1, %r1}, {%r1}, {%r44578, %r44579, %r44580, %r44581, %r44582, %r44583, %r44584, %r44585};
	bar.warp.sync 	-1;
	wmma.mma.sync.aligned.row.col.m32n8k16.s32.s8.s8.s32 {%r44594, %r44595, %r44596, %r44597, %r44598, %r44599, %r44600, %r44601}, {%r1, %r1, %r1, %r1}, {%r1}, {%r44586, %r44587, %r44588, %r44589, %r44590, %r44591, %r44592, %r44593};
	bar.warp.sync 	-1;
	wmma.mma.sync.aligned.row.col.m32n8k16.s32.s8.s8.s32 {%r44602, %r44603, %r44604, %r44605, %r44606, %r44607, %r44608, %r44609}, {%r1, %r1, %r1, %r1}, {%r1}, {%r44594, %r44595, %r44596, %r44597, %r44598, %r44599, %r44600, %r44601};
	bar.warp.sync 	-1;
	wmma.mma.sync.aligned.row.col.m32n8k16.s32.s8.s8.s32 {%r44610, %r44611, %r44612, %r44613, %r44614, %r44615, %r44616, %r44617}, {%r1, %r1, %r1, %r1}, {%r1}, {%r44602, %r44603, %r44604, %r44605, %r44606, %r44607, %r44608, %r44609};
	bar.warp.sync 	-1;
	wmma.mma.sync.aligned.row.col.m32n8k16.s32.s8.s8.s32 {%r44618, %r44619, %r44620, %r44621, %r44622, %r44623, %r44624, %r44625}, {%r1, %r1, %r1, %r1}, {%r1}, {%r44610, %r44611, %r44612, %r44613, %r44614, %r44615, %r44616, %r44617};
	bar.warp.sync 	-1;
	wmma.mma.sync.aligned.row.col.m32n8k16.s32.s8.s8.s32 {%r44626, %r44627, %r44628, %r44629, %r44630, %r44631, %r44632, %r44633}, {%r1, %r1, %r1, %r1}, {%r1}, {%r44618, %r44619, %r44620, %r44621, %r44622, %r44623, %r44624, %r44625};
	bar.warp.sync 	-1;
	wmma.mma.sync.aligned.row.col.m32n8k16.s32.s8.s8.s32 {%r44634, %r44635, %r44636, %r44637, %r44638, %r44639, %r44640, %r44641}, {%r1, %r1, %r1, %r1}, {%r1}, {%r44626, %r44627, %r44628, %r44629, %r44630, %r44631, %r44632, %r44633};
	bar.warp.sync 	-1;
	wmma.mma.sync.aligned.row.col.m32n8k16.s32.s8.s8.s32 {%r44642, %r44643, %r44644, %r44645, %r44646, %r44647, %r44648, %r44649}, {%r1, %r1, %r1, %r1}, {%r1}, {%r44634, %r44635, %r44636, %r44637, %r44638, %r44639, %r44640, %r44641};
	bar.warp.sync 	-1;
	wmma.mma.sync.aligned.row.col.m32n8k16.s32.s8.s8.s32 {%r44650, %r44651, %r44652, %r44653, %r44654, %r44655, %r44656, %r44657}, {%r1, %r1, %r1, %r1}, {%r1}, {%r44642, %r44643, %r44644, %r44645, %r44646, %r44647, %r44648, %r44649};
	bar.warp.sync 	-1;
	wmma.mma.sync.aligned.row.col.m32n8k16.s32.s8.s8.s32 {%r44658, %r44659, %r44660, %r44661, %r44662, %r44663, %r44664, %r44665}, {%r1, %r1, %r1, %r1}, {%r1}, {%r44650, %r44651, %r44652, %r44653, %r44654, %r44655, %r44656, %r44657};
	bar.warp.sync 	-1;
	wmma.mma.sync.aligned.row.col.m32n8k16.s32.s8.s8.s32 {%r44666, %r44667, %r44668, %r44669, %r44670, %r44671, %r44672, %r44673}, {%r1, %r1, %r1, %r1}, {%r1}, {%r44658, %r44659, %r44660, %r44661, %r44662, %r44663, %r44664, %r44665};
	bar.warp.sync 	-1;
	wmma.mma.sync.aligned.row.col.m32n8k16.s32.s8.s8.s32 {%r44674, %r44675, %r44676, %r44677, %r44678, %r44679, %r44680, %r44681}, {%r1, %r1, %r1, %r1}, {%r1}, {%r44666, %r44667, %r44668, %r44669, %r44670, %r44671, %r44672, %r44673};
	bar.warp.sync 	-1;
	wmma.mma.sync.aligned.row.col.m32n8k16.s32.s8.s8.s32 {%r44682, %r44683, %r44684, %r44685, %r44686, %r44687, %r44688, %r44689}, {%r1, %r1, %r1, %r1}, {%r1}, {%r44674, %r44675, %r44676, %r44677, %r44678, %r44679, %r44680, %r44681};
	bar.warp.sync 	-1;
	wmma.mma.sync.aligned.row.col.m32n8k16.s32.s8.s8.s32 {%r44690, %r44691, %r44692, %r44693, %r44694, %r44695, %r44696, %r44697}, {%r1, %r1, %r1, %r1}, {%r1}, {%r44682, %r44683, %r44684, %r44685, %r44686, %r44687, %r44688, %r44689};
	bar.warp.sync 	-1;
	wmma.mma.sync.aligned.row.col.m32n8k16.s32.s8.s8.s32 {%r44698, %r44699, %r44700, %r44701, %r44702, %r44703, %r44704, %r44705}, {%r1, %r1, %r1, %r1}, {%r1}, {%r44690, %r44691, %r44692, %r44693, %r44694, %r44695, %r44696, %r44697};
	bar.warp.sync 	-1;
	wmma.mma.sync.aligned.row.col.m32n8k16.s32.s8.s8.s32 {%r44706, %r44707, %r44708, %r44709, %r44710, %r44711, %r44712, %r44713}, {%r1, %r1, %r1, %r1}, {%r1}, {%r44698, %r44699, %r44700, %r44701, %r44702, %r44703, %r44704, %r44705};
	bar.warp.sync 	-1;
	wmma.mma.sync.aligned.row.col.m32n8k16.s32.s8.s8.s32 {%r44714, %r44715, %r44716, %r44717, %r44718, %r44719, %r44720, %r44721}, {%r1, %r1, %r1, %r1}, {%r1}, {%r44706, %r44707, %r44708, %r44709, %r44710, %r44711, %r44712, %r44713};
	bar.warp.sync 	-1;
	wmma.mma.sync.aligned.row.col.m32n8k16.s32.s8.s8.s32 {%r44722, %r44723, %r44724, %r44725, %r44726, %r44727, %r44728, %r44729}, {%r1, %r1, %r1, %r1}, {%r1}, {%r44714, %r44715, %r44716, %r44717, %r44718, %r44719, %r44720, %r44721};
	bar.warp.sync 	-1;
	wmma.mma.sync.aligned.row.col.m32n8k16.s32.s8.s8.s32 {%r44730, %r44731, %r44732, %r44733, %r44734, %r44735, %r44736, %r44737}, {%r1, %r1, %r1, %r1}, {%r1}, {%r44722, %r44723, %r44724, %r44725, %r44726, %r44727, %r44728, %r44729};
	bar.warp.sync 	-1;
	wmma.mma.sync.aligned.row.col.m32n8k16.s32.s8.s8.s32 {%r44738, %r44739, %r44740, %r44741, %r44742, %r44743, %r44744, %r44745}, {%r1, %r1, %r1, %r1}, {%r1}, {%r44730, %r44731, %r44732, %r44733, %r44734, %r44735, %r44736, %r44737};
	bar.warp.sync 	-1;
	wmma.mma.sync.aligned.row.col.m32n8k16.s32.s8.s8.s32 {%r44746, %r44747, %r44748, %r44749, %r44750, %r44751, %r44752, %r44753}, {%r1, %r1, %r1, %r1}, {%r1}, {%r44738, %r44739, %r44740, %r44741, %r44742, %r44743, %r44744, %r44745};
	bar.warp.sync 	-1;
	wmma.mma.sync.aligned.row.col.m32n8k16.s32.s8.s8.s32 {%r44754, %r44755, %r44756, %r44757, %r44758, %r44759, %r44760, %r44761}, {%r1, %r1, %r1, %r1}, {%r1}, {%r44746, %r44747, %r44748, %r44749, %r44750, %r44751, %r44752, %r44753};
	bar.warp.sync 	-1;
	wmma.mma.sync.aligned.row.col.m32n8k16.s32.s8.s8.s32 {%r44762, %r44763, %r44764, %r44765, %r44766, %r44767, %r44768, %r44769}, {%r1, %r1, %r1, %r1}, {%r1}, {%r44754, %r44755, %r44756, %r44757, %r44758, %r44759, %r44760, %r44761};
	bar.warp.sync 	-1;
	wmma.mma.sync.aligned.row.col.m32n8k16.s32.s8.s8.s32 {%r44770, %r44771, %r44772, %r44773, %r44774, %r44775, %r44776, %r44777}, {%r1, %r1, %r1, %r1}, {%r1}, {%r44762, %r44763, %r44764, %r44765, %r44766, %r44767, %r44768, %r44769};
	bar.warp.sync 	-1;
	wmma.mma.sync.aligned.row.col.m32n8k16.s32.s8.s8.s32 {%r44778, %r44779, %r44780, %r44781, %r44782, %r44783, %r44784, %r44785}, {%r1, %r1, %r1, %r1}, {%r1}, {%r44770, %r44771, %r44772, %r44773, %r44774, %r44775, %r44776, %r44777};
	bar.warp.sync 	-1;
	wmma.mma.sync.aligned.row.col.m32n8k16.s32.s8.s8.s32 {%r44786, %r44787, %r44788, %r44789, %r44790, %r44791, %r44792, %r44793}, {%r1, %r1, %r1, %r1}, {%r1}, {%r44778, %r44779, %r44780, %r44781, %r44782, %r44783, %r44784, %r44785};
	bar.warp.sync 	-1;
	wmma.mma.sync.aligned.row.col.m32n8k16.s32.s8.s8.s32 {%r44794, %r44795, %r44796, %r44797, %r44798, %r44799, %r44800, %r44801}, {%r1, %r1, %r1, %r1}, {%r1}, {%r44786, %r44787, %r44788, %r44789, %r44790, %r44791, %r44792, %r44793};
	bar.warp.sync 	-1;
	wmma.mma.sync.aligned.row.col.m32n8k16.s32.s8.s8.s32 {%r44802, %r44803, %r44804, %r44805, %r44806, %r44807, %r44808, %r44809}, {%r1, %r1, %r1, %r1}, {%r1}, {%r44794, %r44795, %r44796, %r44797, %r44798, %r44799, %r44800, %r44801};
	bar.warp.sync 	-1;
	wmma.mma.sync.aligned.row.col.m32n8k16.s32.s8.s8.s32 {%r44810, %r44811, %r44812, %r44813, %r44814, %r44815, %r44816, %r44817}, {%r1, %r1, %r1, %r1}, {%r1}, {%r44802, %r44803, %r44804, %r44805, %r44806, %r44807, %r44808, %r44809};
	bar.warp.sync 	-1;
	wmma.mma.sync.aligned.row.col.m32n8k16.s32.s8.s8.s32 {%r44818, %r44819, %r44820, %r44821, %r44822, %r44823, %r44824, %r44825}, {%r1, %r1, %r1, %r1}, {%r1}, {%r44810, %r44811, %r44812, %r44813, %r44814, %r44815, %r44816, %r44817};
	bar.warp.sync 	-1;
	wmma.mma.sync.aligned.row.col.m32n8k16.s32.s8.s8.s32 {%r44826, %r44827, %r44828, %r44829, %r44830, %r44831, %r44832, %r44833}, {%r1, %r1, %r1, %r1}, {%r1}, {%r44818, %r44819, %r44820, %r44821, %r44822, %r44823, %r44824, %r44825};
	bar.warp.sync 	-1;
	wmma.mma.sync.aligned.row.col.m32n8k16.s32.s8.s8.s32 {%r44834, %r44835, %r44836, %r44837, %r44838, %r44839, %r44840, %r44841}, {%r1, %r1, %r1, %r1}, {%r1}, {%r44826, %r44827, %r44828, %r44829, %r44830, %r44831, %r44832, %r44833};
	bar.warp.sync 	-1;
	wmma.mma.sync.aligned.row.col.m32n8k16.s32.s8.s8.s32 {%r44842, %r44843, %r44844, %r44845, %r44846, %r44847, %r44848, %r44849}, {%r1, %r1, %r1, %r1}, {%r1}, {%r44834, %r44835, %r44836, %r44837, %r44838, %r44839, %r44840, %r44841};
	bar.warp.sync 	-1;
	wmma.mma.sync.aligned.row.col.m32n8k16.s32.s8.s8.s32 {%r44850, %r44851, %r44852, %r44853, %r44854, %r44855, %r44856, %r44857}, {%r1, %r1, %r1, %r1}, {%r1}, {%r44842, %r44843, %r44844, %r44845, %r44846, %r44847, %r44848, %r44849};
	bar.warp.sync 	-1;
	wmma.mma.sync.aligned.row.col.m32n8k16.s32.s8.s8.s32 {%r44858, %r44859, %r44860, %r44861, %r44862, %r44863, %r44864, %r44865}, {%r1, %r1, %r1, %r1}, {%r1}, {%r44850, %r44851, %r44852, %r44853, %r44854, %r44855, %r44856, %r44857};
	bar.warp.sync 	-1;
	wmma.mma.sync.aligned.row.col.m32n8k16.s32.s8.s8.s32 {%r44866, %r44867, %r44868, %r44869, %r44870, %r44871, %r44872, %r44873}, {%r1, %r1, %r1, %r1}, {%r1}, {%r44858, %r44859, %r44860, %r44861, %r44862, %r44863, %r44864, %r44865};
	bar.warp.sync 	-1;
	wmma.mma.sync.aligned.row.col.m32n8k16.s32.s8.s8.s32 {%r44874, %r44875, %r44876, %r44877, %r44878, %r44879, %r44880, %r44881}, {%r1, %r1, %r1, %r1}, {%r1}, {%r44866, %r44867, %r44868, %r44869, %r44870, %r44871, %r44872, %r44873};
	bar.warp.sync 	-1;
	wmma.mma.sync.aligned.row.col.m32n8k16.s32.s8.s8.s32 {%r44882, %r44883, %r44884, %r44885, %r44886, %r44887, %r44888, %r44889}, {%r1, %r1, %r1, %r1}, {%r1}, {%r44874, %r44875, %r44876, %r44877, %r44878, %r44879, %r44880, %r44881};
	bar.warp.sync 	-1;
	wmma.mma.sync.aligned.row.col.m32n8k16.s32.s8.s8.s32 {%r44890, %r44891, %r44892, %r44893, %r44894, %r44895, %r44896, %r44897}, {%r1, %r1, %r1, %r1}, {%r1}, {%r44882, %r44883, %r44884, %r44885, %r44886, %r44887, %r44888, %r44889};
	bar.warp.sync 	-1;
	wmma.mma.sync.aligned.row.col.m32n8k16.s32.s8.s8.s32 {%r44898, %r44899, %r44900, %r44901, %r44902, %r44903, %r44904, %r44905}, {%r1, %r1, %r1, %r1}, {%r1}, {%r44890, %r44891, %r44892, %r44893, %r44894, %r44895, %r44896, %r44897};
	bar.warp.sync 	-1;
	wmma.mma.sync.aligned.row.col.m32n8k16.s32.s8.s8.s32 {%r44906, %r44907, %r44908, %r44909, %r44910, %r44911, %r44912, %r44913}, {%r1, %r1, %r1, %r1}, {%r1}, {%r44898, %r44899, %r44900, %r44901, %r44902, %r44903, %r44904, %r44905};
	bar.warp.sync 	-1;
	wmma.mma.sync.aligned.row.col.m32n8k16.s32.s8.s8.s32 {%r44914, %r44915, %r44916, %r44917, %r44918, %r44919, %r44920, %r44921}, {%r1, %r1, %r1, %r1}, {%r1}, {%r44906, %r44907, %r44908, %r44909, %r44910, %r44911, %r44912, %r44913};
	bar.warp.sync 	-1;
	wmma.mma.sync.aligned.row.col.m32n8k16.s32.s8.s8.s32 {%r44922, %r44923, %r44924, %r44925, %r44926, %r44927, %r44928, %r44929}, {%r1, %r1, %r1, %r1}, {%r1}, {%r44914, %r44915, %r44916, %r44917, %r44918, %r44919, %r44920, %r44921};
	bar.warp.sync 	-1;
	wmma.mma.sync.aligned.row.col.m32n8k16.s32.s8.s8.s32 {%r44930, %r44931, %r44932, %r44933, %r44934, %r44935, %r44936, %r44937}, {%r1, %r1, %r1, %r1}, {%r1}, {%r44922, %r44923, %r44924, %r44925, %r44926, %r44927, %r44928, %r44929};
	bar.warp.sync 	-1;
	wmma.mma.sync.aligned.row.col.m32n8k16.s32.s8.s8.s32 {%r44938, %r44939, %r44940, %r44941, %r44942, %r44943, %r44944, %r44945}, {%r1, %r1, %r1, %r1}, {%r1}, {%r44930, %r44931, %r44932, %r44933, %r44934, %r44935, %r44936, %r44937};
	bar.warp.sync 	-1;
	wmma.mma.sync.aligned.row.col.m32n8k16.s32.s8.s8.s32 {%r44946, %r44947, %r44948, %r44949, %r44950, %r44951, %r44952, %r44953}, {%r1, %r1, %r1, %r1}, {%r1}, {%r44938, %r44939, %r44940, %r44941, %r44942, %r44943, %r44944, %r44945};
	bar.warp.sync 	-1;
	wmma.mma.sync.aligned.row.col.m32n8k16.s32.s8.s8.s32 {%r44954, %r44955, %r44956, %r44957, %r44958, %r44959, %r44960, %r44961}, {%r1, %r1, %r1, %r1}, {%r1}, {%r44946, %r44947, %r44948, %r44949, %r44950, %r44951, %r44952, %r44953};
	bar.warp.sync 	-1;
	wmma.mma.sync.aligned.row.col.m32n8k16.s32.s8.s8.s32 {%r44962, %r44963, %r44964, %r44965, %r44966, %r44967, %r44968, %r44969}, {%r1, %r1, %r1, %r1}, {%r1}, {%r44954, %r44955, %r44956, %r44957, %r44958, %r44959, %r44960, %r44961};
	bar.warp.sync 	-1;
	wmma.mma.sync.aligned.row.col.m32n8k16.s32.s8.s8.s32 {%r44970, %r44971, %r44972, %r44973, %r44974, %r44975, %r44976, %r44977}, {%r1, %r1, %r1, %r1}, {%r1}, {%r44962, %r44963, %r44964, %r44965, %r44966, %r44967, %r44968, %r44969};
	bar.warp.sync 	-1;
	wmma.mma.sync.aligned.row.col.m32n8k16.s32.s8.s8.s32 {%r44978, %r44979, %r44980, %r44981, %r44982, %r44983, %r44984, %r44985}, {%r1, %r1, %r1, %r1}, {%r1}, {%r44970, %r44971, %r44972, %r44973, %r44974, %r44975, %r44976, %r44977};
	bar.warp.sync 	-1;
	wmma.mma.sync.aligned.row.col.m32n8k16.s32.s8.s8.s32 {%r44986, %r44987, %r44988, %r44989, %r44990, %r44991, %r44992, %r44993}, {%r1, %r1, %r1, %r1}, {%r1}, {%r44978, %r44979, %r44980, %r44981, %r44982, %r44983, %r44984, %r44985};
	bar.warp.sync 	-1;
	wmma.mma.sync.aligned.row.col.m32n8k16.s32.s8.s8.s32 {%r44994, %r44995, %r44996, %r44997, %r44998, %r44999, %r45000, %r45001}, {%r1, %r1, %r1, %r1}, {%r1}, {%r44986, %r44987, %r44988, %r44989, %r44990, %r44991, %r44992, %r44993};
	bar.warp.sync 	-1;
	wmma.mma.sync.aligned.row.col.m32n8k16.s32.s8.s8.s32 {%r45002, %r45003, %r45004, %r45005, %r45006, %r45007, %r45008, %r45009}, {%r1, %r1, %r1, %r1}, {%r1}, {%r44994, %r44995, %r44996, %r44997, %r44998, %r44999, %r45000, %r45001};
	bar.warp.sync 	-1;
	wmma.mma.sync.aligned.row.col.m32n8k16.s32.s8.s8.s32 {%r45010, %r45011, %r45012, %r45013, %r45014, %r45015, %r45016, %r45017}, {%r1, %r1, %r1, %r1}, {%r1}, {%r45002, %r45003, %r45004, %r45005, %r45006, %r45007, %r45008, %r45009};
	bar.warp.sync 	-1;
	wmma.mma.sync.aligned.row.col.m32n8k16.s32.s8.s8.s32 {%r45018, %r45019, %r45020, %r45021, %r45022, %r45023, %r45024, %r45025}, {%r1, %r1, %r1, %r1}, {%r1}, {%r45010, %r45011, %r45012, %r45013, %r45014, %r45015, %r45016, %r45017};
	bar.warp.sync 	-1;
	wmma.mma.sync.aligned.row.col.m32n8k16.s32.s8.s8.s32 {%r45026, %r45027, %r45028, %r45029, %r45030, %r45031, %r45032, %r45033}, {%r1, %r1, %r1, %r1}, {%r1}, {%r45018, %r45019, %r45020, %r45021, %r45022, %r45023, %r45024, %r45025};
	bar.warp.sync 	-1;
	wmma.mma.sync.aligned.row.col.m32n8k16.s32.s8.s8.s32 {%r45034, %r45035, %r45036, %r45037, %r45038, %r45039, %r45040, %r45041}, {%r1, %r1, %r1, %r1}, {%r1}, {%r45026, %r45027, %r45028, %r45029, %r45030, %r45031, %r45032, %r45033};
	bar.warp.sync 	-1;
	wmma.mma.sync.aligned.row.col.m32n8k16.s32.s8.s8.s32 {%r45042, %r45043, %r45044, %r45045, %r45046, %r45047, %r45048, %r45049}, {%r1, %r1, %r1, %r1}, {%r1}, {%r45034, %r45035, %r45036, %r45037, %r45038, %r45039, %r45040, %r45041};
	bar.warp.sync 	-1;
	wmma.mma.sync.aligned.row.col.m32n8k16.s32.s8.s8.s32 {%r45050, %r45051, %r45052, %r45053, %r45054, %r45055, %r45056, %r45057}, {%r1, %r1, %r1, %r1}, {%r1}, {%r45042, %r45043, %r45044, %r45045, %r45046, %r45047, %r45048, %r45049};
	bar.warp.sync 	-1;
	wmma.mma.sync.aligned.row.col.m32n8k16.s32.s8.s8.s32 {%r45058, %r45059, %r45060, %r45061, %r45062, %r45063, %r45064, %r45065}, {%r1, %r1, %r1, %r1}, {%r1}, {%r45050, %r45051, %r45052, %r45053, %r45054, %r45055, %r45056, %r45057};
	bar.warp.sync 	-1;
	wmma.mma.sync.aligned.row.col.m32n8k16.s32.s8.s8.s32 {%r45066, %r45067, %r45068, %r45069, %r45070, %r45071, %r45072, %r45073}, {%r1, %r1, %r1, %r1}, {%r1}, {%r45058, %r45059, %r45060, %r45061, %r45062, %r45063, %r45064, %r45065};
	bar.warp.sync 	-1;
	wmma.mma.sync.aligned.row.col.m32n8k16.s32.s8.s8.s32 {%r45074, %r45075, %r45076, %r45077, %r45078, %r45079, %r45080, %r45081}, {%r1, %r1, %r1, %r1}, {%r1}, {%r45066, %r45067, %r45068, %r45069, %r45070, %r45071, %r45072, %r45073};
	bar.warp.sync 	-1;
	wmma.mma.sync.aligned.row.col.m32n8k16.s32.s8.s8.s32 {%r45082, %r45083, %r45084, %r45085, %r45086, %r45087, %r45088, %r45089}, {%r1, %r1, %r1, %r1}, {%r1}, {%r45074, %r45075, %r45076, %r45077, %r45078, %r45079, %r45080, %r45081};
	bar.warp.sync 	-1;
	wmma.mma.sync.aligned.row.col.m32n8k16.s32.s8.s8.s32 {%r45090, %r45091, %r45092, %r45093, %r45094, %r45095, %r45096, %r45097}, {%r1, %r1, %r1, %r1}, {%r1}, {%r45082, %r45083, %r45084, %r45085, %r45086, %r45087, %r45088, %r45089};
	bar.warp.sync 	-1;
	wmma.mma.sync.aligned.row.col.m32n8k16.s32.s8.s8.s32 {%r45098, %r45099, %r45100, %r45101, %r45102, %r45103, %r45104, %r45105}, {%r1, %r1, %r1, %r1}, {%r1}, {%r45090, %r45091, %r45092, %r45093, %r45094, %r45095, %r45096, %r45097};
	bar.warp.sync 	-1;
	wmma.mma.sync.aligned.row.col.m32n8k16.s32.s8.s8.s32 {%r45106, %r45107, %r45108, %r45109, %r45110, %r45111, %r45112, %r45113}, {%r1, %r1, %r1, %r1}, {%r1}, {%r45098, %r45099, %r45100, %r45101, %r45102, %r45103, %r45104, %r45105};
	bar.warp.sync 	-1;
	wmma.mma.sync.aligned.row.col.m32n8k16.s32.s8.s8.s32 {%r45114, %r45115, %r45116, %r45117, %r45118, %r45119, %r45120, %r45121}, {%r1, %r1, %r1, %r1}, {%r1}, {%r45106, %r45107, %r45108, %r45109, %r45110, %r45111, %r45112, %r45113};
	bar.warp.sync 	-1;
	wmma.mma.sync.aligned.row.col.m32n8k16.s32.s8.s8.s32 {%r45122, %r45123, %r45124, %r45125, %r45126, %r45127, %r45128, %r45129}, {%r1, %r1, %r1, %r1}, {%r1}, {%r45114, %r45115, %r45116, %r45117, %r45118, %r45119, %r45120, %r45121};
	bar.warp.sync 	-1;
	wmma.mma.sync.aligned.row.col.m32n8k16.s32.s8.s8.s32 {%r45130, %r45131, %r45132, %r45133, %r45134, %r45135, %r45136, %r45137}, {%r1, %r1, %r1, %r1}, {%r1}, {%r45122, %r45123, %r45124, %r45125, %r45126, %r45127, %r45128, %r45129};
	bar.warp.sync 	-1;
	wmma.mma.sync.aligned.row.col.m32n8k16.s32.s8.s8.s32 {%r45138, %r45139, %r45140, %r45141, %r45142, %r45143, %r45144, %r45145}, {%r1, %r1, %r1, %r1}, {%r1}, {%r45130, %r45131, %r45132, %r45133, %r45134, %r45135, %r45136, %r45137};
	bar.warp.sync 	-1;
	wmma.mma.sync.aligned.row.col.m32n8k16.s32.s8.s8.s32 {%r45146, %r45147, %r45148, %r45149, %r45150, %r45151, %r45152, %r45153}, {%r1, %r1, %r1, %r1}, {%r1}, {%r45138, %r45139, %r45140, %r45141, %r45142, %r45143, %r45144, %r45145};
	bar.warp.sync 	-1;
	wmma.mma.sync.aligned.row.col.m32n8k16.s32.s8.s8.s32 {%r45154, %r45155, %r45156, %r45157, %r45158, %r45159, %r45160, %r45161}, {%r1, %r1, %r1, %r1}, {%r1}, {%r45146, %r45147, %r45148, %r45149, %r45150, %r45151, %r45152, %r45153};
	bar.warp.sync 	-1;
	wmma.mma.sync.aligned.row.col.m32n8k16.s32.s8.s8.s32 {%r45162, %r45163, %r45164, %r45165, %r45166, %r45167, %r45168, %r45169}, {%r1, %r1, %r1, %r1}, {%r1}, {%r45154, %r45155, %r45156, %r45157, %r45158, %r45159, %r45160, %r45161};
	bar.warp.sync 	-1;
	wmma.mma.sync.aligned.row.col.m32n8k16.s32.s8.s8.s32 {%r45170, %r45171, %r45172, %r45173, %r45174, %r45175, %r45176, %r45177}, {%r1, %r1, %r1, %r1}, {%r1}, {%r45162, %r45163, %r45164, %r45165, %r45166, %r45167, %r45168, %r45169};
	bar.warp.sync 	-1;
	wmma.mma.sync.aligned.row.col.m32n8k16.s32.s8.s8.s32 {%r45178, %r45179, %r45180, %r45181, %r45182, %r45183, %r45184, %r45185}, {%r1, %r1, %r1, %r1}, {%r1}, {%r45170, %r45171, %r45172, %r45173, %r45174, %r45175, %r45176, %r45177};
	bar.warp.sync 	-1;
	wmma.mma.sync.aligned.row.col.m32n8k16.s32.s8.s8.s32 {%r45186, %r45187, %r45188, %r45189, %r45190, %r45191, %r45192, %r45193}, {%r1, %r1, %r1, %r1}, {%r1}, {%r45178, %r45179, %r45180, %r45181, %r45182, %r45183, %r45184, %r45185};
	bar.warp.sync 	-1;
	wmma.mma.sync.aligned.row.col.m32n8k16.s32.s8.s8.s32 {%r45194, %r45195, %r45196, %r45197, %r45198, %r45199, %r45200, %r45201}, {%r1, %r1, %r1, %r1}, {%r1}, {%r45186, %r45187, %r45188, %r45189, %r45190, %r45191, %r45192, %r45193};
	bar.warp.sync 	-1;
	wmma.mma.sync.aligned.row.col.m32n8k16.s32.s8.s8.s32 {%r45202, %r45203, %r45204, %r45205, %r45206, %r45207, %r45208, %r45209}, {%r1, %r1, %r1, %r1}, {%r1}, {%r45194, %r45195, %r45196, %r45197, %r45198, %r45199, %r45200, %r45201};
	bar.warp.sync 	-1;
	wmma.mma.sync.aligned.row.col.m32n8k16.s32.s8.s8.s32 {%r45210, %r45211, %r45212, %r45213, %r45214, %r45215, %r45216, %r45217}, {%r1, %r1, %r1, %r1}, {%r1}, {%r45202, %r45203, %r45204, %r45205, %r45206, %r45207, %r45208, %r45209};
	bar.warp.sync 	-1;
	wmma.mma.sync.aligned.row.col.m32n8k16.s32.s8.s8.s32 {%r45218, %r45219, %r45220, %r45221, %r45222, %r45223, %r45224, %r45225}, {%r1, %r1, %r1, %r1}, {%r1}, {%r45210, %r45211, %r45212, %r45213, %r45214, %r45215, %r45216, %r45217};
	bar.warp.sync 	-1;
	wmma.mma.sync.aligned.row.col.m32n8k16.s32.s8.s8.s32 {%r45226, %r45227, %r45228, %r45229, %r45230, %r45231, %r45232, %r45233}, {%r1, %r1, %r1, %r1}, {%r1}, {%r45218, %r45219, %r45220, %r45221, %r45222, %r45223, %r45224, %r45225};
	bar.warp.sync 	-1;
	wmma.mma.sync.aligned.row.col.m32n8k16.s32.s8.s8.s32 {%r45234, %r45235, %r45236, %r45237, %r45238, %r45239, %r45240, %r45241}, {%r1, %r1, %r1, %r1}, {%r1}, {%r45226, %r45227, %r45228, %r45229, %r45230, %r45231, %r45232, %r45233};
	bar.warp.sync 	-1;
	wmma.mma.sync.aligned.row.col.m32n8k16.s32.s8.s8.s32 {%r45242, %r45243, %r45244, %r45245, %r45246, %r45247, %r45248, %r45249}, {%r1, %r1, %r1, %r1}, {%r1}, {%r45234, %r45235, %r45236, %r45237, %r45238, %r45239, %r45240, %r45241};
	bar.warp.sync 	-1;
	wmma.mma.sync.aligned.row.col.m32n8k16.s32.s8.s8.s32 {%r45250, %r45251, %r45252, %r45253, %r45254, %r45255, %r45256, %r45257}, {%r1, %r1, %r1, %r1}, {%r1}, {%r45242, %r45243, %r45244, %r45245, %r45246, %r45247, %r45248, %r45249};
	bar.warp.sync 	-1;
	wmma.mma.sync.aligned.row.col.m32n8k16.s32.s8.s8.s32 {%r45258, %r45259, %r45260, %r45261, %r45262, %r45263, %r45264, %r45265}, {%r1, %r1, %r1, %r1}, {%r1}, {%r45250, %r45251, %r45252, %r45253, %r45254, %r45255, %r45256, %r45257};
	bar.warp.sync 	-1;
	wmma.mma.sync.aligned.row.col.m32n8k16.s32.s8.s8.s32 {%r45266, %r45267, %r45268, %r45269, %r45270, %r45271, %r45272, %r45273}, {%r1, %r1, %r1, %r1}, {%r1}, {%r45258, %r45259, %r45260, %r45261, %r45262, %r45263, %r45264, %r45265};
	bar.warp.sync 	-1;
	wmma.mma.sync.aligned.row.col.m32n8k16.s32.s8.s8.s32 {%r45274, %r45275, %r45276, %r45277, %r45278, %r45279, %r45280, %r45281}, {%r1, %r1, %r1, %r1}, {%r1}, {%r45266, %r45267, %r45268, %r45269, %r45270, %r45271, %r45272, %r45273};
	bar.warp.sync 	-1;
	wmma.mma.sync.aligned.row.col.m32n8k16.s32.s8.s8.s32 {%r45282, %r45283, %r45284, %r45285, %r45286, %r45287, %r45288, %r45289}, {%r1, %r1, %r1, %r1}, {%r1}, {%r45274, %r45275, %r45276, %r45277, %r45278, %r45279, %r45280, %r45281};
	bar.warp.sync 	-1;
	wmma.mma.sync.aligned.row.col.m32n8k16.s32.s8.s8.s32 {%r45290, %r45291, %r45292, %r45293, %r45294, %r45295, %r45296, %r45297}, {%r1, %r1, %r1, %r1}, {%r1}, {%r45282, %r45283, %r45284, %r45285, %r45286, %r45287, %r45288, %r45289};
	bar.warp.sync 	-1;
	wmma.mma.sync.aligned.row.col.m32n8k16.s32.s8.s8.s32 {%r45298, %r45299, %r45300, %r45301, %r45302, %r45303, %r45304, %r45305}, {%r1, %r1, %r1, %r1}, {%r1}, {%r45290, %r45291, %r45292, %r45293, %r45294, %r45295, %r45296, %r45297};
	bar.warp.sync 	-1;
	wmma.mma.sync.aligned.row.col.m32n8k16.s32.s8.s8.s32 {%r45306, %r45307, %r45308, %r45309, %r45310, %r45311, %r45312, %r45313}, {%r1, %r1, %r1, %r1}, {%r1}, {%r45298, %r45299, %r45300, %r45301, %r45302, %r45303, %r45304, %r45305};
	bar.warp.sync 	-1;
	wmma.mma.sync.aligned.row.col.m32n8k16.s32.s8.s8.s32 {%r45314, %r45315, %r45316, %r45317, %r45318, %r45319, %r45320, %r45321}, {%r1, %r1, %r1, %r1}, {%r1}, {%r45306, %r45307, %r45308, %r45309, %r45310, %r45311, %r45312, %r45313};
	bar.warp.sync 	-1;
	wmma.mma.sync.aligned.row.col.m32n8k16.s32.s8.s8.s32 {%r45322, %r45323, %r45324, %r45325, %r45326, %r45327, %r45328, %r45329}, {%r1, %r1, %r1, %r1}, {%r1}, {%r45314, %r45315, %r45316, %r45317, %r45318, %r45319, %r45320, %r45321};
	bar.warp.sync 	-1;
	wmma.mma.sync.aligned.row.col.m32n8k16.s32.s8.s8.s32 {%r45330, %r45331, %r45332, %r45333, %r45334, %r45335, %r45336, %r45337}, {%r1, %r1, %r1, %r1}, {%r1}, {%r45322, %r45323, %r45324, %r45325, %r45326, %r45327, %r45328, %r45329};
	bar.warp.sync 	-1;
	wmma.mma.sync.aligned.row.col.m32n8k16.s32.s8.s8.s32 {%r45338, %r45339, %r45340, %r45341, %r45342, %r45343, %r45344, %r45345}, {%r1, %r1, %r1, %r1}, {%r1}, {%r45330, %r45331, %r45332, %r45333, %r45334, %r45335, %r45336, %r45337};
	bar.warp.sync 	-1;
	wmma.mma.sync.aligned.row.col.m32n8k16.s32.s8.s8.s32 {%r45346, %r45347, %r45348, %r45349, %r45350, %r45351, %r45352, %r45353}, {%r1, %r1, %r1, %r1}, {%r1}, {%r45338, %r45339, %r45340, %r45341, %r45342, %r45343, %r45344, %r45345};
	bar.warp.sync 	-1;
	wmma.mma.sync.aligned.row.col.m32n8k16.s32.s8.s8.s32 {%r45354, %r45355, %r45356, %r45357, %r45358, %r45359, %r45360, %r45361}, {%r1, %r1, %r1, %r1}, {%r1}, {%r45346, %r45347, %r45348, %r45349, %r45350, %r45351, %r45352, %r45353};
	bar.warp.sync 	-1;
	wmma.mma.sync.aligned.row.col.m32n8k16.s32.s8.s8.s32 {%r45362, %r45363, %r45364, %r45365, %r45366, %r45367, %r45368, %r45369}, {%r1, %r1, %r1, %r1}, {%r1}, {%r45354, %r45355, %r45356, %r45357, %r45358, %r45359, %r45360, %r45361};
	bar.warp.sync 	-1;
	wmma.mma.sync.aligned.row.col.m32n8k16.s32.s8.s8.s32 {%r45370, %r45371, %r45372, %r45373, %r45374, %r45375, %r45376, %r45377}, {%r1, %r1, %r1, %r1}, {%r1}, {%r45362, %r45363, %r45364, %r45365, %r45366, %r45367, %r45368, %r45369};
	bar.warp.sync 	-1;
	wmma.mma.sync.aligned.row.col.m32n8k16.s32.s8.s8.s32 {%r45378, %r45379, %r45380, %r45381, %r45382, %r45383, %r45384, %r45385}, {%r1, %r1, %r1, %r1}, {%r1}, {%r45370, %r45371, %r45372, %r45373, %r45374, %r45375, %r45376, %r45377};
	bar.warp.sync 	-1;
	wmma.mma.sync.aligned.row.col.m32n8k16.s32.s8.s8.s32 {%r45386, %r45387, %r45388, %r45389, %r45390, %r45391, %r45392, %r45393}, {%r1, %r1, %r1, %r1}, {%r1}, {%r45378, %r45379, %r45380, %r45381, %r45382, %r45383, %r45384, %r45385};
	bar.warp.sync 	-1;
	wmma.mma.sync.aligned.row.col.m32n8k16.s32.s8.s8.s32 {%r45394, %r45395, %r45396, %r45397, %r45398, %r45399, %r45400, %r45401}, {%r1, %r1, %r1, %r1}, {%r1}, {%r45386, %r45387, %r45388, %r45389, %r45390, %r45391, %r45392, %r45393};
	bar.warp.sync 	-1;
	wmma.mma.sync.aligned.row.col.m32n8k16.s32.s8.s8.s32 {%r45402, %r45403, %r45404, %r45405, %r45406, %r45407, %r45408, %r45409}, {%r1, %r1, %r1, %r1}, {%r1}, {%r45394, %r45395, %r45396, %r45397, %r45398, %r45399, %r45400, %r45401};
	bar.warp.sync 	-1;
	wmma.mma.sync.aligned.row.col.m32n8k16.s32.s8.s8.s32 {%r45410, %r45411, %r45412, %r45413, %r45414, %r45415, %r45416, %r45417}, {%r1, %r1, %r1, %r1}, {%r1}, {%r45402, %r45403, %r45404, %r45405, %r45406, %r45407, %r45408, %r45409};
	bar.warp.sync 	-1;
	wmma.mma.sync.aligned.row.col.m32n8k16.s32.s8.s8.s32 {%r45418, %r45419, %r45420, %r45421, %r45422, %r45423, %r45424, %r45425}, {%r1, %r1, %r1, %r1}, {%r1}, {%r45410, %r45411, %r45412, %r45413, %r45414, %r45415, %r45416, %r45417};
	bar.warp.sync 	-1;
	wmma.mma.sync.aligned.row.col.m32n8k16.s32.s8.s8.s32 {%r45426, %r45427, %r45428, %r45429, %r45430, %r45431, %r45432, %r45433}, {%r1, %r1, %r1, %r1}, {%r1}, {%r45418, %r45419, %r45420, %r45421, %r45422, %r45423, %r45424, %r45425};
	bar.warp.sync 	-1;
	wmma.mma.sync.aligned.row.col.m32n8k16.s32.s8.s8.s32 {%r45434, %r45435, %r45436, %r45437, %r45438, %r45439, %r45440, %r45441}, {%r1, %r1, %r1, %r1}, {%r1}, {%r45426, %r45427, %r45428, %r45429, %r45430, %r45431, %r45432, %r45433};
	bar.warp.sync 	-1;
	wmma.mma.sync.aligned.row.col.m32n8k16.s32.s8.s8.s32 {%r45442, %r45443, %r45444, %r45445, %r45446, %r45447, %r45448, %r45449}, {%r1, %r1, %r1, %r1}, {%r1}, {%r45434, %r45435, %r45436, %r45437, %r45438, %r45439, %r45440, %r45441};
	bar.warp.sync 	-1;
	wmma.mma.sync.aligned.row.col.m32n8k16.s32.s8.s8.s32 {%r45450, %r45451, %r45452, %r45453, %r45454, %r45455, %r45456, %r45457}, {%r1, %r1, %r1, %r1}, {%r1}, {%r45442, %r45443, %r45444, %r45445, %r45446, %r45447, %r45448, %r45449};
	bar.warp.sync 	-1;
	wmma.mma.sync.aligned.row.col.m32n8k16.s32.s8.s8.s32 {%r45458, %r45459, %r45460, %r45461, %r45462, %r45463, %r45464, %r45465}, {%r1, %r1, %r1, %r1}, {%r1}, {%r45450, %r45451, %r45452, %r45453, %r45454, %r45455, %r45456, %r45457};
	bar.warp.sync 	-1;
	wmma.mma.sync.aligned.row.col.m32n8k16.s32.s8.s8.s32 {%r45466, %r45467, %r45468, %r45469, %r45470, %r45471, %r45472, %r45473}, {%r1, %r1, %r1, %r1}, {%r1}, {%r45458, %r45459, %r45460, %r45461, %r45462, %r45463, %r45464, %r45465};
	bar.warp.sync 	-1;
	wmma.mma.sync.aligned.row.col.m32n8k16.s32.s8.s8.s32 {%r45474, %r45475, %r45476, %r45477, %r45478, %r45479, %r45480, %r45481}, {%r1, %r1, %r1, %r1}, {%r1}, {%r45466, %r45467, %r45468, %r45469, %r45470, %r45471, %r45472, %r45473};
	bar.warp.sync 	-1;
	wmma.mma.sync.aligned.row.col.m32n8k16.s32.s8.s8.s32 {%r45482, %r45483, %r45484, %r45485, %r45486, %r45487, %r45488, %r45489}, {%r1, %r1, %r1, %r1}, {%r1}, {%r45474, %r45475, %r45476, %r45477, %r45478, %r45479, %r45480, %r45481};
	bar.warp.sync 	-1;
	wmma.mma.sync.aligned.row.col.m32n8k16.s32.s8.s8.s32 {%r45490, %r45491, %r45492, %r45493, %r45494, %r45495, %r45496, %r45497}, {%r1, %r1, %r1, %r1}, {%r1}, {%r45482, %r45483, %r45484, %r45485, %r45486, %r45487, %r45488, %r45489};
	bar.warp.sync 	-1;
	wmma.mma.sync.aligned.row.col.m32n8k16.s32.s8.s8.s32 {%r45498, %r45499, %r45500, %r45501, %r45502, %r45503, %r45504, %r45505}, {%r1, %r1, %r1, %r1}, {%r1}, {%r45490, %r45491, %r45492, %r45493, %r45494, %r45495, %r45496, %r45497};
	bar.warp.sync 	-1;
	wmma.mma.sync.aligned.row.col.m32n8k16.s32.s8.s8.s32 {%r45506, %r45507, %r45508, %r45509, %r45510, %r45511, %r45512, %r45513}, {%r1, %r1, %r1, %r1}, {%r1}, {%r45498, %r45499, %r45500, %r45501, %r45502, %r45503, %r45504, %r45505};
	bar.warp.sync 	-1;
	wmma.mma.sync.aligned.row.col.m32n8k16.s32.s8.s8.s32 {%r45514, %r45515, %r45516, %r45517, %r45518, %r45519, %r45520, %r45521}, {%r1, %r1, %r1, %r1}, {%r1}, {%r45506, %r45507, %r45508, %r45509, %r45510, %r45511, %r45512, %r45513};
	bar.warp.sync 	-1;
	wmma.mma.sync.aligned.row.col.m32n8k16.s32.s8.s8.s32 {%r45522, %r45523, %r45524, %r45525, %r45526, %r45527, %r45528, %r45529}, {%r1, %r1, %r1, %r1}, {%r1}, {%r45514, %r45515, %r45516, %r45517, %r45518, %r45519, %r45520, %r45521};
	bar.warp.sync 	-1;
	wmma.mma.sync.aligned.row.col.m32n8k16.s32.s8.s8.s32 {%r45530, %r45531, %r45532, %r45533, %r45534, %r45535, %r45536, %r45537}, {%r1, %r1, %r1, %r1}, {%r1}, {%r45522, %r45523, %r45524, %r45525, %r45526, %r45527, %r45528, %r45529};
	bar.warp.sync 	-1;
	wmma.mma.sync.aligned.row.col.m32n8k16.s32.s8.s8.s32 {%r45538, %r45539, %r45540, %r45541, %r45542, %r45543, %r45544, %r45545}, {%r1, %r1, %r1, %r1}, {%r1}, {%r45530, %r45531, %r45532, %r45533, %r45534, %r45535, %r45536, %r45537};
	bar.warp.sync 	-1;
	wmma.mma.sync.aligned.row.col.m32n8k16.s32.s8.s8.s32 {%r45546, %r45547, %r45548, %r45549, %r45550, %r45551, %r45552, %r45553}, {%r1, %r1, %r1, %r1}, {%r1}, {%r45538, %r45539, %r45540, %r45541, %r45542, %r45543, %r45544, %r45545};
	bar.warp.sync 	-1;
	wmma.mma.sync.aligned.row.col.m32n8k16.s32.s8.s8.s32 {%r45554, %r45555, %r45556, %r45557, %r45558, %r45559, %r45560, %r45561}, {%r1, %r1, %r1, %r1}, {%r1}, {%r45546, %r45547, %r45548, %r45549, %r45550, %r45551, %r45552, %r45553};
	bar.warp.sync 	-1;
	wmma.mma.sync.aligned.row.col.m32n8k16.s32.s8.s8.s32 {%r45562, %r45563, %r45564, %r45565, %r45566, %r45567, %r45568, %r45569}, {%r1, %r1, %r1, %r1}, {%r1}, {%r45554, %r45555, %r45556, %r45557, %r45558, %r45559, %r45560, %r45561};
	bar.warp.sync 	-1;
	wmma.mma.sync.aligned.row.col.m32n8k16.s32.s8.s8.s32 {%r45570, %r45571, %r45572, %r45573, %r45574, %r45575, %r45576, %r45577}, {%r1, %r1, %r1, %r1}, {%r1}, {%r45562, %r45563, %r45564, %r45565, %r45566, %r45567, %r45568, %r45569};
	bar.warp.sync 	-1;
	wmma.mma.sync.aligned.row.col.m32n8k16.s32.s8.s8.s32 {%r45578, %r45579, %r45580, %r45581, %r45582, %r45583, %r45584, %r45585}, {%r1, %r1, %r1, %r1}, {%r1}, {%r45570, %r45571, %r45572, %r45573, %r45574, %r45575, %r45576, %r45577};
	bar.warp.sync 	-1;
	wmma.mma.sync.aligned.row.col.m32n8k16.s32.s8.s8.s32 {%r45586, %r45587, %r45588, %r45589, %r45590, %r45591, %r45592, %r45593}, {%r1, %r1, %r1, %r1}, {%r1}, {%r45578, %r45579, %r45580, %r45581, %r45582, %r45583, %r45584, %r45585};
	bar.warp.sync 	-1;
	wmma.mma.sync.aligned.row.col.m32n8k16.s32.s8.s8.s32 {%r45594, %r45595, %r45596, %r45597, %r45598, %r45599, %r45600, %r45601}, {%r1, %r1, %r1, %r1}, {%r1}, {%r45586, %r45587, %r45588, %r45589, %r45590, %r45591, %r45592, %r45593};
	bar.warp.sync 	-1;
	wmma.mma.sync.aligned.row.col.m32n8k16.s32.s8.s8.s32 {%r45602, %r45603, %r45604, %r45605, %r45606, %r45607, %r45608, %r45609}, {%r1, %r1, %r1, %r1}, {%r1}, {%r45594, %r45595, %r45596, %r45597, %r45598, %r45599, %r45600, %r45601};
	bar.warp.sync 	-1;
	wmma.mma.sync.aligned.row.col.m32n8k16.s32.s8.s8.s32 {%r45610, %r45611, %r45612, %r45613, %r45614, %r45615, %r45616, %r45617}, {%r1, %r1, %r1, %r1}, {%r1}, {%r45602, %r45603, %r45604, %r45605, %r45606, %r45607, %r45608, %r45609};
	bar.warp.sync 	-1;
	wmma.mma.sync.aligned.row.col.m32n8k16.s32.s8.s8.s32 {%r45618, %r45619, %r45620, %r45621, %r45622, %r45623, %r45624, %r45625}, {%r1, %r1, %r1, %r1}, {%r1}, {%r45610, %r45611, %r45612, %r45613, %r45614, %r45615, %r45616, %r45617};
	bar.warp.sync 	-1;
	wmma.mma.sync.aligned.row.col.m32n8k16.s32.s8.s8.s32 {%r45626, %r45627, %r45628, %r45629, %r45630, %r45631, %r45632, %r45633}, {%r1, %r1, %r1, %r1}, {%r1}, {%r45618, %r45619, %r45620, %r45621, %r45622, %r45623, %r45624, %r45625};
	bar.warp.sync 	-1;
	wmma.mma.sync.aligned.row.col.m32n8k16.s32.s8.s8.s32 {%r45634, %r45635, %r45636, %r45637, %r45638, %r45639, %r45640, %r45641}, {%r1, %r1, %r1, %r1}, {%r1}, {%r45626, %r45627, %r45628, %r45629, %r45630, %r45631, %r45632, %r45633};
	bar.warp.sync 	-1;
	wmma.mma.sync.aligned.row.col.m32n8k16.s32.s8.s8.s32 {%r45642, %r45643, %r45644, %r45645, %r45646, %r45647, %r45648, %r45649}, {%r1, %r1, %r1, %r1}, {%r1}, {%r45634, %r45635, %r45636, %r45637, %r45638, %r45639, %r45640, %r45641};
	bar.warp.sync 	-1;
	wmma.mma.sync.aligned.row.col.m32n8k16.s32.s8.s8.s32 {%r45650, %r45651, %r45652, %r45653, %r45654, %r45655, %r45656, %r45657}, {%r1, %r1, %r1, %r1}, {%r1}, {%r45642, %r45643, %r45644, %r45645, %r45646, %r45647, %r45648, %r45649};
	bar.warp.sync 	-1;
	wmma.mma.sync.aligned.row.col.m32n8k16.s32.s8.s8.s32 {%r45658, %r45659, %r45660, %r45661, %r45662, %r45663, %r45664, %r45665}, {%r1, %r1, %r1, %r1}, {%r1}, {%r45650, %r45651, %r45652, %r45653, %r45654, %r45655, %r45656, %r45657};
	bar.warp.sync 	-1;
	wmma.mma.sync.aligned.row.col.m32n8k16.s32.s8.s8.s32 {%r45666, %r45667, %r45668, %r45669, %r45670, %r45671, %r45672, %r45673}, {%r1, %r1, %r1, %r1}, {%r1}, {%r45658, %r45659, %r45660, %r45661, %r45662, %r45663, %r45664, %r45665};
	bar.warp.sync 	-1;
	wmma.mma.sync.aligned.row.col.m32n8k16.s32.s8.s8.s32 {%r45674, %r45675, %r45676, %r45677, %r45678, %r45679, %r45680, %r45681}, {%r1, %r1, %r1, %r1}, {%r1}, {%r45666, %r45667, %r45668, %r45669, %r45670, %r45671, %r45672, %r45673};
	bar.warp.sync 	-1;
	wmma.mma.sync.aligned.row.col.m32n8k16.s32.s8.s8.s32 {%r45682, %r45683, %r45684, %r45685, %r45686, %r45687, %r45688, %r45689}, {%r1, %r1, %r1, %r1}, {%r1}, {%r45674, %r45675, %r45676, %r45677, %r45678, %r45679, %r45680, %r45681};
	bar.warp.sync 	-1;
	wmma.mma.sync.aligned.row.col.m32n8k16.s32.s8.s8.s32 {%r45690, %r45691, %r45692, %r45693, %r45694, %r45695, %r45696, %r45697}, {%r1, %r1, %r1, %r1}, {%r1}, {%r45682, %r45683, %r45684, %r45685, %r45686, %r45687, %r45688, %r45689};
	bar.warp.sync 	-1;
	wmma.mma.sync.aligned.row.col.m32n8k16.s32.s8.s8.s32 {%r45698, %r45699, %r45700, %r45701, %r45702, %r45703, %r45704, %r45705}, {%r1, %r1, %r1, %r1}, {%r1}, {%r45690, %r45691, %r45692, %r45693, %r45694, %r45695, %r45696, %r45697};
	bar.warp.sync 	-1;
	wmma.mma.sync.aligned.row.col.m32n8k16.s32.s8.s8.s32 {%r45706, %r45707, %r45708, %r45709, %r45710, %r45711, %r45712, %r45713}, {%r1, %r1, %r1, %r1}, {%r1}, {%r45698, %r45699, %r45700, %r45701, %r45702, %r45703, %r45704, %r45705};
	bar.warp.sync 	-1;
	wmma.mma.sync.aligned.row.col.m32n8k16.s32.s8.s8.s32 {%r45714, %r45715, %r45716, %r45717, %r45718, %r45719, %r45720, %r45721}, {%r1, %r1, %r1, %r1}, {%r1}, {%r45706, %r45707, %r45708, %r45709, %r45710, %r45711, %r45712, %r45713};
	bar.warp.sync 	-1;
	wmma.mma.sync.aligned.row.col.m32n8k16.s32.s8.s8.s32 {%r45722, %r45723, %r45724, %r45725, %r45726, %r45727, %r45728, %r45729}, {%r1, %r1, %r1, %r1}, {%r1}, {%r45714, %r45715, %r45716, %r45717, %r45718, %r45719, %r45720, %r45721};
	bar.warp.sync 	-1;
	wmma.mma.sync.aligned.row.col.m32n8k16.s32.s8.s8.s32 {%r45730, %r45731, %r45732, %r45733, %r45734, %r45735, %r45736, %r45737}, {%r1, %r1, %r1, %r1}, {%r1}, {%r45722, %r45723, %r45724, %r45725, %r45726, %r45727, %r45728, %r45729};
	bar.warp.sync 	-1;
	wmma.mma.sync.aligned.row.col.m32n8k16.s32.s8.s8.s32 {%r45738, %r45739, %r45740, %r45741, %r45742, %r45743, %r45744, %r45745}, {%r1, %r1, %r1, %r1}, {%r1}, {%r45730, %r45731, %r45732, %r45733, %r45734, %r45735, %r45736, %r45737};
	bar.warp.sync 	-1;
	wmma.mma.sync.aligned.row.col.m32n8k16.s32.s8.s8.s32 {%r45746, %r45747, %r45748, %r45749, %r45750, %r45751, %r45752, %r45753}, {%r1, %r1, %r1, %r1}, {%r1}, {%r45738, %r45739, %r45740, %r45741, %r45742, %r45743, %r45744, %r45745};
	bar.warp.sync 	-1;
	wmma.mma.sync.aligned.row.col.m32n8k16.s32.s8.s8.s32 {%r45754, %r45755, %r45756, %r45757, %r45758, %r45759, %r45760, %r45761}, {%r1, %r1, %r1, %r1}, {%r1}, {%r45746, %r45747, %r45748, %r45749, %r45750, %r45751, %r45752, %r45753};
	bar.warp.sync 	-1;
	wmma.mma.sync.aligned.row.col.m32n8k16.s32.s8.s8.s32 {%r45762, %r45763, %r45764, %r45765, %r45766, %r45767, %r45768, %r45769}, {%r1, %r1, %r1, %r1}, {%r1}, {%r45754, %r45755, %r45756, %r45757, %r45758, %r45759, %r45760, %r45761};
	bar.warp.sync 	-1;
	wmma.mma.sync.aligned.row.col.m32n8k16.s32.s8.s8.s32 {%r45770, %r45771, %r45772, %r45773, %r45774, %r45775, %r45776, %r45777}, {%r1, %r1, %r1, %r1}, {%r1}, {%r45762, %r45763, %r45764, %r45765, %r45766, %r45767, %r45768, %r45769};
	bar.warp.sync 	-1;
	wmma.mma.sync.aligned.row.col.m32n8k16.s32.s8.s8.s32 {%r45778, %r45779, %r45780, %r45781, %r45782, %r45783, %r45784, %r45785}, {%r1, %r1, %r1, %r1}, {%r1}, {%r45770, %r45771, %r45772, %r45773, %r45774, %r45775, %r45776, %r45777};
	bar.warp.sync 	-1;
	wmma.mma.sync.aligned.row.col.m32n8k16.s32.s8.s8.s32 {%r45786, %r45787, %r45788, %r45789, %r45790, %r45791, %r45792, %r45793}, {%r1, %r1, %r1, %r1}, {%r1}, {%r45778, %r45779, %r45780, %r45781, %r45782, %r45783, %r45784, %r45785};
	bar.warp.sync 	-1;
	wmma.mma.sync.aligned.row.col.m32n8k16.s32.s8.s8.s32 {%r45794, %r45795, %r45796, %r45797, %r45798, %r45799, %r45800, %r45801}, {%r1, %r1, %r1, %r1}, {%r1}, {%r45786, %r45787, %r45788, %r45789, %r45790, %r45791, %r45792, %r45793};
	bar.warp.sync 	-1;
	wmma.mma.sync.aligned.row.col.m32n8k16.s32.s8.s8.s32 {%r45802, %r45803, %r45804, %r45805, %r45806, %r45807, %r45808, %r45809}, {%r1, %r1, %r1, %r1}, {%r1}, {%r45794, %r45795, %r45796, %r45797, %r45798, %r45799, %r45800, %r45801};
	bar.warp.sync 	-1;
	wmma.mma.sync.aligned.row.col.m32n8k16.s32.s8.s8.s32 {%r45810, %r45811, %r45812, %r45813, %r45814, %r45815, %r45816, %r45817}, {%r1, %r1, %r1, %r1}, {%r1}, {%r45802, %r45803, %r45804, %r45805, %r45806, %r45807, %r45808, %r45809};
	bar.warp.sync 	-1;
	wmma.mma.sync.aligned.row.col.m32n8k16.s32.s8.s8.s32 {%r45818, %r45819, %r45820, %r45821, %r45822, %r45823, %r45824, %r45825}, {%r1, %r1, %r1, %r1}, {%r1}, {%r45810, %r45811, %r45812, %r45813, %r45814, %r45815, %r45816, %r45817};
	bar.warp.sync 	-1;
	wmma.mma.sync.aligned.row.col.m32n8k16.s32.s8.s8.s32 {%r45826, %r45827, %r45828, %r45829, %r45830, %r45831, %r45832, %r45833}, {%r1, %r1, %r1, %r1}, {%r1}, {%r45818, %r45819, %r45820, %r45821, %r45822, %r45823, %r45824, %r45825};
	bar.warp.sync 	-1;
	wmma.mma.sync.aligned.row.col.m32n8k16.s32.s8.s8.s32 {%r45834, %r45835, %r45836, %r45837, %r45838, %r45839, %r45840, %r45841}, {%r1, %r1, %r1, %r1}, {%r1}, {%r45826, %r45827, %r45828, %r45829, %r45830, %r45831, %r45832, %r45833};
	bar.warp.sync 	-1;
	wmma.mma.sync.aligned.row.col.m32n8k16.s32.s8.s8.s32 {%r45842, %r45843, %r45844, %r45845, %r45846, %r45847, %r45848, %r45849}, {%r1, %r1, %r1, %r1}, {%r1}, {%r45834, %r45835, %r45836, %r45837, %r45838, %r45839, %r45840, %r45841};
	bar.warp.sync 	-1;
	wmma.mma.sync.aligned.row.col.m32n8k16.s32.s8.s8.s32 {%r45850, %r45851, %r45852, %r45853, %r45854, %r45855, %r45856, %r45857}, {%r1, %r1, %r1, %r1}, {%r1}, {%r45842, %r45843, %r45844, %r45845, %r45846, %r45847, %r45848, %r45849};
	bar.warp.sync 	-1;
	wmma.mma.sync.aligned.row.col.m32n8k16.s32.s8.s8.s32 {%r45858, %r45859, %r45860, %r45861, %r45862, %r45863, %r45864, %r45865}, {%r1, %r1, %r1, %r1}, {%r1}, {%r45850, %r45851, %r45852, %r45853, %r45854, %r45855, %r45856, %r45857};
	bar.warp.sync 	-1;
	wmma.mma.sync.aligned.row.col.m32n8k16.s32.s8.s8.s32 {%r45866, %r45867, %r45868, %r45869, %r45870, %r45871, %r45872, %r45873}, {%r1, %r1, %r1, %r1}, {%r1}, {%r45858, %r45859, %r45860, %r45861, %r45862, %r45863, %r45864, %r45865};
	bar.warp.sync 	-1;
	wmma.mma.sync.aligned.row.col.m32n8k16.s32.s8.s8.s32 {%r45874, %r45875, %r45876, %r45877, %r45878, %r45879, %r45880, %r45881}, {%r1, %r1, %r1, %r1}, {%r1}, {%r45866, %r45867, %r45868, %r45869, %r45870, %r45871, %r45872, %r45873};
	bar.warp.sync 	-1;
	wmma.mma.sync.aligned.row.col.m32n8k16.s32.s8.s8.s32 {%r45882, %r45883, %r45884, %r45885, %r45886, %r45887, %r45888, %r45889}, {%r1, %r1, %r1, %r1}, {%r1}, {%r45874, %r45875, %r45876, %r45877, %r45878, %r45879, %r45880, %r45881};
	bar.warp.sync 	-1;
	wmma.mma.sync.aligned.row.col.m32n8k16.s32.s8.s8.s32 {%r45890, %r45891, %r45892, %r45893, %r45894, %r45895, %r45896, %r45897}, {%r1, %r1, %r1, %r1}, {%r1}, {%r45882, %r45883, %r45884, %r45885, %r45886, %r45887, %r45888, %r45889};
	bar.warp.sync 	-1;
	wmma.mma.sync.aligned.row.col.m32n8k16.s32.s8.s8.s32 {%r45898, %r45899, %r45900, %r45901, %r45902, %r45903, %r45904, %r45905}, {%r1, %r1, %r1, %r1}, {%r1}, {%r45890, %r45891, %r45892, %r45893, %r45894, %r45895, %r45896, %r45897};
	bar.warp.sync 	-1;
	wmma.mma.sync.aligned.row.col.m32n8k16.s32.s8.s8.s32 {%r45906, %r45907, %r45908, %r45909, %r45910, %r45911, %r45912, %r45913}, {%r1, %r1, %r1, %r1}, {%r1}, {%r45898, %r45899, %r45900, %r45901, %r45902, %r45903, %r45904, %r45905};
	bar.warp.sync 	-1;
	wmma.mma.sync.aligned.row.col.m32n8k16.s32.s8.s8.s32 {%r45914, %r45915, %r45916, %r45917, %r45918, %r45919, %r45920, %r45921}, {%r1, %r1, %r1, %r1}, {%r1}, {%r45906, %r45907, %r45908, %r45909, %r45910, %r45911, %r45912, %r45913};
	bar.warp.sync 	-1;
	wmma.mma.sync.aligned.row.col.m32n8k16.s32.s8.s8.s32 {%r45922, %r45923, %r45924, %r45925, %r45926, %r45927, %r45928, %r45929}, {%r1, %r1, %r1, %r1}, {%r1}, {%r45914, %r45915, %r45916, %r45917, %r45918, %r45919, %r45920, %r45921};
	bar.warp.sync 	-1;
	wmma.mma.sync.aligned.row.col.m32n8k16.s32.s8.s8.s32 {%r45930, %r45931, %r45932, %r45933, %r45934, %r45935, %r45936, %r45937}, {%r1, %r1, %r1, %r1}, {%r1}, {%r45922, %r45923, %r45924, %r45925, %r45926, %r45927, %r45928, %r45929};
	bar.warp.sync 	-1;
	wmma.mma.sync.aligned.row.col.m32n8k16.s32.s8.s8.s32 {%r45938, %r45939, %r45940, %r45941, %r45942, %r45943, %r45944, %r45945}, {%r1, %r1, %r1, %r1}, {%r1}, {%r45930, %r45931, %r45932, %r45933, %r45934, %r45935, %r45936, %r45937};
	bar.warp.sync 	-1;
	wmma.mma.sync.aligned.row.col.m32n8k16.s32.s8.s8.s32 {%r45946, %r45947, %r45948, %r45949, %r45950, %r45951, %r45952, %r45953}, {%r1, %r1, %r1, %r1}, {%r1}, {%r45938, %r45939, %r45940, %r45941, %r45942, %r45943, %r45944, %r45945};
	bar.warp.sync 	-1;
	wmma.mma.sync.aligned.row.col.m32n8k16.s32.s8.s8.s32 {%r45954, %r45955, %r45956, %r45957, %r45958, %r45959, %r45960, %r45961}, {%r1, %r1, %r1, %r1}, {%r1}, {%r45946, %r45947, %r45948, %r45949, %r45950, %r45951, %r45952, %r45953};
	bar.warp.sync 	-1;
	wmma.mma.sync.aligned.row.col.m32n8k16.s32.s8.s8.s32 {%r45962, %r45963, %r45964, %r45965, %r45966, %r45967, %r45968, %r45969}, {%r1, %r1, %r1, %r1}, {%r1}, {%r45954, %r45955, %r45956, %r45957, %r45958, %r45959, %r45960, %r45961};
	bar.warp.sync 	-1;
	wmma.mma.sync.aligned.row.col.m32n8k16.s32.s8.s8.s32 {%r45970, %r45971, %r45972, %r45973, %r45974, %r45975, %r45976, %r45977}, {%r1, %r1, %r1, %r1}, {%r1}, {%r45962, %r45963, %r45964, %r45965, %r45966, %r45967, %r45968, %r45969};
	bar.warp.sync 	-1;
	wmma.mma.sync.aligned.row.col.m32n8k16.s32.s8.s8.s32 {%r45978, %r45979, %r45980, %r45981, %r45982, %r45983, %r45984, %r45985}, {%r1, %r1, %r1, %r1}, {%r1}, {%r45970, %r45971, %r45972, %r45973, %r45974, %r45975, %r45976, %r45977};
	bar.warp.sync 	-1;
	wmma.mma.sync.aligned.row.col.m32n8k16.s32.s8.s8.s32 {%r45986, %r45987, %r45988, %r45989, %r45990, %r45991, %r45992, %r45993}, {%r1, %r1, %r1, %r1}, {%r1}, {%r45978, %r45979, %r45980, %r45981, %r45982, %r45983, %r45984, %r45985};
	bar.warp.sync 	-1;
	wmma.mma.sync.aligned.row.col.m32n8k16.s32.s8.s8.s32 {%r45994, %r45995, %r45996, %r45997, %r45998, %r45999, %r46000, %r46001}, {%r1, %r1, %r1, %r1}, {%r1}, {%r45986, %r45987, %r45988, %r45989, %r45990, %r45991, %r45992, %r45993};
	bar.warp.sync 	-1;
	wmma.mma.sync.aligned.row.col.m32n8k16.s32.s8.s8.s32 {%r46002, %r46003, %r46004, %r46005, %r46006, %r46007, %r46008, %r46009}, {%r1, %r1, %r1, %r1}, {%r1}, {%r45994, %r45995, %r45996, %r45997, %r45998, %r45999, %r46000, %r46001};
	bar.warp.sync 	-1;
	wmma.mma.sync.aligned.row.col.m32n8k16.s32.s8.s8.s32 {%r46010, %r46011, %r46012, %r46013, %r46014, %r46015, %r46016, %r46017}, {%r1, %r1, %r1, %r1}, {%r1}, {%r46002, %r46003, %r46004, %r46005, %r46006, %r46007, %r46008, %r46009};
	bar.warp.sync 	-1;
	wmma.mma.sync.aligned.row.col.m32n8k16.s32.s8.s8.s32 {%r46018, %r46019, %r46020, %r46021, %r46022, %r46023, %r46024, %r46025}, {%r1, %r1, %r1, %r1}, {%r1}, {%r46010, %r46011, %r46012, %r46013, %r46014, %r46015, %r46016, %r46017};
	bar.warp.sync 	-1;
	wmma.mma.sync.aligned.row.col.m32n8k16.s32.s8.s8.s32 {%r46026, %r46027, %r46028, %r46029, %r46030, %r46031, %r46032, %r46033}, {%r1, %r1, %r1, %r1}, {%r1}, {%r46018, %r46019, %r46020, %r46021, %r46022, %r46023, %r46024, %r46025};
	bar.warp.sync 	-1;
	wmma.mma.sync.aligned.row.col.m32n8k16.s32.s8.s8.s32 {%r46034, %r46035, %r46036, %r46037, %r46038, %r46039, %r46040, %r46041}, {%r1, %r1, %r1, %r1}, {%r1}, {%r46026, %r46027, %r46028, %r46029, %r46030, %r46031, %r46032, %r46033};
	bar.warp.sync 	-1;
	wmma.mma.sync.aligned.row.col.m32n8k16.s32.s8.s8.s32 {%r46042, %r46043, %r46044, %r46045, %r46046, %r46047, %r46048, %r46049}, {%r1, %r1, %r1, %r1}, {%r1}, {%r46034, %r46035, %r46036, %r46037, %r46038, %r46039, %r46040, %r46041};
	bar.warp.sync 	-1;
	wmma.mma.sync.aligned.row.col.m32n8k16.s32.s8.s8.s32 {%r46050, %r46051, %r46052, %r46053, %r46054, %r46055, %r46056, %r46057}, {%r1, %r1, %r1, %r1}, {%r1}, {%r46042, %r46043, %r46044, %r46045, %r46046, %r46047, %r46048, %r46049};
	bar.warp.sync 	-1;
	wmma.mma.sync.aligned.row.col.m32n8k16.s32.s8.s8.s32 {%r46058, %r46059, %r46060, %r46061, %r46062, %r46063, %r46064, %r46065}, {%r1, %r1, %r1, %r1}, {%r1}, {%r46050, %r46051, %r46052, %r46053, %r46054, %r46055, %r46056, %r46057};
	bar.warp.sync 	-1;
	wmma.mma.sync.aligned.row.col.m32n8k16.s32.s8.s8.s32 {%r46066, %r46067, %r46068, %r46069, %r46070, %r46071, %r46072, %r46073}, {%r1, %r1, %r1, %r1}, {%r1}, {%r46058, %r46059, %r46060, %r46061, %r46062, %r46063, %r46064, %r46065};
	bar.warp.sync 	-1;
	wmma.mma.sync.aligned.row.col.m32n8k16.s32.s8.s8.s32 {%r46074, %r46075, %r46076, %r46077, %r46078, %r46079, %r46080, %r46081}, {%r1, %r1, %r1, %r1}, {%r1}, {%r46066, %r46067, %r46068, %r46069, %r46070, %r46071, %r46072, %r46073};
	bar.warp.sync 	-1;
	wmma.mma.sync.aligned.row.col.m32n8k16.s32.s8.s8.s32 {%r46082, %r46083, %r46084, %r46085, %r46086, %r46087, %r46088, %r46089}, {%r1, %r1, %r1, %r1}, {%r1}, {%r46074, %r46075, %r46076, %r46077, %r46078, %r46079, %r46080, %r46081};
	bar.warp.sync 	-1;
	wmma.mma.sync.aligned.row.col.m32n8k16.s32.s8.s8.s32 {%r46090, %r46091, %r46092, %r46093, %r46094, %r46095, %r46096, %r46097}, {%r1, %r1, %r1, %r1}, {%r1}, {%r46082, %r46083, %r46084, %r46085, %r46086, %r46087, %r46088, %r46089};
	bar.warp.sync 	-1;
	wmma.mma.sync.aligned.row.col.m32n8k16.s32.s8.s8.s32 {%r46098, %r46099, %r46100, %r46101, %r46102, %r46103, %r46104, %r46105}, {%r1, %r1, %r1, %r1}, {%r1}, {%r46090, %r46091, %r46092, %r46093, %r46094, %r46095, %r46096, %r46097};
	bar.warp.sync 	-1;
	wmma.mma.sync.aligned.row.col.m32n8k16.s32.s8.s8.s32 {%r46106, %r46107, %r46108, %r46109, %r46110, %r46111, %r46112, %r46113}, {%r1, %r1, %r1, %r1}, {%r1}, {%r46098, %r46099, %r46100, %r46101, %r46102, %r46103, %r46104, %r46105};
	bar.warp.sync 	-1;
	wmma.mma.sync.aligned.row.col.m32n8k16.s32.s8.s8.s32 {%r46114, %r46115, %r46116, %r46117, %r46118, %r46119, %r46120, %r46121}, {%r1, %r1, %r1, %r1}, {%r1}, {%r46106, %r46107, %r46108, %r46109, %r46110, %r46111, %r46112, %r46113};
	bar.warp.sync 	-1;
	wmma.mma.sync.aligned.row.col.m32n8k16.s32.s8.s8.s32 {%r46122, %r46123, %r46124, %r46125, %r46126, %r46127, %r46128, %r46129}, {%r1, %r1, %r1, %r1}, {%r1}, {%r46114, %r46115, %r46116, %r46117, %r46118, %r46119, %r46120, %r46121};
	bar.warp.sync 	-1;
	wmma.mma.sync.aligned.row.col.m32n8k16.s32.s8.s8.s32 {%r46130, %r46131, %r46132, %r46133, %r46134, %r46135, %r46136, %r46137}, {%r1, %r1, %r1, %r1}, {%r1}, {%r46122, %r46123, %r46124, %r46125, %r46126, %r46127, %r46128, %r46129};
	bar.warp.sync 	-1;
	wmma.mma.sync.aligned.row.col.m32n8k16.s32.s8.s8.s32 {%r46138, %r46139, %r46140, %r46141, %r46142, %r46143, %r46144, %r46145}, {%r1, %r1, %r1, %r1}, {%r1}, {%r46130, %r46131, %r46132, %r46133, %r46134, %r46135, %r46136, %r46137};
	bar.warp.sync 	-1;
	wmma.mma.sync.aligned.row.col.m32n8k16.s32.s8.s8.s32 {%r46146, %r46147, %r46148, %r46149, %r46150, %r46151, %r46152, %r46153}, {%r1, %r1, %r1, %r1}, {%r1}, {%r46138, %r46139, %r46140, %r46141, %r46142, %r46143, %r46144, %r46145};
	bar.warp.sync 	-1;
	wmma.mma.sync.aligned.row.col.m32n8k16.s32.s8.s8.s32 {%r46154, %r46155, %r46156, %r46157, %r46158, %r46159, %r46160, %r46161}, {%r1, %r1, %r1, %r1}, {%r1}, {%r46146, %r46147, %r46148, %r46149, %r46150, %r46151, %r46152, %r46153};
	bar.warp.sync 	-1;
	wmma.mma.sync.aligned.row.col.m32n8k16.s32.s8.s8.s32 {%r46162, %r46163, %r46164, %r46165, %r46166, %r46167, %r46168, %r46169}, {%r1, %r1, %r1, %r1}, {%r1}, {%r46154, %r46155, %r46156, %r46157, %r46158, %r46159, %r46160, %r46161};
	bar.warp.sync 	-1;
	wmma.mma.sync.aligned.row.col.m32n8k16.s32.s8.s8.s32 {%r46170, %r46171, %r46172, %r46173, %r46174, %r46175, %r46176, %r46177}, {%r1, %r1, %r1, %r1}, {%r1}, {%r46162, %r46163, %r46164, %r46165, %r46166, %r46167, %r46168, %r46169};
	bar.warp.sync 	-1;
	wmma.mma.sync.aligned.row.col.m32n8k16.s32.s8.s8.s32 {%r46178, %r46179, %r46180, %r46181, %r46182, %r46183, %r46184, %r46185}, {%r1, %r1, %r1, %r1}, {%r1}, {%r46170, %r46171, %r46172, %r46173, %r46174, %r46175, %r46176, %r46177};
	bar.warp.sync 	-1;
	wmma.mma.sync.aligned.row.col.m32n8k16.s32.s8.s8.s32 {%r46186, %r46187, %r46188, %r46189, %r46190, %r46191, %r46192, %r46193}, {%r1, %r1, %r1, %r1}, {%r1}, {%r46178, %r46179, %r46180, %r46181, %r46182, %r46183, %r46184, %r46185};
	bar.warp.sync 	-1;
	wmma.mma.sync.aligned.row.col.m32n8k16.s32.s8.s8.s32 {%r46194, %r46195, %r46196, %r46197, %r46198, %r46199, %r46200, %r46201}, {%r1, %r1, %r1, %r1}, {%r1}, {%r46186, %r46187, %r46188, %r46189, %r46190, %r46191, %r46192, %r46193};
	bar.warp.sync 	-1;
	wmma.mma.sync.aligned.row.col.m32n8k16.s32.s8.s8.s32 {%r46202, %r46203, %r46204, %r46205, %r46206, %r46207, %r46208, %r46209}, {%r1, %r1, %r1, %r1}, {%r1}, {%r46194, %r46195, %r46196, %r46197, %r46198, %r46199, %r46200, %r46201};
	bar.warp.sync 	-1;
	wmma.mma.sync.aligned.row.col.m32n8k16.s32.s8.s8.s32 {%r46210, %r46211, %r46212, %r46213, %r46214, %r46215, %r46216, %r46217}, {%r1, %r1, %r1, %r1}, {%r1}, {%r46202, %r46203, %r46204, %r46205, %r46206, %r46207, %r46208, %r46209};
	bar.warp.sync 	-1;
	wmma.mma.sync.aligned.row.col.m32n8k16.s32.s8.s8.s32 {%r46218, %r46219, %r46220, %r46221, %r46222, %r46223, %r46224, %r46225}, {%r1, %r1, %r1, %r1}, {%r1}, {%r46210, %r46211, %r46212, %r46213, %r46214, %r46215, %r46216, %r46217};
	bar.warp.sync 	-1;
	wmma.mma.sync.aligned.row.col.m32n8k16.s32.s8.s8.s32 {%r46226, %r46227, %r46228, %r46229, %r46230, %r46231, %r46232, %r46233}, {%r1, %r1, %r1, %r1}, {%r1}, {%r46218, %r46219, %r46220, %r46221, %r46222, %r46223, %r46224, %r46225};
	bar.warp.sync 	-1;
	wmma.mma.sync.aligned.row.col.m32n8k16.s32.s8.s8.s32 {%r46234, %r46235, %r46236, %r46237, %r46238, %r46239, %r46240, %r46241}, {%r1, %r1, %r1, %r1}, {%r1}, {%r46226, %r46227, %r46228, %r46229, %r46230, %r46231, %r46232, %r46233};
	bar.warp.sync 	-1;
	wmma.mma.sync.aligned.row.col.m32n8k16.s32.s8.s8.s32 {%r46242, %r46243, %r46244, %r46245, %r46246, %r46247, %r46248, %r46249}, {%r1, %r1, %r1, %r1}, {%r1}, {%r46234, %r46235, %r46236, %r46237, %r46238, %r46239, %r46240, %r46241};
	bar.warp.sync 	-1;
	wmma.mma.sync.aligned.row.col.m32n8k16.s32.s8.s8.s32 {%r46250, %r46251, %r46252, %r46253, %r46254, %r46255, %r46256, %r46257}, {%r1, %r1, %r1, %r1}, {%r1}, {%r46242, %r46243, %r46244, %r46245, %r46246, %r46247, %r46248, %r46249};
	bar.warp.sync 	-1;
	wmma.mma.sync.aligned.row.col.m32n8k16.s32.s8.s8.s32 {%r46258, %r46259, %r46260, %r46261, %r46262, %r46263, %r46264, %r46265}, {%r1, %r1, %r1, %r1}, {%r1}, {%r46250, %r46251, %r46252, %r46253, %r46254, %r46255, %r46256, %r46257};
	bar.warp.sync 	-1;
	wmma.mma.sync.aligned.row.col.m32n8k16.s32.s8.s8.s32 {%r46266, %r46267, %r46268, %r46269, %r46270, %r46271, %r46272, %r46273}, {%r1, %r1, %r1, %r1}, {%r1}, {%r46258, %r46259, %r46260, %r46261, %r46262, %r46263, %r46264, %r46265};
	bar.warp.sync 	-1;
	wmma.mma.sync.aligned.row.col.m32n8k16.s32.s8.s8.s32 {%r46274, %r46275, %r46276, %r46277, %r46278, %r46279, %r46280, %r46281}, {%r1, %r1, %r1, %r1}, {%r1}, {%r46266, %r46267, %r46268, %r46269, %r46270, %r46271, %r46272, %r46273};
	bar.warp.sync 	-1;
	wmma.mma.sync.aligned.row.col.m32n8k16.s32.s8.s8.s32 {%r46282, %r46283, %r46284, %r46285, %r46286, %r46287, %r46288, %r46289}, {%r1, %r1, %r1, %r1}, {%r1}, {%r46274, %r46275, %r46276, %r46277, %r46278, %r46279, %r46280, %r46281};
	bar.warp.sync 	-1;
	wmma.mma.sync.aligned.row.col.m32n8k16.s32.s8.s8.s32 {%r46290, %r46291, %r46292, %r46293, %r46294, %r46295, %r46296, %r46297}, {%r1, %r1, %r1, %r1}, {%r1}, {%r46282, %r46283, %r46284, %r46285, %r46286, %r46287, %r46288, %r46289};
	bar.warp.sync 	-1;
	wmma.mma.sync.aligned.row.col.m32n8k16.s32.s8.s8.s32 {%r46298, %r46299, %r46300, %r46301, %r46302, %r46303, %r46304, %r46305}, {%r1, %r1, %r1, %r1}, {%r1}, {%r46290, %r46291, %r46292, %r46293, %r46294, %r46295, %r46296, %r46297};
	bar.warp.sync 	-1;
	wmma.mma.sync.aligned.row.col.m32n8k16.s32.s8.s8.s32 {%r46306, %r46307, %r46308, %r46309, %r46310, %r46311, %r46312, %r46313}, {%r1, %r1, %r1, %r1}, {%r1}, {%r46298, %r46299, %r46300, %r46301, %r46302, %r46303, %r46304, %r46305};
	bar.warp.sync 	-1;
	wmma.mma.sync.aligned.row.col.m32n8k16.s32.s8.s8.s32 {%r46314, %r46315, %r46316, %r46317, %r46318, %r46319, %r46320, %r46321}, {%r1, %r1, %r1, %r1}, {%r1}, {%r46306, %r46307, %r46308, %r46309, %r46310, %r46311, %r46312, %r46313};
	bar.warp.sync 	-1;
	wmma.mma.sync.aligned.row.col.m32n8k16.s32.s8.s8.s32 {%r46322, %r46323, %r46324, %r46325, %r46326, %r46327, %r46328, %r46329}, {%r1, %r1, %r1, %r1}, {%r1}, {%r46314, %r46315, %r46316, %r46317, %r46318, %r46319, %r46320, %r46321};
	bar.warp.sync 	-1;
	wmma.mma.sync.aligned.row.col.m32n8k16.s32.s8.s8.s32 {%r46330, %r46331, %r46332, %r46333, %r46334, %r46335, %r46336, %r46337}, {%r1, %r1, %r1, %r1}, {%r1}, {%r46322, %r46323, %r46324, %r46325, %r46326, %r46327, %r46328, %r46329};
	bar.warp.sync 	-1;
	wmma.mma.sync.aligned.row.col.m32n8k16.s32.s8.s8.s32 {%r46338, %r46339, %r46340, %r46341, %r46342, %r46343, %r46344, %r46345}, {%r1, %r1, %r1, %r1}, {%r1}, {%r46330, %r46331, %r46332, %r46333, %r46334, %r46335, %r46336, %r46337};
	bar.warp.sync 	-1;
	wmma.mma.sync.aligned.row.col.m32n8k16.s32.s8.s8.s32 {%r46346, %r46347, %r46348, %r46349, %r46350, %r46351, %r46352, %r46353}, {%r1, %r1, %r1, %r1}, {%r1}, {%r46338, %r46339, %r46340, %r46341, %r46342, %r46343, %r46344, %r46345};
	bar.warp.sync 	-1;
	wmma.mma.sync.aligned.row.col.m32n8k16.s32.s8.s8.s32 {%r46354, %r46355, %r46356, %r46357, %r46358, %r46359, %r46360, %r46361}, {%r1, %r1, %r1, %r1}, {%r1}, {%r46346, %r46347, %r46348, %r46349, %r46350, %r46351, %r46352, %r46353};
	bar.warp.sync 	-1;
	wmma.mma.sync.aligned.row.col.m32n8k16.s32.s8.s8.s32 {%r46362, %r46363, %r46364, %r46365, %r46366, %r46367, %r46368, %r46369}, {%r1, %r1, %r1, %r1}, {%r1}, {%r46354, %r46355, %r46356, %r46357, %r46358, %r46359, %r46360, %r46361};
	bar.warp.sync 	-1;
	wmma.mma.sync.aligned.row.col.m32n8k16.s32.s8.s8.s32 {%r46370, %r46371, %r46372, %r46373, %r46374, %r46375, %r46376, %r46377}, {%r1, %r1, %r1, %r1}, {%r1}, {%r46362, %r46363, %r46364, %r46365, %r46366, %r46367, %r46368, %r46369};
	bar.warp.sync 	-1;
	wmma.mma.sync.aligned.row.col.m32n8k16.s32.s8.s8.s32 {%r46378, %r46379, %r46380, %r46381, %r46382, %r46383, %r46384, %r46385}, {%r1, %r1, %r1, %r1}, {%r1}, {%r46370, %r46371, %r46372, %r46373, %r46374, %r46375, %r46376, %r46377};
	bar.warp.sync 	-1;
	wmma.mma.sync.aligned.row.col.m32n8k16.s32.s8.s8.s32 {%r46386, %r46387, %r46388, %r46389, %r46390, %r46391, %r46392, %r46393}, {%r1, %r1, %r1, %r1}, {%r1}, {%r46378, %r46379, %r46380, %r46381, %r46382, %r46383, %r46384, %r46385};
	bar.warp.sync 	-1;
	wmma.mma.sync.aligned.row.col.m32n8k16.s32.s8.s8.s32 {%r46394, %r46395, %r46396, %r46397, %r46398, %r46399, %r46400, %r46401}, {%r1, %r1, %r1, %r1}, {%r1}, {%r46386, %r46387, %r46388, %r46389, %r46390, %r46391, %r46392, %r46393};
	bar.warp.sync 	-1;
	wmma.mma.sync.aligned.row.col.m32n8k16.s32.s8.s8.s32 {%r46402, %r46403, %r46404, %r46405, %r46406, %r46407, %r46408, %r46409}, {%r1, %r1, %r1, %r1}, {%r1}, {%r46394, %r46395, %r46396, %r46397, %r46398, %r46399, %r46400, %r46401};
	bar.warp.sync 	-1;
	wmma.mma.sync.aligned.row.col.m32n8k16.s32.s8.s8.s32 {%r46410, %r46411, %r46412, %r46413, %r46414, %r46415, %r46416, %r46417}, {%r1, %r1, %r1, %r1}, {%r1}, {%r46402, %r46403, %r46404, %r46405, %r46406, %r46407, %r46408, %r46409};
	bar.warp.sync 	-1;
	wmma.mma.sync.aligned.row.col.m32n8k16.s32.s8.s8.s32 {%r46418, %r46419, %r46420, %r46421, %r46422, %r46423, %r46424, %r46425}, {%r1, %r1, %r1, %r1}, {%r1}, {%r46410, %r46411, %r46412, %r46413, %r46414, %r46415, %r46416, %r46417};
	bar.warp.sync 	-1;
	wmma.mma.sync.aligned.row.col.m32n8k16.s32.s8.s8.s32 {%r46426, %r46427, %r46428, %r46429, %r46430, %r46431, %r46432, %r46433}, {%r1, %r1, %r1, %r1}, {%r1}, {%r46418, %r46419, %r46420, %r46421, %r46422, %r46423, %r46424, %r46425};
	bar.warp.sync 	-1;
	wmma.mma.sync.aligned.row.col.m32n8k16.s32.s8.s8.s32 {%r46434, %r46435, %r46436, %r46437, %r46438, %r46439, %r46440, %r46441}, {%r1, %r1, %r1, %r1}, {%r1}, {%r46426, %r46427, %r46428, %r46429, %r46430, %r46431, %r46432, %r46433};
	bar.warp.sync 	-1;
	wmma.mma.sync.aligned.row.col.m32n8k16.s32.s8.s8.s32 {%r46442, %r46443, %r46444, %r46445, %r46446, %r46447, %r46448, %r46449}, {%r1, %r1, %r1, %r1}, {%r1}, {%r46434, %r46435, %r46436, %r46437, %r46438, %r46439, %r46440, %r46441};
	bar.warp.sync 	-1;
	wmma.mma.sync.aligned.row.col.m32n8k16.s32.s8.s8.s32 {%r46450, %r46451, %r46452, %r46453, %r46454, %r46455, %r46456, %r46457}, {%r1, %r1, %r1, %r1}, {%r1}, {%r46442, %r46443, %r46444, %r46445, %r46446, %r46447, %r46448, %r46449};
	bar.warp.sync 	-1;
	wmma.mma.sync.aligned.row.col.m32n8k16.s32.s8.s8.s32 {%r46458, %r46459, %r46460, %r46461, %r46462, %r46463, %r46464, %r46465}, {%r1, %r1, %r1, %r1}, {%r1}, {%r46450, %r46451, %r46452, %r46453, %r46454, %r46455, %r46456, %r46457};
	bar.warp.sync 	-1;
	wmma.mma.sync.aligned.row.col.m32n8k16.s32.s8.s8.s32 {%r46466, %r46467, %r46468, %r46469, %r46470, %r46471, %r46472, %r46473}, {%r1, %r1, %r1, %r1}, {%r1}, {%r46458, %r46459, %r46460, %r46461, %r46462, %r46463, %r46464, %r46465};
	bar.warp.sync 	-1;
	wmma.mma.sync.aligned.row.col.m32n8k16.s32.s8.s8.s32 {%r46474, %r46475, %r46476, %r46477, %r46478, %r46479, %r46480, %r46481}, {%r1, %r1, %r1, %r1}, {%r1}, {%r46466, %r46467, %r46468, %r46469, %r46470, %r46471, %r46472, %r46473};
	bar.warp.sync 	-1;
	wmma.mma.sync.aligned.row.col.m32n8k16.s32.s8.s8.s32 {%r46482, %r46483, %r46484, %r46485, %r46486, %r46487, %r46488, %r46489}, {%r1, %r1, %r1, %r1}, {%r1}, {%r46474, %r46475, %r46476, %r46477, %r46478, %r46479, %r46480, %r46481};
	bar.warp.sync 	-1;
	wmma.mma.sync.aligned.row.col.m32n8k16.s32.s8.s8.s32 {%r46490, %r46491, %r46492, %r46493, %r46494, %r46495, %r46496, %r46497}, {%r1, %r1, %r1, %r1}, {%r1}, {%r46482, %r46483, %r46484, %r46485, %r46486, %r46487, %r46488, %r46489};
	bar.warp.sync 	-1;
	wmma.mma.sync.aligned.row.col.m32n8k16.s32.s8.s8.s32 {%r46498, %r46499, %r46500, %r46501, %r46502, %r46503, %r46504, %r46505}, {%r1, %r1, %r1, %r1}, {%r1}, {%r46490, %r46491, %r46492, %r46493, %r46494, %r46495, %r46496, %r46497};
	bar.warp.sync 	-1;
	wmma.mma.sync.aligned.row.col.m32n8k16.s32.s8.s8.s32 {%r46506, %r46507, %r46508, %r46509, %r46510, %r46511, %r46512, %r46513}, {%r1, %r1, %r1, %r1}, {%r1}, {%r46498, %r46499, %r46500, %r46501, %r46502, %r46503, %r46504, %r46505};
	bar.warp.sync 	-1;
	wmma.mma.sync.aligned.row.col.m32n8k16.s32.s8.s8.s32 {%r46514, %r46515, %r46516, %r46517, %r46518, %r46519, %r46520, %r46521}, {%r1, %r1, %r1, %r1}, {%r1}, {%r46506, %r46507, %r46508, %r46509, %r46510, %r46511, %r46512, %r46513};
	bar.warp.sync 	-1;
	wmma.mma.sync.aligned.row.col.m32n8k16.s32.s8.s8.s32 {%r46522, %r46523, %r46524, %r46525, %r46526, %r46527, %r46528, %r46529}, {%r1, %r1, %r1, %r1}, {%r1}, {%r46514, %r46515, %r46516, %r46517, %r46518, %r46519, %r46520, %r46521};
	bar.warp.sync 	-1;
	wmma.mma.sync.aligned.row.col.m32n8k16.s32.s8.s8.s32 {%r46530, %r46531, %r46532, %r46533, %r46534, %r46535, %r46536, %r46537}, {%r1, %r1, %r1, %r1}, {%r1}, {%r46522, %r46523, %r46524, %r46525, %r46526, %r46527, %r46528, %r46529};
	bar.warp.sync 	-1;
	wmma.mma.sync.aligned.row.col.m32n8k16.s32.s8.s8.s32 {%r46538, %r46539, %r46540, %r46541, %r46542, %r46543, %r46544, %r46545}, {%r1, %r1, %r1, %r1}, {%r1}, {%r46530, %r46531, %r46532, %r46533, %r46534, %r46535, %r46536, %r46537};
	bar.warp.sync 	-1;
	wmma.mma.sync.aligned.row.col.m32n8k16.s32.s8.s8.s32 {%r46546, %r46547, %r46548, %r46549, %r46550, %r46551, %r46552, %r46553}, {%r1, %r1, %r1, %r1}, {%r1}, {%r46538, %r46539, %r46540, %r46541, %r46542, %r46543, %r46544, %r46545};
	bar.warp.sync 	-1;
	wmma.mma.sync.aligned.row.col.m32n8k16.s32.s8.s8.s32 {%r46554, %r46555, %r46556, %r46557, %r46558, %r46559, %r46560, %r46561}, {%r1, %r1, %r1, %r1}, {%r1}, {%r46546, %r46547, %r46548, %r46549, %r46550, %r46551, %r46552, %r46553};
	bar.warp.sync 	-1;
	wmma.mma.sync.aligned.row.col.m32n8k16.s32.s8.s8.s32 {%r46562, %r46563, %r46564, %r46565, %r46566, %r46567, %r46568, %r46569}, {%r1, %r1, %r1, %r1}, {%r1}, {%r46554, %r46555, %r46556, %r46557, %r46558, %r46559, %r46560, %r46561};
	bar.warp.sync 	-1;
	wmma.mma.sync.aligned.row.col.m32n8k16.s32.s8.s8.s32 {%r46570, %r46571, %r46572, %r46573, %r46574, %r46575, %r46576, %r46577}, {%r1, %r1, %r1, %r1}, {%r1}, {%r46562, %r46563, %r46564, %r46565, %r46566, %r46567, %r46568, %r46569};
	bar.warp.sync 	-1;
	wmma.mma.sync.aligned.row.col.m32n8k16.s32.s8.s8.s32 {%r46578, %r46579, %r46580, %r46581, %r46582, %r46583, %r46584, %r46585}, {%r1, %r1, %r1, %r1}, {%r1}, {%r46570, %r46571, %r46572, %r46573, %r46574, %r46575, %r46576, %r46577};
	bar.warp.sync 	-1;
	wmma.mma.sync.aligned.row.col.m32n8k16.s32.s8.s8.s32 {%r46586, %r46587, %r46588, %r46589, %r46590, %r46591, %r46592, %r46593}, {%r1, %r1, %r1, %r1}, {%r1}, {%r46578, %r46579, %r46580, %r46581, %r46582, %r46583, %r46584, %r46585};
	bar.warp.sync 	-1;
	wmma.mma.sync.aligned.row.col.m32n8k16.s32.s8.s8.s32 {%r46594, %r46595, %r46596, %r46597, %r46598, %r46599, %r46600, %r46601}, {%r1, %r1, %r1, %r1}, {%r1}, {%r46586, %r46587, %r46588, %r46589, %r46590, %r46591, %r46592, %r46593};
	bar.warp.sync 	-1;
	wmma.mma.sync.aligned.row.col.m32n8k16.s32.s8.s8.s32 {%r46602, %r46603, %r46604, %r46605, %r46606, %r46607, %r46608, %r46609}, {%r1, %r1, %r1, %r1}, {%r1}, {%r46594, %r46595, %r46596, %r46597, %r46598, %r46599, %r46600, %r46601};
	bar.warp.sync 	-1;
	wmma.mma.sync.aligned.row.col.m32n8k16.s32.s8.s8.s32 {%r46610, %r46611, %r46612, %r46613, %r46614, %r46615, %r46616, %r46617}, {%r1, %r1, %r1, %r1}, {%r1}, {%r46602, %r46603, %r46604, %r46605, %r46606, %r46607, %r46608, %r46609};
	bar.warp.sync 	-1;
	wmma.mma.sync.aligned.row.col.m32n8k16.s32.s8.s8.s32 {%r46618, %r46619, %r46620, %r46621, %r46622, %r46623, %r46624, %r46625}, {%r1, %r1, %r1, %r1}, {%r1}, {%r46610, %r46611, %r46612, %r46613, %r46614, %r46615, %r46616, %r46617};
	bar.warp.sync 	-1;
	wmma.mma.sync.aligned.row.col.m32n8k16.s32.s8.s8.s32 {%r46626, %r46627, %r46628, %r46629, %r46630, %r46631, %r46632, %r46633}, {%r1, %r1, %r1, %r1}, {%r1}, {%r46618, %r46619, %r46620, %r46621, %r46622, %r46623, %r46624, %r46625};
	bar.warp.sync 	-1;
	wmma.mma.sync.aligned.row.col.m32n8k16.s32.s8.s8.s32 {%r46634, %r46635, %r46636, %r46637, %r46638, %r46639, %r46640, %r46641}, {%r1, %r1, %r1, %r1}, {%r1}, {%r46626, %r46627, %r46628, %r46629, %r46630, %r46631, %r46632, %r46633};
	bar.warp.sync 	-1;
	wmma.mma.sync.aligned.row.col.m32n8k16.s32.s8.s8.s32 {%r46642, %r46643, %r46644, %r46645, %r46646, %r46647, %r46648, %r46649}, {%r1, %r1, %r1, %r1}, {%r1}, {%r46634, %r46635, %r46636, %r46637, %r46638, %r46639, %r46640, %r46641};
	bar.warp.sync 	-1;
	wmma.mma.sync.aligned.row.col.m32n8k16.s32.s8.s8.s32 {%r46650, %r46651, %r46652, %r46653, %r46654, %r46655, %r46656, %r46657}, {%r1, %r1, %r1, %r1}, {%r1}, {%r46642, %r46643, %r46644, %r46645, %r46646, %r46647, %r46648, %r46649};
	bar.warp.sync 	-1;
	wmma.mma.sync.aligned.row.col.m32n8k16.s32.s8.s8.s32 {%r46658, %r46659, %r46660, %r46661, %r46662, %r46663, %r46664, %r46665}, {%r1, %r1, %r1, %r1}, {%r1}, {%r46650, %r46651, %r46652, %r46653, %r46654, %r46655, %r46656, %r46657};
	bar.warp.sync 	-1;
	wmma.mma.sync.aligned.row.col.m32n8k16.s32.s8.s8.s32 {%r46666, %r46667, %r46668, %r46669, %r46670, %r46671, %r46672, %r46673}, {%r1, %r1, %r1, %r1}, {%r1}, {%r46658, %r46659, %r46660, %r46661, %r46662, %r46663, %r46664, %r46665};
	bar.warp.sync 	-1;
	wmma.mma.sync.aligned.row.col.m32n8k16.s32.s8.s8.s32 {%r46674, %r46675, %r46676, %r46677, %r46678, %r46679, %r46680, %r46681}, {%r1, %r1, %r1, %r1}, {%r1}, {%r46666, %r46667, %r46668, %r46669, %r46670, %r46671, %r46672, %r46673};
	bar.warp.sync 	-1;
	wmma.mma.sync.aligned.row.col.m32n8k16.s32.s8.s8.s32 {%r46682, %r46683, %r46684, %r46685, %r46686, %r46687, %r46688, %r46689}, {%r1, %r1, %r1, %r1}, {%r1}, {%r46674, %r46675, %r46676, %r46677, %r46678, %r46679, %r46680, %r46681};
	bar.warp.sync 	-1;
	wmma.mma.sync.aligned.row.col.m32n8k16.s32.s8.s8.s32 {%r46690, %r46691, %r46692, %r46693, %r46694, %r46695, %r46696, %r46697}, {%r1, %r1, %r1, %r1}, {%r1}, {%r46682, %r46683, %r46684, %r46685, %r46686, %r46687, %r46688, %r46689};
	bar.warp.sync 	-1;
	wmma.mma.sync.aligned.row.col.m32n8k16.s32.s8.s8.s32 {%r46698, %r46699, %r46700, %r46701, %r46702, %r46703, %r46704, %r46705}, {%r1, %r1, %r1, %r1}, {%r1}, {%r46690, %r46691, %r46692, %r46693, %r46694, %r46695, %r46696, %r46697};
	bar.warp.sync 	-1;
	wmma.mma.sync.aligned.row.col.m32n8k16.s32.s8.s8.s32 {%r46706, %r46707, %r46708, %r46709, %r46710, %r46711, %r46712, %r46713}, {%r1, %r1, %r1, %r1}, {%r1}, {%r46698, %r46699, %r46700, %r46701, %r46702, %r46703, %r46704, %r46705};
	bar.warp.sync 	-1;
	wmma.mma.sync.aligned.row.col.m32n8k16.s32.s8.s8.s32 {%r46714, %r46715, %r46716, %r46717, %r46718, %r46719, %r46720, %r46721}, {%r1, %r1, %r1, %r1}, {%r1}, {%r46706, %r46707, %r46708, %r46709, %r46710, %r46711, %r46712, %r46713};
	bar.warp.sync 	-1;
	wmma.mma.sync.aligned.row.col.m32n8k16.s32.s8.s8.s32 {%r46722, %r46723, %r46724, %r46725, %r46726, %r46727, %r46728, %r46729}, {%r1, %r1, %r1, %r1}, {%r1}, {%r46714, %r46715, %r46716, %r46717, %r46718, %r46719, %r46720, %r46721};
	bar.warp.sync 	-1;
	wmma.mma.sync.aligned.row.col.m32n8k16.s32.s8.s8.s32 {%r46730, %r46731, %r46732, %r46733, %r46734, %r46735, %r46736, %r46737}, {%r1, %r1, %r1, %r1}, {%r1}, {%r46722, %r46723, %r46724, %r46725, %r46726, %r46727, %r46728, %r46729};
	bar.warp.sync 	-1;
	wmma.mma.sync.aligned.row.col.m32n8k16.s32.s8.s8.s32 {%r46738, %r46739, %r46740, %r46741, %r46742, %r46743, %r46744, %r46745}, {%r1, %r1, %r1, %r1}, {%r1}, {%r46730, %r46731, %r46732, %r46733, %r46734, %r46735, %r46736, %r46737};
	bar.warp.sync 	-1;
	wmma.mma.sync.aligned.row.col.m32n8k16.s32.s8.s8.s32 {%r46746, %r46747, %r46748, %r46749, %r46750, %r46751, %r46752, %r46753}, {%r1, %r1, %r1, %r1}, {%r1}, {%r46738, %r46739, %r46740, %r46741, %r46742, %r46743, %r46744, %r46745};
	bar.warp.sync 	-1;
	wmma.mma.sync.aligned.row.col.m32n8k16.s32.s8.s8.s32 {%r46754, %r46755, %r46756, %r46757, %r46758, %r46759, %r46760, %r46761}, {%r1, %r1, %r1, %r1}, {%r1}, {%r46746, %r46747, %r46748, %r46749, %r46750, %r46751, %r46752, %r46753};
	bar.warp.sync 	-1;
	wmma.mma.sync.aligned.row.col.m32n8k16.s32.s8.s8.s32 {%r46762, %r46763, %r46764, %r46765, %r46766, %r46767, %r46768, %r46769}, {%r1, %r1, %r1, %r1}, {%r1}, {%r46754, %r46755, %r46756, %r46757, %r46758, %r46759, %r46760, %r46761};
	bar.warp.sync 	-1;
	wmma.mma.sync.aligned.row.col.m32n8k16.s32.s8.s8.s32 {%r46770, %r46771, %r46772, %r46773, %r46774, %r46775, %r46776, %r46777}, {%r1, %r1, %r1, %r1}, {%r1}, {%r46762, %r46763, %r46764, %r46765, %r46766, %r46767, %r46768, %r46769};
	bar.warp.sync 	-1;
	wmma.mma.sync.aligned.row.col.m32n8k16.s32.s8.s8.s32 {%r46778, %r46779, %r46780, %r46781, %r46782, %r46783, %r46784, %r46785}, {%r1, %r1, %r1, %r1}, {%r1}, {%r46770, %r46771, %r46772, %r46773, %r46774, %r46775, %r46776, %r46777};
	bar.warp.sync 	-1;
	wmma.mma.sync.aligned.row.col.m32n8k16.s32.s8.s8.s32 {%r46786, %r46787, %r46788, %r46789, %r46790, %r46791, %r46792, %r46793}, {%r1, %r1, %r1, %r1}, {%r1}, {%r46778, %r46779, %r46780, %r46781, %r46782, %r46783, %r46784, %r46785};
	bar.warp.sync 	-1;
	wmma.mma.sync.aligned.row.col.m32n8k16.s32.s8.s8.s32 {%r46794, %r46795, %r46796, %r46797, %r46798, %r46799, %r46800, %r46801}, {%r1, %r1, %r1, %r1}, {%r1}, {%r46786, %r46787, %r46788, %r46789, %r46790, %r46791, %r46792, %r46793};
	bar.warp.sync 	-1;
	wmma.mma.sync.aligned.row.col.m32n8k16.s32.s8.s8.s32 {%r46802, %r46803, %r46804, %r46805, %r46806, %r46807, %r46808, %r46809}, {%r1, %r1, %r1, %r1}, {%r1}, {%r46794, %r46795, %r46796, %r46797, %r46798, %r46799, %r46800, %r46801};
	bar.warp.sync 	-1;
	wmma.mma.sync.aligned.row.col.m32n8k16.s32.s8.s8.s32 {%r46810, %r46811, %r46812, %r46813, %r46814, %r46815, %r46816, %r46817}, {%r1, %r1, %r1, %r1}, {%r1}, {%r46802, %r46803, %r46804, %r46805, %r46806, %r46807, %r46808, %r46809};
	bar.warp.sync 	-1;
	wmma.mma.sync.aligned.row.col.m32n8k16.s32.s8.s8.s32 {%r46818, %r46819, %r46820, %r46821, %r46822, %r46823, %r46824, %r46825}, {%r1, %r1, %r1, %r1}, {%r1}, {%r46810, %r46811, %r46812, %r46813, %r46814, %r46815, %r46816, %r46817};
	bar.warp.sync 	-1;
	wmma.mma.sync.aligned.row.col.m32n8k16.s32.s8.s8.s32 {%r46826, %r46827, %r46828, %r46829, %r46830, %r46831, %r46832, %r46833}, {%r1, %r1, %r1, %r1}, {%r1}, {%r46818, %r46819, %r46820, %r46821, %r46822, %r46823, %r46824, %r46825};
	bar.warp.sync 	-1;
	wmma.mma.sync.aligned.row.col.m32n8k16.s32.s8.s8.s32 {%r46834, %r46835, %r46836, %r46837, %r46838, %r46839, %r46840, %r46841}, {%r1, %r1, %r1, %r1}, {%r1}, {%r46826, %r46827, %r46828, %r46829, %r46830, %r46831, %r46832, %r46833};
	bar.warp.sync 	-1;
	wmma.mma.sync.aligned.row.col.m32n8k16.s32.s8.s8.s32 {%r46842, %r46843, %r46844, %r46845, %r46846, %r46847, %r46848, %r46849}, {%r1, %r1, %r1, %r1}, {%r1}, {%r46834, %r46835, %r46836, %r46837, %r46838, %r46839, %r46840, %r46841};
	bar.warp.sync 	-1;
	wmma.mma.sync.aligned.row.col.m32n8k16.s32.s8.s8.s32 {%r46850, %r46851, %r46852, %r46853, %r46854, %r46855, %r46856, %r46857}, {%r1, %r1, %r1, %r1}, {%r1}, {%r46842, %r46843, %r46844, %r46845, %r46846, %r46847, %r46848, %r46849};
	bar.warp.sync 	-1;
	wmma.mma.sync.aligned.row.col.m32n8k16.s32.s8.s8.s32 {%r46858, %r46859, %r46860, %r46861, %r46862, %r46863, %r46864, %r46865}, {%r1, %r1, %r1, %r1}, {%r1}, {%r46850, %r46851, %r46852, %r46853, %r46854, %r46855, %r46856, %r46857};
	bar.warp.sync 	-1;
	wmma.mma.sync.aligned.row.col.m32n8k16.s32.s8.s8.s32 {%r46866, %r46867, %r46868, %r46869, %r46870, %r46871, %r46872, %r46873}, {%r1, %r1, %r1, %r1}, {%r1}, {%r46858, %r46859, %r46860, %r46861, %r46862, %r46863, %r46864, %r46865};
	bar.warp.sync 	-1;
	wmma.mma.sync.aligned.row.col.m32n8k16.s32.s8.s8.s32 {%r46874, %r46875, %r46876, %r46877, %r46878, %r46879, %r46880, %r46881}, {%r1, %r1, %r1, %r1}, {%r1}, {%r46866, %r46867, %r46868, %r46869, %r46870, %r46871, %r46872, %r46873};
	bar.warp.sync 	-1;
	wmma.mma.sync.aligned.row.col.m32n8k16.s32.s8.s8.s32 {%r46882, %r46883, %r46884, %r46885, %r46886, %r46887, %r46888, %r46889}, {%r1, %r1, %r1, %r1}, {%r1}, {%r46874, %r46875, %r46876, %r46877, %r46878, %r46879, %r46880, %r46881};
	bar.warp.sync 	-1;
	wmma.mma.sync.aligned.row.col.m32n8k16.s32.s8.s8.s32 {%r46890, %r46891, %r46892, %r46893, %r46894, %r46895, %r46896, %r46897}, {%r1, %r1, %r1, %r1}, {%r1}, {%r46882, %r46883, %r46884, %r46885, %r46886, %r46887, %r46888, %r46889};
	bar.warp.sync 	-1;
	wmma.mma.sync.aligned.row.col.m32n8k16.s32.s8.s8.s32 {%r46898, %r46899, %r46900, %r46901, %r46902, %r46903, %r46904, %r46905}, {%r1, %r1, %r1, %r1}, {%r1}, {%r46890, %r46891, %r46892, %r46893, %r46894, %r46895, %r46896, %r46897};
	bar.warp.sync 	-1;
	wmma.mma.sync.aligned.row.col.m32n8k16.s32.s8.s8.s32 {%r46906, %r46907, %r46908, %r46909, %r46910, %r46911, %r46912, %r46913}, {%r1, %r1, %r1, %r1}, {%r1}, {%r46898, %r46899, %r46900, %r46901, %r46902, %r46903, %r46904, %r46905};
	bar.warp.sync 	-1;
	wmma.mma.sync.aligned.row.col.m32n8k16.s32.s8.s8.s32 {%r46914, %r46915, %r46916, %r46917, %r46918, %r46919, %r46920, %r46921}, {%r1, %r1, %r1, %r1}, {%r1}, {%r46906, %r46907, %r46908, %r46909, %r46910, %r46911, %r46912, %r46913};
	bar.warp.sync 	-1;
	wmma.mma.sync.aligned.row.col.m32n8k16.s32.s8.s8.s32 {%r46922, %r46923, %r46924, %r46925, %r46926, %r46927, %r46928, %r46929}, {%r1, %r1, %r1, %r1}, {%r1}, {%r46914, %r46915, %r46916, %r46917, %r46918, %r46919, %r46920, %r46921};
	bar.warp.sync 	-1;
	wmma.mma.sync.aligned.row.col.m32n8k16.s32.s8.s8.s32 {%r46930, %r46931, %r46932, %r46933, %r46934, %r46935, %r46936, %r46937}, {%r1, %r1, %r1, %r1}, {%r1}, {%r46922, %r46923, %r46924, %r46925, %r46926, %r46927, %r46928, %r46929};
	bar.warp.sync 	-1;
	wmma.mma.sync.aligned.row.col.m32n8k16.s32.s8.s8.s32 {%r46938, %r46939, %r46940, %r46941, %r46942, %r46943, %r46944, %r46945}, {%r1, %r1, %r1, %r1}, {%r1}, {%r46930, %r46931, %r46932, %r46933, %r46934, %r46935, %r46936, %r46937};
	bar.warp.sync 	-1;
	wmma.mma.sync.aligned.row.col.m32n8k16.s32.s8.s8.s32 {%r46946, %r46947, %r46948, %r46949, %r46950, %r46951, %r46952, %r46953}, {%r1, %r1, %r1, %r1}, {%r1}, {%r46938, %r46939, %r46940, %r46941, %r46942, %r46943, %r46944, %r46945};
	bar.warp.sync 	-1;
	wmma.mma.sync.aligned.row.col.m32n8k16.s32.s8.s8.s32 {%r46954, %r46955, %r46956, %r46957, %r46958, %r46959, %r46960, %r46961}, {%r1, %r1, %r1, %r1}, {%r1}, {%r46946, %r46947, %r46948, %r46949, %r46950, %r46951, %r46952, %r46953};
	bar.warp.sync 	-1;
	wmma.mma.sync.aligned.row.col.m32n8k16.s32.s8.s8.s32 {%r46962, %r46963, %r46964, %r46965, %r46966, %r46967, %r46968, %r46969}, {%r1, %r1, %r1, %r1}, {%r1}, {%r46954, %r46955, %r46956, %r46957, %r46958, %r46959, %r46960, %r46961};
	bar.warp.sync 	-1;
	wmma.mma.sync.aligned.row.col.m32n8k16.s32.s8.s8.s32 {%r46970, %r46971, %r46972, %r46973, %r46974, %r46975, %r46976, %r46977}, {%r1, %r1, %r1, %r1}, {%r1}, {%r46962, %r46963, %r46964, %r46965, %r46966, %r46967, %r46968, %r46969};
	bar.warp.sync 	-1;
	wmma.mma.sync.aligned.row.col.m32n8k16.s32.s8.s8.s32 {%r46978, %r46979, %r46980, %r46981, %r46982, %r46983, %r46984, %r46985}, {%r1, %r1, %r1, %r1}, {%r1}, {%r46970, %r46971, %r46972, %r46973, %r46974, %r46975, %r46976, %r46977};
	bar.warp.sync 	-1;
	wmma.mma.sync.aligned.row.col.m32n8k16.s32.s8.s8.s32 {%r46986, %r46987, %r46988, %r46989, %r46990, %r46991, %r46992, %r46993}, {%r1, %r1, %r1, %r1}, {%r1}, {%r46978, %r46979, %r46980, %r46981, %r46982, %r46983, %r46984, %r46985};
	bar.warp.sync 	-1;
	wmma.mma.sync.aligned.row.col.m32n8k16.s32.s8.s8.s32 {%r46994, %r46995, %r46996, %r46997, %r46998, %r46999, %r47000, %r47001}, {%r1, %r1, %r1, %r1}, {%r1}, {%r46986, %r46987, %r46988, %r46989, %r46990, %r46991, %r46992, %r46993};
	bar.warp.sync 	-1;
	wmma.mma.sync.aligned.row.col.m32n8k16.s32.s8.s8.s32 {%r47002, %r47003, %r47004, %r47005, %r47006, %r47007, %r47008, %r47009}, {%r1, %r1, %r1, %r1}, {%r1}, {%r46994, %r46995, %r46996, %r46997, %r46998, %r46999, %r47000, %r47001};
	bar.warp.sync 	-1;
	wmma.mma.sync.aligned.row.col.m32n8k16.s32.s8.s8.s32 {%r47010, %r47011, %r47012, %r47013, %r47014, %r47015, %r47016, %r47017}, {%r1, %r1, %r1, %r1}, {%r1}, {%r47002, %r47003, %r47004, %r47005, %r47006, %r47007, %r47008, %r47009};
	bar.warp.sync 	-1;
	wmma.mma.sync.aligned.row.col.m32n8k16.s32.s8.s8.s32 {%r47018, %r47019, %r47020, %r47021, %r47022, %r47023, %r47024, %r47025}, {%r1, %r1, %r1, %r1}, {%r1}, {%r47010, %r47011, %r47012, %r47013, %r47014, %r47015, %r47016, %r47017};
	bar.warp.sync 	-1;
	wmma.mma.sync.aligned.row.col.m32n8k16.s32.s8.s8.s32 {%r47026, %r47027, %r47028, %r47029, %r47030, %r47031, %r47032, %r47033}, {%r1, %r1, %r1, %r1}, {%r1}, {%r47018, %r47019, %r47020, %r47021, %r47022, %r47023, %r47024, %r47025};
	bar.warp.sync 	-1;
	wmma.mma.sync.aligned.row.col.m32n8k16.s32.s8.s8.s32 {%r47034, %r47035, %r47036, %r47037, %r47038, %r47039, %r47040, %r47041}, {%r1, %r1, %r1, %r1}, {%r1}, {%r47026, %r47027, %r47028, %r47029, %r47030, %r47031, %r47032, %r47033};
	bar.warp.sync 	-1;
	wmma.mma.sync.aligned.row.col.m32n8k16.s32.s8.s8.s32 {%r47042, %r47043, %r47044, %r47045, %r47046, %r47047, %r47048, %r47049}, {%r1, %r1, %r1, %r1}, {%r1}, {%r47034, %r47035, %r47036, %r47037, %r47038, %r47039, %r47040, %r47041};
	bar.warp.sync 	-1;
	wmma.mma.sync.aligned.row.col.m32n8k16.s32.s8.s8.s32 {%r47050, %r47051, %r47052, %r47053, %r47054, %r47055, %r47056, %r47057}, {%r1, %r1, %r1, %r1}, {%r1}, {%r47042, %r47043, %r47044, %r47045, %r47046, %r47047, %r47048, %r47049};
	bar.warp.sync 	-1;
	wmma.mma.sync.aligned.row.col.m32n8k16.s32.s8.s8.s32 {%r47058, %r47059, %r47060, %r47061, %r47062, %r47063, %r47064, %r47065}, {%r1, %r1, %r1, %r1}, {%r1}, {%r47050, %r47051, %r47052, %r47053, %r47054, %r47055, %r47056, %r47057};
	bar.warp.sync 	-1;
	wmma.mma.sync.aligned.row.col.m32n8k16.s32.s8.s8.s32 {%r47066, %r47067, %r47068, %r47069, %r47070, %r47071, %r47072, %r47073}, {%r1, %r1, %r1, %r1}, {%r1}, {%r47058, %r47059, %r47060, %r47061, %r47062, %r47063, %r47064, %r47065};
	bar.warp.sync 	-1;
	wmma.mma.sync.aligned.row.col.m32n8k16.s32.s8.s8.s32 {%r47074, %r47075, %r47076, %r47077, %r47078, %r47079, %r47080, %r47081}, {%r1, %r1, %r1, %r1}, {%r1}, {%r47066, %r47067, %r47068, %r47069, %r47070, %r47071, %r47072, %r47073};
	bar.warp.sync 	-1;
	wmma.mma.sync.aligned.row.col.m32n8k16.s32.s8.s8.s32 {%r47082, %r47083, %r47084, %r47085, %r47086, %r47087, %r47088, %r47089}, {%r1, %r1, %r1, %r1}, {%r1}, {%r47074, %r47075, %r47076, %r47077, %r47078, %r47079, %r47080, %r47081};
	bar.warp.sync 	-1;
	wmma.mma.sync.aligned.row.col.m32n8k16.s32.s8.s8.s32 {%r47090, %r47091, %r47092, %r47093, %r47094, %r47095, %r47096, %r47097}, {%r1, %r1, %r1, %r1}, {%r1}, {%r47082, %r47083, %r47084, %r47085, %r47086, %r47087, %r47088, %r47089};
	bar.warp.sync 	-1;
	wmma.mma.sync.aligned.row.col.m32n8k16.s32.s8.s8.s32 {%r47098, %r47099, %r47100, %r47101, %r47102, %r47103, %r47104, %r47105}, {%r1, %r1, %r1, %r1}, {%r1}, {%r47090, %r47091, %r47092, %r47093, %r47094, %r47095, %r47096, %r47097};
	bar.warp.sync 	-1;
	wmma.mma.sync.aligned.row.col.m32n8k16.s32.s8.s8.s32 {%r47106, %r47107, %r47108, %r47109, %r47110, %r47111, %r47112, %r47113}, {%r1, %r1, %r1, %r1}, {%r1}, {%r47098, %r47099, %r47100, %r47101, %r47102, %r47103, %r47104, %r47105};
	bar.warp.sync 	-1;
	wmma.mma.sync.aligned.row.col.m32n8k16.s32.s8.s8.s32 {%r47114, %r47115, %r47116, %r47117, %r47118, %r47119, %r47120, %r47121}, {%r1, %r1, %r1, %r1}, {%r1}, {%r47106, %r47107, %r47108, %r47109, %r47110, %r47111, %r47112, %r47113};
	bar.warp.sync 	-1;
	wmma.mma.sync.aligned.row.col.m32n8k16.s32.s8.s8.s32 {%r47122, %r47123, %r47124, %r47125, %r47126, %r47127, %r47128, %r47129}, {%r1, %r1, %r1, %r1}, {%r1}, {%r47114, %r47115, %r47116, %r47117, %r47118, %r47119, %r47120, %r47121};
	bar.warp.sync 	-1;
	wmma.mma.sync.aligned.row.col.m32n8k16.s32.s8.s8.s32 {%r47130, %r47131, %r47132, %r47133, %r47134, %r47135, %r47136, %r47137}, {%r1, %r1, %r1, %r1}, {%r1}, {%r47122, %r47123, %r47124, %r47125, %r47126, %r47127, %r47128, %r47129};
	bar.warp.sync 	-1;
	wmma.mma.sync.aligned.row.col.m32n8k16.s32.s8.s8.s32 {%r47138, %r47139, %r47140, %r47141, %r47142, %r47143, %r47144, %r47145}, {%r1, %r1, %r1, %r1}, {%r1}, {%r47130, %r47131, %r47132, %r47133, %r47134, %r47135, %r47136, %r47137};
	bar.warp.sync 	-1;
	wmma.mma.sync.aligned.row.col.m32n8k16.s32.s8.s8.s32 {%r47146, %r47147, %r47148, %r47149, %r47150, %r47151, %r47152, %r47153}, {%r1, %r1, %r1, %r1}, {%r1}, {%r47138, %r47139, %r47140, %r47141, %r47142, %r47143, %r47144, %r47145};
	bar.warp.sync 	-1;
	wmma.mma.sync.aligned.row.col.m32n8k16.s32.s8.s8.s32 {%r47154, %r47155, %r47156, %r47157, %r47158, %r47159, %r47160, %r47161}, {%r1, %r1, %r1, %r1}, {%r1}, {%r47146, %r47147, %r47148, %r47149, %r47150, %r47151, %r47152, %r47153};
	bar.warp.sync 	-1;
	wmma.mma.sync.aligned.row.col.m32n8k16.s32.s8.s8.s32 {%r47162, %r47163, %r47164, %r47165, %r47166, %r47167, %r47168, %r47169}, {%r1, %r1, %r1, %r1}, {%r1}, {%r47154, %r47155, %r47156, %r47157, %r47158, %r47159, %r47160, %r47161};
	bar.warp.sync 	-1;
	wmma.mma.sync.aligned.row.col.m32n8k16.s32.s8.s8.s32 {%r47170, %r47171, %r47172, %r47173, %r47174, %r47175, %r47176, %r47177}, {%r1, %r1, %r1, %r1}, {%r1}, {%r47162, %r47163, %r47164, %r47165, %r47166, %r47167, %r47168, %r47169};
	bar.warp.sync 	-1;
	wmma.mma.sync.aligned.row.col.m32n8k16.s32.s8.s8.s32 {%r47178, %r47179, %r47180, %r47181, %r47182, %r47183, %r47184, %r47185}, {%r1, %r1, %r1, %r1}, {%r1}, {%r47170, %r47171, %r47172, %r47173, %r47174, %r47175, %r47176, %r47177};
	bar.warp.sync 	-1;
	wmma.mma.sync.aligned.row.col.m32n8k16.s32.s8.s8.s32 {%r47186, %r47187, %r47188, %r47189, %r47190, %r47191, %r47192, %r47193}, {%r1, %r1, %r1, %r1}, {%r1}, {%r47178, %r47179, %r47180, %r47181, %r47182, %r47183, %r47184, %r47185};
	bar.warp.sync 	-1;
	wmma.mma.sync.aligned.row.col.m32n8k16.s32.s8.s8.s32 {%r47194, %r47195, %r47196, %r47197, %r47198, %r47199, %r47200, %r47201}, {%r1, %r1, %r1, %r1}, {%r1}, {%r47186, %r47187, %r47188, %r47189, %r47190, %r47191, %r47192, %r47193};
	bar.warp.sync 	-1;
	wmma.mma.sync.aligned.row.col.m32n8k16.s32.s8.s8.s32 {%r47202, %r47203, %r47204, %r47205, %r47206, %r47207, %r47208, %r47209}, {%r1, %r1, %r1, %r1}, {%r1}, {%r47194, %r47195, %r47196, %r47197, %r47198, %r47199, %r47200, %r47201};
	bar.warp.sync 	-1;
	wmma.mma.sync.aligned.row.col.m32n8k16.s32.s8.s8.s32 {%r47210, %r47211, %r47212, %r47213, %r47214, %r47215, %r47216, %r47217}, {%r1, %r1, %r1, %r1}, {%r1}, {%r47202, %r47203, %r47204, %r47205, %r47206, %r47207, %r47208, %r47209};
	bar.warp.sync 	-1;
	wmma.mma.sync.aligned.row.col.m32n8k16.s32.s8.s8.s32 {%r47218, %r47219, %r47220, %r47221, %r47222, %r47223, %r47224, %r47225}, {%r1, %r1, %r1, %r1}, {%r1}, {%r47210, %r47211, %r47212, %r47213, %r47214, %r47215, %r47216, %r47217};
	bar.warp.sync 	-1;
	wmma.mma.sync.aligned.row.col.m32n8k16.s32.s8.s8.s32 {%r47226, %r47227, %r47228, %r47229, %r47230, %r47231, %r47232, %r47233}, {%r1, %r1, %r1, %r1}, {%r1}, {%r47218, %r47219, %r47220, %r47221, %r47222, %r47223, %r47224, %r47225};
	bar.warp.sync 	-1;
	wmma.mma.sync.aligned.row.col.m32n8k16.s32.s8.s8.s32 {%r47234, %r47235, %r47236, %r47237, %r47238, %r47239, %r47240, %r47241}, {%r1, %r1, %r1, %r1}, {%r1}, {%r47226, %r47227, %r47228, %r47229, %r47230, %r47231, %r47232, %r47233};
	bar.warp.sync 	-1;
	wmma.mma.sync.aligned.row.col.m32n8k16.s32.s8.s8.s32 {%r47242, %r47243, %r47244, %r47245, %r47246, %r47247, %r47248, %r47249}, {%r1, %r1, %r1, %r1}, {%r1}, {%r47234, %r47235, %r47236, %r47237, %r47238, %r47239, %r47240, %r47241};
	bar.warp.sync 	-1;
	wmma.mma.sync.aligned.row.col.m32n8k16.s32.s8.s8.s32 {%r47250, %r47251, %r47252, %r47253, %r47254, %r47255, %r47256, %r47257}, {%r1, %r1, %r1, %r1}, {%r1}, {%r47242, %r47243, %r47244, %r47245, %r47246, %r47247, %r47248, %r47249};
	bar.warp.sync 	-1;
	wmma.mma.sync.aligned.row.col.m32n8k16.s32.s8.s8.s32 {%r47258, %r47259, %r47260, %r47261, %r47262, %r47263, %r47264, %r47265}, {%r1, %r1, %r1, %r1}, {%r1}, {%r47250, %r47251, %r47252, %r47253, %r47254, %r47255, %r47256, %r47257};
	bar.warp.sync 	-1;
	wmma.mma.sync.aligned.row.col.m32n8k16.s32.s8.s8.s32 {%r47266, %r47267, %r47268, %r47269, %r47270, %r47271, %r47272, %r47273}, {%r1, %r1, %r1, %r1}, {%r1}, {%r47258, %r47259, %r47260, %r47261, %r47262, %r47263, %r47264, %r47265};
	bar.warp.sync 	-1;
	wmma.mma.sync.aligned.row.col.m32n8k16.s32.s8.s8.s32 {%r47274, %r47275, %r47276, %r47277, %r47278, %r47279, %r47280, %r47281}, {%r1, %r1, %r1, %r1}, {%r1}, {%r47266, %r47267, %r47268, %r47269, %r47270, %r47271, %r47272, %r47273};
	bar.warp.sync 	-1;
	wmma.mma.sync.aligned.row.col.m32n8k16.s32.s8.s8.s32 {%r47282, %r47283, %r47284, %r47285, %r47286, %r47287, %r47288, %r47289}, {%r1, %r1, %r1, %r1}, {%r1}, {%r47274, %r47275, %r47276, %r47277, %r47278, %r47279, %r47280, %r47281};
	bar.warp.sync 	-1;
	wmma.mma.sync.aligned.row.col.m32n8k16.s32.s8.s8.s32 {%r47290, %r47291, %r47292, %r47293, %r47294, %r47295, %r47296, %r47297}, {%r1, %r1, %r1, %r1}, {%r1}, {%r47282, %r47283, %r47284, %r47285, %r47286, %r47287, %r47288, %r47289};
	bar.warp.sync 	-1;
	wmma.mma.sync.aligned.row.col.m32n8k16.s32.s8.s8.s32 {%r47298, %r47299, %r47300, %r47301, %r47302, %r47303, %r47304, %r47305}, {%r1, %r1, %r1, %r1}, {%r1}, {%r47290, %r47291, %r47292, %r47293, %r47294, %r47295, %r47296, %r47297};
	bar.warp.sync 	-1;
	wmma.mma.sync.aligned.row.col.m32n8k16.s32.s8.s8.s32 {%r47306, %r47307, %r47308, %r47309, %r47310, %r47311, %r47312, %r47313}, {%r1, %r1, %r1, %r1}, {%r1}, {%r47298, %r47299, %r47300, %r47301, %r47302, %r47303, %r47304, %r47305};
	bar.warp.sync 	-1;
	wmma.mma.sync.aligned.row.col.m32n8k16.s32.s8.s8.s32 {%r47314, %r47315, %r47316, %r47317, %r47318, %r47319, %r47320, %r47321}, {%r1, %r1, %r1, %r1}, {%r1}, {%r47306, %r47307, %r47308, %r47309, %r47310, %r47311, %r47312, %r47313};
	bar.warp.sync 	-1;
	wmma.mma.sync.aligned.row.col.m32n8k16.s32.s8.s8.s32 {%r47322, %r47323, %r47324, %r47325, %r47326, %r47327, %r47328, %r47329}, {%r1, %r1, %r1, %r1}, {%r1}, {%r47314, %r47315, %r47316, %r47317, %r47318, %r47319, %r47320, %r47321};
	bar.warp.sync 	-1;
	wmma.mma.sync.aligned.row.col.m32n8k16.s32.s8.s8.s32 {%r47330, %r47331, %r47332, %r47333, %r47334, %r47335, %r47336, %r47337}, {%r1, %r1, %r1, %r1}, {%r1}, {%r47322, %r47323, %r47324, %r47325, %r47326, %r47327, %r47328, %r47329};
	bar.warp.sync 	-1;
	wmma.mma.sync.aligned.row.col.m32n8k16.s32.s8.s8.s32 {%r47338, %r47339, %r47340, %r47341, %r47342, %r47343, %r47344, %r47345}, {%r1, %r1, %r1, %r1}, {%r1}, {%r47330, %r47331, %r47332, %r47333, %r47334, %r47335, %r47336, %r47337};
	bar.warp.sync 	-1;
	wmma.mma.sync.aligned.row.col.m32n8k16.s32.s8.s8.s32 {%r47346, %r47347, %r47348, %r47349, %r47350, %r47351, %r47352, %r47353}, {%r1, %r1, %r1, %r1}, {%r1}, {%r47338, %r47339, %r47340, %r47341, %r47342, %r47343, %r47344, %r47345};
	bar.warp.sync 	-1;
	wmma.mma.sync.aligned.row.col.m32n8k16.s32.s8.s8.s32 {%r47354, %r47355, %r47356, %r47357, %r47358, %r47359, %r47360, %r47361}, {%r1, %r1, %r1, %r1}, {%r1}, {%r47346, %r47347, %r47348, %r47349, %r47350, %r47351, %r47352, %r47353};
	bar.warp.sync 	-1;
	wmma.mma.sync.aligned.row.col.m32n8k16.s32.s8.s8.s32 {%r47362, %r47363, %r47364, %r47365, %r47366, %r47367, %r47368, %r47369}, {%r1, %r1, %r1, %r1}, {%r1}, {%r47354, %r47355, %r47356, %r47357, %r47358, %r47359, %r47360, %r47361};
	bar.warp.sync 	-1;
	wmma.mma.sync.aligned.row.col.m32n8k16.s32.s8.s8.s32 {%r47370, %r47371, %r47372, %r47373, %r47374, %r47375, %r47376, %r47377}, {%r1, %r1, %r1, %r1}, {%r1}, {%r47362, %r47363, %r47364, %r47365, %r47366, %r47367, %r47368, %r47369};
	bar.warp.sync 	-1;
	wmma.mma.sync.aligned.row.col.m32n8k16.s32.s8.s8.s32 {%r47378, %r47379, %r47380, %r47381, %r47382, %r47383, %r47384, %r47385}, {%r1, %r1, %r1, %r1}, {%r1}, {%r47370, %r47371, %r47372, %r47373, %r47374, %r47375, %r47376, %r47377};
	bar.warp.sync 	-1;
	wmma.mma.sync.aligned.row.col.m32n8k16.s32.s8.s8.s32 {%r47386, %r47387, %r47388, %r47389, %r47390, %r47391, %r47392, %r47393}, {%r1, %r1, %r1, %r1}, {%r1}, {%r47378, %r47379, %r47380, %r47381, %r47382, %r47383, %r47384, %r47385};
	bar.warp.sync 	-1;
	wmma.mma.sync.aligned.row.col.m32n8k16.s32.s8.s8.s32 {%r47394, %r47395, %r47396, %r47397, %r47398, %r47399, %r47400, %r47401}, {%r1, %r1, %r1, %r1}, {%r1}, {%r47386, %r47387, %r47388, %r47389, %r47390, %r47391, %r47392, %r47393};
	bar.warp.sync 	-1;
	wmma.mma.sync.aligned.row.col.m32n8k16.s32.s8.s8.s32 {%r47402, %r47403, %r47404, %r47405, %r47406, %r47407, %r47408, %r47409}, {%r1, %r1, %r1, %r1}, {%r1}, {%r47394, %r47395, %r47396, %r47397, %r47398, %r47399, %r47400, %r47401};
	bar.warp.sync 	-1;
	wmma.mma.sync.aligned.row.col.m32n8k16.s32.s8.s8.s32 {%r47410, %r47411, %r47412, %r47413, %r47414, %r47415, %r47416, %r47417}, {%r1, %r1, %r1, %r1}, {%r1}, {%r47402, %r47403, %r47404, %r47405, %r47406, %r47407, %r47408, %r47409};
	bar.warp.sync 	-1;
	wmma.mma.sync.aligned.row.col.m32n8k16.s32.s8.s8.s32 {%r47418, %r47419, %r47420, %r47421, %r47422, %r47423, %r47424, %r47425}, {%r1, %r1, %r1, %r1}, {%r1}, {%r47410, %r47411, %r47412, %r47413, %r47414, %r47415, %r47416, %r47417};
	bar.warp.sync 	-1;
	wmma.mma.sync.aligned.row.col.m32n8k16.s32.s8.s8.s32 {%r47426, %r47427, %r47428, %r47429, %r47430, %r47431, %r47432, %r47433}, {%r1, %r1, %r1, %r1}, {%r1}, {%r47418, %r47419, %r47420, %r47421, %r47422, %r47423, %r47424, %r47425};
	bar.warp.sync 	-1;
	wmma.mma.sync.aligned.row.col.m32n8k16.s32.s8.s8.s32 {%r47434, %r47435, %r47436, %r47437, %r47438, %r47439, %r47440, %r47441}, {%r1, %r1, %r1, %r1}, {%r1}, {%r47426, %r47427, %r47428, %r47429, %r47430, %r47431, %r47432, %r47433};
	bar.warp.sync 	-1;
	wmma.mma.sync.aligned.row.col.m32n8k16.s32.s8.s8.s32 {%r47442, %r47443, %r47444, %r47445, %r47446, %r47447, %r47448, %r47449}, {%r1, %r1, %r1, %r1}, {%r1}, {%r47434, %r47435, %r47436, %r47437, %r47438, %r47439, %r47440, %r47441};
	bar.warp.sync 	-1;
	wmma.mma.sync.aligned.row.col.m32n8k16.s32.s8.s8.s32 {%r47450, %r47451, %r47452, %r47453, %r47454, %r47455, %r47456, %r47457}, {%r1, %r1, %r1, %r1}, {%r1}, {%r47442, %r47443, %r47444, %r47445, %r47446, %r47447, %r47448, %r47449};
	bar.warp.sync 	-1;
	wmma.mma.sync.aligned.row.col.m32n8k16.s32.s8.s8.s32 {%r47458, %r47459, %r47460, %r47461, %r47462, %r47463, %r47464, %r47465}, {%r1, %r1, %r1, %r1}, {%r1}, {%r47450, %r47451, %r47452, %r47453, %r47454, %r47455, %r47456, %r47457};
	bar.warp.sync 	-1;
	wmma.mma.sync.aligned.row.col.m32n8k16.s32.s8.s8.s32 {%r47466, %r47467, %r47468, %r47469, %r47470, %r47471, %r47472, %r47473}, {%r1, %r1, %r1, %r1}, {%r1}, {%r47458, %r47459, %r47460, %r47461, %r47462, %r47463, %r47464, %r47465};
	bar.warp.sync 	-1;
	wmma.mma.sync.aligned.row.col.m32n8k16.s32.s8.s8.s32 {%r47474, %r47475, %r47476, %r47477, %r47478, %r47479, %r47480, %r47481}, {%r1, %r1, %r1, %r1}, {%r1}, {%r47466, %r47467, %r47468, %r47469, %r47470, %r47471, %r47472, %r47473};
	bar.warp.sync 	-1;
	wmma.mma.sync.aligned.row.col.m32n8k16.s32.s8.s8.s32 {%r47482, %r47483, %r47484, %r47485, %r47486, %r47487, %r47488, %r47489}, {%r1, %r1, %r1, %r1}, {%r1}, {%r47474, %r47475, %r47476, %r47477, %r47478, %r47479, %r47480, %r47481};
	bar.warp.sync 	-1;
	wmma.mma.sync.aligned.row.col.m32n8k16.s32.s8.s8.s32 {%r47490, %r47491, %r47492, %r47493, %r47494, %r47495, %r47496, %r47497}, {%r1, %r1, %r1, %r1}, {%r1}, {%r47482, %r47483, %r47484, %r47485, %r47486, %r47487, %r47488, %r47489};
	bar.warp.sync 	-1;
	wmma.mma.sync.aligned.row.col.m32n8k16.s32.s8.s8.s32 {%r47498, %r47499, %r47500, %r47501, %r47502, %r47503, %r47504, %r47505}, {%r1, %r1, %r1, %r1}, {%r1}, {%r47490, %r47491, %r47492, %r47493, %r47494, %r47495, %r47496, %r47497};
	bar.warp.sync 	-1;
	wmma.mma.sync.aligned.row.col.m32n8k16.s32.s8.s8.s32 {%r47506, %r47507, %r47508, %r47509, %r47510, %r47511, %r47512, %r47513}, {%r1, %r1, %r1, %r1}, {%r1}, {%r47498, %r47499, %r47500, %r47501, %r47502, %r47503, %r47504, %r47505};
	bar.warp.sync 	-1;
	wmma.mma.sync.aligned.row.col.m32n8k16.s32.s8.s8.s32 {%r47514, %r47515, %r47516, %r47517, %r47518, %r47519, %r47520, %r47521}, {%r1, %r1, %r1, %r1}, {%r1}, {%r47506, %r47507, %r47508, %r47509, %r47510, %r47511, %r47512, %r47513};
	bar.warp.sync 	-1;
	wmma.mma.sync.aligned.row.col.m32n8k16.s32.s8.s8.s32 {%r47522, %r47523, %r47524, %r47525, %r47526, %r47527, %r47528, %r47529}, {%r1, %r1, %r1, %r1}, {%r1}, {%r47514, %r47515, %r47516, %r47517, %r47518, %r47519, %r47520, %r47521};
	bar.warp.sync 	-1;
	wmma.mma.sync.aligned.row.col.m32n8k16.s32.s8.s8.s32 {%r47530, %r47531, %r47532, %r47533, %r47534, %r47535, %r47536, %r47537}, {%r1, %r1, %r1, %r1}, {%r1}, {%r47522, %r47523, %r47524, %r47525, %r47526, %r47527, %r47528, %r47529};
	bar.warp.sync 	-1;
	wmma.mma.sync.aligned.row.col.m32n8k16.s32.s8.s8.s32 {%r47538, %r47539, %r47540, %r47541, %r47542, %r47543, %r47544, %r47545}, {%r1, %r1, %r1, %r1}, {%r1}, {%r47530, %r47531, %r47532, %r47533, %r47534, %r47535, %r47536, %r47537};
	bar.warp.sync 	-1;
	wmma.mma.sync.aligned.row.col.m32n8k16.s32.s8.s8.s32 {%r47546, %r47547, %r47548, %r47549, %r47550, %r47551, %r47552, %r47553}, {%r1, %r1, %r1, %r1}, {%r1}, {%r47538, %r47539, %r47540, %r47541, %r47542, %r47543, %r47544, %r47545};
	bar.warp.sync 	-1;
	wmma.mma.sync.aligned.row.col.m32n8k16.s32.s8.s8.s32 {%r47554, %r47555, %r47556, %r47557, %r47558, %r47559, %r47560, %r47561}, {%r1, %r1, %r1, %r1}, {%r1}, {%r47546, %r47547, %r47548, %r47549, %r47550, %r47551, %r47552, %r47553};
	bar.warp.sync 	-1;
	wmma.mma.sync.aligned.row.col.m32n8k16.s32.s8.s8.s32 {%r47562, %r47563, %r47564, %r47565, %r47566, %r47567, %r47568, %r47569}, {%r1, %r1, %r1, %r1}, {%r1}, {%r47554, %r47555, %r47556, %r47557, %r47558, %r47559, %r47560, %r47561};
	bar.warp.sync 	-1;
	wmma.mma.sync.aligned.row.col.m32n8k16.s32.s8.s8.s32 {%r47570, %r47571, %r47572, %r47573, %r47574, %r47575, %r47576, %r47577}, {%r1, %r1, %r1, %r1}, {%r1}, {%r47562, %r47563, %r47564, %r47565, %r47566, %r47567, %r47568, %r47569};
	bar.warp.sync 	-1;
	wmma.mma.sync.aligned.row.col.m32n8k16.s32.s8.s8.s32 {%r47578, %r47579, %r47580, %r47581, %r47582, %r47583, %r47584, %r47585}, {%r1, %r1, %r1, %r1}, {%r1}, {%r47570, %r47571, %r47572, %r47573, %r47574, %r47575, %r47576, %r47577};
	bar.warp.sync 	-1;
	wmma.mma.sync.aligned.row.col.m32n8k16.s32.s8.s8.s32 {%r47586, %r47587, %r47588, %r47589, %r47590, %r47591, %r47592, %r47593}, {%r1, %r1, %r1, %r1}, {%r1}, {%r47578, %r47579, %r47580, %r47581, %r47582, %r47583, %r47584, %r47585};
	bar.warp.sync 	-1;
	wmma.mma.sync.aligned.row.col.m32n8k16.s32.s8.s8.s32 {%r47594, %r47595, %r47596, %r47597, %r47598, %r47599, %r47600, %r47601}, {%r1, %r1, %r1, %r1}, {%r1}, {%r47586, %r47587, %r47588, %r47589, %r47590, %r47591, %r47592, %r47593};
	bar.warp.sync 	-1;
	wmma.mma.sync.aligned.row.col.m32n8k16.s32.s8.s8.s32 {%r47602, %r47603, %r47604, %r47605, %r47606, %r47607, %r47608, %r47609}, {%r1, %r1, %r1, %r1}, {%r1}, {%r47594, %r47595, %r47596, %r47597, %r47598, %r47599, %r47600, %r47601};
	bar.warp.sync 	-1;
	wmma.mma.sync.aligned.row.col.m32n8k16.s32.s8.s8.s32 {%r47610, %r47611, %r47612, %r47613, %r47614, %r47615, %r47616, %r47617}, {%r1, %r1, %r1, %r1}, {%r1}, {%r47602, %r47603, %r47604, %r47605, %r47606, %r47607, %r47608, %r47609};
	bar.warp.sync 	-1;
	wmma.mma.sync.aligned.row.col.m32n8k16.s32.s8.s8.s32 {%r47618, %r47619, %r47620, %r47621, %r47622, %r47623, %r47624, %r47625}, {%r1, %r1, %r1, %r1}, {%r1}, {%r47610, %r47611, %r47612, %r47613, %r47614, %r47615, %r47616, %r47617};
	bar.warp.sync 	-1;
	wmma.mma.sync.aligned.row.col.m32n8k16.s32.s8.s8.s32 {%r47626, %r47627, %r47628, %r47629, %r47630, %r47631, %r47632, %r47633}, {%r1, %r1, %r1, %r1}, {%r1}, {%r47618, %r47619, %r47620, %r47621, %r47622, %r47623, %r47624, %r47625};
	bar.warp.sync 	-1;
	wmma.mma.sync.aligned.row.col.m32n8k16.s32.s8.s8.s32 {%r47634, %r47635, %r47636, %r47637, %r47638, %r47639, %r47640, %r47641}, {%r1, %r1, %r1, %r1}, {%r1}, {%r47626, %r47627, %r47628, %r47629, %r47630, %r47631, %r47632, %r47633};
	bar.warp.sync 	-1;
	wmma.mma.sync.aligned.row.col.m32n8k16.s32.s8.s8.s32 {%r47642, %r47643, %r47644, %r47645, %r47646, %r47647, %r47648, %r47649}, {%r1, %r1, %r1, %r1}, {%r1}, {%r47634, %r47635, %r47636, %r47637, %r47638, %r47639, %r47640, %r47641};
	bar.warp.sync 	-1;
	wmma.mma.sync.aligned.row.col.m32n8k16.s32.s8.s8.s32 {%r47650, %r47651, %r47652, %r47653, %r47654, %r47655, %r47656, %r47657}, {%r1, %r1, %r1, %r1}, {%r1}, {%r47642, %r47643, %r47644, %r47645, %r47646, %r47647, %r47648, %r47649};
	bar.warp.sync 	-1;
	wmma.mma.sync.aligned.row.col.m32n8k16.s32.s8.s8.s32 {%r47658, %r47659, %r47660, %r47661, %r47662, %r47663, %r47664, %r47665}, {%r1, %r1, %r1, %r1}, {%r1}, {%r47650, %r47651, %r47652, %r47653, %r47654, %r47655, %r47656, %r47657};
	bar.warp.sync 	-1;
	wmma.mma.sync.aligned.row.col.m32n8k16.s32.s8.s8.s32 {%r47666, %r47667, %r47668, %r47669, %r47670, %r47671, %r47672, %r47673}, {%r1, %r1, %r1, %r1}, {%r1}, {%r47658, %r47659, %r47660, %r47661, %r47662, %r47663, %r47664, %r47665};
	bar.warp.sync 	-1;
	wmma.mma.sync.aligned.row.col.m32n8k16.s32.s8.s8.s32 {%r47674, %r47675, %r47676, %r47677, %r47678, %r47679, %r47680, %r47681}, {%r1, %r1, %r1, %r1}, {%r1}, {%r47666, %r47667, %r47668, %r47669, %r47670, %r47671, %r47672, %r47673};
	bar.warp.sync 	-1;
	wmma.mma.sync.aligned.row.col.m32n8k16.s32.s8.s8.s32 {%r47682, %r47683, %r47684, %r47685, %r47686, %r47687, %r47688, %r47689}, {%r1, %r1, %r1, %r1}, {%r1}, {%r47674, %r47675, %r47676, %r47677, %r47678, %r47679, %r47680, %r47681};
	bar.warp.sync 	-1;
	wmma.mma.sync.aligned.row.col.m32n8k16.s32.s8.s8.s32 {%r47690, %r47691, %r47692, %r47693, %r47694, %r47695, %r47696, %r47697}, {%r1, %r1, %r1, %r1}, {%r1}, {%r47682, %r47683, %r47684, %r47685, %r47686, %r47687, %r47688, %r47689};
	bar.warp.sync 	-1;
	wmma.mma.sync.aligned.row.col.m32n8k16.s32.s8.s8.s32 {%r47698, %r47699, %r47700, %r47701, %r47702, %r47703, %r47704, %r47705}, {%r1, %r1, %r1, %r1}, {%r1}, {%r47690, %r47691, %r47692, %r47693, %r47694, %r47695, %r47696, %r47697};
	bar.warp.sync 	-1;
	wmma.mma.sync.aligned.row.col.m32n8k16.s32.s8.s8.s32 {%r47706, %r47707, %r47708, %r47709, %r47710, %r47711, %r47712, %r47713}, {%r1, %r1, %r1, %r1}, {%r1}, {%r47698, %r47699, %r47700, %r47701, %r47702, %r47703, %r47704, %r47705};
	bar.warp.sync 	-1;
	wmma.mma.sync.aligned.row.col.m32n8k16.s32.s8.s8.s32 {%r47714, %r47715, %r47716, %r47717, %r47718, %r47719, %r47720, %r47721}, {%r1, %r1, %r1, %r1}, {%r1}, {%r47706, %r47707, %r47708, %r47709, %r47710, %r47711, %r47712, %r47713};
	bar.warp.sync 	-1;
	wmma.mma.sync.aligned.row.col.m32n8k16.s32.s8.s8.s32 {%r47722, %r47723, %r47724, %r47725, %r47726, %r47727, %r47728, %r47729}, {%r1, %r1, %r1, %r1}, {%r1}, {%r47714, %r47715, %r47716, %r47717, %r47718, %r47719, %r47720, %r47721};
	bar.warp.sync 	-1;
	wmma.mma.sync.aligned.row.col.m32n8k16.s32.s8.s8.s32 {%r47730, %r47731, %r47732, %r47733, %r47734, %r47735, %r47736, %r47737}, {%r1, %r1, %r1, %r1}, {%r1}, {%r47722, %r47723, %r47724, %r47725, %r47726, %r47727, %r47728, %r47729};
	bar.warp.sync 	-1;
	wmma.mma.sync.aligned.row.col.m32n8k16.s32.s8.s8.s32 {%r47738, %r47739, %r47740, %r47741, %r47742, %r47743, %r47744, %r47745}, {%r1, %r1, %r1, %r1}, {%r1}, {%r47730, %r47731, %r47732, %r47733, %r47734, %r47735, %r47736, %r47737};
	bar.warp.sync 	-1;
	wmma.mma.sync.aligned.row.col.m32n8k16.s32.s8.s8.s32 {%r47746, %r47747, %r47748, %r47749, %r47750, %r47751, %r47752, %r47753}, {%r1, %r1, %r1, %r1}, {%r1}, {%r47738, %r47739, %r47740, %r47741, %r47742, %r47743, %r47744, %r47745};
	bar.warp.sync 	-1;
	wmma.mma.sync.aligned.row.col.m32n8k16.s32.s8.s8.s32 {%r47754, %r47755, %r47756, %r47757, %r47758, %r47759, %r47760, %r47761}, {%r1, %r1, %r1, %r1}, {%r1}, {%r47746, %r47747, %r47748, %r47749, %r47750, %r47751, %r47752, %r47753};
	bar.warp.sync 	-1;
	wmma.mma.sync.aligned.row.col.m32n8k16.s32.s8.s8.s32 {%r47762, %r47763, %r47764, %r47765, %r47766, %r47767, %r47768, %r47769}, {%r1, %r1, %r1, %r1}, {%r1}, {%r47754, %r47755, %r47756, %r47757, %r47758, %r47759, %r47760, %r47761};
	bar.warp.sync 	-1;
	wmma.mma.sync.aligned.row.col.m32n8k16.s32.s8.s8.s32 {%r47770, %r47771, %r47772, %r47773, %r47774, %r47775, %r47776, %r47777}, {%r1, %r1, %r1, %r1}, {%r1}, {%r47762, %r47763, %r47764, %r47765, %r47766, %r47767, %r47768, %r47769};
	bar.warp.sync 	-1;
	wmma.mma.sync.aligned.row.col.m32n8k16.s32.s8.s8.s32 {%r47778, %r47779, %r47780, %r47781, %r47782, %r47783, %r47784, %r47785}, {%r1, %r1, %r1, %r1}, {%r1}, {%r47770, %r47771, %r47772, %r47773, %r47774, %r47775, %r47776, %r47777};
	bar.warp.sync 	-1;
	wmma.mma.sync.aligned.row.col.m32n8k16.s32.s8.s8.s32 {%r47786, %r47787, %r47788, %r47789, %r47790, %r47791, %r47792, %r47793}, {%r1, %r1, %r1, %r1}, {%r1}, {%r47778, %r47779, %r47780, %r47781, %r47782, %r47783, %r47784, %r47785};
	bar.warp.sync 	-1;
	wmma.mma.sync.aligned.row.col.m32n8k16.s32.s8.s8.s32 {%r47794, %r47795, %r47796, %r47797, %r47798, %r47799, %r47800, %r47801}, {%r1, %r1, %r1, %r1}, {%r1}, {%r47786, %r47787, %r47788, %r47789, %r47790, %r47791, %r47792, %r47793};
	bar.warp.sync 	-1;
	wmma.mma.sync.aligned.row.col.m32n8k16.s32.s8.s8.s32 {%r47802, %r47803, %r47804, %r47805, %r47806, %r47807, %r47808, %r47809}, {%r1, %r1, %r1, %r1}, {%r1}, {%r47794, %r47795, %r47796, %r47797, %r47798, %r47799, %r47800, %r47801};
	bar.warp.sync 	-1;
	wmma.mma.sync.aligned.row.col.m32n8k16.s32.s8.s8.s32 {%r47810, %r47811, %r47812, %r47813, %r47814, %r47815, %r47816, %r47817}, {%r1, %r1, %r1, %r1}, {%r1}, {%r47802, %r47803, %r47804, %r47805, %r47806, %r47807, %r47808, %r47809};
	bar.warp.sync 	-1;
	wmma.mma.sync.aligned.row.col.m32n8k16.s32.s8.s8.s32 {%r47818, %r47819, %r47820, %r47821, %r47822, %r47823, %r47824, %r47825}, {%r1, %r1, %r1, %r1}, {%r1}, {%r47810, %r47811, %r47812, %r47813, %r47814, %r47815, %r47816, %r47817};
	bar.warp.sync 	-1;
	wmma.mma.sync.aligned.row.col.m32n8k16.s32.s8.s8.s32 {%r47826, %r47827, %r47828, %r47829, %r47830, %r47831, %r47832, %r47833}, {%r1, %r1, %r1, %r1}, {%r1}, {%r47818, %r47819, %r47820, %r47821, %r47822, %r47823, %r47824, %r47825};
	bar.warp.sync 	-1;
	wmma.mma.sync.aligned.row.col.m32n8k16.s32.s8.s8.s32 {%r47834, %r47835, %r47836, %r47837, %r47838, %r47839, %r47840, %r47841}, {%r1, %r1, %r1, %r1}, {%r1}, {%r47826, %r47827, %r47828, %r47829, %r47830, %r47831, %r47832, %r47833};
	bar.warp.sync 	-1;
	wmma.mma.sync.aligned.row.col.m32n8k16.s32.s8.s8.s32 {%r47842, %r47843, %r47844, %r47845, %r47846, %r47847, %r47848, %r47849}, {%r1, %r1, %r1, %r1}, {%r1}, {%r47834, %r47835, %r47836, %r47837, %r47838, %r47839, %r47840, %r47841};
	bar.warp.sync 	-1;
	wmma.mma.sync.aligned.row.col.m32n8k16.s32.s8.s8.s32 {%r47850, %r47851, %r47852, %r47853, %r47854, %r47855, %r47856, %r47857}, {%r1, %r1, %r1, %r1}, {%r1}, {%r47842, %r47843, %r47844, %r47845, %r47846, %r47847, %r47848, %r47849};
	bar.warp.sync 	-1;
	wmma.mma.sync.aligned.row.col.m32n8k16.s32.s8.s8.s32 {%r47858, %r47859, %r47860, %r47861, %r47862, %r47863, %r47864, %r47865}, {%r1, %r1, %r1, %r1}, {%r1}, {%r47850, %r47851, %r47852, %r47853, %r47854, %r47855, %r47856, %r47857};
	bar.warp.sync 	-1;
	wmma.mma.sync.aligned.row.col.m32n8k16.s32.s8.s8.s32 {%r47866, %r47867, %r47868, %r47869, %r47870, %r47871, %r47872, %r47873}, {%r1, %r1, %r1, %r1}, {%r1}, {%r47858, %r47859, %r47860, %r47861, %r47862, %r47863, %r47864, %r47865};
	bar.warp.sync 	-1;
	wmma.mma.sync.aligned.row.col.m32n8k16.s32.s8.s8.s32 {%r47874, %r47875, %r47876, %r47877, %r47878, %r47879, %r47880, %r47881}, {%r1, %r1, %r1, %r1}, {%r1}, {%r47866, %r47867, %r47868, %r47869, %r47870, %r47871, %r47872, %r47873};
	bar.warp.sync 	-1;
	wmma.mma.sync.aligned.row.col.m32n8k16.s32.s8.s8.s32 {%r47882, %r47883, %r47884, %r47885, %r47886, %r47887, %r47888, %r47889}, {%r1, %r1, %r1, %r1}, {%r1}, {%r47874, %r47875, %r47876, %r47877, %r47878, %r47879, %r47880, %r47881};
	bar.warp.sync 	-1;
	wmma.mma.sync.aligned.row.col.m32n8k16.s32.s8.s8.s32 {%r47890, %r47891, %r47892, %r47893, %r47894, %r47895, %r47896, %r47897}, {%r1, %r1, %r1, %r1}, {%r1}, {%r47882, %r47883, %r47884, %r47885, %r47886, %r47887, %r47888, %r47889};
	bar.warp.sync 	-1;
	wmma.mma.sync.aligned.row.col.m32n8k16.s32.s8.s8.s32 {%r47898, %r47899, %r47900, %r47901, %r47902, %r47903, %r47904, %r47905}, {%r1, %r1, %r1, %r1}, {%r1}, {%r47890, %r47891, %r47892, %r47893, %r47894, %r47895, %r47896, %r47897};
	bar.warp.sync 	-1;
	wmma.mma.sync.aligned.row.col.m32n8k16.s32.s8.s8.s32 {%r47906, %r47907, %r47908, %r47909, %r47910, %r47911, %r47912, %r47913}, {%r1, %r1, %r1, %r1}, {%r1}, {%r47898, %r47899, %r47900, %r47901, %r47902, %r47903, %r47904, %r47905};
	bar.warp.sync 	-1;
	wmma.mma.sync.aligned.row.col.m32n8k16.s32.s8.s8.s32 {%r47914, %r47915, %r47916, %r47917, %r47918, %r47919, %r47920, %r47921}, {%r1, %r1, %r1, %r1}, {%r1}, {%r47906, %r47907, %r47908, %r47909, %r47910, %r47911, %r47912, %r47913};
	bar.warp.sync 	-1;
	wmma.mma.sync.aligned.row.col.m32n8k16.s32.s8.s8.s32 {%r47922, %r47923, %r47924, %r47925, %r47926, %r47927, %r47928, %r47929}, {%r1, %r1, %r1, %r1}, {%r1}, {%r47914, %r47915, %r47916, %r47917, %r47918, %r47919, %r47920, %r47921};
	bar.warp.sync 	-1;
	wmma.mma.sync.aligned.row.col.m32n8k16.s32.s8.s8.s32 {%r47930, %r47931, %r47932, %r47933, %r47934, %r47935, %r47936, %r47937}, {%r1, %r1, %r1, %r1}, {%r1}, {%r47922, %r47923, %r47924, %r47925, %r47926, %r47927, %r47928, %r47929};
	bar.warp.sync 	-1;
	wmma.mma.sync.aligned.row.col.m32n8k16.s32.s8.s8.s32 {%r47938, %r47939, %r47940, %r47941, %r47942, %r47943, %r47944, %r47945}, {%r1, %r1, %r1, %r1}, {%r1}, {%r47930, %r47931, %r47932, %r47933, %r47934, %r47935, %r47936, %r47937};
	bar.warp.sync 	-1;
	wmma.mma.sync.aligned.row.col.m32n8k16.s32.s8.s8.s32 {%r47946, %r47947, %r47948, %r47949, %r47950, %r47951, %r47952, %r47953}, {%r1, %r1, %r1, %r1}, {%r1}, {%r47938, %r47939, %r47940, %r47941, %r47942, %r47943, %r47944, %r47945};
	bar.warp.sync 	-1;
	wmma.mma.sync.aligned.row.col.m32n8k16.s32.s8.s8.s32 {%r47954, %r47955, %r47956, %r47957, %r47958, %r47959, %r47960, %r47961}, {%r1, %r1, %r1, %r1}, {%r1}, {%r47946, %r47947, %r47948, %r47949, %r47950, %r47951, %r47952, %r47953};
	bar.warp.sync 	-1;
	wmma.mma.sync.aligned.row.col.m32n8k16.s32.s8.s8.s32 {%r47962, %r47963, %r47964, %r47965, %r47966, %r47967, %r47968, %r47969}, {%r1, %r1, %r1, %r1}, {%r1}, {%r47954, %r47955, %r47956, %r47957, %r47958, %r47959, %r47960, %r47961};
	bar.warp.sync 	-1;
	wmma.mma.sync.aligned.row.col.m32n8k16.s32.s8.s8.s32 {%r47970, %r47971, %r47972, %r47973, %r47974, %r47975, %r47976, %r47977}, {%r1, %r1, %r1, %r1}, {%r1}, {%r47962, %r47963, %r47964, %r47965, %r47966, %r47967, %r47968, %r47969};
	bar.warp.sync 	-1;
	wmma.mma.sync.aligned.row.col.m32n8k16.s32.s8.s8.s32 {%r47978, %r47979, %r47980, %r47981, %r47982, %r47983, %r47984, %r47985}, {%r1, %r1, %r1, %r1}, {%r1}, {%r47970, %r47971, %r47972, %r47973, %r47974, %r47975, %r47976, %r47977};
	bar.warp.sync 	-1;
	wmma.mma.sync.aligned.row.col.m32n8k16.s32.s8.s8.s32 {%r47986, %r47987, %r47988, %r47989, %r47990, %r47991, %r47992, %r47993}, {%r1, %r1, %r1, %r1}, {%r1}, {%r47978, %r47979, %r47980, %r47981, %r47982, %r47983, %r47984, %r47985};
	bar.warp.sync 	-1;
	wmma.mma.sync.aligned.row.col.m32n8k16.s32.s8.s8.s32 {%r47994, %r47995, %r47996, %r47997, %r47998, %r47999, %r48000, %r48001}, {%r1, %r1, %r1, %r1}, {%r1}, {%r47986, %r47987, %r47988, %r47989, %r47990, %r47991, %r47992, %r47993};
	bar.warp.sync 	-1;
	wmma.mma.sync.aligned.row.col.m32n8k16.s32.s8.s8.s32 {%r48002, %r48003, %r48004, %r48005, %r48006, %r48007, %r48008, %r48009}, {%r1, %r1, %r1, %r1}, {%r1}, {%r47994, %r47995, %r47996, %r47997, %r47998, %r47999, %r48000, %r48001};
	bar.warp.sync 	-1;
	wmma.mma.sync.aligned.row.col.m32n8k16.s32.s8.s8.s32 {%r48010, %r48011, %r48012, %r48013, %r48014, %r48015, %r48016, %r48017}, {%r1, %r1, %r1, %r1}, {%r1}, {%r48002, %r48003, %r48004, %r48005, %r48006, %r48007, %r48008, %r48009};
	bar.warp.sync 	-1;
	wmma.mma.sync.aligned.row.col.m32n8k16.s32.s8.s8.s32 {%r48018, %r48019, %r48020, %r48021, %r48022, %r48023, %r48024, %r48025}, {%r1, %r1, %r1, %r1}, {%r1}, {%r48010, %r48011, %r48012, %r48013, %r48014, %r48015, %r48016, %r48017};
	bar.warp.sync 	-1;
	wmma.mma.sync.aligned.row.col.m32n8k16.s32.s8.s8.s32 {%r48026, %r48027, %r48028, %r48029, %r48030, %r48031, %r48032, %r48033}, {%r1, %r1, %r1, %r1}, {%r1}, {%r48018, %r48019, %r48020, %r48021, %r48022, %r48023, %r48024, %r48025};
	bar.warp.sync 	-1;
	wmma.mma.sync.aligned.row.col.m32n8k16.s32.s8.s8.s32 {%r48034, %r48035, %r48036, %r48037, %r48038, %r48039, %r48040, %r48041}, {%r1, %r1, %r1, %r1}, {%r1}, {%r48026, %r48027, %r48028, %r48029, %r48030, %r48031, %r48032, %r48033};
	bar.warp.sync 	-1;
	wmma.mma.sync.aligned.row.col.m32n8k16.s32.s8.s8.s32 {%r48042, %r48043, %r48044, %r48045, %r48046, %r48047, %r48048, %r48049}, {%r1, %r1, %r1, %r1}, {%r1}, {%r48034, %r48035, %r48036, %r48037, %r48038, %r48039, %r48040, %r48041};
	bar.warp.sync 	-1;
	wmma.mma.sync.aligned.row.col.m32n8k16.s32.s8.s8.s32 {%r48050, %r48051, %r48052, %r48053, %r48054, %r48055, %r48056, %r48057}, {%r1, %r1, %r1, %r1}, {%r1}, {%r48042, %r48043, %r48044, %r48045, %r48046, %r48047, %r48048, %r48049};
	bar.warp.sync 	-1;
	wmma.mma.sync.aligned.row.col.m32n8k16.s32.s8.s8.s32 {%r48058, %r48059, %r48060, %r48061, %r48062, %r48063, %r48064, %r48065}, {%r1, %r1, %r1, %r1}, {%r1}, {%r48050, %r48051, %r48052, %r48053, %r48054, %r48055, %r48056, %r48057};
	bar.warp.sync 	-1;
	wmma.mma.sync.aligned.row.col.m32n8k16.s32.s8.s8.s32 {%r48066, %r48067, %r48068, %r48069, %r48070, %r48071, %r48072, %r48073}, {%r1, %r1, %r1, %r1}, {%r1}, {%r48058, %r48059, %r48060, %r48061, %r48062, %r48063, %r48064, %r48065};
	bar.warp.sync 	-1;
	wmma.mma.sync.aligned.row.col.m32n8k16.s32.s8.s8.s32 {%r48074, %r48075, %r48076, %r48077, %r48078, %r48079, %r48080, %r48081}, {%r1, %r1, %r1, %r1}, {%r1}, {%r48066, %r48067, %r48068, %r48069, %r48070, %r48071, %r48072, %r48073};
	bar.warp.sync 	-1;
	wmma.mma.sync.aligned.row.col.m32n8k16.s32.s8.s8.s32 {%r48082, %r48083, %r48084, %r48085, %r48086, %r48087, %r48088, %r48089}, {%r1, %r1, %r1, %r1}, {%r1}, {%r48074, %r48075, %r48076, %r48077, %r48078, %r48079, %r48080, %r48081};
	bar.warp.sync 	-1;
	wmma.mma.sync.aligned.row.col.m32n8k16.s32.s8.s8.s32 {%r48090, %r48091, %r48092, %r48093, %r48094, %r48095, %r48096, %r48097}, {%r1, %r1, %r1, %r1}, {%r1}, {%r48082, %r48083, %r48084, %r48085, %r48086, %r48087, %r48088, %r48089};
	bar.warp.sync 	-1;
	wmma.mma.sync.aligned.row.col.m32n8k16.s32.s8.s8.s32 {%r48098, %r48099, %r48100, %r48101, %r48102, %r48103, %r48104, %r48105}, {%r1, %r1, %r1, %r1}, {%r1}, {%r48090, %r48091, %r48092, %r48093, %r48094, %r48095, %r48096, %r48097};
	bar.warp.sync 	-1;
	wmma.mma.sync.aligned.row.col.m32n8k16.s32.s8.s8.s32 {%r48106, %r48107, %r48108, %r48109, %r48110, %r48111, %r48112, %r48113}, {%r1, %r1, %r1, %r1}, {%r1}, {%r48098, %r48099, %r48100, %r48101, %r48102, %r48103, %r48104, %r48105};
	bar.warp.sync 	-1;
	wmma.mma.sync.aligned.row.col.m32n8k16.s32.s8.s8.s32 {%r48114, %r48115, %r48116, %r48117, %r48118, %r48119, %r48120, %r48121}, {%r1, %r1, %r1, %r1}, {%r1}, {%r48106, %r48107, %r48108, %r48109, %r48110, %r48111, %r48112, %r48113};
	bar.warp.sync 	-1;
	wmma.mma.sync.aligned.row.col.m32n8k16.s32.s8.s8.s32 {%r48122, %r48123, %r48124, %r48125, %r48126, %r48127, %r48128, %r48129}, {%r1, %r1, %r1, %r1}, {%r1}, {%r48114, %r48115, %r48116, %r48117, %r48118, %r48119, %r48120, %r48121};
	bar.warp.sync 	-1;
	wmma.mma.sync.aligned.row.col.m32n8k16.s32.s8.s8.s32 {%r48130, %r48131, %r48132, %r48133, %r48134, %r48135, %r48136, %r48137}, {%r1, %r1, %r1, %r1}, {%r1}, {%r48122, %r48123, %r48124, %r48125, %r48126, %r48127, %r48128, %r48129};
	bar.warp.sync 	-1;
	wmma.mma.sync.aligned.row.col.m32n8k16.s32.s8.s8.s32 {%r48138, %r48139, %r48140, %r48141, %r48142, %r48143, %r48144, %r48145}, {%r1, %r1, %r1, %r1}, {%r1}, {%r48130, %r48131, %r48132, %r48133, %r48134, %r48135, %r48136, %r48137};
	bar.warp.sync 	-1;
	wmma.mma.sync.aligned.row.col.m32n8k16.s32.s8.s8.s32 {%r48146, %r48147, %r48148, %r48149, %r48150, %r48151, %r48152, %r48153}, {%r1, %r1, %r1, %r1}, {%r1}, {%r48138, %r48139, %r48140, %r48141, %r48142, %r48143, %r48144, %r48145};
	bar.warp.sync 	-1;
	wmma.mma.sync.aligned.row.col.m32n8k16.s32.s8.s8.s32 {%r48154, %r48155, %r48156, %r48157, %r48158, %r48159, %r48160, %r48161}, {%r1, %r1, %r1, %r1}, {%r1}, {%r48146, %r48147, %r48148, %r48149, %r48150, %r48151, %r48152, %r48153};
	bar.warp.sync 	-1;
	wmma.mma.sync.aligned.row.col.m32n8k16.s32.s8.s8.s32 {%r48162, %r48163, %r48164, %r48165, %r48166, %r48167, %r48168, %r48169}, {%r1, %r1, %r1, %r1}, {%r1}, {%r48154, %r48155, %r48156, %r48157, %r48158, %r48159, %r48160, %r48161};
	bar.warp.sync 	-1;
	wmma.mma.sync.aligned.row.col.m32n8k16.s32.s8.s8.s32 {%r48170, %r48171, %r48172, %r48173, %r48174, %r48175, %r48176, %r48177}, {%r1, %r1, %r1, %r1}, {%r1}, {%r48162, %r48163, %r48164, %r48165, %r48166, %r48167, %r48168, %r48169};
	bar.warp.sync 	-1;
	wmma.mma.sync.aligned.row.col.m32n8k16.s32.s8.s8.s32 {%r48178, %r48179, %r48180, %r48181, %r48182, %r48183, %r48184, %r48185}, {%r1, %r1, %r1, %r1}, {%r1}, {%r48170, %r48171, %r48172, %r48173, %r48174, %r48175, %r48176, %r48177};
	bar.warp.sync 	-1;
	wmma.mma.sync.aligned.row.col.m32n8k16.s32.s8.s8.s32 {%r48186, %r48187, %r48188, %r48189, %r48190, %r48191, %r48192, %r48193}, {%r1, %r1, %r1, %r1}, {%r1}, {%r48178, %r48179, %r48180, %r48181, %r48182, %r48183, %r48184, %r48185};
	bar.warp.sync 	-1;
	wmma.mma.sync.aligned.row.col.m32n8k16.s32.s8.s8.s32 {%r48194, %r48195, %r48196, %r48197, %r48198, %r48199, %r48200, %r48201}, {%r1, %r1, %r1, %r1}, {%r1}, {%r48186, %r48187, %r48188, %r48189, %r48190, %r48191, %r48192, %r48193};
	bar.warp.sync 	-1;
	wmma.mma.sync.aligned.row.col.m32n8k16.s32.s8.s8.s32 {%r48202, %r48203, %r48204, %r48205, %r48206, %r48207, %r48208, %r48209}, {%r1, %r1, %r1, %r1}, {%r1}, {%r48194, %r48195, %r48196, %r48197, %r48198, %r48199, %r48200, %r48201};
	bar.warp.sync 	-1;
	wmma.mma.sync.aligned.row.col.m32n8k16.s32.s8.s8.s32 {%r48210, %r48211, %r48212, %r48213, %r48214, %r48215, %r48216, %r48217}, {%r1, %r1, %r1, %r1}, {%r1}, {%r48202, %r48203, %r48204, %r48205, %r48206, %r48207, %r48208, %r48209};
	bar.warp.sync 	-1;
	wmma.mma.sync.aligned.row.col.m32n8k16.s32.s8.s8.s32 {%r48218, %r48219, %r48220, %r48221, %r48222, %r48223, %r48224, %r48225}, {%r1, %r1, %r1, %r1}, {%r1}, {%r48210, %r48211, %r48212, %r48213, %r48214, %r48215, %r48216, %r48217};
	bar.warp.sync 	-1;
	wmma.mma.sync.aligned.row.col.m32n8k16.s32.s8.s8.s32 {%r48226, %r48227, %r48228, %r48229, %r48230, %r48231, %r48232, %r48233}, {%r1, %r1, %r1, %r1}, {%r1}, {%r48218, %r48219, %r48220, %r48221, %r48222, %r48223, %r48224, %r48225};
	bar.warp.sync 	-1;
	wmma.mma.sync.aligned.row.col.m32n8k16.s32.s8.s8.s32 {%r48234, %r48235, %r48236, %r48237, %r48238, %r48239, %r48240, %r48241}, {%r1, %r1, %r1, %r1}, {%r1}, {%r48226, %r48227, %r48228, %r48229, %r48230, %r48231, %r48232, %r48233};
	bar.warp.sync 	-1;
	wmma.mma.sync.aligned.row.col.m32n8k16.s32.s8.s8.s32 {%r48242, %r48243, %r48244, %r48245, %r48246, %r48247, %r48248, %r48249}, {%r1, %r1, %r1, %r1}, {%r1}, {%r48234, %r48235, %r48236, %r48237, %r48238, %r48239, %r48240, %r48241};
	bar.warp.sync 	-1;
	wmma.mma.sync.aligned.row.col.m32n8k16.s32.s8.s8.s32 {%r48250, %r48251, %r48252, %r48253, %r48254, %r48255, %r48256, %r48257}, {%r1, %r1, %r1, %r1}, {%r1}, {%r48242, %r48243, %r48244, %r48245, %r48246, %r48247, %r48248, %r48249};
	bar.warp.sync 	-1;
	wmma.mma.sync.aligned.row.col.m32n8k16.s32.s8.s8.s32 {%r48258, %r48259, %r48260, %r48261, %r48262, %r48263, %r48264, %r48265}, {%r1, %r1, %r1, %r1}, {%r1}, {%r48250, %r48251, %r48252, %r48253, %r48254, %r48255, %r48256, %r48257};
	bar.warp.sync 	-1;
	wmma.mma.sync.aligned.row.col.m32n8k16.s32.s8.s8.s32 {%r48266, %r48267, %r48268, %r48269, %r48270, %r48271, %r48272, %r48273}, {%r1, %r1, %r1, %r1}, {%r1}, {%r48258, %r48259, %r48260, %r48261, %r48262, %r48263, %r48264, %r48265};
	bar.warp.sync 	-1;
	wmma.mma.sync.aligned.row.col.m32n8k16.s32.s8.s8.s32 {%r48274, %r48275, %r48276, %r48277, %r48278, %r48279, %r48280, %r48281}, {%r1, %r1, %r1, %r1}, {%r1}, {%r48266, %r48267, %r48268, %r48269, %r48270, %r48271, %r48272, %r48273};
	bar.warp.sync 	-1;
	wmma.mma.sync.aligned.row.col.m32n8k16.s32.s8.s8.s32 {%r48282, %r48283, %r48284, %r48285, %r48286, %r48287, %r48288, %r48289}, {%r1, %r1, %r1, %r1}, {%r1}, {%r48274, %r48275, %r48276, %r48277, %r48278, %r48279, %r48280, %r48281};
	bar.warp.sync 	-1;
	wmma.mma.sync.aligned.row.col.m32n8k16.s32.s8.s8.s32 {%r48290, %r48291, %r48292, %r48293, %r48294, %r48295, %r48296, %r48297}, {%r1, %r1, %r1, %r1}, {%r1}, {%r48282, %r48283, %r48284, %r48285, %r48286, %r48287, %r48288, %r48289};
	bar.warp.sync 	-1;
	wmma.mma.sync.aligned.row.col.m32n8k16.s32.s8.s8.s32 {%r48298, %r48299, %r48300, %r48301, %r48302, %r48303, %r48304, %r48305}, {%r1, %r1, %r1, %r1}, {%r1}, {%r48290, %r48291, %r48292, %r48293, %r48294, %r48295, %r48296, %r48297};
	bar.warp.sync 	-1;
	wmma.mma.sync.aligned.row.col.m32n8k16.s32.s8.s8.s32 {%r48306, %r48307, %r48308, %r48309, %r48310, %r48311, %r48312, %r48313}, {%r1, %r1, %r1, %r1}, {%r1}, {%r48298, %r48299, %r48300, %r48301, %r48302, %r48303, %r48304, %r48305};
	bar.warp.sync 	-1;
	wmma.mma.sync.aligned.row.col.m32n8k16.s32.s8.s8.s32 {%r48314, %r48315, %r48316, %r48317, %r48318, %r48319, %r48320, %r48321}, {%r1, %r1, %r1, %r1}, {%r1}, {%r48306, %r48307, %r48308, %r48309, %r48310, %r48311, %r48312, %r48313};
	bar.warp.sync 	-1;
	wmma.mma.sync.aligned.row.col.m32n8k16.s32.s8.s8.s32 {%r48322, %r48323, %r48324, %r48325, %r48326, %r48327, %r48328, %r48329}, {%r1, %r1, %r1, %r1}, {%r1}, {%r48314, %r48315, %r48316, %r48317, %r48318, %r48319, %r48320, %r48321};
	bar.warp.sync 	-1;
	wmma.mma.sync.aligned.row.col.m32n8k16.s32.s8.s8.s32 {%r48330, %r48331, %r48332, %r48333, %r48334, %r48335, %r48336, %r48337}, {%r1, %r1, %r1, %r1}, {%r1}, {%r48322, %r48323, %r48324, %r48325, %r48326, %r48327, %r48328, %r48329};
	bar.warp.sync 	-1;
	wmma.mma.sync.aligned.row.col.m32n8k16.s32.s8.s8.s32 {%r48338, %r48339, %r48340, %r48341, %r48342, %r48343, %r48344, %r48345}, {%r1, %r1, %r1, %r1}, {%r1}, {%r48330, %r48331, %r48332, %r48333, %r48334, %r48335, %r48336, %r48337};
	bar.warp.sync 	-1;
	wmma.mma.sync.aligned.row.col.m32n8k16.s32.s8.s8.s32 {%r48346, %r48347, %r48348, %r48349, %r48350, %r48351, %r48352, %r48353}, {%r1, %r1, %r1, %r1}, {%r1}, {%r48338, %r48339, %r48340, %r48341, %r48342, %r48343, %r48344, %r48345};
	bar.warp.sync 	-1;
	wmma.mma.sync.aligned.row.col.m32n8k16.s32.s8.s8.s32 {%r48354, %r48355, %r48356, %r48357, %r48358, %r48359, %r48360, %r48361}, {%r1, %r1, %r1, %r1}, {%r1}, {%r48346, %r48347, %r48348, %r48349, %r48350, %r48351, %r48352, %r48353};
	bar.warp.sync 	-1;
	wmma.mma.sync.aligned.row.col.m32n8k16.s32.s8.s8.s32 {%r48362, %r48363, %r48364, %r48365, %r48366, %r48367, %r48368, %r48369}, {%r1, %r1, %r1, %r1}, {%r1}, {%r48354, %r48355, %r48356, %r48357, %r48358, %r48359, %r48360, %r48361};
	bar.warp.sync 	-1;
	wmma.mma.sync.aligned.row.col.m32n8k16.s32.s8.s8.s32 {%r48370, %r48371, %r48372, %r48373, %r48374, %r48375, %r48376, %r48377}, {%r1, %r1, %r1, %r1}, {%r1}, {%r48362, %r48363, %r48364, %r48365, %r48366, %r48367, %r48368, %r48369};
	bar.warp.sync 	-1;
	wmma.mma.sync.aligned.row.col.m32n8k16.s32.s8.s8.s32 {%r48378, %r48379, %r48380, %r48381, %r48382, %r48383, %r48384, %r48385}, {%r1, %r1, %r1, %r1}, {%r1}, {%r48370, %r48371, %r48372, %r48373, %r48374, %r48375, %r48376, %r48377};
	bar.warp.sync 	-1;
	wmma.mma.sync.aligned.row.col.m32n8k16.s32.s8.s8.s32 {%r48386, %r48387, %r48388, %r48389, %r48390, %r48391, %r48392, %r48393}, {%r1, %r1, %r1, %r1}, {%r1}, {%r48378, %r48379, %r48380, %r48381, %r48382, %r48383, %r48384, %r48385};
	bar.warp.sync 	-1;
	wmma.mma.sync.aligned.row.col.m32n8k16.s32.s8.s8.s32 {%r48394, %r48395, %r48396, %r48397, %r48398, %r48399, %r48400, %r48401}, {%r1, %r1, %r1, %r1}, {%r1}, {%r48386, %r48387, %r48388, %r48389, %r48390, %r48391, %r48392, %r48393};
	bar.warp.sync 	-1;
	wmma.mma.sync.aligned.row.col.m32n8k16.s32.s8.s8.s32 {%r48402, %r48403, %r48404, %r48405, %r48406, %r48407, %r48408, %r48409}, {%r1, %r1, %r1, %r1}, {%r1}, {%r48394, %r48395, %r48396, %r48397, %r48398, %r48399, %r48400, %r48401};
	bar.warp.sync 	-1;
	wmma.mma.sync.aligned.row.col.m32n8k16.s32.s8.s8.s32 {%r48410, %r48411, %r48412, %r48413, %r48414, %r48415, %r48416, %r48417}, {%r1, %r1, %r1, %r1}, {%r1}, {%r48402, %r48403, %r48404, %r48405, %r48406, %r48407, %r48408, %r48409};
	bar.warp.sync 	-1;
	wmma.mma.sync.aligned.row.col.m32n8k16.s32.s8.s8.s32 {%r48418, %r48419, %r48420, %r48421, %r48422, %r48423, %r48424, %r48425}, {%r1, %r1, %r1, %r1}, {%r1}, {%r48410, %r48411, %r48412, %r48413, %r48414, %r48415, %r48416, %r48417};
	bar.warp.sync 	-1;
	wmma.mma.sync.aligned.row.col.m32n8k16.s32.s8.s8.s32 {%r48426, %r48427, %r48428, %r48429, %r48430, %r48431, %r48432, %r48433}, {%r1, %r1, %r1, %r1}, {%r1}, {%r48418, %r48419, %r48420, %r48421, %r48422, %r48423, %r48424, %r48425};
	bar.warp.sync 	-1;
	wmma.mma.sync.aligned.row.col.m32n8k16.s32.s8.s8.s32 {%r48434, %r48435, %r48436, %r48437, %r48438, %r48439, %r48440, %r48441}, {%r1, %r1, %r1, %r1}, {%r1}, {%r48426, %r48427, %r48428, %r48429, %r48430, %r48431, %r48432, %r48433};
	bar.warp.sync 	-1;
	wmma.mma.sync.aligned.row.col.m32n8k16.s32.s8.s8.s32 {%r48442, %r48443, %r48444, %r48445, %r48446, %r48447, %r48448, %r48449}, {%r1, %r1, %r1, %r1}, {%r1}, {%r48434, %r48435, %r48436, %r48437, %r48438, %r48439, %r48440, %r48441};
	bar.warp.sync 	-1;
	wmma.mma.sync.aligned.row.col.m32n8k16.s32.s8.s8.s32 {%r48450, %r48451, %r48452, %r48453, %r48454, %r48455, %r48456, %r48457}, {%r1, %r1, %r1, %r1}, {%r1}, {%r48442, %r48443, %r48444, %r48445, %r48446, %r48447, %r48448, %r48449};
	bar.warp.sync 	-1;
	wmma.mma.sync.aligned.row.col.m32n8k16.s32.s8.s8.s32 {%r48458, %r48459, %r48460, %r48461, %r48462, %r48463, %r48464, %r48465}, {%r1, %r1, %r1, %r1}, {%r1}, {%r48450, %r48451, %r48452, %r48453, %r48454, %r48455, %r48456, %r48457};
	bar.warp.sync 	-1;
	wmma.mma.sync.aligned.row.col.m32n8k16.s32.s8.s8.s32 {%r48466, %r48467, %r48468, %r48469, %r48470, %r48471, %r48472, %r48473}, {%r1, %r1, %r1, %r1}, {%r1}, {%r48458, %r48459, %r48460, %r48461, %r48462, %r48463, %r48464, %r48465};
	bar.warp.sync 	-1;
	wmma.mma.sync.aligned.row.col.m32n8k16.s32.s8.s8.s32 {%r48474, %r48475, %r48476, %r48477, %r48478, %r48479, %r48480, %r48481}, {%r1, %r1, %r1, %r1}, {%r1}, {%r48466, %r48467, %r48468, %r48469, %r48470, %r48471, %r48472, %r48473};
	bar.warp.sync 	-1;
	wmma.mma.sync.aligned.row.col.m32n8k16.s32.s8.s8.s32 {%r48482, %r48483, %r48484, %r48485, %r48486, %r48487, %r48488, %r48489}, {%r1, %r1, %r1, %r1}, {%r1}, {%r48474, %r48475, %r48476, %r48477, %r48478, %r48479, %r48480, %r48481};
	bar.warp.sync 	-1;
	wmma.mma.sync.aligned.row.col.m32n8k16.s32.s8.s8.s32 {%r48490, %r48491, %r48492, %r48493, %r48494, %r48495, %r48496, %r48497}, {%r1, %r1, %r1, %r1}, {%r1}, {%r48482, %r48483, %r48484, %r48485, %r48486, %r48487, %r48488, %r48489};
	bar.warp.sync 	-1;
	wmma.mma.sync.aligned.row.col.m32n8k16.s32.s8.s8.s32 {%r48498, %r48499, %r48500, %r48501, %r48502, %r48503, %r48504, %r48505}, {%r1, %r1, %r1, %r1}, {%r1}, {%r48490, %r48491, %r48492, %r48493, %r48494, %r48495, %r48496, %r48497};
	bar.warp.sync 	-1;
	wmma.mma.sync.aligned.row.col.m32n8k16.s32.s8.s8.s32 {%r48506, %r48507, %r48508, %r48509, %r48510, %r48511, %r48512, %r48513}, {%r1, %r1, %r1, %r1}, {%r1}, {%r48498, %r48499, %r48500, %r48501, %r48502, %r48503, %r48504, %r48505};
	bar.warp.sync 	-1;
	wmma.mma.sync.aligned.row.col.m32n8k16.s32.s8.s8.s32 {%r48514, %r48515, %r48516, %r48517, %r48518, %r48519, %r48520, %r48521}, {%r1, %r1, %r1, %r1}, {%r1}, {%r48506, %r48507, %r48508, %r48509, %r48510, %r48511, %r48512, %r48513};
	bar.warp.sync 	-1;
	wmma.mma.sync.aligned.row.col.m32n8k16.s32.s8.s8.s32 {%r48522, %r48523, %r48524, %r48525, %r48526, %r48527, %r48528, %r48529}, {%r1, %r1, %r1, %r1}, {%r1}, {%r48514, %r48515, %r48516, %r48517, %r48518, %r48519, %r48520, %r48521};
	bar.warp.sync 	-1;
	wmma.mma.sync.aligned.row.col.m32n8k16.s32.s8.s8.s32 {%r48530, %r48531, %r48532, %r48533, %r48534, %r48535, %r48536, %r48537}, {%r1, %r1, %r1, %r1}, {%r1}, {%r48522, %r48523, %r48524, %r48525, %r48526, %r48527, %r48528, %r48529};
	bar.warp.sync 	-1;
	wmma.mma.sync.aligned.row.col.m32n8k16.s32.s8.s8.s32 {%r48538, %r48539, %r48540, %r48541, %r48542, %r48543, %r48544, %r48545}, {%r1, %r1, %r1, %r1}, {%r1}, {%r48530, %r48531, %r48532, %r48533, %r48534, %r48535, %r48536, %r48537};
	bar.warp.sync 	-1;
	wmma.mma.sync.aligned.row.col.m32n8k16.s32.s8.s8.s32 {%r48546, %r48547, %r48548, %r48549, %r48550, %r48551, %r48552, %r48553}, {%r1, %r1, %r1, %r1}, {%r1}, {%r48538, %r48539, %r48540, %r48541, %r48542, %r48543, %r48544, %r48545};
	bar.warp.sync 	-1;
	wmma.mma.sync.aligned.row.col.m32n8k16.s32.s8.s8.s32 {%r48554, %r48555, %r48556, %r48557, %r48558, %r48559, %r48560, %r48561}, {%r1, %r1, %r1, %r1}, {%r1}, {%r48546, %r48547, %r48548, %r48549, %r48550, %r48551, %r48552, %r48553};
	bar.warp.sync 	-1;
	wmma.mma.sync.aligned.row.col.m32n8k16.s32.s8.s8.s32 {%r48562, %r48563, %r48564, %r48565, %r48566, %r48567, %r48568, %r48569}, {%r1, %r1, %r1, %r1}, {%r1}, {%r48554, %r48555, %r48556, %r48557, %r48558, %r48559, %r48560, %r48561};
	bar.warp.sync 	-1;
	wmma.mma.sync.aligned.row.col.m32n8k16.s32.s8.s8.s32 {%r48570, %r48571, %r48572, %r48573, %r48574, %r48575, %r48576, %r48577}, {%r1, %r1, %r1, %r1}, {%r1}, {%r48562, %r48563, %r48564, %r48565, %r48566, %r48567, %r48568, %r48569};
	bar.warp.sync 	-1;
	wmma.mma.sync.aligned.row.col.m32n8k16.s32.s8.s8.s32 {%r48578, %r48579, %r48580, %r48581, %r48582, %r48583, %r48584, %r48585}, {%r1, %r1, %r1, %r1}, {%r1}, {%r48570, %r48571, %r48572, %r48573, %r48574, %r48575, %r48576, %r48577};
	bar.warp.sync 	-1;
	wmma.mma.sync.aligned.row.col.m32n8k16.s32.s8.s8.s32 {%r48586, %r48587, %r48588, %r48589, %r48590, %r48591, %r48592, %r48593}, {%r1, %r1, %r1, %r1}, {%r1}, {%r48578, %r48579, %r48580, %r48581, %r48582, %r48583, %r48584, %r48585};
	bar.warp.sync 	-1;
	wmma.mma.sync.aligned.row.col.m32n8k16.s32.s8.s8.s32 {%r48594, %r48595, %r48596, %r48597, %r48598, %r48599, %r48600, %r48601}, {%r1, %r1, %r1, %r1}, {%r1}, {%r48586, %r48587, %r48588, %r48589, %r48590, %r48591, %r48592, %r48593};
	bar.warp.sync 	-1;
	wmma.mma.sync.aligned.row.col.m32n8k16.s32.s8.s8.s32 {%r48602, %r48603, %r48604, %r48605, %r48606, %r48607, %r48608, %r48609}, {%r1, %r1, %r1, %r1}, {%r1}, {%r48594, %r48595, %r48596, %r48597, %r48598, %r48599, %r48600, %r48601};
	bar.warp.sync 	-1;
	wmma.mma.sync.aligned.row.col.m32n8k16.s32.s8.s8.s32 {%r48610, %r48611, %r48612, %r48613, %r48614, %r48615, %r48616, %r48617}, {%r1, %r1, %r1, %r1}, {%r1}, {%r48602, %r48603, %r48604, %r48605, %r48606, %r48607, %r48608, %r48609};
	bar.warp.sync 	-1;
	wmma.mma.sync.aligned.row.col.m32n8k16.s32.s8.s8.s32 {%r48618, %r48619, %r48620, %r48621, %r48622, %r48623, %r48624, %r48625}, {%r1, %r1, %r1, %r1}, {%r1}, {%r48610, %r48611, %r48612, %r48613, %r48614, %r48615, %r48616, %r48617};
	bar.warp.sync 	-1;
	wmma.mma.sync.aligned.row.col.m32n8k16.s32.s8.s8.s32 {%r48626, %r48627, %r48628, %r48629, %r48630, %r48631, %r48632, %r48633}, {%r1, %r1, %r1, %r1}, {%r1}, {%r48618, %r48619, %r48620, %r48621, %r48622, %r48623, %r48624, %r48625};
	bar.warp.sync 	-1;
	wmma.mma.sync.aligned.row.col.m32n8k16.s32.s8.s8.s32 {%r48634, %r48635, %r48636, %r48637, %r48638, %r48639, %r48640, %r48641}, {%r1, %r1, %r1, %r1}, {%r1}, {%r48626, %r48627, %r48628, %r48629, %r48630, %r48631, %r48632, %r48633};
	bar.warp.sync 	-1;
	wmma.mma.sync.aligned.row.col.m32n8k16.s32.s8.s8.s32 {%r48642, %r48643, %r48644, %r48645, %r48646, %r48647, %r48648, %r48649}, {%r1, %r1, %r1, %r1}, {%r1}, {%r48634, %r48635, %r48636, %r48637, %r48638, %r48639, %r48640, %r48641};
	bar.warp.sync 	-1;
	wmma.mma.sync.aligned.row.col.m32n8k16.s32.s8.s8.s32 {%r48650, %r48651, %r48652, %r48653, %r48654, %r48655, %r48656, %r48657}, {%r1, %r1, %r1, %r1}, {%r1}, {%r48642, %r48643, %r48644, %r48645, %r48646, %r48647, %r48648, %r48649};
	bar.warp.sync 	-1;
	wmma.mma.sync.aligned.row.col.m32n8k16.s32.s8.s8.s32 {%r48658, %r48659, %r48660, %r48661, %r48662, %r48663, %r48664, %r48665}, {%r1, %r1, %r1, %r1}, {%r1}, {%r48650, %r48651, %r48652, %r48653, %r48654, %r48655, %r48656, %r48657};
	bar.warp.sync 	-1;
	wmma.mma.sync.aligned.row.col.m32n8k16.s32.s8.s8.s32 {%r48666, %r48667, %r48668, %r48669, %r48670, %r48671, %r48672, %r48673}, {%r1, %r1, %r1, %r1}, {%r1}, {%r48658, %r48659, %r48660, %r48661, %r48662, %r48663, %r48664, %r48665};
	bar.warp.sync 	-1;
	wmma.mma.sync.aligned.row.col.m32n8k16.s32.s8.s8.s32 {%r48674, %r48675, %r48676, %r48677, %r48678, %r48679, %r48680, %r48681}, {%r1, %r1, %r1, %r1}, {%r1}, {%r48666, %r48667, %r48668, %r48669, %r48670, %r48671, %r48672, %r48673};
	bar.warp.sync 	-1;
	wmma.mma.sync.aligned.row.col.m32n8k16.s32.s8.s8.s32 {%r48682, %r48683, %r48684, %r48685, %r48686, %r48687, %r48688, %r48689}, {%r1, %r1, %r1, %r1}, {%r1}, {%r48674, %r48675, %r48676, %r48677, %r48678, %r48679, %r48680, %r48681};
	bar.warp.sync 	-1;
	wmma.mma.sync.aligned.row.col.m32n8k16.s32.s8.s8.s32 {%r48690, %r48691, %r48692, %r48693, %r48694, %r48695, %r48696, %r48697}, {%r1, %r1, %r1, %r1}, {%r1}, {%r48682, %r48683, %r48684, %r48685, %r48686, %r48687, %r48688, %r48689};
	bar.warp.sync 	-1;
	wmma.mma.sync.aligned.row.col.m32n8k16.s32.s8.s8.s32 {%r48698, %r48699, %r48700, %r48701, %r48702, %r48703, %r48704, %r48705}, {%r1, %r1, %r1, %r1}, {%r1}, {%r48690, %r48691, %r48692, %r48693, %r48694, %r48695, %r48696, %r48697};
	bar.warp.sync 	-1;
	wmma.mma.sync.aligned.row.col.m32n8k16.s32.s8.s8.s32 {%r48706, %r48707, %r48708, %r48709, %r48710, %r48711, %r48712, %r48713}, {%r1, %r1, %r1, %r1}, {%r1}, {%r48698, %r48699, %r48700, %r48701, %r48702, %r48703, %r48704, %r48705};
	bar.warp.sync 	-1;
	wmma.mma.sync.aligned.row.col.m32n8k16.s32.s8.s8.s32 {%r48714, %r48715, %r48716, %r48717, %r48718, %r48719, %r48720, %r48721}, {%r1, %r1, %r1, %r1}, {%r1}, {%r48706, %r48707, %r48708, %r48709, %r48710, %r48711, %r48712, %r48713};
	bar.warp.sync 	-1;
	wmma.mma.sync.aligned.row.col.m32n8k16.s32.s8.s8.s32 {%r48722, %r48723, %r48724, %r48725, %r48726, %r48727, %r48728, %r48729}, {%r1, %r1, %r1, %r1}, {%r1}, {%r48714, %r48715, %r48716, %r48717, %r48718, %r48719, %r48720, %r48721};
	bar.warp.sync 	-1;
	wmma.mma.sync.aligned.row.col.m32n8k16.s32.s8.s8.s32 {%r48730, %r48731, %r48732, %r48733, %r48734, %r48735, %r48736, %r48737}, {%r1, %r1, %r1, %r1}, {%r1}, {%r48722, %r48723, %r48724, %r48725, %r48726, %r48727, %r48728, %r48729};
	bar.warp.sync 	-1;
	wmma.mma.sync.aligned.row.col.m32n8k16.s32.s8.s8.s32 {%r48738, %r48739, %r48740, %r48741, %r48742, %r48743, %r48744, %r48745}, {%r1, %r1, %r1, %r1}, {%r1}, {%r48730, %r48731, %r48732, %r48733, %r48734, %r48735, %r48736, %r48737};
	bar.warp.sync 	-1;
	wmma.mma.sync.aligned.row.col.m32n8k16.s32.s8.s8.s32 {%r48746, %r48747, %r48748, %r48749, %r48750, %r48751, %r48752, %r48753}, {%r1, %r1, %r1, %r1}, {%r1}, {%r48738, %r48739, %r48740, %r48741, %r48742, %r48743, %r48744, %r48745};
	bar.warp.sync 	-1;
	wmma.mma.sync.aligned.row.col.m32n8k16.s32.s8.s8.s32 {%r48754, %r48755, %r48756, %r48757, %r48758, %r48759, %r48760, %r48761}, {%r1, %r1, %r1, %r1}, {%r1}, {%r48746, %r48747, %r48748, %r48749, %r48750, %r48751, %r48752, %r48753};
	bar.warp.sync 	-1;
	wmma.mma.sync.aligned.row.col.m32n8k16.s32.s8.s8.s32 {%r48762, %r48763, %r48764, %r48765, %r48766, %r48767, %r48768, %r48769}, {%r1, %r1, %r1, %r1}, {%r1}, {%r48754, %r48755, %r48756, %r48757, %r48758, %r48759, %r48760, %r48761};
	bar.warp.sync 	-1;
	wmma.mma.sync.aligned.row.col.m32n8k16.s32.s8.s8.s32 {%r48770, %r48771, %r48772, %r48773, %r48774, %r48775, %r48776, %r48777}, {%r1, %r1, %r1, %r1}, {%r1}, {%r48762, %r48763, %r48764, %r48765, %r48766, %r48767, %r48768, %r48769};
	bar.warp.sync 	-1;
	wmma.mma.sync.aligned.row.col.m32n8k16.s32.s8.s8.s32 {%r48778, %r48779, %r48780, %r48781, %r48782, %r48783, %r48784, %r48785}, {%r1, %r1, %r1, %r1}, {%r1}, {%r48770, %r48771, %r48772, %r48773, %r48774, %r48775, %r48776, %r48777};
	bar.warp.sync 	-1;
	wmma.mma.sync.aligned.row.col.m32n8k16.s32.s8.s8.s32 {%r48786, %r48787, %r48788, %r48789, %r48790, %r48791, %r48792, %r48793}, {%r1, %r1, %r1, %r1}, {%r1}, {%r48778, %r48779, %r48780, %r48781, %r48782, %r48783, %r48784, %r48785};
	bar.warp.sync 	-1;
	wmma.mma.sync.aligned.row.col.m32n8k16.s32.s8.s8.s32 {%r48794, %r48795, %r48796, %r48797, %r48798, %r48799, %r48800, %r48801}, {%r1, %r1, %r1, %r1}, {%r1}, {%r48786, %r48787, %r48788, %r48789, %r48790, %r48791, %r48792, %r48793};
	bar.warp.sync 	-1;
	wmma.mma.sync.aligned.row.col.m32n8k16.s32.s8.s8.s32 {%r48802, %r48803, %r48804, %r48805, %r48806, %r48807, %r48808, %r48809}, {%r1, %r1, %r1, %r1}, {%r1}, {%r48794, %r48795, %r48796, %r48797, %r48798, %r48799, %r48800, %r48801};
	bar.warp.sync 	-1;
	wmma.mma.sync.aligned.row.col.m32n8k16.s32.s8.s8.s32 {%r48810, %r48811, %r48812, %r48813, %r48814, %r48815, %r48816, %r48817}, {%r1, %r1, %r1, %r1}, {%r1}, {%r48802, %r48803, %r48804, %r48805, %r48806, %r48807, %r48808, %r48809};
	bar.warp.sync 	-1;
	wmma.mma.sync.aligned.row.col.m32n8k16.s32.s8.s8.s32 {%r48818, %r48819, %r48820, %r48821, %r48822, %r48823, %r48824, %r48825}, {%r1, %r1, %r1, %r1}, {%r1}, {%r48810, %r48811, %r48812, %r48813, %r48814, %r48815, %r48816, %r48817};
	bar.warp.sync 	-1;
	wmma.mma.sync.aligned.row.col.m32n8k16.s32.s8.s8.s32 {%r48826, %r48827, %r48828, %r48829, %r48830, %r48831, %r48832, %r48833}, {%r1, %r1, %r1, %r1}, {%r1}, {%r48818, %r48819, %r48820, %r48821, %r48822, %r48823, %r48824, %r48825};
	bar.warp.sync 	-1;
	wmma.mma.sync.aligned.row.col.m32n8k16.s32.s8.s8.s32 {%r48834, %r48835, %r48836, %r48837, %r48838, %r48839, %r48840, %r48841}, {%r1, %r1, %r1, %r1}, {%r1}, {%r48826, %r48827, %r48828, %r48829, %r48830, %r48831, %r48832, %r48833};
	bar.warp.sync 	-1;
	wmma.mma.sync.aligned.row.col.m32n8k16.s32.s8.s8.s32 {%r48842, %r48843, %r48844, %r48845, %r48846, %r48847, %r48848, %r48849}, {%r1, %r1, %r1, %r1}, {%r1}, {%r48834, %r48835, %r48836, %r48837, %r48838, %r48839, %r48840, %r48841};
	bar.warp.sync 	-1;
	wmma.mma.sync.aligned.row.col.m32n8k16.s32.s8.s8.s32 {%r48850, %r48851, %r48852, %r48853, %r48854, %r48855, %r48856, %r48857}, {%r1, %r1, %r1, %r1}, {%r1}, {%r48842, %r48843, %r48844, %r48845, %r48846, %r48847, %r48848, %r48849};
	bar.warp.sync 	-1;
	wmma.mma.sync.aligned.row.col.m32n8k16.s32.s8.s8.s32 {%r48858, %r48859, %r48860, %r48861, %r48862, %r48863, %r48864, %r48865}, {%r1, %r1, %r1, %r1}, {%r1}, {%r48850, %r48851, %r48852, %r48853, %r48854, %r48855, %r48856, %r48857};
	bar.warp.sync 	-1;
	wmma.mma.sync.aligned.row.col.m32n8k16.s32.s8.s8.s32 {%r48866, %r48867, %r48868, %r48869, %r48870, %r48871, %r48872, %r48873}, {%r1, %r1, %r1, %r1}, {%r1}, {%r48858, %r48859, %r48860, %r48861, %r48862, %r48863, %r48864, %r48865};
	bar.warp.sync 	-1;
	wmma.mma.sync.aligned.row.col.m32n8k16.s32.s8.s8.s32 {%r48874, %r48875, %r48876, %r48877, %r48878, %r48879, %r48880, %r48881}, {%r1, %r1, %r1, %r1}, {%r1}, {%r48866, %r48867, %r48868, %r48869, %r48870, %r48871, %r48872, %r48873};
	bar.warp.sync 	-1;
	wmma.mma.sync.aligned.row.col.m32n8k16.s32.s8.s8.s32 {%r48882, %r48883, %r48884, %r48885, %r48886, %r48887, %r48888, %r48889}, {%r1, %r1, %r1, %r1}, {%r1}, {%r48874, %r48875, %r48876, %r48877, %r48878, %r48879, %r48880, %r48881};
	bar.warp.sync 	-1;
	wmma.mma.sync.aligned.row.col.m32n8k16.s32.s8.s8.s32 {%r48890, %r48891, %r48892, %r48893, %r48894, %r48895, %r48896, %r48897}, {%r1, %r1, %r1, %r1}, {%r1}, {%r48882, %r48883, %r48884, %r48885, %r48886, %r48887, %r48888, %r48889};
	bar.warp.sync 	-1;
	wmma.mma.sync.aligned.row.col.m32n8k16.s32.s8.s8.s32 {%r48898, %r48899, %r48900, %r48901, %r48902, %r48903, %r48904, %r48905}, {%r1, %r1, %r1, %r1}, {%r1}, {%r48890, %r48891, %r48892, %r48893, %r48894, %r48895, %r48896, %r48897};
	bar.warp.sync 	-1;
	wmma.mma.sync.aligned.row.col.m32n8k16.s32.s8.s8.s32 {%r48906, %r48907, %r48908, %r48909, %r48910, %r48911, %r48912, %r48913}, {%r1, %r1, %r1, %r1}, {%r1}, {%r48898, %r48899, %r48900, %r48901, %r48902, %r48903, %r48904, %r48905};
	bar.warp.sync 	-1;
	wmma.mma.sync.aligned.row.col.m32n8k16.s32.s8.s8.s32 {%r48914, %r48915, %r48916, %r48917, %r48918, %r48919, %r48920, %r48921}, {%r1, %r1, %r1, %r1}, {%r1}, {%r48906, %r48907, %r48908, %r48909, %r48910, %r48911, %r48912, %r48913};
	bar.warp.sync 	-1;
	wmma.mma.sync.aligned.row.col.m32n8k16.s32.s8.s8.s32 {%r48922, %r48923, %r48924, %r48925, %r48926, %r48927, %r48928, %r48929}, {%r1, %r1, %r1, %r1}, {%r1}, {%r48914, %r48915, %r48916, %r48917, %r48918, %r48919, %r48920, %r48921};
	bar.warp.sync 	-1;
	wmma.mma.sync.aligned.row.col.m32n8k16.s32.s8.s8.s32 {%r48930, %r48931, %r48932, %r48933, %r48934, %r48935, %r48936, %r48937}, {%r1, %r1, %r1, %r1}, {%r1}, {%r48922, %r48923, %r48924, %r48925, %r48926, %r48927, %r48928, %r48929};
	bar.warp.sync 	-1;
	wmma.mma.sync.aligned.row.col.m32n8k16.s32.s8.s8.s32 {%r48938, %r48939, %r48940, %r48941, %r48942, %r48943, %r48944, %r48945}, {%r1, %r1, %r1, %r1}, {%r1}, {%r48930, %r48931, %r48932, %r48933, %r48934, %r48935, %r48936, %r48937};
	bar.warp.sync 	-1;
	wmma.mma.sync.aligned.row.col.m32n8k16.s32.s8.s8.s32 {%r48946, %r48947, %r48948, %r48949, %r48950, %r48951, %r48952, %r48953}, {%r1, %r1, %r1, %r1}, {%r1}, {%r48938, %r48939, %r48940, %r48941, %r48942, %r48943, %r48944, %r48945};
	bar.warp.sync 	-1;
	wmma.mma.sync.aligned.row.col.m32n8k16.s32.s8.s8.s32 {%r48954, %r48955, %r48956, %r48957, %r48958, %r48959, %r48960, %r48961}, {%r1, %r1, %r1, %r1}, {%r1}, {%r48946, %r48947, %r48948, %r48949, %r48950, %r48951, %r48952, %r48953};
	bar.warp.sync 	-1;
	wmma.mma.sync.aligned.row.col.m32n8k16.s32.s8.s8.s32 {%r48962, %r48963, %r48964, %r48965, %r48966, %r48967, %r48968, %r48969}, {%r1, %r1, %r1, %r1}, {%r1}, {%r48954, %r48955, %r48956, %r48957, %r48958, %r48959, %r48960, %r48961};
	bar.warp.sync 	-1;
	wmma.mma.sync.aligned.row.col.m32n8k16.s32.s8.s8.s32 {%r48970, %r48971, %r48972, %r48973, %r48974, %r48975, %r48976, %r48977}, {%r1, %r1, %r1, %r1}, {%r1}, {%r48962, %r48963, %r48964, %r48965, %r48966, %r48967, %r48968, %r48969};
	bar.warp.sync 	-1;
	wmma.mma.sync.aligned.row.col.m32n8k16.s32.s8.s8.s32 {%r48978, %r48979, %r48980, %r48981, %r48982, %r48983, %r48984, %r48985}, {%r1, %r1, %r1, %r1}, {%r1}, {%r48970, %r48971, %r48972, %r48973, %r48974, %r48975, %r48976, %r48977};
	bar.warp.sync 	-1;
	wmma.mma.sync.aligned.row.col.m32n8k16.s32.s8.s8.s32 {%r48986, %r48987, %r48988, %r48989, %r48990, %r48991, %r48992, %r48993}, {%r1, %r1, %r1, %r1}, {%r1}, {%r48978, %r48979, %r48980, %r48981, %r48982, %r48983, %r48984, %r48985};
	bar.warp.sync 	-1;
	wmma.mma.sync.aligned.row.col.m32n8k16.s32.s8.s8.s32 {%r48994, %r48995, %r48996, %r48997, %r48998, %r48999, %r49000, %r49001}, {%r1, %r1, %r1, %r1}, {%r1}, {%r48986, %r48987, %r48988, %r48989, %r48990, %r48991, %r48992, %r48993};
	bar.warp.sync 	-1;
	wmma.mma.sync.aligned.row.col.m32n8k16.s32.s8.s8.s32 {%r49002, %r49003, %r49004, %r49005, %r49006, %r49007, %r49008, %r49009}, {%r1, %r1, %r1, %r1}, {%r1}, {%r48994, %r48995, %r48996, %r48997, %r48998, %r48999, %r49000, %r49001};
	bar.warp.sync 	-1;
	wmma.mma.sync.aligned.row.col.m32n8k16.s32.s8.s8.s32 {%r49010, %r49011, %r49012, %r49013, %r49014, %r49015, %r49016, %r49017}, {%r1, %r1, %r1, %r1}, {%r1}, {%r49002, %r49003, %r49004, %r49005, %r49006, %r49007, %r49008, %r49009};
	bar.warp.sync 	-1;
	wmma.mma.sync.aligned.row.col.m32n8k16.s32.s8.s8.s32 {%r49018, %r49019, %r49020, %r49021, %r49022, %r49023, %r49024, %r49025}, {%r1, %r1, %r1, %r1}, {%r1}, {%r49010, %r49011, %r49012, %r49013, %r49014, %r49015, %r49016, %r49017};
	bar.warp.sync 	-1;
	wmma.mma.sync.aligned.row.col.m32n8k16.s32.s8.s8.s32 {%r49026, %r49027, %r49028, %r49029, %r49030, %r49031, %r49032, %r49033}, {%r1, %r1, %r1, %r1}, {%r1}, {%r49018, %r49019, %r49020, %r49021, %r49022, %r49023, %r49024, %r49025};
	bar.warp.sync 	-1;
	wmma.mma.sync.aligned.row.col.m32n8k16.s32.s8.s8.s32 {%r49034, %r49035, %r49036, %r49037, %r49038, %r49039, %r49040, %r49041}, {%r1, %r1, %r1, %r1}, {%r1}, {%r49026, %r49027, %r49028, %r49029, %r49030, %r49031, %r49032, %r49033};
	bar.warp.sync 	-1;
	wmma.mma.sync.aligned.row.col.m32n8k16.s32.s8.s8.s32 {%r49042, %r49043, %r49044, %r49045, %r49046, %r49047, %r49048, %r49049}, {%r1, %r1, %r1, %r1}, {%r1}, {%r49034, %r49035, %r49036, %r49037, %r49038, %r49039, %r49040, %r49041};
	bar.warp.sync 	-1;
	wmma.mma.sync.aligned.row.col.m32n8k16.s32.s8.s8.s32 {%r49050, %r49051, %r49052, %r49053, %r49054, %r49055, %r49056, %r49057}, {%r1, %r1, %r1, %r1}, {%r1}, {%r49042, %r49043, %r49044, %r49045, %r49046, %r49047, %r49048, %r49049};
	bar.warp.sync 	-1;
	wmma.mma.sync.aligned.row.col.m32n8k16.s32.s8.s8.s32 {%r49058, %r49059, %r49060, %r49061, %r49062, %r49063, %r49064, %r49065}, {%r1, %r1, %r1, %r1}, {%r1}, {%r49050, %r49051, %r49052, %r49053, %r49054, %r49055, %r49056, %r49057};
	bar.warp.sync 	-1;
	wmma.mma.sync.aligned.row.col.m32n8k16.s32.s8.s8.s32 {%r49066, %r49067, %r49068, %r49069, %r49070, %r49071, %r49072, %r49073}, {%r1, %r1, %r1, %r1}, {%r1}, {%r49058, %r49059, %r49060, %r49061, %r49062, %r49063, %r49064, %r49065};
	bar.warp.sync 	-1;
	wmma.mma.sync.aligned.row.col.m32n8k16.s32.s8.s8.s32 {%r49074, %r49075, %r49076, %r49077, %r49078, %r49079, %r49080, %r49081}, {%r1, %r1, %r1, %r1}, {%r1}, {%r49066, %r49067, %r49068, %r49069, %r49070, %r49071, %r49072, %r49073};
	bar.warp.sync 	-1;
	wmma.mma.sync.aligned.row.col.m32n8k16.s32.s8.s8.s32 {%r49082, %r49083, %r49084, %r49085, %r49086, %r49087, %r49088, %r49089}, {%r1, %r1, %r1, %r1}, {%r1}, {%r49074, %r49075, %r49076, %r49077, %r49078, %r49079, %r49080, %r49081};
	bar.warp.sync 	-1;
	wmma.mma.sync.aligned.row.col.m32n8k16.s32.s8.s8.s32 {%r49090, %r49091, %r49092, %r49093, %r49094, %r49095, %r49096, %r49097}, {%r1, %r1, %r1, %r1}, {%r1}, {%r49082, %r49083, %r49084, %r49085, %r49086, %r49087, %r49088, %r49089};
	bar.warp.sync 	-1;
	wmma.mma.sync.aligned.row.col.m32n8k16.s32.s8.s8.s32 {%r49098, %r49099, %r49100, %r49101, %r49102, %r49103, %r49104, %r49105}, {%r1, %r1, %r1, %r1}, {%r1}, {%r49090, %r49091, %r49092, %r49093, %r49094, %r49095, %r49096, %r49097};
	bar.warp.sync 	-1;
	wmma.mma.sync.aligned.row.col.m32n8k16.s32.s8.s8.s32 {%r49106, %r49107, %r49108, %r49109, %r49110, %r49111, %r49112, %r49113}, {%r1, %r1, %r1, %r1}, {%r1}, {%r49098, %r49099, %r49100, %r49101, %r49102, %r49103, %r49104, %r49105};
	bar.warp.sync 	-1;
	wmma.mma.sync.aligned.row.col.m32n8k16.s32.s8.s8.s32 {%r49114, %r49115, %r49116, %r49117, %r49118, %r49119, %r49120, %r49121}, {%r1, %r1, %r1, %r1}, {%r1}, {%r49106, %r49107, %r49108, %r49109, %r49110, %r49111, %r49112, %r49113};
	bar.warp.sync 	-1;
	wmma.mma.sync.aligned.row.col.m32n8k16.s32.s8.s8.s32 {%r49122, %r49123, %r49124, %r49125, %r49126, %r49127, %r49128, %r49129}, {%r1, %r1, %r1, %r1}, {%r1}, {%r49114, %r49115, %r49116, %r49117, %r49118, %r49119, %r49120, %r49121};
	bar.warp.sync 	-1;
	wmma.mma.sync.aligned.row.col.m32n8k16.s32.s8.s8.s32 {%r49130, %r49131, %r49132, %r49133, %r49134, %r49135, %r49136, %r49137}, {%r1, %r1, %r1, %r1}, {%r1}, {%r49122, %r49123, %r49124, %r49125, %r49126, %r49127, %r49128, %r49129};
	bar.warp.sync 	-1;
	wmma.mma.sync.aligned.row.col.m32n8k16.s32.s8.s8.s32 {%r49138, %r49139, %r49140, %r49141, %r49142, %r49143, %r49144, %r49145}, {%r1, %r1, %r1, %r1}, {%r1}, {%r49130, %r49131, %r49132, %r49133, %r49134, %r49135, %r49136, %r49137};
	bar.warp.sync 	-1;
	wmma.mma.sync.aligned.row.col.m32n8k16.s32.s8.s8.s32 {%r49146, %r49147, %r49148, %r49149, %r49150, %r49151, %r49152, %r49153}, {%r1, %r1, %r1, %r1}, {%r1}, {%r49138, %r49139, %r49140, %r49141, %r49142, %r49143, %r49144, %r49145};
	bar.warp.sync 	-1;
	wmma.mma.sync.aligned.row.col.m32n8k16.s32.s8.s8.s32 {%r49154, %r49155, %r49156, %r49157, %r49158, %r49159, %r49160, %r49161}, {%r1, %r1, %r1, %r1}, {%r1}, {%r49146, %r49147, %r49148, %r49149, %r49150, %r49151, %r49152, %r49153};
	bar.warp.sync 	-1;
	wmma.mma.sync.aligned.row.col.m32n8k16.s32.s8.s8.s32 {%r49162, %r49163, %r49164, %r49165, %r49166, %r49167, %r49168, %r49169}, {%r1, %r1, %r1, %r1}, {%r1}, {%r49154, %r49155, %r49156, %r49157, %r49158, %r49159, %r49160, %r49161};
	bar.warp.sync 	-1;
	wmma.mma.sync.aligned.row.col.m32n8k16.s32.s8.s8.s32 {%r49170, %r49171, %r49172, %r49173, %r49174, %r49175, %r49176, %r49177}, {%r1, %r1, %r1, %r1}, {%r1}, {%r49162, %r49163, %r49164, %r49165, %r49166, %r49167, %r49168, %r49169};
	bar.warp.sync 	-1;
	wmma.mma.sync.aligned.row.col.m32n8k16.s32.s8.s8.s32 {%r49178, %r49179, %r49180, %r49181, %r49182, %r49183, %r49184, %r49185}, {%r1, %r1, %r1, %r1}, {%r1}, {%r49170, %r49171, %r49172, %r49173, %r49174, %r49175, %r49176, %r49177};
	bar.warp.sync 	-1;
	wmma.mma.sync.aligned.row.col.m32n8k16.s32.s8.s8.s32 {%r49186, %r49187, %r49188, %r49189, %r49190, %r49191, %r49192, %r49193}, {%r1, %r1, %r1, %r1}, {%r1}, {%r49178, %r49179, %r49180, %r49181, %r49182, %r49183, %r49184, %r49185};
	bar.warp.sync 	-1;
	wmma.mma.sync.aligned.row.col.m32n8k16.s32.s8.s8.s32 {%r49194, %r49195, %r49196, %r49197, %r49198, %r49199, %r49200, %r49201}, {%r1, %r1, %r1, %r1}, {%r1}, {%r49186, %r49187, %r49188, %r49189, %r49190, %r49191, %r49192, %r49193};
	bar.warp.sync 	-1;
	wmma.mma.sync.aligned.row.col.m32n8k16.s32.s8.s8.s32 {%r49202, %r49203, %r49204, %r49205, %r49206, %r49207, %r49208, %r49209}, {%r1, %r1, %r1, %r1}, {%r1}, {%r49194, %r49195, %r49196, %r49197, %r49198, %r49199, %r49200, %r49201};
	bar.warp.sync 	-1;
	wmma.mma.sync.aligned.row.col.m32n8k16.s32.s8.s8.s32 {%r49210, %r49211, %r49212, %r49213, %r49214, %r49215, %r49216, %r49217}, {%r1, %r1, %r1, %r1}, {%r1}, {%r49202, %r49203, %r49204, %r49205, %r49206, %r49207, %r49208, %r49209};
	bar.warp.sync 	-1;
	wmma.mma.sync.aligned.row.col.m32n8k16.s32.s8.s8.s32 {%r49218, %r49219, %r49220, %r49221, %r49222, %r49223, %r49224, %r49225}, {%r1, %r1, %r1, %r1}, {%r1}, {%r49210, %r49211, %r49212, %r49213, %r49214, %r49215, %r49216, %r49217};
	bar.warp.sync 	-1;
	wmma.mma.sync.aligned.row.col.m32n8k16.s32.s8.s8.s32 {%r49226, %r49227, %r49228, %r49229, %r49230, %r49231, %r49232, %r49233}, {%r1, %r1, %r1, %r1}, {%r1}, {%r49218, %r49219, %r49220, %r49221, %r49222, %r49223, %r49224, %r49225};
	bar.warp.sync 	-1;
	wmma.mma.sync.aligned.row.col.m32n8k16.s32.s8.s8.s32 {%r49234, %r49235, %r49236, %r49237, %r49238, %r49239, %r49240, %r49241}, {%r1, %r1, %r1, %r1}, {%r1}, {%r49226, %r49227, %r49228, %r49229, %r49230, %r49231, %r49232, %r49233};
	bar.warp.sync 	-1;
	wmma.mma.sync.aligned.row.col.m32n8k16.s32.s8.s8.s32 {%r49242, %r49243, %r49244, %r49245, %r49246, %r49247, %r49248, %r49249}, {%r1, %r1, %r1, %r1}, {%r1}, {%r49234, %r49235, %r49236, %r49237, %r49238, %r49239, %r49240, %r49241};
	bar.warp.sync 	-1;
	wmma.mma.sync.aligned.row.col.m32n8k16.s32.s8.s8.s32 {%r49250, %r49251, %r49252, %r49253, %r49254, %r49255, %r49256, %r49257}, {%r1, %r1, %r1, %r1}, {%r1}, {%r49242, %r49243, %r49244, %r49245, %r49246, %r49247, %r49248, %r49249};
	bar.warp.sync 	-1;
	wmma.mma.sync.aligned.row.col.m32n8k16.s32.s8.s8.s32 {%r49258, %r49259, %r49260, %r49261, %r49262, %r49263, %r49264, %r49265}, {%r1, %r1, %r1, %r1}, {%r1}, {%r49250, %r49251, %r49252, %r49253, %r49254, %r49255, %r49256, %r49257};
	bar.warp.sync 	-1;
	wmma.mma.sync.aligned.row.col.m32n8k16.s32.s8.s8.s32 {%r49266, %r49267, %r49268, %r49269, %r49270, %r49271, %r49272, %r49273}, {%r1, %r1, %r1, %r1}, {%r1}, {%r49258, %r49259, %r49260, %r49261, %r49262, %r49263, %r49264, %r49265};
	bar.warp.sync 	-1;
	wmma.mma.sync.aligned.row.col.m32n8k16.s32.s8.s8.s32 {%r49274, %r49275, %r49276, %r49277, %r49278, %r49279, %r49280, %r49281}, {%r1, %r1, %r1, %r1}, {%r1}, {%r49266, %r49267, %r49268, %r49269, %r49270, %r49271, %r49272, %r49273};
	bar.warp.sync 	-1;
	wmma.mma.sync.aligned.row.col.m32n8k16.s32.s8.s8.s32 {%r49282, %r49283, %r49284, %r49285, %r49286, %r49287, %r49288, %r49289}, {%r1, %r1, %r1, %r1}, {%r1}, {%r49274, %r49275, %r49276, %r49277, %r49278, %r49279, %r49280, %r49281};
	bar.warp.sync 	-1;
	wmma.mma.sync.aligned.row.col.m32n8k16.s32.s8.s8.s32 {%r49290, %r49291, %r49292, %r49293, %r49294, %r49295, %r49296, %r49297}, {%r1, %r1, %r1, %r1}, {%r1}, {%r49282, %r49283, %r49284, %r49285, %r49286, %r49287, %r49288, %r49289};
	bar.warp.sync 	-1;
	wmma.mma.sync.aligned.row.col.m32n8k16.s32.s8.s8.s32 {%r49298, %r49299, %r49300, %r49301, %r49302, %r49303, %r49304, %r49305}, {%r1, %r1, %r1, %r1}, {%r1}, {%r49290, %r49291, %r49292, %r49293, %r49294, %r49295, %r49296, %r49297};
	bar.warp.sync 	-1;
	wmma.mma.sync.aligned.row.col.m32n8k16.s32.s8.s8.s32 {%r49306, %r49307, %r49308, %r49309, %r49310, %r49311, %r49312, %r49313}, {%r1, %r1, %r1, %r1}, {%r1}, {%r49298, %r49299, %r49300, %r49301, %r49302, %r49303, %r49304, %r49305};
	bar.warp.sync 	-1;
	wmma.mma.sync.aligned.row.col.m32n8k16.s32.s8.s8.s32 {%r49314, %r49315, %r49316, %r49317, %r49318, %r49319, %r49320, %r49321}, {%r1, %r1, %r1, %r1}, {%r1}, {%r49306, %r49307, %r49308, %r49309, %r49310, %r49311, %r49312, %r49313};
	bar.warp.sync 	-1;
	wmma.mma.sync.aligned.row.col.m32n8k16.s32.s8.s8.s32 {%r49322, %r49323, %r49324, %r49325, %r49326, %r49327, %r49328, %r49329}, {%r1, %r1, %r1, %r1}, {%r1}, {%r49314, %r49315, %r49316, %r49317, %r49318, %r49319, %r49320, %r49321};
	bar.warp.sync 	-1;
	wmma.mma.sync.aligned.row.col.m32n8k16.s32.s8.s8.s32 {%r49330, %r49331, %r49332, %r49333, %r49334, %r49335, %r49336, %r49337}, {%r1, %r1, %r1, %r1}, {%r1}, {%r49322, %r49323, %r49324, %r49325, %r49326, %r49327, %r49328, %r49329};
	bar.warp.sync 	-1;
	wmma.mma.sync.aligned.row.col.m32n8k16.s32.s8.s8.s32 {%r49338, %r49339, %r49340, %r49341, %r49342, %r49343, %r49344, %r49345}, {%r1, %r1, %r1, %r1}, {%r1}, {%r49330, %r49331, %r49332, %r49333, %r49334, %r49335, %r49336, %r49337};
	bar.warp.sync 	-1;
	wmma.mma.sync.aligned.row.col.m32n8k16.s32.s8.s8.s32 {%r49346, %r49347, %r49348, %r49349, %r49350, %r49351, %r49352, %r49353}, {%r1, %r1, %r1, %r1}, {%r1}, {%r49338, %r49339, %r49340, %r49341, %r49342, %r49343, %r49344, %r49345};
	bar.warp.sync 	-1;
	wmma.mma.sync.aligned.row.col.m32n8k16.s32.s8.s8.s32 {%r49354, %r49355, %r49356, %r49357, %r49358, %r49359, %r49360, %r49361}, {%r1, %r1, %r1, %r1}, {%r1}, {%r49346, %r49347, %r49348, %r49349, %r49350, %r49351, %r49352, %r49353};
	bar.warp.sync 	-1;
	wmma.mma.sync.aligned.row.col.m32n8k16.s32.s8.s8.s32 {%r49362, %r49363, %r49364, %r49365, %r49366, %r49367, %r49368, %r49369}, {%r1, %r1, %r1, %r1}, {%r1}, {%r49354, %r49355, %r49356, %r49357, %r49358, %r49359, %r49360, %r49361};
	bar.warp.sync 	-1;
	wmma.mma.sync.aligned.row.col.m32n8k16.s32.s8.s8.s32 {%r49370, %r49371, %r49372, %r49373, %r49374, %r49375, %r49376, %r49377}, {%r1, %r1, %r1, %r1}, {%r1}, {%r49362, %r49363, %r49364, %r49365, %r49366, %r49367, %r49368, %r49369};
	bar.warp.sync 	-1;
	wmma.mma.sync.aligned.row.col.m32n8k16.s32.s8.s8.s32 {%r49378, %r49379, %r49380, %r49381, %r49382, %r49383, %r49384, %r49385}, {%r1, %r1, %r1, %r1}, {%r1}, {%r49370, %r49371, %r49372, %r49373, %r49374, %r49375, %r49376, %r49377};
	bar.warp.sync 	-1;
	wmma.mma.sync.aligned.row.col.m32n8k16.s32.s8.s8.s32 {%r49386, %r49387, %r49388, %r49389, %r49390, %r49391, %r49392, %r49393}, {%r1, %r1, %r1, %r1}, {%r1}, {%r49378, %r49379, %r49380, %r49381, %r49382, %r49383, %r49384, %r49385};
	bar.warp.sync 	-1;
	wmma.mma.sync.aligned.row.col.m32n8k16.s32.s8.s8.s32 {%r49394, %r49395, %r49396, %r49397, %r49398, %r49399, %r49400, %r49401}, {%r1, %r1, %r1, %r1}, {%r1}, {%r49386, %r49387, %r49388, %r49389, %r49390, %r49391, %r49392, %r49393};
	bar.warp.sync 	-1;
	wmma.mma.sync.aligned.row.col.m32n8k16.s32.s8.s8.s32 {%r49402, %r49403, %r49404, %r49405, %r49406, %r49407, %r49408, %r49409}, {%r1, %r1, %r1, %r1}, {%r1}, {%r49394, %r49395, %r49396, %r49397, %r49398, %r49399, %r49400, %r49401};
	bar.warp.sync 	-1;
	wmma.mma.sync.aligned.row.col.m32n8k16.s32.s8.s8.s32 {%r49410, %r49411, %r49412, %r49413, %r49414, %r49415, %r49416, %r49417}, {%r1, %r1, %r1, %r1}, {%r1}, {%r49402, %r49403, %r49404, %r49405, %r49406, %r49407, %r49408, %r49409};
	bar.warp.sync 	-1;
	wmma.mma.sync.aligned.row.col.m32n8k16.s32.s8.s8.s32 {%r49418, %r49419, %r49420, %r49421, %r49422, %r49423, %r49424, %r49425}, {%r1, %r1, %r1, %r1}, {%r1}, {%r49410, %r49411, %r49412, %r49413, %r49414, %r49415, %r49416, %r49417};
	bar.warp.sync 	-1;
	wmma.mma.sync.aligned.row.col.m32n8k16.s32.s8.s8.s32 {%r49426, %r49427, %r49428, %r49429, %r49430, %r49431, %r49432, %r49433}, {%r1, %r1, %r1, %r1}, {%r1}, {%r49418, %r49419, %r49420, %r49421, %r49422, %r49423, %r49424, %r49425};
	bar.warp.sync 	-1;
	wmma.mma.sync.aligned.row.col.m32n8k16.s32.s8.s8.s32 {%r49434, %r49435, %r49436, %r49437, %r49438, %r49439, %r49440, %r49441}, {%r1, %r1, %r1, %r1}, {%r1}, {%r49426, %r49427, %r49428, %r49429, %r49430, %r49431, %r49432, %r49433};
	bar.warp.sync 	-1;
	wmma.mma.sync.aligned.row.col.m32n8k16.s32.s8.s8.s32 {%r49442, %r49443, %r49444, %r49445, %r49446, %r49447, %r49448, %r49449}, {%r1, %r1, %r1, %r1}, {%r1}, {%r49434, %r49435, %r49436, %r49437, %r49438, %r49439, %r49440, %r49441};
	bar.warp.sync 	-1;
	wmma.mma.sync.aligned.row.col.m32n8k16.s32.s8.s8.s32 {%r49450, %r49451, %r49452, %r49453, %r49454, %r49455, %r49456, %r49457}, {%r1, %r1, %r1, %r1}, {%r1}, {%r49442, %r49443, %r49444, %r49445, %r49446, %r49447, %r49448, %r49449};
	bar.warp.sync 	-1;
	wmma.mma.sync.aligned.row.col.m32n8k16.s32.s8.s8.s32 {%r49458, %r49459, %r49460, %r49461, %r49462, %r49463, %r49464, %r49465}, {%r1, %r1, %r1, %r1}, {%r1}, {%r49450, %r49451, %r49452, %r49453, %r49454, %r49455, %r49456, %r49457};
	bar.warp.sync 	-1;
	wmma.mma.sync.aligned.row.col.m32n8k16.s32.s8.s8.s32 {%r49466, %r49467, %r49468, %r49469, %r49470, %r49471, %r49472, %r49473}, {%r1, %r1, %r1, %r1}, {%r1}, {%r49458, %r49459, %r49460, %r49461, %r49462, %r49463, %r49464, %r49465};
	bar.warp.sync 	-1;
	wmma.mma.sync.aligned.row.col.m32n8k16.s32.s8.s8.s32 {%r49474, %r49475, %r49476, %r49477, %r49478, %r49479, %r49480, %r49481}, {%r1, %r1, %r1, %r1}, {%r1}, {%r49466, %r49467, %r49468, %r49469, %r49470, %r49471, %r49472, %r49473};
	bar.warp.sync 	-1;
	wmma.mma.sync.aligned.row.col.m32n8k16.s32.s8.s8.s32 {%r49482, %r49483, %r49484, %r49485, %r49486, %r49487, %r49488, %r49489}, {%r1, %r1, %r1, %r1}, {%r1}, {%r49474, %r49475, %r49476, %r49477, %r49478, %r49479, %r49480, %r49481};
	bar.warp.sync 	-1;
	wmma.mma.sync.aligned.row.col.m32n8k16.s32.s8.s8.s32 {%r49490, %r49491, %r49492, %r49493, %r49494, %r49495, %r49496, %r49497}, {%r1, %r1, %r1, %r1}, {%r1}, {%r49482, %r49483, %r49484, %r49485, %r49486, %r49487, %r49488, %r49489};
	bar.warp.sync 	-1;
	wmma.mma.sync.aligned.row.col.m32n8k16.s32.s8.s8.s32 {%r49498, %r49499, %r49500, %r49501, %r49502, %r49503, %r49504, %r49505}, {%r1, %r1, %r1, %r1}, {%r1}, {%r49490, %r49491, %r49492, %r49493, %r49494, %r49495, %r49496, %r49497};
	bar.warp.sync 	-1;
	wmma.mma.sync.aligned.row.col.m32n8k16.s32.s8.s8.s32 {%r49506, %r49507, %r49508, %r49509, %r49510, %r49511, %r49512, %r49513}, {%r1, %r1, %r1, %r1}, {%r1}, {%r49498, %r49499, %r49500, %r49501, %r49502, %r49503, %r49504, %r49505};
	bar.warp.sync 	-1;
	wmma.mma.sync.aligned.row.col.m32n8k16.s32.s8.s8.s32 {%r49514, %r49515, %r49516, %r49517, %r49518, %r49519, %r49520, %r49521}, {%r1, %r1, %r1, %r1}, {%r1}, {%r49506, %r49507, %r49508, %r49509, %r49510, %r49511, %r49512, %r49513};
	bar.warp.sync 	-1;
	wmma.mma.sync.aligned.row.col.m32n8k16.s32.s8.s8.s32 {%r49522, %r49523, %r49524, %r49525, %r49526, %r49527, %r49528, %r49529}, {%r1, %r1, %r1, %r1}, {%r1}, {%r49514, %r49515, %r49516, %r49517, %r49518, %r49519, %r49520, %r49521};
	bar.warp.sync 	-1;
	wmma.mma.sync.aligned.row.col.m32n8k16.s32.s8.s8.s32 {%r49530, %r49531, %r49532, %r49533, %r49534, %r49535, %r49536, %r49537}, {%r1, %r1, %r1, %r1}, {%r1}, {%r49522, %r49523, %r49524, %r49525, %r49526, %r49527, %r49528, %r49529};
	bar.warp.sync 	-1;
	wmma.mma.sync.aligned.row.col.m32n8k16.s32.s8.s8.s32 {%r49538, %r49539, %r49540, %r49541, %r49542, %r49543, %r49544, %r49545}, {%r1, %r1, %r1, %r1}, {%r1}, {%r49530, %r49531, %r49532, %r49533, %r49534, %r49535, %r49536, %r49537};
	bar.warp.sync 	-1;
	wmma.mma.sync.aligned.row.col.m32n8k16.s32.s8.s8.s32 {%r49546, %r49547, %r49548, %r49549, %r49550, %r49551, %r49552, %r49553}, {%r1, %r1, %r1, %r1}, {%r1}, {%r49538, %r49539, %r49540, %r49541, %r49542, %r49543, %r49544, %r49545};
	bar.warp.sync 	-1;
	wmma.mma.sync.aligned.row.col.m32n8k16.s32.s8.s8.s32 {%r49554, %r49555, %r49556, %r49557, %r49558, %r49559, %r49560, %r49561}, {%r1, %r1, %r1, %r1}, {%r1}, {%r49546, %r49547, %r49548, %r49549, %r49550, %r49551, %r49552, %r49553};
	bar.warp.sync 	-1;
	wmma.mma.sync.aligned.row.col.m32n8k16.s32.s8.s8.s32 {%r49562, %r49563, %r49564, %r49565, %r49566, %r49567, %r49568, %r49569}, {%r1, %r1, %r1, %r1}, {%r1}, {%r49554, %r49555, %r49556, %r49557, %r49558, %r49559, %r49560, %r49561};
	bar.warp.sync 	-1;
	wmma.mma.sync.aligned.row.col.m32n8k16.s32.s8.s8.s32 {%r49570, %r49571, %r49572, %r49573, %r49574, %r49575, %r49576, %r49577}, {%r1, %r1, %r1, %r1}, {%r1}, {%r49562, %r49563, %r49564, %r49565, %r49566, %r49567, %r49568, %r49569};
	bar.warp.sync 	-1;
	wmma.mma.sync.aligned.row.col.m32n8k16.s32.s8.s8.s32 {%r49578, %r49579, %r49580, %r49581, %r49582, %r49583, %r49584, %r49585}, {%r1, %r1, %r1, %r1}, {%r1}, {%r49570, %r49571, %r49572, %r49573, %r49574, %r49575, %r49576, %r49577};
	bar.warp.sync 	-1;
	wmma.mma.sync.aligned.row.col.m32n8k16.s32.s8.s8.s32 {%r49586, %r49587, %r49588, %r49589, %r49590, %r49591, %r49592, %r49593}, {%r1, %r1, %r1, %r1}, {%r1}, {%r49578, %r49579, %r49580, %r49581, %r49582, %r49583, %r49584, %r49585};
	bar.warp.sync 	-1;
	wmma.mma.sync.aligned.row.col.m32n8k16.s32.s8.s8.s32 {%r49594, %r49595, %r49596, %r49597, %r49598, %r49599, %r49600, %r49601}, {%r1, %r1, %r1, %r1}, {%r1}, {%r49586, %r49587, %r49588, %r49589, %r49590, %r49591, %r49592, %r49593};
	bar.warp.sync 	-1;
	wmma.mma.sync.aligned.row.col.m32n8k16.s32.s8.s8.s32 {%r49602, %r49603, %r49604, %r49605, %r49606, %r49607, %r49608, %r49609}, {%r1, %r1, %r1, %r1}, {%r1}, {%r49594, %r49595, %r49596, %r49597, %r49598, %r49599, %r49600, %r49601};
	bar.warp.sync 	-1;
	wmma.mma.sync.aligned.row.col.m32n8k16.s32.s8.s8.s32 {%r49610, %r49611, %r49612, %r49613, %r49614, %r49615, %r49616, %r49617}, {%r1, %r1, %r1, %r1}, {%r1}, {%r49602, %r49603, %r49604, %r49605, %r49606, %r49607, %r49608, %r49609};
	bar.warp.sync 	-1;
	wmma.mma.sync.aligned.row.col.m32n8k16.s32.s8.s8.s32 {%r49618, %r49619, %r49620, %r49621, %r49622, %r49623, %r49624, %r49625}, {%r1, %r1, %r1, %r1}, {%r1}, {%r49610, %r49611, %r49612, %r49613, %r49614, %r49615, %r49616, %r49617};
	bar.warp.sync 	-1;
	wmma.mma.sync.aligned.row.col.m32n8k16.s32.s8.s8.s32 {%r49626, %r49627, %r49628, %r49629, %r49630, %r49631, %r49632, %r49633}, {%r1, %r1, %r1, %r1}, {%r1}, {%r49618, %r49619, %r49620, %r49621, %r49622, %r49623, %r49624, %r49625};
	bar.warp.sync 	-1;
	wmma.mma.sync.aligned.row.col.m32n8k16.s32.s8.s8.s32 {%r49634, %r49635, %r49636, %r49637, %r49638, %r49639, %r49640, %r49641}, {%r1, %r1, %r1, %r1}, {%r1}, {%r49626, %r49627, %r49628, %r49629, %r49630, %r49631, %r49632, %r49633};
	bar.warp.sync 	-1;
	wmma.mma.sync.aligned.row.col.m32n8k16.s32.s8.s8.s32 {%r49642, %r49643, %r49644, %r49645, %r49646, %r49647, %r49648, %r49649}, {%r1, %r1, %r1, %r1}, {%r1}, {%r49634, %r49635, %r49636, %r49637, %r49638, %r49639, %r49640, %r49641};
	bar.warp.sync 	-1;
	wmma.mma.sync.aligned.row.col.m32n8k16.s32.s8.s8.s32 {%r49650, %r49651, %r49652, %r49653, %r49654, %r49655, %r49656, %r49657}, {%r1, %r1, %r1, %r1}, {%r1}, {%r49642, %r49643, %r49644, %r49645, %r49646, %r49647, %r49648, %r49649};
	bar.warp.sync 	-1;
	wmma.mma.sync.aligned.row.col.m32n8k16.s32.s8.s8.s32 {%r49658, %r49659, %r49660, %r49661, %r49662, %r49663, %r49664, %r49665}, {%r1, %r1, %r1, %r1}, {%r1}, {%r49650, %r49651, %r49652, %r49653, %r49654, %r49655, %r49656, %r49657};
	bar.warp.sync 	-1;
	wmma.mma.sync.aligned.row.col.m32n8k16.s32.s8.s8.s32 {%r49666, %r49667, %r49668, %r49669, %r49670, %r49671, %r49672, %r49673}, {%r1, %r1, %r1, %r1}, {%r1}, {%r49658, %r49659, %r49660, %r49661, %r49662, %r49663, %r49664, %r49665};
	bar.warp.sync 	-1;
	wmma.mma.sync.aligned.row.col.m32n8k16.s32.s8.s8.s32 {%r49674, %r49675, %r49676, %r49677, %r49678, %r49679, %r49680, %r49681}, {%r1, %r1, %r1, %r1}, {%r1}, {%r49666, %r49667, %r49668, %r49669, %r49670, %r49671, %r49672, %r49673};
	bar.warp.sync 	-1;
	wmma.mma.sync.aligned.row.col.m32n8k16.s32.s8.s8.s32 {%r49682, %r49683, %r49684, %r49685, %r49686, %r49687, %r49688, %r49689}, {%r1, %r1, %r1, %r1}, {%r1}, {%r49674, %r49675, %r49676, %r49677, %r49678, %r49679, %r49680, %r49681};
	bar.warp.sync 	-1;
	wmma.mma.sync.aligned.row.col.m32n8k16.s32.s8.s8.s32 {%r49690, %r49691, %r49692, %r49693, %r49694, %r49695, %r49696, %r49697}, {%r1, %r1, %r1, %r1}, {%r1}, {%r49682, %r49683, %r49684, %r49685, %r49686, %r49687, %r49688, %r49689};
	bar.warp.sync 	-1;
	wmma.mma.sync.aligned.row.col.m32n8k16.s32.s8.s8.s32 {%r49698, %r49699, %r49700, %r49701, %r49702, %r49703, %r49704, %r49705}, {%r1, %r1, %r1, %r1}, {%r1}, {%r49690, %r49691, %r49692, %r49693, %r49694, %r49695, %r49696, %r49697};
	bar.warp.sync 	-1;
	wmma.mma.sync.aligned.row.col.m32n8k16.s32.s8.s8.s32 {%r49706, %r49707, %r49708, %r49709, %r49710, %r49711, %r49712, %r49713}, {%r1, %r1, %r1, %r1}, {%r1}, {%r49698, %r49699, %r49700, %r49701, %r49702, %r49703, %r49704, %r49705};
	bar.warp.sync 	-1;
	wmma.mma.sync.aligned.row.col.m32n8k16.s32.s8.s8.s32 {%r49714, %r49715, %r49716, %r49717, %r49718, %r49719, %r49720, %r49721}, {%r1, %r1, %r1, %r1}, {%r1}, {%r49706, %r49707, %r49708, %r49709, %r49710, %r49711, %r49712, %r49713};
	bar.warp.sync 	-1;
	wmma.mma.sync.aligned.row.col.m32n8k16.s32.s8.s8.s32 {%r49722, %r49723, %r49724, %r49725, %r49726, %r49727, %r49728, %r49729}, {%r1, %r1, %r1, %r1}, {%r1}, {%r49714, %r49715, %r49716, %r49717, %r49718, %r49719, %r49720, %r49721};
	bar.warp.sync 	-1;
	wmma.mma.sync.aligned.row.col.m32n8k16.s32.s8.s8.s32 {%r49730, %r49731, %r49732, %r49733, %r49734, %r49735, %r49736, %r49737}, {%r1, %r1, %r1, %r1}, {%r1}, {%r49722, %r49723, %r49724, %r49725, %r49726, %r49727, %r49728, %r49729};
	bar.warp.sync 	-1;
	wmma.mma.sync.aligned.row.col.m32n8k16.s32.s8.s8.s32 {%r49738, %r49739, %r49740, %r49741, %r49742, %r49743, %r49744, %r49745}, {%r1, %r1, %r1, %r1}, {%r1}, {%r49730, %r49731, %r49732, %r49733, %r49734, %r49735, %r49736, %r49737};
	bar.warp.sync 	-1;
	wmma.mma.sync.aligned.row.col.m32n8k16.s32.s8.s8.s32 {%r49746, %r49747, %r49748, %r49749, %r49750, %r49751, %r49752, %r49753}, {%r1, %r1, %r1, %r1}, {%r1}, {%r49738, %r49739, %r49740, %r49741, %r49742, %r49743, %r49744, %r49745};
	bar.warp.sync 	-1;
	wmma.mma.sync.aligned.row.col.m32n8k16.s32.s8.s8.s32 {%r49754, %r49755, %r49756, %r49757, %r49758, %r49759, %r49760, %r49761}, {%r1, %r1, %r1, %r1}, {%r1}, {%r49746, %r49747, %r49748, %r49749, %r49750, %r49751, %r49752, %r49753};
	bar.warp.sync 	-1;
	wmma.mma.sync.aligned.row.col.m32n8k16.s32.s8.s8.s32 {%r49762, %r49763, %r49764, %r49765, %r49766, %r49767, %r49768, %r49769}, {%r1, %r1, %r1, %r1}, {%r1}, {%r49754, %r49755, %r49756, %r49757, %r49758, %r49759, %r49760, %r49761};
	bar.warp.sync 	-1;
	wmma.mma.sync.aligned.row.col.m32n8k16.s32.s8.s8.s32 {%r49770, %r49771, %r49772, %r49773, %r49774, %r49775, %r49776, %r49777}, {%r1, %r1, %r1, %r1}, {%r1}, {%r49762, %r49763, %r49764, %r49765, %r49766, %r49767, %r49768, %r49769};
	bar.warp.sync 	-1;
	wmma.mma.sync.aligned.row.col.m32n8k16.s32.s8.s8.s32 {%r49778, %r49779, %r49780, %r49781, %r49782, %r49783, %r49784, %r49785}, {%r1, %r1, %r1, %r1}, {%r1}, {%r49770, %r49771, %r49772, %r49773, %r49774, %r49775, %r49776, %r49777};
	bar.warp.sync 	-1;
	wmma.mma.sync.aligned.row.col.m32n8k16.s32.s8.s8.s32 {%r49786, %r49787, %r49788, %r49789, %r49790, %r49791, %r49792, %r49793}, {%r1, %r1, %r1, %r1}, {%r1}, {%r49778, %r49779, %r49780, %r49781, %r49782, %r49783, %r49784, %r49785};
	bar.warp.sync 	-1;
	wmma.mma.sync.aligned.row.col.m32n8k16.s32.s8.s8.s32 {%r49794, %r49795, %r49796, %r49797, %r49798, %r49799, %r49800, %r49801}, {%r1, %r1, %r1, %r1}, {%r1}, {%r49786, %r49787, %r49788, %r49789, %r49790, %r49791, %r49792, %r49793};
	bar.warp.sync 	-1;
	wmma.mma.sync.aligned.row.col.m32n8k16.s32.s8.s8.s32 {%r49802, %r49803, %r49804, %r49805, %r49806, %r49807, %r49808, %r49809}, {%r1, %r1, %r1, %r1}, {%r1}, {%r49794, %r49795, %r49796, %r49797, %r49798, %r49799, %r49800, %r49801};
	bar.warp.sync 	-1;
	wmma.mma.sync.aligned.row.col.m32n8k16.s32.s8.s8.s32 {%r49810, %r49811, %r49812, %r49813, %r49814, %r49815, %r49816, %r49817}, {%r1, %r1, %r1, %r1}, {%r1}, {%r49802, %r49803, %r49804, %r49805, %r49806, %r49807, %r49808, %r49809};
	bar.warp.sync 	-1;
	wmma.mma.sync.aligned.row.col.m32n8k16.s32.s8.s8.s32 {%r49818, %r49819, %r49820, %r49821, %r49822, %r49823, %r49824, %r49825}, {%r1, %r1, %r1, %r1}, {%r1}, {%r49810, %r49811, %r49812, %r49813, %r49814, %r49815, %r49816, %r49817};
	bar.warp.sync 	-1;
	wmma.mma.sync.aligned.row.col.m32n8k16.s32.s8.s8.s32 {%r49826, %r49827, %r49828, %r49829, %r49830, %r49831, %r49832, %r49833}, {%r1, %r1, %r1, %r1}, {%r1}, {%r49818, %r49819, %r49820, %r49821, %r49822, %r49823, %r49824, %r49825};
	bar.warp.sync 	-1;
	wmma.mma.sync.aligned.row.col.m32n8k16.s32.s8.s8.s32 {%r49834, %r49835, %r49836, %r49837, %r49838, %r49839, %r49840, %r49841}, {%r1, %r1, %r1, %r1}, {%r1}, {%r49826, %r49827, %r49828, %r49829, %r49830, %r49831, %r49832, %r49833};
	bar.warp.sync 	-1;
	wmma.mma.sync.aligned.row.col.m32n8k16.s32.s8.s8.s32 {%r49842, %r49843, %r49844, %r49845, %r49846, %r49847, %r49848, %r49849}, {%r1, %r1, %r1, %r1}, {%r1}, {%r49834, %r49835, %r49836, %r49837, %r49838, %r49839, %r49840, %r49841};
	bar.warp.sync 	-1;
	wmma.mma.sync.aligned.row.col.m32n8k16.s32.s8.s8.s32 {%r49850, %r49851, %r49852, %r49853, %r49854, %r49855, %r49856, %r49857}, {%r1, %r1, %r1, %r1}, {%r1}, {%r49842, %r49843, %r49844, %r49845, %r49846, %r49847, %r49848, %r49849};
	bar.warp.sync 	-1;
	wmma.mma.sync.aligned.row.col.m32n8k16.s32.s8.s8.s32 {%r49858, %r49859, %r49860, %r49861, %r49862, %r49863, %r49864, %r49865}, {%r1, %r1, %r1, %r1}, {%r1}, {%r49850, %r49851, %r49852, %r49853, %r49854, %r49855, %r49856, %r49857};
	bar.warp.sync 	-1;
	wmma.mma.sync.aligned.row.col.m32n8k16.s32.s8.s8.s32 {%r49866, %r49867, %r49868, %r49869, %r49870, %r49871, %r49872, %r49873}, {%r1, %r1, %r1, %r1}, {%r1}, {%r49858, %r49859, %r49860, %r49861, %r49862, %r49863, %r49864, %r49865};
	bar.warp.sync 	-1;
	wmma.mma.sync.aligned.row.col.m32n8k16.s32.s8.s8.s32 {%r49874, %r49875, %r49876, %r49877, %r49878, %r49879, %r49880, %r49881}, {%r1, %r1, %r1, %r1}, {%r1}, {%r49866, %r49867, %r49868, %r49869, %r49870, %r49871, %r49872, %r49873};
	bar.warp.sync 	-1;
	wmma.mma.sync.aligned.row.col.m32n8k16.s32.s8.s8.s32 {%r49882, %r49883, %r49884, %r49885, %r49886, %r49887, %r49888, %r49889}, {%r1, %r1, %r1, %r1}, {%r1}, {%r49874, %r49875, %r49876, %r49877, %r49878, %r49879, %r49880, %r49881};
	bar.warp.sync 	-1;
	wmma.mma.sync.aligned.row.col.m32n8k16.s32.s8.s8.s32 {%r49890, %r49891, %r49892, %r49893, %r49894, %r49895, %r49896, %r49897}, {%r1, %r1, %r1, %r1}, {%r1}, {%r49882, %r49883, %r49884, %r49885, %r49886, %r49887, %r49888, %r49889};
	bar.warp.sync 	-1;
	wmma.mma.sync.aligned.row.col.m32n8k16.s32.s8.s8.s32 {%r49898, %r49899, %r49900, %r49901, %r49902, %r49903, %r49904, %r49905}, {%r1, %r1, %r1, %r1}, {%r1}, {%r49890, %r49891, %r49892, %r49893, %r49894, %r49895, %r49896, %r49897};
	bar.warp.sync 	-1;
	wmma.mma.sync.aligned.row.col.m32n8k16.s32.s8.s8.s32 {%r49906, %r49907, %r49908, %r49909, %r49910, %r49911, %r49912, %r49913}, {%r1, %r1, %r1, %r1}, {%r1}, {%r49898, %r49899, %r49900, %r49901, %r49902, %r49903, %r49904, %r49905};
	bar.warp.sync 	-1;
	wmma.mma.sync.aligned.row.col.m32n8k16.s32.s8.s8.s32 {%r49914, %r49915, %r49916, %r49917, %r49918, %r49919, %r49920, %r49921}, {%r1, %r1, %r1, %r1}, {%r1}, {%r49906, %r49907, %r49908, %r49909, %r49910, %r49911, %r49912, %r49913};
	bar.warp.sync 	-1;
	wmma.mma.sync.aligned.row.col.m32n8k16.s32.s8.s8.s32 {%r49922, %r49923, %r49924, %r49925, %r49926, %r49927, %r49928, %r49929}, {%r1, %r1, %r1, %r1}, {%r1}, {%r49914, %r49915, %r49916, %r49917, %r49918, %r49919, %r49920, %r49921};
	bar.warp.sync 	-1;
	wmma.mma.sync.aligned.row.col.m32n8k16.s32.s8.s8.s32 {%r49930, %r49931, %r49932, %r49933, %r49934, %r49935, %r49936, %r49937}, {%r1, %r1, %r1, %r1}, {%r1}, {%r49922, %r49923, %r49924, %r49925, %r49926, %r49927, %r49928, %r49929};
	bar.warp.sync 	-1;
	wmma.mma.sync.aligned.row.col.m32n8k16.s32.s8.s8.s32 {%r49938, %r49939, %r49940, %r49941, %r49942, %r49943, %r49944, %r49945}, {%r1, %r1, %r1, %r1}, {%r1}, {%r49930, %r49931, %r49932, %r49933, %r49934, %r49935, %r49936, %r49937};
	bar.warp.sync 	-1;
	wmma.mma.sync.aligned.row.col.m32n8k16.s32.s8.s8.s32 {%r49946, %r49947, %r49948, %r49949, %r49950, %r49951, %r49952, %r49953}, {%r1, %r1, %r1, %r1}, {%r1}, {%r49938, %r49939, %r49940, %r49941, %r49942, %r49943, %r49944, %r49945};
	bar.warp.sync 	-1;
	wmma.mma.sync.aligned.row.col.m32n8k16.s32.s8.s8.s32 {%r49954, %r49955, %r49956, %r49957, %r49958, %r49959, %r49960, %r49961}, {%r1, %r1, %r1, %r1}, {%r1}, {%r49946, %r49947, %r49948, %r49949, %r49950, %r49951, %r49952, %r49953};
	bar.warp.sync 	-1;
	wmma.mma.sync.aligned.row.col.m32n8k16.s32.s8.s8.s32 {%r49962, %r49963, %r49964, %r49965, %r49966, %r49967, %r49968, %r49969}, {%r1, %r1, %r1, %r1}, {%r1}, {%r49954, %r49955, %r49956, %r49957, %r49958, %r49959, %r49960, %r49961};
	bar.warp.sync 	-1;
	wmma.mma.sync.aligned.row.col.m32n8k16.s32.s8.s8.s32 {%r49970, %r49971, %r49972, %r49973, %r49974, %r49975, %r49976, %r49977}, {%r1, %r1, %r1, %r1}, {%r1}, {%r49962, %r49963, %r49964, %r49965, %r49966, %r49967, %r49968, %r49969};
	bar.warp.sync 	-1;
	wmma.mma.sync.aligned.row.col.m32n8k16.s32.s8.s8.s32 {%r49978, %r49979, %r49980, %r49981, %r49982, %r49983, %r49984, %r49985}, {%r1, %r1, %r1, %r1}, {%r1}, {%r49970, %r49971, %r49972, %r49973, %r49974, %r49975, %r49976, %r49977};
	bar.warp.sync 	-1;
	wmma.mma.sync.aligned.row.col.m32n8k16.s32.s8.s8.s32 {%r49986, %r49987, %r49988, %r49989, %r49990, %r49991, %r49992, %r49993}, {%r1, %r1, %r1, %r1}, {%r1}, {%r49978, %r49979, %r49980, %r49981, %r49982, %r49983, %r49984, %r49985};
	bar.warp.sync 	-1;
	wmma.mma.sync.aligned.row.col.m32n8k16.s32.s8.s8.s32 {%r49994, %r49995, %r49996, %r49997, %r49998, %r49999, %r50000, %r50001}, {%r1, %r1, %r1, %r1}, {%r1}, {%r49986, %r49987, %r49988, %r49989, %r49990, %r49991, %r49992, %r49993};
	bar.warp.sync 	-1;
	wmma.mma.sync.aligned.row.col.m32n8k16.s32.s8.s8.s32 {%r50002, %r50003, %r50004, %r50005, %r50006, %r50007, %r50008, %r50009}, {%r1, %r1, %r1, %r1}, {%r1}, {%r49994, %r49995, %r49996, %r49997, %r49998, %r49999, %r50000, %r50001};
	bar.warp.sync 	-1;
	wmma.mma.sync.aligned.row.col.m32n8k16.s32.s8.s8.s32 {%r50010, %r50011, %r50012, %r50013, %r50014, %r50015, %r50016, %r50017}, {%r1, %r1, %r1, %r1}, {%r1}, {%r50002, %r50003, %r50004, %r50005, %r50006, %r50007, %r50008, %r50009};
	bar.warp.sync 	-1;
	wmma.mma.sync.aligned.row.col.m32n8k16.s32.s8.s8.s32 {%r50018, %r50019, %r50020, %r50021, %r50022, %r50023, %r50024, %r50025}, {%r1, %r1, %r1, %r1}, {%r1}, {%r50010, %r50011, %r50012, %r50013, %r50014, %r50015, %r50016, %r50017};
	bar.warp.sync 	-1;
	wmma.mma.sync.aligned.row.col.m32n8k16.s32.s8.s8.s32 {%r50026, %r50027, %r50028, %r50029, %r50030, %r50031, %r50032, %r50033}, {%r1, %r1, %r1, %r1}, {%r1}, {%r50018, %r50019, %r50020, %r50021, %r50022, %r50023, %r50024, %r50025};
	bar.warp.sync 	-1;
	wmma.mma.sync.aligned.row.col.m32n8k16.s32.s8.s8.s32 {%r50034, %r50035, %r50036, %r50037, %r50038, %r50039, %r50040, %r50041}, {%r1, %r1, %r1, %r1}, {%r1}, {%r50026, %r50027, %r50028, %r50029, %r50030, %r50031, %r50032, %r50033};
	bar.warp.sync 	-1;
	wmma.mma.sync.aligned.row.col.m32n8k16.s32.s8.s8.s32 {%r50042, %r50043, %r50044, %r50045, %r50046, %r50047, %r50048, %r50049}, {%r1, %r1, %r1, %r1}, {%r1}, {%r50034, %r50035, %r50036, %r50037, %r50038, %r50039, %r50040, %r50041};
	bar.warp.sync 	-1;
	wmma.mma.sync.aligned.row.col.m32n8k16.s32.s8.s8.s32 {%r50050, %r50051, %r50052, %r50053, %r50054, %r50055, %r50056, %r50057}, {%r1, %r1, %r1, %r1}, {%r1}, {%r50042, %r50043, %r50044, %r50045, %r50046, %r50047, %r50048, %r50049};
	bar.warp.sync 	-1;
	wmma.mma.sync.aligned.row.col.m32n8k16.s32.s8.s8.s32 {%r50058, %r50059, %r50060, %r50061, %r50062, %r50063, %r50064, %r50065}, {%r1, %r1, %r1, %r1}, {%r1}, {%r50050, %r50051, %r50052, %r50053, %r50054, %r50055, %r50056, %r50057};
	bar.warp.sync 	-1;
	wmma.mma.sync.aligned.row.col.m32n8k16.s32.s8.s8.s32 {%r50066, %r50067, %r50068, %r50069, %r50070, %r50071, %r50072, %r50073}, {%r1, %r1, %r1, %r1}, {%r1}, {%r50058, %r50059, %r50060, %r50061, %r50062, %r50063, %r50064, %r50065};
	bar.warp.sync 	-1;
	wmma.mma.sync.aligned.row.col.m32n8k16.s32.s8.s8.s32 {%r50074, %r50075, %r50076, %r50077, %r50078, %r50079, %r50080, %r50081}, {%r1, %r1, %r1, %r1}, {%r1}, {%r50066, %r50067, %r50068, %r50069, %r50070, %r50071, %r50072, %r50073};
	bar.warp.sync 	-1;
	wmma.mma.sync.aligned.row.col.m32n8k16.s32.s8.s8.s32 {%r50082, %r50083, %r50084, %r50085, %r50086, %r50087, %r50088, %r50089}, {%r1, %r1, %r1, %r1}, {%r1}, {%r50074, %r50075, %r50076, %r50077, %r50078, %r50079, %r50080, %r50081};
	bar.warp.sync 	-1;
	wmma.mma.sync.aligned.row.col.m32n8k16.s32.s8.s8.s32 {%r50090, %r50091, %r50092, %r50093, %r50094, %r50095, %r50096, %r50097}, {%r1, %r1, %r1, %r1}, {%r1}, {%r50082, %r50083, %r50084, %r50085, %r50086, %r50087, %r50088, %r50089};
	bar.warp.sync 	-1;
	wmma.mma.sync.aligned.row.col.m32n8k16.s32.s8.s8.s32 {%r50098, %r50099, %r50100, %r50101, %r50102, %r50103, %r50104, %r50105}, {%r1, %r1, %r1, %r1}, {%r1}, {%r50090, %r50091, %r50092, %r50093, %r50094, %r50095, %r50096, %r50097};
	bar.warp.sync 	-1;
	wmma.mma.sync.aligned.row.col.m32n8k16.s32.s8.s8.s32 {%r50106, %r50107, %r50108, %r50109, %r50110, %r50111, %r50112, %r50113}, {%r1, %r1, %r1, %r1}, {%r1}, {%r50098, %r50099, %r50100, %r50101, %r50102, %r50103, %r50104, %r50105};
	bar.warp.sync 	-1;
	wmma.mma.sync.aligned.row.col.m32n8k16.s32.s8.s8.s32 {%r50114, %r50115, %r50116, %r50117, %r50118, %r50119, %r50120, %r50121}, {%r1, %r1, %r1, %r1}, {%r1}, {%r50106, %r50107, %r50108, %r50109, %r50110, %r50111, %r50112, %r50113};
	bar.warp.sync 	-1;
	wmma.mma.sync.aligned.row.col.m32n8k16.s32.s8.s8.s32 {%r50122, %r50123, %r50124, %r50125, %r50126, %r50127, %r50128, %r50129}, {%r1, %r1, %r1, %r1}, {%r1}, {%r50114, %r50115, %r50116, %r50117, %r50118, %r50119, %r50120, %r50121};
	bar.warp.sync 	-1;
	wmma.mma.sync.aligned.row.col.m32n8k16.s32.s8.s8.s32 {%r50130, %r50131, %r50132, %r50133, %r50134, %r50135, %r50136, %r50137}, {%r1, %r1, %r1, %r1}, {%r1}, {%r50122, %r50123, %r50124, %r50125, %r50126, %r50127, %r50128, %r50129};
	bar.warp.sync 	-1;
	wmma.mma.sync.aligned.row.col.m32n8k16.s32.s8.s8.s32 {%r50138, %r50139, %r50140, %r50141, %r50142, %r50143, %r50144, %r50145}, {%r1, %r1, %r1, %r1}, {%r1}, {%r50130, %r50131, %r50132, %r50133, %r50134, %r50135, %r50136, %r50137};
	bar.warp.sync 	-1;
	wmma.mma.sync.aligned.row.col.m32n8k16.s32.s8.s8.s32 {%r50146, %r50147, %r50148, %r50149, %r50150, %r50151, %r50152, %r50153}, {%r1, %r1, %r1, %r1}, {%r1}, {%r50138, %r50139, %r50140, %r50141, %r50142, %r50143, %r50144, %r50145};
	bar.warp.sync 	-1;
	wmma.mma.sync.aligned.row.col.m32n8k16.s32.s8.s8.s32 {%r50154, %r50155, %r50156, %r50157, %r50158, %r50159, %r50160, %r50161}, {%r1, %r1, %r1, %r1}, {%r1}, {%r50146, %r50147, %r50148, %r50149, %r50150, %r50151, %r50152, %r50153};
	bar.warp.sync 	-1;
	wmma.mma.sync.aligned.row.col.m32n8k16.s32.s8.s8.s32 {%r50162, %r50163, %r50164, %r50165, %r50166, %r50167, %r50168, %r50169}, {%r1, %r1, %r1, %r1}, {%r1}, {%r50154, %r50155, %r50156, %r50157, %r50158, %r50159, %r50160, %r50161};
	bar.warp.sync 	-1;
	wmma.mma.sync.aligned.row.col.m32n8k16.s32.s8.s8.s32 {%r50170, %r50171, %r50172, %r50173, %r50174, %r50175, %r50176, %r50177}, {%r1, %r1, %r1, %r1}, {%r1}, {%r50162, %r50163, %r50164, %r50165, %r50166, %r50167, %r50168, %r50169};
	bar.warp.sync 	-1;
	wmma.mma.sync.aligned.row.col.m32n8k16.s32.s8.s8.s32 {%r50178, %r50179, %r50180, %r50181, %r50182, %r50183, %r50184, %r50185}, {%r1, %r1, %r1, %r1}, {%r1}, {%r50170, %r50171, %r50172, %r50173, %r50174, %r50175, %r50176, %r50177};
	bar.warp.sync 	-1;
	wmma.mma.sync.aligned.row.col.m32n8k16.s32.s8.s8.s32 {%r50186, %r50187, %r50188, %r50189, %r50190, %r50191, %r50192, %r50193}, {%r1, %r1, %r1, %r1}, {%r1}, {%r50178, %r50179, %r50180, %r50181, %r50182, %r50183, %r50184, %r50185};
	bar.warp.sync 	-1;
	wmma.mma.sync.aligned.row.col.m32n8k16.s32.s8.s8.s32 {%r50194, %r50195, %r50196, %r50197, %r50198, %r50199, %r50200, %r50201}, {%r1, %r1, %r1, %r1}, {%r1}, {%r50186, %r50187, %r50188, %r50189, %r50190, %r50191, %r50192, %r50193};
	bar.warp.sync 	-1;
	wmma.mma.sync.aligned.row.col.m32n8k16.s32.s8.s8.s32 {%r50202, %r50203, %r50204, %r50205, %r50206, %r50207, %r50208, %r50209}, {%r1, %r1, %r1, %r1}, {%r1}, {%r50194, %r50195, %r50196, %r50197, %r50198, %r50199, %r50200, %r50201};
	bar.warp.sync 	-1;
	wmma.mma.sync.aligned.row.col.m32n8k16.s32.s8.s8.s32 {%r50210, %r50211, %r50212, %r50213, %r50214, %r50215, %r50216, %r50217}, {%r1, %r1, %r1, %r1}, {%r1}, {%r50202, %r50203, %r50204, %r50205, %r50206, %r50207, %r50208, %r50209};
	bar.warp.sync 	-1;
	wmma.mma.sync.aligned.row.col.m32n8k16.s32.s8.s8.s32 {%r50218, %r50219, %r50220, %r50221, %r50222, %r50223, %r50224, %r50225}, {%r1, %r1, %r1, %r1}, {%r1}, {%r50210, %r50211, %r50212, %r50213, %r50214, %r50215, %r50216, %r50217};
	bar.warp.sync 	-1;
	wmma.mma.sync.aligned.row.col.m32n8k16.s32.s8.s8.s32 {%r50226, %r50227, %r50228, %r50229, %r50230, %r50231, %r50232, %r50233}, {%r1, %r1, %r1, %r1}, {%r1}, {%r50218, %r50219, %r50220, %r50221, %r50222, %r50223, %r50224, %r50225};
	bar.warp.sync 	-1;
	wmma.mma.sync.aligned.row.col.m32n8k16.s32.s8.s8.s32 {%r50234, %r50235, %r50236, %r50237, %r50238, %r50239, %r50240, %r50241}, {%r1, %r1, %r1, %r1}, {%r1}, {%r50226, %r50227, %r50228, %r50229, %r50230, %r50231, %r50232, %r50233};
	bar.warp.sync 	-1;
	wmma.mma.sync.aligned.row.col.m32n8k16.s32.s8.s8.s32 {%r50242, %r50243, %r50244, %r50245, %r50246, %r50247, %r50248, %r50249}, {%r1, %r1, %r1, %r1}, {%r1}, {%r50234, %r50235, %r50236, %r50237, %r50238, %r50239, %r50240, %r50241};
	bar.warp.sync 	-1;
	wmma.mma.sync.aligned.row.col.m32n8k16.s32.s8.s8.s32 {%r50250, %r50251, %r50252, %r50253, %r50254, %r50255, %r50256, %r50257}, {%r1, %r1, %r1, %r1}, {%r1}, {%r50242, %r50243, %r50244, %r50245, %r50246, %r50247, %r50248, %r50249};
	bar.warp.sync 	-1;
	wmma.mma.sync.aligned.row.col.m32n8k16.s32.s8.s8.s32 {%r50258, %r50259, %r50260, %r50261, %r50262, %r50263, %r50264, %r50265}, {%r1, %r1, %r1, %r1}, {%r1}, {%r50250, %r50251, %r50252, %r50253, %r50254, %r50255, %r50256, %r50257};
	bar.warp.sync 	-1;
	wmma.mma.sync.aligned.row.col.m32n8k16.s32.s8.s8.s32 {%r50266, %r50267, %r50268, %r50269, %r50270, %r50271, %r50272, %r50273}, {%r1, %r1, %r1, %r1}, {%r1}, {%r50258, %r50259, %r50260, %r50261, %r50262, %r50263, %r50264, %r50265};
	bar.warp.sync 	-1;
	wmma.mma.sync.aligned.row.col.m32n8k16.s32.s8.s8.s32 {%r50274, %r50275, %r50276, %r50277, %r50278, %r50279, %r50280, %r50281}, {%r1, %r1, %r1, %r1}, {%r1}, {%r50266, %r50267, %r50268, %r50269, %r50270, %r50271, %r50272, %r50273};
	bar.warp.sync 	-1;
	wmma.mma.sync.aligned.row.col.m32n8k16.s32.s8.s8.s32 {%r50282, %r50283, %r50284, %r50285, %r50286, %r50287, %r50288, %r50289}, {%r1, %r1, %r1, %r1}, {%r1}, {%r50274, %r50275, %r50276, %r50277, %r50278, %r50279, %r50280, %r50281};
	bar.warp.sync 	-1;
	wmma.mma.sync.aligned.row.col.m32n8k16.s32.s8.s8.s32 {%r50290, %r50291, %r50292, %r50293, %r50294, %r50295, %r50296, %r50297}, {%r1, %r1, %r1, %r1}, {%r1}, {%r50282, %r50283, %r50284, %r50285, %r50286, %r50287, %r50288, %r50289};
	bar.warp.sync 	-1;
	wmma.mma.sync.aligned.row.col.m32n8k16.s32.s8.s8.s32 {%r50298, %r50299, %r50300, %r50301, %r50302, %r50303, %r50304, %r50305}, {%r1, %r1, %r1, %r1}, {%r1}, {%r50290, %r50291, %r50292, %r50293, %r50294, %r50295, %r50296, %r50297};
	bar.warp.sync 	-1;
	wmma.mma.sync.aligned.row.col.m32n8k16.s32.s8.s8.s32 {%r50306, %r50307, %r50308, %r50309, %r50310, %r50311, %r50312, %r50313}, {%r1, %r1, %r1, %r1}, {%r1}, {%r50298, %r50299, %r50300, %r50301, %r50302, %r50303, %r50304, %r50305};
	bar.warp.sync 	-1;
	wmma.mma.sync.aligned.row.col.m32n8k16.s32.s8.s8.s32 {%r50314, %r50315, %r50316, %r50317, %r50318, %r50319, %r50320, %r50321}, {%r1, %r1, %r1, %r1}, {%r1}, {%r50306, %r50307, %r50308, %r50309, %r50310, %r50311, %r50312, %r50313};
	bar.warp.sync 	-1;
	wmma.mma.sync.aligned.row.col.m32n8k16.s32.s8.s8.s32 {%r50322, %r50323, %r50324, %r50325, %r50326, %r50327, %r50328, %r50329}, {%r1, %r1, %r1, %r1}, {%r1}, {%r50314, %r50315, %r50316, %r50317, %r50318, %r50319, %r50320, %r50321};
	bar.warp.sync 	-1;
	wmma.mma.sync.aligned.row.col.m32n8k16.s32.s8.s8.s32 {%r50330, %r50331, %r50332, %r50333, %r50334, %r50335, %r50336, %r50337}, {%r1, %r1, %r1, %r1}, {%r1}, {%r50322, %r50323, %r50324, %r50325, %r50326, %r50327, %r50328, %r50329};
	bar.warp.sync 	-1;
	wmma.mma.sync.aligned.row.col.m32n8k16.s32.s8.s8.s32 {%r50338, %r50339, %r50340, %r50341, %r50342, %r50343, %r50344, %r50345}, {%r1, %r1, %r1, %r1}, {%r1}, {%r50330, %r50331, %r50332, %r50333, %r50334, %r50335, %r50336, %r50337};
	bar.warp.sync 	-1;
	wmma.mma.sync.aligned.row.col.m32n8k16.s32.s8.s8.s32 {%r50346, %r50347, %r50348, %r50349, %r50350, %r50351, %r50352, %r50353}, {%r1, %r1, %r1, %r1}, {%r1}, {%r50338, %r50339, %r50340, %r50341, %r50342, %r50343, %r50344, %r50345};
	bar.warp.sync 	-1;
	wmma.mma.sync.aligned.row.col.m32n8k16.s32.s8.s8.s32 {%r50354, %r50355, %r50356, %r50357, %r50358, %r50359, %r50360, %r50361}, {%r1, %r1, %r1, %r1}, {%r1}, {%r50346, %r50347, %r50348, %r50349, %r50350, %r50351, %r50352, %r50353};
	bar.warp.sync 	-1;
	wmma.mma.sync.aligned.row.col.m32n8k16.s32.s8.s8.s32 {%r50362, %r50363, %r50364, %r50365, %r50366, %r50367, %r50368, %r50369}, {%r1, %r1, %r1, %r1}, {%r1}, {%r50354, %r50355, %r50356, %r50357, %r50358, %r50359, %r50360, %r50361};
	bar.warp.sync 	-1;
	wmma.mma.sync.aligned.row.col.m32n8k16.s32.s8.s8.s32 {%r50370, %r50371, %r50372, %r50373, %r50374, %r50375, %r50376, %r50377}, {%r1, %r1, %r1, %r1}, {%r1}, {%r50362, %r50363, %r50364, %r50365, %r50366, %r50367, %r50368, %r50369};
	bar.warp.sync 	-1;
	wmma.mma.sync.aligned.row.col.m32n8k16.s32.s8.s8.s32 {%r50378, %r50379, %r50380, %r50381, %r50382, %r50383, %r50384, %r50385}, {%r1, %r1, %r1, %r1}, {%r1}, {%r50370, %r50371, %r50372, %r50373, %r50374, %r50375, %r50376, %r50377};
	bar.warp.sync 	-1;
	wmma.mma.sync.aligned.row.col.m32n8k16.s32.s8.s8.s32 {%r50386, %r50387, %r50388, %r50389, %r50390, %r50391, %r50392, %r50393}, {%r1, %r1, %r1, %r1}, {%r1}, {%r50378, %r50379, %r50380, %r50381, %r50382, %r50383, %r50384, %r50385};
	bar.warp.sync 	-1;
	wmma.mma.sync.aligned.row.col.m32n8k16.s32.s8.s8.s32 {%r50394, %r50395, %r50396, %r50397, %r50398, %r50399, %r50400, %r50401}, {%r1, %r1, %r1, %r1}, {%r1}, {%r50386, %r50387, %r50388, %r50389, %r50390, %r50391, %r50392, %r50393};
	bar.warp.sync 	-1;
	wmma.mma.sync.aligned.row.col.m32n8k16.s32.s8.s8.s32 {%r50402, %r50403, %r50404, %r50405, %r50406, %r50407, %r50408, %r50409}, {%r1, %r1, %r1, %r1}, {%r1}, {%r50394, %r50395, %r50396, %r50397, %r50398, %r50399, %r50400, %r50401};
	bar.warp.sync 	-1;
	wmma.mma.sync.aligned.row.col.m32n8k16.s32.s8.s8.s32 {%r50410, %r50411, %r50412, %r50413, %r50414, %r50415, %r50416, %r50417}, {%r1, %r1, %r1, %r1}, {%r1}, {%r50402, %r50403, %r50404, %r50405, %r50406, %r50407, %r50408, %r50409};
	bar.warp.sync 	-1;
	wmma.mma.sync.aligned.row.col.m32n8k16.s32.s8.s8.s32 {%r50418, %r50419, %r50420, %r50421, %r50422, %r50423, %r50424, %r50425}, {%r1, %r1, %r1, %r1}, {%r1}, {%r50410, %r50411, %r50412, %r50413, %r50414, %r50415, %r50416, %r50417};
	bar.warp.sync 	-1;
	wmma.mma.sync.aligned.row.col.m32n8k16.s32.s8.s8.s32 {%r50426, %r50427, %r50428, %r50429, %r50430, %r50431, %r50432, %r50433}, {%r1, %r1, %r1, %r1}, {%r1}, {%r50418, %r50419, %r50420, %r50421, %r50422, %r50423, %r50424, %r50425};
	bar.warp.sync 	-1;
	wmma.mma.sync.aligned.row.col.m32n8k16.s32.s8.s8.s32 {%r50434, %r50435, %r50436, %r50437, %r50438, %r50439, %r50440, %r50441}, {%r1, %r1, %r1, %r1}, {%r1}, {%r50426, %r50427, %r50428, %r50429, %r50430, %r50431, %r50432, %r50433};
	bar.warp.sync 	-1;
	wmma.mma.sync.aligned.row.col.m32n8k16.s32.s8.s8.s32 {%r50442, %r50443, %r50444, %r50445, %r50446, %r50447, %r50448, %r50449}, {%r1, %r1, %r1, %r1}, {%r1}, {%r50434, %r50435, %r50436, %r50437, %r50438, %r50439, %r50440, %r50441};
	bar.warp.sync 	-1;
	wmma.mma.sync.aligned.row.col.m32n8k16.s32.s8.s8.s32 {%r50450, %r50451, %r50452, %r50453, %r50454, %r50455, %r50456, %r50457}, {%r1, %r1, %r1, %r1}, {%r1}, {%r50442, %r50443, %r50444, %r50445, %r50446, %r50447, %r50448, %r50449};
	bar.warp.sync 	-1;
	wmma.mma.sync.aligned.row.col.m32n8k16.s32.s8.s8.s32 {%r50458, %r50459, %r50460, %r50461, %r50462, %r50463, %r50464, %r50465}, {%r1, %r1, %r1, %r1}, {%r1}, {%r50450, %r50451, %r50452, %r50453, %r50454, %r50455, %r50456, %r50457};
	bar.warp.sync 	-1;
	wmma.mma.sync.aligned.row.col.m32n8k16.s32.s8.s8.s32 {%r50466, %r50467, %r50468, %r50469, %r50470, %r50471, %r50472, %r50473}, {%r1, %r1, %r1, %r1}, {%r1}, {%r50458, %r50459, %r50460, %r50461, %r50462, %r50463, %r50464, %r50465};
	bar.warp.sync 	-1;
	wmma.mma.sync.aligned.row.col.m32n8k16.s32.s8.s8.s32 {%r50474, %r50475, %r50476, %r50477, %r50478, %r50479, %r50480, %r50481}, {%r1, %r1, %r1, %r1}, {%r1}, {%r50466, %r50467, %r50468, %r50469, %r50470, %r50471, %r50472, %r50473};
	bar.warp.sync 	-1;
	wmma.mma.sync.aligned.row.col.m32n8k16.s32.s8.s8.s32 {%r50482, %r50483, %r50484, %r50485, %r50486, %r50487, %r50488, %r50489}, {%r1, %r1, %r1, %r1}, {%r1}, {%r50474, %r50475, %r50476, %r50477, %r50478, %r50479, %r50480, %r50481};
	bar.warp.sync 	-1;
	wmma.mma.sync.aligned.row.col.m32n8k16.s32.s8.s8.s32 {%r50490, %r50491, %r50492, %r50493, %r50494, %r50495, %r50496, %r50497}, {%r1, %r1, %r1, %r1}, {%r1}, {%r50482, %r50483, %r50484, %r50485, %r50486, %r50487, %r50488, %r50489};
	bar.warp.sync 	-1;
	wmma.mma.sync.aligned.row.col.m32n8k16.s32.s8.s8.s32 {%r50498, %r50499, %r50500, %r50501, %r50502, %r50503, %r50504, %r50505}, {%r1, %r1, %r1, %r1}, {%r1}, {%r50490, %r50491, %r50492, %r50493, %r50494, %r50495, %r50496, %r50497};
	bar.warp.sync 	-1;
	wmma.mma.sync.aligned.row.col.m32n8k16.s32.s8.s8.s32 {%r50506, %r50507, %r50508, %r50509, %r50510, %r50511, %r50512, %r50513}, {%r1, %r1, %r1, %r1}, {%r1}, {%r50498, %r50499, %r50500, %r50501, %r50502, %r50503, %r50504, %r50505};
	bar.warp.sync 	-1;
	wmma.mma.sync.aligned.row.col.m32n8k16.s32.s8.s8.s32 {%r50514, %r50515, %r50516, %r50517, %r50518, %r50519, %r50520, %r50521}, {%r1, %r1, %r1, %r1}, {%r1}, {%r50506, %r50507, %r50508, %r50509, %r50510, %r50511, %r50512, %r50513};
	bar.warp.sync 	-1;
	wmma.mma.sync.aligned.row.col.m32n8k16.s32.s8.s8.s32 {%r50522, %r50523, %r50524, %r50525, %r50526, %r50527, %r50528, %r50529}, {%r1, %r1, %r1, %r1}, {%r1}, {%r50514, %r50515, %r50516, %r50517, %r50518, %r50519, %r50520, %r50521};
	bar.warp.sync 	-1;
	wmma.mma.sync.aligned.row.col.m32n8k16.s32.s8.s8.s32 {%r50530, %r50531, %r50532, %r50533, %r50534, %r50535, %r50536, %r50537}, {%r1, %r1, %r1, %r1}, {%r1}, {%r50522, %r50523, %r50524, %r50525, %r50526, %r50527, %r50528, %r50529};
	bar.warp.sync 	-1;
	wmma.mma.sync.aligned.row.col.m32n8k16.s32.s8.s8.s32 {%r50538, %r50539, %r50540, %r50541, %r50542, %r50543, %r50544, %r50545}, {%r1, %r1, %r1, %r1}, {%r1}, {%r50530, %r50531, %r50532, %r50533, %r50534, %r50535, %r50536, %r50537};
	bar.warp.sync 	-1;
	wmma.mma.sync.aligned.row.col.m32n8k16.s32.s8.s8.s32 {%r50546, %r50547, %r50548, %r50549, %r50550, %r50551, %r50552, %r50553}, {%r1, %r1, %r1, %r1}, {%r1}, {%r50538, %r50539, %r50540, %r50541, %r50542, %r50543, %r50544, %r50545};
	bar.warp.sync 	-1;
	wmma.mma.sync.aligned.row.col.m32n8k16.s32.s8.s8.s32 {%r50554, %r50555, %r50556, %r50557, %r50558, %r50559, %r50560, %r50561}, {%r1, %r1, %r1, %r1}, {%r1}, {%r50546, %r50547, %r50548, %r50549, %r50550, %r50551, %r50552, %r50553};
	bar.warp.sync 	-1;
	wmma.mma.sync.aligned.row.col.m32n8k16.s32.s8.s8.s32 {%r50562, %r50563, %r50564, %r50565, %r50566, %r50567, %r50568, %r50569}, {%r1, %r1, %r1, %r1}, {%r1}, {%r50554, %r50555, %r50556, %r50557, %r50558, %r50559, %r50560, %r50561};
	bar.warp.sync 	-1;
	wmma.mma.sync.aligned.row.col.m32n8k16.s32.s8.s8.s32 {%r50570, %r50571, %r50572, %r50573, %r50574, %r50575, %r50576, %r50577}, {%r1, %r1, %r1, %r1}, {%r1}, {%r50562, %r50563, %r50564, %r50565, %r50566, %r50567, %r50568, %r50569};
	bar.warp.sync 	-1;
	wmma.mma.sync.aligned.row.col.m32n8k16.s32.s8.s8.s32 {%r50578, %r50579, %r50580, %r50581, %r50582, %r50583, %r50584, %r50585}, {%r1, %r1, %r1, %r1}, {%r1}, {%r50570, %r50571, %r50572, %r50573, %r50574, %r50575, %r50576, %r50577};
	bar.warp.sync 	-1;
	wmma.mma.sync.aligned.row.col.m32n8k16.s32.s8.s8.s32 {%r50586, %r50587, %r50588, %r50589, %r50590, %r50591, %r50592, %r50593}, {%r1, %r1, %r1, %r1}, {%r1}, {%r50578, %r50579, %r50580, %r50581, %r50582, %r50583, %r50584, %r50585};
	bar.warp.sync 	-1;
	wmma.mma.sync.aligned.row.col.m32n8k16.s32.s8.s8.s32 {%r50594, %r50595, %r50596, %r50597, %r50598, %r50599, %r50600, %r50601}, {%r1, %r1, %r1, %r1}, {%r1}, {%r50586, %r50587, %r50588, %r50589, %r50590, %r50591, %r50592, %r50593};
	bar.warp.sync 	-1;
	wmma.mma.sync.aligned.row.col.m32n8k16.s32.s8.s8.s32 {%r50602, %r50603, %r50604, %r50605, %r50606, %r50607, %r50608, %r50609}, {%r1, %r1, %r1, %r1}, {%r1}, {%r50594, %r50595, %r50596, %r50597, %r50598, %r50599, %r50600, %r50601};
	bar.warp.sync 	-1;
	wmma.mma.sync.aligned.row.col.m32n8k16.s32.s8.s8.s32 {%r50610, %r50611, %r50612, %r50613, %r50614, %r50615, %r50616, %r50617}, {%r1, %r1, %r1, %r1}, {%r1}, {%r50602, %r50603, %r50604, %r50605, %r50606, %r50607, %r50608, %r50609};
	bar.warp.sync 	-1;
	wmma.mma.sync.aligned.row.col.m32n8k16.s32.s8.s8.s32 {%r50618, %r50619, %r50620, %r50621, %r50622, %r50623, %r50624, %r50625}, {%r1, %r1, %r1, %r1}, {%r1}, {%r50610, %r50611, %r50612, %r50613, %r50614, %r50615, %r50616, %r50617};
	bar.warp.sync 	-1;
	wmma.mma.sync.aligned.row.col.m32n8k16.s32.s8.s8.s32 {%r50626, %r50627, %r50628, %r50629, %r50630, %r50631, %r50632, %r50633}, {%r1, %r1, %r1, %r1}, {%r1}, {%r50618, %r50619, %r50620, %r50621, %r50622, %r50623, %r50624, %r50625};
	bar.warp.sync 	-1;
	wmma.mma.sync.aligned.row.col.m32n8k16.s32.s8.s8.s32 {%r50634, %r50635, %r50636, %r50637, %r50638, %r50639, %r50640, %r50641}, {%r1, %r1, %r1, %r1}, {%r1}, {%r50626, %r50627, %r50628, %r50629, %r50630, %r50631, %r50632, %r50633};
	bar.warp.sync 	-1;
	wmma.mma.sync.aligned.row.col.m32n8k16.s32.s8.s8.s32 {%r50642, %r50643, %r50644, %r50645, %r50646, %r50647, %r50648, %r50649}, {%r1, %r1, %r1, %r1}, {%r1}, {%r50634, %r50635, %r50636, %r50637, %r50638, %r50639, %r50640, %r50641};
	bar.warp.sync 	-1;
	wmma.mma.sync.aligned.row.col.m32n8k16.s32.s8.s8.s32 {%r50650, %r50651, %r50652, %r50653, %r50654, %r50655, %r50656, %r50657}, {%r1, %r1, %r1, %r1}, {%r1}, {%r50642, %r50643, %r50644, %r50645, %r50646, %r50647, %r50648, %r50649};
	bar.warp.sync 	-1;
	wmma.mma.sync.aligned.row.col.m32n8k16.s32.s8.s8.s32 {%r50658, %r50659, %r50660, %r50661, %r50662, %r50663, %r50664, %r50665}, {%r1, %r1, %r1, %r1}, {%r1}, {%r50650, %r50651, %r50652, %r50653, %r50654, %r50655, %r50656, %r50657};
	bar.warp.sync 	-1;
	wmma.mma.sync.aligned.row.col.m32n8k16.s32.s8.s8.s32 {%r50666, %r50667, %r50668, %r50669, %r50670, %r50671, %r50672, %r50673}, {%r1, %r1, %r1, %r1}, {%r1}, {%r50658, %r50659, %r50660, %r50661, %r50662, %r50663, %r50664, %r50665};
	bar.warp.sync 	-1;
	wmma.mma.sync.aligned.row.col.m32n8k16.s32.s8.s8.s32 {%r50674, %r50675, %r50676, %r50677, %r50678, %r50679, %r50680, %r50681}, {%r1, %r1, %r1, %r1}, {%r1}, {%r50666, %r50667, %r50668, %r50669, %r50670, %r50671, %r50672, %r50673};
	bar.warp.sync 	-1;
	wmma.mma.sync.aligned.row.col.m32n8k16.s32.s8.s8.s32 {%r50682, %r50683, %r50684, %r50685, %r50686, %r50687, %r50688, %r50689}, {%r1, %r1, %r1, %r1}, {%r1}, {%r50674, %r50675, %r50676, %r50677, %r50678, %r50679, %r50680, %r50681};
	bar.warp.sync 	-1;
	wmma.mma.sync.aligned.row.col.m32n8k16.s32.s8.s8.s32 {%r50690, %r50691, %r50692, %r50693, %r50694, %r50695, %r50696, %r50697}, {%r1, %r1, %r1, %r1}, {%r1}, {%r50682, %r50683, %r50684, %r50685, %r50686, %r50687, %r50688, %r50689};
	bar.warp.sync 	-1;
	wmma.mma.sync.aligned.row.col.m32n8k16.s32.s8.s8.s32 {%r50698, %r50699, %r50700, %r50701, %r50702, %r50703, %r50704, %r50705}, {%r1, %r1, %r1, %r1}, {%r1}, {%r50690, %r50691, %r50692, %r50693, %r50694, %r50695, %r50696, %r50697};
	bar.warp.sync 	-1;
	wmma.mma.sync.aligned.row.col.m32n8k16.s32.s8.s8.s32 {%r50706, %r50707, %r50708, %r50709, %r50710, %r50711, %r50712, %r50713}, {%r1, %r1, %r1, %r1}, {%r1}, {%r50698, %r50699, %r50700, %r50701, %r50702, %r50703, %r50704, %r50705};
	bar.warp.sync 	-1;
	wmma.mma.sync.aligned.row.col.m32n8k16.s32.s8.s8.s32 {%r50714, %r50715, %r50716, %r50717, %r50718, %r50719, %r50720, %r50721}, {%r1, %r1, %r1, %r1}, {%r1}, {%r50706, %r50707, %r50708, %r50709, %r50710, %r50711, %r50712, %r50713};
	bar.warp.sync 	-1;
	wmma.mma.sync.aligned.row.col.m32n8k16.s32.s8.s8.s32 {%r50722, %r50723, %r50724, %r50725, %r50726, %r50727, %r50728, %r50729}, {%r1, %r1, %r1, %r1}, {%r1}, {%r50714, %r50715, %r50716, %r50717, %r50718, %r50719, %r50720, %r50721};
	bar.warp.sync 	-1;
	wmma.mma.sync.aligned.row.col.m32n8k16.s32.s8.s8.s32 {%r50730, %r50731, %r50732, %r50733, %r50734, %r50735, %r50736, %r50737}, {%r1, %r1, %r1, %r1}, {%r1}, {%r50722, %r50723, %r50724, %r50725, %r50726, %r50727, %r50728, %r50729};
	bar.warp.sync 	-1;
	wmma.mma.sync.aligned.row.col.m32n8k16.s32.s8.s8.s32 {%r50738, %r50739, %r50740, %r50741, %r50742, %r50743, %r50744, %r50745}, {%r1, %r1, %r1, %r1}, {%r1}, {%r50730, %r50731, %r50732, %r50733, %r50734, %r50735, %r50736, %r50737};
	bar.warp.sync 	-1;
	wmma.mma.sync.aligned.row.col.m32n8k16.s32.s8.s8.s32 {%r50746, %r50747, %r50748, %r50749, %r50750, %r50751, %r50752, %r50753}, {%r1, %r1, %r1, %r1}, {%r1}, {%r50738, %r50739, %r50740, %r50741, %r50742, %r50743, %r50744, %r50745};
	bar.warp.sync 	-1;
	wmma.mma.sync.aligned.row.col.m32n8k16.s32.s8.s8.s32 {%r50754, %r50755, %r50756, %r50757, %r50758, %r50759, %r50760, %r50761}, {%r1, %r1, %r1, %r1}, {%r1}, {%r50746, %r50747, %r50748, %r50749, %r50750, %r50751, %r50752, %r50753};
	bar.warp.sync 	-1;
	wmma.mma.sync.aligned.row.col.m32n8k16.s32.s8.s8.s32 {%r50762, %r50763, %r50764, %r50765, %r50766, %r50767, %r50768, %r50769}, {%r1, %r1, %r1, %r1}, {%r1}, {%r50754, %r50755, %r50756, %r50757, %r50758, %r50759, %r50760, %r50761};
	bar.warp.sync 	-1;
	wmma.mma.sync.aligned.row.col.m32n8k16.s32.s8.s8.s32 {%r50770, %r50771, %r50772, %r50773, %r50774, %r50775, %r50776, %r50777}, {%r1, %r1, %r1, %r1}, {%r1}, {%r50762, %r50763, %r50764, %r50765, %r50766, %r50767, %r50768, %r50769};
	bar.warp.sync 	-1;
	wmma.mma.sync.aligned.row.col.m32n8k16.s32.s8.s8.s32 {%r50778, %r50779, %r50780, %r50781, %r50782, %r50783, %r50784, %r50785}, {%r1, %r1, %r1, %r1}, {%r1}, {%r50770, %r50771, %r50772, %r50773, %r50774, %r50775, %r50776, %r50777};
	bar.warp.sync 	-1;
	wmma.mma.sync.aligned.row.col.m32n8k16.s32.s8.s8.s32 {%r50786, %r50787, %r50788, %r50789, %r50790, %r50791, %r50792, %r50793}, {%r1, %r1, %r1, %r1}, {%r1}, {%r50778, %r50779, %r50780, %r50781, %r50782, %r50783, %r50784, %r50785};
	bar.warp.sync 	-1;
	wmma.mma.sync.aligned.row.col.m32n8k16.s32.s8.s8.s32 {%r50794, %r50795, %r50796, %r50797, %r50798, %r50799, %r50800, %r50801}, {%r1, %r1, %r1, %r1}, {%r1}, {%r50786, %r50787, %r50788, %r50789, %r50790, %r50791, %r50792, %r50793};
	bar.warp.sync 	-1;
	wmma.mma.sync.aligned.row.col.m32n8k16.s32.s8.s8.s32 {%r50802, %r50803, %r50804, %r50805, %r50806, %r50807, %r50808, %r50809}, {%r1, %r1, %r1, %r1}, {%r1}, {%r50794, %r50795, %r50796, %r50797, %r50798, %r50799, %r50800, %r50801};
	bar.warp.sync 	-1;
	wmma.mma.sync.aligned.row.col.m32n8k16.s32.s8.s8.s32 {%r50810, %r50811, %r50812, %r50813, %r50814, %r50815, %r50816, %r50817}, {%r1, %r1, %r1, %r1}, {%r1}, {%r50802, %r50803, %r50804, %r50805, %r50806, %r50807, %r50808, %r50809};
	bar.warp.sync 	-1;
	wmma.mma.sync.aligned.row.col.m32n8k16.s32.s8.s8.s32 {%r50818, %r50819, %r50820, %r50821, %r50822, %r50823, %r50824, %r50825}, {%r1, %r1, %r1, %r1}, {%r1}, {%r50810, %r50811, %r50812, %r50813, %r50814, %r50815, %r50816, %r50817};
	bar.warp.sync 	-1;
	wmma.mma.sync.aligned.row.col.m32n8k16.s32.s8.s8.s32 {%r50826, %r50827, %r50828, %r50829, %r50830, %r50831, %r50832, %r50833}, {%r1, %r1, %r1, %r1}, {%r1}, {%r50818, %r50819, %r50820, %r50821, %r50822, %r50823, %r50824, %r50825};
	bar.warp.sync 	-1;
	wmma.mma.sync.aligned.row.col.m32n8k16.s32.s8.s8.s32 {%r50834, %r50835, %r50836, %r50837, %r50838, %r50839, %r50840, %r50841}, {%r1, %r1, %r1, %r1}, {%r1}, {%r50826, %r50827, %r50828, %r50829, %r50830, %r50831, %r50832, %r50833};
	bar.warp.sync 	-1;
	wmma.mma.sync.aligned.row.col.m32n8k16.s32.s8.s8.s32 {%r50842, %r50843, %r50844, %r50845, %r50846, %r50847, %r50848, %r50849}, {%r1, %r1, %r1, %r1}, {%r1}, {%r50834, %r50835, %r50836, %r50837, %r50838, %r50839, %r50840, %r50841};
	bar.warp.sync 	-1;
	wmma.mma.sync.aligned.row.col.m32n8k16.s32.s8.s8.s32 {%r50850, %r50851, %r50852, %r50853, %r50854, %r50855, %r50856, %r50857}, {%r1, %r1, %r1, %r1}, {%r1}, {%r50842, %r50843, %r50844, %r50845, %r50846, %r50847, %r50848, %r50849};
	bar.warp.sync 	-1;
	wmma.mma.sync.aligned.row.col.m32n8k16.s32.s8.s8.s32 {%r50858, %r50859, %r50860, %r50861, %r50862, %r50863, %r50864, %r50865}, {%r1, %r1, %r1, %r1}, {%r1}, {%r50850, %r50851, %r50852, %r50853, %r50854, %r50855, %r50856, %r50857};
	bar.warp.sync 	-1;
	wmma.mma.sync.aligned.row.col.m32n8k16.s32.s8.s8.s32 {%r50866, %r50867, %r50868, %r50869, %r50870, %r50871, %r50872, %r50873}, {%r1, %r1, %r1, %r1}, {%r1}, {%r50858, %r50859, %r50860, %r50861, %r50862, %r50863, %r50864, %r50865};
	bar.warp.sync 	-1;
	wmma.mma.sync.aligned.row.col.m32n8k16.s32.s8.s8.s32 {%r50874, %r50875, %r50876, %r50877, %r50878, %r50879, %r50880, %r50881}, {%r1, %r1, %r1, %r1}, {%r1}, {%r50866, %r50867, %r50868, %r50869, %r50870, %r50871, %r50872, %r50873};
	bar.warp.sync 	-1;
	wmma.mma.sync.aligned.row.col.m32n8k16.s32.s8.s8.s32 {%r50882, %r50883, %r50884, %r50885, %r50886, %r50887, %r50888, %r50889}, {%r1, %r1, %r1, %r1}, {%r1}, {%r50874, %r50875, %r50876, %r50877, %r50878, %r50879, %r50880, %r50881};
	bar.warp.sync 	-1;
	wmma.mma.sync.aligned.row.col.m32n8k16.s32.s8.s8.s32 {%r50890, %r50891, %r50892, %r50893, %r50894, %r50895, %r50896, %r50897}, {%r1, %r1, %r1, %r1}, {%r1}, {%r50882, %r50883, %r50884, %r50885, %r50886, %r50887, %r50888, %r50889};
	bar.warp.sync 	-1;
	wmma.mma.sync.aligned.row.col.m32n8k16.s32.s8.s8.s32 {%r50898, %r50899, %r50900, %r50901, %r50902, %r50903, %r50904, %r50905}, {%r1, %r1, %r1, %r1}, {%r1}, {%r50890, %r50891, %r50892, %r50893, %r50894, %r50895, %r50896, %r50897};
	bar.warp.sync 	-1;
	wmma.mma.sync.aligned.row.col.m32n8k16.s32.s8.s8.s32 {%r50906, %r50907, %r50908, %r50909, %r50910, %r50911, %r50912, %r50913}, {%r1, %r1, %r1, %r1}, {%r1}, {%r50898, %r50899, %r50900, %r50901, %r50902, %r50903, %r50904, %r50905};
	bar.warp.sync 	-1;
	wmma.mma.sync.aligned.row.col.m32n8k16.s32.s8.s8.s32 {%r50914, %r50915, %r50916, %r50917, %r50918, %r50919, %r50920, %r50921}, {%r1, %r1, %r1, %r1}, {%r1}, {%r50906, %r50907, %r50908, %r50909, %r50910, %r50911, %r50912, %r50913};
	bar.warp.sync 	-1;
	wmma.mma.sync.aligned.row.col.m32n8k16.s32.s8.s8.s32 {%r50922, %r50923, %r50924, %r50925, %r50926, %r50927, %r50928, %r50929}, {%r1, %r1, %r1, %r1}, {%r1}, {%r50914, %r50915, %r50916, %r50917, %r50918, %r50919, %r50920, %r50921};
	bar.warp.sync 	-1;
	wmma.mma.sync.aligned.row.col.m32n8k16.s32.s8.s8.s32 {%r50930, %r50931, %r50932, %r50933, %r50934, %r50935, %r50936, %r50937}, {%r1, %r1, %r1, %r1}, {%r1}, {%r50922, %r50923, %r50924, %r50925, %r50926, %r50927, %r50928, %r50929};
	bar.warp.sync 	-1;
	wmma.mma.sync.aligned.row.col.m32n8k16.s32.s8.s8.s32 {%r50938, %r50939, %r50940, %r50941, %r50942, %r50943, %r50944, %r50945}, {%r1, %r1, %r1, %r1}, {%r1}, {%r50930, %r50931, %r50932, %r50933, %r50934, %r50935, %r50936, %r50937};
	bar.warp.sync 	-1;
	wmma.mma.sync.aligned.row.col.m32n8k16.s32.s8.s8.s32 {%r50946, %r50947, %r50948, %r50949, %r50950, %r50951, %r50952, %r50953}, {%r1, %r1, %r1, %r1}, {%r1}, {%r50938, %r50939, %r50940, %r50941, %r50942, %r50943, %r50944, %r50945};
	bar.warp.sync 	-1;
	wmma.mma.sync.aligned.row.col.m32n8k16.s32.s8.s8.s32 {%r50954, %r50955, %r50956, %r50957, %r50958, %r50959, %r50960, %r50961}, {%r1, %r1, %r1, %r1}, {%r1}, {%r50946, %r50947, %r50948, %r50949, %r50950, %r50951, %r50952, %r50953};
	bar.warp.sync 	-1;
	wmma.mma.sync.aligned.row.col.m32n8k16.s32.s8.s8.s32 {%r50962, %r50963, %r50964, %r50965, %r50966, %r50967, %r50968, %r50969}, {%r1, %r1, %r1, %r1}, {%r1}, {%r50954, %r50955, %r50956, %r50957, %r50958, %r50959, %r50960, %r50961};
	bar.warp.sync 	-1;
	wmma.mma.sync.aligned.row.col.m32n8k16.s32.s8.s8.s32 {%r50970, %r50971, %r50972, %r50973, %r50974, %r50975, %r50976, %r50977}, {%r1, %r1, %r1, %r1}, {%r1}, {%r50962, %r50963, %r50964, %r50965, %r50966, %r50967, %r50968, %r50969};
	bar.warp.sync 	-1;
	wmma.mma.sync.aligned.row.col.m32n8k16.s32.s8.s8.s32 {%r50978, %r50979, %r50980, %r50981, %r50982, %r50983, %r50984, %r50985}, {%r1, %r1, %r1, %r1}, {%r1}, {%r50970, %r50971, %r50972, %r50973, %r50974, %r50975, %r50976, %r50977};
	bar.warp.sync 	-1;
	wmma.mma.sync.aligned.row.col.m32n8k16.s32.s8.s8.s32 {%r50986, %r50987, %r50988, %r50989, %r50990, %r50991, %r50992, %r50993}, {%r1, %r1, %r1, %r1}, {%r1}, {%r50978, %r50979, %r50980, %r50981, %r50982, %r50983, %r50984, %r50985};
	bar.warp.sync 	-1;
	wmma.mma.sync.aligned.row.col.m32n8k16.s32.s8.s8.s32 {%r50994, %r50995, %r50996, %r50997, %r50998, %r50999, %r51000, %r51001}, {%r1, %r1, %r1, %r1}, {%r1}, {%r50986, %r50987, %r50988, %r50989, %r50990, %r50991, %r50992, %r50993};
	bar.warp.sync 	-1;
	wmma.mma.sync.aligned.row.col.m32n8k16.s32.s8.s8.s32 {%r51002, %r51003, %r51004, %r51005, %r51006, %r51007, %r51008, %r51009}, {%r1, %r1, %r1, %r1}, {%r1}, {%r50994, %r50995, %r50996, %r50997, %r50998, %r50999, %r51000, %r51001};
	bar.warp.sync 	-1;
	wmma.mma.sync.aligned.row.col.m32n8k16.s32.s8.s8.s32 {%r51010, %r51011, %r51012, %r51013, %r51014, %r51015, %r51016, %r51017}, {%r1, %r1, %r1, %r1}, {%r1}, {%r51002, %r51003, %r51004, %r51005, %r51006, %r51007, %r51008, %r51009};
	bar.warp.sync 	-1;
	wmma.mma.sync.aligned.row.col.m32n8k16.s32.s8.s8.s32 {%r51018, %r51019, %r51020, %r51021, %r51022, %r51023, %r51024, %r51025}, {%r1, %r1, %r1, %r1}, {%r1}, {%r51010, %r51011, %r51012, %r51013, %r51014, %r51015, %r51016, %r51017};
	bar.warp.sync 	-1;
	wmma.mma.sync.aligned.row.col.m32n8k16.s32.s8.s8.s32 {%r51026, %r51027, %r51028, %r51029, %r51030, %r51031, %r51032, %r51033}, {%r1, %r1, %r1, %r1}, {%r1}, {%r51018, %r51019, %r51020, %r51021, %r51022, %r51023, %r51024, %r51025};
	bar.warp.sync 	-1;
	wmma.mma.sync.aligned.row.col.m32n8k16.s32.s8.s8.s32 {%r51034, %r51035, %r51036, %r51037, %r51038, %r51039, %r51040, %r51041}, {%r1, %r1, %r1, %r1}, {%r1}, {%r51026, %r51027, %r51028, %r51029, %r51030, %r51031, %r51032, %r51033};
	bar.warp.sync 	-1;
	wmma.mma.sync.aligned.row.col.m32n8k16.s32.s8.s8.s32 {%r51042, %r51043, %r51044, %r51045, %r51046, %r51047, %r51048, %r51049}, {%r1, %r1, %r1, %r1}, {%r1}, {%r51034, %r51035, %r51036, %r51037, %r51038, %r51039, %r51040, %r51041};
	bar.warp.sync 	-1;
	wmma.mma.sync.aligned.row.col.m32n8k16.s32.s8.s8.s32 {%r51050, %r51051, %r51052, %r51053, %r51054, %r51055, %r51056, %r51057}, {%r1, %r1, %r1, %r1}, {%r1}, {%r51042, %r51043, %r51044, %r51045, %r51046, %r51047, %r51048, %r51049};
	bar.warp.sync 	-1;
	wmma.mma.sync.aligned.row.col.m32n8k16.s32.s8.s8.s32 {%r51058, %r51059, %r51060, %r51061, %r51062, %r51063, %r51064, %r51065}, {%r1, %r1, %r1, %r1}, {%r1}, {%r51050, %r51051, %r51052, %r51053, %r51054, %r51055, %r51056, %r51057};
	bar.warp.sync 	-1;
	wmma.mma.sync.aligned.row.col.m32n8k16.s32.s8.s8.s32 {%r51066, %r51067, %r51068, %r51069, %r51070, %r51071, %r51072, %r51073}, {%r1, %r1, %r1, %r1}, {%r1}, {%r51058, %r51059, %r51060, %r51061, %r51062, %r51063, %r51064, %r51065};
	bar.warp.sync 	-1;
	wmma.mma.sync.aligned.row.col.m32n8k16.s32.s8.s8.s32 {%r51074, %r51075, %r51076, %r51077, %r51078, %r51079, %r51080, %r51081}, {%r1, %r1, %r1, %r1}, {%r1}, {%r51066, %r51067, %r51068, %r51069, %r51070, %r51071, %r51072, %r51073};
	bar.warp.sync 	-1;
	wmma.mma.sync.aligned.row.col.m32n8k16.s32.s8.s8.s32 {%r51082, %r51083, %r51084, %r51085, %r51086, %r51087, %r51088, %r51089}, {%r1, %r1, %r1, %r1}, {%r1}, {%r51074, %r51075, %r51076, %r51077, %r51078, %r51079, %r51080, %r51081};
	bar.warp.sync 	-1;
	wmma.mma.sync.aligned.row.col.m32n8k16.s32.s8.s8.s32 {%r51090, %r51091, %r51092, %r51093, %r51094, %r51095, %r51096, %r51097}, {%r1, %r1, %r1, %r1}, {%r1}, {%r51082, %r51083, %r51084, %r51085, %r51086, %r51087, %r51088, %r51089};
	bar.warp.sync 	-1;
	wmma.mma.sync.aligned.row.col.m32n8k16.s32.s8.s8.s32 {%r51098, %r51099, %r51100, %r51101, %r51102, %r51103, %r51104, %r51105}, {%r1, %r1, %r1, %r1}, {%r1}, {%r51090, %r51091, %r51092, %r51093, %r51094, %r51095, %r51096, %r51097};
	bar.warp.sync 	-1;
	wmma.mma.sync.aligned.row.col.m32n8k16.s32.s8.s8.s32 {%r51106, %r51107, %r51108, %r51109, %r51110, %r51111, %r51112, %r51113}, {%r1, %r1, %r1, %r1}, {%r1}, {%r51098, %r51099, %r51100, %r51101, %r51102, %r51103, %r51104, %r51105};
	bar.warp.sync 	-1;
	wmma.mma.sync.aligned.row.col.m32n8k16.s32.s8.s8.s32 {%r51114, %r51115, %r51116, %r51117, %r51118, %r51119, %r51120, %r51121}, {%r1, %r1, %r1, %r1}, {%r1}, {%r51106, %r51107, %r51108, %r51109, %r51110, %r51111, %r51112, %r51113};
	bar.warp.sync 	-1;
	wmma.mma.sync.aligned.row.col.m32n8k16.s32.s8.s8.s32 {%r51122, %r51123, %r51124, %r51125, %r51126, %r51127, %r51128, %r51129}, {%r1, %r1, %r1, %r1}, {%r1}, {%r51114, %r51115, %r51116, %r51117, %r51118, %r51119, %r51120, %r51121};
	bar.warp.sync 	-1;
	wmma.mma.sync.aligned.row.col.m32n8k16.s32.s8.s8.s32 {%r51130, %r51131, %r51132, %r51133, %r51134, %r51135, %r51136, %r51137}, {%r1, %r1, %r1, %r1}, {%r1}, {%r51122, %r51123, %r51124, %r51125, %r51126, %r51127, %r51128, %r51129};
	bar.warp.sync 	-1;
	wmma.mma.sync.aligned.row.col.m32n8k16.s32.s8.s8.s32 {%r51138, %r51139, %r51140, %r51141, %r51142, %r51143, %r51144, %r51145}, {%r1, %r1, %r1, %r1}, {%r1}, {%r51130, %r51131, %r51132, %r51133, %r51134, %r51135, %r51136, %r51137};
	bar.warp.sync 	-1;
	wmma.mma.sync.aligned.row.col.m32n8k16.s32.s8.s8.s32 {%r51146, %r51147, %r51148, %r51149, %r51150, %r51151, %r51152, %r51153}, {%r1, %r1, %r1, %r1}, {%r1}, {%r51138, %r51139, %r51140, %r51141, %r51142, %r51143, %r51144, %r51145};
	bar.warp.sync 	-1;
	wmma.mma.sync.aligned.row.col.m32n8k16.s32.s8.s8.s32 {%r51154, %r51155, %r51156, %r51157, %r51158, %r51159, %r51160, %r51161}, {%r1, %r1, %r1, %r1}, {%r1}, {%r51146, %r51147, %r51148, %r51149, %r51150, %r51151, %r51152, %r51153};
	bar.warp.sync 	-1;
	wmma.mma.sync.aligned.row.col.m32n8k16.s32.s8.s8.s32 {%r51162, %r51163, %r51164, %r51165, %r51166, %r51167, %r51168, %r51169}, {%r1, %r1, %r1, %r1}, {%r1}, {%r51154, %r51155, %r51156, %r51157, %r51158, %r51159, %r51160, %r51161};
	bar.warp.sync 	-1;
	wmma.mma.sync.aligned.row.col.m32n8k16.s32.s8.s8.s32 {%r51170, %r51171, %r51172, %r51173, %r51174, %r51175, %r51176, %r51177}, {%r1, %r1, %r1, %r1}, {%r1}, {%r51162, %r51163, %r51164, %r51165, %r51166, %r51167, %r51168, %r51169};
	bar.warp.sync 	-1;
	wmma.mma.sync.aligned.row.col.m32n8k16.s32.s8.s8.s32 {%r51178, %r51179, %r51180, %r51181, %r51182, %r51183, %r51184, %r51185}, {%r1, %r1, %r1, %r1}, {%r1}, {%r51170, %r51171, %r51172, %r51173, %r51174, %r51175, %r51176, %r51177};
	bar.warp.sync 	-1;
	wmma.mma.sync.aligned.row.col.m32n8k16.s32.s8.s8.s32 {%r51186, %r51187, %r51188, %r51189, %r51190, %r51191, %r51192, %r51193}, {%r1, %r1, %r1, %r1}, {%r1}, {%r51178, %r51179, %r51180, %r51181, %r51182, %r51183, %r51184, %r51185};
	bar.warp.sync 	-1;
	wmma.mma.sync.aligned.row.col.m32n8k16.s32.s8.s8.s32 {%r51194, %r51195, %r51196, %r51197, %r51198, %r51199, %r51200, %r51201}, {%r1, %r1, %r1, %r1}, {%r1}, {%r51186, %r51187, %r51188, %r51189, %r51190, %r51191, %r51192, %r51193};
	bar.warp.sync 	-1;
	wmma.mma.sync.aligned.row.col.m32n8k16.s32.s8.s8.s32 {%r51202, %r51203, %r51204, %r51205, %r51206, %r51207, %r51208, %r51209}, {%r1, %r1, %r1, %r1}, {%r1}, {%r51194, %r51195, %r51196, %r51197, %r51198, %r51199, %r51200, %r51201};
	bar.warp.sync 	-1;
	wmma.mma.sync.aligned.row.col.m32n8k16.s32.s8.s8.s32 {%r51210, %r51211, %r51212, %r51213, %r51214, %r51215, %r51216, %r51217}, {%r1, %r1, %r1, %r1}, {%r1}, {%r51202, %r51203, %r51204, %r51205, %r51206, %r51207, %r51208, %r51209};
	bar.warp.sync 	-1;
	wmma.mma.sync.aligned.row.col.m32n8k16.s32.s8.s8.s32 {%r51218, %r51219, %r51220, %r51221, %r51222, %r51223, %r51224, %r51225}, {%r1, %r1, %r1, %r1}, {%r1}, {%r51210, %r51211, %r51212, %r51213, %r51214, %r51215, %r51216, %r51217};
	bar.warp.sync 	-1;
	wmma.mma.sync.aligned.row.col.m32n8k16.s32.s8.s8.s32 {%r51226, %r51227, %r51228, %r51229, %r51230, %r51231, %r51232, %r51233}, {%r1, %r1, %r1, %r1}, {%r1}, {%r51218, %r51219, %r51220, %r51221, %r51222, %r51223, %r51224, %r51225};
	bar.warp.sync 	-1;
	wmma.mma.sync.aligned.row.col.m32n8k16.s32.s8.s8.s32 {%r51234, %r51235, %r51236, %r51237, %r51238, %r51239, %r51240, %r51241}, {%r1, %r1, %r1, %r1}, {%r1}, {%r51226, %r51227, %r51228, %r51229, %r51230, %r51231, %r51232, %r51233};
	bar.warp.sync 	-1;
	wmma.mma.sync.aligned.row.col.m32n8k16.s32.s8.s8.s32 {%r51242, %r51243, %r51244, %r51245, %r51246, %r51247, %r51248, %r51249}, {%r1, %r1, %r1, %r1}, {%r1}, {%r51234, %r51235, %r51236, %r51237, %r51238, %r51239, %r51240, %r51241};
	bar.warp.sync 	-1;
	wmma.mma.sync.aligned.row.col.m32n8k16.s32.s8.s8.s32 {%r51250, %r51251, %r51252, %r51253, %r51254, %r51255, %r51256, %r51257}, {%r1, %r1, %r1, %r1}, {%r1}, {%r51242, %r51243, %r51244, %r51245, %r51246, %r51247, %r51248, %r51249};
	bar.warp.sync 	-1;
	wmma.mma.sync.aligned.row.col.m32n8k16.s32.s8.s8.s32 {%r51258, %r51259, %r51260, %r51261, %r51262, %r51263, %r51264, %r51265}, {%r1, %r1, %r1, %r1}, {%r1}, {%r51250, %r51251, %r51252, %r51253, %r51254, %r51255, %r51256, %r51257};
	bar.warp.sync 	-1;
	wmma.mma.sync.aligned.row.col.m32n8k16.s32.s8.s8.s32 {%r51266, %r51267, %r51268, %r51269, %r51270, %r51271, %r51272, %r51273}, {%r1, %r1, %r1, %r1}, {%r1}, {%r51258, %r51259, %r51260, %r51261, %r51262, %r51263, %r51264, %r51265};
	bar.warp.sync 	-1;
	wmma.mma.sync.aligned.row.col.m32n8k16.s32.s8.s8.s32 {%r51274, %r51275, %r51276, %r51277, %r51278, %r51279, %r51280, %r51281}, {%r1, %r1, %r1, %r1}, {%r1}, {%r51266, %r51267, %r51268, %r51269, %r51270, %r51271, %r51272, %r51273};
	bar.warp.sync 	-1;
	wmma.mma.sync.aligned.row.col.m32n8k16.s32.s8.s8.s32 {%r51282, %r51283, %r51284, %r51285, %r51286, %r51287, %r51288, %r51289}, {%r1, %r1, %r1, %r1}, {%r1}, {%r51274, %r51275, %r51276, %r51277, %r51278, %r51279, %r51280, %r51281};
	bar.warp.sync 	-1;
	wmma.mma.sync.aligned.row.col.m32n8k16.s32.s8.s8.s32 {%r51290, %r51291, %r51292, %r51293, %r51294, %r51295, %r51296, %r51297}, {%r1, %r1, %r1, %r1}, {%r1}, {%r51282, %r51283, %r51284, %r51285, %r51286, %r51287, %r51288, %r51289};
	bar.warp.sync 	-1;
	wmma.mma.sync.aligned.row.col.m32n8k16.s32.s8.s8.s32 {%r51298, %r51299, %r51300, %r51301, %r51302, %r51303, %r51304, %r51305}, {%r1, %r1, %r1, %r1}, {%r1}, {%r51290, %r51291, %r51292, %r51293, %r51294, %r51295, %r51296, %r51297};
	bar.warp.sync 	-1;
	wmma.mma.sync.aligned.row.col.m32n8k16.s32.s8.s8.s32 {%r51306, %r51307, %r51308, %r51309, %r51310, %r51311, %r51312, %r51313}, {%r1, %r1, %r1, %r1}, {%r1}, {%r51298, %r51299, %r51300, %r51301, %r51302, %r51303, %r51304, %r51305};
	bar.warp.sync 	-1;
	wmma.mma.sync.aligned.row.col.m32n8k16.s32.s8.s8.s32 {%r51314, %r51315, %r51316, %r51317, %r51318, %r51319, %r51320, %r51321}, {%r1, %r1, %r1, %r1}, {%r1}, {%r51306, %r51307, %r51308, %r51309, %r51310, %r51311, %r51312, %r51313};
	bar.warp.sync 	-1;
	wmma.mma.sync.aligned.row.col.m32n8k16.s32.s8.s8.s32 {%r51322, %r51323, %r51324, %r51325, %r51326, %r51327, %r51328, %r51329}, {%r1, %r1, %r1, %r1}, {%r1}, {%r51314, %r51315, %r51316, %r51317, %r51318, %r51319, %r51320, %r51321};
	bar.warp.sync 	-1;
	wmma.mma.sync.aligned.row.col.m32n8k16.s32.s8.s8.s32 {%r51330, %r51331, %r51332, %r51333, %r51334, %r51335, %r51336, %r51337}, {%r1, %r1, %r1, %r1}, {%r1}, {%r51322, %r51323, %r51324, %r51325, %r51326, %r51327, %r51328, %r51329};
	bar.warp.sync 	-1;
	wmma.mma.sync.aligned.row.col.m32n8k16.s32.s8.s8.s32 {%r51338, %r51339, %r51340, %r51341, %r51342, %r51343, %r51344, %r51345}, {%r1, %r1, %r1, %r1}, {%r1}, {%r51330, %r51331, %r51332, %r51333, %r51334, %r51335, %r51336, %r51337};
	bar.warp.sync 	-1;
	wmma.mma.sync.aligned.row.col.m32n8k16.s32.s8.s8.s32 {%r51346, %r51347, %r51348, %r51349, %r51350, %r51351, %r51352, %r51353}, {%r1, %r1, %r1, %r1}, {%r1}, {%r51338, %r51339, %r51340, %r51341, %r51342, %r51343, %r51344, %r51345};
	bar.warp.sync 	-1;
	wmma.mma.sync.aligned.row.col.m32n8k16.s32.s8.s8.s32 {%r51354, %r51355, %r51356, %r51357, %r51358, %r51359, %r51360, %r51361}, {%r1, %r1, %r1, %r1}, {%r1}, {%r51346, %r51347, %r51348, %r51349, %r51350, %r51351, %r51352, %r51353};
	bar.warp.sync 	-1;
	wmma.mma.sync.aligned.row.col.m32n8k16.s32.s8.s8.s32 {%r51362, %r51363, %r51364, %r51365, %r51366, %r51367, %r51368, %r51369}, {%r1, %r1, %r1, %r1}, {%r1}, {%r51354, %r51355, %r51356, %r51357, %r51358, %r51359, %r51360, %r51361};
	bar.warp.sync 	-1;
	wmma.mma.sync.aligned.row.col.m32n8k16.s32.s8.s8.s32 {%r51370, %r51371, %r51372, %r51373, %r51374, %r51375, %r51376, %r51377}, {%r1, %r1, %r1, %r1}, {%r1}, {%r51362, %r51363, %r51364, %r51365, %r51366, %r51367, %r51368, %r51369};
	bar.warp.sync 	-1;
	wmma.mma.sync.aligned.row.col.m32n8k16.s32.s8.s8.s32 {%r51378, %r51379, %r51380, %r51381, %r51382, %r51383, %r51384, %r51385}, {%r1, %r1, %r1, %r1}, {%r1}, {%r51370, %r51371, %r51372, %r51373, %r51374, %r51375, %r51376, %r51377};
	bar.warp.sync 	-1;
	wmma.mma.sync.aligned.row.col.m32n8k16.s32.s8.s8.s32 {%r51386, %r51387, %r51388, %r51389, %r51390, %r51391, %r51392, %r51393}, {%r1, %r1, %r1, %r1}, {%r1}, {%r51378, %r51379, %r51380, %r51381, %r51382, %r51383, %r51384, %r51385};
	bar.warp.sync 	-1;
	wmma.mma.sync.aligned.row.col.m32n8k16.s32.s8.s8.s32 {%r51394, %r51395, %r51396, %r51397, %r51398, %r51399, %r51400, %r51401}, {%r1, %r1, %r1, %r1}, {%r1}, {%r51386, %r51387, %r51388, %r51389, %r51390, %r51391, %r51392, %r51393};
	bar.warp.sync 	-1;
	wmma.mma.sync.aligned.row.col.m32n8k16.s32.s8.s8.s32 {%r51402, %r51403, %r51404, %r51405, %r51406, %r51407, %r51408, %r51409}, {%r1, %r1, %r1, %r1}, {%r1}, {%r51394, %r51395, %r51396, %r51397, %r51398, %r51399, %r51400, %r51401};
	bar.warp.sync 	-1;
	wmma.mma.sync.aligned.row.col.m32n8k16.s32.s8.s8.s32 {%r51410, %r51411, %r51412, %r51413, %r51414, %r51415, %r51416, %r51417}, {%r1, %r1, %r1, %r1}, {%r1}, {%r51402, %r51403, %r51404, %r51405, %r51406, %r51407, %r51408, %r51409};
	bar.warp.sync 	-1;
	wmma.mma.sync.aligned.row.col.m32n8k16.s32.s8.s8.s32 {%r51418, %r51419, %r51420, %r51421, %r51422, %r51423, %r51424, %r51425}, {%r1, %r1, %r1, %r1}, {%r1}, {%r51410, %r51411, %r51412, %r51413, %r51414, %r51415, %r51416, %r51417};
	bar.warp.sync 	-1;
	wmma.mma.sync.aligned.row.col.m32n8k16.s32.s8.s8.s32 {%r51426, %r51427, %r51428, %r51429, %r51430, %r51431, %r51432, %r51433}, {%r1, %r1, %r1, %r1}, {%r1}, {%r51418, %r51419, %r51420, %r51421, %r51422, %r51423, %r51424, %r51425};
	bar.warp.sync 	-1;
	wmma.mma.sync.aligned.row.col.m32n8k16.s32.s8.s8.s32 {%r51434, %r51435, %r51436, %r51437, %r51438, %r51439, %r51440, %r51441}, {%r1, %r1, %r1, %r1}, {%r1}, {%r51426, %r51427, %r51428, %r51429, %r51430, %r51431, %r51432, %r51433};
	bar.warp.sync 	-1;
	wmma.mma.sync.aligned.row.col.m32n8k16.s32.s8.s8.s32 {%r51442, %r51443, %r51444, %r51445, %r51446, %r51447, %r51448, %r51449}, {%r1, %r1, %r1, %r1}, {%r1}, {%r51434, %r51435, %r51436, %r51437, %r51438, %r51439, %r51440, %r51441};
	bar.warp.sync 	-1;
	wmma.mma.sync.aligned.row.col.m32n8k16.s32.s8.s8.s32 {%r51450, %r51451, %r51452, %r51453, %r51454, %r51455, %r51456, %r51457}, {%r1, %r1, %r1, %r1}, {%r1}, {%r51442, %r51443, %r51444, %r51445, %r51446, %r51447, %r51448, %r51449};
	bar.warp.sync 	-1;
	wmma.mma.sync.aligned.row.col.m32n8k16.s32.s8.s8.s32 {%r51458, %r51459, %r51460, %r51461, %r51462, %r51463, %r51464, %r51465}, {%r1, %r1, %r1, %r1}, {%r1}, {%r51450, %r51451, %r51452, %r51453, %r51454, %r51455, %r51456, %r51457};
	bar.warp.sync 	-1;
	wmma.mma.sync.aligned.row.col.m32n8k16.s32.s8.s8.s32 {%r51466, %r51467, %r51468, %r51469, %r51470, %r51471, %r51472, %r51473}, {%r1, %r1, %r1, %r1}, {%r1}, {%r51458, %r51459, %r51460, %r51461, %r51462, %r51463, %r51464, %r51465};
	bar.warp.sync 	-1;
	wmma.mma.sync.aligned.row.col.m32n8k16.s32.s8.s8.s32 {%r51474, %r51475, %r51476, %r51477, %r51478, %r51479, %r51480, %r51481}, {%r1, %r1, %r1, %r1}, {%r1}, {%r51466, %r51467, %r51468, %r51469, %r51470, %r51471, %r51472, %r51473};
	bar.warp.sync 	-1;
	wmma.mma.sync.aligned.row.col.m32n8k16.s32.s8.s8.s32 {%r51482, %r51483, %r51484, %r51485, %r51486, %r51487, %r51488, %r51489}, {%r1, %r1, %r1, %r1}, {%r1}, {%r51474, %r51475, %r51476, %r51477, %r51478, %r51479, %r51480, %r51481};
	bar.warp.sync 	-1;
	wmma.mma.sync.aligned.row.col.m32n8k16.s32.s8.s8.s32 {%r51490, %r51491, %r51492, %r51493, %r51494, %r51495, %r51496, %r51497}, {%r1, %r1, %r1, %r1}, {%r1}, {%r51482, %r51483, %r51484, %r51485, %r51486, %r51487, %r51488, %r51489};
	bar.warp.sync 	-1;
	wmma.mma.sync.aligned.row.col.m32n8k16.s32.s8.s8.s32 {%r51498, %r51499, %r51500, %r51501, %r51502, %r51503, %r51504, %r51505}, {%r1, %r1, %r1, %r1}, {%r1}, {%r51490, %r51491, %r51492, %r51493, %r51494, %r51495, %r51496, %r51497};
	bar.warp.sync 	-1;
	wmma.mma.sync.aligned.row.col.m32n8k16.s32.s8.s8.s32 {%r51506, %r51507, %r51508, %r51509, %r51510, %r51511, %r51512, %r51513}, {%r1, %r1, %r1, %r1}, {%r1}, {%r51498, %r51499, %r51500, %r51501, %r51502, %r51503, %r51504, %r51505};
	bar.warp.sync 	-1;
	wmma.mma.sync.aligned.row.col.m32n8k16.s32.s8.s8.s32 {%r51514, %r51515, %r51516, %r51517, %r51518, %r51519, %r51520, %r51521}, {%r1, %r1, %r1, %r1}, {%r1}, {%r51506, %r51507, %r51508, %r51509, %r51510, %r51511, %r51512, %r51513};
	bar.warp.sync 	-1;
	wmma.mma.sync.aligned.row.col.m32n8k16.s32.s8.s8.s32 {%r51522, %r51523, %r51524, %r51525, %r51526, %r51527, %r51528, %r51529}, {%r1, %r1, %r1, %r1}, {%r1}, {%r51514, %r51515, %r51516, %r51517, %r51518, %r51519, %r51520, %r51521};
	bar.warp.sync 	-1;
	wmma.mma.sync.aligned.row.col.m32n8k16.s32.s8.s8.s32 {%r51530, %r51531, %r51532, %r51533, %r51534, %r51535, %r51536, %r51537}, {%r1, %r1, %r1, %r1}, {%r1}, {%r51522, %r51523, %r51524, %r51525, %r51526, %r51527, %r51528, %r51529};
	bar.warp.sync 	-1;
	wmma.mma.sync.aligned.row.col.m32n8k16.s32.s8.s8.s32 {%r51538, %r51539, %r51540, %r51541, %r51542, %r51543, %r51544, %r51545}, {%r1, %r1, %r1, %r1}, {%r1}, {%r51530, %r51531, %r51532, %r51533, %r51534, %r51535, %r51536, %r51537};
	bar.warp.sync 	-1;
	wmma.mma.sync.aligned.row.col.m32n8k16.s32.s8.s8.s32 {%r51546, %r51547, %r51548, %r51549, %r51550, %r51551, %r51552, %r51553}, {%r1, %r1, %r1, %r1}, {%r1}, {%r51538, %r51539, %r51540, %r51541, %r51542, %r51543, %r51544, %r51545};
	bar.warp.sync 	-1;
	wmma.mma.sync.aligned.row.col.m32n8k16.s32.s8.s8.s32 {%r51554, %r51555, %r51556, %r51557, %r51558, %r51559, %r51560, %r51561}, {%r1, %r1, %r1, %r1}, {%r1}, {%r51546, %r51547, %r51548, %r51549, %r51550, %r51551, %r51552, %r51553};
	bar.warp.sync 	-1;
	wmma.mma.sync.aligned.row.col.m32n8k16.s32.s8.s8.s32 {%r51562, %r51563, %r51564, %r51565, %r51566, %r51567, %r51568, %r51569}, {%r1, %r1, %r1, %r1}, {%r1}, {%r51554, %r51555, %r51556, %r51557, %r51558, %r51559, %r51560, %r51561};
	bar.warp.sync 	-1;
	wmma.mma.sync.aligned.row.col.m32n8k16.s32.s8.s8.s32 {%r51570, %r51571, %r51572, %r51573, %r51574, %r51575, %r51576, %r51577}, {%r1, %r1, %r1, %r1}, {%r1}, {%r51562, %r51563, %r51564, %r51565, %r51566, %r51567, %r51568, %r51569};
	bar.warp.sync 	-1;
	wmma.mma.sync.aligned.row.col.m32n8k16.s32.s8.s8.s32 {%r51578, %r51579, %r51580, %r51581, %r51582, %r51583, %r51584, %r51585}, {%r1, %r1, %r1, %r1}, {%r1}, {%r51570, %r51571, %r51572, %r51573, %r51574, %r51575, %r51576, %r51577};
	bar.warp.sync 	-1;
	wmma.mma.sync.aligned.row.col.m32n8k16.s32.s8.s8.s32 {%r51586, %r51587, %r51588, %r51589, %r51590, %r51591, %r51592, %r51593}, {%r1, %r1, %r1, %r1}, {%r1}, {%r51578, %r51579, %r51580, %r51581, %r51582, %r51583, %r51584, %r51585};
	bar.warp.sync 	-1;
	wmma.mma.sync.aligned.row.col.m32n8k16.s32.s8.s8.s32 {%r51594, %r51595, %r51596, %r51597, %r51598, %r51599, %r51600, %r51601}, {%r1, %r1, %r1, %r1}, {%r1}, {%r51586, %r51587, %r51588, %r51589, %r51590, %r51591, %r51592, %r51593};
	bar.warp.sync 	-1;
	wmma.mma.sync.aligned.row.col.m32n8k16.s32.s8.s8.s32 {%r51602, %r51603, %r51604, %r51605, %r51606, %r51607, %r51608, %r51609}, {%r1, %r1, %r1, %r1}, {%r1}, {%r51594, %r51595, %r51596, %r51597, %r51598, %r51599, %r51600, %r51601};
	bar.warp.sync 	-1;
	wmma.mma.sync.aligned.row.col.m32n8k16.s32.s8.s8.s32 {%r51610, %r51611, %r51612, %r51613, %r51614, %r51615, %r51616, %r51617}, {%r1, %r1, %r1, %r1}, {%r1}, {%r51602, %r51603, %r51604, %r51605, %r51606, %r51607, %r51608, %r51609};
	bar.warp.sync 	-1;
	wmma.mma.sync.aligned.row.col.m32n8k16.s32.s8.s8.s32 {%r51618, %r51619, %r51620, %r51621, %r51622, %r51623, %r51624, %r51625}, {%r1, %r1, %r1, %r1}, {%r1}, {%r51610, %r51611, %r51612, %r51613, %r51614, %r51615, %r51616, %r51617};
	bar.warp.sync 	-1;
	wmma.mma.sync.aligned.row.col.m32n8k16.s32.s8.s8.s32 {%r51626, %r51627, %r51628, %r51629, %r51630, %r51631, %r51632, %r51633}, {%r1, %r1, %r1, %r1}, {%r1}, {%r51618, %r51619, %r51620, %r51621, %r51622, %r51623, %r51624, %r51625};
	bar.warp.sync 	-1;
	wmma.mma.sync.aligned.row.col.m32n8k16.s32.s8.s8.s32 {%r51634, %r51635, %r51636, %r51637, %r51638, %r51639, %r51640, %r51641}, {%r1, %r1, %r1, %r1}, {%r1}, {%r51626, %r51627, %r51628, %r51629, %r51630, %r51631, %r51632, %r51633};
	bar.warp.sync 	-1;
	wmma.mma.sync.aligned.row.col.m32n8k16.s32.s8.s8.s32 {%r51642, %r51643, %r51644, %r51645, %r51646, %r51647, %r51648, %r51649}, {%r1, %r1, %r1, %r1}, {%r1}, {%r51634, %r51635, %r51636, %r51637, %r51638, %r51639, %r51640, %r51641};
	bar.warp.sync 	-1;
	wmma.mma.sync.aligned.row.col.m32n8k16.s32.s8.s8.s32 {%r51650, %r51651, %r51652, %r51653, %r51654, %r51655, %r51656, %r51657}, {%r1, %r1, %r1, %r1}, {%r1}, {%r51642, %r51643, %r51644, %r51645, %r51646, %r51647, %r51648, %r51649};
	bar.warp.sync 	-1;
	wmma.mma.sync.aligned.row.col.m32n8k16.s32.s8.s8.s32 {%r51658, %r51659, %r51660, %r51661, %r51662, %r51663, %r51664, %r51665}, {%r1, %r1, %r1, %r1}, {%r1}, {%r51650, %r51651, %r51652, %r51653, %r51654, %r51655, %r51656, %r51657};
	bar.warp.sync 	-1;
	wmma.mma.sync.aligned.row.col.m32n8k16.s32.s8.s8.s32 {%r51666, %r51667, %r51668, %r51669, %r51670, %r51671, %r51672, %r51673}, {%r1, %r1, %r1, %r1}, {%r1}, {%r51658, %r51659, %r51660, %r51661, %r51662, %r51663, %r51664, %r51665};
	bar.warp.sync 	-1;
	wmma.mma.sync.aligned.row.col.m32n8k16.s32.s8.s8.s32 {%r51674, %r51675, %r51676, %r51677, %r51678, %r51679, %r51680, %r51681}, {%r1, %r1, %r1, %r1}, {%r1}, {%r51666, %r51667, %r51668, %r51669, %r51670, %r51671, %r51672, %r51673};
	bar.warp.sync 	-1;
	wmma.mma.sync.aligned.row.col.m32n8k16.s32.s8.s8.s32 {%r51682, %r51683, %r51684, %r51685, %r51686, %r51687, %r51688, %r51689}, {%r1, %r1, %r1, %r1}, {%r1}, {%r51674, %r51675, %r51676, %r51677, %r51678, %r51679, %r51680, %r51681};
	bar.warp.sync 	-1;
	wmma.mma.sync.aligned.row.col.m32n8k16.s32.s8.s8.s32 {%r51690, %r51691, %r51692, %r51693, %r51694, %r51695, %r51696, %r51697}, {%r1, %r1, %r1, %r1}, {%r1}, {%r51682, %r51683, %r51684, %r51685, %r51686, %r51687, %r51688, %r51689};
	bar.warp.sync 	-1;
	wmma.mma.sync.aligned.row.col.m32n8k16.s32.s8.s8.s32 {%r51698, %r51699, %r51700, %r51701, %r51702, %r51703, %r51704, %r51705}, {%r1, %r1, %r1, %r1}, {%r1}, {%r51690, %r51691, %r51692, %r51693, %r51694, %r51695, %r51696, %r51697};
	bar.warp.sync 	-1;
	wmma.mma.sync.aligned.row.col.m32n8k16.s32.s8.s8.s32 {%r51706, %r51707, %r51708, %r51709, %r51710, %r51711, %r51712, %r51713}, {%r1, %r1, %r1, %r1}, {%r1}, {%r51698, %r51699, %r51700, %r51701, %r51702, %r51703, %r51704, %r51705};
	bar.warp.sync 	-1;
	wmma.mma.sync.aligned.row.col.m32n8k16.s32.s8.s8.s32 {%r51714, %r51715, %r51716, %r51717, %r51718, %r51719, %r51720, %r51721}, {%r1, %r1, %r1, %r1}, {%r1}, {%r51706, %r51707, %r51708, %r51709, %r51710, %r51711, %r51712, %r51713};
	bar.warp.sync 	-1;
	wmma.mma.sync.aligned.row.col.m32n8k16.s32.s8.s8.s32 {%r51722, %r51723, %r51724, %r51725, %r51726, %r51727, %r51728, %r51729}, {%r1, %r1, %r1, %r1}, {%r1}, {%r51714, %r51715, %r51716, %r51717, %r51718, %r51719, %r51720, %r51721};
	bar.warp.sync 	-1;
	wmma.mma.sync.aligned.row.col.m32n8k16.s32.s8.s8.s32 {%r51730, %r51731, %r51732, %r51733, %r51734, %r51735, %r51736, %r51737}, {%r1, %r1, %r1, %r1}, {%r1}, {%r51722, %r51723, %r51724, %r51725, %r51726, %r51727, %r51728, %r51729};
	bar.warp.sync 	-1;
	wmma.mma.sync.aligned.row.col.m32n8k16.s32.s8.s8.s32 {%r51738, %r51739, %r51740, %r51741, %r51742, %r51743, %r51744, %r51745}, {%r1, %r1, %r1, %r1}, {%r1}, {%r51730, %r51731, %r51732, %r51733, %r51734, %r51735, %r51736, %r51737};
	bar.warp.sync 	-1;
	wmma.mma.sync.aligned.row.col.m32n8k16.s32.s8.s8.s32 {%r51746, %r51747, %r51748, %r51749, %r51750, %r51751, %r51752, %r51753}, {%r1, %r1, %r1, %r1}, {%r1}, {%r51738, %r51739, %r51740, %r51741, %r51742, %r51743, %r51744, %r51745};
	bar.warp.sync 	-1;
	wmma.mma.sync.aligned.row.col.m32n8k16.s32.s8.s8.s32 {%r51754, %r51755, %r51756, %r51757, %r51758, %r51759, %r51760, %r51761}, {%r1, %r1, %r1, %r1}, {%r1}, {%r51746, %r51747, %r51748, %r51749, %r51750, %r51751, %r51752, %r51753};
	bar.warp.sync 	-1;
	wmma.mma.sync.aligned.row.col.m32n8k16.s32.s8.s8.s32 {%r51762, %r51763, %r51764, %r51765, %r51766, %r51767, %r51768, %r51769}, {%r1, %r1, %r1, %r1}, {%r1}, {%r51754, %r51755, %r51756, %r51757, %r51758, %r51759, %r51760, %r51761};
	bar.warp.sync 	-1;
	wmma.mma.sync.aligned.row.col.m32n8k16.s32.s8.s8.s32 {%r51770, %r51771, %r51772, %r51773, %r51774, %r51775, %r51776, %r51777}, {%r1, %r1, %r1, %r1}, {%r1}, {%r51762, %r51763, %r51764, %r51765, %r51766, %r51767, %r51768, %r51769};
	bar.warp.sync 	-1;
	wmma.mma.sync.aligned.row.col.m32n8k16.s32.s8.s8.s32 {%r51778, %r51779, %r51780, %r51781, %r51782, %r51783, %r51784, %r51785}, {%r1, %r1, %r1, %r1}, {%r1}, {%r51770, %r51771, %r51772, %r51773, %r51774, %r51775, %r51776, %r51777};
	bar.warp.sync 	-1;
	wmma.mma.sync.aligned.row.col.m32n8k16.s32.s8.s8.s32 {%r51786, %r51787, %r51788, %r51789, %r51790, %r51791, %r51792, %r51793}, {%r1, %r1, %r1, %r1}, {%r1}, {%r51778, %r51779, %r51780, %r51781, %r51782, %r51783, %r51784, %r51785};
	bar.warp.sync 	-1;
	wmma.mma.sync.aligned.row.col.m32n8k16.s32.s8.s8.s32 {%r51794, %r51795, %r51796, %r51797, %r51798, %r51799, %r51800, %r51801}, {%r1, %r1, %r1, %r1}, {%r1}, {%r51786, %r51787, %r51788, %r51789, %r51790, %r51791, %r51792, %r51793};
	bar.warp.sync 	-1;
	wmma.mma.sync.aligned.row.col.m32n8k16.s32.s8.s8.s32 {%r51802, %r51803, %r51804, %r51805, %r51806, %r51807, %r51808, %r51809}, {%r1, %r1, %r1, %r1}, {%r1}, {%r51794, %r51795, %r51796, %r51797, %r51798, %r51799, %r51800, %r51801};
	bar.warp.sync 	-1;
	wmma.mma.sync.aligned.row.col.m32n8k16.s32.s8.s8.s32 {%r51810, %r51811, %r51812, %r51813, %r51814, %r51815, %r51816, %r51817}, {%r1, %r1, %r1, %r1}, {%r1}, {%r51802, %r51803, %r51804, %r51805, %r51806, %r51807, %r51808, %r51809};
	bar.warp.sync 	-1;
	wmma.mma.sync.aligned.row.col.m32n8k16.s32.s8.s8.s32 {%r51818, %r51819, %r51820, %r51821, %r51822, %r51823, %r51824, %r51825}, {%r1, %r1, %r1, %r1}, {%r1}, {%r51810, %r51811, %r51812, %r51813, %r51814, %r51815, %r51816, %r51817};
	bar.warp.sync 	-1;
	wmma.mma.sync.aligned.row.col.m32n8k16.s32.s8.s8.s32 {%r51826, %r51827, %r51828, %r51829, %r51830, %r51831, %r51832, %r51833}, {%r1, %r1, %r1, %r1}, {%r1}, {%r51818, %r51819, %r51820, %r51821, %r51822, %r51823, %r51824, %r51825};
	bar.warp.sync 	-1;
	wmma.mma.sync.aligned.row.col.m32n8k16.s32.s8.s8.s32 {%r51834, %r51835, %r51836, %r51837, %r51838, %r51839, %r51840, %r51841}, {%r1, %r1, %r1, %r1}, {%r1}, {%r51826, %r51827, %r51828, %r51829, %r51830, %r51831, %r51832, %r51833};
	bar.warp.sync 	-1;
	wmma.mma.sync.aligned.row.col.m32n8k16.s32.s8.s8.s32 {%r51842, %r51843, %r51844, %r51845, %r51846, %r51847, %r51848, %r51849}, {%r1, %r1, %r1, %r1}, {%r1}, {%r51834, %r51835, %r51836, %r51837, %r51838, %r51839, %r51840, %r51841};
	bar.warp.sync 	-1;
	wmma.mma.sync.aligned.row.col.m32n8k16.s32.s8.s8.s32 {%r51850, %r51851, %r51852, %r51853, %r51854, %r51855, %r51856, %r51857}, {%r1, %r1, %r1, %r1}, {%r1}, {%r51842, %r51843, %r51844, %r51845, %r51846, %r51847, %r51848, %r51849};
	bar.warp.sync 	-1;
	wmma.mma.sync.aligned.row.col.m32n8k16.s32.s8.s8.s32 {%r51858, %r51859, %r51860, %r51861, %r51862, %r51863, %r51864, %r51865}, {%r1, %r1, %r1, %r1}, {%r1}, {%r51850, %r51851, %r51852, %r51853, %r51854, %r51855, %r51856, %r51857};
	bar.warp.sync 	-1;
	wmma.mma.sync.aligned.row.col.m32n8k16.s32.s8.s8.s32 {%r51866, %r51867, %r51868, %r51869, %r51870, %r51871, %r51872, %r51873}, {%r1, %r1, %r1, %r1}, {%r1}, {%r51858, %r51859, %r51860, %r51861, %r51862, %r51863, %r51864, %r51865};
	bar.warp.sync 	-1;
	wmma.mma.sync.aligned.row.col.m32n8k16.s32.s8.s8.s32 {%r51874, %r51875, %r51876, %r51877, %r51878, %r51879, %r51880, %r51881}, {%r1, %r1, %r1, %r1}, {%r1}, {%r51866, %r51867, %r51868, %r51869, %r51870, %r51871, %r51872, %r51873};
	bar.warp.sync 	-1;
	wmma.mma.sync.aligned.row.col.m32n8k16.s32.s8.s8.s32 {%r51882, %r51883, %r51884, %r51885, %r51886, %r51887, %r51888, %r51889}, {%r1, %r1, %r1, %r1}, {%r1}, {%r51874, %r51875, %r51876, %r51877, %r51878, %r51879, %r51880, %r51881};
	bar.warp.sync 	-1;
	wmma.mma.sync.aligned.row.col.m32n8k16.s32.s8.s8.s32 {%r51890, %r51891, %r51892, %r51893, %r51894, %r51895, %r51896, %r51897}, {%r1, %r1, %r1, %r1}, {%r1}, {%r51882, %r51883, %r51884, %r51885, %r51886, %r51887, %r51888, %r51889};
	bar.warp.sync 	-1;
	wmma.mma.sync.aligned.row.col.m32n8k16.s32.s8.s8.s32 {%r51898, %r51899, %r51900, %r51901, %r51902, %r51903, %r51904, %r51905}, {%r1, %r1, %r1, %r1}, {%r1}, {%r51890, %r51891, %r51892, %r51893, %r51894, %r51895, %r51896, %r51897};
	bar.warp.sync 	-1;
	wmma.mma.sync.aligned.row.col.m32n8k16.s32.s8.s8.s32 {%r51906, %r51907, %r51908, %r51909, %r51910, %r51911, %r51912, %r51913}, {%r1, %r1, %r1, %r1}, {%r1}, {%r51898, %r51899, %r51900, %r51901, %r51902, %r51903, %r51904, %r51905};
	bar.warp.sync 	-1;
	wmma.mma.sync.aligned.row.col.m32n8k16.s32.s8.s8.s32 {%r51914, %r51915, %r51916, %r51917, %r51918, %r51919, %r51920, %r51921}, {%r1, %r1, %r1, %r1}, {%r1}, {%r51906, %r51907, %r51908, %r51909, %r51910, %r51911, %r51912, %r51913};
	bar.warp.sync 	-1;
	wmma.mma.sync.aligned.row.col.m32n8k16.s32.s8.s8.s32 {%r51922, %r51923, %r51924, %r51925, %r51926, %r51927, %r51928, %r51929}, {%r1, %r1, %r1, %r1}, {%r1}, {%r51914, %r51915, %r51916, %r51917, %r51918, %r51919, %r51920, %r51921};
	bar.warp.sync 	-1;
	wmma.mma.sync.aligned.row.col.m32n8k16.s32.s8.s8.s32 {%r51930, %r51931, %r51932, %r51933, %r51934, %r51935, %r51936, %r51937}, {%r1, %r1, %r1, %r1}, {%r1}, {%r51922, %r51923, %r51924, %r51925, %r51926, %r51927, %r51928, %r51929};
	bar.warp.sync 	-1;
	wmma.mma.sync.aligned.row.col.m32n8k16.s32.s8.s8.s32 {%r51938, %r51939, %r51940, %r51941, %r51942, %r51943, %r51944, %r51945}, {%r1, %r1, %r1, %r1}, {%r1}, {%r51930, %r51931, %r51932, %r51933, %r51934, %r51935, %r51936, %r51937};
	bar.warp.sync 	-1;
	wmma.mma.sync.aligned.row.col.m32n8k16.s32.s8.s8.s32 {%r51946, %r51947, %r51948, %r51949, %r51950, %r51951, %r51952, %r51953}, {%r1, %r1, %r1, %r1}, {%r1}, {%r51938, %r51939, %r51940, %r51941, %r51942, %r51943, %r51944, %r51945};
	bar.warp.sync 	-1;
	wmma.mma.sync.aligned.row.col.m32n8k16.s32.s8.s8.s32 {%r51954, %r51955, %r51956, %r51957, %r51958, %r51959, %r51960, %r51961}, {%r1, %r1, %r1, %r1}, {%r1}, {%r51946, %r51947, %r51948, %r51949, %r51950, %r51951, %r51952, %r51953};
	bar.warp.sync 	-1;
	wmma.mma.sync.aligned.row.col.m32n8k16.s32.s8.s8.s32 {%r51962, %r51963, %r51964, %r51965, %r51966, %r51967, %r51968, %r51969}, {%r1, %r1, %r1, %r1}, {%r1}, {%r51954, %r51955, %r51956, %r51957, %r51958, %r51959, %r51960, %r51961};
	bar.warp.sync 	-1;
	wmma.mma.sync.aligned.row.col.m32n8k16.s32.s8.s8.s32 {%r51970, %r51971, %r51972, %r51973, %r51974, %r51975, %r51976, %r51977}, {%r1, %r1, %r1, %r1}, {%r1}, {%r51962, %r51963, %r51964, %r51965, %r51966, %r51967, %r51968, %r51969};
	bar.warp.sync 	-1;
	wmma.mma.sync.aligned.row.col.m32n8k16.s32.s8.s8.s32 {%r51978, %r51979, %r51980, %r51981, %r51982, %r51983, %r51984, %r51985}, {%r1, %r1, %r1, %r1}, {%r1}, {%r51970, %r51971, %r51972, %r51973, %r51974, %r51975, %r51976, %r51977};
	bar.warp.sync 	-1;
	wmma.mma.sync.aligned.row.col.m32n8k16.s32.s8.s8.s32 {%r51986, %r51987, %r51988, %r51989, %r51990, %r51991, %r51992, %r51993}, {%r1, %r1, %r1, %r1}, {%r1}, {%r51978, %r51979, %r51980, %r51981, %r51982, %r51983, %r51984, %r51985};
	bar.warp.sync 	-1;
	wmma.mma.sync.aligned.row.col.m32n8k16.s32.s8.s8.s32 {%r51994, %r51995, %r51996, %r51997, %r51998, %r51999, %r52000, %r52001}, {%r1, %r1, %r1, %r1}, {%r1}, {%r51986, %r51987, %r51988, %r51989, %r51990, %r51991, %r51992, %r51993};
	bar.warp.sync 	-1;
	wmma.mma.sync.aligned.row.col.m32n8k16.s32.s8.s8.s32 {%r52002, %r52003, %r52004, %r52005, %r52006, %r52007, %r52008, %r52009}, {%r1, %r1, %r1, %r1}, {%r1}, {%r51994, %r51995, %r51996, %r51997, %r51998, %r51999, %r52000, %r52001};
	bar.warp.sync 	-1;
	wmma.mma.sync.aligned.row.col.m32n8k16.s32.s8.s8.s32 {%r52010, %r52011, %r52012, %r52013, %r52014, %r52015, %r52016, %r52017}, {%r1, %r1, %r1, %r1}, {%r1}, {%r52002, %r52003, %r52004, %r52005, %r52006, %r52007, %r52008, %r52009};
	bar.warp.sync 	-1;
	wmma.mma.sync.aligned.row.col.m32n8k16.s32.s8.s8.s32 {%r52018, %r52019, %r52020, %r52021, %r52022, %r52023, %r52024, %r52025}, {%r1, %r1, %r1, %r1}, {%r1}, {%r52010, %r52011, %r52012, %r52013, %r52014, %r52015, %r52016, %r52017};
	bar.warp.sync 	-1;
	wmma.mma.sync.aligned.row.col.m32n8k16.s32.s8.s8.s32 {%r52026, %r52027, %r52028, %r52029, %r52030, %r52031, %r52032, %r52033}, {%r1, %r1, %r1, %r1}, {%r1}, {%r52018, %r52019, %r52020, %r52021, %r52022, %r52023, %r52024, %r52025};
	bar.warp.sync 	-1;
	wmma.mma.sync.aligned.row.col.m32n8k16.s32.s8.s8.s32 {%r52034, %r52035, %r52036, %r52037, %r52038, %r52039, %r52040, %r52041}, {%r1, %r1, %r1, %r1}, {%r1}, {%r52026, %r52027, %r52028, %r52029, %r52030, %r52031, %r52032, %r52033};
	bar.warp.sync 	-1;
	wmma.mma.sync.aligned.row.col.m32n8k16.s32.s8.s8.s32 {%r52042, %r52043, %r52044, %r52045, %r52046, %r52047, %r52048, %r52049}, {%r1, %r1, %r1, %r1}, {%r1}, {%r52034, %r52035, %r52036, %r52037, %r52038, %r52039, %r52040, %r52041};
	bar.warp.sync 	-1;
	wmma.mma.sync.aligned.row.col.m32n8k16.s32.s8.s8.s32 {%r52050, %r52051, %r52052, %r52053, %r52054, %r52055, %r52056, %r52057}, {%r1, %r1, %r1, %r1}, {%r1}, {%r52042, %r52043, %r52044, %r52045, %r52046, %r52047, %r52048, %r52049};
	bar.warp.sync 	-1;
	wmma.mma.sync.aligned.row.col.m32n8k16.s32.s8.s8.s32 {%r52058, %r52059, %r52060, %r52061, %r52062, %r52063, %r52064, %r52065}, {%r1, %r1, %r1, %r1}, {%r1}, {%r52050, %r52051, %r52052, %r52053, %r52054, %r52055, %r52056, %r52057};
	bar.warp.sync 	-1;
	wmma.mma.sync.aligned.row.col.m32n8k16.s32.s8.s8.s32 {%r52066, %r52067, %r52068, %r52069, %r52070, %r52071, %r52072, %r52073}, {%r1, %r1, %r1, %r1}, {%r1}, {%r52058, %r52059, %r52060, %r52061, %r52062, %r52063, %r52064, %r52065};
	bar.warp.sync 	-1;
	wmma.mma.sync.aligned.row.col.m32n8k16.s32.s8.s8.s32 {%r52074, %r52075, %r52076, %r52077, %r52078, %r52079, %r52080, %r52081}, {%r1, %r1, %r1, %r1}, {%r1}, {%r52066, %r52067, %r52068, %r52069, %r52070, %r52071, %r52072, %r52073};
	bar.warp.sync 	-1;
	wmma.mma.sync.aligned.row.col.m32n8k16.s32.s8.s8.s32 {%r52082, %r52083, %r52084, %r52085, %r52086, %r52087, %r52088, %r52089}, {%r1, %r1, %r1, %r1}, {%r1}, {%r52074, %r52075, %r52076, %r52077, %r52078, %r52079, %r52080, %r52081};
	bar.warp.sync 	-1;
	wmma.mma.sync.aligned.row.col.m32n8k16.s32.s8.s8.s32 {%r52090, %r52091, %r52092, %r52093, %r52094, %r52095, %r52096, %r52097}, {%r1, %r1, %r1, %r1}, {%r1}, {%r52082, %r52083, %r52084, %r52085, %r52086, %r52087, %r52088, %r52089};
	bar.warp.sync 	-1;
	wmma.mma.sync.aligned.row.col.m32n8k16.s32.s8.s8.s32 {%r52098, %r52099, %r52100, %r52101, %r52102, %r52103, %r52104, %r52105}, {%r1, %r1, %r1, %r1}, {%r1}, {%r52090, %r52091, %r52092, %r52093, %r52094, %r52095, %r52096, %r52097};
	bar.warp.sync 	-1;
	wmma.mma.sync.aligned.row.col.m32n8k16.s32.s8.s8.s32 {%r52106, %r52107, %r52108, %r52109, %r52110, %r52111, %r52112, %r52113}, {%r1, %r1, %r1, %r1}, {%r1}, {%r52098, %r52099, %r52100, %r52101, %r52102, %r52103, %r52104, %r52105};
	bar.warp.sync 	-1;
	wmma.mma.sync.aligned.row.col.m32n8k16.s32.s8.s8.s32 {%r52114, %r52115, %r52116, %r52117, %r52118, %r52119, %r52120, %r52121}, {%r1, %r1, %r1, %r1}, {%r1}, {%r52106, %r52107, %r52108, %r52109, %r52110, %r52111, %r52112, %r52113};
	bar.warp.sync 	-1;
	wmma.mma.sync.aligned.row.col.m32n8k16.s32.s8.s8.s32 {%r52122, %r52123, %r52124, %r52125, %r52126, %r52127, %r52128, %r52129}, {%r1, %r1, %r1, %r1}, {%r1}, {%r52114, %r52115, %r52116, %r52117, %r52118, %r52119, %r52120, %r52121};
	bar.warp.sync 	-1;
	wmma.mma.sync.aligned.row.col.m32n8k16.s32.s8.s8.s32 {%r52130, %r52131, %r52132, %r52133, %r52134, %r52135, %r52136, %r52137}, {%r1, %r1, %r1, %r1}, {%r1}, {%r52122, %r52123, %r52124, %r52125, %r52126, %r52127, %r52128, %r52129};
	bar.warp.sync 	-1;
	wmma.mma.sync.aligned.row.col.m32n8k16.s32.s8.s8.s32 {%r52138, %r52139, %r52140, %r52141, %r52142, %r52143, %r52144, %r52145}, {%r1, %r1, %r1, %r1}, {%r1}, {%r52130, %r52131, %r52132, %r52133, %r52134, %r52135, %r52136, %r52137};
	bar.warp.sync 	-1;
	wmma.mma.sync.aligned.row.col.m32n8k16.s32.s8.s8.s32 {%r52146, %r52147, %r52148, %r52149, %r52150, %r52151, %r52152, %r52153}, {%r1, %r1, %r1, %r1}, {%r1}, {%r52138, %r52139, %r52140, %r52141, %r52142, %r52143, %r52144, %r52145};
	bar.warp.sync 	-1;
	wmma.mma.sync.aligned.row.col.m32n8k16.s32.s8.s8.s32 {%r52154, %r52155, %r52156, %r52157, %r52158, %r52159, %r52160, %r52161}, {%r1, %r1, %r1, %r1}, {%r1}, {%r52146, %r52147, %r52148, %r52149, %r52150, %r52151, %r52152, %r52153};
	bar.warp.sync 	-1;
	wmma.mma.sync.aligned.row.col.m32n8k16.s32.s8.s8.s32 {%r52162, %r52163, %r52164, %r52165, %r52166, %r52167, %r52168, %r52169}, {%r1, %r1, %r1, %r1}, {%r1}, {%r52154, %r52155, %r52156, %r52157, %r52158, %r52159, %r52160, %r52161};
	bar.warp.sync 	-1;
	wmma.mma.sync.aligned.row.col.m32n8k16.s32.s8.s8.s32 {%r52170, %r52171, %r52172, %r52173, %r52174, %r52175, %r52176, %r52177}, {%r1, %r1, %r1, %r1}, {%r1}, {%r52162, %r52163, %r52164, %r52165, %r52166, %r52167, %r52168, %r52169};
	bar.warp.sync 	-1;
	wmma.mma.sync.aligned.row.col.m32n8k16.s32.s8.s8.s32 {%r52178, %r52179, %r52180, %r52181, %r52182, %r52183, %r52184, %r52185}, {%r1, %r1, %r1, %r1}, {%r1}, {%r52170, %r52171, %r52172, %r52173, %r52174, %r52175, %r52176, %r52177};
	bar.warp.sync 	-1;
	wmma.mma.sync.aligned.row.col.m32n8k16.s32.s8.s8.s32 {%r52186, %r52187, %r52188, %r52189, %r52190, %r52191, %r52192, %r52193}, {%r1, %r1, %r1, %r1}, {%r1}, {%r52178, %r52179, %r52180, %r52181, %r52182, %r52183, %r52184, %r52185};
	bar.warp.sync 	-1;
	wmma.mma.sync.aligned.row.col.m32n8k16.s32.s8.s8.s32 {%r52194, %r52195, %r52196, %r52197, %r52198, %r52199, %r52200, %r52201}, {%r1, %r1, %r1, %r1}, {%r1}, {%r52186, %r52187, %r52188, %r52189, %r52190, %r52191, %r52192, %r52193};
	bar.warp.sync 	-1;
	wmma.mma.sync.aligned.row.col.m32n8k16.s32.s8.s8.s32 {%r52202, %r52203, %r52204, %r52205, %r52206, %r52207, %r52208, %r52209}, {%r1, %r1, %r1, %r1}, {%r1}, {%r52194, %r52195, %r52196, %r52197, %r52198, %r52199, %r52200, %r52201};
	bar.warp.sync 	-1;
	wmma.mma.sync.aligned.row.col.m32n8k16.s32.s8.s8.s32 {%r52210, %r52211, %r52212, %r52213, %r52214, %r52215, %r52216, %r52217}, {%r1, %r1, %r1, %r1}, {%r1}, {%r52202, %r52203, %r52204, %r52205, %r52206, %r52207, %r52208, %r52209};
	bar.warp.sync 	-1;
	wmma.mma.sync.aligned.row.col.m32n8k16.s32.s8.s8.s32 {%r52218, %r52219, %r52220, %r52221, %r52222, %r52223, %r52224, %r52225}, {%r1, %r1, %r1, %r1}, {%r1}, {%r52210, %r52211, %r52212, %r52213, %r52214, %r52215, %r52216, %r52217};
	bar.warp.sync 	-1;
	wmma.mma.sync.aligned.row.col.m32n8k16.s32.s8.s8.s32 {%r52226, %r52227, %r52228, %r52229, %r52230, %r52231, %r52232, %r52233}, {%r1, %r1, %r1, %r1}, {%r1}, {%r52218, %r52219, %r52220, %r52221, %r52222, %r52223, %r52224, %r52225};
	bar.warp.sync 	-1;
	wmma.mma.sync.aligned.row.col.m32n8k16.s32.s8.s8.s32 {%r52234, %r52235, %r52236, %r52237, %r52238, %r52239, %r52240, %r52241}, {%r1, %r1, %r1, %r1}, {%r1}, {%r52226, %r52227, %r52228, %r52229, %r52230, %r52231, %r52232, %r52233};
	bar.warp.sync 	-1;
	wmma.mma.sync.aligned.row.col.m32n8k16.s32.s8.s8.s32 {%r52242, %r52243, %r52244, %r52245, %r52246, %r52247, %r52248, %r52249}, {%r1, %r1, %r1, %r1}, {%r1}, {%r52234, %r52235, %r52236, %r52237, %r52238, %r52239, %r52240, %r52241};
	bar.warp.sync 	-1;
	wmma.mma.sync.aligned.row.col.m32n8k16.s32.s8.s8.s32 {%r52250, %r52251, %r52252, %r52253, %r52254, %r52255, %r52256, %r52257}, {%r1, %r1, %r1, %r1}, {%r1}, {%r52242, %r52243, %r52244, %r52245, %r52246, %r52247, %r52248, %r52249};
	bar.warp.sync 	-1;
	wmma.mma.sync.aligned.row.col.m32n8k16.s32.s8.s8.s32 {%r52258, %r52259, %r52260, %r52261, %r52262, %r52263, %r52264, %r52265}, {%r1, %r1, %r1, %r1}, {%r1}, {%r52250, %r52251, %r52252, %r52253, %r52254, %r52255, %r52256, %r52257};
	bar.warp.sync 	-1;
	wmma.mma.sync.aligned.row.col.m32n8k16.s32.s8.s8.s32 {%r52266, %r52267, %r52268, %r52269, %r52270, %r52271, %r52272, %r52273}, {%r1, %r1, %r1, %r1}, {%r1}, {%r52258, %r52259, %r52260, %r52261, %r52262, %r52263, %r52264, %r52265};
	bar.warp.sync 	-1;
	wmma.mma.sync.aligned.row.col.m32n8k16.s32.s8.s8.s32 {%r52274, %r52275, %r52276, %r52277, %r52278, %r52279, %r52280, %r52281}, {%r1, %r1, %r1, %r1}, {%r1}, {%r52266, %r52267, %r52268, %r52269, %r52270, %r52271, %r52272, %r52273};
	bar.warp.sync 	-1;
	wmma.mma.sync.aligned.row.col.m32n8k16.s32.s8.s8.s32 {%r52282, %r52283, %r52284, %r52285, %r52286, %r52287, %r52288, %r52289}, {%r1, %r1, %r1, %r1}, {%r1}, {%r52274, %r52275, %r52276, %r52277, %r52278, %r52279, %r52280, %r52281};
	bar.warp.sync 	-1;
	wmma.mma.sync.aligned.row.col.m32n8k16.s32.s8.s8.s32 {%r52290, %r52291, %r52292, %r52293, %r52294, %r52295, %r52296, %r52297}, {%r1, %r1, %r1, %r1}, {%r1}, {%r52282, %r52283, %r52284, %r52285, %r52286, %r52287, %r52288, %r52289};
	bar.warp.sync 	-1;
	wmma.mma.sync.aligned.row.col.m32n8k16.s32.s8.s8.s32 {%r52298, %r52299, %r52300, %r52301, %r52302, %r52303, %r52304, %r52305}, {%r1, %r1, %r1, %r1}, {%r1}, {%r52290, %r52291, %r52292, %r52293, %r52294, %r52295, %r52296, %r52297};
	bar.warp.sync 	-1;
	wmma.mma.sync.aligned.row.col.m32n8k16.s32.s8.s8.s32 {%r52306, %r52307, %r52308, %r52309, %r52310, %r52311, %r52312, %r52313}, {%r1, %r1, %r1, %r1}, {%r1}, {%r52298, %r52299, %r52300, %r52301, %r52302, %r52303, %r52304, %r52305};
	bar.warp.sync 	-1;
	wmma.mma.sync.aligned.row.col.m32n8k16.s32.s8.s8.s32 {%r52314, %r52315, %r52316, %r52317, %r52318, %r52319, %r52320, %r52321}, {%r1, %r1, %r1, %r1}, {%r1}, {%r52306, %r52307, %r52308, %r52309, %r52310, %r52311, %r52312, %r52313};
	bar.warp.sync 	-1;
	wmma.mma.sync.aligned.row.col.m32n8k16.s32.s8.s8.s32 {%r52322, %r52323, %r52324, %r52325, %r52326, %r52327, %r52328, %r52329}, {%r1, %r1, %r1, %r1}, {%r1}, {%r52314, %r52315, %r52316, %r52317, %r52318, %r52319, %r52320, %r52321};
	bar.warp.sync 	-1;
	wmma.mma.sync.aligned.row.col.m32n8k16.s32.s8.s8.s32 {%r52330, %r52331, %r52332, %r52333, %r52334, %r52335, %r52336, %r52337}, {%r1, %r1, %r1, %r1}, {%r1}, {%r52322, %r52323, %r52324, %r52325, %r52326, %r52327, %r52328, %r52329};
	bar.warp.sync 	-1;
	wmma.mma.sync.aligned.row.col.m32n8k16.s32.s8.s8.s32 {%r52338, %r52339, %r52340, %r52341, %r52342, %r52343, %r52344, %r52345}, {%r1, %r1, %r1, %r1}, {%r1}, {%r52330, %r52331, %r52332, %r52333, %r52334, %r52335, %r52336, %r52337};
	bar.warp.sync 	-1;
	wmma.mma.sync.aligned.row.col.m32n8k16.s32.s8.s8.s32 {%r52346, %r52347, %r52348, %r52349, %r52350, %r52351, %r52352, %r52353}, {%r1, %r1, %r1, %r1}, {%r1}, {%r52338, %r52339, %r52340, %r52341, %r52342, %r52343, %r52344, %r52345};
	bar.warp.sync 	-1;
	wmma.mma.sync.aligned.row.col.m32n8k16.s32.s8.s8.s32 {%r52354, %r52355, %r52356, %r52357, %r52358, %r52359, %r52360, %r52361}, {%r1, %r1, %r1, %r1}, {%r1}, {%r52346, %r52347, %r52348, %r52349, %r52350, %r52351, %r52352, %r52353};
	bar.warp.sync 	-1;
	wmma.mma.sync.aligned.row.col.m32n8k16.s32.s8.s8.s32 {%r52362, %r52363, %r52364, %r52365, %r52366, %r52367, %r52368, %r52369}, {%r1, %r1, %r1, %r1}, {%r1}, {%r52354, %r52355, %r52356, %r52357, %r52358, %r52359, %r52360, %r52361};
	bar.warp.sync 	-1;
	wmma.mma.sync.aligned.row.col.m32n8k16.s32.s8.s8.s32 {%r52370, %r52371, %r52372, %r52373, %r52374, %r52375, %r52376, %r52377}, {%r1, %r1, %r1, %r1}, {%r1}, {%r52362, %r52363, %r52364, %r52365, %r52366, %r52367, %r52368, %r52369};
	bar.warp.sync 	-1;
	wmma.mma.sync.aligned.row.col.m32n8k16.s32.s8.s8.s32 {%r52378, %r52379, %r52380, %r52381, %r52382, %r52383, %r52384, %r52385}, {%r1, %r1, %r1, %r1}, {%r1}, {%r52370, %r52371, %r52372, %r52373, %r52374, %r52375, %r52376, %r52377};
	bar.warp.sync 	-1;
	wmma.mma.sync.aligned.row.col.m32n8k16.s32.s8.s8.s32 {%r52386, %r52387, %r52388, %r52389, %r52390, %r52391, %r52392, %r52393}, {%r1, %r1, %r1, %r1}, {%r1}, {%r52378, %r52379, %r52380, %r52381, %r52382, %r52383, %r52384, %r52385};
	bar.warp.sync 	-1;
	wmma.mma.sync.aligned.row.col.m32n8k16.s32.s8.s8.s32 {%r52394, %r52395, %r52396, %r52397, %r52398, %r52399, %r52400, %r52401}, {%r1, %r1, %r1, %r1}, {%r1}, {%r52386, %r52387, %r52388, %r52389, %r52390, %r52391, %r52392, %r52393};
	bar.warp.sync 	-1;
	wmma.mma.sync.aligned.row.col.m32n8k16.s32.s8.s8.s32 {%r52402, %r52403, %r52404, %r52405, %r52406, %r52407, %r52408, %r52409}, {%r1, %r1, %r1, %r1}, {%r1}, {%r52394, %r52395, %r52396, %r52397, %r52398, %r52399, %r52400, %r52401};
	bar.warp.sync 	-1;
	wmma.mma.sync.aligned.row.col.m32n8k16.s32.s8.s8.s32 {%r52410, %r52411, %r52412, %r52413, %r52414, %r52415, %r52416, %r52417}, {%r1, %r1, %r1, %r1}, {%r1}, {%r52402, %r52403, %r52404, %r52405, %r52406, %r52407, %r52408, %r52409};
	bar.warp.sync 	-1;
	wmma.mma.sync.aligned.row.col.m32n8k16.s32.s8.s8.s32 {%r52418, %r52419, %r52420, %r52421, %r52422, %r52423, %r52424, %r52425}, {%r1, %r1, %r1, %r1}, {%r1}, {%r52410, %r52411, %r52412, %r52413, %r52414, %r52415, %r52416, %r52417};
	bar.warp.sync 	-1;
	wmma.mma.sync.aligned.row.col.m32n8k16.s32.s8.s8.s32 {%r52426, %r52427, %r52428, %r52429, %r52430, %r52431, %r52432, %r52433}, {%r1, %r1, %r1, %r1}, {%r1}, {%r52418, %r52419, %r52420, %r52421, %r52422, %r52423, %r52424, %r52425};
	bar.warp.sync 	-1;
	wmma.mma.sync.aligned.row.col.m32n8k16.s32.s8.s8.s32 {%r52434, %r52435, %r52436, %r52437, %r52438, %r52439, %r52440, %r52441}, {%r1, %r1, %r1, %r1}, {%r1}, {%r52426, %r52427, %r52428, %r52429, %r52430, %r52431, %r52432, %r52433};
	bar.warp.sync 	-1;
	wmma.mma.sync.aligned.row.col.m32n8k16.s32.s8.s8.s32 {%r52442, %r52443, %r52444, %r52445, %r52446, %r52447, %r52448, %r52449}, {%r1, %r1, %r1, %r1}, {%r1}, {%r52434, %r52435, %r52436, %r52437, %r52438, %r52439, %r52440, %r52441};
	bar.warp.sync 	-1;
	wmma.mma.sync.aligned.row.col.m32n8k16.s32.s8.s8.s32 {%r52450, %r52451, %r52452, %r52453, %r52454, %r52455, %r52456, %r52457}, {%r1, %r1, %r1, %r1}, {%r1}, {%r52442, %r52443, %r52444, %r52445, %r52446, %r52447, %r52448, %r52449};
	bar.warp.sync 	-1;
	wmma.mma.sync.aligned.row.col.m32n8k16.s32.s8.s8.s32 {%r52458, %r52459, %r52460, %r52461, %r52462, %r52463, %r52464, %r52465}, {%r1, %r1, %r1, %r1}, {%r1}, {%r52450, %r52451, %r52452, %r52453, %r52454, %r52455, %r52456, %r52457};
	bar.warp.sync 	-1;
	wmma.mma.sync.aligned.row.col.m32n8k16.s32.s8.s8.s32 {%r52466, %r52467, %r52468, %r52469, %r52470, %r52471, %r52472, %r52473}, {%r1, %r1, %r1, %r1}, {%r1}, {%r52458, %r52459, %r52460, %r52461, %r52462, %r52463, %r52464, %r52465};
	bar.warp.sync 	-1;
	wmma.mma.sync.aligned.row.col.m32n8k16.s32.s8.s8.s32 {%r52474, %r52475, %r52476, %r52477, %r52478, %r52479, %r52480, %r52481}, {%r1, %r1, %r1, %r1}, {%r1}, {%r52466, %r52467, %r52468, %r52469, %r52470, %r52471, %r52472, %r52473};
	bar.warp.sync 	-1;
	wmma.mma.sync.aligned.row.col.m32n8k16.s32.s8.s8.s32 {%r52482, %r52483, %r52484, %r52485, %r52486, %r52487, %r52488, %r52489}, {%r1, %r1, %r1, %r1}, {%r1}, {%r52474, %r52475, %r52476, %r52477, %r52478, %r52479, %r52480, %r52481};
	bar.warp.sync 	-1;
	wmma.mma.sync.aligned.row.col.m32n8k16.s32.s8.s8.s32 {%r52490, %r52491, %r52492, %r52493, %r52494, %r52495, %r52496, %r52497}, {%r1, %r1, %r1, %r1}, {%r1}, {%r52482, %r52483, %r52484, %r52485, %r52486, %r52487, %r52488, %r52489};
	bar.warp.sync 	-1;
	wmma.mma.sync.aligned.row.col.m32n8k16.s32.s8.s8.s32 {%r52498, %r52499, %r52500, %r52501, %r52502, %r52503, %r52504, %r52505}, {%r1, %r1, %r1, %r1}, {%r1}, {%r52490, %r52491, %r52492, %r52493, %r52494, %r52495, %r52496, %r52497};
	bar.warp.sync 	-1;
	wmma.mma.sync.aligned.row.col.m32n8k16.s32.s8.s8.s32 {%r52506, %r52507, %r52508, %r52509, %r52510, %r52511, %r52512, %r52513}, {%r1, %r1, %r1, %r1}, {%r1}, {%r52498, %r52499, %r52500, %r52501, %r52502, %r52503, %r52504, %r52505};
	bar.warp.sync 	-1;
	wmma.mma.sync.aligned.row.col.m32n8k16.s32.s8.s8.s32 {%r52514, %r52515, %r52516, %r52517, %r52518, %r52519, %r52520, %r52521}, {%r1, %r1, %r1, %r1}, {%r1}, {%r52506, %r52507, %r52508, %r52509, %r52510, %r52511, %r52512, %r52513};
	bar.warp.sync 	-1;
	wmma.mma.sync.aligned.row.col.m32n8k16.s32.s8.s8.s32 {%r52522, %r52523, %r52524, %r52525, %r52526, %r52527, %r52528, %r52529}, {%r1, %r1, %r1, %r1}, {%r1}, {%r52514, %r52515, %r52516, %r52517, %r52518, %r52519, %r52520, %r52521};
	bar.warp.sync 	-1;
	wmma.mma.sync.aligned.row.col.m32n8k16.s32.s8.s8.s32 {%r52530, %r52531, %r52532, %r52533, %r52534, %r52535, %r52536, %r52537}, {%r1, %r1, %r1, %r1}, {%r1}, {%r52522, %r52523, %r52524, %r52525, %r52526, %r52527, %r52528, %r52529};
	bar.warp.sync 	-1;
	wmma.mma.sync.aligned.row.col.m32n8k16.s32.s8.s8.s32 {%r52538, %r52539, %r52540, %r52541, %r52542, %r52543, %r52544, %r52545}, {%r1, %r1, %r1, %r1}, {%r1}, {%r52530, %r52531, %r52532, %r52533, %r52534, %r52535, %r52536, %r52537};
	bar.warp.sync 	-1;
	wmma.mma.sync.aligned.row.col.m32n8k16.s32.s8.s8.s32 {%r52546, %r52547, %r52548, %r52549, %r52550, %r52551, %r52552, %r52553}, {%r1, %r1, %r1, %r1}, {%r1}, {%r52538, %r52539, %r52540, %r52541, %r52542, %r52543, %r52544, %r52545};
	bar.warp.sync 	-1;
	wmma.mma.sync.aligned.row.col.m32n8k16.s32.s8.s8.s32 {%r52554, %r52555, %r52556, %r52557, %r52558, %r52559, %r52560, %r52561}, {%r1, %r1, %r1, %r1}, {%r1}, {%r52546, %r52547, %r52548, %r52549, %r52550, %r52551, %r52552, %r52553};
	bar.warp.sync 	-1;
	wmma.mma.sync.aligned.row.col.m32n8k16.s32.s8.s8.s32 {%r52562, %r52563, %r52564, %r52565, %r52566, %r52567, %r52568, %r52569}, {%r1, %r1, %r1, %r1}, {%r1}, {%r52554, %r52555, %r52556, %r52557, %r52558, %r52559, %r52560, %r52561};
	bar.warp.sync 	-1;
	wmma.mma.sync.aligned.row.col.m32n8k16.s32.s8.s8.s32 {%r52570, %r52571, %r52572, %r52573, %r52574, %r52575, %r52576, %r52577}, {%r1, %r1, %r1, %r1}, {%r1}, {%r52562, %r52563, %r52564, %r52565, %r52566, %r52567, %r52568, %r52569};
	bar.warp.sync 	-1;
	wmma.mma.sync.aligned.row.col.m32n8k16.s32.s8.s8.s32 {%r52578, %r52579, %r52580, %r52581, %r52582, %r52583, %r52584, %r52585}, {%r1, %r1, %r1, %r1}, {%r1}, {%r52570, %r52571, %r52572, %r52573, %r52574, %r52575, %r52576, %r52577};
	bar.warp.sync 	-1;
	wmma.mma.sync.aligned.row.col.m32n8k16.s32.s8.s8.s32 {%r52586, %r52587, %r52588, %r52589, %r52590, %r52591, %r52592, %r52593}, {%r1, %r1, %r1, %r1}, {%r1}, {%r52578, %r52579, %r52580, %r52581, %r52582, %r52583, %r52584, %r52585};
	bar.warp.sync 	-1;
	wmma.mma.sync.aligned.row.col.m32n8k16.s32.s8.s8.s32 {%r52594, %r52595, %r52596, %r52597, %r52598, %r52599, %r52600, %r52601}, {%r1, %r1, %r1, %r1}, {%r1}, {%r52586, %r52587, %r52588, %r52589, %r52590, %r52591, %r52592, %r52593};
	bar.warp.sync 	-1;
	wmma.mma.sync.aligned.row.col.m32n8k16.s32.s8.s8.s32 {%r52602, %r52603, %r52604, %r52605, %r52606, %r52607, %r52608, %r52609}, {%r1, %r1, %r1, %r1}, {%r1}, {%r52594, %r52595, %r52596, %r52597, %r52598, %r52599, %r52600, %r52601};
	bar.warp.sync 	-1;
	wmma.mma.sync.aligned.row.col.m32n8k16.s32.s8.s8.s32 {%r52610, %r52611, %r52612, %r52613, %r52614, %r52615, %r52616, %r52617}, {%r1, %r1, %r1, %r1}, {%r1}, {%r52602, %r52603, %r52604, %r52605, %r52606, %r52607, %r52608, %r52609};
	bar.warp.sync 	-1;
	wmma.mma.sync.aligned.row.col.m32n8k16.s32.s8.s8.s32 {%r52618, %r52619, %r52620, %r52621, %r52622, %r52623, %r52624, %r52625}, {%r1, %r1, %r1, %r1}, {%r1}, {%r52610, %r52611, %r52612, %r52613, %r52614, %r52615, %r52616, %r52617};
	bar.warp.sync 	-1;
	wmma.mma.sync.aligned.row.col.m32n8k16.s32.s8.s8.s32 {%r52626, %r52627, %r52628, %r52629, %r52630, %r52631, %r52632, %r52633}, {%r1, %r1, %r1, %r1}, {%r1}, {%r52618, %r52619, %r52620, %r52621, %r52622, %r52623, %r52624, %r52625};
	bar.warp.sync 	-1;
	wmma.mma.sync.aligned.row.col.m32n8k16.s32.s8.s8.s32 {%r52634, %r52635, %r52636, %r52637, %r52638, %r52639, %r52640, %r52641}, {%r1, %r1, %r1, %r1}, {%r1}, {%r52626, %r52627, %r52628, %r52629, %r52630, %r52631, %r52632, %r52633};
	bar.warp.sync 	-1;
	wmma.mma.sync.aligned.row.col.m32n8k16.s32.s8.s8.s32 {%r52642, %r52643, %r52644, %r52645, %r52646, %r52647, %r52648, %r52649}, {%r1, %r1, %r1, %r1}, {%r1}, {%r52634, %r52635, %r52636, %r52637, %r52638, %r52639, %r52640, %r52641};
	bar.warp.sync 	-1;
	wmma.mma.sync.aligned.row.col.m32n8k16.s32.s8.s8.s32 {%r52650, %r52651, %r52652, %r52653, %r52654, %r52655, %r52656, %r52657}, {%r1, %r1, %r1, %r1}, {%r1}, {%r52642, %r52643, %r52644, %r52645, %r52646, %r52647, %r52648, %r52649};
	bar.warp.sync 	-1;
	wmma.mma.sync.aligned.row.col.m32n8k16.s32.s8.s8.s32 {%r52658, %r52659, %r52660, %r52661, %r52662, %r52663, %r52664, %r52665}, {%r1, %r1, %r1, %r1}, {%r1}, {%r52650, %r52651, %r52652, %r52653, %r52654, %r52655, %r52656, %r52657};
	bar.warp.sync 	-1;
	wmma.mma.sync.aligned.row.col.m32n8k16.s32.s8.s8.s32 {%r52666, %r52667, %r52668, %r52669, %r52670, %r52671, %r52672, %r52673}, {%r1, %r1, %r1, %r1}, {%r1}, {%r52658, %r52659, %r52660, %r52661, %r52662, %r52663, %r52664, %r52665};
	bar.warp.sync 	-1;
	wmma.mma.sync.aligned.row.col.m32n8k16.s32.s8.s8.s32 {%r52674, %r52675, %r52676, %r52677, %r52678, %r52679, %r52680, %r52681}, {%r1, %r1, %r1, %r1}, {%r1}, {%r52666, %r52667, %r52668, %r52669, %r52670, %r52671, %r52672, %r52673};
	bar.warp.sync 	-1;
	wmma.mma.sync.aligned.row.col.m32n8k16.s32.s8.s8.s32 {%r52682, %r52683, %r52684, %r52685, %r52686, %r52687, %r52688, %r52689}, {%r1, %r1, %r1, %r1}, {%r1}, {%r52674, %r52675, %r52676, %r52677, %r52678, %r52679, %r52680, %r52681};
	bar.warp.sync 	-1;
	wmma.mma.sync.aligned.row.col.m32n8k16.s32.s8.s8.s32 {%r52690, %r52691, %r52692, %r52693, %r52694, %r52695, %r52696, %r52697}, {%r1, %r1, %r1, %r1}, {%r1}, {%r52682, %r52683, %r52684, %r52685, %r52686, %r52687, %r52688, %r52689};
	bar.warp.sync 	-1;
	wmma.mma.sync.aligned.row.col.m32n8k16.s32.s8.s8.s32 {%r52698, %r52699, %r52700, %r52701, %r52702, %r52703, %r52704, %r52705}, {%r1, %r1, %r1, %r1}, {%r1}, {%r52690, %r52691, %r52692, %r52693, %r52694, %r52695, %r52696, %r52697};
	bar.warp.sync 	-1;
	wmma.mma.sync.aligned.row.col.m32n8k16.s32.s8.s8.s32 {%r52706, %r52707, %r52708, %r52709, %r52710, %r52711, %r52712, %r52713}, {%r1, %r1, %r1, %r1}, {%r1}, {%r52698, %r52699, %r52700, %r52701, %r52702, %r52703, %r52704, %r52705};
	bar.warp.sync 	-1;
	wmma.mma.sync.aligned.row.col.m32n8k16.s32.s8.s8.s32 {%r52714, %r52715, %r52716, %r52717, %r52718, %r52719, %r52720, %r52721}, {%r1, %r1, %r1, %r1}, {%r1}, {%r52706, %r52707, %r52708, %r52709, %r52710, %r52711, %r52712, %r52713};
	bar.warp.sync 	-1;
	wmma.mma.sync.aligned.row.col.m32n8k16.s32.s8.s8.s32 {%r52722, %r52723, %r52724, %r52725, %r52726, %r52727, %r52728, %r52729}, {%r1, %r1, %r1, %r1}, {%r1}, {%r52714, %r52715, %r52716, %r52717, %r52718, %r52719, %r52720, %r52721};
	bar.warp.sync 	-1;
	wmma.mma.sync.aligned.row.col.m32n8k16.s32.s8.s8.s32 {%r52730, %r52731, %r52732, %r52733, %r52734, %r52735, %r52736, %r52737}, {%r1, %r1, %r1, %r1}, {%r1}, {%r52722, %r52723, %r52724, %r52725, %r52726, %r52727, %r52728, %r52729};
	bar.warp.sync 	-1;
	wmma.mma.sync.aligned.row.col.m32n8k16.s32.s8.s8.s32 {%r52738, %r52739, %r52740, %r52741, %r52742, %r52743, %r52744, %r52745}, {%r1, %r1, %r1, %r1}, {%r1}, {%r52730, %r52731, %r52732, %r52733, %r52734, %r52735, %r52736, %r52737};
	bar.warp.sync 	-1;
	wmma.mma.sync.aligned.row.col.m32n8k16.s32.s8.s8.s32 {%r52746, %r52747, %r52748, %r52749, %r52750, %r52751, %r52752, %r52753}, {%r1, %r1, %r1, %r1}, {%r1}, {%r52738, %r52739, %r52740, %r52741, %r52742, %r52743, %r52744, %r52745};
	bar.warp.sync 	-1;
	wmma.mma.sync.aligned.row.col.m32n8k16.s32.s8.s8.s32 {%r52754, %r52755, %r52756, %r52757, %r52758, %r52759, %r52760, %r52761}, {%r1, %r1, %r1, %r1}, {%r1}, {%r52746, %r52747, %r52748, %r52749, %r52750, %r52751, %r52752, %r52753};
	bar.warp.sync 	-1;
	wmma.mma.sync.aligned.row.col.m32n8k16.s32.s8.s8.s32 {%r52762, %r52763, %r52764, %r52765, %r52766, %r52767, %r52768, %r52769}, {%r1, %r1, %r1, %r1}, {%r1}, {%r52754, %r52755, %r52756, %r52757, %r52758, %r52759, %r52760, %r52761};
	bar.warp.sync 	-1;
	wmma.mma.sync.aligned.row.col.m32n8k16.s32.s8.s8.s32 {%r52770, %r52771, %r52772, %r52773, %r52774, %r52775, %r52776, %r52777}, {%r1, %r1, %r1, %r1}, {%r1}, {%r52762, %r52763, %r52764, %r52765, %r52766, %r52767, %r52768, %r52769};
	bar.warp.sync 	-1;
	wmma.mma.sync.aligned.row.col.m32n8k16.s32.s8.s8.s32 {%r52778, %r52779, %r52780, %r52781, %r52782, %r52783, %r52784, %r52785}, {%r1, %r1, %r1, %r1}, {%r1}, {%r52770, %r52771, %r52772, %r52773, %r52774, %r52775, %r52776, %r52777};
	bar.warp.sync 	-1;
	wmma.mma.sync.aligned.row.col.m32n8k16.s32.s8.s8.s32 {%r52786, %r52787, %r52788, %r52789, %r52790, %r52791, %r52792, %r52793}, {%r1, %r1, %r1, %r1}, {%r1}, {%r52778, %r52779, %r52780, %r52781, %r52782, %r52783, %r52784, %r52785};
	bar.warp.sync 	-1;
	wmma.mma.sync.aligned.row.col.m32n8k16.s32.s8.s8.s32 {%r52794, %r52795, %r52796, %r52797, %r52798, %r52799, %r52800, %r52801}, {%r1, %r1, %r1, %r1}, {%r1}, {%r52786, %r52787, %r52788, %r52789, %r52790, %r52791, %r52792, %r52793};
	bar.warp.sync 	-1;
	wmma.mma.sync.aligned.row.col.m32n8k16.s32.s8.s8.s32 {%r52802, %r52803, %r52804, %r52805, %r52806, %r52807, %r52808, %r52809}, {%r1, %r1, %r1, %r1}, {%r1}, {%r52794, %r52795, %r52796, %r52797, %r52798, %r52799, %r52800, %r52801};
	bar.warp.sync 	-1;
	wmma.mma.sync.aligned.row.col.m32n8k16.s32.s8.s8.s32 {%r52810, %r52811, %r52812, %r52813, %r52814, %r52815, %r52816, %r52817}, {%r1, %r1, %r1, %r1}, {%r1}, {%r52802, %r52803, %r52804, %r52805, %r52806, %r52807, %r52808, %r52809};
	bar.warp.sync 	-1;
	wmma.mma.sync.aligned.row.col.m32n8k16.s32.s8.s8.s32 {%r52818, %r52819, %r52820, %r52821, %r52822, %r52823, %r52824, %r52825}, {%r1, %r1, %r1, %r1}, {%r1}, {%r52810, %r52811, %r52812, %r52813, %r52814, %r52815, %r52816, %r52817};
	bar.warp.sync 	-1;
	wmma.mma.sync.aligned.row.col.m32n8k16.s32.s8.s8.s32 {%r52826, %r52827, %r52828, %r52829, %r52830, %r52831, %r52832, %r52833}, {%r1, %r1, %r1, %r1}, {%r1}, {%r52818, %r52819, %r52820, %r52821, %r52822, %r52823, %r52824, %r52825};
	bar.warp.sync 	-1;
	wmma.mma.sync.aligned.row.col.m32n8k16.s32.s8.s8.s32 {%r52834, %r52835, %r52836, %r52837, %r52838, %r52839, %r52840, %r52841}, {%r1, %r1, %r1, %r1}, {%r1}, {%r52826, %r52827, %r52828, %r52829, %r52830, %r52831, %r52832, %r52833};
	bar.warp.sync 	-1;
	wmma.mma.sync.aligned.row.col.m32n8k16.s32.s8.s8.s32 {%r52842, %r52843, %r52844, %r52845, %r52846, %r52847, %r52848, %r52849}, {%r1, %r1, %r1, %r1}, {%r1}, {%r52834, %r52835, %r52836, %r52837, %r52838, %r52839, %r52840, %r52841};
	bar.warp.sync 	-1;
	wmma.mma.sync.aligned.row.col.m32n8k16.s32.s8.s8.s32 {%r52850, %r52851, %r52852, %r52853, %r52854, %r52855, %r52856, %r52857}, {%r1, %r1, %r1, %r1}, {%r1}, {%r52842, %r52843, %r52844, %r52845, %r52846, %r52847, %r52848, %r52849};
	bar.warp.sync 	-1;
	wmma.mma.sync.aligned.row.col.m32n8k16.s32.s8.s8.s32 {%r52858, %r52859, %r52860, %r52861, %r52862, %r52863, %r52864, %r52865}, {%r1, %r1, %r1, %r1}, {%r1}, {%r52850, %r52851, %r52852, %r52853, %r52854, %r52855, %r52856, %r52857};
	bar.warp.sync 	-1;
	wmma.mma.sync.aligned.row.col.m32n8k16.s32.s8.s8.s32 {%r52866, %r52867, %r52868, %r52869, %r52870, %r52871, %r52872, %r52873}, {%r1, %r1, %r1, %r1}, {%r1}, {%r52858, %r52859, %r52860, %r52861, %r52862, %r52863, %r52864, %r52865};
	bar.warp.sync 	-1;
	wmma.mma.sync.aligned.row.col.m32n8k16.s32.s8.s8.s32 {%r52874, %r52875, %r52876, %r52877, %r52878, %r52879, %r52880, %r52881}, {%r1, %r1, %r1, %r1}, {%r1}, {%r52866, %r52867, %r52868, %r52869, %r52870, %r52871, %r52872, %r52873};
	bar.warp.sync 	-1;
	wmma.mma.sync.aligned.row.col.m32n8k16.s32.s8.s8.s32 {%r52882, %r52883, %r52884, %r52885, %r52886, %r52887, %r52888, %r52889}, {%r1, %r1, %r1, %r1}, {%r1}, {%r52874, %r52875, %r52876, %r52877, %r52878, %r52879, %r52880, %r52881};
	bar.warp.sync 	-1;
	wmma.mma.sync.aligned.row.col.m32n8k16.s32.s8.s8.s32 {%r52890, %r52891, %r52892, %r52893, %r52894, %r52895, %r52896, %r52897}, {%r1, %r1, %r1, %r1}, {%r1}, {%r52882, %r52883, %r52884, %r52885, %r52886, %r52887, %r52888, %r52889};
	bar.warp.sync 	-1;
	wmma.mma.sync.aligned.row.col.m32n8k16.s32.s8.s8.s32 {%r52898, %r52899, %r52900, %r52901, %r52902, %r52903, %r52904, %r52905}, {%r1, %r1, %r1, %r1}, {%r1}, {%r52890, %r52891, %r52892, %r52893, %r52894, %r52895, %r52896, %r52897};
	bar.warp.sync 	-1;
	wmma.mma.sync.aligned.row.col.m32n8k16.s32.s8.s8.s32 {%r52906, %r52907, %r52908, %r52909, %r52910, %r52911, %r52912, %r52913}, {%r1, %r1, %r1, %r1}, {%r1}, {%r52898, %r52899, %r52900, %r52901, %r52902, %r52903, %r52904, %r52905};
	bar.warp.sync 	-1;
	wmma.mma.sync.aligned.row.col.m32n8k16.s32.s8.s8.s32 {%r52914, %r52915, %r52916, %r52917, %r52918, %r52919, %r52920, %r52921}, {%r1, %r1, %r1, %r1}, {%r1}, {%r52906, %r52907, %r52908, %r52909, %r52910, %r52911, %r52912, %r52913};
	bar.warp.sync 	-1;
	wmma.mma.sync.aligned.row.col.m32n8k16.s32.s8.s8.s32 {%r52922, %r52923, %r52924, %r52925, %r52926, %r52927, %r52928, %r52929}, {%r1, %r1, %r1, %r1}, {%r1}, {%r52914, %r52915, %r52916, %r52917, %r52918, %r52919, %r52920, %r52921};
	bar.warp.sync 	-1;
	wmma.mma.sync.aligned.row.col.m32n8k16.s32.s8.s8.s32 {%r52930, %r52931, %r52932, %r52933, %r52934, %r52935, %r52936, %r52937}, {%r1, %r1, %r1, %r1}, {%r1}, {%r52922, %r52923, %r52924, %r52925, %r52926, %r52927, %r52928, %r52929};
	bar.warp.sync 	-1;
	wmma.mma.sync.aligned.row.col.m32n8k16.s32.s8.s8.s32 {%r52938, %r52939, %r52940, %r52941, %r52942, %r52943, %r52944, %r52945}, {%r1, %r1, %r1, %r1}, {%r1}, {%r52930, %r52931, %r52932, %r52933, %r52934, %r52935, %r52936, %r52937};
	bar.warp.sync 	-1;
	wmma.mma.sync.aligned.row.col.m32n8k16.s32.s8.s8.s32 {%r52946, %r52947, %r52948, %r52949, %r52950, %r52951, %r52952, %r52953}, {%r1, %r1, %r1, %r1}, {%r1}, {%r52938, %r52939, %r52940, %r52941, %r52942, %r52943, %r52944, %r52945};
	bar.warp.sync 	-1;
	wmma.mma.sync.aligned.row.col.m32n8k16.s32.s8.s8.s32 {%r52954, %r52955, %r52956, %r52957, %r52958, %r52959, %r52960, %r52961}, {%r1, %r1, %r1, %r1}, {%r1}, {%r52946, %r52947, %r52948, %r52949, %r52950, %r52951, %r52952, %r52953};
	bar.warp.sync 	-1;
	wmma.mma.sync.aligned.row.col.m32n8k16.s32.s8.s8.s32 {%r52962, %r52963, %r52964, %r52965, %r52966, %r52967, %r52968, %r52969}, {%r1, %r1, %r1, %r1}, {%r1}, {%r52954, %r52955, %r52956, %r52957, %r52958, %r52959, %r52960, %r52961};
	bar.warp.sync 	-1;
	wmma.mma.sync.aligned.row.col.m32n8k16.s32.s8.s8.s32 {%r52970, %r52971, %r52972, %r52973, %r52974, %r52975, %r52976, %r52977}, {%r1, %r1, %r1, %r1}, {%r1}, {%r52962, %r52963, %r52964, %r52965, %r52966, %r52967, %r52968, %r52969};
	bar.warp.sync 	-1;
	wmma.mma.sync.aligned.row.col.m32n8k16.s32.s8.s8.s32 {%r52978, %r52979, %r52980, %r52981, %r52982, %r52983, %r52984, %r52985}, {%r1, %r1, %r1, %r1}, {%r1}, {%r52970, %r52971, %r52972, %r52973, %r52974, %r52975, %r52976, %r52977};
	bar.warp.sync 	-1;
	wmma.mma.sync.aligned.row.col.m32n8k16.s32.s8.s8.s32 {%r52986, %r52987, %r52988, %r52989, %r52990, %r52991, %r52992, %r52993}, {%r1, %r1, %r1, %r1}, {%r1}, {%r52978, %r52979, %r52980, %r52981, %r52982, %r52983, %r52984, %r52985};
	bar.warp.sync 	-1;
	wmma.mma.sync.aligned.row.col.m32n8k16.s32.s8.s8.s32 {%r52994, %r52995, %r52996, %r52997, %r52998, %r52999, %r53000, %r53001}, {%r1, %r1, %r1, %r1}, {%r1}, {%r52986, %r52987, %r52988, %r52989, %r52990, %r52991, %r52992, %r52993};
	bar.warp.sync 	-1;
	wmma.mma.sync.aligned.row.col.m32n8k16.s32.s8.s8.s32 {%r53002, %r53003, %r53004, %r53005, %r53006, %r53007, %r53008, %r53009}, {%r1, %r1, %r1, %r1}, {%r1}, {%r52994, %r52995, %r52996, %r52997, %r52998, %r52999, %r53000, %r53001};
	bar.warp.sync 	-1;
	wmma.mma.sync.aligned.row.col.m32n8k16.s32.s8.s8.s32 {%r53010, %r53011, %r53012, %r53013, %r53014, %r53015, %r53016, %r53017}, {%r1, %r1, %r1, %r1}, {%r1}, {%r53002, %r53003, %r53004, %r53005, %r53006, %r53007, %r53008, %r53009};
	bar.warp.sync 	-1;
	wmma.mma.sync.aligned.row.col.m32n8k16.s32.s8.s8.s32 {%r53018, %r53019, %r53020, %r53021, %r53022, %r53023, %r53024, %r53025}, {%r1, %r1, %r1, %r1}, {%r1}, {%r53010, %r53011, %r53012, %r53013, %r53014, %r53015, %r53016, %r53017};
	bar.warp.sync 	-1;
	wmma.mma.sync.aligned.row.col.m32n8k16.s32.s8.s8.s32 {%r53026, %r53027, %r53028, %r53029, %r53030, %r53031, %r53032, %r53033}, {%r1, %r1, %r1, %r1}, {%r1}, {%r53018, %r53019, %r53020, %r53021, %r53022, %r53023, %r53024, %r53025};
	bar.warp.sync 	-1;
	wmma.mma.sync.aligned.row.col.m32n8k16.s32.s8.s8.s32 {%r53034, %r53035, %r53036, %r53037, %r53038, %r53039, %r53040, %r53041}, {%r1, %r1, %r1, %r1}, {%r1}, {%r53026, %r53027, %r53028, %r53029, %r53030, %r53031, %r53032, %r53033};
	bar.warp.sync 	-1;
	wmma.mma.sync.aligned.row.col.m32n8k16.s32.s8.s8.s32 {%r53042, %r53043, %r53044, %r53045, %r53046, %r53047, %r53048, %r53049}, {%r1, %r1, %r1, %r1}, {%r1}, {%r53034, %r53035, %r53036, %r53037, %r53038, %r53039, %r53040, %r53041};
	bar.warp.sync 	-1;
	wmma.mma.sync.aligned.row.col.m32n8k16.s32.s8.s8.s32 {%r53050, %r53051, %r53052, %r53053, %r53054, %r53055, %r53056, %r53057}, {%r1, %r1, %r1, %r1}, {%r1}, {%r53042, %r53043, %r53044, %r53045, %r53046, %r53047, %r53048, %r53049};
	bar.warp.sync 	-1;
	wmma.mma.sync.aligned.row.col.m32n8k16.s32.s8.s8.s32 {%r53058, %r53059, %r53060, %r53061, %r53062, %r53063, %r53064, %r53065}, {%r1, %r1, %r1, %r1}, {%r1}, {%r53050, %r53051, %r53052, %r53053, %r53054, %r53055, %r53056, %r53057};
	bar.warp.sync 	-1;
	wmma.mma.sync.aligned.row.col.m32n8k16.s32.s8.s8.s32 {%r53066, %r53067, %r53068, %r53069, %r53070, %r53071, %r53072, %r53073}, {%r1, %r1, %r1, %r1}, {%r1}, {%r53058, %r53059, %r53060, %r53061, %r53062, %r53063, %r53064, %r53065};
	bar.warp.sync 	-1;
	wmma.mma.sync.aligned.row.col.m32n8k16.s32.s8.s8.s32 {%r53074, %r53075, %r53076, %r53077, %r53078, %r53079, %r53080, %r53081}, {%r1, %r1, %r1, %r1}, {%r1}, {%r53066, %r53067, %r53068, %r53069, %r53070, %r53071, %r53072, %r53073};
	bar.warp.sync 	-1;
	wmma.mma.sync.aligned.row.col.m32n8k16.s32.s8.s8.s32 {%r53082, %r53083, %r53084, %r53085, %r53086, %r53087, %r53088, %r53089}, {%r1, %r1, %r1, %r1}, {%r1}, {%r53074, %r53075, %r53076, %r53077, %r53078, %r53079, %r53080, %r53081};
	bar.warp.sync 	-1;
	wmma.mma.sync.aligned.row.col.m32n8k16.s32.s8.s8.s32 {%r53090, %r53091, %r53092, %r53093, %r53094, %r53095, %r53096, %r53097}, {%r1, %r1, %r1, %r1}, {%r1}, {%r53082, %r53083, %r53084, %r53085, %r53086, %r53087, %r53088, %r53089};
	bar.warp.sync 	-1;
	wmma.mma.sync.aligned.row.col.m32n8k16.s32.s8.s8.s32 {%r53098, %r53099, %r53100, %r53101, %r53102, %r53103, %r53104, %r53105}, {%r1, %r1, %r1, %r1}, {%r1}, {%r53090, %r53091, %r53092, %r53093, %r53094, %r53095, %r53096, %r53097};
	bar.warp.sync 	-1;
	wmma.mma.sync.aligned.row.col.m32n8k16.s32.s8.s8.s32 {%r53106, %r53107, %r53108, %r53109, %r53110, %r53111, %r53112, %r53113}, {%r1, %r1, %r1, %r1}, {%r1}, {%r53098, %r53099, %r53100, %r53101, %r53102, %r53103, %r53104, %r53105};
	bar.warp.sync 	-1;
	wmma.mma.sync.aligned.row.col.m32n8k16.s32.s8.s8.s32 {%r53114, %r53115, %r53116, %r53117, %r53118, %r53119, %r53120, %r53121}, {%r1, %r1, %r1, %r1}, {%r1}, {%r53106, %r53107, %r53108, %r53109, %r53110, %r53111, %r53112, %r53113};
	bar.warp.sync 	-1;
	wmma.mma.sync.aligned.row.col.m32n8k16.s32.s8.s8.s32 {%r53122, %r53123, %r53124, %r53125, %r53126, %r53127, %r53128, %r53129}, {%r1, %r1, %r1, %r1}, {%r1}, {%r53114, %r53115, %r53116, %r53117, %r53118, %r53119, %r53120, %r53121};
	bar.warp.sync 	-1;
	wmma.mma.sync.aligned.row.col.m32n8k16.s32.s8.s8.s32 {%r53130, %r53131, %r53132, %r53133, %r53134, %r53135, %r53136, %r53137}, {%r1, %r1, %r1, %r1}, {%r1}, {%r53122, %r53123, %r53124, %r53125, %r53126, %r53127, %r53128, %r53129};
	bar.warp.sync 	-1;
	wmma.mma.sync.aligned.row.col.m32n8k16.s32.s8.s8.s32 {%r53138, %r53139, %r53140, %r53141, %r53142, %r53143, %r53144, %r53145}, {%r1, %r1, %r1, %r1}, {%r1}, {%r53130, %r53131, %r53132, %r53133, %r53134, %r53135, %r53136, %r53137};
	bar.warp.sync 	-1;
	wmma.mma.sync.aligned.row.col.m32n8k16.s32.s8.s8.s32 {%r53146, %r53147, %r53148, %r53149, %r53150, %r53151, %r53152, %r53153}, {%r1, %r1, %r1, %r1}, {%r1}, {%r53138, %r53139, %r53140, %r53141, %r53142, %r53143, %r53144, %r53145};
	bar.warp.sync 	-1;
	wmma.mma.sync.aligned.row.col.m32n8k16.s32.s8.s8.s32 {%r53154, %r53155, %r53156, %r53157, %r53158, %r53159, %r53160, %r53161}, {%r1, %r1, %r1, %r1}, {%r1}, {%r53146, %r53147, %r53148, %r53149, %r53150, %r53151, %r53152, %r53153};
	bar.warp.sync 	-1;
	wmma.mma.sync.aligned.row.col.m32n8k16.s32.s8.s8.s32 {%r53162, %r53163, %r53164, %r53165, %r53166, %r53167, %r53168, %r53169}, {%r1, %r1, %r1, %r1}, {%r1}, {%r53154, %r53155, %r53156, %r53157, %r53158, %r53159, %r53160, %r53161};
	bar.warp.sync 	-1;
	wmma.mma.sync.aligned.row.col.m32n8k16.s32.s8.s8.s32 {%r53170, %r53171, %r53172, %r53173, %r53174, %r53175, %r53176, %r53177}, {%r1, %r1, %r1, %r1}, {%r1}, {%r53162, %r53163, %r53164, %r53165, %r53166, %r53167, %r53168, %r53169};
	bar.warp.sync 	-1;
	wmma.mma.sync.aligned.row.col.m32n8k16.s32.s8.s8.s32 {%r53178, %r53179, %r53180, %r53181, %r53182, %r53183, %r53184, %r53185}, {%r1, %r1, %r1, %r1}, {%r1}, {%r53170, %r53171, %r53172, %r53173, %r53174, %r53175, %r53176, %r53177};
	bar.warp.sync 	-1;
	wmma.mma.sync.aligned.row.col.m32n8k16.s32.s8.s8.s32 {%r53186, %r53187, %r53188, %r53189, %r53190, %r53191, %r53192, %r53193}, {%r1, %r1, %r1, %r1}, {%r1}, {%r53178, %r53179, %r53180, %r53181, %r53182, %r53183, %r53184, %r53185};
	bar.warp.sync 	-1;
	wmma.mma.sync.aligned.row.col.m32n8k16.s32.s8.s8.s32 {%r53194, %r53195, %r53196, %r53197, %r53198, %r53199, %r53200, %r53201}, {%r1, %r1, %r1, %r1}, {%r1}, {%r53186, %r53187, %r53188, %r53189, %r53190, %r53191, %r53192, %r53193};
	bar.warp.sync 	-1;
	wmma.mma.sync.aligned.row.col.m32n8k16.s32.s8.s8.s32 {%r53202, %r53203, %r53204, %r53205, %r53206, %r53207, %r53208, %r53209}, {%r1, %r1, %r1, %r1}, {%r1}, {%r53194, %r53195, %r53196, %r53197, %r53198, %r53199, %r53200, %r53201};
	bar.warp.sync 	-1;
	wmma.mma.sync.aligned.row.col.m32n8k16.s32.s8.s8.s32 {%r53210, %r53211, %r53212, %r53213, %r53214, %r53215, %r53216, %r53217}, {%r1, %r1, %r1, %r1}, {%r1}, {%r53202, %r53203, %r53204, %r53205, %r53206, %r53207, %r53208, %r53209};
	bar.warp.sync 	-1;
	wmma.mma.sync.aligned.row.col.m32n8k16.s32.s8.s8.s32 {%r53218, %r53219, %r53220, %r53221, %r53222, %r53223, %r53224, %r53225}, {%r1, %r1, %r1, %r1}, {%r1}, {%r53210, %r53211, %r53212, %r53213, %r53214, %r53215, %r53216, %r53217};
	bar.warp.sync 	-1;
	wmma.mma.sync.aligned.row.col.m32n8k16.s32.s8.s8.s32 {%r53226, %r53227, %r53228, %r53229, %r53230, %r53231, %r53232, %r53233}, {%r1, %r1, %r1, %r1}, {%r1}, {%r53218, %r53219, %r53220, %r53221, %r53222, %r53223, %r53224, %r53225};
	bar.warp.sync 	-1;
	wmma.mma.sync.aligned.row.col.m32n8k16.s32.s8.s8.s32 {%r53234, %r53235, %r53236, %r53237, %r53238, %r53239, %r53240, %r53241}, {%r1, %r1, %r1, %r1}, {%r1}, {%r53226, %r53227, %r53228, %r53229, %r53230, %r53231, %r53232, %r53233};
	bar.warp.sync 	-1;
	wmma.mma.sync.aligned.row.col.m32n8k16.s32.s8.s8.s32 {%r53242, %r53243, %r53244, %r53245, %r53246, %r53247, %r53248, %r53249}, {%r1, %r1, %r1, %r1}, {%r1}, {%r53234, %r53235, %r53236, %r53237, %r53238, %r53239, %r53240, %r53241};
	bar.warp.sync 	-1;
	wmma.mma.sync.aligned.row.col.m32n8k16.s32.s8.s8.s32 {%r53250, %r53251, %r53252, %r53253, %r53254, %r53255, %r53256, %r53257}, {%r1, %r1, %r1, %r1}, {%r1}, {%r53242, %r53243, %r53244, %r53245, %r53246, %r53247, %r53248, %r53249};
	bar.warp.sync 	-1;
	wmma.mma.sync.aligned.row.col.m32n8k16.s32.s8.s8.s32 {%r53258, %r53259, %r53260, %r53261, %r53262, %r53263, %r53264, %r53265}, {%r1, %r1, %r1, %r1}, {%r1}, {%r53250, %r53251, %r53252, %r53253, %r53254, %r53255, %r53256, %r53257};
	bar.warp.sync 	-1;
	wmma.mma.sync.aligned.row.col.m32n8k16.s32.s8.s8.s32 {%r53266, %r53267, %r53268, %r53269, %r53270, %r53271, %r53272, %r53273}, {%r1, %r1, %r1, %r1}, {%r1}, {%r53258, %r53259, %r53260, %r53261, %r53262, %r53263, %r53264, %r53265};
	bar.warp.sync 	-1;
	wmma.mma.sync.aligned.row.col.m32n8k16.s32.s8.s8.s32 {%r53274, %r53275, %r53276, %r53277, %r53278, %r53279, %r53280, %r53281}, {%r1, %r1, %r1, %r1}, {%r1}, {%r53266, %r53267, %r53268, %r53269, %r53270, %r53271, %r53272, %r53273};
	bar.warp.sync 	-1;
	wmma.mma.sync.aligned.row.col.m32n8k16.s32.s8.s8.s32 {%r53282, %r53283, %r53284, %r53285, %r53286, %r53287, %r53288, %r53289}, {%r1, %r1, %r1, %r1}, {%r1}, {%r53274, %r53275, %r53276, %r53277, %r53278, %r53279, %r53280, %r53281};
	bar.warp.sync 	-1;
	wmma.mma.sync.aligned.row.col.m32n8k16.s32.s8.s8.s32 {%r53290, %r53291, %r53292, %r53293, %r53294, %r53295, %r53296, %r53297}, {%r1, %r1, %r1, %r1}, {%r1}, {%r53282, %r53283, %r53284, %r53285, %r53286, %r53287, %r53288, %r53289};
	bar.warp.sync 	-1;
	wmma.mma.sync.aligned.row.col.m32n8k16.s32.s8.s8.s32 {%r53298, %r53299, %r53300, %r53301, %r53302, %r53303, %r53304, %r53305}, {%r1, %r1, %r1, %r1}, {%r1}, {%r53290, %r53291, %r53292, %r53293, %r53294, %r53295, %r53296, %r53297};
	bar.warp.sync 	-1;
	wmma.mma.sync.aligned.row.col.m32n8k16.s32.s8.s8.s32 {%r53306, %r53307, %r53308, %r53309, %r53310, %r53311, %r53312, %r53313}, {%r1, %r1, %r1, %r1}, {%r1}, {%r53298, %r53299, %r53300, %r53301, %r53302, %r53303, %r53304, %r53305};
	bar.warp.sync 	-1;
	wmma.mma.sync.aligned.row.col.m32n8k16.s32.s8.s8.s32 {%r53314, %r53315, %r53316, %r53317, %r53318, %r53319, %r53320, %r53321}, {%r1, %r1, %r1, %r1}, {%r1}, {%r53306, %r53307, %r53308, %r53309, %r53310, %r53311, %r53312, %r53313};
	bar.warp.sync 	-1;
	wmma.mma.sync.aligned.row.col.m32n8k16.s32.s8.s8.s32 {%r53322, %r53323, %r53324, %r53325, %r53326, %r53327, %r53328, %r53329}, {%r1, %r1, %r1, %r1}, {%r1}, {%r53314, %r53315, %r53316, %r53317, %r53318, %r53319, %r53320, %r53321};
	bar.warp.sync 	-1;
	wmma.mma.sync.aligned.row.col.m32n8k16.s32.s8.s8.s32 {%r53330, %r53331, %r53332, %r53333, %r53334, %r53335, %r53336, %r53337}, {%r1, %r1, %r1, %r1}, {%r1}, {%r53322, %r53323, %r53324, %r53325, %r53326, %r53327, %r53328, %r53329};
	bar.warp.sync 	-1;
	wmma.mma.sync.aligned.row.col.m32n8k16.s32.s8.s8.s32 {%r53338, %r53339, %r53340, %r53341, %r53342, %r53343, %r53344, %r53345}, {%r1, %r1, %r1, %r1}, {%r1}, {%r53330, %r53331, %r53332, %r53333, %r53334, %r53335, %r53336, %r53337};
	bar.warp.sync 	-1;
	wmma.mma.sync.aligned.row.col.m32n8k16.s32.s8.s8.s32 {%r53346, %r53347, %r53348, %r53349, %r53350, %r53351, %r53352, %r53353}, {%r1, %r1, %r1, %r1}, {%r1}, {%r53338, %r53339, %r53340, %r53341, %r53342, %r53343, %r53344, %r53345};
	bar.warp.sync 	-1;
	wmma.mma.sync.aligned.row.col.m32n8k16.s32.s8.s8.s32 {%r53354, %r53355, %r53356, %r53357, %r53358, %r53359, %r53360, %r53361}, {%r1, %r1, %r1, %r1}, {%r1}, {%r53346, %r53347, %r53348, %r53349, %r53350, %r53351, %r53352, %r53353};
	bar.warp.sync 	-1;
	wmma.mma.sync.aligned.row.col.m32n8k16.s32.s8.s8.s32 {%r53362, %r53363, %r53364, %r53365, %r53366, %r53367, %r53368, %r53369}, {%r1, %r1, %r1, %r1}, {%r1}, {%r53354, %r53355, %r53356, %r53357, %r53358, %r53359, %r53360, %r53361};
	bar.warp.sync 	-1;
	wmma.mma.sync.aligned.row.col.m32n8k16.s32.s8.s8.s32 {%r53370, %r53371, %r53372, %r53373, %r53374, %r53375, %r53376, %r53377}, {%r1, %r1, %r1, %r1}, {%r1}, {%r53362, %r53363, %r53364, %r53365, %r53366, %r53367, %r53368, %r53369};
	bar.warp.sync 	-1;
	wmma.mma.sync.aligned.row.col.m32n8k16.s32.s8.s8.s32 {%r53378, %r53379, %r53380, %r53381, %r53382, %r53383, %r53384, %r53385}, {%r1, %r1, %r1, %r1}, {%r1}, {%r53370, %r53371, %r53372, %r53373, %r53374, %r53375, %r53376, %r53377};
	bar.warp.sync 	-1;
	wmma.mma.sync.aligned.row.col.m32n8k16.s32.s8.s8.s32 {%r53386, %r53387, %r53388, %r53389, %r53390, %r53391, %r53392, %r53393}, {%r1, %r1, %r1, %r1}, {%r1}, {%r53378, %r53379, %r53380, %r53381, %r53382, %r53383, %r53384, %r53385};
	bar.warp.sync 	-1;
	wmma.mma.sync.aligned.row.col.m32n8k16.s32.s8.s8.s32 {%r53394, %r53395, %r53396, %r53397, %r53398, %r53399, %r53400, %r53401}, {%r1, %r1, %r1, %r1}, {%r1}, {%r53386, %r53387, %r53388, %r53389, %r53390, %r53391, %r53392, %r53393};
	bar.warp.sync 	-1;
	wmma.mma.sync.aligned.row.col.m32n8k16.s32.s8.s8.s32 {%r53402, %r53403, %r53404, %r53405, %r53406, %r53407, %r53408, %r53409}, {%r1, %r1, %r1, %r1}, {%r1}, {%r53394, %r53395, %r53396, %r53397, %r53398, %r53399, %r53400, %r53401};
	bar.warp.sync 	-1;
	wmma.mma.sync.aligned.row.col.m32n8k16.s32.s8.s8.s32 {%r53410, %r53411, %r53412, %r53413, %r53414, %r53415, %r53416, %r53417}, {%r1, %r1, %r1, %r1}, {%r1}, {%r53402, %r53403, %r53404, %r53405, %r53406, %r53407, %r53408, %r53409};
	bar.warp.sync 	-1;
	wmma.mma.sync.aligned.row.col.m32n8k16.s32.s8.s8.s32 {%r53418, %r53419, %r53420, %r53421, %r53422, %r53423, %r53424, %r53425}, {%r1, %r1, %r1, %r1}, {%r1}, {%r53410, %r53411, %r53412, %r53413, %r53414, %r53415, %r53416, %r53417};
	bar.warp.sync 	-1;
	wmma.mma.sync.aligned.row.col.m32n8k16.s32.s8.s8.s32 {%r53426, %r53427, %r53428, %r53429, %r53430, %r53431, %r53432, %r53433}, {%r1, %r1, %r1, %r1}, {%r1}, {%r53418, %r53419, %r53420, %r53421, %r53422, %r53423, %r53424, %r53425};
	bar.warp.sync 	-1;
	wmma.mma.sync.aligned.row.col.m32n8k16.s32.s8.s8.s32 {%r53434, %r53435, %r53436, %r53437, %r53438, %r53439, %r53440, %r53441}, {%r1, %r1, %r1, %r1}, {%r1}, {%r53426, %r53427, %r53428, %r53429, %r53430, %r53431, %r53432, %r53433};
	bar.warp.sync 	-1;
	wmma.mma.sync.aligned.row.col.m32n8k16.s32.s8.s8.s32 {%r53442, %r53443, %r53444, %r53445, %r53446, %r53447, %r53448, %r53449}, {%r1, %r1, %r1, %r1}, {%r1}, {%r53434, %r53435, %r53436, %r53437, %r53438, %r53439, %r53440, %r53441};
	bar.warp.sync 	-1;
	wmma.mma.sync.aligned.row.col.m32n8k16.s32.s8.s8.s32 {%r53450, %r53451, %r53452, %r53453, %r53454, %r53455, %r53456, %r53457}, {%r1, %r1, %r1, %r1}, {%r1}, {%r53442, %r53443, %r53444, %r53445, %r53446, %r53447, %r53448, %r53449};
	bar.warp.sync 	-1;
	wmma.mma.sync.aligned.row.col.m32n8k16.s32.s8.s8.s32 {%r53458, %r53459, %r53460, %r53461, %r53462, %r53463, %r53464, %r53465}, {%r1, %r1, %r1, %r1}, {%r1}, {%r53450, %r53451, %r53452, %r53453, %r53454, %r53455, %r53456, %r53457};
	bar.warp.sync 	-1;
	wmma.mma.sync.aligned.row.col.m32n8k16.s32.s8.s8.s32 {%r53466, %r53467, %r53468, %r53469, %r53470, %r53471, %r53472, %r53473}, {%r1, %r1, %r1, %r1}, {%r1}, {%r53458, %r53459, %r53460, %r53461, %r53462, %r53463, %r53464, %r53465};
	bar.warp.sync 	-1;
	wmma.mma.sync.aligned.row.col.m32n8k16.s32.s8.s8.s32 {%r53474, %r53475, %r53476, %r53477, %r53478, %r53479, %r53480, %r53481}, {%r1, %r1, %r1, %r1}, {%r1}, {%r53466, %r53467, %r53468, %r53469, %r53470, %r53471, %r53472, %r53473};
	bar.warp.sync 	-1;
	wmma.mma.sync.aligned.row.col.m32n8k16.s32.s8.s8.s32 {%r53482, %r53483, %r53484, %r53485, %r53486, %r53487, %r53488, %r53489}, {%r1, %r1, %r1, %r1}, {%r1}, {%r53474, %r53475, %r53476, %r53477, %r53478, %r53479, %r53480, %r53481};
	bar.warp.sync 	-1;
	wmma.mma.sync.aligned.row.col.m32n8k16.s32.s8.s8.s32 {%r53490, %r53491, %r53492, %r53493, %r53494, %r53495, %r53496, %r53497}, {%r1, %r1, %r1, %r1}, {%r1}, {%r53482, %r53483, %r53484, %r53485, %r53486, %r53487, %r53488, %r53489};
	bar.warp.sync 	-1;
	wmma.mma.sync.aligned.row.col.m32n8k16.s32.s8.s8.s32 {%r53498, %r53499, %r53500, %r53501, %r53502, %r53503, %r53504, %r53505}, {%r1, %r1, %r1, %r1}, {%r1}, {%r53490, %r53491, %r53492, %r53493, %r53494, %r53495, %r53496, %r53497};
	bar.warp.sync 	-1;
	wmma.mma.sync.aligned.row.col.m32n8k16.s32.s8.s8.s32 {%r53506, %r53507, %r53508, %r53509, %r53510, %r53511, %r53512, %r53513}, {%r1, %r1, %r1, %r1}, {%r1}, {%r53498, %r53499, %r53500, %r53501, %r53502, %r53503, %r53504, %r53505};
	bar.warp.sync 	-1;
	wmma.mma.sync.aligned.row.col.m32n8k16.s32.s8.s8.s32 {%r53514, %r53515, %r53516, %r53517, %r53518, %r53519, %r53520, %r53521}, {%r1, %r1, %r1, %r1}, {%r1}, {%r53506, %r53507, %r53508, %r53509, %r53510, %r53511, %r53512, %r53513};
	bar.warp.sync 	-1;
	wmma.mma.sync.aligned.row.col.m32n8k16.s32.s8.s8.s32 {%r53522, %r53523, %r53524, %r53525, %r53526, %r53527, %r53528, %r53529}, {%r1, %r1, %r1, %r1}, {%r1}, {%r53514, %r53515, %r53516, %r53517, %r53518, %r53519, %r53520, %r53521};
	bar.warp.sync 	-1;
	wmma.mma.sync.aligned.row.col.m32n8k16.s32.s8.s8.s32 {%r53530, %r53531, %r53532, %r53533, %r53534, %r53535, %r53536, %r53537}, {%r1, %r1, %r1, %r1}, {%r1}, {%r53522, %r53523, %r53524, %r53525, %r53526, %r53527, %r53528, %r53529};
	bar.warp.sync 	-1;
	wmma.mma.sync.aligned.row.col.m32n8k16.s32.s8.s8.s32 {%r53538, %r53539, %r53540, %r53541, %r53542, %r53543, %r53544, %r53545}, {%r1, %r1, %r1, %r1}, {%r1}, {%r53530, %r53531, %r53532, %r53533, %r53534, %r53535, %r53536, %r53537};
	bar.warp.sync 	-1;
	wmma.mma.sync.aligned.row.col.m32n8k16.s32.s8.s8.s32 {%r53546, %r53547, %r53548, %r53549, %r53550, %r53551, %r53552, %r53553}, {%r1, %r1, %r1, %r1}, {%r1}, {%r53538, %r53539, %r53540, %r53541, %r53542, %r53543, %r53544, %r53545};
	bar.warp.sync 	-1;
	wmma.mma.sync.aligned.row.col.m32n8k16.s32.s8.s8.s32 {%r53554, %r53555, %r53556, %r53557, %r53558, %r53559, %r53560, %r53561}, {%r1, %r1, %r1, %r1}, {%r1}, {%r53546, %r53547, %r53548, %r53549, %r53550, %r53551, %r53552, %r53553};
	bar.warp.sync 	-1;
	wmma.mma.sync.aligned.row.col.m32n8k16.s32.s8.s8.s32 {%r53562, %r53563, %r53564, %r53565, %r53566, %r53567, %r53568, %r53569}, {%r1, %r1, %r1, %r1}, {%r1}, {%r53554, %r53555, %r53556, %r53557, %r53558, %r53559, %r53560, %r53561};
	bar.warp.sync 	-1;
	wmma.mma.sync.aligned.row.col.m32n8k16.s32.s8.s8.s32 {%r53570, %r53571, %r53572, %r53573, %r53574, %r53575, %r53576, %r53577}, {%r1, %r1, %r1, %r1}, {%r1}, {%r53562, %r53563, %r53564, %r53565, %r53566, %r53567, %r53568, %r53569};
	bar.warp.sync 	-1;
	wmma.mma.sync.aligned.row.col.m32n8k16.s32.s8.s8.s32 {%r53578, %r53579, %r53580, %r53581, %r53582, %r53583, %r53584, %r53585}, {%r1, %r1, %r1, %r1}, {%r1}, {%r53570, %r53571, %r53572, %r53573, %r53574, %r53575, %r53576, %r53577};
	bar.warp.sync 	-1;
	wmma.mma.sync.aligned.row.col.m32n8k16.s32.s8.s8.s32 {%r53586, %r53587, %r53588, %r53589, %r53590, %r53591, %r53592, %r53593}, {%r1, %r1, %r1, %r1}, {%r1}, {%r53578, %r53579, %r53580, %r53581, %r53582, %r53583, %r53584, %r53585};
	bar.warp.sync 	-1;
	wmma.mma.sync.aligned.row.col.m32n8k16.s32.s8.s8.s32 {%r53594, %r53595, %r53596, %r53597, %r53598, %r53599, %r53600, %r53601}, {%r1, %r1, %r1, %r1}, {%r1}, {%r53586, %r53587, %r53588, %r53589, %r53590, %r53591, %r53592, %r53593};
	bar.warp.sync 	-1;
	wmma.mma.sync.aligned.row.col.m32n8k16.s32.s8.s8.s32 {%r53602, %r53603, %r53604, %r53605, %r53606, %r53607, %r53608, %r53609}, {%r1, %r1, %r1, %r1}, {%r1}, {%r53594, %r53595, %r53596, %r53597, %r53598, %r53599, %r53600, %r53601};
	bar.warp.sync 	-1;
	wmma.mma.sync.aligned.row.col.m32n8k16.s32.s8.s8.s32 {%r53610, %r53611, %r53612, %r53613, %r53614, %r53615, %r53616, %r53617}, {%r1, %r1, %r1, %r1}, {%r1}, {%r53602, %r53603, %r53604, %r53605, %r53606, %r53607, %r53608, %r53609};
	bar.warp.sync 	-1;
	wmma.mma.sync.aligned.row.col.m32n8k16.s32.s8.s8.s32 {%r53618, %r53619, %r53620, %r53621, %r53622, %r53623, %r53624, %r53625}, {%r1, %r1, %r1, %r1}, {%r1}, {%r53610, %r53611, %r53612, %r53613, %r53614, %r53615, %r53616, %r53617};
	bar.warp.sync 	-1;
	wmma.mma.sync.aligned.row.col.m32n8k16.s32.s8.s8.s32 {%r53626, %r53627, %r53628, %r53629, %r53630, %r53631, %r53632, %r53633}, {%r1, %r1, %r1, %r1}, {%r1}, {%r53618, %r53619, %r53620, %r53621, %r53622, %r53623, %r53624, %r53625};
	bar.warp.sync 	-1;
	wmma.mma.sync.aligned.row.col.m32n8k16.s32.s8.s8.s32 {%r53634, %r53635, %r53636, %r53637, %r53638, %r53639, %r53640, %r53641}, {%r1, %r1, %r1, %r1}, {%r1}, {%r53626, %r53627, %r53628, %r53629, %r53630, %r53631, %r53632, %r53633};
	bar.warp.sync 	-1;
	wmma.mma.sync.aligned.row.col.m32n8k16.s32.s8.s8.s32 {%r53642, %r53643, %r53644, %r53645, %r53646, %r53647, %r53648, %r53649}, {%r1, %r1, %r1, %r1}, {%r1}, {%r53634, %r53635, %r53636, %r53637, %r53638, %r53639, %r53640, %r53641};
	bar.warp.sync 	-1;
	wmma.mma.sync.aligned.row.col.m32n8k16.s32.s8.s8.s32 {%r53650, %r53651, %r53652, %r53653, %r53654, %r53655, %r53656, %r53657}, {%r1, %r1, %r1, %r1}, {%r1}, {%r53642, %r53643, %r53644, %r53645, %r53646, %r53647, %r53648, %r53649};
	bar.warp.sync 	-1;
	wmma.mma.sync.aligned.row.col.m32n8k16.s32.s8.s8.s32 {%r53658, %r53659, %r53660, %r53661, %r53662, %r53663, %r53664, %r53665}, {%r1, %r1, %r1, %r1}, {%r1}, {%r53650, %r53651, %r53652, %r53653, %r53654, %r53655, %r53656, %r53657};
	bar.warp.sync 	-1;
	wmma.mma.sync.aligned.row.col.m32n8k16.s32.s8.s8.s32 {%r53666, %r53667, %r53668, %r53669, %r53670, %r53671, %r53672, %r53673}, {%r1, %r1, %r1, %r1}, {%r1}, {%r53658, %r53659, %r53660, %r53661, %r53662, %r53663, %r53664, %r53665};
	bar.warp.sync 	-1;
	wmma.mma.sync.aligned.row.col.m32n8k16.s32.s8.s8.s32 {%r53674, %r53675, %r53676, %r53677, %r53678, %r53679, %r53680, %r53681}, {%r1, %r1, %r1, %r1}, {%r1}, {%r53666, %r53667, %r53668, %r53669, %r53670, %r53671, %r53672, %r53673};
	bar.warp.sync 	-1;
	wmma.mma.sync.aligned.row.col.m32n8k16.s32.s8.s8.s32 {%r53682, %r53683, %r53684, %r53685, %r53686, %r53687, %r53688, %r53689}, {%r1, %r1, %r1, %r1}, {%r1}, {%r53674, %r53675, %r53676, %r53677, %r53678, %r53679, %r53680, %r53681};
	bar.warp.sync 	-1;
	wmma.mma.sync.aligned.row.col.m32n8k16.s32.s8.s8.s32 {%r53690, %r53691, %r53692, %r53693, %r53694, %r53695, %r53696, %r53697}, {%r1, %r1, %r1, %r1}, {%r1}, {%r53682, %r53683, %r53684, %r53685, %r53686, %r53687, %r53688, %r53689};
	bar.warp.sync 	-1;
	wmma.mma.sync.aligned.row.col.m32n8k16.s32.s8.s8.s32 {%r53698, %r53699, %r53700, %r53701, %r53702, %r53703, %r53704, %r53705}, {%r1, %r1, %r1, %r1}, {%r1}, {%r53690, %r53691, %r53692, %r53693, %r53694, %r53695, %r53696, %r53697};
	bar.warp.sync 	-1;
	wmma.mma.sync.aligned.row.col.m32n8k16.s32.s8.s8.s32 {%r53706, %r53707, %r53708, %r53709, %r53710, %r53711, %r53712, %r53713}, {%r1, %r1, %r1, %r1}, {%r1}, {%r53698, %r53699, %r53700, %r53701, %r53702, %r53703, %r53704, %r53705};
	bar.warp.sync 	-1;
	wmma.mma.sync.aligned.row.col.m32n8k16.s32.s8.s8.s32 {%r53714, %r53715, %r53716, %r53717, %r53718, %r53719, %r53720, %r53721}, {%r1, %r1, %r1, %r1}, {%r1}, {%r53706, %r53707, %r53708, %r53709, %r53710, %r53711, %r53712, %r53713};
	bar.warp.sync 	-1;
	wmma.mma.sync.aligned.row.col.m32n8k16.s32.s8.s8.s32 {%r53722, %r53723, %r53724, %r53725, %r53726, %r53727, %r53728, %r53729}, {%r1, %r1, %r1, %r1}, {%r1}, {%r53714, %r53715, %r53716, %r53717, %r53718, %r53719, %r53720, %r53721};
	bar.warp.sync 	-1;
	wmma.mma.sync.aligned.row.col.m32n8k16.s32.s8.s8.s32 {%r53730, %r53731, %r53732, %r53733, %r53734, %r53735, %r53736, %r53737}, {%r1, %r1, %r1, %r1}, {%r1}, {%r53722, %r53723, %r53724, %r53725, %r53726, %r53727, %r53728, %r53729};
	bar.warp.sync 	-1;
	wmma.mma.sync.aligned.row.col.m32n8k16.s32.s8.s8.s32 {%r53738, %r53739, %r53740, %r53741, %r53742, %r53743, %r53744, %r53745}, {%r1, %r1, %r1, %r1}, {%r1}, {%r53730, %r53731, %r53732, %r53733, %r53734, %r53735, %r53736, %r53737};
	bar.warp.sync 	-1;
	wmma.mma.sync.aligned.row.col.m32n8k16.s32.s8.s8.s32 {%r53746, %r53747, %r53748, %r53749, %r53750, %r53751, %r53752, %r53753}, {%r1, %r1, %r1, %r1}, {%r1}, {%r53738, %r53739, %r53740, %r53741, %r53742, %r53743, %r53744, %r53745};
	bar.warp.sync 	-1;
	wmma.mma.sync.aligned.row.col.m32n8k16.s32.s8.s8.s32 {%r53754, %r53755, %r53756, %r53757, %r53758, %r53759, %r53760, %r53761}, {%r1, %r1, %r1, %r1}, {%r1}, {%r53746, %r53747, %r53748, %r53749, %r53750, %r53751, %r53752, %r53753};
	bar.warp.sync 	-1;
	wmma.mma.sync.aligned.row.col.m32n8k16.s32.s8.s8.s32 {%r53762, %r53763, %r53764, %r53765, %r53766, %r53767, %r53768, %r53769}, {%r1, %r1, %r1, %r1}, {%r1}, {%r53754, %r53755, %r53756, %r53757, %r53758, %r53759, %r53760, %r53761};
	bar.warp.sync 	-1;
	wmma.mma.sync.aligned.row.col.m32n8k16.s32.s8.s8.s32 {%r53770, %r53771, %r53772, %r53773, %r53774, %r53775, %r53776, %r53777}, {%r1, %r1, %r1, %r1}, {%r1}, {%r53762, %r53763, %r53764, %r53765, %r53766, %r53767, %r53768, %r53769};
	bar.warp.sync 	-1;
	wmma.mma.sync.aligned.row.col.m32n8k16.s32.s8.s8.s32 {%r53778, %r53779, %r53780, %r53781, %r53782, %r53783, %r53784, %r53785}, {%r1, %r1, %r1, %r1}, {%r1}, {%r53770, %r53771, %r53772, %r53773, %r53774, %r53775, %r53776, %r53777};
	bar.warp.sync 	-1;
	wmma.mma.sync.aligned.row.col.m32n8k16.s32.s8.s8.s32 {%r53786, %r53787, %r53788, %r53789, %r53790, %r53791, %r53792, %r53793}, {%r1, %r1, %r1, %r1}, {%r1}, {%r53778, %r53779, %r53780, %r53781, %r53782, %r53783, %r53784, %r53785};
	bar.warp.sync 	-1;
	wmma.mma.sync.aligned.row.col.m32n8k16.s32.s8.s8.s32 {%r53794, %r53795, %r53796, %r53797, %r53798, %r53799, %r53800, %r53801}, {%r1, %r1, %r1, %r1}, {%r1}, {%r53786, %r53787, %r53788, %r53789, %r53790, %r53791, %r53792, %r53793};
	bar.warp.sync 	-1;
	wmma.mma.sync.aligned.row.col.m32n8k16.s32.s8.s8.s32 {%r53802, %r53803, %r53804, %r53805, %r53806, %r53807, %r53808, %r53809}, {%r1, %r1, %r1, %r1}, {%r1}, {%r53794, %r53795, %r53796, %r53797, %r53798, %r53799, %r53800, %r53801};
	bar.warp.sync 	-1;
	wmma.mma.sync.aligned.row.col.m32n8k16.s32.s8.s8.s32 {%r53810, %r53811, %r53812, %r53813, %r53814, %r53815, %r53816, %r53817}, {%r1, %r1, %r1, %r1}, {%r1}, {%r53802, %r53803, %r53804, %r53805, %r53806, %r53807, %r53808, %r53809};
	bar.warp.sync 	-1;
	wmma.mma.sync.aligned.row.col.m32n8k16.s32.s8.s8.s32 {%r53818, %r53819, %r53820, %r53821, %r53822, %r53823, %r53824, %r53825}, {%r1, %r1, %r1, %r1}, {%r1}, {%r53810, %r53811, %r53812, %r53813, %r53814, %r53815, %r53816, %r53817};
	bar.warp.sync 	-1;
	wmma.mma.sync.aligned.row.col.m32n8k16.s32.s8.s8.s32 {%r53826, %r53827, %r53828, %r53829, %r53830, %r53831, %r53832, %r53833}, {%r1, %r1, %r1, %r1}, {%r1}, {%r53818, %r53819, %r53820, %r53821, %r53822, %r53823, %r53824, %r53825};
	bar.warp.sync 	-1;
	wmma.mma.sync.aligned.row.col.m32n8k16.s32.s8.s8.s32 {%r53834, %r53835, %r53836, %r53837, %r53838, %r53839, %r53840, %r53841}, {%r1, %r1, %r1, %r1}, {%r1}, {%r53826, %r53827, %r53828, %r53829, %r53830, %r53831, %r53832, %r53833};
	bar.warp.sync 	-1;
	wmma.mma.sync.aligned.row.col.m32n8k16.s32.s8.s8.s32 {%r53842, %r53843, %r53844, %r53845, %r53846, %r53847, %r53848, %r53849}, {%r1, %r1, %r1, %r1}, {%r1}, {%r53834, %r53835, %r53836, %r53837, %r53838, %r53839, %r53840, %r53841};
	bar.warp.sync 	-1;
	wmma.mma.sync.aligned.row.col.m32n8k16.s32.s8.s8.s32 {%r53850, %r53851, %r53852, %r53853, %r53854, %r53855, %r53856, %r53857}, {%r1, %r1, %r1, %r1}, {%r1}, {%r53842, %r53843, %r53844, %r53845, %r53846, %r53847, %r53848, %r53849};
	bar.warp.sync 	-1;
	wmma.mma.sync.aligned.row.col.m32n8k16.s32.s8.s8.s32 {%r53858, %r53859, %r53860, %r53861, %r53862, %r53863, %r53864, %r53865}, {%r1, %r1, %r1, %r1}, {%r1}, {%r53850, %r53851, %r53852, %r53853, %r53854, %r53855, %r53856, %r53857};
	bar.warp.sync 	-1;
	wmma.mma.sync.aligned.row.col.m32n8k16.s32.s8.s8.s32 {%r53866, %r53867, %r53868, %r53869, %r53870, %r53871, %r53872, %r53873}, {%r1, %r1, %r1, %r1}, {%r1}, {%r53858, %r53859, %r53860, %r53861, %r53862, %r53863, %r53864, %r53865};
	bar.warp.sync 	-1;
	wmma.mma.sync.aligned.row.col.m32n8k16.s32.s8.s8.s32 {%r53874, %r53875, %r53876, %r53877, %r53878, %r53879, %r53880, %r53881}, {%r1, %r1, %r1, %r1}, {%r1}, {%r53866, %r53867, %r53868, %r53869, %r53870, %r53871, %r53872, %r53873};
	bar.warp.sync 	-1;
	wmma.mma.sync.aligned.row.col.m32n8k16.s32.s8.s8.s32 {%r53882, %r53883, %r53884, %r53885, %r53886, %r53887, %r53888, %r53889}, {%r1, %r1, %r1, %r1}, {%r1}, {%r53874, %r53875, %r53876, %r53877, %r53878, %r53879, %r53880, %r53881};
	bar.warp.sync 	-1;
	wmma.mma.sync.aligned.row.col.m32n8k16.s32.s8.s8.s32 {%r53890, %r53891, %r53892, %r53893, %r53894, %r53895, %r53896, %r53897}, {%r1, %r1, %r1, %r1}, {%r1}, {%r53882, %r53883, %r53884, %r53885, %r53886, %r53887, %r53888, %r53889};
	bar.warp.sync 	-1;
	wmma.mma.sync.aligned.row.col.m32n8k16.s32.s8.s8.s32 {%r53898, %r53899, %r53900, %r53901, %r53902, %r53903, %r53904, %r53905}, {%r1, %r1, %r1, %r1}, {%r1}, {%r53890, %r53891, %r53892, %r53893, %r53894, %r53895, %r53896, %r53897};
	bar.warp.sync 	-1;
	wmma.mma.sync.aligned.row.col.m32n8k16.s32.s8.s8.s32 {%r53906, %r53907, %r53908, %r53909, %r53910, %r53911, %r53912, %r53913}, {%r1, %r1, %r1, %r1}, {%r1}, {%r53898, %r53899, %r53900, %r53901, %r53902, %r53903, %r53904, %r53905};
	bar.warp.sync 	-1;
	wmma.mma.sync.aligned.row.col.m32n8k16.s32.s8.s8.s32 {%r53914, %r53915, %r53916, %r53917, %r53918, %r53919, %r53920, %r53921}, {%r1, %r1, %r1, %r1}, {%r1}, {%r53906, %r53907, %r53908, %r53909, %r53910, %r53911, %r53912, %r53913};
	bar.warp.sync 	-1;
	wmma.mma.sync.aligned.row.col.m32n8k16.s32.s8.s8.s32 {%r53922, %r53923, %r53924, %r53925, %r53926, %r53927, %r53928, %r53929}, {%r1, %r1, %r1, %r1}, {%r1}, {%r53914, %r53915, %r53916, %r53917, %r53918, %r53919, %r53920, %r53921};
	bar.warp.sync 	-1;
	wmma.mma.sync.aligned.row.col.m32n8k16.s32.s8.s8.s32 {%r53930, %r53931, %r53932, %r53933, %r53934, %r53935, %r53936, %r53937}, {%r1, %r1, %r1, %r1}, {%r1}, {%r53922, %r53923, %r53924, %r53925, %r53926, %r53927, %r53928, %r53929};
	bar.warp.sync 	-1;
	wmma.mma.sync.aligned.row.col.m32n8k16.s32.s8.s8.s32 {%r53938, %r53939, %r53940, %r53941, %r53942, %r53943, %r53944, %r53945}, {%r1, %r1, %r1, %r1}, {%r1}, {%r53930, %r53931, %r53932, %r53933, %r53934, %r53935, %r53936, %r53937};
	bar.warp.sync 	-1;
	wmma.mma.sync.aligned.row.col.m32n8k16.s32.s8.s8.s32 {%r53946, %r53947, %r53948, %r53949, %r53950, %r53951, %r53952, %r53953}, {%r1, %r1, %r1, %r1}, {%r1}, {%r53938, %r53939, %r53940, %r53941, %r53942, %r53943, %r53944, %r53945};
	bar.warp.sync 	-1;
	wmma.mma.sync.aligned.row.col.m32n8k16.s32.s8.s8.s32 {%r53954, %r53955, %r53956, %r53957, %r53958, %r53959, %r53960, %r53961}, {%r1, %r1, %r1, %r1}, {%r1}, {%r53946, %r53947, %r53948, %r53949, %r53950, %r53951, %r53952, %r53953};
	bar.warp.sync 	-1;
	wmma.mma.sync.aligned.row.col.m32n8k16.s32.s8.s8.s32 {%r53962, %r53963, %r53964, %r53965, %r53966, %r53967, %r53968, %r53969}, {%r1, %r1, %r1, %r1}, {%r1}, {%r53954, %r53955, %r53956, %r53957, %r53958, %r53959, %r53960, %r53961};
	bar.warp.sync 	-1;
	wmma.mma.sync.aligned.row.col.m32n8k16.s32.s8.s8.s32 {%r53970, %r53971, %r53972, %r53973, %r53974, %r53975, %r53976, %r53977}, {%r1, %r1, %r1, %r1}, {%r1}, {%r53962, %r53963, %r53964, %r53965, %r53966, %r53967, %r53968, %r53969};
	bar.warp.sync 	-1;
	wmma.mma.sync.aligned.row.col.m32n8k16.s32.s8.s8.s32 {%r53978, %r53979, %r53980, %r53981, %r53982, %r53983, %r53984, %r53985}, {%r1, %r1, %r1, %r1}, {%r1}, {%r53970, %r53971, %r53972, %r53973, %r53974, %r53975, %r53976, %r53977};
	bar.warp.sync 	-1;
	wmma.mma.sync.aligned.row.col.m32n8k16.s32.s8.s8.s32 {%r53986, %r53987, %r53988, %r53989, %r53990, %r53991, %r53992, %r53993}, {%r1, %r1, %r1, %r1}, {%r1}, {%r53978, %r53979, %r53980, %r53981, %r53982, %r53983, %r53984, %r53985};
	bar.warp.sync 	-1;
	wmma.mma.sync.aligned.row.col.m32n8k16.s32.s8.s8.s32 {%r53994, %r53995, %r53996, %r53997, %r53998, %r53999, %r54000, %r54001}, {%r1, %r1, %r1, %r1}, {%r1}, {%r53986, %r53987, %r53988, %r53989, %r53990, %r53991, %r53992, %r53993};
	bar.warp.sync 	-1;
	wmma.mma.sync.aligned.row.col.m32n8k16.s32.s8.s8.s32 {%r54002, %r54003, %r54004, %r54005, %r54006, %r54007, %r54008, %r54009}, {%r1, %r1, %r1, %r1}, {%r1}, {%r53994, %r53995, %r53996, %r53997, %r53998, %r53999, %r54000, %r54001};
	bar.warp.sync 	-1;
	wmma.mma.sync.aligned.row.col.m32n8k16.s32.s8.s8.s32 {%r54010, %r54011, %r54012, %r54013, %r54014, %r54015, %r54016, %r54017}, {%r1, %r1, %r1, %r1}, {%r1}, {%r54002, %r54003, %r54004, %r54005, %r54006, %r54007, %r54008, %r54009};
	bar.warp.sync 	-1;
	wmma.mma.sync.aligned.row.col.m32n8k16.s32.s8.s8.s32 {%r54018, %r54019, %r54020, %r54021, %r54022, %r54023, %r54024, %r54025}, {%r1, %r1, %r1, %r1}, {%r1}, {%r54010, %r54011, %r54012, %r54013, %r54014, %r54015, %r54016, %r54017};
	bar.warp.sync 	-1;
	wmma.mma.sync.aligned.row.col.m32n8k16.s32.s8.s8.s32 {%r54026, %r54027, %r54028, %r54029, %r54030, %r54031, %r54032, %r54033}, {%r1, %r1, %r1, %r1}, {%r1}, {%r54018, %r54019, %r54020, %r54021, %r54022, %r54023, %r54024, %r54025};
	bar.warp.sync 	-1;
	wmma.mma.sync.aligned.row.col.m32n8k16.s32.s8.s8.s32 {%r54034, %r54035, %r54036, %r54037, %r54038, %r54039, %r54040, %r54041}, {%r1, %r1, %r1, %r1}, {%r1}, {%r54026, %r54027, %r54028, %r54029, %r54030, %r54031, %r54032, %r54033};
	bar.warp.sync 	-1;
	wmma.mma.sync.aligned.row.col.m32n8k16.s32.s8.s8.s32 {%r54042, %r54043, %r54044, %r54045, %r54046, %r54047, %r54048, %r54049}, {%r1, %r1, %r1, %r1}, {%r1}, {%r54034, %r54035, %r54036, %r54037, %r54038, %r54039, %r54040, %r54041};
	bar.warp.sync 	-1;
	wmma.mma.sync.aligned.row.col.m32n8k16.s32.s8.s8.s32 {%r54050, %r54051, %r54052, %r54053, %r54054, %r54055, %r54056, %r54057}, {%r1, %r1, %r1, %r1}, {%r1}, {%r54042, %r54043, %r54044, %r54045, %r54046, %r54047, %r54048, %r54049};
	bar.warp.sync 	-1;
	wmma.mma.sync.aligned.row.col.m32n8k16.s32.s8.s8.s32 {%r54058, %r54059, %r54060, %r54061, %r54062, %r54063, %r54064, %r54065}, {%r1, %r1, %r1, %r1}, {%r1}, {%r54050, %r54051, %r54052, %r54053, %r54054, %r54055, %r54056, %r54057};
	bar.warp.sync 	-1;
	wmma.mma.sync.aligned.row.col.m32n8k16.s32.s8.s8.s32 {%r54066, %r54067, %r54068, %r54069, %r54070, %r54071, %r54072, %r54073}, {%r1, %r1, %r1, %r1}, {%r1}, {%r54058, %r54059, %r54060, %r54061, %r54062, %r54063, %r54064, %r54065};
	bar.warp.sync 	-1;
	wmma.mma.sync.aligned.row.col.m32n8k16.s32.s8.s8.s32 {%r54074, %r54075, %r54076, %r54077, %r54078, %r54079, %r54080, %r54081}, {%r1, %r1, %r1, %r1}, {%r1}, {%r54066, %r54067, %r54068, %r54069, %r54070, %r54071, %r54072, %r54073};
	bar.warp.sync 	-1;
	wmma.mma.sync.aligned.row.col.m32n8k16.s32.s8.s8.s32 {%r54082, %r54083, %r54084, %r54085, %r54086, %r54087, %r54088, %r54089}, {%r1, %r1, %r1, %r1}, {%r1}, {%r54074, %r54075, %r54076, %r54077, %r54078, %r54079, %r54080, %r54081};
	bar.warp.sync 	-1;
	wmma.mma.sync.aligned.row.col.m32n8k16.s32.s8.s8.s32 {%r54090, %r54091, %r54092, %r54093, %r54094, %r54095, %r54096, %r54097}, {%r1, %r1, %r1, %r1}, {%r1}, {%r54082, %r54083, %r54084, %r54085, %r54086, %r54087, %r54088, %r54089};
	bar.warp.sync 	-1;
	wmma.mma.sync.aligned.row.col.m32n8k16.s32.s8.s8.s32 {%r54098, %r54099, %r54100, %r54101, %r54102, %r54103, %r54104, %r54105}, {%r1, %r1, %r1, %r1}, {%r1}, {%r54090, %r54091, %r54092, %r54093, %r54094, %r54095, %r54096, %r54097};
	bar.warp.sync 	-1;
	wmma.mma.sync.aligned.row.col.m32n8k16.s32.s8.s8.s32 {%r54106, %r54107, %r54108, %r54109, %r54110, %r54111, %r54112, %r54113}, {%r1, %r1, %r1, %r1}, {%r1}, {%r54098, %r54099, %r54100, %r54101, %r54102, %r54103, %r54104, %r54105};
	bar.warp.sync 	-1;
	wmma.mma.sync.aligned.row.col.m32n8k16.s32.s8.s8.s32 {%r54114, %r54115, %r54116, %r54117, %r54118, %r54119, %r54120, %r54121}, {%r1, %r1, %r1, %r1}, {%r1}, {%r54106, %r54107, %r54108, %r54109, %r54110, %r54111, %r54112, %r54113};
	bar.warp.sync 	-1;
	wmma.mma.sync.aligned.row.col.m32n8k16.s32.s8.s8.s32 {%r54122, %r54123, %r54124, %r54125, %r54126, %r54127, %r54128, %r54129}, {%r1, %r1, %r1, %r1}, {%r1}, {%r54114, %r54115, %r54116, %r54117, %r54118, %r54119, %r54120, %r54121};
	bar.warp.sync 	-1;
	wmma.mma.sync.aligned.row.col.m32n8k16.s32.s8.s8.s32 {%r54130, %r54131, %r54132, %r54133, %r54134, %r54135, %r54136, %r54137}, {%r1, %r1, %r1, %r1}, {%r1}, {%r54122, %r54123, %r54124, %r54125, %r54126, %r54127, %r54128, %r54129};
	bar.warp.sync 	-1;
	wmma.mma.sync.aligned.row.col.m32n8k16.s32.s8.s8.s32 {%r54138, %r54139, %r54140, %r54141, %r54142, %r54143, %r54144, %r54145}, {%r1, %r1, %r1, %r1}, {%r1}, {%r54130, %r54131, %r54132, %r54133, %r54134, %r54135, %r54136, %r54137};
	bar.warp.sync 	-1;
	wmma.mma.sync.aligned.row.col.m32n8k16.s32.s8.s8.s32 {%r54146, %r54147, %r54148, %r54149, %r54150, %r54151, %r54152, %r54153}, {%r1, %r1, %r1, %r1}, {%r1}, {%r54138, %r54139, %r54140, %r54141, %r54142, %r54143, %r54144, %r54145};
	bar.warp.sync 	-1;
	wmma.mma.sync.aligned.row.col.m32n8k16.s32.s8.s8.s32 {%r54154, %r54155, %r54156, %r54157, %r54158, %r54159, %r54160, %r54161}, {%r1, %r1, %r1, %r1}, {%r1}, {%r54146, %r54147, %r54148, %r54149, %r54150, %r54151, %r54152, %r54153};
	bar.warp.sync 	-1;
	wmma.mma.sync.aligned.row.col.m32n8k16.s32.s8.s8.s32 {%r54162, %r54163, %r54164, %r54165, %r54166, %r54167, %r54168, %r54169}, {%r1, %r1, %r1, %r1}, {%r1}, {%r54154, %r54155, %r54156, %r54157, %r54158, %r54159, %r54160, %r54161};
	bar.warp.sync 	-1;
	wmma.mma.sync.aligned.row.col.m32n8k16.s32.s8.s8.s32 {%r54170, %r54171, %r54172, %r54173, %r54174, %r54175, %r54176, %r54177}, {%r1, %r1, %r1, %r1}, {%r1}, {%r54162, %r54163, %r54164, %r54165, %r54166, %r54167, %r54168, %r54169};
	bar.warp.sync 	-1;
	wmma.mma.sync.aligned.row.col.m32n8k16.s32.s8.s8.s32 {%r54178, %r54179, %r54180, %r54181, %r54182, %r54183, %r54184, %r54185}, {%r1, %r1, %r1, %r1}, {%r1}, {%r54170, %r54171, %r54172, %r54173, %r54174, %r54175, %r54176, %r54177};
	bar.warp.sync 	-1;
	wmma.mma.sync.aligned.row.col.m32n8k16.s32.s8.s8.s32 {%r54186, %r54187, %r54188, %r54189, %r54190, %r54191, %r54192, %r54193}, {%r1, %r1, %r1, %r1}, {%r1}, {%r54178, %r54179, %r54180, %r54181, %r54182, %r54183, %r54184, %r54185};
	bar.warp.sync 	-1;
	wmma.mma.sync.aligned.row.col.m32n8k16.s32.s8.s8.s32 {%r54194, %r54195, %r54196, %r54197, %r54198, %r54199, %r54200, %r54201}, {%r1, %r1, %r1, %r1}, {%r1}, {%r54186, %r54187, %r54188, %r54189, %r54190, %r54191, %r54192, %r54193};
	bar.warp.sync 	-1;
	wmma.mma.sync.aligned.row.col.m32n8k16.s32.s8.s8.s32 {%r54202, %r54203, %r54204, %r54205, %r54206, %r54207, %r54208, %r54209}, {%r1, %r1, %r1, %r1}, {%r1}, {%r54194, %r54195, %r54196, %r54197, %r54198, %r54199, %r54200, %r54201};
	bar.warp.sync 	-1;
	wmma.mma.sync.aligned.row.col.m32n8k16.s32.s8.s8.s32 {%r54210, %r54211, %r54212, %r54213, %r54214, %r54215, %r54216, %r54217}, {%r1, %r1, %r1, %r1}, {%r1}, {%r54202, %r54203, %r54204, %r54205, %r54206, %r54207, %r54208, %r54209};
	bar.warp.sync 	-1;
	wmma.mma.sync.aligned.row.col.m32n8k16.s32.s8.s8.s32 {%r54218, %r54219, %r54220, %r54221, %r54222, %r54223, %r54224, %r54225}, {%r1, %r1, %r1, %r1}, {%r1}, {%r54210, %r54211, %r54212, %r54213, %r54214, %r54215, %r54216, %r54217};
	bar.warp.sync 	-1;
	wmma.mma.sync.aligned.row.col.m32n8k16.s32.s8.s8.s32 {%r54226, %r54227, %r54228, %r54229, %r54230, %r54231, %r54232, %r54233}, {%r1, %r1, %r1, %r1}, {%r1}, {%r54218, %r54219, %r54220, %r54221, %r54222, %r54223, %r54224, %r54225};
	bar.warp.sync 	-1;
	wmma.mma.sync.aligned.row.col.m32n8k16.s32.s8.s8.s32 {%r54234, %r54235, %r54236, %r54237, %r54238, %r54239, %r54240, %r54241}, {%r1, %r1, %r1, %r1}, {%r1}, {%r54226, %r54227, %r54228, %r54229, %r54230, %r54231, %r54232, %r54233};
	bar.warp.sync 	-1;
	wmma.mma.sync.aligned.row.col.m32n8k16.s32.s8.s8.s32 {%r54242, %r54243, %r54244, %r54245, %r54246, %r54247, %r54248, %r54249}, {%r1, %r1, %r1, %r1}, {%r1}, {%r54234, %r54235, %r54236, %r54237, %r54238, %r54239, %r54240, %r54241};
	bar.warp.sync 	-1;
	wmma.mma.sync.aligned.row.col.m32n8k16.s32.s8.s8.s32 {%r54250, %r54251, %r54252, %r54253, %r54254, %r54255, %r54256, %r54257}, {%r1, %r1, %r1, %r1}, {%r1}, {%r54242, %r54243, %r54244, %r54245, %r54246, %r54247, %r54248, %r54249};
	bar.warp.sync 	-1;
	wmma.mma.sync.aligned.row.col.m32n8k16.s32.s8.s8.s32 {%r54258, %r54259, %r54260, %r54261, %r54262, %r54263, %r54264, %r54265}, {%r1, %r1, %r1, %r1}, {%r1}, {%r54250, %r54251, %r54252, %r54253, %r54254, %r54255, %r54256, %r54257};
	bar.warp.sync 	-1;
	wmma.mma.sync.aligned.row.col.m32n8k16.s32.s8.s8.s32 {%r54266, %r54267, %r54268, %r54269, %r54270, %r54271, %r54272, %r54273}, {%r1, %r1, %r1, %r1}, {%r1}, {%r54258, %r54259, %r54260, %r54261, %r54262, %r54263, %r54264, %r54265};
	bar.warp.sync 	-1;
	wmma.mma.sync.aligned.row.col.m32n8k16.s32.s8.s8.s32 {%r54274, %r54275, %r54276, %r54277, %r54278, %r54279, %r54280, %r54281}, {%r1, %r1, %r1, %r1}, {%r1}, {%r54266, %r54267, %r54268, %r54269, %r54270, %r54271, %r54272, %r54273};
	bar.warp.sync 	-1;
	wmma.mma.sync.aligned.row.col.m32n8k16.s32.s8.s8.s32 {%r54282, %r54283, %r54284, %r54285, %r54286, %r54287, %r54288, %r54289}, {%r1, %r1, %r1, %r1}, {%r1}, {%r54274, %r54275, %r54276, %r54277, %r54278, %r54279, %r54280, %r54281};
	bar.warp.sync 	-1;
	wmma.mma.sync.aligned.row.col.m32n8k16.s32.s8.s8.s32 {%r54290, %r54291, %r54292, %r54293, %r54294, %r54295, %r54296, %r54297}, {%r1, %r1, %r1, %r1}, {%r1}, {%r54282, %r54283, %r54284, %r54285, %r54286, %r54287, %r54288, %r54289};
	bar.warp.sync 	-1;
	wmma.mma.sync.aligned.row.col.m32n8k16.s32.s8.s8.s32 {%r54298, %r54299, %r54300, %r54301, %r54302, %r54303, %r54304, %r54305}, {%r1, %r1, %r1, %r1}, {%r1}, {%r54290, %r54291, %r54292, %r54293, %r54294, %r54295, %r54296, %r54297};
	bar.warp.sync 	-1;
	wmma.mma.sync.aligned.row.col.m32n8k16.s32.s8.s8.s32 {%r54306, %r54307, %r54308, %r54309, %r54310, %r54311, %r54312, %r54313}, {%r1, %r1, %r1, %r1}, {%r1}, {%r54298, %r54299, %r54300, %r54301, %r54302, %r54303, %r54304, %r54305};
	bar.warp.sync 	-1;
	wmma.mma.sync.aligned.row.col.m32n8k16.s32.s8.s8.s32 {%r54314, %r54315, %r54316, %r54317, %r54318, %r54319, %r54320, %r54321}, {%r1, %r1, %r1, %r1}, {%r1}, {%r54306, %r54307, %r54308, %r54309, %r54310, %r54311, %r54312, %r54313};
	bar.warp.sync 	-1;
	wmma.mma.sync.aligned.row.col.m32n8k16.s32.s8.s8.s32 {%r54322, %r54323, %r54324, %r54325, %r54326, %r54327, %r54328, %r54329}, {%r1, %r1, %r1, %r1}, {%r1}, {%r54314, %r54315, %r54316, %r54317, %r54318, %r54319, %r54320, %r54321};
	bar.warp.sync 	-1;
	wmma.mma.sync.aligned.row.col.m32n8k16.s32.s8.s8.s32 {%r54330, %r54331, %r54332, %r54333, %r54334, %r54335, %r54336, %r54337}, {%r1, %r1, %r1, %r1}, {%r1}, {%r54322, %r54323, %r54324, %r54325, %r54326, %r54327, %r54328, %r54329};
	bar.warp.sync 	-1;
	wmma.mma.sync.aligned.row.col.m32n8k16.s32.s8.s8.s32 {%r54338, %r54339, %r54340, %r54341, %r54342, %r54343, %r54344, %r54345}, {%r1, %r1, %r1, %r1}, {%r1}, {%r54330, %r54331, %r54332, %r54333, %r54334, %r54335, %r54336, %r54337};
	bar.warp.sync 	-1;
	wmma.mma.sync.aligned.row.col.m32n8k16.s32.s8.s8.s32 {%r54346, %r54347, %r54348, %r54349, %r54350, %r54351, %r54352, %r54353}, {%r1, %r1, %r1, %r1}, {%r1}, {%r54338, %r54339, %r54340, %r54341, %r54342, %r54343, %r54344, %r54345};
	bar.warp.sync 	-1;
	wmma.mma.sync.aligned.row.col.m32n8k16.s32.s8.s8.s32 {%r54354, %r54355, %r54356, %r54357, %r54358, %r54359, %r54360, %r54361}, {%r1, %r1, %r1, %r1}, {%r1}, {%r54346, %r54347, %r54348, %r54349, %r54350, %r54351, %r54352, %r54353};
	bar.warp.sync 	-1;
	wmma.mma.sync.aligned.row.col.m32n8k16.s32.s8.s8.s32 {%r54362, %r54363, %r54364, %r54365, %r54366, %r54367, %r54368, %r54369}, {%r1, %r1, %r1, %r1}, {%r1}, {%r54354, %r54355, %r54356, %r54357, %r54358, %r54359, %r54360, %r54361};
	bar.warp.sync 	-1;
	wmma.mma.sync.aligned.row.col.m32n8k16.s32.s8.s8.s32 {%r54370, %r54371, %r54372, %r54373, %r54374, %r54375, %r54376, %r54377}, {%r1, %r1, %r1, %r1}, {%r1}, {%r54362, %r54363, %r54364, %r54365, %r54366, %r54367, %r54368, %r54369};
	bar.warp.sync 	-1;
	wmma.mma.sync.aligned.row.col.m32n8k16.s32.s8.s8.s32 {%r54378, %r54379, %r54380, %r54381, %r54382, %r54383, %r54384, %r54385}, {%r1, %r1, %r1, %r1}, {%r1}, {%r54370, %r54371, %r54372, %r54373, %r54374, %r54375, %r54376, %r54377};
	bar.warp.sync 	-1;
	wmma.mma.sync.aligned.row.col.m32n8k16.s32.s8.s8.s32 {%r54386, %r54387, %r54388, %r54389, %r54390, %r54391, %r54392, %r54393}, {%r1, %r1, %r1, %r1}, {%r1}, {%r54378, %r54379, %r54380, %r54381, %r54382, %r54383, %r54384, %r54385};
	bar.warp.sync 	-1;
	wmma.mma.sync.aligned.row.col.m32n8k16.s32.s8.s8.s32 {%r54394, %r54395, %r54396, %r54397, %r54398, %r54399, %r54400, %r54401}, {%r1, %r1, %r1, %r1}, {%r1}, {%r54386, %r54387, %r54388, %r54389, %r54390, %r54391, %r54392, %r54393};
	bar.warp.sync 	-1;
	wmma.mma.sync.aligned.row.col.m32n8k16.s32.s8.s8.s32 {%r54402, %r54403, %r54404, %r54405, %r54406, %r54407, %r54408, %r54409}, {%r1, %r1, %r1, %r1}, {%r1}, {%r54394, %r54395, %r54396, %r54397, %r54398, %r54399, %r54400, %r54401};
	bar.warp.sync 	-1;
	wmma.mma.sync.aligned.row.col.m32n8k16.s32.s8.s8.s32 {%r54410, %r54411, %r54412, %r54413, %r54414, %r54415, %r54416, %r54417}, {%r1, %r1, %r1, %r1}, {%r1}, {%r54402, %r54403, %r54404, %r54405, %r54406, %r54407, %r54408, %r54409};
	bar.warp.sync 	-1;
	wmma.mma.sync.aligned.row.col.m32n8k16.s32.s8.s8.s32 {%r54418, %r54419, %r54420, %r54421, %r54422, %r54423, %r54424, %r54425}, {%r1, %r1, %r1, %r1}, {%r1}, {%r54410, %r54411, %r54412, %r54413, %r54414, %r54415, %r54416, %r54417};
	bar.warp.sync 	-1;
	wmma.mma.sync.aligned.row.col.m32n8k16.s32.s8.s8.s32 {%r54426, %r54427, %r54428, %r54429, %r54430, %r54431, %r54432, %r54433}, {%r1, %r1, %r1, %r1}, {%r1}, {%r54418, %r54419, %r54420, %r54421, %r54422, %r54423, %r54424, %r54425};
	bar.warp.sync 	-1;
	wmma.mma.sync.aligned.row.col.m32n8k16.s32.s8.s8.s32 {%r54434, %r54435, %r54436, %r54437, %r54438, %r54439, %r54440, %r54441}, {%r1, %r1, %r1, %r1}, {%r1}, {%r54426, %r54427, %r54428, %r54429, %r54430, %r54431, %r54432, %r54433};
	bar.warp.sync 	-1;
	wmma.mma.sync.aligned.row.col.m32n8k16.s32.s8.s8.s32 {%r54442, %r54443, %r54444, %r54445, %r54446, %r54447, %r54448, %r54449}, {%r1, %r1, %r1, %r1}, {%r1}, {%r54434, %r54435, %r54436, %r54437, %r54438, %r54439, %r54440, %r54441};
	bar.warp.sync 	-1;
	wmma.mma.sync.aligned.row.col.m32n8k16.s32.s8.s8.s32 {%r54450, %r54451, %r54452, %r54453, %r54454, %r54455, %r54456, %r54457}, {%r1, %r1, %r1, %r1}, {%r1}, {%r54442, %r54443, %r54444, %r54445, %r54446, %r54447, %r54448, %r54449};
	bar.warp.sync 	-1;
	wmma.mma.sync.aligned.row.col.m32n8k16.s32.s8.s8.s32 {%r54458, %r54459, %r54460, %r54461, %r54462, %r54463, %r54464, %r54465}, {%r1, %r1, %r1, %r1}, {%r1}, {%r54450, %r54451, %r54452, %r54453, %r54454, %r54455, %r54456, %r54457};
	bar.warp.sync 	-1;
	wmma.mma.sync.aligned.row.col.m32n8k16.s32.s8.s8.s32 {%r54466, %r54467, %r54468, %r54469, %r54470, %r54471, %r54472, %r54473}, {%r1, %r1, %r1, %r1}, {%r1}, {%r54458, %r54459, %r54460, %r54461, %r54462, %r54463, %r54464, %r54465};
	bar.warp.sync 	-1;
	wmma.mma.sync.aligned.row.col.m32n8k16.s32.s8.s8.s32 {%r54474, %r54475, %r54476, %r54477, %r54478, %r54479, %r54480, %r54481}, {%r1, %r1, %r1, %r1}, {%r1}, {%r54466, %r54467, %r54468, %r54469, %r54470, %r54471, %r54472, %r54473};
	bar.warp.sync 	-1;
	wmma.mma.sync.aligned.row.col.m32n8k16.s32.s8.s8.s32 {%r54482, %r54483, %r54484, %r54485, %r54486, %r54487, %r54488, %r54489}, {%r1, %r1, %r1, %r1}, {%r1}, {%r54474, %r54475, %r54476, %r54477, %r54478, %r54479, %r54480, %r54481};
	bar.warp.sync 	-1;
	wmma.mma.sync.aligned.row.col.m32n8k16.s32.s8.s8.s32 {%r54490, %r54491, %r54492, %r54493, %r54494, %r54495, %r54496, %r54497}, {%r1, %r1, %r1, %r1}, {%r1}, {%r54482, %r54483, %r54484, %r54485, %r54486, %r54487, %r54488, %r54489};
	bar.warp.sync 	-1;
	wmma.mma.sync.aligned.row.col.m32n8k16.s32.s8.s8.s32 {%r54498, %r54499, %r54500, %r54501, %r54502, %r54503, %r54504, %r54505}, {%r1, %r1, %r1, %r1}, {%r1}, {%r54490, %r54491, %r54492, %r54493, %r54494, %r54495, %r54496, %r54497};
	bar.warp.sync 	-1;
	wmma.mma.sync.aligned.row.col.m32n8k16.s32.s8.s8.s32 {%r54506, %r54507, %r54508, %r54509, %r54510, %r54511, %r54512, %r54513}, {%r1, %r1, %r1, %r1}, {%r1}, {%r54498, %r54499, %r54500, %r54501, %r54502, %r54503, %r54504, %r54505};
	bar.warp.sync 	-1;
	wmma.mma.sync.aligned.row.col.m32n8k16.s32.s8.s8.s32 {%r54514, %r54515, %r54516, %r54517, %r54518, %r54519, %r54520, %r54521}, {%r1, %r1, %r1, %r1}, {%r1}, {%r54506, %r54507, %r54508, %r54509, %r54510, %r54511, %r54512, %r54513};
	bar.warp.sync 	-1;
	wmma.mma.sync.aligned.row.col.m32n8k16.s32.s8.s8.s32 {%r54522, %r54523, %r54524, %r54525, %r54526, %r54527, %r54528, %r54529}, {%r1, %r1, %r1, %r1}, {%r1}, {%r54514, %r54515, %r54516, %r54517, %r54518, %r54519, %r54520, %r54521};
	bar.warp.sync 	-1;
	wmma.mma.sync.aligned.row.col.m32n8k16.s32.s8.s8.s32 {%r54530, %r54531, %r54532, %r54533, %r54534, %r54535, %r54536, %r54537}, {%r1, %r1, %r1, %r1}, {%r1}, {%r54522, %r54523, %r54524, %r54525, %r54526, %r54527, %r54528, %r54529};
	bar.warp.sync 	-1;
	wmma.mma.sync.aligned.row.col.m32n8k16.s32.s8.s8.s32 {%r54538, %r54539, %r54540, %r54541, %r54542, %r54543, %r54544, %r54545}, {%r1, %r1, %r1, %r1}, {%r1}, {%r54530, %r54531, %r54532, %r54533, %r54534, %r54535, %r54536, %r54537};
	bar.warp.sync 	-1;
	wmma.mma.sync.aligned.row.col.m32n8k16.s32.s8.s8.s32 {%r54546, %r54547, %r54548, %r54549, %r54550, %r54551, %r54552, %r54553}, {%r1, %r1, %r1, %r1}, {%r1}, {%r54538, %r54539, %r54540, %r54541, %r54542, %r54543, %r54544, %r54545};
	bar.warp.sync 	-1;
	wmma.mma.sync.aligned.row.col.m32n8k16.s32.s8.s8.s32 {%r54554, %r54555, %r54556, %r54557, %r54558, %r54559, %r54560, %r54561}, {%r1, %r1, %r1, %r1}, {%r1}, {%r54546, %r54547, %r54548, %r54549, %r54550, %r54551, %r54552, %r54553};
	bar.warp.sync 	-1;
	wmma.mma.sync.aligned.row.col.m32n8k16.s32.s8.s8.s32 {%r54562, %r54563, %r54564, %r54565, %r54566, %r54567, %r54568, %r54569}, {%r1, %r1, %r1, %r1}, {%r1}, {%r54554, %r54555, %r54556, %r54557, %r54558, %r54559, %r54560, %r54561};
	bar.warp.sync 	-1;
	wmma.mma.sync.aligned.row.col.m32n8k16.s32.s8.s8.s32 {%r54570, %r54571, %r54572, %r54573, %r54574, %r54575, %r54576, %r54577}, {%r1, %r1, %r1, %r1}, {%r1}, {%r54562, %r54563, %r54564, %r54565, %r54566, %r54567, %r54568, %r54569};
	bar.warp.sync 	-1;
	wmma.mma.sync.aligned.row.col.m32n8k16.s32.s8.s8.s32 {%r54578, %r54579, %r54580, %r54581, %r54582, %r54583, %r54584, %r54585}, {%r1, %r1, %r1, %r1}, {%r1}, {%r54570, %r54571, %r54572, %r54573, %r54574, %r54575, %r54576, %r54577};
	bar.warp.sync 	-1;
	wmma.mma.sync.aligned.row.col.m32n8k16.s32.s8.s8.s32 {%r54586, %r54587, %r54588, %r54589, %r54590, %r54591, %r54592, %r54593}, {%r1, %r1, %r1, %r1}, {%r1}, {%r54578, %r54579, %r54580, %r54581, %r54582, %r54583, %r54584, %r54585};
	bar.warp.sync 	-1;
	wmma.mma.sync.aligned.row.col.m32n8k16.s32.s8.s8.s32 {%r54594, %r54595, %r54596, %r54597, %r54598, %r54599, %r54600, %r54601}, {%r1, %r1, %r1, %r1}, {%r1}, {%r54586, %r54587, %r54588, %r54589, %r54590, %r54591, %r54592, %r54593};
	bar.warp.sync 	-1;
	wmma.mma.sync.aligned.row.col.m32n8k16.s32.s8.s8.s32 {%r54602, %r54603, %r54604, %r54605, %r54606, %r54607, %r54608, %r54609}, {%r1, %r1, %r1, %r1}, {%r1}, {%r54594, %r54595, %r54596, %r54597, %r54598, %r54599, %r54600, %r54601};
	bar.warp.sync 	-1;
	wmma.mma.sync.aligned.row.col.m32n8k16.s32.s8.s8.s32 {%r54610, %r54611, %r54612, %r54613, %r54614, %r54615, %r54616, %r54617}, {%r1, %r1, %r1, %r1}, {%r1}, {%r54602, %r54603, %r54604, %r54605, %r54606, %r54607, %r54608, %r54609};
	bar.warp.sync 	-1;
	wmma.mma.sync.aligned.row.col.m32n8k16.s32.s8.s8.s32 {%r54618, %r54619, %r54620, %r54621, %r54622, %r54623, %r54624, %r54625}, {%r1, %r1, %r1, %r1}, {%r1}, {%r54610, %r54611, %r54612, %r54613, %r54614, %r54615, %r54616, %r54617};
	bar.warp.sync 	-1;
	wmma.mma.sync.aligned.row.col.m32n8k16.s32.s8.s8.s32 {%r54626, %r54627, %r54628, %r54629, %r54630, %r54631, %r54632, %r54633}, {%r1, %r1, %r1, %r1}, {%r1}, {%r54618, %r54619, %r54620, %r54621, %r54622, %r54623, %r54624, %r54625};
	bar.warp.sync 	-1;
	wmma.mma.sync.aligned.row.col.m32n8k16.s32.s8.s8.s32 {%r54634, %r54635, %r54636, %r54637, %r54638, %r54639, %r54640, %r54641}, {%r1, %r1, %r1, %r1}, {%r1}, {%r54626, %r54627, %r54628, %r54629, %r54630, %r54631, %r54632, %r54633};
	bar.warp.sync 	-1;
	wmma.mma.sync.aligned.row.col.m32n8k16.s32.s8.s8.s32 {%r54642, %r54643, %r54644, %r54645, %r54646, %r54647, %r54648, %r54649}, {%r1, %r1, %r1, %r1}, {%r1}, {%r54634, %r54635, %r54636, %r54637, %r54638, %r54639, %r54640, %r54641};
	bar.warp.sync 	-1;
	wmma.mma.sync.aligned.row.col.m32n8k16.s32.s8.s8.s32 {%r54650, %r54651, %r54652, %r54653, %r54654, %r54655, %r54656, %r54657}, {%r1, %r1, %r1, %r1}, {%r1}, {%r54642, %r54643, %r54644, %r54645, %r54646, %r54647, %r54648, %r54649};
	bar.warp.sync 	-1;
	wmma.mma.sync.aligned.row.col.m32n8k16.s32.s8.s8.s32 {%r54658, %r54659, %r54660, %r54661, %r54662, %r54663, %r54664, %r54665}, {%r1, %r1, %r1, %r1}, {%r1}, {%r54650, %r54651, %r54652, %r54653, %r54654, %r54655, %r54656, %r54657};
	bar.warp.sync 	-1;
	wmma.mma.sync.aligned.row.col.m32n8k16.s32.s8.s8.s32 {%r54666, %r54667, %r54668, %r54669, %r54670, %r54671, %r54672, %r54673}, {%r1, %r1, %r1, %r1}, {%r1}, {%r54658, %r54659, %r54660, %r54661, %r54662, %r54663, %r54664, %r54665};
	bar.warp.sync 	-1;
	wmma.mma.sync.aligned.row.col.m32n8k16.s32.s8.s8.s32 {%r54674, %r54675, %r54676, %r54677, %r54678, %r54679, %r54680, %r54681}, {%r1, %r1, %r1, %r1}, {%r1}, {%r54666, %r54667, %r54668, %r54669, %r54670, %r54671, %r54672, %r54673};
	bar.warp.sync 	-1;
	wmma.mma.sync.aligned.row.col.m32n8k16.s32.s8.s8.s32 {%r54682, %r54683, %r54684, %r54685, %r54686, %r54687, %r54688, %r54689}, {%r1, %r1, %r1, %r1}, {%r1}, {%r54674, %r54675, %r54676, %r54677, %r54678, %r54679, %r54680, %r54681};
	bar.warp.sync 	-1;
	wmma.mma.sync.aligned.row.col.m32n8k16.s32.s8.s8.s32 {%r54690, %r54691, %r54692, %r54693, %r54694, %r54695, %r54696, %r54697}, {%r1, %r1, %r1, %r1}, {%r1}, {%r54682, %r54683, %r54684, %r54685, %r54686, %r54687, %r54688, %r54689};
	bar.warp.sync 	-1;
	wmma.mma.sync.aligned.row.col.m32n8k16.s32.s8.s8.s32 {%r54698, %r54699, %r54700, %r54701, %r54702, %r54703, %r54704, %r54705}, {%r1, %r1, %r1, %r1}, {%r1}, {%r54690, %r54691, %r54692, %r54693, %r54694, %r54695, %r54696, %r54697};
	bar.warp.sync 	-1;
	wmma.mma.sync.aligned.row.col.m32n8k16.s32.s8.s8.s32 {%r54706, %r54707, %r54708, %r54709, %r54710, %r54711, %r54712, %r54713}, {%r1, %r1, %r1, %r1}, {%r1}, {%r54698, %r54699, %r54700, %r54701, %r54702, %r54703, %r54704, %r54705};
	bar.warp.sync 	-1;
	wmma.mma.sync.aligned.row.col.m32n8k16.s32.s8.s8.s32 {%r54714, %r54715, %r54716, %r54717, %r54718, %r54719, %r54720, %r54721}, {%r1, %r1, %r1, %r1}, {%r1}, {%r54706, %r54707, %r54708, %r54709, %r54710, %r54711, %r54712, %r54713};
	bar.warp.sync 	-1;
	wmma.mma.sync.aligned.row.col.m32n8k16.s32.s8.s8.s32 {%r54722, %r54723, %r54724, %r54725, %r54726, %r54727, %r54728, %r54729}, {%r1, %r1, %r1, %r1}, {%r1}, {%r54714, %r54715, %r54716, %r54717, %r54718, %r54719, %r54720, %r54721};
	bar.warp.sync 	-1;
	wmma.mma.sync.aligned.row.col.m32n8k16.s32.s8.s8.s32 {%r54730, %r54731, %r54732, %r54733, %r54734, %r54735, %r54736, %r54737}, {%r1, %r1, %r1, %r1}, {%r1}, {%r54722, %r54723, %r54724, %r54725, %r54726, %r54727, %r54728, %r54729};
	bar.warp.sync 	-1;
	wmma.mma.sync.aligned.row.col.m32n8k16.s32.s8.s8.s32 {%r54738, %r54739, %r54740, %r54741, %r54742, %r54743, %r54744, %r54745}, {%r1, %r1, %r1, %r1}, {%r1}, {%r54730, %r54731, %r54732, %r54733, %r54734, %r54735, %r54736, %r54737};
	bar.warp.sync 	-1;
	wmma.mma.sync.aligned.row.col.m32n8k16.s32.s8.s8.s32 {%r54746, %r54747, %r54748, %r54749, %r54750, %r54751, %r54752, %r54753}, {%r1, %r1, %r1, %r1}, {%r1}, {%r54738, %r54739, %r54740, %r54741, %r54742, %r54743, %r54744, %r54745};
	bar.warp.sync 	-1;
	wmma.mma.sync.aligned.row.col.m32n8k16.s32.s8.s8.s32 {%r54754, %r54755, %r54756, %r54757, %r54758, %r54759, %r54760, %r54761}, {%r1, %r1, %r1, %r1}, {%r1}, {%r54746, %r54747, %r54748, %r54749, %r54750, %r54751, %r54752, %r54753};
	bar.warp.sync 	-1;
	wmma.mma.sync.aligned.row.col.m32n8k16.s32.s8.s8.s32 {%r54762, %r54763, %r54764, %r54765, %r54766, %r54767, %r54768, %r54769}, {%r1, %r1, %r1, %r1}, {%r1}, {%r54754, %r54755, %r54756, %r54757, %r54758, %r54759, %r54760, %r54761};
	bar.warp.sync 	-1;
	wmma.mma.sync.aligned.row.col.m32n8k16.s32.s8.s8.s32 {%r54770, %r54771, %r54772, %r54773, %r54774, %r54775, %r54776, %r54777}, {%r1, %r1, %r1, %r1}, {%r1}, {%r54762, %r54763, %r54764, %r54765, %r54766, %r54767, %r54768, %r54769};
	bar.warp.sync 	-1;
	wmma.mma.sync.aligned.row.col.m32n8k16.s32.s8.s8.s32 {%r54778, %r54779, %r54780, %r54781, %r54782, %r54783, %r54784, %r54785}, {%r1, %r1, %r1, %r1}, {%r1}, {%r54770, %r54771, %r54772, %r54773, %r54774, %r54775, %r54776, %r54777};
	bar.warp.sync 	-1;
	wmma.mma.sync.aligned.row.col.m32n8k16.s32.s8.s8.s32 {%r54786, %r54787, %r54788, %r54789, %r54790, %r54791, %r54792, %r54793}, {%r1, %r1, %r1, %r1}, {%r1}, {%r54778, %r54779, %r54780, %r54781, %r54782, %r54783, %r54784, %r54785};
	bar.warp.sync 	-1;
	wmma.mma.sync.aligned.row.col.m32n8k16.s32.s8.s8.s32 {%r54794, %r54795, %r54796, %r54797, %r54798, %r54799, %r54800, %r54801}, {%r1, %r1, %r1, %r1}, {%r1}, {%r54786, %r54787, %r54788, %r54789, %r54790, %r54791, %r54792, %r54793};
	bar.warp.sync 	-1;
	wmma.mma.sync.aligned.row.col.m32n8k16.s32.s8.s8.s32 {%r54802, %r54803, %r54804, %r54805, %r54806, %r54807, %r54808, %r54809}, {%r1, %r1, %r1, %r1}, {%r1}, {%r54794, %r54795, %r54796, %r54797, %r54798, %r54799, %r54800, %r54801};
	bar.warp.sync 	-1;
	wmma.mma.sync.aligned.row.col.m32n8k16.s32.s8.s8.s32 {%r54810, %r54811, %r54812, %r54813, %r54814, %r54815, %r54816, %r54817}, {%r1, %r1, %r1, %r1}, {%r1}, {%r54802, %r54803, %r54804, %r54805, %r54806, %r54807, %r54808, %r54809};
	bar.warp.sync 	-1;
	wmma.mma.sync.aligned.row.col.m32n8k16.s32.s8.s8.s32 {%r54818, %r54819, %r54820, %r54821, %r54822, %r54823, %r54824, %r54825}, {%r1, %r1, %r1, %r1}, {%r1}, {%r54810, %r54811, %r54812, %r54813, %r54814, %r54815, %r54816, %r54817};
	bar.warp.sync 	-1;
	wmma.mma.sync.aligned.row.col.m32n8k16.s32.s8.s8.s32 {%r54826, %r54827, %r54828, %r54829, %r54830, %r54831, %r54832, %r54833}, {%r1, %r1, %r1, %r1}, {%r1}, {%r54818, %r54819, %r54820, %r54821, %r54822, %r54823, %r54824, %r54825};
	bar.warp.sync 	-1;
	wmma.mma.sync.aligned.row.col.m32n8k16.s32.s8.s8.s32 {%r54834, %r54835, %r54836, %r54837, %r54838, %r54839, %r54840, %r54841}, {%r1, %r1, %r1, %r1}, {%r1}, {%r54826, %r54827, %r54828, %r54829, %r54830, %r54831, %r54832, %r54833};
	bar.warp.sync 	-1;
	wmma.mma.sync.aligned.row.col.m32n8k16.s32.s8.s8.s32 {%r54842, %r54843, %r54844, %r54845, %r54846, %r54847, %r54848, %r54849}, {%r1, %r1, %r1, %r1}, {%r1}, {%r54834, %r54835, %r54836, %r54837, %r54838, %r54839, %r54840, %r54841};
	bar.warp.sync 	-1;
	wmma.mma.sync.aligned.row.col.m32n8k16.s32.s8.s8.s32 {%r54850, %r54851, %r54852, %r54853, %r54854, %r54855, %r54856, %r54857}, {%r1, %r1, %r1, %r1}, {%r1}, {%r54842, %r54843, %r54844, %r54845, %r54846, %r54847, %r54848, %r54849};
	bar.warp.sync 	-1;
	wmma.mma.sync.aligned.row.col.m32n8k16.s32.s8.s8.s32 {%r54858, %r54859, %r54860, %r54861, %r54862, %r54863, %r54864, %r54865}, {%r1, %r1, %r1, %r1}, {%r1}, {%r54850, %r54851, %r54852, %r54853, %r54854, %r54855, %r54856, %r54857};
	bar.warp.sync 	-1;
	wmma.mma.sync.aligned.row.col.m32n8k16.s32.s8.s8.s32 {%r54866, %r54867, %r54868, %r54869, %r54870, %r54871, %r54872, %r54873}, {%r1, %r1, %r1, %r1}, {%r1}, {%r54858, %r54859, %r54860, %r54861, %r54862, %r54863, %r54864, %r54865};
	bar.warp.sync 	-1;
	wmma.mma.sync.aligned.row.col.m32n8k16.s32.s8.s8.s32 {%r54874, %r54875, %r54876, %r54877, %r54878, %r54879, %r54880, %r54881}, {%r1, %r1, %r1, %r1}, {%r1}, {%r54866, %r54867, %r54868, %r54869, %r54870, %r54871, %r54872, %r54873};
	bar.warp.sync 	-1;
	wmma.mma.sync.aligned.row.col.m32n8k16.s32.s8.s8.s32 {%r54882, %r54883, %r54884, %r54885, %r54886, %r54887, %r54888, %r54889}, {%r1, %r1, %r1, %r1}, {%r1}, {%r54874, %r54875, %r54876, %r54877, %r54878, %r54879, %r54880, %r54881};
	bar.warp.sync 	-1;
	wmma.mma.sync.aligned.row.col.m32n8k16.s32.s8.s8.s32 {%r54890, %r54891, %r54892, %r54893, %r54894, %r54895, %r54896, %r54897}, {%r1, %r1, %r1, %r1}, {%r1}, {%r54882, %r54883, %r54884, %r54885, %r54886, %r54887, %r54888, %r54889};
	bar.warp.sync 	-1;
	wmma.mma.sync.aligned.row.col.m32n8k16.s32.s8.s8.s32 {%r54898, %r54899, %r54900, %r54901, %r54902, %r54903, %r54904, %r54905}, {%r1, %r1, %r1, %r1}, {%r1}, {%r54890, %r54891, %r54892, %r54893, %r54894, %r54895, %r54896, %r54897};
	bar.warp.sync 	-1;
	wmma.mma.sync.aligned.row.col.m32n8k16.s32.s8.s8.s32 {%r54906, %r54907, %r54908, %r54909, %r54910, %r54911, %r54912, %r54913}, {%r1, %r1, %r1, %r1}, {%r1}, {%r54898, %r54899, %r54900, %r54901, %r54902, %r54903, %r54904, %r54905};
	bar.warp.sync 	-1;
	wmma.mma.sync.aligned.row.col.m32n8k16.s32.s8.s8.s32 {%r54914, %r54915, %r54916, %r54917, %r54918, %r54919, %r54920, %r54921}, {%r1, %r1, %r1, %r1}, {%r1}, {%r54906, %r54907, %r54908, %r54909, %r54910, %r54911, %r54912, %r54913};
	bar.warp.sync 	-1;
	wmma.mma.sync.aligned.row.col.m32n8k16.s32.s8.s8.s32 {%r54922, %r54923, %r54924, %r54925, %r54926, %r54927, %r54928, %r54929}, {%r1, %r1, %r1, %r1}, {%r1}, {%r54914, %r54915, %r54916, %r54917, %r54918, %r54919, %r54920, %r54921};
	bar.warp.sync 	-1;
	wmma.mma.sync.aligned.row.col.m32n8k16.s32.s8.s8.s32 {%r54930, %r54931, %r54932, %r54933, %r54934, %r54935, %r54936, %r54937}, {%r1, %r1, %r1, %r1}, {%r1}, {%r54922, %r54923, %r54924, %r54925, %r54926, %r54927, %r54928, %r54929};
	bar.warp.sync 	-1;
	wmma.mma.sync.aligned.row.col.m32n8k16.s32.s8.s8.s32 {%r54938, %r54939, %r54940, %r54941, %r54942, %r54943, %r54944, %r54945}, {%r1, %r1, %r1, %r1}, {%r1}, {%r54930, %r54931, %r54932, %r54933, %r54934, %r54935, %r54936, %r54937};
	bar.warp.sync 	-1;
	wmma.mma.sync.aligned.row.col.m32n8k16.s32.s8.s8.s32 {%r54946, %r54947, %r54948, %r54949, %r54950, %r54951, %r54952, %r54953}, {%r1, %r1, %r1, %r1}, {%r1}, {%r54938, %r54939, %r54940, %r54941, %r54942, %r54943, %r54944, %r54945};
	bar.warp.sync 	-1;
	wmma.mma.sync.aligned.row.col.m32n8k16.s32.s8.s8.s32 {%r54954, %r54955, %r54956, %r54957, %r54958, %r54959, %r54960, %r54961}, {%r1, %r1, %r1, %r1}, {%r1}, {%r54946, %r54947, %r54948, %r54949, %r54950, %r54951, %r54952, %r54953};
	bar.warp.sync 	-1;
	wmma.mma.sync.aligned.row.col.m32n8k16.s32.s8.s8.s32 {%r54962, %r54963, %r54964, %r54965, %r54966, %r54967, %r54968, %r54969}, {%r1, %r1, %r1, %r1}, {%r1}, {%r54954, %r54955, %r54956, %r54957, %r54958, %r54959, %r54960, %r54961};
	bar.warp.sync 	-1;
	wmma.mma.sync.aligned.row.col.m32n8k16.s32.s8.s8.s32 {%r54970, %r54971, %r54972, %r54973, %r54974, %r54975, %r54976, %r54977}, {%r1, %r1, %r1, %r1}, {%r1}, {%r54962, %r54963, %r54964, %r54965, %r54966, %r54967, %r54968, %r54969};
	bar.warp.sync 	-1;
	wmma.mma.sync.aligned.row.col.m32n8k16.s32.s8.s8.s32 {%r54978, %r54979, %r54980, %r54981, %r54982, %r54983, %r54984, %r54985}, {%r1, %r1, %r1, %r1}, {%r1}, {%r54970, %r54971, %r54972, %r54973, %r54974, %r54975, %r54976, %r54977};
	bar.warp.sync 	-1;
	wmma.mma.sync.aligned.row.col.m32n8k16.s32.s8.s8.s32 {%r54986, %r54987, %r54988, %r54989, %r54990, %r54991, %r54992, %r54993}, {%r1, %r1, %r1, %r1}, {%r1}, {%r54978, %r54979, %r54980, %r54981, %r54982, %r54983, %r54984, %r54985};
	bar.warp.sync 	-1;
	wmma.mma.sync.aligned.row.col.m32n8k16.s32.s8.s8.s32 {%r54994, %r54995, %r54996, %r54997, %r54998, %r54999, %r55000, %r55001}, {%r1, %r1, %r1, %r1}, {%r1}, {%r54986, %r54987, %r54988, %r54989, %r54990, %r54991, %r54992, %r54993};
	bar.warp.sync 	-1;
	wmma.mma.sync.aligned.row.col.m32n8k16.s32.s8.s8.s32 {%r55002, %r55003, %r55004, %r55005, %r55006, %r55007, %r55008, %r55009}, {%r1, %r1, %r1, %r1}, {%r1}, {%r54994, %r54995, %r54996, %r54997, %r54998, %r54999, %r55000, %r55001};
	bar.warp.sync 	-1;
	wmma.mma.sync.aligned.row.col.m32n8k16.s32.s8.s8.s32 {%r55010, %r55011, %r55012, %r55013, %r55014, %r55015, %r55016, %r55017}, {%r1, %r1, %r1, %r1}, {%r1}, {%r55002, %r55003, %r55004, %r55005, %r55006, %r55007, %r55008, %r55009};
	bar.warp.sync 	-1;
	wmma.mma.sync.aligned.row.col.m32n8k16.s32.s8.s8.s32 {%r55018, %r55019, %r55020, %r55021, %r55022, %r55023, %r55024, %r55025}, {%r1, %r1, %r1, %r1}, {%r1}, {%r55010, %r55011, %r55012, %r55013, %r55014, %r55015, %r55016, %r55017};
	bar.warp.sync 	-1;
	wmma.mma.sync.aligned.row.col.m32n8k16.s32.s8.s8.s32 {%r55026, %r55027, %r55028, %r55029, %r55030, %r55031, %r55032, %r55033}, {%r1, %r1, %r1, %r1}, {%r1}, {%r55018, %r55019, %r55020, %r55021, %r55022, %r55023, %r55024, %r55025};
	bar.warp.sync 	-1;
	wmma.mma.sync.aligned.row.col.m32n8k16.s32.s8.s8.s32 {%r55034, %r55035, %r55036, %r55037, %r55038, %r55039, %r55040, %r55041}, {%r1, %r1, %r1, %r1}, {%r1}, {%r55026, %r55027, %r55028, %r55029, %r55030, %r55031, %r55032, %r55033};
	bar.warp.sync 	-1;
	wmma.mma.sync.aligned.row.col.m32n8k16.s32.s8.s8.s32 {%r55042, %r55043, %r55044, %r55045, %r55046, %r55047, %r55048, %r55049}, {%r1, %r1, %r1, %r1}, {%r1}, {%r55034, %r55035, %r55036, %r55037, %r55038, %r55039, %r55040, %r55041};
	bar.warp.sync 	-1;
	wmma.mma.sync.aligned.row.col.m32n8k16.s32.s8.s8.s32 {%r55050, %r55051, %r55052, %r55053, %r55054, %r55055, %r55056, %r55057}, {%r1, %r1, %r1, %r1}, {%r1}, {%r55042, %r55043, %r55044, %r55045, %r55046, %r55047, %r55048, %r55049};
	bar.warp.sync 	-1;
	wmma.mma.sync.aligned.row.col.m32n8k16.s32.s8.s8.s32 {%r55058, %r55059, %r55060, %r55061, %r55062, %r55063, %r55064, %r55065}, {%r1, %r1, %r1, %r1}, {%r1}, {%r55050, %r55051, %r55052, %r55053, %r55054, %r55055, %r55056, %r55057};
	bar.warp.sync 	-1;
	wmma.mma.sync.aligned.row.col.m32n8k16.s32.s8.s8.s32 {%r55066, %r55067, %r55068, %r55069, %r55070, %r55071, %r55072, %r55073}, {%r1, %r1, %r1, %r1}, {%r1}, {%r55058, %r55059, %r55060, %r55061, %r55062, %r55063, %r55064, %r55065};
	bar.warp.sync 	-1;
	wmma.mma.sync.aligned.row.col.m32n8k16.s32.s8.s8.s32 {%r55074, %r55075, %r55076, %r55077, %r55078, %r55079, %r55080, %r55081}, {%r1, %r1, %r1, %r1}, {%r1}, {%r55066, %r55067, %r55068, %r55069, %r55070, %r55071, %r55072, %r55073};
	bar.warp.sync 	-1;
	wmma.mma.sync.aligned.row.col.m32n8k16.s32.s8.s8.s32 {%r55082, %r55083, %r55084, %r55085, %r55086, %r55087, %r55088, %r55089}, {%r1, %r1, %r1, %r1}, {%r1}, {%r55074, %r55075, %r55076, %r55077, %r55078, %r55079, %r55080, %r55081};
	bar.warp.sync 	-1;
	wmma.mma.sync.aligned.row.col.m32n8k16.s32.s8.s8.s32 {%r55090, %r55091, %r55092, %r55093, %r55094, %r55095, %r55096, %r55097}, {%r1, %r1, %r1, %r1}, {%r1}, {%r55082, %r55083, %r55084, %r55085, %r55086, %r55087, %r55088, %r55089};
	bar.warp.sync 	-1;
	wmma.mma.sync.aligned.row.col.m32n8k16.s32.s8.s8.s32 {%r55098, %r55099, %r55100, %r55101, %r55102, %r55103, %r55104, %r55105}, {%r1, %r1, %r1, %r1}, {%r1}, {%r55090, %r55091, %r55092, %r55093, %r55094, %r55095, %r55096, %r55097};
	bar.warp.sync 	-1;
	wmma.mma.sync.aligned.row.col.m32n8k16.s32.s8.s8.s32 {%r55106, %r55107, %r55108, %r55109, %r55110, %r55111, %r55112, %r55113}, {%r1, %r1, %r1, %r1}, {%r1}, {%r55098, %r55099, %r55100, %r55101, %r55102, %r55103, %r55104, %r55105};
	bar.warp.sync 	-1;
	wmma.mma.sync.aligned.row.col.m32n8k16.s32.s8.s8.s32 {%r55114, %r55115, %r55116, %r55117, %r55118, %r55119, %r55120, %r55121}, {%r1, %r1, %r1, %r1}, {%r1}, {%r55106, %r55107, %r55108, %r55109, %r55110, %r55111, %r55112, %r55113};
	bar.warp.sync 	-1;
	wmma.mma.sync.aligned.row.col.m32n8k16.s32.s8.s8.s32 {%r55122, %r55123, %r55124, %r55125, %r55126, %r55127, %r55128, %r55129}, {%r1, %r1, %r1, %r1}, {%r1}, {%r55114, %r55115, %r55116, %r55117, %r55118, %r55119, %r55120, %r55121};
	bar.warp.sync 	-1;
	wmma.mma.sync.aligned.row.col.m32n8k16.s32.s8.s8.s32 {%r55130, %r55131, %r55132, %r55133, %r55134, %r55135, %r55136, %r55137}, {%r1, %r1, %r1, %r1}, {%r1}, {%r55122, %r55123, %r55124, %r55125, %r55126, %r55127, %r55128, %r55129};
	bar.warp.sync 	-1;
	wmma.mma.sync.aligned.row.col.m32n8k16.s32.s8.s8.s32 {%r55138, %r55139, %r55140, %r55141, %r55142, %r55143, %r55144, %r55145}, {%r1, %r1, %r1, %r1}, {%r1}, {%r55130, %r55131, %r55132, %r55133, %r55134, %r55135, %r55136, %r55137};
	bar.warp.sync 	-1;
	wmma.mma.sync.aligned.row.col.m32n8k16.s32.s8.s8.s32 {%r55146, %r55147, %r55148, %r55149, %r55150, %r55151, %r55152, %r55153}, {%r1, %r1, %r1, %r1}, {%r1}, {%r55138, %r55139, %r55140, %r55141, %r55142, %r55143, %r55144, %r55145};
	bar.warp.sync 	-1;
	wmma.mma.sync.aligned.row.col.m32n8k16.s32.s8.s8.s32 {%r55154, %r55155, %r55156, %r55157, %r55158, %r55159, %r55160, %r55161}, {%r1, %r1, %r1, %r1}, {%r1}, {%r55146, %r55147, %r55148, %r55149, %r55150, %r55151, %r55152, %r55153};
	bar.warp.sync 	-1;
	wmma.mma.sync.aligned.row.col.m32n8k16.s32.s8.s8.s32 {%r55162, %r55163, %r55164, %r55165, %r55166, %r55167, %r55168, %r55169}, {%r1, %r1, %r1, %r1}, {%r1}, {%r55154, %r55155, %r55156, %r55157, %r55158, %r55159, %r55160, %r55161};
	bar.warp.sync 	-1;
	wmma.mma.sync.aligned.row.col.m32n8k16.s32.s8.s8.s32 {%r55170, %r55171, %r55172, %r55173, %r55174, %r55175, %r55176, %r55177}, {%r1, %r1, %r1, %r1}, {%r1}, {%r55162, %r55163, %r55164, %r55165, %r55166, %r55167, %r55168, %r55169};
	bar.warp.sync 	-1;
	wmma.mma.sync.aligned.row.col.m32n8k16.s32.s8.s8.s32 {%r55178, %r55179, %r55180, %r55181, %r55182, %r55183, %r55184, %r55185}, {%r1, %r1, %r1, %r1}, {%r1}, {%r55170, %r55171, %r55172, %r55173, %r55174, %r55175, %r55176, %r55177};
	bar.warp.sync 	-1;
	wmma.mma.sync.aligned.row.col.m32n8k16.s32.s8.s8.s32 {%r55186, %r55187, %r55188, %r55189, %r55190, %r55191, %r55192, %r55193}, {%r1, %r1, %r1, %r1}, {%r1}, {%r55178, %r55179, %r55180, %r55181, %r55182, %r55183, %r55184, %r55185};
	bar.warp.sync 	-1;
	wmma.mma.sync.aligned.row.col.m32n8k16.s32.s8.s8.s32 {%r55194, %r55195, %r55196, %r55197, %r55198, %r55199, %r55200, %r55201}, {%r1, %r1, %r1, %r1}, {%r1}, {%r55186, %r55187, %r55188, %r55189, %r55190, %r55191, %r55192, %r55193};
	bar.warp.sync 	-1;
	wmma.mma.sync.aligned.row.col.m32n8k16.s32.s8.s8.s32 {%r55202, %r55203, %r55204, %r55205, %r55206, %r55207, %r55208, %r55209}, {%r1, %r1, %r1, %r1}, {%r1}, {%r55194, %r55195, %r55196, %r55197, %r55198, %r55199, %r55200, %r55201};
	bar.warp.sync 	-1;
	wmma.mma.sync.aligned.row.col.m32n8k16.s32.s8.s8.s32 {%r55210, %r55211, %r55212, %r55213, %r55214, %r55215, %r55216, %r55217}, {%r1, %r1, %r1, %r1}, {%r1}, {%r55202, %r55203, %r55204, %r55205, %r55206, %r55207, %r55208, %r55209};
	bar.warp.sync 	-1;
	wmma.mma.sync.aligned.row.col.m32n8k16.s32.s8.s8.s32 {%r55218, %r55219, %r55220, %r55221, %r55222, %r55223, %r55224, %r55225}, {%r1, %r1, %r1, %r1}, {%r1}, {%r55210, %r55211, %r55212, %r55213, %r55214, %r55215, %r55216, %r55217};
	bar.warp.sync 	-1;
	wmma.mma.sync.aligned.row.col.m32n8k16.s32.s8.s8.s32 {%r55226, %r55227, %r55228, %r55229, %r55230, %r55231, %r55232, %r55233}, {%r1, %r1, %r1, %r1}, {%r1}, {%r55218, %r55219, %r55220, %r55221, %r55222, %r55223, %r55224, %r55225};
	bar.warp.sync 	-1;
	wmma.mma.sync.aligned.row.col.m32n8k16.s32.s8.s8.s32 {%r55234, %r55235, %r55236, %r55237, %r55238, %r55239, %r55240, %r55241}, {%r1, %r1, %r1, %r1}, {%r1}, {%r55226, %r55227, %r55228, %r55229, %r55230, %r55231, %r55232, %r55233};
	bar.warp.sync 	-1;
	wmma.mma.sync.aligned.row.col.m32n8k16.s32.s8.s8.s32 {%r55242, %r55243, %r55244, %r55245, %r55246, %r55247, %r55248, %r55249}, {%r1, %r1, %r1, %r1}, {%r1}, {%r55234, %r55235, %r55236, %r55237, %r55238, %r55239, %r55240, %r55241};
	bar.warp.sync 	-1;
	wmma.mma.sync.aligned.row.col.m32n8k16.s32.s8.s8.s32 {%r55250, %r55251, %r55252, %r55253, %r55254, %r55255, %r55256, %r55257}, {%r1, %r1, %r1, %r1}, {%r1}, {%r55242, %r55243, %r55244, %r55245, %r55246, %r55247, %r55248, %r55249};
	bar.warp.sync 	-1;
	wmma.mma.sync.aligned.row.col.m32n8k16.s32.s8.s8.s32 {%r55258, %r55259, %r55260, %r55261, %r55262, %r55263, %r55264, %r55265}, {%r1, %r1, %r1, %r1}, {%r1}, {%r55250, %r55251, %r55252, %r55253, %r55254, %r55255, %r55256, %r55257};
	bar.warp.sync 	-1;
	wmma.mma.sync.aligned.row.col.m32n8k16.s32.s8.s8.s32 {%r55266, %r55267, %r55268, %r55269, %r55270, %r55271, %r55272, %r55273}, {%r1, %r1, %r1, %r1}, {%r1}, {%r55258, %r55259, %r55260, %r55261, %r55262, %r55263, %r55264, %r55265};
	bar.warp.sync 	-1;
	wmma.mma.sync.aligned.row.col.m32n8k16.s32.s8.s8.s32 {%r55274, %r55275, %r55276, %r55277, %r55278, %r55279, %r55280, %r55281}, {%r1, %r1, %r1, %r1}, {%r1}, {%r55266, %r55267, %r55268, %r55269, %r55270, %r55271, %r55272, %r55273};
	bar.warp.sync 	-1;
	wmma.mma.sync.aligned.row.col.m32n8k16.s32.s8.s8.s32 {%r55282, %r55283, %r55284, %r55285, %r55286, %r55287, %r55288, %r55289}, {%r1, %r1, %r1, %r1}, {%r1}, {%r55274, %r55275, %r55276, %r55277, %r55278, %r55279, %r55280, %r55281};
	bar.warp.sync 	-1;
	wmma.mma.sync.aligned.row.col.m32n8k16.s32.s8.s8.s32 {%r55290, %r55291, %r55292, %r55293, %r55294, %r55295, %r55296, %r55297}, {%r1, %r1, %r1, %r1}, {%r1}, {%r55282, %r55283, %r55284, %r55285, %r55286, %r55287, %r55288, %r55289};
	bar.warp.sync 	-1;
	wmma.mma.sync.aligned.row.col.m32n8k16.s32.s8.s8.s32 {%r55298, %r55299, %r55300, %r55301, %r55302, %r55303, %r55304, %r55305}, {%r1, %r1, %r1, %r1}, {%r1}, {%r55290, %r55291, %r55292, %r55293, %r55294, %r55295, %r55296, %r55297};
	bar.warp.sync 	-1;
	wmma.mma.sync.aligned.row.col.m32n8k16.s32.s8.s8.s32 {%r55306, %r55307, %r55308, %r55309, %r55310, %r55311, %r55312, %r55313}, {%r1, %r1, %r1, %r1}, {%r1}, {%r55298, %r55299, %r55300, %r55301, %r55302, %r55303, %r55304, %r55305};
	bar.warp.sync 	-1;
	wmma.mma.sync.aligned.row.col.m32n8k16.s32.s8.s8.s32 {%r55314, %r55315, %r55316, %r55317, %r55318, %r55319, %r55320, %r55321}, {%r1, %r1, %r1, %r1}, {%r1}, {%r55306, %r55307, %r55308, %r55309, %r55310, %r55311, %r55312, %r55313};
	bar.warp.sync 	-1;
	wmma.mma.sync.aligned.row.col.m32n8k16.s32.s8.s8.s32 {%r55322, %r55323, %r55324, %r55325, %r55326, %r55327, %r55328, %r55329}, {%r1, %r1, %r1, %r1}, {%r1}, {%r55314, %r55315, %r55316, %r55317, %r55318, %r55319, %r55320, %r55321};
	bar.warp.sync 	-1;
	wmma.mma.sync.aligned.row.col.m32n8k16.s32.s8.s8.s32 {%r55330, %r55331, %r55332, %r55333, %r55334, %r55335, %r55336, %r55337}, {%r1, %r1, %r1, %r1}, {%r1}, {%r55322, %r55323, %r55324, %r55325, %r55326, %r55327, %r55328, %r55329};
	bar.warp.sync 	-1;
	wmma.mma.sync.aligned.row.col.m32n8k16.s32.s8.s8.s32 {%r55338, %r55339, %r55340, %r55341, %r55342, %r55343, %r55344, %r55345}, {%r1, %r1, %r1, %r1}, {%r1}, {%r55330, %r55331, %r55332, %r55333, %r55334, %r55335, %r55336, %r55337};
	bar.warp.sync 	-1;
	wmma.mma.sync.aligned.row.col.m32n8k16.s32.s8.s8.s32 {%r55346, %r55347, %r55348, %r55349, %r55350, %r55351, %r55352, %r55353}, {%r1, %r1, %r1, %r1}, {%r1}, {%r55338, %r55339, %r55340, %r55341, %r55342, %r55343, %r55344, %r55345};
	bar.warp.sync 	-1;
	wmma.mma.sync.aligned.row.col.m32n8k16.s32.s8.s8.s32 {%r55354, %r55355, %r55356, %r55357, %r55358, %r55359, %r55360, %r55361}, {%r1, %r1, %r1, %r1}, {%r1}, {%r55346, %r55347, %r55348, %r55349, %r55350, %r55351, %r55352, %r55353};
	bar.warp.sync 	-1;
	wmma.mma.sync.aligned.row.col.m32n8k16.s32.s8.s8.s32 {%r55362, %r55363, %r55364, %r55365, %r55366, %r55367, %r55368, %r55369}, {%r1, %r1, %r1, %r1}, {%r1}, {%r55354, %r55355, %r55356, %r55357, %r55358, %r55359, %r55360, %r55361};
	bar.warp.sync 	-1;
	wmma.mma.sync.aligned.row.col.m32n8k16.s32.s8.s8.s32 {%r55370, %r55371, %r55372, %r55373, %r55374, %r55375, %r55376, %r55377}, {%r1, %r1, %r1, %r1}, {%r1}, {%r55362, %r55363, %r55364, %r55365, %r55366, %r55367, %r55368, %r55369};
	bar.warp.sync 	-1;
	wmma.mma.sync.aligned.row.col.m32n8k16.s32.s8.s8.s32 {%r55378, %r55379, %r55380, %r55381, %r55382, %r55383, %r55384, %r55385}, {%r1, %r1, %r1, %r1}, {%r1}, {%r55370, %r55371, %r55372, %r55373, %r55374, %r55375, %r55376, %r55377};
	bar.warp.sync 	-1;
	wmma.mma.sync.aligned.row.col.m32n8k16.s32.s8.s8.s32 {%r55386, %r55387, %r55388, %r55389, %r55390, %r55391, %r55392, %r55393}, {%r1, %r1, %r1, %r1}, {%r1}, {%r55378, %r55379, %r55380, %r55381, %r55382, %r55383, %r55384, %r55385};
	bar.warp.sync 	-1;
	wmma.mma.sync.aligned.row.col.m32n8k16.s32.s8.s8.s32 {%r55394, %r55395, %r55396, %r55397, %r55398, %r55399, %r55400, %r55401}, {%r1, %r1, %r1, %r1}, {%r1}, {%r55386, %r55387, %r55388, %r55389, %r55390, %r55391, %r55392, %r55393};
	bar.warp.sync 	-1;
	wmma.mma.sync.aligned.row.col.m32n8k16.s32.s8.s8.s32 {%r55402, %r55403, %r55404, %r55405, %r55406, %r55407, %r55408, %r55409}, {%r1, %r1, %r1, %r1}, {%r1}, {%r55394, %r55395, %r55396, %r55397, %r55398, %r55399, %r55400, %r55401};
	bar.warp.sync 	-1;
	wmma.mma.sync.aligned.row.col.m32n8k16.s32.s8.s8.s32 {%r55410, %r55411, %r55412, %r55413, %r55414, %r55415, %r55416, %r55417}, {%r1, %r1, %r1, %r1}, {%r1}, {%r55402, %r55403, %r55404, %r55405, %r55406, %r55407, %r55408, %r55409};
	bar.warp.sync 	-1;
	wmma.mma.sync.aligned.row.col.m32n8k16.s32.s8.s8.s32 {%r55418, %r55419, %r55420, %r55421, %r55422, %r55423, %r55424, %r55425}, {%r1, %r1, %r1, %r1}, {%r1}, {%r55410, %r55411, %r55412, %r55413, %r55414, %r55415, %r55416, %r55417};
	bar.warp.sync 	-1;
	wmma.mma.sync.aligned.row.col.m32n8k16.s32.s8.s8.s32 {%r55426, %r55427, %r55428, %r55429, %r55430, %r55431, %r55432, %r55433}, {%r1, %r1, %r1, %r1}, {%r1}, {%r55418, %r55419, %r55420, %r55421, %r55422, %r55423, %r55424, %r55425};
	bar.warp.sync 	-1;
	wmma.mma.sync.aligned.row.col.m32n8k16.s32.s8.s8.s32 {%r55434, %r55435, %r55436, %r55437, %r55438, %r55439, %r55440, %r55441}, {%r1, %r1, %r1, %r1}, {%r1}, {%r55426, %r55427, %r55428, %r55429, %r55430, %r55431, %r55432, %r55433};
	bar.warp.sync 	-1;
	wmma.mma.sync.aligned.row.col.m32n8k16.s32.s8.s8.s32 {%r55442, %r55443, %r55444, %r55445, %r55446, %r55447, %r55448, %r55449}, {%r1, %r1, %r1, %r1}, {%r1}, {%r55434, %r55435, %r55436, %r55437, %r55438, %r55439, %r55440, %r55441};
	bar.warp.sync 	-1;
	wmma.mma.sync.aligned.row.col.m32n8k16.s32.s8.s8.s32 {%r55450, %r55451, %r55452, %r55453, %r55454, %r55455, %r55456, %r55457}, {%r1, %r1, %r1, %r1}, {%r1}, {%r55442, %r55443, %r55444, %r55445, %r55446, %r55447, %r55448, %r55449};
	bar.warp.sync 	-1;
	wmma.mma.sync.aligned.row.col.m32n8k16.s32.s8.s8.s32 {%r55458, %r55459, %r55460, %r55461, %r55462, %r55463, %r55464, %r55465}, {%r1, %r1, %r1, %r1}, {%r1}, {%r55450, %r55451, %r55452, %r55453, %r55454, %r55455, %r55456, %r55457};
	bar.warp.sync 	-1;
	wmma.mma.sync.aligned.row.col.m32n8k16.s32.s8.s8.s32 {%r55466, %r55467, %r55468, %r55469, %r55470, %r55471, %r55472, %r55473}, {%r1, %r1, %r1, %r1}, {%r1}, {%r55458, %r55459, %r55460, %r55461, %r55462, %r55463, %r55464, %r55465};
	bar.warp.sync 	-1;
	wmma.mma.sync.aligned.row.col.m32n8k16.s32.s8.s8.s32 {%r55474, %r55475, %r55476, %r55477, %r55478, %r55479, %r55480, %r55481}, {%r1, %r1, %r1, %r1}, {%r1}, {%r55466, %r55467, %r55468, %r55469, %r55470, %r55471, %r55472, %r55473};
	bar.warp.sync 	-1;
	wmma.mma.sync.aligned.row.col.m32n8k16.s32.s8.s8.s32 {%r55482, %r55483, %r55484, %r55485, %r55486, %r55487, %r55488, %r55489}, {%r1, %r1, %r1, %r1}, {%r1}, {%r55474, %r55475, %r55476, %r55477, %r55478, %r55479, %r55480, %r55481};
	bar.warp.sync 	-1;
	wmma.mma.sync.aligned.row.col.m32n8k16.s32.s8.s8.s32 {%r55490, %r55491, %r55492, %r55493, %r55494, %r55495, %r55496, %r55497}, {%r1, %r1, %r1, %r1}, {%r1}, {%r55482, %r55483, %r55484, %r55485, %r55486, %r55487, %r55488, %r55489};
	bar.warp.sync 	-1;
	wmma.mma.sync.aligned.row.col.m32n8k16.s32.s8.s8.s32 {%r55498, %r55499, %r55500, %r55501, %r55502, %r55503, %r55504, %r55505}, {%r1, %r1, %r1, %r1}, {%r1}, {%r55490, %r55491, %r55492, %r55493, %r55494, %r55495, %r55496, %r55497};
	bar.warp.sync 	-1;
	wmma.mma.sync.aligned.row.col.m32n8k16.s32.s8.s8.s32 {%r55506, %r55507, %r55508, %r55509, %r55510, %r55511, %r55512, %r55513}, {%r1, %r1, %r1, %r1}, {%r1}, {%r55498, %r55499, %r55500, %r55501, %r55502, %r55503, %r55504, %r55505};
	bar.warp.sync 	-1;
	wmma.mma.sync.aligned.row.col.m32n8k16.s32.s8.s8.s32 {%r55514, %r55515, %r55516, %r55517, %r55518, %r55519, %r55520, %r55521}, {%r1, %r1, %r1, %r1}, {%r1}, {%r55506, %r55507, %r55508, %r55509, %r55510, %r55511, %r55512, %r55513};
	bar.warp.sync 	-1;
	wmma.mma.sync.aligned.row.col.m32n8k16.s32.s8.s8.s32 {%r55522, %r55523, %r55524, %r55525, %r55526, %r55527, %r55528, %r55529}, {%r1, %r1, %r1, %r1}, {%r1}, {%r55514, %r55515, %r55516, %r55517, %r55518, %r55519, %r55520, %r55521};
	bar.warp.sync 	-1;
	wmma.mma.sync.aligned.row.col.m32n8k16.s32.s8.s8.s32 {%r55530, %r55531, %r55532, %r55533, %r55534, %r55535, %r55536, %r55537}, {%r1, %r1, %r1, %r1}, {%r1}, {%r55522, %r55523, %r55524, %r55525, %r55526, %r55527, %r55528, %r55529};
	bar.warp.sync 	-1;
	wmma.mma.sync.aligned.row.col.m32n8k16.s32.s8.s8.s32 {%r55538, %r55539, %r55540, %r55541, %r55542, %r55543, %r55544, %r55545}, {%r1, %r1, %r1, %r1}, {%r1}, {%r55530, %r55531, %r55532, %r55533, %r55534, %r55535, %r55536, %r55537};
	bar.warp.sync 	-1;
	wmma.mma.sync.aligned.row.col.m32n8k16.s32.s8.s8.s32 {%r55546, %r55547, %r55548, %r55549, %r55550, %r55551, %r55552, %r55553}, {%r1, %r1, %r1, %r1}, {%r1}, {%r55538, %r55539, %r55540, %r55541, %r55542, %r55543, %r55544, %r55545};
	bar.warp.sync 	-1;
	wmma.mma.sync.aligned.row.col.m32n8k16.s32.s8.s8.s32 {%r55554, %r55555, %r55556, %r55557, %r55558, %r55559, %r55560, %r55561}, {%r1, %r1, %r1, %r1}, {%r1}, {%r55546, %r55547, %r55548, %r55549, %r55550, %r55551, %r55552, %r55553};
	bar.warp.sync 	-1;
	wmma.mma.sync.aligned.row.col.m32n8k16.s32.s8.s8.s32 {%r55562, %r55563, %r55564, %r55565, %r55566, %r55567, %r55568, %r55569}, {%r1, %r1, %r1, %r1}, {%r1}, {%r55554, %r55555, %r55556, %r55557, %r55558, %r55559, %r55560, %r55561};
	bar.warp.sync 	-1;
	wmma.mma.sync.aligned.row.col.m32n8k16.s32.s8.s8.s32 {%r55570, %r55571, %r55572, %r55573, %r55574, %r55575, %r55576, %r55577}, {%r1, %r1, %r1, %r1}, {%r1}, {%r55562, %r55563, %r55564, %r55565, %r55566, %r55567, %r55568, %r55569};
	bar.warp.sync 	-1;
	wmma.mma.sync.aligned.row.col.m32n8k16.s32.s8.s8.s32 {%r55578, %r55579, %r55580, %r55581, %r55582, %r55583, %r55584, %r55585}, {%r1, %r1, %r1, %r1}, {%r1}, {%r55570, %r55571, %r55572, %r55573, %r55574, %r55575, %r55576, %r55577};
	bar.warp.sync 	-1;
	wmma.mma.sync.aligned.row.col.m32n8k16.s32.s8.s8.s32 {%r55586, %r55587, %r55588, %r55589, %r55590, %r55591, %r55592, %r55593}, {%r1, %r1, %r1, %r1}, {%r1}, {%r55578, %r55579, %r55580, %r55581, %r55582, %r55583, %r55584, %r55585};
	bar.warp.sync 	-1;
	wmma.mma.sync.aligned.row.col.m32n8k16.s32.s8.s8.s32 {%r55594, %r55595, %r55596, %r55597, %r55598, %r55599, %r55600, %r55601}, {%r1, %r1, %r1, %r1}, {%r1}, {%r55586, %r55587, %r55588, %r55589, %r55590, %r55591, %r55592, %r55593};
	bar.warp.sync 	-1;
	wmma.mma.sync.aligned.row.col.m32n8k16.s32.s8.s8.s32 {%r55602, %r55603, %r55604, %r55605, %r55606, %r55607, %r55608, %r55609}, {%r1, %r1, %r1, %r1}, {%r1}, {%r55594, %r55595, %r55596, %r55597, %r55598, %r55599, %r55600, %r55601};
	bar.warp.sync 	-1;
	wmma.mma.sync.aligned.row.col.m32n8k16.s32.s8.s8.s32 {%r55610, %r55611, %r55612, %r55613, %r55614, %r55615, %r55616, %r55617}, {%r1, %r1, %r1, %r1}, {%r1}, {%r55602, %r55603, %r55604, %r55605, %r55606, %r55607, %r55608, %r55609};
	bar.warp.sync 	-1;
	wmma.mma.sync.aligned.row.col.m32n8k16.s32.s8.s8.s32 {%r55618, %r55619, %r55620, %r55621, %r55622, %r55623, %r55624, %r55625}, {%r1, %r1, %r1, %r1}, {%r1}, {%r55610, %r55611, %r55612, %r55613, %r55614, %r55615, %r55616, %r55617};
	bar.warp.sync 	-1;
	wmma.mma.sync.aligned.row.col.m32n8k16.s32.s8.s8.s32 {%r55626, %r55627, %r55628, %r55629, %r55630, %r55631, %r55632, %r55633}, {%r1, %r1, %r1, %r1}, {%r1}, {%r55618, %r55619, %r55620, %r55621, %r55622, %r55623, %r55624, %r55625};
	bar.warp.sync 	-1;
	wmma.mma.sync.aligned.row.col.m32n8k16.s32.s8.s8.s32 {%r55634, %r55635, %r55636, %r55637, %r55638, %r55639, %r55640, %r55641}, {%r1, %r1, %r1, %r1}, {%r1}, {%r55626, %r55627, %r55628, %r55629, %r55630, %r55631, %r55632, %r55633};
	bar.warp.sync 	-1;
	wmma.mma.sync.aligned.row.col.m32n8k16.s32.s8.s8.s32 {%r55642, %r55643, %r55644, %r55645, %r55646, %r55647, %r55648, %r55649}, {%r1, %r1, %r1, %r1}, {%r1}, {%r55634, %r55635, %r55636, %r55637, %r55638, %r55639, %r55640, %r55641};
	bar.warp.sync 	-1;
	wmma.mma.sync.aligned.row.col.m32n8k16.s32.s8.s8.s32 {%r55650, %r55651, %r55652, %r55653, %r55654, %r55655, %r55656, %r55657}, {%r1, %r1, %r1, %r1}, {%r1}, {%r55642, %r55643, %r55644, %r55645, %r55646, %r55647, %r55648, %r55649};
	bar.warp.sync 	-1;
	wmma.mma.sync.aligned.row.col.m32n8k16.s32.s8.s8.s32 {%r55658, %r55659, %r55660, %r55661, %r55662, %r55663, %r55664, %r55665}, {%r1, %r1, %r1, %r1}, {%r1}, {%r55650, %r55651, %r55652, %r55653, %r55654, %r55655, %r55656, %r55657};
	bar.warp.sync 	-1;
	wmma.mma.sync.aligned.row.col.m32n8k16.s32.s8.s8.s32 {%r55666, %r55667, %r55668, %r55669, %r55670, %r55671, %r55672, %r55673}, {%r1, %r1, %r1, %r1}, {%r1}, {%r55658, %r55659, %r55660, %r55661, %r55662, %r55663, %r55664, %r55665};
	bar.warp.sync 	-1;
	wmma.mma.sync.aligned.row.col.m32n8k16.s32.s8.s8.s32 {%r55674, %r55675, %r55676, %r55677, %r55678, %r55679, %r55680, %r55681}, {%r1, %r1, %r1, %r1}, {%r1}, {%r55666, %r55667, %r55668, %r55669, %r55670, %r55671, %r55672, %r55673};
	bar.warp.sync 	-1;
	wmma.mma.sync.aligned.row.col.m32n8k16.s32.s8.s8.s32 {%r55682, %r55683, %r55684, %r55685, %r55686, %r55687, %r55688, %r55689}, {%r1, %r1, %r1, %r1}, {%r1}, {%r55674, %r55675, %r55676, %r55677, %r55678, %r55679, %r55680, %r55681};
	bar.warp.sync 	-1;
	wmma.mma.sync.aligned.row.col.m32n8k16.s32.s8.s8.s32 {%r55690, %r55691, %r55692, %r55693, %r55694, %r55695, %r55696, %r55697}, {%r1, %r1, %r1, %r1}, {%r1}, {%r55682, %r55683, %r55684, %r55685, %r55686, %r55687, %r55688, %r55689};
	bar.warp.sync 	-1;
	wmma.mma.sync.aligned.row.col.m32n8k16.s32.s8.s8.s32 {%r55698, %r55699, %r55700, %r55701, %r55702, %r55703, %r55704, %r55705}, {%r1, %r1, %r1, %r1}, {%r1}, {%r55690, %r55691, %r55692, %r55693, %r55694, %r55695, %r55696, %r55697};
	bar.warp.sync 	-1;
	wmma.mma.sync.aligned.row.col.m32n8k16.s32.s8.s8.s32 {%r55706, %r55707, %r55708, %r55709, %r55710, %r55711, %r55712, %r55713}, {%r1, %r1, %r1, %r1}, {%r1}, {%r55698, %r55699, %r55700, %r55701, %r55702, %r55703, %r55704, %r55705};
	bar.warp.sync 	-1;
	wmma.mma.sync.aligned.row.col.m32n8k16.s32.s8.s8.s32 {%r55714, %r55715, %r55716, %r55717, %r55718, %r55719, %r55720, %r55721}, {%r1, %r1, %r1, %r1}, {%r1}, {%r55706, %r55707, %r55708, %r55709, %r55710, %r55711, %r55712, %r55713};
	bar.warp.sync 	-1;
	wmma.mma.sync.aligned.row.col.m32n8k16.s32.s8.s8.s32 {%r55722, %r55723, %r55724, %r55725, %r55726, %r55727, %r55728, %r55729}, {%r1, %r1, %r1, %r1}, {%r1}, {%r55714, %r55715, %r55716, %r55717, %r55718, %r55719, %r55720, %r55721};
	bar.warp.sync 	-1;
	wmma.mma.sync.aligned.row.col.m32n8k16.s32.s8.s8.s32 {%r55730, %r55731, %r55732, %r55733, %r55734, %r55735, %r55736, %r55737}, {%r1, %r1, %r1, %r1}, {%r1}, {%r55722, %r55723, %r55724, %r55725, %r55726, %r55727, %r55728, %r55729};
	bar.warp.sync 	-1;
	wmma.mma.sync.aligned.row.col.m32n8k16.s32.s8.s8.s32 {%r55738, %r55739, %r55740, %r55741, %r55742, %r55743, %r55744, %r55745}, {%r1, %r1, %r1, %r1}, {%r1}, {%r55730, %r55731, %r55732, %r55733, %r55734, %r55735, %r55736, %r55737};
	bar.warp.sync 	-1;
	wmma.mma.sync.aligned.row.col.m32n8k16.s32.s8.s8.s32 {%r55746, %r55747, %r55748, %r55749, %r55750, %r55751, %r55752, %r55753}, {%r1, %r1, %r1, %r1}, {%r1}, {%r55738, %r55739, %r55740, %r55741, %r55742, %r55743, %r55744, %r55745};
	bar.warp.sync 	-1;
	wmma.mma.sync.aligned.row.col.m32n8k16.s32.s8.s8.s32 {%r55754, %r55755, %r55756, %r55757, %r55758, %r55759, %r55760, %r55761}, {%r1, %r1, %r1, %r1}, {%r1}, {%r55746, %r55747, %r55748, %r55749, %r55750, %r55751, %r55752, %r55753};
	bar.warp.sync 	-1;
	wmma.mma.sync.aligned.row.col.m32n8k16.s32.s8.s8.s32 {%r55762, %r55763, %r55764, %r55765, %r55766, %r55767, %r55768, %r55769}, {%r1, %r1, %r1, %r1}, {%r1}, {%r55754, %r55755, %r55756, %r55757, %r55758, %r55759, %r55760, %r55761};
	bar.warp.sync 	-1;
	wmma.mma.sync.aligned.row.col.m32n8k16.s32.s8.s8.s32 {%r55770, %r55771, %r55772, %r55773, %r55774, %r55775, %r55776, %r55777}, {%r1, %r1, %r1, %r1}, {%r1}, {%r55762, %r55763, %r55764, %r55765, %r55766, %r55767, %r55768, %r55769};
	bar.warp.sync 	-1;
	wmma.mma.sync.aligned.row.col.m32n8k16.s32.s8.s8.s32 {%r55778, %r55779, %r55780, %r55781, %r55782, %r55783, %r55784, %r55785}, {%r1, %r1, %r1, %r1}, {%r1}, {%r55770, %r55771, %r55772, %r55773, %r55774, %r55775, %r55776, %r55777};
	bar.warp.sync 	-1;
	wmma.mma.sync.aligned.row.col.m32n8k16.s32.s8.s8.s32 {%r55786, %r55787, %r55788, %r55789, %r55790, %r55791, %r55792, %r55793}, {%r1, %r1, %r1, %r1}, {%r1}, {%r55778, %r55779, %r55780, %r55781, %r55782, %r55783, %r55784, %r55785};
	bar.warp.sync 	-1;
	wmma.mma.sync.aligned.row.col.m32n8k16.s32.s8.s8.s32 {%r55794, %r55795, %r55796, %r55797, %r55798, %r55799, %r55800, %r55801}, {%r1, %r1, %r1, %r1}, {%r1}, {%r55786, %r55787, %r55788, %r55789, %r55790, %r55791, %r55792, %r55793};
	bar.warp.sync 	-1;
	wmma.mma.sync.aligned.row.col.m32n8k16.s32.s8.s8.s32 {%r55802, %r55803, %r55804, %r55805, %r55806, %r55807, %r55808, %r55809}, {%r1, %r1, %r1, %r1}, {%r1}, {%r55794, %r55795, %r55796, %r55797, %r55798, %r55799, %r55800, %r55801};
	bar.warp.sync 	-1;
	wmma.mma.sync.aligned.row.col.m32n8k16.s32.s8.s8.s32 {%r55810, %r55811, %r55812, %r55813, %r55814, %r55815, %r55816, %r55817}, {%r1, %r1, %r1, %r1}, {%r1}, {%r55802, %r55803, %r55804, %r55805, %r55806, %r55807, %r55808, %r55809};
	bar.warp.sync 	-1;
	wmma.mma.sync.aligned.row.col.m32n8k16.s32.s8.s8.s32 {%r55818, %r55819, %r55820, %r55821, %r55822, %r55823, %r55824, %r55825}, {%r1, %r1, %r1, %r1}, {%r1}, {%r55810, %r55811, %r55812, %r55813, %r55814, %r55815, %r55816, %r55817};
	bar.warp.sync 	-1;
	wmma.mma.sync.aligned.row.col.m32n8k16.s32.s8.s8.s32 {%r55826, %r55827, %r55828, %r55829, %r55830, %r55831, %r55832, %r55833}, {%r1, %r1, %r1, %r1}, {%r1}, {%r55818, %r55819, %r55820, %r55821, %r55822, %r55823, %r55824, %r55825};
	bar.warp.sync 	-1;
	wmma.mma.sync.aligned.row.col.m32n8k16.s32.s8.s8.s32 {%r55834, %r55835, %r55836, %r55837, %r55838, %r55839, %r55840, %r55841}, {%r1, %r1, %r1, %r1}, {%r1}, {%r55826, %r55827, %r55828, %r55829, %r55830, %r55831, %r55832, %r55833};
	bar.warp.sync 	-1;
	wmma.mma.sync.aligned.row.col.m32n8k16.s32.s8.s8.s32 {%r55842, %r55843, %r55844, %r55845, %r55846, %r55847, %r55848, %r55849}, {%r1, %r1, %r1, %r1}, {%r1}, {%r55834, %r55835, %r55836, %r55837, %r55838, %r55839, %r55840, %r55841};
	bar.warp.sync 	-1;
	wmma.mma.sync.aligned.row.col.m32n8k16.s32.s8.s8.s32 {%r55850, %r55851, %r55852, %r55853, %r55854, %r55855, %r55856, %r55857}, {%r1, %r1, %r1, %r1}, {%r1}, {%r55842, %r55843, %r55844, %r55845, %r55846, %r55847, %r55848, %r55849};
	bar.warp.sync 	-1;
	wmma.mma.sync.aligned.row.col.m32n8k16.s32.s8.s8.s32 {%r55858, %r55859, %r55860, %r55861, %r55862, %r55863, %r55864, %r55865}, {%r1, %r1, %r1, %r1}, {%r1}, {%r55850, %r55851, %r55852, %r55853, %r55854, %r55855, %r55856, %r55857};
	bar.warp.sync 	-1;
	wmma.mma.sync.aligned.row.col.m32n8k16.s32.s8.s8.s32 {%r55866, %r55867, %r55868, %r55869, %r55870, %r55871, %r55872, %r55873}, {%r1, %r1, %r1, %r1}, {%r1}, {%r55858, %r55859, %r55860, %r55861, %r55862, %r55863, %r55864, %r55865};
	bar.warp.sync 	-1;
	wmma.mma.sync.aligned.row.col.m32n8k16.s32.s8.s8.s32 {%r55874, %r55875, %r55876, %r55877, %r55878, %r55879, %r55880, %r55881}, {%r1, %r1, %r1, %r1}, {%r1}, {%r55866, %r55867, %r55868, %r55869, %r55870, %r55871, %r55872, %r55873};
	bar.warp.sync 	-1;
	wmma.mma.sync.aligned.row.col.m32n8k16.s32.s8.s8.s32 {%r55882, %r55883, %r55884, %r55885, %r55886, %r55887, %r55888, %r55889}, {%r1, %r1, %r1, %r1}, {%r1}, {%r55874, %r55875, %r55876, %r55877, %r55878, %r55879, %r55880, %r55881};
	bar.warp.sync 	-1;
	wmma.mma.sync.aligned.row.col.m32n8k16.s32.s8.s8.s32 {%r55890, %r55891, %r55892, %r55893, %r55894, %r55895, %r55896, %r55897}, {%r1, %r1, %r1, %r1}, {%r1}, {%r55882, %r55883, %r55884, %r55885, %r55886, %r55887, %r55888, %r55889};
	bar.warp.sync 	-1;
	wmma.mma.sync.aligned.row.col.m32n8k16.s32.s8.s8.s32 {%r55898, %r55899, %r55900, %r55901, %r55902, %r55903, %r55904, %r55905}, {%r1, %r1, %r1, %r1}, {%r1}, {%r55890, %r55891, %r55892, %r55893, %r55894, %r55895, %r55896, %r55897};
	bar.warp.sync 	-1;
	wmma.mma.sync.aligned.row.col.m32n8k16.s32.s8.s8.s32 {%r55906, %r55907, %r55908, %r55909, %r55910, %r55911, %r55912, %r55913}, {%r1, %r1, %r1, %r1}, {%r1}, {%r55898, %r55899, %r55900, %r55901, %r55902, %r55903, %r55904, %r55905};
	bar.warp.sync 	-1;
	wmma.mma.sync.aligned.row.col.m32n8k16.s32.s8.s8.s32 {%r55914, %r55915, %r55916, %r55917, %r55918, %r55919, %r55920, %r55921}, {%r1, %r1, %r1, %r1}, {%r1}, {%r55906, %r55907, %r55908, %r55909, %r55910, %r55911, %r55912, %r55913};
	bar.warp.sync 	-1;
	wmma.mma.sync.aligned.row.col.m32n8k16.s32.s8.s8.s32 {%r55922, %r55923, %r55924, %r55925, %r55926, %r55927, %r55928, %r55929}, {%r1, %r1, %r1, %r1}, {%r1}, {%r55914, %r55915, %r55916, %r55917, %r55918, %r55919, %r55920, %r55921};
	bar.warp.sync 	-1;
	wmma.mma.sync.aligned.row.col.m32n8k16.s32.s8.s8.s32 {%r55930, %r55931, %r55932, %r55933, %r55934, %r55935, %r55936, %r55937}, {%r1, %r1, %r1, %r1}, {%r1}, {%r55922, %r55923, %r55924, %r55925, %r55926, %r55927, %r55928, %r55929};
	bar.warp.sync 	-1;
	wmma.mma.sync.aligned.row.col.m32n8k16.s32.s8.s8.s32 {%r55938, %r55939, %r55940, %r55941, %r55942, %r55943, %r55944, %r55945}, {%r1, %r1, %r1, %r1}, {%r1}, {%r55930, %r55931, %r55932, %r55933, %r55934, %r55935, %r55936, %r55937};
	bar.warp.sync 	-1;
	wmma.mma.sync.aligned.row.col.m32n8k16.s32.s8.s8.s32 {%r55946, %r55947, %r55948, %r55949, %r55950, %r55951, %r55952, %r55953}, {%r1, %r1, %r1, %r1}, {%r1}, {%r55938, %r55939, %r55940, %r55941, %r55942, %r55943, %r55944, %r55945};
	bar.warp.sync 	-1;
	wmma.mma.sync.aligned.row.col.m32n8k16.s32.s8.s8.s32 {%r55954, %r55955, %r55956, %r55957, %r55958, %r55959, %r55960, %r55961}, {%r1, %r1, %r1, %r1}, {%r1}, {%r55946, %r55947, %r55948, %r55949, %r55950, %r55951, %r55952, %r55953};
	bar.warp.sync 	-1;
	wmma.mma.sync.aligned.row.col.m32n8k16.s32.s8.s8.s32 {%r55962, %r55963, %r55964, %r55965, %r55966, %r55967, %r55968, %r55969}, {%r1, %r1, %r1, %r1}, {%r1}, {%r55954, %r55955, %r55956, %r55957, %r55958, %r55959, %r55960, %r55961};
	bar.warp.sync 	-1;
	wmma.mma.sync.aligned.row.col.m32n8k16.s32.s8.s8.s32 {%r55970, %r55971, %r55972, %r55973, %r55974, %r55975, %r55976, %r55977}, {%r1, %r1, %r1, %r1}, {%r1}, {%r55962, %r55963, %r55964, %r55965, %r55966, %r55967, %r55968, %r55969};
	bar.warp.sync 	-1;
	wmma.mma.sync.aligned.row.col.m32n8k16.s32.s8.s8.s32 {%r55978, %r55979, %r55980, %r55981, %r55982, %r55983, %r55984, %r55985}, {%r1, %r1, %r1, %r1}, {%r1}, {%r55970, %r55971, %r55972, %r55973, %r55974, %r55975, %r55976, %r55977};
	bar.warp.sync 	-1;
	wmma.mma.sync.aligned.row.col.m32n8k16.s32.s8.s8.s32 {%r55986, %r55987, %r55988, %r55989, %r55990, %r55991, %r55992, %r55993}, {%r1, %r1, %r1, %r1}, {%r1}, {%r55978, %r55979, %r55980, %r55981, %r55982, %r55983, %r55984, %r55985};
	bar.warp.sync 	-1;
	wmma.mma.sync.aligned.row.col.m32n8k16.s32.s8.s8.s32 {%r55994, %r55995, %r55996, %r55997, %r55998, %r55999, %r56000, %r56001}, {%r1, %r1, %r1, %r1}, {%r1}, {%r55986, %r55987, %r55988, %r55989, %r55990, %r55991, %r55992, %r55993};
	bar.warp.sync 	-1;
	wmma.mma.sync.aligned.row.col.m32n8k16.s32.s8.s8.s32 {%r56002, %r56003, %r56004, %r56005, %r56006, %r56007, %r56008, %r56009}, {%r1, %r1, %r1, %r1}, {%r1}, {%r55994, %r55995, %r55996, %r55997, %r55998, %r55999, %r56000, %r56001};
	bar.warp.sync 	-1;
	wmma.mma.sync.aligned.row.col.m32n8k16.s32.s8.s8.s32 {%r56010, %r56011, %r56012, %r56013, %r56014, %r56015, %r56016, %r56017}, {%r1, %r1, %r1, %r1}, {%r1}, {%r56002, %r56003, %r56004, %r56005, %r56006, %r56007, %r56008, %r56009};
	bar.warp.sync 	-1;
	wmma.mma.sync.aligned.row.col.m32n8k16.s32.s8.s8.s32 {%r56018, %r56019, %r56020, %r56021, %r56022, %r56023, %r56024, %r56025}, {%r1, %r1, %r1, %r1}, {%r1}, {%r56010, %r56011, %r56012, %r56013, %r56014, %r56015, %r56016, %r56017};
	bar.warp.sync 	-1;
	wmma.mma.sync.aligned.row.col.m32n8k16.s32.s8.s8.s32 {%r56026, %r56027, %r56028, %r56029, %r56030, %r56031, %r56032, %r56033}, {%r1, %r1, %r1, %r1}, {%r1}, {%r56018, %r56019, %r56020, %r56021, %r56022, %r56023, %r56024, %r56025};
	bar.warp.sync 	-1;
	wmma.mma.sync.aligned.row.col.m32n8k16.s32.s8.s8.s32 {%r56034, %r56035, %r56036, %r56037, %r56038, %r56039, %r56040, %r56041}, {%r1, %r1, %r1, %r1}, {%r1}, {%r56026, %r56027, %r56028, %r56029, %r56030, %r56031, %r56032, %r56033};
	bar.warp.sync 	-1;
	wmma.mma.sync.aligned.row.col.m32n8k16.s32.s8.s8.s32 {%r56042, %r56043, %r56044, %r56045, %r56046, %r56047, %r56048, %r56049}, {%r1, %r1, %r1, %r1}, {%r1}, {%r56034, %r56035, %r56036, %r56037, %r56038, %r56039, %r56040, %r56041};
	bar.warp.sync 	-1;
	wmma.mma.sync.aligned.row.col.m32n8k16.s32.s8.s8.s32 {%r56050, %r56051, %r56052, %r56053, %r56054, %r56055, %r56056, %r56057}, {%r1, %r1, %r1, %r1}, {%r1}, {%r56042, %r56043, %r56044, %r56045, %r56046, %r56047, %r56048, %r56049};
	bar.warp.sync 	-1;
	wmma.mma.sync.aligned.row.col.m32n8k16.s32.s8.s8.s32 {%r56058, %r56059, %r56060, %r56061, %r56062, %r56063, %r56064, %r56065}, {%r1, %r1, %r1, %r1}, {%r1}, {%r56050, %r56051, %r56052, %r56053, %r56054, %r56055, %r56056, %r56057};
	bar.warp.sync 	-1;
	wmma.mma.sync.aligned.row.col.m32n8k16.s32.s8.s8.s32 {%r56066, %r56067, %r56068, %r56069, %r56070, %r56071, %r56072, %r56073}, {%r1, %r1, %r1, %r1}, {%r1}, {%r56058, %r56059, %r56060, %r56061, %r56062, %r56063, %r56064, %r56065};
	bar.warp.sync 	-1;
	wmma.mma.sync.aligned.row.col.m32n8k16.s32.s8.s8.s32 {%r56074, %r56075, %r56076, %r56077, %r56078, %r56079, %r56080, %r56081}, {%r1, %r1, %r1, %r1}, {%r1}, {%r56066, %r56067, %r56068, %r56069, %r56070, %r56071, %r56072, %r56073};
	bar.warp.sync 	-1;
	wmma.mma.sync.aligned.row.col.m32n8k16.s32.s8.s8.s32 {%r56082, %r56083, %r56084, %r56085, %r56086, %r56087, %r56088, %r56089}, {%r1, %r1, %r1, %r1}, {%r1}, {%r56074, %r56075, %r56076, %r56077, %r56078, %r56079, %r56080, %r56081};
	bar.warp.sync 	-1;
	wmma.mma.sync.aligned.row.col.m32n8k16.s32.s8.s8.s32 {%r56090, %r56091, %r56092, %r56093, %r56094, %r56095, %r56096, %r56097}, {%r1, %r1, %r1, %r1}, {%r1}, {%r56082, %r56083, %r56084, %r56085, %r56086, %r56087, %r56088, %r56089};
	bar.warp.sync 	-1;
	wmma.mma.sync.aligned.row.col.m32n8k16.s32.s8.s8.s32 {%r56098, %r56099, %r56100, %r56101, %r56102, %r56103, %r56104, %r56105}, {%r1, %r1, %r1, %r1}, {%r1}, {%r56090, %r56091, %r56092, %r56093, %r56094, %r56095, %r56096, %r56097};
	bar.warp.sync 	-1;
	wmma.mma.sync.aligned.row.col.m32n8k16.s32.s8.s8.s32 {%r56106, %r56107, %r56108, %r56109, %r56110, %r56111, %r56112, %r56113}, {%r1, %r1, %r1, %r1}, {%r1}, {%r56098, %r56099, %r56100, %r56101, %r56102, %r56103, %r56104, %r56105};
	bar.warp.sync 	-1;
	wmma.mma.sync.aligned.row.col.m32n8k16.s32.s8.s8.s32 {%r56114, %r56115, %r56116, %r56117, %r56118, %r56119, %r56120, %r56121}, {%r1, %r1, %r1, %r1}, {%r1}, {%r56106, %r56107, %r56108, %r56109, %r56110, %r56111, %r56112, %r56113};
	bar.warp.sync 	-1;
	wmma.mma.sync.aligned.row.col.m32n8k16.s32.s8.s8.s32 {%r56122, %r56123, %r56124, %r56125, %r56126, %r56127, %r56128, %r56129}, {%r1, %r1, %r1, %r1}, {%r1}, {%r56114, %r56115, %r56116, %r56117, %r56118, %r56119, %r56120, %r56121};
	bar.warp.sync 	-1;
	wmma.mma.sync.aligned.row.col.m32n8k16.s32.s8.s8.s32 {%r56130, %r56131, %r56132, %r56133, %r56134, %r56135, %r56136, %r56137}, {%r1, %r1, %r1, %r1}, {%r1}, {%r56122, %r56123, %r56124, %r56125, %r56126, %r56127, %r56128, %r56129};
	bar.warp.sync 	-1;
	wmma.mma.sync.aligned.row.col.m32n8k16.s32.s8.s8.s32 {%r56138, %r56139, %r56140, %r56141, %r56142, %r56143, %r56144, %r56145}, {%r1, %r1, %r1, %r1}, {%r1}, {%r56130, %r56131, %r56132, %r56133, %r56134, %r56135, %r56136, %r56137};
	bar.warp.sync 	-1;
	wmma.mma.sync.aligned.row.col.m32n8k16.s32.s8.s8.s32 {%r56146, %r56147, %r56148, %r56149, %r56150, %r56151, %r56152, %r56153}, {%r1, %r1, %r1, %r1}, {%r1}, {%r56138, %r56139, %r56140, %r56141, %r56142, %r56143, %r56144, %r56145};
	bar.warp.sync 	-1;
	wmma.mma.sync.aligned.row.col.m32n8k16.s32.s8.s8.s32 {%r56154, %r56155, %r56156, %r56157, %r56158, %r56159, %r56160, %r56161}, {%r1, %r1, %r1, %r1}, {%r1}, {%r56146, %r56147, %r56148, %r56149, %r56150, %r56151, %r56152, %r56153};
	bar.warp.sync 	-1;
	wmma.mma.sync.aligned.row.col.m32n8k16.s32.s8.s8.s32 {%r56162, %r56163, %r56164, %r56165, %r56166, %r56167, %r56168, %r56169}, {%r1, %r1, %r1, %r1}, {%r1}, {%r56154, %r56155, %r56156, %r56157, %r56158, %r56159, %r56160, %r56161};
	bar.warp.sync 	-1;
	wmma.mma.sync.aligned.row.col.m32n8k16.s32.s8.s8.s32 {%r56170, %r56171, %r56172, %r56173, %r56174, %r56175, %r56176, %r56177}, {%r1, %r1, %r1, %r1}, {%r1}, {%r56162, %r56163, %r56164, %r56165, %r56166, %r56167, %r56168, %r56169};
	bar.warp.sync 	-1;
	wmma.mma.sync.aligned.row.col.m32n8k16.s32.s8.s8.s32 {%r56178, %r56179, %r56180, %r56181, %r56182, %r56183, %r56184, %r56185}, {%r1, %r1, %r1, %r1}, {%r1}, {%r56170, %r56171, %r56172, %r56173, %r56174, %r56175, %r56176, %r56177};
	bar.warp.sync 	-1;
	wmma.mma.sync.aligned.row.col.m32n8k16.s32.s8.s8.s32 {%r56186, %r56187, %r56188, %r56189, %r56190, %r56191, %r56192, %r56193}, {%r1, %r1, %r1, %r1}, {%r1}, {%r56178, %r56179, %r56180, %r56181, %r56182, %r56183, %r56184, %r56185};
	bar.warp.sync 	-1;
	wmma.mma.sync.aligned.row.col.m32n8k16.s32.s8.s8.s32 {%r56194, %r56195, %r56196, %r56197, %r56198, %r56199, %r56200, %r56201}, {%r1, %r1, %r1, %r1}, {%r1}, {%r56186, %r56187, %r56188, %r56189, %r56190, %r56191, %r56192, %r56193};
	bar.warp.sync 	-1;
	wmma.mma.sync.aligned.row.col.m32n8k16.s32.s8.s8.s32 {%r56202, %r56203, %r56204, %r56205, %r56206, %r56207, %r56208, %r56209}, {%r1, %r1, %r1, %r1}, {%r1}, {%r56194, %r56195, %r56196, %r56197, %r56198, %r56199, %r56200, %r56201};
	bar.warp.sync 	-1;
	wmma.mma.sync.aligned.row.col.m32n8k16.s32.s8.s8.s32 {%r56210, %r56211, %r56212, %r56213, %r56214, %r56215, %r56216, %r56217}, {%r1, %r1, %r1, %r1}, {%r1}, {%r56202, %r56203, %r56204, %r56205, %r56206, %r56207, %r56208, %r56209};
	bar.warp.sync 	-1;
	wmma.mma.sync.aligned.row.col.m32n8k16.s32.s8.s8.s32 {%r56218, %r56219, %r56220, %r56221, %r56222, %r56223, %r56224, %r56225}, {%r1, %r1, %r1, %r1}, {%r1}, {%r56210, %r56211, %r56212, %r56213, %r56214, %r56215, %r56216, %r56217};
	bar.warp.sync 	-1;
	wmma.mma.sync.aligned.row.col.m32n8k16.s32.s8.s8.s32 {%r56226, %r56227, %r56228, %r56229, %r56230, %r56231, %r56232, %r56233}, {%r1, %r1, %r1, %r1}, {%r1}, {%r56218, %r56219, %r56220, %r56221, %r56222, %r56223, %r56224, %r56225};
	bar.warp.sync 	-1;
	wmma.mma.sync.aligned.row.col.m32n8k16.s32.s8.s8.s32 {%r56234, %r56235, %r56236, %r56237, %r56238, %r56239, %r56240, %r56241}, {%r1, %r1, %r1, %r1}, {%r1}, {%r56226, %r56227, %r56228, %r56229, %r56230, %r56231, %r56232, %r56233};
	bar.warp.sync 	-1;
	wmma.mma.sync.aligned.row.col.m32n8k16.s32.s8.s8.s32 {%r56242, %r56243, %r56244, %r56245, %r56246, %r56247, %r56248, %r56249}, {%r1, %r1, %r1, %r1}, {%r1}, {%r56234, %r56235, %r56236, %r56237, %r56238, %r56239, %r56240, %r56241};
	bar.warp.sync 	-1;
	wmma.mma.sync.aligned.row.col.m32n8k16.s32.s8.s8.s32 {%r56250, %r56251, %r56252, %r56253, %r56254, %r56255, %r56256, %r56257}, {%r1, %r1, %r1, %r1}, {%r1}, {%r56242, %r56243, %r56244, %r56245, %r56246, %r56247, %r56248, %r56249};
	bar.warp.sync 	-1;
	wmma.mma.sync.aligned.row.col.m32n8k16.s32.s8.s8.s32 {%r56258, %r56259, %r56260, %r56261, %r56262, %r56263, %r56264, %r56265}, {%r1, %r1, %r1, %r1}, {%r1}, {%r56250, %r56251, %r56252, %r56253, %r56254, %r56255, %r56256, %r56257};
	bar.warp.sync 	-1;
	wmma.mma.sync.aligned.row.col.m32n8k16.s32.s8.s8.s32 {%r56266, %r56267, %r56268, %r56269, %r56270, %r56271, %r56272, %r56273}, {%r1, %r1, %r1, %r1}, {%r1}, {%r56258, %r56259, %r56260, %r56261, %r56262, %r56263, %r56264, %r56265};
	bar.warp.sync 	-1;
	wmma.mma.sync.aligned.row.col.m32n8k16.s32.s8.s8.s32 {%r56274, %r56275, %r56276, %r56277, %r56278, %r56279, %r56280, %r56281}, {%r1, %r1, %r1, %r1}, {%r1}, {%r56266, %r56267, %r56268, %r56269, %r56270, %r56271, %r56272, %r56273};
	bar.warp.sync 	-1;
	wmma.mma.sync.aligned.row.col.m32n8k16.s32.s8.s8.s32 {%r56282, %r56283, %r56284, %r56285, %r56286, %r56287, %r56288, %r56289}, {%r1, %r1, %r1, %r1}, {%r1}, {%r56274, %r56275, %r56276, %r56277, %r56278, %r56279, %r56280, %r56281};
	bar.warp.sync 	-1;
	wmma.mma.sync.aligned.row.col.m32n8k16.s32.s8.s8.s32 {%r56290, %r56291, %r56292, %r56293, %r56294, %r56295, %r56296, %r56297}, {%r1, %r1, %r1, %r1}, {%r1}, {%r56282, %r56283, %r56284, %r56285, %r56286, %r56287, %r56288, %r56289};
	bar.warp.sync 	-1;
	wmma.mma.sync.aligned.row.col.m32n8k16.s32.s8.s8.s32 {%r56298, %r56299, %r56300, %r56301, %r56302, %r56303, %r56304, %r56305}, {%r1, %r1, %r1, %r1}, {%r1}, {%r56290, %r56291, %r56292, %r56293, %r56294, %r56295, %r56296, %r56297};
	bar.warp.sync 	-1;
	wmma.mma.sync.aligned.row.col.m32n8k16.s32.s8.s8.s32 {%r56306, %r56307, %r56308, %r56309, %r56310, %r56311, %r56312, %r56313}, {%r1, %r1, %r1, %r1}, {%r1}, {%r56298, %r56299, %r56300, %r56301, %r56302, %r56303, %r56304, %r56305};
	bar.warp.sync 	-1;
	wmma.mma.sync.aligned.row.col.m32n8k16.s32.s8.s8.s32 {%r56314, %r56315, %r56316, %r56317, %r56318, %r56319, %r56320, %r56321}, {%r1, %r1, %r1, %r1}, {%r1}, {%r56306, %r56307, %r56308, %r56309, %r56310, %r56311, %r56312, %r56313};
	bar.warp.sync 	-1;
	wmma.mma.sync.aligned.row.col.m32n8k16.s32.s8.s8.s32 {%r56322, %r56323, %r56324, %r56325, %r56326, %r56327, %r56328, %r56329}, {%r1, %r1, %r1, %r1}, {%r1}, {%r56314, %r56315, %r56316, %r56317, %r56318, %r56319, %r56320, %r56321};
	bar.warp.sync 	-1;
	wmma.mma.sync.aligned.row.col.m32n8k16.s32.s8.s8.s32 {%r56330, %r56331, %r56332, %r56333, %r56334, %r56335, %r56336, %r56337}, {%r1, %r1, %r1, %r1}, {%r1}, {%r56322, %r56323, %r56324, %r56325, %r56326, %r56327, %r56328, %r56329};
	bar.warp.sync 	-1;
	wmma.mma.sync.aligned.row.col.m32n8k16.s32.s8.s8.s32 {%r56338, %r56339, %r56340, %r56341, %r56342, %r56343, %r56344, %r56345}, {%r1, %r1, %r1, %r1}, {%r1}, {%r56330, %r56331, %r56332, %r56333, %r56334, %r56335, %r56336, %r56337};
	bar.warp.sync 	-1;
	wmma.mma.sync.aligned.row.col.m32n8k16.s32.s8.s8.s32 {%r56346, %r56347, %r56348, %r56349, %r56350, %r56351, %r56352, %r56353}, {%r1, %r1, %r1, %r1}, {%r1}, {%r56338, %r56339, %r56340, %r56341, %r56342, %r56343, %r56344, %r56345};
	bar.warp.sync 	-1;
	wmma.mma.sync.aligned.row.col.m32n8k16.s32.s8.s8.s32 {%r56354, %r56355, %r56356, %r56357, %r56358, %r56359, %r56360, %r56361}, {%r1, %r1, %r1, %r1}, {%r1}, {%r56346, %r56347, %r56348, %r56349, %r56350, %r56351, %r56352, %r56353};
	bar.warp.sync 	-1;
	wmma.mma.sync.aligned.row.col.m32n8k16.s32.s8.s8.s32 {%r56362, %r56363, %r56364, %r56365, %r56366, %r56367, %r56368, %r56369}, {%r1, %r1, %r1, %r1}, {%r1}, {%r56354, %r56355, %r56356, %r56357, %r56358, %r56359, %r56360, %r56361};
	bar.warp.sync 	-1;
	wmma.mma.sync.aligned.row.col.m32n8k16.s32.s8.s8.s32 {%r56370, %r56371, %r56372, %r56373, %r56374, %r56375, %r56376, %r56377}, {%r1, %r1, %r1, %r1}, {%r1}, {%r56362, %r56363, %r56364, %r56365, %r56366, %r56367, %r56368, %r56369};
	bar.warp.sync 	-1;
	wmma.mma.sync.aligned.row.col.m32n8k16.s32.s8.s8.s32 {%r56378, %r56379, %r56380, %r56381, %r56382, %r56383, %r56384, %r56385}, {%r1, %r1, %r1, %r1}, {%r1}, {%r56370, %r56371, %r56372, %r56373, %r56374, %r56375, %r56376, %r56377};
	bar.warp.sync 	-1;
	wmma.mma.sync.aligned.row.col.m32n8k16.s32.s8.s8.s32 {%r56386, %r56387, %r56388, %r56389, %r56390, %r56391, %r56392, %r56393}, {%r1, %r1, %r1, %r1}, {%r1}, {%r56378, %r56379, %r56380, %r56381, %r56382, %r56383, %r56384, %r56385};
	bar.warp.sync 	-1;
	wmma.mma.sync.aligned.row.col.m32n8k16.s32.s8.s8.s32 {%r56394, %r56395, %r56396, %r56397, %r56398, %r56399, %r56400, %r56401}, {%r1, %r1, %r1, %r1}, {%r1}, {%r56386, %r56387, %r56388, %r56389, %r56390, %r56391, %r56392, %r56393};
	bar.warp.sync 	-1;
	wmma.mma.sync.aligned.row.col.m32n8k16.s32.s8.s8.s32 {%r56402, %r56403, %r56404, %r56405, %r56406, %r56407, %r56408, %r56409}, {%r1, %r1, %r1, %r1}, {%r1}, {%r56394, %r56395, %r56396, %r56397, %r56398, %r56399, %r56400, %r56401};
	bar.warp.sync 	-1;
	wmma.mma.sync.aligned.row.col.m32n8k16.s32.s8.s8.s32 {%r56410, %r56411, %r56412, %r56413, %r56414, %r56415, %r56416, %r56417}, {%r1, %r1, %r1, %r1}, {%r1}, {%r56402, %r56403, %r56404, %r56405, %r56406, %r56407, %r56408, %r56409};
	bar.warp.sync 	-1;
	wmma.mma.sync.aligned.row.col.m32n8k16.s32.s8.s8.s32 {%r56418, %r56419, %r56420, %r56421, %r56422, %r56423, %r56424, %r56425}, {%r1, %r1, %r1, %r1}, {%r1}, {%r56410, %r56411, %r56412, %r56413, %r56414, %r56415, %r56416, %r56417};
	bar.warp.sync 	-1;
	wmma.mma.sync.aligned.row.col.m32n8k16.s32.s8.s8.s32 {%r56426, %r56427, %r56428, %r56429, %r56430, %r56431, %r56432, %r56433}, {%r1, %r1, %r1, %r1}, {%r1}, {%r56418, %r56419, %r56420, %r56421, %r56422, %r56423, %r56424, %r56425};
	bar.warp.sync 	-1;
	wmma.mma.sync.aligned.row.col.m32n8k16.s32.s8.s8.s32 {%r56434, %r56435, %r56436, %r56437, %r56438, %r56439, %r56440, %r56441}, {%r1, %r1, %r1, %r1}, {%r1}, {%r56426, %r56427, %r56428, %r56429, %r56430, %r56431, %r56432, %r56433};
	bar.warp.sync 	-1;
	wmma.mma.sync.aligned.row.col.m32n8k16.s32.s8.s8.s32 {%r56442, %r56443, %r56444, %r56445, %r56446, %r56447, %r56448, %r56449}, {%r1, %r1, %r1, %r1}, {%r1}, {%r56434, %r56435, %r56436, %r56437, %r56438, %r56439, %r56440, %r56441};
	bar.warp.sync 	-1;
	wmma.mma.sync.aligned.row.col.m32n8k16.s32.s8.s8.s32 {%r56450, %r56451, %r56452, %r56453, %r56454, %r56455, %r56456, %r56457}, {%r1, %r1, %r1, %r1}, {%r1}, {%r56442, %r56443, %r56444, %r56445, %r56446, %r56447, %r56448, %r56449};
	bar.warp.sync 	-1;
	wmma.mma.sync.aligned.row.col.m32n8k16.s32.s8.s8.s32 {%r56458, %r56459, %r56460, %r56461, %r56462, %r56463, %r56464, %r56465}, {%r1, %r1, %r1, %r1}, {%r1}, {%r56450, %r56451, %r56452, %r56453, %r56454, %r56455, %r56456, %r56457};
	bar.warp.sync 	-1;
	wmma.mma.sync.aligned.row.col.m32n8k16.s32.s8.s8.s32 {%r56466, %r56467, %r56468, %r56469, %r56470, %r56471, %r56472, %r56473}, {%r1, %r1, %r1, %r1}, {%r1}, {%r56458, %r56459, %r56460, %r56461, %r56462, %r56463, %r56464, %r56465};
	bar.warp.sync 	-1;
	wmma.mma.sync.aligned.row.col.m32n8k16.s32.s8.s8.s32 {%r56474, %r56475, %r56476, %r56477, %r56478, %r56479, %r56480, %r56481}, {%r1, %r1, %r1, %r1}, {%r1}, {%r56466, %r56467, %r56468, %r56469, %r56470, %r56471, %r56472, %r56473};
	bar.warp.sync 	-1;
	wmma.mma.sync.aligned.row.col.m32n8k16.s32.s8.s8.s32 {%r56482, %r56483, %r56484, %r56485, %r56486, %r56487, %r56488, %r56489}, {%r1, %r1, %r1, %r1}, {%r1}, {%r56474, %r56475, %r56476, %r56477, %r56478, %r56479, %r56480, %r56481};
	bar.warp.sync 	-1;
	wmma.mma.sync.aligned.row.col.m32n8k16.s32.s8.s8.s32 {%r56490, %r56491, %r56492, %r56493, %r56494, %r56495, %r56496, %r56497}, {%r1, %r1, %r1, %r1}, {%r1}, {%r56482, %r56483, %r56484, %r56485, %r56486, %r56487, %r56488, %r56489};
	bar.warp.sync 	-1;
	wmma.mma.sync.aligned.row.col.m32n8k16.s32.s8.s8.s32 {%r56498, %r56499, %r56500, %r56501, %r56502, %r56503, %r56504, %r56505}, {%r1, %r1, %r1, %r1}, {%r1}, {%r56490, %r56491, %r56492, %r56493, %r56494, %r56495, %r56496, %r56497};
	bar.warp.sync 	-1;
	wmma.mma.sync.aligned.row.col.m32n8k16.s32.s8.s8.s32 {%r56506, %r56507, %r56508, %r56509, %r56510, %r56511, %r56512, %r56513}, {%r1, %r1, %r1, %r1}, {%r1}, {%r56498, %r56499, %r56500, %r56501, %r56502, %r56503, %r56504, %r56505};
	bar.warp.sync 	-1;
	wmma.mma.sync.aligned.row.col.m32n8k16.s32.s8.s8.s32 {%r56514, %r56515, %r56516, %r56517, %r56518, %r56519, %r56520, %r56521}, {%r1, %r1, %r1, %r1}, {%r1}, {%r56506, %r56507, %r56508, %r56509, %r56510, %r56511, %r56512, %r56513};
	bar.warp.sync 	-1;
	wmma.mma.sync.aligned.row.col.m32n8k16.s32.s8.s8.s32 {%r56522, %r56523, %r56524, %r56525, %r56526, %r56527, %r56528, %r56529}, {%r1, %r1, %r1, %r1}, {%r1}, {%r56514, %r56515, %r56516, %r56517, %r56518, %r56519, %r56520, %r56521};
	bar.warp.sync 	-1;
	wmma.mma.sync.aligned.row.col.m32n8k16.s32.s8.s8.s32 {%r56530, %r56531, %r56532, %r56533, %r56534, %r56535, %r56536, %r56537}, {%r1, %r1, %r1, %r1}, {%r1}, {%r56522, %r56523, %r56524, %r56525, %r56526, %r56527, %r56528, %r56529};
	bar.warp.sync 	-1;
	wmma.mma.sync.aligned.row.col.m32n8k16.s32.s8.s8.s32 {%r56538, %r56539, %r56540, %r56541, %r56542, %r56543, %r56544, %r56545}, {%r1, %r1, %r1, %r1}, {%r1}, {%r56530, %r56531, %r56532, %r56533, %r56534, %r56535, %r56536, %r56537};
	bar.warp.sync 	-1;
	wmma.mma.sync.aligned.row.col.m32n8k16.s32.s8.s8.s32 {%r56546, %r56547, %r56548, %r56549, %r56550, %r56551, %r56552, %r56553}, {%r1, %r1, %r1, %r1}, {%r1}, {%r56538, %r56539, %r56540, %r56541, %r56542, %r56543, %r56544, %r56545};
	bar.warp.sync 	-1;
	wmma.mma.sync.aligned.row.col.m32n8k16.s32.s8.s8.s32 {%r56554, %r56555, %r56556, %r56557, %r56558, %r56559, %r56560, %r56561}, {%r1, %r1, %r1, %r1}, {%r1}, {%r56546, %r56547, %r56548, %r56549, %r56550, %r56551, %r56552, %r56553};
	bar.warp.sync 	-1;
	wmma.mma.sync.aligned.row.col.m32n8k16.s32.s8.s8.s32 {%r56562, %r56563, %r56564, %r56565, %r56566, %r56567, %r56568, %r56569}, {%r1, %r1, %r1, %r1}, {%r1}, {%r56554, %r56555, %r56556, %r56557, %r56558, %r56559, %r56560, %r56561};
	bar.warp.sync 	-1;
	wmma.mma.sync.aligned.row.col.m32n8k16.s32.s8.s8.s32 {%r56570, %r56571, %r56572, %r56573, %r56574, %r56575, %r56576, %r56577}, {%r1, %r1, %r1, %r1}, {%r1}, {%r56562, %r56563, %r56564, %r56565, %r56566, %r56567, %r56568, %r56569};
	bar.warp.sync 	-1;
	wmma.mma.sync.aligned.row.col.m32n8k16.s32.s8.s8.s32 {%r56578, %r56579, %r56580, %r56581, %r56582, %r56583, %r56584, %r56585}, {%r1, %r1, %r1, %r1}, {%r1}, {%r56570, %r56571, %r56572, %r56573, %r56574, %r56575, %r56576, %r56577};
	bar.warp.sync 	-1;
	wmma.mma.sync.aligned.row.col.m32n8k16.s32.s8.s8.s32 {%r56586, %r56587, %r56588, %r56589, %r56590, %r56591, %r56592, %r56593}, {%r1, %r1, %r1, %r1}, {%r1}, {%r56578, %r56579, %r56580, %r56581, %r56582, %r56583, %r56584, %r56585};
	bar.warp.sync 	-1;
	wmma.mma.sync.aligned.row.col.m32n8k16.s32.s8.s8.s32 {%r56594, %r56595, %r56596, %r56597, %r56598, %r56599, %r56600, %r56601}, {%r1, %r1, %r1, %r1}, {%r1}, {%r56586, %r56587, %r56588, %r56589, %r56590, %r56591, %r56592, %r56593};
	bar.warp.sync 	-1;
	wmma.mma.sync.aligned.row.col.m32n8k16.s32.s8.s8.s32 {%r56602, %r56603, %r56604, %r56605, %r56606, %r56607, %r56608, %r56609}, {%r1, %r1, %r1, %r1}, {%r1}, {%r56594, %r56595, %r56596, %r56597, %r56598, %r56599, %r56600, %r56601};
	bar.warp.sync 	-1;
	wmma.mma.sync.aligned.row.col.m32n8k16.s32.s8.s8.s32 {%r56610, %r56611, %r56612, %r56613, %r56614, %r56615, %r56616, %r56617}, {%r1, %r1, %r1, %r1}, {%r1}, {%r56602, %r56603, %r56604, %r56605, %r56606, %r56607, %r56608, %r56609};
	bar.warp.sync 	-1;
	wmma.mma.sync.aligned.row.col.m32n8k16.s32.s8.s8.s32 {%r56618, %r56619, %r56620, %r56621, %r56622, %r56623, %r56624, %r56625}, {%r1, %r1, %r1, %r1}, {%r1}, {%r56610, %r56611, %r56612, %r56613, %r56614, %r56615, %r56616, %r56617};
	bar.warp.sync 	-1;
	wmma.mma.sync.aligned.row.col.m32n8k16.s32.s8.s8.s32 {%r56626, %r56627, %r56628, %r56629, %r56630, %r56631, %r56632, %r56633}, {%r1, %r1, %r1, %r1}, {%r1}, {%r56618, %r56619, %r56620, %r56621, %r56622, %r56623, %r56624, %r56625};
	bar.warp.sync 	-1;
	wmma.mma.sync.aligned.row.col.m32n8k16.s32.s8.s8.s32 {%r56634, %r56635, %r56636, %r56637, %r56638, %r56639, %r56640, %r56641}, {%r1, %r1, %r1, %r1}, {%r1}, {%r56626, %r56627, %r56628, %r56629, %r56630, %r56631, %r56632, %r56633};
	bar.warp.sync 	-1;
	wmma.mma.sync.aligned.row.col.m32n8k16.s32.s8.s8.s32 {%r56642, %r56643, %r56644, %r56645, %r56646, %r56647, %r56648, %r56649}, {%r1, %r1, %r1, %r1}, {%r1}, {%r56634, %r56635, %r56636, %r56637, %r56638, %r56639, %r56640, %r56641};
	bar.warp.sync 	-1;
	wmma.mma.sync.aligned.row.col.m32n8k16.s32.s8.s8.s32 {%r56650, %r56651, %r56652, %r56653, %r56654, %r56655, %r56656, %r56657}, {%r1, %r1, %r1, %r1}, {%r1}, {%r56642, %r56643, %r56644, %r56645, %r56646, %r56647, %r56648, %r56649};
	bar.warp.sync 	-1;
	wmma.mma.sync.aligned.row.col.m32n8k16.s32.s8.s8.s32 {%r56658, %r56659, %r56660, %r56661, %r56662, %r56663, %r56664, %r56665}, {%r1, %r1, %r1, %r1}, {%r1}, {%r56650, %r56651, %r56652, %r56653, %r56654, %r56655, %r56656, %r56657};
	bar.warp.sync 	-1;
	wmma.mma.sync.aligned.row.col.m32n8k16.s32.s8.s8.s32 {%r56666, %r56667, %r56668, %r56669, %r56670, %r56671, %r56672, %r56673}, {%r1, %r1, %r1, %r1}, {%r1}, {%r56658, %r56659, %r56660, %r56661, %r56662, %r56663, %r56664, %r56665};
	bar.warp.sync 	-1;
	wmma.mma.sync.aligned.row.col.m32n8k16.s32.s8.s8.s32 {%r56674, %r56675, %r56676, %r56677, %r56678, %r56679, %r56680, %r56681}, {%r1, %r1, %r1, %r1}, {%r1}, {%r56666, %r56667, %r56668, %r56669, %r56670, %r56671, %r56672, %r56673};
	bar.warp.sync 	-1;
	wmma.mma.sync.aligned.row.col.m32n8k16.s32.s8.s8.s32 {%r56682, %r56683, %r56684, %r56685, %r56686, %r56687, %r56688, %r56689}, {%r1, %r1, %r1, %r1}, {%r1}, {%r56674, %r56675, %r56676, %r56677, %r56678, %r56679, %r56680, %r56681};
	bar.warp.sync 	-1;
	wmma.mma.sync.aligned.row.col.m32n8k16.s32.s8.s8.s32 {%r56690, %r56691, %r56692, %r56693, %r56694, %r56695, %r56696, %r56697}, {%r1, %r1, %r1, %r1}, {%r1}, {%r56682, %r56683, %r56684, %r56685, %r56686, %r56687, %r56688, %r56689};
	bar.warp.sync 	-1;
	wmma.mma.sync.aligned.row.col.m32n8k16.s32.s8.s8.s32 {%r56698, %r56699, %r56700, %r56701, %r56702, %r56703, %r56704, %r56705}, {%r1, %r1, %r1, %r1}, {%r1}, {%r56690, %r56691, %r56692, %r56693, %r56694, %r56695, %r56696, %r56697};
	bar.warp.sync 	-1;
	wmma.mma.sync.aligned.row.col.m32n8k16.s32.s8.s8.s32 {%r56706, %r56707, %r56708, %r56709, %r56710, %r56711, %r56712, %r56713}, {%r1, %r1, %r1, %r1}, {%r1}, {%r56698, %r56699, %r56700, %r56701, %r56702, %r56703, %r56704, %r56705};
	bar.warp.sync 	-1;
	wmma.mma.sync.aligned.row.col.m32n8k16.s32.s8.s8.s32 {%r56714, %r56715, %r56716, %r56717, %r56718, %r56719, %r56720, %r56721}, {%r1, %r1, %r1, %r1}, {%r1}, {%r56706, %r56707, %r56708, %r56709, %r56710, %r56711, %r56712, %r56713};
	bar.warp.sync 	-1;
	wmma.mma.sync.aligned.row.col.m32n8k16.s32.s8.s8.s32 {%r56722, %r56723, %r56724, %r56725, %r56726, %r56727, %r56728, %r56729}, {%r1, %r1, %r1, %r1}, {%r1}, {%r56714, %r56715, %r56716, %r56717, %r56718, %r56719, %r56720, %r56721};
	bar.warp.sync 	-1;
	wmma.mma.sync.aligned.row.col.m32n8k16.s32.s8.s8.s32 {%r56730, %r56731, %r56732, %r56733, %r56734, %r56735, %r56736, %r56737}, {%r1, %r1, %r1, %r1}, {%r1}, {%r56722, %r56723, %r56724, %r56725, %r56726, %r56727, %r56728, %r56729};
	bar.warp.sync 	-1;
	wmma.mma.sync.aligned.row.col.m32n8k16.s32.s8.s8.s32 {%r56738, %r56739, %r56740, %r56741, %r56742, %r56743, %r56744, %r56745}, {%r1, %r1, %r1, %r1}, {%r1}, {%r56730, %r56731, %r56732, %r56733, %r56734, %r56735, %r56736, %r56737};
	bar.warp.sync 	-1;
	wmma.mma.sync.aligned.row.col.m32n8k16.s32.s8.s8.s32 {%r56746, %r56747, %r56748, %r56749, %r56750, %r56751, %r56752, %r56753}, {%r1, %r1, %r1, %r1}, {%r1}, {%r56738, %r56739, %r56740, %r56741, %r56742, %r56743, %r56744, %r56745};
	bar.warp.sync 	-1;
	wmma.mma.sync.aligned.row.col.m32n8k16.s32.s8.s8.s32 {%r56754, %r56755, %r56756, %r56757, %r56758, %r56759, %r56760, %r56761}, {%r1, %r1, %r1, %r1}, {%r1}, {%r56746, %r56747, %r56748, %r56749, %r56750, %r56751, %r56752, %r56753};
	bar.warp.sync 	-1;
	wmma.mma.sync.aligned.row.col.m32n8k16.s32.s8.s8.s32 {%r56762, %r56763, %r56764, %r56765, %r56766, %r56767, %r56768, %r56769}, {%r1, %r1, %r1, %r1}, {%r1}, {%r56754, %r56755, %r56756, %r56757, %r56758, %r56759, %r56760, %r56761};
	bar.warp.sync 	-1;
	wmma.mma.sync.aligned.row.col.m32n8k16.s32.s8.s8.s32 {%r56770, %r56771, %r56772, %r56773, %r56774, %r56775, %r56776, %r56777}, {%r1, %r1, %r1, %r1}, {%r1}, {%r56762, %r56763, %r56764, %r56765, %r56766, %r56767, %r56768, %r56769};
	bar.warp.sync 	-1;
	wmma.mma.sync.aligned.row.col.m32n8k16.s32.s8.s8.s32 {%r56778, %r56779, %r56780, %r56781, %r56782, %r56783, %r56784, %r56785}, {%r1, %r1, %r1, %r1}, {%r1}, {%r56770, %r56771, %r56772, %r56773, %r56774, %r56775, %r56776, %r56777};
	bar.warp.sync 	-1;
	wmma.mma.sync.aligned.row.col.m32n8k16.s32.s8.s8.s32 {%r56786, %r56787, %r56788, %r56789, %r56790, %r56791, %r56792, %r56793}, {%r1, %r1, %r1, %r1}, {%r1}, {%r56778, %r56779, %r56780, %r56781, %r56782, %r56783, %r56784, %r56785};
	bar.warp.sync 	-1;
	wmma.mma.sync.aligned.row.col.m32n8k16.s32.s8.s8.s32 {%r56794, %r56795, %r56796, %r56797, %r56798, %r56799, %r56800, %r56801}, {%r1, %r1, %r1, %r1}, {%r1}, {%r56786, %r56787, %r56788, %r56789, %r56790, %r56791, %r56792, %r56793};
	bar.warp.sync 	-1;
	wmma.mma.sync.aligned.row.col.m32n8k16.s32.s8.s8.s32 {%r56802, %r56803, %r56804, %r56805, %r56806, %r56807, %r56808, %r56809}, {%r1, %r1, %r1, %r1}, {%r1}, {%r56794, %r56795, %r56796, %r56797, %r56798, %r56799, %r56800, %r56801};
	bar.warp.sync 	-1;
	wmma.mma.sync.aligned.row.col.m32n8k16.s32.s8.s8.s32 {%r56810, %r56811, %r56812, %r56813, %r56814, %r56815, %r56816, %r56817}, {%r1, %r1, %r1, %r1}, {%r1}, {%r56802, %r56803, %r56804, %r56805, %r56806, %r56807, %r56808, %r56809};
	bar.warp.sync 	-1;
	wmma.mma.sync.aligned.row.col.m32n8k16.s32.s8.s8.s32 {%r56818, %r56819, %r56820, %r56821, %r56822, %r56823, %r56824, %r56825}, {%r1, %r1, %r1, %r1}, {%r1}, {%r56810, %r56811, %r56812, %r56813, %r56814, %r56815, %r56816, %r56817};
	bar.warp.sync 	-1;
	wmma.mma.sync.aligned.row.col.m32n8k16.s32.s8.s8.s32 {%r56826, %r56827, %r56828, %r56829, %r56830, %r56831, %r56832, %r56833}, {%r1, %r1, %r1, %r1}, {%r1}, {%r56818, %r56819, %r56820, %r56821, %r56822, %r56823, %r56824, %r56825};
	bar.warp.sync 	-1;
	wmma.mma.sync.aligned.row.col.m32n8k16.s32.s8.s8.s32 {%r56834, %r56835, %r56836, %r56837, %r56838, %r56839, %r56840, %r56841}, {%r1, %r1, %r1, %r1}, {%r1}, {%r56826, %r56827, %r56828, %r56829, %r56830, %r56831, %r56832, %r56833};
	bar.warp.sync 	-1;
	wmma.mma.sync.aligned.row.col.m32n8k16.s32.s8.s8.s32 {%r56842, %r56843, %r56844, %r56845, %r56846, %r56847, %r56848, %r56849}, {%r1, %r1, %r1, %r1}, {%r1}, {%r56834, %r56835, %r56836, %r56837, %r56838, %r56839, %r56840, %r56841};
	bar.warp.sync 	-1;
	wmma.mma.sync.aligned.row.col.m32n8k16.s32.s8.s8.s32 {%r56850, %r56851, %r56852, %r56853, %r56854, %r56855, %r56856, %r56857}, {%r1, %r1, %r1, %r1}, {%r1}, {%r56842, %r56843, %r56844, %r56845, %r56846, %r56847, %r56848, %r56849};
	bar.warp.sync 	-1;
	wmma.mma.sync.aligned.row.col.m32n8k16.s32.s8.s8.s32 {%r56858, %r56859, %r56860, %r56861, %r56862, %r56863, %r56864, %r56865}, {%r1, %r1, %r1, %r1}, {%r1}, {%r56850, %r56851, %r56852, %r56853, %r56854, %r56855, %r56856, %r56857};
	bar.warp.sync 	-1;
	wmma.mma.sync.aligned.row.col.m32n8k16.s32.s8.s8.s32 {%r56866, %r56867, %r56868, %r56869, %r56870, %r56871, %r56872, %r56873}, {%r1, %r1, %r1, %r1}, {%r1}, {%r56858, %r56859, %r56860, %r56861, %r56862, %r56863, %r56864, %r56865};
	bar.warp.sync 	-1;
	wmma.mma.sync.aligned.row.col.m32n8k16.s32.s8.s8.s32 {%r56874, %r56875, %r56876, %r56877, %r56878, %r56879, %r56880, %r56881}, {%r1, %r1, %r1, %r1}, {%r1}, {%r56866, %r56867, %r56868, %r56869, %r56870, %r56871, %r56872, %r56873};
	bar.warp.sync 	-1;
	wmma.mma.sync.aligned.row.col.m32n8k16.s32.s8.s8.s32 {%r56882, %r56883, %r56884, %r56885, %r56886, %r56887, %r56888, %r56889}, {%r1, %r1, %r1, %r1}, {%r1}, {%r56874, %r56875, %r56876, %r56877, %r56878, %r56879, %r56880, %r56881};
	bar.warp.sync 	-1;
	wmma.mma.sync.aligned.row.col.m32n8k16.s32.s8.s8.s32 {%r56890, %r56891, %r56892, %r56893, %r56894, %r56895, %r56896, %r56897}, {%r1, %r1, %r1, %r1}, {%r1}, {%r56882, %r56883, %r56884, %r56885, %r56886, %r56887, %r56888, %r56889};
	bar.warp.sync 	-1;
	wmma.mma.sync.aligned.row.col.m32n8k16.s32.s8.s8.s32 {%r56898, %r56899, %r56900, %r56901, %r56902, %r56903, %r56904, %r56905}, {%r1, %r1, %r1, %r1}, {%r1}, {%r56890, %r56891, %r56892, %r56893, %r56894, %r56895, %r56896, %r56897};
	bar.warp.sync 	-1;
	wmma.mma.sync.aligned.row.col.m32n8k16.s32.s8.s8.s32 {%r56906, %r56907, %r56908, %r56909, %r56910, %r56911, %r56912, %r56913}, {%r1, %r1, %r1, %r1}, {%r1}, {%r56898, %r56899, %r56900, %r56901, %r56902, %r56903, %r56904, %r56905};
	bar.warp.sync 	-1;
	wmma.mma.sync.aligned.row.col.m32n8k16.s32.s8.s8.s32 {%r56914, %r56915, %r56916, %r56917, %r56918, %r56919, %r56920, %r56921}, {%r1, %r1, %r1, %r1}, {%r1}, {%r56906, %r56907, %r56908, %r56909, %r56910, %r56911, %r56912, %r56913};
	bar.warp.sync 	-1;
	wmma.mma.sync.aligned.row.col.m32n8k16.s32.s8.s8.s32 {%r56922, %r56923, %r56924, %r56925, %r56926, %r56927, %r56928, %r56929}, {%r1, %r1, %r1, %r1}, {%r1}, {%r56914, %r56915, %r56916, %r56917, %r56918, %r56919, %r56920, %r56921};
	bar.warp.sync 	-1;
	wmma.mma.sync.aligned.row.col.m32n8k16.s32.s8.s8.s32 {%r56930, %r56931, %r56932, %r56933, %r56934, %r56935, %r56936, %r56937}, {%r1, %r1, %r1, %r1}, {%r1}, {%r56922, %r56923, %r56924, %r56925, %r56926, %r56927, %r56928, %r56929};
	bar.warp.sync 	-1;
	wmma.mma.sync.aligned.row.col.m32n8k16.s32.s8.s8.s32 {%r56938, %r56939, %r56940, %r56941, %r56942, %r56943, %r56944, %r56945}, {%r1, %r1, %r1, %r1}, {%r1}, {%r56930, %r56931, %r56932, %r56933, %r56934, %r56935, %r56936, %r56937};
	bar.warp.sync 	-1;
	wmma.mma.sync.aligned.row.col.m32n8k16.s32.s8.s8.s32 {%r56946, %r56947, %r56948, %r56949, %r56950, %r56951, %r56952, %r56953}, {%r1, %r1, %r1, %r1}, {%r1}, {%r56938, %r56939, %r56940, %r56941, %r56942, %r56943, %r56944, %r56945};
	bar.warp.sync 	-1;
	wmma.mma.sync.aligned.row.col.m32n8k16.s32.s8.s8.s32 {%r56954, %r56955, %r56956, %r56957, %r56958, %r56959, %r56960, %r56961}, {%r1, %r1, %r1, %r1}, {%r1}, {%r56946, %r56947, %r56948, %r56949, %r56950, %r56951, %r56952, %r56953};
	bar.warp.sync 	-1;
	wmma.mma.sync.aligned.row.col.m32n8k16.s32.s8.s8.s32 {%r56962, %r56963, %r56964, %r56965, %r56966, %r56967, %r56968, %r56969}, {%r1, %r1, %r1, %r1}, {%r1}, {%r56954, %r56955, %r56956, %r56957, %r56958, %r56959, %r56960, %r56961};
	bar.warp.sync 	-1;
	wmma.mma.sync.aligned.row.col.m32n8k16.s32.s8.s8.s32 {%r56970, %r56971, %r56972, %r56973, %r56974, %r56975, %r56976, %r56977}, {%r1, %r1, %r1, %r1}, {%r1}, {%r56962, %r56963, %r56964, %r56965, %r56966, %r56967, %r56968, %r56969};
	bar.warp.sync 	-1;
	wmma.mma.sync.aligned.row.col.m32n8k16.s32.s8.s8.s32 {%r56978, %r56979, %r56980, %r56981, %r56982, %r56983, %r56984, %r56985}, {%r1, %r1, %r1, %r1}, {%r1}, {%r56970, %r56971, %r56972, %r56973, %r56974, %r56975, %r56976, %r56977};
	bar.warp.sync 	-1;
	wmma.mma.sync.aligned.row.col.m32n8k16.s32.s8.s8.s32 {%r56986, %r56987, %r56988, %r56989, %r56990, %r56991, %r56992, %r56993}, {%r1, %r1, %r1, %r1}, {%r1}, {%r56978, %r56979, %r56980, %r56981, %r56982, %r56983, %r56984, %r56985};
	bar.warp.sync 	-1;
	wmma.mma.sync.aligned.row.col.m32n8k16.s32.s8.s8.s32 {%r56994, %r56995, %r56996, %r56997, %r56998, %r56999, %r57000, %r57001}, {%r1, %r1, %r1, %r1}, {%r1}, {%r56986, %r56987, %r56988, %r56989, %r56990, %r56991, %r56992, %r56993};
	bar.warp.sync 	-1;
	wmma.mma.sync.aligned.row.col.m32n8k16.s32.s8.s8.s32 {%r57002, %r57003, %r57004, %r57005, %r57006, %r57007, %r57008, %r57009}, {%r1, %r1, %r1, %r1}, {%r1}, {%r56994, %r56995, %r56996, %r56997, %r56998, %r56999, %r57000, %r57001};
	bar.warp.sync 	-1;
	wmma.mma.sync.aligned.row.col.m32n8k16.s32.s8.s8.s32 {%r57010, %r57011, %r57012, %r57013, %r57014, %r57015, %r57016, %r57017}, {%r1, %r1, %r1, %r1}, {%r1}, {%r57002, %r57003, %r57004, %r57005, %r57006, %r57007, %r57008, %r57009};
	bar.warp.sync 	-1;
	wmma.mma.sync.aligned.row.col.m32n8k16.s32.s8.s8.s32 {%r57018, %r57019, %r57020, %r57021, %r57022, %r57023, %r57024, %r57025}, {%r1, %r1, %r1, %r1}, {%r1}, {%r57010, %r57011, %r57012, %r57013, %r57014, %r57015, %r57016, %r57017};
	bar.warp.sync 	-1;
	wmma.mma.sync.aligned.row.col.m32n8k16.s32.s8.s8.s32 {%r57026, %r57027, %r57028, %r57029, %r57030, %r57031, %r57032, %r57033}, {%r1, %r1, %r1, %r1}, {%r1}, {%r57018, %r57019, %r57020, %r57021, %r57022, %r57023, %r57024, %r57025};
	bar.warp.sync 	-1;
	wmma.mma.sync.aligned.row.col.m32n8k16.s32.s8.s8.s32 {%r57034, %r57035, %r57036, %r57037, %r57038, %r57039, %r57040, %r57041}, {%r1, %r1, %r1, %r1}, {%r1}, {%r57026, %r57027, %r57028, %r57029, %r57030, %r57031, %r57032, %r57033};
	bar.warp.sync 	-1;
	wmma.mma.sync.aligned.row.col.m32n8k16.s32.s8.s8.s32 {%r57042, %r57043, %r57044, %r57045, %r57046, %r57047, %r57048, %r57049}, {%r1, %r1, %r1, %r1}, {%r1}, {%r57034, %r57035, %r57036, %r57037, %r57038, %r57039, %r57040, %r57041};
	bar.warp.sync 	-1;
	wmma.mma.sync.aligned.row.col.m32n8k16.s32.s8.s8.s32 {%r57050, %r57051, %r57052, %r57053, %r57054, %r57055, %r57056, %r57057}, {%r1, %r1, %r1, %r1}, {%r1}, {%r57042, %r57043, %r57044, %r57045, %r57046, %r57047, %r57048, %r57049};
	bar.warp.sync 	-1;
	wmma.mma.sync.aligned.row.col.m32n8k16.s32.s8.s8.s32 {%r57058, %r57059, %r57060, %r57061, %r57062, %r57063, %r57064, %r57065}, {%r1, %r1, %r1, %r1}, {%r1}, {%r57050, %r57051, %r57052, %r57053, %r57054, %r57055, %r57056, %r57057};
	bar.warp.sync 	-1;
	wmma.mma.sync.aligned.row.col.m32n8k16.s32.s8.s8.s32 {%r57066, %r57067, %r57068, %r57069, %r57070, %r57071, %r57072, %r57073}, {%r1, %r1, %r1, %r1}, {%r1}, {%r57058, %r57059, %r57060, %r57061, %r57062, %r57063, %r57064, %r57065};
	bar.warp.sync 	-1;
	wmma.mma.sync.aligned.row.col.m32n8k16.s32.s8.s8.s32 {%r57074, %r57075, %r57076, %r57077, %r57078, %r57079, %r57080, %r57081}, {%r1, %r1, %r1, %r1}, {%r1}, {%r57066, %r57067, %r57068, %r57069, %r57070, %r57071, %r57072, %r57073};
	bar.warp.sync 	-1;
	wmma.mma.sync.aligned.row.col.m32n8k16.s32.s8.s8.s32 {%r57082, %r57083, %r57084, %r57085, %r57086, %r57087, %r57088, %r57089}, {%r1, %r1, %r1, %r1}, {%r1}, {%r57074, %r57075, %r57076, %r57077, %r57078, %r57079, %r57080, %r57081};
	bar.warp.sync 	-1;
	wmma.mma.sync.aligned.row.col.m32n8k16.s32.s8.s8.s32 {%r57090, %r57091, %r57092, %r57093, %r57094, %r57095, %r57096, %r57097}, {%r1, %r1, %r1, %r1}, {%r1}, {%r57082, %r57083, %r57084, %r57085, %r57086, %r57087, %r57088, %r57089};
	bar.warp.sync 	-1;
	wmma.mma.sync.aligned.row.col.m32n8k16.s32.s8.s8.s32 {%r57098, %r57099, %r57100, %r57101, %r57102, %r57103, %r57104, %r57105}, {%r1, %r1, %r1, %r1}, {%r1}, {%r57090, %r57091, %r57092, %r57093, %r57094, %r57095, %r57096, %r57097};
	bar.warp.sync 	-1;
	wmma.mma.sync.aligned.row.col.m32n8k16.s32.s8.s8.s32 {%r57106, %r57107, %r57108, %r57109, %r57110, %r57111, %r57112, %r57113}, {%r1, %r1, %r1, %r1}, {%r1}, {%r57098, %r57099, %r57100, %r57101, %r57102, %r57103, %r57104, %r57105};
	bar.warp.sync 	-1;
	wmma.mma.sync.aligned.row.col.m32n8k16.s32.s8.s8.s32 {%r57114, %r57115, %r57116, %r57117, %r57118, %r57119, %r57120, %r57121}, {%r1, %r1, %r1, %r1}, {%r1}, {%r57106, %r57107, %r57108, %r57109, %r57110, %r57111, %r57112, %r57113};
	bar.warp.sync 	-1;
	wmma.mma.sync.aligned.row.col.m32n8k16.s32.s8.s8.s32 {%r57122, %r57123, %r57124, %r57125, %r57126, %r57127, %r57128, %r57129}, {%r1, %r1, %r1, %r1}, {%r1}, {%r57114, %r57115, %r57116, %r57117, %r57118, %r57119, %r57120, %r57121};
	bar.warp.sync 	-1;
	wmma.mma.sync.aligned.row.col.m32n8k16.s32.s8.s8.s32 {%r57130, %r57131, %r57132, %r57133, %r57134, %r57135, %r57136, %r57137}, {%r1, %r1, %r1, %r1}, {%r1}, {%r57122, %r57123, %r57124, %r57125, %r57126, %r57127, %r57128, %r57129};
	bar.warp.sync 	-1;
	wmma.mma.sync.aligned.row.col.m32n8k16.s32.s8.s8.s32 {%r57138, %r57139, %r57140, %r57141, %r57142, %r57143, %r57144, %r57145}, {%r1, %r1, %r1, %r1}, {%r1}, {%r57130, %r57131, %r57132, %r57133, %r57134, %r57135, %r57136, %r57137};
	bar.warp.sync 	-1;
	wmma.mma.sync.aligned.row.col.m32n8k16.s32.s8.s8.s32 {%r57146, %r57147, %r57148, %r57149, %r57150, %r57151, %r57152, %r57153}, {%r1, %r1, %r1, %r1}, {%r1}, {%r57138, %r57139, %r57140, %r57141, %r57142, %r57143, %r57144, %r57145};
	bar.warp.sync 	-1;
	wmma.mma.sync.aligned.row.col.m32n8k16.s32.s8.s8.s32 {%r57154, %r57155, %r57156, %r57157, %r57158, %r57159, %r57160, %r57161}, {%r1, %r1, %r1, %r1}, {%r1}, {%r57146, %r57147, %r57148, %r57149, %r57150, %r57151, %r57152, %r57153};
	bar.warp.sync 	-1;
	wmma.mma.sync.aligned.row.col.m32n8k16.s32.s8.s8.s32 {%r57162, %r57163, %r57164, %r57165, %r57166, %r57167, %r57168, %r57169}, {%r1, %r1, %r1, %r1}, {%r1}, {%r57154, %r57155, %r57156, %r57157, %r57158, %r57159, %r57160, %r57161};
	bar.warp.sync 	-1;
	wmma.mma.sync.aligned.row.col.m32n8k16.s32.s8.s8.s32 {%r57170, %r57171, %r57172, %r57173, %r57174, %r57175, %r57176, %r57177}, {%r1, %r1, %r1, %r1}, {%r1}, {%r57162, %r57163, %r57164, %r57165, %r57166, %r57167, %r57168, %r57169};
	bar.warp.sync 	-1;
	wmma.mma.sync.aligned.row.col.m32n8k16.s32.s8.s8.s32 {%r57178, %r57179, %r57180, %r57181, %r57182, %r57183, %r57184, %r57185}, {%r1, %r1, %r1, %r1}, {%r1}, {%r57170, %r57171, %r57172, %r57173, %r57174, %r57175, %r57176, %r57177};
	bar.warp.sync 	-1;
	wmma.mma.sync.aligned.row.col.m32n8k16.s32.s8.s8.s32 {%r57186, %r57187, %r57188, %r57189, %r57190, %r57191, %r57192, %r57193}, {%r1, %r1, %r1, %r1}, {%r1}, {%r57178, %r57179, %r57180, %r57181, %r57182, %r57183, %r57184, %r57185};
	bar.warp.sync 	-1;
	wmma.mma.sync.aligned.row.col.m32n8k16.s32.s8.s8.s32 {%r57194, %r57195, %r57196, %r57197, %r57198, %r57199, %r57200, %r57201}, {%r1, %r1, %r1, %r1}, {%r1}, {%r57186, %r57187, %r57188, %r57189, %r57190, %r57191, %r57192, %r57193};
	bar.warp.sync 	-1;
	wmma.mma.sync.aligned.row.col.m32n8k16.s32.s8.s8.s32 {%r57202, %r57203, %r57204, %r57205, %r57206, %r57207, %r57208, %r57209}, {%r1, %r1, %r1, %r1}, {%r1}, {%r57194, %r57195, %r57196, %r57197, %r57198, %r57199, %r57200, %r57201};
	bar.warp.sync 	-1;
	wmma.mma.sync.aligned.row.col.m32n8k16.s32.s8.s8.s32 {%r57210, %r57211, %r57212, %r57213, %r57214, %r57215, %r57216, %r57217}, {%r1, %r1, %r1, %r1}, {%r1}, {%r57202, %r57203, %r57204, %r57205, %r57206, %r57207, %r57208, %r57209};
	bar.warp.sync 	-1;
	wmma.mma.sync.aligned.row.col.m32n8k16.s32.s8.s8.s32 {%r57218, %r57219, %r57220, %r57221, %r57222, %r57223, %r57224, %r57225}, {%r1, %r1, %r1, %r1}, {%r1}, {%r57210, %r57211, %r57212, %r57213, %r57214, %r57215, %r57216, %r57217};
	bar.warp.sync 	-1;
	wmma.mma.sync.aligned.row.col.m32n8k16.s32.s8.s8.s32 {%r57226, %r57227, %r57228, %r57229, %r57230, %r57231, %r57232, %r57233}, {%r1, %r1, %r1, %r1}, {%r1}, {%r57218, %r57219, %r57220, %r57221, %r57222, %r57223, %r57224, %r57225};
	bar.warp.sync 	-1;
	wmma.mma.sync.aligned.row.col.m32n8k16.s32.s8.s8.s32 {%r57234, %r57235, %r57236, %r57237, %r57238, %r57239, %r57240, %r57241}, {%r1, %r1, %r1, %r1}, {%r1}, {%r57226, %r57227, %r57228, %r57229, %r57230, %r57231, %r57232, %r57233};
	bar.warp.sync 	-1;
	wmma.mma.sync.aligned.row.col.m32n8k16.s32.s8.s8.s32 {%r57242, %r57243, %r57244, %r57245, %r57246, %r57247, %r57248, %r57249}, {%r1, %r1, %r1, %r1}, {%r1}, {%r57234, %r57235, %r57236, %r57237, %r57238, %r57239, %r57240, %r57241};
	bar.warp.sync 	-1;
	wmma.mma.sync.aligned.row.col.m32n8k16.s32.s8.s8.s32 {%r57250, %r57251, %r57252, %r57253, %r57254, %r57255, %r57256, %r57257}, {%r1, %r1, %r1, %r1}, {%r1}, {%r57242, %r57243, %r57244, %r57245, %r57246, %r57247, %r57248, %r57249};
	bar.warp.sync 	-1;
	wmma.mma.sync.aligned.row.col.m32n8k16.s32.s8.s8.s32 {%r57258, %r57259, %r57260, %r57261, %r57262, %r57263, %r57264, %r57265}, {%r1, %r1, %r1, %r1}, {%r1}, {%r57250, %r57251, %r57252, %r57253, %r57254, %r57255, %r57256, %r57257};
	bar.warp.sync 	-1;
	wmma.mma.sync.aligned.row.col.m32n8k16.s32.s8.s8.s32 {%r57266, %r57267, %r57268, %r57269, %r57270, %r57271, %r57272, %r57273}, {%r1, %r1, %r1, %r1}, {%r1}, {%r57258, %r57259, %r57260, %r57261, %r57262, %r57263, %r57264, %r57265};
	bar.warp.sync 	-1;
	wmma.mma.sync.aligned.row.col.m32n8k16.s32.s8.s8.s32 {%r57274, %r57275, %r57276, %r57277, %r57278, %r57279, %r57280, %r57281}, {%r1, %r1, %r1, %r1}, {%r1}, {%r57266, %r57267, %r57268, %r57269, %r57270, %r57271, %r57272, %r57273};
	bar.warp.sync 	-1;
	wmma.mma.sync.aligned.row.col.m32n8k16.s32.s8.s8.s32 {%r57282, %r57283, %r57284, %r57285, %r57286, %r57287, %r57288, %r57289}, {%r1, %r1, %r1, %r1}, {%r1}, {%r57274, %r57275, %r57276, %r57277, %r57278, %r57279, %r57280, %r57281};
	bar.warp.sync 	-1;
	wmma.mma.sync.aligned.row.col.m32n8k16.s32.s8.s8.s32 {%r57290, %r57291, %r57292, %r57293, %r57294, %r57295, %r57296, %r57297}, {%r1, %r1, %r1, %r1}, {%r1}, {%r57282, %r57283, %r57284, %r57285, %r57286, %r57287, %r57288, %r57289};
	bar.warp.sync 	-1;
	wmma.mma.sync.aligned.row.col.m32n8k16.s32.s8.s8.s32 {%r57298, %r57299, %r57300, %r57301, %r57302, %r57303, %r57304, %r57305}, {%r1, %r1, %r1, %r1}, {%r1}, {%r57290, %r57291, %r57292, %r57293, %r57294, %r57295, %r57296, %r57297};
	bar.warp.sync 	-1;
	wmma.mma.sync.aligned.row.col.m32n8k16.s32.s8.s8.s32 {%r57306, %r57307, %r57308, %r57309, %r57310, %r57311, %r57312, %r57313}, {%r1, %r1, %r1, %r1}, {%r1}, {%r57298, %r57299, %r57300, %r57301, %r57302, %r57303, %r57304, %r57305};
	bar.warp.sync 	-1;
	wmma.mma.sync.aligned.row.col.m32n8k16.s32.s8.s8.s32 {%r57314, %r57315, %r57316, %r57317, %r57318, %r57319, %r57320, %r57321}, {%r1, %r1, %r1, %r1}, {%r1}, {%r57306, %r57307, %r57308, %r57309, %r57310, %r57311, %r57312, %r57313};
	bar.warp.sync 	-1;
	wmma.mma.sync.aligned.row.col.m32n8k16.s32.s8.s8.s32 {%r57322, %r57323, %r57324, %r57325, %r57326, %r57327, %r57328, %r57329}, {%r1, %r1, %r1, %r1}, {%r1}, {%r57314, %r57315, %r57316, %r57317, %r57318, %r57319, %r57320, %r57321};
	bar.warp.sync 	-1;
	wmma.mma.sync.aligned.row.col.m32n8k16.s32.s8.s8.s32 {%r57330, %r57331, %r57332, %r57333, %r57334, %r57335, %r57336, %r57337}, {%r1, %r1, %r1, %r1}, {%r1}, {%r57322, %r57323, %r57324, %r57325, %r57326, %r57327, %r57328, %r57329};
	bar.warp.sync 	-1;
	wmma.mma.sync.aligned.row.col.m32n8k16.s32.s8.s8.s32 {%r57338, %r57339, %r57340, %r57341, %r57342, %r57343, %r57344, %r57345}, {%r1, %r1, %r1, %r1}, {%r1}, {%r57330, %r57331, %r57332, %r57333, %r57334, %r57335, %r57336, %r57337};
	bar.warp.sync 	-1;
	wmma.mma.sync.aligned.row.col.m32n8k16.s32.s8.s8.s32 {%r57346, %r57347, %r57348, %r57349, %r57350, %r57351, %r57352, %r57353}, {%r1, %r1, %r1, %r1}, {%r1}, {%r57338, %r57339, %r57340, %r57341, %r57342, %r57343, %r57344, %r57345};
	bar.warp.sync 	-1;
	wmma.mma.sync.aligned.row.col.m32n8k16.s32.s8.s8.s32 {%r57354, %r57355, %r57356, %r57357, %r57358, %r57359, %r57360, %r57361}, {%r1, %r1, %r1, %r1}, {%r1}, {%r57346, %r57347, %r57348, %r57349, %r57350, %r57351, %r57352, %r57353};
	bar.warp.sync 	-1;
	wmma.mma.sync.aligned.row.col.m32n8k16.s32.s8.s8.s32 {%r57362, %r57363, %r57364, %r57365, %r57366, %r57367, %r57368, %r57369}, {%r1, %r1, %r1, %r1}, {%r1}, {%r57354, %r57355, %r57356, %r57357, %r57358, %r57359, %r57360, %r57361};
	bar.warp.sync 	-1;
	wmma.mma.sync.aligned.row.col.m32n8k16.s32.s8.s8.s32 {%r57370, %r57371, %r57372, %r57373, %r57374, %r57375, %r57376, %r57377}, {%r1, %r1, %r1, %r1}, {%r1}, {%r57362, %r57363, %r57364, %r57365, %r57366, %r57367, %r57368, %r57369};
	bar.warp.sync 	-1;
	wmma.mma.sync.aligned.row.col.m32n8k16.s32.s8.s8.s32 {%r57378, %r57379, %r57380, %r57381, %r57382, %r57383, %r57384, %r57385}, {%r1, %r1, %r1, %r1}, {%r1}, {%r57370, %r57371, %r57372, %r57373, %r57374, %r57375, %r57376, %r57377};
	bar.warp.sync 	-1;
	wmma.mma.sync.aligned.row.col.m32n8k16.s32.s8.s8.s32 {%r57386, %r57387, %r57388, %r57389, %r57390, %r57391, %r57392, %r57393}, {%r1, %r1, %r1, %r1}, {%r1}, {%r57378, %r57379, %r57380, %r57381, %r57382, %r57383, %r57384, %r57385};
	bar.warp.sync 	-1;
	wmma.mma.sync.aligned.row.col.m32n8k16.s32.s8.s8.s32 {%r57394, %r57395, %r57396, %r57397, %r57398, %r57399, %r57400, %r57401}, {%r1, %r1, %r1, %r1}, {%r1}, {%r57386, %r57387, %r57388, %r57389, %r57390, %r57391, %r57392, %r57393};
	bar.warp.sync 	-1;
	wmma.mma.sync.aligned.row.col.m32n8k16.s32.s8.s8.s32 {%r57402, %r57403, %r57404, %r57405, %r57406, %r57407, %r57408, %r57409}, {%r1, %r1, %r1, %r1}, {%r1}, {%r57394, %r57395, %r57396, %r57397, %r57398, %r57399, %r57400, %r57401};
	bar.warp.sync 	-1;
	wmma.mma.sync.aligned.row.col.m32n8k16.s32.s8.s8.s32 {%r57410, %r57411, %r57412, %r57413, %r57414, %r57415, %r57416, %r57417}, {%r1, %r1, %r1, %r1}, {%r1}, {%r57402, %r57403, %r57404, %r57405, %r57406, %r57407, %r57408, %r57409};
	bar.warp.sync 	-1;
	wmma.mma.sync.aligned.row.col.m32n8k16.s32.s8.s8.s32 {%r57418, %r57419, %r57420, %r57421, %r57422, %r57423, %r57424, %r57425}, {%r1, %r1, %r1, %r1}, {%r1}, {%r57410, %r57411, %r57412, %r57413, %r57414, %r57415, %r57416, %r57417};
	bar.warp.sync 	-1;
	wmma.mma.sync.aligned.row.col.m32n8k16.s32.s8.s8.s32 {%r57426, %r57427, %r57428, %r57429, %r57430, %r57431, %r57432, %r57433}, {%r1, %r1, %r1, %r1}, {%r1}, {%r57418, %r57419, %r57420, %r57421, %r57422, %r57423, %r57424, %r57425};
	bar.warp.sync 	-1;
	wmma.mma.sync.aligned.row.col.m32n8k16.s32.s8.s8.s32 {%r57434, %r57435, %r57436, %r57437, %r57438, %r57439, %r57440, %r57441}, {%r1, %r1, %r1, %r1}, {%r1}, {%r57426, %r57427, %r57428, %r57429, %r57430, %r57431, %r57432, %r57433};
	bar.warp.sync 	-1;
	wmma.mma.sync.aligned.row.col.m32n8k16.s32.s8.s8.s32 {%r57442, %r57443, %r57444, %r57445, %r57446, %r57447, %r57448, %r57449}, {%r1, %r1, %r1, %r1}, {%r1}, {%r57434, %r57435, %r57436, %r57437, %r57438, %r57439, %r57440, %r57441};
	bar.warp.sync 	-1;
	wmma.mma.sync.aligned.row.col.m32n8k16.s32.s8.s8.s32 {%r57450, %r57451, %r57452, %r57453, %r57454, %r57455, %r57456, %r57457}, {%r1, %r1, %r1, %r1}, {%r1}, {%r57442, %r57443, %r57444, %r57445, %r57446, %r57447, %r57448, %r57449};
	bar.warp.sync 	-1;
	wmma.mma.sync.aligned.row.col.m32n8k16.s32.s8.s8.s32 {%r57458, %r57459, %r57460, %r57461, %r57462, %r57463, %r57464, %r57465}, {%r1, %r1, %r1, %r1}, {%r1}, {%r57450, %r57451, %r57452, %r57453, %r57454, %r57455, %r57456, %r57457};
	bar.warp.sync 	-1;
	wmma.mma.sync.aligned.row.col.m32n8k16.s32.s8.s8.s32 {%r57466, %r57467, %r57468, %r57469, %r57470, %r57471, %r57472, %r57473}, {%r1, %r1, %r1, %r1}, {%r1}, {%r57458, %r57459, %r57460, %r57461, %r57462, %r57463, %r57464, %r57465};
	bar.warp.sync 	-1;
	wmma.mma.sync.aligned.row.col.m32n8k16.s32.s8.s8.s32 {%r57474, %r57475, %r57476, %r57477, %r57478, %r57479, %r57480, %r57481}, {%r1, %r1, %r1, %r1}, {%r1}, {%r57466, %r57467, %r57468, %r57469, %r57470, %r57471, %r57472, %r57473};
	bar.warp.sync 	-1;
	wmma.mma.sync.aligned.row.col.m32n8k16.s32.s8.s8.s32 {%r57482, %r57483, %r57484, %r57485, %r57486, %r57487, %r57488, %r57489}, {%r1, %r1, %r1, %r1}, {%r1}, {%r57474, %r57475, %r57476, %r57477, %r57478, %r57479, %r57480, %r57481};
	bar.warp.sync 	-1;
	wmma.mma.sync.aligned.row.col.m32n8k16.s32.s8.s8.s32 {%r57490, %r57491, %r57492, %r57493, %r57494, %r57495, %r57496, %r57497}, {%r1, %r1, %r1, %r1}, {%r1}, {%r57482, %r57483, %r57484, %r57485, %r57486, %r57487, %r57488, %r57489};
	bar.warp.sync 	-1;
	wmma.mma.sync.aligned.row.col.m32n8k16.s32.s8.s8.s32 {%r57498, %r57499, %r57500, %r57501, %r57502, %r57503, %r57504, %r57505}, {%r1, %r1, %r1, %r1}, {%r1}, {%r57490, %r57491, %r57492, %r57493, %r57494, %r57495, %r57496, %r57497};
	bar.warp.sync 	-1;
	wmma.mma.sync.aligned.row.col.m32n8k16.s32.s8.s8.s32 {%r57506, %r57507, %r57508, %r57509, %r57510, %r57511, %r57512, %r57513}, {%r1, %r1, %r1, %r1}, {%r1}, {%r57498, %r57499, %r57500, %r57501, %r57502, %r57503, %r57504, %r57505};
	bar.warp.sync 	-1;
	wmma.mma.sync.aligned.row.col.m32n8k16.s32.s8.s8.s32 {%r57514, %r57515, %r57516, %r57517, %r57518, %r57519, %r57520, %r57521}, {%r1, %r1, %r1, %r1}, {%r1}, {%r57506, %r57507, %r57508, %r57509, %r57510, %r57511, %r57512, %r57513};
	bar.warp.sync 	-1;
	wmma.mma.sync.aligned.row.col.m32n8k16.s32.s8.s8.s32 {%r57522, %r57523, %r57524, %r57525, %r57526, %r57527, %r57528, %r57529}, {%r1, %r1, %r1, %r1}, {%r1}, {%r57514, %r57515, %r57516, %r57517, %r57518, %r57519, %r57520, %r57521};
	bar.warp.sync 	-1;
	wmma.mma.sync.aligned.row.col.m32n8k16.s32.s8.s8.s32 {%r57530, %r57531, %r57532, %r57533, %r57534, %r57535, %r57536, %r57537}, {%r1, %r1, %r1, %r1}, {%r1}, {%r57522, %r57523, %r57524, %r57525, %r57526, %r57527, %r57528, %r57529};
	bar.warp.sync 	-1;
	wmma.mma.sync.aligned.row.col.m32n8k16.s32.s8.s8.s32 {%r57538, %r57539, %r57540, %r57541, %r57542, %r57543, %r57544, %r57545}, {%r1, %r1, %r1, %r1}, {%r1}, {%r57530, %r57531, %r57532, %r57533, %r57534, %r57535, %r57536, %r57537};
	bar.warp.sync 	-1;
	wmma.mma.sync.aligned.row.col.m32n8k16.s32.s8.s8.s32 {%r57546, %r57547, %r57548, %r57549, %r57550, %r57551, %r57552, %r57553}, {%r1, %r1, %r1, %r1}, {%r1}, {%r57538, %r57539, %r57540, %r57541, %r57542, %r57543, %r57544, %r57545};
	bar.warp.sync 	-1;
	wmma.mma.sync.aligned.row.col.m32n8k16.s32.s8.s8.s32 {%r57554, %r57555, %r57556, %r57557, %r57558, %r57559, %r57560, %r57561}, {%r1, %r1, %r1, %r1}, {%r1}, {%r57546, %r57547, %r57548, %r57549, %r57550, %r57551, %r57552, %r57553};
	bar.warp.sync 	-1;
	wmma.mma.sync.aligned.row.col.m32n8k16.s32.s8.s8.s32 {%r57562, %r57563, %r57564, %r57565, %r57566, %r57567, %r57568, %r57569}, {%r1, %r1, %r1, %r1}, {%r1}, {%r57554, %r57555, %r57556, %r57557, %r57558, %r57559, %r57560, %r57561};
	bar.warp.sync 	-1;
	wmma.mma.sync.aligned.row.col.m32n8k16.s32.s8.s8.s32 {%r57570, %r57571, %r57572, %r57573, %r57574, %r57575, %r57576, %r57577}, {%r1, %r1, %r1, %r1}, {%r1}, {%r57562, %r57563, %r57564, %r57565, %r57566, %r57567, %r57568, %r57569};
	bar.warp.sync 	-1;
	wmma.mma.sync.aligned.row.col.m32n8k16.s32.s8.s8.s32 {%r57578, %r57579, %r57580, %r57581, %r57582, %r57583, %r57584, %r57585}, {%r1, %r1, %r1, %r1}, {%r1}, {%r57570, %r57571, %r57572, %r57573, %r57574, %r57575, %r57576, %r57577};
	bar.warp.sync 	-1;
	wmma.mma.sync.aligned.row.col.m32n8k16.s32.s8.s8.s32 {%r57586, %r57587, %r57588, %r57589, %r57590, %r57591, %r57592, %r57593}, {%r1, %r1, %r1, %r1}, {%r1}, {%r57578, %r57579, %r57580, %r57581, %r57582, %r57583, %r57584, %r57585};
	bar.warp.sync 	-1;
	wmma.mma.sync.aligned.row.col.m32n8k16.s32.s8.s8.s32 {%r57594, %r57595, %r57596, %r57597, %r57598, %r57599, %r57600, %r57601}, {%r1, %r1, %r1, %r1}, {%r1}, {%r57586, %r57587, %r57588, %r57589, %r57590, %r57591, %r57592, %r57593};
	bar.warp.sync 	-1;
	wmma.mma.sync.aligned.row.col.m32n8k16.s32.s8.s8.s32 {%r57602, %r57603, %r57604, %r57605, %r57606, %r57607, %r57608, %r57609}, {%r1, %r1, %r1, %r1}, {%r1}, {%r57594, %r57595, %r57596, %r57597, %r57598, %r57599, %r57600, %r57601};
	bar.warp.sync 	-1;
	wmma.mma.sync.aligned.row.col.m32n8k16.s32.s8.s8.s32 {%r57610, %r57611, %r57612, %r57613, %r57614, %r57615, %r57616, %r57617}, {%r1, %r1, %r1, %r1}, {%r1}, {%r57602, %r57603, %r57604, %r57605, %r57606, %r57607, %r57608, %r57609};
	bar.warp.sync 	-1;
	wmma.mma.sync.aligned.row.col.m32n8k16.s32.s8.s8.s32 {%r57618, %r57619, %r57620, %r57621, %r57622, %r57623, %r57624, %r57625}, {%r1, %r1, %r1, %r1}, {%r1}, {%r57610, %r57611, %r57612, %r57613, %r57614, %r57615, %r57616, %r57617};
	bar.warp.sync 	-1;
	wmma.mma.sync.aligned.row.col.m32n8k16.s32.s8.s8.s32 {%r57626, %r57627, %r57628, %r57629, %r57630, %r57631, %r57632, %r57633}, {%r1, %r1, %r1, %r1}, {%r1}, {%r57618, %r57619, %r57620, %r57621, %r57622, %r57623, %r57624, %r57625};
	bar.warp.sync 	-1;
	wmma.mma.sync.aligned.row.col.m32n8k16.s32.s8.s8.s32 {%r57634, %r57635, %r57636, %r57637, %r57638, %r57639, %r57640, %r57641}, {%r1, %r1, %r1, %r1}, {%r1}, {%r57626, %r57627, %r57628, %r57629, %r57630, %r57631, %r57632, %r57633};
	bar.warp.sync 	-1;
	wmma.mma.sync.aligned.row.col.m32n8k16.s32.s8.s8.s32 {%r57642, %r57643, %r57644, %r57645, %r57646, %r57647, %r57648, %r57649}, {%r1, %r1, %r1, %r1}, {%r1}, {%r57634, %r57635, %r57636, %r57637, %r57638, %r57639, %r57640, %r57641};
	bar.warp.sync 	-1;
	wmma.mma.sync.aligned.row.col.m32n8k16.s32.s8.s8.s32 {%r57650, %r57651, %r57652, %r57653, %r57654, %r57655, %r57656, %r57657}, {%r1, %r1, %r1, %r1}, {%r1}, {%r57642, %r57643, %r57644, %r57645, %r57646, %r57647, %r57648, %r57649};
	bar.warp.sync 	-1;
	wmma.mma.sync.aligned.row.col.m32n8k16.s32.s8.s8.s32 {%r57658, %r57659, %r57660, %r57661, %r57662, %r57663, %r57664, %r57665}, {%r1, %r1, %r1, %r1}, {%r1}, {%r57650, %r57651, %r57652, %r57653, %r57654, %r57655, %r57656, %r57657};
	bar.warp.sync 	-1;
	wmma.mma.sync.aligned.row.col.m32n8k16.s32.s8.s8.s32 {%r57666, %r57667, %r57668, %r57669, %r57670, %r57671, %r57672, %r57673}, {%r1, %r1, %r1, %r1}, {%r1}, {%r57658, %r57659, %r57660, %r57661, %r57662, %r57663, %r57664, %r57665};
	bar.warp.sync 	-1;
	wmma.mma.sync.aligned.row.col.m32n8k16.s32.s8.s8.s32 {%r57674, %r57675, %r57676, %r57677, %r57678, %r57679, %r57680, %r57681}, {%r1, %r1, %r1, %r1}, {%r1}, {%r57666, %r57667, %r57668, %r57669, %r57670, %r57671, %r57672, %r57673};
	bar.warp.sync 	-1;
	wmma.mma.sync.aligned.row.col.m32n8k16.s32.s8.s8.s32 {%r57682, %r57683, %r57684, %r57685, %r57686, %r57687, %r57688, %r57689}, {%r1, %r1, %r1, %r1}, {%r1}, {%r57674, %r57675, %r57676, %r57677, %r57678, %r57679, %r57680, %r57681};
	bar.warp.sync 	-1;
	wmma.mma.sync.aligned.row.col.m32n8k16.s32.s8.s8.s32 {%r57690, %r57691, %r57692, %r57693, %r57694, %r57695, %r57696, %r57697}, {%r1, %r1, %r1, %r1}, {%r1}, {%r57682, %r57683, %r57684, %r57685, %r57686, %r57687, %r57688, %r57689};
	bar.warp.sync 	-1;
	wmma.mma.sync.aligned.row.col.m32n8k16.s32.s8.s8.s32 {%r57698, %r57699, %r57700, %r57701, %r57702, %r57703, %r57704, %r57705}, {%r1, %r1, %r1, %r1}, {%r1}, {%r57690, %r57691, %r57692, %r57693, %r57694, %r57695, %r57696, %r57697};
	bar.warp.sync 	-1;
	wmma.mma.sync.aligned.row.col.m32n8k16.s32.s8.s8.s32 {%r57706, %r57707, %r57708, %r57709, %r57710, %r57711, %r57712, %r57713}, {%r1, %r1, %r1, %r1}, {%r1}, {%r57698, %r57699, %r57700, %r57701, %r57702, %r57703, %r57704, %r57705};
	bar.warp.sync 	-1;
	wmma.mma.sync.aligned.row.col.m32n8k16.s32.s8.s8.s32 {%r57714, %r57715, %r57716, %r57717, %r57718, %r57719, %r57720, %r57721}, {%r1, %r1, %r1, %r1}, {%r1}, {%r57706, %r57707, %r57708, %r57709, %r57710, %r57711, %r57712, %r57713};
	bar.warp.sync 	-1;
	wmma.mma.sync.aligned.row.col.m32n8k16.s32.s8.s8.s32 {%r57722, %r57723, %r57724, %r57725, %r57726, %r57727, %r57728, %r57729}, {%r1, %r1, %r1, %r1}, {%r1}, {%r57714, %r57715, %r57716, %r57717, %r57718, %r57719, %r57720, %r57721};
	bar.warp.sync 	-1;
	wmma.mma.sync.aligned.row.col.m32n8k16.s32.s8.s8.s32 {%r57730, %r57731, %r57732, %r57733, %r57734, %r57735, %r57736, %r57737}, {%r1, %r1, %r1, %r1}, {%r1}, {%r57722, %r57723, %r57724, %r57725, %r57726, %r57727, %r57728, %r57729};
	bar.warp.sync 	-1;
	wmma.mma.sync.aligned.row.col.m32n8k16.s32.s8.s8.s32 {%r57738, %r57739, %r57740, %r57741, %r57742, %r57743, %r57744, %r57745}, {%r1, %r1, %r1, %r1}, {%r1}, {%r57730, %r57731, %r57732, %r57733, %r57734, %r57735, %r57736, %r57737};
	bar.warp.sync 	-1;
	wmma.mma.sync.aligned.row.col.m32n8k16.s32.s8.s8.s32 {%r57746, %r57747, %r57748, %r57749, %r57750, %r57751, %r57752, %r57753}, {%r1, %r1, %r1, %r1}, {%r1}, {%r57738, %r57739, %r57740, %r57741, %r57742, %r57743, %r57744, %r57745};
	bar.warp.sync 	-1;
	wmma.mma.sync.aligned.row.col.m32n8k16.s32.s8.s8.s32 {%r57754, %r57755, %r57756, %r57757, %r57758, %r57759, %r57760, %r57761}, {%r1, %r1, %r1, %r1}, {%r1}, {%r57746, %r57747, %r57748, %r57749, %r57750, %r57751, %r57752, %r57753};
	bar.warp.sync 	-1;
	wmma.mma.sync.aligned.row.col.m32n8k16.s32.s8.s8.s32 {%r57762, %r57763, %r57764, %r57765, %r57766, %r57767, %r57768, %r57769}, {%r1, %r1, %r1, %r1}, {%r1}, {%r57754, %r57755, %r57756, %r57757, %r57758, %r57759, %r57760, %r57761};
	bar.warp.sync 	-1;
	wmma.mma.sync.aligned.row.col.m32n8k16.s32.s8.s8.s32 {%r57770, %r57771, %r57772, %r57773, %r57774, %r57775, %r57776, %r57777}, {%r1, %r1, %r1, %r1}, {%r1}, {%r57762, %r57763, %r57764, %r57765, %r57766, %r57767, %r57768, %r57769};
	bar.warp.sync 	-1;
	wmma.mma.sync.aligned.row.col.m32n8k16.s32.s8.s8.s32 {%r57778, %r57779, %r57780, %r57781, %r57782, %r57783, %r57784, %r57785}, {%r1, %r1, %r1, %r1}, {%r1}, {%r57770, %r57771, %r57772, %r57773, %r57774, %r57775, %r57776, %r57777};
	bar.warp.sync 	-1;
	wmma.mma.sync.aligned.row.col.m32n8k16.s32.s8.s8.s32 {%r57786, %r57787, %r57788, %r57789, %r57790, %r57791, %r57792, %r57793}, {%r1, %r1, %r1, %r1}, {%r1}, {%r57778, %r57779, %r57780, %r57781, %r57782, %r57783, %r57784, %r57785};
	bar.warp.sync 	-1;
	wmma.mma.sync.aligned.row.col.m32n8k16.s32.s8.s8.s32 {%r57794, %r57795, %r57796, %r57797, %r57798, %r57799, %r57800, %r57801}, {%r1, %r1, %r1, %r1}, {%r1}, {%r57786, %r57787, %r57788, %r57789, %r57790, %r57791, %r57792, %r57793};
	bar.warp.sync 	-1;
	wmma.mma.sync.aligned.row.col.m32n8k16.s32.s8.s8.s32 {%r57802, %r57803, %r57804, %r57805, %r57806, %r57807, %r57808, %r57809}, {%r1, %r1, %r1, %r1}, {%r1}, {%r57794, %r57795, %r57796, %r57797, %r57798, %r57799, %r57800, %r57801};
	bar.warp.sync 	-1;
	wmma.mma.sync.aligned.row.col.m32n8k16.s32.s8.s8.s32 {%r57810, %r57811, %r57812, %r57813, %r57814, %r57815, %r57816, %r57817}, {%r1, %r1, %r1, %r1}, {%r1}, {%r57802, %r57803, %r57804, %r57805, %r57806, %r57807, %r57808, %r57809};
	bar.warp.sync 	-1;
	wmma.mma.sync.aligned.row.col.m32n8k16.s32.s8.s8.s32 {%r57818, %r57819, %r57820, %r57821, %r57822, %r57823, %r57824, %r57825}, {%r1, %r1, %r1, %r1}, {%r1}, {%r57810, %r57811, %r57812, %r57813, %r57814, %r57815, %r57816, %r57817};
	bar.warp.sync 	-1;
	wmma.mma.sync.aligned.row.col.m32n8k16.s32.s8.s8.s32 {%r57826, %r57827, %r57828, %r57829, %r57830, %r57831, %r57832, %r57833}, {%r1, %r1, %r1, %r1}, {%r1}, {%r57818, %r57819, %r57820, %r57821, %r57822, %r57823, %r57824, %r57825};
	bar.warp.sync 	-1;
	wmma.mma.sync.aligned.row.col.m32n8k16.s32.s8.s8.s32 {%r57834, %r57835, %r57836, %r57837, %r57838, %r57839, %r57840, %r57841}, {%r1, %r1, %r1, %r1}, {%r1}, {%r57826, %r57827, %r57828, %r57829, %r57830, %r57831, %r57832, %r57833};
	bar.warp.sync 	-1;
	wmma.mma.sync.aligned.row.col.m32n8k16.s32.s8.s8.s32 {%r57842, %r57843, %r57844, %r57845, %r57846, %r57847, %r57848, %r57849}, {%r1, %r1, %r1, %r1}, {%r1}, {%r57834, %r57835, %r57836, %r57837, %r57838, %r57839, %r57840, %r57841};
	bar.warp.sync 	-1;
	wmma.mma.sync.aligned.row.col.m32n8k16.s32.s8.s8.s32 {%r57850, %r57851, %r57852, %r57853, %r57854, %r57855, %r57856, %r57857}, {%r1, %r1, %r1, %r1}, {%r1}, {%r57842, %r57843, %r57844, %r57845, %r57846, %r57847, %r57848, %r57849};
	bar.warp.sync 	-1;
	wmma.mma.sync.aligned.row.col.m32n8k16.s32.s8.s8.s32 {%r57858, %r57859, %r57860, %r57861, %r57862, %r57863, %r57864, %r57865}, {%r1, %r1, %r1, %r1}, {%r1}, {%r57850, %r57851, %r57852, %r57853, %r57854, %r57855, %r57856, %r57857};
	bar.warp.sync 	-1;
	wmma.mma.sync.aligned.row.col.m32n8k16.s32.s8.s8.s32 {%r57866, %r57867, %r57868, %r57869, %r57870, %r57871, %r57872, %r57873}, {%r1, %r1, %r1, %r1}, {%r1}, {%r57858, %r57859, %r57860, %r57861, %r57862, %r57863, %r57864, %r57865};
	bar.warp.sync 	-1;
	wmma.mma.sync.aligned.row.col.m32n8k16.s32.s8.s8.s32 {%r57874, %r57875, %r57876, %r57877, %r57878, %r57879, %r57880, %r57881}, {%r1, %r1, %r1, %r1}, {%r1}, {%r57866, %r57867, %r57868, %r57869, %r57870, %r57871, %r57872, %r57873};
	bar.warp.sync 	-1;
	wmma.mma.sync.aligned.row.col.m32n8k16.s32.s8.s8.s32 {%r57882, %r57883, %r57884, %r57885, %r57886, %r57887, %r57888, %r57889}, {%r1, %r1, %r1, %r1}, {%r1}, {%r57874, %r57875, %r57876, %r57877, %r57878, %r57879, %r57880, %r57881};
	bar.warp.sync 	-1;
	wmma.mma.sync.aligned.row.col.m32n8k16.s32.s8.s8.s32 {%r57890, %r57891, %r57892, %r57893, %r57894, %r57895, %r57896, %r57897}, {%r1, %r1, %r1, %r1}, {%r1}, {%r57882, %r57883, %r57884, %r57885, %r57886, %r57887, %r57888, %r57889};
	bar.warp.sync 	-1;
	wmma.mma.sync.aligned.row.col.m32n8k16.s32.s8.s8.s32 {%r57898, %r57899, %r57900, %r57901, %r57902, %r57903, %r57904, %r57905}, {%r1, %r1, %r1, %r1}, {%r1}, {%r57890, %r57891, %r57892, %r57893, %r57894, %r57895, %r57896, %r57897};
	bar.warp.sync 	-1;
	wmma.mma.sync.aligned.row.col.m32n8k16.s32.s8.s8.s32 {%r57906, %r57907, %r57908, %r57909, %r57910, %r57911, %r57912, %r57913}, {%r1, %r1, %r1, %r1}, {%r1}, {%r57898, %r57899, %r57900, %r57901, %r57902, %r57903, %r57904, %r57905};
	bar.warp.sync 	-1;
	wmma.mma.sync.aligned.row.col.m32n8k16.s32.s8.s8.s32 {%r57914, %r57915, %r57916, %r57917, %r57918, %r57919, %r57920, %r57921}, {%r1, %r1, %r1, %r1}, {%r1}, {%r57906, %r57907, %r57908, %r57909, %r57910, %r57911, %r57912, %r57913};
	bar.warp.sync 	-1;
	wmma.mma.sync.aligned.row.col.m32n8k16.s32.s8.s8.s32 {%r57922, %r57923, %r57924, %r57925, %r57926, %r57927, %r57928, %r57929}, {%r1, %r1, %r1, %r1}, {%r1}, {%r57914, %r57915, %r57916, %r57917, %r57918, %r57919, %r57920, %r57921};
	bar.warp.sync 	-1;
	wmma.mma.sync.aligned.row.col.m32n8k16.s32.s8.s8.s32 {%r57930, %r57931, %r57932, %r57933, %r57934, %r57935, %r57936, %r57937}, {%r1, %r1, %r1, %r1}, {%r1}, {%r57922, %r57923, %r57924, %r57925, %r57926, %r57927, %r57928, %r57929};
	bar.warp.sync 	-1;
	wmma.mma.sync.aligned.row.col.m32n8k16.s32.s8.s8.s32 {%r57938, %r57939, %r57940, %r57941, %r57942, %r57943, %r57944, %r57945}, {%r1, %r1, %r1, %r1}, {%r1}, {%r57930, %r57931, %r57932, %r57933, %r57934, %r57935, %r57936, %r57937};
	bar.warp.sync 	-1;
	wmma.mma.sync.aligned.row.col.m32n8k16.s32.s8.s8.s32 {%r57946, %r57947, %r57948, %r57949, %r57950, %r57951, %r57952, %r57953}, {%r1, %r1, %r1, %r1}, {%r1}, {%r57938, %r57939, %r57940, %r57941, %r57942, %r57943, %r57944, %r57945};
	bar.warp.sync 	-1;
	wmma.mma.sync.aligned.row.col.m32n8k16.s32.s8.s8.s32 {%r57954, %r57955, %r57956, %r57957, %r57958, %r57959, %r57960, %r57961}, {%r1, %r1, %r1, %r1}, {%r1}, {%r57946, %r57947, %r57948, %r57949, %r57950, %r57951, %r57952, %r57953};
	bar.warp.sync 	-1;
	wmma.mma.sync.aligned.row.col.m32n8k16.s32.s8.s8.s32 {%r57962, %r57963, %r57964, %r57965, %r57966, %r57967, %r57968, %r57969}, {%r1, %r1, %r1, %r1}, {%r1}, {%r57954, %r57955, %r57956, %r57957, %r57958, %r57959, %r57960, %r57961};
	bar.warp.sync 	-1;
	wmma.mma.sync.aligned.row.col.m32n8k16.s32.s8.s8.s32 {%r57970, %r57971, %r57972, %r57973, %r57974, %r57975, %r57976, %r57977}, {%r1, %r1, %r1, %r1}, {%r1}, {%r57962, %r57963, %r57964, %r57965, %r57966, %r57967, %r57968, %r57969};
	bar.warp.sync 	-1;
	wmma.mma.sync.aligned.row.col.m32n8k16.s32.s8.s8.s32 {%r57978, %r57979, %r57980, %r57981, %r57982, %r57983, %r57984, %r57985}, {%r1, %r1, %r1, %r1}, {%r1}, {%r57970, %r57971, %r57972, %r57973, %r57974, %r57975, %r57976, %r57977};
	bar.warp.sync 	-1;
	wmma.mma.sync.aligned.row.col.m32n8k16.s32.s8.s8.s32 {%r57986, %r57987, %r57988, %r57989, %r57990, %r57991, %r57992, %r57993}, {%r1, %r1, %r1, %r1}, {%r1}, {%r57978, %r57979, %r57980, %r57981, %r57982, %r57983, %r57984, %r57985};
	bar.warp.sync 	-1;
	wmma.mma.sync.aligned.row.col.m32n8k16.s32.s8.s8.s32 {%r57994, %r57995, %r57996, %r57997, %r57998, %r57999, %r58000, %r58001}, {%r1, %r1, %r1, %r1}, {%r1}, {%r57986, %r57987, %r57988, %r57989, %r57990, %r57991, %r57992, %r57993};
	bar.warp.sync 	-1;
	wmma.mma.sync.aligned.row.col.m32n8k16.s32.s8.s8.s32 {%r58002, %r58003, %r58004, %r58005, %r58006, %r58007, %r58008, %r58009}, {%r1, %r1, %r1, %r1}, {%r1}, {%r57994, %r57995, %r57996, %r57997, %r57998, %r57999, %r58000, %r58001};
	bar.warp.sync 	-1;
	wmma.mma.sync.aligned.row.col.m32n8k16.s32.s8.s8.s32 {%r58010, %r58011, %r58012, %r58013, %r58014, %r58015, %r58016, %r58017}, {%r1, %r1, %r1, %r1}, {%r1}, {%r58002, %r58003, %r58004, %r58005, %r58006, %r58007, %r58008, %r58009};
	bar.warp.sync 	-1;
	wmma.mma.sync.aligned.row.col.m32n8k16.s32.s8.s8.s32 {%r58018, %r58019, %r58020, %r58021, %r58022, %r58023, %r58024, %r58025}, {%r1, %r1, %r1, %r1}, {%r1}, {%r58010, %r58011, %r58012, %r58013, %r58014, %r58015, %r58016, %r58017};
	bar.warp.sync 	-1;
	wmma.mma.sync.aligned.row.col.m32n8k16.s32.s8.s8.s32 {%r58026, %r58027, %r58028, %r58029, %r58030, %r58031, %r58032, %r58033}, {%r1, %r1, %r1, %r1}, {%r1}, {%r58018, %r58019, %r58020, %r58021, %r58022, %r58023, %r58024, %r58025};
	bar.warp.sync 	-1;
	wmma.mma.sync.aligned.row.col.m32n8k16.s32.s8.s8.s32 {%r58034, %r58035, %r58036, %r58037, %r58038, %r58039, %r58040, %r58041}, {%r1, %r1, %r1, %r1}, {%r1}, {%r58026, %r58027, %r58028, %r58029, %r58030, %r58031, %r58032, %r58033};
	bar.warp.sync 	-1;
	wmma.mma.sync.aligned.row.col.m32n8k16.s32.s8.s8.s32 {%r58042, %r58043, %r58044, %r58045, %r58046, %r58047, %r58048, %r58049}, {%r1, %r1, %r1, %r1}, {%r1}, {%r58034, %r58035, %r58036, %r58037, %r58038, %r58039, %r58040, %r58041};
	bar.warp.sync 	-1;
	wmma.mma.sync.aligned.row.col.m32n8k16.s32.s8.s8.s32 {%r58050, %r58051, %r58052, %r58053, %r58054, %r58055, %r58056, %r58057}, {%r1, %r1, %r1, %r1}, {%r1}, {%r58042, %r58043, %r58044, %r58045, %r58046, %r58047, %r58048, %r58049};
	bar.warp.sync 	-1;
	wmma.mma.sync.aligned.row.col.m32n8k16.s32.s8.s8.s32 {%r58058, %r58059, %r58060, %r58061, %r58062, %r58063, %r58064, %r58065}, {%r1, %r1, %r1, %r1}, {%r1}, {%r58050, %r58051, %r58052, %r58053, %r58054, %r58055, %r58056, %r58057};
	bar.warp.sync 	-1;
	wmma.mma.sync.aligned.row.col.m32n8k16.s32.s8.s8.s32 {%r58066, %r58067, %r58068, %r58069, %r58070, %r58071, %r58072, %r58073}, {%r1, %r1, %r1, %r1}, {%r1}, {%r58058, %r58059, %r58060, %r58061, %r58062, %r58063, %r58064, %r58065};
	bar.warp.sync 	-1;
	wmma.mma.sync.aligned.row.col.m32n8k16.s32.s8.s8.s32 {%r58074, %r58075, %r58076, %r58077, %r58078, %r58079, %r58080, %r58081}, {%r1, %r1, %r1, %r1}, {%r1}, {%r58066, %r58067, %r58068, %r58069, %r58070, %r58071, %r58072, %r58073};
	bar.warp.sync 	-1;
	wmma.mma.sync.aligned.row.col.m32n8k16.s32.s8.s8.s32 {%r58082, %r58083, %r58084, %r58085, %r58086, %r58087, %r58088, %r58089}, {%r1, %r1, %r1, %r1}, {%r1}, {%r58074, %r58075, %r58076, %r58077, %r58078, %r58079, %r58080, %r58081};
	bar.warp.sync 	-1;
	wmma.mma.sync.aligned.row.col.m32n8k16.s32.s8.s8.s32 {%r58090, %r58091, %r58092, %r58093, %r58094, %r58095, %r58096, %r58097}, {%r1, %r1, %r1, %r1}, {%r1}, {%r58082, %r58083, %r58084, %r58085, %r58086, %r58087, %r58088, %r58089};
	bar.warp.sync 	-1;
	wmma.mma.sync.aligned.row.col.m32n8k16.s32.s8.s8.s32 {%r58098, %r58099, %r58100, %r58101, %r58102, %r58103, %r58104, %r58105}, {%r1, %r1, %r1, %r1}, {%r1}, {%r58090, %r58091, %r58092, %r58093, %r58094, %r58095, %r58096, %r58097};
	bar.warp.sync 	-1;
	wmma.mma.sync.aligned.row.col.m32n8k16.s32.s8.s8.s32 {%r58106, %r58107, %r58108, %r58109, %r58110, %r58111, %r58112, %r58113}, {%r1, %r1, %r1, %r1}, {%r1}, {%r58098, %r58099, %r58100, %r58101, %r58102, %r58103, %r58104, %r58105};
	bar.warp.sync 	-1;
	wmma.mma.sync.aligned.row.col.m32n8k16.s32.s8.s8.s32 {%r58114, %r58115, %r58116, %r58117, %r58118, %r58119, %r58120, %r58121}, {%r1, %r1, %r1, %r1}, {%r1}, {%r58106, %r58107, %r58108, %r58109, %r58110, %r58111, %r58112, %r58113};
	bar.warp.sync 	-1;
	wmma.mma.sync.aligned.row.col.m32n8k16.s32.s8.s8.s32 {%r58122, %r58123, %r58124, %r58125, %r58126, %r58127, %r58128, %r58129}, {%r1, %r1, %r1, %r1}, {%r1}, {%r58114, %r58115, %r58116, %r58117, %r58118, %r58119, %r58120, %r58121};
	bar.warp.sync 	-1;
	wmma.mma.sync.aligned.row.col.m32n8k16.s32.s8.s8.s32 {%r58130, %r58131, %r58132, %r58133, %r58134, %r58135, %r58136, %r58137}, {%r1, %r1, %r1, %r1}, {%r1}, {%r58122, %r58123, %r58124, %r58125, %r58126, %r58127, %r58128, %r58129};
	bar.warp.sync 	-1;
	wmma.mma.sync.aligned.row.col.m32n8k16.s32.s8.s8.s32 {%r58138, %r58139, %r58140, %r58141, %r58142, %r58143, %r58144, %r58145}, {%r1, %r1, %r1, %r1}, {%r1}, {%r58130, %r58131, %r58132, %r58133, %r58134, %r58135, %r58136, %r58137};
	bar.warp.sync 	-1;
	wmma.mma.sync.aligned.row.col.m32n8k16.s32.s8.s8.s32 {%r58146, %r58147, %r58148, %r58149, %r58150, %r58151, %r58152, %r58153}, {%r1, %r1, %r1, %r1}, {%r1}, {%r58138, %r58139, %r58140, %r58141, %r58142, %r58143, %r58144, %r58145};
	bar.warp.sync 	-1;
	wmma.mma.sync.aligned.row.col.m32n8k16.s32.s8.s8.s32 {%r58154, %r58155, %r58156, %r58157, %r58158, %r58159, %r58160, %r58161}, {%r1, %r1, %r1, %r1}, {%r1}, {%r58146, %r58147, %r58148, %r58149, %r58150, %r58151, %r58152, %r58153};
	bar.warp.sync 	-1;
	wmma.mma.sync.aligned.row.col.m32n8k16.s32.s8.s8.s32 {%r58162, %r58163, %r58164, %r58165, %r58166, %r58167, %r58168, %r58169}, {%r1, %r1, %r1, %r1}, {%r1}, {%r58154, %r58155, %r58156, %r58157, %r58158, %r58159, %r58160, %r58161};
	bar.warp.sync 	-1;
	wmma.mma.sync.aligned.row.col.m32n8k16.s32.s8.s8.s32 {%r58170, %r58171, %r58172, %r58173, %r58174, %r58175, %r58176, %r58177}, {%r1, %r1, %r1, %r1}, {%r1}, {%r58162, %r58163, %r58164, %r58165, %r58166, %r58167, %r58168, %r58169};
	bar.warp.sync 	-1;
	wmma.mma.sync.aligned.row.col.m32n8k16.s32.s8.s8.s32 {%r58178, %r58179, %r58180, %r58181, %r58182, %r58183, %r58184, %r58185}, {%r1, %r1, %r1, %r1}, {%r1}, {%r58170, %r58171, %r58172, %r58173, %r58174, %r58175, %r58176, %r58177};
	bar.warp.sync 	-1;
	wmma.mma.sync.aligned.row.col.m32n8k16.s32.s8.s8.s32 {%r58186, %r58187, %r58188, %r58189, %r58190, %r58191, %r58192, %r58193}, {%r1, %r1, %r1, %r1}, {%r1}, {%r58178, %r58179, %r58180, %r58181, %r58182, %r58183, %r58184, %r58185};
	bar.warp.sync 	-1;
	wmma.mma.sync.aligned.row.col.m32n8k16.s32.s8.s8.s32 {%r58194, %r58195, %r58196, %r58197, %r58198, %r58199, %r58200, %r58201}, {%r1, %r1, %r1, %r1}, {%r1}, {%r58186, %r58187, %r58188, %r58189, %r58190, %r58191, %r58192, %r58193};
	bar.warp.sync 	-1;
	wmma.mma.sync.aligned.row.col.m32n8k16.s32.s8.s8.s32 {%r58202, %r58203, %r58204, %r58205, %r58206, %r58207, %r58208, %r58209}, {%r1, %r1, %r1, %r1}, {%r1}, {%r58194, %r58195, %r58196, %r58197, %r58198, %r58199, %r58200, %r58201};
	bar.warp.sync 	-1;
	wmma.mma.sync.aligned.row.col.m32n8k16.s32.s8.s8.s32 {%r58210, %r58211, %r58212, %r58213, %r58214, %r58215, %r58216, %r58217}, {%r1, %r1, %r1, %r1}, {%r1}, {%r58202, %r58203, %r58204, %r58205, %r58206, %r58207, %r58208, %r58209};
	bar.warp.sync 	-1;
	wmma.mma.sync.aligned.row.col.m32n8k16.s32.s8.s8.s32 {%r58218, %r58219, %r58220, %r58221, %r58222, %r58223, %r58224, %r58225}, {%r1, %r1, %r1, %r1}, {%r1}, {%r58210, %r58211, %r58212, %r58213, %r58214, %r58215, %r58216, %r58217};
	bar.warp.sync 	-1;
	wmma.mma.sync.aligned.row.col.m32n8k16.s32.s8.s8.s32 {%r58226, %r58227, %r58228, %r58229, %r58230, %r58231, %r58232, %r58233}, {%r1, %r1, %r1, %r1}, {%r1}, {%r58218, %r58219, %r58220, %r58221, %r58222, %r58223, %r58224, %r58225};
	bar.warp.sync 	-1;
	wmma.mma.sync.aligned.row.col.m32n8k16.s32.s8.s8.s32 {%r58234, %r58235, %r58236, %r58237, %r58238, %r58239, %r58240, %r58241}, {%r1, %r1, %r1, %r1}, {%r1}, {%r58226, %r58227, %r58228, %r58229, %r58230, %r58231, %r58232, %r58233};
	bar.warp.sync 	-1;
	wmma.mma.sync.aligned.row.col.m32n8k16.s32.s8.s8.s32 {%r58242, %r58243, %r58244, %r58245, %r58246, %r58247, %r58248, %r58249}, {%r1, %r1, %r1, %r1}, {%r1}, {%r58234, %r58235, %r58236, %r58237, %r58238, %r58239, %r58240, %r58241};
	bar.warp.sync 	-1;
	wmma.mma.sync.aligned.row.col.m32n8k16.s32.s8.s8.s32 {%r58250, %r58251, %r58252, %r58253, %r58254, %r58255, %r58256, %r58257}, {%r1, %r1, %r1, %r1}, {%r1}, {%r58242, %r58243, %r58244, %r58245, %r58246, %r58247, %r58248, %r58249};
	bar.warp.sync 	-1;
	wmma.mma.sync.aligned.row.col.m32n8k16.s32.s8.s8.s32 {%r58258, %r58259, %r58260, %r58261, %r58262, %r58263, %r58264, %r58265}, {%r1, %r1, %r1, %r1}, {%r1}, {%r58250, %r58251, %r58252, %r58253, %r58254, %r58255, %r58256, %r58257};
	bar.warp.sync 	-1;
	wmma.mma.sync.aligned.row.col.m32n8k16.s32.s8.s8.s32 {%r58266, %r58267, %r58268, %r58269, %r58270, %r58271, %r58272, %r58273}, {%r1, %r1, %r1, %r1}, {%r1}, {%r58258, %r58259, %r58260, %r58261, %r58262, %r58263, %r58264, %r58265};
	bar.warp.sync 	-1;
	wmma.mma.sync.aligned.row.col.m32n8k16.s32.s8.s8.s32 {%r58274, %r58275, %r58276, %r58277, %r58278, %r58279, %r58280, %r58281}, {%r1, %r1, %r1, %r1}, {%r1}, {%r58266, %r58267, %r58268, %r58269, %r58270, %r58271, %r58272, %r58273};
	bar.warp.sync 	-1;
	wmma.mma.sync.aligned.row.col.m32n8k16.s32.s8.s8.s32 {%r58282, %r58283, %r58284, %r58285, %r58286, %r58287, %r58288, %r58289}, {%r1, %r1, %r1, %r1}, {%r1}, {%r58274, %r58275, %r58276, %r58277, %r58278, %r58279, %r58280, %r58281};
	bar.warp.sync 	-1;
	wmma.mma.sync.aligned.row.col.m32n8k16.s32.s8.s8.s32 {%r58290, %r58291, %r58292, %r58293, %r58294, %r58295, %r58296, %r58297}, {%r1, %r1, %r1, %r1}, {%r1}, {%r58282, %r58283, %r58284, %r58285, %r58286, %r58287, %r58288, %r58289};
	bar.warp.sync 	-1;
	wmma.mma.sync.aligned.row.col.m32n8k16.s32.s8.s8.s32 {%r58298, %r58299, %r58300, %r58301, %r58302, %r58303, %r58304, %r58305}, {%r1, %r1, %r1, %r1}, {%r1}, {%r58290, %r58291, %r58292, %r58293, %r58294, %r58295, %r58296, %r58297};
	bar.warp.sync 	-1;
	wmma.mma.sync.aligned.row.col.m32n8k16.s32.s8.s8.s32 {%r58306, %r58307, %r58308, %r58309, %r58310, %r58311, %r58312, %r58313}, {%r1, %r1, %r1, %r1}, {%r1}, {%r58298, %r58299, %r58300, %r58301, %r58302, %r58303, %r58304, %r58305};
	bar.warp.sync 	-1;
	wmma.mma.sync.aligned.row.col.m32n8k16.s32.s8.s8.s32 {%r58314, %r58315, %r58316, %r58317, %r58318, %r58319, %r58320, %r58321}, {%r1, %r1, %r1, %r1}, {%r1}, {%r58306, %r58307, %r58308, %r58309, %r58310, %r58311, %r58312, %r58313};
	bar.warp.sync 	-1;
	wmma.mma.sync.aligned.row.col.m32n8k16.s32.s8.s8.s32 {%r58322, %r58323, %r58324, %r58325, %r58326, %r58327, %r58328, %r58329}, {%r1, %r1, %r1, %r1}, {%r1}, {%r58314, %r58315, %r58316, %r58317, %r58318, %r58319, %r58320, %r58321};
	bar.warp.sync 	-1;
	wmma.mma.sync.aligned.row.col.m32n8k16.s32.s8.s8.s32 {%r58330, %r58331, %r58332, %r58333, %r58334, %r58335, %r58336, %r58337}, {%r1, %r1, %r1, %r1}, {%r1}, {%r58322, %r58323, %r58324, %r58325, %r58326, %r58327, %r58328, %r58329};
	bar.warp.sync 	-1;
	wmma.mma.sync.aligned.row.col.m32n8k16.s32.s8.s8.s32 {%r58338, %r58339, %r58340, %r58341, %r58342, %r58343, %r58344, %r58345}, {%r1, %r1, %r1, %r1}, {%r1}, {%r58330, %r58331, %r58332, %r58333, %r58334, %r58335, %r58336, %r58337};
	bar.warp.sync 	-1;
	wmma.mma.sync.aligned.row.col.m32n8k16.s32.s8.s8.s32 {%r58346, %r58347, %r58348, %r58349, %r58350, %r58351, %r58352, %r58353}, {%r1, %r1, %r1, %r1}, {%r1}, {%r58338, %r58339, %r58340, %r58341, %r58342, %r58343, %r58344, %r58345};
	bar.warp.sync 	-1;
	wmma.mma.sync.aligned.row.col.m32n8k16.s32.s8.s8.s32 {%r58354, %r58355, %r58356, %r58357, %r58358, %r58359, %r58360, %r58361}, {%r1, %r1, %r1, %r1}, {%r1}, {%r58346, %r58347, %r58348, %r58349, %r58350, %r58351, %r58352, %r58353};
	bar.warp.sync 	-1;
	wmma.mma.sync.aligned.row.col.m32n8k16.s32.s8.s8.s32 {%r58362, %r58363, %r58364, %r58365, %r58366, %r58367, %r58368, %r58369}, {%r1, %r1, %r1, %r1}, {%r1}, {%r58354, %r58355, %r58356, %r58357, %r58358, %r58359, %r58360, %r58361};
	bar.warp.sync 	-1;
	wmma.mma.sync.aligned.row.col.m32n8k16.s32.s8.s8.s32 {%r58370, %r58371, %r58372, %r58373, %r58374, %r58375, %r58376, %r58377}, {%r1, %r1, %r1, %r1}, {%r1}, {%r58362, %r58363, %r58364, %r58365, %r58366, %r58367, %r58368, %r58369};
	bar.warp.sync 	-1;
	wmma.mma.sync.aligned.row.col.m32n8k16.s32.s8.s8.s32 {%r58378, %r58379, %r58380, %r58381, %r58382, %r58383, %r58384, %r58385}, {%r1, %r1, %r1, %r1}, {%r1}, {%r58370, %r58371, %r58372, %r58373, %r58374, %r58375, %r58376, %r58377};
	bar.warp.sync 	-1;
	wmma.mma.sync.aligned.row.col.m32n8k16.s32.s8.s8.s32 {%r58386, %r58387, %r58388, %r58389, %r58390, %r58391, %r58392, %r58393}, {%r1, %r1, %r1, %r1}, {%r1}, {%r58378, %r58379, %r58380, %r58381, %r58382, %r58383, %r58384, %r58385};
	bar.warp.sync 	-1;
	wmma.mma.sync.aligned.row.col.m32n8k16.s32.s8.s8.s32 {%r58394, %r58395, %r58396, %r58397, %r58398, %r58399, %r58400, %r58401}, {%r1, %r1, %r1, %r1}, {%r1}, {%r58386, %r58387, %r58388, %r58389, %r58390, %r58391, %r58392, %r58393};
	bar.warp.sync 	-1;
	wmma.mma.sync.aligned.row.col.m32n8k16.s32.s8.s8.s32 {%r58402, %r58403, %r58404, %r58405, %r58406, %r58407, %r58408, %r58409}, {%r1, %r1, %r1, %r1}, {%r1}, {%r58394, %r58395, %r58396, %r58397, %r58398, %r58399, %r58400, %r58401};
	bar.warp.sync 	-1;
	wmma.mma.sync.aligned.row.col.m32n8k16.s32.s8.s8.s32 {%r58410, %r58411, %r58412, %r58413, %r58414, %r58415, %r58416, %r58417}, {%r1, %r1, %r1, %r1}, {%r1}, {%r58402, %r58403, %r58404, %r58405, %r58406, %r58407, %r58408, %r58409};
	bar.warp.sync 	-1;
	wmma.mma.sync.aligned.row.col.m32n8k16.s32.s8.s8.s32 {%r58418, %r58419, %r58420, %r58421, %r58422, %r58423, %r58424, %r58425}, {%r1, %r1, %r1, %r1}, {%r1}, {%r58410, %r58411, %r58412, %r58413, %r58414, %r58415, %r58416, %r58417};
	bar.warp.sync 	-1;
	wmma.mma.sync.aligned.row.col.m32n8k16.s32.s8.s8.s32 {%r58426, %r58427, %r58428, %r58429, %r58430, %r58431, %r58432, %r58433}, {%r1, %r1, %r1, %r1}, {%r1}, {%r58418, %r58419, %r58420, %r58421, %r58422, %r58423, %r58424, %r58425};
	bar.warp.sync 	-1;
	wmma.mma.sync.aligned.row.col.m32n8k16.s32.s8.s8.s32 {%r58434, %r58435, %r58436, %r58437, %r58438, %r58439, %r58440, %r58441}, {%r1, %r1, %r1, %r1}, {%r1}, {%r58426, %r58427, %r58428, %r58429, %r58430, %r58431, %r58432, %r58433};
	bar.warp.sync 	-1;
	wmma.mma.sync.aligned.row.col.m32n8k16.s32.s8.s8.s32 {%r58442, %r58443, %r58444, %r58445, %r58446, %r58447, %r58448, %r58449}, {%r1, %r1, %r1, %r1}, {%r1}, {%r58434, %r58435, %r58436, %r58437, %r58438, %r58439, %r58440, %r58441};
	bar.warp.sync 	-1;
	wmma.mma.sync.aligned.row.col.m32n8k16.s32.s8.s8.s32 {%r58450, %r58451, %r58452, %r58453, %r58454, %r58455, %r58456, %r58457}, {%r1, %r1, %r1, %r1}, {%r1}, {%r58442, %r58443, %r58444, %r58445, %r58446, %r58447, %r58448, %r58449};
	bar.warp.sync 	-1;
	wmma.mma.sync.aligned.row.col.m32n8k16.s32.s8.s8.s32 {%r58458, %r58459, %r58460, %r58461, %r58462, %r58463, %r58464, %r58465}, {%r1, %r1, %r1, %r1}, {%r1}, {%r58450, %r58451, %r58452, %r58453, %r58454, %r58455, %r58456, %r58457};
	bar.warp.sync 	-1;
	wmma.mma.sync.aligned.row.col.m32n8k16.s32.s8.s8.s32 {%r58466, %r58467, %r58468, %r58469, %r58470, %r58471, %r58472, %r58473}, {%r1, %r1, %r1, %r1}, {%r1}, {%r58458, %r58459, %r58460, %r58461, %r58462, %r58463, %r58464, %r58465};
	bar.warp.sync 	-1;
	wmma.mma.sync.aligned.row.col.m32n8k16.s32.s8.s8.s32 {%r58474, %r58475, %r58476, %r58477, %r58478, %r58479, %r58480, %r58481}, {%r1, %r1, %r1, %r1}, {%r1}, {%r58466, %r58467, %r58468, %r58469, %r58470, %r58471, %r58472, %r58473};
	bar.warp.sync 	-1;
	wmma.mma.sync.aligned.row.col.m32n8k16.s32.s8.s8.s32 {%r58482, %r58483, %r58484, %r58485, %r58486, %r58487, %r58488, %r58489}, {%r1, %r1, %r1, %r1}, {%r1}, {%r58474, %r58475, %r58476, %r58477, %r58478, %r58479, %r58480, %r58481};
	bar.warp.sync 	-1;
	wmma.mma.sync.aligned.row.col.m32n8k16.s32.s8.s8.s32 {%r58490, %r58491, %r58492, %r58493, %r58494, %r58495, %r58496, %r58497}, {%r1, %r1, %r1, %r1}, {%r1}, {%r58482, %r58483, %r58484, %r58485, %r58486, %r58487, %r58488, %r58489};
	bar.warp.sync 	-1;
	wmma.mma.sync.aligned.row.col.m32n8k16.s32.s8.s8.s32 {%r58498, %r58499, %r58500, %r58501, %r58502, %r58503, %r58504, %r58505}, {%r1, %r1, %r1, %r1}, {%r1}, {%r58490, %r58491, %r58492, %r58493, %r58494, %r58495, %r58496, %r58497};
	bar.warp.sync 	-1;
	wmma.mma.sync.aligned.row.col.m32n8k16.s32.s8.s8.s32 {%r58506, %r58507, %r58508, %r58509, %r58510, %r58511, %r58512, %r58513}, {%r1, %r1, %r1, %r1}, {%r1}, {%r58498, %r58499, %r58500, %r58501, %r58502, %r58503, %r58504, %r58505};
	bar.warp.sync 	-1;
	wmma.mma.sync.aligned.row.col.m32n8k16.s32.s8.s8.s32 {%r58514, %r58515, %r58516, %r58517, %r58518, %r58519, %r58520, %r58521}, {%r1, %r1, %r1, %r1}, {%r1}, {%r58506, %r58507, %r58508, %r58509, %r58510, %r58511, %r58512, %r58513};
	bar.warp.sync 	-1;
	wmma.mma.sync.aligned.row.col.m32n8k16.s32.s8.s8.s32 {%r58522, %r58523, %r58524, %r58525, %r58526, %r58527, %r58528, %r58529}, {%r1, %r1, %r1, %r1}, {%r1}, {%r58514, %r58515, %r58516, %r58517, %r58518, %r58519, %r58520, %r58521};
	bar.warp.sync 	-1;
	wmma.mma.sync.aligned.row.col.m32n8k16.s32.s8.s8.s32 {%r58530, %r58531, %r58532, %r58533, %r58534, %r58535, %r58536, %r58537}, {%r1, %r1, %r1, %r1}, {%r1}, {%r58522, %r58523, %r58524, %r58525, %r58526, %r58527, %r58528, %r58529};
	bar.warp.sync 	-1;
	wmma.mma.sync.aligned.row.col.m32n8k16.s32.s8.s8.s32 {%r58538, %r58539, %r58540, %r58541, %r58542, %r58543, %r58544, %r58545}, {%r1, %r1, %r1, %r1}, {%r1}, {%r58530, %r58531, %r58532, %r58533, %r58534, %r58535, %r58536, %r58537};
	bar.warp.sync 	-1;
	wmma.mma.sync.aligned.row.col.m32n8k16.s32.s8.s8.s32 {%r58546, %r58547, %r58548, %r58549, %r58550, %r58551, %r58552, %r58553}, {%r1, %r1, %r1, %r1}, {%r1}, {%r58538, %r58539, %r58540, %r58541, %r58542, %r58543, %r58544, %r58545};
	bar.warp.sync 	-1;
	wmma.mma.sync.aligned.row.col.m32n8k16.s32.s8.s8.s32 {%r58554, %r58555, %r58556, %r58557, %r58558, %r58559, %r58560, %r58561}, {%r1, %r1, %r1, %r1}, {%r1}, {%r58546, %r58547, %r58548, %r58549, %r58550, %r58551, %r58552, %r58553};
	bar.warp.sync 	-1;
	wmma.mma.sync.aligned.row.col.m32n8k16.s32.s8.s8.s32 {%r58562, %r58563, %r58564, %r58565, %r58566, %r58567, %r58568, %r58569}, {%r1, %r1, %r1, %r1}, {%r1}, {%r58554, %r58555, %r58556, %r58557, %r58558, %r58559, %r58560, %r58561};
	bar.warp.sync 	-1;
	wmma.mma.sync.aligned.row.col.m32n8k16.s32.s8.s8.s32 {%r58570, %r58571, %r58572, %r58573, %r58574, %r58575, %r58576, %r58577}, {%r1, %r1, %r1, %r1}, {%r1}, {%r58562, %r58563, %r58564, %r58565, %r58566, %r58567, %r58568, %r58569};
	bar.warp.sync 	-1;
	wmma.mma.sync.aligned.row.col.m32n8k16.s32.s8.s8.s32 {%r58578, %r58579, %r58580, %r58581, %r58582, %r58583, %r58584, %r58585}, {%r1, %r1, %r1, %r1}, {%r1}, {%r58570, %r58571, %r58572, %r58573, %r58574, %r58575, %r58576, %r58577};
	bar.warp.sync 	-1;
	wmma.mma.sync.aligned.row.col.m32n8k16.s32.s8.s8.s32 {%r58586, %r58587, %r58588, %r58589, %r58590, %r58591, %r58592, %r58593}, {%r1, %r1, %r1, %r1}, {%r1}, {%r58578, %r58579, %r58580, %r58581, %r58582, %r58583, %r58584, %r58585};
	bar.warp.sync 	-1;
	wmma.mma.sync.aligned.row.col.m32n8k16.s32.s8.s8.s32 {%r58594, %r58595, %r58596, %r58597, %r58598, %r58599, %r58600, %r58601}, {%r1, %r1, %r1, %r1}, {%r1}, {%r58586, %r58587, %r58588, %r58589, %r58590, %r58591, %r58592, %r58593};
	bar.warp.sync 	-1;
	wmma.mma.sync.aligned.row.col.m32n8k16.s32.s8.s8.s32 {%r58602, %r58603, %r58604, %r58605, %r58606, %r58607, %r58608, %r58609}, {%r1, %r1, %r1, %r1}, {%r1}, {%r58594, %r58595, %r58596, %r58597, %r58598, %r58599, %r58600, %r58601};
	bar.warp.sync 	-1;
	wmma.mma.sync.aligned.row.col.m32n8k16.s32.s8.s8.s32 {%r58610, %r58611, %r58612, %r58613, %r58614, %r58615, %r58616, %r58617}, {%r1, %r1, %r1, %r1}, {%r1}, {%r58602, %r58603, %r58604, %r58605, %r58606, %r58607, %r58608, %r58609};
	bar.warp.sync 	-1;
	wmma.mma.sync.aligned.row.col.m32n8k16.s32.s8.s8.s32 {%r58618, %r58619, %r58620, %r58621, %r58622, %r58623, %r58624, %r58625}, {%r1, %r1, %r1, %r1}, {%r1}, {%r58610, %r58611, %r58612, %r58613, %r58614, %r58615, %r58616, %r58617};
	bar.warp.sync 	-1;
	wmma.mma.sync.aligned.row.col.m32n8k16.s32.s8.s8.s32 {%r58626, %r58627, %r58628, %r58629, %r58630, %r58631, %r58632, %r58633}, {%r1, %r1, %r1, %r1}, {%r1}, {%r58618, %r58619, %r58620, %r58621, %r58622, %r58623, %r58624, %r58625};
	bar.warp.sync 	-1;
	wmma.mma.sync.aligned.row.col.m32n8k16.s32.s8.s8.s32 {%r58634, %r58635, %r58636, %r58637, %r58638, %r58639, %r58640, %r58641}, {%r1, %r1, %r1, %r1}, {%r1}, {%r58626, %r58627, %r58628, %r58629, %r58630, %r58631, %r58632, %r58633};
	bar.warp.sync 	-1;
	wmma.mma.sync.aligned.row.col.m32n8k16.s32.s8.s8.s32 {%r58642, %r58643, %r58644, %r58645, %r58646, %r58647, %r58648, %r58649}, {%r1, %r1, %r1, %r1}, {%r1}, {%r58634, %r58635, %r58636, %r58637, %r58638, %r58639, %r58640, %r58641};
	bar.warp.sync 	-1;
	wmma.mma.sync.aligned.row.col.m32n8k16.s32.s8.s8.s32 {%r58650, %r58651, %r58652, %r58653, %r58654, %r58655, %r58656, %r58657}, {%r1, %r1, %r1, %r1}, {%r1}, {%r58642, %r58643, %r58644, %r58645, %r58646, %r58647, %r58648, %r58649};
	bar.warp.sync 	-1;
	wmma.mma.sync.aligned.row.col.m32n8k16.s32.s8.s8.s32 {%r58658, %r58659, %r58660, %r58661, %r58662, %r58663, %r58664, %r58665}, {%r1, %r1, %r1, %r1}, {%r1}, {%r58650, %r58651, %r58652, %r58653, %r58654, %r58655, %r58656, %r58657};
	bar.warp.sync 	-1;
	wmma.mma.sync.aligned.row.col.m32n8k16.s32.s8.s8.s32 {%r58666, %r58667, %r58668, %r58669, %r58670, %r58671, %r58672, %r58673}, {%r1, %r1, %r1, %r1}, {%r1}, {%r58658, %r58659, %r58660, %r58661, %r58662, %r58663, %r58664, %r58665};
	bar.warp.sync 	-1;
	wmma.mma.sync.aligned.row.col.m32n8k16.s32.s8.s8.s32 {%r58674, %r58675, %r58676, %r58677, %r58678, %r58679, %r58680, %r58681}, {%r1, %r1, %r1, %r1}, {%r1}, {%r58666, %r58667, %r58668, %r58669, %r58670, %r58671, %r58672, %r58673};
	bar.warp.sync 	-1;
	wmma.mma.sync.aligned.row.col.m32n8k16.s32.s8.s8.s32 {%r58682, %r58683, %r58684, %r58685, %r58686, %r58687, %r58688, %r58689}, {%r1, %r1, %r1, %r1}, {%r1}, {%r58674, %r58675, %r58676, %r58677, %r58678, %r58679, %r58680, %r58681};
	bar.warp.sync 	-1;
	wmma.mma.sync.aligned.row.col.m32n8k16.s32.s8.s8.s32 {%r58690, %r58691, %r58692, %r58693, %r58694, %r58695, %r58696, %r58697}, {%r1, %r1, %r1, %r1}, {%r1}, {%r58682, %r58683, %r58684, %r58685, %r58686, %r58687, %r58688, %r58689};
	bar.warp.sync 	-1;
	wmma.mma.sync.aligned.row.col.m32n8k16.s32.s8.s8.s32 {%r58698, %r58699, %r58700, %r58701, %r58702, %r58703, %r58704, %r58705}, {%r1, %r1, %r1, %r1}, {%r1}, {%r58690, %r58691, %r58692, %r58693, %r58694, %r58695, %r58696, %r58697};
	bar.warp.sync 	-1;
	wmma.mma.sync.aligned.row.col.m32n8k16.s32.s8.s8.s32 {%r58706, %r58707, %r58708, %r58709, %r58710, %r58711, %r58712, %r58713}, {%r1, %r1, %r1, %r1}, {%r1}, {%r58698, %r58699, %r58700, %r58701, %r58702, %r58703, %r58704, %r58705};
	bar.warp.sync 	-1;
	wmma.mma.sync.aligned.row.col.m32n8k16.s32.s8.s8.s32 {%r58714, %r58715, %r58716, %r58717, %r58718, %r58719, %r58720, %r58721}, {%r1, %r1, %r1, %r1}, {%r1}, {%r58706, %r58707, %r58708, %r58709, %r58710, %r58711, %r58712, %r58713};
	bar.warp.sync 	-1;
	wmma.mma.sync.aligned.row.col.m32n8k16.s32.s8.s8.s32 {%r58722, %r58723, %r58724, %r58725, %r58726, %r58727, %r58728, %r58729}, {%r1, %r1, %r1, %r1}, {%r1}, {%r58714, %r58715, %r58716, %r58717, %r58718, %r58719, %r58720, %r58721};
	bar.warp.sync 	-1;
	wmma.mma.sync.aligned.row.col.m32n8k16.s32.s8.s8.s32 {%r58730, %r58731, %r58732, %r58733, %r58734, %r58735, %r58736, %r58737}, {%r1, %r1, %r1, %r1}, {%r1}, {%r58722, %r58723, %r58724, %r58725, %r58726, %r58727, %r58728, %r58729};
	bar.warp.sync 	-1;
	wmma.mma.sync.aligned.row.col.m32n8k16.s32.s8.s8.s32 {%r58738, %r58739, %r58740, %r58741, %r58742, %r58743, %r58744, %r58745}, {%r1, %r1, %r1, %r1}, {%r1}, {%r58730, %r58731, %r58732, %r58733, %r58734, %r58735, %r58736, %r58737};
	bar.warp.sync 	-1;
	wmma.mma.sync.aligned.row.col.m32n8k16.s32.s8.s8.s32 {%r58746, %r58747, %r58748, %r58749, %r58750, %r58751, %r58752, %r58753}, {%r1, %r1, %r1, %r1}, {%r1}, {%r58738, %r58739, %r58740, %r58741, %r58742, %r58743, %r58744, %r58745};
	bar.warp.sync 	-1;
	wmma.mma.sync.aligned.row.col.m32n8k16.s32.s8.s8.s32 {%r58754, %r58755, %r58756, %r58757, %r58758, %r58759, %r58760, %r58761}, {%r1, %r1, %r1, %r1}, {%r1}, {%r58746, %r58747, %r58748, %r58749, %r58750, %r58751, %r58752, %r58753};
	bar.warp.sync 	-1;
	wmma.mma.sync.aligned.row.col.m32n8k16.s32.s8.s8.s32 {%r58762, %r58763, %r58764, %r58765, %r58766, %r58767, %r58768, %r58769}, {%r1, %r1, %r1, %r1}, {%r1}, {%r58754, %r58755, %r58756, %r58757, %r58758, %r58759, %r58760, %r58761};
	bar.warp.sync 	-1;
	wmma.mma.sync.aligned.row.col.m32n8k16.s32.s8.s8.s32 {%r58770, %r58771, %r58772, %r58773, %r58774, %r58775, %r58776, %r58777}, {%r1, %r1, %r1, %r1}, {%r1}, {%r58762, %r58763, %r58764, %r58765, %r58766, %r58767, %r58768, %r58769};
	bar.warp.sync 	-1;
	wmma.mma.sync.aligned.row.col.m32n8k16.s32.s8.s8.s32 {%r58778, %r58779, %r58780, %r58781, %r58782, %r58783, %r58784, %r58785}, {%r1, %r1, %r1, %r1}, {%r1}, {%r58770, %r58771, %r58772, %r58773, %r58774, %r58775, %r58776, %r58777};
	bar.warp.sync 	-1;
	wmma.mma.sync.aligned.row.col.m32n8k16.s32.s8.s8.s32 {%r58786, %r58787, %r58788, %r58789, %r58790, %r58791, %r58792, %r58793}, {%r1, %r1, %r1, %r1}, {%r1}, {%r58778, %r58779, %r58780, %r58781, %r58782, %r58783, %r58784, %r58785};
	bar.warp.sync 	-1;
	wmma.mma.sync.aligned.row.col.m32n8k16.s32.s8.s8.s32 {%r58794, %r58795, %r58796, %r58797, %r58798, %r58799, %r58800, %r58801}, {%r1, %r1, %r1, %r1}, {%r1}, {%r58786, %r58787, %r58788, %r58789, %r58790, %r58791, %r58792, %r58793};
	bar.warp.sync 	-1;
	wmma.mma.sync.aligned.row.col.m32n8k16.s32.s8.s8.s32 {%r58802, %r58803, %r58804, %r58805, %r58806, %r58807, %r58808, %r58809}, {%r1, %r1, %r1, %r1}, {%r1}, {%r58794, %r58795, %r58796, %r58797, %r58798, %r58799, %r58800, %r58801};
	bar.warp.sync 	-1;
	wmma.mma.sync.aligned.row.col.m32n8k16.s32.s8.s8.s32 {%r58810, %r58811, %r58812, %r58813, %r58814, %r58815, %r58816, %r58817}, {%r1, %r1, %r1, %r1}, {%r1}, {%r58802, %r58803, %r58804, %r58805, %r58806, %r58807, %r58808, %r58809};
	bar.warp.sync 	-1;
	wmma.mma.sync.aligned.row.col.m32n8k16.s32.s8.s8.s32 {%r58818, %r58819, %r58820, %r58821, %r58822, %r58823, %r58824, %r58825}, {%r1, %r1, %r1, %r1}, {%r1}, {%r58810, %r58811, %r58812, %r58813, %r58814, %r58815, %r58816, %r58817};
	bar.warp.sync 	-1;
	wmma.mma.sync.aligned.row.col.m32n8k16.s32.s8.s8.s32 {%r58826, %r58827, %r58828, %r58829, %r58830, %r58831, %r58832, %r58833}, {%r1, %r1, %r1, %r1}, {%r1}, {%r58818, %r58819, %r58820, %r58821, %r58822, %r58823, %r58824, %r58825};
	bar.warp.sync 	-1;
	wmma.mma.sync.aligned.row.col.m32n8k16.s32.s8.s8.s32 {%r58834, %r58835, %r58836, %r58837, %r58838, %r58839, %r58840, %r58841}, {%r1, %r1, %r1, %r1}, {%r1}, {%r58826, %r58827, %r58828, %r58829, %r58830, %r58831, %r58832, %r58833};
	bar.warp.sync 	-1;
	wmma.mma.sync.aligned.row.col.m32n8k16.s32.s8.s8.s32 {%r58842, %r58843, %r58844, %r58845, %r58846, %r58847, %r58848, %r58849}, {%r1, %r1, %r1, %r1}, {%r1}, {%r58834, %r58835, %r58836, %r58837, %r58838, %r58839, %r58840, %r58841};
	bar.warp.sync 	-1;
	wmma.mma.sync.aligned.row.col.m32n8k16.s32.s8.s8.s32 {%r58850, %r58851, %r58852, %r58853, %r58854, %r58855, %r58856, %r58857}, {%r1, %r1, %r1, %r1}, {%r1}, {%r58842, %r58843, %r58844, %r58845, %r58846, %r58847, %r58848, %r58849};
	bar.warp.sync 	-1;
	wmma.mma.sync.aligned.row.col.m32n8k16.s32.s8.s8.s32 {%r58858, %r58859, %r58860, %r58861, %r58862, %r58863, %r58864, %r58865}, {%r1, %r1, %r1, %r1}, {%r1}, {%r58850, %r58851, %r58852, %r58853, %r58854, %r58855, %r58856, %r58857};
	bar.warp.sync 	-1;
	wmma.mma.sync.aligned.row.col.m32n8k16.s32.s8.s8.s32 {%r58866, %r58867, %r58868, %r58869, %r58870, %r58871, %r58872, %r58873}, {%r1, %r1, %r1, %r1}, {%r1}, {%r58858, %r58859, %r58860, %r58861, %r58862, %r58863, %r58864, %r58865};
	bar.warp.sync 	-1;
	wmma.mma.sync.aligned.row.col.m32n8k16.s32.s8.s8.s32 {%r58874, %r58875, %r58876, %r58877, %r58878, %r58879, %r58880, %r58881}, {%r1, %r1, %r1, %r1}, {%r1}, {%r58866, %r58867, %r58868, %r58869, %r58870, %r58871, %r58872, %r58873};
	bar.warp.sync 	-1;
	wmma.mma.sync.aligned.row.col.m32n8k16.s32.s8.s8.s32 {%r58882, %r58883, %r58884, %r58885, %r58886, %r58887, %r58888, %r58889}, {%r1, %r1, %r1, %r1}, {%r1}, {%r58874, %r58875, %r58876, %r58877, %r58878, %r58879, %r58880, %r58881};
	bar.warp.sync 	-1;
	wmma.mma.sync.aligned.row.col.m32n8k16.s32.s8.s8.s32 {%r58890, %r58891, %r58892, %r58893, %r58894, %r58895, %r58896, %r58897}, {%r1, %r1, %r1, %r1}, {%r1}, {%r58882, %r58883, %r58884, %r58885, %r58886, %r58887, %r58888, %r58889};
	bar.warp.sync 	-1;
	wmma.mma.sync.aligned.row.col.m32n8k16.s32.s8.s8.s32 {%r58898, %r58899, %r58900, %r58901, %r58902, %r58903, %r58904, %r58905}, {%r1, %r1, %r1, %r1}, {%r1}, {%r58890, %r58891, %r58892, %r58893, %r58894, %r58895, %r58896, %r58897};
	bar.warp.sync 	-1;
	wmma.mma.sync.aligned.row.col.m32n8k16.s32.s8.s8.s32 {%r58906, %r58907, %r58908, %r58909, %r58910, %r58911, %r58912, %r58913}, {%r1, %r1, %r1, %r1}, {%r1}, {%r58898, %r58899, %r58900, %r58901, %r58902, %r58903, %r58904, %r58905};
	bar.warp.sync 	-1;
	wmma.mma.sync.aligned.row.col.m32n8k16.s32.s8.s8.s32 {%r58914, %r58915, %r58916, %r58917, %r58918, %r58919, %r58920, %r58921}, {%r1, %r1, %r1, %r1}, {%r1}, {%r58906, %r58907, %r58908, %r58909, %r58910, %r58911, %r58912, %r58913};
	bar.warp.sync 	-1;
	wmma.mma.sync.aligned.row.col.m32n8k16.s32.s8.s8.s32 {%r58922, %r58923, %r58924, %r58925, %r58926, %r58927, %r58928, %r58929}, {%r1, %r1, %r1, %r1}, {%r1}, {%r58914, %r58915, %r58916, %r58917, %r58918, %r58919, %r58920, %r58921};
	bar.warp.sync 	-1;
	wmma.mma.sync.aligned.row.col.m32n8k16.s32.s8.s8.s32 {%r58930, %r58931, %r58932, %r58933, %r58934, %r58935, %r58936, %r58937}, {%r1, %r1, %r1, %r1}, {%r1}, {%r58922, %r58923, %r58924, %r58925, %r58926, %r58927, %r58928, %r58929};
	bar.warp.sync 	-1;
	wmma.mma.sync.aligned.row.col.m32n8k16.s32.s8.s8.s32 {%r58938, %r58939, %r58940, %r58941, %r58942, %r58943, %r58944, %r58945}, {%r1, %r1, %r1, %r1}, {%r1}, {%r58930, %r58931, %r58932, %r58933, %r58934, %r58935, %r58936, %r58937};
	bar.warp.sync 	-1;
	wmma.mma.sync.aligned.row.col.m32n8k16.s32.s8.s8.s32 {%r58946, %r58947, %r58948, %r58949, %r58950, %r58951, %r58952, %r58953}, {%r1, %r1, %r1, %r1}, {%r1}, {%r58938, %r58939, %r58940, %r58941, %r58942, %r58943, %r58944, %r58945};
	bar.warp.sync 	-1;
	wmma.mma.sync.aligned.row.col.m32n8k16.s32.s8.s8.s32 {%r58954, %r58955, %r58956, %r58957, %r58958, %r58959, %r58960, %r58961}, {%r1, %r1, %r1, %r1}, {%r1}, {%r58946, %r58947, %r58948, %r58949, %r58950, %r58951, %r58952, %r58953};
	bar.warp.sync 	-1;
	wmma.mma.sync.aligned.row.col.m32n8k16.s32.s8.s8.s32 {%r58962, %r58963, %r58964, %r58965, %r58966, %r58967, %r58968, %r58969}, {%r1, %r1, %r1, %r1}, {%r1}, {%r58954, %r58955, %r58956, %r58957, %r58958, %r58959, %r58960, %r58961};
	bar.warp.sync 	-1;
	wmma.mma.sync.aligned.row.col.m32n8k16.s32.s8.s8.s32 {%r58970, %r58971, %r58972, %r58973, %r58974, %r58975, %r58976, %r58977}, {%r1, %r1, %r1, %r1}, {%r1}, {%r58962, %r58963, %r58964, %r58965, %r58966, %r58967, %r58968, %r58969};
	bar.warp.sync 	-1;
	wmma.mma.sync.aligned.row.col.m32n8k16.s32.s8.s8.s32 {%r58978, %r58979, %r58980, %r58981, %r58982, %r58983, %r58984, %r58985}, {%r1, %r1, %r1, %r1}, {%r1}, {%r58970, %r58971, %r58972, %r58973, %r58974, %r58975, %r58976, %r58977};
	bar.warp.sync 	-1;
	wmma.mma.sync.aligned.row.col.m32n8k16.s32.s8.s8.s32 {%r58986, %r58987, %r58988, %r58989, %r58990, %r58991, %r58992, %r58993}, {%r1, %r1, %r1, %r1}, {%r1}, {%r58978, %r58979, %r58980, %r58981, %r58982, %r58983, %r58984, %r58985};
	bar.warp.sync 	-1;
	wmma.mma.sync.aligned.row.col.m32n8k16.s32.s8.s8.s32 {%r58994, %r58995, %r58996, %r58997, %r58998, %r58999, %r59000, %r59001}, {%r1, %r1, %r1, %r1}, {%r1}, {%r58986, %r58987, %r58988, %r58989, %r58990, %r58991, %r58992, %r58993};
	bar.warp.sync 	-1;
	wmma.mma.sync.aligned.row.col.m32n8k16.s32.s8.s8.s32 {%r59002, %r59003, %r59004, %r59005, %r59006, %r59007, %r59008, %r59009}, {%r1, %r1, %r1, %r1}, {%r1}, {%r58994, %r58995, %r58996, %r58997, %r58998, %r58999, %r59000, %r59001};
	bar.warp.sync 	-1;
	wmma.mma.sync.aligned.row.col.m32n8k16.s32.s8.s8.s32 {%r59010, %r59011, %r59012, %r59013, %r59014, %r59015, %r59016, %r59017}, {%r1, %r1, %r1, %r1}, {%r1}, {%r59002, %r59003, %r59004, %r59005, %r59006, %r59007, %r59008, %r59009};
	bar.warp.sync 	-1;
	wmma.mma.sync.aligned.row.col.m32n8k16.s32.s8.s8.s32 {%r59018, %r59019, %r59020, %r59021, %r59022, %r59023, %r59024, %r59025}, {%r1, %r1, %r1, %r1}, {%r1}, {%r59010, %r59011, %r59012, %r59013, %r59014, %r59015, %r59016, %r59017};
	bar.warp.sync 	-1;
	wmma.mma.sync.aligned.row.col.m32n8k16.s32.s8.s8.s32 {%r59026, %r59027, %r59028, %r59029, %r59030, %r59031, %r59032, %r59033}, {%r1, %r1, %r1, %r1}, {%r1}, {%r59018, %r59019, %r59020, %r59021, %r59022, %r59023, %r59024, %r59025};
	bar.warp.sync 	-1;
	wmma.mma.sync.aligned.row.col.m32n8k16.s32.s8.s8.s32 {%r59034, %r59035, %r59036, %r59037, %r59038, %r59039, %r59040, %r59041}, {%r1, %r1, %r1, %r1}, {%r1}, {%r59026, %r59027, %r59028, %r59029, %r59030, %r59031, %r59032, %r59033};
	bar.warp.sync 	-1;
	wmma.mma.sync.aligned.row.col.m32n8k16.s32.s8.s8.s32 {%r59042, %r59043, %r59044, %r59045, %r59046, %r59047, %r59048, %r59049}, {%r1, %r1, %r1, %r1}, {%r1}, {%r59034, %r59035, %r59036, %r59037, %r59038, %r59039, %r59040, %r59041};
	bar.warp.sync 	-1;
	wmma.mma.sync.aligned.row.col.m32n8k16.s32.s8.s8.s32 {%r59050, %r59051, %r59052, %r59053, %r59054, %r59055, %r59056, %r59057}, {%r1, %r1, %r1, %r1}, {%r1}, {%r59042, %r59043, %r59044, %r59045, %r59046, %r59047, %r59048, %r59049};
	bar.warp.sync 	-1;
	wmma.mma.sync.aligned.row.col.m32n8k16.s32.s8.s8.s32 {%r59058, %r59059, %r59060, %r59061, %r59062, %r59063, %r59064, %r59065}, {%r1, %r1, %r1, %r1}, {%r1}, {%r59050, %r59051, %r59052, %r59053, %r59054, %r59055, %r59056, %r59057};
	bar.warp.sync 	-1;
	wmma.mma.sync.aligned.row.col.m32n8k16.s32.s8.s8.s32 {%r59066, %r59067, %r59068, %r59069, %r59070, %r59071, %r59072, %r59073}, {%r1, %r1, %r1, %r1}, {%r1}, {%r59058, %r59059, %r59060, %r59061, %r59062, %r59063, %r59064, %r59065};
	bar.warp.sync 	-1;
	wmma.mma.sync.aligned.row.col.m32n8k16.s32.s8.s8.s32 {%r59074, %r59075, %r59076, %r59077, %r59078, %r59079, %r59080, %r59081}, {%r1, %r1, %r1, %r1}, {%r1}, {%r59066, %r59067, %r59068, %r59069, %r59070, %r59071, %r59072, %r59073};
	bar.warp.sync 	-1;
	wmma.mma.sync.aligned.row.col.m32n8k16.s32.s8.s8.s32 {%r59082, %r59083, %r59084, %r59085, %r59086, %r59087, %r59088, %r59089}, {%r1, %r1, %r1, %r1}, {%r1}, {%r59074, %r59075, %r59076, %r59077, %r59078, %r59079, %r59080, %r59081};
	bar.warp.sync 	-1;
	wmma.mma.sync.aligned.row.col.m32n8k16.s32.s8.s8.s32 {%r59090, %r59091, %r59092, %r59093, %r59094, %r59095, %r59096, %r59097}, {%r1, %r1, %r1, %r1}, {%r1}, {%r59082, %r59083, %r59084, %r59085, %r59086, %r59087, %r59088, %r59089};
	bar.warp.sync 	-1;
	wmma.mma.sync.aligned.row.col.m32n8k16.s32.s8.s8.s32 {%r59098, %r59099, %r59100, %r59101, %r59102, %r59103, %r59104, %r59105}, {%r1, %r1, %r1, %r1}, {%r1}, {%r59090, %r59091, %r59092, %r59093, %r59094, %r59095, %r59096, %r59097};
	bar.warp.sync 	-1;
	wmma.mma.sync.aligned.row.col.m32n8k16.s32.s8.s8.s32 {%r59106, %r59107, %r59108, %r59109, %r59110, %r59111, %r59112, %r59113}, {%r1, %r1, %r1, %r1}, {%r1}, {%r59098, %r59099, %r59100, %r59101, %r59102, %r59103, %r59104, %r59105};
	bar.warp.sync 	-1;
	wmma.mma.sync.aligned.row.col.m32n8k16.s32.s8.s8.s32 {%r59114, %r59115, %r59116, %r59117, %r59118, %r59119, %r59120, %r59121}, {%r1, %r1, %r1, %r1}, {%r1}, {%r59106, %r59107, %r59108, %r59109, %r59110, %r59111, %r59112, %r59113};
	bar.warp.sync 	-1;
	wmma.mma.sync.aligned.row.col.m32n8k16.s32.s8.s8.s32 {%r59122, %r59123, %r59124, %r59125, %r59126, %r59127, %r59128, %r59129}, {%r1, %r1, %r1, %r1}, {%r1}, {%r59114, %r59115, %r59116, %r59117, %r59118, %r59119, %r59120, %r59121};
	bar.warp.sync 	-1;
	wmma.mma.sync.aligned.row.col.m32n8k16.s32.s8.s8.s32 {%r59130, %r59131, %r59132, %r59133, %r59134, %r59135, %r59136, %r59137}, {%r1, %r1, %r1, %r1}, {%r1}, {%r59122, %r59123, %r59124, %r59125, %r59126, %r59127, %r59128, %r59129};
	bar.warp.sync 	-1;
	wmma.mma.sync.aligned.row.col.m32n8k16.s32.s8.s8.s32 {%r59138, %r59139, %r59140, %r59141, %r59142, %r59143, %r59144, %r59145}, {%r1, %r1, %r1, %r1}, {%r1}, {%r59130, %r59131, %r59132, %r59133, %r59134, %r59135, %r59136, %r59137};
	bar.warp.sync 	-1;
	wmma.mma.sync.aligned.row.col.m32n8k16.s32.s8.s8.s32 {%r59146, %r59147, %r59148, %r59149, %r59150, %r59151, %r59152, %r59153}, {%r1, %r1, %r1, %r1}, {%r1}, {%r59138, %r59139, %r59140, %r59141, %r59142, %r59143, %r59144, %r59145};
	bar.warp.sync 	-1;
	wmma.mma.sync.aligned.row.col.m32n8k16.s32.s8.s8.s32 {%r59154, %r59155, %r59156, %r59157, %r59158, %r59159, %r59160, %r59161}, {%r1, %r1, %r1, %r1}, {%r1}, {%r59146, %r59147, %r59148, %r59149, %r59150, %r59151, %r59152, %r59153};
	bar.warp.sync 	-1;
	wmma.mma.sync.aligned.row.col.m32n8k16.s32.s8.s8.s32 {%r59162, %r59163, %r59164, %r59165, %r59166, %r59167, %r59168, %r59169}, {%r1, %r1, %r1, %r1}, {%r1}, {%r59154, %r59155, %r59156, %r59157, %r59158, %r59159, %r59160, %r59161};
	bar.warp.sync 	-1;
	wmma.mma.sync.aligned.row.col.m32n8k16.s32.s8.s8.s32 {%r59170, %r59171, %r59172, %r59173, %r59174, %r59175, %r59176, %r59177}, {%r1, %r1, %r1, %r1}, {%r1}, {%r59162, %r59163, %r59164, %r59165, %r59166, %r59167, %r59168, %r59169};
	bar.warp.sync 	-1;
	wmma.mma.sync.aligned.row.col.m32n8k16.s32.s8.s8.s32 {%r59178, %r59179, %r59180, %r59181, %r59182, %r59183, %r59184, %r59185}, {%r1, %r1, %r1, %r1}, {%r1}, {%r59170, %r59171, %r59172, %r59173, %r59174, %r59175, %r59176, %r59177};
	bar.warp.sync 	-1;
	wmma.mma.sync.aligned.row.col.m32n8k16.s32.s8.s8.s32 {%r59186, %r59187, %r59188, %r59189, %r59190, %r59191, %r59192, %r59193}, {%r1, %r1, %r1, %r1}, {%r1}, {%r59178, %r59179, %r59180, %r59181, %r59182, %r59183, %r59184, %r59185};
	bar.warp.sync 	-1;
	wmma.mma.sync.aligned.row.col.m32n8k16.s32.s8.s8.s32 {%r59194, %r59195, %r59196, %r59197, %r59198, %r59199, %r59200, %r59201}, {%r1, %r1, %r1, %r1}, {%r1}, {%r59186, %r59187, %r59188, %r59189, %r59190, %r59191, %r59192, %r59193};
	bar.warp.sync 	-1;
	wmma.mma.sync.aligned.row.col.m32n8k16.s32.s8.s8.s32 {%r59202, %r59203, %r59204, %r59205, %r59206, %r59207, %r59208, %r59209}, {%r1, %r1, %r1, %r1}, {%r1}, {%r59194, %r59195, %r59196, %r59197, %r59198, %r59199, %r59200, %r59201};
	bar.warp.sync 	-1;
	wmma.mma.sync.aligned.row.col.m32n8k16.s32.s8.s8.s32 {%r59210, %r59211, %r59212, %r59213, %r59214, %r59215, %r59216, %r59217}, {%r1, %r1, %r1, %r1}, {%r1}, {%r59202, %r59203, %r59204, %r59205, %r59206, %r59207, %r59208, %r59209};
	bar.warp.sync 	-1;
	wmma.mma.sync.aligned.row.col.m32n8k16.s32.s8.s8.s32 {%r59218, %r59219, %r59220, %r59221, %r59222, %r59223, %r59224, %r59225}, {%r1, %r1, %r1, %r1}, {%r1}, {%r59210, %r59211, %r59212, %r59213, %r59214, %r59215, %r59216, %r59217};
	bar.warp.sync 	-1;
	wmma.mma.sync.aligned.row.col.m32n8k16.s32.s8.s8.s32 {%r59226, %r59227, %r59228, %r59229, %r59230, %r59231, %r59232, %r59233}, {%r1, %r1, %r1, %r1}, {%r1}, {%r59218, %r59219, %r59220, %r59221, %r59222, %r59223, %r59224, %r59225};
	bar.warp.sync 	-1;
	wmma.mma.sync.aligned.row.col.m32n8k16.s32.s8.s8.s32 {%r59234, %r59235, %r59236, %r59237, %r59238, %r59239, %r59240, %r59241}, {%r1, %r1, %r1, %r1}, {%r1}, {%r59226, %r59227, %r59228, %r59229, %r59230, %r59231, %r59232, %r59233};
	bar.warp.sync 	-1;
	wmma.mma.sync.aligned.row.col.m32n8k16.s32.s8.s8.s32 {%r59242, %r59243, %r59244, %r59245, %r59246, %r59247, %r59248, %r59249}, {%r1, %r1, %r1, %r1}, {%r1}, {%r59234, %r59235, %r59236, %r59237, %r59238, %r59239, %r59240, %r59241};
	bar.warp.sync 	-1;
	wmma.mma.sync.aligned.row.col.m32n8k16.s32.s8.s8.s32 {%r59250, %r59251, %r59252, %r59253, %r59254, %r59255, %r59256, %r59257}, {%r1, %r1, %r1, %r1}, {%r1}, {%r59242, %r59243, %r59244, %r59245, %r59246, %r59247, %r59248, %r59249};
	bar.warp.sync 	-1;
	wmma.mma.sync.aligned.row.col.m32n8k16.s32.s8.s8.s32 {%r59258, %r59259, %r59260, %r59261, %r59262, %r59263, %r59264, %r59265}, {%r1, %r1, %r1, %r1}, {%r1}, {%r59250, %r59251, %r59252, %r59253, %r59254, %r59255, %r59256, %r59257};
	bar.warp.sync 	-1;
	wmma.mma.sync.aligned.row.col.m32n8k16.s32.s8.s8.s32 {%r59266, %r59267, %r59268, %r59269, %r59270, %r59271, %r59272, %r59273}, {%r1, %r1, %r1, %r1}, {%r1}, {%r59258, %r59259, %r59260, %r59261, %r59262, %r59263, %r59264, %r59265};
	bar.warp.sync 	-1;
	wmma.mma.sync.aligned.row.col.m32n8k16.s32.s8.s8.s32 {%r59274, %r59275, %r59276, %r59277, %r59278, %r59279, %r59280, %r59281}, {%r1, %r1, %r1, %r1}, {%r1}, {%r59266, %r59267, %r59268, %r59269, %r59270, %r59271, %r59272, %r59273};
	bar.warp.sync 	-1;
	wmma.mma.sync.aligned.row.col.m32n8k16.s32.s8.s8.s32 {%r59282, %r59283, %r59284, %r59285, %r59286, %r59287, %r59288, %r59289}, {%r1, %r1, %r1, %r1}, {%r1}, {%r59274, %r59275, %r59276, %r59277, %r59278, %r59279, %r59280, %r59281};
	bar.warp.sync 	-1;
	wmma.mma.sync.aligned.row.col.m32n8k16.s32.s8.s8.s32 {%r59290, %r59291, %r59292, %r59293, %r59294, %r59295, %r59296, %r59297}, {%r1, %r1, %r1, %r1}, {%r1}, {%r59282, %r59283, %r59284, %r59285, %r59286, %r59287, %r59288, %r59289};
	bar.warp.sync 	-1;
	wmma.mma.sync.aligned.row.col.m32n8k16.s32.s8.s8.s32 {%r59298, %r59299, %r59300, %r59301, %r59302, %r59303, %r59304, %r59305}, {%r1, %r1, %r1, %r1}, {%r1}, {%r59290, %r59291, %r59292, %r59293, %r59294, %r59295, %r59296, %r59297};
	bar.warp.sync 	-1;
	wmma.mma.sync.aligned.row.col.m32n8k16.s32.s8.s8.s32 {%r59306, %r59307, %r59308, %r59309, %r59310, %r59311, %r59312, %r59313}, {%r1, %r1, %r1, %r1}, {%r1}, {%r59298, %r59299, %r59300, %r59301, %r59302, %r59303, %r59304, %r59305};
	bar.warp.sync 	-1;
	wmma.mma.sync.aligned.row.col.m32n8k16.s32.s8.s8.s32 {%r59314, %r59315, %r59316, %r59317, %r59318, %r59319, %r59320, %r59321}, {%r1, %r1, %r1, %r1}, {%r1}, {%r59306, %r59307, %r59308, %r59309, %r59310, %r59311, %r59312, %r59313};
	bar.warp.sync 	-1;
	wmma.mma.sync.aligned.row.col.m32n8k16.s32.s8.s8.s32 {%r59322, %r59323, %r59324, %r59325, %r59326, %r59327, %r59328, %r59329}, {%r1, %r1, %r1, %r1}, {%r1}, {%r59314, %r59315, %r59316, %r59317, %r59318, %r59319, %r59320, %r59321};
	bar.warp.sync 	-1;
	wmma.mma.sync.aligned.row.col.m32n8k16.s32.s8.s8.s32 {%r59330, %r59331, %r59332, %r59333, %r59334, %r59335, %r59336, %r59337}, {%r1, %r1, %r1, %r1}, {%r1}, {%r59322, %r59323, %r59324, %r59325, %r59326, %r59327, %r59328, %r59329};
	bar.warp.sync 	-1;
	wmma.mma.sync.aligned.row.col.m32n8k16.s32.s8.s8.s32 {%r59338, %r59339, %r59340, %r59341, %r59342, %r59343, %r59344, %r59345}, {%r1, %r1, %r1, %r1}, {%r1}, {%r59330, %r59331, %r59332, %r59333, %r59334, %r59335, %r59336, %r59337};
	bar.warp.sync 	-1;
	wmma.mma.sync.aligned.row.col.m32n8k16.s32.s8.s8.s32 {%r59346, %r59347, %r59348, %r59349, %r59350, %r59351, %r59352, %r59353}, {%r1, %r1, %r1, %r1}, {%r1}, {%r59338, %r59339, %r59340, %r59341, %r59342, %r59343, %r59344, %r59345};
	bar.warp.sync 	-1;
	wmma.mma.sync.aligned.row.col.m32n8k16.s32.s8.s8.s32 {%r59354, %r59355, %r59356, %r59357, %r59358, %r59359, %r59360, %r59361}, {%r1, %r1, %r1, %r1}, {%r1}, {%r59346, %r59347, %r59348, %r59349, %r59350, %r59351, %r59352, %r59353};
	bar.warp.sync 	-1;
	wmma.mma.sync.aligned.row.col.m32n8k16.s32.s8.s8.s32 {%r59362, %r59363, %r59364, %r59365, %r59366, %r59367, %r59368, %r59369}, {%r1, %r1, %r1, %r1}, {%r1}, {%r59354, %r59355, %r59356, %r59357, %r59358, %r59359, %r59360, %r59361};
	bar.warp.sync 	-1;
	wmma.mma.sync.aligned.row.col.m32n8k16.s32.s8.s8.s32 {%r59370, %r59371, %r59372, %r59373, %r59374, %r59375, %r59376, %r59377}, {%r1, %r1, %r1, %r1}, {%r1}, {%r59362, %r59363, %r59364, %r59365, %r59366, %r59367, %r59368, %r59369};
	bar.warp.sync 	-1;
	wmma.mma.sync.aligned.row.col.m32n8k16.s32.s8.s8.s32 {%r59378, %r59379, %r59380, %r59381, %r59382, %r59383, %r59384, %r59385}, {%r1, %r1, %r1, %r1}, {%r1}, {%r59370, %r59371, %r59372, %r59373, %r59374, %r59375, %r59376, %r59377};
	bar.warp.sync 	-1;
	wmma.mma.sync.aligned.row.col.m32n8k16.s32.s8.s8.s32 {%r59386, %r59387, %r59388, %r59389, %r59390, %r59391, %r59392, %r59393}, {%r1, %r1, %r1, %r1}, {%r1}, {%r59378, %r59379, %r59380, %r59381, %r59382, %r59383, %r59384, %r59385};
	bar.warp.sync 	-1;
	wmma.mma.sync.aligned.row.col.m32n8k16.s32.s8.s8.s32 {%r59394, %r59395, %r59396, %r59397, %r59398, %r59399, %r59400, %r59401}, {%r1, %r1, %r1, %r1}, {%r1}, {%r59386, %r59387, %r59388, %r59389, %r59390, %r59391, %r59392, %r59393};
	bar.warp.sync 	-1;
	wmma.mma.sync.aligned.row.col.m32n8k16.s32.s8.s8.s32 {%r59402, %r59403, %r59404, %r59405, %r59406, %r59407, %r59408, %r59409}, {%r1, %r1, %r1, %r1}, {%r1}, {%r59394, %r59395, %r59396, %r59397, %r59398, %r59399, %r59400, %r59401};
	bar.warp.sync 	-1;
	wmma.mma.sync.aligned.row.col.m32n8k16.s32.s8.s8.s32 {%r59410, %r59411, %r59412, %r59413, %r59414, %r59415, %r59416, %r59417}, {%r1, %r1, %r1, %r1}, {%r1}, {%r59402, %r59403, %r59404, %r59405, %r59406, %r59407, %r59408, %r59409};
	bar.warp.sync 	-1;
	wmma.mma.sync.aligned.row.col.m32n8k16.s32.s8.s8.s32 {%r59418, %r59419, %r59420, %r59421, %r59422, %r59423, %r59424, %r59425}, {%r1, %r1, %r1, %r1}, {%r1}, {%r59410, %r59411, %r59412, %r59413, %r59414, %r59415, %r59416, %r59417};
	bar.warp.sync 	-1;
	wmma.mma.sync.aligned.row.col.m32n8k16.s32.s8.s8.s32 {%r59426, %r59427, %r59428, %r59429, %r59430, %r59431, %r59432, %r59433}, {%r1, %r1, %r1, %r1}, {%r1}, {%r59418, %r59419, %r59420, %r59421, %r59422, %r59423, %r59424, %r59425};
	bar.warp.sync 	-1;
	wmma.mma.sync.aligned.row.col.m32n8k16.s32.s8.s8.s32 {%r59434, %r59435, %r59436, %r59437, %r59438, %r59439, %r59440, %r59441}, {%r1, %r1, %r1, %r1}, {%r1}, {%r59426, %r59427, %r59428, %r59429, %r59430, %r59431, %r59432, %r59433};
	bar.warp.sync 	-1;
	wmma.mma.sync.aligned.row.col.m32n8k16.s32.s8.s8.s32 {%r59442, %r59443, %r59444, %r59445, %r59446, %r59447, %r59448, %r59449}, {%r1, %r1, %r1, %r1}, {%r1}, {%r59434, %r59435, %r59436, %r59437, %r59438, %r59439, %r59440, %r59441};
	bar.warp.sync 	-1;
	wmma.mma.sync.aligned.row.col.m32n8k16.s32.s8.s8.s32 {%r59450, %r59451, %r59452, %r59453, %r59454, %r59455, %r59456, %r59457}, {%r1, %r1, %r1, %r1}, {%r1}, {%r59442, %r59443, %r59444, %r59445, %r59446, %r59447, %r59448, %r59449};
	bar.warp.sync 	-1;
	wmma.mma.sync.aligned.row.col.m32n8k16.s32.s8.s8.s32 {%r59458, %r59459, %r59460, %r59461, %r59462, %r59463, %r59464, %r59465}, {%r1, %r1, %r1, %r1}, {%r1}, {%r59450, %r59451, %r59452, %r59453, %r59454, %r59455, %r59456, %r59457};
	bar.warp.sync 	-1;
	wmma.mma.sync.aligned.row.col.m32n8k16.s32.s8.s8.s32 {%r59466, %r59467, %r59468, %r59469, %r59470, %r59471, %r59472, %r59473}, {%r1, %r1, %r1, %r1}, {%r1}, {%r59458, %r59459, %r59460, %r59461, %r59462, %r59463, %r59464, %r59465};
	bar.warp.sync 	-1;
	wmma.mma.sync.aligned.row.col.m32n8k16.s32.s8.s8.s32 {%r59474, %r59475, %r59476, %r59477, %r59478, %r59479, %r59480, %r59481}, {%r1, %r1, %r1, %r1}, {%r1}, {%r59466, %r59467, %r59468, %r59469, %r59470, %r59471, %r59472, %r59473};
	bar.warp.sync 	-1;
	wmma.mma.sync.aligned.row.col.m32n8k16.s32.s8.s8.s32 {%r59482, %r59483, %r59484, %r59485, %r59486, %r59487, %r59488, %r59489}, {%r1, %r1, %r1, %r1}, {%r1}, {%r59474, %r59475, %r59476, %r59477, %r59478, %r59479, %r59480, %r59481};
	bar.warp.sync 	-1;
	wmma.mma.sync.aligned.row.col.m32n8k16.s32.s8.s8.s32 {%r59490, %r59491, %r59492, %r59493, %r59494, %r59495, %r59496, %r59497}, {%r1, %r1, %r1, %r1}, {%r1}, {%r59482, %r59483, %r59484, %r59485, %r59486, %r59487, %r59488, %r59489};
	bar.warp.sync 	-1;
	wmma.mma.sync.aligned.row.col.m32n8k16.s32.s8.s8.s32 {%r59498, %r59499, %r59500, %r59501, %r59502, %r59503, %r59504, %r59505}, {%r1, %r1, %r1, %r1}, {%r1}, {%r59490, %r59491, %r59492, %r59493, %r59494, %r59495, %r59496, %r59497};
	bar.warp.sync 	-1;
	wmma.mma.sync.aligned.row.col.m32n8k16.s32.s8.s8.s32 {%r59506, %r59507, %r59508, %r59509, %r59510, %r59511, %r59512, %r59513}, {%r1, %r1, %r1, %r1}, {%r1}, {%r59498, %r59499, %r59500, %r59501, %r59502, %r59503, %r59504, %r59505};
	bar.warp.sync 	-1;
	wmma.mma.sync.aligned.row.col.m32n8k16.s32.s8.s8.s32 {%r59514, %r59515, %r59516, %r59517, %r59518, %r59519, %r59520, %r59521}, {%r1, %r1, %r1, %r1}, {%r1}, {%r59506, %r59507, %r59508, %r59509, %r59510, %r59511, %r59512, %r59513};
	bar.warp.sync 	-1;
	wmma.mma.sync.aligned.row.col.m32n8k16.s32.s8.s8.s32 {%r59522, %r59523, %r59524, %r59525, %r59526, %r59527, %r59528, %r59529}, {%r1, %r1, %r1, %r1}, {%r1}, {%r59514, %r59515, %r59516, %r59517, %r59518, %r59519, %r59520, %r59521};
	bar.warp.sync 	-1;
	wmma.mma.sync.aligned.row.col.m32n8k16.s32.s8.s8.s32 {%r59530, %r59531, %r59532, %r59533, %r59534, %r59535, %r59536, %r59537}, {%r1, %r1, %r1, %r1}, {%r1}, {%r59522, %r59523, %r59524, %r59525, %r59526, %r59527, %r59528, %r59529};
	bar.warp.sync 	-1;
	wmma.mma.sync.aligned.row.col.m32n8k16.s32.s8.s8.s32 {%r59538, %r59539, %r59540, %r59541, %r59542, %r59543, %r59544, %r59545}, {%r1, %r1, %r1, %r1}, {%r1}, {%r59530, %r59531, %r59532, %r59533, %r59534, %r59535, %r59536, %r59537};
	bar.warp.sync 	-1;
	wmma.mma.sync.aligned.row.col.m32n8k16.s32.s8.s8.s32 {%r59546, %r59547, %r59548, %r59549, %r59550, %r59551, %r59552, %r59553}, {%r1, %r1, %r1, %r1}, {%r1}, {%r59538, %r59539, %r59540, %r59541, %r59542, %r59543, %r59544, %r59545};
	bar.warp.sync 	-1;
	wmma.mma.sync.aligned.row.col.m32n8k16.s32.s8.s8.s32 {%r59554, %r59555, %r59556, %r59557, %r59558, %r59559, %r59560, %r59561}, {%r1, %r1, %r1, %r1}, {%r1}, {%r59546, %r59547, %r59548, %r59549, %r59550, %r59551, %r59552, %r59553};
	bar.warp.sync 	-1;
	wmma.mma.sync.aligned.row.col.m32n8k16.s32.s8.s8.s32 {%r59562, %r59563, %r59564, %r59565, %r59566, %r59567, %r59568, %r59569}, {%r1, %r1, %r1, %r1}, {%r1}, {%r59554, %r59555, %r59556, %r59557, %r59558, %r59559, %r59560, %r59561};
	bar.warp.sync 	-1;
	wmma.mma.sync.aligned.row.col.m32n8k16.s32.s8.s8.s32 {%r59570, %r59571, %r59572, %r59573, %r59574, %r59575, %r59576, %r59577}, {%r1, %r1, %r1, %r1}, {%r1}, {%r59562, %r59563, %r59564, %r59565, %r59566, %r59567, %r59568, %r59569};
	bar.warp.sync 	-1;
	wmma.mma.sync.aligned.row.col.m32n8k16.s32.s8.s8.s32 {%r59578, %r59579, %r59580, %r59581, %r59582, %r59583, %r59584, %r59585}, {%r1, %r1, %r1, %r1}, {%r1}, {%r59570, %r59571, %r59572, %r59573, %r59574, %r59575, %r59576, %r59577};
	bar.warp.sync 	-1;
	wmma.mma.sync.aligned.row.col.m32n8k16.s32.s8.s8.s32 {%r59586, %r59587, %r59588, %r59589, %r59590, %r59591, %r59592, %r59593}, {%r1, %r1, %r1, %r1}, {%r1}, {%r59578, %r59579, %r59580, %r59581, %r59582, %r59583, %r59584, %r59585};
	bar.warp.sync 	-1;
	wmma.mma.sync.aligned.row.col.m32n8k16.s32.s8.s8.s32 {%r59594, %r59595, %r59596, %r59597, %r59598, %r59599, %r59600, %r59601}, {%r1, %r1, %r1, %r1}, {%r1}, {%r59586, %r59587, %r59588, %r59589, %r59590, %r59591, %r59592, %r59593};
	bar.warp.sync 	-1;
	wmma.mma.sync.aligned.row.col.m32n8k16.s32.s8.s8.s32 {%r59602, %r59603, %r59604, %r59605, %r59606, %r59607, %r59608, %r59609}, {%r1, %r1, %r1, %r1}, {%r1}, {%r59594, %r59595, %r59596, %r59597, %r59598, %r59599, %r59600, %r59601};
	bar.warp.sync 	-1;
	wmma.mma.sync.aligned.row.col.m32n8k16.s32.s8.s8.s32 {%r59610, %r59611, %r59612, %r59613, %r59614, %r59615, %r59616, %r59617}, {%r1, %r1, %r1, %r1}, {%r1}, {%r59602, %r59603, %r59604, %r59605, %r59606, %r59607, %r59608, %r59609};
	bar.warp.sync 	-1;
	wmma.mma.sync.aligned.row.col.m32n8k16.s32.s8.s8.s32 {%r59618, %r59619, %r59620, %r59621, %r59622, %r59623, %r59624, %r59625}, {%r1, %r1, %r1, %r1}, {%r1}, {%r59610, %r59611, %r59612, %r59613, %r59614, %r59615, %r59616, %r59617};
	bar.warp.sync 	-1;
	wmma.mma.sync.aligned.row.col.m32n8k16.s32.s8.s8.s32 {%r59626, %r59627, %r59628, %r59629, %r59630, %r59631, %r59632, %r59633}, {%r1, %r1, %r1, %r1}, {%r1}, {%r59618, %r59619, %r59620, %r59621, %r59622, %r59623, %r59624, %r59625};
	bar.warp.sync 	-1;
	wmma.mma.sync.aligned.row.col.m32n8k16.s32.s8.s8.s32 {%r59634, %r59635, %r59636, %r59637, %r59638, %r59639, %r59640, %r59641}, {%r1, %r1, %r1, %r1}, {%r1}, {%r59626, %r59627, %r59628, %r59629, %r59630, %r59631, %r59632, %r59633};
	bar.warp.sync 	-1;
	wmma.mma.sync.aligned.row.col.m32n8k16.s32.s8.s8.s32 {%r59642, %r59643, %r59644, %r59645, %r59646, %r59647, %r59648, %r59649}, {%r1, %r1, %r1, %r1}, {%r1}, {%r59634, %r59635, %r59636, %r59637, %r59638, %r59639, %r59640, %r59641};
	bar.warp.sync 	-1;
	wmma.mma.sync.aligned.row.col.m32n8k16.s32.s8.s8.s32 {%r59650, %r59651, %r59652, %r59653, %r59654, %r59655, %r59656, %r59657}, {%r1, %r1, %r1, %r1}, {%r1}, {%r59642, %r59643, %r59644, %r59645, %r59646, %r59647, %r59648, %r59649};
	bar.warp.sync 	-1;
	wmma.mma.sync.aligned.row.col.m32n8k16.s32.s8.s8.s32 {%r59658, %r59659, %r59660, %r59661, %r59662, %r59663, %r59664, %r59665}, {%r1, %r1, %r1, %r1}, {%r1}, {%r59650, %r59651, %r59652, %r59653, %r59654, %r59655, %r59656, %r59657};
	bar.warp.sync 	-1;
	wmma.mma.sync.aligned.row.col.m32n8k16.s32.s8.s8.s32 {%r59666, %r59667, %r59668, %r59669, %r59670, %r59671, %r59672, %r59673}, {%r1, %r1, %r1, %r1}, {%r1}, {%r59658, %r59659, %r59660, %r59661, %r59662, %r59663, %r59664, %r59665};
	bar.warp.sync 	-1;
	wmma.mma.sync.aligned.row.col.m32n8k16.s32.s8.s8.s32 {%r59674, %r59675, %r59676, %r59677, %r59678, %r59679, %r59680, %r59681}, {%r1, %r1, %r1, %r1}, {%r1}, {%r59666, %r59667, %r59668, %r59669, %r59670, %r59671, %r59672, %r59673};
	bar.warp.sync 	-1;
	wmma.mma.sync.aligned.row.col.m32n8k16.s32.s8.s8.s32 {%r59682, %r59683, %r59684, %r59685, %r59686, %r59687, %r59688, %r59689}, {%r1, %r1, %r1, %r1}, {%r1}, {%r59674, %r59675, %r59676, %r59677, %r59678, %r59679, %r59680, %r59681};
	bar.warp.sync 	-1;
	wmma.mma.sync.aligned.row.col.m32n8k16.s32.s8.s8.s32 {%r59690, %r59691, %r59692, %r59693, %r59694, %r59695, %r59696, %r59697}, {%r1, %r1, %r1, %r1}, {%r1}, {%r59682, %r59683, %r59684, %r59685, %r59686, %r59687, %r59688, %r59689};
	bar.warp.sync 	-1;
	wmma.mma.sync.aligned.row.col.m32n8k16.s32.s8.s8.s32 {%r59698, %r59699, %r59700, %r59701, %r59702, %r59703, %r59704, %r59705}, {%r1, %r1, %r1, %r1}, {%r1}, {%r59690, %r59691, %r59692, %r59693, %r59694, %r59695, %r59696, %r59697};
	bar.warp.sync 	-1;
	wmma.mma.sync.aligned.row.col.m32n8k16.s32.s8.s8.s32 {%r59706, %r59707, %r59708, %r59709, %r59710, %r59711, %r59712, %r59713}, {%r1, %r1, %r1, %r1}, {%r1}, {%r59698, %r59699, %r59700, %r59701, %r59702, %r59703, %r59704, %r59705};
	bar.warp.sync 	-1;
	wmma.mma.sync.aligned.row.col.m32n8k16.s32.s8.s8.s32 {%r59714, %r59715, %r59716, %r59717, %r59718, %r59719, %r59720, %r59721}, {%r1, %r1, %r1, %r1}, {%r1}, {%r59706, %r59707, %r59708, %r59709, %r59710, %r59711, %r59712, %r59713};
	bar.warp.sync 	-1;
	wmma.mma.sync.aligned.row.col.m32n8k16.s32.s8.s8.s32 {%r59722, %r59723, %r59724, %r59725, %r59726, %r59727, %r59728, %r59729}, {%r1, %r1, %r1, %r1}, {%r1}, {%r59714, %r59715, %r59716, %r59717, %r59718, %r59719, %r59720, %r59721};
	bar.warp.sync 	-1;
	wmma.mma.sync.aligned.row.col.m32n8k16.s32.s8.s8.s32 {%r59730, %r59731, %r59732, %r59733, %r59734, %r59735, %r59736, %r59737}, {%r1, %r1, %r1, %r1}, {%r1}, {%r59722, %r59723, %r59724, %r59725, %r59726, %r59727, %r59728, %r59729};
	bar.warp.sync 	-1;
	wmma.mma.sync.aligned.row.col.m32n8k16.s32.s8.s8.s32 {%r59738, %r59739, %r59740, %r59741, %r59742, %r59743, %r59744, %r59745}, {%r1, %r1, %r1, %r1}, {%r1}, {%r59730, %r59731, %r59732, %r59733, %r59734, %r59735, %r59736, %r59737};
	bar.warp.sync 	-1;
	wmma.mma.sync.aligned.row.col.m32n8k16.s32.s8.s8.s32 {%r59746, %r59747, %r59748, %r59749, %r59750, %r59751, %r59752, %r59753}, {%r1, %r1, %r1, %r1}, {%r1}, {%r59738, %r59739, %r59740, %r59741, %r59742, %r59743, %r59744, %r59745};
	bar.warp.sync 	-1;
	wmma.mma.sync.aligned.row.col.m32n8k16.s32.s8.s8.s32 {%r59754, %r59755, %r59756, %r59757, %r59758, %r59759, %r59760, %r59761}, {%r1, %r1, %r1, %r1}, {%r1}, {%r59746, %r59747, %r59748, %r59749, %r59750, %r59751, %r59752, %r59753};
	bar.warp.sync 	-1;
	wmma.mma.sync.aligned.row.col.m32n8k16.s32.s8.s8.s32 {%r59762, %r59763, %r59764, %r59765, %r59766, %r59767, %r59768, %r59769}, {%r1, %r1, %r1, %r1}, {%r1}, {%r59754, %r59755, %r59756, %r59757, %r59758, %r59759, %r59760, %r59761};
	bar.warp.sync 	-1;
	wmma.mma.sync.aligned.row.col.m32n8k16.s32.s8.s8.s32 {%r59770, %r59771, %r59772, %r59773, %r59774, %r59775, %r59776, %r59777}, {%r1, %r1, %r1, %r1}, {%r1}, {%r59762, %r59763, %r59764, %r59765, %r59766, %r59767, %r59768, %r59769};
	bar.warp.sync 	-1;
	wmma.mma.sync.aligned.row.col.m32n8k16.s32.s8.s8.s32 {%r59778, %r59779, %r59780, %r59781, %r59782, %r59783, %r59784, %r59785}, {%r1, %r1, %r1, %r1}, {%r1}, {%r59770, %r59771, %r59772, %r59773, %r59774, %r59775, %r59776, %r59777};
	bar.warp.sync 	-1;
	wmma.mma.sync.aligned.row.col.m32n8k16.s32.s8.s8.s32 {%r59786, %r59787, %r59788, %r59789, %r59790, %r59791, %r59792, %r59793}, {%r1, %r1, %r1, %r1}, {%r1}, {%r59778, %r59779, %r59780, %r59781, %r59782, %r59783, %r59784, %r59785};
	bar.warp.sync 	-1;
	wmma.mma.sync.aligned.row.col.m32n8k16.s32.s8.s8.s32 {%r59794, %r59795, %r59796, %r59797, %r59798, %r59799, %r59800, %r59801}, {%r1, %r1, %r1, %r1}, {%r1}, {%r59786, %r59787, %r59788, %r59789, %r59790, %r59791, %r59792, %r59793};
	bar.warp.sync 	-1;
	wmma.mma.sync.aligned.row.col.m32n8k16.s32.s8.s8.s32 {%r59802, %r59803, %r59804, %r59805, %r59806, %r59807, %r59808, %r59809}, {%r1, %r1, %r1, %r1}, {%r1}, {%r59794, %r59795, %r59796, %r59797, %r59798, %r59799, %r59800, %r59801};
	bar.warp.sync 	-1;
	wmma.mma.sync.aligned.row.col.m32n8k16.s32.s8.s8.s32 {%r59810, %r59811, %r59812, %r59813, %r59814, %r59815, %r59816, %r59817}, {%r1, %r1, %r1, %r1}, {%r1}, {%r59802, %r59803, %r59804, %r59805, %r59806, %r59807, %r59808, %r59809};
	bar.warp.sync 	-1;
	wmma.mma.sync.aligned.row.col.m32n8k16.s32.s8.s8.s32 {%r59818, %r59819, %r59820, %r59821, %r59822, %r59823, %r59824, %r59825}, {%r1, %r1, %r1, %r1}, {%r1}, {%r59810, %r59811, %r59812, %r59813, %r59814, %r59815, %r59816, %r59817};
	bar.warp.sync 	-1;
	wmma.mma.sync.aligned.row.col.m32n8k16.s32.s8.s8.s32 {%r59826, %r59827, %r59828, %r59829, %r59830, %r59831, %r59832, %r59833}, {%r1, %r1, %r1, %r1}, {%r1}, {%r59818, %r59819, %r59820, %r59821, %r59822, %r59823, %r59824, %r59825};
	bar.warp.sync 	-1;
	wmma.mma.sync.aligned.row.col.m32n8k16.s32.s8.s8.s32 {%r59834, %r59835, %r59836, %r59837, %r59838, %r59839, %r59840, %r59841}, {%r1, %r1, %r1, %r1}, {%r1}, {%r59826, %r59827, %r59828, %r59829, %r59830, %r59831, %r59832, %r59833};
	bar.warp.sync 	-1;
	wmma.mma.sync.aligned.row.col.m32n8k16.s32.s8.s8.s32 {%r59842, %r59843, %r59844, %r59845, %r59846, %r59847, %r59848, %r59849}, {%r1, %r1, %r1, %r1}, {%r1}, {%r59834, %r59835, %r59836, %r59837, %r59838, %r59839, %r59840, %r59841};
	bar.warp.sync 	-1;
	wmma.mma.sync.aligned.row.col.m32n8k16.s32.s8.s8.s32 {%r59850, %r59851, %r59852, %r59853, %r59854, %r59855, %r59856, %r59857}, {%r1, %r1, %r1, %r1}, {%r1}, {%r59842, %r59843, %r59844, %r59845, %r59846, %r59847, %r59848, %r59849};
	bar.warp.sync 	-1;
	wmma.mma.sync.aligned.row.col.m32n8k16.s32.s8.s8.s32 {%r59858, %r59859, %r59860, %r59861, %r59862, %r59863, %r59864, %r59865}, {%r1, %r1, %r1, %r1}, {%r1}, {%r59850, %r59851, %r59852, %r59853, %r59854, %r59855, %r59856, %r59857};
	bar.warp.sync 	-1;
	wmma.mma.sync.aligned.row.col.m32n8k16.s32.s8.s8.s32 {%r59866, %r59867, %r59868, %r59869, %r59870, %r59871, %r59872, %r59873}, {%r1, %r1, %r1, %r1}, {%r1}, {%r59858, %r59859, %r59860, %r59861, %r59862, %r59863, %r59864, %r59865};
	bar.warp.sync 	-1;
	wmma.mma.sync.aligned.row.col.m32n8k16.s32.s8.s8.s32 {%r59874, %r59875, %r59876, %r59877, %r59878, %r59879, %r59880, %r59881}, {%r1, %r1, %r1, %r1}, {%r1}, {%r59866, %r59867, %r59868, %r59869, %r59870, %r59871, %r59872, %r59873};
	bar.warp.sync 	-1;
	wmma.mma.sync.aligned.row.col.m32n8k16.s32.s8.s8.s32 {%r59882, %r59883, %r59884, %r59885, %r59886, %r59887, %r59888, %r59889}, {%r1, %r1, %r1, %r1}, {%r1}, {%r59874, %r59875, %r59876, %r59877, %r59878, %r59879, %r59880, %r59881};
	bar.warp.sync 	-1;
	wmma.mma.sync.aligned.row.col.m32n8k16.s32.s8.s8.s32 {%r59890, %r59891, %r59892, %r59893, %r59894, %r59895, %r59896, %r59897}, {%r1, %r1, %r1, %r1}, {%r1}, {%r59882, %r59883, %r59884, %r59885, %r59886, %r59887, %r59888, %r59889};
	bar.warp.sync 	-1;
	wmma.mma.sync.aligned.row.col.m32n8k16.s32.s8.s8.s32 {%r59898, %r59899, %r59900, %r59901, %r59902, %r59903, %r59904, %r59905}, {%r1, %r1, %r1, %r1}, {%r1}, {%r59890, %r59891, %r59892, %r59893, %r59894, %r59895, %r59896, %r59897};
	bar.warp.sync 	-1;
	wmma.mma.sync.aligned.row.col.m32n8k16.s32.s8.s8.s32 {%r59906, %r59907, %r59908, %r59909, %r59910, %r59911, %r59912, %r59913}, {%r1, %r1, %r1, %r1}, {%r1}, {%r59898, %r59899, %r59900, %r59901, %r59902, %r59903, %r59904, %r59905};
	bar.warp.sync 	-1;
	wmma.mma.sync.aligned.row.col.m32n8k16.s32.s8.s8.s32 {%r59914, %r59915, %r59916, %r59917, %r59918, %r59919, %r59920, %r59921}, {%r1, %r1, %r1, %r1}, {%r1}, {%r59906, %r59907, %r59908, %r59909, %r59910, %r59911, %r59912, %r59913};
	bar.warp.sync 	-1;
	wmma.mma.sync.aligned.row.col.m32n8k16.s32.s8.s8.s32 {%r59922, %r59923, %r59924, %r59925, %r59926, %r59927, %r59928, %r59929}, {%r1, %r1, %r1, %r1}, {%r1}, {%r59914, %r59915, %r59916, %r59917, %r59918, %r59919, %r59920, %r59921};
	bar.warp.sync 	-1;
	wmma.mma.sync.aligned.row.col.m32n8k16.s32.s8.s8.s32 {%r59930, %r59931, %r59932, %r59933, %r59934, %r59935, %r59936, %r59937}, {%r1, %r1, %r1, %r1}, {%r1}, {%r59922, %r59923, %r59924, %r59925, %r59926, %r59927, %r59928, %r59929};
	bar.warp.sync 	-1;
	wmma.mma.sync.aligned.row.col.m32n8k16.s32.s8.s8.s32 {%r59938, %r59939, %r59940, %r59941, %r59942, %r59943, %r59944, %r59945}, {%r1, %r1, %r1, %r1}, {%r1}, {%r59930, %r59931, %r59932, %r59933, %r59934, %r59935, %r59936, %r59937};
	bar.warp.sync 	-1;
	wmma.mma.sync.aligned.row.col.m32n8k16.s32.s8.s8.s32 {%r59946, %r59947, %r59948, %r59949, %r59950, %r59951, %r59952, %r59953}, {%r1, %r1, %r1, %r1}, {%r1}, {%r59938, %r59939, %r59940, %r59941, %r59942, %r59943, %r59944, %r59945};
	bar.warp.sync 	-1;
	wmma.mma.sync.aligned.row.col.m32n8k16.s32.s8.s8.s32 {%r59954, %r59955, %r59956, %r59957, %r59958, %r59959, %r59960, %r59961}, {%r1, %r1, %r1, %r1}, {%r1}, {%r59946, %r59947, %r59948, %r59949, %r59950, %r59951, %r59952, %r59953};
	bar.warp.sync 	-1;
	wmma.mma.sync.aligned.row.col.m32n8k16.s32.s8.s8.s32 {%r59962, %r59963, %r59964, %r59965, %r59966, %r59967, %r59968, %r59969}, {%r1, %r1, %r1, %r1}, {%r1}, {%r59954, %r59955, %r59956, %r59957, %r59958, %r59959, %r59960, %r59961};
	bar.warp.sync 	-1;
	wmma.mma.sync.aligned.row.col.m32n8k16.s32.s8.s8.s32 {%r59970, %r59971, %r59972, %r59973, %r59974, %r59975, %r59976, %r59977}, {%r1, %r1, %r1, %r1}, {%r1}, {%r59962, %r59963, %r59964, %r59965, %r59966, %r59967, %r59968, %r59969};
	bar.warp.sync 	-1;
	wmma.mma.sync.aligned.row.col.m32n8k16.s32.s8.s8.s32 {%r59978, %r59979, %r59980, %r59981, %r59982, %r59983, %r59984, %r59985}, {%r1, %r1, %r1, %r1}, {%r1}, {%r59970, %r59971, %r59972, %r59973, %r59974, %r59975, %r59976, %r59977};
	bar.warp.sync 	-1;
	wmma.mma.sync.aligned.row.col.m32n8k16.s32.s8.s8.s32 {%r59986, %r59987, %r59988, %r59989, %r59990, %r59991, %r59992, %r59993}, {%r1, %r1, %r1, %r1}, {%r1}, {%r59978, %r59979, %r59980, %r59981, %r59982, %r59983, %r59984, %r59985};
	bar.warp.sync 	-1;
	wmma.mma.sync.aligned.row.col.m32n8k16.s32.s8.s8.s32 {%r59994, %r59995, %r59996, %r59997, %r59998, %r59999, %r60000, %r60001}, {%r1, %r1, %r1, %r1}, {%r1}, {%r59986, %r59987, %r59988, %r59989, %r59990, %r59991, %r59992, %r59993};
	bar.warp.sync 	-1;
	wmma.mma.sync.aligned.row.col.m32n8k16.s32.s8.s8.s32 {%r60002, %r60003, %r60004, %r60005, %r60006, %r60007, %r60008, %r60009}, {%r1, %r1, %r1, %r1}, {%r1}, {%r59994, %r59995, %r59996, %r59997, %r59998, %r59999, %r60000, %r60001};
	bar.warp.sync 	-1;
	wmma.mma.sync.aligned.row.col.m32n8k16.s32.s8.s8.s32 {%r60010, %r60011, %r60012, %r60013, %r60014, %r60015, %r60016, %r60017}, {%r1, %r1, %r1, %r1}, {%r1}, {%r60002, %r60003, %r60004, %r60005, %r60006, %r60007, %r60008, %r60009};
	bar.warp.sync 	-1;
	wmma.mma.sync.aligned.row.col.m32n8k16.s32.s8.s8.s32 {%r60018, %r60019, %r60020, %r60021, %r60022, %r60023, %r60024, %r60025}, {%r1, %r1, %r1, %r1}, {%r1}, {%r60010, %r60011, %r60012, %r60013, %r60014, %r60015, %r60016, %r60017};
	bar.warp.sync 	-1;
	wmma.mma.sync.aligned.row.col.m32n8k16.s32.s8.s8.s32 {%r60026, %r60027, %r60028, %r60029, %r60030, %r60031, %r60032, %r60033}, {%r1, %r1, %r1, %r1}, {%r1}, {%r60018, %r60019, %r60020, %r60021, %r60022, %r60023, %r60024, %r60025};
	bar.warp.sync 	-1;
	wmma.mma.sync.aligned.row.col.m32n8k16.s32.s8.s8.s32 {%r60034, %r60035, %r60036, %r60037, %r60038, %r60039, %r60040, %r60041}, {%r1, %r1, %r1, %r1}, {%r1}, {%r60026, %r60027, %r60028, %r60029, %r60030, %r60031, %r60032, %r60033};
	bar.warp.sync 	-1;
	wmma.mma.sync.aligned.row.col.m32n8k16.s32.s8.s8.s32 {%r60042, %r60043, %r60044, %r60045, %r60046, %r60047, %r60048, %r60049}, {%r1, %r1, %r1, %r1}, {%r1}, {%r60034, %r60035, %r60036, %r60037, %r60038, %r60039, %r60040, %r60041};
	bar.warp.sync 	-1;
	wmma.mma.sync.aligned.row.col.m32n8k16.s32.s8.s8.s32 {%r60050, %r60051, %r60052, %r60053, %r60054, %r60055, %r60056, %r60057}, {%r1, %r1, %r1, %r1}, {%r1}, {%r60042, %r60043, %r60044, %r60045, %r60046, %r60047, %r60048, %r60049};
	bar.warp.sync 	-1;
	wmma.mma.sync.aligned.row.col.m32n8k16.s32.s8.s8.s32 {%r60058, %r60059, %r60060, %r60061, %r60062, %r60063, %r60064, %r60065}, {%r1, %r1, %r1, %r1}, {%r1}, {%r60050, %r60051, %r60052, %r60053, %r60054, %r60055, %r60056, %r60057};
	bar.warp.sync 	-1;
	wmma.mma.sync.aligned.row.col.m32n8k16.s32.s8.s8.s32 {%r60066, %r60067, %r60068, %r60069, %r60070, %r60071, %r60072, %r60073}, {%r1, %r1, %r1, %r1}, {%r1}, {%r60058, %r60059, %r60060, %r60061, %r60062, %r60063, %r60064, %r60065};
	bar.warp.sync 	-1;
	wmma.mma.sync.aligned.row.col.m32n8k16.s32.s8.s8.s32 {%r60074, %r60075, %r60076, %r60077, %r60078, %r60079, %r60080, %r60081}, {%r1, %r1, %r1, %r1}, {%r1}, {%r60066, %r60067, %r60068, %r60069, %r60070, %r60071, %r60072, %r60073};
	bar.warp.sync 	-1;
	wmma.mma.sync.aligned.row.col.m32n8k16.s32.s8.s8.s32 {%r60082, %r60083, %r60084, %r60085, %r60086, %r60087, %r60088, %r60089}, {%r1, %r1, %r1, %r1}, {%r1}, {%r60074, %r60075, %r60076, %r60077, %r60078, %r60079, %r60080, %r60081};
	bar.warp.sync 	-1;
	wmma.mma.sync.aligned.row.col.m32n8k16.s32.s8.s8.s32 {%r60090, %r60091, %r60092, %r60093, %r60094, %r60095, %r60096, %r60097}, {%r1, %r1, %r1, %r1}, {%r1}, {%r60082, %r60083, %r60084, %r60085, %r60086, %r60087, %r60088, %r60089};
	bar.warp.sync 	-1;
	wmma.mma.sync.aligned.row.col.m32n8k16.s32.s8.s8.s32 {%r60098, %r60099, %r60100, %r60101, %r60102, %r60103, %r60104, %r60105}, {%r1, %r1, %r1, %r1}, {%r1}, {%r60090, %r60091, %r60092, %r60093, %r60094, %r60095, %r60096, %r60097};
	bar.warp.sync 	-1;
	wmma.mma.sync.aligned.row.col.m32n8k16.s32.s8.s8.s32 {%r60106, %r60107, %r60108, %r60109, %r60110, %r60111, %r60112, %r60113}, {%r1, %r1, %r1, %r1}, {%r1}, {%r60098, %r60099, %r60100, %r60101, %r60102, %r60103, %r60104, %r60105};
	bar.warp.sync 	-1;
	wmma.mma.sync.aligned.row.col.m32n8k16.s32.s8.s8.s32 {%r60114, %r60115, %r60116, %r60117, %r60118, %r60119, %r60120, %r60121}, {%r1, %r1, %r1, %r1}, {%r1}, {%r60106, %r60107, %r60108, %r60109, %r60110, %r60111, %r60112, %r60113};
	bar.warp.sync 	-1;
	wmma.mma.sync.aligned.row.col.m32n8k16.s32.s8.s8.s32 {%r60122, %r60123, %r60124, %r60125, %r60126, %r60127, %r60128, %r60129}, {%r1, %r1, %r1, %r1}, {%r1}, {%r60114, %r60115, %r60116, %r60117, %r60118, %r60119, %r60120, %r60121};
	bar.warp.sync 	-1;
	wmma.mma.sync.aligned.row.col.m32n8k16.s32.s8.s8.s32 {%r60130, %r60131, %r60132, %r60133, %r60134, %r60135, %r60136, %r60137}, {%r1, %r1, %r1, %r1}, {%r1}, {%r60122, %r60123, %r60124, %r60125, %r60126, %r60127, %r60128, %r60129};
	bar.warp.sync 	-1;
	wmma.mma.sync.aligned.row.col.m32n8k16.s32.s8.s8.s32 {%r60138, %r60139, %r60140, %r60141, %r60142, %r60143, %r60144, %r60145}, {%r1, %r1, %r1, %r1}, {%r1}, {%r60130, %r60131, %r60132, %r60133, %r60134, %r60135, %r60136, %r60137};
	bar.warp.sync 	-1;
	wmma.mma.sync.aligned.row.col.m32n8k16.s32.s8.s8.s32 {%r60146, %r60147, %r60148, %r60149, %r60150, %r60151, %r60152, %r60153}, {%r1, %r1, %r1, %r1}, {%r1}, {%r60138, %r60139, %r60140, %r60141, %r60142, %r60143, %r60144, %r60145};
	bar.warp.sync 	-1;
	wmma.mma.sync.aligned.row.col.m32n8k16.s32.s8.s8.s32 {%r60154, %r60155, %r60156, %r60157, %r60158, %r60159, %r60160, %r60161}, {%r1, %r1, %r1, %r1}, {%r1}, {%r60146, %r60147, %r60148, %r60149, %r60150, %r60151, %r60152, %r60153};
	bar.warp.sync 	-1;
	wmma.mma.sync.aligned.row.col.m32n8k16.s32.s8.s8.s32 {%r60162, %r60163, %r60164, %r60165, %r60166, %r60167, %r60168, %r60169}, {%r1, %r1, %r1, %r1}, {%r1}, {%r60154, %r60155, %r60156, %r60157, %r60158, %r60159, %r60160, %r60161};
	bar.warp.sync 	-1;
	wmma.mma.sync.aligned.row.col.m32n8k16.s32.s8.s8.s32 {%r60170, %r60171, %r60172, %r60173, %r60174, %r60175, %r60176, %r60177}, {%r1, %r1, %r1, %r1}, {%r1}, {%r60162, %r60163, %r60164, %r60165, %r60166, %r60167, %r60168, %r60169};
	bar.warp.sync 	-1;
	wmma.mma.sync.aligned.row.col.m32n8k16.s32.s8.s8.s32 {%r60178, %r60179, %r60180, %r60181, %r60182, %r60183, %r60184, %r60185}, {%r1, %r1, %r1, %r1}, {%r1}, {%r60170, %r60171, %r60172, %r60173, %r60174, %r60175, %r60176, %r60177};
	bar.warp.sync 	-1;
	wmma.mma.sync.aligned.row.col.m32n8k16.s32.s8.s8.s32 {%r60186, %r60187, %r60188, %r60189, %r60190, %r60191, %r60192, %r60193}, {%r1, %r1, %r1, %r1}, {%r1}, {%r60178, %r60179, %r60180, %r60181, %r60182, %r60183, %r60184, %r60185};
	bar.warp.sync 	-1;
	wmma.mma.sync.aligned.row.col.m32n8k16.s32.s8.s8.s32 {%r60194, %r60195, %r60196, %r60197, %r60198, %r60199, %r60200, %r60201}, {%r1, %r1, %r1, %r1}, {%r1}, {%r60186, %r60187, %r60188, %r60189, %r60190, %r60191, %r60192, %r60193};
	bar.warp.sync 	-1;
	wmma.mma.sync.aligned.row.col.m32n8k16.s32.s8.s8.s32 {%r60202, %r60203, %r60204, %r60205, %r60206, %r60207, %r60208, %r60209}, {%r1, %r1, %r1, %r1}, {%r1}, {%r60194, %r60195, %r60196, %r60197, %r60198, %r60199, %r60200, %r60201};
	bar.warp.sync 	-1;
	wmma.mma.sync.aligned.row.col.m32n8k16.s32.s8.s8.s32 {%r60210, %r60211, %r60212, %r60213, %r60214, %r60215, %r60216, %r60217}, {%r1, %r1, %r1, %r1}, {%r1}, {%r60202, %r60203, %r60204, %r60205, %r60206, %r60207, %r60208, %r60209};
	bar.warp.sync 	-1;
	wmma.mma.sync.aligned.row.col.m32n8k16.s32.s8.s8.s32 {%r60218, %r60219, %r60220, %r60221, %r60222, %r60223, %r60224, %r60225}, {%r1, %r1, %r1, %r1}, {%r1}, {%r60210, %r60211, %r60212, %r60213, %r60214, %r60215, %r60216, %r60217};
	bar.warp.sync 	-1;
	wmma.mma.sync.aligned.row.col.m32n8k16.s32.s8.s8.s32 {%r60226, %r60227, %r60228, %r60229, %r60230, %r60231, %r60232, %r60233}, {%r1, %r1, %r1, %r1}, {%r1}, {%r60218, %r60219, %r60220, %r60221, %r60222, %r60223, %r60224, %r60225};
	bar.warp.sync 	-1;
	wmma.mma.sync.aligned.row.col.m32n8k16.s32.s8.s8.s32 {%r60234, %r60235, %r60236, %r60237, %r60238, %r60239, %r60240, %r60241}, {%r1, %r1, %r1, %r1}, {%r1}, {%r60226, %r60227, %r60228, %r60229, %r60230, %r60231, %r60232, %r60233};
	bar.warp.sync 	-1;
	wmma.mma.sync.aligned.row.col.m32n8k16.s32.s8.s8.s32 {%r60242, %r60243, %r60244, %r60245, %r60246, %r60247, %r60248, %r60249}, {%r1, %r1, %r1, %r1}, {%r1}, {%r60234, %r60235, %r60236, %r60237, %r60238, %r60239, %r60240, %r60241};
	bar.warp.sync 	-1;
	wmma.mma.sync.aligned.row.col.m32n8k16.s32.s8.s8.s32 {%r60250, %r60251, %r60252, %r60253, %r60254, %r60255, %r60256, %r60257}, {%r1, %r1, %r1, %r1}, {%r1}, {%r60242, %r60243, %r60244, %r60245, %r60246, %r60247, %r60248, %r60249};
	bar.warp.sync 	-1;
	wmma.mma.sync.aligned.row.col.m32n8k16.s32.s8.s8.s32 {%r60258, %r60259, %r60260, %r60261, %r60262, %r60263, %r60264, %r60265}, {%r1, %r1, %r1, %r1}, {%r1}, {%r60250, %r60251, %r60252, %r60253, %r60254, %r60255, %r60256, %r60257};
	bar.warp.sync 	-1;
	wmma.mma.sync.aligned.row.col.m32n8k16.s32.s8.s8.s32 {%r60266, %r60267, %r60268, %r60269, %r60270, %r60271, %r60272, %r60273}, {%r1, %r1, %r1, %r1}, {%r1}, {%r60258, %r60259, %r60260, %r60261, %r60262, %r60263, %r60264, %r60265};
	bar.warp.sync 	-1;
	wmma.mma.sync.aligned.row.col.m32n8k16.s32.s8.s8.s32 {%r60274, %r60275, %r60276, %r60277, %r60278, %r60279, %r60280, %r60281}, {%r1, %r1, %r1, %r1}, {%r1}, {%r60266, %r60267, %r60268, %r60269, %r60270, %r60271, %r60272, %r60273};
	bar.warp.sync 	-1;
	wmma.mma.sync.aligned.row.col.m32n8k16.s32.s8.s8.s32 {%r60282, %r60283, %r60284, %r60285, %r60286, %r60287, %r60288, %r60289}, {%r1, %r1, %r1, %r1}, {%r1}, {%r60274, %r60275, %r60276, %r60277, %r60278, %r60279, %r60280, %r60281};
	bar.warp.sync 	-1;
	wmma.mma.sync.aligned.row.col.m32n8k16.s32.s8.s8.s32 {%r60290, %r60291, %r60292, %r60293, %r60294, %r60295, %r60296, %r60297}, {%r1, %r1, %r1, %r1}, {%r1}, {%r60282, %r60283, %r60284, %r60285, %r60286, %r60287, %r60288, %r60289};
	bar.warp.sync 	-1;
	wmma.mma.sync.aligned.row.col.m32n8k16.s32.s8.s8.s32 {%r60298, %r60299, %r60300, %r60301, %r60302, %r60303, %r60304, %r60305}, {%r1, %r1, %r1, %r1}, {%r1}, {%r60290, %r60291, %r60292, %r60293, %r60294, %r60295, %r60296, %r60297};
	bar.warp.sync 	-1;
	wmma.mma.sync.aligned.row.col.m32n8k16.s32.s8.s8.s32 {%r60306, %r60307, %r60308, %r60309, %r60310, %r60311, %r60312, %r60313}, {%r1, %r1, %r1, %r1}, {%r1}, {%r60298, %r60299, %r60300, %r60301, %r60302, %r60303, %r60304, %r60305};
	bar.warp.sync 	-1;
	wmma.mma.sync.aligned.row.col.m32n8k16.s32.s8.s8.s32 {%r60314, %r60315, %r60316, %r60317, %r60318, %r60319, %r60320, %r60321}, {%r1, %r1, %r1, %r1}, {%r1}, {%r60306, %r60307, %r60308, %r60309, %r60310, %r60311, %r60312, %r60313};
	bar.warp.sync 	-1;
	wmma.mma.sync.aligned.row.col.m32n8k16.s32.s8.s8.s32 {%r60322, %r60323, %r60324, %r60325, %r60326, %r60327, %r60328, %r60329}, {%r1, %r1, %r1, %r1}, {%r1}, {%r60314, %r60315, %r60316, %r60317, %r60318, %r60319, %r60320, %r60321};
	bar.warp.sync 	-1;
	wmma.mma.sync.aligned.row.col.m32n8k16.s32.s8.s8.s32 {%r60330, %r60331, %r60332, %r60333, %r60334, %r60335, %r60336, %r60337}, {%r1, %r1, %r1, %r1}, {%r1}, {%r60322, %r60323, %r60324, %r60325, %r60326, %r60327, %r60328, %r60329};
	bar.warp.sync 	-1;
	wmma.mma.sync.aligned.row.col.m32n8k16.s32.s8.s8.s32 {%r60338, %r60339, %r60340, %r60341, %r60342, %r60343, %r60344, %r60345}, {%r1, %r1, %r1, %r1}, {%r1}, {%r60330, %r60331, %r60332, %r60333, %r60334, %r60335, %r60336, %r60337};
	bar.warp.sync 	-1;
	wmma.mma.sync.aligned.row.col.m32n8k16.s32.s8.s8.s32 {%r60346, %r60347, %r60348, %r60349, %r60350, %r60351, %r60352, %r60353}, {%r1, %r1, %r1, %r1}, {%r1}, {%r60338, %r60339, %r60340, %r60341, %r60342, %r60343, %r60344, %r60345};
	bar.warp.sync 	-1;
	wmma.mma.sync.aligned.row.col.m32n8k16.s32.s8.s8.s32 {%r60354, %r60355, %r60356, %r60357, %r60358, %r60359, %r60360, %r60361}, {%r1, %r1, %r1, %r1}, {%r1}, {%r60346, %r60347, %r60348, %r60349, %r60350, %r60351, %r60352, %r60353};
	bar.warp.sync 	-1;
	wmma.mma.sync.aligned.row.col.m32n8k16.s32.s8.s8.s32 {%r60362, %r60363, %r60364, %r60365, %r60366, %r60367, %r60368, %r60369}, {%r1, %r1, %r1, %r1}, {%r1}, {%r60354, %r60355, %r60356, %r60357, %r60358, %r60359, %r60360, %r60361};
	bar.warp.sync 	-1;
	wmma.mma.sync.aligned.row.col.m32n8k16.s32.s8.s8.s32 {%r60370, %r60371, %r60372, %r60373, %r60374, %r60375, %r60376, %r60377}, {%r1, %r1, %r1, %r1}, {%r1}, {%r60362, %r60363, %r60364, %r60365, %r60366, %r60367, %r60368, %r60369};
	bar.warp.sync 	-1;
	wmma.mma.sync.aligned.row.col.m32n8k16.s32.s8.s8.s32 {%r60378, %r60379, %r60380, %r60381, %r60382, %r60383, %r60384, %r60385}, {%r1, %r1, %r1, %r1}, {%r1}, {%r60370, %r60371, %r60372, %r60373, %r60374, %r60375, %r60376, %r60377};
	bar.warp.sync 	-1;
	wmma.mma.sync.aligned.row.col.m32n8k16.s32.s8.s8.s32 {%r60386, %r60387, %r60388, %r60389, %r60390, %r60391, %r60392, %r60393}, {%r1, %r1, %r1, %r1}, {%r1}, {%r60378, %r60379, %r60380, %r60381, %r60382, %r60383, %r60384, %r60385};
	bar.warp.sync 	-1;
	wmma.mma.sync.aligned.row.col.m32n8k16.s32.s8.s8.s32 {%r60394, %r60395, %r60396, %r60397, %r60398, %r60399, %r60400, %r60401}, {%r1, %r1, %r1, %r1}, {%r1}, {%r60386, %r60387, %r60388, %r60389, %r60390, %r60391, %r60392, %r60393};
	bar.warp.sync 	-1;
	wmma.mma.sync.aligned.row.col.m32n8k16.s32.s8.s8.s32 {%r60402, %r60403, %r60404, %r60405, %r60406, %r60407, %r60408, %r60409}, {%r1, %r1, %r1, %r1}, {%r1}, {%r60394, %r60395, %r60396, %r60397, %r60398, %r60399, %r60400, %r60401};
	bar.warp.sync 	-1;
	wmma.mma.sync.aligned.row.col.m32n8k16.s32.s8.s8.s32 {%r60410, %r60411, %r60412, %r60413, %r60414, %r60415, %r60416, %r60417}, {%r1, %r1, %r1, %r1}, {%r1}, {%r60402, %r60403, %r60404, %r60405, %r60406, %r60407, %r60408, %r60409};
	bar.warp.sync 	-1;
	wmma.mma.sync.aligned.row.col.m32n8k16.s32.s8.s8.s32 {%r60418, %r60419, %r60420, %r60421, %r60422, %r60423, %r60424, %r60425}, {%r1, %r1, %r1, %r1}, {%r1}, {%r60410, %r60411, %r60412, %r60413, %r60414, %r60415, %r60416, %r60417};
	bar.warp.sync 	-1;
	wmma.mma.sync.aligned.row.col.m32n8k16.s32.s8.s8.s32 {%r60426, %r60427, %r60428, %r60429, %r60430, %r60431, %r60432, %r60433}, {%r1, %r1, %r1, %r1}, {%r1}, {%r60418, %r60419, %r60420, %r60421, %r60422, %r60423, %r60424, %r60425};
	bar.warp.sync 	-1;
	wmma.mma.sync.aligned.row.col.m32n8k16.s32.s8.s8.s32 {%r60434, %r60435, %r60436, %r60437, %r60438, %r60439, %r60440, %r60441}, {%r1, %r1, %r1, %r1}, {%r1}, {%r60426, %r60427, %r60428, %r60429, %r60430, %r60431, %r60432, %r60433};
	bar.warp.sync 	-1;
	wmma.mma.sync.aligned.row.col.m32n8k16.s32.s8.s8.s32 {%r60442, %r60443, %r60444, %r60445, %r60446, %r60447, %r60448, %r60449}, {%r1, %r1, %r1, %r1}, {%r1}, {%r60434, %r60435, %r60436, %r60437, %r60438, %r60439, %r60440, %r60441};
	bar.warp.sync 	-1;
	wmma.mma.sync.aligned.row.col.m32n8k16.s32.s8.s8.s32 {%r60450, %r60451, %r60452, %r60453, %r60454, %r60455, %r60456, %r60457}, {%r1, %r1, %r1, %r1}, {%r1}, {%r60442, %r60443, %r60444, %r60445, %r60446, %r60447, %r60448, %r60449};
	bar.warp.sync 	-1;
	wmma.mma.sync.aligned.row.col.m32n8k16.s32.s8.s8.s32 {%r60458, %r60459, %r60460, %r60461, %r60462, %r60463, %r60464, %r60465}, {%r1, %r1, %r1, %r1}, {%r1}, {%r60450, %r60451, %r60452, %r60453, %r60454, %r60455, %r60456, %r60457};
	bar.warp.sync 	-1;
	wmma.mma.sync.aligned.row.col.m32n8k16.s32.s8.s8.s32 {%r60466, %r60467, %r60468, %r60469, %r60470, %r60471, %r60472, %r60473}, {%r1, %r1, %r1, %r1}, {%r1}, {%r60458, %r60459, %r60460, %r60461, %r60462, %r60463, %r60464, %r60465};
	bar.warp.sync 	-1;
	wmma.mma.sync.aligned.row.col.m32n8k16.s32.s8.s8.s32 {%r60474, %r60475, %r60476, %r60477, %r60478, %r60479, %r60480, %r60481}, {%r1, %r1, %r1, %r1}, {%r1}, {%r60466, %r60467, %r60468, %r60469, %r60470, %r60471, %r60472, %r60473};
	bar.warp.sync 	-1;
	wmma.mma.sync.aligned.row.col.m32n8k16.s32.s8.s8.s32 {%r60482, %r60483, %r60484, %r60485, %r60486, %r60487, %r60488, %r60489}, {%r1, %r1, %r1, %r1}, {%r1}, {%r60474, %r60475, %r60476, %r60477, %r60478, %r60479, %r60480, %r60481};
	bar.warp.sync 	-1;
	wmma.mma.sync.aligned.row.col.m32n8k16.s32.s8.s8.s32 {%r60490, %r60491, %r60492, %r60493, %r60494, %r60495, %r60496, %r60497}, {%r1, %r1, %r1, %r1}, {%r1}, {%r60482, %r60483, %r60484, %r60485, %r60486, %r60487, %r60488, %r60489};
	bar.warp.sync 	-1;
	wmma.mma.sync.aligned.row.col.m32n8k16.s32.s8.s8.s32 {%r60498, %r60499, %r60500, %r60501, %r60502, %r60503, %r60504, %r60505}, {%r1, %r1, %r1, %r1}, {%r1}, {%r60490, %r60491, %r60492, %r60493, %r60494, %r60495, %r60496, %r60497};
	bar.warp.sync 	-1;
	wmma.mma.sync.aligned.row.col.m32n8k16.s32.s8.s8.s32 {%r60506, %r60507, %r60508, %r60509, %r60510, %r60511, %r60512, %r60513}, {%r1, %r1, %r1, %r1}, {%r1}, {%r60498, %r60499, %r60500, %r60501, %r60502, %r60503, %r60504, %r60505};
	bar.warp.sync 	-1;
	wmma.mma.sync.aligned.row.col.m32n8k16.s32.s8.s8.s32 {%r60514, %r60515, %r60516, %r60517, %r60518, %r60519, %r60520, %r60521}, {%r1, %r1, %r1, %r1}, {%r1}, {%r60506, %r60507, %r60508, %r60509, %r60510, %r60511, %r60512, %r60513};
	bar.warp.sync 	-1;
	wmma.mma.sync.aligned.row.col.m32n8k16.s32.s8.s8.s32 {%r60522, %r60523, %r60524, %r60525, %r60526, %r60527, %r60528, %r60529}, {%r1, %r1, %r1, %r1}, {%r1}, {%r60514, %r60515, %r60516, %r60517, %r60518, %r60519, %r60520, %r60521};
	bar.warp.sync 	-1;
	wmma.mma.sync.aligned.row.col.m32n8k16.s32.s8.s8.s32 {%r60530, %r60531, %r60532, %r60533, %r60534, %r60535, %r60536, %r60537}, {%r1, %r1, %r1, %r1}, {%r1}, {%r60522, %r60523, %r60524, %r60525, %r60526, %r60527, %r60528, %r60529};
	bar.warp.sync 	-1;
	wmma.mma.sync.aligned.row.col.m32n8k16.s32.s8.s8.s32 {%r60538, %r60539, %r60540, %r60541, %r60542, %r60543, %r60544, %r60545}, {%r1, %r1, %r1, %r1}, {%r1}, {%r60530, %r60531, %r60532, %r60533, %r60534, %r60535, %r60536, %r60537};
	bar.warp.sync 	-1;
	wmma.mma.sync.aligned.row.col.m32n8k16.s32.s8.s8.s32 {%r60546, %r60547, %r60548, %r60549, %r60550, %r60551, %r60552, %r60553}, {%r1, %r1, %r1, %r1}, {%r1}, {%r60538, %r60539, %r60540, %r60541, %r60542, %r60543, %r60544, %r60545};
	bar.warp.sync 	-1;
	wmma.mma.sync.aligned.row.col.m32n8k16.s32.s8.s8.s32 {%r60554, %r60555, %r60556, %r60557, %r60558, %r60559, %r60560, %r60561}, {%r1, %r1, %r1, %r1}, {%r1}, {%r60546, %r60547, %r60548, %r60549, %r60550, %r60551, %r60552, %r60553};
	bar.warp.sync 	-1;
	wmma.mma.sync.aligned.row.col.m32n8k16.s32.s8.s8.s32 {%r60562, %r60563, %r60564, %r60565, %r60566, %r60567, %r60568, %r60569}, {%r1, %r1, %r1, %r1}, {%r1}, {%r60554, %r60555, %r60556, %r60557, %r60558, %r60559, %r60560, %r60561};
	bar.warp.sync 	-1;
	wmma.mma.sync.aligned.row.col.m32n8k16.s32.s8.s8.s32 {%r60570, %r60571, %r60572, %r60573, %r60574, %r60575, %r60576, %r60577}, {%r1, %r1, %r1, %r1}, {%r1}, {%r60562, %r60563, %r60564, %r60565, %r60566, %r60567, %r60568, %r60569};
	bar.warp.sync 	-1;
	wmma.mma.sync.aligned.row.col.m32n8k16.s32.s8.s8.s32 {%r60578, %r60579, %r60580, %r60581, %r60582, %r60583, %r60584, %r60585}, {%r1, %r1, %r1, %r1}, {%r1}, {%r60570, %r60571, %r60572, %r60573, %r60574, %r60575, %r60576, %r60577};
	bar.warp.sync 	-1;
	wmma.mma.sync.aligned.row.col.m32n8k16.s32.s8.s8.s32 {%r60586, %r60587, %r60588, %r60589, %r60590, %r60591, %r60592, %r60593}, {%r1, %r1, %r1, %r1}, {%r1}, {%r60578, %r60579, %r60580, %r60581, %r60582, %r60583, %r60584, %r60585};
	bar.warp.sync 	-1;
	wmma.mma.sync.aligned.row.col.m32n8k16.s32.s8.s8.s32 {%r60594, %r60595, %r60596, %r60597, %r60598, %r60599, %r60600, %r60601}, {%r1, %r1, %r1, %r1}, {%r1}, {%r60586, %r60587, %r60588, %r60589, %r60590, %r60591, %r60592, %r60593};
	bar.warp.sync 	-1;
	wmma.mma.sync.aligned.row.col.m32n8k16.s32.s8.s8.s32 {%r60602, %r60603, %r60604, %r60605, %r60606, %r60607, %r60608, %r60609}, {%r1, %r1, %r1, %r1}, {%r1}, {%r60594, %r60595, %r60596, %r60597, %r60598, %r60599, %r60600, %r60601};
	bar.warp.sync 	-1;
	wmma.mma.sync.aligned.row.col.m32n8k16.s32.s8.s8.s32 {%r60610, %r60611, %r60612, %r60613, %r60614, %r60615, %r60616, %r60617}, {%r1, %r1, %r1, %r1}, {%r1}, {%r60602, %r60603, %r60604, %r60605, %r60606, %r60607, %r60608, %r60609};
	bar.warp.sync 	-1;
	wmma.mma.sync.aligned.row.col.m32n8k16.s32.s8.s8.s32 {%r60618, %r60619, %r60620, %r60621, %r60622, %r60623, %r60624, %r60625}, {%r1, %r1, %r1, %r1}, {%r1}, {%r60610, %r60611, %r60612, %r60613, %r60614, %r60615, %r60616, %r60617};
	bar.warp.sync 	-1;
	wmma.mma.sync.aligned.row.col.m32n8k16.s32.s8.s8.s32 {%r60626, %r60627, %r60628, %r60629, %r60630, %r60631, %r60632, %r60633}, {%r1, %r1, %r1, %r1}, {%r1}, {%r60618, %r60619, %r60620, %r60621, %r60622, %r60623, %r60624, %r60625};
	bar.warp.sync 	-1;
	wmma.mma.sync.aligned.row.col.m32n8k16.s32.s8.s8.s32 {%r60634, %r60635, %r60636, %r60637, %r60638, %r60639, %r60640, %r60641}, {%r1, %r1, %r1, %r1}, {%r1}, {%r60626, %r60627, %r60628, %r60629, %r60630, %r60631, %r60632, %r60633};
	bar.warp.sync 	-1;
	wmma.mma.sync.aligned.row.col.m32n8k16.s32.s8.s8.s32 {%r60642, %r60643, %r60644, %r60645, %r60646, %r60647, %r60648, %r60649}, {%r1, %r1, %r1, %r1}, {%r1}, {%r60634, %r60635, %r60636, %r60637, %r60638, %r60639, %r60640, %r60641};
	bar.warp.sync 	-1;
	wmma.mma.sync.aligned.row.col.m32n8k16.s32.s8.s8.s32 {%r60650, %r60651, %r60652, %r60653, %r60654, %r60655, %r60656, %r60657}, {%r1, %r1, %r1, %r1}, {%r1}, {%r60642, %r60643, %r60644, %r60645, %r60646, %r60647, %r60648, %r60649};
	bar.warp.sync 	-1;
	wmma.mma.sync.aligned.row.col.m32n8k16.s32.s8.s8.s32 {%r60658, %r60659, %r60660, %r60661, %r60662, %r60663, %r60664, %r60665}, {%r1, %r1, %r1, %r1}, {%r1}, {%r60650, %r60651, %r60652, %r60653, %r60654, %r60655, %r60656, %r60657};
	bar.warp.sync 	-1;
	wmma.mma.sync.aligned.row.col.m32n8k16.s32.s8.s8.s32 {%r60666, %r60667, %r60668, %r60669, %r60670, %r60671, %r60672, %r60673}, {%r1, %r1, %r1, %r1}, {%r1}, {%r60658, %r60659, %r60660, %r60661, %r60662, %r60663, %r60664, %r60665};
	bar.warp.sync 	-1;
	wmma.mma.sync.aligned.row.col.m32n8k16.s32.s8.s8.s32 {%r60674, %r60675, %r60676, %r60677, %r60678, %r60679, %r60680, %r60681}, {%r1, %r1, %r1, %r1}, {%r1}, {%r60666, %r60667, %r60668, %r60669, %r60670, %r60671, %r60672, %r60673};
	bar.warp.sync 	-1;
	wmma.mma.sync.aligned.row.col.m32n8k16.s32.s8.s8.s32 {%r60682, %r60683, %r60684, %r60685, %r60686, %r60687, %r60688, %r60689}, {%r1, %r1, %r1, %r1}, {%r1}, {%r60674, %r60675, %r60676, %r60677, %r60678, %r60679, %r60680, %r60681};
	bar.warp.sync 	-1;
	wmma.mma.sync.aligned.row.col.m32n8k16.s32.s8.s8.s32 {%r60690, %r60691, %r60692, %r60693, %r60694, %r60695, %r60696, %r60697}, {%r1, %r1, %r1, %r1}, {%r1}, {%r60682, %r60683, %r60684, %r60685, %r60686, %r60687, %r60688, %r60689};
	bar.warp.sync 	-1;
	wmma.mma.sync.aligned.row.col.m32n8k16.s32.s8.s8.s32 {%r60698, %r60699, %r60700, %r60701, %r60702, %r60703, %r60704, %r60705}, {%r1, %r1, %r1, %r1}, {%r1}, {%r60690, %r60691, %r60692, %r60693, %r60694, %r60695, %r60696, %r60697};
	bar.warp.sync 	-1;
	wmma.mma.sync.aligned.row.col.m32n8k16.s32.s8.s8.s32 {%r60706, %r60707, %r60708, %r60709, %r60710, %r60711, %r60712, %r60713}, {%r1, %r1, %r1, %r1}, {%r1}, {%r60698, %r60699, %r60700, %r60701, %r60702, %r60703, %r60704, %r60705};
	bar.warp.sync 	-1;
	wmma.mma.sync.aligned.row.col.m32n8k16.s32.s8.s8.s32 {%r60714, %r60715, %r60716, %r60717, %r60718, %r60719, %r60720, %r60721}, {%r1, %r1, %r1, %r1}, {%r1}, {%r60706, %r60707, %r60708, %r60709, %r60710, %r60711, %r60712, %r60713};
	bar.warp.sync 	-1;
	wmma.mma.sync.aligned.row.col.m32n8k16.s32.s8.s8.s32 {%r60722, %r60723, %r60724, %r60725, %r60726, %r60727, %r60728, %r60729}, {%r1, %r1, %r1, %r1}, {%r1}, {%r60714, %r60715, %r60716, %r60717, %r60718, %r60719, %r60720, %r60721};
	bar.warp.sync 	-1;
	wmma.mma.sync.aligned.row.col.m32n8k16.s32.s8.s8.s32 {%r60730, %r60731, %r60732, %r60733, %r60734, %r60735, %r60736, %r60737}, {%r1, %r1, %r1, %r1}, {%r1}, {%r60722, %r60723, %r60724, %r60725, %r60726, %r60727, %r60728, %r60729};
	bar.warp.sync 	-1;
	wmma.mma.sync.aligned.row.col.m32n8k16.s32.s8.s8.s32 {%r60738, %r60739, %r60740, %r60741, %r60742, %r60743, %r60744, %r60745}, {%r1, %r1, %r1, %r1}, {%r1}, {%r60730, %r60731, %r60732, %r60733, %r60734, %r60735, %r60736, %r60737};
	bar.warp.sync 	-1;
	wmma.mma.sync.aligned.row.col.m32n8k16.s32.s8.s8.s32 {%r60746, %r60747, %r60748, %r60749, %r60750, %r60751, %r60752, %r60753}, {%r1, %r1, %r1, %r1}, {%r1}, {%r60738, %r60739, %r60740, %r60741, %r60742, %r60743, %r60744, %r60745};
	bar.warp.sync 	-1;
	wmma.mma.sync.aligned.row.col.m32n8k16.s32.s8.s8.s32 {%r60754, %r60755, %r60756, %r60757, %r60758, %r60759, %r60760, %r60761}, {%r1, %r1, %r1, %r1}, {%r1}, {%r60746, %r60747, %r60748, %r60749, %r60750, %r60751, %r60752, %r60753};
	bar.warp.sync 	-1;
	wmma.mma.sync.aligned.row.col.m32n8k16.s32.s8.s8.s32 {%r60762, %r60763, %r60764, %r60765, %r60766, %r60767, %r60768, %r60769}, {%r1, %r1, %r1, %r1}, {%r1}, {%r60754, %r60755, %r60756, %r60757, %r60758, %r60759, %r60760, %r60761};
	bar.warp.sync 	-1;
	wmma.mma.sync.aligned.row.col.m32n8k16.s32.s8.s8.s32 {%r60770, %r60771, %r60772, %r60773, %r60774, %r60775, %r60776, %r60777}, {%r1, %r1, %r1, %r1}, {%r1}, {%r60762, %r60763, %r60764, %r60765, %r60766, %r60767, %r60768, %r60769};
	bar.warp.sync 	-1;
	wmma.mma.sync.aligned.row.col.m32n8k16.s32.s8.s8.s32 {%r60778, %r60779, %r60780, %r60781, %r60782, %r60783, %r60784, %r60785}, {%r1, %r1, %r1, %r1}, {%r1}, {%r60770, %r60771, %r60772, %r60773, %r60774, %r60775, %r60776, %r60777};
	bar.warp.sync 	-1;
	wmma.mma.sync.aligned.row.col.m32n8k16.s32.s8.s8.s32 {%r60786, %r60787, %r60788, %r60789, %r60790, %r60791, %r60792, %r60793}, {%r1, %r1, %r1, %r1}, {%r1}, {%r60778, %r60779, %r60780, %r60781, %r60782, %r60783, %r60784, %r60785};
	bar.warp.sync 	-1;
	wmma.mma.sync.aligned.row.col.m32n8k16.s32.s8.s8.s32 {%r60794, %r60795, %r60796, %r60797, %r60798, %r60799, %r60800, %r60801}, {%r1, %r1, %r1, %r1}, {%r1}, {%r60786, %r60787, %r60788, %r60789, %r60790, %r60791, %r60792, %r60793};
	bar.warp.sync 	-1;
	wmma.mma.sync.aligned.row.col.m32n8k16.s32.s8.s8.s32 {%r60802, %r60803, %r60804, %r60805, %r60806, %r60807, %r60808, %r60809}, {%r1, %r1, %r1, %r1}, {%r1}, {%r60794, %r60795, %r60796, %r60797, %r60798, %r60799, %r60800, %r60801};
	bar.warp.sync 	-1;
	wmma.mma.sync.aligned.row.col.m32n8k16.s32.s8.s8.s32 {%r60810, %r60811, %r60812, %r60813, %r60814, %r60815, %r60816, %r60817}, {%r1, %r1, %r1, %r1}, {%r1}, {%r60802, %r60803, %r60804, %r60805, %r60806, %r60807, %r60808, %r60809};
	bar.warp.sync 	-1;
	wmma.mma.sync.aligned.row.col.m32n8k16.s32.s8.s8.s32 {%r60818, %r60819, %r60820, %r60821, %r60822, %r60823, %r60824, %r60825}, {%r1, %r1, %r1, %r1}, {%r1}, {%r60810, %r60811, %r60812, %r60813, %r60814, %r60815, %r60816, %r60817};
	bar.warp.sync 	-1;
	wmma.mma.sync.aligned.row.col.m32n8k16.s32.s8.s8.s32 {%r60826, %r60827, %r60828, %r60829, %r60830, %r60831, %r60832, %r60833}, {%r1, %r1, %r1, %r1}, {%r1}, {%r60818, %r60819, %r60820, %r60821, %r60822, %r60823, %r60824, %r60825};
	bar.warp.sync 	-1;
	wmma.mma.sync.aligned.row.col.m32n8k16.s32.s8.s8.s32 {%r60834, %r60835, %r60836, %r60837, %r60838, %r60839, %r60840, %r60841}, {%r1, %r1, %r1, %r1}, {%r1}, {%r60826, %r60827, %r60828, %r60829, %r60830, %r60831, %r60832, %r60833};
	bar.warp.sync 	-1;
	wmma.mma.sync.aligned.row.col.m32n8k16.s32.s8.s8.s32 {%r60842, %r60843, %r60844, %r60845, %r60846, %r60847, %r60848, %r60849}, {%r1, %r1, %r1, %r1}, {%r1}, {%r60834, %r60835, %r60836, %r60837, %r60838, %r60839, %r60840, %r60841};
	bar.warp.sync 	-1;
	wmma.mma.sync.aligned.row.col.m32n8k16.s32.s8.s8.s32 {%r60850, %r60851, %r60852, %r60853, %r60854, %r60855, %r60856, %r60857}, {%r1, %r1, %r1, %r1}, {%r1}, {%r60842, %r60843, %r60844, %r60845, %r60846, %r60847, %r60848, %r60849};
	bar.warp.sync 	-1;
	wmma.mma.sync.aligned.row.col.m32n8k16.s32.s8.s8.s32 {%r60858, %r60859, %r60860, %r60861, %r60862, %r60863, %r60864, %r60865}, {%r1, %r1, %r1, %r1}, {%r1}, {%r60850, %r60851, %r60852, %r60853, %r60854, %r60855, %r60856, %r60857};
	bar.warp.sync 	-1;
	wmma.mma.sync.aligned.row.col.m32n8k16.s32.s8.s8.s32 {%r60866, %r60867, %r60868, %r60869, %r60870, %r60871, %r60872, %r60873}, {%r1, %r1, %r1, %r1}, {%r1}, {%r60858, %r60859, %r60860, %r60861, %r60862, %r60863, %r60864, %r60865};
	bar.warp.sync 	-1;
	wmma.mma.sync.aligned.row.col.m32n8k16.s32.s8.s8.s32 {%r60874, %r60875, %r60876, %r60877, %r60878, %r60879, %r60880, %r60881}, {%r1, %r1, %r1, %r1}, {%r1}, {%r60866, %r60867, %r60868, %r60869, %r60870, %r60871, %r60872, %r60873};
	bar.warp.sync 	-1;
	wmma.mma.sync.aligned.row.col.m32n8k16.s32.s8.s8.s32 {%r60882, %r60883, %r60884, %r60885, %r60886, %r60887, %r60888, %r60889}, {%r1, %r1, %r1, %r1}, {%r1}, {%r60874, %r60875, %r60876, %r60877, %r60878, %r60879, %r60880, %r60881};
	bar.warp.sync 	-1;
	wmma.mma.sync.aligned.row.col.m32n8k16.s32.s8.s8.s32 {%r60890, %r60891, %r60892, %r60893, %r60894, %r60895, %r60896, %r60897}, {%r1, %r1, %r1, %r1}, {%r1}, {%r60882, %r60883, %r60884, %r60885, %r60886, %r60887, %r60888, %r60889};
	bar.warp.sync 	-1;
	wmma.mma.sync.aligned.row.col.m32n8k16.s32.s8.s8.s32 {%r60898, %r60899, %r60900, %r60901, %r60902, %r60903, %r60904, %r60905}, {%r1, %r1, %r1, %r1}, {%r1}, {%r60890, %r60891, %r60892, %r60893, %r60894, %r60895, %r60896, %r60897};
	bar.warp.sync 	-1;
	wmma.mma.sync.aligned.row.col.m32n8k16.s32.s8.s8.s32 {%r60906, %r60907, %r60908, %r60909, %r60910, %r60911, %r60912, %r60913}, {%r1, %r1, %r1, %r1}, {%r1}, {%r60898, %r60899, %r60900, %r60901, %r60902, %r60903, %r60904, %r60905};
	bar.warp.sync 	-1;
	wmma.mma.sync.aligned.row.col.m32n8k16.s32.s8.s8.s32 {%r60914, %r60915, %r60916, %r60917, %r60918, %r60919, %r60920, %r60921}, {%r1, %r1, %r1, %r1}, {%r1}, {%r60906, %r60907, %r60908, %r60909, %r60910, %r60911, %r60912, %r60913};
	bar.warp.sync 	-1;
	wmma.mma.sync.aligned.row.col.m32n8k16.s32.s8.s8.s32 {%r60922, %r60923, %r60924, %r60925, %r60926, %r60927, %r60928, %r60929}, {%r1, %r1, %r1, %r1}, {%r1}, {%r60914, %r60915, %r60916, %r60917, %r60918, %r60919, %r60920, %r60921};
	bar.warp.sync 	-1;
	wmma.mma.sync.aligned.row.col.m32n8k16.s32.s8.s8.s32 {%r60930, %r60931, %r60932, %r60933, %r60934, %r60935, %r60936, %r60937}, {%r1, %r1, %r1, %r1}, {%r1}, {%r60922, %r60923, %r60924, %r60925, %r60926, %r60927, %r60928, %r60929};
	bar.warp.sync 	-1;
	wmma.mma.sync.aligned.row.col.m32n8k16.s32.s8.s8.s32 {%r60938, %r60939, %r60940, %r60941, %r60942, %r60943, %r60944, %r60945}, {%r1, %r1, %r1, %r1}, {%r1}, {%r60930, %r60931, %r60932, %r60933, %r60934, %r60935, %r60936, %r60937};
	bar.warp.sync 	-1;
	wmma.mma.sync.aligned.row.col.m32n8k16.s32.s8.s8.s32 {%r60946, %r60947, %r60948, %r60949, %r60950, %r60951, %r60952, %r60953}, {%r1, %r1, %r1, %r1}, {%r1}, {%r60938, %r60939, %r60940, %r60941, %r60942, %r60943, %r60944, %r60945};
	bar.warp.sync 	-1;
	wmma.mma.sync.aligned.row.col.m32n8k16.s32.s8.s8.s32 {%r60954, %r60955, %r60956, %r60957, %r60958, %r60959, %r60960, %r60961}, {%r1, %r1, %r1, %r1}, {%r1}, {%r60946, %r60947, %r60948, %r60949, %r60950, %r60951, %r60952, %r60953};
	bar.warp.sync 	-1;
	wmma.mma.sync.aligned.row.col.m32n8k16.s32.s8.s8.s32 {%r60962, %r60963, %r60964, %r60965, %r60966, %r60967, %r60968, %r60969}, {%r1, %r1, %r1, %r1}, {%r1}, {%r60954, %r60955, %r60956, %r60957, %r60958, %r60959, %r60960, %r60961};
	bar.warp.sync 	-1;
	wmma.mma.sync.aligned.row.col.m32n8k16.s32.s8.s8.s32 {%r60970, %r60971, %r60972, %r60973, %r60974, %r60975, %r60976, %r60977}, {%r1, %r1, %r1, %r1}, {%r1}, {%r60962, %r60963, %r60964, %r60965, %r60966, %r60967, %r60968, %r60969};
	bar.warp.sync 	-1;
	wmma.mma.sync.aligned.row.col.m32n8k16.s32.s8.s8.s32 {%r60978, %r60979, %r60980, %r60981, %r60982, %r60983, %r60984, %r60985}, {%r1, %r1, %r1, %r1}, {%r1}, {%r60970, %r60971, %r60972, %r60973, %r60974, %r60975, %r60976, %r60977};
	bar.warp.sync 	-1;
	wmma.mma.sync.aligned.row.col.m32n8k16.s32.s8.s8.s32 {%r60986, %r60987, %r60988, %r60989, %r60990, %r60991, %r60992, %r60993}, {%r1, %r1, %r1, %r1}, {%r1}, {%r60978, %r60979, %r60980, %r60981, %r60982, %r60983, %r60984, %r60985};
	bar.warp.sync 	-1;
	wmma.mma.sync.aligned.row.col.m32n8k16.s32.s8.s8.s32 {%r60994, %r60995, %r60996, %r60997, %r60998, %r60999, %r61000, %r61001}, {%r1, %r1, %r1, %r1}, {%r1}, {%r60986, %r60987, %r60988, %r60989, %r60990, %r60991, %r60992, %r60993};
	bar.warp.sync 	-1;
	wmma.mma.sync.aligned.row.col.m32n8k16.s32.s8.s8.s32 {%r61002, %r61003, %r61004, %r61005, %r61006, %r61007, %r61008, %r61009}, {%r1, %r1, %r1, %r1}, {%r1}, {%r60994, %r60995, %r60996, %r60997, %r60998, %r60999, %r61000, %r61001};
	bar.warp.sync 	-1;
	wmma.mma.sync.aligned.row.col.m32n8k16.s32.s8.s8.s32 {%r61010, %r61011, %r61012, %r61013, %r61014, %r61015, %r61016, %r61017}, {%r1, %r1, %r1, %r1}, {%r1}, {%r61002, %r61003, %r61004, %r61005, %r61006, %r61007, %r61008, %r61009};
	bar.warp.sync 	-1;
	wmma.mma.sync.aligned.row.col.m32n8k16.s32.s8.s8.s32 {%r61018, %r61019, %r61020, %r61021, %r61022, %r61023, %r61024, %r61025}, {%r1, %r1, %r1, %r1}, {%r1}, {%r61010, %r61011, %r61012, %r61013, %r61014, %r61015, %r61016, %r61017};
	bar.warp.sync 	-1;
	wmma.mma.sync.aligned.row.col.m32n8k16.s32.s8.s8.s32 {%r61026, %r61027, %r61028, %r61029, %r61030, %r61031, %r61032, %r61033}, {%r1, %r1, %r1, %r1}, {%r1}, {%r61018, %r61019, %r61020, %r61021, %r61022, %r61023, %r61024, %r61025};
	bar.warp.sync 	-1;
	wmma.mma.sync.aligned.row.col.m32n8k16.s32.s8.s8.s32 {%r61034, %r61035, %r61036, %r61037, %r61038, %r61039, %r61040, %r61041}, {%r1, %r1, %r1, %r1}, {%r1}, {%r61026, %r61027, %r61028, %r61029, %r61030, %r61031, %r61032, %r61033};
	bar.warp.sync 	-1;
	wmma.mma.sync.aligned.row.col.m32n8k16.s32.s8.s8.s32 {%r61042, %r61043, %r61044, %r61045, %r61046, %r61047, %r61048, %r61049}, {%r1, %r1, %r1, %r1}, {%r1}, {%r61034, %r61035, %r61036, %r61037, %r61038, %r61039, %r61040, %r61041};
	bar.warp.sync 	-1;
	wmma.mma.sync.aligned.row.col.m32n8k16.s32.s8.s8.s32 {%r61050, %r61051, %r61052, %r61053, %r61054, %r61055, %r61056, %r61057}, {%r1, %r1, %r1, %r1}, {%r1}, {%r61042, %r61043, %r61044, %r61045, %r61046, %r61047, %r61048, %r61049};
	bar.warp.sync 	-1;
	wmma.mma.sync.aligned.row.col.m32n8k16.s32.s8.s8.s32 {%r61058, %r61059, %r61060, %r61061, %r61062, %r61063, %r61064, %r61065}, {%r1, %r1, %r1, %r1}, {%r1}, {%r61050, %r61051, %r61052, %r61053, %r61054, %r61055, %r61056, %r61057};
	bar.warp.sync 	-1;
	wmma.mma.sync.aligned.row.col.m32n8k16.s32.s8.s8.s32 {%r61066, %r61067, %r61068, %r61069, %r61070, %r61071, %r61072, %r61073}, {%r1, %r1, %r1, %r1}, {%r1}, {%r61058, %r61059, %r61060, %r61061, %r61062, %r61063, %r61064, %r61065};
	bar.warp.sync 	-1;
	wmma.mma.sync.aligned.row.col.m32n8k16.s32.s8.s8.s32 {%r61074, %r61075, %r61076, %r61077, %r61078, %r61079, %r61080, %r61081}, {%r1, %r1, %r1, %r1}, {%r1}, {%r61066, %r61067, %r61068, %r61069, %r61070, %r61071, %r61072, %r61073};
	bar.warp.sync 	-1;
	wmma.mma.sync.aligned.row.col.m32n8k16.s32.s8.s8.s32 {%r61082, %r61083, %r61084, %r61085, %r61086, %r61087, %r61088, %r61089}, {%r1, %r1, %r1, %r1}, {%r1}, {%r61074, %r61075, %r61076, %r61077, %r61078, %r61079, %r61080, %r61081};
	bar.warp.sync 	-1;
	wmma.mma.sync.aligned.row.col.m32n8k16.s32.s8.s8.s32 {%r61090, %r61091, %r61092, %r61093, %r61094, %r61095, %r61096, %r61097}, {%r1, %r1, %r1, %r1}, {%r1}, {%r61082, %r61083, %r61084, %r61085, %r61086, %r61087, %r61088, %r61089};
	bar.warp.sync 	-1;
	wmma.mma.sync.aligned.row.col.m32n8k16.s32.s8.s8.s32 {%r61098, %r61099, %r61100, %r61101, %r61102, %r61103, %r61104, %r61105}, {%r1, %r1, %r1, %r1}, {%r1}, {%r61090, %r61091, %r61092, %r61093, %r61094, %r61095, %r61096, %r61097};
	bar.warp.sync 	-1;
	wmma.mma.sync.aligned.row.col.m32n8k16.s32.s8.s8.s32 {%r61106, %r61107, %r61108, %r61109, %r61110, %r61111, %r61112, %r61113}, {%r1, %r1, %r1, %r1}, {%r1}, {%r61098, %r61099, %r61100, %r61101, %r61102, %r61103, %r61104, %r61105};
	bar.warp.sync 	-1;
	wmma.mma.sync.aligned.row.col.m32n8k16.s32.s8.s8.s32 {%r61114, %r61115, %r61116, %r61117, %r61118, %r61119, %r61120, %r61121}, {%r1, %r1, %r1, %r1}, {%r1}, {%r61106, %r61107, %r61108, %r61109, %r61110, %r61111, %r61112, %r61113};
	bar.warp.sync 	-1;
	wmma.mma.sync.aligned.row.col.m32n8k16.s32.s8.s8.s32 {%r61122, %r61123, %r61124, %r61125, %r61126, %r61127, %r61128, %r61129}, {%r1, %r1, %r1, %r1}, {%r1}, {%r61114, %r61115, %r61116, %r61117, %r61118, %r61119, %r61120, %r61121};
	bar.warp.sync 	-1;
	wmma.mma.sync.aligned.row.col.m32n8k16.s32.s8.s8.s32 {%r61130, %r61131, %r61132, %r61133, %r61134, %r61135, %r61136, %r61137}, {%r1, %r1, %r1, %r1}, {%r1}, {%r61122, %r61123, %r61124, %r61125, %r61126, %r61127, %r61128, %r61129};
	bar.warp.sync 	-1;
	wmma.mma.sync.aligned.row.col.m32n8k16.s32.s8.s8.s32 {%r61138, %r61139, %r61140, %r61141, %r61142, %r61143, %r61144, %r61145}, {%r1, %r1, %r1, %r1}, {%r1}, {%r61130, %r61131, %r61132, %r61133, %r61134, %r61135, %r61136, %r61137};
	bar.warp.sync 	-1;
	wmma.mma.sync.aligned.row.col.m32n8k16.s32.s8.s8.s32 {%r61146, %r61147, %r61148, %r61149, %r61150, %r61151, %r61152, %r61153}, {%r1, %r1, %r1, %r1}, {%r1}, {%r61138, %r61139, %r61140, %r61141, %r61142, %r61143, %r61144, %r61145};
	bar.warp.sync 	-1;
	wmma.mma.sync.aligned.row.col.m32n8k16.s32.s8.s8.s32 {%r61154, %r61155, %r61156, %r61157, %r61158, %r61159, %r61160, %r61161}, {%r1, %r1, %r1, %r1}, {%r1}, {%r61146, %r61147, %r61148, %r61149, %r61150, %r61151, %r61152, %r61153};
	bar.warp.sync 	-1;
	wmma.mma.sync.aligned.row.col.m32n8k16.s32.s8.s8.s32 {%r61162, %r61163, %r61164, %r61165, %r61166, %r61167, %r61168, %r61169}, {%r1, %r1, %r1, %r1}, {%r1}, {%r61154, %r61155, %r61156, %r61157, %r61158, %r61159, %r61160, %r61161};
	bar.warp.sync 	-1;
	wmma.mma.sync.aligned.row.col.m32n8k16.s32.s8.s8.s32 {%r61170, %r61171, %r61172, %r61173, %r61174, %r61175, %r61176, %r61177}, {%r1, %r1, %r1, %r1}, {%r1}, {%r61162, %r61163, %r61164, %r61165, %r61166, %r61167, %r61168, %r61169};
	bar.warp.sync 	-1;
	wmma.mma.sync.aligned.row.col.m32n8k16.s32.s8.s8.s32 {%r61178, %r61179, %r61180, %r61181, %r61182, %r61183, %r61184, %r61185}, {%r1, %r1, %r1, %r1}, {%r1}, {%r61170, %r61171, %r61172, %r61173, %r61174, %r61175, %r61176, %r61177};
	bar.warp.sync 	-1;
	wmma.mma.sync.aligned.row.col.m32n8k16.s32.s8.s8.s32 {%r61186, %r61187, %r61188, %r61189, %r61190, %r61191, %r61192, %r61193}, {%r1, %r1, %r1, %r1}, {%r1}, {%r61178, %r61179, %r61180, %r61181, %r61182, %r61183, %r61184, %r61185};
	bar.warp.sync 	-1;
	wmma.mma.sync.aligned.row.col.m32n8k16.s32.s8.s8.s32 {%r61194, %r61195, %r61196, %r61197, %r61198, %r61199, %r61200, %r61201}, {%r1, %r1, %r1, %r1}, {%r1}, {%r61186, %r61187, %r61188, %r61189, %r61190, %r61191, %r61192, %r61193};
	bar.warp.sync 	-1;
	wmma.mma.sync.aligned.row.col.m32n8k16.s32.s8.s8.s32 {%r61202, %r61203, %r61204, %r61205, %r61206, %r61207, %r61208, %r61209}, {%r1, %r1, %r1, %r1}, {%r1}, {%r61194, %r61195, %r61196, %r61197, %r61198, %r61199, %r61200, %r61201};
	bar.warp.sync 	-1;
	wmma.mma.sync.aligned.row.col.m32n8k16.s32.s8.s8.s32 {%r61210, %r61211, %r61212, %r61213, %r61214, %r61215, %r61216, %r61217}, {%r1, %r1, %r1, %r1}, {%r1}, {%r61202, %r61203, %r61204, %r61205, %r61206, %r61207, %r61208, %r61209};
	bar.warp.sync 	-1;
	wmma.mma.sync.aligned.row.col.m32n8k16.s32.s8.s8.s32 {%r61218, %r61219, %r61220, %r61221, %r61222, %r61223, %r61224, %r61225}, {%r1, %r1, %r1, %r1}, {%r1}, {%r61210, %r61211, %r61212, %r61213, %r61214, %r61215, %r61216, %r61217};
	bar.warp.sync 	-1;
	wmma.mma.sync.aligned.row.col.m32n8k16.s32.s8.s8.s32 {%r61226, %r61227, %r61228, %r61229, %r61230, %r61231, %r61232, %r61233}, {%r1, %r1, %r1, %r1}, {%r1}, {%r61218, %r61219, %r61220, %r61221, %r61222, %r61223, %r61224, %r61225};
	bar.warp.sync 	-1;
	wmma.mma.sync.aligned.row.col.m32n8k16.s32.s8.s8.s32 {%r61234, %r61235, %r61236, %r61237, %r61238, %r61239, %r61240, %r61241}, {%r1, %r1, %r1, %r1}, {%r1}, {%r61226, %r61227, %r61228, %r61229, %r61230, %r61231, %r61232, %r61233};
	bar.warp.sync 	-1;
	wmma.mma.sync.aligned.row.col.m32n8k16.s32.s8.s8.s32 {%r61242, %r61243, %r61244, %r61245, %r61246, %r61247, %r61248, %r61249}, {%r1, %r1, %r1, %r1}, {%r1}, {%r61234, %r61235, %r61236, %r61237, %r61238, %r61239, %r61240, %r61241};
	bar.warp.sync 	-1;
	wmma.mma.sync.aligned.row.col.m32n8k16.s32.s8.s8.s32 {%r61250, %r61251, %r61252, %r61253, %r61254, %r61255, %r61256, %r61257}, {%r1, %r1, %r1, %r1}, {%r1}, {%r61242, %r61243, %r61244, %r61245, %r61246, %r61247, %r61248, %r61249};
	bar.warp.sync 	-1;
	wmma.mma.sync.aligned.row.col.m32n8k16.s32.s8.s8.s32 {%r61258, %r61259, %r61260, %r61261, %r61262, %r61263, %r61264, %r61265}, {%r1, %r1, %r1, %r1}, {%r1}, {%r61250, %r61251, %r61252, %r61253, %r61254, %r61255, %r61256, %r61257};
	bar.warp.sync 	-1;
	wmma.mma.sync.aligned.row.col.m32n8k16.s32.s8.s8.s32 {%r61266, %r61267, %r61268, %r61269, %r61270, %r61271, %r61272, %r61273}, {%r1, %r1, %r1, %r1}, {%r1}, {%r61258, %r61259, %r61260, %r61261, %r61262, %r61263, %r61264, %r61265};
	bar.warp.sync 	-1;
	wmma.mma.sync.aligned.row.col.m32n8k16.s32.s8.s8.s32 {%r61274, %r61275, %r61276, %r61277, %r61278, %r61279, %r61280, %r61281}, {%r1, %r1, %r1, %r1}, {%r1}, {%r61266, %r61267, %r61268, %r61269, %r61270, %r61271, %r61272, %r61273};
	bar.warp.sync 	-1;
	wmma.mma.sync.aligned.row.col.m32n8k16.s32.s8.s8.s32 {%r61282, %r61283, %r61284, %r61285, %r61286, %r61287, %r61288, %r61289}, {%r1, %r1, %r1, %r1}, {%r1}, {%r61274, %r61275, %r61276, %r61277, %r61278, %r61279, %r61280, %r61281};
	bar.warp.sync 	-1;
	wmma.mma.sync.aligned.row.col.m32n8k16.s32.s8.s8.s32 {%r61290, %r61291, %r61292, %r61293, %r61294, %r61295, %r61296, %r61297}, {%r1, %r1, %r1, %r1}, {%r1}, {%r61282, %r61283, %r61284, %r61285, %r61286, %r61287, %r61288, %r61289};
	bar.warp.sync 	-1;
	wmma.mma.sync.aligned.row.col.m32n8k16.s32.s8.s8.s32 {%r61298, %r61299, %r61300, %r61301, %r61302, %r61303, %r61304, %r61305}, {%r1, %r1, %r1, %r1}, {%r1}, {%r61290, %r61291, %r61292, %r61293, %r61294, %r61295, %r61296, %r61297};
	bar.warp.sync 	-1;
	wmma.mma.sync.aligned.row.col.m32n8k16.s32.s8.s8.s32 {%r61306, %r61307, %r61308, %r61309, %r61310, %r61311, %r61312, %r61313}, {%r1, %r1, %r1, %r1}, {%r1}, {%r61298, %r61299, %r61300, %r61301, %r61302, %r61303, %r61304, %r61305};
	bar.warp.sync 	-1;
	wmma.mma.sync.aligned.row.col.m32n8k16.s32.s8.s8.s32 {%r61314, %r61315, %r61316, %r61317, %r61318, %r61319, %r61320, %r61321}, {%r1, %r1, %r1, %r1}, {%r1}, {%r61306, %r61307, %r61308, %r61309, %r61310, %r61311, %r61312, %r61313};
	bar.warp.sync 	-1;
	wmma.mma.sync.aligned.row.col.m32n8k16.s32.s8.s8.s32 {%r61322, %r61323, %r61324, %r61325, %r61326, %r61327, %r61328, %r61329}, {%r1, %r1, %r1, %r1}, {%r1}, {%r61314, %r61315, %r61316, %r61317, %r61318, %r61319, %r61320, %r61321};
	bar.warp.sync 	-1;
	wmma.mma.sync.aligned.row.col.m32n8k16.s32.s8.s8.s32 {%r61330, %r61331, %r61332, %r61333, %r61334, %r61335, %r61336, %r61337}, {%r1, %r1, %r1, %r1}, {%r1}, {%r61322, %r61323, %r61324, %r61325, %r61326, %r61327, %r61328, %r61329};
	bar.warp.sync 	-1;
	wmma.mma.sync.aligned.row.col.m32n8k16.s32.s8.s8.s32 {%r61338, %r61339, %r61340, %r61341, %r61342, %r61343, %r61344, %r61345}, {%r1, %r1, %r1, %r1}, {%r1}, {%r61330, %r61331, %r61332, %r61333, %r61334, %r61335, %r61336, %r61337};
	bar.warp.sync 	-1;
	wmma.mma.sync.aligned.row.col.m32n8k16.s32.s8.s8.s32 {%r61346, %r61347, %r61348, %r61349, %r61350, %r61351, %r61352, %r61353}, {%r1, %r1, %r1, %r1}, {%r1}, {%r61338, %r61339, %r61340, %r61341, %r61342, %r61343, %r61344, %r61345};
	bar.warp.sync 	-1;
	wmma.mma.sync.aligned.row.col.m32n8k16.s32.s8.s8.s32 {%r61354, %r61355, %r61356, %r61357, %r61358, %r61359, %r61360, %r61361}, {%r1, %r1, %r1, %r1}, {%r1}, {%r61346, %r61347, %r61348, %r61349, %r61350, %r61351, %r61352, %r61353};
	bar.warp.sync 	-1;
	wmma.mma.sync.aligned.row.col.m32n8k16.s32.s8.s8.s32 {%r61362, %r61363, %r61364, %r61365, %r61366, %r61367, %r61368, %r61369}, {%r1, %r1, %r1, %r1}, {%r1}, {%r61354, %r61355, %r61356, %r61357, %r61358, %r61359, %r61360, %r61361};
	bar.warp.sync 	-1;
	wmma.mma.sync.aligned.row.col.m32n8k16.s32.s8.s8.s32 {%r61370, %r61371, %r61372, %r61373, %r61374, %r61375, %r61376, %r61377}, {%r1, %r1, %r1, %r1}, {%r1}, {%r61362, %r61363, %r61364, %r61365, %r61366, %r61367, %r61368, %r61369};
	bar.warp.sync 	-1;
	wmma.mma.sync.aligned.row.col.m32n8k16.s32.s8.s8.s32 {%r61378, %r61379, %r61380, %r61381, %r61382, %r61383, %r61384, %r61385}, {%r1, %r1, %r1, %r1}, {%r1}, {%r61370, %r61371, %r61372, %r61373, %r61374, %r61375, %r61376, %r61377};
	bar.warp.sync 	-1;
	wmma.mma.sync.aligned.row.col.m32n8k16.s32.s8.s8.s32 {%r61386, %r61387, %r61388, %r61389, %r61390, %r61391, %r61392, %r61393}, {%r1, %r1, %r1, %r1}, {%r1}, {%r61378, %r61379, %r61380, %r61381, %r61382, %r61383, %r61384, %r61385};
	bar.warp.sync 	-1;
	wmma.mma.sync.aligned.row.col.m32n8k16.s32.s8.s8.s32 {%r61394, %r61395, %r61396, %r61397, %r61398, %r61399, %r61400, %r61401}, {%r1, %r1, %r1, %r1}, {%r1}, {%r61386, %r61387, %r61388, %r61389, %r61390, %r61391, %r61392, %r61393};
	bar.warp.sync 	-1;
	wmma.mma.sync.aligned.row.col.m32n8k16.s32.s8.s8.s32 {%r61402, %r61403, %r61404, %r61405, %r61406, %r61407, %r61408, %r61409}, {%r1, %r1, %r1, %r1}, {%r1}, {%r61394, %r61395, %r61396, %r61397, %r61398, %r61399, %r61400, %r61401};
	bar.warp.sync 	-1;
	wmma.mma.sync.aligned.row.col.m32n8k16.s32.s8.s8.s32 {%r61410, %r61411, %r61412, %r61413, %r61414, %r61415, %r61416, %r61417}, {%r1, %r1, %r1, %r1}, {%r1}, {%r61402, %r61403, %r61404, %r61405, %r61406, %r61407, %r61408, %r61409};
	bar.warp.sync 	-1;
	wmma.mma.sync.aligned.row.col.m32n8k16.s32.s8.s8.s32 {%r61418, %r61419, %r61420, %r61421, %r61422, %r61423, %r61424, %r61425}, {%r1, %r1, %r1, %r1}, {%r1}, {%r61410, %r61411, %r61412, %r61413, %r61414, %r61415, %r61416, %r61417};
	bar.warp.sync 	-1;
	wmma.mma.sync.aligned.row.col.m32n8k16.s32.s8.s8.s32 {%r61426, %r61427, %r61428, %r61429, %r61430, %r61431, %r61432, %r61433}, {%r1, %r1, %r1, %r1}, {%r1}, {%r61418, %r61419, %r61420, %r61421, %r61422, %r61423, %r61424, %r61425};
	bar.warp.sync 	-1;
	wmma.mma.sync.aligned.row.col.m32n8k16.s32.s8.s8.s32 {%r61434, %r61435, %r61436, %r61437, %r61438, %r61439, %r61440, %r61441}, {%r1, %r1, %r1, %r1}, {%r1}, {%r61426, %r61427, %r61428, %r61429, %r61430, %r61431, %r61432, %r61433};
	bar.warp.sync 	-1;
	wmma.mma.sync.aligned.row.col.m32n8k16.s32.s8.s8.s32 {%r61442, %r61443, %r61444, %r61445, %r61446, %r61447, %r61448, %r61449}, {%r1, %r1, %r1, %r1}, {%r1}, {%r61434, %r61435, %r61436, %r61437, %r61438, %r61439, %r61440, %r61441};
	bar.warp.sync 	-1;
	wmma.mma.sync.aligned.row.col.m32n8k16.s32.s8.s8.s32 {%r61450, %r61451, %r61452, %r61453, %r61454, %r61455, %r61456, %r61457}, {%r1, %r1, %r1, %r1}, {%r1}, {%r61442, %r61443, %r61444, %r61445, %r61446, %r61447, %r61448, %r61449};
	bar.warp.sync 	-1;
	wmma.mma.sync.aligned.row.col.m32n8k16.s32.s8.s8.s32 {%r61458, %r61459, %r61460, %r61461, %r61462, %r61463, %r61464, %r61465}, {%r1, %r1, %r1, %r1}, {%r1}, {%r61450, %r61451, %r61452, %r61453, %r61454, %r61455, %r61456, %r61457};
	bar.warp.sync 	-1;
	wmma.mma.sync.aligned.row.col.m32n8k16.s32.s8.s8.s32 {%r61466, %r61467, %r61468, %r61469, %r61470, %r61471, %r61472, %r61473}, {%r1, %r1, %r1, %r1}, {%r1}, {%r61458, %r61459, %r61460, %r61461, %r61462, %r61463, %r61464, %r61465};
	bar.warp.sync 	-1;
	wmma.mma.sync.aligned.row.col.m32n8k16.s32.s8.s8.s32 {%r61474, %r61475, %r61476, %r61477, %r61478, %r61479, %r61480, %r61481}, {%r1, %r1, %r1, %r1}, {%r1}, {%r61466, %r61467, %r61468, %r61469, %r61470, %r61471, %r61472, %r61473};
	bar.warp.sync 	-1;
	wmma.mma.sync.aligned.row.col.m32n8k16.s32.s8.s8.s32 {%r61482, %r61483, %r61484, %r61485, %r61486, %r61487, %r61488, %r61489}, {%r1, %r1, %r1, %r1}, {%r1}, {%r61474, %r61475, %r61476, %r61477, %r61478, %r61479, %r61480, %r61481};
	bar.warp.sync 	-1;
	wmma.mma.sync.aligned.row.col.m32n8k16.s32.s8.s8.s32 {%r61490, %r61491, %r61492, %r61493, %r61494, %r61495, %r61496, %r61497}, {%r1, %r1, %r1, %r1}, {%r1}, {%r61482, %r61483, %r61484, %r61485, %r61486, %r61487, %r61488, %r61489};
	bar.warp.sync 	-1;
	wmma.mma.sync.aligned.row.col.m32n8k16.s32.s8.s8.s32 {%r61498, %r61499, %r61500, %r61501, %r61502, %r61503, %r61504, %r61505}, {%r1, %r1, %r1, %r1}, {%r1}, {%r61490, %r61491, %r61492, %r61493, %r61494, %r61495, %r61496, %r61497};
	bar.warp.sync 	-1;
	wmma.mma.sync.aligned.row.col.m32n8k16.s32.s8.s8.s32 {%r61506, %r61507, %r61508, %r61509, %r61510, %r61511, %r61512, %r61513}, {%r1, %r1, %r1, %r1}, {%r1}, {%r61498, %r61499, %r61500, %r61501, %r61502, %r61503, %r61504, %r61505};
	bar.warp.sync 	-1;
	wmma.mma.sync.aligned.row.col.m32n8k16.s32.s8.s8.s32 {%r61514, %r61515, %r61516, %r61517, %r61518, %r61519, %r61520, %r61521}, {%r1, %r1, %r1, %r1}, {%r1}, {%r61506, %r61507, %r61508, %r61509, %r61510, %r61511, %r61512, %r61513};
	bar.warp.sync 	-1;
	wmma.mma.sync.aligned.row.col.m32n8k16.s32.s8.s8.s32 {%r61522, %r61523, %r61524, %r61525, %r61526, %r61527, %r61528, %r61529}, {%r1, %r1, %r1, %r1}, {%r1}, {%r61514, %r61515, %r61516, %r61517, %r61518, %r61519, %r61520, %r61521};
	bar.warp.sync 	-1;
	wmma.mma.sync.aligned.row.col.m32n8k16.s32.s8.s8.s32 {%r61530, %r61531, %r61532, %r61533, %r61534, %r61535, %r61536, %r61537}, {%r1, %r1, %r1, %r1}, {%r1}, {%r61522, %r61523, %r61524, %r61525, %r61526, %r61527, %r61528, %r61529};
	bar.warp.sync 	-1;
	wmma.mma.sync.aligned.row.col.m32n8k16.s32.s8.s8.s32 {%r61538, %r61539, %r61540, %r61541, %r61542, %r61543, %r61544, %r61545}, {%r1, %r1, %r1, %r1}, {%r1}, {%r61530, %r61531, %r61532, %r61533, %r61534, %r61535, %r61536, %r61537};
	bar.warp.sync 	-1;
	wmma.mma.sync.aligned.row.col.m32n8k16.s32.s8.s8.s32 {%r61546, %r61547, %r61548, %r61549, %r61550, %r61551, %r61552, %r61553}, {%r1, %r1, %r1, %r1}, {%r1}, {%r61538, %r61539, %r61540, %r61541, %r61542, %r61543, %r61544, %r61545};
	bar.warp.sync 	-1;
	wmma.mma.sync.aligned.row.col.m32n8k16.s32.s8.s8.s32 {%r61554, %r61555, %r61556, %r61557, %r61558, %r61559, %r61560, %r61561}, {%r1, %r1, %r1, %r1}, {%r1}, {%r61546, %r61547, %r61548, %r61549, %r61550, %r61551, %r61552, %r61553};
	bar.warp.sync 	-1;
	wmma.mma.sync.aligned.row.col.m32n8k16.s32.s8.s8.s32 {%r61562, %r61563, %r61564, %r61565, %r61566, %r61567, %r61568, %r61569}, {%r1, %r1, %r1, %r1}, {%r1}, {%r61554, %r61555, %r61556, %r61557, %r61558, %r61559, %r61560, %r61561};
	bar.warp.sync 	-1;
	wmma.mma.sync.aligned.row.col.m32n8k16.s32.s8.s8.s32 {%r61570, %r61571, %r61572, %r61573, %r61574, %r61575, %r61576, %r61577}, {%r1, %r1, %r1, %r1}, {%r1}, {%r61562, %r61563, %r61564, %r61565, %r61566, %r61567, %r61568, %r61569};
	bar.warp.sync 	-1;
	wmma.mma.sync.aligned.row.col.m32n8k16.s32.s8.s8.s32 {%r61578, %r61579, %r61580, %r61581, %r61582, %r61583, %r61584, %r61585}, {%r1, %r1, %r1, %r1}, {%r1}, {%r61570, %r61571, %r61572, %r61573, %r61574, %r61575, %r61576, %r61577};
	bar.warp.sync 	-1;
	wmma.mma.sync.aligned.row.col.m32n8k16.s32.s8.s8.s32 {%r61586, %r61587, %r61588, %r61589, %r61590, %r61591, %r61592, %r61593}, {%r1, %r1, %r1, %r1}, {%r1}, {%r61578, %r61579, %r61580, %r61581, %r61582, %r61583, %r61584, %r61585};
	bar.warp.sync 	-1;
	wmma.mma.sync.aligned.row.col.m32n8k16.s32.s8.s8.s32 {%r61594, %r61595, %r61596, %r61597, %r61598, %r61599, %r61600, %r61601}, {%r1, %r1, %r1, %r1}, {%r1}, {%r61586, %r61587, %r61588, %r61589, %r61590, %r61591, %r61592, %r61593};
	bar.warp.sync 	-1;
	wmma.mma.sync.aligned.row.col.m32n8k16.s32.s8.s8.s32 {%r61602, %r61603, %r61604, %r61605, %r61606, %r61607, %r61608, %r61609}, {%r1, %r1, %r1, %r1}, {%r1}, {%r61594, %r61595, %r61596, %r61597, %r61598, %r61599, %r61600, %r61601};
	bar.warp.sync 	-1;
	wmma.mma.sync.aligned.row.col.m32n8k16.s32.s8.s8.s32 {%r61610, %r61611, %r61612, %r61613, %r61614, %r61615, %r61616, %r61617}, {%r1, %r1, %r1, %r1}, {%r1}, {%r61602, %r61603, %r61604, %r61605, %r61606, %r61607, %r61608, %r61609};
	bar.warp.sync 	-1;
	wmma.mma.sync.aligned.row.col.m32n8k16.s32.s8.s8.s32 {%r61618, %r61619, %r61620, %r61621, %r61622, %r61623, %r61624, %r61625}, {%r1, %r1, %r1, %r1}, {%r1}, {%r61610, %r61611, %r61612, %r61613, %r61614, %r61615, %r61616, %r61617};
	bar.warp.sync 	-1;
	wmma.mma.sync.aligned.row.col.m32n8k16.s32.s8.s8.s32 {%r61626, %r61627, %r61628, %r61629, %r61630, %r61631, %r61632, %r61633}, {%r1, %r1, %r1, %r1}, {%r1}, {%r61618, %r61619, %r61620, %r61621, %r61622, %r61623, %r61624, %r61625};
	bar.warp.sync 	-1;
	wmma.mma.sync.aligned.row.col.m32n8k16.s32.s8.s8.s32 {%r61634, %r61635, %r61636, %r61637, %r61638, %r61639, %r61640, %r61641}, {%r1, %r1, %r1, %r1}, {%r1}, {%r61626, %r61627, %r61628, %r61629, %r61630, %r61631, %r61632, %r61633};
	bar.warp.sync 	-1;
	wmma.mma.sync.aligned.row.col.m32n8k16.s32.s8.s8.s32 {%r61642, %r61643, %r61644, %r61645, %r61646, %r61647, %r61648, %r61649}, {%r1, %r1, %r1, %r1}, {%r1}, {%r61634, %r61635, %r61636, %r61637, %r61638, %r61639, %r61640, %r61641};
	bar.warp.sync 	-1;
	wmma.mma.sync.aligned.row.col.m32n8k16.s32.s8.s8.s32 {%r61650, %r61651, %r61652, %r61653, %r61654, %r61655, %r61656, %r61657}, {%r1, %r1, %r1, %r1}, {%r1}, {%r61642, %r61643, %r61644, %r61645, %r61646, %r61647, %r61648, %r61649};
	bar.warp.sync 	-1;
	wmma.mma.sync.aligned.row.col.m32n8k16.s32.s8.s8.s32 {%r61658, %r61659, %r61660, %r61661, %r61662, %r61663, %r61664, %r61665}, {%r1, %r1, %r1, %r1}, {%r1}, {%r61650, %r61651, %r61652, %r61653, %r61654, %r61655, %r61656, %r61657};
	bar.warp.sync 	-1;
	wmma.mma.sync.aligned.row.col.m32n8k16.s32.s8.s8.s32 {%r61666, %r61667, %r61668, %r61669, %r61670, %r61671, %r61672, %r61673}, {%r1, %r1, %r1, %r1}, {%r1}, {%r61658, %r61659, %r61660, %r61661, %r61662, %r61663, %r61664, %r61665};
	bar.warp.sync 	-1;
	wmma.mma.sync.aligned.row.col.m32n8k16.s32.s8.s8.s32 {%r61674, %r61675, %r61676, %r61677, %r61678, %r61679, %r61680, %r61681}, {%r1, %r1, %r1, %r1}, {%r1}, {%r61666, %r61667, %r61668, %r61669, %r61670, %r61671, %r61672, %r61673};
	bar.warp.sync 	-1;
	wmma.mma.sync.aligned.row.col.m32n8k16.s32.s8.s8.s32 {%r61682, %r61683, %r61684, %r61685, %r61686, %r61687, %r61688, %r61689}, {%r1, %r1, %r1, %r1}, {%r1}, {%r61674, %r61675, %r61676, %r61677, %r61678, %r61679, %r61680, %r61681};
	bar.warp.sync 	-1;
	wmma.mma.sync.aligned.row.col.m32n8k16.s32.s8.s8.s32 {%r61690, %r61691, %r61692, %r61693, %r61694, %r61695, %r61696, %r61697}, {%r1, %r1, %r1, %r1}, {%r1}, {%r61682, %r61683, %r61684, %r61685, %r61686, %r61687, %r61688, %r61689};
	bar.warp.sync 	-1;
	wmma.mma.sync.aligned.row.col.m32n8k16.s32.s8.s8.s32 {%r61698, %r61699, %r61700, %r61701, %r61702, %r61703, %r61704, %r61705}, {%r1, %r1, %r1, %r1}, {%r1}, {%r61690, %r61691, %r61692, %r61693, %r61694, %r61695, %r61696, %r61697};
	bar.warp.sync 	-1;
	wmma.mma.sync.aligned.row.col.m32n8k16.s32.s8.s8.s32 {%r61706, %r61707, %r61708, %r61709, %r61710, %r61711, %r61712, %r61713}, {%r1, %r1, %r1, %r1}, {%r1}, {%r61698, %r61699, %r61700, %r61701, %r61702, %r61703, %r61704, %r61705};
	bar.warp.sync 	-1;
	wmma.mma.sync.aligned.row.col.m32n8k16.s32.s8.s8.s32 {%r61714, %r61715, %r61716, %r61717, %r61718, %r61719, %r61720, %r61721}, {%r1, %r1, %r1, %r1}, {%r1}, {%r61706, %r61707, %r61708, %r61709, %r61710, %r61711, %r61712, %r61713};
	bar.warp.sync 	-1;
	wmma.mma.sync.aligned.row.col.m32n8k16.s32.s8.s8.s32 {%r61722, %r61723, %r61724, %r61725, %r61726, %r61727, %r61728, %r61729}, {%r1, %r1, %r1, %r1}, {%r1}, {%r61714, %r61715, %r61716, %r61717, %r61718, %r61719, %r61720, %r61721};
	bar.warp.sync 	-1;
	wmma.mma.sync.aligned.row.col.m32n8k16.s32.s8.s8.s32 {%r61730, %r61731, %r61732, %r61733, %r61734, %r61735, %r61736, %r61737}, {%r1, %r1, %r1, %r1}, {%r1}, {%r61722, %r61723, %r61724, %r61725, %r61726, %r61727, %r61728, %r61729};
	bar.warp.sync 	-1;
	wmma.mma.sync.aligned.row.col.m32n8k16.s32.s8.s8.s32 {%r61738, %r61739, %r61740, %r61741, %r61742, %r61743, %r61744, %r61745}, {%r1, %r1, %r1, %r1}, {%r1}, {%r61730, %r61731, %r61732, %r61733, %r61734, %r61735, %r61736, %r61737};
	bar.warp.sync 	-1;
	wmma.mma.sync.aligned.row.col.m32n8k16.s32.s8.s8.s32 {%r61746, %r61747, %r61748, %r61749, %r61750, %r61751, %r61752, %r61753}, {%r1, %r1, %r1, %r1}, {%r1}, {%r61738, %r61739, %r61740, %r61741, %r61742, %r61743, %r61744, %r61745};
	bar.warp.sync 	-1;
	wmma.mma.sync.aligned.row.col.m32n8k16.s32.s8.s8.s32 {%r61754, %r61755, %r61756, %r61757, %r61758, %r61759, %r61760, %r61761}, {%r1, %r1, %r1, %r1}, {%r1}, {%r61746, %r61747, %r61748, %r61749, %r61750, %r61751, %r61752, %r61753};
	bar.warp.sync 	-1;
	wmma.mma.sync.aligned.row.col.m32n8k16.s32.s8.s8.s32 {%r61762, %r61763, %r61764, %r61765, %r61766, %r61767, %r61768, %r61769}, {%r1, %r1, %r1, %r1}, {%r1}, {%r61754, %r61755, %r61756, %r61757, %r61758, %r61759, %r61760, %r61761};
	bar.warp.sync 	-1;
	wmma.mma.sync.aligned.row.col.m32n8k16.s32.s8.s8.s32 {%r61770, %r61771, %r61772, %r61773, %r61774, %r61775, %r61776, %r61777}, {%r1, %r1, %r1, %r1}, {%r1}, {%r61762, %r61763, %r61764, %r61765, %r61766, %r61767, %r61768, %r61769};
	bar.warp.sync 	-1;
	wmma.mma.sync.aligned.row.col.m32n8k16.s32.s8.s8.s32 {%r61778, %r61779, %r61780, %r61781, %r61782, %r61783, %r61784, %r61785}, {%r1, %r1, %r1, %r1}, {%r1}, {%r61770, %r61771, %r61772, %r61773, %r61774, %r61775, %r61776, %r61777};
	bar.warp.sync 	-1;
	wmma.mma.sync.aligned.row.col.m32n8k16.s32.s8.s8.s32 {%r61786, %r61787, %r61788, %r61789, %r61790, %r61791, %r61792, %r61793}, {%r1, %r1, %r1, %r1}, {%r1}, {%r61778, %r61779, %r61780, %r61781, %r61782, %r61783, %r61784, %r61785};
	bar.warp.sync 	-1;
	wmma.mma.sync.aligned.row.col.m32n8k16.s32.s8.s8.s32 {%r61794, %r61795, %r61796, %r61797, %r61798, %r61799, %r61800, %r61801}, {%r1, %r1, %r1, %r1}, {%r1}, {%r61786, %r61787, %r61788, %r61789, %r61790, %r61791, %r61792, %r61793};
	bar.warp.sync 	-1;
	wmma.mma.sync.aligned.row.col.m32n8k16.s32.s8.s8.s32 {%r61802, %r61803, %r61804, %r61805, %r61806, %r61807, %r61808, %r61809}, {%r1, %r1, %r1, %r1}, {%r1}, {%r61794, %r61795, %r61796, %r61797, %r61798, %r61799, %r61800, %r61801};
	bar.warp.sync 	-1;
	wmma.mma.sync.aligned.row.col.m32n8k16.s32.s8.s8.s32 {%r61810, %r61811, %r61812, %r61813, %r61814, %r61815, %r61816, %r61817}, {%r1, %r1, %r1, %r1}, {%r1}, {%r61802, %r61803, %r61804, %r61805, %r61806, %r61807, %r61808, %r61809};
	bar.warp.sync 	-1;
	wmma.mma.sync.aligned.row.col.m32n8k16.s32.s8.s8.s32 {%r61818, %r61819, %r61820, %r61821, %r61822, %r61823, %r61824, %r61825}, {%r1, %r1, %r1, %r1}, {%r1}, {%r61810, %r61811, %r61812, %r61813, %r61814, %r61815, %r61816, %r61817};
	bar.warp.sync 	-1;
	wmma.mma.sync.aligned.row.col.m32n8k16.s32.s8.s8.s32 {%r61826, %r61827, %r61828, %r61829, %r61830, %r61831, %r61832, %r61833}, {%r1, %r1, %r1, %r1}, {%r1}, {%r61818, %r61819, %r61820, %r61821, %r61822, %r61823, %r61824, %r61825};
	bar.warp.sync 	-1;
	wmma.mma.sync.aligned.row.col.m32n8k16.s32.s8.s8.s32 {%r61834, %r61835, %r61836, %r61837, %r61838, %r61839, %r61840, %r61841}, {%r1, %r1, %r1, %r1}, {%r1}, {%r61826, %r61827, %r61828, %r61829, %r61830, %r61831, %r61832, %r61833};
	bar.warp.sync 	-1;
	wmma.mma.sync.aligned.row.col.m32n8k16.s32.s8.s8.s32 {%r61842, %r61843, %r61844, %r61845, %r61846, %r61847, %r61848, %r61849}, {%r1, %r1, %r1, %r1}, {%r1}, {%r61834, %r61835, %r61836, %r61837, %r61838, %r61839, %r61840, %r61841};
	bar.warp.sync 	-1;
	wmma.mma.sync.aligned.row.col.m32n8k16.s32.s8.s8.s32 {%r61850, %r61851, %r61852, %r61853, %r61854, %r61855, %r61856, %r61857}, {%r1, %r1, %r1, %r1}, {%r1}, {%r61842, %r61843, %r61844, %r61845, %r61846, %r61847, %r61848, %r61849};
	bar.warp.sync 	-1;
	wmma.mma.sync.aligned.row.col.m32n8k16.s32.s8.s8.s32 {%r61858, %r61859, %r61860, %r61861, %r61862, %r61863, %r61864, %r61865}, {%r1, %r1, %r1, %r1}, {%r1}, {%r61850, %r61851, %r61852, %r61853, %r61854, %r61855, %r61856, %r61857};
	bar.warp.sync 	-1;
	wmma.mma.sync.aligned.row.col.m32n8k16.s32.s8.s8.s32 {%r61866, %r61867, %r61868, %r61869, %r61870, %r61871, %r61872, %r61873}, {%r1, %r1, %r1, %r1}, {%r1}, {%r61858, %r61859, %r61860, %r61861, %r61862, %r61863, %r61864, %r61865};
	bar.warp.sync 	-1;
	wmma.mma.sync.aligned.row.col.m32n8k16.s32.s8.s8.s32 {%r61874, %r61875, %r61876, %r61877, %r61878, %r61879, %r61880, %r61881}, {%r1, %r1, %r1, %r1}, {%r1}, {%r61866, %r61867, %r61868, %r61869, %r61870, %r61871, %r61872, %r61873};
	bar.warp.sync 	-1;
	wmma.mma.sync.aligned.row.col.m32n8k16.s32.s8.s8.s32 {%r61882, %r61883, %r61884, %r61885, %r61886, %r61887, %r61888, %r61889}, {%r1, %r1, %r1, %r1}, {%r1}, {%r61874, %r61875, %r61876, %r61877, %r61878, %r61879, %r61880, %r61881};
	bar.warp.sync 	-1;
	wmma.mma.sync.aligned.row.col.m32n8k16.s32.s8.s8.s32 {%r61890, %r61891, %r61892, %r61893, %r61894, %r61895, %r61896, %r61897}, {%r1, %r1, %r1, %r1}, {%r1}, {%r61882, %r61883, %r61884, %r61885, %r61886, %r61887, %r61888, %r61889};
	bar.warp.sync 	-1;
	wmma.mma.sync.aligned.row.col.m32n8k16.s32.s8.s8.s32 {%r61898, %r61899, %r61900, %r61901, %r61902, %r61903, %r61904, %r61905}, {%r1, %r1, %r1, %r1}, {%r1}, {%r61890, %r61891, %r61892, %r61893, %r61894, %r61895, %r61896, %r61897};
	bar.warp.sync 	-1;
	wmma.mma.sync.aligned.row.col.m32n8k16.s32.s8.s8.s32 {%r61906, %r61907, %r61908, %r61909, %r61910, %r61911, %r61912, %r61913}, {%r1, %r1, %r1, %r1}, {%r1}, {%r61898, %r61899, %r61900, %r61901, %r61902, %r61903, %r61904, %r61905};
	bar.warp.sync 	-1;
	wmma.mma.sync.aligned.row.col.m32n8k16.s32.s8.s8.s32 {%r61914, %r61915, %r61916, %r61917, %r61918, %r61919, %r61920, %r61921}, {%r1, %r1, %r1, %r1}, {%r1}, {%r61906, %r61907, %r61908, %r61909, %r61910, %r61911, %r61912, %r61913};
	bar.warp.sync 	-1;
	wmma.mma.sync.aligned.row.col.m32n8k16.s32.s8.s8.s32 {%r61922, %r61923, %r61924, %r61925, %r61926, %r61927, %r61928, %r61929}, {%r1, %r1, %r1, %r1}, {%r1}, {%r61914, %r61915, %r61916, %r61917, %r61918, %r61919, %r61920, %r61921};
	bar.warp.sync 	-1;
	wmma.mma.sync.aligned.row.col.m32n8k16.s32.s8.s8.s32 {%r61930, %r61931, %r61932, %r61933, %r61934, %r61935, %r61936, %r61937}, {%r1, %r1, %r1, %r1}, {%r1}, {%r61922, %r61923, %r61924, %r61925, %r61926, %r61927, %r61928, %r61929};
	bar.warp.sync 	-1;
	wmma.mma.sync.aligned.row.col.m32n8k16.s32.s8.s8.s32 {%r61938, %r61939, %r61940, %r61941, %r61942, %r61943, %r61944, %r61945}, {%r1, %r1, %r1, %r1}, {%r1}, {%r61930, %r61931, %r61932, %r61933, %r61934, %r61935, %r61936, %r61937};
	bar.warp.sync 	-1;
	wmma.mma.sync.aligned.row.col.m32n8k16.s32.s8.s8.s32 {%r61946, %r61947, %r61948, %r61949, %r61950, %r61951, %r61952, %r61953}, {%r1, %r1, %r1, %r1}, {%r1}, {%r61938, %r61939, %r61940, %r61941, %r61942, %r61943, %r61944, %r61945};
	bar.warp.sync 	-1;
	wmma.mma.sync.aligned.row.col.m32n8k16.s32.s8.s8.s32 {%r61954, %r61955, %r61956, %r61957, %r61958, %r61959, %r61960, %r61961}, {%r1, %r1, %r1, %r1}, {%r1}, {%r61946, %r61947, %r61948, %r61949, %r61950, %r61951, %r61952, %r61953};
	bar.warp.sync 	-1;
	wmma.mma.sync.aligned.row.col.m32n8k16.s32.s8.s8.s32 {%r61962, %r61963, %r61964, %r61965, %r61966, %r61967, %r61968, %r61969}, {%r1, %r1, %r1, %r1}, {%r1}, {%r61954, %r61955, %r61956, %r61957, %r61958, %r61959, %r61960, %r61961};
	bar.warp.sync 	-1;
	wmma.mma.sync.aligned.row.col.m32n8k16.s32.s8.s8.s32 {%r61970, %r61971, %r61972, %r61973, %r61974, %r61975, %r61976, %r61977}, {%r1, %r1, %r1, %r1}, {%r1}, {%r61962, %r61963, %r61964, %r61965, %r61966, %r61967, %r61968, %r61969};
	bar.warp.sync 	-1;
	wmma.mma.sync.aligned.row.col.m32n8k16.s32.s8.s8.s32 {%r61978, %r61979, %r61980, %r61981, %r61982, %r61983, %r61984, %r61985}, {%r1, %r1, %r1, %r1}, {%r1}, {%r61970, %r61971, %r61972, %r61973, %r61974, %r61975, %r61976, %r61977};
	bar.warp.sync 	-1;
	wmma.mma.sync.aligned.row.col.m32n8k16.s32.s8.s8.s32 {%r61986, %r61987, %r61988, %r61989, %r61990, %r61991, %r61992, %r61993}, {%r1, %r1, %r1, %r1}, {%r1}, {%r61978, %r61979, %r61980, %r61981, %r61982, %r61983, %r61984, %r61985};
	bar.warp.sync 	-1;
	wmma.mma.sync.aligned.row.col.m32n8k16.s32.s8.s8.s32 {%r61994, %r61995, %r61996, %r61997, %r61998, %r61999, %r62000, %r62001}, {%r1, %r1, %r1, %r1}, {%r1}, {%r61986, %r61987, %r61988, %r61989, %r61990, %r61991, %r61992, %r61993};
	bar.warp.sync 	-1;
	wmma.mma.sync.aligned.row.col.m32n8k16.s32.s8.s8.s32 {%r62002, %r62003, %r62004, %r62005, %r62006, %r62007, %r62008, %r62009}, {%r1, %r1, %r1, %r1}, {%r1}, {%r61994, %r61995, %r61996, %r61997, %r61998, %r61999, %r62000, %r62001};
	bar.warp.sync 	-1;
	wmma.mma.sync.aligned.row.col.m32n8k16.s32.s8.s8.s32 {%r62010, %r62011, %r62012, %r62013, %r62014, %r62015, %r62016, %r62017}, {%r1, %r1, %r1, %r1}, {%r1}, {%r62002, %r62003, %r62004, %r62005, %r62006, %r62007, %r62008, %r62009};
	bar.warp.sync 	-1;
	wmma.mma.sync.aligned.row.col.m32n8k16.s32.s8.s8.s32 {%r62018, %r62019, %r62020, %r62021, %r62022, %r62023, %r62024, %r62025}, {%r1, %r1, %r1, %r1}, {%r1}, {%r62010, %r62011, %r62012, %r62013, %r62014, %r62015, %r62016, %r62017};
	bar.warp.sync 	-1;
	wmma.mma.sync.aligned.row.col.m32n8k16.s32.s8.s8.s32 {%r62026, %r62027, %r62028, %r62029, %r62030, %r62031, %r62032, %r62033}, {%r1, %r1, %r1, %r1}, {%r1}, {%r62018, %r62019, %r62020, %r62021, %r62022, %r62023, %r62024, %r62025};
	bar.warp.sync 	-1;
	wmma.mma.sync.aligned.row.col.m32n8k16.s32.s8.s8.s32 {%r62034, %r62035, %r62036, %r62037, %r62038, %r62039, %r62040, %r62041}, {%r1, %r1, %r1, %r1}, {%r1}, {%r62026, %r62027, %r62028, %r62029, %r62030, %r62031, %r62032, %r62033};
	bar.warp.sync 	-1;
	wmma.mma.sync.aligned.row.col.m32n8k16.s32.s8.s8.s32 {%r62042, %r62043, %r62044, %r62045, %r62046, %r62047, %r62048, %r62049}, {%r1, %r1, %r1, %r1}, {%r1}, {%r62034, %r62035, %r62036, %r62037, %r62038, %r62039, %r62040, %r62041};
	bar.warp.sync 	-1;
	wmma.mma.sync.aligned.row.col.m32n8k16.s32.s8.s8.s32 {%r62050, %r62051, %r62052, %r62053, %r62054, %r62055, %r62056, %r62057}, {%r1, %r1, %r1, %r1}, {%r1}, {%r62042, %r62043, %r62044, %r62045, %r62046, %r62047, %r62048, %r62049};
	bar.warp.sync 	-1;
	wmma.mma.sync.aligned.row.col.m32n8k16.s32.s8.s8.s32 {%r62058, %r62059, %r62060, %r62061, %r62062, %r62063, %r62064, %r62065}, {%r1, %r1, %r1, %r1}, {%r1}, {%r62050, %r62051, %r62052, %r62053, %r62054, %r62055, %r62056, %r62057};
	bar.warp.sync 	-1;
	wmma.mma.sync.aligned.row.col.m32n8k16.s32.s8.s8.s32 {%r62066, %r62067, %r62068, %r62069, %r62070, %r62071, %r62072, %r62073}, {%r1, %r1, %r1, %r1}, {%r1}, {%r62058, %r62059, %r62060, %r62061, %r62062, %r62063, %r62064, %r62065};
	bar.warp.sync 	-1;
	wmma.mma.sync.aligned.row.col.m32n8k16.s32.s8.s8.s32 {%r62074, %r62075, %r62076, %r62077, %r62078, %r62079, %r62080, %r62081}, {%r1, %r1, %r1, %r1}, {%r1}, {%r62066, %r62067, %r62068, %r62069, %r62070, %r62071, %r62072, %r62073};
	bar.warp.sync 	-1;
	wmma.mma.sync.aligned.row.col.m32n8k16.s32.s8.s8.s32 {%r62082, %r62083, %r62084, %r62085, %r62086, %r62087, %r62088, %r62089}, {%r1, %r1, %r1, %r1}, {%r1}, {%r62074, %r62075, %r62076, %r62077, %r62078, %r62079, %r62080, %r62081};
	bar.warp.sync 	-1;
	wmma.mma.sync.aligned.row.col.m32n8k16.s32.s8.s8.s32 {%r62090, %r62091, %r62092, %r62093, %r62094, %r62095, %r62096, %r62097}, {%r1, %r1, %r1, %r1}, {%r1}, {%r62082, %r62083, %r62084, %r62085, %r62086, %r62087, %r62088, %r62089};
	bar.warp.sync 	-1;
	wmma.mma.sync.aligned.row.col.m32n8k16.s32.s8.s8.s32 {%r62098, %r62099, %r62100, %r62101, %r62102, %r62103, %r62104, %r62105}, {%r1, %r1, %r1, %r1}, {%r1}, {%r62090, %r62091, %r62092, %r62093, %r62094, %r62095, %r62096, %r62097};
	bar.warp.sync 	-1;
	wmma.mma.sync.aligned.row.col.m32n8k16.s32.s8.s8.s32 {%r62106, %r62107, %r62108, %r62109, %r62110, %r62111, %r62112, %r62113}, {%r1, %r1, %r1, %r1}, {%r1}, {%r62098, %r62099, %r62100, %r62101, %r62102, %r62103, %r62104, %r62105};
	bar.warp.sync 	-1;
	wmma.mma.sync.aligned.row.col.m32n8k16.s32.s8.s8.s32 {%r62114, %r62115, %r62116, %r62117, %r62118, %r62119, %r62120, %r62121}, {%r1, %r1, %r1, %r1}, {%r1}, {%r62106, %r62107, %r62108, %r62109, %r62110, %r62111, %r62112, %r62113};
	bar.warp.sync 	-1;
	wmma.mma.sync.aligned.row.col.m32n8k16.s32.s8.s8.s32 {%r62122, %r62123, %r62124, %r62125, %r62126, %r62127, %r62128, %r62129}, {%r1, %r1, %r1, %r1}, {%r1}, {%r62114, %r62115, %r62116, %r62117, %r62118, %r62119, %r62120, %r62121};
	bar.warp.sync 	-1;
	wmma.mma.sync.aligned.row.col.m32n8k16.s32.s8.s8.s32 {%r62130, %r62131, %r62132, %r62133, %r62134, %r62135, %r62136, %r62137}, {%r1, %r1, %r1, %r1}, {%r1}, {%r62122, %r62123, %r62124, %r62125, %r62126, %r62127, %r62128, %r62129};
	bar.warp.sync 	-1;
	wmma.mma.sync.aligned.row.col.m32n8k16.s32.s8.s8.s32 {%r62138, %r62139, %r62140, %r62141, %r62142, %r62143, %r62144, %r62145}, {%r1, %r1, %r1, %r1}, {%r1}, {%r62130, %r62131, %r62132, %r62133, %r62134, %r62135, %r62136, %r62137};
	bar.warp.sync 	-1;
	wmma.mma.sync.aligned.row.col.m32n8k16.s32.s8.s8.s32 {%r62146, %r62147, %r62148, %r62149, %r62150, %r62151, %r62152, %r62153}, {%r1, %r1, %r1, %r1}, {%r1}, {%r62138, %r62139, %r62140, %r62141, %r62142, %r62143, %r62144, %r62145};
	bar.warp.sync 	-1;
	wmma.mma.sync.aligned.row.col.m32n8k16.s32.s8.s8.s32 {%r62154, %r62155, %r62156, %r62157, %r62158, %r62159, %r62160, %r62161}, {%r1, %r1, %r1, %r1}, {%r1}, {%r62146, %r62147, %r62148, %r62149, %r62150, %r62151, %r62152, %r62153};
	bar.warp.sync 	-1;
	wmma.mma.sync.aligned.row.col.m32n8k16.s32.s8.s8.s32 {%r62162, %r62163, %r62164, %r62165, %r62166, %r62167, %r62168, %r62169}, {%r1, %r1, %r1, %r1}, {%r1}, {%r62154, %r62155, %r62156, %r62157, %r62158, %r62159, %r62160, %r62161};
	bar.warp.sync 	-1;
	wmma.mma.sync.aligned.row.col.m32n8k16.s32.s8.s8.s32 {%r62170, %r62171, %r62172, %r62173, %r62174, %r62175, %r62176, %r62177}, {%r1, %r1, %r1, %r1}, {%r1}, {%r62162, %r62163, %r62164, %r62165, %r62166, %r62167, %r62168, %r62169};
	bar.warp.sync 	-1;
	wmma.mma.sync.aligned.row.col.m32n8k16.s32.s8.s8.s32 {%r62178, %r62179, %r62180, %r62181, %r62182, %r62183, %r62184, %r62185}, {%r1, %r1, %r1, %r1}, {%r1}, {%r62170, %r62171, %r62172, %r62173, %r62174, %r62175, %r62176, %r62177};
	bar.warp.sync 	-1;
	wmma.mma.sync.aligned.row.col.m32n8k16.s32.s8.s8.s32 {%r62186, %r62187, %r62188, %r62189, %r62190, %r62191, %r62192, %r62193}, {%r1, %r1, %r1, %r1}, {%r1}, {%r62178, %r62179, %r62180, %r62181, %r62182, %r62183, %r62184, %r62185};
	bar.warp.sync 	-1;
	wmma.mma.sync.aligned.row.col.m32n8k16.s32.s8.s8.s32 {%r62194, %r62195, %r62196, %r62197, %r62198, %r62199, %r62200, %r62201}, {%r1, %r1, %r1, %r1}, {%r1}, {%r62186, %r62187, %r62188, %r62189, %r62190, %r62191, %r62192, %r62193};
	bar.warp.sync 	-1;
	wmma.mma.sync.aligned.row.col.m32n8k16.s32.s8.s8.s32 {%r62202, %r62203, %r62204, %r62205, %r62206, %r62207, %r62208, %r62209}, {%r1, %r1, %r1, %r1}, {%r1}, {%r62194, %r62195, %r62196, %r62197, %r62198, %r62199, %r62200, %r62201};
	bar.warp.sync 	-1;
	wmma.mma.sync.aligned.row.col.m32n8k16.s32.s8.s8.s32 {%r62210, %r62211, %r62212, %r62213, %r62214, %r62215, %r62216, %r62217}, {%r1, %r1, %r1, %r1}, {%r1}, {%r62202, %r62203, %r62204, %r62205, %r62206, %r62207, %r62208, %r62209};
	bar.warp.sync 	-1;
	wmma.mma.sync.aligned.row.col.m32n8k16.s32.s8.s8.s32 {%r62218, %r62219, %r62220, %r62221, %r62222, %r62223, %r62224, %r62225}, {%r1, %r1, %r1, %r1}, {%r1}, {%r62210, %r62211, %r62212, %r62213, %r62214, %r62215, %r62216, %r62217};
	bar.warp.sync 	-1;
	wmma.mma.sync.aligned.row.col.m32n8k16.s32.s8.s8.s32 {%r62226, %r62227, %r62228, %r62229, %r62230, %r62231, %r62232, %r62233}, {%r1, %r1, %r1, %r1}, {%r1}, {%r62218, %r62219, %r62220, %r62221, %r62222, %r62223, %r62224, %r62225};
	bar.warp.sync 	-1;
	wmma.mma.sync.aligned.row.col.m32n8k16.s32.s8.s8.s32 {%r62234, %r62235, %r62236, %r62237, %r62238, %r62239, %r62240, %r62241}, {%r1, %r1, %r1, %r1}, {%r1}, {%r62226, %r62227, %r62228, %r62229, %r62230, %r62231, %r62232, %r62233};
	bar.warp.sync 	-1;
	wmma.mma.sync.aligned.row.col.m32n8k16.s32.s8.s8.s32 {%r62242, %r62243, %r62244, %r62245, %r62246, %r62247, %r62248, %r62249}, {%r1, %r1, %r1, %r1}, {%r1}, {%r62234, %r62235, %r62236, %r62237, %r62238, %r62239, %r62240, %r62241};
	bar.warp.sync 	-1;
	wmma.mma.sync.aligned.row.col.m32n8k16.s32.s8.s8.s32 {%r62250, %r62251, %r62252, %r62253, %r62254, %r62255, %r62256, %r62257}, {%r1, %r1, %r1, %r1}, {%r1}, {%r62242, %r62243, %r62244, %r62245, %r62246, %r62247, %r62248, %r62249};
	bar.warp.sync 	-1;
	wmma.mma.sync.aligned.row.col.m32n8k16.s32.s8.s8.s32 {%r62258, %r62259, %r62260, %r62261, %r62262, %r62263, %r62264, %r62265}, {%r1, %r1, %r1, %r1}, {%r1}, {%r62250, %r62251, %r62252, %r62253, %r62254, %r62255, %r62256, %r62257};
	bar.warp.sync 	-1;
	wmma.mma.sync.aligned.row.col.m32n8k16.s32.s8.s8.s32 {%r62266, %r62267, %r62268, %r62269, %r62270, %r62271, %r62272, %r62273}, {%r1, %r1, %r1, %r1}, {%r1}, {%r62258, %r62259, %r62260, %r62261, %r62262, %r62263, %r62264, %r62265};
	bar.warp.sync 	-1;
	wmma.mma.sync.aligned.row.col.m32n8k16.s32.s8.s8.s32 {%r62274, %r62275, %r62276, %r62277, %r62278, %r62279, %r62280, %r62281}, {%r1, %r1, %r1, %r1}, {%r1}, {%r62266, %r62267, %r62268, %r62269, %r62270, %r62271, %r62272, %r62273};
	bar.warp.sync 	-1;
	wmma.mma.sync.aligned.row.col.m32n8k16.s32.s8.s8.s32 {%r62282, %r62283, %r62284, %r62285, %r62286, %r62287, %r62288, %r62289}, {%r1, %r1, %r1, %r1}, {%r1}, {%r62274, %r62275, %r62276, %r62277, %r62278, %r62279, %r62280, %r62281};
	bar.warp.sync 	-1;
	wmma.mma.sync.aligned.row.col.m32n8k16.s32.s8.s8.s32 {%r62290, %r62291, %r62292, %r62293, %r62294, %r62295, %r62296, %r62297}, {%r1, %r1, %r1, %r1}, {%r1}, {%r62282, %r62283, %r62284, %r62285, %r62286, %r62287, %r62288, %r62289};
	bar.warp.sync 	-1;
	wmma.mma.sync.aligned.row.col.m32n8k16.s32.s8.s8.s32 {%r62298, %r62299, %r62300, %r62301, %r62302, %r62303, %r62304, %r62305}, {%r1, %r1, %r1, %r1}, {%r1}, {%r62290, %r62291, %r62292, %r62293, %r62294, %r62295, %r62296, %r62297};
	bar.warp.sync 	-1;
	wmma.mma.sync.aligned.row.col.m32n8k16.s32.s8.s8.s32 {%r62306, %r62307, %r62308, %r62309, %r62310, %r62311, %r62312, %r62313}, {%r1, %r1, %r1, %r1}, {%r1}, {%r62298, %r62299, %r62300, %r62301, %r62302, %r62303, %r62304, %r62305};
	bar.warp.sync 	-1;
	wmma.mma.sync.aligned.row.col.m32n8k16.s32.s8.s8.s32 {%r62314, %r62315, %r62316, %r62317, %r62318, %r62319, %r62320, %r62321}, {%r1, %r1, %r1, %r1}, {%r1}, {%r62306, %r62307, %r62308, %r62309, %r62310, %r62311, %r62312, %r62313};
	bar.warp.sync 	-1;
	wmma.mma.sync.aligned.row.col.m32n8k16.s32.s8.s8.s32 {%r62322, %r62323, %r62324, %r62325, %r62326, %r62327, %r62328, %r62329}, {%r1, %r1, %r1, %r1}, {%r1}, {%r62314, %r62315, %r62316, %r62317, %r62318, %r62319, %r62320, %r62321};
	bar.warp.sync 	-1;
	wmma.mma.sync.aligned.row.col.m32n8k16.s32.s8.s8.s32 {%r62330, %r62331, %r62332, %r62333, %r62334, %r62335, %r62336, %r62337}, {%r1, %r1, %r1, %r1}, {%r1}, {%r62322, %r62323, %r62324, %r62325, %r62326, %r62327, %r62328, %r62329};
	bar.warp.sync 	-1;
	wmma.mma.sync.aligned.row.col.m32n8k16.s32.s8.s8.s32 {%r62338, %r62339, %r62340, %r62341, %r62342, %r62343, %r62344, %r62345}, {%r1, %r1, %r1, %r1}, {%r1}, {%r62330, %r62331, %r62332, %r62333, %r62334, %r62335, %r62336, %r62337};
	bar.warp.sync 	-1;
	wmma.mma.sync.aligned.row.col.m32n8k16.s32.s8.s8.s32 {%r62346, %r62347, %r62348, %r62349, %r62350, %r62351, %r62352, %r62353}, {%r1, %r1, %r1, %r1}, {%r1}, {%r62338, %r62339, %r62340, %r62341, %r62342, %r62343, %r62344, %r62345};
	bar.warp.sync 	-1;
	wmma.mma.sync.aligned.row.col.m32n8k16.s32.s8.s8.s32 {%r62354, %r62355, %r62356, %r62357, %r62358, %r62359, %r62360, %r62361}, {%r1, %r1, %r1, %r1}, {%r1}, {%r62346, %r62347, %r62348, %r62349, %r62350, %r62351, %r62352, %r62353};
	bar.warp.sync 	-1;
	wmma.mma.sync.aligned.row.col.m32n8k16.s32.s8.s8.s32 {%r62362, %r62363, %r62364, %r62365, %r62366, %r62367, %r62368, %r62369}, {%r1, %r1, %r1, %r1}, {%r1}, {%r62354, %r62355, %r62356, %r62357, %r62358, %r62359, %r62360, %r62361};
	bar.warp.sync 	-1;
	wmma.mma.sync.aligned.row.col.m32n8k16.s32.s8.s8.s32 {%r62370, %r62371, %r62372, %r62373, %r62374, %r62375, %r62376, %r62377}, {%r1, %r1, %r1, %r1}, {%r1}, {%r62362, %r62363, %r62364, %r62365, %r62366, %r62367, %r62368, %r62369};
	bar.warp.sync 	-1;
	wmma.mma.sync.aligned.row.col.m32n8k16.s32.s8.s8.s32 {%r62378, %r62379, %r62380, %r62381, %r62382, %r62383, %r62384, %r62385}, {%r1, %r1, %r1, %r1}, {%r1}, {%r62370, %r62371, %r62372, %r62373, %r62374, %r62375, %r62376, %r62377};
	bar.warp.sync 	-1;
	wmma.mma.sync.aligned.row.col.m32n8k16.s32.s8.s8.s32 {%r62386, %r62387, %r62388, %r62389, %r62390, %r62391, %r62392, %r62393}, {%r1, %r1, %r1, %r1}, {%r1}, {%r62378, %r62379, %r62380, %r62381, %r62382, %r62383, %r62384, %r62385};
	bar.warp.sync 	-1;
	wmma.mma.sync.aligned.row.col.m32n8k16.s32.s8.s8.s32 {%r62394, %r62395, %r62396, %r62397, %r62398, %r62399, %r62400, %r62401}, {%r1, %r1, %r1, %r1}, {%r1}, {%r62386, %r62387, %r62388, %r62389, %r62390, %r62391, %r62392, %r62393};
	bar.warp.sync 	-1;
	wmma.mma.sync.aligned.row.col.m32n8k16.s32.s8.s8.s32 {%r62402, %r62403, %r62404, %r62405, %r62406, %r62407, %r62408, %r62409}, {%r1, %r1, %r1, %r1}, {%r1}, {%r62394, %r62395, %r62396, %r62397, %r62398, %r62399, %r62400, %r62401};
	bar.warp.sync 	-1;
	wmma.mma.sync.aligned.row.col.m32n8k16.s32.s8.s8.s32 {%r62410, %r62411, %r62412, %r62413, %r62414, %r62415, %r62416, %r62417}, {%r1, %r1, %r1, %r1}, {%r1}, {%r62402, %r62403, %r62404, %r62405, %r62406, %r62407, %r62408, %r62409};
	bar.warp.sync 	-1;
	wmma.mma.sync.aligned.row.col.m32n8k16.s32.s8.s8.s32 {%r62418, %r62419, %r62420, %r62421, %r62422, %r62423, %r62424, %r62425}, {%r1, %r1, %r1, %r1}, {%r1}, {%r62410, %r62411, %r62412, %r62413, %r62414, %r62415, %r62416, %r62417};
	bar.warp.sync 	-1;
	wmma.mma.sync.aligned.row.col.m32n8k16.s32.s8.s8.s32 {%r62426, %r62427, %r62428, %r62429, %r62430, %r62431, %r62432, %r62433}, {%r1, %r1, %r1, %r1}, {%r1}, {%r62418, %r62419, %r62420, %r62421, %r62422, %r62423, %r62424, %r62425};
	bar.warp.sync 	-1;
	wmma.mma.sync.aligned.row.col.m32n8k16.s32.s8.s8.s32 {%r62434, %r62435, %r62436, %r62437, %r62438, %r62439, %r62440, %r62441}, {%r1, %r1, %r1, %r1}, {%r1}, {%r62426, %r62427, %r62428, %r62429, %r62430, %r62431, %r62432, %r62433};
	bar.warp.sync 	-1;
	wmma.mma.sync.aligned.row.col.m32n8k16.s32.s8.s8.s32 {%r62442, %r62443, %r62444, %r62445, %r62446, %r62447, %r62448, %r62449}, {%r1, %r1, %r1, %r1}, {%r1}, {%r62434, %r62435, %r62436, %r62437, %r62438, %r62439, %r62440, %r62441};
	bar.warp.sync 	-1;
	wmma.mma.sync.aligned.row.col.m32n8k16.s32.s8.s8.s32 {%r62450, %r62451, %r62452, %r62453, %r62454, %r62455, %r62456, %r62457}, {%r1, %r1, %r1, %r1}, {%r1}, {%r62442, %r62443, %r62444, %r62445, %r62446, %r62447, %r62448, %r62449};
	bar.warp.sync 	-1;
	wmma.mma.sync.aligned.row.col.m32n8k16.s32.s8.s8.s32 {%r62458, %r62459, %r62460, %r62461, %r62462, %r62463, %r62464, %r62465}, {%r1, %r1, %r1, %r1}, {%r1}, {%r62450, %r62451, %r62452, %r62453, %r62454, %r62455, %r62456, %r62457};
	bar.warp.sync 	-1;
	wmma.mma.sync.aligned.row.col.m32n8k16.s32.s8.s8.s32 {%r62466, %r62467, %r62468, %r62469, %r62470, %r62471, %r62472, %r62473}, {%r1, %r1, %r1, %r1}, {%r1}, {%r62458, %r62459, %r62460, %r62461, %r62462, %r62463, %r62464, %r62465};
	bar.warp.sync 	-1;
	wmma.mma.sync.aligned.row.col.m32n8k16.s32.s8.s8.s32 {%r62474, %r62475, %r62476, %r62477, %r62478, %r62479, %r62480, %r62481}, {%r1, %r1, %r1, %r1}, {%r1}, {%r62466, %r62467, %r62468, %r62469, %r62470, %r62471, %r62472, %r62473};
	bar.warp.sync 	-1;
	wmma.mma.sync.aligned.row.col.m32n8k16.s32.s8.s8.s32 {%r62482, %r62483, %r62484, %r62485, %r62486, %r62487, %r62488, %r62489}, {%r1, %r1, %r1, %r1}, {%r1}, {%r62474, %r62475, %r62476, %r62477, %r62478, %r62479, %r62480, %r62481};
	bar.warp.sync 	-1;
	wmma.mma.sync.aligned.row.col.m32n8k16.s32.s8.s8.s32 {%r62490, %r62491, %r62492, %r62493, %r62494, %r62495, %r62496, %r62497}, {%r1, %r1, %r1, %r1}, {%r1}, {%r62482, %r62483, %r62484, %r62485, %r62486, %r62487, %r62488, %r62489};
	bar.warp.sync 	-1;
	wmma.mma.sync.aligned.row.col.m32n8k16.s32.s8.s8.s32 {%r62498, %r62499, %r62500, %r62501, %r62502, %r62503, %r62504, %r62505}, {%r1, %r1, %r1, %r1}, {%r1}, {%r62490, %r62491, %r62492, %r62493, %r62494, %r62495, %r62496, %r62497};
	bar.warp.sync 	-1;
	wmma.mma.sync.aligned.row.col.m32n8k16.s32.s8.s8.s32 {%r62506, %r62507, %r62508, %r62509, %r62510, %r62511, %r62512, %r62513}, {%r1, %r1, %r1, %r1}, {%r1}, {%r62498, %r62499, %r62500, %r62501, %r62502, %r62503, %r62504, %r62505};
	bar.warp.sync 	-1;
	wmma.mma.sync.aligned.row.col.m32n8k16.s32.s8.s8.s32 {%r62514, %r62515, %r62516, %r62517, %r62518, %r62519, %r62520, %r62521}, {%r1, %r1, %r1, %r1}, {%r1}, {%r62506, %r62507, %r62508, %r62509, %r62510, %r62511, %r62512, %r62513};
	bar.warp.sync 	-1;
	wmma.mma.sync.aligned.row.col.m32n8k16.s32.s8.s8.s32 {%r62522, %r62523, %r62524, %r62525, %r62526, %r62527, %r62528, %r62529}, {%r1, %r1, %r1, %r1}, {%r1}, {%r62514, %r62515, %r62516, %r62517, %r62518, %r62519, %r62520, %r62521};
	bar.warp.sync 	-1;
	wmma.mma.sync.aligned.row.col.m32n8k16.s32.s8.s8.s32 {%r62530, %r62531, %r62532, %r62533, %r62534, %r62535, %r62536, %r62537}, {%r1, %r1, %r1, %r1}, {%r1}, {%r62522, %r62523, %r62524, %r62525, %r62526, %r62527, %r62528, %r62529};
	bar.warp.sync 	-1;
	wmma.mma.sync.aligned.row.col.m32n8k16.s32.s8.s8.s32 {%r62538, %r62539, %r62540, %r62541, %r62542, %r62543, %r62544, %r62545}, {%r1, %r1, %r1, %r1}, {%r1}, {%r62530, %r62531, %r62532, %r62533, %r62534, %r62535, %r62536, %r62537};
	bar.warp.sync 	-1;
	wmma.mma.sync.aligned.row.col.m32n8k16.s32.s8.s8.s32 {%r62546, %r62547, %r62548, %r62549, %r62550, %r62551, %r62552, %r62553}, {%r1, %r1, %r1, %r1}, {%r1}, {%r62538, %r62539, %r62540, %r62541, %r62542, %r62543, %r62544, %r62545};
	bar.warp.sync 	-1;
	wmma.mma.sync.aligned.row.col.m32n8k16.s32.s8.s8.s32 {%r62554, %r62555, %r62556, %r62557, %r62558, %r62559, %r62560, %r62561}, {%r1, %r1, %r1, %r1}, {%r1}, {%r62546, %r62547, %r62548, %r62549, %r62550, %r62551, %r62552, %r62553};
	bar.warp.sync 	-1;
	wmma.mma.sync.aligned.row.col.m32n8k16.s32.s8.s8.s32 {%r62562, %r62563, %r62564, %r62565, %r62566, %r62567, %r62568, %r62569}, {%r1, %r1, %r1, %r1}, {%r1}, {%r62554, %r62555, %r62556, %r62557, %r62558, %r62559, %r62560, %r62561};
	bar.warp.sync 	-1;
	wmma.mma.sync.aligned.row.col.m32n8k16.s32.s8.s8.s32 {%r62570, %r62571, %r62572, %r62573, %r62574, %r62575, %r62576, %r62577}, {%r1, %r1, %r1, %r1}, {%r1}, {%r62562, %r62563, %r62564, %r62565, %r62566, %r62567, %r62568, %r62569};
	bar.warp.sync 	-1;
	wmma.mma.sync.aligned.row.col.m32n8k16.s32.s8.s8.s32 {%r62578, %r62579, %r62580, %r62581, %r62582, %r62583, %r62584, %r62585}, {%r1, %r1, %r1, %r1}, {%r1}, {%r62570, %r62571, %r62572, %r62573, %r62574, %r62575, %r62576, %r62577};
	bar.warp.sync 	-1;
	wmma.mma.sync.aligned.row.col.m32n8k16.s32.s8.s8.s32 {%r62586, %r62587, %r62588, %r62589, %r62590, %r62591, %r62592, %r62593}, {%r1, %r1, %r1, %r1}, {%r1}, {%r62578, %r62579, %r62580, %r62581, %r62582, %r62583, %r62584, %r62585};
	bar.warp.sync 	-1;
	wmma.mma.sync.aligned.row.col.m32n8k16.s32.s8.s8.s32 {%r62594, %r62595, %r62596, %r62597, %r62598, %r62599, %r62600, %r62601}, {%r1, %r1, %r1, %r1}, {%r1}, {%r62586, %r62587, %r62588, %r62589, %r62590, %r62591, %r62592, %r62593};
	bar.warp.sync 	-1;
	wmma.mma.sync.aligned.row.col.m32n8k16.s32.s8.s8.s32 {%r62602, %r62603, %r62604, %r62605, %r62606, %r62607, %r62608, %r62609}, {%r1, %r1, %r1, %r1}, {%r1}, {%r62594, %r62595, %r62596, %r62597, %r62598, %r62599, %r62600, %r62601};
	bar.warp.sync 	-1;
	wmma.mma.sync.aligned.row.col.m32n8k16.s32.s8.s8.s32 {%r62610, %r62611, %r62612, %r62613, %r62614, %r62615, %r62616, %r62617}, {%r1, %r1, %r1, %r1}, {%r1}, {%r62602, %r62603, %r62604, %r62605, %r62606, %r62607, %r62608, %r62609};
	bar.warp.sync 	-1;
	wmma.mma.sync.aligned.row.col.m32n8k16.s32.s8.s8.s32 {%r62618, %r62619, %r62620, %r62621, %r62622, %r62623, %r62624, %r62625}, {%r1, %r1, %r1, %r1}, {%r1}, {%r62610, %r62611, %r62612, %r62613, %r62614, %r62615, %r62616, %r62617};
	bar.warp.sync 	-1;
	wmma.mma.sync.aligned.row.col.m32n8k16.s32.s8.s8.s32 {%r62626, %r62627, %r62628, %r62629, %r62630, %r62631, %r62632, %r62633}, {%r1, %r1, %r1, %r1}, {%r1}, {%r62618, %r62619, %r62620, %r62621, %r62622, %r62623, %r62624, %r62625};
	bar.warp.sync 	-1;
	wmma.mma.sync.aligned.row.col.m32n8k16.s32.s8.s8.s32 {%r62634, %r62635, %r62636, %r62637, %r62638, %r62639, %r62640, %r62641}, {%r1, %r1, %r1, %r1}, {%r1}, {%r62626, %r62627, %r62628, %r62629, %r62630, %r62631, %r62632, %r62633};
	bar.warp.sync 	-1;
	wmma.mma.sync.aligned.row.col.m32n8k16.s32.s8.s8.s32 {%r62642, %r62643, %r62644, %r62645, %r62646, %r62647, %r62648, %r62649}, {%r1, %r1, %r1, %r1}, {%r1}, {%r62634, %r62635, %r62636, %r62637, %r62638, %r62639, %r62640, %r62641};
	bar.warp.sync 	-1;
	wmma.mma.sync.aligned.row.col.m32n8k16.s32.s8.s8.s32 {%r62650, %r62651, %r62652, %r62653, %r62654, %r62655, %r62656, %r62657}, {%r1, %r1, %r1, %r1}, {%r1}, {%r62642, %r62643, %r62644, %r62645, %r62646, %r62647, %r62648, %r62649};
	bar.warp.sync 	-1;
	wmma.mma.sync.aligned.row.col.m32n8k16.s32.s8.s8.s32 {%r62658, %r62659, %r62660, %r62661, %r62662, %r62663, %r62664, %r62665}, {%r1, %r1, %r1, %r1}, {%r1}, {%r62650, %r62651, %r62652, %r62653, %r62654, %r62655, %r62656, %r62657};
	bar.warp.sync 	-1;
	wmma.mma.sync.aligned.row.col.m32n8k16.s32.s8.s8.s32 {%r62666, %r62667, %r62668, %r62669, %r62670, %r62671, %r62672, %r62673}, {%r1, %r1, %r1, %r1}, {%r1}, {%r62658, %r62659, %r62660, %r62661, %r62662, %r62663, %r62664, %r62665};
	bar.warp.sync 	-1;
	wmma.mma.sync.aligned.row.col.m32n8k16.s32.s8.s8.s32 {%r62674, %r62675, %r62676, %r62677, %r62678, %r62679, %r62680, %r62681}, {%r1, %r1, %r1, %r1}, {%r1}, {%r62666, %r62667, %r62668, %r62669, %r62670, %r62671, %r62672, %r62673};
	bar.warp.sync 	-1;
	wmma.mma.sync.aligned.row.col.m32n8k16.s32.s8.s8.s32 {%r62682, %r62683, %r62684, %r62685, %r62686, %r62687, %r62688, %r62689}, {%r1, %r1, %r1, %r1}, {%r1}, {%r62674, %r62675, %r62676, %r62677, %r62678, %r62679, %r62680, %r62681};
	bar.warp.sync 	-1;
	wmma.mma.sync.aligned.row.col.m32n8k16.s32.s8.s8.s32 {%r62690, %r62691, %r62692, %r62693, %r62694, %r62695, %r62696, %r62697}, {%r1, %r1, %r1, %r1}, {%r1}, {%r62682, %r62683, %r62684, %r62685, %r62686, %r62687, %r62688, %r62689};
	bar.warp.sync 	-1;
	wmma.mma.sync.aligned.row.col.m32n8k16.s32.s8.s8.s32 {%r62698, %r62699, %r62700, %r62701, %r62702, %r62703, %r62704, %r62705}, {%r1, %r1, %r1, %r1}, {%r1}, {%r62690, %r62691, %r62692, %r62693, %r62694, %r62695, %r62696, %r62697};
	bar.warp.sync 	-1;
	wmma.mma.sync.aligned.row.col.m32n8k16.s32.s8.s8.s32 {%r62706, %r62707, %r62708, %r62709, %r62710, %r62711, %r62712, %r62713}, {%r1, %r1, %r1, %r1}, {%r1}, {%r62698, %r62699, %r62700, %r62701, %r62702, %r62703, %r62704, %r62705};
	bar.warp.sync 	-1;
	wmma.mma.sync.aligned.row.col.m32n8k16.s32.s8.s8.s32 {%r62714, %r62715, %r62716, %r62717, %r62718, %r62719, %r62720, %r62721}, {%r1, %r1, %r1, %r1}, {%r1}, {%r62706, %r62707, %r62708, %r62709, %r62710, %r62711, %r62712, %r62713};
	bar.warp.sync 	-1;
	wmma.mma.sync.aligned.row.col.m32n8k16.s32.s8.s8.s32 {%r62722, %r62723, %r62724, %r62725, %r62726, %r62727, %r62728, %r62729}, {%r1, %r1, %r1, %r1}, {%r1}, {%r62714, %r62715, %r62716, %r62717, %r62718, %r62719, %r62720, %r62721};
	bar.warp.sync 	-1;
	wmma.mma.sync.aligned.row.col.m32n8k16.s32.s8.s8.s32 {%r62730, %r62731, %r62732, %r62733, %r62734, %r62735, %r62736, %r62737}, {%r1, %r1, %r1, %r1}, {%r1}, {%r62722, %r62723, %r62724, %r62725, %r62726, %r62727, %r62728, %r62729};
	bar.warp.sync 	-1;
	wmma.mma.sync.aligned.row.col.m32n8k16.s32.s8.s8.s32 {%r62738, %r62739, %r62740, %r62741, %r62742, %r62743, %r62744, %r62745}, {%r1, %r1, %r1, %r1}, {%r1}, {%r62730, %r62731, %r62732, %r62733, %r62734, %r62735, %r62736, %r62737};
	bar.warp.sync 	-1;
	wmma.mma.sync.aligned.row.col.m32n8k16.s32.s8.s8.s32 {%r62746, %r62747, %r62748, %r62749, %r62750, %r62751, %r62752, %r62753}, {%r1, %r1, %r1, %r1}, {%r1}, {%r62738, %r62739, %r62740, %r62741, %r62742, %r62743, %r62744, %r62745};
	bar.warp.sync 	-1;
	wmma.mma.sync.aligned.row.col.m32n8k16.s32.s8.s8.s32 {%r62754, %r62755, %r62756, %r62757, %r62758, %r62759, %r62760, %r62761}, {%r1, %r1, %r1, %r1}, {%r1}, {%r62746, %r62747, %r62748, %r62749, %r62750, %r62751, %r62752, %r62753};
	bar.warp.sync 	-1;
	wmma.mma.sync.aligned.row.col.m32n8k16.s32.s8.s8.s32 {%r62762, %r62763, %r62764, %r62765, %r62766, %r62767, %r62768, %r62769}, {%r1, %r1, %r1, %r1}, {%r1}, {%r62754, %r62755, %r62756, %r62757, %r62758, %r62759, %r62760, %r62761};
	bar.warp.sync 	-1;
	wmma.mma.sync.aligned.row.col.m32n8k16.s32.s8.s8.s32 {%r62770, %r62771, %r62772, %r62773, %r62774, %r62775, %r62776, %r62777}, {%r1, %r1, %r1, %r1}, {%r1}, {%r62762, %r62763, %r62764, %r62765, %r62766, %r62767, %r62768, %r62769};
	bar.warp.sync 	-1;
	wmma.mma.sync.aligned.row.col.m32n8k16.s32.s8.s8.s32 {%r62778, %r62779, %r62780, %r62781, %r62782, %r62783, %r62784, %r62785}, {%r1, %r1, %r1, %r1}, {%r1}, {%r62770, %r62771, %r62772, %r62773, %r62774, %r62775, %r62776, %r62777};
	bar.warp.sync 	-1;
	wmma.mma.sync.aligned.row.col.m32n8k16.s32.s8.s8.s32 {%r62786, %r62787, %r62788, %r62789, %r62790, %r62791, %r62792, %r62793}, {%r1, %r1, %r1, %r1}, {%r1}, {%r62778, %r62779, %r62780, %r62781, %r62782, %r62783, %r62784, %r62785};
	bar.warp.sync 	-1;
	wmma.mma.sync.aligned.row.col.m32n8k16.s32.s8.s8.s32 {%r62794, %r62795, %r62796, %r62797, %r62798, %r62799, %r62800, %r62801}, {%r1, %r1, %r1, %r1}, {%r1}, {%r62786, %r62787, %r62788, %r62789, %r62790, %r62791, %r62792, %r62793};
	bar.warp.sync 	-1;
	wmma.mma.sync.aligned.row.col.m32n8k16.s32.s8.s8.s32 {%r62802, %r62803, %r62804, %r62805, %r62806, %r62807, %r62808, %r62809}, {%r1, %r1, %r1, %r1}, {%r1}, {%r62794, %r62795, %r62796, %r62797, %r62798, %r62799, %r62800, %r62801};
	bar.warp.sync 	-1;
	wmma.mma.sync.aligned.row.col.m32n8k16.s32.s8.s8.s32 {%r62810, %r62811, %r62812, %r62813, %r62814, %r62815, %r62816, %r62817}, {%r1, %r1, %r1, %r1}, {%r1}, {%r62802, %r62803, %r62804, %r62805, %r62806, %r62807, %r62808, %r62809};
	bar.warp.sync 	-1;
	wmma.mma.sync.aligned.row.col.m32n8k16.s32.s8.s8.s32 {%r62818, %r62819, %r62820, %r62821, %r62822, %r62823, %r62824, %r62825}, {%r1, %r1, %r1, %r1}, {%r1}, {%r62810, %r62811, %r62812, %r62813, %r62814, %r62815, %r62816, %r62817};
	bar.warp.sync 	-1;
	wmma.mma.sync.aligned.row.col.m32n8k16.s32.s8.s8.s32 {%r62826, %r62827, %r62828, %r62829, %r62830, %r62831, %r62832, %r62833}, {%r1, %r1, %r1, %r1}, {%r1}, {%r62818, %r62819, %r62820, %r62821, %r62822, %r62823, %r62824, %r62825};
	bar.warp.sync 	-1;
	wmma.mma.sync.aligned.row.col.m32n8k16.s32.s8.s8.s32 {%r62834, %r62835, %r62836, %r62837, %r62838, %r62839, %r62840, %r62841}, {%r1, %r1, %r1, %r1}, {%r1}, {%r62826, %r62827, %r62828, %r62829, %r62830, %r62831, %r62832, %r62833};
	bar.warp.sync 	-1;
	wmma.mma.sync.aligned.row.col.m32n8k16.s32.s8.s8.s32 {%r62842, %r62843, %r62844, %r62845, %r62846, %r62847, %r62848, %r62849}, {%r1, %r1, %r1, %r1}, {%r1}, {%r62834, %r62835, %r62836, %r62837, %r62838, %r62839, %r62840, %r62841};
	bar.warp.sync 	-1;
	wmma.mma.sync.aligned.row.col.m32n8k16.s32.s8.s8.s32 {%r62850, %r62851, %r62852, %r62853, %r62854, %r62855, %r62856, %r62857}, {%r1, %r1, %r1, %r1}, {%r1}, {%r62842, %r62843, %r62844, %r62845, %r62846, %r62847, %r62848, %r62849};
	bar.warp.sync 	-1;
	wmma.mma.sync.aligned.row.col.m32n8k16.s32.s8.s8.s32 {%r62858, %r62859, %r62860, %r62861, %r62862, %r62863, %r62864, %r62865}, {%r1, %r1, %r1, %r1}, {%r1}, {%r62850, %r62851, %r62852, %r62853, %r62854, %r62855, %r62856, %r62857};
	bar.warp.sync 	-1;
	wmma.mma.sync.aligned.row.col.m32n8k16.s32.s8.s8.s32 {%r62866, %r62867, %r62868, %r62869, %r62870, %r62871, %r62872, %r62873}, {%r1, %r1, %r1, %r1}, {%r1}, {%r62858, %r62859, %r62860, %r62861, %r62862, %r62863, %r62864, %r62865};
	bar.warp.sync 	-1;
	wmma.mma.sync.aligned.row.col.m32n8k16.s32.s8.s8.s32 {%r62874, %r62875, %r62876, %r62877, %r62878, %r62879, %r62880, %r62881}, {%r1, %r1, %r1, %r1}, {%r1}, {%r62866, %r62867, %r62868, %r62869, %r62870, %r62871, %r62872, %r62873};
	bar.warp.sync 	-1;
	wmma.mma.sync.aligned.row.col.m32n8k16.s32.s8.s8.s32 {%r62882, %r62883, %r62884, %r62885, %r62886, %r62887, %r62888, %r62889}, {%r1, %r1, %r1, %r1}, {%r1}, {%r62874, %r62875, %r62876, %r62877, %r62878, %r62879, %r62880, %r62881};
	bar.warp.sync 	-1;
	wmma.mma.sync.aligned.row.col.m32n8k16.s32.s8.s8.s32 {%r62890, %r62891, %r62892, %r62893, %r62894, %r62895, %r62896, %r62897}, {%r1, %r1, %r1, %r1}, {%r1}, {%r62882, %r62883, %r62884, %r62885, %r62886, %r62887, %r62888, %r62889};
	bar.warp.sync 	-1;
	wmma.mma.sync.aligned.row.col.m32n8k16.s32.s8.s8.s32 {%r62898, %r62899, %r62900, %r62901, %r62902, %r62903, %r62904, %r62905}, {%r1, %r1, %r1, %r1}, {%r1}, {%r62890, %r62891, %r62892, %r62893, %r62894, %r62895, %r62896, %r62897};
	bar.warp.sync 	-1;
	wmma.mma.sync.aligned.row.col.m32n8k16.s32.s8.s8.s32 {%r62906, %r62907, %r62908, %r62909, %r62910, %r62911, %r62912, %r62913}, {%r1, %r1, %r1, %r1}, {%r1}, {%r62898, %r62899, %r62900, %r62901, %r62902, %r62903, %r62904, %r62905};
	bar.warp.sync 	-1;
	wmma.mma.sync.aligned.row.col.m32n8k16.s32.s8.s8.s32 {%r62914, %r62915, %r62916, %r62917, %r62918, %r62919, %r62920, %r62921}, {%r1, %r1, %r1, %r1}, {%r1}, {%r62906, %r62907, %r62908, %r62909, %r62910, %r62911, %r62912, %r62913};
	bar.warp.sync 	-1;
	wmma.mma.sync.aligned.row.col.m32n8k16.s32.s8.s8.s32 {%r62922, %r62923, %r62924, %r62925, %r62926, %r62927, %r62928, %r62929}, {%r1, %r1, %r1, %r1}, {%r1}, {%r62914, %r62915, %r62916, %r62917, %r62918, %r62919, %r62920, %r62921};
	bar.warp.sync 	-1;
	wmma.mma.sync.aligned.row.col.m32n8k16.s32.s8.s8.s32 {%r62930, %r62931, %r62932, %r62933, %r62934, %r62935, %r62936, %r62937}, {%r1, %r1, %r1, %r1}, {%r1}, {%r62922, %r62923, %r62924, %r62925, %r62926, %r62927, %r62928, %r62929};
	bar.warp.sync 	-1;
	wmma.mma.sync.aligned.row.col.m32n8k16.s32.s8.s8.s32 {%r62938, %r62939, %r62940, %r62941, %r62942, %r62943, %r62944, %r62945}, {%r1, %r1, %r1, %r1}, {%r1}, {%r62930, %r62931, %r62932, %r62933, %r62934, %r62935, %r62936, %r62937};
	bar.warp.sync 	-1;
	wmma.mma.sync.aligned.row.col.m32n8k16.s32.s8.s8.s32 {%r62946, %r62947, %r62948, %r62949, %r62950, %r62951, %r62952, %r62953}, {%r1, %r1, %r1, %r1}, {%r1}, {%r62938, %r62939, %r62940, %r62941, %r62942, %r62943, %r62944, %r62945};
	bar.warp.sync 	-1;
	wmma.mma.sync.aligned.row.col.m32n8k16.s32.s8.s8.s32 {%r62954, %r62955, %r62956, %r62957, %r62958, %r62959, %r62960, %r62961}, {%r1, %r1, %r1, %r1}, {%r1}, {%r62946, %r62947, %r62948, %r62949, %r62950, %r62951, %r62952, %r62953};
	bar.warp.sync 	-1;
	wmma.mma.sync.aligned.row.col.m32n8k16.s32.s8.s8.s32 {%r62962, %r62963, %r62964, %r62965, %r62966, %r62967, %r62968, %r62969}, {%r1, %r1, %r1, %r1}, {%r1}, {%r62954, %r62955, %r62956, %r62957, %r62958, %r62959, %r62960, %r62961};
	bar.warp.sync 	-1;
	wmma.mma.sync.aligned.row.col.m32n8k16.s32.s8.s8.s32 {%r62970, %r62971, %r62972, %r62973, %r62974, %r62975, %r62976, %r62977}, {%r1, %r1, %r1, %r1}, {%r1}, {%r62962, %r62963, %r62964, %r62965, %r62966, %r62967, %r62968, %r62969};
	bar.warp.sync 	-1;
	wmma.mma.sync.aligned.row.col.m32n8k16.s32.s8.s8.s32 {%r62978, %r62979, %r62980, %r62981, %r62982, %r62983, %r62984, %r62985}, {%r1, %r1, %r1, %r1}, {%r1}, {%r62970, %r62971, %r62972, %r62973, %r62974, %r62975, %r62976, %r62977};
	bar.warp.sync 	-1;
	wmma.mma.sync.aligned.row.col.m32n8k16.s32.s8.s8.s32 {%r62986, %r62987, %r62988, %r62989, %r62990, %r62991, %r62992, %r62993}, {%r1, %r1, %r1, %r1}, {%r1}, {%r62978, %r62979, %r62980, %r62981, %r62982, %r62983, %r62984, %r62985};
	bar.warp.sync 	-1;
	wmma.mma.sync.aligned.row.col.m32n8k16.s32.s8.s8.s32 {%r62994, %r62995, %r62996, %r62997, %r62998, %r62999, %r63000, %r63001}, {%r1, %r1, %r1, %r1}, {%r1}, {%r62986, %r62987, %r62988, %r62989, %r62990, %r62991, %r62992, %r62993};
	bar.warp.sync 	-1;
	wmma.mma.sync.aligned.row.col.m32n8k16.s32.s8.s8.s32 {%r63002, %r63003, %r63004, %r63005, %r63006, %r63007, %r63008, %r63009}, {%r1, %r1, %r1, %r1}, {%r1}, {%r62994, %r62995, %r62996, %r62997, %r62998, %r62999, %r63000, %r63001};
	bar.warp.sync 	-1;
	wmma.mma.sync.aligned.row.col.m32n8k16.s32.s8.s8.s32 {%r63010, %r63011, %r63012, %r63013, %r63014, %r63015, %r63016, %r63017}, {%r1, %r1, %r1, %r1}, {%r1}, {%r63002, %r63003, %r63004, %r63005, %r63006, %r63007, %r63008, %r63009};
	bar.warp.sync 	-1;
	wmma.mma.sync.aligned.row.col.m32n8k16.s32.s8.s8.s32 {%r63018, %r63019, %r63020, %r63021, %r63022, %r63023, %r63024, %r63025}, {%r1, %r1, %r1, %r1}, {%r1}, {%r63010, %r63011, %r63012, %r63013, %r63014, %r63015, %r63016, %r63017};
	bar.warp.sync 	-1;
	wmma.mma.sync.aligned.row.col.m32n8k16.s32.s8.s8.s32 {%r63026, %r63027, %r63028, %r63029, %r63030, %r63031, %r63032, %r63033}, {%r1, %r1, %r1, %r1}, {%r1}, {%r63018, %r63019, %r63020, %r63021, %r63022, %r63023, %r63024, %r63025};
	bar.warp.sync 	-1;
	wmma.mma.sync.aligned.row.col.m32n8k16.s32.s8.s8.s32 {%r63034, %r63035, %r63036, %r63037, %r63038, %r63039, %r63040, %r63041}, {%r1, %r1, %r1, %r1}, {%r1}, {%r63026, %r63027, %r63028, %r63029, %r63030, %r63031, %r63032, %r63033};
	bar.warp.sync 	-1;
	wmma.mma.sync.aligned.row.col.m32n8k16.s32.s8.s8.s32 {%r63042, %r63043, %r63044, %r63045, %r63046, %r63047, %r63048, %r63049}, {%r1, %r1, %r1, %r1}, {%r1}, {%r63034, %r63035, %r63036, %r63037, %r63038, %r63039, %r63040, %r63041};
	bar.warp.sync 	-1;
	wmma.mma.sync.aligned.row.col.m32n8k16.s32.s8.s8.s32 {%r63050, %r63051, %r63052, %r63053, %r63054, %r63055, %r63056, %r63057}, {%r1, %r1, %r1, %r1}, {%r1}, {%r63042, %r63043, %r63044, %r63045, %r63046, %r63047, %r63048, %r63049};
	bar.warp.sync 	-1;
	wmma.mma.sync.aligned.row.col.m32n8k16.s32.s8.s8.s32 {%r63058, %r63059, %r63060, %r63061, %r63062, %r63063, %r63064, %r63065}, {%r1, %r1, %r1, %r1}, {%r1}, {%r63050, %r63051, %r63052, %r63053, %r63054, %r63055, %r63056, %r63057};
	bar.warp.sync 	-1;
	wmma.mma.sync.aligned.row.col.m32n8k16.s32.s8.s8.s32 {%r63066, %r63067, %r63068, %r63069, %r63070, %r63071, %r63072, %r63073}, {%r1, %r1, %r1, %r1}, {%r1}, {%r63058, %r63059, %r63060, %r63061, %r63062, %r63063, %r63064, %r63065};
	bar.warp.sync 	-1;
	wmma.mma.sync.aligned.row.col.m32n8k16.s32.s8.s8.s32 {%r63074, %r63075, %r63076, %r63077, %r63078, %r63079, %r63080, %r63081}, {%r1, %r1, %r1, %r1}, {%r1}, {%r63066, %r63067, %r63068, %r63069, %r63070, %r63071, %r63072, %r63073};
	bar.warp.sync 	-1;
	wmma.mma.sync.aligned.row.col.m32n8k16.s32.s8.s8.s32 {%r63082, %r63083, %r63084, %r63085, %r63086, %r63087, %r63088, %r63089}, {%r1, %r1, %r1, %r1}, {%r1}, {%r63074, %r63075, %r63076, %r63077, %r63078, %r63079, %r63080, %r63081};
	bar.warp.sync 	-1;
	wmma.mma.sync.aligned.row.col.m32n8k16.s32.s8.s8.s32 {%r63090, %r63091, %r63092, %r63093, %r63094, %r63095, %r63096, %r63097}, {%r1, %r1, %r1, %r1}, {%r1}, {%r63082, %r63083, %r63084, %r63085, %r63086, %r63087, %r63088, %r63089};
	bar.warp.sync 	-1;
	wmma.mma.sync.aligned.row.col.m32n8k16.s32.s8.s8.s32 {%r63098, %r63099, %r63100, %r63101, %r63102, %r63103, %r63104, %r63105}, {%r1, %r1, %r1, %r1}, {%r1}, {%r63090, %r63091, %r63092, %r63093, %r63094, %r63095, %r63096, %r63097};
	bar.warp.sync 	-1;
	wmma.mma.sync.aligned.row.col.m32n8k16.s32.s8.s8.s32 {%r63106, %r63107, %r63108, %r63109, %r63110, %r63111, %r63112, %r63113}, {%r1, %r1, %r1, %r1}, {%r1}, {%r63098, %r63099, %r63100, %r63101, %r63102, %r63103, %r63104, %r63105};
	bar.warp.sync 	-1;
	wmma.mma.sync.aligned.row.col.m32n8k16.s32.s8.s8.s32 {%r63114, %r63115, %r63116, %r63117, %r63118, %r63119, %r63120, %r63121}, {%r1, %r1, %r1, %r1}, {%r1}, {%r63106, %r63107, %r63108, %r63109, %r63110, %r63111, %r63112, %r63113};
	bar.warp.sync 	-1;
	wmma.mma.sync.aligned.row.col.m32n8k16.s32.s8.s8.s32 {%r63122, %r63123, %r63124, %r63125, %r63126, %r63127, %r63128, %r63129}, {%r1, %r1, %r1, %r1}, {%r1}, {%r63114, %r63115, %r63116, %r63117, %r63118, %r63119, %r63120, %r63121};
	bar.warp.sync 	-1;
	wmma.mma.sync.aligned.row.col.m32n8k16.s32.s8.s8.s32 {%r63130, %r63131, %r63132, %r63133, %r63134, %r63135, %r63136, %r63137}, {%r1, %r1, %r1, %r1}, {%r1}, {%r63122, %r63123, %r63124, %r63125, %r63126, %r63127, %r63128, %r63129};
	bar.warp.sync 	-1;
	wmma.mma.sync.aligned.row.col.m32n8k16.s32.s8.s8.s32 {%r63138, %r63139, %r63140, %r63141, %r63142, %r63143, %r63144, %r63145}, {%r1, %r1, %r1, %r1}, {%r1}, {%r63130, %r63131, %r63132, %r63133, %r63134, %r63135, %r63136, %r63137};
	bar.warp.sync 	-1;
	wmma.mma.sync.aligned.row.col.m32n8k16.s32.s8.s8.s32 {%r63146, %r63147, %r63148, %r63149, %r63150, %r63151, %r63152, %r63153}, {%r1, %r1, %r1, %r1}, {%r1}, {%r63138, %r63139, %r63140, %r63141, %r63142, %r63143, %r63144, %r63145};
	bar.warp.sync 	-1;
	wmma.mma.sync.aligned.row.col.m32n8k16.s32.s8.s8.s32 {%r63154, %r63155, %r63156, %r63157, %r63158, %r63159, %r63160, %r63161}, {%r1, %r1, %r1, %r1}, {%r1}, {%r63146, %r63147, %r63148, %r63149, %r63150, %r63151, %r63152, %r63153};
	bar.warp.sync 	-1;
	wmma.mma.sync.aligned.row.col.m32n8k16.s32.s8.s8.s32 {%r63162, %r63163, %r63164, %r63165, %r63166, %r63167, %r63168, %r63169}, {%r1, %r1, %r1, %r1}, {%r1}, {%r63154, %r63155, %r63156, %r63157, %r63158, %r63159, %r63160, %r63161};
	bar.warp.sync 	-1;
	wmma.mma.sync.aligned.row.col.m32n8k16.s32.s8.s8.s32 {%r63170, %r63171, %r63172, %r63173, %r63174, %r63175, %r63176, %r63177}, {%r1, %r1, %r1, %r1}, {%r1}, {%r63162, %r63163, %r63164, %r63165, %r63166, %r63167, %r63168, %r63169};
	bar.warp.sync 	-1;
	wmma.mma.sync.aligned.row.col.m32n8k16.s32.s8.s8.s32 {%r63178, %r63179, %r63180, %r63181, %r63182, %r63183, %r63184, %r63185}, {%r1, %r1, %r1, %r1}, {%r1}, {%r63170, %r63171, %r63172, %r63173, %r63174, %r63175, %r63176, %r63177};
	bar.warp.sync 	-1;
	wmma.mma.sync.aligned.row.col.m32n8k16.s32.s8.s8.s32 {%r63186, %r63187, %r63188, %r63189, %r63190, %r63191, %r63192, %r63193}, {%r1, %r1, %r1, %r1}, {%r1}, {%r63178, %r63179, %r63180, %r63181, %r63182, %r63183, %r63184, %r63185};
	bar.warp.sync 	-1;
	wmma.mma.sync.aligned.row.col.m32n8k16.s32.s8.s8.s32 {%r63194, %r63195, %r63196, %r63197, %r63198, %r63199, %r63200, %r63201}, {%r1, %r1, %r1, %r1}, {%r1}, {%r63186, %r63187, %r63188, %r63189, %r63190, %r63191, %r63192, %r63193};
	bar.warp.sync 	-1;
	wmma.mma.sync.aligned.row.col.m32n8k16.s32.s8.s8.s32 {%r63202, %r63203, %r63204, %r63205, %r63206, %r63207, %r63208, %r63209}, {%r1, %r1, %r1, %r1}, {%r1}, {%r63194, %r63195, %r63196, %r63197, %r63198, %r63199, %r63200, %r63201};
	bar.warp.sync 	-1;
	wmma.mma.sync.aligned.row.col.m32n8k16.s32.s8.s8.s32 {%r63210, %r63211, %r63212, %r63213, %r63214, %r63215, %r63216, %r63217}, {%r1, %r1, %r1, %r1}, {%r1}, {%r63202, %r63203, %r63204, %r63205, %r63206, %r63207, %r63208, %r63209};
	bar.warp.sync 	-1;
	wmma.mma.sync.aligned.row.col.m32n8k16.s32.s8.s8.s32 {%r63218, %r63219, %r63220, %r63221, %r63222, %r63223, %r63224, %r63225}, {%r1, %r1, %r1, %r1}, {%r1}, {%r63210, %r63211, %r63212, %r63213, %r63214, %r63215, %r63216, %r63217};
	bar.warp.sync 	-1;
	wmma.mma.sync.aligned.row.col.m32n8k16.s32.s8.s8.s32 {%r63226, %r63227, %r63228, %r63229, %r63230, %r63231, %r63232, %r63233}, {%r1, %r1, %r1, %r1}, {%r1}, {%r63218, %r63219, %r63220, %r63221, %r63222, %r63223, %r63224, %r63225};
	bar.warp.sync 	-1;
	wmma.mma.sync.aligned.row.col.m32n8k16.s32.s8.s8.s32 {%r63234, %r63235, %r63236, %r63237, %r63238, %r63239, %r63240, %r63241}, {%r1, %r1, %r1, %r1}, {%r1}, {%r63226, %r63227, %r63228, %r63229, %r63230, %r63231, %r63232, %r63233};
	bar.warp.sync 	-1;
	wmma.mma.sync.aligned.row.col.m32n8k16.s32.s8.s8.s32 {%r63242, %r63243, %r63244, %r63245, %r63246, %r63247, %r63248, %r63249}, {%r1, %r1, %r1, %r1}, {%r1}, {%r63234, %r63235, %r63236, %r63237, %r63238, %r63239, %r63240, %r63241};
	bar.warp.sync 	-1;
	wmma.mma.sync.aligned.row.col.m32n8k16.s32.s8.s8.s32 {%r63250, %r63251, %r63252, %r63253, %r63254, %r63255, %r63256, %r63257}, {%r1, %r1, %r1, %r1}, {%r1}, {%r63242, %r63243, %r63244, %r63245, %r63246, %r63247, %r63248, %r63249};
	bar.warp.sync 	-1;
	wmma.mma.sync.aligned.row.col.m32n8k16.s32.s8.s8.s32 {%r63258, %r63259, %r63260, %r63261, %r63262, %r63263, %r63264, %r63265}, {%r1, %r1, %r1, %r1}, {%r1}, {%r63250, %r63251, %r63252, %r63253, %r63254, %r63255, %r63256, %r63257};
	bar.warp.sync 	-1;
	wmma.mma.sync.aligned.row.col.m32n8k16.s32.s8.s8.s32 {%r63266, %r63267, %r63268, %r63269, %r63270, %r63271, %r63272, %r63273}, {%r1, %r1, %r1, %r1}, {%r1}, {%r63258, %r63259, %r63260, %r63261, %r63262, %r63263, %r63264, %r63265};
	bar.warp.sync 	-1;
	wmma.mma.sync.aligned.row.col.m32n8k16.s32.s8.s8.s32 {%r63274, %r63275, %r63276, %r63277, %r63278, %r63279, %r63280, %r63281}, {%r1, %r1, %r1, %r1}, {%r1}, {%r63266, %r63267, %r63268, %r63269, %r63270, %r63271, %r63272, %r63273};
	bar.warp.sync 	-1;
	wmma.mma.sync.aligned.row.col.m32n8k16.s32.s8.s8.s32 {%r63282, %r63283, %r63284, %r63285, %r63286, %r63287, %r63288, %r63289}, {%r1, %r1, %r1, %r1}, {%r1}, {%r63274, %r63275, %r63276, %r63277, %r63278, %r63279, %r63280, %r63281};
	bar.warp.sync 	-1;
	wmma.mma.sync.aligned.row.col.m32n8k16.s32.s8.s8.s32 {%r63290, %r63291, %r63292, %r63293, %r63294, %r63295, %r63296, %r63297}, {%r1, %r1, %r1, %r1}, {%r1}, {%r63282, %r63283, %r63284, %r63285, %r63286, %r63287, %r63288, %r63289};
	bar.warp.sync 	-1;
	wmma.mma.sync.aligned.row.col.m32n8k16.s32.s8.s8.s32 {%r63298, %r63299, %r63300, %r63301, %r63302, %r63303, %r63304, %r63305}, {%r1, %r1, %r1, %r1}, {%r1}, {%r63290, %r63291, %r63292, %r63293, %r63294, %r63295, %r63296, %r63297};
	bar.warp.sync 	-1;
	wmma.mma.sync.aligned.row.col.m32n8k16.s32.s8.s8.s32 {%r63306, %r63307, %r63308, %r63309, %r63310, %r63311, %r63312, %r63313}, {%r1, %r1, %r1, %r1}, {%r1}, {%r63298, %r63299, %r63300, %r63301, %r63302, %r63303, %r63304, %r63305};
	bar.warp.sync 	-1;
	wmma.mma.sync.aligned.row.col.m32n8k16.s32.s8.s8.s32 {%r63314, %r63315, %r63316, %r63317, %r63318, %r63319, %r63320, %r63321}, {%r1, %r1, %r1, %r1}, {%r1}, {%r63306, %r63307, %r63308, %r63309, %r63310, %r63311, %r63312, %r63313};
	bar.warp.sync 	-1;
	wmma.mma.sync.aligned.row.col.m32n8k16.s32.s8.s8.s32 {%r63322, %r63323, %r63324, %r63325, %r63326, %r63327, %r63328, %r63329}, {%r1, %r1, %r1, %r1}, {%r1}, {%r63314, %r63315, %r63316, %r63317, %r63318, %r63319, %r63320, %r63321};
	bar.warp.sync 	-1;
	wmma.mma.sync.aligned.row.col.m32n8k16.s32.s8.s8.s32 {%r63330, %r63331, %r63332, %r63333, %r63334, %r63335, %r63336, %r63337}, {%r1, %r1, %r1, %r1}, {%r1}, {%r63322, %r63323, %r63324, %r63325, %r63326, %r63327, %r63328, %r63329};
	bar.warp.sync 	-1;
	wmma.mma.sync.aligned.row.col.m32n8k16.s32.s8.s8.s32 {%r63338, %r63339, %r63340, %r63341, %r63342, %r63343, %r63344, %r63345}, {%r1, %r1, %r1, %r1}, {%r1}, {%r63330, %r63331, %r63332, %r63333, %r63334, %r63335, %r63336, %r63337};
	bar.warp.sync 	-1;
	wmma.mma.sync.aligned.row.col.m32n8k16.s32.s8.s8.s32 {%r63346, %r63347, %r63348, %r63349, %r63350, %r63351, %r63352, %r63353}, {%r1, %r1, %r1, %r1}, {%r1}, {%r63338, %r63339, %r63340, %r63341, %r63342, %r63343, %r63344, %r63345};
	bar.warp.sync 	-1;
	wmma.mma.sync.aligned.row.col.m32n8k16.s32.s8.s8.s32 {%r63354, %r63355, %r63356, %r63357, %r63358, %r63359, %r63360, %r63361}, {%r1, %r1, %r1, %r1}, {%r1}, {%r63346, %r63347, %r63348, %r63349, %r63350, %r63351, %r63352, %r63353};
	bar.warp.sync 	-1;
	wmma.mma.sync.aligned.row.col.m32n8k16.s32.s8.s8.s32 {%r63362, %r63363, %r63364, %r63365, %r63366, %r63367, %r63368, %r63369}, {%r1, %r1, %r1, %r1}, {%r1}, {%r63354, %r63355, %r63356, %r63357, %r63358, %r63359, %r63360, %r63361};
	bar.warp.sync 	-1;
	wmma.mma.sync.aligned.row.col.m32n8k16.s32.s8.s8.s32 {%r63370, %r63371, %r63372, %r63373, %r63374, %r63375, %r63376, %r63377}, {%r1, %r1, %r1, %r1}, {%r1}, {%r63362, %r63363, %r63364, %r63365, %r63366, %r63367, %r63368, %r63369};
	bar.warp.sync 	-1;
	wmma.mma.sync.aligned.row.col.m32n8k16.s32.s8.s8.s32 {%r63378, %r63379, %r63380, %r63381, %r63382, %r63383, %r63384, %r63385}, {%r1, %r1, %r1, %r1}, {%r1}, {%r63370, %r63371, %r63372, %r63373, %r63374, %r63375, %r63376, %r63377};
	bar.warp.sync 	-1;
	wmma.mma.sync.aligned.row.col.m32n8k16.s32.s8.s8.s32 {%r63386, %r63387, %r63388, %r63389, %r63390, %r63391, %r63392, %r63393}, {%r1, %r1, %r1, %r1}, {%r1}, {%r63378, %r63379, %r63380, %r63381, %r63382, %r63383, %r63384, %r63385};
	bar.warp.sync 	-1;
	wmma.mma.sync.aligned.row.col.m32n8k16.s32.s8.s8.s32 {%r63394, %r63395, %r63396, %r63397, %r63398, %r63399, %r63400, %r63401}, {%r1, %r1, %r1, %r1}, {%r1}, {%r63386, %r63387, %r63388, %r63389, %r63390, %r63391, %r63392, %r63393};
	bar.warp.sync 	-1;
	wmma.mma.sync.aligned.row.col.m32n8k16.s32.s8.s8.s32 {%r63402, %r63403, %r63404, %r63405, %r63406, %r63407, %r63408, %r63409}, {%r1, %r1, %r1, %r1}, {%r1}, {%r63394, %r63395, %r63396, %r63397, %r63398, %r63399, %r63400, %r63401};
	bar.warp.sync 	-1;
	wmma.mma.sync.aligned.row.col.m32n8k16.s32.s8.s8.s32 {%r63410, %r63411, %r63412, %r63413, %r63414, %r63415, %r63416, %r63417}, {%r1, %r1, %r1, %r1}, {%r1}, {%r63402, %r63403, %r63404, %r63405, %r63406, %r63407, %r63408, %r63409};
	bar.warp.sync 	-1;
	wmma.mma.sync.aligned.row.col.m32n8k16.s32.s8.s8.s32 {%r63418, %r63419, %r63420, %r63421, %r63422, %r63423, %r63424, %r63425}, {%r1, %r1, %r1, %r1}, {%r1}, {%r63410, %r63411, %r63412, %r63413, %r63414, %r63415, %r63416, %r63417};
	bar.warp.sync 	-1;
	wmma.mma.sync.aligned.row.col.m32n8k16.s32.s8.s8.s32 {%r63426, %r63427, %r63428, %r63429, %r63430, %r63431, %r63432, %r63433}, {%r1, %r1, %r1, %r1}, {%r1}, {%r63418, %r63419, %r63420, %r63421, %r63422, %r63423, %r63424, %r63425};
	bar.warp.sync 	-1;
	wmma.mma.sync.aligned.row.col.m32n8k16.s32.s8.s8.s32 {%r63434, %r63435, %r63436, %r63437, %r63438, %r63439, %r63440, %r63441}, {%r1, %r1, %r1, %r1}, {%r1}, {%r63426, %r63427, %r63428, %r63429, %r63430, %r63431, %r63432, %r63433};
	bar.warp.sync 	-1;
	wmma.mma.sync.aligned.row.col.m32n8k16.s32.s8.s8.s32 {%r63442, %r63443, %r63444, %r63445, %r63446, %r63447, %r63448, %r63449}, {%r1, %r1, %r1, %r1}, {%r1}, {%r63434, %r63435, %r63436, %r63437, %r63438, %r63439, %r63440, %r63441};
	bar.warp.sync 	-1;
	wmma.mma.sync.aligned.row.col.m32n8k16.s32.s8.s8.s32 {%r63450, %r63451, %r63452, %r63453, %r63454, %r63455, %r63456, %r63457}, {%r1, %r1, %r1, %r1}, {%r1}, {%r63442, %r63443, %r63444, %r63445, %r63446, %r63447, %r63448, %r63449};
	bar.warp.sync 	-1;
	wmma.mma.sync.aligned.row.col.m32n8k16.s32.s8.s8.s32 {%r63458, %r63459, %r63460, %r63461, %r63462, %r63463, %r63464, %r63465}, {%r1, %r1, %r1, %r1}, {%r1}, {%r63450, %r63451, %r63452, %r63453, %r63454, %r63455, %r63456, %r63457};
	bar.warp.sync 	-1;
	wmma.mma.sync.aligned.row.col.m32n8k16.s32.s8.s8.s32 {%r63466, %r63467, %r63468, %r63469, %r63470, %r63471, %r63472, %r63473}, {%r1, %r1, %r1, %r1}, {%r1}, {%r63458, %r63459, %r63460, %r63461, %r63462, %r63463, %r63464, %r63465};
	bar.warp.sync 	-1;
	wmma.mma.sync.aligned.row.col.m32n8k16.s32.s8.s8.s32 {%r63474, %r63475, %r63476, %r63477, %r63478, %r63479, %r63480, %r63481}, {%r1, %r1, %r1, %r1}, {%r1}, {%r63466, %r63467, %r63468, %r63469, %r63470, %r63471, %r63472, %r63473};
	bar.warp.sync 	-1;
	wmma.mma.sync.aligned.row.col.m32n8k16.s32.s8.s8.s32 {%r63482, %r63483, %r63484, %r63485, %r63486, %r63487, %r63488, %r63489}, {%r1, %r1, %r1, %r1}, {%r1}, {%r63474, %r63475, %r63476, %r63477, %r63478, %r63479, %r63480, %r63481};
	bar.warp.sync 	-1;
	wmma.mma.sync.aligned.row.col.m32n8k16.s32.s8.s8.s32 {%r63490, %r63491, %r63492, %r63493, %r63494, %r63495, %r63496, %r63497}, {%r1, %r1, %r1, %r1}, {%r1}, {%r63482, %r63483, %r63484, %r63485, %r63486, %r63487, %r63488, %r63489};
	bar.warp.sync 	-1;
	wmma.mma.sync.aligned.row.col.m32n8k16.s32.s8.s8.s32 {%r63498, %r63499, %r63500, %r63501, %r63502, %r63503, %r63504, %r63505}, {%r1, %r1, %r1, %r1}, {%r1}, {%r63490, %r63491, %r63492, %r63493, %r63494, %r63495, %r63496, %r63497};
	bar.warp.sync 	-1;
	wmma.mma.sync.aligned.row.col.m32n8k16.s32.s8.s8.s32 {%r63506, %r63507, %r63508, %r63509, %r63510, %r63511, %r63512, %r63513}, {%r1, %r1, %r1, %r1}, {%r1}, {%r63498, %r63499, %r63500, %r63501, %r63502, %r63503, %r63504, %r63505};
	bar.warp.sync 	-1;
	wmma.mma.sync.aligned.row.col.m32n8k16.s32.s8.s8.s32 {%r63514, %r63515, %r63516, %r63517, %r63518, %r63519, %r63520, %r63521}, {%r1, %r1, %r1, %r1}, {%r1}, {%r63506, %r63507, %r63508, %r63509, %r63510, %r63511, %r63512, %r63513};
	bar.warp.sync 	-1;
	wmma.mma.sync.aligned.row.col.m32n8k16.s32.s8.s8.s32 {%r63522, %r63523, %r63524, %r63525, %r63526, %r63527, %r63528, %r63529}, {%r1, %r1, %r1, %r1}, {%r1}, {%r63514, %r63515, %r63516, %r63517, %r63518, %r63519, %r63520, %r63521};
	bar.warp.sync 	-1;
	wmma.mma.sync.aligned.row.col.m32n8k16.s32.s8.s8.s32 {%r63530, %r63531, %r63532, %r63533, %r63534, %r63535, %r63536, %r63537}, {%r1, %r1, %r1, %r1}, {%r1}, {%r63522, %r63523, %r63524, %r63525, %r63526, %r63527, %r63528, %r63529};
	bar.warp.sync 	-1;
	wmma.mma.sync.aligned.row.col.m32n8k16.s32.s8.s8.s32 {%r63538, %r63539, %r63540, %r63541, %r63542, %r63543, %r63544, %r63545}, {%r1, %r1, %r1, %r1}, {%r1}, {%r63530, %r63531, %r63532, %r63533, %r63534, %r63535, %r63536, %r63537};
	bar.warp.sync 	-1;
	wmma.mma.sync.aligned.row.col.m32n8k16.s32.s8.s8.s32 {%r63546, %r63547, %r63548, %r63549, %r63550, %r63551, %r63552, %r63553}, {%r1, %r1, %r1, %r1}, {%r1}, {%r63538, %r63539, %r63540, %r63541, %r63542, %r63543, %r63544, %r63545};
	bar.warp.sync 	-1;
	wmma.mma.sync.aligned.row.col.m32n8k16.s32.s8.s8.s32 {%r63554, %r63555, %r63556, %r63557, %r63558, %r63559, %r63560, %r63561}, {%r1, %r1, %r1, %r1}, {%r1}, {%r63546, %r63547, %r63548, %r63549, %r63550, %r63551, %r63552, %r63553};
	bar.warp.sync 	-1;
	wmma.mma.sync.aligned.row.col.m32n8k16.s32.s8.s8.s32 {%r63562, %r63563, %r63564, %r63565, %r63566, %r63567, %r63568, %r63569}, {%r1, %r1, %r1, %r1}, {%r1}, {%r63554, %r63555, %r63556, %r63557, %r63558, %r63559, %r63560, %r63561};
	bar.warp.sync 	-1;
	wmma.mma.sync.aligned.row.col.m32n8k16.s32.s8.s8.s32 {%r63570, %r63571, %r63572, %r63573, %r63574, %r63575, %r63576, %r63577}, {%r1, %r1, %r1, %r1}, {%r1}, {%r63562, %r63563, %r63564, %r63565, %r63566, %r63567, %r63568, %r63569};
	bar.warp.sync 	-1;
	wmma.mma.sync.aligned.row.col.m32n8k16.s32.s8.s8.s32 {%r63578, %r63579, %r63580, %r63581, %r63582, %r63583, %r63584, %r63585}, {%r1, %r1, %r1, %r1}, {%r1}, {%r63570, %r63571, %r63572, %r63573, %r63574, %r63575, %r63576, %r63577};
	bar.warp.sync 	-1;
	wmma.mma.sync.aligned.row.col.m32n8k16.s32.s8.s8.s32 {%r63586, %r63587, %r63588, %r63589, %r63590, %r63591, %r63592, %r63593}, {%r1, %r1, %r1, %r1}, {%r1}, {%r63578, %r63579, %r63580, %r63581, %r63582, %r63583, %r63584, %r63585};
	bar.warp.sync 	-1;
	wmma.mma.sync.aligned.row.col.m32n8k16.s32.s8.s8.s32 {%r63594, %r63595, %r63596, %r63597, %r63598, %r63599, %r63600, %r63601}, {%r1, %r1, %r1, %r1}, {%r1}, {%r63586, %r63587, %r63588, %r63589, %r63590, %r63591, %r63592, %r63593};
	bar.warp.sync 	-1;
	wmma.mma.sync.aligned.row.col.m32n8k16.s32.s8.s8.s32 {%r63602, %r63603, %r63604, %r63605, %r63606, %r63607, %r63608, %r63609}, {%r1, %r1, %r1, %r1}, {%r1}, {%r63594, %r63595, %r63596, %r63597, %r63598, %r63599, %r63600, %r63601};
	bar.warp.sync 	-1;
	wmma.mma.sync.aligned.row.col.m32n8k16.s32.s8.s8.s32 {%r63610, %r63611, %r63612, %r63613, %r63614, %r63615, %r63616, %r63617}, {%r1, %r1, %r1, %r1}, {%r1}, {%r63602, %r63603, %r63604, %r63605, %r63606, %r63607, %r63608, %r63609};
	bar.warp.sync 	-1;
	wmma.mma.sync.aligned.row.col.m32n8k16.s32.s8.s8.s32 {%r63618, %r63619, %r63620, %r63621, %r63622, %r63623, %r63624, %r63625}, {%r1, %r1, %r1, %r1}, {%r1}, {%r63610, %r63611, %r63612, %r63613, %r63614, %r63615, %r63616, %r63617};
	bar.warp.sync 	-1;
	wmma.mma.sync.aligned.row.col.m32n8k16.s32.s8.s8.s32 {%r63626, %r63627, %r63628, %r63629, %r63630, %r63631, %r63632, %r63633}, {%r1, %r1, %r1, %r1}, {%r1}, {%r63618, %r63619, %r63620, %r63621, %r63622, %r63623, %r63624, %r63625};
	bar.warp.sync 	-1;
	wmma.mma.sync.aligned.row.col.m32n8k16.s32.s8.s8.s32 {%r63634, %r63635, %r63636, %r63637, %r63638, %r63639, %r63640, %r63641}, {%r1, %r1, %r1, %r1}, {%r1}, {%r63626, %r63627, %r63628, %r63629, %r63630, %r63631, %r63632, %r63633};
	bar.warp.sync 	-1;
	wmma.mma.sync.aligned.row.col.m32n8k16.s32.s8.s8.s32 {%r63642, %r63643, %r63644, %r63645, %r63646, %r63647, %r63648, %r63649}, {%r1, %r1, %r1, %r1}, {%r1}, {%r63634, %r63635, %r63636, %r63637, %r63638, %r63639, %r63640, %r63641};
	bar.warp.sync 	-1;
	wmma.mma.sync.aligned.row.col.m32n8k16.s32.s8.s8.s32 {%r63650, %r63651, %r63652, %r63653, %r63654, %r63655, %r63656, %r63657}, {%r1, %r1, %r1, %r1}, {%r1}, {%r63642, %r63643, %r63644, %r63645, %r63646, %r63647, %r63648, %r63649};
	bar.warp.sync 	-1;
	wmma.mma.sync.aligned.row.col.m32n8k16.s32.s8.s8.s32 {%r63658, %r63659, %r63660, %r63661, %r63662, %r63663, %r63664, %r63665}, {%r1, %r1, %r1, %r1}, {%r1}, {%r63650, %r63651, %r63652, %r63653, %r63654, %r63655, %r63656, %r63657};
	bar.warp.sync 	-1;
	wmma.mma.sync.aligned.row.col.m32n8k16.s32.s8.s8.s32 {%r63666, %r63667, %r63668, %r63669, %r63670, %r63671, %r63672, %r63673}, {%r1, %r1, %r1, %r1}, {%r1}, {%r63658, %r63659, %r63660, %r63661, %r63662, %r63663, %r63664, %r63665};
	bar.warp.sync 	-1;
	wmma.mma.sync.aligned.row.col.m32n8k16.s32.s8.s8.s32 {%r63674, %r63675, %r63676, %r63677, %r63678, %r63679, %r63680, %r63681}, {%r1, %r1, %r1, %r1}, {%r1}, {%r63666, %r63667, %r63668, %r63669, %r63670, %r63671, %r63672, %r63673};
	bar.warp.sync 	-1;
	wmma.mma.sync.aligned.row.col.m32n8k16.s32.s8.s8.s32 {%r63682, %r63683, %r63684, %r63685, %r63686, %r63687, %r63688, %r63689}, {%r1, %r1, %r1, %r1}, {%r1}, {%r63674, %r63675, %r63676, %r63677, %r63678, %r63679, %r63680, %r63681};
	bar.warp.sync 	-1;
	wmma.mma.sync.aligned.row.col.m32n8k16.s32.s8.s8.s32 {%r63690, %r63691, %r63692, %r63693, %r63694, %r63695, %r63696, %r63697}, {%r1, %r1, %r1, %r1}, {%r1}, {%r63682, %r63683, %r63684, %r63685, %r63686, %r63687, %r63688, %r63689};
	bar.warp.sync 	-1;
	wmma.mma.sync.aligned.row.col.m32n8k16.s32.s8.s8.s32 {%r63698, %r63699, %r63700, %r63701, %r63702, %r63703, %r63704, %r63705}, {%r1, %r1, %r1, %r1}, {%r1}, {%r63690, %r63691, %r63692, %r63693, %r63694, %r63695, %r63696, %r63697};
	bar.warp.sync 	-1;
	wmma.mma.sync.aligned.row.col.m32n8k16.s32.s8.s8.s32 {%r63706, %r63707, %r63708, %r63709, %r63710, %r63711, %r63712, %r63713}, {%r1, %r1, %r1, %r1}, {%r1}, {%r63698, %r63699, %r63700, %r63701, %r63702, %r63703, %r63704, %r63705};
	bar.warp.sync 	-1;
	wmma.mma.sync.aligned.row.col.m32n8k16.s32.s8.s8.s32 {%r63714, %r63715, %r63716, %r63717, %r63718, %r63719, %r63720, %r63721}, {%r1, %r1, %r1, %r1}, {%r1}, {%r63706, %r63707, %r63708, %r63709, %r63710, %r63711, %r63712, %r63713};
	bar.warp.sync 	-1;
	wmma.mma.sync.aligned.row.col.m32n8k16.s32.s8.s8.s32 {%r63722, %r63723, %r63724, %r63725, %r63726, %r63727, %r63728, %r63729}, {%r1, %r1, %r1, %r1}, {%r1}, {%r63714, %r63715, %r63716, %r63717, %r63718, %r63719, %r63720, %r63721};
	bar.warp.sync 	-1;
	wmma.mma.sync.aligned.row.col.m32n8k16.s32.s8.s8.s32 {%r63730, %r63731, %r63732, %r63733, %r63734, %r63735, %r63736, %r63737}, {%r1, %r1, %r1, %r1}, {%r1}, {%r63722, %r63723, %r63724, %r63725, %r63726, %r63727, %r63728, %r63729};
	bar.warp.sync 	-1;
	wmma.mma.sync.aligned.row.col.m32n8k16.s32.s8.s8.s32 {%r63738, %r63739, %r63740, %r63741, %r63742, %r63743, %r63744, %r63745}, {%r1, %r1, %r1, %r1}, {%r1}, {%r63730, %r63731, %r63732, %r63733, %r63734, %r63735, %r63736, %r63737};
	bar.warp.sync 	-1;
	wmma.mma.sync.aligned.row.col.m32n8k16.s32.s8.s8.s32 {%r63746, %r63747, %r63748, %r63749, %r63750, %r63751, %r63752, %r63753}, {%r1, %r1, %r1, %r1}, {%r1}, {%r63738, %r63739, %r63740, %r63741, %r63742, %r63743, %r63744, %r63745};
	bar.warp.sync 	-1;
	wmma.mma.sync.aligned.row.col.m32n8k16.s32.s8.s8.s32 {%r63754, %r63755, %r63756, %r63757, %r63758, %r63759, %r63760, %r63761}, {%r1, %r1, %r1, %r1}, {%r1}, {%r63746, %r63747, %r63748, %r63749, %r63750, %r63751, %r63752, %r63753};
	bar.warp.sync 	-1;
	wmma.mma.sync.aligned.row.col.m32n8k16.s32.s8.s8.s32 {%r63762, %r63763, %r63764, %r63765, %r63766, %r63767, %r63768, %r63769}, {%r1, %r1, %r1, %r1}, {%r1}, {%r63754, %r63755, %r63756, %r63757, %r63758, %r63759, %r63760, %r63761};
	bar.warp.sync 	-1;
	wmma.mma.sync.aligned.row.col.m32n8k16.s32.s8.s8.s32 {%r63770, %r63771, %r63772, %r63773, %r63774, %r63775, %r63776, %r63777}, {%r1, %r1, %r1, %r1}, {%r1}, {%r63762, %r63763, %r63764, %r63765, %r63766, %r63767, %r63768, %r63769};
	bar.warp.sync 	-1;
	wmma.mma.sync.aligned.row.col.m32n8k16.s32.s8.s8.s32 {%r63778, %r63779, %r63780, %r63781, %r63782, %r63783, %r63784, %r63785}, {%r1, %r1, %r1, %r1}, {%r1}, {%r63770, %r63771, %r63772, %r63773, %r63774, %r63775, %r63776, %r63777};
	bar.warp.sync 	-1;
	wmma.mma.sync.aligned.row.col.m32n8k16.s32.s8.s8.s32 {%r63786, %r63787, %r63788, %r63789, %r63790, %r63791, %r63792, %r63793}, {%r1, %r1, %r1, %r1}, {%r1}, {%r63778, %r63779, %r63780, %r63781, %r63782, %r63783, %r63784, %r63785};
	bar.warp.sync 	-1;
	wmma.mma.sync.aligned.row.col.m32n8k16.s32.s8.s8.s32 {%r63794, %r63795, %r63796, %r63797, %r63798, %r63799, %r63800, %r63801}, {%r1, %r1, %r1, %r1}, {%r1}, {%r63786, %r63787, %r63788, %r63789, %r63790, %r63791, %r63792, %r63793};
	bar.warp.sync 	-1;
	wmma.mma.sync.aligned.row.col.m32n8k16.s32.s8.s8.s32 {%r63802, %r63803, %r63804, %r63805, %r63806, %r63807, %r63808, %r63809}, {%r1, %r1, %r1, %r1}, {%r1}, {%r63794, %r63795, %r63796, %r63797, %r63798, %r63799, %r63800, %r63801};
	bar.warp.sync 	-1;
	wmma.mma.sync.aligned.row.col.m32n8k16.s32.s8.s8.s32 {%r63810, %r63811, %r63812, %r63813, %r63814, %r63815, %r63816, %r63817}, {%r1, %r1, %r1, %r1}, {%r1}, {%r63802, %r63803, %r63804, %r63805, %r63806, %r63807, %r63808, %r63809};
	bar.warp.sync 	-1;
	wmma.mma.sync.aligned.row.col.m32n8k16.s32.s8.s8.s32 {%r63818, %r63819, %r63820, %r63821, %r63822, %r63823, %r63824, %r63825}, {%r1, %r1, %r1, %r1}, {%r1}, {%r63810, %r63811, %r63812, %r63813, %r63814, %r63815, %r63816, %r63817};
	bar.warp.sync 	-1;
	wmma.mma.sync.aligned.row.col.m32n8k16.s32.s8.s8.s32 {%r63826, %r63827, %r63828, %r63829, %r63830, %r63831, %r63832, %r63833}, {%r1, %r1, %r1, %r1}, {%r1}, {%r63818, %r63819, %r63820, %r63821, %r63822, %r63823, %r63824, %r63825};
	bar.warp.sync 	-1;
	wmma.mma.sync.aligned.row.col.m32n8k16.s32.s8.s8.s32 {%r63834, %r63835, %r63836, %r63837, %r63838, %r63839, %r63840, %r63841}, {%r1, %r1, %r1, %r1}, {%r1}, {%r63826, %r63827, %r63828, %r63829, %r63830, %r63831, %r63832, %r63833};
	bar.warp.sync 	-1;
	wmma.mma.sync.aligned.row.col.m32n8k16.s32.s8.s8.s32 {%r63842, %r63843, %r63844, %r63845, %r63846, %r63847, %r63848, %r63849}, {%r1, %r1, %r1, %r1}, {%r1}, {%r63834, %r63835, %r63836, %r63837, %r63838, %r63839, %r63840, %r63841};
	bar.warp.sync 	-1;
	wmma.mma.sync.aligned.row.col.m32n8k16.s32.s8.s8.s32 {%r63850, %r63851, %r63852, %r63853, %r63854, %r63855, %r63856, %r63857}, {%r1, %r1, %r1, %r1}, {%r1}, {%r63842, %r63843, %r63844, %r63845, %r63846, %r63847, %r63848, %r63849};
	bar.warp.sync 	-1;
	wmma.mma.sync.aligned.row.col.m32n8k16.s32.s8.s8.s32 {%r63858, %r63859, %r63860, %r63861, %r63862, %r63863, %r63864, %r63865}, {%r1, %r1, %r1, %r1}, {%r1}, {%r63850, %r63851, %r63852, %r63853, %r63854, %r63855, %r63856, %r63857};
	bar.warp.sync 	-1;
	wmma.mma.sync.aligned.row.col.m32n8k16.s32.s8.s8.s32 {%r63866, %r63867, %r63868, %r63869, %r63870, %r63871, %r63872, %r63873}, {%r1, %r1, %r1, %r1}, {%r1}, {%r63858, %r63859, %r63860, %r63861, %r63862, %r63863, %r63864, %r63865};
	bar.warp.sync 	-1;
	wmma.mma.sync.aligned.row.col.m32n8k16.s32.s8.s8.s32 {%r63874, %r63875, %r63876, %r63877, %r63878, %r63879, %r63880, %r63881}, {%r1, %r1, %r1, %r1}, {%r1}, {%r63866, %r63867, %r63868, %r63869, %r63870, %r63871, %r63872, %r63873};
	bar.warp.sync 	-1;
	wmma.mma.sync.aligned.row.col.m32n8k16.s32.s8.s8.s32 {%r63882, %r63883, %r63884, %r63885, %r63886, %r63887, %r63888, %r63889}, {%r1, %r1, %r1, %r1}, {%r1}, {%r63874, %r63875, %r63876, %r63877, %r63878, %r63879, %r63880, %r63881};
	bar.warp.sync 	-1;
	wmma.mma.sync.aligned.row.col.m32n8k16.s32.s8.s8.s32 {%r63890, %r63891, %r63892, %r63893, %r63894, %r63895, %r63896, %r63897}, {%r1, %r1, %r1, %r1}, {%r1}, {%r63882, %r63883, %r63884, %r63885, %r63886, %r63887, %r63888, %r63889};
	bar.warp.sync 	-1;
	wmma.mma.sync.aligned.row.col.m32n8k16.s32.s8.s8.s32 {%r63898, %r63899, %r63900, %r63901, %r63902, %r63903, %r63904, %r63905}, {%r1, %r1, %r1, %r1}, {%r1}, {%r63890, %r63891, %r63892, %r63893, %r63894, %r63895, %r63896, %r63897};
	bar.warp.sync 	-1;
	wmma.mma.sync.aligned.row.col.m32n8k16.s32.s8.s8.s32 {%r63906, %r63907, %r63908, %r63909, %r63910, %r63911, %r63912, %r63913}, {%r1, %r1, %r1, %r1}, {%r1}, {%r63898, %r63899, %r63900, %r63901, %r63902, %r63903, %r63904, %r63905};
	bar.warp.sync 	-1;
	wmma.mma.sync.aligned.row.col.m32n8k16.s32.s8.s8.s32 {%r63914, %r63915, %r63916, %r63917, %r63918, %r63919, %r63920, %r63921}, {%r1, %r1, %r1, %r1}, {%r1}, {%r63906, %r63907, %r63908, %r63909, %r63910, %r63911, %r63912, %r63913};
	bar.warp.sync 	-1;
	wmma.mma.sync.aligned.row.col.m32n8k16.s32.s8.s8.s32 {%r63922, %r63923, %r63924, %r63925, %r63926, %r63927, %r63928, %r63929}, {%r1, %r1, %r1, %r1}, {%r1}, {%r63914, %r63915, %r63916, %r63917, %r63918, %r63919, %r63920, %r63921};
	bar.warp.sync 	-1;
	wmma.mma.sync.aligned.row.col.m32n8k16.s32.s8.s8.s32 {%r63930, %r63931, %r63932, %r63933, %r63934, %r63935, %r63936, %r63937}, {%r1, %r1, %r1, %r1}, {%r1}, {%r63922, %r63923, %r63924, %r63925, %r63926, %r63927, %r63928, %r63929};
	bar.warp.sync 	-1;
	wmma.mma.sync.aligned.row.col.m32n8k16.s32.s8.s8.s32 {%r63938, %r63939, %r63940, %r63941, %r63942, %r63943, %r63944, %r63945}, {%r1, %r1, %r1, %r1}, {%r1}, {%r63930, %r63931, %r63932, %r63933, %r63934, %r63935, %r63936, %r63937};
	bar.warp.sync 	-1;
	wmma.mma.sync.aligned.row.col.m32n8k16.s32.s8.s8.s32 {%r63946, %r63947, %r63948, %r63949, %r63950, %r63951, %r63952, %r63953}, {%r1, %r1, %r1, %r1}, {%r1}, {%r63938, %r63939, %r63940, %r63941, %r63942, %r63943, %r63944, %r63945};
	bar.warp.sync 	-1;
	wmma.mma.sync.aligned.row.col.m32n8k16.s32.s8.s8.s32 {%r63954, %r63955, %r63956, %r63957, %r63958, %r63959, %r63960, %r63961}, {%r1, %r1, %r1, %r1}, {%r1}, {%r63946, %r63947, %r63948, %r63949, %r63950, %r63951, %r63952, %r63953};
	bar.warp.sync 	-1;
	wmma.mma.sync.aligned.row.col.m32n8k16.s32.s8.s8.s32 {%r63962, %r63963, %r63964, %r63965, %r63966, %r63967, %r63968, %r63969}, {%r1, %r1, %r1, %r1}, {%r1}, {%r63954, %r63955, %r63956, %r63957, %r63958, %r63959, %r63960, %r63961};
	bar.warp.sync 	-1;
	wmma.mma.sync.aligned.row.col.m32n8k16.s32.s8.s8.s32 {%r63970, %r63971, %r63972, %r63973, %r63974, %r63975, %r63976, %r63977}, {%r1, %r1, %r1, %r1}, {%r1}, {%r63962, %r63963, %r63964, %r63965, %r63966, %r63967, %r63968, %r63969};
	bar.warp.sync 	-1;
	wmma.mma.sync.aligned.row.col.m32n8k16.s32.s8.s8.s32 {%r63978, %r63979, %r63980, %r63981, %r63982, %r63983, %r63984, %r63985}, {%r1, %r1, %r1, %r1}, {%r1}, {%r63970, %r63971, %r63972, %r63973, %r63974, %r63975, %r63976, %r63977};
	bar.warp.sync 	-1;
	wmma.mma.sync.aligned.row.col.m32n8k16.s32.s8.s8.s32 {%r63986, %r63987, %r63988, %r63989, %r63990, %r63991, %r63992, %r63993}, {%r1, %r1, %r1, %r1}, {%r1}, {%r63978, %r63979, %r63980, %r63981, %r63982, %r63983, %r63984, %r63985};
	bar.warp.sync 	-1;
	wmma.mma.sync.aligned.row.col.m32n8k16.s32.s8.s8.s32 {%r63994, %r63995, %r63996, %r63997, %r63998, %r63999, %r64000, %r64001}, {%r1, %r1, %r1, %r1}, {%r1}, {%r63986, %r63987, %r63988, %r63989, %r63990, %r63991, %r63992, %r63993};
	bar.warp.sync 	-1;
	wmma.mma.sync.aligned.row.col.m32n8k16.s32.s8.s8.s32 {%r64002, %r64003, %r64004, %r64005, %r64006, %r64007, %r64008, %r64009}, {%r1, %r1, %r1, %r1}, {%r1}, {%r63994, %r63995, %r63996, %r63997, %r63998, %r63999, %r64000, %r64001};
	bar.warp.sync 	-1;
	wmma.mma.sync.aligned.row.col.m32n8k16.s32.s8.s8.s32 {%r64010, %r64011, %r64012, %r64013, %r64014, %r64015, %r64016, %r64017}, {%r1, %r1, %r1, %r1}, {%r1}, {%r64002, %r64003, %r64004, %r64005, %r64006, %r64007, %r64008, %r64009};
	bar.warp.sync 	-1;
	wmma.mma.sync.aligned.row.col.m32n8k16.s32.s8.s8.s32 {%r64018, %r64019, %r64020, %r64021, %r64022, %r64023, %r64024, %r64025}, {%r1, %r1, %r1, %r1}, {%r1}, {%r64010, %r64011, %r64012, %r64013, %r64014, %r64015, %r64016, %r64017};
	bar.warp.sync 	-1;
	wmma.mma.sync.aligned.row.col.m32n8k16.s32.s8.s8.s32 {%r64026, %r64027, %r64028, %r64029, %r64030, %r64031, %r64032, %r64033}, {%r1, %r1, %r1, %r1}, {%r1}, {%r64018, %r64019, %r64020, %r64021, %r64022, %r64023, %r64024, %r64025};
	bar.warp.sync 	-1;
	wmma.mma.sync.aligned.row.col.m32n8k16.s32.s8.s8.s32 {%r64034, %r64035, %r64036, %r64037, %r64038, %r64039, %r64040, %r64041}, {%r1, %r1, %r1, %r1}, {%r1}, {%r64026, %r64027, %r64028, %r64029, %r64030, %r64031, %r64032, %r64033};
	bar.warp.sync 	-1;
	wmma.mma.sync.aligned.row.col.m32n8k16.s32.s8.s8.s32 {%r64042, %r64043, %r64044, %r64045, %r64046, %r64047, %r64048, %r64049}, {%r1, %r1, %r1, %r1}, {%r1}, {%r64034, %r64035, %r64036, %r64037, %r64038, %r64039, %r64040, %r64041};
	bar.warp.sync 	-1;
	wmma.mma.sync.aligned.row.col.m32n8k16.s32.s8.s8.s32 {%r64050, %r64051, %r64052, %r64053, %r64054, %r64055, %r64056, %r64057}, {%r1, %r1, %r1, %r1}, {%r1}, {%r64042, %r64043, %r64044, %r64045, %r64046, %r64047, %r64048, %r64049};
	bar.warp.sync 	-1;
	wmma.mma.sync.aligned.row.col.m32n8k16.s32.s8.s8.s32 {%r64058, %r64059, %r64060, %r64061, %r64062, %r64063, %r64064, %r64065}, {%r1, %r1, %r1, %r1}, {%r1}, {%r64050, %r64051, %r64052, %r64053, %r64054, %r64055, %r64056, %r64057};
	bar.warp.sync 	-1;
	wmma.mma.sync.aligned.row.col.m32n8k16.s32.s8.s8.s32 {%r64066, %r64067, %r64068, %r64069, %r64070, %r64071, %r64072, %r64073}, {%r1, %r1, %r1, %r1}, {%r1}, {%r64058, %r64059, %r64060, %r64061, %r64062, %r64063, %r64064, %r64065};
	bar.warp.sync 	-1;
	wmma.mma.sync.aligned.row.col.m32n8k16.s32.s8.s8.s32 {%r64074, %r64075, %r64076, %r64077, %r64078, %r64079, %r64080, %r64081}, {%r1, %r1, %r1, %r1}, {%r1}, {%r64066, %r64067, %r64068, %r64069, %r64070, %r64071, %r64072, %r64073};
	bar.warp.sync 	-1;
	wmma.mma.sync.aligned.row.col.m32n8k16.s32.s8.s8.s32 {%r64082, %r64083, %r64084, %r64085, %r64086, %r64087, %r64088, %r64089}, {%r1, %r1, %r1, %r1}, {%r1}, {%r64074, %r64075, %r64076, %r64077, %r64078, %r64079, %r64080, %r64081};
	bar.warp.sync 	-1;
	wmma.mma.sync.aligned.row.col.m32n8k16.s32.s8.s8.s32 {%r64090, %r64091, %r64092, %r64093, %r64094, %r64095, %r64096, %r64097}, {%r1, %r1, %r1, %r1}, {%r1}, {%r64082, %r64083, %r64084, %r64085, %r64086, %r64087, %r64088, %r64089};
	bar.warp.sync 	-1;
	wmma.mma.sync.aligned.row.col.m32n8k16.s32.s8.s8.s32 {%r64098, %r64099, %r64100, %r64101, %r64102, %r64103, %r64104, %r64105}, {%r1, %r1, %r1, %r1}, {%r1}, {%r64090, %r64091, %r64092, %r64093, %r64094, %r64095, %r64096, %r64097};
	bar.warp.sync 	-1;
	wmma.mma.sync.aligned.row.col.m32n8k16.s32.s8.s8.s32 {%r64106, %r64107, %r64108, %r64109, %r64110, %r64111, %r64112, %r64113}, {%r1, %r1, %r1, %r1}, {%r1}, {%r64098, %r64099, %r64100, %r64101, %r64102, %r64103, %r64104, %r64105};
	bar.warp.sync 	-1;
	wmma.mma.sync.aligned.row.col.m32n8k16.s32.s8.s8.s32 {%r64114, %r64115, %r64116, %r64117, %r64118, %r64119, %r64120, %r64121}, {%r1, %r1, %r1, %r1}, {%r1}, {%r64106, %r64107, %r64108, %r64109, %r64110, %r64111, %r64112, %r64113};
	bar.warp.sync 	-1;
	wmma.mma.sync.aligned.row.col.m32n8k16.s32.s8.s8.s32 {%r64122, %r64123, %r64124, %r64125, %r64126, %r64127, %r64128, %r64129}, {%r1, %r1, %r1, %r1}, {%r1}, {%r64114, %r64115, %r64116, %r64117, %r64118, %r64119, %r64120, %r64121};
	bar.warp.sync 	-1;
	wmma.mma.sync.aligned.row.col.m32n8k16.s32.s8.s8.s32 {%r64130, %r64131, %r64132, %r64133, %r64134, %r64135, %r64136, %r64137}, {%r1, %r1, %r1, %r1}, {%r1}, {%r64122, %r64123, %r64124, %r64125, %r64126, %r64127, %r64128, %r64129};
	bar.warp.sync 	-1;
	wmma.mma.sync.aligned.row.col.m32n8k16.s32.s8.s8.s32 {%r64138, %r64139, %r64140, %r64141, %r64142, %r64143, %r64144, %r64145}, {%r1, %r1, %r1, %r1}, {%r1}, {%r64130, %r64131, %r64132, %r64133, %r64134, %r64135, %r64136, %r64137};
	bar.warp.sync 	-1;
	wmma.mma.sync.aligned.row.col.m32n8k16.s32.s8.s8.s32 {%r64146, %r64147, %r64148, %r64149, %r64150, %r64151, %r64152, %r64153}, {%r1, %r1, %r1, %r1}, {%r1}, {%r64138, %r64139, %r64140, %r64141, %r64142, %r64143, %r64144, %r64145};
	bar.warp.sync 	-1;
	wmma.mma.sync.aligned.row.col.m32n8k16.s32.s8.s8.s32 {%r64154, %r64155, %r64156, %r64157, %r64158, %r64159, %r64160, %r64161}, {%r1, %r1, %r1, %r1}, {%r1}, {%r64146, %r64147, %r64148, %r64149, %r64150, %r64151, %r64152, %r64153};
	bar.warp.sync 	-1;
	wmma.mma.sync.aligned.row.col.m32n8k16.s32.s8.s8.s32 {%r64162, %r64163, %r64164, %r64165, %r64166, %r64167, %r64168, %r64169}, {%r1, %r1, %r1, %r1}, {%r1}, {%r64154, %r64155, %r64156, %r64157, %r64158, %r64159, %r64160, %r64161};
	bar.warp.sync 	-1;
	wmma.mma.sync.aligned.row.col.m32n8k16.s32.s8.s8.s32 {%r64170, %r64171, %r64172, %r64173, %r64174, %r64175, %r64176, %r64177}, {%r1, %r1, %r1, %r1}, {%r1}, {%r64162, %r64163, %r64164, %r64165, %r64166, %r64167, %r64168, %r64169};
	bar.warp.sync 	-1;
	wmma.mma.sync.aligned.row.col.m32n8k16.s32.s8.s8.s32 {%r64178, %r64179, %r64180, %r64181, %r64182, %r64183, %r64184, %r64185}, {%r1, %r1, %r1, %r1}, {%r1}, {%r64170, %r64171, %r64172, %r64173, %r64174, %r64175, %r64176, %r64177};
	bar.warp.sync 	-1;
	wmma.mma.sync.aligned.row.col.m32n8k16.s32.s8.s8.s32 {%r64186, %r64187, %r64188, %r64189, %r64190, %r64191, %r64192, %r64193}, {%r1, %r1, %r1, %r1}, {%r1}, {%r64178, %r64179, %r64180, %r64181, %r64182, %r64183, %r64184, %r64185};
	bar.warp.sync 	-1;
	wmma.mma.sync.aligned.row.col.m32n8k16.s32.s8.s8.s32 {%r64194, %r64195, %r64196, %r64197, %r64198, %r64199, %r64200, %r64201}, {%r1, %r1, %r1, %r1}, {%r1}, {%r64186, %r64187, %r64188, %r64189, %r64190, %r64191, %r64192, %r64193};
	bar.warp.sync 	-1;
	wmma.mma.sync.aligned.row.col.m32n8k16.s32.s8.s8.s32 {%r64202, %r64203, %r64204, %r64205, %r64206, %r64207, %r64208, %r64209}, {%r1, %r1, %r1, %r1}, {%r1}, {%r64194, %r64195, %r64196, %r64197, %r64198, %r64199, %r64200, %r64201};
	bar.warp.sync 	-1;
	wmma.mma.sync.aligned.row.col.m32n8k16.s32.s8.s8.s32 {%r64210, %r64211, %r64212, %r64213, %r64214, %r64215, %r64216, %r64217}, {%r1, %r1, %r1, %r1}, {%r1}, {%r64202, %r64203, %r64204, %r64205, %r64206, %r64207, %r64208, %r64209};
	bar.warp.sync 	-1;
	wmma.mma.sync.aligned.row.col.m32n8k16.s32.s8.s8.s32 {%r64218, %r64219, %r64220, %r64221, %r64222, %r64223, %r64224, %r64225}, {%r1, %r1, %r1, %r1}, {%r1}, {%r64210, %r64211, %r64212, %r64213, %r64214, %r64215, %r64216, %r64217};
	bar.warp.sync 	-1;
	wmma.mma.sync.aligned.row.col.m32n8k16.s32.s8.s8.s32 {%r64226, %r64227, %r64228, %r64229, %r64230, %r64231, %r64232, %r64233}, {%r1, %r1, %r1, %r1}, {%r1}, {%r64218, %r64219, %r64220, %r64221, %r64222, %r64223, %r64224, %r64225};
	bar.warp.sync 	-1;
	wmma.mma.sync.aligned.row.col.m32n8k16.s32.s8.s8.s32 {%r64234, %r64235, %r64236, %r64237, %r64238, %r64239, %r64240, %r64241}, {%r1, %r1, %r1, %r1}, {%r1}, {%r64226, %r64227, %r64228, %r64229, %r64230, %r64231, %r64232, %r64233};
	bar.warp.sync 	-1;
	wmma.mma.sync.aligned.row.col.m32n8k16.s32.s8.s8.s32 {%r64242, %r64243, %r64244, %r64245, %r64246, %r64247, %r64248, %r64249}, {%r1, %r1, %r1, %r1}, {%r1}, {%r64234, %r64235, %r64236, %r64237, %r64238, %r64239, %r64240, %r64241};
	bar.warp.sync 	-1;
	wmma.mma.sync.aligned.row.col.m32n8k16.s32.s8.s8.s32 {%r64250, %r64251, %r64252, %r64253, %r64254, %r64255, %r64256, %r64257}, {%r1, %r1, %r1, %r1}, {%r1}, {%r64242, %r64243, %r64244, %r64245, %r64246, %r64247, %r64248, %r64249};
	bar.warp.sync 	-1;
	wmma.mma.sync.aligned.row.col.m32n8k16.s32.s8.s8.s32 {%r64258, %r64259, %r64260, %r64261, %r64262, %r64263, %r64264, %r64265}, {%r1, %r1, %r1, %r1}, {%r1}, {%r64250, %r64251, %r64252, %r64253, %r64254, %r64255, %r64256, %r64257};
	bar.warp.sync 	-1;
	wmma.mma.sync.aligned.row.col.m32n8k16.s32.s8.s8.s32 {%r64266, %r64267, %r64268, %r64269, %r64270, %r64271, %r64272, %r64273}, {%r1, %r1, %r1, %r1}, {%r1}, {%r64258, %r64259, %r64260, %r64261, %r64262, %r64263, %r64264, %r64265};
	bar.warp.sync 	-1;
	wmma.mma.sync.aligned.row.col.m32n8k16.s32.s8.s8.s32 {%r64274, %r64275, %r64276, %r64277, %r64278, %r64279, %r64280, %r64281}, {%r1, %r1, %r1, %r1}, {%r1}, {%r64266, %r64267, %r64268, %r64269, %r64270, %r64271, %r64272, %r64273};
	bar.warp.sync 	-1;
	wmma.mma.sync.aligned.row.col.m32n8k16.s32.s8.s8.s32 {%r64282, %r64283, %r64284, %r64285, %r64286, %r64287, %r64288, %r64289}, {%r1, %r1, %r1, %r1}, {%r1}, {%r64274, %r64275, %r64276, %r64277, %r64278, %r64279, %r64280, %r64281};
	bar.warp.sync 	-1;
	wmma.mma.sync.aligned.row.col.m32n8k16.s32.s8.s8.s32 {%r64290, %r64291, %r64292, %r64293, %r64294, %r64295, %r64296, %r64297}, {%r1, %r1, %r1, %r1}, {%r1}, {%r64282, %r64283, %r64284, %r64285, %r64286, %r64287, %r64288, %r64289};
	bar.warp.sync 	-1;
	wmma.mma.sync.aligned.row.col.m32n8k16.s32.s8.s8.s32 {%r64298, %r64299, %r64300, %r64301, %r64302, %r64303, %r64304, %r64305}, {%r1, %r1, %r1, %r1}, {%r1}, {%r64290, %r64291, %r64292, %r64293, %r64294, %r64295, %r64296, %r64297};
	bar.warp.sync 	-1;
	wmma.mma.sync.aligned.row.col.m32n8k16.s32.s8.s8.s32 {%r64306, %r64307, %r64308, %r64309, %r64310, %r64311, %r64312, %r64313}, {%r1, %r1, %r1, %r1}, {%r1}, {%r64298, %r64299, %r64300, %r64301, %r64302, %r64303, %r64304, %r64305};
	bar.warp.sync 	-1;
	wmma.mma.sync.aligned.row.col.m32n8k16.s32.s8.s8.s32 {%r64314, %r64315, %r64316, %r64317, %r64318, %r64319, %r64320, %r64321}, {%r1, %r1, %r1, %r1}, {%r1}, {%r64306, %r64307, %r64308, %r64309, %r64310, %r64311, %r64312, %r64313};
	bar.warp.sync 	-1;
	wmma.mma.sync.aligned.row.col.m32n8k16.s32.s8.s8.s32 {%r64322, %r64323, %r64324, %r64325, %r64326, %r64327, %r64328, %r64329}, {%r1, %r1, %r1, %r1}, {%r1}, {%r64314, %r64315, %r64316, %r64317, %r64318, %r64319, %r64320, %r64321};
	bar.warp.sync 	-1;
	wmma.mma.sync.aligned.row.col.m32n8k16.s32.s8.s8.s32 {%r64330, %r64331, %r64332, %r64333, %r64334, %r64335, %r64336, %r64337}, {%r1, %r1, %r1, %r1}, {%r1}, {%r64322, %r64323, %r64324, %r64325, %r64326, %r64327, %r64328, %r64329};
	bar.warp.sync 	-1;
	wmma.mma.sync.aligned.row.col.m32n8k16.s32.s8.s8.s32 {%r64338, %r64339, %r64340, %r64341, %r64342, %r64343, %r64344, %r64345}, {%r1, %r1, %r1, %r1}, {%r1}, {%r64330, %r64331, %r64332, %r64333, %r64334, %r64335, %r64336, %r64337};
	bar.warp.sync 	-1;
	wmma.mma.sync.aligned.row.col.m32n8k16.s32.s8.s8.s32 {%r64346, %r64347, %r64348, %r64349, %r64350, %r64351, %r64352, %r64353}, {%r1, %r1, %r1, %r1}, {%r1}, {%r64338, %r64339, %r64340, %r64341, %r64342, %r64343, %r64344, %r64345};
	bar.warp.sync 	-1;
	wmma.mma.sync.aligned.row.col.m32n8k16.s32.s8.s8.s32 {%r64354, %r64355, %r64356, %r64357, %r64358, %r64359, %r64360, %r64361}, {%r1, %r1, %r1, %r1}, {%r1}, {%r64346, %r64347, %r64348, %r64349, %r64350, %r64351, %r64352, %r64353};
	bar.warp.sync 	-1;
	wmma.mma.sync.aligned.row.col.m32n8k16.s32.s8.s8.s32 {%r64362, %r64363, %r64364, %r64365, %r64366, %r64367, %r64368, %r64369}, {%r1, %r1, %r1, %r1}, {%r1}, {%r64354, %r64355, %r64356, %r64357, %r64358, %r64359, %r64360, %r64361};
	bar.warp.sync 	-1;
	wmma.mma.sync.aligned.row.col.m32n8k16.s32.s8.s8.s32 {%r64370, %r64371, %r64372, %r64373, %r64374, %r64375, %r64376, %r64377}, {%r1, %r1, %r1, %r1}, {%r1}, {%r64362, %r64363, %r64364, %r64365, %r64366, %r64367, %r64368, %r64369};
	bar.warp.sync 	-1;
	wmma.mma.sync.aligned.row.col.m32n8k16.s32.s8.s8.s32 {%r64378, %r64379, %r64380, %r64381, %r64382, %r64383, %r64384, %r64385}, {%r1, %r1, %r1, %r1}, {%r1}, {%r64370, %r64371, %r64372, %r64373, %r64374, %r64375, %r64376, %r64377};
	bar.warp.sync 	-1;
	wmma.mma.sync.aligned.row.col.m32n8k16.s32.s8.s8.s32 {%r64386, %r64387, %r64388, %r64389, %r64390, %r64391, %r64392, %r64393}, {%r1, %r1, %r1, %r1}, {%r1}, {%r64378, %r64379, %r64380, %r64381, %r64382, %r64383, %r64384, %r64385};
	bar.warp.sync 	-1;
	wmma.mma.sync.aligned.row.col.m32n8k16.s32.s8.s8.s32 {%r64394, %r64395, %r64396, %r64397, %r64398, %r64399, %r64400, %r64401}, {%r1, %r1, %r1, %r1}, {%r1}, {%r64386, %r64387, %r64388, %r64389, %r64390, %r64391, %r64392, %r64393};
	bar.warp.sync 	-1;
	wmma.mma.sync.aligned.row.col.m32n8k16.s32.s8.s8.s32 {%r64402, %r64403, %r64404, %r64405, %r64406, %r64407, %r64408, %r64409}, {%r1, %r1, %r1, %r1}, {%r1}, {%r64394, %r64395, %r64396, %r64397, %r64398, %r64399, %r64400, %r64401};
	bar.warp.sync 	-1;
	wmma.mma.sync.aligned.row.col.m32n8k16.s32.s8.s8.s32 {%r64410, %r64411, %r64412, %r64413, %r64414, %r64415, %r64416, %r64417}, {%r1, %r1, %r1, %r1}, {%r1}, {%r64402, %r64403, %r64404, %r64405, %r64406, %r64407, %r64408, %r64409};
	bar.warp.sync 	-1;
	wmma.mma.sync.aligned.row.col.m32n8k16.s32.s8.s8.s32 {%r64418, %r64419, %r64420, %r64421, %r64422, %r64423, %r64424, %r64425}, {%r1, %r1, %r1, %r1}, {%r1}, {%r64410, %r64411, %r64412, %r64413, %r64414, %r64415, %r64416, %r64417};
	bar.warp.sync 	-1;
	wmma.mma.sync.aligned.row.col.m32n8k16.s32.s8.s8.s32 {%r64426, %r64427, %r64428, %r64429, %r64430, %r64431, %r64432, %r64433}, {%r1, %r1, %r1, %r1}, {%r1}, {%r64418, %r64419, %r64420, %r64421, %r64422, %r64423, %r64424, %r64425};
	bar.warp.sync 	-1;
	wmma.mma.sync.aligned.row.col.m32n8k16.s32.s8.s8.s32 {%r64434, %r64435, %r64436, %r64437, %r64438, %r64439, %r64440, %r64441}, {%r1, %r1, %r1, %r1}, {%r1}, {%r64426, %r64427, %r64428, %r64429, %r64430, %r64431, %r64432, %r64433};
	bar.warp.sync 	-1;
	wmma.mma.sync.aligned.row.col.m32n8k16.s32.s8.s8.s32 {%r64442, %r64443, %r64444, %r64445, %r64446, %r64447, %r64448, %r64449}, {%r1, %r1, %r1, %r1}, {%r1}, {%r64434, %r64435, %r64436, %r64437, %r64438, %r64439, %r64440, %r64441};
	bar.warp.sync 	-1;
	wmma.mma.sync.aligned.row.col.m32n8k16.s32.s8.s8.s32 {%r64450, %r64451, %r64452, %r64453, %r64454, %r64455, %r64456, %r64457}, {%r1, %r1, %r1, %r1}, {%r1}, {%r64442, %r64443, %r64444, %r64445, %r64446, %r64447, %r64448, %r64449};
	bar.warp.sync 	-1;
	wmma.mma.sync.aligned.row.col.m32n8k16.s32.s8.s8.s32 {%r64458, %r64459, %r64460, %r64461, %r64462, %r64463, %r64464, %r64465}, {%r1, %r1, %r1, %r1}, {%r1}, {%r64450, %r64451, %r64452, %r64453, %r64454, %r64455, %r64456, %r64457};
	bar.warp.sync 	-1;
	wmma.mma.sync.aligned.row.col.m32n8k16.s32.s8.s8.s32 {%r64466, %r64467, %r64468, %r64469, %r64470, %r64471, %r64472, %r64473}, {%r1, %r1, %r1, %r1}, {%r1}, {%r64458, %r64459, %r64460, %r64461, %r64462, %r64463, %r64464, %r64465};
	bar.warp.sync 	-1;
	wmma.mma.sync.aligned.row.col.m32n8k16.s32.s8.s8.s32 {%r64474, %r64475, %r64476, %r64477, %r64478, %r64479, %r64480, %r64481}, {%r1, %r1, %r1, %r1}, {%r1}, {%r64466, %r64467, %r64468, %r64469, %r64470, %r64471, %r64472, %r64473};
	bar.warp.sync 	-1;
	wmma.mma.sync.aligned.row.col.m32n8k16.s32.s8.s8.s32 {%r64482, %r64483, %r64484, %r64485, %r64486, %r64487, %r64488, %r64489}, {%r1, %r1, %r1, %r1}, {%r1}, {%r64474, %r64475, %r64476, %r64477, %r64478, %r64479, %r64480, %r64481};
	bar.warp.sync 	-1;
	wmma.mma.sync.aligned.row.col.m32n8k16.s32.s8.s8.s32 {%r64490, %r64491, %r64492, %r64493, %r64494, %r64495, %r64496, %r64497}, {%r1, %r1, %r1, %r1}, {%r1}, {%r64482, %r64483, %r64484, %r64485, %r64486, %r64487, %r64488, %r64489};
	bar.warp.sync 	-1;
	wmma.mma.sync.aligned.row.col.m32n8k16.s32.s8.s8.s32 {%r64498, %r64499, %r64500, %r64501, %r64502, %r64503, %r64504, %r64505}, {%r1, %r1, %r1, %r1}, {%r1}, {%r64490, %r64491, %r64492, %r64493, %r64494, %r64495, %r64496, %r64497};
	bar.warp.sync 	-1;
	wmma.mma.sync.aligned.row.col.m32n8k16.s32.s8.s8.s32 {%r64506, %r64507, %r64508, %r64509, %r64510, %r64511, %r64512, %r64513}, {%r1, %r1, %r1, %r1}, {%r1}, {%r64498, %r64499, %r64500, %r64501, %r64502, %r64503, %r64504, %r64505};
	bar.warp.sync 	-1;
	wmma.mma.sync.aligned.row.col.m32n8k16.s32.s8.s8.s32 {%r64514, %r64515, %r64516, %r64517, %r64518, %r64519, %r64520, %r64521}, {%r1, %r1, %r1, %r1}, {%r1}, {%r64506, %r64507, %r64508, %r64509, %r64510, %r64511, %r64512, %r64513};
	bar.warp.sync 	-1;
	wmma.mma.sync.aligned.row.col.m32n8k16.s32.s8.s8.s32 {%r64522, %r64523, %r64524, %r64525, %r64526, %r64527, %r64528, %r64529}, {%r1, %r1, %r1, %r1}, {%r1}, {%r64514, %r64515, %r64516, %r64517, %r64518, %r64519, %r64520, %r64521};
	bar.warp.sync 	-1;
	wmma.mma.sync.aligned.row.col.m32n8k16.s32.s8.s8.s32 {%r64530, %r64531, %r64532, %r64533, %r64534, %r64535, %r64536, %r64537}, {%r1, %r1, %r1, %r1}, {%r1}, {%r64522, %r64523, %r64524, %r64525, %r64526, %r64527, %r64528, %r64529};
	bar.warp.sync 	-1;
	wmma.mma.sync.aligned.row.col.m32n8k16.s32.s8.s8.s32 {%r64538, %r64539, %r64540, %r64541, %r64542, %r64543, %r64544, %r64545}, {%r1, %r1, %r1, %r1}, {%r1}, {%r64530, %r64531, %r64532, %r64533, %r64534, %r64535, %r64536, %r64537};
	bar.warp.sync 	-1;
	wmma.mma.sync.aligned.row.col.m32n8k16.s32.s8.s8.s32 {%r64546, %r64547, %r64548, %r64549, %r64550, %r64551, %r64552, %r64553}, {%r1, %r1, %r1, %r1}, {%r1}, {%r64538, %r64539, %r64540, %r64541, %r64542, %r64543, %r64544, %r64545};
	bar.warp.sync 	-1;
	wmma.mma.sync.aligned.row.col.m32n8k16.s32.s8.s8.s32 {%r64554, %r64555, %r64556, %r64557, %r64558, %r64559, %r64560, %r64561}, {%r1, %r1, %r1, %r1}, {%r1}, {%r64546, %r64547, %r64548, %r64549, %r64550, %r64551, %r64552, %r64553};
	bar.warp.sync 	-1;
	wmma.mma.sync.aligned.row.col.m32n8k16.s32.s8.s8.s32 {%r64562, %r64563, %r64564, %r64565, %r64566, %r64567, %r64568, %r64569}, {%r1, %r1, %r1, %r1}, {%r1}, {%r64554, %r64555, %r64556, %r64557, %r64558, %r64559, %r64560, %r64561};
	bar.warp.sync 	-1;
	wmma.mma.sync.aligned.row.col.m32n8k16.s32.s8.s8.s32 {%r64570, %r64571, %r64572, %r64573, %r64574, %r64575, %r64576, %r64577}, {%r1, %r1, %r1, %r1}, {%r1}, {%r64562, %r64563, %r64564, %r64565, %r64566, %r64567, %r64568, %r64569};
	bar.warp.sync 	-1;
	wmma.mma.sync.aligned.row.col.m32n8k16.s32.s8.s8.s32 {%r64578, %r64579, %r64580, %r64581, %r64582, %r64583, %r64584, %r64585}, {%r1, %r1, %r1, %r1}, {%r1}, {%r64570, %r64571, %r64572, %r64573, %r64574, %r64575, %r64576, %r64577};
	bar.warp.sync 	-1;
	wmma.mma.sync.aligned.row.col.m32n8k16.s32.s8.s8.s32 {%r64586, %r64587, %r64588, %r64589, %r64590, %r64591, %r64592, %r64593}, {%r1, %r1, %r1, %r1}, {%r1}, {%r64578, %r64579, %r64580, %r64581, %r64582, %r64583, %r64584, %r64585};
	bar.warp.sync 	-1;
	wmma.mma.sync.aligned.row.col.m32n8k16.s32.s8.s8.s32 {%r64594, %r64595, %r64596, %r64597, %r64598, %r64599, %r64600, %r64601}, {%r1, %r1, %r1, %r1}, {%r1}, {%r64586, %r64587, %r64588, %r64589, %r64590, %r64591, %r64592, %r64593};
	bar.warp.sync 	-1;
	wmma.mma.sync.aligned.row.col.m32n8k16.s32.s8.s8.s32 {%r64602, %r64603, %r64604, %r64605, %r64606, %r64607, %r64608, %r64609}, {%r1, %r1, %r1, %r1}, {%r1}, {%r64594, %r64595, %r64596, %r64597, %r64598, %r64599, %r64600, %r64601};
	bar.warp.sync 	-1;
	wmma.mma.sync.aligned.row.col.m32n8k16.s32.s8.s8.s32 {%r64610, %r64611, %r64612, %r64613, %r64614, %r64615, %r64616, %r64617}, {%r1, %r1, %r1, %r1}, {%r1}, {%r64602, %r64603, %r64604, %r64605, %r64606, %r64607, %r64608, %r64609};
	bar.warp.sync 	-1;
	wmma.mma.sync.aligned.row.col.m32n8k16.s32.s8.s8.s32 {%r64618, %r64619, %r64620, %r64621, %r64622, %r64623, %r64624, %r64625}, {%r1, %r1, %r1, %r1}, {%r1}, {%r64610, %r64611, %r64612, %r64613, %r64614, %r64615, %r64616, %r64617};
	bar.warp.sync 	-1;
	wmma.mma.sync.aligned.row.col.m32n8k16.s32.s8.s8.s32 {%r64626, %r64627, %r64628, %r64629, %r64630, %r64631, %r64632, %r64633}, {%r1, %r1, %r1, %r1}, {%r1}, {%r64618, %r64619, %r64620, %r64621, %r64622, %r64623, %r64624, %r64625};
	bar.warp.sync 	-1;
	wmma.mma.sync.aligned.row.col.m32n8k16.s32.s8.s8.s32 {%r64634, %r64635, %r64636, %r64637, %r64638, %r64639, %r64640, %r64641}, {%r1, %r1, %r1, %r1}, {%r1}, {%r64626, %r64627, %r64628, %r64629, %r64630, %r64631, %r64632, %r64633};
	bar.warp.sync 	-1;
	wmma.mma.sync.aligned.row.col.m32n8k16.s32.s8.s8.s32 {%r64642, %r64643, %r64644, %r64645, %r64646, %r64647, %r64648, %r64649}, {%r1, %r1, %r1, %r1}, {%r1}, {%r64634, %r64635, %r64636, %r64637, %r64638, %r64639, %r64640, %r64641};
	bar.warp.sync 	-1;
	wmma.mma.sync.aligned.row.col.m32n8k16.s32.s8.s8.s32 {%r64650, %r64651, %r64652, %r64653, %r64654, %r64655, %r64656, %r64657}, {%r1, %r1, %r1, %r1}, {%r1}, {%r64642, %r64643, %r64644, %r64645, %r64646, %r64647, %r64648, %r64649};
	bar.warp.sync 	-1;
	wmma.mma.sync.aligned.row.col.m32n8k16.s32.s8.s8.s32 {%r64658, %r64659, %r64660, %r64661, %r64662, %r64663, %r64664, %r64665}, {%r1, %r1, %r1, %r1}, {%r1}, {%r64650, %r64651, %r64652, %r64653, %r64654, %r64655, %r64656, %r64657};
	bar.warp.sync 	-1;
	wmma.mma.sync.aligned.row.col.m32n8k16.s32.s8.s8.s32 {%r64666, %r64667, %r64668, %r64669, %r64670, %r64671, %r64672, %r64673}, {%r1, %r1, %r1, %r1}, {%r1}, {%r64658, %r64659, %r64660, %r64661, %r64662, %r64663, %r64664, %r64665};
	bar.warp.sync 	-1;
	wmma.mma.sync.aligned.row.col.m32n8k16.s32.s8.s8.s32 {%r64674, %r64675, %r64676, %r64677, %r64678, %r64679, %r64680, %r64681}, {%r1, %r1, %r1, %r1}, {%r1}, {%r64666, %r64667, %r64668, %r64669, %r64670, %r64671, %r64672, %r64673};
	bar.warp.sync 	-1;
	wmma.mma.sync.aligned.row.col.m32n8k16.s32.s8.s8.s32 {%r64682, %r64683, %r64684, %r64685, %r64686, %r64687, %r64688, %r64689}, {%r1, %r1, %r1, %r1}, {%r1}, {%r64674, %r64675, %r64676, %r64677, %r64678, %r64679, %r64680, %r64681};
	bar.warp.sync 	-1;
	wmma.mma.sync.aligned.row.col.m32n8k16.s32.s8.s8.s32 {%r64690, %r64691, %r64692, %r64693, %r64694, %r64695, %r64696, %r64697}, {%r1, %r1, %r1, %r1}, {%r1}, {%r64682, %r64683, %r64684, %r64685, %r64686, %r64687, %r64688, %r64689};
	bar.warp.sync 	-1;
	wmma.mma.sync.aligned.row.col.m32n8k16.s32.s8.s8.s32 {%r64698, %r64699, %r64700, %r64701, %r64702, %r64703, %r64704, %r64705}, {%r1, %r1, %r1, %r1}, {%r1}, {%r64690, %r64691, %r64692, %r64693, %r64694, %r64695, %r64696, %r64697};
	bar.warp.sync 	-1;
	wmma.mma.sync.aligned.row.col.m32n8k16.s32.s8.s8.s32 {%r64706, %r64707, %r64708, %r64709, %r64710, %r64711, %r64712, %r64713}, {%r1, %r1, %r1, %r1}, {%r1}, {%r64698, %r64699, %r64700, %r64701, %r64702, %r64703, %r64704, %r64705};
	bar.warp.sync 	-1;
	wmma.mma.sync.aligned.row.col.m32n8k16.s32.s8.s8.s32 {%r64714, %r64715, %r64716, %r64717, %r64718, %r64719, %r64720, %r64721}, {%r1, %r1, %r1, %r1}, {%r1}, {%r64706, %r64707, %r64708, %r64709, %r64710, %r64711, %r64712, %r64713};
	bar.warp.sync 	-1;
	wmma.mma.sync.aligned.row.col.m32n8k16.s32.s8.s8.s32 {%r64722, %r64723, %r64724, %r64725, %r64726, %r64727, %r64728, %r64729}, {%r1, %r1, %r1, %r1}, {%r1}, {%r64714, %r64715, %r64716, %r64717, %r64718, %r64719, %r64720, %r64721};
	bar.warp.sync 	-1;
	wmma.mma.sync.aligned.row.col.m32n8k16.s32.s8.s8.s32 {%r64730, %r64731, %r64732, %r64733, %r64734, %r64735, %r64736, %r64737}, {%r1, %r1, %r1, %r1}, {%r1}, {%r64722, %r64723, %r64724, %r64725, %r64726, %r64727, %r64728, %r64729};
	bar.warp.sync 	-1;
	wmma.mma.sync.aligned.row.col.m32n8k16.s32.s8.s8.s32 {%r64738, %r64739, %r64740, %r64741, %r64742, %r64743, %r64744, %r64745}, {%r1, %r1, %r1, %r1}, {%r1}, {%r64730, %r64731, %r64732, %r64733, %r64734, %r64735, %r64736, %r64737};
	bar.warp.sync 	-1;
	wmma.mma.sync.aligned.row.col.m32n8k16.s32.s8.s8.s32 {%r64746, %r64747, %r64748, %r64749, %r64750, %r64751, %r64752, %r64753}, {%r1, %r1, %r1, %r1}, {%r1}, {%r64738, %r64739, %r64740, %r64741, %r64742, %r64743, %r64744, %r64745};
	bar.warp.sync 	-1;
	wmma.mma.sync.aligned.row.col.m32n8k16.s32.s8.s8.s32 {%r64754, %r64755, %r64756, %r64757, %r64758, %r64759, %r64760, %r64761}, {%r1, %r1, %r1, %r1}, {%r1}, {%r64746, %r64747, %r64748, %r64749, %r64750, %r64751, %r64752, %r64753};
	bar.warp.sync 	-1;
	wmma.mma.sync.aligned.row.col.m32n8k16.s32.s8.s8.s32 {%r64762, %r64763, %r64764, %r64765, %r64766, %r64767, %r64768, %r64769}, {%r1, %r1, %r1, %r1}, {%r1}, {%r64754, %r64755, %r64756, %r64757, %r64758, %r64759, %r64760, %r64761};
	bar.warp.sync 	-1;
	wmma.mma.sync.aligned.row.col.m32n8k16.s32.s8.s8.s32 {%r64770, %r64771, %r64772, %r64773, %r64774, %r64775, %r64776, %r64777}, {%r1, %r1, %r1, %r1}, {%r1}, {%r64762, %r64763, %r64764, %r64765, %r64766, %r64767, %r64768, %r64769};
	bar.warp.sync 	-1;
	wmma.mma.sync.aligned.row.col.m32n8k16.s32.s8.s8.s32 {%r64778, %r64779, %r64780, %r64781, %r64782, %r64783, %r64784, %r64785}, {%r1, %r1, %r1, %r1}, {%r1}, {%r64770, %r64771, %r64772, %r64773, %r64774, %r64775, %r64776, %r64777};
	bar.warp.sync 	-1;
	wmma.mma.sync.aligned.row.col.m32n8k16.s32.s8.s8.s32 {%r64786, %r64787, %r64788, %r64789, %r64790, %r64791, %r64792, %r64793}, {%r1, %r1, %r1, %r1}, {%r1}, {%r64778, %r64779, %r64780, %r64781, %r64782, %r64783, %r64784, %r64785};
	bar.warp.sync 	-1;
	wmma.mma.sync.aligned.row.col.m32n8k16.s32.s8.s8.s32 {%r64794, %r64795, %r64796, %r64797, %r64798, %r64799, %r64800, %r64801}, {%r1, %r1, %r1, %r1}, {%r1}, {%r64786, %r64787, %r64788, %r64789, %r64790, %r64791, %r64792, %r64793};
	bar.warp.sync 	-1;
	wmma.mma.sync.aligned.row.col.m32n8k16.s32.s8.s8.s32 {%r64802, %r64803, %r64804, %r64805, %r64806, %r64807, %r64808, %r64809}, {%r1, %r1, %r1, %r1}, {%r1}, {%r64794, %r64795, %r64796, %r64797, %r64798, %r64799, %r64800, %r64801};
	bar.warp.sync 	-1;
	wmma.mma.sync.aligned.row.col.m32n8k16.s32.s8.s8.s32 {%r64810, %r64811, %r64812, %r64813, %r64814, %r64815, %r64816, %r64817}, {%r1, %r1, %r1, %r1}, {%r1}, {%r64802, %r64803, %r64804, %r64805, %r64806, %r64807, %r64808, %r64809};
	bar.warp.sync 	-1;
	wmma.mma.sync.aligned.row.col.m32n8k16.s32.s8.s8.s32 {%r64818, %r64819, %r64820, %r64821, %r64822, %r64823, %r64824, %r64825}, {%r1, %r1, %r1, %r1}, {%r1}, {%r64810, %r64811, %r64812, %r64813, %r64814, %r64815, %r64816, %r64817};
	bar.warp.sync 	-1;
	wmma.mma.sync.aligned.row.col.m32n8k16.s32.s8.s8.s32 {%r64826, %r64827, %r64828, %r64829, %r64830, %r64831, %r64832, %r64833}, {%r1, %r1, %r1, %r1}, {%r1}, {%r64818, %r64819, %r64820, %r64821, %r64822, %r64823, %r64824, %r64825};
	bar.warp.sync 	-1;
	wmma.mma.sync.aligned.row.col.m32n8k16.s32.s8.s8.s32 {%r64834, %r64835, %r64836, %r64837, %r64838, %r64839, %r64840, %r64841}, {%r1, %r1, %r1, %r1}, {%r1}, {%r64826, %r64827, %r64828, %r64829, %r64830, %r64831, %r64832, %r64833};
	bar.warp.sync 	-1;
	wmma.mma.sync.aligned.row.col.m32n8k16.s32.s8.s8.s32 {%r64842, %r64843, %r64844, %r64845, %r64846, %r64847, %r64848, %r64849}, {%r1, %r1, %r1, %r1}, {%r1}, {%r64834, %r64835, %r64836, %r64837, %r64838, %r64839, %r64840, %r64841};
	bar.warp.sync 	-1;
	wmma.mma.sync.aligned.row.col.m32n8k16.s32.s8.s8.s32 {%r64850, %r64851, %r64852, %r64853, %r64854, %r64855, %r64856, %r64857}, {%r1, %r1, %r1, %r1}, {%r1}, {%r64842, %r64843, %r64844, %r64845, %r64846, %r64847, %r64848, %r64849};
	bar.warp.sync 	-1;
	wmma.mma.sync.aligned.row.col.m32n8k16.s32.s8.s8.s32 {%r64858, %r64859, %r64860, %r64861, %r64862, %r64863, %r64864, %r64865}, {%r1, %r1, %r1, %r1}, {%r1}, {%r64850, %r64851, %r64852, %r64853, %r64854, %r64855, %r64856, %r64857};
	bar.warp.sync 	-1;
	wmma.mma.sync.aligned.row.col.m32n8k16.s32.s8.s8.s32 {%r64866, %r64867, %r64868, %r64869, %r64870, %r64871, %r64872, %r64873}, {%r1, %r1, %r1, %r1}, {%r1}, {%r64858, %r64859, %r64860, %r64861, %r64862, %r64863, %r64864, %r64865};
	bar.warp.sync 	-1;
	wmma.mma.sync.aligned.row.col.m32n8k16.s32.s8.s8.s32 {%r64874, %r64875, %r64876, %r64877, %r64878, %r64879, %r64880, %r64881}, {%r1, %r1, %r1, %r1}, {%r1}, {%r64866, %r64867, %r64868, %r64869, %r64870, %r64871, %r64872, %r64873};
	bar.warp.sync 	-1;
	wmma.mma.sync.aligned.row.col.m32n8k16.s32.s8.s8.s32 {%r64882, %r64883, %r64884, %r64885, %r64886, %r64887, %r64888, %r64889}, {%r1, %r1, %r1, %r1}, {%r1}, {%r64874, %r64875, %r64876, %r64877, %r64878, %r64879, %r64880, %r64881};
	bar.warp.sync 	-1;
	wmma.mma.sync.aligned.row.col.m32n8k16.s32.s8.s8.s32 {%r64890, %r64891, %r64892, %r64893, %r64894, %r64895, %r64896, %r64897}, {%r1, %r1, %r1, %r1}, {%r1}, {%r64882, %r64883, %r64884, %r64885, %r64886, %r64887, %r64888, %r64889};
	bar.warp.sync 	-1;
	wmma.mma.sync.aligned.row.col.m32n8k16.s32.s8.s8.s32 {%r64898, %r64899, %r64900, %r64901, %r64902, %r64903, %r64904, %r64905}, {%r1, %r1, %r1, %r1}, {%r1}, {%r64890, %r64891, %r64892, %r64893, %r64894, %r64895, %r64896, %r64897};
	bar.warp.sync 	-1;
	wmma.mma.sync.aligned.row.col.m32n8k16.s32.s8.s8.s32 {%r64906, %r64907, %r64908, %r64909, %r64910, %r64911, %r64912, %r64913}, {%r1, %r1, %r1, %r1}, {%r1}, {%r64898, %r64899, %r64900, %r64901, %r64902, %r64903, %r64904, %r64905};
	bar.warp.sync 	-1;
	wmma.mma.sync.aligned.row.col.m32n8k16.s32.s8.s8.s32 {%r64914, %r64915, %r64916, %r64917, %r64918, %r64919, %r64920, %r64921}, {%r1, %r1, %r1, %r1}, {%r1}, {%r64906, %r64907, %r64908, %r64909, %r64910, %r64911, %r64912, %r64913};
	bar.warp.sync 	-1;
	wmma.mma.sync.aligned.row.col.m32n8k16.s32.s8.s8.s32 {%r64922, %r64923, %r64924, %r64925, %r64926, %r64927, %r64928, %r64929}, {%r1, %r1, %r1, %r1}, {%r1}, {%r64914, %r64915, %r64916, %r64917, %r64918, %r64919, %r64920, %r64921};
	bar.warp.sync 	-1;
	wmma.mma.sync.aligned.row.col.m32n8k16.s32.s8.s8.s32 {%r64930, %r64931, %r64932, %r64933, %r64934, %r64935, %r64936, %r64937}, {%r1, %r1, %r1, %r1}, {%r1}, {%r64922, %r64923, %r64924, %r64925, %r64926, %r64927, %r64928, %r64929};
	bar.warp.sync 	-1;
	wmma.mma.sync.aligned.row.col.m32n8k16.s32.s8.s8.s32 {%r64938, %r64939, %r64940, %r64941, %r64942, %r64943, %r64944, %r64945}, {%r1, %r1, %r1, %r1}, {%r1}, {%r64930, %r64931, %r64932, %r64933, %r64934, %r64935, %r64936, %r64937};
	bar.warp.sync 	-1;
	wmma.mma.sync.aligned.row.col.m32n8k16.s32.s8.s8.s32 {%r64946, %r64947, %r64948, %r64949, %r64950, %r64951, %r64952, %r64953}, {%r1, %r1, %r1, %r1}, {%r1}, {%r64938, %r64939, %r64940, %r64941, %r64942, %r64943, %r64944, %r64945};
	bar.warp.sync 	-1;
	wmma.mma.sync.aligned.row.col.m32n8k16.s32.s8.s8.s32 {%r64954, %r64955, %r64956, %r64957, %r64958, %r64959, %r64960, %r64961}, {%r1, %r1, %r1, %r1}, {%r1}, {%r64946, %r64947, %r64948, %r64949, %r64950, %r64951, %r64952, %r64953};
	bar.warp.sync 	-1;
	wmma.mma.sync.aligned.row.col.m32n8k16.s32.s8.s8.s32 {%r64962, %r64963, %r64964, %r64965, %r64966, %r64967, %r64968, %r64969}, {%r1, %r1, %r1, %r1}, {%r1}, {%r64954, %r64955, %r64956, %r64957, %r64958, %r64959, %r64960, %r64961};
	bar.warp.sync 	-1;
	wmma.mma.sync.aligned.row.col.m32n8k16.s32.s8.s8.s32 {%r64970, %r64971, %r64972, %r64973, %r64974, %r64975, %r64976, %r64977}, {%r1, %r1, %r1, %r1}, {%r1}, {%r64962, %r64963, %r64964, %r64965, %r64966, %r64967, %r64968, %r64969};
	bar.warp.sync 	-1;
	wmma.mma.sync.aligned.row.col.m32n8k16.s32.s8.s8.s32 {%r64978, %r64979, %r64980, %r64981, %r64982, %r64983, %r64984, %r64985}, {%r1, %r1, %r1, %r1}, {%r1}, {%r64970, %r64971, %r64972, %r64973, %r64974, %r64975, %r64976, %r64977};
	bar.warp.sync 	-1;
	wmma.mma.sync.aligned.row.col.m32n8k16.s32.s8.s8.s32 {%r64986, %r64987, %r64988, %r64989, %r64990, %r64991, %r64992, %r64993}, {%r1, %r1, %r1, %r1}, {%r1}, {%r64978, %r64979, %r64980, %r64981, %r64982, %r64983, %r64984, %r64985};
	bar.warp.sync 	-1;
	wmma.mma.sync.aligned.row.col.m32n8k16.s32.s8.s8.s32 {%r64994, %r64995, %r64996, %r64997, %r64998, %r64999, %r65000, %r65001}, {%r1, %r1, %r1, %r1}, {%r1}, {%r64986, %r64987, %r64988, %r64989, %r64990, %r64991, %r64992, %r64993};
	bar.warp.sync 	-1;
	wmma.mma.sync.aligned.row.col.m32n8k16.s32.s8.s8.s32 {%r65002, %r65003, %r65004, %r65005, %r65006, %r65007, %r65008, %r65009}, {%r1, %r1, %r1, %r1}, {%r1}, {%r64994, %r64995, %r64996, %r64997, %r64998, %r64999, %r65000, %r65001};
	bar.warp.sync 	-1;
	wmma.mma.sync.aligned.row.col.m32n8k16.s32.s8.s8.s32 {%r65010, %r65011, %r65012, %r65013, %r65014, %r65015, %r65016, %r65017}, {%r1, %r1, %r1, %r1}, {%r1}, {%r65002, %r65003, %r65004, %r65005, %r65006, %r65007, %r65008, %r65009};
	bar.warp.sync 	-1;
	wmma.mma.sync.aligned.row.col.m32n8k16.s32.s8.s8.s32 {%r65018, %r65019, %r65020, %r65021, %r65022, %r65023, %r65024, %r65025}, {%r1, %r1, %r1, %r1}, {%r1}, {%r65010, %r65011, %r65012, %r65013, %r65014, %r65015, %r65016, %r65017};
	bar.warp.sync 	-1;
	wmma.mma.sync.aligned.row.col.m32n8k16.s32.s8.s8.s32 {%r65026, %r65027, %r65028, %r65029, %r65030, %r65031, %r65032, %r65033}, {%r1, %r1, %r1, %r1}, {%r1}, {%r65018, %r65019, %r65020, %r65021, %r65022, %r65023, %r65024, %r65025};
	bar.warp.sync 	-1;
	wmma.mma.sync.aligned.row.col.m32n8k16.s32.s8.s8.s32 {%r65034, %r65035, %r65036, %r65037, %r65038, %r65039, %r65040, %r65041}, {%r1, %r1, %r1, %r1}, {%r1}, {%r65026, %r65027, %r65028, %r65029, %r65030, %r65031, %r65032, %r65033};
	bar.warp.sync 	-1;
	wmma.mma.sync.aligned.row.col.m32n8k16.s32.s8.s8.s32 {%r65042, %r65043, %r65044, %r65045, %r65046, %r65047, %r65048, %r65049}, {%r1, %r1, %r1, %r1}, {%r1}, {%r65034, %r65035, %r65036, %r65037, %r65038, %r65039, %r65040, %r65041};
	bar.warp.sync 	-1;
	wmma.mma.sync.aligned.row.col.m32n8k16.s32.s8.s8.s32 {%r65050, %r65051, %r65052, %r65053, %r65054, %r65055, %r65056, %r65057}, {%r1, %r1, %r1, %r1}, {%r1}, {%r65042, %r65043, %r65044, %r65045, %r65046, %r65047, %r65048, %r65049};
	bar.warp.sync 	-1;
	wmma.mma.sync.aligned.row.col.m32n8k16.s32.s8.s8.s32 {%r65058, %r65059, %r65060, %r65061, %r65062, %r65063, %r65064, %r65065}, {%r1, %r1, %r1, %r1}, {%r1}, {%r65050, %r65051, %r65052, %r65053, %r65054, %r65055, %r65056, %r65057};
	bar.warp.sync 	-1;
	wmma.mma.sync.aligned.row.col.m32n8k16.s32.s8.s8.s32 {%r65066, %r65067, %r65068, %r65069, %r65070, %r65071, %r65072, %r65073}, {%r1, %r1, %r1, %r1}, {%r1}, {%r65058, %r65059, %r65060, %r65061, %r65062, %r65063, %r65064, %r65065};
	bar.warp.sync 	-1;
	wmma.mma.sync.aligned.row.col.m32n8k16.s32.s8.s8.s32 {%r65074, %r65075, %r65076, %r65077, %r65078, %r65079, %r65080, %r65081}, {%r1, %r1, %r1, %r1}, {%r1}, {%r65066, %r65067, %r65068, %r65069, %r65070, %r65071, %r65072, %r65073};
	bar.warp.sync 	-1;
	wmma.mma.sync.aligned.row.col.m32n8k16.s32.s8.s8.s32 {%r65082, %r65083, %r65084, %r65085, %r65086, %r65087, %r65088, %r65089}, {%r1, %r1, %r1, %r1}, {%r1}, {%r65074, %r65075, %r65076, %r65077, %r65078, %r65079, %r65080, %r65081};
	bar.warp.sync 	-1;
	wmma.mma.sync.aligned.row.col.m32n8k16.s32.s8.s8.s32 {%r65090, %r65091, %r65092, %r65093, %r65094, %r65095, %r65096, %r65097}, {%r1, %r1, %r1, %r1}, {%r1}, {%r65082, %r65083, %r65084, %r65085, %r65086, %r65087, %r65088, %r65089};
	bar.warp.sync 	-1;
	wmma.mma.sync.aligned.row.col.m32n8k16.s32.s8.s8.s32 {%r65098, %r65099, %r65100, %r65101, %r65102, %r65103, %r65104, %r65105}, {%r1, %r1, %r1, %r1}, {%r1}, {%r65090, %r65091, %r65092, %r65093, %r65094, %r65095, %r65096, %r65097};
	bar.warp.sync 	-1;
	wmma.mma.sync.aligned.row.col.m32n8k16.s32.s8.s8.s32 {%r65106, %r65107, %r65108, %r65109, %r65110, %r65111, %r65112, %r65113}, {%r1, %r1, %r1, %r1}, {%r1}, {%r65098, %r65099, %r65100, %r65101, %r65102, %r65103, %r65104, %r65105};
	bar.warp.sync 	-1;
	wmma.mma.sync.aligned.row.col.m32n8k16.s32.s8.s8.s32 {%r65114, %r65115, %r65116, %r65117, %r65118, %r65119, %r65120, %r65121}, {%r1, %r1, %r1, %r1}, {%r1}, {%r65106, %r65107, %r65108, %r65109, %r65110, %r65111, %r65112, %r65113};
	bar.warp.sync 	-1;
	wmma.mma.sync.aligned.row.col.m32n8k16.s32.s8.s8.s32 {%r65122, %r65123, %r65124, %r65125, %r65126, %r65127, %r65128, %r65129}, {%r1, %r1, %r1, %r1}, {%r1}, {%r65114, %r65115, %r65116, %r65117, %r65118, %r65119, %r65120, %r65121};
	bar.warp.sync 	-1;
	wmma.mma.sync.aligned.row.col.m32n8k16.s32.s8.s8.s32 {%r65130, %r65131, %r65132, %r65133, %r65134, %r65135, %r65136, %r65137}, {%r1, %r1, %r1, %r1}, {%r1}, {%r65122, %r65123, %r65124, %r65125, %r65126, %r65127, %r65128, %r65129};
	bar.warp.sync 	-1;
	wmma.mma.sync.aligned.row.col.m32n8k16.s32.s8.s8.s32 {%r65138, %r65139, %r65140, %r65141, %r65142, %r65143, %r65144, %r65145}, {%r1, %r1, %r1, %r1}, {%r1}, {%r65130, %r65131, %r65132, %r65133, %r65134, %r65135, %r65136, %r65137};
	bar.warp.sync 	-1;
	wmma.mma.sync.aligned.row.col.m32n8k16.s32.s8.s8.s32 {%r65146, %r65147, %r65148, %r65149, %r65150, %r65151, %r65152, %r65153}, {%r1, %r1, %r1, %r1}, {%r1}, {%r65138, %r65139, %r65140, %r65141, %r65142, %r65143, %r65144, %r65145};
	bar.warp.sync 	-1;
	wmma.mma.sync.aligned.row.col.m32n8k16.s32.s8.s8.s32 {%r65154, %r65155, %r65156, %r65157, %r65158, %r65159, %r65160, %r65161}, {%r1, %r1, %r1, %r1}, {%r1}, {%r65146, %r65147, %r65148, %r65149, %r65150, %r65151, %r65152, %r65153};
	bar.warp.sync 	-1;
	wmma.mma.sync.aligned.row.col.m32n8k16.s32.s8.s8.s32 {%r65162, %r65163, %r65164, %r65165, %r65166, %r65167, %r65168, %r65169}, {%r1, %r1, %r1, %r1}, {%r1}, {%r65154, %r65155, %r65156, %r65157, %r65158, %r65159, %r65160, %r65161};
	bar.warp.sync 	-1;
	wmma.mma.sync.aligned.row.col.m32n8k16.s32.s8.s8.s32 {%r65170, %r65171, %r65172, %r65173, %r65174, %r65175, %r65176, %r65177}, {%r1, %r1, %r1, %r1}, {%r1}, {%r65162, %r65163, %r65164, %r65165, %r65166, %r65167, %r65168, %r65169};
	bar.warp.sync 	-1;
	wmma.mma.sync.aligned.row.col.m32n8k16.s32.s8.s8.s32 {%r65178, %r65179, %r65180, %r65181, %r65182, %r65183, %r65184, %r65185}, {%r1, %r1, %r1, %r1}, {%r1}, {%r65170, %r65171, %r65172, %r65173, %r65174, %r65175, %r65176, %r65177};
	bar.warp.sync 	-1;
	wmma.mma.sync.aligned.row.col.m32n8k16.s32.s8.s8.s32 {%r65186, %r65187, %r65188, %r65189, %r65190, %r65191, %r65192, %r65193}, {%r1, %r1, %r1, %r1}, {%r1}, {%r65178, %r65179, %r65180, %r65181, %r65182, %r65183, %r65184, %r65185};
	bar.warp.sync 	-1;
	wmma.mma.sync.aligned.row.col.m32n8k16.s32.s8.s8.s32 {%r65194, %r65195, %r65196, %r65197, %r65198, %r65199, %r65200, %r65201}, {%r1, %r1, %r1, %r1}, {%r1}, {%r65186, %r65187, %r65188, %r65189, %r65190, %r65191, %r65192, %r65193};
	bar.warp.sync 	-1;
	wmma.mma.sync.aligned.row.col.m32n8k16.s32.s8.s8.s32 {%r65202, %r65203, %r65204, %r65205, %r65206, %r65207, %r65208, %r65209}, {%r1, %r1, %r1, %r1}, {%r1}, {%r65194, %r65195, %r65196, %r65197, %r65198, %r65199, %r65200, %r65201};
	bar.warp.sync 	-1;
	wmma.mma.sync.aligned.row.col.m32n8k16.s32.s8.s8.s32 {%r65210, %r65211, %r65212, %r65213, %r65214, %r65215, %r65216, %r65217}, {%r1, %r1, %r1, %r1}, {%r1}, {%r65202, %r65203, %r65204, %r65205, %r65206, %r65207, %r65208, %r65209};
	bar.warp.sync 	-1;
	wmma.mma.sync.aligned.row.col.m32n8k16.s32.s8.s8.s32 {%r65218, %r65219, %r65220, %r65221, %r65222, %r65223, %r65224, %r65225}, {%r1, %r1, %r1, %r1}, {%r1}, {%r65210, %r65211, %r65212, %r65213, %r65214, %r65215, %r65216, %r65217};
	bar.warp.sync 	-1;
	wmma.mma.sync.aligned.row.col.m32n8k16.s32.s8.s8.s32 {%r65226, %r65227, %r65228, %r65229, %r65230, %r65231, %r65232, %r65233}, {%r1, %r1, %r1, %r1}, {%r1}, {%r65218, %r65219, %r65220, %r65221, %r65222, %r65223, %r65224, %r65225};
	bar.warp.sync 	-1;
	wmma.mma.sync.aligned.row.col.m32n8k16.s32.s8.s8.s32 {%r65234, %r65235, %r65236, %r65237, %r65238, %r65239, %r65240, %r65241}, {%r1, %r1, %r1, %r1}, {%r1}, {%r65226, %r65227, %r65228, %r65229, %r65230, %r65231, %r65232, %r65233};
	bar.warp.sync 	-1;
	wmma.mma.sync.aligned.row.col.m32n8k16.s32.s8.s8.s32 {%r65242, %r65243, %r65244, %r65245, %r65246, %r65247, %r65248, %r65249}, {%r1, %r1, %r1, %r1}, {%r1}, {%r65234, %r65235, %r65236, %r65237, %r65238, %r65239, %r65240, %r65241};
	bar.warp.sync 	-1;
	wmma.mma.sync.aligned.row.col.m32n8k16.s32.s8.s8.s32 {%r65250, %r65251, %r65252, %r65253, %r65254, %r65255, %r65256, %r65257}, {%r1, %r1, %r1, %r1}, {%r1}, {%r65242, %r65243, %r65244, %r65245, %r65246, %r65247, %r65248, %r65249};
	bar.warp.sync 	-1;
	wmma.mma.sync.aligned.row.col.m32n8k16.s32.s8.s8.s32 {%r65258, %r65259, %r65260, %r65261, %r65262, %r65263, %r65264, %r65265}, {%r1, %r1, %r1, %r1}, {%r1}, {%r65250, %r65251, %r65252, %r65253, %r65254, %r65255, %r65256, %r65257};
	bar.warp.sync 	-1;
	wmma.mma.sync.aligned.row.col.m32n8k16.s32.s8.s8.s32 {%r65266, %r65267, %r65268, %r65269, %r65270, %r65271, %r65272, %r65273}, {%r1, %r1, %r1, %r1}, {%r1}, {%r65258, %r65259, %r65260, %r65261, %r65262, %r65263, %r65264, %r65265};
	bar.warp.sync 	-1;
	wmma.mma.sync.aligned.row.col.m32n8k16.s32.s8.s8.s32 {%r65274, %r65275, %r65276, %r65277, %r65278, %r65279, %r65280, %r65281}, {%r1, %r1, %r1, %r1}, {%r1}, {%r65266, %r65267, %r65268, %r65269, %r65270, %r65271, %r65272, %r65273};
	bar.warp.sync 	-1;
	wmma.mma.sync.aligned.row.col.m32n8k16.s32.s8.s8.s32 {%r65282, %r65283, %r65284, %r65285, %r65286, %r65287, %r65288, %r65289}, {%r1, %r1, %r1, %r1}, {%r1}, {%r65274, %r65275, %r65276, %r65277, %r65278, %r65279, %r65280, %r65281};
	bar.warp.sync 	-1;
	wmma.mma.sync.aligned.row.col.m32n8k16.s32.s8.s8.s32 {%r65290, %r65291, %r65292, %r65293, %r65294, %r65295, %r65296, %r65297}, {%r1, %r1, %r1, %r1}, {%r1}, {%r65282, %r65283, %r65284, %r65285, %r65286, %r65287, %r65288, %r65289};
	bar.warp.sync 	-1;
	wmma.mma.sync.aligned.row.col.m32n8k16.s32.s8.s8.s32 {%r65298, %r65299, %r65300, %r65301, %r65302, %r65303, %r65304, %r65305}, {%r1, %r1, %r1, %r1}, {%r1}, {%r65290, %r65291, %r65292, %r65293, %r65294, %r65295, %r65296, %r65297};
	bar.warp.sync 	-1;
	wmma.mma.sync.aligned.row.col.m32n8k16.s32.s8.s8.s32 {%r65306, %r65307, %r65308, %r65309, %r65310, %r65311, %r65312, %r65313}, {%r1, %r1, %r1, %r1}, {%r1}, {%r65298, %r65299, %r65300, %r65301, %r65302, %r65303, %r65304, %r65305};
	bar.warp.sync 	-1;
	wmma.mma.sync.aligned.row.col.m32n8k16.s32.s8.s8.s32 {%r65314, %r65315, %r65316, %r65317, %r65318, %r65319, %r65320, %r65321}, {%r1, %r1, %r1, %r1}, {%r1}, {%r65306, %r65307, %r65308, %r65309, %r65310, %r65311, %r65312, %r65313};
	bar.warp.sync 	-1;
	wmma.mma.sync.aligned.row.col.m32n8k16.s32.s8.s8.s32 {%r65322, %r65323, %r65324, %r65325, %r65326, %r65327, %r65328, %r65329}, {%r1, %r1, %r1, %r1}, {%r1}, {%r65314, %r65315, %r65316, %r65317, %r65318, %r65319, %r65320, %r65321};
	bar.warp.sync 	-1;
	wmma.mma.sync.aligned.row.col.m32n8k16.s32.s8.s8.s32 {%r65330, %r65331, %r65332, %r65333, %r65334, %r65335, %r65336, %r65337}, {%r1, %r1, %r1, %r1}, {%r1}, {%r65322, %r65323, %r65324, %r65325, %r65326, %r65327, %r65328, %r65329};
	bar.warp.sync 	-1;
	wmma.mma.sync.aligned.row.col.m32n8k16.s32.s8.s8.s32 {%r65338, %r65339, %r65340, %r65341, %r65342, %r65343, %r65344, %r65345}, {%r1, %r1, %r1, %r1}, {%r1}, {%r65330, %r65331, %r65332, %r65333, %r65334, %r65335, %r65336, %r65337};
	bar.warp.sync 	-1;
	wmma.mma.sync.aligned.row.col.m32n8k16.s32.s8.s8.s32 {%r65346, %r65347, %r65348, %r65349, %r65350, %r65351, %r65352, %r65353}, {%r1, %r1, %r1, %r1}, {%r1}, {%r65338, %r65339, %r65340, %r65341, %r65342, %r65343, %r65344, %r65345};
	bar.warp.sync 	-1;
	wmma.mma.sync.aligned.row.col.m32n8k16.s32.s8.s8.s32 {%r65354, %r65355, %r65356, %r65357, %r65358, %r65359, %r65360, %r65361}, {%r1, %r1, %r1, %r1}, {%r1}, {%r65346, %r65347, %r65348, %r65349, %r65350, %r65351, %r65352, %r65353};
	bar.warp.sync 	-1;
	wmma.mma.sync.aligned.row.col.m32n8k16.s32.s8.s8.s32 {%r65362, %r65363, %r65364, %r65365, %r65366, %r65367, %r65368, %r65369}, {%r1, %r1, %r1, %r1}, {%r1}, {%r65354, %r65355, %r65356, %r65357, %r65358, %r65359, %r65360, %r65361};
	bar.warp.sync 	-1;
	wmma.mma.sync.aligned.row.col.m32n8k16.s32.s8.s8.s32 {%r65370, %r65371, %r65372, %r65373, %r65374, %r65375, %r65376, %r65377}, {%r1, %r1, %r1, %r1}, {%r1}, {%r65362, %r65363, %r65364, %r65365, %r65366, %r65367, %r65368, %r65369};
	bar.warp.sync 	-1;
	wmma.mma.sync.aligned.row.col.m32n8k16.s32.s8.s8.s32 {%r65378, %r65379, %r65380, %r65381, %r65382, %r65383, %r65384, %r65385}, {%r1, %r1, %r1, %r1}, {%r1}, {%r65370, %r65371, %r65372, %r65373, %r65374, %r65375, %r65376, %r65377};
	bar.warp.sync 	-1;
	wmma.mma.sync.aligned.row.col.m32n8k16.s32.s8.s8.s32 {%r65386, %r65387, %r65388, %r65389, %r65390, %r65391, %r65392, %r65393}, {%r1, %r1, %r1, %r1}, {%r1}, {%r65378, %r65379, %r65380, %r65381, %r65382, %r65383, %r65384, %r65385};
	bar.warp.sync 	-1;
	wmma.mma.sync.aligned.row.col.m32n8k16.s32.s8.s8.s32 {%r65394, %r65395, %r65396, %r65397, %r65398, %r65399, %r65400, %r65401}, {%r1, %r1, %r1, %r1}, {%r1}, {%r65386, %r65387, %r65388, %r65389, %r65390, %r65391, %r65392, %r65393};
	bar.warp.sync 	-1;
	wmma.mma.sync.aligned.row.col.m32n8k16.s32.s8.s8.s32 {%r65402, %r65403, %r65404, %r65405, %r65406, %r65407, %r65408, %r65409}, {%r1, %r1, %r1, %r1}, {%r1}, {%r65394, %r65395, %r65396, %r65397, %r65398, %r65399, %r65400, %r65401};
	bar.warp.sync 	-1;
	wmma.mma.sync.aligned.row.col.m32n8k16.s32.s8.s8.s32 {%r65410, %r65411, %r65412, %r65413, %r65414, %r65415, %r65416, %r65417}, {%r1, %r1, %r1, %r1}, {%r1}, {%r65402, %r65403, %r65404, %r65405, %r65406, %r65407, %r65408, %r65409};
	bar.warp.sync 	-1;
	wmma.mma.sync.aligned.row.col.m32n8k16.s32.s8.s8.s32 {%r65418, %r65419, %r65420, %r65421, %r65422, %r65423, %r65424, %r65425}, {%r1, %r1, %r1, %r1}, {%r1}, {%r65410, %r65411, %r65412, %r65413, %r65414, %r65415, %r65416, %r65417};
	bar.warp.sync 	-1;
	wmma.mma.sync.aligned.row.col.m32n8k16.s32.s8.s8.s32 {%r65426, %r65427, %r65428, %r65429, %r65430, %r65431, %r65432, %r65433}, {%r1, %r1, %r1, %r1}, {%r1}, {%r65418, %r65419, %r65420, %r65421, %r65422, %r65423, %r65424, %r65425};
	bar.warp.sync 	-1;
	wmma.mma.sync.aligned.row.col.m32n8k16.s32.s8.s8.s32 {%r65434, %r65435, %r65436, %r65437, %r65438, %r65439, %r65440, %r65441}, {%r1, %r1, %r1, %r1}, {%r1}, {%r65426, %r65427, %r65428, %r65429, %r65430, %r65431, %r65432, %r65433};
	bar.warp.sync 	-1;
	wmma.mma.sync.aligned.row.col.m32n8k16.s32.s8.s8.s32 {%r65442, %r65443, %r65444, %r65445, %r65446, %r65447, %r65448, %r65449}, {%r1, %r1, %r1, %r1}, {%r1}, {%r65434, %r65435, %r65436, %r65437, %r65438, %r65439, %r65440, %r65441};
	bar.warp.sync 	-1;
	wmma.mma.sync.aligned.row.col.m32n8k16.s32.s8.s8.s32 {%r65450, %r65451, %r65452, %r65453, %r65454, %r65455, %r65456, %r65457}, {%r1, %r1, %r1, %r1}, {%r1}, {%r65442, %r65443, %r65444, %r65445, %r65446, %r65447, %r65448, %r65449};
	bar.warp.sync 	-1;
	wmma.mma.sync.aligned.row.col.m32n8k16.s32.s8.s8.s32 {%r65458, %r65459, %r65460, %r65461, %r65462, %r65463, %r65464, %r65465}, {%r1, %r1, %r1, %r1}, {%r1}, {%r65450, %r65451, %r65452, %r65453, %r65454, %r65455, %r65456, %r65457};
	bar.warp.sync 	-1;
	wmma.mma.sync.aligned.row.col.m32n8k16.s32.s8.s8.s32 {%r65466, %r65467, %r65468, %r65469, %r65470, %r65471, %r65472, %r65473}, {%r1, %r1, %r1, %r1}, {%r1}, {%r65458, %r65459, %r65460, %r65461, %r65462, %r65463, %r65464, %r65465};
	bar.warp.sync 	-1;
	wmma.mma.sync.aligned.row.col.m32n8k16.s32.s8.s8.s32 {%r65474, %r65475, %r65476, %r65477, %r65478, %r65479, %r65480, %r65481}, {%r1, %r1, %r1, %r1}, {%r1}, {%r65466, %r65467, %r65468, %r65469, %r65470, %r65471, %r65472, %r65473};
	bar.warp.sync 	-1;
	wmma.mma.sync.aligned.row.col.m32n8k16.s32.s8.s8.s32 {%r65482, %r65483, %r65484, %r65485, %r65486, %r65487, %r65488, %r65489}, {%r1, %r1, %r1, %r1}, {%r1}, {%r65474, %r65475, %r65476, %r65477, %r65478, %r65479, %r65480, %r65481};
	bar.warp.sync 	-1;
	wmma.mma.sync.aligned.row.col.m32n8k16.s32.s8.s8.s32 {%r65490, %r65491, %r65492, %r65493, %r65494, %r65495, %r65496, %r65497}, {%r1, %r1, %r1, %r1}, {%r1}, {%r65482, %r65483, %r65484, %r65485, %r65486, %r65487, %r65488, %r65489};
	bar.warp.sync 	-1;
	wmma.mma.sync.aligned.row.col.m32n8k16.s32.s8.s8.s32 {%r65498, %r65499, %r65500, %r65501, %r65502, %r65503, %r65504, %r65505}, {%r1, %r1, %r1, %r1}, {%r1}, {%r65490, %r65491, %r65492, %r65493, %r65494, %r65495, %r65496, %r65497};
	bar.warp.sync 	-1;
	wmma.mma.sync.aligned.row.col.m32n8k16.s32.s8.s8.s32 {%r65506, %r65507, %r65508, %r65509, %r65510, %r65511, %r65512, %r65513}, {%r1, %r1, %r1, %r1}, {%r1}, {%r65498, %r65499, %r65500, %r65501, %r65502, %r65503, %r65504, %r65505};
	bar.warp.sync 	-1;
	wmma.mma.sync.aligned.row.col.m32n8k16.s32.s8.s8.s32 {%r65514, %r65515, %r65516, %r65517, %r65518, %r65519, %r65520, %r65521}, {%r1, %r1, %r1, %r1}, {%r1}, {%r65506, %r65507, %r65508, %r65509, %r65510, %r65511, %r65512, %r65513};
	bar.warp.sync 	-1;
	wmma.mma.sync.aligned.row.col.m32n8k16.s32.s8.s8.s32 {%r65522, %r65523, %r65524, %r65525, %r65526, %r65527, %r65528, %r65529}, {%r1, %r1, %r1, %r1}, {%r1}, {%r65514, %r65515, %r65516, %r65517, %r65518, %r65519, %r65520, %r65521};
	bar.warp.sync 	-1;
	wmma.mma.sync.aligned.row.col.m32n8k16.s32.s8.s8.s32 {%r65530, %r65531, %r65532, %r65533, %r65534, %r65535, %r65536, %r65537}, {%r1, %r1, %r1, %r1}, {%r1}, {%r65522, %r65523, %r65524, %r65525, %r65526, %r65527, %r65528, %r65529};
	bar.warp.sync 	-1;
	cvta.to.global.u64 	%rd3, %rd1;
	cvta.to.global.u64 	%rd4, %rd2;
	mov.u32 	%r65538, %tid.y;
	shl.b32 	%r65539, %r65538, 8;
	mul.wide.u32 	%rd5, %r65539, 4;
	add.s64 	%rd6, %rd3, %rd5;
	mov.b32 	%r65540, 8;
	wmma.store.d.sync.aligned.row.m32n8k16.global.s32 	[%rd6], {%r65530, %r65531, %r65532, %r65533, %r65534, %r65535, %r65536, %r65537}, %r65540;
	st.global.u32 	[%rd4], %r1;
	ret;

}
	// .globl	_Z22mma_f16f16f16_16_16_16PvPi
.visible .entry _Z22mma_f16f16f16_16_16_16PvPi(
	.param .u64 .ptr .align 1 _Z22mma_f16f16f16_16_16_16PvPi_param_0,
	.param .u64 .ptr .align 1 _Z22mma_f16f16f16_16_16_16PvPi_param_1
)
{
	.reg .b16 	%rs<2>;
	.reg .b32 	%r<32774>;
	.reg .b64 	%rd<7>;

	ld.param.u64 	%rd1, [_Z22mma_f16f16f16_16_16_16PvPi_param_0];
	ld.param.u64 	%rd2, [_Z22mma_f16f16f16_16_16_16PvPi_param_1];
	mov.b32 	%r1, 0;
	// begin inline asm
	cvt.rn.f16.s32 %rs1, %r1;
	// end inline asm
	mov.b32 	%r2, {%rs1, %rs1};
	wmma.mma.sync.aligned.row.col.m16n16k16.f16.f16 {%r3, %r4, %r5, %r6}, {%r2, %r2, %r2, %r2, %r2, %r2, %r2, %r2}, {%r2, %r2, %r2, %r2, %r2, %r2, %r2, %r2}, {%r2, %r2, %r2, %r2};
	bar.warp.sync 	-1;
	wmma.mma.sync.aligned.row.col.m16n16k16.f16.f16 {%r7, %r8, %r9, %r10}, {%r2, %r2, %r2, %r2, %r2, %r2, %r2, %r2}, {%r2, %r2, %r2, %r2, %r2, %r2, %r2, %r2}, {%r3, %r4, %r5, %r6};
	bar.warp.sync 	-1;
	wmma.mma.sync.aligned.row.col.m16n16k16.f16.f16 {%r11, %r12, %r13, %r14}, {%r2, %r2, %r2, %r2, %r2, %r2, %r2, %r2}, {%r2, %r2, %r2, %r2, %r2, %r2, %r2, %r2}, {%r7, %r8, %r9, %r10};
	bar.warp.sync 	-1;
	wmma.mma.sync.aligned.row.col.m16n16k16.f16.f16 {%r15, %r16, %r17, %r18}, {%r2, %r2, %r2, %r2, %r2, %r2, %r2, %r2}, {%r2, %r2, %r2, %r2, %r2, %r2, %r2, %r2}, {%r11, %r12, %r13, %r14};
	bar.warp.sync 	-1;
	wmma.mma.sync.aligned.row.col.m16n16k16.f16.f16 {%r19, %r20, %r21, %r22}, {%r2, %r2, %r2, %r2, %r2, %r2, %r2, %r2}, {%r2, %r2, %r2, %r2, %r2, %r2, %r2, %r2}, {%r15, %r16, %r17, %r18};
	bar.warp.sync 	-1;
	wmma.mma.sync.aligned.row.col.m16n16k16.f16.f16 {%r23, %r24, %r25, %r26}, {%r2, %r2, %r2, %r2, %r2, %r2, %r2, %r2}, {%r2, %r2, %r2, %r2, %r2, %r2, %r2, %r2}, {%r19, %r20, %r21, %r22};
	bar.warp.sync 	-1;
	wmma.mma.sync.aligned.row.col.m16n16k16.f16.f16 {%r27, %r28, %r29, %r30}, {%r2, %r2, %r2, %r2, %r2, %r2, %r2, %r2}, {%r2, %r2, %r2, %r2, %r2, %r2, %r2, %r2}, {%r23, %r24, %r25, %r26};
	bar.warp.sync 	-1;
	wmma.mma.sync.aligned.row.col.m16n16k16.f16.f16 {%r31, %r32, %r33, %r34}, {%r2, %r2, %r2, %r2, %r2, %r2, %r2, %r2}, {%r2, %r2, %r2, %r2, %r2, %r2, %r2, %r2}, {%r27, %r28, %r29, %r30};
	bar.warp.sync 	-1;
	wmma.mma.sync.aligned.row.col.m16n16k16.f16.f16 {%r35, %r36, %r37, %r38}, {%r2, %r2, %r2, %r2, %r2, %r2, %r2, %r2}, {%r2, %r2, %r2, %r2, %r2, %r2, %r2, %r2}, {%r31, %r32, %r33, %r34};
	bar.warp.sync 	-1;
	wmma.mma.sync.aligned.row.col.m16n16k16.f16.f16 {%r39, %r40, %r41, %r42}, {%r2, %r2, %r2, %r2, %r2, %r2, %r2, %r2}, {%r2, %r2, %r2, %r2, %r2, %r2, %r2, %r2}, {%r35, %r36, %r37, %r38};
	bar.warp.sync 	-1;
	wmma.mma.sync.aligned.row.col.m16n16k16.f16.f16 {%r43, %r44, %r45, %r46}, {%r2, %r2, %r2, %r2, %r2, %r2, %r2, %r2}, {%r2, %r2, %r2, %r2, %r2, %r2, %r2, %r2}, {%r39, %r40, %r41, %r42};
	bar.warp.sync 	-1;
	wmma.mma.sync.aligned.row.col.m16n16k16.f16.f16 {%r47, %r48, %r49, %r50}, {%r2, %r2, %r2, %r2, %r2, %r2, %r2, %r2}, {%r2, %r2, %r2, %r2, %r2, %r2, %r2, %r2}, {%r43, %r44, %r45, %r46};
	bar.warp.sync 	-1;
	wmma.mma.sync.aligned.row.col.m16n16k16.f16.f16 {%r51, %r52, %r53, %r54}, {%r2, %r2, %r2, %r2, %r2, %r2, %r2, %r2}, {%r2, %r2, %r2, %r2, %r2, %r2, %r2, %r2}, {%r47, %r48, %r49, %r50};
	bar.warp.sync 	-1;
	wmma.mma.sync.aligned.row.col.m16n16k16.f16.f16 {%r55, %r56, %r57, %r58}, {%r2, %r2, %r2, %r2, %r2, %r2, %r2, %r2}, {%r2, %r2, %r2, %r2, %r2, %r2, %r2, %r2}, {%r51, %r52, %r53, %r54};
	bar.warp.sync 	-1;
	wmma.mma.sync.aligned.row.col.m16n16k16.f16.f16 {%r59, %r60, %r61, %r62}, {%r2, %r2, %r2, %r2, %r2, %r2, %r2, %r2}, {%r2, %r2, %r2, %r2, %r2, %r2, %r2, %r2}, {%r55, %r56, %r57, %r58};
	bar.warp.sync 	-1;
	wmma.mma.sync.aligned.row.col.m16n16k16.f16.f16 {%r63, %r64, %r65, %r66}, {%r2, %r2, %r2, %r2, %r2, %r2, %r2, %r2}, {%r2, %r2, %r2, %r2, %r2, %r2, %r2, %r2}, {%r59, %r60, %r61, %r62};
	bar.warp.sync 	-1;
	wmma.mma.sync.aligned.row.col.m16n16k16.f16.f16 {%r67, %r68, %r69, %r70}, {%r2, %r2, %r2, %r2, %r2, %r2, %r2, %r2}, {%r2, %r2, %r2, %r2, %r2, %r2, %r2, %r2}, {%r63, %r64, %r65, %r66};
	bar.warp.sync 	-1;
	wmma.mma.sync.aligned.row.col.m16n16k16.f16.f16 {%r71, %r72, %r73, %r74}, {%r2, %r2, %r2, %r2, %r2, %r2, %r2, %r2}, {%r2, %r2, %r2, %r2, %r2, %r2, %r2, %r2}, {%r67, %r68, %r69, %r70};
	bar.warp.sync 	-1;
	wmma.mma.sync.aligned.row.col.m16n16k16.f16.f16 {%r75, %r76, %r77, %r78}, {%r2, %r2, %r2, %r2, %r2, %r2, %r2, %r2}, {%r2, %r2, %r2, %r2, %r2, %r2, %r2, %r2}, {%r71, %r72, %r73, %r74};
	bar.warp.sync 	-1;
	wmma.mma.sync.aligned.row.col.m16n16k16.f16.f16 {%r79, %r80, %r81, %r82}, {%r2, %r2, %r2, %r2, %r2, %r2, %r2, %r2}, {%r2, %r2, %r2, %r2, %r2, %r2, %r2, %r2}, {%r75, %r76, %r77, %r78};
	bar.warp.sync 	-1;
	wmma.mma.sync.aligned.row.col.m16n16k16.f16.f16 {%r83, %r84, %r85, %r86}, {%r2, %r2, %r2, %r2, %r2, %r2, %r2, %r2}, {%r2, %r2, %r2, %r2, %r2, %r2, %r2, %r2}, {%r79, %r80, %r81, %r82};
	bar.warp.sync 	-1;
	wmma.mma.sync.aligned.row.col.m16n16k16.f16.f16 {%r87, %r88, %r89, %r90}, {%r2, %r2, %r2, %r2, %r2, %r2, %r2, %r2}, {%r2, %r2, %r2, %r2, %r2, %r2, %r2, %r2}, {%r83, %r84, %r85, %r86};
	bar.warp.sync 	-1;
	wmma.mma.sync.aligned.row.col.m16n16k16.f16.f16 {%r91, %r92, %r93, %r94}, {%r2, %r2, %r2, %r2, %r2, %r2, %r2, %r2}, {%r2, %r2, %r2, %r2, %r2, %r2, %r2, %r2}, {%r87, %r88, %r89, %r90};
	bar.warp.sync 	-1;
	wmma.mma.sync.aligned.row.col.m16n16k16.f16.f16 {%r95, %r96, %r97, %r98}, {%r2, %r2, %r2, %r2, %r2, %r2, %r2, %r2}, {%r2, %r2, %r2, %r2, %r2, %r2, %r2, %r2}, {%r91, %r92, %r93, %r94};
	bar.warp.sync 	-1;
	wmma.mma.sync.aligned.row.col.m16n16k16.f16.f16 {%r99, %r100, %r101, %r102}, {%r2, %r2, %r2, %r2, %r2, %r2, %r2, %r2}, {%r2, %r2, %r2, %r2, %r2, %r2, %r2, %r2}, {%r95, %r96, %r97, %r98};
	bar.warp.sync 	-1;
	wmma.mma.sync.aligned.row.col.m16n16k16.f16.f16 {%r103, %r104, %r105, %r106}, {%r2, %r2, %r2, %r2, %r2, %r2, %r2, %r2}, {%r2, %r2, %r2, %r2, %r2, %r2, %r2, %r2}, {%r99, %r100, %r101, %r102};
	bar.warp.sync 	-1;
	wmma.mma.sync.aligned.row.col.m16n16k16.f16.f16 {%r107, %r108, %r109, %r110}, {%r2, %r2, %r2, %r2, %r2, %r2, %r2, %r2}, {%r2, %r2, %r2, %r2, %r2, %r2, %r2, %r2}, {%r103, %r104, %r105, %r106};
	bar.warp.sync 	-1;
	wmma.mma.sync.aligned.row.col.m16n16k16.f16.f16 {%r111, %r112, %r113, %r114}, {%r2, %r2, %r2, %r2, %r2, %r2, %r2, %r2}, {%r2, %r2, %r2, %r2, %r2, %r2, %r2, %r2}, {%r107, %r108, %r109, %r110};
	bar.warp.sync 	-1;
	wmma.mma.sync.aligned.row.col.m16n16k16.f16.f16 {%r115, %r116, %r117, %r118}, {%r2, %r2, %r2, %r2, %r2, %r2, %r2, %r2}, {%r2, %r2, %r2, %r2, %r2, %r2, %r2, %r2}, {%r111, %r112, %r113, %r114};
	bar.warp.sync 	-1;
	wmma.mma.sync.aligned.row.col.m16n16k16.f16.f16 {%r119, %r120, %r121, %r122}, {%r2, %r2, %r2, %r2, %r2, %r2, %r2, %r2}, {%r2, %r2, %r2, %r2, %r2, %r2, %r2, %r2}, {%r115, %r116, %r117, %r118};
	bar.warp.sync 	-1;
	wmma.mma.sync.aligned.row.col.m16n16k16.f16.f16 {%r123, %r124, %r125, %r126}, {%r2, %r2, %r2, %r2, %r2, %r2, %r2, %r2}, {%r2, %r2, %r2, %r2, %r2, %r2, %r2, %r2}, {%r119, %r120, %r121, %r122};
	bar.warp.sync 	-1;
	wmma.mma.sync.aligned.row.col.m16n16k16.f16.f16 {%r127, %r128, %r129, %r130}, {%r2, %r2, %r2, %r2, %r2, %r2, %r2, %r2}, {%r2, %r2, %r2, %r2, %r2, %r2, %r2, %r2}, {%r123, %r124, %r125, %r126};
	bar.warp.sync 	-1;
	wmma.mma.sync.aligned.row.col.m16n16k16.f16.f16 {%r131, %r132, %r133, %r134}, {%r2, %r2, %r2, %r2, %r2, %r2, %r2, %r2}, {%r2, %r2, %r2, %r2, %r2, %r2, %r2, %r2}, {%r127, %r128, %r129, %r130};
	bar.warp.sync 	-1;
	wmma.mma.sync.aligned.row.col.m16n16k16.f16.f16 {%r135, %r136, %r137, %r138}, {%r2, %r2, %r2, %r2, %r2, %r2, %r2, %r2}, {%r2, %r2, %r2, %r2, %r2, %r2, %r2, %r2}, {%r131, %r132, %r133, %r134};
	bar.warp.sync 	-1;
	wmma.mma.sync.aligned.row.col.m16n16k16.f16.f16 {%r139, %r140, %r141, %r142}, {%r2, %r2, %r2, %r2, %r2, %r2, %r2, %r2}, {%r2, %r2, %r2, %r2, %r2, %r2, %r2, %r2}, {%r135, %r136, %r137, %r138};
	bar.warp.sync 	-1;
	wmma.mma.sync.aligned.row.col.m16n16k16.f16.f16 {%r143, %r144, %r145, %r146}, {%r2, %r2, %r2, %r2, %r2, %r2, %r2, %r2}, {%r2, %r2, %r2, %r2, %r2, %r2, %r2, %r2}, {%r139, %r140, %r141, %r142};
	bar.warp.sync 	-1;
	wmma.mma.sync.aligned.row.col.m16n16k16.f16.f16 {%r147, %r148, %r149, %r150}, {%r2, %r2, %r2, %r2, %r2, %r2, %r2, %r2}, {%r2, %r2, %r2, %r2, %r2, %r2, %r2, %r2}, {%r143, %r144, %r145, %r146};
	bar.warp.sync 	-1;
	wmma.mma.sync.aligned.row.col.m16n16k16.f16.f16 {%r151, %r152, %r153, %r154}, {%r2, %r2, %r2, %r2, %r2, %r2, %r2, %r2}, {%r2, %r2, %r2, %r2, %r2, %r2, %r2, %r2}, {%r147, %r148, %r149, %r150};
	bar.warp.sync 	-1;
	wmma.mma.sync.aligned.row.col.m16n16k16.f16.f16 {%r155, %r156, %r157, %r158}, {%r2, %r2, %r2, %r2, %r2, %r2, %r2, %r2}, {%r2, %r2, %r2, %r2, %r2, %r2, %r2, %r2}, {%r151, %r152, %r153, %r154};
	bar.warp.sync 	-1;
	wmma.mma.sync.aligned.row.col.m16n16k16.f16.f16 {%r159, %r160, %r161, %r162}, {%r2, %r2, %r2, %r2, %r2, %r2, %r2, %r2}, {%r2, %r2, %r2, %r2, %r2, %r2, %r2, %r2}, {%r155, %r156, %r157, %r158};
	bar.warp.sync 	-1;
	wmma.mma.sync.aligned.row.col.m16n16k16.f16.f16 {%r163, %r164, %r165, %r166}, {%r2, %r2, %r2, %r2, %r2, %r2, %r2, %r2}, {%r2, %r2, %r2, %r2, %r2, %r2, %r2, %r2}, {%r159, %r160, %r161, %r162};
	bar.warp.sync 	-1;
	wmma.mma.sync.aligned.row.col.m16n16k16.f16.f16 {%r167, %r168, %r169, %r170}, {%r2, %r2, %r2, %r2, %r2, %r2, %r2, %r2}, {%r2, %r2, %r2, %r2, %r2, %r2, %r2, %r2}, {%r163, %r164, %r165, %r166};
	bar.warp.sync 	-1;
	wmma.mma.sync.aligned.row.col.m16n16k16.f16.f16 {%r171, %r172, %r173, %r174}, {%r2, %r2, %r2, %r2, %r2, %r2, %r2, %r2}, {%r2, %r2, %r2, %r2, %r2, %r2, %r2, %r2}, {%r167, %r168, %r169, %r170};
	bar.warp.sync 	-1;
	wmma.mma.sync.aligned.row.col.m16n16k16.f16.f16 {%r175, %r176, %r177, %r178}, {%r2, %r2, %r2, %r2, %r2, %r2, %r2, %r2}, {%r2, %r2, %r2, %r2, %r2, %r2, %r2, %r2}, {%r171, %r172, %r173, %r174};
	bar.warp.sync 	-1;
	wmma.mma.sync.aligned.row.col.m16n16k16.f16.f16 {%r179, %r180, %r181, %r182}, {%r2, %r2, %r2, %r2, %r2, %r2, %r2, %r2}, {%r2, %r2, %r2, %r2, %r2, %r2, %r2, %r2}, {%r175, %r176, %r177, %r178};
	bar.warp.sync 	-1;
	wmma.mma.sync.aligned.row.col.m16n16k16.f16.f16 {%r183, %r184, %r185, %r186}, {%r2, %r2, %r2, %r2, %r2, %r2, %r2, %r2}, {%r2, %r2, %r2, %r2, %r2, %r2, %r2, %r2}, {%r179, %r180, %r181, %r182};
	bar.warp.sync 	-1;
	wmma.mma.sync.aligned.row.col.m16n16k16.f16.f16 {%r187, %r188, %r189, %r190}, {%r2, %r2, %r2, %r2, %r2, %r2, %r2, %r2}, {%r2, %r2, %r2, %r2, %r2, %r2, %r2, %r2}, {%r183, %r184, %r185, %r186};
	bar.warp.sync 	-1;
	wmma.mma.sync.aligned.row.col.m16n16k16.f16.f16 {%r191, %r192, %r193, %r194}, {%r2, %r2, %r2, %r2, %r2, %r2, %r2, %r2}, {%r2, %r2, %r2, %r2, %r2, %r2, %r2, %r2}, {%r187, %r188, %r189, %r190};
	bar.warp.sync 	-1;
	wmma.mma.sync.aligned.row.col.m16n16k16.f16.f16 {%r195, %r196, %r197, %r198}, {%r2, %r2, %r2, %r2, %r2, %r2, %r2, %r2}, {%r2, %r2, %r2, %r2, %r2, %r2, %r2, %r2}, {%r191, %r192, %r193, %r194};
	bar.warp.sync 	-1;
	wmma.mma.sync.aligned.row.col.m16n16k16.f16.f16 {%r199, %r200, %r201, %r202}, {%r2, %r2, %r2, %r2, %r2, %r2, %r2, %r2}, {%r2, %r2, %r2, %r2, %r2, %r2, %r2, %r2}, {%r195, %r196, %r197, %r198};
	bar.warp.sync 	-1;
	wmma.mma.sync.aligned.row.col.m16n16k16.f16.f16 {%r203, %r204, %r205, %r206}, {%r2, %r2, %r2, %r2, %r2, %r2, %r2, %r2}, {%r2, %r2, %r2, %r2, %r2, %r2, %r2, %r2}, {%r199, %r200, %r201, %r202};
	bar.warp.sync 	-1;
	wmma.mma.sync.aligned.row.col.m16n16k16.f16.f16 {%r207, %r208, %r209, %r210}, {%r2, %r2, %r2, %r2, %r2, %r2, %r2, %r2}, {%r2, %r2, %r2, %r2, %r2, %r2, %r2, %r2}, {%r203, %r204, %r205, %r206};
	bar.warp.sync 	-1;
	wmma.mma.sync.aligned.row.col.m16n16k16.f16.f16 {%r211, %r212, %r213, %r214}, {%r2, %r2, %r2, %r2, %r2, %r2, %r2, %r2}, {%r2, %r2, %r2, %r2, %r2, %r2, %r2, %r2}, {%r207, %r208, %r209, %r210};
	bar.warp.sync 	-1;
	wmma.mma.sync.aligned.row.col.m16n16k16.f16.f16 {%r215, %r216, %r217, %r218}, {%r2, %r2, %r2, %r2, %r2, %r2, %r2, %r2}, {%r2, %r2, %r2, %r2, %r2, %r2, %r2, %r2}, {%r211, %r212, %r213, %r214};
	bar.warp.sync 	-1;
	wmma.mma.sync.aligned.row.col.m16n16k16.f16.f16 {%r219, %r220, %r221, %r222}, {%r2, %r2, %r2, %r2, %r2, %r2, %r2, %r2}, {%r2, %r2, %r2, %r2, %r2, %r2, %r2, %r2}, {%r215, %r216, %r217, %r218};
	bar.warp.sync 	-1;
	wmma.mma.sync.aligned.row.col.m16n16k16.f16.f16 {%r223, %r224, %r225, %r226}, {%r2, %r2, %r2, %r2, %r2, %r2, %r2, %r2}, {%r2, %r2, %r2, %r2, %r2, %r2, %r2, %r2}, {%r219, %r220, %r221, %r222};
	bar.warp.sync 	-1;
	wmma.mma.sync.aligned.row.col.m16n16k16.f16.f16 {%r227, %r228, %r229, %r230}, {%r2, %r2, %r2, %r2, %r2, %r2, %r2, %r2}, {%r2, %r2, %r2, %r2, %r2, %r2, %r2, %r2}, {%r223, %r224, %r225, %r226};
	bar.warp.sync 	-1;
	wmma.mma.sync.aligned.row.col.m16n16k16.f16.f16 {%r231, %r232, %r233, %r234}, {%r2, %r2, %r2, %r2, %r2, %r2, %r2, %r2}, {%r2, %r2, %r2, %r2, %r2, %r2, %r2, %r2}, {%r227, %r228, %r229, %r230};
	bar.warp.sync 	-1;
	wmma.mma.sync.aligned.row.col.m16n16k16.f16.f16 {%r235, %r236, %r237, %r238}, {%r2, %r2, %r2, %r2, %r2, %r2, %r2, %r2}, {%r2, %r2, %r2, %r2, %r2, %r2, %r2, %r2}, {%r231, %r232, %r233, %r234};
	bar.warp.sync 	-1;
	wmma.mma.sync.aligned.row.col.m16n16k16.f16.f16 {%r239, %r240, %r241, %r242}, {%r2, %r2, %r2, %r2, %r2, %r2, %r2, %r2}, {%r2, %r2, %r2, %r2, %r2, %r2, %r2, %r2}, {%r235, %r236, %r237, %r238};
	bar.warp.sync 	-1;
	wmma.mma.sync.aligned.row.col.m16n16k16.f16.f16 {%r243, %r244, %r245, %r246}, {%r2, %r2, %r2, %r2, %r2, %r2, %r2, %r2}, {%r2, %r2, %r2, %r2, %r2, %r2, %r2, %r2}, {%r239, %r240, %r241, %r242};
	bar.warp.sync 	-1;
	wmma.mma.sync.aligned.row.col.m16n16k16.f16.f16 {%r247, %r248, %r249, %r250}, {%r2, %r2, %r2, %r2, %r2, %r2, %r2, %r2}, {%r2, %r2, %r2, %r2, %r2, %r2, %r2, %r2}, {%r243, %r244, %r245, %r246};
	bar.warp.sync 	-1;
	wmma.mma.sync.aligned.row.col.m16n16k16.f16.f16 {%r251, %r252, %r253, %r254}, {%r2, %r2, %r2, %r2, %r2, %r2, %r2, %r2}, {%r2, %r2, %r2, %r2, %r2, %r2, %r2, %r2}, {%r247, %r248, %r249, %r250};
	bar.warp.sync 	-1;
	wmma.mma.sync.aligned.row.col.m16n16k16.f16.f16 {%r255, %r256, %r257, %r258}, {%r2, %r2, %r2, %r2, %r2, %r2, %r2, %r2}, {%r2, %r2, %r2, %r2, %r2, %r2, %r2, %r2}, {%r251, %r252, %r253, %r254};
	bar.warp.sync 	-1;
	wmma.mma.sync.aligned.row.col.m16n16k16.f16.f16 {%r259, %r260, %r261, %r262}, {%r2, %r2, %r2, %r2, %r2, %r2, %r2, %r2}, {%r2, %r2, %r2, %r2, %r2, %r2, %r2, %r2}, {%r255, %r256, %r257, %r258};
	bar.warp.sync 	-1;
	wmma.mma.sync.aligned.row.col.m16n16k16.f16.f16 {%r263, %r264, %r265, %r266}, {%r2, %r2, %r2, %r2, %r2, %r2, %r2, %r2}, {%r2, %r2, %r2, %r2, %r2, %r2, %r2, %r2}, {%r259, %r260, %r261, %r262};
	bar.warp.sync 	-1;
	wmma.mma.sync.aligned.row.col.m16n16k16.f16.f16 {%r267, %r268, %r269, %r270}, {%r2, %r2, %r2, %r2, %r2, %r2, %r2, %r2}, {%r2, %r2, %r2, %r2, %r2, %r2, %r2, %r2}, {%r263, %r264, %r265, %r266};
	bar.warp.sync 	-1;
	wmma.mma.sync.aligned.row.col.m16n16k16.f16.f16 {%r271, %r272, %r273, %r274}, {%r2, %r2, %r2, %r2, %r2, %r2, %r2, %r2}, {%r2, %r2, %r2, %r2, %r2, %r2, %r2, %r2}, {%r267, %r268, %r269, %r270};
	bar.warp.sync 	-1;
	wmma.mma.sync.aligned.row.col.m16n16k16.f16.f16 {%r275, %r276, %r277, %r278}, {%r2, %r2, %r2, %r2, %r2, %r2, %r2, %r2}, {%r2, %r2, %r2, %r2, %r2, %r2, %r2, %r2}, {%r271, %r272, %r273, %r274};
	bar.warp.sync 	-1;
	wmma.mma.sync.aligned.row.col.m16n16k16.f16.f16 {%r279, %r280, %r281, %r282}, {%r2, %r2, %r2, %r2, %r2, %r2, %r2, %r2}, {%r2, %r2, %r2, %r2, %r2, %r2, %r2, %r2}, {%r275, %r276, %r277, %r278};
	bar.warp.sync 	-1;
	wmma.mma.sync.aligned.row.col.m16n16k16.f16.f16 {%r283, %r284, %r285, %r286}, {%r2, %r2, %r2, %r2, %r2, %r2, %r2, %r2}, {%r2, %r2, %r2, %r2, %r2, %r2, %r2, %r2}, {%r279, %r280, %r281, %r282};
	bar.warp.sync 	-1;
	wmma.mma.sync.aligned.row.col.m16n16k16.f16.f16 {%r287, %r288, %r289, %r290}, {%r2, %r2, %r2, %r2, %r2, %r2, %r2, %r2}, {%r2, %r2, %r2, %r2, %r2, %r2, %r2, %r2}, {%r283, %r284, %r285, %r286};
	bar.warp.sync 	-1;
	wmma.mma.sync.aligned.row.col.m16n16k16.f16.f16 {%r291, %r292, %r293, %r294}, {%r2, %r2, %r2, %r2, %r2, %r2, %r2, %r2}, {%r2, %r2, %r2, %r2, %r2, %r2, %r2, %r2}, {%r287, %r288, %r289, %r290};
	bar.warp.sync 	-1;
	wmma.mma.sync.aligned.row.col.m16n16k16.f16.f16 {%r295, %r296, %r297, %r298}, {%r2, %r2, %r2, %r2, %r2, %r2, %r2, %r2}, {%r2, %r2, %r2, %r2, %r2, %r2, %r2, %r2}, {%r291, %r292, %r293, %r294};
	bar.warp.sync 	-1;
	wmma.mma.sync.aligned.row.col.m16n16k16.f16.f16 {%r299, %r300, %r301, %r302}, {%r2, %r2, %r2, %r2, %r2, %r2, %r2, %r2}, {%r2, %r2, %r2, %r2, %r2, %r2, %r2, %r2}, {%r295, %r296, %r297, %r298};
	bar.warp.sync 	-1;
	wmma.mma.sync.aligned.row.col.m16n16k16.f16.f16 {%r303, %r304, %r305, %r306}, {%r2, %r2, %r2, %r2, %r2, %r2, %r2, %r2}, {%r2, %r2, %r2, %r2, %r2, %r2, %r2, %r2}, {%r299, %r300, %r301, %r302};
	bar.warp.sync 	-1;
	wmma.mma.sync.aligned.row.col.m16n16k16.f16.f16 {%r307, %r308, %r309, %r310}, {%r2, %r2, %r2, %r2, %r2, %r2, %r2, %r2}, {%r2, %r2, %r2, %r2, %r2, %r2, %r2, %r2}, {%r303, %r304, %r305, %r306};
	bar.warp.sync 	-1;
	wmma.mma.sync.aligned.row.col.m16n16k16.f16.f16 {%r311, %r312, %r313, %r314}, {%r2, %r2, %r2, %r2, %r2, %r2, %r2, %r2}, {%r2, %r2, %r2, %r2, %r2, %r2, %r2, %r2}, {%r307, %r308, %r309, %r310};
	bar.warp.sync 	-1;
	wmma.mma.sync.aligned.row.col.m16n16k16.f16.f16 {%r315, %r316, %r317, %r318}, {%r2, %r2, %r2, %r2, %r2, %r2, %r2, %r2}, {%r2, %r2, %r2, %r2, %r2, %r2, %r2, %r2}, {%r311, %r312, %r313, %r314};
	bar.warp.sync 	-1;
	wmma.mma.sync.aligned.row.col.m16n16k16.f16.f16 {%r319, %r320, %r321, %r322}, {%r2, %r2, %r2, %r2, %r2, %r2, %r2, %r2}, {%r2, %r2, %r2, %r2, %r2, %r2, %r2, %r2}, {%r315, %r316, %r317, %r318};
	bar.warp.sync 	-1;
	wmma.mma.sync.aligned.row.col.m16n16k16.f16.f16 {%r323, %r324, %r325, %r326}, {%r2, %r2, %r2, %r2, %r2, %r2, %r2, %r2}, {%r2, %r2, %r2, %r2, %r2, %r2, %r2, %r2}, {%r319, %r320, %r321, %r322};
	bar.warp.sync 	-1;
	wmma.mma.sync.aligned.row.col.m16n16k16.f16.f16 {%r327, %r328, %r329, %r330}, {%r2, %r2, %r2, %r2, %r2, %r2, %r2, %r2}, {%r2, %r2, %r2, %r2, %r2, %r2, %r2, %r2}, {%r323, %r324, %r325, %r326};
	bar.warp.sync 	-1;
	wmma.mma.sync.aligned.row.col.m16n16k16.f16.f16 {%r331, %r332, %r333, %r334}, {%r2, %r2, %r2, %r2, %r2, %r2, %r2, %r2}, {%r2, %r2, %r2, %r2, %r2, %r2, %r2, %r2}, {%r327, %r328, %r329, %r330};
	bar.warp.sync 	-1;
	wmma.mma.sync.aligned.row.col.m16n16k16.f16.f16 {%r335, %r336, %r337, %r338}, {%r2, %r2, %r2, %r2, %r2, %r2, %r2, %r2}, {%r2, %r2, %r2, %r2, %r2, %r2, %r2, %r2}, {%r331, %r332, %r333, %r334};
	bar.warp.sync 	-1;
	wmma.mma.sync.aligned.row.col.m16n16k16.f16.f16 {%r339, %r340, %r341, %r342}, {%r2, %r2, %r2, %r2, %r2, %r2, %r2, %r2}, {%r2, %r2, %r2, %r2, %r2, %r2, %r2, %r2}, {%r335, %r336, %r337, %r338};
	bar.warp.sync 	-1;
	wmma.mma.sync.aligned.row.col.m16n16k16.f16.f16 {%r343, %r344, %r345, %r346}, {%r2, %r2, %r2, %r2, %r2, %r2, %r2, %r2}, {%r2, %r2, %r2, %r2, %r2, %r2, %r2, %r2}, {%r339, %r340, %r341, %r342};
	bar.warp.sync 	-1;
	wmma.mma.sync.aligned.row.col.m16n16k16.f16.f16 {%r347, %r348, %r349, %r350}, {%r2, %r2, %r2, %r2, %r2, %r2, %r2, %r2}, {%r2, %r2, %r2, %r2, %r2, %r2, %r2, %r2}, {%r343, %r344, %r345, %r346};
	bar.warp.sync 	-1;
	wmma.mma.sync.aligned.row.col.m16n16k16.f16.f16 {%r351, %r352, %r353, %r354}, {%r2, %r2, %r2, %r2, %r2, %r2, %r2, %r2}, {%r2, %r2, %r2, %r2, %r2, %r2, %r2, %r2}, {%r347, %r348, %r349, %r350};
	bar.warp.sync 	-1;
	wmma.mma.sync.aligned.row.col.m16n16k16.f16.f16 {%r355, %r356, %r357, %r358}, {%r2, %r2, %r2, %r2, %r2, %r2, %r2, %r2}, {%r2, %r2, %r2, %r2, %r2, %r2, %r2, %r2}, {%r351, %r352, %r353, %r354};
	bar.warp.sync 	-1;
	wmma.mma.sync.aligned.row.col.m16n16k16.f16.f16 {%r359, %r360, %r361, %r362}, {%r2, %r2, %r2, %r2, %r2, %r2, %r2, %r2}, {%r2, %r2, %r2, %r2, %r2, %r2, %r2, %r2}, {%r355, %r356, %r357, %r358};
	bar.warp.sync 	-1;
	wmma.mma.sync.aligned.row.col.m16n16k16.f16.f16 {%r363, %r364, %r365, %r366}, {%r2, %r2, %r2, %r2, %r2, %r2, %r2, %r2}, {%r2, %r2, %r2, %r2, %r2, %r2, %r2, %r2}, {%r359, %r360, %r361, %r362};
	bar.warp.sync 	-1;
	wmma.mma.sync.aligned.row.col.m16n16k16.f16.f16 {%r367, %r368, %r369, %r370}, {%r2, %r2, %r2, %r2, %r2, %r2, %r2, %r2}, {%r2, %r2, %r2, %r2, %r2, %r2, %r2, %r2}, {%r363, %r364, %r365, %r366};
	bar.warp.sync 	-1;
	wmma.mma.sync.aligned.row.col.m16n16k16.f16.f16 {%r371, %r372, %r373, %r374}, {%r2, %r2, %r2, %r2, %r2, %r2, %r2, %r2}, {%r2, %r2, %r2, %r2, %r2, %r2, %r2, %r2}, {%r367, %r368, %r369, %r370};
	bar.warp.sync 	-1;
	wmma.mma.sync.aligned.row.col.m16n16k16.f16.f16 {%r375, %r376, %r377, %r378}, {%r2, %r2, %r2, %r2, %r2, %r2, %r2, %r2}, {%r2, %r2, %r2, %r2, %r2, %r2, %r2, %r2}, {%r371, %r372, %r373, %r374};
	bar.warp.sync 	-1;
	wmma.mma.sync.aligned.row.col.m16n16k16.f16.f16 {%r379, %r380, %r381, %r382}, {%r2, %r2, %r2, %r2, %r2, %r2, %r2, %r2}, {%r2, %r2, %r2, %r2, %r2, %r2, %r2, %r2}, {%r375, %r376, %r377, %r378};
	bar.warp.sync 	-1;
	wmma.mma.sync.aligned.row.col.m16n16k16.f16.f16 {%r383, %r384, %r385, %r386}, {%r2, %r2, %r2, %r2, %r2, %r2, %r2, %r2}, {%r2, %r2, %r2, %r2, %r2, %r2, %r2, %r2}, {%r379, %r380, %r381, %r382};
	bar.warp.sync 	-1;
	wmma.mma.sync.aligned.row.col.m16n16k16.f16.f16 {%r387, %r388, %r389, %r390}, {%r2, %r2, %r2, %r2, %r2, %r2, %r2, %r2}, {%r2, %r2, %r2, %r2, %r2, %r2, %r2, %r2}, {%r383, %r384, %r385, %r386};
	bar.warp.sync 	-1;
	wmma.mma.sync.aligned.row.col.m16n16k16.f16.f16 {%r391, %r392, %r393, %r394}, {%r2, %r2, %r2, %r2, %r2, %r2, %r2, %r2}, {%r2, %r2, %r2, %r2, %r2, %r2, %r2, %r2}, {%r387, %r388, %r389, %r390};
	bar.warp.sync 	-1;
	wmma.mma.sync.aligned.row.col.m16n16k16.f16.f16 {%r395, %r396, %r397, %r398}, {%r2, %r2, %r2, %r2, %r2, %r2, %r2, %r2}, {%r2, %r2, %r2, %r2, %r2, %r2, %r2, %r2}, {%r391, %r392, %r393, %r394};
	bar.warp.sync 	-1;
	wmma.mma.sync.aligned.row.col.m16n16k16.f16.f16 {%r399, %r400, %r401, %r402}, {%r2, %r2, %r2, %r2, %r2, %r2, %r2, %r2}, {%r2, %r2, %r2, %r2, %r2, %r2, %r2, %r2}, {%r395, %r396, %r397, %r398};
	bar.warp.sync 	-1;
	wmma.mma.sync.aligned.row.col.m16n16k16.f16.f16 {%r403, %r404, %r405, %r406}, {%r2, %r2, %r2, %r2, %r2, %r2, %r2, %r2}, {%r2, %r2, %r2, %r2, %r2, %r2, %r2, %r2}, {%r399, %r400, %r401, %r402};
	bar.warp.sync 	-1;
	wmma.mma.sync.aligned.row.col.m16n16k16.f16.f16 {%r407, %r408, %r409, %r410}, {%r2, %r2, %r2, %r2, %r2, %r2, %r2, %r2}, {%r2, %r2, %r2, %r2, %r2, %r2, %r2, %r2}, {%r403, %r404, %r405, %r406};
	bar.warp.sync 	-1;
	wmma.mma.sync.aligned.row.col.m16n16k16.f16.f16 {%r411, %r412, %r413, %r414}, {%r2, %r2, %r2, %r2, %r2, %r2, %r2, %r2}, {%r2, %r2, %r2, %r2, %r2, %r2, %r2, %r2}, {%r407, %r408, %r409, %r410};
	bar.warp.sync 	-1;
	wmma.mma.sync.aligned.row.col.m16n16k16.f16.f16 {%r415, %r416, %r417, %r418}, {%r2, %r2, %r2, %r2, %r2, %r2, %r2, %r2}, {%r2, %r2, %r2, %r2, %r2, %r2, %r2, %r2}, {%r411, %r412, %r413, %r414};
	bar.warp.sync 	-1;
	wmma.mma.sync.aligned.row.col.m16n16k16.f16.f16 {%r419, %r420, %r421, %r422}, {%r2, %r2, %r2, %r2, %r2, %r2, %r2, %r2}, {%r2, %r2, %r2, %r2, %r2, %r2, %r2, %r2}, {%r415, %r416, %r417, %r418};
	bar.warp.sync 	-1;
	wmma.mma.sync.aligned.row.col.m16n16k16.f16.f16 {%r423, %r424, %r425, %r426}, {%r2, %r2, %r2, %r2, %r2, %r2, %r2, %r2}, {%r2, %r2, %r2, %r2, %r2, %r2, %r2, %r2}, {%r419, %r420, %r421, %r422};
	bar.warp.sync 	-1;
	wmma.mma.sync.aligned.row.col.m16n16k16.f16.f16 {%r427, %r428, %r429, %r430}, {%r2, %r2, %r2, %r2, %r2, %r2, %r2, %r2}, {%r2, %r2, %r2, %r2, %r2, %r2, %r2, %r2}, {%r423, %r424, %r425, %r426};
	bar.warp.sync 	-1;
	wmma.mma.sync.aligned.row.col.m16n16k16.f16.f16 {%r431, %r432, %r433, %r434}, {%r2, %r2, %r2, %r2, %r2, %r2, %r2, %r2}, {%r2, %r2, %r2, %r2, %r2, %r2, %r2, %r2}, {%r427, %r428, %r429, %r430};
	bar.warp.sync 	-1;
	wmma.mma.sync.aligned.row.col.m16n16k16.f16.f16 {%r435, %r436, %r437, %r438}, {%r2, %r2, %r2, %r2, %r2, %r2, %r2, %r2}, {%r2, %r2, %r2, %r2, %r2, %r2, %r2, %r2}, {%r431, %r432, %r433, %r434};
	bar.warp.sync 	-1;
	wmma.mma.sync.aligned.row.col.m16n16k16.f16.f16 {%r439, %r440, %r441, %r442}, {%r2, %r2, %r2, %r2, %r2, %r2, %r2, %r2}, {%r2, %r2, %r2, %r2, %r2, %r2, %r2, %r2}, {%r435, %r436, %r437, %r438};
	bar.warp.sync 	-1;
	wmma.mma.sync.aligned.row.col.m16n16k16.f16.f16 {%r443, %r444, %r445, %r446}, {%r2, %r2, %r2, %r2, %r2, %r2, %r2, %r2}, {%r2, %r2, %r2, %r2, %r2, %r2, %r2, %r2}, {%r439, %r440, %r441, %r442};
	bar.warp.sync 	-1;
	wmma.mma.sync.aligned.row.col.m16n16k16.f16.f16 {%r447, %r448, %r449, %r450}, {%r2, %r2, %r2, %r2, %r2, %r2, %r2, %r2}, {%r2, %r2, %r2, %r2, %r2, %r2, %r2, %r2}, {%r443, %r444, %r445, %r446};
	bar.warp.sync 	-1;
	wmma.mma.sync.aligned.row.col.m16n16k16.f16.f16 {%r451, %r452, %r453, %r454}, {%r2, %r2, %r2, %r2, %r2, %r2, %r2, %r2}, {%r2, %r2, %r2, %r2, %r2, %r2, %r2, %r2}, {%r447, %r448, %r449, %r450};
	bar.warp.sync 	-1;
	wmma.mma.sync.aligned.row.col.m16n16k16.f16.f16 {%r455, %r456, %r457, %r458}, {%r2, %r2, %r2, %r2, %r2, %r2, %r2, %r2}, {%r2, %r2, %r2, %r2, %r2, %r2, %r2, %r2}, {%r451, %r452, %r453, %r454};
	bar.warp.sync 	-1;
	wmma.mma.sync.aligned.row.col.m16n16k16.f16.f16 {%r459, %r460, %r461, %r462}, {%r2, %r2, %r2, %r2, %r2, %r2, %r2, %r2}, {%r2, %r2, %r2, %r2, %r2, %r2, %r2, %r2}, {%r455, %r456, %r457, %r458};
	bar.warp.sync 	-1;
	wmma.mma.sync.aligned.row.col.m16n16k16.f16.f16 {%r463, %r464, %r465, %r466}, {%r2, %r2, %r2, %r2, %r2, %r2, %r2, %r2}, {%r2, %r2, %r2, %r2, %r2, %r2, %r2, %r2}, {%r459, %r460, %r461, %r462};
	bar.warp.sync 	-1;
	wmma.mma.sync.aligned.row.col.m16n16k16.f16.f16 {%r467, %r468, %r469, %r470}, {%r2, %r2, %r2, %r2, %r2, %r2, %r2, %r2}, {%r2, %r2, %r2, %r2, %r2, %r2, %r2, %r2}, {%r463, %r464, %r465, %r466};
	bar.warp.sync 	-1;
	wmma.mma.sync.aligned.row.col.m16n16k16.f16.f16 {%r471, %r472, %r473, %r474}, {%r2, %r2, %r2, %r2, %r2, %r2, %r2, %r2}, {%r2, %r2, %r2, %r2, %r2, %r2, %r2, %r2}, {%r467, %r468, %r469, %r470};
	bar.warp.sync 	-1;
	wmma.mma.sync.aligned.row.col.m16n16k16.f16.f16 {%r475, %r476, %r477, %r478}, {%r2, %r2, %r2, %r2, %r2, %r2, %r2, %r2}, {%r2, %r2, %r2, %r2, %r2, %r2, %r2, %r2}, {%r471, %r472, %r473, %r474};
	bar.warp.sync 	-1;
	wmma.mma.sync.aligned.row.col.m16n16k16.f16.f16 {%r479, %r480, %r481, %r482}, {%r2, %r2, %r2, %r2, %r2, %r2, %r2, %r2}, {%r2, %r2, %r2, %r2, %r2, %r2, %r2, %r2}, {%r475, %r476, %r477, %r478};
	bar.warp.sync 	-1;
	wmma.mma.sync.aligned.row.col.m16n16k16.f16.f16 {%r483, %r484, %r485, %r486}, {%r2, %r2, %r2, %r2, %r2, %r2, %r2, %r2}, {%r2, %r2, %r2, %r2, %r2, %r2, %r2, %r2}, {%r479, %r480, %r481, %r482};
	bar.warp.sync 	-1;
	wmma.mma.sync.aligned.row.col.m16n16k16.f16.f16 {%r487, %r488, %r489, %r490}, {%r2, %r2, %r2, %r2, %r2, %r2, %r2, %r2}, {%r2, %r2, %r2, %r2, %r2, %r2, %r2, %r2}, {%r483, %r484, %r485, %r486};
	bar.warp.sync 	-1;
	wmma.mma.sync.aligned.row.col.m16n16k16.f16.f16 {%r491, %r492, %r493, %r494}, {%r2, %r2, %r2, %r2, %r2, %r2, %r2, %r2}, {%r2, %r2, %r2, %r2, %r2, %r2, %r2, %r2}, {%r487, %r488, %r489, %r490};
	bar.warp.sync 	-1;
	wmma.mma.sync.aligned.row.col.m16n16k16.f16.f16 {%r495, %r496, %r497, %r498}, {%r2, %r2, %r2, %r2, %r2, %r2, %r2, %r2}, {%r2, %r2, %r2, %r2, %r2, %r2, %r2, %r2}, {%r491, %r492, %r493, %r494};
	bar.warp.sync 	-1;
	wmma.mma.sync.aligned.row.col.m16n16k16.f16.f16 {%r499, %r500, %r501, %r502}, {%r2, %r2, %r2, %r2, %r2, %r2, %r2, %r2}, {%r2, %r2, %r2, %r2, %r2, %r2, %r2, %r2}, {%r495, %r496, %r497, %r498};
	bar.warp.sync 	-1;
	wmma.mma.sync.aligned.row.col.m16n16k16.f16.f16 {%r503, %r504, %r505, %r506}, {%r2, %r2, %r2, %r2, %r2, %r2, %r2, %r2}, {%r2, %r2, %r2, %r2, %r2, %r2, %r2, %r2}, {%r499, %r500, %r501, %r502};
	bar.warp.sync 	-1;
	wmma.mma.sync.aligned.row.col.m16n16k16.f16.f16 {%r507, %r508, %r509, %r510}, {%r2, %r2, %r2, %r2, %r2, %r2, %r2, %r2}, {%r2, %r2, %r2, %r2, %r2, %r2, %r2, %r2}, {%r503, %r504, %r505, %r506};
	bar.warp.sync 	-1;
	wmma.mma.sync.aligned.row.col.m16n16k16.f16.f16 {%r511, %r512, %r513, %r514}, {%r2, %r2, %r2, %r2, %r2, %r2, %r2, %r2}, {%r2, %r2, %r2, %r2, %r2, %r2, %r2, %r2}, {%r507, %r508, %r509, %r510};
	bar.warp.sync 	-1;
	wmma.mma.sync.aligned.row.col.m16n16k16.f16.f16 {%r515, %r516, %r517, %r518}, {%r2, %r2, %r2, %r2, %r2, %r2, %r2, %r2}, {%r2, %r2, %r2, %r2, %r2, %r2, %r2, %r2}, {%r511, %r512, %r513, %r514};
	bar.warp.sync 	-1;
	wmma.mma.sync.aligned.row.col.m16n16k16.f16.f16 {%r519, %r520, %r521, %r522}, {%r2, %r2, %r2, %r2, %r2, %r2, %r2, %r2}, {%r2, %r2, %r2, %r2, %r2, %r2, %r2, %r2}, {%r515, %r516, %r517, %r518};
	bar.warp.sync 	-1;
	wmma.mma.sync.aligned.row.col.m16n16k16.f16.f16 {%r523, %r524, %r525, %r526}, {%r2, %r2, %r2, %r2, %r2, %r2, %r2, %r2}, {%r2, %r2, %r2, %r2, %r2, %r2, %r2, %r2}, {%r519, %r520, %r521, %r522};
	bar.warp.sync 	-1;
	wmma.mma.sync.aligned.row.col.m16n16k16.f16.f16 {%r527, %r528, %r529, %r530}, {%r2, %r2, %r2, %r2, %r2, %r2, %r2, %r2}, {%r2, %r2, %r2, %r2, %r2, %r2, %r2, %r2}, {%r523, %r524, %r525, %r526};
	bar.warp.sync 	-1;
	wmma.mma.sync.aligned.row.col.m16n16k16.f16.f16 {%r531, %r532, %r533, %r534}, {%r2, %r2, %r2, %r2, %r2, %r2, %r2, %r2}, {%r2, %r2, %r2, %r2, %r2, %r2, %r2, %r2}, {%r527, %r528, %r529, %r530};
	bar.warp.sync 	-1;
	wmma.mma.sync.aligned.row.col.m16n16k16.f16.f16 {%r535, %r536, %r537, %r538}, {%r2, %r2, %r2, %r2, %r2, %r2, %r2, %r2}, {%r2, %r2, %r2, %r2, %r2, %r2, %r2, %r2}, {%r531, %r532, %r533, %r534};
	bar.warp.sync 	-1;
	wmma.mma.sync.aligned.row.col.m16n16k16.f16.f16 {%r539, %r540, %r541, %r542}, {%r2, %r2, %r2, %r2, %r2, %r2, %r2, %r2}, {%r2, %r2, %r2, %r2, %r2, %r2, %r2, %r2}, {%r535, %r536, %r537, %r538};
	bar.warp.sync 	-1;
	wmma.mma.sync.aligned.row.col.m16n16k16.f16.f16 {%r543, %r544, %r545, %r546}, {%r2, %r2, %r2, %r2, %r2, %r2, %r2, %r2}, {%r2, %r2, %r2, %r2, %r2, %r2, %r2, %r2}, {%r539, %r540, %r541, %r542};
	bar.warp.sync 	-1;
	wmma.mma.sync.aligned.row.col.m16n16k16.f16.f16 {%r547, %r548, %r549, %r550}, {%r2, %r2, %r2, %r2, %r2, %r2, %r2, %r2}, {%r2, %r2, %r2, %r2, %r2, %r2, %r2, %r2}, {%r543, %r544, %r545, %r546};
	bar.warp.sync 	-1;
	wmma.mma.sync.aligned.row.col.m16n16k16.f16.f16 {%r551, %r552, %r553, %r554}, {%r2, %r2, %r2, %r2, %r2, %r2, %r2, %r2}, {%r2, %r2, %r2, %r2, %r2, %r2, %r2, %r2}, {%r547, %r548, %r549, %r550};
	bar.warp.sync 	-1;
	wmma.mma.sync.aligned.row.col.m16n16k16.f16.f16 {%r555, %r556, %r557, %r558}, {%r2, %r2, %r2, %r2, %r2, %r2, %r2, %r2}, {%r2, %r2, %r2, %r2, %r2, %r2, %r2, %r2}, {%r551, %r552, %r553, %r554};
	bar.warp.sync 	-1;
	wmma.mma.sync.aligned.row.col.m16n16k16.f16.f16 {%r559, %r560, %r561, %r562}, {%r2, %r2, %r2, %r2, %r2, %r2, %r2, %r2}, {%r2, %r2, %r2, %r2, %r2, %r2, %r2, %r2}, {%r555, %r556, %r557, %r558};
	bar.warp.sync 	-1;
	wmma.mma.sync.aligned.row.col.m16n16k16.f16.f16 {%r563, %r564, %r565, %r566}, {%r2, %r2, %r2, %r2, %r2, %r2, %r2, %r2}, {%r2, %r2, %r2, %r2, %r2, %r2, %r2, %r2}, {%r559, %r560, %r561, %r562};
	bar.warp.sync 	-1;
	wmma.mma.sync.aligned.row.col.m16n16k16.f16.f16 {%r567, %r568, %r569, %r570}, {%r2, %r2, %r2, %r2, %r2, %r2, %r2, %r2}, {%r2, %r2, %r2, %r2, %r2, %r2, %r2, %r2}, {%r563, %r564, %r565, %r566};
	bar.warp.sync 	-1;
	wmma.mma.sync.aligned.row.col.m16n16k16.f16.f16 {%r571, %r572, %r573, %r574}, {%r2, %r2, %r2, %r2, %r2, %r2, %r2, %r2}, {%r2, %r2, %r2, %r2, %r2, %r2, %r2, %r2}, {%r567, %r568, %r569, %r570};
	bar.warp.sync 	-1;
	wmma.mma.sync.aligned.row.col.m16n16k16.f16.f16 {%r575, %r576, %r577, %r578}, {%r2, %r2, %r2, %r2, %r2, %r2, %r2, %r2}, {%r2, %r2, %r2, %r2, %r2, %r2, %r2, %r2}, {%r571, %r572, %r573, %r574};
	bar.warp.sync 	-1;
	wmma.mma.sync.aligned.row.col.m16n16k16.f16.f16 {%r579, %r580, %r581, %r582}, {%r2, %r2, %r2, %r2, %r2, %r2, %r2, %r2}, {%r2, %r2, %r2, %r2, %r2, %r2, %r2, %r2}, {%r575, %r576, %r577, %r578};
	bar.warp.sync 	-1;
	wmma.mma.sync.aligned.row.col.m16n16k16.f16.f16 {%r583, %r584, %r585, %r586}, {%r2, %r2, %r2, %r2, %r2, %r2, %r2, %r2}, {%r2, %r2, %r2, %r2, %r2, %r2, %r2, %r2}, {%r579, %r580, %r581, %r582};
	bar.warp.sync 	-1;
	wmma.mma.sync.aligned.row.col.m16n16k16.f16.f16 {%r587, %r588, %r589, %r590}, {%r2, %r2, %r2, %r2, %r2, %r2, %r2, %r2}, {%r2, %r2, %r2, %r2, %r2, %r2, %r2, %r2}, {%r583, %r584, %r585, %r586};
	bar.warp.sync 	-1;
	wmma.mma.sync.aligned.row.col.m16n16k16.f16.f16 {%r591, %r592, %r593, %r594}, {%r2, %r2, %r2, %r2, %r2, %r2, %r2, %r2}, {%r2, %r2, %r2, %r2, %r2, %r2, %r2, %r2}, {%r587, %r588, %r589, %r590};
	bar.warp.sync 	-1;
	wmma.mma.sync.aligned.row.col.m16n16k16.f16.f16 {%r595, %r596, %r597, %r598}, {%r2, %r2, %r2, %r2, %r2, %r2, %r2, %r2}, {%r2, %r2, %r2, %r2, %r2, %r2, %r2, %r2}, {%r591, %r592, %r593, %r594};
	bar.warp.sync 	-1;
	wmma.mma.sync.aligned.row.col.m16n16k16.f16.f16 {%r599, %r600, %r601, %r602}, {%r2, %r2, %r2, %r2, %r2, %r2, %r2, %r2}, {%r2, %r2, %r2, %r2, %r2, %r2, %r2, %r2}, {%r595, %r596, %r597, %r598};
	bar.warp.sync 	-1;
	wmma.mma.sync.aligned.row.col.m16n16k16.f16.f16 {%r603, %r604, %r605, %r606}, {%r2, %r2, %r2, %r2, %r2, %r2, %r2, %r2}, {%r2, %r2, %r2, %r2, %r2, %r2, %r2, %r2}, {%r599, %r600, %r601, %r602};
	bar.warp.sync 	-1;
	wmma.mma.sync.aligned.row.col.m16n16k16.f16.f16 {%r607, %r608, %r609, %r610}, {%r2, %r2, %r2, %r2, %r2, %r2, %r2, %r2}, {%r2, %r2, %r2, %r2, %r2, %r2, %r2, %r2}, {%r603, %r604, %r605, %r606};
	bar.warp.sync 	-1;
	wmma.mma.sync.aligned.row.col.m16n16k16.f16.f16 {%r611, %r612, %r613, %r614}, {%r2, %r2, %r2, %r2, %r2, %r2, %r2, %r2}, {%r2, %r2, %r2, %r2, %r2, %r2, %r2, %r2}, {%r607, %r608, %r609, %r610};
	bar.warp.sync 	-1;
	wmma.mma.sync.aligned.row.col.m16n16k16.f16.f16 {%r615, %r616, %r617, %r618}, {%r2, %r2, %r2, %r2, %r2, %r2, %r2, %r2}, {%r2, %r2, %r2, %r2, %r2, %r2, %r2, %r2}, {%r611, %r612, %r613, %r614};
	bar.warp.sync 	-1;
	wmma.mma.sync.aligned.row.col.m16n16k16.f16.f16 {%r619, %r620, %r621, %r622}, {%r2, %r2, %r2, %r2, %r2, %r2, %r2, %r2}, {%r2, %r2, %r2, %r2, %r2, %r2, %r2, %r2}, {%r615, %r616, %r617, %r618};
	bar.warp.sync 	-1;
	wmma.mma.sync.aligned.row.col.m16n16k16.f16.f16 {%r623, %r624, %r625, %r626}, {%r2, %r2, %r2, %r2, %r2, %r2, %r2, %r2}, {%r2, %r2, %r2, %r2, %r2, %r2, %r2, %r2}, {%r619, %r620, %r621, %r622};
	bar.warp.sync 	-1;
	wmma.mma.sync.aligned.row.col.m16n16k16.f16.f16 {%r627, %r628, %r629, %r630}, {%r2, %r2, %r2, %r2, %r2, %r2, %r2, %r2}, {%r2, %r2, %r2, %r2, %r2, %r2, %r2, %r2}, {%r623, %r624, %r625, %r626};
	bar.warp.sync 	-1;
	wmma.mma.sync.aligned.row.col.m16n16k16.f16.f16 {%r631, %r632, %r633, %r634}, {%r2, %r2, %r2, %r2, %r2, %r2, %r2, %r2}, {%r2, %r2, %r2, %r2, %r2, %r2, %r2, %r2}, {%r627, %r628, %r629, %r630};
	bar.warp.sync 	-1;
	wmma.mma.sync.aligned.row.col.m16n16k16.f16.f16 {%r635, %r636, %r637, %r638}, {%r2, %r2, %r2, %r2, %r2, %r2, %r2, %r2}, {%r2, %r2, %r2, %r2, %r2, %r2, %r2, %r2}, {%r631, %r632, %r633, %r634};
	bar.warp.sync 	-1;
	wmma.mma.sync.aligned.row.col.m16n16k16.f16.f16 {%r639, %r640, %r641, %r642}, {%r2, %r2, %r2, %r2, %r2, %r2, %r2, %r2}, {%r2, %r2, %r2, %r2, %r2, %r2, %r2, %r2}, {%r635, %r636, %r637, %r638};
	bar.warp.sync 	-1;
	wmma.mma.sync.aligned.row.col.m16n16k16.f16.f16 {%r643, %r644, %r645, %r646}, {%r2, %r2, %r2, %r2, %r2, %r2, %r2, %r2}, {%r2, %r2, %r2, %r2, %r2, %r2, %r2, %r2}, {%r639, %r640, %r641, %r642};
	bar.warp.sync 	-1;
	wmma.mma.sync.aligned.row.col.m16n16k16.f16.f16 {%r647, %r648, %r649, %r650}, {%r2, %r2, %r2, %r2, %r2, %r2, %r2, %r2}, {%r2, %r2, %r2, %r2, %r2, %r2, %r2, %r2}, {%r643, %r644, %r645, %r646};
	bar.warp.sync 	-1;
	wmma.mma.sync.aligned.row.col.m16n16k16.f16.f16 {%r651, %r652, %r653, %r654}, {%r2, %r2, %r2, %r2, %r2, %r2, %r2, %r2}, {%r2, %r2, %r2, %r2, %r2, %r2, %r2, %r2}, {%r647, %r648, %r649, %r650};
	bar.warp.sync 	-1;
	wmma.mma.sync.aligned.row.col.m16n16k16.f16.f16 {%r655, %r656, %r657, %r658}, {%r2, %r2, %r2, %r2, %r2, %r2, %r2, %r2}, {%r2, %r2, %r2, %r2, %r2, %r2, %r2, %r2}, {%r651, %r652, %r653, %r654};
	bar.warp.sync 	-1;
	wmma.mma.sync.aligned.row.col.m16n16k16.f16.f16 {%r659, %r660, %r661, %r662}, {%r2, %r2, %r2, %r2, %r2, %r2, %r2, %r2}, {%r2, %r2, %r2, %r2, %r2, %r2, %r2, %r2}, {%r655, %r656, %r657, %r658};
	bar.warp.sync 	-1;
	wmma.mma.sync.aligned.row.col.m16n16k16.f16.f16 {%r663, %r664, %r665, %r666}, {%r2, %r2, %r2, %r2, %r2, %r2, %r2, %r2}, {%r2, %r2, %r2, %r2, %r2, %r2, %r2, %r2}, {%r659, %r660, %r661, %r662};
	bar.warp.sync 	-1;
	wmma.mma.sync.aligned.row.col.m16n16k16.f16.f16 {%r667, %r668, %r669, %r670}, {%r2, %r2, %r2, %r2, %r2, %r2, %r2, %r2}, {%r2, %r2, %r2, %r2, %r2, %r2, %r2, %r2}, {%r663, %r664, %r665, %r666};
	bar.warp.sync 	-1;
	wmma.mma.sync.aligned.row.col.m16n16k16.f16.f16 {%r671, %r672, %r673, %r674}, {%r2, %r2, %r2, %r2, %r2, %r2, %r2, %r2}, {%r2, %r2, %r2, %r2, %r2, %r2, %r2, %r2}, {%r667, %r668, %r669, %r670};
	bar.warp.sync 	-1;
	wmma.mma.sync.aligned.row.col.m16n16k16.f16.f16 {%r675, %r676, %r677, %r678}, {%r2, %r2, %r2, %r2, %r2, %r2, %r2, %r2}, {%r2, %r2, %r2, %r2, %r2, %r2, %r2, %r2}, {%r671, %r672, %r673, %r674};
	bar.warp.sync 	-1;
	wmma.mma.sync.aligned.row.col.m16n16k16.f16.f16 {%r679, %r680, %r681, %r682}, {%r2, %r2, %r2, %r2, %r2, %r2, %r2, %r2}, {%r2, %r2, %r2, %r2, %r2, %r2, %r2, %r2}, {%r675, %r676, %r677, %r678};
	bar.warp.sync 	-1;
	wmma.mma.sync.aligned.row.col.m16n16k16.f16.f16 {%r683, %r684, %r685, %r686}, {%r2, %r2, %r2, %r2, %r2, %r2, %r2, %r2}, {%r2, %r2, %r2, %r2, %r2, %r2, %r2, %r2}, {%r679, %r680, %r681, %r682};
	bar.warp.sync 	-1;
	wmma.mma.sync.aligned.row.col.m16n16k16.f16.f16 {%r687, %r688, %r689, %r690}, {%r2, %r2, %r2, %r2, %r2, %r2, %r2, %r2}, {%r2, %r2, %r2, %r2, %r2, %r2, %r2, %r2}, {%r683, %r684, %r685, %r686};
	bar.warp.sync 	-1;
	wmma.mma.sync.aligned.row.col.m16n16k16.f16.f16 {%r691, %r692, %r693, %r694}, {%r2, %r2, %r2, %r2, %r2, %r2, %r2, %r2}, {%r2, %r2, %r2, %r2, %r2, %r2, %r2, %r2}, {%r687, %r688, %r689, %r690};
	bar.warp.sync 	-1;
	wmma.mma.sync.aligned.row.col.m16n16k16.f16.f16 {%r695, %r696, %r697, %r698}, {%r2, %r2, %r2, %r2, %r2, %r2, %r2, %r2}, {%r2, %r2, %r2, %r2, %r2, %r2, %r2, %r2}, {%r691, %r692, %r693, %r694};
	bar.warp.sync 	-1;
	wmma.mma.sync.aligned.row.col.m16n16k16.f16.f16 {%r699, %r700, %r701, %r702}, {%r2, %r2, %r2, %r2, %r2, %r2, %r2, %r2}, {%r2, %r2, %r2, %r2, %r2, %r2, %r2, %r2}, {%r695, %r696, %r697, %r698};
	bar.warp.sync 	-1;
	wmma.mma.sync.aligned.row.col.m16n16k16.f16.f16 {%r703, %r704, %r705, %r706}, {%r2, %r2, %r2, %r2, %r2, %r2, %r2, %r2}, {%r2, %r2, %r2, %r2, %r2, %r2, %r2, %r2}, {%r699, %r700, %r701, %r702};
	bar.warp.sync 	-1;
	wmma.mma.sync.aligned.row.col.m16n16k16.f16.f16 {%r707, %r708, %r709, %r710}, {%r2, %r2, %r2, %r2, %r2, %r2, %r2, %r2}, {%r2, %r2, %r2, %r2, %r2, %r2, %r2, %r2}, {%r703, %r704, %r705, %r706};
	bar.warp.sync 	-1;
	wmma.mma.sync.aligned.row.col.m16n16k16.f16.f16 {%r711, %r712, %r713, %r714}, {%r2, %r2, %r2, %r2, %r2, %r2, %r2, %r2}, {%r2, %r2, %r2, %r2, %r2, %r2, %r2, %r2}, {%r707, %r708, %r709, %r710};
	bar.warp.sync 	-1;
	wmma.mma.sync.aligned.row.col.m16n16k16.f16.f16 {%r715, %r716, %r717, %r718}, {%r2, %r2, %r2, %r2, %r2, %r2, %r2, %r2}, {%r2, %r2, %r2, %r2, %r2, %r2, %r2, %r2}, {%r711, %r712, %r713, %r714};
	bar.warp.sync 	-1;
	wmma.mma.sync.aligned.row.col.m16n16k16.f16.f16 {%r719, %r720, %r721, %r722}, {%r2, %r2, %r2, %r2, %r2, %r2, %r2, %r2}, {%r2, %r2, %r2, %r2, %r2, %r2, %r2, %r2}, {%r715, %r716, %r717, %r718};
	bar.warp.sync 	-1;
	wmma.mma.sync.aligned.row.col.m16n16k16.f16.f16 {%r723, %r724, %r725, %r726}, {%r2, %r2, %r2, %r2, %r2, %r2, %r2, %r2}, {%r2, %r2, %r2, %r2, %r2, %r2, %r2, %r2}, {%r719, %r720, %r721, %r722};
	bar.warp.sync 	-1;
	wmma.mma.sync.aligned.row.col.m16n16k16.f16.f16 {%r727, %r728, %r729, %r730}, {%r2, %r2, %r2, %r2, %r2, %r2, %r2, %r2}, {%r2, %r2, %r2, %r2, %r2, %r2, %r2, %r2}, {%r723, %r724, %r725, %r726};
	bar.warp.sync 	-1;
	wmma.mma.sync.aligned.row.col.m16n16k16.f16.f16 {%r731, %r732, %r733, %r734}, {%r2, %r2, %r2, %r2, %r2, %r2, %r2, %r2}, {%r2, %r2, %r2, %r2, %r2, %r2, %r2, %r2}, {%r727, %r728, %r729, %r730};
	bar.warp.sync 	-1;
	wmma.mma.sync.aligned.row.col.m16n16k16.f16.f16 {%r735, %r736, %r737, %r738}, {%r2, %r2, %r2, %r2, %r2, %r2, %r2, %r2}, {%r2, %r2, %r2, %r2, %r2, %r2, %r2, %r2}, {%r731, %r732, %r733, %r734};
	bar.warp.sync 	-1;
	wmma.mma.sync.aligned.row.col.m16n16k16.f16.f16 {%r739, %r740, %r741, %r742}, {%r2, %r2, %r2, %r2, %r2, %r2, %r2, %r2}, {%r2, %r2, %r2, %r2, %r2, %r2, %r2, %r2}, {%r735, %r736, %r737, %r738};
	bar.warp.sync 	-1;
	wmma.mma.sync.aligned.row.col.m16n16k16.f16.f16 {%r743, %r744, %r745, %r746}, {%r2, %r2, %r2, %r2, %r2, %r2, %r2, %r2}, {%r2, %r2, %r2, %r2, %r2, %r2, %r2, %r2}, {%r739, %r740, %r741, %r742};
	bar.warp.sync 	-1;
	wmma.mma.sync.aligned.row.col.m16n16k16.f16.f16 {%r747, %r748, %r749, %r750}, {%r2, %r2, %r2, %r2, %r2, %r2, %r2, %r2}, {%r2, %r2, %r2, %r2, %r2, %r2, %r2, %r2}, {%r743, %r744, %r745, %r746};
	bar.warp.sync 	-1;
	wmma.mma.sync.aligned.row.col.m16n16k16.f16.f16 {%r751, %r752, %r753, %r754}, {%r2, %r2, %r2, %r2, %r2, %r2, %r2, %r2}, {%r2, %r2, %r2, %r2, %r2, %r2, %r2, %r2}, {%r747, %r748, %r749, %r750};
	bar.warp.sync 	-1;
	wmma.mma.sync.aligned.row.col.m16n16k16.f16.f16 {%r755, %r756, %r757, %r758}, {%r2, %r2, %r2, %r2, %r2, %r2, %r2, %r2}, {%r2, %r2, %r2, %r2, %r2, %r2, %r2, %r2}, {%r751, %r752, %r753, %r754};
	bar.warp.sync 	-1;
	wmma.mma.sync.aligned.row.col.m16n16k16.f16.f16 {%r759, %r760, %r761, %r762}, {%r2, %r2, %r2, %r2, %r2, %r2, %r2, %r2}, {%r2, %r2, %r2, %r2, %r2, %r2, %r2, %r2}, {%r755, %r756, %r757, %r758};
	bar.warp.sync 	-1;
	wmma.mma.sync.aligned.row.col.m16n16k16.f16.f16 {%r763, %r764, %r765, %r766}, {%r2, %r2, %r2, %r2, %r2, %r2, %r2, %r2}, {%r2, %r2, %r2, %r2, %r2, %r2, %r2, %r2}, {%r759, %r760, %r761, %r762};
	bar.warp.sync 	-1;
	wmma.mma.sync.aligned.row.col.m16n16k16.f16.f16 {%r767, %r768, %r769, %r770}, {%r2, %r2, %r2, %r2, %r2, %r2, %r2, %r2}, {%r2, %r2, %r2, %r2, %r2, %r2, %r2, %r2}, {%r763, %r764, %r765, %r766};
	bar.warp.sync 	-1;
	wmma.mma.sync.aligned.row.col.m16n16k16.f16.f16 {%r771, %r772, %r773, %r774}, {%r2, %r2, %r2, %r2, %r2, %r2, %r2, %r2}, {%r2, %r2, %r2, %r2, %r2, %r2, %r2, %r2}, {%r767, %r768, %r769, %r770};
	bar.warp.sync 	-1;
	wmma.mma.sync.aligned.row.col.m16n16k16.f16.f16 {%r775, %r776, %r777, %r778}, {%r2, %r2, %r2, %r2, %r2, %r2, %r2, %r2}, {%r2, %r2, %r2, %r2, %r2, %r2, %r2, %r2}, {%r771, %r772, %r773, %r774};
	bar.warp.sync 	-1;
	wmma.mma.sync.aligned.row.col.m16n16k16.f16.f16 {%r779, %r780, %r781, %r782}, {%r2, %r2, %r2, %r2, %r2, %r2, %r2, %r2}, {%r2, %r2, %r2, %r2, %r2, %r2, %r2, %r2}, {%r775, %r776, %r777, %r778};
	bar.warp.sync 	-1;
	wmma.mma.sync.aligned.row.col.m16n16k16.f16.f16 {%r783, %r784, %r785, %r786}, {%r2, %r2, %r2, %r2, %r2, %r2, %r2, %r2}, {%r2, %r2, %r2, %r2, %r2, %r2, %r2, %r2}, {%r779, %r780, %r781, %r782};
	bar.warp.sync 	-1;
	wmma.mma.sync.aligned.row.col.m16n16k16.f16.f16 {%r787, %r788, %r789, %r790}, {%r2, %r2, %r2, %r2, %r2, %r2, %r2, %r2}, {%r2, %r2, %r2, %r2, %r2, %r2, %r2, %r2}, {%r783, %r784, %r785, %r786};
	bar.warp.sync 	-1;
	wmma.mma.sync.aligned.row.col.m16n16k16.f16.f16 {%r791, %r792, %r793, %r794}, {%r2, %r2, %r2, %r2, %r2, %r2, %r2, %r2}, {%r2, %r2, %r2, %r2, %r2, %r2, %r2, %r2}, {%r787, %r788, %r789, %r790};
	bar.warp.sync 	-1;
	wmma.mma.sync.aligned.row.col.m16n16k16.f16.f16 {%r795, %r796, %r797, %r798}, {%r2, %r2, %r2, %r2, %r2, %r2, %r2, %r2}, {%r2, %r2, %r2, %r2, %r2, %r2, %r2, %r2}, {%r791, %r792, %r793, %r794};
	bar.warp.sync 	-1;
	wmma.mma.sync.aligned.row.col.m16n16k16.f16.f16 {%r799, %r800, %r801, %r802}, {%r2, %r2, %r2, %r2, %r2, %r2, %r2, %r2}, {%r2, %r2, %r2, %r2, %r2, %r2, %r2, %r2}, {%r795, %r796, %r797, %r798};
	bar.warp.sync 	-1;
	wmma.mma.sync.aligned.row.col.m16n16k16.f16.f16 {%r803, %r804, %r805, %r806}, {%r2, %r2, %r2, %r2, %r2, %r2, %r2, %r2}, {%r2, %r2, %r2, %r2, %r2, %r2, %r2, %r2}, {%r799, %r800, %r801, %r802};
	bar.warp.sync 	-1;
	wmma.mma.sync.aligned.row.col.m16n16k16.f16.f16 {%r807, %r808, %r809, %r810}, {%r2, %r2, %r2, %r2, %r2, %r2, %r2, %r2}, {%r2, %r2, %r2, %r2, %r2, %r2, %r2, %r2}, {%r803, %r804, %r805, %r806};
	bar.warp.sync 	-1;
	wmma.mma.sync.aligned.row.col.m16n16k16.f16.f16 {%r811, %r812, %r813, %r814}, {%r2, %r2, %r2, %r2, %r2, %r2, %r2, %r2}, {%r2, %r2, %r2, %r2, %r2, %r2, %r2, %r2}, {%r807, %r808, %r809, %r810};
	bar.warp.sync 	-1;
	wmma.mma.sync.aligned.row.col.m16n16k16.f16.f16 {%r815, %r816, %r817, %r818}, {%r2, %r2, %r2, %r2, %r2, %r2, %r2, %r2}, {%r2, %r2, %r2, %r2, %r2, %r2, %r2, %r2}, {%r811, %r812, %r813, %r814};
	bar.warp.sync 	-1;
	wmma.mma.sync.aligned.row.col.m16n16k16.f16.f16 {%r819, %r820, %r821, %r822}, {%r2, %r2, %r2, %r2, %r2, %r2, %r2, %r2}, {%r2, %r2, %r2, %r2, %r2, %r2, %r2, %r2}, {%r815, %r816, %r817, %r818};
	bar.warp.sync 	-1;
	wmma.mma.sync.aligned.row.col.m16n16k16.f16.f16 {%r823, %r824, %r825, %r826}, {%r2, %r2, %r2, %r2, %r2, %r2, %r2, %r2}, {%r2, %r2, %r2, %r2, %r2, %r2, %r2, %r2}, {%r819, %r820, %r821, %r822};
	bar.warp.sync 	-1;
	wmma.mma.sync.aligned.row.col.m16n16k16.f16.f16 {%r827, %r828, %r829, %r830}, {%r2, %r2, %r2, %r2, %r2, %r2, %r2, %r2}, {%r2, %r2, %r2, %r2, %r2, %r2, %r2, %r2}, {%r823, %r824, %r825, %r826};
	bar.warp.sync 	-1;
	wmma.mma.sync.aligned.row.col.m16n16k16.f16.f16 {%r831, %r832, %r833, %r834}, {%r2, %r2, %r2, %r2, %r2, %r2, %r2, %r2}, {%r2, %r2, %r2, %r2, %r2, %r2, %r2, %r2}, {%r827, %r828, %r829, %r830};
	bar.warp.sync 	-1;
	wmma.mma.sync.aligned.row.col.m16n16k16.f16.f16 {%r835, %r836, %r837, %r838}, {%r2, %r2, %r2, %r2, %r2, %r2, %r2, %r2}, {%r2, %r2, %r2, %r2, %r2, %r2, %r2, %r2}, {%r831, %r832, %r833, %r834};
	bar.warp.sync 	-1;
	wmma.mma.sync.aligned.row.col.m16n16k16.f16.f16 {%r839, %r840, %r841, %r842}, {%r2, %r2, %r2, %r2, %r2, %r2, %r2, %r2}, {%r2, %r2, %r2, %r2, %r2, %r2, %r2, %r2}, {%r835, %r836, %r837, %r838};
	bar.warp.sync 	-1;
	wmma.mma.sync.aligned.row.col.m16n16k16.f16.f16 {%r843, %r844, %r845, %r846}, {%r2, %r2, %r2, %r2, %r2, %r2, %r2, %r2}, {%r2, %r2, %r2, %r2, %r2, %r2, %r2, %r2}, {%r839, %r840, %r841, %r842};
	bar.warp.sync 	-1;
	wmma.mma.sync.aligned.row.col.m16n16k16.f16.f16 {%r847, %r848, %r849, %r850}, {%r2, %r2, %r2, %r2, %r2, %r2, %r2, %r2}, {%r2, %r2, %r2, %r2, %r2, %r2, %r2, %r2}, {%r843, %r844, %r845, %r846};
	bar.warp.sync 	-1;
	wmma.mma.sync.aligned.row.col.m16n16k16.f16.f16 {%r851, %r852, %r853, %r854}, {%r2, %r2, %r2, %r2, %r2, %r2, %r2, %r2}, {%r2, %r2, %r2, %r2, %r2, %r2, %r2, %r2}, {%r847, %r848, %r849, %r850};
	bar.warp.sync 	-1;
	wmma.mma.sync.aligned.row.col.m16n16k16.f16.f16 {%r855, %r856, %r857, %r858}, {%r2, %r2, %r2, %r2, %r2, %r2, %r2, %r2}, {%r2, %r2, %r2, %r2, %r2, %r2, %r2, %r2}, {%r851, %r852, %r853, %r854};
	bar.warp.sync 	-1;
	wmma.mma.sync.aligned.row.col.m16n16k16.f16.f16 {%r859, %r860, %r861, %r862}, {%r2, %r2, %r2, %r2, %r2, %r2, %r2, %r2}, {%r2, %r2, %r2, %r2, %r2, %r2, %r2, %r2}, {%r855, %r856, %r857, %r858};
	bar.warp.sync 	-1;
	wmma.mma.sync.aligned.row.col.m16n16k16.f16.f16 {%r863, %r864, %r865, %r866}, {%r2, %r2, %r2, %r2, %r2, %r2, %r2, %r2}, {%r2, %r2, %r2, %r2, %r2, %r2, %r2, %r2}, {%r859, %r860, %r861, %r862};
	bar.warp.sync 	-1;
	wmma.mma.sync.aligned.row.col.m16n16k16.f16.f16 {%r867, %r868, %r869, %r870}, {%r2, %r2, %r2, %r2, %r2, %r2, %r2, %r2}, {%r2, %r2, %r2, %r2, %r2, %r2, %r2, %r2}, {%r863, %r864, %r865, %r866};
	bar.warp.sync 	-1;
	wmma.mma.sync.aligned.row.col.m16n16k16.f16.f16 {%r871, %r872, %r873, %r874}, {%r2, %r2, %r2, %r2, %r2, %r2, %r2, %r2}, {%r2, %r2, %r2, %r2, %r2, %r2, %r2, %r2}, {%r867, %r868, %r869, %r870};
	bar.warp.sync 	-1;
	wmma.mma.sync.aligned.row.col.m16n16k16.f16.f16 {%r875, %r876, %r877, %r878}, {%r2, %r2, %r2, %r2, %r2, %r2, %r2, %r2}, {%r2, %r2, %r2, %r2, %r2, %r2, %r2, %r2}, {%r871, %r872, %r873, %r874};
	bar.warp.sync 	-1;
	wmma.mma.sync.aligned.row.col.m16n16k16.f16.f16 {%r879, %r880, %r881, %r882}, {%r2, %r2, %r2, %r2, %r2, %r2, %r2, %r2}, {%r2, %r2, %r2, %r2, %r2, %r2, %r2, %r2}, {%r875, %r876, %r877, %r878};
	bar.warp.sync 	-1;
	wmma.mma.sync.aligned.row.col.m16n16k16.f16.f16 {%r883, %r884, %r885, %r886}, {%r2, %r2, %r2, %r2, %r2, %r2, %r2, %r2}, {%r2, %r2, %r2, %r2, %r2, %r2, %r2, %r2}, {%r879, %r880, %r881, %r882};
	bar.warp.sync 	-1;
	wmma.mma.sync.aligned.row.col.m16n16k16.f16.f16 {%r887, %r888, %r889, %r890}, {%r2, %r2, %r2, %r2, %r2, %r2, %r2, %r2}, {%r2, %r2, %r2, %r2, %r2, %r2, %r2, %r2}, {%r883, %r884, %r885, %r886};
	bar.warp.sync 	-1;
	wmma.mma.sync.aligned.row.col.m16n16k16.f16.f16 {%r891, %r892, %r893, %r894}, {%r2, %r2, %r2, %r2, %r2, %r2, %r2, %r2}, {%r2, %r2, %r2, %r2, %r2, %r2, %r2, %r2}, {%r887, %r888, %r889, %r890};
	bar.warp.sync 	-1;
	wmma.mma.sync.aligned.row.col.m16n16k16.f16.f16 {%r895, %r896, %r897, %r898}, {%r2, %r2, %r2, %r2, %r2, %r2, %r2, %r2}, {%r2, %r2, %r2, %r2, %r2, %r2, %r2, %r2}, {%r891, %r892, %r893, %r894};
	bar.warp.sync 	-1;
	wmma.mma.sync.aligned.row.col.m16n16k16.f16.f16 {%r899, %r900, %r901, %r902}, {%r2, %r2, %r2, %r2, %r2, %r2, %r2, %r2}, {%r2, %r2, %r2, %r2, %r2, %r2, %r2, %r2}, {%r895, %r896, %r897, %r898};
	bar.warp.sync 	-1;
	wmma.mma.sync.aligned.row.col.m16n16k16.f16.f16 {%r903, %r904, %r905, %r906}, {%r2, %r2, %r2, %r2, %r2, %r2, %r2, %r2}, {%r2, %r2, %r2, %r2, %r2, %r2, %r2, %r2}, {%r899, %r900, %r901, %r902};
	bar.warp.sync 	-1;
	wmma.mma.sync.aligned.row.col.m16n16k16.f16.f16 {%r907, %r908, %r909, %r910}, {%r2, %r2, %r2, %r2, %r2, %r2, %r2, %r2}, {%r2, %r2, %r2, %r2, %r2, %r2, %r2, %r2}, {%r903, %r904, %r905, %r906};
	bar.warp.sync 	-1;
	wmma.mma.sync.aligned.row.col.m16n16k16.f16.f16 {%r911, %r912, %r913, %r914}, {%r2, %r2, %r2, %r2, %r2, %r2, %r2, %r2}, {%r2, %r2, %r2, %r2, %r2, %r2, %r2, %r2}, {%r907, %r908, %r909, %r910};
	bar.warp.sync 	-1;
	wmma.mma.sync.aligned.row.col.m16n16k16.f16.f16 {%r915, %r916, %r917, %r918}, {%r2, %r2, %r2, %r2, %r2, %r2, %r2, %r2}, {%r2, %r2, %r2, %r2, %r2, %r2, %r2, %r2}, {%r911, %r912, %r913, %r914};
	bar.warp.sync 	-1;
	wmma.mma.sync.aligned.row.col.m16n16k16.f16.f16 {%r919, %r920, %r921, %r922}, {%r2, %r2, %r2, %r2, %r2, %r2, %r2, %r2}, {%r2, %r2, %r2, %r2, %r2, %r2, %r2, %r2}, {%r915, %r916, %r917, %r918};
	bar.warp.sync 	-1;
	wmma.mma.sync.aligned.row.col.m16n16k16.f16.f16 {%r923, %r924, %r925, %r926}, {%r2, %r2, %r2, %r2, %r2, %r2, %r2, %r2}, {%r2, %r2, %r2, %r2, %r2, %r2, %r2, %r2}, {%r919, %r920, %r921, %r922};
	bar.warp.sync 	-1;
	wmma.mma.sync.aligned.row.col.m16n16k16.f16.f16 {%r927, %r928, %r929, %r930}, {%r2, %r2, %r2, %r2, %r2, %r2, %r2, %r2}, {%r2, %r2, %r2, %r2, %r2, %r2, %r2, %r2}, {%r923, %r924, %r925, %r926};
	bar.warp.sync 	-1;
	wmma.mma.sync.aligned.row.col.m16n16k16.f16.f16 {%r931, %r932, %r933, %r934}, {%r2, %r2, %r2, %r2, %r2, %r2, %r2, %r2}, {%r2, %r2, %r2, %r2, %r2, %r2, %r2, %r2}, {%r927, %r928, %r929, %r930};
	bar.warp.sync 	-1;
	wmma.mma.sync.aligned.row.col.m16n16k16.f16.f16 {%r935, %r936, %r937, %r938}, {%r2, %r2, %r2, %r2, %r2, %r2, %r2, %r2}, {%r2, %r2, %r2, %r2, %r2, %r2, %r2, %r2}, {%r931, %r932, %r933, %r934};
	bar.warp.sync 	-1;
	wmma.mma.sync.aligned.row.col.m16n16k16.f16.f16 {%r939, %r940, %r941, %r942}, {%r2, %r2, %r2, %r2, %r2, %r2, %r2, %r2}, {%r2, %r2, %r2, %r2, %r2, %r2, %r2, %r2}, {%r935, %r936, %r937, %r938};
	bar.warp.sync 	-1;
	wmma.mma.sync.aligned.row.col.m16n16k16.f16.f16 {%r943, %r944, %r945, %r946}, {%r2, %r2, %r2, %r2, %r2, %r2, %r2, %r2}, {%r2, %r2, %r2, %r2, %r2, %r2, %r2, %r2}, {%r939, %r940, %r941, %r942};
	bar.warp.sync 	-1;
	wmma.mma.sync.aligned.row.col.m16n16k16.f16.f16 {%r947, %r948, %r949, %r950}, {%r2, %r2, %r2, %r2, %r2, %r2, %r2, %r2}, {%r2, %r2, %r2, %r2, %r2, %r2, %r2, %r2}, {%r943, %r944, %r945, %r946};
	bar.warp.sync 	-1;
	wmma.mma.sync.aligned.row.col.m16n16k16.f16.f16 {%r951, %r952, %r953, %r954}, {%r2, %r2, %r2, %r2, %r2, %r2, %r2, %r2}, {%r2, %r2, %r2, %r2, %r2, %r2, %r2, %r2}, {%r947, %r948, %r949, %r950};
	bar.warp.sync 	-1;
	wmma.mma.sync.aligned.row.col.m16n16k16.f16.f16 {%r955, %r956, %r957, %r958}, {%r2, %r2, %r2, %r2, %r2, %r2, %r2, %r2}, {%r2, %r2, %r2, %r2, %r2, %r2, %r2, %r2}, {%r951, %r952, %r953, %r954};
	bar.warp.sync 	-1;
	wmma.mma.sync.aligned.row.col.m16n16k16.f16.f16 {%r959, %r960, %r961, %r962}, {%r2, %r2, %r2, %r2, %r2, %r2, %r2, %r2}, {%r2, %r2, %r2, %r2, %r2, %r2, %r2, %r2}, {%r955, %r956, %r957, %r958};
	bar.warp.sync 	-1;
	wmma.mma.sync.aligned.row.col.m16n16k16.f16.f16 {%r963, %r964, %r965, %r966}, {%r2, %r2, %r2, %r2, %r2, %r2, %r2, %r2}, {%r2, %r2, %r2, %r2, %r2, %r2, %r2, %r2}, {%r959, %r960, %r961, %r962};
	bar.warp.sync 	-1;
	wmma.mma.sync.aligned.row.col.m16n16k16.f16.f16 {%r967, %r968, %r969, %r970}, {%r2, %r2, %r2, %r2, %r2, %r2, %r2, %r2}, {%r2, %r2, %r2, %r2, %r2, %r2, %r2, %r2}, {%r963, %r964, %r965, %r966};
	bar.warp.sync 	-1;
	wmma.mma.sync.aligned.row.col.m16n16k16.f16.f16 {%r971, %r972, %r973, %r974}, {%r2, %r2, %r2, %r2, %r2, %r2, %r2, %r2}, {%r2, %r2, %r2, %r2, %r2, %r2, %r2, %r2}, {%r967, %r968, %r969, %r970};
	bar.warp.sync 	-1;
	wmma.mma.sync.aligned.row.col.m16n16k16.f16.f16 {%r975, %r976, %r977, %r978}, {%r2, %r2, %r2, %r2, %r2, %r2, %r2, %r2}, {%r2, %r2, %r2, %r2, %r2, %r2, %r2, %r2}, {%r971, %r972, %r973, %r974};
	bar.warp.sync 	-1;
	wmma.mma.sync.aligned.row.col.m16n16k16.f16.f16 {%r979, %r980, %r981, %r982}, {%r2, %r2, %r2, %r2, %r2, %r2, %r2, %r2}, {%r2, %r2, %r2, %r2, %r2, %r2, %r2, %r2}, {%r975, %r976, %r977, %r978};
	bar.warp.sync 	-1;
	wmma.mma.sync.aligned.row.col.m16n16k16.f16.f16 {%r983, %r984, %r985, %r986}, {%r2, %r2, %r2, %r2, %r2, %r2, %r2, %r2}, {%r2, %r2, %r2, %r2, %r2, %r2, %r2, %r2}, {%r979, %r980, %r981, %r982};
	bar.warp.sync 	-1;
	wmma.mma.sync.aligned.row.col.m16n16k16.f16.f16 {%r987, %r988, %r989, %r990}, {%r2, %r2, %r2, %r2, %r2, %r2, %r2, %r2}, {%r2, %r2, %r2, %r2, %r2, %r2, %r2, %r2}, {%r983, %r984, %r985, %r986};
	bar.warp.sync 	-1;
	wmma.mma.sync.aligned.row.col.m16n16k16.f16.f16 {%r991, %r992, %r993, %r994}, {%r2, %r2, %r2, %r2, %r2, %r2, %r2, %r2}, {%r2, %r2, %r2, %r2, %r2, %r2, %r2, %r2}, {%r987, %r988, %r989, %r990};
	bar.warp.sync 	-1;
	wmma.mma.sync.aligned.row.col.m16n16k16.f16.f16 {%r995, %r996, %r997, %r998}, {%r2, %r2, %r2, %r2, %r2, %r2, %r2, %r2}, {%r2, %r2, %r2, %r2, %r2, %r2, %r2, %r2}, {%r991, %r992, %r993, %r994};
	bar.warp.sync 	-1;
	wmma.mma.sync.aligned.row.col.m16n16k16.f16.f16 {%r999, %r1000, %r1001, %r1002}, {%r2, %r2, %r2, %r2, %r2, %r2, %r2, %r2}, {%r2, %r2, %r2, %r2, %r2, %r2, %r2, %r2}, {%r995, %r996, %r997, %r998};
	bar.warp.sync 	-1;
	wmma.mma.sync.aligned.row.col.m16n16k16.f16.f16 {%r1003, %r1004, %r1005, %r1006}, {%r2, %r2, %r2, %r2, %r2, %r2, %r2, %r2}, {%r2, %r2, %r2, %r2, %r2, %r2, %r2, %r2}, {%r999, %r1000, %r1001, %r1002};
	bar.warp.sync 	-1;
	wmma.mma.sync.aligned.row.col.m16n16k16.f16.f16 {%r1007, %r1008, %r1009, %r1010}, {%r2, %r2, %r2, %r2, %r2, %r2, %r2, %r2}, {%r2, %r2, %r2, %r2, %r2, %r2, %r2, %r2}, {%r1003, %r1004, %r1005, %r1006};
	bar.warp.sync 	-1;
	wmma.mma.sync.aligned.row.col.m16n16k16.f16.f16 {%r1011, %r1012, %r1013, %r1014}, {%r2, %r2, %r2, %r2, %r2, %r2, %r2, %r2}, {%r2, %r2, %r2, %r2, %r2, %r2, %r2, %r2}, {%r1007, %r1008, %r1009, %r1010};
	bar.warp.sync 	-1;
	wmma.mma.sync.aligned.row.col.m16n16k16.f16.f16 {%r1015, %r1016, %r1017, %r1018}, {%r2, %r2, %r2, %r2, %r2, %r2, %r2, %r2}, {%r2, %r2, %r2, %r2, %r2, %r2, %r2, %r2}, {%r1011, %r1012, %r1013, %r1014};
	bar.warp.sync 	-1;
	wmma.mma.sync.aligned.row.col.m16n16k16.f16.f16 {%r1019, %r1020, %r1021, %r1022}, {%r2, %r2, %r2, %r2, %r2, %r2, %r2, %r2}, {%r2, %r2, %r2, %r2, %r2, %r2, %r2, %r2}, {%r1015, %r1016, %r1017, %r1018};
	bar.warp.sync 	-1;
	wmma.mma.sync.aligned.row.col.m16n16k16.f16.f16 {%r1023, %r1024, %r1025, %r1026}, {%r2, %r2, %r2, %r2, %r2, %r2, %r2, %r2}, {%r2, %r2, %r2, %r2, %r2, %r2, %r2, %r2}, {%r1019, %r1020, %r1021, %r1022};
	bar.warp.sync 	-1;
	wmma.mma.sync.aligned.row.col.m16n16k16.f16.f16 {%r1027, %r1028, %r1029, %r1030}, {%r2, %r2, %r2, %r2, %r2, %r2, %r2, %r2}, {%r2, %r2, %r2, %r2, %r2, %r2, %r2, %r2}, {%r1023, %r1024, %r1025, %r1026};
	bar.warp.sync 	-1;
	wmma.mma.sync.aligned.row.col.m16n16k16.f16.f16 {%r1031, %r1032, %r1033, %r1034}, {%r2, %r2, %r2, %r2, %r2, %r2, %r2, %r2}, {%r2, %r2, %r2, %r2, %r2, %r2, %r2, %r2}, {%r1027, %r1028, %r1029, %r1030};
	bar.warp.sync 	-1;
	wmma.mma.sync.aligned.row.col.m16n16k16.f16.f16 {%r1035, %r1036, %r1037, %r1038}, {%r2, %r2, %r2, %r2, %r2, %r2, %r2, %r2}, {%r2, %r2, %r2, %r2, %r2, %r2, %r2, %r2}, {%r1031, %r1032, %r1033, %r1034};
	bar.warp.sync 	-1;
	wmma.mma.sync.aligned.row.col.m16n16k16.f16.f16 {%r1039, %r1040, %r1041, %r1042}, {%r2, %r2, %r2, %r2, %r2, %r2, %r2, %r2}, {%r2, %r2, %r2, %r2, %r2, %r2, %r2, %r2}, {%r1035, %r1036, %r1037, %r1038};
	bar.warp.sync 	-1;
	wmma.mma.sync.aligned.row.col.m16n16k16.f16.f16 {%r1043, %r1044, %r1045, %r1046}, {%r2, %r2, %r2, %r2, %r2, %r2, %r2, %r2}, {%r2, %r2, %r2, %r2, %r2, %r2, %r2, %r2}, {%r1039, %r1040, %r1041, %r1042};
	bar.warp.sync 	-1;
	wmma.mma.sync.aligned.row.col.m16n16k16.f16.f16 {%r1047, %r1048, %r1049, %r1050}, {%r2, %r2, %r2, %r2, %r2, %r2, %r2, %r2}, {%r2, %r2, %r2, %r2, %r2, %r2, %r2, %r2}, {%r1043, %r1044, %r1045, %r1046};
	bar.warp.sync 	-1;
	wmma.mma.sync.aligned.row.col.m16n16k16.f16.f16 {%r1051, %r1052, %r1053, %r1054}, {%r2, %r2, %r2, %r2, %r2, %r2, %r2, %r2}, {%r2, %r2, %r2, %r2, %r2, %r2, %r2, %r2}, {%r1047, %r1048, %r1049, %r1050};
	bar.warp.sync 	-1;
	wmma.mma.sync.aligned.row.col.m16n16k16.f16.f16 {%r1055, %r1056, %r1057, %r1058}, {%r2, %r2, %r2, %r2, %r2, %r2, %r2, %r2}, {%r2, %r2, %r2, %r2, %r2, %r2, %r2, %r2}, {%r1051, %r1052, %r1053, %r1054};
	bar.warp.sync 	-1;
	wmma.mma.sync.aligned.row.col.m16n16k16.f16.f16 {%r1059, %r1060, %r1061, %r1062}, {%r2, %r2, %r2, %r2, %r2, %r2, %r2, %r2}, {%r2, %r2, %r2, %r2, %r2, %r2, %r2, %r2}, {%r1055, %r1056, %r1057, %r1058};
	bar.warp.sync 	-1;
	wmma.mma.sync.aligned.row.col.m16n16k16.f16.f16 {%r1063, %r1064, %r1065, %r1066}, {%r2, %r2, %r2, %r2, %r2, %r2, %r2, %r2}, {%r2, %r2, %r2, %r2, %r2, %r2, %r2, %r2}, {%r1059, %r1060, %r1061, %r1062};
	bar.warp.sync 	-1;
	wmma.mma.sync.aligned.row.col.m16n16k16.f16.f16 {%r1067, %r1068, %r1069, %r1070}, {%r2, %r2, %r2, %r2, %r2, %r2, %r2, %r2}, {%r2, %r2, %r2, %r2, %r2, %r2, %r2, %r2}, {%r1063, %r1064, %r1065, %r1066};
	bar.warp.sync 	-1;
	wmma.mma.sync.aligned.row.col.m16n16k16.f16.f16 {%r1071, %r1072, %r1073, %r1074}, {%r2, %r2, %r2, %r2, %r2, %r2, %r2, %r2}, {%r2, %r2, %r2, %r2, %r2, %r2, %r2, %r2}, {%r1067, %r1068, %r1069, %r1070};
	bar.warp.sync 	-1;
	wmma.mma.sync.aligned.row.col.m16n16k16.f16.f16 {%r1075, %r1076, %r1077, %r1078}, {%r2, %r2, %r2, %r2, %r2, %r2, %r2, %r2}, {%r2, %r2, %r2, %r2, %r2, %r2, %r2, %r2}, {%r1071, %r1072, %r1073, %r1074};
	bar.warp.sync 	-1;
	wmma.mma.sync.aligned.row.col.m16n16k16.f16.f16 {%r1079, %r1080, %r1081, %r1082}, {%r2, %r2, %r2, %r2, %r2, %r2, %r2, %r2}, {%r2, %r2, %r2, %r2, %r2, %r2, %r2, %r2}, {%r1075, %r1076, %r1077, %r1078};
	bar.warp.sync 	-1;
	wmma.mma.sync.aligned.row.col.m16n16k16.f16.f16 {%r1083, %r1084, %r1085, %r1086}, {%r2, %r2, %r2, %r2, %r2, %r2, %r2, %r2}, {%r2, %r2, %r2, %r2, %r2, %r2, %r2, %r2}, {%r1079, %r1080, %r1081, %r1082};
	bar.warp.sync 	-1;
	wmma.mma.sync.aligned.row.col.m16n16k16.f16.f16 {%r1087, %r1088, %r1089, %r1090}, {%r2, %r2, %r2, %r2, %r2, %r2, %r2, %r2}, {%r2, %r2, %r2, %r2, %r2, %r2, %r2, %r2}, {%r1083, %r1084, %r1085, %r1086};
	bar.warp.sync 	-1;
	wmma.mma.sync.aligned.row.col.m16n16k16.f16.f16 {%r1091, %r1092, %r1093, %r1094}, {%r2, %r2, %r2, %r2, %r2, %r2, %r2, %r2}, {%r2, %r2, %r2, %r2, %r2, %r2, %r2, %r2}, {%r1087, %r1088, %r1089, %r1090};
	bar.warp.sync 	-1;
	wmma.mma.sync.aligned.row.col.m16n16k16.f16.f16 {%r1095, %r1096, %r1097, %r1098}, {%r2, %r2, %r2, %r2, %r2, %r2, %r2, %r2}, {%r2, %r2, %r2, %r2, %r2, %r2, %r2, %r2}, {%r1091, %r1092, %r1093, %r1094};
	bar.warp.sync 	-1;
	wmma.mma.sync.aligned.row.col.m16n16k16.f16.f16 {%r1099, %r1100, %r1101, %r1102}, {%r2, %r2, %r2, %r2, %r2, %r2, %r2, %r2}, {%r2, %r2, %r2, %r2, %r2, %r2, %r2, %r2}, {%r1095, %r1096, %r1097, %r1098};
	bar.warp.sync 	-1;
	wmma.mma.sync.aligned.row.col.m16n16k16.f16.f16 {%r1103, %r1104, %r1105, %r1106}, {%r2, %r2, %r2, %r2, %r2, %r2, %r2, %r2}, {%r2, %r2, %r2, %r2, %r2, %r2, %r2, %r2}, {%r1099, %r1100, %r1101, %r1102};
	bar.warp.sync 	-1;
	wmma.mma.sync.aligned.row.col.m16n16k16.f16.f16 {%r1107, %r1108, %r1109, %r1110}, {%r2, %r2, %r2, %r2, %r2, %r2, %r2, %r2}, {%r2, %r2, %r2, %r2, %r2, %r2, %r2, %r2}, {%r1103, %r1104, %r1105, %r1106};
	bar.warp.sync 	-1;
	wmma.mma.sync.aligned.row.col.m16n16k16.f16.f16 {%r1111, %r1112, %r1113, %r1114}, {%r2, %r2, %r2, %r2, %r2, %r2, %r2, %r2}, {%r2, %r2, %r2, %r2, %r2, %r2, %r2, %r2}, {%r1107, %r1108, %r1109, %r1110};
	bar.warp.sync 	-1;
	wmma.mma.sync.aligned.row.col.m16n16k16.f16.f16 {%r1115, %r1116, %r1117, %r1118}, {%r2, %r2, %r2, %r2, %r2, %r2, %r2, %r2}, {%r2, %r2, %r2, %r2, %r2, %r2, %r2, %r2}, {%r1111, %r1112, %r1113, %r1114};
	bar.warp.sync 	-1;
	wmma.mma.sync.aligned.row.col.m16n16k16.f16.f16 {%r1119, %r1120, %r1121, %r1122}, {%r2, %r2, %r2, %r2, %r2, %r2, %r2, %r2}, {%r2, %r2, %r2, %r2, %r2, %r2, %r2, %r2}, {%r1115, %r1116, %r1117, %r1118};
	bar.warp.sync 	-1;
	wmma.mma.sync.aligned.row.col.m16n16k16.f16.f16 {%r1123, %r1124, %r1125, %r1126}, {%r2, %r2, %r2, %r2, %r2, %r2, %r2, %r2}, {%r2, %r2, %r2, %r2, %r2, %r2, %r2, %r2}, {%r1119, %r1120, %r1121, %r1122};
	bar.warp.sync 	-1;
	wmma.mma.sync.aligned.row.col.m16n16k16.f16.f16 {%r1127, %r1128, %r1129, %r1130}, {%r2, %r2, %r2, %r2, %r2, %r2, %r2, %r2}, {%r2, %r2, %r2, %r2, %r2, %r2, %r2, %r2}, {%r1123, %r1124, %r1125, %r1126};
	bar.warp.sync 	-1;
	wmma.mma.sync.aligned.row.col.m16n16k16.f16.f16 {%r1131, %r1132, %r1133, %r1134}, {%r2, %r2, %r2, %r2, %r2, %r2, %r2, %r2}, {%r2, %r2, %r2, %r2, %r2, %r2, %r2, %r2}, {%r1127, %r1128, %r1129, %r1130};
	bar.warp.sync 	-1;
	wmma.mma.sync.aligned.row.col.m16n16k16.f16.f16 {%r1135, %r1136, %r1137, %r1138}, {%r2, %r2, %r2, %r2, %r2, %r2, %r2, %r2}, {%r2, %r2, %r2, %r2, %r2, %r2, %r2, %r2}, {%r1131, %r1132, %r1133, %r1134};
	bar.warp.sync 	-1;
	wmma.mma.sync.aligned.row.col.m16n16k16.f16.f16 {%r1139, %r1140, %r1141, %r1142}, {%r2, %r2, %r2, %r2, %r2, %r2, %r2, %r2}, {%r2, %r2, %r2, %r2, %r2, %r2, %r2, %r2}, {%r1135, %r1136, %r1137, %r1138};
	bar.warp.sync 	-1;
	wmma.mma.sync.aligned.row.col.m16n16k16.f16.f16 {%r1143, %r1144, %r1145, %r1146}, {%r2, %r2, %r2, %r2, %r2, %r2, %r2, %r2}, {%r2, %r2, %r2, %r2, %r2, %r2, %r2, %r2}, {%r1139, %r1140, %r1141, %r1142};
	bar.warp.sync 	-1;
	wmma.mma.sync.aligned.row.col.m16n16k16.f16.f16 {%r1147, %r1148, %r1149, %r1150}, {%r2, %r2, %r2, %r2, %r2, %r2, %r2, %r2}, {%r2, %r2, %r2, %r2, %r2, %r2, %r2, %r2}, {%r1143, %r1144, %r1145, %r1146};
	bar.warp.sync 	-1;
	wmma.mma.sync.aligned.row.col.m16n16k16.f16.f16 {%r1151, %r1152, %r1153, %r1154}, {%r2, %r2, %r2, %r2, %r2, %r2, %r2, %r2}, {%r2, %r2, %r2, %r2, %r2, %r2, %r2, %r2}, {%r1147, %r1148, %r1149, %r1150};
	bar.warp.sync 	-1;
	wmma.mma.sync.aligned.row.col.m16n16k16.f16.f16 {%r1155, %r1156, %r1157, %r1158}, {%r2, %r2, %r2, %r2, %r2, %r2, %r2, %r2}, {%r2, %r2, %r2, %r2, %r2, %r2, %r2, %r2}, {%r1151, %r1152, %r1153, %r1154};
	bar.warp.sync 	-1;
	wmma.mma.sync.aligned.row.col.m16n16k16.f16.f16 {%r1159, %r1160, %r1161, %r1162}, {%r2, %r2, %r2, %r2, %r2, %r2, %r2, %r2}, {%r2, %r2, %r2, %r2, %r2, %r2, %r2, %r2}, {%r1155, %r1156, %r1157, %r1158};
	bar.warp.sync 	-1;
	wmma.mma.sync.aligned.row.col.m16n16k16.f16.f16 {%r1163, %r1164, %r1165, %r1166}, {%r2, %r2, %r2, %r2, %r2, %r2, %r2, %r2}, {%r2, %r2, %r2, %r2, %r2, %r2, %r2, %r2}, {%r1159, %r1160, %r1161, %r1162};
	bar.warp.sync 	-1;
	wmma.mma.sync.aligned.row.col.m16n16k16.f16.f16 {%r1167, %r1168, %r1169, %r1170}, {%r2, %r2, %r2, %r2, %r2, %r2, %r2, %r2}, {%r2, %r2, %r2, %r2, %r2, %r2, %r2, %r2}, {%r1163, %r1164, %r1165, %r1166};
	bar.warp.sync 	-1;
	wmma.mma.sync.aligned.row.col.m16n16k16.f16.f16 {%r1171, %r1172, %r1173, %r1174}, {%r2, %r2, %r2, %r2, %r2, %r2, %r2, %r2}, {%r2, %r2, %r2, %r2, %r2, %r2, %r2, %r2}, {%r1167, %r1168, %r1169, %r1170};
	bar.warp.sync 	-1;
	wmma.mma.sync.aligned.row.col.m16n16k16.f16.f16 {%r1175, %r1176, %r1177, %r1178}, {%r2, %r2, %r2, %r2, %r2, %r2, %r2, %r2}, {%r2, %r2, %r2, %r2, %r2, %r2, %r2, %r2}, {%r1171, %r1172, %r1173, %r1174};
	bar.warp.sync 	-1;
	wmma.mma.sync.aligned.row.col.m16n16k16.f16.f16 {%r1179, %r1180, %r1181, %r1182}, {%r2, %r2, %r2, %r2, %r2, %r2, %r2, %r2}, {%r2, %r2, %r2, %r2, %r2, %r2, %r2, %r2}, {%r1175, %r1176, %r1177, %r1178};
	bar.warp.sync 	-1;
	wmma.mma.sync.aligned.row.col.m16n16k16.f16.f16 {%r1183, %r1184, %r1185, %r1186}, {%r2, %r2, %r2, %r2, %r2, %r2, %r2, %r2}, {%r2, %r2, %r2, %r2, %r2, %r2, %r2, %r2}, {%r1179, %r1180, %r1181, %r1182};
	bar.warp.sync 	-1;
	wmma.mma.sync.aligned.row.col.m16n16k16.f16.f16 {%r1187, %r1188, %r1189, %r1190}, {%r2, %r2, %r2, %r2, %r2, %r2, %r2, %r2}, {%r2, %r2, %r2, %r2, %r2, %r2, %r2, %r2}, {%r1183, %r1184, %r1185, %r1186};
	bar.warp.sync 	-1;
	wmma.mma.sync.aligned.row.col.m16n16k16.f16.f16 {%r1191, %r1192, %r1193, %r1194}, {%r2, %r2, %r2, %r2, %r2, %r2, %r2, %r2}, {%r2, %r2, %r2, %r2, %r2, %r2, %r2, %r2}, {%r1187, %r1188, %r1189, %r1190};
	bar.warp.sync 	-1;
	wmma.mma.sync.aligned.row.col.m16n16k16.f16.f16 {%r1195, %r1196, %r1197, %r1198}, {%r2, %r2, %r2, %r2, %r2, %r2, %r2, %r2}, {%r2, %r2, %r2, %r2, %r2, %r2, %r2, %r2}, {%r1191, %r1192, %r1193, %r1194};
	bar.warp.sync 	-1;
	wmma.mma.sync.aligned.row.col.m16n16k16.f16.f16 {%r1199, %r1200, %r1201, %r1202}, {%r2, %r2, %r2, %r2, %r2, %r2, %r2, %r2}, {%r2, %r2, %r2, %r2, %r2, %r2, %r2, %r2}, {%r1195, %r1196, %r1197, %r1198};
	bar.warp.sync 	-1;
	wmma.mma.sync.aligned.row.col.m16n16k16.f16.f16 {%r1203, %r1204, %r1205, %r1206}, {%r2, %r2, %r2, %r2, %r2, %r2, %r2, %r2}, {%r2, %r2, %r2, %r2, %r2, %r2, %r2, %r2}, {%r1199, %r1200, %r1201, %r1202};
	bar.warp.sync 	-1;
	wmma.mma.sync.aligned.row.col.m16n16k16.f16.f16 {%r1207, %r1208, %r1209, %r1210}, {%r2, %r2, %r2, %r2, %r2, %r2, %r2, %r2}, {%r2, %r2, %r2, %r2, %r2, %r2, %r2, %r2}, {%r1203, %r1204, %r1205, %r1206};
	bar.warp.sync 	-1;
	wmma.mma.sync.aligned.row.col.m16n16k16.f16.f16 {%r1211, %r1212, %r1213, %r1214}, {%r2, %r2, %r2, %r2, %r2, %r2, %r2, %r2}, {%r2, %r2, %r2, %r2, %r2, %r2, %r2, %r2}, {%r1207, %r1208, %r1209, %r1210};
	bar.warp.sync 	-1;
	wmma.mma.sync.aligned.row.col.m16n16k16.f16.f16 {%r1215, %r1216, %r1217, %r1218}, {%r2, %r2, %r2, %r2, %r2, %r2, %r2, %r2}, {%r2, %r2, %r2, %r2, %r2, %r2, %r2, %r2}, {%r1211, %r1212, %r1213, %r1214};
	bar.warp.sync 	-1;
	wmma.mma.sync.aligned.row.col.m16n16k16.f16.f16 {%r1219, %r1220, %r1221, %r1222}, {%r2, %r2, %r2, %r2, %r2, %r2, %r2, %r2}, {%r2, %r2, %r2, %r2, %r2, %r2, %r2, %r2}, {%r1215, %r1216, %r1217, %r1218};
	bar.warp.sync 	-1;
	wmma.mma.sync.aligned.row.col.m16n16k16.f16.f16 {%r1223, %r1224, %r1225, %r1226}, {%r2, %r2, %r2, %r2, %r2, %r2, %r2, %r2}, {%r2, %r2, %r2, %r2, %r2, %r2, %r2, %r2}, {%r1219, %r1220, %r1221, %r1222};
	bar.warp.sync 	-1;
	wmma.mma.sync.aligned.row.col.m16n16k16.f16.f16 {%r1227, %r1228, %r1229, %r1230}, {%r2, %r2, %r2, %r2, %r2, %r2, %r2, %r2}, {%r2, %r2, %r2, %r2, %r2, %r2, %r2, %r2}, {%r1223, %r1224, %r1225, %r1226};
	bar.warp.sync 	-1;
	wmma.mma.sync.aligned.row.col.m16n16k16.f16.f16 {%r1231, %r1232, %r1233, %r1234}, {%r2, %r2, %r2, %r2, %r2, %r2, %r2, %r2}, {%r2, %r2, %r2, %r2, %r2, %r2, %r2, %r2}, {%r1227, %r1228, %r1229, %r1230};
	bar.warp.sync 	-1;
	wmma.mma.sync.aligned.row.col.m16n16k16.f16.f16 {%r1235, %r1236, %r1237, %r1238}, {%r2, %r2, %r2, %r2, %r2, %r2, %r2, %r2}, {%r2, %r2, %r2, %r2, %r2, %r2, %r2, %r2}, {%r1231, %r1232, %r1233, %r1234};
	bar.warp.sync 	-1;
	wmma.mma.sync.aligned.row.col.m16n16k16.f16.f16 {%r1239, %r1240, %r1241, %r1242}, {%r2, %r2, %r2, %r2, %r2, %r2, %r2, %r2}, {%r2, %r2, %r2, %r2, %r2, %r2, %r2, %r2}, {%r1235, %r1236, %r1237, %r1238};
	bar.warp.sync 	-1;
	wmma.mma.sync.aligned.row.col.m16n16k16.f16.f16 {%r1243, %r1244, %r1245, %r1246}, {%r2, %r2, %r2, %r2, %r2, %r2, %r2, %r2}, {%r2, %r2, %r2, %r2, %r2, %r2, %r2, %r2}, {%r1239, %r1240, %r1241, %r1242};
	bar.warp.sync 	-1;
	wmma.mma.sync.aligned.row.col.m16n16k16.f16.f16 {%r1247, %r1248, %r1249, %r1250}, {%r2, %r2, %r2, %r2, %r2, %r2, %r2, %r2}, {%r2, %r2, %r2, %r2, %r2, %r2, %r2, %r2}, {%r1243, %r1244, %r1245, %r1246};
	bar.warp.sync 	-1;
	wmma.mma.sync.aligned.row.col.m16n16k16.f16.f16 {%r1251, %r1252, %r1253, %r1254}, {%r2, %r2, %r2, %r2, %r2, %r2, %r2, %r2}, {%r2, %r2, %r2, %r2, %r2, %r2, %r2, %r2}, {%r1247, %r1248, %r1249, %r1250};
	bar.warp.sync 	-1;
	wmma.mma.sync.aligned.row.col.m16n16k16.f16.f16 {%r1255, %r1256, %r1257, %r1258}, {%r2, %r2, %r2, %r2, %r2, %r2, %r2, %r2}, {%r2, %r2, %r2, %r2, %r2, %r2, %r2, %r2}, {%r1251, %r1252, %r1253, %r1254};
	bar.warp.sync 	-1;
	wmma.mma.sync.aligned.row.col.m16n16k16.f16.f16 {%r1259, %r1260, %r1261, %r1262}, {%r2, %r2, %r2, %r2, %r2, %r2, %r2, %r2}, {%r2, %r2, %r2, %r2, %r2, %r2, %r2, %r2}, {%r1255, %r1256, %r1257, %r1258};
	bar.warp.sync 	-1;
	wmma.mma.sync.aligned.row.col.m16n16k16.f16.f16 {%r1263, %r1264, %r1265, %r1266}, {%r2, %r2, %r2, %r2, %r2, %r2, %r2, %r2}, {%r2, %r2, %r2, %r2, %r2, %r2, %r2, %r2}, {%r1259, %r1260, %r1261, %r1262};
	bar.warp.sync 	-1;
	wmma.mma.sync.aligned.row.col.m16n16k16.f16.f16 {%r1267, %r1268, %r1269, %r1270}, {%r2, %r2, %r2, %r2, %r2, %r2, %r2, %r2}, {%r2, %r2, %r2, %r2, %r2, %r2, %r2, %r2}, {%r1263, %r1264, %r1265, %r1266};
	bar.warp.sync 	-1;
	wmma.mma.sync.aligned.row.col.m16n16k16.f16.f16 {%r1271, %r1272, %r1273, %r1274}, {%r2, %r2, %r2, %r2, %r2, %r2, %r2, %r2}, {%r2, %r2, %r2, %r2, %r2, %r2, %r2, %r2}, {%r1267, %r1268, %r1269, %r1270};
	bar.warp.sync 	-1;
	wmma.mma.sync.aligned.row.col.m16n16k16.f16.f16 {%r1275, %r1276, %r1277, %r1278}, {%r2, %r2, %r2, %r2, %r2, %r2, %r2, %r2}, {%r2, %r2, %r2, %r2, %r2, %r2, %r2, %r2}, {%r1271, %r1272, %r1273, %r1274};
	bar.warp.sync 	-1;
	wmma.mma.sync.aligned.row.col.m16n16k16.f16.f16 {%r1279, %r1280, %r1281, %r1282}, {%r2, %r2, %r2, %r2, %r2, %r2, %r2, %r2}, {%r2, %r2, %r2, %r2, %r2, %r2, %r2, %r2}, {%r1275, %r1276, %r1277, %r1278};
	bar.warp.sync 	-1;
	wmma.mma.sync.aligned.row.col.m16n16k16.f16.f16 {%r1283, %r1284, %r1285, %r1286}, {%r2, %r2, %r2, %r2, %r2, %r2, %r2, %r2}, {%r2, %r2, %r2, %r2, %r2, %r2, %r2, %r2}, {%r1279, %r1280, %r1281, %r1282};
	bar.warp.sync 	-1;
	wmma.mma.sync.aligned.row.col.m16n16k16.f16.f16 {%r1287, %r1288, %r1289, %r1290}, {%r2, %r2, %r2, %r2, %r2, %r2, %r2, %r2}, {%r2, %r2, %r2, %r2, %r2, %r2, %r2, %r2}, {%r1283, %r1284, %r1285, %r1286};
	bar.warp.sync 	-1;
	wmma.mma.sync.aligned.row.col.m16n16k16.f16.f16 {%r1291, %r1292, %r1293, %r1294}, {%r2, %r2, %r2, %r2, %r2, %r2, %r2, %r2}, {%r2, %r2, %r2, %r2, %r2, %r2, %r2, %r2}, {%r1287, %r1288, %r1289, %r1290};
	bar.warp.sync 	-1;
	wmma.mma.sync.aligned.row.col.m16n16k16.f16.f16 {%r1295, %r1296, %r1297, %r1298}, {%r2, %r2, %r2, %r2, %r2, %r2, %r2, %r2}, {%r2, %r2, %r2, %r2, %r2, %r2, %r2, %r2}, {%r1291, %r1292, %r1293, %r1294};
	bar.warp.sync 	-1;
	wmma.mma.sync.aligned.row.col.m16n16k16.f16.f16 {%r1299, %r1300, %r1301, %r1302}, {%r2, %r2, %r2, %r2, %r2, %r2, %r2, %r2}, {%r2, %r2, %r2, %r2, %r2, %r2, %r2, %r2}, {%r1295, %r1296, %r1297, %r1298};
	bar.warp.sync 	-1;
	wmma.mma.sync.aligned.row.col.m16n16k16.f16.f16 {%r1303, %r1304, %r1305, %r1306}, {%r2, %r2, %r2, %r2, %r2, %r2, %r2, %r2}, {%r2, %r2, %r2, %r2, %r2, %r2, %r2, %r2}, {%r1299, %r1300, %r1301, %r1302};
	bar.warp.sync 	-1;
	wmma.mma.sync.aligned.row.col.m16n16k16.f16.f16 {%r1307, %r1308, %r1309, %r1310}, {%r2, %r2, %r2, %r2, %r2, %r2, %r2, %r2}, {%r2, %r2, %r2, %r2, %r2, %r2, %r2, %r2}, {%r1303, %r1304, %r1305, %r1306};
	bar.warp.sync 	-1;
	wmma.mma.sync.aligned.row.col.m16n16k16.f16.f16 {%r1311, %r1312, %r1313, %r1314}, {%r2, %r2, %r2, %r2, %r2, %r2, %r2, %r2}, {%r2, %r2, %r2, %r2, %r2, %r2, %r2, %r2}, {%r1307, %r1308, %r1309, %r1310};
	bar.warp.sync 	-1;
	wmma.mma.sync.aligned.row.col.m16n16k16.f16.f16 {%r1315, %r1316, %r1317, %r1318}, {%r2, %r2, %r2, %r2, %r2, %r2, %r2, %r2}, {%r2, %r2, %r2, %r2, %r2, %r2, %r2, %r2}, {%r1311, %r1312, %r1313, %r1314};
	bar.warp.sync 	-1;
	wmma.mma.sync.aligned.row.col.m16n16k16.f16.f16 {%r1319, %r1320, %r1321, %r1322}, {%r2, %r2, %r2, %r2, %r2, %r2, %r2, %r2}, {%r2, %r2, %r2, %r2, %r2, %r2, %r2, %r2}, {%r1315, %r1316, %r1317, %r1318};
	bar.warp.sync 	-1;
	wmma.mma.sync.aligned.row.col.m16n16k16.f16.f16 {%r1323, %r1324, %r1325, %r1326}, {%r2, %r2, %r2, %r2, %r2, %r2, %r2, %r2}, {%r2, %r2, %r2, %r2, %r2, %r2, %r2, %r2}, {%r1319, %r1320, %r1321, %r1322};
	bar.warp.sync 	-1;
	wmma.mma.sync.aligned.row.col.m16n16k16.f16.f16 {%r1327, %r1328, %r1329, %r1330}, {%r2, %r2, %r2, %r2, %r2, %r2, %r2, %r2}, {%r2, %r2, %r2, %r2, %r2, %r2, %r2, %r2}, {%r1323, %r1324, %r1325, %r1326};
	bar.warp.sync 	-1;
	wmma.mma.sync.aligned.row.col.m16n16k16.f16.f16 {%r1331, %r1332, %r1333, %r1334}, {%r2, %r2, %r2, %r2, %r2, %r2, %r2, %r2}, {%r2, %r2, %r2, %r2, %r2, %r2, %r2, %r2}, {%r1327, %r1328, %r1329, %r1330};
	bar.warp.sync 	-1;
	wmma.mma.sync.aligned.row.col.m16n16k16.f16.f16 {%r1335, %r1336, %r1337, %r1338}, {%r2, %r2, %r2, %r2, %r2, %r2, %r2, %r2}, {%r2, %r2, %r2, %r2, %r2, %r2, %r2, %r2}, {%r1331, %r1332, %r1333, %r1334};
	bar.warp.sync 	-1;
	wmma.mma.sync.aligned.row.col.m16n16k16.f16.f16 {%r1339, %r1340, %r1341, %r1342}, {%r2, %r2, %r2, %r2, %r2, %r2, %r2, %r2}, {%r2, %r2, %r2, %r2, %r2, %r2, %r2, %r2}, {%r1335, %r1336, %r1337, %r1338};
	bar.warp.sync 	-1;
	wmma.mma.sync.aligned.row.col.m16n16k16.f16.f16 {%r1343, %r1344, %r1345, %r1346}, {%r2, %r2, %r2, %r2, %r2, %r2, %r2, %r2}, {%r2, %r2, %r2, %r2, %r2, %r2, %r2, %r2}, {%r1339, %r1340, %r1341, %r1342};
	bar.warp.sync 	-1;
	wmma.mma.sync.aligned.row.col.m16n16k16.f16.f16 {%r1347, %r1348, %r1349, %r1350}, {%r2, %r2, %r2, %r2, %r2, %r2, %r2, %r2}, {%r2, %r2, %r2, %r2, %r2, %r2, %r2, %r2}, {%r1343, %r1344, %r1345, %r1346};
	bar.warp.sync 	-1;
	wmma.mma.sync.aligned.row.col.m16n16k16.f16.f16 {%r1351, %r1352, %r1353, %r1354}, {%r2, %r2, %r2, %r2, %r2, %r2, %r2, %r2}, {%r2, %r2, %r2, %r2, %r2, %r2, %r2, %r2}, {%r1347, %r1348, %r1349, %r1350};
	bar.warp.sync 	-1;
	wmma.mma.sync.aligned.row.col.m16n16k16.f16.f16 {%r1355, %r1356, %r1357, %r1358}, {%r2, %r2, %r2, %r2, %r2, %r2, %r2, %r2}, {%r2, %r2, %r2, %r2, %r2, %r2, %r2, %r2}, {%r1351, %r1352, %r1353, %r1354};
	bar.warp.sync 	-1;
	wmma.mma.sync.aligned.row.col.m16n16k16.f16.f16 {%r1359, %r1360, %r1361, %r1362}, {%r2, %r2, %r2, %r2, %r2, %r2, %r2, %r2}, {%r2, %r2, %r2, %r2, %r2, %r2, %r2, %r2}, {%r1355, %r1356, %r1357, %r1358};
	bar.warp.sync 	-1;
	wmma.mma.sync.aligned.row.col.m16n16k16.f16.f16 {%r1363, %r1364, %r1365, %r1366}, {%r2, %r2, %r2, %r2, %r2, %r2, %r2, %r2}, {%r2, %r2, %r2, %r2, %r2, %r2, %r2, %r2}, {%r1359, %r1360, %r1361, %r1362};
	bar.warp.sync 	-1;
	wmma.mma.sync.aligned.row.col.m16n16k16.f16.f16 {%r1367, %r1368, %r1369, %r1370}, {%r2, %r2, %r2, %r2, %r2, %r2, %r2, %r2}, {%r2, %r2, %r2, %r2, %r2, %r2, %r2, %r2}, {%r1363, %r1364, %r1365, %r1366};
	bar.warp.sync 	-1;
	wmma.mma.sync.aligned.row.col.m16n16k16.f16.f16 {%r1371, %r1372, %r1373, %r1374}, {%r2, %r2, %r2, %r2, %r2, %r2, %r2, %r2}, {%r2, %r2, %r2, %r2, %r2, %r2, %r2, %r2}, {%r1367, %r1368, %r1369, %r1370};
	bar.warp.sync 	-1;
	wmma.mma.sync.aligned.row.col.m16n16k16.f16.f16 {%r1375, %r1376, %r1377, %r1378}, {%r2, %r2, %r2, %r2, %r2, %r2, %r2, %r2}, {%r2, %r2, %r2, %r2, %r2, %r2, %r2, %r2}, {%r1371, %r1372, %r1373, %r1374};
	bar.warp.sync 	-1;
	wmma.mma.sync.aligned.row.col.m16n16k16.f16.f16 {%r1379, %r1380, %r1381, %r1382}, {%r2, %r2, %r2, %r2, %r2, %r2, %r2, %r2}, {%r2, %r2, %r2, %r2, %r2, %r2, %r2, %r2}, {%r1375, %r1376, %r1377, %r1378};
	bar.warp.sync 	-1;
	wmma.mma.sync.aligned.row.col.m16n16k16.f16.f16 {%r1383, %r1384, %r1385, %r1386}, {%r2, %r2, %r2, %r2, %r2, %r2, %r2, %r2}, {%r2, %r2, %r2, %r2, %r2, %r2, %r2, %r2}, {%r1379, %r1380, %r1381, %r1382};
	bar.warp.sync 	-1;
	wmma.mma.sync.aligned.row.col.m16n16k16.f16.f16 {%r1387, %r1388, %r1389, %r1390}, {%r2, %r2, %r2, %r2, %r2, %r2, %r2, %r2}, {%r2, %r2, %r2, %r2, %r2, %r2, %r2, %r2}, {%r1383, %r1384, %r1385, %r1386};
	bar.warp.sync 	-1;
	wmma.mma.sync.aligned.row.col.m16n16k16.f16.f16 {%r1391, %r1392, %r1393, %r1394}, {%r2, %r2, %r2, %r2, %r2, %r2, %r2, %r2}, {%r2, %r2, %r2, %r2, %r2, %r2, %r2, %r2}, {%r1387, %r1388, %r1389, %r1390};
	bar.warp.sync 	-1;
	wmma.mma.sync.aligned.row.col.m16n16k16.f16.f16 {%r1395, %r1396, %r1397, %r1398}, {%r2, %r2, %r2, %r2, %r2, %r2, %r2, %r2}, {%r2, %r2, %r2, %r2, %r2, %r2, %r2, %r2}, {%r1391, %r1392, %r1393, %r1394};
	bar.warp.sync 	-1;
	wmma.mma.sync.aligned.row.col.m16n16k16.f16.f16 {%r1399, %r1400, %r1401, %r1402}, {%r2, %r2, %r2, %r2, %r2, %r2, %r2, %r2}, {%r2, %r2, %r2, %r2, %r2, %r2, %r2, %r2}, {%r1395, %r1396, %r1397, %r1398};
	bar.warp.sync 	-1;
	wmma.mma.sync.aligned.row.col.m16n16k16.f16.f16 {%r1403, %r1404, %r1405, %r1406}, {%r2, %r2, %r2, %r2, %r2, %r2, %r2, %r2}, {%r2, %r2, %r2, %r2, %r2, %r2, %r2, %r2}, {%r1399, %r1400, %r1401, %r1402};
	bar.warp.sync 	-1;
	wmma.mma.sync.aligned.row.col.m16n16k16.f16.f16 {%r1407, %r1408, %r1409, %r1410}, {%r2, %r2, %r2, %r2, %r2, %r2, %r2, %r2}, {%r2, %r2, %r2, %r2, %r2, %r2, %r2, %r2}, {%r1403, %r1404, %r1405, %r1406};
	bar.warp.sync 	-1;
	wmma.mma.sync.aligned.row.col.m16n16k16.f16.f16 {%r1411, %r1412, %r1413, %r1414}, {%r2, %r2, %r2, %r2, %r2, %r2, %r2, %r2}, {%r2, %r2, %r2, %r2, %r2, %r2, %r2, %r2}, {%r1407, %r1408, %r1409, %r1410};
	bar.warp.sync 	-1;
	wmma.mma.sync.aligned.row.col.m16n16k16.f16.f16 {%r1415, %r1416, %r1417, %r1418}, {%r2, %r2, %r2, %r2, %r2, %r2, %r2, %r2}, {%r2, %r2, %r2, %r2, %r2, %r2, %r2, %r2}, {%r1411, %r1412, %r1413, %r1414};
	bar.warp.sync 	-1;
	wmma.mma.sync.aligned.row.col.m16n16k16.f16.f16 {%r1419, %r1420, %r1421, %r1422}, {%r2, %r2, %r2, %r2, %r2, %r2, %r2, %r2}, {%r2, %r2, %r2, %r2, %r2, %r2, %r2, %r2}, {%r1415, %r1416, %r1417, %r1418};
	bar.warp.sync 	-1;
	wmma.mma.sync.aligned.row.col.m16n16k16.f16.f16 {%r1423, %r1424, %r1425, %r1426}, {%r2, %r2, %r2, %r2, %r2, %r2, %r2, %r2}, {%r2, %r2, %r2, %r2, %r2, %r2, %r2, %r2}, {%r1419, %r1420, %r1421, %r1422};
	bar.warp.sync 	-1;
	wmma.mma.sync.aligned.row.col.m16n16k16.f16.f16 {%r1427, %r1428, %r1429, %r1430}, {%r2, %r2, %r2, %r2, %r2, %r2, %r2, %r2}, {%r2, %r2, %r2, %r2, %r2, %r2, %r2, %r2}, {%r1423, %r1424, %r1425, %r1426};
	bar.warp.sync 	-1;
	wmma.mma.sync.aligned.row.col.m16n16k16.f16.f16 {%r1431, %r1432, %r1433, %r1434}, {%r2, %r2, %r2, %r2, %r2, %r2, %r2, %r2}, {%r2, %r2, %r2, %r2, %r2, %r2, %r2, %r2}, {%r1427, %r1428, %r1429, %r1430};
	bar.warp.sync 	-1;
	wmma.mma.sync.aligned.row.col.m16n16k16.f16.f16 {%r1435, %r1436, %r1437, %r1438}, {%r2, %r2, %r2, %r2, %r2, %r2, %r2, %r2}, {%r2, %r2, %r2, %r2, %r2, %r2, %r2, %r2}, {%r1431, %r1432, %r1433, %r1434};
	bar.warp.sync 	-1;
	wmma.mma.sync.aligned.row.col.m16n16k16.f16.f16 {%r1439, %r1440, %r1441, %r1442}, {%r2, %r2, %r2, %r2, %r2, %r2, %r2, %r2}, {%r2, %r2, %r2, %r2, %r2, %r2, %r2, %r2}, {%r1435, %r1436, %r1437, %r1438};
	bar.warp.sync 	-1;
	wmma.mma.sync.aligned.row.col.m16n16k16.f16.f16 {%r1443, %r1444, %r1445, %r1446}, {%r2, %r2, %r2, %r2, %r2, %r2, %r2, %r2}, {%r2, %r2, %r2, %r2, %r2, %r2, %r2, %r2}, {%r1439, %r1440, %r1441, %r1442};
	bar.warp.sync 	-1;
	wmma.mma.sync.aligned.row.col.m16n16k16.f16.f16 {%r1447, %r1448, %r1449, %r1450}, {%r2, %r2, %r2, %r2, %r2, %r2, %r2, %r2}, {%r2, %r2, %r2, %r2, %r2, %r2, %r2, %r2}, {%r1443, %r1444, %r1445, %r1446};
	bar.warp.sync 	-1;
	wmma.mma.sync.aligned.row.col.m16n16k16.f16.f16 {%r1451, %r1452, %r1453, %r1454}, {%r2, %r2, %r2, %r2, %r2, %r2, %r2, %r2}, {%r2, %r2, %r2, %r2, %r2, %r2, %r2, %r2}, {%r1447, %r1448, %r1449, %r1450};
	bar.warp.sync 	-1;
	wmma.mma.sync.aligned.row.col.m16n16k16.f16.f16 {%r1455, %r1456, %r1457, %r1458}, {%r2, %r2, %r2, %r2, %r2, %r2, %r2, %r2}, {%r2, %r2, %r2, %r2, %r2, %r2, %r2, %r2}, {%r1451, %r1452, %r1453, %r1454};
	bar.warp.sync 	-1;
	wmma.mma.sync.aligned.row.col.m16n16k16.f16.f16 {%r1459, %r1460, %r1461, %r1462}, {%r2, %r2, %r2, %r2, %r2, %r2, %r2, %r2}, {%r2, %r2, %r2, %r2, %r2, %r2, %r2, %r2}, {%r1455, %r1456, %r1457, %r1458};
	bar.warp.sync 	-1;
	wmma.mma.sync.aligned.row.col.m16n16k16.f16.f16 {%r1463, %r1464, %r1465, %r1466}, {%r2, %r2, %r2, %r2, %r2, %r2, %r2, %r2}, {%r2, %r2, %r2, %r2, %r2, %r2, %r2, %r2}, {%r1459, %r1460, %r1461, %r1462};
	bar.warp.sync 	-1;
	wmma.mma.sync.aligned.row.col.m16n16k16.f16.f16 {%r1467, %r1468, %r1469, %r1470}, {%r2, %r2, %r2, %r2, %r2, %r2, %r2, %r2}, {%r2, %r2, %r2, %r2, %r2, %r2, %r2, %r2}, {%r1463, %r1464, %r1465, %r1466};
	bar.warp.sync 	-1;
	wmma.mma.sync.aligned.row.col.m16n16k16.f16.f16 {%r1471, %r1472, %r1473, %r1474}, {%r2, %r2, %r2, %r2, %r2, %r2, %r2, %r2}, {%r2, %r2, %r2, %r2, %r2, %r2, %r2, %r2}, {%r1467, %r1468, %r1469, %r1470};
	bar.warp.sync 	-1;
	wmma.mma.sync.aligned.row.col.m16n16k16.f16.f16 {%r1475, %r1476, %r1477, %r1478}, {%r2, %r2, %r2, %r2, %r2, %r2, %r2, %r2}, {%r2, %r2, %r2, %r2, %r2, %r2, %r2, %r2}, {%r1471, %r1472, %r1473, %r1474};
	bar.warp.sync 	-1;
	wmma.mma.sync.aligned.row.col.m16n16k16.f16.f16 {%r1479, %r1480, %r1481, %r1482}, {%r2, %r2, %r2, %r2, %r2, %r2, %r2, %r2}, {%r2, %r2, %r2, %r2, %r2, %r2, %r2, %r2}, {%r1475, %r1476, %r1477, %r1478};
	bar.warp.sync 	-1;
	wmma.mma.sync.aligned.row.col.m16n16k16.f16.f16 {%r1483, %r1484, %r1485, %r1486}, {%r2, %r2, %r2, %r2, %r2, %r2, %r2, %r2}, {%r2, %r2, %r2, %r2, %r2, %r2, %r2, %r2}, {%r1479, %r1480, %r1481, %r1482};
	bar.warp.sync 	-1;
	wmma.mma.sync.aligned.row.col.m16n16k16.f16.f16 {%r1487, %r1488, %r1489, %r1490}, {%r2, %r2, %r2, %r2, %r2, %r2, %r2, %r2}, {%r2, %r2, %r2, %r2, %r2, %r2, %r2, %r2}, {%r1483, %r1484, %r1485, %r1486};
	bar.warp.sync 	-1;
	wmma.mma.sync.aligned.row.col.m16n16k16.f16.f16 {%r1491, %r1492, %r1493, %r1494}, {%r2, %r2, %r2, %r2, %r2, %r2, %r2, %r2}, {%r2, %r2, %r2, %r2, %r2, %r2, %r2, %r2}, {%r1487, %r1488, %r1489, %r1490};
	bar.warp.sync 	-1;
	wmma.mma.sync.aligned.row.col.m16n16k16.f16.f16 {%r1495, %r1496, %r1497, %r1498}, {%r2, %r2, %r2, %r2, %r2, %r2, %r2, %r2}, {%r2, %r2, %r2, %r2, %r2, %r2, %r2, %r2}, {%r1491, %r1492, %r1493, %r1494};
	bar.warp.sync 	-1;
	wmma.mma.sync.aligned.row.col.m16n16k16.f16.f16 {%r1499, %r1500, %r1501, %r1502}, {%r2, %r2, %r2, %r2, %r2, %r2, %r2, %r2}, {%r2, %r2, %r2, %r2, %r2, %r2, %r2, %r2}, {%r1495, %r1496, %r1497, %r1498};
	bar.warp.sync 	-1;
	wmma.mma.sync.aligned.row.col.m16n16k16.f16.f16 {%r1503, %r1504, %r1505, %r1506}, {%r2, %r2, %r2, %r2, %r2, %r2, %r2, %r2}, {%r2, %r2, %r2, %r2, %r2, %r2, %r2, %r2}, {%r1499, %r1500, %r1501, %r1502};
	bar.warp.sync 	-1;
	wmma.mma.sync.aligned.row.col.m16n16k16.f16.f16 {%r1507, %r1508, %r1509, %r1510}, {%r2, %r2, %r2, %r2, %r2, %r2, %r2, %r2}, {%r2, %r2, %r2, %r2, %r2, %r2, %r2, %r2}, {%r1503, %r1504, %r1505, %r1506};
	bar.warp.sync 	-1;
	wmma.mma.sync.aligned.row.col.m16n16k16.f16.f16 {%r1511, %r1512, %r1513, %r1514}, {%r2, %r2, %r2, %r2, %r2, %r2, %r2, %r2}, {%r2, %r2, %r2, %r2, %r2, %r2, %r2, %r2}, {%r1507, %r1508, %r1509, %r1510};
	bar.warp.sync 	-1;
	wmma.mma.sync.aligned.row.col.m16n16k16.f16.f16 {%r1515, %r1516, %r1517, %r1518}, {%r2, %r2, %r2, %r2, %r2, %r2, %r2, %r2}, {%r2, %r2, %r2, %r2, %r2, %r2, %r2, %r2}, {%r1511, %r1512, %r1513, %r1514};
	bar.warp.sync 	-1;
	wmma.mma.sync.aligned.row.col.m16n16k16.f16.f16 {%r1519, %r1520, %r1521, %r1522}, {%r2, %r2, %r2, %r2, %r2, %r2, %r2, %r2}, {%r2, %r2, %r2, %r2, %r2, %r2, %r2, %r2}, {%r1515, %r1516, %r1517, %r1518};
	bar.warp.sync 	-1;
	wmma.mma.sync.aligned.row.col.m16n16k16.f16.f16 {%r1523, %r1524, %r1525, %r1526}, {%r2, %r2, %r2, %r2, %r2, %r2, %r2, %r2}, {%r2, %r2, %r2, %r2, %r2, %r2, %r2, %r2}, {%r1519, %r1520, %r1521, %r1522};
	bar.warp.sync 	-1;
	wmma.mma.sync.aligned.row.col.m16n16k16.f16.f16 {%r1527, %r1528, %r1529, %r1530}, {%r2, %r2, %r2, %r2, %r2, %r2, %r2, %r2}, {%r2, %r2, %r2, %r2, %r2, %r2, %r2, %r2}, {%r1523, %r1524, %r1525, %r1526};
	bar.warp.sync 	-1;
	wmma.mma.sync.aligned.row.col.m16n16k16.f16.f16 {%r1531, %r1532, %r1533, %r1534}, {%r2, %r2, %r2, %r2, %r2, %r2, %r2, %r2}, {%r2, %r2, %r2, %r2, %r2, %r2, %r2, %r2}, {%r1527, %r1528, %r1529, %r1530};
	bar.warp.sync 	-1;
	wmma.mma.sync.aligned.row.col.m16n16k16.f16.f16 {%r1535, %r1536, %r1537, %r1538}, {%r2, %r2, %r2, %r2, %r2, %r2, %r2, %r2}, {%r2, %r2, %r2, %r2, %r2, %r2, %r2, %r2}, {%r1531, %r1532, %r1533, %r1534};
	bar.warp.sync 	-1;
	wmma.mma.sync.aligned.row.col.m16n16k16.f16.f16 {%r1539, %r1540, %r1541, %r1542}, {%r2, %r2, %r2, %r2, %r2, %r2, %r2, %r2}, {%r2, %r2, %r2, %r2, %r2, %r2, %r2, %r2}, {%r1535, %r1536, %r1537, %r1538};
	bar.warp.sync 	-1;
	wmma.mma.sync.aligned.row.col.m16n16k16.f16.f16 {%r1543, %r1544, %r1545, %r1546}, {%r2, %r2, %r2, %r2, %r2, %r2, %r2, %r2}, {%r2, %r2, %r2, %r2, %r2, %r2, %r2, %r2}, {%r1539, %r1540, %r1541, %r1542};
	bar.warp.sync 	-1;
	wmma.mma.sync.aligned.row.col.m16n16k16.f16.f16 {%r1547, %r1548, %r1549, %r1550}, {%r2, %r2, %r2, %r2, %r2, %r2, %r2, %r2}, {%r2, %r2, %r2, %r2, %r2, %r2, %r2, %r2}, {%r1543, %r1544, %r1545, %r1546};
	bar.warp.sync 	-1;
	wmma.mma.sync.aligned.row.col.m16n16k16.f16.f16 {%r1551, %r1552, %r1553, %r1554}, {%r2, %r2, %r2, %r2, %r2, %r2, %r2, %r2}, {%r2, %r2, %r2, %r2, %r2, %r2, %r2, %r2}, {%r1547, %r1548, %r1549, %r1550};
	bar.warp.sync 	-1;
	wmma.mma.sync.aligned.row.col.m16n16k16.f16.f16 {%r1555, %r1556, %r1557, %r1558}, {%r2, %r2, %r2, %r2, %r2, %r2, %r2, %r2}, {%r2, %r2, %r2, %r2, %r2, %r2, %r2, %r2}, {%r1551, %r1552, %r1553, %r1554};
	bar.warp.sync 	-1;
	wmma.mma.sync.aligned.row.col.m16n16k16.f16.f16 {%r1559, %r1560, %r1561, %r1562}, {%r2, %r2, %r2, %r2, %r2, %r2, %r2, %r2}, {%r2, %r2, %r2, %r2, %r2, %r2, %r2, %r2}, {%r1555, %r1556, %r1557, %r1558};
	bar.warp.sync 	-1;
	wmma.mma.sync.aligned.row.col.m16n16k16.f16.f16 {%r1563, %r1564, %r1565, %r1566}, {%r2, %r2, %r2, %r2, %r2, %r2, %r2, %r2}, {%r2, %r2, %r2, %r2, %r2, %r2, %r2, %r2}, {%r1559, %r1560, %r1561, %r1562};
	bar.warp.sync 	-1;
	wmma.mma.sync.aligned.row.col.m16n16k16.f16.f16 {%r1567, %r1568, %r1569, %r1570}, {%r2, %r2, %r2, %r2, %r2, %r2, %r2, %r2}, {%r2, %r2, %r2, %r2, %r2, %r2, %r2, %r2}, {%r1563, %r1564, %r1565, %r1566};
	bar.warp.sync 	-1;
	wmma.mma.sync.aligned.row.col.m16n16k16.f16.f16 {%r1571, %r1572, %r1573, %r1574}, {%r2, %r2, %r2, %r2, %r2, %r2, %r2, %r2}, {%r2, %r2, %r2, %r2, %r2, %r2, %r2, %r2}, {%r1567, %r1568, %r1569, %r1570};
	bar.warp.sync 	-1;
	wmma.mma.sync.aligned.row.col.m16n16k16.f16.f16 {%r1575, %r1576, %r1577, %r1578}, {%r2, %r2, %r2, %r2, %r2, %r2, %r2, %r2}, {%r2, %r2, %r2, %r2, %r2, %r2, %r2, %r2}, {%r1571, %r1572, %r1573, %r1574};
	bar.warp.sync 	-1;
	wmma.mma.sync.aligned.row.col.m16n16k16.f16.f16 {%r1579, %r1580, %r1581, %r1582}, {%r2, %r2, %r2, %r2, %r2, %r2, %r2, %r2}, {%r2, %r2, %r2, %r2, %r2, %r2, %r2, %r2}, {%r1575, %r1576, %r1577, %r1578};
	bar.warp.sync 	-1;
	wmma.mma.sync.aligned.row.col.m16n16k16.f16.f16 {%r1583, %r1584, %r1585, %r1586}, {%r2, %r2, %r2, %r2, %r2, %r2, %r2, %r2}, {%r2, %r2, %r2, %r2, %r2, %r2, %r2, %r2}, {%r1579, %r1580, %r1581, %r1582};
	bar.warp.sync 	-1;
	wmma.mma.sync.aligned.row.col.m16n16k16.f16.f16 {%r1587, %r1588, %r1589, %r1590}, {%r2, %r2, %r2, %r2, %r2, %r2, %r2, %r2}, {%r2, %r2, %r2, %r2, %r2, %r2, %r2, %r2}, {%r1583, %r1584, %r1585, %r1586};
	bar.warp.sync 	-1;
	wmma.mma.sync.aligned.row.col.m16n16k16.f16.f16 {%r1591, %r1592, %r1593, %r1594}, {%r2, %r2, %r2, %r2, %r2, %r2, %r2, %r2}, {%r2, %r2, %r2, %r2, %r2, %r2, %r2, %r2}, {%r1587, %r1588, %r1589, %r1590};
	bar.warp.sync 	-1;
	wmma.mma.sync.aligned.row.col.m16n16k16.f16.f16 {%r1595, %r1596, %r1597, %r1598}, {%r2, %r2, %r2, %r2, %r2, %r2, %r2, %r2}, {%r2, %r2, %r2, %r2, %r2, %r2, %r2, %r2}, {%r1591, %r1592, %r1593, %r1594};
	bar.warp.sync 	-1;
	wmma.mma.sync.aligned.row.col.m16n16k16.f16.f16 {%r1599, %r1600, %r1601, %r1602}, {%r2, %r2, %r2, %r2, %r2, %r2, %r2, %r2}, {%r2, %r2, %r2, %r2, %r2, %r2, %r2, %r2}, {%r1595, %r1596, %r1597, %r1598};
	bar.warp.sync 	-1;
	wmma.mma.sync.aligned.row.col.m16n16k16.f16.f16 {%r1603, %r1604, %r1605, %r1606}, {%r2, %r2, %r2, %r2, %r2, %r2, %r2, %r2}, {%r2, %r2, %r2, %r2, %r2, %r2, %r2, %r2}, {%r1599, %r1600, %r1601, %r1602};
	bar.warp.sync 	-1;
	wmma.mma.sync.aligned.row.col.m16n16k16.f16.f16 {%r1607, %r1608, %r1609, %r1610}, {%r2, %r2, %r2, %r2, %r2, %r2, %r2, %r2}, {%r2, %r2, %r2, %r2, %r2, %r2, %r2, %r2}, {%r1603, %r1604, %r1605, %r1606};
	bar.warp.sync 	-1;
	wmma.mma.sync.aligned.row.col.m16n16k16.f16.f16 {%r1611, %r1612, %r1613, %r1614}, {%r2, %r2, %r2, %r2, %r2, %r2, %r2, %r2}, {%r2, %r2, %r2, %r2, %r2, %r2, %r2, %r2}, {%r1607, %r1608, %r1609, %r1610};
	bar.warp.sync 	-1;
	wmma.mma.sync.aligned.row.col.m16n16k16.f16.f16 {%r1615, %r1616, %r1617, %r1618}, {%r2, %r2, %r2, %r2, %r2, %r2, %r2, %r2}, {%r2, %r2, %r2, %r2, %r2, %r2, %r2, %r2}, {%r1611, %r1612, %r1613, %r1614};
	bar.warp.sync 	-1;
	wmma.mma.sync.aligned.row.col.m16n16k16.f16.f16 {%r1619, %r1620, %r1621, %r1622}, {%r2, %r2, %r2, %r2, %r2, %r2, %r2, %r2}, {%r2, %r2, %r2, %r2, %r2, %r2, %r2, %r2}, {%r1615, %r1616, %r1617, %r1618};
	bar.warp.sync 	-1;
	wmma.mma.sync.aligned.row.col.m16n16k16.f16.f16 {%r1623, %r1624, %r1625, %r1626}, {%r2, %r2, %r2, %r2, %r2, %r2, %r2, %r2}, {%r2, %r2, %r2, %r2, %r2, %r2, %r2, %r2}, {%r1619, %r1620, %r1621, %r1622};
	bar.warp.sync 	-1;
	wmma.mma.sync.aligned.row.col.m16n16k16.f16.f16 {%r1627, %r1628, %r1629, %r1630}, {%r2, %r2, %r2, %r2, %r2, %r2, %r2, %r2}, {%r2, %r2, %r2, %r2, %r2, %r2, %r2, %r2}, {%r1623, %r1624, %r1625, %r1626};
	bar.warp.sync 	-1;
	wmma.mma.sync.aligned.row.col.m16n16k16.f16.f16 {%r1631, %r1632, %r1633, %r1634}, {%r2, %r2, %r2, %r2, %r2, %r2, %r2, %r2}, {%r2, %r2, %r2, %r2, %r2, %r2, %r2, %r2}, {%r1627, %r1628, %r1629, %r1630};
	bar.warp.sync 	-1;
	wmma.mma.sync.aligned.row.col.m16n16k16.f16.f16 {%r1635, %r1636, %r1637, %r1638}, {%r2, %r2, %r2, %r2, %r2, %r2, %r2, %r2}, {%r2, %r2, %r2, %r2, %r2, %r2, %r2, %r2}, {%r1631, %r1632, %r1633, %r1634};
	bar.warp.sync 	-1;
	wmma.mma.sync.aligned.row.col.m16n16k16.f16.f16 {%r1639, %r1640, %r1641, %r1642}, {%r2, %r2, %r2, %r2, %r2, %r2, %r2, %r2}, {%r2, %r2, %r2, %r2, %r2, %r2, %r2, %r2}, {%r1635, %r1636, %r1637, %r1638};
	bar.warp.sync 	-1;
	wmma.mma.sync.aligned.row.col.m16n16k16.f16.f16 {%r1643, %r1644, %r1645, %r1646}, {%r2, %r2, %r2, %r2, %r2, %r2, %r2, %r2}, {%r2, %r2, %r2, %r2, %r2, %r2, %r2, %r2}, {%r1639, %r1640, %r1641, %r1642};
	bar.warp.sync 	-1;
	wmma.mma.sync.aligned.row.col.m16n16k16.f16.f16 {%r1647, %r1648, %r1649, %r1650}, {%r2, %r2, %r2, %r2, %r2, %r2, %r2, %r2}, {%r2, %r2, %r2, %r2, %r2, %r2, %r2, %r2}, {%r1643, %r1644, %r1645, %r1646};
	bar.warp.sync 	-1;
	wmma.mma.sync.aligned.row.col.m16n16k16.f16.f16 {%r1651, %r1652, %r1653, %r1654}, {%r2, %r2, %r2, %r2, %r2, %r2, %r2, %r2}, {%r2, %r2, %r2, %r2, %r2, %r2, %r2, %r2}, {%r1647, %r1648, %r1649, %r1650};
	bar.warp.sync 	-1;
	wmma.mma.sync.aligned.row.col.m16n16k16.f16.f16 {%r1655, %r1656, %r1657, %r1658}, {%r2, %r2, %r2, %r2, %r2, %r2, %r2, %r2}, {%r2, %r2, %r2, %r2, %r2, %r2, %r2, %r2}, {%r1651, %r1652, %r1653, %r1654};
	bar.warp.sync 	-1;
	wmma.mma.sync.aligned.row.col.m16n16k16.f16.f16 {%r1659, %r1660, %r1661, %r1662}, {%r2, %r2, %r2, %r2, %r2, %r2, %r2, %r2}, {%r2, %r2, %r2, %r2, %r2, %r2, %r2, %r2}, {%r1655, %r1656, %r1657, %r1658};
	bar.warp.sync 	-1;
	wmma.mma.sync.aligned.row.col.m16n16k16.f16.f16 {%r1663, %r1664, %r1665, %r1666}, {%r2, %r2, %r2, %r2, %r2, %r2, %r2, %r2}, {%r2, %r2, %r2, %r2, %r2, %r2, %r2, %r2}, {%r1659, %r1660, %r1661, %r1662};
	bar.warp.sync 	-1;
	wmma.mma.sync.aligned.row.col.m16n16k16.f16.f16 {%r1667, %r1668, %r1669, %r1670}, {%r2, %r2, %r2, %r2, %r2, %r2, %r2, %r2}, {%r2, %r2, %r2, %r2, %r2, %r2, %r2, %r2}, {%r1663, %r1664, %r1665, %r1666};
	bar.warp.sync 	-1;
	wmma.mma.sync.aligned.row.col.m16n16k16.f16.f16 {%r1671, %r1672, %r1673, %r1674}, {%r2, %r2, %r2, %r2, %r2, %r2, %r2, %r2}, {%r2, %r2, %r2, %r2, %r2, %r2, %r2, %r2}, {%r1667, %r1668, %r1669, %r1670};
	bar.warp.sync 	-1;
	wmma.mma.sync.aligned.row.col.m16n16k16.f16.f16 {%r1675, %r1676, %r1677, %r1678}, {%r2, %r2, %r2, %r2, %r2, %r2, %r2, %r2}, {%r2, %r2, %r2, %r2, %r2, %r2, %r2, %r2}, {%r1671, %r1672, %r1673, %r1674};
	bar.warp.sync 	-1;
	wmma.mma.sync.aligned.row.col.m16n16k16.f16.f16 {%r1679, %r1680, %r1681, %r1682}, {%r2, %r2, %r2, %r2, %r2, %r2, %r2, %r2}, {%r2, %r2, %r2, %r2, %r2, %r2, %r2, %r2}, {%r1675, %r1676, %r1677, %r1678};
	bar.warp.sync 	-1;
	wmma.mma.sync.aligned.row.col.m16n16k16.f16.f16 {%r1683, %r1684, %r1685, %r1686}, {%r2, %r2, %r2, %r2, %r2, %r2, %r2, %r2}, {%r2, %r2, %r2, %r2, %r2, %r2, %r2, %r2}, {%r1679, %r1680, %r1681, %r1682};
	bar.warp.sync 	-1;
	wmma.mma.sync.aligned.row.col.m16n16k16.f16.f16 {%r1687, %r1688, %r1689, %r1690}, {%r2, %r2, %r2, %r2, %r2, %r2, %r2, %r2}, {%r2, %r2, %r2, %r2, %r2, %r2, %r2, %r2}, {%r1683, %r1684, %r1685, %r1686};
	bar.warp.sync 	-1;
	wmma.mma.sync.aligned.row.col.m16n16k16.f16.f16 {%r1691, %r1692, %r1693, %r1694}, {%r2, %r2, %r2, %r2, %r2, %r2, %r2, %r2}, {%r2, %r2, %r2, %r2, %r2, %r2, %r2, %r2}, {%r1687, %r1688, %r1689, %r1690};
	bar.warp.sync 	-1;
	wmma.mma.sync.aligned.row.col.m16n16k16.f16.f16 {%r1695, %r1696, %r1697, %r1698}, {%r2, %r2, %r2, %r2, %r2, %r2, %r2, %r2}, {%r2, %r2, %r2, %r2, %r2, %r2, %r2, %r2}, {%r1691, %r1692, %r1693, %r1694};
	bar.warp.sync 	-1;
	wmma.mma.sync.aligned.row.col.m16n16k16.f16.f16 {%r1699, %r1700, %r1701, %r1702}, {%r2, %r2, %r2, %r2, %r2, %r2, %r2, %r2}, {%r2, %r2, %r2, %r2, %r2, %r2, %r2, %r2}, {%r1695, %r1696, %r1697, %r1698};
	bar.warp.sync 	-1;
	wmma.mma.sync.aligned.row.col.m16n16k16.f16.f16 {%r1703, %r1704, %r1705, %r1706}, {%r2, %r2, %r2, %r2, %r2, %r2, %r2, %r2}, {%r2, %r2, %r2, %r2, %r2, %r2, %r2, %r2}, {%r1699, %r1700, %r1701, %r1702};
	bar.warp.sync 	-1;
	wmma.mma.sync.aligned.row.col.m16n16k16.f16.f16 {%r1707, %r1708, %r1709, %r1710}, {%r2, %r2, %r2, %r2, %r2, %r2, %r2, %r2}, {%r2, %r2, %r2, %r2, %r2, %r2, %r2, %r2}, {%r1703, %r1704, %r1705, %r1706};
	bar.warp.sync 	-1;
	wmma.mma.sync.aligned.row.col.m16n16k16.f16.f16 {%r1711, %r1712, %r1713, %r1714}, {%r2, %r2, %r2, %r2, %r2, %r2, %r2, %r2}, {%r2, %r2, %r2, %r2, %r2, %r2, %r2, %r2}, {%r1707, %r1708, %r1709, %r1710};
	bar.warp.sync 	-1;
	wmma.mma.sync.aligned.row.col.m16n16k16.f16.f16 {%r1715, %r1716, %r1717, %r1718}, {%r2, %r2, %r2, %r2, %r2, %r2, %r2, %r2}, {%r2, %r2, %r2, %r2, %r2, %r2, %r2, %r2}, {%r1711, %r1712, %r1713, %r1714};
	bar.warp.sync 	-1;
	wmma.mma.sync.aligned.row.col.m16n16k16.f16.f16 {%r1719, %r1720, %r1721, %r1722}, {%r2, %r2, %r2, %r2, %r2, %r2, %r2, %r2}, {%r2, %r2, %r2, %r2, %r2, %r2, %r2, %r2}, {%r1715, %r1716, %r1717, %r1718};
	bar.warp.sync 	-1;
	wmma.mma.sync.aligned.row.col.m16n16k16.f16.f16 {%r1723, %r1724, %r1725, %r1726}, {%r2, %r2, %r2, %r2, %r2, %r2, %r2, %r2}, {%r2, %r2, %r2, %r2, %r2, %r2, %r2, %r2}, {%r1719, %r1720, %r1721, %r1722};
	bar.warp.sync 	-1;
	wmma.mma.sync.aligned.row.col.m16n16k16.f16.f16 {%r1727, %r1728, %r1729, %r1730}, {%r2, %r2, %r2, %r2, %r2, %r2, %r2, %r2}, {%r2, %r2, %r2, %r2, %r2, %r2, %r2, %r2}, {%r1723, %r1724, %r1725, %r1726};
	bar.warp.sync 	-1;
	wmma.mma.sync.aligned.row.col.m16n16k16.f16.f16 {%r1731, %r1732, %r1733, %r1734}, {%r2, %r2, %r2, %r2, %r2, %r2, %r2, %r2}, {%r2, %r2, %r2, %r2, %r2, %r2, %r2, %r2}, {%r1727, %r1728, %r1729, %r1730};
	bar.warp.sync 	-1;
	wmma.mma.sync.aligned.row.col.m16n16k16.f16.f16 {%r1735, %r1736, %r1737, %r1738}, {%r2, %r2, %r2, %r2, %r2, %r2, %r2, %r2}, {%r2, %r2, %r2, %r2, %r2, %r2, %r2, %r2}, {%r1731, %r1732, %r1733, %r1734};
	bar.warp.sync 	-1;
	wmma.mma.sync.aligned.row.col.m16n16k16.f16.f16 {%r1739, %r1740, %r1741, %r1742}, {%r2, %r2, %r2, %r2, %r2, %r2, %r2, %r2}, {%r2, %r2, %r2, %r2, %r2, %r2, %r2, %r2}, {%r1735, %r1736, %r1737, %r1738};
	bar.warp.sync 	-1;
	wmma.mma.sync.aligned.row.col.m16n16k16.f16.f16 {%r1743, %r1744, %r1745, %r1746}, {%r2, %r2, %r2, %r2, %r2, %r2, %r2, %r2}, {%r2, %r2, %r2, %r2, %r2, %r2, %r2, %r2}, {%r1739, %r1740, %r1741, %r1742};
	bar.warp.sync 	-1;
	wmma.mma.sync.aligned.row.col.m16n16k16.f16.f16 {%r1747, %r1748, %r1749, %r1750}, {%r2, %r2, %r2, %r2, %r2, %r2, %r2, %r2}, {%r2, %r2, %r2, %r2, %r2, %r2, %r2, %r2}, {%r1743, %r1744, %r1745, %r1746};
	bar.warp.sync 	-1;
	wmma.mma.sync.aligned.row.col.m16n16k16.f16.f16 {%r1751, %r1752, %r1753, %r1754}, {%r2, %r2, %r2, %r2, %r2, %r2, %r2, %r2}, {%r2, %r2, %r2, %r2, %r2, %r2, %r2, %r2}, {%r1747, %r1748, %r1749, %r1750};
	bar.warp.sync 	-1;
	wmma.mma.sync.aligned.row.col.m16n16k16.f16.f16 {%r1755, %r1756, %r1757, %r1758}, {%r2, %r2, %r2, %r2, %r2, %r2, %r2, %r2}, {%r2, %r2, %r2, %r2, %r2, %r2, %r2, %r2}, {%r1751, %r1752, %r1753, %r1754};
	bar.warp.sync 	-1;
	wmma.mma.sync.aligned.row.col.m16n16k16.f16.f16 {%r1759, %r1760, %r1761, %r1762}, {%r2, %r2, %r2, %r2, %r2, %r2, %r2, %r2}, {%r2, %r2, %r2, %r2, %r2, %r2, %r2, %r2}, {%r1755, %r1756, %r1757, %r1758};
	bar.warp.sync 	-1;
	wmma.mma.sync.aligned.row.col.m16n16k16.f16.f16 {%r1763, %r1764, %r1765, %r1766}, {%r2, %r2, %r2, %r2, %r2, %r2, %r2, %r2}, {%r2, %r2, %r2, %r2, %r2, %r2, %r2, %r2}, {%r1759, %r1760, %r1761, %r1762};
	bar.warp.sync 	-1;
	wmma.mma.sync.aligned.row.col.m16n16k16.f16.f16 {%r1767, %r1768, %r1769, %r1770}, {%r2, %r2, %r2, %r2, %r2, %r2, %r2, %r2}, {%r2, %r2, %r2, %r2, %r2, %r2, %r2, %r2}, {%r1763, %r1764, %r1765, %r1766};
	bar.warp.sync 	-1;
	wmma.mma.sync.aligned.row.col.m16n16k16.f16.f16 {%r1771, %r1772, %r1773, %r1774}, {%r2, %r2, %r2, %r2, %r2, %r2, %r2, %r2}, {%r2, %r2, %r2, %r2, %r2, %r2, %r2, %r2}, {%r1767, %r1768, %r1769, %r1770};
	bar.warp.sync 	-1;
	wmma.mma.sync.aligned.row.col.m16n16k16.f16.f16 {%r1775, %r1776, %r1777, %r1778}, {%r2, %r2, %r2, %r2, %r2, %r2, %r2, %r2}, {%r2, %r2, %r2, %r2, %r2, %r2, %r2, %r2}, {%r1771, %r1772, %r1773, %r1774};
	bar.warp.sync 	-1;
	wmma.mma.sync.aligned.row.col.m16n16k16.f16.f16 {%r1779, %r1780, %r1781, %r1782}, {%r2, %r2, %r2, %r2, %r2, %r2, %r2, %r2}, {%r2, %r2, %r2, %r2, %r2, %r2, %r2, %r2}, {%r1775, %r1776, %r1777, %r1778};
	bar.warp.sync 	-1;
	wmma.mma.sync.aligned.row.col.m16n16k16.f16.f16 {%r1783, %r1784, %r1785, %r1786}, {%r2, %r2, %r2, %r2, %r2, %r2, %r2, %r2}, {%r2, %r2, %r2, %r2, %r2, %r2, %r2, %r2}, {%r1779, %r1780, %r1781, %r1782};
	bar.warp.sync 	-1;
	wmma.mma.sync.aligned.row.col.m16n16k16.f16.f16 {%r1787, %r1788, %r1789, %r1790}, {%r2, %r2, %r2, %r2, %r2, %r2, %r2, %r2}, {%r2, %r2, %r2, %r2, %r2, %r2, %r2, %r2}, {%r1783, %r1784, %r1785, %r1786};
	bar.warp.sync 	-1;
	wmma.mma.sync.aligned.row.col.m16n16k16.f16.f16 {%r1791, %r1792, %r1793, %r1794}, {%r2, %r2, %r2, %r2, %r2, %r2, %r2, %r2}, {%r2, %r2, %r2, %r2, %r2, %r2, %r2, %r2}, {%r1787, %r1788, %r1789, %r1790};
	bar.warp.sync 	-1;
	wmma.mma.sync.aligned.row.col.m16n16k16.f16.f16 {%r1795, %r1796, %r1797, %r1798}, {%r2, %r2, %r2, %r2, %r2, %r2, %r2, %r2}, {%r2, %r2, %r2, %r2, %r2, %r2, %r2, %r2}, {%r1791, %r1792, %r1793, %r1794};
	bar.warp.sync 	-1;
	wmma.mma.sync.aligned.row.col.m16n16k16.f16.f16 {%r1799, %r1800, %r1801, %r1802}, {%r2, %r2, %r2, %r2, %r2, %r2, %r2, %r2}, {%r2, %r2, %r2, %r2, %r2, %r2, %r2, %r2}, {%r1795, %r1796, %r1797, %r1798};
	bar.warp.sync 	-1;
	wmma.mma.sync.aligned.row.col.m16n16k16.f16.f16 {%r1803, %r1804, %r1805, %r1806}, {%r2, %r2, %r2, %r2, %r2, %r2, %r2, %r2}, {%r2, %r2, %r2, %r2, %r2, %r2, %r2, %r2}, {%r1799, %r1800, %r1801, %r1802};
	bar.warp.sync 	-1;
	wmma.mma.sync.aligned.row.col.m16n16k16.f16.f16 {%r1807, %r1808, %r1809, %r1810}, {%r2, %r2, %r2, %r2, %r2, %r2, %r2, %r2}, {%r2, %r2, %r2, %r2, %r2, %r2, %r2, %r2}, {%r1803, %r1804, %r1805, %r1806};
	bar.warp.sync 	-1;
	wmma.mma.sync.aligned.row.col.m16n16k16.f16.f16 {%r1811, %r1812, %r1813, %r1814}, {%r2, %r2, %r2, %r2, %r2, %r2, %r2, %r2}, {%r2, %r2, %r2, %r2, %r2, %r2, %r2, %r2}, {%r1807, %r1808, %r1809, %r1810};
	bar.warp.sync 	-1;
	wmma.mma.sync.aligned.row.col.m16n16k16.f16.f16 {%r1815, %r1816, %r1817, %r1818}, {%r2, %r2, %r2, %r2, %r2, %r2, %r2, %r2}, {%r2, %r2, %r2, %r2, %r2, %r2, %r2, %r2}, {%r1811, %r1812, %r1813, %r1814};
	bar.warp.sync 	-1;
	wmma.mma.sync.aligned.row.col.m16n16k16.f16.f16 {%r1819, %r1820, %r1821, %r1822}, {%r2, %r2, %r2, %r2, %r2, %r2, %r2, %r2}, {%r2, %r2, %r2, %r2, %r2, %r2, %r2, %r2}, {%r1815, %r1816, %r1817, %r1818};
	bar.warp.sync 	-1;
	wmma.mma.sync.aligned.row.col.m16n16k16.f16.f16 {%r1823, %r1824, %r1825, %r1826}, {%r2, %r2, %r2, %r2, %r2, %r2, %r2, %r2}, {%r2, %r2, %r2, %r2, %r2, %r2, %r2, %r2}, {%r1819, %r1820, %r1821, %r1822};
	bar.warp.sync 	-1;
	wmma.mma.sync.aligned.row.col.m16n16k16.f16.f16 {%r1827, %r1828, %r1829, %r1830}, {%r2, %r2, %r2, %r2, %r2, %r2, %r2, %r2}, {%r2, %r2, %r2, %r2, %r2, %r2, %r2, %r2}, {%r1823, %r1824, %r1825, %r1826};
	bar.warp.sync 	-1;
	wmma.mma.sync.aligned.row.col.m16n16k16.f16.f16 {%r1831, %r1832, %r1833, %r1834}, {%r2, %r2, %r2, %r2, %r2, %r2, %r2, %r2}, {%r2, %r2, %r2, %r2, %r2, %r2, %r2, %r2}, {%r1827, %r1828, %r1829, %r1830};
	bar.warp.sync 	-1;
	wmma.mma.sync.aligned.row.col.m16n16k16.f16.f16 {%r1835, %r1836, %r1837, %r1838}, {%r2, %r2, %r2, %r2, %r2, %r2, %r2, %r2}, {%r2, %r2, %r2, %r2, %r2, %r2, %r2, %r2}, {%r1831, %r1832, %r1833, %r1834};
	bar.warp.sync 	-1;
	wmma.mma.sync.aligned.row.col.m16n16k16.f16.f16 {%r1839, %r1840, %r1841, %r1842}, {%r2, %r2, %r2, %r2, %r2, %r2, %r2, %r2}, {%r2, %r2, %r2, %r2, %r2, %r2, %r2, %r2}, {%r1835, %r1836, %r1837, %r1838};
	bar.warp.sync 	-1;
	wmma.mma.sync.aligned.row.col.m16n16k16.f16.f16 {%r1843, %r1844, %r1845, %r1846}, {%r2, %r2, %r2, %r2, %r2, %r2, %r2, %r2}, {%r2, %r2, %r2, %r2, %r2, %r2, %r2, %r2}, {%r1839, %r1840, %r1841, %r1842};
	bar.warp.sync 	-1;
	wmma.mma.sync.aligned.row.col.m16n16k16.f16.f16 {%r1847, %r1848, %r1849, %r1850}, {%r2, %r2, %r2, %r2, %r2, %r2, %r2, %r2}, {%r2, %r2, %r2, %r2, %r2, %r2, %r2, %r2}, {%r1843, %r1844, %r1845, %r1846};
	bar.warp.sync 	-1;
	wmma.mma.sync.aligned.row.col.m16n16k16.f16.f16 {%r1851, %r1852, %r1853, %r1854}, {%r2, %r2, %r2, %r2, %r2, %r2, %r2, %r2}, {%r2, %r2, %r2, %r2, %r2, %r2, %r2, %r2}, {%r1847, %r1848, %r1849, %r1850};
	bar.warp.sync 	-1;
	wmma.mma.sync.aligned.row.col.m16n16k16.f16.f16 {%r1855, %r1856, %r1857, %r1858}, {%r2, %r2, %r2, %r2, %r2, %r2, %r2, %r2}, {%r2, %r2, %r2, %r2, %r2, %r2, %r2, %r2}, {%r1851, %r1852, %r1853, %r1854};
	bar.warp.sync 	-1;
	wmma.mma.sync.aligned.row.col.m16n16k16.f16.f16 {%r1859, %r1860, %r1861, %r1862}, {%r2, %r2, %r2, %r2, %r2, %r2, %r2, %r2}, {%r2, %r2, %r2, %r2, %r2, %r2, %r2, %r2}, {%r1855, %r1856, %r1857, %r1858};
	bar.warp.sync 	-1;
	wmma.mma.sync.aligned.row.col.m16n16k16.f16.f16 {%r1863, %r1864, %r1865, %r1866}, {%r2, %r2, %r2, %r2, %r2, %r2, %r2, %r2}, {%r2, %r2, %r2, %r2, %r2, %r2, %r2, %r2}, {%r1859, %r1860, %r1861, %r1862};
	bar.warp.sync 	-1;
	wmma.mma.sync.aligned.row.col.m16n16k16.f16.f16 {%r1867, %r1868, %r1869, %r1870}, {%r2, %r2, %r2, %r2, %r2, %r2, %r2, %r2}, {%r2, %r2, %r2, %r2, %r2, %r2, %r2, %r2}, {%r1863, %r1864, %r1865, %r1866};
	bar.warp.sync 	-1;
	wmma.mma.sync.aligned.row.col.m16n16k16.f16.f16 {%r1871, %r1872, %r1873, %r1874}, {%r2, %r2, %r2, %r2, %r2, %r2, %r2, %r2}, {%r2, %r2, %r2, %r2, %r2, %r2, %r2, %r2}, {%r1867, %r1868, %r1869, %r1870};
	bar.warp.sync 	-1;
	wmma.mma.sync.aligned.row.col.m16n16k16.f16.f16 {%r1875, %r1876, %r1877, %r1878}, {%r2, %r2, %r2, %r2, %r2, %r2, %r2, %r2}, {%r2, %r2, %r2, %r2, %r2, %r2, %r2, %r2}, {%r1871, %r1872, %r1873, %r1874};
	bar.warp.sync 	-1;
	wmma.mma.sync.aligned.row.col.m16n16k16.f16.f16 {%r1879, %r1880, %r1881, %r1882}, {%r2, %r2, %r2, %r2, %r2, %r2, %r2, %r2}, {%r2, %r2, %r2, %r2, %r2, %r2, %r2, %r2}, {%r1875, %r1876, %r1877, %r1878};
	bar.warp.sync 	-1;
	wmma.mma.sync.aligned.row.col.m16n16k16.f16.f16 {%r1883, %r1884, %r1885, %r1886}, {%r2, %r2, %r2, %r2, %r2, %r2, %r2, %r2}, {%r2, %r2, %r2, %r2, %r2, %r2, %r2, %r2}, {%r1879, %r1880, %r1881, %r1882};
	bar.warp.sync 	-1;
	wmma.mma.sync.aligned.row.col.m16n16k16.f16.f16 {%r1887, %r1888, %r1889, %r1890}, {%r2, %r2, %r2, %r2, %r2, %r2, %r2, %r2}, {%r2, %r2, %r2, %r2, %r2, %r2, %r2, %r2}, {%r1883, %r1884, %r1885, %r1886};
	bar.warp.sync 	-1;
	wmma.mma.sync.aligned.row.col.m16n16k16.f16.f16 {%r1891, %r1892, %r1893, %r1894}, {%r2, %r2, %r2, %r2, %r2, %r2, %r2, %r2}, {%r2, %r2, %r2, %r2, %r2, %r2, %r2, %r2}, {%r1887, %r1888, %r1889, %r1890};
	bar.warp.sync 	-1;
	wmma.mma.sync.aligned.row.col.m16n16k16.f16.f16 {%r1895, %r1896, %r1897, %r1898}, {%r2, %r2, %r2, %r2, %r2, %r2, %r2, %r2}, {%r2, %r2, %r2, %r2, %r2, %r2, %r2, %r2}, {%r1891, %r1892, %r1893, %r1894};
	bar.warp.sync 	-1;
	wmma.mma.sync.aligned.row.col.m16n16k16.f16.f16 {%r1899, %r1900, %r1901, %r1902}, {%r2, %r2, %r2, %r2, %r2, %r2, %r2, %r2}, {%r2, %r2, %r2, %r2, %r2, %r2, %r2, %r2}, {%r1895, %r1896, %r1897, %r1898};
	bar.warp.sync 	-1;
	wmma.mma.sync.aligned.row.col.m16n16k16.f16.f16 {%r1903, %r1904, %r1905, %r1906}, {%r2, %r2, %r2, %r2, %r2, %r2, %r2, %r2}, {%r2, %r2, %r2, %r2, %r2, %r2, %r2, %r2}, {%r1899, %r1900, %r1901, %r1902};
	bar.warp.sync 	-1;
	wmma.mma.sync.aligned.row.col.m16n16k16.f16.f16 {%r1907, %r1908, %r1909, %r1910}, {%r2, %r2, %r2, %r2, %r2, %r2, %r2, %r2}, {%r2, %r2, %r2, %r2, %r2, %r2, %r2, %r2}, {%r1903, %r1904, %r1905, %r1906};
	bar.warp.sync 	-1;
	wmma.mma.sync.aligned.row.col.m16n16k16.f16.f16 {%r1911, %r1912, %r1913, %r1914}, {%r2, %r2, %r2, %r2, %r2, %r2, %r2, %r2}, {%r2, %r2, %r2, %r2, %r2, %r2, %r2, %r2}, {%r1907, %r1908, %r1909, %r1910};
	bar.warp.sync 	-1;
	wmma.mma.sync.aligned.row.col.m16n16k16.f16.f16 {%r1915, %r1916, %r1917, %r1918}, {%r2, %r2, %r2, %r2, %r2, %r2, %r2, %r2}, {%r2, %r2, %r2, %r2, %r2, %r2, %r2, %r2}, {%r1911, %r1912, %r1913, %r1914};
	bar.warp.sync 	-1;
	wmma.mma.sync.aligned.row.col.m16n16k16.f16.f16 {%r1919, %r1920, %r1921, %r1922}, {%r2, %r2, %r2, %r2, %r2, %r2, %r2, %r2}, {%r2, %r2, %r2, %r2, %r2, %r2, %r2, %r2}, {%r1915, %r1916, %r1917, %r1918};
	bar.warp.sync 	-1;
	wmma.mma.sync.aligned.row.col.m16n16k16.f16.f16 {%r1923, %r1924, %r1925, %r1926}, {%r2, %r2, %r2, %r2, %r2, %r2, %r2, %r2}, {%r2, %r2, %r2, %r2, %r2, %r2, %r2, %r2}, {%r1919, %r1920, %r1921, %r1922};
	bar.warp.sync 	-1;
	wmma.mma.sync.aligned.row.col.m16n16k16.f16.f16 {%r1927, %r1928, %r1929, %r1930}, {%r2, %r2, %r2, %r2, %r2, %r2, %r2, %r2}, {%r2, %r2, %r2, %r2, %r2, %r2, %r2, %r2}, {%r1923, %r1924, %r1925, %r1926};
	bar.warp.sync 	-1;
	wmma.mma.sync.aligned.row.col.m16n16k16.f16.f16 {%r1931, %r1932, %r1933, %r1934}, {%r2, %r2, %r2, %r2, %r2, %r2, %r2, %r2}, {%r2, %r2, %r2, %r2, %r2, %r2, %r2, %r2}, {%r1927, %r1928, %r1929, %r1930};
	bar.warp.sync 	-1;
	wmma.mma.sync.aligned.row.col.m16n16k16.f16.f16 {%r1935, %r1936, %r1937, %r1938}, {%r2, %r2, %r2, %r2, %r2, %r2, %r2, %r2}, {%r2, %r2, %r2, %r2, %r2, %r2, %r2, %r2}, {%r1931, %r1932, %r1933, %r1934};
	bar.warp.sync 	-1;
	wmma.mma.sync.aligned.row.col.m16n16k16.f16.f16 {%r1939, %r1940, %r1941, %r1942}, {%r2, %r2, %r2, %r2, %r2, %r2, %r2, %r2}, {%r2, %r2, %r2, %r2, %r2, %r2, %r2, %r2}, {%r1935, %r1936, %r1937, %r1938};
	bar.warp.sync 	-1;
	wmma.mma.sync.aligned.row.col.m16n16k16.f16.f16 {%r1943, %r1944, %r1945, %r1946}, {%r2, %r2, %r2, %r2, %r2, %r2, %r2, %r2}, {%r2, %r2, %r2, %r2, %r2, %r2, %r2, %r2}, {%r1939, %r1940, %r1941, %r1942};
	bar.warp.sync 	-1;
	wmma.mma.sync.aligned.row.col.m16n16k16.f16.f16 {%r1947, %r1948, %r1949, %r1950}, {%r2, %r2, %r2, %r2, %r2, %r2, %r2, %r2}, {%r2, %r2, %r2, %r2, %r2, %r2, %r2, %r2}, {%r1943, %r1944, %r1945, %r1946};
	bar.warp.sync 	-1;
	wmma.mma.sync.aligned.row.col.m16n16k16.f16.f16 {%r1951, %r1952, %r1953, %r1954}, {%r2, %r2, %r2, %r2, %r2, %r2, %r2, %r2}, {%r2, %r2, %r2, %r2, %r2, %r2, %r2, %r2}, {%r1947, %r1948, %r1949, %r1950};
	bar.warp.sync 	-1;
	wmma.mma.sync.aligned.row.col.m16n16k16.f16.f16 {%r1955, %r1956, %r1957, %r1958}, {%r2, %r2, %r2, %r2, %r2, %r2, %r2, %r2}, {%r2, %r2, %r2, %r2, %r2, %r2, %r2, %r2}, {%r1951, %r1952, %r1953, %r1954};
	bar.warp.sync 	-1;
	wmma.mma.sync.aligned.row.col.m16n16k16.f16.f16 {%r1959, %r1960, %r1961, %r1962}, {%r2, %r2, %r2, %r2, %r2, %r2, %r2, %r2}, {%r2, %r2, %r2, %r2, %r2, %r2, %r2, %r2}, {%r1955, %r1956, %r1957, %r1958};
	bar.warp.sync 	-1;
	wmma.mma.sync.aligned.row.col.m16n16k16.f16.f16 {%r1963, %r1964, %r1965, %r1966}, {%r2, %r2, %r2, %r2, %r2, %r2, %r2, %r2}, {%r2, %r2, %r2, %r2, %r2, %r2, %r2, %r2}, {%r1959, %r1960, %r1961, %r1962};
	bar.warp.sync 	-1;
	wmma.mma.sync.aligned.row.col.m16n16k16.f16.f16 {%r1967, %r1968, %r1969, %r1970}, {%r2, %r2, %r2, %r2, %r2, %r2, %r2, %r2}, {%r2, %r2, %r2, %r2, %r2, %r2, %r2, %r2}, {%r1963, %r1964, %r1965, %r1966};
	bar.warp.sync 	-1;
	wmma.mma.sync.aligned.row.col.m16n16k16.f16.f16 {%r1971, %r1972, %r1973, %r1974}, {%r2, %r2, %r2, %r2, %r2, %r2, %r2, %r2}, {%r2, %r2, %r2, %r2, %r2, %r2, %r2, %r2}, {%r1967, %r1968, %r1969, %r1970};
	bar.warp.sync 	-1;
	wmma.mma.sync.aligned.row.col.m16n16k16.f16.f16 {%r1975, %r1976, %r1977, %r1978}, {%r2, %r2, %r2, %r2, %r2, %r2, %r2, %r2}, {%r2, %r2, %r2, %r2, %r2, %r2, %r2, %r2}, {%r1971, %r1972, %r1973, %r1974};
	bar.warp.sync 	-1;
	wmma.mma.sync.aligned.row.col.m16n16k16.f16.f16 {%r1979, %r1980, %r1981, %r1982}, {%r2, %r2, %r2, %r2, %r2, %r2, %r2, %r2}, {%r2, %r2, %r2, %r2, %r2, %r2, %r2, %r2}, {%r1975, %r1976, %r1977, %r1978};
	bar.warp.sync 	-1;
	wmma.mma.sync.aligned.row.col.m16n16k16.f16.f16 {%r1983, %r1984, %r1985, %r1986}, {%r2, %r2, %r2, %r2, %r2, %r2, %r2, %r2}, {%r2, %r2, %r2, %r2, %r2, %r2, %r2, %r2}, {%r1979, %r1980, %r1981, %r1982};
	bar.warp.sync 	-1;
	wmma.mma.sync.aligned.row.col.m16n16k16.f16.f16 {%r1987, %r1988, %r1989, %r1990}, {%r2, %r2, %r2, %r2, %r2, %r2, %r2, %r2}, {%r2, %r2, %r2, %r2, %r2, %r2, %r2, %r2}, {%r1983, %r1984, %r1985, %r1986};
	bar.warp.sync 	-1;
	wmma.mma.sync.aligned.row.col.m16n16k16.f16.f16 {%r1991, %r1992, %r1993, %r1994}, {%r2, %r2, %r2, %r2, %r2, %r2, %r2, %r2}, {%r2, %r2, %r2, %r2, %r2, %r2, %r2, %r2}, {%r1987, %r1988, %r1989, %r1990};
	bar.warp.sync 	-1;
	wmma.mma.sync.aligned.row.col.m16n16k16.f16.f16 {%r1995, %r1996, %r1997, %r1998}, {%r2, %r2, %r2, %r2, %r2, %r2, %r2, %r2}, {%r2, %r2, %r2, %r2, %r2, %r2, %r2, %r2}, {%r1991, %r1992, %r1993, %r1994};
	bar.warp.sync 	-1;
	wmma.mma.sync.aligned.row.col.m16n16k16.f16.f16 {%r1999, %r2000, %r2001, %r2002}, {%r2, %r2, %r2, %r2, %r2, %r2, %r2, %r2}, {%r2, %r2, %r2, %r2, %r2, %r2, %r2, %r2}, {%r1995, %r1996, %r1997, %r1998};
	bar.warp.sync 	-1;
	wmma.mma.sync.aligned.row.col.m16n16k16.f16.f16 {%r2003, %r2004, %r2005, %r2006}, {%r2, %r2, %r2, %r2, %r2, %r2, %r2, %r2}, {%r2, %r2, %r2, %r2, %r2, %r2, %r2, %r2}, {%r1999, %r2000, %r2001, %r2002};
	bar.warp.sync 	-1;
	wmma.mma.sync.aligned.row.col.m16n16k16.f16.f16 {%r2007, %r2008, %r2009, %r2010}, {%r2, %r2, %r2, %r2, %r2, %r2, %r2, %r2}, {%r2, %r2, %r2, %r2, %r2, %r2, %r2, %r2}, {%r2003, %r2004, %r2005, %r2006};
	bar.warp.sync 	-1;
	wmma.mma.sync.aligned.row.col.m16n16k16.f16.f16 {%r2011, %r2012, %r2013, %r2014}, {%r2, %r2, %r2, %r2, %r2, %r2, %r2, %r2}, {%r2, %r2, %r2, %r2, %r2, %r2, %r2, %r2}, {%r2007, %r2008, %r2009, %r2010};
	bar.warp.sync 	-1;
	wmma.mma.sync.aligned.row.col.m16n16k16.f16.f16 {%r2015, %r2016, %r2017, %r2018}, {%r2, %r2, %r2, %r2, %r2, %r2, %r2, %r2}, {%r2, %r2, %r2, %r2, %r2, %r2, %r2, %r2}, {%r2011, %r2012, %r2013, %r2014};
	bar.warp.sync 	-1;
	wmma.mma.sync.aligned.row.col.m16n16k16.f16.f16 {%r2019, %r2020, %r2021, %r2022}, {%r2, %r2, %r2, %r2, %r2, %r2, %r2, %r2}, {%r2, %r2, %r2, %r2, %r2, %r2, %r2, %r2}, {%r2015, %r2016, %r2017, %r2018};
	bar.warp.sync 	-1;
	wmma.mma.sync.aligned.row.col.m16n16k16.f16.f16 {%r2023, %r2024, %r2025, %r2026}, {%r2, %r2, %r2, %r2, %r2, %r2, %r2, %r2}, {%r2, %r2, %r2, %r2, %r2, %r2, %r2, %r2}, {%r2019, %r2020, %r2021, %r2022};
	bar.warp.sync 	-1;
	wmma.mma.sync.aligned.row.col.m16n16k16.f16.f16 {%r2027, %r2028, %r2029, %r2030}, {%r2, %r2, %r2, %r2, %r2, %r2, %r2, %r2}, {%r2, %r2, %r2, %r2, %r2, %r2, %r2, %r2}, {%r2023, %r2024, %r2025, %r2026};
	bar.warp.sync 	-1;
	wmma.mma.sync.aligned.row.col.m16n16k16.f16.f16 {%r2031, %r2032, %r2033, %r2034}, {%r2, %r2, %r2, %r2, %r2, %r2, %r2, %r2}, {%r2, %r2, %r2, %r2, %r2, %r2, %r2, %r2}, {%r2027, %r2028, %r2029, %r2030};
	bar.warp.sync 	-1;
	wmma.mma.sync.aligned.row.col.m16n16k16.f16.f16 {%r2035, %r2036, %r2037, %r2038}, {%r2, %r2, %r2, %r2, %r2, %r2, %r2, %r2}, {%r2, %r2, %r2, %r2, %r2, %r2, %r2, %r2}, {%r2031, %r2032, %r2033, %r2034};
	bar.warp.sync 	-1;
	wmma.mma.sync.aligned.row.col.m16n16k16.f16.f16 {%r2039, %r2040, %r2041, %r2042}, {%r2, %r2, %r2, %r2, %r2, %r2, %r2, %r2}, {%r2, %r2, %r2, %r2, %r2, %r2, %r2, %r2}, {%r2035, %r2036, %r2037, %r2038};
	bar.warp.sync 	-1;
	wmma.mma.sync.aligned.row.col.m16n16k16.f16.f16 {%r2043, %r2044, %r2045, %r2046}, {%r2, %r2, %r2, %r2, %r2, %r2, %r2, %r2}, {%r2, %r2, %r2, %r2, %r2, %r2, %r2, %r2}, {%r2039, %r2040, %r2041, %r2042};
	bar.warp.sync 	-1;
	wmma.mma.sync.aligned.row.col.m16n16k16.f16.f16 {%r2047, %r2048, %r2049, %r2050}, {%r2, %r2, %r2, %r2, %r2, %r2, %r2, %r2}, {%r2, %r2, %r2, %r2, %r2, %r2, %r2, %r2}, {%r2043, %r2044, %r2045, %r2046};
	bar.warp.sync 	-1;
	wmma.mma.sync.aligned.row.col.m16n16k16.f16.f16 {%r2051, %r2052, %r2053, %r2054}, {%r2, %r2, %r2, %r2, %r2, %r2, %r2, %r2}, {%r2, %r2, %r2, %r2, %r2, %r2, %r2, %r2}, {%r2047, %r2048, %r2049, %r2050};
	bar.warp.sync 	-1;
	wmma.mma.sync.aligned.row.col.m16n16k16.f16.f16 {%r2055, %r2056, %r2057, %r2058}, {%r2, %r2, %r2, %r2, %r2, %r2, %r2, %r2}, {%r2, %r2, %r2, %r2, %r2, %r2, %r2, %r2}, {%r2051, %r2052, %r2053, %r2054};
	bar.warp.sync 	-1;
	wmma.mma.sync.aligned.row.col.m16n16k16.f16.f16 {%r2059, %r2060, %r2061, %r2062}, {%r2, %r2, %r2, %r2, %r2, %r2, %r2, %r2}, {%r2, %r2, %r2, %r2, %r2, %r2, %r2, %r2}, {%r2055, %r2056, %r2057, %r2058};
	bar.warp.sync 	-1;
	wmma.mma.sync.aligned.row.col.m16n16k16.f16.f16 {%r2063, %r2064, %r2065, %r2066}, {%r2, %r2, %r2, %r2, %r2, %r2, %r2, %r2}, {%r2, %r2, %r2, %r2, %r2, %r2, %r2, %r2}, {%r2059, %r2060, %r2061, %r2062};
	bar.warp.sync 	-1;
	wmma.mma.sync.aligned.row.col.m16n16k16.f16.f16 {%r2067, %r2068, %r2069, %r2070}, {%r2, %r2, %r2, %r2, %r2, %r2, %r2, %r2}, {%r2, %r2, %r2, %r2, %r2, %r2, %r2, %r2}, {%r2063, %r2064, %r2065, %r2066};
	bar.warp.sync 	-1;
	wmma.mma.sync.aligned.row.col.m16n16k16.f16.f16 {%r2071, %r2072, %r2073, %r2074}, {%r2, %r2, %r2, %r2, %r2, %r2, %r2, %r2}, {%r2, %r2, %r2, %r2, %r2, %r2, %r2, %r2}, {%r2067, %r2068, %r2069, %r2070};
	bar.warp.sync 	-1;
	wmma.mma.sync.aligned.row.col.m16n16k16.f16.f16 {%r2075, %r2076, %r2077, %r2078}, {%r2, %r2, %r2, %r2, %r2, %r2, %r2, %r2}, {%r2, %r2, %r2, %r2, %r2, %r2, %r2, %r2}, {%r2071, %r2072, %r2073, %r2074};
	bar.warp.sync 	-1;
	wmma.mma.sync.aligned.row.col.m16n16k16.f16.f16 {%r2079, %r2080, %r2081, %r2082}, {%r2, %r2, %r2, %r2, %r2, %r2, %r2, %r2}, {%r2, %r2, %r2, %r2, %r2, %r2, %r2, %r2}, {%r2075, %r2076, %r2077, %r2078};
	bar.warp.sync 	-1;
	wmma.mma.sync.aligned.row.col.m16n16k16.f16.f16 {%r2083, %r2084, %r2085, %r2086}, {%r2, %r2, %r2, %r2, %r2, %r2, %r2, %r2}, {%r2, %r2, %r2, %r2, %r2, %r2, %r2, %r2}, {%r2079, %r2080, %r2081, %r2082};
	bar.warp.sync 	-1;
	wmma.mma.sync.aligned.row.col.m16n16k16.f16.f16 {%r2087, %r2088, %r2089, %r2090}, {%r2, %r2, %r2, %r2, %r2, %r2, %r2, %r2}, {%r2, %r2, %r2, %r2, %r2, %r2, %r2, %r2}, {%r2083, %r2084, %r2085, %r2086};
	bar.warp.sync 	-1;
	wmma.mma.sync.aligned.row.col.m16n16k16.f16.f16 {%r2091, %r2092, %r2093, %r2094}, {%r2, %r2, %r2, %r2, %r2, %r2, %r2, %r2}, {%r2, %r2, %r2, %r2, %r2, %r2, %r2, %r2}, {%r2087, %r2088, %r2089, %r2090};
	bar.warp.sync 	-1;
	wmma.mma.sync.aligned.row.col.m16n16k16.f16.f16 {%r2095, %r2096, %r2097, %r2098}, {%r2, %r2, %r2, %r2, %r2, %r2, %r2, %r2}, {%r2, %r2, %r2, %r2, %r2, %r2, %r2, %r2}, {%r2091, %r2092, %r2093, %r2094};
	bar.warp.sync 	-1;
	wmma.mma.sync.aligned.row.col.m16n16k16.f16.f16 {%r2099, %r2100, %r2101, %r2102}, {%r2, %r2, %r2, %r2, %r2, %r2, %r2, %r2}, {%r2, %r2, %r2, %r2, %r2, %r2, %r2, %r2}, {%r2095, %r2096, %r2097, %r2098};
	bar.warp.sync 	-1;
	wmma.mma.sync.aligned.row.col.m16n16k16.f16.f16 {%r2103, %r2104, %r2105, %r2106}, {%r2, %r2, %r2, %r2, %r2, %r2, %r2, %r2}, {%r2, %r2, %r2, %r2, %r2, %r2, %r2, %r2}, {%r2099, %r2100, %r2101, %r2102};
	bar.warp.sync 	-1;
	wmma.mma.sync.aligned.row.col.m16n16k16.f16.f16 {%r2107, %r2108, %r2109, %r2110}, {%r2, %r2, %r2, %r2, %r2, %r2, %r2, %r2}, {%r2, %r2, %r2, %r2, %r2, %r2, %r2, %r2}, {%r2103, %r2104, %r2105, %r2106};
	bar.warp.sync 	-1;
	wmma.mma.sync.aligned.row.col.m16n16k16.f16.f16 {%r2111, %r2112, %r2113, %r2114}, {%r2, %r2, %r2, %r2, %r2, %r2, %r2, %r2}, {%r2, %r2, %r2, %r2, %r2, %r2, %r2, %r2}, {%r2107, %r2108, %r2109, %r2110};
	bar.warp.sync 	-1;
	wmma.mma.sync.aligned.row.col.m16n16k16.f16.f16 {%r2115, %r2116, %r2117, %r2118}, {%r2, %r2, %r2, %r2, %r2, %r2, %r2, %r2}, {%r2, %r2, %r2, %r2, %r2, %r2, %r2, %r2}, {%r2111, %r2112, %r2113, %r2114};
	bar.warp.sync 	-1;
	wmma.mma.sync.aligned.row.col.m16n16k16.f16.f16 {%r2119, %r2120, %r2121, %r2122}, {%r2, %r2, %r2, %r2, %r2, %r2, %r2, %r2}, {%r2, %r2, %r2, %r2, %r2, %r2, %r2, %r2}, {%r2115, %r2116, %r2117, %r2118};
	bar.warp.sync 	-1;
	wmma.mma.sync.aligned.row.col.m16n16k16.f16.f16 {%r2123, %r2124, %r2125, %r2126}, {%r2, %r2, %r2, %r2, %r2, %r2, %r2, %r2}, {%r2, %r2, %r2, %r2, %r2, %r2, %r2, %r2}, {%r2119, %r2120, %r2121, %r2122};
	bar.warp.sync 	-1;
	wmma.mma.sync.aligned.row.col.m16n16k16.f16.f16 {%r2127, %r2128, %r2129, %r2130}, {%r2, %r2, %r2, %r2, %r2, %r2, %r2, %r2}, {%r2, %r2, %r2, %r2, %r2, %r2, %r2, %r2}, {%r2123, %r2124, %r2125, %r2126};
	bar.warp.sync 	-1;
	wmma.mma.sync.aligned.row.col.m16n16k16.f16.f16 {%r2131, %r2132, %r2133, %r2134}, {%r2, %r2, %r2, %r2, %r2, %r2, %r2, %r2}, {%r2, %r2, %r2, %r2, %r2, %r2, %r2, %r2}, {%r2127, %r2128, %r2129, %r2130};
	bar.warp.sync 	-1;
	wmma.mma.sync.aligned.row.col.m16n16k16.f16.f16 {%r2135, %r2136, %r2137, %r2138}, {%r2, %r2, %r2, %r2, %r2, %r2, %r2, %r2}, {%r2, %r2, %r2, %r2, %r2, %r2, %r2, %r2}, {%r2131, %r2132, %r2133, %r2134};
	bar.warp.sync 	-1;
	wmma.mma.sync.aligned.row.col.m16n16k16.f16.f16 {%r2139, %r2140, %r2141, %r2142}, {%r2, %r2, %r2, %r2, %r2, %r2, %r2, %r2}, {%r2, %r2, %r2, %r2, %r2, %r2, %r2, %r2}, {%r2135, %r2136, %r2137, %r2138};
	bar.warp.sync 	-1;
	wmma.mma.sync.aligned.row.col.m16n16k16.f16.f16 {%r2143, %r2144, %r2145, %r2146}, {%r2, %r2, %r2, %r2, %r2, %r2, %r2, %r2}, {%r2, %r2, %r2, %r2, %r2, %r2, %r2, %r2}, {%r2139, %r2140, %r2141, %r2142};
	bar.warp.sync 	-1;
	wmma.mma.sync.aligned.row.col.m16n16k16.f16.f16 {%r2147, %r2148, %r2149, %r2150}, {%r2, %r2, %r2, %r2, %r2, %r2, %r2, %r2}, {%r2, %r2, %r2, %r2, %r2, %r2, %r2, %r2}, {%r2143, %r2144, %r2145, %r2146};
	bar.warp.sync 	-1;
	wmma.mma.sync.aligned.row.col.m16n16k16.f16.f16 {%r2151, %r2152, %r2153, %r2154}, {%r2, %r2, %r2, %r2, %r2, %r2, %r2, %r2}, {%r2, %r2, %r2, %r2, %r2, %r2, %r2, %r2}, {%r2147, %r2148, %r2149, %r2150};
	bar.warp.sync 	-1;
	wmma.mma.sync.aligned.row.col.m16n16k16.f16.f16 {%r2155, %r2156, %r2157, %r2158}, {%r2, %r2, %r2, %r2, %r2, %r2, %r2, %r2}, {%r2, %r2, %r2, %r2, %r2, %r2, %r2, %r2}, {%r2151, %r2152, %r2153, %r2154};
	bar.warp.sync 	-1;
	wmma.mma.sync.aligned.row.col.m16n16k16.f16.f16 {%r2159, %r2160, %r2161, %r2162}, {%r2, %r2, %r2, %r2, %r2, %r2, %r2, %r2}, {%r2, %r2, %r2, %r2, %r2, %r2, %r2, %r2}, {%r2155, %r2156, %r2157, %r2158};
	bar.warp.sync 	-1;
	wmma.mma.sync.aligned.row.col.m16n16k16.f16.f16 {%r2163, %r2164, %r2165, %r2166}, {%r2, %r2, %r2, %r2, %r2, %r2, %r2, %r2}, {%r2, %r2, %r2, %r2, %r2, %r2, %r2, %r2}, {%r2159, %r2160, %r2161, %r2162};
	bar.warp.sync 	-1;
	wmma.mma.sync.aligned.row.col.m16n16k16.f16.f16 {%r2167, %r2168, %r2169, %r2170}, {%r2, %r2, %r2, %r2, %r2, %r2, %r2, %r2}, {%r2, %r2, %r2, %r2, %r2, %r2, %r2, %r2}, {%r2163, %r2164, %r2165, %r2166};
	bar.warp.sync 	-1;
	wmma.mma.sync.aligned.row.col.m16n16k16.f16.f16 {%r2171, %r2172, %r2173, %r2174}, {%r2, %r2, %r2, %r2, %r2, %r2, %r2, %r2}, {%r2, %r2, %r2, %r2, %r2, %r2, %r2, %r2}, {%r2167, %r2168, %r2169, %r2170};
	bar.warp.sync 	-1;
	wmma.mma.sync.aligned.row.col.m16n16k16.f16.f16 {%r2175, %r2176, %r2177, %r2178}, {%r2, %r2, %r2, %r2, %r2, %r2, %r2, %r2}, {%r2, %r2, %r2, %r2, %r2, %r2, %r2, %r2}, {%r2171, %r2172, %r2173, %r2174};
	bar.warp.sync 	-1;
	wmma.mma.sync.aligned.row.col.m16n16k16.f16.f16 {%r2179, %r2180, %r2181, %r2182}, {%r2, %r2, %r2, %r2, %r2, %r2, %r2, %r2}, {%r2, %r2, %r2, %r2, %r2, %r2, %r2, %r2}, {%r2175, %r2176, %r2177, %r2178};
	bar.warp.sync 	-1;
	wmma.mma.sync.aligned.row.col.m16n16k16.f16.f16 {%r2183, %r2184, %r2185, %r2186}, {%r2, %r2, %r2, %r2, %r2, %r2, %r2, %r2}, {%r2, %r2, %r2, %r2, %r2, %r2, %r2, %r2}, {%r2179, %r2180, %r2181, %r2182};
	bar.warp.sync 	-1;
	wmma.mma.sync.aligned.row.col.m16n16k16.f16.f16 {%r2187, %r2188, %r2189, %r2190}, {%r2, %r2, %r2, %r2, %r2, %r2, %r2, %r2}, {%r2, %r2, %r2, %r2, %r2, %r2, %r2, %r2}, {%r2183, %r2184, %r2185, %r2186};
	bar.warp.sync 	-1;
	wmma.mma.sync.aligned.row.col.m16n16k16.f16.f16 {%r2191, %r2192, %r2193, %r2194}, {%r2, %r2, %r2, %r2, %r2, %r2, %r2, %r2}, {%r2, %r2, %r2, %r2, %r2, %r2, %r2, %r2}, {%r2187, %r2188, %r2189, %r2190};
	bar.warp.sync 	-1;
	wmma.mma.sync.aligned.row.col.m16n16k16.f16.f16 {%r2195, %r2196, %r2197, %r2198}, {%r2, %r2, %r2, %r2, %r2, %r2, %r2, %r2}, {%r2, %r2, %r2, %r2, %r2, %r2, %r2, %r2}, {%r2191, %r2192, %r2193, %r2194};
	bar.warp.sync 	-1;
	wmma.mma.sync.aligned.row.col.m16n16k16.f16.f16 {%r2199, %r2200, %r2201, %r2202}, {%r2, %r2, %r2, %r2, %r2, %r2, %r2, %r2}, {%r2, %r2, %r2, %r2, %r2, %r2, %r2, %r2}, {%r2195, %r2196, %r2197, %r2198};
	bar.warp.sync 	-1;
	wmma.mma.sync.aligned.row.col.m16n16k16.f16.f16 {%r2203, %r2204, %r2205, %r2206}, {%r2, %r2, %r2, %r2, %r2, %r2, %r2, %r2}, {%r2, %r2, %r2, %r2, %r2, %r2, %r2, %r2}, {%r2199, %r2200, %r2201, %r2202};
	bar.warp.sync 	-1;
	wmma.mma.sync.aligned.row.col.m16n16k16.f16.f16 {%r2207, %r2208, %r2209, %r2210}, {%r2, %r2, %r2, %r2, %r2, %r2, %r2, %r2}, {%r2, %r2, %r2, %r2, %r2, %r2, %r2, %r2}, {%r2203, %r2204, %r2205, %r2206};
	bar.warp.sync 	-1;
	wmma.mma.sync.aligned.row.col.m16n16k16.f16.f16 {%r2211, %r2212, %r2213, %r2214}, {%r2, %r2, %r2, %r2, %r2, %r2, %r2, %r2}, {%r2, %r2, %r2, %r2, %r2, %r2, %r2, %r2}, {%r2207, %r2208, %r2209, %r2210};
	bar.warp.sync 	-1;
	wmma.mma.sync.aligned.row.col.m16n16k16.f16.f16 {%r2215, %r2216, %r2217, %r2218}, {%r2, %r2, %r2, %r2, %r2, %r2, %r2, %r2}, {%r2, %r2, %r2, %r2, %r2, %r2, %r2, %r2}, {%r2211, %r2212, %r2213, %r2214};
	bar.warp.sync 	-1;
	wmma.mma.sync.aligned.row.col.m16n16k16.f16.f16 {%r2219, %r2220, %r2221, %r2222}, {%r2, %r2, %r2, %r2, %r2, %r2, %r2, %r2}, {%r2, %r2, %r2, %r2, %r2, %r2, %r2, %r2}, {%r2215, %r2216, %r2217, %r2218};
	bar.warp.sync 	-1;
	wmma.mma.sync.aligned.row.col.m16n16k16.f16.f16 {%r2223, %r2224, %r2225, %r2226}, {%r2, %r2, %r2, %r2, %r2, %r2, %r2, %r2}, {%r2, %r2, %r2, %r2, %r2, %r2, %r2, %r2}, {%r2219, %r2220, %r2221, %r2222};
	bar.warp.sync 	-1;
	wmma.mma.sync.aligned.row.col.m16n16k16.f16.f16 {%r2227, %r2228, %r2229, %r2230}, {%r2, %r2, %r2, %r2, %r2, %r2, %r2, %r2}, {%r2, %r2, %r2, %r2, %r2, %r2, %r2, %r2}, {%r2223, %r2224, %r2225, %r2226};
	bar.warp.sync 	-1;
	wmma.mma.sync.aligned.row.col.m16n16k16.f16.f16 {%r2231, %r2232, %r2233, %r2234}, {%r2, %r2, %r2, %r2, %r2, %r2, %r2, %r2}, {%r2, %r2, %r2, %r2, %r2, %r2, %r2, %r2}, {%r2227, %r2228, %r2229, %r2230};
	bar.warp.sync 	-1;
	wmma.mma.sync.aligned.row.col.m16n16k16.f16.f16 {%r2235, %r2236, %r2237, %r2238}, {%r2, %r2, %r2, %r2, %r2, %r2, %r2, %r2}, {%r2, %r2, %r2, %r2, %r2, %r2, %r2, %r2}, {%r2231, %r2232, %r2233, %r2234};
	bar.warp.sync 	-1;
	wmma.mma.sync.aligned.row.col.m16n16k16.f16.f16 {%r2239, %r2240, %r2241, %r2242}, {%r2, %r2, %r2, %r2, %r2, %r2, %r2, %r2}, {%r2, %r2, %r2, %r2, %r2, %r2, %r2, %r2}, {%r2235, %r2236, %r2237, %r2238};
	bar.warp.sync 	-1;
	wmma.mma.sync.aligned.row.col.m16n16k16.f16.f16 {%r2243, %r2244, %r2245, %r2246}, {%r2, %r2, %r2, %r2, %r2, %r2, %r2, %r2}, {%r2, %r2, %r2, %r2, %r2, %r2, %r2, %r2}, {%r2239, %r2240, %r2241, %r2242};
	bar.warp.sync 	-1;
	wmma.mma.sync.aligned.row.col.m16n16k16.f16.f16 {%r2247, %r2248, %r2249, %r2250}, {%r2, %r2, %r2, %r2, %r2, %r2, %r2, %r2}, {%r2, %r2, %r2, %r2, %r2, %r2, %r2, %r2}, {%r2243, %r2244, %r2245, %r2246};
	bar.warp.sync 	-1;
	wmma.mma.sync.aligned.row.col.m16n16k16.f16.f16 {%r2251, %r2252, %r2253, %r2254}, {%r2, %r2, %r2, %r2, %r2, %r2, %r2, %r2}, {%r2, %r2, %r2, %r2, %r2, %r2, %r2, %r2}, {%r2247, %r2248, %r2249, %r2250};
	bar.warp.sync 	-1;
	wmma.mma.sync.aligned.row.col.m16n16k16.f16.f16 {%r2255, %r2256, %r2257, %r2258}, {%r2, %r2, %r2, %r2, %r2, %r2, %r2, %r2}, {%r2, %r2, %r2, %r2, %r2, %r2, %r2, %r2}, {%r2251, %r2252, %r2253, %r2254};
	bar.warp.sync 	-1;
	wmma.mma.sync.aligned.row.col.m16n16k16.f16.f16 {%r2259, %r2260, %r2261, %r2262}, {%r2, %r2, %r2, %r2, %r2, %r2, %r2, %r2}, {%r2, %r2, %r2, %r2, %r2, %r2, %r2, %r2}, {%r2255, %r2256, %r2257, %r2258};
	bar.warp.sync 	-1;
	wmma.mma.sync.aligned.row.col.m16n16k16.f16.f16 {%r2263, %r2264, %r2265, %r2266}, {%r2, %r2, %r2, %r2, %r2, %r2, %r2, %r2}, {%r2, %r2, %r2, %r2, %r2, %r2, %r2, %r2}, {%r2259, %r2260, %r2261, %r2262};
	bar.warp.sync 	-1;
	wmma.mma.sync.aligned.row.col.m16n16k16.f16.f16 {%r2267, %r2268, %r2269, %r2270}, {%r2, %r2, %r2, %r2, %r2, %r2, %r2, %r2}, {%r2, %r2, %r2, %r2, %r2, %r2, %r2, %r2}, {%r2263, %r2264, %r2265, %r2266};
	bar.warp.sync 	-1;
	wmma.mma.sync.aligned.row.col.m16n16k16.f16.f16 {%r2271, %r2272, %r2273, %r2274}, {%r2, %r2, %r2, %r2, %r2, %r2, %r2, %r2}, {%r2, %r2, %r2, %r2, %r2, %r2, %r2, %r2}, {%r2267, %r2268, %r2269, %r2270};
	bar.warp.sync 	-1;
	wmma.mma.sync.aligned.row.col.m16n16k16.f16.f16 {%r2275, %r2276, %r2277, %r2278}, {%r2, %r2, %r2, %r2, %r2, %r2, %r2, %r2}, {%r2, %r2, %r2, %r2, %r2, %r2, %r2, %r2}, {%r2271, %r2272, %r2273, %r2274};
	bar.warp.sync 	-1;
	wmma.mma.sync.aligned.row.col.m16n16k16.f16.f16 {%r2279, %r2280, %r2281, %r2282}, {%r2, %r2, %r2, %r2, %r2, %r2, %r2, %r2}, {%r2, %r2, %r2, %r2, %r2, %r2, %r2, %r2}, {%r2275, %r2276, %r2277, %r2278};
	bar.warp.sync 	-1;
	wmma.mma.sync.aligned.row.col.m16n16k16.f16.f16 {%r2283, %r2284, %r2285, %r2286}, {%r2, %r2, %r2, %r2, %r2, %r2, %r2, %r2}, {%r2, %r2, %r2, %r2, %r2, %r2, %r2, %r2}, {%r2279, %r2280, %r2281, %r2282};
	bar.warp.sync 	-1;
	wmma.mma.sync.aligned.row.col.m16n16k16.f16.f16 {%r2287, %r2288, %r2289, %r2290}, {%r2, %r2, %r2, %r2, %r2, %r2, %r2, %r2}, {%r2, %r2, %r2, %r2, %r2, %r2, %r2, %r2}, {%r2283, %r2284, %r2285, %r2286};
	bar.warp.sync 	-1;
	wmma.mma.sync.aligned.row.col.m16n16k16.f16.f16 {%r2291, %r2292, %r2293, %r2294}, {%r2, %r2, %r2, %r2, %r2, %r2, %r2, %r2}, {%r2, %r2, %r2, %r2, %r2, %r2, %r2, %r2}, {%r2287, %r2288, %r2289, %r2290};
	bar.warp.sync 	-1;
	wmma.mma.sync.aligned.row.col.m16n16k16.f16.f16 {%r2295, %r2296, %r2297, %r2298}, {%r2, %r2, %r2, %r2, %r2, %r2, %r2, %r2}, {%r2, %r2, %r2, %r2, %r2, %r2, %r2, %r2}, {%r2291, %r2292, %r2293, %r2294};
	bar.warp.sync 	-1;
	wmma.mma.sync.aligned.row.col.m16n16k16.f16.f16 {%r2299, %r2300, %r2301, %r2302}, {%r2, %r2, %r2, %r2, %r2, %r2, %r2, %r2}, {%r2, %r2, %r2, %r2, %r2, %r2, %r2, %r2}, {%r2295, %r2296, %r2297, %r2298};
	bar.warp.sync 	-1;
	wmma.mma.sync.aligned.row.col.m16n16k16.f16.f16 {%r2303, %r2304, %r2305, %r2306}, {%r2, %r2, %r2, %r2, %r2, %r2, %r2, %r2}, {%r2, %r2, %r2, %r2, %r2, %r2, %r2, %r2}, {%r2299, %r2300, %r2301, %r2302};
	bar.warp.sync 	-1;
	wmma.mma.sync.aligned.row.col.m16n16k16.f16.f16 {%r2307, %r2308, %r2309, %r2310}, {%r2, %r2, %r2, %r2, %r2, %r2, %r2, %r2}, {%r2, %r2, %r2, %r2, %r2, %r2, %r2, %r2}, {%r2303, %r2304, %r2305, %r2306};
	bar.warp.sync 	-1;
	wmma.mma.sync.aligned.row.col.m16n16k16.f16.f16 {%r2311, %r2312, %r2313, %r2314}, {%r2, %r2, %r2, %r2, %r2, %r2, %r2, %r2}, {%r2, %r2, %r2, %r2, %r2, %r2, %r2, %r2}, {%r2307, %r2308, %r2309, %r2310};
	bar.warp.sync 	-1;
	wmma.mma.sync.aligned.row.col.m16n16k16.f16.f16 {%r2315, %r2316, %r2317, %r2318}, {%r2, %r2, %r2, %r2, %r2, %r2, %r2, %r2}, {%r2, %r2, %r2, %r2, %r2, %r2, %r2, %r2}, {%r2311, %r2312, %r2313, %r2314};
	bar.warp.sync 	-1;
	wmma.mma.sync.aligned.row.col.m16n16k16.f16.f16 {%r2319, %r2320, %r2321, %r2322}, {%r2, %r2, %r2, %r2, %r2, %r2, %r2, %r2}, {%r2, %r2, %r2, %r2, %r2, %r2, %r2, %r2}, {%r2315, %r2316, %r2317, %r2318};
	bar.warp.sync 	-1;
	wmma.mma.sync.aligned.row.col.m16n16k16.f16.f16 {%r2323, %r2324, %r2325, %r2326}, {%r2, %r2, %r2, %r2, %r2, %r2, %r2, %r2}, {%r2, %r2, %r2, %r2, %r2, %r2, %r2, %r2}, {%r2319, %r2320, %r2321, %r2322};
	bar.warp.sync 	-1;
	wmma.mma.sync.aligned.row.col.m16n16k16.f16.f16 {%r2327, %r2328, %r2329, %r2330}, {%r2, %r2, %r2, %r2, %r2, %r2, %r2, %r2}, {%r2, %r2, %r2, %r2, %r2, %r2, %r2, %r2}, {%r2323, %r2324, %r2325, %r2326};
	bar.warp.sync 	-1;
	wmma.mma.sync.aligned.row.col.m16n16k16.f16.f16 {%r2331, %r2332, %r2333, %r2334}, {%r2, %r2, %r2, %r2, %r2, %r2, %r2, %r2}, {%r2, %r2, %r2, %r2, %r2, %r2, %r2, %r2}, {%r2327, %r2328, %r2329, %r2330};
	bar.warp.sync 	-1;
	wmma.mma.sync.aligned.row.col.m16n16k16.f16.f16 {%r2335, %r2336, %r2337, %r2338}, {%r2, %r2, %r2, %r2, %r2, %r2, %r2, %r2}, {%r2, %r2, %r2, %r2, %r2, %r2, %r2, %r2}, {%r2331, %r2332, %r2333, %r2334};
	bar.warp.sync 	-1;
	wmma.mma.sync.aligned.row.col.m16n16k16.f16.f16 {%r2339, %r2340, %r2341, %r2342}, {%r2, %r2, %r2, %r2, %r2, %r2, %r2, %r2}, {%r2, %r2, %r2, %r2, %r2, %r2, %r2, %r2}, {%r2335, %r2336, %r2337, %r2338};
	bar.warp.sync 	-1;
	wmma.mma.sync.aligned.row.col.m16n16k16.f16.f16 {%r2343, %r2344, %r2345, %r2346}, {%r2, %r2, %r2, %r2, %r2, %r2, %r2, %r2}, {%r2, %r2, %r2, %r2, %r2, %r2, %r2, %r2}, {%r2339, %r2340, %r2341, %r2342};
	bar.warp.sync 	-1;
	wmma.mma.sync.aligned.row.col.m16n16k16.f16.f16 {%r2347, %r2348, %r2349, %r2350}, {%r2, %r2, %r2, %r2, %r2, %r2, %r2, %r2}, {%r2, %r2, %r2, %r2, %r2, %r2, %r2, %r2}, {%r2343, %r2344, %r2345, %r2346};
	bar.warp.sync 	-1;
	wmma.mma.sync.aligned.row.col.m16n16k16.f16.f16 {%r2351, %r2352, %r2353, %r2354}, {%r2, %r2, %r2, %r2, %r2, %r2, %r2, %r2}, {%r2, %r2, %r2, %r2, %r2, %r2, %r2, %r2}, {%r2347, %r2348, %r2349, %r2350};
	bar.warp.sync 	-1;
	wmma.mma.sync.aligned.row.col.m16n16k16.f16.f16 {%r2355, %r2356, %r2357, %r2358}, {%r2, %r2, %r2, %r2, %r2, %r2, %r2, %r2}, {%r2, %r2, %r2, %r2, %r2, %r2, %r2, %r2}, {%r2351, %r2352, %r2353, %r2354};
	bar.warp.sync 	-1;
	wmma.mma.sync.aligned.row.col.m16n16k16.f16.f16 {%r2359, %r2360, %r2361, %r2362}, {%r2, %r2, %r2, %r2, %r2, %r2, %r2, %r2}, {%r2, %r2, %r2, %r2, %r2, %r2, %r2, %r2}, {%r2355, %r2356, %r2357, %r2358};
	bar.warp.sync 	-1;
	wmma.mma.sync.aligned.row.col.m16n16k16.f16.f16 {%r2363, %r2364, %r2365, %r2366}, {%r2, %r2, %r2, %r2, %r2, %r2, %r2, %r2}, {%r2, %r2, %r2, %r2, %r2, %r2, %r2, %r2}, {%r2359, %r2360, %r2361, %r2362};
	bar.warp.sync 	-1;
	wmma.mma.sync.aligned.row.col.m16n16k16.f16.f16 {%r2367, %r2368, %r2369, %r2370}, {%r2, %r2, %r2, %r2, %r2, %r2, %r2, %r2}, {%r2, %r2, %r2, %r2, %r2, %r2, %r2, %r2}, {%r2363, %r2364, %r2365, %r2366};
	bar.warp.sync 	-1;
	wmma.mma.sync.aligned.row.col.m16n16k16.f16.f16 {%r2371, %r2372, %r2373, %r2374}, {%r2, %r2, %r2, %r2, %r2, %r2, %r2, %r2}, {%r2, %r2, %r2, %r2, %r2, %r2, %r2, %r2}, {%r2367, %r2368, %r2369, %r2370};
	bar.warp.sync 	-1;
	wmma.mma.sync.aligned.row.col.m16n16k16.f16.f16 {%r2375, %r2376, %r2377, %r2378}, {%r2, %r2, %r2, %r2, %r2, %r2, %r2, %r2}, {%r2, %r2, %r2, %r2, %r2, %r2, %r2, %r2}, {%r2371, %r2372, %r2373, %r2374};
	bar.warp.sync 	-1;
	wmma.mma.sync.aligned.row.col.m16n16k16.f16.f16 {%r2379, %r2380, %r2381, %r2382}, {%r2, %r2, %r2, %r2, %r2, %r2, %r2, %r2}, {%r2, %r2, %r2, %r2, %r2, %r2, %r2, %r2}, {%r2375, %r2376, %r2377, %r2378};
	bar.warp.sync 	-1;
	wmma.mma.sync.aligned.row.col.m16n16k16.f16.f16 {%r2383, %r2384, %r2385, %r2386}, {%r2, %r2, %r2, %r2, %r2, %r2, %r2, %r2}, {%r2, %r2, %r2, %r2, %r2, %r2, %r2, %r2}, {%r2379, %r2380, %r2381, %r2382};
	bar.warp.sync 	-1;
	wmma.mma.sync.aligned.row.col.m16n16k16.f16.f16 {%r2387, %r2388, %r2389, %r2390}, {%r2, %r2, %r2, %r2, %r2, %r2, %r2, %r2}, {%r2, %r2, %r2, %r2, %r2, %r2, %r2, %r2}, {%r2383, %r2384, %r2385, %r2386};
	bar.warp.sync 	-1;
	wmma.mma.sync.aligned.row.col.m16n16k16.f16.f16 {%r2391, %r2392, %r2393, %r2394}, {%r2, %r2, %r2, %r2, %r2, %r2, %r2, %r2}, {%r2, %r2, %r2, %r2, %r2, %r2, %r2, %r2}, {%r2387, %r2388, %r2389, %r2390};
	bar.warp.sync 	-1;
	wmma.mma.sync.aligned.row.col.m16n16k16.f16.f16 {%r2395, %r2396, %r2397, %r2398}, {%r2, %r2, %r2, %r2, %r2, %r2, %r2, %r2}, {%r2, %r2, %r2, %r2, %r2, %r2, %r2, %r2}, {%r2391, %r2392, %r2393, %r2394};
	bar.warp.sync 	-1;
	wmma.mma.sync.aligned.row.col.m16n16k16.f16.f16 {%r2399, %r2400, %r2401, %r2402}, {%r2, %r2, %r2, %r2, %r2, %r2, %r2, %r2}, {%r2, %r2, %r2, %r2, %r2, %r2, %r2, %r2}, {%r2395, %r2396, %r2397, %r2398};
	bar.warp.sync 	-1;
	wmma.mma.sync.aligned.row.col.m16n16k16.f16.f16 {%r2403, %r2404, %r2405, %r2406}, {%r2, %r2, %r2, %r2, %r2, %r2, %r2, %r2}, {%r2, %r2, %r2, %r2, %r2, %r2, %r2, %r2}, {%r2399, %r2400, %r2401, %r2402};
	bar.warp.sync 	-1;
	wmma.mma.sync.aligned.row.col.m16n16k16.f16.f16 {%r2407, %r2408, %r2409, %r2410}, {%r2, %r2, %r2, %r2, %r2, %r2, %r2, %r2}, {%r2, %r2, %r2, %r2, %r2, %r2, %r2, %r2}, {%r2403, %r2404, %r2405, %r2406};
	bar.warp.sync 	-1;
	wmma.mma.sync.aligned.row.col.m16n16k16.f16.f16 {%r2411, %r2412, %r2413, %r2414}, {%r2, %r2, %r2, %r2, %r2, %r2, %r2, %r2}, {%r2, %r2, %r2, %r2, %r2, %r2, %r2, %r2}, {%r2407, %r2408, %r2409, %r2410};
	bar.warp.sync 	-1;
	wmma.mma.sync.aligned.row.col.m16n16k16.f16.f16 {%r2415, %r2416, %r2417, %r2418}, {%r2, %r2, %r2, %r2, %r2, %r2, %r2, %r2}, {%r2, %r2, %r2, %r2, %r2, %r2, %r2, %r2}, {%r2411, %r2412, %r2413, %r2414};
	bar.warp.sync 	-1;
	wmma.mma.sync.aligned.row.col.m16n16k16.f16.f16 {%r2419, %r2420, %r2421, %r2422}, {%r2, %r2, %r2, %r2, %r2, %r2, %r2, %r2}, {%r2, %r2, %r2, %r2, %r2, %r2, %r2, %r2}, {%r2415, %r2416, %r2417, %r2418};
	bar.warp.sync 	-1;
	wmma.mma.sync.aligned.row.col.m16n16k16.f16.f16 {%r2423, %r2424, %r2425, %r2426}, {%r2, %r2, %r2, %r2, %r2, %r2, %r2, %r2}, {%r2, %r2, %r2, %r2, %r2, %r2, %r2, %r2}, {%r2419, %r2420, %r2421, %r2422};
	bar.warp.sync 	-1;
	wmma.mma.sync.aligned.row.col.m16n16k16.f16.f16 {%r2427, %r2428, %r2429, %r2430}, {%r2, %r2, %r2, %r2, %r2, %r2, %r2, %r2}, {%r2, %r2, %r2, %r2, %r2, %r2, %r2, %r2}, {%r2423, %r2424, %r2425, %r2426};
	bar.warp.sync 	-1;
	wmma.mma.sync.aligned.row.col.m16n16k16.f16.f16 {%r2431, %r2432, %r2433, %r2434}, {%r2, %r2, %r2, %r2, %r2, %r2, %r2, %r2}, {%r2, %r2, %r2, %r2, %r2, %r2, %r2, %r2}, {%r2427, %r2428, %r2429, %r2430};
	bar.warp.sync 	-1;
	wmma.mma.sync.aligned.row.col.m16n16k16.f16.f16 {%r2435, %r2436, %r2437, %r2438}, {%r2, %r2, %r2, %r2, %r2, %r2, %r2, %r2}, {%r2, %r2, %r2, %r2, %r2, %r2, %r2, %r2}, {%r2431, %r2432, %r2433, %r2434};
	bar.warp.sync 	-1;
	wmma.mma.sync.aligned.row.col.m16n16k16.f16.f16 {%r2439, %r2440, %r2441, %r2442}, {%r2, %r2, %r2, %r2, %r2, %r2, %r2, %r2}, {%r2, %r2, %r2, %r2, %r2, %r2, %r2, %r2}, {%r2435, %r2436, %r2437, %r2438};
	bar.warp.sync 	-1;
	wmma.mma.sync.aligned.row.col.m16n16k16.f16.f16 {%r2443, %r2444, %r2445, %r2446}, {%r2, %r2, %r2, %r2, %r2, %r2, %r2, %r2}, {%r2, %r2, %r2, %r2, %r2, %r2, %r2, %r2}, {%r2439, %r2440, %r2441, %r2442};
	bar.warp.sync 	-1;
	wmma.mma.sync.aligned.row.col.m16n16k16.f16.f16 {%r2447, %r2448, %r2449, %r2450}, {%r2, %r2, %r2, %r2, %r2, %r2, %r2, %r2}, {%r2, %r2, %r2, %r2, %r2, %r2, %r2, %r2}, {%r2443, %r2444, %r2445, %r2446};
	bar.warp.sync 	-1;
	wmma.mma.sync.aligned.row.col.m16n16k16.f16.f16 {%r2451, %r2452, %r2453, %r2454}, {%r2, %r2, %r2, %r2, %r2, %r2, %r2, %r2}, {%r2, %r2, %r2, %r2, %r2, %r2, %r2, %r2}, {%r2447, %r2448, %r2449, %r2450};
	bar.warp.sync 	-1;
	wmma.mma.sync.aligned.row.col.m16n16k16.f16.f16 {%r2455, %r2456, %r2457, %r2458}, {%r2, %r2, %r2, %r2, %r2, %r2, %r2, %r2}, {%r2, %r2, %r2, %r2, %r2, %r2, %r2, %r2}, {%r2451, %r2452, %r2453, %r2454};
	bar.warp.sync 	-1;
	wmma.mma.sync.aligned.row.col.m16n16k16.f16.f16 {%r2459, %r2460, %r2461, %r2462}, {%r2, %r2, %r2, %r2, %r2, %r2, %r2, %r2}, {%r2, %r2, %r2, %r2, %r2, %r2, %r2, %r2}, {%r2455, %r2456, %r2457, %r2458};
	bar.warp.sync 	-1;
	wmma.mma.sync.aligned.row.col.m16n16k16.f16.f16 {%r2463, %r2464, %r2465, %r2466}, {%r2, %r2, %r2, %r2, %r2, %r2, %r2, %r2}, {%r2, %r2, %r2, %r2, %r2, %r2, %r2, %r2}, {%r2459, %r2460, %r2461, %r2462};
	bar.warp.sync 	-1;
	wmma.mma.sync.aligned.row.col.m16n16k16.f16.f16 {%r2467, %r2468, %r2469, %r2470}, {%r2, %r2, %r2, %r2, %r2, %r2, %r2, %r2}, {%r2, %r2, %r2, %r2, %r2, %r2, %r2, %r2}, {%r2463, %r2464, %r2465, %r2466};
	bar.warp.sync 	-1;
	wmma.mma.sync.aligned.row.col.m16n16k16.f16.f16 {%r2471, %r2472, %r2473, %r2474}, {%r2, %r2, %r2, %r2, %r2, %r2, %r2, %r2}, {%r2, %r2, %r2, %r2, %r2, %r2, %r2, %r2}, {%r2467, %r2468, %r2469, %r2470};
	bar.warp.sync 	-1;
	wmma.mma.sync.aligned.row.col.m16n16k16.f16.f16 {%r2475, %r2476, %r2477, %r2478}, {%r2, %r2, %r2, %r2, %r2, %r2, %r2, %r2}, {%r2, %r2, %r2, %r2, %r2, %r2, %r2, %r2}, {%r2471, %r2472, %r2473, %r2474};
	bar.warp.sync 	-1;
	wmma.mma.sync.aligned.row.col.m16n16k16.f16.f16 {%r2479, %r2480, %r2481, %r2482}, {%r2, %r2, %r2, %r2, %r2, %r2, %r2, %r2}, {%r2, %r2, %r2, %r2, %r2, %r2, %r2, %r2}, {%r2475, %r2476, %r2477, %r2478};
	bar.warp.sync 	-1;
	wmma.mma.sync.aligned.row.col.m16n16k16.f16.f16 {%r2483, %r2484, %r2485, %r2486}, {%r2, %r2, %r2, %r2, %r2, %r2, %r2, %r2}, {%r2, %r2, %r2, %r2, %r2, %r2, %r2, %r2}, {%r2479, %r2480, %r2481, %r2482};
	bar.warp.sync 	-1;
	wmma.mma.sync.aligned.row.col.m16n16k16.f16.f16 {%r2487, %r2488, %r2489, %r2490}, {%r2, %r2, %r2, %r2, %r2, %r2, %r2, %r2}, {%r2, %r2, %r2, %r2, %r2, %r2, %r2, %r2}, {%r2483, %r2484, %r2485, %r2486};
	bar.warp.sync 	-1;
	wmma.mma.sync.aligned.row.col.m16n16k16.f16.f16 {%r2491, %r2492, %r2493, %r2494}, {%r2, %r2, %r2, %r2, %r2, %r2, %r2, %r2}, {%r2, %r2, %r2, %r2, %r2, %r2, %r2, %r2}, {%r2487, %r2488, %r2489, %r2490};
	bar.warp.sync 	-1;
	wmma.mma.sync.aligned.row.col.m16n16k16.f16.f16 {%r2495, %r2496, %r2497, %r2498}, {%r2, %r2, %r2, %r2, %r2, %r2, %r2, %r2}, {%r2, %r2, %r2, %r2, %r2, %r2, %r2, %r2}, {%r2491, %r2492, %r2493, %r2494};
	bar.warp.sync 	-1;
	wmma.mma.sync.aligned.row.col.m16n16k16.f16.f16 {%r2499, %r2500, %r2501, %r2502}, {%r2, %r2, %r2, %r2, %r2, %r2, %r2, %r2}, {%r2, %r2, %r2, %r2, %r2, %r2, %r2, %r2}, {%r2495, %r2496, %r2497, %r2498};
	bar.warp.sync 	-1;
	wmma.mma.sync.aligned.row.col.m16n16k16.f16.f16 {%r2503, %r2504, %r2505, %r2506}, {%r2, %r2, %r2, %r2, %r2, %r2, %r2, %r2}, {%r2, %r2, %r2, %r2, %r2, %r2, %r2, %r2}, {%r2499, %r2500, %r2501, %r2502};
	bar.warp.sync 	-1;
	wmma.mma.sync.aligned.row.col.m16n16k16.f16.f16 {%r2507, %r2508, %r2509, %r2510}, {%r2, %r2, %r2, %r2, %r2, %r2, %r2, %r2}, {%r2, %r2, %r2, %r2, %r2, %r2, %r2, %r2}, {%r2503, %r2504, %r2505, %r2506};
	bar.warp.sync 	-1;
	wmma.mma.sync.aligned.row.col.m16n16k16.f16.f16 {%r2511, %r2512, %r2513, %r2514}, {%r2, %r2, %r2, %r2, %r2, %r2, %r2, %r2}, {%r2, %r2, %r2, %r2, %r2, %r2, %r2, %r2}, {%r2507, %r2508, %r2509, %r2510};
	bar.warp.sync 	-1;
	wmma.mma.sync.aligned.row.col.m16n16k16.f16.f16 {%r2515, %r2516, %r2517, %r2518}, {%r2, %r2, %r2, %r2, %r2, %r2, %r2, %r2}, {%r2, %r2, %r2, %r2, %r2, %r2, %r2, %r2}, {%r2511, %r2512, %r2513, %r2514};
	bar.warp.sync 	-1;
	wmma.mma.sync.aligned.row.col.m16n16k16.f16.f16 {%r2519, %r2520, %r2521, %r2522}, {%r2, %r2, %r2, %r2, %r2, %r2, %r2, %r2}, {%r2, %r2, %r2, %r2, %r2, %r2, %r2, %r2}, {%r2515, %r2516, %r2517, %r2518};
	bar.warp.sync 	-1;
	wmma.mma.sync.aligned.row.col.m16n16k16.f16.f16 {%r2523, %r2524, %r2525, %r2526}, {%r2, %r2, %r2, %r2, %r2, %r2, %r2, %r2}, {%r2, %r2, %r2, %r2, %r2, %r2, %r2, %r2}, {%r2519, %r2520, %r2521, %r2522};
	bar.warp.sync 	-1;
	wmma.mma.sync.aligned.row.col.m16n16k16.f16.f16 {%r2527, %r2528, %r2529, %r2530}, {%r2, %r2, %r2, %r2, %r2, %r2, %r2, %r2}, {%r2, %r2, %r2, %r2, %r2, %r2, %r2, %r2}, {%r2523, %r2524, %r2525, %r2526};
	bar.warp.sync 	-1;
	wmma.mma.sync.aligned.row.col.m16n16k16.f16.f16 {%r2531, %r2532, %r2533, %r2534}, {%r2, %r2, %r2, %r2, %r2, %r2, %r2, %r2}, {%r2, %r2, %r2, %r2, %r2, %r2, %r2, %r2}, {%r2527, %r2528, %r2529, %r2530};
	bar.warp.sync 	-1;
	wmma.mma.sync.aligned.row.col.m16n16k16.f16.f16 {%r2535, %r2536, %r2537, %r2538}, {%r2, %r2, %r2, %r2, %r2, %r2, %r2, %r2}, {%r2, %r2, %r2, %r2, %r2, %r2, %r2, %r2}, {%r2531, %r2532, %r2533, %r2534};
	bar.warp.sync 	-1;
	wmma.mma.sync.aligned.row.col.m16n16k16.f16.f16 {%r2539, %r2540, %r2541, %r2542}, {%r2, %r2, %r2, %r2, %r2, %r2, %r2, %r2}, {%r2, %r2, %r2, %r2, %r2, %r2, %r2, %r2}, {%r2535, %r2536, %r2537, %r2538};
	bar.warp.sync 	-1;
	wmma.mma.sync.aligned.row.col.m16n16k16.f16.f16 {%r2543, %r2544, %r2545, %r2546}, {%r2, %r2, %r2, %r2, %r2, %r2, %r2, %r2}, {%r2, %r2, %r2, %r2, %r2, %r2, %r2, %r2}, {%r2539, %r2540, %r2541, %r2542};
	bar.warp.sync 	-1;
	wmma.mma.sync.aligned.row.col.m16n16k16.f16.f16 {%r2547, %r2548, %r2549, %r2550}, {%r2, %r2, %r2, %r2, %r2, %r2, %r2, %r2}, {%r2, %r2, %r2, %r2, %r2, %r2, %r2, %r2}, {%r2543, %r2544, %r2545, %r2546};
	bar.warp.sync 	-1;
	wmma.mma.sync.aligned.row.col.m16n16k16.f16.f16 {%r2551, %r2552, %r2553, %r2554}, {%r2, %r2, %r2, %r2, %r2, %r2, %r2, %r2}, {%r2, %r2, %r2, %r2, %r2, %r2, %r2, %r2}, {%r2547, %r2548, %r2549, %r2550};
	bar.warp.sync 	-1;
	wmma.mma.sync.aligned.row.col.m16n16k16.f16.f16 {%r2555, %r2556, %r2557, %r2558}, {%r2, %r2, %r2, %r2, %r2, %r2, %r2, %r2}, {%r2, %r2, %r2, %r2, %r2, %r2, %r2, %r2}, {%r2551, %r2552, %r2553, %r2554};
	bar.warp.sync 	-1;
	wmma.mma.sync.aligned.row.col.m16n16k16.f16.f16 {%r2559, %r2560, %r2561, %r2562}, {%r2, %r2, %r2, %r2, %r2, %r2, %r2, %r2}, {%r2, %r2, %r2, %r2, %r2, %r2, %r2, %r2}, {%r2555, %r2556, %r2557, %r2558};
	bar.warp.sync 	-1;
	wmma.mma.sync.aligned.row.col.m16n16k16.f16.f16 {%r2563, %r2564, %r2565, %r2566}, {%r2, %r2, %r2, %r2, %r2, %r2, %r2, %r2}, {%r2, %r2, %r2, %r2, %r2, %r2, %r2, %r2}, {%r2559, %r2560, %r2561, %r2562};
	bar.warp.sync 	-1;
	wmma.mma.sync.aligned.row.col.m16n16k16.f16.f16 {%r2567, %r2568, %r2569, %r2570}, {%r2, %r2, %r2, %r2, %r2, %r2, %r2, %r2}, {%r2, %r2, %r2, %r2, %r2, %r2, %r2, %r2}, {%r2563, %r2564, %r2565, %r2566};
	bar.warp.sync 	-1;
	wmma.mma.sync.aligned.row.col.m16n16k16.f16.f16 {%r2571, %r2572, %r2573, %r2574}, {%r2, %r2, %r2, %r2, %r2, %r2, %r2, %r2}, {%r2, %r2, %r2, %r2, %r2, %r2, %r2, %r2}, {%r2567, %r2568, %r2569, %r2570};
	bar.warp.sync 	-1;
	wmma.mma.sync.aligned.row.col.m16n16k16.f16.f16 {%r2575, %r2576, %r2577, %r2578}, {%r2, %r2, %r2, %r2, %r2, %r2, %r2, %r2}, {%r2, %r2, %r2, %r2, %r2, %r2, %r2, %r2}, {%r2571, %r2572, %r2573, %r2574};
	bar.warp.sync 	-1;
	wmma.mma.sync.aligned.row.col.m16n16k16.f16.f16 {%r2579, %r2580, %r2581, %r2582}, {%r2, %r2, %r2, %r2, %r2, %r2, %r2, %r2}, {%r2, %r2, %r2, %r2, %r2, %r2, %r2, %r2}, {%r2575, %r2576, %r2577, %r2578};
	bar.warp.sync 	-1;
	wmma.mma.sync.aligned.row.col.m16n16k16.f16.f16 {%r2583, %r2584, %r2585, %r2586}, {%r2, %r2, %r2, %r2, %r2, %r2, %r2, %r2}, {%r2, %r2, %r2, %r2, %r2, %r2, %r2, %r2}, {%r2579, %r2580, %r2581, %r2582};
	bar.warp.sync 	-1;
	wmma.mma.sync.aligned.row.col.m16n16k16.f16.f16 {%r2587, %r2588, %r2589, %r2590}, {%r2, %r2, %r2, %r2, %r2, %r2, %r2, %r2}, {%r2, %r2, %r2, %r2, %r2, %r2, %r2, %r2}, {%r2583, %r2584, %r2585, %r2586};
	bar.warp.sync 	-1;
	wmma.mma.sync.aligned.row.col.m16n16k16.f16.f16 {%r2591, %r2592, %r2593, %r2594}, {%r2, %r2, %r2, %r2, %r2, %r2, %r2, %r2}, {%r2, %r2, %r2, %r2, %r2, %r2, %r2, %r2}, {%r2587, %r2588, %r2589, %r2590};
	bar.warp.sync 	-1;
	wmma.mma.sync.aligned.row.col.m16n16k16.f16.f16 {%r2595, %r2596, %r2597, %r2598}, {%r2, %r2, %r2, %r2, %r2, %r2, %r2, %r2}, {%r2, %r2, %r2, %r2, %r2, %r2, %r2, %r2}, {%r2591, %r2592, %r2593, %r2594};
	bar.warp.sync 	-1;
	wmma.mma.sync.aligned.row.col.m16n16k16.f16.f16 {%r2599, %r2600, %r2601, %r2602}, {%r2, %r2, %r2, %r2, %r2, %r2, %r2, %r2}, {%r2, %r2, %r2, %r2, %r2, %r2, %r2, %r2}, {%r2595, %r2596, %r2597, %r2598};
	bar.warp.sync 	-1;
	wmma.mma.sync.aligned.row.col.m16n16k16.f16.f16 {%r2603, %r2604, %r2605, %r2606}, {%r2, %r2, %r2, %r2, %r2, %r2, %r2, %r2}, {%r2, %r2, %r2, %r2, %r2, %r2, %r2, %r2}, {%r2599, %r2600, %r2601, %r2602};
	bar.warp.sync 	-1;
	wmma.mma.sync.aligned.row.col.m16n16k16.f16.f16 {%r2607, %r2608, %r2609, %r2610}, {%r2, %r2, %r2, %r2, %r2, %r2, %r2, %r2}, {%r2, %r2, %r2, %r2, %r2, %r2, %r2, %r2}, {%r2603, %r2604, %r2605, %r2606};
	bar.warp.sync 	-1;
	wmma.mma.sync.aligned.row.col.m16n16k16.f16.f16 {%r2611, %r2612, %r2613, %r2614}, {%r2, %r2, %r2, %r2, %r2, %r2, %r2, %r2}, {%r2, %r2, %r2, %r2, %r2, %r2, %r2, %r2}, {%r2607, %r2608, %r2609, %r2610};
	bar.warp.sync 	-1;
	wmma.mma.sync.aligned.row.col.m16n16k16.f16.f16 {%r2615, %r2616, %r2617, %r2618}, {%r2, %r2, %r2, %r2, %r2, %r2, %r2, %r2}, {%r2, %r2, %r2, %r2, %r2, %r2, %r2, %r2}, {%r2611, %r2612, %r2613, %r2614};
	bar.warp.sync 	-1;
	wmma.mma.sync.aligned.row.col.m16n16k16.f16.f16 {%r2619, %r2620, %r2621, %r2622}, {%r2, %r2, %r2, %r2, %r2, %r2, %r2, %r2}, {%r2, %r2, %r2, %r2, %r2, %r2, %r2, %r2}, {%r2615, %r2616, %r2617, %r2618};
	bar.warp.sync 	-1;
	wmma.mma.sync.aligned.row.col.m16n16k16.f16.f16 {%r2623, %r2624, %r2625, %r2626}, {%r2, %r2, %r2, %r2, %r2, %r2, %r2, %r2}, {%r2, %r2, %r2, %r2, %r2, %r2, %r2, %r2}, {%r2619, %r2620, %r2621, %r2622};
	bar.warp.sync 	-1;
	wmma.mma.sync.aligned.row.col.m16n16k16.f16.f16 {%r2627, %r2628, %r2629, %r2630}, {%r2, %r2, %r2, %r2, %r2, %r2, %r2, %r2}, {%r2, %r2, %r2, %r2, %r2, %r2, %r2, %r2}, {%r2623, %r2624, %r2625, %r2626};
	bar.warp.sync 	-1;
	wmma.mma.sync.aligned.row.col.m16n16k16.f16.f16 {%r2631, %r2632, %r2633, %r2634}, {%r2, %r2, %r2, %r2, %r2, %r2, %r2, %r2}, {%r2, %r2, %r2, %r2, %r2, %r2, %r2, %r2}, {%r2627, %r2628, %r2629, %r2630};
	bar.warp.sync 	-1;
	wmma.mma.sync.aligned.row.col.m16n16k16.f16.f16 {%r2635, %r2636, %r2637, %r2638}, {%r2, %r2, %r2, %r2, %r2, %r2, %r2, %r2}, {%r2, %r2, %r2, %r2, %r2, %r2, %r2, %r2}, {%r2631, %r2632, %r2633, %r2634};
	bar.warp.sync 	-1;
	wmma.mma.sync.aligned.row.col.m16n16k16.f16.f16 {%r2639, %r2640, %r2641, %r2642}, {%r2, %r2, %r2, %r2, %r2, %r2, %r2, %r2}, {%r2, %r2, %r2, %r2, %r2, %r2, %r2, %r2}, {%r2635, %r2636, %r2637, %r2638};
	bar.warp.sync 	-1;
	wmma.mma.sync.aligned.row.col.m16n16k16.f16.f16 {%r2643, %r2644, %r2645, %r2646}, {%r2, %r2, %r2, %r2, %r2, %r2, %r2, %r2}, {%r2, %r2, %r2, %r2, %r2, %r2, %r2, %r2}, {%r2639, %r2640, %r2641, %r2642};
	bar.warp.sync 	-1;
	wmma.mma.sync.aligned.row.col.m16n16k16.f16.f16 {%r2647, %r2648, %r2649, %r2650}, {%r2, %r2, %r2, %r2, %r2, %r2, %r2, %r2}, {%r2, %r2, %r2, %r2, %r2, %r2, %r2, %r2}, {%r2643, %r2644, %r2645, %r2646};
	bar.warp.sync 	-1;
	wmma.mma.sync.aligned.row.col.m16n16k16.f16.f16 {%r2651, %r2652, %r2653, %r2654}, {%r2, %r2, %r2, %r2, %r2, %r2, %r2, %r2}, {%r2, %r2, %r2, %r2, %r2, %r2, %r2, %r2}, {%r2647, %r2648, %r2649, %r2650};
	bar.warp.sync 	-1;
	wmma.mma.sync.aligned.row.col.m16n16k16.f16.f16 {%r2655, %r2656, %r2657, %r2658}, {%r2, %r2, %r2, %r2, %r2, %r2, %r2, %r2}, {%r2, %r2, %r2, %r2, %r2, %r2, %r2, %r2}, {%r2651, %r2652, %r2653, %r2654};
	bar.warp.sync 	-1;
	wmma.mma.sync.aligned.row.col.m16n16k16.f16.f16 {%r2659, %r2660, %r2661, %r2662}, {%r2, %r2, %r2, %r2, %r2, %r2, %r2, %r2}, {%r2, %r2, %r2, %r2, %r2, %r2, %r2, %r2}, {%r2655, %r2656, %r2657, %r2658};
	bar.warp.sync 	-1;
	wmma.mma.sync.aligned.row.col.m16n16k16.f16.f16 {%r2663, %r2664, %r2665, %r2666}, {%r2, %r2, %r2, %r2, %r2, %r2, %r2, %r2}, {%r2, %r2, %r2, %r2, %r2, %r2, %r2, %r2}, {%r2659, %r2660, %r2661, %r2662};
	bar.warp.sync 	-1;
	wmma.mma.sync.aligned.row.col.m16n16k16.f16.f16 {%r2667, %r2668, %r2669, %r2670}, {%r2, %r2, %r2, %r2, %r2, %r2, %r2, %r2}, {%r2, %r2, %r2, %r2, %r2, %r2, %r2, %r2}, {%r2663, %r2664, %r2665, %r2666};
	bar.warp.sync 	-1;
	wmma.mma.sync.aligned.row.col.m16n16k16.f16.f16 {%r2671, %r2672, %r2673, %r2674}, {%r2, %r2, %r2, %r2, %r2, %r2, %r2, %r2}, {%r2, %r2, %r2, %r2, %r2, %r2, %r2, %r2}, {%r2667, %r2668, %r2669, %r2670};
	bar.warp.sync 	-1;
	wmma.mma.sync.aligned.row.col.m16n16k16.f16.f16 {%r2675, %r2676, %r2677, %r2678}, {%r2, %r2, %r2, %r2, %r2, %r2, %r2, %r2}, {%r2, %r2, %r2, %r2, %r2, %r2, %r2, %r2}, {%r2671, %r2672, %r2673, %r2674};
	bar.warp.sync 	-1;
	wmma.mma.sync.aligned.row.col.m16n16k16.f16.f16 {%r2679, %r2680, %r2681, %r2682}, {%r2, %r2, %r2, %r2, %r2, %r2, %r2, %r2}, {%r2, %r2, %r2, %r2, %r2, %r2, %r2, %r2}, {%r2675, %r2676, %r2677, %r2678};
	bar.warp.sync 	-1;
	wmma.mma.sync.aligned.row.col.m16n16k16.f16.f16 {%r2683, %r2684, %r2685, %r2686}, {%r2, %r2, %r2, %r2, %r2, %r2, %r2, %r2}, {%r2, %r2, %r2, %r2, %r2, %r2, %r2, %r2}, {%r2679, %r2680, %r2681, %r2682};
	bar.warp.sync 	-1;
	wmma.mma.sync.aligned.row.col.m16n16k16.f16.f16 {%r2687, %r2688, %r2689, %r2690}, {%r2, %r2, %r2, %r2, %r2, %r2, %r2, %r2}, {%r2, %r2, %r2, %r2, %r2, %r2, %r2, %r2}, {%r2683, %r2684, %r2685, %r2686};
	bar.warp.sync 	-1;
	wmma.mma.sync.aligned.row.col.m16n16k16.f16.f16 {%r2691, %r2692, %r2693, %r2694}, {%r2, %r2, %r2, %r2, %r2, %r2, %r2, %r2}, {%r2, %r2, %r2, %r2, %r2, %r2, %r2, %r2}, {%r2687, %r2688, %r2689, %r2690};
	bar.warp.sync 	-1;
	wmma.mma.sync.aligned.row.col.m16n16k16.f16.f16 {%r2695, %r2696, %r2697, %r2698}, {%r2, %r2, %r2, %r2, %r2, %r2, %r2, %r2}, {%r2, %r2, %r2, %r2, %r2, %r2, %r2, %r2}, {%r2691, %r2692, %r2693, %r2694};
	bar.warp.sync 	-1;
	wmma.mma.sync.aligned.row.col.m16n16k16.f16.f16 {%r2699, %r2700, %r2701, %r2702}, {%r2, %r2, %r2, %r2, %r2, %r2, %r2, %r2}, {%r2, %r2, %r2, %r2, %r2, %r2, %r2, %r2}, {%r2695, %r2696, %r2697, %r2698};
	bar.warp.sync 	-1;
	wmma.mma.sync.aligned.row.col.m16n16k16.f16.f16 {%r2703, %r2704, %r2705, %r2706}, {%r2, %r2, %r2, %r2, %r2, %r2, %r2, %r2}, {%r2, %r2, %r2, %r2, %r2, %r2, %r2, %r2}, {%r2699, %r2700, %r2701, %r2702};
	bar.warp.sync 	-1;
	wmma.mma.sync.aligned.row.col.m16n16k16.f16.f16 {%r2707, %r2708, %r2709, %r2710}, {%r2, %r2, %r2, %r2, %r2, %r2, %r2, %r2}, {%r2, %r2, %r2, %r2, %r2, %r2, %r2, %r2}, {%r2703, %r2704, %r2705, %r2706};
	bar.warp.sync 	-1;
	wmma.mma.sync.aligned.row.col.m16n16k16.f16.f16 {%r2711, %r2712, %r2713, %r2714}, {%r2, %r2, %r2, %r2, %r2, %r2, %r2, %r2}, {%r2, %r2, %r2, %r2, %r2, %r2, %r2, %r2}, {%r2707, %r2708, %r2709, %r2710};
	bar.warp.sync 	-1;
	wmma.mma.sync.aligned.row.col.m16n16k16.f16.f16 {%r2715, %r2716, %r2717, %r2718}, {%r2, %r2, %r2, %r2, %r2, %r2, %r2, %r2}, {%r2, %r2, %r2, %r2, %r2, %r2, %r2, %r2}, {%r2711, %r2712, %r2713, %r2714};
	bar.warp.sync 	-1;
	wmma.mma.sync.aligned.row.col.m16n16k16.f16.f16 {%r2719, %r2720, %r2721, %r2722}, {%r2, %r2, %r2, %r2, %r2, %r2, %r2, %r2}, {%r2, %r2, %r2, %r2, %r2, %r2, %r2, %r2}, {%r2715, %r2716, %r2717, %r2718};
	bar.warp.sync 	-1;
	wmma.mma.sync.aligned.row.col.m16n16k16.f16.f16 {%r2723, %r2724, %r2725, %r2726}, {%r2, %r2, %r2, %r2, %r2, %r2, %r2, %r2}, {%r2, %r2, %r2, %r2, %r2, %r2, %r2, %r2}, {%r2719, %r2720, %r2721, %r2722};
	bar.warp.sync 	-1;
	wmma.mma.sync.aligned.row.col.m16n16k16.f16.f16 {%r2727, %r2728, %r2729, %r2730}, {%r2, %r2, %r2, %r2, %r2, %r2, %r2, %r2}, {%r2, %r2, %r2, %r2, %r2, %r2, %r2, %r2}, {%r2723, %r2724, %r2725, %r2726};
	bar.warp.sync 	-1;
	wmma.mma.sync.aligned.row.col.m16n16k16.f16.f16 {%r2731, %r2732, %r2733, %r2734}, {%r2, %r2, %r2, %r2, %r2, %r2, %r2, %r2}, {%r2, %r2, %r2, %r2, %r2, %r2, %r2, %r2}, {%r2727, %r2728, %r2729, %r2730};
	bar.warp.sync 	-1;
	wmma.mma.sync.aligned.row.col.m16n16k16.f16.f16 {%r2735, %r2736, %r2737, %r2738}, {%r2, %r2, %r2, %r2, %r2, %r2, %r2, %r2}, {%r2, %r2, %r2, %r2, %r2, %r2, %r2, %r2}, {%r2731, %r2732, %r2733, %r2734};
	bar.warp.sync 	-1;
	wmma.mma.sync.aligned.row.col.m16n16k16.f16.f16 {%r2739, %r2740, %r2741, %r2742}, {%r2, %r2, %r2, %r2, %r2, %r2, %r2, %r2}, {%r2, %r2, %r2, %r2, %r2, %r2, %r2, %r2}, {%r2735, %r2736, %r2737, %r2738};
	bar.warp.sync 	-1;
	wmma.mma.sync.aligned.row.col.m16n16k16.f16.f16 {%r2743, %r2744, %r2745, %r2746}, {%r2, %r2, %r2, %r2, %r2, %r2, %r2, %r2}, {%r2, %r2, %r2, %r2, %r2, %r2, %r2, %r2}, {%r2739, %r2740, %r2741, %r2742};
	bar.warp.sync 	-1;
	wmma.mma.sync.aligned.row.col.m16n16k16.f16.f16 {%r2747, %r2748, %r2749, %r2750}, {%r2, %r2, %r2, %r2, %r2, %r2, %r2, %r2}, {%r2, %r2, %r2, %r2, %r2, %r2, %r2, %r2}, {%r2743, %r2744, %r2745, %r2746};
	bar.warp.sync 	-1;
	wmma.mma.sync.aligned.row.col.m16n16k16.f16.f16 {%r2751, %r2752, %r2753, %r2754}, {%r2, %r2, %r2, %r2, %r2, %r2, %r2, %r2}, {%r2, %r2, %r2, %r2, %r2, %r2, %r2, %r2}, {%r2747, %r2748, %r2749, %r2750};
	bar.warp.sync 	-1;
	wmma.mma.sync.aligned.row.col.m16n16k16.f16.f16 {%r2755, %r2756, %r2757, %r2758}, {%r2, %r2, %r2, %r2, %r2, %r2, %r2, %r2}, {%r2, %r2, %r2, %r2, %r2, %r2, %r2, %r2}, {%r2751, %r2752, %r2753, %r2754};
	bar.warp.sync 	-1;
	wmma.mma.sync.aligned.row.col.m16n16k16.f16.f16 {%r2759, %r2760, %r2761, %r2762}, {%r2, %r2, %r2, %r2, %r2, %r2, %r2, %r2}, {%r2, %r2, %r2, %r2, %r2, %r2, %r2, %r2}, {%r2755, %r2756, %r2757, %r2758};
	bar.warp.sync 	-1;
	wmma.mma.sync.aligned.row.col.m16n16k16.f16.f16 {%r2763, %r2764, %r2765, %r2766}, {%r2, %r2, %r2, %r2, %r2, %r2, %r2, %r2}, {%r2, %r2, %r2, %r2, %r2, %r2, %r2, %r2}, {%r2759, %r2760, %r2761, %r2762};
	bar.warp.sync 	-1;
	wmma.mma.sync.aligned.row.col.m16n16k16.f16.f16 {%r2767, %r2768, %r2769, %r2770}, {%r2, %r2, %r2, %r2, %r2, %r2, %r2, %r2}, {%r2, %r2, %r2, %r2, %r2, %r2, %r2, %r2}, {%r2763, %r2764, %r2765, %r2766};
	bar.warp.sync 	-1;
	wmma.mma.sync.aligned.row.col.m16n16k16.f16.f16 {%r2771, %r2772, %r2773, %r2774}, {%r2, %r2, %r2, %r2, %r2, %r2, %r2, %r2}, {%r2, %r2, %r2, %r2, %r2, %r2, %r2, %r2}, {%r2767, %r2768, %r2769, %r2770};
	bar.warp.sync 	-1;
	wmma.mma.sync.aligned.row.col.m16n16k16.f16.f16 {%r2775, %r2776, %r2777, %r2778}, {%r2, %r2, %r2, %r2, %r2, %r2, %r2, %r2}, {%r2, %r2, %r2, %r2, %r2, %r2, %r2, %r2}, {%r2771, %r2772, %r2773, %r2774};
	bar.warp.sync 	-1;
	wmma.mma.sync.aligned.row.col.m16n16k16.f16.f16 {%r2779, %r2780, %r2781, %r2782}, {%r2, %r2, %r2, %r2, %r2, %r2, %r2, %r2}, {%r2, %r2, %r2, %r2, %r2, %r2, %r2, %r2}, {%r2775, %r2776, %r2777, %r2778};
	bar.warp.sync 	-1;
	wmma.mma.sync.aligned.row.col.m16n16k16.f16.f16 {%r2783, %r2784, %r2785, %r2786}, {%r2, %r2, %r2, %r2, %r2, %r2, %r2, %r2}, {%r2, %r2, %r2, %r2, %r2, %r2, %r2, %r2}, {%r2779, %r2780, %r2781, %r2782};
	bar.warp.sync 	-1;
	wmma.mma.sync.aligned.row.col.m16n16k16.f16.f16 {%r2787, %r2788, %r2789, %r2790}, {%r2, %r2, %r2, %r2, %r2, %r2, %r2, %r2}, {%r2, %r2, %r2, %r2, %r2, %r2, %r2, %r2}, {%r2783, %r2784, %r2785, %r2786};
	bar.warp.sync 	-1;
	wmma.mma.sync.aligned.row.col.m16n16k16.f16.f16 {%r2791, %r2792, %r2793, %r2794}, {%r2, %r2, %r2, %r2, %r2, %r2, %r2, %r2}, {%r2, %r2, %r2, %r2, %r2, %r2, %r2, %r2}, {%r2787, %r2788, %r2789, %r2790};
	bar.warp.sync 	-1;
	wmma.mma.sync.aligned.row.col.m16n16k16.f16.f16 {%r2795, %r2796, %r2797, %r2798}, {%r2, %r2, %r2, %r2, %r2, %r2, %r2, %r2}, {%r2, %r2, %r2, %r2, %r2, %r2, %r2, %r2}, {%r2791, %r2792, %r2793, %r2794};
	bar.warp.sync 	-1;
	wmma.mma.sync.aligned.row.col.m16n16k16.f16.f16 {%r2799, %r2800, %r2801, %r2802}, {%r2, %r2, %r2, %r2, %r2, %r2, %r2, %r2}, {%r2, %r2, %r2, %r2, %r2, %r2, %r2, %r2}, {%r2795, %r2796, %r2797, %r2798};
	bar.warp.sync 	-1;
	wmma.mma.sync.aligned.row.col.m16n16k16.f16.f16 {%r2803, %r2804, %r2805, %r2806}, {%r2, %r2, %r2, %r2, %r2, %r2, %r2, %r2}, {%r2, %r2, %r2, %r2, %r2, %r2, %r2, %r2}, {%r2799, %r2800, %r2801, %r2802};
	bar.warp.sync 	-1;
	wmma.mma.sync.aligned.row.col.m16n16k16.f16.f16 {%r2807, %r2808, %r2809, %r2810}, {%r2, %r2, %r2, %r2, %r2, %r2, %r2, %r2}, {%r2, %r2, %r2, %r2, %r2, %r2, %r2, %r2}, {%r2803, %r2804, %r2805, %r2806};
	bar.warp.sync 	-1;
	wmma.mma.sync.aligned.row.col.m16n16k16.f16.f16 {%r2811, %r2812, %r2813, %r2814}, {%r2, %r2, %r2, %r2, %r2, %r2, %r2, %r2}, {%r2, %r2, %r2, %r2, %r2, %r2, %r2, %r2}, {%r2807, %r2808, %r2809, %r2810};
	bar.warp.sync 	-1;
	wmma.mma.sync.aligned.row.col.m16n16k16.f16.f16 {%r2815, %r2816, %r2817, %r2818}, {%r2, %r2, %r2, %r2, %r2, %r2, %r2, %r2}, {%r2, %r2, %r2, %r2, %r2, %r2, %r2, %r2}, {%r2811, %r2812, %r2813, %r2814};
	bar.warp.sync 	-1;
	wmma.mma.sync.aligned.row.col.m16n16k16.f16.f16 {%r2819, %r2820, %r2821, %r2822}, {%r2, %r2, %r2, %r2, %r2, %r2, %r2, %r2}, {%r2, %r2, %r2, %r2, %r2, %r2, %r2, %r2}, {%r2815, %r2816, %r2817, %r2818};
	bar.warp.sync 	-1;
	wmma.mma.sync.aligned.row.col.m16n16k16.f16.f16 {%r2823, %r2824, %r2825, %r2826}, {%r2, %r2, %r2, %r2, %r2, %r2, %r2, %r2}, {%r2, %r2, %r2, %r2, %r2, %r2, %r2, %r2}, {%r2819, %r2820, %r2821, %r2822};
	bar.warp.sync 	-1;
	wmma.mma.sync.aligned.row.col.m16n16k16.f16.f16 {%r2827, %r2828, %r2829, %r2830}, {%r2, %r2, %r2, %r2, %r2, %r2, %r2, %r2}, {%r2, %r2, %r2, %r2, %r2, %r2, %r2, %r2}, {%r2823, %r2824, %r2825, %r2826};
	bar.warp.sync 	-1;
	wmma.mma.sync.aligned.row.col.m16n16k16.f16.f16 {%r2831, %r2832, %r2833, %r2834}, {%r2, %r2, %r2, %r2, %r2, %r2, %r2, %r2}, {%r2, %r2, %r2, %r2, %r2, %r2, %r2, %r2}, {%r2827, %r2828, %r2829, %r2830};
	bar.warp.sync 	-1;
	wmma.mma.sync.aligned.row.col.m16n16k16.f16.f16 {%r2835, %r2836, %r2837, %r2838}, {%r2, %r2, %r2, %r2, %r2, %r2, %r2, %r2}, {%r2, %r2, %r2, %r2, %r2, %r2, %r2, %r2}, {%r2831, %r2832, %r2833, %r2834};
	bar.warp.sync 	-1;
	wmma.mma.sync.aligned.row.col.m16n16k16.f16.f16 {%r2839, %r2840, %r2841, %r2842}, {%r2, %r2, %r2, %r2, %r2, %r2, %r2, %r2}, {%r2, %r2, %r2, %r2, %r2, %r2, %r2, %r2}, {%r2835, %r2836, %r2837, %r2838};
	bar.warp.sync 	-1;
	wmma.mma.sync.aligned.row.col.m16n16k16.f16.f16 {%r2843, %r2844, %r2845, %r2846}, {%r2, %r2, %r2, %r2, %r2, %r2, %r2, %r2}, {%r2, %r2, %r2, %r2, %r2, %r2, %r2, %r2}, {%r2839, %r2840, %r2841, %r2842};
	bar.warp.sync 	-1;
	wmma.mma.sync.aligned.row.col.m16n16k16.f16.f16 {%r2847, %r2848, %r2849, %r2850}, {%r2, %r2, %r2, %r2, %r2, %r2, %r2, %r2}, {%r2, %r2, %r2, %r2, %r2, %r2, %r2, %r2}, {%r2843, %r2844, %r2845, %r2846};
	bar.warp.sync 	-1;
	wmma.mma.sync.aligned.row.col.m16n16k16.f16.f16 {%r2851, %r2852, %r2853, %r2854}, {%r2, %r2, %r2, %r2, %r2, %r2, %r2, %r2}, {%r2, %r2, %r2, %r2, %r2, %r2, %r2, %r2}, {%r2847, %r2848, %r2849, %r2850};
	bar.warp.sync 	-1;
	wmma.mma.sync.aligned.row.col.m16n16k16.f16.f16 {%r2855, %r2856, %r2857, %r2858}, {%r2, %r2, %r2, %r2, %r2, %r2, %r2, %r2}, {%r2, %r2, %r2, %r2, %r2, %r2, %r2, %r2}, {%r2851, %r2852, %r2853, %r2854};
	bar.warp.sync 	-1;
	wmma.mma.sync.aligned.row.col.m16n16k16.f16.f16 {%r2859, %r2860, %r2861, %r2862}, {%r2, %r2, %r2, %r2, %r2, %r2, %r2, %r2}, {%r2, %r2, %r2, %r2, %r2, %r2, %r2, %r2}, {%r2855, %r2856, %r2857, %r2858};
	bar.warp.sync 	-1;
	wmma.mma.sync.aligned.row.col.m16n16k16.f16.f16 {%r2863, %r2864, %r2865, %r2866}, {%r2, %r2, %r2, %r2, %r2, %r2, %r2, %r2}, {%r2, %r2, %r2, %r2, %r2, %r2, %r2, %r2}, {%r2859, %r2860, %r2861, %r2862};
	bar.warp.sync 	-1;
	wmma.mma.sync.aligned.row.col.m16n16k16.f16.f16 {%r2867, %r2868, %r2869, %r2870}, {%r2, %r2, %r2, %r2, %r2, %r2, %r2, %r2}, {%r2, %r2, %r2, %r2, %r2, %r2, %r2, %r2}, {%r2863, %r2864, %r2865, %r2866};
	bar.warp.sync 	-1;
	wmma.mma.sync.aligned.row.col.m16n16k16.f16.f16 {%r2871, %r2872, %r2873, %r2874}, {%r2, %r2, %r2, %r2, %r2, %r2, %r2, %r2}, {%r2, %r2, %r2, %r2, %r2, %r2, %r2, %r2}, {%r2867, %r2868, %r2869, %r2870};
	bar.warp.sync 	-1;
	wmma.mma.sync.aligned.row.col.m16n16k16.f16.f16 {%r2875, %r2876, %r2877, %r2878}, {%r2, %r2, %r2, %r2, %r2, %r2, %r2, %r2}, {%r2, %r2, %r2, %r2, %r2, %r2, %r2, %r2}, {%r2871, %r2872, %r2873, %r2874};
	bar.warp.sync 	-1;
	wmma.mma.sync.aligned.row.col.m16n16k16.f16.f16 {%r2879, %r2880, %r2881, %r2882}, {%r2, %r2, %r2, %r2, %r2, %r2, %r2, %r2}, {%r2, %r2, %r2, %r2, %r2, %r2, %r2, %r2}, {%r2875, %r2876, %r2877, %r2878};
	bar.warp.sync 	-1;
	wmma.mma.sync.aligned.row.col.m16n16k16.f16.f16 {%r2883, %r2884, %r2885, %r2886}, {%r2, %r2, %r2, %r2, %r2, %r2, %r2, %r2}, {%r2, %r2, %r2, %r2, %r2, %r2, %r2, %r2}, {%r2879, %r2880, %r2881, %r2882};
	bar.warp.sync 	-1;
	wmma.mma.sync.aligned.row.col.m16n16k16.f16.f16 {%r2887, %r2888, %r2889, %r2890}, {%r2, %r2, %r2, %r2, %r2, %r2, %r2, %r2}, {%r2, %r2, %r2, %r2, %r2, %r2, %r2, %r2}, {%r2883, %r2884, %r2885, %r2886};
	bar.warp.sync 	-1;
	wmma.mma.sync.aligned.row.col.m16n16k16.f16.f16 {%r2891, %r2892, %r2893, %r2894}, {%r2, %r2, %r2, %r2, %r2, %r2, %r2, %r2}, {%r2, %r2, %r2, %r2, %r2, %r2, %r2, %r2}, {%r2887, %r2888, %r2889, %r2890};
	bar.warp.sync 	-1;
	wmma.mma.sync.aligned.row.col.m16n16k16.f16.f16 {%r2895, %r2896, %r2897, %r2898}, {%r2, %r2, %r2, %r2, %r2, %r2, %r2, %r2}, {%r2, %r2, %r2, %r2, %r2, %r2, %r2, %r2}, {%r2891, %r2892, %r2893, %r2894};
	bar.warp.sync 	-1;
	wmma.mma.sync.aligned.row.col.m16n16k16.f16.f16 {%r2899, %r2900, %r2901, %r2902}, {%r2, %r2, %r2, %r2, %r2, %r2, %r2, %r2}, {%r2, %r2, %r2, %r2, %r2, %r2, %r2, %r2}, {%r2895, %r2896, %r2897, %r2898};
	bar.warp.sync 	-1;
	wmma.mma.sync.aligned.row.col.m16n16k16.f16.f16 {%r2903, %r2904, %r2905, %r2906}, {%r2, %r2, %r2, %r2, %r2, %r2, %r2, %r2}, {%r2, %r2, %r2, %r2, %r2, %r2, %r2, %r2}, {%r2899, %r2900, %r2901, %r2902};
	bar.warp.sync 	-1;
	wmma.mma.sync.aligned.row.col.m16n16k16.f16.f16 {%r2907, %r2908, %r2909, %r2910}, {%r2, %r2, %r2, %r2, %r2, %r2, %r2, %r2}, {%r2, %r2, %r2, %r2, %r2, %r2, %r2, %r2}, {%r2903, %r2904, %r2905, %r2906};
	bar.warp.sync 	-1;
	wmma.mma.sync.aligned.row.col.m16n16k16.f16.f16 {%r2911, %r2912, %r2913, %r2914}, {%r2, %r2, %r2, %r2, %r2, %r2, %r2, %r2}, {%r2, %r2, %r2, %r2, %r2, %r2, %r2, %r2}, {%r2907, %r2908, %r2909, %r2910};
	bar.warp.sync 	-1;
	wmma.mma.sync.aligned.row.col.m16n16k16.f16.f16 {%r2915, %r2916, %r2917, %r2918}, {%r2, %r2, %r2, %r2, %r2, %r2, %r2, %r2}, {%r2, %r2, %r2, %r2, %r2, %r2, %r2, %r2}, {%r2911, %r2912, %r2913, %r2914};
	bar.warp.sync 	-1;
	wmma.mma.sync.aligned.row.col.m16n16k16.f16.f16 {%r2919, %r2920, %r2921, %r2922}, {%r2, %r2, %r2, %r2, %r2, %r2, %r2, %r2}, {%r2, %r2, %r2, %r2, %r2, %r2, %r2, %r2}, {%r2915, %r2916, %r2917, %r2918};
	bar.warp.sync 	-1;
	wmma.mma.sync.aligned.row.col.m16n16k16.f16.f16 {%r2923, %r2924, %r2925, %r2926}, {%r2, %r2, %r2, %r2, %r2, %r2, %r2, %r2}, {%r2, %r2, %r2, %r2, %r2, %r2, %r2, %r2}, {%r2919, %r2920, %r2921, %r2922};
	bar.warp.sync 	-1;
	wmma.mma.sync.aligned.row.col.m16n16k16.f16.f16 {%r2927, %r2928, %r2929, %r2930}, {%r2, %r2, %r2, %r2, %r2, %r2, %r2, %r2}, {%r2, %r2, %r2, %r2, %r2, %r2, %r2, %r2}, {%r2923, %r2924, %r2925, %r2926};
	bar.warp.sync 	-1;
	wmma.mma.sync.aligned.row.col.m16n16k16.f16.f16 {%r2931, %r2932, %r2933, %r2934}, {%r2, %r2, %r2, %r2, %r2, %r2, %r2, %r2}, {%r2, %r2, %r2, %r2, %r2, %r2, %r2, %r2}, {%r2927, %r2928, %r2929, %r2930};
	bar.warp.sync 	-1;
	wmma.mma.sync.aligned.row.col.m16n16k16.f16.f16 {%r2935, %r2936, %r2937, %r2938}, {%r2, %r2, %r2, %r2, %r2, %r2, %r2, %r2}, {%r2, %r2, %r2, %r2, %r2, %r2, %r2, %r2}, {%r2931, %r2932, %r2933, %r2934};
	bar.warp.sync 	-1;
	wmma.mma.sync.aligned.row.col.m16n16k16.f16.f16 {%r2939, %r2940, %r2941, %r2942}, {%r2, %r2, %r2, %r2, %r2, %r2, %r2, %r2}, {%r2, %r2, %r2, %r2, %r2, %r2, %r2, %r2}, {%r2935, %r2936, %r2937, %r2938};
	bar.warp.sync 	-1;
	wmma.mma.sync.aligned.row.col.m16n16k16.f16.f16 {%r2943, %r2944, %r2945, %r2946}, {%r2, %r2, %r2, %r2, %r2, %r2, %r2, %r2}, {%r2, %r2, %r2, %r2, %r2, %r2, %r2, %r2}, {%r2939, %r2940, %r2941, %r2942};
	bar.warp.sync 	-1;
	wmma.mma.sync.aligned.row.col.m16n16k16.f16.f16 {%r2947, %r2948, %r2949, %r2950}, {%r2, %r2, %r2, %r2, %r2, %r2, %r2, %r2}, {%r2, %r2, %r2, %r2, %r2, %r2, %r2, %r2}, {%r2943, %r2944, %r2945, %r2946};
	bar.warp.sync 	-1;
	wmma.mma.sync.aligned.row.col.m16n16k16.f16.f16 {%r2951, %r2952, %r2953, %r2954}, {%r2, %r2, %r2, %r2, %r2, %r2, %r2, %r2}, {%r2, %r2, %r2, %r2, %r2, %r2, %r2, %r2}, {%r2947, %r2948, %r2949, %r2950};
	bar.warp.sync 	-1;
	wmma.mma.sync.aligned.row.col.m16n16k16.f16.f16 {%r2955, %r2956, %r2957, %r2958}, {%r2, %r2, %r2, %r2, %r2, %r2, %r2, %r2}, {%r2, %r2, %r2, %r2, %r2, %r2, %r2, %r2}, {%r2951, %r2952, %r2953, %r2954};
	bar.warp.sync 	-1;
	wmma.mma.sync.aligned.row.col.m16n16k16.f16.f16 {%r2959, %r2960, %r2961, %r2962}, {%r2, %r2, %r2, %r2, %r2, %r2, %r2, %r2}, {%r2, %r2, %r2, %r2, %r2, %r2, %r2, %r2}, {%r2955, %r2956, %r2957, %r2958};
	bar.warp.sync 	-1;
	wmma.mma.sync.aligned.row.col.m16n16k16.f16.f16 {%r2963, %r2964, %r2965, %r2966}, {%r2, %r2, %r2, %r2, %r2, %r2, %r2, %r2}, {%r2, %r2, %r2, %r2, %r2, %r2, %r2, %r2}, {%r2959, %r2960, %r2961, %r2962};
	bar.warp.sync 	-1;
	wmma.mma.sync.aligned.row.col.m16n16k16.f16.f16 {%r2967, %r2968, %r2969, %r2970}, {%r2, %r2, %r2, %r2, %r2, %r2, %r2, %r2}, {%r2, %r2, %r2, %r2, %r2, %r2, %r2, %r2}, {%r2963, %r2964, %r2965, %r2966};
	bar.warp.sync 	-1;
	wmma.mma.sync.aligned.row.col.m16n16k16.f16.f16 {%r2971, %r2972, %r2973, %r2974}, {%r2, %r2, %r2, %r2, %r2, %r2, %r2, %r2}, {%r2, %r2, %r2, %r2, %r2, %r2, %r2, %r2}, {%r2967, %r2968, %r2969, %r2970};
	bar.warp.sync 	-1;
	wmma.mma.sync.aligned.row.col.m16n16k16.f16.f16 {%r2975, %r2976, %r2977, %r2978}, {%r2, %r2, %r2, %r2, %r2, %r2, %r2, %r2}, {%r2, %r2, %r2, %r2, %r2, %r2, %r2, %r2}, {%r2971, %r2972, %r2973, %r2974};
	bar.warp.sync 	-1;
	wmma.mma.sync.aligned.row.col.m16n16k16.f16.f16 {%r2979, %r2980, %r2981, %r2982}, {%r2, %r2, %r2, %r2, %r2, %r2, %r2, %r2}, {%r2, %r2, %r2, %r2, %r2, %r2, %r2, %r2}, {%r2975, %r2976, %r2977, %r2978};
	bar.warp.sync 	-1;
	wmma.mma.sync.aligned.row.col.m16n16k16.f16.f16 {%r2983, %r2984, %r2985, %r2986}, {%r2, %r2, %r2, %r2, %r2, %r2, %r2, %r2}, {%r2, %r2, %r2, %r2, %r2, %r2, %r2, %r2}, {%r2979, %r2980, %r2981, %r2982};
	bar.warp.sync 	-1;
	wmma.mma.sync.aligned.row.col.m16n16k16.f16.f16 {%r2987, %r2988, %r2989, %r2990}, {%r2, %r2, %r2, %r2, %r2, %r2, %r2, %r2}, {%r2, %r2, %r2, %r2, %r2, %r2, %r2, %r2}, {%r2983, %r2984, %r2985, %r2986};
	bar.warp.sync 	-1;
	wmma.mma.sync.aligned.row.col.m16n16k16.f16.f16 {%r2991, %r2992, %r2993, %r2994}, {%r2, %r2, %r2, %r2, %r2, %r2, %r2, %r2}, {%r2, %r2, %r2, %r2, %r2, %r2, %r2, %r2}, {%r2987, %r2988, %r2989, %r2990};
	bar.warp.sync 	-1;
	wmma.mma.sync.aligned.row.col.m16n16k16.f16.f16 {%r2995, %r2996, %r2997, %r2998}, {%r2, %r2, %r2, %r2, %r2, %r2, %r2, %r2}, {%r2, %r2, %r2, %r2, %r2, %r2, %r2, %r2}, {%r2991, %r2992, %r2993, %r2994};
	bar.warp.sync 	-1;
	wmma.mma.sync.aligned.row.col.m16n16k16.f16.f16 {%r2999, %r3000, %r3001, %r3002}, {%r2, %r2, %r2, %r2, %r2, %r2, %r2, %r2}, {%r2, %r2, %r2, %r2, %r2, %r2, %r2, %r2}, {%r2995, %r2996, %r2997, %r2998};
	bar.warp.sync 	-1;
	wmma.mma.sync.aligned.row.col.m16n16k16.f16.f16 {%r3003, %r3004, %r3005, %r3006}, {%r2, %r2, %r2, %r2, %r2, %r2, %r2, %r2}, {%r2, %r2, %r2, %r2, %r2, %r2, %r2, %r2}, {%r2999, %r3000, %r3001, %r3002};
	bar.warp.sync 	-1;
	wmma.mma.sync.aligned.row.col.m16n16k16.f16.f16 {%r3007, %r3008, %r3009, %r3010}, {%r2, %r2, %r2, %r2, %r2, %r2, %r2, %r2}, {%r2, %r2, %r2, %r2, %r2, %r2, %r2, %r2}, {%r3003, %r3004, %r3005, %r3006};
	bar.warp.sync 	-1;
	wmma.mma.sync.aligned.row.col.m16n16k16.f16.f16 {%r3011, %r3012, %r3013, %r3014}, {%r2, %r2, %r2, %r2, %r2, %r2, %r2, %r2}, {%r2, %r2, %r2, %r2, %r2, %r2, %r2, %r2}, {%r3007, %r3008, %r3009, %r3010};
	bar.warp.sync 	-1;
	wmma.mma.sync.aligned.row.col.m16n16k16.f16.f16 {%r3015, %r3016, %r3017, %r3018}, {%r2, %r2, %r2, %r2, %r2, %r2, %r2, %r2}, {%r2, %r2, %r2, %r2, %r2, %r2, %r2, %r2}, {%r3011, %r3012, %r3013, %r3014};
	bar.warp.sync 	-1;
	wmma.mma.sync.aligned.row.col.m16n16k16.f16.f16 {%r3019, %r3020, %r3021, %r3022}, {%r2, %r2, %r2, %r2, %r2, %r2, %r2, %r2}, {%r2, %r2, %r2, %r2, %r2, %r2, %r2, %r2}, {%r3015, %r3016, %r3017, %r3018};
	bar.warp.sync 	-1;
	wmma.mma.sync.aligned.row.col.m16n16k16.f16.f16 {%r3023, %r3024, %r3025, %r3026}, {%r2, %r2, %r2, %r2, %r2, %r2, %r2, %r2}, {%r2, %r2, %r2, %r2, %r2, %r2, %r2, %r2}, {%r3019, %r3020, %r3021, %r3022};
	bar.warp.sync 	-1;
	wmma.mma.sync.aligned.row.col.m16n16k16.f16.f16 {%r3027, %r3028, %r3029, %r3030}, {%r2, %r2, %r2, %r2, %r2, %r2, %r2, %r2}, {%r2, %r2, %r2, %r2, %r2, %r2, %r2, %r2}, {%r3023, %r3024, %r3025, %r3026};
	bar.warp.sync 	-1;
	wmma.mma.sync.aligned.row.col.m16n16k16.f16.f16 {%r3031, %r3032, %r3033, %r3034}, {%r2, %r2, %r2, %r2, %r2, %r2, %r2, %r2}, {%r2, %r2, %r2, %r2, %r2, %r2, %r2, %r2}, {%r3027, %r3028, %r3029, %r3030};
	bar.warp.sync 	-1;
	wmma.mma.sync.aligned.row.col.m16n16k16.f16.f16 {%r3035, %r3036, %r3037, %r3038}, {%r2, %r2, %r2, %r2, %r2, %r2, %r2, %r2}, {%r2, %r2, %r2, %r2, %r2, %r2, %r2, %r2}, {%r3031, %r3032, %r3033, %r3034};
	bar.warp.sync 	-1;
	wmma.mma.sync.aligned.row.col.m16n16k16.f16.f16 {%r3039, %r3040, %r3041, %r3042}, {%r2, %r2, %r2, %r2, %r2, %r2, %r2, %r2}, {%r2, %r2, %r2, %r2, %r2, %r2, %r2, %r2}, {%r3035, %r3036, %r3037, %r3038};
	bar.warp.sync 	-1;
	wmma.mma.sync.aligned.row.col.m16n16k16.f16.f16 {%r3043, %r3044, %r3045, %r3046}, {%r2, %r2, %r2, %r2, %r2, %r2, %r2, %r2}, {%r2, %r2, %r2, %r2, %r2, %r2, %r2, %r2}, {%r3039, %r3040, %r3041, %r3042};
	bar.warp.sync 	-1;
	wmma.mma.sync.aligned.row.col.m16n16k16.f16.f16 {%r3047, %r3048, %r3049, %r3050}, {%r2, %r2, %r2, %r2, %r2, %r2, %r2, %r2}, {%r2, %r2, %r2, %r2, %r2, %r2, %r2, %r2}, {%r3043, %r3044, %r3045, %r3046};
	bar.warp.sync 	-1;
	wmma.mma.sync.aligned.row.col.m16n16k16.f16.f16 {%r3051, %r3052, %r3053, %r3054}, {%r2, %r2, %r2, %r2, %r2, %r2, %r2, %r2}, {%r2, %r2, %r2, %r2, %r2, %r2, %r2, %r2}, {%r3047, %r3048, %r3049, %r3050};
	bar.warp.sync 	-1;
	wmma.mma.sync.aligned.row.col.m16n16k16.f16.f16 {%r3055, %r3056, %r3057, %r3058}, {%r2, %r2, %r2, %r2, %r2, %r2, %r2, %r2}, {%r2, %r2, %r2, %r2, %r2, %r2, %r2, %r2}, {%r3051, %r3052, %r3053, %r3054};
	bar.warp.sync 	-1;
	wmma.mma.sync.aligned.row.col.m16n16k16.f16.f16 {%r3059, %r3060, %r3061, %r3062}, {%r2, %r2, %r2, %r2, %r2, %r2, %r2, %r2}, {%r2, %r2, %r2, %r2, %r2, %r2, %r2, %r2}, {%r3055, %r3056, %r3057, %r3058};
	bar.warp.sync 	-1;
	wmma.mma.sync.aligned.row.col.m16n16k16.f16.f16 {%r3063, %r3064, %r3065, %r3066}, {%r2, %r2, %r2, %r2, %r2, %r2, %r2, %r2}, {%r2, %r2, %r2, %r2, %r2, %r2, %r2, %r2}, {%r3059, %r3060, %r3061, %r3062};
	bar.warp.sync 	-1;
	wmma.mma.sync.aligned.row.col.m16n16k16.f16.f16 {%r3067, %r3068, %r3069, %r3070}, {%r2, %r2, %r2, %r2, %r2, %r2, %r2, %r2}, {%r2, %r2, %r2, %r2, %r2, %r2, %r2, %r2}, {%r3063, %r3064, %r3065, %r3066};
	bar.warp.sync 	-1;
	wmma.mma.sync.aligned.row.col.m16n16k16.f16.f16 {%r3071, %r3072, %r3073, %r3074}, {%r2, %r2, %r2, %r2, %r2, %r2, %r2, %r2}, {%r2, %r2, %r2, %r2, %r2, %r2, %r2, %r2}, {%r3067, %r3068, %r3069, %r3070};
	bar.warp.sync 	-1;
	wmma.mma.sync.aligned.row.col.m16n16k16.f16.f16 {%r3075, %r3076, %r3077, %r3078}, {%r2, %r2, %r2, %r2, %r2, %r2, %r2, %r2}, {%r2, %r2, %r2, %r2, %r2, %r2, %r2, %r2}, {%r3071, %r3072, %r3073, %r3074};
	bar.warp.sync 	-1;
	wmma.mma.sync.aligned.row.col.m16n16k16.f16.f16 {%r3079, %r3080, %r3081, %r3082}, {%r2, %r2, %r2, %r2, %r2, %r2, %r2, %r2}, {%r2, %r2, %r2, %r2, %r2, %r2, %r2, %r2}, {%r3075, %r3076, %r3077, %r3078};
	bar.warp.sync 	-1;
	wmma.mma.sync.aligned.row.col.m16n16k16.f16.f16 {%r3083, %r3084, %r3085, %r3086}, {%r2, %r2, %r2, %r2, %r2, %r2, %r2, %r2}, {%r2, %r2, %r2, %r2, %r2, %r2, %r2, %r2}, {%r3079, %r3080, %r3081, %r3082};
	bar.warp.sync 	-1;
	wmma.mma.sync.aligned.row.col.m16n16k16.f16.f16 {%r3087, %r3088, %r3089, %r3090}, {%r2, %r2, %r2, %r2, %r2, %r2, %r2, %r2}, {%r2, %r2, %r2, %r2, %r2, %r2, %r2, %r2}, {%r3083, %r3084, %r3085, %r3086};
	bar.warp.sync 	-1;
	wmma.mma.sync.aligned.row.col.m16n16k16.f16.f16 {%r3091, %r3092, %r3093, %r3094}, {%r2, %r2, %r2, %r2, %r2, %r2, %r2, %r2}, {%r2, %r2, %r2, %r2, %r2, %r2, %r2, %r2}, {%r3087, %r3088, %r3089, %r3090};
	bar.warp.sync 	-1;
	wmma.mma.sync.aligned.row.col.m16n16k16.f16.f16 {%r3095, %r3096, %r3097, %r3098}, {%r2, %r2, %r2, %r2, %r2, %r2, %r2, %r2}, {%r2, %r2, %r2, %r2, %r2, %r2, %r2, %r2}, {%r3091, %r3092, %r3093, %r3094};
	bar.warp.sync 	-1;
	wmma.mma.sync.aligned.row.col.m16n16k16.f16.f16 {%r3099, %r3100, %r3101, %r3102}, {%r2, %r2, %r2, %r2, %r2, %r2, %r2, %r2}, {%r2, %r2, %r2, %r2, %r2, %r2, %r2, %r2}, {%r3095, %r3096, %r3097, %r3098};
	bar.warp.sync 	-1;
	wmma.mma.sync.aligned.row.col.m16n16k16.f16.f16 {%r3103, %r3104, %r3105, %r3106}, {%r2, %r2, %r2, %r2, %r2, %r2, %r2, %r2}, {%r2, %r2, %r2, %r2, %r2, %r2, %r2, %r2}, {%r3099, %r3100, %r3101, %r3102};
	bar.warp.sync 	-1;
	wmma.mma.sync.aligned.row.col.m16n16k16.f16.f16 {%r3107, %r3108, %r3109, %r3110}, {%r2, %r2, %r2, %r2, %r2, %r2, %r2, %r2}, {%r2, %r2, %r2, %r2, %r2, %r2, %r2, %r2}, {%r3103, %r3104, %r3105, %r3106};
	bar.warp.sync 	-1;
	wmma.mma.sync.aligned.row.col.m16n16k16.f16.f16 {%r3111, %r3112, %r3113, %r3114}, {%r2, %r2, %r2, %r2, %r2, %r2, %r2, %r2}, {%r2, %r2, %r2, %r2, %r2, %r2, %r2, %r2}, {%r3107, %r3108, %r3109, %r3110};
	bar.warp.sync 	-1;
	wmma.mma.sync.aligned.row.col.m16n16k16.f16.f16 {%r3115, %r3116, %r3117, %r3118}, {%r2, %r2, %r2, %r2, %r2, %r2, %r2, %r2}, {%r2, %r2, %r2, %r2, %r2, %r2, %r2, %r2}, {%r3111, %r3112, %r3113, %r3114};
	bar.warp.sync 	-1;
	wmma.mma.sync.aligned.row.col.m16n16k16.f16.f16 {%r3119, %r3120, %r3121, %r3122}, {%r2, %r2, %r2, %r2, %r2, %r2, %r2, %r2}, {%r2, %r2, %r2, %r2, %r2, %r2, %r2, %r2}, {%r3115, %r3116, %r3117, %r3118};
	bar.warp.sync 	-1;
	wmma.mma.sync.aligned.row.col.m16n16k16.f16.f16 {%r3123, %r3124, %r3125, %r3126}, {%r2, %r2, %r2, %r2, %r2, %r2, %r2, %r2}, {%r2, %r2, %r2, %r2, %r2, %r2, %r2, %r2}, {%r3119, %r3120, %r3121, %r3122};
	bar.warp.sync 	-1;
	wmma.mma.sync.aligned.row.col.m16n16k16.f16.f16 {%r3127, %r3128, %r3129, %r3130}, {%r2, %r2, %r2, %r2, %r2, %r2, %r2, %r2}, {%r2, %r2, %r2, %r2, %r2, %r2, %r2, %r2}, {%r3123, %r3124, %r3125, %r3126};
	bar.warp.sync 	-1;
	wmma.mma.sync.aligned.row.col.m16n16k16.f16.f16 {%r3131, %r3132, %r3133, %r3134}, {%r2, %r2, %r2, %r2, %r2, %r2, %r2, %r2}, {%r2, %r2, %r2, %r2, %r2, %r2, %r2, %r2}, {%r3127, %r3128, %r3129, %r3130};
	bar.warp.sync 	-1;
	wmma.mma.sync.aligned.row.col.m16n16k16.f16.f16 {%r3135, %r3136, %r3137, %r3138}, {%r2, %r2, %r2, %r2, %r2, %r2, %r2, %r2}, {%r2, %r2, %r2, %r2, %r2, %r2, %r2, %r2}, {%r3131, %r3132, %r3133, %r3134};
	bar.warp.sync 	-1;
	wmma.mma.sync.aligned.row.col.m16n16k16.f16.f16 {%r3139, %r3140, %r3141, %r3142}, {%r2, %r2, %r2, %r2, %r2, %r2, %r2, %r2}, {%r2, %r2, %r2, %r2, %r2, %r2, %r2, %r2}, {%r3135, %r3136, %r3137, %r3138};
	bar.warp.sync 	-1;
	wmma.mma.sync.aligned.row.col.m16n16k16.f16.f16 {%r3143, %r3144, %r3145, %r3146}, {%r2, %r2, %r2, %r2, %r2, %r2, %r2, %r2}, {%r2, %r2, %r2, %r2, %r2, %r2, %r2, %r2}, {%r3139, %r3140, %r3141, %r3142};
	bar.warp.sync 	-1;
	wmma.mma.sync.aligned.row.col.m16n16k16.f16.f16 {%r3147, %r3148, %r3149, %r3150}, {%r2, %r2, %r2, %r2, %r2, %r2, %r2, %r2}, {%r2, %r2, %r2, %r2, %r2, %r2, %r2, %r2}, {%r3143, %r3144, %r3145, %r3146};
	bar.warp.sync 	-1;
	wmma.mma.sync.aligned.row.col.m16n16k16.f16.f16 {%r3151, %r3152, %r3153, %r3154}, {%r2, %r2, %r2, %r2, %r2, %r2, %r2, %r2}, {%r2, %r2, %r2, %r2, %r2, %r2, %r2, %r2}, {%r3147, %r3148, %r3149, %r3150};
	bar.warp.sync 	-1;
	wmma.mma.sync.aligned.row.col.m16n16k16.f16.f16 {%r3155, %r3156, %r3157, %r3158}, {%r2, %r2, %r2, %r2, %r2, %r2, %r2, %r2}, {%r2, %r2, %r2, %r2, %r2, %r2, %r2, %r2}, {%r3151, %r3152, %r3153, %r3154};
	bar.warp.sync 	-1;
	wmma.mma.sync.aligned.row.col.m16n16k16.f16.f16 {%r3159, %r3160, %r3161, %r3162}, {%r2, %r2, %r2, %r2, %r2, %r2, %r2, %r2}, {%r2, %r2, %r2, %r2, %r2, %r2, %r2, %r2}, {%r3155, %r3156, %r3157, %r3158};
	bar.warp.sync 	-1;
	wmma.mma.sync.aligned.row.col.m16n16k16.f16.f16 {%r3163, %r3164, %r3165, %r3166}, {%r2, %r2, %r2, %r2, %r2, %r2, %r2, %r2}, {%r2, %r2, %r2, %r2, %r2, %r2, %r2, %r2}, {%r3159, %r3160, %r3161, %r3162};
	bar.warp.sync 	-1;
	wmma.mma.sync.aligned.row.col.m16n16k16.f16.f16 {%r3167, %r3168, %r3169, %r3170}, {%r2, %r2, %r2, %r2, %r2, %r2, %r2, %r2}, {%r2, %r2, %r2, %r2, %r2, %r2, %r2, %r2}, {%r3163, %r3164, %r3165, %r3166};
	bar.warp.sync 	-1;
	wmma.mma.sync.aligned.row.col.m16n16k16.f16.f16 {%r3171, %r3172, %r3173, %r3174}, {%r2, %r2, %r2, %r2, %r2, %r2, %r2, %r2}, {%r2, %r2, %r2, %r2, %r2, %r2, %r2, %r2}, {%r3167, %r3168, %r3169, %r3170};
	bar.warp.sync 	-1;
	wmma.mma.sync.aligned.row.col.m16n16k16.f16.f16 {%r3175, %r3176, %r3177, %r3178}, {%r2, %r2, %r2, %r2, %r2, %r2, %r2, %r2}, {%r2, %r2, %r2, %r2, %r2, %r2, %r2, %r2}, {%r3171, %r3172, %r3173, %r3174};
	bar.warp.sync 	-1;
	wmma.mma.sync.aligned.row.col.m16n16k16.f16.f16 {%r3179, %r3180, %r3181, %r3182}, {%r2, %r2, %r2, %r2, %r2, %r2, %r2, %r2}, {%r2, %r2, %r2, %r2, %r2, %r2, %r2, %r2}, {%r3175, %r3176, %r3177, %r3178};
	bar.warp.sync 	-1;
	wmma.mma.sync.aligned.row.col.m16n16k16.f16.f16 {%r3183, %r3184, %r3185, %r3186}, {%r2, %r2, %r2, %r2, %r2, %r2, %r2, %r2}, {%r2, %r2, %r2, %r2, %r2, %r2, %r2, %r2}, {%r3179, %r3180, %r3181, %r3182};
	bar.warp.sync 	-1;
	wmma.mma.sync.aligned.row.col.m16n16k16.f16.f16 {%r3187, %r3188, %r3189, %r3190}, {%r2, %r2, %r2, %r2, %r2, %r2, %r2, %r2}, {%r2, %r2, %r2, %r2, %r2, %r2, %r2, %r2}, {%r3183, %r3184, %r3185, %r3186};
	bar.warp.sync 	-1;
	wmma.mma.sync.aligned.row.col.m16n16k16.f16.f16 {%r3191, %r3192, %r3193, %r3194}, {%r2, %r2, %r2, %r2, %r2, %r2, %r2, %r2}, {%r2, %r2, %r2, %r2, %r2, %r2, %r2, %r2}, {%r3187, %r3188, %r3189, %r3190};
	bar.warp.sync 	-1;
	wmma.mma.sync.aligned.row.col.m16n16k16.f16.f16 {%r3195, %r3196, %r3197, %r3198}, {%r2, %r2, %r2, %r2, %r2, %r2, %r2, %r2}, {%r2, %r2, %r2, %r2, %r2, %r2, %r2, %r2}, {%r3191, %r3192, %r3193, %r3194};
	bar.warp.sync 	-1;
	wmma.mma.sync.aligned.row.col.m16n16k16.f16.f16 {%r3199, %r3200, %r3201, %r3202}, {%r2, %r2, %r2, %r2, %r2, %r2, %r2, %r2}, {%r2, %r2, %r2, %r2, %r2, %r2, %r2, %r2}, {%r3195, %r3196, %r3197, %r3198};
	bar.warp.sync 	-1;
	wmma.mma.sync.aligned.row.col.m16n16k16.f16.f16 {%r3203, %r3204, %r3205, %r3206}, {%r2, %r2, %r2, %r2, %r2, %r2, %r2, %r2}, {%r2, %r2, %r2, %r2, %r2, %r2, %r2, %r2}, {%r3199, %r3200, %r3201, %r3202};
	bar.warp.sync 	-1;
	wmma.mma.sync.aligned.row.col.m16n16k16.f16.f16 {%r3207, %r3208, %r3209, %r3210}, {%r2, %r2, %r2, %r2, %r2, %r2, %r2, %r2}, {%r2, %r2, %r2, %r2, %r2, %r2, %r2, %r2}, {%r3203, %r3204, %r3205, %r3206};
	bar.warp.sync 	-1;
	wmma.mma.sync.aligned.row.col.m16n16k16.f16.f16 {%r3211, %r3212, %r3213, %r3214}, {%r2, %r2, %r2, %r2, %r2, %r2, %r2, %r2}, {%r2, %r2, %r2, %r2, %r2, %r2, %r2, %r2}, {%r3207, %r3208, %r3209, %r3210};
	bar.warp.sync 	-1;
	wmma.mma.sync.aligned.row.col.m16n16k16.f16.f16 {%r3215, %r3216, %r3217, %r3218}, {%r2, %r2, %r2, %r2, %r2, %r2, %r2, %r2}, {%r2, %r2, %r2, %r2, %r2, %r2, %r2, %r2}, {%r3211, %r3212, %r3213, %r3214};
	bar.warp.sync 	-1;
	wmma.mma.sync.aligned.row.col.m16n16k16.f16.f16 {%r3219, %r3220, %r3221, %r3222}, {%r2, %r2, %r2, %r2, %r2, %r2, %r2, %r2}, {%r2, %r2, %r2, %r2, %r2, %r2, %r2, %r2}, {%r3215, %r3216, %r3217, %r3218};
	bar.warp.sync 	-1;
	wmma.mma.sync.aligned.row.col.m16n16k16.f16.f16 {%r3223, %r3224, %r3225, %r3226}, {%r2, %r2, %r2, %r2, %r2, %r2, %r2, %r2}, {%r2, %r2, %r2, %r2, %r2, %r2, %r2, %r2}, {%r3219, %r3220, %r3221, %r3222};
	bar.warp.sync 	-1;
	wmma.mma.sync.aligned.row.col.m16n16k16.f16.f16 {%r3227, %r3228, %r3229, %r3230}, {%r2, %r2, %r2, %r2, %r2, %r2, %r2, %r2}, {%r2, %r2, %r2, %r2, %r2, %r2, %r2, %r2}, {%r3223, %r3224, %r3225, %r3226};
	bar.warp.sync 	-1;
	wmma.mma.sync.aligned.row.col.m16n16k16.f16.f16 {%r3231, %r3232, %r3233, %r3234}, {%r2, %r2, %r2, %r2, %r2, %r2, %r2, %r2}, {%r2, %r2, %r2, %r2, %r2, %r2, %r2, %r2}, {%r3227, %r3228, %r3229, %r3230};
	bar.warp.sync 	-1;
	wmma.mma.sync.aligned.row.col.m16n16k16.f16.f16 {%r3235, %r3236, %r3237, %r3238}, {%r2, %r2, %r2, %r2, %r2, %r2, %r2, %r2}, {%r2, %r2, %r2, %r2, %r2, %r2, %r2, %r2}, {%r3231, %r3232, %r3233, %r3234};
	bar.warp.sync 	-1;
	wmma.mma.sync.aligned.row.col.m16n16k16.f16.f16 {%r3239, %r3240, %r3241, %r3242}, {%r2, %r2, %r2, %r2, %r2, %r2, %r2, %r2}, {%r2, %r2, %r2, %r2, %r2, %r2, %r2, %r2}, {%r3235, %r3236, %r3237, %r3238};
	bar.warp.sync 	-1;
	wmma.mma.sync.aligned.row.col.m16n16k16.f16.f16 {%r3243, %r3244, %r3245, %r3246}, {%r2, %r2, %r2, %r2, %r2, %r2, %r2, %r2}, {%r2, %r2, %r2, %r2, %r2, %r2, %r2, %r2}, {%r3239, %r3240, %r3241, %r3242};
	bar.warp.sync 	-1;
	wmma.mma.sync.aligned.row.col.m16n16k16.f16.f16 {%r3247, %r3248, %r3249, %r3250}, {%r2, %r2, %r2, %r2, %r2, %r2, %r2, %r2}, {%r2, %r2, %r2, %r2, %r2, %r2, %r2, %r2}, {%r3243, %r3244, %r3245, %r3246};
	bar.warp.sync 	-1;
	wmma.mma.sync.aligned.row.col.m16n16k16.f16.f16 {%r3251, %r3252, %r3253, %r3254}, {%r2, %r2, %r2, %r2, %r2, %r2, %r2, %r2}, {%r2, %r2, %r2, %r2, %r2, %r2, %r2, %r2}, {%r3247, %r3248, %r3249, %r3250};
	bar.warp.sync 	-1;
	wmma.mma.sync.aligned.row.col.m16n16k16.f16.f16 {%r3255, %r3256, %r3257, %r3258}, {%r2, %r2, %r2, %r2, %r2, %r2, %r2, %r2}, {%r2, %r2, %r2, %r2, %r2, %r2, %r2, %r2}, {%r3251, %r3252, %r3253, %r3254};
	bar.warp.sync 	-1;
	wmma.mma.sync.aligned.row.col.m16n16k16.f16.f16 {%r3259, %r3260, %r3261, %r3262}, {%r2, %r2, %r2, %r2, %r2, %r2, %r2, %r2}, {%r2, %r2, %r2, %r2, %r2, %r2, %r2, %r2}, {%r3255, %r3256, %r3257, %r3258};
	bar.warp.sync 	-1;
	wmma.mma.sync.aligned.row.col.m16n16k16.f16.f16 {%r3263, %r3264, %r3265, %r3266}, {%r2, %r2, %r2, %r2, %r2, %r2, %r2, %r2}, {%r2, %r2, %r2, %r2, %r2, %r2, %r2, %r2}, {%r3259, %r3260, %r3261, %r3262};
	bar.warp.sync 	-1;
	wmma.mma.sync.aligned.row.col.m16n16k16.f16.f16 {%r3267, %r3268, %r3269, %r3270}, {%r2, %r2, %r2, %r2, %r2, %r2, %r2, %r2}, {%r2, %r2, %r2, %r2, %r2, %r2, %r2, %r2}, {%r3263, %r3264, %r3265, %r3266};
	bar.warp.sync 	-1;
	wmma.mma.sync.aligned.row.col.m16n16k16.f16.f16 {%r3271, %r3272, %r3273, %r3274}, {%r2, %r2, %r2, %r2, %r2, %r2, %r2, %r2}, {%r2, %r2, %r2, %r2, %r2, %r2, %r2, %r2}, {%r3267, %r3268, %r3269, %r3270};
	bar.warp.sync 	-1;
	wmma.mma.sync.aligned.row.col.m16n16k16.f16.f16 {%r3275, %r3276, %r3277, %r3278}, {%r2, %r2, %r2, %r2, %r2, %r2, %r2, %r2}, {%r2, %r2, %r2, %r2, %r2, %r2, %r2, %r2}, {%r3271, %r3272, %r3273, %r3274};
	bar.warp.sync 	-1;
	wmma.mma.sync.aligned.row.col.m16n16k16.f16.f16 {%r3279, %r3280, %r3281, %r3282}, {%r2, %r2, %r2, %r2, %r2, %r2, %r2, %r2}, {%r2, %r2, %r2, %r2, %r2, %r2, %r2, %r2}, {%r3275, %r3276, %r3277, %r3278};
	bar.warp.sync 	-1;
	wmma.mma.sync.aligned.row.col.m16n16k16.f16.f16 {%r3283, %r3284, %r3285, %r3286}, {%r2, %r2, %r2, %r2, %r2, %r2, %r2, %r2}, {%r2, %r2, %r2, %r2, %r2, %r2, %r2, %r2}, {%r3279, %r3280, %r3281, %r3282};
	bar.warp.sync 	-1;
	wmma.mma.sync.aligned.row.col.m16n16k16.f16.f16 {%r3287, %r3288, %r3289, %r3290}, {%r2, %r2, %r2, %r2, %r2, %r2, %r2, %r2}, {%r2, %r2, %r2, %r2, %r2, %r2, %r2, %r2}, {%r3283, %r3284, %r3285, %r3286};
	bar.warp.sync 	-1;
	wmma.mma.sync.aligned.row.col.m16n16k16.f16.f16 {%r3291, %r3292, %r3293, %r3294}, {%r2, %r2, %r2, %r2, %r2, %r2, %r2, %r2}, {%r2, %r2, %r2, %r2, %r2, %r2, %r2, %r2}, {%r3287, %r3288, %r3289, %r3290};
	bar.warp.sync 	-1;
	wmma.mma.sync.aligned.row.col.m16n16k16.f16.f16 {%r3295, %r3296, %r3297, %r3298}, {%r2, %r2, %r2, %r2, %r2, %r2, %r2, %r2}, {%r2, %r2, %r2, %r2, %r2, %r2, %r2, %r2}, {%r3291, %r3292, %r3293, %r3294};
	bar.warp.sync 	-1;
	wmma.mma.sync.aligned.row.col.m16n16k16.f16.f16 {%r3299, %r3300, %r3301, %r3302}, {%r2, %r2, %r2, %r2, %r2, %r2, %r2, %r2}, {%r2, %r2, %r2, %r2, %r2, %r2, %r2, %r2}, {%r3295, %r3296, %r3297, %r3298};
	bar.warp.sync 	-1;
	wmma.mma.sync.aligned.row.col.m16n16k16.f16.f16 {%r3303, %r3304, %r3305, %r3306}, {%r2, %r2, %r2, %r2, %r2, %r2, %r2, %r2}, {%r2, %r2, %r2, %r2, %r2, %r2, %r2, %r2}, {%r3299, %r3300, %r3301, %r3302};
	bar.warp.sync 	-1;
	wmma.mma.sync.aligned.row.col.m16n16k16.f16.f16 {%r3307, %r3308, %r3309, %r3310}, {%r2, %r2, %r2, %r2, %r2, %r2, %r2, %r2}, {%r2, %r2, %r2, %r2, %r2, %r2, %r2, %r2}, {%r3303, %r3304, %r3305, %r3306};
	bar.warp.sync 	-1;
	wmma.mma.sync.aligned.row.col.m16n16k16.f16.f16 {%r3311, %r3312, %r3313, %r3314}, {%r2, %r2, %r2, %r2, %r2, %r2, %r2, %r2}, {%r2, %r2, %r2, %r2, %r2, %r2, %r2, %r2}, {%r3307, %r3308, %r3309, %r3310};
	bar.warp.sync 	-1;
	wmma.mma.sync.aligned.row.col.m16n16k16.f16.f16 {%r3315, %r3316, %r3317, %r3318}, {%r2, %r2, %r2, %r2, %r2, %r2, %r2, %r2}, {%r2, %r2, %r2, %r2, %r2, %r2, %r2, %r2}, {%r3311, %r3312, %r3313, %r3314};
	bar.warp.sync 	-1;
	wmma.mma.sync.aligned.row.col.m16n16k16.f16.f16 {%r3319, %r3320, %r3321, %r3322}, {%r2, %r2, %r2, %r2, %r2, %r2, %r2, %r2}, {%r2, %r2, %r2, %r2, %r2, %r2, %r2, %r2}, {%r3315, %r3316, %r3317, %r3318};
	bar.warp.sync 	-1;
	wmma.mma.sync.aligned.row.col.m16n16k16.f16.f16 {%r3323, %r3324, %r3325, %r3326}, {%r2, %r2, %r2, %r2, %r2, %r2, %r2, %r2}, {%r2, %r2, %r2, %r2, %r2, %r2, %r2, %r2}, {%r3319, %r3320, %r3321, %r3322};
	bar.warp.sync 	-1;
	wmma.mma.sync.aligned.row.col.m16n16k16.f16.f16 {%r3327, %r3328, %r3329, %r3330}, {%r2, %r2, %r2, %r2, %r2, %r2, %r2, %r2}, {%r2, %r2, %r2, %r2, %r2, %r2, %r2, %r2}, {%r3323, %r3324, %r3325, %r3326};
	bar.warp.sync 	-1;
	wmma.mma.sync.aligned.row.col.m16n16k16.f16.f16 {%r3331, %r3332, %r3333, %r3334}, {%r2, %r2, %r2, %r2, %r2, %r2, %r2, %r2}, {%r2, %r2, %r2, %r2, %r2, %r2, %r2, %r2}, {%r3327, %r3328, %r3329, %r3330};
	bar.warp.sync 	-1;
	wmma.mma.sync.aligned.row.col.m16n16k16.f16.f16 {%r3335, %r3336, %r3337, %r3338}, {%r2, %r2, %r2, %r2, %r2, %r2, %r2, %r2}, {%r2, %r2, %r2, %r2, %r2, %r2, %r2, %r2}, {%r3331, %r3332, %r3333, %r3334};
	bar.warp.sync 	-1;
	wmma.mma.sync.aligned.row.col.m16n16k16.f16.f16 {%r3339, %r3340, %r3341, %r3342}, {%r2, %r2, %r2, %r2, %r2, %r2, %r2, %r2}, {%r2, %r2, %r2, %r2, %r2, %r2, %r2, %r2}, {%r3335, %r3336, %r3337, %r3338};
	bar.warp.sync 	-1;
	wmma.mma.sync.aligned.row.col.m16n16k16.f16.f16 {%r3343, %r3344, %r3345, %r3346}, {%r2, %r2, %r2, %r2, %r2, %r2, %r2, %r2}, {%r2, %r2, %r2, %r2, %r2, %r2, %r2, %r2}, {%r3339, %r3340, %r3341, %r3342};
	bar.warp.sync 	-1;
	wmma.mma.sync.aligned.row.col.m16n16k16.f16.f16 {%r3347, %r3348, %r3349, %r3350}, {%r2, %r2, %r2, %r2, %r2, %r2, %r2, %r2}, {%r2, %r2, %r2, %r2, %r2, %r2, %r2, %r2}, {%r3343, %r3344, %r3345, %r3346};
	bar.warp.sync 	-1;
	wmma.mma.sync.aligned.row.col.m16n16k16.f16.f16 {%r3351, %r3352, %r3353, %r3354}, {%r2, %r2, %r2, %r2, %r2, %r2, %r2, %r2}, {%r2, %r2, %r2, %r2, %r2, %r2, %r2, %r2}, {%r3347, %r3348, %r3349, %r3350};
	bar.warp.sync 	-1;
	wmma.mma.sync.aligned.row.col.m16n16k16.f16.f16 {%r3355, %r3356, %r3357, %r3358}, {%r2, %r2, %r2, %r2, %r2, %r2, %r2, %r2}, {%r2, %r2, %r2, %r2, %r2, %r2, %r2, %r2}, {%r3351, %r3352, %r3353, %r3354};
	bar.warp.sync 	-1;
	wmma.mma.sync.aligned.row.col.m16n16k16.f16.f16 {%r3359, %r3360, %r3361, %r3362}, {%r2, %r2, %r2, %r2, %r2, %r2, %r2, %r2}, {%r2, %r2, %r2, %r2, %r2, %r2, %r2, %r2}, {%r3355, %r3356, %r3357, %r3358};
	bar.warp.sync 	-1;
	wmma.mma.sync.aligned.row.col.m16n16k16.f16.f16 {%r3363, %r3364, %r3365, %r3366}, {%r2, %r2, %r2, %r2, %r2, %r2, %r2, %r2}, {%r2, %r2, %r2, %r2, %r2, %r2, %r2, %r2}, {%r3359, %r3360, %r3361, %r3362};
	bar.warp.sync 	-1;
	wmma.mma.sync.aligned.row.col.m16n16k16.f16.f16 {%r3367, %r3368, %r3369, %r3370}, {%r2, %r2, %r2, %r2, %r2, %r2, %r2, %r2}, {%r2, %r2, %r2, %r2, %r2, %r2, %r2, %r2}, {%r3363, %r3364, %r3365, %r3366};
	bar.warp.sync 	-1;
	wmma.mma.sync.aligned.row.col.m16n16k16.f16.f16 {%r3371, %r3372, %r3373, %r3374}, {%r2, %r2, %r2, %r2, %r2, %r2, %r2, %r2}, {%r2, %r2, %r2, %r2, %r2, %r2, %r2, %r2}, {%r3367, %r3368, %r3369, %r3370};
	bar.warp.sync 	-1;
	wmma.mma.sync.aligned.row.col.m16n16k16.f16.f16 {%r3375, %r3376, %r3377, %r3378}, {%r2, %r2, %r2, %r2, %r2, %r2, %r2, %r2}, {%r2, %r2, %r2, %r2, %r2, %r2, %r2, %r2}, {%r3371, %r3372, %r3373, %r3374};
	bar.warp.sync 	-1;
	wmma.mma.sync.aligned.row.col.m16n16k16.f16.f16 {%r3379, %r3380, %r3381, %r3382}, {%r2, %r2, %r2, %r2, %r2, %r2, %r2, %r2}, {%r2, %r2, %r2, %r2, %r2, %r2, %r2, %r2}, {%r3375, %r3376, %r3377, %r3378};
	bar.warp.sync 	-1;
	wmma.mma.sync.aligned.row.col.m16n16k16.f16.f16 {%r3383, %r3384, %r3385, %r3386}, {%r2, %r2, %r2, %r2, %r2, %r2, %r2, %r2}, {%r2, %r2, %r2, %r2, %r2, %r2, %r2, %r2}, {%r3379, %r3380, %r3381, %r3382};
	bar.warp.sync 	-1;
	wmma.mma.sync.aligned.row.col.m16n16k16.f16.f16 {%r3387, %r3388, %r3389, %r3390}, {%r2, %r2, %r2, %r2, %r2, %r2, %r2, %r2}, {%r2, %r2, %r2, %r2, %r2, %r2, %r2, %r2}, {%r3383, %r3384, %r3385, %r3386};
	bar.warp.sync 	-1;
	wmma.mma.sync.aligned.row.col.m16n16k16.f16.f16 {%r3391, %r3392, %r3393, %r3394}, {%r2, %r2, %r2, %r2, %r2, %r2, %r2, %r2}, {%r2, %r2, %r2, %r2, %r2, %r2, %r2, %r2}, {%r3387, %r3388, %r3389, %r3390};
	bar.warp.sync 	-1;
	wmma.mma.sync.aligned.row.col.m16n16k16.f16.f16 {%r3395, %r3396, %r3397, %r3398}, {%r2, %r2, %r2, %r2, %r2, %r2, %r2, %r2}, {%r2, %r2, %r2, %r2, %r2, %r2, %r2, %r2}, {%r3391, %r3392, %r3393, %r3394};
	bar.warp.sync 	-1;
	wmma.mma.sync.aligned.row.col.m16n16k16.f16.f16 {%r3399, %r3400, %r3401, %r3402}, {%r2, %r2, %r2, %r2, %r2, %r2, %r2, %r2}, {%r2, %r2, %r2, %r2, %r2, %r2, %r2, %r2}, {%r3395, %r3396, %r3397, %r3398};
	bar.warp.sync 	-1;
	wmma.mma.sync.aligned.row.col.m16n16k16.f16.f16 {%r3403, %r3404, %r3405, %r3406}, {%r2, %r2, %r2, %r2, %r2, %r2, %r2, %r2}, {%r2, %r2, %r2, %r2, %r2, %r2, %r2, %r2}, {%r3399, %r3400, %r3401, %r3402};
	bar.warp.sync 	-1;
	wmma.mma.sync.aligned.row.col.m16n16k16.f16.f16 {%r3407, %r3408, %r3409, %r3410}, {%r2, %r2, %r2, %r2, %r2, %r2, %r2, %r2}, {%r2, %r2, %r2, %r2, %r2, %r2, %r2, %r2}, {%r3403, %r3404, %r3405, %r3406};
	bar.warp.sync 	-1;
	wmma.mma.sync.aligned.row.col.m16n16k16.f16.f16 {%r3411, %r3412, %r3413, %r3414}, {%r2, %r2, %r2, %r2, %r2, %r2, %r2, %r2}, {%r2, %r2, %r2, %r2, %r2, %r2, %r2, %r2}, {%r3407, %r3408, %r3409, %r3410};
	bar.warp.sync 	-1;
	wmma.mma.sync.aligned.row.col.m16n16k16.f16.f16 {%r3415, %r3416, %r3417, %r3418}, {%r2, %r2, %r2, %r2, %r2, %r2, %r2, %r2}, {%r2, %r2, %r2, %r2, %r2, %r2, %r2, %r2}, {%r3411, %r3412, %r3413, %r3414};
	bar.warp.sync 	-1;
	wmma.mma.sync.aligned.row.col.m16n16k16.f16.f16 {%r3419, %r3420, %r3421, %r3422}, {%r2, %r2, %r2, %r2, %r2, %r2, %r2, %r2}, {%r2, %r2, %r2, %r2, %r2, %r2, %r2, %r2}, {%r3415, %r3416, %r3417, %r3418};
	bar.warp.sync 	-1;
	wmma.mma.sync.aligned.row.col.m16n16k16.f16.f16 {%r3423, %r3424, %r3425, %r3426}, {%r2, %r2, %r2, %r2, %r2, %r2, %r2, %r2}, {%r2, %r2, %r2, %r2, %r2, %r2, %r2, %r2}, {%r3419, %r3420, %r3421, %r3422};
	bar.warp.sync 	-1;
	wmma.mma.sync.aligned.row.col.m16n16k16.f16.f16 {%r3427, %r3428, %r3429, %r3430}, {%r2, %r2, %r2, %r2, %r2, %r2, %r2, %r2}, {%r2, %r2, %r2, %r2, %r2, %r2, %r2, %r2}, {%r3423, %r3424, %r3425, %r3426};
	bar.warp.sync 	-1;
	wmma.mma.sync.aligned.row.col.m16n16k16.f16.f16 {%r3431, %r3432, %r3433, %r3434}, {%r2, %r2, %r2, %r2, %r2, %r2, %r2, %r2}, {%r2, %r2, %r2, %r2, %r2, %r2, %r2, %r2}, {%r3427, %r3428, %r3429, %r3430};
	bar.warp.sync 	-1;
	wmma.mma.sync.aligned.row.col.m16n16k16.f16.f16 {%r3435, %r3436, %r3437, %r3438}, {%r2, %r2, %r2, %r2, %r2, %r2, %r2, %r2}, {%r2, %r2, %r2, %r2, %r2, %r2, %r2, %r2}, {%r3431, %r3432, %r3433, %r3434};
	bar.warp.sync 	-1;
	wmma.mma.sync.aligned.row.col.m16n16k16.f16.f16 {%r3439, %r3440, %r3441, %r3442}, {%r2, %r2, %r2, %r2, %r2, %r2, %r2, %r2}, {%r2, %r2, %r2, %r2, %r2, %r2, %r2, %r2}, {%r3435, %r3436, %r3437, %r3438};
	bar.warp.sync 	-1;
	wmma.mma.sync.aligned.row.col.m16n16k16.f16.f16 {%r3443, %r3444, %r3445, %r3446}, {%r2, %r2, %r2, %r2, %r2, %r2, %r2, %r2}, {%r2, %r2, %r2, %r2, %r2, %r2, %r2, %r2}, {%r3439, %r3440, %r3441, %r3442};
	bar.warp.sync 	-1;
	wmma.mma.sync.aligned.row.col.m16n16k16.f16.f16 {%r3447, %r3448, %r3449, %r3450}, {%r2, %r2, %r2, %r2, %r2, %r2, %r2, %r2}, {%r2, %r2, %r2, %r2, %r2, %r2, %r2, %r2}, {%r3443, %r3444, %r3445, %r3446};
	bar.warp.sync 	-1;
	wmma.mma.sync.aligned.row.col.m16n16k16.f16.f16 {%r3451, %r3452, %r3453, %r3454}, {%r2, %r2, %r2, %r2, %r2, %r2, %r2, %r2}, {%r2, %r2, %r2, %r2, %r2, %r2, %r2, %r2}, {%r3447, %r3448, %r3449, %r3450};
	bar.warp.sync 	-1;
	wmma.mma.sync.aligned.row.col.m16n16k16.f16.f16 {%r3455, %r3456, %r3457, %r3458}, {%r2, %r2, %r2, %r2, %r2, %r2, %r2, %r2}, {%r2, %r2, %r2, %r2, %r2, %r2, %r2, %r2}, {%r3451, %r3452, %r3453, %r3454};
	bar.warp.sync 	-1;
	wmma.mma.sync.aligned.row.col.m16n16k16.f16.f16 {%r3459, %r3460, %r3461, %r3462}, {%r2, %r2, %r2, %r2, %r2, %r2, %r2, %r2}, {%r2, %r2, %r2, %r2, %r2, %r2, %r2, %r2}, {%r3455, %r3456, %r3457, %r3458};
	bar.warp.sync 	-1;
	wmma.mma.sync.aligned.row.col.m16n16k16.f16.f16 {%r3463, %r3464, %r3465, %r3466}, {%r2, %r2, %r2, %r2, %r2, %r2, %r2, %r2}, {%r2, %r2, %r2, %r2, %r2, %r2, %r2, %r2}, {%r3459, %r3460, %r3461, %r3462};
	bar.warp.sync 	-1;
	wmma.mma.sync.aligned.row.col.m16n16k16.f16.f16 {%r3467, %r3468, %r3469, %r3470}, {%r2, %r2, %r2, %r2, %r2, %r2, %r2, %r2}, {%r2, %r2, %r2, %r2, %r2, %r2, %r2, %r2}, {%r3463, %r3464, %r3465, %r3466};
	bar.warp.sync 	-1;
	wmma.mma.sync.aligned.row.col.m16n16k16.f16.f16 {%r3471, %r3472, %r3473, %r3474}, {%r2, %r2, %r2, %r2, %r2, %r2, %r2, %r2}, {%r2, %r2, %r2, %r2, %r2, %r2, %r2, %r2}, {%r3467, %r3468, %r3469, %r3470};
	bar.warp.sync 	-1;
	wmma.mma.sync.aligned.row.col.m16n16k16.f16.f16 {%r3475, %r3476, %r3477, %r3478}, {%r2, %r2, %r2, %r2, %r2, %r2, %r2, %r2}, {%r2, %r2, %r2, %r2, %r2, %r2, %r2, %r2}, {%r3471, %r3472, %r3473, %r3474};
	bar.warp.sync 	-1;
	wmma.mma.sync.aligned.row.col.m16n16k16.f16.f16 {%r3479, %r3480, %r3481, %r3482}, {%r2, %r2, %r2, %r2, %r2, %r2, %r2, %r2}, {%r2, %r2, %r2, %r2, %r2, %r2, %r2, %r2}, {%r3475, %r3476, %r3477, %r3478};
	bar.warp.sync 	-1;
	wmma.mma.sync.aligned.row.col.m16n16k16.f16.f16 {%r3483, %r3484, %r3485, %r3486}, {%r2, %r2, %r2, %r2, %r2, %r2, %r2, %r2}, {%r2, %r2, %r2, %r2, %r2, %r2, %r2, %r2}, {%r3479, %r3480, %r3481, %r3482};
	bar.warp.sync 	-1;
	wmma.mma.sync.aligned.row.col.m16n16k16.f16.f16 {%r3487, %r3488, %r3489, %r3490}, {%r2, %r2, %r2, %r2, %r2, %r2, %r2, %r2}, {%r2, %r2, %r2, %r2, %r2, %r2, %r2, %r2}, {%r3483, %r3484, %r3485, %r3486};
	bar.warp.sync 	-1;
	wmma.mma.sync.aligned.row.col.m16n16k16.f16.f16 {%r3491, %r3492, %r3493, %r3494}, {%r2, %r2, %r2, %r2, %r2, %r2, %r2, %r2}, {%r2, %r2, %r2, %r2, %r2, %r2, %r2, %r2}, {%r3487, %r3488, %r3489, %r3490};
	bar.warp.sync 	-1;
	wmma.mma.sync.aligned.row.col.m16n16k16.f16.f16 {%r3495, %r3496, %r3497, %r3498}, {%r2, %r2, %r2, %r2, %r2, %r2, %r2, %r2}, {%r2, %r2, %r2, %r2, %r2, %r2, %r2, %r2}, {%r3491, %r3492, %r3493, %r3494};
	bar.warp.sync 	-1;
	wmma.mma.sync.aligned.row.col.m16n16k16.f16.f16 {%r3499, %r3500, %r3501, %r3502}, {%r2, %r2, %r2, %r2, %r2, %r2, %r2, %r2}, {%r2, %r2, %r2, %r2, %r2, %r2, %r2, %r2}, {%r3495, %r3496, %r3497, %r3498};
	bar.warp.sync 	-1;
	wmma.mma.sync.aligned.row.col.m16n16k16.f16.f16 {%r3503, %r3504, %r3505, %r3506}, {%r2, %r2, %r2, %r2, %r2, %r2, %r2, %r2}, {%r2, %r2, %r2, %r2, %r2, %r2, %r2, %r2}, {%r3499, %r3500, %r3501, %r3502};
	bar.warp.sync 	-1;
	wmma.mma.sync.aligned.row.col.m16n16k16.f16.f16 {%r3507, %r3508, %r3509, %r3510}, {%r2, %r2, %r2, %r2, %r2, %r2, %r2, %r2}, {%r2, %r2, %r2, %r2, %r2, %r2, %r2, %r2}, {%r3503, %r3504, %r3505, %r3506};
	bar.warp.sync 	-1;
	wmma.mma.sync.aligned.row.col.m16n16k16.f16.f16 {%r3511, %r3512, %r3513, %r3514}, {%r2, %r2, %r2, %r2, %r2, %r2, %r2, %r2}, {%r2, %r2, %r2, %r2, %r2, %r2, %r2, %r2}, {%r3507, %r3508, %r3509, %r3510};
	bar.warp.sync 	-1;
	wmma.mma.sync.aligned.row.col.m16n16k16.f16.f16 {%r3515, %r3516, %r3517, %r3518}, {%r2, %r2, %r2, %r2, %r2, %r2, %r2, %r2}, {%r2, %r2, %r2, %r2, %r2, %r2, %r2, %r2}, {%r3511, %r3512, %r3513, %r3514};
	bar.warp.sync 	-1;
	wmma.mma.sync.aligned.row.col.m16n16k16.f16.f16 {%r3519, %r3520, %r3521, %r3522}, {%r2, %r2, %r2, %r2, %r2, %r2, %r2, %r2}, {%r2, %r2, %r2, %r2, %r2, %r2, %r2, %r2}, {%r3515, %r3516, %r3517, %r3518};
	bar.warp.sync 	-1;
	wmma.mma.sync.aligned.row.col.m16n16k16.f16.f16 {%r3523, %r3524, %r3525, %r3526}, {%r2, %r2, %r2, %r2, %r2, %r2, %r2, %r2}, {%r2, %r2, %r2, %r2, %r2, %r2, %r2, %r2}, {%r3519, %r3520, %r3521, %r3522};
	bar.warp.sync 	-1;
	wmma.mma.sync.aligned.row.col.m16n16k16.f16.f16 {%r3527, %r3528, %r3529, %r3530}, {%r2, %r2, %r2, %r2, %r2, %r2, %r2, %r2}, {%r2, %r2, %r2, %r2, %r2, %r2, %r2, %r2}, {%r3523, %r3524, %r3525, %r3526};
	bar.warp.sync 	-1;
	wmma.mma.sync.aligned.row.col.m16n16k16.f16.f16 {%r3531, %r3532, %r3533, %r3534}, {%r2, %r2, %r2, %r2, %r2, %r2, %r2, %r2}, {%r2, %r2, %r2, %r2, %r2, %r2, %r2, %r2}, {%r3527, %r3528, %r3529, %r3530};
	bar.warp.sync 	-1;
	wmma.mma.sync.aligned.row.col.m16n16k16.f16.f16 {%r3535, %r3536, %r3537, %r3538}, {%r2, %r2, %r2, %r2, %r2, %r2, %r2, %r2}, {%r2, %r2, %r2, %r2, %r2, %r2, %r2, %r2}, {%r3531, %r3532, %r3533, %r3534};
	bar.warp.sync 	-1;
	wmma.mma.sync.aligned.row.col.m16n16k16.f16.f16 {%r3539, %r3540, %r3541, %r3542}, {%r2, %r2, %r2, %r2, %r2, %r2, %r2, %r2}, {%r2, %r2, %r2, %r2, %r2, %r2, %r2, %r2}, {%r3535, %r3536, %r3537, %r3538};
	bar.warp.sync 	-1;
	wmma.mma.sync.aligned.row.col.m16n16k16.f16.f16 {%r3543, %r3544, %r3545, %r3546}, {%r2, %r2, %r2, %r2, %r2, %r2, %r2, %r2}, {%r2, %r2, %r2, %r2, %r2, %r2, %r2, %r2}, {%r3539, %r3540, %r3541, %r3542};
	bar.warp.sync 	-1;
	wmma.mma.sync.aligned.row.col.m16n16k16.f16.f16 {%r3547, %r3548, %r3549, %r3550}, {%r2, %r2, %r2, %r2, %r2, %r2, %r2, %r2}, {%r2, %r2, %r2, %r2, %r2, %r2, %r2, %r2}, {%r3543, %r3544, %r3545, %r3546};
	bar.warp.sync 	-1;
	wmma.mma.sync.aligned.row.col.m16n16k16.f16.f16 {%r3551, %r3552, %r3553, %r3554}, {%r2, %r2, %r2, %r2, %r2, %r2, %r2, %r2}, {%r2, %r2, %r2, %r2, %r2, %r2, %r2, %r2}, {%r3547, %r3548, %r3549, %r3550};
	bar.warp.sync 	-1;
	wmma.mma.sync.aligned.row.col.m16n16k16.f16.f16 {%r3555, %r3556, %r3557, %r3558}, {%r2, %r2, %r2, %r2, %r2, %r2, %r2, %r2}, {%r2, %r2, %r2, %r2, %r2, %r2, %r2, %r2}, {%r3551, %r3552, %r3553, %r3554};
	bar.warp.sync 	-1;
	wmma.mma.sync.aligned.row.col.m16n16k16.f16.f16 {%r3559, %r3560, %r3561, %r3562}, {%r2, %r2, %r2, %r2, %r2, %r2, %r2, %r2}, {%r2, %r2, %r2, %r2, %r2, %r2, %r2, %r2}, {%r3555, %r3556, %r3557, %r3558};
	bar.warp.sync 	-1;
	wmma.mma.sync.aligned.row.col.m16n16k16.f16.f16 {%r3563, %r3564, %r3565, %r3566}, {%r2, %r2, %r2, %r2, %r2, %r2, %r2, %r2}, {%r2, %r2, %r2, %r2, %r2, %r2, %r2, %r2}, {%r3559, %r3560, %r3561, %r3562};
	bar.warp.sync 	-1;
	wmma.mma.sync.aligned.row.col.m16n16k16.f16.f16 {%r3567, %r3568, %r3569, %r3570}, {%r2, %r2, %r2, %r2, %r2, %r2, %r2, %r2}, {%r2, %r2, %r2, %r2, %r2, %r2, %r2, %r2}, {%r3563, %r3564, %r3565, %r3566};
	bar.warp.sync 	-1;
	wmma.mma.sync.aligned.row.col.m16n16k16.f16.f16 {%r3571, %r3572, %r3573, %r3574}, {%r2, %r2, %r2, %r2, %r2, %r2, %r2, %r2}, {%r2, %r2, %r2, %r2, %r2, %r2, %r2, %r2}, {%r3567, %r3568, %r3569, %r3570};
	bar.warp.sync 	-1;
	wmma.mma.sync.aligned.row.col.m16n16k16.f16.f16 {%r3575, %r3576, %r3577, %r3578}, {%r2, %r2, %r2, %r2, %r2, %r2, %r2, %r2}, {%r2, %r2, %r2, %r2, %r2, %r2, %r2, %r2}, {%r3571, %r3572, %r3573, %r3574};
	bar.warp.sync 	-1;
	wmma.mma.sync.aligned.row.col.m16n16k16.f16.f16 {%r3579, %r3580, %r3581, %r3582}, {%r2, %r2, %r2, %r2, %r2, %r2, %r2, %r2}, {%r2, %r2, %r2, %r2, %r2, %r2, %r2, %r2}, {%r3575, %r3576, %r3577, %r3578};
	bar.warp.sync 	-1;
	wmma.mma.sync.aligned.row.col.m16n16k16.f16.f16 {%r3583, %r3584, %r3585, %r3586}, {%r2, %r2, %r2, %r2, %r2, %r2, %r2, %r2}, {%r2, %r2, %r2, %r2, %r2, %r2, %r2, %r2}, {%r3579, %r3580, %r3581, %r3582};
	bar.warp.sync 	-1;
	wmma.mma.sync.aligned.row.col.m16n16k16.f16.f16 {%r3587, %r3588, %r3589, %r3590}, {%r2, %r2, %r2, %r2, %r2, %r2, %r2, %r2}, {%r2, %r2, %r2, %r2, %r2, %r2, %r2, %r2}, {%r3583, %r3584, %r3585, %r3586};
	bar.warp.sync 	-1;
	wmma.mma.sync.aligned.row.col.m16n16k16.f16.f16 {%r3591, %r3592, %r3593, %r3594}, {%r2, %r2, %r2, %r2, %r2, %r2, %r2, %r2}, {%r2, %r2, %r2, %r2, %r2, %r2, %r2, %r2}, {%r3587, %r3588, %r3589, %r3590};
	bar.warp.sync 	-1;
	wmma.mma.sync.aligned.row.col.m16n16k16.f16.f16 {%r3595, %r3596, %r3597, %r3598}, {%r2, %r2, %r2, %r2, %r2, %r2, %r2, %r2}, {%r2, %r2, %r2, %r2, %r2, %r2, %r2, %r2}, {%r3591, %r3592, %r3593, %r3594};
	bar.warp.sync 	-1;
	wmma.mma.sync.aligned.row.col.m16n16k16.f16.f16 {%r3599, %r3600, %r3601, %r3602}, {%r2, %r2, %r2, %r2, %r2, %r2, %r2, %r2}, {%r2, %r2, %r2, %r2, %r2, %r2, %r2, %r2}, {%r3595, %r3596, %r3597, %r3598};
	bar.warp.sync 	-1;
	wmma.mma.sync.aligned.row.col.m16n16k16.f16.f16 {%r3603, %r3604, %r3605, %r3606}, {%r2, %r2, %r2, %r2, %r2, %r2, %r2, %r2}, {%r2, %r2, %r2, %r2, %r2, %r2, %r2, %r2}, {%r3599, %r3600, %r3601, %r3602};
	bar.warp.sync 	-1;
	wmma.mma.sync.aligned.row.col.m16n16k16.f16.f16 {%r3607, %r3608, %r3609, %r3610}, {%r2, %r2, %r2, %r2, %r2, %r2, %r2, %r2}, {%r2, %r2, %r2, %r2, %r2, %r2, %r2, %r2}, {%r3603, %r3604, %r3605, %r3606};
	bar.warp.sync 	-1;
	wmma.mma.sync.aligned.row.col.m16n16k16.f16.f16 {%r3611, %r3612, %r3613, %r3614}, {%r2, %r2, %r2, %r2, %r2, %r2, %r2, %r2}, {%r2, %r2, %r2, %r2, %r2, %r2, %r2, %r2}, {%r3607, %r3608, %r3609, %r3610};
	bar.warp.sync 	-1;
	wmma.mma.sync.aligned.row.col.m16n16k16.f16.f16 {%r3615, %r3616, %r3617, %r3618}, {%r2, %r2, %r2, %r2, %r2, %r2, %r2, %r2}, {%r2, %r2, %r2, %r2, %r2, %r2, %r2, %r2}, {%r3611, %r3612, %r3613, %r3614};
	bar.warp.sync 	-1;
	wmma.mma.sync.aligned.row.col.m16n16k16.f16.f16 {%r3619, %r3620, %r3621, %r3622}, {%r2, %r2, %r2, %r2, %r2, %r2, %r2, %r2}, {%r2, %r2, %r2, %r2, %r2, %r2, %r2, %r2}, {%r3615, %r3616, %r3617, %r3618};
	bar.warp.sync 	-1;
	wmma.mma.sync.aligned.row.col.m16n16k16.f16.f16 {%r3623, %r3624, %r3625, %r3626}, {%r2, %r2, %r2, %r2, %r2, %r2, %r2, %r2}, {%r2, %r2, %r2, %r2, %r2, %r2, %r2, %r2}, {%r3619, %r3620, %r3621, %r3622};
	bar.warp.sync 	-1;
	wmma.mma.sync.aligned.row.col.m16n16k16.f16.f16 {%r3627, %r3628, %r3629, %r3630}, {%r2, %r2, %r2, %r2, %r2, %r2, %r2, %r2}, {%r2, %r2, %r2, %r2, %r2, %r2, %r2, %r2}, {%r3623, %r3624, %r3625, %r3626};
	bar.warp.sync 	-1;
	wmma.mma.sync.aligned.row.col.m16n16k16.f16.f16 {%r3631, %r3632, %r3633, %r3634}, {%r2, %r2, %r2, %r2, %r2, %r2, %r2, %r2}, {%r2, %r2, %r2, %r2, %r2, %r2, %r2, %r2}, {%r3627, %r3628, %r3629, %r3630};
	bar.warp.sync 	-1;
	wmma.mma.sync.aligned.row.col.m16n16k16.f16.f16 {%r3635, %r3636, %r3637, %r3638}, {%r2, %r2, %r2, %r2, %r2, %r2, %r2, %r2}, {%r2, %r2, %r2, %r2, %r2, %r2, %r2, %r2}, {%r3631, %r3632, %r3633, %r3634};
	bar.warp.sync 	-1;
	wmma.mma.sync.aligned.row.col.m16n16k16.f16.f16 {%r3639, %r3640, %r3641, %r3642}, {%r2, %r2, %r2, %r2, %r2, %r2, %r2, %r2}, {%r2, %r2, %r2, %r2, %r2, %r2, %r2, %r2}, {%r3635, %r3636, %r3637, %r3638};
	bar.warp.sync 	-1;
	wmma.mma.sync.aligned.row.col.m16n16k16.f16.f16 {%r3643, %r3644, %r3645, %r3646}, {%r2, %r2, %r2, %r2, %r2, %r2, %r2, %r2}, {%r2, %r2, %r2, %r2, %r2, %r2, %r2, %r2}, {%r3639, %r3640, %r3641, %r3642};
	bar.warp.sync 	-1;
	wmma.mma.sync.aligned.row.col.m16n16k16.f16.f16 {%r3647, %r3648, %r3649, %r3650}, {%r2, %r2, %r2, %r2, %r2, %r2, %r2, %r2}, {%r2, %r2, %r2, %r2, %r2, %r2, %r2, %r2}, {%r3643, %r3644, %r3645, %r3646};
	bar.warp.sync 	-1;
	wmma.mma.sync.aligned.row.col.m16n16k16.f16.f16 {%r3651, %r3652, %r3653, %r3654}, {%r2, %r2, %r2, %r2, %r2, %r2, %r2, %r2}, {%r2, %r2, %r2, %r2, %r2, %r2, %r2, %r2}, {%r3647, %r3648, %r3649, %r3650};
	bar.warp.sync 	-1;
	wmma.mma.sync.aligned.row.col.m16n16k16.f16.f16 {%r3655, %r3656, %r3657, %r3658}, {%r2, %r2, %r2, %r2, %r2, %r2, %r2, %r2}, {%r2, %r2, %r2, %r2, %r2, %r2, %r2, %r2}, {%r3651, %r3652, %r3653, %r3654};
	bar.warp.sync 	-1;
	wmma.mma.sync.aligned.row.col.m16n16k16.f16.f16 {%r3659, %r3660, %r3661, %r3662}, {%r2, %r2, %r2, %r2, %r2, %r2, %r2, %r2}, {%r2, %r2, %r2, %r2, %r2, %r2, %r2, %r2}, {%r3655, %r3656, %r3657, %r3658};
	bar.warp.sync 	-1;
	wmma.mma.sync.aligned.row.col.m16n16k16.f16.f16 {%r3663, %r3664, %r3665, %r3666}, {%r2, %r2, %r2, %r2, %r2, %r2, %r2, %r2}, {%r2, %r2, %r2, %r2, %r2, %r2, %r2, %r2}, {%r3659, %r3660, %r3661, %r3662};
	bar.warp.sync 	-1;
	wmma.mma.sync.aligned.row.col.m16n16k16.f16.f16 {%r3667, %r3668, %r3669, %r3670}, {%r2, %r2, %r2, %r2, %r2, %r2, %r2, %r2}, {%r2, %r2, %r2, %r2, %r2, %r2, %r2, %r2}, {%r3663, %r3664, %r3665, %r3666};
	bar.warp.sync 	-1;
	wmma.mma.sync.aligned.row.col.m16n16k16.f16.f16 {%r3671, %r3672, %r3673, %r3674}, {%r2, %r2, %r2, %r2, %r2, %r2, %r2, %r2}, {%r2, %r2, %r2, %r2, %r2, %r2, %r2, %r2}, {%r3667, %r3668, %r3669, %r3670};
	bar.warp.sync 	-1;
	wmma.mma.sync.aligned.row.col.m16n16k16.f16.f16 {%r3675, %r3676, %r3677, %r3678}, {%r2, %r2, %r2, %r2, %r2, %r2, %r2, %r2}, {%r2, %r2, %r2, %r2, %r2, %r2, %r2, %r2}, {%r3671, %r3672, %r3673, %r3674};
	bar.warp.sync 	-1;
	wmma.mma.sync.aligned.row.col.m16n16k16.f16.f16 {%r3679, %r3680, %r3681, %r3682}, {%r2, %r2, %r2, %r2, %r2, %r2, %r2, %r2}, {%r2, %r2, %r2, %r2, %r2, %r2, %r2, %r2}, {%r3675, %r3676, %r3677, %r3678};
	bar.warp.sync 	-1;
	wmma.mma.sync.aligned.row.col.m16n16k16.f16.f16 {%r3683, %r3684, %r3685, %r3686}, {%r2, %r2, %r2, %r2, %r2, %r2, %r2, %r2}, {%r2, %r2, %r2, %r2, %r2, %r2, %r2, %r2}, {%r3679, %r3680, %r3681, %r3682};
	bar.warp.sync 	-1;
	wmma.mma.sync.aligned.row.col.m16n16k16.f16.f16 {%r3687, %r3688, %r3689, %r3690}, {%r2, %r2, %r2, %r2, %r2, %r2, %r2, %r2}, {%r2, %r2, %r2, %r2, %r2, %r2, %r2, %r2}, {%r3683, %r3684, %r3685, %r3686};
	bar.warp.sync 	-1;
	wmma.mma.sync.aligned.row.col.m16n16k16.f16.f16 {%r3691, %r3692, %r3693, %r3694}, {%r2, %r2, %r2, %r2, %r2, %r2, %r2, %r2}, {%r2, %r2, %r2, %r2, %r2, %r2, %r2, %r2}, {%r3687, %r3688, %r3689, %r3690};
	bar.warp.sync 	-1;
	wmma.mma.sync.aligned.row.col.m16n16k16.f16.f16 {%r3695, %r3696, %r3697, %r3698}, {%r2, %r2, %r2, %r2, %r2, %r2, %r2, %r2}, {%r2, %r2, %r2, %r2, %r2, %r2, %r2, %r2}, {%r3691, %r3692, %r3693, %r3694};
	bar.warp.sync 	-1;
	wmma.mma.sync.aligned.row.col.m16n16k16.f16.f16 {%r3699, %r3700, %r3701, %r3702}, {%r2, %r2, %r2, %r2, %r2, %r2, %r2, %r2}, {%r2, %r2, %r2, %r2, %r2, %r2, %r2, %r2}, {%r3695, %r3696, %r3697, %r3698};
	bar.warp.sync 	-1;
	wmma.mma.sync.aligned.row.col.m16n16k16.f16.f16 {%r3703, %r3704, %r3705, %r3706}, {%r2, %r2, %r2, %r2, %r2, %r2, %r2, %r2}, {%r2, %r2, %r2, %r2, %r2, %r2, %r2, %r2}, {%r3699, %r3700, %r3701, %r3702};
	bar.warp.sync 	-1;
	wmma.mma.sync.aligned.row.col.m16n16k16.f16.f16 {%r3707, %r3708, %r3709, %r3710}, {%r2, %r2, %r2, %r2, %r2, %r2, %r2, %r2}, {%r2, %r2, %r2, %r2, %r2, %r2, %r2, %r2}, {%r3703, %r3704, %r3705, %r3706};
	bar.warp.sync 	-1;
	wmma.mma.sync.aligned.row.col.m16n16k16.f16.f16 {%r3711, %r3712, %r3713, %r3714}, {%r2, %r2, %r2, %r2, %r2, %r2, %r2, %r2}, {%r2, %r2, %r2, %r2, %r2, %r2, %r2, %r2}, {%r3707, %r3708, %r3709, %r3710};
	bar.warp.sync 	-1;
	wmma.mma.sync.aligned.row.col.m16n16k16.f16.f16 {%r3715, %r3716, %r3717, %r3718}, {%r2, %r2, %r2, %r2, %r2, %r2, %r2, %r2}, {%r2, %r2, %r2, %r2, %r2, %r2, %r2, %r2}, {%r3711, %r3712, %r3713, %r3714};
	bar.warp.sync 	-1;
	wmma.mma.sync.aligned.row.col.m16n16k16.f16.f16 {%r3719, %r3720, %r3721, %r3722}, {%r2, %r2, %r2, %r2, %r2, %r2, %r2, %r2}, {%r2, %r2, %r2, %r2, %r2, %r2, %r2, %r2}, {%r3715, %r3716, %r3717, %r3718};
	bar.warp.sync 	-1;
	wmma.mma.sync.aligned.row.col.m16n16k16.f16.f16 {%r3723, %r3724, %r3725, %r3726}, {%r2, %r2, %r2, %r2, %r2, %r2, %r2, %r2}, {%r2, %r2, %r2, %r2, %r2, %r2, %r2, %r2}, {%r3719, %r3720, %r3721, %r3722};
	bar.warp.sync 	-1;
	wmma.mma.sync.aligned.row.col.m16n16k16.f16.f16 {%r3727, %r3728, %r3729, %r3730}, {%r2, %r2, %r2, %r2, %r2, %r2, %r2, %r2}, {%r2, %r2, %r2, %r2, %r2, %r2, %r2, %r2}, {%r3723, %r3724, %r3725, %r3726};
	bar.warp.sync 	-1;
	wmma.mma.sync.aligned.row.col.m16n16k16.f16.f16 {%r3731, %r3732, %r3733, %r3734}, {%r2, %r2, %r2, %r2, %r2, %r2, %r2, %r2}, {%r2, %r2, %r2, %r2, %r2, %r2, %r2, %r2}, {%r3727, %r3728, %r3729, %r3730};
	bar.warp.sync 	-1;
	wmma.mma.sync.aligned.row.col.m16n16k16.f16.f16 {%r3735, %r3736, %r3737, %r3738}, {%r2, %r2, %r2, %r2, %r2, %r2, %r2, %r2}, {%r2, %r2, %r2, %r2, %r2, %r2, %r2, %r2}, {%r3731, %r3732, %r3733, %r3734};
	bar.warp.sync 	-1;
	wmma.mma.sync.aligned.row.col.m16n16k16.f16.f16 {%r3739, %r3740, %r3741, %r3742}, {%r2, %r2, %r2, %r2, %r2, %r2, %r2, %r2}, {%r2, %r2, %r2, %r2, %r2, %r2, %r2, %r2}, {%r3735, %r3736, %r3737, %r3738};
	bar.warp.sync 	-1;
	wmma.mma.sync.aligned.row.col.m16n16k16.f16.f16 {%r3743, %r3744, %r3745, %r3746}, {%r2, %r2, %r2, %r2, %r2, %r2, %r2, %r2}, {%r2, %r2, %r2, %r2, %r2, %r2, %r2, %r2}, {%r3739, %r3740, %r3741, %r3742};
	bar.warp.sync 	-1;
	wmma.mma.sync.aligned.row.col.m16n16k16.f16.f16 {%r3747, %r3748, %r3749, %r3750}, {%r2, %r2, %r2, %r2, %r2, %r2, %r2, %r2}, {%r2, %r2, %r2, %r2, %r2, %r2, %r2, %r2}, {%r3743, %r3744, %r3745, %r3746};
	bar.warp.sync 	-1;
	wmma.mma.sync.aligned.row.col.m16n16k16.f16.f16 {%r3751, %r3752, %r3753, %r3754}, {%r2, %r2, %r2, %r2, %r2, %r2, %r2, %r2}, {%r2, %r2, %r2, %r2, %r2, %r2, %r2, %r2}, {%r3747, %r3748, %r3749, %r3750};
	bar.warp.sync 	-1;
	wmma.mma.sync.aligned.row.col.m16n16k16.f16.f16 {%r3755, %r3756, %r3757, %r3758}, {%r2, %r2, %r2, %r2, %r2, %r2, %r2, %r2}, {%r2, %r2, %r2, %r2, %r2, %r2, %r2, %r2}, {%r3751, %r3752, %r3753, %r3754};
	bar.warp.sync 	-1;
	wmma.mma.sync.aligned.row.col.m16n16k16.f16.f16 {%r3759, %r3760, %r3761, %r3762}, {%r2, %r2, %r2, %r2, %r2, %r2, %r2, %r2}, {%r2, %r2, %r2, %r2, %r2, %r2, %r2, %r2}, {%r3755, %r3756, %r3757, %r3758};
	bar.warp.sync 	-1;
	wmma.mma.sync.aligned.row.col.m16n16k16.f16.f16 {%r3763, %r3764, %r3765, %r3766}, {%r2, %r2, %r2, %r2, %r2, %r2, %r2, %r2}, {%r2, %r2, %r2, %r2, %r2, %r2, %r2, %r2}, {%r3759, %r3760, %r3761, %r3762};
	bar.warp.sync 	-1;
	wmma.mma.sync.aligned.row.col.m16n16k16.f16.f16 {%r3767, %r3768, %r3769, %r3770}, {%r2, %r2, %r2, %r2, %r2, %r2, %r2, %r2}, {%r2, %r2, %r2, %r2, %r2, %r2, %r2, %r2}, {%r3763, %r3764, %r3765, %r3766};
	bar.warp.sync 	-1;
	wmma.mma.sync.aligned.row.col.m16n16k16.f16.f16 {%r3771, %r3772, %r3773, %r3774}, {%r2, %r2, %r2, %r2, %r2, %r2, %r2, %r2}, {%r2, %r2, %r2, %r2, %r2, %r2, %r2, %r2}, {%r3767, %r3768, %r3769, %r3770};
	bar.warp.sync 	-1;
	wmma.mma.sync.aligned.row.col.m16n16k16.f16.f16 {%r3775, %r3776, %r3777, %r3778}, {%r2, %r2, %r2, %r2, %r2, %r2, %r2, %r2}, {%r2, %r2, %r2, %r2, %r2, %r2, %r2, %r2}, {%r3771, %r3772, %r3773, %r3774};
	bar.warp.sync 	-1;
	wmma.mma.sync.aligned.row.col.m16n16k16.f16.f16 {%r3779, %r3780, %r3781, %r3782}, {%r2, %r2, %r2, %r2, %r2, %r2, %r2, %r2}, {%r2, %r2, %r2, %r2, %r2, %r2, %r2, %r2}, {%r3775, %r3776, %r3777, %r3778};
	bar.warp.sync 	-1;
	wmma.mma.sync.aligned.row.col.m16n16k16.f16.f16 {%r3783, %r3784, %r3785, %r3786}, {%r2, %r2, %r2, %r2, %r2, %r2, %r2, %r2}, {%r2, %r2, %r2, %r2, %r2, %r2, %r2, %r2}, {%r3779, %r3780, %r3781, %r3782};
	bar.warp.sync 	-1;
	wmma.mma.sync.aligned.row.col.m16n16k16.f16.f16 {%r3787, %r3788, %r3789, %r3790}, {%r2, %r2, %r2, %r2, %r2, %r2, %r2, %r2}, {%r2, %r2, %r2, %r2, %r2, %r2, %r2, %r2}, {%r3783, %r3784, %r3785, %r3786};
	bar.warp.sync 	-1;
	wmma.mma.sync.aligned.row.col.m16n16k16.f16.f16 {%r3791, %r3792, %r3793, %r3794}, {%r2, %r2, %r2, %r2, %r2, %r2, %r2, %r2}, {%r2, %r2, %r2, %r2, %r2, %r2, %r2, %r2}, {%r3787, %r3788, %r3789, %r3790};
	bar.warp.sync 	-1;
	wmma.mma.sync.aligned.row.col.m16n16k16.f16.f16 {%r3795, %r3796, %r3797, %r3798}, {%r2, %r2, %r2, %r2, %r2, %r2, %r2, %r2}, {%r2, %r2, %r2, %r2, %r2, %r2, %r2, %r2}, {%r3791, %r3792, %r3793, %r3794};
	bar.warp.sync 	-1;
	wmma.mma.sync.aligned.row.col.m16n16k16.f16.f16 {%r3799, %r3800, %r3801, %r3802}, {%r2, %r2, %r2, %r2, %r2, %r2, %r2, %r2}, {%r2, %r2, %r2, %r2, %r2, %r2, %r2, %r2}, {%r3795, %r3796, %r3797, %r3798};
	bar.warp.sync 	-1;
	wmma.mma.sync.aligned.row.col.m16n16k16.f16.f16 {%r3803, %r3804, %r3805, %r3806}, {%r2, %r2, %r2, %r2, %r2, %r2, %r2, %r2}, {%r2, %r2, %r2, %r2, %r2, %r2, %r2, %r2}, {%r3799, %r3800, %r3801, %r3802};
	bar.warp.sync 	-1;
	wmma.mma.sync.aligned.row.col.m16n16k16.f16.f16 {%r3807, %r3808, %r3809, %r3810}, {%r2, %r2, %r2, %r2, %r2, %r2, %r2, %r2}, {%r2, %r2, %r2, %r2, %r2, %r2, %r2, %r2}, {%r3803, %r3804, %r3805, %r3806};
	bar.warp.sync 	-1;
	wmma.mma.sync.aligned.row.col.m16n16k16.f16.f16 {%r3811, %r3812, %r3813, %r3814}, {%r2, %r2, %r2, %r2, %r2, %r2, %r2, %r2}, {%r2, %r2, %r2, %r2, %r2, %r2, %r2, %r2}, {%r3807, %r3808, %r3809, %r3810};
	bar.warp.sync 	-1;
	wmma.mma.sync.aligned.row.col.m16n16k16.f16.f16 {%r3815, %r3816, %r3817, %r3818}, {%r2, %r2, %r2, %r2, %r2, %r2, %r2, %r2}, {%r2, %r2, %r2, %r2, %r2, %r2, %r2, %r2}, {%r3811, %r3812, %r3813, %r3814};
	bar.warp.sync 	-1;
	wmma.mma.sync.aligned.row.col.m16n16k16.f16.f16 {%r3819, %r3820, %r3821, %r3822}, {%r2, %r2, %r2, %r2, %r2, %r2, %r2, %r2}, {%r2, %r2, %r2, %r2, %r2, %r2, %r2, %r2}, {%r3815, %r3816, %r3817, %r3818};
	bar.warp.sync 	-1;
	wmma.mma.sync.aligned.row.col.m16n16k16.f16.f16 {%r3823, %r3824, %r3825, %r3826}, {%r2, %r2, %r2, %r2, %r2, %r2, %r2, %r2}, {%r2, %r2, %r2, %r2, %r2, %r2, %r2, %r2}, {%r3819, %r3820, %r3821, %r3822};
	bar.warp.sync 	-1;
	wmma.mma.sync.aligned.row.col.m16n16k16.f16.f16 {%r3827, %r3828, %r3829, %r3830}, {%r2, %r2, %r2, %r2, %r2, %r2, %r2, %r2}, {%r2, %r2, %r2, %r2, %r2, %r2, %r2, %r2}, {%r3823, %r3824, %r3825, %r3826};
	bar.warp.sync 	-1;
	wmma.mma.sync.aligned.row.col.m16n16k16.f16.f16 {%r3831, %r3832, %r3833, %r3834}, {%r2, %r2, %r2, %r2, %r2, %r2, %r2, %r2}, {%r2, %r2, %r2, %r2, %r2, %r2, %r2, %r2}, {%r3827, %r3828, %r3829, %r3830};
	bar.warp.sync 	-1;
	wmma.mma.sync.aligned.row.col.m16n16k16.f16.f16 {%r3835, %r3836, %r3837, %r3838}, {%r2, %r2, %r2, %r2, %r2, %r2, %r2, %r2}, {%r2, %r2, %r2, %r2, %r2, %r2, %r2, %r2}, {%r3831, %r3832, %r3833, %r3834};
	bar.warp.sync 	-1;
	wmma.mma.sync.aligned.row.col.m16n16k16.f16.f16 {%r3839, %r3840, %r3841, %r3842}, {%r2, %r2, %r2, %r2, %r2, %r2, %r2, %r2}, {%r2, %r2, %r2, %r2, %r2, %r2, %r2, %r2}, {%r3835, %r3836, %r3837, %r3838};
	bar.warp.sync 	-1;
	wmma.mma.sync.aligned.row.col.m16n16k16.f16.f16 {%r3843, %r3844, %r3845, %r3846}, {%r2, %r2, %r2, %r2, %r2, %r2, %r2, %r2}, {%r2, %r2, %r2, %r2, %r2, %r2, %r2, %r2}, {%r3839, %r3840, %r3841, %r3842};
	bar.warp.sync 	-1;
	wmma.mma.sync.aligned.row.col.m16n16k16.f16.f16 {%r3847, %r3848, %r3849, %r3850}, {%r2, %r2, %r2, %r2, %r2, %r2, %r2, %r2}, {%r2, %r2, %r2, %r2, %r2, %r2, %r2, %r2}, {%r3843, %r3844, %r3845, %r3846};
	bar.warp.sync 	-1;
	wmma.mma.sync.aligned.row.col.m16n16k16.f16.f16 {%r3851, %r3852, %r3853, %r3854}, {%r2, %r2, %r2, %r2, %r2, %r2, %r2, %r2}, {%r2, %r2, %r2, %r2, %r2, %r2, %r2, %r2}, {%r3847, %r3848, %r3849, %r3850};
	bar.warp.sync 	-1;
	wmma.mma.sync.aligned.row.col.m16n16k16.f16.f16 {%r3855, %r3856, %r3857, %r3858}, {%r2, %r2, %r2, %r2, %r2, %r2, %r2, %r2}, {%r2, %r2, %r2, %r2, %r2, %r2, %r2, %r2}, {%r3851, %r3852, %r3853, %r3854};
	bar.warp.sync 	-1;
	wmma.mma.sync.aligned.row.col.m16n16k16.f16.f16 {%r3859, %r3860, %r3861, %r3862}, {%r2, %r2, %r2, %r2, %r2, %r2, %r2, %r2}, {%r2, %r2, %r2, %r2, %r2, %r2, %r2, %r2}, {%r3855, %r3856, %r3857, %r3858};
	bar.warp.sync 	-1;
	wmma.mma.sync.aligned.row.col.m16n16k16.f16.f16 {%r3863, %r3864, %r3865, %r3866}, {%r2, %r2, %r2, %r2, %r2, %r2, %r2, %r2}, {%r2, %r2, %r2, %r2, %r2, %r2, %r2, %r2}, {%r3859, %r3860, %r3861, %r3862};
	bar.warp.sync 	-1;
	wmma.mma.sync.aligned.row.col.m16n16k16.f16.f16 {%r3867, %r3868, %r3869, %r3870}, {%r2, %r2, %r2, %r2, %r2, %r2, %r2, %r2}, {%r2, %r2, %r2, %r2, %r2, %r2, %r2, %r2}, {%r3863, %r3864, %r3865, %r3866};
	bar.warp.sync 	-1;
	wmma.mma.sync.aligned.row.col.m16n16k16.f16.f16 {%r3871, %r3872, %r3873, %r3874}, {%r2, %r2, %r2, %r2, %r2, %r2, %r2, %r2}, {%r2, %r2, %r2, %r2, %r2, %r2, %r2, %r2}, {%r3867, %r3868, %r3869, %r3870};
	bar.warp.sync 	-1;
	wmma.mma.sync.aligned.row.col.m16n16k16.f16.f16 {%r3875, %r3876, %r3877, %r3878}, {%r2, %r2, %r2, %r2, %r2, %r2, %r2, %r2}, {%r2, %r2, %r2, %r2, %r2, %r2, %r2, %r2}, {%r3871, %r3872, %r3873, %r3874};
	bar.warp.sync 	-1;
	wmma.mma.sync.aligned.row.col.m16n16k16.f16.f16 {%r3879, %r3880, %r3881, %r3882}, {%r2, %r2, %r2, %r2, %r2, %r2, %r2, %r2}, {%r2, %r2, %r2, %r2, %r2, %r2, %r2, %r2}, {%r3875, %r3876, %r3877, %r3878};
	bar.warp.sync 	-1;
	wmma.mma.sync.aligned.row.col.m16n16k16.f16.f16 {%r3883, %r3884, %r3885, %r3886}, {%r2, %r2, %r2, %r2, %r2, %r2, %r2, %r2}, {%r2, %r2, %r2, %r2, %r2, %r2, %r2, %r2}, {%r3879, %r3880, %r3881, %r3882};
	bar.warp.sync 	-1;
	wmma.mma.sync.aligned.row.col.m16n16k16.f16.f16 {%r3887, %r3888, %r3889, %r3890}, {%r2, %r2, %r2, %r2, %r2, %r2, %r2, %r2}, {%r2, %r2, %r2, %r2, %r2, %r2, %r2, %r2}, {%r3883, %r3884, %r3885, %r3886};
	bar.warp.sync 	-1;
	wmma.mma.sync.aligned.row.col.m16n16k16.f16.f16 {%r3891, %r3892, %r3893, %r3894}, {%r2, %r2, %r2, %r2, %r2, %r2, %r2, %r2}, {%r2, %r2, %r2, %r2, %r2, %r2, %r2, %r2}, {%r3887, %r3888, %r3889, %r3890};
	bar.warp.sync 	-1;
	wmma.mma.sync.aligned.row.col.m16n16k16.f16.f16 {%r3895, %r3896, %r3897, %r3898}, {%r2, %r2, %r2, %r2, %r2, %r2, %r2, %r2}, {%r2, %r2, %r2, %r2, %r2, %r2, %r2, %r2}, {%r3891, %r3892, %r3893, %r3894};
	bar.warp.sync 	-1;
	wmma.mma.sync.aligned.row.col.m16n16k16.f16.f16 {%r3899, %r3900, %r3901, %r3902}, {%r2, %r2, %r2, %r2, %r2, %r2, %r2, %r2}, {%r2, %r2, %r2, %r2, %r2, %r2, %r2, %r2}, {%r3895, %r3896, %r3897, %r3898};
	bar.warp.sync 	-1;
	wmma.mma.sync.aligned.row.col.m16n16k16.f16.f16 {%r3903, %r3904, %r3905, %r3906}, {%r2, %r2, %r2, %r2, %r2, %r2, %r2, %r2}, {%r2, %r2, %r2, %r2, %r2, %r2, %r2, %r2}, {%r3899, %r3900, %r3901, %r3902};
	bar.warp.sync 	-1;
	wmma.mma.sync.aligned.row.col.m16n16k16.f16.f16 {%r3907, %r3908, %r3909, %r3910}, {%r2, %r2, %r2, %r2, %r2, %r2, %r2, %r2}, {%r2, %r2, %r2, %r2, %r2, %r2, %r2, %r2}, {%r3903, %r3904, %r3905, %r3906};
	bar.warp.sync 	-1;
	wmma.mma.sync.aligned.row.col.m16n16k16.f16.f16 {%r3911, %r3912, %r3913, %r3914}, {%r2, %r2, %r2, %r2, %r2, %r2, %r2, %r2}, {%r2, %r2, %r2, %r2, %r2, %r2, %r2, %r2}, {%r3907, %r3908, %r3909, %r3910};
	bar.warp.sync 	-1;
	wmma.mma.sync.aligned.row.col.m16n16k16.f16.f16 {%r3915, %r3916, %r3917, %r3918}, {%r2, %r2, %r2, %r2, %r2, %r2, %r2, %r2}, {%r2, %r2, %r2, %r2, %r2, %r2, %r2, %r2}, {%r3911, %r3912, %r3913, %r3914};
	bar.warp.sync 	-1;
	wmma.mma.sync.aligned.row.col.m16n16k16.f16.f16 {%r3919, %r3920, %r3921, %r3922}, {%r2, %r2, %r2, %r2, %r2, %r2, %r2, %r2}, {%r2, %r2, %r2, %r2, %r2, %r2, %r2, %r2}, {%r3915, %r3916, %r3917, %r3918};
	bar.warp.sync 	-1;
	wmma.mma.sync.aligned.row.col.m16n16k16.f16.f16 {%r3923, %r3924, %r3925, %r3926}, {%r2, %r2, %r2, %r2, %r2, %r2, %r2, %r2}, {%r2, %r2, %r2, %r2, %r2, %r2, %r2, %r2}, {%r3919, %r3920, %r3921, %r3922};
	bar.warp.sync 	-1;
	wmma.mma.sync.aligned.row.col.m16n16k16.f16.f16 {%r3927, %r3928, %r3929, %r3930}, {%r2, %r2, %r2, %r2, %r2, %r2, %r2, %r2}, {%r2, %r2, %r2, %r2, %r2, %r2, %r2, %r2}, {%r3923, %r3924, %r3925, %r3926};
	bar.warp.sync 	-1;
	wmma.mma.sync.aligned.row.col.m16n16k16.f16.f16 {%r3931, %r3932, %r3933, %r3934}, {%r2, %r2, %r2, %r2, %r2, %r2, %r2, %r2}, {%r2, %r2, %r2, %r2, %r2, %r2, %r2, %r2}, {%r3927, %r3928, %r3929, %r3930};
	bar.warp.sync 	-1;
	wmma.mma.sync.aligned.row.col.m16n16k16.f16.f16 {%r3935, %r3936, %r3937, %r3938}, {%r2, %r2, %r2, %r2, %r2, %r2, %r2, %r2}, {%r2, %r2, %r2, %r2, %r2, %r2, %r2, %r2}, {%r3931, %r3932, %r3933, %r3934};
	bar.warp.sync 	-1;
	wmma.mma.sync.aligned.row.col.m16n16k16.f16.f16 {%r3939, %r3940, %r3941, %r3942}, {%r2, %r2, %r2, %r2, %r2, %r2, %r2, %r2}, {%r2, %r2, %r2, %r2, %r2, %r2, %r2, %r2}, {%r3935, %r3936, %r3937, %r3938};
	bar.warp.sync 	-1;
	wmma.mma.sync.aligned.row.col.m16n16k16.f16.f16 {%r3943, %r3944, %r3945, %r3946}, {%r2, %r2, %r2, %r2, %r2, %r2, %r2, %r2}, {%r2, %r2, %r2, %r2, %r2, %r2, %r2, %r2}, {%r3939, %r3940, %r3941, %r3942};
	bar.warp.sync 	-1;
	wmma.mma.sync.aligned.row.col.m16n16k16.f16.f16 {%r3947, %r3948, %r3949, %r3950}, {%r2, %r2, %r2, %r2, %r2, %r2, %r2, %r2}, {%r2, %r2, %r2, %r2, %r2, %r2, %r2, %r2}, {%r3943, %r3944, %r3945, %r3946};
	bar.warp.sync 	-1;
	wmma.mma.sync.aligned.row.col.m16n16k16.f16.f16 {%r3951, %r3952, %r3953, %r3954}, {%r2, %r2, %r2, %r2, %r2, %r2, %r2, %r2}, {%r2, %r2, %r2, %r2, %r2, %r2, %r2, %r2}, {%r3947, %r3948, %r3949, %r3950};
	bar.warp.sync 	-1;
	wmma.mma.sync.aligned.row.col.m16n16k16.f16.f16 {%r3955, %r3956, %r3957, %r3958}, {%r2, %r2, %r2, %r2, %r2, %r2, %r2, %r2}, {%r2, %r2, %r2, %r2, %r2, %r2, %r2, %r2}, {%r3951, %r3952, %r3953, %r3954};
	bar.warp.sync 	-1;
	wmma.mma.sync.aligned.row.col.m16n16k16.f16.f16 {%r3959, %r3960, %r3961, %r3962}, {%r2, %r2, %r2, %r2, %r2, %r2, %r2, %r2}, {%r2, %r2, %r2, %r2, %r2, %r2, %r2, %r2}, {%r3955, %r3956, %r3957, %r3958};
	bar.warp.sync 	-1;
	wmma.mma.sync.aligned.row.col.m16n16k16.f16.f16 {%r3963, %r3964, %r3965, %r3966}, {%r2, %r2, %r2, %r2, %r2, %r2, %r2, %r2}, {%r2, %r2, %r2, %r2, %r2, %r2, %r2, %r2}, {%r3959, %r3960, %r3961, %r3962};
	bar.warp.sync 	-1;
	wmma.mma.sync.aligned.row.col.m16n16k16.f16.f16 {%r3967, %r3968, %r3969, %r3970}, {%r2, %r2, %r2, %r2, %r2, %r2, %r2, %r2}, {%r2, %r2, %r2, %r2, %r2, %r2, %r2, %r2}, {%r3963, %r3964, %r3965, %r3966};
	bar.warp.sync 	-1;
	wmma.mma.sync.aligned.row.col.m16n16k16.f16.f16 {%r3971, %r3972, %r3973, %r3974}, {%r2, %r2, %r2, %r2, %r2, %r2, %r2, %r2}, {%r2, %r2, %r2, %r2, %r2, %r2, %r2, %r2}, {%r3967, %r3968, %r3969, %r3970};
	bar.warp.sync 	-1;
	wmma.mma.sync.aligned.row.col.m16n16k16.f16.f16 {%r3975, %r3976, %r3977, %r3978}, {%r2, %r2, %r2, %r2, %r2, %r2, %r2, %r2}, {%r2, %r2, %r2, %r2, %r2, %r2, %r2, %r2}, {%r3971, %r3972, %r3973, %r3974};
	bar.warp.sync 	-1;
	wmma.mma.sync.aligned.row.col.m16n16k16.f16.f16 {%r3979, %r3980, %r3981, %r3982}, {%r2, %r2, %r2, %r2, %r2, %r2, %r2, %r2}, {%r2, %r2, %r2, %r2, %r2, %r2, %r2, %r2}, {%r3975, %r3976, %r3977, %r3978};
	bar.warp.sync 	-1;
	wmma.mma.sync.aligned.row.col.m16n16k16.f16.f16 {%r3983, %r3984, %r3985, %r3986}, {%r2, %r2, %r2, %r2, %r2, %r2, %r2, %r2}, {%r2, %r2, %r2, %r2, %r2, %r2, %r2, %r2}, {%r3979, %r3980, %r3981, %r3982};
	bar.warp.sync 	-1;
	wmma.mma.sync.aligned.row.col.m16n16k16.f16.f16 {%r3987, %r3988, %r3989, %r3990}, {%r2, %r2, %r2, %r2, %r2, %r2, %r2, %r2}, {%r2, %r2, %r2, %r2, %r2, %r2, %r2, %r2}, {%r3983, %r3984, %r3985, %r3986};
	bar.warp.sync 	-1;
	wmma.mma.sync.aligned.row.col.m16n16k16.f16.f16 {%r3991, %r3992, %r3993, %r3994}, {%r2, %r2, %r2, %r2, %r2, %r2, %r2, %r2}, {%r2, %r2, %r2, %r2, %r2, %r2, %r2, %r2}, {%r3987, %r3988, %r3989, %r3990};
	bar.warp.sync 	-1;
	wmma.mma.sync.aligned.row.col.m16n16k16.f16.f16 {%r3995, %r3996, %r3997, %r3998}, {%r2, %r2, %r2, %r2, %r2, %r2, %r2, %r2}, {%r2, %r2, %r2, %r2, %r2, %r2, %r2, %r2}, {%r3991, %r3992, %r3993, %r3994};
	bar.warp.sync 	-1;
	wmma.mma.sync.aligned.row.col.m16n16k16.f16.f16 {%r3999, %r4000, %r4001, %r4002}, {%r2, %r2, %r2, %r2, %r2, %r2, %r2, %r2}, {%r2, %r2, %r2, %r2, %r2, %r2, %r2, %r2}, {%r3995, %r3996, %r3997, %r3998};
	bar.warp.sync 	-1;
	wmma.mma.sync.aligned.row.col.m16n16k16.f16.f16 {%r4003, %r4004, %r4005, %r4006}, {%r2, %r2, %r2, %r2, %r2, %r2, %r2, %r2}, {%r2, %r2, %r2, %r2, %r2, %r2, %r2, %r2}, {%r3999, %r4000, %r4001, %r4002};
	bar.warp.sync 	-1;
	wmma.mma.sync.aligned.row.col.m16n16k16.f16.f16 {%r4007, %r4008, %r4009, %r4010}, {%r2, %r2, %r2, %r2, %r2, %r2, %r2, %r2}, {%r2, %r2, %r2, %r2, %r2, %r2, %r2, %r2}, {%r4003, %r4004, %r4005, %r4006};
	bar.warp.sync 	-1;
	wmma.mma.sync.aligned.row.col.m16n16k16.f16.f16 {%r4011, %r4012, %r4013, %r4014}, {%r2, %r2, %r2, %r2, %r2, %r2, %r2, %r2}, {%r2, %r2, %r2, %r2, %r2, %r2, %r2, %r2}, {%r4007, %r4008, %r4009, %r4010};
	bar.warp.sync 	-1;
	wmma.mma.sync.aligned.row.col.m16n16k16.f16.f16 {%r4015, %r4016, %r4017, %r4018}, {%r2, %r2, %r2, %r2, %r2, %r2, %r2, %r2}, {%r2, %r2, %r2, %r2, %r2, %r2, %r2, %r2}, {%r4011, %r4012, %r4013, %r4014};
	bar.warp.sync 	-1;
	wmma.mma.sync.aligned.row.col.m16n16k16.f16.f16 {%r4019, %r4020, %r4021, %r4022}, {%r2, %r2, %r2, %r2, %r2, %r2, %r2, %r2}, {%r2, %r2, %r2, %r2, %r2, %r2, %r2, %r2}, {%r4015, %r4016, %r4017, %r4018};
	bar.warp.sync 	-1;
	wmma.mma.sync.aligned.row.col.m16n16k16.f16.f16 {%r4023, %r4024, %r4025, %r4026}, {%r2, %r2, %r2, %r2, %r2, %r2, %r2, %r2}, {%r2, %r2, %r2, %r2, %r2, %r2, %r2, %r2}, {%r4019, %r4020, %r4021, %r4022};
	bar.warp.sync 	-1;
	wmma.mma.sync.aligned.row.col.m16n16k16.f16.f16 {%r4027, %r4028, %r4029, %r4030}, {%r2, %r2, %r2, %r2, %r2, %r2, %r2, %r2}, {%r2, %r2, %r2, %r2, %r2, %r2, %r2, %r2}, {%r4023, %r4024, %r4025, %r4026};
	bar.warp.sync 	-1;
	wmma.mma.sync.aligned.row.col.m16n16k16.f16.f16 {%r4031, %r4032, %r4033, %r4034}, {%r2, %r2, %r2, %r2, %r2, %r2, %r2, %r2}, {%r2, %r2, %r2, %r2, %r2, %r2, %r2, %r2}, {%r4027, %r4028, %r4029, %r4030};
	bar.warp.sync 	-1;
	wmma.mma.sync.aligned.row.col.m16n16k16.f16.f16 {%r4035, %r4036, %r4037, %r4038}, {%r2, %r2, %r2, %r2, %r2, %r2, %r2, %r2}, {%r2, %r2, %r2, %r2, %r2, %r2, %r2, %r2}, {%r4031, %r4032, %r4033, %r4034};
	bar.warp.sync 	-1;
	wmma.mma.sync.aligned.row.col.m16n16k16.f16.f16 {%r4039, %r4040, %r4041, %r4042}, {%r2, %r2, %r2, %r2, %r2, %r2, %r2, %r2}, {%r2, %r2, %r2, %r2, %r2, %r2, %r2, %r2}, {%r4035, %r4036, %r4037, %r4038};
	bar.warp.sync 	-1;
	wmma.mma.sync.aligned.row.col.m16n16k16.f16.f16 {%r4043, %r4044, %r4045, %r4046}, {%r2, %r2, %r2, %r2, %r2, %r2, %r2, %r2}, {%r2, %r2, %r2, %r2, %r2, %r2, %r2, %r2}, {%r4039, %r4040, %r4041, %r4042};
	bar.warp.sync 	-1;
	wmma.mma.sync.aligned.row.col.m16n16k16.f16.f16 {%r4047, %r4048, %r4049, %r4050}, {%r2, %r2, %r2, %r2, %r2, %r2, %r2, %r2}, {%r2, %r2, %r2, %r2, %r2, %r2, %r2, %r2}, {%r4043, %r4044, %r4045, %r4046};
	bar.warp.sync 	-1;
	wmma.mma.sync.aligned.row.col.m16n16k16.f16.f16 {%r4051, %r4052, %r4053, %r4054}, {%r2, %r2, %r2, %r2, %r2, %r2, %r2, %r2}, {%r2, %r2, %r2, %r2, %r2, %r2, %r2, %r2}, {%r4047, %r4048, %r4049, %r4050};
	bar.warp.sync 	-1;
	wmma.mma.sync.aligned.row.col.m16n16k16.f16.f16 {%r4055, %r4056, %r4057, %r4058}, {%r2, %r2, %r2, %r2, %r2, %r2, %r2, %r2}, {%r2, %r2, %r2, %r2, %r2, %r2, %r2, %r2}, {%r4051, %r4052, %r4053, %r4054};
	bar.warp.sync 	-1;
	wmma.mma.sync.aligned.row.col.m16n16k16.f16.f16 {%r4059, %r4060, %r4061, %r4062}, {%r2, %r2, %r2, %r2, %r2, %r2, %r2, %r2}, {%r2, %r2, %r2, %r2, %r2, %r2, %r2, %r2}, {%r4055, %r4056, %r4057, %r4058};
	bar.warp.sync 	-1;
	wmma.mma.sync.aligned.row.col.m16n16k16.f16.f16 {%r4063, %r4064, %r4065, %r4066}, {%r2, %r2, %r2, %r2, %r2, %r2, %r2, %r2}, {%r2, %r2, %r2, %r2, %r2, %r2, %r2, %r2}, {%r4059, %r4060, %r4061, %r4062};
	bar.warp.sync 	-1;
	wmma.mma.sync.aligned.row.col.m16n16k16.f16.f16 {%r4067, %r4068, %r4069, %r4070}, {%r2, %r2, %r2, %r2, %r2, %r2, %r2, %r2}, {%r2, %r2, %r2, %r2, %r2, %r2, %r2, %r2}, {%r4063, %r4064, %r4065, %r4066};
	bar.warp.sync 	-1;
	wmma.mma.sync.aligned.row.col.m16n16k16.f16.f16 {%r4071, %r4072, %r4073, %r4074}, {%r2, %r2, %r2, %r2, %r2, %r2, %r2, %r2}, {%r2, %r2, %r2, %r2, %r2, %r2, %r2, %r2}, {%r4067, %r4068, %r4069, %r4070};
	bar.warp.sync 	-1;
	wmma.mma.sync.aligned.row.col.m16n16k16.f16.f16 {%r4075, %r4076, %r4077, %r4078}, {%r2, %r2, %r2, %r2, %r2, %r2, %r2, %r2}, {%r2, %r2, %r2, %r2, %r2, %r2, %r2, %r2}, {%r4071, %r4072, %r4073, %r4074};
	bar.warp.sync 	-1;
	wmma.mma.sync.aligned.row.col.m16n16k16.f16.f16 {%r4079, %r4080, %r4081, %r4082}, {%r2, %r2, %r2, %r2, %r2, %r2, %r2, %r2}, {%r2, %r2, %r2, %r2, %r2, %r2, %r2, %r2}, {%r4075, %r4076, %r4077, %r4078};
	bar.warp.sync 	-1;
	wmma.mma.sync.aligned.row.col.m16n16k16.f16.f16 {%r4083, %r4084, %r4085, %r4086}, {%r2, %r2, %r2, %r2, %r2, %r2, %r2, %r2}, {%r2, %r2, %r2, %r2, %r2, %r2, %r2, %r2}, {%r4079, %r4080, %r4081, %r4082};
	bar.warp.sync 	-1;
	wmma.mma.sync.aligned.row.col.m16n16k16.f16.f16 {%r4087, %r4088, %r4089, %r4090}, {%r2, %r2, %r2, %r2, %r2, %r2, %r2, %r2}, {%r2, %r2, %r2, %r2, %r2, %r2, %r2, %r2}, {%r4083, %r4084, %r4085, %r4086};
	bar.warp.sync 	-1;
	wmma.mma.sync.aligned.row.col.m16n16k16.f16.f16 {%r4091, %r4092, %r4093, %r4094}, {%r2, %r2, %r2, %r2, %r2, %r2, %r2, %r2}, {%r2, %r2, %r2, %r2, %r2, %r2, %r2, %r2}, {%r4087, %r4088, %r4089, %r4090};
	bar.warp.sync 	-1;
	wmma.mma.sync.aligned.row.col.m16n16k16.f16.f16 {%r4095, %r4096, %r4097, %r4098}, {%r2, %r2, %r2, %r2, %r2, %r2, %r2, %r2}, {%r2, %r2, %r2, %r2, %r2, %r2, %r2, %r2}, {%r4091, %r4092, %r4093, %r4094};
	bar.warp.sync 	-1;
	wmma.mma.sync.aligned.row.col.m16n16k16.f16.f16 {%r4099, %r4100, %r4101, %r4102}, {%r2, %r2, %r2, %r2, %r2, %r2, %r2, %r2}, {%r2, %r2, %r2, %r2, %r2, %r2, %r2, %r2}, {%r4095, %r4096, %r4097, %r4098};
	bar.warp.sync 	-1;
	wmma.mma.sync.aligned.row.col.m16n16k16.f16.f16 {%r4103, %r4104, %r4105, %r4106}, {%r2, %r2, %r2, %r2, %r2, %r2, %r2, %r2}, {%r2, %r2, %r2, %r2, %r2, %r2, %r2, %r2}, {%r4099, %r4100, %r4101, %r4102};
	bar.warp.sync 	-1;
	wmma.mma.sync.aligned.row.col.m16n16k16.f16.f16 {%r4107, %r4108, %r4109, %r4110}, {%r2, %r2, %r2, %r2, %r2, %r2, %r2, %r2}, {%r2, %r2, %r2, %r2, %r2, %r2, %r2, %r2}, {%r4103, %r4104, %r4105, %r4106};
	bar.warp.sync 	-1;
	wmma.mma.sync.aligned.row.col.m16n16k16.f16.f16 {%r4111, %r4112, %r4113, %r4114}, {%r2, %r2, %r2, %r2, %r2, %r2, %r2, %r2}, {%r2, %r2, %r2, %r2, %r2, %r2, %r2, %r2}, {%r4107, %r4108, %r4109, %r4110};
	bar.warp.sync 	-1;
	wmma.mma.sync.aligned.row.col.m16n16k16.f16.f16 {%r4115, %r4116, %r4117, %r4118}, {%r2, %r2, %r2, %r2, %r2, %r2, %r2, %r2}, {%r2, %r2, %r2, %r2, %r2, %r2, %r2, %r2}, {%r4111, %r4112, %r4113, %r4114};
	bar.warp.sync 	-1;
	wmma.mma.sync.aligned.row.col.m16n16k16.f16.f16 {%r4119, %r4120, %r4121, %r4122}, {%r2, %r2, %r2, %r2, %r2, %r2, %r2, %r2}, {%r2, %r2, %r2, %r2, %r2, %r2, %r2, %r2}, {%r4115, %r4116, %r4117, %r4118};
	bar.warp.sync 	-1;
	wmma.mma.sync.aligned.row.col.m16n16k16.f16.f16 {%r4123, %r4124, %r4125, %r4126}, {%r2, %r2, %r2, %r2, %r2, %r2, %r2, %r2}, {%r2, %r2, %r2, %r2, %r2, %r2, %r2, %r2}, {%r4119, %r4120, %r4121, %r4122};
	bar.warp.sync 	-1;
	wmma.mma.sync.aligned.row.col.m16n16k16.f16.f16 {%r4127, %r4128, %r4129, %r4130}, {%r2, %r2, %r2, %r2, %r2, %r2, %r2, %r2}, {%r2, %r2, %r2, %r2, %r2, %r2, %r2, %r2}, {%r4123, %r4124, %r4125, %r4126};
	bar.warp.sync 	-1;
	wmma.mma.sync.aligned.row.col.m16n16k16.f16.f16 {%r4131, %r4132, %r4133, %r4134}, {%r2, %r2, %r2, %r2, %r2, %r2, %r2, %r2}, {%r2, %r2, %r2, %r2, %r2, %r2, %r2, %r2}, {%r4127, %r4128, %r4129, %r4130};
	bar.warp.sync 	-1;
	wmma.mma.sync.aligned.row.col.m16n16k16.f16.f16 {%r4135, %r4136, %r4137, %r4138}, {%r2, %r2, %r2, %r2, %r2, %r2, %r2, %r2}, {%r2, %r2, %r2, %r2, %r2, %r2, %r2, %r2}, {%r4131, %r4132, %r4133, %r4134};
	bar.warp.sync 	-1;
	wmma.mma.sync.aligned.row.col.m16n16k16.f16.f16 {%r4139, %r4140, %r4141, %r4142}, {%r2, %r2, %r2, %r2, %r2, %r2, %r2, %r2}, {%r2, %r2, %r2, %r2, %r2, %r2, %r2, %r2}, {%r4135, %r4136, %r4137, %r4138};
	bar.warp.sync 	-1;
	wmma.mma.sync.aligned.row.col.m16n16k16.f16.f16 {%r4143, %r4144, %r4145, %r4146}, {%r2, %r2, %r2, %r2, %r2, %r2, %r2, %r2}, {%r2, %r2, %r2, %r2, %r2, %r2, %r2, %r2}, {%r4139, %r4140, %r4141, %r4142};
	bar.warp.sync 	-1;
	wmma.mma.sync.aligned.row.col.m16n16k16.f16.f16 {%r4147, %r4148, %r4149, %r4150}, {%r2, %r2, %r2, %r2, %r2, %r2, %r2, %r2}, {%r2, %r2, %r2, %r2, %r2, %r2, %r2, %r2}, {%r4143, %r4144, %r4145, %r4146};
	bar.warp.sync 	-1;
	wmma.mma.sync.aligned.row.col.m16n16k16.f16.f16 {%r4151, %r4152, %r4153, %r4154}, {%r2, %r2, %r2, %r2, %r2, %r2, %r2, %r2}, {%r2, %r2, %r2, %r2, %r2, %r2, %r2, %r2}, {%r4147, %r4148, %r4149, %r4150};
	bar.warp.sync 	-1;
	wmma.mma.sync.aligned.row.col.m16n16k16.f16.f16 {%r4155, %r4156, %r4157, %r4158}, {%r2, %r2, %r2, %r2, %r2, %r2, %r2, %r2}, {%r2, %r2, %r2, %r2, %r2, %r2, %r2, %r2}, {%r4151, %r4152, %r4153, %r4154};
	bar.warp.sync 	-1;
	wmma.mma.sync.aligned.row.col.m16n16k16.f16.f16 {%r4159, %r4160, %r4161, %r4162}, {%r2, %r2, %r2, %r2, %r2, %r2, %r2, %r2}, {%r2, %r2, %r2, %r2, %r2, %r2, %r2, %r2}, {%r4155, %r4156, %r4157, %r4158};
	bar.warp.sync 	-1;
	wmma.mma.sync.aligned.row.col.m16n16k16.f16.f16 {%r4163, %r4164, %r4165, %r4166}, {%r2, %r2, %r2, %r2, %r2, %r2, %r2, %r2}, {%r2, %r2, %r2, %r2, %r2, %r2, %r2, %r2}, {%r4159, %r4160, %r4161, %r4162};
	bar.warp.sync 	-1;
	wmma.mma.sync.aligned.row.col.m16n16k16.f16.f16 {%r4167, %r4168, %r4169, %r4170}, {%r2, %r2, %r2, %r2, %r2, %r2, %r2, %r2}, {%r2, %r2, %r2, %r2, %r2, %r2, %r2, %r2}, {%r4163, %r4164, %r4165, %r4166};
	bar.warp.sync 	-1;
	wmma.mma.sync.aligned.row.col.m16n16k16.f16.f16 {%r4171, %r4172, %r4173, %r4174}, {%r2, %r2, %r2, %r2, %r2, %r2, %r2, %r2}, {%r2, %r2, %r2, %r2, %r2, %r2, %r2, %r2}, {%r4167, %r4168, %r4169, %r4170};
	bar.warp.sync 	-1;
	wmma.mma.sync.aligned.row.col.m16n16k16.f16.f16 {%r4175, %r4176, %r4177, %r4178}, {%r2, %r2, %r2, %r2, %r2, %r2, %r2, %r2}, {%r2, %r2, %r2, %r2, %r2, %r2, %r2, %r2}, {%r4171, %r4172, %r4173, %r4174};
	bar.warp.sync 	-1;
	wmma.mma.sync.aligned.row.col.m16n16k16.f16.f16 {%r4179, %r4180, %r4181, %r4182}, {%r2, %r2, %r2, %r2, %r2, %r2, %r2, %r2}, {%r2, %r2, %r2, %r2, %r2, %r2, %r2, %r2}, {%r4175, %r4176, %r4177, %r4178};
	bar.warp.sync 	-1;
	wmma.mma.sync.aligned.row.col.m16n16k16.f16.f16 {%r4183, %r4184, %r4185, %r4186}, {%r2, %r2, %r2, %r2, %r2, %r2, %r2, %r2}, {%r2, %r2, %r2, %r2, %r2, %r2, %r2, %r2}, {%r4179, %r4180, %r4181, %r4182};
	bar.warp.sync 	-1;
	wmma.mma.sync.aligned.row.col.m16n16k16.f16.f16 {%r4187, %r4188, %r4189, %r4190}, {%r2, %r2, %r2, %r2, %r2, %r2, %r2, %r2}, {%r2, %r2, %r2, %r2, %r2, %r2, %r2, %r2}, {%r4183, %r4184, %r4185, %r4186};
	bar.warp.sync 	-1;
	wmma.mma.sync.aligned.row.col.m16n16k16.f16.f16 {%r4191, %r4192, %r4193, %r4194}, {%r2, %r2, %r2, %r2, %r2, %r2, %r2, %r2}, {%r2, %r2, %r2, %r2, %r2, %r2, %r2, %r2}, {%r4187, %r4188, %r4189, %r4190};
	bar.warp.sync 	-1;
	wmma.mma.sync.aligned.row.col.m16n16k16.f16.f16 {%r4195, %r4196, %r4197, %r4198}, {%r2, %r2, %r2, %r2, %r2, %r2, %r2, %r2}, {%r2, %r2, %r2, %r2, %r2, %r2, %r2, %r2}, {%r4191, %r4192, %r4193, %r4194};
	bar.warp.sync 	-1;
	wmma.mma.sync.aligned.row.col.m16n16k16.f16.f16 {%r4199, %r4200, %r4201, %r4202}, {%r2, %r2, %r2, %r2, %r2, %r2, %r2, %r2}, {%r2, %r2, %r2, %r2, %r2, %r2, %r2, %r2}, {%r4195, %r4196, %r4197, %r4198};
	bar.warp.sync 	-1;
	wmma.mma.sync.aligned.row.col.m16n16k16.f16.f16 {%r4203, %r4204, %r4205, %r4206}, {%r2, %r2, %r2, %r2, %r2, %r2, %r2, %r2}, {%r2, %r2, %r2, %r2, %r2, %r2, %r2, %r2}, {%r4199, %r4200, %r4201, %r4202};
	bar.warp.sync 	-1;
	wmma.mma.sync.aligned.row.col.m16n16k16.f16.f16 {%r4207, %r4208, %r4209, %r4210}, {%r2, %r2, %r2, %r2, %r2, %r2, %r2, %r2}, {%r2, %r2, %r2, %r2, %r2, %r2, %r2, %r2}, {%r4203, %r4204, %r4205, %r4206};
	bar.warp.sync 	-1;
	wmma.mma.sync.aligned.row.col.m16n16k16.f16.f16 {%r4211, %r4212, %r4213, %r4214}, {%r2, %r2, %r2, %r2, %r2, %r2, %r2, %r2}, {%r2, %r2, %r2, %r2, %r2, %r2, %r2, %r2}, {%r4207, %r4208, %r4209, %r4210};
	bar.warp.sync 	-1;
	wmma.mma.sync.aligned.row.col.m16n16k16.f16.f16 {%r4215, %r4216, %r4217, %r4218}, {%r2, %r2, %r2, %r2, %r2, %r2, %r2, %r2}, {%r2, %r2, %r2, %r2, %r2, %r2, %r2, %r2}, {%r4211, %r4212, %r4213, %r4214};
	bar.warp.sync 	-1;
	wmma.mma.sync.aligned.row.col.m16n16k16.f16.f16 {%r4219, %r4220, %r4221, %r4222}, {%r2, %r2, %r2, %r2, %r2, %r2, %r2, %r2}, {%r2, %r2, %r2, %r2, %r2, %r2, %r2, %r2}, {%r4215, %r4216, %r4217, %r4218};
	bar.warp.sync 	-1;
	wmma.mma.sync.aligned.row.col.m16n16k16.f16.f16 {%r4223, %r4224, %r4225, %r4226}, {%r2, %r2, %r2, %r2, %r2, %r2, %r2, %r2}, {%r2, %r2, %r2, %r2, %r2, %r2, %r2, %r2}, {%r4219, %r4220, %r4221, %r4222};
	bar.warp.sync 	-1;
	wmma.mma.sync.aligned.row.col.m16n16k16.f16.f16 {%r4227, %r4228, %r4229, %r4230}, {%r2, %r2, %r2, %r2, %r2, %r2, %r2, %r2}, {%r2, %r2, %r2, %r2, %r2, %r2, %r2, %r2}, {%r4223, %r4224, %r4225, %r4226};
	bar.warp.sync 	-1;
	wmma.mma.sync.aligned.row.col.m16n16k16.f16.f16 {%r4231, %r4232, %r4233, %r4234}, {%r2, %r2, %r2, %r2, %r2, %r2, %r2, %r2}, {%r2, %r2, %r2, %r2, %r2, %r2, %r2, %r2}, {%r4227, %r4228, %r4229, %r4230};
	bar.warp.sync 	-1;
	wmma.mma.sync.aligned.row.col.m16n16k16.f16.f16 {%r4235, %r4236, %r4237, %r4238}, {%r2, %r2, %r2, %r2, %r2, %r2, %r2, %r2}, {%r2, %r2, %r2, %r2, %r2, %r2, %r2, %r2}, {%r4231, %r4232, %r4233, %r4234};
	bar.warp.sync 	-1;
	wmma.mma.sync.aligned.row.col.m16n16k16.f16.f16 {%r4239, %r4240, %r4241, %r4242}, {%r2, %r2, %r2, %r2, %r2, %r2, %r2, %r2}, {%r2, %r2, %r2, %r2, %r2, %r2, %r2, %r2}, {%r4235, %r4236, %r4237, %r4238};
	bar.warp.sync 	-1;
	wmma.mma.sync.aligned.row.col.m16n16k16.f16.f16 {%r4243, %r4244, %r4245, %r4246}, {%r2, %r2, %r2, %r2, %r2, %r2, %r2, %r2}, {%r2, %r2, %r2, %r2, %r2, %r2, %r2, %r2}, {%r4239, %r4240, %r4241, %r4242};
	bar.warp.sync 	-1;
	wmma.mma.sync.aligned.row.col.m16n16k16.f16.f16 {%r4247, %r4248, %r4249, %r4250}, {%r2, %r2, %r2, %r2, %r2, %r2, %r2, %r2}, {%r2, %r2, %r2, %r2, %r2, %r2, %r2, %r2}, {%r4243, %r4244, %r4245, %r4246};
	bar.warp.sync 	-1;
	wmma.mma.sync.aligned.row.col.m16n16k16.f16.f16 {%r4251, %r4252, %r4253, %r4254}, {%r2, %r2, %r2, %r2, %r2, %r2, %r2, %r2}, {%r2, %r2, %r2, %r2, %r2, %r2, %r2, %r2}, {%r4247, %r4248, %r4249, %r4250};
	bar.warp.sync 	-1;
	wmma.mma.sync.aligned.row.col.m16n16k16.f16.f16 {%r4255, %r4256, %r4257, %r4258}, {%r2, %r2, %r2, %r2, %r2, %r2, %r2, %r2}, {%r2, %r2, %r2, %r2, %r2, %r2, %r2, %r2}, {%r4251, %r4252, %r4253, %r4254};
	bar.warp.sync 	-1;
	wmma.mma.sync.aligned.row.col.m16n16k16.f16.f16 {%r4259, %r4260, %r4261, %r4262}, {%r2, %r2, %r2, %r2, %r2, %r2, %r2, %r2}, {%r2, %r2, %r2, %r2, %r2, %r2, %r2, %r2}, {%r4255, %r4256, %r4257, %r4258};
	bar.warp.sync 	-1;
	wmma.mma.sync.aligned.row.col.m16n16k16.f16.f16 {%r4263, %r4264, %r4265, %r4266}, {%r2, %r2, %r2, %r2, %r2, %r2, %r2, %r2}, {%r2, %r2, %r2, %r2, %r2, %r2, %r2, %r2}, {%r4259, %r4260, %r4261, %r4262};
	bar.warp.sync 	-1;
	wmma.mma.sync.aligned.row.col.m16n16k16.f16.f16 {%r4267, %r4268, %r4269, %r4270}, {%r2, %r2, %r2, %r2, %r2, %r2, %r2, %r2}, {%r2, %r2, %r2, %r2, %r2, %r2, %r2, %r2}, {%r4263, %r4264, %r4265, %r4266};
	bar.warp.sync 	-1;
	wmma.mma.sync.aligned.row.col.m16n16k16.f16.f16 {%r4271, %r4272, %r4273, %r4274}, {%r2, %r2, %r2, %r2, %r2, %r2, %r2, %r2}, {%r2, %r2, %r2, %r2, %r2, %r2, %r2, %r2}, {%r4267, %r4268, %r4269, %r4270};
	bar.warp.sync 	-1;
	wmma.mma.sync.aligned.row.col.m16n16k16.f16.f16 {%r4275, %r4276, %r4277, %r4278}, {%r2, %r2, %r2, %r2, %r2, %r2, %r2, %r2}, {%r2, %r2, %r2, %r2, %r2, %r2, %r2, %r2}, {%r4271, %r4272, %r4273, %r4274};
	bar.warp.sync 	-1;
	wmma.mma.sync.aligned.row.col.m16n16k16.f16.f16 {%r4279, %r4280, %r4281, %r4282}, {%r2, %r2, %r2, %r2, %r2, %r2, %r2, %r2}, {%r2, %r2, %r2, %r2, %r2, %r2, %r2, %r2}, {%r4275, %r4276, %r4277, %r4278};
	bar.warp.sync 	-1;
	wmma.mma.sync.aligned.row.col.m16n16k16.f16.f16 {%r4283, %r4284, %r4285, %r4286}, {%r2, %r2, %r2, %r2, %r2, %r2, %r2, %r2}, {%r2, %r2, %r2, %r2, %r2, %r2, %r2, %r2}, {%r4279, %r4280, %r4281, %r4282};
	bar.warp.sync 	-1;
	wmma.mma.sync.aligned.row.col.m16n16k16.f16.f16 {%r4287, %r4288, %r4289, %r4290}, {%r2, %r2, %r2, %r2, %r2, %r2, %r2, %r2}, {%r2, %r2, %r2, %r2, %r2, %r2, %r2, %r2}, {%r4283, %r4284, %r4285, %r4286};
	bar.warp.sync 	-1;
	wmma.mma.sync.aligned.row.col.m16n16k16.f16.f16 {%r4291, %r4292, %r4293, %r4294}, {%r2, %r2, %r2, %r2, %r2, %r2, %r2, %r2}, {%r2, %r2, %r2, %r2, %r2, %r2, %r2, %r2}, {%r4287, %r4288, %r4289, %r4290};
	bar.warp.sync 	-1;
	wmma.mma.sync.aligned.row.col.m16n16k16.f16.f16 {%r4295, %r4296, %r4297, %r4298}, {%r2, %r2, %r2, %r2, %r2, %r2, %r2, %r2}, {%r2, %r2, %r2, %r2, %r2, %r2, %r2, %r2}, {%r4291, %r4292, %r4293, %r4294};
	bar.warp.sync 	-1;
	wmma.mma.sync.aligned.row.col.m16n16k16.f16.f16 {%r4299, %r4300, %r4301, %r4302}, {%r2, %r2, %r2, %r2, %r2, %r2, %r2, %r2}, {%r2, %r2, %r2, %r2, %r2, %r2, %r2, %r2}, {%r4295, %r4296, %r4297, %r4298};
	bar.warp.sync 	-1;
	wmma.mma.sync.aligned.row.col.m16n16k16.f16.f16 {%r4303, %r4304, %r4305, %r4306}, {%r2, %r2, %r2, %r2, %r2, %r2, %r2, %r2}, {%r2, %r2, %r2, %r2, %r2, %r2, %r2, %r2}, {%r4299, %r4300, %r4301, %r4302};
	bar.warp.sync 	-1;
	wmma.mma.sync.aligned.row.col.m16n16k16.f16.f16 {%r4307, %r4308, %r4309, %r4310}, {%r2, %r2, %r2, %r2, %r2, %r2, %r2, %r2}, {%r2, %r2, %r2, %r2, %r2, %r2, %r2, %r2}, {%r4303, %r4304, %r4305, %r4306};
	bar.warp.sync 	-1;
	wmma.mma.sync.aligned.row.col.m16n16k16.f16.f16 {%r4311, %r4312, %r4313, %r4314}, {%r2, %r2, %r2, %r2, %r2, %r2, %r2, %r2}, {%r2, %r2, %r2, %r2, %r2, %r2, %r2, %r2}, {%r4307, %r4308, %r4309, %r4310};
	bar.warp.sync 	-1;
	wmma.mma.sync.aligned.row.col.m16n16k16.f16.f16 {%r4315, %r4316, %r4317, %r4318}, {%r2, %r2, %r2, %r2, %r2, %r2, %r2, %r2}, {%r2, %r2, %r2, %r2, %r2, %r2, %r2, %r2}, {%r4311, %r4312, %r4313, %r4314};
	bar.warp.sync 	-1;
	wmma.mma.sync.aligned.row.col.m16n16k16.f16.f16 {%r4319, %r4320, %r4321, %r4322}, {%r2, %r2, %r2, %r2, %r2, %r2, %r2, %r2}, {%r2, %r2, %r2, %r2, %r2, %r2, %r2, %r2}, {%r4315, %r4316, %r4317, %r4318};
	bar.warp.sync 	-1;
	wmma.mma.sync.aligned.row.col.m16n16k16.f16.f16 {%r4323, %r4324, %r4325, %r4326}, {%r2, %r2, %r2, %r2, %r2, %r2, %r2, %r2}, {%r2, %r2, %r2, %r2, %r2, %r2, %r2, %r2}, {%r4319, %r4320, %r4321, %r4322};
	bar.warp.sync 	-1;
	wmma.mma.sync.aligned.row.col.m16n16k16.f16.f16 {%r4327, %r4328, %r4329, %r4330}, {%r2, %r2, %r2, %r2, %r2, %r2, %r2, %r2}, {%r2, %r2, %r2, %r2, %r2, %r2, %r2, %r2}, {%r4323, %r4324, %r4325, %r4326};
	bar.warp.sync 	-1;
	wmma.mma.sync.aligned.row.col.m16n16k16.f16.f16 {%r4331, %r4332, %r4333, %r4334}, {%r2, %r2, %r2, %r2, %r2, %r2, %r2, %r2}, {%r2, %r2, %r2, %r2, %r2, %r2, %r2, %r2}, {%r4327, %r4328, %r4329, %r4330};
	bar.warp.sync 	-1;
	wmma.mma.sync.aligned.row.col.m16n16k16.f16.f16 {%r4335, %r4336, %r4337, %r4338}, {%r2, %r2, %r2, %r2, %r2, %r2, %r2, %r2}, {%r2, %r2, %r2, %r2, %r2, %r2, %r2, %r2}, {%r4331, %r4332, %r4333, %r4334};
	bar.warp.sync 	-1;
	wmma.mma.sync.aligned.row.col.m16n16k16.f16.f16 {%r4339, %r4340, %r4341, %r4342}, {%r2, %r2, %r2, %r2, %r2, %r2, %r2, %r2}, {%r2, %r2, %r2, %r2, %r2, %r2, %r2, %r2}, {%r4335, %r4336, %r4337, %r4338};
	bar.warp.sync 	-1;
	wmma.mma.sync.aligned.row.col.m16n16k16.f16.f16 {%r4343, %r4344, %r4345, %r4346}, {%r2, %r2, %r2, %r2, %r2, %r2, %r2, %r2}, {%r2, %r2, %r2, %r2, %r2, %r2, %r2, %r2}, {%r4339, %r4340, %r4341, %r4342};
	bar.warp.sync 	-1;
	wmma.mma.sync.aligned.row.col.m16n16k16.f16.f16 {%r4347, %r4348, %r4349, %r4350}, {%r2, %r2, %r2, %r2, %r2, %r2, %r2, %r2}, {%r2, %r2, %r2, %r2, %r2, %r2, %r2, %r2}, {%r4343, %r4344, %r4345, %r4346};
	bar.warp.sync 	-1;
	wmma.mma.sync.aligned.row.col.m16n16k16.f16.f16 {%r4351, %r4352, %r4353, %r4354}, {%r2, %r2, %r2, %r2, %r2, %r2, %r2, %r2}, {%r2, %r2, %r2, %r2, %r2, %r2, %r2, %r2}, {%r4347, %r4348, %r4349, %r4350};
	bar.warp.sync 	-1;
	wmma.mma.sync.aligned.row.col.m16n16k16.f16.f16 {%r4355, %r4356, %r4357, %r4358}, {%r2, %r2, %r2, %r2, %r2, %r2, %r2, %r2}, {%r2, %r2, %r2, %r2, %r2, %r2, %r2, %r2}, {%r4351, %r4352, %r4353, %r4354};
	bar.warp.sync 	-1;
	wmma.mma.sync.aligned.row.col.m16n16k16.f16.f16 {%r4359, %r4360, %r4361, %r4362}, {%r2, %r2, %r2, %r2, %r2, %r2, %r2, %r2}, {%r2, %r2, %r2, %r2, %r2, %r2, %r2, %r2}, {%r4355, %r4356, %r4357, %r4358};
	bar.warp.sync 	-1;
	wmma.mma.sync.aligned.row.col.m16n16k16.f16.f16 {%r4363, %r4364, %r4365, %r4366}, {%r2, %r2, %r2, %r2, %r2, %r2, %r2, %r2}, {%r2, %r2, %r2, %r2, %r2, %r2, %r2, %r2}, {%r4359, %r4360, %r4361, %r4362};
	bar.warp.sync 	-1;
	wmma.mma.sync.aligned.row.col.m16n16k16.f16.f16 {%r4367, %r4368, %r4369, %r4370}, {%r2, %r2, %r2, %r2, %r2, %r2, %r2, %r2}, {%r2, %r2, %r2, %r2, %r2, %r2, %r2, %r2}, {%r4363, %r4364, %r4365, %r4366};
	bar.warp.sync 	-1;
	wmma.mma.sync.aligned.row.col.m16n16k16.f16.f16 {%r4371, %r4372, %r4373, %r4374}, {%r2, %r2, %r2, %r2, %r2, %r2, %r2, %r2}, {%r2, %r2, %r2, %r2, %r2, %r2, %r2, %r2}, {%r4367, %r4368, %r4369, %r4370};
	bar.warp.sync 	-1;
	wmma.mma.sync.aligned.row.col.m16n16k16.f16.f16 {%r4375, %r4376, %r4377, %r4378}, {%r2, %r2, %r2, %r2, %r2, %r2, %r2, %r2}, {%r2, %r2, %r2, %r2, %r2, %r2, %r2, %r2}, {%r4371, %r4372, %r4373, %r4374};
	bar.warp.sync 	-1;
	wmma.mma.sync.aligned.row.col.m16n16k16.f16.f16 {%r4379, %r4380, %r4381, %r4382}, {%r2, %r2, %r2, %r2, %r2, %r2, %r2, %r2}, {%r2, %r2, %r2, %r2, %r2, %r2, %r2, %r2}, {%r4375, %r4376, %r4377, %r4378};
	bar.warp.sync 	-1;
	wmma.mma.sync.aligned.row.col.m16n16k16.f16.f16 {%r4383, %r4384, %r4385, %r4386}, {%r2, %r2, %r2, %r2, %r2, %r2, %r2, %r2}, {%r2, %r2, %r2, %r2, %r2, %r2, %r2, %r2}, {%r4379, %r4380, %r4381, %r4382};
	bar.warp.sync 	-1;
	wmma.mma.sync.aligned.row.col.m16n16k16.f16.f16 {%r4387, %r4388, %r4389, %r4390}, {%r2, %r2, %r2, %r2, %r2, %r2, %r2, %r2}, {%r2, %r2, %r2, %r2, %r2, %r2, %r2, %r2}, {%r4383, %r4384, %r4385, %r4386};
	bar.warp.sync 	-1;
	wmma.mma.sync.aligned.row.col.m16n16k16.f16.f16 {%r4391, %r4392, %r4393, %r4394}, {%r2, %r2, %r2, %r2, %r2, %r2, %r2, %r2}, {%r2, %r2, %r2, %r2, %r2, %r2, %r2, %r2}, {%r4387, %r4388, %r4389, %r4390};
	bar.warp.sync 	-1;
	wmma.mma.sync.aligned.row.col.m16n16k16.f16.f16 {%r4395, %r4396, %r4397, %r4398}, {%r2, %r2, %r2, %r2, %r2, %r2, %r2, %r2}, {%r2, %r2, %r2, %r2, %r2, %r2, %r2, %r2}, {%r4391, %r4392, %r4393, %r4394};
	bar.warp.sync 	-1;
	wmma.mma.sync.aligned.row.col.m16n16k16.f16.f16 {%r4399, %r4400, %r4401, %r4402}, {%r2, %r2, %r2, %r2, %r2, %r2, %r2, %r2}, {%r2, %r2, %r2, %r2, %r2, %r2, %r2, %r2}, {%r4395, %r4396, %r4397, %r4398};
	bar.warp.sync 	-1;
	wmma.mma.sync.aligned.row.col.m16n16k16.f16.f16 {%r4403, %r4404, %r4405, %r4406}, {%r2, %r2, %r2, %r2, %r2, %r2, %r2, %r2}, {%r2, %r2, %r2, %r2, %r2, %r2, %r2, %r2}, {%r4399, %r4400, %r4401, %r4402};
	bar.warp.sync 	-1;
	wmma.mma.sync.aligned.row.col.m16n16k16.f16.f16 {%r4407, %r4408, %r4409, %r4410}, {%r2, %r2, %r2, %r2, %r2, %r2, %r2, %r2}, {%r2, %r2, %r2, %r2, %r2, %r2, %r2, %r2}, {%r4403, %r4404, %r4405, %r4406};
	bar.warp.sync 	-1;
	wmma.mma.sync.aligned.row.col.m16n16k16.f16.f16 {%r4411, %r4412, %r4413, %r4414}, {%r2, %r2, %r2, %r2, %r2, %r2, %r2, %r2}, {%r2, %r2, %r2, %r2, %r2, %r2, %r2, %r2}, {%r4407, %r4408, %r4409, %r4410};
	bar.warp.sync 	-1;
	wmma.mma.sync.aligned.row.col.m16n16k16.f16.f16 {%r4415, %r4416, %r4417, %r4418}, {%r2, %r2, %r2, %r2, %r2, %r2, %r2, %r2}, {%r2, %r2, %r2, %r2, %r2, %r2, %r2, %r2}, {%r4411, %r4412, %r4413, %r4414};
	bar.warp.sync 	-1;
	wmma.mma.sync.aligned.row.col.m16n16k16.f16.f16 {%r4419, %r4420, %r4421, %r4422}, {%r2, %r2, %r2, %r2, %r2, %r2, %r2, %r2}, {%r2, %r2, %r2, %r2, %r2, %r2, %r2, %r2}, {%r4415, %r4416, %r4417, %r4418};
	bar.warp.sync 	-1;
	wmma.mma.sync.aligned.row.col.m16n16k16.f16.f16 {%r4423, %r4424, %r4425, %r4426}, {%r2, %r2, %r2, %r2, %r2, %r2, %r2, %r2}, {%r2, %r2, %r2, %r2, %r2, %r2, %r2, %r2}, {%r4419, %r4420, %r4421, %r4422};
	bar.warp.sync 	-1;
	wmma.mma.sync.aligned.row.col.m16n16k16.f16.f16 {%r4427, %r4428, %r4429, %r4430}, {%r2, %r2, %r2, %r2, %r2, %r2, %r2, %r2}, {%r2, %r2, %r2, %r2, %r2, %r2, %r2, %r2}, {%r4423, %r4424, %r4425, %r4426};
	bar.warp.sync 	-1;
	wmma.mma.sync.aligned.row.col.m16n16k16.f16.f16 {%r4431, %r4432, %r4433, %r4434}, {%r2, %r2, %r2, %r2, %r2, %r2, %r2, %r2}, {%r2, %r2, %r2, %r2, %r2, %r2, %r2, %r2}, {%r4427, %r4428, %r4429, %r4430};
	bar.warp.sync 	-1;
	wmma.mma.sync.aligned.row.col.m16n16k16.f16.f16 {%r4435, %r4436, %r4437, %r4438}, {%r2, %r2, %r2, %r2, %r2, %r2, %r2, %r2}, {%r2, %r2, %r2, %r2, %r2, %r2, %r2, %r2}, {%r4431, %r4432, %r4433, %r4434};
	bar.warp.sync 	-1;
	wmma.mma.sync.aligned.row.col.m16n16k16.f16.f16 {%r4439, %r4440, %r4441, %r4442}, {%r2, %r2, %r2, %r2, %r2, %r2, %r2, %r2}, {%r2, %r2, %r2, %r2, %r2, %r2, %r2, %r2}, {%r4435, %r4436, %r4437, %r4438};
	bar.warp.sync 	-1;
	wmma.mma.sync.aligned.row.col.m16n16k16.f16.f16 {%r4443, %r4444, %r4445, %r4446}, {%r2, %r2, %r2, %r2, %r2, %r2, %r2, %r2}, {%r2, %r2, %r2, %r2, %r2, %r2, %r2, %r2}, {%r4439, %r4440, %r4441, %r4442};
	bar.warp.sync 	-1;
	wmma.mma.sync.aligned.row.col.m16n16k16.f16.f16 {%r4447, %r4448, %r4449, %r4450}, {%r2, %r2, %r2, %r2, %r2, %r2, %r2, %r2}, {%r2, %r2, %r2, %r2, %r2, %r2, %r2, %r2}, {%r4443, %r4444, %r4445, %r4446};
	bar.warp.sync 	-1;
	wmma.mma.sync.aligned.row.col.m16n16k16.f16.f16 {%r4451, %r4452, %r4453, %r4454}, {%r2, %r2, %r2, %r2, %r2, %r2, %r2, %r2}, {%r2, %r2, %r2, %r2, %r2, %r2, %r2, %r2}, {%r4447, %r4448, %r4449, %r4450};
	bar.warp.sync 	-1;
	wmma.mma.sync.aligned.row.col.m16n16k16.f16.f16 {%r4455, %r4456, %r4457, %r4458}, {%r2, %r2, %r2, %r2, %r2, %r2, %r2, %r2}, {%r2, %r2, %r2, %r2, %r2, %r2, %r2, %r2}, {%r4451, %r4452, %r4453, %r4454};
	bar.warp.sync 	-1;
	wmma.mma.sync.aligned.row.col.m16n16k16.f16.f16 {%r4459, %r4460, %r4461, %r4462}, {%r2, %r2, %r2, %r2, %r2, %r2, %r2, %r2}, {%r2, %r2, %r2, %r2, %r2, %r2, %r2, %r2}, {%r4455, %r4456, %r4457, %r4458};
	bar.warp.sync 	-1;
	wmma.mma.sync.aligned.row.col.m16n16k16.f16.f16 {%r4463, %r4464, %r4465, %r4466}, {%r2, %r2, %r2, %r2, %r2, %r2, %r2, %r2}, {%r2, %r2, %r2, %r2, %r2, %r2, %r2, %r2}, {%r4459, %r4460, %r4461, %r4462};
	bar.warp.sync 	-1;
	wmma.mma.sync.aligned.row.col.m16n16k16.f16.f16 {%r4467, %r4468, %r4469, %r4470}, {%r2, %r2, %r2, %r2, %r2, %r2, %r2, %r2}, {%r2, %r2, %r2, %r2, %r2, %r2, %r2, %r2}, {%r4463, %r4464, %r4465, %r4466};
	bar.warp.sync 	-1;
	wmma.mma.sync.aligned.row.col.m16n16k16.f16.f16 {%r4471, %r4472, %r4473, %r4474}, {%r2, %r2, %r2, %r2, %r2, %r2, %r2, %r2}, {%r2, %r2, %r2, %r2, %r2, %r2, %r2, %r2}, {%r4467, %r4468, %r4469, %r4470};
	bar.warp.sync 	-1;
	wmma.mma.sync.aligned.row.col.m16n16k16.f16.f16 {%r4475, %r4476, %r4477, %r4478}, {%r2, %r2, %r2, %r2, %r2, %r2, %r2, %r2}, {%r2, %r2, %r2, %r2, %r2, %r2, %r2, %r2}, {%r4471, %r4472, %r4473, %r4474};
	bar.warp.sync 	-1;
	wmma.mma.sync.aligned.row.col.m16n16k16.f16.f16 {%r4479, %r4480, %r4481, %r4482}, {%r2, %r2, %r2, %r2, %r2, %r2, %r2, %r2}, {%r2, %r2, %r2, %r2, %r2, %r2, %r2, %r2}, {%r4475, %r4476, %r4477, %r4478};
	bar.warp.sync 	-1;
	wmma.mma.sync.aligned.row.col.m16n16k16.f16.f16 {%r4483, %r4484, %r4485, %r4486}, {%r2, %r2, %r2, %r2, %r2, %r2, %r2, %r2}, {%r2, %r2, %r2, %r2, %r2, %r2, %r2, %r2}, {%r4479, %r4480, %r4481, %r4482};
	bar.warp.sync 	-1;
	wmma.mma.sync.aligned.row.col.m16n16k16.f16.f16 {%r4487, %r4488, %r4489, %r4490}, {%r2, %r2, %r2, %r2, %r2, %r2, %r2, %r2}, {%r2, %r2, %r2, %r2, %r2, %r2, %r2, %r2}, {%r4483, %r4484, %r4485, %r4486};
	bar.warp.sync 	-1;
	wmma.mma.sync.aligned.row.col.m16n16k16.f16.f16 {%r4491, %r4492, %r4493, %r4494}, {%r2, %r2, %r2, %r2, %r2, %r2, %r2, %r2}, {%r2, %r2, %r2, %r2, %r2, %r2, %r2, %r2}, {%r4487, %r4488, %r4489, %r4490};
	bar.warp.sync 	-1;
	wmma.mma.sync.aligned.row.col.m16n16k16.f16.f16 {%r4495, %r4496, %r4497, %r4498}, {%r2, %r2, %r2, %r2, %r2, %r2, %r2, %r2}, {%r2, %r2, %r2, %r2, %r2, %r2, %r2, %r2}, {%r4491, %r4492, %r4493, %r4494};
	bar.warp.sync 	-1;
	wmma.mma.sync.aligned.row.col.m16n16k16.f16.f16 {%r4499, %r4500, %r4501, %r4502}, {%r2, %r2, %r2, %r2, %r2, %r2, %r2, %r2}, {%r2, %r2, %r2, %r2, %r2, %r2, %r2, %r2}, {%r4495, %r4496, %r4497, %r4498};
	bar.warp.sync 	-1;
	wmma.mma.sync.aligned.row.col.m16n16k16.f16.f16 {%r4503, %r4504, %r4505, %r4506}, {%r2, %r2, %r2, %r2, %r2, %r2, %r2, %r2}, {%r2, %r2, %r2, %r2, %r2, %r2, %r2, %r2}, {%r4499, %r4500, %r4501, %r4502};
	bar.warp.sync 	-1;
	wmma.mma.sync.aligned.row.col.m16n16k16.f16.f16 {%r4507, %r4508, %r4509, %r4510}, {%r2, %r2, %r2, %r2, %r2, %r2, %r2, %r2}, {%r2, %r2, %r2, %r2, %r2, %r2, %r2, %r2}, {%r4503, %r4504, %r4505, %r4506};
	bar.warp.sync 	-1;
	wmma.mma.sync.aligned.row.col.m16n16k16.f16.f16 {%r4511, %r4512, %r4513, %r4514}, {%r2, %r2, %r2, %r2, %r2, %r2, %r2, %r2}, {%r2, %r2, %r2, %r2, %r2, %r2, %r2, %r2}, {%r4507, %r4508, %r4509, %r4510};
	bar.warp.sync 	-1;
	wmma.mma.sync.aligned.row.col.m16n16k16.f16.f16 {%r4515, %r4516, %r4517, %r4518}, {%r2, %r2, %r2, %r2, %r2, %r2, %r2, %r2}, {%r2, %r2, %r2, %r2, %r2, %r2, %r2, %r2}, {%r4511, %r4512, %r4513, %r4514};
	bar.warp.sync 	-1;
	wmma.mma.sync.aligned.row.col.m16n16k16.f16.f16 {%r4519, %r4520, %r4521, %r4522}, {%r2, %r2, %r2, %r2, %r2, %r2, %r2, %r2}, {%r2, %r2, %r2, %r2, %r2, %r2, %r2, %r2}, {%r4515, %r4516, %r4517, %r4518};
	bar.warp.sync 	-1;
	wmma.mma.sync.aligned.row.col.m16n16k16.f16.f16 {%r4523, %r4524, %r4525, %r4526}, {%r2, %r2, %r2, %r2, %r2, %r2, %r2, %r2}, {%r2, %r2, %r2, %r2, %r2, %r2, %r2, %r2}, {%r4519, %r4520, %r4521, %r4522};
	bar.warp.sync 	-1;
	wmma.mma.sync.aligned.row.col.m16n16k16.f16.f16 {%r4527, %r4528, %r4529, %r4530}, {%r2, %r2, %r2, %r2, %r2, %r2, %r2, %r2}, {%r2, %r2, %r2, %r2, %r2, %r2, %r2, %r2}, {%r4523, %r4524, %r4525, %r4526};
	bar.warp.sync 	-1;
	wmma.mma.sync.aligned.row.col.m16n16k16.f16.f16 {%r4531, %r4532, %r4533, %r4534}, {%r2, %r2, %r2, %r2, %r2, %r2, %r2, %r2}, {%r2, %r2, %r2, %r2, %r2, %r2, %r2, %r2}, {%r4527, %r4528, %r4529, %r4530};
	bar.warp.sync 	-1;
	wmma.mma.sync.aligned.row.col.m16n16k16.f16.f16 {%r4535, %r4536, %r4537, %r4538}, {%r2, %r2, %r2, %r2, %r2, %r2, %r2, %r2}, {%r2, %r2, %r2, %r2, %r2, %r2, %r2, %r2}, {%r4531, %r4532, %r4533, %r4534};
	bar.warp.sync 	-1;
	wmma.mma.sync.aligned.row.col.m16n16k16.f16.f16 {%r4539, %r4540, %r4541, %r4542}, {%r2, %r2, %r2, %r2, %r2, %r2, %r2, %r2}, {%r2, %r2, %r2, %r2, %r2, %r2, %r2, %r2}, {%r4535, %r4536, %r4537, %r4538};
	bar.warp.sync 	-1;
	wmma.mma.sync.aligned.row.col.m16n16k16.f16.f16 {%r4543, %r4544, %r4545, %r4546}, {%r2, %r2, %r2, %r2, %r2, %r2, %r2, %r2}, {%r2, %r2, %r2, %r2, %r2, %r2, %r2, %r2}, {%r4539, %r4540, %r4541, %r4542};
	bar.warp.sync 	-1;
	wmma.mma.sync.aligned.row.col.m16n16k16.f16.f16 {%r4547, %r4548, %r4549, %r4550}, {%r2, %r2, %r2, %r2, %r2, %r2, %r2, %r2}, {%r2, %r2, %r2, %r2, %r2, %r2, %r2, %r2}, {%r4543, %r4544, %r4545, %r4546};
	bar.warp.sync 	-1;
	wmma.mma.sync.aligned.row.col.m16n16k16.f16.f16 {%r4551, %r4552, %r4553, %r4554}, {%r2, %r2, %r2, %r2, %r2, %r2, %r2, %r2}, {%r2, %r2, %r2, %r2, %r2, %r2, %r2, %r2}, {%r4547, %r4548, %r4549, %r4550};
	bar.warp.sync 	-1;
	wmma.mma.sync.aligned.row.col.m16n16k16.f16.f16 {%r4555, %r4556, %r4557, %r4558}, {%r2, %r2, %r2, %r2, %r2, %r2, %r2, %r2}, {%r2, %r2, %r2, %r2, %r2, %r2, %r2, %r2}, {%r4551, %r4552, %r4553, %r4554};
	bar.warp.sync 	-1;
	wmma.mma.sync.aligned.row.col.m16n16k16.f16.f16 {%r4559, %r4560, %r4561, %r4562}, {%r2, %r2, %r2, %r2, %r2, %r2, %r2, %r2}, {%r2, %r2, %r2, %r2, %r2, %r2, %r2, %r2}, {%r4555, %r4556, %r4557, %r4558};
	bar.warp.sync 	-1;
	wmma.mma.sync.aligned.row.col.m16n16k16.f16.f16 {%r4563, %r4564, %r4565, %r4566}, {%r2, %r2, %r2, %r2, %r2, %r2, %r2, %r2}, {%r2, %r2, %r2, %r2, %r2, %r2, %r2, %r2}, {%r4559, %r4560, %r4561, %r4562};
	bar.warp.sync 	-1;
	wmma.mma.sync.aligned.row.col.m16n16k16.f16.f16 {%r4567, %r4568, %r4569, %r4570}, {%r2, %r2, %r2, %r2, %r2, %r2, %r2, %r2}, {%r2, %r2, %r2, %r2, %r2, %r2, %r2, %r2}, {%r4563, %r4564, %r4565, %r4566};
	bar.warp.sync 	-1;
	wmma.mma.sync.aligned.row.col.m16n16k16.f16.f16 {%r4571, %r4572, %r4573, %r4574}, {%r2, %r2, %r2, %r2, %r2, %r2, %r2, %r2}, {%r2, %r2, %r2, %r2, %r2, %r2, %r2, %r2}, {%r4567, %r4568, %r4569, %r4570};
	bar.warp.sync 	-1;
	wmma.mma.sync.aligned.row.col.m16n16k16.f16.f16 {%r4575, %r4576, %r4577, %r4578}, {%r2, %r2, %r2, %r2, %r2, %r2, %r2, %r2}, {%r2, %r2, %r2, %r2, %r2, %r2, %r2, %r2}, {%r4571, %r4572, %r4573, %r4574};
	bar.warp.sync 	-1;
	wmma.mma.sync.aligned.row.col.m16n16k16.f16.f16 {%r4579, %r4580, %r4581, %r4582}, {%r2, %r2, %r2, %r2, %r2, %r2, %r2, %r2}, {%r2, %r2, %r2, %r2, %r2, %r2, %r2, %r2}, {%r4575, %r4576, %r4577, %r4578};
	bar.warp.sync 	-1;
	wmma.mma.sync.aligned.row.col.m16n16k16.f16.f16 {%r4583, %r4584, %r4585, %r4586}, {%r2, %r2, %r2, %r2, %r2, %r2, %r2, %r2}, {%r2, %r2, %r2, %r2, %r2, %r2, %r2, %r2}, {%r4579, %r4580, %r4581, %r4582};
	bar.warp.sync 	-1;
	wmma.mma.sync.aligned.row.col.m16n16k16.f16.f16 {%r4587, %r4588, %r4589, %r4590}, {%r2, %r2, %r2, %r2, %r2, %r2, %r2, %r2}, {%r2, %r2, %r2, %r2, %r2, %r2, %r2, %r2}, {%r4583, %r4584, %r4585, %r4586};
	bar.warp.sync 	-1;
	wmma.mma.sync.aligned.row.col.m16n16k16.f16.f16 {%r4591, %r4592, %r4593, %r4594}, {%r2, %r2, %r2, %r2, %r2, %r2, %r2, %r2}, {%r2, %r2, %r2, %r2, %r2, %r2, %r2, %r2}, {%r4587, %r4588, %r4589, %r4590};
	bar.warp.sync 	-1;
	wmma.mma.sync.aligned.row.col.m16n16k16.f16.f16 {%r4595, %r4596, %r4597, %r4598}, {%r2, %r2, %r2, %r2, %r2, %r2, %r2, %r2}, {%r2, %r2, %r2, %r2, %r2, %r2, %r2, %r2}, {%r4591, %r4592, %r4593, %r4594};
	bar.warp.sync 	-1;
	wmma.mma.sync.aligned.row.col.m16n16k16.f16.f16 {%r4599, %r4600, %r4601, %r4602}, {%r2, %r2, %r2, %r2, %r2, %r2, %r2, %r2}, {%r2, %r2, %r2, %r2, %r2, %r2, %r2, %r2}, {%r4595, %r4596, %r4597, %r4598};
	bar.warp.sync 	-1;
	wmma.mma.sync.aligned.row.col.m16n16k16.f16.f16 {%r4603, %r4604, %r4605, %r4606}, {%r2, %r2, %r2, %r2, %r2, %r2, %r2, %r2}, {%r2, %r2, %r2, %r2, %r2, %r2, %r2, %r2}, {%r4599, %r4600, %r4601, %r4602};
	bar.warp.sync 	-1;
	wmma.mma.sync.aligned.row.col.m16n16k16.f16.f16 {%r4607, %r4608, %r4609, %r4610}, {%r2, %r2, %r2, %r2, %r2, %r2, %r2, %r2}, {%r2, %r2, %r2, %r2, %r2, %r2, %r2, %r2}, {%r4603, %r4604, %r4605, %r4606};
	bar.warp.sync 	-1;
	wmma.mma.sync.aligned.row.col.m16n16k16.f16.f16 {%r4611, %r4612, %r4613, %r4614}, {%r2, %r2, %r2, %r2, %r2, %r2, %r2, %r2}, {%r2, %r2, %r2, %r2, %r2, %r2, %r2, %r2}, {%r4607, %r4608, %r4609, %r4610};
	bar.warp.sync 	-1;
	wmma.mma.sync.aligned.row.col.m16n16k16.f16.f16 {%r4615, %r4616, %r4617, %r4618}, {%r2, %r2, %r2, %r2, %r2, %r2, %r2, %r2}, {%r2, %r2, %r2, %r2, %r2, %r2, %r2, %r2}, {%r4611, %r4612, %r4613, %r4614};
	bar.warp.sync 	-1;
	wmma.mma.sync.aligned.row.col.m16n16k16.f16.f16 {%r4619, %r4620, %r4621, %r4622}, {%r2, %r2, %r2, %r2, %r2, %r2, %r2, %r2}, {%r2, %r2, %r2, %r2, %r2, %r2, %r2, %r2}, {%r4615, %r4616, %r4617, %r4618};
	bar.warp.sync 	-1;
	wmma.mma.sync.aligned.row.col.m16n16k16.f16.f16 {%r4623, %r4624, %r4625, %r4626}, {%r2, %r2, %r2, %r2, %r2, %r2, %r2, %r2}, {%r2, %r2, %r2, %r2, %r2, %r2, %r2, %r2}, {%r4619, %r4620, %r4621, %r4622};
	bar.warp.sync 	-1;
	wmma.mma.sync.aligned.row.col.m16n16k16.f16.f16 {%r4627, %r4628, %r4629, %r4630}, {%r2, %r2, %r2, %r2, %r2, %r2, %r2, %r2}, {%r2, %r2, %r2, %r2, %r2, %r2, %r2, %r2}, {%r4623, %r4624, %r4625, %r4626};
	bar.warp.sync 	-1;
	wmma.mma.sync.aligned.row.col.m16n16k16.f16.f16 {%r4631, %r4632, %r4633, %r4634}, {%r2, %r2, %r2, %r2, %r2, %r2, %r2, %r2}, {%r2, %r2, %r2, %r2, %r2, %r2, %r2, %r2}, {%r4627, %r4628, %r4629, %r4630};
	bar.warp.sync 	-1;
	wmma.mma.sync.aligned.row.col.m16n16k16.f16.f16 {%r4635, %r4636, %r4637, %r4638}, {%r2, %r2, %r2, %r2, %r2, %r2, %r2, %r2}, {%r2, %r2, %r2, %r2, %r2, %r2, %r2, %r2}, {%r4631, %r4632, %r4633, %r4634};
	bar.warp.sync 	-1;
	wmma.mma.sync.aligned.row.col.m16n16k16.f16.f16 {%r4639, %r4640, %r4641, %r4642}, {%r2, %r2, %r2, %r2, %r2, %r2, %r2, %r2}, {%r2, %r2, %r2, %r2, %r2, %r2, %r2, %r2}, {%r4635, %r4636, %r4637, %r4638};
	bar.warp.sync 	-1;
	wmma.mma.sync.aligned.row.col.m16n16k16.f16.f16 {%r4643, %r4644, %r4645, %r4646}, {%r2, %r2, %r2, %r2, %r2, %r2, %r2, %r2}, {%r2, %r2, %r2, %r2, %r2, %r2, %r2, %r2}, {%r4639, %r4640, %r4641, %r4642};
	bar.warp.sync 	-1;
	wmma.mma.sync.aligned.row.col.m16n16k16.f16.f16 {%r4647, %r4648, %r4649, %r4650}, {%r2, %r2, %r2, %r2, %r2, %r2, %r2, %r2}, {%r2, %r2, %r2, %r2, %r2, %r2, %r2, %r2}, {%r4643, %r4644, %r4645, %r4646};
	bar.warp.sync 	-1;
	wmma.mma.sync.aligned.row.col.m16n16k16.f16.f16 {%r4651, %r4652, %r4653, %r4654}, {%r2, %r2, %r2, %r2, %r2, %r2, %r2, %r2}, {%r2, %r2, %r2, %r2, %r2, %r2, %r2, %r2}, {%r4647, %r4648, %r4649, %r4650};
	bar.warp.sync 	-1;
	wmma.mma.sync.aligned.row.col.m16n16k16.f16.f16 {%r4655, %r4656, %r4657, %r4658}, {%r2, %r2, %r2, %r2, %r2, %r2, %r2, %r2}, {%r2, %r2, %r2, %r2, %r2, %r2, %r2, %r2}, {%r4651, %r4652, %r4653, %r4654};
	bar.warp.sync 	-1;
	wmma.mma.sync.aligned.row.col.m16n16k16.f16.f16 {%r4659, %r4660, %r4661, %r4662}, {%r2, %r2, %r2, %r2, %r2, %r2, %r2, %r2}, {%r2, %r2, %r2, %r2, %r2, %r2, %r2, %r2}, {%r4655, %r4656, %r4657, %r4658};
	bar.warp.sync 	-1;
	wmma.mma.sync.aligned.row.col.m16n16k16.f16.f16 {%r4663, %r4664, %r4665, %r4666}, {%r2, %r2, %r2, %r2, %r2, %r2, %r2, %r2}, {%r2, %r2, %r2, %r2, %r2, %r2, %r2, %r2}, {%r4659, %r4660, %r4661, %r4662};
	bar.warp.sync 	-1;
	wmma.mma.sync.aligned.row.col.m16n16k16.f16.f16 {%r4667, %r4668, %r4669, %r4670}, {%r2, %r2, %r2, %r2, %r2, %r2, %r2, %r2}, {%r2, %r2, %r2, %r2, %r2, %r2, %r2, %r2}, {%r4663, %r4664, %r4665, %r4666};
	bar.warp.sync 	-1;
	wmma.mma.sync.aligned.row.col.m16n16k16.f16.f16 {%r4671, %r4672, %r4673, %r4674}, {%r2, %r2, %r2, %r2, %r2, %r2, %r2, %r2}, {%r2, %r2, %r2, %r2, %r2, %r2, %r2, %r2}, {%r4667, %r4668, %r4669, %r4670};
	bar.warp.sync 	-1;
	wmma.mma.sync.aligned.row.col.m16n16k16.f16.f16 {%r4675, %r4676, %r4677, %r4678}, {%r2, %r2, %r2, %r2, %r2, %r2, %r2, %r2}, {%r2, %r2, %r2, %r2, %r2, %r2, %r2, %r2}, {%r4671, %r4672, %r4673, %r4674};
	bar.warp.sync 	-1;
	wmma.mma.sync.aligned.row.col.m16n16k16.f16.f16 {%r4679, %r4680, %r4681, %r4682}, {%r2, %r2, %r2, %r2, %r2, %r2, %r2, %r2}, {%r2, %r2, %r2, %r2, %r2, %r2, %r2, %r2}, {%r4675, %r4676, %r4677, %r4678};
	bar.warp.sync 	-1;
	wmma.mma.sync.aligned.row.col.m16n16k16.f16.f16 {%r4683, %r4684, %r4685, %r4686}, {%r2, %r2, %r2, %r2, %r2, %r2, %r2, %r2}, {%r2, %r2, %r2, %r2, %r2, %r2, %r2, %r2}, {%r4679, %r4680, %r4681, %r4682};
	bar.warp.sync 	-1;
	wmma.mma.sync.aligned.row.col.m16n16k16.f16.f16 {%r4687, %r4688, %r4689, %r4690}, {%r2, %r2, %r2, %r2, %r2, %r2, %r2, %r2}, {%r2, %r2, %r2, %r2, %r2, %r2, %r2, %r2}, {%r4683, %r4684, %r4685, %r4686};
	bar.warp.sync 	-1;
	wmma.mma.sync.aligned.row.col.m16n16k16.f16.f16 {%r4691, %r4692, %r4693, %r4694}, {%r2, %r2, %r2, %r2, %r2, %r2, %r2, %r2}, {%r2, %r2, %r2, %r2, %r2, %r2, %r2, %r2}, {%r4687, %r4688, %r4689, %r4690};
	bar.warp.sync 	-1;
	wmma.mma.sync.aligned.row.col.m16n16k16.f16.f16 {%r4695, %r4696, %r4697, %r4698}, {%r2, %r2, %r2, %r2, %r2, %r2, %r2, %r2}, {%r2, %r2, %r2, %r2, %r2, %r2, %r2, %r2}, {%r4691, %r4692, %r4693, %r4694};
	bar.warp.sync 	-1;
	wmma.mma.sync.aligned.row.col.m16n16k16.f16.f16 {%r4699, %r4700, %r4701, %r4702}, {%r2, %r2, %r2, %r2, %r2, %r2, %r2, %r2}, {%r2, %r2, %r2, %r2, %r2, %r2, %r2, %r2}, {%r4695, %r4696, %r4697, %r4698};
	bar.warp.sync 	-1;
	wmma.mma.sync.aligned.row.col.m16n16k16.f16.f16 {%r4703, %r4704, %r4705, %r4706}, {%r2, %r2, %r2, %r2, %r2, %r2, %r2, %r2}, {%r2, %r2, %r2, %r2, %r2, %r2, %r2, %r2}, {%r4699, %r4700, %r4701, %r4702};
	bar.warp.sync 	-1;
	wmma.mma.sync.aligned.row.col.m16n16k16.f16.f16 {%r4707, %r4708, %r4709, %r4710}, {%r2, %r2, %r2, %r2, %r2, %r2, %r2, %r2}, {%r2, %r2, %r2, %r2, %r2, %r2, %r2, %r2}, {%r4703, %r4704, %r4705, %r4706};
	bar.warp.sync 	-1;
	wmma.mma.sync.aligned.row.col.m16n16k16.f16.f16 {%r4711, %r4712, %r4713, %r4714}, {%r2, %r2, %r2, %r2, %r2, %r2, %r2, %r2}, {%r2, %r2, %r2, %r2, %r2, %r2, %r2, %r2}, {%r4707, %r4708, %r4709, %r4710};
	bar.warp.sync 	-1;
	wmma.mma.sync.aligned.row.col.m16n16k16.f16.f16 {%r4715, %r4716, %r4717, %r4718}, {%r2, %r2, %r2, %r2, %r2, %r2, %r2, %r2}, {%r2, %r2, %r2, %r2, %r2, %r2, %r2, %r2}, {%r4711, %r4712, %r4713, %r4714};
	bar.warp.sync 	-1;
	wmma.mma.sync.aligned.row.col.m16n16k16.f16.f16 {%r4719, %r4720, %r4721, %r4722}, {%r2, %r2, %r2, %r2, %r2, %r2, %r2, %r2}, {%r2, %r2, %r2, %r2, %r2, %r2, %r2, %r2}, {%r4715, %r4716, %r4717, %r4718};
	bar.warp.sync 	-1;
	wmma.mma.sync.aligned.row.col.m16n16k16.f16.f16 {%r4723, %r4724, %r4725, %r4726}, {%r2, %r2, %r2, %r2, %r2, %r2, %r2, %r2}, {%r2, %r2, %r2, %r2, %r2, %r2, %r2, %r2}, {%r4719, %r4720, %r4721, %r4722};
	bar.warp.sync 	-1;
	wmma.mma.sync.aligned.row.col.m16n16k16.f16.f16 {%r4727, %r4728, %r4729, %r4730}, {%r2, %r2, %r2, %r2, %r2, %r2, %r2, %r2}, {%r2, %r2, %r2, %r2, %r2, %r2, %r2, %r2}, {%r4723, %r4724, %r4725, %r4726};
	bar.warp.sync 	-1;
	wmma.mma.sync.aligned.row.col.m16n16k16.f16.f16 {%r4731, %r4732, %r4733, %r4734}, {%r2, %r2, %r2, %r2, %r2, %r2, %r2, %r2}, {%r2, %r2, %r2, %r2, %r2, %r2, %r2, %r2}, {%r4727, %r4728, %r4729, %r4730};
	bar.warp.sync 	-1;
	wmma.mma.sync.aligned.row.col.m16n16k16.f16.f16 {%r4735, %r4736, %r4737, %r4738}, {%r2, %r2, %r2, %r2, %r2, %r2, %r2, %r2}, {%r2, %r2, %r2, %r2, %r2, %r2, %r2, %r2}, {%r4731, %r4732, %r4733, %r4734};
	bar.warp.sync 	-1;
	wmma.mma.sync.aligned.row.col.m16n16k16.f16.f16 {%r4739, %r4740, %r4741, %r4742}, {%r2, %r2, %r2, %r2, %r2, %r2, %r2, %r2}, {%r2, %r2, %r2, %r2, %r2, %r2, %r2, %r2}, {%r4735, %r4736, %r4737, %r4738};
	bar.warp.sync 	-1;
	wmma.mma.sync.aligned.row.col.m16n16k16.f16.f16 {%r4743, %r4744, %r4745, %r4746}, {%r2, %r2, %r2, %r2, %r2, %r2, %r2, %r2}, {%r2, %r2, %r2, %r2, %r2, %r2, %r2, %r2}, {%r4739, %r4740, %r4741, %r4742};
	bar.warp.sync 	-1;
	wmma.mma.sync.aligned.row.col.m16n16k16.f16.f16 {%r4747, %r4748, %r4749, %r4750}, {%r2, %r2, %r2, %r2, %r2, %r2, %r2, %r2}, {%r2, %r2, %r2, %r2, %r2, %r2, %r2, %r2}, {%r4743, %r4744, %r4745, %r4746};
	bar.warp.sync 	-1;
	wmma.mma.sync.aligned.row.col.m16n16k16.f16.f16 {%r4751, %r4752, %r4753, %r4754}, {%r2, %r2, %r2, %r2, %r2, %r2, %r2, %r2}, {%r2, %r2, %r2, %r2, %r2, %r2, %r2, %r2}, {%r4747, %r4748, %r4749, %r4750};
	bar.warp.sync 	-1;
	wmma.mma.sync.aligned.row.col.m16n16k16.f16.f16 {%r4755, %r4756, %r4757, %r4758}, {%r2, %r2, %r2, %r2, %r2, %r2, %r2, %r2}, {%r2, %r2, %r2, %r2, %r2, %r2, %r2, %r2}, {%r4751, %r4752, %r4753, %r4754};
	bar.warp.sync 	-1;
	wmma.mma.sync.aligned.row.col.m16n16k16.f16.f16 {%r4759, %r4760, %r4761, %r4762}, {%r2, %r2, %r2, %r2, %r2, %r2, %r2, %r2}, {%r2, %r2, %r2, %r2, %r2, %r2, %r2, %r2}, {%r4755, %r4756, %r4757, %r4758};
	bar.warp.sync 	-1;
	wmma.mma.sync.aligned.row.col.m16n16k16.f16.f16 {%r4763, %r4764, %r4765, %r4766}, {%r2, %r2, %r2, %r2, %r2, %r2, %r2, %r2}, {%r2, %r2, %r2, %r2, %r2, %r2, %r2, %r2}, {%r4759, %r4760, %r4761, %r4762};
	bar.warp.sync 	-1;
	wmma.mma.sync.aligned.row.col.m16n16k16.f16.f16 {%r4767, %r4768, %r4769, %r4770}, {%r2, %r2, %r2, %r2, %r2, %r2, %r2, %r2}, {%r2, %r2, %r2, %r2, %r2, %r2, %r2, %r2}, {%r4763, %r4764, %r4765, %r4766};
	bar.warp.sync 	-1;
	wmma.mma.sync.aligned.row.col.m16n16k16.f16.f16 {%r4771, %r4772, %r4773, %r4774}, {%r2, %r2, %r2, %r2, %r2, %r2, %r2, %r2}, {%r2, %r2, %r2, %r2, %r2, %r2, %r2, %r2}, {%r4767, %r4768, %r4769, %r4770};
	bar.warp.sync 	-1;
	wmma.mma.sync.aligned.row.col.m16n16k16.f16.f16 {%r4775, %r4776, %r4777, %r4778}, {%r2, %r2, %r2, %r2, %r2, %r2, %r2, %r2}, {%r2, %r2, %r2, %r2, %r2, %r2, %r2, %r2}, {%r4771, %r4772, %r4773, %r4774};
	bar.warp.sync 	-1;
	wmma.mma.sync.aligned.row.col.m16n16k16.f16.f16 {%r4779, %r4780, %r4781, %r4782}, {%r2, %r2, %r2, %r2, %r2, %r2, %r2, %r2}, {%r2, %r2, %r2, %r2, %r2, %r2, %r2, %r2}, {%r4775, %r4776, %r4777, %r4778};
	bar.warp.sync 	-1;
	wmma.mma.sync.aligned.row.col.m16n16k16.f16.f16 {%r4783, %r4784, %r4785, %r4786}, {%r2, %r2, %r2, %r2, %r2, %r2, %r2, %r2}, {%r2, %r2, %r2, %r2, %r2, %r2, %r2, %r2}, {%r4779, %r4780, %r4781, %r4782};
	bar.warp.sync 	-1;
	wmma.mma.sync.aligned.row.col.m16n16k16.f16.f16 {%r4787, %r4788, %r4789, %r4790}, {%r2, %r2, %r2, %r2, %r2, %r2, %r2, %r2}, {%r2, %r2, %r2, %r2, %r2, %r2, %r2, %r2}, {%r4783, %r4784, %r4785, %r4786};
	bar.warp.sync 	-1;
	wmma.mma.sync.aligned.row.col.m16n16k16.f16.f16 {%r4791, %r4792, %r4793, %r4794}, {%r2, %r2, %r2, %r2, %r2, %r2, %r2, %r2}, {%r2, %r2, %r2, %r2, %r2, %r2, %r2, %r2}, {%r4787, %r4788, %r4789, %r4790};
	bar.warp.sync 	-1;
	wmma.mma.sync.aligned.row.col.m16n16k16.f16.f16 {%r4795, %r4796, %r4797, %r4798}, {%r2, %r2, %r2, %r2, %r2, %r2, %r2, %r2}, {%r2, %r2, %r2, %r2, %r2, %r2, %r2, %r2}, {%r4791, %r4792, %r4793, %r4794};
	bar.warp.sync 	-1;
	wmma.mma.sync.aligned.row.col.m16n16k16.f16.f16 {%r4799, %r4800, %r4801, %r4802}, {%r2, %r2, %r2, %r2, %r2, %r2, %r2, %r2}, {%r2, %r2, %r2, %r2, %r2, %r2, %r2, %r2}, {%r4795, %r4796, %r4797, %r4798};
	bar.warp.sync 	-1;
	wmma.mma.sync.aligned.row.col.m16n16k16.f16.f16 {%r4803, %r4804, %r4805, %r4806}, {%r2, %r2, %r2, %r2, %r2, %r2, %r2, %r2}, {%r2, %r2, %r2, %r2, %r2, %r2, %r2, %r2}, {%r4799, %r4800, %r4801, %r4802};
	bar.warp.sync 	-1;
	wmma.mma.sync.aligned.row.col.m16n16k16.f16.f16 {%r4807, %r4808, %r4809, %r4810}, {%r2, %r2, %r2, %r2, %r2, %r2, %r2, %r2}, {%r2, %r2, %r2, %r2, %r2, %r2, %r2, %r2}, {%r4803, %r4804, %r4805, %r4806};
	bar.warp.sync 	-1;
	wmma.mma.sync.aligned.row.col.m16n16k16.f16.f16 {%r4811, %r4812, %r4813, %r4814}, {%r2, %r2, %r2, %r2, %r2, %r2, %r2, %r2}, {%r2, %r2, %r2, %r2, %r2, %r2, %r2, %r2}, {%r4807, %r4808, %r4809, %r4810};
	bar.warp.sync 	-1;
	wmma.mma.sync.aligned.row.col.m16n16k16.f16.f16 {%r4815, %r4816, %r4817, %r4818}, {%r2, %r2, %r2, %r2, %r2, %r2, %r2, %r2}, {%r2, %r2, %r2, %r2, %r2, %r2, %r2, %r2}, {%r4811, %r4812, %r4813, %r4814};
	bar.warp.sync 	-1;
	wmma.mma.sync.aligned.row.col.m16n16k16.f16.f16 {%r4819, %r4820, %r4821, %r4822}, {%r2, %r2, %r2, %r2, %r2, %r2, %r2, %r2}, {%r2, %r2, %r2, %r2, %r2, %r2, %r2, %r2}, {%r4815, %r4816, %r4817, %r4818};
	bar.warp.sync 	-1;
	wmma.mma.sync.aligned.row.col.m16n16k16.f16.f16 {%r4823, %r4824, %r4825, %r4826}, {%r2, %r2, %r2, %r2, %r2, %r2, %r2, %r2}, {%r2, %r2, %r2, %r2, %r2, %r2, %r2, %r2}, {%r4819, %r4820, %r4821, %r4822};
	bar.warp.sync 	-1;
	wmma.mma.sync.aligned.row.col.m16n16k16.f16.f16 {%r4827, %r4828, %r4829, %r4830}, {%r2, %r2, %r2, %r2, %r2, %r2, %r2, %r2}, {%r2, %r2, %r2, %r2, %r2, %r2, %r2, %r2}, {%r4823, %r4824, %r4825, %r4826};
	bar.warp.sync 	-1;
	wmma.mma.sync.aligned.row.col.m16n16k16.f16.f16 {%r4831, %r4832, %r4833, %r4834}, {%r2, %r2, %r2, %r2, %r2, %r2, %r2, %r2}, {%r2, %r2, %r2, %r2, %r2, %r2, %r2, %r2}, {%r4827, %r4828, %r4829, %r4830};
	bar.warp.sync 	-1;
	wmma.mma.sync.aligned.row.col.m16n16k16.f16.f16 {%r4835, %r4836, %r4837, %r4838}, {%r2, %r2, %r2, %r2, %r2, %r2, %r2, %r2}, {%r2, %r2, %r2, %r2, %r2, %r2, %r2, %r2}, {%r4831, %r4832, %r4833, %r4834};
	bar.warp.sync 	-1;
	wmma.mma.sync.aligned.row.col.m16n16k16.f16.f16 {%r4839, %r4840, %r4841, %r4842}, {%r2, %r2, %r2, %r2, %r2, %r2, %r2, %r2}, {%r2, %r2, %r2, %r2, %r2, %r2, %r2, %r2}, {%r4835, %r4836, %r4837, %r4838};
	bar.warp.sync 	-1;
	wmma.mma.sync.aligned.row.col.m16n16k16.f16.f16 {%r4843, %r4844, %r4845, %r4846}, {%r2, %r2, %r2, %r2, %r2, %r2, %r2, %r2}, {%r2, %r2, %r2, %r2, %r2, %r2, %r2, %r2}, {%r4839, %r4840, %r4841, %r4842};
	bar.warp.sync 	-1;
	wmma.mma.sync.aligned.row.col.m16n16k16.f16.f16 {%r4847, %r4848, %r4849, %r4850}, {%r2, %r2, %r2, %r2, %r2, %r2, %r2, %r2}, {%r2, %r2, %r2, %r2, %r2, %r2, %r2, %r2}, {%r4843, %r4844, %r4845, %r4846};
	bar.warp.sync 	-1;
	wmma.mma.sync.aligned.row.col.m16n16k16.f16.f16 {%r4851, %r4852, %r4853, %r4854}, {%r2, %r2, %r2, %r2, %r2, %r2, %r2, %r2}, {%r2, %r2, %r2, %r2, %r2, %r2, %r2, %r2}, {%r4847, %r4848, %r4849, %r4850};
	bar.warp.sync 	-1;
	wmma.mma.sync.aligned.row.col.m16n16k16.f16.f16 {%r4855, %r4856, %r4857, %r4858}, {%r2, %r2, %r2, %r2, %r2, %r2, %r2, %r2}, {%r2, %r2, %r2, %r2, %r2, %r2, %r2, %r2}, {%r4851, %r4852, %r4853, %r4854};
	bar.warp.sync 	-1;
	wmma.mma.sync.aligned.row.col.m16n16k16.f16.f16 {%r4859, %r4860, %r4861, %r4862}, {%r2, %r2, %r2, %r2, %r2, %r2, %r2, %r2}, {%r2, %r2, %r2, %r2, %r2, %r2, %r2, %r2}, {%r4855, %r4856, %r4857, %r4858};
	bar.warp.sync 	-1;
	wmma.mma.sync.aligned.row.col.m16n16k16.f16.f16 {%r4863, %r4864, %r4865, %r4866}, {%r2, %r2, %r2, %r2, %r2, %r2, %r2, %r2}, {%r2, %r2, %r2, %r2, %r2, %r2, %r2, %r2}, {%r4859, %r4860, %r4861, %r4862};
	bar.warp.sync 	-1;
	wmma.mma.sync.aligned.row.col.m16n16k16.f16.f16 {%r4867, %r4868, %r4869, %r4870}, {%r2, %r2, %r2, %r2, %r2, %r2, %r2, %r2}, {%r2, %r2, %r2, %r2, %r2, %r2, %r2, %r2}, {%r4863, %r4864, %r4865, %r4866};
	bar.warp.sync 	-1;
	wmma.mma.sync.aligned.row.col.m16n16k16.f16.f16 {%r4871, %r4872, %r4873, %r4874}, {%r2, %r2, %r2, %r2, %r2, %r2, %r2, %r2}, {%r2, %r2, %r2, %r2, %r2, %r2, %r2, %r2}, {%r4867, %r4868, %r4869, %r4870};
	bar.warp.sync 	-1;
	wmma.mma.sync.aligned.row.col.m16n16k16.f16.f16 {%r4875, %r4876, %r4877, %r4878}, {%r2, %r2, %r2, %r2, %r2, %r2, %r2, %r2}, {%r2, %r2, %r2, %r2, %r2, %r2, %r2, %r2}, {%r4871, %r4872, %r4873, %r4874};
	bar.warp.sync 	-1;
	wmma.mma.sync.aligned.row.col.m16n16k16.f16.f16 {%r4879, %r4880, %r4881, %r4882}, {%r2, %r2, %r2, %r2, %r2, %r2, %r2, %r2}, {%r2, %r2, %r2, %r2, %r2, %r2, %r2, %r2}, {%r4875, %r4876, %r4877, %r4878};
	bar.warp.sync 	-1;
	wmma.mma.sync.aligned.row.col.m16n16k16.f16.f16 {%r4883, %r4884, %r4885, %r4886}, {%r2, %r2, %r2, %r2, %r2, %r2, %r2, %r2}, {%r2, %r2, %r2, %r2, %r2, %r2, %r2, %r2}, {%r4879, %r4880, %r4881, %r4882};
	bar.warp.sync 	-1;
	wmma.mma.sync.aligned.row.col.m16n16k16.f16.f16 {%r4887, %r4888, %r4889, %r4890}, {%r2, %r2, %r2, %r2, %r2, %r2, %r2, %r2}, {%r2, %r2, %r2, %r2, %r2, %r2, %r2, %r2}, {%r4883, %r4884, %r4885, %r4886};
	bar.warp.sync 	-1;
	wmma.mma.sync.aligned.row.col.m16n16k16.f16.f16 {%r4891, %r4892, %r4893, %r4894}, {%r2, %r2, %r2, %r2, %r2, %r2, %r2, %r2}, {%r2, %r2, %r2, %r2, %r2, %r2, %r2, %r2}, {%r4887, %r4888, %r4889, %r4890};
	bar.warp.sync 	-1;
	wmma.mma.sync.aligned.row.col.m16n16k16.f16.f16 {%r4895, %r4896, %r4897, %r4898}, {%r2, %r2, %r2, %r2, %r2, %r2, %r2, %r2}, {%r2, %r2, %r2, %r2, %r2, %r2, %r2, %r2}, {%r4891, %r4892, %r4893, %r4894};
	bar.warp.sync 	-1;
	wmma.mma.sync.aligned.row.col.m16n16k16.f16.f16 {%r4899, %r4900, %r4901, %r4902}, {%r2, %r2, %r2, %r2, %r2, %r2, %r2, %r2}, {%r2, %r2, %r2, %r2, %r2, %r2, %r2, %r2}, {%r4895, %r4896, %r4897, %r4898};
	bar.warp.sync 	-1;
	wmma.mma.sync.aligned.row.col.m16n16k16.f16.f16 {%r4903, %r4904, %r4905, %r4906}, {%r2, %r2, %r2, %r2, %r2, %r2, %r2, %r2}, {%r2, %r2, %r2, %r2, %r2, %r2, %r2, %r2}, {%r4899, %r4900, %r4901, %r4902};
	bar.warp.sync 	-1;
	wmma.mma.sync.aligned.row.col.m16n16k16.f16.f16 {%r4907, %r4908, %r4909, %r4910}, {%r2, %r2, %r2, %r2, %r2, %r2, %r2, %r2}, {%r2, %r2, %r2, %r2, %r2, %r2, %r2, %r2}, {%r4903, %r4904, %r4905, %r4906};
	bar.warp.sync 	-1;
	wmma.mma.sync.aligned.row.col.m16n16k16.f16.f16 {%r4911, %r4912, %r4913, %r4914}, {%r2, %r2, %r2, %r2, %r2, %r2, %r2, %r2}, {%r2, %r2, %r2, %r2, %r2, %r2, %r2, %r2}, {%r4907, %r4908, %r4909, %r4910};
	bar.warp.sync 	-1;
	wmma.mma.sync.aligned.row.col.m16n16k16.f16.f16 {%r4915, %r4916, %r4917, %r4918}, {%r2, %r2, %r2, %r2, %r2, %r2, %r2, %r2}, {%r2, %r2, %r2, %r2, %r2, %r2, %r2, %r2}, {%r4911, %r4912, %r4913, %r4914};
	bar.warp.sync 	-1;
	wmma.mma.sync.aligned.row.col.m16n16k16.f16.f16 {%r4919, %r4920, %r4921, %r4922}, {%r2, %r2, %r2, %r2, %r2, %r2, %r2, %r2}, {%r2, %r2, %r2, %r2, %r2, %r2, %r2, %r2}, {%r4915, %r4916, %r4917, %r4918};
	bar.warp.sync 	-1;
	wmma.mma.sync.aligned.row.col.m16n16k16.f16.f16 {%r4923, %r4924, %r4925, %r4926}, {%r2, %r2, %r2, %r2, %r2, %r2, %r2, %r2}, {%r2, %r2, %r2, %r2, %r2, %r2, %r2, %r2}, {%r4919, %r4920, %r4921, %r4922};
	bar.warp.sync 	-1;
	wmma.mma.sync.aligned.row.col.m16n16k16.f16.f16 {%r4927, %r4928, %r4929, %r4930}, {%r2, %r2, %r2, %r2, %r2, %r2, %r2, %r2}, {%r2, %r2, %r2, %r2, %r2, %r2, %r2, %r2}, {%r4923, %r4924, %r4925, %r4926};
	bar.warp.sync 	-1;
	wmma.mma.sync.aligned.row.col.m16n16k16.f16.f16 {%r4931, %r4932, %r4933, %r4934}, {%r2, %r2, %r2, %r2, %r2, %r2, %r2, %r2}, {%r2, %r2, %r2, %r2, %r2, %r2, %r2, %r2}, {%r4927, %r4928, %r4929, %r4930};
	bar.warp.sync 	-1;
	wmma.mma.sync.aligned.row.col.m16n16k16.f16.f16 {%r4935, %r4936, %r4937, %r4938}, {%r2, %r2, %r2, %r2, %r2, %r2, %r2, %r2}, {%r2, %r2, %r2, %r2, %r2, %r2, %r2, %r2}, {%r4931, %r4932, %r4933, %r4934};
	bar.warp.sync 	-1;
	wmma.mma.sync.aligned.row.col.m16n16k16.f16.f16 {%r4939, %r4940, %r4941, %r4942}, {%r2, %r2, %r2, %r2, %r2, %r2, %r2, %r2}, {%r2, %r2, %r2, %r2, %r2, %r2, %r2, %r2}, {%r4935, %r4936, %r4937, %r4938};
	bar.warp.sync 	-1;
	wmma.mma.sync.aligned.row.col.m16n16k16.f16.f16 {%r4943, %r4944, %r4945, %r4946}, {%r2, %r2, %r2, %r2, %r2, %r2, %r2, %r2}, {%r2, %r2, %r2, %r2, %r2, %r2, %r2, %r2}, {%r4939, %r4940, %r4941, %r4942};
	bar.warp.sync 	-1;
	wmma.mma.sync.aligned.row.col.m16n16k16.f16.f16 {%r4947, %r4948, %r4949, %r4950}, {%r2, %r2, %r2, %r2, %r2, %r2, %r2, %r2}, {%r2, %r2, %r2, %r2, %r2, %r2, %r2, %r2}, {%r4943, %r4944, %r4945, %r4946};
	bar.warp.sync 	-1;
	wmma.mma.sync.aligned.row.col.m16n16k16.f16.f16 {%r4951, %r4952, %r4953, %r4954}, {%r2, %r2, %r2, %r2, %r2, %r2, %r2, %r2}, {%r2, %r2, %r2, %r2, %r2, %r2, %r2, %r2}, {%r4947, %r4948, %r4949, %r4950};
	bar.warp.sync 	-1;
	wmma.mma.sync.aligned.row.col.m16n16k16.f16.f16 {%r4955, %r4956, %r4957, %r4958}, {%r2, %r2, %r2, %r2, %r2, %r2, %r2, %r2}, {%r2, %r2, %r2, %r2, %r2, %r2, %r2, %r2}, {%r4951, %r4952, %r4953, %r4954};
	bar.warp.sync 	-1;
	wmma.mma.sync.aligned.row.col.m16n16k16.f16.f16 {%r4959, %r4960, %r4961, %r4962}, {%r2, %r2, %r2, %r2, %r2, %r2, %r2, %r2}, {%r2, %r2, %r2, %r2, %r2, %r2, %r2, %r2}, {%r4955, %r4956, %r4957, %r4958};
	bar.warp.sync 	-1;
	wmma.mma.sync.aligned.row.col.m16n16k16.f16.f16 {%r4963, %r4964, %r4965, %r4966}, {%r2, %r2, %r2, %r2, %r2, %r2, %r2, %r2}, {%r2, %r2, %r2, %r2, %r2, %r2, %r2, %r2}, {%r4959, %r4960, %r4961, %r4962};
	bar.warp.sync 	-1;
	wmma.mma.sync.aligned.row.col.m16n16k16.f16.f16 {%r4967, %r4968, %r4969, %r4970}, {%r2, %r2, %r2, %r2, %r2, %r2, %r2, %r2}, {%r2, %r2, %r2, %r2, %r2, %r2, %r2, %r2}, {%r4963, %r4964, %r4965, %r4966};
	bar.warp.sync 	-1;
	wmma.mma.sync.aligned.row.col.m16n16k16.f16.f16 {%r4971, %r4972, %r4973, %r4974}, {%r2, %r2, %r2, %r2, %r2, %r2, %r2, %r2}, {%r2, %r2, %r2, %r2, %r2, %r2, %r2, %r2}, {%r4967, %r4968, %r4969, %r4970};
	bar.warp.sync 	-1;
	wmma.mma.sync.aligned.row.col.m16n16k16.f16.f16 {%r4975, %r4976, %r4977, %r4978}, {%r2, %r2, %r2, %r2, %r2, %r2, %r2, %r2}, {%r2, %r2, %r2, %r2, %r2, %r2, %r2, %r2}, {%r4971, %r4972, %r4973, %r4974};
	bar.warp.sync 	-1;
	wmma.mma.sync.aligned.row.col.m16n16k16.f16.f16 {%r4979, %r4980, %r4981, %r4982}, {%r2, %r2, %r2, %r2, %r2, %r2, %r2, %r2}, {%r2, %r2, %r2, %r2, %r2, %r2, %r2, %r2}, {%r4975, %r4976, %r4977, %r4978};
	bar.warp.sync 	-1;
	wmma.mma.sync.aligned.row.col.m16n16k16.f16.f16 {%r4983, %r4984, %r4985, %r4986}, {%r2, %r2, %r2, %r2, %r2, %r2, %r2, %r2}, {%r2, %r2, %r2, %r2, %r2, %r2, %r2, %r2}, {%r4979, %r4980, %r4981, %r4982};
	bar.warp.sync 	-1;
	wmma.mma.sync.aligned.row.col.m16n16k16.f16.f16 {%r4987, %r4988, %r4989, %r4990}, {%r2, %r2, %r2, %r2, %r2, %r2, %r2, %r2}, {%r2, %r2, %r2, %r2, %r2, %r2, %r2, %r2}, {%r4983, %r4984, %r4985, %r4986};
	bar.warp.sync 	-1;
	wmma.mma.sync.aligned.row.col.m16n16k16.f16.f16 {%r4991, %r4992, %r4993, %r4994}, {%r2, %r2, %r2, %r2, %r2, %r2, %r2, %r2}, {%r2, %r2, %r2, %r2, %r2, %r2, %r2, %r2}, {%r4987, %r4988, %r4989, %r4990};
	bar.warp.sync 	-1;
	wmma.mma.sync.aligned.row.col.m16n16k16.f16.f16 {%r4995, %r4996, %r4997, %r4998}, {%r2, %r2, %r2, %r2, %r2, %r2, %r2, %r2}, {%r2, %r2, %r2, %r2, %r2, %r2, %r2, %r2}, {%r4991, %r4992, %r4993, %r4994};
	bar.warp.sync 	-1;
	wmma.mma.sync.aligned.row.col.m16n16k16.f16.f16 {%r4999, %r5000, %r5001, %r5002}, {%r2, %r2, %r2, %r2, %r2, %r2, %r2, %r2}, {%r2, %r2, %r2, %r2, %r2, %r2, %r2, %r2}, {%r4995, %r4996, %r4997, %r4998};
	bar.warp.sync 	-1;
	wmma.mma.sync.aligned.row.col.m16n16k16.f16.f16 {%r5003, %r5004, %r5005, %r5006}, {%r2, %r2, %r2, %r2, %r2, %r2, %r2, %r2}, {%r2, %r2, %r2, %r2, %r2, %r2, %r2, %r2}, {%r4999, %r5000, %r5001, %r5002};
	bar.warp.sync 	-1;
	wmma.mma.sync.aligned.row.col.m16n16k16.f16.f16 {%r5007, %r5008, %r5009, %r5010}, {%r2, %r2, %r2, %r2, %r2, %r2, %r2, %r2}, {%r2, %r2, %r2, %r2, %r2, %r2, %r2, %r2}, {%r5003, %r5004, %r5005, %r5006};
	bar.warp.sync 	-1;
	wmma.mma.sync.aligned.row.col.m16n16k16.f16.f16 {%r5011, %r5012, %r5013, %r5014}, {%r2, %r2, %r2, %r2, %r2, %r2, %r2, %r2}, {%r2, %r2, %r2, %r2, %r2, %r2, %r2, %r2}, {%r5007, %r5008, %r5009, %r5010};
	bar.warp.sync 	-1;
	wmma.mma.sync.aligned.row.col.m16n16k16.f16.f16 {%r5015, %r5016, %r5017, %r5018}, {%r2, %r2, %r2, %r2, %r2, %r2, %r2, %r2}, {%r2, %r2, %r2, %r2, %r2, %r2, %r2, %r2}, {%r5011, %r5012, %r5013, %r5014};
	bar.warp.sync 	-1;
	wmma.mma.sync.aligned.row.col.m16n16k16.f16.f16 {%r5019, %r5020, %r5021, %r5022}, {%r2, %r2, %r2, %r2, %r2, %r2, %r2, %r2}, {%r2, %r2, %r2, %r2, %r2, %r2, %r2, %r2}, {%r5015, %r5016, %r5017, %r5018};
	bar.warp.sync 	-1;
	wmma.mma.sync.aligned.row.col.m16n16k16.f16.f16 {%r5023, %r5024, %r5025, %r5026}, {%r2, %r2, %r2, %r2, %r2, %r2, %r2, %r2}, {%r2, %r2, %r2, %r2, %r2, %r2, %r2, %r2}, {%r5019, %r5020, %r5021, %r5022};
	bar.warp.sync 	-1;
	wmma.mma.sync.aligned.row.col.m16n16k16.f16.f16 {%r5027, %r5028, %r5029, %r5030}, {%r2, %r2, %r2, %r2, %r2, %r2, %r2, %r2}, {%r2, %r2, %r2, %r2, %r2, %r2, %r2, %r2}, {%r5023, %r5024, %r5025, %r5026};
	bar.warp.sync 	-1;
	wmma.mma.sync.aligned.row.col.m16n16k16.f16.f16 {%r5031, %r5032, %r5033, %r5034}, {%r2, %r2, %r2, %r2, %r2, %r2, %r2, %r2}, {%r2, %r2, %r2, %r2, %r2, %r2, %r2, %r2}, {%r5027, %r5028, %r5029, %r5030};
	bar.warp.sync 	-1;
	wmma.mma.sync.aligned.row.col.m16n16k16.f16.f16 {%r5035, %r5036, %r5037, %r5038}, {%r2, %r2, %r2, %r2, %r2, %r2, %r2, %r2}, {%r2, %r2, %r2, %r2, %r2, %r2, %r2, %r2}, {%r5031, %r5032, %r5033, %r5034};
	bar.warp.sync 	-1;
	wmma.mma.sync.aligned.row.col.m16n16k16.f16.f16 {%r5039, %r5040, %r5041, %r5042}, {%r2, %r2, %r2, %r2, %r2, %r2, %r2, %r2}, {%r2, %r2, %r2, %r2, %r2, %r2, %r2, %r2}, {%r5035, %r5036, %r5037, %r5038};
	bar.warp.sync 	-1;
	wmma.mma.sync.aligned.row.col.m16n16k16.f16.f16 {%r5043, %r5044, %r5045, %r5046}, {%r2, %r2, %r2, %r2, %r2, %r2, %r2, %r2}, {%r2, %r2, %r2, %r2, %r2, %r2, %r2, %r2}, {%r5039, %r5040, %r5041, %r5042};
	bar.warp.sync 	-1;
	wmma.mma.sync.aligned.row.col.m16n16k16.f16.f16 {%r5047, %r5048, %r5049, %r5050}, {%r2, %r2, %r2, %r2, %r2, %r2, %r2, %r2}, {%r2, %r2, %r2, %r2, %r2, %r2, %r2, %r2}, {%r5043, %r5044, %r5045, %r5046};
	bar.warp.sync 	-1;
	wmma.mma.sync.aligned.row.col.m16n16k16.f16.f16 {%r5051, %r5052, %r5053, %r5054}, {%r2, %r2, %r2, %r2, %r2, %r2, %r2, %r2}, {%r2, %r2, %r2, %r2, %r2, %r2, %r2, %r2}, {%r5047, %r5048, %r5049, %r5050};
	bar.warp.sync 	-1;
	wmma.mma.sync.aligned.row.col.m16n16k16.f16.f16 {%r5055, %r5056, %r5057, %r5058}, {%r2, %r2, %r2, %r2, %r2, %r2, %r2, %r2}, {%r2, %r2, %r2, %r2, %r2, %r2, %r2, %r2}, {%r5051, %r5052, %r5053, %r5054};
	bar.warp.sync 	-1;
	wmma.mma.sync.aligned.row.col.m16n16k16.f16.f16 {%r5059, %r5060, %r5061, %r5062}, {%r2, %r2, %r2, %r2, %r2, %r2, %r2, %r2}, {%r2, %r2, %r2, %r2, %r2, %r2, %r2, %r2}, {%r5055, %r5056, %r5057, %r5058};
	bar.warp.sync 	-1;
	wmma.mma.sync.aligned.row.col.m16n16k16.f16.f16 {%r5063, %r5064, %r5065, %r5066}, {%r2, %r2, %r2, %r2, %r2, %r2, %r2, %r2}, {%r2, %r2, %r2, %r2, %r2, %r2, %r2, %r2}, {%r5059, %r5060, %r5061, %r5062};
	bar.warp.sync 	-1;
	wmma.mma.sync.aligned.row.col.m16n16k16.f16.f16 {%r5067, %r5068, %r5069, %r5070}, {%r2, %r2, %r2, %r2, %r2, %r2, %r2, %r2}, {%r2, %r2, %r2, %r2, %r2, %r2, %r2, %r2}, {%r5063, %r5064, %r5065, %r5066};
	bar.warp.sync 	-1;
	wmma.mma.sync.aligned.row.col.m16n16k16.f16.f16 {%r5071, %r5072, %r5073, %r5074}, {%r2, %r2, %r2, %r2, %r2, %r2, %r2, %r2}, {%r2, %r2, %r2, %r2, %r2, %r2, %r2, %r2}, {%r5067, %r5068, %r5069, %r5070};
	bar.warp.sync 	-1;
	wmma.mma.sync.aligned.row.col.m16n16k16.f16.f16 {%r5075, %r5076, %r5077, %r5078}, {%r2, %r2, %r2, %r2, %r2, %r2, %r2, %r2}, {%r2, %r2, %r2, %r2, %r2, %r2, %r2, %r2}, {%r5071, %r5072, %r5073, %r5074};
	bar.warp.sync 	-1;
	wmma.mma.sync.aligned.row.col.m16n16k16.f16.f16 {%r5079, %r5080, %r5081, %r5082}, {%r2, %r2, %r2, %r2, %r2, %r2, %r2, %r2}, {%r2, %r2, %r2, %r2, %r2, %r2, %r2, %r2}, {%r5075, %r5076, %r5077, %r5078};
	bar.warp.sync 	-1;
	wmma.mma.sync.aligned.row.col.m16n16k16.f16.f16 {%r5083, %r5084, %r5085, %r5086}, {%r2, %r2, %r2, %r2, %r2, %r2, %r2, %r2}, {%r2, %r2, %r2, %r2, %r2, %r2, %r2, %r2}, {%r5079, %r5080, %r5081, %r5082};
	bar.warp.sync 	-1;
	wmma.mma.sync.aligned.row.col.m16n16k16.f16.f16 {%r5087, %r5088, %r5089, %r5090}, {%r2, %r2, %r2, %r2, %r2, %r2, %r2, %r2}, {%r2, %r2, %r2, %r2, %r2, %r2, %r2, %r2}, {%r5083, %r5084, %r5085, %r5086};
	bar.warp.sync 	-1;
	wmma.mma.sync.aligned.row.col.m16n16k16.f16.f16 {%r5091, %r5092, %r5093, %r5094}, {%r2, %r2, %r2, %r2, %r2, %r2, %r2, %r2}, {%r2, %r2, %r2, %r2, %r2, %r2, %r2, %r2}, {%r5087, %r5088, %r5089, %r5090};
	bar.warp.sync 	-1;
	wmma.mma.sync.aligned.row.col.m16n16k16.f16.f16 {%r5095, %r5096, %r5097, %r5098}, {%r2, %r2, %r2, %r2, %r2, %r2, %r2, %r2}, {%r2, %r2, %r2, %r2, %r2, %r2, %r2, %r2}, {%r5091, %r5092, %r5093, %r5094};
	bar.warp.sync 	-1;
	wmma.mma.sync.aligned.row.col.m16n16k16.f16.f16 {%r5099, %r5100, %r5101, %r5102}, {%r2, %r2, %r2, %r2, %r2, %r2, %r2, %r2}, {%r2, %r2, %r2, %r2, %r2, %r2, %r2, %r2}, {%r5095, %r5096, %r5097, %r5098};
	bar.warp.sync 	-1;
	wmma.mma.sync.aligned.row.col.m16n16k16.f16.f16 {%r5103, %r5104, %r5105, %r5106}, {%r2, %r2, %r2, %r2, %r2, %r2, %r2, %r2}, {%r2, %r2, %r2, %r2, %r2, %r2, %r2, %r2}, {%r5099, %r5100, %r5101, %r5102};
	bar.warp.sync 	-1;
	wmma.mma.sync.aligned.row.col.m16n16k16.f16.f16 {%r5107, %r5108, %r5109, %r5110}, {%r2, %r2, %r2, %r2, %r2, %r2, %r2, %r2}, {%r2, %r2, %r2, %r2, %r2, %r2, %r2, %r2}, {%r5103, %r5104, %r5105, %r5106};
	bar.warp.sync 	-1;
	wmma.mma.sync.aligned.row.col.m16n16k16.f16.f16 {%r5111, %r5112, %r5113, %r5114}, {%r2, %r2, %r2, %r2, %r2, %r2, %r2, %r2}, {%r2, %r2, %r2, %r2, %r2, %r2, %r2, %r2}, {%r5107, %r5108, %r5109, %r5110};
	bar.warp.sync 	-1;
	wmma.mma.sync.aligned.row.col.m16n16k16.f16.f16 {%r5115, %r5116, %r5117, %r5118}, {%r2, %r2, %r2, %r2, %r2, %r2, %r2, %r2}, {%r2, %r2, %r2, %r2, %r2, %r2, %r2, %r2}, {%r5111, %r5112, %r5113, %r5114};
	bar.warp.sync 	-1;
	wmma.mma.sync.aligned.row.col.m16n16k16.f16.f16 {%r5119, %r5120, %r5121, %r5122}, {%r2, %r2, %r2, %r2, %r2, %r2, %r2, %r2}, {%r2, %r2, %r2, %r2, %r2, %r2, %r2, %r2}, {%r5115, %r5116, %r5117, %r5118};
	bar.warp.sync 	-1;
	wmma.mma.sync.aligned.row.col.m16n16k16.f16.f16 {%r5123, %r5124, %r5125, %r5126}, {%r2, %r2, %r2, %r2, %r2, %r2, %r2, %r2}, {%r2, %r2, %r2, %r2, %r2, %r2, %r2, %r2}, {%r5119, %r5120, %r5121, %r5122};
	bar.warp.sync 	-1;
	wmma.mma.sync.aligned.row.col.m16n16k16.f16.f16 {%r5127, %r5128, %r5129, %r5130}, {%r2, %r2, %r2, %r2, %r2, %r2, %r2, %r2}, {%r2, %r2, %r2, %r2, %r2, %r2, %r2, %r2}, {%r5123, %r5124, %r5125, %r5126};
	bar.warp.sync 	-1;
	wmma.mma.sync.aligned.row.col.m16n16k16.f16.f16 {%r5131, %r5132, %r5133, %r5134}, {%r2, %r2, %r2, %r2, %r2, %r2, %r2, %r2}, {%r2, %r2, %r2, %r2, %r2, %r2, %r2, %r2}, {%r5127, %r5128, %r5129, %r5130};
	bar.warp.sync 	-1;
	wmma.mma.sync.aligned.row.col.m16n16k16.f16.f16 {%r5135, %r5136, %r5137, %r5138}, {%r2, %r2, %r2, %r2, %r2, %r2, %r2, %r2}, {%r2, %r2, %r2, %r2, %r2, %r2, %r2, %r2}, {%r5131, %r5132, %r5133, %r5134};
	bar.warp.sync 	-1;
	wmma.mma.sync.aligned.row.col.m16n16k16.f16.f16 {%r5139, %r5140, %r5141, %r5142}, {%r2, %r2, %r2, %r2, %r2, %r2, %r2, %r2}, {%r2, %r2, %r2, %r2, %r2, %r2, %r2, %r2}, {%r5135, %r5136, %r5137, %r5138};
	bar.warp.sync 	-1;
	wmma.mma.sync.aligned.row.col.m16n16k16.f16.f16 {%r5143, %r5144, %r5145, %r5146}, {%r2, %r2, %r2, %r2, %r2, %r2, %r2, %r2}, {%r2, %r2, %r2, %r2, %r2, %r2, %r2, %r2}, {%r5139, %r5140, %r5141, %r5142};
	bar.warp.sync 	-1;
	wmma.mma.sync.aligned.row.col.m16n16k16.f16.f16 {%r5147, %r5148, %r5149, %r5150}, {%r2, %r2, %r2, %r2, %r2, %r2, %r2, %r2}, {%r2, %r2, %r2, %r2, %r2, %r2, %r2, %r2}, {%r5143, %r5144, %r5145, %r5146};
	bar.warp.sync 	-1;
	wmma.mma.sync.aligned.row.col.m16n16k16.f16.f16 {%r5151, %r5152, %r5153, %r5154}, {%r2, %r2, %r2, %r2, %r2, %r2, %r2, %r2}, {%r2, %r2, %r2, %r2, %r2, %r2, %r2, %r2}, {%r5147, %r5148, %r5149, %r5150};
	bar.warp.sync 	-1;
	wmma.mma.sync.aligned.row.col.m16n16k16.f16.f16 {%r5155, %r5156, %r5157, %r5158}, {%r2, %r2, %r2, %r2, %r2, %r2, %r2, %r2}, {%r2, %r2, %r2, %r2, %r2, %r2, %r2, %r2}, {%r5151, %r5152, %r5153, %r5154};
	bar.warp.sync 	-1;
	wmma.mma.sync.aligned.row.col.m16n16k16.f16.f16 {%r5159, %r5160, %r5161, %r5162}, {%r2, %r2, %r2, %r2, %r2, %r2, %r2, %r2}, {%r2, %r2, %r2, %r2, %r2, %r2, %r2, %r2}, {%r5155, %r5156, %r5157, %r5158};
	bar.warp.sync 	-1;
	wmma.mma.sync.aligned.row.col.m16n16k16.f16.f16 {%r5163, %r5164, %r5165, %r5166}, {%r2, %r2, %r2, %r2, %r2, %r2, %r2, %r2}, {%r2, %r2, %r2, %r2, %r2, %r2, %r2, %r2}, {%r5159, %r5160, %r5161, %r5162};
	bar.warp.sync 	-1;
	wmma.mma.sync.aligned.row.col.m16n16k16.f16.f16 {%r5167, %r5168, %r5169, %r5170}, {%r2, %r2, %r2, %r2, %r2, %r2, %r2, %r2}, {%r2, %r2, %r2, %r2, %r2, %r2, %r2, %r2}, {%r5163, %r5164, %r5165, %r5166};
	bar.warp.sync 	-1;
	wmma.mma.sync.aligned.row.col.m16n16k16.f16.f16 {%r5171, %r5172, %r5173, %r5174}, {%r2, %r2, %r2, %r2, %r2, %r2, %r2, %r2}, {%r2, %r2, %r2, %r2, %r2, %r2, %r2, %r2}, {%r5167, %r5168, %r5169, %r5170};
	bar.warp.sync 	-1;
	wmma.mma.sync.aligned.row.col.m16n16k16.f16.f16 {%r5175, %r5176, %r5177, %r5178}, {%r2, %r2, %r2, %r2, %r2, %r2, %r2, %r2}, {%r2, %r2, %r2, %r2, %r2, %r2, %r2, %r2}, {%r5171, %r5172, %r5173, %r5174};
	bar.warp.sync 	-1;
	wmma.mma.sync.aligned.row.col.m16n16k16.f16.f16 {%r5179, %r5180, %r5181, %r5182}, {%r2, %r2, %r2, %r2, %r2, %r2, %r2, %r2}, {%r2, %r2, %r2, %r2, %r2, %r2, %r2, %r2}, {%r5175, %r5176, %r5177, %r5178};
	bar.warp.sync 	-1;
	wmma.mma.sync.aligned.row.col.m16n16k16.f16.f16 {%r5183, %r5184, %r5185, %r5186}, {%r2, %r2, %r2, %r2, %r2, %r2, %r2, %r2}, {%r2, %r2, %r2, %r2, %r2, %r2, %r2, %r2}, {%r5179, %r5180, %r5181, %r5182};
	bar.warp.sync 	-1;
	wmma.mma.sync.aligned.row.col.m16n16k16.f16.f16 {%r5187, %r5188, %r5189, %r5190}, {%r2, %r2, %r2, %r2, %r2, %r2, %r2, %r2}, {%r2, %r2, %r2, %r2, %r2, %r2, %r2, %r2}, {%r5183, %r5184, %r5185, %r5186};
	bar.warp.sync 	-1;
	wmma.mma.sync.aligned.row.col.m16n16k16.f16.f16 {%r5191, %r5192, %r5193, %r5194}, {%r2, %r2, %r2, %r2, %r2, %r2, %r2, %r2}, {%r2, %r2, %r2, %r2, %r2, %r2, %r2, %r2}, {%r5187, %r5188, %r5189, %r5190};
	bar.warp.sync 	-1;
	wmma.mma.sync.aligned.row.col.m16n16k16.f16.f16 {%r5195, %r5196, %r5197, %r5198}, {%r2, %r2, %r2, %r2, %r2, %r2, %r2, %r2}, {%r2, %r2, %r2, %r2, %r2, %r2, %r2, %r2}, {%r5191, %r5192, %r5193, %r5194};
	bar.warp.sync 	-1;
	wmma.mma.sync.aligned.row.col.m16n16k16.f16.f16 {%r5199, %r5200, %r5201, %r5202}, {%r2, %r2, %r2, %r2, %r2, %r2, %r2, %r2}, {%r2, %r2, %r2, %r2, %r2, %r2, %r2, %r2}, {%r5195, %r5196, %r5197, %r5198};
	bar.warp.sync 	-1;
	wmma.mma.sync.aligned.row.col.m16n16k16.f16.f16 {%r5203, %r5204, %r5205, %r5206}, {%r2, %r2, %r2, %r2, %r2, %r2, %r2, %r2}, {%r2, %r2, %r2, %r2, %r2, %r2, %r2, %r2}, {%r5199, %r5200, %r5201, %r5202};
	bar.warp.sync 	-1;
	wmma.mma.sync.aligned.row.col.m16n16k16.f16.f16 {%r5207, %r5208, %r5209, %r5210}, {%r2, %r2, %r2, %r2, %r2, %r2, %r2, %r2}, {%r2, %r2, %r2, %r2, %r2, %r2, %r2, %r2}, {%r5203, %r5204, %r5205, %r5206};
	bar.warp.sync 	-1;
	wmma.mma.sync.aligned.row.col.m16n16k16.f16.f16 {%r5211, %r5212, %r5213, %r5214}, {%r2, %r2, %r2, %r2, %r2, %r2, %r2, %r2}, {%r2, %r2, %r2, %r2, %r2, %r2, %r2, %r2}, {%r5207, %r5208, %r5209, %r5210};
	bar.warp.sync 	-1;
	wmma.mma.sync.aligned.row.col.m16n16k16.f16.f16 {%r5215, %r5216, %r5217, %r5218}, {%r2, %r2, %r2, %r2, %r2, %r2, %r2, %r2}, {%r2, %r2, %r2, %r2, %r2, %r2, %r2, %r2}, {%r5211, %r5212, %r5213, %r5214};
	bar.warp.sync 	-1;
	wmma.mma.sync.aligned.row.col.m16n16k16.f16.f16 {%r5219, %r5220, %r5221, %r5222}, {%r2, %r2, %r2, %r2, %r2, %r2, %r2, %r2}, {%r2, %r2, %r2, %r2, %r2, %r2, %r2, %r2}, {%r5215, %r5216, %r5217, %r5218};
	bar.warp.sync 	-1;
	wmma.mma.sync.aligned.row.col.m16n16k16.f16.f16 {%r5223, %r5224, %r5225, %r5226}, {%r2, %r2, %r2, %r2, %r2, %r2, %r2, %r2}, {%r2, %r2, %r2, %r2, %r2, %r2, %r2, %r2}, {%r5219, %r5220, %r5221, %r5222};
	bar.warp.sync 	-1;
	wmma.mma.sync.aligned.row.col.m16n16k16.f16.f16 {%r5227, %r5228, %r5229, %r5230}, {%r2, %r2, %r2, %r2, %r2, %r2, %r2, %r2}, {%r2, %r2, %r2, %r2, %r2, %r2, %r2, %r2}, {%r5223, %r5224, %r5225, %r5226};
	bar.warp.sync 	-1;
	wmma.mma.sync.aligned.row.col.m16n16k16.f16.f16 {%r5231, %r5232, %r5233, %r5234}, {%r2, %r2, %r2, %r2, %r2, %r2, %r2, %r2}, {%r2, %r2, %r2, %r2, %r2, %r2, %r2, %r2}, {%r5227, %r5228, %r5229, %r5230};
	bar.warp.sync 	-1;
	wmma.mma.sync.aligned.row.col.m16n16k16.f16.f16 {%r5235, %r5236, %r5237, %r5238}, {%r2, %r2, %r2, %r2, %r2, %r2, %r2, %r2}, {%r2, %r2, %r2, %r2, %r2, %r2, %r2, %r2}, {%r5231, %r5232, %r5233, %r5234};
	bar.warp.sync 	-1;
	wmma.mma.sync.aligned.row.col.m16n16k16.f16.f16 {%r5239, %r5240, %r5241, %r5242}, {%r2, %r2, %r2, %r2, %r2, %r2, %r2, %r2}, {%r2, %r2, %r2, %r2, %r2, %r2, %r2, %r2}, {%r5235, %r5236, %r5237, %r5238};
	bar.warp.sync 	-1;
	wmma.mma.sync.aligned.row.col.m16n16k16.f16.f16 {%r5243, %r5244, %r5245, %r5246}, {%r2, %r2, %r2, %r2, %r2, %r2, %r2, %r2}, {%r2, %r2, %r2, %r2, %r2, %r2, %r2, %r2}, {%r5239, %r5240, %r5241, %r5242};
	bar.warp.sync 	-1;
	wmma.mma.sync.aligned.row.col.m16n16k16.f16.f16 {%r5247, %r5248, %r5249, %r5250}, {%r2, %r2, %r2, %r2, %r2, %r2, %r2, %r2}, {%r2, %r2, %r2, %r2, %r2, %r2, %r2, %r2}, {%r5243, %r5244, %r5245, %r5246};
	bar.warp.sync 	-1;
	wmma.mma.sync.aligned.row.col.m16n16k16.f16.f16 {%r5251, %r5252, %r5253, %r5254}, {%r2, %r2, %r2, %r2, %r2, %r2, %r2, %r2}, {%r2, %r2, %r2, %r2, %r2, %r2, %r2, %r2}, {%r5247, %r5248, %r5249, %r5250};
	bar.warp.sync 	-1;
	wmma.mma.sync.aligned.row.col.m16n16k16.f16.f16 {%r5255, %r5256, %r5257, %r5258}, {%r2, %r2, %r2, %r2, %r2, %r2, %r2, %r2}, {%r2, %r2, %r2, %r2, %r2, %r2, %r2, %r2}, {%r5251, %r5252, %r5253, %r5254};
	bar.warp.sync 	-1;
	wmma.mma.sync.aligned.row.col.m16n16k16.f16.f16 {%r5259, %r5260, %r5261, %r5262}, {%r2, %r2, %r2, %r2, %r2, %r2, %r2, %r2}, {%r2, %r2, %r2, %r2, %r2, %r2, %r2, %r2}, {%r5255, %r5256, %r5257, %r5258};
	bar.warp.sync 	-1;
	wmma.mma.sync.aligned.row.col.m16n16k16.f16.f16 {%r5263, %r5264, %r5265, %r5266}, {%r2, %r2, %r2, %r2, %r2, %r2, %r2, %r2}, {%r2, %r2, %r2, %r2, %r2, %r2, %r2, %r2}, {%r5259, %r5260, %r5261, %r5262};
	bar.warp.sync 	-1;
	wmma.mma.sync.aligned.row.col.m16n16k16.f16.f16 {%r5267, %r5268, %r5269, %r5270}, {%r2, %r2, %r2, %r2, %r2, %r2, %r2, %r2}, {%r2, %r2, %r2, %r2, %r2, %r2, %r2, %r2}, {%r5263, %r5264, %r5265, %r5266};
	bar.warp.sync 	-1;
	wmma.mma.sync.aligned.row.col.m16n16k16.f16.f16 {%r5271, %r5272, %r5273, %r5274}, {%r2, %r2, %r2, %r2, %r2, %r2, %r2, %r2}, {%r2, %r2, %r2, %r2, %r2, %r2, %r2, %r2}, {%r5267, %r5268, %r5269, %r5270};
	bar.warp.sync 	-1;
	wmma.mma.sync.aligned.row.col.m16n16k16.f16.f16 {%r5275, %r5276, %r5277, %r5278}, {%r2, %r2, %r2, %r2, %r2, %r2, %r2, %r2}, {%r2, %r2, %r2, %r2, %r2, %r2, %r2, %r2}, {%r5271, %r5272, %r5273, %r5274};
	bar.warp.sync 	-1;
	wmma.mma.sync.aligned.row.col.m16n16k16.f16.f16 {%r5279, %r5280, %r5281, %r5282}, {%r2, %r2, %r2, %r2, %r2, %r2, %r2, %r2}, {%r2, %r2, %r2, %r2, %r2, %r2, %r2, %r2}, {%r5275, %r5276, %r5277, %r5278};
	bar.warp.sync 	-1;
	wmma.mma.sync.aligned.row.col.m16n16k16.f16.f16 {%r5283, %r5284, %r5285, %r5286}, {%r2, %r2, %r2, %r2, %r2, %r2, %r2, %r2}, {%r2, %r2, %r2, %r2, %r2, %r2, %r2, %r2}, {%r5279, %r5280, %r5281, %r5282};
	bar.warp.sync 	-1;
	wmma.mma.sync.aligned.row.col.m16n16k16.f16.f16 {%r5287, %r5288, %r5289, %r5290}, {%r2, %r2, %r2, %r2, %r2, %r2, %r2, %r2}, {%r2, %r2, %r2, %r2, %r2, %r2, %r2, %r2}, {%r5283, %r5284, %r5285, %r5286};
	bar.warp.sync 	-1;
	wmma.mma.sync.aligned.row.col.m16n16k16.f16.f16 {%r5291, %r5292, %r5293, %r5294}, {%r2, %r2, %r2, %r2, %r2, %r2, %r2, %r2}, {%r2, %r2, %r2, %r2, %r2, %r2, %r2, %r2}, {%r5287, %r5288, %r5289, %r5290};
	bar.warp.sync 	-1;
	wmma.mma.sync.aligned.row.col.m16n16k16.f16.f16 {%r5295, %r5296, %r5297, %r5298}, {%r2, %r2, %r2, %r2, %r2, %r2, %r2, %r2}, {%r2, %r2, %r2, %r2, %r2, %r2, %r2, %r2}, {%r5291, %r5292, %r5293, %r5294};
	bar.warp.sync 	-1;
	wmma.mma.sync.aligned.row.col.m16n16k16.f16.f16 {%r5299, %r5300, %r5301, %r5302}, {%r2, %r2, %r2, %r2, %r2, %r2, %r2, %r2}, {%r2, %r2, %r2, %r2, %r2, %r2, %r2, %r2}, {%r5295, %r5296, %r5297, %r5298};
	bar.warp.sync 	-1;
	wmma.mma.sync.aligned.row.col.m16n16k16.f16.f16 {%r5303, %r5304, %r5305, %r5306}, {%r2, %r2, %r2, %r2, %r2, %r2, %r2, %r2}, {%r2, %r2, %r2, %r2, %r2, %r2, %r2, %r2}, {%r5299, %r5300, %r5301, %r5302};
	bar.warp.sync 	-1;
	wmma.mma.sync.aligned.row.col.m16n16k16.f16.f16 {%r5307, %r5308, %r5309, %r5310}, {%r2, %r2, %r2, %r2, %r2, %r2, %r2, %r2}, {%r2, %r2, %r2, %r2, %r2, %r2, %r2, %r2}, {%r5303, %r5304, %r5305, %r5306};
	bar.warp.sync 	-1;
	wmma.mma.sync.aligned.row.col.m16n16k16.f16.f16 {%r5311, %r5312, %r5313, %r5314}, {%r2, %r2, %r2, %r2, %r2, %r2, %r2, %r2}, {%r2, %r2, %r2, %r2, %r2, %r2, %r2, %r2}, {%r5307, %r5308, %r5309, %r5310};
	bar.warp.sync 	-1;
	wmma.mma.sync.aligned.row.col.m16n16k16.f16.f16 {%r5315, %r5316, %r5317, %r5318}, {%r2, %r2, %r2, %r2, %r2, %r2, %r2, %r2}, {%r2, %r2, %r2, %r2, %r2, %r2, %r2, %r2}, {%r5311, %r5312, %r5313, %r5314};
	bar.warp.sync 	-1;
	wmma.mma.sync.aligned.row.col.m16n16k16.f16.f16 {%r5319, %r5320, %r5321, %r5322}, {%r2, %r2, %r2, %r2, %r2, %r2, %r2, %r2}, {%r2, %r2, %r2, %r2, %r2, %r2, %r2, %r2}, {%r5315, %r5316, %r5317, %r5318};
	bar.warp.sync 	-1;
	wmma.mma.sync.aligned.row.col.m16n16k16.f16.f16 {%r5323, %r5324, %r5325, %r5326}, {%r2, %r2, %r2, %r2, %r2, %r2, %r2, %r2}, {%r2, %r2, %r2, %r2, %r2, %r2, %r2, %r2}, {%r5319, %r5320, %r5321, %r5322};
	bar.warp.sync 	-1;
	wmma.mma.sync.aligned.row.col.m16n16k16.f16.f16 {%r5327, %r5328, %r5329, %r5330}, {%r2, %r2, %r2, %r2, %r2, %r2, %r2, %r2}, {%r2, %r2, %r2, %r2, %r2, %r2, %r2, %r2}, {%r5323, %r5324, %r5325, %r5326};
	bar.warp.sync 	-1;
	wmma.mma.sync.aligned.row.col.m16n16k16.f16.f16 {%r5331, %r5332, %r5333, %r5334}, {%r2, %r2, %r2, %r2, %r2, %r2, %r2, %r2}, {%r2, %r2, %r2, %r2, %r2, %r2, %r2, %r2}, {%r5327, %r5328, %r5329, %r5330};
	bar.warp.sync 	-1;
	wmma.mma.sync.aligned.row.col.m16n16k16.f16.f16 {%r5335, %r5336, %r5337, %r5338}, {%r2, %r2, %r2, %r2, %r2, %r2, %r2, %r2}, {%r2, %r2, %r2, %r2, %r2, %r2, %r2, %r2}, {%r5331, %r5332, %r5333, %r5334};
	bar.warp.sync 	-1;
	wmma.mma.sync.aligned.row.col.m16n16k16.f16.f16 {%r5339, %r5340, %r5341, %r5342}, {%r2, %r2, %r2, %r2, %r2, %r2, %r2, %r2}, {%r2, %r2, %r2, %r2, %r2, %r2, %r2, %r2}, {%r5335, %r5336, %r5337, %r5338};
	bar.warp.sync 	-1;
	wmma.mma.sync.aligned.row.col.m16n16k16.f16.f16 {%r5343, %r5344, %r5345, %r5346}, {%r2, %r2, %r2, %r2, %r2, %r2, %r2, %r2}, {%r2, %r2, %r2, %r2, %r2, %r2, %r2, %r2}, {%r5339, %r5340, %r5341, %r5342};
	bar.warp.sync 	-1;
	wmma.mma.sync.aligned.row.col.m16n16k16.f16.f16 {%r5347, %r5348, %r5349, %r5350}, {%r2, %r2, %r2, %r2, %r2, %r2, %r2, %r2}, {%r2, %r2, %r2, %r2, %r2, %r2, %r2, %r2}, {%r5343, %r5344, %r5345, %r5346};
	bar.warp.sync 	-1;
	wmma.mma.sync.aligned.row.col.m16n16k16.f16.f16 {%r5351, %r5352, %r5353, %r5354}, {%r2, %r2, %r2, %r2, %r2, %r2, %r2, %r2}, {%r2, %r2, %r2, %r2, %r2, %r2, %r2, %r2}, {%r5347, %r5348, %r5349, %r5350};
	bar.warp.sync 	-1;
	wmma.mma.sync.aligned.row.col.m16n16k16.f16.f16 {%r5355, %r5356, %r5357, %r5358}, {%r2, %r2, %r2, %r2, %r2, %r2, %r2, %r2}, {%r2, %r2, %r2, %r2, %r2, %r2, %r2, %r2}, {%r5351, %r5352, %r5353, %r5354};
	bar.warp.sync 	-1;
	wmma.mma.sync.aligned.row.col.m16n16k16.f16.f16 {%r5359, %r5360, %r5361, %r5362}, {%r2, %r2, %r2, %r2, %r2, %r2, %r2, %r2}, {%r2, %r2, %r2, %r2, %r2, %r2, %r2, %r2}, {%r5355, %r5356, %r5357, %r5358};
	bar.warp.sync 	-1;
	wmma.mma.sync.aligned.row.col.m16n16k16.f16.f16 {%r5363, %r5364, %r5365, %r5366}, {%r2, %r2, %r2, %r2, %r2, %r2, %r2, %r2}, {%r2, %r2, %r2, %r2, %r2, %r2, %r2, %r2}, {%r5359, %r5360, %r5361, %r5362};
	bar.warp.sync 	-1;
	wmma.mma.sync.aligned.row.col.m16n16k16.f16.f16 {%r5367, %r5368, %r5369, %r5370}, {%r2, %r2, %r2, %r2, %r2, %r2, %r2, %r2}, {%r2, %r2, %r2, %r2, %r2, %r2, %r2, %r2}, {%r5363, %r5364, %r5365, %r5366};
	bar.warp.sync 	-1;
	wmma.mma.sync.aligned.row.col.m16n16k16.f16.f16 {%r5371, %r5372, %r5373, %r5374}, {%r2, %r2, %r2, %r2, %r2, %r2, %r2, %r2}, {%r2, %r2, %r2, %r2, %r2, %r2, %r2, %r2}, {%r5367, %r5368, %r5369, %r5370};
	bar.warp.sync 	-1;
	wmma.mma.sync.aligned.row.col.m16n16k16.f16.f16 {%r5375, %r5376, %r5377, %r5378}, {%r2, %r2, %r2, %r2, %r2, %r2, %r2, %r2}, {%r2, %r2, %r2, %r2, %r2, %r2, %r2, %r2}, {%r5371, %r5372, %r5373, %r5374};
	bar.warp.sync 	-1;
	wmma.mma.sync.aligned.row.col.m16n16k16.f16.f16 {%r5379, %r5380, %r5381, %r5382}, {%r2, %r2, %r2, %r2, %r2, %r2, %r2, %r2}, {%r2, %r2, %r2, %r2, %r2, %r2, %r2, %r2}, {%r5375, %r5376, %r5377, %r5378};
	bar.warp.sync 	-1;
	wmma.mma.sync.aligned.row.col.m16n16k16.f16.f16 {%r5383, %r5384, %r5385, %r5386}, {%r2, %r2, %r2, %r2, %r2, %r2, %r2, %r2}, {%r2, %r2, %r2, %r2, %r2, %r2, %r2, %r2}, {%r5379, %r5380, %r5381, %r5382};
	bar.warp.sync 	-1;
	wmma.mma.sync.aligned.row.col.m16n16k16.f16.f16 {%r5387, %r5388, %r5389, %r5390}, {%r2, %r2, %r2, %r2, %r2, %r2, %r2, %r2}, {%r2, %r2, %r2, %r2, %r2, %r2, %r2, %r2}, {%r5383, %r5384, %r5385, %r5386};
	bar.warp.sync 	-1;
	wmma.mma.sync.aligned.row.col.m16n16k16.f16.f16 {%r5391, %r5392, %r5393, %r5394}, {%r2, %r2, %r2, %r2, %r2, %r2, %r2, %r2}, {%r2, %r2, %r2, %r2, %r2, %r2, %r2, %r2}, {%r5387, %r5388, %r5389, %r5390};
	bar.warp.sync 	-1;
	wmma.mma.sync.aligned.row.col.m16n16k16.f16.f16 {%r5395, %r5396, %r5397, %r5398}, {%r2, %r2, %r2, %r2, %r2, %r2, %r2, %r2}, {%r2, %r2, %r2, %r2, %r2, %r2, %r2, %r2}, {%r5391, %r5392, %r5393, %r5394};
	bar.warp.sync 	-1;
	wmma.mma.sync.aligned.row.col.m16n16k16.f16.f16 {%r5399, %r5400, %r5401, %r5402}, {%r2, %r2, %r2, %r2, %r2, %r2, %r2, %r2}, {%r2, %r2, %r2, %r2, %r2, %r2, %r2, %r2}, {%r5395, %r5396, %r5397, %r5398};
	bar.warp.sync 	-1;
	wmma.mma.sync.aligned.row.col.m16n16k16.f16.f16 {%r5403, %r5404, %r5405, %r5406}, {%r2, %r2, %r2, %r2, %r2, %r2, %r2, %r2}, {%r2, %r2, %r2, %r2, %r2, %r2, %r2, %r2}, {%r5399, %r5400, %r5401, %r5402};
	bar.warp.sync 	-1;
	wmma.mma.sync.aligned.row.col.m16n16k16.f16.f16 {%r5407, %r5408, %r5409, %r5410}, {%r2, %r2, %r2, %r2, %r2, %r2, %r2, %r2}, {%r2, %r2, %r2, %r2, %r2, %r2, %r2, %r2}, {%r5403, %r5404, %r5405, %r5406};
	bar.warp.sync 	-1;
	wmma.mma.sync.aligned.row.col.m16n16k16.f16.f16 {%r5411, %r5412, %r5413, %r5414}, {%r2, %r2, %r2, %r2, %r2, %r2, %r2, %r2}, {%r2, %r2, %r2, %r2, %r2, %r2, %r2, %r2}, {%r5407, %r5408, %r5409, %r5410};
	bar.warp.sync 	-1;
	wmma.mma.sync.aligned.row.col.m16n16k16.f16.f16 {%r5415, %r5416, %r5417, %r5418}, {%r2, %r2, %r2, %r2, %r2, %r2, %r2, %r2}, {%r2, %r2, %r2, %r2, %r2, %r2, %r2, %r2}, {%r5411, %r5412, %r5413, %r5414};
	bar.warp.sync 	-1;
	wmma.mma.sync.aligned.row.col.m16n16k16.f16.f16 {%r5419, %r5420, %r5421, %r5422}, {%r2, %r2, %r2, %r2, %r2, %r2, %r2, %r2}, {%r2, %r2, %r2, %r2, %r2, %r2, %r2, %r2}, {%r5415, %r5416, %r5417, %r5418};
	bar.warp.sync 	-1;
	wmma.mma.sync.aligned.row.col.m16n16k16.f16.f16 {%r5423, %r5424, %r5425, %r5426}, {%r2, %r2, %r2, %r2, %r2, %r2, %r2, %r2}, {%r2, %r2, %r2, %r2, %r2, %r2, %r2, %r2}, {%r5419, %r5420, %r5421, %r5422};
	bar.warp.sync 	-1;
	wmma.mma.sync.aligned.row.col.m16n16k16.f16.f16 {%r5427, %r5428, %r5429, %r5430}, {%r2, %r2, %r2, %r2, %r2, %r2, %r2, %r2}, {%r2, %r2, %r2, %r2, %r2, %r2, %r2, %r2}, {%r5423, %r5424, %r5425, %r5426};
	bar.warp.sync 	-1;
	wmma.mma.sync.aligned.row.col.m16n16k16.f16.f16 {%r5431, %r5432, %r5433, %r5434}, {%r2, %r2, %r2, %r2, %r2, %r2, %r2, %r2}, {%r2, %r2, %r2, %r2, %r2, %r2, %r2, %r2}, {%r5427, %r5428, %r5429, %r5430};
	bar.warp.sync 	-1;
	wmma.mma.sync.aligned.row.col.m16n16k16.f16.f16 {%r5435, %r5436, %r5437, %r5438}, {%r2, %r2, %r2, %r2, %r2, %r2, %r2, %r2}, {%r2, %r2, %r2, %r2, %r2, %r2, %r2, %r2}, {%r5431, %r5432, %r5433, %r5434};
	bar.warp.sync 	-1;
	wmma.mma.sync.aligned.row.col.m16n16k16.f16.f16 {%r5439, %r5440, %r5441, %r5442}, {%r2, %r2, %r2, %r2, %r2, %r2, %r2, %r2}, {%r2, %r2, %r2, %r2, %r2, %r2, %r2, %r2}, {%r5435, %r5436, %r5437, %r5438};
	bar.warp.sync 	-1;
	wmma.mma.sync.aligned.row.col.m16n16k16.f16.f16 {%r5443, %r5444, %r5445, %r5446}, {%r2, %r2, %r2, %r2, %r2, %r2, %r2, %r2}, {%r2, %r2, %r2, %r2, %r2, %r2, %r2, %r2}, {%r5439, %r5440, %r5441, %r5442};
	bar.warp.sync 	-1;
	wmma.mma.sync.aligned.row.col.m16n16k16.f16.f16 {%r5447, %r5448, %r5449, %r5450}, {%r2, %r2, %r2, %r2, %r2, %r2, %r2, %r2}, {%r2, %r2, %r2, %r2, %r2, %r2, %r2, %r2}, {%r5443, %r5444, %r5445, %r5446};
	bar.warp.sync 	-1;
	wmma.mma.sync.aligned.row.col.m16n16k16.f16.f16 {%r5451, %r5452, %r5453, %r5454}, {%r2, %r2, %r2, %r2, %r2, %r2, %r2, %r2}, {%r2, %r2, %r2, %r2, %r2, %r2, %r2, %r2}, {%r5447, %r5448, %r5449, %r5450};
	bar.warp.sync 	-1;
	wmma.mma.sync.aligned.row.col.m16n16k16.f16.f16 {%r5455, %r5456, %r5457, %r5458}, {%r2, %r2, %r2, %r2, %r2, %r2, %r2, %r2}, {%r2, %r2, %r2, %r2, %r2, %r2, %r2, %r2}, {%r5451, %r5452, %r5453, %r5454};
	bar.warp.sync 	-1;
	wmma.mma.sync.aligned.row.col.m16n16k16.f16.f16 {%r5459, %r5460, %r5461, %r5462}, {%r2, %r2, %r2, %r2, %r2, %r2, %r2, %r2}, {%r2, %r2, %r2, %r2, %r2, %r2, %r2, %r2}, {%r5455, %r5456, %r5457, %r5458};
	bar.warp.sync 	-1;
	wmma.mma.sync.aligned.row.col.m16n16k16.f16.f16 {%r5463, %r5464, %r5465, %r5466}, {%r2, %r2, %r2, %r2, %r2, %r2, %r2, %r2}, {%r2, %r2, %r2, %r2, %r2, %r2, %r2, %r2}, {%r5459, %r5460, %r5461, %r5462};
	bar.warp.sync 	-1;
	wmma.mma.sync.aligned.row.col.m16n16k16.f16.f16 {%r5467, %r5468, %r5469, %r5470}, {%r2, %r2, %r2, %r2, %r2, %r2, %r2, %r2}, {%r2, %r2, %r2, %r2, %r2, %r2, %r2, %r2}, {%r5463, %r5464, %r5465, %r5466};
	bar.warp.sync 	-1;
	wmma.mma.sync.aligned.row.col.m16n16k16.f16.f16 {%r5471, %r5472, %r5473, %r5474}, {%r2, %r2, %r2, %r2, %r2, %r2, %r2, %r2}, {%r2, %r2, %r2, %r2, %r2, %r2, %r2, %r2}, {%r5467, %r5468, %r5469, %r5470};
	bar.warp.sync 	-1;
	wmma.mma.sync.aligned.row.col.m16n16k16.f16.f16 {%r5475, %r5476, %r5477, %r5478}, {%r2, %r2, %r2, %r2, %r2, %r2, %r2, %r2}, {%r2, %r2, %r2, %r2, %r2, %r2, %r2, %r2}, {%r5471, %r5472, %r5473, %r5474};
	bar.warp.sync 	-1;
	wmma.mma.sync.aligned.row.col.m16n16k16.f16.f16 {%r5479, %r5480, %r5481, %r5482}, {%r2, %r2, %r2, %r2, %r2, %r2, %r2, %r2}, {%r2, %r2, %r2, %r2, %r2, %r2, %r2, %r2}, {%r5475, %r5476, %r5477, %r5478};
	bar.warp.sync 	-1;
	wmma.mma.sync.aligned.row.col.m16n16k16.f16.f16 {%r5483, %r5484, %r5485, %r5486}, {%r2, %r2, %r2, %r2, %r2, %r2, %r2, %r2}, {%r2, %r2, %r2, %r2, %r2, %r2, %r2, %r2}, {%r5479, %r5480, %r5481, %r5482};
	bar.warp.sync 	-1;
	wmma.mma.sync.aligned.row.col.m16n16k16.f16.f16 {%r5487, %r5488, %r5489, %r5490}, {%r2, %r2, %r2, %r2, %r2, %r2, %r2, %r2}, {%r2, %r2, %r2, %r2, %r2, %r2, %r2, %r2}, {%r5483, %r5484, %r5485, %r5486};
	bar.warp.sync 	-1;
	wmma.mma.sync.aligned.row.col.m16n16k16.f16.f16 {%r5491, %r5492, %r5493, %r5494}, {%r2, %r2, %r2, %r2, %r2, %r2, %r2, %r2}, {%r2, %r2, %r2, %r2, %r2, %r2, %r2, %r2}, {%r5487, %r5488, %r5489, %r5490};
	bar.warp.sync 	-1;
	wmma.mma.sync.aligned.row.col.m16n16k16.f16.f16 {%r5495, %r5496, %r5497, %r5498}, {%r2, %r2, %r2, %r2, %r2, %r2, %r2, %r2}, {%r2, %r2, %r2, %r2, %r2, %r2, %r2, %r2}, {%r5491, %r5492, %r5493, %r5494};
	bar.warp.sync 	-1;
	wmma.mma.sync.aligned.row.col.m16n16k16.f16.f16 {%r5499, %r5500, %r5501, %r5502}, {%r2, %r2, %r2, %r2, %r2, %r2, %r2, %r2}, {%r2, %r2, %r2, %r2, %r2, %r2, %r2, %r2}, {%r5495, %r5496, %r5497, %r5498};
	bar.warp.sync 	-1;
	wmma.mma.sync.aligned.row.col.m16n16k16.f16.f16 {%r5503, %r5504, %r5505, %r5506}, {%r2, %r2, %r2, %r2, %r2, %r2, %r2, %r2}, {%r2, %r2, %r2, %r2, %r2, %r2, %r2, %r2}, {%r5499, %r5500, %r5501, %r5502};
	bar.warp.sync 	-1;
	wmma.mma.sync.aligned.row.col.m16n16k16.f16.f16 {%r5507, %r5508, %r5509, %r5510}, {%r2, %r2, %r2, %r2, %r2, %r2, %r2, %r2}, {%r2, %r2, %r2, %r2, %r2, %r2, %r2, %r2}, {%r5503, %r5504, %r5505, %r5506};
	bar.warp.sync 	-1;
	wmma.mma.sync.aligned.row.col.m16n16k16.f16.f16 {%r5511, %r5512, %r5513, %r5514}, {%r2, %r2, %r2, %r2, %r2, %r2, %r2, %r2}, {%r2, %r2, %r2, %r2, %r2, %r2, %r2, %r2}, {%r5507, %r5508, %r5509, %r5510};
	bar.warp.sync 	-1;
	wmma.mma.sync.aligned.row.col.m16n16k16.f16.f16 {%r5515, %r5516, %r5517, %r5518}, {%r2, %r2, %r2, %r2, %r2, %r2, %r2, %r2}, {%r2, %r2, %r2, %r2, %r2, %r2, %r2, %r2}, {%r5511, %r5512, %r5513, %r5514};
	bar.warp.sync 	-1;
	wmma.mma.sync.aligned.row.col.m16n16k16.f16.f16 {%r5519, %r5520, %r5521, %r5522}, {%r2, %r2, %r2, %r2, %r2, %r2, %r2, %r2}, {%r2, %r2, %r2, %r2, %r2, %r2, %r2, %r2}, {%r5515, %r5516, %r5517, %r5518};
	bar.warp.sync 	-1;
	wmma.mma.sync.aligned.row.col.m16n16k16.f16.f16 {%r5523, %r5524, %r5525, %r5526}, {%r2, %r2, %r2, %r2, %r2, %r2, %r2, %r2}, {%r2, %r2, %r2, %r2, %r2, %r2, %r2, %r2}, {%r5519, %r5520, %r5521, %r5522};
	bar.warp.sync 	-1;
	wmma.mma.sync.aligned.row.col.m16n16k16.f16.f16 {%r5527, %r5528, %r5529, %r5530}, {%r2, %r2, %r2, %r2, %r2, %r2, %r2, %r2}, {%r2, %r2, %r2, %r2, %r2, %r2, %r2, %r2}, {%r5523, %r5524, %r5525, %r5526};
	bar.warp.sync 	-1;
	wmma.mma.sync.aligned.row.col.m16n16k16.f16.f16 {%r5531, %r5532, %r5533, %r5534}, {%r2, %r2, %r2, %r2, %r2, %r2, %r2, %r2}, {%r2, %r2, %r2, %r2, %r2, %r2, %r2, %r2}, {%r5527, %r5528, %r5529, %r5530};
	bar.warp.sync 	-1;
	wmma.mma.sync.aligned.row.col.m16n16k16.f16.f16 {%r5535, %r5536, %r5537, %r5538}, {%r2, %r2, %r2, %r2, %r2, %r2, %r2, %r2}, {%r2, %r2, %r2, %r2, %r2, %r2, %r2, %r2}, {%r5531, %r5532, %r5533, %r5534};
	bar.warp.sync 	-1;
	wmma.mma.sync.aligned.row.col.m16n16k16.f16.f16 {%r5539, %r5540, %r5541, %r5542}, {%r2, %r2, %r2, %r2, %r2, %r2, %r2, %r2}, {%r2, %r2, %r2, %r2, %r2, %r2, %r2, %r2}, {%r5535, %r5536, %r5537, %r5538};
	bar.warp.sync 	-1;
	wmma.mma.sync.aligned.row.col.m16n16k16.f16.f16 {%r5543, %r5544, %r5545, %r5546}, {%r2, %r2, %r2, %r2, %r2, %r2, %r2, %r2}, {%r2, %r2, %r2, %r2, %r2, %r2, %r2, %r2}, {%r5539, %r5540, %r5541, %r5542};
	bar.warp.sync 	-1;
	wmma.mma.sync.aligned.row.col.m16n16k16.f16.f16 {%r5547, %r5548, %r5549, %r5550}, {%r2, %r2, %r2, %r2, %r2, %r2, %r2, %r2}, {%r2, %r2, %r2, %r2, %r2, %r2, %r2, %r2}, {%r5543, %r5544, %r5545, %r5546};
	bar.warp.sync 	-1;
	wmma.mma.sync.aligned.row.col.m16n16k16.f16.f16 {%r5551, %r5552, %r5553, %r5554}, {%r2, %r2, %r2, %r2, %r2, %r2, %r2, %r2}, {%r2, %r2, %r2, %r2, %r2, %r2, %r2, %r2}, {%r5547, %r5548, %r5549, %r5550};
	bar.warp.sync 	-1;
	wmma.mma.sync.aligned.row.col.m16n16k16.f16.f16 {%r5555, %r5556, %r5557, %r5558}, {%r2, %r2, %r2, %r2, %r2, %r2, %r2, %r2}, {%r2, %r2, %r2, %r2, %r2, %r2, %r2, %r2}, {%r5551, %r5552, %r5553, %r5554};
	bar.warp.sync 	-1;
	wmma.mma.sync.aligned.row.col.m16n16k16.f16.f16 {%r5559, %r5560, %r5561, %r5562}, {%r2, %r2, %r2, %r2, %r2, %r2, %r2, %r2}, {%r2, %r2, %r2, %r2, %r2, %r2, %r2, %r2}, {%r5555, %r5556, %r5557, %r5558};
	bar.warp.sync 	-1;
	wmma.mma.sync.aligned.row.col.m16n16k16.f16.f16 {%r5563, %r5564, %r5565, %r5566}, {%r2, %r2, %r2, %r2, %r2, %r2, %r2, %r2}, {%r2, %r2, %r2, %r2, %r2, %r2, %r2, %r2}, {%r5559, %r5560, %r5561, %r5562};
	bar.warp.sync 	-1;
	wmma.mma.sync.aligned.row.col.m16n16k16.f16.f16 {%r5567, %r5568, %r5569, %r5570}, {%r2, %r2, %r2, %r2, %r2, %r2, %r2, %r2}, {%r2, %r2, %r2, %r2, %r2, %r2, %r2, %r2}, {%r5563, %r5564, %r5565, %r5566};
	bar.warp.sync 	-1;
	wmma.mma.sync.aligned.row.col.m16n16k16.f16.f16 {%r5571, %r5572, %r5573, %r5574}, {%r2, %r2, %r2, %r2, %r2, %r2, %r2, %r2}, {%r2, %r2, %r2, %r2, %r2, %r2, %r2, %r2}, {%r5567, %r5568, %r5569, %r5570};
	bar.warp.sync 	-1;
	wmma.mma.sync.aligned.row.col.m16n16k16.f16.f16 {%r5575, %r5576, %r5577, %r5578}, {%r2, %r2, %r2, %r2, %r2, %r2, %r2, %r2}, {%r2, %r2, %r2, %r2, %r2, %r2, %r2, %r2}, {%r5571, %r5572, %r5573, %r5574};
	bar.warp.sync 	-1;
	wmma.mma.sync.aligned.row.col.m16n16k16.f16.f16 {%r5579, %r5580, %r5581, %r5582}, {%r2, %r2, %r2, %r2, %r2, %r2, %r2, %r2}, {%r2, %r2, %r2, %r2, %r2, %r2, %r2, %r2}, {%r5575, %r5576, %r5577, %r5578};
	bar.warp.sync 	-1;
	wmma.mma.sync.aligned.row.col.m16n16k16.f16.f16 {%r5583, %r5584, %r5585, %r5586}, {%r2, %r2, %r2, %r2, %r2, %r2, %r2, %r2}, {%r2, %r2, %r2, %r2, %r2, %r2, %r2, %r2}, {%r5579, %r5580, %r5581, %r5582};
	bar.warp.sync 	-1;
	wmma.mma.sync.aligned.row.col.m16n16k16.f16.f16 {%r5587, %r5588, %r5589, %r5590}, {%r2, %r2, %r2, %r2, %r2, %r2, %r2, %r2}, {%r2, %r2, %r2, %r2, %r2, %r2, %r2, %r2}, {%r5583, %r5584, %r5585, %r5586};
	bar.warp.sync 	-1;
	wmma.mma.sync.aligned.row.col.m16n16k16.f16.f16 {%r5591, %r5592, %r5593, %r5594}, {%r2, %r2, %r2, %r2, %r2, %r2, %r2, %r2}, {%r2, %r2, %r2, %r2, %r2, %r2, %r2, %r2}, {%r5587, %r5588, %r5589, %r5590};
	bar.warp.sync 	-1;
	wmma.mma.sync.aligned.row.col.m16n16k16.f16.f16 {%r5595, %r5596, %r5597, %r5598}, {%r2, %r2, %r2, %r2, %r2, %r2, %r2, %r2}, {%r2, %r2, %r2, %r2, %r2, %r2, %r2, %r2}, {%r5591, %r5592, %r5593, %r5594};
	bar.warp.sync 	-1;
	wmma.mma.sync.aligned.row.col.m16n16k16.f16.f16 {%r5599, %r5600, %r5601, %r5602}, {%r2, %r2, %r2, %r2, %r2, %r2, %r2, %r2}, {%r2, %r2, %r2, %r2, %r2, %r2, %r2, %r2}, {%r5595, %r5596, %r5597, %r5598};
	bar.warp.sync 	-1;
	wmma.mma.sync.aligned.row.col.m16n16k16.f16.f16 {%r5603, %r5604, %r5605, %r5606}, {%r2, %r2, %r2, %r2, %r2, %r2, %r2, %r2}, {%r2, %r2, %r2, %r2, %r2, %r2, %r2, %r2}, {%r5599, %r5600, %r5601, %r5602};
	bar.warp.sync 	-1;
	wmma.mma.sync.aligned.row.col.m16n16k16.f16.f16 {%r5607, %r5608, %r5609, %r5610}, {%r2, %r2, %r2, %r2, %r2, %r2, %r2, %r2}, {%r2, %r2, %r2, %r2, %r2, %r2, %r2, %r2}, {%r5603, %r5604, %r5605, %r5606};
	bar.warp.sync 	-1;
	wmma.mma.sync.aligned.row.col.m16n16k16.f16.f16 {%r5611, %r5612, %r5613, %r5614}, {%r2, %r2, %r2, %r2, %r2, %r2, %r2, %r2}, {%r2, %r2, %r2, %r2, %r2, %r2, %r2, %r2}, {%r5607, %r5608, %r5609, %r5610};
	bar.warp.sync 	-1;
	wmma.mma.sync.aligned.row.col.m16n16k16.f16.f16 {%r5615, %r5616, %r5617, %r5618}, {%r2, %r2, %r2, %r2, %r2, %r2, %r2, %r2}, {%r2, %r2, %r2, %r2, %r2, %r2, %r2, %r2}, {%r5611, %r5612, %r5613, %r5614};
	bar.warp.sync 	-1;
	wmma.mma.sync.aligned.row.col.m16n16k16.f16.f16 {%r5619, %r5620, %r5621, %r5622}, {%r2, %r2, %r2, %r2, %r2, %r2, %r2, %r2}, {%r2, %r2, %r2, %r2, %r2, %r2, %r2, %r2}, {%r5615, %r5616, %r5617, %r5618};
	bar.warp.sync 	-1;
	wmma.mma.sync.aligned.row.col.m16n16k16.f16.f16 {%r5623, %r5624, %r5625, %r5626}, {%r2, %r2, %r2, %r2, %r2, %r2, %r2, %r2}, {%r2, %r2, %r2, %r2, %r2, %r2, %r2, %r2}, {%r5619, %r5620, %r5621, %r5622};
	bar.warp.sync 	-1;
	wmma.mma.sync.aligned.row.col.m16n16k16.f16.f16 {%r5627, %r5628, %r5629, %r5630}, {%r2, %r2, %r2, %r2, %r2, %r2, %r2, %r2}, {%r2, %r2, %r2, %r2, %r2, %r2, %r2, %r2}, {%r5623, %r5624, %r5625, %r5626};
	bar.warp.sync 	-1;
	wmma.mma.sync.aligned.row.col.m16n16k16.f16.f16 {%r5631, %r5632, %r5633, %r5634}, {%r2, %r2, %r2, %r2, %r2, %r2, %r2, %r2}, {%r2, %r2, %r2, %r2, %r2, %r2, %r2, %r2}, {%r5627, %r5628, %r5629, %r5630};
	bar.warp.sync 	-1;
	wmma.mma.sync.aligned.row.col.m16n16k16.f16.f16 {%r5635, %r5636, %r5637, %r5638}, {%r2, %r2, %r2, %r2, %r2, %r2, %r2, %r2}, {%r2, %r2, %r2, %r2, %r2, %r2, %r2, %r2}, {%r5631, %r5632, %r5633, %r5634};
	bar.warp.sync 	-1;
	wmma.mma.sync.aligned.row.col.m16n16k16.f16.f16 {%r5639, %r5640, %r5641, %r5642}, {%r2, %r2, %r2, %r2, %r2, %r2, %r2, %r2}, {%r2, %r2, %r2, %r2, %r2, %r2, %r2, %r2}, {%r5635, %r5636, %r5637, %r5638};
	bar.warp.sync 	-1;
	wmma.mma.sync.aligned.row.col.m16n16k16.f16.f16 {%r5643, %r5644, %r5645, %r5646}, {%r2, %r2, %r2, %r2, %r2, %r2, %r2, %r2}, {%r2, %r2, %r2, %r2, %r2, %r2, %r2, %r2}, {%r5639, %r5640, %r5641, %r5642};
	bar.warp.sync 	-1;
	wmma.mma.sync.aligned.row.col.m16n16k16.f16.f16 {%r5647, %r5648, %r5649, %r5650}, {%r2, %r2, %r2, %r2, %r2, %r2, %r2, %r2}, {%r2, %r2, %r2, %r2, %r2, %r2, %r2, %r2}, {%r5643, %r5644, %r5645, %r5646};
	bar.warp.sync 	-1;
	wmma.mma.sync.aligned.row.col.m16n16k16.f16.f16 {%r5651, %r5652, %r5653, %r5654}, {%r2, %r2, %r2, %r2, %r2, %r2, %r2, %r2}, {%r2, %r2, %r2, %r2, %r2, %r2, %r2, %r2}, {%r5647, %r5648, %r5649, %r5650};
	bar.warp.sync 	-1;
	wmma.mma.sync.aligned.row.col.m16n16k16.f16.f16 {%r5655, %r5656, %r5657, %r5658}, {%r2, %r2, %r2, %r2, %r2, %r2, %r2, %r2}, {%r2, %r2, %r2, %r2, %r2, %r2, %r2, %r2}, {%r5651, %r5652, %r5653, %r5654};
	bar.warp.sync 	-1;
	wmma.mma.sync.aligned.row.col.m16n16k16.f16.f16 {%r5659, %r5660, %r5661, %r5662}, {%r2, %r2, %r2, %r2, %r2, %r2, %r2, %r2}, {%r2, %r2, %r2, %r2, %r2, %r2, %r2, %r2}, {%r5655, %r5656, %r5657, %r5658};
	bar.warp.sync 	-1;
	wmma.mma.sync.aligned.row.col.m16n16k16.f16.f16 {%r5663, %r5664, %r5665, %r5666}, {%r2, %r2, %r2, %r2, %r2, %r2, %r2, %r2}, {%r2, %r2, %r2, %r2, %r2, %r2, %r2, %r2}, {%r5659, %r5660, %r5661, %r5662};
	bar.warp.sync 	-1;
	wmma.mma.sync.aligned.row.col.m16n16k16.f16.f16 {%r5667, %r5668, %r5669, %r5670}, {%r2, %r2, %r2, %r2, %r2, %r2, %r2, %r2}, {%r2, %r2, %r2, %r2, %r2, %r2, %r2, %r2}, {%r5663, %r5664, %r5665, %r5666};
	bar.warp.sync 	-1;
	wmma.mma.sync.aligned.row.col.m16n16k16.f16.f16 {%r5671, %r5672, %r5673, %r5674}, {%r2, %r2, %r2, %r2, %r2, %r2, %r2, %r2}, {%r2, %r2, %r2, %r2, %r2, %r2, %r2, %r2}, {%r5667, %r5668, %r5669, %r5670};
	bar.warp.sync 	-1;
	wmma.mma.sync.aligned.row.col.m16n16k16.f16.f16 {%r5675, %r5676, %r5677, %r5678}, {%r2, %r2, %r2, %r2, %r2, %r2, %r2, %r2}, {%r2, %r2, %r2, %r2, %r2, %r2, %r2, %r2}, {%r5671, %r5672, %r5673, %r5674};
	bar.warp.sync 	-1;
	wmma.mma.sync.aligned.row.col.m16n16k16.f16.f16 {%r5679, %r5680, %r5681, %r5682}, {%r2, %r2, %r2, %r2, %r2, %r2, %r2, %r2}, {%r2, %r2, %r2, %r2, %r2, %r2, %r2, %r2}, {%r5675, %r5676, %r5677, %r5678};
	bar.warp.sync 	-1;
	wmma.mma.sync.aligned.row.col.m16n16k16.f16.f16 {%r5683, %r5684, %r5685, %r5686}, {%r2, %r2, %r2, %r2, %r2, %r2, %r2, %r2}, {%r2, %r2, %r2, %r2, %r2, %r2, %r2, %r2}, {%r5679, %r5680, %r5681, %r5682};
	bar.warp.sync 	-1;
	wmma.mma.sync.aligned.row.col.m16n16k16.f16.f16 {%r5687, %r5688, %r5689, %r5690}, {%r2, %r2, %r2, %r2, %r2, %r2, %r2, %r2}, {%r2, %r2, %r2, %r2, %r2, %r2, %r2, %r2}, {%r5683, %r5684, %r5685, %r5686};
	bar.warp.sync 	-1;
	wmma.mma.sync.aligned.row.col.m16n16k16.f16.f16 {%r5691, %r5692, %r5693, %r5694}, {%r2, %r2, %r2, %r2, %r2, %r2, %r2, %r2}, {%r2, %r2, %r2, %r2, %r2, %r2, %r2, %r2}, {%r5687, %r5688, %r5689, %r5690};
	bar.warp.sync 	-1;
	wmma.mma.sync.aligned.row.col.m16n16k16.f16.f16 {%r5695, %r5696, %r5697, %r5698}, {%r2, %r2, %r2, %r2, %r2, %r2, %r2, %r2}, {%r2, %r2, %r2, %r2, %r2, %r2, %r2, %r2}, {%r5691, %r5692, %r5693, %r5694};
	bar.warp.sync 	-1;
	wmma.mma.sync.aligned.row.col.m16n16k16.f16.f16 {%r5699, %r5700, %r5701, %r5702}, {%r2, %r2, %r2, %r2, %r2, %r2, %r2, %r2}, {%r2, %r2, %r2, %r2, %r2, %r2, %r2, %r2}, {%r5695, %r5696, %r5697, %r5698};
	bar.warp.sync 	-1;
	wmma.mma.sync.aligned.row.col.m16n16k16.f16.f16 {%r5703, %r5704, %r5705, %r5706}, {%r2, %r2, %r2, %r2, %r2, %r2, %r2, %r2}, {%r2, %r2, %r2, %r2, %r2, %r2, %r2, %r2}, {%r5699, %r5700, %r5701, %r5702};
	bar.warp.sync 	-1;
	wmma.mma.sync.aligned.row.col.m16n16k16.f16.f16 {%r5707, %r5708, %r5709, %r5710}, {%r2, %r2, %r2, %r2, %r2, %r2, %r2, %r2}, {%r2, %r2, %r2, %r2, %r2, %r2, %r2, %r2}, {%r5703, %r5704, %r5705, %r5706};
	bar.warp.sync 	-1;
	wmma.mma.sync.aligned.row.col.m16n16k16.f16.f16 {%r5711, %r5712, %r5713, %r5714}, {%r2, %r2, %r2, %r2, %r2, %r2, %r2, %r2}, {%r2, %r2, %r2, %r2, %r2, %r2, %r2, %r2}, {%r5707, %r5708, %r5709, %r5710};
	bar.warp.sync 	-1;
	wmma.mma.sync.aligned.row.col.m16n16k16.f16.f16 {%r5715, %r5716, %r5717, %r5718}, {%r2, %r2, %r2, %r2, %r2, %r2, %r2, %r2}, {%r2, %r2, %r2, %r2, %r2, %r2, %r2, %r2}, {%r5711, %r5712, %r5713, %r5714};
	bar.warp.sync 	-1;
	wmma.mma.sync.aligned.row.col.m16n16k16.f16.f16 {%r5719, %r5720, %r5721, %r5722}, {%r2, %r2, %r2, %r2, %r2, %r2, %r2, %r2}, {%r2, %r2, %r2, %r2, %r2, %r2, %r2, %r2}, {%r5715, %r5716, %r5717, %r5718};
	bar.warp.sync 	-1;
	wmma.mma.sync.aligned.row.col.m16n16k16.f16.f16 {%r5723, %r5724, %r5725, %r5726}, {%r2, %r2, %r2, %r2, %r2, %r2, %r2, %r2}, {%r2, %r2, %r2, %r2, %r2, %r2, %r2, %r2}, {%r5719, %r5720, %r5721, %r5722};
	bar.warp.sync 	-1;
	wmma.mma.sync.aligned.row.col.m16n16k16.f16.f16 {%r5727, %r5728, %r5729, %r5730}, {%r2, %r2, %r2, %r2, %r2, %r2, %r2, %r2}, {%r2, %r2, %r2, %r2, %r2, %r2, %r2, %r2}, {%r5723, %r5724, %r5725, %r5726};
	bar.warp.sync 	-1;
	wmma.mma.sync.aligned.row.col.m16n16k16.f16.f16 {%r5731, %r5732, %r5733, %r5734}, {%r2, %r2, %r2, %r2, %r2, %r2, %r2, %r2}, {%r2, %r2, %r2, %r2, %r2, %r2, %r2, %r2}, {%r5727, %r5728, %r5729, %r5730};
	bar.warp.sync 	-1;
	wmma.mma.sync.aligned.row.col.m16n16k16.f16.f16 {%r5735, %r5736, %r5737, %r5738}, {%r2, %r2, %r2, %r2, %r2, %r2, %r2, %r2}, {%r2, %r2, %r2, %r2, %r2, %r2, %r2, %r2}, {%r5731, %r5732, %r5733, %r5734};
	bar.warp.sync 	-1;
	wmma.mma.sync.aligned.row.col.m16n16k16.f16.f16 {%r5739, %r5740, %r5741, %r5742}, {%r2, %r2, %r2, %r2, %r2, %r2, %r2, %r2}, {%r2, %r2, %r2, %r2, %r2, %r2, %r2, %r2}, {%r5735, %r5736, %r5737, %r5738};
	bar.warp.sync 	-1;
	wmma.mma.sync.aligned.row.col.m16n16k16.f16.f16 {%r5743, %r5744, %r5745, %r5746}, {%r2, %r2, %r2, %r2, %r2, %r2, %r2, %r2}, {%r2, %r2, %r2, %r2, %r2, %r2, %r2, %r2}, {%r5739, %r5740, %r5741, %r5742};
	bar.warp.sync 	-1;
	wmma.mma.sync.aligned.row.col.m16n16k16.f16.f16 {%r5747, %r5748, %r5749, %r5750}, {%r2, %r2, %r2, %r2, %r2, %r2, %r2, %r2}, {%r2, %r2, %r2, %r2, %r2, %r2, %r2, %r2}, {%r5743, %r5744, %r5745, %r5746};
	bar.warp.sync 	-1;
	wmma.mma.sync.aligned.row.col.m16n16k16.f16.f16 {%r5751, %r5752, %r5753, %r5754}, {%r2, %r2, %r2, %r2, %r2, %r2, %r2, %r2}, {%r2, %r2, %r2, %r2, %r2, %r2, %r2, %r2}, {%r5747, %r5748, %r5749, %r5750};
	bar.warp.sync 	-1;
	wmma.mma.sync.aligned.row.col.m16n16k16.f16.f16 {%r5755, %r5756, %r5757, %r5758}, {%r2, %r2, %r2, %r2, %r2, %r2, %r2, %r2}, {%r2, %r2, %r2, %r2, %r2, %r2, %r2, %r2}, {%r5751, %r5752, %r5753, %r5754};
	bar.warp.sync 	-1;
	wmma.mma.sync.aligned.row.col.m16n16k16.f16.f16 {%r5759, %r5760, %r5761, %r5762}, {%r2, %r2, %r2, %r2, %r2, %r2, %r2, %r2}, {%r2, %r2, %r2, %r2, %r2, %r2, %r2, %r2}, {%r5755, %r5756, %r5757, %r5758};
	bar.warp.sync 	-1;
	wmma.mma.sync.aligned.row.col.m16n16k16.f16.f16 {%r5763, %r5764, %r5765, %r5766}, {%r2, %r2, %r2, %r2, %r2, %r2, %r2, %r2}, {%r2, %r2, %r2, %r2, %r2, %r2, %r2, %r2}, {%r5759, %r5760, %r5761, %r5762};
	bar.warp.sync 	-1;
	wmma.mma.sync.aligned.row.col.m16n16k16.f16.f16 {%r5767, %r5768, %r5769, %r5770}, {%r2, %r2, %r2, %r2, %r2, %r2, %r2, %r2}, {%r2, %r2, %r2, %r2, %r2, %r2, %r2, %r2}, {%r5763, %r5764, %r5765, %r5766};
	bar.warp.sync 	-1;
	wmma.mma.sync.aligned.row.col.m16n16k16.f16.f16 {%r5771, %r5772, %r5773, %r5774}, {%r2, %r2, %r2, %r2, %r2, %r2, %r2, %r2}, {%r2, %r2, %r2, %r2, %r2, %r2, %r2, %r2}, {%r5767, %r5768, %r5769, %r5770};
	bar.warp.sync 	-1;
	wmma.mma.sync.aligned.row.col.m16n16k16.f16.f16 {%r5775, %r5776, %r5777, %r5778}, {%r2, %r2, %r2, %r2, %r2, %r2, %r2, %r2}, {%r2, %r2, %r2, %r2, %r2, %r2, %r2, %r2}, {%r5771, %r5772, %r5773, %r5774};
	bar.warp.sync 	-1;
	wmma.mma.sync.aligned.row.col.m16n16k16.f16.f16 {%r5779, %r5780, %r5781, %r5782}, {%r2, %r2, %r2, %r2, %r2, %r2, %r2, %r2}, {%r2, %r2, %r2, %r2, %r2, %r2, %r2, %r2}, {%r5775, %r5776, %r5777, %r5778};
	bar.warp.sync 	-1;
	wmma.mma.sync.aligned.row.col.m16n16k16.f16.f16 {%r5783, %r5784, %r5785, %r5786}, {%r2, %r2, %r2, %r2, %r2, %r2, %r2, %r2}, {%r2, %r2, %r2, %r2, %r2, %r2, %r2, %r2}, {%r5779, %r5780, %r5781, %r5782};
	bar.warp.sync 	-1;
	wmma.mma.sync.aligned.row.col.m16n16k16.f16.f16 {%r5787, %r5788, %r5789, %r5790}, {%r2, %r2, %r2, %r2, %r2, %r2, %r2, %r2}, {%r2, %r2, %r2, %r2, %r2, %r2, %r2, %r2}, {%r5783, %r5784, %r5785, %r5786};
	bar.warp.sync 	-1;
	wmma.mma.sync.aligned.row.col.m16n16k16.f16.f16 {%r5791, %r5792, %r5793, %r5794}, {%r2, %r2, %r2, %r2, %r2, %r2, %r2, %r2}, {%r2, %r2, %r2, %r2, %r2, %r2, %r2, %r2}, {%r5787, %r5788, %r5789, %r5790};
	bar.warp.sync 	-1;
	wmma.mma.sync.aligned.row.col.m16n16k16.f16.f16 {%r5795, %r5796, %r5797, %r5798}, {%r2, %r2, %r2, %r2, %r2, %r2, %r2, %r2}, {%r2, %r2, %r2, %r2, %r2, %r2, %r2, %r2}, {%r5791, %r5792, %r5793, %r5794};
	bar.warp.sync 	-1;
	wmma.mma.sync.aligned.row.col.m16n16k16.f16.f16 {%r5799, %r5800, %r5801, %r5802}, {%r2, %r2, %r2, %r2, %r2, %r2, %r2, %r2}, {%r2, %r2, %r2, %r2, %r2, %r2, %r2, %r2}, {%r5795, %r5796, %r5797, %r5798};
	bar.warp.sync 	-1;
	wmma.mma.sync.aligned.row.col.m16n16k16.f16.f16 {%r5803, %r5804, %r5805, %r5806}, {%r2, %r2, %r2, %r2, %r2, %r2, %r2, %r2}, {%r2, %r2, %r2, %r2, %r2, %r2, %r2, %r2}, {%r5799, %r5800, %r5801, %r5802};
	bar.warp.sync 	-1;
	wmma.mma.sync.aligned.row.col.m16n16k16.f16.f16 {%r5807, %r5808, %r5809, %r5810}, {%r2, %r2, %r2, %r2, %r2, %r2, %r2, %r2}, {%r2, %r2, %r2, %r2, %r2, %r2, %r2, %r2}, {%r5803, %r5804, %r5805, %r5806};
	bar.warp.sync 	-1;
	wmma.mma.sync.aligned.row.col.m16n16k16.f16.f16 {%r5811, %r5812, %r5813, %r5814}, {%r2, %r2, %r2, %r2, %r2, %r2, %r2, %r2}, {%r2, %r2, %r2, %r2, %r2, %r2, %r2, %r2}, {%r5807, %r5808, %r5809, %r5810};
	bar.warp.sync 	-1;
	wmma.mma.sync.aligned.row.col.m16n16k16.f16.f16 {%r5815, %r5816, %r5817, %r5818}, {%r2, %r2, %r2, %r2, %r2, %r2, %r2, %r2}, {%r2, %r2, %r2, %r2, %r2, %r2, %r2, %r2}, {%r5811, %r5812, %r5813, %r5814};
	bar.warp.sync 	-1;
	wmma.mma.sync.aligned.row.col.m16n16k16.f16.f16 {%r5819, %r5820, %r5821, %r5822}, {%r2, %r2, %r2, %r2, %r2, %r2, %r2, %r2}, {%r2, %r2, %r2, %r2, %r2, %r2, %r2, %r2}, {%r5815, %r5816, %r5817, %r5818};
	bar.warp.sync 	-1;
	wmma.mma.sync.aligned.row.col.m16n16k16.f16.f16 {%r5823, %r5824, %r5825, %r5826}, {%r2, %r2, %r2, %r2, %r2, %r2, %r2, %r2}, {%r2, %r2, %r2, %r2, %r2, %r2, %r2, %r2}, {%r5819, %r5820, %r5821, %r5822};
	bar.warp.sync 	-1;
	wmma.mma.sync.aligned.row.col.m16n16k16.f16.f16 {%r5827, %r5828, %r5829, %r5830}, {%r2, %r2, %r2, %r2, %r2, %r2, %r2, %r2}, {%r2, %r2, %r2, %r2, %r2, %r2, %r2, %r2}, {%r5823, %r5824, %r5825, %r5826};
	bar.warp.sync 	-1;
	wmma.mma.sync.aligned.row.col.m16n16k16.f16.f16 {%r5831, %r5832, %r5833, %r5834}, {%r2, %r2, %r2, %r2, %r2, %r2, %r2, %r2}, {%r2, %r2, %r2, %r2, %r2, %r2, %r2, %r2}, {%r5827, %r5828, %r5829, %r5830};
	bar.warp.sync 	-1;
	wmma.mma.sync.aligned.row.col.m16n16k16.f16.f16 {%r5835, %r5836, %r5837, %r5838}, {%r2, %r2, %r2, %r2, %r2, %r2, %r2, %r2}, {%r2, %r2, %r2, %r2, %r2, %r2, %r2, %r2}, {%r5831, %r5832, %r5833, %r5834};
	bar.warp.sync 	-1;
	wmma.mma.sync.aligned.row.col.m16n16k16.f16.f16 {%r5839, %r5840, %r5841, %r5842}, {%r2, %r2, %r2, %r2, %r2, %r2, %r2, %r2}, {%r2, %r2, %r2, %r2, %r2, %r2, %r2, %r2}, {%r5835, %r5836, %r5837, %r5838};
	bar.warp.sync 	-1;
	wmma.mma.sync.aligned.row.col.m16n16k16.f16.f16 {%r5843, %r5844, %r5845, %r5846}, {%r2, %r2, %r2, %r2, %r2, %r2, %r2, %r2}, {%r2, %r2, %r2, %r2, %r2, %r2, %r2, %r2}, {%r5839, %r5840, %r5841, %r5842};
	bar.warp.sync 	-1;
	wmma.mma.sync.aligned.row.col.m16n16k16.f16.f16 {%r5847, %r5848, %r5849, %r5850}, {%r2, %r2, %r2, %r2, %r2, %r2, %r2, %r2}, {%r2, %r2, %r2, %r2, %r2, %r2, %r2, %r2}, {%r5843, %r5844, %r5845, %r5846};
	bar.warp.sync 	-1;
	wmma.mma.sync.aligned.row.col.m16n16k16.f16.f16 {%r5851, %r5852, %r5853, %r5854}, {%r2, %r2, %r2, %r2, %r2, %r2, %r2, %r2}, {%r2, %r2, %r2, %r2, %r2, %r2, %r2, %r2}, {%r5847, %r5848, %r5849, %r5850};
	bar.warp.sync 	-1;
	wmma.mma.sync.aligned.row.col.m16n16k16.f16.f16 {%r5855, %r5856, %r5857, %r5858}, {%r2, %r2, %r2, %r2, %r2, %r2, %r2, %r2}, {%r2, %r2, %r2, %r2, %r2, %r2, %r2, %r2}, {%r5851, %r5852, %r5853, %r5854};
	bar.warp.sync 	-1;
	wmma.mma.sync.aligned.row.col.m16n16k16.f16.f16 {%r5859, %r5860, %r5861, %r5862}, {%r2, %r2, %r2, %r2, %r2, %r2, %r2, %r2}, {%r2, %r2, %r2, %r2, %r2, %r2, %r2, %r2}, {%r5855, %r5856, %r5857, %r5858};
	bar.warp.sync 	-1;
	wmma.mma.sync.aligned.row.col.m16n16k16.f16.f16 {%r5863, %r5864, %r5865, %r5866}, {%r2, %r2, %r2, %r2, %r2, %r2, %r2, %r2}, {%r2, %r2, %r2, %r2, %r2, %r2, %r2, %r2}, {%r5859, %r5860, %r5861, %r5862};
	bar.warp.sync 	-1;
	wmma.mma.sync.aligned.row.col.m16n16k16.f16.f16 {%r5867, %r5868, %r5869, %r5870}, {%r2, %r2, %r2, %r2, %r2, %r2, %r2, %r2}, {%r2, %r2, %r2, %r2, %r2, %r2, %r2, %r2}, {%r5863, %r5864, %r5865, %r5866};
	bar.warp.sync 	-1;
	wmma.mma.sync.aligned.row.col.m16n16k16.f16.f16 {%r5871, %r5872, %r5873, %r5874}, {%r2, %r2, %r2, %r2, %r2, %r2, %r2, %r2}, {%r2, %r2, %r2, %r2, %r2, %r2, %r2, %r2}, {%r5867, %r5868, %r5869, %r5870};
	bar.warp.sync 	-1;
	wmma.mma.sync.aligned.row.col.m16n16k16.f16.f16 {%r5875, %r5876, %r5877, %r5878}, {%r2, %r2, %r2, %r2, %r2, %r2, %r2, %r2}, {%r2, %r2, %r2, %r2, %r2, %r2, %r2, %r2}, {%r5871, %r5872, %r5873, %r5874};
	bar.warp.sync 	-1;
	wmma.mma.sync.aligned.row.col.m16n16k16.f16.f16 {%r5879, %r5880, %r5881, %r5882}, {%r2, %r2, %r2, %r2, %r2, %r2, %r2, %r2}, {%r2, %r2, %r2, %r2, %r2, %r2, %r2, %r2}, {%r5875, %r5876, %r5877, %r5878};
	bar.warp.sync 	-1;
	wmma.mma.sync.aligned.row.col.m16n16k16.f16.f16 {%r5883, %r5884, %r5885, %r5886}, {%r2, %r2, %r2, %r2, %r2, %r2, %r2, %r2}, {%r2, %r2, %r2, %r2, %r2, %r2, %r2, %r2}, {%r5879, %r5880, %r5881, %r5882};
	bar.warp.sync 	-1;
	wmma.mma.sync.aligned.row.col.m16n16k16.f16.f16 {%r5887, %r5888, %r5889, %r5890}, {%r2, %r2, %r2, %r2, %r2, %r2, %r2, %r2}, {%r2, %r2, %r2, %r2, %r2, %r2, %r2, %r2}, {%r5883, %r5884, %r5885, %r5886};
	bar.warp.sync 	-1;
	wmma.mma.sync.aligned.row.col.m16n16k16.f16.f16 {%r5891, %r5892, %r5893, %r5894}, {%r2, %r2, %r2, %r2, %r2, %r2, %r2, %r2}, {%r2, %r2, %r2, %r2, %r2, %r2, %r2, %r2}, {%r5887, %r5888, %r5889, %r5890};
	bar.warp.sync 	-1;
	wmma.mma.sync.aligned.row.col.m16n16k16.f16.f16 {%r5895, %r5896, %r5897, %r5898}, {%r2, %r2, %r2, %r2, %r2, %r2, %r2, %r2}, {%r2, %r2, %r2, %r2, %r2, %r2, %r2, %r2}, {%r5891, %r5892, %r5893, %r5894};
	bar.warp.sync 	-1;
	wmma.mma.sync.aligned.row.col.m16n16k16.f16.f16 {%r5899, %r5900, %r5901, %r5902}, {%r2, %r2, %r2, %r2, %r2, %r2, %r2, %r2}, {%r2, %r2, %r2, %r2, %r2, %r2, %r2, %r2}, {%r5895, %r5896, %r5897, %r5898};
	bar.warp.sync 	-1;
	wmma.mma.sync.aligned.row.col.m16n16k16.f16.f16 {%r5903, %r5904, %r5905, %r5906}, {%r2, %r2, %r2, %r2, %r2, %r2, %r2, %r2}, {%r2, %r2, %r2, %r2, %r2, %r2, %r2, %r2}, {%r5899, %r5900, %r5901, %r5902};
	bar.warp.sync 	-1;
	wmma.mma.sync.aligned.row.col.m16n16k16.f16.f16 {%r5907, %r5908, %r5909, %r5910}, {%r2, %r2, %r2, %r2, %r2, %r2, %r2, %r2}, {%r2, %r2, %r2, %r2, %r2, %r2, %r2, %r2}, {%r5903, %r5904, %r5905, %r5906};
	bar.warp.sync 	-1;
	wmma.mma.sync.aligned.row.col.m16n16k16.f16.f16 {%r5911, %r5912, %r5913, %r5914}, {%r2, %r2, %r2, %r2, %r2, %r2, %r2, %r2}, {%r2, %r2, %r2, %r2, %r2, %r2, %r2, %r2}, {%r5907, %r5908, %r5909, %r5910};
	bar.warp.sync 	-1;
	wmma.mma.sync.aligned.row.col.m16n16k16.f16.f16 {%r5915, %r5916, %r5917, %r5918}, {%r2, %r2, %r2, %r2, %r2, %r2, %r2, %r2}, {%r2, %r2, %r2, %r2, %r2, %r2, %r2, %r2}, {%r5911, %r5912, %r5913, %r5914};
	bar.warp.sync 	-1;
	wmma.mma.sync.aligned.row.col.m16n16k16.f16.f16 {%r5919, %r5920, %r5921, %r5922}, {%r2, %r2, %r2, %r2, %r2, %r2, %r2, %r2}, {%r2, %r2, %r2, %r2, %r2, %r2, %r2, %r2}, {%r5915, %r5916, %r5917, %r5918};
	bar.warp.sync 	-1;
	wmma.mma.sync.aligned.row.col.m16n16k16.f16.f16 {%r5923, %r5924, %r5925, %r5926}, {%r2, %r2, %r2, %r2, %r2, %r2, %r2, %r2}, {%r2, %r2, %r2, %r2, %r2, %r2, %r2, %r2}, {%r5919, %r5920, %r5921, %r5922};
	bar.warp.sync 	-1;
	wmma.mma.sync.aligned.row.col.m16n16k16.f16.f16 {%r5927, %r5928, %r5929, %r5930}, {%r2, %r2, %r2, %r2, %r2, %r2, %r2, %r2}, {%r2, %r2, %r2, %r2, %r2, %r2, %r2, %r2}, {%r5923, %r5924, %r5925, %r5926};
	bar.warp.sync 	-1;
	wmma.mma.sync.aligned.row.col.m16n16k16.f16.f16 {%r5931, %r5932, %r5933, %r5934}, {%r2, %r2, %r2, %r2, %r2, %r2, %r2, %r2}, {%r2, %r2, %r2, %r2, %r2, %r2, %r2, %r2}, {%r5927, %r5928, %r5929, %r5930};
	bar.warp.sync 	-1;
	wmma.mma.sync.aligned.row.col.m16n16k16.f16.f16 {%r5935, %r5936, %r5937, %r5938}, {%r2, %r2, %r2, %r2, %r2, %r2, %r2, %r2}, {%r2, %r2, %r2, %r2, %r2, %r2, %r2, %r2}, {%r5931, %r5932, %r5933, %r5934};
	bar.warp.sync 	-1;
	wmma.mma.sync.aligned.row.col.m16n16k16.f16.f16 {%r5939, %r5940, %r5941, %r5942}, {%r2, %r2, %r2, %r2, %r2, %r2, %r2, %r2}, {%r2, %r2, %r2, %r2, %r2, %r2, %r2, %r2}, {%r5935, %r5936, %r5937, %r5938};
	bar.warp.sync 	-1;
	wmma.mma.sync.aligned.row.col.m16n16k16.f16.f16 {%r5943, %r5944, %r5945, %r5946}, {%r2, %r2, %r2, %r2, %r2, %r2, %r2, %r2}, {%r2, %r2, %r2, %r2, %r2, %r2, %r2, %r2}, {%r5939, %r5940, %r5941, %r5942};
	bar.warp.sync 	-1;
	wmma.mma.sync.aligned.row.col.m16n16k16.f16.f16 {%r5947, %r5948, %r5949, %r5950}, {%r2, %r2, %r2, %r2, %r2, %r2, %r2, %r2}, {%r2, %r2, %r2, %r2, %r2, %r2, %r2, %r2}, {%r5943, %r5944, %r5945, %r5946};
	bar.warp.sync 	-1;
	wmma.mma.sync.aligned.row.col.m16n16k16.f16.f16 {%r5951, %r5952, %r5953, %r5954}, {%r2, %r2, %r2, %r2, %r2, %r2, %r2, %r2}, {%r2, %r2, %r2, %r2, %r2, %r2, %r2, %r2}, {%r5947, %r5948, %r5949, %r5950};
	bar.warp.sync 	-1;
	wmma.mma.sync.aligned.row.col.m16n16k16.f16.f16 {%r5955, %r5956, %r5957, %r5958}, {%r2, %r2, %r2, %r2, %r2, %r2, %r2, %r2}, {%r2, %r2, %r2, %r2, %r2, %r2, %r2, %r2}, {%r5951, %r5952, %r5953, %r5954};
	bar.warp.sync 	-1;
	wmma.mma.sync.aligned.row.col.m16n16k16.f16.f16 {%r5959, %r5960, %r5961, %r5962}, {%r2, %r2, %r2, %r2, %r2, %r2, %r2, %r2}, {%r2, %r2, %r2, %r2, %r2, %r2, %r2, %r2}, {%r5955, %r5956, %r5957, %r5958};
	bar.warp.sync 	-1;
	wmma.mma.sync.aligned.row.col.m16n16k16.f16.f16 {%r5963, %r5964, %r5965, %r5966}, {%r2, %r2, %r2, %r2, %r2, %r2, %r2, %r2}, {%r2, %r2, %r2, %r2, %r2, %r2, %r2, %r2}, {%r5959, %r5960, %r5961, %r5962};
	bar.warp.sync 	-1;
	wmma.mma.sync.aligned.row.col.m16n16k16.f16.f16 {%r5967, %r5968, %r5969, %r5970}, {%r2, %r2, %r2, %r2, %r2, %r2, %r2, %r2}, {%r2, %r2, %r2, %r2, %r2, %r2, %r2, %r2}, {%r5963, %r5964, %r5965, %r5966};
	bar.warp.sync 	-1;
	wmma.mma.sync.aligned.row.col.m16n16k16.f16.f16 {%r5971, %r5972, %r5973, %r5974}, {%r2, %r2, %r2, %r2, %r2, %r2, %r2, %r2}, {%r2, %r2, %r2, %r2, %r2, %r2, %r2, %r2}, {%r5967, %r5968, %r5969, %r5970};
	bar.warp.sync 	-1;
	wmma.mma.sync.aligned.row.col.m16n16k16.f16.f16 {%r5975, %r5976, %r5977, %r5978}, {%r2, %r2, %r2, %r2, %r2, %r2, %r2, %r2}, {%r2, %r2, %r2, %r2, %r2, %r2, %r2, %r2}, {%r5971, %r5972, %r5973, %r5974};
	bar.warp.sync 	-1;
	wmma.mma.sync.aligned.row.col.m16n16k16.f16.f16 {%r5979, %r5980, %r5981, %r5982}, {%r2, %r2, %r2, %r2, %r2, %r2, %r2, %r2}, {%r2, %r2, %r2, %r2, %r2, %r2, %r2, %r2}, {%r5975, %r5976, %r5977, %r5978};
	bar.warp.sync 	-1;
	wmma.mma.sync.aligned.row.col.m16n16k16.f16.f16 {%r5983, %r5984, %r5985, %r5986}, {%r2, %r2, %r2, %r2, %r2, %r2, %r2, %r2}, {%r2, %r2, %r2, %r2, %r2, %r2, %r2, %r2}, {%r5979, %r5980, %r5981, %r5982};
	bar.warp.sync 	-1;
	wmma.mma.sync.aligned.row.col.m16n16k16.f16.f16 {%r5987, %r5988, %r5989, %r5990}, {%r2, %r2, %r2, %r2, %r2, %r2, %r2, %r2}, {%r2, %r2, %r2, %r2, %r2, %r2, %r2, %r2}, {%r5983, %r5984, %r5985, %r5986};
	bar.warp.sync 	-1;
	wmma.mma.sync.aligned.row.col.m16n16k16.f16.f16 {%r5991, %r5992, %r5993, %r5994}, {%r2, %r2, %r2, %r2, %r2, %r2, %r2, %r2}, {%r2, %r2, %r2, %r2, %r2, %r2, %r2, %r2}, {%r5987, %r5988, %r5989, %r5990};
	bar.warp.sync 	-1;
	wmma.mma.sync.aligned.row.col.m16n16k16.f16.f16 {%r5995, %r5996, %r5997, %r5998}, {%r2, %r2, %r2, %r2, %r2, %r2, %r2, %r2}, {%r2, %r2, %r2, %r2, %r2, %r2, %r2, %r2}, {%r5991, %r5992, %r5993, %r5994};
	bar.warp.sync 	-1;
	wmma.mma.sync.aligned.row.col.m16n16k16.f16.f16 {%r5999, %r6000, %r6001, %r6002}, {%r2, %r2, %r2, %r2, %r2, %r2, %r2, %r2}, {%r2, %r2, %r2, %r2, %r2, %r2, %r2, %r2}, {%r5995, %r5996, %r5997, %r5998};
	bar.warp.sync 	-1;
	wmma.mma.sync.aligned.row.col.m16n16k16.f16.f16 {%r6003, %r6004, %r6005, %r6006}, {%r2, %r2, %r2, %r2, %r2, %r2, %r2, %r2}, {%r2, %r2, %r2, %r2, %r2, %r2, %r2, %r2}, {%r5999, %r6000, %r6001, %r6002};
	bar.warp.sync 	-1;
	wmma.mma.sync.aligned.row.col.m16n16k16.f16.f16 {%r6007, %r6008, %r6009, %r6010}, {%r2, %r2, %r2, %r2, %r2, %r2, %r2, %r2}, {%r2, %r2, %r2, %r2, %r2, %r2, %r2, %r2}, {%r6003, %r6004, %r6005, %r6006};
	bar.warp.sync 	-1;
	wmma.mma.sync.aligned.row.col.m16n16k16.f16.f16 {%r6011, %r6012, %r6013, %r6014}, {%r2, %r2, %r2, %r2, %r2, %r2, %r2, %r2}, {%r2, %r2, %r2, %r2, %r2, %r2, %r2, %r2}, {%r6007, %r6008, %r6009, %r6010};
	bar.warp.sync 	-1;
	wmma.mma.sync.aligned.row.col.m16n16k16.f16.f16 {%r6015, %r6016, %r6017, %r6018}, {%r2, %r2, %r2, %r2, %r2, %r2, %r2, %r2}, {%r2, %r2, %r2, %r2, %r2, %r2, %r2, %r2}, {%r6011, %r6012, %r6013, %r6014};
	bar.warp.sync 	-1;
	wmma.mma.sync.aligned.row.col.m16n16k16.f16.f16 {%r6019, %r6020, %r6021, %r6022}, {%r2, %r2, %r2, %r2, %r2, %r2, %r2, %r2}, {%r2, %r2, %r2, %r2, %r2, %r2, %r2, %r2}, {%r6015, %r6016, %r6017, %r6018};
	bar.warp.sync 	-1;
	wmma.mma.sync.aligned.row.col.m16n16k16.f16.f16 {%r6023, %r6024, %r6025, %r6026}, {%r2, %r2, %r2, %r2, %r2, %r2, %r2, %r2}, {%r2, %r2, %r2, %r2, %r2, %r2, %r2, %r2}, {%r6019, %r6020, %r6021, %r6022};
	bar.warp.sync 	-1;
	wmma.mma.sync.aligned.row.col.m16n16k16.f16.f16 {%r6027, %r6028, %r6029, %r6030}, {%r2, %r2, %r2, %r2, %r2, %r2, %r2, %r2}, {%r2, %r2, %r2, %r2, %r2, %r2, %r2, %r2}, {%r6023, %r6024, %r6025, %r6026};
	bar.warp.sync 	-1;
	wmma.mma.sync.aligned.row.col.m16n16k16.f16.f16 {%r6031, %r6032, %r6033, %r6034}, {%r2, %r2, %r2, %r2, %r2, %r2, %r2, %r2}, {%r2, %r2, %r2, %r2, %r2, %r2, %r2, %r2}, {%r6027, %r6028, %r6029, %r6030};
	bar.warp.sync 	-1;
	wmma.mma.sync.aligned.row.col.m16n16k16.f16.f16 {%r6035, %r6036, %r6037, %r6038}, {%r2, %r2, %r2, %r2, %r2, %r2, %r2, %r2}, {%r2, %r2, %r2, %r2, %r2, %r2, %r2, %r2}, {%r6031, %r6032, %r6033, %r6034};
	bar.warp.sync 	-1;
	wmma.mma.sync.aligned.row.col.m16n16k16.f16.f16 {%r6039, %r6040, %r6041, %r6042}, {%r2, %r2, %r2, %r2, %r2, %r2, %r2, %r2}, {%r2, %r2, %r2, %r2, %r2, %r2, %r2, %r2}, {%r6035, %r6036, %r6037, %r6038};
	bar.warp.sync 	-1;
	wmma.mma.sync.aligned.row.col.m16n16k16.f16.f16 {%r6043, %r6044, %r6045, %r6046}, {%r2, %r2, %r2, %r2, %r2, %r2, %r2, %r2}, {%r2, %r2, %r2, %r2, %r2, %r2, %r2, %r2}, {%r6039, %r6040, %r6041, %r6042};
	bar.warp.sync 	-1;
	wmma.mma.sync.aligned.row.col.m16n16k16.f16.f16 {%r6047, %r6048, %r6049, %r6050}, {%r2, %r2, %r2, %r2, %r2, %r2, %r2, %r2}, {%r2, %r2, %r2, %r2, %r2, %r2, %r2, %r2}, {%r6043, %r6044, %r6045, %r6046};
	bar.warp.sync 	-1;
	wmma.mma.sync.aligned.row.col.m16n16k16.f16.f16 {%r6051, %r6052, %r6053, %r6054}, {%r2, %r2, %r2, %r2, %r2, %r2, %r2, %r2}, {%r2, %r2, %r2, %r2, %r2, %r2, %r2, %r2}, {%r6047, %r6048, %r6049, %r6050};
	bar.warp.sync 	-1;
	wmma.mma.sync.aligned.row.col.m16n16k16.f16.f16 {%r6055, %r6056, %r6057, %r6058}, {%r2, %r2, %r2, %r2, %r2, %r2, %r2, %r2}, {%r2, %r2, %r2, %r2, %r2, %r2, %r2, %r2}, {%r6051, %r6052, %r6053, %r6054};
	bar.warp.sync 	-1;
	wmma.mma.sync.aligned.row.col.m16n16k16.f16.f16 {%r6059, %r6060, %r6061, %r6062}, {%r2, %r2, %r2, %r2, %r2, %r2, %r2, %r2}, {%r2, %r2, %r2, %r2, %r2, %r2, %r2, %r2}, {%r6055, %r6056, %r6057, %r6058};
	bar.warp.sync 	-1;
	wmma.mma.sync.aligned.row.col.m16n16k16.f16.f16 {%r6063, %r6064, %r6065, %r6066}, {%r2, %r2, %r2, %r2, %r2, %r2, %r2, %r2}, {%r2, %r2, %r2, %r2, %r2, %r2, %r2, %r2}, {%r6059, %r6060, %r6061, %r6062};
	bar.warp.sync 	-1;
	wmma.mma.sync.aligned.row.col.m16n16k16.f16.f16 {%r6067, %r6068, %r6069, %r6070}, {%r2, %r2, %r2, %r2, %r2, %r2, %r2, %r2}, {%r2, %r2, %r2, %r2, %r2, %r2, %r2, %r2}, {%r6063, %r6064, %r6065, %r6066};
	bar.warp.sync 	-1;
	wmma.mma.sync.aligned.row.col.m16n16k16.f16.f16 {%r6071, %r6072, %r6073, %r6074}, {%r2, %r2, %r2, %r2, %r2, %r2, %r2, %r2}, {%r2, %r2, %r2, %r2, %r2, %r2, %r2, %r2}, {%r6067, %r6068, %r6069, %r6070};
	bar.warp.sync 	-1;
	wmma.mma.sync.aligned.row.col.m16n16k16.f16.f16 {%r6075, %r6076, %r6077, %r6078}, {%r2, %r2, %r2, %r2, %r2, %r2, %r2, %r2}, {%r2, %r2, %r2, %r2, %r2, %r2, %r2, %r2}, {%r6071, %r6072, %r6073, %r6074};
	bar.warp.sync 	-1;
	wmma.mma.sync.aligned.row.col.m16n16k16.f16.f16 {%r6079, %r6080, %r6081, %r6082}, {%r2, %r2, %r2, %r2, %r2, %r2, %r2, %r2}, {%r2, %r2, %r2, %r2, %r2, %r2, %r2, %r2}, {%r6075, %r6076, %r6077, %r6078};
	bar.warp.sync 	-1;
	wmma.mma.sync.aligned.row.col.m16n16k16.f16.f16 {%r6083, %r6084, %r6085, %r6086}, {%r2, %r2, %r2, %r2, %r2, %r2, %r2, %r2}, {%r2, %r2, %r2, %r2, %r2, %r2, %r2, %r2}, {%r6079, %r6080, %r6081, %r6082};
	bar.warp.sync 	-1;
	wmma.mma.sync.aligned.row.col.m16n16k16.f16.f16 {%r6087, %r6088, %r6089, %r6090}, {%r2, %r2, %r2, %r2, %r2, %r2, %r2, %r2}, {%r2, %r2, %r2, %r2, %r2, %r2, %r2, %r2}, {%r6083, %r6084, %r6085, %r6086};
	bar.warp.sync 	-1;
	wmma.mma.sync.aligned.row.col.m16n16k16.f16.f16 {%r6091, %r6092, %r6093, %r6094}, {%r2, %r2, %r2, %r2, %r2, %r2, %r2, %r2}, {%r2, %r2, %r2, %r2, %r2, %r2, %r2, %r2}, {%r6087, %r6088, %r6089, %r6090};
	bar.warp.sync 	-1;
	wmma.mma.sync.aligned.row.col.m16n16k16.f16.f16 {%r6095, %r6096, %r6097, %r6098}, {%r2, %r2, %r2, %r2, %r2, %r2, %r2, %r2}, {%r2, %r2, %r2, %r2, %r2, %r2, %r2, %r2}, {%r6091, %r6092, %r6093, %r6094};
	bar.warp.sync 	-1;
	wmma.mma.sync.aligned.row.col.m16n16k16.f16.f16 {%r6099, %r6100, %r6101, %r6102}, {%r2, %r2, %r2, %r2, %r2, %r2, %r2, %r2}, {%r2, %r2, %r2, %r2, %r2, %r2, %r2, %r2}, {%r6095, %r6096, %r6097, %r6098};
	bar.warp.sync 	-1;
	wmma.mma.sync.aligned.row.col.m16n16k16.f16.f16 {%r6103, %r6104, %r6105, %r6106}, {%r2, %r2, %r2, %r2, %r2, %r2, %r2, %r2}, {%r2, %r2, %r2, %r2, %r2, %r2, %r2, %r2}, {%r6099, %r6100, %r6101, %r6102};
	bar.warp.sync 	-1;
	wmma.mma.sync.aligned.row.col.m16n16k16.f16.f16 {%r6107, %r6108, %r6109, %r6110}, {%r2, %r2, %r2, %r2, %r2, %r2, %r2, %r2}, {%r2, %r2, %r2, %r2, %r2, %r2, %r2, %r2}, {%r6103, %r6104, %r6105, %r6106};
	bar.warp.sync 	-1;
	wmma.mma.sync.aligned.row.col.m16n16k16.f16.f16 {%r6111, %r6112, %r6113, %r6114}, {%r2, %r2, %r2, %r2, %r2, %r2, %r2, %r2}, {%r2, %r2, %r2, %r2, %r2, %r2, %r2, %r2}, {%r6107, %r6108, %r6109, %r6110};
	bar.warp.sync 	-1;
	wmma.mma.sync.aligned.row.col.m16n16k16.f16.f16 {%r6115, %r6116, %r6117, %r6118}, {%r2, %r2, %r2, %r2, %r2, %r2, %r2, %r2}, {%r2, %r2, %r2, %r2, %r2, %r2, %r2, %r2}, {%r6111, %r6112, %r6113, %r6114};
	bar.warp.sync 	-1;
	wmma.mma.sync.aligned.row.col.m16n16k16.f16.f16 {%r6119, %r6120, %r6121, %r6122}, {%r2, %r2, %r2, %r2, %r2, %r2, %r2, %r2}, {%r2, %r2, %r2, %r2, %r2, %r2, %r2, %r2}, {%r6115, %r6116, %r6117, %r6118};
	bar.warp.sync 	-1;
	wmma.mma.sync.aligned.row.col.m16n16k16.f16.f16 {%r6123, %r6124, %r6125, %r6126}, {%r2, %r2, %r2, %r2, %r2, %r2, %r2, %r2}, {%r2, %r2, %r2, %r2, %r2, %r2, %r2, %r2}, {%r6119, %r6120, %r6121, %r6122};
	bar.warp.sync 	-1;
	wmma.mma.sync.aligned.row.col.m16n16k16.f16.f16 {%r6127, %r6128, %r6129, %r6130}, {%r2, %r2, %r2, %r2, %r2, %r2, %r2, %r2}, {%r2, %r2, %r2, %r2, %r2, %r2, %r2, %r2}, {%r6123, %r6124, %r6125, %r6126};
	bar.warp.sync 	-1;
	wmma.mma.sync.aligned.row.col.m16n16k16.f16.f16 {%r6131, %r6132, %r6133, %r6134}, {%r2, %r2, %r2, %r2, %r2, %r2, %r2, %r2}, {%r2, %r2, %r2, %r2, %r2, %r2, %r2, %r2}, {%r6127, %r6128, %r6129, %r6130};
	bar.warp.sync 	-1;
	wmma.mma.sync.aligned.row.col.m16n16k16.f16.f16 {%r6135, %r6136, %r6137, %r6138}, {%r2, %r2, %r2, %r2, %r2, %r2, %r2, %r2}, {%r2, %r2, %r2, %r2, %r2, %r2, %r2, %r2}, {%r6131, %r6132, %r6133, %r6134};
	bar.warp.sync 	-1;
	wmma.mma.sync.aligned.row.col.m16n16k16.f16.f16 {%r6139, %r6140, %r6141, %r6142}, {%r2, %r2, %r2, %r2, %r2, %r2, %r2, %r2}, {%r2, %r2, %r2, %r2, %r2, %r2, %r2, %r2}, {%r6135, %r6136, %r6137, %r6138};
	bar.warp.sync 	-1;
	wmma.mma.sync.aligned.row.col.m16n16k16.f16.f16 {%r6143, %r6144, %r6145, %r6146}, {%r2, %r2, %r2, %r2, %r2, %r2, %r2, %r2}, {%r2, %r2, %r2, %r2, %r2, %r2, %r2, %r2}, {%r6139, %r6140, %r6141, %r6142};
	bar.warp.sync 	-1;
	wmma.mma.sync.aligned.row.col.m16n16k16.f16.f16 {%r6147, %r6148, %r6149, %r6150}, {%r2, %r2, %r2, %r2, %r2, %r2, %r2, %r2}, {%r2, %r2, %r2, %r2, %r2, %r2, %r2, %r2}, {%r6143, %r6144, %r6145, %r6146};
	bar.warp.sync 	-1;
	wmma.mma.sync.aligned.row.col.m16n16k16.f16.f16 {%r6151, %r6152, %r6153, %r6154}, {%r2, %r2, %r2, %r2, %r2, %r2, %r2, %r2}, {%r2, %r2, %r2, %r2, %r2, %r2, %r2, %r2}, {%r6147, %r6148, %r6149, %r6150};
	bar.warp.sync 	-1;
	wmma.mma.sync.aligned.row.col.m16n16k16.f16.f16 {%r6155, %r6156, %r6157, %r6158}, {%r2, %r2, %r2, %r2, %r2, %r2, %r2, %r2}, {%r2, %r2, %r2, %r2, %r2, %r2, %r2, %r2}, {%r6151, %r6152, %r6153, %r6154};
	bar.warp.sync 	-1;
	wmma.mma.sync.aligned.row.col.m16n16k16.f16.f16 {%r6159, %r6160, %r6161, %r6162}, {%r2, %r2, %r2, %r2, %r2, %r2, %r2, %r2}, {%r2, %r2, %r2, %r2, %r2, %r2, %r2, %r2}, {%r6155, %r6156, %r6157, %r6158};
	bar.warp.sync 	-1;
	wmma.mma.sync.aligned.row.col.m16n16k16.f16.f16 {%r6163, %r6164, %r6165, %r6166}, {%r2, %r2, %r2, %r2, %r2, %r2, %r2, %r2}, {%r2, %r2, %r2, %r2, %r2, %r2, %r2, %r2}, {%r6159, %r6160, %r6161, %r6162};
	bar.warp.sync 	-1;
	wmma.mma.sync.aligned.row.col.m16n16k16.f16.f16 {%r6167, %r6168, %r6169, %r6170}, {%r2, %r2, %r2, %r2, %r2, %r2, %r2, %r2}, {%r2, %r2, %r2, %r2, %r2, %r2, %r2, %r2}, {%r6163, %r6164, %r6165, %r6166};
	bar.warp.sync 	-1;
	wmma.mma.sync.aligned.row.col.m16n16k16.f16.f16 {%r6171, %r6172, %r6173, %r6174}, {%r2, %r2, %r2, %r2, %r2, %r2, %r2, %r2}, {%r2, %r2, %r2, %r2, %r2, %r2, %r2, %r2}, {%r6167, %r6168, %r6169, %r6170};
	bar.warp.sync 	-1;
	wmma.mma.sync.aligned.row.col.m16n16k16.f16.f16 {%r6175, %r6176, %r6177, %r6178}, {%r2, %r2, %r2, %r2, %r2, %r2, %r2, %r2}, {%r2, %r2, %r2, %r2, %r2, %r2, %r2, %r2}, {%r6171, %r6172, %r6173, %r6174};
	bar.warp.sync 	-1;
	wmma.mma.sync.aligned.row.col.m16n16k16.f16.f16 {%r6179, %r6180, %r6181, %r6182}, {%r2, %r2, %r2, %r2, %r2, %r2, %r2, %r2}, {%r2, %r2, %r2, %r2, %r2, %r2, %r2, %r2}, {%r6175, %r6176, %r6177, %r6178};
	bar.warp.sync 	-1;
	wmma.mma.sync.aligned.row.col.m16n16k16.f16.f16 {%r6183, %r6184, %r6185, %r6186}, {%r2, %r2, %r2, %r2, %r2, %r2, %r2, %r2}, {%r2, %r2, %r2, %r2, %r2, %r2, %r2, %r2}, {%r6179, %r6180, %r6181, %r6182};
	bar.warp.sync 	-1;
	wmma.mma.sync.aligned.row.col.m16n16k16.f16.f16 {%r6187, %r6188, %r6189, %r6190}, {%r2, %r2, %r2, %r2, %r2, %r2, %r2, %r2}, {%r2, %r2, %r2, %r2, %r2, %r2, %r2, %r2}, {%r6183, %r6184, %r6185, %r6186};
	bar.warp.sync 	-1;
	wmma.mma.sync.aligned.row.col.m16n16k16.f16.f16 {%r6191, %r6192, %r6193, %r6194}, {%r2, %r2, %r2, %r2, %r2, %r2, %r2, %r2}, {%r2, %r2, %r2, %r2, %r2, %r2, %r2, %r2}, {%r6187, %r6188, %r6189, %r6190};
	bar.warp.sync 	-1;
	wmma.mma.sync.aligned.row.col.m16n16k16.f16.f16 {%r6195, %r6196, %r6197, %r6198}, {%r2, %r2, %r2, %r2, %r2, %r2, %r2, %r2}, {%r2, %r2, %r2, %r2, %r2, %r2, %r2, %r2}, {%r6191, %r6192, %r6193, %r6194};
	bar.warp.sync 	-1;
	wmma.mma.sync.aligned.row.col.m16n16k16.f16.f16 {%r6199, %r6200, %r6201, %r6202}, {%r2, %r2, %r2, %r2, %r2, %r2, %r2, %r2}, {%r2, %r2, %r2, %r2, %r2, %r2, %r2, %r2}, {%r6195, %r6196, %r6197, %r6198};
	bar.warp.sync 	-1;
	wmma.mma.sync.aligned.row.col.m16n16k16.f16.f16 {%r6203, %r6204, %r6205, %r6206}, {%r2, %r2, %r2, %r2, %r2, %r2, %r2, %r2}, {%r2, %r2, %r2, %r2, %r2, %r2, %r2, %r2}, {%r6199, %r6200, %r6201, %r6202};
	bar.warp.sync 	-1;
	wmma.mma.sync.aligned.row.col.m16n16k16.f16.f16 {%r6207, %r6208, %r6209, %r6210}, {%r2, %r2, %r2, %r2, %r2, %r2, %r2, %r2}, {%r2, %r2, %r2, %r2, %r2, %r2, %r2, %r2}, {%r6203, %r6204, %r6205, %r6206};
	bar.warp.sync 	-1;
	wmma.mma.sync.aligned.row.col.m16n16k16.f16.f16 {%r6211, %r6212, %r6213, %r6214}, {%r2, %r2, %r2, %r2, %r2, %r2, %r2, %r2}, {%r2, %r2, %r2, %r2, %r2, %r2, %r2, %r2}, {%r6207, %r6208, %r6209, %r6210};
	bar.warp.sync 	-1;
	wmma.mma.sync.aligned.row.col.m16n16k16.f16.f16 {%r6215, %r6216, %r6217, %r6218}, {%r2, %r2, %r2, %r2, %r2, %r2, %r2, %r2}, {%r2, %r2, %r2, %r2, %r2, %r2, %r2, %r2}, {%r6211, %r6212, %r6213, %r6214};
	bar.warp.sync 	-1;
	wmma.mma.sync.aligned.row.col.m16n16k16.f16.f16 {%r6219, %r6220, %r6221, %r6222}, {%r2, %r2, %r2, %r2, %r2, %r2, %r2, %r2}, {%r2, %r2, %r2, %r2, %r2, %r2, %r2, %r2}, {%r6215, %r6216, %r6217, %r6218};
	bar.warp.sync 	-1;
	wmma.mma.sync.aligned.row.col.m16n16k16.f16.f16 {%r6223, %r6224, %r6225, %r6226}, {%r2, %r2, %r2, %r2, %r2, %r2, %r2, %r2}, {%r2, %r2, %r2, %r2, %r2, %r2, %r2, %r2}, {%r6219, %r6220, %r6221, %r6222};
	bar.warp.sync 	-1;
	wmma.mma.sync.aligned.row.col.m16n16k16.f16.f16 {%r6227, %r6228, %r6229, %r6230}, {%r2, %r2, %r2, %r2, %r2, %r2, %r2, %r2}, {%r2, %r2, %r2, %r2, %r2, %r2, %r2, %r2}, {%r6223, %r6224, %r6225, %r6226};
	bar.warp.sync 	-1;
	wmma.mma.sync.aligned.row.col.m16n16k16.f16.f16 {%r6231, %r6232, %r6233, %r6234}, {%r2, %r2, %r2, %r2, %r2, %r2, %r2, %r2}, {%r2, %r2, %r2, %r2, %r2, %r2, %r2, %r2}, {%r6227, %r6228, %r6229, %r6230};
	bar.warp.sync 	-1;
	wmma.mma.sync.aligned.row.col.m16n16k16.f16.f16 {%r6235, %r6236, %r6237, %r6238}, {%r2, %r2, %r2, %r2, %r2, %r2, %r2, %r2}, {%r2, %r2, %r2, %r2, %r2, %r2, %r2, %r2}, {%r6231, %r6232, %r6233, %r6234};
	bar.warp.sync 	-1;
	wmma.mma.sync.aligned.row.col.m16n16k16.f16.f16 {%r6239, %r6240, %r6241, %r6242}, {%r2, %r2, %r2, %r2, %r2, %r2, %r2, %r2}, {%r2, %r2, %r2, %r2, %r2, %r2, %r2, %r2}, {%r6235, %r6236, %r6237, %r6238};
	bar.warp.sync 	-1;
	wmma.mma.sync.aligned.row.col.m16n16k16.f16.f16 {%r6243, %r6244, %r6245, %r6246}, {%r2, %r2, %r2, %r2, %r2, %r2, %r2, %r2}, {%r2, %r2, %r2, %r2, %r2, %r2, %r2, %r2}, {%r6239, %r6240, %r6241, %r6242};
	bar.warp.sync 	-1;
	wmma.mma.sync.aligned.row.col.m16n16k16.f16.f16 {%r6247, %r6248, %r6249, %r6250}, {%r2, %r2, %r2, %r2, %r2, %r2, %r2, %r2}, {%r2, %r2, %r2, %r2, %r2, %r2, %r2, %r2}, {%r6243, %r6244, %r6245, %r6246};
	bar.warp.sync 	-1;
	wmma.mma.sync.aligned.row.col.m16n16k16.f16.f16 {%r6251, %r6252, %r6253, %r6254}, {%r2, %r2, %r2, %r2, %r2, %r2, %r2, %r2}, {%r2, %r2, %r2, %r2, %r2, %r2, %r2, %r2}, {%r6247, %r6248, %r6249, %r6250};
	bar.warp.sync 	-1;
	wmma.mma.sync.aligned.row.col.m16n16k16.f16.f16 {%r6255, %r6256, %r6257, %r6258}, {%r2, %r2, %r2, %r2, %r2, %r2, %r2, %r2}, {%r2, %r2, %r2, %r2, %r2, %r2, %r2, %r2}, {%r6251, %r6252, %r6253, %r6254};
	bar.warp.sync 	-1;
	wmma.mma.sync.aligned.row.col.m16n16k16.f16.f16 {%r6259, %r6260, %r6261, %r6262}, {%r2, %r2, %r2, %r2, %r2, %r2, %r2, %r2}, {%r2, %r2, %r2, %r2, %r2, %r2, %r2, %r2}, {%r6255, %r6256, %r6257, %r6258};
	bar.warp.sync 	-1;
	wmma.mma.sync.aligned.row.col.m16n16k16.f16.f16 {%r6263, %r6264, %r6265, %r6266}, {%r2, %r2, %r2, %r2, %r2, %r2, %r2, %r2}, {%r2, %r2, %r2, %r2, %r2, %r2, %r2, %r2}, {%r6259, %r6260, %r6261, %r6262};
	bar.warp.sync 	-1;
	wmma.mma.sync.aligned.row.col.m16n16k16.f16.f16 {%r6267, %r6268, %r6269, %r6270}, {%r2, %r2, %r2, %r2, %r2, %r2, %r2, %r2}, {%r2, %r2, %r2, %r2, %r2, %r2, %r2, %r2}, {%r6263, %r6264, %r6265, %r6266};
	bar.warp.sync 	-1;
	wmma.mma.sync.aligned.row.col.m16n16k16.f16.f16 {%r6271, %r6272, %r6273, %r6274}, {%r2, %r2, %r2, %r2, %r2, %r2, %r2, %r2}, {%r2, %r2, %r2, %r2, %r2, %r2, %r2, %r2}, {%r6267, %r6268, %r6269, %r6270};
	bar.warp.sync 	-1;
	wmma.mma.sync.aligned.row.col.m16n16k16.f16.f16 {%r6275, %r6276, %r6277, %r6278}, {%r2, %r2, %r2, %r2, %r2, %r2, %r2, %r2}, {%r2, %r2, %r2, %r2, %r2, %r2, %r2, %r2}, {%r6271, %r6272, %r6273, %r6274};
	bar.warp.sync 	-1;
	wmma.mma.sync.aligned.row.col.m16n16k16.f16.f16 {%r6279, %r6280, %r6281, %r6282}, {%r2, %r2, %r2, %r2, %r2, %r2, %r2, %r2}, {%r2, %r2, %r2, %r2, %r2, %r2, %r2, %r2}, {%r6275, %r6276, %r6277, %r6278};
	bar.warp.sync 	-1;
	wmma.mma.sync.aligned.row.col.m16n16k16.f16.f16 {%r6283, %r6284, %r6285, %r6286}, {%r2, %r2, %r2, %r2, %r2, %r2, %r2, %r2}, {%r2, %r2, %r2, %r2, %r2, %r2, %r2, %r2}, {%r6279, %r6280, %r6281, %r6282};
	bar.warp.sync 	-1;
	wmma.mma.sync.aligned.row.col.m16n16k16.f16.f16 {%r6287, %r6288, %r6289, %r6290}, {%r2, %r2, %r2, %r2, %r2, %r2, %r2, %r2}, {%r2, %r2, %r2, %r2, %r2, %r2, %r2, %r2}, {%r6283, %r6284, %r6285, %r6286};
	bar.warp.sync 	-1;
	wmma.mma.sync.aligned.row.col.m16n16k16.f16.f16 {%r6291, %r6292, %r6293, %r6294}, {%r2, %r2, %r2, %r2, %r2, %r2, %r2, %r2}, {%r2, %r2, %r2, %r2, %r2, %r2, %r2, %r2}, {%r6287, %r6288, %r6289, %r6290};
	bar.warp.sync 	-1;
	wmma.mma.sync.aligned.row.col.m16n16k16.f16.f16 {%r6295, %r6296, %r6297, %r6298}, {%r2, %r2, %r2, %r2, %r2, %r2, %r2, %r2}, {%r2, %r2, %r2, %r2, %r2, %r2, %r2, %r2}, {%r6291, %r6292, %r6293, %r6294};
	bar.warp.sync 	-1;
	wmma.mma.sync.aligned.row.col.m16n16k16.f16.f16 {%r6299, %r6300, %r6301, %r6302}, {%r2, %r2, %r2, %r2, %r2, %r2, %r2, %r2}, {%r2, %r2, %r2, %r2, %r2, %r2, %r2, %r2}, {%r6295, %r6296, %r6297, %r6298};
	bar.warp.sync 	-1;
	wmma.mma.sync.aligned.row.col.m16n16k16.f16.f16 {%r6303, %r6304, %r6305, %r6306}, {%r2, %r2, %r2, %r2, %r2, %r2, %r2, %r2}, {%r2, %r2, %r2, %r2, %r2, %r2, %r2, %r2}, {%r6299, %r6300, %r6301, %r6302};
	bar.warp.sync 	-1;
	wmma.mma.sync.aligned.row.col.m16n16k16.f16.f16 {%r6307, %r6308, %r6309, %r6310}, {%r2, %r2, %r2, %r2, %r2, %r2, %r2, %r2}, {%r2, %r2, %r2, %r2, %r2, %r2, %r2, %r2}, {%r6303, %r6304, %r6305, %r6306};
	bar.warp.sync 	-1;
	wmma.mma.sync.aligned.row.col.m16n16k16.f16.f16 {%r6311, %r6312, %r6313, %r6314}, {%r2, %r2, %r2, %r2, %r2, %r2, %r2, %r2}, {%r2, %r2, %r2, %r2, %r2, %r2, %r2, %r2}, {%r6307, %r6308, %r6309, %r6310};
	bar.warp.sync 	-1;
	wmma.mma.sync.aligned.row.col.m16n16k16.f16.f16 {%r6315, %r6316, %r6317, %r6318}, {%r2, %r2, %r2, %r2, %r2, %r2, %r2, %r2}, {%r2, %r2, %r2, %r2, %r2, %r2, %r2, %r2}, {%r6311, %r6312, %r6313, %r6314};
	bar.warp.sync 	-1;
	wmma.mma.sync.aligned.row.col.m16n16k16.f16.f16 {%r6319, %r6320, %r6321, %r6322}, {%r2, %r2, %r2, %r2, %r2, %r2, %r2, %r2}, {%r2, %r2, %r2, %r2, %r2, %r2, %r2, %r2}, {%r6315, %r6316, %r6317, %r6318};
	bar.warp.sync 	-1;
	wmma.mma.sync.aligned.row.col.m16n16k16.f16.f16 {%r6323, %r6324, %r6325, %r6326}, {%r2, %r2, %r2, %r2, %r2, %r2, %r2, %r2}, {%r2, %r2, %r2, %r2, %r2, %r2, %r2, %r2}, {%r6319, %r6320, %r6321, %r6322};
	bar.warp.sync 	-1;
	wmma.mma.sync.aligned.row.col.m16n16k16.f16.f16 {%r6327, %r6328, %r6329, %r6330}, {%r2, %r2, %r2, %r2, %r2, %r2, %r2, %r2}, {%r2, %r2, %r2, %r2, %r2, %r2, %r2, %r2}, {%r6323, %r6324, %r6325, %r6326};
	bar.warp.sync 	-1;
	wmma.mma.sync.aligned.row.col.m16n16k16.f16.f16 {%r6331, %r6332, %r6333, %r6334}, {%r2, %r2, %r2, %r2, %r2, %r2, %r2, %r2}, {%r2, %r2, %r2, %r2, %r2, %r2, %r2, %r2}, {%r6327, %r6328, %r6329, %r6330};
	bar.warp.sync 	-1;
	wmma.mma.sync.aligned.row.col.m16n16k16.f16.f16 {%r6335, %r6336, %r6337, %r6338}, {%r2, %r2, %r2, %r2, %r2, %r2, %r2, %r2}, {%r2, %r2, %r2, %r2, %r2, %r2, %r2, %r2}, {%r6331, %r6332, %r6333, %r6334};
	bar.warp.sync 	-1;
	wmma.mma.sync.aligned.row.col.m16n16k16.f16.f16 {%r6339, %r6340, %r6341, %r6342}, {%r2, %r2, %r2, %r2, %r2, %r2, %r2, %r2}, {%r2, %r2, %r2, %r2, %r2, %r2, %r2, %r2}, {%r6335, %r6336, %r6337, %r6338};
	bar.warp.sync 	-1;
	wmma.mma.sync.aligned.row.col.m16n16k16.f16.f16 {%r6343, %r6344, %r6345, %r6346}, {%r2, %r2, %r2, %r2, %r2, %r2, %r2, %r2}, {%r2, %r2, %r2, %r2, %r2, %r2, %r2, %r2}, {%r6339, %r6340, %r6341, %r6342};
	bar.warp.sync 	-1;
	wmma.mma.sync.aligned.row.col.m16n16k16.f16.f16 {%r6347, %r6348, %r6349, %r6350}, {%r2, %r2, %r2, %r2, %r2, %r2, %r2, %r2}, {%r2, %r2, %r2, %r2, %r2, %r2, %r2, %r2}, {%r6343, %r6344, %r6345, %r6346};
	bar.warp.sync 	-1;
	wmma.mma.sync.aligned.row.col.m16n16k16.f16.f16 {%r6351, %r6352, %r6353, %r6354}, {%r2, %r2, %r2, %r2, %r2, %r2, %r2, %r2}, {%r2, %r2, %r2, %r2, %r2, %r2, %r2, %r2}, {%r6347, %r6348, %r6349, %r6350};
	bar.warp.sync 	-1;
	wmma.mma.sync.aligned.row.col.m16n16k16.f16.f16 {%r6355, %r6356, %r6357, %r6358}, {%r2, %r2, %r2, %r2, %r2, %r2, %r2, %r2}, {%r2, %r2, %r2, %r2, %r2, %r2, %r2, %r2}, {%r6351, %r6352, %r6353, %r6354};
	bar.warp.sync 	-1;
	wmma.mma.sync.aligned.row.col.m16n16k16.f16.f16 {%r6359, %r6360, %r6361, %r6362}, {%r2, %r2, %r2, %r2, %r2, %r2, %r2, %r2}, {%r2, %r2, %r2, %r2, %r2, %r2, %r2, %r2}, {%r6355, %r6356, %r6357, %r6358};
	bar.warp.sync 	-1;
	wmma.mma.sync.aligned.row.col.m16n16k16.f16.f16 {%r6363, %r6364, %r6365, %r6366}, {%r2, %r2, %r2, %r2, %r2, %r2, %r2, %r2}, {%r2, %r2, %r2, %r2, %r2, %r2, %r2, %r2}, {%r6359, %r6360, %r6361, %r6362};
	bar.warp.sync 	-1;
	wmma.mma.sync.aligned.row.col.m16n16k16.f16.f16 {%r6367, %r6368, %r6369, %r6370}, {%r2, %r2, %r2, %r2, %r2, %r2, %r2, %r2}, {%r2, %r2, %r2, %r2, %r2, %r2, %r2, %r2}, {%r6363, %r6364, %r6365, %r6366};
	bar.warp.sync 	-1;
	wmma.mma.sync.aligned.row.col.m16n16k16.f16.f16 {%r6371, %r6372, %r6373, %r6374}, {%r2, %r2, %r2, %r2, %r2, %r2, %r2, %r2}, {%r2, %r2, %r2, %r2, %r2, %r2, %r2, %r2}, {%r6367, %r6368, %r6369, %r6370};
	bar.warp.sync 	-1;
	wmma.mma.sync.aligned.row.col.m16n16k16.f16.f16 {%r6375, %r6376, %r6377, %r6378}, {%r2, %r2, %r2, %r2, %r2, %r2, %r2, %r2}, {%r2, %r2, %r2, %r2, %r2, %r2, %r2, %r2}, {%r6371, %r6372, %r6373, %r6374};
	bar.warp.sync 	-1;
	wmma.mma.sync.aligned.row.col.m16n16k16.f16.f16 {%r6379, %r6380, %r6381, %r6382}, {%r2, %r2, %r2, %r2, %r2, %r2, %r2, %r2}, {%r2, %r2, %r2, %r2, %r2, %r2, %r2, %r2}, {%r6375, %r6376, %r6377, %r6378};
	bar.warp.sync 	-1;
	wmma.mma.sync.aligned.row.col.m16n16k16.f16.f16 {%r6383, %r6384, %r6385, %r6386}, {%r2, %r2, %r2, %r2, %r2, %r2, %r2, %r2}, {%r2, %r2, %r2, %r2, %r2, %r2, %r2, %r2}, {%r6379, %r6380, %r6381, %r6382};
	bar.warp.sync 	-1;
	wmma.mma.sync.aligned.row.col.m16n16k16.f16.f16 {%r6387, %r6388, %r6389, %r6390}, {%r2, %r2, %r2, %r2, %r2, %r2, %r2, %r2}, {%r2, %r2, %r2, %r2, %r2, %r2, %r2, %r2}, {%r6383, %r6384, %r6385, %r6386};
	bar.warp.sync 	-1;
	wmma.mma.sync.aligned.row.col.m16n16k16.f16.f16 {%r6391, %r6392, %r6393, %r6394}, {%r2, %r2, %r2, %r2, %r2, %r2, %r2, %r2}, {%r2, %r2, %r2, %r2, %r2, %r2, %r2, %r2}, {%r6387, %r6388, %r6389, %r6390};
	bar.warp.sync 	-1;
	wmma.mma.sync.aligned.row.col.m16n16k16.f16.f16 {%r6395, %r6396, %r6397, %r6398}, {%r2, %r2, %r2, %r2, %r2, %r2, %r2, %r2}, {%r2, %r2, %r2, %r2, %r2, %r2, %r2, %r2}, {%r6391, %r6392, %r6393, %r6394};
	bar.warp.sync 	-1;
	wmma.mma.sync.aligned.row.col.m16n16k16.f16.f16 {%r6399, %r6400, %r6401, %r6402}, {%r2, %r2, %r2, %r2, %r2, %r2, %r2, %r2}, {%r2, %r2, %r2, %r2, %r2, %r2, %r2, %r2}, {%r6395, %r6396, %r6397, %r6398};
	bar.warp.sync 	-1;
	wmma.mma.sync.aligned.row.col.m16n16k16.f16.f16 {%r6403, %r6404, %r6405, %r6406}, {%r2, %r2, %r2, %r2, %r2, %r2, %r2, %r2}, {%r2, %r2, %r2, %r2, %r2, %r2, %r2, %r2}, {%r6399, %r6400, %r6401, %r6402};
	bar.warp.sync 	-1;
	wmma.mma.sync.aligned.row.col.m16n16k16.f16.f16 {%r6407, %r6408, %r6409, %r6410}, {%r2, %r2, %r2, %r2, %r2, %r2, %r2, %r2}, {%r2, %r2, %r2, %r2, %r2, %r2, %r2, %r2}, {%r6403, %r6404, %r6405, %r6406};
	bar.warp.sync 	-1;
	wmma.mma.sync.aligned.row.col.m16n16k16.f16.f16 {%r6411, %r6412, %r6413, %r6414}, {%r2, %r2, %r2, %r2, %r2, %r2, %r2, %r2}, {%r2, %r2, %r2, %r2, %r2, %r2, %r2, %r2}, {%r6407, %r6408, %r6409, %r6410};
	bar.warp.sync 	-1;
	wmma.mma.sync.aligned.row.col.m16n16k16.f16.f16 {%r6415, %r6416, %r6417, %r6418}, {%r2, %r2, %r2, %r2, %r2, %r2, %r2, %r2}, {%r2, %r2, %r2, %r2, %r2, %r2, %r2, %r2}, {%r6411, %r6412, %r6413, %r6414};
	bar.warp.sync 	-1;
	wmma.mma.sync.aligned.row.col.m16n16k16.f16.f16 {%r6419, %r6420, %r6421, %r6422}, {%r2, %r2, %r2, %r2, %r2, %r2, %r2, %r2}, {%r2, %r2, %r2, %r2, %r2, %r2, %r2, %r2}, {%r6415, %r6416, %r6417, %r6418};
	bar.warp.sync 	-1;
	wmma.mma.sync.aligned.row.col.m16n16k16.f16.f16 {%r6423, %r6424, %r6425, %r6426}, {%r2, %r2, %r2, %r2, %r2, %r2, %r2, %r2}, {%r2, %r2, %r2, %r2, %r2, %r2, %r2, %r2}, {%r6419, %r6420, %r6421, %r6422};
	bar.warp.sync 	-1;
	wmma.mma.sync.aligned.row.col.m16n16k16.f16.f16 {%r6427, %r6428, %r6429, %r6430}, {%r2, %r2, %r2, %r2, %r2, %r2, %r2, %r2}, {%r2, %r2, %r2, %r2, %r2, %r2, %r2, %r2}, {%r6423, %r6424, %r6425, %r6426};
	bar.warp.sync 	-1;
	wmma.mma.sync.aligned.row.col.m16n16k16.f16.f16 {%r6431, %r6432, %r6433, %r6434}, {%r2, %r2, %r2, %r2, %r2, %r2, %r2, %r2}, {%r2, %r2, %r2, %r2, %r2, %r2, %r2, %r2}, {%r6427, %r6428, %r6429, %r6430};
	bar.warp.sync 	-1;
	wmma.mma.sync.aligned.row.col.m16n16k16.f16.f16 {%r6435, %r6436, %r6437, %r6438}, {%r2, %r2, %r2, %r2, %r2, %r2, %r2, %r2}, {%r2, %r2, %r2, %r2, %r2, %r2, %r2, %r2}, {%r6431, %r6432, %r6433, %r6434};
	bar.warp.sync 	-1;
	wmma.mma.sync.aligned.row.col.m16n16k16.f16.f16 {%r6439, %r6440, %r6441, %r6442}, {%r2, %r2, %r2, %r2, %r2, %r2, %r2, %r2}, {%r2, %r2, %r2, %r2, %r2, %r2, %r2, %r2}, {%r6435, %r6436, %r6437, %r6438};
	bar.warp.sync 	-1;
	wmma.mma.sync.aligned.row.col.m16n16k16.f16.f16 {%r6443, %r6444, %r6445, %r6446}, {%r2, %r2, %r2, %r2, %r2, %r2, %r2, %r2}, {%r2, %r2, %r2, %r2, %r2, %r2, %r2, %r2}, {%r6439, %r6440, %r6441, %r6442};
	bar.warp.sync 	-1;
	wmma.mma.sync.aligned.row.col.m16n16k16.f16.f16 {%r6447, %r6448, %r6449, %r6450}, {%r2, %r2, %r2, %r2, %r2, %r2, %r2, %r2}, {%r2, %r2, %r2, %r2, %r2, %r2, %r2, %r2}, {%r6443, %r6444, %r6445, %r6446};
	bar.warp.sync 	-1;
	wmma.mma.sync.aligned.row.col.m16n16k16.f16.f16 {%r6451, %r6452, %r6453, %r6454}, {%r2, %r2, %r2, %r2, %r2, %r2, %r2, %r2}, {%r2, %r2, %r2, %r2, %r2, %r2, %r2, %r2}, {%r6447, %r6448, %r6449, %r6450};
	bar.warp.sync 	-1;
	wmma.mma.sync.aligned.row.col.m16n16k16.f16.f16 {%r6455, %r6456, %r6457, %r6458}, {%r2, %r2, %r2, %r2, %r2, %r2, %r2, %r2}, {%r2, %r2, %r2, %r2, %r2, %r2, %r2, %r2}, {%r6451, %r6452, %r6453, %r6454};
	bar.warp.sync 	-1;
	wmma.mma.sync.aligned.row.col.m16n16k16.f16.f16 {%r6459, %r6460, %r6461, %r6462}, {%r2, %r2, %r2, %r2, %r2, %r2, %r2, %r2}, {%r2, %r2, %r2, %r2, %r2, %r2, %r2, %r2}, {%r6455, %r6456, %r6457, %r6458};
	bar.warp.sync 	-1;
	wmma.mma.sync.aligned.row.col.m16n16k16.f16.f16 {%r6463, %r6464, %r6465, %r6466}, {%r2, %r2, %r2, %r2, %r2, %r2, %r2, %r2}, {%r2, %r2, %r2, %r2, %r2, %r2, %r2, %r2}, {%r6459, %r6460, %r6461, %r6462};
	bar.warp.sync 	-1;
	wmma.mma.sync.aligned.row.col.m16n16k16.f16.f16 {%r6467, %r6468, %r6469, %r6470}, {%r2, %r2, %r2, %r2, %r2, %r2, %r2, %r2}, {%r2, %r2, %r2, %r2, %r2, %r2, %r2, %r2}, {%r6463, %r6464, %r6465, %r6466};
	bar.warp.sync 	-1;
	wmma.mma.sync.aligned.row.col.m16n16k16.f16.f16 {%r6471, %r6472, %r6473, %r6474}, {%r2, %r2, %r2, %r2, %r2, %r2, %r2, %r2}, {%r2, %r2, %r2, %r2, %r2, %r2, %r2, %r2}, {%r6467, %r6468, %r6469, %r6470};
	bar.warp.sync 	-1;
	wmma.mma.sync.aligned.row.col.m16n16k16.f16.f16 {%r6475, %r6476, %r6477, %r6478}, {%r2, %r2, %r2, %r2, %r2, %r2, %r2, %r2}, {%r2, %r2, %r2, %r2, %r2, %r2, %r2, %r2}, {%r6471, %r6472, %r6473, %r6474};
	bar.warp.sync 	-1;
	wmma.mma.sync.aligned.row.col.m16n16k16.f16.f16 {%r6479, %r6480, %r6481, %r6482}, {%r2, %r2, %r2, %r2, %r2, %r2, %r2, %r2}, {%r2, %r2, %r2, %r2, %r2, %r2, %r2, %r2}, {%r6475, %r6476, %r6477, %r6478};
	bar.warp.sync 	-1;
	wmma.mma.sync.aligned.row.col.m16n16k16.f16.f16 {%r6483, %r6484, %r6485, %r6486}, {%r2, %r2, %r2, %r2, %r2, %r2, %r2, %r2}, {%r2, %r2, %r2, %r2, %r2, %r2, %r2, %r2}, {%r6479, %r6480, %r6481, %r6482};
	bar.warp.sync 	-1;
	wmma.mma.sync.aligned.row.col.m16n16k16.f16.f16 {%r6487, %r6488, %r6489, %r6490}, {%r2, %r2, %r2, %r2, %r2, %r2, %r2, %r2}, {%r2, %r2, %r2, %r2, %r2, %r2, %r2, %r2}, {%r6483, %r6484, %r6485, %r6486};
	bar.warp.sync 	-1;
	wmma.mma.sync.aligned.row.col.m16n16k16.f16.f16 {%r6491, %r6492, %r6493, %r6494}, {%r2, %r2, %r2, %r2, %r2, %r2, %r2, %r2}, {%r2, %r2, %r2, %r2, %r2, %r2, %r2, %r2}, {%r6487, %r6488, %r6489, %r6490};
	bar.warp.sync 	-1;
	wmma.mma.sync.aligned.row.col.m16n16k16.f16.f16 {%r6495, %r6496, %r6497, %r6498}, {%r2, %r2, %r2, %r2, %r2, %r2, %r2, %r2}, {%r2, %r2, %r2, %r2, %r2, %r2, %r2, %r2}, {%r6491, %r6492, %r6493, %r6494};
	bar.warp.sync 	-1;
	wmma.mma.sync.aligned.row.col.m16n16k16.f16.f16 {%r6499, %r6500, %r6501, %r6502}, {%r2, %r2, %r2, %r2, %r2, %r2, %r2, %r2}, {%r2, %r2, %r2, %r2, %r2, %r2, %r2, %r2}, {%r6495, %r6496, %r6497, %r6498};
	bar.warp.sync 	-1;
	wmma.mma.sync.aligned.row.col.m16n16k16.f16.f16 {%r6503, %r6504, %r6505, %r6506}, {%r2, %r2, %r2, %r2, %r2, %r2, %r2, %r2}, {%r2, %r2, %r2, %r2, %r2, %r2, %r2, %r2}, {%r6499, %r6500, %r6501, %r6502};
	bar.warp.sync 	-1;
	wmma.mma.sync.aligned.row.col.m16n16k16.f16.f16 {%r6507, %r6508, %r6509, %r6510}, {%r2, %r2, %r2, %r2, %r2, %r2, %r2, %r2}, {%r2, %r2, %r2, %r2, %r2, %r2, %r2, %r2}, {%r6503, %r6504, %r6505, %r6506};
	bar.warp.sync 	-1;
	wmma.mma.sync.aligned.row.col.m16n16k16.f16.f16 {%r6511, %r6512, %r6513, %r6514}, {%r2, %r2, %r2, %r2, %r2, %r2, %r2, %r2}, {%r2, %r2, %r2, %r2, %r2, %r2, %r2, %r2}, {%r6507, %r6508, %r6509, %r6510};
	bar.warp.sync 	-1;
	wmma.mma.sync.aligned.row.col.m16n16k16.f16.f16 {%r6515, %r6516, %r6517, %r6518}, {%r2, %r2, %r2, %r2, %r2, %r2, %r2, %r2}, {%r2, %r2, %r2, %r2, %r2, %r2, %r2, %r2}, {%r6511, %r6512, %r6513, %r6514};
	bar.warp.sync 	-1;
	wmma.mma.sync.aligned.row.col.m16n16k16.f16.f16 {%r6519, %r6520, %r6521, %r6522}, {%r2, %r2, %r2, %r2, %r2, %r2, %r2, %r2}, {%r2, %r2, %r2, %r2, %r2, %r2, %r2, %r2}, {%r6515, %r6516, %r6517, %r6518};
	bar.warp.sync 	-1;
	wmma.mma.sync.aligned.row.col.m16n16k16.f16.f16 {%r6523, %r6524, %r6525, %r6526}, {%r2, %r2, %r2, %r2, %r2, %r2, %r2, %r2}, {%r2, %r2, %r2, %r2, %r2, %r2, %r2, %r2}, {%r6519, %r6520, %r6521, %r6522};
	bar.warp.sync 	-1;
	wmma.mma.sync.aligned.row.col.m16n16k16.f16.f16 {%r6527, %r6528, %r6529, %r6530}, {%r2, %r2, %r2, %r2, %r2, %r2, %r2, %r2}, {%r2, %r2, %r2, %r2, %r2, %r2, %r2, %r2}, {%r6523, %r6524, %r6525, %r6526};
	bar.warp.sync 	-1;
	wmma.mma.sync.aligned.row.col.m16n16k16.f16.f16 {%r6531, %r6532, %r6533, %r6534}, {%r2, %r2, %r2, %r2, %r2, %r2, %r2, %r2}, {%r2, %r2, %r2, %r2, %r2, %r2, %r2, %r2}, {%r6527, %r6528, %r6529, %r6530};
	bar.warp.sync 	-1;
	wmma.mma.sync.aligned.row.col.m16n16k16.f16.f16 {%r6535, %r6536, %r6537, %r6538}, {%r2, %r2, %r2, %r2, %r2, %r2, %r2, %r2}, {%r2, %r2, %r2, %r2, %r2, %r2, %r2, %r2}, {%r6531, %r6532, %r6533, %r6534};
	bar.warp.sync 	-1;
	wmma.mma.sync.aligned.row.col.m16n16k16.f16.f16 {%r6539, %r6540, %r6541, %r6542}, {%r2, %r2, %r2, %r2, %r2, %r2, %r2, %r2}, {%r2, %r2, %r2, %r2, %r2, %r2, %r2, %r2}, {%r6535, %r6536, %r6537, %r6538};
	bar.warp.sync 	-1;
	wmma.mma.sync.aligned.row.col.m16n16k16.f16.f16 {%r6543, %r6544, %r6545, %r6546}, {%r2, %r2, %r2, %r2, %r2, %r2, %r2, %r2}, {%r2, %r2, %r2, %r2, %r2, %r2, %r2, %r2}, {%r6539, %r6540, %r6541, %r6542};
	bar.warp.sync 	-1;
	wmma.mma.sync.aligned.row.col.m16n16k16.f16.f16 {%r6547, %r6548, %r6549, %r6550}, {%r2, %r2, %r2, %r2, %r2, %r2, %r2, %r2}, {%r2, %r2, %r2, %r2, %r2, %r2, %r2, %r2}, {%r6543, %r6544, %r6545, %r6546};
	bar.warp.sync 	-1;
	wmma.mma.sync.aligned.row.col.m16n16k16.f16.f16 {%r6551, %r6552, %r6553, %r6554}, {%r2, %r2, %r2, %r2, %r2, %r2, %r2, %r2}, {%r2, %r2, %r2, %r2, %r2, %r2, %r2, %r2}, {%r6547, %r6548, %r6549, %r6550};
	bar.warp.sync 	-1;
	wmma.mma.sync.aligned.row.col.m16n16k16.f16.f16 {%r6555, %r6556, %r6557, %r6558}, {%r2, %r2, %r2, %r2, %r2, %r2, %r2, %r2}, {%r2, %r2, %r2, %r2, %r2, %r2, %r2, %r2}, {%r6551, %r6552, %r6553, %r6554};
	bar.warp.sync 	-1;
	wmma.mma.sync.aligned.row.col.m16n16k16.f16.f16 {%r6559, %r6560, %r6561, %r6562}, {%r2, %r2, %r2, %r2, %r2, %r2, %r2, %r2}, {%r2, %r2, %r2, %r2, %r2, %r2, %r2, %r2}, {%r6555, %r6556, %r6557, %r6558};
	bar.warp.sync 	-1;
	wmma.mma.sync.aligned.row.col.m16n16k16.f16.f16 {%r6563, %r6564, %r6565, %r6566}, {%r2, %r2, %r2, %r2, %r2, %r2, %r2, %r2}, {%r2, %r2, %r2, %r2, %r2, %r2, %r2, %r2}, {%r6559, %r6560, %r6561, %r6562};
	bar.warp.sync 	-1;
	wmma.mma.sync.aligned.row.col.m16n16k16.f16.f16 {%r6567, %r6568, %r6569, %r6570}, {%r2, %r2, %r2, %r2, %r2, %r2, %r2, %r2}, {%r2, %r2, %r2, %r2, %r2, %r2, %r2, %r2}, {%r6563, %r6564, %r6565, %r6566};
	bar.warp.sync 	-1;
	wmma.mma.sync.aligned.row.col.m16n16k16.f16.f16 {%r6571, %r6572, %r6573, %r6574}, {%r2, %r2, %r2, %r2, %r2, %r2, %r2, %r2}, {%r2, %r2, %r2, %r2, %r2, %r2, %r2, %r2}, {%r6567, %r6568, %r6569, %r6570};
	bar.warp.sync 	-1;
	wmma.mma.sync.aligned.row.col.m16n16k16.f16.f16 {%r6575, %r6576, %r6577, %r6578}, {%r2, %r2, %r2, %r2, %r2, %r2, %r2, %r2}, {%r2, %r2, %r2, %r2, %r2, %r2, %r2, %r2}, {%r6571, %r6572, %r6573, %r6574};
	bar.warp.sync 	-1;
	wmma.mma.sync.aligned.row.col.m16n16k16.f16.f16 {%r6579, %r6580, %r6581, %r6582}, {%r2, %r2, %r2, %r2, %r2, %r2, %r2, %r2}, {%r2, %r2, %r2, %r2, %r2, %r2, %r2, %r2}, {%r6575, %r6576, %r6577, %r6578};
	bar.warp.sync 	-1;
	wmma.mma.sync.aligned.row.col.m16n16k16.f16.f16 {%r6583, %r6584, %r6585, %r6586}, {%r2, %r2, %r2, %r2, %r2, %r2, %r2, %r2}, {%r2, %r2, %r2, %r2, %r2, %r2, %r2, %r2}, {%r6579, %r6580, %r6581, %r6582};
	bar.warp.sync 	-1;
	wmma.mma.sync.aligned.row.col.m16n16k16.f16.f16 {%r6587, %r6588, %r6589, %r6590}, {%r2, %r2, %r2, %r2, %r2, %r2, %r2, %r2}, {%r2, %r2, %r2, %r2, %r2, %r2, %r2, %r2}, {%r6583, %r6584, %r6585, %r6586};
	bar.warp.sync 	-1;
	wmma.mma.sync.aligned.row.col.m16n16k16.f16.f16 {%r6591, %r6592, %r6593, %r6594}, {%r2, %r2, %r2, %r2, %r2, %r2, %r2, %r2}, {%r2, %r2, %r2, %r2, %r2, %r2, %r2, %r2}, {%r6587, %r6588, %r6589, %r6590};
	bar.warp.sync 	-1;
	wmma.mma.sync.aligned.row.col.m16n16k16.f16.f16 {%r6595, %r6596, %r6597, %r6598}, {%r2, %r2, %r2, %r2, %r2, %r2, %r2, %r2}, {%r2, %r2, %r2, %r2, %r2, %r2, %r2, %r2}, {%r6591, %r6592, %r6593, %r6594};
	bar.warp.sync 	-1;
	wmma.mma.sync.aligned.row.col.m16n16k16.f16.f16 {%r6599, %r6600, %r6601, %r6602}, {%r2, %r2, %r2, %r2, %r2, %r2, %r2, %r2}, {%r2, %r2, %r2, %r2, %r2, %r2, %r2, %r2}, {%r6595, %r6596, %r6597, %r6598};
	bar.warp.sync 	-1;
	wmma.mma.sync.aligned.row.col.m16n16k16.f16.f16 {%r6603, %r6604, %r6605, %r6606}, {%r2, %r2, %r2, %r2, %r2, %r2, %r2, %r2}, {%r2, %r2, %r2, %r2, %r2, %r2, %r2, %r2}, {%r6599, %r6600, %r6601, %r6602};
	bar.warp.sync 	-1;
	wmma.mma.sync.aligned.row.col.m16n16k16.f16.f16 {%r6607, %r6608, %r6609, %r6610}, {%r2, %r2, %r2, %r2, %r2, %r2, %r2, %r2}, {%r2, %r2, %r2, %r2, %r2, %r2, %r2, %r2}, {%r6603, %r6604, %r6605, %r6606};
	bar.warp.sync 	-1;
	wmma.mma.sync.aligned.row.col.m16n16k16.f16.f16 {%r6611, %r6612, %r6613, %r6614}, {%r2, %r2, %r2, %r2, %r2, %r2, %r2, %r2}, {%r2, %r2, %r2, %r2, %r2, %r2, %r2, %r2}, {%r6607, %r6608, %r6609, %r6610};
	bar.warp.sync 	-1;
	wmma.mma.sync.aligned.row.col.m16n16k16.f16.f16 {%r6615, %r6616, %r6617, %r6618}, {%r2, %r2, %r2, %r2, %r2, %r2, %r2, %r2}, {%r2, %r2, %r2, %r2, %r2, %r2, %r2, %r2}, {%r6611, %r6612, %r6613, %r6614};
	bar.warp.sync 	-1;
	wmma.mma.sync.aligned.row.col.m16n16k16.f16.f16 {%r6619, %r6620, %r6621, %r6622}, {%r2, %r2, %r2, %r2, %r2, %r2, %r2, %r2}, {%r2, %r2, %r2, %r2, %r2, %r2, %r2, %r2}, {%r6615, %r6616, %r6617, %r6618};
	bar.warp.sync 	-1;
	wmma.mma.sync.aligned.row.col.m16n16k16.f16.f16 {%r6623, %r6624, %r6625, %r6626}, {%r2, %r2, %r2, %r2, %r2, %r2, %r2, %r2}, {%r2, %r2, %r2, %r2, %r2, %r2, %r2, %r2}, {%r6619, %r6620, %r6621, %r6622};
	bar.warp.sync 	-1;
	wmma.mma.sync.aligned.row.col.m16n16k16.f16.f16 {%r6627, %r6628, %r6629, %r6630}, {%r2, %r2, %r2, %r2, %r2, %r2, %r2, %r2}, {%r2, %r2, %r2, %r2, %r2, %r2, %r2, %r2}, {%r6623, %r6624, %r6625, %r6626};
	bar.warp.sync 	-1;
	wmma.mma.sync.aligned.row.col.m16n16k16.f16.f16 {%r6631, %r6632, %r6633, %r6634}, {%r2, %r2, %r2, %r2, %r2, %r2, %r2, %r2}, {%r2, %r2, %r2, %r2, %r2, %r2, %r2, %r2}, {%r6627, %r6628, %r6629, %r6630};
	bar.warp.sync 	-1;
	wmma.mma.sync.aligned.row.col.m16n16k16.f16.f16 {%r6635, %r6636, %r6637, %r6638}, {%r2, %r2, %r2, %r2, %r2, %r2, %r2, %r2}, {%r2, %r2, %r2, %r2, %r2, %r2, %r2, %r2}, {%r6631, %r6632, %r6633, %r6634};
	bar.warp.sync 	-1;
	wmma.mma.sync.aligned.row.col.m16n16k16.f16.f16 {%r6639, %r6640, %r6641, %r6642}, {%r2, %r2, %r2, %r2, %r2, %r2, %r2, %r2}, {%r2, %r2, %r2, %r2, %r2, %r2, %r2, %r2}, {%r6635, %r6636, %r6637, %r6638};
	bar.warp.sync 	-1;
	wmma.mma.sync.aligned.row.col.m16n16k16.f16.f16 {%r6643, %r6644, %r6645, %r6646}, {%r2, %r2, %r2, %r2, %r2, %r2, %r2, %r2}, {%r2, %r2, %r2, %r2, %r2, %r2, %r2, %r2}, {%r6639, %r6640, %r6641, %r6642};
	bar.warp.sync 	-1;
	wmma.mma.sync.aligned.row.col.m16n16k16.f16.f16 {%r6647, %r6648, %r6649, %r6650}, {%r2, %r2, %r2, %r2, %r2, %r2, %r2, %r2}, {%r2, %r2, %r2, %r2, %r2, %r2, %r2, %r2}, {%r6643, %r6644, %r6645, %r6646};
	bar.warp.sync 	-1;
	wmma.mma.sync.aligned.row.col.m16n16k16.f16.f16 {%r6651, %r6652, %r6653, %r6654}, {%r2, %r2, %r2, %r2, %r2, %r2, %r2, %r2}, {%r2, %r2, %r2, %r2, %r2, %r2, %r2, %r2}, {%r6647, %r6648, %r6649, %r6650};
	bar.warp.sync 	-1;
	wmma.mma.sync.aligned.row.col.m16n16k16.f16.f16 {%r6655, %r6656, %r6657, %r6658}, {%r2, %r2, %r2, %r2, %r2, %r2, %r2, %r2}, {%r2, %r2, %r2, %r2, %r2, %r2, %r2, %r2}, {%r6651, %r6652, %r6653, %r6654};
	bar.warp.sync 	-1;
	wmma.mma.sync.aligned.row.col.m16n16k16.f16.f16 {%r6659, %r6660, %r6661, %r6662}, {%r2, %r2, %r2, %r2, %r2, %r2, %r2, %r2}, {%r2, %r2, %r2, %r2, %r2, %r2, %r2, %r2}, {%r6655, %r6656, %r6657, %r6658};
	bar.warp.sync 	-1;
	wmma.mma.sync.aligned.row.col.m16n16k16.f16.f16 {%r6663, %r6664, %r6665, %r6666}, {%r2, %r2, %r2, %r2, %r2, %r2, %r2, %r2}, {%r2, %r2, %r2, %r2, %r2, %r2, %r2, %r2}, {%r6659, %r6660, %r6661, %r6662};
	bar.warp.sync 	-1;
	wmma.mma.sync.aligned.row.col.m16n16k16.f16.f16 {%r6667, %r6668, %r6669, %r6670}, {%r2, %r2, %r2, %r2, %r2, %r2, %r2, %r2}, {%r2, %r2, %r2, %r2, %r2, %r2, %r2, %r2}, {%r6663, %r6664, %r6665, %r6666};
	bar.warp.sync 	-1;
	wmma.mma.sync.aligned.row.col.m16n16k16.f16.f16 {%r6671, %r6672, %r6673, %r6674}, {%r2, %r2, %r2, %r2, %r2, %r2, %r2, %r2}, {%r2, %r2, %r2, %r2, %r2, %r2, %r2, %r2}, {%r6667, %r6668, %r6669, %r6670};
	bar.warp.sync 	-1;
	wmma.mma.sync.aligned.row.col.m16n16k16.f16.f16 {%r6675, %r6676, %r6677, %r6678}, {%r2, %r2, %r2, %r2, %r2, %r2, %r2, %r2}, {%r2, %r2, %r2, %r2, %r2, %r2, %r2, %r2}, {%r6671, %r6672, %r6673, %r6674};
	bar.warp.sync 	-1;
	wmma.mma.sync.aligned.row.col.m16n16k16.f16.f16 {%r6679, %r6680, %r6681, %r6682}, {%r2, %r2, %r2, %r2, %r2, %r2, %r2, %r2}, {%r2, %r2, %r2, %r2, %r2, %r2, %r2, %r2}, {%r6675, %r6676, %r6677, %r6678};
	bar.warp.sync 	-1;
	wmma.mma.sync.aligned.row.col.m16n16k16.f16.f16 {%r6683, %r6684, %r6685, %r6686}, {%r2, %r2, %r2, %r2, %r2, %r2, %r2, %r2}, {%r2, %r2, %r2, %r2, %r2, %r2, %r2, %r2}, {%r6679, %r6680, %r6681, %r6682};
	bar.warp.sync 	-1;
	wmma.mma.sync.aligned.row.col.m16n16k16.f16.f16 {%r6687, %r6688, %r6689, %r6690}, {%r2, %r2, %r2, %r2, %r2, %r2, %r2, %r2}, {%r2, %r2, %r2, %r2, %r2, %r2, %r2, %r2}, {%r6683, %r6684, %r6685, %r6686};
	bar.warp.sync 	-1;
	wmma.mma.sync.aligned.row.col.m16n16k16.f16.f16 {%r6691, %r6692, %r6693, %r6694}, {%r2, %r2, %r2, %r2, %r2, %r2, %r2, %r2}, {%r2, %r2, %r2, %r2, %r2, %r2, %r2, %r2}, {%r6687, %r6688, %r6689, %r6690};
	bar.warp.sync 	-1;
	wmma.mma.sync.aligned.row.col.m16n16k16.f16.f16 {%r6695, %r6696, %r6697, %r6698}, {%r2, %r2, %r2, %r2, %r2, %r2, %r2, %r2}, {%r2, %r2, %r2, %r2, %r2, %r2, %r2, %r2}, {%r6691, %r6692, %r6693, %r6694};
	bar.warp.sync 	-1;
	wmma.mma.sync.aligned.row.col.m16n16k16.f16.f16 {%r6699, %r6700, %r6701, %r6702}, {%r2, %r2, %r2, %r2, %r2, %r2, %r2, %r2}, {%r2, %r2, %r2, %r2, %r2, %r2, %r2, %r2}, {%r6695, %r6696, %r6697, %r6698};
	bar.warp.sync 	-1;
	wmma.mma.sync.aligned.row.col.m16n16k16.f16.f16 {%r6703, %r6704, %r6705, %r6706}, {%r2, %r2, %r2, %r2, %r2, %r2, %r2, %r2}, {%r2, %r2, %r2, %r2, %r2, %r2, %r2, %r2}, {%r6699, %r6700, %r6701, %r6702};
	bar.warp.sync 	-1;
	wmma.mma.sync.aligned.row.col.m16n16k16.f16.f16 {%r6707, %r6708, %r6709, %r6710}, {%r2, %r2, %r2, %r2, %r2, %r2, %r2, %r2}, {%r2, %r2, %r2, %r2, %r2, %r2, %r2, %r2}, {%r6703, %r6704, %r6705, %r6706};
	bar.warp.sync 	-1;
	wmma.mma.sync.aligned.row.col.m16n16k16.f16.f16 {%r6711, %r6712, %r6713, %r6714}, {%r2, %r2, %r2, %r2, %r2, %r2, %r2, %r2}, {%r2, %r2, %r2, %r2, %r2, %r2, %r2, %r2}, {%r6707, %r6708, %r6709, %r6710};
	bar.warp.sync 	-1;
	wmma.mma.sync.aligned.row.col.m16n16k16.f16.f16 {%r6715, %r6716, %r6717, %r6718}, {%r2, %r2, %r2, %r2, %r2, %r2, %r2, %r2}, {%r2, %r2, %r2, %r2, %r2, %r2, %r2, %r2}, {%r6711, %r6712, %r6713, %r6714};
	bar.warp.sync 	-1;
	wmma.mma.sync.aligned.row.col.m16n16k16.f16.f16 {%r6719, %r6720, %r6721, %r6722}, {%r2, %r2, %r2, %r2, %r2, %r2, %r2, %r2}, {%r2, %r2, %r2, %r2, %r2, %r2, %r2, %r2}, {%r6715, %r6716, %r6717, %r6718};
	bar.warp.sync 	-1;
	wmma.mma.sync.aligned.row.col.m16n16k16.f16.f16 {%r6723, %r6724, %r6725, %r6726}, {%r2, %r2, %r2, %r2, %r2, %r2, %r2, %r2}, {%r2, %r2, %r2, %r2, %r2, %r2, %r2, %r2}, {%r6719, %r6720, %r6721, %r6722};
	bar.warp.sync 	-1;
	wmma.mma.sync.aligned.row.col.m16n16k16.f16.f16 {%r6727, %r6728, %r6729, %r6730}, {%r2, %r2, %r2, %r2, %r2, %r2, %r2, %r2}, {%r2, %r2, %r2, %r2, %r2, %r2, %r2, %r2}, {%r6723, %r6724, %r6725, %r6726};
	bar.warp.sync 	-1;
	wmma.mma.sync.aligned.row.col.m16n16k16.f16.f16 {%r6731, %r6732, %r6733, %r6734}, {%r2, %r2, %r2, %r2, %r2, %r2, %r2, %r2}, {%r2, %r2, %r2, %r2, %r2, %r2, %r2, %r2}, {%r6727, %r6728, %r6729, %r6730};
	bar.warp.sync 	-1;
	wmma.mma.sync.aligned.row.col.m16n16k16.f16.f16 {%r6735, %r6736, %r6737, %r6738}, {%r2, %r2, %r2, %r2, %r2, %r2, %r2, %r2}, {%r2, %r2, %r2, %r2, %r2, %r2, %r2, %r2}, {%r6731, %r6732, %r6733, %r6734};
	bar.warp.sync 	-1;
	wmma.mma.sync.aligned.row.col.m16n16k16.f16.f16 {%r6739, %r6740, %r6741, %r6742}, {%r2, %r2, %r2, %r2, %r2, %r2, %r2, %r2}, {%r2, %r2, %r2, %r2, %r2, %r2, %r2, %r2}, {%r6735, %r6736, %r6737, %r6738};
	bar.warp.sync 	-1;
	wmma.mma.sync.aligned.row.col.m16n16k16.f16.f16 {%r6743, %r6744, %r6745, %r6746}, {%r2, %r2, %r2, %r2, %r2, %r2, %r2, %r2}, {%r2, %r2, %r2, %r2, %r2, %r2, %r2, %r2}, {%r6739, %r6740, %r6741, %r6742};
	bar.warp.sync 	-1;
	wmma.mma.sync.aligned.row.col.m16n16k16.f16.f16 {%r6747, %r6748, %r6749, %r6750}, {%r2, %r2, %r2, %r2, %r2, %r2, %r2, %r2}, {%r2, %r2, %r2, %r2, %r2, %r2, %r2, %r2}, {%r6743, %r6744, %r6745, %r6746};
	bar.warp.sync 	-1;
	wmma.mma.sync.aligned.row.col.m16n16k16.f16.f16 {%r6751, %r6752, %r6753, %r6754}, {%r2, %r2, %r2, %r2, %r2, %r2, %r2, %r2}, {%r2, %r2, %r2, %r2, %r2, %r2, %r2, %r2}, {%r6747, %r6748, %r6749, %r6750};
	bar.warp.sync 	-1;
	wmma.mma.sync.aligned.row.col.m16n16k16.f16.f16 {%r6755, %r6756, %r6757, %r6758}, {%r2, %r2, %r2, %r2, %r2, %r2, %r2, %r2}, {%r2, %r2, %r2, %r2, %r2, %r2, %r2, %r2}, {%r6751, %r6752, %r6753, %r6754};
	bar.warp.sync 	-1;
	wmma.mma.sync.aligned.row.col.m16n16k16.f16.f16 {%r6759, %r6760, %r6761, %r6762}, {%r2, %r2, %r2, %r2, %r2, %r2, %r2, %r2}, {%r2, %r2, %r2, %r2, %r2, %r2, %r2, %r2}, {%r6755, %r6756, %r6757, %r6758};
	bar.warp.sync 	-1;
	wmma.mma.sync.aligned.row.col.m16n16k16.f16.f16 {%r6763, %r6764, %r6765, %r6766}, {%r2, %r2, %r2, %r2, %r2, %r2, %r2, %r2}, {%r2, %r2, %r2, %r2, %r2, %r2, %r2, %r2}, {%r6759, %r6760, %r6761, %r6762};
	bar.warp.sync 	-1;
	wmma.mma.sync.aligned.row.col.m16n16k16.f16.f16 {%r6767, %r6768, %r6769, %r6770}, {%r2, %r2, %r2, %r2, %r2, %r2, %r2, %r2}, {%r2, %r2, %r2, %r2, %r2, %r2, %r2, %r2}, {%r6763, %r6764, %r6765, %r6766};
	bar.warp.sync 	-1;
	wmma.mma.sync.aligned.row.col.m16n16k16.f16.f16 {%r6771, %r6772, %r6773, %r6774}, {%r2, %r2, %r2, %r2, %r2, %r2, %r2, %r2}, {%r2, %r2, %r2, %r2, %r2, %r2, %r2, %r2}, {%r6767, %r6768, %r6769, %r6770};
	bar.warp.sync 	-1;
	wmma.mma.sync.aligned.row.col.m16n16k16.f16.f16 {%r6775, %r6776, %r6777, %r6778}, {%r2, %r2, %r2, %r2, %r2, %r2, %r2, %r2}, {%r2, %r2, %r2, %r2, %r2, %r2, %r2, %r2}, {%r6771, %r6772, %r6773, %r6774};
	bar.warp.sync 	-1;
	wmma.mma.sync.aligned.row.col.m16n16k16.f16.f16 {%r6779, %r6780, %r6781, %r6782}, {%r2, %r2, %r2, %r2, %r2, %r2, %r2, %r2}, {%r2, %r2, %r2, %r2, %r2, %r2, %r2, %r2}, {%r6775, %r6776, %r6777, %r6778};
	bar.warp.sync 	-1;
	wmma.mma.sync.aligned.row.col.m16n16k16.f16.f16 {%r6783, %r6784, %r6785, %r6786}, {%r2, %r2, %r2, %r2, %r2, %r2, %r2, %r2}, {%r2, %r2, %r2, %r2, %r2, %r2, %r2, %r2}, {%r6779, %r6780, %r6781, %r6782};
	bar.warp.sync 	-1;
	wmma.mma.sync.aligned.row.col.m16n16k16.f16.f16 {%r6787, %r6788, %r6789, %r6790}, {%r2, %r2, %r2, %r2, %r2, %r2, %r2, %r2}, {%r2, %r2, %r2, %r2, %r2, %r2, %r2, %r2}, {%r6783, %r6784, %r6785, %r6786};
	bar.warp.sync 	-1;
	wmma.mma.sync.aligned.row.col.m16n16k16.f16.f16 {%r6791, %r6792, %r6793, %r6794}, {%r2, %r2, %r2, %r2, %r2, %r2, %r2, %r2}, {%r2, %r2, %r2, %r2, %r2, %r2, %r2, %r2}, {%r6787, %r6788, %r6789, %r6790};
	bar.warp.sync 	-1;
	wmma.mma.sync.aligned.row.col.m16n16k16.f16.f16 {%r6795, %r6796, %r6797, %r6798}, {%r2, %r2, %r2, %r2, %r2, %r2, %r2, %r2}, {%r2, %r2, %r2, %r2, %r2, %r2, %r2, %r2}, {%r6791, %r6792, %r6793, %r6794};
	bar.warp.sync 	-1;
	wmma.mma.sync.aligned.row.col.m16n16k16.f16.f16 {%r6799, %r6800, %r6801, %r6802}, {%r2, %r2, %r2, %r2, %r2, %r2, %r2, %r2}, {%r2, %r2, %r2, %r2, %r2, %r2, %r2, %r2}, {%r6795, %r6796, %r6797, %r6798};
	bar.warp.sync 	-1;
	wmma.mma.sync.aligned.row.col.m16n16k16.f16.f16 {%r6803, %r6804, %r6805, %r6806}, {%r2, %r2, %r2, %r2, %r2, %r2, %r2, %r2}, {%r2, %r2, %r2, %r2, %r2, %r2, %r2, %r2}, {%r6799, %r6800, %r6801, %r6802};
	bar.warp.sync 	-1;
	wmma.mma.sync.aligned.row.col.m16n16k16.f16.f16 {%r6807, %r6808, %r6809, %r6810}, {%r2, %r2, %r2, %r2, %r2, %r2, %r2, %r2}, {%r2, %r2, %r2, %r2, %r2, %r2, %r2, %r2}, {%r6803, %r6804, %r6805, %r6806};
	bar.warp.sync 	-1;
	wmma.mma.sync.aligned.row.col.m16n16k16.f16.f16 {%r6811, %r6812, %r6813, %r6814}, {%r2, %r2, %r2, %r2, %r2, %r2, %r2, %r2}, {%r2, %r2, %r2, %r2, %r2, %r2, %r2, %r2}, {%r6807, %r6808, %r6809, %r6810};
	bar.warp.sync 	-1;
	wmma.mma.sync.aligned.row.col.m16n16k16.f16.f16 {%r6815, %r6816, %r6817, %r6818}, {%r2, %r2, %r2, %r2, %r2, %r2, %r2, %r2}, {%r2, %r2, %r2, %r2, %r2, %r2, %r2, %r2}, {%r6811, %r6812, %r6813, %r6814};
	bar.warp.sync 	-1;
	wmma.mma.sync.aligned.row.col.m16n16k16.f16.f16 {%r6819, %r6820, %r6821, %r6822}, {%r2, %r2, %r2, %r2, %r2, %r2, %r2, %r2}, {%r2, %r2, %r2, %r2, %r2, %r2, %r2, %r2}, {%r6815, %r6816, %r6817, %r6818};
	bar.warp.sync 	-1;
	wmma.mma.sync.aligned.row.col.m16n16k16.f16.f16 {%r6823, %r6824, %r6825, %r6826}, {%r2, %r2, %r2, %r2, %r2, %r2, %r2, %r2}, {%r2, %r2, %r2, %r2, %r2, %r2, %r2, %r2}, {%r6819, %r6820, %r6821, %r6822};
	bar.warp.sync 	-1;
	wmma.mma.sync.aligned.row.col.m16n16k16.f16.f16 {%r6827, %r6828, %r6829, %r6830}, {%r2, %r2, %r2, %r2, %r2, %r2, %r2, %r2}, {%r2, %r2, %r2, %r2, %r2, %r2, %r2, %r2}, {%r6823, %r6824, %r6825, %r6826};
	bar.warp.sync 	-1;
	wmma.mma.sync.aligned.row.col.m16n16k16.f16.f16 {%r6831, %r6832, %r6833, %r6834}, {%r2, %r2, %r2, %r2, %r2, %r2, %r2, %r2}, {%r2, %r2, %r2, %r2, %r2, %r2, %r2, %r2}, {%r6827, %r6828, %r6829, %r6830};
	bar.warp.sync 	-1;
	wmma.mma.sync.aligned.row.col.m16n16k16.f16.f16 {%r6835, %r6836, %r6837, %r6838}, {%r2, %r2, %r2, %r2, %r2, %r2, %r2, %r2}, {%r2, %r2, %r2, %r2, %r2, %r2, %r2, %r2}, {%r6831, %r6832, %r6833, %r6834};
	bar.warp.sync 	-1;
	wmma.mma.sync.aligned.row.col.m16n16k16.f16.f16 {%r6839, %r6840, %r6841, %r6842}, {%r2, %r2, %r2, %r2, %r2, %r2, %r2, %r2}, {%r2, %r2, %r2, %r2, %r2, %r2, %r2, %r2}, {%r6835, %r6836, %r6837, %r6838};
	bar.warp.sync 	-1;
	wmma.mma.sync.aligned.row.col.m16n16k16.f16.f16 {%r6843, %r6844, %r6845, %r6846}, {%r2, %r2, %r2, %r2, %r2, %r2, %r2, %r2}, {%r2, %r2, %r2, %r2, %r2, %r2, %r2, %r2}, {%r6839, %r6840, %r6841, %r6842};
	bar.warp.sync 	-1;
	wmma.mma.sync.aligned.row.col.m16n16k16.f16.f16 {%r6847, %r6848, %r6849, %r6850}, {%r2, %r2, %r2, %r2, %r2, %r2, %r2, %r2}, {%r2, %r2, %r2, %r2, %r2, %r2, %r2, %r2}, {%r6843, %r6844, %r6845, %r6846};
	bar.warp.sync 	-1;
	wmma.mma.sync.aligned.row.col.m16n16k16.f16.f16 {%r6851, %r6852, %r6853, %r6854}, {%r2, %r2, %r2, %r2, %r2, %r2, %r2, %r2}, {%r2, %r2, %r2, %r2, %r2, %r2, %r2, %r2}, {%r6847, %r6848, %r6849, %r6850};
	bar.warp.sync 	-1;
	wmma.mma.sync.aligned.row.col.m16n16k16.f16.f16 {%r6855, %r6856, %r6857, %r6858}, {%r2, %r2, %r2, %r2, %r2, %r2, %r2, %r2}, {%r2, %r2, %r2, %r2, %r2, %r2, %r2, %r2}, {%r6851, %r6852, %r6853, %r6854};
	bar.warp.sync 	-1;
	wmma.mma.sync.aligned.row.col.m16n16k16.f16.f16 {%r6859, %r6860, %r6861, %r6862}, {%r2, %r2, %r2, %r2, %r2, %r2, %r2, %r2}, {%r2, %r2, %r2, %r2, %r2, %r2, %r2, %r2}, {%r6855, %r6856, %r6857, %r6858};
	bar.warp.sync 	-1;
	wmma.mma.sync.aligned.row.col.m16n16k16.f16.f16 {%r6863, %r6864, %r6865, %r6866}, {%r2, %r2, %r2, %r2, %r2, %r2, %r2, %r2}, {%r2, %r2, %r2, %r2, %r2, %r2, %r2, %r2}, {%r6859, %r6860, %r6861, %r6862};
	bar.warp.sync 	-1;
	wmma.mma.sync.aligned.row.col.m16n16k16.f16.f16 {%r6867, %r6868, %r6869, %r6870}, {%r2, %r2, %r2, %r2, %r2, %r2, %r2, %r2}, {%r2, %r2, %r2, %r2, %r2, %r2, %r2, %r2}, {%r6863, %r6864, %r6865, %r6866};
	bar.warp.sync 	-1;
	wmma.mma.sync.aligned.row.col.m16n16k16.f16.f16 {%r6871, %r6872, %r6873, %r6874}, {%r2, %r2, %r2, %r2, %r2, %r2, %r2, %r2}, {%r2, %r2, %r2, %r2, %r2, %r2, %r2, %r2}, {%r6867, %r6868, %r6869, %r6870};
	bar.warp.sync 	-1;
	wmma.mma.sync.aligned.row.col.m16n16k16.f16.f16 {%r6875, %r6876, %r6877, %r6878}, {%r2, %r2, %r2, %r2, %r2, %r2, %r2, %r2}, {%r2, %r2, %r2, %r2, %r2, %r2, %r2, %r2}, {%r6871, %r6872, %r6873, %r6874};
	bar.warp.sync 	-1;
	wmma.mma.sync.aligned.row.col.m16n16k16.f16.f16 {%r6879, %r6880, %r6881, %r6882}, {%r2, %r2, %r2, %r2, %r2, %r2, %r2, %r2}, {%r2, %r2, %r2, %r2, %r2, %r2, %r2, %r2}, {%r6875, %r6876, %r6877, %r6878};
	bar.warp.sync 	-1;
	wmma.mma.sync.aligned.row.col.m16n16k16.f16.f16 {%r6883, %r6884, %r6885, %r6886}, {%r2, %r2, %r2, %r2, %r2, %r2, %r2, %r2}, {%r2, %r2, %r2, %r2, %r2, %r2, %r2, %r2}, {%r6879, %r6880, %r6881, %r6882};
	bar.warp.sync 	-1;
	wmma.mma.sync.aligned.row.col.m16n16k16.f16.f16 {%r6887, %r6888, %r6889, %r6890}, {%r2, %r2, %r2, %r2, %r2, %r2, %r2, %r2}, {%r2, %r2, %r2, %r2, %r2, %r2, %r2, %r2}, {%r6883, %r6884, %r6885, %r6886};
	bar.warp.sync 	-1;
	wmma.mma.sync.aligned.row.col.m16n16k16.f16.f16 {%r6891, %r6892, %r6893, %r6894}, {%r2, %r2, %r2, %r2, %r2, %r2, %r2, %r2}, {%r2, %r2, %r2, %r2, %r2, %r2, %r2, %r2}, {%r6887, %r6888, %r6889, %r6890};
	bar.warp.sync 	-1;
	wmma.mma.sync.aligned.row.col.m16n16k16.f16.f16 {%r6895, %r6896, %r6897, %r6898}, {%r2, %r2, %r2, %r2, %r2, %r2, %r2, %r2}, {%r2, %r2, %r2, %r2, %r2, %r2, %r2, %r2}, {%r6891, %r6892, %r6893, %r6894};
	bar.warp.sync 	-1;
	wmma.mma.sync.aligned.row.col.m16n16k16.f16.f16 {%r6899, %r6900, %r6901, %r6902}, {%r2, %r2, %r2, %r2, %r2, %r2, %r2, %r2}, {%r2, %r2, %r2, %r2, %r2, %r2, %r2, %r2}, {%r6895, %r6896, %r6897, %r6898};
	bar.warp.sync 	-1;
	wmma.mma.sync.aligned.row.col.m16n16k16.f16.f16 {%r6903, %r6904, %r6905, %r6906}, {%r2, %r2, %r2, %r2, %r2, %r2, %r2, %r2}, {%r2, %r2, %r2, %r2, %r2, %r2, %r2, %r2}, {%r6899, %r6900, %r6901, %r6902};
	bar.warp.sync 	-1;
	wmma.mma.sync.aligned.row.col.m16n16k16.f16.f16 {%r6907, %r6908, %r6909, %r6910}, {%r2, %r2, %r2, %r2, %r2, %r2, %r2, %r2}, {%r2, %r2, %r2, %r2, %r2, %r2, %r2, %r2}, {%r6903, %r6904, %r6905, %r6906};
	bar.warp.sync 	-1;
	wmma.mma.sync.aligned.row.col.m16n16k16.f16.f16 {%r6911, %r6912, %r6913, %r6914}, {%r2, %r2, %r2, %r2, %r2, %r2, %r2, %r2}, {%r2, %r2, %r2, %r2, %r2, %r2, %r2, %r2}, {%r6907, %r6908, %r6909, %r6910};
	bar.warp.sync 	-1;
	wmma.mma.sync.aligned.row.col.m16n16k16.f16.f16 {%r6915, %r6916, %r6917, %r6918}, {%r2, %r2, %r2, %r2, %r2, %r2, %r2, %r2}, {%r2, %r2, %r2, %r2, %r2, %r2, %r2, %r2}, {%r6911, %r6912, %r6913, %r6914};
	bar.warp.sync 	-1;
	wmma.mma.sync.aligned.row.col.m16n16k16.f16.f16 {%r6919, %r6920, %r6921, %r6922}, {%r2, %r2, %r2, %r2, %r2, %r2, %r2, %r2}, {%r2, %r2, %r2, %r2, %r2, %r2, %r2, %r2}, {%r6915, %r6916, %r6917, %r6918};
	bar.warp.sync 	-1;
	wmma.mma.sync.aligned.row.col.m16n16k16.f16.f16 {%r6923, %r6924, %r6925, %r6926}, {%r2, %r2, %r2, %r2, %r2, %r2, %r2, %r2}, {%r2, %r2, %r2, %r2, %r2, %r2, %r2, %r2}, {%r6919, %r6920, %r6921, %r6922};
	bar.warp.sync 	-1;
	wmma.mma.sync.aligned.row.col.m16n16k16.f16.f16 {%r6927, %r6928, %r6929, %r6930}, {%r2, %r2, %r2, %r2, %r2, %r2, %r2, %r2}, {%r2, %r2, %r2, %r2, %r2, %r2, %r2, %r2}, {%r6923, %r6924, %r6925, %r6926};
	bar.warp.sync 	-1;
	wmma.mma.sync.aligned.row.col.m16n16k16.f16.f16 {%r6931, %r6932, %r6933, %r6934}, {%r2, %r2, %r2, %r2, %r2, %r2, %r2, %r2}, {%r2, %r2, %r2, %r2, %r2, %r2, %r2, %r2}, {%r6927, %r6928, %r6929, %r6930};
	bar.warp.sync 	-1;
	wmma.mma.sync.aligned.row.col.m16n16k16.f16.f16 {%r6935, %r6936, %r6937, %r6938}, {%r2, %r2, %r2, %r2, %r2, %r2, %r2, %r2}, {%r2, %r2, %r2, %r2, %r2, %r2, %r2, %r2}, {%r6931, %r6932, %r6933, %r6934};
	bar.warp.sync 	-1;
	wmma.mma.sync.aligned.row.col.m16n16k16.f16.f16 {%r6939, %r6940, %r6941, %r6942}, {%r2, %r2, %r2, %r2, %r2, %r2, %r2, %r2}, {%r2, %r2, %r2, %r2, %r2, %r2, %r2, %r2}, {%r6935, %r6936, %r6937, %r6938};
	bar.warp.sync 	-1;
	wmma.mma.sync.aligned.row.col.m16n16k16.f16.f16 {%r6943, %r6944, %r6945, %r6946}, {%r2, %r2, %r2, %r2, %r2, %r2, %r2, %r2}, {%r2, %r2, %r2, %r2, %r2, %r2, %r2, %r2}, {%r6939, %r6940, %r6941, %r6942};
	bar.warp.sync 	-1;
	wmma.mma.sync.aligned.row.col.m16n16k16.f16.f16 {%r6947, %r6948, %r6949, %r6950}, {%r2, %r2, %r2, %r2, %r2, %r2, %r2, %r2}, {%r2, %r2, %r2, %r2, %r2, %r2, %r2, %r2}, {%r6943, %r6944, %r6945, %r6946};
	bar.warp.sync 	-1;
	wmma.mma.sync.aligned.row.col.m16n16k16.f16.f16 {%r6951, %r6952, %r6953, %r6954}, {%r2, %r2, %r2, %r2, %r2, %r2, %r2, %r2}, {%r2, %r2, %r2, %r2, %r2, %r2, %r2, %r2}, {%r6947, %r6948, %r6949, %r6950};
	bar.warp.sync 	-1;
	wmma.mma.sync.aligned.row.col.m16n16k16.f16.f16 {%r6955, %r6956, %r6957, %r6958}, {%r2, %r2, %r2, %r2, %r2, %r2, %r2, %r2}, {%r2, %r2, %r2, %r2, %r2, %r2, %r2, %r2}, {%r6951, %r6952, %r6953, %r6954};
	bar.warp.sync 	-1;
	wmma.mma.sync.aligned.row.col.m16n16k16.f16.f16 {%r6959, %r6960, %r6961, %r6962}, {%r2, %r2, %r2, %r2, %r2, %r2, %r2, %r2}, {%r2, %r2, %r2, %r2, %r2, %r2, %r2, %r2}, {%r6955, %r6956, %r6957, %r6958};
	bar.warp.sync 	-1;
	wmma.mma.sync.aligned.row.col.m16n16k16.f16.f16 {%r6963, %r6964, %r6965, %r6966}, {%r2, %r2, %r2, %r2, %r2, %r2, %r2, %r2}, {%r2, %r2, %r2, %r2, %r2, %r2, %r2, %r2}, {%r6959, %r6960, %r6961, %r6962};
	bar.warp.sync 	-1;
	wmma.mma.sync.aligned.row.col.m16n16k16.f16.f16 {%r6967, %r6968, %r6969, %r6970}, {%r2, %r2, %r2, %r2, %r2, %r2, %r2, %r2}, {%r2, %r2, %r2, %r2, %r2, %r2, %r2, %r2}, {%r6963, %r6964, %r6965, %r6966};
	bar.warp.sync 	-1;
	wmma.mma.sync.aligned.row.col.m16n16k16.f16.f16 {%r6971, %r6972, %r6973, %r6974}, {%r2, %r2, %r2, %r2, %r2, %r2, %r2, %r2}, {%r2, %r2, %r2, %r2, %r2, %r2, %r2, %r2}, {%r6967, %r6968, %r6969, %r6970};
	bar.warp.sync 	-1;
	wmma.mma.sync.aligned.row.col.m16n16k16.f16.f16 {%r6975, %r6976, %r6977, %r6978}, {%r2, %r2, %r2, %r2, %r2, %r2, %r2, %r2}, {%r2, %r2, %r2, %r2, %r2, %r2, %r2, %r2}, {%r6971, %r6972, %r6973, %r6974};
	bar.warp.sync 	-1;
	wmma.mma.sync.aligned.row.col.m16n16k16.f16.f16 {%r6979, %r6980, %r6981, %r6982}, {%r2, %r2, %r2, %r2, %r2, %r2, %r2, %r2}, {%r2, %r2, %r2, %r2, %r2, %r2, %r2, %r2}, {%r6975, %r6976, %r6977, %r6978};
	bar.warp.sync 	-1;
	wmma.mma.sync.aligned.row.col.m16n16k16.f16.f16 {%r6983, %r6984, %r6985, %r6986}, {%r2, %r2, %r2, %r2, %r2, %r2, %r2, %r2}, {%r2, %r2, %r2, %r2, %r2, %r2, %r2, %r2}, {%r6979, %r6980, %r6981, %r6982};
	bar.warp.sync 	-1;
	wmma.mma.sync.aligned.row.col.m16n16k16.f16.f16 {%r6987, %r6988, %r6989, %r6990}, {%r2, %r2, %r2, %r2, %r2, %r2, %r2, %r2}, {%r2, %r2, %r2, %r2, %r2, %r2, %r2, %r2}, {%r6983, %r6984, %r6985, %r6986};
	bar.warp.sync 	-1;
	wmma.mma.sync.aligned.row.col.m16n16k16.f16.f16 {%r6991, %r6992, %r6993, %r6994}, {%r2, %r2, %r2, %r2, %r2, %r2, %r2, %r2}, {%r2, %r2, %r2, %r2, %r2, %r2, %r2, %r2}, {%r6987, %r6988, %r6989, %r6990};
	bar.warp.sync 	-1;
	wmma.mma.sync.aligned.row.col.m16n16k16.f16.f16 {%r6995, %r6996, %r6997, %r6998}, {%r2, %r2, %r2, %r2, %r2, %r2, %r2, %r2}, {%r2, %r2, %r2, %r2, %r2, %r2, %r2, %r2}, {%r6991, %r6992, %r6993, %r6994};
	bar.warp.sync 	-1;
	wmma.mma.sync.aligned.row.col.m16n16k16.f16.f16 {%r6999, %r7000, %r7001, %r7002}, {%r2, %r2, %r2, %r2, %r2, %r2, %r2, %r2}, {%r2, %r2, %r2, %r2, %r2, %r2, %r2, %r2}, {%r6995, %r6996, %r6997, %r6998};
	bar.warp.sync 	-1;
	wmma.mma.sync.aligned.row.col.m16n16k16.f16.f16 {%r7003, %r7004, %r7005, %r7006}, {%r2, %r2, %r2, %r2, %r2, %r2, %r2, %r2}, {%r2, %r2, %r2, %r2, %r2, %r2, %r2, %r2}, {%r6999, %r7000, %r7001, %r7002};
	bar.warp.sync 	-1;
	wmma.mma.sync.aligned.row.col.m16n16k16.f16.f16 {%r7007, %r7008, %r7009, %r7010}, {%r2, %r2, %r2, %r2, %r2, %r2, %r2, %r2}, {%r2, %r2, %r2, %r2, %r2, %r2, %r2, %r2}, {%r7003, %r7004, %r7005, %r7006};
	bar.warp.sync 	-1;
	wmma.mma.sync.aligned.row.col.m16n16k16.f16.f16 {%r7011, %r7012, %r7013, %r7014}, {%r2, %r2, %r2, %r2, %r2, %r2, %r2, %r2}, {%r2, %r2, %r2, %r2, %r2, %r2, %r2, %r2}, {%r7007, %r7008, %r7009, %r7010};
	bar.warp.sync 	-1;
	wmma.mma.sync.aligned.row.col.m16n16k16.f16.f16 {%r7015, %r7016, %r7017, %r7018}, {%r2, %r2, %r2, %r2, %r2, %r2, %r2, %r2}, {%r2, %r2, %r2, %r2, %r2, %r2, %r2, %r2}, {%r7011, %r7012, %r7013, %r7014};
	bar.warp.sync 	-1;
	wmma.mma.sync.aligned.row.col.m16n16k16.f16.f16 {%r7019, %r7020, %r7021, %r7022}, {%r2, %r2, %r2, %r2, %r2, %r2, %r2, %r2}, {%r2, %r2, %r2, %r2, %r2, %r2, %r2, %r2}, {%r7015, %r7016, %r7017, %r7018};
	bar.warp.sync 	-1;
	wmma.mma.sync.aligned.row.col.m16n16k16.f16.f16 {%r7023, %r7024, %r7025, %r7026}, {%r2, %r2, %r2, %r2, %r2, %r2, %r2, %r2}, {%r2, %r2, %r2, %r2, %r2, %r2, %r2, %r2}, {%r7019, %r7020, %r7021, %r7022};
	bar.warp.sync 	-1;
	wmma.mma.sync.aligned.row.col.m16n16k16.f16.f16 {%r7027, %r7028, %r7029, %r7030}, {%r2, %r2, %r2, %r2, %r2, %r2, %r2, %r2}, {%r2, %r2, %r2, %r2, %r2, %r2, %r2, %r2}, {%r7023, %r7024, %r7025, %r7026};
	bar.warp.sync 	-1;
	wmma.mma.sync.aligned.row.col.m16n16k16.f16.f16 {%r7031, %r7032, %r7033, %r7034}, {%r2, %r2, %r2, %r2, %r2, %r2, %r2, %r2}, {%r2, %r2, %r2, %r2, %r2, %r2, %r2, %r2}, {%r7027, %r7028, %r7029, %r7030};
	bar.warp.sync 	-1;
	wmma.mma.sync.aligned.row.col.m16n16k16.f16.f16 {%r7035, %r7036, %r7037, %r7038}, {%r2, %r2, %r2, %r2, %r2, %r2, %r2, %r2}, {%r2, %r2, %r2, %r2, %r2, %r2, %r2, %r2}, {%r7031, %r7032, %r7033, %r7034};
	bar.warp.sync 	-1;
	wmma.mma.sync.aligned.row.col.m16n16k16.f16.f16 {%r7039, %r7040, %r7041, %r7042}, {%r2, %r2, %r2, %r2, %r2, %r2, %r2, %r2}, {%r2, %r2, %r2, %r2, %r2, %r2, %r2, %r2}, {%r7035, %r7036, %r7037, %r7038};
	bar.warp.sync 	-1;
	wmma.mma.sync.aligned.row.col.m16n16k16.f16.f16 {%r7043, %r7044, %r7045, %r7046}, {%r2, %r2, %r2, %r2, %r2, %r2, %r2, %r2}, {%r2, %r2, %r2, %r2, %r2, %r2, %r2, %r2}, {%r7039, %r7040, %r7041, %r7042};
	bar.warp.sync 	-1;
	wmma.mma.sync.aligned.row.col.m16n16k16.f16.f16 {%r7047, %r7048, %r7049, %r7050}, {%r2, %r2, %r2, %r2, %r2, %r2, %r2, %r2}, {%r2, %r2, %r2, %r2, %r2, %r2, %r2, %r2}, {%r7043, %r7044, %r7045, %r7046};
	bar.warp.sync 	-1;
	wmma.mma.sync.aligned.row.col.m16n16k16.f16.f16 {%r7051, %r7052, %r7053, %r7054}, {%r2, %r2, %r2, %r2, %r2, %r2, %r2, %r2}, {%r2, %r2, %r2, %r2, %r2, %r2, %r2, %r2}, {%r7047, %r7048, %r7049, %r7050};
	bar.warp.sync 	-1;
	wmma.mma.sync.aligned.row.col.m16n16k16.f16.f16 {%r7055, %r7056, %r7057, %r7058}, {%r2, %r2, %r2, %r2, %r2, %r2, %r2, %r2}, {%r2, %r2, %r2, %r2, %r2, %r2, %r2, %r2}, {%r7051, %r7052, %r7053, %r7054};
	bar.warp.sync 	-1;
	wmma.mma.sync.aligned.row.col.m16n16k16.f16.f16 {%r7059, %r7060, %r7061, %r7062}, {%r2, %r2, %r2, %r2, %r2, %r2, %r2, %r2}, {%r2, %r2, %r2, %r2, %r2, %r2, %r2, %r2}, {%r7055, %r7056, %r7057, %r7058};
	bar.warp.sync 	-1;
	wmma.mma.sync.aligned.row.col.m16n16k16.f16.f16 {%r7063, %r7064, %r7065, %r7066}, {%r2, %r2, %r2, %r2, %r2, %r2, %r2, %r2}, {%r2, %r2, %r2, %r2, %r2, %r2, %r2, %r2}, {%r7059, %r7060, %r7061, %r7062};
	bar.warp.sync 	-1;
	wmma.mma.sync.aligned.row.col.m16n16k16.f16.f16 {%r7067, %r7068, %r7069, %r7070}, {%r2, %r2, %r2, %r2, %r2, %r2, %r2, %r2}, {%r2, %r2, %r2, %r2, %r2, %r2, %r2, %r2}, {%r7063, %r7064, %r7065, %r7066};
	bar.warp.sync 	-1;
	wmma.mma.sync.aligned.row.col.m16n16k16.f16.f16 {%r7071, %r7072, %r7073, %r7074}, {%r2, %r2, %r2, %r2, %r2, %r2, %r2, %r2}, {%r2, %r2, %r2, %r2, %r2, %r2, %r2, %r2}, {%r7067, %r7068, %r7069, %r7070};
	bar.warp.sync 	-1;
	wmma.mma.sync.aligned.row.col.m16n16k16.f16.f16 {%r7075, %r7076, %r7077, %r7078}, {%r2, %r2, %r2, %r2, %r2, %r2, %r2, %r2}, {%r2, %r2, %r2, %r2, %r2, %r2, %r2, %r2}, {%r7071, %r7072, %r7073, %r7074};
	bar.warp.sync 	-1;
	wmma.mma.sync.aligned.row.col.m16n16k16.f16.f16 {%r7079, %r7080, %r7081, %r7082}, {%r2, %r2, %r2, %r2, %r2, %r2, %r2, %r2}, {%r2, %r2, %r2, %r2, %r2, %r2, %r2, %r2}, {%r7075, %r7076, %r7077, %r7078};
	bar.warp.sync 	-1;
	wmma.mma.sync.aligned.row.col.m16n16k16.f16.f16 {%r7083, %r7084, %r7085, %r7086}, {%r2, %r2, %r2, %r2, %r2, %r2, %r2, %r2}, {%r2, %r2, %r2, %r2, %r2, %r2, %r2, %r2}, {%r7079, %r7080, %r7081, %r7082};
	bar.warp.sync 	-1;
	wmma.mma.sync.aligned.row.col.m16n16k16.f16.f16 {%r7087, %r7088, %r7089, %r7090}, {%r2, %r2, %r2, %r2, %r2, %r2, %r2, %r2}, {%r2, %r2, %r2, %r2, %r2, %r2, %r2, %r2}, {%r7083, %r7084, %r7085, %r7086};
	bar.warp.sync 	-1;
	wmma.mma.sync.aligned.row.col.m16n16k16.f16.f16 {%r7091, %r7092, %r7093, %r7094}, {%r2, %r2, %r2, %r2, %r2, %r2, %r2, %r2}, {%r2, %r2, %r2, %r2, %r2, %r2, %r2, %r2}, {%r7087, %r7088, %r7089, %r7090};
	bar.warp.sync 	-1;
	wmma.mma.sync.aligned.row.col.m16n16k16.f16.f16 {%r7095, %r7096, %r7097, %r7098}, {%r2, %r2, %r2, %r2, %r2, %r2, %r2, %r2}, {%r2, %r2, %r2, %r2, %r2, %r2, %r2, %r2}, {%r7091, %r7092, %r7093, %r7094};
	bar.warp.sync 	-1;
	wmma.mma.sync.aligned.row.col.m16n16k16.f16.f16 {%r7099, %r7100, %r7101, %r7102}, {%r2, %r2, %r2, %r2, %r2, %r2, %r2, %r2}, {%r2, %r2, %r2, %r2, %r2, %r2, %r2, %r2}, {%r7095, %r7096, %r7097, %r7098};
	bar.warp.sync 	-1;
	wmma.mma.sync.aligned.row.col.m16n16k16.f16.f16 {%r7103, %r7104, %r7105, %r7106}, {%r2, %r2, %r2, %r2, %r2, %r2, %r2, %r2}, {%r2, %r2, %r2, %r2, %r2, %r2, %r2, %r2}, {%r7099, %r7100, %r7101, %r7102};
	bar.warp.sync 	-1;
	wmma.mma.sync.aligned.row.col.m16n16k16.f16.f16 {%r7107, %r7108, %r7109, %r7110}, {%r2, %r2, %r2, %r2, %r2, %r2, %r2, %r2}, {%r2, %r2, %r2, %r2, %r2, %r2, %r2, %r2}, {%r7103, %r7104, %r7105, %r7106};
	bar.warp.sync 	-1;
	wmma.mma.sync.aligned.row.col.m16n16k16.f16.f16 {%r7111, %r7112, %r7113, %r7114}, {%r2, %r2, %r2, %r2, %r2, %r2, %r2, %r2}, {%r2, %r2, %r2, %r2, %r2, %r2, %r2, %r2}, {%r7107, %r7108, %r7109, %r7110};
	bar.warp.sync 	-1;
	wmma.mma.sync.aligned.row.col.m16n16k16.f16.f16 {%r7115, %r7116, %r7117, %r7118}, {%r2, %r2, %r2, %r2, %r2, %r2, %r2, %r2}, {%r2, %r2, %r2, %r2, %r2, %r2, %r2, %r2}, {%r7111, %r7112, %r7113, %r7114};
	bar.warp.sync 	-1;
	wmma.mma.sync.aligned.row.col.m16n16k16.f16.f16 {%r7119, %r7120, %r7121, %r7122}, {%r2, %r2, %r2, %r2, %r2, %r2, %r2, %r2}, {%r2, %r2, %r2, %r2, %r2, %r2, %r2, %r2}, {%r7115, %r7116, %r7117, %r7118};
	bar.warp.sync 	-1;
	wmma.mma.sync.aligned.row.col.m16n16k16.f16.f16 {%r7123, %r7124, %r7125, %r7126}, {%r2, %r2, %r2, %r2, %r2, %r2, %r2, %r2}, {%r2, %r2, %r2, %r2, %r2, %r2, %r2, %r2}, {%r7119, %r7120, %r7121, %r7122};
	bar.warp.sync 	-1;
	wmma.mma.sync.aligned.row.col.m16n16k16.f16.f16 {%r7127, %r7128, %r7129, %r7130}, {%r2, %r2, %r2, %r2, %r2, %r2, %r2, %r2}, {%r2, %r2, %r2, %r2, %r2, %r2, %r2, %r2}, {%r7123, %r7124, %r7125, %r7126};
	bar.warp.sync 	-1;
	wmma.mma.sync.aligned.row.col.m16n16k16.f16.f16 {%r7131, %r7132, %r7133, %r7134}, {%r2, %r2, %r2, %r2, %r2, %r2, %r2, %r2}, {%r2, %r2, %r2, %r2, %r2, %r2, %r2, %r2}, {%r7127, %r7128, %r7129, %r7130};
	bar.warp.sync 	-1;
	wmma.mma.sync.aligned.row.col.m16n16k16.f16.f16 {%r7135, %r7136, %r7137, %r7138}, {%r2, %r2, %r2, %r2, %r2, %r2, %r2, %r2}, {%r2, %r2, %r2, %r2, %r2, %r2, %r2, %r2}, {%r7131, %r7132, %r7133, %r7134};
	bar.warp.sync 	-1;
	wmma.mma.sync.aligned.row.col.m16n16k16.f16.f16 {%r7139, %r7140, %r7141, %r7142}, {%r2, %r2, %r2, %r2, %r2, %r2, %r2, %r2}, {%r2, %r2, %r2, %r2, %r2, %r2, %r2, %r2}, {%r7135, %r7136, %r7137, %r7138};
	bar.warp.sync 	-1;
	wmma.mma.sync.aligned.row.col.m16n16k16.f16.f16 {%r7143, %r7144, %r7145, %r7146}, {%r2, %r2, %r2, %r2, %r2, %r2, %r2, %r2}, {%r2, %r2, %r2, %r2, %r2, %r2, %r2, %r2}, {%r7139, %r7140, %r7141, %r7142};
	bar.warp.sync 	-1;
	wmma.mma.sync.aligned.row.col.m16n16k16.f16.f16 {%r7147, %r7148, %r7149, %r7150}, {%r2, %r2, %r2, %r2, %r2, %r2, %r2, %r2}, {%r2, %r2, %r2, %r2, %r2, %r2, %r2, %r2}, {%r7143, %r7144, %r7145, %r7146};
	bar.warp.sync 	-1;
	wmma.mma.sync.aligned.row.col.m16n16k16.f16.f16 {%r7151, %r7152, %r7153, %r7154}, {%r2, %r2, %r2, %r2, %r2, %r2, %r2, %r2}, {%r2, %r2, %r2, %r2, %r2, %r2, %r2, %r2}, {%r7147, %r7148, %r7149, %r7150};
	bar.warp.sync 	-1;
	wmma.mma.sync.aligned.row.col.m16n16k16.f16.f16 {%r7155, %r7156, %r7157, %r7158}, {%r2, %r2, %r2, %r2, %r2, %r2, %r2, %r2}, {%r2, %r2, %r2, %r2, %r2, %r2, %r2, %r2}, {%r7151, %r7152, %r7153, %r7154};
	bar.warp.sync 	-1;
	wmma.mma.sync.aligned.row.col.m16n16k16.f16.f16 {%r7159, %r7160, %r7161, %r7162}, {%r2, %r2, %r2, %r2, %r2, %r2, %r2, %r2}, {%r2, %r2, %r2, %r2, %r2, %r2, %r2, %r2}, {%r7155, %r7156, %r7157, %r7158};
	bar.warp.sync 	-1;
	wmma.mma.sync.aligned.row.col.m16n16k16.f16.f16 {%r7163, %r7164, %r7165, %r7166}, {%r2, %r2, %r2, %r2, %r2, %r2, %r2, %r2}, {%r2, %r2, %r2, %r2, %r2, %r2, %r2, %r2}, {%r7159, %r7160, %r7161, %r7162};
	bar.warp.sync 	-1;
	wmma.mma.sync.aligned.row.col.m16n16k16.f16.f16 {%r7167, %r7168, %r7169, %r7170}, {%r2, %r2, %r2, %r2, %r2, %r2, %r2, %r2}, {%r2, %r2, %r2, %r2, %r2, %r2, %r2, %r2}, {%r7163, %r7164, %r7165, %r7166};
	bar.warp.sync 	-1;
	wmma.mma.sync.aligned.row.col.m16n16k16.f16.f16 {%r7171, %r7172, %r7173, %r7174}, {%r2, %r2, %r2, %r2, %r2, %r2, %r2, %r2}, {%r2, %r2, %r2, %r2, %r2, %r2, %r2, %r2}, {%r7167, %r7168, %r7169, %r7170};
	bar.warp.sync 	-1;
	wmma.mma.sync.aligned.row.col.m16n16k16.f16.f16 {%r7175, %r7176, %r7177, %r7178}, {%r2, %r2, %r2, %r2, %r2, %r2, %r2, %r2}, {%r2, %r2, %r2, %r2, %r2, %r2, %r2, %r2}, {%r7171, %r7172, %r7173, %r7174};
	bar.warp.sync 	-1;
	wmma.mma.sync.aligned.row.col.m16n16k16.f16.f16 {%r7179, %r7180, %r7181, %r7182}, {%r2, %r2, %r2, %r2, %r2, %r2, %r2, %r2}, {%r2, %r2, %r2, %r2, %r2, %r2, %r2, %r2}, {%r7175, %r7176, %r7177, %r7178};
	bar.warp.sync 	-1;
	wmma.mma.sync.aligned.row.col.m16n16k16.f16.f16 {%r7183, %r7184, %r7185, %r7186}, {%r2, %r2, %r2, %r2, %r2, %r2, %r2, %r2}, {%r2, %r2, %r2, %r2, %r2, %r2, %r2, %r2}, {%r7179, %r7180, %r7181, %r7182};
	bar.warp.sync 	-1;
	wmma.mma.sync.aligned.row.col.m16n16k16.f16.f16 {%r7187, %r7188, %r7189, %r7190}, {%r2, %r2, %r2, %r2, %r2, %r2, %r2, %r2}, {%r2, %r2, %r2, %r2, %r2, %r2, %r2, %r2}, {%r7183, %r7184, %r7185, %r7186};
	bar.warp.sync 	-1;
	wmma.mma.sync.aligned.row.col.m16n16k16.f16.f16 {%r7191, %r7192, %r7193, %r7194}, {%r2, %r2, %r2, %r2, %r2, %r2, %r2, %r2}, {%r2, %r2, %r2, %r2, %r2, %r2, %r2, %r2}, {%r7187, %r7188, %r7189, %r7190};
	bar.warp.sync 	-1;
	wmma.mma.sync.aligned.row.col.m16n16k16.f16.f16 {%r7195, %r7196, %r7197, %r7198}, {%r2, %r2, %r2, %r2, %r2, %r2, %r2, %r2}, {%r2, %r2, %r2, %r2, %r2, %r2, %r2, %r2}, {%r7191, %r7192, %r7193, %r7194};
	bar.warp.sync 	-1;
	wmma.mma.sync.aligned.row.col.m16n16k16.f16.f16 {%r7199, %r7200, %r7201, %r7202}, {%r2, %r2, %r2, %r2, %r2, %r2, %r2, %r2}, {%r2, %r2, %r2, %r2, %r2, %r2, %r2, %r2}, {%r7195, %r7196, %r7197, %r7198};
	bar.warp.sync 	-1;
	wmma.mma.sync.aligned.row.col.m16n16k16.f16.f16 {%r7203, %r7204, %r7205, %r7206}, {%r2, %r2, %r2, %r2, %r2, %r2, %r2, %r2}, {%r2, %r2, %r2, %r2, %r2, %r2, %r2, %r2}, {%r7199, %r7200, %r7201, %r7202};
	bar.warp.sync 	-1;
	wmma.mma.sync.aligned.row.col.m16n16k16.f16.f16 {%r7207, %r7208, %r7209, %r7210}, {%r2, %r2, %r2, %r2, %r2, %r2, %r2, %r2}, {%r2, %r2, %r2, %r2, %r2, %r2, %r2, %r2}, {%r7203, %r7204, %r7205, %r7206};
	bar.warp.sync 	-1;
	wmma.mma.sync.aligned.row.col.m16n16k16.f16.f16 {%r7211, %r7212, %r7213, %r7214}, {%r2, %r2, %r2, %r2, %r2, %r2, %r2, %r2}, {%r2, %r2, %r2, %r2, %r2, %r2, %r2, %r2}, {%r7207, %r7208, %r7209, %r7210};
	bar.warp.sync 	-1;
	wmma.mma.sync.aligned.row.col.m16n16k16.f16.f16 {%r7215, %r7216, %r7217, %r7218}, {%r2, %r2, %r2, %r2, %r2, %r2, %r2, %r2}, {%r2, %r2, %r2, %r2, %r2, %r2, %r2, %r2}, {%r7211, %r7212, %r7213, %r7214};
	bar.warp.sync 	-1;
	wmma.mma.sync.aligned.row.col.m16n16k16.f16.f16 {%r7219, %r7220, %r7221, %r7222}, {%r2, %r2, %r2, %r2, %r2, %r2, %r2, %r2}, {%r2, %r2, %r2, %r2, %r2, %r2, %r2, %r2}, {%r7215, %r7216, %r7217, %r7218};
	bar.warp.sync 	-1;
	wmma.mma.sync.aligned.row.col.m16n16k16.f16.f16 {%r7223, %r7224, %r7225, %r7226}, {%r2, %r2, %r2, %r2, %r2, %r2, %r2, %r2}, {%r2, %r2, %r2, %r2, %r2, %r2, %r2, %r2}, {%r7219, %r7220, %r7221, %r7222};
	bar.warp.sync 	-1;
	wmma.mma.sync.aligned.row.col.m16n16k16.f16.f16 {%r7227, %r7228, %r7229, %r7230}, {%r2, %r2, %r2, %r2, %r2, %r2, %r2, %r2}, {%r2, %r2, %r2, %r2, %r2, %r2, %r2, %r2}, {%r7223, %r7224, %r7225, %r7226};
	bar.warp.sync 	-1;
	wmma.mma.sync.aligned.row.col.m16n16k16.f16.f16 {%r7231, %r7232, %r7233, %r7234}, {%r2, %r2, %r2, %r2, %r2, %r2, %r2, %r2}, {%r2, %r2, %r2, %r2, %r2, %r2, %r2, %r2}, {%r7227, %r7228, %r7229, %r7230};
	bar.warp.sync 	-1;
	wmma.mma.sync.aligned.row.col.m16n16k16.f16.f16 {%r7235, %r7236, %r7237, %r7238}, {%r2, %r2, %r2, %r2, %r2, %r2, %r2, %r2}, {%r2, %r2, %r2, %r2, %r2, %r2, %r2, %r2}, {%r7231, %r7232, %r7233, %r7234};
	bar.warp.sync 	-1;
	wmma.mma.sync.aligned.row.col.m16n16k16.f16.f16 {%r7239, %r7240, %r7241, %r7242}, {%r2, %r2, %r2, %r2, %r2, %r2, %r2, %r2}, {%r2, %r2, %r2, %r2, %r2, %r2, %r2, %r2}, {%r7235, %r7236, %r7237, %r7238};
	bar.warp.sync 	-1;
	wmma.mma.sync.aligned.row.col.m16n16k16.f16.f16 {%r7243, %r7244, %r7245, %r7246}, {%r2, %r2, %r2, %r2, %r2, %r2, %r2, %r2}, {%r2, %r2, %r2, %r2, %r2, %r2, %r2, %r2}, {%r7239, %r7240, %r7241, %r7242};
	bar.warp.sync 	-1;
	wmma.mma.sync.aligned.row.col.m16n16k16.f16.f16 {%r7247, %r7248, %r7249, %r7250}, {%r2, %r2, %r2, %r2, %r2, %r2, %r2, %r2}, {%r2, %r2, %r2, %r2, %r2, %r2, %r2, %r2}, {%r7243, %r7244, %r7245, %r7246};
	bar.warp.sync 	-1;
	wmma.mma.sync.aligned.row.col.m16n16k16.f16.f16 {%r7251, %r7252, %r7253, %r7254}, {%r2, %r2, %r2, %r2, %r2, %r2, %r2, %r2}, {%r2, %r2, %r2, %r2, %r2, %r2, %r2, %r2}, {%r7247, %r7248, %r7249, %r7250};
	bar.warp.sync 	-1;
	wmma.mma.sync.aligned.row.col.m16n16k16.f16.f16 {%r7255, %r7256, %r7257, %r7258}, {%r2, %r2, %r2, %r2, %r2, %r2, %r2, %r2}, {%r2, %r2, %r2, %r2, %r2, %r2, %r2, %r2}, {%r7251, %r7252, %r7253, %r7254};
	bar.warp.sync 	-1;
	wmma.mma.sync.aligned.row.col.m16n16k16.f16.f16 {%r7259, %r7260, %r7261, %r7262}, {%r2, %r2, %r2, %r2, %r2, %r2, %r2, %r2}, {%r2, %r2, %r2, %r2, %r2, %r2, %r2, %r2}, {%r7255, %r7256, %r7257, %r7258};
	bar.warp.sync 	-1;
	wmma.mma.sync.aligned.row.col.m16n16k16.f16.f16 {%r7263, %r7264, %r7265, %r7266}, {%r2, %r2, %r2, %r2, %r2, %r2, %r2, %r2}, {%r2, %r2, %r2, %r2, %r2, %r2, %r2, %r2}, {%r7259, %r7260, %r7261, %r7262};
	bar.warp.sync 	-1;
	wmma.mma.sync.aligned.row.col.m16n16k16.f16.f16 {%r7267, %r7268, %r7269, %r7270}, {%r2, %r2, %r2, %r2, %r2, %r2, %r2, %r2}, {%r2, %r2, %r2, %r2, %r2, %r2, %r2, %r2}, {%r7263, %r7264, %r7265, %r7266};
	bar.warp.sync 	-1;
	wmma.mma.sync.aligned.row.col.m16n16k16.f16.f16 {%r7271, %r7272, %r7273, %r7274}, {%r2, %r2, %r2, %r2, %r2, %r2, %r2, %r2}, {%r2, %r2, %r2, %r2, %r2, %r2, %r2, %r2}, {%r7267, %r7268, %r7269, %r7270};
	bar.warp.sync 	-1;
	wmma.mma.sync.aligned.row.col.m16n16k16.f16.f16 {%r7275, %r7276, %r7277, %r7278}, {%r2, %r2, %r2, %r2, %r2, %r2, %r2, %r2}, {%r2, %r2, %r2, %r2, %r2, %r2, %r2, %r2}, {%r7271, %r7272, %r7273, %r7274};
	bar.warp.sync 	-1;
	wmma.mma.sync.aligned.row.col.m16n16k16.f16.f16 {%r7279, %r7280, %r7281, %r7282}, {%r2, %r2, %r2, %r2, %r2, %r2, %r2, %r2}, {%r2, %r2, %r2, %r2, %r2, %r2, %r2, %r2}, {%r7275, %r7276, %r7277, %r7278};
	bar.warp.sync 	-1;
	wmma.mma.sync.aligned.row.col.m16n16k16.f16.f16 {%r7283, %r7284, %r7285, %r7286}, {%r2, %r2, %r2, %r2, %r2, %r2, %r2, %r2}, {%r2, %r2, %r2, %r2, %r2, %r2, %r2, %r2}, {%r7279, %r7280, %r7281, %r7282};
	bar.warp.sync 	-1;
	wmma.mma.sync.aligned.row.col.m16n16k16.f16.f16 {%r7287, %r7288, %r7289, %r7290}, {%r2, %r2, %r2, %r2, %r2, %r2, %r2, %r2}, {%r2, %r2, %r2, %r2, %r2, %r2, %r2, %r2}, {%r7283, %r7284, %r7285, %r7286};
	bar.warp.sync 	-1;
	wmma.mma.sync.aligned.row.col.m16n16k16.f16.f16 {%r7291, %r7292, %r7293, %r7294}, {%r2, %r2, %r2, %r2, %r2, %r2, %r2, %r2}, {%r2, %r2, %r2, %r2, %r2, %r2, %r2, %r2}, {%r7287, %r7288, %r7289, %r7290};
	bar.warp.sync 	-1;
	wmma.mma.sync.aligned.row.col.m16n16k16.f16.f16 {%r7295, %r7296, %r7297, %r7298}, {%r2, %r2, %r2, %r2, %r2, %r2, %r2, %r2}, {%r2, %r2, %r2, %r2, %r2, %r2, %r2, %r2}, {%r7291, %r7292, %r7293, %r7294};
	bar.warp.sync 	-1;
	wmma.mma.sync.aligned.row.col.m16n16k16.f16.f16 {%r7299, %r7300, %r7301, %r7302}, {%r2, %r2, %r2, %r2, %r2, %r2, %r2, %r2}, {%r2, %r2, %r2, %r2, %r2, %r2, %r2, %r2}, {%r7295, %r7296, %r7297, %r7298};
	bar.warp.sync 	-1;
	wmma.mma.sync.aligned.row.col.m16n16k16.f16.f16 {%r7303, %r7304, %r7305, %r7306}, {%r2, %r2, %r2, %r2, %r2, %r2, %r2, %r2}, {%r2, %r2, %r2, %r2, %r2, %r2, %r2, %r2}, {%r7299, %r7300, %r7301, %r7302};
	bar.warp.sync 	-1;
	wmma.mma.sync.aligned.row.col.m16n16k16.f16.f16 {%r7307, %r7308, %r7309, %r7310}, {%r2, %r2, %r2, %r2, %r2, %r2, %r2, %r2}, {%r2, %r2, %r2, %r2, %r2, %r2, %r2, %r2}, {%r7303, %r7304, %r7305, %r7306};
	bar.warp.sync 	-1;
	wmma.mma.sync.aligned.row.col.m16n16k16.f16.f16 {%r7311, %r7312, %r7313, %r7314}, {%r2, %r2, %r2, %r2, %r2, %r2, %r2, %r2}, {%r2, %r2, %r2, %r2, %r2, %r2, %r2, %r2}, {%r7307, %r7308, %r7309, %r7310};
	bar.warp.sync 	-1;
	wmma.mma.sync.aligned.row.col.m16n16k16.f16.f16 {%r7315, %r7316, %r7317, %r7318}, {%r2, %r2, %r2, %r2, %r2, %r2, %r2, %r2}, {%r2, %r2, %r2, %r2, %r2, %r2, %r2, %r2}, {%r7311, %r7312, %r7313, %r7314};
	bar.warp.sync 	-1;
	wmma.mma.sync.aligned.row.col.m16n16k16.f16.f16 {%r7319, %r7320, %r7321, %r7322}, {%r2, %r2, %r2, %r2, %r2, %r2, %r2, %r2}, {%r2, %r2, %r2, %r2, %r2, %r2, %r2, %r2}, {%r7315, %r7316, %r7317, %r7318};
	bar.warp.sync 	-1;
	wmma.mma.sync.aligned.row.col.m16n16k16.f16.f16 {%r7323, %r7324, %r7325, %r7326}, {%r2, %r2, %r2, %r2, %r2, %r2, %r2, %r2}, {%r2, %r2, %r2, %r2, %r2, %r2, %r2, %r2}, {%r7319, %r7320, %r7321, %r7322};
	bar.warp.sync 	-1;
	wmma.mma.sync.aligned.row.col.m16n16k16.f16.f16 {%r7327, %r7328, %r7329, %r7330}, {%r2, %r2, %r2, %r2, %r2, %r2, %r2, %r2}, {%r2, %r2, %r2, %r2, %r2, %r2, %r2, %r2}, {%r7323, %r7324, %r7325, %r7326};
	bar.warp.sync 	-1;
	wmma.mma.sync.aligned.row.col.m16n16k16.f16.f16 {%r7331, %r7332, %r7333, %r7334}, {%r2, %r2, %r2, %r2, %r2, %r2, %r2, %r2}, {%r2, %r2, %r2, %r2, %r2, %r2, %r2, %r2}, {%r7327, %r7328, %r7329, %r7330};
	bar.warp.sync 	-1;
	wmma.mma.sync.aligned.row.col.m16n16k16.f16.f16 {%r7335, %r7336, %r7337, %r7338}, {%r2, %r2, %r2, %r2, %r2, %r2, %r2, %r2}, {%r2, %r2, %r2, %r2, %r2, %r2, %r2, %r2}, {%r7331, %r7332, %r7333, %r7334};
	bar.warp.sync 	-1;
	wmma.mma.sync.aligned.row.col.m16n16k16.f16.f16 {%r7339, %r7340, %r7341, %r7342}, {%r2, %r2, %r2, %r2, %r2, %r2, %r2, %r2}, {%r2, %r2, %r2, %r2, %r2, %r2, %r2, %r2}, {%r7335, %r7336, %r7337, %r7338};
	bar.warp.sync 	-1;
	wmma.mma.sync.aligned.row.col.m16n16k16.f16.f16 {%r7343, %r7344, %r7345, %r7346}, {%r2, %r2, %r2, %r2, %r2, %r2, %r2, %r2}, {%r2, %r2, %r2, %r2, %r2, %r2, %r2, %r2}, {%r7339, %r7340, %r7341, %r7342};
	bar.warp.sync 	-1;
	wmma.mma.sync.aligned.row.col.m16n16k16.f16.f16 {%r7347, %r7348, %r7349, %r7350}, {%r2, %r2, %r2, %r2, %r2, %r2, %r2, %r2}, {%r2, %r2, %r2, %r2, %r2, %r2, %r2, %r2}, {%r7343, %r7344, %r7345, %r7346};
	bar.warp.sync 	-1;
	wmma.mma.sync.aligned.row.col.m16n16k16.f16.f16 {%r7351, %r7352, %r7353, %r7354}, {%r2, %r2, %r2, %r2, %r2, %r2, %r2, %r2}, {%r2, %r2, %r2, %r2, %r2, %r2, %r2, %r2}, {%r7347, %r7348, %r7349, %r7350};
	bar.warp.sync 	-1;
	wmma.mma.sync.aligned.row.col.m16n16k16.f16.f16 {%r7355, %r7356, %r7357, %r7358}, {%r2, %r2, %r2, %r2, %r2, %r2, %r2, %r2}, {%r2, %r2, %r2, %r2, %r2, %r2, %r2, %r2}, {%r7351, %r7352, %r7353, %r7354};
	bar.warp.sync 	-1;
	wmma.mma.sync.aligned.row.col.m16n16k16.f16.f16 {%r7359, %r7360, %r7361, %r7362}, {%r2, %r2, %r2, %r2, %r2, %r2, %r2, %r2}, {%r2, %r2, %r2, %r2, %r2, %r2, %r2, %r2}, {%r7355, %r7356, %r7357, %r7358};
	bar.warp.sync 	-1;
	wmma.mma.sync.aligned.row.col.m16n16k16.f16.f16 {%r7363, %r7364, %r7365, %r7366}, {%r2, %r2, %r2, %r2, %r2, %r2, %r2, %r2}, {%r2, %r2, %r2, %r2, %r2, %r2, %r2, %r2}, {%r7359, %r7360, %r7361, %r7362};
	bar.warp.sync 	-1;
	wmma.mma.sync.aligned.row.col.m16n16k16.f16.f16 {%r7367, %r7368, %r7369, %r7370}, {%r2, %r2, %r2, %r2, %r2, %r2, %r2, %r2}, {%r2, %r2, %r2, %r2, %r2, %r2, %r2, %r2}, {%r7363, %r7364, %r7365, %r7366};
	bar.warp.sync 	-1;
	wmma.mma.sync.aligned.row.col.m16n16k16.f16.f16 {%r7371, %r7372, %r7373, %r7374}, {%r2, %r2, %r2, %r2, %r2, %r2, %r2, %r2}, {%r2, %r2, %r2, %r2, %r2, %r2, %r2, %r2}, {%r7367, %r7368, %r7369, %r7370};
	bar.warp.sync 	-1;
	wmma.mma.sync.aligned.row.col.m16n16k16.f16.f16 {%r7375, %r7376, %r7377, %r7378}, {%r2, %r2, %r2, %r2, %r2, %r2, %r2, %r2}, {%r2, %r2, %r2, %r2, %r2, %r2, %r2, %r2}, {%r7371, %r7372, %r7373, %r7374};
	bar.warp.sync 	-1;
	wmma.mma.sync.aligned.row.col.m16n16k16.f16.f16 {%r7379, %r7380, %r7381, %r7382}, {%r2, %r2, %r2, %r2, %r2, %r2, %r2, %r2}, {%r2, %r2, %r2, %r2, %r2, %r2, %r2, %r2}, {%r7375, %r7376, %r7377, %r7378};
	bar.warp.sync 	-1;
	wmma.mma.sync.aligned.row.col.m16n16k16.f16.f16 {%r7383, %r7384, %r7385, %r7386}, {%r2, %r2, %r2, %r2, %r2, %r2, %r2, %r2}, {%r2, %r2, %r2, %r2, %r2, %r2, %r2, %r2}, {%r7379, %r7380, %r7381, %r7382};
	bar.warp.sync 	-1;
	wmma.mma.sync.aligned.row.col.m16n16k16.f16.f16 {%r7387, %r7388, %r7389, %r7390}, {%r2, %r2, %r2, %r2, %r2, %r2, %r2, %r2}, {%r2, %r2, %r2, %r2, %r2, %r2, %r2, %r2}, {%r7383, %r7384, %r7385, %r7386};
	bar.warp.sync 	-1;
	wmma.mma.sync.aligned.row.col.m16n16k16.f16.f16 {%r7391, %r7392, %r7393, %r7394}, {%r2, %r2, %r2, %r2, %r2, %r2, %r2, %r2}, {%r2, %r2, %r2, %r2, %r2, %r2, %r2, %r2}, {%r7387, %r7388, %r7389, %r7390};
	bar.warp.sync 	-1;
	wmma.mma.sync.aligned.row.col.m16n16k16.f16.f16 {%r7395, %r7396, %r7397, %r7398}, {%r2, %r2, %r2, %r2, %r2, %r2, %r2, %r2}, {%r2, %r2, %r2, %r2, %r2, %r2, %r2, %r2}, {%r7391, %r7392, %r7393, %r7394};
	bar.warp.sync 	-1;
	wmma.mma.sync.aligned.row.col.m16n16k16.f16.f16 {%r7399, %r7400, %r7401, %r7402}, {%r2, %r2, %r2, %r2, %r2, %r2, %r2, %r2}, {%r2, %r2, %r2, %r2, %r2, %r2, %r2, %r2}, {%r7395, %r7396, %r7397, %r7398};
	bar.warp.sync 	-1;
	wmma.mma.sync.aligned.row.col.m16n16k16.f16.f16 {%r7403, %r7404, %r7405, %r7406}, {%r2, %r2, %r2, %r2, %r2, %r2, %r2, %r2}, {%r2, %r2, %r2, %r2, %r2, %r2, %r2, %r2}, {%r7399, %r7400, %r7401, %r7402};
	bar.warp.sync 	-1;
	wmma.mma.sync.aligned.row.col.m16n16k16.f16.f16 {%r7407, %r7408, %r7409, %r7410}, {%r2, %r2, %r2, %r2, %r2, %r2, %r2, %r2}, {%r2, %r2, %r2, %r2, %r2, %r2, %r2, %r2}, {%r7403, %r7404, %r7405, %r7406};
	bar.warp.sync 	-1;
	wmma.mma.sync.aligned.row.col.m16n16k16.f16.f16 {%r7411, %r7412, %r7413, %r7414}, {%r2, %r2, %r2, %r2, %r2, %r2, %r2, %r2}, {%r2, %r2, %r2, %r2, %r2, %r2, %r2, %r2}, {%r7407, %r7408, %r7409, %r7410};
	bar.warp.sync 	-1;
	wmma.mma.sync.aligned.row.col.m16n16k16.f16.f16 {%r7415, %r7416, %r7417, %r7418}, {%r2, %r2, %r2, %r2, %r2, %r2, %r2, %r2}, {%r2, %r2, %r2, %r2, %r2, %r2, %r2, %r2}, {%r7411, %r7412, %r7413, %r7414};
	bar.warp.sync 	-1;
	wmma.mma.sync.aligned.row.col.m16n16k16.f16.f16 {%r7419, %r7420, %r7421, %r7422}, {%r2, %r2, %r2, %r2, %r2, %r2, %r2, %r2}, {%r2, %r2, %r2, %r2, %r2, %r2, %r2, %r2}, {%r7415, %r7416, %r7417, %r7418};
	bar.warp.sync 	-1;
	wmma.mma.sync.aligned.row.col.m16n16k16.f16.f16 {%r7423, %r7424, %r7425, %r7426}, {%r2, %r2, %r2, %r2, %r2, %r2, %r2, %r2}, {%r2, %r2, %r2, %r2, %r2, %r2, %r2, %r2}, {%r7419, %r7420, %r7421, %r7422};
	bar.warp.sync 	-1;
	wmma.mma.sync.aligned.row.col.m16n16k16.f16.f16 {%r7427, %r7428, %r7429, %r7430}, {%r2, %r2, %r2, %r2, %r2, %r2, %r2, %r2}, {%r2, %r2, %r2, %r2, %r2, %r2, %r2, %r2}, {%r7423, %r7424, %r7425, %r7426};
	bar.warp.sync 	-1;
	wmma.mma.sync.aligned.row.col.m16n16k16.f16.f16 {%r7431, %r7432, %r7433, %r7434}, {%r2, %r2, %r2, %r2, %r2, %r2, %r2, %r2}, {%r2, %r2, %r2, %r2, %r2, %r2, %r2, %r2}, {%r7427, %r7428, %r7429, %r7430};
	bar.warp.sync 	-1;
	wmma.mma.sync.aligned.row.col.m16n16k16.f16.f16 {%r7435, %r7436, %r7437, %r7438}, {%r2, %r2, %r2, %r2, %r2, %r2, %r2, %r2}, {%r2, %r2, %r2, %r2, %r2, %r2, %r2, %r2}, {%r7431, %r7432, %r7433, %r7434};
	bar.warp.sync 	-1;
	wmma.mma.sync.aligned.row.col.m16n16k16.f16.f16 {%r7439, %r7440, %r7441, %r7442}, {%r2, %r2, %r2, %r2, %r2, %r2, %r2, %r2}, {%r2, %r2, %r2, %r2, %r2, %r2, %r2, %r2}, {%r7435, %r7436, %r7437, %r7438};
	bar.warp.sync 	-1;
	wmma.mma.sync.aligned.row.col.m16n16k16.f16.f16 {%r7443, %r7444, %r7445, %r7446}, {%r2, %r2, %r2, %r2, %r2, %r2, %r2, %r2}, {%r2, %r2, %r2, %r2, %r2, %r2, %r2, %r2}, {%r7439, %r7440, %r7441, %r7442};
	bar.warp.sync 	-1;
	wmma.mma.sync.aligned.row.col.m16n16k16.f16.f16 {%r7447, %r7448, %r7449, %r7450}, {%r2, %r2, %r2, %r2, %r2, %r2, %r2, %r2}, {%r2, %r2, %r2, %r2, %r2, %r2, %r2, %r2}, {%r7443, %r7444, %r7445, %r7446};
	bar.warp.sync 	-1;
	wmma.mma.sync.aligned.row.col.m16n16k16.f16.f16 {%r7451, %r7452, %r7453, %r7454}, {%r2, %r2, %r2, %r2, %r2, %r2, %r2, %r2}, {%r2, %r2, %r2, %r2, %r2, %r2, %r2, %r2}, {%r7447, %r7448, %r7449, %r7450};
	bar.warp.sync 	-1;
	wmma.mma.sync.aligned.row.col.m16n16k16.f16.f16 {%r7455, %r7456, %r7457, %r7458}, {%r2, %r2, %r2, %r2, %r2, %r2, %r2, %r2}, {%r2, %r2, %r2, %r2, %r2, %r2, %r2, %r2}, {%r7451, %r7452, %r7453, %r7454};
	bar.warp.sync 	-1;
	wmma.mma.sync.aligned.row.col.m16n16k16.f16.f16 {%r7459, %r7460, %r7461, %r7462}, {%r2, %r2, %r2, %r2, %r2, %r2, %r2, %r2}, {%r2, %r2, %r2, %r2, %r2, %r2, %r2, %r2}, {%r7455, %r7456, %r7457, %r7458};
	bar.warp.sync 	-1;
	wmma.mma.sync.aligned.row.col.m16n16k16.f16.f16 {%r7463, %r7464, %r7465, %r7466}, {%r2, %r2, %r2, %r2, %r2, %r2, %r2, %r2}, {%r2, %r2, %r2, %r2, %r2, %r2, %r2, %r2}, {%r7459, %r7460, %r7461, %r7462};
	bar.warp.sync 	-1;
	wmma.mma.sync.aligned.row.col.m16n16k16.f16.f16 {%r7467, %r7468, %r7469, %r7470}, {%r2, %r2, %r2, %r2, %r2, %r2, %r2, %r2}, {%r2, %r2, %r2, %r2, %r2, %r2, %r2, %r2}, {%r7463, %r7464, %r7465, %r7466};
	bar.warp.sync 	-1;
	wmma.mma.sync.aligned.row.col.m16n16k16.f16.f16 {%r7471, %r7472, %r7473, %r7474}, {%r2, %r2, %r2, %r2, %r2, %r2, %r2, %r2}, {%r2, %r2, %r2, %r2, %r2, %r2, %r2, %r2}, {%r7467, %r7468, %r7469, %r7470};
	bar.warp.sync 	-1;
	wmma.mma.sync.aligned.row.col.m16n16k16.f16.f16 {%r7475, %r7476, %r7477, %r7478}, {%r2, %r2, %r2, %r2, %r2, %r2, %r2, %r2}, {%r2, %r2, %r2, %r2, %r2, %r2, %r2, %r2}, {%r7471, %r7472, %r7473, %r7474};
	bar.warp.sync 	-1;
	wmma.mma.sync.aligned.row.col.m16n16k16.f16.f16 {%r7479, %r7480, %r7481, %r7482}, {%r2, %r2, %r2, %r2, %r2, %r2, %r2, %r2}, {%r2, %r2, %r2, %r2, %r2, %r2, %r2, %r2}, {%r7475, %r7476, %r7477, %r7478};
	bar.warp.sync 	-1;
	wmma.mma.sync.aligned.row.col.m16n16k16.f16.f16 {%r7483, %r7484, %r7485, %r7486}, {%r2, %r2, %r2, %r2, %r2, %r2, %r2, %r2}, {%r2, %r2, %r2, %r2, %r2, %r2, %r2, %r2}, {%r7479, %r7480, %r7481, %r7482};
	bar.warp.sync 	-1;
	wmma.mma.sync.aligned.row.col.m16n16k16.f16.f16 {%r7487, %r7488, %r7489, %r7490}, {%r2, %r2, %r2, %r2, %r2, %r2, %r2, %r2}, {%r2, %r2, %r2, %r2, %r2, %r2, %r2, %r2}, {%r7483, %r7484, %r7485, %r7486};
	bar.warp.sync 	-1;
	wmma.mma.sync.aligned.row.col.m16n16k16.f16.f16 {%r7491, %r7492, %r7493, %r7494}, {%r2, %r2, %r2, %r2, %r2, %r2, %r2, %r2}, {%r2, %r2, %r2, %r2, %r2, %r2, %r2, %r2}, {%r7487, %r7488, %r7489, %r7490};
	bar.warp.sync 	-1;
	wmma.mma.sync.aligned.row.col.m16n16k16.f16.f16 {%r7495, %r7496, %r7497, %r7498}, {%r2, %r2, %r2, %r2, %r2, %r2, %r2, %r2}, {%r2, %r2, %r2, %r2, %r2, %r2, %r2, %r2}, {%r7491, %r7492, %r7493, %r7494};
	bar.warp.sync 	-1;
	wmma.mma.sync.aligned.row.col.m16n16k16.f16.f16 {%r7499, %r7500, %r7501, %r7502}, {%r2, %r2, %r2, %r2, %r2, %r2, %r2, %r2}, {%r2, %r2, %r2, %r2, %r2, %r2, %r2, %r2}, {%r7495, %r7496, %r7497, %r7498};
	bar.warp.sync 	-1;
	wmma.mma.sync.aligned.row.col.m16n16k16.f16.f16 {%r7503, %r7504, %r7505, %r7506}, {%r2, %r2, %r2, %r2, %r2, %r2, %r2, %r2}, {%r2, %r2, %r2, %r2, %r2, %r2, %r2, %r2}, {%r7499, %r7500, %r7501, %r7502};
	bar.warp.sync 	-1;
	wmma.mma.sync.aligned.row.col.m16n16k16.f16.f16 {%r7507, %r7508, %r7509, %r7510}, {%r2, %r2, %r2, %r2, %r2, %r2, %r2, %r2}, {%r2, %r2, %r2, %r2, %r2, %r2, %r2, %r2}, {%r7503, %r7504, %r7505, %r7506};
	bar.warp.sync 	-1;
	wmma.mma.sync.aligned.row.col.m16n16k16.f16.f16 {%r7511, %r7512, %r7513, %r7514}, {%r2, %r2, %r2, %r2, %r2, %r2, %r2, %r2}, {%r2, %r2, %r2, %r2, %r2, %r2, %r2, %r2}, {%r7507, %r7508, %r7509, %r7510};
	bar.warp.sync 	-1;
	wmma.mma.sync.aligned.row.col.m16n16k16.f16.f16 {%r7515, %r7516, %r7517, %r7518}, {%r2, %r2, %r2, %r2, %r2, %r2, %r2, %r2}, {%r2, %r2, %r2, %r2, %r2, %r2, %r2, %r2}, {%r7511, %r7512, %r7513, %r7514};
	bar.warp.sync 	-1;
	wmma.mma.sync.aligned.row.col.m16n16k16.f16.f16 {%r7519, %r7520, %r7521, %r7522}, {%r2, %r2, %r2, %r2, %r2, %r2, %r2, %r2}, {%r2, %r2, %r2, %r2, %r2, %r2, %r2, %r2}, {%r7515, %r7516, %r7517, %r7518};
	bar.warp.sync 	-1;
	wmma.mma.sync.aligned.row.col.m16n16k16.f16.f16 {%r7523, %r7524, %r7525, %r7526}, {%r2, %r2, %r2, %r2, %r2, %r2, %r2, %r2}, {%r2, %r2, %r2, %r2, %r2, %r2, %r2, %r2}, {%r7519, %r7520, %r7521, %r7522};
	bar.warp.sync 	-1;
	wmma.mma.sync.aligned.row.col.m16n16k16.f16.f16 {%r7527, %r7528, %r7529, %r7530}, {%r2, %r2, %r2, %r2, %r2, %r2, %r2, %r2}, {%r2, %r2, %r2, %r2, %r2, %r2, %r2, %r2}, {%r7523, %r7524, %r7525, %r7526};
	bar.warp.sync 	-1;
	wmma.mma.sync.aligned.row.col.m16n16k16.f16.f16 {%r7531, %r7532, %r7533, %r7534}, {%r2, %r2, %r2, %r2, %r2, %r2, %r2, %r2}, {%r2, %r2, %r2, %r2, %r2, %r2, %r2, %r2}, {%r7527, %r7528, %r7529, %r7530};
	bar.warp.sync 	-1;
	wmma.mma.sync.aligned.row.col.m16n16k16.f16.f16 {%r7535, %r7536, %r7537, %r7538}, {%r2, %r2, %r2, %r2, %r2, %r2, %r2, %r2}, {%r2, %r2, %r2, %r2, %r2, %r2, %r2, %r2}, {%r7531, %r7532, %r7533, %r7534};
	bar.warp.sync 	-1;
	wmma.mma.sync.aligned.row.col.m16n16k16.f16.f16 {%r7539, %r7540, %r7541, %r7542}, {%r2, %r2, %r2, %r2, %r2, %r2, %r2, %r2}, {%r2, %r2, %r2, %r2, %r2, %r2, %r2, %r2}, {%r7535, %r7536, %r7537, %r7538};
	bar.warp.sync 	-1;
	wmma.mma.sync.aligned.row.col.m16n16k16.f16.f16 {%r7543, %r7544, %r7545, %r7546}, {%r2, %r2, %r2, %r2, %r2, %r2, %r2, %r2}, {%r2, %r2, %r2, %r2, %r2, %r2, %r2, %r2}, {%r7539, %r7540, %r7541, %r7542};
	bar.warp.sync 	-1;
	wmma.mma.sync.aligned.row.col.m16n16k16.f16.f16 {%r7547, %r7548, %r7549, %r7550}, {%r2, %r2, %r2, %r2, %r2, %r2, %r2, %r2}, {%r2, %r2, %r2, %r2, %r2, %r2, %r2, %r2}, {%r7543, %r7544, %r7545, %r7546};
	bar.warp.sync 	-1;
	wmma.mma.sync.aligned.row.col.m16n16k16.f16.f16 {%r7551, %r7552, %r7553, %r7554}, {%r2, %r2, %r2, %r2, %r2, %r2, %r2, %r2}, {%r2, %r2, %r2, %r2, %r2, %r2, %r2, %r2}, {%r7547, %r7548, %r7549, %r7550};
	bar.warp.sync 	-1;
	wmma.mma.sync.aligned.row.col.m16n16k16.f16.f16 {%r7555, %r7556, %r7557, %r7558}, {%r2, %r2, %r2, %r2, %r2, %r2, %r2, %r2}, {%r2, %r2, %r2, %r2, %r2, %r2, %r2, %r2}, {%r7551, %r7552, %r7553, %r7554};
	bar.warp.sync 	-1;
	wmma.mma.sync.aligned.row.col.m16n16k16.f16.f16 {%r7559, %r7560, %r7561, %r7562}, {%r2, %r2, %r2, %r2, %r2, %r2, %r2, %r2}, {%r2, %r2, %r2, %r2, %r2, %r2, %r2, %r2}, {%r7555, %r7556, %r7557, %r7558};
	bar.warp.sync 	-1;
	wmma.mma.sync.aligned.row.col.m16n16k16.f16.f16 {%r7563, %r7564, %r7565, %r7566}, {%r2, %r2, %r2, %r2, %r2, %r2, %r2, %r2}, {%r2, %r2, %r2, %r2, %r2, %r2, %r2, %r2}, {%r7559, %r7560, %r7561, %r7562};
	bar.warp.sync 	-1;
	wmma.mma.sync.aligned.row.col.m16n16k16.f16.f16 {%r7567, %r7568, %r7569, %r7570}, {%r2, %r2, %r2, %r2, %r2, %r2, %r2, %r2}, {%r2, %r2, %r2, %r2, %r2, %r2, %r2, %r2}, {%r7563, %r7564, %r7565, %r7566};
	bar.warp.sync 	-1;
	wmma.mma.sync.aligned.row.col.m16n16k16.f16.f16 {%r7571, %r7572, %r7573, %r7574}, {%r2, %r2, %r2, %r2, %r2, %r2, %r2, %r2}, {%r2, %r2, %r2, %r2, %r2, %r2, %r2, %r2}, {%r7567, %r7568, %r7569, %r7570};
	bar.warp.sync 	-1;
	wmma.mma.sync.aligned.row.col.m16n16k16.f16.f16 {%r7575, %r7576, %r7577, %r7578}, {%r2, %r2, %r2, %r2, %r2, %r2, %r2, %r2}, {%r2, %r2, %r2, %r2, %r2, %r2, %r2, %r2}, {%r7571, %r7572, %r7573, %r7574};
	bar.warp.sync 	-1;
	wmma.mma.sync.aligned.row.col.m16n16k16.f16.f16 {%r7579, %r7580, %r7581, %r7582}, {%r2, %r2, %r2, %r2, %r2, %r2, %r2, %r2}, {%r2, %r2, %r2, %r2, %r2, %r2, %r2, %r2}, {%r7575, %r7576, %r7577, %r7578};
	bar.warp.sync 	-1;
	wmma.mma.sync.aligned.row.col.m16n16k16.f16.f16 {%r7583, %r7584, %r7585, %r7586}, {%r2, %r2, %r2, %r2, %r2, %r2, %r2, %r2}, {%r2, %r2, %r2, %r2, %r2, %r2, %r2, %r2}, {%r7579, %r7580, %r7581, %r7582};
	bar.warp.sync 	-1;
	wmma.mma.sync.aligned.row.col.m16n16k16.f16.f16 {%r7587, %r7588, %r7589, %r7590}, {%r2, %r2, %r2, %r2, %r2, %r2, %r2, %r2}, {%r2, %r2, %r2, %r2, %r2, %r2, %r2, %r2}, {%r7583, %r7584, %r7585, %r7586};
	bar.warp.sync 	-1;
	wmma.mma.sync.aligned.row.col.m16n16k16.f16.f16 {%r7591, %r7592, %r7593, %r7594}, {%r2, %r2, %r2, %r2, %r2, %r2, %r2, %r2}, {%r2, %r2, %r2, %r2, %r2, %r2, %r2, %r2}, {%r7587, %r7588, %r7589, %r7590};
	bar.warp.sync 	-1;
	wmma.mma.sync.aligned.row.col.m16n16k16.f16.f16 {%r7595, %r7596, %r7597, %r7598}, {%r2, %r2, %r2, %r2, %r2, %r2, %r2, %r2}, {%r2, %r2, %r2, %r2, %r2, %r2, %r2, %r2}, {%r7591, %r7592, %r7593, %r7594};
	bar.warp.sync 	-1;
	wmma.mma.sync.aligned.row.col.m16n16k16.f16.f16 {%r7599, %r7600, %r7601, %r7602}, {%r2, %r2, %r2, %r2, %r2, %r2, %r2, %r2}, {%r2, %r2, %r2, %r2, %r2, %r2, %r2, %r2}, {%r7595, %r7596, %r7597, %r7598};
	bar.warp.sync 	-1;
	wmma.mma.sync.aligned.row.col.m16n16k16.f16.f16 {%r7603, %r7604, %r7605, %r7606}, {%r2, %r2, %r2, %r2, %r2, %r2, %r2, %r2}, {%r2, %r2, %r2, %r2, %r2, %r2, %r2, %r2}, {%r7599, %r7600, %r7601, %r7602};
	bar.warp.sync 	-1;
	wmma.mma.sync.aligned.row.col.m16n16k16.f16.f16 {%r7607, %r7608, %r7609, %r7610}, {%r2, %r2, %r2, %r2, %r2, %r2, %r2, %r2}, {%r2, %r2, %r2, %r2, %r2, %r2, %r2, %r2}, {%r7603, %r7604, %r7605, %r7606};
	bar.warp.sync 	-1;
	wmma.mma.sync.aligned.row.col.m16n16k16.f16.f16 {%r7611, %r7612, %r7613, %r7614}, {%r2, %r2, %r2, %r2, %r2, %r2, %r2, %r2}, {%r2, %r2, %r2, %r2, %r2, %r2, %r2, %r2}, {%r7607, %r7608, %r7609, %r7610};
	bar.warp.sync 	-1;
	wmma.mma.sync.aligned.row.col.m16n16k16.f16.f16 {%r7615, %r7616, %r7617, %r7618}, {%r2, %r2, %r2, %r2, %r2, %r2, %r2, %r2}, {%r2, %r2, %r2, %r2, %r2, %r2, %r2, %r2}, {%r7611, %r7612, %r7613, %r7614};
	bar.warp.sync 	-1;
	wmma.mma.sync.aligned.row.col.m16n16k16.f16.f16 {%r7619, %r7620, %r7621, %r7622}, {%r2, %r2, %r2, %r2, %r2, %r2, %r2, %r2}, {%r2, %r2, %r2, %r2, %r2, %r2, %r2, %r2}, {%r7615, %r7616, %r7617, %r7618};
	bar.warp.sync 	-1;
	wmma.mma.sync.aligned.row.col.m16n16k16.f16.f16 {%r7623, %r7624, %r7625, %r7626}, {%r2, %r2, %r2, %r2, %r2, %r2, %r2, %r2}, {%r2, %r2, %r2, %r2, %r2, %r2, %r2, %r2}, {%r7619, %r7620, %r7621, %r7622};
	bar.warp.sync 	-1;
	wmma.mma.sync.aligned.row.col.m16n16k16.f16.f16 {%r7627, %r7628, %r7629, %r7630}, {%r2, %r2, %r2, %r2, %r2, %r2, %r2, %r2}, {%r2, %r2, %r2, %r2, %r2, %r2, %r2, %r2}, {%r7623, %r7624, %r7625, %r7626};
	bar.warp.sync 	-1;
	wmma.mma.sync.aligned.row.col.m16n16k16.f16.f16 {%r7631, %r7632, %r7633, %r7634}, {%r2, %r2, %r2, %r2, %r2, %r2, %r2, %r2}, {%r2, %r2, %r2, %r2, %r2, %r2, %r2, %r2}, {%r7627, %r7628, %r7629, %r7630};
	bar.warp.sync 	-1;
	wmma.mma.sync.aligned.row.col.m16n16k16.f16.f16 {%r7635, %r7636, %r7637, %r7638}, {%r2, %r2, %r2, %r2, %r2, %r2, %r2, %r2}, {%r2, %r2, %r2, %r2, %r2, %r2, %r2, %r2}, {%r7631, %r7632, %r7633, %r7634};
	bar.warp.sync 	-1;
	wmma.mma.sync.aligned.row.col.m16n16k16.f16.f16 {%r7639, %r7640, %r7641, %r7642}, {%r2, %r2, %r2, %r2, %r2, %r2, %r2, %r2}, {%r2, %r2, %r2, %r2, %r2, %r2, %r2, %r2}, {%r7635, %r7636, %r7637, %r7638};
	bar.warp.sync 	-1;
	wmma.mma.sync.aligned.row.col.m16n16k16.f16.f16 {%r7643, %r7644, %r7645, %r7646}, {%r2, %r2, %r2, %r2, %r2, %r2, %r2, %r2}, {%r2, %r2, %r2, %r2, %r2, %r2, %r2, %r2}, {%r7639, %r7640, %r7641, %r7642};
	bar.warp.sync 	-1;
	wmma.mma.sync.aligned.row.col.m16n16k16.f16.f16 {%r7647, %r7648, %r7649, %r7650}, {%r2, %r2, %r2, %r2, %r2, %r2, %r2, %r2}, {%r2, %r2, %r2, %r2, %r2, %r2, %r2, %r2}, {%r7643, %r7644, %r7645, %r7646};
	bar.warp.sync 	-1;
	wmma.mma.sync.aligned.row.col.m16n16k16.f16.f16 {%r7651, %r7652, %r7653, %r7654}, {%r2, %r2, %r2, %r2, %r2, %r2, %r2, %r2}, {%r2, %r2, %r2, %r2, %r2, %r2, %r2, %r2}, {%r7647, %r7648, %r7649, %r7650};
	bar.warp.sync 	-1;
	wmma.mma.sync.aligned.row.col.m16n16k16.f16.f16 {%r7655, %r7656, %r7657, %r7658}, {%r2, %r2, %r2, %r2, %r2, %r2, %r2, %r2}, {%r2, %r2, %r2, %r2, %r2, %r2, %r2, %r2}, {%r7651, %r7652, %r7653, %r7654};
	bar.warp.sync 	-1;
	wmma.mma.sync.aligned.row.col.m16n16k16.f16.f16 {%r7659, %r7660, %r7661, %r7662}, {%r2, %r2, %r2, %r2, %r2, %r2, %r2, %r2}, {%r2, %r2, %r2, %r2, %r2, %r2, %r2, %r2}, {%r7655, %r7656, %r7657, %r7658};
	bar.warp.sync 	-1;
	wmma.mma.sync.aligned.row.col.m16n16k16.f16.f16 {%r7663, %r7664, %r7665, %r7666}, {%r2, %r2, %r2, %r2, %r2, %r2, %r2, %r2}, {%r2, %r2, %r2, %r2, %r2, %r2, %r2, %r2}, {%r7659, %r7660, %r7661, %r7662};
	bar.warp.sync 	-1;
	wmma.mma.sync.aligned.row.col.m16n16k16.f16.f16 {%r7667, %r7668, %r7669, %r7670}, {%r2, %r2, %r2, %r2, %r2, %r2, %r2, %r2}, {%r2, %r2, %r2, %r2, %r2, %r2, %r2, %r2}, {%r7663, %r7664, %r7665, %r7666};
	bar.warp.sync 	-1;
	wmma.mma.sync.aligned.row.col.m16n16k16.f16.f16 {%r7671, %r7672, %r7673, %r7674}, {%r2, %r2, %r2, %r2, %r2, %r2, %r2, %r2}, {%r2, %r2, %r2, %r2, %r2, %r2, %r2, %r2}, {%r7667, %r7668, %r7669, %r7670};
	bar.warp.sync 	-1;
	wmma.mma.sync.aligned.row.col.m16n16k16.f16.f16 {%r7675, %r7676, %r7677, %r7678}, {%r2, %r2, %r2, %r2, %r2, %r2, %r2, %r2}, {%r2, %r2, %r2, %r2, %r2, %r2, %r2, %r2}, {%r7671, %r7672, %r7673, %r7674};
	bar.warp.sync 	-1;
	wmma.mma.sync.aligned.row.col.m16n16k16.f16.f16 {%r7679, %r7680, %r7681, %r7682}, {%r2, %r2, %r2, %r2, %r2, %r2, %r2, %r2}, {%r2, %r2, %r2, %r2, %r2, %r2, %r2, %r2}, {%r7675, %r7676, %r7677, %r7678};
	bar.warp.sync 	-1;
	wmma.mma.sync.aligned.row.col.m16n16k16.f16.f16 {%r7683, %r7684, %r7685, %r7686}, {%r2, %r2, %r2, %r2, %r2, %r2, %r2, %r2}, {%r2, %r2, %r2, %r2, %r2, %r2, %r2, %r2}, {%r7679, %r7680, %r7681, %r7682};
	bar.warp.sync 	-1;
	wmma.mma.sync.aligned.row.col.m16n16k16.f16.f16 {%r7687, %r7688, %r7689, %r7690}, {%r2, %r2, %r2, %r2, %r2, %r2, %r2, %r2}, {%r2, %r2, %r2, %r2, %r2, %r2, %r2, %r2}, {%r7683, %r7684, %r7685, %r7686};
	bar.warp.sync 	-1;
	wmma.mma.sync.aligned.row.col.m16n16k16.f16.f16 {%r7691, %r7692, %r7693, %r7694}, {%r2, %r2, %r2, %r2, %r2, %r2, %r2, %r2}, {%r2, %r2, %r2, %r2, %r2, %r2, %r2, %r2}, {%r7687, %r7688, %r7689, %r7690};
	bar.warp.sync 	-1;
	wmma.mma.sync.aligned.row.col.m16n16k16.f16.f16 {%r7695, %r7696, %r7697, %r7698}, {%r2, %r2, %r2, %r2, %r2, %r2, %r2, %r2}, {%r2, %r2, %r2, %r2, %r2, %r2, %r2, %r2}, {%r7691, %r7692, %r7693, %r7694};
	bar.warp.sync 	-1;
	wmma.mma.sync.aligned.row.col.m16n16k16.f16.f16 {%r7699, %r7700, %r7701, %r7702}, {%r2, %r2, %r2, %r2, %r2, %r2, %r2, %r2}, {%r2, %r2, %r2, %r2, %r2, %r2, %r2, %r2}, {%r7695, %r7696, %r7697, %r7698};
	bar.warp.sync 	-1;
	wmma.mma.sync.aligned.row.col.m16n16k16.f16.f16 {%r7703, %r7704, %r7705, %r7706}, {%r2, %r2, %r2, %r2, %r2, %r2, %r2, %r2}, {%r2, %r2, %r2, %r2, %r2, %r2, %r2, %r2}, {%r7699, %r7700, %r7701, %r7702};
	bar.warp.sync 	-1;
	wmma.mma.sync.aligned.row.col.m16n16k16.f16.f16 {%r7707, %r7708, %r7709, %r7710}, {%r2, %r2, %r2, %r2, %r2, %r2, %r2, %r2}, {%r2, %r2, %r2, %r2, %r2, %r2, %r2, %r2}, {%r7703, %r7704, %r7705, %r7706};
	bar.warp.sync 	-1;
	wmma.mma.sync.aligned.row.col.m16n16k16.f16.f16 {%r7711, %r7712, %r7713, %r7714}, {%r2, %r2, %r2, %r2, %r2, %r2, %r2, %r2}, {%r2, %r2, %r2, %r2, %r2, %r2, %r2, %r2}, {%r7707, %r7708, %r7709, %r7710};
	bar.warp.sync 	-1;
	wmma.mma.sync.aligned.row.col.m16n16k16.f16.f16 {%r7715, %r7716, %r7717, %r7718}, {%r2, %r2, %r2, %r2, %r2, %r2, %r2, %r2}, {%r2, %r2, %r2, %r2, %r2, %r2, %r2, %r2}, {%r7711, %r7712, %r7713, %r7714};
	bar.warp.sync 	-1;
	wmma.mma.sync.aligned.row.col.m16n16k16.f16.f16 {%r7719, %r7720, %r7721, %r7722}, {%r2, %r2, %r2, %r2, %r2, %r2, %r2, %r2}, {%r2, %r2, %r2, %r2, %r2, %r2, %r2, %r2}, {%r7715, %r7716, %r7717, %r7718};
	bar.warp.sync 	-1;
	wmma.mma.sync.aligned.row.col.m16n16k16.f16.f16 {%r7723, %r7724, %r7725, %r7726}, {%r2, %r2, %r2, %r2, %r2, %r2, %r2, %r2}, {%r2, %r2, %r2, %r2, %r2, %r2, %r2, %r2}, {%r7719, %r7720, %r7721, %r7722};
	bar.warp.sync 	-1;
	wmma.mma.sync.aligned.row.col.m16n16k16.f16.f16 {%r7727, %r7728, %r7729, %r7730}, {%r2, %r2, %r2, %r2, %r2, %r2, %r2, %r2}, {%r2, %r2, %r2, %r2, %r2, %r2, %r2, %r2}, {%r7723, %r7724, %r7725, %r7726};
	bar.warp.sync 	-1;
	wmma.mma.sync.aligned.row.col.m16n16k16.f16.f16 {%r7731, %r7732, %r7733, %r7734}, {%r2, %r2, %r2, %r2, %r2, %r2, %r2, %r2}, {%r2, %r2, %r2, %r2, %r2, %r2, %r2, %r2}, {%r7727, %r7728, %r7729, %r7730};
	bar.warp.sync 	-1;
	wmma.mma.sync.aligned.row.col.m16n16k16.f16.f16 {%r7735, %r7736, %r7737, %r7738}, {%r2, %r2, %r2, %r2, %r2, %r2, %r2, %r2}, {%r2, %r2, %r2, %r2, %r2, %r2, %r2, %r2}, {%r7731, %r7732, %r7733, %r7734};
	bar.warp.sync 	-1;
	wmma.mma.sync.aligned.row.col.m16n16k16.f16.f16 {%r7739, %r7740, %r7741, %r7742}, {%r2, %r2, %r2, %r2, %r2, %r2, %r2, %r2}, {%r2, %r2, %r2, %r2, %r2, %r2, %r2, %r2}, {%r7735, %r7736, %r7737, %r7738};
	bar.warp.sync 	-1;
	wmma.mma.sync.aligned.row.col.m16n16k16.f16.f16 {%r7743, %r7744, %r7745, %r7746}, {%r2, %r2, %r2, %r2, %r2, %r2, %r2, %r2}, {%r2, %r2, %r2, %r2, %r2, %r2, %r2, %r2}, {%r7739, %r7740, %r7741, %r7742};
	bar.warp.sync 	-1;
	wmma.mma.sync.aligned.row.col.m16n16k16.f16.f16 {%r7747, %r7748, %r7749, %r7750}, {%r2, %r2, %r2, %r2, %r2, %r2, %r2, %r2}, {%r2, %r2, %r2, %r2, %r2, %r2, %r2, %r2}, {%r7743, %r7744, %r7745, %r7746};
	bar.warp.sync 	-1;
	wmma.mma.sync.aligned.row.col.m16n16k16.f16.f16 {%r7751, %r7752, %r7753, %r7754}, {%r2, %r2, %r2, %r2, %r2, %r2, %r2, %r2}, {%r2, %r2, %r2, %r2, %r2, %r2, %r2, %r2}, {%r7747, %r7748, %r7749, %r7750};
	bar.warp.sync 	-1;
	wmma.mma.sync.aligned.row.col.m16n16k16.f16.f16 {%r7755, %r7756, %r7757, %r7758}, {%r2, %r2, %r2, %r2, %r2, %r2, %r2, %r2}, {%r2, %r2, %r2, %r2, %r2, %r2, %r2, %r2}, {%r7751, %r7752, %r7753, %r7754};
	bar.warp.sync 	-1;
	wmma.mma.sync.aligned.row.col.m16n16k16.f16.f16 {%r7759, %r7760, %r7761, %r7762}, {%r2, %r2, %r2, %r2, %r2, %r2, %r2, %r2}, {%r2, %r2, %r2, %r2, %r2, %r2, %r2, %r2}, {%r7755, %r7756, %r7757, %r7758};
	bar.warp.sync 	-1;
	wmma.mma.sync.aligned.row.col.m16n16k16.f16.f16 {%r7763, %r7764, %r7765, %r7766}, {%r2, %r2, %r2, %r2, %r2, %r2, %r2, %r2}, {%r2, %r2, %r2, %r2, %r2, %r2, %r2, %r2}, {%r7759, %r7760, %r7761, %r7762};
	bar.warp.sync 	-1;
	wmma.mma.sync.aligned.row.col.m16n16k16.f16.f16 {%r7767, %r7768, %r7769, %r7770}, {%r2, %r2, %r2, %r2, %r2, %r2, %r2, %r2}, {%r2, %r2, %r2, %r2, %r2, %r2, %r2, %r2}, {%r7763, %r7764, %r7765, %r7766};
	bar.warp.sync 	-1;
	wmma.mma.sync.aligned.row.col.m16n16k16.f16.f16 {%r7771, %r7772, %r7773, %r7774}, {%r2, %r2, %r2, %r2, %r2, %r2, %r2, %r2}, {%r2, %r2, %r2, %r2, %r2, %r2, %r2, %r2}, {%r7767, %r7768, %r7769, %r7770};
	bar.warp.sync 	-1;
	wmma.mma.sync.aligned.row.col.m16n16k16.f16.f16 {%r7775, %r7776, %r7777, %r7778}, {%r2, %r2, %r2, %r2, %r2, %r2, %r2, %r2}, {%r2, %r2, %r2, %r2, %r2, %r2, %r2, %r2}, {%r7771, %r7772, %r7773, %r7774};
	bar.warp.sync 	-1;
	wmma.mma.sync.aligned.row.col.m16n16k16.f16.f16 {%r7779, %r7780, %r7781, %r7782}, {%r2, %r2, %r2, %r2, %r2, %r2, %r2, %r2}, {%r2, %r2, %r2, %r2, %r2, %r2, %r2, %r2}, {%r7775, %r7776, %r7777, %r7778};
	bar.warp.sync 	-1;
	wmma.mma.sync.aligned.row.col.m16n16k16.f16.f16 {%r7783, %r7784, %r7785, %r7786}, {%r2, %r2, %r2, %r2, %r2, %r2, %r2, %r2}, {%r2, %r2, %r2, %r2, %r2, %r2, %r2, %r2}, {%r7779, %r7780, %r7781, %r7782};
	bar.warp.sync 	-1;
	wmma.mma.sync.aligned.row.col.m16n16k16.f16.f16 {%r7787, %r7788, %r7789, %r7790}, {%r2, %r2, %r2, %r2, %r2, %r2, %r2, %r2}, {%r2, %r2, %r2, %r2, %r2, %r2, %r2, %r2}, {%r7783, %r7784, %r7785, %r7786};
	bar.warp.sync 	-1;
	wmma.mma.sync.aligned.row.col.m16n16k16.f16.f16 {%r7791, %r7792, %r7793, %r7794}, {%r2, %r2, %r2, %r2, %r2, %r2, %r2, %r2}, {%r2, %r2, %r2, %r2, %r2, %r2, %r2, %r2}, {%r7787, %r7788, %r7789, %r7790};
	bar.warp.sync 	-1;
	wmma.mma.sync.aligned.row.col.m16n16k16.f16.f16 {%r7795, %r7796, %r7797, %r7798}, {%r2, %r2, %r2, %r2, %r2, %r2, %r2, %r2}, {%r2, %r2, %r2, %r2, %r2, %r2, %r2, %r2}, {%r7791, %r7792, %r7793, %r7794};
	bar.warp.sync 	-1;
	wmma.mma.sync.aligned.row.col.m16n16k16.f16.f16 {%r7799, %r7800, %r7801, %r7802}, {%r2, %r2, %r2, %r2, %r2, %r2, %r2, %r2}, {%r2, %r2, %r2, %r2, %r2, %r2, %r2, %r2}, {%r7795, %r7796, %r7797, %r7798};
	bar.warp.sync 	-1;
	wmma.mma.sync.aligned.row.col.m16n16k16.f16.f16 {%r7803, %r7804, %r7805, %r7806}, {%r2, %r2, %r2, %r2, %r2, %r2, %r2, %r2}, {%r2, %r2, %r2, %r2, %r2, %r2, %r2, %r2}, {%r7799, %r7800, %r7801, %r7802};
	bar.warp.sync 	-1;
	wmma.mma.sync.aligned.row.col.m16n16k16.f16.f16 {%r7807, %r7808, %r7809, %r7810}, {%r2, %r2, %r2, %r2, %r2, %r2, %r2, %r2}, {%r2, %r2, %r2, %r2, %r2, %r2, %r2, %r2}, {%r7803, %r7804, %r7805, %r7806};
	bar.warp.sync 	-1;
	wmma.mma.sync.aligned.row.col.m16n16k16.f16.f16 {%r7811, %r7812, %r7813, %r7814}, {%r2, %r2, %r2, %r2, %r2, %r2, %r2, %r2}, {%r2, %r2, %r2, %r2, %r2, %r2, %r2, %r2}, {%r7807, %r7808, %r7809, %r7810};
	bar.warp.sync 	-1;
	wmma.mma.sync.aligned.row.col.m16n16k16.f16.f16 {%r7815, %r7816, %r7817, %r7818}, {%r2, %r2, %r2, %r2, %r2, %r2, %r2, %r2}, {%r2, %r2, %r2, %r2, %r2, %r2, %r2, %r2}, {%r7811, %r7812, %r7813, %r7814};
	bar.warp.sync 	-1;
	wmma.mma.sync.aligned.row.col.m16n16k16.f16.f16 {%r7819, %r7820, %r7821, %r7822}, {%r2, %r2, %r2, %r2, %r2, %r2, %r2, %r2}, {%r2, %r2, %r2, %r2, %r2, %r2, %r2, %r2}, {%r7815, %r7816, %r7817, %r7818};
	bar.warp.sync 	-1;
	wmma.mma.sync.aligned.row.col.m16n16k16.f16.f16 {%r7823, %r7824, %r7825, %r7826}, {%r2, %r2, %r2, %r2, %r2, %r2, %r2, %r2}, {%r2, %r2, %r2, %r2, %r2, %r2, %r2, %r2}, {%r7819, %r7820, %r7821, %r7822};
	bar.warp.sync 	-1;
	wmma.mma.sync.aligned.row.col.m16n16k16.f16.f16 {%r7827, %r7828, %r7829, %r7830}, {%r2, %r2, %r2, %r2, %r2, %r2, %r2, %r2}, {%r2, %r2, %r2, %r2, %r2, %r2, %r2, %r2}, {%r7823, %r7824, %r7825, %r7826};
	bar.warp.sync 	-1;
	wmma.mma.sync.aligned.row.col.m16n16k16.f16.f16 {%r7831, %r7832, %r7833, %r7834}, {%r2, %r2, %r2, %r2, %r2, %r2, %r2, %r2}, {%r2, %r2, %r2, %r2, %r2, %r2, %r2, %r2}, {%r7827, %r7828, %r7829, %r7830};
	bar.warp.sync 	-1;
	wmma.mma.sync.aligned.row.col.m16n16k16.f16.f16 {%r7835, %r7836, %r7837, %r7838}, {%r2, %r2, %r2, %r2, %r2, %r2, %r2, %r2}, {%r2, %r2, %r2, %r2, %r2, %r2, %r2, %r2}, {%r7831, %r7832, %r7833, %r7834};
	bar.warp.sync 	-1;
	wmma.mma.sync.aligned.row.col.m16n16k16.f16.f16 {%r7839, %r7840, %r7841, %r7842}, {%r2, %r2, %r2, %r2, %r2, %r2, %r2, %r2}, {%r2, %r2, %r2, %r2, %r2, %r2, %r2, %r2}, {%r7835, %r7836, %r7837, %r7838};
	bar.warp.sync 	-1;
	wmma.mma.sync.aligned.row.col.m16n16k16.f16.f16 {%r7843, %r7844, %r7845, %r7846}, {%r2, %r2, %r2, %r2, %r2, %r2, %r2, %r2}, {%r2, %r2, %r2, %r2, %r2, %r2, %r2, %r2}, {%r7839, %r7840, %r7841, %r7842};
	bar.warp.sync 	-1;
	wmma.mma.sync.aligned.row.col.m16n16k16.f16.f16 {%r7847, %r7848, %r7849, %r7850}, {%r2, %r2, %r2, %r2, %r2, %r2, %r2, %r2}, {%r2, %r2, %r2, %r2, %r2, %r2, %r2, %r2}, {%r7843, %r7844, %r7845, %r7846};
	bar.warp.sync 	-1;
	wmma.mma.sync.aligned.row.col.m16n16k16.f16.f16 {%r7851, %r7852, %r7853, %r7854}, {%r2, %r2, %r2, %r2, %r2, %r2, %r2, %r2}, {%r2, %r2, %r2, %r2, %r2, %r2, %r2, %r2}, {%r7847, %r7848, %r7849, %r7850};
	bar.warp.sync 	-1;
	wmma.mma.sync.aligned.row.col.m16n16k16.f16.f16 {%r7855, %r7856, %r7857, %r7858}, {%r2, %r2, %r2, %r2, %r2, %r2, %r2, %r2}, {%r2, %r2, %r2, %r2, %r2, %r2, %r2, %r2}, {%r7851, %r7852, %r7853, %r7854};
	bar.warp.sync 	-1;
	wmma.mma.sync.aligned.row.col.m16n16k16.f16.f16 {%r7859, %r7860, %r7861, %r7862}, {%r2, %r2, %r2, %r2, %r2, %r2, %r2, %r2}, {%r2, %r2, %r2, %r2, %r2, %r2, %r2, %r2}, {%r7855, %r7856, %r7857, %r7858};
	bar.warp.sync 	-1;
	wmma.mma.sync.aligned.row.col.m16n16k16.f16.f16 {%r7863, %r7864, %r7865, %r7866}, {%r2, %r2, %r2, %r2, %r2, %r2, %r2, %r2}, {%r2, %r2, %r2, %r2, %r2, %r2, %r2, %r2}, {%r7859, %r7860, %r7861, %r7862};
	bar.warp.sync 	-1;
	wmma.mma.sync.aligned.row.col.m16n16k16.f16.f16 {%r7867, %r7868, %r7869, %r7870}, {%r2, %r2, %r2, %r2, %r2, %r2, %r2, %r2}, {%r2, %r2, %r2, %r2, %r2, %r2, %r2, %r2}, {%r7863, %r7864, %r7865, %r7866};
	bar.warp.sync 	-1;
	wmma.mma.sync.aligned.row.col.m16n16k16.f16.f16 {%r7871, %r7872, %r7873, %r7874}, {%r2, %r2, %r2, %r2, %r2, %r2, %r2, %r2}, {%r2, %r2, %r2, %r2, %r2, %r2, %r2, %r2}, {%r7867, %r7868, %r7869, %r7870};
	bar.warp.sync 	-1;
	wmma.mma.sync.aligned.row.col.m16n16k16.f16.f16 {%r7875, %r7876, %r7877, %r7878}, {%r2, %r2, %r2, %r2, %r2, %r2, %r2, %r2}, {%r2, %r2, %r2, %r2, %r2, %r2, %r2, %r2}, {%r7871, %r7872, %r7873, %r7874};
	bar.warp.sync 	-1;
	wmma.mma.sync.aligned.row.col.m16n16k16.f16.f16 {%r7879, %r7880, %r7881, %r7882}, {%r2, %r2, %r2, %r2, %r2, %r2, %r2, %r2}, {%r2, %r2, %r2, %r2, %r2, %r2, %r2, %r2}, {%r7875, %r7876, %r7877, %r7878};
	bar.warp.sync 	-1;
	wmma.mma.sync.aligned.row.col.m16n16k16.f16.f16 {%r7883, %r7884, %r7885, %r7886}, {%r2, %r2, %r2, %r2, %r2, %r2, %r2, %r2}, {%r2, %r2, %r2, %r2, %r2, %r2, %r2, %r2}, {%r7879, %r7880, %r7881, %r7882};
	bar.warp.sync 	-1;
	wmma.mma.sync.aligned.row.col.m16n16k16.f16.f16 {%r7887, %r7888, %r7889, %r7890}, {%r2, %r2, %r2, %r2, %r2, %r2, %r2, %r2}, {%r2, %r2, %r2, %r2, %r2, %r2, %r2, %r2}, {%r7883, %r7884, %r7885, %r7886};
	bar.warp.sync 	-1;
	wmma.mma.sync.aligned.row.col.m16n16k16.f16.f16 {%r7891, %r7892, %r7893, %r7894}, {%r2, %r2, %r2, %r2, %r2, %r2, %r2, %r2}, {%r2, %r2, %r2, %r2, %r2, %r2, %r2, %r2}, {%r7887, %r7888, %r7889, %r7890};
	bar.warp.sync 	-1;
	wmma.mma.sync.aligned.row.col.m16n16k16.f16.f16 {%r7895, %r7896, %r7897, %r7898}, {%r2, %r2, %r2, %r2, %r2, %r2, %r2, %r2}, {%r2, %r2, %r2, %r2, %r2, %r2, %r2, %r2}, {%r7891, %r7892, %r7893, %r7894};
	bar.warp.sync 	-1;
	wmma.mma.sync.aligned.row.col.m16n16k16.f16.f16 {%r7899, %r7900, %r7901, %r7902}, {%r2, %r2, %r2, %r2, %r2, %r2, %r2, %r2}, {%r2, %r2, %r2, %r2, %r2, %r2, %r2, %r2}, {%r7895, %r7896, %r7897, %r7898};
	bar.warp.sync 	-1;
	wmma.mma.sync.aligned.row.col.m16n16k16.f16.f16 {%r7903, %r7904, %r7905, %r7906}, {%r2, %r2, %r2, %r2, %r2, %r2, %r2, %r2}, {%r2, %r2, %r2, %r2, %r2, %r2, %r2, %r2}, {%r7899, %r7900, %r7901, %r7902};
	bar.warp.sync 	-1;
	wmma.mma.sync.aligned.row.col.m16n16k16.f16.f16 {%r7907, %r7908, %r7909, %r7910}, {%r2, %r2, %r2, %r2, %r2, %r2, %r2, %r2}, {%r2, %r2, %r2, %r2, %r2, %r2, %r2, %r2}, {%r7903, %r7904, %r7905, %r7906};
	bar.warp.sync 	-1;
	wmma.mma.sync.aligned.row.col.m16n16k16.f16.f16 {%r7911, %r7912, %r7913, %r7914}, {%r2, %r2, %r2, %r2, %r2, %r2, %r2, %r2}, {%r2, %r2, %r2, %r2, %r2, %r2, %r2, %r2}, {%r7907, %r7908, %r7909, %r7910};
	bar.warp.sync 	-1;
	wmma.mma.sync.aligned.row.col.m16n16k16.f16.f16 {%r7915, %r7916, %r7917, %r7918}, {%r2, %r2, %r2, %r2, %r2, %r2, %r2, %r2}, {%r2, %r2, %r2, %r2, %r2, %r2, %r2, %r2}, {%r7911, %r7912, %r7913, %r7914};
	bar.warp.sync 	-1;
	wmma.mma.sync.aligned.row.col.m16n16k16.f16.f16 {%r7919, %r7920, %r7921, %r7922}, {%r2, %r2, %r2, %r2, %r2, %r2, %r2, %r2}, {%r2, %r2, %r2, %r2, %r2, %r2, %r2, %r2}, {%r7915, %r7916, %r7917, %r7918};
	bar.warp.sync 	-1;
	wmma.mma.sync.aligned.row.col.m16n16k16.f16.f16 {%r7923, %r7924, %r7925, %r7926}, {%r2, %r2, %r2, %r2, %r2, %r2, %r2, %r2}, {%r2, %r2, %r2, %r2, %r2, %r2, %r2, %r2}, {%r7919, %r7920, %r7921, %r7922};
	bar.warp.sync 	-1;
	wmma.mma.sync.aligned.row.col.m16n16k16.f16.f16 {%r7927, %r7928, %r7929, %r7930}, {%r2, %r2, %r2, %r2, %r2, %r2, %r2, %r2}, {%r2, %r2, %r2, %r2, %r2, %r2, %r2, %r2}, {%r7923, %r7924, %r7925, %r7926};
	bar.warp.sync 	-1;
	wmma.mma.sync.aligned.row.col.m16n16k16.f16.f16 {%r7931, %r7932, %r7933, %r7934}, {%r2, %r2, %r2, %r2, %r2, %r2, %r2, %r2}, {%r2, %r2, %r2, %r2, %r2, %r2, %r2, %r2}, {%r7927, %r7928, %r7929, %r7930};
	bar.warp.sync 	-1;
	wmma.mma.sync.aligned.row.col.m16n16k16.f16.f16 {%r7935, %r7936, %r7937, %r7938}, {%r2, %r2, %r2, %r2, %r2, %r2, %r2, %r2}, {%r2, %r2, %r2, %r2, %r2, %r2, %r2, %r2}, {%r7931, %r7932, %r7933, %r7934};
	bar.warp.sync 	-1;
	wmma.mma.sync.aligned.row.col.m16n16k16.f16.f16 {%r7939, %r7940, %r7941, %r7942}, {%r2, %r2, %r2, %r2, %r2, %r2, %r2, %r2}, {%r2, %r2, %r2, %r2, %r2, %r2, %r2, %r2}, {%r7935, %r7936, %r7937, %r7938};
	bar.warp.sync 	-1;
	wmma.mma.sync.aligned.row.col.m16n16k16.f16.f16 {%r7943, %r7944, %r7945, %r7946}, {%r2, %r2, %r2, %r2, %r2, %r2, %r2, %r2}, {%r2, %r2, %r2, %r2, %r2, %r2, %r2, %r2}, {%r7939, %r7940, %r7941, %r7942};
	bar.warp.sync 	-1;
	wmma.mma.sync.aligned.row.col.m16n16k16.f16.f16 {%r7947, %r7948, %r7949, %r7950}, {%r2, %r2, %r2, %r2, %r2, %r2, %r2, %r2}, {%r2, %r2, %r2, %r2, %r2, %r2, %r2, %r2}, {%r7943, %r7944, %r7945, %r7946};
	bar.warp.sync 	-1;
	wmma.mma.sync.aligned.row.col.m16n16k16.f16.f16 {%r7951, %r7952, %r7953, %r7954}, {%r2, %r2, %r2, %r2, %r2, %r2, %r2, %r2}, {%r2, %r2, %r2, %r2, %r2, %r2, %r2, %r2}, {%r7947, %r7948, %r7949, %r7950};
	bar.warp.sync 	-1;
	wmma.mma.sync.aligned.row.col.m16n16k16.f16.f16 {%r7955, %r7956, %r7957, %r7958}, {%r2, %r2, %r2, %r2, %r2, %r2, %r2, %r2}, {%r2, %r2, %r2, %r2, %r2, %r2, %r2, %r2}, {%r7951, %r7952, %r7953, %r7954};
	bar.warp.sync 	-1;
	wmma.mma.sync.aligned.row.col.m16n16k16.f16.f16 {%r7959, %r7960, %r7961, %r7962}, {%r2, %r2, %r2, %r2, %r2, %r2, %r2, %r2}, {%r2, %r2, %r2, %r2, %r2, %r2, %r2, %r2}, {%r7955, %r7956, %r7957, %r7958};
	bar.warp.sync 	-1;
	wmma.mma.sync.aligned.row.col.m16n16k16.f16.f16 {%r7963, %r7964, %r7965, %r7966}, {%r2, %r2, %r2, %r2, %r2, %r2, %r2, %r2}, {%r2, %r2, %r2, %r2, %r2, %r2, %r2, %r2}, {%r7959, %r7960, %r7961, %r7962};
	bar.warp.sync 	-1;
	wmma.mma.sync.aligned.row.col.m16n16k16.f16.f16 {%r7967, %r7968, %r7969, %r7970}, {%r2, %r2, %r2, %r2, %r2, %r2, %r2, %r2}, {%r2, %r2, %r2, %r2, %r2, %r2, %r2, %r2}, {%r7963, %r7964, %r7965, %r7966};
	bar.warp.sync 	-1;
	wmma.mma.sync.aligned.row.col.m16n16k16.f16.f16 {%r7971, %r7972, %r7973, %r7974}, {%r2, %r2, %r2, %r2, %r2, %r2, %r2, %r2}, {%r2, %r2, %r2, %r2, %r2, %r2, %r2, %r2}, {%r7967, %r7968, %r7969, %r7970};
	bar.warp.sync 	-1;
	wmma.mma.sync.aligned.row.col.m16n16k16.f16.f16 {%r7975, %r7976, %r7977, %r7978}, {%r2, %r2, %r2, %r2, %r2, %r2, %r2, %r2}, {%r2, %r2, %r2, %r2, %r2, %r2, %r2, %r2}, {%r7971, %r7972, %r7973, %r7974};
	bar.warp.sync 	-1;
	wmma.mma.sync.aligned.row.col.m16n16k16.f16.f16 {%r7979, %r7980, %r7981, %r7982}, {%r2, %r2, %r2, %r2, %r2, %r2, %r2, %r2}, {%r2, %r2, %r2, %r2, %r2, %r2, %r2, %r2}, {%r7975, %r7976, %r7977, %r7978};
	bar.warp.sync 	-1;
	wmma.mma.sync.aligned.row.col.m16n16k16.f16.f16 {%r7983, %r7984, %r7985, %r7986}, {%r2, %r2, %r2, %r2, %r2, %r2, %r2, %r2}, {%r2, %r2, %r2, %r2, %r2, %r2, %r2, %r2}, {%r7979, %r7980, %r7981, %r7982};
	bar.warp.sync 	-1;
	wmma.mma.sync.aligned.row.col.m16n16k16.f16.f16 {%r7987, %r7988, %r7989, %r7990}, {%r2, %r2, %r2, %r2, %r2, %r2, %r2, %r2}, {%r2, %r2, %r2, %r2, %r2, %r2, %r2, %r2}, {%r7983, %r7984, %r7985, %r7986};
	bar.warp.sync 	-1;
	wmma.mma.sync.aligned.row.col.m16n16k16.f16.f16 {%r7991, %r7992, %r7993, %r7994}, {%r2, %r2, %r2, %r2, %r2, %r2, %r2, %r2}, {%r2, %r2, %r2, %r2, %r2, %r2, %r2, %r2}, {%r7987, %r7988, %r7989, %r7990};
	bar.warp.sync 	-1;
	wmma.mma.sync.aligned.row.col.m16n16k16.f16.f16 {%r7995, %r7996, %r7997, %r7998}, {%r2, %r2, %r2, %r2, %r2, %r2, %r2, %r2}, {%r2, %r2, %r2, %r2, %r2, %r2, %r2, %r2}, {%r7991, %r7992, %r7993, %r7994};
	bar.warp.sync 	-1;
	wmma.mma.sync.aligned.row.col.m16n16k16.f16.f16 {%r7999, %r8000, %r8001, %r8002}, {%r2, %r2, %r2, %r2, %r2, %r2, %r2, %r2}, {%r2, %r2, %r2, %r2, %r2, %r2, %r2, %r2}, {%r7995, %r7996, %r7997, %r7998};
	bar.warp.sync 	-1;
	wmma.mma.sync.aligned.row.col.m16n16k16.f16.f16 {%r8003, %r8004, %r8005, %r8006}, {%r2, %r2, %r2, %r2, %r2, %r2, %r2, %r2}, {%r2, %r2, %r2, %r2, %r2, %r2, %r2, %r2}, {%r7999, %r8000, %r8001, %r8002};
	bar.warp.sync 	-1;
	wmma.mma.sync.aligned.row.col.m16n16k16.f16.f16 {%r8007, %r8008, %r8009, %r8010}, {%r2, %r2, %r2, %r2, %r2, %r2, %r2, %r2}, {%r2, %r2, %r2, %r2, %r2, %r2, %r2, %r2}, {%r8003, %r8004, %r8005, %r8006};
	bar.warp.sync 	-1;
	wmma.mma.sync.aligned.row.col.m16n16k16.f16.f16 {%r8011, %r8012, %r8013, %r8014}, {%r2, %r2, %r2, %r2, %r2, %r2, %r2, %r2}, {%r2, %r2, %r2, %r2, %r2, %r2, %r2, %r2}, {%r8007, %r8008, %r8009, %r8010};
	bar.warp.sync 	-1;
	wmma.mma.sync.aligned.row.col.m16n16k16.f16.f16 {%r8015, %r8016, %r8017, %r8018}, {%r2, %r2, %r2, %r2, %r2, %r2, %r2, %r2}, {%r2, %r2, %r2, %r2, %r2, %r2, %r2, %r2}, {%r8011, %r8012, %r8013, %r8014};
	bar.warp.sync 	-1;
	wmma.mma.sync.aligned.row.col.m16n16k16.f16.f16 {%r8019, %r8020, %r8021, %r8022}, {%r2, %r2, %r2, %r2, %r2, %r2, %r2, %r2}, {%r2, %r2, %r2, %r2, %r2, %r2, %r2, %r2}, {%r8015, %r8016, %r8017, %r8018};
	bar.warp.sync 	-1;
	wmma.mma.sync.aligned.row.col.m16n16k16.f16.f16 {%r8023, %r8024, %r8025, %r8026}, {%r2, %r2, %r2, %r2, %r2, %r2, %r2, %r2}, {%r2, %r2, %r2, %r2, %r2, %r2, %r2, %r2}, {%r8019, %r8020, %r8021, %r8022};
	bar.warp.sync 	-1;
	wmma.mma.sync.aligned.row.col.m16n16k16.f16.f16 {%r8027, %r8028, %r8029, %r8030}, {%r2, %r2, %r2, %r2, %r2, %r2, %r2, %r2}, {%r2, %r2, %r2, %r2, %r2, %r2, %r2, %r2}, {%r8023, %r8024, %r8025, %r8026};
	bar.warp.sync 	-1;
	wmma.mma.sync.aligned.row.col.m16n16k16.f16.f16 {%r8031, %r8032, %r8033, %r8034}, {%r2, %r2, %r2, %r2, %r2, %r2, %r2, %r2}, {%r2, %r2, %r2, %r2, %r2, %r2, %r2, %r2}, {%r8027, %r8028, %r8029, %r8030};
	bar.warp.sync 	-1;
	wmma.mma.sync.aligned.row.col.m16n16k16.f16.f16 {%r8035, %r8036, %r8037, %r8038}, {%r2, %r2, %r2, %r2, %r2, %r2, %r2, %r2}, {%r2, %r2, %r2, %r2, %r2, %r2, %r2, %r2}, {%r8031, %r8032, %r8033, %r8034};
	bar.warp.sync 	-1;
	wmma.mma.sync.aligned.row.col.m16n16k16.f16.f16 {%r8039, %r8040, %r8041, %r8042}, {%r2, %r2, %r2, %r2, %r2, %r2, %r2, %r2}, {%r2, %r2, %r2, %r2, %r2, %r2, %r2, %r2}, {%r8035, %r8036, %r8037, %r8038};
	bar.warp.sync 	-1;
	wmma.mma.sync.aligned.row.col.m16n16k16.f16.f16 {%r8043, %r8044, %r8045, %r8046}, {%r2, %r2, %r2, %r2, %r2, %r2, %r2, %r2}, {%r2, %r2, %r2, %r2, %r2, %r2, %r2, %r2}, {%r8039, %r8040, %r8041, %r8042};
	bar.warp.sync 	-1;
	wmma.mma.sync.aligned.row.col.m16n16k16.f16.f16 {%r8047, %r8048, %r8049, %r8050}, {%r2, %r2, %r2, %r2, %r2, %r2, %r2, %r2}, {%r2, %r2, %r2, %r2, %r2, %r2, %r2, %r2}, {%r8043, %r8044, %r8045, %r8046};
	bar.warp.sync 	-1;
	wmma.mma.sync.aligned.row.col.m16n16k16.f16.f16 {%r8051, %r8052, %r8053, %r8054}, {%r2, %r2, %r2, %r2, %r2, %r2, %r2, %r2}, {%r2, %r2, %r2, %r2, %r2, %r2, %r2, %r2}, {%r8047, %r8048, %r8049, %r8050};
	bar.warp.sync 	-1;
	wmma.mma.sync.aligned.row.col.m16n16k16.f16.f16 {%r8055, %r8056, %r8057, %r8058}, {%r2, %r2, %r2, %r2, %r2, %r2, %r2, %r2}, {%r2, %r2, %r2, %r2, %r2, %r2, %r2, %r2}, {%r8051, %r8052, %r8053, %r8054};
	bar.warp.sync 	-1;
	wmma.mma.sync.aligned.row.col.m16n16k16.f16.f16 {%r8059, %r8060, %r8061, %r8062}, {%r2, %r2, %r2, %r2, %r2, %r2, %r2, %r2}, {%r2, %r2, %r2, %r2, %r2, %r2, %r2, %r2}, {%r8055, %r8056, %r8057, %r8058};
	bar.warp.sync 	-1;
	wmma.mma.sync.aligned.row.col.m16n16k16.f16.f16 {%r8063, %r8064, %r8065, %r8066}, {%r2, %r2, %r2, %r2, %r2, %r2, %r2, %r2}, {%r2, %r2, %r2, %r2, %r2, %r2, %r2, %r2}, {%r8059, %r8060, %r8061, %r8062};
	bar.warp.sync 	-1;
	wmma.mma.sync.aligned.row.col.m16n16k16.f16.f16 {%r8067, %r8068, %r8069, %r8070}, {%r2, %r2, %r2, %r2, %r2, %r2, %r2, %r2}, {%r2, %r2, %r2, %r2, %r2, %r2, %r2, %r2}, {%r8063, %r8064, %r8065, %r8066};
	bar.warp.sync 	-1;
	wmma.mma.sync.aligned.row.col.m16n16k16.f16.f16 {%r8071, %r8072, %r8073, %r8074}, {%r2, %r2, %r2, %r2, %r2, %r2, %r2, %r2}, {%r2, %r2, %r2, %r2, %r2, %r2, %r2, %r2}, {%r8067, %r8068, %r8069, %r8070};
	bar.warp.sync 	-1;
	wmma.mma.sync.aligned.row.col.m16n16k16.f16.f16 {%r8075, %r8076, %r8077, %r8078}, {%r2, %r2, %r2, %r2, %r2, %r2, %r2, %r2}, {%r2, %r2, %r2, %r2, %r2, %r2, %r2, %r2}, {%r8071, %r8072, %r8073, %r8074};
	bar.warp.sync 	-1;
	wmma.mma.sync.aligned.row.col.m16n16k16.f16.f16 {%r8079, %r8080, %r8081, %r8082}, {%r2, %r2, %r2, %r2, %r2, %r2, %r2, %r2}, {%r2, %r2, %r2, %r2, %r2, %r2, %r2, %r2}, {%r8075, %r8076, %r8077, %r8078};
	bar.warp.sync 	-1;
	wmma.mma.sync.aligned.row.col.m16n16k16.f16.f16 {%r8083, %r8084, %r8085, %r8086}, {%r2, %r2, %r2, %r2, %r2, %r2, %r2, %r2}, {%r2, %r2, %r2, %r2, %r2, %r2, %r2, %r2}, {%r8079, %r8080, %r8081, %r8082};
	bar.warp.sync 	-1;
	wmma.mma.sync.aligned.row.col.m16n16k16.f16.f16 {%r8087, %r8088, %r8089, %r8090}, {%r2, %r2, %r2, %r2, %r2, %r2, %r2, %r2}, {%r2, %r2, %r2, %r2, %r2, %r2, %r2, %r2}, {%r8083, %r8084, %r8085, %r8086};
	bar.warp.sync 	-1;
	wmma.mma.sync.aligned.row.col.m16n16k16.f16.f16 {%r8091, %r8092, %r8093, %r8094}, {%r2, %r2, %r2, %r2, %r2, %r2, %r2, %r2}, {%r2, %r2, %r2, %r2, %r2, %r2, %r2, %r2}, {%r8087, %r8088, %r8089, %r8090};
	bar.warp.sync 	-1;
	wmma.mma.sync.aligned.row.col.m16n16k16.f16.f16 {%r8095, %r8096, %r8097, %r8098}, {%r2, %r2, %r2, %r2, %r2, %r2, %r2, %r2}, {%r2, %r2, %r2, %r2, %r2, %r2, %r2, %r2}, {%r8091, %r8092, %r8093, %r8094};
	bar.warp.sync 	-1;
	wmma.mma.sync.aligned.row.col.m16n16k16.f16.f16 {%r8099, %r8100, %r8101, %r8102}, {%r2, %r2, %r2, %r2, %r2, %r2, %r2, %r2}, {%r2, %r2, %r2, %r2, %r2, %r2, %r2, %r2}, {%r8095, %r8096, %r8097, %r8098};
	bar.warp.sync 	-1;
	wmma.mma.sync.aligned.row.col.m16n16k16.f16.f16 {%r8103, %r8104, %r8105, %r8106}, {%r2, %r2, %r2, %r2, %r2, %r2, %r2, %r2}, {%r2, %r2, %r2, %r2, %r2, %r2, %r2, %r2}, {%r8099, %r8100, %r8101, %r8102};
	bar.warp.sync 	-1;
	wmma.mma.sync.aligned.row.col.m16n16k16.f16.f16 {%r8107, %r8108, %r8109, %r8110}, {%r2, %r2, %r2, %r2, %r2, %r2, %r2, %r2}, {%r2, %r2, %r2, %r2, %r2, %r2, %r2, %r2}, {%r8103, %r8104, %r8105, %r8106};
	bar.warp.sync 	-1;
	wmma.mma.sync.aligned.row.col.m16n16k16.f16.f16 {%r8111, %r8112, %r8113, %r8114}, {%r2, %r2, %r2, %r2, %r2, %r2, %r2, %r2}, {%r2, %r2, %r2, %r2, %r2, %r2, %r2, %r2}, {%r8107, %r8108, %r8109, %r8110};
	bar.warp.sync 	-1;
	wmma.mma.sync.aligned.row.col.m16n16k16.f16.f16 {%r8115, %r8116, %r8117, %r8118}, {%r2, %r2, %r2, %r2, %r2, %r2, %r2, %r2}, {%r2, %r2, %r2, %r2, %r2, %r2, %r2, %r2}, {%r8111, %r8112, %r8113, %r8114};
	bar.warp.sync 	-1;
	wmma.mma.sync.aligned.row.col.m16n16k16.f16.f16 {%r8119, %r8120, %r8121, %r8122}, {%r2, %r2, %r2, %r2, %r2, %r2, %r2, %r2}, {%r2, %r2, %r2, %r2, %r2, %r2, %r2, %r2}, {%r8115, %r8116, %r8117, %r8118};
	bar.warp.sync 	-1;
	wmma.mma.sync.aligned.row.col.m16n16k16.f16.f16 {%r8123, %r8124, %r8125, %r8126}, {%r2, %r2, %r2, %r2, %r2, %r2, %r2, %r2}, {%r2, %r2, %r2, %r2, %r2, %r2, %r2, %r2}, {%r8119, %r8120, %r8121, %r8122};
	bar.warp.sync 	-1;
	wmma.mma.sync.aligned.row.col.m16n16k16.f16.f16 {%r8127, %r8128, %r8129, %r8130}, {%r2, %r2, %r2, %r2, %r2, %r2, %r2, %r2}, {%r2, %r2, %r2, %r2, %r2, %r2, %r2, %r2}, {%r8123, %r8124, %r8125, %r8126};
	bar.warp.sync 	-1;
	wmma.mma.sync.aligned.row.col.m16n16k16.f16.f16 {%r8131, %r8132, %r8133, %r8134}, {%r2, %r2, %r2, %r2, %r2, %r2, %r2, %r2}, {%r2, %r2, %r2, %r2, %r2, %r2, %r2, %r2}, {%r8127, %r8128, %r8129, %r8130};
	bar.warp.sync 	-1;
	wmma.mma.sync.aligned.row.col.m16n16k16.f16.f16 {%r8135, %r8136, %r8137, %r8138}, {%r2, %r2, %r2, %r2, %r2, %r2, %r2, %r2}, {%r2, %r2, %r2, %r2, %r2, %r2, %r2, %r2}, {%r8131, %r8132, %r8133, %r8134};
	bar.warp.sync 	-1;
	wmma.mma.sync.aligned.row.col.m16n16k16.f16.f16 {%r8139, %r8140, %r8141, %r8142}, {%r2, %r2, %r2, %r2, %r2, %r2, %r2, %r2}, {%r2, %r2, %r2, %r2, %r2, %r2, %r2, %r2}, {%r8135, %r8136, %r8137, %r8138};
	bar.warp.sync 	-1;
	wmma.mma.sync.aligned.row.col.m16n16k16.f16.f16 {%r8143, %r8144, %r8145, %r8146}, {%r2, %r2, %r2, %r2, %r2, %r2, %r2, %r2}, {%r2, %r2, %r2, %r2, %r2, %r2, %r2, %r2}, {%r8139, %r8140, %r8141, %r8142};
	bar.warp.sync 	-1;
	wmma.mma.sync.aligned.row.col.m16n16k16.f16.f16 {%r8147, %r8148, %r8149, %r8150}, {%r2, %r2, %r2, %r2, %r2, %r2, %r2, %r2}, {%r2, %r2, %r2, %r2, %r2, %r2, %r2, %r2}, {%r8143, %r8144, %r8145, %r8146};
	bar.warp.sync 	-1;
	wmma.mma.sync.aligned.row.col.m16n16k16.f16.f16 {%r8151, %r8152, %r8153, %r8154}, {%r2, %r2, %r2, %r2, %r2, %r2, %r2, %r2}, {%r2, %r2, %r2, %r2, %r2, %r2, %r2, %r2}, {%r8147, %r8148, %r8149, %r8150};
	bar.warp.sync 	-1;
	wmma.mma.sync.aligned.row.col.m16n16k16.f16.f16 {%r8155, %r8156, %r8157, %r8158}, {%r2, %r2, %r2, %r2, %r2, %r2, %r2, %r2}, {%r2, %r2, %r2, %r2, %r2, %r2, %r2, %r2}, {%r8151, %r8152, %r8153, %r8154};
	bar.warp.sync 	-1;
	wmma.mma.sync.aligned.row.col.m16n16k16.f16.f16 {%r8159, %r8160, %r8161, %r8162}, {%r2, %r2, %r2, %r2, %r2, %r2, %r2, %r2}, {%r2, %r2, %r2, %r2, %r2, %r2, %r2, %r2}, {%r8155, %r8156, %r8157, %r8158};
	bar.warp.sync 	-1;
	wmma.mma.sync.aligned.row.col.m16n16k16.f16.f16 {%r8163, %r8164, %r8165, %r8166}, {%r2, %r2, %r2, %r2, %r2, %r2, %r2, %r2}, {%r2, %r2, %r2, %r2, %r2, %r2, %r2, %r2}, {%r8159, %r8160, %r8161, %r8162};
	bar.warp.sync 	-1;
	wmma.mma.sync.aligned.row.col.m16n16k16.f16.f16 {%r8167, %r8168, %r8169, %r8170}, {%r2, %r2, %r2, %r2, %r2, %r2, %r2, %r2}, {%r2, %r2, %r2, %r2, %r2, %r2, %r2, %r2}, {%r8163, %r8164, %r8165, %r8166};
	bar.warp.sync 	-1;
	wmma.mma.sync.aligned.row.col.m16n16k16.f16.f16 {%r8171, %r8172, %r8173, %r8174}, {%r2, %r2, %r2, %r2, %r2, %r2, %r2, %r2}, {%r2, %r2, %r2, %r2, %r2, %r2, %r2, %r2}, {%r8167, %r8168, %r8169, %r8170};
	bar.warp.sync 	-1;
	wmma.mma.sync.aligned.row.col.m16n16k16.f16.f16 {%r8175, %r8176, %r8177, %r8178}, {%r2, %r2, %r2, %r2, %r2, %r2, %r2, %r2}, {%r2, %r2, %r2, %r2, %r2, %r2, %r2, %r2}, {%r8171, %r8172, %r8173, %r8174};
	bar.warp.sync 	-1;
	wmma.mma.sync.aligned.row.col.m16n16k16.f16.f16 {%r8179, %r8180, %r8181, %r8182}, {%r2, %r2, %r2, %r2, %r2, %r2, %r2, %r2}, {%r2, %r2, %r2, %r2, %r2, %r2, %r2, %r2}, {%r8175, %r8176, %r8177, %r8178};
	bar.warp.sync 	-1;
	wmma.mma.sync.aligned.row.col.m16n16k16.f16.f16 {%r8183, %r8184, %r8185, %r8186}, {%r2, %r2, %r2, %r2, %r2, %r2, %r2, %r2}, {%r2, %r2, %r2, %r2, %r2, %r2, %r2, %r2}, {%r8179, %r8180, %r8181, %r8182};
	bar.warp.sync 	-1;
	wmma.mma.sync.aligned.row.col.m16n16k16.f16.f16 {%r8187, %r8188, %r8189, %r8190}, {%r2, %r2, %r2, %r2, %r2, %r2, %r2, %r2}, {%r2, %r2, %r2, %r2, %r2, %r2, %r2, %r2}, {%r8183, %r8184, %r8185, %r8186};
	bar.warp.sync 	-1;
	wmma.mma.sync.aligned.row.col.m16n16k16.f16.f16 {%r8191, %r8192, %r8193, %r8194}, {%r2, %r2, %r2, %r2, %r2, %r2, %r2, %r2}, {%r2, %r2, %r2, %r2, %r2, %r2, %r2, %r2}, {%r8187, %r8188, %r8189, %r8190};
	bar.warp.sync 	-1;
	wmma.mma.sync.aligned.row.col.m16n16k16.f16.f16 {%r8195, %r8196, %r8197, %r8198}, {%r2, %r2, %r2, %r2, %r2, %r2, %r2, %r2}, {%r2, %r2, %r2, %r2, %r2, %r2, %r2, %r2}, {%r8191, %r8192, %r8193, %r8194};
	bar.warp.sync 	-1;
	wmma.mma.sync.aligned.row.col.m16n16k16.f16.f16 {%r8199, %r8200, %r8201, %r8202}, {%r2, %r2, %r2, %r2, %r2, %r2, %r2, %r2}, {%r2, %r2, %r2, %r2, %r2, %r2, %r2, %r2}, {%r8195, %r8196, %r8197, %r8198};
	bar.warp.sync 	-1;
	wmma.mma.sync.aligned.row.col.m16n16k16.f16.f16 {%r8203, %r8204, %r8205, %r8206}, {%r2, %r2, %r2, %r2, %r2, %r2, %r2, %r2}, {%r2, %r2, %r2, %r2, %r2, %r2, %r2, %r2}, {%r8199, %r8200, %r8201, %r8202};
	bar.warp.sync 	-1;
	wmma.mma.sync.aligned.row.col.m16n16k16.f16.f16 {%r8207, %r8208, %r8209, %r8210}, {%r2, %r2, %r2, %r2, %r2, %r2, %r2, %r2}, {%r2, %r2, %r2, %r2, %r2, %r2, %r2, %r2}, {%r8203, %r8204, %r8205, %r8206};
	bar.warp.sync 	-1;
	wmma.mma.sync.aligned.row.col.m16n16k16.f16.f16 {%r8211, %r8212, %r8213, %r8214}, {%r2, %r2, %r2, %r2, %r2, %r2, %r2, %r2}, {%r2, %r2, %r2, %r2, %r2, %r2, %r2, %r2}, {%r8207, %r8208, %r8209, %r8210};
	bar.warp.sync 	-1;
	wmma.mma.sync.aligned.row.col.m16n16k16.f16.f16 {%r8215, %r8216, %r8217, %r8218}, {%r2, %r2, %r2, %r2, %r2, %r2, %r2, %r2}, {%r2, %r2, %r2, %r2, %r2, %r2, %r2, %r2}, {%r8211, %r8212, %r8213, %r8214};
	bar.warp.sync 	-1;
	wmma.mma.sync.aligned.row.col.m16n16k16.f16.f16 {%r8219, %r8220, %r8221, %r8222}, {%r2, %r2, %r2, %r2, %r2, %r2, %r2, %r2}, {%r2, %r2, %r2, %r2, %r2, %r2, %r2, %r2}, {%r8215, %r8216, %r8217, %r8218};
	bar.warp.sync 	-1;
	wmma.mma.sync.aligned.row.col.m16n16k16.f16.f16 {%r8223, %r8224, %r8225, %r8226}, {%r2, %r2, %r2, %r2, %r2, %r2, %r2, %r2}, {%r2, %r2, %r2, %r2, %r2, %r2, %r2, %r2}, {%r8219, %r8220, %r8221, %r8222};
	bar.warp.sync 	-1;
	wmma.mma.sync.aligned.row.col.m16n16k16.f16.f16 {%r8227, %r8228, %r8229, %r8230}, {%r2, %r2, %r2, %r2, %r2, %r2, %r2, %r2}, {%r2, %r2, %r2, %r2, %r2, %r2, %r2, %r2}, {%r8223, %r8224, %r8225, %r8226};
	bar.warp.sync 	-1;
	wmma.mma.sync.aligned.row.col.m16n16k16.f16.f16 {%r8231, %r8232, %r8233, %r8234}, {%r2, %r2, %r2, %r2, %r2, %r2, %r2, %r2}, {%r2, %r2, %r2, %r2, %r2, %r2, %r2, %r2}, {%r8227, %r8228, %r8229, %r8230};
	bar.warp.sync 	-1;
	wmma.mma.sync.aligned.row.col.m16n16k16.f16.f16 {%r8235, %r8236, %r8237, %r8238}, {%r2, %r2, %r2, %r2, %r2, %r2, %r2, %r2}, {%r2, %r2, %r2, %r2, %r2, %r2, %r2, %r2}, {%r8231, %r8232, %r8233, %r8234};
	bar.warp.sync 	-1;
	wmma.mma.sync.aligned.row.col.m16n16k16.f16.f16 {%r8239, %r8240, %r8241, %r8242}, {%r2, %r2, %r2, %r2, %r2, %r2, %r2, %r2}, {%r2, %r2, %r2, %r2, %r2, %r2, %r2, %r2}, {%r8235, %r8236, %r8237, %r8238};
	bar.warp.sync 	-1;
	wmma.mma.sync.aligned.row.col.m16n16k16.f16.f16 {%r8243, %r8244, %r8245, %r8246}, {%r2, %r2, %r2, %r2, %r2, %r2, %r2, %r2}, {%r2, %r2, %r2, %r2, %r2, %r2, %r2, %r2}, {%r8239, %r8240, %r8241, %r8242};
	bar.warp.sync 	-1;
	wmma.mma.sync.aligned.row.col.m16n16k16.f16.f16 {%r8247, %r8248, %r8249, %r8250}, {%r2, %r2, %r2, %r2, %r2, %r2, %r2, %r2}, {%r2, %r2, %r2, %r2, %r2, %r2, %r2, %r2}, {%r8243, %r8244, %r8245, %r8246};
	bar.warp.sync 	-1;
	wmma.mma.sync.aligned.row.col.m16n16k16.f16.f16 {%r8251, %r8252, %r8253, %r8254}, {%r2, %r2, %r2, %r2, %r2, %r2, %r2, %r2}, {%r2, %r2, %r2, %r2, %r2, %r2, %r2, %r2}, {%r8247, %r8248, %r8249, %r8250};
	bar.warp.sync 	-1;
	wmma.mma.sync.aligned.row.col.m16n16k16.f16.f16 {%r8255, %r8256, %r8257, %r8258}, {%r2, %r2, %r2, %r2, %r2, %r2, %r2, %r2}, {%r2, %r2, %r2, %r2, %r2, %r2, %r2, %r2}, {%r8251, %r8252, %r8253, %r8254};
	bar.warp.sync 	-1;
	wmma.mma.sync.aligned.row.col.m16n16k16.f16.f16 {%r8259, %r8260, %r8261, %r8262}, {%r2, %r2, %r2, %r2, %r2, %r2, %r2, %r2}, {%r2, %r2, %r2, %r2, %r2, %r2, %r2, %r2}, {%r8255, %r8256, %r8257, %r8258};
	bar.warp.sync 	-1;
	wmma.mma.sync.aligned.row.col.m16n16k16.f16.f16 {%r8263, %r8264, %r8265, %r8266}, {%r2, %r2, %r2, %r2, %r2, %r2, %r2, %r2}, {%r2, %r2, %r2, %r2, %r2, %r2, %r2, %r2}, {%r8259, %r8260, %r8261, %r8262};
	bar.warp.sync 	-1;
	wmma.mma.sync.aligned.row.col.m16n16k16.f16.f16 {%r8267, %r8268, %r8269, %r8270}, {%r2, %r2, %r2, %r2, %r2, %r2, %r2, %r2}, {%r2, %r2, %r2, %r2, %r2, %r2, %r2, %r2}, {%r8263, %r8264, %r8265, %r8266};
	bar.warp.sync 	-1;
	wmma.mma.sync.aligned.row.col.m16n16k16.f16.f16 {%r8271, %r8272, %r8273, %r8274}, {%r2, %r2, %r2, %r2, %r2, %r2, %r2, %r2}, {%r2, %r2, %r2, %r2, %r2, %r2, %r2, %r2}, {%r8267, %r8268, %r8269, %r8270};
	bar.warp.sync 	-1;
	wmma.mma.sync.aligned.row.col.m16n16k16.f16.f16 {%r8275, %r8276, %r8277, %r8278}, {%r2, %r2, %r2, %r2, %r2, %r2, %r2, %r2}, {%r2, %r2, %r2, %r2, %r2, %r2, %r2, %r2}, {%r8271, %r8272, %r8273, %r8274};
	bar.warp.sync 	-1;
	wmma.mma.sync.aligned.row.col.m16n16k16.f16.f16 {%r8279, %r8280, %r8281, %r8282}, {%r2, %r2, %r2, %r2, %r2, %r2, %r2, %r2}, {%r2, %r2, %r2, %r2, %r2, %r2, %r2, %r2}, {%r8275, %r8276, %r8277, %r8278};
	bar.warp.sync 	-1;
	wmma.mma.sync.aligned.row.col.m16n16k16.f16.f16 {%r8283, %r8284, %r8285, %r8286}, {%r2, %r2, %r2, %r2, %r2, %r2, %r2, %r2}, {%r2, %r2, %r2, %r2, %r2, %r2, %r2, %r2}, {%r8279, %r8280, %r8281, %r8282};
	bar.warp.sync 	-1;
	wmma.mma.sync.aligned.row.col.m16n16k16.f16.f16 {%r8287, %r8288, %r8289, %r8290}, {%r2, %r2, %r2, %r2, %r2, %r2, %r2, %r2}, {%r2, %r2, %r2, %r2, %r2, %r2, %r2, %r2}, {%r8283, %r8284, %r8285, %r8286};
	bar.warp.sync 	-1;
	wmma.mma.sync.aligned.row.col.m16n16k16.f16.f16 {%r8291, %r8292, %r8293, %r8294}, {%r2, %r2, %r2, %r2, %r2, %r2, %r2, %r2}, {%r2, %r2, %r2, %r2, %r2, %r2, %r2, %r2}, {%r8287, %r8288, %r8289, %r8290};
	bar.warp.sync 	-1;
	wmma.mma.sync.aligned.row.col.m16n16k16.f16.f16 {%r8295, %r8296, %r8297, %r8298}, {%r2, %r2, %r2, %r2, %r2, %r2, %r2, %r2}, {%r2, %r2, %r2, %r2, %r2, %r2, %r2, %r2}, {%r8291, %r8292, %r8293, %r8294};
	bar.warp.sync 	-1;
	wmma.mma.sync.aligned.row.col.m16n16k16.f16.f16 {%r8299, %r8300, %r8301, %r8302}, {%r2, %r2, %r2, %r2, %r2, %r2, %r2, %r2}, {%r2, %r2, %r2, %r2, %r2, %r2, %r2, %r2}, {%r8295, %r8296, %r8297, %r8298};
	bar.warp.sync 	-1;
	wmma.mma.sync.aligned.row.col.m16n16k16.f16.f16 {%r8303, %r8304, %r8305, %r8306}, {%r2, %r2, %r2, %r2, %r2, %r2, %r2, %r2}, {%r2, %r2, %r2, %r2, %r2, %r2, %r2, %r2}, {%r8299, %r8300, %r8301, %r8302};
	bar.warp.sync 	-1;
	wmma.mma.sync.aligned.row.col.m16n16k16.f16.f16 {%r8307, %r8308, %r8309, %r8310}, {%r2, %r2, %r2, %r2, %r2, %r2, %r2, %r2}, {%r2, %r2, %r2, %r2, %r2, %r2, %r2, %r2}, {%r8303, %r8304, %r8305, %r8306};
	bar.warp.sync 	-1;
	wmma.mma.sync.aligned.row.col.m16n16k16.f16.f16 {%r8311, %r8312, %r8313, %r8314}, {%r2, %r2, %r2, %r2, %r2, %r2, %r2, %r2}, {%r2, %r2, %r2, %r2, %r2, %r2, %r2, %r2}, {%r8307, %r8308, %r8309, %r8310};
	bar.warp.sync 	-1;
	wmma.mma.sync.aligned.row.col.m16n16k16.f16.f16 {%r8315, %r8316, %r8317, %r8318}, {%r2, %r2, %r2, %r2, %r2, %r2, %r2, %r2}, {%r2, %r2, %r2, %r2, %r2, %r2, %r2, %r2}, {%r8311, %r8312, %r8313, %r8314};
	bar.warp.sync 	-1;
	wmma.mma.sync.aligned.row.col.m16n16k16.f16.f16 {%r8319, %r8320, %r8321, %r8322}, {%r2, %r2, %r2, %r2, %r2, %r2, %r2, %r2}, {%r2, %r2, %r2, %r2, %r2, %r2, %r2, %r2}, {%r8315, %r8316, %r8317, %r8318};
	bar.warp.sync 	-1;
	wmma.mma.sync.aligned.row.col.m16n16k16.f16.f16 {%r8323, %r8324, %r8325, %r8326}, {%r2, %r2, %r2, %r2, %r2, %r2, %r2, %r2}, {%r2, %r2, %r2, %r2, %r2, %r2, %r2, %r2}, {%r8319, %r8320, %r8321, %r8322};
	bar.warp.sync 	-1;
	wmma.mma.sync.aligned.row.col.m16n16k16.f16.f16 {%r8327, %r8328, %r8329, %r8330}, {%r2, %r2, %r2, %r2, %r2, %r2, %r2, %r2}, {%r2, %r2, %r2, %r2, %r2, %r2, %r2, %r2}, {%r8323, %r8324, %r8325, %r8326};
	bar.warp.sync 	-1;
	wmma.mma.sync.aligned.row.col.m16n16k16.f16.f16 {%r8331, %r8332, %r8333, %r8334}, {%r2, %r2, %r2, %r2, %r2, %r2, %r2, %r2}, {%r2, %r2, %r2, %r2, %r2, %r2, %r2, %r2}, {%r8327, %r8328, %r8329, %r8330};
	bar.warp.sync 	-1;
	wmma.mma.sync.aligned.row.col.m16n16k16.f16.f16 {%r8335, %r8336, %r8337, %r8338}, {%r2, %r2, %r2, %r2, %r2, %r2, %r2, %r2}, {%r2, %r2, %r2, %r2, %r2, %r2, %r2, %r2}, {%r8331, %r8332, %r8333, %r8334};
	bar.warp.sync 	-1;
	wmma.mma.sync.aligned.row.col.m16n16k16.f16.f16 {%r8339, %r8340, %r8341, %r8342}, {%r2, %r2, %r2, %r2, %r2, %r2, %r2, %r2}, {%r2, %r2, %r2, %r2, %r2, %r2, %r2, %r2}, {%r8335, %r8336, %r8337, %r8338};
	bar.warp.sync 	-1;
	wmma.mma.sync.aligned.row.col.m16n16k16.f16.f16 {%r8343, %r8344, %r8345, %r8346}, {%r2, %r2, %r2, %r2, %r2, %r2, %r2, %r2}, {%r2, %r2, %r2, %r2, %r2, %r2, %r2, %r2}, {%r8339, %r8340, %r8341, %r8342};
	bar.warp.sync 	-1;
	wmma.mma.sync.aligned.row.col.m16n16k16.f16.f16 {%r8347, %r8348, %r8349, %r8350}, {%r2, %r2, %r2, %r2, %r2, %r2, %r2, %r2}, {%r2, %r2, %r2, %r2, %r2, %r2, %r2, %r2}, {%r8343, %r8344, %r8345, %r8346};
	bar.warp.sync 	-1;
	wmma.mma.sync.aligned.row.col.m16n16k16.f16.f16 {%r8351, %r8352, %r8353, %r8354}, {%r2, %r2, %r2, %r2, %r2, %r2, %r2, %r2}, {%r2, %r2, %r2, %r2, %r2, %r2, %r2, %r2}, {%r8347, %r8348, %r8349, %r8350};
	bar.warp.sync 	-1;
	wmma.mma.sync.aligned.row.col.m16n16k16.f16.f16 {%r8355, %r8356, %r8357, %r8358}, {%r2, %r2, %r2, %r2, %r2, %r2, %r2, %r2}, {%r2, %r2, %r2, %r2, %r2, %r2, %r2, %r2}, {%r8351, %r8352, %r8353, %r8354};
	bar.warp.sync 	-1;
	wmma.mma.sync.aligned.row.col.m16n16k16.f16.f16 {%r8359, %r8360, %r8361, %r8362}, {%r2, %r2, %r2, %r2, %r2, %r2, %r2, %r2}, {%r2, %r2, %r2, %r2, %r2, %r2, %r2, %r2}, {%r8355, %r8356, %r8357, %r8358};
	bar.warp.sync 	-1;
	wmma.mma.sync.aligned.row.col.m16n16k16.f16.f16 {%r8363, %r8364, %r8365, %r8366}, {%r2, %r2, %r2, %r2, %r2, %r2, %r2, %r2}, {%r2, %r2, %r2, %r2, %r2, %r2, %r2, %r2}, {%r8359, %r8360, %r8361, %r8362};
	bar.warp.sync 	-1;
	wmma.mma.sync.aligned.row.col.m16n16k16.f16.f16 {%r8367, %r8368, %r8369, %r8370}, {%r2, %r2, %r2, %r2, %r2, %r2, %r2, %r2}, {%r2, %r2, %r2, %r2, %r2, %r2, %r2, %r2}, {%r8363, %r8364, %r8365, %r8366};
	bar.warp.sync 	-1;
	wmma.mma.sync.aligned.row.col.m16n16k16.f16.f16 {%r8371, %r8372, %r8373, %r8374}, {%r2, %r2, %r2, %r2, %r2, %r2, %r2, %r2}, {%r2, %r2, %r2, %r2, %r2, %r2, %r2, %r2}, {%r8367, %r8368, %r8369, %r8370};
	bar.warp.sync 	-1;
	wmma.mma.sync.aligned.row.col.m16n16k16.f16.f16 {%r8375, %r8376, %r8377, %r8378}, {%r2, %r2, %r2, %r2, %r2, %r2, %r2, %r2}, {%r2, %r2, %r2, %r2, %r2, %r2, %r2, %r2}, {%r8371, %r8372, %r8373, %r8374};
	bar.warp.sync 	-1;
	wmma.mma.sync.aligned.row.col.m16n16k16.f16.f16 {%r8379, %r8380, %r8381, %r8382}, {%r2, %r2, %r2, %r2, %r2, %r2, %r2, %r2}, {%r2, %r2, %r2, %r2, %r2, %r2, %r2, %r2}, {%r8375, %r8376, %r8377, %r8378};
	bar.warp.sync 	-1;
	wmma.mma.sync.aligned.row.col.m16n16k16.f16.f16 {%r8383, %r8384, %r8385, %r8386}, {%r2, %r2, %r2, %r2, %r2, %r2, %r2, %r2}, {%r2, %r2, %r2, %r2, %r2, %r2, %r2, %r2}, {%r8379, %r8380, %r8381, %r8382};
	bar.warp.sync 	-1;
	wmma.mma.sync.aligned.row.col.m16n16k16.f16.f16 {%r8387, %r8388, %r8389, %r8390}, {%r2, %r2, %r2, %r2, %r2, %r2, %r2, %r2}, {%r2, %r2, %r2, %r2, %r2, %r2, %r2, %r2}, {%r8383, %r8384, %r8385, %r8386};
	bar.warp.sync 	-1;
	wmma.mma.sync.aligned.row.col.m16n16k16.f16.f16 {%r8391, %r8392, %r8393, %r8394}, {%r2, %r2, %r2, %r2, %r2, %r2, %r2, %r2}, {%r2, %r2, %r2, %r2, %r2, %r2, %r2, %r2}, {%r8387, %r8388, %r8389, %r8390};
	bar.warp.sync 	-1;
	wmma.mma.sync.aligned.row.col.m16n16k16.f16.f16 {%r8395, %r8396, %r8397, %r8398}, {%r2, %r2, %r2, %r2, %r2, %r2, %r2, %r2}, {%r2, %r2, %r2, %r2, %r2, %r2, %r2, %r2}, {%r8391, %r8392, %r8393, %r8394};
	bar.warp.sync 	-1;
	wmma.mma.sync.aligned.row.col.m16n16k16.f16.f16 {%r8399, %r8400, %r8401, %r8402}, {%r2, %r2, %r2, %r2, %r2, %r2, %r2, %r2}, {%r2, %r2, %r2, %r2, %r2, %r2, %r2, %r2}, {%r8395, %r8396, %r8397, %r8398};
	bar.warp.sync 	-1;
	wmma.mma.sync.aligned.row.col.m16n16k16.f16.f16 {%r8403, %r8404, %r8405, %r8406}, {%r2, %r2, %r2, %r2, %r2, %r2, %r2, %r2}, {%r2, %r2, %r2, %r2, %r2, %r2, %r2, %r2}, {%r8399, %r8400, %r8401, %r8402};
	bar.warp.sync 	-1;
	wmma.mma.sync.aligned.row.col.m16n16k16.f16.f16 {%r8407, %r8408, %r8409, %r8410}, {%r2, %r2, %r2, %r2, %r2, %r2, %r2, %r2}, {%r2, %r2, %r2, %r2, %r2, %r2, %r2, %r2}, {%r8403, %r8404, %r8405, %r8406};
	bar.warp.sync 	-1;
	wmma.mma.sync.aligned.row.col.m16n16k16.f16.f16 {%r8411, %r8412, %r8413, %r8414}, {%r2, %r2, %r2, %r2, %r2, %r2, %r2, %r2}, {%r2, %r2, %r2, %r2, %r2, %r2, %r2, %r2}, {%r8407, %r8408, %r8409, %r8410};
	bar.warp.sync 	-1;
	wmma.mma.sync.aligned.row.col.m16n16k16.f16.f16 {%r8415, %r8416, %r8417, %r8418}, {%r2, %r2, %r2, %r2, %r2, %r2, %r2, %r2}, {%r2, %r2, %r2, %r2, %r2, %r2, %r2, %r2}, {%r8411, %r8412, %r8413, %r8414};
	bar.warp.sync 	-1;
	wmma.mma.sync.aligned.row.col.m16n16k16.f16.f16 {%r8419, %r8420, %r8421, %r8422}, {%r2, %r2, %r2, %r2, %r2, %r2, %r2, %r2}, {%r2, %r2, %r2, %r2, %r2, %r2, %r2, %r2}, {%r8415, %r8416, %r8417, %r8418};
	bar.warp.sync 	-1;
	wmma.mma.sync.aligned.row.col.m16n16k16.f16.f16 {%r8423, %r8424, %r8425, %r8426}, {%r2, %r2, %r2, %r2, %r2, %r2, %r2, %r2}, {%r2, %r2, %r2, %r2, %r2, %r2, %r2, %r2}, {%r8419, %r8420, %r8421, %r8422};
	bar.warp.sync 	-1;
	wmma.mma.sync.aligned.row.col.m16n16k16.f16.f16 {%r8427, %r8428, %r8429, %r8430}, {%r2, %r2, %r2, %r2, %r2, %r2, %r2, %r2}, {%r2, %r2, %r2, %r2, %r2, %r2, %r2, %r2}, {%r8423, %r8424, %r8425, %r8426};
	bar.warp.sync 	-1;
	wmma.mma.sync.aligned.row.col.m16n16k16.f16.f16 {%r8431, %r8432, %r8433, %r8434}, {%r2, %r2, %r2, %r2, %r2, %r2, %r2, %r2}, {%r2, %r2, %r2, %r2, %r2, %r2, %r2, %r2}, {%r8427, %r8428, %r8429, %r8430};
	bar.warp.sync 	-1;
	wmma.mma.sync.aligned.row.col.m16n16k16.f16.f16 {%r8435, %r8436, %r8437, %r8438}, {%r2, %r2, %r2, %r2, %r2, %r2, %r2, %r2}, {%r2, %r2, %r2, %r2, %r2, %r2, %r2, %r2}, {%r8431, %r8432, %r8433, %r8434};
	bar.warp.sync 	-1;
	wmma.mma.sync.aligned.row.col.m16n16k16.f16.f16 {%r8439, %r8440, %r8441, %r8442}, {%r2, %r2, %r2, %r2, %r2, %r2, %r2, %r2}, {%r2, %r2, %r2, %r2, %r2, %r2, %r2, %r2}, {%r8435, %r8436, %r8437, %r8438};
	bar.warp.sync 	-1;
	wmma.mma.sync.aligned.row.col.m16n16k16.f16.f16 {%r8443, %r8444, %r8445, %r8446}, {%r2, %r2, %r2, %r2, %r2, %r2, %r2, %r2}, {%r2, %r2, %r2, %r2, %r2, %r2, %r2, %r2}, {%r8439, %r8440, %r8441, %r8442};
	bar.warp.sync 	-1;
	wmma.mma.sync.aligned.row.col.m16n16k16.f16.f16 {%r8447, %r8448, %r8449, %r8450}, {%r2, %r2, %r2, %r2, %r2, %r2, %r2, %r2}, {%r2, %r2, %r2, %r2, %r2, %r2, %r2, %r2}, {%r8443, %r8444, %r8445, %r8446};
	bar.warp.sync 	-1;
	wmma.mma.sync.aligned.row.col.m16n16k16.f16.f16 {%r8451, %r8452, %r8453, %r8454}, {%r2, %r2, %r2, %r2, %r2, %r2, %r2, %r2}, {%r2, %r2, %r2, %r2, %r2, %r2, %r2, %r2}, {%r8447, %r8448, %r8449, %r8450};
	bar.warp.sync 	-1;
	wmma.mma.sync.aligned.row.col.m16n16k16.f16.f16 {%r8455, %r8456, %r8457, %r8458}, {%r2, %r2, %r2, %r2, %r2, %r2, %r2, %r2}, {%r2, %r2, %r2, %r2, %r2, %r2, %r2, %r2}, {%r8451, %r8452, %r8453, %r8454};
	bar.warp.sync 	-1;
	wmma.mma.sync.aligned.row.col.m16n16k16.f16.f16 {%r8459, %r8460, %r8461, %r8462}, {%r2, %r2, %r2, %r2, %r2, %r2, %r2, %r2}, {%r2, %r2, %r2, %r2, %r2, %r2, %r2, %r2}, {%r8455, %r8456, %r8457, %r8458};
	bar.warp.sync 	-1;
	wmma.mma.sync.aligned.row.col.m16n16k16.f16.f16 {%r8463, %r8464, %r8465, %r8466}, {%r2, %r2, %r2, %r2, %r2, %r2, %r2, %r2}, {%r2, %r2, %r2, %r2, %r2, %r2, %r2, %r2}, {%r8459, %r8460, %r8461, %r8462};
	bar.warp.sync 	-1;
	wmma.mma.sync.aligned.row.col.m16n16k16.f16.f16 {%r8467, %r8468, %r8469, %r8470}, {%r2, %r2, %r2, %r2, %r2, %r2, %r2, %r2}, {%r2, %r2, %r2, %r2, %r2, %r2, %r2, %r2}, {%r8463, %r8464, %r8465, %r8466};
	bar.warp.sync 	-1;
	wmma.mma.sync.aligned.row.col.m16n16k16.f16.f16 {%r8471, %r8472, %r8473, %r8474}, {%r2, %r2, %r2, %r2, %r2, %r2, %r2, %r2}, {%r2, %r2, %r2, %r2, %r2, %r2, %r2, %r2}, {%r8467, %r8468, %r8469, %r8470};
	bar.warp.sync 	-1;
	wmma.mma.sync.aligned.row.col.m16n16k16.f16.f16 {%r8475, %r8476, %r8477, %r8478}, {%r2, %r2, %r2, %r2, %r2, %r2, %r2, %r2}, {%r2, %r2, %r2, %r2, %r2, %r2, %r2, %r2}, {%r8471, %r8472, %r8473, %r8474};
	bar.warp.sync 	-1;
	wmma.mma.sync.aligned.row.col.m16n16k16.f16.f16 {%r8479, %r8480, %r8481, %r8482}, {%r2, %r2, %r2, %r2, %r2, %r2, %r2, %r2}, {%r2, %r2, %r2, %r2, %r2, %r2, %r2, %r2}, {%r8475, %r8476, %r8477, %r8478};
	bar.warp.sync 	-1;
	wmma.mma.sync.aligned.row.col.m16n16k16.f16.f16 {%r8483, %r8484, %r8485, %r8486}, {%r2, %r2, %r2, %r2, %r2, %r2, %r2, %r2}, {%r2, %r2, %r2, %r2, %r2, %r2, %r2, %r2}, {%r8479, %r8480, %r8481, %r8482};
	bar.warp.sync 	-1;
	wmma.mma.sync.aligned.row.col.m16n16k16.f16.f16 {%r8487, %r8488, %r8489, %r8490}, {%r2, %r2, %r2, %r2, %r2, %r2, %r2, %r2}, {%r2, %r2, %r2, %r2, %r2, %r2, %r2, %r2}, {%r8483, %r8484, %r8485, %r8486};
	bar.warp.sync 	-1;
	wmma.mma.sync.aligned.row.col.m16n16k16.f16.f16 {%r8491, %r8492, %r8493, %r8494}, {%r2, %r2, %r2, %r2, %r2, %r2, %r2, %r2}, {%r2, %r2, %r2, %r2, %r2, %r2, %r2, %r2}, {%r8487, %r8488, %r8489, %r8490};
	bar.warp.sync 	-1;
	wmma.mma.sync.aligned.row.col.m16n16k16.f16.f16 {%r8495, %r8496, %r8497, %r8498}, {%r2, %r2, %r2, %r2, %r2, %r2, %r2, %r2}, {%r2, %r2, %r2, %r2, %r2, %r2, %r2, %r2}, {%r8491, %r8492, %r8493, %r8494};
	bar.warp.sync 	-1;
	wmma.mma.sync.aligned.row.col.m16n16k16.f16.f16 {%r8499, %r8500, %r8501, %r8502}, {%r2, %r2, %r2, %r2, %r2, %r2, %r2, %r2}, {%r2, %r2, %r2, %r2, %r2, %r2, %r2, %r2}, {%r8495, %r8496, %r8497, %r8498};
	bar.warp.sync 	-1;
	wmma.mma.sync.aligned.row.col.m16n16k16.f16.f16 {%r8503, %r8504, %r8505, %r8506}, {%r2, %r2, %r2, %r2, %r2, %r2, %r2, %r2}, {%r2, %r2, %r2, %r2, %r2, %r2, %r2, %r2}, {%r8499, %r8500, %r8501, %r8502};
	bar.warp.sync 	-1;
	wmma.mma.sync.aligned.row.col.m16n16k16.f16.f16 {%r8507, %r8508, %r8509, %r8510}, {%r2, %r2, %r2, %r2, %r2, %r2, %r2, %r2}, {%r2, %r2, %r2, %r2, %r2, %r2, %r2, %r2}, {%r8503, %r8504, %r8505, %r8506};
	bar.warp.sync 	-1;
	wmma.mma.sync.aligned.row.col.m16n16k16.f16.f16 {%r8511, %r8512, %r8513, %r8514}, {%r2, %r2, %r2, %r2, %r2, %r2, %r2, %r2}, {%r2, %r2, %r2, %r2, %r2, %r2, %r2, %r2}, {%r8507, %r8508, %r8509, %r8510};
	bar.warp.sync 	-1;
	wmma.mma.sync.aligned.row.col.m16n16k16.f16.f16 {%r8515, %r8516, %r8517, %r8518}, {%r2, %r2, %r2, %r2, %r2, %r2, %r2, %r2}, {%r2, %r2, %r2, %r2, %r2, %r2, %r2, %r2}, {%r8511, %r8512, %r8513, %r8514};
	bar.warp.sync 	-1;
	wmma.mma.sync.aligned.row.col.m16n16k16.f16.f16 {%r8519, %r8520, %r8521, %r8522}, {%r2, %r2, %r2, %r2, %r2, %r2, %r2, %r2}, {%r2, %r2, %r2, %r2, %r2, %r2, %r2, %r2}, {%r8515, %r8516, %r8517, %r8518};
	bar.warp.sync 	-1;
	wmma.mma.sync.aligned.row.col.m16n16k16.f16.f16 {%r8523, %r8524, %r8525, %r8526}, {%r2, %r2, %r2, %r2, %r2, %r2, %r2, %r2}, {%r2, %r2, %r2, %r2, %r2, %r2, %r2, %r2}, {%r8519, %r8520, %r8521, %r8522};
	bar.warp.sync 	-1;
	wmma.mma.sync.aligned.row.col.m16n16k16.f16.f16 {%r8527, %r8528, %r8529, %r8530}, {%r2, %r2, %r2, %r2, %r2, %r2, %r2, %r2}, {%r2, %r2, %r2, %r2, %r2, %r2, %r2, %r2}, {%r8523, %r8524, %r8525, %r8526};
	bar.warp.sync 	-1;
	wmma.mma.sync.aligned.row.col.m16n16k16.f16.f16 {%r8531, %r8532, %r8533, %r8534}, {%r2, %r2, %r2, %r2, %r2, %r2, %r2, %r2}, {%r2, %r2, %r2, %r2, %r2, %r2, %r2, %r2}, {%r8527, %r8528, %r8529, %r8530};
	bar.warp.sync 	-1;
	wmma.mma.sync.aligned.row.col.m16n16k16.f16.f16 {%r8535, %r8536, %r8537, %r8538}, {%r2, %r2, %r2, %r2, %r2, %r2, %r2, %r2}, {%r2, %r2, %r2, %r2, %r2, %r2, %r2, %r2}, {%r8531, %r8532, %r8533, %r8534};
	bar.warp.sync 	-1;
	wmma.mma.sync.aligned.row.col.m16n16k16.f16.f16 {%r8539, %r8540, %r8541, %r8542}, {%r2, %r2, %r2, %r2, %r2, %r2, %r2, %r2}, {%r2, %r2, %r2, %r2, %r2, %r2, %r2, %r2}, {%r8535, %r8536, %r8537, %r8538};
	bar.warp.sync 	-1;
	wmma.mma.sync.aligned.row.col.m16n16k16.f16.f16 {%r8543, %r8544, %r8545, %r8546}, {%r2, %r2, %r2, %r2, %r2, %r2, %r2, %r2}, {%r2, %r2, %r2, %r2, %r2, %r2, %r2, %r2}, {%r8539, %r8540, %r8541, %r8542};
	bar.warp.sync 	-1;
	wmma.mma.sync.aligned.row.col.m16n16k16.f16.f16 {%r8547, %r8548, %r8549, %r8550}, {%r2, %r2, %r2, %r2, %r2, %r2, %r2, %r2}, {%r2, %r2, %r2, %r2, %r2, %r2, %r2, %r2}, {%r8543, %r8544, %r8545, %r8546};
	bar.warp.sync 	-1;
	wmma.mma.sync.aligned.row.col.m16n16k16.f16.f16 {%r8551, %r8552, %r8553, %r8554}, {%r2, %r2, %r2, %r2, %r2, %r2, %r2, %r2}, {%r2, %r2, %r2, %r2, %r2, %r2, %r2, %r2}, {%r8547, %r8548, %r8549, %r8550};
	bar.warp.sync 	-1;
	wmma.mma.sync.aligned.row.col.m16n16k16.f16.f16 {%r8555, %r8556, %r8557, %r8558}, {%r2, %r2, %r2, %r2, %r2, %r2, %r2, %r2}, {%r2, %r2, %r2, %r2, %r2, %r2, %r2, %r2}, {%r8551, %r8552, %r8553, %r8554};
	bar.warp.sync 	-1;
	wmma.mma.sync.aligned.row.col.m16n16k16.f16.f16 {%r8559, %r8560, %r8561, %r8562}, {%r2, %r2, %r2, %r2, %r2, %r2, %r2, %r2}, {%r2, %r2, %r2, %r2, %r2, %r2, %r2, %r2}, {%r8555, %r8556, %r8557, %r8558};
	bar.warp.sync 	-1;
	wmma.mma.sync.aligned.row.col.m16n16k16.f16.f16 {%r8563, %r8564, %r8565, %r8566}, {%r2, %r2, %r2, %r2, %r2, %r2, %r2, %r2}, {%r2, %r2, %r2, %r2, %r2, %r2, %r2, %r2}, {%r8559, %r8560, %r8561, %r8562};
	bar.warp.sync 	-1;
	wmma.mma.sync.aligned.row.col.m16n16k16.f16.f16 {%r8567, %r8568, %r8569, %r8570}, {%r2, %r2, %r2, %r2, %r2, %r2, %r2, %r2}, {%r2, %r2, %r2, %r2, %r2, %r2, %r2, %r2}, {%r8563, %r8564, %r8565, %r8566};
	bar.warp.sync 	-1;
	wmma.mma.sync.aligned.row.col.m16n16k16.f16.f16 {%r8571, %r8572, %r8573, %r8574}, {%r2, %r2, %r2, %r2, %r2, %r2, %r2, %r2}, {%r2, %r2, %r2, %r2, %r2, %r2, %r2, %r2}, {%r8567, %r8568, %r8569, %r8570};
	bar.warp.sync 	-1;
	wmma.mma.sync.aligned.row.col.m16n16k16.f16.f16 {%r8575, %r8576, %r8577, %r8578}, {%r2, %r2, %r2, %r2, %r2, %r2, %r2, %r2}, {%r2, %r2, %r2, %r2, %r2, %r2, %r2, %r2}, {%r8571, %r8572, %r8573, %r8574};
	bar.warp.sync 	-1;
	wmma.mma.sync.aligned.row.col.m16n16k16.f16.f16 {%r8579, %r8580, %r8581, %r8582}, {%r2, %r2, %r2, %r2, %r2, %r2, %r2, %r2}, {%r2, %r2, %r2, %r2, %r2, %r2, %r2, %r2}, {%r8575, %r8576, %r8577, %r8578};
	bar.warp.sync 	-1;
	wmma.mma.sync.aligned.row.col.m16n16k16.f16.f16 {%r8583, %r8584, %r8585, %r8586}, {%r2, %r2, %r2, %r2, %r2, %r2, %r2, %r2}, {%r2, %r2, %r2, %r2, %r2, %r2, %r2, %r2}, {%r8579, %r8580, %r8581, %r8582};
	bar.warp.sync 	-1;
	wmma.mma.sync.aligned.row.col.m16n16k16.f16.f16 {%r8587, %r8588, %r8589, %r8590}, {%r2, %r2, %r2, %r2, %r2, %r2, %r2, %r2}, {%r2, %r2, %r2, %r2, %r2, %r2, %r2, %r2}, {%r8583, %r8584, %r8585, %r8586};
	bar.warp.sync 	-1;
	wmma.mma.sync.aligned.row.col.m16n16k16.f16.f16 {%r8591, %r8592, %r8593, %r8594}, {%r2, %r2, %r2, %r2, %r2, %r2, %r2, %r2}, {%r2, %r2, %r2, %r2, %r2, %r2, %r2, %r2}, {%r8587, %r8588, %r8589, %r8590};
	bar.warp.sync 	-1;
	wmma.mma.sync.aligned.row.col.m16n16k16.f16.f16 {%r8595, %r8596, %r8597, %r8598}, {%r2, %r2, %r2, %r2, %r2, %r2, %r2, %r2}, {%r2, %r2, %r2, %r2, %r2, %r2, %r2, %r2}, {%r8591, %r8592, %r8593, %r8594};
	bar.warp.sync 	-1;
	wmma.mma.sync.aligned.row.col.m16n16k16.f16.f16 {%r8599, %r8600, %r8601, %r8602}, {%r2, %r2, %r2, %r2, %r2, %r2, %r2, %r2}, {%r2, %r2, %r2, %r2, %r2, %r2, %r2, %r2}, {%r8595, %r8596, %r8597, %r8598};
	bar.warp.sync 	-1;
	wmma.mma.sync.aligned.row.col.m16n16k16.f16.f16 {%r8603, %r8604, %r8605, %r8606}, {%r2, %r2, %r2, %r2, %r2, %r2, %r2, %r2}, {%r2, %r2, %r2, %r2, %r2, %r2, %r2, %r2}, {%r8599, %r8600, %r8601, %r8602};
	bar.warp.sync 	-1;
	wmma.mma.sync.aligned.row.col.m16n16k16.f16.f16 {%r8607, %r8608, %r8609, %r8610}, {%r2, %r2, %r2, %r2, %r2, %r2, %r2, %r2}, {%r2, %r2, %r2, %r2, %r2, %r2, %r2, %r2}, {%r8603, %r8604, %r8605, %r8606};
	bar.warp.sync 	-1;
	wmma.mma.sync.aligned.row.col.m16n16k16.f16.f16 {%r8611, %r8612, %r8613, %r8614}, {%r2, %r2, %r2, %r2, %r2, %r2, %r2, %r2}, {%r2, %r2, %r2, %r2, %r2, %r2, %r2, %r2}, {%r8607, %r8608, %r8609, %r8610};
	bar.warp.sync 	-1;
	wmma.mma.sync.aligned.row.col.m16n16k16.f16.f16 {%r8615, %r8616, %r8617, %r8618}, {%r2, %r2, %r2, %r2, %r2, %r2, %r2, %r2}, {%r2, %r2, %r2, %r2, %r2, %r2, %r2, %r2}, {%r8611, %r8612, %r8613, %r8614};
	bar.warp.sync 	-1;
	wmma.mma.sync.aligned.row.col.m16n16k16.f16.f16 {%r8619, %r8620, %r8621, %r8622}, {%r2, %r2, %r2, %r2, %r2, %r2, %r2, %r2}, {%r2, %r2, %r2, %r2, %r2, %r2, %r2, %r2}, {%r8615, %r8616, %r8617, %r8618};
	bar.warp.sync 	-1;
	wmma.mma.sync.aligned.row.col.m16n16k16.f16.f16 {%r8623, %r8624, %r8625, %r8626}, {%r2, %r2, %r2, %r2, %r2, %r2, %r2, %r2}, {%r2, %r2, %r2, %r2, %r2, %r2, %r2, %r2}, {%r8619, %r8620, %r8621, %r8622};
	bar.warp.sync 	-1;
	wmma.mma.sync.aligned.row.col.m16n16k16.f16.f16 {%r8627, %r8628, %r8629, %r8630}, {%r2, %r2, %r2, %r2, %r2, %r2, %r2, %r2}, {%r2, %r2, %r2, %r2, %r2, %r2, %r2, %r2}, {%r8623, %r8624, %r8625, %r8626};
	bar.warp.sync 	-1;
	wmma.mma.sync.aligned.row.col.m16n16k16.f16.f16 {%r8631, %r8632, %r8633, %r8634}, {%r2, %r2, %r2, %r2, %r2, %r2, %r2, %r2}, {%r2, %r2, %r2, %r2, %r2, %r2, %r2, %r2}, {%r8627, %r8628, %r8629, %r8630};
	bar.warp.sync 	-1;
	wmma.mma.sync.aligned.row.col.m16n16k16.f16.f16 {%r8635, %r8636, %r8637, %r8638}, {%r2, %r2, %r2, %r2, %r2, %r2, %r2, %r2}, {%r2, %r2, %r2, %r2, %r2, %r2, %r2, %r2}, {%r8631, %r8632, %r8633, %r8634};
	bar.warp.sync 	-1;
	wmma.mma.sync.aligned.row.col.m16n16k16.f16.f16 {%r8639, %r8640, %r8641, %r8642}, {%r2, %r2, %r2, %r2, %r2, %r2, %r2, %r2}, {%r2, %r2, %r2, %r2, %r2, %r2, %r2, %r2}, {%r8635, %r8636, %r8637, %r8638};
	bar.warp.sync 	-1;
	wmma.mma.sync.aligned.row.col.m16n16k16.f16.f16 {%r8643, %r8644, %r8645, %r8646}, {%r2, %r2, %r2, %r2, %r2, %r2, %r2, %r2}, {%r2, %r2, %r2, %r2, %r2, %r2, %r2, %r2}, {%r8639, %r8640, %r8641, %r8642};
	bar.warp.sync 	-1;
	wmma.mma.sync.aligned.row.col.m16n16k16.f16.f16 {%r8647, %r8648, %r8649, %r8650}, {%r2, %r2, %r2, %r2, %r2, %r2, %r2, %r2}, {%r2, %r2, %r2, %r2, %r2, %r2, %r2, %r2}, {%r8643, %r8644, %r8645, %r8646};
	bar.warp.sync 	-1;
	wmma.mma.sync.aligned.row.col.m16n16k16.f16.f16 {%r8651, %r8652, %r8653, %r8654}, {%r2, %r2, %r2, %r2, %r2, %r2, %r2, %r2}, {%r2, %r2, %r2, %r2, %r2, %r2, %r2, %r2}, {%r8647, %r8648, %r8649, %r8650};
	bar.warp.sync 	-1;
	wmma.mma.sync.aligned.row.col.m16n16k16.f16.f16 {%r8655, %r8656, %r8657, %r8658}, {%r2, %r2, %r2, %r2, %r2, %r2, %r2, %r2}, {%r2, %r2, %r2, %r2, %r2, %r2, %r2, %r2}, {%r8651, %r8652, %r8653, %r8654};
	bar.warp.sync 	-1;
	wmma.mma.sync.aligned.row.col.m16n16k16.f16.f16 {%r8659, %r8660, %r8661, %r8662}, {%r2, %r2, %r2, %r2, %r2, %r2, %r2, %r2}, {%r2, %r2, %r2, %r2, %r2, %r2, %r2, %r2}, {%r8655, %r8656, %r8657, %r8658};
	bar.warp.sync 	-1;
	wmma.mma.sync.aligned.row.col.m16n16k16.f16.f16 {%r8663, %r8664, %r8665, %r8666}, {%r2, %r2, %r2, %r2, %r2, %r2, %r2, %r2}, {%r2, %r2, %r2, %r2, %r2, %r2, %r2, %r2}, {%r8659, %r8660, %r8661, %r8662};
	bar.warp.sync 	-1;
	wmma.mma.sync.aligned.row.col.m16n16k16.f16.f16 {%r8667, %r8668, %r8669, %r8670}, {%r2, %r2, %r2, %r2, %r2, %r2, %r2, %r2}, {%r2, %r2, %r2, %r2, %r2, %r2, %r2, %r2}, {%r8663, %r8664, %r8665, %r8666};
	bar.warp.sync 	-1;
	wmma.mma.sync.aligned.row.col.m16n16k16.f16.f16 {%r8671, %r8672, %r8673, %r8674}, {%r2, %r2, %r2, %r2, %r2, %r2, %r2, %r2}, {%r2, %r2, %r2, %r2, %r2, %r2, %r2, %r2}, {%r8667, %r8668, %r8669, %r8670};
	bar.warp.sync 	-1;
	wmma.mma.sync.aligned.row.col.m16n16k16.f16.f16 {%r8675, %r8676, %r8677, %r8678}, {%r2, %r2, %r2, %r2, %r2, %r2, %r2, %r2}, {%r2, %r2, %r2, %r2, %r2, %r2, %r2, %r2}, {%r8671, %r8672, %r8673, %r8674};
	bar.warp.sync 	-1;
	wmma.mma.sync.aligned.row.col.m16n16k16.f16.f16 {%r8679, %r8680, %r8681, %r8682}, {%r2, %r2, %r2, %r2, %r2, %r2, %r2, %r2}, {%r2, %r2, %r2, %r2, %r2, %r2, %r2, %r2}, {%r8675, %r8676, %r8677, %r8678};
	bar.warp.sync 	-1;
	wmma.mma.sync.aligned.row.col.m16n16k16.f16.f16 {%r8683, %r8684, %r8685, %r8686}, {%r2, %r2, %r2, %r2, %r2, %r2, %r2, %r2}, {%r2, %r2, %r2, %r2, %r2, %r2, %r2, %r2}, {%r8679, %r8680, %r8681, %r8682};
	bar.warp.sync 	-1;
	wmma.mma.sync.aligned.row.col.m16n16k16.f16.f16 {%r8687, %r8688, %r8689, %r8690}, {%r2, %r2, %r2, %r2, %r2, %r2, %r2, %r2}, {%r2, %r2, %r2, %r2, %r2, %r2, %r2, %r2}, {%r8683, %r8684, %r8685, %r8686};
	bar.warp.sync 	-1;
	wmma.mma.sync.aligned.row.col.m16n16k16.f16.f16 {%r8691, %r8692, %r8693, %r8694}, {%r2, %r2, %r2, %r2, %r2, %r2, %r2, %r2}, {%r2, %r2, %r2, %r2, %r2, %r2, %r2, %r2}, {%r8687, %r8688, %r8689, %r8690};
	bar.warp.sync 	-1;
	wmma.mma.sync.aligned.row.col.m16n16k16.f16.f16 {%r8695, %r8696, %r8697, %r8698}, {%r2, %r2, %r2, %r2, %r2, %r2, %r2, %r2}, {%r2, %r2, %r2, %r2, %r2, %r2, %r2, %r2}, {%r8691, %r8692, %r8693, %r8694};
	bar.warp.sync 	-1;
	wmma.mma.sync.aligned.row.col.m16n16k16.f16.f16 {%r8699, %r8700, %r8701, %r8702}, {%r2, %r2, %r2, %r2, %r2, %r2, %r2, %r2}, {%r2, %r2, %r2, %r2, %r2, %r2, %r2, %r2}, {%r8695, %r8696, %r8697, %r8698};
	bar.warp.sync 	-1;
	wmma.mma.sync.aligned.row.col.m16n16k16.f16.f16 {%r8703, %r8704, %r8705, %r8706}, {%r2, %r2, %r2, %r2, %r2, %r2, %r2, %r2}, {%r2, %r2, %r2, %r2, %r2, %r2, %r2, %r2}, {%r8699, %r8700, %r8701, %r8702};
	bar.warp.sync 	-1;
	wmma.mma.sync.aligned.row.col.m16n16k16.f16.f16 {%r8707, %r8708, %r8709, %r8710}, {%r2, %r2, %r2, %r2, %r2, %r2, %r2, %r2}, {%r2, %r2, %r2, %r2, %r2, %r2, %r2, %r2}, {%r8703, %r8704, %r8705, %r8706};
	bar.warp.sync 	-1;
	wmma.mma.sync.aligned.row.col.m16n16k16.f16.f16 {%r8711, %r8712, %r8713, %r8714}, {%r2, %r2, %r2, %r2, %r2, %r2, %r2, %r2}, {%r2, %r2, %r2, %r2, %r2, %r2, %r2, %r2}, {%r8707, %r8708, %r8709, %r8710};
	bar.warp.sync 	-1;
	wmma.mma.sync.aligned.row.col.m16n16k16.f16.f16 {%r8715, %r8716, %r8717, %r8718}, {%r2, %r2, %r2, %r2, %r2, %r2, %r2, %r2}, {%r2, %r2, %r2, %r2, %r2, %r2, %r2, %r2}, {%r8711, %r8712, %r8713, %r8714};
	bar.warp.sync 	-1;
	wmma.mma.sync.aligned.row.col.m16n16k16.f16.f16 {%r8719, %r8720, %r8721, %r8722}, {%r2, %r2, %r2, %r2, %r2, %r2, %r2, %r2}, {%r2, %r2, %r2, %r2, %r2, %r2, %r2, %r2}, {%r8715, %r8716, %r8717, %r8718};
	bar.warp.sync 	-1;
	wmma.mma.sync.aligned.row.col.m16n16k16.f16.f16 {%r8723, %r8724, %r8725, %r8726}, {%r2, %r2, %r2, %r2, %r2, %r2, %r2, %r2}, {%r2, %r2, %r2, %r2, %r2, %r2, %r2, %r2}, {%r8719, %r8720, %r8721, %r8722};
	bar.warp.sync 	-1;
	wmma.mma.sync.aligned.row.col.m16n16k16.f16.f16 {%r8727, %r8728, %r8729, %r8730}, {%r2, %r2, %r2, %r2, %r2, %r2, %r2, %r2}, {%r2, %r2, %r2, %r2, %r2, %r2, %r2, %r2}, {%r8723, %r8724, %r8725, %r8726};
	bar.warp.sync 	-1;
	wmma.mma.sync.aligned.row.col.m16n16k16.f16.f16 {%r8731, %r8732, %r8733, %r8734}, {%r2, %r2, %r2, %r2, %r2, %r2, %r2, %r2}, {%r2, %r2, %r2, %r2, %r2, %r2, %r2, %r2}, {%r8727, %r8728, %r8729, %r8730};
	bar.warp.sync 	-1;
	wmma.mma.sync.aligned.row.col.m16n16k16.f16.f16 {%r8735, %r8736, %r8737, %r8738}, {%r2, %r2, %r2, %r2, %r2, %r2, %r2, %r2}, {%r2, %r2, %r2, %r2, %r2, %r2, %r2, %r2}, {%r8731, %r8732, %r8733, %r8734};
	bar.warp.sync 	-1;
	wmma.mma.sync.aligned.row.col.m16n16k16.f16.f16 {%r8739, %r8740, %r8741, %r8742}, {%r2, %r2, %r2, %r2, %r2, %r2, %r2, %r2}, {%r2, %r2, %r2, %r2, %r2, %r2, %r2, %r2}, {%r8735, %r8736, %r8737, %r8738};
	bar.warp.sync 	-1;
	wmma.mma.sync.aligned.row.col.m16n16k16.f16.f16 {%r8743, %r8744, %r8745, %r8746}, {%r2, %r2, %r2, %r2, %r2, %r2, %r2, %r2}, {%r2, %r2, %r2, %r2, %r2, %r2, %r2, %r2}, {%r8739, %r8740, %r8741, %r8742};
	bar.warp.sync 	-1;
	wmma.mma.sync.aligned.row.col.m16n16k16.f16.f16 {%r8747, %r8748, %r8749, %r8750}, {%r2, %r2, %r2, %r2, %r2, %r2, %r2, %r2}, {%r2, %r2, %r2, %r2, %r2, %r2, %r2, %r2}, {%r8743, %r8744, %r8745, %r8746};
	bar.warp.sync 	-1;
	wmma.mma.sync.aligned.row.col.m16n16k16.f16.f16 {%r8751, %r8752, %r8753, %r8754}, {%r2, %r2, %r2, %r2, %r2, %r2, %r2, %r2}, {%r2, %r2, %r2, %r2, %r2, %r2, %r2, %r2}, {%r8747, %r8748, %r8749, %r8750};
	bar.warp.sync 	-1;
	wmma.mma.sync.aligned.row.col.m16n16k16.f16.f16 {%r8755, %r8756, %r8757, %r8758}, {%r2, %r2, %r2, %r2, %r2, %r2, %r2, %r2}, {%r2, %r2, %r2, %r2, %r2, %r2, %r2, %r2}, {%r8751, %r8752, %r8753, %r8754};
	bar.warp.sync 	-1;
	wmma.mma.sync.aligned.row.col.m16n16k16.f16.f16 {%r8759, %r8760, %r8761, %r8762}, {%r2, %r2, %r2, %r2, %r2, %r2, %r2, %r2}, {%r2, %r2, %r2, %r2, %r2, %r2, %r2, %r2}, {%r8755, %r8756, %r8757, %r8758};
	bar.warp.sync 	-1;
	wmma.mma.sync.aligned.row.col.m16n16k16.f16.f16 {%r8763, %r8764, %r8765, %r8766}, {%r2, %r2, %r2, %r2, %r2, %r2, %r2, %r2}, {%r2, %r2, %r2, %r2, %r2, %r2, %r2, %r2}, {%r8759, %r8760, %r8761, %r8762};
	bar.warp.sync 	-1;
	wmma.mma.sync.aligned.row.col.m16n16k16.f16.f16 {%r8767, %r8768, %r8769, %r8770}, {%r2, %r2, %r2, %r2, %r2, %r2, %r2, %r2}, {%r2, %r2, %r2, %r2, %r2, %r2, %r2, %r2}, {%r8763, %r8764, %r8765, %r8766};
	bar.warp.sync 	-1;
	wmma.mma.sync.aligned.row.col.m16n16k16.f16.f16 {%r8771, %r8772, %r8773, %r8774}, {%r2, %r2, %r2, %r2, %r2, %r2, %r2, %r2}, {%r2, %r2, %r2, %r2, %r2, %r2, %r2, %r2}, {%r8767, %r8768, %r8769, %r8770};
	bar.warp.sync 	-1;
	wmma.mma.sync.aligned.row.col.m16n16k16.f16.f16 {%r8775, %r8776, %r8777, %r8778}, {%r2, %r2, %r2, %r2, %r2, %r2, %r2, %r2}, {%r2, %r2, %r2, %r2, %r2, %r2, %r2, %r2}, {%r8771, %r8772, %r8773, %r8774};
	bar.warp.sync 	-1;
	wmma.mma.sync.aligned.row.col.m16n16k16.f16.f16 {%r8779, %r8780, %r8781, %r8782}, {%r2, %r2, %r2, %r2, %r2, %r2, %r2, %r2}, {%r2, %r2, %r2, %r2, %r2, %r2, %r2, %r2}, {%r8775, %r8776, %r8777, %r8778};
	bar.warp.sync 	-1;
	wmma.mma.sync.aligned.row.col.m16n16k16.f16.f16 {%r8783, %r8784, %r8785, %r8786}, {%r2, %r2, %r2, %r2, %r2, %r2, %r2, %r2}, {%r2, %r2, %r2, %r2, %r2, %r2, %r2, %r2}, {%r8779, %r8780, %r8781, %r8782};
	bar.warp.sync 	-1;
	wmma.mma.sync.aligned.row.col.m16n16k16.f16.f16 {%r8787, %r8788, %r8789, %r8790}, {%r2, %r2, %r2, %r2, %r2, %r2, %r2, %r2}, {%r2, %r2, %r2, %r2, %r2, %r2, %r2, %r2}, {%r8783, %r8784, %r8785, %r8786};
	bar.warp.sync 	-1;
	wmma.mma.sync.aligned.row.col.m16n16k16.f16.f16 {%r8791, %r8792, %r8793, %r8794}, {%r2, %r2, %r2, %r2, %r2, %r2, %r2, %r2}, {%r2, %r2, %r2, %r2, %r2, %r2, %r2, %r2}, {%r8787, %r8788, %r8789, %r8790};
	bar.warp.sync 	-1;
	wmma.mma.sync.aligned.row.col.m16n16k16.f16.f16 {%r8795, %r8796, %r8797, %r8798}, {%r2, %r2, %r2, %r2, %r2, %r2, %r2, %r2}, {%r2, %r2, %r2, %r2, %r2, %r2, %r2, %r2}, {%r8791, %r8792, %r8793, %r8794};
	bar.warp.sync 	-1;
	wmma.mma.sync.aligned.row.col.m16n16k16.f16.f16 {%r8799, %r8800, %r8801, %r8802}, {%r2, %r2, %r2, %r2, %r2, %r2, %r2, %r2}, {%r2, %r2, %r2, %r2, %r2, %r2, %r2, %r2}, {%r8795, %r8796, %r8797, %r8798};
	bar.warp.sync 	-1;
	wmma.mma.sync.aligned.row.col.m16n16k16.f16.f16 {%r8803, %r8804, %r8805, %r8806}, {%r2, %r2, %r2, %r2, %r2, %r2, %r2, %r2}, {%r2, %r2, %r2, %r2, %r2, %r2, %r2, %r2}, {%r8799, %r8800, %r8801, %r8802};
	bar.warp.sync 	-1;
	wmma.mma.sync.aligned.row.col.m16n16k16.f16.f16 {%r8807, %r8808, %r8809, %r8810}, {%r2, %r2, %r2, %r2, %r2, %r2, %r2, %r2}, {%r2, %r2, %r2, %r2, %r2, %r2, %r2, %r2}, {%r8803, %r8804, %r8805, %r8806};
	bar.warp.sync 	-1;
	wmma.mma.sync.aligned.row.col.m16n16k16.f16.f16 {%r8811, %r8812, %r8813, %r8814}, {%r2, %r2, %r2, %r2, %r2, %r2, %r2, %r2}, {%r2, %r2, %r2, %r2, %r2, %r2, %r2, %r2}, {%r8807, %r8808, %r8809, %r8810};
	bar.warp.sync 	-1;
	wmma.mma.sync.aligned.row.col.m16n16k16.f16.f16 {%r8815, %r8816, %r8817, %r8818}, {%r2, %r2, %r2, %r2, %r2, %r2, %r2, %r2}, {%r2, %r2, %r2, %r2, %r2, %r2, %r2, %r2}, {%r8811, %r8812, %r8813, %r8814};
	bar.warp.sync 	-1;
	wmma.mma.sync.aligned.row.col.m16n16k16.f16.f16 {%r8819, %r8820, %r8821, %r8822}, {%r2, %r2, %r2, %r2, %r2, %r2, %r2, %r2}, {%r2, %r2, %r2, %r2, %r2, %r2, %r2, %r2}, {%r8815, %r8816, %r8817, %r8818};
	bar.warp.sync 	-1;
	wmma.mma.sync.aligned.row.col.m16n16k16.f16.f16 {%r8823, %r8824, %r8825, %r8826}, {%r2, %r2, %r2, %r2, %r2, %r2, %r2, %r2}, {%r2, %r2, %r2, %r2, %r2, %r2, %r2, %r2}, {%r8819, %r8820, %r8821, %r8822};
	bar.warp.sync 	-1;
	wmma.mma.sync.aligned.row.col.m16n16k16.f16.f16 {%r8827, %r8828, %r8829, %r8830}, {%r2, %r2, %r2, %r2, %r2, %r2, %r2, %r2}, {%r2, %r2, %r2, %r2, %r2, %r2, %r2, %r2}, {%r8823, %r8824, %r8825, %r8826};
	bar.warp.sync 	-1;
	wmma.mma.sync.aligned.row.col.m16n16k16.f16.f16 {%r8831, %r8832, %r8833, %r8834}, {%r2, %r2, %r2, %r2, %r2, %r2, %r2, %r2}, {%r2, %r2, %r2, %r2, %r2, %r2, %r2, %r2}, {%r8827, %r8828, %r8829, %r8830};
	bar.warp.sync 	-1;
	wmma.mma.sync.aligned.row.col.m16n16k16.f16.f16 {%r8835, %r8836, %r8837, %r8838}, {%r2, %r2, %r2, %r2, %r2, %r2, %r2, %r2}, {%r2, %r2, %r2, %r2, %r2, %r2, %r2, %r2}, {%r8831, %r8832, %r8833, %r8834};
	bar.warp.sync 	-1;
	wmma.mma.sync.aligned.row.col.m16n16k16.f16.f16 {%r8839, %r8840, %r8841, %r8842}, {%r2, %r2, %r2, %r2, %r2, %r2, %r2, %r2}, {%r2, %r2, %r2, %r2, %r2, %r2, %r2, %r2}, {%r8835, %r8836, %r8837, %r8838};
	bar.warp.sync 	-1;
	wmma.mma.sync.aligned.row.col.m16n16k16.f16.f16 {%r8843, %r8844, %r8845, %r8846}, {%r2, %r2, %r2, %r2, %r2, %r2, %r2, %r2}, {%r2, %r2, %r2, %r2, %r2, %r2, %r2, %r2}, {%r8839, %r8840, %r8841, %r8842};
	bar.warp.sync 	-1;
	wmma.mma.sync.aligned.row.col.m16n16k16.f16.f16 {%r8847, %r8848, %r8849, %r8850}, {%r2, %r2, %r2, %r2, %r2, %r2, %r2, %r2}, {%r2, %r2, %r2, %r2, %r2, %r2, %r2, %r2}, {%r8843, %r8844, %r8845, %r8846};
	bar.warp.sync 	-1;
	wmma.mma.sync.aligned.row.col.m16n16k16.f16.f16 {%r8851, %r8852, %r8853, %r8854}, {%r2, %r2, %r2, %r2, %r2, %r2, %r2, %r2}, {%r2, %r2, %r2, %r2, %r2, %r2, %r2, %r2}, {%r8847, %r8848, %r8849, %r8850};
	bar.warp.sync 	-1;
	wmma.mma.sync.aligned.row.col.m16n16k16.f16.f16 {%r8855, %r8856, %r8857, %r8858}, {%r2, %r2, %r2, %r2, %r2, %r2, %r2, %r2}, {%r2, %r2, %r2, %r2, %r2, %r2, %r2, %r2}, {%r8851, %r8852, %r8853, %r8854};
	bar.warp.sync 	-1;
	wmma.mma.sync.aligned.row.col.m16n16k16.f16.f16 {%r8859, %r8860, %r8861, %r8862}, {%r2, %r2, %r2, %r2, %r2, %r2, %r2, %r2}, {%r2, %r2, %r2, %r2, %r2, %r2, %r2, %r2}, {%r8855, %r8856, %r8857, %r8858};
	bar.warp.sync 	-1;
	wmma.mma.sync.aligned.row.col.m16n16k16.f16.f16 {%r8863, %r8864, %r8865, %r8866}, {%r2, %r2, %r2, %r2, %r2, %r2, %r2, %r2}, {%r2, %r2, %r2, %r2, %r2, %r2, %r2, %r2}, {%r8859, %r8860, %r8861, %r8862};
	bar.warp.sync 	-1;
	wmma.mma.sync.aligned.row.col.m16n16k16.f16.f16 {%r8867, %r8868, %r8869, %r8870}, {%r2, %r2, %r2, %r2, %r2, %r2, %r2, %r2}, {%r2, %r2, %r2, %r2, %r2, %r2, %r2, %r2}, {%r8863, %r8864, %r8865, %r8866};
	bar.warp.sync 	-1;
	wmma.mma.sync.aligned.row.col.m16n16k16.f16.f16 {%r8871, %r8872, %r8873, %r8874}, {%r2, %r2, %r2, %r2, %r2, %r2, %r2, %r2}, {%r2, %r2, %r2, %r2, %r2, %r2, %r2, %r2}, {%r8867, %r8868, %r8869, %r8870};
	bar.warp.sync 	-1;
	wmma.mma.sync.aligned.row.col.m16n16k16.f16.f16 {%r8875, %r8876, %r8877, %r8878}, {%r2, %r2, %r2, %r2, %r2, %r2, %r2, %r2}, {%r2, %r2, %r2, %r2, %r2, %r2, %r2, %r2}, {%r8871, %r8872, %r8873, %r8874};
	bar.warp.sync 	-1;
	wmma.mma.sync.aligned.row.col.m16n16k16.f16.f16 {%r8879, %r8880, %r8881, %r8882}, {%r2, %r2, %r2, %r2, %r2, %r2, %r2, %r2}, {%r2, %r2, %r2, %r2, %r2, %r2, %r2, %r2}, {%r8875, %r8876, %r8877, %r8878};
	bar.warp.sync 	-1;
	wmma.mma.sync.aligned.row.col.m16n16k16.f16.f16 {%r8883, %r8884, %r8885, %r8886}, {%r2, %r2, %r2, %r2, %r2, %r2, %r2, %r2}, {%r2, %r2, %r2, %r2, %r2, %r2, %r2, %r2}, {%r8879, %r8880, %r8881, %r8882};
	bar.warp.sync 	-1;
	wmma.mma.sync.aligned.row.col.m16n16k16.f16.f16 {%r8887, %r8888, %r8889, %r8890}, {%r2, %r2, %r2, %r2, %r2, %r2, %r2, %r2}, {%r2, %r2, %r2, %r2, %r2, %r2, %r2, %r2}, {%r8883, %r8884, %r8885, %r8886};
	bar.warp.sync 	-1;
	wmma.mma.sync.aligned.row.col.m16n16k16.f16.f16 {%r8891, %r8892, %r8893, %r8894}, {%r2, %r2, %r2, %r2, %r2, %r2, %r2, %r2}, {%r2, %r2, %r2, %r2, %r2, %r2, %r2, %r2}, {%r8887, %r8888, %r8889, %r8890};
	bar.warp.sync 	-1;
	wmma.mma.sync.aligned.row.col.m16n16k16.f16.f16 {%r8895, %r8896, %r8897, %r8898}, {%r2, %r2, %r2, %r2, %r2, %r2, %r2, %r2}, {%r2, %r2, %r2, %r2, %r2, %r2, %r2, %r2}, {%r8891, %r8892, %r8893, %r8894};
	bar.warp.sync 	-1;
	wmma.mma.sync.aligned.row.col.m16n16k16.f16.f16 {%r8899, %r8900, %r8901, %r8902}, {%r2, %r2, %r2, %r2, %r2, %r2, %r2, %r2}, {%r2, %r2, %r2, %r2, %r2, %r2, %r2, %r2}, {%r8895, %r8896, %r8897, %r8898};
	bar.warp.sync 	-1;
	wmma.mma.sync.aligned.row.col.m16n16k16.f16.f16 {%r8903, %r8904, %r8905, %r8906}, {%r2, %r2, %r2, %r2, %r2, %r2, %r2, %r2}, {%r2, %r2, %r2, %r2, %r2, %r2, %r2, %r2}, {%r8899, %r8900, %r8901, %r8902};
	bar.warp.sync 	-1;
	wmma.mma.sync.aligned.row.col.m16n16k16.f16.f16 {%r8907, %r8908, %r8909, %r8910}, {%r2, %r2, %r2, %r2, %r2, %r2, %r2, %r2}, {%r2, %r2, %r2, %r2, %r2, %r2, %r2, %r2}, {%r8903, %r8904, %r8905, %r8906};
	bar.warp.sync 	-1;
	wmma.mma.sync.aligned.row.col.m16n16k16.f16.f16 {%r8911, %r8912, %r8913, %r8914}, {%r2, %r2, %r2, %r2, %r2, %r2, %r2, %r2}, {%r2, %r2, %r2, %r2, %r2, %r2, %r2, %r2}, {%r8907, %r8908, %r8909, %r8910};
	bar.warp.sync 	-1;
	wmma.mma.sync.aligned.row.col.m16n16k16.f16.f16 {%r8915, %r8916, %r8917, %r8918}, {%r2, %r2, %r2, %r2, %r2, %r2, %r2, %r2}, {%r2, %r2, %r2, %r2, %r2, %r2, %r2, %r2}, {%r8911, %r8912, %r8913, %r8914};
	bar.warp.sync 	-1;
	wmma.mma.sync.aligned.row.col.m16n16k16.f16.f16 {%r8919, %r8920, %r8921, %r8922}, {%r2, %r2, %r2, %r2, %r2, %r2, %r2, %r2}, {%r2, %r2, %r2, %r2, %r2, %r2, %r2, %r2}, {%r8915, %r8916, %r8917, %r8918};
	bar.warp.sync 	-1;
	wmma.mma.sync.aligned.row.col.m16n16k16.f16.f16 {%r8923, %r8924, %r8925, %r8926}, {%r2, %r2, %r2, %r2, %r2, %r2, %r2, %r2}, {%r2, %r2, %r2, %r2, %r2, %r2, %r2, %r2}, {%r8919, %r8920, %r8921, %r8922};
	bar.warp.sync 	-1;
	wmma.mma.sync.aligned.row.col.m16n16k16.f16.f16 {%r8927, %r8928, %r8929, %r8930}, {%r2, %r2, %r2, %r2, %r2, %r2, %r2, %r2}, {%r2, %r2, %r2, %r2, %r2, %r2, %r2, %r2}, {%r8923, %r8924, %r8925, %r8926};
	bar.warp.sync 	-1;
	wmma.mma.sync.aligned.row.col.m16n16k16.f16.f16 {%r8931, %r8932, %r8933, %r8934}, {%r2, %r2, %r2, %r2, %r2, %r2, %r2, %r2}, {%r2, %r2, %r2, %r2, %r2, %r2, %r2, %r2}, {%r8927, %r8928, %r8929, %r8930};
	bar.warp.sync 	-1;
	wmma.mma.sync.aligned.row.col.m16n16k16.f16.f16 {%r8935, %r8936, %r8937, %r8938}, {%r2, %r2, %r2, %r2, %r2, %r2, %r2, %r2}, {%r2, %r2, %r2, %r2, %r2, %r2, %r2, %r2}, {%r8931, %r8932, %r8933, %r8934};
	bar.warp.sync 	-1;
	wmma.mma.sync.aligned.row.col.m16n16k16.f16.f16 {%r8939, %r8940, %r8941, %r8942}, {%r2, %r2, %r2, %r2, %r2, %r2, %r2, %r2}, {%r2, %r2, %r2, %r2, %r2, %r2, %r2, %r2}, {%r8935, %r8936, %r8937, %r8938};
	bar.warp.sync 	-1;
	wmma.mma.sync.aligned.row.col.m16n16k16.f16.f16 {%r8943, %r8944, %r8945, %r8946}, {%r2, %r2, %r2, %r2, %r2, %r2, %r2, %r2}, {%r2, %r2, %r2, %r2, %r2, %r2, %r2, %r2}, {%r8939, %r8940, %r8941, %r8942};
	bar.warp.sync 	-1;
	wmma.mma.sync.aligned.row.col.m16n16k16.f16.f16 {%r8947, %r8948, %r8949, %r8950}, {%r2, %r2, %r2, %r2, %r2, %r2, %r2, %r2}, {%r2, %r2, %r2, %r2, %r2, %r2, %r2, %r2}, {%r8943, %r8944, %r8945, %r8946};
	bar.warp.sync 	-1;
	wmma.mma.sync.aligned.row.col.m16n16k16.f16.f16 {%r8951, %r8952, %r8953, %r8954}, {%r2, %r2, %r2, %r2, %r2, %r2, %r2, %r2}, {%r2, %r2, %r2, %r2, %r2, %r2, %r2, %r2}, {%r8947, %r8948, %r8949, %r8950};
	bar.warp.sync 	-1;
	wmma.mma.sync.aligned.row.col.m16n16k16.f16.f16 {%r8955, %r8956, %r8957, %r8958}, {%r2, %r2, %r2, %r2, %r2, %r2, %r2, %r2}, {%r2, %r2, %r2, %r2, %r2, %r2, %r2, %r2}, {%r8951, %r8952, %r8953, %r8954};
	bar.warp.sync 	-1;
	wmma.mma.sync.aligned.row.col.m16n16k16.f16.f16 {%r8959, %r8960, %r8961, %r8962}, {%r2, %r2, %r2, %r2, %r2, %r2, %r2, %r2}, {%r2, %r2, %r2, %r2, %r2, %r2, %r2, %r2}, {%r8955, %r8956, %r8957, %r8958};
	bar.warp.sync 	-1;
	wmma.mma.sync.aligned.row.col.m16n16k16.f16.f16 {%r8963, %r8964, %r8965, %r8966}, {%r2, %r2, %r2, %r2, %r2, %r2, %r2, %r2}, {%r2, %r2, %r2, %r2, %r2, %r2, %r2, %r2}, {%r8959, %r8960, %r8961, %r8962};
	bar.warp.sync 	-1;
	wmma.mma.sync.aligned.row.col.m16n16k16.f16.f16 {%r8967, %r8968, %r8969, %r8970}, {%r2, %r2, %r2, %r2, %r2, %r2, %r2, %r2}, {%r2, %r2, %r2, %r2, %r2, %r2, %r2, %r2}, {%r8963, %r8964, %r8965, %r8966};
	bar.warp.sync 	-1;
	wmma.mma.sync.aligned.row.col.m16n16k16.f16.f16 {%r8971, %r8972, %r8973, %r8974}, {%r2, %r2, %r2, %r2, %r2, %r2, %r2, %r2}, {%r2, %r2, %r2, %r2, %r2, %r2, %r2, %r2}, {%r8967, %r8968, %r8969, %r8970};
	bar.warp.sync 	-1;
	wmma.mma.sync.aligned.row.col.m16n16k16.f16.f16 {%r8975, %r8976, %r8977, %r8978}, {%r2, %r2, %r2, %r2, %r2, %r2, %r2, %r2}, {%r2, %r2, %r2, %r2, %r2, %r2, %r2, %r2}, {%r8971, %r8972, %r8973, %r8974};
	bar.warp.sync 	-1;
	wmma.mma.sync.aligned.row.col.m16n16k16.f16.f16 {%r8979, %r8980, %r8981, %r8982}, {%r2, %r2, %r2, %r2, %r2, %r2, %r2, %r2}, {%r2, %r2, %r2, %r2, %r2, %r2, %r2, %r2}, {%r8975, %r8976, %r8977, %r8978};
	bar.warp.sync 	-1;
	wmma.mma.sync.aligned.row.col.m16n16k16.f16.f16 {%r8983, %r8984, %r8985, %r8986}, {%r2, %r2, %r2, %r2, %r2, %r2, %r2, %r2}, {%r2, %r2, %r2, %r2, %r2, %r2, %r2, %r2}, {%r8979, %r8980, %r8981, %r8982};
	bar.warp.sync 	-1;
	wmma.mma.sync.aligned.row.col.m16n16k16.f16.f16 {%r8987, %r8988, %r8989, %r8990}, {%r2, %r2, %r2, %r2, %r2, %r2, %r2, %r2}, {%r2, %r2, %r2, %r2, %r2, %r2, %r2, %r2}, {%r8983, %r8984, %r8985, %r8986};
	bar.warp.sync 	-1;
	wmma.mma.sync.aligned.row.col.m16n16k16.f16.f16 {%r8991, %r8992, %r8993, %r8994}, {%r2, %r2, %r2, %r2, %r2, %r2, %r2, %r2}, {%r2, %r2, %r2, %r2, %r2, %r2, %r2, %r2}, {%r8987, %r8988, %r8989, %r8990};
	bar.warp.sync 	-1;
	wmma.mma.sync.aligned.row.col.m16n16k16.f16.f16 {%r8995, %r8996, %r8997, %r8998}, {%r2, %r2, %r2, %r2, %r2, %r2, %r2, %r2}, {%r2, %r2, %r2, %r2, %r2, %r2, %r2, %r2}, {%r8991, %r8992, %r8993, %r8994};
	bar.warp.sync 	-1;
	wmma.mma.sync.aligned.row.col.m16n16k16.f16.f16 {%r8999, %r9000, %r9001, %r9002}, {%r2, %r2, %r2, %r2, %r2, %r2, %r2, %r2}, {%r2, %r2, %r2, %r2, %r2, %r2, %r2, %r2}, {%r8995, %r8996, %r8997, %r8998};
	bar.warp.sync 	-1;
	wmma.mma.sync.aligned.row.col.m16n16k16.f16.f16 {%r9003, %r9004, %r9005, %r9006}, {%r2, %r2, %r2, %r2, %r2, %r2, %r2, %r2}, {%r2, %r2, %r2, %r2, %r2, %r2, %r2, %r2}, {%r8999, %r9000, %r9001, %r9002};
	bar.warp.sync 	-1;
	wmma.mma.sync.aligned.row.col.m16n16k16.f16.f16 {%r9007, %r9008, %r9009, %r9010}, {%r2, %r2, %r2, %r2, %r2, %r2, %r2, %r2}, {%r2, %r2, %r2, %r2, %r2, %r2, %r2, %r2}, {%r9003, %r9004, %r9005, %r9006};
	bar.warp.sync 	-1;
	wmma.mma.sync.aligned.row.col.m16n16k16.f16.f16 {%r9011, %r9012, %r9013, %r9014}, {%r2, %r2, %r2, %r2, %r2, %r2, %r2, %r2}, {%r2, %r2, %r2, %r2, %r2, %r2, %r2, %r2}, {%r9007, %r9008, %r9009, %r9010};
	bar.warp.sync 	-1;
	wmma.mma.sync.aligned.row.col.m16n16k16.f16.f16 {%r9015, %r9016, %r9017, %r9018}, {%r2, %r2, %r2, %r2, %r2, %r2, %r2, %r2}, {%r2, %r2, %r2, %r2, %r2, %r2, %r2, %r2}, {%r9011, %r9012, %r9013, %r9014};
	bar.warp.sync 	-1;
	wmma.mma.sync.aligned.row.col.m16n16k16.f16.f16 {%r9019, %r9020, %r9021, %r9022}, {%r2, %r2, %r2, %r2, %r2, %r2, %r2, %r2}, {%r2, %r2, %r2, %r2, %r2, %r2, %r2, %r2}, {%r9015, %r9016, %r9017, %r9018};
	bar.warp.sync 	-1;
	wmma.mma.sync.aligned.row.col.m16n16k16.f16.f16 {%r9023, %r9024, %r9025, %r9026}, {%r2, %r2, %r2, %r2, %r2, %r2, %r2, %r2}, {%r2, %r2, %r2, %r2, %r2, %r2, %r2, %r2}, {%r9019, %r9020, %r9021, %r9022};
	bar.warp.sync 	-1;
	wmma.mma.sync.aligned.row.col.m16n16k16.f16.f16 {%r9027, %r9028, %r9029, %r9030}, {%r2, %r2, %r2, %r2, %r2, %r2, %r2, %r2}, {%r2, %r2, %r2, %r2, %r2, %r2, %r2, %r2}, {%r9023, %r9024, %r9025, %r9026};
	bar.warp.sync 	-1;
	wmma.mma.sync.aligned.row.col.m16n16k16.f16.f16 {%r9031, %r9032, %r9033, %r9034}, {%r2, %r2, %r2, %r2, %r2, %r2, %r2, %r2}, {%r2, %r2, %r2, %r2, %r2, %r2, %r2, %r2}, {%r9027, %r9028, %r9029, %r9030};
	bar.warp.sync 	-1;
	wmma.mma.sync.aligned.row.col.m16n16k16.f16.f16 {%r9035, %r9036, %r9037, %r9038}, {%r2, %r2, %r2, %r2, %r2, %r2, %r2, %r2}, {%r2, %r2, %r2, %r2, %r2, %r2, %r2, %r2}, {%r9031, %r9032, %r9033, %r9034};
	bar.warp.sync 	-1;
	wmma.mma.sync.aligned.row.col.m16n16k16.f16.f16 {%r9039, %r9040, %r9041, %r9042}, {%r2, %r2, %r2, %r2, %r2, %r2, %r2, %r2}, {%r2, %r2, %r2, %r2, %r2, %r2, %r2, %r2}, {%r9035, %r9036, %r9037, %r9038};
	bar.warp.sync 	-1;
	wmma.mma.sync.aligned.row.col.m16n16k16.f16.f16 {%r9043, %r9044, %r9045, %r9046}, {%r2, %r2, %r2, %r2, %r2, %r2, %r2, %r2}, {%r2, %r2, %r2, %r2, %r2, %r2, %r2, %r2}, {%r9039, %r9040, %r9041, %r9042};
	bar.warp.sync 	-1;
	wmma.mma.sync.aligned.row.col.m16n16k16.f16.f16 {%r9047, %r9048, %r9049, %r9050}, {%r2, %r2, %r2, %r2, %r2, %r2, %r2, %r2}, {%r2, %r2, %r2, %r2, %r2, %r2, %r2, %r2}, {%r9043, %r9044, %r9045, %r9046};
	bar.warp.sync 	-1;
	wmma.mma.sync.aligned.row.col.m16n16k16.f16.f16 {%r9051, %r9052, %r9053, %r9054}, {%r2, %r2, %r2, %r2, %r2, %r2, %r2, %r2}, {%r2, %r2, %r2, %r2, %r2, %r2, %r2, %r2}, {%r9047, %r9048, %r9049, %r9050};
	bar.warp.sync 	-1;
	wmma.mma.sync.aligned.row.col.m16n16k16.f16.f16 {%r9055, %r9056, %r9057, %r9058}, {%r2, %r2, %r2, %r2, %r2, %r2, %r2, %r2}, {%r2, %r2, %r2, %r2, %r2, %r2, %r2, %r2}, {%r9051, %r9052, %r9053, %r9054};
	bar.warp.sync 	-1;
	wmma.mma.sync.aligned.row.col.m16n16k16.f16.f16 {%r9059, %r9060, %r9061, %r9062}, {%r2, %r2, %r2, %r2, %r2, %r2, %r2, %r2}, {%r2, %r2, %r2, %r2, %r2, %r2, %r2, %r2}, {%r9055, %r9056, %r9057, %r9058};
	bar.warp.sync 	-1;
	wmma.mma.sync.aligned.row.col.m16n16k16.f16.f16 {%r9063, %r9064, %r9065, %r9066}, {%r2, %r2, %r2, %r2, %r2, %r2, %r2, %r2}, {%r2, %r2, %r2, %r2, %r2, %r2, %r2, %r2}, {%r9059, %r9060, %r9061, %r9062};
	bar.warp.sync 	-1;
	wmma.mma.sync.aligned.row.col.m16n16k16.f16.f16 {%r9067, %r9068, %r9069, %r9070}, {%r2, %r2, %r2, %r2, %r2, %r2, %r2, %r2}, {%r2, %r2, %r2, %r2, %r2, %r2, %r2, %r2}, {%r9063, %r9064, %r9065, %r9066};
	bar.warp.sync 	-1;
	wmma.mma.sync.aligned.row.col.m16n16k16.f16.f16 {%r9071, %r9072, %r9073, %r9074}, {%r2, %r2, %r2, %r2, %r2, %r2, %r2, %r2}, {%r2, %r2, %r2, %r2, %r2, %r2, %r2, %r2}, {%r9067, %r9068, %r9069, %r9070};
	bar.warp.sync 	-1;
	wmma.mma.sync.aligned.row.col.m16n16k16.f16.f16 {%r9075, %r9076, %r9077, %r9078}, {%r2, %r2, %r2, %r2, %r2, %r2, %r2, %r2}, {%r2, %r2, %r2, %r2, %r2, %r2, %r2, %r2}, {%r9071, %r9072, %r9073, %r9074};
	bar.warp.sync 	-1;
	wmma.mma.sync.aligned.row.col.m16n16k16.f16.f16 {%r9079, %r9080, %r9081, %r9082}, {%r2, %r2, %r2, %r2, %r2, %r2, %r2, %r2}, {%r2, %r2, %r2, %r2, %r2, %r2, %r2, %r2}, {%r9075, %r9076, %r9077, %r9078};
	bar.warp.sync 	-1;
	wmma.mma.sync.aligned.row.col.m16n16k16.f16.f16 {%r9083, %r9084, %r9085, %r9086}, {%r2, %r2, %r2, %r2, %r2, %r2, %r2, %r2}, {%r2, %r2, %r2, %r2, %r2, %r2, %r2, %r2}, {%r9079, %r9080, %r9081, %r9082};
	bar.warp.sync 	-1;
	wmma.mma.sync.aligned.row.col.m16n16k16.f16.f16 {%r9087, %r9088, %r9089, %r9090}, {%r2, %r2, %r2, %r2, %r2, %r2, %r2, %r2}, {%r2, %r2, %r2, %r2, %r2, %r2, %r2, %r2}, {%r9083, %r9084, %r9085, %r9086};
	bar.warp.sync 	-1;
	wmma.mma.sync.aligned.row.col.m16n16k16.f16.f16 {%r9091, %r9092, %r9093, %r9094}, {%r2, %r2, %r2, %r2, %r2, %r2, %r2, %r2}, {%r2, %r2, %r2, %r2, %r2, %r2, %r2, %r2}, {%r9087, %r9088, %r9089, %r9090};
	bar.warp.sync 	-1;
	wmma.mma.sync.aligned.row.col.m16n16k16.f16.f16 {%r9095, %r9096, %r9097, %r9098}, {%r2, %r2, %r2, %r2, %r2, %r2, %r2, %r2}, {%r2, %r2, %r2, %r2, %r2, %r2, %r2, %r2}, {%r9091, %r9092, %r9093, %r9094};
	bar.warp.sync 	-1;
	wmma.mma.sync.aligned.row.col.m16n16k16.f16.f16 {%r9099, %r9100, %r9101, %r9102}, {%r2, %r2, %r2, %r2, %r2, %r2, %r2, %r2}, {%r2, %r2, %r2, %r2, %r2, %r2, %r2, %r2}, {%r9095, %r9096, %r9097, %r9098};
	bar.warp.sync 	-1;
	wmma.mma.sync.aligned.row.col.m16n16k16.f16.f16 {%r9103, %r9104, %r9105, %r9106}, {%r2, %r2, %r2, %r2, %r2, %r2, %r2, %r2}, {%r2, %r2, %r2, %r2, %r2, %r2, %r2, %r2}, {%r9099, %r9100, %r9101, %r9102};
	bar.warp.sync 	-1;
	wmma.mma.sync.aligned.row.col.m16n16k16.f16.f16 {%r9107, %r9108, %r9109, %r9110}, {%r2, %r2, %r2, %r2, %r2, %r2, %r2, %r2}, {%r2, %r2, %r2, %r2, %r2, %r2, %r2, %r2}, {%r9103, %r9104, %r9105, %r9106};
	bar.warp.sync 	-1;
	wmma.mma.sync.aligned.row.col.m16n16k16.f16.f16 {%r9111, %r9112, %r9113, %r9114}, {%r2, %r2, %r2, %r2, %r2, %r2, %r2, %r2}, {%r2, %r2, %r2, %r2, %r2, %r2, %r2, %r2}, {%r9107, %r9108, %r9109, %r9110};
	bar.warp.sync 	-1;
	wmma.mma.sync.aligned.row.col.m16n16k16.f16.f16 {%r9115, %r9116, %r9117, %r9118}, {%r2, %r2, %r2, %r2, %r2, %r2, %r2, %r2}, {%r2, %r2, %r2, %r2, %r2, %r2, %r2, %r2}, {%r9111, %r9112, %r9113, %r9114};
	bar.warp.sync 	-1;
	wmma.mma.sync.aligned.row.col.m16n16k16.f16.f16 {%r9119, %r9120, %r9121, %r9122}, {%r2, %r2, %r2, %r2, %r2, %r2, %r2, %r2}, {%r2, %r2, %r2, %r2, %r2, %r2, %r2, %r2}, {%r9115, %r9116, %r9117, %r9118};
	bar.warp.sync 	-1;
	wmma.mma.sync.aligned.row.col.m16n16k16.f16.f16 {%r9123, %r9124, %r9125, %r9126}, {%r2, %r2, %r2, %r2, %r2, %r2, %r2, %r2}, {%r2, %r2, %r2, %r2, %r2, %r2, %r2, %r2}, {%r9119, %r9120, %r9121, %r9122};
	bar.warp.sync 	-1;
	wmma.mma.sync.aligned.row.col.m16n16k16.f16.f16 {%r9127, %r9128, %r9129, %r9130}, {%r2, %r2, %r2, %r2, %r2, %r2, %r2, %r2}, {%r2, %r2, %r2, %r2, %r2, %r2, %r2, %r2}, {%r9123, %r9124, %r9125, %r9126};
	bar.warp.sync 	-1;
	wmma.mma.sync.aligned.row.col.m16n16k16.f16.f16 {%r9131, %r9132, %r9133, %r9134}, {%r2, %r2, %r2, %r2, %r2, %r2, %r2, %r2}, {%r2, %r2, %r2, %r2, %r2, %r2, %r2, %r2}, {%r9127, %r9128, %r9129, %r9130};
	bar.warp.sync 	-1;
	wmma.mma.sync.aligned.row.col.m16n16k16.f16.f16 {%r9135, %r9136, %r9137, %r9138}, {%r2, %r2, %r2, %r2, %r2, %r2, %r2, %r2}, {%r2, %r2, %r2, %r2, %r2, %r2, %r2, %r2}, {%r9131, %r9132, %r9133, %r9134};
	bar.warp.sync 	-1;
	wmma.mma.sync.aligned.row.col.m16n16k16.f16.f16 {%r9139, %r9140, %r9141, %r9142}, {%r2, %r2, %r2, %r2, %r2, %r2, %r2, %r2}, {%r2, %r2, %r2, %r2, %r2, %r2, %r2, %r2}, {%r9135, %r9136, %r9137, %r9138};
	bar.warp.sync 	-1;
	wmma.mma.sync.aligned.row.col.m16n16k16.f16.f16 {%r9143, %r9144, %r9145, %r9146}, {%r2, %r2, %r2, %r2, %r2, %r2, %r2, %r2}, {%r2, %r2, %r2, %r2, %r2, %r2, %r2, %r2}, {%r9139, %r9140, %r9141, %r9142};
	bar.warp.sync 	-1;
	wmma.mma.sync.aligned.row.col.m16n16k16.f16.f16 {%r9147, %r9148, %r9149, %r9150}, {%r2, %r2, %r2, %r2, %r2, %r2, %r2, %r2}, {%r2, %r2, %r2, %r2, %r2, %r2, %r2, %r2}, {%r9143, %r9144, %r9145, %r9146};
	bar.warp.sync 	-1;
	wmma.mma.sync.aligned.row.col.m16n16k16.f16.f16 {%r9151, %r9152, %r9153, %r9154}, {%r2, %r2, %r2, %r2, %r2, %r2, %r2, %r2}, {%r2, %r2, %r2, %r2, %r2, %r2, %r2, %r2}, {%r9147, %r9148, %r9149, %r9150};
	bar.warp.sync 	-1;
	wmma.mma.sync.aligned.row.col.m16n16k16.f16.f16 {%r9155, %r9156, %r9157, %r9158}, {%r2, %r2, %r2, %r2, %r2, %r2, %r2, %r2}, {%r2, %r2, %r2, %r2, %r2, %r2, %r2, %r2}, {%r9151, %r9152, %r9153, %r9154};
	bar.warp.sync 	-1;
	wmma.mma.sync.aligned.row.col.m16n16k16.f16.f16 {%r9159, %r9160, %r9161, %r9162}, {%r2, %r2, %r2, %r2, %r2, %r2, %r2, %r2}, {%r2, %r2, %r2, %r2, %r2, %r2, %r2, %r2}, {%r9155, %r9156, %r9157, %r9158};
	bar.warp.sync 	-1;
	wmma.mma.sync.aligned.row.col.m16n16k16.f16.f16 {%r9163, %r9164, %r9165, %r9166}, {%r2, %r2, %r2, %r2, %r2, %r2, %r2, %r2}, {%r2, %r2, %r2, %r2, %r2, %r2, %r2, %r2}, {%r9159, %r9160, %r9161, %r9162};
	bar.warp.sync 	-1;
	wmma.mma.sync.aligned.row.col.m16n16k16.f16.f16 {%r9167, %r9168, %r9169, %r9170}, {%r2, %r2, %r2, %r2, %r2, %r2, %r2, %r2}, {%r2, %r2, %r2, %r2, %r2, %r2, %r2, %r2}, {%r9163, %r9164, %r9165, %r9166};
	bar.warp.sync 	-1;
	wmma.mma.sync.aligned.row.col.m16n16k16.f16.f16 {%r9171, %r9172, %r9173, %r9174}, {%r2, %r2, %r2, %r2, %r2, %r2, %r2, %r2}, {%r2, %r2, %r2, %r2, %r2, %r2, %r2, %r2}, {%r9167, %r9168, %r9169, %r9170};
	bar.warp.sync 	-1;
	wmma.mma.sync.aligned.row.col.m16n16k16.f16.f16 {%r9175, %r9176, %r9177, %r9178}, {%r2, %r2, %r2, %r2, %r2, %r2, %r2, %r2}, {%r2, %r2, %r2, %r2, %r2, %r2, %r2, %r2}, {%r9171, %r9172, %r9173, %r9174};
	bar.warp.sync 	-1;
	wmma.mma.sync.aligned.row.col.m16n16k16.f16.f16 {%r9179, %r9180, %r9181, %r9182}, {%r2, %r2, %r2, %r2, %r2, %r2, %r2, %r2}, {%r2, %r2, %r2, %r2, %r2, %r2, %r2, %r2}, {%r9175, %r9176, %r9177, %r9178};
	bar.warp.sync 	-1;
	wmma.mma.sync.aligned.row.col.m16n16k16.f16.f16 {%r9183, %r9184, %r9185, %r9186}, {%r2, %r2, %r2, %r2, %r2, %r2, %r2, %r2}, {%r2, %r2, %r2, %r2, %r2, %r2, %r2, %r2}, {%r9179, %r9180, %r9181, %r9182};
	bar.warp.sync 	-1;
	wmma.mma.sync.aligned.row.col.m16n16k16.f16.f16 {%r9187, %r9188, %r9189, %r9190}, {%r2, %r2, %r2, %r2, %r2, %r2, %r2, %r2}, {%r2, %r2, %r2, %r2, %r2, %r2, %r2, %r2}, {%r9183, %r9184, %r9185, %r9186};
	bar.warp.sync 	-1;
	wmma.mma.sync.aligned.row.col.m16n16k16.f16.f16 {%r9191, %r9192, %r9193, %r9194}, {%r2, %r2, %r2, %r2, %r2, %r2, %r2, %r2}, {%r2, %r2, %r2, %r2, %r2, %r2, %r2, %r2}, {%r9187, %r9188, %r9189, %r9190};
	bar.warp.sync 	-1;
	wmma.mma.sync.aligned.row.col.m16n16k16.f16.f16 {%r9195, %r9196, %r9197, %r9198}, {%r2, %r2, %r2, %r2, %r2, %r2, %r2, %r2}, {%r2, %r2, %r2, %r2, %r2, %r2, %r2, %r2}, {%r9191, %r9192, %r9193, %r9194};
	bar.warp.sync 	-1;
	wmma.mma.sync.aligned.row.col.m16n16k16.f16.f16 {%r9199, %r9200, %r9201, %r9202}, {%r2, %r2, %r2, %r2, %r2, %r2, %r2, %r2}, {%r2, %r2, %r2, %r2, %r2, %r2, %r2, %r2}, {%r9195, %r9196, %r9197, %r9198};
	bar.warp.sync 	-1;
	wmma.mma.sync.aligned.row.col.m16n16k16.f16.f16 {%r9203, %r9204, %r9205, %r9206}, {%r2, %r2, %r2, %r2, %r2, %r2, %r2, %r2}, {%r2, %r2, %r2, %r2, %r2, %r2, %r2, %r2}, {%r9199, %r9200, %r9201, %r9202};
	bar.warp.sync 	-1;
	wmma.mma.sync.aligned.row.col.m16n16k16.f16.f16 {%r9207, %r9208, %r9209, %r9210}, {%r2, %r2, %r2, %r2, %r2, %r2, %r2, %r2}, {%r2, %r2, %r2, %r2, %r2, %r2, %r2, %r2}, {%r9203, %r9204, %r9205, %r9206};
	bar.warp.sync 	-1;
	wmma.mma.sync.aligned.row.col.m16n16k16.f16.f16 {%r9211, %r9212, %r9213, %r9214}, {%r2, %r2, %r2, %r2, %r2, %r2, %r2, %r2}, {%r2, %r2, %r2, %r2, %r2, %r2, %r2, %r2}, {%r9207, %r9208, %r9209, %r9210};
	bar.warp.sync 	-1;
	wmma.mma.sync.aligned.row.col.m16n16k16.f16.f16 {%r9215, %r9216, %r9217, %r9218}, {%r2, %r2, %r2, %r2, %r2, %r2, %r2, %r2}, {%r2, %r2, %r2, %r2, %r2, %r2, %r2, %r2}, {%r9211, %r9212, %r9213, %r9214};
	bar.warp.sync 	-1;
	wmma.mma.sync.aligned.row.col.m16n16k16.f16.f16 {%r9219, %r9220, %r9221, %r9222}, {%r2, %r2, %r2, %r2, %r2, %r2, %r2, %r2}, {%r2, %r2, %r2, %r2, %r2, %r2, %r2, %r2}, {%r9215, %r9216, %r9217, %r9218};
	bar.warp.sync 	-1;
	wmma.mma.sync.aligned.row.col.m16n16k16.f16.f16 {%r9223, %r9224, %r9225, %r9226}, {%r2, %r2, %r2, %r2, %r2, %r2, %r2, %r2}, {%r2, %r2, %r2, %r2, %r2, %r2, %r2, %r2}, {%r9219, %r9220, %r9221, %r9222};
	bar.warp.sync 	-1;
	wmma.mma.sync.aligned.row.col.m16n16k16.f16.f16 {%r9227, %r9228, %r9229, %r9230}, {%r2, %r2, %r2, %r2, %r2, %r2, %r2, %r2}, {%r2, %r2, %r2, %r2, %r2, %r2, %r2, %r2}, {%r9223, %r9224, %r9225, %r9226};
	bar.warp.sync 	-1;
	wmma.mma.sync.aligned.row.col.m16n16k16.f16.f16 {%r9231, %r9232, %r9233, %r9234}, {%r2, %r2, %r2, %r2, %r2, %r2, %r2, %r2}, {%r2, %r2, %r2, %r2, %r2, %r2, %r2, %r2}, {%r9227, %r9228, %r9229, %r9230};
	bar.warp.sync 	-1;
	wmma.mma.sync.aligned.row.col.m16n16k16.f16.f16 {%r9235, %r9236, %r9237, %r9238}, {%r2, %r2, %r2, %r2, %r2, %r2, %r2, %r2}, {%r2, %r2, %r2, %r2, %r2, %r2, %r2, %r2}, {%r9231, %r9232, %r9233, %r9234};
	bar.warp.sync 	-1;
	wmma.mma.sync.aligned.row.col.m16n16k16.f16.f16 {%r9239, %r9240, %r9241, %r9242}, {%r2, %r2, %r2, %r2, %r2, %r2, %r2, %r2}, {%r2, %r2, %r2, %r2, %r2, %r2, %r2, %r2}, {%r9235, %r9236, %r9237, %r9238};
	bar.warp.sync 	-1;
	wmma.mma.sync.aligned.row.col.m16n16k16.f16.f16 {%r9243, %r9244, %r9245, %r9246}, {%r2, %r2, %r2, %r2, %r2, %r2, %r2, %r2}, {%r2, %r2, %r2, %r2, %r2, %r2, %r2, %r2}, {%r9239, %r9240, %r9241, %r9242};
	bar.warp.sync 	-1;
	wmma.mma.sync.aligned.row.col.m16n16k16.f16.f16 {%r9247, %r9248, %r9249, %r9250}, {%r2, %r2, %r2, %r2, %r2, %r2, %r2, %r2}, {%r2, %r2, %r2, %r2, %r2, %r2, %r2, %r2}, {%r9243, %r9244, %r9245, %r9246};
	bar.warp.sync 	-1;
	wmma.mma.sync.aligned.row.col.m16n16k16.f16.f16 {%r9251, %r9252, %r9253, %r9254}, {%r2, %r2, %r2, %r2, %r2, %r2, %r2, %r2}, {%r2, %r2, %r2, %r2, %r2, %r2, %r2, %r2}, {%r9247, %r9248, %r9249, %r9250};
	bar.warp.sync 	-1;
	wmma.mma.sync.aligned.row.col.m16n16k16.f16.f16 {%r9255, %r9256, %r9257, %r9258}, {%r2, %r2, %r2, %r2, %r2, %r2, %r2, %r2}, {%r2, %r2, %r2, %r2, %r2, %r2, %r2, %r2}, {%r9251, %r9252, %r9253, %r9254};
	bar.warp.sync 	-1;
	wmma.mma.sync.aligned.row.col.m16n16k16.f16.f16 {%r9259, %r9260, %r9261, %r9262}, {%r2, %r2, %r2, %r2, %r2, %r2, %r2, %r2}, {%r2, %r2, %r2, %r2, %r2, %r2, %r2, %r2}, {%r9255, %r9256, %r9257, %r9258};
	bar.warp.sync 	-1;
	wmma.mma.sync.aligned.row.col.m16n16k16.f16.f16 {%r9263, %r9264, %r9265, %r9266}, {%r2, %r2, %r2, %r2, %r2, %r2, %r2, %r2}, {%r2, %r2, %r2, %r2, %r2, %r2, %r2, %r2}, {%r9259, %r9260, %r9261, %r9262};
	bar.warp.sync 	-1;
	wmma.mma.sync.aligned.row.col.m16n16k16.f16.f16 {%r9267, %r9268, %r9269, %r9270}, {%r2, %r2, %r2, %r2, %r2, %r2, %r2, %r2}, {%r2, %r2, %r2, %r2, %r2, %r2, %r2, %r2}, {%r9263, %r9264, %r9265, %r9266};
	bar.warp.sync 	-1;
	wmma.mma.sync.aligned.row.col.m16n16k16.f16.f16 {%r9271, %r9272, %r9273, %r9274}, {%r2, %r2, %r2, %r2, %r2, %r2, %r2, %r2}, {%r2, %r2, %r2, %r2, %r2, %r2, %r2, %r2}, {%r9267, %r9268, %r9269, %r9270};
	bar.warp.sync 	-1;
	wmma.mma.sync.aligned.row.col.m16n16k16.f16.f16 {%r9275, %r9276, %r9277, %r9278}, {%r2, %r2, %r2, %r2, %r2, %r2, %r2, %r2}, {%r2, %r2, %r2, %r2, %r2, %r2, %r2, %r2}, {%r9271, %r9272, %r9273, %r9274};
	bar.warp.sync 	-1;
	wmma.mma.sync.aligned.row.col.m16n16k16.f16.f16 {%r9279, %r9280, %r9281, %r9282}, {%r2, %r2, %r2, %r2, %r2, %r2, %r2, %r2}, {%r2, %r2, %r2, %r2, %r2, %r2, %r2, %r2}, {%r9275, %r9276, %r9277, %r9278};
	bar.warp.sync 	-1;
	wmma.mma.sync.aligned.row.col.m16n16k16.f16.f16 {%r9283, %r9284, %r9285, %r9286}, {%r2, %r2, %r2, %r2, %r2, %r2, %r2, %r2}, {%r2, %r2, %r2, %r2, %r2, %r2, %r2, %r2}, {%r9279, %r9280, %r9281, %r9282};
	bar.warp.sync 	-1;
	wmma.mma.sync.aligned.row.col.m16n16k16.f16.f16 {%r9287, %r9288, %r9289, %r9290}, {%r2, %r2, %r2, %r2, %r2, %r2, %r2, %r2}, {%r2, %r2, %r2, %r2, %r2, %r2, %r2, %r2}, {%r9283, %r9284, %r9285, %r9286};
	bar.warp.sync 	-1;
	wmma.mma.sync.aligned.row.col.m16n16k16.f16.f16 {%r9291, %r9292, %r9293, %r9294}, {%r2, %r2, %r2, %r2, %r2, %r2, %r2, %r2}, {%r2, %r2, %r2, %r2, %r2, %r2, %r2, %r2}, {%r9287, %r9288, %r9289, %r9290};
	bar.warp.sync 	-1;
	wmma.mma.sync.aligned.row.col.m16n16k16.f16.f16 {%r9295, %r9296, %r9297, %r9298}, {%r2, %r2, %r2, %r2, %r2, %r2, %r2, %r2}, {%r2, %r2, %r2, %r2, %r2, %r2, %r2, %r2}, {%r9291, %r9292, %r9293, %r9294};
	bar.warp.sync 	-1;
	wmma.mma.sync.aligned.row.col.m16n16k16.f16.f16 {%r9299, %r9300, %r9301, %r9302}, {%r2, %r2, %r2, %r2, %r2, %r2, %r2, %r2}, {%r2, %r2, %r2, %r2, %r2, %r2, %r2, %r2}, {%r9295, %r9296, %r9297, %r9298};
	bar.warp.sync 	-1;
	wmma.mma.sync.aligned.row.col.m16n16k16.f16.f16 {%r9303, %r9304, %r9305, %r9306}, {%r2, %r2, %r2, %r2, %r2, %r2, %r2, %r2}, {%r2, %r2, %r2, %r2, %r2, %r2, %r2, %r2}, {%r9299, %r9300, %r9301, %r9302};
	bar.warp.sync 	-1;
	wmma.mma.sync.aligned.row.col.m16n16k16.f16.f16 {%r9307, %r9308, %r9309, %r9310}, {%r2, %r2, %r2, %r2, %r2, %r2, %r2, %r2}, {%r2, %r2, %r2, %r2, %r2, %r2, %r2, %r2}, {%r9303, %r9304, %r9305, %r9306};
	bar.warp.sync 	-1;
	wmma.mma.sync.aligned.row.col.m16n16k16.f16.f16 {%r9311, %r9312, %r9313, %r9314}, {%r2, %r2, %r2, %r2, %r2, %r2, %r2, %r2}, {%r2, %r2, %r2, %r2, %r2, %r2, %r2, %r2}, {%r9307, %r9308, %r9309, %r9310};
	bar.warp.sync 	-1;
	wmma.mma.sync.aligned.row.col.m16n16k16.f16.f16 {%r9315, %r9316, %r9317, %r9318}, {%r2, %r2, %r2, %r2, %r2, %r2, %r2, %r2}, {%r2, %r2, %r2, %r2, %r2, %r2, %r2, %r2}, {%r9311, %r9312, %r9313, %r9314};
	bar.warp.sync 	-1;
	wmma.mma.sync.aligned.row.col.m16n16k16.f16.f16 {%r9319, %r9320, %r9321, %r9322}, {%r2, %r2, %r2, %r2, %r2, %r2, %r2, %r2}, {%r2, %r2, %r2, %r2, %r2, %r2, %r2, %r2}, {%r9315, %r9316, %r9317, %r9318};
	bar.warp.sync 	-1;
	wmma.mma.sync.aligned.row.col.m16n16k16.f16.f16 {%r9323, %r9324, %r9325, %r9326}, {%r2, %r2, %r2, %r2, %r2, %r2, %r2, %r2}, {%r2, %r2, %r2, %r2, %r2, %r2, %r2, %r2}, {%r9319, %r9320, %r9321, %r9322};
	bar.warp.sync 	-1;
	wmma.mma.sync.aligned.row.col.m16n16k16.f16.f16 {%r9327, %r9328, %r9329, %r9330}, {%r2, %r2, %r2, %r2, %r2, %r2, %r2, %r2}, {%r2, %r2, %r2, %r2, %r2, %r2, %r2, %r2}, {%r9323, %r9324, %r9325, %r9326};
	bar.warp.sync 	-1;
	wmma.mma.sync.aligned.row.col.m16n16k16.f16.f16 {%r9331, %r9332, %r9333, %r9334}, {%r2, %r2, %r2, %r2, %r2, %r2, %r2, %r2}, {%r2, %r2, %r2, %r2, %r2, %r2, %r2, %r2}, {%r9327, %r9328, %r9329, %r9330};
	bar.warp.sync 	-1;
	wmma.mma.sync.aligned.row.col.m16n16k16.f16.f16 {%r9335, %r9336, %r9337, %r9338}, {%r2, %r2, %r2, %r2, %r2, %r2, %r2, %r2}, {%r2, %r2, %r2, %r2, %r2, %r2, %r2, %r2}, {%r9331, %r9332, %r9333, %r9334};
	bar.warp.sync 	-1;
	wmma.mma.sync.aligned.row.col.m16n16k16.f16.f16 {%r9339, %r9340, %r9341, %r9342}, {%r2, %r2, %r2, %r2, %r2, %r2, %r2, %r2}, {%r2, %r2, %r2, %r2, %r2, %r2, %r2, %r2}, {%r9335, %r9336, %r9337, %r9338};
	bar.warp.sync 	-1;
	wmma.mma.sync.aligned.row.col.m16n16k16.f16.f16 {%r9343, %r9344, %r9345, %r9346}, {%r2, %r2, %r2, %r2, %r2, %r2, %r2, %r2}, {%r2, %r2, %r2, %r2, %r2, %r2, %r2, %r2}, {%r9339, %r9340, %r9341, %r9342};
	bar.warp.sync 	-1;
	wmma.mma.sync.aligned.row.col.m16n16k16.f16.f16 {%r9347, %r9348, %r9349, %r9350}, {%r2, %r2, %r2, %r2, %r2, %r2, %r2, %r2}, {%r2, %r2, %r2, %r2, %r2, %r2, %r2, %r2}, {%r9343, %r9344, %r9345, %r9346};
	bar.warp.sync 	-1;
	wmma.mma.sync.aligned.row.col.m16n16k16.f16.f16 {%r9351, %r9352, %r9353, %r9354}, {%r2, %r2, %r2, %r2, %r2, %r2, %r2, %r2}, {%r2, %r2, %r2, %r2, %r2, %r2, %r2, %r2}, {%r9347, %r9348, %r9349, %r9350};
	bar.warp.sync 	-1;
	wmma.mma.sync.aligned.row.col.m16n16k16.f16.f16 {%r9355, %r9356, %r9357, %r9358}, {%r2, %r2, %r2, %r2, %r2, %r2, %r2, %r2}, {%r2, %r2, %r2, %r2, %r2, %r2, %r2, %r2}, {%r9351, %r9352, %r9353, %r9354};
	bar.warp.sync 	-1;
	wmma.mma.sync.aligned.row.col.m16n16k16.f16.f16 {%r9359, %r9360, %r9361, %r9362}, {%r2, %r2, %r2, %r2, %r2, %r2, %r2, %r2}, {%r2, %r2, %r2, %r2, %r2, %r2, %r2, %r2}, {%r9355, %r9356, %r9357, %r9358};
	bar.warp.sync 	-1;
	wmma.mma.sync.aligned.row.col.m16n16k16.f16.f16 {%r9363, %r9364, %r9365, %r9366}, {%r2, %r2, %r2, %r2, %r2, %r2, %r2, %r2}, {%r2, %r2, %r2, %r2, %r2, %r2, %r2, %r2}, {%r9359, %r9360, %r9361, %r9362};
	bar.warp.sync 	-1;
	wmma.mma.sync.aligned.row.col.m16n16k16.f16.f16 {%r9367, %r9368, %r9369, %r9370}, {%r2, %r2, %r2, %r2, %r2, %r2, %r2, %r2}, {%r2, %r2, %r2, %r2, %r2, %r2, %r2, %r2}, {%r9363, %r9364, %r9365, %r9366};
	bar.warp.sync 	-1;
	wmma.mma.sync.aligned.row.col.m16n16k16.f16.f16 {%r9371, %r9372, %r9373, %r9374}, {%r2, %r2, %r2, %r2, %r2, %r2, %r2, %r2}, {%r2, %r2, %r2, %r2, %r2, %r2, %r2, %r2}, {%r9367, %r9368, %r9369, %r9370};
	bar.warp.sync 	-1;
	wmma.mma.sync.aligned.row.col.m16n16k16.f16.f16 {%r9375, %r9376, %r9377, %r9378}, {%r2, %r2, %r2, %r2, %r2, %r2, %r2, %r2}, {%r2, %r2, %r2, %r2, %r2, %r2, %r2, %r2}, {%r9371, %r9372, %r9373, %r9374};
	bar.warp.sync 	-1;
	wmma.mma.sync.aligned.row.col.m16n16k16.f16.f16 {%r9379, %r9380, %r9381, %r9382}, {%r2, %r2, %r2, %r2, %r2, %r2, %r2, %r2}, {%r2, %r2, %r2, %r2, %r2, %r2, %r2, %r2}, {%r9375, %r9376, %r9377, %r9378};
	bar.warp.sync 	-1;
	wmma.mma.sync.aligned.row.col.m16n16k16.f16.f16 {%r9383, %r9384, %r9385, %r9386}, {%r2, %r2, %r2, %r2, %r2, %r2, %r2, %r2}, {%r2, %r2, %r2, %r2, %r2, %r2, %r2, %r2}, {%r9379, %r9380, %r9381, %r9382};
	bar.warp.sync 	-1;
	wmma.mma.sync.aligned.row.col.m16n16k16.f16.f16 {%r9387, %r9388, %r9389, %r9390}, {%r2, %r2, %r2, %r2, %r2, %r2, %r2, %r2}, {%r2, %r2, %r2, %r2, %r2, %r2, %r2, %r2}, {%r9383, %r9384, %r9385, %r9386};
	bar.warp.sync 	-1;
	wmma.mma.sync.aligned.row.col.m16n16k16.f16.f16 {%r9391, %r9392, %r9393, %r9394}, {%r2, %r2, %r2, %r2, %r2, %r2, %r2, %r2}, {%r2, %r2, %r2, %r2, %r2, %r2, %r2, %r2}, {%r9387, %r9388, %r9389, %r9390};
	bar.warp.sync 	-1;
	wmma.mma.sync.aligned.row.col.m16n16k16.f16.f16 {%r9395, %r9396, %r9397, %r9398}, {%r2, %r2, %r2, %r2, %r2, %r2, %r2, %r2}, {%r2, %r2, %r2, %r2, %r2, %r2, %r2, %r2}, {%r9391, %r9392, %r9393, %r9394};
	bar.warp.sync 	-1;
	wmma.mma.sync.aligned.row.col.m16n16k16.f16.f16 {%r9399, %r9400, %r9401, %r9402}, {%r2, %r2, %r2, %r2, %r2, %r2, %r2, %r2}, {%r2, %r2, %r2, %r2, %r2, %r2, %r2, %r2}, {%r9395, %r9396, %r9397, %r9398};
	bar.warp.sync 	-1;
	wmma.mma.sync.aligned.row.col.m16n16k16.f16.f16 {%r9403, %r9404, %r9405, %r9406}, {%r2, %r2, %r2, %r2, %r2, %r2, %r2, %r2}, {%r2, %r2, %r2, %r2, %r2, %r2, %r2, %r2}, {%r9399, %r9400, %r9401, %r9402};
	bar.warp.sync 	-1;
	wmma.mma.sync.aligned.row.col.m16n16k16.f16.f16 {%r9407, %r9408, %r9409, %r9410}, {%r2, %r2, %r2, %r2, %r2, %r2, %r2, %r2}, {%r2, %r2, %r2, %r2, %r2, %r2, %r2, %r2}, {%r9403, %r9404, %r9405, %r9406};
	bar.warp.sync 	-1;
	wmma.mma.sync.aligned.row.col.m16n16k16.f16.f16 {%r9411, %r9412, %r9413, %r9414}, {%r2, %r2, %r2, %r2, %r2, %r2, %r2, %r2}, {%r2, %r2, %r2, %r2, %r2, %r2, %r2, %r2}, {%r9407, %r9408, %r9409, %r9410};
	bar.warp.sync 	-1;
	wmma.mma.sync.aligned.row.col.m16n16k16.f16.f16 {%r9415, %r9416, %r9417, %r9418}, {%r2, %r2, %r2, %r2, %r2, %r2, %r2, %r2}, {%r2, %r2, %r2, %r2, %r2, %r2, %r2, %r2}, {%r9411, %r9412, %r9413, %r9414};
	bar.warp.sync 	-1;
	wmma.mma.sync.aligned.row.col.m16n16k16.f16.f16 {%r9419, %r9420, %r9421, %r9422}, {%r2, %r2, %r2, %r2, %r2, %r2, %r2, %r2}, {%r2, %r2, %r2, %r2, %r2, %r2, %r2, %r2}, {%r9415, %r9416, %r9417, %r9418};
	bar.warp.sync 	-1;
	wmma.mma.sync.aligned.row.col.m16n16k16.f16.f16 {%r9423, %r9424, %r9425, %r9426}, {%r2, %r2, %r2, %r2, %r2, %r2, %r2, %r2}, {%r2, %r2, %r2, %r2, %r2, %r2, %r2, %r2}, {%r9419, %r9420, %r9421, %r9422};
	bar.warp.sync 	-1;
	wmma.mma.sync.aligned.row.col.m16n16k16.f16.f16 {%r9427, %r9428, %r9429, %r9430}, {%r2, %r2, %r2, %r2, %r2, %r2, %r2, %r2}, {%r2, %r2, %r2, %r2, %r2, %r2, %r2, %r2}, {%r9423, %r9424, %r9425, %r9426};
	bar.warp.sync 	-1;
	wmma.mma.sync.aligned.row.col.m16n16k16.f16.f16 {%r9431, %r9432, %r9433, %r9434}, {%r2, %r2, %r2, %r2, %r2, %r2, %r2, %r2}, {%r2, %r2, %r2, %r2, %r2, %r2, %r2, %r2}, {%r9427, %r9428, %r9429, %r9430};
	bar.warp.sync 	-1;
	wmma.mma.sync.aligned.row.col.m16n16k16.f16.f16 {%r9435, %r9436, %r9437, %r9438}, {%r2, %r2, %r2, %r2, %r2, %r2, %r2, %r2}, {%r2, %r2, %r2, %r2, %r2, %r2, %r2, %r2}, {%r9431, %r9432, %r9433, %r9434};
	bar.warp.sync 	-1;
	wmma.mma.sync.aligned.row.col.m16n16k16.f16.f16 {%r9439, %r9440, %r9441, %r9442}, {%r2, %r2, %r2, %r2, %r2, %r2, %r2, %r2}, {%r2, %r2, %r2, %r2, %r2, %r2, %r2, %r2}, {%r9435, %r9436, %r9437, %r9438};
	bar.warp.sync 	-1;
	wmma.mma.sync.aligned.row.col.m16n16k16.f16.f16 {%r9443, %r9444, %r9445, %r9446}, {%r2, %r2, %r2, %r2, %r2, %r2, %r2, %r2}, {%r2, %r2, %r2, %r2, %r2, %r2, %r2, %r2}, {%r9439, %r9440, %r9441, %r9442};
	bar.warp.sync 	-1;
	wmma.mma.sync.aligned.row.col.m16n16k16.f16.f16 {%r9447, %r9448, %r9449, %r9450}, {%r2, %r2, %r2, %r2, %r2, %r2, %r2, %r2}, {%r2, %r2, %r2, %r2, %r2, %r2, %r2, %r2}, {%r9443, %r9444, %r9445, %r9446};
	bar.warp.sync 	-1;
	wmma.mma.sync.aligned.row.col.m16n16k16.f16.f16 {%r9451, %r9452, %r9453, %r9454}, {%r2, %r2, %r2, %r2, %r2, %r2, %r2, %r2}, {%r2, %r2, %r2, %r2, %r2, %r2, %r2, %r2}, {%r9447, %r9448, %r9449, %r9450};
	bar.warp.sync 	-1;
	wmma.mma.sync.aligned.row.col.m16n16k16.f16.f16 {%r9455, %r9456, %r9457, %r9458}, {%r2, %r2, %r2, %r2, %r2, %r2, %r2, %r2}, {%r2, %r2, %r2, %r2, %r2, %r2, %r2, %r2}, {%r9451, %r9452, %r9453, %r9454};
	bar.warp.sync 	-1;
	wmma.mma.sync.aligned.row.col.m16n16k16.f16.f16 {%r9459, %r9460, %r9461, %r9462}, {%r2, %r2, %r2, %r2, %r2, %r2, %r2, %r2}, {%r2, %r2, %r2, %r2, %r2, %r2, %r2, %r2}, {%r9455, %r9456, %r9457, %r9458};
	bar.warp.sync 	-1;
	wmma.mma.sync.aligned.row.col.m16n16k16.f16.f16 {%r9463, %r9464, %r9465, %r9466}, {%r2, %r2, %r2, %r2, %r2, %r2, %r2, %r2}, {%r2, %r2, %r2, %r2, %r2, %r2, %r2, %r2}, {%r9459, %r9460, %r9461, %r9462};
	bar.warp.sync 	-1;
	wmma.mma.sync.aligned.row.col.m16n16k16.f16.f16 {%r9467, %r9468, %r9469, %r9470}, {%r2, %r2, %r2, %r2, %r2, %r2, %r2, %r2}, {%r2, %r2, %r2, %r2, %r2, %r2, %r2, %r2}, {%r9463, %r9464, %r9465, %r9466};
	bar.warp.sync 	-1;
	wmma.mma.sync.aligned.row.col.m16n16k16.f16.f16 {%r9471, %r9472, %r9473, %r9474}, {%r2, %r2, %r2, %r2, %r2, %r2, %r2, %r2}, {%r2, %r2, %r2, %r2, %r2, %r2, %r2, %r2}, {%r9467, %r9468, %r9469, %r9470};
	bar.warp.sync 	-1;
	wmma.mma.sync.aligned.row.col.m16n16k16.f16.f16 {%r9475, %r9476, %r9477, %r9478}, {%r2, %r2, %r2, %r2, %r2, %r2, %r2, %r2}, {%r2, %r2, %r2, %r2, %r2, %r2, %r2, %r2}, {%r9471, %r9472, %r9473, %r9474};
	bar.warp.sync 	-1;
	wmma.mma.sync.aligned.row.col.m16n16k16.f16.f16 {%r9479, %r9480, %r9481, %r9482}, {%r2, %r2, %r2, %r2, %r2, %r2, %r2, %r2}, {%r2, %r2, %r2, %r2, %r2, %r2, %r2, %r2}, {%r9475, %r9476, %r9477, %r9478};
	bar.warp.sync 	-1;
	wmma.mma.sync.aligned.row.col.m16n16k16.f16.f16 {%r9483, %r9484, %r9485, %r9486}, {%r2, %r2, %r2, %r2, %r2, %r2, %r2, %r2}, {%r2, %r2, %r2, %r2, %r2, %r2, %r2, %r2}, {%r9479, %r9480, %r9481, %r9482};
	bar.warp.sync 	-1;
	wmma.mma.sync.aligned.row.col.m16n16k16.f16.f16 {%r9487, %r9488, %r9489, %r9490}, {%r2, %r2, %r2, %r2, %r2, %r2, %r2, %r2}, {%r2, %r2, %r2, %r2, %r2, %r2, %r2, %r2}, {%r9483, %r9484, %r9485, %r9486};
	bar.warp.sync 	-1;
	wmma.mma.sync.aligned.row.col.m16n16k16.f16.f16 {%r9491, %r9492, %r9493, %r9494}, {%r2, %r2, %r2, %r2, %r2, %r2, %r2, %r2}, {%r2, %r2, %r2, %r2, %r2, %r2, %r2, %r2}, {%r9487, %r9488, %r9489, %r9490};
	bar.warp.sync 	-1;
	wmma.mma.sync.aligned.row.col.m16n16k16.f16.f16 {%r9495, %r9496, %r9497, %r9498}, {%r2, %r2, %r2, %r2, %r2, %r2, %r2, %r2}, {%r2, %r2, %r2, %r2, %r2, %r2, %r2, %r2}, {%r9491, %r9492, %r9493, %r9494};
	bar.warp.sync 	-1;
	wmma.mma.sync.aligned.row.col.m16n16k16.f16.f16 {%r9499, %r9500, %r9501, %r9502}, {%r2, %r2, %r2, %r2, %r2, %r2, %r2, %r2}, {%r2, %r2, %r2, %r2, %r2, %r2, %r2, %r2}, {%r9495, %r9496, %r9497, %r9498};
	bar.warp.sync 	-1;
	wmma.mma.sync.aligned.row.col.m16n16k16.f16.f16 {%r9503, %r9504, %r9505, %r9506}, {%r2, %r2, %r2, %r2, %r2, %r2, %r2, %r2}, {%r2, %r2, %r2, %r2, %r2, %r2, %r2, %r2}, {%r9499, %r9500, %r9501, %r9502};
	bar.warp.sync 	-1;
	wmma.mma.sync.aligned.row.col.m16n16k16.f16.f16 {%r9507, %r9508, %r9509, %r9510}, {%r2, %r2, %r2, %r2, %r2, %r2, %r2, %r2}, {%r2, %r2, %r2, %r2, %r2, %r2, %r2, %r2}, {%r9503, %r9504, %r9505, %r9506};
	bar.warp.sync 	-1;
	wmma.mma.sync.aligned.row.col.m16n16k16.f16.f16 {%r9511, %r9512, %r9513, %r9514}, {%r2, %r2, %r2, %r2, %r2, %r2, %r2, %r2}, {%r2, %r2, %r2, %r2, %r2, %r2, %r2, %r2}, {%r9507, %r9508, %r9509, %r9510};
	bar.warp.sync 	-1;
	wmma.mma.sync.aligned.row.col.m16n16k16.f16.f16 {%r9515, %r9516, %r9517, %r9518}, {%r2, %r2, %r2, %r2, %r2, %r2, %r2, %r2}, {%r2, %r2, %r2, %r2, %r2, %r2, %r2, %r2}, {%r9511, %r9512, %r9513, %r9514};
	bar.warp.sync 	-1;
	wmma.mma.sync.aligned.row.col.m16n16k16.f16.f16 {%r9519, %r9520, %r9521, %r9522}, {%r2, %r2, %r2, %r2, %r2, %r2, %r2, %r2}, {%r2, %r2, %r2, %r2, %r2, %r2, %r2, %r2}, {%r9515, %r9516, %r9517, %r9518};
	bar.warp.sync 	-1;
	wmma.mma.sync.aligned.row.col.m16n16k16.f16.f16 {%r9523, %r9524, %r9525, %r9526}, {%r2, %r2, %r2, %r2, %r2, %r2, %r2, %r2}, {%r2, %r2, %r2, %r2, %r2, %r2, %r2, %r2}, {%r9519, %r9520, %r9521, %r9522};
	bar.warp.sync 	-1;
	wmma.mma.sync.aligned.row.col.m16n16k16.f16.f16 {%r9527, %r9528, %r9529, %r9530}, {%r2, %r2, %r2, %r2, %r2, %r2, %r2, %r2}, {%r2, %r2, %r2, %r2, %r2, %r2, %r2, %r2}, {%r9523, %r9524, %r9525, %r9526};
	bar.warp.sync 	-1;
	wmma.mma.sync.aligned.row.col.m16n16k16.f16.f16 {%r9531, %r9532, %r9533, %r9534}, {%r2, %r2, %r2, %r2, %r2, %r2, %r2, %r2}, {%r2, %r2, %r2, %r2, %r2, %r2, %r2, %r2}, {%r9527, %r9528, %r9529, %r9530};
	bar.warp.sync 	-1;
	wmma.mma.sync.aligned.row.col.m16n16k16.f16.f16 {%r9535, %r9536, %r9537, %r9538}, {%r2, %r2, %r2, %r2, %r2, %r2, %r2, %r2}, {%r2, %r2, %r2, %r2, %r2, %r2, %r2, %r2}, {%r9531, %r9532, %r9533, %r9534};
	bar.warp.sync 	-1;
	wmma.mma.sync.aligned.row.col.m16n16k16.f16.f16 {%r9539, %r9540, %r9541, %r9542}, {%r2, %r2, %r2, %r2, %r2, %r2, %r2, %r2}, {%r2, %r2, %r2, %r2, %r2, %r2, %r2, %r2}, {%r9535, %r9536, %r9537, %r9538};
	bar.warp.sync 	-1;
	wmma.mma.sync.aligned.row.col.m16n16k16.f16.f16 {%r9543, %r9544, %r9545, %r9546}, {%r2, %r2, %r2, %r2, %r2, %r2, %r2, %r2}, {%r2, %r2, %r2, %r2, %r2, %r2, %r2, %r2}, {%r9539, %r9540, %r9541, %r9542};
	bar.warp.sync 	-1;
	wmma.mma.sync.aligned.row.col.m16n16k16.f16.f16 {%r9547, %r9548, %r9549, %r9550}, {%r2, %r2, %r2, %r2, %r2, %r2, %r2, %r2}, {%r2, %r2, %r2, %r2, %r2, %r2, %r2, %r2}, {%r9543, %r9544, %r9545, %r9546};
	bar.warp.sync 	-1;
	wmma.mma.sync.aligned.row.col.m16n16k16.f16.f16 {%r9551, %r9552, %r9553, %r9554}, {%r2, %r2, %r2, %r2, %r2, %r2, %r2, %r2}, {%r2, %r2, %r2, %r2, %r2, %r2, %r2, %r2}, {%r9547, %r9548, %r9549, %r9550};
	bar.warp.sync 	-1;
	wmma.mma.sync.aligned.row.col.m16n16k16.f16.f16 {%r9555, %r9556, %r9557, %r9558}, {%r2, %r2, %r2, %r2, %r2, %r2, %r2, %r2}, {%r2, %r2, %r2, %r2, %r2, %r2, %r2, %r2}, {%r9551, %r9552, %r9553, %r9554};
	bar.warp.sync 	-1;
	wmma.mma.sync.aligned.row.col.m16n16k16.f16.f16 {%r9559, %r9560, %r9561, %r9562}, {%r2, %r2, %r2, %r2, %r2, %r2, %r2, %r2}, {%r2, %r2, %r2, %r2, %r2, %r2, %r2, %r2}, {%r9555, %r9556, %r9557, %r9558};
	bar.warp.sync 	-1;
	wmma.mma.sync.aligned.row.col.m16n16k16.f16.f16 {%r9563, %r9564, %r9565, %r9566}, {%r2, %r2, %r2, %r2, %r2, %r2, %r2, %r2}, {%r2, %r2, %r2, %r2, %r2, %r2, %r2, %r2}, {%r9559, %r9560, %r9561, %r9562};
	bar.warp.sync 	-1;
	wmma.mma.sync.aligned.row.col.m16n16k16.f16.f16 {%r9567, %r9568, %r9569, %r9570}, {%r2, %r2, %r2, %r2, %r2, %r2, %r2, %r2}, {%r2, %r2, %r2, %r2, %r2, %r2, %r2, %r2}, {%r9563, %r9564, %r9565, %r9566};
	bar.warp.sync 	-1;
	wmma.mma.sync.aligned.row.col.m16n16k16.f16.f16 {%r9571, %r9572, %r9573, %r9574}, {%r2, %r2, %r2, %r2, %r2, %r2, %r2, %r2}, {%r2, %r2, %r2, %r2, %r2, %r2, %r2, %r2}, {%r9567, %r9568, %r9569, %r9570};
	bar.warp.sync 	-1;
	wmma.mma.sync.aligned.row.col.m16n16k16.f16.f16 {%r9575, %r9576, %r9577, %r9578}, {%r2, %r2, %r2, %r2, %r2, %r2, %r2, %r2}, {%r2, %r2, %r2, %r2, %r2, %r2, %r2, %r2}, {%r9571, %r9572, %r9573, %r9574};
	bar.warp.sync 	-1;
	wmma.mma.sync.aligned.row.col.m16n16k16.f16.f16 {%r9579, %r9580, %r9581, %r9582}, {%r2, %r2, %r2, %r2, %r2, %r2, %r2, %r2}, {%r2, %r2, %r2, %r2, %r2, %r2, %r2, %r2}, {%r9575, %r9576, %r9577, %r9578};
	bar.warp.sync 	-1;
	wmma.mma.sync.aligned.row.col.m16n16k16.f16.f16 {%r9583, %r9584, %r9585, %r9586}, {%r2, %r2, %r2, %r2, %r2, %r2, %r2, %r2}, {%r2, %r2, %r2, %r2, %r2, %r2, %r2, %r2}, {%r9579, %r9580, %r9581, %r9582};
	bar.warp.sync 	-1;
	wmma.mma.sync.aligned.row.col.m16n16k16.f16.f16 {%r9587, %r9588, %r9589, %r9590}, {%r2, %r2, %r2, %r2, %r2, %r2, %r2, %r2}, {%r2, %r2, %r2, %r2, %r2, %r2, %r2, %r2}, {%r9583, %r9584, %r9585, %r9586};
	bar.warp.sync 	-1;
	wmma.mma.sync.aligned.row.col.m16n16k16.f16.f16 {%r9591, %r9592, %r9593, %r9594}, {%r2, %r2, %r2, %r2, %r2, %r2, %r2, %r2}, {%r2, %r2, %r2, %r2, %r2, %r2, %r2, %r2}, {%r9587, %r9588, %r9589, %r9590};
	bar.warp.sync 	-1;
	wmma.mma.sync.aligned.row.col.m16n16k16.f16.f16 {%r9595, %r9596, %r9597, %r9598}, {%r2, %r2, %r2, %r2, %r2, %r2, %r2, %r2}, {%r2, %r2, %r2, %r2, %r2, %r2, %r2, %r2}, {%r9591, %r9592, %r9593, %r9594};
	bar.warp.sync 	-1;
	wmma.mma.sync.aligned.row.col.m16n16k16.f16.f16 {%r9599, %r9600, %r9601, %r9602}, {%r2, %r2, %r2, %r2, %r2, %r2, %r2, %r2}, {%r2, %r2, %r2, %r2, %r2, %r2, %r2, %r2}, {%r9595, %r9596, %r9597, %r9598};
	bar.warp.sync 	-1;
	wmma.mma.sync.aligned.row.col.m16n16k16.f16.f16 {%r9603, %r9604, %r9605, %r9606}, {%r2, %r2, %r2, %r2, %r2, %r2, %r2, %r2}, {%r2, %r2, %r2, %r2, %r2, %r2, %r2, %r2}, {%r9599, %r9600, %r9601, %r9602};
	bar.warp.sync 	-1;
	wmma.mma.sync.aligned.row.col.m16n16k16.f16.f16 {%r9607, %r9608, %r9609, %r9610}, {%r2, %r2, %r2, %r2, %r2, %r2, %r2, %r2}, {%r2, %r2, %r2, %r2, %r2, %r2, %r2, %r2}, {%r9603, %r9604, %r9605, %r9606};
	bar.warp.sync 	-1;
	wmma.mma.sync.aligned.row.col.m16n16k16.f16.f16 {%r9611, %r9612, %r9613, %r9614}, {%r2, %r2, %r2, %r2, %r2, %r2, %r2, %r2}, {%r2, %r2, %r2, %r2, %r2, %r2, %r2, %r2}, {%r9607, %r9608, %r9609, %r9610};
	bar.warp.sync 	-1;
	wmma.mma.sync.aligned.row.col.m16n16k16.f16.f16 {%r9615, %r9616, %r9617, %r9618}, {%r2, %r2, %r2, %r2, %r2, %r2, %r2, %r2}, {%r2, %r2, %r2, %r2, %r2, %r2, %r2, %r2}, {%r9611, %r9612, %r9613, %r9614};
	bar.warp.sync 	-1;
	wmma.mma.sync.aligned.row.col.m16n16k16.f16.f16 {%r9619, %r9620, %r9621, %r9622}, {%r2, %r2, %r2, %r2, %r2, %r2, %r2, %r2}, {%r2, %r2, %r2, %r2, %r2, %r2, %r2, %r2}, {%r9615, %r9616, %r9617, %r9618};
	bar.warp.sync 	-1;
	wmma.mma.sync.aligned.row.col.m16n16k16.f16.f16 {%r9623, %r9624, %r9625, %r9626}, {%r2, %r2, %r2, %r2, %r2, %r2, %r2, %r2}, {%r2, %r2, %r2, %r2, %r2, %r2, %r2, %r2}, {%r9619, %r9620, %r9621, %r9622};
	bar.warp.sync 	-1;
	wmma.mma.sync.aligned.row.col.m16n16k16.f16.f16 {%r9627, %r9628, %r9629, %r9630}, {%r2, %r2, %r2, %r2, %r2, %r2, %r2, %r2}, {%r2, %r2, %r2, %r2, %r2, %r2, %r2, %r2}, {%r9623, %r9624, %r9625, %r9626};
	bar.warp.sync 	-1;
	wmma.mma.sync.aligned.row.col.m16n16k16.f16.f16 {%r9631, %r9632, %r9633, %r9634}, {%r2, %r2, %r2, %r2, %r2, %r2, %r2, %r2}, {%r2, %r2, %r2, %r2, %r2, %r2, %r2, %r2}, {%r9627, %r9628, %r9629, %r9630};
	bar.warp.sync 	-1;
	wmma.mma.sync.aligned.row.col.m16n16k16.f16.f16 {%r9635, %r9636, %r9637, %r9638}, {%r2, %r2, %r2, %r2, %r2, %r2, %r2, %r2}, {%r2, %r2, %r2, %r2, %r2, %r2, %r2, %r2}, {%r9631, %r9632, %r9633, %r9634};
	bar.warp.sync 	-1;
	wmma.mma.sync.aligned.row.col.m16n16k16.f16.f16 {%r9639, %r9640, %r9641, %r9642}, {%r2, %r2, %r2, %r2, %r2, %r2, %r2, %r2}, {%r2, %r2, %r2, %r2, %r2, %r2, %r2, %r2}, {%r9635, %r9636, %r9637, %r9638};
	bar.warp.sync 	-1;
	wmma.mma.sync.aligned.row.col.m16n16k16.f16.f16 {%r9643, %r9644, %r9645, %r9646}, {%r2, %r2, %r2, %r2, %r2, %r2, %r2, %r2}, {%r2, %r2, %r2, %r2, %r2, %r2, %r2, %r2}, {%r9639, %r9640, %r9641, %r9642};
	bar.warp.sync 	-1;
	wmma.mma.sync.aligned.row.col.m16n16k16.f16.f16 {%r9647, %r9648, %r9649, %r9650}, {%r2, %r2, %r2, %r2, %r2, %r2, %r2, %r2}, {%r2, %r2, %r2, %r2, %r2, %r2, %r2, %r2}, {%r9643, %r9644, %r9645, %r9646};
	bar.warp.sync 	-1;
	wmma.mma.sync.aligned.row.col.m16n16k16.f16.f16 {%r9651, %r9652, %r9653, %r9654}, {%r2, %r2, %r2, %r2, %r2, %r2, %r2, %r2}, {%r2, %r2, %r2, %r2, %r2, %r2, %r2, %r2}, {%r9647, %r9648, %r9649, %r9650};
	bar.warp.sync 	-1;
	wmma.mma.sync.aligned.row.col.m16n16k16.f16.f16 {%r9655, %r9656, %r9657, %r9658}, {%r2, %r2, %r2, %r2, %r2, %r2, %r2, %r2}, {%r2, %r2, %r2, %r2, %r2, %r2, %r2, %r2}, {%r9651, %r9652, %r9653, %r9654};
	bar.warp.sync 	-1;
	wmma.mma.sync.aligned.row.col.m16n16k16.f16.f16 {%r9659, %r9660, %r9661, %r9662}, {%r2, %r2, %r2, %r2, %r2, %r2, %r2, %r2}, {%r2, %r2, %r2, %r2, %r2, %r2, %r2, %r2}, {%r9655, %r9656, %r9657, %r9658};
	bar.warp.sync 	-1;
	wmma.mma.sync.aligned.row.col.m16n16k16.f16.f16 {%r9663, %r9664, %r9665, %r9666}, {%r2, %r2, %r2, %r2, %r2, %r2, %r2, %r2}, {%r2, %r2, %r2, %r2, %r2, %r2, %r2, %r2}, {%r9659, %r9660, %r9661, %r9662};
	bar.warp.sync 	-1;
	wmma.mma.sync.aligned.row.col.m16n16k16.f16.f16 {%r9667, %r9668, %r9669, %r9670}, {%r2, %r2, %r2, %r2, %r2, %r2, %r2, %r2}, {%r2, %r2, %r2, %r2, %r2, %r2, %r2, %r2}, {%r9663, %r9664, %r9665, %r9666};
	bar.warp.sync 	-1;
	wmma.mma.sync.aligned.row.col.m16n16k16.f16.f16 {%r9671, %r9672, %r9673, %r9674}, {%r2, %r2, %r2, %r2, %r2, %r2, %r2, %r2}, {%r2, %r2, %r2, %r2, %r2, %r2, %r2, %r2}, {%r9667, %r9668, %r9669, %r9670};
	bar.warp.sync 	-1;
	wmma.mma.sync.aligned.row.col.m16n16k16.f16.f16 {%r9675, %r9676, %r9677, %r9678}, {%r2, %r2, %r2, %r2, %r2, %r2, %r2, %r2}, {%r2, %r2, %r2, %r2, %r2, %r2, %r2, %r2}, {%r9671, %r9672, %r9673, %r9674};
	bar.warp.sync 	-1;
	wmma.mma.sync.aligned.row.col.m16n16k16.f16.f16 {%r9679, %r9680, %r9681, %r9682}, {%r2, %r2, %r2, %r2, %r2, %r2, %r2, %r2}, {%r2, %r2, %r2, %r2, %r2, %r2, %r2, %r2}, {%r9675, %r9676, %r9677, %r9678};
	bar.warp.sync 	-1;
	wmma.mma.sync.aligned.row.col.m16n16k16.f16.f16 {%r9683, %r9684, %r9685, %r9686}, {%r2, %r2, %r2, %r2, %r2, %r2, %r2, %r2}, {%r2, %r2, %r2, %r2, %r2, %r2, %r2, %r2}, {%r9679, %r9680, %r9681, %r9682};
	bar.warp.sync 	-1;
	wmma.mma.sync.aligned.row.col.m16n16k16.f16.f16 {%r9687, %r9688, %r9689, %r9690}, {%r2, %r2, %r2, %r2, %r2, %r2, %r2, %r2}, {%r2, %r2, %r2, %r2, %r2, %r2, %r2, %r2}, {%r9683, %r9684, %r9685, %r9686};
	bar.warp.sync 	-1;
	wmma.mma.sync.aligned.row.col.m16n16k16.f16.f16 {%r9691, %r9692, %r9693, %r9694}, {%r2, %r2, %r2, %r2, %r2, %r2, %r2, %r2}, {%r2, %r2, %r2, %r2, %r2, %r2, %r2, %r2}, {%r9687, %r9688, %r9689, %r9690};
	bar.warp.sync 	-1;
	wmma.mma.sync.aligned.row.col.m16n16k16.f16.f16 {%r9695, %r9696, %r9697, %r9698}, {%r2, %r2, %r2, %r2, %r2, %r2, %r2, %r2}, {%r2, %r2, %r2, %r2, %r2, %r2, %r2, %r2}, {%r9691, %r9692, %r9693, %r9694};
	bar.warp.sync 	-1;
	wmma.mma.sync.aligned.row.col.m16n16k16.f16.f16 {%r9699, %r9700, %r9701, %r9702}, {%r2, %r2, %r2, %r2, %r2, %r2, %r2, %r2}, {%r2, %r2, %r2, %r2, %r2, %r2, %r2, %r2}, {%r9695, %r9696, %r9697, %r9698};
	bar.warp.sync 	-1;
	wmma.mma.sync.aligned.row.col.m16n16k16.f16.f16 {%r9703, %r9704, %r9705, %r9706}, {%r2, %r2, %r2, %r2, %r2, %r2, %r2, %r2}, {%r2, %r2, %r2, %r2, %r2, %r2, %r2, %r2}, {%r9699, %r9700, %r9701, %r9702};
	bar.warp.sync 	-1;
	wmma.mma.sync.aligned.row.col.m16n16k16.f16.f16 {%r9707, %r9708, %r9709, %r9710}, {%r2, %r2, %r2, %r2, %r2, %r2, %r2, %r2}, {%r2, %r2, %r2, %r2, %r2, %r2, %r2, %r2}, {%r9703, %r9704, %r9705, %r9706};
	bar.warp.sync 	-1;
	wmma.mma.sync.aligned.row.col.m16n16k16.f16.f16 {%r9711, %r9712, %r9713, %r9714}, {%r2, %r2, %r2, %r2, %r2, %r2, %r2, %r2}, {%r2, %r2, %r2, %r2, %r2, %r2, %r2, %r2}, {%r9707, %r9708, %r9709, %r9710};
	bar.warp.sync 	-1;
	wmma.mma.sync.aligned.row.col.m16n16k16.f16.f16 {%r9715, %r9716, %r9717, %r9718}, {%r2, %r2, %r2, %r2, %r2, %r2, %r2, %r2}, {%r2, %r2, %r2, %r2, %r2, %r2, %r2, %r2}, {%r9711, %r9712, %r9713, %r9714};
	bar.warp.sync 	-1;
	wmma.mma.sync.aligned.row.col.m16n16k16.f16.f16 {%r9719, %r9720, %r9721, %r9722}, {%r2, %r2, %r2, %r2, %r2, %r2, %r2, %r2}, {%r2, %r2, %r2, %r2, %r2, %r2, %r2, %r2}, {%r9715, %r9716, %r9717, %r9718};
	bar.warp.sync 	-1;
	wmma.mma.sync.aligned.row.col.m16n16k16.f16.f16 {%r9723, %r9724, %r9725, %r9726}, {%r2, %r2, %r2, %r2, %r2, %r2, %r2, %r2}, {%r2, %r2, %r2, %r2, %r2, %r2, %r2, %r2}, {%r9719, %r9720, %r9721, %r9722};
	bar.warp.sync 	-1;
	wmma.mma.sync.aligned.row.col.m16n16k16.f16.f16 {%r9727, %r9728, %r9729, %r9730}, {%r2, %r2, %r2, %r2, %r2, %r2, %r2, %r2}, {%r2, %r2, %r2, %r2, %r2, %r2, %r2, %r2}, {%r9723, %r9724, %r9725, %r9726};
	bar.warp.sync 	-1;
	wmma.mma.sync.aligned.row.col.m16n16k16.f16.f16 {%r9731, %r9732, %r9733, %r9734}, {%r2, %r2, %r2, %r2, %r2, %r2, %r2, %r2}, {%r2, %r2, %r2, %r2, %r2, %r2, %r2, %r2}, {%r9727, %r9728, %r9729, %r9730};
	bar.warp.sync 	-1;
	wmma.mma.sync.aligned.row.col.m16n16k16.f16.f16 {%r9735, %r9736, %r9737, %r9738}, {%r2, %r2, %r2, %r2, %r2, %r2, %r2, %r2}, {%r2, %r2, %r2, %r2, %r2, %r2, %r2, %r2}, {%r9731, %r9732, %r9733, %r9734};
	bar.warp.sync 	-1;
	wmma.mma.sync.aligned.row.col.m16n16k16.f16.f16 {%r9739, %r9740, %r9741, %r9742}, {%r2, %r2, %r2, %r2, %r2, %r2, %r2, %r2}, {%r2, %r2, %r2, %r2, %r2, %r2, %r2, %r2}, {%r9735, %r9736, %r9737, %r9738};
	bar.warp.sync 	-1;
	wmma.mma.sync.aligned.row.col.m16n16k16.f16.f16 {%r9743, %r9744, %r9745, %r9746}, {%r2, %r2, %r2, %r2, %r2, %r2, %r2, %r2}, {%r2, %r2, %r2, %r2, %r2, %r2, %r2, %r2}, {%r9739, %r9740, %r9741, %r9742};
	bar.warp.sync 	-1;
	wmma.mma.sync.aligned.row.col.m16n16k16.f16.f16 {%r9747, %r9748, %r9749, %r9750}, {%r2, %r2, %r2, %r2, %r2, %r2, %r2, %r2}, {%r2, %r2, %r2, %r2, %r2, %r2, %r2, %r2}, {%r9743, %r9744, %r9745, %r9746};
	bar.warp.sync 	-1;
	wmma.mma.sync.aligned.row.col.m16n16k16.f16.f16 {%r9751, %r9752, %r9753, %r9754}, {%r2, %r2, %r2, %r2, %r2, %r2, %r2, %r2}, {%r2, %r2, %r2, %r2, %r2, %r2, %r2, %r2}, {%r9747, %r9748, %r9749, %r9750};
	bar.warp.sync 	-1;
	wmma.mma.sync.aligned.row.col.m16n16k16.f16.f16 {%r9755, %r9756, %r9757, %r9758}, {%r2, %r2, %r2, %r2, %r2, %r2, %r2, %r2}, {%r2, %r2, %r2, %r2, %r2, %r2, %r2, %r2}, {%r9751, %r9752, %r9753, %r9754};
	bar.warp.sync 	-1;
	wmma.mma.sync.aligned.row.col.m16n16k16.f16.f16 {%r9759, %r9760, %r9761, %r9762}, {%r2, %r2, %r2, %r2, %r2, %r2, %r2, %r2}, {%r2, %r2, %r2, %r2, %r2, %r2, %r2, %r2}, {%r9755, %r9756, %r9757, %r9758};
	bar.warp.sync 	-1;
	wmma.mma.sync.aligned.row.col.m16n16k16.f16.f16 {%r9763, %r9764, %r9765, %r9766}, {%r2, %r2, %r2, %r2, %r2, %r2, %r2, %r2}, {%r2, %r2, %r2, %r2, %r2, %r2, %r2, %r2}, {%r9759, %r9760, %r9761, %r9762};
	bar.warp.sync 	-1;
	wmma.mma.sync.aligned.row.col.m16n16k16.f16.f16 {%r9767, %r9768, %r9769, %r9770}, {%r2, %r2, %r2, %r2, %r2, %r2, %r2, %r2}, {%r2, %r2, %r2, %r2, %r2, %r2, %r2, %r2}, {%r9763, %r9764, %r9765, %r9766};
	bar.warp.sync 	-1;
	wmma.mma.sync.aligned.row.col.m16n16k16.f16.f16 {%r9771, %r9772, %r9773, %r9774}, {%r2, %r2, %r2, %r2, %r2, %r2, %r2, %r2}, {%r2, %r2, %r2, %r2, %r2, %r2, %r2, %r2}, {%r9767, %r9768, %r9769, %r9770};
	bar.warp.sync 	-1;
	wmma.mma.sync.aligned.row.col.m16n16k16.f16.f16 {%r9775, %r9776, %r9777, %r9778}, {%r2, %r2, %r2, %r2, %r2, %r2, %r2, %r2}, {%r2, %r2, %r2, %r2, %r2, %r2, %r2, %r2}, {%r9771, %r9772, %r9773, %r9774};
	bar.warp.sync 	-1;
	wmma.mma.sync.aligned.row.col.m16n16k16.f16.f16 {%r9779, %r9780, %r9781, %r9782}, {%r2, %r2, %r2, %r2, %r2, %r2, %r2, %r2}, {%r2, %r2, %r2, %r2, %r2, %r2, %r2, %r2}, {%r9775, %r9776, %r9777, %r9778};
	bar.warp.sync 	-1;
	wmma.mma.sync.aligned.row.col.m16n16k16.f16.f16 {%r9783, %r9784, %r9785, %r9786}, {%r2, %r2, %r2, %r2, %r2, %r2, %r2, %r2}, {%r2, %r2, %r2, %r2, %r2, %r2, %r2, %r2}, {%r9779, %r9780, %r9781, %r9782};
	bar.warp.sync 	-1;
	wmma.mma.sync.aligned.row.col.m16n16k16.f16.f16 {%r9787, %r9788, %r9789, %r9790}, {%r2, %r2, %r2, %r2, %r2, %r2, %r2, %r2}, {%r2, %r2, %r2, %r2, %r2, %r2, %r2, %r2}, {%r9783, %r9784, %r9785, %r9786};
	bar.warp.sync 	-1;
	wmma.mma.sync.aligned.row.col.m16n16k16.f16.f16 {%r9791, %r9792, %r9793, %r9794}, {%r2, %r2, %r2, %r2, %r2, %r2, %r2, %r2}, {%r2, %r2, %r2, %r2, %r2, %r2, %r2, %r2}, {%r9787, %r9788, %r9789, %r9790};
	bar.warp.sync 	-1;
	wmma.mma.sync.aligned.row.col.m16n16k16.f16.f16 {%r9795, %r9796, %r9797, %r9798}, {%r2, %r2, %r2, %r2, %r2, %r2, %r2, %r2}, {%r2, %r2, %r2, %r2, %r2, %r2, %r2, %r2}, {%r9791, %r9792, %r9793, %r9794};
	bar.warp.sync 	-1;
	wmma.mma.sync.aligned.row.col.m16n16k16.f16.f16 {%r9799, %r9800, %r9801, %r9802}, {%r2, %r2, %r2, %r2, %r2, %r2, %r2, %r2}, {%r2, %r2, %r2, %r2, %r2, %r2, %r2, %r2}, {%r9795, %r9796, %r9797, %r9798};
	bar.warp.sync 	-1;
	wmma.mma.sync.aligned.row.col.m16n16k16.f16.f16 {%r9803, %r9804, %r9805, %r9806}, {%r2, %r2, %r2, %r2, %r2, %r2, %r2, %r2}, {%r2, %r2, %r2, %r2, %r2, %r2, %r2, %r2}, {%r9799, %r9800, %r9801, %r9802};
	bar.warp.sync 	-1;
	wmma.mma.sync.aligned.row.col.m16n16k16.f16.f16 {%r9807, %r9808, %r9809, %r9810}, {%r2, %r2, %r2, %r2, %r2, %r2, %r2, %r2}, {%r2, %r2, %r2, %r2, %r2, %r2, %r2, %r2}, {%r9803, %r9804, %r9805, %r9806};
	bar.warp.sync 	-1;
	wmma.mma.sync.aligned.row.col.m16n16k16.f16.f16 {%r9811, %r9812, %r9813, %r9814}, {%r2, %r2, %r2, %r2, %r2, %r2, %r2, %r2}, {%r2, %r2, %r2, %r2, %r2, %r2, %r2, %r2}, {%r9807, %r9808, %r9809, %r9810};
	bar.warp.sync 	-1;
	wmma.mma.sync.aligned.row.col.m16n16k16.f16.f16 {%r9815, %r9816, %r9817, %r9818}, {%r2, %r2, %r2, %r2, %r2, %r2, %r2, %r2}, {%r2, %r2, %r2, %r2, %r2, %r2, %r2, %r2}, {%r9811, %r9812, %r9813, %r9814};
	bar.warp.sync 	-1;
	wmma.mma.sync.aligned.row.col.m16n16k16.f16.f16 {%r9819, %r9820, %r9821, %r9822}, {%r2, %r2, %r2, %r2, %r2, %r2, %r2, %r2}, {%r2, %r2, %r2, %r2, %r2, %r2, %r2, %r2}, {%r9815, %r9816, %r9817, %r9818};
	bar.warp.sync 	-1;
	wmma.mma.sync.aligned.row.col.m16n16k16.f16.f16 {%r9823, %r9824, %r9825, %r9826}, {%r2, %r2, %r2, %r2, %r2, %r2, %r2, %r2}, {%r2, %r2, %r2, %r2, %r2, %r2, %r2, %r2}, {%r9819, %r9820, %r9821, %r9822};
	bar.warp.sync 	-1;
	wmma.mma.sync.aligned.row.col.m16n16k16.f16.f16 {%r9827, %r9828, %r9829, %r9830}, {%r2, %r2, %r2, %r2, %r2, %r2, %r2, %r2}, {%r2, %r2, %r2, %r2, %r2, %r2, %r2, %r2}, {%r9823, %r9824, %r9825, %r9826};
	bar.warp.sync 	-1;
	wmma.mma.sync.aligned.row.col.m16n16k16.f16.f16 {%r9831, %r9832, %r9833, %r9834}, {%r2, %r2, %r2, %r2, %r2, %r2, %r2, %r2}, {%r2, %r2, %r2, %r2, %r2, %r2, %r2, %r2}, {%r9827, %r9828, %r9829, %r9830};
	bar.warp.sync 	-1;
	wmma.mma.sync.aligned.row.col.m16n16k16.f16.f16 {%r9835, %r9836, %r9837, %r9838}, {%r2, %r2, %r2, %r2, %r2, %r2, %r2, %r2}, {%r2, %r2, %r2, %r2, %r2, %r2, %r2, %r2}, {%r9831, %r9832, %r9833, %r9834};
	bar.warp.sync 	-1;
	wmma.mma.sync.aligned.row.col.m16n16k16.f16.f16 {%r9839, %r9840, %r9841, %r9842}, {%r2, %r2, %r2, %r2, %r2, %r2, %r2, %r2}, {%r2, %r2, %r2, %r2, %r2, %r2, %r2, %r2}, {%r9835, %r9836, %r9837, %r9838};
	bar.warp.sync 	-1;
	wmma.mma.sync.aligned.row.col.m16n16k16.f16.f16 {%r9843, %r9844, %r9845, %r9846}, {%r2, %r2, %r2, %r2, %r2, %r2, %r2, %r2}, {%r2, %r2, %r2, %r2, %r2, %r2, %r2, %r2}, {%r9839, %r9840, %r9841, %r9842};
	bar.warp.sync 	-1;
	wmma.mma.sync.aligned.row.col.m16n16k16.f16.f16 {%r9847, %r9848, %r9849, %r9850}, {%r2, %r2, %r2, %r2, %r2, %r2, %r2, %r2}, {%r2, %r2, %r2, %r2, %r2, %r2, %r2, %r2}, {%r9843, %r9844, %r9845, %r9846};
	bar.warp.sync 	-1;
	wmma.mma.sync.aligned.row.col.m16n16k16.f16.f16 {%r9851, %r9852, %r9853, %r9854}, {%r2, %r2, %r2, %r2, %r2, %r2, %r2, %r2}, {%r2, %r2, %r2, %r2, %r2, %r2, %r2, %r2}, {%r9847, %r9848, %r9849, %r9850};
	bar.warp.sync 	-1;
	wmma.mma.sync.aligned.row.col.m16n16k16.f16.f16 {%r9855, %r9856, %r9857, %r9858}, {%r2, %r2, %r2, %r2, %r2, %r2, %r2, %r2}, {%r2, %r2, %r2, %r2, %r2, %r2, %r2, %r2}, {%r9851, %r9852, %r9853, %r9854};
	bar.warp.sync 	-1;
	wmma.mma.sync.aligned.row.col.m16n16k16.f16.f16 {%r9859, %r9860, %r9861, %r9862}, {%r2, %r2, %r2, %r2, %r2, %r2, %r2, %r2}, {%r2, %r2, %r2, %r2, %r2, %r2, %r2, %r2}, {%r9855, %r9856, %r9857, %r9858};
	bar.warp.sync 	-1;
	wmma.mma.sync.aligned.row.col.m16n16k16.f16.f16 {%r9863, %r9864, %r9865, %r9866}, {%r2, %r2, %r2, %r2, %r2, %r2, %r2, %r2}, {%r2, %r2, %r2, %r2, %r2, %r2, %r2, %r2}, {%r9859, %r9860, %r9861, %r9862};
	bar.warp.sync 	-1;
	wmma.mma.sync.aligned.row.col.m16n16k16.f16.f16 {%r9867, %r9868, %r9869, %r9870}, {%r2, %r2, %r2, %r2, %r2, %r2, %r2, %r2}, {%r2, %r2, %r2, %r2, %r2, %r2, %r2, %r2}, {%r9863, %r9864, %r9865, %r9866};
	bar.warp.sync 	-1;
	wmma.mma.sync.aligned.row.col.m16n16k16.f16.f16 {%r9871, %r9872, %r9873, %r9874}, {%r2, %r2, %r2, %r2, %r2, %r2, %r2, %r2}, {%r2, %r2, %r2, %r2, %r2, %r2, %r2, %r2}, {%r9867, %r9868, %r9869, %r9870};
	bar.warp.sync 	-1;
	wmma.mma.sync.aligned.row.col.m16n16k16.f16.f16 {%r9875, %r9876, %r9877, %r9878}, {%r2, %r2, %r2, %r2, %r2, %r2, %r2, %r2}, {%r2, %r2, %r2, %r2, %r2, %r2, %r2, %r2}, {%r9871, %r9872, %r9873, %r9874};
	bar.warp.sync 	-1;
	wmma.mma.sync.aligned.row.col.m16n16k16.f16.f16 {%r9879, %r9880, %r9881, %r9882}, {%r2, %r2, %r2, %r2, %r2, %r2, %r2, %r2}, {%r2, %r2, %r2, %r2, %r2, %r2, %r2, %r2}, {%r9875, %r9876, %r9877, %r9878};
	bar.warp.sync 	-1;
	wmma.mma.sync.aligned.row.col.m16n16k16.f16.f16 {%r9883, %r9884, %r9885, %r9886}, {%r2, %r2, %r2, %r2, %r2, %r2, %r2, %r2}, {%r2, %r2, %r2, %r2, %r2, %r2, %r2, %r2}, {%r9879, %r9880, %r9881, %r9882};
	bar.warp.sync 	-1;
	wmma.mma.sync.aligned.row.col.m16n16k16.f16.f16 {%r9887, %r9888, %r9889, %r9890}, {%r2, %r2, %r2, %r2, %r2, %r2, %r2, %r2}, {%r2, %r2, %r2, %r2, %r2, %r2, %r2, %r2}, {%r9883, %r9884, %r9885, %r9886};
	bar.warp.sync 	-1;
	wmma.mma.sync.aligned.row.col.m16n16k16.f16.f16 {%r9891, %r9892, %r9893, %r9894}, {%r2, %r2, %r2, %r2, %r2, %r2, %r2, %r2}, {%r2, %r2, %r2, %r2, %r2, %r2, %r2, %r2}, {%r9887, %r9888, %r9889, %r9890};
	bar.warp.sync 	-1;
	wmma.mma.sync.aligned.row.col.m16n16k16.f16.f16 {%r9895, %r9896, %r9897, %r9898}, {%r2, %r2, %r2, %r2, %r2, %r2, %r2, %r2}, {%r2, %r2, %r2, %r2, %r2, %r2, %r2, %r2}, {%r9891, %r9892, %r9893, %r9894};
	bar.warp.sync 	-1;
	wmma.mma.sync.aligned.row.col.m16n16k16.f16.f16 {%r9899, %r9900, %r9901, %r9902}, {%r2, %r2, %r2, %r2, %r2, %r2, %r2, %r2}, {%r2, %r2, %r2, %r2, %r2, %r2, %r2, %r2}, {%r9895, %r9896, %r9897, %r9898};
	bar.warp.sync 	-1;
	wmma.mma.sync.aligned.row.col.m16n16k16.f16.f16 {%r9903, %r9904, %r9905, %r9906}, {%r2, %r2, %r2, %r2, %r2, %r2, %r2, %r2}, {%r2, %r2, %r2, %r2, %r2, %r2, %r2, %r2}, {%r9899, %r9900, %r9901, %r9902};
	bar.warp.sync 	-1;
	wmma.mma.sync.aligned.row.col.m16n16k16.f16.f16 {%r9907, %r9908, %r9909, %r9910}, {%r2, %r2, %r2, %r2, %r2, %r2, %r2, %r2}, {%r2, %r2, %r2, %r2, %r2, %r2, %r2, %r2}, {%r9903, %r9904, %r9905, %r9906};
	bar.warp.sync 	-1;
	wmma.mma.sync.aligned.row.col.m16n16k16.f16.f16 {%r9911, %r9912, %r9913, %r9914}, {%r2, %r2, %r2, %r2, %r2, %r2, %r2, %r2}, {%r2, %r2, %r2, %r2, %r2, %r2, %r2, %r2}, {%r9907, %r9908, %r9909, %r9910};
	bar.warp.sync 	-1;
	wmma.mma.sync.aligned.row.col.m16n16k16.f16.f16 {%r9915, %r9916, %r9917, %r9918}, {%r2, %r2, %r2, %r2, %r2, %r2, %r2, %r2}, {%r2, %r2, %r2, %r2, %r2, %r2, %r2, %r2}, {%r9911, %r9912, %r9913, %r9914};
	bar.warp.sync 	-1;
	wmma.mma.sync.aligned.row.col.m16n16k16.f16.f16 {%r9919, %r9920, %r9921, %r9922}, {%r2, %r2, %r2, %r2, %r2, %r2, %r2, %r2}, {%r2, %r2, %r2, %r2, %r2, %r2, %r2, %r2}, {%r9915, %r9916, %r9917, %r9918};
	bar.warp.sync 	-1;
	wmma.mma.sync.aligned.row.col.m16n16k16.f16.f16 {%r9923, %r9924, %r9925, %r9926}, {%r2, %r2, %r2, %r2, %r2, %r2, %r2, %r2}, {%r2, %r2, %r2, %r2, %r2, %r2, %r2, %r2}, {%r9919, %r9920, %r9921, %r9922};
	bar.warp.sync 	-1;
	wmma.mma.sync.aligned.row.col.m16n16k16.f16.f16 {%r9927, %r9928, %r9929, %r9930}, {%r2, %r2, %r2, %r2, %r2, %r2, %r2, %r2}, {%r2, %r2, %r2, %r2, %r2, %r2, %r2, %r2}, {%r9923, %r9924, %r9925, %r9926};
	bar.warp.sync 	-1;
	wmma.mma.sync.aligned.row.col.m16n16k16.f16.f16 {%r9931, %r9932, %r9933, %r9934}, {%r2, %r2, %r2, %r2, %r2, %r2, %r2, %r2}, {%r2, %r2, %r2, %r2, %r2, %r2, %r2, %r2}, {%r9927, %r9928, %r9929, %r9930};
	bar.warp.sync 	-1;
	wmma.mma.sync.aligned.row.col.m16n16k16.f16.f16 {%r9935, %r9936, %r9937, %r9938}, {%r2, %r2, %r2, %r2, %r2, %r2, %r2, %r2}, {%r2, %r2, %r2, %r2, %r2, %r2, %r2, %r2}, {%r9931, %r9932, %r9933, %r9934};
	bar.warp.sync 	-1;
	wmma.mma.sync.aligned.row.col.m16n16k16.f16.f16 {%r9939, %r9940, %r9941, %r9942}, {%r2, %r2, %r2, %r2, %r2, %r2, %r2, %r2}, {%r2, %r2, %r2, %r2, %r2, %r2, %r2, %r2}, {%r9935, %r9936, %r9937, %r9938};
	bar.warp.sync 	-1;
	wmma.mma.sync.aligned.row.col.m16n16k16.f16.f16 {%r9943, %r9944, %r9945, %r9946}, {%r2, %r2, %r2, %r2, %r2, %r2, %r2, %r2}, {%r2, %r2, %r2, %r2, %r2, %r2, %r2, %r2}, {%r9939, %r9940, %r9941, %r9942};
	bar.warp.sync 	-1;
	wmma.mma.sync.aligned.row.col.m16n16k16.f16.f16 {%r9947, %r9948, %r9949, %r9950}, {%r2, %r2, %r2, %r2, %r2, %r2, %r2, %r2}, {%r2, %r2, %r2, %r2, %r2, %r2, %r2, %r2}, {%r9943, %r9944, %r9945, %r9946};
	bar.warp.sync 	-1;
	wmma.mma.sync.aligned.row.col.m16n16k16.f16.f16 {%r9951, %r9952, %r9953, %r9954}, {%r2, %r2, %r2, %r2, %r2, %r2, %r2, %r2}, {%r2, %r2, %r2, %r2, %r2, %r2, %r2, %r2}, {%r9947, %r9948, %r9949, %r9950};
	bar.warp.sync 	-1;
	wmma.mma.sync.aligned.row.col.m16n16k16.f16.f16 {%r9955, %r9956, %r9957, %r9958}, {%r2, %r2, %r2, %r2, %r2, %r2, %r2, %r2}, {%r2, %r2, %r2, %r2, %r2, %r2, %r2, %r2}, {%r9951, %r9952, %r9953, %r9954};
	bar.warp.sync 	-1;
	wmma.mma.sync.aligned.row.col.m16n16k16.f16.f16 {%r9959, %r9960, %r9961, %r9962}, {%r2, %r2, %r2, %r2, %r2, %r2, %r2, %r2}, {%r2, %r2, %r2, %r2, %r2, %r2, %r2, %r2}, {%r9955, %r9956, %r9957, %r9958};
	bar.warp.sync 	-1;
	wmma.mma.sync.aligned.row.col.m16n16k16.f16.f16 {%r9963, %r9964, %r9965, %r9966}, {%r2, %r2, %r2, %r2, %r2, %r2, %r2, %r2}, {%r2, %r2, %r2, %r2, %r2, %r2, %r2, %r2}, {%r9959, %r9960, %r9961, %r9962};
	bar.warp.sync 	-1;
	wmma.mma.sync.aligned.row.col.m16n16k16.f16.f16 {%r9967, %r9968, %r9969, %r9970}, {%r2, %r2, %r2, %r2, %r2, %r2, %r2, %r2}, {%r2, %r2, %r2, %r2, %r2, %r2, %r2, %r2}, {%r9963, %r9964, %r9965, %r9966};
	bar.warp.sync 	-1;
	wmma.mma.sync.aligned.row.col.m16n16k16.f16.f16 {%r9971, %r9972, %r9973, %r9974}, {%r2, %r2, %r2, %r2, %r2, %r2, %r2, %r2}, {%r2, %r2, %r2, %r2, %r2, %r2, %r2, %r2}, {%r9967, %r9968, %r9969, %r9970};
	bar.warp.sync 	-1;
	wmma.mma.sync.aligned.row.col.m16n16k16.f16.f16 {%r9975, %r9976, %r9977, %r9978}, {%r2, %r2, %r2, %r2, %r2, %r2, %r2, %r2}, {%r2, %r2, %r2, %r2, %r2, %r2, %r2, %r2}, {%r9971, %r9972, %r9973, %r9974};
	bar.warp.sync 	-1;
	wmma.mma.sync.aligned.row.col.m16n16k16.f16.f16 {%r9979, %r9980, %r9981, %r9982}, {%r2, %r2, %r2, %r2, %r2, %r2, %r2, %r2}, {%r2, %r2, %r2, %r2, %r2, %r2, %r2, %r2}, {%r9975, %r9976, %r9977, %r9978};
	bar.warp.sync 	-1;
	wmma.mma.sync.aligned.row.col.m16n16k16.f16.f16 {%r9983, %r9984, %r9985, %r9986}, {%r2, %r2, %r2, %r2, %r2, %r2, %r2, %r2}, {%r2, %r2, %r2, %r2, %r2, %r2, %r2, %r2}, {%r9979, %r9980, %r9981, %r9982};
	bar.warp.sync 	-1;
	wmma.mma.sync.aligned.row.col.m16n16k16.f16.f16 {%r9987, %r9988, %r9989, %r9990}, {%r2, %r2, %r2, %r2, %r2, %r2, %r2, %r2}, {%r2, %r2, %r2, %r2, %r2, %r2, %r2, %r2}, {%r9983, %r9984, %r9985, %r9986};
	bar.warp.sync 	-1;
	wmma.mma.sync.aligned.row.col.m16n16k16.f16.f16 {%r9991, %r9992, %r9993, %r9994}, {%r2, %r2, %r2, %r2, %r2, %r2, %r2, %r2}, {%r2, %r2, %r2, %r2, %r2, %r2, %r2, %r2}, {%r9987, %r9988, %r9989, %r9990};
	bar.warp.sync 	-1;
	wmma.mma.sync.aligned.row.col.m16n16k16.f16.f16 {%r9995, %r9996, %r9997, %r9998}, {%r2, %r2, %r2, %r2, %r2, %r2, %r2, %r2}, {%r2, %r2, %r2, %r2, %r2, %r2, %r2, %r2}, {%r9991, %r9992, %r9993, %r9994};
	bar.warp.sync 	-1;
	wmma.mma.sync.aligned.row.col.m16n16k16.f16.f16 {%r9999, %r10000, %r10001, %r10002}, {%r2, %r2, %r2, %r2, %r2, %r2, %r2, %r2}, {%r2, %r2, %r2, %r2, %r2, %r2, %r2, %r2}, {%r9995, %r9996, %r9997, %r9998};
	bar.warp.sync 	-1;
	wmma.mma.sync.aligned.row.col.m16n16k16.f16.f16 {%r10003, %r10004, %r10005, %r10006}, {%r2, %r2, %r2, %r2, %r2, %r2, %r2, %r2}, {%r2, %r2, %r2, %r2, %r2, %r2, %r2, %r2}, {%r9999, %r10000, %r10001, %r10002};
	bar.warp.sync 	-1;
	wmma.mma.sync.aligned.row.col.m16n16k16.f16.f16 {%r10007, %r10008, %r10009, %r10010}, {%r2, %r2, %r2, %r2, %r2, %r2, %r2, %r2}, {%r2, %r2, %r2, %r2, %r2, %r2, %r2, %r2}, {%r10003, %r10004, %r10005, %r10006};
	bar.warp.sync 	-1;
	wmma.mma.sync.aligned.row.col.m16n16k16.f16.f16 {%r10011, %r10012, %r10013, %r10014}, {%r2, %r2, %r2, %r2, %r2, %r2, %r2, %r2}, {%r2, %r2, %r2, %r2, %r2, %r2, %r2, %r2}, {%r10007, %r10008, %r10009, %r10010};
	bar.warp.sync 	-1;
	wmma.mma.sync.aligned.row.col.m16n16k16.f16.f16 {%r10015, %r10016, %r10017, %r10018}, {%r2, %r2, %r2, %r2, %r2, %r2, %r2, %r2}, {%r2, %r2, %r2, %r2, %r2, %r2, %r2, %r2}, {%r10011, %r10012, %r10013, %r10014};
	bar.warp.sync 	-1;
	wmma.mma.sync.aligned.row.col.m16n16k16.f16.f16 {%r10019, %r10020, %r10021, %r10022}, {%r2, %r2, %r2, %r2, %r2, %r2, %r2, %r2}, {%r2, %r2, %r2, %r2, %r2, %r2, %r2, %r2}, {%r10015, %r10016, %r10017, %r10018};
	bar.warp.sync 	-1;
	wmma.mma.sync.aligned.row.col.m16n16k16.f16.f16 {%r10023, %r10024, %r10025, %r10026}, {%r2, %r2, %r2, %r2, %r2, %r2, %r2, %r2}, {%r2, %r2, %r2, %r2, %r2, %r2, %r2, %r2}, {%r10019, %r10020, %r10021, %r10022};
	bar.warp.sync 	-1;
	wmma.mma.sync.aligned.row.col.m16n16k16.f16.f16 {%r10027, %r10028, %r10029, %r10030}, {%r2, %r2, %r2, %r2, %r2, %r2, %r2, %r2}, {%r2, %r2, %r2, %r2, %r2, %r2, %r2, %r2}, {%r10023, %r10024, %r10025, %r10026};
	bar.warp.sync 	-1;
	wmma.mma.sync.aligned.row.col.m16n16k16.f16.f16 {%r10031, %r10032, %r10033, %r10034}, {%r2, %r2, %r2, %r2, %r2, %r2, %r2, %r2}, {%r2, %r2, %r2, %r2, %r2, %r2, %r2, %r2}, {%r10027, %r10028, %r10029, %r10030};
	bar.warp.sync 	-1;
	wmma.mma.sync.aligned.row.col.m16n16k16.f16.f16 {%r10035, %r10036, %r10037, %r10038}, {%r2, %r2, %r2, %r2, %r2, %r2, %r2, %r2}, {%r2, %r2, %r2, %r2, %r2, %r2, %r2, %r2}, {%r10031, %r10032, %r10033, %r10034};
	bar.warp.sync 	-1;
	wmma.mma.sync.aligned.row.col.m16n16k16.f16.f16 {%r10039, %r10040, %r10041, %r10042}, {%r2, %r2, %r2, %r2, %r2, %r2, %r2, %r2}, {%r2, %r2, %r2, %r2, %r2, %r2, %r2, %r2}, {%r10035, %r10036, %r10037, %r10038};
	bar.warp.sync 	-1;
	wmma.mma.sync.aligned.row.col.m16n16k16.f16.f16 {%r10043, %r10044, %r10045, %r10046}, {%r2, %r2, %r2, %r2, %r2, %r2, %r2, %r2}, {%r2, %r2, %r2, %r2, %r2, %r2, %r2, %r2}, {%r10039, %r10040, %r10041, %r10042};
	bar.warp.sync 	-1;
	wmma.mma.sync.aligned.row.col.m16n16k16.f16.f16 {%r10047, %r10048, %r10049, %r10050}, {%r2, %r2, %r2, %r2, %r2, %r2, %r2, %r2}, {%r2, %r2, %r2, %r2, %r2, %r2, %r2, %r2}, {%r10043, %r10044, %r10045, %r10046};
	bar.warp.sync 	-1;
	wmma.mma.sync.aligned.row.col.m16n16k16.f16.f16 {%r10051, %r10052, %r10053, %r10054}, {%r2, %r2, %r2, %r2, %r2, %r2, %r2, %r2}, {%r2, %r2, %r2, %r2, %r2, %r2, %r2, %r2}, {%r10047, %r10048, %r10049, %r10050};
	bar.warp.sync 	-1;
	wmma.mma.sync.aligned.row.col.m16n16k16.f16.f16 {%r10055, %r10056, %r10057, %r10058}, {%r2, %r2, %r2, %r2, %r2, %r2, %r2, %r2}, {%r2, %r2, %r2, %r2, %r2, %r2, %r2, %r2}, {%r10051, %r10052, %r10053, %r10054};
	bar.warp.sync 	-1;
	wmma.mma.sync.aligned.row.col.m16n16k16.f16.f16 {%r10059, %r10060, %r10061, %r10062}, {%r2, %r2, %r2, %r2, %r2, %r2, %r2, %r2}, {%r2, %r2, %r2, %r2, %r2, %r2, %r2, %r2}, {%r10055, %r10056, %r10057, %r10058};
	bar.warp.sync 	-1;
	wmma.mma.sync.aligned.row.col.m16n16k16.f16.f16 {%r10063, %r10064, %r10065, %r10066}, {%r2, %r2, %r2, %r2, %r2, %r2, %r2, %r2}, {%r2, %r2, %r2, %r2, %r2, %r2, %r2, %r2}, {%r10059, %r10060, %r10061, %r10062};
	bar.warp.sync 	-1;
	wmma.mma.sync.aligned.row.col.m16n16k16.f16.f16 {%r10067, %r10068, %r10069, %r10070}, {%r2, %r2, %r2, %r2, %r2, %r2, %r2, %r2}, {%r2, %r2, %r2, %r2, %r2, %r2, %r2, %r2}, {%r10063, %r10064, %r10065, %r10066};
	bar.warp.sync 	-1;
	wmma.mma.sync.aligned.row.col.m16n16k16.f16.f16 {%r10071, %r10072, %r10073, %r10074}, {%r2, %r2, %r2, %r2, %r2, %r2, %r2, %r2}, {%r2, %r2, %r2, %r2, %r2, %r2, %r2, %r2}, {%r10067, %r10068, %r10069, %r10070};
	bar.warp.sync 	-1;
	wmma.mma.sync.aligned.row.col.m16n16k16.f16.f16 {%r10075, %r10076, %r10077, %r10078}, {%r2, %r2, %r2, %r2, %r2, %r2, %r2, %r2}, {%r2, %r2, %r2, %r2, %r2, %r2, %r2, %r2}, {%r10071, %r10072, %r10073, %r10074};
	bar.warp.sync 	-1;
	wmma.mma.sync.aligned.row.col.m16n16k16.f16.f16 {%r10079, %r10080, %r10081, %r10082}, {%r2, %r2, %r2, %r2, %r2, %r2, %r2, %r2}, {%r2, %r2, %r2, %r2, %r2, %r2, %r2, %r2}, {%r10075, %r10076, %r10077, %r10078};
	bar.warp.sync 	-1;
	wmma.mma.sync.aligned.row.col.m16n16k16.f16.f16 {%r10083, %r10084, %r10085, %r10086}, {%r2, %r2, %r2, %r2, %r2, %r2, %r2, %r2}, {%r2, %r2, %r2, %r2, %r2, %r2, %r2, %r2}, {%r10079, %r10080, %r10081, %r10082};
	bar.warp.sync 	-1;
	wmma.mma.sync.aligned.row.col.m16n16k16.f16.f16 {%r10087, %r10088, %r10089, %r10090}, {%r2, %r2, %r2, %r2, %r2, %r2, %r2, %r2}, {%r2, %r2, %r2, %r2, %r2, %r2, %r2, %r2}, {%r10083, %r10084, %r10085, %r10086};
	bar.warp.sync 	-1;
	wmma.mma.sync.aligned.row.col.m16n16k16.f16.f16 {%r10091, %r10092, %r10093, %r10094}, {%r2, %r2, %r2, %r2, %r2, %r2, %r2, %r2}, {%r2, %r2, %r2, %r2, %r2, %r2, %r2, %r2}, {%r10087, %r10088, %r10089, %r10090};
	bar.warp.sync 	-1;
	wmma.mma.sync.aligned.row.col.m16n16k16.f16.f16 {%r10095, %r10096, %r10097, %r10098}, {%r2, %r2, %r2, %r2, %r2, %r2, %r2, %r2}, {%r2, %r2, %r2, %r2, %r2, %r2, %r2, %r2}, {%r10091, %r10092, %r10093, %r10094};
	bar.warp.sync 	-1;
	wmma.mma.sync.aligned.row.col.m16n16k16.f16.f16 {%r10099, %r10100, %r10101, %r10102}, {%r2, %r2, %r2, %r2, %r2, %r2, %r2, %r2}, {%r2, %r2, %r2, %r2, %r2, %r2, %r2, %r2}, {%r10095, %r10096, %r10097, %r10098};
	bar.warp.sync 	-1;
	wmma.mma.sync.aligned.row.col.m16n16k16.f16.f16 {%r10103, %r10104, %r10105, %r10106}, {%r2, %r2, %r2, %r2, %r2, %r2, %r2, %r2}, {%r2, %r2, %r2, %r2, %r2, %r2, %r2, %r2}, {%r10099, %r10100, %r10101, %r10102};
	bar.warp.sync 	-1;
	wmma.mma.sync.aligned.row.col.m16n16k16.f16.f16 {%r10107, %r10108, %r10109, %r10110}, {%r2, %r2, %r2, %r2, %r2, %r2, %r2, %r2}, {%r2, %r2, %r2, %r2, %r2, %r2, %r2, %r2}, {%r10103, %r10104, %r10105, %r10106};
	bar.warp.sync 	-1;
	wmma.mma.sync.aligned.row.col.m16n16k16.f16.f16 {%r10111, %r10112, %r10113, %r10114}, {%r2, %r2, %r2, %r2, %r2, %r2, %r2, %r2}, {%r2, %r2, %r2, %r2, %r2, %r2, %r2, %r2}, {%r10107, %r10108, %r10109, %r10110};
	bar.warp.sync 	-1;
	wmma.mma.sync.aligned.row.col.m16n16k16.f16.f16 {%r10115, %r10116, %r10117, %r10118}, {%r2, %r2, %r2, %r2, %r2, %r2, %r2, %r2}, {%r2, %r2, %r2, %r2, %r2, %r2, %r2, %r2}, {%r10111, %r10112, %r10113, %r10114};
	bar.warp.sync 	-1;
	wmma.mma.sync.aligned.row.col.m16n16k16.f16.f16 {%r10119, %r10120, %r10121, %r10122}, {%r2, %r2, %r2, %r2, %r2, %r2, %r2, %r2}, {%r2, %r2, %r2, %r2, %r2, %r2, %r2, %r2}, {%r10115, %r10116, %r10117, %r10118};
	bar.warp.sync 	-1;
	wmma.mma.sync.aligned.row.col.m16n16k16.f16.f16 {%r10123, %r10124, %r10125, %r10126}, {%r2, %r2, %r2, %r2, %r2, %r2, %r2, %r2}, {%r2, %r2, %r2, %r2, %r2, %r2, %r2, %r2}, {%r10119, %r10120, %r10121, %r10122};
	bar.warp.sync 	-1;
	wmma.mma.sync.aligned.row.col.m16n16k16.f16.f16 {%r10127, %r10128, %r10129, %r10130}, {%r2, %r2, %r2, %r2, %r2, %r2, %r2, %r2}, {%r2, %r2, %r2, %r2, %r2, %r2, %r2, %r2}, {%r10123, %r10124, %r10125, %r10126};
	bar.warp.sync 	-1;
	wmma.mma.sync.aligned.row.col.m16n16k16.f16.f16 {%r10131, %r10132, %r10133, %r10134}, {%r2, %r2, %r2, %r2, %r2, %r2, %r2, %r2}, {%r2, %r2, %r2, %r2, %r2, %r2, %r2, %r2}, {%r10127, %r10128, %r10129, %r10130};
	bar.warp.sync 	-1;
	wmma.mma.sync.aligned.row.col.m16n16k16.f16.f16 {%r10135, %r10136, %r10137, %r10138}, {%r2, %r2, %r2, %r2, %r2, %r2, %r2, %r2}, {%r2, %r2, %r2, %r2, %r2, %r2, %r2, %r2}, {%r10131, %r10132, %r10133, %r10134};
	bar.warp.sync 	-1;
	wmma.mma.sync.aligned.row.col.m16n16k16.f16.f16 {%r10139, %r10140, %r10141, %r10142}, {%r2, %r2, %r2, %r2, %r2, %r2, %r2, %r2}, {%r2, %r2, %r2, %r2, %r2, %r2, %r2, %r2}, {%r10135, %r10136, %r10137, %r10138};
	bar.warp.sync 	-1;
	wmma.mma.sync.aligned.row.col.m16n16k16.f16.f16 {%r10143, %r10144, %r10145, %r10146}, {%r2, %r2, %r2, %r2, %r2, %r2, %r2, %r2}, {%r2, %r2, %r2, %r2, %r2, %r2, %r2, %r2}, {%r10139, %r10140, %r10141, %r10142};
	bar.warp.sync 	-1;
	wmma.mma.sync.aligned.row.col.m16n16k16.f16.f16 {%r10147, %r10148, %r10149, %r10150}, {%r2, %r2, %r2, %r2, %r2, %r2, %r2, %r2}, {%r2, %r2, %r2, %r2, %r2, %r2, %r2, %r2}, {%r10143, %r10144, %r10145, %r10146};
	bar.warp.sync 	-1;
	wmma.mma.sync.aligned.row.col.m16n16k16.f16.f16 {%r10151, %r10152, %r10153, %r10154}, {%r2, %r2, %r2, %r2, %r2, %r2, %r2, %r2}, {%r2, %r2, %r2, %r2, %r2, %r2, %r2, %r2}, {%r10147, %r10148, %r10149, %r10150};
	bar.warp.sync 	-1;
	wmma.mma.sync.aligned.row.col.m16n16k16.f16.f16 {%r10155, %r10156, %r10157, %r10158}, {%r2, %r2, %r2, %r2, %r2, %r2, %r2, %r2}, {%r2, %r2, %r2, %r2, %r2, %r2, %r2, %r2}, {%r10151, %r10152, %r10153, %r10154};
	bar.warp.sync 	-1;
	wmma.mma.sync.aligned.row.col.m16n16k16.f16.f16 {%r10159, %r10160, %r10161, %r10162}, {%r2, %r2, %r2, %r2, %r2, %r2, %r2, %r2}, {%r2, %r2, %r2, %r2, %r2, %r2, %r2, %r2}, {%r10155, %r10156, %r10157, %r10158};
	bar.warp.sync 	-1;
	wmma.mma.sync.aligned.row.col.m16n16k16.f16.f16 {%r10163, %r10164, %r10165, %r10166}, {%r2, %r2, %r2, %r2, %r2, %r2, %r2, %r2}, {%r2, %r2, %r2, %r2, %r2, %r2, %r2, %r2}, {%r10159, %r10160, %r10161, %r10162};
	bar.warp.sync 	-1;
	wmma.mma.sync.aligned.row.col.m16n16k16.f16.f16 {%r10167, %r10168, %r10169, %r10170}, {%r2, %r2, %r2, %r2, %r2, %r2, %r2, %r2}, {%r2, %r2, %r2, %r2, %r2, %r2, %r2, %r2}, {%r10163, %r10164, %r10165, %r10166};
	bar.warp.sync 	-1;
	wmma.mma.sync.aligned.row.col.m16n16k16.f16.f16 {%r10171, %r10172, %r10173, %r10174}, {%r2, %r2, %r2, %r2, %r2, %r2, %r2, %r2}, {%r2, %r2, %r2, %r2, %r2, %r2, %r2, %r2}, {%r10167, %r10168, %r10169, %r10170};
	bar.warp.sync 	-1;
	wmma.mma.sync.aligned.row.col.m16n16k16.f16.f16 {%r10175, %r10176, %r10177, %r10178}, {%r2, %r2, %r2, %r2, %r2, %r2, %r2, %r2}, {%r2, %r2, %r2, %r2, %r2, %r2, %r2, %r2}, {%r10171, %r10172, %r10173, %r10174};
	bar.warp.sync 	-1;
	wmma.mma.sync.aligned.row.col.m16n16k16.f16.f16 {%r10179, %r10180, %r10181, %r10182}, {%r2, %r2, %r2, %r2, %r2, %r2, %r2, %r2}, {%r2, %r2, %r2, %r2, %r2, %r2, %r2, %r2}, {%r10175, %r10176, %r10177, %r10178};
	bar.warp.sync 	-1;
	wmma.mma.sync.aligned.row.col.m16n16k16.f16.f16 {%r10183, %r10184, %r10185, %r10186}, {%r2, %r2, %r2, %r2, %r2, %r2, %r2, %r2}, {%r2, %r2, %r2, %r2, %r2, %r2, %r2, %r2}, {%r10179, %r10180, %r10181, %r10182};
	bar.warp.sync 	-1;
	wmma.mma.sync.aligned.row.col.m16n16k16.f16.f16 {%r10187, %r10188, %r10189, %r10190}, {%r2, %r2, %r2, %r2, %r2, %r2, %r2, %r2}, {%r2, %r2, %r2, %r2, %r2, %r2, %r2, %r2}, {%r10183, %r10184, %r10185, %r10186};
	bar.warp.sync 	-1;
	wmma.mma.sync.aligned.row.col.m16n16k16.f16.f16 {%r10191, %r10192, %r10193, %r10194}, {%r2, %r2, %r2, %r2, %r2, %r2, %r2, %r2}, {%r2, %r2, %r2, %r2, %r2, %r2, %r2, %r2}, {%r10187, %r10188, %r10189, %r10190};
	bar.warp.sync 	-1;
	wmma.mma.sync.aligned.row.col.m16n16k16.f16.f16 {%r10195, %r10196, %r10197, %r10198}, {%r2, %r2, %r2, %r2, %r2, %r2, %r2, %r2}, {%r2, %r2, %r2, %r2, %r2, %r2, %r2, %r2}, {%r10191, %r10192, %r10193, %r10194};
	bar.warp.sync 	-1;
	wmma.mma.sync.aligned.row.col.m16n16k16.f16.f16 {%r10199, %r10200, %r10201, %r10202}, {%r2, %r2, %r2, %r2, %r2, %r2, %r2, %r2}, {%r2, %r2, %r2, %r2, %r2, %r2, %r2, %r2}, {%r10195, %r10196, %r10197, %r10198};
	bar.warp.sync 	-1;
	wmma.mma.sync.aligned.row.col.m16n16k16.f16.f16 {%r10203, %r10204, %r10205, %r10206}, {%r2, %r2, %r2, %r2, %r2, %r2, %r2, %r2}, {%r2, %r2, %r2, %r2, %r2, %r2, %r2, %r2}, {%r10199, %r10200, %r10201, %r10202};
	bar.warp.sync 	-1;
	wmma.mma.sync.aligned.row.col.m16n16k16.f16.f16 {%r10207, %r10208, %r10209, %r10210}, {%r2, %r2, %r2, %r2, %r2, %r2, %r2, %r2}, {%r2, %r2, %r2, %r2, %r2, %r2, %r2, %r2}, {%r10203, %r10204, %r10205, %r10206};
	bar.warp.sync 	-1;
	wmma.mma.sync.aligned.row.col.m16n16k16.f16.f16 {%r10211, %r10212, %r10213, %r10214}, {%r2, %r2, %r2, %r2, %r2, %r2, %r2, %r2}, {%r2, %r2, %r2, %r2, %r2, %r2, %r2, %r2}, {%r10207, %r10208, %r10209, %r10210};
	bar.warp.sync 	-1;
	wmma.mma.sync.aligned.row.col.m16n16k16.f16.f16 {%r10215, %r10216, %r10217, %r10218}, {%r2, %r2, %r2, %r2, %r2, %r2, %r2, %r2}, {%r2, %r2, %r2, %r2, %r2, %r2, %r2, %r2}, {%r10211, %r10212, %r10213, %r10214};
	bar.warp.sync 	-1;
	wmma.mma.sync.aligned.row.col.m16n16k16.f16.f16 {%r10219, %r10220, %r10221, %r10222}, {%r2, %r2, %r2, %r2, %r2, %r2, %r2, %r2}, {%r2, %r2, %r2, %r2, %r2, %r2, %r2, %r2}, {%r10215, %r10216, %r10217, %r10218};
	bar.warp.sync 	-1;
	wmma.mma.sync.aligned.row.col.m16n16k16.f16.f16 {%r10223, %r10224, %r10225, %r10226}, {%r2, %r2, %r2, %r2, %r2, %r2, %r2, %r2}, {%r2, %r2, %r2, %r2, %r2, %r2, %r2, %r2}, {%r10219, %r10220, %r10221, %r10222};
	bar.warp.sync 	-1;
	wmma.mma.sync.aligned.row.col.m16n16k16.f16.f16 {%r10227, %r10228, %r10229, %r10230}, {%r2, %r2, %r2, %r2, %r2, %r2, %r2, %r2}, {%r2, %r2, %r2, %r2, %r2, %r2, %r2, %r2}, {%r10223, %r10224, %r10225, %r10226};
	bar.warp.sync 	-1;
	wmma.mma.sync.aligned.row.col.m16n16k16.f16.f16 {%r10231, %r10232, %r10233, %r10234}, {%r2, %r2, %r2, %r2, %r2, %r2, %r2, %r2}, {%r2, %r2, %r2, %r2, %r2, %r2, %r2, %r2}, {%r10227, %r10228, %r10229, %r10230};
	bar.warp.sync 	-1;
	wmma.mma.sync.aligned.row.col.m16n16k16.f16.f16 {%r10235, %r10236, %r10237, %r10238}, {%r2, %r2, %r2, %r2, %r2, %r2, %r2, %r2}, {%r2, %r2, %r2, %r2, %r2, %r2, %r2, %r2}, {%r10231, %r10232, %r10233, %r10234};
	bar.warp.sync 	-1;
	wmma.mma.sync.aligned.row.col.m16n16k16.f16.f16 {%r10239, %r10240, %r10241, %r10242}, {%r2, %r2, %r2, %r2, %r2, %r2, %r2, %r2}, {%r2, %r2, %r2, %r2, %r2, %r2, %r2, %r2}, {%r10235, %r10236, %r10237, %r10238};
	bar.warp.sync 	-1;
	wmma.mma.sync.aligned.row.col.m16n16k16.f16.f16 {%r10243, %r10244, %r10245, %r10246}, {%r2, %r2, %r2, %r2, %r2, %r2, %r2, %r2}, {%r2, %r2, %r2, %r2, %r2, %r2, %r2, %r2}, {%r10239, %r10240, %r10241, %r10242};
	bar.warp.sync 	-1;
	wmma.mma.sync.aligned.row.col.m16n16k16.f16.f16 {%r10247, %r10248, %r10249, %r10250}, {%r2, %r2, %r2, %r2, %r2, %r2, %r2, %r2}, {%r2, %r2, %r2, %r2, %r2, %r2, %r2, %r2}, {%r10243, %r10244, %r10245, %r10246};
	bar.warp.sync 	-1;
	wmma.mma.sync.aligned.row.col.m16n16k16.f16.f16 {%r10251, %r10252, %r10253, %r10254}, {%r2, %r2, %r2, %r2, %r2, %r2, %r2, %r2}, {%r2, %r2, %r2, %r2, %r2, %r2, %r2, %r2}, {%r10247, %r10248, %r10249, %r10250};
	bar.warp.sync 	-1;
	wmma.mma.sync.aligned.row.col.m16n16k16.f16.f16 {%r10255, %r10256, %r10257, %r10258}, {%r2, %r2, %r2, %r2, %r2, %r2, %r2, %r2}, {%r2, %r2, %r2, %r2, %r2, %r2, %r2, %r2}, {%r10251, %r10252, %r10253, %r10254};
	bar.warp.sync 	-1;
	wmma.mma.sync.aligned.row.col.m16n16k16.f16.f16 {%r10259, %r10260, %r10261, %r10262}, {%r2, %r2, %r2, %r2, %r2, %r2, %r2, %r2}, {%r2, %r2, %r2, %r2, %r2, %r2, %r2, %r2}, {%r10255, %r10256, %r10257, %r10258};
	bar.warp.sync 	-1;
	wmma.mma.sync.aligned.row.col.m16n16k16.f16.f16 {%r10263, %r10264, %r10265, %r10266}, {%r2, %r2, %r2, %r2, %r2, %r2, %r2, %r2}, {%r2, %r2, %r2, %r2, %r2, %r2, %r2, %r2}, {%r10259, %r10260, %r10261, %r10262};
	bar.warp.sync 	-1;
	wmma.mma.sync.aligned.row.col.m16n16k16.f16.f16 {%r10267, %r10268, %r10269, %r10270}, {%r2, %r2, %r2, %r2, %r2, %r2, %r2, %r2}, {%r2, %r2, %r2, %r2, %r2, %r2, %r2, %r2}, {%r10263, %r10264, %r10265, %r10266};
	bar.warp.sync 	-1;
	wmma.mma.sync.aligned.row.col.m16n16k16.f16.f16 {%r10271, %r10272, %r10273, %r10274}, {%r2, %r2, %r2, %r2, %r2, %r2, %r2, %r2}, {%r2, %r2, %r2, %r2, %r2, %r2, %r2, %r2}, {%r10267, %r10268, %r10269, %r10270};
	bar.warp.sync 	-1;
	wmma.mma.sync.aligned.row.col.m16n16k16.f16.f16 {%r10275, %r10276, %r10277, %r10278}, {%r2, %r2, %r2, %r2, %r2, %r2, %r2, %r2}, {%r2, %r2, %r2, %r2, %r2, %r2, %r2, %r2}, {%r10271, %r10272, %r10273, %r10274};
	bar.warp.sync 	-1;
	wmma.mma.sync.aligned.row.col.m16n16k16.f16.f16 {%r10279, %r10280, %r10281, %r10282}, {%r2, %r2, %r2, %r2, %r2, %r2, %r2, %r2}, {%r2, %r2, %r2, %r2, %r2, %r2, %r2, %r2}, {%r10275, %r10276, %r10277, %r10278};
	bar.warp.sync 	-1;
	wmma.mma.sync.aligned.row.col.m16n16k16.f16.f16 {%r10283, %r10284, %r10285, %r10286}, {%r2, %r2, %r2, %r2, %r2, %r2, %r2, %r2}, {%r2, %r2, %r2, %r2, %r2, %r2, %r2, %r2}, {%r10279, %r10280, %r10281, %r10282};
	bar.warp.sync 	-1;
	wmma.mma.sync.aligned.row.col.m16n16k16.f16.f16 {%r10287, %r10288, %r10289, %r10290}, {%r2, %r2, %r2, %r2, %r2, %r2, %r2, %r2}, {%r2, %r2, %r2, %r2, %r2, %r2, %r2, %r2}, {%r10283, %r10284, %r10285, %r10286};
	bar.warp.sync 	-1;
	wmma.mma.sync.aligned.row.col.m16n16k16.f16.f16 {%r10291, %r10292, %r10293, %r10294}, {%r2, %r2, %r2, %r2, %r2, %r2, %r2, %r2}, {%r2, %r2, %r2, %r2, %r2, %r2, %r2, %r2}, {%r10287, %r10288, %r10289, %r10290};
	bar.warp.sync 	-1;
	wmma.mma.sync.aligned.row.col.m16n16k16.f16.f16 {%r10295, %r10296, %r10297, %r10298}, {%r2, %r2, %r2, %r2, %r2, %r2, %r2, %r2}, {%r2, %r2, %r2, %r2, %r2, %r2, %r2, %r2}, {%r10291, %r10292, %r10293, %r10294};
	bar.warp.sync 	-1;
	wmma.mma.sync.aligned.row.col.m16n16k16.f16.f16 {%r10299, %r10300, %r10301, %r10302}, {%r2, %r2, %r2, %r2, %r2, %r2, %r2, %r2}, {%r2, %r2, %r2, %r2, %r2, %r2, %r2, %r2}, {%r10295, %r10296, %r10297, %r10298};
	bar.warp.sync 	-1;
	wmma.mma.sync.aligned.row.col.m16n16k16.f16.f16 {%r10303, %r10304, %r10305, %r10306}, {%r2, %r2, %r2, %r2, %r2, %r2, %r2, %r2}, {%r2, %r2, %r2, %r2, %r2, %r2, %r2, %r2}, {%r10299, %r10300, %r10301, %r10302};
	bar.warp.sync 	-1;
	wmma.mma.sync.aligned.row.col.m16n16k16.f16.f16 {%r10307, %r10308, %r10309, %r10310}, {%r2, %r2, %r2, %r2, %r2, %r2, %r2, %r2}, {%r2, %r2, %r2, %r2, %r2, %r2, %r2, %r2}, {%r10303, %r10304, %r10305, %r10306};
	bar.warp.sync 	-1;
	wmma.mma.sync.aligned.row.col.m16n16k16.f16.f16 {%r10311, %r10312, %r10313, %r10314}, {%r2, %r2, %r2, %r2, %r2, %r2, %r2, %r2}, {%r2, %r2, %r2, %r2, %r2, %r2, %r2, %r2}, {%r10307, %r10308, %r10309, %r10310};
	bar.warp.sync 	-1;
	wmma.mma.sync.aligned.row.col.m16n16k16.f16.f16 {%r10315, %r10316, %r10317, %r10318}, {%r2, %r2, %r2, %r2, %r2, %r2, %r2, %r2}, {%r2, %r2, %r2, %r2, %r2, %r2, %r2, %r2}, {%r10311, %r10312, %r10313, %r10314};
	bar.warp.sync 	-1;
	wmma.mma.sync.aligned.row.col.m16n16k16.f16.f16 {%r10319, %r10320, %r10321, %r10322}, {%r2, %r2, %r2, %r2, %r2, %r2, %r2, %r2}, {%r2, %r2, %r2, %r2, %r2, %r2, %r2, %r2}, {%r10315, %r10316, %r10317, %r10318};
	bar.warp.sync 	-1;
	wmma.mma.sync.aligned.row.col.m16n16k16.f16.f16 {%r10323, %r10324, %r10325, %r10326}, {%r2, %r2, %r2, %r2, %r2, %r2, %r2, %r2}, {%r2, %r2, %r2, %r2, %r2, %r2, %r2, %r2}, {%r10319, %r10320, %r10321, %r10322};
	bar.warp.sync 	-1;
	wmma.mma.sync.aligned.row.col.m16n16k16.f16.f16 {%r10327, %r10328, %r10329, %r10330}, {%r2, %r2, %r2, %r2, %r2, %r2, %r2, %r2}, {%r2, %r2, %r2, %r2, %r2, %r2, %r2, %r2}, {%r10323, %r10324, %r10325, %r10326};
	bar.warp.sync 	-1;
	wmma.mma.sync.aligned.row.col.m16n16k16.f16.f16 {%r10331, %r10332, %r10333, %r10334}, {%r2, %r2, %r2, %r2, %r2, %r2, %r2, %r2}, {%r2, %r2, %r2, %r2, %r2, %r2, %r2, %r2}, {%r10327, %r10328, %r10329, %r10330};
	bar.warp.sync 	-1;
	wmma.mma.sync.aligned.row.col.m16n16k16.f16.f16 {%r10335, %r10336, %r10337, %r10338}, {%r2, %r2, %r2, %r2, %r2, %r2, %r2, %r2}, {%r2, %r2, %r2, %r2, %r2, %r2, %r2, %r2}, {%r10331, %r10332, %r10333, %r10334};
	bar.warp.sync 	-1;
	wmma.mma.sync.aligned.row.col.m16n16k16.f16.f16 {%r10339, %r10340, %r10341, %r10342}, {%r2, %r2, %r2, %r2, %r2, %r2, %r2, %r2}, {%r2, %r2, %r2, %r2, %r2, %r2, %r2, %r2}, {%r10335, %r10336, %r10337, %r10338};
	bar.warp.sync 	-1;
	wmma.mma.sync.aligned.row.col.m16n16k16.f16.f16 {%r10343, %r10344, %r10345, %r10346}, {%r2, %r2, %r2, %r2, %r2, %r2, %r2, %r2}, {%r2, %r2, %r2, %r2, %r2, %r2, %r2, %r2}, {%r10339, %r10340, %r10341, %r10342};
	bar.warp.sync 	-1;
	wmma.mma.sync.aligned.row.col.m16n16k16.f16.f16 {%r10347, %r10348, %r10349, %r10350}, {%r2, %r2, %r2, %r2, %r2, %r2, %r2, %r2}, {%r2, %r2, %r2, %r2, %r2, %r2, %r2, %r2}, {%r10343, %r10344, %r10345, %r10346};
	bar.warp.sync 	-1;
	wmma.mma.sync.aligned.row.col.m16n16k16.f16.f16 {%r10351, %r10352, %r10353, %r10354}, {%r2, %r2, %r2, %r2, %r2, %r2, %r2, %r2}, {%r2, %r2, %r2, %r2, %r2, %r2, %r2, %r2}, {%r10347, %r10348, %r10349, %r10350};
	bar.warp.sync 	-1;
	wmma.mma.sync.aligned.row.col.m16n16k16.f16.f16 {%r10355, %r10356, %r10357, %r10358}, {%r2, %r2, %r2, %r2, %r2, %r2, %r2, %r2}, {%r2, %r2, %r2, %r2, %r2, %r2, %r2, %r2}, {%r10351, %r10352, %r10353, %r10354};
	bar.warp.sync 	-1;
	wmma.mma.sync.aligned.row.col.m16n16k16.f16.f16 {%r10359, %r10360, %r10361, %r10362}, {%r2, %r2, %r2, %r2, %r2, %r2, %r2, %r2}, {%r2, %r2, %r2, %r2, %r2, %r2, %r2, %r2}, {%r10355, %r10356, %r10357, %r10358};
	bar.warp.sync 	-1;
	wmma.mma.sync.aligned.row.col.m16n16k16.f16.f16 {%r10363, %r10364, %r10365, %r10366}, {%r2, %r2, %r2, %r2, %r2, %r2, %r2, %r2}, {%r2, %r2, %r2, %r2, %r2, %r2, %r2, %r2}, {%r10359, %r10360, %r10361, %r10362};
	bar.warp.sync 	-1;
	wmma.mma.sync.aligned.row.col.m16n16k16.f16.f16 {%r10367, %r10368, %r10369, %r10370}, {%r2, %r2, %r2, %r2, %r2, %r2, %r2, %r2}, {%r2, %r2, %r2, %r2, %r2, %r2, %r2, %r2}, {%r10363, %r10364, %r10365, %r10366};
	bar.warp.sync 	-1;
	wmma.mma.sync.aligned.row.col.m16n16k16.f16.f16 {%r10371, %r10372, %r10373, %r10374}, {%r2, %r2, %r2, %r2, %r2, %r2, %r2, %r2}, {%r2, %r2, %r2, %r2, %r2, %r2, %r2, %r2}, {%r10367, %r10368, %r10369, %r10370};
	bar.warp.sync 	-1;
	wmma.mma.sync.aligned.row.col.m16n16k16.f16.f16 {%r10375, %r10376, %r10377, %r10378}, {%r2, %r2, %r2, %r2, %r2, %r2, %r2, %r2}, {%r2, %r2, %r2, %r2, %r2, %r2, %r2, %r2}, {%r10371, %r10372, %r10373, %r10374};
	bar.warp.sync 	-1;
	wmma.mma.sync.aligned.row.col.m16n16k16.f16.f16 {%r10379, %r10380, %r10381, %r10382}, {%r2, %r2, %r2, %r2, %r2, %r2, %r2, %r2}, {%r2, %r2, %r2, %r2, %r2, %r2, %r2, %r2}, {%r10375, %r10376, %r10377, %r10378};
	bar.warp.sync 	-1;
	wmma.mma.sync.aligned.row.col.m16n16k16.f16.f16 {%r10383, %r10384, %r10385, %r10386}, {%r2, %r2, %r2, %r2, %r2, %r2, %r2, %r2}, {%r2, %r2, %r2, %r2, %r2, %r2, %r2, %r2}, {%r10379, %r10380, %r10381, %r10382};
	bar.warp.sync 	-1;
	wmma.mma.sync.aligned.row.col.m16n16k16.f16.f16 {%r10387, %r10388, %r10389, %r10390}, {%r2, %r2, %r2, %r2, %r2, %r2, %r2, %r2}, {%r2, %r2, %r2, %r2, %r2, %r2, %r2, %r2}, {%r10383, %r10384, %r10385, %r10386};
	bar.warp.sync 	-1;
	wmma.mma.sync.aligned.row.col.m16n16k16.f16.f16 {%r10391, %r10392, %r10393, %r10394}, {%r2, %r2, %r2, %r2, %r2, %r2, %r2, %r2}, {%r2, %r2, %r2, %r2, %r2, %r2, %r2, %r2}, {%r10387, %r10388, %r10389, %r10390};
	bar.warp.sync 	-1;
	wmma.mma.sync.aligned.row.col.m16n16k16.f16.f16 {%r10395, %r10396, %r10397, %r10398}, {%r2, %r2, %r2, %r2, %r2, %r2, %r2, %r2}, {%r2, %r2, %r2, %r2, %r2, %r2, %r2, %r2}, {%r10391, %r10392, %r10393, %r10394};
	bar.warp.sync 	-1;
	wmma.mma.sync.aligned.row.col.m16n16k16.f16.f16 {%r10399, %r10400, %r10401, %r10402}, {%r2, %r2, %r2, %r2, %r2, %r2, %r2, %r2}, {%r2, %r2, %r2, %r2, %r2, %r2, %r2, %r2}, {%r10395, %r10396, %r10397, %r10398};
	bar.warp.sync 	-1;
	wmma.mma.sync.aligned.row.col.m16n16k16.f16.f16 {%r10403, %r10404, %r10405, %r10406}, {%r2, %r2, %r2, %r2, %r2, %r2, %r2, %r2}, {%r2, %r2, %r2, %r2, %r2, %r2, %r2, %r2}, {%r10399, %r10400, %r10401, %r10402};
	bar.warp.sync 	-1;
	wmma.mma.sync.aligned.row.col.m16n16k16.f16.f16 {%r10407, %r10408, %r10409, %r10410}, {%r2, %r2, %r2, %r2, %r2, %r2, %r2, %r2}, {%r2, %r2, %r2, %r2, %r2, %r2, %r2, %r2}, {%r10403, %r10404, %r10405, %r10406};
	bar.warp.sync 	-1;
	wmma.mma.sync.aligned.row.col.m16n16k16.f16.f16 {%r10411, %r10412, %r10413, %r10414}, {%r2, %r2, %r2, %r2, %r2, %r2, %r2, %r2}, {%r2, %r2, %r2, %r2, %r2, %r2, %r2, %r2}, {%r10407, %r10408, %r10409, %r10410};
	bar.warp.sync 	-1;
	wmma.mma.sync.aligned.row.col.m16n16k16.f16.f16 {%r10415, %r10416, %r10417, %r10418}, {%r2, %r2, %r2, %r2, %r2, %r2, %r2, %r2}, {%r2, %r2, %r2, %r2, %r2, %r2, %r2, %r2}, {%r10411, %r10412, %r10413, %r10414};
	bar.warp.sync 	-1;
	wmma.mma.sync.aligned.row.col.m16n16k16.f16.f16 {%r10419, %r10420, %r10421, %r10422}, {%r2, %r2, %r2, %r2, %r2, %r2, %r2, %r2}, {%r2, %r2, %r2, %r2, %r2, %r2, %r2, %r2}, {%r10415, %r10416, %r10417, %r10418};
	bar.warp.sync 	-1;
	wmma.mma.sync.aligned.row.col.m16n16k16.f16.f16 {%r10423, %r10424, %r10425, %r10426}, {%r2, %r2, %r2, %r2, %r2, %r2, %r2, %r2}, {%r2, %r2, %r2, %r2, %r2, %r2, %r2, %r2}, {%r10419, %r10420, %r10421, %r10422};
	bar.warp.sync 	-1;
	wmma.mma.sync.aligned.row.col.m16n16k16.f16.f16 {%r10427, %r10428, %r10429, %r10430}, {%r2, %r2, %r2, %r2, %r2, %r2, %r2, %r2}, {%r2, %r2, %r2, %r2, %r2, %r2, %r2, %r2}, {%r10423, %r10424, %r10425, %r10426};
	bar.warp.sync 	-1;
	wmma.mma.sync.aligned.row.col.m16n16k16.f16.f16 {%r10431, %r10432, %r10433, %r10434}, {%r2, %r2, %r2, %r2, %r2, %r2, %r2, %r2}, {%r2, %r2, %r2, %r2, %r2, %r2, %r2, %r2}, {%r10427, %r10428, %r10429, %r10430};
	bar.warp.sync 	-1;
	wmma.mma.sync.aligned.row.col.m16n16k16.f16.f16 {%r10435, %r10436, %r10437, %r10438}, {%r2, %r2, %r2, %r2, %r2, %r2, %r2, %r2}, {%r2, %r2, %r2, %r2, %r2, %r2, %r2, %r2}, {%r10431, %r10432, %r10433, %r10434};
	bar.warp.sync 	-1;
	wmma.mma.sync.aligned.row.col.m16n16k16.f16.f16 {%r10439, %r10440, %r10441, %r10442}, {%r2, %r2, %r2, %r2, %r2, %r2, %r2, %r2}, {%r2, %r2, %r2, %r2, %r2, %r2, %r2, %r2}, {%r10435, %r10436, %r10437, %r10438};
	bar.warp.sync 	-1;
	wmma.mma.sync.aligned.row.col.m16n16k16.f16.f16 {%r10443, %r10444, %r10445, %r10446}, {%r2, %r2, %r2, %r2, %r2, %r2, %r2, %r2}, {%r2, %r2, %r2, %r2, %r2, %r2, %r2, %r2}, {%r10439, %r10440, %r10441, %r10442};
	bar.warp.sync 	-1;
	wmma.mma.sync.aligned.row.col.m16n16k16.f16.f16 {%r10447, %r10448, %r10449, %r10450}, {%r2, %r2, %r2, %r2, %r2, %r2, %r2, %r2}, {%r2, %r2, %r2, %r2, %r2, %r2, %r2, %r2}, {%r10443, %r10444, %r10445, %r10446};
	bar.warp.sync 	-1;
	wmma.mma.sync.aligned.row.col.m16n16k16.f16.f16 {%r10451, %r10452, %r10453, %r10454}, {%r2, %r2, %r2, %r2, %r2, %r2, %r2, %r2}, {%r2, %r2, %r2, %r2, %r2, %r2, %r2, %r2}, {%r10447, %r10448, %r10449, %r10450};
	bar.warp.sync 	-1;
	wmma.mma.sync.aligned.row.col.m16n16k16.f16.f16 {%r10455, %r10456, %r10457, %r10458}, {%r2, %r2, %r2, %r2, %r2, %r2, %r2, %r2}, {%r2, %r2, %r2, %r2, %r2, %r2, %r2, %r2}, {%r10451, %r10452, %r10453, %r10454};
	bar.warp.sync 	-1;
	wmma.mma.sync.aligned.row.col.m16n16k16.f16.f16 {%r10459, %r10460, %r10461, %r10462}, {%r2, %r2, %r2, %r2, %r2, %r2, %r2, %r2}, {%r2, %r2, %r2, %r2, %r2, %r2, %r2, %r2}, {%r10455, %r10456, %r10457, %r10458};
	bar.warp.sync 	-1;
	wmma.mma.sync.aligned.row.col.m16n16k16.f16.f16 {%r10463, %r10464, %r10465, %r10466}, {%r2, %r2, %r2, %r2, %r2, %r2, %r2, %r2}, {%r2, %r2, %r2, %r2, %r2, %r2, %r2, %r2}, {%r10459, %r10460, %r10461, %r10462};
	bar.warp.sync 	-1;
	wmma.mma.sync.aligned.row.col.m16n16k16.f16.f16 {%r10467, %r10468, %r10469, %r10470}, {%r2, %r2, %r2, %r2, %r2, %r2, %r2, %r2}, {%r2, %r2, %r2, %r2, %r2, %r2, %r2, %r2}, {%r10463, %r10464, %r10465, %r10466};
	bar.warp.sync 	-1;
	wmma.mma.sync.aligned.row.col.m16n16k16.f16.f16 {%r10471, %r10472, %r10473, %r10474}, {%r2, %r2, %r2, %r2, %r2, %r2, %r2, %r2}, {%r2, %r2, %r2, %r2, %r2, %r2, %r2, %r2}, {%r10467, %r10468, %r10469, %r10470};
	bar.warp.sync 	-1;
	wmma.mma.sync.aligned.row.col.m16n16k16.f16.f16 {%r10475, %r10476, %r10477, %r10478}, {%r2, %r2, %r2, %r2, %r2, %r2, %r2, %r2}, {%r2, %r2, %r2, %r2, %r2, %r2, %r2, %r2}, {%r10471, %r10472, %r10473, %r10474};
	bar.warp.sync 	-1;
	wmma.mma.sync.aligned.row.col.m16n16k16.f16.f16 {%r10479, %r10480, %r10481, %r10482}, {%r2, %r2, %r2, %r2, %r2, %r2, %r2, %r2}, {%r2, %r2, %r2, %r2, %r2, %r2, %r2, %r2}, {%r10475, %r10476, %r10477, %r10478};
	bar.warp.sync 	-1;
	wmma.mma.sync.aligned.row.col.m16n16k16.f16.f16 {%r10483, %r10484, %r10485, %r10486}, {%r2, %r2, %r2, %r2, %r2, %r2, %r2, %r2}, {%r2, %r2, %r2, %r2, %r2, %r2, %r2, %r2}, {%r10479, %r10480, %r10481, %r10482};
	bar.warp.sync 	-1;
	wmma.mma.sync.aligned.row.col.m16n16k16.f16.f16 {%r10487, %r10488, %r10489, %r10490}, {%r2, %r2, %r2, %r2, %r2, %r2, %r2, %r2}, {%r2, %r2, %r2, %r2, %r2, %r2, %r2, %r2}, {%r10483, %r10484, %r10485, %r10486};
	bar.warp.sync 	-1;
	wmma.mma.sync.aligned.row.col.m16n16k16.f16.f16 {%r10491, %r10492, %r10493, %r10494}, {%r2, %r2, %r2, %r2, %r2, %r2, %r2, %r2}, {%r2, %r2, %r2, %r2, %r2, %r2, %r2, %r2}, {%r10487, %r10488, %r10489, %r10490};
	bar.warp.sync 	-1;
	wmma.mma.sync.aligned.row.col.m16n16k16.f16.f16 {%r10495, %r10496, %r10497, %r10498}, {%r2, %r2, %r2, %r2, %r2, %r2, %r2, %r2}, {%r2, %r2, %r2, %r2, %r2, %r2, %r2, %r2}, {%r10491, %r10492, %r10493, %r10494};
	bar.warp.sync 	-1;
	wmma.mma.sync.aligned.row.col.m16n16k16.f16.f16 {%r10499, %r10500, %r10501, %r10502}, {%r2, %r2, %r2, %r2, %r2, %r2, %r2, %r2}, {%r2, %r2, %r2, %r2, %r2, %r2, %r2, %r2}, {%r10495, %r10496, %r10497, %r10498};
	bar.warp.sync 	-1;
	wmma.mma.sync.aligned.row.col.m16n16k16.f16.f16 {%r10503, %r10504, %r10505, %r10506}, {%r2, %r2, %r2, %r2, %r2, %r2, %r2, %r2}, {%r2, %r2, %r2, %r2, %r2, %r2, %r2, %r2}, {%r10499, %r10500, %r10501, %r10502};
	bar.warp.sync 	-1;
	wmma.mma.sync.aligned.row.col.m16n16k16.f16.f16 {%r10507, %r10508, %r10509, %r10510}, {%r2, %r2, %r2, %r2, %r2, %r2, %r2, %r2}, {%r2, %r2, %r2, %r2, %r2, %r2, %r2, %r2}, {%r10503, %r10504, %r10505, %r10506};
	bar.warp.sync 	-1;
	wmma.mma.sync.aligned.row.col.m16n16k16.f16.f16 {%r10511, %r10512, %r10513, %r10514}, {%r2, %r2, %r2, %r2, %r2, %r2, %r2, %r2}, {%r2, %r2, %r2, %r2, %r2, %r2, %r2, %r2}, {%r10507, %r10508, %r10509, %r10510};
	bar.warp.sync 	-1;
	wmma.mma.sync.aligned.row.col.m16n16k16.f16.f16 {%r10515, %r10516, %r10517, %r10518}, {%r2, %r2, %r2, %r2, %r2, %r2, %r2, %r2}, {%r2, %r2, %r2, %r2, %r2, %r2, %r2, %r2}, {%r10511, %r10512, %r10513, %r10514};
	bar.warp.sync 	-1;
	wmma.mma.sync.aligned.row.col.m16n16k16.f16.f16 {%r10519, %r10520, %r10521, %r10522}, {%r2, %r2, %r2, %r2, %r2, %r2, %r2, %r2}, {%r2, %r2, %r2, %r2, %r2, %r2, %r2, %r2}, {%r10515, %r10516, %r10517, %r10518};
	bar.warp.sync 	-1;
	wmma.mma.sync.aligned.row.col.m16n16k16.f16.f16 {%r10523, %r10524, %r10525, %r10526}, {%r2, %r2, %r2, %r2, %r2, %r2, %r2, %r2}, {%r2, %r2, %r2, %r2, %r2, %r2, %r2, %r2}, {%r10519, %r10520, %r10521, %r10522};
	bar.warp.sync 	-1;
	wmma.mma.sync.aligned.row.col.m16n16k16.f16.f16 {%r10527, %r10528, %r10529, %r10530}, {%r2, %r2, %r2, %r2, %r2, %r2, %r2, %r2}, {%r2, %r2, %r2, %r2, %r2, %r2, %r2, %r2}, {%r10523, %r10524, %r10525, %r10526};
	bar.warp.sync 	-1;
	wmma.mma.sync.aligned.row.col.m16n16k16.f16.f16 {%r10531, %r10532, %r10533, %r10534}, {%r2, %r2, %r2, %r2, %r2, %r2, %r2, %r2}, {%r2, %r2, %r2, %r2, %r2, %r2, %r2, %r2}, {%r10527, %r10528, %r10529, %r10530};
	bar.warp.sync 	-1;
	wmma.mma.sync.aligned.row.col.m16n16k16.f16.f16 {%r10535, %r10536, %r10537, %r10538}, {%r2, %r2, %r2, %r2, %r2, %r2, %r2, %r2}, {%r2, %r2, %r2, %r2, %r2, %r2, %r2, %r2}, {%r10531, %r10532, %r10533, %r10534};
	bar.warp.sync 	-1;
	wmma.mma.sync.aligned.row.col.m16n16k16.f16.f16 {%r10539, %r10540, %r10541, %r10542}, {%r2, %r2, %r2, %r2, %r2, %r2, %r2, %r2}, {%r2, %r2, %r2, %r2, %r2, %r2, %r2, %r2}, {%r10535, %r10536, %r10537, %r10538};
	bar.warp.sync 	-1;
	wmma.mma.sync.aligned.row.col.m16n16k16.f16.f16 {%r10543, %r10544, %r10545, %r10546}, {%r2, %r2, %r2, %r2, %r2, %r2, %r2, %r2}, {%r2, %r2, %r2, %r2, %r2, %r2, %r2, %r2}, {%r10539, %r10540, %r10541, %r10542};
	bar.warp.sync 	-1;
	wmma.mma.sync.aligned.row.col.m16n16k16.f16.f16 {%r10547, %r10548, %r10549, %r10550}, {%r2, %r2, %r2, %r2, %r2, %r2, %r2, %r2}, {%r2, %r2, %r2, %r2, %r2, %r2, %r2, %r2}, {%r10543, %r10544, %r10545, %r10546};
	bar.warp.sync 	-1;
	wmma.mma.sync.aligned.row.col.m16n16k16.f16.f16 {%r10551, %r10552, %r10553, %r10554}, {%r2, %r2, %r2, %r2, %r2, %r2, %r2, %r2}, {%r2, %r2, %r2, %r2, %r2, %r2, %r2, %r2}, {%r10547, %r10548, %r10549, %r10550};
	bar.warp.sync 	-1;
	wmma.mma.sync.aligned.row.col.m16n16k16.f16.f16 {%r10555, %r10556, %r10557, %r10558}, {%r2, %r2, %r2, %r2, %r2, %r2, %r2, %r2}, {%r2, %r2, %r2, %r2, %r2, %r2, %r2, %r2}, {%r10551, %r10552, %r10553, %r10554};
	bar.warp.sync 	-1;
	wmma.mma.sync.aligned.row.col.m16n16k16.f16.f16 {%r10559, %r10560, %r10561, %r10562}, {%r2, %r2, %r2, %r2, %r2, %r2, %r2, %r2}, {%r2, %r2, %r2, %r2, %r2, %r2, %r2, %r2}, {%r10555, %r10556, %r10557, %r10558};
	bar.warp.sync 	-1;
	wmma.mma.sync.aligned.row.col.m16n16k16.f16.f16 {%r10563, %r10564, %r10565, %r10566}, {%r2, %r2, %r2, %r2, %r2, %r2, %r2, %r2}, {%r2, %r2, %r2, %r2, %r2, %r2, %r2, %r2}, {%r10559, %r10560, %r10561, %r10562};
	bar.warp.sync 	-1;
	wmma.mma.sync.aligned.row.col.m16n16k16.f16.f16 {%r10567, %r10568, %r10569, %r10570}, {%r2, %r2, %r2, %r2, %r2, %r2, %r2, %r2}, {%r2, %r2, %r2, %r2, %r2, %r2, %r2, %r2}, {%r10563, %r10564, %r10565, %r10566};
	bar.warp.sync 	-1;
	wmma.mma.sync.aligned.row.col.m16n16k16.f16.f16 {%r10571, %r10572, %r10573, %r10574}, {%r2, %r2, %r2, %r2, %r2, %r2, %r2, %r2}, {%r2, %r2, %r2, %r2, %r2, %r2, %r2, %r2}, {%r10567, %r10568, %r10569, %r10570};
	bar.warp.sync 	-1;
	wmma.mma.sync.aligned.row.col.m16n16k16.f16.f16 {%r10575, %r10576, %r10577, %r10578}, {%r2, %r2, %r2, %r2, %r2, %r2, %r2, %r2}, {%r2, %r2, %r2, %r2, %r2, %r2, %r2, %r2}, {%r10571, %r10572, %r10573, %r10574};
	bar.warp.sync 	-1;
	wmma.mma.sync.aligned.row.col.m16n16k16.f16.f16 {%r10579, %r10580, %r10581, %r10582}, {%r2, %r2, %r2, %r2, %r2, %r2, %r2, %r2}, {%r2, %r2, %r2, %r2, %r2, %r2, %r2, %r2}, {%r10575, %r10576, %r10577, %r10578};
	bar.warp.sync 	-1;
	wmma.mma.sync.aligned.row.col.m16n16k16.f16.f16 {%r10583, %r10584, %r10585, %r10586}, {%r2, %r2, %r2, %r2, %r2, %r2, %r2, %r2}, {%r2, %r2, %r2, %r2, %r2, %r2, %r2, %r2}, {%r10579, %r10580, %r10581, %r10582};
	bar.warp.sync 	-1;
	wmma.mma.sync.aligned.row.col.m16n16k16.f16.f16 {%r10587, %r10588, %r10589, %r10590}, {%r2, %r2, %r2, %r2, %r2, %r2, %r2, %r2}, {%r2, %r2, %r2, %r2, %r2, %r2, %r2, %r2}, {%r10583, %r10584, %r10585, %r10586};
	bar.warp.sync 	-1;
	wmma.mma.sync.aligned.row.col.m16n16k16.f16.f16 {%r10591, %r10592, %r10593, %r10594}, {%r2, %r2, %r2, %r2, %r2, %r2, %r2, %r2}, {%r2, %r2, %r2, %r2, %r2, %r2, %r2, %r2}, {%r10587, %r10588, %r10589, %r10590};
	bar.warp.sync 	-1;
	wmma.mma.sync.aligned.row.col.m16n16k16.f16.f16 {%r10595, %r10596, %r10597, %r10598}, {%r2, %r2, %r2, %r2, %r2, %r2, %r2, %r2}, {%r2, %r2, %r2, %r2, %r2, %r2, %r2, %r2}, {%r10591, %r10592, %r10593, %r10594};
	bar.warp.sync 	-1;
	wmma.mma.sync.aligned.row.col.m16n16k16.f16.f16 {%r10599, %r10600, %r10601, %r10602}, {%r2, %r2, %r2, %r2, %r2, %r2, %r2, %r2}, {%r2, %r2, %r2, %r2, %r2, %r2, %r2, %r2}, {%r10595, %r10596, %r10597, %r10598};
	bar.warp.sync 	-1;
	wmma.mma.sync.aligned.row.col.m16n16k16.f16.f16 {%r10603, %r10604, %r10605, %r10606}, {%r2, %r2, %r2, %r2, %r2, %r2, %r2, %r2}, {%r2, %r2, %r2, %r2, %r2, %r2, %r2, %r2}, {%r10599, %r10600, %r10601, %r10602};
	bar.warp.sync 	-1;
	wmma.mma.sync.aligned.row.col.m16n16k16.f16.f16 {%r10607, %r10608, %r10609, %r10610}, {%r2, %r2, %r2, %r2, %r2, %r2, %r2, %r2}, {%r2, %r2, %r2, %r2, %r2, %r2, %r2, %r2}, {%r10603, %r10604, %r10605, %r10606};
	bar.warp.sync 	-1;
	wmma.mma.sync.aligned.row.col.m16n16k16.f16.f16 {%r10611, %r10612, %r10613, %r10614}, {%r2, %r2, %r2, %r2, %r2, %r2, %r2, %r2}, {%r2, %r2, %r2, %r2, %r2, %r2, %r2, %r2}, {%r10607, %r10608, %r10609, %r10610};
	bar.warp.sync 	-1;
	wmma.mma.sync.aligned.row.col.m16n16k16.f16.f16 {%r10615, %r10616, %r10617, %r10618}, {%r2, %r2, %r2, %r2, %r2, %r2, %r2, %r2}, {%r2, %r2, %r2, %r2, %r2, %r2, %r2, %r2}, {%r10611, %r10612, %r10613, %r10614};
	bar.warp.sync 	-1;
	wmma.mma.sync.aligned.row.col.m16n16k16.f16.f16 {%r10619, %r10620, %r10621, %r10622}, {%r2, %r2, %r2, %r2, %r2, %r2, %r2, %r2}, {%r2, %r2, %r2, %r2, %r2, %r2, %r2, %r2}, {%r10615, %r10616, %r10617, %r10618};
	bar.warp.sync 	-1;
	wmma.mma.sync.aligned.row.col.m16n16k16.f16.f16 {%r10623, %r10624, %r10625, %r10626}, {%r2, %r2, %r2, %r2, %r2, %r2, %r2, %r2}, {%r2, %r2, %r2, %r2, %r2, %r2, %r2, %r2}, {%r10619, %r10620, %r10621, %r10622};
	bar.warp.sync 	-1;
	wmma.mma.sync.aligned.row.col.m16n16k16.f16.f16 {%r10627, %r10628, %r10629, %r10630}, {%r2, %r2, %r2, %r2, %r2, %r2, %r2, %r2}, {%r2, %r2, %r2, %r2, %r2, %r2, %r2, %r2}, {%r10623, %r10624, %r10625, %r10626};
	bar.warp.sync 	-1;
	wmma.mma.sync.aligned.row.col.m16n16k16.f16.f16 {%r10631, %r10632, %r10633, %r10634}, {%r2, %r2, %r2, %r2, %r2, %r2, %r2, %r2}, {%r2, %r2, %r2, %r2, %r2, %r2, %r2, %r2}, {%r10627, %r10628, %r10629, %r10630};
	bar.warp.sync 	-1;
	wmma.mma.sync.aligned.row.col.m16n16k16.f16.f16 {%r10635, %r10636, %r10637, %r10638}, {%r2, %r2, %r2, %r2, %r2, %r2, %r2, %r2}, {%r2, %r2, %r2, %r2, %r2, %r2, %r2, %r2}, {%r10631, %r10632, %r10633, %r10634};
	bar.warp.sync 	-1;
	wmma.mma.sync.aligned.row.col.m16n16k16.f16.f16 {%r10639, %r10640, %r10641, %r10642}, {%r2, %r2, %r2, %r2, %r2, %r2, %r2, %r2}, {%r2, %r2, %r2, %r2, %r2, %r2, %r2, %r2}, {%r10635, %r10636, %r10637, %r10638};
	bar.warp.sync 	-1;
	wmma.mma.sync.aligned.row.col.m16n16k16.f16.f16 {%r10643, %r10644, %r10645, %r10646}, {%r2, %r2, %r2, %r2, %r2, %r2, %r2, %r2}, {%r2, %r2, %r2, %r2, %r2, %r2, %r2, %r2}, {%r10639, %r10640, %r10641, %r10642};
	bar.warp.sync 	-1;
	wmma.mma.sync.aligned.row.col.m16n16k16.f16.f16 {%r10647, %r10648, %r10649, %r10650}, {%r2, %r2, %r2, %r2, %r2, %r2, %r2, %r2}, {%r2, %r2, %r2, %r2, %r2, %r2, %r2, %r2}, {%r10643, %r10644, %r10645, %r10646};
	bar.warp.sync 	-1;
	wmma.mma.sync.aligned.row.col.m16n16k16.f16.f16 {%r10651, %r10652, %r10653, %r10654}, {%r2, %r2, %r2, %r2, %r2, %r2, %r2, %r2}, {%r2, %r2, %r2, %r2, %r2, %r2, %r2, %r2}, {%r10647, %r10648, %r10649, %r10650};
	bar.warp.sync 	-1;
	wmma.mma.sync.aligned.row.col.m16n16k16.f16.f16 {%r10655, %r10656, %r10657, %r10658}, {%r2, %r2, %r2, %r2, %r2, %r2, %r2, %r2}, {%r2, %r2, %r2, %r2, %r2, %r2, %r2, %r2}, {%r10651, %r10652, %r10653, %r10654};
	bar.warp.sync 	-1;
	wmma.mma.sync.aligned.row.col.m16n16k16.f16.f16 {%r10659, %r10660, %r10661, %r10662}, {%r2, %r2, %r2, %r2, %r2, %r2, %r2, %r2}, {%r2, %r2, %r2, %r2, %r2, %r2, %r2, %r2}, {%r10655, %r10656, %r10657, %r10658};
	bar.warp.sync 	-1;
	wmma.mma.sync.aligned.row.col.m16n16k16.f16.f16 {%r10663, %r10664, %r10665, %r10666}, {%r2, %r2, %r2, %r2, %r2, %r2, %r2, %r2}, {%r2, %r2, %r2, %r2, %r2, %r2, %r2, %r2}, {%r10659, %r10660, %r10661, %r10662};
	bar.warp.sync 	-1;
	wmma.mma.sync.aligned.row.col.m16n16k16.f16.f16 {%r10667, %r10668, %r10669, %r10670}, {%r2, %r2, %r2, %r2, %r2, %r2, %r2, %r2}, {%r2, %r2, %r2, %r2, %r2, %r2, %r2, %r2}, {%r10663, %r10664, %r10665, %r10666};
	bar.warp.sync 	-1;
	wmma.mma.sync.aligned.row.col.m16n16k16.f16.f16 {%r10671, %r10672, %r10673, %r10674}, {%r2, %r2, %r2, %r2, %r2, %r2, %r2, %r2}, {%r2, %r2, %r2, %r2, %r2, %r2, %r2, %r2}, {%r10667, %r10668, %r10669, %r10670};
	bar.warp.sync 	-1;
	wmma.mma.sync.aligned.row.col.m16n16k16.f16.f16 {%r10675, %r10676, %r10677, %r10678}, {%r2, %r2, %r2, %r2, %r2, %r2, %r2, %r2}, {%r2, %r2, %r2, %r2, %r2, %r2, %r2, %r2}, {%r10671, %r10672, %r10673, %r10674};
	bar.warp.sync 	-1;
	wmma.mma.sync.aligned.row.col.m16n16k16.f16.f16 {%r10679, %r10680, %r10681, %r10682}, {%r2, %r2, %r2, %r2, %r2, %r2, %r2, %r2}, {%r2, %r2, %r2, %r2, %r2, %r2, %r2, %r2}, {%r10675, %r10676, %r10677, %r10678};
	bar.warp.sync 	-1;
	wmma.mma.sync.aligned.row.col.m16n16k16.f16.f16 {%r10683, %r10684, %r10685, %r10686}, {%r2, %r2, %r2, %r2, %r2, %r2, %r2, %r2}, {%r2, %r2, %r2, %r2, %r2, %r2, %r2, %r2}, {%r10679, %r10680, %r10681, %r10682};
	bar.warp.sync 	-1;
	wmma.mma.sync.aligned.row.col.m16n16k16.f16.f16 {%r10687, %r10688, %r10689, %r10690}, {%r2, %r2, %r2, %r2, %r2, %r2, %r2, %r2}, {%r2, %r2, %r2, %r2, %r2, %r2, %r2, %r2}, {%r10683, %r10684, %r10685, %r10686};
	bar.warp.sync 	-1;
	wmma.mma.sync.aligned.row.col.m16n16k16.f16.f16 {%r10691, %r10692, %r10693, %r10694}, {%r2, %r2, %r2, %r2, %r2, %r2, %r2, %r2}, {%r2, %r2, %r2, %r2, %r2, %r2, %r2, %r2}, {%r10687, %r10688, %r10689, %r10690};
	bar.warp.sync 	-1;
	wmma.mma.sync.aligned.row.col.m16n16k16.f16.f16 {%r10695, %r10696, %r10697, %r10698}, {%r2, %r2, %r2, %r2, %r2, %r2, %r2, %r2}, {%r2, %r2, %r2, %r2, %r2, %r2, %r2, %r2}, {%r10691, %r10692, %r10693, %r10694};
	bar.warp.sync 	-1;
	wmma.mma.sync.aligned.row.col.m16n16k16.f16.f16 {%r10699, %r10700, %r10701, %r10702}, {%r2, %r2, %r2, %r2, %r2, %r2, %r2, %r2}, {%r2, %r2, %r2, %r2, %r2, %r2, %r2, %r2}, {%r10695, %r10696, %r10697, %r10698};
	bar.warp.sync 	-1;
	wmma.mma.sync.aligned.row.col.m16n16k16.f16.f16 {%r10703, %r10704, %r10705, %r10706}, {%r2, %r2, %r2, %r2, %r2, %r2, %r2, %r2}, {%r2, %r2, %r2, %r2, %r2, %r2, %r2, %r2}, {%r10699, %r10700, %r10701, %r10702};
	bar.warp.sync 	-1;
	wmma.mma.sync.aligned.row.col.m16n16k16.f16.f16 {%r10707, %r10708, %r10709, %r10710}, {%r2, %r2, %r2, %r2, %r2, %r2, %r2, %r2}, {%r2, %r2, %r2, %r2, %r2, %r2, %r2, %r2}, {%r10703, %r10704, %r10705, %r10706};
	bar.warp.sync 	-1;
	wmma.mma.sync.aligned.row.col.m16n16k16.f16.f16 {%r10711, %r10712, %r10713, %r10714}, {%r2, %r2, %r2, %r2, %r2, %r2, %r2, %r2}, {%r2, %r2, %r2, %r2, %r2, %r2, %r2, %r2}, {%r10707, %r10708, %r10709, %r10710};
	bar.warp.sync 	-1;
	wmma.mma.sync.aligned.row.col.m16n16k16.f16.f16 {%r10715, %r10716, %r10717, %r10718}, {%r2, %r2, %r2, %r2, %r2, %r2, %r2, %r2}, {%r2, %r2, %r2, %r2, %r2, %r2, %r2, %r2}, {%r10711, %r10712, %r10713, %r10714};
	bar.warp.sync 	-1;
	wmma.mma.sync.aligned.row.col.m16n16k16.f16.f16 {%r10719, %r10720, %r10721, %r10722}, {%r2, %r2, %r2, %r2, %r2, %r2, %r2, %r2}, {%r2, %r2, %r2, %r2, %r2, %r2, %r2, %r2}, {%r10715, %r10716, %r10717, %r10718};
	bar.warp.sync 	-1;
	wmma.mma.sync.aligned.row.col.m16n16k16.f16.f16 {%r10723, %r10724, %r10725, %r10726}, {%r2, %r2, %r2, %r2, %r2, %r2, %r2, %r2}, {%r2, %r2, %r2, %r2, %r2, %r2, %r2, %r2}, {%r10719, %r10720, %r10721, %r10722};
	bar.warp.sync 	-1;
	wmma.mma.sync.aligned.row.col.m16n16k16.f16.f16 {%r10727, %r10728, %r10729, %r10730}, {%r2, %r2, %r2, %r2, %r2, %r2, %r2, %r2}, {%r2, %r2, %r2, %r2, %r2, %r2, %r2, %r2}, {%r10723, %r10724, %r10725, %r10726};
	bar.warp.sync 	-1;
	wmma.mma.sync.aligned.row.col.m16n16k16.f16.f16 {%r10731, %r10732, %r10733, %r10734}, {%r2, %r2, %r2, %r2, %r2, %r2, %r2, %r2}, {%r2, %r2, %r2, %r2, %r2, %r2, %r2, %r2}, {%r10727, %r10728, %r10729, %r10730};
	bar.warp.sync 	-1;
	wmma.mma.sync.aligned.row.col.m16n16k16.f16.f16 {%r10735, %r10736, %r10737, %r10738}, {%r2, %r2, %r2, %r2, %r2, %r2, %r2, %r2}, {%r2, %r2, %r2, %r2, %r2, %r2, %r2, %r2}, {%r10731, %r10732, %r10733, %r10734};
	bar.warp.sync 	-1;
	wmma.mma.sync.aligned.row.col.m16n16k16.f16.f16 {%r10739, %r10740, %r10741, %r10742}, {%r2, %r2, %r2, %r2, %r2, %r2, %r2, %r2}, {%r2, %r2, %r2, %r2, %r2, %r2, %r2, %r2}, {%r10735, %r10736, %r10737, %r10738};
	bar.warp.sync 	-1;
	wmma.mma.sync.aligned.row.col.m16n16k16.f16.f16 {%r10743, %r10744, %r10745, %r10746}, {%r2, %r2, %r2, %r2, %r2, %r2, %r2, %r2}, {%r2, %r2, %r2, %r2, %r2, %r2, %r2, %r2}, {%r10739, %r10740, %r10741, %r10742};
	bar.warp.sync 	-1;
	wmma.mma.sync.aligned.row.col.m16n16k16.f16.f16 {%r10747, %r10748, %r10749, %r10750}, {%r2, %r2, %r2, %r2, %r2, %r2, %r2, %r2}, {%r2, %r2, %r2, %r2, %r2, %r2, %r2, %r2}, {%r10743, %r10744, %r10745, %r10746};
	bar.warp.sync 	-1;
	wmma.mma.sync.aligned.row.col.m16n16k16.f16.f16 {%r10751, %r10752, %r10753, %r10754}, {%r2, %r2, %r2, %r2, %r2, %r2, %r2, %r2}, {%r2, %r2, %r2, %r2, %r2, %r2, %r2, %r2}, {%r10747, %r10748, %r10749, %r10750};
	bar.warp.sync 	-1;
	wmma.mma.sync.aligned.row.col.m16n16k16.f16.f16 {%r10755, %r10756, %r10757, %r10758}, {%r2, %r2, %r2, %r2, %r2, %r2, %r2, %r2}, {%r2, %r2, %r2, %r2, %r2, %r2, %r2, %r2}, {%r10751, %r10752, %r10753, %r10754};
	bar.warp.sync 	-1;
	wmma.mma.sync.aligned.row.col.m16n16k16.f16.f16 {%r10759, %r10760, %r10761, %r10762}, {%r2, %r2, %r2, %r2, %r2, %r2, %r2, %r2}, {%r2, %r2, %r2, %r2, %r2, %r2, %r2, %r2}, {%r10755, %r10756, %r10757, %r10758};
	bar.warp.sync 	-1;
	wmma.mma.sync.aligned.row.col.m16n16k16.f16.f16 {%r10763, %r10764, %r10765, %r10766}, {%r2, %r2, %r2, %r2, %r2, %r2, %r2, %r2}, {%r2, %r2, %r2, %r2, %r2, %r2, %r2, %r2}, {%r10759, %r10760, %r10761, %r10762};
	bar.warp.sync 	-1;
	wmma.mma.sync.aligned.row.col.m16n16k16.f16.f16 {%r10767, %r10768, %r10769, %r10770}, {%r2, %r2, %r2, %r2, %r2, %r2, %r2, %r2}, {%r2, %r2, %r2, %r2, %r2, %r2, %r2, %r2}, {%r10763, %r10764, %r10765, %r10766};
	bar.warp.sync 	-1;
	wmma.mma.sync.aligned.row.col.m16n16k16.f16.f16 {%r10771, %r10772, %r10773, %r10774}, {%r2, %r2, %r2, %r2, %r2, %r2, %r2, %r2}, {%r2, %r2, %r2, %r2, %r2, %r2, %r2, %r2}, {%r10767, %r10768, %r10769, %r10770};
	bar.warp.sync 	-1;
	wmma.mma.sync.aligned.row.col.m16n16k16.f16.f16 {%r10775, %r10776, %r10777, %r10778}, {%r2, %r2, %r2, %r2, %r2, %r2, %r2, %r2}, {%r2, %r2, %r2, %r2, %r2, %r2, %r2, %r2}, {%r10771, %r10772, %r10773, %r10774};
	bar.warp.sync 	-1;
	wmma.mma.sync.aligned.row.col.m16n16k16.f16.f16 {%r10779, %r10780, %r10781, %r10782}, {%r2, %r2, %r2, %r2, %r2, %r2, %r2, %r2}, {%r2, %r2, %r2, %r2, %r2, %r2, %r2, %r2}, {%r10775, %r10776, %r10777, %r10778};
	bar.warp.sync 	-1;
	wmma.mma.sync.aligned.row.col.m16n16k16.f16.f16 {%r10783, %r10784, %r10785, %r10786}, {%r2, %r2, %r2, %r2, %r2, %r2, %r2, %r2}, {%r2, %r2, %r2, %r2, %r2, %r2, %r2, %r2}, {%r10779, %r10780, %r10781, %r10782};
	bar.warp.sync 	-1;
	wmma.mma.sync.aligned.row.col.m16n16k16.f16.f16 {%r10787, %r10788, %r10789, %r10790}, {%r2, %r2, %r2, %r2, %r2, %r2, %r2, %r2}, {%r2, %r2, %r2, %r2, %r2, %r2, %r2, %r2}, {%r10783, %r10784, %r10785, %r10786};
	bar.warp.sync 	-1;
	wmma.mma.sync.aligned.row.col.m16n16k16.f16.f16 {%r10791, %r10792, %r10793, %r10794}, {%r2, %r2, %r2, %r2, %r2, %r2, %r2, %r2}, {%r2, %r2, %r2, %r2, %r2, %r2, %r2, %r2}, {%r10787, %r10788, %r10789, %r10790};
	bar.warp.sync 	-1;
	wmma.mma.sync.aligned.row.col.m16n16k16.f16.f16 {%r10795, %r10796, %r10797, %r10798}, {%r2, %r2, %r2, %r2, %r2, %r2, %r2, %r2}, {%r2, %r2, %r2, %r2, %r2, %r2, %r2, %r2}, {%r10791, %r10792, %r10793, %r10794};
	bar.warp.sync 	-1;
	wmma.mma.sync.aligned.row.col.m16n16k16.f16.f16 {%r10799, %r10800, %r10801, %r10802}, {%r2, %r2, %r2, %r2, %r2, %r2, %r2, %r2}, {%r2, %r2, %r2, %r2, %r2, %r2, %r2, %r2}, {%r10795, %r10796, %r10797, %r10798};
	bar.warp.sync 	-1;
	wmma.mma.sync.aligned.row.col.m16n16k16.f16.f16 {%r10803, %r10804, %r10805, %r10806}, {%r2, %r2, %r2, %r2, %r2, %r2, %r2, %r2}, {%r2, %r2, %r2, %r2, %r2, %r2, %r2, %r2}, {%r10799, %r10800, %r10801, %r10802};
	bar.warp.sync 	-1;
	wmma.mma.sync.aligned.row.col.m16n16k16.f16.f16 {%r10807, %r10808, %r10809, %r10810}, {%r2, %r2, %r2, %r2, %r2, %r2, %r2, %r2}, {%r2, %r2, %r2, %r2, %r2, %r2, %r2, %r2}, {%r10803, %r10804, %r10805, %r10806};
	bar.warp.sync 	-1;
	wmma.mma.sync.aligned.row.col.m16n16k16.f16.f16 {%r10811, %r10812, %r10813, %r10814}, {%r2, %r2, %r2, %r2, %r2, %r2, %r2, %r2}, {%r2, %r2, %r2, %r2, %r2, %r2, %r2, %r2}, {%r10807, %r10808, %r10809, %r10810};
	bar.warp.sync 	-1;
	wmma.mma.sync.aligned.row.col.m16n16k16.f16.f16 {%r10815, %r10816, %r10817, %r10818}, {%r2, %r2, %r2, %r2, %r2, %r2, %r2, %r2}, {%r2, %r2, %r2, %r2, %r2, %r2, %r2, %r2}, {%r10811, %r10812, %r10813, %r10814};
	bar.warp.sync 	-1;
	wmma.mma.sync.aligned.row.col.m16n16k16.f16.f16 {%r10819, %r10820, %r10821, %r10822}, {%r2, %r2, %r2, %r2, %r2, %r2, %r2, %r2}, {%r2, %r2, %r2, %r2, %r2, %r2, %r2, %r2}, {%r10815, %r10816, %r10817, %r10818};
	bar.warp.sync 	-1;
	wmma.mma.sync.aligned.row.col.m16n16k16.f16.f16 {%r10823, %r10824, %r10825, %r10826}, {%r2, %r2, %r2, %r2, %r2, %r2, %r2, %r2}, {%r2, %r2, %r2, %r2, %r2, %r2, %r2, %r2}, {%r10819, %r10820, %r10821, %r10822};
	bar.warp.sync 	-1;
	wmma.mma.sync.aligned.row.col.m16n16k16.f16.f16 {%r10827, %r10828, %r10829, %r10830}, {%r2, %r2, %r2, %r2, %r2, %r2, %r2, %r2}, {%r2, %r2, %r2, %r2, %r2, %r2, %r2, %r2}, {%r10823, %r10824, %r10825, %r10826};
	bar.warp.sync 	-1;
	wmma.mma.sync.aligned.row.col.m16n16k16.f16.f16 {%r10831, %r10832, %r10833, %r10834}, {%r2, %r2, %r2, %r2, %r2, %r2, %r2, %r2}, {%r2, %r2, %r2, %r2, %r2, %r2, %r2, %r2}, {%r10827, %r10828, %r10829, %r10830};
	bar.warp.sync 	-1;
	wmma.mma.sync.aligned.row.col.m16n16k16.f16.f16 {%r10835, %r10836, %r10837, %r10838}, {%r2, %r2, %r2, %r2, %r2, %r2, %r2, %r2}, {%r2, %r2, %r2, %r2, %r2, %r2, %r2, %r2}, {%r10831, %r10832, %r10833, %r10834};
	bar.warp.sync 	-1;
	wmma.mma.sync.aligned.row.col.m16n16k16.f16.f16 {%r10839, %r10840, %r10841, %r10842}, {%r2, %r2, %r2, %r2, %r2, %r2, %r2, %r2}, {%r2, %r2, %r2, %r2, %r2, %r2, %r2, %r2}, {%r10835, %r10836, %r10837, %r10838};
	bar.warp.sync 	-1;
	wmma.mma.sync.aligned.row.col.m16n16k16.f16.f16 {%r10843, %r10844, %r10845, %r10846}, {%r2, %r2, %r2, %r2, %r2, %r2, %r2, %r2}, {%r2, %r2, %r2, %r2, %r2, %r2, %r2, %r2}, {%r10839, %r10840, %r10841, %r10842};
	bar.warp.sync 	-1;
	wmma.mma.sync.aligned.row.col.m16n16k16.f16.f16 {%r10847, %r10848, %r10849, %r10850}, {%r2, %r2, %r2, %r2, %r2, %r2, %r2, %r2}, {%r2, %r2, %r2, %r2, %r2, %r2, %r2, %r2}, {%r10843, %r10844, %r10845, %r10846};
	bar.warp.sync 	-1;
	wmma.mma.sync.aligned.row.col.m16n16k16.f16.f16 {%r10851, %r10852, %r10853, %r10854}, {%r2, %r2, %r2, %r2, %r2, %r2, %r2, %r2}, {%r2, %r2, %r2, %r2, %r2, %r2, %r2, %r2}, {%r10847, %r10848, %r10849, %r10850};
	bar.warp.sync 	-1;
	wmma.mma.sync.aligned.row.col.m16n16k16.f16.f16 {%r10855, %r10856, %r10857, %r10858}, {%r2, %r2, %r2, %r2, %r2, %r2, %r2, %r2}, {%r2, %r2, %r2, %r2, %r2, %r2, %r2, %r2}, {%r10851, %r10852, %r10853, %r10854};
	bar.warp.sync 	-1;
	wmma.mma.sync.aligned.row.col.m16n16k16.f16.f16 {%r10859, %r10860, %r10861, %r10862}, {%r2, %r2, %r2, %r2, %r2, %r2, %r2, %r2}, {%r2, %r2, %r2, %r2, %r2, %r2, %r2, %r2}, {%r10855, %r10856, %r10857, %r10858};
	bar.warp.sync 	-1;
	wmma.mma.sync.aligned.row.col.m16n16k16.f16.f16 {%r10863, %r10864, %r10865, %r10866}, {%r2, %r2, %r2, %r2, %r2, %r2, %r2, %r2}, {%r2, %r2, %r2, %r2, %r2, %r2, %r2, %r2}, {%r10859, %r10860, %r10861, %r10862};
	bar.warp.sync 	-1;
	wmma.mma.sync.aligned.row.col.m16n16k16.f16.f16 {%r10867, %r10868, %r10869, %r10870}, {%r2, %r2, %r2, %r2, %r2, %r2, %r2, %r2}, {%r2, %r2, %r2, %r2, %r2, %r2, %r2, %r2}, {%r10863, %r10864, %r10865, %r10866};
	bar.warp.sync 	-1;
	wmma.mma.sync.aligned.row.col.m16n16k16.f16.f16 {%r10871, %r10872, %r10873, %r10874}, {%r2, %r2, %r2, %r2, %r2, %r2, %r2, %r2}, {%r2, %r2, %r2, %r2, %r2, %r2, %r2, %r2}, {%r10867, %r10868, %r10869, %r10870};
	bar.warp.sync 	-1;
	wmma.mma.sync.aligned.row.col.m16n16k16.f16.f16 {%r10875, %r10876, %r10877, %r10878}, {%r2, %r2, %r2, %r2, %r2, %r2, %r2, %r2}, {%r2, %r2, %r2, %r2, %r2, %r2, %r2, %r2}, {%r10871, %r10872, %r10873, %r10874};
	bar.warp.sync 	-1;
	wmma.mma.sync.aligned.row.col.m16n16k16.f16.f16 {%r10879, %r10880, %r10881, %r10882}, {%r2, %r2, %r2, %r2, %r2, %r2, %r2, %r2}, {%r2, %r2, %r2, %r2, %r2, %r2, %r2, %r2}, {%r10875, %r10876, %r10877, %r10878};
	bar.warp.sync 	-1;
	wmma.mma.sync.aligned.row.col.m16n16k16.f16.f16 {%r10883, %r10884, %r10885, %r10886}, {%r2, %r2, %r2, %r2, %r2, %r2, %r2, %r2}, {%r2, %r2, %r2, %r2, %r2, %r2, %r2, %r2}, {%r10879, %r10880, %r10881, %r10882};
	bar.warp.sync 	-1;
	wmma.mma.sync.aligned.row.col.m16n16k16.f16.f16 {%r10887, %r10888, %r10889, %r10890}, {%r2, %r2, %r2, %r2, %r2, %r2, %r2, %r2}, {%r2, %r2, %r2, %r2, %r2, %r2, %r2, %r2}, {%r10883, %r10884, %r10885, %r10886};
	bar.warp.sync 	-1;
	wmma.mma.sync.aligned.row.col.m16n16k16.f16.f16 {%r10891, %r10892, %r10893, %r10894}, {%r2, %r2, %r2, %r2, %r2, %r2, %r2, %r2}, {%r2, %r2, %r2, %r2, %r2, %r2, %r2, %r2}, {%r10887, %r10888, %r10889, %r10890};
	bar.warp.sync 	-1;
	wmma.mma.sync.aligned.row.col.m16n16k16.f16.f16 {%r10895, %r10896, %r10897, %r10898}, {%r2, %r2, %r2, %r2, %r2, %r2, %r2, %r2}, {%r2, %r2, %r2, %r2, %r2, %r2, %r2, %r2}, {%r10891, %r10892, %r10893, %r10894};
	bar.warp.sync 	-1;
	wmma.mma.sync.aligned.row.col.m16n16k16.f16.f16 {%r10899, %r10900, %r10901, %r10902}, {%r2, %r2, %r2, %r2, %r2, %r2, %r2, %r2}, {%r2, %r2, %r2, %r2, %r2, %r2, %r2, %r2}, {%r10895, %r10896, %r10897, %r10898};
	bar.warp.sync 	-1;
	wmma.mma.sync.aligned.row.col.m16n16k16.f16.f16 {%r10903, %r10904, %r10905, %r10906}, {%r2, %r2, %r2, %r2, %r2, %r2, %r2, %r2}, {%r2, %r2, %r2, %r2, %r2, %r2, %r2, %r2}, {%r10899, %r10900, %r10901, %r10902};
	bar.warp.sync 	-1;
	wmma.mma.sync.aligned.row.col.m16n16k16.f16.f16 {%r10907, %r10908, %r10909, %r10910}, {%r2, %r2, %r2, %r2, %r2, %r2, %r2, %r2}, {%r2, %r2, %r2, %r2, %r2, %r2, %r2, %r2}, {%r10903, %r10904, %r10905, %r10906};
	bar.warp.sync 	-1;
	wmma.mma.sync.aligned.row.col.m16n16k16.f16.f16 {%r10911, %r10912, %r10913, %r10914}, {%r2, %r2, %r2, %r2, %r2, %r2, %r2, %r2}, {%r2, %r2, %r2, %r2, %r2, %r2, %r2, %r2}, {%r10907, %r10908, %r10909, %r10910};
	bar.warp.sync 	-1;
	wmma.mma.sync.aligned.row.col.m16n16k16.f16.f16 {%r10915, %r10916, %r10917, %r10918}, {%r2, %r2, %r2, %r2, %r2, %r2, %r2, %r2}, {%r2, %r2, %r2, %r2, %r2, %r2, %r2, %r2}, {%r10911, %r10912, %r10913, %r10914};
	bar.warp.sync 	-1;
	wmma.mma.sync.aligned.row.col.m16n16k16.f16.f16 {%r10919, %r10920, %r10921, %r10922}, {%r2, %r2, %r2, %r2, %r2, %r2, %r2, %r2}, {%r2, %r2, %r2, %r2, %r2, %r2, %r2, %r2}, {%r10915, %r10916, %r10917, %r10918};
	bar.warp.sync 	-1;
	wmma.mma.sync.aligned.row.col.m16n16k16.f16.f16 {%r10923, %r10924, %r10925, %r10926}, {%r2, %r2, %r2, %r2, %r2, %r2, %r2, %r2}, {%r2, %r2, %r2, %r2, %r2, %r2, %r2, %r2}, {%r10919, %r10920, %r10921, %r10922};
	bar.warp.sync 	-1;
	wmma.mma.sync.aligned.row.col.m16n16k16.f16.f16 {%r10927, %r10928, %r10929, %r10930}, {%r2, %r2, %r2, %r2, %r2, %r2, %r2, %r2}, {%r2, %r2, %r2, %r2, %r2, %r2, %r2, %r2}, {%r10923, %r10924, %r10925, %r10926};
	bar.warp.sync 	-1;
	wmma.mma.sync.aligned.row.col.m16n16k16.f16.f16 {%r10931, %r10932, %r10933, %r10934}, {%r2, %r2, %r2, %r2, %r2, %r2, %r2, %r2}, {%r2, %r2, %r2, %r2, %r2, %r2, %r2, %r2}, {%r10927, %r10928, %r10929, %r10930};
	bar.warp.sync 	-1;
	wmma.mma.sync.aligned.row.col.m16n16k16.f16.f16 {%r10935, %r10936, %r10937, %r10938}, {%r2, %r2, %r2, %r2, %r2, %r2, %r2, %r2}, {%r2, %r2, %r2, %r2, %r2, %r2, %r2, %r2}, {%r10931, %r10932, %r10933, %r10934};
	bar.warp.sync 	-1;
	wmma.mma.sync.aligned.row.col.m16n16k16.f16.f16 {%r10939, %r10940, %r10941, %r10942}, {%r2, %r2, %r2, %r2, %r2, %r2, %r2, %r2}, {%r2, %r2, %r2, %r2, %r2, %r2, %r2, %r2}, {%r10935, %r10936, %r10937, %r10938};
	bar.warp.sync 	-1;
	wmma.mma.sync.aligned.row.col.m16n16k16.f16.f16 {%r10943, %r10944, %r10945, %r10946}, {%r2, %r2, %r2, %r2, %r2, %r2, %r2, %r2}, {%r2, %r2, %r2, %r2, %r2, %r2, %r2, %r2}, {%r10939, %r10940, %r10941, %r10942};
	bar.warp.sync 	-1;
	wmma.mma.sync.aligned.row.col.m16n16k16.f16.f16 {%r10947, %r10948, %r10949, %r10950}, {%r2, %r2, %r2, %r2, %r2, %r2, %r2, %r2}, {%r2, %r2, %r2, %r2, %r2, %r2, %r2, %r2}, {%r10943, %r10944, %r10945, %r10946};
	bar.warp.sync 	-1;
	wmma.mma.sync.aligned.row.col.m16n16k16.f16.f16 {%r10951, %r10952, %r10953, %r10954}, {%r2, %r2, %r2, %r2, %r2, %r2, %r2, %r2}, {%r2, %r2, %r2, %r2, %r2, %r2, %r2, %r2}, {%r10947, %r10948, %r10949, %r10950};
	bar.warp.sync 	-1;
	wmma.mma.sync.aligned.row.col.m16n16k16.f16.f16 {%r10955, %r10956, %r10957, %r10958}, {%r2, %r2, %r2, %r2, %r2, %r2, %r2, %r2}, {%r2, %r2, %r2, %r2, %r2, %r2, %r2, %r2}, {%r10951, %r10952, %r10953, %r10954};
	bar.warp.sync 	-1;
	wmma.mma.sync.aligned.row.col.m16n16k16.f16.f16 {%r10959, %r10960, %r10961, %r10962}, {%r2, %r2, %r2, %r2, %r2, %r2, %r2, %r2}, {%r2, %r2, %r2, %r2, %r2, %r2, %r2, %r2}, {%r10955, %r10956, %r10957, %r10958};
	bar.warp.sync 	-1;
	wmma.mma.sync.aligned.row.col.m16n16k16.f16.f16 {%r10963, %r10964, %r10965, %r10966}, {%r2, %r2, %r2, %r2, %r2, %r2, %r2, %r2}, {%r2, %r2, %r2, %r2, %r2, %r2, %r2, %r2}, {%r10959, %r10960, %r10961, %r10962};
	bar.warp.sync 	-1;
	wmma.mma.sync.aligned.row.col.m16n16k16.f16.f16 {%r10967, %r10968, %r10969, %r10970}, {%r2, %r2, %r2, %r2, %r2, %r2, %r2, %r2}, {%r2, %r2, %r2, %r2, %r2, %r2, %r2, %r2}, {%r10963, %r10964, %r10965, %r10966};
	bar.warp.sync 	-1;
	wmma.mma.sync.aligned.row.col.m16n16k16.f16.f16 {%r10971, %r10972, %r10973, %r10974}, {%r2, %r2, %r2, %r2, %r2, %r2, %r2, %r2}, {%r2, %r2, %r2, %r2, %r2, %r2, %r2, %r2}, {%r10967, %r10968, %r10969, %r10970};
	bar.warp.sync 	-1;
	wmma.mma.sync.aligned.row.col.m16n16k16.f16.f16 {%r10975, %r10976, %r10977, %r10978}, {%r2, %r2, %r2, %r2, %r2, %r2, %r2, %r2}, {%r2, %r2, %r2, %r2, %r2, %r2, %r2, %r2}, {%r10971, %r10972, %r10973, %r10974};
	bar.warp.sync 	-1;
	wmma.mma.sync.aligned.row.col.m16n16k16.f16.f16 {%r10979, %r10980, %r10981, %r10982}, {%r2, %r2, %r2, %r2, %r2, %r2, %r2, %r2}, {%r2, %r2, %r2, %r2, %r2, %r2, %r2, %r2}, {%r10975, %r10976, %r10977, %r10978};
	bar.warp.sync 	-1;
	wmma.mma.sync.aligned.row.col.m16n16k16.f16.f16 {%r10983, %r10984, %r10985, %r10986}, {%r2, %r2, %r2, %r2, %r2, %r2, %r2, %r2}, {%r2, %r2, %r2, %r2, %r2, %r2, %r2, %r2}, {%r10979, %r10980, %r10981, %r10982};
	bar.warp.sync 	-1;
	wmma.mma.sync.aligned.row.col.m16n16k16.f16.f16 {%r10987, %r10988, %r10989, %r10990}, {%r2, %r2, %r2, %r2, %r2, %r2, %r2, %r2}, {%r2, %r2, %r2, %r2, %r2, %r2, %r2, %r2}, {%r10983, %r10984, %r10985, %r10986};
	bar.warp.sync 	-1;
	wmma.mma.sync.aligned.row.col.m16n16k16.f16.f16 {%r10991, %r10992, %r10993, %r10994}, {%r2, %r2, %r2, %r2, %r2, %r2, %r2, %r2}, {%r2, %r2, %r2, %r2, %r2, %r2, %r2, %r2}, {%r10987, %r10988, %r10989, %r10990};
	bar.warp.sync 	-1;
	wmma.mma.sync.aligned.row.col.m16n16k16.f16.f16 {%r10995, %r10996, %r10997, %r10998}, {%r2, %r2, %r2, %r2, %r2, %r2, %r2, %r2}, {%r2, %r2, %r2, %r2, %r2, %r2, %r2, %r2}, {%r10991, %r10992, %r10993, %r10994};
	bar.warp.sync 	-1;
	wmma.mma.sync.aligned.row.col.m16n16k16.f16.f16 {%r10999, %r11000, %r11001, %r11002}, {%r2, %r2, %r2, %r2, %r2, %r2, %r2, %r2}, {%r2, %r2, %r2, %r2, %r2, %r2, %r2, %r2}, {%r10995, %r10996, %r10997, %r10998};
	bar.warp.sync 	-1;
	wmma.mma.sync.aligned.row.col.m16n16k16.f16.f16 {%r11003, %r11004, %r11005, %r11006}, {%r2, %r2, %r2, %r2, %r2, %r2, %r2, %r2}, {%r2, %r2, %r2, %r2, %r2, %r2, %r2, %r2}, {%r10999, %r11000, %r11001, %r11002};
	bar.warp.sync 	-1;
	wmma.mma.sync.aligned.row.col.m16n16k16.f16.f16 {%r11007, %r11008, %r11009, %r11010}, {%r2, %r2, %r2, %r2, %r2, %r2, %r2, %r2}, {%r2, %r2, %r2, %r2, %r2, %r2, %r2, %r2}, {%r11003, %r11004, %r11005, %r11006};
	bar.warp.sync 	-1;
	wmma.mma.sync.aligned.row.col.m16n16k16.f16.f16 {%r11011, %r11012, %r11013, %r11014}, {%r2, %r2, %r2, %r2, %r2, %r2, %r2, %r2}, {%r2, %r2, %r2, %r2, %r2, %r2, %r2, %r2}, {%r11007, %r11008, %r11009, %r11010};
	bar.warp.sync 	-1;
	wmma.mma.sync.aligned.row.col.m16n16k16.f16.f16 {%r11015, %r11016, %r11017, %r11018}, {%r2, %r2, %r2, %r2, %r2, %r2, %r2, %r2}, {%r2, %r2, %r2, %r2, %r2, %r2, %r2, %r2}, {%r11011, %r11012, %r11013, %r11014};
	bar.warp.sync 	-1;
	wmma.mma.sync.aligned.row.col.m16n16k16.f16.f16 {%r11019, %r11020, %r11021, %r11022}, {%r2, %r2, %r2, %r2, %r2, %r2, %r2, %r2}, {%r2, %r2, %r2, %r2, %r2, %r2, %r2, %r2}, {%r11015, %r11016, %r11017, %r11018};
	bar.warp.sync 	-1;
	wmma.mma.sync.aligned.row.col.m16n16k16.f16.f16 {%r11023, %r11024, %r11025, %r11026}, {%r2, %r2, %r2, %r2, %r2, %r2, %r2, %r2}, {%r2, %r2, %r2, %r2, %r2, %r2, %r2, %r2}, {%r11019, %r11020, %r11021, %r11022};
	bar.warp.sync 	-1;
	wmma.mma.sync.aligned.row.col.m16n16k16.f16.f16 {%r11027, %r11028, %r11029, %r11030}, {%r2, %r2, %r2, %r2, %r2, %r2, %r2, %r2}, {%r2, %r2, %r2, %r2, %r2, %r2, %r2, %r2}, {%r11023, %r11024, %r11025, %r11026};
	bar.warp.sync 	-1;
	wmma.mma.sync.aligned.row.col.m16n16k16.f16.f16 {%r11031, %r11032, %r11033, %r11034}, {%r2, %r2, %r2, %r2, %r2, %r2, %r2, %r2}, {%r2, %r2, %r2, %r2, %r2, %r2, %r2, %r2}, {%r11027, %r11028, %r11029, %r11030};
	bar.warp.sync 	-1;
	wmma.mma.sync.aligned.row.col.m16n16k16.f16.f16 {%r11035, %r11036, %r11037, %r11038}, {%r2, %r2, %r2, %r2, %r2, %r2, %r2, %r2}, {%r2, %r2, %r2, %r2, %r2, %r2, %r2, %r2}, {%r11031, %r11032, %r11033, %r11034};
	bar.warp.sync 	-1;
	wmma.mma.sync.aligned.row.col.m16n16k16.f16.f16 {%r11039, %r11040, %r11041, %r11042}, {%r2, %r2, %r2, %r2, %r2, %r2, %r2, %r2}, {%r2, %r2, %r2, %r2, %r2, %r2, %r2, %r2}, {%r11035, %r11036, %r11037, %r11038};
	bar.warp.sync 	-1;
	wmma.mma.sync.aligned.row.col.m16n16k16.f16.f16 {%r11043, %r11044, %r11045, %r11046}, {%r2, %r2, %r2, %r2, %r2, %r2, %r2, %r2}, {%r2, %r2, %r2, %r2, %r2, %r2, %r2, %r2}, {%r11039, %r11040, %r11041, %r11042};
	bar.warp.sync 	-1;
	wmma.mma.sync.aligned.row.col.m16n16k16.f16.f16 {%r11047, %r11048, %r11049, %r11050}, {%r2, %r2, %r2, %r2, %r2, %r2, %r2, %r2}, {%r2, %r2, %r2, %r2, %r2, %r2, %r2, %r2}, {%r11043, %r11044, %r11045, %r11046};
	bar.warp.sync 	-1;
	wmma.mma.sync.aligned.row.col.m16n16k16.f16.f16 {%r11051, %r11052, %r11053, %r11054}, {%r2, %r2, %r2, %r2, %r2, %r2, %r2, %r2}, {%r2, %r2, %r2, %r2, %r2, %r2, %r2, %r2}, {%r11047, %r11048, %r11049, %r11050};
	bar.warp.sync 	-1;
	wmma.mma.sync.aligned.row.col.m16n16k16.f16.f16 {%r11055, %r11056, %r11057, %r11058}, {%r2, %r2, %r2, %r2, %r2, %r2, %r2, %r2}, {%r2, %r2, %r2, %r2, %r2, %r2, %r2, %r2}, {%r11051, %r11052, %r11053, %r11054};
	bar.warp.sync 	-1;
	wmma.mma.sync.aligned.row.col.m16n16k16.f16.f16 {%r11059, %r11060, %r11061, %r11062}, {%r2, %r2, %r2, %r2, %r2, %r2, %r2, %r2}, {%r2, %r2, %r2, %r2, %r2, %r2, %r2, %r2}, {%r11055, %r11056, %r11057, %r11058};
	bar.warp.sync 	-1;
	wmma.mma.sync.aligned.row.col.m16n16k16.f16.f16 {%r11063, %r11064, %r11065, %r11066}, {%r2, %r2, %r2, %r2, %r2, %r2, %r2, %r2}, {%r2, %r2, %r2, %r2, %r2, %r2, %r2, %r2}, {%r11059, %r11060, %r11061, %r11062};
	bar.warp.sync 	-1;
	wmma.mma.sync.aligned.row.col.m16n16k16.f16.f16 {%r11067, %r11068, %r11069, %r11070}, {%r2, %r2, %r2, %r2, %r2, %r2, %r2, %r2}, {%r2, %r2, %r2, %r2, %r2, %r2, %r2, %r2}, {%r11063, %r11064, %r11065, %r11066};
	bar.warp.sync 	-1;
	wmma.mma.sync.aligned.row.col.m16n16k16.f16.f16 {%r11071, %r11072, %r11073, %r11074}, {%r2, %r2, %r2, %r2, %r2, %r2, %r2, %r2}, {%r2, %r2, %r2, %r2, %r2, %r2, %r2, %r2}, {%r11067, %r11068, %r11069, %r11070};
	bar.warp.sync 	-1;
	wmma.mma.sync.aligned.row.col.m16n16k16.f16.f16 {%r11075, %r11076, %r11077, %r11078}, {%r2, %r2, %r2, %r2, %r2, %r2, %r2, %r2}, {%r2, %r2, %r2, %r2, %r2, %r2, %r2, %r2}, {%r11071, %r11072, %r11073, %r11074};
	bar.warp.sync 	-1;
	wmma.mma.sync.aligned.row.col.m16n16k16.f16.f16 {%r11079, %r11080, %r11081, %r11082}, {%r2, %r2, %r2, %r2, %r2, %r2, %r2, %r2}, {%r2, %r2, %r2, %r2, %r2, %r2, %r2, %r2}, {%r11075, %r11076, %r11077, %r11078};
	bar.warp.sync 	-1;
	wmma.mma.sync.aligned.row.col.m16n16k16.f16.f16 {%r11083, %r11084, %r11085, %r11086}, {%r2, %r2, %r2, %r2, %r2, %r2, %r2, %r2}, {%r2, %r2, %r2, %r2, %r2, %r2, %r2, %r2}, {%r11079, %r11080, %r11081, %r11082};
	bar.warp.sync 	-1;
	wmma.mma.sync.aligned.row.col.m16n16k16.f16.f16 {%r11087, %r11088, %r11089, %r11090}, {%r2, %r2, %r2, %r2, %r2, %r2, %r2, %r2}, {%r2, %r2, %r2, %r2, %r2, %r2, %r2, %r2}, {%r11083, %r11084, %r11085, %r11086};
	bar.warp.sync 	-1;
	wmma.mma.sync.aligned.row.col.m16n16k16.f16.f16 {%r11091, %r11092, %r11093, %r11094}, {%r2, %r2, %r2, %r2, %r2, %r2, %r2, %r2}, {%r2, %r2, %r2, %r2, %r2, %r2, %r2, %r2}, {%r11087, %r11088, %r11089, %r11090};
	bar.warp.sync 	-1;
	wmma.mma.sync.aligned.row.col.m16n16k16.f16.f16 {%r11095, %r11096, %r11097, %r11098}, {%r2, %r2, %r2, %r2, %r2, %r2, %r2, %r2}, {%r2, %r2, %r2, %r2, %r2, %r2, %r2, %r2}, {%r11091, %r11092, %r11093, %r11094};
	bar.warp.sync 	-1;
	wmma.mma.sync.aligned.row.col.m16n16k16.f16.f16 {%r11099, %r11100, %r11101, %r11102}, {%r2, %r2, %r2, %r2, %r2, %r2, %r2, %r2}, {%r2, %r2, %r2, %r2, %r2, %r2, %r2, %r2}, {%r11095, %r11096, %r11097, %r11098};
	bar.warp.sync 	-1;
	wmma.mma.sync.aligned.row.col.m16n16k16.f16.f16 {%r11103, %r11104, %r11105, %r11106}, {%r2, %r2, %r2, %r2, %r2, %r2, %r2, %r2}, {%r2, %r2, %r2, %r2, %r2, %r2, %r2, %r2}, {%r11099, %r11100, %r11101, %r11102};
	bar.warp.sync 	-1;
	wmma.mma.sync.aligned.row.col.m16n16k16.f16.f16 {%r11107, %r11108, %r11109, %r11110}, {%r2, %r2, %r2, %r2, %r2, %r2, %r2, %r2}, {%r2, %r2, %r2, %r2, %r2, %r2, %r2, %r2}, {%r11103, %r11104, %r11105, %r11106};
	bar.warp.sync 	-1;
	wmma.mma.sync.aligned.row.col.m16n16k16.f16.f16 {%r11111, %r11112, %r11113, %r11114}, {%r2, %r2, %r2, %r2, %r2, %r2, %r2, %r2}, {%r2, %r2, %r2, %r2, %r2, %r2, %r2, %r2}, {%r11107, %r11108, %r11109, %r11110};
	bar.warp.sync 	-1;
	wmma.mma.sync.aligned.row.col.m16n16k16.f16.f16 {%r11115, %r11116, %r11117, %r11118}, {%r2, %r2, %r2, %r2, %r2, %r2, %r2, %r2}, {%r2, %r2, %r2, %r2, %r2, %r2, %r2, %r2}, {%r11111, %r11112, %r11113, %r11114};
	bar.warp.sync 	-1;
	wmma.mma.sync.aligned.row.col.m16n16k16.f16.f16 {%r11119, %r11120, %r11121, %r11122}, {%r2, %r2, %r2, %r2, %r2, %r2, %r2, %r2}, {%r2, %r2, %r2, %r2, %r2, %r2, %r2, %r2}, {%r11115, %r11116, %r11117, %r11118};
	bar.warp.sync 	-1;
	wmma.mma.sync.aligned.row.col.m16n16k16.f16.f16 {%r11123, %r11124, %r11125, %r11126}, {%r2, %r2, %r2, %r2, %r2, %r2, %r2, %r2}, {%r2, %r2, %r2, %r2, %r2, %r2, %r2, %r2}, {%r11119, %r11120, %r11121, %r11122};
	bar.warp.sync 	-1;
	wmma.mma.sync.aligned.row.col.m16n16k16.f16.f16 {%r11127, %r11128, %r11129, %r11130}, {%r2, %r2, %r2, %r2, %r2, %r2, %r2, %r2}, {%r2, %r2, %r2, %r2, %r2, %r2, %r2, %r2}, {%r11123, %r11124, %r11125, %r11126};
	bar.warp.sync 	-1;
	wmma.mma.sync.aligned.row.col.m16n16k16.f16.f16 {%r11131, %r11132, %r11133, %r11134}, {%r2, %r2, %r2, %r2, %r2, %r2, %r2, %r2}, {%r2, %r2, %r2, %r2, %r2, %r2, %r2, %r2}, {%r11127, %r11128, %r11129, %r11130};
	bar.warp.sync 	-1;
	wmma.mma.sync.aligned.row.col.m16n16k16.f16.f16 {%r11135, %r11136, %r11137, %r11138}, {%r2, %r2, %r2, %r2, %r2, %r2, %r2, %r2}, {%r2, %r2, %r2, %r2, %r2, %r2, %r2, %r2}, {%r11131, %r11132, %r11133, %r11134};
	bar.warp.sync 	-1;
	wmma.mma.sync.aligned.row.col.m16n16k16.f16.f16 {%r11139, %r11140, %r11141, %r11142}, {%r2, %r2, %r2, %r2, %r2, %r2, %r2, %r2}, {%r2, %r2, %r2, %r2, %r2, %r2, %r2, %r2}, {%r11135, %r11136, %r11137, %r11138};
	bar.warp.sync 	-1;
	wmma.mma.sync.aligned.row.col.m16n16k16.f16.f16 {%r11143, %r11144, %r11145, %r11146}, {%r2, %r2, %r2, %r2, %r2, %r2, %r2, %r2}, {%r2, %r2, %r2, %r2, %r2, %r2, %r2, %r2}, {%r11139, %r11140, %r11141, %r11142};
	bar.warp.sync 	-1;
	wmma.mma.sync.aligned.row.col.m16n16k16.f16.f16 {%r11147, %r11148, %r11149, %r11150}, {%r2, %r2, %r2, %r2, %r2, %r2, %r2, %r2}, {%r2, %r2, %r2, %r2, %r2, %r2, %r2, %r2}, {%r11143, %r11144, %r11145, %r11146};
	bar.warp.sync 	-1;
	wmma.mma.sync.aligned.row.col.m16n16k16.f16.f16 {%r11151, %r11152, %r11153, %r11154}, {%r2, %r2, %r2, %r2, %r2, %r2, %r2, %r2}, {%r2, %r2, %r2, %r2, %r2, %r2, %r2, %r2}, {%r11147, %r11148, %r11149, %r11150};
	bar.warp.sync 	-1;
	wmma.mma.sync.aligned.row.col.m16n16k16.f16.f16 {%r11155, %r11156, %r11157, %r11158}, {%r2, %r2, %r2, %r2, %r2, %r2, %r2, %r2}, {%r2, %r2, %r2, %r2, %r2, %r2, %r2, %r2}, {%r11151, %r11152, %r11153, %r11154};
	bar.warp.sync 	-1;
	wmma.mma.sync.aligned.row.col.m16n16k16.f16.f16 {%r11159, %r11160, %r11161, %r11162}, {%r2, %r2, %r2, %r2, %r2, %r2, %r2, %r2}, {%r2, %r2, %r2, %r2, %r2, %r2, %r2, %r2}, {%r11155, %r11156, %r11157, %r11158};
	bar.warp.sync 	-1;
	wmma.mma.sync.aligned.row.col.m16n16k16.f16.f16 {%r11163, %r11164, %r11165, %r11166}, {%r2, %r2, %r2, %r2, %r2, %r2, %r2, %r2}, {%r2, %r2, %r2, %r2, %r2, %r2, %r2, %r2}, {%r11159, %r11160, %r11161, %r11162};
	bar.warp.sync 	-1;
	wmma.mma.sync.aligned.row.col.m16n16k16.f16.f16 {%r11167, %r11168, %r11169, %r11170}, {%r2, %r2, %r2, %r2, %r2, %r2, %r2, %r2}, {%r2, %r2, %r2, %r2, %r2, %r2, %r2, %r2}, {%r11163, %r11164, %r11165, %r11166};
	bar.warp.sync 	-1;
	wmma.mma.sync.aligned.row.col.m16n16k16.f16.f16 {%r11171, %r11172, %r11173, %r11174}, {%r2, %r2, %r2, %r2, %r2, %r2, %r2, %r2}, {%r2, %r2, %r2, %r2, %r2, %r2, %r2, %r2}, {%r11167, %r11168, %r11169, %r11170};
	bar.warp.sync 	-1;
	wmma.mma.sync.aligned.row.col.m16n16k16.f16.f16 {%r11175, %r11176, %r11177, %r11178}, {%r2, %r2, %r2, %r2, %r2, %r2, %r2, %r2}, {%r2, %r2, %r2, %r2, %r2, %r2, %r2, %r2}, {%r11171, %r11172, %r11173, %r11174};
	bar.warp.sync 	-1;
	wmma.mma.sync.aligned.row.col.m16n16k16.f16.f16 {%r11179, %r11180, %r11181, %r11182}, {%r2, %r2, %r2, %r2, %r2, %r2, %r2, %r2}, {%r2, %r2, %r2, %r2, %r2, %r2, %r2, %r2}, {%r11175, %r11176, %r11177, %r11178};
	bar.warp.sync 	-1;
	wmma.mma.sync.aligned.row.col.m16n16k16.f16.f16 {%r11183, %r11184, %r11185, %r11186}, {%r2, %r2, %r2, %r2, %r2, %r2, %r2, %r2}, {%r2, %r2, %r2, %r2, %r2, %r2, %r2, %r2}, {%r11179, %r11180, %r11181, %r11182};
	bar.warp.sync 	-1;
	wmma.mma.sync.aligned.row.col.m16n16k16.f16.f16 {%r11187, %r11188, %r11189, %r11190}, {%r2, %r2, %r2, %r2, %r2, %r2, %r2, %r2}, {%r2, %r2, %r2, %r2, %r2, %r2, %r2, %r2}, {%r11183, %r11184, %r11185, %r11186};
	bar.warp.sync 	-1;
	wmma.mma.sync.aligned.row.col.m16n16k16.f16.f16 {%r11191, %r11192, %r11193, %r11194}, {%r2, %r2, %r2, %r2, %r2, %r2, %r2, %r2}, {%r2, %r2, %r2, %r2, %r2, %r2, %r2, %r2}, {%r11187, %r11188, %r11189, %r11190};
	bar.warp.sync 	-1;
	wmma.mma.sync.aligned.row.col.m16n16k16.f16.f16 {%r11195, %r11196, %r11197, %r11198}, {%r2, %r2, %r2, %r2, %r2, %r2, %r2, %r2}, {%r2, %r2, %r2, %r2, %r2, %r2, %r2, %r2}, {%r11191, %r11192, %r11193, %r11194};
	bar.warp.sync 	-1;
	wmma.mma.sync.aligned.row.col.m16n16k16.f16.f16 {%r11199, %r11200, %r11201, %r11202}, {%r2, %r2, %r2, %r2, %r2, %r2, %r2, %r2}, {%r2, %r2, %r2, %r2, %r2, %r2, %r2, %r2}, {%r11195, %r11196, %r11197, %r11198};
	bar.warp.sync 	-1;
	wmma.mma.sync.aligned.row.col.m16n16k16.f16.f16 {%r11203, %r11204, %r11205, %r11206}, {%r2, %r2, %r2, %r2, %r2, %r2, %r2, %r2}, {%r2, %r2, %r2, %r2, %r2, %r2, %r2, %r2}, {%r11199, %r11200, %r11201, %r11202};
	bar.warp.sync 	-1;
	wmma.mma.sync.aligned.row.col.m16n16k16.f16.f16 {%r11207, %r11208, %r11209, %r11210}, {%r2, %r2, %r2, %r2, %r2, %r2, %r2, %r2}, {%r2, %r2, %r2, %r2, %r2, %r2, %r2, %r2}, {%r11203, %r11204, %r11205, %r11206};
	bar.warp.sync 	-1;
	wmma.mma.sync.aligned.row.col.m16n16k16.f16.f16 {%r11211, %r11212, %r11213, %r11214}, {%r2, %r2, %r2, %r2, %r2, %r2, %r2, %r2}, {%r2, %r2, %r2, %r2, %r2, %r2, %r2, %r2}, {%r11207, %r11208, %r11209, %r11210};
	bar.warp.sync 	-1;
	wmma.mma.sync.aligned.row.col.m16n16k16.f16.f16 {%r11215, %r11216, %r11217, %r11218}, {%r2, %r2, %r2, %r2, %r2, %r2, %r2, %r2}, {%r2, %r2, %r2, %r2, %r2, %r2, %r2, %r2}, {%r11211, %r11212, %r11213, %r11214};
	bar.warp.sync 	-1;
	wmma.mma.sync.aligned.row.col.m16n16k16.f16.f16 {%r11219, %r11220, %r11221, %r11222}, {%r2, %r2, %r2, %r2, %r2, %r2, %r2, %r2}, {%r2, %r2, %r2, %r2, %r2, %r2, %r2, %r2}, {%r11215, %r11216, %r11217, %r11218};
	bar.warp.sync 	-1;
	wmma.mma.sync.aligned.row.col.m16n16k16.f16.f16 {%r11223, %r11224, %r11225, %r11226}, {%r2, %r2, %r2, %r2, %r2, %r2, %r2, %r2}, {%r2, %r2, %r2, %r2, %r2, %r2, %r2, %r2}, {%r11219, %r11220, %r11221, %r11222};
	bar.warp.sync 	-1;
	wmma.mma.sync.aligned.row.col.m16n16k16.f16.f16 {%r11227, %r11228, %r11229, %r11230}, {%r2, %r2, %r2, %r2, %r2, %r2, %r2, %r2}, {%r2, %r2, %r2, %r2, %r2, %r2, %r2, %r2}, {%r11223, %r11224, %r11225, %r11226};
	bar.warp.sync 	-1;
	wmma.mma.sync.aligned.row.col.m16n16k16.f16.f16 {%r11231, %r11232, %r11233, %r11234}, {%r2, %r2, %r2, %r2, %r2, %r2, %r2, %r2}, {%r2, %r2, %r2, %r2, %r2, %r2, %r2, %r2}, {%r11227, %r11228, %r11229, %r11230};
	bar.warp.sync 	-1;
	wmma.mma.sync.aligned.row.col.m16n16k16.f16.f16 {%r11235, %r11236, %r11237, %r11238}, {%r2, %r2, %r2, %r2, %r2, %r2, %r2, %r2}, {%r2, %r2, %r2, %r2, %r2, %r2, %r2, %r2}, {%r11231, %r11232, %r11233, %r11234};
	bar.warp.sync 	-1;
	wmma.mma.sync.aligned.row.col.m16n16k16.f16.f16 {%r11239, %r11240, %r11241, %r11242}, {%r2, %r2, %r2, %r2, %r2, %r2, %r2, %r2}, {%r2, %r2, %r2, %r2, %r2, %r2, %r2, %r2}, {%r11235, %r11236, %r11237, %r11238};
	bar.warp.sync 	-1;
	wmma.mma.sync.aligned.row.col.m16n16k16.f16.f16 {%r11243, %r11244, %r11245, %r11246}, {%r2, %r2, %r2, %r2, %r2, %r2, %r2, %r2}, {%r2, %r2, %r2, %r2, %r2, %r2, %r2, %r2}, {%r11239, %r11240, %r11241, %r11242};
	bar.warp.sync 	-1;
	wmma.mma.sync.aligned.row.col.m16n16k16.f16.f16 {%r11247, %r11248, %r11249, %r11250}, {%r2, %r2, %r2, %r2, %r2, %r2, %r2, %r2}, {%r2, %r2, %r2, %r2, %r2, %r2, %r2, %r2}, {%r11243, %r11244, %r11245, %r11246};
	bar.warp.sync 	-1;
	wmma.mma.sync.aligned.row.col.m16n16k16.f16.f16 {%r11251, %r11252, %r11253, %r11254}, {%r2, %r2, %r2, %r2, %r2, %r2, %r2, %r2}, {%r2, %r2, %r2, %r2, %r2, %r2, %r2, %r2}, {%r11247, %r11248, %r11249, %r11250};
	bar.warp.sync 	-1;
	wmma.mma.sync.aligned.row.col.m16n16k16.f16.f16 {%r11255, %r11256, %r11257, %r11258}, {%r2, %r2, %r2, %r2, %r2, %r2, %r2, %r2}, {%r2, %r2, %r2, %r2, %r2, %r2, %r2, %r2}, {%r11251, %r11252, %r11253, %r11254};
	bar.warp.sync 	-1;
	wmma.mma.sync.aligned.row.col.m16n16k16.f16.f16 {%r11259, %r11260, %r11261, %r11262}, {%r2, %r2, %r2, %r2, %r2, %r2, %r2, %r2}, {%r2, %r2, %r2, %r2, %r2, %r2, %r2, %r2}, {%r11255, %r11256, %r11257, %r11258};
	bar.warp.sync 	-1;
	wmma.mma.sync.aligned.row.col.m16n16k16.f16.f16 {%r11263, %r11264, %r11265, %r11266}, {%r2, %r2, %r2, %r2, %r2, %r2, %r2, %r2}, {%r2, %r2, %r2, %r2, %r2, %r2, %r2, %r2}, {%r11259, %r11260, %r11261, %r11262};
	bar.warp.sync 	-1;
	wmma.mma.sync.aligned.row.col.m16n16k16.f16.f16 {%r11267, %r11268, %r11269, %r11270}, {%r2, %r2, %r2, %r2, %r2, %r2, %r2, %r2}, {%r2, %r2, %r2, %r2, %r2, %r2, %r2, %r2}, {%r11263, %r11264, %r11265, %r11266};
	bar.warp.sync 	-1;
	wmma.mma.sync.aligned.row.col.m16n16k16.f16.f16 {%r11271, %r11272, %r11273, %r11274}, {%r2, %r2, %r2, %r2, %r2, %r2, %r2, %r2}, {%r2, %r2, %r2, %r2, %r2, %r2, %r2, %r2}, {%r11267, %r11268, %r11269, %r11270};
	bar.warp.sync 	-1;
	wmma.mma.sync.aligned.row.col.m16n16k16.f16.f16 {%r11275, %r11276, %r11277, %r11278}, {%r2, %r2, %r2, %r2, %r2, %r2, %r2, %r2}, {%r2, %r2, %r2, %r2, %r2, %r2, %r2, %r2}, {%r11271, %r11272, %r11273, %r11274};
	bar.warp.sync 	-1;
	wmma.mma.sync.aligned.row.col.m16n16k16.f16.f16 {%r11279, %r11280, %r11281, %r11282}, {%r2, %r2, %r2, %r2, %r2, %r2, %r2, %r2}, {%r2, %r2, %r2, %r2, %r2, %r2, %r2, %r2}, {%r11275, %r11276, %r11277, %r11278};
	bar.warp.sync 	-1;
	wmma.mma.sync.aligned.row.col.m16n16k16.f16.f16 {%r11283, %r11284, %r11285, %r11286}, {%r2, %r2, %r2, %r2, %r2, %r2, %r2, %r2}, {%r2, %r2, %r2, %r2, %r2, %r2, %r2, %r2}, {%r11279, %r11280, %r11281, %r11282};
	bar.warp.sync 	-1;
	wmma.mma.sync.aligned.row.col.m16n16k16.f16.f16 {%r11287, %r11288, %r11289, %r11290}, {%r2, %r2, %r2, %r2, %r2, %r2, %r2, %r2}, {%r2, %r2, %r2, %r2, %r2, %r2, %r2, %r2}, {%r11283, %r11284, %r11285, %r11286};
	bar.warp.sync 	-1;
	wmma.mma.sync.aligned.row.col.m16n16k16.f16.f16 {%r11291, %r11292, %r11293, %r11294}, {%r2, %r2, %r2, %r2, %r2, %r2, %r2, %r2}, {%r2, %r2, %r2, %r2, %r2, %r2, %r2, %r2}, {%r11287, %r11288, %r11289, %r11290};
	bar.warp.sync 	-1;
	wmma.mma.sync.aligned.row.col.m16n16k16.f16.f16 {%r11295, %r11296, %r11297, %r11298}, {%r2, %r2, %r2, %r2, %r2, %r2, %r2, %r2}, {%r2, %r2, %r2, %r2, %r2, %r2, %r2, %r2}, {%r11291, %r11292, %r11293, %r11294};
	bar.warp.sync 	-1;
	wmma.mma.sync.aligned.row.col.m16n16k16.f16.f16 {%r11299, %r11300, %r11301, %r11302}, {%r2, %r2, %r2, %r2, %r2, %r2, %r2, %r2}, {%r2, %r2, %r2, %r2, %r2, %r2, %r2, %r2}, {%r11295, %r11296, %r11297, %r11298};
	bar.warp.sync 	-1;
	wmma.mma.sync.aligned.row.col.m16n16k16.f16.f16 {%r11303, %r11304, %r11305, %r11306}, {%r2, %r2, %r2, %r2, %r2, %r2, %r2, %r2}, {%r2, %r2, %r2, %r2, %r2, %r2, %r2, %r2}, {%r11299, %r11300, %r11301, %r11302};
	bar.warp.sync 	-1;
	wmma.mma.sync.aligned.row.col.m16n16k16.f16.f16 {%r11307, %r11308, %r11309, %r11310}, {%r2, %r2, %r2, %r2, %r2, %r2, %r2, %r2}, {%r2, %r2, %r2, %r2, %r2, %r2, %r2, %r2}, {%r11303, %r11304, %r11305, %r11306};
	bar.warp.sync 	-1;
	wmma.mma.sync.aligned.row.col.m16n16k16.f16.f16 {%r11311, %r11312, %r11313, %r11314}, {%r2, %r2, %r2, %r2, %r2, %r2, %r2, %r2}, {%r2, %r2, %r2, %r2, %r2, %r2, %r2, %r2}, {%r11307, %r11308, %r11309, %r11310};
	bar.warp.sync 	-1;
	wmma.mma.sync.aligned.row.col.m16n16k16.f16.f16 {%r11315, %r11316, %r11317, %r11318}, {%r2, %r2, %r2, %r2, %r2, %r2, %r2, %r2}, {%r2, %r2, %r2, %r2, %r2, %r2, %r2, %r2}, {%r11311, %r11312, %r11313, %r11314};
	bar.warp.sync 	-1;
	wmma.mma.sync.aligned.row.col.m16n16k16.f16.f16 {%r11319, %r11320, %r11321, %r11322}, {%r2, %r2, %r2, %r2, %r2, %r2, %r2, %r2}, {%r2, %r2, %r2, %r2, %r2, %r2, %r2, %r2}, {%r11315, %r11316, %r11317, %r11318};
	bar.warp.sync 	-1;
	wmma.mma.sync.aligned.row.col.m16n16k16.f16.f16 {%r11323, %r11324, %r11325, %r11326}, {%r2, %r2, %r2, %r2, %r2, %r2, %r2, %r2}, {%r2, %r2, %r2, %r2, %r2, %r2, %r2, %r2}, {%r11319, %r11320, %r11321, %r11322};
	bar.warp.sync 	-1;
	wmma.mma.sync.aligned.row.col.m16n16k16.f16.f16 {%r11327, %r11328, %r11329, %r11330}, {%r2, %r2, %r2, %r2, %r2, %r2, %r2, %r2}, {%r2, %r2, %r2, %r2, %r2, %r2, %r2, %r2}, {%r11323, %r11324, %r11325, %r11326};
	bar.warp.sync 	-1;
	wmma.mma.sync.aligned.row.col.m16n16k16.f16.f16 {%r11331, %r11332, %r11333, %r11334}, {%r2, %r2, %r2, %r2, %r2, %r2, %r2, %r2}, {%r2, %r2, %r2, %r2, %r2, %r2, %r2, %r2}, {%r11327, %r11328, %r11329, %r11330};
	bar.warp.sync 	-1;
	wmma.mma.sync.aligned.row.col.m16n16k16.f16.f16 {%r11335, %r11336, %r11337, %r11338}, {%r2, %r2, %r2, %r2, %r2, %r2, %r2, %r2}, {%r2, %r2, %r2, %r2, %r2, %r2, %r2, %r2}, {%r11331, %r11332, %r11333, %r11334};
	bar.warp.sync 	-1;
	wmma.mma.sync.aligned.row.col.m16n16k16.f16.f16 {%r11339, %r11340, %r11341, %r11342}, {%r2, %r2, %r2, %r2, %r2, %r2, %r2, %r2}, {%r2, %r2, %r2, %r2, %r2, %r2, %r2, %r2}, {%r11335, %r11336, %r11337, %r11338};
	bar.warp.sync 	-1;
	wmma.mma.sync.aligned.row.col.m16n16k16.f16.f16 {%r11343, %r11344, %r11345, %r11346}, {%r2, %r2, %r2, %r2, %r2, %r2, %r2, %r2}, {%r2, %r2, %r2, %r2, %r2, %r2, %r2, %r2}, {%r11339, %r11340, %r11341, %r11342};
	bar.warp.sync 	-1;
	wmma.mma.sync.aligned.row.col.m16n16k16.f16.f16 {%r11347, %r11348, %r11349, %r11350}, {%r2, %r2, %r2, %r2, %r2, %r2, %r2, %r2}, {%r2, %r2, %r2, %r2, %r2, %r2, %r2, %r2}, {%r11343, %r11344, %r11345, %r11346};
	bar.warp.sync 	-1;
	wmma.mma.sync.aligned.row.col.m16n16k16.f16.f16 {%r11351, %r11352, %r11353, %r11354}, {%r2, %r2, %r2, %r2, %r2, %r2, %r2, %r2}, {%r2, %r2, %r2, %r2, %r2, %r2, %r2, %r2}, {%r11347, %r11348, %r11349, %r11350};
	bar.warp.sync 	-1;
	wmma.mma.sync.aligned.row.col.m16n16k16.f16.f16 {%r11355, %r11356, %r11357, %r11358}, {%r2, %r2, %r2, %r2, %r2, %r2, %r2, %r2}, {%r2, %r2, %r2, %r2, %r2, %r2, %r2, %r2}, {%r11351, %r11352, %r11353, %r11354};
	bar.warp.sync 	-1;
	wmma.mma.sync.aligned.row.col.m16n16k16.f16.f16 {%r11359, %r11360, %r11361, %r11362}, {%r2, %r2, %r2, %r2, %r2, %r2, %r2, %r2}, {%r2, %r2, %r2, %r2, %r2, %r2, %r2, %r2}, {%r11355, %r11356, %r11357, %r11358};
	bar.warp.sync 	-1;
	wmma.mma.sync.aligned.row.col.m16n16k16.f16.f16 {%r11363, %r11364, %r11365, %r11366}, {%r2, %r2, %r2, %r2, %r2, %r2, %r2, %r2}, {%r2, %r2, %r2, %r2, %r2, %r2, %r2, %r2}, {%r11359, %r11360, %r11361, %r11362};
	bar.warp.sync 	-1;
	wmma.mma.sync.aligned.row.col.m16n16k16.f16.f16 {%r11367, %r11368, %r11369, %r11370}, {%r2, %r2, %r2, %r2, %r2, %r2, %r2, %r2}, {%r2, %r2, %r2, %r2, %r2, %r2, %r2, %r2}, {%r11363, %r11364, %r11365, %r11366};
	bar.warp.sync 	-1;
	wmma.mma.sync.aligned.row.col.m16n16k16.f16.f16 {%r11371, %r11372, %r11373, %r11374}, {%r2, %r2, %r2, %r2, %r2, %r2, %r2, %r2}, {%r2, %r2, %r2, %r2, %r2, %r2, %r2, %r2}, {%r11367, %r11368, %r11369, %r11370};
	bar.warp.sync 	-1;
	wmma.mma.sync.aligned.row.col.m16n16k16.f16.f16 {%r11375, %r11376, %r11377, %r11378}, {%r2, %r2, %r2, %r2, %r2, %r2, %r2, %r2}, {%r2, %r2, %r2, %r2, %r2, %r2, %r2, %r2}, {%r11371, %r11372, %r11373, %r11374};
	bar.warp.sync 	-1;
	wmma.mma.sync.aligned.row.col.m16n16k16.f16.f16 {%r11379, %r11380, %r11381, %r11382}, {%r2, %r2, %r2, %r2, %r2, %r2, %r2, %r2}, {%r2, %r2, %r2, %r2, %r2, %r2, %r2, %r2}, {%r11375, %r11376, %r11377, %r11378};
	bar.warp.sync 	-1;
	wmma.mma.sync.aligned.row.col.m16n16k16.f16.f16 {%r11383, %r11384, %r11385, %r11386}, {%r2, %r2, %r2, %r2, %r2, %r2, %r2, %r2}, {%r2, %r2, %r2, %r2, %r2, %r2, %r2, %r2}, {%r11379, %r11380, %r11381, %r11382};
	bar.warp.sync 	-1;
	wmma.mma.sync.aligned.row.col.m16n16k16.f16.f16 {%r11387, %r11388, %r11389, %r11390}, {%r2, %r2, %r2, %r2, %r2, %r2, %r2, %r2}, {%r2, %r2, %r2, %r2, %r2, %r2, %r2, %r2}, {%r11383, %r11384, %r11385, %r11386};
	bar.warp.sync 	-1;
	wmma.mma.sync.aligned.row.col.m16n16k16.f16.f16 {%r11391, %r11392, %r11393, %r11394}, {%r2, %r2, %r2, %r2, %r2, %r2, %r2, %r2}, {%r2, %r2, %r2, %r2, %r2, %r2, %r2, %r2}, {%r11387, %r11388, %r11389, %r11390};
	bar.warp.sync 	-1;
	wmma.mma.sync.aligned.row.col.m16n16k16.f16.f16 {%r11395, %r11396, %r11397, %r11398}, {%r2, %r2, %r2, %r2, %r2, %r2, %r2, %r2}, {%r2, %r2, %r2, %r2, %r2, %r2, %r2, %r2}, {%r11391, %r11392, %r11393, %r11394};
	bar.warp.sync 	-1;
	wmma.mma.sync.aligned.row.col.m16n16k16.f16.f16 {%r11399, %r11400, %r11401, %r11402}, {%r2, %r2, %r2, %r2, %r2, %r2, %r2, %r2}, {%r2, %r2, %r2, %r2, %r2, %r2, %r2, %r2}, {%r11395, %r11396, %r11397, %r11398};
	bar.warp.sync 	-1;
	wmma.mma.sync.aligned.row.col.m16n16k16.f16.f16 {%r11403, %r11404, %r11405, %r11406}, {%r2, %r2, %r2, %r2, %r2, %r2, %r2, %r2}, {%r2, %r2, %r2, %r2, %r2, %r2, %r2, %r2}, {%r11399, %r11400, %r11401, %r11402};
	bar.warp.sync 	-1;
	wmma.mma.sync.aligned.row.col.m16n16k16.f16.f16 {%r11407, %r11408, %r11409, %r11410}, {%r2, %r2, %r2, %r2, %r2, %r2, %r2, %r2}, {%r2, %r2, %r2, %r2, %r2, %r2, %r2, %r2}, {%r11403, %r11404, %r11405, %r11406};
	bar.warp.sync 	-1;
	wmma.mma.sync.aligned.row.col.m16n16k16.f16.f16 {%r11411, %r11412, %r11413, %r11414}, {%r2, %r2, %r2, %r2, %r2, %r2, %r2, %r2}, {%r2, %r2, %r2, %r2, %r2, %r2, %r2, %r2}, {%r11407, %r11408, %r11409, %r11410};
	bar.warp.sync 	-1;
	wmma.mma.sync.aligned.row.col.m16n16k16.f16.f16 {%r11415, %r11416, %r11417, %r11418}, {%r2, %r2, %r2, %r2, %r2, %r2, %r2, %r2}, {%r2, %r2, %r2, %r2, %r2, %r2, %r2, %r2}, {%r11411, %r11412, %r11413, %r11414};
	bar.warp.sync 	-1;
	wmma.mma.sync.aligned.row.col.m16n16k16.f16.f16 {%r11419, %r11420, %r11421, %r11422}, {%r2, %r2, %r2, %r2, %r2, %r2, %r2, %r2}, {%r2, %r2, %r2, %r2, %r2, %r2, %r2, %r2}, {%r11415, %r11416, %r11417, %r11418};
	bar.warp.sync 	-1;
	wmma.mma.sync.aligned.row.col.m16n16k16.f16.f16 {%r11423, %r11424, %r11425, %r11426}, {%r2, %r2, %r2, %r2, %r2, %r2, %r2, %r2}, {%r2, %r2, %r2, %r2, %r2, %r2, %r2, %r2}, {%r11419, %r11420, %r11421, %r11422};
	bar.warp.sync 	-1;
	wmma.mma.sync.aligned.row.col.m16n16k16.f16.f16 {%r11427, %r11428, %r11429, %r11430}, {%r2, %r2, %r2, %r2, %r2, %r2, %r2, %r2}, {%r2, %r2, %r2, %r2, %r2, %r2, %r2, %r2}, {%r11423, %r11424, %r11425, %r11426};
	bar.warp.sync 	-1;
	wmma.mma.sync.aligned.row.col.m16n16k16.f16.f16 {%r11431, %r11432, %r11433, %r11434}, {%r2, %r2, %r2, %r2, %r2, %r2, %r2, %r2}, {%r2, %r2, %r2, %r2, %r2, %r2, %r2, %r2}, {%r11427, %r11428, %r11429, %r11430};
	bar.warp.sync 	-1;
	wmma.mma.sync.aligned.row.col.m16n16k16.f16.f16 {%r11435, %r11436, %r11437, %r11438}, {%r2, %r2, %r2, %r2, %r2, %r2, %r2, %r2}, {%r2, %r2, %r2, %r2, %r2, %r2, %r2, %r2}, {%r11431, %r11432, %r11433, %r11434};
	bar.warp.sync 	-1;
	wmma.mma.sync.aligned.row.col.m16n16k16.f16.f16 {%r11439, %r11440, %r11441, %r11442}, {%r2, %r2, %r2, %r2, %r2, %r2, %r2, %r2}, {%r2, %r2, %r2, %r2, %r2, %r2, %r2, %r2}, {%r11435, %r11436, %r11437, %r11438};
	bar.warp.sync 	-1;
	wmma.mma.sync.aligned.row.col.m16n16k16.f16.f16 {%r11443, %r11444, %r11445, %r11446}, {%r2, %r2, %r2, %r2, %r2, %r2, %r2, %r2}, {%r2, %r2, %r2, %r2, %r2, %r2, %r2, %r2}, {%r11439, %r11440, %r11441, %r11442};
	bar.warp.sync 	-1;
	wmma.mma.sync.aligned.row.col.m16n16k16.f16.f16 {%r11447, %r11448, %r11449, %r11450}, {%r2, %r2, %r2, %r2, %r2, %r2, %r2, %r2}, {%r2, %r2, %r2, %r2, %r2, %r2, %r2, %r2}, {%r11443, %r11444, %r11445, %r11446};
	bar.warp.sync 	-1;
	wmma.mma.sync.aligned.row.col.m16n16k16.f16.f16 {%r11451, %r11452, %r11453, %r11454}, {%r2, %r2, %r2, %r2, %r2, %r2, %r2, %r2}, {%r2, %r2, %r2, %r2, %r2, %r2, %r2, %r2}, {%r11447, %r11448, %r11449, %r11450};
	bar.warp.sync 	-1;
	wmma.mma.sync.aligned.row.col.m16n16k16.f16.f16 {%r11455, %r11456, %r11457, %r11458}, {%r2, %r2, %r2, %r2, %r2, %r2, %r2, %r2}, {%r2, %r2, %r2, %r2, %r2, %r2, %r2, %r2}, {%r11451, %r11452, %r11453, %r11454};
	bar.warp.sync 	-1;
	wmma.mma.sync.aligned.row.col.m16n16k16.f16.f16 {%r11459, %r11460, %r11461, %r11462}, {%r2, %r2, %r2, %r2, %r2, %r2, %r2, %r2}, {%r2, %r2, %r2, %r2, %r2, %r2, %r2, %r2}, {%r11455, %r11456, %r11457, %r11458};
	bar.warp.sync 	-1;
	wmma.mma.sync.aligned.row.col.m16n16k16.f16.f16 {%r11463, %r11464, %r11465, %r11466}, {%r2, %r2, %r2, %r2, %r2, %r2, %r2, %r2}, {%r2, %r2, %r2, %r2, %r2, %r2, %r2, %r2}, {%r11459, %r11460, %r11461, %r11462};
	bar.warp.sync 	-1;
	wmma.mma.sync.aligned.row.col.m16n16k16.f16.f16 {%r11467, %r11468, %r11469, %r11470}, {%r2, %r2, %r2, %r2, %r2, %r2, %r2, %r2}, {%r2, %r2, %r2, %r2, %r2, %r2, %r2, %r2}, {%r11463, %r11464, %r11465, %r11466};
	bar.warp.sync 	-1;
	wmma.mma.sync.aligned.row.col.m16n16k16.f16.f16 {%r11471, %r11472, %r11473, %r11474}, {%r2, %r2, %r2, %r2, %r2, %r2, %r2, %r2}, {%r2, %r2, %r2, %r2, %r2, %r2, %r2, %r2}, {%r11467, %r11468, %r11469, %r11470};
	bar.warp.sync 	-1;
	wmma.mma.sync.aligned.row.col.m16n16k16.f16.f16 {%r11475, %r11476, %r11477, %r11478}, {%r2, %r2, %r2, %r2, %r2, %r2, %r2, %r2}, {%r2, %r2, %r2, %r2, %r2, %r2, %r2, %r2}, {%r11471, %r11472, %r11473, %r11474};
	bar.warp.sync 	-1;
	wmma.mma.sync.aligned.row.col.m16n16k16.f16.f16 {%r11479, %r11480, %r11481, %r11482}, {%r2, %r2, %r2, %r2, %r2, %r2, %r2, %r2}, {%r2, %r2, %r2, %r2, %r2, %r2, %r2, %r2}, {%r11475, %r11476, %r11477, %r11478};
	bar.warp.sync 	-1;
	wmma.mma.sync.aligned.row.col.m16n16k16.f16.f16 {%r11483, %r11484, %r11485, %r11486}, {%r2, %r2, %r2, %r2, %r2, %r2, %r2, %r2}, {%r2, %r2, %r2, %r2, %r2, %r2, %r2, %r2}, {%r11479, %r11480, %r11481, %r11482};
	bar.warp.sync 	-1;
	wmma.mma.sync.aligned.row.col.m16n16k16.f16.f16 {%r11487, %r11488, %r11489, %r11490}, {%r2, %r2, %r2, %r2, %r2, %r2, %r2, %r2}, {%r2, %r2, %r2, %r2, %r2, %r2, %r2, %r2}, {%r11483, %r11484, %r11485, %r11486};
	bar.warp.sync 	-1;
	wmma.mma.sync.aligned.row.col.m16n16k16.f16.f16 {%r11491, %r11492, %r11493, %r11494}, {%r2, %r2, %r2, %r2, %r2, %r2, %r2, %r2}, {%r2, %r2, %r2, %r2, %r2, %r2, %r2, %r2}, {%r11487, %r11488, %r11489, %r11490};
	bar.warp.sync 	-1;
	wmma.mma.sync.aligned.row.col.m16n16k16.f16.f16 {%r11495, %r11496, %r11497, %r11498}, {%r2, %r2, %r2, %r2, %r2, %r2, %r2, %r2}, {%r2, %r2, %r2, %r2, %r2, %r2, %r2, %r2}, {%r11491, %r11492, %r11493, %r11494};
	bar.warp.sync 	-1;
	wmma.mma.sync.aligned.row.col.m16n16k16.f16.f16 {%r11499, %r11500, %r11501, %r11502}, {%r2, %r2, %r2, %r2, %r2, %r2, %r2, %r2}, {%r2, %r2, %r2, %r2, %r2, %r2, %r2, %r2}, {%r11495, %r11496, %r11497, %r11498};
	bar.warp.sync 	-1;
	wmma.mma.sync.aligned.row.col.m16n16k16.f16.f16 {%r11503, %r11504, %r11505, %r11506}, {%r2, %r2, %r2, %r2, %r2, %r2, %r2, %r2}, {%r2, %r2, %r2, %r2, %r2, %r2, %r2, %r2}, {%r11499, %r11500, %r11501, %r11502};
	bar.warp.sync 	-1;
	wmma.mma.sync.aligned.row.col.m16n16k16.f16.f16 {%r11507, %r11508, %r11509, %r11510}, {%r2, %r2, %r2, %r2, %r2, %r2, %r2, %r2}, {%r2, %r2, %r2, %r2, %r2, %r2, %r2, %r2}, {%r11503, %r11504, %r11505, %r11506};
	bar.warp.sync 	-1;
	wmma.mma.sync.aligned.row.col.m16n16k16.f16.f16 {%r11511, %r11512, %r11513, %r11514}, {%r2, %r2, %r2, %r2, %r2, %r2, %r2, %r2}, {%r2, %r2, %r2, %r2, %r2, %r2, %r2, %r2}, {%r11507, %r11508, %r11509, %r11510};
	bar.warp.sync 	-1;
	wmma.mma.sync.aligned.row.col.m16n16k16.f16.f16 {%r11515, %r11516, %r11517, %r11518}, {%r2, %r2, %r2, %r2, %r2, %r2, %r2, %r2}, {%r2, %r2, %r2, %r2, %r2, %r2, %r2, %r2}, {%r11511, %r11512, %r11513, %r11514};
	bar.warp.sync 	-1;
	wmma.mma.sync.aligned.row.col.m16n16k16.f16.f16 {%r11519, %r11520, %r11521, %r11522}, {%r2, %r2, %r2, %r2, %r2, %r2, %r2, %r2}, {%r2, %r2, %r2, %r2, %r2, %r2, %r2, %r2}, {%r11515, %r11516, %r11517, %r11518};
	bar.warp.sync 	-1;
	wmma.mma.sync.aligned.row.col.m16n16k16.f16.f16 {%r11523, %r11524, %r11525, %r11526}, {%r2, %r2, %r2, %r2, %r2, %r2, %r2, %r2}, {%r2, %r2, %r2, %r2, %r2, %r2, %r2, %r2}, {%r11519, %r11520, %r11521, %r11522};
	bar.warp.sync 	-1;
	wmma.mma.sync.aligned.row.col.m16n16k16.f16.f16 {%r11527, %r11528, %r11529, %r11530}, {%r2, %r2, %r2, %r2, %r2, %r2, %r2, %r2}, {%r2, %r2, %r2, %r2, %r2, %r2, %r2, %r2}, {%r11523, %r11524, %r11525, %r11526};
	bar.warp.sync 	-1;
	wmma.mma.sync.aligned.row.col.m16n16k16.f16.f16 {%r11531, %r11532, %r11533, %r11534}, {%r2, %r2, %r2, %r2, %r2, %r2, %r2, %r2}, {%r2, %r2, %r2, %r2, %r2, %r2, %r2, %r2}, {%r11527, %r11528, %r11529, %r11530};
	bar.warp.sync 	-1;
	wmma.mma.sync.aligned.row.col.m16n16k16.f16.f16 {%r11535, %r11536, %r11537, %r11538}, {%r2, %r2, %r2, %r2, %r2, %r2, %r2, %r2}, {%r2, %r2, %r2, %r2, %r2, %r2, %r2, %r2}, {%r11531, %r11532, %r11533, %r11534};
	bar.warp.sync 	-1;
	wmma.mma.sync.aligned.row.col.m16n16k16.f16.f16 {%r11539, %r11540, %r11541, %r11542}, {%r2, %r2, %r2, %r2, %r2, %r2, %r2, %r2}, {%r2, %r2, %r2, %r2, %r2, %r2, %r2, %r2}, {%r11535, %r11536, %r11537, %r11538};
	bar.warp.sync 	-1;
	wmma.mma.sync.aligned.row.col.m16n16k16.f16.f16 {%r11543, %r11544, %r11545, %r11546}, {%r2, %r2, %r2, %r2, %r2, %r2, %r2, %r2}, {%r2, %r2, %r2, %r2, %r2, %r2, %r2, %r2}, {%r11539, %r11540, %r11541, %r11542};
	bar.warp.sync 	-1;
	wmma.mma.sync.aligned.row.col.m16n16k16.f16.f16 {%r11547, %r11548, %r11549, %r11550}, {%r2, %r2, %r2, %r2, %r2, %r2, %r2, %r2}, {%r2, %r2, %r2, %r2, %r2, %r2, %r2, %r2}, {%r11543, %r11544, %r11545, %r11546};
	bar.warp.sync 	-1;
	wmma.mma.sync.aligned.row.col.m16n16k16.f16.f16 {%r11551, %r11552, %r11553, %r11554}, {%r2, %r2, %r2, %r2, %r2, %r2, %r2, %r2}, {%r2, %r2, %r2, %r2, %r2, %r2, %r2, %r2}, {%r11547, %r11548, %r11549, %r11550};
	bar.warp.sync 	-1;
	wmma.mma.sync.aligned.row.col.m16n16k16.f16.f16 {%r11555, %r11556, %r11557, %r11558}, {%r2, %r2, %r2, %r2, %r2, %r2, %r2, %r2}, {%r2, %r2, %r2, %r2, %r2, %r2, %r2, %r2}, {%r11551, %r11552, %r11553, %r11554};
	bar.warp.sync 	-1;
	wmma.mma.sync.aligned.row.col.m16n16k16.f16.f16 {%r11559, %r11560, %r11561, %r11562}, {%r2, %r2, %r2, %r2, %r2, %r2, %r2, %r2}, {%r2, %r2, %r2, %r2, %r2, %r2, %r2, %r2}, {%r11555, %r11556, %r11557, %r11558};
	bar.warp.sync 	-1;
	wmma.mma.sync.aligned.row.col.m16n16k16.f16.f16 {%r11563, %r11564, %r11565, %r11566}, {%r2, %r2, %r2, %r2, %r2, %r2, %r2, %r2}, {%r2, %r2, %r2, %r2, %r2, %r2, %r2, %r2}, {%r11559, %r11560, %r11561, %r11562};
	bar.warp.sync 	-1;
	wmma.mma.sync.aligned.row.col.m16n16k16.f16.f16 {%r11567, %r11568, %r11569, %r11570}, {%r2, %r2, %r2, %r2, %r2, %r2, %r2, %r2}, {%r2, %r2, %r2, %r2, %r2, %r2, %r2, %r2}, {%r11563, %r11564, %r11565, %r11566};
	bar.warp.sync 	-1;
	wmma.mma.sync.aligned.row.col.m16n16k16.f16.f16 {%r11571, %r11572, %r11573, %r11574}, {%r2, %r2, %r2, %r2, %r2, %r2, %r2, %r2}, {%r2, %r2, %r2, %r2, %r2, %r2, %r2, %r2}, {%r11567, %r11568, %r11569, %r11570};
	bar.warp.sync 	-1;
	wmma.mma.sync.aligned.row.col.m16n16k16.f16.f16 {%r11575, %r11576, %r11577, %r11578}, {%r2, %r2, %r2, %r2, %r2, %r2, %r2, %r2}, {%r2, %r2, %r2, %r2, %r2, %r2, %r2, %r2}, {%r11571, %r11572, %r11573, %r11574};
	bar.warp.sync 	-1;
	wmma.mma.sync.aligned.row.col.m16n16k16.f16.f16 {%r11579, %r11580, %r11581, %r11582}, {%r2, %r2, %r2, %r2, %r2, %r2, %r2, %r2}, {%r2, %r2, %r2, %r2, %r2, %r2, %r2, %r2}, {%r11575, %r11576, %r11577, %r11578};
	bar.warp.sync 	-1;
	wmma.mma.sync.aligned.row.col.m16n16k16.f16.f16 {%r11583, %r11584, %r11585, %r11586}, {%r2, %r2, %r2, %r2, %r2, %r2, %r2, %r2}, {%r2, %r2, %r2, %r2, %r2, %r2, %r2, %r2}, {%r11579, %r11580, %r11581, %r11582};
	bar.warp.sync 	-1;
	wmma.mma.sync.aligned.row.col.m16n16k16.f16.f16 {%r11587, %r11588, %r11589, %r11590}, {%r2, %r2, %r2, %r2, %r2, %r2, %r2, %r2}, {%r2, %r2, %r2, %r2, %r2, %r2, %r2, %r2}, {%r11583, %r11584, %r11585, %r11586};
	bar.warp.sync 	-1;
	wmma.mma.sync.aligned.row.col.m16n16k16.f16.f16 {%r11591, %r11592, %r11593, %r11594}, {%r2, %r2, %r2, %r2, %r2, %r2, %r2, %r2}, {%r2, %r2, %r2, %r2, %r2, %r2, %r2, %r2}, {%r11587, %r11588, %r11589, %r11590};
	bar.warp.sync 	-1;
	wmma.mma.sync.aligned.row.col.m16n16k16.f16.f16 {%r11595, %r11596, %r11597, %r11598}, {%r2, %r2, %r2, %r2, %r2, %r2, %r2, %r2}, {%r2, %r2, %r2, %r2, %r2, %r2, %r2, %r2}, {%r11591, %r11592, %r11593, %r11594};
	bar.warp.sync 	-1;
	wmma.mma.sync.aligned.row.col.m16n16k16.f16.f16 {%r11599, %r11600, %r11601, %r11602}, {%r2, %r2, %r2, %r2, %r2, %r2, %r2, %r2}, {%r2, %r2, %r2, %r2, %r2, %r2, %r2, %r2}, {%r11595, %r11596, %r11597, %r11598};
	bar.warp.sync 	-1;
	wmma.mma.sync.aligned.row.col.m16n16k16.f16.f16 {%r11603, %r11604, %r11605, %r11606}, {%r2, %r2, %r2, %r2, %r2, %r2, %r2, %r2}, {%r2, %r2, %r2, %r2, %r2, %r2, %r2, %r2}, {%r11599, %r11600, %r11601, %r11602};
	bar.warp.sync 	-1;
	wmma.mma.sync.aligned.row.col.m16n16k16.f16.f16 {%r11607, %r11608, %r11609, %r11610}, {%r2, %r2, %r2, %r2, %r2, %r2, %r2, %r2}, {%r2, %r2, %r2, %r2, %r2, %r2, %r2, %r2}, {%r11603, %r11604, %r11605, %r11606};
	bar.warp.sync 	-1;
	wmma.mma.sync.aligned.row.col.m16n16k16.f16.f16 {%r11611, %r11612, %r11613, %r11614}, {%r2, %r2, %r2, %r2, %r2, %r2, %r2, %r2}, {%r2, %r2, %r2, %r2, %r2, %r2, %r2, %r2}, {%r11607, %r11608, %r11609, %r11610};
	bar.warp.sync 	-1;
	wmma.mma.sync.aligned.row.col.m16n16k16.f16.f16 {%r11615, %r11616, %r11617, %r11618}, {%r2, %r2, %r2, %r2, %r2, %r2, %r2, %r2}, {%r2, %r2, %r2, %r2, %r2, %r2, %r2, %r2}, {%r11611, %r11612, %r11613, %r11614};
	bar.warp.sync 	-1;
	wmma.mma.sync.aligned.row.col.m16n16k16.f16.f16 {%r11619, %r11620, %r11621, %r11622}, {%r2, %r2, %r2, %r2, %r2, %r2, %r2, %r2}, {%r2, %r2, %r2, %r2, %r2, %r2, %r2, %r2}, {%r11615, %r11616, %r11617, %r11618};
	bar.warp.sync 	-1;
	wmma.mma.sync.aligned.row.col.m16n16k16.f16.f16 {%r11623, %r11624, %r11625, %r11626}, {%r2, %r2, %r2, %r2, %r2, %r2, %r2, %r2}, {%r2, %r2, %r2, %r2, %r2, %r2, %r2, %r2}, {%r11619, %r11620, %r11621, %r11622};
	bar.warp.sync 	-1;
	wmma.mma.sync.aligned.row.col.m16n16k16.f16.f16 {%r11627, %r11628, %r11629, %r11630}, {%r2, %r2, %r2, %r2, %r2, %r2, %r2, %r2}, {%r2, %r2, %r2, %r2, %r2, %r2, %r2, %r2}, {%r11623, %r11624, %r11625, %r11626};
	bar.warp.sync 	-1;
	wmma.mma.sync.aligned.row.col.m16n16k16.f16.f16 {%r11631, %r11632, %r11633, %r11634}, {%r2, %r2, %r2, %r2, %r2, %r2, %r2, %r2}, {%r2, %r2, %r2, %r2, %r2, %r2, %r2, %r2}, {%r11627, %r11628, %r11629, %r11630};
	bar.warp.sync 	-1;
	wmma.mma.sync.aligned.row.col.m16n16k16.f16.f16 {%r11635, %r11636, %r11637, %r11638}, {%r2, %r2, %r2, %r2, %r2, %r2, %r2, %r2}, {%r2, %r2, %r2, %r2, %r2, %r2, %r2, %r2}, {%r11631, %r11632, %r11633, %r11634};
	bar.warp.sync 	-1;
	wmma.mma.sync.aligned.row.col.m16n16k16.f16.f16 {%r11639, %r11640, %r11641, %r11642}, {%r2, %r2, %r2, %r2, %r2, %r2, %r2, %r2}, {%r2, %r2, %r2, %r2, %r2, %r2, %r2, %r2}, {%r11635, %r11636, %r11637, %r11638};
	bar.warp.sync 	-1;
	wmma.mma.sync.aligned.row.col.m16n16k16.f16.f16 {%r11643, %r11644, %r11645, %r11646}, {%r2, %r2, %r2, %r2, %r2, %r2, %r2, %r2}, {%r2, %r2, %r2, %r2, %r2, %r2, %r2, %r2}, {%r11639, %r11640, %r11641, %r11642};
	bar.warp.sync 	-1;
	wmma.mma.sync.aligned.row.col.m16n16k16.f16.f16 {%r11647, %r11648, %r11649, %r11650}, {%r2, %r2, %r2, %r2, %r2, %r2, %r2, %r2}, {%r2, %r2, %r2, %r2, %r2, %r2, %r2, %r2}, {%r11643, %r11644, %r11645, %r11646};
	bar.warp.sync 	-1;
	wmma.mma.sync.aligned.row.col.m16n16k16.f16.f16 {%r11651, %r11652, %r11653, %r11654}, {%r2, %r2, %r2, %r2, %r2, %r2, %r2, %r2}, {%r2, %r2, %r2, %r2, %r2, %r2, %r2, %r2}, {%r11647, %r11648, %r11649, %r11650};
	bar.warp.sync 	-1;
	wmma.mma.sync.aligned.row.col.m16n16k16.f16.f16 {%r11655, %r11656, %r11657, %r11658}, {%r2, %r2, %r2, %r2, %r2, %r2, %r2, %r2}, {%r2, %r2, %r2, %r2, %r2, %r2, %r2, %r2}, {%r11651, %r11652, %r11653, %r11654};
	bar.warp.sync 	-1;
	wmma.mma.sync.aligned.row.col.m16n16k16.f16.f16 {%r11659, %r11660, %r11661, %r11662}, {%r2, %r2, %r2, %r2, %r2, %r2, %r2, %r2}, {%r2, %r2, %r2, %r2, %r2, %r2, %r2, %r2}, {%r11655, %r11656, %r11657, %r11658};
	bar.warp.sync 	-1;
	wmma.mma.sync.aligned.row.col.m16n16k16.f16.f16 {%r11663, %r11664, %r11665, %r11666}, {%r2, %r2, %r2, %r2, %r2, %r2, %r2, %r2}, {%r2, %r2, %r2, %r2, %r2, %r2, %r2, %r2}, {%r11659, %r11660, %r11661, %r11662};
	bar.warp.sync 	-1;
	wmma.mma.sync.aligned.row.col.m16n16k16.f16.f16 {%r11667, %r11668, %r11669, %r11670}, {%r2, %r2, %r2, %r2, %r2, %r2, %r2, %r2}, {%r2, %r2, %r2, %r2, %r2, %r2, %r2, %r2}, {%r11663, %r11664, %r11665, %r11666};
	bar.warp.sync 	-1;
	wmma.mma.sync.aligned.row.col.m16n16k16.f16.f16 {%r11671, %r11672, %r11673, %r11674}, {%r2, %r2, %r2, %r2, %r2, %r2, %r2, %r2}, {%r2, %r2, %r2, %r2, %r2, %r2, %r2, %r2}, {%r11667, %r11668, %r11669, %r11670};
	bar.warp.sync 	-1;
	wmma.mma.sync.aligned.row.col.m16n16k16.f16.f16 {%r11675, %r11676, %r11677, %r11678}, {%r2, %r2, %r2, %r2, %r2, %r2, %r2, %r2}, {%r2, %r2, %r2, %r2, %r2, %r2, %r2, %r2}, {%r11671, %r11672, %r11673, %r11674};
	bar.warp.sync 	-1;
	wmma.mma.sync.aligned.row.col.m16n16k16.f16.f16 {%r11679, %r11680, %r11681, %r11682}, {%r2, %r2, %r2, %r2, %r2, %r2, %r2, %r2}, {%r2, %r2, %r2, %r2, %r2, %r2, %r2, %r2}, {%r11675, %r11676, %r11677, %r11678};
	bar.warp.sync 	-1;
	wmma.mma.sync.aligned.row.col.m16n16k16.f16.f16 {%r11683, %r11684, %r11685, %r11686}, {%r2, %r2, %r2, %r2, %r2, %r2, %r2, %r2}, {%r2, %r2, %r2, %r2, %r2, %r2, %r2, %r2}, {%r11679, %r11680, %r11681, %r11682};
	bar.warp.sync 	-1;
	wmma.mma.sync.aligned.row.col.m16n16k16.f16.f16 {%r11687, %r11688, %r11689, %r11690}, {%r2, %r2, %r2, %r2, %r2, %r2, %r2, %r2}, {%r2, %r2, %r2, %r2, %r2, %r2, %r2, %r2}, {%r11683, %r11684, %r11685, %r11686};
	bar.warp.sync 	-1;
	wmma.mma.sync.aligned.row.col.m16n16k16.f16.f16 {%r11691, %r11692, %r11693, %r11694}, {%r2, %r2, %r2, %r2, %r2, %r2, %r2, %r2}, {%r2, %r2, %r2, %r2, %r2, %r2, %r2, %r2}, {%r11687, %r11688, %r11689, %r11690};
	bar.warp.sync 	-1;
	wmma.mma.sync.aligned.row.col.m16n16k16.f16.f16 {%r11695, %r11696, %r11697, %r11698}, {%r2, %r2, %r2, %r2, %r2, %r2, %r2, %r2}, {%r2, %r2, %r2, %r2, %r2, %r2, %r2, %r2}, {%r11691, %r11692, %r11693, %r11694};
	bar.warp.sync 	-1;
	wmma.mma.sync.aligned.row.col.m16n16k16.f16.f16 {%r11699, %r11700, %r11701, %r11702}, {%r2, %r2, %r2, %r2, %r2, %r2, %r2, %r2}, {%r2, %r2, %r2, %r2, %r2, %r2, %r2, %r2}, {%r11695, %r11696, %r11697, %r11698};
	bar.warp.sync 	-1;
	wmma.mma.sync.aligned.row.col.m16n16k16.f16.f16 {%r11703, %r11704, %r11705, %r11706}, {%r2, %r2, %r2, %r2, %r2, %r2, %r2, %r2}, {%r2, %r2, %r2, %r2, %r2, %r2, %r2, %r2}, {%r11699, %r11700, %r11701, %r11702};
	bar.warp.sync 	-1;
	wmma.mma.sync.aligned.row.col.m16n16k16.f16.f16 {%r11707, %r11708, %r11709, %r11710}, {%r2, %r2, %r2, %r2, %r2, %r2, %r2, %r2}, {%r2, %r2, %r2, %r2, %r2, %r2, %r2, %r2}, {%r11703, %r11704, %r11705, %r11706};
	bar.warp.sync 	-1;
	wmma.mma.sync.aligned.row.col.m16n16k16.f16.f16 {%r11711, %r11712, %r11713, %r11714}, {%r2, %r2, %r2, %r2, %r2, %r2, %r2, %r2}, {%r2, %r2, %r2, %r2, %r2, %r2, %r2, %r2}, {%r11707, %r11708, %r11709, %r11710};
	bar.warp.sync 	-1;
	wmma.mma.sync.aligned.row.col.m16n16k16.f16.f16 {%r11715, %r11716, %r11717, %r11718}, {%r2, %r2, %r2, %r2, %r2, %r2, %r2, %r2}, {%r2, %r2, %r2, %r2, %r2, %r2, %r2, %r2}, {%r11711, %r11712, %r11713, %r11714};
	bar.warp.sync 	-1;
	wmma.mma.sync.aligned.row.col.m16n16k16.f16.f16 {%r11719, %r11720, %r11721, %r11722}, {%r2, %r2, %r2, %r2, %r2, %r2, %r2, %r2}, {%r2, %r2, %r2, %r2, %r2, %r2, %r2, %r2}, {%r11715, %r11716, %r11717, %r11718};
	bar.warp.sync 	-1;
	wmma.mma.sync.aligned.row.col.m16n16k16.f16.f16 {%r11723, %r11724, %r11725, %r11726}, {%r2, %r2, %r2, %r2, %r2, %r2, %r2, %r2}, {%r2, %r2, %r2, %r2, %r2, %r2, %r2, %r2}, {%r11719, %r11720, %r11721, %r11722};
	bar.warp.sync 	-1;
	wmma.mma.sync.aligned.row.col.m16n16k16.f16.f16 {%r11727, %r11728, %r11729, %r11730}, {%r2, %r2, %r2, %r2, %r2, %r2, %r2, %r2}, {%r2, %r2, %r2, %r2, %r2, %r2, %r2, %r2}, {%r11723, %r11724, %r11725, %r11726};
	bar.warp.sync 	-1;
	wmma.mma.sync.aligned.row.col.m16n16k16.f16.f16 {%r11731, %r11732, %r11733, %r11734}, {%r2, %r2, %r2, %r2, %r2, %r2, %r2, %r2}, {%r2, %r2, %r2, %r2, %r2, %r2, %r2, %r2}, {%r11727, %r11728, %r11729, %r11730};
	bar.warp.sync 	-1;
	wmma.mma.sync.aligned.row.col.m16n16k16.f16.f16 {%r11735, %r11736, %r11737, %r11738}, {%r2, %r2, %r2, %r2, %r2, %r2, %r2, %r2}, {%r2, %r2, %r2, %r2, %r2, %r2, %r2, %r2}, {%r11731, %r11732, %r11733, %r11734};
	bar.warp.sync 	-1;
	wmma.mma.sync.aligned.row.col.m16n16k16.f16.f16 {%r11739, %r11740, %r11741, %r11742}, {%r2, %r2, %r2, %r2, %r2, %r2, %r2, %r2}, {%r2, %r2, %r2, %r2, %r2, %r2, %r2, %r2}, {%r11735, %r11736, %r11737, %r11738};
	bar.warp.sync 	-1;
	wmma.mma.sync.aligned.row.col.m16n16k16.f16.f16 {%r11743, %r11744, %r11745, %r11746}, {%r2, %r2, %r2, %r2, %r2, %r2, %r2, %r2}, {%r2, %r2, %r2, %r2, %r2, %r2, %r2, %r2}, {%r11739, %r11740, %r11741, %r11742};
	bar.warp.sync 	-1;
	wmma.mma.sync.aligned.row.col.m16n16k16.f16.f16 {%r11747, %r11748, %r11749, %r11750}, {%r2, %r2, %r2, %r2, %r2, %r2, %r2, %r2}, {%r2, %r2, %r2, %r2, %r2, %r2, %r2, %r2}, {%r11743, %r11744, %r11745, %r11746};
	bar.warp.sync 	-1;
	wmma.mma.sync.aligned.row.col.m16n16k16.f16.f16 {%r11751, %r11752, %r11753, %r11754}, {%r2, %r2, %r2, %r2, %r2, %r2, %r2, %r2}, {%r2, %r2, %r2, %r2, %r2, %r2, %r2, %r2}, {%r11747, %r11748, %r11749, %r11750};
	bar.warp.sync 	-1;
	wmma.mma.sync.aligned.row.col.m16n16k16.f16.f16 {%r11755, %r11756, %r11757, %r11758}, {%r2, %r2, %r2, %r2, %r2, %r2, %r2, %r2}, {%r2, %r2, %r2, %r2, %r2, %r2, %r2, %r2}, {%r11751, %r11752, %r11753, %r11754};
	bar.warp.sync 	-1;
	wmma.mma.sync.aligned.row.col.m16n16k16.f16.f16 {%r11759, %r11760, %r11761, %r11762}, {%r2, %r2, %r2, %r2, %r2, %r2, %r2, %r2}, {%r2, %r2, %r2, %r2, %r2, %r2, %r2, %r2}, {%r11755, %r11756, %r11757, %r11758};
	bar.warp.sync 	-1;
	wmma.mma.sync.aligned.row.col.m16n16k16.f16.f16 {%r11763, %r11764, %r11765, %r11766}, {%r2, %r2, %r2, %r2, %r2, %r2, %r2, %r2}, {%r2, %r2, %r2, %r2, %r2, %r2, %r2, %r2}, {%r11759, %r11760, %r11761, %r11762};
	bar.warp.sync 	-1;
	wmma.mma.sync.aligned.row.col.m16n16k16.f16.f16 {%r11767, %r11768, %r11769, %r11770}, {%r2, %r2, %r2, %r2, %r2, %r2, %r2, %r2}, {%r2, %r2, %r2, %r2, %r2, %r2, %r2, %r2}, {%r11763, %r11764, %r11765, %r11766};
	bar.warp.sync 	-1;
	wmma.mma.sync.aligned.row.col.m16n16k16.f16.f16 {%r11771, %r11772, %r11773, %r11774}, {%r2, %r2, %r2, %r2, %r2, %r2, %r2, %r2}, {%r2, %r2, %r2, %r2, %r2, %r2, %r2, %r2}, {%r11767, %r11768, %r11769, %r11770};
	bar.warp.sync 	-1;
	wmma.mma.sync.aligned.row.col.m16n16k16.f16.f16 {%r11775, %r11776, %r11777, %r11778}, {%r2, %r2, %r2, %r2, %r2, %r2, %r2, %r2}, {%r2, %r2, %r2, %r2, %r2, %r2, %r2, %r2}, {%r11771, %r11772, %r11773, %r11774};
	bar.warp.sync 	-1;
	wmma.mma.sync.aligned.row.col.m16n16k16.f16.f16 {%r11779, %r11780, %r11781, %r11782}, {%r2, %r2, %r2, %r2, %r2, %r2, %r2, %r2}, {%r2, %r2, %r2, %r2, %r2, %r2, %r2, %r2}, {%r11775, %r11776, %r11777, %r11778};
	bar.warp.sync 	-1;
	wmma.mma.sync.aligned.row.col.m16n16k16.f16.f16 {%r11783, %r11784, %r11785, %r11786}, {%r2, %r2, %r2, %r2, %r2, %r2, %r2, %r2}, {%r2, %r2, %r2, %r2, %r2, %r2, %r2, %r2}, {%r11779, %r11780, %r11781, %r11782};
	bar.warp.sync 	-1;
	wmma.mma.sync.aligned.row.col.m16n16k16.f16.f16 {%r11787, %r11788, %r11789, %r11790}, {%r2, %r2, %r2, %r2, %r2, %r2, %r2, %r2}, {%r2, %r2, %r2, %r2, %r2, %r2, %r2, %r2}, {%r11783, %r11784, %r11785, %r11786};
	bar.warp.sync 	-1;
	wmma.mma.sync.aligned.row.col.m16n16k16.f16.f16 {%r11791, %r11792, %r11793, %r11794}, {%r2, %r2, %r2, %r2, %r2, %r2, %r2, %r2}, {%r2, %r2, %r2, %r2, %r2, %r2, %r2, %r2}, {%r11787, %r11788, %r11789, %r11790};
	bar.warp.sync 	-1;
	wmma.mma.sync.aligned.row.col.m16n16k16.f16.f16 {%r11795, %r11796, %r11797, %r11798}, {%r2, %r2, %r2, %r2, %r2, %r2, %r2, %r2}, {%r2, %r2, %r2, %r2, %r2, %r2, %r2, %r2}, {%r11791, %r11792, %r11793, %r11794};
	bar.warp.sync 	-1;
	wmma.mma.sync.aligned.row.col.m16n16k16.f16.f16 {%r11799, %r11800, %r11801, %r11802}, {%r2, %r2, %r2, %r2, %r2, %r2, %r2, %r2}, {%r2, %r2, %r2, %r2, %r2, %r2, %r2, %r2}, {%r11795, %r11796, %r11797, %r11798};
	bar.warp.sync 	-1;
	wmma.mma.sync.aligned.row.col.m16n16k16.f16.f16 {%r11803, %r11804, %r11805, %r11806}, {%r2, %r2, %r2, %r2, %r2, %r2, %r2, %r2}, {%r2, %r2, %r2, %r2, %r2, %r2, %r2, %r2}, {%r11799, %r11800, %r11801, %r11802};
	bar.warp.sync 	-1;
	wmma.mma.sync.aligned.row.col.m16n16k16.f16.f16 {%r11807, %r11808, %r11809, %r11810}, {%r2, %r2, %r2, %r2, %r2, %r2, %r2, %r2}, {%r2, %r2, %r2, %r2, %r2, %r2, %r2, %r2}, {%r11803, %r11804, %r11805, %r11806};
	bar.warp.sync 	-1;
	wmma.mma.sync.aligned.row.col.m16n16k16.f16.f16 {%r11811, %r11812, %r11813, %r11814}, {%r2, %r2, %r2, %r2, %r2, %r2, %r2, %r2}, {%r2, %r2, %r2, %r2, %r2, %r2, %r2, %r2}, {%r11807, %r11808, %r11809, %r11810};
	bar.warp.sync 	-1;
	wmma.mma.sync.aligned.row.col.m16n16k16.f16.f16 {%r11815, %r11816, %r11817, %r11818}, {%r2, %r2, %r2, %r2, %r2, %r2, %r2, %r2}, {%r2, %r2, %r2, %r2, %r2, %r2, %r2, %r2}, {%r11811, %r11812, %r11813, %r11814};
	bar.warp.sync 	-1;
	wmma.mma.sync.aligned.row.col.m16n16k16.f16.f16 {%r11819, %r11820, %r11821, %r11822}, {%r2, %r2, %r2, %r2, %r2, %r2, %r2, %r2}, {%r2, %r2, %r2, %r2, %r2, %r2, %r2, %r2}, {%r11815, %r11816, %r11817, %r11818};
	bar.warp.sync 	-1;
	wmma.mma.sync.aligned.row.col.m16n16k16.f16.f16 {%r11823, %r11824, %r11825, %r11826}, {%r2, %r2, %r2, %r2, %r2, %r2, %r2, %r2}, {%r2, %r2, %r2, %r2, %r2, %r2, %r2, %r2}, {%r11819, %r11820, %r11821, %r11822};
	bar.warp.sync 	-1;
	wmma.mma.sync.aligned.row.col.m16n16k16.f16.f16 {%r11827, %r11828, %r11829, %r11830}, {%r2, %r2, %r2, %r2, %r2, %r2, %r2, %r2}, {%r2, %r2, %r2, %r2, %r2, %r2, %r2, %r2}, {%r11823, %r11824, %r11825, %r11826};
	bar.warp.sync 	-1;
	wmma.mma.sync.aligned.row.col.m16n16k16.f16.f16 {%r11831, %r11832, %r11833, %r11834}, {%r2, %r2, %r2, %r2, %r2, %r2, %r2, %r2}, {%r2, %r2, %r2, %r2, %r2, %r2, %r2, %r2}, {%r11827, %r11828, %r11829, %r11830};
	bar.warp.sync 	-1;
	wmma.mma.sync.aligned.row.col.m16n16k16.f16.f16 {%r11835, %r11836, %r11837, %r11838}, {%r2, %r2, %r2, %r2, %r2, %r2, %r2, %r2}, {%r2, %r2, %r2, %r2, %r2, %r2, %r2, %r2}, {%r11831, %r11832, %r11833, %r11834};
	bar.warp.sync 	-1;
	wmma.mma.sync.aligned.row.col.m16n16k16.f16.f16 {%r11839, %r11840, %r11841, %r11842}, {%r2, %r2, %r2, %r2, %r2, %r2, %r2, %r2}, {%r2, %r2, %r2, %r2, %r2, %r2, %r2, %r2}, {%r11835, %r11836, %r11837, %r11838};
	bar.warp.sync 	-1;
	wmma.mma.sync.aligned.row.col.m16n16k16.f16.f16 {%r11843, %r11844, %r11845, %r11846}, {%r2, %r2, %r2, %r2, %r2, %r2, %r2, %r2}, {%r2, %r2, %r2, %r2, %r2, %r2, %r2, %r2}, {%r11839, %r11840, %r11841, %r11842};
	bar.warp.sync 	-1;
	wmma.mma.sync.aligned.row.col.m16n16k16.f16.f16 {%r11847, %r11848, %r11849, %r11850}, {%r2, %r2, %r2, %r2, %r2, %r2, %r2, %r2}, {%r2, %r2, %r2, %r2, %r2, %r2, %r2, %r2}, {%r11843, %r11844, %r11845, %r11846};
	bar.warp.sync 	-1;
	wmma.mma.sync.aligned.row.col.m16n16k16.f16.f16 {%r11851, %r11852, %r11853, %r11854}, {%r2, %r2, %r2, %r2, %r2, %r2, %r2, %r2}, {%r2, %r2, %r2, %r2, %r2, %r2, %r2, %r2}, {%r11847, %r11848, %r11849, %r11850};
	bar.warp.sync 	-1;
	wmma.mma.sync.aligned.row.col.m16n16k16.f16.f16 {%r11855, %r11856, %r11857, %r11858}, {%r2, %r2, %r2, %r2, %r2, %r2, %r2, %r2}, {%r2, %r2, %r2, %r2, %r2, %r2, %r2, %r2}, {%r11851, %r11852, %r11853, %r11854};
	bar.warp.sync 	-1;
	wmma.mma.sync.aligned.row.col.m16n16k16.f16.f16 {%r11859, %r11860, %r11861, %r11862}, {%r2, %r2, %r2, %r2, %r2, %r2, %r2, %r2}, {%r2, %r2, %r2, %r2, %r2, %r2, %r2, %r2}, {%r11855, %r11856, %r11857, %r11858};
	bar.warp.sync 	-1;
	wmma.mma.sync.aligned.row.col.m16n16k16.f16.f16 {%r11863, %r11864, %r11865, %r11866}, {%r2, %r2, %r2, %r2, %r2, %r2, %r2, %r2}, {%r2, %r2, %r2, %r2, %r2, %r2, %r2, %r2}, {%r11859, %r11860, %r11861, %r11862};
	bar.warp.sync 	-1;
	wmma.mma.sync.aligned.row.col.m16n16k16.f16.f16 {%r11867, %r11868, %r11869, %r11870}, {%r2, %r2, %r2, %r2, %r2, %r2, %r2, %r2}, {%r2, %r2, %r2, %r2, %r2, %r2, %r2, %r2}, {%r11863, %r11864, %r11865, %r11866};
	bar.warp.sync 	-1;
	wmma.mma.sync.aligned.row.col.m16n16k16.f16.f16 {%r11871, %r11872, %r11873, %r11874}, {%r2, %r2, %r2, %r2, %r2, %r2, %r2, %r2}, {%r2, %r2, %r2, %r2, %r2, %r2, %r2, %r2}, {%r11867, %r11868, %r11869, %r11870};
	bar.warp.sync 	-1;
	wmma.mma.sync.aligned.row.col.m16n16k16.f16.f16 {%r11875, %r11876, %r11877, %r11878}, {%r2, %r2, %r2, %r2, %r2, %r2, %r2, %r2}, {%r2, %r2, %r2, %r2, %r2, %r2, %r2, %r2}, {%r11871, %r11872, %r11873, %r11874};
	bar.warp.sync 	-1;
	wmma.mma.sync.aligned.row.col.m16n16k16.f16.f16 {%r11879, %r11880, %r11881, %r11882}, {%r2, %r2, %r2, %r2, %r2, %r2, %r2, %r2}, {%r2, %r2, %r2, %r2, %r2, %r2, %r2, %r2}, {%r11875, %r11876, %r11877, %r11878};
	bar.warp.sync 	-1;
	wmma.mma.sync.aligned.row.col.m16n16k16.f16.f16 {%r11883, %r11884, %r11885, %r11886}, {%r2, %r2, %r2, %r2, %r2, %r2, %r2, %r2}, {%r2, %r2, %r2, %r2, %r2, %r2, %r2, %r2}, {%r11879, %r11880, %r11881, %r11882};
	bar.warp.sync 	-1;
	wmma.mma.sync.aligned.row.col.m16n16k16.f16.f16 {%r11887, %r11888, %r11889, %r11890}, {%r2, %r2, %r2, %r2, %r2, %r2, %r2, %r2}, {%r2, %r2, %r2, %r2, %r2, %r2, %r2, %r2}, {%r11883, %r11884, %r11885, %r11886};
	bar.warp.sync 	-1;
	wmma.mma.sync.aligned.row.col.m16n16k16.f16.f16 {%r11891, %r11892, %r11893, %r11894}, {%r2, %r2, %r2, %r2, %r2, %r2, %r2, %r2}, {%r2, %r2, %r2, %r2, %r2, %r2, %r2, %r2}, {%r11887, %r11888, %r11889, %r11890};
	bar.warp.sync 	-1;
	wmma.mma.sync.aligned.row.col.m16n16k16.f16.f16 {%r11895, %r11896, %r11897, %r11898}, {%r2, %r2, %r2, %r2, %r2, %r2, %r2, %r2}, {%r2, %r2, %r2, %r2, %r2, %r2, %r2, %r2}, {%r11891, %r11892, %r11893, %r11894};
	bar.warp.sync 	-1;
	wmma.mma.sync.aligned.row.col.m16n16k16.f16.f16 {%r11899, %r11900, %r11901, %r11902}, {%r2, %r2, %r2, %r2, %r2, %r2, %r2, %r2}, {%r2, %r2, %r2, %r2, %r2, %r2, %r2, %r2}, {%r11895, %r11896, %r11897, %r11898};
	bar.warp.sync 	-1;
	wmma.mma.sync.aligned.row.col.m16n16k16.f16.f16 {%r11903, %r11904, %r11905, %r11906}, {%r2, %r2, %r2, %r2, %r2, %r2, %r2, %r2}, {%r2, %r2, %r2, %r2, %r2, %r2, %r2, %r2}, {%r11899, %r11900, %r11901, %r11902};
	bar.warp.sync 	-1;
	wmma.mma.sync.aligned.row.col.m16n16k16.f16.f16 {%r11907, %r11908, %r11909, %r11910}, {%r2, %r2, %r2, %r2, %r2, %r2, %r2, %r2}, {%r2, %r2, %r2, %r2, %r2, %r2, %r2, %r2}, {%r11903, %r11904, %r11905, %r11906};
	bar.warp.sync 	-1;
	wmma.mma.sync.aligned.row.col.m16n16k16.f16.f16 {%r11911, %r11912, %r11913, %r11914}, {%r2, %r2, %r2, %r2, %r2, %r2, %r2, %r2}, {%r2, %r2, %r2, %r2, %r2, %r2, %r2, %r2}, {%r11907, %r11908, %r11909, %r11910};
	bar.warp.sync 	-1;
	wmma.mma.sync.aligned.row.col.m16n16k16.f16.f16 {%r11915, %r11916, %r11917, %r11918}, {%r2, %r2, %r2, %r2, %r2, %r2, %r2, %r2}, {%r2, %r2, %r2, %r2, %r2, %r2, %r2, %r2}, {%r11911, %r11912, %r11913, %r11914};
	bar.warp.sync 	-1;
	wmma.mma.sync.aligned.row.col.m16n16k16.f16.f16 {%r11919, %r11920, %r11921, %r11922}, {%r2, %r2, %r2, %r2, %r2, %r2, %r2, %r2}, {%r2, %r2, %r2, %r2, %r2, %r2, %r2, %r2}, {%r11915, %r11916, %r11917, %r11918};
	bar.warp.sync 	-1;
	wmma.mma.sync.aligned.row.col.m16n16k16.f16.f16 {%r11923, %r11924, %r11925, %r11926}, {%r2, %r2, %r2, %r2, %r2, %r2, %r2, %r2}, {%r2, %r2, %r2, %r2, %r2, %r2, %r2, %r2}, {%r11919, %r11920, %r11921, %r11922};
	bar.warp.sync 	-1;
	wmma.mma.sync.aligned.row.col.m16n16k16.f16.f16 {%r11927, %r11928, %r11929, %r11930}, {%r2, %r2, %r2, %r2, %r2, %r2, %r2, %r2}, {%r2, %r2, %r2, %r2, %r2, %r2, %r2, %r2}, {%r11923, %r11924, %r11925, %r11926};
	bar.warp.sync 	-1;
	wmma.mma.sync.aligned.row.col.m16n16k16.f16.f16 {%r11931, %r11932, %r11933, %r11934}, {%r2, %r2, %r2, %r2, %r2, %r2, %r2, %r2}, {%r2, %r2, %r2, %r2, %r2, %r2, %r2, %r2}, {%r11927, %r11928, %r11929, %r11930};
	bar.warp.sync 	-1;
	wmma.mma.sync.aligned.row.col.m16n16k16.f16.f16 {%r11935, %r11936, %r11937, %r11938}, {%r2, %r2, %r2, %r2, %r2, %r2, %r2, %r2}, {%r2, %r2, %r2, %r2, %r2, %r2, %r2, %r2}, {%r11931, %r11932, %r11933, %r11934};
	bar.warp.sync 	-1;
	wmma.mma.sync.aligned.row.col.m16n16k16.f16.f16 {%r11939, %r11940, %r11941, %r11942}, {%r2, %r2, %r2, %r2, %r2, %r2, %r2, %r2}, {%r2, %r2, %r2, %r2, %r2, %r2, %r2, %r2}, {%r11935, %r11936, %r11937, %r11938};
	bar.warp.sync 	-1;
	wmma.mma.sync.aligned.row.col.m16n16k16.f16.f16 {%r11943, %r11944, %r11945, %r11946}, {%r2, %r2, %r2, %r2, %r2, %r2, %r2, %r2}, {%r2, %r2, %r2, %r2, %r2, %r2, %r2, %r2}, {%r11939, %r11940, %r11941, %r11942};
	bar.warp.sync 	-1;
	wmma.mma.sync.aligned.row.col.m16n16k16.f16.f16 {%r11947, %r11948, %r11949, %r11950}, {%r2, %r2, %r2, %r2, %r2, %r2, %r2, %r2}, {%r2, %r2, %r2, %r2, %r2, %r2, %r2, %r2}, {%r11943, %r11944, %r11945, %r11946};
	bar.warp.sync 	-1;
	wmma.mma.sync.aligned.row.col.m16n16k16.f16.f16 {%r11951, %r11952, %r11953, %r11954}, {%r2, %r2, %r2, %r2, %r2, %r2, %r2, %r2}, {%r2, %r2, %r2, %r2, %r2, %r2, %r2, %r2}, {%r11947, %r11948, %r11949, %r11950};
	bar.warp.sync 	-1;
	wmma.mma.sync.aligned.row.col.m16n16k16.f16.f16 {%r11955, %r11956, %r11957, %r11958}, {%r2, %r2, %r2, %r2, %r2, %r2, %r2, %r2}, {%r2, %r2, %r2, %r2, %r2, %r2, %r2, %r2}, {%r11951, %r11952, %r11953, %r11954};
	bar.warp.sync 	-1;
	wmma.mma.sync.aligned.row.col.m16n16k16.f16.f16 {%r11959, %r11960, %r11961, %r11962}, {%r2, %r2, %r2, %r2, %r2, %r2, %r2, %r2}, {%r2, %r2, %r2, %r2, %r2, %r2, %r2, %r2}, {%r11955, %r11956, %r11957, %r11958};
	bar.warp.sync 	-1;
	wmma.mma.sync.aligned.row.col.m16n16k16.f16.f16 {%r11963, %r11964, %r11965, %r11966}, {%r2, %r2, %r2, %r2, %r2, %r2, %r2, %r2}, {%r2, %r2, %r2, %r2, %r2, %r2, %r2, %r2}, {%r11959, %r11960, %r11961, %r11962};
	bar.warp.sync 	-1;
	wmma.mma.sync.aligned.row.col.m16n16k16.f16.f16 {%r11967, %r11968, %r11969, %r11970}, {%r2, %r2, %r2, %r2, %r2, %r2, %r2, %r2}, {%r2, %r2, %r2, %r2, %r2, %r2, %r2, %r2}, {%r11963, %r11964, %r11965, %r11966};
	bar.warp.sync 	-1;
	wmma.mma.sync.aligned.row.col.m16n16k16.f16.f16 {%r11971, %r11972, %r11973, %r11974}, {%r2, %r2, %r2, %r2, %r2, %r2, %r2, %r2}, {%r2, %r2, %r2, %r2, %r2, %r2, %r2, %r2}, {%r11967, %r11968, %r11969, %r11970};
	bar.warp.sync 	-1;
	wmma.mma.sync.aligned.row.col.m16n16k16.f16.f16 {%r11975, %r11976, %r11977, %r11978}, {%r2, %r2, %r2, %r2, %r2, %r2, %r2, %r2}, {%r2, %r2, %r2, %r2, %r2, %r2, %r2, %r2}, {%r11971, %r11972, %r11973, %r11974};
	bar.warp.sync 	-1;
	wmma.mma.sync.aligned.row.col.m16n16k16.f16.f16 {%r11979, %r11980, %r11981, %r11982}, {%r2, %r2, %r2, %r2, %r2, %r2, %r2, %r2}, {%r2, %r2, %r2, %r2, %r2, %r2, %r2, %r2}, {%r11975, %r11976, %r11977, %r11978};
	bar.warp.sync 	-1;
	wmma.mma.sync.aligned.row.col.m16n16k16.f16.f16 {%r11983, %r11984, %r11985, %r11986}, {%r2, %r2, %r2, %r2, %r2, %r2, %r2, %r2}, {%r2, %r2, %r2, %r2, %r2, %r2, %r2, %r2}, {%r11979, %r11980, %r11981, %r11982};
	bar.warp.sync 	-1;
	wmma.mma.sync.aligned.row.col.m16n16k16.f16.f16 {%r11987, %r11988, %r11989, %r11990}, {%r2, %r2, %r2, %r2, %r2, %r2, %r2, %r2}, {%r2, %r2, %r2, %r2, %r2, %r2, %r2, %r2}, {%r11983, %r11984, %r11985, %r11986};
	bar.warp.sync 	-1;
	wmma.mma.sync.aligned.row.col.m16n16k16.f16.f16 {%r11991, %r11992, %r11993, %r11994}, {%r2, %r2, %r2, %r2, %r2, %r2, %r2, %r2}, {%r2, %r2, %r2, %r2, %r2, %r2, %r2, %r2}, {%r11987, %r11988, %r11989, %r11990};
	bar.warp.sync 	-1;
	wmma.mma.sync.aligned.row.col.m16n16k16.f16.f16 {%r11995, %r11996, %r11997, %r11998}, {%r2, %r2, %r2, %r2, %r2, %r2, %r2, %r2}, {%r2, %r2, %r2, %r2, %r2, %r2, %r2, %r2}, {%r11991, %r11992, %r11993, %r11994};
	bar.warp.sync 	-1;
	wmma.mma.sync.aligned.row.col.m16n16k16.f16.f16 {%r11999, %r12000, %r12001, %r12002}, {%r2, %r2, %r2, %r2, %r2, %r2, %r2, %r2}, {%r2, %r2, %r2, %r2, %r2, %r2, %r2, %r2}, {%r11995, %r11996, %r11997, %r11998};
	bar.warp.sync 	-1;
	wmma.mma.sync.aligned.row.col.m16n16k16.f16.f16 {%r12003, %r12004, %r12005, %r12006}, {%r2, %r2, %r2, %r2, %r2, %r2, %r2, %r2}, {%r2, %r2, %r2, %r2, %r2, %r2, %r2, %r2}, {%r11999, %r12000, %r12001, %r12002};
	bar.warp.sync 	-1;
	wmma.mma.sync.aligned.row.col.m16n16k16.f16.f16 {%r12007, %r12008, %r12009, %r12010}, {%r2, %r2, %r2, %r2, %r2, %r2, %r2, %r2}, {%r2, %r2, %r2, %r2, %r2, %r2, %r2, %r2}, {%r12003, %r12004, %r12005, %r12006};
	bar.warp.sync 	-1;
	wmma.mma.sync.aligned.row.col.m16n16k16.f16.f16 {%r12011, %r12012, %r12013, %r12014}, {%r2, %r2, %r2, %r2, %r2, %r2, %r2, %r2}, {%r2, %r2, %r2, %r2, %r2, %r2, %r2, %r2}, {%r12007, %r12008, %r12009, %r12010};
	bar.warp.sync 	-1;
	wmma.mma.sync.aligned.row.col.m16n16k16.f16.f16 {%r12015, %r12016, %r12017, %r12018}, {%r2, %r2, %r2, %r2, %r2, %r2, %r2, %r2}, {%r2, %r2, %r2, %r2, %r2, %r2, %r2, %r2}, {%r12011, %r12012, %r12013, %r12014};
	bar.warp.sync 	-1;
	wmma.mma.sync.aligned.row.col.m16n16k16.f16.f16 {%r12019, %r12020, %r12021, %r12022}, {%r2, %r2, %r2, %r2, %r2, %r2, %r2, %r2}, {%r2, %r2, %r2, %r2, %r2, %r2, %r2, %r2}, {%r12015, %r12016, %r12017, %r12018};
	bar.warp.sync 	-1;
	wmma.mma.sync.aligned.row.col.m16n16k16.f16.f16 {%r12023, %r12024, %r12025, %r12026}, {%r2, %r2, %r2, %r2, %r2, %r2, %r2, %r2}, {%r2, %r2, %r2, %r2, %r2, %r2, %r2, %r2}, {%r12019, %r12020, %r12021, %r12022};
	bar.warp.sync 	-1;
	wmma.mma.sync.aligned.row.col.m16n16k16.f16.f16 {%r12027, %r12028, %r12029, %r12030}, {%r2, %r2, %r2, %r2, %r2, %r2, %r2, %r2}, {%r2, %r2, %r2, %r2, %r2, %r2, %r2, %r2}, {%r12023, %r12024, %r12025, %r12026};
	bar.warp.sync 	-1;
	wmma.mma.sync.aligned.row.col.m16n16k16.f16.f16 {%r12031, %r12032, %r12033, %r12034}, {%r2, %r2, %r2, %r2, %r2, %r2, %r2, %r2}, {%r2, %r2, %r2, %r2, %r2, %r2, %r2, %r2}, {%r12027, %r12028, %r12029, %r12030};
	bar.warp.sync 	-1;
	wmma.mma.sync.aligned.row.col.m16n16k16.f16.f16 {%r12035, %r12036, %r12037, %r12038}, {%r2, %r2, %r2, %r2, %r2, %r2, %r2, %r2}, {%r2, %r2, %r2, %r2, %r2, %r2, %r2, %r2}, {%r12031, %r12032, %r12033, %r12034};
	bar.warp.sync 	-1;
	wmma.mma.sync.aligned.row.col.m16n16k16.f16.f16 {%r12039, %r12040, %r12041, %r12042}, {%r2, %r2, %r2, %r2, %r2, %r2, %r2, %r2}, {%r2, %r2, %r2, %r2, %r2, %r2, %r2, %r2}, {%r12035, %r12036, %r12037, %r12038};
	bar.warp.sync 	-1;
	wmma.mma.sync.aligned.row.col.m16n16k16.f16.f16 {%r12043, %r12044, %r12045, %r12046}, {%r2, %r2, %r2, %r2, %r2, %r2, %r2, %r2}, {%r2, %r2, %r2, %r2, %r2, %r2, %r2, %r2}, {%r12039, %r12040, %r12041, %r12042};
	bar.warp.sync 	-1;
	wmma.mma.sync.aligned.row.col.m16n16k16.f16.f16 {%r12047, %r12048, %r12049, %r12050}, {%r2, %r2, %r2, %r2, %r2, %r2, %r2, %r2}, {%r2, %r2, %r2, %r2, %r2, %r2, %r2, %r2}, {%r12043, %r12044, %r12045, %r12046};
	bar.warp.sync 	-1;
	wmma.mma.sync.aligned.row.col.m16n16k16.f16.f16 {%r12051, %r12052, %r12053, %r12054}, {%r2, %r2, %r2, %r2, %r2, %r2, %r2, %r2}, {%r2, %r2, %r2, %r2, %r2, %r2, %r2, %r2}, {%r12047, %r12048, %r12049, %r12050};
	bar.warp.sync 	-1;
	wmma.mma.sync.aligned.row.col.m16n16k16.f16.f16 {%r12055, %r12056, %r12057, %r12058}, {%r2, %r2, %r2, %r2, %r2, %r2, %r2, %r2}, {%r2, %r2, %r2, %r2, %r2, %r2, %r2, %r2}, {%r12051, %r12052, %r12053, %r12054};
	bar.warp.sync 	-1;
	wmma.mma.sync.aligned.row.col.m16n16k16.f16.f16 {%r12059, %r12060, %r12061, %r12062}, {%r2, %r2, %r2, %r2, %r2, %r2, %r2, %r2}, {%r2, %r2, %r2, %r2, %r2, %r2, %r2, %r2}, {%r12055, %r12056, %r12057, %r12058};
	bar.warp.sync 	-1;
	wmma.mma.sync.aligned.row.col.m16n16k16.f16.f16 {%r12063, %r12064, %r12065, %r12066}, {%r2, %r2, %r2, %r2, %r2, %r2, %r2, %r2}, {%r2, %r2, %r2, %r2, %r2, %r2, %r2, %r2}, {%r12059, %r12060, %r12061, %r12062};
	bar.warp.sync 	-1;
	wmma.mma.sync.aligned.row.col.m16n16k16.f16.f16 {%r12067, %r12068, %r12069, %r12070}, {%r2, %r2, %r2, %r2, %r2, %r2, %r2, %r2}, {%r2, %r2, %r2, %r2, %r2, %r2, %r2, %r2}, {%r12063, %r12064, %r12065, %r12066};
	bar.warp.sync 	-1;
	wmma.mma.sync.aligned.row.col.m16n16k16.f16.f16 {%r12071, %r12072, %r12073, %r12074}, {%r2, %r2, %r2, %r2, %r2, %r2, %r2, %r2}, {%r2, %r2, %r2, %r2, %r2, %r2, %r2, %r2}, {%r12067, %r12068, %r12069, %r12070};
	bar.warp.sync 	-1;
	wmma.mma.sync.aligned.row.col.m16n16k16.f16.f16 {%r12075, %r12076, %r12077, %r12078}, {%r2, %r2, %r2, %r2, %r2, %r2, %r2, %r2}, {%r2, %r2, %r2, %r2, %r2, %r2, %r2, %r2}, {%r12071, %r12072, %r12073, %r12074};
	bar.warp.sync 	-1;
	wmma.mma.sync.aligned.row.col.m16n16k16.f16.f16 {%r12079, %r12080, %r12081, %r12082}, {%r2, %r2, %r2, %r2, %r2, %r2, %r2, %r2}, {%r2, %r2, %r2, %r2, %r2, %r2, %r2, %r2}, {%r12075, %r12076, %r12077, %r12078};
	bar.warp.sync 	-1;
	wmma.mma.sync.aligned.row.col.m16n16k16.f16.f16 {%r12083, %r12084, %r12085, %r12086}, {%r2, %r2, %r2, %r2, %r2, %r2, %r2, %r2}, {%r2, %r2, %r2, %r2, %r2, %r2, %r2, %r2}, {%r12079, %r12080, %r12081, %r12082};
	bar.warp.sync 	-1;
	wmma.mma.sync.aligned.row.col.m16n16k16.f16.f16 {%r12087, %r12088, %r12089, %r12090}, {%r2, %r2, %r2, %r2, %r2, %r2, %r2, %r2}, {%r2, %r2, %r2, %r2, %r2, %r2, %r2, %r2}, {%r12083, %r12084, %r12085, %r12086};
	bar.warp.sync 	-1;
	wmma.mma.sync.aligned.row.col.m16n16k16.f16.f16 {%r12091, %r12092, %r12093, %r12094}, {%r2, %r2, %r2, %r2, %r2, %r2, %r2, %r2}, {%r2, %r2, %r2, %r2, %r2, %r2, %r2, %r2}, {%r12087, %r12088, %r12089, %r12090};
	bar.warp.sync 	-1;
	wmma.mma.sync.aligned.row.col.m16n16k16.f16.f16 {%r12095, %r12096, %r12097, %r12098}, {%r2, %r2, %r2, %r2, %r2, %r2, %r2, %r2}, {%r2, %r2, %r2, %r2, %r2, %r2, %r2, %r2}, {%r12091, %r12092, %r12093, %r12094};
	bar.warp.sync 	-1;
	wmma.mma.sync.aligned.row.col.m16n16k16.f16.f16 {%r12099, %r12100, %r12101, %r12102}, {%r2, %r2, %r2, %r2, %r2, %r2, %r2, %r2}, {%r2, %r2, %r2, %r2, %r2, %r2, %r2, %r2}, {%r12095, %r12096, %r12097, %r12098};
	bar.warp.sync 	-1;
	wmma.mma.sync.aligned.row.col.m16n16k16.f16.f16 {%r12103, %r12104, %r12105, %r12106}, {%r2, %r2, %r2, %r2, %r2, %r2, %r2, %r2}, {%r2, %r2, %r2, %r2, %r2, %r2, %r2, %r2}, {%r12099, %r12100, %r12101, %r12102};
	bar.warp.sync 	-1;
	wmma.mma.sync.aligned.row.col.m16n16k16.f16.f16 {%r12107, %r12108, %r12109, %r12110}, {%r2, %r2, %r2, %r2, %r2, %r2, %r2, %r2}, {%r2, %r2, %r2, %r2, %r2, %r2, %r2, %r2}, {%r12103, %r12104, %r12105, %r12106};
	bar.warp.sync 	-1;
	wmma.mma.sync.aligned.row.col.m16n16k16.f16.f16 {%r12111, %r12112, %r12113, %r12114}, {%r2, %r2, %r2, %r2, %r2, %r2, %r2, %r2}, {%r2, %r2, %r2, %r2, %r2, %r2, %r2, %r2}, {%r12107, %r12108, %r12109, %r12110};
	bar.warp.sync 	-1;
	wmma.mma.sync.aligned.row.col.m16n16k16.f16.f16 {%r12115, %r12116, %r12117, %r12118}, {%r2, %r2, %r2, %r2, %r2, %r2, %r2, %r2}, {%r2, %r2, %r2, %r2, %r2, %r2, %r2, %r2}, {%r12111, %r12112, %r12113, %r12114};
	bar.warp.sync 	-1;
	wmma.mma.sync.aligned.row.col.m16n16k16.f16.f16 {%r12119, %r12120, %r12121, %r12122}, {%r2, %r2, %r2, %r2, %r2, %r2, %r2, %r2}, {%r2, %r2, %r2, %r2, %r2, %r2, %r2, %r2}, {%r12115, %r12116, %r12117, %r12118};
	bar.warp.sync 	-1;
	wmma.mma.sync.aligned.row.col.m16n16k16.f16.f16 {%r12123, %r12124, %r12125, %r12126}, {%r2, %r2, %r2, %r2, %r2, %r2, %r2, %r2}, {%r2, %r2, %r2, %r2, %r2, %r2, %r2, %r2}, {%r12119, %r12120, %r12121, %r12122};
	bar.warp.sync 	-1;
	wmma.mma.sync.aligned.row.col.m16n16k16.f16.f16 {%r12127, %r12128, %r12129, %r12130}, {%r2, %r2, %r2, %r2, %r2, %r2, %r2, %r2}, {%r2, %r2, %r2, %r2, %r2, %r2, %r2, %r2}, {%r12123, %r12124, %r12125, %r12126};
	bar.warp.sync 	-1;
	wmma.mma.sync.aligned.row.col.m16n16k16.f16.f16 {%r12131, %r12132, %r12133, %r12134}, {%r2, %r2, %r2, %r2, %r2, %r2, %r2, %r2}, {%r2, %r2, %r2, %r2, %r2, %r2, %r2, %r2}, {%r12127, %r12128, %r12129, %r12130};
	bar.warp.sync 	-1;
	wmma.mma.sync.aligned.row.col.m16n16k16.f16.f16 {%r12135, %r12136, %r12137, %r12138}, {%r2, %r2, %r2, %r2, %r2, %r2, %r2, %r2}, {%r2, %r2, %r2, %r2, %r2, %r2, %r2, %r2}, {%r12131, %r12132, %r12133, %r12134};
	bar.warp.sync 	-1;
	wmma.mma.sync.aligned.row.col.m16n16k16.f16.f16 {%r12139, %r12140, %r12141, %r12142}, {%r2, %r2, %r2, %r2, %r2, %r2, %r2, %r2}, {%r2, %r2, %r2, %r2, %r2, %r2, %r2, %r2}, {%r12135, %r12136, %r12137, %r12138};
	bar.warp.sync 	-1;
	wmma.mma.sync.aligned.row.col.m16n16k16.f16.f16 {%r12143, %r12144, %r12145, %r12146}, {%r2, %r2, %r2, %r2, %r2, %r2, %r2, %r2}, {%r2, %r2, %r2, %r2, %r2, %r2, %r2, %r2}, {%r12139, %r12140, %r12141, %r12142};
	bar.warp.sync 	-1;
	wmma.mma.sync.aligned.row.col.m16n16k16.f16.f16 {%r12147, %r12148, %r12149, %r12150}, {%r2, %r2, %r2, %r2, %r2, %r2, %r2, %r2}, {%r2, %r2, %r2, %r2, %r2, %r2, %r2, %r2}, {%r12143, %r12144, %r12145, %r12146};
	bar.warp.sync 	-1;
	wmma.mma.sync.aligned.row.col.m16n16k16.f16.f16 {%r12151, %r12152, %r12153, %r12154}, {%r2, %r2, %r2, %r2, %r2, %r2, %r2, %r2}, {%r2, %r2, %r2, %r2, %r2, %r2, %r2, %r2}, {%r12147, %r12148, %r12149, %r12150};
	bar.warp.sync 	-1;
	wmma.mma.sync.aligned.row.col.m16n16k16.f16.f16 {%r12155, %r12156, %r12157, %r12158}, {%r2, %r2, %r2, %r2, %r2, %r2, %r2, %r2}, {%r2, %r2, %r2, %r2, %r2, %r2, %r2, %r2}, {%r12151, %r12152, %r12153, %r12154};
	bar.warp.sync 	-1;
	wmma.mma.sync.aligned.row.col.m16n16k16.f16.f16 {%r12159, %r12160, %r12161, %r12162}, {%r2, %r2, %r2, %r2, %r2, %r2, %r2, %r2}, {%r2, %r2, %r2, %r2, %r2, %r2, %r2, %r2}, {%r12155, %r12156, %r12157, %r12158};
	bar.warp.sync 	-1;
	wmma.mma.sync.aligned.row.col.m16n16k16.f16.f16 {%r12163, %r12164, %r12165, %r12166}, {%r2, %r2, %r2, %r2, %r2, %r2, %r2, %r2}, {%r2, %r2, %r2, %r2, %r2, %r2, %r2, %r2}, {%r12159, %r12160, %r12161, %r12162};
	bar.warp.sync 	-1;
	wmma.mma.sync.aligned.row.col.m16n16k16.f16.f16 {%r12167, %r12168, %r12169, %r12170}, {%r2, %r2, %r2, %r2, %r2, %r2, %r2, %r2}, {%r2, %r2, %r2, %r2, %r2, %r2, %r2, %r2}, {%r12163, %r12164, %r12165, %r12166};
	bar.warp.sync 	-1;
	wmma.mma.sync.aligned.row.col.m16n16k16.f16.f16 {%r12171, %r12172, %r12173, %r12174}, {%r2, %r2, %r2, %r2, %r2, %r2, %r2, %r2}, {%r2, %r2, %r2, %r2, %r2, %r2, %r2, %r2}, {%r12167, %r12168, %r12169, %r12170};
	bar.warp.sync 	-1;
	wmma.mma.sync.aligned.row.col.m16n16k16.f16.f16 {%r12175, %r12176, %r12177, %r12178}, {%r2, %r2, %r2, %r2, %r2, %r2, %r2, %r2}, {%r2, %r2, %r2, %r2, %r2, %r2, %r2, %r2}, {%r12171, %r12172, %r12173, %r12174};
	bar.warp.sync 	-1;
	wmma.mma.sync.aligned.row.col.m16n16k16.f16.f16 {%r12179, %r12180, %r12181, %r12182}, {%r2, %r2, %r2, %r2, %r2, %r2, %r2, %r2}, {%r2, %r2, %r2, %r2, %r2, %r2, %r2, %r2}, {%r12175, %r12176, %r12177, %r12178};
	bar.warp.sync 	-1;
	wmma.mma.sync.aligned.row.col.m16n16k16.f16.f16 {%r12183, %r12184, %r12185, %r12186}, {%r2, %r2, %r2, %r2, %r2, %r2, %r2, %r2}, {%r2, %r2, %r2, %r2, %r2, %r2, %r2, %r2}, {%r12179, %r12180, %r12181, %r12182};
	bar.warp.sync 	-1;
	wmma.mma.sync.aligned.row.col.m16n16k16.f16.f16 {%r12187, %r12188, %r12189, %r12190}, {%r2, %r2, %r2, %r2, %r2, %r2, %r2, %r2}, {%r2, %r2, %r2, %r2, %r2, %r2, %r2, %r2}, {%r12183, %r12184, %r12185, %r12186};
	bar.warp.sync 	-1;
	wmma.mma.sync.aligned.row.col.m16n16k16.f16.f16 {%r12191, %r12192, %r12193, %r12194}, {%r2, %r2, %r2, %r2, %r2, %r2, %r2, %r2}, {%r2, %r2, %r2, %r2, %r2, %r2, %r2, %r2}, {%r12187, %r12188, %r12189, %r12190};
	bar.warp.sync 	-1;
	wmma.mma.sync.aligned.row.col.m16n16k16.f16.f16 {%r12195, %r12196, %r12197, %r12198}, {%r2, %r2, %r2, %r2, %r2, %r2, %r2, %r2}, {%r2, %r2, %r2, %r2, %r2, %r2, %r2, %r2}, {%r12191, %r12192, %r12193, %r12194};
	bar.warp.sync 	-1;
	wmma.mma.sync.aligned.row.col.m16n16k16.f16.f16 {%r12199, %r12200, %r12201, %r12202}, {%r2, %r2, %r2, %r2, %r2, %r2, %r2, %r2}, {%r2, %r2, %r2, %r2, %r2, %r2, %r2, %r2}, {%r12195, %r12196, %r12197, %r12198};
	bar.warp.sync 	-1;
	wmma.mma.sync.aligned.row.col.m16n16k16.f16.f16 {%r12203, %r12204, %r12205, %r12206}, {%r2, %r2, %r2, %r2, %r2, %r2, %r2, %r2}, {%r2, %r2, %r2, %r2, %r2, %r2, %r2, %r2}, {%r12199, %r12200, %r12201, %r12202};
	bar.warp.sync 	-1;
	wmma.mma.sync.aligned.row.col.m16n16k16.f16.f16 {%r12207, %r12208, %r12209, %r12210}, {%r2, %r2, %r2, %r2, %r2, %r2, %r2, %r2}, {%r2, %r2, %r2, %r2, %r2, %r2, %r2, %r2}, {%r12203, %r12204, %r12205, %r12206};
	bar.warp.sync 	-1;
	wmma.mma.sync.aligned.row.col.m16n16k16.f16.f16 {%r12211, %r12212, %r12213, %r12214}, {%r2, %r2, %r2, %r2, %r2, %r2, %r2, %r2}, {%r2, %r2, %r2, %r2, %r2, %r2, %r2, %r2}, {%r12207, %r12208, %r12209, %r12210};
	bar.warp.sync 	-1;
	wmma.mma.sync.aligned.row.col.m16n16k16.f16.f16 {%r12215, %r12216, %r12217, %r12218}, {%r2, %r2, %r2, %r2, %r2, %r2, %r2, %r2}, {%r2, %r2, %r2, %r2, %r2, %r2, %r2, %r2}, {%r12211, %r12212, %r12213, %r12214};
	bar.warp.sync 	-1;
	wmma.mma.sync.aligned.row.col.m16n16k16.f16.f16 {%r12219, %r12220, %r12221, %r12222}, {%r2, %r2, %r2, %r2, %r2, %r2, %r2, %r2}, {%r2, %r2, %r2, %r2, %r2, %r2, %r2, %r2}, {%r12215, %r12216, %r12217, %r12218};
	bar.warp.sync 	-1;
	wmma.mma.sync.aligned.row.col.m16n16k16.f16.f16 {%r12223, %r12224, %r12225, %r12226}, {%r2, %r2, %r2, %r2, %r2, %r2, %r2, %r2}, {%r2, %r2, %r2, %r2, %r2, %r2, %r2, %r2}, {%r12219, %r12220, %r12221, %r12222};
	bar.warp.sync 	-1;
	wmma.mma.sync.aligned.row.col.m16n16k16.f16.f16 {%r12227, %r12228, %r12229, %r12230}, {%r2, %r2, %r2, %r2, %r2, %r2, %r2, %r2}, {%r2, %r2, %r2, %r2, %r2, %r2, %r2, %r2}, {%r12223, %r12224, %r12225, %r12226};
	bar.warp.sync 	-1;
	wmma.mma.sync.aligned.row.col.m16n16k16.f16.f16 {%r12231, %r12232, %r12233, %r12234}, {%r2, %r2, %r2, %r2, %r2, %r2, %r2, %r2}, {%r2, %r2, %r2, %r2, %r2, %r2, %r2, %r2}, {%r12227, %r12228, %r12229, %r12230};
	bar.warp.sync 	-1;
	wmma.mma.sync.aligned.row.col.m16n16k16.f16.f16 {%r12235, %r12236, %r12237, %r12238}, {%r2, %r2, %r2, %r2, %r2, %r2, %r2, %r2}, {%r2, %r2, %r2, %r2, %r2, %r2, %r2, %r2}, {%r12231, %r12232, %r12233, %r12234};
	bar.warp.sync 	-1;
	wmma.mma.sync.aligned.row.col.m16n16k16.f16.f16 {%r12239, %r12240, %r12241, %r12242}, {%r2, %r2, %r2, %r2, %r2, %r2, %r2, %r2}, {%r2, %r2, %r2, %r2, %r2, %r2, %r2, %r2}, {%r12235, %r12236, %r12237, %r12238};
	bar.warp.sync 	-1;
	wmma.mma.sync.aligned.row.col.m16n16k16.f16.f16 {%r12243, %r12244, %r12245, %r12246}, {%r2, %r2, %r2, %r2, %r2, %r2, %r2, %r2}, {%r2, %r2, %r2, %r2, %r2, %r2, %r2, %r2}, {%r12239, %r12240, %r12241, %r12242};
	bar.warp.sync 	-1;
	wmma.mma.sync.aligned.row.col.m16n16k16.f16.f16 {%r12247, %r12248, %r12249, %r12250}, {%r2, %r2, %r2, %r2, %r2, %r2, %r2, %r2}, {%r2, %r2, %r2, %r2, %r2, %r2, %r2, %r2}, {%r12243, %r12244, %r12245, %r12246};
	bar.warp.sync 	-1;
	wmma.mma.sync.aligned.row.col.m16n16k16.f16.f16 {%r12251, %r12252, %r12253, %r12254}, {%r2, %r2, %r2, %r2, %r2, %r2, %r2, %r2}, {%r2, %r2, %r2, %r2, %r2, %r2, %r2, %r2}, {%r12247, %r12248, %r12249, %r12250};
	bar.warp.sync 	-1;
	wmma.mma.sync.aligned.row.col.m16n16k16.f16.f16 {%r12255, %r12256, %r12257, %r12258}, {%r2, %r2, %r2, %r2, %r2, %r2, %r2, %r2}, {%r2, %r2, %r2, %r2, %r2, %r2, %r2, %r2}, {%r12251, %r12252, %r12253, %r12254};
	bar.warp.sync 	-1;
	wmma.mma.sync.aligned.row.col.m16n16k16.f16.f16 {%r12259, %r12260, %r12261, %r12262}, {%r2, %r2, %r2, %r2, %r2, %r2, %r2, %r2}, {%r2, %r2, %r2, %r2, %r2, %r2, %r2, %r2}, {%r12255, %r12256, %r12257, %r12258};
	bar.warp.sync 	-1;
	wmma.mma.sync.aligned.row.col.m16n16k16.f16.f16 {%r12263, %r12264, %r12265, %r12266}, {%r2, %r2, %r2, %r2, %r2, %r2, %r2, %r2}, {%r2, %r2, %r2, %r2, %r2, %r2, %r2, %r2}, {%r12259, %r12260, %r12261, %r12262};
	bar.warp.sync 	-1;
	wmma.mma.sync.aligned.row.col.m16n16k16.f16.f16 {%r12267, %r12268, %r12269, %r12270}, {%r2, %r2, %r2, %r2, %r2, %r2, %r2, %r2}, {%r2, %r2, %r2, %r2, %r2, %r2, %r2, %r2}, {%r12263, %r12264, %r12265, %r12266};
	bar.warp.sync 	-1;
	wmma.mma.sync.aligned.row.col.m16n16k16.f16.f16 {%r12271, %r12272, %r12273, %r12274}, {%r2, %r2, %r2, %r2, %r2, %r2, %r2, %r2}, {%r2, %r2, %r2, %r2, %r2, %r2, %r2, %r2}, {%r12267, %r12268, %r12269, %r12270};
	bar.warp.sync 	-1;
	wmma.mma.sync.aligned.row.col.m16n16k16.f16.f16 {%r12275, %r12276, %r12277, %r12278}, {%r2, %r2, %r2, %r2, %r2, %r2, %r2, %r2}, {%r2, %r2, %r2, %r2, %r2, %r2, %r2, %r2}, {%r12271, %r12272, %r12273, %r12274};
	bar.warp.sync 	-1;
	wmma.mma.sync.aligned.row.col.m16n16k16.f16.f16 {%r12279, %r12280, %r12281, %r12282}, {%r2, %r2, %r2, %r2, %r2, %r2, %r2, %r2}, {%r2, %r2, %r2, %r2, %r2, %r2, %r2, %r2}, {%r12275, %r12276, %r12277, %r12278};
	bar.warp.sync 	-1;
	wmma.mma.sync.aligned.row.col.m16n16k16.f16.f16 {%r12283, %r12284, %r12285, %r12286}, {%r2, %r2, %r2, %r2, %r2, %r2, %r2, %r2}, {%r2, %r2, %r2, %r2, %r2, %r2, %r2, %r2}, {%r12279, %r12280, %r12281, %r12282};
	bar.warp.sync 	-1;
	wmma.mma.sync.aligned.row.col.m16n16k16.f16.f16 {%r12287, %r12288, %r12289, %r12290}, {%r2, %r2, %r2, %r2, %r2, %r2, %r2, %r2}, {%r2, %r2, %r2, %r2, %r2, %r2, %r2, %r2}, {%r12283, %r12284, %r12285, %r12286};
	bar.warp.sync 	-1;
	wmma.mma.sync.aligned.row.col.m16n16k16.f16.f16 {%r12291, %r12292, %r12293, %r12294}, {%r2, %r2, %r2, %r2, %r2, %r2, %r2, %r2}, {%r2, %r2, %r2, %r2, %r2, %r2, %r2, %r2}, {%r12287, %r12288, %r12289, %r12290};
	bar.warp.sync 	-1;
	wmma.mma.sync.aligned.row.col.m16n16k16.f16.f16 {%r12295, %r12296, %r12297, %r12298}, {%r2, %r2, %r2, %r2, %r2, %r2, %r2, %r2}, {%r2, %r2, %r2, %r2, %r2, %r2, %r2, %r2}, {%r12291, %r12292, %r12293, %r12294};
	bar.warp.sync 	-1;
	wmma.mma.sync.aligned.row.col.m16n16k16.f16.f16 {%r12299, %r12300, %r12301, %r12302}, {%r2, %r2, %r2, %r2, %r2, %r2, %r2, %r2}, {%r2, %r2, %r2, %r2, %r2, %r2, %r2, %r2}, {%r12295, %r12296, %r12297, %r12298};
	bar.warp.sync 	-1;
	wmma.mma.sync.aligned.row.col.m16n16k16.f16.f16 {%r12303, %r12304, %r12305, %r12306}, {%r2, %r2, %r2, %r2, %r2, %r2, %r2, %r2}, {%r2, %r2, %r2, %r2, %r2, %r2, %r2, %r2}, {%r12299, %r12300, %r12301, %r12302};
	bar.warp.sync 	-1;
	wmma.mma.sync.aligned.row.col.m16n16k16.f16.f16 {%r12307, %r12308, %r12309, %r12310}, {%r2, %r2, %r2, %r2, %r2, %r2, %r2, %r2}, {%r2, %r2, %r2, %r2, %r2, %r2, %r2, %r2}, {%r12303, %r12304, %r12305, %r12306};
	bar.warp.sync 	-1;
	wmma.mma.sync.aligned.row.col.m16n16k16.f16.f16 {%r12311, %r12312, %r12313, %r12314}, {%r2, %r2, %r2, %r2, %r2, %r2, %r2, %r2}, {%r2, %r2, %r2, %r2, %r2, %r2, %r2, %r2}, {%r12307, %r12308, %r12309, %r12310};
	bar.warp.sync 	-1;
	wmma.mma.sync.aligned.row.col.m16n16k16.f16.f16 {%r12315, %r12316, %r12317, %r12318}, {%r2, %r2, %r2, %r2, %r2, %r2, %r2, %r2}, {%r2, %r2, %r2, %r2, %r2, %r2, %r2, %r2}, {%r12311, %r12312, %r12313, %r12314};
	bar.warp.sync 	-1;
	wmma.mma.sync.aligned.row.col.m16n16k16.f16.f16 {%r12319, %r12320, %r12321, %r12322}, {%r2, %r2, %r2, %r2, %r2, %r2, %r2, %r2}, {%r2, %r2, %r2, %r2, %r2, %r2, %r2, %r2}, {%r12315, %r12316, %r12317, %r12318};
	bar.warp.sync 	-1;
	wmma.mma.sync.aligned.row.col.m16n16k16.f16.f16 {%r12323, %r12324, %r12325, %r12326}, {%r2, %r2, %r2, %r2, %r2, %r2, %r2, %r2}, {%r2, %r2, %r2, %r2, %r2, %r2, %r2, %r2}, {%r12319, %r12320, %r12321, %r12322};
	bar.warp.sync 	-1;
	wmma.mma.sync.aligned.row.col.m16n16k16.f16.f16 {%r12327, %r12328, %r12329, %r12330}, {%r2, %r2, %r2, %r2, %r2, %r2, %r2, %r2}, {%r2, %r2, %r2, %r2, %r2, %r2, %r2, %r2}, {%r12323, %r12324, %r12325, %r12326};
	bar.warp.sync 	-1;
	wmma.mma.sync.aligned.row.col.m16n16k16.f16.f16 {%r12331, %r12332, %r12333, %r12334}, {%r2, %r2, %r2, %r2, %r2, %r2, %r2, %r2}, {%r2, %r2, %r2, %r2, %r2, %r2, %r2, %r2}, {%r12327, %r12328, %r12329, %r12330};
	bar.warp.sync 	-1;
	wmma.mma.sync.aligned.row.col.m16n16k16.f16.f16 {%r12335, %r12336, %r12337, %r12338}, {%r2, %r2, %r2, %r2, %r2, %r2, %r2, %r2}, {%r2, %r2, %r2, %r2, %r2, %r2, %r2, %r2}, {%r12331, %r12332, %r12333, %r12334};
	bar.warp.sync 	-1;
	wmma.mma.sync.aligned.row.col.m16n16k16.f16.f16 {%r12339, %r12340, %r12341, %r12342}, {%r2, %r2, %r2, %r2, %r2, %r2, %r2, %r2}, {%r2, %r2, %r2, %r2, %r2, %r2, %r2, %r2}, {%r12335, %r12336, %r12337, %r12338};
	bar.warp.sync 	-1;
	wmma.mma.sync.aligned.row.col.m16n16k16.f16.f16 {%r12343, %r12344, %r12345, %r12346}, {%r2, %r2, %r2, %r2, %r2, %r2, %r2, %r2}, {%r2, %r2, %r2, %r2, %r2, %r2, %r2, %r2}, {%r12339, %r12340, %r12341, %r12342};
	bar.warp.sync 	-1;
	wmma.mma.sync.aligned.row.col.m16n16k16.f16.f16 {%r12347, %r12348, %r12349, %r12350}, {%r2, %r2, %r2, %r2, %r2, %r2, %r2, %r2}, {%r2, %r2, %r2, %r2, %r2, %r2, %r2, %r2}, {%r12343, %r12344, %r12345, %r12346};
	bar.warp.sync 	-1;
	wmma.mma.sync.aligned.row.col.m16n16k16.f16.f16 {%r12351, %r12352, %r12353, %r12354}, {%r2, %r2, %r2, %r2, %r2, %r2, %r2, %r2}, {%r2, %r2, %r2, %r2, %r2, %r2, %r2, %r2}, {%r12347, %r12348, %r12349, %r12350};
	bar.warp.sync 	-1;
	wmma.mma.sync.aligned.row.col.m16n16k16.f16.f16 {%r12355, %r12356, %r12357, %r12358}, {%r2, %r2, %r2, %r2, %r2, %r2, %r2, %r2}, {%r2, %r2, %r2, %r2, %r2, %r2, %r2, %r2}, {%r12351, %r12352, %r12353, %r12354};
	bar.warp.sync 	-1;
	wmma.mma.sync.aligned.row.col.m16n16k16.f16.f16 {%r12359, %r12360, %r12361, %r12362}, {%r2, %r2, %r2, %r2, %r2, %r2, %r2, %r2}, {%r2, %r2, %r2, %r2, %r2, %r2, %r2, %r2}, {%r12355, %r12356, %r12357, %r12358};
	bar.warp.sync 	-1;
	wmma.mma.sync.aligned.row.col.m16n16k16.f16.f16 {%r12363, %r12364, %r12365, %r12366}, {%r2, %r2, %r2, %r2, %r2, %r2, %r2, %r2}, {%r2, %r2, %r2, %r2, %r2, %r2, %r2, %r2}, {%r12359, %r12360, %r12361, %r12362};
	bar.warp.sync 	-1;
	wmma.mma.sync.aligned.row.col.m16n16k16.f16.f16 {%r12367, %r12368, %r12369, %r12370}, {%r2, %r2, %r2, %r2, %r2, %r2, %r2, %r2}, {%r2, %r2, %r2, %r2, %r2, %r2, %r2, %r2}, {%r12363, %r12364, %r12365, %r12366};
	bar.warp.sync 	-1;
	wmma.mma.sync.aligned.row.col.m16n16k16.f16.f16 {%r12371, %r12372, %r12373, %r12374}, {%r2, %r2, %r2, %r2, %r2, %r2, %r2, %r2}, {%r2, %r2, %r2, %r2, %r2, %r2, %r2, %r2}, {%r12367, %r12368, %r12369, %r12370};
	bar.warp.sync 	-1;
	wmma.mma.sync.aligned.row.col.m16n16k16.f16.f16 {%r12375, %r12376, %r12377, %r12378}, {%r2, %r2, %r2, %r2, %r2, %r2, %r2, %r2}, {%r2, %r2, %r2, %r2, %r2, %r2, %r2, %r2}, {%r12371, %r12372, %r12373, %r12374};
	bar.warp.sync 	-1;
	wmma.mma.sync.aligned.row.col.m16n16k16.f16.f16 {%r12379, %r12380, %r12381, %r12382}, {%r2, %r2, %r2, %r2, %r2, %r2, %r2, %r2}, {%r2, %r2, %r2, %r2, %r2, %r2, %r2, %r2}, {%r12375, %r12376, %r12377, %r12378};
	bar.warp.sync 	-1;
	wmma.mma.sync.aligned.row.col.m16n16k16.f16.f16 {%r12383, %r12384, %r12385, %r12386}, {%r2, %r2, %r2, %r2, %r2, %r2, %r2, %r2}, {%r2, %r2, %r2, %r2, %r2, %r2, %r2, %r2}, {%r12379, %r12380, %r12381, %r12382};
	bar.warp.sync 	-1;
	wmma.mma.sync.aligned.row.col.m16n16k16.f16.f16 {%r12387, %r12388, %r12389, %r12390}, {%r2, %r2, %r2, %r2, %r2, %r2, %r2, %r2}, {%r2, %r2, %r2, %r2, %r2, %r2, %r2, %r2}, {%r12383, %r12384, %r12385, %r12386};
	bar.warp.sync 	-1;
	wmma.mma.sync.aligned.row.col.m16n16k16.f16.f16 {%r12391, %r12392, %r12393, %r12394}, {%r2, %r2, %r2, %r2, %r2, %r2, %r2, %r2}, {%r2, %r2, %r2, %r2, %r2, %r2, %r2, %r2}, {%r12387, %r12388, %r12389, %r12390};
	bar.warp.sync 	-1;
	wmma.mma.sync.aligned.row.col.m16n16k16.f16.f16 {%r12395, %r12396, %r12397, %r12398}, {%r2, %r2, %r2, %r2, %r2, %r2, %r2, %r2}, {%r2, %r2, %r2, %r2, %r2, %r2, %r2, %r2}, {%r12391, %r12392, %r12393, %r12394};
	bar.warp.sync 	-1;
	wmma.mma.sync.aligned.row.col.m16n16k16.f16.f16 {%r12399, %r12400, %r12401, %r12402}, {%r2, %r2, %r2, %r2, %r2, %r2, %r2, %r2}, {%r2, %r2, %r2, %r2, %r2, %r2, %r2, %r2}, {%r12395, %r12396, %r12397, %r12398};
	bar.warp.sync 	-1;
	wmma.mma.sync.aligned.row.col.m16n16k16.f16.f16 {%r12403, %r12404, %r12405, %r12406}, {%r2, %r2, %r2, %r2, %r2, %r2, %r2, %r2}, {%r2, %r2, %r2, %r2, %r2, %r2, %r2, %r2}, {%r12399, %r12400, %r12401, %r12402};
	bar.warp.sync 	-1;
	wmma.mma.sync.aligned.row.col.m16n16k16.f16.f16 {%r12407, %r12408, %r12409, %r12410}, {%r2, %r2, %r2, %r2, %r2, %r2, %r2, %r2}, {%r2, %r2, %r2, %r2, %r2, %r2, %r2, %r2}, {%r12403, %r12404, %r12405, %r12406};
	bar.warp.sync 	-1;
	wmma.mma.sync.aligned.row.col.m16n16k16.f16.f16 {%r12411, %r12412, %r12413, %r12414}, {%r2, %r2, %r2, %r2, %r2, %r2, %r2, %r2}, {%r2, %r2, %r2, %r2, %r2, %r2, %r2, %r2}, {%r12407, %r12408, %r12409, %r12410};
	bar.warp.sync 	-1;
	wmma.mma.sync.aligned.row.col.m16n16k16.f16.f16 {%r12415, %r12416, %r12417, %r12418}, {%r2, %r2, %r2, %r2, %r2, %r2, %r2, %r2}, {%r2, %r2, %r2, %r2, %r2, %r2, %r2, %r2}, {%r12411, %r12412, %r12413, %r12414};
	bar.warp.sync 	-1;
	wmma.mma.sync.aligned.row.col.m16n16k16.f16.f16 {%r12419, %r12420, %r12421, %r12422}, {%r2, %r2, %r2, %r2, %r2, %r2, %r2, %r2}, {%r2, %r2, %r2, %r2, %r2, %r2, %r2, %r2}, {%r12415, %r12416, %r12417, %r12418};
	bar.warp.sync 	-1;
	wmma.mma.sync.aligned.row.col.m16n16k16.f16.f16 {%r12423, %r12424, %r12425, %r12426}, {%r2, %r2, %r2, %r2, %r2, %r2, %r2, %r2}, {%r2, %r2, %r2, %r2, %r2, %r2, %r2, %r2}, {%r12419, %r12420, %r12421, %r12422};
	bar.warp.sync 	-1;
	wmma.mma.sync.aligned.row.col.m16n16k16.f16.f16 {%r12427, %r12428, %r12429, %r12430}, {%r2, %r2, %r2, %r2, %r2, %r2, %r2, %r2}, {%r2, %r2, %r2, %r2, %r2, %r2, %r2, %r2}, {%r12423, %r12424, %r12425, %r12426};
	bar.warp.sync 	-1;
	wmma.mma.sync.aligned.row.col.m16n16k16.f16.f16 {%r12431, %r12432, %r12433, %r12434}, {%r2, %r2, %r2, %r2, %r2, %r2, %r2, %r2}, {%r2, %r2, %r2, %r2, %r2, %r2, %r2, %r2}, {%r12427, %r12428, %r12429, %r12430};
	bar.warp.sync 	-1;
	wmma.mma.sync.aligned.row.col.m16n16k16.f16.f16 {%r12435, %r12436, %r12437, %r12438}, {%r2, %r2, %r2, %r2, %r2, %r2, %r2, %r2}, {%r2, %r2, %r2, %r2, %r2, %r2, %r2, %r2}, {%r12431, %r12432, %r12433, %r12434};
	bar.warp.sync 	-1;
	wmma.mma.sync.aligned.row.col.m16n16k16.f16.f16 {%r12439, %r12440, %r12441, %r12442}, {%r2, %r2, %r2, %r2, %r2, %r2, %r2, %r2}, {%r2, %r2, %r2, %r2, %r2, %r2, %r2, %r2}, {%r12435, %r12436, %r12437, %r12438};
	bar.warp.sync 	-1;
	wmma.mma.sync.aligned.row.col.m16n16k16.f16.f16 {%r12443, %r12444, %r12445, %r12446}, {%r2, %r2, %r2, %r2, %r2, %r2, %r2, %r2}, {%r2, %r2, %r2, %r2, %r2, %r2, %r2, %r2}, {%r12439, %r12440, %r12441, %r12442};
	bar.warp.sync 	-1;
	wmma.mma.sync.aligned.row.col.m16n16k16.f16.f16 {%r12447, %r12448, %r12449, %r12450}, {%r2, %r2, %r2, %r2, %r2, %r2, %r2, %r2}, {%r2, %r2, %r2, %r2, %r2, %r2, %r2, %r2}, {%r12443, %r12444, %r12445, %r12446};
	bar.warp.sync 	-1;
	wmma.mma.sync.aligned.row.col.m16n16k16.f16.f16 {%r12451, %r12452, %r12453, %r12454}, {%r2, %r2, %r2, %r2, %r2, %r2, %r2, %r2}, {%r2, %r2, %r2, %r2, %r2, %r2, %r2, %r2}, {%r12447, %r12448, %r12449, %r12450};
	bar.warp.sync 	-1;
	wmma.mma.sync.aligned.row.col.m16n16k16.f16.f16 {%r12455, %r12456, %r12457, %r12458}, {%r2, %r2, %r2, %r2, %r2, %r2, %r2, %r2}, {%r2, %r2, %r2, %r2, %r2, %r2, %r2, %r2}, {%r12451, %r12452, %r12453, %r12454};
	bar.warp.sync 	-1;
	wmma.mma.sync.aligned.row.col.m16n16k16.f16.f16 {%r12459, %r12460, %r12461, %r12462}, {%r2, %r2, %r2, %r2, %r2, %r2, %r2, %r2}, {%r2, %r2, %r2, %r2, %r2, %r2, %r2, %r2}, {%r12455, %r12456, %r12457, %r12458};
	bar.warp.sync 	-1;
	wmma.mma.sync.aligned.row.col.m16n16k16.f16.f16 {%r12463, %r12464, %r12465, %r12466}, {%r2, %r2, %r2, %r2, %r2, %r2, %r2, %r2}, {%r2, %r2, %r2, %r2, %r2, %r2, %r2, %r2}, {%r12459, %r12460, %r12461, %r12462};
	bar.warp.sync 	-1;
	wmma.mma.sync.aligned.row.col.m16n16k16.f16.f16 {%r12467, %r12468, %r12469, %r12470}, {%r2, %r2, %r2, %r2, %r2, %r2, %r2, %r2}, {%r2, %r2, %r2, %r2, %r2, %r2, %r2, %r2}, {%r12463, %r12464, %r12465, %r12466};
	bar.warp.sync 	-1;
	wmma.mma.sync.aligned.row.col.m16n16k16.f16.f16 {%r12471, %r12472, %r12473, %r12474}, {%r2, %r2, %r2, %r2, %r2, %r2, %r2, %r2}, {%r2, %r2, %r2, %r2, %r2, %r2, %r2, %r2}, {%r12467, %r12468, %r12469, %r12470};
	bar.warp.sync 	-1;
	wmma.mma.sync.aligned.row.col.m16n16k16.f16.f16 {%r12475, %r12476, %r12477, %r12478}, {%r2, %r2, %r2, %r2, %r2, %r2, %r2, %r2}, {%r2, %r2, %r2, %r2, %r2, %r2, %r2, %r2}, {%r12471, %r12472, %r12473, %r12474};
	bar.warp.sync 	-1;
	wmma.mma.sync.aligned.row.col.m16n16k16.f16.f16 {%r12479, %r12480, %r12481, %r12482}, {%r2, %r2, %r2, %r2, %r2, %r2, %r2, %r2}, {%r2, %r2, %r2, %r2, %r2, %r2, %r2, %r2}, {%r12475, %r12476, %r12477, %r12478};
	bar.warp.sync 	-1;
	wmma.mma.sync.aligned.row.col.m16n16k16.f16.f16 {%r12483, %r12484, %r12485, %r12486}, {%r2, %r2, %r2, %r2, %r2, %r2, %r2, %r2}, {%r2, %r2, %r2, %r2, %r2, %r2, %r2, %r2}, {%r12479, %r12480, %r12481, %r12482};
	bar.warp.sync 	-1;
	wmma.mma.sync.aligned.row.col.m16n16k16.f16.f16 {%r12487, %r12488, %r12489, %r12490}, {%r2, %r2, %r2, %r2, %r2, %r2, %r2, %r2}, {%r2, %r2, %r2, %r2, %r2, %r2, %r2, %r2}, {%r12483, %r12484, %r12485, %r12486};
	bar.warp.sync 	-1;
	wmma.mma.sync.aligned.row.col.m16n16k16.f16.f16 {%r12491, %r12492, %r12493, %r12494}, {%r2, %r2, %r2, %r2, %r2, %r2, %r2, %r2}, {%r2, %r2, %r2, %r2, %r2, %r2, %r2, %r2}, {%r12487, %r12488, %r12489, %r12490};
	bar.warp.sync 	-1;
	wmma.mma.sync.aligned.row.col.m16n16k16.f16.f16 {%r12495, %r12496, %r12497, %r12498}, {%r2, %r2, %r2, %r2, %r2, %r2, %r2, %r2}, {%r2, %r2, %r2, %r2, %r2, %r2, %r2, %r2}, {%r12491, %r12492, %r12493, %r12494};
	bar.warp.sync 	-1;
	wmma.mma.sync.aligned.row.col.m16n16k16.f16.f16 {%r12499, %r12500, %r12501, %r12502}, {%r2, %r2, %r2, %r2, %r2, %r2, %r2, %r2}, {%r2, %r2, %r2, %r2, %r2, %r2, %r2, %r2}, {%r12495, %r12496, %r12497, %r12498};
	bar.warp.sync 	-1;
	wmma.mma.sync.aligned.row.col.m16n16k16.f16.f16 {%r12503, %r12504, %r12505, %r12506}, {%r2, %r2, %r2, %r2, %r2, %r2, %r2, %r2}, {%r2, %r2, %r2, %r2, %r2, %r2, %r2, %r2}, {%r12499, %r12500, %r12501, %r12502};
	bar.warp.sync 	-1;
	wmma.mma.sync.aligned.row.col.m16n16k16.f16.f16 {%r12507, %r12508, %r12509, %r12510}, {%r2, %r2, %r2, %r2, %r2, %r2, %r2, %r2}, {%r2, %r2, %r2, %r2, %r2, %r2, %r2, %r2}, {%r12503, %r12504, %r12505, %r12506};
	bar.warp.sync 	-1;
	wmma.mma.sync.aligned.row.col.m16n16k16.f16.f16 {%r12511, %r12512, %r12513, %r12514}, {%r2, %r2, %r2, %r2, %r2, %r2, %r2, %r2}, {%r2, %r2, %r2, %r2, %r2, %r2, %r2, %r2}, {%r12507, %r12508, %r12509, %r12510};
	bar.warp.sync 	-1;
	wmma.mma.sync.aligned.row.col.m16n16k16.f16.f16 {%r12515, %r12516, %r12517, %r12518}, {%r2, %r2, %r2, %r2, %r2, %r2, %r2, %r2}, {%r2, %r2, %r2, %r2, %r2, %r2, %r2, %r2}, {%r12511, %r12512, %r12513, %r12514};
	bar.warp.sync 	-1;
	wmma.mma.sync.aligned.row.col.m16n16k16.f16.f16 {%r12519, %r12520, %r12521, %r12522}, {%r2, %r2, %r2, %r2, %r2, %r2, %r2, %r2}, {%r2, %r2, %r2, %r2, %r2, %r2, %r2, %r2}, {%r12515, %r12516, %r12517, %r12518};
	bar.warp.sync 	-1;
	wmma.mma.sync.aligned.row.col.m16n16k16.f16.f16 {%r12523, %r12524, %r12525, %r12526}, {%r2, %r2, %r2, %r2, %r2, %r2, %r2, %r2}, {%r2, %r2, %r2, %r2, %r2, %r2, %r2, %r2}, {%r12519, %r12520, %r12521, %r12522};
	bar.warp.sync 	-1;
	wmma.mma.sync.aligned.row.col.m16n16k16.f16.f16 {%r12527, %r12528, %r12529, %r12530}, {%r2, %r2, %r2, %r2, %r2, %r2, %r2, %r2}, {%r2, %r2, %r2, %r2, %r2, %r2, %r2, %r2}, {%r12523, %r12524, %r12525, %r12526};
	bar.warp.sync 	-1;
	wmma.mma.sync.aligned.row.col.m16n16k16.f16.f16 {%r12531, %r12532, %r12533, %r12534}, {%r2, %r2, %r2, %r2, %r2, %r2, %r2, %r2}, {%r2, %r2, %r2, %r2, %r2, %r2, %r2, %r2}, {%r12527, %r12528, %r12529, %r12530};
	bar.warp.sync 	-1;
	wmma.mma.sync.aligned.row.col.m16n16k16.f16.f16 {%r12535, %r12536, %r12537, %r12538}, {%r2, %r2, %r2, %r2, %r2, %r2, %r2, %r2}, {%r2, %r2, %r2, %r2, %r2, %r2, %r2, %r2}, {%r12531, %r12532, %r12533, %r12534};
	bar.warp.sync 	-1;
	wmma.mma.sync.aligned.row.col.m16n16k16.f16.f16 {%r12539, %r12540, %r12541, %r12542}, {%r2, %r2, %r2, %r2, %r2, %r2, %r2, %r2}, {%r2, %r2, %r2, %r2, %r2, %r2, %r2, %r2}, {%r12535, %r12536, %r12537, %r12538};
	bar.warp.sync 	-1;
	wmma.mma.sync.aligned.row.col.m16n16k16.f16.f16 {%r12543, %r12544, %r12545, %r12546}, {%r2, %r2, %r2, %r2, %r2, %r2, %r2, %r2}, {%r2, %r2, %r2, %r2, %r2, %r2, %r2, %r2}, {%r12539, %r12540, %r12541, %r12542};
	bar.warp.sync 	-1;
	wmma.mma.sync.aligned.row.col.m16n16k16.f16.f16 {%r12547, %r12548, %r12549, %r12550}, {%r2, %r2, %r2, %r2, %r2, %r2, %r2, %r2}, {%r2, %r2, %r2, %r2, %r2, %r2, %r2, %r2}, {%r12543, %r12544, %r12545, %r12546};
	bar.warp.sync 	-1;
	wmma.mma.sync.aligned.row.col.m16n16k16.f16.f16 {%r12551, %r12552, %r12553, %r12554}, {%r2, %r2, %r2, %r2, %r2, %r2, %r2, %r2}, {%r2, %r2, %r2, %r2, %r2, %r2, %r2, %r2}, {%r12547, %r12548, %r12549, %r12550};
	bar.warp.sync 	-1;
	wmma.mma.sync.aligned.row.col.m16n16k16.f16.f16 {%r12555, %r12556, %r12557, %r12558}, {%r2, %r2, %r2, %r2, %r2, %r2, %r2, %r2}, {%r2, %r2, %r2, %r2, %r2, %r2, %r2, %r2}, {%r12551, %r12552, %r12553, %r12554};
	bar.warp.sync 	-1;
	wmma.mma.sync.aligned.row.col.m16n16k16.f16.f16 {%r12559, %r12560, %r12561, %r12562}, {%r2, %r2, %r2, %r2, %r2, %r2, %r2, %r2}, {%r2, %r2, %r2, %r2, %r2, %r2, %r2, %r2}, {%r12555, %r12556, %r12557, %r12558};
	bar.warp.sync 	-1;
	wmma.mma.sync.aligned.row.col.m16n16k16.f16.f16 {%r12563, %r12564, %r12565, %r12566}, {%r2, %r2, %r2, %r2, %r2, %r2, %r2, %r2}, {%r2, %r2, %r2, %r2, %r2, %r2, %r2, %r2}, {%r12559, %r12560, %r12561, %r12562};
	bar.warp.sync 	-1;
	wmma.mma.sync.aligned.row.col.m16n16k16.f16.f16 {%r12567, %r12568, %r12569, %r12570}, {%r2, %r2, %r2, %r2, %r2, %r2, %r2, %r2}, {%r2, %r2, %r2, %r2, %r2, %r2, %r2, %r2}, {%r12563, %r12564, %r12565, %r12566};
	bar.warp.sync 	-1;
	wmma.mma.sync.aligned.row.col.m16n16k16.f16.f16 {%r12571, %r12572, %r12573, %r12574}, {%r2, %r2, %r2, %r2, %r2, %r2, %r2, %r2}, {%r2, %r2, %r2, %r2, %r2, %r2, %r2, %r2}, {%r12567, %r12568, %r12569, %r12570};
	bar.warp.sync 	-1;
	wmma.mma.sync.aligned.row.col.m16n16k16.f16.f16 {%r12575, %r12576, %r12577, %r12578}, {%r2, %r2, %r2, %r2, %r2, %r2, %r2, %r2}, {%r2, %r2, %r2, %r2, %r2, %r2, %r2, %r2}, {%r12571, %r12572, %r12573, %r12574};
	bar.warp.sync 	-1;
	wmma.mma.sync.aligned.row.col.m16n16k16.f16.f16 {%r12579, %r12580, %r12581, %r12582}, {%r2, %r2, %r2, %r2, %r2, %r2, %r2, %r2}, {%r2, %r2, %r2, %r2, %r2, %r2, %r2, %r2}, {%r12575, %r12576, %r12577, %r12578};
	bar.warp.sync 	-1;
	wmma.mma.sync.aligned.row.col.m16n16k16.f16.f16 {%r12583, %r12584, %r12585, %r12586}, {%r2, %r2, %r2, %r2, %r2, %r2, %r2, %r2}, {%r2, %r2, %r2, %r2, %r2, %r2, %r2, %r2}, {%r12579, %r12580, %r12581, %r12582};
	bar.warp.sync 	-1;
	wmma.mma.sync.aligned.row.col.m16n16k16.f16.f16 {%r12587, %r12588, %r12589, %r12590}, {%r2, %r2, %r2, %r2, %r2, %r2, %r2, %r2}, {%r2, %r2, %r2, %r2, %r2, %r2, %r2, %r2}, {%r12583, %r12584, %r12585, %r12586};
	bar.warp.sync 	-1;
	wmma.mma.sync.aligned.row.col.m16n16k16.f16.f16 {%r12591, %r12592, %r12593, %r12594}, {%r2, %r2, %r2, %r2, %r2, %r2, %r2, %r2}, {%r2, %r2, %r2, %r2, %r2, %r2, %r2, %r2}, {%r12587, %r12588, %r12589, %r12590};
	bar.warp.sync 	-1;
	wmma.mma.sync.aligned.row.col.m16n16k16.f16.f16 {%r12595, %r12596, %r12597, %r12598}, {%r2, %r2, %r2, %r2, %r2, %r2, %r2, %r2}, {%r2, %r2, %r2, %r2, %r2, %r2, %r2, %r2}, {%r12591, %r12592, %r12593, %r12594};
	bar.warp.sync 	-1;
	wmma.mma.sync.aligned.row.col.m16n16k16.f16.f16 {%r12599, %r12600, %r12601, %r12602}, {%r2, %r2, %r2, %r2, %r2, %r2, %r2, %r2}, {%r2, %r2, %r2, %r2, %r2, %r2, %r2, %r2}, {%r12595, %r12596, %r12597, %r12598};
	bar.warp.sync 	-1;
	wmma.mma.sync.aligned.row.col.m16n16k16.f16.f16 {%r12603, %r12604, %r12605, %r12606}, {%r2, %r2, %r2, %r2, %r2, %r2, %r2, %r2}, {%r2, %r2, %r2, %r2, %r2, %r2, %r2, %r2}, {%r12599, %r12600, %r12601, %r12602};
	bar.warp.sync 	-1;
	wmma.mma.sync.aligned.row.col.m16n16k16.f16.f16 {%r12607, %r12608, %r12609, %r12610}, {%r2, %r2, %r2, %r2, %r2, %r2, %r2, %r2}, {%r2, %r2, %r2, %r2, %r2, %r2, %r2, %r2}, {%r12603, %r12604, %r12605, %r12606};
	bar.warp.sync 	-1;
	wmma.mma.sync.aligned.row.col.m16n16k16.f16.f16 {%r12611, %r12612, %r12613, %r12614}, {%r2, %r2, %r2, %r2, %r2, %r2, %r2, %r2}, {%r2, %r2, %r2, %r2, %r2, %r2, %r2, %r2}, {%r12607, %r12608, %r12609, %r12610};
	bar.warp.sync 	-1;
	wmma.mma.sync.aligned.row.col.m16n16k16.f16.f16 {%r12615, %r12616, %r12617, %r12618}, {%r2, %r2, %r2, %r2, %r2, %r2, %r2, %r2}, {%r2, %r2, %r2, %r2, %r2, %r2, %r2, %r2}, {%r12611, %r12612, %r12613, %r12614};
	bar.warp.sync 	-1;
	wmma.mma.sync.aligned.row.col.m16n16k16.f16.f16 {%r12619, %r12620, %r12621, %r12622}, {%r2, %r2, %r2, %r2, %r2, %r2, %r2, %r2}, {%r2, %r2, %r2, %r2, %r2, %r2, %r2, %r2}, {%r12615, %r12616, %r12617, %r12618};
	bar.warp.sync 	-1;
	wmma.mma.sync.aligned.row.col.m16n16k16.f16.f16 {%r12623, %r12624, %r12625, %r12626}, {%r2, %r2, %r2, %r2, %r2, %r2, %r2, %r2}, {%r2, %r2, %r2, %r2, %r2, %r2, %r2, %r2}, {%r12619, %r12620, %r12621, %r12622};
	bar.warp.sync 	-1;
	wmma.mma.sync.aligned.row.col.m16n16k16.f16.f16 {%r12627, %r12628, %r12629, %r12630}, {%r2, %r2, %r2, %r2, %r2, %r2, %r2, %r2}, {%r2, %r2, %r2, %r2, %r2, %r2, %r2, %r2}, {%r12623, %r12624, %r12625, %r12626};
	bar.warp.sync 	-1;
	wmma.mma.sync.aligned.row.col.m16n16k16.f16.f16 {%r12631, %r12632, %r12633, %r12634}, {%r2, %r2, %r2, %r2, %r2, %r2, %r2, %r2}, {%r2, %r2, %r2, %r2, %r2, %r2, %r2, %r2}, {%r12627, %r12628, %r12629, %r12630};
	bar.warp.sync 	-1;
	wmma.mma.sync.aligned.row.col.m16n16k16.f16.f16 {%r12635, %r12636, %r12637, %r12638}, {%r2, %r2, %r2, %r2, %r2, %r2, %r2, %r2}, {%r2, %r2, %r2, %r2, %r2, %r2, %r2, %r2}, {%r12631, %r12632, %r12633, %r12634};
	bar.warp.sync 	-1;
	wmma.mma.sync.aligned.row.col.m16n16k16.f16.f16 {%r12639, %r12640, %r12641, %r12642}, {%r2, %r2, %r2, %r2, %r2, %r2, %r2, %r2}, {%r2, %r2, %r2, %r2, %r2, %r2, %r2, %r2}, {%r12635, %r12636, %r12637, %r12638};
	bar.warp.sync 	-1;
	wmma.mma.sync.aligned.row.col.m16n16k16.f16.f16 {%r12643, %r12644, %r12645, %r12646}, {%r2, %r2, %r2, %r2, %r2, %r2, %r2, %r2}, {%r2, %r2, %r2, %r2, %r2, %r2, %r2, %r2}, {%r12639, %r12640, %r12641, %r12642};
	bar.warp.sync 	-1;
	wmma.mma.sync.aligned.row.col.m16n16k16.f16.f16 {%r12647, %r12648, %r12649, %r12650}, {%r2, %r2, %r2, %r2, %r2, %r2, %r2, %r2}, {%r2, %r2, %r2, %r2, %r2, %r2, %r2, %r2}, {%r12643, %r12644, %r12645, %r12646};
	bar.warp.sync 	-1;
	wmma.mma.sync.aligned.row.col.m16n16k16.f16.f16 {%r12651, %r12652, %r12653, %r12654}, {%r2, %r2, %r2, %r2, %r2, %r2, %r2, %r2}, {%r2, %r2, %r2, %r2, %r2, %r2, %r2, %r2}, {%r12647, %r12648, %r12649, %r12650};
	bar.warp.sync 	-1;
	wmma.mma.sync.aligned.row.col.m16n16k16.f16.f16 {%r12655, %r12656, %r12657, %r12658}, {%r2, %r2, %r2, %r2, %r2, %r2, %r2, %r2}, {%r2, %r2, %r2, %r2, %r2, %r2, %r2, %r2}, {%r12651, %r12652, %r12653, %r12654};
	bar.warp.sync 	-1;
	wmma.mma.sync.aligned.row.col.m16n16k16.f16.f16 {%r12659, %r12660, %r12661, %r12662}, {%r2, %r2, %r2, %r2, %r2, %r2, %r2, %r2}, {%r2, %r2, %r2, %r2, %r2, %r2, %r2, %r2}, {%r12655, %r12656, %r12657, %r12658};
	bar.warp.sync 	-1;
	wmma.mma.sync.aligned.row.col.m16n16k16.f16.f16 {%r12663, %r12664, %r12665, %r12666}, {%r2, %r2, %r2, %r2, %r2, %r2, %r2, %r2}, {%r2, %r2, %r2, %r2, %r2, %r2, %r2, %r2}, {%r12659, %r12660, %r12661, %r12662};
	bar.warp.sync 	-1;
	wmma.mma.sync.aligned.row.col.m16n16k16.f16.f16 {%r12667, %r12668, %r12669, %r12670}, {%r2, %r2, %r2, %r2, %r2, %r2, %r2, %r2}, {%r2, %r2, %r2, %r2, %r2, %r2, %r2, %r2}, {%r12663, %r12664, %r12665, %r12666};
	bar.warp.sync 	-1;
	wmma.mma.sync.aligned.row.col.m16n16k16.f16.f16 {%r12671, %r12672, %r12673, %r12674}, {%r2, %r2, %r2, %r2, %r2, %r2, %r2, %r2}, {%r2, %r2, %r2, %r2, %r2, %r2, %r2, %r2}, {%r12667, %r12668, %r12669, %r12670};
	bar.warp.sync 	-1;
	wmma.mma.sync.aligned.row.col.m16n16k16.f16.f16 {%r12675, %r12676, %r12677, %r12678}, {%r2, %r2, %r2, %r2, %r2, %r2, %r2, %r2}, {%r2, %r2, %r2, %r2, %r2, %r2, %r2, %r2}, {%r12671, %r12672, %r12673, %r12674};
	bar.warp.sync 	-1;
	wmma.mma.sync.aligned.row.col.m16n16k16.f16.f16 {%r12679, %r12680, %r12681, %r12682}, {%r2, %r2, %r2, %r2, %r2, %r2, %r2, %r2}, {%r2, %r2, %r2, %r2, %r2, %r2, %r2, %r2}, {%r12675, %r12676, %r12677, %r12678};
	bar.warp.sync 	-1;
	wmma.mma.sync.aligned.row.col.m16n16k16.f16.f16 {%r12683, %r12684, %r12685, %r12686}, {%r2, %r2, %r2, %r2, %r2, %r2, %r2, %r2}, {%r2, %r2, %r2, %r2, %r2, %r2, %r2, %r2}, {%r12679, %r12680, %r12681, %r12682};
	bar.warp.sync 	-1;
	wmma.mma.sync.aligned.row.col.m16n16k16.f16.f16 {%r12687, %r12688, %r12689, %r12690}, {%r2, %r2, %r2, %r2, %r2, %r2, %r2, %r2}, {%r2, %r2, %r2, %r2, %r2, %r2, %r2, %r2}, {%r12683, %r12684, %r12685, %r12686};
	bar.warp.sync 	-1;
	wmma.mma.sync.aligned.row.col.m16n16k16.f16.f16 {%r12691, %r12692, %r12693, %r12694}, {%r2, %r2, %r2, %r2, %r2, %r2, %r2, %r2}, {%r2, %r2, %r2, %r2, %r2, %r2, %r2, %r2}, {%r12687, %r12688, %r12689, %r12690};
	bar.warp.sync 	-1;
	wmma.mma.sync.aligned.row.col.m16n16k16.f16.f16 {%r12695, %r12696, %r12697, %r12698}, {%r2, %r2, %r2, %r2, %r2, %r2, %r2, %r2}, {%r2, %r2, %r2, %r2, %r2, %r2, %r2, %r2}, {%r12691, %r12692, %r12693, %r12694};
	bar.warp.sync 	-1;
	wmma.mma.sync.aligned.row.col.m16n16k16.f16.f16 {%r12699, %r12700, %r12701, %r12702}, {%r2, %r2, %r2, %r2, %r2, %r2, %r2, %r2}, {%r2, %r2, %r2, %r2, %r2, %r2, %r2, %r2}, {%r12695, %r12696, %r12697, %r12698};
	bar.warp.sync 	-1;
	wmma.mma.sync.aligned.row.col.m16n16k16.f16.f16 {%r12703, %r12704, %r12705, %r12706}, {%r2, %r2, %r2, %r2, %r2, %r2, %r2, %r2}, {%r2, %r2, %r2, %r2, %r2, %r2, %r2, %r2}, {%r12699, %r12700, %r12701, %r12702};
	bar.warp.sync 	-1;
	wmma.mma.sync.aligned.row.col.m16n16k16.f16.f16 {%r12707, %r12708, %r12709, %r12710}, {%r2, %r2, %r2, %r2, %r2, %r2, %r2, %r2}, {%r2, %r2, %r2, %r2, %r2, %r2, %r2, %r2}, {%r12703, %r12704, %r12705, %r12706};
	bar.warp.sync 	-1;
	wmma.mma.sync.aligned.row.col.m16n16k16.f16.f16 {%r12711, %r12712, %r12713, %r12714}, {%r2, %r2, %r2, %r2, %r2, %r2, %r2, %r2}, {%r2, %r2, %r2, %r2, %r2, %r2, %r2, %r2}, {%r12707, %r12708, %r12709, %r12710};
	bar.warp.sync 	-1;
	wmma.mma.sync.aligned.row.col.m16n16k16.f16.f16 {%r12715, %r12716, %r12717, %r12718}, {%r2, %r2, %r2, %r2, %r2, %r2, %r2, %r2}, {%r2, %r2, %r2, %r2, %r2, %r2, %r2, %r2}, {%r12711, %r12712, %r12713, %r12714};
	bar.warp.sync 	-1;
	wmma.mma.sync.aligned.row.col.m16n16k16.f16.f16 {%r12719, %r12720, %r12721, %r12722}, {%r2, %r2, %r2, %r2, %r2, %r2, %r2, %r2}, {%r2, %r2, %r2, %r2, %r2, %r2, %r2, %r2}, {%r12715, %r12716, %r12717, %r12718};
	bar.warp.sync 	-1;
	wmma.mma.sync.aligned.row.col.m16n16k16.f16.f16 {%r12723, %r12724, %r12725, %r12726}, {%r2, %r2, %r2, %r2, %r2, %r2, %r2, %r2}, {%r2, %r2, %r2, %r2, %r2, %r2, %r2, %r2}, {%r12719, %r12720, %r12721, %r12722};
	bar.warp.sync 	-1;
	wmma.mma.sync.aligned.row.col.m16n16k16.f16.f16 {%r12727, %r12728, %r12729, %r12730}, {%r2, %r2, %r2, %r2, %r2, %r2, %r2, %r2}, {%r2, %r2, %r2, %r2, %r2, %r2, %r2, %r2}, {%r12723, %r12724, %r12725, %r12726};
	bar.warp.sync 	-1;
	wmma.mma.sync.aligned.row.col.m16n16k16.f16.f16 {%r12731, %r12732, %r12733, %r12734}, {%r2, %r2, %r2, %r2, %r2, %r2, %r2, %r2}, {%r2, %r2, %r2, %r2, %r2, %r2, %r2, %r2}, {%r12727, %r12728, %r12729, %r12730};
	bar.warp.sync 	-1;
	wmma.mma.sync.aligned.row.col.m16n16k16.f16.f16 {%r12735, %r12736, %r12737, %r12738}, {%r2, %r2, %r2, %r2, %r2, %r2, %r2, %r2}, {%r2, %r2, %r2, %r2, %r2, %r2, %r2, %r2}, {%r12731, %r12732, %r12733, %r12734};
	bar.warp.sync 	-1;
	wmma.mma.sync.aligned.row.col.m16n16k16.f16.f16 {%r12739, %r12740, %r12741, %r12742}, {%r2, %r2, %r2, %r2, %r2, %r2, %r2, %r2}, {%r2, %r2, %r2, %r2, %r2, %r2, %r2, %r2}, {%r12735, %r12736, %r12737, %r12738};
	bar.warp.sync 	-1;
	wmma.mma.sync.aligned.row.col.m16n16k16.f16.f16 {%r12743, %r12744, %r12745, %r12746}, {%r2, %r2, %r2, %r2, %r2, %r2, %r2, %r2}, {%r2, %r2, %r2, %r2, %r2, %r2, %r2, %r2}, {%r12739, %r12740, %r12741, %r12742};
	bar.warp.sync 	-1;
	wmma.mma.sync.aligned.row.col.m16n16k16.f16.f16 {%r12747, %r12748, %r12749, %r12750}, {%r2, %r2, %r2, %r2, %r2, %r2, %r2, %r2}, {%r2, %r2, %r2, %r2, %r2, %r2, %r2, %r2}, {%r12743, %r12744, %r12745, %r12746};
	bar.warp.sync 	-1;
	wmma.mma.sync.aligned.row.col.m16n16k16.f16.f16 {%r12751, %r12752, %r12753, %r12754}, {%r2, %r2, %r2, %r2, %r2, %r2, %r2, %r2}, {%r2, %r2, %r2, %r2, %r2, %r2, %r2, %r2}, {%r12747, %r12748, %r12749, %r12750};
	bar.warp.sync 	-1;
	wmma.mma.sync.aligned.row.col.m16n16k16.f16.f16 {%r12755, %r12756, %r12757, %r12758}, {%r2, %r2, %r2, %r2, %r2, %r2, %r2, %r2}, {%r2, %r2, %r2, %r2, %r2, %r2, %r2, %r2}, {%r12751, %r12752, %r12753, %r12754};
	bar.warp.sync 	-1;
	wmma.mma.sync.aligned.row.col.m16n16k16.f16.f16 {%r12759, %r12760, %r12761, %r12762}, {%r2, %r2, %r2, %r2, %r2, %r2, %r2, %r2}, {%r2, %r2, %r2, %r2, %r2, %r2, %r2, %r2}, {%r12755, %r12756, %r12757, %r12758};
	bar.warp.sync 	-1;
	wmma.mma.sync.aligned.row.col.m16n16k16.f16.f16 {%r12763, %r12764, %r12765, %r12766}, {%r2, %r2, %r2, %r2, %r2, %r2, %r2, %r2}, {%r2, %r2, %r2, %r2, %r2, %r2, %r2, %r2}, {%r12759, %r12760, %r12761, %r12762};
	bar.warp.sync 	-1;
	wmma.mma.sync.aligned.row.col.m16n16k16.f16.f16 {%r12767, %r12768, %r12769, %r12770}, {%r2, %r2, %r2, %r2, %r2, %r2, %r2, %r2}, {%r2, %r2, %r2, %r2, %r2, %r2, %r2, %r2}, {%r12763, %r12764, %r12765, %r12766};
	bar.warp.sync 	-1;
	wmma.mma.sync.aligned.row.col.m16n16k16.f16.f16 {%r12771, %r12772, %r12773, %r12774}, {%r2, %r2, %r2, %r2, %r2, %r2, %r2, %r2}, {%r2, %r2, %r2, %r2, %r2, %r2, %r2, %r2}, {%r12767, %r12768, %r12769, %r12770};
	bar.warp.sync 	-1;
	wmma.mma.sync.aligned.row.col.m16n16k16.f16.f16 {%r12775, %r12776, %r12777, %r12778}, {%r2, %r2, %r2, %r2, %r2, %r2, %r2, %r2}, {%r2, %r2, %r2, %r2, %r2, %r2, %r2, %r2}, {%r12771, %r12772, %r12773, %r12774};
	bar.warp.sync 	-1;
	wmma.mma.sync.aligned.row.col.m16n16k16.f16.f16 {%r12779, %r12780, %r12781, %r12782}, {%r2, %r2, %r2, %r2, %r2, %r2, %r2, %r2}, {%r2, %r2, %r2, %r2, %r2, %r2, %r2, %r2}, {%r12775, %r12776, %r12777, %r12778};
	bar.warp.sync 	-1;
	wmma.mma.sync.aligned.row.col.m16n16k16.f16.f16 {%r12783, %r12784, %r12785, %r12786}, {%r2, %r2, %r2, %r2, %r2, %r2, %r2, %r2}, {%r2, %r2, %r2, %r2, %r2, %r2, %r2, %r2}, {%r12779, %r12780, %r12781, %r12782};
	bar.warp.sync 	-1;
	wmma.mma.sync.aligned.row.col.m16n16k16.f16.f16 {%r12787, %r12788, %r12789, %r12790}, {%r2, %r2, %r2, %r2, %r2, %r2, %r2, %r2}, {%r2, %r2, %r2, %r2, %r2, %r2, %r2, %r2}, {%r12783, %r12784, %r12785, %r12786};
	bar.warp.sync 	-1;
	wmma.mma.sync.aligned.row.col.m16n16k16.f16.f16 {%r12791, %r12792, %r12793, %r12794}, {%r2, %r2, %r2, %r2, %r2, %r2, %r2, %r2}, {%r2, %r2, %r2, %r2, %r2, %r2, %r2, %r2}, {%r12787, %r12788, %r12789, %r12790};
	bar.warp.sync 	-1;
	wmma.mma.sync.aligned.row.col.m16n16k16.f16.f16 {%r12795, %r12796, %r12797, %r12798}, {%r2, %r2, %r2, %r2, %r2, %r2, %r2, %r2}, {%r2, %r2, %r2, %r2, %r2, %r2, %r2, %r2}, {%r12791, %r12792, %r12793, %r12794};
	bar.warp.sync 	-1;
	wmma.mma.sync.aligned.row.col.m16n16k16.f16.f16 {%r12799, %r12800, %r12801, %r12802}, {%r2, %r2, %r2, %r2, %r2, %r2, %r2, %r2}, {%r2, %r2, %r2, %r2, %r2, %r2, %r2, %r2}, {%r12795, %r12796, %r12797, %r12798};
	bar.warp.sync 	-1;
	wmma.mma.sync.aligned.row.col.m16n16k16.f16.f16 {%r12803, %r12804, %r12805, %r12806}, {%r2, %r2, %r2, %r2, %r2, %r2, %r2, %r2}, {%r2, %r2, %r2, %r2, %r2, %r2, %r2, %r2}, {%r12799, %r12800, %r12801, %r12802};
	bar.warp.sync 	-1;
	wmma.mma.sync.aligned.row.col.m16n16k16.f16.f16 {%r12807, %r12808, %r12809, %r12810}, {%r2, %r2, %r2, %r2, %r2, %r2, %r2, %r2}, {%r2, %r2, %r2, %r2, %r2, %r2, %r2, %r2}, {%r12803, %r12804, %r12805, %r12806};
	bar.warp.sync 	-1;
	wmma.mma.sync.aligned.row.col.m16n16k16.f16.f16 {%r12811, %r12812, %r12813, %r12814}, {%r2, %r2, %r2, %r2, %r2, %r2, %r2, %r2}, {%r2, %r2, %r2, %r2, %r2, %r2, %r2, %r2}, {%r12807, %r12808, %r12809, %r12810};
	bar.warp.sync 	-1;
	wmma.mma.sync.aligned.row.col.m16n16k16.f16.f16 {%r12815, %r12816, %r12817, %r12818}, {%r2, %r2, %r2, %r2, %r2, %r2, %r2, %r2}, {%r2, %r2, %r2, %r2, %r2, %r2, %r2, %r2}, {%r12811, %r12812, %r12813, %r12814};
	bar.warp.sync 	-1;
	wmma.mma.sync.aligned.row.col.m16n16k16.f16.f16 {%r12819, %r12820, %r12821, %r12822}, {%r2, %r2, %r2, %r2, %r2, %r2, %r2, %r2}, {%r2, %r2, %r2, %r2, %r2, %r2, %r2, %r2}, {%r12815, %r12816, %r12817, %r12818};
	bar.warp.sync 	-1;
	wmma.mma.sync.aligned.row.col.m16n16k16.f16.f16 {%r12823, %r12824, %r12825, %r12826}, {%r2, %r2, %r2, %r2, %r2, %r2, %r2, %r2}, {%r2, %r2, %r2, %r2, %r2, %r2, %r2, %r2}, {%r12819, %r12820, %r12821, %r12822};
	bar.warp.sync 	-1;
	wmma.mma.sync.aligned.row.col.m16n16k16.f16.f16 {%r12827, %r12828, %r12829, %r12830}, {%r2, %r2, %r2, %r2, %r2, %r2, %r2, %r2}, {%r2, %r2, %r2, %r2, %r2, %r2, %r2, %r2}, {%r12823, %r12824, %r12825, %r12826};
	bar.warp.sync 	-1;
	wmma.mma.sync.aligned.row.col.m16n16k16.f16.f16 {%r12831, %r12832, %r12833, %r12834}, {%r2, %r2, %r2, %r2, %r2, %r2, %r2, %r2}, {%r2, %r2, %r2, %r2, %r2, %r2, %r2, %r2}, {%r12827, %r12828, %r12829, %r12830};
	bar.warp.sync 	-1;
	wmma.mma.sync.aligned.row.col.m16n16k16.f16.f16 {%r12835, %r12836, %r12837, %r12838}, {%r2, %r2, %r2, %r2, %r2, %r2, %r2, %r2}, {%r2, %r2, %r2, %r2, %r2, %r2, %r2, %r2}, {%r12831, %r12832, %r12833, %r12834};
	bar.warp.sync 	-1;
	wmma.mma.sync.aligned.row.col.m16n16k16.f16.f16 {%r12839, %r12840, %r12841, %r12842}, {%r2, %r2, %r2, %r2, %r2, %r2, %r2, %r2}, {%r2, %r2, %r2, %r2, %r2, %r2, %r2, %r2}, {%r12835, %r12836, %r12837, %r12838};
	bar.warp.sync 	-1;
	wmma.mma.sync.aligned.row.col.m16n16k16.f16.f16 {%r12843, %r12844, %r12845, %r12846}, {%r2, %r2, %r2, %r2, %r2, %r2, %r2, %r2}, {%r2, %r2, %r2, %r2, %r2, %r2, %r2, %r2}, {%r12839, %r12840, %r12841, %r12842};
	bar.warp.sync 	-1;
	wmma.mma.sync.aligned.row.col.m16n16k16.f16.f16 {%r12847, %r12848, %r12849, %r12850}, {%r2, %r2, %r2, %r2, %r2, %r2, %r2, %r2}, {%r2, %r2, %r2, %r2, %r2, %r2, %r2, %r2}, {%r12843, %r12844, %r12845, %r12846};
	bar.warp.sync 	-1;
	wmma.mma.sync.aligned.row.col.m16n16k16.f16.f16 {%r12851, %r12852, %r12853, %r12854}, {%r2, %r2, %r2, %r2, %r2, %r2, %r2, %r2}, {%r2, %r2, %r2, %r2, %r2, %r2, %r2, %r2}, {%r12847, %r12848, %r12849, %r12850};
	bar.warp.sync 	-1;
	wmma.mma.sync.aligned.row.col.m16n16k16.f16.f16 {%r12855, %r12856, %r12857, %r12858}, {%r2, %r2, %r2, %r2, %r2, %r2, %r2, %r2}, {%r2, %r2, %r2, %r2, %r2, %r2, %r2, %r2}, {%r12851, %r12852, %r12853, %r12854};
	bar.warp.sync 	-1;
	wmma.mma.sync.aligned.row.col.m16n16k16.f16.f16 {%r12859, %r12860, %r12861, %r12862}, {%r2, %r2, %r2, %r2, %r2, %r2, %r2, %r2}, {%r2, %r2, %r2, %r2, %r2, %r2, %r2, %r2}, {%r12855, %r12856, %r12857, %r12858};
	bar.warp.sync 	-1;
	wmma.mma.sync.aligned.row.col.m16n16k16.f16.f16 {%r12863, %r12864, %r12865, %r12866}, {%r2, %r2, %r2, %r2, %r2, %r2, %r2, %r2}, {%r2, %r2, %r2, %r2, %r2, %r2, %r2, %r2}, {%r12859, %r12860, %r12861, %r12862};
	bar.warp.sync 	-1;
	wmma.mma.sync.aligned.row.col.m16n16k16.f16.f16 {%r12867, %r12868, %r12869, %r12870}, {%r2, %r2, %r2, %r2, %r2, %r2, %r2, %r2}, {%r2, %r2, %r2, %r2, %r2, %r2, %r2, %r2}, {%r12863, %r12864, %r12865, %r12866};
	bar.warp.sync 	-1;
	wmma.mma.sync.aligned.row.col.m16n16k16.f16.f16 {%r12871, %r12872, %r12873, %r12874}, {%r2, %r2, %r2, %r2, %r2, %r2, %r2, %r2}, {%r2, %r2, %r2, %r2, %r2, %r2, %r2, %r2}, {%r12867, %r12868, %r12869, %r12870};
	bar.warp.sync 	-1;
	wmma.mma.sync.aligned.row.col.m16n16k16.f16.f16 {%r12875, %r12876, %r12877, %r12878}, {%r2, %r2, %r2, %r2, %r2, %r2, %r2, %r2}, {%r2, %r2, %r2, %r2, %r2, %r2, %r2, %r2}, {%r12871, %r12872, %r12873, %r12874};
	bar.warp.sync 	-1;
	wmma.mma.sync.aligned.row.col.m16n16k16.f16.f16 {%r12879, %r12880, %r12881, %r12882}, {%r2, %r2, %r2, %r2, %r2, %r2, %r2, %r2}, {%r2, %r2, %r2, %r2, %r2, %r2, %r2, %r2}, {%r12875, %r12876, %r12877, %r12878};
	bar.warp.sync 	-1;
	wmma.mma.sync.aligned.row.col.m16n16k16.f16.f16 {%r12883, %r12884, %r12885, %r12886}, {%r2, %r2, %r2, %r2, %r2, %r2, %r2, %r2}, {%r2, %r2, %r2, %r2, %r2, %r2, %r2, %r2}, {%r12879, %r12880, %r12881, %r12882};
	bar.warp.sync 	-1;
	wmma.mma.sync.aligned.row.col.m16n16k16.f16.f16 {%r12887, %r12888, %r12889, %r12890}, {%r2, %r2, %r2, %r2, %r2, %r2, %r2, %r2}, {%r2, %r2, %r2, %r2, %r2, %r2, %r2, %r2}, {%r12883, %r12884, %r12885, %r12886};
	bar.warp.sync 	-1;
	wmma.mma.sync.aligned.row.col.m16n16k16.f16.f16 {%r12891, %r12892, %r12893, %r12894}, {%r2, %r2, %r2, %r2, %r2, %r2, %r2, %r2}, {%r2, %r2, %r2, %r2, %r2, %r2, %r2, %r2}, {%r12887, %r12888, %r12889, %r12890};
	bar.warp.sync 	-1;
	wmma.mma.sync.aligned.row.col.m16n16k16.f16.f16 {%r12895, %r12896, %r12897, %r12898}, {%r2, %r2, %r2, %r2, %r2, %r2, %r2, %r2}, {%r2, %r2, %r2, %r2, %r2, %r2, %r2, %r2}, {%r12891, %r12892, %r12893, %r12894};
	bar.warp.sync 	-1;
	wmma.mma.sync.aligned.row.col.m16n16k16.f16.f16 {%r12899, %r12900, %r12901, %r12902}, {%r2, %r2, %r2, %r2, %r2, %r2, %r2, %r2}, {%r2, %r2, %r2, %r2, %r2, %r2, %r2, %r2}, {%r12895, %r12896, %r12897, %r12898};
	bar.warp.sync 	-1;
	wmma.mma.sync.aligned.row.col.m16n16k16.f16.f16 {%r12903, %r12904, %r12905, %r12906}, {%r2, %r2, %r2, %r2, %r2, %r2, %r2, %r2}, {%r2, %r2, %r2, %r2, %r2, %r2, %r2, %r2}, {%r12899, %r12900, %r12901, %r12902};
	bar.warp.sync 	-1;
	wmma.mma.sync.aligned.row.col.m16n16k16.f16.f16 {%r12907, %r12908, %r12909, %r12910}, {%r2, %r2, %r2, %r2, %r2, %r2, %r2, %r2}, {%r2, %r2, %r2, %r2, %r2, %r2, %r2, %r2}, {%r12903, %r12904, %r12905, %r12906};
	bar.warp.sync 	-1;
	wmma.mma.sync.aligned.row.col.m16n16k16.f16.f16 {%r12911, %r12912, %r12913, %r12914}, {%r2, %r2, %r2, %r2, %r2, %r2, %r2, %r2}, {%r2, %r2, %r2, %r2, %r2, %r2, %r2, %r2}, {%r12907, %r12908, %r12909, %r12910};
	bar.warp.sync 	-1;
	wmma.mma.sync.aligned.row.col.m16n16k16.f16.f16 {%r12915, %r12916, %r12917, %r12918}, {%r2, %r2, %r2, %r2, %r2, %r2, %r2, %r2}, {%r2, %r2, %r2, %r2, %r2, %r2, %r2, %r2}, {%r12911, %r12912, %r12913, %r12914};
	bar.warp.sync 	-1;
	wmma.mma.sync.aligned.row.col.m16n16k16.f16.f16 {%r12919, %r12920, %r12921, %r12922}, {%r2, %r2, %r2, %r2, %r2, %r2, %r2, %r2}, {%r2, %r2, %r2, %r2, %r2, %r2, %r2, %r2}, {%r12915, %r12916, %r12917, %r12918};
	bar.warp.sync 	-1;
	wmma.mma.sync.aligned.row.col.m16n16k16.f16.f16 {%r12923, %r12924, %r12925, %r12926}, {%r2, %r2, %r2, %r2, %r2, %r2, %r2, %r2}, {%r2, %r2, %r2, %r2, %r2, %r2, %r2, %r2}, {%r12919, %r12920, %r12921, %r12922};
	bar.warp.sync 	-1;
	wmma.mma.sync.aligned.row.col.m16n16k16.f16.f16 {%r12927, %r12928, %r12929, %r12930}, {%r2, %r2, %r2, %r2, %r2, %r2, %r2, %r2}, {%r2, %r2, %r2, %r2, %r2, %r2, %r2, %r2}, {%r12923, %r12924, %r12925, %r12926};
	bar.warp.sync 	-1;
	wmma.mma.sync.aligned.row.col.m16n16k16.f16.f16 {%r12931, %r12932, %r12933, %r12934}, {%r2, %r2, %r2, %r2, %r2, %r2, %r2, %r2}, {%r2, %r2, %r2, %r2, %r2, %r2, %r2, %r2}, {%r12927, %r12928, %r12929, %r12930};
	bar.warp.sync 	-1;
	wmma.mma.sync.aligned.row.col.m16n16k16.f16.f16 {%r12935, %r12936, %r12937, %r12938}, {%r2, %r2, %r2, %r2, %r2, %r2, %r2, %r2}, {%r2, %r2, %r2, %r2, %r2, %r2, %r2, %r2}, {%r12931, %r12932, %r12933, %r12934};
	bar.warp.sync 	-1;
	wmma.mma.sync.aligned.row.col.m16n16k16.f16.f16 {%r12939, %r12940, %r12941, %r12942}, {%r2, %r2, %r2, %r2, %r2, %r2, %r2, %r2}, {%r2, %r2, %r2, %r2, %r2, %r2, %r2, %r2}, {%r12935, %r12936, %r12937, %r12938};
	bar.warp.sync 	-1;
	wmma.mma.sync.aligned.row.col.m16n16k16.f16.f16 {%r12943, %r12944, %r12945, %r12946}, {%r2, %r2, %r2, %r2, %r2, %r2, %r2, %r2}, {%r2, %r2, %r2, %r2, %r2, %r2, %r2, %r2}, {%r12939, %r12940, %r12941, %r12942};
	bar.warp.sync 	-1;
	wmma.mma.sync.aligned.row.col.m16n16k16.f16.f16 {%r12947, %r12948, %r12949, %r12950}, {%r2, %r2, %r2, %r2, %r2, %r2, %r2, %r2}, {%r2, %r2, %r2, %r2, %r2, %r2, %r2, %r2}, {%r12943, %r12944, %r12945, %r12946};
	bar.warp.sync 	-1;
	wmma.mma.sync.aligned.row.col.m16n16k16.f16.f16 {%r12951, %r12952, %r12953, %r12954}, {%r2, %r2, %r2, %r2, %r2, %r2, %r2, %r2}, {%r2, %r2, %r2, %r2, %r2, %r2, %r2, %r2}, {%r12947, %r12948, %r12949, %r12950};
	bar.warp.sync 	-1;
	wmma.mma.sync.aligned.row.col.m16n16k16.f16.f16 {%r12955, %r12956, %r12957, %r12958}, {%r2, %r2, %r2, %r2, %r2, %r2, %r2, %r2}, {%r2, %r2, %r2, %r2, %r2, %r2, %r2, %r2}, {%r12951, %r12952, %r12953, %r12954};
	bar.warp.sync 	-1;
	wmma.mma.sync.aligned.row.col.m16n16k16.f16.f16 {%r12959, %r12960, %r12961, %r12962}, {%r2, %r2, %r2, %r2, %r2, %r2, %r2, %r2}, {%r2, %r2, %r2, %r2, %r2, %r2, %r2, %r2}, {%r12955, %r12956, %r12957, %r12958};
	bar.warp.sync 	-1;
	wmma.mma.sync.aligned.row.col.m16n16k16.f16.f16 {%r12963, %r12964, %r12965, %r12966}, {%r2, %r2, %r2, %r2, %r2, %r2, %r2, %r2}, {%r2, %r2, %r2, %r2, %r2, %r2, %r2, %r2}, {%r12959, %r12960, %r12961, %r12962};
	bar.warp.sync 	-1;
	wmma.mma.sync.aligned.row.col.m16n16k16.f16.f16 {%r12967, %r12968, %r12969, %r12970}, {%r2, %r2, %r2, %r2, %r2, %r2, %r2, %r2}, {%r2, %r2, %r2, %r2, %r2, %r2, %r2, %r2}, {%r12963, %r12964, %r12965, %r12966};
	bar.warp.sync 	-1;
	wmma.mma.sync.aligned.row.col.m16n16k16.f16.f16 {%r12971, %r12972, %r12973, %r12974}, {%r2, %r2, %r2, %r2, %r2, %r2, %r2, %r2}, {%r2, %r2, %r2, %r2, %r2, %r2, %r2, %r2}, {%r12967, %r12968, %r12969, %r12970};
	bar.warp.sync 	-1;
	wmma.mma.sync.aligned.row.col.m16n16k16.f16.f16 {%r12975, %r12976, %r12977, %r12978}, {%r2, %r2, %r2, %r2, %r2, %r2, %r2, %r2}, {%r2, %r2, %r2, %r2, %r2, %r2, %r2, %r2}, {%r12971, %r12972, %r12973, %r12974};
	bar.warp.sync 	-1;
	wmma.mma.sync.aligned.row.col.m16n16k16.f16.f16 {%r12979, %r12980, %r12981, %r12982}, {%r2, %r2, %r2, %r2, %r2, %r2, %r2, %r2}, {%r2, %r2, %r2, %r2, %r2, %r2, %r2, %r2}, {%r12975, %r12976, %r12977, %r12978};
	bar.warp.sync 	-1;
	wmma.mma.sync.aligned.row.col.m16n16k16.f16.f16 {%r12983, %r12984, %r12985, %r12986}, {%r2, %r2, %r2, %r2, %r2, %r2, %r2, %r2}, {%r2, %r2, %r2, %r2, %r2, %r2, %r2, %r2}, {%r12979, %r12980, %r12981, %r12982};
	bar.warp.sync 	-1;
	wmma.mma.sync.aligned.row.col.m16n16k16.f16.f16 {%r12987, %r12988, %r12989, %r12990}, {%r2, %r2, %r2, %r2, %r2, %r2, %r2, %r2}, {%r2, %r2, %r2, %r2, %r2, %r2, %r2, %r2}, {%r12983, %r12984, %r12985, %r12986};
	bar.warp.sync 	-1;
	wmma.mma.sync.aligned.row.col.m16n16k16.f16.f16 {%r12991, %r12992, %r12993, %r12994}, {%r2, %r2, %r2, %r2, %r2, %r2, %r2, %r2}, {%r2, %r2, %r2, %r2, %r2, %r2, %r2, %r2}, {%r12987, %r12988, %r12989, %r12990};
	bar.warp.sync 	-1;
	wmma.mma.sync.aligned.row.col.m16n16k16.f16.f16 {%r12995, %r12996, %r12997, %r12998}, {%r2, %r2, %r2, %r2, %r2, %r2, %r2, %r2}, {%r2, %r2, %r2, %r2, %r2, %r2, %r2, %r2}, {%r12991, %r12992, %r12993, %r12994};
	bar.warp.sync 	-1;
	wmma.mma.sync.aligned.row.col.m16n16k16.f16.f16 {%r12999, %r13000, %r13001, %r13002}, {%r2, %r2, %r2, %r2, %r2, %r2, %r2, %r2}, {%r2, %r2, %r2, %r2, %r2, %r2, %r2, %r2}, {%r12995, %r12996, %r12997, %r12998};
	bar.warp.sync 	-1;
	wmma.mma.sync.aligned.row.col.m16n16k16.f16.f16 {%r13003, %r13004, %r13005, %r13006}, {%r2, %r2, %r2, %r2, %r2, %r2, %r2, %r2}, {%r2, %r2, %r2, %r2, %r2, %r2, %r2, %r2}, {%r12999, %r13000, %r13001, %r13002};
	bar.warp.sync 	-1;
	wmma.mma.sync.aligned.row.col.m16n16k16.f16.f16 {%r13007, %r13008, %r13009, %r13010}, {%r2, %r2, %r2, %r2, %r2, %r2, %r2, %r2}, {%r2, %r2, %r2, %r2, %r2, %r2, %r2, %r2}, {%r13003, %r13004, %r13005, %r13006};
	bar.warp.sync 	-1;
	wmma.mma.sync.aligned.row.col.m16n16k16.f16.f16 {%r13011, %r13012, %r13013, %r13014}, {%r2, %r2, %r2, %r2, %r2, %r2, %r2, %r2}, {%r2, %r2, %r2, %r2, %r2, %r2, %r2, %r2}, {%r13007, %r13008, %r13009, %r13010};
	bar.warp.sync 	-1;
	wmma.mma.sync.aligned.row.col.m16n16k16.f16.f16 {%r13015, %r13016, %r13017, %r13018}, {%r2, %r2, %r2, %r2, %r2, %r2, %r2, %r2}, {%r2, %r2, %r2, %r2, %r2, %r2, %r2, %r2}, {%r13011, %r13012, %r13013, %r13014};
	bar.warp.sync 	-1;
	wmma.mma.sync.aligned.row.col.m16n16k16.f16.f16 {%r13019, %r13020, %r13021, %r13022}, {%r2, %r2, %r2, %r2, %r2, %r2, %r2, %r2}, {%r2, %r2, %r2, %r2, %r2, %r2, %r2, %r2}, {%r13015, %r13016, %r13017, %r13018};
	bar.warp.sync 	-1;
	wmma.mma.sync.aligned.row.col.m16n16k16.f16.f16 {%r13023, %r13024, %r13025, %r13026}, {%r2, %r2, %r2, %r2, %r2, %r2, %r2, %r2}, {%r2, %r2, %r2, %r2, %r2, %r2, %r2, %r2}, {%r13019, %r13020, %r13021, %r13022};
	bar.warp.sync 	-1;
	wmma.mma.sync.aligned.row.col.m16n16k16.f16.f16 {%r13027, %r13028, %r13029, %r13030}, {%r2, %r2, %r2, %r2, %r2, %r2, %r2, %r2}, {%r2, %r2, %r2, %r2, %r2, %r2, %r2, %r2}, {%r13023, %r13024, %r13025, %r13026};
	bar.warp.sync 	-1;
	wmma.mma.sync.aligned.row.col.m16n16k16.f16.f16 {%r13031, %r13032, %r13033, %r13034}, {%r2, %r2, %r2, %r2, %r2, %r2, %r2, %r2}, {%r2, %r2, %r2, %r2, %r2, %r2, %r2, %r2}, {%r13027, %r13028, %r13029, %r13030};
	bar.warp.sync 	-1;
	wmma.mma.sync.aligned.row.col.m16n16k16.f16.f16 {%r13035, %r13036, %r13037, %r13038}, {%r2, %r2, %r2, %r2, %r2, %r2, %r2, %r2}, {%r2, %r2, %r2, %r2, %r2, %r2, %r2, %r2}, {%r13031, %r13032, %r13033, %r13034};
	bar.warp.sync 	-1;
	wmma.mma.sync.aligned.row.col.m16n16k16.f16.f16 {%r13039, %r13040, %r13041, %r13042}, {%r2, %r2, %r2, %r2, %r2, %r2, %r2, %r2}, {%r2, %r2, %r2, %r2, %r2, %r2, %r2, %r2}, {%r13035, %r13036, %r13037, %r13038};
	bar.warp.sync 	-1;
	wmma.mma.sync.aligned.row.col.m16n16k16.f16.f16 {%r13043, %r13044, %r13045, %r13046}, {%r2, %r2, %r2, %r2, %r2, %r2, %r2, %r2}, {%r2, %r2, %r2, %r2, %r2, %r2, %r2, %r2}, {%r13039, %r13040, %r13041, %r13042};
	bar.warp.sync 	-1;
	wmma.mma.sync.aligned.row.col.m16n16k16.f16.f16 {%r13047, %r13048, %r13049, %r13050}, {%r2, %r2, %r2, %r2, %r2, %r2, %r2, %r2}, {%r2, %r2, %r2, %r2, %r2, %r2, %r2, %r2}, {%r13043, %r13044, %r13045, %r13046};
	bar.warp.sync 	-1;
	wmma.mma.sync.aligned.row.col.m16n16k16.f16.f16 {%r13051, %r13052, %r13053, %r13054}, {%r2, %r2, %r2, %r2, %r2, %r2, %r2, %r2}, {%r2, %r2, %r2, %r2, %r2, %r2, %r2, %r2}, {%r13047, %r13048, %r13049, %r13050};
	bar.warp.sync 	-1;
	wmma.mma.sync.aligned.row.col.m16n16k16.f16.f16 {%r13055, %r13056, %r13057, %r13058}, {%r2, %r2, %r2, %r2, %r2, %r2, %r2, %r2}, {%r2, %r2, %r2, %r2, %r2, %r2, %r2, %r2}, {%r13051, %r13052, %r13053, %r13054};
	bar.warp.sync 	-1;
	wmma.mma.sync.aligned.row.col.m16n16k16.f16.f16 {%r13059, %r13060, %r13061, %r13062}, {%r2, %r2, %r2, %r2, %r2, %r2, %r2, %r2}, {%r2, %r2, %r2, %r2, %r2, %r2, %r2, %r2}, {%r13055, %r13056, %r13057, %r13058};
	bar.warp.sync 	-1;
	wmma.mma.sync.aligned.row.col.m16n16k16.f16.f16 {%r13063, %r13064, %r13065, %r13066}, {%r2, %r2, %r2, %r2, %r2, %r2, %r2, %r2}, {%r2, %r2, %r2, %r2, %r2, %r2, %r2, %r2}, {%r13059, %r13060, %r13061, %r13062};
	bar.warp.sync 	-1;
	wmma.mma.sync.aligned.row.col.m16n16k16.f16.f16 {%r13067, %r13068, %r13069, %r13070}, {%r2, %r2, %r2, %r2, %r2, %r2, %r2, %r2}, {%r2, %r2, %r2, %r2, %r2, %r2, %r2, %r2}, {%r13063, %r13064, %r13065, %r13066};
	bar.warp.sync 	-1;
	wmma.mma.sync.aligned.row.col.m16n16k16.f16.f16 {%r13071, %r13072, %r13073, %r13074}, {%r2, %r2, %r2, %r2, %r2, %r2, %r2, %r2}, {%r2, %r2, %r2, %r2, %r2, %r2, %r2, %r2}, {%r13067, %r13068, %r13069, %r13070};
	bar.warp.sync 	-1;
	wmma.mma.sync.aligned.row.col.m16n16k16.f16.f16 {%r13075, %r13076, %r13077, %r13078}, {%r2, %r2, %r2, %r2, %r2, %r2, %r2, %r2}, {%r2, %r2, %r2, %r2, %r2, %r2, %r2, %r2}, {%r13071, %r13072, %r13073, %r13074};
	bar.warp.sync 	-1;
	wmma.mma.sync.aligned.row.col.m16n16k16.f16.f16 {%r13079, %r13080, %r13081, %r13082}, {%r2, %r2, %r2, %r2, %r2, %r2, %r2, %r2}, {%r2, %r2, %r2, %r2, %r2, %r2, %r2, %r2}, {%r13075, %r13076, %r13077, %r13078};
	bar.warp.sync 	-1;
	wmma.mma.sync.aligned.row.col.m16n16k16.f16.f16 {%r13083, %r13084, %r13085, %r13086}, {%r2, %r2, %r2, %r2, %r2, %r2, %r2, %r2}, {%r2, %r2, %r2, %r2, %r2, %r2, %r2, %r2}, {%r13079, %r13080, %r13081, %r13082};
	bar.warp.sync 	-1;
	wmma.mma.sync.aligned.row.col.m16n16k16.f16.f16 {%r13087, %r13088, %r13089, %r13090}, {%r2, %r2, %r2, %r2, %r2, %r2, %r2, %r2}, {%r2, %r2, %r2, %r2, %r2, %r2, %r2, %r2}, {%r13083, %r13084, %r13085, %r13086};
	bar.warp.sync 	-1;
	wmma.mma.sync.aligned.row.col.m16n16k16.f16.f16 {%r13091, %r13092, %r13093, %r13094}, {%r2, %r2, %r2, %r2, %r2, %r2, %r2, %r2}, {%r2, %r2, %r2, %r2, %r2, %r2, %r2, %r2}, {%r13087, %r13088, %r13089, %r13090};
	bar.warp.sync 	-1;
	wmma.mma.sync.aligned.row.col.m16n16k16.f16.f16 {%r13095, %r13096, %r13097, %r13098}, {%r2, %r2, %r2, %r2, %r2, %r2, %r2, %r2}, {%r2, %r2, %r2, %r2, %r2, %r2, %r2, %r2}, {%r13091, %r13092, %r13093, %r13094};
	bar.warp.sync 	-1;
	wmma.mma.sync.aligned.row.col.m16n16k16.f16.f16 {%r13099, %r13100, %r13101, %r13102}, {%r2, %r2, %r2, %r2, %r2, %r2, %r2, %r2}, {%r2, %r2, %r2, %r2, %r2, %r2, %r2, %r2}, {%r13095, %r13096, %r13097, %r13098};
	bar.warp.sync 	-1;
	wmma.mma.sync.aligned.row.col.m16n16k16.f16.f16 {%r13103, %r13104, %r13105, %r13106}, {%r2, %r2, %r2, %r2, %r2, %r2, %r2, %r2}, {%r2, %r2, %r2, %r2, %r2, %r2, %r2, %r2}, {%r13099, %r13100, %r13101, %r13102};
	bar.warp.sync 	-1;
	wmma.mma.sync.aligned.row.col.m16n16k16.f16.f16 {%r13107, %r13108, %r13109, %r13110}, {%r2, %r2, %r2, %r2, %r2, %r2, %r2, %r2}, {%r2, %r2, %r2, %r2, %r2, %r2, %r2, %r2}, {%r13103, %r13104, %r13105, %r13106};
	bar.warp.sync 	-1;
	wmma.mma.sync.aligned.row.col.m16n16k16.f16.f16 {%r13111, %r13112, %r13113, %r13114}, {%r2, %r2, %r2, %r2, %r2, %r2, %r2, %r2}, {%r2, %r2, %r2, %r2, %r2, %r2, %r2, %r2}, {%r13107, %r13108, %r13109, %r13110};
	bar.warp.sync 	-1;
	wmma.mma.sync.aligned.row.col.m16n16k16.f16.f16 {%r13115, %r13116, %r13117, %r13118}, {%r2, %r2, %r2, %r2, %r2, %r2, %r2, %r2}, {%r2, %r2, %r2, %r2, %r2, %r2, %r2, %r2}, {%r13111, %r13112, %r13113, %r13114};
	bar.warp.sync 	-1;
	wmma.mma.sync.aligned.row.col.m16n16k16.f16.f16 {%r13119, %r13120, %r13121, %r13122}, {%r2, %r2, %r2, %r2, %r2, %r2, %r2, %r2}, {%r2, %r2, %r2, %r2, %r2, %r2, %r2, %r2}, {%r13115, %r13116, %r13117, %r13118};
	bar.warp.sync 	-1;
	wmma.mma.sync.aligned.row.col.m16n16k16.f16.f16 {%r13123, %r13124, %r13125, %r13126}, {%r2, %r2, %r2, %r2, %r2, %r2, %r2, %r2}, {%r2, %r2, %r2, %r2, %r2, %r2, %r2, %r2}, {%r13119, %r13120, %r13121, %r13122};
	bar.warp.sync 	-1;
	wmma.mma.sync.aligned.row.col.m16n16k16.f16.f16 {%r13127, %r13128, %r13129, %r13130}, {%r2, %r2, %r2, %r2, %r2, %r2, %r2, %r2}, {%r2, %r2, %r2, %r2, %r2, %r2, %r2, %r2}, {%r13123, %r13124, %r13125, %r13126};
	bar.warp.sync 	-1;
	wmma.mma.sync.aligned.row.col.m16n16k16.f16.f16 {%r13131, %r13132, %r13133, %r13134}, {%r2, %r2, %r2, %r2, %r2, %r2, %r2, %r2}, {%r2, %r2, %r2, %r2, %r2, %r2, %r2, %r2}, {%r13127, %r13128, %r13129, %r13130};
	bar.warp.sync 	-1;
	wmma.mma.sync.aligned.row.col.m16n16k16.f16.f16 {%r13135, %r13136, %r13137, %r13138}, {%r2, %r2, %r2, %r2, %r2, %r2, %r2, %r2}, {%r2, %r2, %r2, %r2, %r2, %r2, %r2, %r2}, {%r13131, %r13132, %r13133, %r13134};
	bar.warp.sync 	-1;
	wmma.mma.sync.aligned.row.col.m16n16k16.f16.f16 {%r13139, %r13140, %r13141, %r13142}, {%r2, %r2, %r2, %r2, %r2, %r2, %r2, %r2}, {%r2, %r2, %r2, %r2, %r2, %r2, %r2, %r2}, {%r13135, %r13136, %r13137, %r13138};
	bar.warp.sync 	-1;
	wmma.mma.sync.aligned.row.col.m16n16k16.f16.f16 {%r13143, %r13144, %r13145, %r13146}, {%r2, %r2, %r2, %r2, %r2, %r2, %r2, %r2}, {%r2, %r2, %r2, %r2, %r2, %r2, %r2, %r2}, {%r13139, %r13140, %r13141, %r13142};
	bar.warp.sync 	-1;
	wmma.mma.sync.aligned.row.col.m16n16k16.f16.f16 {%r13147, %r13148, %r13149, %r13150}, {%r2, %r2, %r2, %r2, %r2, %r2, %r2, %r2}, {%r2, %r2, %r2, %r2, %r2, %r2, %r2, %r2}, {%r13143, %r13144, %r13145, %r13146};
	bar.warp.sync 	-1;
	wmma.mma.sync.aligned.row.col.m16n16k16.f16.f16 {%r13151, %r13152, %r13153, %r13154}, {%r2, %r2, %r2, %r2, %r2, %r2, %r2, %r2}, {%r2, %r2, %r2, %r2, %r2, %r2, %r2, %r2}, {%r13147, %r13148, %r13149, %r13150};
	bar.warp.sync 	-1;
	wmma.mma.sync.aligned.row.col.m16n16k16.f16.f16 {%r13155, %r13156, %r13157, %r13158}, {%r2, %r2, %r2, %r2, %r2, %r2, %r2, %r2}, {%r2, %r2, %r2, %r2, %r2, %r2, %r2, %r2}, {%r13151, %r13152, %r13153, %r13154};
	bar.warp.sync 	-1;
	wmma.mma.sync.aligned.row.col.m16n16k16.f16.f16 {%r13159, %r13160, %r13161, %r13162}, {%r2, %r2, %r2, %r2, %r2, %r2, %r2, %r2}, {%r2, %r2, %r2, %r2, %r2, %r2, %r2, %r2}, {%r13155, %r13156, %r13157, %r13158};
	bar.warp.sync 	-1;
	wmma.mma.sync.aligned.row.col.m16n16k16.f16.f16 {%r13163, %r13164, %r13165, %r13166}, {%r2, %r2, %r2, %r2, %r2, %r2, %r2, %r2}, {%r2, %r2, %r2, %r2, %r2, %r2, %r2, %r2}, {%r13159, %r13160, %r13161, %r13162};
	bar.warp.sync 	-1;
	wmma.mma.sync.aligned.row.col.m16n16k16.f16.f16 {%r13167, %r13168, %r13169, %r13170}, {%r2, %r2, %r2, %r2, %r2, %r2, %r2, %r2}, {%r2, %r2, %r2, %r2, %r2, %r2, %r2, %r2}, {%r13163, %r13164, %r13165, %r13166};
	bar.warp.sync 	-1;
	wmma.mma.sync.aligned.row.col.m16n16k16.f16.f16 {%r13171, %r13172, %r13173, %r13174}, {%r2, %r2, %r2, %r2, %r2, %r2, %r2, %r2}, {%r2, %r2, %r2, %r2, %r2, %r2, %r2, %r2}, {%r13167, %r13168, %r13169, %r13170};
	bar.warp.sync 	-1;
	wmma.mma.sync.aligned.row.col.m16n16k16.f16.f16 {%r13175, %r13176, %r13177, %r13178}, {%r2, %r2, %r2, %r2, %r2, %r2, %r2, %r2}, {%r2, %r2, %r2, %r2, %r2, %r2, %r2, %r2}, {%r13171, %r13172, %r13173, %r13174};
	bar.warp.sync 	-1;
	wmma.mma.sync.aligned.row.col.m16n16k16.f16.f16 {%r13179, %r13180, %r13181, %r13182}, {%r2, %r2, %r2, %r2, %r2, %r2, %r2, %r2}, {%r2, %r2, %r2, %r2, %r2, %r2, %r2, %r2}, {%r13175, %r13176, %r13177, %r13178};
	bar.warp.sync 	-1;
	wmma.mma.sync.aligned.row.col.m16n16k16.f16.f16 {%r13183, %r13184, %r13185, %r13186}, {%r2, %r2, %r2, %r2, %r2, %r2, %r2, %r2}, {%r2, %r2, %r2, %r2, %r2, %r2, %r2, %r2}, {%r13179, %r13180, %r13181, %r13182};
	bar.warp.sync 	-1;
	wmma.mma.sync.aligned.row.col.m16n16k16.f16.f16 {%r13187, %r13188, %r13189, %r13190}, {%r2, %r2, %r2, %r2, %r2, %r2, %r2, %r2}, {%r2, %r2, %r2, %r2, %r2, %r2, %r2, %r2}, {%r13183, %r13184, %r13185, %r13186};
	bar.warp.sync 	-1;
	wmma.mma.sync.aligned.row.col.m16n16k16.f16.f16 {%r13191, %r13192, %r13193, %r13194}, {%r2, %r2, %r2, %r2, %r2, %r2, %r2, %r2}, {%r2, %r2, %r2, %r2, %r2, %r2, %r2, %r2}, {%r13187, %r13188, %r13189, %r13190};
	bar.warp.sync 	-1;
	wmma.mma.sync.aligned.row.col.m16n16k16.f16.f16 {%r13195, %r13196, %r13197, %r13198}, {%r2, %r2, %r2, %r2, %r2, %r2, %r2, %r2}, {%r2, %r2, %r2, %r2, %r2, %r2, %r2, %r2}, {%r13191, %r13192, %r13193, %r13194};
	bar.warp.sync 	-1;
	wmma.mma.sync.aligned.row.col.m16n16k16.f16.f16 {%r13199, %r13200, %r13201, %r13202}, {%r2, %r2, %r2, %r2, %r2, %r2, %r2, %r2}, {%r2, %r2, %r2, %r2, %r2, %r2, %r2, %r2}, {%r13195, %r13196, %r13197, %r13198};
	bar.warp.sync 	-1;
	wmma.mma.sync.aligned.row.col.m16n16k16.f16.f16 {%r13203, %r13204, %r13205, %r13206}, {%r2, %r2, %r2, %r2, %r2, %r2, %r2, %r2}, {%r2, %r2, %r2, %r2, %r2, %r2, %r2, %r2}, {%r13199, %r13200, %r13201, %r13202};
	bar.warp.sync 	-1;
	wmma.mma.sync.aligned.row.col.m16n16k16.f16.f16 {%r13207, %r13208, %r13209, %r13210}, {%r2, %r2, %r2, %r2, %r2, %r2, %r2, %r2}, {%r2, %r2, %r2, %r2, %r2, %r2, %r2, %r2}, {%r13203, %r13204, %r13205, %r13206};
	bar.warp.sync 	-1;
	wmma.mma.sync.aligned.row.col.m16n16k16.f16.f16 {%r13211, %r13212, %r13213, %r13214}, {%r2, %r2, %r2, %r2, %r2, %r2, %r2, %r2}, {%r2, %r2, %r2, %r2, %r2, %r2, %r2, %r2}, {%r13207, %r13208, %r13209, %r13210};
	bar.warp.sync 	-1;
	wmma.mma.sync.aligned.row.col.m16n16k16.f16.f16 {%r13215, %r13216, %r13217, %r13218}, {%r2, %r2, %r2, %r2, %r2, %r2, %r2, %r2}, {%r2, %r2, %r2, %r2, %r2, %r2, %r2, %r2}, {%r13211, %r13212, %r13213, %r13214};
	bar.warp.sync 	-1;
	wmma.mma.sync.aligned.row.col.m16n16k16.f16.f16 {%r13219, %r13220, %r13221, %r13222}, {%r2, %r2, %r2, %r2, %r2, %r2, %r2, %r2}, {%r2, %r2, %r2, %r2, %r2, %r2, %r2, %r2}, {%r13215, %r13216, %r13217, %r13218};
	bar.warp.sync 	-1;
	wmma.mma.sync.aligned.row.col.m16n16k16.f16.f16 {%r13223, %r13224, %r13225, %r13226}, {%r2, %r2, %r2, %r2, %r2, %r2, %r2, %r2}, {%r2, %r2, %r2, %r2, %r2, %r2, %r2, %r2}, {%r13219, %r13220, %r13221, %r13222};
	bar.warp.sync 	-1;
	wmma.mma.sync.aligned.row.col.m16n16k16.f16.f16 {%r13227, %r13228, %r13229, %r13230}, {%r2, %r2, %r2, %r2, %r2, %r2, %r2, %r2}, {%r2, %r2, %r2, %r2, %r2, %r2, %r2, %r2}, {%r13223, %r13224, %r13225, %r13226};
	bar.warp.sync 	-1;
	wmma.mma.sync.aligned.row.col.m16n16k16.f16.f16 {%r13231, %r13232, %r13233, %r13234}, {%r2, %r2, %r2, %r2, %r2, %r2, %r2, %r2}, {%r2, %r2, %r2, %r2, %r2, %r2, %r2, %r2}, {%r13227, %r13228, %r13229, %r13230};
	bar.warp.sync 	-1;
	wmma.mma.sync.aligned.row.col.m16n16k16.f16.f16 {%r13235, %r13236, %r13237, %r13238}, {%r2, %r2, %r2, %r2, %r2, %r2, %r2, %r2}, {%r2, %r2, %r2, %r2, %r2, %r2, %r2, %r2}, {%r13231, %r13232, %r13233, %r13234};
	bar.warp.sync 	-1;
	wmma.mma.sync.aligned.row.col.m16n16k16.f16.f16 {%r13239, %r13240, %r13241, %r13242}, {%r2, %r2, %r2, %r2, %r2, %r2, %r2, %r2}, {%r2, %r2, %r2, %r2, %r2, %r2, %r2, %r2}, {%r13235, %r13236, %r13237, %r13238};
	bar.warp.sync 	-1;
	wmma.mma.sync.aligned.row.col.m16n16k16.f16.f16 {%r13243, %r13244, %r13245, %r13246}, {%r2, %r2, %r2, %r2, %r2, %r2, %r2, %r2}, {%r2, %r2, %r2, %r2, %r2, %r2, %r2, %r2}, {%r13239, %r13240, %r13241, %r13242};
	bar.warp.sync 	-1;
	wmma.mma.sync.aligned.row.col.m16n16k16.f16.f16 {%r13247, %r13248, %r13249, %r13250}, {%r2, %r2, %r2, %r2, %r2, %r2, %r2, %r2}, {%r2, %r2, %r2, %r2, %r2, %r2, %r2, %r2}, {%r13243, %r13244, %r13245, %r13246};
	bar.warp.sync 	-1;
	wmma.mma.sync.aligned.row.col.m16n16k16.f16.f16 {%r13251, %r13252, %r13253, %r13254}, {%r2, %r2, %r2, %r2, %r2, %r2, %r2, %r2}, {%r2, %r2, %r2, %r2, %r2, %r2, %r2, %r2}, {%r13247, %r13248, %r13249, %r13250};
	bar.warp.sync 	-1;
	wmma.mma.sync.aligned.row.col.m16n16k16.f16.f16 {%r13255, %r13256, %r13257, %r13258}, {%r2, %r2, %r2, %r2, %r2, %r2, %r2, %r2}, {%r2, %r2, %r2, %r2, %r2, %r2, %r2, %r2}, {%r13251, %r13252, %r13253, %r13254};
	bar.warp.sync 	-1;
	wmma.mma.sync.aligned.row.col.m16n16k16.f16.f16 {%r13259, %r13260, %r13261, %r13262}, {%r2, %r2, %r2, %r2, %r2, %r2, %r2, %r2}, {%r2, %r2, %r2, %r2, %r2, %r2, %r2, %r2}, {%r13255, %r13256, %r13257, %r13258};
	bar.warp.sync 	-1;
	wmma.mma.sync.aligned.row.col.m16n16k16.f16.f16 {%r13263, %r13264, %r13265, %r13266}, {%r2, %r2, %r2, %r2, %r2, %r2, %r2, %r2}, {%r2, %r2, %r2, %r2, %r2, %r2, %r2, %r2}, {%r13259, %r13260, %r13261, %r13262};
	bar.warp.sync 	-1;
	wmma.mma.sync.aligned.row.col.m16n16k16.f16.f16 {%r13267, %r13268, %r13269, %r13270}, {%r2, %r2, %r2, %r2, %r2, %r2, %r2, %r2}, {%r2, %r2, %r2, %r2, %r2, %r2, %r2, %r2}, {%r13263, %r13264, %r13265, %r13266};
	bar.warp.sync 	-1;
	wmma.mma.sync.aligned.row.col.m16n16k16.f16.f16 {%r13271, %r13272, %r13273, %r13274}, {%r2, %r2, %r2, %r2, %r2, %r2, %r2, %r2}, {%r2, %r2, %r2, %r2, %r2, %r2, %r2, %r2}, {%r13267, %r13268, %r13269, %r13270};
	bar.warp.sync 	-1;
	wmma.mma.sync.aligned.row.col.m16n16k16.f16.f16 {%r13275, %r13276, %r13277, %r13278}, {%r2, %r2, %r2, %r2, %r2, %r2, %r2, %r2}, {%r2, %r2, %r2, %r2, %r2, %r2, %r2, %r2}, {%r13271, %r13272, %r13273, %r13274};
	bar.warp.sync 	-1;
	wmma.mma.sync.aligned.row.col.m16n16k16.f16.f16 {%r13279, %r13280, %r13281, %r13282}, {%r2, %r2, %r2, %r2, %r2, %r2, %r2, %r2}, {%r2, %r2, %r2, %r2, %r2, %r2, %r2, %r2}, {%r13275, %r13276, %r13277, %r13278};
	bar.warp.sync 	-1;
	wmma.mma.sync.aligned.row.col.m16n16k16.f16.f16 {%r13283, %r13284, %r13285, %r13286}, {%r2, %r2, %r2, %r2, %r2, %r2, %r2, %r2}, {%r2, %r2, %r2, %r2, %r2, %r2, %r2, %r2}, {%r13279, %r13280, %r13281, %r13282};
	bar.warp.sync 	-1;
	wmma.mma.sync.aligned.row.col.m16n16k16.f16.f16 {%r13287, %r13288, %r13289, %r13290}, {%r2, %r2, %r2, %r2, %r2, %r2, %r2, %r2}, {%r2, %r2, %r2, %r2, %r2, %r2, %r2, %r2}, {%r13283, %r13284, %r13285, %r13286};
	bar.warp.sync 	-1;
	wmma.mma.sync.aligned.row.col.m16n16k16.f16.f16 {%r13291, %r13292, %r13293, %r13294}, {%r2, %r2, %r2, %r2, %r2, %r2, %r2, %r2}, {%r2, %r2, %r2, %r2, %r2, %r2, %r2, %r2}, {%r13287, %r13288, %r13289, %r13290};
	bar.warp.sync 	-1;
	wmma.mma.sync.aligned.row.col.m16n16k16.f16.f16 {%r13295, %r13296, %r13297, %r13298}, {%r2, %r2, %r2, %r2, %r2, %r2, %r2, %r2}, {%r2, %r2, %r2, %r2, %r2, %r2, %r2, %r2}, {%r13291, %r13292, %r13293, %r13294};
	bar.warp.sync 	-1;
	wmma.mma.sync.aligned.row.col.m16n16k16.f16.f16 {%r13299, %r13300, %r13301, %r13302}, {%r2, %r2, %r2, %r2, %r2, %r2, %r2, %r2}, {%r2, %r2, %r2, %r2, %r2, %r2, %r2, %r2}, {%r13295, %r13296, %r13297, %r13298};
	bar.warp.sync 	-1;
	wmma.mma.sync.aligned.row.col.m16n16k16.f16.f16 {%r13303, %r13304, %r13305, %r13306}, {%r2, %r2, %r2, %r2, %r2, %r2, %r2, %r2}, {%r2, %r2, %r2, %r2, %r2, %r2, %r2, %r2}, {%r13299, %r13300, %r13301, %r13302};
	bar.warp.sync 	-1;
	wmma.mma.sync.aligned.row.col.m16n16k16.f16.f16 {%r13307, %r13308, %r13309, %r13310}, {%r2, %r2, %r2, %r2, %r2, %r2, %r2, %r2}, {%r2, %r2, %r2, %r2, %r2, %r2, %r2, %r2}, {%r13303, %r13304, %r13305, %r13306};
	bar.warp.sync 	-1;
	wmma.mma.sync.aligned.row.col.m16n16k16.f16.f16 {%r13311, %r13312, %r13313, %r13314}, {%r2, %r2, %r2, %r2, %r2, %r2, %r2, %r2}, {%r2, %r2, %r2, %r2, %r2, %r2, %r2, %r2}, {%r13307, %r13308, %r13309, %r13310};
	bar.warp.sync 	-1;
	wmma.mma.sync.aligned.row.col.m16n16k16.f16.f16 {%r13315, %r13316, %r13317, %r13318}, {%r2, %r2, %r2, %r2, %r2, %r2, %r2, %r2}, {%r2, %r2, %r2, %r2, %r2, %r2, %r2, %r2}, {%r13311, %r13312, %r13313, %r13314};
	bar.warp.sync 	-1;
	wmma.mma.sync.aligned.row.col.m16n16k16.f16.f16 {%r13319, %r13320, %r13321, %r13322}, {%r2, %r2, %r2, %r2, %r2, %r2, %r2, %r2}, {%r2, %r2, %r2, %r2, %r2, %r2, %r2, %r2}, {%r13315, %r13316, %r13317, %r13318};
	bar.warp.sync 	-1;
	wmma.mma.sync.aligned.row.col.m16n16k16.f16.f16 {%r13323, %r13324, %r13325, %r13326}, {%r2, %r2, %r2, %r2, %r2, %r2, %r2, %r2}, {%r2, %r2, %r2, %r2, %r2, %r2, %r2, %r2}, {%r13319, %r13320, %r13321, %r13322};
	bar.warp.sync 	-1;
	wmma.mma.sync.aligned.row.col.m16n16k16.f16.f16 {%r13327, %r13328, %r13329, %r13330}, {%r2, %r2, %r2, %r2, %r2, %r2, %r2, %r2}, {%r2, %r2, %r2, %r2, %r2, %r2, %r2, %r2}, {%r13323, %r13324, %r13325, %r13326};
	bar.warp.sync 	-1;
	wmma.mma.sync.aligned.row.col.m16n16k16.f16.f16 {%r13331, %r13332, %r13333, %r13334}, {%r2, %r2, %r2, %r2, %r2, %r2, %r2, %r2}, {%r2, %r2, %r2, %r2, %r2, %r2, %r2, %r2}, {%r13327, %r13328, %r13329, %r13330};
	bar.warp.sync 	-1;
	wmma.mma.sync.aligned.row.col.m16n16k16.f16.f16 {%r13335, %r13336, %r13337, %r13338}, {%r2, %r2, %r2, %r2, %r2, %r2, %r2, %r2}, {%r2, %r2, %r2, %r2, %r2, %r2, %r2, %r2}, {%r13331, %r13332, %r13333, %r13334};
	bar.warp.sync 	-1;
	wmma.mma.sync.aligned.row.col.m16n16k16.f16.f16 {%r13339, %r13340, %r13341, %r13342}, {%r2, %r2, %r2, %r2, %r2, %r2, %r2, %r2}, {%r2, %r2, %r2, %r2, %r2, %r2, %r2, %r2}, {%r13335, %r13336, %r13337, %r13338};
	bar.warp.sync 	-1;
	wmma.mma.sync.aligned.row.col.m16n16k16.f16.f16 {%r13343, %r13344, %r13345, %r13346}, {%r2, %r2, %r2, %r2, %r2, %r2, %r2, %r2}, {%r2, %r2, %r2, %r2, %r2, %r2, %r2, %r2}, {%r13339, %r13340, %r13341, %r13342};
	bar.warp.sync 	-1;
	wmma.mma.sync.aligned.row.col.m16n16k16.f16.f16 {%r13347, %r13348, %r13349, %r13350}, {%r2, %r2, %r2, %r2, %r2, %r2, %r2, %r2}, {%r2, %r2, %r2, %r2, %r2, %r2, %r2, %r2}, {%r13343, %r13344, %r13345, %r13346};
	bar.warp.sync 	-1;
	wmma.mma.sync.aligned.row.col.m16n16k16.f16.f16 {%r13351, %r13352, %r13353, %r13354}, {%r2, %r2, %r2, %r2, %r2, %r2, %r2, %r2}, {%r2, %r2, %r2, %r2, %r2, %r2, %r2, %r2}, {%r13347, %r13348, %r13349, %r13350};
	bar.warp.sync 	-1;
	wmma.mma.sync.aligned.row.col.m16n16k16.f16.f16 {%r13355, %r13356, %r13357, %r13358}, {%r2, %r2, %r2, %r2, %r2, %r2, %r2, %r2}, {%r2, %r2, %r2, %r2, %r2, %r2, %r2, %r2}, {%r13351, %r13352, %r13353, %r13354};
	bar.warp.sync 	-1;
	wmma.mma.sync.aligned.row.col.m16n16k16.f16.f16 {%r13359, %r13360, %r13361, %r13362}, {%r2, %r2, %r2, %r2, %r2, %r2, %r2, %r2}, {%r2, %r2, %r2, %r2, %r2, %r2, %r2, %r2}, {%r13355, %r13356, %r13357, %r13358};
	bar.warp.sync 	-1;
	wmma.mma.sync.aligned.row.col.m16n16k16.f16.f16 {%r13363, %r13364, %r13365, %r13366}, {%r2, %r2, %r2, %r2, %r2, %r2, %r2, %r2}, {%r2, %r2, %r2, %r2, %r2, %r2, %r2, %r2}, {%r13359, %r13360, %r13361, %r13362};
	bar.warp.sync 	-1;
	wmma.mma.sync.aligned.row.col.m16n16k16.f16.f16 {%r13367, %r13368, %r13369, %r13370}, {%r2, %r2, %r2, %r2, %r2, %r2, %r2, %r2}, {%r2, %r2, %r2, %r2, %r2, %r2, %r2, %r2}, {%r13363, %r13364, %r13365, %r13366};
	bar.warp.sync 	-1;
	wmma.mma.sync.aligned.row.col.m16n16k16.f16.f16 {%r13371, %r13372, %r13373, %r13374}, {%r2, %r2, %r2, %r2, %r2, %r2, %r2, %r2}, {%r2, %r2, %r2, %r2, %r2, %r2, %r2, %r2}, {%r13367, %r13368, %r13369, %r13370};
	bar.warp.sync 	-1;
	wmma.mma.sync.aligned.row.col.m16n16k16.f16.f16 {%r13375, %r13376, %r13377, %r13378}, {%r2, %r2, %r2, %r2, %r2, %r2, %r2, %r2}, {%r2, %r2, %r2, %r2, %r2, %r2, %r2, %r2}, {%r13371, %r13372, %r13373, %r13374};
	bar.warp.sync 	-1;
	wmma.mma.sync.aligned.row.col.m16n16k16.f16.f16 {%r13379, %r13380, %r13381, %r13382}, {%r2, %r2, %r2, %r2, %r2, %r2, %r2, %r2}, {%r2, %r2, %r2, %r2, %r2, %r2, %r2, %r2}, {%r13375, %r13376, %r13377, %r13378};
	bar.warp.sync 	-1;
	wmma.mma.sync.aligned.row.col.m16n16k16.f16.f16 {%r13383, %r13384, %r13385, %r13386}, {%r2, %r2, %r2, %r2, %r2, %r2, %r2, %r2}, {%r2, %r2, %r2, %r2, %r2, %r2, %r2, %r2}, {%r13379, %r13380, %r13381, %r13382};
	bar.warp.sync 	-1;
	wmma.mma.sync.aligned.row.col.m16n16k16.f16.f16 {%r13387, %r13388, %r13389, %r13390}, {%r2, %r2, %r2, %r2, %r2, %r2, %r2, %r2}, {%r2, %r2, %r2, %r2, %r2, %r2, %r2, %r2}, {%r13383, %r13384, %r13385, %r13386};
	bar.warp.sync 	-1;
	wmma.mma.sync.aligned.row.col.m16n16k16.f16.f16 {%r13391, %r13392, %r13393, %r13394}, {%r2, %r2, %r2, %r2, %r2, %r2, %r2, %r2}, {%r2, %r2, %r2, %r2, %r2, %r2, %r2, %r2}, {%r13387, %r13388, %r13389, %r13390};
	bar.warp.sync 	-1;
	wmma.mma.sync.aligned.row.col.m16n16k16.f16.f16 {%r13395, %r13396, %r13397, %r13398}, {%r2, %r2, %r2, %r2, %r2, %r2, %r2, %r2}, {%r2, %r2, %r2, %r2, %r2, %r2, %r2, %r2}, {%r13391, %r13392, %r13393, %r13394};
	bar.warp.sync 	-1;
	wmma.mma.sync.aligned.row.col.m16n16k16.f16.f16 {%r13399, %r13400, %r13401, %r13402}, {%r2, %r2, %r2, %r2, %r2, %r2, %r2, %r2}, {%r2, %r2, %r2, %r2, %r2, %r2, %r2, %r2}, {%r13395, %r13396, %r13397, %r13398};
	bar.warp.sync 	-1;
	wmma.mma.sync.aligned.row.col.m16n16k16.f16.f16 {%r13403, %r13404, %r13405, %r13406}, {%r2, %r2, %r2, %r2, %r2, %r2, %r2, %r2}, {%r2, %r2, %r2, %r2, %r2, %r2, %r2, %r2}, {%r13399, %r13400, %r13401, %r13402};
	bar.warp.sync 	-1;
	wmma.mma.sync.aligned.row.col.m16n16k16.f16.f16 {%r13407, %r13408, %r13409, %r13410}, {%r2, %r2, %r2, %r2, %r2, %r2, %r2, %r2}, {%r2, %r2, %r2, %r2, %r2, %r2, %r2, %r2}, {%r13403, %r13404, %r13405, %r13406};
	bar.warp.sync 	-1;
	wmma.mma.sync.aligned.row.col.m16n16k16.f16.f16 {%r13411, %r13412, %r13413, %r13414}, {%r2, %r2, %r2, %r2, %r2, %r2, %r2, %r2}, {%r2, %r2, %r2, %r2, %r2, %r2, %r2, %r2}, {%r13407, %r13408, %r13409, %r13410};
	bar.warp.sync 	-1;
	wmma.mma.sync.aligned.row.col.m16n16k16.f16.f16 {%r13415, %r13416, %r13417, %r13418}, {%r2, %r2, %r2, %r2, %r2, %r2, %r2, %r2}, {%r2, %r2, %r2, %r2, %r2, %r2, %r2, %r2}, {%r13411, %r13412, %r13413, %r13414};
	bar.warp.sync 	-1;
	wmma.mma.sync.aligned.row.col.m16n16k16.f16.f16 {%r13419, %r13420, %r13421, %r13422}, {%r2, %r2, %r2, %r2, %r2, %r2, %r2, %r2}, {%r2, %r2, %r2, %r2, %r2, %r2, %r2, %r2}, {%r13415, %r13416, %r13417, %r13418};
	bar.warp.sync 	-1;
	wmma.mma.sync.aligned.row.col.m16n16k16.f16.f16 {%r13423, %r13424, %r13425, %r13426}, {%r2, %r2, %r2, %r2, %r2, %r2, %r2, %r2}, {%r2, %r2, %r2, %r2, %r2, %r2, %r2, %r2}, {%r13419, %r13420, %r13421, %r13422};
	bar.warp.sync 	-1;
	wmma.mma.sync.aligned.row.col.m16n16k16.f16.f16 {%r13427, %r13428, %r13429, %r13430}, {%r2, %r2, %r2, %r2, %r2, %r2, %r2, %r2}, {%r2, %r2, %r2, %r2, %r2, %r2, %r2, %r2}, {%r13423, %r13424, %r13425, %r13426};
	bar.warp.sync 	-1;
	wmma.mma.sync.aligned.row.col.m16n16k16.f16.f16 {%r13431, %r13432, %r13433, %r13434}, {%r2, %r2, %r2, %r2, %r2, %r2, %r2, %r2}, {%r2, %r2, %r2, %r2, %r2, %r2, %r2, %r2}, {%r13427, %r13428, %r13429, %r13430};
	bar.warp.sync 	-1;
	wmma.mma.sync.aligned.row.col.m16n16k16.f16.f16 {%r13435, %r13436, %r13437, %r13438}, {%r2, %r2, %r2, %r2, %r2, %r2, %r2, %r2}, {%r2, %r2, %r2, %r2, %r2, %r2, %r2, %r2}, {%r13431, %r13432, %r13433, %r13434};
	bar.warp.sync 	-1;
	wmma.mma.sync.aligned.row.col.m16n16k16.f16.f16 {%r13439, %r13440, %r13441, %r13442}, {%r2, %r2, %r2, %r2, %r2, %r2, %r2, %r2}, {%r2, %r2, %r2, %r2, %r2, %r2, %r2, %r2}, {%r13435, %r13436, %r13437, %r13438};
	bar.warp.sync 	-1;
	wmma.mma.sync.aligned.row.col.m16n16k16.f16.f16 {%r13443, %r13444, %r13445, %r13446}, {%r2, %r2, %r2, %r2, %r2, %r2, %r2, %r2}, {%r2, %r2, %r2, %r2, %r2, %r2, %r2, %r2}, {%r13439, %r13440, %r13441, %r13442};
	bar.warp.sync 	-1;
	wmma.mma.sync.aligned.row.col.m16n16k16.f16.f16 {%r13447, %r13448, %r13449, %r13450}, {%r2, %r2, %r2, %r2, %r2, %r2, %r2, %r2}, {%r2, %r2, %r2, %r2, %r2, %r2, %r2, %r2}, {%r13443, %r13444, %r13445, %r13446};
	bar.warp.sync 	-1;
	wmma.mma.sync.aligned.row.col.m16n16k16.f16.f16 {%r13451, %r13452, %r13453, %r13454}, {%r2, %r2, %r2, %r2, %r2, %r2, %r2, %r2}, {%r2, %r2, %r2, %r2, %r2, %r2, %r2, %r2}, {%r13447, %r13448, %r13449, %r13450};
	bar.warp.sync 	-1;
	wmma.mma.sync.aligned.row.col.m16n16k16.f16.f16 {%r13455, %r13456, %r13457, %r13458}, {%r2, %r2, %r2, %r2, %r2, %r2, %r2, %r2}, {%r2, %r2, %r2, %r2, %r2, %r2, %r2, %r2}, {%r13451, %r13452, %r13453, %r13454};
	bar.warp.sync 	-1;
	wmma.mma.sync.aligned.row.col.m16n16k16.f16.f16 {%r13459, %r13460, %r13461, %r13462}, {%r2, %r2, %r2, %r2, %r2, %r2, %r2, %r2}, {%r2, %r2, %r2, %r2, %r2, %r2, %r2, %r2}, {%r13455, %r13456, %r13457, %r13458};
	bar.warp.sync 	-1;
	wmma.mma.sync.aligned.row.col.m16n16k16.f16.f16 {%r13463, %r13464, %r13465, %r13466}, {%r2, %r2, %r2, %r2, %r2, %r2, %r2, %r2}, {%r2, %r2, %r2, %r2, %r2, %r2, %r2, %r2}, {%r13459, %r13460, %r13461, %r13462};
	bar.warp.sync 	-1;
	wmma.mma.sync.aligned.row.col.m16n16k16.f16.f16 {%r13467, %r13468, %r13469, %r13470}, {%r2, %r2, %r2, %r2, %r2, %r2, %r2, %r2}, {%r2, %r2, %r2, %r2, %r2, %r2, %r2, %r2}, {%r13463, %r13464, %r13465, %r13466};
	bar.warp.sync 	-1;
	wmma.mma.sync.aligned.row.col.m16n16k16.f16.f16 {%r13471, %r13472, %r13473, %r13474}, {%r2, %r2, %r2, %r2, %r2, %r2, %r2, %r2}, {%r2, %r2, %r2, %r2, %r2, %r2, %r2, %r2}, {%r13467, %r13468, %r13469, %r13470};
	bar.warp.sync 	-1;
	wmma.mma.sync.aligned.row.col.m16n16k16.f16.f16 {%r13475, %r13476, %r13477, %r13478}, {%r2, %r2, %r2, %r2, %r2, %r2, %r2, %r2}, {%r2, %r2, %r2, %r2, %r2, %r2, %r2, %r2}, {%r13471, %r13472, %r13473, %r13474};
	bar.warp.sync 	-1;
	wmma.mma.sync.aligned.row.col.m16n16k16.f16.f16 {%r13479, %r13480, %r13481, %r13482}, {%r2, %r2, %r2, %r2, %r2, %r2, %r2, %r2}, {%r2, %r2, %r2, %r2, %r2, %r2, %r2, %r2}, {%r13475, %r13476, %r13477, %r13478};
	bar.warp.sync 	-1;
	wmma.mma.sync.aligned.row.col.m16n16k16.f16.f16 {%r13483, %r13484, %r13485, %r13486}, {%r2, %r2, %r2, %r2, %r2, %r2, %r2, %r2}, {%r2, %r2, %r2, %r2, %r2, %r2, %r2, %r2}, {%r13479, %r13480, %r13481, %r13482};
	bar.warp.sync 	-1;
	wmma.mma.sync.aligned.row.col.m16n16k16.f16.f16 {%r13487, %r13488, %r13489, %r13490}, {%r2, %r2, %r2, %r2, %r2, %r2, %r2, %r2}, {%r2, %r2, %r2, %r2, %r2, %r2, %r2, %r2}, {%r13483, %r13484, %r13485, %r13486};
	bar.warp.sync 	-1;
	wmma.mma.sync.aligned.row.col.m16n16k16.f16.f16 {%r13491, %r13492, %r13493, %r13494}, {%r2, %r2, %r2, %r2, %r2, %r2, %r2, %r2}, {%r2, %r2, %r2, %r2, %r2, %r2, %r2, %r2}, {%r13487, %r13488, %r13489, %r13490};
	bar.warp.sync 	-1;
	wmma.mma.sync.aligned.row.col.m16n16k16.f16.f16 {%r13495, %r13496, %r13497, %r13498}, {%r2, %r2, %r2, %r2, %r2, %r2, %r2, %r2}, {%r2, %r2, %r2, %r2, %r2, %r2, %r2, %r2}, {%r13491, %r13492, %r13493, %r13494};
	bar.warp.sync 	-1;
	wmma.mma.sync.aligned.row.col.m16n16k16.f16.f16 {%r13499, %r13500, %r13501, %r13502}, {%r2, %r2, %r2, %r2, %r2, %r2, %r2, %r2}, {%r2, %r2, %r2, %r2, %r2, %r2, %r2, %r2}, {%r13495, %r13496, %r13497, %r13498};
	bar.warp.sync 	-1;
	wmma.mma.sync.aligned.row.col.m16n16k16.f16.f16 {%r13503, %r13504, %r13505, %r13506}, {%r2, %r2, %r2, %r2, %r2, %r2, %r2, %r2}, {%r2, %r2, %r2, %r2, %r2, %r2, %r2, %r2}, {%r13499, %r13500, %r13501, %r13502};
	bar.warp.sync 	-1;
	wmma.mma.sync.aligned.row.col.m16n16k16.f16.f16 {%r13507, %r13508, %r13509, %r13510}, {%r2, %r2, %r2, %r2, %r2, %r2, %r2, %r2}, {%r2, %r2, %r2, %r2, %r2, %r2, %r2, %r2}, {%r13503, %r13504, %r13505, %r13506};
	bar.warp.sync 	-1;
	wmma.mma.sync.aligned.row.col.m16n16k16.f16.f16 {%r13511, %r13512, %r13513, %r13514}, {%r2, %r2, %r2, %r2, %r2, %r2, %r2, %r2}, {%r2, %r2, %r2, %r2, %r2, %r2, %r2, %r2}, {%r13507, %r13508, %r13509, %r13510};
	bar.warp.sync 	-1;
	wmma.mma.sync.aligned.row.col.m16n16k16.f16.f16 {%r13515, %r13516, %r13517, %r13518}, {%r2, %r2, %r2, %r2, %r2, %r2, %r2, %r2}, {%r2, %r2, %r2, %r2, %r2, %r2, %r2, %r2}, {%r13511, %r13512, %r13513, %r13514};
	bar.warp.sync 	-1;
	wmma.mma.sync.aligned.row.col.m16n16k16.f16.f16 {%r13519, %r13520, %r13521, %r13522}, {%r2, %r2, %r2, %r2, %r2, %r2, %r2, %r2}, {%r2, %r2, %r2, %r2, %r2, %r2, %r2, %r2}, {%r13515, %r13516, %r13517, %r13518};
	bar.warp.sync 	-1;
	wmma.mma.sync.aligned.row.col.m16n16k16.f16.f16 {%r13523, %r13524, %r13525, %r13526}, {%r2, %r2, %r2, %r2, %r2, %r2, %r2, %r2}, {%r2, %r2, %r2, %r2, %r2, %r2, %r2, %r2}, {%r13519, %r13520, %r13521, %r13522};
	bar.warp.sync 	-1;
	wmma.mma.sync.aligned.row.col.m16n16k16.f16.f16 {%r13527, %r13528, %r13529, %r13530}, {%r2, %r2, %r2, %r2, %r2, %r2, %r2, %r2}, {%r2, %r2, %r2, %r2, %r2, %r2, %r2, %r2}, {%r13523, %r13524, %r13525, %r13526};
	bar.warp.sync 	-1;
	wmma.mma.sync.aligned.row.col.m16n16k16.f16.f16 {%r13531, %r13532, %r13533, %r13534}, {%r2, %r2, %r2, %r2, %r2, %r2, %r2, %r2}, {%r2, %r2, %r2, %r2, %r2, %r2, %r2, %r2}, {%r13527, %r13528, %r13529, %r13530};
	bar.warp.sync 	-1;
	wmma.mma.sync.aligned.row.col.m16n16k16.f16.f16 {%r13535, %r13536, %r13537, %r13538}, {%r2, %r2, %r2, %r2, %r2, %r2, %r2, %r2}, {%r2, %r2, %r2, %r2, %r2, %r2, %r2, %r2}, {%r13531, %r13532, %r13533, %r13534};
	bar.warp.sync 	-1;
	wmma.mma.sync.aligned.row.col.m16n16k16.f16.f16 {%r13539, %r13540, %r13541, %r13542}, {%r2, %r2, %r2, %r2, %r2, %r2, %r2, %r2}, {%r2, %r2, %r2, %r2, %r2, %r2, %r2, %r2}, {%r13535, %r13536, %r13537, %r13538};
	bar.warp.sync 	-1;
	wmma.mma.sync.aligned.row.col.m16n16k16.f16.f16 {%r13543, %r13544, %r13545, %r13546}, {%r2, %r2, %r2, %r2, %r2, %r2, %r2, %r2}, {%r2, %r2, %r2, %r2, %r2, %r2, %r2, %r2}, {%r13539, %r13540, %r13541, %r13542};
	bar.warp.sync 	-1;
	wmma.mma.sync.aligned.row.col.m16n16k16.f16.f16 {%r13547, %r13548, %r13549, %r13550}, {%r2, %r2, %r2, %r2, %r2, %r2, %r2, %r2}, {%r2, %r2, %r2, %r2, %r2, %r2, %r2, %r2}, {%r13543, %r13544, %r13545, %r13546};
	bar.warp.sync 	-1;
	wmma.mma.sync.aligned.row.col.m16n16k16.f16.f16 {%r13551, %r13552, %r13553, %r13554}, {%r2, %r2, %r2, %r2, %r2, %r2, %r2, %r2}, {%r2, %r2, %r2, %r2, %r2, %r2, %r2, %r2}, {%r13547, %r13548, %r13549, %r13550};
	bar.warp.sync 	-1;
	wmma.mma.sync.aligned.row.col.m16n16k16.f16.f16 {%r13555, %r13556, %r13557, %r13558}, {%r2, %r2, %r2, %r2, %r2, %r2, %r2, %r2}, {%r2, %r2, %r2, %r2, %r2, %r2, %r2, %r2}, {%r13551, %r13552, %r13553, %r13554};
	bar.warp.sync 	-1;
	wmma.mma.sync.aligned.row.col.m16n16k16.f16.f16 {%r13559, %r13560, %r13561, %r13562}, {%r2, %r2, %r2, %r2, %r2, %r2, %r2, %r2}, {%r2, %r2, %r2, %r2, %r2, %r2, %r2, %r2}, {%r13555, %r13556, %r13557, %r13558};
	bar.warp.sync 	-1;
	wmma.mma.sync.aligned.row.col.m16n16k16.f16.f16 {%r13563, %r13564, %r13565, %r13566}, {%r2, %r2, %r2, %r2, %r2, %r2, %r2, %r2}, {%r2, %r2, %r2, %r2, %r2, %r2, %r2, %r2}, {%r13559, %r13560, %r13561, %r13562};
	bar.warp.sync 	-1;
	wmma.mma.sync.aligned.row.col.m16n16k16.f16.f16 {%r13567, %r13568, %r13569, %r13570}, {%r2, %r2, %r2, %r2, %r2, %r2, %r2, %r2}, {%r2, %r2, %r2, %r2, %r2, %r2, %r2, %r2}, {%r13563, %r13564, %r13565, %r13566};
	bar.warp.sync 	-1;
	wmma.mma.sync.aligned.row.col.m16n16k16.f16.f16 {%r13571, %r13572, %r13573, %r13574}, {%r2, %r2, %r2, %r2, %r2, %r2, %r2, %r2}, {%r2, %r2, %r2, %r2, %r2, %r2, %r2, %r2}, {%r13567, %r13568, %r13569, %r13570};
	bar.warp.sync 	-1;
	wmma.mma.sync.aligned.row.col.m16n16k16.f16.f16 {%r13575, %r13576, %r13577, %r13578}, {%r2, %r2, %r2, %r2, %r2, %r2, %r2, %r2}, {%r2, %r2, %r2, %r2, %r2, %r2, %r2, %r2}, {%r13571, %r13572, %r13573, %r13574};
	bar.warp.sync 	-1;
	wmma.mma.sync.aligned.row.col.m16n16k16.f16.f16 {%r13579, %r13580, %r13581, %r13582}, {%r2, %r2, %r2, %r2, %r2, %r2, %r2, %r2}, {%r2, %r2, %r2, %r2, %r2, %r2, %r2, %r2}, {%r13575, %r13576, %r13577, %r13578};
	bar.warp.sync 	-1;
	wmma.mma.sync.aligned.row.col.m16n16k16.f16.f16 {%r13583, %r13584, %r13585, %r13586}, {%r2, %r2, %r2, %r2, %r2, %r2, %r2, %r2}, {%r2, %r2, %r2, %r2, %r2, %r2, %r2, %r2}, {%r13579, %r13580, %r13581, %r13582};
	bar.warp.sync 	-1;
	wmma.mma.sync.aligned.row.col.m16n16k16.f16.f16 {%r13587, %r13588, %r13589, %r13590}, {%r2, %r2, %r2, %r2, %r2, %r2, %r2, %r2}, {%r2, %r2, %r2, %r2, %r2, %r2, %r2, %r2}, {%r13583, %r13584, %r13585, %r13586};
	bar.warp.sync 	-1;
	wmma.mma.sync.aligned.row.col.m16n16k16.f16.f16 {%r13591, %r13592, %r13593, %r13594}, {%r2, %r2, %r2, %r2, %r2, %r2, %r2, %r2}, {%r2, %r2, %r2, %r2, %r2, %r2, %r2, %r2}, {%r13587, %r13588, %r13589, %r13590};
	bar.warp.sync 	-1;
	wmma.mma.sync.aligned.row.col.m16n16k16.f16.f16 {%r13595, %r13596, %r13597, %r13598}, {%r2, %r2, %r2, %r2, %r2, %r2, %r2, %r2}, {%r2, %r2, %r2, %r2, %r2, %r2, %r2, %r2}, {%r13591, %r13592, %r13593, %r13594};
	bar.warp.sync 	-1;
	wmma.mma.sync.aligned.row.col.m16n16k16.f16.f16 {%r13599, %r13600, %r13601, %r13602}, {%r2, %r2, %r2, %r2, %r2, %r2, %r2, %r2}, {%r2, %r2, %r2, %r2, %r2, %r2, %r2, %r2}, {%r13595, %r13596, %r13597, %r13598};
	bar.warp.sync 	-1;
	wmma.mma.sync.aligned.row.col.m16n16k16.f16.f16 {%r13603, %r13604, %r13605, %r13606}, {%r2, %r2, %r2, %r2, %r2, %r2, %r2, %r2}, {%r2, %r2, %r2, %r2, %r2, %r2, %r2, %r2}, {%r13599, %r13600, %r13601, %r13602};
	bar.warp.sync 	-1;
	wmma.mma.sync.aligned.row.col.m16n16k16.f16.f16 {%r13607, %r13608, %r13609, %r13610}, {%r2, %r2, %r2, %r2, %r2, %r2, %r2, %r2}, {%r2, %r2, %r2, %r2, %r2, %r2, %r2, %r2}, {%r13603, %r13604, %r13605, %r13606};
	bar.warp.sync 	-1;
	wmma.mma.sync.aligned.row.col.m16n16k16.f16.f16 {%r13611, %r13612, %r13613, %r13614}, {%r2, %r2, %r2, %r2, %r2, %r2, %r2, %r2}, {%r2, %r2, %r2, %r2, %r2, %r2, %r2, %r2}, {%r13607, %r13608, %r13609, %r13610};
	bar.warp.sync 	-1;
	wmma.mma.sync.aligned.row.col.m16n16k16.f16.f16 {%r13615, %r13616, %r13617, %r13618}, {%r2, %r2, %r2, %r2, %r2, %r2, %r2, %r2}, {%r2, %r2, %r2, %r2, %r2, %r2, %r2, %r2}, {%r13611, %r13612, %r13613, %r13614};
	bar.warp.sync 	-1;
	wmma.mma.sync.aligned.row.col.m16n16k16.f16.f16 {%r13619, %r13620, %r13621, %r13622}, {%r2, %r2, %r2, %r2, %r2, %r2, %r2, %r2}, {%r2, %r2, %r2, %r2, %r2, %r2, %r2, %r2}, {%r13615, %r13616, %r13617, %r13618};
	bar.warp.sync 	-1;
	wmma.mma.sync.aligned.row.col.m16n16k16.f16.f16 {%r13623, %r13624, %r13625, %r13626}, {%r2, %r2, %r2, %r2, %r2, %r2, %r2, %r2}, {%r2, %r2, %r2, %r2, %r2, %r2, %r2, %r2}, {%r13619, %r13620, %r13621, %r13622};
	bar.warp.sync 	-1;
	wmma.mma.sync.aligned.row.col.m16n16k16.f16.f16 {%r13627, %r13628, %r13629, %r13630}, {%r2, %r2, %r2, %r2, %r2, %r2, %r2, %r2}, {%r2, %r2, %r2, %r2, %r2, %r2, %r2, %r2}, {%r13623, %r13624, %r13625, %r13626};
	bar.warp.sync 	-1;
	wmma.mma.sync.aligned.row.col.m16n16k16.f16.f16 {%r13631, %r13632, %r13633, %r13634}, {%r2, %r2, %r2, %r2, %r2, %r2, %r2, %r2}, {%r2, %r2, %r2, %r2, %r2, %r2, %r2, %r2}, {%r13627, %r13628, %r13629, %r13630};
	bar.warp.sync 	-1;
	wmma.mma.sync.aligned.row.col.m16n16k16.f16.f16 {%r13635, %r13636, %r13637, %r13638}, {%r2, %r2, %r2, %r2, %r2, %r2, %r2, %r2}, {%r2, %r2, %r2, %r2, %r2, %r2, %r2, %r2}, {%r13631, %r13632, %r13633, %r13634};
	bar.warp.sync 	-1;
	wmma.mma.sync.aligned.row.col.m16n16k16.f16.f16 {%r13639, %r13640, %r13641, %r13642}, {%r2, %r2, %r2, %r2, %r2, %r2, %r2, %r2}, {%r2, %r2, %r2, %r2, %r2, %r2, %r2, %r2}, {%r13635, %r13636, %r13637, %r13638};
	bar.warp.sync 	-1;
	wmma.mma.sync.aligned.row.col.m16n16k16.f16.f16 {%r13643, %r13644, %r13645, %r13646}, {%r2, %r2, %r2, %r2, %r2, %r2, %r2, %r2}, {%r2, %r2, %r2, %r2, %r2, %r2, %r2, %r2}, {%r13639, %r13640, %r13641, %r13642};
	bar.warp.sync 	-1;
	wmma.mma.sync.aligned.row.col.m16n16k16.f16.f16 {%r13647, %r13648, %r13649, %r13650}, {%r2, %r2, %r2, %r2, %r2, %r2, %r2, %r2}, {%r2, %r2, %r2, %r2, %r2, %r2, %r2, %r2}, {%r13643, %r13644, %r13645, %r13646};
	bar.warp.sync 	-1;
	wmma.mma.sync.aligned.row.col.m16n16k16.f16.f16 {%r13651, %r13652, %r13653, %r13654}, {%r2, %r2, %r2, %r2, %r2, %r2, %r2, %r2}, {%r2, %r2, %r2, %r2, %r2, %r2, %r2, %r2}, {%r13647, %r13648, %r13649, %r13650};
	bar.warp.sync 	-1;
	wmma.mma.sync.aligned.row.col.m16n16k16.f16.f16 {%r13655, %r13656, %r13657, %r13658}, {%r2, %r2, %r2, %r2, %r2, %r2, %r2, %r2}, {%r2, %r2, %r2, %r2, %r2, %r2, %r2, %r2}, {%r13651, %r13652, %r13653, %r13654};
	bar.warp.sync 	-1;
	wmma.mma.sync.aligned.row.col.m16n16k16.f16.f16 {%r13659, %r13660, %r13661, %r13662}, {%r2, %r2, %r2, %r2, %r2, %r2, %r2, %r2}, {%r2, %r2, %r2, %r2, %r2, %r2, %r2, %r2}, {%r13655, %r13656, %r13657, %r13658};
	bar.warp.sync 	-1;
	wmma.mma.sync.aligned.row.col.m16n16k16.f16.f16 {%r13663, %r13664, %r13665, %r13666}, {%r2, %r2, %r2, %r2, %r2, %r2, %r2, %r2}, {%r2, %r2, %r2, %r2, %r2, %r2, %r2, %r2}, {%r13659, %r13660, %r13661, %r13662};
	bar.warp.sync 	-1;
	wmma.mma.sync.aligned.row.col.m16n16k16.f16.f16 {%r13667, %r13668, %r13669, %r13670}, {%r2, %r2, %r2, %r2, %r2, %r2, %r2, %r2}, {%r2, %r2, %r2, %r2, %r2, %r2, %r2, %r2}, {%r13663, %r13664, %r13665, %r13666};
	bar.warp.sync 	-1;
	wmma.mma.sync.aligned.row.col.m16n16k16.f16.f16 {%r13671, %r13672, %r13673, %r13674}, {%r2, %r2, %r2, %r2, %r2, %r2, %r2, %r2}, {%r2, %r2, %r2, %r2, %r2, %r2, %r2, %r2}, {%r13667, %r13668, %r13669, %r13670};
	bar.warp.sync 	-1;
	wmma.mma.sync.aligned.row.col.m16n16k16.f16.f16 {%r13675, %r13676, %r13677, %r13678}, {%r2, %r2, %r2, %r2, %r2, %r2, %r2, %r2}, {%r2, %r2, %r2, %r2, %r2, %r2, %r2, %r2}, {%r13671, %r13672, %r13673, %r13674};
	bar.warp.sync 	-1;
	wmma.mma.sync.aligned.row.col.m16n16k16.f16.f16 {%r13679, %r13680, %r13681, %r13682}, {%r2, %r2, %r2, %r2, %r2, %r2, %r2, %r2}, {%r2, %r2, %r2, %r2, %r2, %r2, %r2, %r2}, {%r13675, %r13676, %r13677, %r13678};
	bar.warp.sync 	-1;
	wmma.mma.sync.aligned.row.col.m16n16k16.f16.f16 {%r13683, %r13684, %r13685, %r13686}, {%r2, %r2, %r2, %r2, %r2, %r2, %r2, %r2}, {%r2, %r2, %r2, %r2, %r2, %r2, %r2, %r2}, {%r13679, %r13680, %r13681, %r13682};
	bar.warp.sync 	-1;
	wmma.mma.sync.aligned.row.col.m16n16k16.f16.f16 {%r13687, %r13688, %r13689, %r13690}, {%r2, %r2, %r2, %r2, %r2, %r2, %r2, %r2}, {%r2, %r2, %r2, %r2, %r2, %r2, %r2, %r2}, {%r13683, %r13684, %r13685, %r13686};
	bar.warp.sync 	-1;
	wmma.mma.sync.aligned.row.col.m16n16k16.f16.f16 {%r13691, %r13692, %r13693, %r13694}, {%r2, %r2, %r2, %r2, %r2, %r2, %r2, %r2}, {%r2, %r2, %r2, %r2, %r2, %r2, %r2, %r2}, {%r13687, %r13688, %r13689, %r13690};
	bar.warp.sync 	-1;
	wmma.mma.sync.aligned.row.col.m16n16k16.f16.f16 {%r13695, %r13696, %r13697, %r13698}, {%r2, %r2, %r2, %r2, %r2, %r2, %r2, %r2}, {%r2, %r2, %r2, %r2, %r2, %r2, %r2, %r2}, {%r13691, %r13692, %r13693, %r13694};
	bar.warp.sync 	-1;
	wmma.mma.sync.aligned.row.col.m16n16k16.f16.f16 {%r13699, %r13700, %r13701, %r13702}, {%r2, %r2, %r2, %r2, %r2, %r2, %r2, %r2}, {%r2, %r2, %r2, %r2, %r2, %r2, %r2, %r2}, {%r13695, %r13696, %r13697, %r13698};
	bar.warp.sync 	-1;
	wmma.mma.sync.aligned.row.col.m16n16k16.f16.f16 {%r13703, %r13704, %r13705, %r13706}, {%r2, %r2, %r2, %r2, %r2, %r2, %r2, %r2}, {%r2, %r2, %r2, %r2, %r2, %r2, %r2, %r2}, {%r13699, %r13700, %r13701, %r13702};
	bar.warp.sync 	-1;
	wmma.mma.sync.aligned.row.col.m16n16k16.f16.f16 {%r13707, %r13708, %r13709, %r13710}, {%r2, %r2, %r2, %r2, %r2, %r2, %r2, %r2}, {%r2, %r2, %r2, %r2, %r2, %r2, %r2, %r2}, {%r13703, %r13704, %r13705, %r13706};
	bar.warp.sync 	-1;
	wmma.mma.sync.aligned.row.col.m16n16k16.f16.f16 {%r13711, %r13712, %r13713, %r13714}, {%r2, %r2, %r2, %r2, %r2, %r2, %r2, %r2}, {%r2, %r2, %r2, %r2, %r2, %r2, %r2, %r2}, {%r13707, %r13708, %r13709, %r13710};
	bar.warp.sync 	-1;
	wmma.mma.sync.aligned.row.col.m16n16k16.f16.f16 {%r13715, %r13716, %r13717, %r13718}, {%r2, %r2, %r2, %r2, %r2, %r2, %r2, %r2}, {%r2, %r2, %r2, %r2, %r2, %r2, %r2, %r2}, {%r13711, %r13712, %r13713, %r13714};
	bar.warp.sync 	-1;
	wmma.mma.sync.aligned.row.col.m16n16k16.f16.f16 {%r13719, %r13720, %r13721, %r13722}, {%r2, %r2, %r2, %r2, %r2, %r2, %r2, %r2}, {%r2, %r2, %r2, %r2, %r2, %r2, %r2, %r2}, {%r13715, %r13716, %r13717, %r13718};
	bar.warp.sync 	-1;
	wmma.mma.sync.aligned.row.col.m16n16k16.f16.f16 {%r13723, %r13724, %r13725, %r13726}, {%r2, %r2, %r2, %r2, %r2, %r2, %r2, %r2}, {%r2, %r2, %r2, %r2, %r2, %r2, %r2, %r2}, {%r13719, %r13720, %r13721, %r13722};
	bar.warp.sync 	-1;
	wmma.mma.sync.aligned.row.col.m16n16k16.f16.f16 {%r13727, %r13728, %r13729, %r13730}, {%r2, %r2, %r2, %r2, %r2, %r2, %r2, %r2}, {%r2, %r2, %r2, %r2, %r2, %r2, %r2, %r2}, {%r13723, %r13724, %r13725, %r13726};
	bar.warp.sync 	-1;
	wmma.mma.sync.aligned.row.col.m16n16k16.f16.f16 {%r13731, %r13732, %r13733, %r13734}, {%r2, %r2, %r2, %r2, %r2, %r2, %r2, %r2}, {%r2, %r2, %r2, %r2, %r2, %r2, %r2, %r2}, {%r13727, %r13728, %r13729, %r13730};
	bar.warp.sync 	-1;
	wmma.mma.sync.aligned.row.col.m16n16k16.f16.f16 {%r13735, %r13736, %r13737, %r13738}, {%r2, %r2, %r2, %r2, %r2, %r2, %r2, %r2}, {%r2, %r2, %r2, %r2, %r2, %r2, %r2, %r2}, {%r13731, %r13732, %r13733, %r13734};
	bar.warp.sync 	-1;
	wmma.mma.sync.aligned.row.col.m16n16k16.f16.f16 {%r13739, %r13740, %r13741, %r13742}, {%r2, %r2, %r2, %r2, %r2, %r2, %r2, %r2}, {%r2, %r2, %r2, %r2, %r2, %r2, %r2, %r2}, {%r13735, %r13736, %r13737, %r13738};
	bar.warp.sync 	-1;
	wmma.mma.sync.aligned.row.col.m16n16k16.f16.f16 {%r13743, %r13744, %r13745, %r13746}, {%r2, %r2, %r2, %r2, %r2, %r2, %r2, %r2}, {%r2, %r2, %r2, %r2, %r2, %r2, %r2, %r2}, {%r13739, %r13740, %r13741, %r13742};
	bar.warp.sync 	-1;
	wmma.mma.sync.aligned.row.col.m16n16k16.f16.f16 {%r13747, %r13748, %r13749, %r13750}, {%r2, %r2, %r2, %r2, %r2, %r2, %r2, %r2}, {%r2, %r2, %r2, %r2, %r2, %r2, %r2, %r2}, {%r13743, %r13744, %r13745, %r13746};
	bar.warp.sync 	-1;
	wmma.mma.sync.aligned.row.col.m16n16k16.f16.f16 {%r13751, %r13752, %r13753, %r13754}, {%r2, %r2, %r2, %r2, %r2, %r2, %r2, %r2}, {%r2, %r2, %r2, %r2, %r2, %r2, %r2, %r2}, {%r13747, %r13748, %r13749, %r13750};
	bar.warp.sync 	-1;
	wmma.mma.sync.aligned.row.col.m16n16k16.f16.f16 {%r13755, %r13756, %r13757, %r13758}, {%r2, %r2, %r2, %r2, %r2, %r2, %r2, %r2}, {%r2, %r2, %r2, %r2, %r2, %r2, %r2, %r2}, {%r13751, %r13752, %r13753, %r13754};
	bar.warp.sync 	-1;
	wmma.mma.sync.aligned.row.col.m16n16k16.f16.f16 {%r13759, %r13760, %r13761, %r13762}, {%r2, %r2, %r2, %r2, %r2, %r2, %r2, %r2}, {%r2, %r2, %r2, %r2, %r2, %r2, %r2, %r2}, {%r13755, %r13756, %r13757, %r13758};
	bar.warp.sync 	-1;
	wmma.mma.sync.aligned.row.col.m16n16k16.f16.f16 {%r13763, %r13764, %r13765, %r13766}, {%r2, %r2, %r2, %r2, %r2, %r2, %r2, %r2}, {%r2, %r2, %r2, %r2, %r2, %r2, %r2, %r2}, {%r13759, %r13760, %r13761, %r13762};
	bar.warp.sync 	-1;
	wmma.mma.sync.aligned.row.col.m16n16k16.f16.f16 {%r13767, %r13768, %r13769, %r13770}, {%r2, %r2, %r2, %r2, %r2, %r2, %r2, %r2}, {%r2, %r2, %r2, %r2, %r2, %r2, %r2, %r2}, {%r13763, %r13764, %r13765, %r13766};
	bar.warp.sync 	-1;
	wmma.mma.sync.aligned.row.col.m16n16k16.f16.f16 {%r13771, %r13772, %r13773, %r13774}, {%r2, %r2, %r2, %r2, %r2, %r2, %r2, %r2}, {%r2, %r2, %r2, %r2, %r2, %r2, %r2, %r2}, {%r13767, %r13768, %r13769, %r13770};
	bar.warp.sync 	-1;
	wmma.mma.sync.aligned.row.col.m16n16k16.f16.f16 {%r13775, %r13776, %r13777, %r13778}, {%r2, %r2, %r2, %r2, %r2, %r2, %r2, %r2}, {%r2, %r2, %r2, %r2, %r2, %r2, %r2, %r2}, {%r13771, %r13772, %r13773, %r13774};
	bar.warp.sync 	-1;
	wmma.mma.sync.aligned.row.col.m16n16k16.f16.f16 {%r13779, %r13780, %r13781, %r13782}, {%r2, %r2, %r2, %r2, %r2, %r2, %r2, %r2}, {%r2, %r2, %r2, %r2, %r2, %r2, %r2, %r2}, {%r13775, %r13776, %r13777, %r13778};
	bar.warp.sync 	-1;
	wmma.mma.sync.aligned.row.col.m16n16k16.f16.f16 {%r13783, %r13784, %r13785, %r13786}, {%r2, %r2, %r2, %r2, %r2, %r2, %r2, %r2}, {%r2, %r2, %r2, %r2, %r2, %r2, %r2, %r2}, {%r13779, %r13780, %r13781, %r13782};
	bar.warp.sync 	-1;
	wmma.mma.sync.aligned.row.col.m16n16k16.f16.f16 {%r13787, %r13788, %r13789, %r13790}, {%r2, %r2, %r2, %r2, %r2, %r2, %r2, %r2}, {%r2, %r2, %r2, %r2, %r2, %r2, %r2, %r2}, {%r13783, %r13784, %r13785, %r13786};
	bar.warp.sync 	-1;
	wmma.mma.sync.aligned.row.col.m16n16k16.f16.f16 {%r13791, %r13792, %r13793, %r13794}, {%r2, %r2, %r2, %r2, %r2, %r2, %r2, %r2}, {%r2, %r2, %r2, %r2, %r2, %r2, %r2, %r2}, {%r13787, %r13788, %r13789, %r13790};
	bar.warp.sync 	-1;
	wmma.mma.sync.aligned.row.col.m16n16k16.f16.f16 {%r13795, %r13796, %r13797, %r13798}, {%r2, %r2, %r2, %r2, %r2, %r2, %r2, %r2}, {%r2, %r2, %r2, %r2, %r2, %r2, %r2, %r2}, {%r13791, %r13792, %r13793, %r13794};
	bar.warp.sync 	-1;
	wmma.mma.sync.aligned.row.col.m16n16k16.f16.f16 {%r13799, %r13800, %r13801, %r13802}, {%r2, %r2, %r2, %r2, %r2, %r2, %r2, %r2}, {%r2, %r2, %r2, %r2, %r2, %r2, %r2, %r2}, {%r13795, %r13796, %r13797, %r13798};
	bar.warp.sync 	-1;
	wmma.mma.sync.aligned.row.col.m16n16k16.f16.f16 {%r13803, %r13804, %r13805, %r13806}, {%r2, %r2, %r2, %r2, %r2, %r2, %r2, %r2}, {%r2, %r2, %r2, %r2, %r2, %r2, %r2, %r2}, {%r13799, %r13800, %r13801, %r13802};
	bar.warp.sync 	-1;
	wmma.mma.sync.aligned.row.col.m16n16k16.f16.f16 {%r13807, %r13808, %r13809, %r13810}, {%r2, %r2, %r2, %r2, %r2, %r2, %r2, %r2}, {%r2, %r2, %r2, %r2, %r2, %r2, %r2, %r2}, {%r13803, %r13804, %r13805, %r13806};
	bar.warp.sync 	-1;
	wmma.mma.sync.aligned.row.col.m16n16k16.f16.f16 {%r13811, %r13812, %r13813, %r13814}, {%r2, %r2, %r2, %r2, %r2, %r2, %r2, %r2}, {%r2, %r2, %r2, %r2, %r2, %r2, %r2, %r2}, {%r13807, %r13808, %r13809, %r13810};
	bar.warp.sync 	-1;
	wmma.mma.sync.aligned.row.col.m16n16k16.f16.f16 {%r13815, %r13816, %r13817, %r13818}, {%r2, %r2, %r2, %r2, %r2, %r2, %r2, %r2}, {%r2, %r2, %r2, %r2, %r2, %r2, %r2, %r2}, {%r13811, %r13812, %r13813, %r13814};
	bar.warp.sync 	-1;
	wmma.mma.sync.aligned.row.col.m16n16k16.f16.f16 {%r13819, %r13820, %r13821, %r13822}, {%r2, %r2, %r2, %r2, %r2, %r2, %r2, %r2}, {%r2, %r2, %r2, %r2, %r2, %r2, %r2, %r2}, {%r13815, %r13816, %r13817, %r13818};
	bar.warp.sync 	-1;
	wmma.mma.sync.aligned.row.col.m16n16k16.f16.f16 {%r13823, %r13824, %r13825, %r13826}, {%r2, %r2, %r2, %r2, %r2, %r2, %r2, %r2}, {%r2, %r2, %r2, %r2, %r2, %r2, %r2, %r2}, {%r13819, %r13820, %r13821, %r13822};
	bar.warp.sync 	-1;
	wmma.mma.sync.aligned.row.col.m16n16k16.f16.f16 {%r13827, %r13828, %r13829, %r13830}, {%r2, %r2, %r2, %r2, %r2, %r2, %r2, %r2}, {%r2, %r2, %r2, %r2, %r2, %r2, %r2, %r2}, {%r13823, %r13824, %r13825, %r13826};
	bar.warp.sync 	-1;
	wmma.mma.sync.aligned.row.col.m16n16k16.f16.f16 {%r13831, %r13832, %r13833, %r13834}, {%r2, %r2, %r2, %r2, %r2, %r2, %r2, %r2}, {%r2, %r2, %r2, %r2, %r2, %r2, %r2, %r2}, {%r13827, %r13828, %r13829, %r13830};
	bar.warp.sync 	-1;
	wmma.mma.sync.aligned.row.col.m16n16k16.f16.f16 {%r13835, %r13836, %r13837, %r13838}, {%r2, %r2, %r2, %r2, %r2, %r2, %r2, %r2}, {%r2, %r2, %r2, %r2, %r2, %r2, %r2, %r2}, {%r13831, %r13832, %r13833, %r13834};
	bar.warp.sync 	-1;
	wmma.mma.sync.aligned.row.col.m16n16k16.f16.f16 {%r13839, %r13840, %r13841, %r13842}, {%r2, %r2, %r2, %r2, %r2, %r2, %r2, %r2}, {%r2, %r2, %r2, %r2, %r2, %r2, %r2, %r2}, {%r13835, %r13836, %r13837, %r13838};
	bar.warp.sync 	-1;
	wmma.mma.sync.aligned.row.col.m16n16k16.f16.f16 {%r13843, %r13844, %r13845, %r13846}, {%r2, %r2, %r2, %r2, %r2, %r2, %r2, %r2}, {%r2, %r2, %r2, %r2, %r2, %r2, %r2, %r2}, {%r13839, %r13840, %r13841, %r13842};
	bar.warp.sync 	-1;
	wmma.mma.sync.aligned.row.col.m16n16k16.f16.f16 {%r13847, %r13848, %r13849, %r13850}, {%r2, %r2, %r2, %r2, %r2, %r2, %r2, %r2}, {%r2, %r2, %r2, %r2, %r2, %r2, %r2, %r2}, {%r13843, %r13844, %r13845, %r13846};
	bar.warp.sync 	-1;
	wmma.mma.sync.aligned.row.col.m16n16k16.f16.f16 {%r13851, %r13852, %r13853, %r13854}, {%r2, %r2, %r2, %r2, %r2, %r2, %r2, %r2}, {%r2, %r2, %r2, %r2, %r2, %r2, %r2, %r2}, {%r13847, %r13848, %r13849, %r13850};
	bar.warp.sync 	-1;
	wmma.mma.sync.aligned.row.col.m16n16k16.f16.f16 {%r13855, %r13856, %r13857, %r13858}, {%r2, %r2, %r2, %r2, %r2, %r2, %r2, %r2}, {%r2, %r2, %r2, %r2, %r2, %r2, %r2, %r2}, {%r13851, %r13852, %r13853, %r13854};
	bar.warp.sync 	-1;
	wmma.mma.sync.aligned.row.col.m16n16k16.f16.f16 {%r13859, %r13860, %r13861, %r13862}, {%r2, %r2, %r2, %r2, %r2, %r2, %r2, %r2}, {%r2, %r2, %r2, %r2, %r2, %r2, %r2, %r2}, {%r13855, %r13856, %r13857, %r13858};
	bar.warp.sync 	-1;
	wmma.mma.sync.aligned.row.col.m16n16k16.f16.f16 {%r13863, %r13864, %r13865, %r13866}, {%r2, %r2, %r2, %r2, %r2, %r2, %r2, %r2}, {%r2, %r2, %r2, %r2, %r2, %r2, %r2, %r2}, {%r13859, %r13860, %r13861, %r13862};
	bar.warp.sync 	-1;
	wmma.mma.sync.aligned.row.col.m16n16k16.f16.f16 {%r13867, %r13868, %r13869, %r13870}, {%r2, %r2, %r2, %r2, %r2, %r2, %r2, %r2}, {%r2, %r2, %r2, %r2, %r2, %r2, %r2, %r2}, {%r13863, %r13864, %r13865, %r13866};
	bar.warp.sync 	-1;
	wmma.mma.sync.aligned.row.col.m16n16k16.f16.f16 {%r13871, %r13872, %r13873, %r13874}, {%r2, %r2, %r2, %r2, %r2, %r2, %r2, %r2}, {%r2, %r2, %r2, %r2, %r2, %r2, %r2, %r2}, {%r13867, %r13868, %r13869, %r13870};
	bar.warp.sync 	-1;
	wmma.mma.sync.aligned.row.col.m16n16k16.f16.f16 {%r13875, %r13876, %r13877, %r13878}, {%r2, %r2, %r2, %r2, %r2, %r2, %r2, %r2}, {%r2, %r2, %r2, %r2, %r2, %r2, %r2, %r2}, {%r13871, %r13872, %r13873, %r13874};
	bar.warp.sync 	-1;
	wmma.mma.sync.aligned.row.col.m16n16k16.f16.f16 {%r13879, %r13880, %r13881, %r13882}, {%r2, %r2, %r2, %r2, %r2, %r2, %r2, %r2}, {%r2, %r2, %r2, %r2, %r2, %r2, %r2, %r2}, {%r13875, %r13876, %r13877, %r13878};
	bar.warp.sync 	-1;
	wmma.mma.sync.aligned.row.col.m16n16k16.f16.f16 {%r13883, %r13884, %r13885, %r13886}, {%r2, %r2, %r2, %r2, %r2, %r2, %r2, %r2}, {%r2, %r2, %r2, %r2, %r2, %r2, %r2, %r2}, {%r13879, %r13880, %r13881, %r13882};
	bar.warp.sync 	-1;
	wmma.mma.sync.aligned.row.col.m16n16k16.f16.f16 {%r13887, %r13888, %r13889, %r13890}, {%r2, %r2, %r2, %r2, %r2, %r2, %r2, %r2}, {%r2, %r2, %r2, %r2, %r2, %r2, %r2, %r2}, {%r13883, %r13884, %r13885, %r13886};
	bar.warp.sync 	-1;
	wmma.mma.sync.aligned.row.col.m16n16k16.f16.f16 {%r13891, %r13892, %r13893, %r13894}, {%r2, %r2, %r2, %r2, %r2, %r2, %r2, %r2}, {%r2, %r2, %r2, %r2, %r2, %r2, %r2, %r2}, {%r13887, %r13888, %r13889, %r13890};
	bar.warp.sync 	-1;
	wmma.mma.sync.aligned.row.col.m16n16k16.f16.f16 {%r13895, %r13896, %r13897, %r13898}, {%r2, %r2, %r2, %r2, %r2, %r2, %r2, %r2}, {%r2, %r2, %r2, %r2, %r2, %r2, %r2, %r2}, {%r13891, %r13892, %r13893, %r13894};
	bar.warp.sync 	-1;
	wmma.mma.sync.aligned.row.col.m16n16k16.f16.f16 {%r13899, %r13900, %r13901, %r13902}, {%r2, %r2, %r2, %r2, %r2, %r2, %r2, %r2}, {%r2, %r2, %r2, %r2, %r2, %r2, %r2, %r2}, {%r13895, %r13896, %r13897, %r13898};
	bar.warp.sync 	-1;
	wmma.mma.sync.aligned.row.col.m16n16k16.f16.f16 {%r13903, %r13904, %r13905, %r13906}, {%r2, %r2, %r2, %r2, %r2, %r2, %r2, %r2}, {%r2, %r2, %r2, %r2, %r2, %r2, %r2, %r2}, {%r13899, %r13900, %r13901, %r13902};
	bar.warp.sync 	-1;
	wmma.mma.sync.aligned.row.col.m16n16k16.f16.f16 {%r13907, %r13908, %r13909, %r13910}, {%r2, %r2, %r2, %r2, %r2, %r2, %r2, %r2}, {%r2, %r2, %r2, %r2, %r2, %r2, %r2, %r2}, {%r13903, %r13904, %r13905, %r13906};
	bar.warp.sync 	-1;
	wmma.mma.sync.aligned.row.col.m16n16k16.f16.f16 {%r13911, %r13912, %r13913, %r13914}, {%r2, %r2, %r2, %r2, %r2, %r2, %r2, %r2}, {%r2, %r2, %r2, %r2, %r2, %r2, %r2, %r2}, {%r13907, %r13908, %r13909, %r13910};
	bar.warp.sync 	-1;
	wmma.mma.sync.aligned.row.col.m16n16k16.f16.f16 {%r13915, %r13916, %r13917, %r13918}, {%r2, %r2, %r2, %r2, %r2, %r2, %r2, %r2}, {%r2, %r2, %r2, %r2, %r2, %r2, %r2, %r2}, {%r13911, %r13912, %r13913, %r13914};
	bar.warp.sync 	-1;
	wmma.mma.sync.aligned.row.col.m16n16k16.f16.f16 {%r13919, %r13920, %r13921, %r13922}, {%r2, %r2, %r2, %r2, %r2, %r2, %r2, %r2}, {%r2, %r2, %r2, %r2, %r2, %r2, %r2, %r2}, {%r13915, %r13916, %r13917, %r13918};
	bar.warp.sync 	-1;
	wmma.mma.sync.aligned.row.col.m16n16k16.f16.f16 {%r13923, %r13924, %r13925, %r13926}, {%r2, %r2, %r2, %r2, %r2, %r2, %r2, %r2}, {%r2, %r2, %r2, %r2, %r2, %r2, %r2, %r2}, {%r13919, %r13920, %r13921, %r13922};
	bar.warp.sync 	-1;
	wmma.mma.sync.aligned.row.col.m16n16k16.f16.f16 {%r13927, %r13928, %r13929, %r13930}, {%r2, %r2, %r2, %r2, %r2, %r2, %r2, %r2}, {%r2, %r2, %r2, %r2, %r2, %r2, %r2, %r2}, {%r13923, %r13924, %r13925, %r13926};
	bar.warp.sync 	-1;
	wmma.mma.sync.aligned.row.col.m16n16k16.f16.f16 {%r13931, %r13932, %r13933, %r13934}, {%r2, %r2, %r2, %r2, %r2, %r2, %r2, %r2}, {%r2, %r2, %r2, %r2, %r2, %r2, %r2, %r2}, {%r13927, %r13928, %r13929, %r13930};
	bar.warp.sync 	-1;
	wmma.mma.sync.aligned.row.col.m16n16k16.f16.f16 {%r13935, %r13936, %r13937, %r13938}, {%r2, %r2, %r2, %r2, %r2, %r2, %r2, %r2}, {%r2, %r2, %r2, %r2, %r2, %r2, %r2, %r2}, {%r13931, %r13932, %r13933, %r13934};
	bar.warp.sync 	-1;
	wmma.mma.sync.aligned.row.col.m16n16k16.f16.f16 {%r13939, %r13940, %r13941, %r13942}, {%r2, %r2, %r2, %r2, %r2, %r2, %r2, %r2}, {%r2, %r2, %r2, %r2, %r2, %r2, %r2, %r2}, {%r13935, %r13936, %r13937, %r13938};
	bar.warp.sync 	-1;
	wmma.mma.sync.aligned.row.col.m16n16k16.f16.f16 {%r13943, %r13944, %r13945, %r13946}, {%r2, %r2, %r2, %r2, %r2, %r2, %r2, %r2}, {%r2, %r2, %r2, %r2, %r2, %r2, %r2, %r2}, {%r13939, %r13940, %r13941, %r13942};
	bar.warp.sync 	-1;
	wmma.mma.sync.aligned.row.col.m16n16k16.f16.f16 {%r13947, %r13948, %r13949, %r13950}, {%r2, %r2, %r2, %r2, %r2, %r2, %r2, %r2}, {%r2, %r2, %r2, %r2, %r2, %r2, %r2, %r2}, {%r13943, %r13944, %r13945, %r13946};
	bar.warp.sync 	-1;
	wmma.mma.sync.aligned.row.col.m16n16k16.f16.f16 {%r13951, %r13952, %r13953, %r13954}, {%r2, %r2, %r2, %r2, %r2, %r2, %r2, %r2}, {%r2, %r2, %r2, %r2, %r2, %r2, %r2, %r2}, {%r13947, %r13948, %r13949, %r13950};
	bar.warp.sync 	-1;
	wmma.mma.sync.aligned.row.col.m16n16k16.f16.f16 {%r13955, %r13956, %r13957, %r13958}, {%r2, %r2, %r2, %r2, %r2, %r2, %r2, %r2}, {%r2, %r2, %r2, %r2, %r2, %r2, %r2, %r2}, {%r13951, %r13952, %r13953, %r13954};
	bar.warp.sync 	-1;
	wmma.mma.sync.aligned.row.col.m16n16k16.f16.f16 {%r13959, %r13960, %r13961, %r13962}, {%r2, %r2, %r2, %r2, %r2, %r2, %r2, %r2}, {%r2, %r2, %r2, %r2, %r2, %r2, %r2, %r2}, {%r13955, %r13956, %r13957, %r13958};
	bar.warp.sync 	-1;
	wmma.mma.sync.aligned.row.col.m16n16k16.f16.f16 {%r13963, %r13964, %r13965, %r13966}, {%r2, %r2, %r2, %r2, %r2, %r2, %r2, %r2}, {%r2, %r2, %r2, %r2, %r2, %r2, %r2, %r2}, {%r13959, %r13960, %r13961, %r13962};
	bar.warp.sync 	-1;
	wmma.mma.sync.aligned.row.col.m16n16k16.f16.f16 {%r13967, %r13968, %r13969, %r13970}, {%r2, %r2, %r2, %r2, %r2, %r2, %r2, %r2}, {%r2, %r2, %r2, %r2, %r2, %r2, %r2, %r2}, {%r13963, %r13964, %r13965, %r13966};
	bar.warp.sync 	-1;
	wmma.mma.sync.aligned.row.col.m16n16k16.f16.f16 {%r13971, %r13972, %r13973, %r13974}, {%r2, %r2, %r2, %r2, %r2, %r2, %r2, %r2}, {%r2, %r2, %r2, %r2, %r2, %r2, %r2, %r2}, {%r13967, %r13968, %r13969, %r13970};
	bar.warp.sync 	-1;
	wmma.mma.sync.aligned.row.col.m16n16k16.f16.f16 {%r13975, %r13976, %r13977, %r13978}, {%r2, %r2, %r2, %r2, %r2, %r2, %r2, %r2}, {%r2, %r2, %r2, %r2, %r2, %r2, %r2, %r2}, {%r13971, %r13972, %r13973, %r13974};
	bar.warp.sync 	-1;
	wmma.mma.sync.aligned.row.col.m16n16k16.f16.f16 {%r13979, %r13980, %r13981, %r13982}, {%r2, %r2, %r2, %r2, %r2, %r2, %r2, %r2}, {%r2, %r2, %r2, %r2, %r2, %r2, %r2, %r2}, {%r13975, %r13976, %r13977, %r13978};
	bar.warp.sync 	-1;
	wmma.mma.sync.aligned.row.col.m16n16k16.f16.f16 {%r13983, %r13984, %r13985, %r13986}, {%r2, %r2, %r2, %r2, %r2, %r2, %r2, %r2}, {%r2, %r2, %r2, %r2, %r2, %r2, %r2, %r2}, {%r13979, %r13980, %r13981, %r13982};
	bar.warp.sync 	-1;
	wmma.mma.sync.aligned.row.col.m16n16k16.f16.f16 {%r13987, %r13988, %r13989, %r13990}, {%r2, %r2, %r2, %r2, %r2, %r2, %r2, %r2}, {%r2, %r2, %r2, %r2, %r2, %r2, %r2, %r2}, {%r13983, %r13984, %r13985, %r13986};
	bar.warp.sync 	-1;
	wmma.mma.sync.aligned.row.col.m16n16k16.f16.f16 {%r13991, %r13992, %r13993, %r13994}, {%r2, %r2, %r2, %r2, %r2, %r2, %r2, %r2}, {%r2, %r2, %r2, %r2, %r2, %r2, %r2, %r2}, {%r13987, %r13988, %r13989, %r13990};
	bar.warp.sync 	-1;
	wmma.mma.sync.aligned.row.col.m16n16k16.f16.f16 {%r13995, %r13996, %r13997, %r13998}, {%r2, %r2, %r2, %r2, %r2, %r2, %r2, %r2}, {%r2, %r2, %r2, %r2, %r2, %r2, %r2, %r2}, {%r13991, %r13992, %r13993, %r13994};
	bar.warp.sync 	-1;
	wmma.mma.sync.aligned.row.col.m16n16k16.f16.f16 {%r13999, %r14000, %r14001, %r14002}, {%r2, %r2, %r2, %r2, %r2, %r2, %r2, %r2}, {%r2, %r2, %r2, %r2, %r2, %r2, %r2, %r2}, {%r13995, %r13996, %r13997, %r13998};
	bar.warp.sync 	-1;
	wmma.mma.sync.aligned.row.col.m16n16k16.f16.f16 {%r14003, %r14004, %r14005, %r14006}, {%r2, %r2, %r2, %r2, %r2, %r2, %r2, %r2}, {%r2, %r2, %r2, %r2, %r2, %r2, %r2, %r2}, {%r13999, %r14000, %r14001, %r14002};
	bar.warp.sync 	-1;
	wmma.mma.sync.aligned.row.col.m16n16k16.f16.f16 {%r14007, %r14008, %r14009, %r14010}, {%r2, %r2, %r2, %r2, %r2, %r2, %r2, %r2}, {%r2, %r2, %r2, %r2, %r2, %r2, %r2, %r2}, {%r14003, %r14004, %r14005, %r14006};
	bar.warp.sync 	-1;
	wmma.mma.sync.aligned.row.col.m16n16k16.f16.f16 {%r14011, %r14012, %r14013, %r14014}, {%r2, %r2, %r2, %r2, %r2, %r2, %r2, %r2}, {%r2, %r2, %r2, %r2, %r2, %r2, %r2, %r2}, {%r14007, %r14008, %r14009, %r14010};
	bar.warp.sync 	-1;
	wmma.mma.sync.aligned.row.col.m16n16k16.f16.f16 {%r14015, %r14016, %r14017, %r14018}, {%r2, %r2, %r2, %r2, %r2, %r2, %r2, %r2}, {%r2, %r2, %r2, %r2, %r2, %r2, %r2, %r2}, {%r14011, %r14012, %r14013, %r14014};
	bar.warp.sync 	-1;
	wmma.mma.sync.aligned.row.col.m16n16k16.f16.f16 {%r14019, %r14020, %r14021, %r14022}, {%r2, %r2, %r2, %r2, %r2, %r2, %r2, %r2}, {%r2, %r2, %r2, %r2, %r2, %r2, %r2, %r2}, {%r14015, %r14016, %r14017, %r14018};
	bar.warp.sync 	-1;
	wmma.mma.sync.aligned.row.col.m16n16k16.f16.f16 {%r14023, %r14024, %r14025, %r14026}, {%r2, %r2, %r2, %r2, %r2, %r2, %r2, %r2}, {%r2, %r2, %r2, %r2, %r2, %r2, %r2, %r2}, {%r14019, %r14020, %r14021, %r14022};
	bar.warp.sync 	-1;
	wmma.mma.sync.aligned.row.col.m16n16k16.f16.f16 {%r14027, %r14028, %r14029, %r14030}, {%r2, %r2, %r2, %r2, %r2, %r2, %r2, %r2}, {%r2, %r2, %r2, %r2, %r2, %r2, %r2, %r2}, {%r14023, %r14024, %r14025, %r14026};
	bar.warp.sync 	-1;
	wmma.mma.sync.aligned.row.col.m16n16k16.f16.f16 {%r14031, %r14032, %r14033, %r14034}, {%r2, %r2, %r2, %r2, %r2, %r2, %r2, %r2}, {%r2, %r2, %r2, %r2, %r2, %r2, %r2, %r2}, {%r14027, %r14028, %r14029, %r14030};
	bar.warp.sync 	-1;
	wmma.mma.sync.aligned.row.col.m16n16k16.f16.f16 {%r14035, %r14036, %r14037, %r14038}, {%r2, %r2, %r2, %r2, %r2, %r2, %r2, %r2}, {%r2, %r2, %r2, %r2, %r2, %r2, %r2, %r2}, {%r14031, %r14032, %r14033, %r14034};
	bar.warp.sync 	-1;
	wmma.mma.sync.aligned.row.col.m16n16k16.f16.f16 {%r14039, %r14040, %r14041, %r14042}, {%r2, %r2, %r2, %r2, %r2, %r2, %r2, %r2}, {%r2, %r2, %r2, %r2, %r2, %r2, %r2, %r2}, {%r14035, %r14036, %r14037, %r14038};
	bar.warp.sync 	-1;
	wmma.mma.sync.aligned.row.col.m16n16k16.f16.f16 {%r14043, %r14044, %r14045, %r14046}, {%r2, %r2, %r2, %r2, %r2, %r2, %r2, %r2}, {%r2, %r2, %r2, %r2, %r2, %r2, %r2, %r2}, {%r14039, %r14040, %r14041, %r14042};
	bar.warp.sync 	-1;
	wmma.mma.sync.aligned.row.col.m16n16k16.f16.f16 {%r14047, %r14048, %r14049, %r14050}, {%r2, %r2, %r2, %r2, %r2, %r2, %r2, %r2}, {%r2, %r2, %r2, %r2, %r2, %r2, %r2, %r2}, {%r14043, %r14044, %r14045, %r14046};
	bar.warp.sync 	-1;
	wmma.mma.sync.aligned.row.col.m16n16k16.f16.f16 {%r14051, %r14052, %r14053, %r14054}, {%r2, %r2, %r2, %r2, %r2, %r2, %r2, %r2}, {%r2, %r2, %r2, %r2, %r2, %r2, %r2, %r2}, {%r14047, %r14048, %r14049, %r14050};
	bar.warp.sync 	-1;
	wmma.mma.sync.aligned.row.col.m16n16k16.f16.f16 {%r14055, %r14056, %r14057, %r14058}, {%r2, %r2, %r2, %r2, %r2, %r2, %r2, %r2}, {%r2, %r2, %r2, %r2, %r2, %r2, %r2, %r2}, {%r14051, %r14052, %r14053, %r14054};
	bar.warp.sync 	-1;
	wmma.mma.sync.aligned.row.col.m16n16k16.f16.f16 {%r14059, %r14060, %r14061, %r14062}, {%r2, %r2, %r2, %r2, %r2, %r2, %r2, %r2}, {%r2, %r2, %r2, %r2, %r2, %r2, %r2, %r2}, {%r14055, %r14056, %r14057, %r14058};
	bar.warp.sync 	-1;
	wmma.mma.sync.aligned.row.col.m16n16k16.f16.f16 {%r14063, %r14064, %r14065, %r14066}, {%r2, %r2, %r2, %r2, %r2, %r2, %r2, %r2}, {%r2, %r2, %r2, %r2, %r2, %r2, %r2, %r2}, {%r14059, %r14060, %r14061, %r14062};
	bar.warp.sync 	-1;
	wmma.mma.sync.aligned.row.col.m16n16k16.f16.f16 {%r14067, %r14068, %r14069, %r14070}, {%r2, %r2, %r2, %r2, %r2, %r2, %r2, %r2}, {%r2, %r2, %r2, %r2, %r2, %r2, %r2, %r2}, {%r14063, %r14064, %r14065, %r14066};
	bar.warp.sync 	-1;
	wmma.mma.sync.aligned.row.col.m16n16k16.f16.f16 {%r14071, %r14072, %r14073, %r14074}, {%r2, %r2, %r2, %r2, %r2, %r2, %r2, %r2}, {%r2, %r2, %r2, %r2, %r2, %r2, %r2, %r2}, {%r14067, %r14068, %r14069, %r14070};
	bar.warp.sync 	-1;
	wmma.mma.sync.aligned.row.col.m16n16k16.f16.f16 {%r14075, %r14076, %r14077, %r14078}, {%r2, %r2, %r2, %r2, %r2, %r2, %r2, %r2}, {%r2, %r2, %r2, %r2, %r2, %r2, %r2, %r2}, {%r14071, %r14072, %r14073, %r14074};
	bar.warp.sync 	-1;
	wmma.mma.sync.aligned.row.col.m16n16k16.f16.f16 {%r14079, %r14080, %r14081, %r14082}, {%r2, %r2, %r2, %r2, %r2, %r2, %r2, %r2}, {%r2, %r2, %r2, %r2, %r2, %r2, %r2, %r2}, {%r14075, %r14076, %r14077, %r14078};
	bar.warp.sync 	-1;
	wmma.mma.sync.aligned.row.col.m16n16k16.f16.f16 {%r14083, %r14084, %r14085, %r14086}, {%r2, %r2, %r2, %r2, %r2, %r2, %r2, %r2}, {%r2, %r2, %r2, %r2, %r2, %r2, %r2, %r2}, {%r14079, %r14080, %r14081, %r14082};
	bar.warp.sync 	-1;
	wmma.mma.sync.aligned.row.col.m16n16k16.f16.f16 {%r14087, %r14088, %r14089, %r14090}, {%r2, %r2, %r2, %r2, %r2, %r2, %r2, %r2}, {%r2, %r2, %r2, %r2, %r2, %r2, %r2, %r2}, {%r14083, %r14084, %r14085, %r14086};
	bar.warp.sync 	-1;
	wmma.mma.sync.aligned.row.col.m16n16k16.f16.f16 {%r14091, %r14092, %r14093, %r14094}, {%r2, %r2, %r2, %r2, %r2, %r2, %r2, %r2}, {%r2, %r2, %r2, %r2, %r2, %r2, %r2, %r2}, {%r14087, %r14088, %r14089, %r14090};
	bar.warp.sync 	-1;
	wmma.mma.sync.aligned.row.col.m16n16k16.f16.f16 {%r14095, %r14096, %r14097, %r14098}, {%r2, %r2, %r2, %r2, %r2, %r2, %r2, %r2}, {%r2, %r2, %r2, %r2, %r2, %r2, %r2, %r2}, {%r14091, %r14092, %r14093, %r14094};
	bar.warp.sync 	-1;
	wmma.mma.sync.aligned.row.col.m16n16k16.f16.f16 {%r14099, %r14100, %r14101, %r14102}, {%r2, %r2, %r2, %r2, %r2, %r2, %r2, %r2}, {%r2, %r2, %r2, %r2, %r2, %r2, %r2, %r2}, {%r14095, %r14096, %r14097, %r14098};
	bar.warp.sync 	-1;
	wmma.mma.sync.aligned.row.col.m16n16k16.f16.f16 {%r14103, %r14104, %r14105, %r14106}, {%r2, %r2, %r2, %r2, %r2, %r2, %r2, %r2}, {%r2, %r2, %r2, %r2, %r2, %r2, %r2, %r2}, {%r14099, %r14100, %r14101, %r14102};
	bar.warp.sync 	-1;
	wmma.mma.sync.aligned.row.col.m16n16k16.f16.f16 {%r14107, %r14108, %r14109, %r14110}, {%r2, %r2, %r2, %r2, %r2, %r2, %r2, %r2}, {%r2, %r2, %r2, %r2, %r2, %r2, %r2, %r2}, {%r14103, %r14104, %r14105, %r14106};
	bar.warp.sync 	-1;
	wmma.mma.sync.aligned.row.col.m16n16k16.f16.f16 {%r14111, %r14112, %r14113, %r14114}, {%r2, %r2, %r2, %r2, %r2, %r2, %r2, %r2}, {%r2, %r2, %r2, %r2, %r2, %r2, %r2, %r2}, {%r14107, %r14108, %r14109, %r14110};
	bar.warp.sync 	-1;
	wmma.mma.sync.aligned.row.col.m16n16k16.f16.f16 {%r14115, %r14116, %r14117, %r14118}, {%r2, %r2, %r2, %r2, %r2, %r2, %r2, %r2}, {%r2, %r2, %r2, %r2, %r2, %r2, %r2, %r2}, {%r14111, %r14112, %r14113, %r14114};
	bar.warp.sync 	-1;
	wmma.mma.sync.aligned.row.col.m16n16k16.f16.f16 {%r14119, %r14120, %r14121, %r14122}, {%r2, %r2, %r2, %r2, %r2, %r2, %r2, %r2}, {%r2, %r2, %r2, %r2, %r2, %r2, %r2, %r2}, {%r14115, %r14116, %r14117, %r14118};
	bar.warp.sync 	-1;
	wmma.mma.sync.aligned.row.col.m16n16k16.f16.f16 {%r14123, %r14124, %r14125, %r14126}, {%r2, %r2, %r2, %r2, %r2, %r2, %r2, %r2}, {%r2, %r2, %r2, %r2, %r2, %r2, %r2, %r2}, {%r14119, %r14120, %r14121, %r14122};
	bar.warp.sync 	-1;
	wmma.mma.sync.aligned.row.col.m16n16k16.f16.f16 {%r14127, %r14128, %r14129, %r14130}, {%r2, %r2, %r2, %r2, %r2, %r2, %r2, %r2}, {%r2, %r2, %r2, %r2, %r2, %r2, %r2, %r2}, {%r14123, %r14124, %r14125, %r14126};
	bar.warp.sync 	-1;
	wmma.mma.sync.aligned.row.col.m16n16k16.f16.f16 {%r14131, %r14132, %r14133, %r14134}, {%r2, %r2, %r2, %r2, %r2, %r2, %r2, %r2}, {%r2, %r2, %r2, %r2, %r2, %r2, %r2, %r2}, {%r14127, %r14128, %r14129, %r14130};
	bar.warp.sync 	-1;
	wmma.mma.sync.aligned.row.col.m16n16k16.f16.f16 {%r14135, %r14136, %r14137, %r14138}, {%r2, %r2, %r2, %r2, %r2, %r2, %r2, %r2}, {%r2, %r2, %r2, %r2, %r2, %r2, %r2, %r2}, {%r14131, %r14132, %r14133, %r14134};
	bar.warp.sync 	-1;
	wmma.mma.sync.aligned.row.col.m16n16k16.f16.f16 {%r14139, %r14140, %r14141, %r14142}, {%r2, %r2, %r2, %r2, %r2, %r2, %r2, %r2}, {%r2, %r2, %r2, %r2, %r2, %r2, %r2, %r2}, {%r14135, %r14136, %r14137, %r14138};
	bar.warp.sync 	-1;
	wmma.mma.sync.aligned.row.col.m16n16k16.f16.f16 {%r14143, %r14144, %r14145, %r14146}, {%r2, %r2, %r2, %r2, %r2, %r2, %r2, %r2}, {%r2, %r2, %r2, %r2, %r2, %r2, %r2, %r2}, {%r14139, %r14140, %r14141, %r14142};
	bar.warp.sync 	-1;
	wmma.mma.sync.aligned.row.col.m16n16k16.f16.f16 {%r14147, %r14148, %r14149, %r14150}, {%r2, %r2, %r2, %r2, %r2, %r2, %r2, %r2}, {%r2, %r2, %r2, %r2, %r2, %r2, %r2, %r2}, {%r14143, %r14144, %r14145, %r14146};
	bar.warp.sync 	-1;
	wmma.mma.sync.aligned.row.col.m16n16k16.f16.f16 {%r14151, %r14152, %r14153, %r14154}, {%r2, %r2, %r2, %r2, %r2, %r2, %r2, %r2}, {%r2, %r2, %r2, %r2, %r2, %r2, %r2, %r2}, {%r14147, %r14148, %r14149, %r14150};
	bar.warp.sync 	-1;
	wmma.mma.sync.aligned.row.col.m16n16k16.f16.f16 {%r14155, %r14156, %r14157, %r14158}, {%r2, %r2, %r2, %r2, %r2, %r2, %r2, %r2}, {%r2, %r2, %r2, %r2, %r2, %r2, %r2, %r2}, {%r14151, %r14152, %r14153, %r14154};
	bar.warp.sync 	-1;
	wmma.mma.sync.aligned.row.col.m16n16k16.f16.f16 {%r14159, %r14160, %r14161, %r14162}, {%r2, %r2, %r2, %r2, %r2, %r2, %r2, %r2}, {%r2, %r2, %r2, %r2, %r2, %r2, %r2, %r2}, {%r14155, %r14156, %r14157, %r14158};
	bar.warp.sync 	-1;
	wmma.mma.sync.aligned.row.col.m16n16k16.f16.f16 {%r14163, %r14164, %r14165, %r14166}, {%r2, %r2, %r2, %r2, %r2, %r2, %r2, %r2}, {%r2, %r2, %r2, %r2, %r2, %r2, %r2, %r2}, {%r14159, %r14160, %r14161, %r14162};
	bar.warp.sync 	-1;
	wmma.mma.sync.aligned.row.col.m16n16k16.f16.f16 {%r14167, %r14168, %r14169, %r14170}, {%r2, %r2, %r2, %r2, %r2, %r2, %r2, %r2}, {%r2, %r2, %r2, %r2, %r2, %r2, %r2, %r2}, {%r14163, %r14164, %r14165, %r14166};
	bar.warp.sync 	-1;
	wmma.mma.sync.aligned.row.col.m16n16k16.f16.f16 {%r14171, %r14172, %r14173, %r14174}, {%r2, %r2, %r2, %r2, %r2, %r2, %r2, %r2}, {%r2, %r2, %r2, %r2, %r2, %r2, %r2, %r2}, {%r14167, %r14168, %r14169, %r14170};
	bar.warp.sync 	-1;
	wmma.mma.sync.aligned.row.col.m16n16k16.f16.f16 {%r14175, %r14176, %r14177, %r14178}, {%r2, %r2, %r2, %r2, %r2, %r2, %r2, %r2}, {%r2, %r2, %r2, %r2, %r2, %r2, %r2, %r2}, {%r14171, %r14172, %r14173, %r14174};
	bar.warp.sync 	-1;
	wmma.mma.sync.aligned.row.col.m16n16k16.f16.f16 {%r14179, %r14180, %r14181, %r14182}, {%r2, %r2, %r2, %r2, %r2, %r2, %r2, %r2}, {%r2, %r2, %r2, %r2, %r2, %r2, %r2, %r2}, {%r14175, %r14176, %r14177, %r14178};
	bar.warp.sync 	-1;
	wmma.mma.sync.aligned.row.col.m16n16k16.f16.f16 {%r14183, %r14184, %r14185, %r14186}, {%r2, %r2, %r2, %r2, %r2, %r2, %r2, %r2}, {%r2, %r2, %r2, %r2, %r2, %r2, %r2, %r2}, {%r14179, %r14180, %r14181, %r14182};
	bar.warp.sync 	-1;
	wmma.mma.sync.aligned.row.col.m16n16k16.f16.f16 {%r14187, %r14188, %r14189, %r14190}, {%r2, %r2, %r2, %r2, %r2, %r2, %r2, %r2}, {%r2, %r2, %r2, %r2, %r2, %r2, %r2, %r2}, {%r14183, %r14184, %r14185, %r14186};
	bar.warp.sync 	-1;
	wmma.mma.sync.aligned.row.col.m16n16k16.f16.f16 {%r14191, %r14192, %r14193, %r14194}, {%r2, %r2, %r2, %r2, %r2, %r2, %r2, %r2}, {%r2, %r2, %r2, %r2, %r2, %r2, %r2, %r2}, {%r14187, %r14188, %r14189, %r14190};
	bar.warp.sync 	-1;
	wmma.mma.sync.aligned.row.col.m16n16k16.f16.f16 {%r14195, %r14196, %r14197, %r14198}, {%r2, %r2, %r2, %r2, %r2, %r2, %r2, %r2}, {%r2, %r2, %r2, %r2, %r2, %r2, %r2, %r2}, {%r14191, %r14192, %r14193, %r14194};
	bar.warp.sync 	-1;
	wmma.mma.sync.aligned.row.col.m16n16k16.f16.f16 {%r14199, %r14200, %r14201, %r14202}, {%r2, %r2, %r2, %r2, %r2, %r2, %r2, %r2}, {%r2, %r2, %r2, %r2, %r2, %r2, %r2, %r2}, {%r14195, %r14196, %r14197, %r14198};
	bar.warp.sync 	-1;
	wmma.mma.sync.aligned.row.col.m16n16k16.f16.f16 {%r14203, %r14204, %r14205, %r14206}, {%r2, %r2, %r2, %r2, %r2, %r2, %r2, %r2}, {%r2, %r2, %r2, %r2, %r2, %r2, %r2, %r2}, {%r14199, %r14200, %r14201, %r14202};
	bar.warp.sync 	-1;
	wmma.mma.sync.aligned.row.col.m16n16k16.f16.f16 {%r14207, %r14208, %r14209, %r14210}, {%r2, %r2, %r2, %r2, %r2, %r2, %r2, %r2}, {%r2, %r2, %r2, %r2, %r2, %r2, %r2, %r2}, {%r14203, %r14204, %r14205, %r14206};
	bar.warp.sync 	-1;
	wmma.mma.sync.aligned.row.col.m16n16k16.f16.f16 {%r14211, %r14212, %r14213, %r14214}, {%r2, %r2, %r2, %r2, %r2, %r2, %r2, %r2}, {%r2, %r2, %r2, %r2, %r2, %r2, %r2, %r2}, {%r14207, %r14208, %r14209, %r14210};
	bar.warp.sync 	-1;
	wmma.mma.sync.aligned.row.col.m16n16k16.f16.f16 {%r14215, %r14216, %r14217, %r14218}, {%r2, %r2, %r2, %r2, %r2, %r2, %r2, %r2}, {%r2, %r2, %r2, %r2, %r2, %r2, %r2, %r2}, {%r14211, %r14212, %r14213, %r14214};
	bar.warp.sync 	-1;
	wmma.mma.sync.aligned.row.col.m16n16k16.f16.f16 {%r14219, %r14220, %r14221, %r14222}, {%r2, %r2, %r2, %r2, %r2, %r2, %r2, %r2}, {%r2, %r2, %r2, %r2, %r2, %r2, %r2, %r2}, {%r14215, %r14216, %r14217, %r14218};
	bar.warp.sync 	-1;
	wmma.mma.sync.aligned.row.col.m16n16k16.f16.f16 {%r14223, %r14224, %r14225, %r14226}, {%r2, %r2, %r2, %r2, %r2, %r2, %r2, %r2}, {%r2, %r2, %r2, %r2, %r2, %r2, %r2, %r2}, {%r14219, %r14220, %r14221, %r14222};
	bar.warp.sync 	-1;
	wmma.mma.sync.aligned.row.col.m16n16k16.f16.f16 {%r14227, %r14228, %r14229, %r14230}, {%r2, %r2, %r2, %r2, %r2, %r2, %r2, %r2}, {%r2, %r2, %r2, %r2, %r2, %r2, %r2, %r2}, {%r14223, %r14224, %r14225, %r14226};
	bar.warp.sync 	-1;
	wmma.mma.sync.aligned.row.col.m16n16k16.f16.f16 {%r14231, %r14232, %r14233, %r14234}, {%r2, %r2, %r2, %r2, %r2, %r2, %r2, %r2}, {%r2, %r2, %r2, %r2, %r2, %r2, %r2, %r2}, {%r14227, %r14228, %r14229, %r14230};
	bar.warp.sync 	-1;
	wmma.mma.sync.aligned.row.col.m16n16k16.f16.f16 {%r14235, %r14236, %r14237, %r14238}, {%r2, %r2, %r2, %r2, %r2, %r2, %r2, %r2}, {%r2, %r2, %r2, %r2, %r2, %r2, %r2, %r2}, {%r14231, %r14232, %r14233, %r14234};
	bar.warp.sync 	-1;
	wmma.mma.sync.aligned.row.col.m16n16k16.f16.f16 {%r14239, %r14240, %r14241, %r14242}, {%r2, %r2, %r2, %r2, %r2, %r2, %r2, %r2}, {%r2, %r2, %r2, %r2, %r2, %r2, %r2, %r2}, {%r14235, %r14236, %r14237, %r14238};
	bar.warp.sync 	-1;
	wmma.mma.sync.aligned.row.col.m16n16k16.f16.f16 {%r14243, %r14244, %r14245, %r14246}, {%r2, %r2, %r2, %r2, %r2, %r2, %r2, %r2}, {%r2, %r2, %r2, %r2, %r2, %r2, %r2, %r2}, {%r14239, %r14240, %r14241, %r14242};
	bar.warp.sync 	-1;
	wmma.mma.sync.aligned.row.col.m16n16k16.f16.f16 {%r14247, %r14248, %r14249, %r14250}, {%r2, %r2, %r2, %r2, %r2, %r2, %r2, %r2}, {%r2, %r2, %r2, %r2, %r2, %r2, %r2, %r2}, {%r14243, %r14244, %r14245, %r14246};
	bar.warp.sync 	-1;
	wmma.mma.sync.aligned.row.col.m16n16k16.f16.f16 {%r14251, %r14252, %r14253, %r14254}, {%r2, %r2, %r2, %r2, %r2, %r2, %r2, %r2}, {%r2, %r2, %r2, %r2, %r2, %r2, %r2, %r2}, {%r14247, %r14248, %r14249, %r14250};
	bar.warp.sync 	-1;
	wmma.mma.sync.aligned.row.col.m16n16k16.f16.f16 {%r14255, %r14256, %r14257, %r14258}, {%r2, %r2, %r2, %r2, %r2, %r2, %r2, %r2}, {%r2, %r2, %r2, %r2, %r2, %r2, %r2, %r2}, {%r14251, %r14252, %r14253, %r14254};
	bar.warp.sync 	-1;
	wmma.mma.sync.aligned.row.col.m16n16k16.f16.f16 {%r14259, %r14260, %r14261, %r14262}, {%r2, %r2, %r2, %r2, %r2, %r2, %r2, %r2}, {%r2, %r2, %r2, %r2, %r2, %r2, %r2, %r2}, {%r14255, %r14256, %r14257, %r14258};
	bar.warp.sync 	-1;
	wmma.mma.sync.aligned.row.col.m16n16k16.f16.f16 {%r14263, %r14264, %r14265, %r14266}, {%r2, %r2, %r2, %r2, %r2, %r2, %r2, %r2}, {%r2, %r2, %r2, %r2, %r2, %r2, %r2, %r2}, {%r14259, %r14260, %r14261, %r14262};
	bar.warp.sync 	-1;
	wmma.mma.sync.aligned.row.col.m16n16k16.f16.f16 {%r14267, %r14268, %r14269, %r14270}, {%r2, %r2, %r2, %r2, %r2, %r2, %r2, %r2}, {%r2, %r2, %r2, %r2, %r2, %r2, %r2, %r2}, {%r14263, %r14264, %r14265, %r14266};
	bar.warp.sync 	-1;
	wmma.mma.sync.aligned.row.col.m16n16k16.f16.f16 {%r14271, %r14272, %r14273, %r14274}, {%r2, %r2, %r2, %r2, %r2, %r2, %r2, %r2}, {%r2, %r2, %r2, %r2, %r2, %r2, %r2, %r2}, {%r14267, %r14268, %r14269, %r14270};
	bar.warp.sync 	-1;
	wmma.mma.sync.aligned.row.col.m16n16k16.f16.f16 {%r14275, %r14276, %r14277, %r14278}, {%r2, %r2, %r2, %r2, %r2, %r2, %r2, %r2}, {%r2, %r2, %r2, %r2, %r2, %r2, %r2, %r2}, {%r14271, %r14272, %r14273, %r14274};
	bar.warp.sync 	-1;
	wmma.mma.sync.aligned.row.col.m16n16k16.f16.f16 {%r14279, %r14280, %r14281, %r14282}, {%r2, %r2, %r2, %r2, %r2, %r2, %r2, %r2}, {%r2, %r2, %r2, %r2, %r2, %r2, %r2, %r2}, {%r14275, %r14276, %r14277, %r14278};
	bar.warp.sync 	-1;
	wmma.mma.sync.aligned.row.col.m16n16k16.f16.f16 {%r14283, %r14284, %r14285, %r14286}, {%r2, %r2, %r2, %r2, %r2, %r2, %r2, %r2}, {%r2, %r2, %r2, %r2, %r2, %r2, %r2, %r2}, {%r14279, %r14280, %r14281, %r14282};
	bar.warp.sync 	-1;
	wmma.mma.sync.aligned.row.col.m16n16k16.f16.f16 {%r14287, %r14288, %r14289, %r14290}, {%r2, %r2, %r2, %r2, %r2, %r2, %r2, %r2}, {%r2, %r2, %r2, %r2, %r2, %r2, %r2, %r2}, {%r14283, %r14284, %r14285, %r14286};
	bar.warp.sync 	-1;
	wmma.mma.sync.aligned.row.col.m16n16k16.f16.f16 {%r14291, %r14292, %r14293, %r14294}, {%r2, %r2, %r2, %r2, %r2, %r2, %r2, %r2}, {%r2, %r2, %r2, %r2, %r2, %r2, %r2, %r2}, {%r14287, %r14288, %r14289, %r14290};
	bar.warp.sync 	-1;
	wmma.mma.sync.aligned.row.col.m16n16k16.f16.f16 {%r14295, %r14296, %r14297, %r14298}, {%r2, %r2, %r2, %r2, %r2, %r2, %r2, %r2}, {%r2, %r2, %r2, %r2, %r2, %r2, %r2, %r2}, {%r14291, %r14292, %r14293, %r14294};
	bar.warp.sync 	-1;
	wmma.mma.sync.aligned.row.col.m16n16k16.f16.f16 {%r14299, %r14300, %r14301, %r14302}, {%r2, %r2, %r2, %r2, %r2, %r2, %r2, %r2}, {%r2, %r2, %r2, %r2, %r2, %r2, %r2, %r2}, {%r14295, %r14296, %r14297, %r14298};
	bar.warp.sync 	-1;
	wmma.mma.sync.aligned.row.col.m16n16k16.f16.f16 {%r14303, %r14304, %r14305, %r14306}, {%r2, %r2, %r2, %r2, %r2, %r2, %r2, %r2}, {%r2, %r2, %r2, %r2, %r2, %r2, %r2, %r2}, {%r14299, %r14300, %r14301, %r14302};
	bar.warp.sync 	-1;
	wmma.mma.sync.aligned.row.col.m16n16k16.f16.f16 {%r14307, %r14308, %r14309, %r14310}, {%r2, %r2, %r2, %r2, %r2, %r2, %r2, %r2}, {%r2, %r2, %r2, %r2, %r2, %r2, %r2, %r2}, {%r14303, %r14304, %r14305, %r14306};
	bar.warp.sync 	-1;
	wmma.mma.sync.aligned.row.col.m16n16k16.f16.f16 {%r14311, %r14312, %r14313, %r14314}, {%r2, %r2, %r2, %r2, %r2, %r2, %r2, %r2}, {%r2, %r2, %r2, %r2, %r2, %r2, %r2, %r2}, {%r14307, %r14308, %r14309, %r14310};
	bar.warp.sync 	-1;
	wmma.mma.sync.aligned.row.col.m16n16k16.f16.f16 {%r14315, %r14316, %r14317, %r14318}, {%r2, %r2, %r2, %r2, %r2, %r2, %r2, %r2}, {%r2, %r2, %r2, %r2, %r2, %r2, %r2, %r2}, {%r14311, %r14312, %r14313, %r14314};
	bar.warp.sync 	-1;
	wmma.mma.sync.aligned.row.col.m16n16k16.f16.f16 {%r14319, %r14320, %r14321, %r14322}, {%r2, %r2, %r2, %r2, %r2, %r2, %r2, %r2}, {%r2, %r2, %r2, %r2, %r2, %r2, %r2, %r2}, {%r14315, %r14316, %r14317, %r14318};
	bar.warp.sync 	-1;
	wmma.mma.sync.aligned.row.col.m16n16k16.f16.f16 {%r14323, %r14324, %r14325, %r14326}, {%r2, %r2, %r2, %r2, %r2, %r2, %r2, %r2}, {%r2, %r2, %r2, %r2, %r2, %r2, %r2, %r2}, {%r14319, %r14320, %r14321, %r14322};
	bar.warp.sync 	-1;
	wmma.mma.sync.aligned.row.col.m16n16k16.f16.f16 {%r14327, %r14328, %r14329, %r14330}, {%r2, %r2, %r2, %r2, %r2, %r2, %r2, %r2}, {%r2, %r2, %r2, %r2, %r2, %r2, %r2, %r2}, {%r14323, %r14324, %r14325, %r14326};
	bar.warp.sync 	-1;
	wmma.mma.sync.aligned.row.col.m16n16k16.f16.f16 {%r14331, %r14332, %r14333, %r14334}, {%r2, %r2, %r2, %r2, %r2, %r2, %r2, %r2}, {%r2, %r2, %r2, %r2, %r2, %r2, %r2, %r2}, {%r14327, %r14328, %r14329, %r14330};
	bar.warp.sync 	-1;
	wmma.mma.sync.aligned.row.col.m16n16k16.f16.f16 {%r14335, %r14336, %r14337, %r14338}, {%r2, %r2, %r2, %r2, %r2, %r2, %r2, %r2}, {%r2, %r2, %r2, %r2, %r2, %r2, %r2, %r2}, {%r14331, %r14332, %r14333, %r14334};
	bar.warp.sync 	-1;
	wmma.mma.sync.aligned.row.col.m16n16k16.f16.f16 {%r14339, %r14340, %r14341, %r14342}, {%r2, %r2, %r2, %r2, %r2, %r2, %r2, %r2}, {%r2, %r2, %r2, %r2, %r2, %r2, %r2, %r2}, {%r14335, %r14336, %r14337, %r14338};
	bar.warp.sync 	-1;
	wmma.mma.sync.aligned.row.col.m16n16k16.f16.f16 {%r14343, %r14344, %r14345, %r14346}, {%r2, %r2, %r2, %r2, %r2, %r2, %r2, %r2}, {%r2, %r2, %r2, %r2, %r2, %r2, %r2, %r2}, {%r14339, %r14340, %r14341, %r14342};
	bar.warp.sync 	-1;
	wmma.mma.sync.aligned.row.col.m16n16k16.f16.f16 {%r14347, %r14348, %r14349, %r14350}, {%r2, %r2, %r2, %r2, %r2, %r2, %r2, %r2}, {%r2, %r2, %r2, %r2, %r2, %r2, %r2, %r2}, {%r14343, %r14344, %r14345, %r14346};
	bar.warp.sync 	-1;
	wmma.mma.sync.aligned.row.col.m16n16k16.f16.f16 {%r14351, %r14352, %r14353, %r14354}, {%r2, %r2, %r2, %r2, %r2, %r2, %r2, %r2}, {%r2, %r2, %r2, %r2, %r2, %r2, %r2, %r2}, {%r14347, %r14348, %r14349, %r14350};
	bar.warp.sync 	-1;
	wmma.mma.sync.aligned.row.col.m16n16k16.f16.f16 {%r14355, %r14356, %r14357, %r14358}, {%r2, %r2, %r2, %r2, %r2, %r2, %r2, %r2}, {%r2, %r2, %r2, %r2, %r2, %r2, %r2, %r2}, {%r14351, %r14352, %r14353, %r14354};
	bar.warp.sync 	-1;
	wmma.mma.sync.aligned.row.col.m16n16k16.f16.f16 {%r14359, %r14360, %r14361, %r14362}, {%r2, %r2, %r2, %r2, %r2, %r2, %r2, %r2}, {%r2, %r2, %r2, %r2, %r2, %r2, %r2, %r2}, {%r14355, %r14356, %r14357, %r14358};
	bar.warp.sync 	-1;
	wmma.mma.sync.aligned.row.col.m16n16k16.f16.f16 {%r14363, %r14364, %r14365, %r14366}, {%r2, %r2, %r2, %r2, %r2, %r2, %r2, %r2}, {%r2, %r2, %r2, %r2, %r2, %r2, %r2, %r2}, {%r14359, %r14360, %r14361, %r14362};
	bar.warp.sync 	-1;
	wmma.mma.sync.aligned.row.col.m16n16k16.f16.f16 {%r14367, %r14368, %r14369, %r14370}, {%r2, %r2, %r2, %r2, %r2, %r2, %r2, %r2}, {%r2, %r2, %r2, %r2, %r2, %r2, %r2, %r2}, {%r14363, %r14364, %r14365, %r14366};
	bar.warp.sync 	-1;
	wmma.mma.sync.aligned.row.col.m16n16k16.f16.f16 {%r14371, %r14372, %r14373, %r14374}, {%r2, %r2, %r2, %r2, %r2, %r2, %r2, %r2}, {%r2, %r2, %r2, %r2, %r2, %r2, %r2, %r2}, {%r14367, %r14368, %r14369, %r14370};
	bar.warp.sync 	-1;
	wmma.mma.sync.aligned.row.col.m16n16k16.f16.f16 {%r14375, %r14376, %r14377, %r14378}, {%r2, %r2, %r2, %r2, %r2, %r2, %r2, %r2}, {%r2, %r2, %r2, %r2, %r2, %r2, %r2, %r2}, {%r14371, %r14372, %r14373, %r14374};
	bar.warp.sync 	-1;
	wmma.mma.sync.aligned.row.col.m16n16k16.f16.f16 {%r14379, %r14380, %r14381, %r14382}, {%r2, %r2, %r2, %r2, %r2, %r2, %r2, %r2}, {%r2, %r2, %r2, %r2, %r2, %r2, %r2, %r2}, {%r14375, %r14376, %r14377, %r14378};
	bar.warp.sync 	-1;
	wmma.mma.sync.aligned.row.col.m16n16k16.f16.f16 {%r14383, %r14384, %r14385, %r14386}, {%r2, %r2, %r2, %r2, %r2, %r2, %r2, %r2}, {%r2, %r2, %r2, %r2, %r2, %r2, %r2, %r2}, {%r14379, %r14380, %r14381, %r14382};
	bar.warp.sync 	-1;
	wmma.mma.sync.aligned.row.col.m16n16k16.f16.f16 {%r14387, %r14388, %r14389, %r14390}, {%r2, %r2, %r2, %r2, %r2, %r2, %r2, %r2}, {%r2, %r2, %r2, %r2, %r2, %r2, %r2, %r2}, {%r14383, %r14384, %r14385, %r14386};
	bar.warp.sync 	-1;
	wmma.mma.sync.aligned.row.col.m16n16k16.f16.f16 {%r14391, %r14392, %r14393, %r14394}, {%r2, %r2, %r2, %r2, %r2, %r2, %r2, %r2}, {%r2, %r2, %r2, %r2, %r2, %r2, %r2, %r2}, {%r14387, %r14388, %r14389, %r14390};
	bar.warp.sync 	-1;
	wmma.mma.sync.aligned.row.col.m16n16k16.f16.f16 {%r14395, %r14396, %r14397, %r14398}, {%r2, %r2, %r2, %r2, %r2, %r2, %r2, %r2}, {%r2, %r2, %r2, %r2, %r2, %r2, %r2, %r2}, {%r14391, %r14392, %r14393, %r14394};
	bar.warp.sync 	-1;
	wmma.mma.sync.aligned.row.col.m16n16k16.f16.f16 {%r14399, %r14400, %r14401, %r14402}, {%r2, %r2, %r2, %r2, %r2, %r2, %r2, %r2}, {%r2, %r2, %r2, %r2, %r2, %r2, %r2, %r2}, {%r14395, %r14396, %r14397, %r14398};
	bar.warp.sync 	-1;
	wmma.mma.sync.aligned.row.col.m16n16k16.f16.f16 {%r14403, %r14404, %r14405, %r14406}, {%r2, %r2, %r2, %r2, %r2, %r2, %r2, %r2}, {%r2, %r2, %r2, %r2, %r2, %r2, %r2, %r2}, {%r14399, %r14400, %r14401, %r14402};
	bar.warp.sync 	-1;
	wmma.mma.sync.aligned.row.col.m16n16k16.f16.f16 {%r14407, %r14408, %r14409, %r14410}, {%r2, %r2, %r2, %r2, %r2, %r2, %r2, %r2}, {%r2, %r2, %r2, %r2, %r2, %r2, %r2, %r2}, {%r14403, %r14404, %r14405, %r14406};
	bar.warp.sync 	-1;
	wmma.mma.sync.aligned.row.col.m16n16k16.f16.f16 {%r14411, %r14412, %r14413, %r14414}, {%r2, %r2, %r2, %r2, %r2, %r2, %r2, %r2}, {%r2, %r2, %r2, %r2, %r2, %r2, %r2, %r2}, {%r14407, %r14408, %r14409, %r14410};
	bar.warp.sync 	-1;
	wmma.mma.sync.aligned.row.col.m16n16k16.f16.f16 {%r14415, %r14416, %r14417, %r14418}, {%r2, %r2, %r2, %r2, %r2, %r2, %r2, %r2}, {%r2, %r2, %r2, %r2, %r2, %r2, %r2, %r2}, {%r14411, %r14412, %r14413, %r14414};
	bar.warp.sync 	-1;
	wmma.mma.sync.aligned.row.col.m16n16k16.f16.f16 {%r14419, %r14420, %r14421, %r14422}, {%r2, %r2, %r2, %r2, %r2, %r2, %r2, %r2}, {%r2, %r2, %r2, %r2, %r2, %r2, %r2, %r2}, {%r14415, %r14416, %r14417, %r14418};
	bar.warp.sync 	-1;
	wmma.mma.sync.aligned.row.col.m16n16k16.f16.f16 {%r14423, %r14424, %r14425, %r14426}, {%r2, %r2, %r2, %r2, %r2, %r2, %r2, %r2}, {%r2, %r2, %r2, %r2, %r2, %r2, %r2, %r2}, {%r14419, %r14420, %r14421, %r14422};
	bar.warp.sync 	-1;
	wmma.mma.sync.aligned.row.col.m16n16k16.f16.f16 {%r14427, %r14428, %r14429, %r14430}, {%r2, %r2, %r2, %r2, %r2, %r2, %r2, %r2}, {%r2, %r2, %r2, %r2, %r2, %r2, %r2, %r2}, {%r14423, %r14424, %r14425, %r14426};
	bar.warp.sync 	-1;
	wmma.mma.sync.aligned.row.col.m16n16k16.f16.f16 {%r14431, %r14432, %r14433, %r14434}, {%r2, %r2, %r2, %r2, %r2, %r2, %r2, %r2}, {%r2, %r2, %r2, %r2, %r2, %r2, %r2, %r2}, {%r14427, %r14428, %r14429, %r14430};
	bar.warp.sync 	-1;
	wmma.mma.sync.aligned.row.col.m16n16k16.f16.f16 {%r14435, %r14436, %r14437, %r14438}, {%r2, %r2, %r2, %r2, %r2, %r2, %r2, %r2}, {%r2, %r2, %r2, %r2, %r2, %r2, %r2, %r2}, {%r14431, %r14432, %r14433, %r14434};
	bar.warp.sync 	-1;
	wmma.mma.sync.aligned.row.col.m16n16k16.f16.f16 {%r14439, %r14440, %r14441, %r14442}, {%r2, %r2, %r2, %r2, %r2, %r2, %r2, %r2}, {%r2, %r2, %r2, %r2, %r2, %r2, %r2, %r2}, {%r14435, %r14436, %r14437, %r14438};
	bar.warp.sync 	-1;
	wmma.mma.sync.aligned.row.col.m16n16k16.f16.f16 {%r14443, %r14444, %r14445, %r14446}, {%r2, %r2, %r2, %r2, %r2, %r2, %r2, %r2}, {%r2, %r2, %r2, %r2, %r2, %r2, %r2, %r2}, {%r14439, %r14440, %r14441, %r14442};
	bar.warp.sync 	-1;
	wmma.mma.sync.aligned.row.col.m16n16k16.f16.f16 {%r14447, %r14448, %r14449, %r14450}, {%r2, %r2, %r2, %r2, %r2, %r2, %r2, %r2}, {%r2, %r2, %r2, %r2, %r2, %r2, %r2, %r2}, {%r14443, %r14444, %r14445, %r14446};
	bar.warp.sync 	-1;
	wmma.mma.sync.aligned.row.col.m16n16k16.f16.f16 {%r14451, %r14452, %r14453, %r14454}, {%r2, %r2, %r2, %r2, %r2, %r2, %r2, %r2}, {%r2, %r2, %r2, %r2, %r2, %r2, %r2, %r2}, {%r14447, %r14448, %r14449, %r14450};
	bar.warp.sync 	-1;
	wmma.mma.sync.aligned.row.col.m16n16k16.f16.f16 {%r14455, %r14456, %r14457, %r14458}, {%r2, %r2, %r2, %r2, %r2, %r2, %r2, %r2}, {%r2, %r2, %r2, %r2, %r2, %r2, %r2, %r2}, {%r14451, %r14452, %r14453, %r14454};
	bar.warp.sync 	-1;
	wmma.mma.sync.aligned.row.col.m16n16k16.f16.f16 {%r14459, %r14460, %r14461, %r14462}, {%r2, %r2, %r2, %r2, %r2, %r2, %r2, %r2}, {%r2, %r2, %r2, %r2, %r2, %r2, %r2, %r2}, {%r14455, %r14456, %r14457, %r14458};
	bar.warp.sync 	-1;
	wmma.mma.sync.aligned.row.col.m16n16k16.f16.f16 {%r14463, %r14464, %r14465, %r14466}, {%r2, %r2, %r2, %r2, %r2, %r2, %r2, %r2}, {%r2, %r2, %r2, %r2, %r2, %r2, %r2, %r2}, {%r14459, %r14460, %r14461, %r14462};
	bar.warp.sync 	-1;
	wmma.mma.sync.aligned.row.col.m16n16k16.f16.f16 {%r14467, %r14468, %r14469, %r14470}, {%r2, %r2, %r2, %r2, %r2, %r2, %r2, %r2}, {%r2, %r2, %r2, %r2, %r2, %r2, %r2, %r2}, {%r14463, %r14464, %r14465, %r14466};
	bar.warp.sync 	-1;
	wmma.mma.sync.aligned.row.col.m16n16k16.f16.f16 {%r14471, %r14472, %r14473, %r14474}, {%r2, %r2, %r2, %r2, %r2, %r2, %r2, %r2}, {%r2, %r2, %r2, %r2, %r2, %r2, %r2, %r2}, {%r14467, %r14468, %r14469, %r14470};
	bar.warp.sync 	-1;
	wmma.mma.sync.aligned.row.col.m16n16k16.f16.f16 {%r14475, %r14476, %r14477, %r14478}, {%r2, %r2, %r2, %r2, %r2, %r2, %r2, %r2}, {%r2, %r2, %r2, %r2, %r2, %r2, %r2, %r2}, {%r14471, %r14472, %r14473, %r14474};
	bar.warp.sync 	-1;
	wmma.mma.sync.aligned.row.col.m16n16k16.f16.f16 {%r14479, %r14480, %r14481, %r14482}, {%r2, %r2, %r2, %r2, %r2, %r2, %r2, %r2}, {%r2, %r2, %r2, %r2, %r2, %r2, %r2, %r2}, {%r14475, %r14476, %r14477, %r14478};
	bar.warp.sync 	-1;
	wmma.mma.sync.aligned.row.col.m16n16k16.f16.f16 {%r14483, %r14484, %r14485, %r14486}, {%r2, %r2, %r2, %r2, %r2, %r2, %r2, %r2}, {%r2, %r2, %r2, %r2, %r2, %r2, %r2, %r2}, {%r14479, %r14480, %r14481, %r14482};
	bar.warp.sync 	-1;
	wmma.mma.sync.aligned.row.col.m16n16k16.f16.f16 {%r14487, %r14488, %r14489, %r14490}, {%r2, %r2, %r2, %r2, %r2, %r2, %r2, %r2}, {%r2, %r2, %r2, %r2, %r2, %r2, %r2, %r2}, {%r14483, %r14484, %r14485, %r14486};
	bar.warp.sync 	-1;
	wmma.mma.sync.aligned.row.col.m16n16k16.f16.f16 {%r14491, %r14492, %r14493, %r14494}, {%r2, %r2, %r2, %r2, %r2, %r2, %r2, %r2}, {%r2, %r2, %r2, %r2, %r2, %r2, %r2, %r2}, {%r14487, %r14488, %r14489, %r14490};
	bar.warp.sync 	-1;
	wmma.mma.sync.aligned.row.col.m16n16k16.f16.f16 {%r14495, %r14496, %r14497, %r14498}, {%r2, %r2, %r2, %r2, %r2, %r2, %r2, %r2}, {%r2, %r2, %r2, %r2, %r2, %r2, %r2, %r2}, {%r14491, %r14492, %r14493, %r14494};
	bar.warp.sync 	-1;
	wmma.mma.sync.aligned.row.col.m16n16k16.f16.f16 {%r14499, %r14500, %r14501, %r14502}, {%r2, %r2, %r2, %r2, %r2, %r2, %r2, %r2}, {%r2, %r2, %r2, %r2, %r2, %r2, %r2, %r2}, {%r14495, %r14496, %r14497, %r14498};
	bar.warp.sync 	-1;
	wmma.mma.sync.aligned.row.col.m16n16k16.f16.f16 {%r14503, %r14504, %r14505, %r14506}, {%r2, %r2, %r2, %r2, %r2, %r2, %r2, %r2}, {%r2, %r2, %r2, %r2, %r2, %r2, %r2, %r2}, {%r14499, %r14500, %r14501, %r14502};
	bar.warp.sync 	-1;
	wmma.mma.sync.aligned.row.col.m16n16k16.f16.f16 {%r14507, %r14508, %r14509, %r14510}, {%r2, %r2, %r2, %r2, %r2, %r2, %r2, %r2}, {%r2, %r2, %r2, %r2, %r2, %r2, %r2, %r2}, {%r14503, %r14504, %r14505, %r14506};
	bar.warp.sync 	-1;
	wmma.mma.sync.aligned.row.col.m16n16k16.f16.f16 {%r14511, %r14512, %r14513, %r14514}, {%r2, %r2, %r2, %r2, %r2, %r2, %r2, %r2}, {%r2, %r2, %r2, %r2, %r2, %r2, %r2, %r2}, {%r14507, %r14508, %r14509, %r14510};
	bar.warp.sync 	-1;
	wmma.mma.sync.aligned.row.col.m16n16k16.f16.f16 {%r14515, %r14516, %r14517, %r14518}, {%r2, %r2, %r2, %r2, %r2, %r2, %r2, %r2}, {%r2, %r2, %r2, %r2, %r2, %r2, %r2, %r2}, {%r14511, %r14512, %r14513, %r14514};
	bar.warp.sync 	-1;
	wmma.mma.sync.aligned.row.col.m16n16k16.f16.f16 {%r14519, %r14520, %r14521, %r14522}, {%r2, %r2, %r2, %r2, %r2, %r2, %r2, %r2}, {%r2, %r2, %r2, %r2, %r2, %r2, %r2, %r2}, {%r14515, %r14516, %r14517, %r14518};
	bar.warp.sync 	-1;
	wmma.mma.sync.aligned.row.col.m16n16k16.f16.f16 {%r14523, %r14524, %r14525, %r14526}, {%r2, %r2, %r2, %r2, %r2, %r2, %r2, %r2}, {%r2, %r2, %r2, %r2, %r2, %r2, %r2, %r2}, {%r14519, %r14520, %r14521, %r14522};
	bar.warp.sync 	-1;
	wmma.mma.sync.aligned.row.col.m16n16k16.f16.f16 {%r14527, %r14528, %r14529, %r14530}, {%r2, %r2, %r2, %r2, %r2, %r2, %r2, %r2}, {%r2, %r2, %r2, %r2, %r2, %r2, %r2, %r2}, {%r14523, %r14524, %r14525, %r14526};
	bar.warp.sync 	-1;
	wmma.mma.sync.aligned.row.col.m16n16k16.f16.f16 {%r14531, %r14532, %r14533, %r14534}, {%r2, %r2, %r2, %r2, %r2, %r2, %r2, %r2}, {%r2, %r2, %r2, %r2, %r2, %r2, %r2, %r2}, {%r14527, %r14528, %r14529, %r14530};
	bar.warp.sync 	-1;
	wmma.mma.sync.aligned.row.col.m16n16k16.f16.f16 {%r14535, %r14536, %r14537, %r14538}, {%r2, %r2, %r2, %r2, %r2, %r2, %r2, %r2}, {%r2, %r2, %r2, %r2, %r2, %r2, %r2, %r2}, {%r14531, %r14532, %r14533, %r14534};
	bar.warp.sync 	-1;
	wmma.mma.sync.aligned.row.col.m16n16k16.f16.f16 {%r14539, %r14540, %r14541, %r14542}, {%r2, %r2, %r2, %r2, %r2, %r2, %r2, %r2}, {%r2, %r2, %r2, %r2, %r2, %r2, %r2, %r2}, {%r14535, %r14536, %r14537, %r14538};
	bar.warp.sync 	-1;
	wmma.mma.sync.aligned.row.col.m16n16k16.f16.f16 {%r14543, %r14544, %r14545, %r14546}, {%r2, %r2, %r2, %r2, %r2, %r2, %r2, %r2}, {%r2, %r2, %r2, %r2, %r2, %r2, %r2, %r2}, {%r14539, %r14540, %r14541, %r14542};
	bar.warp.sync 	-1;
	wmma.mma.sync.aligned.row.col.m16n16k16.f16.f16 {%r14547, %r14548, %r14549, %r14550}, {%r2, %r2, %r2, %r2, %r2, %r2, %r2, %r2}, {%r2, %r2, %r2, %r2, %r2, %r2, %r2, %r2}, {%r14543, %r14544, %r14545, %r14546};
	bar.warp.sync 	-1;
	wmma.mma.sync.aligned.row.col.m16n16k16.f16.f16 {%r14551, %r14552, %r14553, %r14554}, {%r2, %r2, %r2, %r2, %r2, %r2, %r2, %r2}, {%r2, %r2, %r2, %r2, %r2, %r2, %r2, %r2}, {%r14547, %r14548, %r14549, %r14550};
	bar.warp.sync 	-1;
	wmma.mma.sync.aligned.row.col.m16n16k16.f16.f16 {%r14555, %r14556, %r14557, %r14558}, {%r2, %r2, %r2, %r2, %r2, %r2, %r2, %r2}, {%r2, %r2, %r2, %r2, %r2, %r2, %r2, %r2}, {%r14551, %r14552, %r14553, %r14554};
	bar.warp.sync 	-1;
	wmma.mma.sync.aligned.row.col.m16n16k16.f16.f16 {%r14559, %r14560, %r14561, %r14562}, {%r2, %r2, %r2, %r2, %r2, %r2, %r2, %r2}, {%r2, %r2, %r2, %r2, %r2, %r2, %r2, %r2}, {%r14555, %r14556, %r14557, %r14558};
	bar.warp.sync 	-1;
	wmma.mma.sync.aligned.row.col.m16n16k16.f16.f16 {%r14563, %r14564, %r14565, %r14566}, {%r2, %r2, %r2, %r2, %r2, %r2, %r2, %r2}, {%r2, %r2, %r2, %r2, %r2, %r2, %r2, %r2}, {%r14559, %r14560, %r14561, %r14562};
	bar.warp.sync 	-1;
	wmma.mma.sync.aligned.row.col.m16n16k16.f16.f16 {%r14567, %r14568, %r14569, %r14570}, {%r2, %r2, %r2, %r2, %r2, %r2, %r2, %r2}, {%r2, %r2, %r2, %r2, %r2, %r2, %r2, %r2}, {%r14563, %r14564, %r14565, %r14566};
	bar.warp.sync 	-1;
	wmma.mma.sync.aligned.row.col.m16n16k16.f16.f16 {%r14571, %r14572, %r14573, %r14574}, {%r2, %r2, %r2, %r2, %r2, %r2, %r2, %r2}, {%r2, %r2, %r2, %r2, %r2, %r2, %r2, %r2}, {%r14567, %r14568, %r14569, %r14570};
	bar.warp.sync 	-1;
	wmma.mma.sync.aligned.row.col.m16n16k16.f16.f16 {%r14575, %r14576, %r14577, %r14578}, {%r2, %r2, %r2, %r2, %r2, %r2, %r2, %r2}, {%r2, %r2, %r2, %r2, %r2, %r2, %r2, %r2}, {%r14571, %r14572, %r14573, %r14574};
	bar.warp.sync 	-1;
	wmma.mma.sync.aligned.row.col.m16n16k16.f16.f16 {%r14579, %r14580, %r14581, %r14582}, {%r2, %r2, %r2, %r2, %r2, %r2, %r2, %r2}, {%r2, %r2, %r2, %r2, %r2, %r2, %r2, %r2}, {%r14575, %r14576, %r14577, %r14578};
	bar.warp.sync 	-1;
	wmma.mma.sync.aligned.row.col.m16n16k16.f16.f16 {%r14583, %r14584, %r14585, %r14586}, {%r2, %r2, %r2, %r2, %r2, %r2, %r2, %r2}, {%r2, %r2, %r2, %r2, %r2, %r2, %r2, %r2}, {%r14579, %r14580, %r14581, %r14582};
	bar.warp.sync 	-1;
	wmma.mma.sync.aligned.row.col.m16n16k16.f16.f16 {%r14587, %r14588, %r14589, %r14590}, {%r2, %r2, %r2, %r2, %r2, %r2, %r2, %r2}, {%r2, %r2, %r2, %r2, %r2, %r2, %r2, %r2}, {%r14583, %r14584, %r14585, %r14586};
	bar.warp.sync 	-1;
	wmma.mma.sync.aligned.row.col.m16n16k16.f16.f16 {%r14591, %r14592, %r14593, %r14594}, {%r2, %r2, %r2, %r2, %r2, %r2, %r2, %r2}, {%r2, %r2, %r2, %r2, %r2, %r2, %r2, %r2}, {%r14587, %r14588, %r14589, %r14590};
	bar.warp.sync 	-1;
	wmma.mma.sync.aligned.row.col.m16n16k16.f16.f16 {%r14595, %r14596, %r14597, %r14598}, {%r2, %r2, %r2, %r2, %r2, %r2, %r2, %r2}, {%r2, %r2, %r2, %r2, %r2, %r2, %r2, %r2}, {%r14591, %r14592, %r14593, %r14594};
	bar.warp.sync 	-1;
	wmma.mma.sync.aligned.row.col.m16n16k16.f16.f16 {%r14599, %r14600, %r14601, %r14602}, {%r2, %r2, %r2, %r2, %r2, %r2, %r2, %r2}, {%r2, %r2, %r2, %r2, %r2, %r2, %r2, %r2}, {%r14595, %r14596, %r14597, %r14598};
	bar.warp.sync 	-1;
	wmma.mma.sync.aligned.row.col.m16n16k16.f16.f16 {%r14603, %r14604, %r14605, %r14606}, {%r2, %r2, %r2, %r2, %r2, %r2, %r2, %r2}, {%r2, %r2, %r2, %r2, %r2, %r2, %r2, %r2}, {%r14599, %r14600, %r14601, %r14602};
	bar.warp.sync 	-1;
	wmma.mma.sync.aligned.row.col.m16n16k16.f16.f16 {%r14607, %r14608, %r14609, %r14610}, {%r2, %r2, %r2, %r2, %r2, %r2, %r2, %r2}, {%r2, %r2, %r2, %r2, %r2, %r2, %r2, %r2}, {%r14603, %r14604, %r14605, %r14606};
	bar.warp.sync 	-1;
	wmma.mma.sync.aligned.row.col.m16n16k16.f16.f16 {%r14611, %r14612, %r14613, %r14614}, {%r2, %r2, %r2, %r2, %r2, %r2, %r2, %r2}, {%r2, %r2, %r2, %r2, %r2, %r2, %r2, %r2}, {%r14607, %r14608, %r14609, %r14610};
	bar.warp.sync 	-1;
	wmma.mma.sync.aligned.row.col.m16n16k16.f16.f16 {%r14615, %r14616, %r14617, %r14618}, {%r2, %r2, %r2, %r2, %r2, %r2, %r2, %r2}, {%r2, %r2, %r2, %r2, %r2, %r2, %r2, %r2}, {%r14611, %r14612, %r14613, %r14614};
	bar.warp.sync 	-1;
	wmma.mma.sync.aligned.row.col.m16n16k16.f16.f16 {%r14619, %r14620, %r14621, %r14622}, {%r2, %r2, %r2, %r2, %r2, %r2, %r2, %r2}, {%r2, %r2, %r2, %r2, %r2, %r2, %r2, %r2}, {%r14615, %r14616, %r14617, %r14618};
	bar.warp.sync 	-1;
	wmma.mma.sync.aligned.row.col.m16n16k16.f16.f16 {%r14623, %r14624, %r14625, %r14626}, {%r2, %r2, %r2, %r2, %r2, %r2, %r2, %r2}, {%r2, %r2, %r2, %r2, %r2, %r2, %r2, %r2}, {%r14619, %r14620, %r14621, %r14622};
	bar.warp.sync 	-1;
	wmma.mma.sync.aligned.row.col.m16n16k16.f16.f16 {%r14627, %r14628, %r14629, %r14630}, {%r2, %r2, %r2, %r2, %r2, %r2, %r2, %r2}, {%r2, %r2, %r2, %r2, %r2, %r2, %r2, %r2}, {%r14623, %r14624, %r14625, %r14626};
	bar.warp.sync 	-1;
	wmma.mma.sync.aligned.row.col.m16n16k16.f16.f16 {%r14631, %r14632, %r14633, %r14634}, {%r2, %r2, %r2, %r2, %r2, %r2, %r2, %r2}, {%r2, %r2, %r2, %r2, %r2, %r2, %r2, %r2}, {%r14627, %r14628, %r14629, %r14630};
	bar.warp.sync 	-1;
	wmma.mma.sync.aligned.row.col.m16n16k16.f16.f16 {%r14635, %r14636, %r14637, %r14638}, {%r2, %r2, %r2, %r2, %r2, %r2, %r2, %r2}, {%r2, %r2, %r2, %r2, %r2, %r2, %r2, %r2}, {%r14631, %r14632, %r14633, %r14634};
	bar.warp.sync 	-1;
	wmma.mma.sync.aligned.row.col.m16n16k16.f16.f16 {%r14639, %r14640, %r14641, %r14642}, {%r2, %r2, %r2, %r2, %r2, %r2, %r2, %r2}, {%r2, %r2, %r2, %r2, %r2, %r2, %r2, %r2}, {%r14635, %r14636, %r14637, %r14638};
	bar.warp.sync 	-1;
	wmma.mma.sync.aligned.row.col.m16n16k16.f16.f16 {%r14643, %r14644, %r14645, %r14646}, {%r2, %r2, %r2, %r2, %r2, %r2, %r2, %r2}, {%r2, %r2, %r2, %r2, %r2, %r2, %r2, %r2}, {%r14639, %r14640, %r14641, %r14642};
	bar.warp.sync 	-1;
	wmma.mma.sync.aligned.row.col.m16n16k16.f16.f16 {%r14647, %r14648, %r14649, %r14650}, {%r2, %r2, %r2, %r2, %r2, %r2, %r2, %r2}, {%r2, %r2, %r2, %r2, %r2, %r2, %r2, %r2}, {%r14643, %r14644, %r14645, %r14646};
	bar.warp.sync 	-1;
	wmma.mma.sync.aligned.row.col.m16n16k16.f16.f16 {%r14651, %r14652, %r14653, %r14654}, {%r2, %r2, %r2, %r2, %r2, %r2, %r2, %r2}, {%r2, %r2, %r2, %r2, %r2, %r2, %r2, %r2}, {%r14647, %r14648, %r14649, %r14650};
	bar.warp.sync 	-1;
	wmma.mma.sync.aligned.row.col.m16n16k16.f16.f16 {%r14655, %r14656, %r14657, %r14658}, {%r2, %r2, %r2, %r2, %r2, %r2, %r2, %r2}, {%r2, %r2, %r2, %r2, %r2, %r2, %r2, %r2}, {%r14651, %r14652, %r14653, %r14654};
	bar.warp.sync 	-1;
	wmma.mma.sync.aligned.row.col.m16n16k16.f16.f16 {%r14659, %r14660, %r14661, %r14662}, {%r2, %r2, %r2, %r2, %r2, %r2, %r2, %r2}, {%r2, %r2, %r2, %r2, %r2, %r2, %r2, %r2}, {%r14655, %r14656, %r14657, %r14658};
	bar.warp.sync 	-1;
	wmma.mma.sync.aligned.row.col.m16n16k16.f16.f16 {%r14663, %r14664, %r14665, %r14666}, {%r2, %r2, %r2, %r2, %r2, %r2, %r2, %r2}, {%r2, %r2, %r2, %r2, %r2, %r2, %r2, %r2}, {%r14659, %r14660, %r14661, %r14662};
	bar.warp.sync 	-1;
	wmma.mma.sync.aligned.row.col.m16n16k16.f16.f16 {%r14667, %r14668, %r14669, %r14670}, {%r2, %r2, %r2, %r2, %r2, %r2, %r2, %r2}, {%r2, %r2, %r2, %r2, %r2, %r2, %r2, %r2}, {%r14663, %r14664, %r14665, %r14666};
	bar.warp.sync 	-1;
	wmma.mma.sync.aligned.row.col.m16n16k16.f16.f16 {%r14671, %r14672, %r14673, %r14674}, {%r2, %r2, %r2, %r2, %r2, %r2, %r2, %r2}, {%r2, %r2, %r2, %r2, %r2, %r2, %r2, %r2}, {%r14667, %r14668, %r14669, %r14670};
	bar.warp.sync 	-1;
	wmma.mma.sync.aligned.row.col.m16n16k16.f16.f16 {%r14675, %r14676, %r14677, %r14678}, {%r2, %r2, %r2, %r2, %r2, %r2, %r2, %r2}, {%r2, %r2, %r2, %r2, %r2, %r2, %r2, %r2}, {%r14671, %r14672, %r14673, %r14674};
	bar.warp.sync 	-1;
	wmma.mma.sync.aligned.row.col.m16n16k16.f16.f16 {%r14679, %r14680, %r14681, %r14682}, {%r2, %r2, %r2, %r2, %r2, %r2, %r2, %r2}, {%r2, %r2, %r2, %r2, %r2, %r2, %r2, %r2}, {%r14675, %r14676, %r14677, %r14678};
	bar.warp.sync 	-1;
	wmma.mma.sync.aligned.row.col.m16n16k16.f16.f16 {%r14683, %r14684, %r14685, %r14686}, {%r2, %r2, %r2, %r2, %r2, %r2, %r2, %r2}, {%r2, %r2, %r2, %r2, %r2, %r2, %r2, %r2}, {%r14679, %r14680, %r14681, %r14682};
	bar.warp.sync 	-1;
	wmma.mma.sync.aligned.row.col.m16n16k16.f16.f16 {%r14687, %r14688, %r14689, %r14690}, {%r2, %r2, %r2, %r2, %r2, %r2, %r2, %r2}, {%r2, %r2, %r2, %r2, %r2, %r2, %r2, %r2}, {%r14683, %r14684, %r14685, %r14686};
	bar.warp.sync 	-1;
	wmma.mma.sync.aligned.row.col.m16n16k16.f16.f16 {%r14691, %r14692, %r14693, %r14694}, {%r2, %r2, %r2, %r2, %r2, %r2, %r2, %r2}, {%r2, %r2, %r2, %r2, %r2, %r2, %r2, %r2}, {%r14687, %r14688, %r14689, %r14690};
	bar.warp.sync 	-1;
	wmma.mma.sync.aligned.row.col.m16n16k16.f16.f16 {%r14695, %r14696, %r14697, %r14698}, {%r2, %r2, %r2, %r2, %r2, %r2, %r2, %r2}, {%r2, %r2, %r2, %r2, %r2, %r2, %r2, %r2}, {%r14691, %r14692, %r14693, %r14694};
	bar.warp.sync 	-1;
	wmma.mma.sync.aligned.row.col.m16n16k16.f16.f16 {%r14699, %r14700, %r14701, %r14702}, {%r2, %r2, %r2, %r2, %r2, %r2, %r2, %r2}, {%r2, %r2, %r2, %r2, %r2, %r2, %r2, %r2}, {%r14695, %r14696, %r14697, %r14698};
	bar.warp.sync 	-1;
	wmma.mma.sync.aligned.row.col.m16n16k16.f16.f16 {%r14703, %r14704, %r14705, %r14706}, {%r2, %r2, %r2, %r2, %r2, %r2, %r2, %r2}, {%r2, %r2, %r2, %r2, %r2, %r2, %r2, %r2}, {%r14699, %r14700, %r14701, %r14702};
	bar.warp.sync 	-1;
	wmma.mma.sync.aligned.row.col.m16n16k16.f16.f16 {%r14707, %r14708, %r14709, %r14710}, {%r2, %r2, %r2, %r2, %r2, %r2, %r2, %r2}, {%r2, %r2, %r2, %r2, %r2, %r2, %r2, %r2}, {%r14703, %r14704, %r14705, %r14706};
	bar.warp.sync 	-1;
	wmma.mma.sync.aligned.row.col.m16n16k16.f16.f16 {%r14711, %r14712, %r14713, %r14714}, {%r2, %r2, %r2, %r2, %r2, %r2, %r2, %r2}, {%r2, %r2, %r2, %r2, %r2, %r2, %r2, %r2}, {%r14707, %r14708, %r14709, %r14710};
	bar.warp.sync 	-1;
	wmma.mma.sync.aligned.row.col.m16n16k16.f16.f16 {%r14715, %r14716, %r14717, %r14718}, {%r2, %r2, %r2, %r2, %r2, %r2, %r2, %r2}, {%r2, %r2, %r2, %r2, %r2, %r2, %r2, %r2}, {%r14711, %r14712, %r14713, %r14714};
	bar.warp.sync 	-1;
	wmma.mma.sync.aligned.row.col.m16n16k16.f16.f16 {%r14719, %r14720, %r14721, %r14722}, {%r2, %r2, %r2, %r2, %r2, %r2, %r2, %r2}, {%r2, %r2, %r2, %r2, %r2, %r2, %r2, %r2}, {%r14715, %r14716, %r14717, %r14718};
	bar.warp.sync 	-1;
	wmma.mma.sync.aligned.row.col.m16n16k16.f16.f16 {%r14723, %r14724, %r14725, %r14726}, {%r2, %r2, %r2, %r2, %r2, %r2, %r2, %r2}, {%r2, %r2, %r2, %r2, %r2, %r2, %r2, %r2}, {%r14719, %r14720, %r14721, %r14722};
	bar.warp.sync 	-1;
	wmma.mma.sync.aligned.row.col.m16n16k16.f16.f16 {%r14727, %r14728, %r14729, %r14730}, {%r2, %r2, %r2, %r2, %r2, %r2, %r2, %r2}, {%r2, %r2, %r2, %r2, %r2, %r2, %r2, %r2}, {%r14723, %r14724, %r14725, %r14726};
	bar.warp.sync 	-1;
	wmma.mma.sync.aligned.row.col.m16n16k16.f16.f16 {%r14731, %r14732, %r14733, %r14734}, {%r2, %r2, %r2, %r2, %r2, %r2, %r2, %r2}, {%r2, %r2, %r2, %r2, %r2, %r2, %r2, %r2}, {%r14727, %r14728, %r14729, %r14730};
	bar.warp.sync 	-1;
	wmma.mma.sync.aligned.row.col.m16n16k16.f16.f16 {%r14735, %r14736, %r14737, %r14738}, {%r2, %r2, %r2, %r2, %r2, %r2, %r2, %r2}, {%r2, %r2, %r2, %r2, %r2, %r2, %r2, %r2}, {%r14731, %r14732, %r14733, %r14734};
	bar.warp.sync 	-1;
	wmma.mma.sync.aligned.row.col.m16n16k16.f16.f16 {%r14739, %r14740, %r14741, %r14742}, {%r2, %r2, %r2, %r2, %r2, %r2, %r2, %r2}, {%r2, %r2, %r2, %r2, %r2, %r2, %r2, %r2}, {%r14735, %r14736, %r14737, %r14738};
	bar.warp.sync 	-1;
	wmma.mma.sync.aligned.row.col.m16n16k16.f16.f16 {%r14743, %r14744, %r14745, %r14746}, {%r2, %r2, %r2, %r2, %r2, %r2, %r2, %r2}, {%r2, %r2, %r2, %r2, %r2, %r2, %r2, %r2}, {%r14739, %r14740, %r14741, %r14742};
	bar.warp.sync 	-1;
	wmma.mma.sync.aligned.row.col.m16n16k16.f16.f16 {%r14747, %r14748, %r14749, %r14750}, {%r2, %r2, %r2, %r2, %r2, %r2, %r2, %r2}, {%r2, %r2, %r2, %r2, %r2, %r2, %r2, %r2}, {%r14743, %r14744, %r14745, %r14746};
	bar.warp.sync 	-1;
	wmma.mma.sync.aligned.row.col.m16n16k16.f16.f16 {%r14751, %r14752, %r14753, %r14754}, {%r2, %r2, %r2, %r2, %r2, %r2, %r2, %r2}, {%r2, %r2, %r2, %r2, %r2, %r2, %r2, %r2}, {%r14747, %r14748, %r14749, %r14750};
	bar.warp.sync 	-1;
	wmma.mma.sync.aligned.row.col.m16n16k16.f16.f16 {%r14755, %r14756, %r14757, %r14758}, {%r2, %r2, %r2, %r2, %r2, %r2, %r2, %r2}, {%r2, %r2, %r2, %r2, %r2, %r2, %r2, %r2}, {%r14751, %r14752, %r14753, %r14754};
	bar.warp.sync 	-1;
	wmma.mma.sync.aligned.row.col.m16n16k16.f16.f16 {%r14759, %r14760, %r14761, %r14762}, {%r2, %r2, %r2, %r2, %r2, %r2, %r2, %r2}, {%r2, %r2, %r2, %r2, %r2, %r2, %r2, %r2}, {%r14755, %r14756, %r14757, %r14758};
	bar.warp.sync 	-1;
	wmma.mma.sync.aligned.row.col.m16n16k16.f16.f16 {%r14763, %r14764, %r14765, %r14766}, {%r2, %r2, %r2, %r2, %r2, %r2, %r2, %r2}, {%r2, %r2, %r2, %r2, %r2, %r2, %r2, %r2}, {%r14759, %r14760, %r14761, %r14762};
	bar.warp.sync 	-1;
	wmma.mma.sync.aligned.row.col.m16n16k16.f16.f16 {%r14767, %r14768, %r14769, %r14770}, {%r2, %r2, %r2, %r2, %r2, %r2, %r2, %r2}, {%r2, %r2, %r2, %r2, %r2, %r2, %r2, %r2}, {%r14763, %r14764, %r14765, %r14766};
	bar.warp.sync 	-1;
	wmma.mma.sync.aligned.row.col.m16n16k16.f16.f16 {%r14771, %r14772, %r14773, %r14774}, {%r2, %r2, %r2, %r2, %r2, %r2, %r2, %r2}, {%r2, %r2, %r2, %r2, %r2, %r2, %r2, %r2}, {%r14767, %r14768, %r14769, %r14770};
	bar.warp.sync 	-1;
	wmma.mma.sync.aligned.row.col.m16n16k16.f16.f16 {%r14775, %r14776, %r14777, %r14778}, {%r2, %r2, %r2, %r2, %r2, %r2, %r2, %r2}, {%r2, %r2, %r2, %r2, %r2, %r2, %r2, %r2}, {%r14771, %r14772, %r14773, %r14774};
	bar.warp.sync 	-1;
	wmma.mma.sync.aligned.row.col.m16n16k16.f16.f16 {%r14779, %r14780, %r14781, %r14782}, {%r2, %r2, %r2, %r2, %r2, %r2, %r2, %r2}, {%r2, %r2, %r2, %r2, %r2, %r2, %r2, %r2}, {%r14775, %r14776, %r14777, %r14778};
	bar.warp.sync 	-1;
	wmma.mma.sync.aligned.row.col.m16n16k16.f16.f16 {%r14783, %r14784, %r14785, %r14786}, {%r2, %r2, %r2, %r2, %r2, %r2, %r2, %r2}, {%r2, %r2, %r2, %r2, %r2, %r2, %r2, %r2}, {%r14779, %r14780, %r14781, %r14782};
	bar.warp.sync 	-1;
	wmma.mma.sync.aligned.row.col.m16n16k16.f16.f16 {%r14787, %r14788, %r14789, %r14790}, {%r2, %r2, %r2, %r2, %r2, %r2, %r2, %r2}, {%r2, %r2, %r2, %r2, %r2, %r2, %r2, %r2}, {%r14783, %r14784, %r14785, %r14786};
	bar.warp.sync 	-1;
	wmma.mma.sync.aligned.row.col.m16n16k16.f16.f16 {%r14791, %r14792, %r14793, %r14794}, {%r2, %r2, %r2, %r2, %r2, %r2, %r2, %r2}, {%r2, %r2, %r2, %r2, %r2, %r2, %r2, %r2}, {%r14787, %r14788, %r14789, %r14790};
	bar.warp.sync 	-1;
	wmma.mma.sync.aligned.row.col.m16n16k16.f16.f16 {%r14795, %r14796, %r14797, %r14798}, {%r2, %r2, %r2, %r2, %r2, %r2, %r2, %r2}, {%r2, %r2, %r2, %r2, %r2, %r2, %r2, %r2}, {%r14791, %r14792, %r14793, %r14794};
	bar.warp.sync 	-1;
	wmma.mma.sync.aligned.row.col.m16n16k16.f16.f16 {%r14799, %r14800, %r14801, %r14802}, {%r2, %r2, %r2, %r2, %r2, %r2, %r2, %r2}, {%r2, %r2, %r2, %r2, %r2, %r2, %r2, %r2}, {%r14795, %r14796, %r14797, %r14798};
	bar.warp.sync 	-1;
	wmma.mma.sync.aligned.row.col.m16n16k16.f16.f16 {%r14803, %r14804, %r14805, %r14806}, {%r2, %r2, %r2, %r2, %r2, %r2, %r2, %r2}, {%r2, %r2, %r2, %r2, %r2, %r2, %r2, %r2}, {%r14799, %r14800, %r14801, %r14802};
	bar.warp.sync 	-1;
	wmma.mma.sync.aligned.row.col.m16n16k16.f16.f16 {%r14807, %r14808, %r14809, %r14810}, {%r2, %r2, %r2, %r2, %r2, %r2, %r2, %r2}, {%r2, %r2, %r2, %r2, %r2, %r2, %r2, %r2}, {%r14803, %r14804, %r14805, %r14806};
	bar.warp.sync 	-1;
	wmma.mma.sync.aligned.row.col.m16n16k16.f16.f16 {%r14811, %r14812, %r14813, %r14814}, {%r2, %r2, %r2, %r2, %r2, %r2, %r2, %r2}, {%r2, %r2, %r2, %r2, %r2, %r2, %r2, %r2}, {%r14807, %r14808, %r14809, %r14810};
	bar.warp.sync 	-1;
	wmma.mma.sync.aligned.row.col.m16n16k16.f16.f16 {%r14815, %r14816, %r14817, %r14818}, {%r2, %r2, %r2, %r2, %r2, %r2, %r2, %r2}, {%r2, %r2, %r2, %r2, %r2, %r2, %r2, %r2}, {%r14811, %r14812, %r14813, %r14814};
	bar.warp.sync 	-1;
	wmma.mma.sync.aligned.row.col.m16n16k16.f16.f16 {%r14819, %r14820, %r14821, %r14822}, {%r2, %r2, %r2, %r2, %r2, %r2, %r2, %r2}, {%r2, %r2, %r2, %r2, %r2, %r2, %r2, %r2}, {%r14815, %r14816, %r14817, %r14818};
	bar.warp.sync 	-1;
	wmma.mma.sync.aligned.row.col.m16n16k16.f16.f16 {%r14823, %r14824, %r14825, %r14826}, {%r2, %r2, %r2, %r2, %r2, %r2, %r2, %r2}, {%r2, %r2, %r2, %r2, %r2, %r2, %r2, %r2}, {%r14819, %r14820, %r14821, %r14822};
	bar.warp.sync 	-1;
	wmma.mma.sync.aligned.row.col.m16n16k16.f16.f16 {%r14827, %r14828, %r14829, %r14830}, {%r2, %r2, %r2, %r2, %r2, %r2, %r2, %r2}, {%r2, %r2, %r2, %r2, %r2, %r2, %r2, %r2}, {%r14823, %r14824, %r14825, %r14826};
	bar.warp.sync 	-1;
	wmma.mma.sync.aligned.row.col.m16n16k16.f16.f16 {%r14831, %r14832, %r14833, %r14834}, {%r2, %r2, %r2, %r2, %r2, %r2, %r2, %r2}, {%r2, %r2, %r2, %r2, %r2, %r2, %r2, %r2}, {%r14827, %r14828, %r14829, %r14830};
	bar.warp.sync 	-1;
	wmma.mma.sync.aligned.row.col.m16n16k16.f16.f16 {%r14835, %r14836, %r14837, %r14838}, {%r2, %r2, %r2, %r2, %r2, %r2, %r2, %r2}, {%r2, %r2, %r2, %r2, %r2, %r2, %r2, %r2}, {%r14831, %r14832, %r14833, %r14834};
	bar.warp.sync 	-1;
	wmma.mma.sync.aligned.row.col.m16n16k16.f16.f16 {%r14839, %r14840, %r14841, %r14842}, {%r2, %r2, %r2, %r2, %r2, %r2, %r2, %r2}, {%r2, %r2, %r2, %r2, %r2, %r2, %r2, %r2}, {%r14835, %r14836, %r14837, %r14838};
	bar.warp.sync 	-1;
	wmma.mma.sync.aligned.row.col.m16n16k16.f16.f16 {%r14843, %r14844, %r14845, %r14846}, {%r2, %r2, %r2, %r2, %r2, %r2, %r2, %r2}, {%r2, %r2, %r2, %r2, %r2, %r2, %r2, %r2}, {%r14839, %r14840, %r14841, %r14842};
	bar.warp.sync 	-1;
	wmma.mma.sync.aligned.row.col.m16n16k16.f16.f16 {%r14847, %r14848, %r14849, %r14850}, {%r2, %r2, %r2, %r2, %r2, %r2, %r2, %r2}, {%r2, %r2, %r2, %r2, %r2, %r2, %r2, %r2}, {%r14843, %r14844, %r14845, %r14846};
	bar.warp.sync 	-1;
	wmma.mma.sync.aligned.row.col.m16n16k16.f16.f16 {%r14851, %r14852, %r14853, %r14854}, {%r2, %r2, %r2, %r2, %r2, %r2, %r2, %r2}, {%r2, %r2, %r2, %r2, %r2, %r2, %r2, %r2}, {%r14847, %r14848, %r14849, %r14850};
	bar.warp.sync 	-1;
	wmma.mma.sync.aligned.row.col.m16n16k16.f16.f16 {%r14855, %r14856, %r14857, %r14858}, {%r2, %r2, %r2, %r2, %r2, %r2, %r2, %r2}, {%r2, %r2, %r2, %r2, %r2, %r2, %r2, %r2}, {%r14851, %r14852, %r14853, %r14854};
	bar.warp.sync 	-1;
	wmma.mma.sync.aligned.row.col.m16n16k16.f16.f16 {%r14859, %r14860, %r14861, %r14862}, {%r2, %r2, %r2, %r2, %r2, %r2, %r2, %r2}, {%r2, %r2, %r2, %r2, %r2, %r2, %r2, %r2}, {%r14855, %r14856, %r14857, %r14858};
	bar.warp.sync 	-1;
	wmma.mma.sync.aligned.row.col.m16n16k16.f16.f16 {%r14863, %r14864, %r14865, %r14866}, {%r2, %r2, %r2, %r2, %r2, %r2, %r2, %r2}, {%r2, %r2, %r2, %r2, %r2, %r2, %r2, %r2}, {%r14859, %r14860, %r14861, %r14862};
	bar.warp.sync 	-1;
	wmma.mma.sync.aligned.row.col.m16n16k16.f16.f16 {%r14867, %r14868, %r14869, %r14870}, {%r2, %r2, %r2, %r2, %r2, %r2, %r2, %r2}, {%r2, %r2, %r2, %r2, %r2, %r2, %r2, %r2}, {%r14863, %r14864, %r14865, %r14866};
	bar.warp.sync 	-1;
	wmma.mma.sync.aligned.row.col.m16n16k16.f16.f16 {%r14871, %r14872, %r14873, %r14874}, {%r2, %r2, %r2, %r2, %r2, %r2, %r2, %r2}, {%r2, %r2, %r2, %r2, %r2, %r2, %r2, %r2}, {%r14867, %r14868, %r14869, %r14870};
	bar.warp.sync 	-1;
	wmma.mma.sync.aligned.row.col.m16n16k16.f16.f16 {%r14875, %r14876, %r14877, %r14878}, {%r2, %r2, %r2, %r2, %r2, %r2, %r2, %r2}, {%r2, %r2, %r2, %r2, %r2, %r2, %r2, %r2}, {%r14871, %r14872, %r14873, %r14874};
	bar.warp.sync 	-1;
	wmma.mma.sync.aligned.row.col.m16n16k16.f16.f16 {%r14879, %r14880, %r14881, %r14882}, {%r2, %r2, %r2, %r2, %r2, %r2, %r2, %r2}, {%r2, %r2, %r2, %r2, %r2, %r2, %r2, %r2}, {%r14875, %r14876, %r14877, %r14878};
	bar.warp.sync 	-1;
	wmma.mma.sync.aligned.row.col.m16n16k16.f16.f16 {%r14883, %r14884, %r14885, %r14886}, {%r2, %r2, %r2, %r2, %r2, %r2, %r2, %r2}, {%r2, %r2, %r2, %r2, %r2, %r2, %r2, %r2}, {%r14879, %r14880, %r14881, %r14882};
	bar.warp.sync 	-1;
	wmma.mma.sync.aligned.row.col.m16n16k16.f16.f16 {%r14887, %r14888, %r14889, %r14890}, {%r2, %r2, %r2, %r2, %r2, %r2, %r2, %r2}, {%r2, %r2, %r2, %r2, %r2, %r2, %r2, %r2}, {%r14883, %r14884, %r14885, %r14886};
	bar.warp.sync 	-1;
	wmma.mma.sync.aligned.row.col.m16n16k16.f16.f16 {%r14891, %r14892, %r14893, %r14894}, {%r2, %r2, %r2, %r2, %r2, %r2, %r2, %r2}, {%r2, %r2, %r2, %r2, %r2, %r2, %r2, %r2}, {%r14887, %r14888, %r14889, %r14890};
	bar.warp.sync 	-1;
	wmma.mma.sync.aligned.row.col.m16n16k16.f16.f16 {%r14895, %r14896, %r14897, %r14898}, {%r2, %r2, %r2, %r2, %r2, %r2, %r2, %r2}, {%r2, %r2, %r2, %r2, %r2, %r2, %r2, %r2}, {%r14891, %r14892, %r14893, %r14894};
	bar.warp.sync 	-1;
	wmma.mma.sync.aligned.row.col.m16n16k16.f16.f16 {%r14899, %r14900, %r14901, %r14902}, {%r2, %r2, %r2, %r2, %r2, %r2, %r2, %r2}, {%r2, %r2, %r2, %r2, %r2, %r2, %r2, %r2}, {%r14895, %r14896, %r14897, %r14898};
	bar.warp.sync 	-1;
	wmma.mma.sync.aligned.row.col.m16n16k16.f16.f16 {%r14903, %r14904, %r14905, %r14906}, {%r2, %r2, %r2, %r2, %r2, %r2, %r2, %r2}, {%r2, %r2, %r2, %r2, %r2, %r2, %r2, %r2}, {%r14899, %r14900, %r14901, %r14902};
	bar.warp.sync 	-1;
	wmma.mma.sync.aligned.row.col.m16n16k16.f16.f16 {%r14907, %r14908, %r14909, %r14910}, {%r2, %r2, %r2, %r2, %r2, %r2, %r2, %r2}, {%r2, %r2, %r2, %r2, %r2, %r2, %r2, %r2}, {%r14903, %r14904, %r14905, %r14906};
	bar.warp.sync 	-1;
	wmma.mma.sync.aligned.row.col.m16n16k16.f16.f16 {%r14911, %r14912, %r14913, %r14914}, {%r2, %r2, %r2, %r2, %r2, %r2, %r2, %r2}, {%r2, %r2, %r2, %r2, %r2, %r2, %r2, %r2}, {%r14907, %r14908, %r14909, %r14910};
	bar.warp.sync 	-1;
	wmma.mma.sync.aligned.row.col.m16n16k16.f16.f16 {%r14915, %r14916, %r14917, %r14918}, {%r2, %r2, %r2, %r2, %r2, %r2, %r2, %r2}, {%r2, %r2, %r2, %r2, %r2, %r2, %r2, %r2}, {%r14911, %r14912, %r14913, %r14914};
	bar.warp.sync 	-1;
	wmma.mma.sync.aligned.row.col.m16n16k16.f16.f16 {%r14919, %r14920, %r14921, %r14922}, {%r2, %r2, %r2, %r2, %r2, %r2, %r2, %r2}, {%r2, %r2, %r2, %r2, %r2, %r2, %r2, %r2}, {%r14915, %r14916, %r14917, %r14918};
	bar.warp.sync 	-1;
	wmma.mma.sync.aligned.row.col.m16n16k16.f16.f16 {%r14923, %r14924, %r14925, %r14926}, {%r2, %r2, %r2, %r2, %r2, %r2, %r2, %r2}, {%r2, %r2, %r2, %r2, %r2, %r2, %r2, %r2}, {%r14919, %r14920, %r14921, %r14922};
	bar.warp.sync 	-1;
	wmma.mma.sync.aligned.row.col.m16n16k16.f16.f16 {%r14927, %r14928, %r14929, %r14930}, {%r2, %r2, %r2, %r2, %r2, %r2, %r2, %r2}, {%r2, %r2, %r2, %r2, %r2, %r2, %r2, %r2}, {%r14923, %r14924, %r14925, %r14926};
	bar.warp.sync 	-1;
	wmma.mma.sync.aligned.row.col.m16n16k16.f16.f16 {%r14931, %r14932, %r14933, %r14934}, {%r2, %r2, %r2, %r2, %r2, %r2, %r2, %r2}, {%r2, %r2, %r2, %r2, %r2, %r2, %r2, %r2}, {%r14927, %r14928, %r14929, %r14930};
	bar.warp.sync 	-1;
	wmma.mma.sync.aligned.row.col.m16n16k16.f16.f16 {%r14935, %r14936, %r14937, %r14938}, {%r2, %r2, %r2, %r2, %r2, %r2, %r2, %r2}, {%r2, %r2, %r2, %r2, %r2, %r2, %r2, %r2}, {%r14931, %r14932, %r14933, %r14934};
	bar.warp.sync 	-1;
	wmma.mma.sync.aligned.row.col.m16n16k16.f16.f16 {%r14939, %r14940, %r14941, %r14942}, {%r2, %r2, %r2, %r2, %r2, %r2, %r2, %r2}, {%r2, %r2, %r2, %r2, %r2, %r2, %r2, %r2}, {%r14935, %r14936, %r14937, %r14938};
	bar.warp.sync 	-1;
	wmma.mma.sync.aligned.row.col.m16n16k16.f16.f16 {%r14943, %r14944, %r14945, %r14946}, {%r2, %r2, %r2, %r2, %r2, %r2, %r2, %r2}, {%r2, %r2, %r2, %r2, %r2, %r2, %r2, %r2}, {%r14939, %r14940, %r14941, %r14942};
	bar.warp.sync 	-1;
	wmma.mma.sync.aligned.row.col.m16n16k16.f16.f16 {%r14947, %r14948, %r14949, %r14950}, {%r2, %r2, %r2, %r2, %r2, %r2, %r2, %r2}, {%r2, %r2, %r2, %r2, %r2, %r2, %r2, %r2}, {%r14943, %r14944, %r14945, %r14946};
	bar.warp.sync 	-1;
	wmma.mma.sync.aligned.row.col.m16n16k16.f16.f16 {%r14951, %r14952, %r14953, %r14954}, {%r2, %r2, %r2, %r2, %r2, %r2, %r2, %r2}, {%r2, %r2, %r2, %r2, %r2, %r2, %r2, %r2}, {%r14947, %r14948, %r14949, %r14950};
	bar.warp.sync 	-1;
	wmma.mma.sync.aligned.row.col.m16n16k16.f16.f16 {%r14955, %r14956, %r14957, %r14958}, {%r2, %r2, %r2, %r2, %r2, %r2, %r2, %r2}, {%r2, %r2, %r2, %r2, %r2, %r2, %r2, %r2}, {%r14951, %r14952, %r14953, %r14954};
	bar.warp.sync 	-1;
	wmma.mma.sync.aligned.row.col.m16n16k16.f16.f16 {%r14959, %r14960, %r14961, %r14962}, {%r2, %r2, %r2, %r2, %r2, %r2, %r2, %r2}, {%r2, %r2, %r2, %r2, %r2, %r2, %r2, %r2}, {%r14955, %r14956, %r14957, %r14958};
	bar.warp.sync 	-1;
	wmma.mma.sync.aligned.row.col.m16n16k16.f16.f16 {%r14963, %r14964, %r14965, %r14966}, {%r2, %r2, %r2, %r2, %r2, %r2, %r2, %r2}, {%r2, %r2, %r2, %r2, %r2, %r2, %r2, %r2}, {%r14959, %r14960, %r14961, %r14962};
	bar.warp.sync 	-1;
	wmma.mma.sync.aligned.row.col.m16n16k16.f16.f16 {%r14967, %r14968, %r14969, %r14970}, {%r2, %r2, %r2, %r2, %r2, %r2, %r2, %r2}, {%r2, %r2, %r2, %r2, %r2, %r2, %r2, %r2}, {%r14963, %r14964, %r14965, %r14966};
	bar.warp.sync 	-1;
	wmma.mma.sync.aligned.row.col.m16n16k16.f16.f16 {%r14971, %r14972, %r14973, %r14974}, {%r2, %r2, %r2, %r2, %r2, %r2, %r2, %r2}, {%r2, %r2, %r2, %r2, %r2, %r2, %r2, %r2}, {%r14967, %r14968, %r14969, %r14970};
	bar.warp.sync 	-1;
	wmma.mma.sync.aligned.row.col.m16n16k16.f16.f16 {%r14975, %r14976, %r14977, %r14978}, {%r2, %r2, %r2, %r2, %r2, %r2, %r2, %r2}, {%r2, %r2, %r2, %r2, %r2, %r2, %r2, %r2}, {%r14971, %r14972, %r14973, %r14974};
	bar.warp.sync 	-1;
	wmma.mma.sync.aligned.row.col.m16n16k16.f16.f16 {%r14979, %r14980, %r14981, %r14982}, {%r2, %r2, %r2, %r2, %r2, %r2, %r2, %r2}, {%r2, %r2, %r2, %r2, %r2, %r2, %r2, %r2}, {%r14975, %r14976, %r14977, %r14978};
	bar.warp.sync 	-1;
	wmma.mma.sync.aligned.row.col.m16n16k16.f16.f16 {%r14983, %r14984, %r14985, %r14986}, {%r2, %r2, %r2, %r2, %r2, %r2, %r2, %r2}, {%r2, %r2, %r2, %r2, %r2, %r2, %r2, %r2}, {%r14979, %r14980, %r14981, %r14982};
	bar.warp.sync 	-1;
	wmma.mma.sync.aligned.row.col.m16n16k16.f16.f16 {%r14987, %r14988, %r14989, %r14990}, {%r2, %r2, %r2, %r2, %r2, %r2, %r2, %r2}, {%r2, %r2, %r2, %r2, %r2, %r2, %r2, %r2}, {%r14983, %r14984, %r14985, %r14986};
	bar.warp.sync 	-1;
	wmma.mma.sync.aligned.row.col.m16n16k16.f16.f16 {%r14991, %r14992, %r14993, %r14994}, {%r2, %r2, %r2, %r2, %r2, %r2, %r2, %r2}, {%r2, %r2, %r2, %r2, %r2, %r2, %r2, %r2}, {%r14987, %r14988, %r14989, %r14990};
	bar.warp.sync 	-1;
	wmma.mma.sync.aligned.row.col.m16n16k16.f16.f16 {%r14995, %r14996, %r14997, %r14998}, {%r2, %r2, %r2, %r2, %r2, %r2, %r2, %r2}, {%r2, %r2, %r2, %r2, %r2, %r2, %r2, %r2}, {%r14991, %r14992, %r14993, %r14994};
	bar.warp.sync 	-1;
	wmma.mma.sync.aligned.row.col.m16n16k16.f16.f16 {%r14999, %r15000, %r15001, %r15002}, {%r2, %r2, %r2, %r2, %r2, %r2, %r2, %r2}, {%r2, %r2, %r2, %r2, %r2, %r2, %r2, %r2}, {%r14995, %r14996, %r14997, %r14998};
	bar.warp.sync 	-1;
	wmma.mma.sync.aligned.row.col.m16n16k16.f16.f16 {%r15003, %r15004, %r15005, %r15006}, {%r2, %r2, %r2, %r2, %r2, %r2, %r2, %r2}, {%r2, %r2, %r2, %r2, %r2, %r2, %r2, %r2}, {%r14999, %r15000, %r15001, %r15002};
	bar.warp.sync 	-1;
	wmma.mma.sync.aligned.row.col.m16n16k16.f16.f16 {%r15007, %r15008, %r15009, %r15010}, {%r2, %r2, %r2, %r2, %r2, %r2, %r2, %r2}, {%r2, %r2, %r2, %r2, %r2, %r2, %r2, %r2}, {%r15003, %r15004, %r15005, %r15006};
	bar.warp.sync 	-1;
	wmma.mma.sync.aligned.row.col.m16n16k16.f16.f16 {%r15011, %r15012, %r15013, %r15014}, {%r2, %r2, %r2, %r2, %r2, %r2, %r2, %r2}, {%r2, %r2, %r2, %r2, %r2, %r2, %r2, %r2}, {%r15007, %r15008, %r15009, %r15010};
	bar.warp.sync 	-1;
	wmma.mma.sync.aligned.row.col.m16n16k16.f16.f16 {%r15015, %r15016, %r15017, %r15018}, {%r2, %r2, %r2, %r2, %r2, %r2, %r2, %r2}, {%r2, %r2, %r2, %r2, %r2, %r2, %r2, %r2}, {%r15011, %r15012, %r15013, %r15014};
	bar.warp.sync 	-1;
	wmma.mma.sync.aligned.row.col.m16n16k16.f16.f16 {%r15019, %r15020, %r15021, %r15022}, {%r2, %r2, %r2, %r2, %r2, %r2, %r2, %r2}, {%r2, %r2, %r2, %r2, %r2, %r2, %r2, %r2}, {%r15015, %r15016, %r15017, %r15018};
	bar.warp.sync 	-1;
	wmma.mma.sync.aligned.row.col.m16n16k16.f16.f16 {%r15023, %r15024, %r15025, %r15026}, {%r2, %r2, %r2, %r2, %r2, %r2, %r2, %r2}, {%r2, %r2, %r2, %r2, %r2, %r2, %r2, %r2}, {%r15019, %r15020, %r15021, %r15022};
	bar.warp.sync 	-1;
	wmma.mma.sync.aligned.row.col.m16n16k16.f16.f16 {%r15027, %r15028, %r15029, %r15030}, {%r2, %r2, %r2, %r2, %r2, %r2, %r2, %r2}, {%r2, %r2, %r2, %r2, %r2, %r2, %r2, %r2}, {%r15023, %r15024, %r15025, %r15026};
	bar.warp.sync 	-1;
	wmma.mma.sync.aligned.row.col.m16n16k16.f16.f16 {%r15031, %r15032, %r15033, %r15034}, {%r2, %r2, %r2, %r2, %r2, %r2, %r2, %r2}, {%r2, %r2, %r2, %r2, %r2, %r2, %r2, %r2}, {%r15027, %r15028, %r15029, %r15030};
	bar.warp.sync 	-1;
	wmma.mma.sync.aligned.row.col.m16n16k16.f16.f16 {%r15035, %r15036, %r15037, %r15038}, {%r2, %r2, %r2, %r2, %r2, %r2, %r2, %r2}, {%r2, %r2, %r2, %r2, %r2, %r2, %r2, %r2}, {%r15031, %r15032, %r15033, %r15034};
	bar.warp.sync 	-1;
	wmma.mma.sync.aligned.row.col.m16n16k16.f16.f16 {%r15039, %r15040, %r15041, %r15042}, {%r2, %r2, %r2, %r2, %r2, %r2, %r2, %r2}, {%r2, %r2, %r2, %r2, %r2, %r2, %r2, %r2}, {%r15035, %r15036, %r15037, %r15038};
	bar.warp.sync 	-1;
	wmma.mma.sync.aligned.row.col.m16n16k16.f16.f16 {%r15043, %r15044, %r15045, %r15046}, {%r2, %r2, %r2, %r2, %r2, %r2, %r2, %r2}, {%r2, %r2, %r2, %r2, %r2, %r2, %r2, %r2}, {%r15039, %r15040, %r15041, %r15042};
	bar.warp.sync 	-1;
	wmma.mma.sync.aligned.row.col.m16n16k16.f16.f16 {%r15047, %r15048, %r15049, %r15050}, {%r2, %r2, %r2, %r2, %r2, %r2, %r2, %r2}, {%r2, %r2, %r2, %r2, %r2, %r2, %r2, %r2}, {%r15043, %r15044, %r15045, %r15046};
	bar.warp.sync 	-1;
	wmma.mma.sync.aligned.row.col.m16n16k16.f16.f16 {%r15051, %r15052, %r15053, %r15054}, {%r2, %r2, %r2, %r2, %r2, %r2, %r2, %r2}, {%r2, %r2, %r2, %r2, %r2, %r2, %r2, %r2}, {%r15047, %r15048, %r15049, %r15050};
	bar.warp.sync 	-1;
	wmma.mma.sync.aligned.row.col.m16n16k16.f16.f16 {%r15055, %r15056, %r15057, %r15058}, {%r2, %r2, %r2, %r2, %r2, %r2, %r2, %r2}, {%r2, %r2, %r2, %r2, %r2, %r2, %r2, %r2}, {%r15051, %r15052, %r15053, %r15054};
	bar.warp.sync 	-1;
	wmma.mma.sync.aligned.row.col.m16n16k16.f16.f16 {%r15059, %r15060, %r15061, %r15062}, {%r2, %r2, %r2, %r2, %r2, %r2, %r2, %r2}, {%r2, %r2, %r2, %r2, %r2, %r2, %r2, %r2}, {%r15055, %r15056, %r15057, %r15058};
	bar.warp.sync 	-1;
	wmma.mma.sync.aligned.row.col.m16n16k16.f16.f16 {%r15063, %r15064, %r15065, %r15066}, {%r2, %r2, %r2, %r2, %r2, %r2, %r2, %r2}, {%r2, %r2, %r2, %r2, %r2, %r2, %r2, %r2}, {%r15059, %r15060, %r15061, %r15062};
	bar.warp.sync 	-1;
	wmma.mma.sync.aligned.row.col.m16n16k16.f16.f16 {%r15067, %r15068, %r15069, %r15070}, {%r2, %r2, %r2, %r2, %r2, %r2, %r2, %r2}, {%r2, %r2, %r2, %r2, %r2, %r2, %r2, %r2}, {%r15063, %r15064, %r15065, %r15066};
	bar.warp.sync 	-1;
	wmma.mma.sync.aligned.row.col.m16n16k16.f16.f16 {%r15071, %r15072, %r15073, %r15074}, {%r2, %r2, %r2, %r2, %r2, %r2, %r2, %r2}, {%r2, %r2, %r2, %r2, %r2, %r2, %r2, %r2}, {%r15067, %r15068, %r15069, %r15070};
	bar.warp.sync 	-1;
	wmma.mma.sync.aligned.row.col.m16n16k16.f16.f16 {%r15075, %r15076, %r15077, %r15078}, {%r2, %r2, %r2, %r2, %r2, %r2, %r2, %r2}, {%r2, %r2, %r2, %r2, %r2, %r2, %r2, %r2}, {%r15071, %r15072, %r15073, %r15074};
	bar.warp.sync 	-1;
	wmma.mma.sync.aligned.row.col.m16n16k16.f16.f16 {%r15079, %r15080, %r15081, %r15082}, {%r2, %r2, %r2, %r2, %r2, %r2, %r2, %r2}, {%r2, %r2, %r2, %r2, %r2, %r2, %r2, %r2}, {%r15075, %r15076, %r15077, %r15078};
	bar.warp.sync 	-1;
	wmma.mma.sync.aligned.row.col.m16n16k16.f16.f16 {%r15083, %r15084, %r15085, %r15086}, {%r2, %r2, %r2, %r2, %r2, %r2, %r2, %r2}, {%r2, %r2, %r2, %r2, %r2, %r2, %r2, %r2}, {%r15079, %r15080, %r15081, %r15082};
	bar.warp.sync 	-1;
	wmma.mma.sync.aligned.row.col.m16n16k16.f16.f16 {%r15087, %r15088, %r15089, %r15090}, {%r2, %r2, %r2, %r2, %r2, %r2, %r2, %r2}, {%r2, %r2, %r2, %r2, %r2, %r2, %r2, %r2}, {%r15083, %r15084, %r15085, %r15086};
	bar.warp.sync 	-1;
	wmma.mma.sync.aligned.row.col.m16n16k16.f16.f16 {%r15091, %r15092, %r15093, %r15094}, {%r2, %r2, %r2, %r2, %r2, %r2, %r2, %r2}, {%r2, %r2, %r2, %r2, %r2, %r2, %r2, %r2}, {%r15087, %r15088, %r15089, %r15090};
	bar.warp.sync 	-1;
	wmma.mma.sync.aligned.row.col.m16n16k16.f16.f16 {%r15095, %r15096, %r15097, %r15098}, {%r2, %r2, %r2, %r2, %r2, %r2, %r2, %r2}, {%r2, %r2, %r2, %r2, %r2, %r2, %r2, %r2}, {%r15091, %r15092, %r15093, %r15094};
	bar.warp.sync 	-1;
	wmma.mma.sync.aligned.row.col.m16n16k16.f16.f16 {%r15099, %r15100, %r15101, %r15102}, {%r2, %r2, %r2, %r2, %r2, %r2, %r2, %r2}, {%r2, %r2, %r2, %r2, %r2, %r2, %r2, %r2}, {%r15095, %r15096, %r15097, %r15098};
	bar.warp.sync 	-1;
	wmma.mma.sync.aligned.row.col.m16n16k16.f16.f16 {%r15103, %r15104, %r15105, %r15106}, {%r2, %r2, %r2, %r2, %r2, %r2, %r2, %r2}, {%r2, %r2, %r2, %r2, %r2, %r2, %r2, %r2}, {%r15099, %r15100, %r15101, %r15102};
	bar.warp.sync 	-1;
	wmma.mma.sync.aligned.row.col.m16n16k16.f16.f16 {%r15107, %r15108, %r15109, %r15110}, {%r2, %r2, %r2, %r2, %r2, %r2, %r2, %r2}, {%r2, %r2, %r2, %r2, %r2, %r2, %r2, %r2}, {%r15103, %r15104, %r15105, %r15106};
	bar.warp.sync 	-1;
	wmma.mma.sync.aligned.row.col.m16n16k16.f16.f16 {%r15111, %r15112, %r15113, %r15114}, {%r2, %r2, %r2, %r2, %r2, %r2, %r2, %r2}, {%r2, %r2, %r2, %r2, %r2, %r2, %r2, %r2}, {%r15107, %r15108, %r15109, %r15110};
	bar.warp.sync 	-1;
	wmma.mma.sync.aligned.row.col.m16n16k16.f16.f16 {%r15115, %r15116, %r15117, %r15118}, {%r2, %r2, %r2, %r2, %r2, %r2, %r2, %r2}, {%r2, %r2, %r2, %r2, %r2, %r2, %r2, %r2}, {%r15111, %r15112, %r15113, %r15114};
	bar.warp.sync 	-1;
	wmma.mma.sync.aligned.row.col.m16n16k16.f16.f16 {%r15119, %r15120, %r15121, %r15122}, {%r2, %r2, %r2, %r2, %r2, %r2, %r2, %r2}, {%r2, %r2, %r2, %r2, %r2, %r2, %r2, %r2}, {%r15115, %r15116, %r15117, %r15118};
	bar.warp.sync 	-1;
	wmma.mma.sync.aligned.row.col.m16n16k16.f16.f16 {%r15123, %r15124, %r15125, %r15126}, {%r2, %r2, %r2, %r2, %r2, %r2, %r2, %r2}, {%r2, %r2, %r2, %r2, %r2, %r2, %r2, %r2}, {%r15119, %r15120, %r15121, %r15122};
	bar.warp.sync 	-1;
	wmma.mma.sync.aligned.row.col.m16n16k16.f16.f16 {%r15127, %r15128, %r15129, %r15130}, {%r2, %r2, %r2, %r2, %r2, %r2, %r2, %r2}, {%r2, %r2, %r2, %r2, %r2, %r2, %r2, %r2}, {%r15123, %r15124, %r15125, %r15126};
	bar.warp.sync 	-1;
	wmma.mma.sync.aligned.row.col.m16n16k16.f16.f16 {%r15131, %r15132, %r15133, %r15134}, {%r2, %r2, %r2, %r2, %r2, %r2, %r2, %r2}, {%r2, %r2, %r2, %r2, %r2, %r2, %r2, %r2}, {%r15127, %r15128, %r15129, %r15130};
	bar.warp.sync 	-1;
	wmma.mma.sync.aligned.row.col.m16n16k16.f16.f16 {%r15135, %r15136, %r15137, %r15138}, {%r2, %r2, %r2, %r2, %r2, %r2, %r2, %r2}, {%r2, %r2, %r2, %r2, %r2, %r2, %r2, %r2}, {%r15131, %r15132, %r15133, %r15134};
	bar.warp.sync 	-1;
	wmma.mma.sync.aligned.row.col.m16n16k16.f16.f16 {%r15139, %r15140, %r15141, %r15142}, {%r2, %r2, %r2, %r2, %r2, %r2, %r2, %r2}, {%r2, %r2, %r2, %r2, %r2, %r2, %r2, %r2}, {%r15135, %r15136, %r15137, %r15138};
	bar.warp.sync 	-1;
	wmma.mma.sync.aligned.row.col.m16n16k16.f16.f16 {%r15143, %r15144, %r15145, %r15146}, {%r2, %r2, %r2, %r2, %r2, %r2, %r2, %r2}, {%r2, %r2, %r2, %r2, %r2, %r2, %r2, %r2}, {%r15139, %r15140, %r15141, %r15142};
	bar.warp.sync 	-1;
	wmma.mma.sync.aligned.row.col.m16n16k16.f16.f16 {%r15147, %r15148, %r15149, %r15150}, {%r2, %r2, %r2, %r2, %r2, %r2, %r2, %r2}, {%r2, %r2, %r2, %r2, %r2, %r2, %r2, %r2}, {%r15143, %r15144, %r15145, %r15146};
	bar.warp.sync 	-1;
	wmma.mma.sync.aligned.row.col.m16n16k16.f16.f16 {%r15151, %r15152, %r15153, %r15154}, {%r2, %r2, %r2, %r2, %r2, %r2, %r2, %r2}, {%r2, %r2, %r2, %r2, %r2, %r2, %r2, %r2}, {%r15147, %r15148, %r15149, %r15150};
	bar.warp.sync 	-1;
	wmma.mma.sync.aligned.row.col.m16n16k16.f16.f16 {%r15155, %r15156, %r15157, %r15158}, {%r2, %r2, %r2, %r2, %r2, %r2, %r2, %r2}, {%r2, %r2, %r2, %r2, %r2, %r2, %r2, %r2}, {%r15151, %r15152, %r15153, %r15154};
	bar.warp.sync 	-1;
	wmma.mma.sync.aligned.row.col.m16n16k16.f16.f16 {%r15159, %r15160, %r15161, %r15162}, {%r2, %r2, %r2, %r2, %r2, %r2, %r2, %r2}, {%r2, %r2, %r2, %r2, %r2, %r2, %r2, %r2}, {%r15155, %r15156, %r15157, %r15158};
	bar.warp.sync 	-1;
	wmma.mma.sync.aligned.row.col.m16n16k16.f16.f16 {%r15163, %r15164, %r15165, %r15166}, {%r2, %r2, %r2, %r2, %r2, %r2, %r2, %r2}, {%r2, %r2, %r2, %r2, %r2, %r2, %r2, %r2}, {%r15159, %r15160, %r15161, %r15162};
	bar.warp.sync 	-1;
	wmma.mma.sync.aligned.row.col.m16n16k16.f16.f16 {%r15167, %r15168, %r15169, %r15170}, {%r2, %r2, %r2, %r2, %r2, %r2, %r2, %r2}, {%r2, %r2, %r2, %r2, %r2, %r2, %r2, %r2}, {%r15163, %r15164, %r15165, %r15166};
	bar.warp.sync 	-1;
	wmma.mma.sync.aligned.row.col.m16n16k16.f16.f16 {%r15171, %r15172, %r15173, %r15174}, {%r2, %r2, %r2, %r2, %r2, %r2, %r2, %r2}, {%r2, %r2, %r2, %r2, %r2, %r2, %r2, %r2}, {%r15167, %r15168, %r15169, %r15170};
	bar.warp.sync 	-1;
	wmma.mma.sync.aligned.row.col.m16n16k16.f16.f16 {%r15175, %r15176, %r15177, %r15178}, {%r2, %r2, %r2, %r2, %r2, %r2, %r2, %r2}, {%r2, %r2, %r2, %r2, %r2, %r2, %r2, %r2}, {%r15171, %r15172, %r15173, %r15174};
	bar.warp.sync 	-1;
	wmma.mma.sync.aligned.row.col.m16n16k16.f16.f16 {%r15179, %r15180, %r15181, %r15182}, {%r2, %r2, %r2, %r2, %r2, %r2, %r2, %r2}, {%r2, %r2, %r2, %r2, %r2, %r2, %r2, %r2}, {%r15175, %r15176, %r15177, %r15178};
	bar.warp.sync 	-1;
	wmma.mma.sync.aligned.row.col.m16n16k16.f16.f16 {%r15183, %r15184, %r15185, %r15186}, {%r2, %r2, %r2, %r2, %r2, %r2, %r2, %r2}, {%r2, %r2, %r2, %r2, %r2, %r2, %r2, %r2}, {%r15179, %r15180, %r15181, %r15182};
	bar.warp.sync 	-1;
	wmma.mma.sync.aligned.row.col.m16n16k16.f16.f16 {%r15187, %r15188, %r15189, %r15190}, {%r2, %r2, %r2, %r2, %r2, %r2, %r2, %r2}, {%r2, %r2, %r2, %r2, %r2, %r2, %r2, %r2}, {%r15183, %r15184, %r15185, %r15186};
	bar.warp.sync 	-1;
	wmma.mma.sync.aligned.row.col.m16n16k16.f16.f16 {%r15191, %r15192, %r15193, %r15194}, {%r2, %r2, %r2, %r2, %r2, %r2, %r2, %r2}, {%r2, %r2, %r2, %r2, %r2, %r2, %r2, %r2}, {%r15187, %r15188, %r15189, %r15190};
	bar.warp.sync 	-1;
	wmma.mma.sync.aligned.row.col.m16n16k16.f16.f16 {%r15195, %r15196, %r15197, %r15198}, {%r2, %r2, %r2, %r2, %r2, %r2, %r2, %r2}, {%r2, %r2, %r2, %r2, %r2, %r2, %r2, %r2}, {%r15191, %r15192, %r15193, %r15194};
	bar.warp.sync 	-1;
	wmma.mma.sync.aligned.row.col.m16n16k16.f16.f16 {%r15199, %r15200, %r15201, %r15202}, {%r2, %r2, %r2, %r2, %r2, %r2, %r2, %r2}, {%r2, %r2, %r2, %r2, %r2, %r2, %r2, %r2}, {%r15195, %r15196, %r15197, %r15198};
	bar.warp.sync 	-1;
	wmma.mma.sync.aligned.row.col.m16n16k16.f16.f16 {%r15203, %r15204, %r15205, %r15206}, {%r2, %r2, %r2, %r2, %r2, %r2, %r2, %r2}, {%r2, %r2, %r2, %r2, %r2, %r2, %r2, %r2}, {%r15199, %r15200, %r15201, %r15202};
	bar.warp.sync 	-1;
	wmma.mma.sync.aligned.row.col.m16n16k16.f16.f16 {%r15207, %r15208, %r15209, %r15210}, {%r2, %r2, %r2, %r2, %r2, %r2, %r2, %r2}, {%r2, %r2, %r2, %r2, %r2, %r2, %r2, %r2}, {%r15203, %r15204, %r15205, %r15206};
	bar.warp.sync 	-1;
	wmma.mma.sync.aligned.row.col.m16n16k16.f16.f16 {%r15211, %r15212, %r15213, %r15214}, {%r2, %r2, %r2, %r2, %r2, %r2, %r2, %r2}, {%r2, %r2, %r2, %r2, %r2, %r2, %r2, %r2}, {%r15207, %r15208, %r15209, %r15210};
	bar.warp.sync 	-1;
	wmma.mma.sync.aligned.row.col.m16n16k16.f16.f16 {%r15215, %r15216, %r15217, %r15218}, {%r2, %r2, %r2, %r2, %r2, %r2, %r2, %r2}, {%r2, %r2, %r2, %r2, %r2, %r2, %r2, %r2}, {%r15211, %r15212, %r15213, %r15214};
	bar.warp.sync 	-1;
	wmma.mma.sync.aligned.row.col.m16n16k16.f16.f16 {%r15219, %r15220, %r15221, %r15222}, {%r2, %r2, %r2, %r2, %r2, %r2, %r2, %r2}, {%r2, %r2, %r2, %r2, %r2, %r2, %r2, %r2}, {%r15215, %r15216, %r15217, %r15218};
	bar.warp.sync 	-1;
	wmma.mma.sync.aligned.row.col.m16n16k16.f16.f16 {%r15223, %r15224, %r15225, %r15226}, {%r2, %r2, %r2, %r2, %r2, %r2, %r2, %r2}, {%r2, %r2, %r2, %r2, %r2, %r2, %r2, %r2}, {%r15219, %r15220, %r15221, %r15222};
	bar.warp.sync 	-1;
	wmma.mma.sync.aligned.row.col.m16n16k16.f16.f16 {%r15227, %r15228, %r15229, %r15230}, {%r2, %r2, %r2, %r2, %r2, %r2, %r2, %r2}, {%r2, %r2, %r2, %r2, %r2, %r2, %r2, %r2}, {%r15223, %r15224, %r15225, %r15226};
	bar.warp.sync 	-1;
	wmma.mma.sync.aligned.row.col.m16n16k16.f16.f16 {%r15231, %r15232, %r15233, %r15234}, {%r2, %r2, %r2, %r2, %r2, %r2, %r2, %r2}, {%r2, %r2, %r2, %r2, %r2, %r2, %r2, %r2}, {%r15227, %r15228, %r15229, %r15230};
	bar.warp.sync 	-1;
	wmma.mma.sync.aligned.row.col.m16n16k16.f16.f16 {%r15235, %r15236, %r15237, %r15238}, {%r2, %r2, %r2, %r2, %r2, %r2, %r2, %r2}, {%r2, %r2, %r2, %r2, %r2, %r2, %r2, %r2}, {%r15231, %r15232, %r15233, %r15234};
	bar.warp.sync 	-1;
	wmma.mma.sync.aligned.row.col.m16n16k16.f16.f16 {%r15239, %r15240, %r15241, %r15242}, {%r2, %r2, %r2, %r2, %r2, %r2, %r2, %r2}, {%r2, %r2, %r2, %r2, %r2, %r2, %r2, %r2}, {%r15235, %r15236, %r15237, %r15238};
	bar.warp.sync 	-1;
	wmma.mma.sync.aligned.row.col.m16n16k16.f16.f16 {%r15243, %r15244, %r15245, %r15246}, {%r2, %r2, %r2, %r2, %r2, %r2, %r2, %r2}, {%r2, %r2, %r2, %r2, %r2, %r2, %r2, %r2}, {%r15239, %r15240, %r15241, %r15242};
	bar.warp.sync 	-1;
	wmma.mma.sync.aligned.row.col.m16n16k16.f16.f16 {%r15247, %r15248, %r15249, %r15250}, {%r2, %r2, %r2, %r2, %r2, %r2, %r2, %r2}, {%r2, %r2, %r2, %r2, %r2, %r2, %r2, %r2}, {%r15243, %r15244, %r15245, %r15246};
	bar.warp.sync 	-1;
	wmma.mma.sync.aligned.row.col.m16n16k16.f16.f16 {%r15251, %r15252, %r15253, %r15254}, {%r2, %r2, %r2, %r2, %r2, %r2, %r2, %r2}, {%r2, %r2, %r2, %r2, %r2, %r2, %r2, %r2}, {%r15247, %r15248, %r15249, %r15250};
	bar.warp.sync 	-1;
	wmma.mma.sync.aligned.row.col.m16n16k16.f16.f16 {%r15255, %r15256, %r15257, %r15258}, {%r2, %r2, %r2, %r2, %r2, %r2, %r2, %r2}, {%r2, %r2, %r2, %r2, %r2, %r2, %r2, %r2}, {%r15251, %r15252, %r15253, %r15254};
	bar.warp.sync 	-1;
	wmma.mma.sync.aligned.row.col.m16n16k16.f16.f16 {%r15259, %r15260, %r15261, %r15262}, {%r2, %r2, %r2, %r2, %r2, %r2, %r2, %r2}, {%r2, %r2, %r2, %r2, %r2, %r2, %r2, %r2}, {%r15255, %r15256, %r15257, %r15258};
	bar.warp.sync 	-1;
	wmma.mma.sync.aligned.row.col.m16n16k16.f16.f16 {%r15263, %r15264, %r15265, %r15266}, {%r2, %r2, %r2, %r2, %r2, %r2, %r2, %r2}, {%r2, %r2, %r2, %r2, %r2, %r2, %r2, %r2}, {%r15259, %r15260, %r15261, %r15262};
	bar.warp.sync 	-1;
	wmma.mma.sync.aligned.row.col.m16n16k16.f16.f16 {%r15267, %r15268, %r15269, %r15270}, {%r2, %r2, %r2, %r2, %r2, %r2, %r2, %r2}, {%r2, %r2, %r2, %r2, %r2, %r2, %r2, %r2}, {%r15263, %r15264, %r15265, %r15266};
	bar.warp.sync 	-1;
	wmma.mma.sync.aligned.row.col.m16n16k16.f16.f16 {%r15271, %r15272, %r15273, %r15274}, {%r2, %r2, %r2, %r2, %r2, %r2, %r2, %r2}, {%r2, %r2, %r2, %r2, %r2, %r2, %r2, %r2}, {%r15267, %r15268, %r15269, %r15270};
	bar.warp.sync 	-1;
	wmma.mma.sync.aligned.row.col.m16n16k16.f16.f16 {%r15275, %r15276, %r15277, %r15278}, {%r2, %r2, %r2, %r2, %r2, %r2, %r2, %r2}, {%r2, %r2, %r2, %r2, %r2, %r2, %r2, %r2}, {%r15271, %r15272, %r15273, %r15274};
	bar.warp.sync 	-1;
	wmma.mma.sync.aligned.row.col.m16n16k16.f16.f16 {%r15279, %r15280, %r15281, %r15282}, {%r2, %r2, %r2, %r2, %r2, %r2, %r2, %r2}, {%r2, %r2, %r2, %r2, %r2, %r2, %r2, %r2}, {%r15275, %r15276, %r15277, %r15278};
	bar.warp.sync 	-1;
	wmma.mma.sync.aligned.row.col.m16n16k16.f16.f16 {%r15283, %r15284, %r15285, %r15286}, {%r2, %r2, %r2, %r2, %r2, %r2, %r2, %r2}, {%r2, %r2, %r2, %r2, %r2, %r2, %r2, %r2}, {%r15279, %r15280, %r15281, %r15282};
	bar.warp.sync 	-1;
	wmma.mma.sync.aligned.row.col.m16n16k16.f16.f16 {%r15287, %r15288, %r15289, %r15290}, {%r2, %r2, %r2, %r2, %r2, %r2, %r2, %r2}, {%r2, %r2, %r2, %r2, %r2, %r2, %r2, %r2}, {%r15283, %r15284, %r15285, %r15286};
	bar.warp.sync 	-1;
	wmma.mma.sync.aligned.row.col.m16n16k16.f16.f16 {%r15291, %r15292, %r15293, %r15294}, {%r2, %r2, %r2, %r2, %r2, %r2, %r2, %r2}, {%r2, %r2, %r2, %r2, %r2, %r2, %r2, %r2}, {%r15287, %r15288, %r15289, %r15290};
	bar.warp.sync 	-1;
	wmma.mma.sync.aligned.row.col.m16n16k16.f16.f16 {%r15295, %r15296, %r15297, %r15298}, {%r2, %r2, %r2, %r2, %r2, %r2, %r2, %r2}, {%r2, %r2, %r2, %r2, %r2, %r2, %r2, %r2}, {%r15291, %r15292, %r15293, %r15294};
	bar.warp.sync 	-1;
	wmma.mma.sync.aligned.row.col.m16n16k16.f16.f16 {%r15299, %r15300, %r15301, %r15302}, {%r2, %r2, %r2, %r2, %r2, %r2, %r2, %r2}, {%r2, %r2, %r2, %r2, %r2, %r2, %r2, %r2}, {%r15295, %r15296, %r15297, %r15298};
	bar.warp.sync 	-1;
	wmma.mma.sync.aligned.row.col.m16n16k16.f16.f16 {%r15303, %r15304, %r15305, %r15306}, {%r2, %r2, %r2, %r2, %r2, %r2, %r2, %r2}, {%r2, %r2, %r2, %r2, %r2, %r2, %r2, %r2}, {%r15299, %r15300, %r15301, %r15302};
	bar.warp.sync 	-1;
	wmma.mma.sync.aligned.row.col.m16n16k16.f16.f16 {%r15307, %r15308, %r15309, %r15310}, {%r2, %r2, %r2, %r2, %r2, %r2, %r2, %r2}, {%r2, %r2, %r2, %r2, %r2, %r2, %r2, %r2}, {%r15303, %r15304, %r15305, %r15306};
	bar.warp.sync 	-1;
	wmma.mma.sync.aligned.row.col.m16n16k16.f16.f16 {%r15311, %r15312, %r15313, %r15314}, {%r2, %r2, %r2, %r2, %r2, %r2, %r2, %r2}, {%r2, %r2, %r2, %r2, %r2, %r2, %r2, %r2}, {%r15307, %r15308, %r15309, %r15310};
	bar.warp.sync 	-1;
	wmma.mma.sync.aligned.row.col.m16n16k16.f16.f16 {%r15315, %r15316, %r15317, %r15318}, {%r2, %r2, %r2, %r2, %r2, %r2, %r2, %r2}, {%r2, %r2, %r2, %r2, %r2, %r2, %r2, %r2}, {%r15311, %r15312, %r15313, %r15314};
	bar.warp.sync 	-1;
	wmma.mma.sync.aligned.row.col.m16n16k16.f16.f16 {%r15319, %r15320, %r15321, %r15322}, {%r2, %r2, %r2, %r2, %r2, %r2, %r2, %r2}, {%r2, %r2, %r2, %r2, %r2, %r2, %r2, %r2}, {%r15315, %r15316, %r15317, %r15318};
	bar.warp.sync 	-1;
	wmma.mma.sync.aligned.row.col.m16n16k16.f16.f16 {%r15323, %r15324, %r15325, %r15326}, {%r2, %r2, %r2, %r2, %r2, %r2, %r2, %r2}, {%r2, %r2, %r2, %r2, %r2, %r2, %r2, %r2}, {%r15319, %r15320, %r15321, %r15322};
	bar.warp.sync 	-1;
	wmma.mma.sync.aligned.row.col.m16n16k16.f16.f16 {%r15327, %r15328, %r15329, %r15330}, {%r2, %r2, %r2, %r2, %r2, %r2, %r2, %r2}, {%r2, %r2, %r2, %r2, %r2, %r2, %r2, %r2}, {%r15323, %r15324, %r15325, %r15326};
	bar.warp.sync 	-1;
	wmma.mma.sync.aligned.row.col.m16n16k16.f16.f16 {%r15331, %r15332, %r15333, %r15334}, {%r2, %r2, %r2, %r2, %r2, %r2, %r2, %r2}, {%r2, %r2, %r2, %r2, %r2, %r2, %r2, %r2}, {%r15327, %r15328, %r15329, %r15330};
	bar.warp.sync 	-1;
	wmma.mma.sync.aligned.row.col.m16n16k16.f16.f16 {%r15335, %r15336, %r15337, %r15338}, {%r2, %r2, %r2, %r2, %r2, %r2, %r2, %r2}, {%r2, %r2, %r2, %r2, %r2, %r2, %r2, %r2}, {%r15331, %r15332, %r15333, %r15334};
	bar.warp.sync 	-1;
	wmma.mma.sync.aligned.row.col.m16n16k16.f16.f16 {%r15339, %r15340, %r15341, %r15342}, {%r2, %r2, %r2, %r2, %r2, %r2, %r2, %r2}, {%r2, %r2, %r2, %r2, %r2, %r2, %r2, %r2}, {%r15335, %r15336, %r15337, %r15338};
	bar.warp.sync 	-1;
	wmma.mma.sync.aligned.row.col.m16n16k16.f16.f16 {%r15343, %r15344, %r15345, %r15346}, {%r2, %r2, %r2, %r2, %r2, %r2, %r2, %r2}, {%r2, %r2, %r2, %r2, %r2, %r2, %r2, %r2}, {%r15339, %r15340, %r15341, %r15342};
	bar.warp.sync 	-1;
	wmma.mma.sync.aligned.row.col.m16n16k16.f16.f16 {%r15347, %r15348, %r15349, %r15350}, {%r2, %r2, %r2, %r2, %r2, %r2, %r2, %r2}, {%r2, %r2, %r2, %r2, %r2, %r2, %r2, %r2}, {%r15343, %r15344, %r15345, %r15346};
	bar.warp.sync 	-1;
	wmma.mma.sync.aligned.row.col.m16n16k16.f16.f16 {%r15351, %r15352, %r15353, %r15354}, {%r2, %r2, %r2, %r2, %r2, %r2, %r2, %r2}, {%r2, %r2, %r2, %r2, %r2, %r2, %r2, %r2}, {%r15347, %r15348, %r15349, %r15350};
	bar.warp.sync 	-1;
	wmma.mma.sync.aligned.row.col.m16n16k16.f16.f16 {%r15355, %r15356, %r15357, %r15358}, {%r2, %r2, %r2, %r2, %r2, %r2, %r2, %r2}, {%r2, %r2, %r2, %r2, %r2, %r2, %r2, %r2}, {%r15351, %r15352, %r15353, %r15354};
	bar.warp.sync 	-1;
	wmma.mma.sync.aligned.row.col.m16n16k16.f16.f16 {%r15359, %r15360, %r15361, %r15362}, {%r2, %r2, %r2, %r2, %r2, %r2, %r2, %r2}, {%r2, %r2, %r2, %r2, %r2, %r2, %r2, %r2}, {%r15355, %r15356, %r15357, %r15358};
	bar.warp.sync 	-1;
	wmma.mma.sync.aligned.row.col.m16n16k16.f16.f16 {%r15363, %r15364, %r15365, %r15366}, {%r2, %r2, %r2, %r2, %r2, %r2, %r2, %r2}, {%r2, %r2, %r2, %r2, %r2, %r2, %r2, %r2}, {%r15359, %r15360, %r15361, %r15362};
	bar.warp.sync 	-1;
	wmma.mma.sync.aligned.row.col.m16n16k16.f16.f16 {%r15367, %r15368, %r15369, %r15370}, {%r2, %r2, %r2, %r2, %r2, %r2, %r2, %r2}, {%r2, %r2, %r2, %r2, %r2, %r2, %r2, %r2}, {%r15363, %r15364, %r15365, %r15366};
	bar.warp.sync 	-1;
	wmma.mma.sync.aligned.row.col.m16n16k16.f16.f16 {%r15371, %r15372, %r15373, %r15374}, {%r2, %r2, %r2, %r2, %r2, %r2, %r2, %r2}, {%r2, %r2, %r2, %r2, %r2, %r2, %r2, %r2}, {%r15367, %r15368, %r15369, %r15370};
	bar.warp.sync 	-1;
	wmma.mma.sync.aligned.row.col.m16n16k16.f16.f16 {%r15375, %r15376, %r15377, %r15378}, {%r2, %r2, %r2, %r2, %r2, %r2, %r2, %r2}, {%r2, %r2, %r2, %r2, %r2, %r2, %r2, %r2}, {%r15371, %r15372, %r15373, %r15374};
	bar.warp.sync 	-1;
	wmma.mma.sync.aligned.row.col.m16n16k16.f16.f16 {%r15379, %r15380, %r15381, %r15382}, {%r2, %r2, %r2, %r2, %r2, %r2, %r2, %r2}, {%r2, %r2, %r2, %r2, %r2, %r2, %r2, %r2}, {%r15375, %r15376, %r15377, %r15378};
	bar.warp.sync 	-1;
	wmma.mma.sync.aligned.row.col.m16n16k16.f16.f16 {%r15383, %r15384, %r15385, %r15386}, {%r2, %r2, %r2, %r2, %r2, %r2, %r2, %r2}, {%r2, %r2, %r2, %r2, %r2, %r2, %r2, %r2}, {%r15379, %r15380, %r15381, %r15382};
	bar.warp.sync 	-1;
	wmma.mma.sync.aligned.row.col.m16n16k16.f16.f16 {%r15387, %r15388, %r15389, %r15390}, {%r2, %r2, %r2, %r2, %r2, %r2, %r2, %r2}, {%r2, %r2, %r2, %r2, %r2, %r2, %r2, %r2}, {%r15383, %r15384, %r15385, %r15386};
	bar.warp.sync 	-1;
	wmma.mma.sync.aligned.row.col.m16n16k16.f16.f16 {%r15391, %r15392, %r15393, %r15394}, {%r2, %r2, %r2, %r2, %r2, %r2, %r2, %r2}, {%r2, %r2, %r2, %r2, %r2, %r2, %r2, %r2}, {%r15387, %r15388, %r15389, %r15390};
	bar.warp.sync 	-1;
	wmma.mma.sync.aligned.row.col.m16n16k16.f16.f16 {%r15395, %r15396, %r15397, %r15398}, {%r2, %r2, %r2, %r2, %r2, %r2, %r2, %r2}, {%r2, %r2, %r2, %r2, %r2, %r2, %r2, %r2}, {%r15391, %r15392, %r15393, %r15394};
	bar.warp.sync 	-1;
	wmma.mma.sync.aligned.row.col.m16n16k16.f16.f16 {%r15399, %r15400, %r15401, %r15402}, {%r2, %r2, %r2, %r2, %r2, %r2, %r2, %r2}, {%r2, %r2, %r2, %r2, %r2, %r2, %r2, %r2}, {%r15395, %r15396, %r15397, %r15398};
	bar.warp.sync 	-1;
	wmma.mma.sync.aligned.row.col.m16n16k16.f16.f16 {%r15403, %r15404, %r15405, %r15406}, {%r2, %r2, %r2, %r2, %r2, %r2, %r2, %r2}, {%r2, %r2, %r2, %r2, %r2, %r2, %r2, %r2}, {%r15399, %r15400, %r15401, %r15402};
	bar.warp.sync 	-1;
	wmma.mma.sync.aligned.row.col.m16n16k16.f16.f16 {%r15407, %r15408, %r15409, %r15410}, {%r2, %r2, %r2, %r2, %r2, %r2, %r2, %r2}, {%r2, %r2, %r2, %r2, %r2, %r2, %r2, %r2}, {%r15403, %r15404, %r15405, %r15406};
	bar.warp.sync 	-1;
	wmma.mma.sync.aligned.row.col.m16n16k16.f16.f16 {%r15411, %r15412, %r15413, %r15414}, {%r2, %r2, %r2, %r2, %r2, %r2, %r2, %r2}, {%r2, %r2, %r2, %r2, %r2, %r2, %r2, %r2}, {%r15407, %r15408, %r15409, %r15410};
	bar.warp.sync 	-1;
	wmma.mma.sync.aligned.row.col.m16n16k16.f16.f16 {%r15415, %r15416, %r15417, %r15418}, {%r2, %r2, %r2, %r2, %r2, %r2, %r2, %r2}, {%r2, %r2, %r2, %r2, %r2, %r2, %r2, %r2}, {%r15411, %r15412, %r15413, %r15414};
	bar.warp.sync 	-1;
	wmma.mma.sync.aligned.row.col.m16n16k16.f16.f16 {%r15419, %r15420, %r15421, %r15422}, {%r2, %r2, %r2, %r2, %r2, %r2, %r2, %r2}, {%r2, %r2, %r2, %r2, %r2, %r2, %r2, %r2}, {%r15415, %r15416, %r15417, %r15418};
	bar.warp.sync 	-1;
	wmma.mma.sync.aligned.row.col.m16n16k16.f16.f16 {%r15423, %r15424, %r15425, %r15426}, {%r2, %r2, %r2, %r2, %r2, %r2, %r2, %r2}, {%r2, %r2, %r2, %r2, %r2, %r2, %r2, %r2}, {%r15419, %r15420, %r15421, %r15422};
	bar.warp.sync 	-1;
	wmma.mma.sync.aligned.row.col.m16n16k16.f16.f16 {%r15427, %r15428, %r15429, %r15430}, {%r2, %r2, %r2, %r2, %r2, %r2, %r2, %r2}, {%r2, %r2, %r2, %r2, %r2, %r2, %r2, %r2}, {%r15423, %r15424, %r15425, %r15426};
	bar.warp.sync 	-1;
	wmma.mma.sync.aligned.row.col.m16n16k16.f16.f16 {%r15431, %r15432, %r15433, %r15434}, {%r2, %r2, %r2, %r2, %r2, %r2, %r2, %r2}, {%r2, %r2, %r2, %r2, %r2, %r2, %r2, %r2}, {%r15427, %r15428, %r15429, %r15430};
	bar.warp.sync 	-1;
	wmma.mma.sync.aligned.row.col.m16n16k16.f16.f16 {%r15435, %r15436, %r15437, %r15438}, {%r2, %r2, %r2, %r2, %r2, %r2, %r2, %r2}, {%r2, %r2, %r2, %r2, %r2, %r2, %r2, %r2}, {%r15431, %r15432, %r15433, %r15434};
	bar.warp.sync 	-1;
	wmma.mma.sync.aligned.row.col.m16n16k16.f16.f16 {%r15439, %r15440, %r15441, %r15442}, {%r2, %r2, %r2, %r2, %r2, %r2, %r2, %r2}, {%r2, %r2, %r2, %r2, %r2, %r2, %r2, %r2}, {%r15435, %r15436, %r15437, %r15438};
	bar.warp.sync 	-1;
	wmma.mma.sync.aligned.row.col.m16n16k16.f16.f16 {%r15443, %r15444, %r15445, %r15446}, {%r2, %r2, %r2, %r2, %r2, %r2, %r2, %r2}, {%r2, %r2, %r2, %r2, %r2, %r2, %r2, %r2}, {%r15439, %r15440, %r15441, %r15442};
	bar.warp.sync 	-1;
	wmma.mma.sync.aligned.row.col.m16n16k16.f16.f16 {%r15447, %r15448, %r15449, %r15450}, {%r2, %r2, %r2, %r2, %r2, %r2, %r2, %r2}, {%r2, %r2, %r2, %r2, %r2, %r2, %r2, %r2}, {%r15443, %r15444, %r15445, %r15446};
	bar.warp.sync 	-1;
	wmma.mma.sync.aligned.row.col.m16n16k16.f16.f16 {%r15451, %r15452, %r15453, %r15454}, {%r2, %r2, %r2, %r2, %r2, %r2, %r2, %r2}, {%r2, %r2, %r2, %r2, %r2, %r2, %r2, %r2}, {%r15447, %r15448, %r15449, %r15450};
	bar.warp.sync 	-1;
	wmma.mma.sync.aligned.row.col.m16n16k16.f16.f16 {%r15455, %r15456, %r15457, %r15458}, {%r2, %r2, %r2, %r2, %r2, %r2, %r2, %r2}, {%r2, %r2, %r2, %r2, %r2, %r2, %r2, %r2}, {%r15451, %r15452, %r15453, %r15454};
	bar.warp.sync 	-1;
	wmma.mma.sync.aligned.row.col.m16n16k16.f16.f16 {%r15459, %r15460, %r15461, %r15462}, {%r2, %r2, %r2, %r2, %r2, %r2, %r2, %r2}, {%r2, %r2, %r2, %r2, %r2, %r2, %r2, %r2}, {%r15455, %r15456, %r15457, %r15458};
	bar.warp.sync 	-1;
	wmma.mma.sync.aligned.row.col.m16n16k16.f16.f16 {%r15463, %r15464, %r15465, %r15466}, {%r2, %r2, %r2, %r2, %r2, %r2, %r2, %r2}, {%r2, %r2, %r2, %r2, %r2, %r2, %r2, %r2}, {%r15459, %r15460, %r15461, %r15462};
	bar.warp.sync 	-1;
	wmma.mma.sync.aligned.row.col.m16n16k16.f16.f16 {%r15467, %r15468, %r15469, %r15470}, {%r2, %r2, %r2, %r2, %r2, %r2, %r2, %r2}, {%r2, %r2, %r2, %r2, %r2, %r2, %r2, %r2}, {%r15463, %r15464, %r15465, %r15466};
	bar.warp.sync 	-1;
	wmma.mma.sync.aligned.row.col.m16n16k16.f16.f16 {%r15471, %r15472, %r15473, %r15474}, {%r2, %r2, %r2, %r2, %r2, %r2, %r2, %r2}, {%r2, %r2, %r2, %r2, %r2, %r2, %r2, %r2}, {%r15467, %r15468, %r15469, %r15470};
	bar.warp.sync 	-1;
	wmma.mma.sync.aligned.row.col.m16n16k16.f16.f16 {%r15475, %r15476, %r15477, %r15478}, {%r2, %r2, %r2, %r2, %r2, %r2, %r2, %r2}, {%r2, %r2, %r2, %r2, %r2, %r2, %r2, %r2}, {%r15471, %r15472, %r15473, %r15474};
	bar.warp.sync 	-1;
	wmma.mma.sync.aligned.row.col.m16n16k16.f16.f16 {%r15479, %r15480, %r15481, %r15482}, {%r2, %r2, %r2, %r2, %r2, %r2, %r2, %r2}, {%r2, %r2, %r2, %r2, %r2, %r2, %r2, %r2}, {%r15475, %r15476, %r15477, %r15478};
	bar.warp.sync 	-1;
	wmma.mma.sync.aligned.row.col.m16n16k16.f16.f16 {%r15483, %r15484, %r15485, %r15486}, {%r2, %r2, %r2, %r2, %r2, %r2, %r2, %r2}, {%r2, %r2, %r2, %r2, %r2, %r2, %r2, %r2}, {%r15479, %r15480, %r15481, %r15482};
	bar.warp.sync 	-1;
	wmma.mma.sync.aligned.row.col.m16n16k16.f16.f16 {%r15487, %r15488, %r15489, %r15490}, {%r2, %r2, %r2, %r2, %r2, %r2, %r2, %r2}, {%r2, %r2, %r2, %r2, %r2, %r2, %r2, %r2}, {%r15483, %r15484, %r15485, %r15486};
	bar.warp.sync 	-1;
	wmma.mma.sync.aligned.row.col.m16n16k16.f16.f16 {%r15491, %r15492, %r15493, %r15494}, {%r2, %r2, %r2, %r2, %r2, %r2, %r2, %r2}, {%r2, %r2, %r2, %r2, %r2, %r2, %r2, %r2}, {%r15487, %r15488, %r15489, %r15490};
	bar.warp.sync 	-1;
	wmma.mma.sync.aligned.row.col.m16n16k16.f16.f16 {%r15495, %r15496, %r15497, %r15498}, {%r2, %r2, %r2, %r2, %r2, %r2, %r2, %r2}, {%r2, %r2, %r2, %r2, %r2, %r2, %r2, %r2}, {%r15491, %r15492, %r15493, %r15494};
	bar.warp.sync 	-1;
	wmma.mma.sync.aligned.row.col.m16n16k16.f16.f16 {%r15499, %r15500, %r15501, %r15502}, {%r2, %r2, %r2, %r2, %r2, %r2, %r2, %r2}, {%r2, %r2, %r2, %r2, %r2, %r2, %r2, %r2}, {%r15495, %r15496, %r15497, %r15498};
	bar.warp.sync 	-1;
	wmma.mma.sync.aligned.row.col.m16n16k16.f16.f16 {%r15503, %r15504, %r15505, %r15506}, {%r2, %r2, %r2, %r2, %r2, %r2, %r2, %r2}, {%r2, %r2, %r2, %r2, %r2, %r2, %r2, %r2}, {%r15499, %r15500, %r15501, %r15502};
	bar.warp.sync 	-1;
	wmma.mma.sync.aligned.row.col.m16n16k16.f16.f16 {%r15507, %r15508, %r15509, %r15510}, {%r2, %r2, %r2, %r2, %r2, %r2, %r2, %r2}, {%r2, %r2, %r2, %r2, %r2, %r2, %r2, %r2}, {%r15503, %r15504, %r15505, %r15506};
	bar.warp.sync 	-1;
	wmma.mma.sync.aligned.row.col.m16n16k16.f16.f16 {%r15511, %r15512, %r15513, %r15514}, {%r2, %r2, %r2, %r2, %r2, %r2, %r2, %r2}, {%r2, %r2, %r2, %r2, %r2, %r2, %r2, %r2}, {%r15507, %r15508, %r15509, %r15510};
	bar.warp.sync 	-1;
	wmma.mma.sync.aligned.row.col.m16n16k16.f16.f16 {%r15515, %r15516, %r15517, %r15518}, {%r2, %r2, %r2, %r2, %r2, %r2, %r2, %r2}, {%r2, %r2, %r2, %r2, %r2, %r2, %r2, %r2}, {%r15511, %r15512, %r15513, %r15514};
	bar.warp.sync 	-1;
	wmma.mma.sync.aligned.row.col.m16n16k16.f16.f16 {%r15519, %r15520, %r15521, %r15522}, {%r2, %r2, %r2, %r2, %r2, %r2, %r2, %r2}, {%r2, %r2, %r2, %r2, %r2, %r2, %r2, %r2}, {%r15515, %r15516, %r15517, %r15518};
	bar.warp.sync 	-1;
	wmma.mma.sync.aligned.row.col.m16n16k16.f16.f16 {%r15523, %r15524, %r15525, %r15526}, {%r2, %r2, %r2, %r2, %r2, %r2, %r2, %r2}, {%r2, %r2, %r2, %r2, %r2, %r2, %r2, %r2}, {%r15519, %r15520, %r15521, %r15522};
	bar.warp.sync 	-1;
	wmma.mma.sync.aligned.row.col.m16n16k16.f16.f16 {%r15527, %r15528, %r15529, %r15530}, {%r2, %r2, %r2, %r2, %r2, %r2, %r2, %r2}, {%r2, %r2, %r2, %r2, %r2, %r2, %r2, %r2}, {%r15523, %r15524, %r15525, %r15526};
	bar.warp.sync 	-1;
	wmma.mma.sync.aligned.row.col.m16n16k16.f16.f16 {%r15531, %r15532, %r15533, %r15534}, {%r2, %r2, %r2, %r2, %r2, %r2, %r2, %r2}, {%r2, %r2, %r2, %r2, %r2, %r2, %r2, %r2}, {%r15527, %r15528, %r15529, %r15530};
	bar.warp.sync 	-1;
	wmma.mma.sync.aligned.row.col.m16n16k16.f16.f16 {%r15535, %r15536, %r15537, %r15538}, {%r2, %r2, %r2, %r2, %r2, %r2, %r2, %r2}, {%r2, %r2, %r2, %r2, %r2, %r2, %r2, %r2}, {%r15531, %r15532, %r15533, %r15534};
	bar.warp.sync 	-1;
	wmma.mma.sync.aligned.row.col.m16n16k16.f16.f16 {%r15539, %r15540, %r15541, %r15542}, {%r2, %r2, %r2, %r2, %r2, %r2, %r2, %r2}, {%r2, %r2, %r2, %r2, %r2, %r2, %r2, %r2}, {%r15535, %r15536, %r15537, %r15538};
	bar.warp.sync 	-1;
	wmma.mma.sync.aligned.row.col.m16n16k16.f16.f16 {%r15543, %r15544, %r15545, %r15546}, {%r2, %r2, %r2, %r2, %r2, %r2, %r2, %r2}, {%r2, %r2, %r2, %r2, %r2, %r2, %r2, %r2}, {%r15539, %r15540, %r15541, %r15542};
	bar.warp.sync 	-1;
	wmma.mma.sync.aligned.row.col.m16n16k16.f16.f16 {%r15547, %r15548, %r15549, %r15550}, {%r2, %r2, %r2, %r2, %r2, %r2, %r2, %r2}, {%r2, %r2, %r2, %r2, %r2, %r2, %r2, %r2}, {%r15543, %r15544, %r15545, %r15546};
	bar.warp.sync 	-1;
	wmma.mma.sync.aligned.row.col.m16n16k16.f16.f16 {%r15551, %r15552, %r15553, %r15554}, {%r2, %r2, %r2, %r2, %r2, %r2, %r2, %r2}, {%r2, %r2, %r2, %r2, %r2, %r2, %r2, %r2}, {%r15547, %r15548, %r15549, %r15550};
	bar.warp.sync 	-1;
	wmma.mma.sync.aligned.row.col.m16n16k16.f16.f16 {%r15555, %r15556, %r15557, %r15558}, {%r2, %r2, %r2, %r2, %r2, %r2, %r2, %r2}, {%r2, %r2, %r2, %r2, %r2, %r2, %r2, %r2}, {%r15551, %r15552, %r15553, %r15554};
	bar.warp.sync 	-1;
	wmma.mma.sync.aligned.row.col.m16n16k16.f16.f16 {%r15559, %r15560, %r15561, %r15562}, {%r2, %r2, %r2, %r2, %r2, %r2, %r2, %r2}, {%r2, %r2, %r2, %r2, %r2, %r2, %r2, %r2}, {%r15555, %r15556, %r15557, %r15558};
	bar.warp.sync 	-1;
	wmma.mma.sync.aligned.row.col.m16n16k16.f16.f16 {%r15563, %r15564, %r15565, %r15566}, {%r2, %r2, %r2, %r2, %r2, %r2, %r2, %r2}, {%r2, %r2, %r2, %r2, %r2, %r2, %r2, %r2}, {%r15559, %r15560, %r15561, %r15562};
	bar.warp.sync 	-1;
	wmma.mma.sync.aligned.row.col.m16n16k16.f16.f16 {%r15567, %r15568, %r15569, %r15570}, {%r2, %r2, %r2, %r2, %r2, %r2, %r2, %r2}, {%r2, %r2, %r2, %r2, %r2, %r2, %r2, %r2}, {%r15563, %r15564, %r15565, %r15566};
	bar.warp.sync 	-1;
	wmma.mma.sync.aligned.row.col.m16n16k16.f16.f16 {%r15571, %r15572, %r15573, %r15574}, {%r2, %r2, %r2, %r2, %r2, %r2, %r2, %r2}, {%r2, %r2, %r2, %r2, %r2, %r2, %r2, %r2}, {%r15567, %r15568, %r15569, %r15570};
	bar.warp.sync 	-1;
	wmma.mma.sync.aligned.row.col.m16n16k16.f16.f16 {%r15575, %r15576, %r15577, %r15578}, {%r2, %r2, %r2, %r2, %r2, %r2, %r2, %r2}, {%r2, %r2, %r2, %r2, %r2, %r2, %r2, %r2}, {%r15571, %r15572, %r15573, %r15574};
	bar.warp.sync 	-1;
	wmma.mma.sync.aligned.row.col.m16n16k16.f16.f16 {%r15579, %r15580, %r15581, %r15582}, {%r2, %r2, %r2, %r2, %r2, %r2, %r2, %r2}, {%r2, %r2, %r2, %r2, %r2, %r2, %r2, %r2}, {%r15575, %r15576, %r15577, %r15578};
	bar.warp.sync 	-1;
	wmma.mma.sync.aligned.row.col.m16n16k16.f16.f16 {%r15583, %r15584, %r15585, %r15586}, {%r2, %r2, %r2, %r2, %r2, %r2, %r2, %r2}, {%r2, %r2, %r2, %r2, %r2, %r2, %r2, %r2}, {%r15579, %r15580, %r15581, %r15582};
	bar.warp.sync 	-1;
	wmma.mma.sync.aligned.row.col.m16n16k16.f16.f16 {%r15587, %r15588, %r15589, %r15590}, {%r2, %r2, %r2, %r2, %r2, %r2, %r2, %r2}, {%r2, %r2, %r2, %r2, %r2, %r2, %r2, %r2}, {%r15583, %r15584, %r15585, %r15586};
	bar.warp.sync 	-1;
	wmma.mma.sync.aligned.row.col.m16n16k16.f16.f16 {%r15591, %r15592, %r15593, %r15594}, {%r2, %r2, %r2, %r2, %r2, %r2, %r2, %r2}, {%r2, %r2, %r2, %r2, %r2, %r2, %r2, %r2}, {%r15587, %r15588, %r15589, %r15590};
	bar.warp.sync 	-1;
	wmma.mma.sync.aligned.row.col.m16n16k16.f16.f16 {%r15595, %r15596, %r15597, %r15598}, {%r2, %r2, %r2, %r2, %r2, %r2, %r2, %r2}, {%r2, %r2, %r2, %r2, %r2, %r2, %r2, %r2}, {%r15591, %r15592, %r15593, %r15594};
	bar.warp.sync 	-1;
	wmma.mma.sync.aligned.row.col.m16n16k16.f16.f16 {%r15599, %r15600, %r15601, %r15602}, {%r2, %r2, %r2, %r2, %r2, %r2, %r2, %r2}, {%r2, %r2, %r2, %r2, %r2, %r2, %r2, %r2}, {%r15595, %r15596, %r15597, %r15598};
	bar.warp.sync 	-1;
	wmma.mma.sync.aligned.row.col.m16n16k16.f16.f16 {%r15603, %r15604, %r15605, %r15606}, {%r2, %r2, %r2, %r2, %r2, %r2, %r2, %r2}, {%r2, %r2, %r2, %r2, %r2, %r2, %r2, %r2}, {%r15599, %r15600, %r15601, %r15602};
	bar.warp.sync 	-1;
	wmma.mma.sync.aligned.row.col.m16n16k16.f16.f16 {%r15607, %r15608, %r15609, %r15610}, {%r2, %r2, %r2, %r2, %r2, %r2, %r2, %r2}, {%r2, %r2, %r2, %r2, %r2, %r2, %r2, %r2}, {%r15603, %r15604, %r15605, %r15606};
	bar.warp.sync 	-1;
	wmma.mma.sync.aligned.row.col.m16n16k16.f16.f16 {%r15611, %r15612, %r15613, %r15614}, {%r2, %r2, %r2, %r2, %r2, %r2, %r2, %r2}, {%r2, %r2, %r2, %r2, %r2, %r2, %r2, %r2}, {%r15607, %r15608, %r15609, %r15610};
	bar.warp.sync 	-1;
	wmma.mma.sync.aligned.row.col.m16n16k16.f16.f16 {%r15615, %r15616, %r15617, %r15618}, {%r2, %r2, %r2, %r2, %r2, %r2, %r2, %r2}, {%r2, %r2, %r2, %r2, %r2, %r2, %r2, %r2}, {%r15611, %r15612, %r15613, %r15614};
	bar.warp.sync 	-1;
	wmma.mma.sync.aligned.row.col.m16n16k16.f16.f16 {%r15619, %r15620, %r15621, %r15622}, {%r2, %r2, %r2, %r2, %r2, %r2, %r2, %r2}, {%r2, %r2, %r2, %r2, %r2, %r2, %r2, %r2}, {%r15615, %r15616, %r15617, %r15618};
	bar.warp.sync 	-1;
	wmma.mma.sync.aligned.row.col.m16n16k16.f16.f16 {%r15623, %r15624, %r15625, %r15626}, {%r2, %r2, %r2, %r2, %r2, %r2, %r2, %r2}, {%r2, %r2, %r2, %r2, %r2, %r2, %r2, %r2}, {%r15619, %r15620, %r15621, %r15622};
	bar.warp.sync 	-1;
	wmma.mma.sync.aligned.row.col.m16n16k16.f16.f16 {%r15627, %r15628, %r15629, %r15630}, {%r2, %r2, %r2, %r2, %r2, %r2, %r2, %r2}, {%r2, %r2, %r2, %r2, %r2, %r2, %r2, %r2}, {%r15623, %r15624, %r15625, %r15626};
	bar.warp.sync 	-1;
	wmma.mma.sync.aligned.row.col.m16n16k16.f16.f16 {%r15631, %r15632, %r15633, %r15634}, {%r2, %r2, %r2, %r2, %r2, %r2, %r2, %r2}, {%r2, %r2, %r2, %r2, %r2, %r2, %r2, %r2}, {%r15627, %r15628, %r15629, %r15630};
	bar.warp.sync 	-1;
	wmma.mma.sync.aligned.row.col.m16n16k16.f16.f16 {%r15635, %r15636, %r15637, %r15638}, {%r2, %r2, %r2, %r2, %r2, %r2, %r2, %r2}, {%r2, %r2, %r2, %r2, %r2, %r2, %r2, %r2}, {%r15631, %r15632, %r15633, %r15634};
	bar.warp.sync 	-1;
	wmma.mma.sync.aligned.row.col.m16n16k16.f16.f16 {%r15639, %r15640, %r15641, %r15642}, {%r2, %r2, %r2, %r2, %r2, %r2, %r2, %r2}, {%r2, %r2, %r2, %r2, %r2, %r2, %r2, %r2}, {%r15635, %r15636, %r15637, %r15638};
	bar.warp.sync 	-1;
	wmma.mma.sync.aligned.row.col.m16n16k16.f16.f16 {%r15643, %r15644, %r15645, %r15646}, {%r2, %r2, %r2, %r2, %r2, %r2, %r2, %r2}, {%r2, %r2, %r2, %r2, %r2, %r2, %r2, %r2}, {%r15639, %r15640, %r15641, %r15642};
	bar.warp.sync 	-1;
	wmma.mma.sync.aligned.row.col.m16n16k16.f16.f16 {%r15647, %r15648, %r15649, %r15650}, {%r2, %r2, %r2, %r2, %r2, %r2, %r2, %r2}, {%r2, %r2, %r2, %r2, %r2, %r2, %r2, %r2}, {%r15643, %r15644, %r15645, %r15646};
	bar.warp.sync 	-1;
	wmma.mma.sync.aligned.row.col.m16n16k16.f16.f16 {%r15651, %r15652, %r15653, %r15654}, {%r2, %r2, %r2, %r2, %r2, %r2, %r2, %r2}, {%r2, %r2, %r2, %r2, %r2, %r2, %r2, %r2}, {%r15647, %r15648, %r15649, %r15650};
	bar.warp.sync 	-1;
	wmma.mma.sync.aligned.row.col.m16n16k16.f16.f16 {%r15655, %r15656, %r15657, %r15658}, {%r2, %r2, %r2, %r2, %r2, %r2, %r2, %r2}, {%r2, %r2, %r2, %r2, %r2, %r2, %r2, %r2}, {%r15651, %r15652, %r15653, %r15654};
	bar.warp.sync 	-1;
	wmma.mma.sync.aligned.row.col.m16n16k16.f16.f16 {%r15659, %r15660, %r15661, %r15662}, {%r2, %r2, %r2, %r2, %r2, %r2, %r2, %r2}, {%r2, %r2, %r2, %r2, %r2, %r2, %r2, %r2}, {%r15655, %r15656, %r15657, %r15658};
	bar.warp.sync 	-1;
	wmma.mma.sync.aligned.row.col.m16n16k16.f16.f16 {%r15663, %r15664, %r15665, %r15666}, {%r2, %r2, %r2, %r2, %r2, %r2, %r2, %r2}, {%r2, %r2, %r2, %r2, %r2, %r2, %r2, %r2}, {%r15659, %r15660, %r15661, %r15662};
	bar.warp.sync 	-1;
	wmma.mma.sync.aligned.row.col.m16n16k16.f16.f16 {%r15667, %r15668, %r15669, %r15670}, {%r2, %r2, %r2, %r2, %r2, %r2, %r2, %r2}, {%r2, %r2, %r2, %r2, %r2, %r2, %r2, %r2}, {%r15663, %r15664, %r15665, %r15666};
	bar.warp.sync 	-1;
	wmma.mma.sync.aligned.row.col.m16n16k16.f16.f16 {%r15671, %r15672, %r15673, %r15674}, {%r2, %r2, %r2, %r2, %r2, %r2, %r2, %r2}, {%r2, %r2, %r2, %r2, %r2, %r2, %r2, %r2}, {%r15667, %r15668, %r15669, %r15670};
	bar.warp.sync 	-1;
	wmma.mma.sync.aligned.row.col.m16n16k16.f16.f16 {%r15675, %r15676, %r15677, %r15678}, {%r2, %r2, %r2, %r2, %r2, %r2, %r2, %r2}, {%r2, %r2, %r2, %r2, %r2, %r2, %r2, %r2}, {%r15671, %r15672, %r15673, %r15674};
	bar.warp.sync 	-1;
	wmma.mma.sync.aligned.row.col.m16n16k16.f16.f16 {%r15679, %r15680, %r15681, %r15682}, {%r2, %r2, %r2, %r2, %r2, %r2, %r2, %r2}, {%r2, %r2, %r2, %r2, %r2, %r2, %r2, %r2}, {%r15675, %r15676, %r15677, %r15678};
	bar.warp.sync 	-1;
	wmma.mma.sync.aligned.row.col.m16n16k16.f16.f16 {%r15683, %r15684, %r15685, %r15686}, {%r2, %r2, %r2, %r2, %r2, %r2, %r2, %r2}, {%r2, %r2, %r2, %r2, %r2, %r2, %r2, %r2}, {%r15679, %r15680, %r15681, %r15682};
	bar.warp.sync 	-1;
	wmma.mma.sync.aligned.row.col.m16n16k16.f16.f16 {%r15687, %r15688, %r15689, %r15690}, {%r2, %r2, %r2, %r2, %r2, %r2, %r2, %r2}, {%r2, %r2, %r2, %r2, %r2, %r2, %r2, %r2}, {%r15683, %r15684, %r15685, %r15686};
	bar.warp.sync 	-1;
	wmma.mma.sync.aligned.row.col.m16n16k16.f16.f16 {%r15691, %r15692, %r15693, %r15694}, {%r2, %r2, %r2, %r2, %r2, %r2, %r2, %r2}, {%r2, %r2, %r2, %r2, %r2, %r2, %r2, %r2}, {%r15687, %r15688, %r15689, %r15690};
	bar.warp.sync 	-1;
	wmma.mma.sync.aligned.row.col.m16n16k16.f16.f16 {%r15695, %r15696, %r15697, %r15698}, {%r2, %r2, %r2, %r2, %r2, %r2, %r2, %r2}, {%r2, %r2, %r2, %r2, %r2, %r2, %r2, %r2}, {%r15691, %r15692, %r15693, %r15694};
	bar.warp.sync 	-1;
	wmma.mma.sync.aligned.row.col.m16n16k16.f16.f16 {%r15699, %r15700, %r15701, %r15702}, {%r2, %r2, %r2, %r2, %r2, %r2, %r2, %r2}, {%r2, %r2, %r2, %r2, %r2, %r2, %r2, %r2}, {%r15695, %r15696, %r15697, %r15698};
	bar.warp.sync 	-1;
	wmma.mma.sync.aligned.row.col.m16n16k16.f16.f16 {%r15703, %r15704, %r15705, %r15706}, {%r2, %r2, %r2, %r2, %r2, %r2, %r2, %r2}, {%r2, %r2, %r2, %r2, %r2, %r2, %r2, %r2}, {%r15699, %r15700, %r15701, %r15702};
	bar.warp.sync 	-1;
	wmma.mma.sync.aligned.row.col.m16n16k16.f16.f16 {%r15707, %r15708, %r15709, %r15710}, {%r2, %r2, %r2, %r2, %r2, %r2, %r2, %r2}, {%r2, %r2, %r2, %r2, %r2, %r2, %r2, %r2}, {%r15703, %r15704, %r15705, %r15706};
	bar.warp.sync 	-1;
	wmma.mma.sync.aligned.row.col.m16n16k16.f16.f16 {%r15711, %r15712, %r15713, %r15714}, {%r2, %r2, %r2, %r2, %r2, %r2, %r2, %r2}, {%r2, %r2, %r2, %r2, %r2, %r2, %r2, %r2}, {%r15707, %r15708, %r15709, %r15710};
	bar.warp.sync 	-1;
	wmma.mma.sync.aligned.row.col.m16n16k16.f16.f16 {%r15715, %r15716, %r15717, %r15718}, {%r2, %r2, %r2, %r2, %r2, %r2, %r2, %r2}, {%r2, %r2, %r2, %r2, %r2, %r2, %r2, %r2}, {%r15711, %r15712, %r15713, %r15714};
	bar.warp.sync 	-1;
	wmma.mma.sync.aligned.row.col.m16n16k16.f16.f16 {%r15719, %r15720, %r15721, %r15722}, {%r2, %r2, %r2, %r2, %r2, %r2, %r2, %r2}, {%r2, %r2, %r2, %r2, %r2, %r2, %r2, %r2}, {%r15715, %r15716, %r15717, %r15718};
	bar.warp.sync 	-1;
	wmma.mma.sync.aligned.row.col.m16n16k16.f16.f16 {%r15723, %r15724, %r15725, %r15726}, {%r2, %r2, %r2, %r2, %r2, %r2, %r2, %r2}, {%r2, %r2, %r2, %r2, %r2, %r2, %r2, %r2}, {%r15719, %r15720, %r15721, %r15722};
	bar.warp.sync 	-1;
	wmma.mma.sync.aligned.row.col.m16n16k16.f16.f16 {%r15727, %r15728, %r15729, %r15730}, {%r2, %r2, %r2, %r2, %r2, %r2, %r2, %r2}, {%r2, %r2, %r2, %r2, %r2, %r2, %r2, %r2}, {%r15723, %r15724, %r15725, %r15726};
	bar.warp.sync 	-1;
	wmma.mma.sync.aligned.row.col.m16n16k16.f16.f16 {%r15731, %r15732, %r15733, %r15734}, {%r2, %r2, %r2, %r2, %r2, %r2, %r2, %r2}, {%r2, %r2, %r2, %r2, %r2, %r2, %r2, %r2}, {%r15727, %r15728, %r15729, %r15730};
	bar.warp.sync 	-1;
	wmma.mma.sync.aligned.row.col.m16n16k16.f16.f16 {%r15735, %r15736, %r15737, %r15738}, {%r2, %r2, %r2, %r2, %r2, %r2, %r2, %r2}, {%r2, %r2, %r2, %r2, %r2, %r2, %r2, %r2}, {%r15731, %r15732, %r15733, %r15734};
	bar.warp.sync 	-1;
	wmma.mma.sync.aligned.row.col.m16n16k16.f16.f16 {%r15739, %r15740, %r15741, %r15742}, {%r2, %r2, %r2, %r2, %r2, %r2, %r2, %r2}, {%r2, %r2, %r2, %r2, %r2, %r2, %r2, %r2}, {%r15735, %r15736, %r15737, %r15738};
	bar.warp.sync 	-1;
	wmma.mma.sync.aligned.row.col.m16n16k16.f16.f16 {%r15743, %r15744, %r15745, %r15746}, {%r2, %r2, %r2, %r2, %r2, %r2, %r2, %r2}, {%r2, %r2, %r2, %r2, %r2, %r2, %r2, %r2}, {%r15739, %r15740, %r15741, %r15742};
	bar.warp.sync 	-1;
	wmma.mma.sync.aligned.row.col.m16n16k16.f16.f16 {%r15747, %r15748, %r15749, %r15750}, {%r2, %r2, %r2, %r2, %r2, %r2, %r2, %r2}, {%r2, %r2, %r2, %r2, %r2, %r2, %r2, %r2}, {%r15743, %r15744, %r15745, %r15746};
	bar.warp.sync 	-1;
	wmma.mma.sync.aligned.row.col.m16n16k16.f16.f16 {%r15751, %r15752, %r15753, %r15754}, {%r2, %r2, %r2, %r2, %r2, %r2, %r2, %r2}, {%r2, %r2, %r2, %r2, %r2, %r2, %r2, %r2}, {%r15747, %r15748, %r15749, %r15750};
	bar.warp.sync 	-1;
	wmma.mma.sync.aligned.row.col.m16n16k16.f16.f16 {%r15755, %r15756, %r15757, %r15758}, {%r2, %r2, %r2, %r2, %r2, %r2, %r2, %r2}, {%r2, %r2, %r2, %r2, %r2, %r2, %r2, %r2}, {%r15751, %r15752, %r15753, %r15754};
	bar.warp.sync 	-1;
	wmma.mma.sync.aligned.row.col.m16n16k16.f16.f16 {%r15759, %r15760, %r15761, %r15762}, {%r2, %r2, %r2, %r2, %r2, %r2, %r2, %r2}, {%r2, %r2, %r2, %r2, %r2, %r2, %r2, %r2}, {%r15755, %r15756, %r15757, %r15758};
	bar.warp.sync 	-1;
	wmma.mma.sync.aligned.row.col.m16n16k16.f16.f16 {%r15763, %r15764, %r15765, %r15766}, {%r2, %r2, %r2, %r2, %r2, %r2, %r2, %r2}, {%r2, %r2, %r2, %r2, %r2, %r2, %r2, %r2}, {%r15759, %r15760, %r15761, %r15762};
	bar.warp.sync 	-1;
	wmma.mma.sync.aligned.row.col.m16n16k16.f16.f16 {%r15767, %r15768, %r15769, %r15770}, {%r2, %r2, %r2, %r2, %r2, %r2, %r2, %r2}, {%r2, %r2, %r2, %r2, %r2, %r2, %r2, %r2}, {%r15763, %r15764, %r15765, %r15766};
	bar.warp.sync 	-1;
	wmma.mma.sync.aligned.row.col.m16n16k16.f16.f16 {%r15771, %r15772, %r15773, %r15774}, {%r2, %r2, %r2, %r2, %r2, %r2, %r2, %r2}, {%r2, %r2, %r2, %r2, %r2, %r2, %r2, %r2}, {%r15767, %r15768, %r15769, %r15770};
	bar.warp.sync 	-1;
	wmma.mma.sync.aligned.row.col.m16n16k16.f16.f16 {%r15775, %r15776, %r15777, %r15778}, {%r2, %r2, %r2, %r2, %r2, %r2, %r2, %r2}, {%r2, %r2, %r2, %r2, %r2, %r2, %r2, %r2}, {%r15771, %r15772, %r15773, %r15774};
	bar.warp.sync 	-1;
	wmma.mma.sync.aligned.row.col.m16n16k16.f16.f16 {%r15779, %r15780, %r15781, %r15782}, {%r2, %r2, %r2, %r2, %r2, %r2, %r2, %r2}, {%r2, %r2, %r2, %r2, %r2, %r2, %r2, %r2}, {%r15775, %r15776, %r15777, %r15778};
	bar.warp.sync 	-1;
	wmma.mma.sync.aligned.row.col.m16n16k16.f16.f16 {%r15783, %r15784, %r15785, %r15786}, {%r2, %r2, %r2, %r2, %r2, %r2, %r2, %r2}, {%r2, %r2, %r2, %r2, %r2, %r2, %r2, %r2}, {%r15779, %r15780, %r15781, %r15782};
	bar.warp.sync 	-1;
	wmma.mma.sync.aligned.row.col.m16n16k16.f16.f16 {%r15787, %r15788, %r15789, %r15790}, {%r2, %r2, %r2, %r2, %r2, %r2, %r2, %r2}, {%r2, %r2, %r2, %r2, %r2, %r2, %r2, %r2}, {%r15783, %r15784, %r15785, %r15786};
	bar.warp.sync 	-1;
	wmma.mma.sync.aligned.row.col.m16n16k16.f16.f16 {%r15791, %r15792, %r15793, %r15794}, {%r2, %r2, %r2, %r2, %r2, %r2, %r2, %r2}, {%r2, %r2, %r2, %r2, %r2, %r2, %r2, %r2}, {%r15787, %r15788, %r15789, %r15790};
	bar.warp.sync 	-1;
	wmma.mma.sync.aligned.row.col.m16n16k16.f16.f16 {%r15795, %r15796, %r15797, %r15798}, {%r2, %r2, %r2, %r2, %r2, %r2, %r2, %r2}, {%r2, %r2, %r2, %r2, %r2, %r2, %r2, %r2}, {%r15791, %r15792, %r15793, %r15794};
	bar.warp.sync 	-1;
	wmma.mma.sync.aligned.row.col.m16n16k16.f16.f16 {%r15799, %r15800, %r15801, %r15802}, {%r2, %r2, %r2, %r2, %r2, %r2, %r2, %r2}, {%r2, %r2, %r2, %r2, %r2, %r2, %r2, %r2}, {%r15795, %r15796, %r15797, %r15798};
	bar.warp.sync 	-1;
	wmma.mma.sync.aligned.row.col.m16n16k16.f16.f16 {%r15803, %r15804, %r15805, %r15806}, {%r2, %r2, %r2, %r2, %r2, %r2, %r2, %r2}, {%r2, %r2, %r2, %r2, %r2, %r2, %r2, %r2}, {%r15799, %r15800, %r15801, %r15802};
	bar.warp.sync 	-1;
	wmma.mma.sync.aligned.row.col.m16n16k16.f16.f16 {%r15807, %r15808, %r15809, %r15810}, {%r2, %r2, %r2, %r2, %r2, %r2, %r2, %r2}, {%r2, %r2, %r2, %r2, %r2, %r2, %r2, %r2}, {%r15803, %r15804, %r15805, %r15806};
	bar.warp.sync 	-1;
	wmma.mma.sync.aligned.row.col.m16n16k16.f16.f16 {%r15811, %r15812, %r15813, %r15814}, {%r2, %r2, %r2, %r2, %r2, %r2, %r2, %r2}, {%r2, %r2, %r2, %r2, %r2, %r2, %r2, %r2}, {%r15807, %r15808, %r15809, %r15810};
	bar.warp.sync 	-1;
	wmma.mma.sync.aligned.row.col.m16n16k16.f16.f16 {%r15815, %r15816, %r15817, %r15818}, {%r2, %r2, %r2, %r2, %r2, %r2, %r2, %r2}, {%r2, %r2, %r2, %r2, %r2, %r2, %r2, %r2}, {%r15811, %r15812, %r15813, %r15814};
	bar.warp.sync 	-1;
	wmma.mma.sync.aligned.row.col.m16n16k16.f16.f16 {%r15819, %r15820, %r15821, %r15822}, {%r2, %r2, %r2, %r2, %r2, %r2, %r2, %r2}, {%r2, %r2, %r2, %r2, %r2, %r2, %r2, %r2}, {%r15815, %r15816, %r15817, %r15818};
	bar.warp.sync 	-1;
	wmma.mma.sync.aligned.row.col.m16n16k16.f16.f16 {%r15823, %r15824, %r15825, %r15826}, {%r2, %r2, %r2, %r2, %r2, %r2, %r2, %r2}, {%r2, %r2, %r2, %r2, %r2, %r2, %r2, %r2}, {%r15819, %r15820, %r15821, %r15822};
	bar.warp.sync 	-1;
	wmma.mma.sync.aligned.row.col.m16n16k16.f16.f16 {%r15827, %r15828, %r15829, %r15830}, {%r2, %r2, %r2, %r2, %r2, %r2, %r2, %r2}, {%r2, %r2, %r2, %r2, %r2, %r2, %r2, %r2}, {%r15823, %r15824, %r15825, %r15826};
	bar.warp.sync 	-1;
	wmma.mma.sync.aligned.row.col.m16n16k16.f16.f16 {%r15831, %r15832, %r15833, %r15834}, {%r2, %r2, %r2, %r2, %r2, %r2, %r2, %r2}, {%r2, %r2, %r2, %r2, %r2, %r2, %r2, %r2}, {%r15827, %r15828, %r15829, %r15830};
	bar.warp.sync 	-1;
	wmma.mma.sync.aligned.row.col.m16n16k16.f16.f16 {%r15835, %r15836, %r15837, %r15838}, {%r2, %r2, %r2, %r2, %r2, %r2, %r2, %r2}, {%r2, %r2, %r2, %r2, %r2, %r2, %r2, %r2}, {%r15831, %r15832, %r15833, %r15834};
	bar.warp.sync 	-1;
	wmma.mma.sync.aligned.row.col.m16n16k16.f16.f16 {%r15839, %r15840, %r15841, %r15842}, {%r2, %r2, %r2, %r2, %r2, %r2, %r2, %r2}, {%r2, %r2, %r2, %r2, %r2, %r2, %r2, %r2}, {%r15835, %r15836, %r15837, %r15838};
	bar.warp.sync 	-1;
	wmma.mma.sync.aligned.row.col.m16n16k16.f16.f16 {%r15843, %r15844, %r15845, %r15846}, {%r2, %r2, %r2, %r2, %r2, %r2, %r2, %r2}, {%r2, %r2, %r2, %r2, %r2, %r2, %r2, %r2}, {%r15839, %r15840, %r15841, %r15842};
	bar.warp.sync 	-1;
	wmma.mma.sync.aligned.row.col.m16n16k16.f16.f16 {%r15847, %r15848, %r15849, %r15850}, {%r2, %r2, %r2, %r2, %r2, %r2, %r2, %r2}, {%r2, %r2, %r2, %r2, %r2, %r2, %r2, %r2}, {%r15843, %r15844, %r15845, %r15846};
	bar.warp.sync 	-1;
	wmma.mma.sync.aligned.row.col.m16n16k16.f16.f16 {%r15851, %r15852, %r15853, %r15854}, {%r2, %r2, %r2, %r2, %r2, %r2, %r2, %r2}, {%r2, %r2, %r2, %r2, %r2, %r2, %r2, %r2}, {%r15847, %r15848, %r15849, %r15850};
	bar.warp.sync 	-1;
	wmma.mma.sync.aligned.row.col.m16n16k16.f16.f16 {%r15855, %r15856, %r15857, %r15858}, {%r2, %r2, %r2, %r2, %r2, %r2, %r2, %r2}, {%r2, %r2, %r2, %r2, %r2, %r2, %r2, %r2}, {%r15851, %r15852, %r15853, %r15854};
	bar.warp.sync 	-1;
	wmma.mma.sync.aligned.row.col.m16n16k16.f16.f16 {%r15859, %r15860, %r15861, %r15862}, {%r2, %r2, %r2, %r2, %r2, %r2, %r2, %r2}, {%r2, %r2, %r2, %r2, %r2, %r2, %r2, %r2}, {%r15855, %r15856, %r15857, %r15858};
	bar.warp.sync 	-1;
	wmma.mma.sync.aligned.row.col.m16n16k16.f16.f16 {%r15863, %r15864, %r15865, %r15866}, {%r2, %r2, %r2, %r2, %r2, %r2, %r2, %r2}, {%r2, %r2, %r2, %r2, %r2, %r2, %r2, %r2}, {%r15859, %r15860, %r15861, %r15862};
	bar.warp.sync 	-1;
	wmma.mma.sync.aligned.row.col.m16n16k16.f16.f16 {%r15867, %r15868, %r15869, %r15870}, {%r2, %r2, %r2, %r2, %r2, %r2, %r2, %r2}, {%r2, %r2, %r2, %r2, %r2, %r2, %r2, %r2}, {%r15863, %r15864, %r15865, %r15866};
	bar.warp.sync 	-1;
	wmma.mma.sync.aligned.row.col.m16n16k16.f16.f16 {%r15871, %r15872, %r15873, %r15874}, {%r2, %r2, %r2, %r2, %r2, %r2, %r2, %r2}, {%r2, %r2, %r2, %r2, %r2, %r2, %r2, %r2}, {%r15867, %r15868, %r15869, %r15870};
	bar.warp.sync 	-1;
	wmma.mma.sync.aligned.row.col.m16n16k16.f16.f16 {%r15875, %r15876, %r15877, %r15878}, {%r2, %r2, %r2, %r2, %r2, %r2, %r2, %r2}, {%r2, %r2, %r2, %r2, %r2, %r2, %r2, %r2}, {%r15871, %r15872, %r15873, %r15874};
	bar.warp.sync 	-1;
	wmma.mma.sync.aligned.row.col.m16n16k16.f16.f16 {%r15879, %r15880, %r15881, %r15882}, {%r2, %r2, %r2, %r2, %r2, %r2, %r2, %r2}, {%r2, %r2, %r2, %r2, %r2, %r2, %r2, %r2}, {%r15875, %r15876, %r15877, %r15878};
	bar.warp.sync 	-1;
	wmma.mma.sync.aligned.row.col.m16n16k16.f16.f16 {%r15883, %r15884, %r15885, %r15886}, {%r2, %r2, %r2, %r2, %r2, %r2, %r2, %r2}, {%r2, %r2, %r2, %r2, %r2, %r2, %r2, %r2}, {%r15879, %r15880, %r15881, %r15882};
	bar.warp.sync 	-1;
	wmma.mma.sync.aligned.row.col.m16n16k16.f16.f16 {%r15887, %r15888, %r15889, %r15890}, {%r2, %r2, %r2, %r2, %r2, %r2, %r2, %r2}, {%r2, %r2, %r2, %r2, %r2, %r2, %r2, %r2}, {%r15883, %r15884, %r15885, %r15886};
	bar.warp.sync 	-1;
	wmma.mma.sync.aligned.row.col.m16n16k16.f16.f16 {%r15891, %r15892, %r15893, %r15894}, {%r2, %r2, %r2, %r2, %r2, %r2, %r2, %r2}, {%r2, %r2, %r2, %r2, %r2, %r2, %r2, %r2}, {%r15887, %r15888, %r15889, %r15890};
	bar.warp.sync 	-1;
	wmma.mma.sync.aligned.row.col.m16n16k16.f16.f16 {%r15895, %r15896, %r15897, %r15898}, {%r2, %r2, %r2, %r2, %r2, %r2, %r2, %r2}, {%r2, %r2, %r2, %r2, %r2, %r2, %r2, %r2}, {%r15891, %r15892, %r15893, %r15894};
	bar.warp.sync 	-1;
	wmma.mma.sync.aligned.row.col.m16n16k16.f16.f16 {%r15899, %r15900, %r15901, %r15902}, {%r2, %r2, %r2, %r2, %r2, %r2, %r2, %r2}, {%r2, %r2, %r2, %r2, %r2, %r2, %r2, %r2}, {%r15895, %r15896, %r15897, %r15898};
	bar.warp.sync 	-1;
	wmma.mma.sync.aligned.row.col.m16n16k16.f16.f16 {%r15903, %r15904, %r15905, %r15906}, {%r2, %r2, %r2, %r2, %r2, %r2, %r2, %r2}, {%r2, %r2, %r2, %r2, %r2, %r2, %r2, %r2}, {%r15899, %r15900, %r15901, %r15902};
	bar.warp.sync 	-1;
	wmma.mma.sync.aligned.row.col.m16n16k16.f16.f16 {%r15907, %r15908, %r15909, %r15910}, {%r2, %r2, %r2, %r2, %r2, %r2, %r2, %r2}, {%r2, %r2, %r2, %r2, %r2, %r2, %r2, %r2}, {%r15903, %r15904, %r15905, %r15906};
	bar.warp.sync 	-1;
	wmma.mma.sync.aligned.row.col.m16n16k16.f16.f16 {%r15911, %r15912, %r15913, %r15914}, {%r2, %r2, %r2, %r2, %r2, %r2, %r2, %r2}, {%r2, %r2, %r2, %r2, %r2, %r2, %r2, %r2}, {%r15907, %r15908, %r15909, %r15910};
	bar.warp.sync 	-1;
	wmma.mma.sync.aligned.row.col.m16n16k16.f16.f16 {%r15915, %r15916, %r15917, %r15918}, {%r2, %r2, %r2, %r2, %r2, %r2, %r2, %r2}, {%r2, %r2, %r2, %r2, %r2, %r2, %r2, %r2}, {%r15911, %r15912, %r15913, %r15914};
	bar.warp.sync 	-1;
	wmma.mma.sync.aligned.row.col.m16n16k16.f16.f16 {%r15919, %r15920, %r15921, %r15922}, {%r2, %r2, %r2, %r2, %r2, %r2, %r2, %r2}, {%r2, %r2, %r2, %r2, %r2, %r2, %r2, %r2}, {%r15915, %r15916, %r15917, %r15918};
	bar.warp.sync 	-1;
	wmma.mma.sync.aligned.row.col.m16n16k16.f16.f16 {%r15923, %r15924, %r15925, %r15926}, {%r2, %r2, %r2, %r2, %r2, %r2, %r2, %r2}, {%r2, %r2, %r2, %r2, %r2, %r2, %r2, %r2}, {%r15919, %r15920, %r15921, %r15922};
	bar.warp.sync 	-1;
	wmma.mma.sync.aligned.row.col.m16n16k16.f16.f16 {%r15927, %r15928, %r15929, %r15930}, {%r2, %r2, %r2, %r2, %r2, %r2, %r2, %r2}, {%r2, %r2, %r2, %r2, %r2, %r2, %r2, %r2}, {%r15923, %r15924, %r15925, %r15926};
	bar.warp.sync 	-1;
	wmma.mma.sync.aligned.row.col.m16n16k16.f16.f16 {%r15931, %r15932, %r15933, %r15934}, {%r2, %r2, %r2, %r2, %r2, %r2, %r2, %r2}, {%r2, %r2, %r2, %r2, %r2, %r2, %r2, %r2}, {%r15927, %r15928, %r15929, %r15930};
	bar.warp.sync 	-1;
	wmma.mma.sync.aligned.row.col.m16n16k16.f16.f16 {%r15935, %r15936, %r15937, %r15938}, {%r2, %r2, %r2, %r2, %r2, %r2, %r2, %r2}, {%r2, %r2, %r2, %r2, %r2, %r2, %r2, %r2}, {%r15931, %r15932, %r15933, %r15934};
	bar.warp.sync 	-1;
	wmma.mma.sync.aligned.row.col.m16n16k16.f16.f16 {%r15939, %r15940, %r15941, %r15942}, {%r2, %r2, %r2, %r2, %r2, %r2, %r2, %r2}, {%r2, %r2, %r2, %r2, %r2, %r2, %r2, %r2}, {%r15935, %r15936, %r15937, %r15938};
	bar.warp.sync 	-1;
	wmma.mma.sync.aligned.row.col.m16n16k16.f16.f16 {%r15943, %r15944, %r15945, %r15946}, {%r2, %r2, %r2, %r2, %r2, %r2, %r2, %r2}, {%r2, %r2, %r2, %r2, %r2, %r2, %r2, %r2}, {%r15939, %r15940, %r15941, %r15942};
	bar.warp.sync 	-1;
	wmma.mma.sync.aligned.row.col.m16n16k16.f16.f16 {%r15947, %r15948, %r15949, %r15950}, {%r2, %r2, %r2, %r2, %r2, %r2, %r2, %r2}, {%r2, %r2, %r2, %r2, %r2, %r2, %r2, %r2}, {%r15943, %r15944, %r15945, %r15946};
	bar.warp.sync 	-1;
	wmma.mma.sync.aligned.row.col.m16n16k16.f16.f16 {%r15951, %r15952, %r15953, %r15954}, {%r2, %r2, %r2, %r2, %r2, %r2, %r2, %r2}, {%r2, %r2, %r2, %r2, %r2, %r2, %r2, %r2}, {%r15947, %r15948, %r15949, %r15950};
	bar.warp.sync 	-1;
	wmma.mma.sync.aligned.row.col.m16n16k16.f16.f16 {%r15955, %r15956, %r15957, %r15958}, {%r2, %r2, %r2, %r2, %r2, %r2, %r2, %r2}, {%r2, %r2, %r2, %r2, %r2, %r2, %r2, %r2}, {%r15951, %r15952, %r15953, %r15954};
	bar.warp.sync 	-1;
	wmma.mma.sync.aligned.row.col.m16n16k16.f16.f16 {%r15959, %r15960, %r15961, %r15962}, {%r2, %r2, %r2, %r2, %r2, %r2, %r2, %r2}, {%r2, %r2, %r2, %r2, %r2, %r2, %r2, %r2}, {%r15955, %r15956, %r15957, %r15958};
	bar.warp.sync 	-1;
	wmma.mma.sync.aligned.row.col.m16n16k16.f16.f16 {%r15963, %r15964, %r15965, %r15966}, {%r2, %r2, %r2, %r2, %r2, %r2, %r2, %r2}, {%r2, %r2, %r2, %r2, %r2, %r2, %r2, %r2}, {%r15959, %r15960, %r15961, %r15962};
	bar.warp.sync 	-1;
	wmma.mma.sync.aligned.row.col.m16n16k16.f16.f16 {%r15967, %r15968, %r15969, %r15970}, {%r2, %r2, %r2, %r2, %r2, %r2, %r2, %r2}, {%r2, %r2, %r2, %r2, %r2, %r2, %r2, %r2}, {%r15963, %r15964, %r15965, %r15966};
	bar.warp.sync 	-1;
	wmma.mma.sync.aligned.row.col.m16n16k16.f16.f16 {%r15971, %r15972, %r15973, %r15974}, {%r2, %r2, %r2, %r2, %r2, %r2, %r2, %r2}, {%r2, %r2, %r2, %r2, %r2, %r2, %r2, %r2}, {%r15967, %r15968, %r15969, %r15970};
	bar.warp.sync 	-1;
	wmma.mma.sync.aligned.row.col.m16n16k16.f16.f16 {%r15975, %r15976, %r15977, %r15978}, {%r2, %r2, %r2, %r2, %r2, %r2, %r2, %r2}, {%r2, %r2, %r2, %r2, %r2, %r2, %r2, %r2}, {%r15971, %r15972, %r15973, %r15974};
	bar.warp.sync 	-1;
	wmma.mma.sync.aligned.row.col.m16n16k16.f16.f16 {%r15979, %r15980, %r15981, %r15982}, {%r2, %r2, %r2, %r2, %r2, %r2, %r2, %r2}, {%r2, %r2, %r2, %r2, %r2, %r2, %r2, %r2}, {%r15975, %r15976, %r15977, %r15978};
	bar.warp.sync 	-1;
	wmma.mma.sync.aligned.row.col.m16n16k16.f16.f16 {%r15983, %r15984, %r15985, %r15986}, {%r2, %r2, %r2, %r2, %r2, %r2, %r2, %r2}, {%r2, %r2, %r2, %r2, %r2, %r2, %r2, %r2}, {%r15979, %r15980, %r15981, %r15982};
	bar.warp.sync 	-1;
	wmma.mma.sync.aligned.row.col.m16n16k16.f16.f16 {%r15987, %r15988, %r15989, %r15990}, {%r2, %r2, %r2, %r2, %r2, %r2, %r2, %r2}, {%r2, %r2, %r2, %r2, %r2, %r2, %r2, %r2}, {%r15983, %r15984, %r15985, %r15986};
	bar.warp.sync 	-1;
	wmma.mma.sync.aligned.row.col.m16n16k16.f16.f16 {%r15991, %r15992, %r15993, %r15994}, {%r2, %r2, %r2, %r2, %r2, %r2, %r2, %r2}, {%r2, %r2, %r2, %r2, %r2, %r2, %r2, %r2}, {%r15987, %r15988, %r15989, %r15990};
	bar.warp.sync 	-1;
	wmma.mma.sync.aligned.row.col.m16n16k16.f16.f16 {%r15995, %r15996, %r15997, %r15998}, {%r2, %r2, %r2, %r2, %r2, %r2, %r2, %r2}, {%r2, %r2, %r2, %r2, %r2, %r2, %r2, %r2}, {%r15991, %r15992, %r15993, %r15994};
	bar.warp.sync 	-1;
	wmma.mma.sync.aligned.row.col.m16n16k16.f16.f16 {%r15999, %r16000, %r16001, %r16002}, {%r2, %r2, %r2, %r2, %r2, %r2, %r2, %r2}, {%r2, %r2, %r2, %r2, %r2, %r2, %r2, %r2}, {%r15995, %r15996, %r15997, %r15998};
	bar.warp.sync 	-1;
	wmma.mma.sync.aligned.row.col.m16n16k16.f16.f16 {%r16003, %r16004, %r16005, %r16006}, {%r2, %r2, %r2, %r2, %r2, %r2, %r2, %r2}, {%r2, %r2, %r2, %r2, %r2, %r2, %r2, %r2}, {%r15999, %r16000, %r16001, %r16002};
	bar.warp.sync 	-1;
	wmma.mma.sync.aligned.row.col.m16n16k16.f16.f16 {%r16007, %r16008, %r16009, %r16010}, {%r2, %r2, %r2, %r2, %r2, %r2, %r2, %r2}, {%r2, %r2, %r2, %r2, %r2, %r2, %r2, %r2}, {%r16003, %r16004, %r16005, %r16006};
	bar.warp.sync 	-1;
	wmma.mma.sync.aligned.row.col.m16n16k16.f16.f16 {%r16011, %r16012, %r16013, %r16014}, {%r2, %r2, %r2, %r2, %r2, %r2, %r2, %r2}, {%r2, %r2, %r2, %r2, %r2, %r2, %r2, %r2}, {%r16007, %r16008, %r16009, %r16010};
	bar.warp.sync 	-1;
	wmma.mma.sync.aligned.row.col.m16n16k16.f16.f16 {%r16015, %r16016, %r16017, %r16018}, {%r2, %r2, %r2, %r2, %r2, %r2, %r2, %r2}, {%r2, %r2, %r2, %r2, %r2, %r2, %r2, %r2}, {%r16011, %r16012, %r16013, %r16014};
	bar.warp.sync 	-1;
	wmma.mma.sync.aligned.row.col.m16n16k16.f16.f16 {%r16019, %r16020, %r16021, %r16022}, {%r2, %r2, %r2, %r2, %r2, %r2, %r2, %r2}, {%r2, %r2, %r2, %r2, %r2, %r2, %r2, %r2}, {%r16015, %r16016, %r16017, %r16018};
	bar.warp.sync 	-1;
	wmma.mma.sync.aligned.row.col.m16n16k16.f16.f16 {%r16023, %r16024, %r16025, %r16026}, {%r2, %r2, %r2, %r2, %r2, %r2, %r2, %r2}, {%r2, %r2, %r2, %r2, %r2, %r2, %r2, %r2}, {%r16019, %r16020, %r16021, %r16022};
	bar.warp.sync 	-1;
	wmma.mma.sync.aligned.row.col.m16n16k16.f16.f16 {%r16027, %r16028, %r16029, %r16030}, {%r2, %r2, %r2, %r2, %r2, %r2, %r2, %r2}, {%r2, %r2, %r2, %r2, %r2, %r2, %r2, %r2}, {%r16023, %r16024, %r16025, %r16026};
	bar.warp.sync 	-1;
	wmma.mma.sync.aligned.row.col.m16n16k16.f16.f16 {%r16031, %r16032, %r16033, %r16034}, {%r2, %r2, %r2, %r2, %r2, %r2, %r2, %r2}, {%r2, %r2, %r2, %r2, %r2, %r2, %r2, %r2}, {%r16027, %r16028, %r16029, %r16030};
	bar.warp.sync 	-1;
	wmma.mma.sync.aligned.row.col.m16n16k16.f16.f16 {%r16035, %r16036, %r16037, %r16038}, {%r2, %r2, %r2, %r2, %r2, %r2, %r2, %r2}, {%r2, %r2, %r2, %r2, %r2, %r2, %r2, %r2}, {%r16031, %r16032, %r16033, %r16034};
	bar.warp.sync 	-1;
	wmma.mma.sync.aligned.row.col.m16n16k16.f16.f16 {%r16039, %r16040, %r16041, %r16042}, {%r2, %r2, %r2, %r2, %r2, %r2, %r2, %r2}, {%r2, %r2, %r2, %r2, %r2, %r2, %r2, %r2}, {%r16035, %r16036, %r16037, %r16038};
	bar.warp.sync 	-1;
	wmma.mma.sync.aligned.row.col.m16n16k16.f16.f16 {%r16043, %r16044, %r16045, %r16046}, {%r2, %r2, %r2, %r2, %r2, %r2, %r2, %r2}, {%r2, %r2, %r2, %r2, %r2, %r2, %r2, %r2}, {%r16039, %r16040, %r16041, %r16042};
	bar.warp.sync 	-1;
	wmma.mma.sync.aligned.row.col.m16n16k16.f16.f16 {%r16047, %r16048, %r16049, %r16050}, {%r2, %r2, %r2, %r2, %r2, %r2, %r2, %r2}, {%r2, %r2, %r2, %r2, %r2, %r2, %r2, %r2}, {%r16043, %r16044, %r16045, %r16046};
	bar.warp.sync 	-1;
	wmma.mma.sync.aligned.row.col.m16n16k16.f16.f16 {%r16051, %r16052, %r16053, %r16054}, {%r2, %r2, %r2, %r2, %r2, %r2, %r2, %r2}, {%r2, %r2, %r2, %r2, %r2, %r2, %r2, %r2}, {%r16047, %r16048, %r16049, %r16050};
	bar.warp.sync 	-1;
	wmma.mma.sync.aligned.row.col.m16n16k16.f16.f16 {%r16055, %r16056, %r16057, %r16058}, {%r2, %r2, %r2, %r2, %r2, %r2, %r2, %r2}, {%r2, %r2, %r2, %r2, %r2, %r2, %r2, %r2}, {%r16051, %r16052, %r16053, %r16054};
	bar.warp.sync 	-1;
	wmma.mma.sync.aligned.row.col.m16n16k16.f16.f16 {%r16059, %r16060, %r16061, %r16062}, {%r2, %r2, %r2, %r2, %r2, %r2, %r2, %r2}, {%r2, %r2, %r2, %r2, %r2, %r2, %r2, %r2}, {%r16055, %r16056, %r16057, %r16058};
	bar.warp.sync 	-1;
	wmma.mma.sync.aligned.row.col.m16n16k16.f16.f16 {%r16063, %r16064, %r16065, %r16066}, {%r2, %r2, %r2, %r2, %r2, %r2, %r2, %r2}, {%r2, %r2, %r2, %r2, %r2, %r2, %r2, %r2}, {%r16059, %r16060, %r16061, %r16062};
	bar.warp.sync 	-1;
	wmma.mma.sync.aligned.row.col.m16n16k16.f16.f16 {%r16067, %r16068, %r16069, %r16070}, {%r2, %r2, %r2, %r2, %r2, %r2, %r2, %r2}, {%r2, %r2, %r2, %r2, %r2, %r2, %r2, %r2}, {%r16063, %r16064, %r16065, %r16066};
	bar.warp.sync 	-1;
	wmma.mma.sync.aligned.row.col.m16n16k16.f16.f16 {%r16071, %r16072, %r16073, %r16074}, {%r2, %r2, %r2, %r2, %r2, %r2, %r2, %r2}, {%r2, %r2, %r2, %r2, %r2, %r2, %r2, %r2}, {%r16067, %r16068, %r16069, %r16070};
	bar.warp.sync 	-1;
	wmma.mma.sync.aligned.row.col.m16n16k16.f16.f16 {%r16075, %r16076, %r16077, %r16078}, {%r2, %r2, %r2, %r2, %r2, %r2, %r2, %r2}, {%r2, %r2, %r2, %r2, %r2, %r2, %r2, %r2}, {%r16071, %r16072, %r16073, %r16074};
	bar.warp.sync 	-1;
	wmma.mma.sync.aligned.row.col.m16n16k16.f16.f16 {%r16079, %r16080, %r16081, %r16082}, {%r2, %r2, %r2, %r2, %r2, %r2, %r2, %r2}, {%r2, %r2, %r2, %r2, %r2, %r2, %r2, %r2}, {%r16075, %r16076, %r16077, %r16078};
	bar.warp.sync 	-1;
	wmma.mma.sync.aligned.row.col.m16n16k16.f16.f16 {%r16083, %r16084, %r16085, %r16086}, {%r2, %r2, %r2, %r2, %r2, %r2, %r2, %r2}, {%r2, %r2, %r2, %r2, %r2, %r2, %r2, %r2}, {%r16079, %r16080, %r16081, %r16082};
	bar.warp.sync 	-1;
	wmma.mma.sync.aligned.row.col.m16n16k16.f16.f16 {%r16087, %r16088, %r16089, %r16090}, {%r2, %r2, %r2, %r2, %r2, %r2, %r2, %r2}, {%r2, %r2, %r2, %r2, %r2, %r2, %r2, %r2}, {%r16083, %r16084, %r16085, %r16086};
	bar.warp.sync 	-1;
	wmma.mma.sync.aligned.row.col.m16n16k16.f16.f16 {%r16091, %r16092, %r16093, %r16094}, {%r2, %r2, %r2, %r2, %r2, %r2, %r2, %r2}, {%r2, %r2, %r2, %r2, %r2, %r2, %r2, %r2}, {%r16087, %r16088, %r16089, %r16090};
	bar.warp.sync 	-1;
	wmma.mma.sync.aligned.row.col.m16n16k16.f16.f16 {%r16095, %r16096, %r16097, %r16098}, {%r2, %r2, %r2, %r2, %r2, %r2, %r2, %r2}, {%r2, %r2, %r2, %r2, %r2, %r2, %r2, %r2}, {%r16091, %r16092, %r16093, %r16094};
	bar.warp.sync 	-1;
	wmma.mma.sync.aligned.row.col.m16n16k16.f16.f16 {%r16099, %r16100, %r16101, %r16102}, {%r2, %r2, %r2, %r2, %r2, %r2, %r2, %r2}, {%r2, %r2, %r2, %r2, %r2, %r2, %r2, %r2}, {%r16095, %r16096, %r16097, %r16098};
	bar.warp.sync 	-1;
	wmma.mma.sync.aligned.row.col.m16n16k16.f16.f16 {%r16103, %r16104, %r16105, %r16106}, {%r2, %r2, %r2, %r2, %r2, %r2, %r2, %r2}, {%r2, %r2, %r2, %r2, %r2, %r2, %r2, %r2}, {%r16099, %r16100, %r16101, %r16102};
	bar.warp.sync 	-1;
	wmma.mma.sync.aligned.row.col.m16n16k16.f16.f16 {%r16107, %r16108, %r16109, %r16110}, {%r2, %r2, %r2, %r2, %r2, %r2, %r2, %r2}, {%r2, %r2, %r2, %r2, %r2, %r2, %r2, %r2}, {%r16103, %r16104, %r16105, %r16106};
	bar.warp.sync 	-1;
	wmma.mma.sync.aligned.row.col.m16n16k16.f16.f16 {%r16111, %r16112, %r16113, %r16114}, {%r2, %r2, %r2, %r2, %r2, %r2, %r2, %r2}, {%r2, %r2, %r2, %r2, %r2, %r2, %r2, %r2}, {%r16107, %r16108, %r16109, %r16110};
	bar.warp.sync 	-1;
	wmma.mma.sync.aligned.row.col.m16n16k16.f16.f16 {%r16115, %r16116, %r16117, %r16118}, {%r2, %r2, %r2, %r2, %r2, %r2, %r2, %r2}, {%r2, %r2, %r2, %r2, %r2, %r2, %r2, %r2}, {%r16111, %r16112, %r16113, %r16114};
	bar.warp.sync 	-1;
	wmma.mma.sync.aligned.row.col.m16n16k16.f16.f16 {%r16119, %r16120, %r16121, %r16122}, {%r2, %r2, %r2, %r2, %r2, %r2, %r2, %r2}, {%r2, %r2, %r2, %r2, %r2, %r2, %r2, %r2}, {%r16115, %r16116, %r16117, %r16118};
	bar.warp.sync 	-1;
	wmma.mma.sync.aligned.row.col.m16n16k16.f16.f16 {%r16123, %r16124, %r16125, %r16126}, {%r2, %r2, %r2, %r2, %r2, %r2, %r2, %r2}, {%r2, %r2, %r2, %r2, %r2, %r2, %r2, %r2}, {%r16119, %r16120, %r16121, %r16122};
	bar.warp.sync 	-1;
	wmma.mma.sync.aligned.row.col.m16n16k16.f16.f16 {%r16127, %r16128, %r16129, %r16130}, {%r2, %r2, %r2, %r2, %r2, %r2, %r2, %r2}, {%r2, %r2, %r2, %r2, %r2, %r2, %r2, %r2}, {%r16123, %r16124, %r16125, %r16126};
	bar.warp.sync 	-1;
	wmma.mma.sync.aligned.row.col.m16n16k16.f16.f16 {%r16131, %r16132, %r16133, %r16134}, {%r2, %r2, %r2, %r2, %r2, %r2, %r2, %r2}, {%r2, %r2, %r2, %r2, %r2, %r2, %r2, %r2}, {%r16127, %r16128, %r16129, %r16130};
	bar.warp.sync 	-1;
	wmma.mma.sync.aligned.row.col.m16n16k16.f16.f16 {%r16135, %r16136, %r16137, %r16138}, {%r2, %r2, %r2, %r2, %r2, %r2, %r2, %r2}, {%r2, %r2, %r2, %r2, %r2, %r2, %r2, %r2}, {%r16131, %r16132, %r16133, %r16134};
	bar.warp.sync 	-1;
	wmma.mma.sync.aligned.row.col.m16n16k16.f16.f16 {%r16139, %r16140, %r16141, %r16142}, {%r2, %r2, %r2, %r2, %r2, %r2, %r2, %r2}, {%r2, %r2, %r2, %r2, %r2, %r2, %r2, %r2}, {%r16135, %r16136, %r16137, %r16138};
	bar.warp.sync 	-1;
	wmma.mma.sync.aligned.row.col.m16n16k16.f16.f16 {%r16143, %r16144, %r16145, %r16146}, {%r2, %r2, %r2, %r2, %r2, %r2, %r2, %r2}, {%r2, %r2, %r2, %r2, %r2, %r2, %r2, %r2}, {%r16139, %r16140, %r16141, %r16142};
	bar.warp.sync 	-1;
	wmma.mma.sync.aligned.row.col.m16n16k16.f16.f16 {%r16147, %r16148, %r16149, %r16150}, {%r2, %r2, %r2, %r2, %r2, %r2, %r2, %r2}, {%r2, %r2, %r2, %r2, %r2, %r2, %r2, %r2}, {%r16143, %r16144, %r16145, %r16146};
	bar.warp.sync 	-1;
	wmma.mma.sync.aligned.row.col.m16n16k16.f16.f16 {%r16151, %r16152, %r16153, %r16154}, {%r2, %r2, %r2, %r2, %r2, %r2, %r2, %r2}, {%r2, %r2, %r2, %r2, %r2, %r2, %r2, %r2}, {%r16147, %r16148, %r16149, %r16150};
	bar.warp.sync 	-1;
	wmma.mma.sync.aligned.row.col.m16n16k16.f16.f16 {%r16155, %r16156, %r16157, %r16158}, {%r2, %r2, %r2, %r2, %r2, %r2, %r2, %r2}, {%r2, %r2, %r2, %r2, %r2, %r2, %r2, %r2}, {%r16151, %r16152, %r16153, %r16154};
	bar.warp.sync 	-1;
	wmma.mma.sync.aligned.row.col.m16n16k16.f16.f16 {%r16159, %r16160, %r16161, %r16162}, {%r2, %r2, %r2, %r2, %r2, %r2, %r2, %r2}, {%r2, %r2, %r2, %r2, %r2, %r2, %r2, %r2}, {%r16155, %r16156, %r16157, %r16158};
	bar.warp.sync 	-1;
	wmma.mma.sync.aligned.row.col.m16n16k16.f16.f16 {%r16163, %r16164, %r16165, %r16166}, {%r2, %r2, %r2, %r2, %r2, %r2, %r2, %r2}, {%r2, %r2, %r2, %r2, %r2, %r2, %r2, %r2}, {%r16159, %r16160, %r16161, %r16162};
	bar.warp.sync 	-1;
	wmma.mma.sync.aligned.row.col.m16n16k16.f16.f16 {%r16167, %r16168, %r16169, %r16170}, {%r2, %r2, %r2, %r2, %r2, %r2, %r2, %r2}, {%r2, %r2, %r2, %r2, %r2, %r2, %r2, %r2}, {%r16163, %r16164, %r16165, %r16166};
	bar.warp.sync 	-1;
	wmma.mma.sync.aligned.row.col.m16n16k16.f16.f16 {%r16171, %r16172, %r16173, %r16174}, {%r2, %r2, %r2, %r2, %r2, %r2, %r2, %r2}, {%r2, %r2, %r2, %r2, %r2, %r2, %r2, %r2}, {%r16167, %r16168, %r16169, %r16170};
	bar.warp.sync 	-1;
	wmma.mma.sync.aligned.row.col.m16n16k16.f16.f16 {%r16175, %r16176, %r16177, %r16178}, {%r2, %r2, %r2, %r2, %r2, %r2, %r2, %r2}, {%r2, %r2, %r2, %r2, %r2, %r2, %r2, %r2}, {%r16171, %r16172, %r16173, %r16174};
	bar.warp.sync 	-1;
	wmma.mma.sync.aligned.row.col.m16n16k16.f16.f16 {%r16179, %r16180, %r16181, %r16182}, {%r2, %r2, %r2, %r2, %r2, %r2, %r2, %r2}, {%r2, %r2, %r2, %r2, %r2, %r2, %r2, %r2}, {%r16175, %r16176, %r16177, %r16178};
	bar.warp.sync 	-1;
	wmma.mma.sync.aligned.row.col.m16n16k16.f16.f16 {%r16183, %r16184, %r16185, %r16186}, {%r2, %r2, %r2, %r2, %r2, %r2, %r2, %r2}, {%r2, %r2, %r2, %r2, %r2, %r2, %r2, %r2}, {%r16179, %r16180, %r16181, %r16182};
	bar.warp.sync 	-1;
	wmma.mma.sync.aligned.row.col.m16n16k16.f16.f16 {%r16187, %r16188, %r16189, %r16190}, {%r2, %r2, %r2, %r2, %r2, %r2, %r2, %r2}, {%r2, %r2, %r2, %r2, %r2, %r2, %r2, %r2}, {%r16183, %r16184, %r16185, %r16186};
	bar.warp.sync 	-1;
	wmma.mma.sync.aligned.row.col.m16n16k16.f16.f16 {%r16191, %r16192, %r16193, %r16194}, {%r2, %r2, %r2, %r2, %r2, %r2, %r2, %r2}, {%r2, %r2, %r2, %r2, %r2, %r2, %r2, %r2}, {%r16187, %r16188, %r16189, %r16190};
	bar.warp.sync 	-1;
	wmma.mma.sync.aligned.row.col.m16n16k16.f16.f16 {%r16195, %r16196, %r16197, %r16198}, {%r2, %r2, %r2, %r2, %r2, %r2, %r2, %r2}, {%r2, %r2, %r2, %r2, %r2, %r2, %r2, %r2}, {%r16191, %r16192, %r16193, %r16194};
	bar.warp.sync 	-1;
	wmma.mma.sync.aligned.row.col.m16n16k16.f16.f16 {%r16199, %r16200, %r16201, %r16202}, {%r2, %r2, %r2, %r2, %r2, %r2, %r2, %r2}, {%r2, %r2, %r2, %r2, %r2, %r2, %r2, %r2}, {%r16195, %r16196, %r16197, %r16198};
	bar.warp.sync 	-1;
	wmma.mma.sync.aligned.row.col.m16n16k16.f16.f16 {%r16203, %r16204, %r16205, %r16206}, {%r2, %r2, %r2, %r2, %r2, %r2, %r2, %r2}, {%r2, %r2, %r2, %r2, %r2, %r2, %r2, %r2}, {%r16199, %r16200, %r16201, %r16202};
	bar.warp.sync 	-1;
	wmma.mma.sync.aligned.row.col.m16n16k16.f16.f16 {%r16207, %r16208, %r16209, %r16210}, {%r2, %r2, %r2, %r2, %r2, %r2, %r2, %r2}, {%r2, %r2, %r2, %r2, %r2, %r2, %r2, %r2}, {%r16203, %r16204, %r16205, %r16206};
	bar.warp.sync 	-1;
	wmma.mma.sync.aligned.row.col.m16n16k16.f16.f16 {%r16211, %r16212, %r16213, %r16214}, {%r2, %r2, %r2, %r2, %r2, %r2, %r2, %r2}, {%r2, %r2, %r2, %r2, %r2, %r2, %r2, %r2}, {%r16207, %r16208, %r16209, %r16210};
	bar.warp.sync 	-1;
	wmma.mma.sync.aligned.row.col.m16n16k16.f16.f16 {%r16215, %r16216, %r16217, %r16218}, {%r2, %r2, %r2, %r2, %r2, %r2, %r2, %r2}, {%r2, %r2, %r2, %r2, %r2, %r2, %r2, %r2}, {%r16211, %r16212, %r16213, %r16214};
	bar.warp.sync 	-1;
	wmma.mma.sync.aligned.row.col.m16n16k16.f16.f16 {%r16219, %r16220, %r16221, %r16222}, {%r2, %r2, %r2, %r2, %r2, %r2, %r2, %r2}, {%r2, %r2, %r2, %r2, %r2, %r2, %r2, %r2}, {%r16215, %r16216, %r16217, %r16218};
	bar.warp.sync 	-1;
	wmma.mma.sync.aligned.row.col.m16n16k16.f16.f16 {%r16223, %r16224, %r16225, %r16226}, {%r2, %r2, %r2, %r2, %r2, %r2, %r2, %r2}, {%r2, %r2, %r2, %r2, %r2, %r2, %r2, %r2}, {%r16219, %r16220, %r16221, %r16222};
	bar.warp.sync 	-1;
	wmma.mma.sync.aligned.row.col.m16n16k16.f16.f16 {%r16227, %r16228, %r16229, %r16230}, {%r2, %r2, %r2, %r2, %r2, %r2, %r2, %r2}, {%r2, %r2, %r2, %r2, %r2, %r2, %r2, %r2}, {%r16223, %r16224, %r16225, %r16226};
	bar.warp.sync 	-1;
	wmma.mma.sync.aligned.row.col.m16n16k16.f16.f16 {%r16231, %r16232, %r16233, %r16234}, {%r2, %r2, %r2, %r2, %r2, %r2, %r2, %r2}, {%r2, %r2, %r2, %r2, %r2, %r2, %r2, %r2}, {%r16227, %r16228, %r16229, %r16230};
	bar.warp.sync 	-1;
	wmma.mma.sync.aligned.row.col.m16n16k16.f16.f16 {%r16235, %r16236, %r16237, %r16238}, {%r2, %r2, %r2, %r2, %r2, %r2, %r2, %r2}, {%r2, %r2, %r2, %r2, %r2, %r2, %r2, %r2}, {%r16231, %r16232, %r16233, %r16234};
	bar.warp.sync 	-1;
	wmma.mma.sync.aligned.row.col.m16n16k16.f16.f16 {%r16239, %r16240, %r16241, %r16242}, {%r2, %r2, %r2, %r2, %r2, %r2, %r2, %r2}, {%r2, %r2, %r2, %r2, %r2, %r2, %r2, %r2}, {%r16235, %r16236, %r16237, %r16238};
	bar.warp.sync 	-1;
	wmma.mma.sync.aligned.row.col.m16n16k16.f16.f16 {%r16243, %r16244, %r16245, %r16246}, {%r2, %r2, %r2, %r2, %r2, %r2, %r2, %r2}, {%r2, %r2, %r2, %r2, %r2, %r2, %r2, %r2}, {%r16239, %r16240, %r16241, %r16242};
	bar.warp.sync 	-1;
	wmma.mma.sync.aligned.row.col.m16n16k16.f16.f16 {%r16247, %r16248, %r16249, %r16250}, {%r2, %r2, %r2, %r2, %r2, %r2, %r2, %r2}, {%r2, %r2, %r2, %r2, %r2, %r2, %r2, %r2}, {%r16243, %r16244, %r16245, %r16246};
	bar.warp.sync 	-1;
	wmma.mma.sync.aligned.row.col.m16n16k16.f16.f16 {%r16251, %r16252, %r16253, %r16254}, {%r2, %r2, %r2, %r2, %r2, %r2, %r2, %r2}, {%r2, %r2, %r2, %r2, %r2, %r2, %r2, %r2}, {%r16247, %r16248, %r16249, %r16250};
	bar.warp.sync 	-1;
	wmma.mma.sync.aligned.row.col.m16n16k16.f16.f16 {%r16255, %r16256, %r16257, %r16258}, {%r2, %r2, %r2, %r2, %r2, %r2, %r2, %r2}, {%r2, %r2, %r2, %r2, %r2, %r2, %r2, %r2}, {%r16251, %r16252, %r16253, %r16254};
	bar.warp.sync 	-1;
	wmma.mma.sync.aligned.row.col.m16n16k16.f16.f16 {%r16259, %r16260, %r16261, %r16262}, {%r2, %r2, %r2, %r2, %r2, %r2, %r2, %r2}, {%r2, %r2, %r2, %r2, %r2, %r2, %r2, %r2}, {%r16255, %r16256, %r16257, %r16258};
	bar.warp.sync 	-1;
	wmma.mma.sync.aligned.row.col.m16n16k16.f16.f16 {%r16263, %r16264, %r16265, %r16266}, {%r2, %r2, %r2, %r2, %r2, %r2, %r2, %r2}, {%r2, %r2, %r2, %r2, %r2, %r2, %r2, %r2}, {%r16259, %r16260, %r16261, %r16262};
	bar.warp.sync 	-1;
	wmma.mma.sync.aligned.row.col.m16n16k16.f16.f16 {%r16267, %r16268, %r16269, %r16270}, {%r2, %r2, %r2, %r2, %r2, %r2, %r2, %r2}, {%r2, %r2, %r2, %r2, %r2, %r2, %r2, %r2}, {%r16263, %r16264, %r16265, %r16266};
	bar.warp.sync 	-1;
	wmma.mma.sync.aligned.row.col.m16n16k16.f16.f16 {%r16271, %r16272, %r16273, %r16274}, {%r2, %r2, %r2, %r2, %r2, %r2, %r2, %r2}, {%r2, %r2, %r2, %r2, %r2, %r2, %r2, %r2}, {%r16267, %r16268, %r16269, %r16270};
	bar.warp.sync 	-1;
	wmma.mma.sync.aligned.row.col.m16n16k16.f16.f16 {%r16275, %r16276, %r16277, %r16278}, {%r2, %r2, %r2, %r2, %r2, %r2, %r2, %r2}, {%r2, %r2, %r2, %r2, %r2, %r2, %r2, %r2}, {%r16271, %r16272, %r16273, %r16274};
	bar.warp.sync 	-1;
	wmma.mma.sync.aligned.row.col.m16n16k16.f16.f16 {%r16279, %r16280, %r16281, %r16282}, {%r2, %r2, %r2, %r2, %r2, %r2, %r2, %r2}, {%r2, %r2, %r2, %r2, %r2, %r2, %r2, %r2}, {%r16275, %r16276, %r16277, %r16278};
	bar.warp.sync 	-1;
	wmma.mma.sync.aligned.row.col.m16n16k16.f16.f16 {%r16283, %r16284, %r16285, %r16286}, {%r2, %r2, %r2, %r2, %r2, %r2, %r2, %r2}, {%r2, %r2, %r2, %r2, %r2, %r2, %r2, %r2}, {%r16279, %r16280, %r16281, %r16282};
	bar.warp.sync 	-1;
	wmma.mma.sync.aligned.row.col.m16n16k16.f16.f16 {%r16287, %r16288, %r16289, %r16290}, {%r2, %r2, %r2, %r2, %r2, %r2, %r2, %r2}, {%r2, %r2, %r2, %r2, %r2, %r2, %r2, %r2}, {%r16283, %r16284, %r16285, %r16286};
	bar.warp.sync 	-1;
	wmma.mma.sync.aligned.row.col.m16n16k16.f16.f16 {%r16291, %r16292, %r16293, %r16294}, {%r2, %r2, %r2, %r2, %r2, %r2, %r2, %r2}, {%r2, %r2, %r2, %r2, %r2, %r2, %r2, %r2}, {%r16287, %r16288, %r16289, %r16290};
	bar.warp.sync 	-1;
	wmma.mma.sync.aligned.row.col.m16n16k16.f16.f16 {%r16295, %r16296, %r16297, %r16298}, {%r2, %r2, %r2, %r2, %r2, %r2, %r2, %r2}, {%r2, %r2, %r2, %r2, %r2, %r2, %r2, %r2}, {%r16291, %r16292, %r16293, %r16294};
	bar.warp.sync 	-1;
	wmma.mma.sync.aligned.row.col.m16n16k16.f16.f16 {%r16299, %r16300, %r16301, %r16302}, {%r2, %r2, %r2, %r2, %r2, %r2, %r2, %r2}, {%r2, %r2, %r2, %r2, %r2, %r2, %r2, %r2}, {%r16295, %r16296, %r16297, %r16298};
	bar.warp.sync 	-1;
	wmma.mma.sync.aligned.row.col.m16n16k16.f16.f16 {%r16303, %r16304, %r16305, %r16306}, {%r2, %r2, %r2, %r2, %r2, %r2, %r2, %r2}, {%r2, %r2, %r2, %r2, %r2, %r2, %r2, %r2}, {%r16299, %r16300, %r16301, %r16302};
	bar.warp.sync 	-1;
	wmma.mma.sync.aligned.row.col.m16n16k16.f16.f16 {%r16307, %r16308, %r16309, %r16310}, {%r2, %r2, %r2, %r2, %r2, %r2, %r2, %r2}, {%r2, %r2, %r2, %r2, %r2, %r2, %r2, %r2}, {%r16303, %r16304, %r16305, %r16306};
	bar.warp.sync 	-1;
	wmma.mma.sync.aligned.row.col.m16n16k16.f16.f16 {%r16311, %r16312, %r16313, %r16314}, {%r2, %r2, %r2, %r2, %r2, %r2, %r2, %r2}, {%r2, %r2, %r2, %r2, %r2, %r2, %r2, %r2}, {%r16307, %r16308, %r16309, %r16310};
	bar.warp.sync 	-1;
	wmma.mma.sync.aligned.row.col.m16n16k16.f16.f16 {%r16315, %r16316, %r16317, %r16318}, {%r2, %r2, %r2, %r2, %r2, %r2, %r2, %r2}, {%r2, %r2, %r2, %r2, %r2, %r2, %r2, %r2}, {%r16311, %r16312, %r16313, %r16314};
	bar.warp.sync 	-1;
	wmma.mma.sync.aligned.row.col.m16n16k16.f16.f16 {%r16319, %r16320, %r16321, %r16322}, {%r2, %r2, %r2, %r2, %r2, %r2, %r2, %r2}, {%r2, %r2, %r2, %r2, %r2, %r2, %r2, %r2}, {%r16315, %r16316, %r16317, %r16318};
	bar.warp.sync 	-1;
	wmma.mma.sync.aligned.row.col.m16n16k16.f16.f16 {%r16323, %r16324, %r16325, %r16326}, {%r2, %r2, %r2, %r2, %r2, %r2, %r2, %r2}, {%r2, %r2, %r2, %r2, %r2, %r2, %r2, %r2}, {%r16319, %r16320, %r16321, %r16322};
	bar.warp.sync 	-1;
	wmma.mma.sync.aligned.row.col.m16n16k16.f16.f16 {%r16327, %r16328, %r16329, %r16330}, {%r2, %r2, %r2, %r2, %r2, %r2, %r2, %r2}, {%r2, %r2, %r2, %r2, %r2, %r2, %r2, %r2}, {%r16323, %r16324, %r16325, %r16326};
	bar.warp.sync 	-1;
	wmma.mma.sync.aligned.row.col.m16n16k16.f16.f16 {%r16331, %r16332, %r16333, %r16334}, {%r2, %r2, %r2, %r2, %r2, %r2, %r2, %r2}, {%r2, %r2, %r2, %r2, %r2, %r2, %r2, %r2}, {%r16327, %r16328, %r16329, %r16330};
	bar.warp.sync 	-1;
	wmma.mma.sync.aligned.row.col.m16n16k16.f16.f16 {%r16335, %r16336, %r16337, %r16338}, {%r2, %r2, %r2, %r2, %r2, %r2, %r2, %r2}, {%r2, %r2, %r2, %r2, %r2, %r2, %r2, %r2}, {%r16331, %r16332, %r16333, %r16334};
	bar.warp.sync 	-1;
	wmma.mma.sync.aligned.row.col.m16n16k16.f16.f16 {%r16339, %r16340, %r16341, %r16342}, {%r2, %r2, %r2, %r2, %r2, %r2, %r2, %r2}, {%r2, %r2, %r2, %r2, %r2, %r2, %r2, %r2}, {%r16335, %r16336, %r16337, %r16338};
	bar.warp.sync 	-1;
	wmma.mma.sync.aligned.row.col.m16n16k16.f16.f16 {%r16343, %r16344, %r16345, %r16346}, {%r2, %r2, %r2, %r2, %r2, %r2, %r2, %r2}, {%r2, %r2, %r2, %r2, %r2, %r2, %r2, %r2}, {%r16339, %r16340, %r16341, %r16342};
	bar.warp.sync 	-1;
	wmma.mma.sync.aligned.row.col.m16n16k16.f16.f16 {%r16347, %r16348, %r16349, %r16350}, {%r2, %r2, %r2, %r2, %r2, %r2, %r2, %r2}, {%r2, %r2, %r2, %r2, %r2, %r2, %r2, %r2}, {%r16343, %r16344, %r16345, %r16346};
	bar.warp.sync 	-1;
	wmma.mma.sync.aligned.row.col.m16n16k16.f16.f16 {%r16351, %r16352, %r16353, %r16354}, {%r2, %r2, %r2, %r2, %r2, %r2, %r2, %r2}, {%r2, %r2, %r2, %r2, %r2, %r2, %r2, %r2}, {%r16347, %r16348, %r16349, %r16350};
	bar.warp.sync 	-1;
	wmma.mma.sync.aligned.row.col.m16n16k16.f16.f16 {%r16355, %r16356, %r16357, %r16358}, {%r2, %r2, %r2, %r2, %r2, %r2, %r2, %r2}, {%r2, %r2, %r2, %r2, %r2, %r2, %r2, %r2}, {%r16351, %r16352, %r16353, %r16354};
	bar.warp.sync 	-1;
	wmma.mma.sync.aligned.row.col.m16n16k16.f16.f16 {%r16359, %r16360, %r16361, %r16362}, {%r2, %r2, %r2, %r2, %r2, %r2, %r2, %r2}, {%r2, %r2, %r2, %r2, %r2, %r2, %r2, %r2}, {%r16355, %r16356, %r16357, %r16358};
	bar.warp.sync 	-1;
	wmma.mma.sync.aligned.row.col.m16n16k16.f16.f16 {%r16363, %r16364, %r16365, %r16366}, {%r2, %r2, %r2, %r2, %r2, %r2, %r2, %r2}, {%r2, %r2, %r2, %r2, %r2, %r2, %r2, %r2}, {%r16359, %r16360, %r16361, %r16362};
	bar.warp.sync 	-1;
	wmma.mma.sync.aligned.row.col.m16n16k16.f16.f16 {%r16367, %r16368, %r16369, %r16370}, {%r2, %r2, %r2, %r2, %r2, %r2, %r2, %r2}, {%r2, %r2, %r2, %r2, %r2, %r2, %r2, %r2}, {%r16363, %r16364, %r16365, %r16366};
	bar.warp.sync 	-1;
	wmma.mma.sync.aligned.row.col.m16n16k16.f16.f16 {%r16371, %r16372, %r16373, %r16374}, {%r2, %r2, %r2, %r2, %r2, %r2, %r2, %r2}, {%r2, %r2, %r2, %r2, %r2, %r2, %r2, %r2}, {%r16367, %r16368, %r16369, %r16370};
	bar.warp.sync 	-1;
	wmma.mma.sync.aligned.row.col.m16n16k16.f16.f16 {%r16375, %r16376, %r16377, %r16378}, {%r2, %r2, %r2, %r2, %r2, %r2, %r2, %r2}, {%r2, %r2, %r2, %r2, %r2, %r2, %r2, %r2}, {%r16371, %r16372, %r16373, %r16374};
	bar.warp.sync 	-1;
	wmma.mma.sync.aligned.row.col.m16n16k16.f16.f16 {%r16379, %r16380, %r16381, %r16382}, {%r2, %r2, %r2, %r2, %r2, %r2, %r2, %r2}, {%r2, %r2, %r2, %r2, %r2, %r2, %r2, %r2}, {%r16375, %r16376, %r16377, %r16378};
	bar.warp.sync 	-1;
	wmma.mma.sync.aligned.row.col.m16n16k16.f16.f16 {%r16383, %r16384, %r16385, %r16386}, {%r2, %r2, %r2, %r2, %r2, %r2, %r2, %r2}, {%r2, %r2, %r2, %r2, %r2, %r2, %r2, %r2}, {%r16379, %r16380, %r16381, %r16382};
	bar.warp.sync 	-1;
	wmma.mma.sync.aligned.row.col.m16n16k16.f16.f16 {%r16387, %r16388, %r16389, %r16390}, {%r2, %r2, %r2, %r2, %r2, %r2, %r2, %r2}, {%r2, %r2, %r2, %r2, %r2, %r2, %r2, %r2}, {%r16383, %r16384, %r16385, %r16386};
	bar.warp.sync 	-1;
	wmma.mma.sync.aligned.row.col.m16n16k16.f16.f16 {%r16391, %r16392, %r16393, %r16394}, {%r2, %r2, %r2, %r2, %r2, %r2, %r2, %r2}, {%r2, %r2, %r2, %r2, %r2, %r2, %r2, %r2}, {%r16387, %r16388, %r16389, %r16390};
	bar.warp.sync 	-1;
	wmma.mma.sync.aligned.row.col.m16n16k16.f16.f16 {%r16395, %r16396, %r16397, %r16398}, {%r2, %r2, %r2, %r2, %r2, %r2, %r2, %r2}, {%r2, %r2, %r2, %r2, %r2, %r2, %r2, %r2}, {%r16391, %r16392, %r16393, %r16394};
	bar.warp.sync 	-1;
	wmma.mma.sync.aligned.row.col.m16n16k16.f16.f16 {%r16399, %r16400, %r16401, %r16402}, {%r2, %r2, %r2, %r2, %r2, %r2, %r2, %r2}, {%r2, %r2, %r2, %r2, %r2, %r2, %r2, %r2}, {%r16395, %r16396, %r16397, %r16398};
	bar.warp.sync 	-1;
	wmma.mma.sync.aligned.row.col.m16n16k16.f16.f16 {%r16403, %r16404, %r16405, %r16406}, {%r2, %r2, %r2, %r2, %r2, %r2, %r2, %r2}, {%r2, %r2, %r2, %r2, %r2, %r2, %r2, %r2}, {%r16399, %r16400, %r16401, %r16402};
	bar.warp.sync 	-1;
	wmma.mma.sync.aligned.row.col.m16n16k16.f16.f16 {%r16407, %r16408, %r16409, %r16410}, {%r2, %r2, %r2, %r2, %r2, %r2, %r2, %r2}, {%r2, %r2, %r2, %r2, %r2, %r2, %r2, %r2}, {%r16403, %r16404, %r16405, %r16406};
	bar.warp.sync 	-1;
	wmma.mma.sync.aligned.row.col.m16n16k16.f16.f16 {%r16411, %r16412, %r16413, %r16414}, {%r2, %r2, %r2, %r2, %r2, %r2, %r2, %r2}, {%r2, %r2, %r2, %r2, %r2, %r2, %r2, %r2}, {%r16407, %r16408, %r16409, %r16410};
	bar.warp.sync 	-1;
	wmma.mma.sync.aligned.row.col.m16n16k16.f16.f16 {%r16415, %r16416, %r16417, %r16418}, {%r2, %r2, %r2, %r2, %r2, %r2, %r2, %r2}, {%r2, %r2, %r2, %r2, %r2, %r2, %r2, %r2}, {%r16411, %r16412, %r16413, %r16414};
	bar.warp.sync 	-1;
	wmma.mma.sync.aligned.row.col.m16n16k16.f16.f16 {%r16419, %r16420, %r16421, %r16422}, {%r2, %r2, %r2, %r2, %r2, %r2, %r2, %r2}, {%r2, %r2, %r2, %r2, %r2, %r2, %r2, %r2}, {%r16415, %r16416, %r16417, %r16418};
	bar.warp.sync 	-1;
	wmma.mma.sync.aligned.row.col.m16n16k16.f16.f16 {%r16423, %r16424, %r16425, %r16426}, {%r2, %r2, %r2, %r2, %r2, %r2, %r2, %r2}, {%r2, %r2, %r2, %r2, %r2, %r2, %r2, %r2}, {%r16419, %r16420, %r16421, %r16422};
	bar.warp.sync 	-1;
	wmma.mma.sync.aligned.row.col.m16n16k16.f16.f16 {%r16427, %r16428, %r16429, %r16430}, {%r2, %r2, %r2, %r2, %r2, %r2, %r2, %r2}, {%r2, %r2, %r2, %r2, %r2, %r2, %r2, %r2}, {%r16423, %r16424, %r16425, %r16426};
	bar.warp.sync 	-1;
	wmma.mma.sync.aligned.row.col.m16n16k16.f16.f16 {%r16431, %r16432, %r16433, %r16434}, {%r2, %r2, %r2, %r2, %r2, %r2, %r2, %r2}, {%r2, %r2, %r2, %r2, %r2, %r2, %r2, %r2}, {%r16427, %r16428, %r16429, %r16430};
	bar.warp.sync 	-1;
	wmma.mma.sync.aligned.row.col.m16n16k16.f16.f16 {%r16435, %r16436, %r16437, %r16438}, {%r2, %r2, %r2, %r2, %r2, %r2, %r2, %r2}, {%r2, %r2, %r2, %r2, %r2, %r2, %r2, %r2}, {%r16431, %r16432, %r16433, %r16434};
	bar.warp.sync 	-1;
	wmma.mma.sync.aligned.row.col.m16n16k16.f16.f16 {%r16439, %r16440, %r16441, %r16442}, {%r2, %r2, %r2, %r2, %r2, %r2, %r2, %r2}, {%r2, %r2, %r2, %r2, %r2, %r2, %r2, %r2}, {%r16435, %r16436, %r16437, %r16438};
	bar.warp.sync 	-1;
	wmma.mma.sync.aligned.row.col.m16n16k16.f16.f16 {%r16443, %r16444, %r16445, %r16446}, {%r2, %r2, %r2, %r2, %r2, %r2, %r2, %r2}, {%r2, %r2, %r2, %r2, %r2, %r2, %r2, %r2}, {%r16439, %r16440, %r16441, %r16442};
	bar.warp.sync 	-1;
	wmma.mma.sync.aligned.row.col.m16n16k16.f16.f16 {%r16447, %r16448, %r16449, %r16450}, {%r2, %r2, %r2, %r2, %r2, %r2, %r2, %r2}, {%r2, %r2, %r2, %r2, %r2, %r2, %r2, %r2}, {%r16443, %r16444, %r16445, %r16446};
	bar.warp.sync 	-1;
	wmma.mma.sync.aligned.row.col.m16n16k16.f16.f16 {%r16451, %r16452, %r16453, %r16454}, {%r2, %r2, %r2, %r2, %r2, %r2, %r2, %r2}, {%r2, %r2, %r2, %r2, %r2, %r2, %r2, %r2}, {%r16447, %r16448, %r16449, %r16450};
	bar.warp.sync 	-1;
	wmma.mma.sync.aligned.row.col.m16n16k16.f16.f16 {%r16455, %r16456, %r16457, %r16458}, {%r2, %r2, %r2, %r2, %r2, %r2, %r2, %r2}, {%r2, %r2, %r2, %r2, %r2, %r2, %r2, %r2}, {%r16451, %r16452, %r16453, %r16454};
	bar.warp.sync 	-1;
	wmma.mma.sync.aligned.row.col.m16n16k16.f16.f16 {%r16459, %r16460, %r16461, %r16462}, {%r2, %r2, %r2, %r2, %r2, %r2, %r2, %r2}, {%r2, %r2, %r2, %r2, %r2, %r2, %r2, %r2}, {%r16455, %r16456, %r16457, %r16458};
	bar.warp.sync 	-1;
	wmma.mma.sync.aligned.row.col.m16n16k16.f16.f16 {%r16463, %r16464, %r16465, %r16466}, {%r2, %r2, %r2, %r2, %r2, %r2, %r2, %r2}, {%r2, %r2, %r2, %r2, %r2, %r2, %r2, %r2}, {%r16459, %r16460, %r16461, %r16462};
	bar.warp.sync 	-1;
	wmma.mma.sync.aligned.row.col.m16n16k16.f16.f16 {%r16467, %r16468, %r16469, %r16470}, {%r2, %r2, %r2, %r2, %r2, %r2, %r2, %r2}, {%r2, %r2, %r2, %r2, %r2, %r2, %r2, %r2}, {%r16463, %r16464, %r16465, %r16466};
	bar.warp.sync 	-1;
	wmma.mma.sync.aligned.row.col.m16n16k16.f16.f16 {%r16471, %r16472, %r16473, %r16474}, {%r2, %r2, %r2, %r2, %r2, %r2, %r2, %r2}, {%r2, %r2, %r2, %r2, %r2, %r2, %r2, %r2}, {%r16467, %r16468, %r16469, %r16470};
	bar.warp.sync 	-1;
	wmma.mma.sync.aligned.row.col.m16n16k16.f16.f16 {%r16475, %r16476, %r16477, %r16478}, {%r2, %r2, %r2, %r2, %r2, %r2, %r2, %r2}, {%r2, %r2, %r2, %r2, %r2, %r2, %r2, %r2}, {%r16471, %r16472, %r16473, %r16474};
	bar.warp.sync 	-1;
	wmma.mma.sync.aligned.row.col.m16n16k16.f16.f16 {%r16479, %r16480, %r16481, %r16482}, {%r2, %r2, %r2, %r2, %r2, %r2, %r2, %r2}, {%r2, %r2, %r2, %r2, %r2, %r2, %r2, %r2}, {%r16475, %r16476, %r16477, %r16478};
	bar.warp.sync 	-1;
	wmma.mma.sync.aligned.row.col.m16n16k16.f16.f16 {%r16483, %r16484, %r16485, %r16486}, {%r2, %r2, %r2, %r2, %r2, %r2, %r2, %r2}, {%r2, %r2, %r2, %r2, %r2, %r2, %r2, %r2}, {%r16479, %r16480, %r16481, %r16482};
	bar.warp.sync 	-1;
	wmma.mma.sync.aligned.row.col.m16n16k16.f16.f16 {%r16487, %r16488, %r16489, %r16490}, {%r2, %r2, %r2, %r2, %r2, %r2, %r2, %r2}, {%r2, %r2, %r2, %r2, %r2, %r2, %r2, %r2}, {%r16483, %r16484, %r16485, %r16486};
	bar.warp.sync 	-1;
	wmma.mma.sync.aligned.row.col.m16n16k16.f16.f16 {%r16491, %r16492, %r16493, %r16494}, {%r2, %r2, %r2, %r2, %r2, %r2, %r2, %r2}, {%r2, %r2, %r2, %r2, %r2, %r2, %r2, %r2}, {%r16487, %r16488, %r16489, %r16490};
	bar.warp.sync 	-1;
	wmma.mma.sync.aligned.row.col.m16n16k16.f16.f16 {%r16495, %r16496, %r16497, %r16498}, {%r2, %r2, %r2, %r2, %r2, %r2, %r2, %r2}, {%r2, %r2, %r2, %r2, %r2, %r2, %r2, %r2}, {%r16491, %r16492, %r16493, %r16494};
	bar.warp.sync 	-1;
	wmma.mma.sync.aligned.row.col.m16n16k16.f16.f16 {%r16499, %r16500, %r16501, %r16502}, {%r2, %r2, %r2, %r2, %r2, %r2, %r2, %r2}, {%r2, %r2, %r2, %r2, %r2, %r2, %r2, %r2}, {%r16495, %r16496, %r16497, %r16498};
	bar.warp.sync 	-1;
	wmma.mma.sync.aligned.row.col.m16n16k16.f16.f16 {%r16503, %r16504, %r16505, %r16506}, {%r2, %r2, %r2, %r2, %r2, %r2, %r2, %r2}, {%r2, %r2, %r2, %r2, %r2, %r2, %r2, %r2}, {%r16499, %r16500, %r16501, %r16502};
	bar.warp.sync 	-1;
	wmma.mma.sync.aligned.row.col.m16n16k16.f16.f16 {%r16507, %r16508, %r16509, %r16510}, {%r2, %r2, %r2, %r2, %r2, %r2, %r2, %r2}, {%r2, %r2, %r2, %r2, %r2, %r2, %r2, %r2}, {%r16503, %r16504, %r16505, %r16506};
	bar.warp.sync 	-1;
	wmma.mma.sync.aligned.row.col.m16n16k16.f16.f16 {%r16511, %r16512, %r16513, %r16514}, {%r2, %r2, %r2, %r2, %r2, %r2, %r2, %r2}, {%r2, %r2, %r2, %r2, %r2, %r2, %r2, %r2}, {%r16507, %r16508, %r16509, %r16510};
	bar.warp.sync 	-1;
	wmma.mma.sync.aligned.row.col.m16n16k16.f16.f16 {%r16515, %r16516, %r16517, %r16518}, {%r2, %r2, %r2, %r2, %r2, %r2, %r2, %r2}, {%r2, %r2, %r2, %r2, %r2, %r2, %r2, %r2}, {%r16511, %r16512, %r16513, %r16514};
	bar.warp.sync 	-1;
	wmma.mma.sync.aligned.row.col.m16n16k16.f16.f16 {%r16519, %r16520, %r16521, %r16522}, {%r2, %r2, %r2, %r2, %r2, %r2, %r2, %r2}, {%r2, %r2, %r2, %r2, %r2, %r2, %r2, %r2}, {%r16515, %r16516, %r16517, %r16518};
	bar.warp.sync 	-1;
	wmma.mma.sync.aligned.row.col.m16n16k16.f16.f16 {%r16523, %r16524, %r16525, %r16526}, {%r2, %r2, %r2, %r2, %r2, %r2, %r2, %r2}, {%r2, %r2, %r2, %r2, %r2, %r2, %r2, %r2}, {%r16519, %r16520, %r16521, %r16522};
	bar.warp.sync 	-1;
	wmma.mma.sync.aligned.row.col.m16n16k16.f16.f16 {%r16527, %r16528, %r16529, %r16530}, {%r2, %r2, %r2, %r2, %r2, %r2, %r2, %r2}, {%r2, %r2, %r2, %r2, %r2, %r2, %r2, %r2}, {%r16523, %r16524, %r16525, %r16526};
	bar.warp.sync 	-1;
	wmma.mma.sync.aligned.row.col.m16n16k16.f16.f16 {%r16531, %r16532, %r16533, %r16534}, {%r2, %r2, %r2, %r2, %r2, %r2, %r2, %r2}, {%r2, %r2, %r2, %r2, %r2, %r2, %r2, %r2}, {%r16527, %r16528, %r16529, %r16530};
	bar.warp.sync 	-1;
	wmma.mma.sync.aligned.row.col.m16n16k16.f16.f16 {%r16535, %r16536, %r16537, %r16538}, {%r2, %r2, %r2, %r2, %r2, %r2, %r2, %r2}, {%r2, %r2, %r2, %r2, %r2, %r2, %r2, %r2}, {%r16531, %r16532, %r16533, %r16534};
	bar.warp.sync 	-1;
	wmma.mma.sync.aligned.row.col.m16n16k16.f16.f16 {%r16539, %r16540, %r16541, %r16542}, {%r2, %r2, %r2, %r2, %r2, %r2, %r2, %r2}, {%r2, %r2, %r2, %r2, %r2, %r2, %r2, %r2}, {%r16535, %r16536, %r16537, %r16538};
	bar.warp.sync 	-1;
	wmma.mma.sync.aligned.row.col.m16n16k16.f16.f16 {%r16543, %r16544, %r16545, %r16546}, {%r2, %r2, %r2, %r2, %r2, %r2, %r2, %r2}, {%r2, %r2, %r2, %r2, %r2, %r2, %r2, %r2}, {%r16539, %r16540, %r16541, %r16542};
	bar.warp.sync 	-1;
	wmma.mma.sync.aligned.row.col.m16n16k16.f16.f16 {%r16547, %r16548, %r16549, %r16550}, {%r2, %r2, %r2, %r2, %r2, %r2, %r2, %r2}, {%r2, %r2, %r2, %r2, %r2, %r2, %r2, %r2}, {%r16543, %r16544, %r16545, %r16546};
	bar.warp.sync 	-1;
	wmma.mma.sync.aligned.row.col.m16n16k16.f16.f16 {%r16551, %r16552, %r16553, %r16554}, {%r2, %r2, %r2, %r2, %r2, %r2, %r2, %r2}, {%r2, %r2, %r2, %r2, %r2, %r2, %r2, %r2}, {%r16547, %r16548, %r16549, %r16550};
	bar.warp.sync 	-1;
	wmma.mma.sync.aligned.row.col.m16n16k16.f16.f16 {%r16555, %r16556, %r16557, %r16558}, {%r2, %r2, %r2, %r2, %r2, %r2, %r2, %r2}, {%r2, %r2, %r2, %r2, %r2, %r2, %r2, %r2}, {%r16551, %r16552, %r16553, %r16554};
	bar.warp.sync 	-1;
	wmma.mma.sync.aligned.row.col.m16n16k16.f16.f16 {%r16559, %r16560, %r16561, %r16562}, {%r2, %r2, %r2, %r2, %r2, %r2, %r2, %r2}, {%r2, %r2, %r2, %r2, %r2, %r2, %r2, %r2}, {%r16555, %r16556, %r16557, %r16558};
	bar.warp.sync 	-1;
	wmma.mma.sync.aligned.row.col.m16n16k16.f16.f16 {%r16563, %r16564, %r16565, %r16566}, {%r2, %r2, %r2, %r2, %r2, %r2, %r2, %r2}, {%r2, %r2, %r2, %r2, %r2, %r2, %r2, %r2}, {%r16559, %r16560, %r16561, %r16562};
	bar.warp.sync 	-1;
	wmma.mma.sync.aligned.row.col.m16n16k16.f16.f16 {%r16567, %r16568, %r16569, %r16570}, {%r2, %r2, %r2, %r2, %r2, %r2, %r2, %r2}, {%r2, %r2, %r2, %r2, %r2, %r2, %r2, %r2}, {%r16563, %r16564, %r16565, %r16566};
	bar.warp.sync 	-1;
	wmma.mma.sync.aligned.row.col.m16n16k16.f16.f16 {%r16571, %r16572, %r16573, %r16574}, {%r2, %r2, %r2, %r2, %r2, %r2, %r2, %r2}, {%r2, %r2, %r2, %r2, %r2, %r2, %r2, %r2}, {%r16567, %r16568, %r16569, %r16570};
	bar.warp.sync 	-1;
	wmma.mma.sync.aligned.row.col.m16n16k16.f16.f16 {%r16575, %r16576, %r16577, %r16578}, {%r2, %r2, %r2, %r2, %r2, %r2, %r2, %r2}, {%r2, %r2, %r2, %r2, %r2, %r2, %r2, %r2}, {%r16571, %r16572, %r16573, %r16574};
	bar.warp.sync 	-1;
	wmma.mma.sync.aligned.row.col.m16n16k16.f16.f16 {%r16579, %r16580, %r16581, %r16582}, {%r2, %r2, %r2, %r2, %r2, %r2, %r2, %r2}, {%r2, %r2, %r2, %r2, %r2, %r2, %r2, %r2}, {%r16575, %r16576, %r16577, %r16578};
	bar.warp.sync 	-1;
	wmma.mma.sync.aligned.row.col.m16n16k16.f16.f16 {%r16583, %r16584, %r16585, %r16586}, {%r2, %r2, %r2, %r2, %r2, %r2, %r2, %r2}, {%r2, %r2, %r2, %r2, %r2, %r2, %r2, %r2}, {%r16579, %r16580, %r16581, %r16582};
	bar.warp.sync 	-1;
	wmma.mma.sync.aligned.row.col.m16n16k16.f16.f16 {%r16587, %r16588, %r16589, %r16590}, {%r2, %r2, %r2, %r2, %r2, %r2, %r2, %r2}, {%r2, %r2, %r2, %r2, %r2, %r2, %r2, %r2}, {%r16583, %r16584, %r16585, %r16586};
	bar.warp.sync 	-1;
	wmma.mma.sync.aligned.row.col.m16n16k16.f16.f16 {%r16591, %r16592, %r16593, %r16594}, {%r2, %r2, %r2, %r2, %r2, %r2, %r2, %r2}, {%r2, %r2, %r2, %r2, %r2, %r2, %r2, %r2}, {%r16587, %r16588, %r16589, %r16590};
	bar.warp.sync 	-1;
	wmma.mma.sync.aligned.row.col.m16n16k16.f16.f16 {%r16595, %r16596, %r16597, %r16598}, {%r2, %r2, %r2, %r2, %r2, %r2, %r2, %r2}, {%r2, %r2, %r2, %r2, %r2, %r2, %r2, %r2}, {%r16591, %r16592, %r16593, %r16594};
	bar.warp.sync 	-1;
	wmma.mma.sync.aligned.row.col.m16n16k16.f16.f16 {%r16599, %r16600, %r16601, %r16602}, {%r2, %r2, %r2, %r2, %r2, %r2, %r2, %r2}, {%r2, %r2, %r2, %r2, %r2, %r2, %r2, %r2}, {%r16595, %r16596, %r16597, %r16598};
	bar.warp.sync 	-1;
	wmma.mma.sync.aligned.row.col.m16n16k16.f16.f16 {%r16603, %r16604, %r16605, %r16606}, {%r2, %r2, %r2, %r2, %r2, %r2, %r2, %r2}, {%r2, %r2, %r2, %r2, %r2, %r2, %r2, %r2}, {%r16599, %r16600, %r16601, %r16602};
	bar.warp.sync 	-1;
	wmma.mma.sync.aligned.row.col.m16n16k16.f16.f16 {%r16607, %r16608, %r16609, %r16610}, {%r2, %r2, %r2, %r2, %r2, %r2, %r2, %r2}, {%r2, %r2, %r2, %r2, %r2, %r2, %r2, %r2}, {%r16603, %r16604, %r16605, %r16606};
	bar.warp.sync 	-1;
	wmma.mma.sync.aligned.row.col.m16n16k16.f16.f16 {%r16611, %r16612, %r16613, %r16614}, {%r2, %r2, %r2, %r2, %r2, %r2, %r2, %r2}, {%r2, %r2, %r2, %r2, %r2, %r2, %r2, %r2}, {%r16607, %r16608, %r16609, %r16610};
	bar.warp.sync 	-1;
	wmma.mma.sync.aligned.row.col.m16n16k16.f16.f16 {%r16615, %r16616, %r16617, %r16618}, {%r2, %r2, %r2, %r2, %r2, %r2, %r2, %r2}, {%r2, %r2, %r2, %r2, %r2, %r2, %r2, %r2}, {%r16611, %r16612, %r16613, %r16614};
	bar.warp.sync 	-1;
	wmma.mma.sync.aligned.row.col.m16n16k16.f16.f16 {%r16619, %r16620, %r16621, %r16622}, {%r2, %r2, %r2, %r2, %r2, %r2, %r2, %r2}, {%r2, %r2, %r2, %r2, %r2, %r2, %r2, %r2}, {%r16615, %r16616, %r16617, %r16618};
	bar.warp.sync 	-1;
	wmma.mma.sync.aligned.row.col.m16n16k16.f16.f16 {%r16623, %r16624, %r16625, %r16626}, {%r2, %r2, %r2, %r2, %r2, %r2, %r2, %r2}, {%r2, %r2, %r2, %r2, %r2, %r2, %r2, %r2}, {%r16619, %r16620, %r16621, %r16622};
	bar.warp.sync 	-1;
	wmma.mma.sync.aligned.row.col.m16n16k16.f16.f16 {%r16627, %r16628, %r16629, %r16630}, {%r2, %r2, %r2, %r2, %r2, %r2, %r2, %r2}, {%r2, %r2, %r2, %r2, %r2, %r2, %r2, %r2}, {%r16623, %r16624, %r16625, %r16626};
	bar.warp.sync 	-1;
	wmma.mma.sync.aligned.row.col.m16n16k16.f16.f16 {%r16631, %r16632, %r16633, %r16634}, {%r2, %r2, %r2, %r2, %r2, %r2, %r2, %r2}, {%r2, %r2, %r2, %r2, %r2, %r2, %r2, %r2}, {%r16627, %r16628, %r16629, %r16630};
	bar.warp.sync 	-1;
	wmma.mma.sync.aligned.row.col.m16n16k16.f16.f16 {%r16635, %r16636, %r16637, %r16638}, {%r2, %r2, %r2, %r2, %r2, %r2, %r2, %r2}, {%r2, %r2, %r2, %r2, %r2, %r2, %r2, %r2}, {%r16631, %r16632, %r16633, %r16634};
	bar.warp.sync 	-1;
	wmma.mma.sync.aligned.row.col.m16n16k16.f16.f16 {%r16639, %r16640, %r16641, %r16642}, {%r2, %r2, %r2, %r2, %r2, %r2, %r2, %r2}, {%r2, %r2, %r2, %r2, %r2, %r2, %r2, %r2}, {%r16635, %r16636, %r16637, %r16638};
	bar.warp.sync 	-1;
	wmma.mma.sync.aligned.row.col.m16n16k16.f16.f16 {%r16643, %r16644, %r16645, %r16646}, {%r2, %r2, %r2, %r2, %r2, %r2, %r2, %r2}, {%r2, %r2, %r2, %r2, %r2, %r2, %r2, %r2}, {%r16639, %r16640, %r16641, %r16642};
	bar.warp.sync 	-1;
	wmma.mma.sync.aligned.row.col.m16n16k16.f16.f16 {%r16647, %r16648, %r16649, %r16650}, {%r2, %r2, %r2, %r2, %r2, %r2, %r2, %r2}, {%r2, %r2, %r2, %r2, %r2, %r2, %r2, %r2}, {%r16643, %r16644, %r16645, %r16646};
	bar.warp.sync 	-1;
	wmma.mma.sync.aligned.row.col.m16n16k16.f16.f16 {%r16651, %r16652, %r16653, %r16654}, {%r2, %r2, %r2, %r2, %r2, %r2, %r2, %r2}, {%r2, %r2, %r2, %r2, %r2, %r2, %r2, %r2}, {%r16647, %r16648, %r16649, %r16650};
	bar.warp.sync 	-1;
	wmma.mma.sync.aligned.row.col.m16n16k16.f16.f16 {%r16655, %r16656, %r16657, %r16658}, {%r2, %r2, %r2, %r2, %r2, %r2, %r2, %r2}, {%r2, %r2, %r2, %r2, %r2, %r2, %r2, %r2}, {%r16651, %r16652, %r16653, %r16654};
	bar.warp.sync 	-1;
	wmma.mma.sync.aligned.row.col.m16n16k16.f16.f16 {%r16659, %r16660, %r16661, %r16662}, {%r2, %r2, %r2, %r2, %r2, %r2, %r2, %r2}, {%r2, %r2, %r2, %r2, %r2, %r2, %r2, %r2}, {%r16655, %r16656, %r16657, %r16658};
	bar.warp.sync 	-1;
	wmma.mma.sync.aligned.row.col.m16n16k16.f16.f16 {%r16663, %r16664, %r16665, %r16666}, {%r2, %r2, %r2, %r2, %r2, %r2, %r2, %r2}, {%r2, %r2, %r2, %r2, %r2, %r2, %r2, %r2}, {%r16659, %r16660, %r16661, %r16662};
	bar.warp.sync 	-1;
	wmma.mma.sync.aligned.row.col.m16n16k16.f16.f16 {%r16667, %r16668, %r16669, %r16670}, {%r2, %r2, %r2, %r2, %r2, %r2, %r2, %r2}, {%r2, %r2, %r2, %r2, %r2, %r2, %r2, %r2}, {%r16663, %r16664, %r16665, %r16666};
	bar.warp.sync 	-1;
	wmma.mma.sync.aligned.row.col.m16n16k16.f16.f16 {%r16671, %r16672, %r16673, %r16674}, {%r2, %r2, %r2, %r2, %r2, %r2, %r2, %r2}, {%r2, %r2, %r2, %r2, %r2, %r2, %r2, %r2}, {%r16667, %r16668, %r16669, %r16670};
	bar.warp.sync 	-1;
	wmma.mma.sync.aligned.row.col.m16n16k16.f16.f16 {%r16675, %r16676, %r16677, %r16678}, {%r2, %r2, %r2, %r2, %r2, %r2, %r2, %r2}, {%r2, %r2, %r2, %r2, %r2, %r2, %r2, %r2}, {%r16671, %r16672, %r16673, %r16674};
	bar.warp.sync 	-1;
	wmma.mma.sync.aligned.row.col.m16n16k16.f16.f16 {%r16679, %r16680, %r16681, %r16682}, {%r2, %r2, %r2, %r2, %r2, %r2, %r2, %r2}, {%r2, %r2, %r2, %r2, %r2, %r2, %r2, %r2}, {%r16675, %r16676, %r16677, %r16678};
	bar.warp.sync 	-1;
	wmma.mma.sync.aligned.row.col.m16n16k16.f16.f16 {%r16683, %r16684, %r16685, %r16686}, {%r2, %r2, %r2, %r2, %r2, %r2, %r2, %r2}, {%r2, %r2, %r2, %r2, %r2, %r2, %r2, %r2}, {%r16679, %r16680, %r16681, %r16682};
	bar.warp.sync 	-1;
	wmma.mma.sync.aligned.row.col.m16n16k16.f16.f16 {%r16687, %r16688, %r16689, %r16690}, {%r2, %r2, %r2, %r2, %r2, %r2, %r2, %r2}, {%r2, %r2, %r2, %r2, %r2, %r2, %r2, %r2}, {%r16683, %r16684, %r16685, %r16686};
	bar.warp.sync 	-1;
	wmma.mma.sync.aligned.row.col.m16n16k16.f16.f16 {%r16691, %r16692, %r16693, %r16694}, {%r2, %r2, %r2, %r2, %r2, %r2, %r2, %r2}, {%r2, %r2, %r2, %r2, %r2, %r2, %r2, %r2}, {%r16687, %r16688, %r16689, %r16690};
	bar.warp.sync 	-1;
	wmma.mma.sync.aligned.row.col.m16n16k16.f16.f16 {%r16695, %r16696, %r16697, %r16698}, {%r2, %r2, %r2, %r2, %r2, %r2, %r2, %r2}, {%r2, %r2, %r2, %r2, %r2, %r2, %r2, %r2}, {%r16691, %r16692, %r16693, %r16694};
	bar.warp.sync 	-1;
	wmma.mma.sync.aligned.row.col.m16n16k16.f16.f16 {%r16699, %r16700, %r16701, %r16702}, {%r2, %r2, %r2, %r2, %r2, %r2, %r2, %r2}, {%r2, %r2, %r2, %r2, %r2, %r2, %r2, %r2}, {%r16695, %r16696, %r16697, %r16698};
	bar.warp.sync 	-1;
	wmma.mma.sync.aligned.row.col.m16n16k16.f16.f16 {%r16703, %r16704, %r16705, %r16706}, {%r2, %r2, %r2, %r2, %r2, %r2, %r2, %r2}, {%r2, %r2, %r2, %r2, %r2, %r2, %r2, %r2}, {%r16699, %r16700, %r16701, %r16702};
	bar.warp.sync 	-1;
	wmma.mma.sync.aligned.row.col.m16n16k16.f16.f16 {%r16707, %r16708, %r16709, %r16710}, {%r2, %r2, %r2, %r2, %r2, %r2, %r2, %r2}, {%r2, %r2, %r2, %r2, %r2, %r2, %r2, %r2}, {%r16703, %r16704, %r16705, %r16706};
	bar.warp.sync 	-1;
	wmma.mma.sync.aligned.row.col.m16n16k16.f16.f16 {%r16711, %r16712, %r16713, %r16714}, {%r2, %r2, %r2, %r2, %r2, %r2, %r2, %r2}, {%r2, %r2, %r2, %r2, %r2, %r2, %r2, %r2}, {%r16707, %r16708, %r16709, %r16710};
	bar.warp.sync 	-1;
	wmma.mma.sync.aligned.row.col.m16n16k16.f16.f16 {%r16715, %r16716, %r16717, %r16718}, {%r2, %r2, %r2, %r2, %r2, %r2, %r2, %r2}, {%r2, %r2, %r2, %r2, %r2, %r2, %r2, %r2}, {%r16711, %r16712, %r16713, %r16714};
	bar.warp.sync 	-1;
	wmma.mma.sync.aligned.row.col.m16n16k16.f16.f16 {%r16719, %r16720, %r16721, %r16722}, {%r2, %r2, %r2, %r2, %r2, %r2, %r2, %r2}, {%r2, %r2, %r2, %r2, %r2, %r2, %r2, %r2}, {%r16715, %r16716, %r16717, %r16718};
	bar.warp.sync 	-1;
	wmma.mma.sync.aligned.row.col.m16n16k16.f16.f16 {%r16723, %r16724, %r16725, %r16726}, {%r2, %r2, %r2, %r2, %r2, %r2, %r2, %r2}, {%r2, %r2, %r2, %r2, %r2, %r2, %r2, %r2}, {%r16719, %r16720, %r16721, %r16722};
	bar.warp.sync 	-1;
	wmma.mma.sync.aligned.row.col.m16n16k16.f16.f16 {%r16727, %r16728, %r16729, %r16730}, {%r2, %r2, %r2, %r2, %r2, %r2, %r2, %r2}, {%r2, %r2, %r2, %r2, %r2, %r2, %r2, %r2}, {%r16723, %r16724, %r16725, %r16726};
	bar.warp.sync 	-1;
	wmma.mma.sync.aligned.row.col.m16n16k16.f16.f16 {%r16731, %r16732, %r16733, %r16734}, {%r2, %r2, %r2, %r2, %r2, %r2, %r2, %r2}, {%r2, %r2, %r2, %r2, %r2, %r2, %r2, %r2}, {%r16727, %r16728, %r16729, %r16730};
	bar.warp.sync 	-1;
	wmma.mma.sync.aligned.row.col.m16n16k16.f16.f16 {%r16735, %r16736, %r16737, %r16738}, {%r2, %r2, %r2, %r2, %r2, %r2, %r2, %r2}, {%r2, %r2, %r2, %r2, %r2, %r2, %r2, %r2}, {%r16731, %r16732, %r16733, %r16734};
	bar.warp.sync 	-1;
	wmma.mma.sync.aligned.row.col.m16n16k16.f16.f16 {%r16739, %r16740, %r16741, %r16742}, {%r2, %r2, %r2, %r2, %r2, %r2, %r2, %r2}, {%r2, %r2, %r2, %r2, %r2, %r2, %r2, %r2}, {%r16735, %r16736, %r16737, %r16738};
	bar.warp.sync 	-1;
	wmma.mma.sync.aligned.row.col.m16n16k16.f16.f16 {%r16743, %r16744, %r16745, %r16746}, {%r2, %r2, %r2, %r2, %r2, %r2, %r2, %r2}, {%r2, %r2, %r2, %r2, %r2, %r2, %r2, %r2}, {%r16739, %r16740, %r16741, %r16742};
	bar.warp.sync 	-1;
	wmma.mma.sync.aligned.row.col.m16n16k16.f16.f16 {%r16747, %r16748, %r16749, %r16750}, {%r2, %r2, %r2, %r2, %r2, %r2, %r2, %r2}, {%r2, %r2, %r2, %r2, %r2, %r2, %r2, %r2}, {%r16743, %r16744, %r16745, %r16746};
	bar.warp.sync 	-1;
	wmma.mma.sync.aligned.row.col.m16n16k16.f16.f16 {%r16751, %r16752, %r16753, %r16754}, {%r2, %r2, %r2, %r2, %r2, %r2, %r2, %r2}, {%r2, %r2, %r2, %r2, %r2, %r2, %r2, %r2}, {%r16747, %r16748, %r16749, %r16750};
	bar.warp.sync 	-1;
	wmma.mma.sync.aligned.row.col.m16n16k16.f16.f16 {%r16755, %r16756, %r16757, %r16758}, {%r2, %r2, %r2, %r2, %r2, %r2, %r2, %r2}, {%r2, %r2, %r2, %r2, %r2, %r2, %r2, %r2}, {%r16751, %r16752, %r16753, %r16754};
	bar.warp.sync 	-1;
	wmma.mma.sync.aligned.row.col.m16n16k16.f16.f16 {%r16759, %r16760, %r16761, %r16762}, {%r2, %r2, %r2, %r2, %r2, %r2, %r2, %r2}, {%r2, %r2, %r2, %r2, %r2, %r2, %r2, %r2}, {%r16755, %r16756, %r16757, %r16758};
	bar.warp.sync 	-1;
	wmma.mma.sync.aligned.row.col.m16n16k16.f16.f16 {%r16763, %r16764, %r16765, %r16766}, {%r2, %r2, %r2, %r2, %r2, %r2, %r2, %r2}, {%r2, %r2, %r2, %r2, %r2, %r2, %r2, %r2}, {%r16759, %r16760, %r16761, %r16762};
	bar.warp.sync 	-1;
	wmma.mma.sync.aligned.row.col.m16n16k16.f16.f16 {%r16767, %r16768, %r16769, %r16770}, {%r2, %r2, %r2, %r2, %r2, %r2, %r2, %r2}, {%r2, %r2, %r2, %r2, %r2, %r2, %r2, %r2}, {%r16763, %r16764, %r16765, %r16766};
	bar.warp.sync 	-1;
	wmma.mma.sync.aligned.row.col.m16n16k16.f16.f16 {%r16771, %r16772, %r16773, %r16774}, {%r2, %r2, %r2, %r2, %r2, %r2, %r2, %r2}, {%r2, %r2, %r2, %r2, %r2, %r2, %r2, %r2}, {%r16767, %r16768, %r16769, %r16770};
	bar.warp.sync 	-1;
	wmma.mma.sync.aligned.row.col.m16n16k16.f16.f16 {%r16775, %r16776, %r16777, %r16778}, {%r2, %r2, %r2, %r2, %r2, %r2, %r2, %r2}, {%r2, %r2, %r2, %r2, %r2, %r2, %r2, %r2}, {%r16771, %r16772, %r16773, %r16774};
	bar.warp.sync 	-1;
	wmma.mma.sync.aligned.row.col.m16n16k16.f16.f16 {%r16779, %r16780, %r16781, %r16782}, {%r2, %r2, %r2, %r2, %r2, %r2, %r2, %r2}, {%r2, %r2, %r2, %r2, %r2, %r2, %r2, %r2}, {%r16775, %r16776, %r16777, %r16778};
	bar.warp.sync 	-1;
	wmma.mma.sync.aligned.row.col.m16n16k16.f16.f16 {%r16783, %r16784, %r16785, %r16786}, {%r2, %r2, %r2, %r2, %r2, %r2, %r2, %r2}, {%r2, %r2, %r2, %r2, %r2, %r2, %r2, %r2}, {%r16779, %r16780, %r16781, %r16782};
	bar.warp.sync 	-1;
	wmma.mma.sync.aligned.row.col.m16n16k16.f16.f16 {%r16787, %r16788, %r16789, %r16790}, {%r2, %r2, %r2, %r2, %r2, %r2, %r2, %r2}, {%r2, %r2, %r2, %r2, %r2, %r2, %r2, %r2}, {%r16783, %r16784, %r16785, %r16786};
	bar.warp.sync 	-1;
	wmma.mma.sync.aligned.row.col.m16n16k16.f16.f16 {%r16791, %r16792, %r16793, %r16794}, {%r2, %r2, %r2, %r2, %r2, %r2, %r2, %r2}, {%r2, %r2, %r2, %r2, %r2, %r2, %r2, %r2}, {%r16787, %r16788, %r16789, %r16790};
	bar.warp.sync 	-1;
	wmma.mma.sync.aligned.row.col.m16n16k16.f16.f16 {%r16795, %r16796, %r16797, %r16798}, {%r2, %r2, %r2, %r2, %r2, %r2, %r2, %r2}, {%r2, %r2, %r2, %r2, %r2, %r2, %r2, %r2}, {%r16791, %r16792, %r16793, %r16794};
	bar.warp.sync 	-1;
	wmma.mma.sync.aligned.row.col.m16n16k16.f16.f16 {%r16799, %r16800, %r16801, %r16802}, {%r2, %r2, %r2, %r2, %r2, %r2, %r2, %r2}, {%r2, %r2, %r2, %r2, %r2, %r2, %r2, %r2}, {%r16795, %r16796, %r16797, %r16798};
	bar.warp.sync 	-1;
	wmma.mma.sync.aligned.row.col.m16n16k16.f16.f16 {%r16803, %r16804, %r16805, %r16806}, {%r2, %r2, %r2, %r2, %r2, %r2, %r2, %r2}, {%r2, %r2, %r2, %r2, %r2, %r2, %r2, %r2}, {%r16799, %r16800, %r16801, %r16802};
	bar.warp.sync 	-1;
	wmma.mma.sync.aligned.row.col.m16n16k16.f16.f16 {%r16807, %r16808, %r16809, %r16810}, {%r2, %r2, %r2, %r2, %r2, %r2, %r2, %r2}, {%r2, %r2, %r2, %r2, %r2, %r2, %r2, %r2}, {%r16803, %r16804, %r16805, %r16806};
	bar.warp.sync 	-1;
	wmma.mma.sync.aligned.row.col.m16n16k16.f16.f16 {%r16811, %r16812, %r16813, %r16814}, {%r2, %r2, %r2, %r2, %r2, %r2, %r2, %r2}, {%r2, %r2, %r2, %r2, %r2, %r2, %r2, %r2}, {%r16807, %r16808, %r16809, %r16810};
	bar.warp.sync 	-1;
	wmma.mma.sync.aligned.row.col.m16n16k16.f16.f16 {%r16815, %r16816, %r16817, %r16818}, {%r2, %r2, %r2, %r2, %r2, %r2, %r2, %r2}, {%r2, %r2, %r2, %r2, %r2, %r2, %r2, %r2}, {%r16811, %r16812, %r16813, %r16814};
	bar.warp.sync 	-1;
	wmma.mma.sync.aligned.row.col.m16n16k16.f16.f16 {%r16819, %r16820, %r16821, %r16822}, {%r2, %r2, %r2, %r2, %r2, %r2, %r2, %r2}, {%r2, %r2, %r2, %r2, %r2, %r2, %r2, %r2}, {%r16815, %r16816, %r16817, %r16818};
	bar.warp.sync 	-1;
	wmma.mma.sync.aligned.row.col.m16n16k16.f16.f16 {%r16823, %r16824, %r16825, %r16826}, {%r2, %r2, %r2, %r2, %r2, %r2, %r2, %r2}, {%r2, %r2, %r2, %r2, %r2, %r2, %r2, %r2}, {%r16819, %r16820, %r16821, %r16822};
	bar.warp.sync 	-1;
	wmma.mma.sync.aligned.row.col.m16n16k16.f16.f16 {%r16827, %r16828, %r16829, %r16830}, {%r2, %r2, %r2, %r2, %r2, %r2, %r2, %r2}, {%r2, %r2, %r2, %r2, %r2, %r2, %r2, %r2}, {%r16823, %r16824, %r16825, %r16826};
	bar.warp.sync 	-1;
	wmma.mma.sync.aligned.row.col.m16n16k16.f16.f16 {%r16831, %r16832, %r16833, %r16834}, {%r2, %r2, %r2, %r2, %r2, %r2, %r2, %r2}, {%r2, %r2, %r2, %r2, %r2, %r2, %r2, %r2}, {%r16827, %r16828, %r16829, %r16830};
	bar.warp.sync 	-1;
	wmma.mma.sync.aligned.row.col.m16n16k16.f16.f16 {%r16835, %r16836, %r16837, %r16838}, {%r2, %r2, %r2, %r2, %r2, %r2, %r2, %r2}, {%r2, %r2, %r2, %r2, %r2, %r2, %r2, %r2}, {%r16831, %r16832, %r16833, %r16834};
	bar.warp.sync 	-1;
	wmma.mma.sync.aligned.row.col.m16n16k16.f16.f16 {%r16839, %r16840, %r16841, %r16842}, {%r2, %r2, %r2, %r2, %r2, %r2, %r2, %r2}, {%r2, %r2, %r2, %r2, %r2, %r2, %r2, %r2}, {%r16835, %r16836, %r16837, %r16838};
	bar.warp.sync 	-1;
	wmma.mma.sync.aligned.row.col.m16n16k16.f16.f16 {%r16843, %r16844, %r16845, %r16846}, {%r2, %r2, %r2, %r2, %r2, %r2, %r2, %r2}, {%r2, %r2, %r2, %r2, %r2, %r2, %r2, %r2}, {%r16839, %r16840, %r16841, %r16842};
	bar.warp.sync 	-1;
	wmma.mma.sync.aligned.row.col.m16n16k16.f16.f16 {%r16847, %r16848, %r16849, %r16850}, {%r2, %r2, %r2, %r2, %r2, %r2, %r2, %r2}, {%r2, %r2, %r2, %r2, %r2, %r2, %r2, %r2}, {%r16843, %r16844, %r16845, %r16846};
	bar.warp.sync 	-1;
	wmma.mma.sync.aligned.row.col.m16n16k16.f16.f16 {%r16851, %r16852, %r16853, %r16854}, {%r2, %r2, %r2, %r2, %r2, %r2, %r2, %r2}, {%r2, %r2, %r2, %r2, %r2, %r2, %r2, %r2}, {%r16847, %r16848, %r16849, %r16850};
	bar.warp.sync 	-1;
	wmma.mma.sync.aligned.row.col.m16n16k16.f16.f16 {%r16855, %r16856, %r16857, %r16858}, {%r2, %r2, %r2, %r2, %r2, %r2, %r2, %r2}, {%r2, %r2, %r2, %r2, %r2, %r2, %r2, %r2}, {%r16851, %r16852, %r16853, %r16854};
	bar.warp.sync 	-1;
	wmma.mma.sync.aligned.row.col.m16n16k16.f16.f16 {%r16859, %r16860, %r16861, %r16862}, {%r2, %r2, %r2, %r2, %r2, %r2, %r2, %r2}, {%r2, %r2, %r2, %r2, %r2, %r2, %r2, %r2}, {%r16855, %r16856, %r16857, %r16858};
	bar.warp.sync 	-1;
	wmma.mma.sync.aligned.row.col.m16n16k16.f16.f16 {%r16863, %r16864, %r16865, %r16866}, {%r2, %r2, %r2, %r2, %r2, %r2, %r2, %r2}, {%r2, %r2, %r2, %r2, %r2, %r2, %r2, %r2}, {%r16859, %r16860, %r16861, %r16862};
	bar.warp.sync 	-1;
	wmma.mma.sync.aligned.row.col.m16n16k16.f16.f16 {%r16867, %r16868, %r16869, %r16870}, {%r2, %r2, %r2, %r2, %r2, %r2, %r2, %r2}, {%r2, %r2, %r2, %r2, %r2, %r2, %r2, %r2}, {%r16863, %r16864, %r16865, %r16866};
	bar.warp.sync 	-1;
	wmma.mma.sync.aligned.row.col.m16n16k16.f16.f16 {%r16871, %r16872, %r16873, %r16874}, {%r2, %r2, %r2, %r2, %r2, %r2, %r2, %r2}, {%r2, %r2, %r2, %r2, %r2, %r2, %r2, %r2}, {%r16867, %r16868, %r16869, %r16870};
	bar.warp.sync 	-1;
	wmma.mma.sync.aligned.row.col.m16n16k16.f16.f16 {%r16875, %r16876, %r16877, %r16878}, {%r2, %r2, %r2, %r2, %r2, %r2, %r2, %r2}, {%r2, %r2, %r2, %r2, %r2, %r2, %r2, %r2}, {%r16871, %r16872, %r16873, %r16874};
	bar.warp.sync 	-1;
	wmma.mma.sync.aligned.row.col.m16n16k16.f16.f16 {%r16879, %r16880, %r16881, %r16882}, {%r2, %r2, %r2, %r2, %r2, %r2, %r2, %r2}, {%r2, %r2, %r2, %r2, %r2, %r2, %r2, %r2}, {%r16875, %r16876, %r16877, %r16878};
	bar.warp.sync 	-1;
	wmma.mma.sync.aligned.row.col.m16n16k16.f16.f16 {%r16883, %r16884, %r16885, %r16886}, {%r2, %r2, %r2, %r2, %r2, %r2, %r2, %r2}, {%r2, %r2, %r2, %r2, %r2, %r2, %r2, %r2}, {%r16879, %r16880, %r16881, %r16882};
	bar.warp.sync 	-1;
	wmma.mma.sync.aligned.row.col.m16n16k16.f16.f16 {%r16887, %r16888, %r16889, %r16890}, {%r2, %r2, %r2, %r2, %r2, %r2, %r2, %r2}, {%r2, %r2, %r2, %r2, %r2, %r2, %r2, %r2}, {%r16883, %r16884, %r16885, %r16886};
	bar.warp.sync 	-1;
	wmma.mma.sync.aligned.row.col.m16n16k16.f16.f16 {%r16891, %r16892, %r16893, %r16894}, {%r2, %r2, %r2, %r2, %r2, %r2, %r2, %r2}, {%r2, %r2, %r2, %r2, %r2, %r2, %r2, %r2}, {%r16887, %r16888, %r16889, %r16890};
	bar.warp.sync 	-1;
	wmma.mma.sync.aligned.row.col.m16n16k16.f16.f16 {%r16895, %r16896, %r16897, %r16898}, {%r2, %r2, %r2, %r2, %r2, %r2, %r2, %r2}, {%r2, %r2, %r2, %r2, %r2, %r2, %r2, %r2}, {%r16891, %r16892, %r16893, %r16894};
	bar.warp.sync 	-1;
	wmma.mma.sync.aligned.row.col.m16n16k16.f16.f16 {%r16899, %r16900, %r16901, %r16902}, {%r2, %r2, %r2, %r2, %r2, %r2, %r2, %r2}, {%r2, %r2, %r2, %r2, %r2, %r2, %r2, %r2}, {%r16895, %r16896, %r16897, %r16898};
	bar.warp.sync 	-1;
	wmma.mma.sync.aligned.row.col.m16n16k16.f16.f16 {%r16903, %r16904, %r16905, %r16906}, {%r2, %r2, %r2, %r2, %r2, %r2, %r2, %r2}, {%r2, %r2, %r2, %r2, %r2, %r2, %r2, %r2}, {%r16899, %r16900, %r16901, %r16902};
	bar.warp.sync 	-1;
	wmma.mma.sync.aligned.row.col.m16n16k16.f16.f16 {%r16907, %r16908, %r16909, %r16910}, {%r2, %r2, %r2, %r2, %r2, %r2, %r2, %r2}, {%r2, %r2, %r2, %r2, %r2, %r2, %r2, %r2}, {%r16903, %r16904, %r16905, %r16906};
	bar.warp.sync 	-1;
	wmma.mma.sync.aligned.row.col.m16n16k16.f16.f16 {%r16911, %r16912, %r16913, %r16914}, {%r2, %r2, %r2, %r2, %r2, %r2, %r2, %r2}, {%r2, %r2, %r2, %r2, %r2, %r2, %r2, %r2}, {%r16907, %r16908, %r16909, %r16910};
	bar.warp.sync 	-1;
	wmma.mma.sync.aligned.row.col.m16n16k16.f16.f16 {%r16915, %r16916, %r16917, %r16918}, {%r2, %r2, %r2, %r2, %r2, %r2, %r2, %r2}, {%r2, %r2, %r2, %r2, %r2, %r2, %r2, %r2}, {%r16911, %r16912, %r16913, %r16914};
	bar.warp.sync 	-1;
	wmma.mma.sync.aligned.row.col.m16n16k16.f16.f16 {%r16919, %r16920, %r16921, %r16922}, {%r2, %r2, %r2, %r2, %r2, %r2, %r2, %r2}, {%r2, %r2, %r2, %r2, %r2, %r2, %r2, %r2}, {%r16915, %r16916, %r16917, %r16918};
	bar.warp.sync 	-1;
	wmma.mma.sync.aligned.row.col.m16n16k16.f16.f16 {%r16923, %r16924, %r16925, %r16926}, {%r2, %r2, %r2, %r2, %r2, %r2, %r2, %r2}, {%r2, %r2, %r2, %r2, %r2, %r2, %r2, %r2}, {%r16919, %r16920, %r16921, %r16922};
	bar.warp.sync 	-1;
	wmma.mma.sync.aligned.row.col.m16n16k16.f16.f16 {%r16927, %r16928, %r16929, %r16930}, {%r2, %r2, %r2, %r2, %r2, %r2, %r2, %r2}, {%r2, %r2, %r2, %r2, %r2, %r2, %r2, %r2}, {%r16923, %r16924, %r16925, %r16926};
	bar.warp.sync 	-1;
	wmma.mma.sync.aligned.row.col.m16n16k16.f16.f16 {%r16931, %r16932, %r16933, %r16934}, {%r2, %r2, %r2, %r2, %r2, %r2, %r2, %r2}, {%r2, %r2, %r2, %r2, %r2, %r2, %r2, %r2}, {%r16927, %r16928, %r16929, %r16930};
	bar.warp.sync 	-1;
	wmma.mma.sync.aligned.row.col.m16n16k16.f16.f16 {%r16935, %r16936, %r16937, %r16938}, {%r2, %r2, %r2, %r2, %r2, %r2, %r2, %r2}, {%r2, %r2, %r2, %r2, %r2, %r2, %r2, %r2}, {%r16931, %r16932, %r16933, %r16934};
	bar.warp.sync 	-1;
	wmma.mma.sync.aligned.row.col.m16n16k16.f16.f16 {%r16939, %r16940, %r16941, %r16942}, {%r2, %r2, %r2, %r2, %r2, %r2, %r2, %r2}, {%r2, %r2, %r2, %r2, %r2, %r2, %r2, %r2}, {%r16935, %r16936, %r16937, %r16938};
	bar.warp.sync 	-1;
	wmma.mma.sync.aligned.row.col.m16n16k16.f16.f16 {%r16943, %r16944, %r16945, %r16946}, {%r2, %r2, %r2, %r2, %r2, %r2, %r2, %r2}, {%r2, %r2, %r2, %r2, %r2, %r2, %r2, %r2}, {%r16939, %r16940, %r16941, %r16942};
	bar.warp.sync 	-1;
	wmma.mma.sync.aligned.row.col.m16n16k16.f16.f16 {%r16947, %r16948, %r16949, %r16950}, {%r2, %r2, %r2, %r2, %r2, %r2, %r2, %r2}, {%r2, %r2, %r2, %r2, %r2, %r2, %r2, %r2}, {%r16943, %r16944, %r16945, %r16946};
	bar.warp.sync 	-1;
	wmma.mma.sync.aligned.row.col.m16n16k16.f16.f16 {%r16951, %r16952, %r16953, %r16954}, {%r2, %r2, %r2, %r2, %r2, %r2, %r2, %r2}, {%r2, %r2, %r2, %r2, %r2, %r2, %r2, %r2}, {%r16947, %r16948, %r16949, %r16950};
	bar.warp.sync 	-1;
	wmma.mma.sync.aligned.row.col.m16n16k16.f16.f16 {%r16955, %r16956, %r16957, %r16958}, {%r2, %r2, %r2, %r2, %r2, %r2, %r2, %r2}, {%r2, %r2, %r2, %r2, %r2, %r2, %r2, %r2}, {%r16951, %r16952, %r16953, %r16954};
	bar.warp.sync 	-1;
	wmma.mma.sync.aligned.row.col.m16n16k16.f16.f16 {%r16959, %r16960, %r16961, %r16962}, {%r2, %r2, %r2, %r2, %r2, %r2, %r2, %r2}, {%r2, %r2, %r2, %r2, %r2, %r2, %r2, %r2}, {%r16955, %r16956, %r16957, %r16958};
	bar.warp.sync 	-1;
	wmma.mma.sync.aligned.row.col.m16n16k16.f16.f16 {%r16963, %r16964, %r16965, %r16966}, {%r2, %r2, %r2, %r2, %r2, %r2, %r2, %r2}, {%r2, %r2, %r2, %r2, %r2, %r2, %r2, %r2}, {%r16959, %r16960, %r16961, %r16962};
	bar.warp.sync 	-1;
	wmma.mma.sync.aligned.row.col.m16n16k16.f16.f16 {%r16967, %r16968, %r16969, %r16970}, {%r2, %r2, %r2, %r2, %r2, %r2, %r2, %r2}, {%r2, %r2, %r2, %r2, %r2, %r2, %r2, %r2}, {%r16963, %r16964, %r16965, %r16966};
	bar.warp.sync 	-1;
	wmma.mma.sync.aligned.row.col.m16n16k16.f16.f16 {%r16971, %r16972, %r16973, %r16974}, {%r2, %r2, %r2, %r2, %r2, %r2, %r2, %r2}, {%r2, %r2, %r2, %r2, %r2, %r2, %r2, %r2}, {%r16967, %r16968, %r16969, %r16970};
	bar.warp.sync 	-1;
	wmma.mma.sync.aligned.row.col.m16n16k16.f16.f16 {%r16975, %r16976, %r16977, %r16978}, {%r2, %r2, %r2, %r2, %r2, %r2, %r2, %r2}, {%r2, %r2, %r2, %r2, %r2, %r2, %r2, %r2}, {%r16971, %r16972, %r16973, %r16974};
	bar.warp.sync 	-1;
	wmma.mma.sync.aligned.row.col.m16n16k16.f16.f16 {%r16979, %r16980, %r16981, %r16982}, {%r2, %r2, %r2, %r2, %r2, %r2, %r2, %r2}, {%r2, %r2, %r2, %r2, %r2, %r2, %r2, %r2}, {%r16975, %r16976, %r16977, %r16978};
	bar.warp.sync 	-1;
	wmma.mma.sync.aligned.row.col.m16n16k16.f16.f16 {%r16983, %r16984, %r16985, %r16986}, {%r2, %r2, %r2, %r2, %r2, %r2, %r2, %r2}, {%r2, %r2, %r2, %r2, %r2, %r2, %r2, %r2}, {%r16979, %r16980, %r16981, %r16982};
	bar.warp.sync 	-1;
	wmma.mma.sync.aligned.row.col.m16n16k16.f16.f16 {%r16987, %r16988, %r16989, %r16990}, {%r2, %r2, %r2, %r2, %r2, %r2, %r2, %r2}, {%r2, %r2, %r2, %r2, %r2, %r2, %r2, %r2}, {%r16983, %r16984, %r16985, %r16986};
	bar.warp.sync 	-1;
	wmma.mma.sync.aligned.row.col.m16n16k16.f16.f16 {%r16991, %r16992, %r16993, %r16994}, {%r2, %r2, %r2, %r2, %r2, %r2, %r2, %r2}, {%r2, %r2, %r2, %r2, %r2, %r2, %r2, %r2}, {%r16987, %r16988, %r16989, %r16990};
	bar.warp.sync 	-1;
	wmma.mma.sync.aligned.row.col.m16n16k16.f16.f16 {%r16995, %r16996, %r16997, %r16998}, {%r2, %r2, %r2, %r2, %r2, %r2, %r2, %r2}, {%r2, %r2, %r2, %r2, %r2, %r2, %r2, %r2}, {%r16991, %r16992, %r16993, %r16994};
	bar.warp.sync 	-1;
	wmma.mma.sync.aligned.row.col.m16n16k16.f16.f16 {%r16999, %r17000, %r17001, %r17002}, {%r2, %r2, %r2, %r2, %r2, %r2, %r2, %r2}, {%r2, %r2, %r2, %r2, %r2, %r2, %r2, %r2}, {%r16995, %r16996, %r16997, %r16998};
	bar.warp.sync 	-1;
	wmma.mma.sync.aligned.row.col.m16n16k16.f16.f16 {%r17003, %r17004, %r17005, %r17006}, {%r2, %r2, %r2, %r2, %r2, %r2, %r2, %r2}, {%r2, %r2, %r2, %r2, %r2, %r2, %r2, %r2}, {%r16999, %r17000, %r17001, %r17002};
	bar.warp.sync 	-1;
	wmma.mma.sync.aligned.row.col.m16n16k16.f16.f16 {%r17007, %r17008, %r17009, %r17010}, {%r2, %r2, %r2, %r2, %r2, %r2, %r2, %r2}, {%r2, %r2, %r2, %r2, %r2, %r2, %r2, %r2}, {%r17003, %r17004, %r17005, %r17006};
	bar.warp.sync 	-1;
	wmma.mma.sync.aligned.row.col.m16n16k16.f16.f16 {%r17011, %r17012, %r17013, %r17014}, {%r2, %r2, %r2, %r2, %r2, %r2, %r2, %r2}, {%r2, %r2, %r2, %r2, %r2, %r2, %r2, %r2}, {%r17007, %r17008, %r17009, %r17010};
	bar.warp.sync 	-1;
	wmma.mma.sync.aligned.row.col.m16n16k16.f16.f16 {%r17015, %r17016, %r17017, %r17018}, {%r2, %r2, %r2, %r2, %r2, %r2, %r2, %r2}, {%r2, %r2, %r2, %r2, %r2, %r2, %r2, %r2}, {%r17011, %r17012, %r17013, %r17014};
	bar.warp.sync 	-1;
	wmma.mma.sync.aligned.row.col.m16n16k16.f16.f16 {%r17019, %r17020, %r17021, %r17022}, {%r2, %r2, %r2, %r2, %r2, %r2, %r2, %r2}, {%r2, %r2, %r2, %r2, %r2, %r2, %r2, %r2}, {%r17015, %r17016, %r17017, %r17018};
	bar.warp.sync 	-1;
	wmma.mma.sync.aligned.row.col.m16n16k16.f16.f16 {%r17023, %r17024, %r17025, %r17026}, {%r2, %r2, %r2, %r2, %r2, %r2, %r2, %r2}, {%r2, %r2, %r2, %r2, %r2, %r2, %r2, %r2}, {%r17019, %r17020, %r17021, %r17022};
	bar.warp.sync 	-1;
	wmma.mma.sync.aligned.row.col.m16n16k16.f16.f16 {%r17027, %r17028, %r17029, %r17030}, {%r2, %r2, %r2, %r2, %r2, %r2, %r2, %r2}, {%r2, %r2, %r2, %r2, %r2, %r2, %r2, %r2}, {%r17023, %r17024, %r17025, %r17026};
	bar.warp.sync 	-1;
	wmma.mma.sync.aligned.row.col.m16n16k16.f16.f16 {%r17031, %r17032, %r17033, %r17034}, {%r2, %r2, %r2, %r2, %r2, %r2, %r2, %r2}, {%r2, %r2, %r2, %r2, %r2, %r2, %r2, %r2}, {%r17027, %r17028, %r17029, %r17030};
	bar.warp.sync 	-1;
	wmma.mma.sync.aligned.row.col.m16n16k16.f16.f16 {%r17035, %r17036, %r17037, %r17038}, {%r2, %r2, %r2, %r2, %r2, %r2, %r2, %r2}, {%r2, %r2, %r2, %r2, %r2, %r2, %r2, %r2}, {%r17031, %r17032, %r17033, %r17034};
	bar.warp.sync 	-1;
	wmma.mma.sync.aligned.row.col.m16n16k16.f16.f16 {%r17039, %r17040, %r17041, %r17042}, {%r2, %r2, %r2, %r2, %r2, %r2, %r2, %r2}, {%r2, %r2, %r2, %r2, %r2, %r2, %r2, %r2}, {%r17035, %r17036, %r17037, %r17038};
	bar.warp.sync 	-1;
	wmma.mma.sync.aligned.row.col.m16n16k16.f16.f16 {%r17043, %r17044, %r17045, %r17046}, {%r2, %r2, %r2, %r2, %r2, %r2, %r2, %r2}, {%r2, %r2, %r2, %r2, %r2, %r2, %r2, %r2}, {%r17039, %r17040, %r17041, %r17042};
	bar.warp.sync 	-1;
	wmma.mma.sync.aligned.row.col.m16n16k16.f16.f16 {%r17047, %r17048, %r17049, %r17050}, {%r2, %r2, %r2, %r2, %r2, %r2, %r2, %r2}, {%r2, %r2, %r2, %r2, %r2, %r2, %r2, %r2}, {%r17043, %r17044, %r17045, %r17046};
	bar.warp.sync 	-1;
	wmma.mma.sync.aligned.row.col.m16n16k16.f16.f16 {%r17051, %r17052, %r17053, %r17054}, {%r2, %r2, %r2, %r2, %r2, %r2, %r2, %r2}, {%r2, %r2, %r2, %r2, %r2, %r2, %r2, %r2}, {%r17047, %r17048, %r17049, %r17050};
	bar.warp.sync 	-1;
	wmma.mma.sync.aligned.row.col.m16n16k16.f16.f16 {%r17055, %r17056, %r17057, %r17058}, {%r2, %r2, %r2, %r2, %r2, %r2, %r2, %r2}, {%r2, %r2, %r2, %r2, %r2, %r2, %r2, %r2}, {%r17051, %r17052, %r17053, %r17054};
	bar.warp.sync 	-1;
	wmma.mma.sync.aligned.row.col.m16n16k16.f16.f16 {%r17059, %r17060, %r17061, %r17062}, {%r2, %r2, %r2, %r2, %r2, %r2, %r2, %r2}, {%r2, %r2, %r2, %r2, %r2, %r2, %r2, %r2}, {%r17055, %r17056, %r17057, %r17058};
	bar.warp.sync 	-1;
	wmma.mma.sync.aligned.row.col.m16n16k16.f16.f16 {%r17063, %r17064, %r17065, %r17066}, {%r2, %r2, %r2, %r2, %r2, %r2, %r2, %r2}, {%r2, %r2, %r2, %r2, %r2, %r2, %r2, %r2}, {%r17059, %r17060, %r17061, %r17062};
	bar.warp.sync 	-1;
	wmma.mma.sync.aligned.row.col.m16n16k16.f16.f16 {%r17067, %r17068, %r17069, %r17070}, {%r2, %r2, %r2, %r2, %r2, %r2, %r2, %r2}, {%r2, %r2, %r2, %r2, %r2, %r2, %r2, %r2}, {%r17063, %r17064, %r17065, %r17066};
	bar.warp.sync 	-1;
	wmma.mma.sync.aligned.row.col.m16n16k16.f16.f16 {%r17071, %r17072, %r17073, %r17074}, {%r2, %r2, %r2, %r2, %r2, %r2, %r2, %r2}, {%r2, %r2, %r2, %r2, %r2, %r2, %r2, %r2}, {%r17067, %r17068, %r17069, %r17070};
	bar.warp.sync 	-1;
	wmma.mma.sync.aligned.row.col.m16n16k16.f16.f16 {%r17075, %r17076, %r17077, %r17078}, {%r2, %r2, %r2, %r2, %r2, %r2, %r2, %r2}, {%r2, %r2, %r2, %r2, %r2, %r2, %r2, %r2}, {%r17071, %r17072, %r17073, %r17074};
	bar.warp.sync 	-1;
	wmma.mma.sync.aligned.row.col.m16n16k16.f16.f16 {%r17079, %r17080, %r17081, %r17082}, {%r2, %r2, %r2, %r2, %r2, %r2, %r2, %r2}, {%r2, %r2, %r2, %r2, %r2, %r2, %r2, %r2}, {%r17075, %r17076, %r17077, %r17078};
	bar.warp.sync 	-1;
	wmma.mma.sync.aligned.row.col.m16n16k16.f16.f16 {%r17083, %r17084, %r17085, %r17086}, {%r2, %r2, %r2, %r2, %r2, %r2, %r2, %r2}, {%r2, %r2, %r2, %r2, %r2, %r2, %r2, %r2}, {%r17079, %r17080, %r17081, %r17082};
	bar.warp.sync 	-1;
	wmma.mma.sync.aligned.row.col.m16n16k16.f16.f16 {%r17087, %r17088, %r17089, %r17090}, {%r2, %r2, %r2, %r2, %r2, %r2, %r2, %r2}, {%r2, %r2, %r2, %r2, %r2, %r2, %r2, %r2}, {%r17083, %r17084, %r17085, %r17086};
	bar.warp.sync 	-1;
	wmma.mma.sync.aligned.row.col.m16n16k16.f16.f16 {%r17091, %r17092, %r17093, %r17094}, {%r2, %r2, %r2, %r2, %r2, %r2, %r2, %r2}, {%r2, %r2, %r2, %r2, %r2, %r2, %r2, %r2}, {%r17087, %r17088, %r17089, %r17090};
	bar.warp.sync 	-1;
	wmma.mma.sync.aligned.row.col.m16n16k16.f16.f16 {%r17095, %r17096, %r17097, %r17098}, {%r2, %r2, %r2, %r2, %r2, %r2, %r2, %r2}, {%r2, %r2, %r2, %r2, %r2, %r2, %r2, %r2}, {%r17091, %r17092, %r17093, %r17094};
	bar.warp.sync 	-1;
	wmma.mma.sync.aligned.row.col.m16n16k16.f16.f16 {%r17099, %r17100, %r17101, %r17102}, {%r2, %r2, %r2, %r2, %r2, %r2, %r2, %r2}, {%r2, %r2, %r2, %r2, %r2, %r2, %r2, %r2}, {%r17095, %r17096, %r17097, %r17098};
	bar.warp.sync 	-1;
	wmma.mma.sync.aligned.row.col.m16n16k16.f16.f16 {%r17103, %r17104, %r17105, %r17106}, {%r2, %r2, %r2, %r2, %r2, %r2, %r2, %r2}, {%r2, %r2, %r2, %r2, %r2, %r2, %r2, %r2}, {%r17099, %r17100, %r17101, %r17102};
	bar.warp.sync 	-1;
	wmma.mma.sync.aligned.row.col.m16n16k16.f16.f16 {%r17107, %r17108, %r17109, %r17110}, {%r2, %r2, %r2, %r2, %r2, %r2, %r2, %r2}, {%r2, %r2, %r2, %r2, %r2, %r2, %r2, %r2}, {%r17103, %r17104, %r17105, %r17106};
	bar.warp.sync 	-1;
	wmma.mma.sync.aligned.row.col.m16n16k16.f16.f16 {%r17111, %r17112, %r17113, %r17114}, {%r2, %r2, %r2, %r2, %r2, %r2, %r2, %r2}, {%r2, %r2, %r2, %r2, %r2, %r2, %r2, %r2}, {%r17107, %r17108, %r17109, %r17110};
	bar.warp.sync 	-1;
	wmma.mma.sync.aligned.row.col.m16n16k16.f16.f16 {%r17115, %r17116, %r17117, %r17118}, {%r2, %r2, %r2, %r2, %r2, %r2, %r2, %r2}, {%r2, %r2, %r2, %r2, %r2, %r2, %r2, %r2}, {%r17111, %r17112, %r17113, %r17114};
	bar.warp.sync 	-1;
	wmma.mma.sync.aligned.row.col.m16n16k16.f16.f16 {%r17119, %r17120, %r17121, %r17122}, {%r2, %r2, %r2, %r2, %r2, %r2, %r2, %r2}, {%r2, %r2, %r2, %r2, %r2, %r2, %r2, %r2}, {%r17115, %r17116, %r17117, %r17118};
	bar.warp.sync 	-1;
	wmma.mma.sync.aligned.row.col.m16n16k16.f16.f16 {%r17123, %r17124, %r17125, %r17126}, {%r2, %r2, %r2, %r2, %r2, %r2, %r2, %r2}, {%r2, %r2, %r2, %r2, %r2, %r2, %r2, %r2}, {%r17119, %r17120, %r17121, %r17122};
	bar.warp.sync 	-1;
	wmma.mma.sync.aligned.row.col.m16n16k16.f16.f16 {%r17127, %r17128, %r17129, %r17130}, {%r2, %r2, %r2, %r2, %r2, %r2, %r2, %r2}, {%r2, %r2, %r2, %r2, %r2, %r2, %r2, %r2}, {%r17123, %r17124, %r17125, %r17126};
	bar.warp.sync 	-1;
	wmma.mma.sync.aligned.row.col.m16n16k16.f16.f16 {%r17131, %r17132, %r17133, %r17134}, {%r2, %r2, %r2, %r2, %r2, %r2, %r2, %r2}, {%r2, %r2, %r2, %r2, %r2, %r2, %r2, %r2}, {%r17127, %r17128, %r17129, %r17130};
	bar.warp.sync 	-1;
	wmma.mma.sync.aligned.row.col.m16n16k16.f16.f16 {%r17135, %r17136, %r17137, %r17138}, {%r2, %r2, %r2, %r2, %r2, %r2, %r2, %r2}, {%r2, %r2, %r2, %r2, %r2, %r2, %r2, %r2}, {%r17131, %r17132, %r17133, %r17134};
	bar.warp.sync 	-1;
	wmma.mma.sync.aligned.row.col.m16n16k16.f16.f16 {%r17139, %r17140, %r17141, %r17142}, {%r2, %r2, %r2, %r2, %r2, %r2, %r2, %r2}, {%r2, %r2, %r2, %r2, %r2, %r2, %r2, %r2}, {%r17135, %r17136, %r17137, %r17138};
	bar.warp.sync 	-1;
	wmma.mma.sync.aligned.row.col.m16n16k16.f16.f16 {%r17143, %r17144, %r17145, %r17146}, {%r2, %r2, %r2, %r2, %r2, %r2, %r2, %r2}, {%r2, %r2, %r2, %r2, %r2, %r2, %r2, %r2}, {%r17139, %r17140, %r17141, %r17142};
	bar.warp.sync 	-1;
	wmma.mma.sync.aligned.row.col.m16n16k16.f16.f16 {%r17147, %r17148, %r17149, %r17150}, {%r2, %r2, %r2, %r2, %r2, %r2, %r2, %r2}, {%r2, %r2, %r2, %r2, %r2, %r2, %r2, %r2}, {%r17143, %r17144, %r17145, %r17146};
	bar.warp.sync 	-1;
	wmma.mma.sync.aligned.row.col.m16n16k16.f16.f16 {%r17151, %r17152, %r17153, %r17154}, {%r2, %r2, %r2, %r2, %r2, %r2, %r2, %r2}, {%r2, %r2, %r2, %r2, %r2, %r2, %r2, %r2}, {%r17147, %r17148, %r17149, %r17150};
	bar.warp.sync 	-1;
	wmma.mma.sync.aligned.row.col.m16n16k16.f16.f16 {%r17155, %r17156, %r17157, %r17158}, {%r2, %r2, %r2, %r2, %r2, %r2, %r2, %r2}, {%r2, %r2, %r2, %r2, %r2, %r2, %r2, %r2}, {%r17151, %r17152, %r17153, %r17154};
	bar.warp.sync 	-1;
	wmma.mma.sync.aligned.row.col.m16n16k16.f16.f16 {%r17159, %r17160, %r17161, %r17162}, {%r2, %r2, %r2, %r2, %r2, %r2, %r2, %r2}, {%r2, %r2, %r2, %r2, %r2, %r2, %r2, %r2}, {%r17155, %r17156, %r17157, %r17158};
	bar.warp.sync 	-1;
	wmma.mma.sync.aligned.row.col.m16n16k16.f16.f16 {%r17163, %r17164, %r17165, %r17166}, {%r2, %r2, %r2, %r2, %r2, %r2, %r2, %r2}, {%r2, %r2, %r2, %r2, %r2, %r2, %r2, %r2}, {%r17159, %r17160, %r17161, %r17162};
	bar.warp.sync 	-1;
	wmma.mma.sync.aligned.row.col.m16n16k16.f16.f16 {%r17167, %r17168, %r17169, %r17170}, {%r2, %r2, %r2, %r2, %r2, %r2, %r2, %r2}, {%r2, %r2, %r2, %r2, %r2, %r2, %r2, %r2}, {%r17163, %r17164, %r17165, %r17166};
	bar.warp.sync 	-1;
	wmma.mma.sync.aligned.row.col.m16n16k16.f16.f16 {%r17171, %r17172, %r17173, %r17174}, {%r2, %r2, %r2, %r2, %r2, %r2, %r2, %r2}, {%r2, %r2, %r2, %r2, %r2, %r2, %r2, %r2}, {%r17167, %r17168, %r17169, %r17170};
	bar.warp.sync 	-1;
	wmma.mma.sync.aligned.row.col.m16n16k16.f16.f16 {%r17175, %r17176, %r17177, %r17178}, {%r2, %r2, %r2, %r2, %r2, %r2, %r2, %r2}, {%r2, %r2, %r2, %r2, %r2, %r2, %r2, %r2}, {%r17171, %r17172, %r17173, %r17174};
	bar.warp.sync 	-1;
	wmma.mma.sync.aligned.row.col.m16n16k16.f16.f16 {%r17179, %r17180, %r17181, %r17182}, {%r2, %r2, %r2, %r2, %r2, %r2, %r2, %r2}, {%r2, %r2, %r2, %r2, %r2, %r2, %r2, %r2}, {%r17175, %r17176, %r17177, %r17178};
	bar.warp.sync 	-1;
	wmma.mma.sync.aligned.row.col.m16n16k16.f16.f16 {%r17183, %r17184, %r17185, %r17186}, {%r2, %r2, %r2, %r2, %r2, %r2, %r2, %r2}, {%r2, %r2, %r2, %r2, %r2, %r2, %r2, %r2}, {%r17179, %r17180, %r17181, %r17182};
	bar.warp.sync 	-1;
	wmma.mma.sync.aligned.row.col.m16n16k16.f16.f16 {%r17187, %r17188, %r17189, %r17190}, {%r2, %r2, %r2, %r2, %r2, %r2, %r2, %r2}, {%r2, %r2, %r2, %r2, %r2, %r2, %r2, %r2}, {%r17183, %r17184, %r17185, %r17186};
	bar.warp.sync 	-1;
	wmma.mma.sync.aligned.row.col.m16n16k16.f16.f16 {%r17191, %r17192, %r17193, %r17194}, {%r2, %r2, %r2, %r2, %r2, %r2, %r2, %r2}, {%r2, %r2, %r2, %r2, %r2, %r2, %r2, %r2}, {%r17187, %r17188, %r17189, %r17190};
	bar.warp.sync 	-1;
	wmma.mma.sync.aligned.row.col.m16n16k16.f16.f16 {%r17195, %r17196, %r17197, %r17198}, {%r2, %r2, %r2, %r2, %r2, %r2, %r2, %r2}, {%r2, %r2, %r2, %r2, %r2, %r2, %r2, %r2}, {%r17191, %r17192, %r17193, %r17194};
	bar.warp.sync 	-1;
	wmma.mma.sync.aligned.row.col.m16n16k16.f16.f16 {%r17199, %r17200, %r17201, %r17202}, {%r2, %r2, %r2, %r2, %r2, %r2, %r2, %r2}, {%r2, %r2, %r2, %r2, %r2, %r2, %r2, %r2}, {%r17195, %r17196, %r17197, %r17198};
	bar.warp.sync 	-1;
	wmma.mma.sync.aligned.row.col.m16n16k16.f16.f16 {%r17203, %r17204, %r17205, %r17206}, {%r2, %r2, %r2, %r2, %r2, %r2, %r2, %r2}, {%r2, %r2, %r2, %r2, %r2, %r2, %r2, %r2}, {%r17199, %r17200, %r17201, %r17202};
	bar.warp.sync 	-1;
	wmma.mma.sync.aligned.row.col.m16n16k16.f16.f16 {%r17207, %r17208, %r17209, %r17210}, {%r2, %r2, %r2, %r2, %r2, %r2, %r2, %r2}, {%r2, %r2, %r2, %r2, %r2, %r2, %r2, %r2}, {%r17203, %r17204, %r17205, %r17206};
	bar.warp.sync 	-1;
	wmma.mma.sync.aligned.row.col.m16n16k16.f16.f16 {%r17211, %r17212, %r17213, %r17214}, {%r2, %r2, %r2, %r2, %r2, %r2, %r2, %r2}, {%r2, %r2, %r2, %r2, %r2, %r2, %r2, %r2}, {%r17207, %r17208, %r17209, %r17210};
	bar.warp.sync 	-1;
	wmma.mma.sync.aligned.row.col.m16n16k16.f16.f16 {%r17215, %r17216, %r17217, %r17218}, {%r2, %r2, %r2, %r2, %r2, %r2, %r2, %r2}, {%r2, %r2, %r2, %r2, %r2, %r2, %r2, %r2}, {%r17211, %r17212, %r17213, %r17214};
	bar.warp.sync 	-1;
	wmma.mma.sync.aligned.row.col.m16n16k16.f16.f16 {%r17219, %r17220, %r17221, %r17222}, {%r2, %r2, %r2, %r2, %r2, %r2, %r2, %r2}, {%r2, %r2, %r2, %r2, %r2, %r2, %r2, %r2}, {%r17215, %r17216, %r17217, %r17218};
	bar.warp.sync 	-1;
	wmma.mma.sync.aligned.row.col.m16n16k16.f16.f16 {%r17223, %r17224, %r17225, %r17226}, {%r2, %r2, %r2, %r2, %r2, %r2, %r2, %r2}, {%r2, %r2, %r2, %r2, %r2, %r2, %r2, %r2}, {%r17219, %r17220, %r17221, %r17222};
	bar.warp.sync 	-1;
	wmma.mma.sync.aligned.row.col.m16n16k16.f16.f16 {%r17227, %r17228, %r17229, %r17230}, {%r2, %r2, %r2, %r2, %r2, %r2, %r2, %r2}, {%r2, %r2, %r2, %r2, %r2, %r2, %r2, %r2}, {%r17223, %r17224, %r17225, %r17226};
	bar.warp.sync 	-1;
	wmma.mma.sync.aligned.row.col.m16n16k16.f16.f16 {%r17231, %r17232, %r17233, %r17234}, {%r2, %r2, %r2, %r2, %r2, %r2, %r2, %r2}, {%r2, %r2, %r2, %r2, %r2, %r2, %r2, %r2}, {%r17227, %r17228, %r17229, %r17230};
	bar.warp.sync 	-1;
	wmma.mma.sync.aligned.row.col.m16n16k16.f16.f16 {%r17235, %r17236, %r17237, %r17238}, {%r2, %r2, %r2, %r2, %r2, %r2, %r2, %r2}, {%r2, %r2, %r2, %r2, %r2, %r2, %r2, %r2}, {%r17231, %r17232, %r17233, %r17234};
	bar.warp.sync 	-1;
	wmma.mma.sync.aligned.row.col.m16n16k16.f16.f16 {%r17239, %r17240, %r17241, %r17242}, {%r2, %r2, %r2, %r2, %r2, %r2, %r2, %r2}, {%r2, %r2, %r2, %r2, %r2, %r2, %r2, %r2}, {%r17235, %r17236, %r17237, %r17238};
	bar.warp.sync 	-1;
	wmma.mma.sync.aligned.row.col.m16n16k16.f16.f16 {%r17243, %r17244, %r17245, %r17246}, {%r2, %r2, %r2, %r2, %r2, %r2, %r2, %r2}, {%r2, %r2, %r2, %r2, %r2, %r2, %r2, %r2}, {%r17239, %r17240, %r17241, %r17242};
	bar.warp.sync 	-1;
	wmma.mma.sync.aligned.row.col.m16n16k16.f16.f16 {%r17247, %r17248, %r17249, %r17250}, {%r2, %r2, %r2, %r2, %r2, %r2, %r2, %r2}, {%r2, %r2, %r2, %r2, %r2, %r2, %r2, %r2}, {%r17243, %r17244, %r17245, %r17246};
	bar.warp.sync 	-1;
	wmma.mma.sync.aligned.row.col.m16n16k16.f16.f16 {%r17251, %r17252, %r17253, %r17254}, {%r2, %r2, %r2, %r2, %r2, %r2, %r2, %r2}, {%r2, %r2, %r2, %r2, %r2, %r2, %r2, %r2}, {%r17247, %r17248, %r17249, %r17250};
	bar.warp.sync 	-1;
	wmma.mma.sync.aligned.row.col.m16n16k16.f16.f16 {%r17255, %r17256, %r17257, %r17258}, {%r2, %r2, %r2, %r2, %r2, %r2, %r2, %r2}, {%r2, %r2, %r2, %r2, %r2, %r2, %r2, %r2}, {%r17251, %r17252, %r17253, %r17254};
	bar.warp.sync 	-1;
	wmma.mma.sync.aligned.row.col.m16n16k16.f16.f16 {%r17259, %r17260, %r17261, %r17262}, {%r2, %r2, %r2, %r2, %r2, %r2, %r2, %r2}, {%r2, %r2, %r2, %r2, %r2, %r2, %r2, %r2}, {%r17255, %r17256, %r17257, %r17258};
	bar.warp.sync 	-1;
	wmma.mma.sync.aligned.row.col.m16n16k16.f16.f16 {%r17263, %r17264, %r17265, %r17266}, {%r2, %r2, %r2, %r2, %r2, %r2, %r2, %r2}, {%r2, %r2, %r2, %r2, %r2, %r2, %r2, %r2}, {%r17259, %r17260, %r17261, %r17262};
	bar.warp.sync 	-1;
	wmma.mma.sync.aligned.row.col.m16n16k16.f16.f16 {%r17267, %r17268, %r17269, %r17270}, {%r2, %r2, %r2, %r2, %r2, %r2, %r2, %r2}, {%r2, %r2, %r2, %r2, %r2, %r2, %r2, %r2}, {%r17263, %r17264, %r17265, %r17266};
	bar.warp.sync 	-1;
	wmma.mma.sync.aligned.row.col.m16n16k16.f16.f16 {%r17271, %r17272, %r17273, %r17274}, {%r2, %r2, %r2, %r2, %r2, %r2, %r2, %r2}, {%r2, %r2, %r2, %r2, %r2, %r2, %r2, %r2}, {%r17267, %r17268, %r17269, %r17270};
	bar.warp.sync 	-1;
	wmma.mma.sync.aligned.row.col.m16n16k16.f16.f16 {%r17275, %r17276, %r17277, %r17278}, {%r2, %r2, %r2, %r2, %r2, %r2, %r2, %r2}, {%r2, %r2, %r2, %r2, %r2, %r2, %r2, %r2}, {%r17271, %r17272, %r17273, %r17274};
	bar.warp.sync 	-1;
	wmma.mma.sync.aligned.row.col.m16n16k16.f16.f16 {%r17279, %r17280, %r17281, %r17282}, {%r2, %r2, %r2, %r2, %r2, %r2, %r2, %r2}, {%r2, %r2, %r2, %r2, %r2, %r2, %r2, %r2}, {%r17275, %r17276, %r17277, %r17278};
	bar.warp.sync 	-1;
	wmma.mma.sync.aligned.row.col.m16n16k16.f16.f16 {%r17283, %r17284, %r17285, %r17286}, {%r2, %r2, %r2, %r2, %r2, %r2, %r2, %r2}, {%r2, %r2, %r2, %r2, %r2, %r2, %r2, %r2}, {%r17279, %r17280, %r17281, %r17282};
	bar.warp.sync 	-1;
	wmma.mma.sync.aligned.row.col.m16n16k16.f16.f16 {%r17287, %r17288, %r17289, %r17290}, {%r2, %r2, %r2, %r2, %r2, %r2, %r2, %r2}, {%r2, %r2, %r2, %r2, %r2, %r2, %r2, %r2}, {%r17283, %r17284, %r17285, %r17286};
	bar.warp.sync 	-1;
	wmma.mma.sync.aligned.row.col.m16n16k16.f16.f16 {%r17291, %r17292, %r17293, %r17294}, {%r2, %r2, %r2, %r2, %r2, %r2, %r2, %r2}, {%r2, %r2, %r2, %r2, %r2, %r2, %r2, %r2}, {%r17287, %r17288, %r17289, %r17290};
	bar.warp.sync 	-1;
	wmma.mma.sync.aligned.row.col.m16n16k16.f16.f16 {%r17295, %r17296, %r17297, %r17298}, {%r2, %r2, %r2, %r2, %r2, %r2, %r2, %r2}, {%r2, %r2, %r2, %r2, %r2, %r2, %r2, %r2}, {%r17291, %r17292, %r17293, %r17294};
	bar.warp.sync 	-1;
	wmma.mma.sync.aligned.row.col.m16n16k16.f16.f16 {%r17299, %r17300, %r17301, %r17302}, {%r2, %r2, %r2, %r2, %r2, %r2, %r2, %r2}, {%r2, %r2, %r2, %r2, %r2, %r2, %r2, %r2}, {%r17295, %r17296, %r17297, %r17298};
	bar.warp.sync 	-1;
	wmma.mma.sync.aligned.row.col.m16n16k16.f16.f16 {%r17303, %r17304, %r17305, %r17306}, {%r2, %r2, %r2, %r2, %r2, %r2, %r2, %r2}, {%r2, %r2, %r2, %r2, %r2, %r2, %r2, %r2}, {%r17299, %r17300, %r17301, %r17302};
	bar.warp.sync 	-1;
	wmma.mma.sync.aligned.row.col.m16n16k16.f16.f16 {%r17307, %r17308, %r17309, %r17310}, {%r2, %r2, %r2, %r2, %r2, %r2, %r2, %r2}, {%r2, %r2, %r2, %r2, %r2, %r2, %r2, %r2}, {%r17303, %r17304, %r17305, %r17306};
	bar.warp.sync 	-1;
	wmma.mma.sync.aligned.row.col.m16n16k16.f16.f16 {%r17311, %r17312, %r17313, %r17314}, {%r2, %r2, %r2, %r2, %r2, %r2, %r2, %r2}, {%r2, %r2, %r2, %r2, %r2, %r2, %r2, %r2}, {%r17307, %r17308, %r17309, %r17310};
	bar.warp.sync 	-1;
	wmma.mma.sync.aligned.row.col.m16n16k16.f16.f16 {%r17315, %r17316, %r17317, %r17318}, {%r2, %r2, %r2, %r2, %r2, %r2, %r2, %r2}, {%r2, %r2, %r2, %r2, %r2, %r2, %r2, %r2}, {%r17311, %r17312, %r17313, %r17314};
	bar.warp.sync 	-1;
	wmma.mma.sync.aligned.row.col.m16n16k16.f16.f16 {%r17319, %r17320, %r17321, %r17322}, {%r2, %r2, %r2, %r2, %r2, %r2, %r2, %r2}, {%r2, %r2, %r2, %r2, %r2, %r2, %r2, %r2}, {%r17315, %r17316, %r17317, %r17318};
	bar.warp.sync 	-1;
	wmma.mma.sync.aligned.row.col.m16n16k16.f16.f16 {%r17323, %r17324, %r17325, %r17326}, {%r2, %r2, %r2, %r2, %r2, %r2, %r2, %r2}, {%r2, %r2, %r2, %r2, %r2, %r2, %r2, %r2}, {%r17319, %r17320, %r17321, %r17322};
	bar.warp.sync 	-1;
	wmma.mma.sync.aligned.row.col.m16n16k16.f16.f16 {%r17327, %r17328, %r17329, %r17330}, {%r2, %r2, %r2, %r2, %r2, %r2, %r2, %r2}, {%r2, %r2, %r2, %r2, %r2, %r2, %r2, %r2}, {%r17323, %r17324, %r17325, %r17326};
	bar.warp.sync 	-1;
	wmma.mma.sync.aligned.row.col.m16n16k16.f16.f16 {%r17331, %r17332, %r17333, %r17334}, {%r2, %r2, %r2, %r2, %r2, %r2, %r2, %r2}, {%r2, %r2, %r2, %r2, %r2, %r2, %r2, %r2}, {%r17327, %r17328, %r17329, %r17330};
	bar.warp.sync 	-1;
	wmma.mma.sync.aligned.row.col.m16n16k16.f16.f16 {%r17335, %r17336, %r17337, %r17338}, {%r2, %r2, %r2, %r2, %r2, %r2, %r2, %r2}, {%r2, %r2, %r2, %r2, %r2, %r2, %r2, %r2}, {%r17331, %r17332, %r17333, %r17334};
	bar.warp.sync 	-1;
	wmma.mma.sync.aligned.row.col.m16n16k16.f16.f16 {%r17339, %r17340, %r17341, %r17342}, {%r2, %r2, %r2, %r2, %r2, %r2, %r2, %r2}, {%r2, %r2, %r2, %r2, %r2, %r2, %r2, %r2}, {%r17335, %r17336, %r17337, %r17338};
	bar.warp.sync 	-1;
	wmma.mma.sync.aligned.row.col.m16n16k16.f16.f16 {%r17343, %r17344, %r17345, %r17346}, {%r2, %r2, %r2, %r2, %r2, %r2, %r2, %r2}, {%r2, %r2, %r2, %r2, %r2, %r2, %r2, %r2}, {%r17339, %r17340, %r17341, %r17342};
	bar.warp.sync 	-1;
	wmma.mma.sync.aligned.row.col.m16n16k16.f16.f16 {%r17347, %r17348, %r17349, %r17350}, {%r2, %r2, %r2, %r2, %r2, %r2, %r2, %r2}, {%r2, %r2, %r2, %r2, %r2, %r2, %r2, %r2}, {%r17343, %r17344, %r17345, %r17346};
	bar.warp.sync 	-1;
	wmma.mma.sync.aligned.row.col.m16n16k16.f16.f16 {%r17351, %r17352, %r17353, %r17354}, {%r2, %r2, %r2, %r2, %r2, %r2, %r2, %r2}, {%r2, %r2, %r2, %r2, %r2, %r2, %r2, %r2}, {%r17347, %r17348, %r17349, %r17350};
	bar.warp.sync 	-1;
	wmma.mma.sync.aligned.row.col.m16n16k16.f16.f16 {%r17355, %r17356, %r17357, %r17358}, {%r2, %r2, %r2, %r2, %r2, %r2, %r2, %r2}, {%r2, %r2, %r2, %r2, %r2, %r2, %r2, %r2}, {%r17351, %r17352, %r17353, %r17354};
	bar.warp.sync 	-1;
	wmma.mma.sync.aligned.row.col.m16n16k16.f16.f16 {%r17359, %r17360, %r17361, %r17362}, {%r2, %r2, %r2, %r2, %r2, %r2, %r2, %r2}, {%r2, %r2, %r2, %r2, %r2, %r2, %r2, %r2}, {%r17355, %r17356, %r17357, %r17358};
	bar.warp.sync 	-1;
	wmma.mma.sync.aligned.row.col.m16n16k16.f16.f16 {%r17363, %r17364, %r17365, %r17366}, {%r2, %r2, %r2, %r2, %r2, %r2, %r2, %r2}, {%r2, %r2, %r2, %r2, %r2, %r2, %r2, %r2}, {%r17359, %r17360, %r17361, %r17362};
	bar.warp.sync 	-1;
	wmma.mma.sync.aligned.row.col.m16n16k16.f16.f16 {%r17367, %r17368, %r17369, %r17370}, {%r2, %r2, %r2, %r2, %r2, %r2, %r2, %r2}, {%r2, %r2, %r2, %r2, %r2, %r2, %r2, %r2}, {%r17363, %r17364, %r17365, %r17366};
	bar.warp.sync 	-1;
	wmma.mma.sync.aligned.row.col.m16n16k16.f16.f16 {%r17371, %r17372, %r17373, %r17374}, {%r2, %r2, %r2, %r2, %r2, %r2, %r2, %r2}, {%r2, %r2, %r2, %r2, %r2, %r2, %r2, %r2}, {%r17367, %r17368, %r17369, %r17370};
	bar.warp.sync 	-1;
	wmma.mma.sync.aligned.row.col.m16n16k16.f16.f16 {%r17375, %r17376, %r17377, %r17378}, {%r2, %r2, %r2, %r2, %r2, %r2, %r2, %r2}, {%r2, %r2, %r2, %r2, %r2, %r2, %r2, %r2}, {%r17371, %r17372, %r17373, %r17374};
	bar.warp.sync 	-1;
	wmma.mma.sync.aligned.row.col.m16n16k16.f16.f16 {%r17379, %r17380, %r17381, %r17382}, {%r2, %r2, %r2, %r2, %r2, %r2, %r2, %r2}, {%r2, %r2, %r2, %r2, %r2, %r2, %r2, %r2}, {%r17375, %r17376, %r17377, %r17378};
	bar.warp.sync 	-1;
	wmma.mma.sync.aligned.row.col.m16n16k16.f16.f16 {%r17383, %r17384, %r17385, %r17386}, {%r2, %r2, %r2, %r2, %r2, %r2, %r2, %r2}, {%r2, %r2, %r2, %r2, %r2, %r2, %r2, %r2}, {%r17379, %r17380, %r17381, %r17382};
	bar.warp.sync 	-1;
	wmma.mma.sync.aligned.row.col.m16n16k16.f16.f16 {%r17387, %r17388, %r17389, %r17390}, {%r2, %r2, %r2, %r2, %r2, %r2, %r2, %r2}, {%r2, %r2, %r2, %r2, %r2, %r2, %r2, %r2}, {%r17383, %r17384, %r17385, %r17386};
	bar.warp.sync 	-1;
	wmma.mma.sync.aligned.row.col.m16n16k16.f16.f16 {%r17391, %r17392, %r17393, %r17394}, {%r2, %r2, %r2, %r2, %r2, %r2, %r2, %r2}, {%r2, %r2, %r2, %r2, %r2, %r2, %r2, %r2}, {%r17387, %r17388, %r17389, %r17390};
	bar.warp.sync 	-1;
	wmma.mma.sync.aligned.row.col.m16n16k16.f16.f16 {%r17395, %r17396, %r17397, %r17398}, {%r2, %r2, %r2, %r2, %r2, %r2, %r2, %r2}, {%r2, %r2, %r2, %r2, %r2, %r2, %r2, %r2}, {%r17391, %r17392, %r17393, %r17394};
	bar.warp.sync 	-1;
	wmma.mma.sync.aligned.row.col.m16n16k16.f16.f16 {%r17399, %r17400, %r17401, %r17402}, {%r2, %r2, %r2, %r2, %r2, %r2, %r2, %r2}, {%r2, %r2, %r2, %r2, %r2, %r2, %r2, %r2}, {%r17395, %r17396, %r17397, %r17398};
	bar.warp.sync 	-1;
	wmma.mma.sync.aligned.row.col.m16n16k16.f16.f16 {%r17403, %r17404, %r17405, %r17406}, {%r2, %r2, %r2, %r2, %r2, %r2, %r2, %r2}, {%r2, %r2, %r2, %r2, %r2, %r2, %r2, %r2}, {%r17399, %r17400, %r17401, %r17402};
	bar.warp.sync 	-1;
	wmma.mma.sync.aligned.row.col.m16n16k16.f16.f16 {%r17407, %r17408, %r17409, %r17410}, {%r2, %r2, %r2, %r2, %r2, %r2, %r2, %r2}, {%r2, %r2, %r2, %r2, %r2, %r2, %r2, %r2}, {%r17403, %r17404, %r17405, %r17406};
	bar.warp.sync 	-1;
	wmma.mma.sync.aligned.row.col.m16n16k16.f16.f16 {%r17411, %r17412, %r17413, %r17414}, {%r2, %r2, %r2, %r2, %r2, %r2, %r2, %r2}, {%r2, %r2, %r2, %r2, %r2, %r2, %r2, %r2}, {%r17407, %r17408, %r17409, %r17410};
	bar.warp.sync 	-1;
	wmma.mma.sync.aligned.row.col.m16n16k16.f16.f16 {%r17415, %r17416, %r17417, %r17418}, {%r2, %r2, %r2, %r2, %r2, %r2, %r2, %r2}, {%r2, %r2, %r2, %r2, %r2, %r2, %r2, %r2}, {%r17411, %r17412, %r17413, %r17414};
	bar.warp.sync 	-1;
	wmma.mma.sync.aligned.row.col.m16n16k16.f16.f16 {%r17419, %r17420, %r17421, %r17422}, {%r2, %r2, %r2, %r2, %r2, %r2, %r2, %r2}, {%r2, %r2, %r2, %r2, %r2, %r2, %r2, %r2}, {%r17415, %r17416, %r17417, %r17418};
	bar.warp.sync 	-1;
	wmma.mma.sync.aligned.row.col.m16n16k16.f16.f16 {%r17423, %r17424, %r17425, %r17426}, {%r2, %r2, %r2, %r2, %r2, %r2, %r2, %r2}, {%r2, %r2, %r2, %r2, %r2, %r2, %r2, %r2}, {%r17419, %r17420, %r17421, %r17422};
	bar.warp.sync 	-1;
	wmma.mma.sync.aligned.row.col.m16n16k16.f16.f16 {%r17427, %r17428, %r17429, %r17430}, {%r2, %r2, %r2, %r2, %r2, %r2, %r2, %r2}, {%r2, %r2, %r2, %r2, %r2, %r2, %r2, %r2}, {%r17423, %r17424, %r17425, %r17426};
	bar.warp.sync 	-1;
	wmma.mma.sync.aligned.row.col.m16n16k16.f16.f16 {%r17431, %r17432, %r17433, %r17434}, {%r2, %r2, %r2, %r2, %r2, %r2, %r2, %r2}, {%r2, %r2, %r2, %r2, %r2, %r2, %r2, %r2}, {%r17427, %r17428, %r17429, %r17430};
	bar.warp.sync 	-1;
	wmma.mma.sync.aligned.row.col.m16n16k16.f16.f16 {%r17435, %r17436, %r17437, %r17438}, {%r2, %r2, %r2, %r2, %r2, %r2, %r2, %r2}, {%r2, %r2, %r2, %r2, %r2, %r2, %r2, %r2}, {%r17431, %r17432, %r17433, %r17434};
	bar.warp.sync 	-1;
	wmma.mma.sync.aligned.row.col.m16n16k16.f16.f16 {%r17439, %r17440, %r17441, %r17442}, {%r2, %r2, %r2, %r2, %r2, %r2, %r2, %r2}, {%r2, %r2, %r2, %r2, %r2, %r2, %r2, %r2}, {%r17435, %r17436, %r17437, %r17438};
	bar.warp.sync 	-1;
	wmma.mma.sync.aligned.row.col.m16n16k16.f16.f16 {%r17443, %r17444, %r17445, %r17446}, {%r2, %r2, %r2, %r2, %r2, %r2, %r2, %r2}, {%r2, %r2, %r2, %r2, %r2, %r2, %r2, %r2}, {%r17439, %r17440, %r17441, %r17442};
	bar.warp.sync 	-1;
	wmma.mma.sync.aligned.row.col.m16n16k16.f16.f16 {%r17447, %r17448, %r17449, %r17450}, {%r2, %r2, %r2, %r2, %r2, %r2, %r2, %r2}, {%r2, %r2, %r2, %r2, %r2, %r2, %r2, %r2}, {%r17443, %r17444, %r17445, %r17446};
	bar.warp.sync 	-1;
	wmma.mma.sync.aligned.row.col.m16n16k16.f16.f16 {%r17451, %r17452, %r17453, %r17454}, {%r2, %r2, %r2, %r2, %r2, %r2, %r2, %r2}, {%r2, %r2, %r2, %r2, %r2, %r2, %r2, %r2}, {%r17447, %r17448, %r17449, %r17450};
	bar.warp.sync 	-1;
	wmma.mma.sync.aligned.row.col.m16n16k16.f16.f16 {%r17455, %r17456, %r17457, %r17458}, {%r2, %r2, %r2, %r2, %r2, %r2, %r2, %r2}, {%r2, %r2, %r2, %r2, %r2, %r2, %r2, %r2}, {%r17451, %r17452, %r17453, %r17454};
	bar.warp.sync 	-1;
	wmma.mma.sync.aligned.row.col.m16n16k16.f16.f16 {%r17459, %r17460, %r17461, %r17462}, {%r2, %r2, %r2, %r2, %r2, %r2, %r2, %r2}, {%r2, %r2, %r2, %r2, %r2, %r2, %r2, %r2}, {%r17455, %r17456, %r17457, %r17458};
	bar.warp.sync 	-1;
	wmma.mma.sync.aligned.row.col.m16n16k16.f16.f16 {%r17463, %r17464, %r17465, %r17466}, {%r2, %r2, %r2, %r2, %r2, %r2, %r2, %r2}, {%r2, %r2, %r2, %r2, %r2, %r2, %r2, %r2}, {%r17459, %r17460, %r17461, %r17462};
	bar.warp.sync 	-1;
	wmma.mma.sync.aligned.row.col.m16n16k16.f16.f16 {%r17467, %r17468, %r17469, %r17470}, {%r2, %r2, %r2, %r2, %r2, %r2, %r2, %r2}, {%r2, %r2, %r2, %r2, %r2, %r2, %r2, %r2}, {%r17463, %r17464, %r17465, %r17466};
	bar.warp.sync 	-1;
	wmma.mma.sync.aligned.row.col.m16n16k16.f16.f16 {%r17471, %r17472, %r17473, %r17474}, {%r2, %r2, %r2, %r2, %r2, %r2, %r2, %r2}, {%r2, %r2, %r2, %r2, %r2, %r2, %r2, %r2}, {%r17467, %r17468, %r17469, %r17470};
	bar.warp.sync 	-1;
	wmma.mma.sync.aligned.row.col.m16n16k16.f16.f16 {%r17475, %r17476, %r17477, %r17478}, {%r2, %r2, %r2, %r2, %r2, %r2, %r2, %r2}, {%r2, %r2, %r2, %r2, %r2, %r2, %r2, %r2}, {%r17471, %r17472, %r17473, %r17474};
	bar.warp.sync 	-1;
	wmma.mma.sync.aligned.row.col.m16n16k16.f16.f16 {%r17479, %r17480, %r17481, %r17482}, {%r2, %r2, %r2, %r2, %r2, %r2, %r2, %r2}, {%r2, %r2, %r2, %r2, %r2, %r2, %r2, %r2}, {%r17475, %r17476, %r17477, %r17478};
	bar.warp.sync 	-1;
	wmma.mma.sync.aligned.row.col.m16n16k16.f16.f16 {%r17483, %r17484, %r17485, %r17486}, {%r2, %r2, %r2, %r2, %r2, %r2, %r2, %r2}, {%r2, %r2, %r2, %r2, %r2, %r2, %r2, %r2}, {%r17479, %r17480, %r17481, %r17482};
	bar.warp.sync 	-1;
	wmma.mma.sync.aligned.row.col.m16n16k16.f16.f16 {%r17487, %r17488, %r17489, %r17490}, {%r2, %r2, %r2, %r2, %r2, %r2, %r2, %r2}, {%r2, %r2, %r2, %r2, %r2, %r2, %r2, %r2}, {%r17483, %r17484, %r17485, %r17486};
	bar.warp.sync 	-1;
	wmma.mma.sync.aligned.row.col.m16n16k16.f16.f16 {%r17491, %r17492, %r17493, %r17494}, {%r2, %r2, %r2, %r2, %r2, %r2, %r2, %r2}, {%r2, %r2, %r2, %r2, %r2, %r2, %r2, %r2}, {%r17487, %r17488, %r17489, %r17490};
	bar.warp.sync 	-1;
	wmma.mma.sync.aligned.row.col.m16n16k16.f16.f16 {%r17495, %r17496, %r17497, %r17498}, {%r2, %r2, %r2, %r2, %r2, %r2, %r2, %r2}, {%r2, %r2, %r2, %r2, %r2, %r2, %r2, %r2}, {%r17491, %r17492, %r17493, %r17494};
	bar.warp.sync 	-1;
	wmma.mma.sync.aligned.row.col.m16n16k16.f16.f16 {%r17499, %r17500, %r17501, %r17502}, {%r2, %r2, %r2, %r2, %r2, %r2, %r2, %r2}, {%r2, %r2, %r2, %r2, %r2, %r2, %r2, %r2}, {%r17495, %r17496, %r17497, %r17498};
	bar.warp.sync 	-1;
	wmma.mma.sync.aligned.row.col.m16n16k16.f16.f16 {%r17503, %r17504, %r17505, %r17506}, {%r2, %r2, %r2, %r2, %r2, %r2, %r2, %r2}, {%r2, %r2, %r2, %r2, %r2, %r2, %r2, %r2}, {%r17499, %r17500, %r17501, %r17502};
	bar.warp.sync 	-1;
	wmma.mma.sync.aligned.row.col.m16n16k16.f16.f16 {%r17507, %r17508, %r17509, %r17510}, {%r2, %r2, %r2, %r2, %r2, %r2, %r2, %r2}, {%r2, %r2, %r2, %r2, %r2, %r2, %r2, %r2}, {%r17503, %r17504, %r17505, %r17506};
	bar.warp.sync 	-1;
	wmma.mma.sync.aligned.row.col.m16n16k16.f16.f16 {%r17511, %r17512, %r17513, %r17514}, {%r2, %r2, %r2, %r2, %r2, %r2, %r2, %r2}, {%r2, %r2, %r2, %r2, %r2, %r2, %r2, %r2}, {%r17507, %r17508, %r17509, %r17510};
	bar.warp.sync 	-1;
	wmma.mma.sync.aligned.row.col.m16n16k16.f16.f16 {%r17515, %r17516, %r17517, %r17518}, {%r2, %r2, %r2, %r2, %r2, %r2, %r2, %r2}, {%r2, %r2, %r2, %r2, %r2, %r2, %r2, %r2}, {%r17511, %r17512, %r17513, %r17514};
	bar.warp.sync 	-1;
	wmma.mma.sync.aligned.row.col.m16n16k16.f16.f16 {%r17519, %r17520, %r17521, %r17522}, {%r2, %r2, %r2, %r2, %r2, %r2, %r2, %r2}, {%r2, %r2, %r2, %r2, %r2, %r2, %r2, %r2}, {%r17515, %r17516, %r17517, %r17518};
	bar.warp.sync 	-1;
	wmma.mma.sync.aligned.row.col.m16n16k16.f16.f16 {%r17523, %r17524, %r17525, %r17526}, {%r2, %r2, %r2, %r2, %r2, %r2, %r2, %r2}, {%r2, %r2, %r2, %r2, %r2, %r2, %r2, %r2}, {%r17519, %r17520, %r17521, %r17522};
	bar.warp.sync 	-1;
	wmma.mma.sync.aligned.row.col.m16n16k16.f16.f16 {%r17527, %r17528, %r17529, %r17530}, {%r2, %r2, %r2, %r2, %r2, %r2, %r2, %r2}, {%r2, %r2, %r2, %r2, %r2, %r2, %r2, %r2}, {%r17523, %r17524, %r17525, %r17526};
	bar.warp.sync 	-1;
	wmma.mma.sync.aligned.row.col.m16n16k16.f16.f16 {%r17531, %r17532, %r17533, %r17534}, {%r2, %r2, %r2, %r2, %r2, %r2, %r2, %r2}, {%r2, %r2, %r2, %r2, %r2, %r2, %r2, %r2}, {%r17527, %r17528, %r17529, %r17530};
	bar.warp.sync 	-1;
	wmma.mma.sync.aligned.row.col.m16n16k16.f16.f16 {%r17535, %r17536, %r17537, %r17538}, {%r2, %r2, %r2, %r2, %r2, %r2, %r2, %r2}, {%r2, %r2, %r2, %r2, %r2, %r2, %r2, %r2}, {%r17531, %r17532, %r17533, %r17534};
	bar.warp.sync 	-1;
	wmma.mma.sync.aligned.row.col.m16n16k16.f16.f16 {%r17539, %r17540, %r17541, %r17542}, {%r2, %r2, %r2, %r2, %r2, %r2, %r2, %r2}, {%r2, %r2, %r2, %r2, %r2, %r2, %r2, %r2}, {%r17535, %r17536, %r17537, %r17538};
	bar.warp.sync 	-1;
	wmma.mma.sync.aligned.row.col.m16n16k16.f16.f16 {%r17543, %r17544, %r17545, %r17546}, {%r2, %r2, %r2, %r2, %r2, %r2, %r2, %r2}, {%r2, %r2, %r2, %r2, %r2, %r2, %r2, %r2}, {%r17539, %r17540, %r17541, %r17542};
	bar.warp.sync 	-1;
	wmma.mma.sync.aligned.row.col.m16n16k16.f16.f16 {%r17547, %r17548, %r17549, %r17550}, {%r2, %r2, %r2, %r2, %r2, %r2, %r2, %r2}, {%r2, %r2, %r2, %r2, %r2, %r2, %r2, %r2}, {%r17543, %r17544, %r17545, %r17546};
	bar.warp.sync 	-1;
	wmma.mma.sync.aligned.row.col.m16n16k16.f16.f16 {%r17551, %r17552, %r17553, %r17554}, {%r2, %r2, %r2, %r2, %r2, %r2, %r2, %r2}, {%r2, %r2, %r2, %r2, %r2, %r2, %r2, %r2}, {%r17547, %r17548, %r17549, %r17550};
	bar.warp.sync 	-1;
	wmma.mma.sync.aligned.row.col.m16n16k16.f16.f16 {%r17555, %r17556, %r17557, %r17558}, {%r2, %r2, %r2, %r2, %r2, %r2, %r2, %r2}, {%r2, %r2, %r2, %r2, %r2, %r2, %r2, %r2}, {%r17551, %r17552, %r17553, %r17554};
	bar.warp.sync 	-1;
	wmma.mma.sync.aligned.row.col.m16n16k16.f16.f16 {%r17559, %r17560, %r17561, %r17562}, {%r2, %r2, %r2, %r2, %r2, %r2, %r2, %r2}, {%r2, %r2, %r2, %r2, %r2, %r2, %r2, %r2}, {%r17555, %r17556, %r17557, %r17558};
	bar.warp.sync 	-1;
	wmma.mma.sync.aligned.row.col.m16n16k16.f16.f16 {%r17563, %r17564, %r17565, %r17566}, {%r2, %r2, %r2, %r2, %r2, %r2, %r2, %r2}, {%r2, %r2, %r2, %r2, %r2, %r2, %r2, %r2}, {%r17559, %r17560, %r17561, %r17562};
	bar.warp.sync 	-1;
	wmma.mma.sync.aligned.row.col.m16n16k16.f16.f16 {%r17567, %r17568, %r17569, %r17570}, {%r2, %r2, %r2, %r2, %r2, %r2, %r2, %r2}, {%r2, %r2, %r2, %r2, %r2, %r2, %r2, %r2}, {%r17563, %r17564, %r17565, %r17566};
	bar.warp.sync 	-1;
	wmma.mma.sync.aligned.row.col.m16n16k16.f16.f16 {%r17571, %r17572, %r17573, %r17574}, {%r2, %r2, %r2, %r2, %r2, %r2, %r2, %r2}, {%r2, %r2, %r2, %r2, %r2, %r2, %r2, %r2}, {%r17567, %r17568, %r17569, %r17570};
	bar.warp.sync 	-1;
	wmma.mma.sync.aligned.row.col.m16n16k16.f16.f16 {%r17575, %r17576, %r17577, %r17578}, {%r2, %r2, %r2, %r2, %r2, %r2, %r2, %r2}, {%r2, %r2, %r2, %r2, %r2, %r2, %r2, %r2}, {%r17571, %r17572, %r17573, %r17574};
	bar.warp.sync 	-1;
	wmma.mma.sync.aligned.row.col.m16n16k16.f16.f16 {%r17579, %r17580, %r17581, %r17582}, {%r2, %r2, %r2, %r2, %r2, %r2, %r2, %r2}, {%r2, %r2, %r2, %r2, %r2, %r2, %r2, %r2}, {%r17575, %r17576, %r17577, %r17578};
	bar.warp.sync 	-1;
	wmma.mma.sync.aligned.row.col.m16n16k16.f16.f16 {%r17583, %r17584, %r17585, %r17586}, {%r2, %r2, %r2, %r2, %r2, %r2, %r2, %r2}, {%r2, %r2, %r2, %r2, %r2, %r2, %r2, %r2}, {%r17579, %r17580, %r17581, %r17582};
	bar.warp.sync 	-1;
	wmma.mma.sync.aligned.row.col.m16n16k16.f16.f16 {%r17587, %r17588, %r17589, %r17590}, {%r2, %r2, %r2, %r2, %r2, %r2, %r2, %r2}, {%r2, %r2, %r2, %r2, %r2, %r2, %r2, %r2}, {%r17583, %r17584, %r17585, %r17586};
	bar.warp.sync 	-1;
	wmma.mma.sync.aligned.row.col.m16n16k16.f16.f16 {%r17591, %r17592, %r17593, %r17594}, {%r2, %r2, %r2, %r2, %r2, %r2, %r2, %r2}, {%r2, %r2, %r2, %r2, %r2, %r2, %r2, %r2}, {%r17587, %r17588, %r17589, %r17590};
	bar.warp.sync 	-1;
	wmma.mma.sync.aligned.row.col.m16n16k16.f16.f16 {%r17595, %r17596, %r17597, %r17598}, {%r2, %r2, %r2, %r2, %r2, %r2, %r2, %r2}, {%r2, %r2, %r2, %r2, %r2, %r2, %r2, %r2}, {%r17591, %r17592, %r17593, %r17594};
	bar.warp.sync 	-1;
	wmma.mma.sync.aligned.row.col.m16n16k16.f16.f16 {%r17599, %r17600, %r17601, %r17602}, {%r2, %r2, %r2, %r2, %r2, %r2, %r2, %r2}, {%r2, %r2, %r2, %r2, %r2, %r2, %r2, %r2}, {%r17595, %r17596, %r17597, %r17598};
	bar.warp.sync 	-1;
	wmma.mma.sync.aligned.row.col.m16n16k16.f16.f16 {%r17603, %r17604, %r17605, %r17606}, {%r2, %r2, %r2, %r2, %r2, %r2, %r2, %r2}, {%r2, %r2, %r2, %r2, %r2, %r2, %r2, %r2}, {%r17599, %r17600, %r17601, %r17602};
	bar.warp.sync 	-1;
	wmma.mma.sync.aligned.row.col.m16n16k16.f16.f16 {%r17607, %r17608, %r17609, %r17610}, {%r2, %r2, %r2, %r2, %r2, %r2, %r2, %r2}, {%r2, %r2, %r2, %r2, %r2, %r2, %r2, %r2}, {%r17603, %r17604, %r17605, %r17606};
	bar.warp.sync 	-1;
	wmma.mma.sync.aligned.row.col.m16n16k16.f16.f16 {%r17611, %r17612, %r17613, %r17614}, {%r2, %r2, %r2, %r2, %r2, %r2, %r2, %r2}, {%r2, %r2, %r2, %r2, %r2, %r2, %r2, %r2}, {%r17607, %r17608, %r17609, %r17610};
	bar.warp.sync 	-1;
	wmma.mma.sync.aligned.row.col.m16n16k16.f16.f16 {%r17615, %r17616, %r17617, %r17618}, {%r2, %r2, %r2, %r2, %r2, %r2, %r2, %r2}, {%r2, %r2, %r2, %r2, %r2, %r2, %r2, %r2}, {%r17611, %r17612, %r17613, %r17614};
	bar.warp.sync 	-1;
	wmma.mma.sync.aligned.row.col.m16n16k16.f16.f16 {%r17619, %r17620, %r17621, %r17622}, {%r2, %r2, %r2, %r2, %r2, %r2, %r2, %r2}, {%r2, %r2, %r2, %r2, %r2, %r2, %r2, %r2}, {%r17615, %r17616, %r17617, %r17618};
	bar.warp.sync 	-1;
	wmma.mma.sync.aligned.row.col.m16n16k16.f16.f16 {%r17623, %r17624, %r17625, %r17626}, {%r2, %r2, %r2, %r2, %r2, %r2, %r2, %r2}, {%r2, %r2, %r2, %r2, %r2, %r2, %r2, %r2}, {%r17619, %r17620, %r17621, %r17622};
	bar.warp.sync 	-1;
	wmma.mma.sync.aligned.row.col.m16n16k16.f16.f16 {%r17627, %r17628, %r17629, %r17630}, {%r2, %r2, %r2, %r2, %r2, %r2, %r2, %r2}, {%r2, %r2, %r2, %r2, %r2, %r2, %r2, %r2}, {%r17623, %r17624, %r17625, %r17626};
	bar.warp.sync 	-1;
	wmma.mma.sync.aligned.row.col.m16n16k16.f16.f16 {%r17631, %r17632, %r17633, %r17634}, {%r2, %r2, %r2, %r2, %r2, %r2, %r2, %r2}, {%r2, %r2, %r2, %r2, %r2, %r2, %r2, %r2}, {%r17627, %r17628, %r17629, %r17630};
	bar.warp.sync 	-1;
	wmma.mma.sync.aligned.row.col.m16n16k16.f16.f16 {%r17635, %r17636, %r17637, %r17638}, {%r2, %r2, %r2, %r2, %r2, %r2, %r2, %r2}, {%r2, %r2, %r2, %r2, %r2, %r2, %r2, %r2}, {%r17631, %r17632, %r17633, %r17634};
	bar.warp.sync 	-1;
	wmma.mma.sync.aligned.row.col.m16n16k16.f16.f16 {%r17639, %r17640, %r17641, %r17642}, {%r2, %r2, %r2, %r2, %r2, %r2, %r2, %r2}, {%r2, %r2, %r2, %r2, %r2, %r2, %r2, %r2}, {%r17635, %r17636, %r17637, %r17638};
	bar.warp.sync 	-1;
	wmma.mma.sync.aligned.row.col.m16n16k16.f16.f16 {%r17643, %r17644, %r17645, %r17646}, {%r2, %r2, %r2, %r2, %r2, %r2, %r2, %r2}, {%r2, %r2, %r2, %r2, %r2, %r2, %r2, %r2}, {%r17639, %r17640, %r17641, %r17642};
	bar.warp.sync 	-1;
	wmma.mma.sync.aligned.row.col.m16n16k16.f16.f16 {%r17647, %r17648, %r17649, %r17650}, {%r2, %r2, %r2, %r2, %r2, %r2, %r2, %r2}, {%r2, %r2, %r2, %r2, %r2, %r2, %r2, %r2}, {%r17643, %r17644, %r17645, %r17646};
	bar.warp.sync 	-1;
	wmma.mma.sync.aligned.row.col.m16n16k16.f16.f16 {%r17651, %r17652, %r17653, %r17654}, {%r2, %r2, %r2, %r2, %r2, %r2, %r2, %r2}, {%r2, %r2, %r2, %r2, %r2, %r2, %r2, %r2}, {%r17647, %r17648, %r17649, %r17650};
	bar.warp.sync 	-1;
	wmma.mma.sync.aligned.row.col.m16n16k16.f16.f16 {%r17655, %r17656, %r17657, %r17658}, {%r2, %r2, %r2, %r2, %r2, %r2, %r2, %r2}, {%r2, %r2, %r2, %r2, %r2, %r2, %r2, %r2}, {%r17651, %r17652, %r17653, %r17654};
	bar.warp.sync 	-1;
	wmma.mma.sync.aligned.row.col.m16n16k16.f16.f16 {%r17659, %r17660, %r17661, %r17662}, {%r2, %r2, %r2, %r2, %r2, %r2, %r2, %r2}, {%r2, %r2, %r2, %r2, %r2, %r2, %r2, %r2}, {%r17655, %r17656, %r17657, %r17658};
	bar.warp.sync 	-1;
	wmma.mma.sync.aligned.row.col.m16n16k16.f16.f16 {%r17663, %r17664, %r17665, %r17666}, {%r2, %r2, %r2, %r2, %r2, %r2, %r2, %r2}, {%r2, %r2, %r2, %r2, %r2, %r2, %r2, %r2}, {%r17659, %r17660, %r17661, %r17662};
	bar.warp.sync 	-1;
	wmma.mma.sync.aligned.row.col.m16n16k16.f16.f16 {%r17667, %r17668, %r17669, %r17670}, {%r2, %r2, %r2, %r2, %r2, %r2, %r2, %r2}, {%r2, %r2, %r2, %r2, %r2, %r2, %r2, %r2}, {%r17663, %r17664, %r17665, %r17666};
	bar.warp.sync 	-1;
	wmma.mma.sync.aligned.row.col.m16n16k16.f16.f16 {%r17671, %r17672, %r17673, %r17674}, {%r2, %r2, %r2, %r2, %r2, %r2, %r2, %r2}, {%r2, %r2, %r2, %r2, %r2, %r2, %r2, %r2}, {%r17667, %r17668, %r17669, %r17670};
	bar.warp.sync 	-1;
	wmma.mma.sync.aligned.row.col.m16n16k16.f16.f16 {%r17675, %r17676, %r17677, %r17678}, {%r2, %r2, %r2, %r2, %r2, %r2, %r2, %r2}, {%r2, %r2, %r2, %r2, %r2, %r2, %r2, %r2}, {%r17671, %r17672, %r17673, %r17674};
	bar.warp.sync 	-1;
	wmma.mma.sync.aligned.row.col.m16n16k16.f16.f16 {%r17679, %r17680, %r17681, %r17682}, {%r2, %r2, %r2, %r2, %r2, %r2, %r2, %r2}, {%r2, %r2, %r2, %r2, %r2, %r2, %r2, %r2}, {%r17675, %r17676, %r17677, %r17678};
	bar.warp.sync 	-1;
	wmma.mma.sync.aligned.row.col.m16n16k16.f16.f16 {%r17683, %r17684, %r17685, %r17686}, {%r2, %r2, %r2, %r2, %r2, %r2, %r2, %r2}, {%r2, %r2, %r2, %r2, %r2, %r2, %r2, %r2}, {%r17679, %r17680, %r17681, %r17682};
	bar.warp.sync 	-1;
	wmma.mma.sync.aligned.row.col.m16n16k16.f16.f16 {%r17687, %r17688, %r17689, %r17690}, {%r2, %r2, %r2, %r2, %r2, %r2, %r2, %r2}, {%r2, %r2, %r2, %r2, %r2, %r2, %r2, %r2}, {%r17683, %r17684, %r17685, %r17686};
	bar.warp.sync 	-1;
	wmma.mma.sync.aligned.row.col.m16n16k16.f16.f16 {%r17691, %r17692, %r17693, %r17694}, {%r2, %r2, %r2, %r2, %r2, %r2, %r2, %r2}, {%r2, %r2, %r2, %r2, %r2, %r2, %r2, %r2}, {%r17687, %r17688, %r17689, %r17690};
	bar.warp.sync 	-1;
	wmma.mma.sync.aligned.row.col.m16n16k16.f16.f16 {%r17695, %r17696, %r17697, %r17698}, {%r2, %r2, %r2, %r2, %r2, %r2, %r2, %r2}, {%r2, %r2, %r2, %r2, %r2, %r2, %r2, %r2}, {%r17691, %r17692, %r17693, %r17694};
	bar.warp.sync 	-1;
	wmma.mma.sync.aligned.row.col.m16n16k16.f16.f16 {%r17699, %r17700, %r17701, %r17702}, {%r2, %r2, %r2, %r2, %r2, %r2, %r2, %r2}, {%r2, %r2, %r2, %r2, %r2, %r2, %r2, %r2}, {%r17695, %r17696, %r17697, %r17698};
	bar.warp.sync 	-1;
	wmma.mma.sync.aligned.row.col.m16n16k16.f16.f16 {%r17703, %r17704, %r17705, %r17706}, {%r2, %r2, %r2, %r2, %r2, %r2, %r2, %r2}, {%r2, %r2, %r2, %r2, %r2, %r2, %r2, %r2}, {%r17699, %r17700, %r17701, %r17702};
	bar.warp.sync 	-1;
	wmma.mma.sync.aligned.row.col.m16n16k16.f16.f16 {%r17707, %r17708, %r17709, %r17710}, {%r2, %r2, %r2, %r2, %r2, %r2, %r2, %r2}, {%r2, %r2, %r2, %r2, %r2, %r2, %r2, %r2}, {%r17703, %r17704, %r17705, %r17706};
	bar.warp.sync 	-1;
	wmma.mma.sync.aligned.row.col.m16n16k16.f16.f16 {%r17711, %r17712, %r17713, %r17714}, {%r2, %r2, %r2, %r2, %r2, %r2, %r2, %r2}, {%r2, %r2, %r2, %r2, %r2, %r2, %r2, %r2}, {%r17707, %r17708, %r17709, %r17710};
	bar.warp.sync 	-1;
	wmma.mma.sync.aligned.row.col.m16n16k16.f16.f16 {%r17715, %r17716, %r17717, %r17718}, {%r2, %r2, %r2, %r2, %r2, %r2, %r2, %r2}, {%r2, %r2, %r2, %r2, %r2, %r2, %r2, %r2}, {%r17711, %r17712, %r17713, %r17714};
	bar.warp.sync 	-1;
	wmma.mma.sync.aligned.row.col.m16n16k16.f16.f16 {%r17719, %r17720, %r17721, %r17722}, {%r2, %r2, %r2, %r2, %r2, %r2, %r2, %r2}, {%r2, %r2, %r2, %r2, %r2, %r2, %r2, %r2}, {%r17715, %r17716, %r17717, %r17718};
	bar.warp.sync 	-1;
	wmma.mma.sync.aligned.row.col.m16n16k16.f16.f16 {%r17723, %r17724, %r17725, %r17726}, {%r2, %r2, %r2, %r2, %r2, %r2, %r2, %r2}, {%r2, %r2, %r2, %r2, %r2, %r2, %r2, %r2}, {%r17719, %r17720, %r17721, %r17722};
	bar.warp.sync 	-1;
	wmma.mma.sync.aligned.row.col.m16n16k16.f16.f16 {%r17727, %r17728, %r17729, %r17730}, {%r2, %r2, %r2, %r2, %r2, %r2, %r2, %r2}, {%r2, %r2, %r2, %r2, %r2, %r2, %r2, %r2}, {%r17723, %r17724, %r17725, %r17726};
	bar.warp.sync 	-1;
	wmma.mma.sync.aligned.row.col.m16n16k16.f16.f16 {%r17731, %r17732, %r17733, %r17734}, {%r2, %r2, %r2, %r2, %r2, %r2, %r2, %r2}, {%r2, %r2, %r2, %r2, %r2, %r2, %r2, %r2}, {%r17727, %r17728, %r17729, %r17730};
	bar.warp.sync 	-1;
	wmma.mma.sync.aligned.row.col.m16n16k16.f16.f16 {%r17735, %r17736, %r17737, %r17738}, {%r2, %r2, %r2, %r2, %r2, %r2, %r2, %r2}, {%r2, %r2, %r2, %r2, %r2, %r2, %r2, %r2}, {%r17731, %r17732, %r17733, %r17734};
	bar.warp.sync 	-1;
	wmma.mma.sync.aligned.row.col.m16n16k16.f16.f16 {%r17739, %r17740, %r17741, %r17742}, {%r2, %r2, %r2, %r2, %r2, %r2, %r2, %r2}, {%r2, %r2, %r2, %r2, %r2, %r2, %r2, %r2}, {%r17735, %r17736, %r17737, %r17738};
	bar.warp.sync 	-1;
	wmma.mma.sync.aligned.row.col.m16n16k16.f16.f16 {%r17743, %r17744, %r17745, %r17746}, {%r2, %r2, %r2, %r2, %r2, %r2, %r2, %r2}, {%r2, %r2, %r2, %r2, %r2, %r2, %r2, %r2}, {%r17739, %r17740, %r17741, %r17742};
	bar.warp.sync 	-1;
	wmma.mma.sync.aligned.row.col.m16n16k16.f16.f16 {%r17747, %r17748, %r17749, %r17750}, {%r2, %r2, %r2, %r2, %r2, %r2, %r2, %r2}, {%r2, %r2, %r2, %r2, %r2, %r2, %r2, %r2}, {%r17743, %r17744, %r17745, %r17746};
	bar.warp.sync 	-1;
	wmma.mma.sync.aligned.row.col.m16n16k16.f16.f16 {%r17751, %r17752, %r17753, %r17754}, {%r2, %r2, %r2, %r2, %r2, %r2, %r2, %r2}, {%r2, %r2, %r2, %r2, %r2, %r2, %r2, %r2}, {%r17747, %r17748, %r17749, %r17750};
	bar.warp.sync 	-1;
	wmma.mma.sync.aligned.row.col.m16n16k16.f16.f16 {%r17755, %r17756, %r17757, %r17758}, {%r2, %r2, %r2, %r2, %r2, %r2, %r2, %r2}, {%r2, %r2, %r2, %r2, %r2, %r2, %r2, %r2}, {%r17751, %r17752, %r17753, %r17754};
	bar.warp.sync 	-1;
	wmma.mma.sync.aligned.row.col.m16n16k16.f16.f16 {%r17759, %r17760, %r17761, %r17762}, {%r2, %r2, %r2, %r2, %r2, %r2, %r2, %r2}, {%r2, %r2, %r2, %r2, %r2, %r2, %r2, %r2}, {%r17755, %r17756, %r17757, %r17758};
	bar.warp.sync 	-1;
	wmma.mma.sync.aligned.row.col.m16n16k16.f16.f16 {%r17763, %r17764, %r17765, %r17766}, {%r2, %r2, %r2, %r2, %r2, %r2, %r2, %r2}, {%r2, %r2, %r2, %r2, %r2, %r2, %r2, %r2}, {%r17759, %r17760, %r17761, %r17762};
	bar.warp.sync 	-1;
	wmma.mma.sync.aligned.row.col.m16n16k16.f16.f16 {%r17767, %r17768, %r17769, %r17770}, {%r2, %r2, %r2, %r2, %r2, %r2, %r2, %r2}, {%r2, %r2, %r2, %r2, %r2, %r2, %r2, %r2}, {%r17763, %r17764, %r17765, %r17766};
	bar.warp.sync 	-1;
	wmma.mma.sync.aligned.row.col.m16n16k16.f16.f16 {%r17771, %r17772, %r17773, %r17774}, {%r2, %r2, %r2, %r2, %r2, %r2, %r2, %r2}, {%r2, %r2, %r2, %r2, %r2, %r2, %r2, %r2}, {%r17767, %r17768, %r17769, %r17770};
	bar.warp.sync 	-1;
	wmma.mma.sync.aligned.row.col.m16n16k16.f16.f16 {%r17775, %r17776, %r17777, %r17778}, {%r2, %r2, %r2, %r2, %r2, %r2, %r2, %r2}, {%r2, %r2, %r2, %r2, %r2, %r2, %r2, %r2}, {%r17771, %r17772, %r17773, %r17774};
	bar.warp.sync 	-1;
	wmma.mma.sync.aligned.row.col.m16n16k16.f16.f16 {%r17779, %r17780, %r17781, %r17782}, {%r2, %r2, %r2, %r2, %r2, %r2, %r2, %r2}, {%r2, %r2, %r2, %r2, %r2, %r2, %r2, %r2}, {%r17775, %r17776, %r17777, %r17778};
	bar.warp.sync 	-1;
	wmma.mma.sync.aligned.row.col.m16n16k16.f16.f16 {%r17783, %r17784, %r17785, %r17786}, {%r2, %r2, %r2, %r2, %r2, %r2, %r2, %r2}, {%r2, %r2, %r2, %r2, %r2, %r2, %r2, %r2}, {%r17779, %r17780, %r17781, %r17782};
	bar.warp.sync 	-1;
	wmma.mma.sync.aligned.row.col.m16n16k16.f16.f16 {%r17787, %r17788, %r17789, %r17790}, {%r2, %r2, %r2, %r2, %r2, %r2, %r2, %r2}, {%r2, %r2, %r2, %r2, %r2, %r2, %r2, %r2}, {%r17783, %r17784, %r17785, %r17786};
	bar.warp.sync 	-1;
	wmma.mma.sync.aligned.row.col.m16n16k16.f16.f16 {%r17791, %r17792, %r17793, %r17794}, {%r2, %r2, %r2, %r2, %r2, %r2, %r2, %r2}, {%r2, %r2, %r2, %r2, %r2, %r2, %r2, %r2}, {%r17787, %r17788, %r17789, %r17790};
	bar.warp.sync 	-1;
	wmma.mma.sync.aligned.row.col.m16n16k16.f16.f16 {%r17795, %r17796, %r17797, %r17798}, {%r2, %r2, %r2, %r2, %r2, %r2, %r2, %r2}, {%r2, %r2, %r2, %r2, %r2, %r2, %r2, %r2}, {%r17791, %r17792, %r17793, %r17794};
	bar.warp.sync 	-1;
	wmma.mma.sync.aligned.row.col.m16n16k16.f16.f16 {%r17799, %r17800, %r17801, %r17802}, {%r2, %r2, %r2, %r2, %r2, %r2, %r2, %r2}, {%r2, %r2, %r2, %r2, %r2, %r2, %r2, %r2}, {%r17795, %r17796, %r17797, %r17798};
	bar.warp.sync 	-1;
	wmma.mma.sync.aligned.row.col.m16n16k16.f16.f16 {%r17803, %r17804, %r17805, %r17806}, {%r2, %r2, %r2, %r2, %r2, %r2, %r2, %r2}, {%r2, %r2, %r2, %r2, %r2, %r2, %r2, %r2}, {%r17799, %r17800, %r17801, %r17802};
	bar.warp.sync 	-1;
	wmma.mma.sync.aligned.row.col.m16n16k16.f16.f16 {%r17807, %r17808, %r17809, %r17810}, {%r2, %r2, %r2, %r2, %r2, %r2, %r2, %r2}, {%r2, %r2, %r2, %r2, %r2, %r2, %r2, %r2}, {%r17803, %r17804, %r17805, %r17806};
	bar.warp.sync 	-1;
	wmma.mma.sync.aligned.row.col.m16n16k16.f16.f16 {%r17811, %r17812, %r17813, %r17814}, {%r2, %r2, %r2, %r2, %r2, %r2, %r2, %r2}, {%r2, %r2, %r2, %r2, %r2, %r2, %r2, %r2}, {%r17807, %r17808, %r17809, %r17810};
	bar.warp.sync 	-1;
	wmma.mma.sync.aligned.row.col.m16n16k16.f16.f16 {%r17815, %r17816, %r17817, %r17818}, {%r2, %r2, %r2, %r2, %r2, %r2, %r2, %r2}, {%r2, %r2, %r2, %r2, %r2, %r2, %r2, %r2}, {%r17811, %r17812, %r17813, %r17814};
	bar.warp.sync 	-1;
	wmma.mma.sync.aligned.row.col.m16n16k16.f16.f16 {%r17819, %r17820, %r17821, %r17822}, {%r2, %r2, %r2, %r2, %r2, %r2, %r2, %r2}, {%r2, %r2, %r2, %r2, %r2, %r2, %r2, %r2}, {%r17815, %r17816, %r17817, %r17818};
	bar.warp.sync 	-1;
	wmma.mma.sync.aligned.row.col.m16n16k16.f16.f16 {%r17823, %r17824, %r17825, %r17826}, {%r2, %r2, %r2, %r2, %r2, %r2, %r2, %r2}, {%r2, %r2, %r2, %r2, %r2, %r2, %r2, %r2}, {%r17819, %r17820, %r17821, %r17822};
	bar.warp.sync 	-1;
	wmma.mma.sync.aligned.row.col.m16n16k16.f16.f16 {%r17827, %r17828, %r17829, %r17830}, {%r2, %r2, %r2, %r2, %r2, %r2, %r2, %r2}, {%r2, %r2, %r2, %r2, %r2, %r2, %r2, %r2}, {%r17823, %r17824, %r17825, %r17826};
	bar.warp.sync 	-1;
	wmma.mma.sync.aligned.row.col.m16n16k16.f16.f16 {%r17831, %r17832, %r17833, %r17834}, {%r2, %r2, %r2, %r2, %r2, %r2, %r2, %r2}, {%r2, %r2, %r2, %r2, %r2, %r2, %r2, %r2}, {%r17827, %r17828, %r17829, %r17830};
	bar.warp.sync 	-1;
	wmma.mma.sync.aligned.row.col.m16n16k16.f16.f16 {%r17835, %r17836, %r17837, %r17838}, {%r2, %r2, %r2, %r2, %r2, %r2, %r2, %r2}, {%r2, %r2, %r2, %r2, %r2, %r2, %r2, %r2}, {%r17831, %r17832, %r17833, %r17834};
	bar.warp.sync 	-1;
	wmma.mma.sync.aligned.row.col.m16n16k16.f16.f16 {%r17839, %r17840, %r17841, %r17842}, {%r2, %r2, %r2, %r2, %r2, %r2, %r2, %r2}, {%r2, %r2, %r2, %r2, %r2, %r2, %r2, %r2}, {%r17835, %r17836, %r17837, %r17838};
	bar.warp.sync 	-1;
	wmma.mma.sync.aligned.row.col.m16n16k16.f16.f16 {%r17843, %r17844, %r17845, %r17846}, {%r2, %r2, %r2, %r2, %r2, %r2, %r2, %r2}, {%r2, %r2, %r2, %r2, %r2, %r2, %r2, %r2}, {%r17839, %r17840, %r17841, %r17842};
	bar.warp.sync 	-1;
	wmma.mma.sync.aligned.row.col.m16n16k16.f16.f16 {%r17847, %r17848, %r17849, %r17850}, {%r2, %r2, %r2, %r2, %r2, %r2, %r2, %r2}, {%r2, %r2, %r2, %r2, %r2, %r2, %r2, %r2}, {%r17843, %r17844, %r17845, %r17846};
	bar.warp.sync 	-1;
	wmma.mma.sync.aligned.row.col.m16n16k16.f16.f16 {%r17851, %r17852, %r17853, %r17854}, {%r2, %r2, %r2, %r2, %r2, %r2, %r2, %r2}, {%r2, %r2, %r2, %r2, %r2, %r2, %r2, %r2}, {%r17847, %r17848, %r17849, %r17850};
	bar.warp.sync 	-1;
	wmma.mma.sync.aligned.row.col.m16n16k16.f16.f16 {%r17855, %r17856, %r17857, %r17858}, {%r2, %r2, %r2, %r2, %r2, %r2, %r2, %r2}, {%r2, %r2, %r2, %r2, %r2, %r2, %r2, %r2}, {%r17851, %r17852, %r17853, %r17854};
	bar.warp.sync 	-1;
	wmma.mma.sync.aligned.row.col.m16n16k16.f16.f16 {%r17859, %r17860, %r17861, %r17862}, {%r2, %r2, %r2, %r2, %r2, %r2, %r2, %r2}, {%r2, %r2, %r2, %r2, %r2, %r2, %r2, %r2}, {%r17855, %r17856, %r17857, %r17858};
	bar.warp.sync 	-1;
	wmma.mma.sync.aligned.row.col.m16n16k16.f16.f16 {%r17863, %r17864, %r17865, %r17866}, {%r2, %r2, %r2, %r2, %r2, %r2, %r2, %r2}, {%r2, %r2, %r2, %r2, %r2, %r2, %r2, %r2}, {%r17859, %r17860, %r17861, %r17862};
	bar.warp.sync 	-1;
	wmma.mma.sync.aligned.row.col.m16n16k16.f16.f16 {%r17867, %r17868, %r17869, %r17870}, {%r2, %r2, %r2, %r2, %r2, %r2, %r2, %r2}, {%r2, %r2, %r2, %r2, %r2, %r2, %r2, %r2}, {%r17863, %r17864, %r17865, %r17866};
	bar.warp.sync 	-1;
	wmma.mma.sync.aligned.row.col.m16n16k16.f16.f16 {%r17871, %r17872, %r17873, %r17874}, {%r2, %r2, %r2, %r2, %r2, %r2, %r2, %r2}, {%r2, %r2, %r2, %r2, %r2, %r2, %r2, %r2}, {%r17867, %r17868, %r17869, %r17870};
	bar.warp.sync 	-1;
	wmma.mma.sync.aligned.row.col.m16n16k16.f16.f16 {%r17875, %r17876, %r17877, %r17878}, {%r2, %r2, %r2, %r2, %r2, %r2, %r2, %r2}, {%r2, %r2, %r2, %r2, %r2, %r2, %r2, %r2}, {%r17871, %r17872, %r17873, %r17874};
	bar.warp.sync 	-1;
	wmma.mma.sync.aligned.row.col.m16n16k16.f16.f16 {%r17879, %r17880, %r17881, %r17882}, {%r2, %r2, %r2, %r2, %r2, %r2, %r2, %r2}, {%r2, %r2, %r2, %r2, %r2, %r2, %r2, %r2}, {%r17875, %r17876, %r17877, %r17878};
	bar.warp.sync 	-1;
	wmma.mma.sync.aligned.row.col.m16n16k16.f16.f16 {%r17883, %r17884, %r17885, %r17886}, {%r2, %r2, %r2, %r2, %r2, %r2, %r2, %r2}, {%r2, %r2, %r2, %r2, %r2, %r2, %r2, %r2}, {%r17879, %r17880, %r17881, %r17882};
	bar.warp.sync 	-1;
	wmma.mma.sync.aligned.row.col.m16n16k16.f16.f16 {%r17887, %r17888, %r17889, %r17890}, {%r2, %r2, %r2, %r2, %r2, %r2, %r2, %r2}, {%r2, %r2, %r2, %r2, %r2, %r2, %r2, %r2}, {%r17883, %r17884, %r17885, %r17886};
	bar.warp.sync 	-1;
	wmma.mma.sync.aligned.row.col.m16n16k16.f16.f16 {%r17891, %r17892, %r17893, %r17894}, {%r2, %r2, %r2, %r2, %r2, %r2, %r2, %r2}, {%r2, %r2, %r2, %r2, %r2, %r2, %r2, %r2}, {%r17887, %r17888, %r17889, %r17890};
	bar.warp.sync 	-1;
	wmma.mma.sync.aligned.row.col.m16n16k16.f16.f16 {%r17895, %r17896, %r17897, %r17898}, {%r2, %r2, %r2, %r2, %r2, %r2, %r2, %r2}, {%r2, %r2, %r2, %r2, %r2, %r2, %r2, %r2}, {%r17891, %r17892, %r17893, %r17894};
	bar.warp.sync 	-1;
	wmma.mma.sync.aligned.row.col.m16n16k16.f16.f16 {%r17899, %r17900, %r17901, %r17902}, {%r2, %r2, %r2, %r2, %r2, %r2, %r2, %r2}, {%r2, %r2, %r2, %r2, %r2, %r2, %r2, %r2}, {%r17895, %r17896, %r17897, %r17898};
	bar.warp.sync 	-1;
	wmma.mma.sync.aligned.row.col.m16n16k16.f16.f16 {%r17903, %r17904, %r17905, %r17906}, {%r2, %r2, %r2, %r2, %r2, %r2, %r2, %r2}, {%r2, %r2, %r2, %r2, %r2, %r2, %r2, %r2}, {%r17899, %r17900, %r17901, %r17902};
	bar.warp.sync 	-1;
	wmma.mma.sync.aligned.row.col.m16n16k16.f16.f16 {%r17907, %r17908, %r17909, %r17910}, {%r2, %r2, %r2, %r2, %r2, %r2, %r2, %r2}, {%r2, %r2, %r2, %r2, %r2, %r2, %r2, %r2}, {%r17903, %r17904, %r17905, %r17906};
	bar.warp.sync 	-1;
	wmma.mma.sync.aligned.row.col.m16n16k16.f16.f16 {%r17911, %r17912, %r17913, %r17914}, {%r2, %r2, %r2, %r2, %r2, %r2, %r2, %r2}, {%r2, %r2, %r2, %r2, %r2, %r2, %r2, %r2}, {%r17907, %r17908, %r17909, %r17910};
	bar.warp.sync 	-1;
	wmma.mma.sync.aligned.row.col.m16n16k16.f16.f16 {%r17915, %r17916, %r17917, %r17918}, {%r2, %r2, %r2, %r2, %r2, %r2, %r2, %r2}, {%r2, %r2, %r2, %r2, %r2, %r2, %r2, %r2}, {%r17911, %r17912, %r17913, %r17914};
	bar.warp.sync 	-1;
	wmma.mma.sync.aligned.row.col.m16n16k16.f16.f16 {%r17919, %r17920, %r17921, %r17922}, {%r2, %r2, %r2, %r2, %r2, %r2, %r2, %r2}, {%r2, %r2, %r2, %r2, %r2, %r2, %r2, %r2}, {%r17915, %r17916, %r17917, %r17918};
	bar.warp.sync 	-1;
	wmma.mma.sync.aligned.row.col.m16n16k16.f16.f16 {%r17923, %r17924, %r17925, %r17926}, {%r2, %r2, %r2, %r2, %r2, %r2, %r2, %r2}, {%r2, %r2, %r2, %r2, %r2, %r2, %r2, %r2}, {%r17919, %r17920, %r17921, %r17922};
	bar.warp.sync 	-1;
	wmma.mma.sync.aligned.row.col.m16n16k16.f16.f16 {%r17927, %r17928, %r17929, %r17930}, {%r2, %r2, %r2, %r2, %r2, %r2, %r2, %r2}, {%r2, %r2, %r2, %r2, %r2, %r2, %r2, %r2}, {%r17923, %r17924, %r17925, %r17926};
	bar.warp.sync 	-1;
	wmma.mma.sync.aligned.row.col.m16n16k16.f16.f16 {%r17931, %r17932, %r17933, %r17934}, {%r2, %r2, %r2, %r2, %r2, %r2, %r2, %r2}, {%r2, %r2, %r2, %r2, %r2, %r2, %r2, %r2}, {%r17927, %r17928, %r17929, %r17930};
	bar.warp.sync 	-1;
	wmma.mma.sync.aligned.row.col.m16n16k16.f16.f16 {%r17935, %r17936, %r17937, %r17938}, {%r2, %r2, %r2, %r2, %r2, %r2, %r2, %r2}, {%r2, %r2, %r2, %r2, %r2, %r2, %r2, %r2}, {%r17931, %r17932, %r17933, %r17934};
	bar.warp.sync 	-1;
	wmma.mma.sync.aligned.row.col.m16n16k16.f16.f16 {%r17939, %r17940, %r17941, %r17942}, {%r2, %r2, %r2, %r2, %r2, %r2, %r2, %r2}, {%r2, %r2, %r2, %r2, %r2, %r2, %r2, %r2}, {%r17935, %r17936, %r17937, %r17938};
	bar.warp.sync 	-1;
	wmma.mma.sync.aligned.row.col.m16n16k16.f16.f16 {%r17943, %r17944, %r17945, %r17946}, {%r2, %r2, %r2, %r2, %r2, %r2, %r2, %r2}, {%r2, %r2, %r2, %r2, %r2, %r2, %r2, %r2}, {%r17939, %r17940, %r17941, %r17942};
	bar.warp.sync 	-1;
	wmma.mma.sync.aligned.row.col.m16n16k16.f16.f16 {%r17947, %r17948, %r17949, %r17950}, {%r2, %r2, %r2, %r2, %r2, %r2, %r2, %r2}, {%r2, %r2, %r2, %r2, %r2, %r2, %r2, %r2}, {%r17943, %r17944, %r17945, %r17946};
	bar.warp.sync 	-1;
	wmma.mma.sync.aligned.row.col.m16n16k16.f16.f16 {%r17951, %r17952, %r17953, %r17954}, {%r2, %r2, %r2, %r2, %r2, %r2, %r2, %r2}, {%r2, %r2, %r2, %r2, %r2, %r2, %r2, %r2}, {%r17947, %r17948, %r17949, %r17950};
	bar.warp.sync 	-1;
	wmma.mma.sync.aligned.row.col.m16n16k16.f16.f16 {%r17955, %r17956, %r17957, %r17958}, {%r2, %r2, %r2, %r2, %r2, %r2, %r2, %r2}, {%r2, %r2, %r2, %r2, %r2, %r2, %r2, %r2}, {%r17951, %r17952, %r17953, %r17954};
	bar.warp.sync 	-1;
	wmma.mma.sync.aligned.row.col.m16n16k16.f16.f16 {%r17959, %r17960, %r17961, %r17962}, {%r2, %r2, %r2, %r2, %r2, %r2, %r2, %r2}, {%r2, %r2, %r2, %r2, %r2, %r2, %r2, %r2}, {%r17955, %r17956, %r17957, %r17958};
	bar.warp.sync 	-1;
	wmma.mma.sync.aligned.row.col.m16n16k16.f16.f16 {%r17963, %r17964, %r17965, %r17966}, {%r2, %r2, %r2, %r2, %r2, %r2, %r2, %r2}, {%r2, %r2, %r2, %r2, %r2, %r2, %r2, %r2}, {%r17959, %r17960, %r17961, %r17962};
	bar.warp.sync 	-1;
	wmma.mma.sync.aligned.row.col.m16n16k16.f16.f16 {%r17967, %r17968, %r17969, %r17970}, {%r2, %r2, %r2, %r2, %r2, %r2, %r2, %r2}, {%r2, %r2, %r2, %r2, %r2, %r2, %r2, %r2}, {%r17963, %r17964, %r17965, %r17966};
	bar.warp.sync 	-1;
	wmma.mma.sync.aligned.row.col.m16n16k16.f16.f16 {%r17971, %r17972, %r17973, %r17974}, {%r2, %r2, %r2, %r2, %r2, %r2, %r2, %r2}, {%r2, %r2, %r2, %r2, %r2, %r2, %r2, %r2}, {%r17967, %r17968, %r17969, %r17970};
	bar.warp.sync 	-1;
	wmma.mma.sync.aligned.row.col.m16n16k16.f16.f16 {%r17975, %r17976, %r17977, %r17978}, {%r2, %r2, %r2, %r2, %r2, %r2, %r2, %r2}, {%r2, %r2, %r2, %r2, %r2, %r2, %r2, %r2}, {%r17971, %r17972, %r17973, %r17974};
	bar.warp.sync 	-1;
	wmma.mma.sync.aligned.row.col.m16n16k16.f16.f16 {%r17979, %r17980, %r17981, %r17982}, {%r2, %r2, %r2, %r2, %r2, %r2, %r2, %r2}, {%r2, %r2, %r2, %r2, %r2, %r2, %r2, %r2}, {%r17975, %r17976, %r17977, %r17978};
	bar.warp.sync 	-1;
	wmma.mma.sync.aligned.row.col.m16n16k16.f16.f16 {%r17983, %r17984, %r17985, %r17986}, {%r2, %r2, %r2, %r2, %r2, %r2, %r2, %r2}, {%r2, %r2, %r2, %r2, %r2, %r2, %r2, %r2}, {%r17979, %r17980, %r17981, %r17982};
	bar.warp.sync 	-1;
	wmma.mma.sync.aligned.row.col.m16n16k16.f16.f16 {%r17987, %r17988, %r17989, %r17990}, {%r2, %r2, %r2, %r2, %r2, %r2, %r2, %r2}, {%r2, %r2, %r2, %r2, %r2, %r2, %r2, %r2}, {%r17983, %r17984, %r17985, %r17986};
	bar.warp.sync 	-1;
	wmma.mma.sync.aligned.row.col.m16n16k16.f16.f16 {%r17991, %r17992, %r17993, %r17994}, {%r2, %r2, %r2, %r2, %r2, %r2, %r2, %r2}, {%r2, %r2, %r2, %r2, %r2, %r2, %r2, %r2}, {%r17987, %r17988, %r17989, %r17990};
	bar.warp.sync 	-1;
	wmma.mma.sync.aligned.row.col.m16n16k16.f16.f16 {%r17995, %r17996, %r17997, %r17998}, {%r2, %r2, %r2, %r2, %r2, %r2, %r2, %r2}, {%r2, %r2, %r2, %r2, %r2, %r2, %r2, %r2}, {%r17991, %r17992, %r17993, %r17994};
	bar.warp.sync 	-1;
	wmma.mma.sync.aligned.row.col.m16n16k16.f16.f16 {%r17999, %r18000, %r18001, %r18002}, {%r2, %r2, %r2, %r2, %r2, %r2, %r2, %r2}, {%r2, %r2, %r2, %r2, %r2, %r2, %r2, %r2}, {%r17995, %r17996, %r17997, %r17998};
	bar.warp.sync 	-1;
	wmma.mma.sync.aligned.row.col.m16n16k16.f16.f16 {%r18003, %r18004, %r18005, %r18006}, {%r2, %r2, %r2, %r2, %r2, %r2, %r2, %r2}, {%r2, %r2, %r2, %r2, %r2, %r2, %r2, %r2}, {%r17999, %r18000, %r18001, %r18002};
	bar.warp.sync 	-1;
	wmma.mma.sync.aligned.row.col.m16n16k16.f16.f16 {%r18007, %r18008, %r18009, %r18010}, {%r2, %r2, %r2, %r2, %r2, %r2, %r2, %r2}, {%r2, %r2, %r2, %r2, %r2, %r2, %r2, %r2}, {%r18003, %r18004, %r18005, %r18006};
	bar.warp.sync 	-1;
	wmma.mma.sync.aligned.row.col.m16n16k16.f16.f16 {%r18011, %r18012, %r18013, %r18014}, {%r2, %r2, %r2, %r2, %r2, %r2, %r2, %r2}, {%r2, %r2, %r2, %r2, %r2, %r2, %r2, %r2}, {%r18007, %r18008, %r18009, %r18010};
	bar.warp.sync 	-1;
	wmma.mma.sync.aligned.row.col.m16n16k16.f16.f16 {%r18015, %r18016, %r18017, %r18018}, {%r2, %r2, %r2, %r2, %r2, %r2, %r2, %r2}, {%r2, %r2, %r2, %r2, %r2, %r2, %r2, %r2}, {%r18011, %r18012, %r18013, %r18014};
	bar.warp.sync 	-1;
	wmma.mma.sync.aligned.row.col.m16n16k16.f16.f16 {%r18019, %r18020, %r18021, %r18022}, {%r2, %r2, %r2, %r2, %r2, %r2, %r2, %r2}, {%r2, %r2, %r2, %r2, %r2, %r2, %r2, %r2}, {%r18015, %r18016, %r18017, %r18018};
	bar.warp.sync 	-1;
	wmma.mma.sync.aligned.row.col.m16n16k16.f16.f16 {%r18023, %r18024, %r18025, %r18026}, {%r2, %r2, %r2, %r2, %r2, %r2, %r2, %r2}, {%r2, %r2, %r2, %r2, %r2, %r2, %r2, %r2}, {%r18019, %r18020, %r18021, %r18022};
	bar.warp.sync 	-1;
	wmma.mma.sync.aligned.row.col.m16n16k16.f16.f16 {%r18027, %r18028, %r18029, %r18030}, {%r2, %r2, %r2, %r2, %r2, %r2, %r2, %r2}, {%r2, %r2, %r2, %r2, %r2, %r2, %r2, %r2}, {%r18023, %r18024, %r18025, %r18026};
	bar.warp.sync 	-1;
	wmma.mma.sync.aligned.row.col.m16n16k16.f16.f16 {%r18031, %r18032, %r18033, %r18034}, {%r2, %r2, %r2, %r2, %r2, %r2, %r2, %r2}, {%r2, %r2, %r2, %r2, %r2, %r2, %r2, %r2}, {%r18027, %r18028, %r18029, %r18030};
	bar.warp.sync 	-1;
	wmma.mma.sync.aligned.row.col.m16n16k16.f16.f16 {%r18035, %r18036, %r18037, %r18038}, {%r2, %r2, %r2, %r2, %r2, %r2, %r2, %r2}, {%r2, %r2, %r2, %r2, %r2, %r2, %r2, %r2}, {%r18031, %r18032, %r18033, %r18034};
	bar.warp.sync 	-1;
	wmma.mma.sync.aligned.row.col.m16n16k16.f16.f16 {%r18039, %r18040, %r18041, %r18042}, {%r2, %r2, %r2, %r2, %r2, %r2, %r2, %r2}, {%r2, %r2, %r2, %r2, %r2, %r2, %r2, %r2}, {%r18035, %r18036, %r18037, %r18038};
	bar.warp.sync 	-1;
	wmma.mma.sync.aligned.row.col.m16n16k16.f16.f16 {%r18043, %r18044, %r18045, %r18046}, {%r2, %r2, %r2, %r2, %r2, %r2, %r2, %r2}, {%r2, %r2, %r2, %r2, %r2, %r2, %r2, %r2}, {%r18039, %r18040, %r18041, %r18042};
	bar.warp.sync 	-1;
	wmma.mma.sync.aligned.row.col.m16n16k16.f16.f16 {%r18047, %r18048, %r18049, %r18050}, {%r2, %r2, %r2, %r2, %r2, %r2, %r2, %r2}, {%r2, %r2, %r2, %r2, %r2, %r2, %r2, %r2}, {%r18043, %r18044, %r18045, %r18046};
	bar.warp.sync 	-1;
	wmma.mma.sync.aligned.row.col.m16n16k16.f16.f16 {%r18051, %r18052, %r18053, %r18054}, {%r2, %r2, %r2, %r2, %r2, %r2, %r2, %r2}, {%r2, %r2, %r2, %r2, %r2, %r2, %r2, %r2}, {%r18047, %r18048, %r18049, %r18050};
	bar.warp.sync 	-1;
	wmma.mma.sync.aligned.row.col.m16n16k16.f16.f16 {%r18055, %r18056, %r18057, %r18058}, {%r2, %r2, %r2, %r2, %r2, %r2, %r2, %r2}, {%r2, %r2, %r2, %r2, %r2, %r2, %r2, %r2}, {%r18051, %r18052, %r18053, %r18054};
	bar.warp.sync 	-1;
	wmma.mma.sync.aligned.row.col.m16n16k16.f16.f16 {%r18059, %r18060, %r18061, %r18062}, {%r2, %r2, %r2, %r2, %r2, %r2, %r2, %r2}, {%r2, %r2, %r2, %r2, %r2, %r2, %r2, %r2}, {%r18055, %r18056, %r18057, %r18058};
	bar.warp.sync 	-1;
	wmma.mma.sync.aligned.row.col.m16n16k16.f16.f16 {%r18063, %r18064, %r18065, %r18066}, {%r2, %r2, %r2, %r2, %r2, %r2, %r2, %r2}, {%r2, %r2, %r2, %r2, %r2, %r2, %r2, %r2}, {%r18059, %r18060, %r18061, %r18062};
	bar.warp.sync 	-1;
	wmma.mma.sync.aligned.row.col.m16n16k16.f16.f16 {%r18067, %r18068, %r18069, %r18070}, {%r2, %r2, %r2, %r2, %r2, %r2, %r2, %r2}, {%r2, %r2, %r2, %r2, %r2, %r2, %r2, %r2}, {%r18063, %r18064, %r18065, %r18066};
	bar.warp.sync 	-1;
	wmma.mma.sync.aligned.row.col.m16n16k16.f16.f16 {%r18071, %r18072, %r18073, %r18074}, {%r2, %r2, %r2, %r2, %r2, %r2, %r2, %r2}, {%r2, %r2, %r2, %r2, %r2, %r2, %r2, %r2}, {%r18067, %r18068, %r18069, %r18070};
	bar.warp.sync 	-1;
	wmma.mma.sync.aligned.row.col.m16n16k16.f16.f16 {%r18075, %r18076, %r18077, %r18078}, {%r2, %r2, %r2, %r2, %r2, %r2, %r2, %r2}, {%r2, %r2, %r2, %r2, %r2, %r2, %r2, %r2}, {%r18071, %r18072, %r18073, %r18074};
	bar.warp.sync 	-1;
	wmma.mma.sync.aligned.row.col.m16n16k16.f16.f16 {%r18079, %r18080, %r18081, %r18082}, {%r2, %r2, %r2, %r2, %r2, %r2, %r2, %r2}, {%r2, %r2, %r2, %r2, %r2, %r2, %r2, %r2}, {%r18075, %r18076, %r18077, %r18078};
	bar.warp.sync 	-1;
	wmma.mma.sync.aligned.row.col.m16n16k16.f16.f16 {%r18083, %r18084, %r18085, %r18086}, {%r2, %r2, %r2, %r2, %r2, %r2, %r2, %r2}, {%r2, %r2, %r2, %r2, %r2, %r2, %r2, %r2}, {%r18079, %r18080, %r18081, %r18082};
	bar.warp.sync 	-1;
	wmma.mma.sync.aligned.row.col.m16n16k16.f16.f16 {%r18087, %r18088, %r18089, %r18090}, {%r2, %r2, %r2, %r2, %r2, %r2, %r2, %r2}, {%r2, %r2, %r2, %r2, %r2, %r2, %r2, %r2}, {%r18083, %r18084, %r18085, %r18086};
	bar.warp.sync 	-1;
	wmma.mma.sync.aligned.row.col.m16n16k16.f16.f16 {%r18091, %r18092, %r18093, %r18094}, {%r2, %r2, %r2, %r2, %r2, %r2, %r2, %r2}, {%r2, %r2, %r2, %r2, %r2, %r2, %r2, %r2}, {%r18087, %r18088, %r18089, %r18090};
	bar.warp.sync 	-1;
	wmma.mma.sync.aligned.row.col.m16n16k16.f16.f16 {%r18095, %r18096, %r18097, %r18098}, {%r2, %r2, %r2, %r2, %r2, %r2, %r2, %r2}, {%r2, %r2, %r2, %r2, %r2, %r2, %r2, %r2}, {%r18091, %r18092, %r18093, %r18094};
	bar.warp.sync 	-1;
	wmma.mma.sync.aligned.row.col.m16n16k16.f16.f16 {%r18099, %r18100, %r18101, %r18102}, {%r2, %r2, %r2, %r2, %r2, %r2, %r2, %r2}, {%r2, %r2, %r2, %r2, %r2, %r2, %r2, %r2}, {%r18095, %r18096, %r18097, %r18098};
	bar.warp.sync 	-1;
	wmma.mma.sync.aligned.row.col.m16n16k16.f16.f16 {%r18103, %r18104, %r18105, %r18106}, {%r2, %r2, %r2, %r2, %r2, %r2, %r2, %r2}, {%r2, %r2, %r2, %r2, %r2, %r2, %r2, %r2}, {%r18099, %r18100, %r18101, %r18102};
	bar.warp.sync 	-1;
	wmma.mma.sync.aligned.row.col.m16n16k16.f16.f16 {%r18107, %r18108, %r18109, %r18110}, {%r2, %r2, %r2, %r2, %r2, %r2, %r2, %r2}, {%r2, %r2, %r2, %r2, %r2, %r2, %r2, %r2}, {%r18103, %r18104, %r18105, %r18106};
	bar.warp.sync 	-1;
	wmma.mma.sync.aligned.row.col.m16n16k16.f16.f16 {%r18111, %r18112, %r18113, %r18114}, {%r2, %r2, %r2, %r2, %r2, %r2, %r2, %r2}, {%r2, %r2, %r2, %r2, %r2, %r2, %r2, %r2}, {%r18107, %r18108, %r18109, %r18110};
	bar.warp.sync 	-1;
	wmma.mma.sync.aligned.row.col.m16n16k16.f16.f16 {%r18115, %r18116, %r18117, %r18118}, {%r2, %r2, %r2, %r2, %r2, %r2, %r2, %r2}, {%r2, %r2, %r2, %r2, %r2, %r2, %r2, %r2}, {%r18111, %r18112, %r18113, %r18114};
	bar.warp.sync 	-1;
	wmma.mma.sync.aligned.row.col.m16n16k16.f16.f16 {%r18119, %r18120, %r18121, %r18122}, {%r2, %r2, %r2, %r2, %r2, %r2, %r2, %r2}, {%r2, %r2, %r2, %r2, %r2, %r2, %r2, %r2}, {%r18115, %r18116, %r18117, %r18118};
	bar.warp.sync 	-1;
	wmma.mma.sync.aligned.row.col.m16n16k16.f16.f16 {%r18123, %r18124, %r18125, %r18126}, {%r2, %r2, %r2, %r2, %r2, %r2, %r2, %r2}, {%r2, %r2, %r2, %r2, %r2, %r2, %r2, %r2}, {%r18119, %r18120, %r18121, %r18122};
	bar.warp.sync 	-1;
	wmma.mma.sync.aligned.row.col.m16n16k16.f16.f16 {%r18127, %r18128, %r18129, %r18130}, {%r2, %r2, %r2, %r2, %r2, %r2, %r2, %r2}, {%r2, %r2, %r2, %r2, %r2, %r2, %r2, %r2}, {%r18123, %r18124, %r18125, %r18126};
	bar.warp.sync 	-1;
	wmma.mma.sync.aligned.row.col.m16n16k16.f16.f16 {%r18131, %r18132, %r18133, %r18134}, {%r2, %r2, %r2, %r2, %r2, %r2, %r2, %r2}, {%r2, %r2, %r2, %r2, %r2, %r2, %r2, %r2}, {%r18127, %r18128, %r18129, %r18130};
	bar.warp.sync 	-1;
	wmma.mma.sync.aligned.row.col.m16n16k16.f16.f16 {%r18135, %r18136, %r18137, %r18138}, {%r2, %r2, %r2, %r2, %r2, %r2, %r2, %r2}, {%r2, %r2, %r2, %r2, %r2, %r2, %r2, %r2}, {%r18131, %r18132, %r18133, %r18134};
	bar.warp.sync 	-1;
	wmma.mma.sync.aligned.row.col.m16n16k16.f16.f16 {%r18139, %r18140, %r18141, %r18142}, {%r2, %r2, %r2, %r2, %r2, %r2, %r2, %r2}, {%r2, %r2, %r2, %r2, %r2, %r2, %r2, %r2}, {%r18135, %r18136, %r18137, %r18138};
	bar.warp.sync 	-1;
	wmma.mma.sync.aligned.row.col.m16n16k16.f16.f16 {%r18143, %r18144, %r18145, %r18146}, {%r2, %r2, %r2, %r2, %r2, %r2, %r2, %r2}, {%r2, %r2, %r2, %r2, %r2, %r2, %r2, %r2}, {%r18139, %r18140, %r18141, %r18142};
	bar.warp.sync 	-1;
	wmma.mma.sync.aligned.row.col.m16n16k16.f16.f16 {%r18147, %r18148, %r18149, %r18150}, {%r2, %r2, %r2, %r2, %r2, %r2, %r2, %r2}, {%r2, %r2, %r2, %r2, %r2, %r2, %r2, %r2}, {%r18143, %r18144, %r18145, %r18146};
	bar.warp.sync 	-1;
	wmma.mma.sync.aligned.row.col.m16n16k16.f16.f16 {%r18151, %r18152, %r18153, %r18154}, {%r2, %r2, %r2, %r2, %r2, %r2, %r2, %r2}, {%r2, %r2, %r2, %r2, %r2, %r2, %r2, %r2}, {%r18147, %r18148, %r18149, %r18150};
	bar.warp.sync 	-1;
	wmma.mma.sync.aligned.row.col.m16n16k16.f16.f16 {%r18155, %r18156, %r18157, %r18158}, {%r2, %r2, %r2, %r2, %r2, %r2, %r2, %r2}, {%r2, %r2, %r2, %r2, %r2, %r2, %r2, %r2}, {%r18151, %r18152, %r18153, %r18154};
	bar.warp.sync 	-1;
	wmma.mma.sync.aligned.row.col.m16n16k16.f16.f16 {%r18159, %r18160, %r18161, %r18162}, {%r2, %r2, %r2, %r2, %r2, %r2, %r2, %r2}, {%r2, %r2, %r2, %r2, %r2, %r2, %r2, %r2}, {%r18155, %r18156, %r18157, %r18158};
	bar.warp.sync 	-1;
	wmma.mma.sync.aligned.row.col.m16n16k16.f16.f16 {%r18163, %r18164, %r18165, %r18166}, {%r2, %r2, %r2, %r2, %r2, %r2, %r2, %r2}, {%r2, %r2, %r2, %r2, %r2, %r2, %r2, %r2}, {%r18159, %r18160, %r18161, %r18162};
	bar.warp.sync 	-1;
	wmma.mma.sync.aligned.row.col.m16n16k16.f16.f16 {%r18167, %r18168, %r18169, %r18170}, {%r2, %r2, %r2, %r2, %r2, %r2, %r2, %r2}, {%r2, %r2, %r2, %r2, %r2, %r2, %r2, %r2}, {%r18163, %r18164, %r18165, %r18166};
	bar.warp.sync 	-1;
	wmma.mma.sync.aligned.row.col.m16n16k16.f16.f16 {%r18171, %r18172, %r18173, %r18174}, {%r2, %r2, %r2, %r2, %r2, %r2, %r2, %r2}, {%r2, %r2, %r2, %r2, %r2, %r2, %r2, %r2}, {%r18167, %r18168, %r18169, %r18170};
	bar.warp.sync 	-1;
	wmma.mma.sync.aligned.row.col.m16n16k16.f16.f16 {%r18175, %r18176, %r18177, %r18178}, {%r2, %r2, %r2, %r2, %r2, %r2, %r2, %r2}, {%r2, %r2, %r2, %r2, %r2, %r2, %r2, %r2}, {%r18171, %r18172, %r18173, %r18174};
	bar.warp.sync 	-1;
	wmma.mma.sync.aligned.row.col.m16n16k16.f16.f16 {%r18179, %r18180, %r18181, %r18182}, {%r2, %r2, %r2, %r2, %r2, %r2, %r2, %r2}, {%r2, %r2, %r2, %r2, %r2, %r2, %r2, %r2}, {%r18175, %r18176, %r18177, %r18178};
	bar.warp.sync 	-1;
	wmma.mma.sync.aligned.row.col.m16n16k16.f16.f16 {%r18183, %r18184, %r18185, %r18186}, {%r2, %r2, %r2, %r2, %r2, %r2, %r2, %r2}, {%r2, %r2, %r2, %r2, %r2, %r2, %r2, %r2}, {%r18179, %r18180, %r18181, %r18182};
	bar.warp.sync 	-1;
	wmma.mma.sync.aligned.row.col.m16n16k16.f16.f16 {%r18187, %r18188, %r18189, %r18190}, {%r2, %r2, %r2, %r2, %r2, %r2, %r2, %r2}, {%r2, %r2, %r2, %r2, %r2, %r2, %r2, %r2}, {%r18183, %r18184, %r18185, %r18186};
	bar.warp.sync 	-1;
	wmma.mma.sync.aligned.row.col.m16n16k16.f16.f16 {%r18191, %r18192, %r18193, %r18194}, {%r2, %r2, %r2, %r2, %r2, %r2, %r2, %r2}, {%r2, %r2, %r2, %r2, %r2, %r2, %r2, %r2}, {%r18187, %r18188, %r18189, %r18190};
	bar.warp.sync 	-1;
	wmma.mma.sync.aligned.row.col.m16n16k16.f16.f16 {%r18195, %r18196, %r18197, %r18198}, {%r2, %r2, %r2, %r2, %r2, %r2, %r2, %r2}, {%r2, %r2, %r2, %r2, %r2, %r2, %r2, %r2}, {%r18191, %r18192, %r18193, %r18194};
	bar.warp.sync 	-1;
	wmma.mma.sync.aligned.row.col.m16n16k16.f16.f16 {%r18199, %r18200, %r18201, %r18202}, {%r2, %r2, %r2, %r2, %r2, %r2, %r2, %r2}, {%r2, %r2, %r2, %r2, %r2, %r2, %r2, %r2}, {%r18195, %r18196, %r18197, %r18198};
	bar.warp.sync 	-1;
	wmma.mma.sync.aligned.row.col.m16n16k16.f16.f16 {%r18203, %r18204, %r18205, %r18206}, {%r2, %r2, %r2, %r2, %r2, %r2, %r2, %r2}, {%r2, %r2, %r2, %r2, %r2, %r2, %r2, %r2}, {%r18199, %r18200, %r18201, %r18202};
	bar.warp.sync 	-1;
	wmma.mma.sync.aligned.row.col.m16n16k16.f16.f16 {%r18207, %r18208, %r18209, %r18210}, {%r2, %r2, %r2, %r2, %r2, %r2, %r2, %r2}, {%r2, %r2, %r2, %r2, %r2, %r2, %r2, %r2}, {%r18203, %r18204, %r18205, %r18206};
	bar.warp.sync 	-1;
	wmma.mma.sync.aligned.row.col.m16n16k16.f16.f16 {%r18211, %r18212, %r18213, %r18214}, {%r2, %r2, %r2, %r2, %r2, %r2, %r2, %r2}, {%r2, %r2, %r2, %r2, %r2, %r2, %r2, %r2}, {%r18207, %r18208, %r18209, %r18210};
	bar.warp.sync 	-1;
	wmma.mma.sync.aligned.row.col.m16n16k16.f16.f16 {%r18215, %r18216, %r18217, %r18218}, {%r2, %r2, %r2, %r2, %r2, %r2, %r2, %r2}, {%r2, %r2, %r2, %r2, %r2, %r2, %r2, %r2}, {%r18211, %r18212, %r18213, %r18214};
	bar.warp.sync 	-1;
	wmma.mma.sync.aligned.row.col.m16n16k16.f16.f16 {%r18219, %r18220, %r18221, %r18222}, {%r2, %r2, %r2, %r2, %r2, %r2, %r2, %r2}, {%r2, %r2, %r2, %r2, %r2, %r2, %r2, %r2}, {%r18215, %r18216, %r18217, %r18218};
	bar.warp.sync 	-1;
	wmma.mma.sync.aligned.row.col.m16n16k16.f16.f16 {%r18223, %r18224, %r18225, %r18226}, {%r2, %r2, %r2, %r2, %r2, %r2, %r2, %r2}, {%r2, %r2, %r2, %r2, %r2, %r2, %r2, %r2}, {%r18219, %r18220, %r18221, %r18222};
	bar.warp.sync 	-1;
	wmma.mma.sync.aligned.row.col.m16n16k16.f16.f16 {%r18227, %r18228, %r18229, %r18230}, {%r2, %r2, %r2, %r2, %r2, %r2, %r2, %r2}, {%r2, %r2, %r2, %r2, %r2, %r2, %r2, %r2}, {%r18223, %r18224, %r18225, %r18226};
	bar.warp.sync 	-1;
	wmma.mma.sync.aligned.row.col.m16n16k16.f16.f16 {%r18231, %r18232, %r18233, %r18234}, {%r2, %r2, %r2, %r2, %r2, %r2, %r2, %r2}, {%r2, %r2, %r2, %r2, %r2, %r2, %r2, %r2}, {%r18227, %r18228, %r18229, %r18230};
	bar.warp.sync 	-1;
	wmma.mma.sync.aligned.row.col.m16n16k16.f16.f16 {%r18235, %r18236, %r18237, %r18238}, {%r2, %r2, %r2, %r2, %r2, %r2, %r2, %r2}, {%r2, %r2, %r2, %r2, %r2, %r2, %r2, %r2}, {%r18231, %r18232, %r18233, %r18234};
	bar.warp.sync 	-1;
	wmma.mma.sync.aligned.row.col.m16n16k16.f16.f16 {%r18239, %r18240, %r18241, %r18242}, {%r2, %r2, %r2, %r2, %r2, %r2, %r2, %r2}, {%r2, %r2, %r2, %r2, %r2, %r2, %r2, %r2}, {%r18235, %r18236, %r18237, %r18238};
	bar.warp.sync 	-1;
	wmma.mma.sync.aligned.row.col.m16n16k16.f16.f16 {%r18243, %r18244, %r18245, %r18246}, {%r2, %r2, %r2, %r2, %r2, %r2, %r2, %r2}, {%r2, %r2, %r2, %r2, %r2, %r2, %r2, %r2}, {%r18239, %r18240, %r18241, %r18242};
	bar.warp.sync 	-1;
	wmma.mma.sync.aligned.row.col.m16n16k16.f16.f16 {%r18247, %r18248, %r18249, %r18250}, {%r2, %r2, %r2, %r2, %r2, %r2, %r2, %r2}, {%r2, %r2, %r2, %r2, %r2, %r2, %r2, %r2}, {%r18243, %r18244, %r18245, %r18246};
	bar.warp.sync 	-1;
	wmma.mma.sync.aligned.row.col.m16n16k16.f16.f16 {%r18251, %r18252, %r18253, %r18254}, {%r2, %r2, %r2, %r2, %r2, %r2, %r2, %r2}, {%r2, %r2, %r2, %r2, %r2, %r2, %r2, %r2}, {%r18247, %r18248, %r18249, %r18250};
	bar.warp.sync 	-1;
	wmma.mma.sync.aligned.row.col.m16n16k16.f16.f16 {%r18255, %r18256, %r18257, %r18258}, {%r2, %r2, %r2, %r2, %r2, %r2, %r2, %r2}, {%r2, %r2, %r2, %r2, %r2, %r2, %r2, %r2}, {%r18251, %r18252, %r18253, %r18254};
	bar.warp.sync 	-1;
	wmma.mma.sync.aligned.row.col.m16n16k16.f16.f16 {%r18259, %r18260, %r18261, %r18262}, {%r2, %r2, %r2, %r2, %r2, %r2, %r2, %r2}, {%r2, %r2, %r2, %r2, %r2, %r2, %r2, %r2}, {%r18255, %r18256, %r18257, %r18258};
	bar.warp.sync 	-1;
	wmma.mma.sync.aligned.row.col.m16n16k16.f16.f16 {%r18263, %r18264, %r18265, %r18266}, {%r2, %r2, %r2, %r2, %r2, %r2, %r2, %r2}, {%r2, %r2, %r2, %r2, %r2, %r2, %r2, %r2}, {%r18259, %r18260, %r18261, %r18262};
	bar.warp.sync 	-1;
	wmma.mma.sync.aligned.row.col.m16n16k16.f16.f16 {%r18267, %r18268, %r18269, %r18270}, {%r2, %r2, %r2, %r2, %r2, %r2, %r2, %r2}, {%r2, %r2, %r2, %r2, %r2, %r2, %r2, %r2}, {%r18263, %r18264, %r18265, %r18266};
	bar.warp.sync 	-1;
	wmma.mma.sync.aligned.row.col.m16n16k16.f16.f16 {%r18271, %r18272, %r18273, %r18274}, {%r2, %r2, %r2, %r2, %r2, %r2, %r2, %r2}, {%r2, %r2, %r2, %r2, %r2, %r2, %r2, %r2}, {%r18267, %r18268, %r18269, %r18270};
	bar.warp.sync 	-1;
	wmma.mma.sync.aligned.row.col.m16n16k16.f16.f16 {%r18275, %r18276, %r18277, %r18278}, {%r2, %r2, %r2, %r2, %r2, %r2, %r2, %r2}, {%r2, %r2, %r2, %r2, %r2, %r2, %r2, %r2}, {%r18271, %r18272, %r18273, %r18274};
	bar.warp.sync 	-1;
	wmma.mma.sync.aligned.row.col.m16n16k16.f16.f16 {%r18279, %r18280, %r18281, %r18282}, {%r2, %r2, %r2, %r2, %r2, %r2, %r2, %r2}, {%r2, %r2, %r2, %r2, %r2, %r2, %r2, %r2}, {%r18275, %r18276, %r18277, %r18278};
	bar.warp.sync 	-1;
	wmma.mma.sync.aligned.row.col.m16n16k16.f16.f16 {%r18283, %r18284, %r18285, %r18286}, {%r2, %r2, %r2, %r2, %r2, %r2, %r2, %r2}, {%r2, %r2, %r2, %r2, %r2, %r2, %r2, %r2}, {%r18279, %r18280, %r18281, %r18282};
	bar.warp.sync 	-1;
	wmma.mma.sync.aligned.row.col.m16n16k16.f16.f16 {%r18287, %r18288, %r18289, %r18290}, {%r2, %r2, %r2, %r2, %r2, %r2, %r2, %r2}, {%r2, %r2, %r2, %r2, %r2, %r2, %r2, %r2}, {%r18283, %r18284, %r18285, %r18286};
	bar.warp.sync 	-1;
	wmma.mma.sync.aligned.row.col.m16n16k16.f16.f16 {%r18291, %r18292, %r18293, %r18294}, {%r2, %r2, %r2, %r2, %r2, %r2, %r2, %r2}, {%r2, %r2, %r2, %r2, %r2, %r2, %r2, %r2}, {%r18287, %r18288, %r18289, %r18290};
	bar.warp.sync 	-1;
	wmma.mma.sync.aligned.row.col.m16n16k16.f16.f16 {%r18295, %r18296, %r18297, %r18298}, {%r2, %r2, %r2, %r2, %r2, %r2, %r2, %r2}, {%r2, %r2, %r2, %r2, %r2, %r2, %r2, %r2}, {%r18291, %r18292, %r18293, %r18294};
	bar.warp.sync 	-1;
	wmma.mma.sync.aligned.row.col.m16n16k16.f16.f16 {%r18299, %r18300, %r18301, %r18302}, {%r2, %r2, %r2, %r2, %r2, %r2, %r2, %r2}, {%r2, %r2, %r2, %r2, %r2, %r2, %r2, %r2}, {%r18295, %r18296, %r18297, %r18298};
	bar.warp.sync 	-1;
	wmma.mma.sync.aligned.row.col.m16n16k16.f16.f16 {%r18303, %r18304, %r18305, %r18306}, {%r2, %r2, %r2, %r2, %r2, %r2, %r2, %r2}, {%r2, %r2, %r2, %r2, %r2, %r2, %r2, %r2}, {%r18299, %r18300, %r18301, %r18302};
	bar.warp.sync 	-1;
	wmma.mma.sync.aligned.row.col.m16n16k16.f16.f16 {%r18307, %r18308, %r18309, %r18310}, {%r2, %r2, %r2, %r2, %r2, %r2, %r2, %r2}, {%r2, %r2, %r2, %r2, %r2, %r2, %r2, %r2}, {%r18303, %r18304, %r18305, %r18306};
	bar.warp.sync 	-1;
	wmma.mma.sync.aligned.row.col.m16n16k16.f16.f16 {%r18311, %r18312, %r18313, %r18314}, {%r2, %r2, %r2, %r2, %r2, %r2, %r2, %r2}, {%r2, %r2, %r2, %r2, %r2, %r2, %r2, %r2}, {%r18307, %r18308, %r18309, %r18310};
	bar.warp.sync 	-1;
	wmma.mma.sync.aligned.row.col.m16n16k16.f16.f16 {%r18315, %r18316, %r18317, %r18318}, {%r2, %r2, %r2, %r2, %r2, %r2, %r2, %r2}, {%r2, %r2, %r2, %r2, %r2, %r2, %r2, %r2}, {%r18311, %r18312, %r18313, %r18314};
	bar.warp.sync 	-1;
	wmma.mma.sync.aligned.row.col.m16n16k16.f16.f16 {%r18319, %r18320, %r18321, %r18322}, {%r2, %r2, %r2, %r2, %r2, %r2, %r2, %r2}, {%r2, %r2, %r2, %r2, %r2, %r2, %r2, %r2}, {%r18315, %r18316, %r18317, %r18318};
	bar.warp.sync 	-1;
	wmma.mma.sync.aligned.row.col.m16n16k16.f16.f16 {%r18323, %r18324, %r18325, %r18326}, {%r2, %r2, %r2, %r2, %r2, %r2, %r2, %r2}, {%r2, %r2, %r2, %r2, %r2, %r2, %r2, %r2}, {%r18319, %r18320, %r18321, %r18322};
	bar.warp.sync 	-1;
	wmma.mma.sync.aligned.row.col.m16n16k16.f16.f16 {%r18327, %r18328, %r18329, %r18330}, {%r2, %r2, %r2, %r2, %r2, %r2, %r2, %r2}, {%r2, %r2, %r2, %r2, %r2, %r2, %r2, %r2}, {%r18323, %r18324, %r18325, %r18326};
	bar.warp.sync 	-1;
	wmma.mma.sync.aligned.row.col.m16n16k16.f16.f16 {%r18331, %r18332, %r18333, %r18334}, {%r2, %r2, %r2, %r2, %r2, %r2, %r2, %r2}, {%r2, %r2, %r2, %r2, %r2, %r2, %r2, %r2}, {%r18327, %r18328, %r18329, %r18330};
	bar.warp.sync 	-1;
	wmma.mma.sync.aligned.row.col.m16n16k16.f16.f16 {%r18335, %r18336, %r18337, %r18338}, {%r2, %r2, %r2, %r2, %r2, %r2, %r2, %r2}, {%r2, %r2, %r2, %r2, %r2, %r2, %r2, %r2}, {%r18331, %r18332, %r18333, %r18334};
	bar.warp.sync 	-1;
	wmma.mma.sync.aligned.row.col.m16n16k16.f16.f16 {%r18339, %r18340, %r18341, %r18342}, {%r2, %r2, %r2, %r2, %r2, %r2, %r2, %r2}, {%r2, %r2, %r2, %r2, %r2, %r2, %r2, %r2}, {%r18335, %r18336, %r18337, %r18338};
	bar.warp.sync 	-1;
	wmma.mma.sync.aligned.row.col.m16n16k16.f16.f16 {%r18343, %r18344, %r18345, %r18346}, {%r2, %r2, %r2, %r2, %r2, %r2, %r2, %r2}, {%r2, %r2, %r2, %r2, %r2, %r2, %r2, %r2}, {%r18339, %r18340, %r18341, %r18342};
	bar.warp.sync 	-1;
	wmma.mma.sync.aligned.row.col.m16n16k16.f16.f16 {%r18347, %r18348, %r18349, %r18350}, {%r2, %r2, %r2, %r2, %r2, %r2, %r2, %r2}, {%r2, %r2, %r2, %r2, %r2, %r2, %r2, %r2}, {%r18343, %r18344, %r18345, %r18346};
	bar.warp.sync 	-1;
	wmma.mma.sync.aligned.row.col.m16n16k16.f16.f16 {%r18351, %r18352, %r18353, %r18354}, {%r2, %r2, %r2, %r2, %r2, %r2, %r2, %r2}, {%r2, %r2, %r2, %r2, %r2, %r2, %r2, %r2}, {%r18347, %r18348, %r18349, %r18350};
	bar.warp.sync 	-1;
	wmma.mma.sync.aligned.row.col.m16n16k16.f16.f16 {%r18355, %r18356, %r18357, %r18358}, {%r2, %r2, %r2, %r2, %r2, %r2, %r2, %r2}, {%r2, %r2, %r2, %r2, %r2, %r2, %r2, %r2}, {%r18351, %r18352, %r18353, %r18354};
	bar.warp.sync 	-1;
	wmma.mma.sync.aligned.row.col.m16n16k16.f16.f16 {%r18359, %r18360, %r18361, %r18362}, {%r2, %r2, %r2, %r2, %r2, %r2, %r2, %r2}, {%r2, %r2, %r2, %r2, %r2, %r2, %r2, %r2}, {%r18355, %r18356, %r18357, %r18358};
	bar.warp.sync 	-1;
	wmma.mma.sync.aligned.row.col.m16n16k16.f16.f16 {%r18363, %r18364, %r18365, %r18366}, {%r2, %r2, %r2, %r2, %r2, %r2, %r2, %r2}, {%r2, %r2, %r2, %r2, %r2, %r2, %r2, %r2}, {%r18359, %r18360, %r18361, %r18362};
	bar.warp.sync 	-1;
	wmma.mma.sync.aligned.row.col.m16n16k16.f16.f16 {%r18367, %r18368, %r18369, %r18370}, {%r2, %r2, %r2, %r2, %r2, %r2, %r2, %r2}, {%r2, %r2, %r2, %r2, %r2, %r2, %r2, %r2}, {%r18363, %r18364, %r18365, %r18366};
	bar.warp.sync 	-1;
	wmma.mma.sync.aligned.row.col.m16n16k16.f16.f16 {%r18371, %r18372, %r18373, %r18374}, {%r2, %r2, %r2, %r2, %r2, %r2, %r2, %r2}, {%r2, %r2, %r2, %r2, %r2, %r2, %r2, %r2}, {%r18367, %r18368, %r18369, %r18370};
	bar.warp.sync 	-1;
	wmma.mma.sync.aligned.row.col.m16n16k16.f16.f16 {%r18375, %r18376, %r18377, %r18378}, {%r2, %r2, %r2, %r2, %r2, %r2, %r2, %r2}, {%r2, %r2, %r2, %r2, %r2, %r2, %r2, %r2}, {%r18371, %r18372, %r18373, %r18374};
	bar.warp.sync 	-1;
	wmma.mma.sync.aligned.row.col.m16n16k16.f16.f16 {%r18379, %r18380, %r18381, %r18382}, {%r2, %r2, %r2, %r2, %r2, %r2, %r2, %r2}, {%r2, %r2, %r2, %r2, %r2, %r2, %r2, %r2}, {%r18375, %r18376, %r18377, %r18378};
	bar.warp.sync 	-1;
	wmma.mma.sync.aligned.row.col.m16n16k16.f16.f16 {%r18383, %r18384, %r18385, %r18386}, {%r2, %r2, %r2, %r2, %r2, %r2, %r2, %r2}, {%r2, %r2, %r2, %r2, %r2, %r2, %r2, %r2}, {%r18379, %r18380, %r18381, %r18382};
	bar.warp.sync 	-1;
	wmma.mma.sync.aligned.row.col.m16n16k16.f16.f16 {%r18387, %r18388, %r18389, %r18390}, {%r2, %r2, %r2, %r2, %r2, %r2, %r2, %r2}, {%r2, %r2, %r2, %r2, %r2, %r2, %r2, %r2}, {%r18383, %r18384, %r18385, %r18386};
	bar.warp.sync 	-1;
	wmma.mma.sync.aligned.row.col.m16n16k16.f16.f16 {%r18391, %r18392, %r18393, %r18394}, {%r2, %r2, %r2, %r2, %r2, %r2, %r2, %r2}, {%r2, %r2, %r2, %r2, %r2, %r2, %r2, %r2}, {%r18387, %r18388, %r18389, %r18390};
	bar.warp.sync 	-1;
	wmma.mma.sync.aligned.row.col.m16n16k16.f16.f16 {%r18395, %r18396, %r18397, %r18398}, {%r2, %r2, %r2, %r2, %r2, %r2, %r2, %r2}, {%r2, %r2, %r2, %r2, %r2, %r2, %r2, %r2}, {%r18391, %r18392, %r18393, %r18394};
	bar.warp.sync 	-1;
	wmma.mma.sync.aligned.row.col.m16n16k16.f16.f16 {%r18399, %r18400, %r18401, %r18402}, {%r2, %r2, %r2, %r2, %r2, %r2, %r2, %r2}, {%r2, %r2, %r2, %r2, %r2, %r2, %r2, %r2}, {%r18395, %r18396, %r18397, %r18398};
	bar.warp.sync 	-1;
	wmma.mma.sync.aligned.row.col.m16n16k16.f16.f16 {%r18403, %r18404, %r18405, %r18406}, {%r2, %r2, %r2, %r2, %r2, %r2, %r2, %r2}, {%r2, %r2, %r2, %r2, %r2, %r2, %r2, %r2}, {%r18399, %r18400, %r18401, %r18402};
	bar.warp.sync 	-1;
	wmma.mma.sync.aligned.row.col.m16n16k16.f16.f16 {%r18407, %r18408, %r18409, %r18410}, {%r2, %r2, %r2, %r2, %r2, %r2, %r2, %r2}, {%r2, %r2, %r2, %r2, %r2, %r2, %r2, %r2}, {%r18403, %r18404, %r18405, %r18406};
	bar.warp.sync 	-1;
	wmma.mma.sync.aligned.row.col.m16n16k16.f16.f16 {%r18411, %r18412, %r18413, %r18414}, {%r2, %r2, %r2, %r2, %r2, %r2, %r2, %r2}, {%r2, %r2, %r2, %r2, %r2, %r2, %r2, %r2}, {%r18407, %r18408, %r18409, %r18410};
	bar.warp.sync 	-1;
	wmma.mma.sync.aligned.row.col.m16n16k16.f16.f16 {%r18415, %r18416, %r18417, %r18418}, {%r2, %r2, %r2, %r2, %r2, %r2, %r2, %r2}, {%r2, %r2, %r2, %r2, %r2, %r2, %r2, %r2}, {%r18411, %r18412, %r18413, %r18414};
	bar.warp.sync 	-1;
	wmma.mma.sync.aligned.row.col.m16n16k16.f16.f16 {%r18419, %r18420, %r18421, %r18422}, {%r2, %r2, %r2, %r2, %r2, %r2, %r2, %r2}, {%r2, %r2, %r2, %r2, %r2, %r2, %r2, %r2}, {%r18415, %r18416, %r18417, %r18418};
	bar.warp.sync 	-1;
	wmma.mma.sync.aligned.row.col.m16n16k16.f16.f16 {%r18423, %r18424, %r18425, %r18426}, {%r2, %r2, %r2, %r2, %r2, %r2, %r2, %r2}, {%r2, %r2, %r2, %r2, %r2, %r2, %r2, %r2}, {%r18419, %r18420, %r18421, %r18422};
	bar.warp.sync 	-1;
	wmma.mma.sync.aligned.row.col.m16n16k16.f16.f16 {%r18427, %r18428, %r18429, %r18430}, {%r2, %r2, %r2, %r2, %r2, %r2, %r2, %r2}, {%r2, %r2, %r2, %r2, %r2, %r2, %r2, %r2}, {%r18423, %r18424, %r18425, %r18426};
	bar.warp.sync 	-1;
	wmma.mma.sync.aligned.row.col.m16n16k16.f16.f16 {%r18431, %r18432, %r18433, %r18434}, {%r2, %r2, %r2, %r2, %r2, %r2, %r2, %r2}, {%r2, %r2, %r2, %r2, %r2, %r2, %r2, %r2}, {%r18427, %r18428, %r18429, %r18430};
	bar.warp.sync 	-1;
	wmma.mma.sync.aligned.row.col.m16n16k16.f16.f16 {%r18435, %r18436, %r18437, %r18438}, {%r2, %r2, %r2, %r2, %r2, %r2, %r2, %r2}, {%r2, %r2, %r2, %r2, %r2, %r2, %r2, %r2}, {%r18431, %r18432, %r18433, %r18434};
	bar.warp.sync 	-1;
	wmma.mma.sync.aligned.row.col.m16n16k16.f16.f16 {%r18439, %r18440, %r18441, %r18442}, {%r2, %r2, %r2, %r2, %r2, %r2, %r2, %r2}, {%r2, %r2, %r2, %r2, %r2, %r2, %r2, %r2}, {%r18435, %r18436, %r18437, %r18438};
	bar.warp.sync 	-1;
	wmma.mma.sync.aligned.row.col.m16n16k16.f16.f16 {%r18443, %r18444, %r18445, %r18446}, {%r2, %r2, %r2, %r2, %r2, %r2, %r2, %r2}, {%r2, %r2, %r2, %r2, %r2, %r2, %r2, %r2}, {%r18439, %r18440, %r18441, %r18442};
	bar.warp.sync 	-1;
	wmma.mma.sync.aligned.row.col.m16n16k16.f16.f16 {%r18447, %r18448, %r18449, %r18450}, {%r2, %r2, %r2, %r2, %r2, %r2, %r2, %r2}, {%r2, %r2, %r2, %r2, %r2, %r2, %r2, %r2}, {%r18443, %r18444, %r18445, %r18446};
	bar.warp.sync 	-1;
	wmma.mma.sync.aligned.row.col.m16n16k16.f16.f16 {%r18451, %r18452, %r18453, %r18454}, {%r2, %r2, %r2, %r2, %r2, %r2, %r2, %r2}, {%r2, %r2, %r2, %r2, %r2, %r2, %r2, %r2}, {%r18447, %r18448, %r18449, %r18450};
	bar.warp.sync 	-1;
	wmma.mma.sync.aligned.row.col.m16n16k16.f16.f16 {%r18455, %r18456, %r18457, %r18458}, {%r2, %r2, %r2, %r2, %r2, %r2, %r2, %r2}, {%r2, %r2, %r2, %r2, %r2, %r2, %r2, %r2}, {%r18451, %r18452, %r18453, %r18454};
	bar.warp.sync 	-1;
	wmma.mma.sync.aligned.row.col.m16n16k16.f16.f16 {%r18459, %r18460, %r18461, %r18462}, {%r2, %r2, %r2, %r2, %r2, %r2, %r2, %r2}, {%r2, %r2, %r2, %r2, %r2, %r2, %r2, %r2}, {%r18455, %r18456, %r18457, %r18458};
	bar.warp.sync 	-1;
	wmma.mma.sync.aligned.row.col.m16n16k16.f16.f16 {%r18463, %r18464, %r18465, %r18466}, {%r2, %r2, %r2, %r2, %r2, %r2, %r2, %r2}, {%r2, %r2, %r2, %r2, %r2, %r2, %r2, %r2}, {%r18459, %r18460, %r18461, %r18462};
	bar.warp.sync 	-1;
	wmma.mma.sync.aligned.row.col.m16n16k16.f16.f16 {%r18467, %r18468, %r18469, %r18470}, {%r2, %r2, %r2, %r2, %r2, %r2, %r2, %r2}, {%r2, %r2, %r2, %r2, %r2, %r2, %r2, %r2}, {%r18463, %r18464, %r18465, %r18466};
	bar.warp.sync 	-1;
	wmma.mma.sync.aligned.row.col.m16n16k16.f16.f16 {%r18471, %r18472, %r18473, %r18474}, {%r2, %r2, %r2, %r2, %r2, %r2, %r2, %r2}, {%r2, %r2, %r2, %r2, %r2, %r2, %r2, %r2}, {%r18467, %r18468, %r18469, %r18470};
	bar.warp.sync 	-1;
	wmma.mma.sync.aligned.row.col.m16n16k16.f16.f16 {%r18475, %r18476, %r18477, %r18478}, {%r2, %r2, %r2, %r2, %r2, %r2, %r2, %r2}, {%r2, %r2, %r2, %r2, %r2, %r2, %r2, %r2}, {%r18471, %r18472, %r18473, %r18474};
	bar.warp.sync 	-1;
	wmma.mma.sync.aligned.row.col.m16n16k16.f16.f16 {%r18479, %r18480, %r18481, %r18482}, {%r2, %r2, %r2, %r2, %r2, %r2, %r2, %r2}, {%r2, %r2, %r2, %r2, %r2, %r2, %r2, %r2}, {%r18475, %r18476, %r18477, %r18478};
	bar.warp.sync 	-1;
	wmma.mma.sync.aligned.row.col.m16n16k16.f16.f16 {%r18483, %r18484, %r18485, %r18486}, {%r2, %r2, %r2, %r2, %r2, %r2, %r2, %r2}, {%r2, %r2, %r2, %r2, %r2, %r2, %r2, %r2}, {%r18479, %r18480, %r18481, %r18482};
	bar.warp.sync 	-1;
	wmma.mma.sync.aligned.row.col.m16n16k16.f16.f16 {%r18487, %r18488, %r18489, %r18490}, {%r2, %r2, %r2, %r2, %r2, %r2, %r2, %r2}, {%r2, %r2, %r2, %r2, %r2, %r2, %r2, %r2}, {%r18483, %r18484, %r18485, %r18486};
	bar.warp.sync 	-1;
	wmma.mma.sync.aligned.row.col.m16n16k16.f16.f16 {%r18491, %r18492, %r18493, %r18494}, {%r2, %r2, %r2, %r2, %r2, %r2, %r2, %r2}, {%r2, %r2, %r2, %r2, %r2, %r2, %r2, %r2}, {%r18487, %r18488, %r18489, %r18490};
	bar.warp.sync 	-1;
	wmma.mma.sync.aligned.row.col.m16n16k16.f16.f16 {%r18495, %r18496, %r18497, %r18498}, {%r2, %r2, %r2, %r2, %r2, %r2, %r2, %r2}, {%r2, %r2, %r2, %r2, %r2, %r2, %r2, %r2}, {%r18491, %r18492, %r18493, %r18494};
	bar.warp.sync 	-1;
	wmma.mma.sync.aligned.row.col.m16n16k16.f16.f16 {%r18499, %r18500, %r18501, %r18502}, {%r2, %r2, %r2, %r2, %r2, %r2, %r2, %r2}, {%r2, %r2, %r2, %r2, %r2, %r2, %r2, %r2}, {%r18495, %r18496, %r18497, %r18498};
	bar.warp.sync 	-1;
	wmma.mma.sync.aligned.row.col.m16n16k16.f16.f16 {%r18503, %r18504, %r18505, %r18506}, {%r2, %r2, %r2, %r2, %r2, %r2, %r2, %r2}, {%r2, %r2, %r2, %r2, %r2, %r2, %r2, %r2}, {%r18499, %r18500, %r18501, %r18502};
	bar.warp.sync 	-1;
	wmma.mma.sync.aligned.row.col.m16n16k16.f16.f16 {%r18507, %r18508, %r18509, %r18510}, {%r2, %r2, %r2, %r2, %r2, %r2, %r2, %r2}, {%r2, %r2, %r2, %r2, %r2, %r2, %r2, %r2}, {%r18503, %r18504, %r18505, %r18506};
	bar.warp.sync 	-1;
	wmma.mma.sync.aligned.row.col.m16n16k16.f16.f16 {%r18511, %r18512, %r18513, %r18514}, {%r2, %r2, %r2, %r2, %r2, %r2, %r2, %r2}, {%r2, %r2, %r2, %r2, %r2, %r2, %r2, %r2}, {%r18507, %r18508, %r18509, %r18510};
	bar.warp.sync 	-1;
	wmma.mma.sync.aligned.row.col.m16n16k16.f16.f16 {%r18515, %r18516, %r18517, %r18518}, {%r2, %r2, %r2, %r2, %r2, %r2, %r2, %r2}, {%r2, %r2, %r2, %r2, %r2, %r2, %r2, %r2}, {%r18511, %r18512, %r18513, %r18514};
	bar.warp.sync 	-1;
	wmma.mma.sync.aligned.row.col.m16n16k16.f16.f16 {%r18519, %r18520, %r18521, %r18522}, {%r2, %r2, %r2, %r2, %r2, %r2, %r2, %r2}, {%r2, %r2, %r2, %r2, %r2, %r2, %r2, %r2}, {%r18515, %r18516, %r18517, %r18518};
	bar.warp.sync 	-1;
	wmma.mma.sync.aligned.row.col.m16n16k16.f16.f16 {%r18523, %r18524, %r18525, %r18526}, {%r2, %r2, %r2, %r2, %r2, %r2, %r2, %r2}, {%r2, %r2, %r2, %r2, %r2, %r2, %r2, %r2}, {%r18519, %r18520, %r18521, %r18522};
	bar.warp.sync 	-1;
	wmma.mma.sync.aligned.row.col.m16n16k16.f16.f16 {%r18527, %r18528, %r18529, %r18530}, {%r2, %r2, %r2, %r2, %r2, %r2, %r2, %r2}, {%r2, %r2, %r2, %r2, %r2, %r2, %r2, %r2}, {%r18523, %r18524, %r18525, %r18526};
	bar.warp.sync 	-1;
	wmma.mma.sync.aligned.row.col.m16n16k16.f16.f16 {%r18531, %r18532, %r18533, %r18534}, {%r2, %r2, %r2, %r2, %r2, %r2, %r2, %r2}, {%r2, %r2, %r2, %r2, %r2, %r2, %r2, %r2}, {%r18527, %r18528, %r18529, %r18530};
	bar.warp.sync 	-1;
	wmma.mma.sync.aligned.row.col.m16n16k16.f16.f16 {%r18535, %r18536, %r18537, %r18538}, {%r2, %r2, %r2, %r2, %r2, %r2, %r2, %r2}, {%r2, %r2, %r2, %r2, %r2, %r2, %r2, %r2}, {%r18531, %r18532, %r18533, %r18534};
	bar.warp.sync 	-1;
	wmma.mma.sync.aligned.row.col.m16n16k16.f16.f16 {%r18539, %r18540, %r18541, %r18542}, {%r2, %r2, %r2, %r2, %r2, %r2, %r2, %r2}, {%r2, %r2, %r2, %r2, %r2, %r2, %r2, %r2}, {%r18535, %r18536, %r18537, %r18538};
	bar.warp.sync 	-1;
	wmma.mma.sync.aligned.row.col.m16n16k16.f16.f16 {%r18543, %r18544, %r18545, %r18546}, {%r2, %r2, %r2, %r2, %r2, %r2, %r2, %r2}, {%r2, %r2, %r2, %r2, %r2, %r2, %r2, %r2}, {%r18539, %r18540, %r18541, %r18542};
	bar.warp.sync 	-1;
	wmma.mma.sync.aligned.row.col.m16n16k16.f16.f16 {%r18547, %r18548, %r18549, %r18550}, {%r2, %r2, %r2, %r2, %r2, %r2, %r2, %r2}, {%r2, %r2, %r2, %r2, %r2, %r2, %r2, %r2}, {%r18543, %r18544, %r18545, %r18546};
	bar.warp.sync 	-1;
	wmma.mma.sync.aligned.row.col.m16n16k16.f16.f16 {%r18551, %r18552, %r18553, %r18554}, {%r2, %r2, %r2, %r2, %r2, %r2, %r2, %r2}, {%r2, %r2, %r2, %r2, %r2, %r2, %r2, %r2}, {%r18547, %r18548, %r18549, %r18550};
	bar.warp.sync 	-1;
	wmma.mma.sync.aligned.row.col.m16n16k16.f16.f16 {%r18555, %r18556, %r18557, %r18558}, {%r2, %r2, %r2, %r2, %r2, %r2, %r2, %r2}, {%r2, %r2, %r2, %r2, %r2, %r2, %r2, %r2}, {%r18551, %r18552, %r18553, %r18554};
	bar.warp.sync 	-1;
	wmma.mma.sync.aligned.row.col.m16n16k16.f16.f16 {%r18559, %r18560, %r18561, %r18562}, {%r2, %r2, %r2, %r2, %r2, %r2, %r2, %r2}, {%r2, %r2, %r2, %r2, %r2, %r2, %r2, %r2}, {%r18555, %r18556, %r18557, %r18558};
	bar.warp.sync 	-1;
	wmma.mma.sync.aligned.row.col.m16n16k16.f16.f16 {%r18563, %r18564, %r18565, %r18566}, {%r2, %r2, %r2, %r2, %r2, %r2, %r2, %r2}, {%r2, %r2, %r2, %r2, %r2, %r2, %r2, %r2}, {%r18559, %r18560, %r18561, %r18562};
	bar.warp.sync 	-1;
	wmma.mma.sync.aligned.row.col.m16n16k16.f16.f16 {%r18567, %r18568, %r18569, %r18570}, {%r2, %r2, %r2, %r2, %r2, %r2, %r2, %r2}, {%r2, %r2, %r2, %r2, %r2, %r2, %r2, %r2}, {%r18563, %r18564, %r18565, %r18566};
	bar.warp.sync 	-1;
	wmma.mma.sync.aligned.row.col.m16n16k16.f16.f16 {%r18571, %r18572, %r18573, %r18574}, {%r2, %r2, %r2, %r2, %r2, %r2, %r2, %r2}, {%r2, %r2, %r2, %r2, %r2, %r2, %r2, %r2}, {%r18567, %r18568, %r18569, %r18570};
	bar.warp.sync 	-1;
	wmma.mma.sync.aligned.row.col.m16n16k16.f16.f16 {%r18575, %r18576, %r18577, %r18578}, {%r2, %r2, %r2, %r2, %r2, %r2, %r2, %r2}, {%r2, %r2, %r2, %r2, %r2, %r2, %r2, %r2}, {%r18571, %r18572, %r18573, %r18574};
	bar.warp.sync 	-1;
	wmma.mma.sync.aligned.row.col.m16n16k16.f16.f16 {%r18579, %r18580, %r18581, %r18582}, {%r2, %r2, %r2, %r2, %r2, %r2, %r2, %r2}, {%r2, %r2, %r2, %r2, %r2, %r2, %r2, %r2}, {%r18575, %r18576, %r18577, %r18578};
	bar.warp.sync 	-1;
	wmma.mma.sync.aligned.row.col.m16n16k16.f16.f16 {%r18583, %r18584, %r18585, %r18586}, {%r2, %r2, %r2, %r2, %r2, %r2, %r2, %r2}, {%r2, %r2, %r2, %r2, %r2, %r2, %r2, %r2}, {%r18579, %r18580, %r18581, %r18582};
	bar.warp.sync 	-1;
	wmma.mma.sync.aligned.row.col.m16n16k16.f16.f16 {%r18587, %r18588, %r18589, %r18590}, {%r2, %r2, %r2, %r2, %r2, %r2, %r2, %r2}, {%r2, %r2, %r2, %r2, %r2, %r2, %r2, %r2}, {%r18583, %r18584, %r18585, %r18586};
	bar.warp.sync 	-1;
	wmma.mma.sync.aligned.row.col.m16n16k16.f16.f16 {%r18591, %r18592, %r18593, %r18594}, {%r2, %r2, %r2, %r2, %r2, %r2, %r2, %r2}, {%r2, %r2, %r2, %r2, %r2, %r2, %r2, %r2}, {%r18587, %r18588, %r18589, %r18590};
	bar.warp.sync 	-1;
	wmma.mma.sync.aligned.row.col.m16n16k16.f16.f16 {%r18595, %r18596, %r18597, %r18598}, {%r2, %r2, %r2, %r2, %r2, %r2, %r2, %r2}, {%r2, %r2, %r2, %r2, %r2, %r2, %r2, %r2}, {%r18591, %r18592, %r18593, %r18594};
	bar.warp.sync 	-1;
	wmma.mma.sync.aligned.row.col.m16n16k16.f16.f16 {%r18599, %r18600, %r18601, %r18602}, {%r2, %r2, %r2, %r2, %r2, %r2, %r2, %r2}, {%r2, %r2, %r2, %r2, %r2, %r2, %r2, %r2}, {%r18595, %r18596, %r18597, %r18598};
	bar.warp.sync 	-1;
	wmma.mma.sync.aligned.row.col.m16n16k16.f16.f16 {%r18603, %r18604, %r18605, %r18606}, {%r2, %r2, %r2, %r2, %r2, %r2, %r2, %r2}, {%r2, %r2, %r2, %r2, %r2, %r2, %r2, %r2}, {%r18599, %r18600, %r18601, %r18602};
	bar.warp.sync 	-1;
	wmma.mma.sync.aligned.row.col.m16n16k16.f16.f16 {%r18607, %r18608, %r18609, %r18610}, {%r2, %r2, %r2, %r2, %r2, %r2, %r2, %r2}, {%r2, %r2, %r2, %r2, %r2, %r2, %r2, %r2}, {%r18603, %r18604, %r18605, %r18606};
	bar.warp.sync 	-1;
	wmma.mma.sync.aligned.row.col.m16n16k16.f16.f16 {%r18611, %r18612, %r18613, %r18614}, {%r2, %r2, %r2, %r2, %r2, %r2, %r2, %r2}, {%r2, %r2, %r2, %r2, %r2, %r2, %r2, %r2}, {%r18607, %r18608, %r18609, %r18610};
	bar.warp.sync 	-1;
	wmma.mma.sync.aligned.row.col.m16n16k16.f16.f16 {%r18615, %r18616, %r18617, %r18618}, {%r2, %r2, %r2, %r2, %r2, %r2, %r2, %r2}, {%r2, %r2, %r2, %r2, %r2, %r2, %r2, %r2}, {%r18611, %r18612, %r18613, %r18614};
	bar.warp.sync 	-1;
	wmma.mma.sync.aligned.row.col.m16n16k16.f16.f16 {%r18619, %r18620, %r18621, %r18622}, {%r2, %r2, %r2, %r2, %r2, %r2, %r2, %r2}, {%r2, %r2, %r2, %r2, %r2, %r2, %r2, %r2}, {%r18615, %r18616, %r18617, %r18618};
	bar.warp.sync 	-1;
	wmma.mma.sync.aligned.row.col.m16n16k16.f16.f16 {%r18623, %r18624, %r18625, %r18626}, {%r2, %r2, %r2, %r2, %r2, %r2, %r2, %r2}, {%r2, %r2, %r2, %r2, %r2, %r2, %r2, %r2}, {%r18619, %r18620, %r18621, %r18622};
	bar.warp.sync 	-1;
	wmma.mma.sync.aligned.row.col.m16n16k16.f16.f16 {%r18627, %r18628, %r18629, %r18630}, {%r2, %r2, %r2, %r2, %r2, %r2, %r2, %r2}, {%r2, %r2, %r2, %r2, %r2, %r2, %r2, %r2}, {%r18623, %r18624, %r18625, %r18626};
	bar.warp.sync 	-1;
	wmma.mma.sync.aligned.row.col.m16n16k16.f16.f16 {%r18631, %r18632, %r18633, %r18634}, {%r2, %r2, %r2, %r2, %r2, %r2, %r2, %r2}, {%r2, %r2, %r2, %r2, %r2, %r2, %r2, %r2}, {%r18627, %r18628, %r18629, %r18630};
	bar.warp.sync 	-1;
	wmma.mma.sync.aligned.row.col.m16n16k16.f16.f16 {%r18635, %r18636, %r18637, %r18638}, {%r2, %r2, %r2, %r2, %r2, %r2, %r2, %r2}, {%r2, %r2, %r2, %r2, %r2, %r2, %r2, %r2}, {%r18631, %r18632, %r18633, %r18634};
	bar.warp.sync 	-1;
	wmma.mma.sync.aligned.row.col.m16n16k16.f16.f16 {%r18639, %r18640, %r18641, %r18642}, {%r2, %r2, %r2, %r2, %r2, %r2, %r2, %r2}, {%r2, %r2, %r2, %r2, %r2, %r2, %r2, %r2}, {%r18635, %r18636, %r18637, %r18638};
	bar.warp.sync 	-1;
	wmma.mma.sync.aligned.row.col.m16n16k16.f16.f16 {%r18643, %r18644, %r18645, %r18646}, {%r2, %r2, %r2, %r2, %r2, %r2, %r2, %r2}, {%r2, %r2, %r2, %r2, %r2, %r2, %r2, %r2}, {%r18639, %r18640, %r18641, %r18642};
	bar.warp.sync 	-1;
	wmma.mma.sync.aligned.row.col.m16n16k16.f16.f16 {%r18647, %r18648, %r18649, %r18650}, {%r2, %r2, %r2, %r2, %r2, %r2, %r2, %r2}, {%r2, %r2, %r2, %r2, %r2, %r2, %r2, %r2}, {%r18643, %r18644, %r18645, %r18646};
	bar.warp.sync 	-1;
	wmma.mma.sync.aligned.row.col.m16n16k16.f16.f16 {%r18651, %r18652, %r18653, %r18654}, {%r2, %r2, %r2, %r2, %r2, %r2, %r2, %r2}, {%r2, %r2, %r2, %r2, %r2, %r2, %r2, %r2}, {%r18647, %r18648, %r18649, %r18650};
	bar.warp.sync 	-1;
	wmma.mma.sync.aligned.row.col.m16n16k16.f16.f16 {%r18655, %r18656, %r18657, %r18658}, {%r2, %r2, %r2, %r2, %r2, %r2, %r2, %r2}, {%r2, %r2, %r2, %r2, %r2, %r2, %r2, %r2}, {%r18651, %r18652, %r18653, %r18654};
	bar.warp.sync 	-1;
	wmma.mma.sync.aligned.row.col.m16n16k16.f16.f16 {%r18659, %r18660, %r18661, %r18662}, {%r2, %r2, %r2, %r2, %r2, %r2, %r2, %r2}, {%r2, %r2, %r2, %r2, %r2, %r2, %r2, %r2}, {%r18655, %r18656, %r18657, %r18658};
	bar.warp.sync 	-1;
	wmma.mma.sync.aligned.row.col.m16n16k16.f16.f16 {%r18663, %r18664, %r18665, %r18666}, {%r2, %r2, %r2, %r2, %r2, %r2, %r2, %r2}, {%r2, %r2, %r2, %r2, %r2, %r2, %r2, %r2}, {%r18659, %r18660, %r18661, %r18662};
	bar.warp.sync 	-1;
	wmma.mma.sync.aligned.row.col.m16n16k16.f16.f16 {%r18667, %r18668, %r18669, %r18670}, {%r2, %r2, %r2, %r2, %r2, %r2, %r2, %r2}, {%r2, %r2, %r2, %r2, %r2, %r2, %r2, %r2}, {%r18663, %r18664, %r18665, %r18666};
	bar.warp.sync 	-1;
	wmma.mma.sync.aligned.row.col.m16n16k16.f16.f16 {%r18671, %r18672, %r18673, %r18674}, {%r2, %r2, %r2, %r2, %r2, %r2, %r2, %r2}, {%r2, %r2, %r2, %r2, %r2, %r2, %r2, %r2}, {%r18667, %r18668, %r18669, %r18670};
	bar.warp.sync 	-1;
	wmma.mma.sync.aligned.row.col.m16n16k16.f16.f16 {%r18675, %r18676, %r18677, %r18678}, {%r2, %r2, %r2, %r2, %r2, %r2, %r2, %r2}, {%r2, %r2, %r2, %r2, %r2, %r2, %r2, %r2}, {%r18671, %r18672, %r18673, %r18674};
	bar.warp.sync 	-1;
	wmma.mma.sync.aligned.row.col.m16n16k16.f16.f16 {%r18679, %r18680, %r18681, %r18682}, {%r2, %r2, %r2, %r2, %r2, %r2, %r2, %r2}, {%r2, %r2, %r2, %r2, %r2, %r2, %r2, %r2}, {%r18675, %r18676, %r18677, %r18678};
	bar.warp.sync 	-1;
	wmma.mma.sync.aligned.row.col.m16n16k16.f16.f16 {%r18683, %r18684, %r18685, %r18686}, {%r2, %r2, %r2, %r2, %r2, %r2, %r2, %r2}, {%r2, %r2, %r2, %r2, %r2, %r2, %r2, %r2}, {%r18679, %r18680, %r18681, %r18682};
	bar.warp.sync 	-1;
	wmma.mma.sync.aligned.row.col.m16n16k16.f16.f16 {%r18687, %r18688, %r18689, %r18690}, {%r2, %r2, %r2, %r2, %r2, %r2, %r2, %r2}, {%r2, %r2, %r2, %r2, %r2, %r2, %r2, %r2}, {%r18683, %r18684, %r18685, %r18686};
	bar.warp.sync 	-1;
	wmma.mma.sync.aligned.row.col.m16n16k16.f16.f16 {%r18691, %r18692, %r18693, %r18694}, {%r2, %r2, %r2, %r2, %r2, %r2, %r2, %r2}, {%r2, %r2, %r2, %r2, %r2, %r2, %r2, %r2}, {%r18687, %r18688, %r18689, %r18690};
	bar.warp.sync 	-1;
	wmma.mma.sync.aligned.row.col.m16n16k16.f16.f16 {%r18695, %r18696, %r18697, %r18698}, {%r2, %r2, %r2, %r2, %r2, %r2, %r2, %r2}, {%r2, %r2, %r2, %r2, %r2, %r2, %r2, %r2}, {%r18691, %r18692, %r18693, %r18694};
	bar.warp.sync 	-1;
	wmma.mma.sync.aligned.row.col.m16n16k16.f16.f16 {%r18699, %r18700, %r18701, %r18702}, {%r2, %r2, %r2, %r2, %r2, %r2, %r2, %r2}, {%r2, %r2, %r2, %r2, %r2, %r2, %r2, %r2}, {%r18695, %r18696, %r18697, %r18698};
	bar.warp.sync 	-1;
	wmma.mma.sync.aligned.row.col.m16n16k16.f16.f16 {%r18703, %r18704, %r18705, %r18706}, {%r2, %r2, %r2, %r2, %r2, %r2, %r2, %r2}, {%r2, %r2, %r2, %r2, %r2, %r2, %r2, %r2}, {%r18699, %r18700, %r18701, %r18702};
	bar.warp.sync 	-1;
	wmma.mma.sync.aligned.row.col.m16n16k16.f16.f16 {%r18707, %r18708, %r18709, %r18710}, {%r2, %r2, %r2, %r2, %r2, %r2, %r2, %r2}, {%r2, %r2, %r2, %r2, %r2, %r2, %r2, %r2}, {%r18703, %r18704, %r18705, %r18706};
	bar.warp.sync 	-1;
	wmma.mma.sync.aligned.row.col.m16n16k16.f16.f16 {%r18711, %r18712, %r18713, %r18714}, {%r2, %r2, %r2, %r2, %r2, %r2, %r2, %r2}, {%r2, %r2, %r2, %r2, %r2, %r2, %r2, %r2}, {%r18707, %r18708, %r18709, %r18710};
	bar.warp.sync 	-1;
	wmma.mma.sync.aligned.row.col.m16n16k16.f16.f16 {%r18715, %r18716, %r18717, %r18718}, {%r2, %r2, %r2, %r2, %r2, %r2, %r2, %r2}, {%r2, %r2, %r2, %r2, %r2, %r2, %r2, %r2}, {%r18711, %r18712, %r18713, %r18714};
	bar.warp.sync 	-1;
	wmma.mma.sync.aligned.row.col.m16n16k16.f16.f16 {%r18719, %r18720, %r18721, %r18722}, {%r2, %r2, %r2, %r2, %r2, %r2, %r2, %r2}, {%r2, %r2, %r2, %r2, %r2, %r2, %r2, %r2}, {%r18715, %r18716, %r18717, %r18718};
	bar.warp.sync 	-1;
	wmma.mma.sync.aligned.row.col.m16n16k16.f16.f16 {%r18723, %r18724, %r18725, %r18726}, {%r2, %r2, %r2, %r2, %r2, %r2, %r2, %r2}, {%r2, %r2, %r2, %r2, %r2, %r2, %r2, %r2}, {%r18719, %r18720, %r18721, %r18722};
	bar.warp.sync 	-1;
	wmma.mma.sync.aligned.row.col.m16n16k16.f16.f16 {%r18727, %r18728, %r18729, %r18730}, {%r2, %r2, %r2, %r2, %r2, %r2, %r2, %r2}, {%r2, %r2, %r2, %r2, %r2, %r2, %r2, %r2}, {%r18723, %r18724, %r18725, %r18726};
	bar.warp.sync 	-1;
	wmma.mma.sync.aligned.row.col.m16n16k16.f16.f16 {%r18731, %r18732, %r18733, %r18734}, {%r2, %r2, %r2, %r2, %r2, %r2, %r2, %r2}, {%r2, %r2, %r2, %r2, %r2, %r2, %r2, %r2}, {%r18727, %r18728, %r18729, %r18730};
	bar.warp.sync 	-1;
	wmma.mma.sync.aligned.row.col.m16n16k16.f16.f16 {%r18735, %r18736, %r18737, %r18738}, {%r2, %r2, %r2, %r2, %r2, %r2, %r2, %r2}, {%r2, %r2, %r2, %r2, %r2, %r2, %r2, %r2}, {%r18731, %r18732, %r18733, %r18734};
	bar.warp.sync 	-1;
	wmma.mma.sync.aligned.row.col.m16n16k16.f16.f16 {%r18739, %r18740, %r18741, %r18742}, {%r2, %r2, %r2, %r2, %r2, %r2, %r2, %r2}, {%r2, %r2, %r2, %r2, %r2, %r2, %r2, %r2}, {%r18735, %r18736, %r18737, %r18738};
	bar.warp.sync 	-1;
	wmma.mma.sync.aligned.row.col.m16n16k16.f16.f16 {%r18743, %r18744, %r18745, %r18746}, {%r2, %r2, %r2, %r2, %r2, %r2, %r2, %r2}, {%r2, %r2, %r2, %r2, %r2, %r2, %r2, %r2}, {%r18739, %r18740, %r18741, %r18742};
	bar.warp.sync 	-1;
	wmma.mma.sync.aligned.row.col.m16n16k16.f16.f16 {%r18747, %r18748, %r18749, %r18750}, {%r2, %r2, %r2, %r2, %r2, %r2, %r2, %r2}, {%r2, %r2, %r2, %r2, %r2, %r2, %r2, %r2}, {%r18743, %r18744, %r18745, %r18746};
	bar.warp.sync 	-1;
	wmma.mma.sync.aligned.row.col.m16n16k16.f16.f16 {%r18751, %r18752, %r18753, %r18754}, {%r2, %r2, %r2, %r2, %r2, %r2, %r2, %r2}, {%r2, %r2, %r2, %r2, %r2, %r2, %r2, %r2}, {%r18747, %r18748, %r18749, %r18750};
	bar.warp.sync 	-1;
	wmma.mma.sync.aligned.row.col.m16n16k16.f16.f16 {%r18755, %r18756, %r18757, %r18758}, {%r2, %r2, %r2, %r2, %r2, %r2, %r2, %r2}, {%r2, %r2, %r2, %r2, %r2, %r2, %r2, %r2}, {%r18751, %r18752, %r18753, %r18754};
	bar.warp.sync 	-1;
	wmma.mma.sync.aligned.row.col.m16n16k16.f16.f16 {%r18759, %r18760, %r18761, %r18762}, {%r2, %r2, %r2, %r2, %r2, %r2, %r2, %r2}, {%r2, %r2, %r2, %r2, %r2, %r2, %r2, %r2}, {%r18755, %r18756, %r18757, %r18758};
	bar.warp.sync 	-1;
	wmma.mma.sync.aligned.row.col.m16n16k16.f16.f16 {%r18763, %r18764, %r18765, %r18766}, {%r2, %r2, %r2, %r2, %r2, %r2, %r2, %r2}, {%r2, %r2, %r2, %r2, %r2, %r2, %r2, %r2}, {%r18759, %r18760, %r18761, %r18762};
	bar.warp.sync 	-1;
	wmma.mma.sync.aligned.row.col.m16n16k16.f16.f16 {%r18767, %r18768, %r18769, %r18770}, {%r2, %r2, %r2, %r2, %r2, %r2, %r2, %r2}, {%r2, %r2, %r2, %r2, %r2, %r2, %r2, %r2}, {%r18763, %r18764, %r18765, %r18766};
	bar.warp.sync 	-1;
	wmma.mma.sync.aligned.row.col.m16n16k16.f16.f16 {%r18771, %r18772, %r18773, %r18774}, {%r2, %r2, %r2, %r2, %r2, %r2, %r2, %r2}, {%r2, %r2, %r2, %r2, %r2, %r2, %r2, %r2}, {%r18767, %r18768, %r18769, %r18770};
	bar.warp.sync 	-1;
	wmma.mma.sync.aligned.row.col.m16n16k16.f16.f16 {%r18775, %r18776, %r18777, %r18778}, {%r2, %r2, %r2, %r2, %r2, %r2, %r2, %r2}, {%r2, %r2, %r2, %r2, %r2, %r2, %r2, %r2}, {%r18771, %r18772, %r18773, %r18774};
	bar.warp.sync 	-1;
	wmma.mma.sync.aligned.row.col.m16n16k16.f16.f16 {%r18779, %r18780, %r18781, %r18782}, {%r2, %r2, %r2, %r2, %r2, %r2, %r2, %r2}, {%r2, %r2, %r2, %r2, %r2, %r2, %r2, %r2}, {%r18775, %r18776, %r18777, %r18778};
	bar.warp.sync 	-1;
	wmma.mma.sync.aligned.row.col.m16n16k16.f16.f16 {%r18783, %r18784, %r18785, %r18786}, {%r2, %r2, %r2, %r2, %r2, %r2, %r2, %r2}, {%r2, %r2, %r2, %r2, %r2, %r2, %r2, %r2}, {%r18779, %r18780, %r18781, %r18782};
	bar.warp.sync 	-1;
	wmma.mma.sync.aligned.row.col.m16n16k16.f16.f16 {%r18787, %r18788, %r18789, %r18790}, {%r2, %r2, %r2, %r2, %r2, %r2, %r2, %r2}, {%r2, %r2, %r2, %r2, %r2, %r2, %r2, %r2}, {%r18783, %r18784, %r18785, %r18786};
	bar.warp.sync 	-1;
	wmma.mma.sync.aligned.row.col.m16n16k16.f16.f16 {%r18791, %r18792, %r18793, %r18794}, {%r2, %r2, %r2, %r2, %r2, %r2, %r2, %r2}, {%r2, %r2, %r2, %r2, %r2, %r2, %r2, %r2}, {%r18787, %r18788, %r18789, %r18790};
	bar.warp.sync 	-1;
	wmma.mma.sync.aligned.row.col.m16n16k16.f16.f16 {%r18795, %r18796, %r18797, %r18798}, {%r2, %r2, %r2, %r2, %r2, %r2, %r2, %r2}, {%r2, %r2, %r2, %r2, %r2, %r2, %r2, %r2}, {%r18791, %r18792, %r18793, %r18794};
	bar.warp.sync 	-1;
	wmma.mma.sync.aligned.row.col.m16n16k16.f16.f16 {%r18799, %r18800, %r18801, %r18802}, {%r2, %r2, %r2, %r2, %r2, %r2, %r2, %r2}, {%r2, %r2, %r2, %r2, %r2, %r2, %r2, %r2}, {%r18795, %r18796, %r18797, %r18798};
	bar.warp.sync 	-1;
	wmma.mma.sync.aligned.row.col.m16n16k16.f16.f16 {%r18803, %r18804, %r18805, %r18806}, {%r2, %r2, %r2, %r2, %r2, %r2, %r2, %r2}, {%r2, %r2, %r2, %r2, %r2, %r2, %r2, %r2}, {%r18799, %r18800, %r18801, %r18802};
	bar.warp.sync 	-1;
	wmma.mma.sync.aligned.row.col.m16n16k16.f16.f16 {%r18807, %r18808, %r18809, %r18810}, {%r2, %r2, %r2, %r2, %r2, %r2, %r2, %r2}, {%r2, %r2, %r2, %r2, %r2, %r2, %r2, %r2}, {%r18803, %r18804, %r18805, %r18806};
	bar.warp.sync 	-1;
	wmma.mma.sync.aligned.row.col.m16n16k16.f16.f16 {%r18811, %r18812, %r18813, %r18814}, {%r2, %r2, %r2, %r2, %r2, %r2, %r2, %r2}, {%r2, %r2, %r2, %r2, %r2, %r2, %r2, %r2}, {%r18807, %r18808, %r18809, %r18810};
	bar.warp.sync 	-1;
	wmma.mma.sync.aligned.row.col.m16n16k16.f16.f16 {%r18815, %r18816, %r18817, %r18818}, {%r2, %r2, %r2, %r2, %r2, %r2, %r2, %r2}, {%r2, %r2, %r2, %r2, %r2, %r2, %r2, %r2}, {%r18811, %r18812, %r18813, %r18814};
	bar.warp.sync 	-1;
	wmma.mma.sync.aligned.row.col.m16n16k16.f16.f16 {%r18819, %r18820, %r18821, %r18822}, {%r2, %r2, %r2, %r2, %r2, %r2, %r2, %r2}, {%r2, %r2, %r2, %r2, %r2, %r2, %r2, %r2}, {%r18815, %r18816, %r18817, %r18818};
	bar.warp.sync 	-1;
	wmma.mma.sync.aligned.row.col.m16n16k16.f16.f16 {%r18823, %r18824, %r18825, %r18826}, {%r2, %r2, %r2, %r2, %r2, %r2, %r2, %r2}, {%r2, %r2, %r2, %r2, %r2, %r2, %r2, %r2}, {%r18819, %r18820, %r18821, %r18822};
	bar.warp.sync 	-1;
	wmma.mma.sync.aligned.row.col.m16n16k16.f16.f16 {%r18827, %r18828, %r18829, %r18830}, {%r2, %r2, %r2, %r2, %r2, %r2, %r2, %r2}, {%r2, %r2, %r2, %r2, %r2, %r2, %r2, %r2}, {%r18823, %r18824, %r18825, %r18826};
	bar.warp.sync 	-1;
	wmma.mma.sync.aligned.row.col.m16n16k16.f16.f16 {%r18831, %r18832, %r18833, %r18834}, {%r2, %r2, %r2, %r2, %r2, %r2, %r2, %r2}, {%r2, %r2, %r2, %r2, %r2, %r2, %r2, %r2}, {%r18827, %r18828, %r18829, %r18830};
	bar.warp.sync 	-1;
	wmma.mma.sync.aligned.row.col.m16n16k16.f16.f16 {%r18835, %r18836, %r18837, %r18838}, {%r2, %r2, %r2, %r2, %r2, %r2, %r2, %r2}, {%r2, %r2, %r2, %r2, %r2, %r2, %r2, %r2}, {%r18831, %r18832, %r18833, %r18834};
	bar.warp.sync 	-1;
	wmma.mma.sync.aligned.row.col.m16n16k16.f16.f16 {%r18839, %r18840, %r18841, %r18842}, {%r2, %r2, %r2, %r2, %r2, %r2, %r2, %r2}, {%r2, %r2, %r2, %r2, %r2, %r2, %r2, %r2}, {%r18835, %r18836, %r18837, %r18838};
	bar.warp.sync 	-1;
	wmma.mma.sync.aligned.row.col.m16n16k16.f16.f16 {%r18843, %r18844, %r18845, %r18846}, {%r2, %r2, %r2, %r2, %r2, %r2, %r2, %r2}, {%r2, %r2, %r2, %r2, %r2, %r2, %r2, %r2}, {%r18839, %r18840, %r18841, %r18842};
	bar.warp.sync 	-1;
	wmma.mma.sync.aligned.row.col.m16n16k16.f16.f16 {%r18847, %r18848, %r18849, %r18850}, {%r2, %r2, %r2, %r2, %r2, %r2, %r2, %r2}, {%r2, %r2, %r2, %r2, %r2, %r2, %r2, %r2}, {%r18843, %r18844, %r18845, %r18846};
	bar.warp.sync 	-1;
	wmma.mma.sync.aligned.row.col.m16n16k16.f16.f16 {%r18851, %r18852, %r18853, %r18854}, {%r2, %r2, %r2, %r2, %r2, %r2, %r2, %r2}, {%r2, %r2, %r2, %r2, %r2, %r2, %r2, %r2}, {%r18847, %r18848, %r18849, %r18850};
	bar.warp.sync 	-1;
	wmma.mma.sync.aligned.row.col.m16n16k16.f16.f16 {%r18855, %r18856, %r18857, %r18858}, {%r2, %r2, %r2, %r2, %r2, %r2, %r2, %r2}, {%r2, %r2, %r2, %r2, %r2, %r2, %r2, %r2}, {%r18851, %r18852, %r18853, %r18854};
	bar.warp.sync 	-1;
	wmma.mma.sync.aligned.row.col.m16n16k16.f16.f16 {%r18859, %r18860, %r18861, %r18862}, {%r2, %r2, %r2, %r2, %r2, %r2, %r2, %r2}, {%r2, %r2, %r2, %r2, %r2, %r2, %r2, %r2}, {%r18855, %r18856, %r18857, %r18858};
	bar.warp.sync 	-1;
	wmma.mma.sync.aligned.row.col.m16n16k16.f16.f16 {%r18863, %r18864, %r18865, %r18866}, {%r2, %r2, %r2, %r2, %r2, %r2, %r2, %r2}, {%r2, %r2, %r2, %r2, %r2, %r2, %r2, %r2}, {%r18859, %r18860, %r18861, %r18862};
	bar.warp.sync 	-1;
	wmma.mma.sync.aligned.row.col.m16n16k16.f16.f16 {%r18867, %r18868, %r18869, %r18870}, {%r2, %r2, %r2, %r2, %r2, %r2, %r2, %r2}, {%r2, %r2, %r2, %r2, %r2, %r2, %r2, %r2}, {%r18863, %r18864, %r18865, %r18866};
	bar.warp.sync 	-1;
	wmma.mma.sync.aligned.row.col.m16n16k16.f16.f16 {%r18871, %r18872, %r18873, %r18874}, {%r2, %r2, %r2, %r2, %r2, %r2, %r2, %r2}, {%r2, %r2, %r2, %r2, %r2, %r2, %r2, %r2}, {%r18867, %r18868, %r18869, %r18870};
	bar.warp.sync 	-1;
	wmma.mma.sync.aligned.row.col.m16n16k16.f16.f16 {%r18875, %r18876, %r18877, %r18878}, {%r2, %r2, %r2, %r2, %r2, %r2, %r2, %r2}, {%r2, %r2, %r2, %r2, %r2, %r2, %r2, %r2}, {%r18871, %r18872, %r18873, %r18874};
	bar.warp.sync 	-1;
	wmma.mma.sync.aligned.row.col.m16n16k16.f16.f16 {%r18879, %r18880, %r18881, %r18882}, {%r2, %r2, %r2, %r2, %r2, %r2, %r2, %r2}, {%r2, %r2, %r2, %r2, %r2, %r2, %r2, %r2}, {%r18875, %r18876, %r18877, %r18878};
	bar.warp.sync 	-1;
	wmma.mma.sync.aligned.row.col.m16n16k16.f16.f16 {%r18883, %r18884, %r18885, %r18886}, {%r2, %r2, %r2, %r2, %r2, %r2, %r2, %r2}, {%r2, %r2, %r2, %r2, %r2, %r2, %r2, %r2}, {%r18879, %r18880, %r18881, %r18882};
	bar.warp.sync 	-1;
	wmma.mma.sync.aligned.row.col.m16n16k16.f16.f16 {%r18887, %r18888, %r18889, %r18890}, {%r2, %r2, %r2, %r2, %r2, %r2, %r2, %r2}, {%r2, %r2, %r2, %r2, %r2, %r2, %r2, %r2}, {%r18883, %r18884, %r18885, %r18886};
	bar.warp.sync 	-1;
	wmma.mma.sync.aligned.row.col.m16n16k16.f16.f16 {%r18891, %r18892, %r18893, %r18894}, {%r2, %r2, %r2, %r2, %r2, %r2, %r2, %r2}, {%r2, %r2, %r2, %r2, %r2, %r2, %r2, %r2}, {%r18887, %r18888, %r18889, %r18890};
	bar.warp.sync 	-1;
	wmma.mma.sync.aligned.row.col.m16n16k16.f16.f16 {%r18895, %r18896, %r18897, %r18898}, {%r2, %r2, %r2, %r2, %r2, %r2, %r2, %r2}, {%r2, %r2, %r2, %r2, %r2, %r2, %r2, %r2}, {%r18891, %r18892, %r18893, %r18894};
	bar.warp.sync 	-1;
	wmma.mma.sync.aligned.row.col.m16n16k16.f16.f16 {%r18899, %r18900, %r18901, %r18902}, {%r2, %r2, %r2, %r2, %r2, %r2, %r2, %r2}, {%r2, %r2, %r2, %r2, %r2, %r2, %r2, %r2}, {%r18895, %r18896, %r18897, %r18898};
	bar.warp.sync 	-1;
	wmma.mma.sync.aligned.row.col.m16n16k16.f16.f16 {%r18903, %r18904, %r18905, %r18906}, {%r2, %r2, %r2, %r2, %r2, %r2, %r2, %r2}, {%r2, %r2, %r2, %r2, %r2, %r2, %r2, %r2}, {%r18899, %r18900, %r18901, %r18902};
	bar.warp.sync 	-1;
	wmma.mma.sync.aligned.row.col.m16n16k16.f16.f16 {%r18907, %r18908, %r18909, %r18910}, {%r2, %r2, %r2, %r2, %r2, %r2, %r2, %r2}, {%r2, %r2, %r2, %r2, %r2, %r2, %r2, %r2}, {%r18903, %r18904, %r18905, %r18906};
	bar.warp.sync 	-1;
	wmma.mma.sync.aligned.row.col.m16n16k16.f16.f16 {%r18911, %r18912, %r18913, %r18914}, {%r2, %r2, %r2, %r2, %r2, %r2, %r2, %r2}, {%r2, %r2, %r2, %r2, %r2, %r2, %r2, %r2}, {%r18907, %r18908, %r18909, %r18910};
	bar.warp.sync 	-1;
	wmma.mma.sync.aligned.row.col.m16n16k16.f16.f16 {%r18915, %r18916, %r18917, %r18918}, {%r2, %r2, %r2, %r2, %r2, %r2, %r2, %r2}, {%r2, %r2, %r2, %r2, %r2, %r2, %r2, %r2}, {%r18911, %r18912, %r18913, %r18914};
	bar.warp.sync 	-1;
	wmma.mma.sync.aligned.row.col.m16n16k16.f16.f16 {%r18919, %r18920, %r18921, %r18922}, {%r2, %r2, %r2, %r2, %r2, %r2, %r2, %r2}, {%r2, %r2, %r2, %r2, %r2, %r2, %r2, %r2}, {%r18915, %r18916, %r18917, %r18918};
	bar.warp.sync 	-1;
	wmma.mma.sync.aligned.row.col.m16n16k16.f16.f16 {%r18923, %r18924, %r18925, %r18926}, {%r2, %r2, %r2, %r2, %r2, %r2, %r2, %r2}, {%r2, %r2, %r2, %r2, %r2, %r2, %r2, %r2}, {%r18919, %r18920, %r18921, %r18922};
	bar.warp.sync 	-1;
	wmma.mma.sync.aligned.row.col.m16n16k16.f16.f16 {%r18927, %r18928, %r18929, %r18930}, {%r2, %r2, %r2, %r2, %r2, %r2, %r2, %r2}, {%r2, %r2, %r2, %r2, %r2, %r2, %r2, %r2}, {%r18923, %r18924, %r18925, %r18926};
	bar.warp.sync 	-1;
	wmma.mma.sync.aligned.row.col.m16n16k16.f16.f16 {%r18931, %r18932, %r18933, %r18934}, {%r2, %r2, %r2, %r2, %r2, %r2, %r2, %r2}, {%r2, %r2, %r2, %r2, %r2, %r2, %r2, %r2}, {%r18927, %r18928, %r18929, %r18930};
	bar.warp.sync 	-1;
	wmma.mma.sync.aligned.row.col.m16n16k16.f16.f16 {%r18935, %r18936, %r18937, %r18938}, {%r2, %r2, %r2, %r2, %r2, %r2, %r2, %r2}, {%r2, %r2, %r2, %r2, %r2, %r2, %r2, %r2}, {%r18931, %r18932, %r18933, %r18934};
	bar.warp.sync 	-1;
	wmma.mma.sync.aligned.row.col.m16n16k16.f16.f16 {%r18939, %r18940, %r18941, %r18942}, {%r2, %r2, %r2, %r2, %r2, %r2, %r2, %r2}, {%r2, %r2, %r2, %r2, %r2, %r2, %r2, %r2}, {%r18935, %r18936, %r18937, %r18938};
	bar.warp.sync 	-1;
	wmma.mma.sync.aligned.row.col.m16n16k16.f16.f16 {%r18943, %r18944, %r18945, %r18946}, {%r2, %r2, %r2, %r2, %r2, %r2, %r2, %r2}, {%r2, %r2, %r2, %r2, %r2, %r2, %r2, %r2}, {%r18939, %r18940, %r18941, %r18942};
	bar.warp.sync 	-1;
	wmma.mma.sync.aligned.row.col.m16n16k16.f16.f16 {%r18947, %r18948, %r18949, %r18950}, {%r2, %r2, %r2, %r2, %r2, %r2, %r2, %r2}, {%r2, %r2, %r2, %r2, %r2, %r2, %r2, %r2}, {%r18943, %r18944, %r18945, %r18946};
	bar.warp.sync 	-1;
	wmma.mma.sync.aligned.row.col.m16n16k16.f16.f16 {%r18951, %r18952, %r18953, %r18954}, {%r2, %r2, %r2, %r2, %r2, %r2, %r2, %r2}, {%r2, %r2, %r2, %r2, %r2, %r2, %r2, %r2}, {%r18947, %r18948, %r18949, %r18950};
	bar.warp.sync 	-1;
	wmma.mma.sync.aligned.row.col.m16n16k16.f16.f16 {%r18955, %r18956, %r18957, %r18958}, {%r2, %r2, %r2, %r2, %r2, %r2, %r2, %r2}, {%r2, %r2, %r2, %r2, %r2, %r2, %r2, %r2}, {%r18951, %r18952, %r18953, %r18954};
	bar.warp.sync 	-1;
	wmma.mma.sync.aligned.row.col.m16n16k16.f16.f16 {%r18959, %r18960, %r18961, %r18962}, {%r2, %r2, %r2, %r2, %r2, %r2, %r2, %r2}, {%r2, %r2, %r2, %r2, %r2, %r2, %r2, %r2}, {%r18955, %r18956, %r18957, %r18958};
	bar.warp.sync 	-1;
	wmma.mma.sync.aligned.row.col.m16n16k16.f16.f16 {%r18963, %r18964, %r18965, %r18966}, {%r2, %r2, %r2, %r2, %r2, %r2, %r2, %r2}, {%r2, %r2, %r2, %r2, %r2, %r2, %r2, %r2}, {%r18959, %r18960, %r18961, %r18962};
	bar.warp.sync 	-1;
	wmma.mma.sync.aligned.row.col.m16n16k16.f16.f16 {%r18967, %r18968, %r18969, %r18970}, {%r2, %r2, %r2, %r2, %r2, %r2, %r2, %r2}, {%r2, %r2, %r2, %r2, %r2, %r2, %r2, %r2}, {%r18963, %r18964, %r18965, %r18966};
	bar.warp.sync 	-1;
	wmma.mma.sync.aligned.row.col.m16n16k16.f16.f16 {%r18971, %r18972, %r18973, %r18974}, {%r2, %r2, %r2, %r2, %r2, %r2, %r2, %r2}, {%r2, %r2, %r2, %r2, %r2, %r2, %r2, %r2}, {%r18967, %r18968, %r18969, %r18970};
	bar.warp.sync 	-1;
	wmma.mma.sync.aligned.row.col.m16n16k16.f16.f16 {%r18975, %r18976, %r18977, %r18978}, {%r2, %r2, %r2, %r2, %r2, %r2, %r2, %r2}, {%r2, %r2, %r2, %r2, %r2, %r2, %r2, %r2}, {%r18971, %r18972, %r18973, %r18974};
	bar.warp.sync 	-1;
	wmma.mma.sync.aligned.row.col.m16n16k16.f16.f16 {%r18979, %r18980, %r18981, %r18982}, {%r2, %r2, %r2, %r2, %r2, %r2, %r2, %r2}, {%r2, %r2, %r2, %r2, %r2, %r2, %r2, %r2}, {%r18975, %r18976, %r18977, %r18978};
	bar.warp.sync 	-1;
	wmma.mma.sync.aligned.row.col.m16n16k16.f16.f16 {%r18983, %r18984, %r18985, %r18986}, {%r2, %r2, %r2, %r2, %r2, %r2, %r2, %r2}, {%r2, %r2, %r2, %r2, %r2, %r2, %r2, %r2}, {%r18979, %r18980, %r18981, %r18982};
	bar.warp.sync 	-1;
	wmma.mma.sync.aligned.row.col.m16n16k16.f16.f16 {%r18987, %r18988, %r18989, %r18990}, {%r2, %r2, %r2, %r2, %r2, %r2, %r2, %r2}, {%r2, %r2, %r2, %r2, %r2, %r2, %r2, %r2}, {%r18983, %r18984, %r18985, %r18986};
	bar.warp.sync 	-1;
	wmma.mma.sync.aligned.row.col.m16n16k16.f16.f16 {%r18991, %r18992, %r18993, %r18994}, {%r2, %r2, %r2, %r2, %r2, %r2, %r2, %r2}, {%r2, %r2, %r2, %r2, %r2, %r2, %r2, %r2}, {%r18987, %r18988, %r18989, %r18990};
	bar.warp.sync 	-1;
	wmma.mma.sync.aligned.row.col.m16n16k16.f16.f16 {%r18995, %r18996, %r18997, %r18998}, {%r2, %r2, %r2, %r2, %r2, %r2, %r2, %r2}, {%r2, %r2, %r2, %r2, %r2, %r2, %r2, %r2}, {%r18991, %r18992, %r18993, %r18994};
	bar.warp.sync 	-1;
	wmma.mma.sync.aligned.row.col.m16n16k16.f16.f16 {%r18999, %r19000, %r19001, %r19002}, {%r2, %r2, %r2, %r2, %r2, %r2, %r2, %r2}, {%r2, %r2, %r2, %r2, %r2, %r2, %r2, %r2}, {%r18995, %r18996, %r18997, %r18998};
	bar.warp.sync 	-1;
	wmma.mma.sync.aligned.row.col.m16n16k16.f16.f16 {%r19003, %r19004, %r19005, %r19006}, {%r2, %r2, %r2, %r2, %r2, %r2, %r2, %r2}, {%r2, %r2, %r2, %r2, %r2, %r2, %r2, %r2}, {%r18999, %r19000, %r19001, %r19002};
	bar.warp.sync 	-1;
	wmma.mma.sync.aligned.row.col.m16n16k16.f16.f16 {%r19007, %r19008, %r19009, %r19010}, {%r2, %r2, %r2, %r2, %r2, %r2, %r2, %r2}, {%r2, %r2, %r2, %r2, %r2, %r2, %r2, %r2}, {%r19003, %r19004, %r19005, %r19006};
	bar.warp.sync 	-1;
	wmma.mma.sync.aligned.row.col.m16n16k16.f16.f16 {%r19011, %r19012, %r19013, %r19014}, {%r2, %r2, %r2, %r2, %r2, %r2, %r2, %r2}, {%r2, %r2, %r2, %r2, %r2, %r2, %r2, %r2}, {%r19007, %r19008, %r19009, %r19010};
	bar.warp.sync 	-1;
	wmma.mma.sync.aligned.row.col.m16n16k16.f16.f16 {%r19015, %r19016, %r19017, %r19018}, {%r2, %r2, %r2, %r2, %r2, %r2, %r2, %r2}, {%r2, %r2, %r2, %r2, %r2, %r2, %r2, %r2}, {%r19011, %r19012, %r19013, %r19014};
	bar.warp.sync 	-1;
	wmma.mma.sync.aligned.row.col.m16n16k16.f16.f16 {%r19019, %r19020, %r19021, %r19022}, {%r2, %r2, %r2, %r2, %r2, %r2, %r2, %r2}, {%r2, %r2, %r2, %r2, %r2, %r2, %r2, %r2}, {%r19015, %r19016, %r19017, %r19018};
	bar.warp.sync 	-1;
	wmma.mma.sync.aligned.row.col.m16n16k16.f16.f16 {%r19023, %r19024, %r19025, %r19026}, {%r2, %r2, %r2, %r2, %r2, %r2, %r2, %r2}, {%r2, %r2, %r2, %r2, %r2, %r2, %r2, %r2}, {%r19019, %r19020, %r19021, %r19022};
	bar.warp.sync 	-1;
	wmma.mma.sync.aligned.row.col.m16n16k16.f16.f16 {%r19027, %r19028, %r19029, %r19030}, {%r2, %r2, %r2, %r2, %r2, %r2, %r2, %r2}, {%r2, %r2, %r2, %r2, %r2, %r2, %r2, %r2}, {%r19023, %r19024, %r19025, %r19026};
	bar.warp.sync 	-1;
	wmma.mma.sync.aligned.row.col.m16n16k16.f16.f16 {%r19031, %r19032, %r19033, %r19034}, {%r2, %r2, %r2, %r2, %r2, %r2, %r2, %r2}, {%r2, %r2, %r2, %r2, %r2, %r2, %r2, %r2}, {%r19027, %r19028, %r19029, %r19030};
	bar.warp.sync 	-1;
	wmma.mma.sync.aligned.row.col.m16n16k16.f16.f16 {%r19035, %r19036, %r19037, %r19038}, {%r2, %r2, %r2, %r2, %r2, %r2, %r2, %r2}, {%r2, %r2, %r2, %r2, %r2, %r2, %r2, %r2}, {%r19031, %r19032, %r19033, %r19034};
	bar.warp.sync 	-1;
	wmma.mma.sync.aligned.row.col.m16n16k16.f16.f16 {%r19039, %r19040, %r19041, %r19042}, {%r2, %r2, %r2, %r2, %r2, %r2, %r2, %r2}, {%r2, %r2, %r2, %r2, %r2, %r2, %r2, %r2}, {%r19035, %r19036, %r19037, %r19038};
	bar.warp.sync 	-1;
	wmma.mma.sync.aligned.row.col.m16n16k16.f16.f16 {%r19043, %r19044, %r19045, %r19046}, {%r2, %r2, %r2, %r2, %r2, %r2, %r2, %r2}, {%r2, %r2, %r2, %r2, %r2, %r2, %r2, %r2}, {%r19039, %r19040, %r19041, %r19042};
	bar.warp.sync 	-1;
	wmma.mma.sync.aligned.row.col.m16n16k16.f16.f16 {%r19047, %r19048, %r19049, %r19050}, {%r2, %r2, %r2, %r2, %r2, %r2, %r2, %r2}, {%r2, %r2, %r2, %r2, %r2, %r2, %r2, %r2}, {%r19043, %r19044, %r19045, %r19046};
	bar.warp.sync 	-1;
	wmma.mma.sync.aligned.row.col.m16n16k16.f16.f16 {%r19051, %r19052, %r19053, %r19054}, {%r2, %r2, %r2, %r2, %r2, %r2, %r2, %r2}, {%r2, %r2, %r2, %r2, %r2, %r2, %r2, %r2}, {%r19047, %r19048, %r19049, %r19050};
	bar.warp.sync 	-1;
	wmma.mma.sync.aligned.row.col.m16n16k16.f16.f16 {%r19055, %r19056, %r19057, %r19058}, {%r2, %r2, %r2, %r2, %r2, %r2, %r2, %r2}, {%r2, %r2, %r2, %r2, %r2, %r2, %r2, %r2}, {%r19051, %r19052, %r19053, %r19054};
	bar.warp.sync 	-1;
	wmma.mma.sync.aligned.row.col.m16n16k16.f16.f16 {%r19059, %r19060, %r19061, %r19062}, {%r2, %r2, %r2, %r2, %r2, %r2, %r2, %r2}, {%r2, %r2, %r2, %r2, %r2, %r2, %r2, %r2}, {%r19055, %r19056, %r19057, %r19058};
	bar.warp.sync 	-1;
	wmma.mma.sync.aligned.row.col.m16n16k16.f16.f16 {%r19063, %r19064, %r19065, %r19066}, {%r2, %r2, %r2, %r2, %r2, %r2, %r2, %r2}, {%r2, %r2, %r2, %r2, %r2, %r2, %r2, %r2}, {%r19059, %r19060, %r19061, %r19062};
	bar.warp.sync 	-1;
	wmma.mma.sync.aligned.row.col.m16n16k16.f16.f16 {%r19067, %r19068, %r19069, %r19070}, {%r2, %r2, %r2, %r2, %r2, %r2, %r2, %r2}, {%r2, %r2, %r2, %r2, %r2, %r2, %r2, %r2}, {%r19063, %r19064, %r19065, %r19066};
	bar.warp.sync 	-1;
	wmma.mma.sync.aligned.row.col.m16n16k16.f16.f16 {%r19071, %r19072, %r19073, %r19074}, {%r2, %r2, %r2, %r2, %r2, %r2, %r2, %r2}, {%r2, %r2, %r2, %r2, %r2, %r2, %r2, %r2}, {%r19067, %r19068, %r19069, %r19070};
	bar.warp.sync 	-1;
	wmma.mma.sync.aligned.row.col.m16n16k16.f16.f16 {%r19075, %r19076, %r19077, %r19078}, {%r2, %r2, %r2, %r2, %r2, %r2, %r2, %r2}, {%r2, %r2, %r2, %r2, %r2, %r2, %r2, %r2}, {%r19071, %r19072, %r19073, %r19074};
	bar.warp.sync 	-1;
	wmma.mma.sync.aligned.row.col.m16n16k16.f16.f16 {%r19079, %r19080, %r19081, %r19082}, {%r2, %r2, %r2, %r2, %r2, %r2, %r2, %r2}, {%r2, %r2, %r2, %r2, %r2, %r2, %r2, %r2}, {%r19075, %r19076, %r19077, %r19078};
	bar.warp.sync 	-1;
	wmma.mma.sync.aligned.row.col.m16n16k16.f16.f16 {%r19083, %r19084, %r19085, %r19086}, {%r2, %r2, %r2, %r2, %r2, %r2, %r2, %r2}, {%r2, %r2, %r2, %r2, %r2, %r2, %r2, %r2}, {%r19079, %r19080, %r19081, %r19082};
	bar.warp.sync 	-1;
	wmma.mma.sync.aligned.row.col.m16n16k16.f16.f16 {%r19087, %r19088, %r19089, %r19090}, {%r2, %r2, %r2, %r2, %r2, %r2, %r2, %r2}, {%r2, %r2, %r2, %r2, %r2, %r2, %r2, %r2}, {%r19083, %r19084, %r19085, %r19086};
	bar.warp.sync 	-1;
	wmma.mma.sync.aligned.row.col.m16n16k16.f16.f16 {%r19091, %r19092, %r19093, %r19094}, {%r2, %r2, %r2, %r2, %r2, %r2, %r2, %r2}, {%r2, %r2, %r2, %r2, %r2, %r2, %r2, %r2}, {%r19087, %r19088, %r19089, %r19090};
	bar.warp.sync 	-1;
	wmma.mma.sync.aligned.row.col.m16n16k16.f16.f16 {%r19095, %r19096, %r19097, %r19098}, {%r2, %r2, %r2, %r2, %r2, %r2, %r2, %r2}, {%r2, %r2, %r2, %r2, %r2, %r2, %r2, %r2}, {%r19091, %r19092, %r19093, %r19094};
	bar.warp.sync 	-1;
	wmma.mma.sync.aligned.row.col.m16n16k16.f16.f16 {%r19099, %r19100, %r19101, %r19102}, {%r2, %r2, %r2, %r2, %r2, %r2, %r2, %r2}, {%r2, %r2, %r2, %r2, %r2, %r2, %r2, %r2}, {%r19095, %r19096, %r19097, %r19098};
	bar.warp.sync 	-1;
	wmma.mma.sync.aligned.row.col.m16n16k16.f16.f16 {%r19103, %r19104, %r19105, %r19106}, {%r2, %r2, %r2, %r2, %r2, %r2, %r2, %r2}, {%r2, %r2, %r2, %r2, %r2, %r2, %r2, %r2}, {%r19099, %r19100, %r19101, %r19102};
	bar.warp.sync 	-1;
	wmma.mma.sync.aligned.row.col.m16n16k16.f16.f16 {%r19107, %r19108, %r19109, %r19110}, {%r2, %r2, %r2, %r2, %r2, %r2, %r2, %r2}, {%r2, %r2, %r2, %r2, %r2, %r2, %r2, %r2}, {%r19103, %r19104, %r19105, %r19106};
	bar.warp.sync 	-1;
	wmma.mma.sync.aligned.row.col.m16n16k16.f16.f16 {%r19111, %r19112, %r19113, %r19114}, {%r2, %r2, %r2, %r2, %r2, %r2, %r2, %r2}, {%r2, %r2, %r2, %r2, %r2, %r2, %r2, %r2}, {%r19107, %r19108, %r19109, %r19110};
	bar.warp.sync 	-1;
	wmma.mma.sync.aligned.row.col.m16n16k16.f16.f16 {%r19115, %r19116, %r19117, %r19118}, {%r2, %r2, %r2, %r2, %r2, %r2, %r2, %r2}, {%r2, %r2, %r2, %r2, %r2, %r2, %r2, %r2}, {%r19111, %r19112, %r19113, %r19114};
	bar.warp.sync 	-1;
	wmma.mma.sync.aligned.row.col.m16n16k16.f16.f16 {%r19119, %r19120, %r19121, %r19122}, {%r2, %r2, %r2, %r2, %r2, %r2, %r2, %r2}, {%r2, %r2, %r2, %r2, %r2, %r2, %r2, %r2}, {%r19115, %r19116, %r19117, %r19118};
	bar.warp.sync 	-1;
	wmma.mma.sync.aligned.row.col.m16n16k16.f16.f16 {%r19123, %r19124, %r19125, %r19126}, {%r2, %r2, %r2, %r2, %r2, %r2, %r2, %r2}, {%r2, %r2, %r2, %r2, %r2, %r2, %r2, %r2}, {%r19119, %r19120, %r19121, %r19122};
	bar.warp.sync 	-1;
	wmma.mma.sync.aligned.row.col.m16n16k16.f16.f16 {%r19127, %r19128, %r19129, %r19130}, {%r2, %r2, %r2, %r2, %r2, %r2, %r2, %r2}, {%r2, %r2, %r2, %r2, %r2, %r2, %r2, %r2}, {%r19123, %r19124, %r19125, %r19126};
	bar.warp.sync 	-1;
	wmma.mma.sync.aligned.row.col.m16n16k16.f16.f16 {%r19131, %r19132, %r19133, %r19134}, {%r2, %r2, %r2, %r2, %r2, %r2, %r2, %r2}, {%r2, %r2, %r2, %r2, %r2, %r2, %r2, %r2}, {%r19127, %r19128, %r19129, %r19130};
	bar.warp.sync 	-1;
	wmma.mma.sync.aligned.row.col.m16n16k16.f16.f16 {%r19135, %r19136, %r19137, %r19138}, {%r2, %r2, %r2, %r2, %r2, %r2, %r2, %r2}, {%r2, %r2, %r2, %r2, %r2, %r2, %r2, %r2}, {%r19131, %r19132, %r19133, %r19134};
	bar.warp.sync 	-1;
	wmma.mma.sync.aligned.row.col.m16n16k16.f16.f16 {%r19139, %r19140, %r19141, %r19142}, {%r2, %r2, %r2, %r2, %r2, %r2, %r2, %r2}, {%r2, %r2, %r2, %r2, %r2, %r2, %r2, %r2}, {%r19135, %r19136, %r19137, %r19138};
	bar.warp.sync 	-1;
	wmma.mma.sync.aligned.row.col.m16n16k16.f16.f16 {%r19143, %r19144, %r19145, %r19146}, {%r2, %r2, %r2, %r2, %r2, %r2, %r2, %r2}, {%r2, %r2, %r2, %r2, %r2, %r2, %r2, %r2}, {%r19139, %r19140, %r19141, %r19142};
	bar.warp.sync 	-1;
	wmma.mma.sync.aligned.row.col.m16n16k16.f16.f16 {%r19147, %r19148, %r19149, %r19150}, {%r2, %r2, %r2, %r2, %r2, %r2, %r2, %r2}, {%r2, %r2, %r2, %r2, %r2, %r2, %r2, %r2}, {%r19143, %r19144, %r19145, %r19146};
	bar.warp.sync 	-1;
	wmma.mma.sync.aligned.row.col.m16n16k16.f16.f16 {%r19151, %r19152, %r19153, %r19154}, {%r2, %r2, %r2, %r2, %r2, %r2, %r2, %r2}, {%r2, %r2, %r2, %r2, %r2, %r2, %r2, %r2}, {%r19147, %r19148, %r19149, %r19150};
	bar.warp.sync 	-1;
	wmma.mma.sync.aligned.row.col.m16n16k16.f16.f16 {%r19155, %r19156, %r19157, %r19158}, {%r2, %r2, %r2, %r2, %r2, %r2, %r2, %r2}, {%r2, %r2, %r2, %r2, %r2, %r2, %r2, %r2}, {%r19151, %r19152, %r19153, %r19154};
	bar.warp.sync 	-1;
	wmma.mma.sync.aligned.row.col.m16n16k16.f16.f16 {%r19159, %r19160, %r19161, %r19162}, {%r2, %r2, %r2, %r2, %r2, %r2, %r2, %r2}, {%r2, %r2, %r2, %r2, %r2, %r2, %r2, %r2}, {%r19155, %r19156, %r19157, %r19158};
	bar.warp.sync 	-1;
	wmma.mma.sync.aligned.row.col.m16n16k16.f16.f16 {%r19163, %r19164, %r19165, %r19166}, {%r2, %r2, %r2, %r2, %r2, %r2, %r2, %r2}, {%r2, %r2, %r2, %r2, %r2, %r2, %r2, %r2}, {%r19159, %r19160, %r19161, %r19162};
	bar.warp.sync 	-1;
	wmma.mma.sync.aligned.row.col.m16n16k16.f16.f16 {%r19167, %r19168, %r19169, %r19170}, {%r2, %r2, %r2, %r2, %r2, %r2, %r2, %r2}, {%r2, %r2, %r2, %r2, %r2, %r2, %r2, %r2}, {%r19163, %r19164, %r19165, %r19166};
	bar.warp.sync 	-1;
	wmma.mma.sync.aligned.row.col.m16n16k16.f16.f16 {%r19171, %r19172, %r19173, %r19174}, {%r2, %r2, %r2, %r2, %r2, %r2, %r2, %r2}, {%r2, %r2, %r2, %r2, %r2, %r2, %r2, %r2}, {%r19167, %r19168, %r19169, %r19170};
	bar.warp.sync 	-1;
	wmma.mma.sync.aligned.row.col.m16n16k16.f16.f16 {%r19175, %r19176, %r19177, %r19178}, {%r2, %r2, %r2, %r2, %r2, %r2, %r2, %r2}, {%r2, %r2, %r2, %r2, %r2, %r2, %r2, %r2}, {%r19171, %r19172, %r19173, %r19174};
	bar.warp.sync 	-1;
	wmma.mma.sync.aligned.row.col.m16n16k16.f16.f16 {%r19179, %r19180, %r19181, %r19182}, {%r2, %r2, %r2, %r2, %r2, %r2, %r2, %r2}, {%r2, %r2, %r2, %r2, %r2, %r2, %r2, %r2}, {%r19175, %r19176, %r19177, %r19178};
	bar.warp.sync 	-1;
	wmma.mma.sync.aligned.row.col.m16n16k16.f16.f16 {%r19183, %r19184, %r19185, %r19186}, {%r2, %r2, %r2, %r2, %r2, %r2, %r2, %r2}, {%r2, %r2, %r2, %r2, %r2, %r2, %r2, %r2}, {%r19179, %r19180, %r19181, %r19182};
	bar.warp.sync 	-1;
	wmma.mma.sync.aligned.row.col.m16n16k16.f16.f16 {%r19187, %r19188, %r19189, %r19190}, {%r2, %r2, %r2, %r2, %r2, %r2, %r2, %r2}, {%r2, %r2, %r2, %r2, %r2, %r2, %r2, %r2}, {%r19183, %r19184, %r19185, %r19186};
	bar.warp.sync 	-1;
	wmma.mma.sync.aligned.row.col.m16n16k16.f16.f16 {%r19191, %r19192, %r19193, %r19194}, {%r2, %r2, %r2, %r2, %r2, %r2, %r2, %r2}, {%r2, %r2, %r2, %r2, %r2, %r2, %r2, %r2}, {%r19187, %r19188, %r19189, %r19190};
	bar.warp.sync 	-1;
	wmma.mma.sync.aligned.row.col.m16n16k16.f16.f16 {%r19195, %r19196, %r19197, %r19198}, {%r2, %r2, %r2, %r2, %r2, %r2, %r2, %r2}, {%r2, %r2, %r2, %r2, %r2, %r2, %r2, %r2}, {%r19191, %r19192, %r19193, %r19194};
	bar.warp.sync 	-1;
	wmma.mma.sync.aligned.row.col.m16n16k16.f16.f16 {%r19199, %r19200, %r19201, %r19202}, {%r2, %r2, %r2, %r2, %r2, %r2, %r2, %r2}, {%r2, %r2, %r2, %r2, %r2, %r2, %r2, %r2}, {%r19195, %r19196, %r19197, %r19198};
	bar.warp.sync 	-1;
	wmma.mma.sync.aligned.row.col.m16n16k16.f16.f16 {%r19203, %r19204, %r19205, %r19206}, {%r2, %r2, %r2, %r2, %r2, %r2, %r2, %r2}, {%r2, %r2, %r2, %r2, %r2, %r2, %r2, %r2}, {%r19199, %r19200, %r19201, %r19202};
	bar.warp.sync 	-1;
	wmma.mma.sync.aligned.row.col.m16n16k16.f16.f16 {%r19207, %r19208, %r19209, %r19210}, {%r2, %r2, %r2, %r2, %r2, %r2, %r2, %r2}, {%r2, %r2, %r2, %r2, %r2, %r2, %r2, %r2}, {%r19203, %r19204, %r19205, %r19206};
	bar.warp.sync 	-1;
	wmma.mma.sync.aligned.row.col.m16n16k16.f16.f16 {%r19211, %r19212, %r19213, %r19214}, {%r2, %r2, %r2, %r2, %r2, %r2, %r2, %r2}, {%r2, %r2, %r2, %r2, %r2, %r2, %r2, %r2}, {%r19207, %r19208, %r19209, %r19210};
	bar.warp.sync 	-1;
	wmma.mma.sync.aligned.row.col.m16n16k16.f16.f16 {%r19215, %r19216, %r19217, %r19218}, {%r2, %r2, %r2, %r2, %r2, %r2, %r2, %r2}, {%r2, %r2, %r2, %r2, %r2, %r2, %r2, %r2}, {%r19211, %r19212, %r19213, %r19214};
	bar.warp.sync 	-1;
	wmma.mma.sync.aligned.row.col.m16n16k16.f16.f16 {%r19219, %r19220, %r19221, %r19222}, {%r2, %r2, %r2, %r2, %r2, %r2, %r2, %r2}, {%r2, %r2, %r2, %r2, %r2, %r2, %r2, %r2}, {%r19215, %r19216, %r19217, %r19218};
	bar.warp.sync 	-1;
	wmma.mma.sync.aligned.row.col.m16n16k16.f16.f16 {%r19223, %r19224, %r19225, %r19226}, {%r2, %r2, %r2, %r2, %r2, %r2, %r2, %r2}, {%r2, %r2, %r2, %r2, %r2, %r2, %r2, %r2}, {%r19219, %r19220, %r19221, %r19222};
	bar.warp.sync 	-1;
	wmma.mma.sync.aligned.row.col.m16n16k16.f16.f16 {%r19227, %r19228, %r19229, %r19230}, {%r2, %r2, %r2, %r2, %r2, %r2, %r2, %r2}, {%r2, %r2, %r2, %r2, %r2, %r2, %r2, %r2}, {%r19223, %r19224, %r19225, %r19226};
	bar.warp.sync 	-1;
	wmma.mma.sync.aligned.row.col.m16n16k16.f16.f16 {%r19231, %r19232, %r19233, %r19234}, {%r2, %r2, %r2, %r2, %r2, %r2, %r2, %r2}, {%r2, %r2, %r2, %r2, %r2, %r2, %r2, %r2}, {%r19227, %r19228, %r19229, %r19230};
	bar.warp.sync 	-1;
	wmma.mma.sync.aligned.row.col.m16n16k16.f16.f16 {%r19235, %r19236, %r19237, %r19238}, {%r2, %r2, %r2, %r2, %r2, %r2, %r2, %r2}, {%r2, %r2, %r2, %r2, %r2, %r2, %r2, %r2}, {%r19231, %r19232, %r19233, %r19234};
	bar.warp.sync 	-1;
	wmma.mma.sync.aligned.row.col.m16n16k16.f16.f16 {%r19239, %r19240, %r19241, %r19242}, {%r2, %r2, %r2, %r2, %r2, %r2, %r2, %r2}, {%r2, %r2, %r2, %r2, %r2, %r2, %r2, %r2}, {%r19235, %r19236, %r19237, %r19238};
	bar.warp.sync 	-1;
	wmma.mma.sync.aligned.row.col.m16n16k16.f16.f16 {%r19243, %r19244, %r19245, %r19246}, {%r2, %r2, %r2, %r2, %r2, %r2, %r2, %r2}, {%r2, %r2, %r2, %r2, %r2, %r2, %r2, %r2}, {%r19239, %r19240, %r19241, %r19242};
	bar.warp.sync 	-1;
	wmma.mma.sync.aligned.row.col.m16n16k16.f16.f16 {%r19247, %r19248, %r19249, %r19250}, {%r2, %r2, %r2, %r2, %r2, %r2, %r2, %r2}, {%r2, %r2, %r2, %r2, %r2, %r2, %r2, %r2}, {%r19243, %r19244, %r19245, %r19246};
	bar.warp.sync 	-1;
	wmma.mma.sync.aligned.row.col.m16n16k16.f16.f16 {%r19251, %r19252, %r19253, %r19254}, {%r2, %r2, %r2, %r2, %r2, %r2, %r2, %r2}, {%r2, %r2, %r2, %r2, %r2, %r2, %r2, %r2}, {%r19247, %r19248, %r19249, %r19250};
	bar.warp.sync 	-1;
	wmma.mma.sync.aligned.row.col.m16n16k16.f16.f16 {%r19255, %r19256, %r19257, %r19258}, {%r2, %r2, %r2, %r2, %r2, %r2, %r2, %r2}, {%r2, %r2, %r2, %r2, %r2, %r2, %r2, %r2}, {%r19251, %r19252, %r19253, %r19254};
	bar.warp.sync 	-1;
	wmma.mma.sync.aligned.row.col.m16n16k16.f16.f16 {%r19259, %r19260, %r19261, %r19262}, {%r2, %r2, %r2, %r2, %r2, %r2, %r2, %r2}, {%r2, %r2, %r2, %r2, %r2, %r2, %r2, %r2}, {%r19255, %r19256, %r19257, %r19258};
	bar.warp.sync 	-1;
	wmma.mma.sync.aligned.row.col.m16n16k16.f16.f16 {%r19263, %r19264, %r19265, %r19266}, {%r2, %r2, %r2, %r2, %r2, %r2, %r2, %r2}, {%r2, %r2, %r2, %r2, %r2, %r2, %r2, %r2}, {%r19259, %r19260, %r19261, %r19262};
	bar.warp.sync 	-1;
	wmma.mma.sync.aligned.row.col.m16n16k16.f16.f16 {%r19267, %r19268, %r19269, %r19270}, {%r2, %r2, %r2, %r2, %r2, %r2, %r2, %r2}, {%r2, %r2, %r2, %r2, %r2, %r2, %r2, %r2}, {%r19263, %r19264, %r19265, %r19266};
	bar.warp.sync 	-1;
	wmma.mma.sync.aligned.row.col.m16n16k16.f16.f16 {%r19271, %r19272, %r19273, %r19274}, {%r2, %r2, %r2, %r2, %r2, %r2, %r2, %r2}, {%r2, %r2, %r2, %r2, %r2, %r2, %r2, %r2}, {%r19267, %r19268, %r19269, %r19270};
	bar.warp.sync 	-1;
	wmma.mma.sync.aligned.row.col.m16n16k16.f16.f16 {%r19275, %r19276, %r19277, %r19278}, {%r2, %r2, %r2, %r2, %r2, %r2, %r2, %r2}, {%r2, %r2, %r2, %r2, %r2, %r2, %r2, %r2}, {%r19271, %r19272, %r19273, %r19274};
	bar.warp.sync 	-1;
	wmma.mma.sync.aligned.row.col.m16n16k16.f16.f16 {%r19279, %r19280, %r19281, %r19282}, {%r2, %r2, %r2, %r2, %r2, %r2, %r2, %r2}, {%r2, %r2, %r2, %r2, %r2, %r2, %r2, %r2}, {%r19275, %r19276, %r19277, %r19278};
	bar.warp.sync 	-1;
	wmma.mma.sync.aligned.row.col.m16n16k16.f16.f16 {%r19283, %r19284, %r19285, %r19286}, {%r2, %r2, %r2, %r2, %r2, %r2, %r2, %r2}, {%r2, %r2, %r2, %r2, %r2, %r2, %r2, %r2}, {%r19279, %r19280, %r19281, %r19282};
	bar.warp.sync 	-1;
	wmma.mma.sync.aligned.row.col.m16n16k16.f16.f16 {%r19287, %r19288, %r19289, %r19290}, {%r2, %r2, %r2, %r2, %r2, %r2, %r2, %r2}, {%r2, %r2, %r2, %r2, %r2, %r2, %r2, %r2}, {%r19283, %r19284, %r19285, %r19286};
	bar.warp.sync 	-1;
	wmma.mma.sync.aligned.row.col.m16n16k16.f16.f16 {%r19291, %r19292, %r19293, %r19294}, {%r2, %r2, %r2, %r2, %r2, %r2, %r2, %r2}, {%r2, %r2, %r2, %r2, %r2, %r2, %r2, %r2}, {%r19287, %r19288, %r19289, %r19290};
	bar.warp.sync 	-1;
	wmma.mma.sync.aligned.row.col.m16n16k16.f16.f16 {%r19295, %r19296, %r19297, %r19298}, {%r2, %r2, %r2, %r2, %r2, %r2, %r2, %r2}, {%r2, %r2, %r2, %r2, %r2, %r2, %r2, %r2}, {%r19291, %r19292, %r19293, %r19294};
	bar.warp.sync 	-1;
	wmma.mma.sync.aligned.row.col.m16n16k16.f16.f16 {%r19299, %r19300, %r19301, %r19302}, {%r2, %r2, %r2, %r2, %r2, %r2, %r2, %r2}, {%r2, %r2, %r2, %r2, %r2, %r2, %r2, %r2}, {%r19295, %r19296, %r19297, %r19298};
	bar.warp.sync 	-1;
	wmma.mma.sync.aligned.row.col.m16n16k16.f16.f16 {%r19303, %r19304, %r19305, %r19306}, {%r2, %r2, %r2, %r2, %r2, %r2, %r2, %r2}, {%r2, %r2, %r2, %r2, %r2, %r2, %r2, %r2}, {%r19299, %r19300, %r19301, %r19302};
	bar.warp.sync 	-1;
	wmma.mma.sync.aligned.row.col.m16n16k16.f16.f16 {%r19307, %r19308, %r19309, %r19310}, {%r2, %r2, %r2, %r2, %r2, %r2, %r2, %r2}, {%r2, %r2, %r2, %r2, %r2, %r2, %r2, %r2}, {%r19303, %r19304, %r19305, %r19306};
	bar.warp.sync 	-1;
	wmma.mma.sync.aligned.row.col.m16n16k16.f16.f16 {%r19311, %r19312, %r19313, %r19314}, {%r2, %r2, %r2, %r2, %r2, %r2, %r2, %r2}, {%r2, %r2, %r2, %r2, %r2, %r2, %r2, %r2}, {%r19307, %r19308, %r19309, %r19310};
	bar.warp.sync 	-1;
	wmma.mma.sync.aligned.row.col.m16n16k16.f16.f16 {%r19315, %r19316, %r19317, %r19318}, {%r2, %r2, %r2, %r2, %r2, %r2, %r2, %r2}, {%r2, %r2, %r2, %r2, %r2, %r2, %r2, %r2}, {%r19311, %r19312, %r19313, %r19314};
	bar.warp.sync 	-1;
	wmma.mma.sync.aligned.row.col.m16n16k16.f16.f16 {%r19319, %r19320, %r19321, %r19322}, {%r2, %r2, %r2, %r2, %r2, %r2, %r2, %r2}, {%r2, %r2, %r2, %r2, %r2, %r2, %r2, %r2}, {%r19315, %r19316, %r19317, %r19318};
	bar.warp.sync 	-1;
	wmma.mma.sync.aligned.row.col.m16n16k16.f16.f16 {%r19323, %r19324, %r19325, %r19326}, {%r2, %r2, %r2, %r2, %r2, %r2, %r2, %r2}, {%r2, %r2, %r2, %r2, %r2, %r2, %r2, %r2}, {%r19319, %r19320, %r19321, %r19322};
	bar.warp.sync 	-1;
	wmma.mma.sync.aligned.row.col.m16n16k16.f16.f16 {%r19327, %r19328, %r19329, %r19330}, {%r2, %r2, %r2, %r2, %r2, %r2, %r2, %r2}, {%r2, %r2, %r2, %r2, %r2, %r2, %r2, %r2}, {%r19323, %r19324, %r19325, %r19326};
	bar.warp.sync 	-1;
	wmma.mma.sync.aligned.row.col.m16n16k16.f16.f16 {%r19331, %r19332, %r19333, %r19334}, {%r2, %r2, %r2, %r2, %r2, %r2, %r2, %r2}, {%r2, %r2, %r2, %r2, %r2, %r2, %r2, %r2}, {%r19327, %r19328, %r19329, %r19330};
	bar.warp.sync 	-1;
	wmma.mma.sync.aligned.row.col.m16n16k16.f16.f16 {%r19335, %r19336, %r19337, %r19338}, {%r2, %r2, %r2, %r2, %r2, %r2, %r2, %r2}, {%r2, %r2, %r2, %r2, %r2, %r2, %r2, %r2}, {%r19331, %r19332, %r19333, %r19334};
	bar.warp.sync 	-1;
	wmma.mma.sync.aligned.row.col.m16n16k16.f16.f16 {%r19339, %r19340, %r19341, %r19342}, {%r2, %r2, %r2, %r2, %r2, %r2, %r2, %r2}, {%r2, %r2, %r2, %r2, %r2, %r2, %r2, %r2}, {%r19335, %r19336, %r19337, %r19338};
	bar.warp.sync 	-1;
	wmma.mma.sync.aligned.row.col.m16n16k16.f16.f16 {%r19343, %r19344, %r19345, %r19346}, {%r2, %r2, %r2, %r2, %r2, %r2, %r2, %r2}, {%r2, %r2, %r2, %r2, %r2, %r2, %r2, %r2}, {%r19339, %r19340, %r19341, %r19342};
	bar.warp.sync 	-1;
	wmma.mma.sync.aligned.row.col.m16n16k16.f16.f16 {%r19347, %r19348, %r19349, %r19350}, {%r2, %r2, %r2, %r2, %r2, %r2, %r2, %r2}, {%r2, %r2, %r2, %r2, %r2, %r2, %r2, %r2}, {%r19343, %r19344, %r19345, %r19346};
	bar.warp.sync 	-1;
	wmma.mma.sync.aligned.row.col.m16n16k16.f16.f16 {%r19351, %r19352, %r19353, %r19354}, {%r2, %r2, %r2, %r2, %r2, %r2, %r2, %r2}, {%r2, %r2, %r2, %r2, %r2, %r2, %r2, %r2}, {%r19347, %r19348, %r19349, %r19350};
	bar.warp.sync 	-1;
	wmma.mma.sync.aligned.row.col.m16n16k16.f16.f16 {%r19355, %r19356, %r19357, %r19358}, {%r2, %r2, %r2, %r2, %r2, %r2, %r2, %r2}, {%r2, %r2, %r2, %r2, %r2, %r2, %r2, %r2}, {%r19351, %r19352, %r19353, %r19354};
	bar.warp.sync 	-1;
	wmma.mma.sync.aligned.row.col.m16n16k16.f16.f16 {%r19359, %r19360, %r19361, %r19362}, {%r2, %r2, %r2, %r2, %r2, %r2, %r2, %r2}, {%r2, %r2, %r2, %r2, %r2, %r2, %r2, %r2}, {%r19355, %r19356, %r19357, %r19358};
	bar.warp.sync 	-1;
	wmma.mma.sync.aligned.row.col.m16n16k16.f16.f16 {%r19363, %r19364, %r19365, %r19366}, {%r2, %r2, %r2, %r2, %r2, %r2, %r2, %r2}, {%r2, %r2, %r2, %r2, %r2, %r2, %r2, %r2}, {%r19359, %r19360, %r19361, %r19362};
	bar.warp.sync 	-1;
	wmma.mma.sync.aligned.row.col.m16n16k16.f16.f16 {%r19367, %r19368, %r19369, %r19370}, {%r2, %r2, %r2, %r2, %r2, %r2, %r2, %r2}, {%r2, %r2, %r2, %r2, %r2, %r2, %r2, %r2}, {%r19363, %r19364, %r19365, %r19366};
	bar.warp.sync 	-1;
	wmma.mma.sync.aligned.row.col.m16n16k16.f16.f16 {%r19371, %r19372, %r19373, %r19374}, {%r2, %r2, %r2, %r2, %r2, %r2, %r2, %r2}, {%r2, %r2, %r2, %r2, %r2, %r2, %r2, %r2}, {%r19367, %r19368, %r19369, %r19370};
	bar.warp.sync 	-1;
	wmma.mma.sync.aligned.row.col.m16n16k16.f16.f16 {%r19375, %r19376, %r19377, %r19378}, {%r2, %r2, %r2, %r2, %r2, %r2, %r2, %r2}, {%r2, %r2, %r2, %r2, %r2, %r2, %r2, %r2}, {%r19371, %r19372, %r19373, %r19374};
	bar.warp.sync 	-1;
	wmma.mma.sync.aligned.row.col.m16n16k16.f16.f16 {%r19379, %r19380, %r19381, %r19382}, {%r2, %r2, %r2, %r2, %r2, %r2, %r2, %r2}, {%r2, %r2, %r2, %r2, %r2, %r2, %r2, %r2}, {%r19375, %r19376, %r19377, %r19378};
	bar.warp.sync 	-1;
	wmma.mma.sync.aligned.row.col.m16n16k16.f16.f16 {%r19383, %r19384, %r19385, %r19386}, {%r2, %r2, %r2, %r2, %r2, %r2, %r2, %r2}, {%r2, %r2, %r2, %r2, %r2, %r2, %r2, %r2}, {%r19379, %r19380, %r19381, %r19382};
	bar.warp.sync 	-1;
	wmma.mma.sync.aligned.row.col.m16n16k16.f16.f16 {%r19387, %r19388, %r19389, %r19390}, {%r2, %r2, %r2, %r2, %r2, %r2, %r2, %r2}, {%r2, %r2, %r2, %r2, %r2, %r2, %r2, %r2}, {%r19383, %r19384, %r19385, %r19386};
	bar.warp.sync 	-1;
	wmma.mma.sync.aligned.row.col.m16n16k16.f16.f16 {%r19391, %r19392, %r19393, %r19394}, {%r2, %r2, %r2, %r2, %r2, %r2, %r2, %r2}, {%r2, %r2, %r2, %r2, %r2, %r2, %r2, %r2}, {%r19387, %r19388, %r19389, %r19390};
	bar.warp.sync 	-1;
	wmma.mma.sync.aligned.row.col.m16n16k16.f16.f16 {%r19395, %r19396, %r19397, %r19398}, {%r2, %r2, %r2, %r2, %r2, %r2, %r2, %r2}, {%r2, %r2, %r2, %r2, %r2, %r2, %r2, %r2}, {%r19391, %r19392, %r19393, %r19394};
	bar.warp.sync 	-1;
	wmma.mma.sync.aligned.row.col.m16n16k16.f16.f16 {%r19399, %r19400, %r19401, %r19402}, {%r2, %r2, %r2, %r2, %r2, %r2, %r2, %r2}, {%r2, %r2, %r2, %r2, %r2, %r2, %r2, %r2}, {%r19395, %r19396, %r19397, %r19398};
	bar.warp.sync 	-1;
	wmma.mma.sync.aligned.row.col.m16n16k16.f16.f16 {%r19403, %r19404, %r19405, %r19406}, {%r2, %r2, %r2, %r2, %r2, %r2, %r2, %r2}, {%r2, %r2, %r2, %r2, %r2, %r2, %r2, %r2}, {%r19399, %r19400, %r19401, %r19402};
	bar.warp.sync 	-1;
	wmma.mma.sync.aligned.row.col.m16n16k16.f16.f16 {%r19407, %r19408, %r19409, %r19410}, {%r2, %r2, %r2, %r2, %r2, %r2, %r2, %r2}, {%r2, %r2, %r2, %r2, %r2, %r2, %r2, %r2}, {%r19403, %r19404, %r19405, %r19406};
	bar.warp.sync 	-1;
	wmma.mma.sync.aligned.row.col.m16n16k16.f16.f16 {%r19411, %r19412, %r19413, %r19414}, {%r2, %r2, %r2, %r2, %r2, %r2, %r2, %r2}, {%r2, %r2, %r2, %r2, %r2, %r2, %r2, %r2}, {%r19407, %r19408, %r19409, %r19410};
	bar.warp.sync 	-1;
	wmma.mma.sync.aligned.row.col.m16n16k16.f16.f16 {%r19415, %r19416, %r19417, %r19418}, {%r2, %r2, %r2, %r2, %r2, %r2, %r2, %r2}, {%r2, %r2, %r2, %r2, %r2, %r2, %r2, %r2}, {%r19411, %r19412, %r19413, %r19414};
	bar.warp.sync 	-1;
	wmma.mma.sync.aligned.row.col.m16n16k16.f16.f16 {%r19419, %r19420, %r19421, %r19422}, {%r2, %r2, %r2, %r2, %r2, %r2, %r2, %r2}, {%r2, %r2, %r2, %r2, %r2, %r2, %r2, %r2}, {%r19415, %r19416, %r19417, %r19418};
	bar.warp.sync 	-1;
	wmma.mma.sync.aligned.row.col.m16n16k16.f16.f16 {%r19423, %r19424, %r19425, %r19426}, {%r2, %r2, %r2, %r2, %r2, %r2, %r2, %r2}, {%r2, %r2, %r2, %r2, %r2, %r2, %r2, %r2}, {%r19419, %r19420, %r19421, %r19422};
	bar.warp.sync 	-1;
	wmma.mma.sync.aligned.row.col.m16n16k16.f16.f16 {%r19427, %r19428, %r19429, %r19430}, {%r2, %r2, %r2, %r2, %r2, %r2, %r2, %r2}, {%r2, %r2, %r2, %r2, %r2, %r2, %r2, %r2}, {%r19423, %r19424, %r19425, %r19426};
	bar.warp.sync 	-1;
	wmma.mma.sync.aligned.row.col.m16n16k16.f16.f16 {%r19431, %r19432, %r19433, %r19434}, {%r2, %r2, %r2, %r2, %r2, %r2, %r2, %r2}, {%r2, %r2, %r2, %r2, %r2, %r2, %r2, %r2}, {%r19427, %r19428, %r19429, %r19430};
	bar.warp.sync 	-1;
	wmma.mma.sync.aligned.row.col.m16n16k16.f16.f16 {%r19435, %r19436, %r19437, %r19438}, {%r2, %r2, %r2, %r2, %r2, %r2, %r2, %r2}, {%r2, %r2, %r2, %r2, %r2, %r2, %r2, %r2}, {%r19431, %r19432, %r19433, %r19434};
	bar.warp.sync 	-1;
	wmma.mma.sync.aligned.row.col.m16n16k16.f16.f16 {%r19439, %r19440, %r19441, %r19442}, {%r2, %r2, %r2, %r2, %r2, %r2, %r2, %r2}, {%r2, %r2, %r2, %r2, %r2, %r2, %r2, %r2}, {%r19435, %r19436, %r19437, %r19438};
	bar.warp.sync 	-1;
	wmma.mma.sync.aligned.row.col.m16n16k16.f16.f16 {%r19443, %r19444, %r19445, %r19446}, {%r2, %r2, %r2, %r2, %r2, %r2, %r2, %r2}, {%r2, %r2, %r2, %r2, %r2, %r2, %r2, %r2}, {%r19439, %r19440, %r19441, %r19442};
	bar.warp.sync 	-1;
	wmma.mma.sync.aligned.row.col.m16n16k16.f16.f16 {%r19447, %r19448, %r19449, %r19450}, {%r2, %r2, %r2, %r2, %r2, %r2, %r2, %r2}, {%r2, %r2, %r2, %r2, %r2, %r2, %r2, %r2}, {%r19443, %r19444, %r19445, %r19446};
	bar.warp.sync 	-1;
	wmma.mma.sync.aligned.row.col.m16n16k16.f16.f16 {%r19451, %r19452, %r19453, %r19454}, {%r2, %r2, %r2, %r2, %r2, %r2, %r2, %r2}, {%r2, %r2, %r2, %r2, %r2, %r2, %r2, %r2}, {%r19447, %r19448, %r19449, %r19450};
	bar.warp.sync 	-1;
	wmma.mma.sync.aligned.row.col.m16n16k16.f16.f16 {%r19455, %r19456, %r19457, %r19458}, {%r2, %r2, %r2, %r2, %r2, %r2, %r2, %r2}, {%r2, %r2, %r2, %r2, %r2, %r2, %r2, %r2}, {%r19451, %r19452, %r19453, %r19454};
	bar.warp.sync 	-1;
	wmma.mma.sync.aligned.row.col.m16n16k16.f16.f16 {%r19459, %r19460, %r19461, %r19462}, {%r2, %r2, %r2, %r2, %r2, %r2, %r2, %r2}, {%r2, %r2, %r2, %r2, %r2, %r2, %r2, %r2}, {%r19455, %r19456, %r19457, %r19458};
	bar.warp.sync 	-1;
	wmma.mma.sync.aligned.row.col.m16n16k16.f16.f16 {%r19463, %r19464, %r19465, %r19466}, {%r2, %r2, %r2, %r2, %r2, %r2, %r2, %r2}, {%r2, %r2, %r2, %r2, %r2, %r2, %r2, %r2}, {%r19459, %r19460, %r19461, %r19462};
	bar.warp.sync 	-1;
	wmma.mma.sync.aligned.row.col.m16n16k16.f16.f16 {%r19467, %r19468, %r19469, %r19470}, {%r2, %r2, %r2, %r2, %r2, %r2, %r2, %r2}, {%r2, %r2, %r2, %r2, %r2, %r2, %r2, %r2}, {%r19463, %r19464, %r19465, %r19466};
	bar.warp.sync 	-1;
	wmma.mma.sync.aligned.row.col.m16n16k16.f16.f16 {%r19471, %r19472, %r19473, %r19474}, {%r2, %r2, %r2, %r2, %r2, %r2, %r2, %r2}, {%r2, %r2, %r2, %r2, %r2, %r2, %r2, %r2}, {%r19467, %r19468, %r19469, %r19470};
	bar.warp.sync 	-1;
	wmma.mma.sync.aligned.row.col.m16n16k16.f16.f16 {%r19475, %r19476, %r19477, %r19478}, {%r2, %r2, %r2, %r2, %r2, %r2, %r2, %r2}, {%r2, %r2, %r2, %r2, %r2, %r2, %r2, %r2}, {%r19471, %r19472, %r19473, %r19474};
	bar.warp.sync 	-1;
	wmma.mma.sync.aligned.row.col.m16n16k16.f16.f16 {%r19479, %r19480, %r19481, %r19482}, {%r2, %r2, %r2, %r2, %r2, %r2, %r2, %r2}, {%r2, %r2, %r2, %r2, %r2, %r2, %r2, %r2}, {%r19475, %r19476, %r19477, %r19478};
	bar.warp.sync 	-1;
	wmma.mma.sync.aligned.row.col.m16n16k16.f16.f16 {%r19483, %r19484, %r19485, %r19486}, {%r2, %r2, %r2, %r2, %r2, %r2, %r2, %r2}, {%r2, %r2, %r2, %r2, %r2, %r2, %r2, %r2}, {%r19479, %r19480, %r19481, %r19482};
	bar.warp.sync 	-1;
	wmma.mma.sync.aligned.row.col.m16n16k16.f16.f16 {%r19487, %r19488, %r19489, %r19490}, {%r2, %r2, %r2, %r2, %r2, %r2, %r2, %r2}, {%r2, %r2, %r2, %r2, %r2, %r2, %r2, %r2}, {%r19483, %r19484, %r19485, %r19486};
	bar.warp.sync 	-1;
	wmma.mma.sync.aligned.row.col.m16n16k16.f16.f16 {%r19491, %r19492, %r19493, %r19494}, {%r2, %r2, %r2, %r2, %r2, %r2, %r2, %r2}, {%r2, %r2, %r2, %r2, %r2, %r2, %r2, %r2}, {%r19487, %r19488, %r19489, %r19490};
	bar.warp.sync 	-1;
	wmma.mma.sync.aligned.row.col.m16n16k16.f16.f16 {%r19495, %r19496, %r19497, %r19498}, {%r2, %r2, %r2, %r2, %r2, %r2, %r2, %r2}, {%r2, %r2, %r2, %r2, %r2, %r2, %r2, %r2}, {%r19491, %r19492, %r19493, %r19494};
	bar.warp.sync 	-1;
	wmma.mma.sync.aligned.row.col.m16n16k16.f16.f16 {%r19499, %r19500, %r19501, %r19502}, {%r2, %r2, %r2, %r2, %r2, %r2, %r2, %r2}, {%r2, %r2, %r2, %r2, %r2, %r2, %r2, %r2}, {%r19495, %r19496, %r19497, %r19498};
	bar.warp.sync 	-1;
	wmma.mma.sync.aligned.row.col.m16n16k16.f16.f16 {%r19503, %r19504, %r19505, %r19506}, {%r2, %r2, %r2, %r2, %r2, %r2, %r2, %r2}, {%r2, %r2, %r2, %r2, %r2, %r2, %r2, %r2}, {%r19499, %r19500, %r19501, %r19502};
	bar.warp.sync 	-1;
	wmma.mma.sync.aligned.row.col.m16n16k16.f16.f16 {%r19507, %r19508, %r19509, %r19510}, {%r2, %r2, %r2, %r2, %r2, %r2, %r2, %r2}, {%r2, %r2, %r2, %r2, %r2, %r2, %r2, %r2}, {%r19503, %r19504, %r19505, %r19506};
	bar.warp.sync 	-1;
	wmma.mma.sync.aligned.row.col.m16n16k16.f16.f16 {%r19511, %r19512, %r19513, %r19514}, {%r2, %r2, %r2, %r2, %r2, %r2, %r2, %r2}, {%r2, %r2, %r2, %r2, %r2, %r2, %r2, %r2}, {%r19507, %r19508, %r19509, %r19510};
	bar.warp.sync 	-1;
	wmma.mma.sync.aligned.row.col.m16n16k16.f16.f16 {%r19515, %r19516, %r19517, %r19518}, {%r2, %r2, %r2, %r2, %r2, %r2, %r2, %r2}, {%r2, %r2, %r2, %r2, %r2, %r2, %r2, %r2}, {%r19511, %r19512, %r19513, %r19514};
	bar.warp.sync 	-1;
	wmma.mma.sync.aligned.row.col.m16n16k16.f16.f16 {%r19519, %r19520, %r19521, %r19522}, {%r2, %r2, %r2, %r2, %r2, %r2, %r2, %r2}, {%r2, %r2, %r2, %r2, %r2, %r2, %r2, %r2}, {%r19515, %r19516, %r19517, %r19518};
	bar.warp.sync 	-1;
	wmma.mma.sync.aligned.row.col.m16n16k16.f16.f16 {%r19523, %r19524, %r19525, %r19526}, {%r2, %r2, %r2, %r2, %r2, %r2, %r2, %r2}, {%r2, %r2, %r2, %r2, %r2, %r2, %r2, %r2}, {%r19519, %r19520, %r19521, %r19522};
	bar.warp.sync 	-1;
	wmma.mma.sync.aligned.row.col.m16n16k16.f16.f16 {%r19527, %r19528, %r19529, %r19530}, {%r2, %r2, %r2, %r2, %r2, %r2, %r2, %r2}, {%r2, %r2, %r2, %r2, %r2, %r2, %r2, %r2}, {%r19523, %r19524, %r19525, %r19526};
	bar.warp.sync 	-1;
	wmma.mma.sync.aligned.row.col.m16n16k16.f16.f16 {%r19531, %r19532, %r19533, %r19534}, {%r2, %r2, %r2, %r2, %r2, %r2, %r2, %r2}, {%r2, %r2, %r2, %r2, %r2, %r2, %r2, %r2}, {%r19527, %r19528, %r19529, %r19530};
	bar.warp.sync 	-1;
	wmma.mma.sync.aligned.row.col.m16n16k16.f16.f16 {%r19535, %r19536, %r19537, %r19538}, {%r2, %r2, %r2, %r2, %r2, %r2, %r2, %r2}, {%r2, %r2, %r2, %r2, %r2, %r2, %r2, %r2}, {%r19531, %r19532, %r19533, %r19534};
	bar.warp.sync 	-1;
	wmma.mma.sync.aligned.row.col.m16n16k16.f16.f16 {%r19539, %r19540, %r19541, %r19542}, {%r2, %r2, %r2, %r2, %r2, %r2, %r2, %r2}, {%r2, %r2, %r2, %r2, %r2, %r2, %r2, %r2}, {%r19535, %r19536, %r19537, %r19538};
	bar.warp.sync 	-1;
	wmma.mma.sync.aligned.row.col.m16n16k16.f16.f16 {%r19543, %r19544, %r19545, %r19546}, {%r2, %r2, %r2, %r2, %r2, %r2, %r2, %r2}, {%r2, %r2, %r2, %r2, %r2, %r2, %r2, %r2}, {%r19539, %r19540, %r19541, %r19542};
	bar.warp.sync 	-1;
	wmma.mma.sync.aligned.row.col.m16n16k16.f16.f16 {%r19547, %r19548, %r19549, %r19550}, {%r2, %r2, %r2, %r2, %r2, %r2, %r2, %r2}, {%r2, %r2, %r2, %r2, %r2, %r2, %r2, %r2}, {%r19543, %r19544, %r19545, %r19546};
	bar.warp.sync 	-1;
	wmma.mma.sync.aligned.row.col.m16n16k16.f16.f16 {%r19551, %r19552, %r19553, %r19554}, {%r2, %r2, %r2, %r2, %r2, %r2, %r2, %r2}, {%r2, %r2, %r2, %r2, %r2, %r2, %r2, %r2}, {%r19547, %r19548, %r19549, %r19550};
	bar.warp.sync 	-1;
	wmma.mma.sync.aligned.row.col.m16n16k16.f16.f16 {%r19555, %r19556, %r19557, %r19558}, {%r2, %r2, %r2, %r2, %r2, %r2, %r2, %r2}, {%r2, %r2, %r2, %r2, %r2, %r2, %r2, %r2}, {%r19551, %r19552, %r19553, %r19554};
	bar.warp.sync 	-1;
	wmma.mma.sync.aligned.row.col.m16n16k16.f16.f16 {%r19559, %r19560, %r19561, %r19562}, {%r2, %r2, %r2, %r2, %r2, %r2, %r2, %r2}, {%r2, %r2, %r2, %r2, %r2, %r2, %r2, %r2}, {%r19555, %r19556, %r19557, %r19558};
	bar.warp.sync 	-1;
	wmma.mma.sync.aligned.row.col.m16n16k16.f16.f16 {%r19563, %r19564, %r19565, %r19566}, {%r2, %r2, %r2, %r2, %r2, %r2, %r2, %r2}, {%r2, %r2, %r2, %r2, %r2, %r2, %r2, %r2}, {%r19559, %r19560, %r19561, %r19562};
	bar.warp.sync 	-1;
	wmma.mma.sync.aligned.row.col.m16n16k16.f16.f16 {%r19567, %r19568, %r19569, %r19570}, {%r2, %r2, %r2, %r2, %r2, %r2, %r2, %r2}, {%r2, %r2, %r2, %r2, %r2, %r2, %r2, %r2}, {%r19563, %r19564, %r19565, %r19566};
	bar.warp.sync 	-1;
	wmma.mma.sync.aligned.row.col.m16n16k16.f16.f16 {%r19571, %r19572, %r19573, %r19574}, {%r2, %r2, %r2, %r2, %r2, %r2, %r2, %r2}, {%r2, %r2, %r2, %r2, %r2, %r2, %r2, %r2}, {%r19567, %r19568, %r19569, %r19570};
	bar.warp.sync 	-1;
	wmma.mma.sync.aligned.row.col.m16n16k16.f16.f16 {%r19575, %r19576, %r19577, %r19578}, {%r2, %r2, %r2, %r2, %r2, %r2, %r2, %r2}, {%r2, %r2, %r2, %r2, %r2, %r2, %r2, %r2}, {%r19571, %r19572, %r19573, %r19574};
	bar.warp.sync 	-1;
	wmma.mma.sync.aligned.row.col.m16n16k16.f16.f16 {%r19579, %r19580, %r19581, %r19582}, {%r2, %r2, %r2, %r2, %r2, %r2, %r2, %r2}, {%r2, %r2, %r2, %r2, %r2, %r2, %r2, %r2}, {%r19575, %r19576, %r19577, %r19578};
	bar.warp.sync 	-1;
	wmma.mma.sync.aligned.row.col.m16n16k16.f16.f16 {%r19583, %r19584, %r19585, %r19586}, {%r2, %r2, %r2, %r2, %r2, %r2, %r2, %r2}, {%r2, %r2, %r2, %r2, %r2, %r2, %r2, %r2}, {%r19579, %r19580, %r19581, %r19582};
	bar.warp.sync 	-1;
	wmma.mma.sync.aligned.row.col.m16n16k16.f16.f16 {%r19587, %r19588, %r19589, %r19590}, {%r2, %r2, %r2, %r2, %r2, %r2, %r2, %r2}, {%r2, %r2, %r2, %r2, %r2, %r2, %r2, %r2}, {%r19583, %r19584, %r19585, %r19586};
	bar.warp.sync 	-1;
	wmma.mma.sync.aligned.row.col.m16n16k16.f16.f16 {%r19591, %r19592, %r19593, %r19594}, {%r2, %r2, %r2, %r2, %r2, %r2, %r2, %r2}, {%r2, %r2, %r2, %r2, %r2, %r2, %r2, %r2}, {%r19587, %r19588, %r19589, %r19590};
	bar.warp.sync 	-1;
	wmma.mma.sync.aligned.row.col.m16n16k16.f16.f16 {%r19595, %r19596, %r19597, %r19598}, {%r2, %r2, %r2, %r2, %r2, %r2, %r2, %r2}, {%r2, %r2, %r2, %r2, %r2, %r2, %r2, %r2}, {%r19591, %r19592, %r19593, %r19594};
	bar.warp.sync 	-1;
	wmma.mma.sync.aligned.row.col.m16n16k16.f16.f16 {%r19599, %r19600, %r19601, %r19602}, {%r2, %r2, %r2, %r2, %r2, %r2, %r2, %r2}, {%r2, %r2, %r2, %r2, %r2, %r2, %r2, %r2}, {%r19595, %r19596, %r19597, %r19598};
	bar.warp.sync 	-1;
	wmma.mma.sync.aligned.row.col.m16n16k16.f16.f16 {%r19603, %r19604, %r19605, %r19606}, {%r2, %r2, %r2, %r2, %r2, %r2, %r2, %r2}, {%r2, %r2, %r2, %r2, %r2, %r2, %r2, %r2}, {%r19599, %r19600, %r19601, %r19602};
	bar.warp.sync 	-1;
	wmma.mma.sync.aligned.row.col.m16n16k16.f16.f16 {%r19607, %r19608, %r19609, %r19610}, {%r2, %r2, %r2, %r2, %r2, %r2, %r2, %r2}, {%r2, %r2, %r2, %r2, %r2, %r2, %r2, %r2}, {%r19603, %r19604, %r19605, %r19606};
	bar.warp.sync 	-1;
	wmma.mma.sync.aligned.row.col.m16n16k16.f16.f16 {%r19611, %r19612, %r19613, %r19614}, {%r2, %r2, %r2, %r2, %r2, %r2, %r2, %r2}, {%r2, %r2, %r2, %r2, %r2, %r2, %r2, %r2}, {%r19607, %r19608, %r19609, %r19610};
	bar.warp.sync 	-1;
	wmma.mma.sync.aligned.row.col.m16n16k16.f16.f16 {%r19615, %r19616, %r19617, %r19618}, {%r2, %r2, %r2, %r2, %r2, %r2, %r2, %r2}, {%r2, %r2, %r2, %r2, %r2, %r2, %r2, %r2}, {%r19611, %r19612, %r19613, %r19614};
	bar.warp.sync 	-1;
	wmma.mma.sync.aligned.row.col.m16n16k16.f16.f16 {%r19619, %r19620, %r19621, %r19622}, {%r2, %r2, %r2, %r2, %r2, %r2, %r2, %r2}, {%r2, %r2, %r2, %r2, %r2, %r2, %r2, %r2}, {%r19615, %r19616, %r19617, %r19618};
	bar.warp.sync 	-1;
	wmma.mma.sync.aligned.row.col.m16n16k16.f16.f16 {%r19623, %r19624, %r19625, %r19626}, {%r2, %r2, %r2, %r2, %r2, %r2, %r2, %r2}, {%r2, %r2, %r2, %r2, %r2, %r2, %r2, %r2}, {%r19619, %r19620, %r19621, %r19622};
	bar.warp.sync 	-1;
	wmma.mma.sync.aligned.row.col.m16n16k16.f16.f16 {%r19627, %r19628, %r19629, %r19630}, {%r2, %r2, %r2, %r2, %r2, %r2, %r2, %r2}, {%r2, %r2, %r2, %r2, %r2, %r2, %r2, %r2}, {%r19623, %r19624, %r19625, %r19626};
	bar.warp.sync 	-1;
	wmma.mma.sync.aligned.row.col.m16n16k16.f16.f16 {%r19631, %r19632, %r19633, %r19634}, {%r2, %r2, %r2, %r2, %r2, %r2, %r2, %r2}, {%r2, %r2, %r2, %r2, %r2, %r2, %r2, %r2}, {%r19627, %r19628, %r19629, %r19630};
	bar.warp.sync 	-1;
	wmma.mma.sync.aligned.row.col.m16n16k16.f16.f16 {%r19635, %r19636, %r19637, %r19638}, {%r2, %r2, %r2, %r2, %r2, %r2, %r2, %r2}, {%r2, %r2, %r2, %r2, %r2, %r2, %r2, %r2}, {%r19631, %r19632, %r19633, %r19634};
	bar.warp.sync 	-1;
	wmma.mma.sync.aligned.row.col.m16n16k16.f16.f16 {%r19639, %r19640, %r19641, %r19642}, {%r2, %r2, %r2, %r2, %r2, %r2, %r2, %r2}, {%r2, %r2, %r2, %r2, %r2, %r2, %r2, %r2}, {%r19635, %r19636, %r19637, %r19638};
	bar.warp.sync 	-1;
	wmma.mma.sync.aligned.row.col.m16n16k16.f16.f16 {%r19643, %r19644, %r19645, %r19646}, {%r2, %r2, %r2, %r2, %r2, %r2, %r2, %r2}, {%r2, %r2, %r2, %r2, %r2, %r2, %r2, %r2}, {%r19639, %r19640, %r19641, %r19642};
	bar.warp.sync 	-1;
	wmma.mma.sync.aligned.row.col.m16n16k16.f16.f16 {%r19647, %r19648, %r19649, %r19650}, {%r2, %r2, %r2, %r2, %r2, %r2, %r2, %r2}, {%r2, %r2, %r2, %r2, %r2, %r2, %r2, %r2}, {%r19643, %r19644, %r19645, %r19646};
	bar.warp.sync 	-1;
	wmma.mma.sync.aligned.row.col.m16n16k16.f16.f16 {%r19651, %r19652, %r19653, %r19654}, {%r2, %r2, %r2, %r2, %r2, %r2, %r2, %r2}, {%r2, %r2, %r2, %r2, %r2, %r2, %r2, %r2}, {%r19647, %r19648, %r19649, %r19650};
	bar.warp.sync 	-1;
	wmma.mma.sync.aligned.row.col.m16n16k16.f16.f16 {%r19655, %r19656, %r19657, %r19658}, {%r2, %r2, %r2, %r2, %r2, %r2, %r2, %r2}, {%r2, %r2, %r2, %r2, %r2, %r2, %r2, %r2}, {%r19651, %r19652, %r19653, %r19654};
	bar.warp.sync 	-1;
	wmma.mma.sync.aligned.row.col.m16n16k16.f16.f16 {%r19659, %r19660, %r19661, %r19662}, {%r2, %r2, %r2, %r2, %r2, %r2, %r2, %r2}, {%r2, %r2, %r2, %r2, %r2, %r2, %r2, %r2}, {%r19655, %r19656, %r19657, %r19658};
	bar.warp.sync 	-1;
	wmma.mma.sync.aligned.row.col.m16n16k16.f16.f16 {%r19663, %r19664, %r19665, %r19666}, {%r2, %r2, %r2, %r2, %r2, %r2, %r2, %r2}, {%r2, %r2, %r2, %r2, %r2, %r2, %r2, %r2}, {%r19659, %r19660, %r19661, %r19662};
	bar.warp.sync 	-1;
	wmma.mma.sync.aligned.row.col.m16n16k16.f16.f16 {%r19667, %r19668, %r19669, %r19670}, {%r2, %r2, %r2, %r2, %r2, %r2, %r2, %r2}, {%r2, %r2, %r2, %r2, %r2, %r2, %r2, %r2}, {%r19663, %r19664, %r19665, %r19666};
	bar.warp.sync 	-1;
	wmma.mma.sync.aligned.row.col.m16n16k16.f16.f16 {%r19671, %r19672, %r19673, %r19674}, {%r2, %r2, %r2, %r2, %r2, %r2, %r2, %r2}, {%r2, %r2, %r2, %r2, %r2, %r2, %r2, %r2}, {%r19667, %r19668, %r19669, %r19670};
	bar.warp.sync 	-1;
	wmma.mma.sync.aligned.row.col.m16n16k16.f16.f16 {%r19675, %r19676, %r19677, %r19678}, {%r2, %r2, %r2, %r2, %r2, %r2, %r2, %r2}, {%r2, %r2, %r2, %r2, %r2, %r2, %r2, %r2}, {%r19671, %r19672, %r19673, %r19674};
	bar.warp.sync 	-1;
	wmma.mma.sync.aligned.row.col.m16n16k16.f16.f16 {%r19679, %r19680, %r19681, %r19682}, {%r2, %r2, %r2, %r2, %r2, %r2, %r2, %r2}, {%r2, %r2, %r2, %r2, %r2, %r2, %r2, %r2}, {%r19675, %r19676, %r19677, %r19678};
	bar.warp.sync 	-1;
	wmma.mma.sync.aligned.row.col.m16n16k16.f16.f16 {%r19683, %r19684, %r19685, %r19686}, {%r2, %r2, %r2, %r2, %r2, %r2, %r2, %r2}, {%r2, %r2, %r2, %r2, %r2, %r2, %r2, %r2}, {%r19679, %r19680, %r19681, %r19682};
	bar.warp.sync 	-1;
	wmma.mma.sync.aligned.row.col.m16n16k16.f16.f16 {%r19687, %r19688, %r19689, %r19690}, {%r2, %r2, %r2, %r2, %r2, %r2, %r2, %r2}, {%r2, %r2, %r2, %r2, %r2, %r2, %r2, %r2}, {%r19683, %r19684, %r19685, %r19686};
	bar.warp.sync 	-1;
	wmma.mma.sync.aligned.row.col.m16n16k16.f16.f16 {%r19691, %r19692, %r19693, %r19694}, {%r2, %r2, %r2, %r2, %r2, %r2, %r2, %r2}, {%r2, %r2, %r2, %r2, %r2, %r2, %r2, %r2}, {%r19687, %r19688, %r19689, %r19690};
	bar.warp.sync 	-1;
	wmma.mma.sync.aligned.row.col.m16n16k16.f16.f16 {%r19695, %r19696, %r19697, %r19698}, {%r2, %r2, %r2, %r2, %r2, %r2, %r2, %r2}, {%r2, %r2, %r2, %r2, %r2, %r2, %r2, %r2}, {%r19691, %r19692, %r19693, %r19694};
	bar.warp.sync 	-1;
	wmma.mma.sync.aligned.row.col.m16n16k16.f16.f16 {%r19699, %r19700, %r19701, %r19702}, {%r2, %r2, %r2, %r2, %r2, %r2, %r2, %r2}, {%r2, %r2, %r2, %r2, %r2, %r2, %r2, %r2}, {%r19695, %r19696, %r19697, %r19698};
	bar.warp.sync 	-1;
	wmma.mma.sync.aligned.row.col.m16n16k16.f16.f16 {%r19703, %r19704, %r19705, %r19706}, {%r2, %r2, %r2, %r2, %r2, %r2, %r2, %r2}, {%r2, %r2, %r2, %r2, %r2, %r2, %r2, %r2}, {%r19699, %r19700, %r19701, %r19702};
	bar.warp.sync 	-1;
	wmma.mma.sync.aligned.row.col.m16n16k16.f16.f16 {%r19707, %r19708, %r19709, %r19710}, {%r2, %r2, %r2, %r2, %r2, %r2, %r2, %r2}, {%r2, %r2, %r2, %r2, %r2, %r2, %r2, %r2}, {%r19703, %r19704, %r19705, %r19706};
	bar.warp.sync 	-1;
	wmma.mma.sync.aligned.row.col.m16n16k16.f16.f16 {%r19711, %r19712, %r19713, %r19714}, {%r2, %r2, %r2, %r2, %r2, %r2, %r2, %r2}, {%r2, %r2, %r2, %r2, %r2, %r2, %r2, %r2}, {%r19707, %r19708, %r19709, %r19710};
	bar.warp.sync 	-1;
	wmma.mma.sync.aligned.row.col.m16n16k16.f16.f16 {%r19715, %r19716, %r19717, %r19718}, {%r2, %r2, %r2, %r2, %r2, %r2, %r2, %r2}, {%r2, %r2, %r2, %r2, %r2, %r2, %r2, %r2}, {%r19711, %r19712, %r19713, %r19714};
	bar.warp.sync 	-1;
	wmma.mma.sync.aligned.row.col.m16n16k16.f16.f16 {%r19719, %r19720, %r19721, %r19722}, {%r2, %r2, %r2, %r2, %r2, %r2, %r2, %r2}, {%r2, %r2, %r2, %r2, %r2, %r2, %r2, %r2}, {%r19715, %r19716, %r19717, %r19718};
	bar.warp.sync 	-1;
	wmma.mma.sync.aligned.row.col.m16n16k16.f16.f16 {%r19723, %r19724, %r19725, %r19726}, {%r2, %r2, %r2, %r2, %r2, %r2, %r2, %r2}, {%r2, %r2, %r2, %r2, %r2, %r2, %r2, %r2}, {%r19719, %r19720, %r19721, %r19722};
	bar.warp.sync 	-1;
	wmma.mma.sync.aligned.row.col.m16n16k16.f16.f16 {%r19727, %r19728, %r19729, %r19730}, {%r2, %r2, %r2, %r2, %r2, %r2, %r2, %r2}, {%r2, %r2, %r2, %r2, %r2, %r2, %r2, %r2}, {%r19723, %r19724, %r19725, %r19726};
	bar.warp.sync 	-1;
	wmma.mma.sync.aligned.row.col.m16n16k16.f16.f16 {%r19731, %r19732, %r19733, %r19734}, {%r2, %r2, %r2, %r2, %r2, %r2, %r2, %r2}, {%r2, %r2, %r2, %r2, %r2, %r2, %r2, %r2}, {%r19727, %r19728, %r19729, %r19730};
	bar.warp.sync 	-1;
	wmma.mma.sync.aligned.row.col.m16n16k16.f16.f16 {%r19735, %r19736, %r19737, %r19738}, {%r2, %r2, %r2, %r2, %r2, %r2, %r2, %r2}, {%r2, %r2, %r2, %r2, %r2, %r2, %r2, %r2}, {%r19731, %r19732, %r19733, %r19734};
	bar.warp.sync 	-1;
	wmma.mma.sync.aligned.row.col.m16n16k16.f16.f16 {%r19739, %r19740, %r19741, %r19742}, {%r2, %r2, %r2, %r2, %r2, %r2, %r2, %r2}, {%r2, %r2, %r2, %r2, %r2, %r2, %r2, %r2}, {%r19735, %r19736, %r19737, %r19738};
	bar.warp.sync 	-1;
	wmma.mma.sync.aligned.row.col.m16n16k16.f16.f16 {%r19743, %r19744, %r19745, %r19746}, {%r2, %r2, %r2, %r2, %r2, %r2, %r2, %r2}, {%r2, %r2, %r2, %r2, %r2, %r2, %r2, %r2}, {%r19739, %r19740, %r19741, %r19742};
	bar.warp.sync 	-1;
	wmma.mma.sync.aligned.row.col.m16n16k16.f16.f16 {%r19747, %r19748, %r19749, %r19750}, {%r2, %r2, %r2, %r2, %r2, %r2, %r2, %r2}, {%r2, %r2, %r2, %r2, %r2, %r2, %r2, %r2}, {%r19743, %r19744, %r19745, %r19746};
	bar.warp.sync 	-1;
	wmma.mma.sync.aligned.row.col.m16n16k16.f16.f16 {%r19751, %r19752, %r19753, %r19754}, {%r2, %r2, %r2, %r2, %r2, %r2, %r2, %r2}, {%r2, %r2, %r2, %r2, %r2, %r2, %r2, %r2}, {%r19747, %r19748, %r19749, %r19750};
	bar.warp.sync 	-1;
	wmma.mma.sync.aligned.row.col.m16n16k16.f16.f16 {%r19755, %r19756, %r19757, %r19758}, {%r2, %r2, %r2, %r2, %r2, %r2, %r2, %r2}, {%r2, %r2, %r2, %r2, %r2, %r2, %r2, %r2}, {%r19751, %r19752, %r19753, %r19754};
	bar.warp.sync 	-1;
	wmma.mma.sync.aligned.row.col.m16n16k16.f16.f16 {%r19759, %r19760, %r19761, %r19762}, {%r2, %r2, %r2, %r2, %r2, %r2, %r2, %r2}, {%r2, %r2, %r2, %r2, %r2, %r2, %r2, %r2}, {%r19755, %r19756, %r19757, %r19758};
	bar.warp.sync 	-1;
	wmma.mma.sync.aligned.row.col.m16n16k16.f16.f16 {%r19763, %r19764, %r19765, %r19766}, {%r2, %r2, %r2, %r2, %r2, %r2, %r2, %r2}, {%r2, %r2, %r2, %r2, %r2, %r2, %r2, %r2}, {%r19759, %r19760, %r19761, %r19762};
	bar.warp.sync 	-1;
	wmma.mma.sync.aligned.row.col.m16n16k16.f16.f16 {%r19767, %r19768, %r19769, %r19770}, {%r2, %r2, %r2, %r2, %r2, %r2, %r2, %r2}, {%r2, %r2, %r2, %r2, %r2, %r2, %r2, %r2}, {%r19763, %r19764, %r19765, %r19766};
	bar.warp.sync 	-1;
	wmma.mma.sync.aligned.row.col.m16n16k16.f16.f16 {%r19771, %r19772, %r19773, %r19774}, {%r2, %r2, %r2, %r2, %r2, %r2, %r2, %r2}, {%r2, %r2, %r2, %r2, %r2, %r2, %r2, %r2}, {%r19767, %r19768, %r19769, %r19770};
	bar.warp.sync 	-1;
	wmma.mma.sync.aligned.row.col.m16n16k16.f16.f16 {%r19775, %r19776, %r19777, %r19778}, {%r2, %r2, %r2, %r2, %r2, %r2, %r2, %r2}, {%r2, %r2, %r2, %r2, %r2, %r2, %r2, %r2}, {%r19771, %r19772, %r19773, %r19774};
	bar.warp.sync 	-1;
	wmma.mma.sync.aligned.row.col.m16n16k16.f16.f16 {%r19779, %r19780, %r19781, %r19782}, {%r2, %r2, %r2, %r2, %r2, %r2, %r2, %r2}, {%r2, %r2, %r2, %r2, %r2, %r2, %r2, %r2}, {%r19775, %r19776, %r19777, %r19778};
	bar.warp.sync 	-1;
	wmma.mma.sync.aligned.row.col.m16n16k16.f16.f16 {%r19783, %r19784, %r19785, %r19786}, {%r2, %r2, %r2, %r2, %r2, %r2, %r2, %r2}, {%r2, %r2, %r2, %r2, %r2, %r2, %r2, %r2}, {%r19779, %r19780, %r19781, %r19782};
	bar.warp.sync 	-1;
	wmma.mma.sync.aligned.row.col.m16n16k16.f16.f16 {%r19787, %r19788, %r19789, %r19790}, {%r2, %r2, %r2, %r2, %r2, %r2, %r2, %r2}, {%r2, %r2, %r2, %r2, %r2, %r2, %r2, %r2}, {%r19783, %r19784, %r19785, %r19786};
	bar.warp.sync 	-1;
	wmma.mma.sync.aligned.row.col.m16n16k16.f16.f16 {%r19791, %r19792, %r19793, %r19794}, {%r2, %r2, %r2, %r2, %r2, %r2, %r2, %r2}, {%r2, %r2, %r2, %r2, %r2, %r2, %r2, %r2}, {%r19787, %r19788, %r19789, %r19790};
	bar.warp.sync 	-1;
	wmma.mma.sync.aligned.row.col.m16n16k16.f16.f16 {%r19795, %r19796, %r19797, %r19798}, {%r2, %r2, %r2, %r2, %r2, %r2, %r2, %r2}, {%r2, %r2, %r2, %r2, %r2, %r2, %r2, %r2}, {%r19791, %r19792, %r19793, %r19794};
	bar.warp.sync 	-1;
	wmma.mma.sync.aligned.row.col.m16n16k16.f16.f16 {%r19799, %r19800, %r19801, %r19802}, {%r2, %r2, %r2, %r2, %r2, %r2, %r2, %r2}, {%r2, %r2, %r2, %r2, %r2, %r2, %r2, %r2}, {%r19795, %r19796, %r19797, %r19798};
	bar.warp.sync 	-1;
	wmma.mma.sync.aligned.row.col.m16n16k16.f16.f16 {%r19803, %r19804, %r19805, %r19806}, {%r2, %r2, %r2, %r2, %r2, %r2, %r2, %r2}, {%r2, %r2, %r2, %r2, %r2, %r2, %r2, %r2}, {%r19799, %r19800, %r19801, %r19802};
	bar.warp.sync 	-1;
	wmma.mma.sync.aligned.row.col.m16n16k16.f16.f16 {%r19807, %r19808, %r19809, %r19810}, {%r2, %r2, %r2, %r2, %r2, %r2, %r2, %r2}, {%r2, %r2, %r2, %r2, %r2, %r2, %r2, %r2}, {%r19803, %r19804, %r19805, %r19806};
	bar.warp.sync 	-1;
	wmma.mma.sync.aligned.row.col.m16n16k16.f16.f16 {%r19811, %r19812, %r19813, %r19814}, {%r2, %r2, %r2, %r2, %r2, %r2, %r2, %r2}, {%r2, %r2, %r2, %r2, %r2, %r2, %r2, %r2}, {%r19807, %r19808, %r19809, %r19810};
	bar.warp.sync 	-1;
	wmma.mma.sync.aligned.row.col.m16n16k16.f16.f16 {%r19815, %r19816, %r19817, %r19818}, {%r2, %r2, %r2, %r2, %r2, %r2, %r2, %r2}, {%r2, %r2, %r2, %r2, %r2, %r2, %r2, %r2}, {%r19811, %r19812, %r19813, %r19814};
	bar.warp.sync 	-1;
	wmma.mma.sync.aligned.row.col.m16n16k16.f16.f16 {%r19819, %r19820, %r19821, %r19822}, {%r2, %r2, %r2, %r2, %r2, %r2, %r2, %r2}, {%r2, %r2, %r2, %r2, %r2, %r2, %r2, %r2}, {%r19815, %r19816, %r19817, %r19818};
	bar.warp.sync 	-1;
	wmma.mma.sync.aligned.row.col.m16n16k16.f16.f16 {%r19823, %r19824, %r19825, %r19826}, {%r2, %r2, %r2, %r2, %r2, %r2, %r2, %r2}, {%r2, %r2, %r2, %r2, %r2, %r2, %r2, %r2}, {%r19819, %r19820, %r19821, %r19822};
	bar.warp.sync 	-1;
	wmma.mma.sync.aligned.row.col.m16n16k16.f16.f16 {%r19827, %r19828, %r19829, %r19830}, {%r2, %r2, %r2, %r2, %r2, %r2, %r2, %r2}, {%r2, %r2, %r2, %r2, %r2, %r2, %r2, %r2}, {%r19823, %r19824, %r19825, %r19826};
	bar.warp.sync 	-1;
	wmma.mma.sync.aligned.row.col.m16n16k16.f16.f16 {%r19831, %r19832, %r19833, %r19834}, {%r2, %r2, %r2, %r2, %r2, %r2, %r2, %r2}, {%r2, %r2, %r2, %r2, %r2, %r2, %r2, %r2}, {%r19827, %r19828, %r19829, %r19830};
	bar.warp.sync 	-1;
	wmma.mma.sync.aligned.row.col.m16n16k16.f16.f16 {%r19835, %r19836, %r19837, %r19838}, {%r2, %r2, %r2, %r2, %r2, %r2, %r2, %r2}, {%r2, %r2, %r2, %r2, %r2, %r2, %r2, %r2}, {%r19831, %r19832, %r19833, %r19834};
	bar.warp.sync 	-1;
	wmma.mma.sync.aligned.row.col.m16n16k16.f16.f16 {%r19839, %r19840, %r19841, %r19842}, {%r2, %r2, %r2, %r2, %r2, %r2, %r2, %r2}, {%r2, %r2, %r2, %r2, %r2, %r2, %r2, %r2}, {%r19835, %r19836, %r19837, %r19838};
	bar.warp.sync 	-1;
	wmma.mma.sync.aligned.row.col.m16n16k16.f16.f16 {%r19843, %r19844, %r19845, %r19846}, {%r2, %r2, %r2, %r2, %r2, %r2, %r2, %r2}, {%r2, %r2, %r2, %r2, %r2, %r2, %r2, %r2}, {%r19839, %r19840, %r19841, %r19842};
	bar.warp.sync 	-1;
	wmma.mma.sync.aligned.row.col.m16n16k16.f16.f16 {%r19847, %r19848, %r19849, %r19850}, {%r2, %r2, %r2, %r2, %r2, %r2, %r2, %r2}, {%r2, %r2, %r2, %r2, %r2, %r2, %r2, %r2}, {%r19843, %r19844, %r19845, %r19846};
	bar.warp.sync 	-1;
	wmma.mma.sync.aligned.row.col.m16n16k16.f16.f16 {%r19851, %r19852, %r19853, %r19854}, {%r2, %r2, %r2, %r2, %r2, %r2, %r2, %r2}, {%r2, %r2, %r2, %r2, %r2, %r2, %r2, %r2}, {%r19847, %r19848, %r19849, %r19850};
	bar.warp.sync 	-1;
	wmma.mma.sync.aligned.row.col.m16n16k16.f16.f16 {%r19855, %r19856, %r19857, %r19858}, {%r2, %r2, %r2, %r2, %r2, %r2, %r2, %r2}, {%r2, %r2, %r2, %r2, %r2, %r2, %r2, %r2}, {%r19851, %r19852, %r19853, %r19854};
	bar.warp.sync 	-1;
	wmma.mma.sync.aligned.row.col.m16n16k16.f16.f16 {%r19859, %r19860, %r19861, %r19862}, {%r2, %r2, %r2, %r2, %r2, %r2, %r2, %r2}, {%r2, %r2, %r2, %r2, %r2, %r2, %r2, %r2}, {%r19855, %r19856, %r19857, %r19858};
	bar.warp.sync 	-1;
	wmma.mma.sync.aligned.row.col.m16n16k16.f16.f16 {%r19863, %r19864, %r19865, %r19866}, {%r2, %r2, %r2, %r2, %r2, %r2, %r2, %r2}, {%r2, %r2, %r2, %r2, %r2, %r2, %r2, %r2}, {%r19859, %r19860, %r19861, %r19862};
	bar.warp.sync 	-1;
	wmma.mma.sync.aligned.row.col.m16n16k16.f16.f16 {%r19867, %r19868, %r19869, %r19870}, {%r2, %r2, %r2, %r2, %r2, %r2, %r2, %r2}, {%r2, %r2, %r2, %r2, %r2, %r2, %r2, %r2}, {%r19863, %r19864, %r19865, %r19866};
	bar.warp.sync 	-1;
	wmma.mma.sync.aligned.row.col.m16n16k16.f16.f16 {%r19871, %r19872, %r19873, %r19874}, {%r2, %r2, %r2, %r2, %r2, %r2, %r2, %r2}, {%r2, %r2, %r2, %r2, %r2, %r2, %r2, %r2}, {%r19867, %r19868, %r19869, %r19870};
	bar.warp.sync 	-1;
	wmma.mma.sync.aligned.row.col.m16n16k16.f16.f16 {%r19875, %r19876, %r19877, %r19878}, {%r2, %r2, %r2, %r2, %r2, %r2, %r2, %r2}, {%r2, %r2, %r2, %r2, %r2, %r2, %r2, %r2}, {%r19871, %r19872, %r19873, %r19874};
	bar.warp.sync 	-1;
	wmma.mma.sync.aligned.row.col.m16n16k16.f16.f16 {%r19879, %r19880, %r19881, %r19882}, {%r2, %r2, %r2, %r2, %r2, %r2, %r2, %r2}, {%r2, %r2, %r2, %r2, %r2, %r2, %r2, %r2}, {%r19875, %r19876, %r19877, %r19878};
	bar.warp.sync 	-1;
	wmma.mma.sync.aligned.row.col.m16n16k16.f16.f16 {%r19883, %r19884, %r19885, %r19886}, {%r2, %r2, %r2, %r2, %r2, %r2, %r2, %r2}, {%r2, %r2, %r2, %r2, %r2, %r2, %r2, %r2}, {%r19879, %r19880, %r19881, %r19882};
	bar.warp.sync 	-1;
	wmma.mma.sync.aligned.row.col.m16n16k16.f16.f16 {%r19887, %r19888, %r19889, %r19890}, {%r2, %r2, %r2, %r2, %r2, %r2, %r2, %r2}, {%r2, %r2, %r2, %r2, %r2, %r2, %r2, %r2}, {%r19883, %r19884, %r19885, %r19886};
	bar.warp.sync 	-1;
	wmma.mma.sync.aligned.row.col.m16n16k16.f16.f16 {%r19891, %r19892, %r19893, %r19894}, {%r2, %r2, %r2, %r2, %r2, %r2, %r2, %r2}, {%r2, %r2, %r2, %r2, %r2, %r2, %r2, %r2}, {%r19887, %r19888, %r19889, %r19890};
	bar.warp.sync 	-1;
	wmma.mma.sync.aligned.row.col.m16n16k16.f16.f16 {%r19895, %r19896, %r19897, %r19898}, {%r2, %r2, %r2, %r2, %r2, %r2, %r2, %r2}, {%r2, %r2, %r2, %r2, %r2, %r2, %r2, %r2}, {%r19891, %r19892, %r19893, %r19894};
	bar.warp.sync 	-1;
	wmma.mma.sync.aligned.row.col.m16n16k16.f16.f16 {%r19899, %r19900, %r19901, %r19902}, {%r2, %r2, %r2, %r2, %r2, %r2, %r2, %r2}, {%r2, %r2, %r2, %r2, %r2, %r2, %r2, %r2}, {%r19895, %r19896, %r19897, %r19898};
	bar.warp.sync 	-1;
	wmma.mma.sync.aligned.row.col.m16n16k16.f16.f16 {%r19903, %r19904, %r19905, %r19906}, {%r2, %r2, %r2, %r2, %r2, %r2, %r2, %r2}, {%r2, %r2, %r2, %r2, %r2, %r2, %r2, %r2}, {%r19899, %r19900, %r19901, %r19902};
	bar.warp.sync 	-1;
	wmma.mma.sync.aligned.row.col.m16n16k16.f16.f16 {%r19907, %r19908, %r19909, %r19910}, {%r2, %r2, %r2, %r2, %r2, %r2, %r2, %r2}, {%r2, %r2, %r2, %r2, %r2, %r2, %r2, %r2}, {%r19903, %r19904, %r19905, %r19906};
	bar.warp.sync 	-1;
	wmma.mma.sync.aligned.row.col.m16n16k16.f16.f16 {%r19911, %r19912, %r19913, %r19914}, {%r2, %r2, %r2, %r2, %r2, %r2, %r2, %r2}, {%r2, %r2, %r2, %r2, %r2, %r2, %r2, %r2}, {%r19907, %r19908, %r19909, %r19910};
	bar.warp.sync 	-1;
	wmma.mma.sync.aligned.row.col.m16n16k16.f16.f16 {%r19915, %r19916, %r19917, %r19918}, {%r2, %r2, %r2, %r2, %r2, %r2, %r2, %r2}, {%r2, %r2, %r2, %r2, %r2, %r2, %r2, %r2}, {%r19911, %r19912, %r19913, %r19914};
	bar.warp.sync 	-1;
	wmma.mma.sync.aligned.row.col.m16n16k16.f16.f16 {%r19919, %r19920, %r19921, %r19922}, {%r2, %r2, %r2, %r2, %r2, %r2, %r2, %r2}, {%r2, %r2, %r2, %r2, %r2, %r2, %r2, %r2}, {%r19915, %r19916, %r19917, %r19918};
	bar.warp.sync 	-1;
	wmma.mma.sync.aligned.row.col.m16n16k16.f16.f16 {%r19923, %r19924, %r19925, %r19926}, {%r2, %r2, %r2, %r2, %r2, %r2, %r2, %r2}, {%r2, %r2, %r2, %r2, %r2, %r2, %r2, %r2}, {%r19919, %r19920, %r19921, %r19922};
	bar.warp.sync 	-1;
	wmma.mma.sync.aligned.row.col.m16n16k16.f16.f16 {%r19927, %r19928, %r19929, %r19930}, {%r2, %r2, %r2, %r2, %r2, %r2, %r2, %r2}, {%r2, %r2, %r2, %r2, %r2, %r2, %r2, %r2}, {%r19923, %r19924, %r19925, %r19926};
	bar.warp.sync 	-1;
	wmma.mma.sync.aligned.row.col.m16n16k16.f16.f16 {%r19931, %r19932, %r19933, %r19934}, {%r2, %r2, %r2, %r2, %r2, %r2, %r2, %r2}, {%r2, %r2, %r2, %r2, %r2, %r2, %r2, %r2}, {%r19927, %r19928, %r19929, %r19930};
	bar.warp.sync 	-1;
	wmma.mma.sync.aligned.row.col.m16n16k16.f16.f16 {%r19935, %r19936, %r19937, %r19938}, {%r2, %r2, %r2, %r2, %r2, %r2, %r2, %r2}, {%r2, %r2, %r2, %r2, %r2, %r2, %r2, %r2}, {%r19931, %r19932, %r19933, %r19934};
	bar.warp.sync 	-1;
	wmma.mma.sync.aligned.row.col.m16n16k16.f16.f16 {%r19939, %r19940, %r19941, %r19942}, {%r2, %r2, %r2, %r2, %r2, %r2, %r2, %r2}, {%r2, %r2, %r2, %r2, %r2, %r2, %r2, %r2}, {%r19935, %r19936, %r19937, %r19938};
	bar.warp.sync 	-1;
	wmma.mma.sync.aligned.row.col.m16n16k16.f16.f16 {%r19943, %r19944, %r19945, %r19946}, {%r2, %r2, %r2, %r2, %r2, %r2, %r2, %r2}, {%r2, %r2, %r2, %r2, %r2, %r2, %r2, %r2}, {%r19939, %r19940, %r19941, %r19942};
	bar.warp.sync 	-1;
	wmma.mma.sync.aligned.row.col.m16n16k16.f16.f16 {%r19947, %r19948, %r19949, %r19950}, {%r2, %r2, %r2, %r2, %r2, %r2, %r2, %r2}, {%r2, %r2, %r2, %r2, %r2, %r2, %r2, %r2}, {%r19943, %r19944, %r19945, %r19946};
	bar.warp.sync 	-1;
	wmma.mma.sync.aligned.row.col.m16n16k16.f16.f16 {%r19951, %r19952, %r19953, %r19954}, {%r2, %r2, %r2, %r2, %r2, %r2, %r2, %r2}, {%r2, %r2, %r2, %r2, %r2, %r2, %r2, %r2}, {%r19947, %r19948, %r19949, %r19950};
	bar.warp.sync 	-1;
	wmma.mma.sync.aligned.row.col.m16n16k16.f16.f16 {%r19955, %r19956, %r19957, %r19958}, {%r2, %r2, %r2, %r2, %r2, %r2, %r2, %r2}, {%r2, %r2, %r2, %r2, %r2, %r2, %r2, %r2}, {%r19951, %r19952, %r19953, %r19954};
	bar.warp.sync 	-1;
	wmma.mma.sync.aligned.row.col.m16n16k16.f16.f16 {%r19959, %r19960, %r19961, %r19962}, {%r2, %r2, %r2, %r2, %r2, %r2, %r2, %r2}, {%r2, %r2, %r2, %r2, %r2, %r2, %r2, %r2}, {%r19955, %r19956, %r19957, %r19958};
	bar.warp.sync 	-1;
	wmma.mma.sync.aligned.row.col.m16n16k16.f16.f16 {%r19963, %r19964, %r19965, %r19966}, {%r2, %r2, %r2, %r2, %r2, %r2, %r2, %r2}, {%r2, %r2, %r2, %r2, %r2, %r2, %r2, %r2}, {%r19959, %r19960, %r19961, %r19962};
	bar.warp.sync 	-1;
	wmma.mma.sync.aligned.row.col.m16n16k16.f16.f16 {%r19967, %r19968, %r19969, %r19970}, {%r2, %r2, %r2, %r2, %r2, %r2, %r2, %r2}, {%r2, %r2, %r2, %r2, %r2, %r2, %r2, %r2}, {%r19963, %r19964, %r19965, %r19966};
	bar.warp.sync 	-1;
	wmma.mma.sync.aligned.row.col.m16n16k16.f16.f16 {%r19971, %r19972, %r19973, %r19974}, {%r2, %r2, %r2, %r2, %r2, %r2, %r2, %r2}, {%r2, %r2, %r2, %r2, %r2, %r2, %r2, %r2}, {%r19967, %r19968, %r19969, %r19970};
	bar.warp.sync 	-1;
	wmma.mma.sync.aligned.row.col.m16n16k16.f16.f16 {%r19975, %r19976, %r19977, %r19978}, {%r2, %r2, %r2, %r2, %r2, %r2, %r2, %r2}, {%r2, %r2, %r2, %r2, %r2, %r2, %r2, %r2}, {%r19971, %r19972, %r19973, %r19974};
	bar.warp.sync 	-1;
	wmma.mma.sync.aligned.row.col.m16n16k16.f16.f16 {%r19979, %r19980, %r19981, %r19982}, {%r2, %r2, %r2, %r2, %r2, %r2, %r2, %r2}, {%r2, %r2, %r2, %r2, %r2, %r2, %r2, %r2}, {%r19975, %r19976, %r19977, %r19978};
	bar.warp.sync 	-1;
	wmma.mma.sync.aligned.row.col.m16n16k16.f16.f16 {%r19983, %r19984, %r19985, %r19986}, {%r2, %r2, %r2, %r2, %r2, %r2, %r2, %r2}, {%r2, %r2, %r2, %r2, %r2, %r2, %r2, %r2}, {%r19979, %r19980, %r19981, %r19982};
	bar.warp.sync 	-1;
	wmma.mma.sync.aligned.row.col.m16n16k16.f16.f16 {%r19987, %r19988, %r19989, %r19990}, {%r2, %r2, %r2, %r2, %r2, %r2, %r2, %r2}, {%r2, %r2, %r2, %r2, %r2, %r2, %r2, %r2}, {%r19983, %r19984, %r19985, %r19986};
	bar.warp.sync 	-1;
	wmma.mma.sync.aligned.row.col.m16n16k16.f16.f16 {%r19991, %r19992, %r19993, %r19994}, {%r2, %r2, %r2, %r2, %r2, %r2, %r2, %r2}, {%r2, %r2, %r2, %r2, %r2, %r2, %r2, %r2}, {%r19987, %r19988, %r19989, %r19990};
	bar.warp.sync 	-1;
	wmma.mma.sync.aligned.row.col.m16n16k16.f16.f16 {%r19995, %r19996, %r19997, %r19998}, {%r2, %r2, %r2, %r2, %r2, %r2, %r2, %r2}, {%r2, %r2, %r2, %r2, %r2, %r2, %r2, %r2}, {%r19991, %r19992, %r19993, %r19994};
	bar.warp.sync 	-1;
	wmma.mma.sync.aligned.row.col.m16n16k16.f16.f16 {%r19999, %r20000, %r20001, %r20002}, {%r2, %r2, %r2, %r2, %r2, %r2, %r2, %r2}, {%r2, %r2, %r2, %r2, %r2, %r2, %r2, %r2}, {%r19995, %r19996, %r19997, %r19998};
	bar.warp.sync 	-1;
	wmma.mma.sync.aligned.row.col.m16n16k16.f16.f16 {%r20003, %r20004, %r20005, %r20006}, {%r2, %r2, %r2, %r2, %r2, %r2, %r2, %r2}, {%r2, %r2, %r2, %r2, %r2, %r2, %r2, %r2}, {%r19999, %r20000, %r20001, %r20002};
	bar.warp.sync 	-1;
	wmma.mma.sync.aligned.row.col.m16n16k16.f16.f16 {%r20007, %r20008, %r20009, %r20010}, {%r2, %r2, %r2, %r2, %r2, %r2, %r2, %r2}, {%r2, %r2, %r2, %r2, %r2, %r2, %r2, %r2}, {%r20003, %r20004, %r20005, %r20006};
	bar.warp.sync 	-1;
	wmma.mma.sync.aligned.row.col.m16n16k16.f16.f16 {%r20011, %r20012, %r20013, %r20014}, {%r2, %r2, %r2, %r2, %r2, %r2, %r2, %r2}, {%r2, %r2, %r2, %r2, %r2, %r2, %r2, %r2}, {%r20007, %r20008, %r20009, %r20010};
	bar.warp.sync 	-1;
	wmma.mma.sync.aligned.row.col.m16n16k16.f16.f16 {%r20015, %r20016, %r20017, %r20018}, {%r2, %r2, %r2, %r2, %r2, %r2, %r2, %r2}, {%r2, %r2, %r2, %r2, %r2, %r2, %r2, %r2}, {%r20011, %r20012, %r20013, %r20014};
	bar.warp.sync 	-1;
	wmma.mma.sync.aligned.row.col.m16n16k16.f16.f16 {%r20019, %r20020, %r20021, %r20022}, {%r2, %r2, %r2, %r2, %r2, %r2, %r2, %r2}, {%r2, %r2, %r2, %r2, %r2, %r2, %r2, %r2}, {%r20015, %r20016, %r20017, %r20018};
	bar.warp.sync 	-1;
	wmma.mma.sync.aligned.row.col.m16n16k16.f16.f16 {%r20023, %r20024, %r20025, %r20026}, {%r2, %r2, %r2, %r2, %r2, %r2, %r2, %r2}, {%r2, %r2, %r2, %r2, %r2, %r2, %r2, %r2}, {%r20019, %r20020, %r20021, %r20022};
	bar.warp.sync 	-1;
	wmma.mma.sync.aligned.row.col.m16n16k16.f16.f16 {%r20027, %r20028, %r20029, %r20030}, {%r2, %r2, %r2, %r2, %r2, %r2, %r2, %r2}, {%r2, %r2, %r2, %r2, %r2, %r2, %r2, %r2}, {%r20023, %r20024, %r20025, %r20026};
	bar.warp.sync 	-1;
	wmma.mma.sync.aligned.row.col.m16n16k16.f16.f16 {%r20031, %r20032, %r20033, %r20034}, {%r2, %r2, %r2, %r2, %r2, %r2, %r2, %r2}, {%r2, %r2, %r2, %r2, %r2, %r2, %r2, %r2}, {%r20027, %r20028, %r20029, %r20030};
	bar.warp.sync 	-1;
	wmma.mma.sync.aligned.row.col.m16n16k16.f16.f16 {%r20035, %r20036, %r20037, %r20038}, {%r2, %r2, %r2, %r2, %r2, %r2, %r2, %r2}, {%r2, %r2, %r2, %r2, %r2, %r2, %r2, %r2}, {%r20031, %r20032, %r20033, %r20034};
	bar.warp.sync 	-1;
	wmma.mma.sync.aligned.row.col.m16n16k16.f16.f16 {%r20039, %r20040, %r20041, %r20042}, {%r2, %r2, %r2, %r2, %r2, %r2, %r2, %r2}, {%r2, %r2, %r2, %r2, %r2, %r2, %r2, %r2}, {%r20035, %r20036, %r20037, %r20038};
	bar.warp.sync 	-1;
	wmma.mma.sync.aligned.row.col.m16n16k16.f16.f16 {%r20043, %r20044, %r20045, %r20046}, {%r2, %r2, %r2, %r2, %r2, %r2, %r2, %r2}, {%r2, %r2, %r2, %r2, %r2, %r2, %r2, %r2}, {%r20039, %r20040, %r20041, %r20042};
	bar.warp.sync 	-1;
	wmma.mma.sync.aligned.row.col.m16n16k16.f16.f16 {%r20047, %r20048, %r20049, %r20050}, {%r2, %r2, %r2, %r2, %r2, %r2, %r2, %r2}, {%r2, %r2, %r2, %r2, %r2, %r2, %r2, %r2}, {%r20043, %r20044, %r20045, %r20046};
	bar.warp.sync 	-1;
	wmma.mma.sync.aligned.row.col.m16n16k16.f16.f16 {%r20051, %r20052, %r20053, %r20054}, {%r2, %r2, %r2, %r2, %r2, %r2, %r2, %r2}, {%r2, %r2, %r2, %r2, %r2, %r2, %r2, %r2}, {%r20047, %r20048, %r20049, %r20050};
	bar.warp.sync 	-1;
	wmma.mma.sync.aligned.row.col.m16n16k16.f16.f16 {%r20055, %r20056, %r20057, %r20058}, {%r2, %r2, %r2, %r2, %r2, %r2, %r2, %r2}, {%r2, %r2, %r2, %r2, %r2, %r2, %r2, %r2}, {%r20051, %r20052, %r20053, %r20054};
	bar.warp.sync 	-1;
	wmma.mma.sync.aligned.row.col.m16n16k16.f16.f16 {%r20059, %r20060, %r20061, %r20062}, {%r2, %r2, %r2, %r2, %r2, %r2, %r2, %r2}, {%r2, %r2, %r2, %r2, %r2, %r2, %r2, %r2}, {%r20055, %r20056, %r20057, %r20058};
	bar.warp.sync 	-1;
	wmma.mma.sync.aligned.row.col.m16n16k16.f16.f16 {%r20063, %r20064, %r20065, %r20066}, {%r2, %r2, %r2, %r2, %r2, %r2, %r2, %r2}, {%r2, %r2, %r2, %r2, %r2, %r2, %r2, %r2}, {%r20059, %r20060, %r20061, %r20062};
	bar.warp.sync 	-1;
	wmma.mma.sync.aligned.row.col.m16n16k16.f16.f16 {%r20067, %r20068, %r20069, %r20070}, {%r2, %r2, %r2, %r2, %r2, %r2, %r2, %r2}, {%r2, %r2, %r2, %r2, %r2, %r2, %r2, %r2}, {%r20063, %r20064, %r20065, %r20066};
	bar.warp.sync 	-1;
	wmma.mma.sync.aligned.row.col.m16n16k16.f16.f16 {%r20071, %r20072, %r20073, %r20074}, {%r2, %r2, %r2, %r2, %r2, %r2, %r2, %r2}, {%r2, %r2, %r2, %r2, %r2, %r2, %r2, %r2}, {%r20067, %r20068, %r20069, %r20070};
	bar.warp.sync 	-1;
	wmma.mma.sync.aligned.row.col.m16n16k16.f16.f16 {%r20075, %r20076, %r20077, %r20078}, {%r2, %r2, %r2, %r2, %r2, %r2, %r2, %r2}, {%r2, %r2, %r2, %r2, %r2, %r2, %r2, %r2}, {%r20071, %r20072, %r20073, %r20074};
	bar.warp.sync 	-1;
	wmma.mma.sync.aligned.row.col.m16n16k16.f16.f16 {%r20079, %r20080, %r20081, %r20082}, {%r2, %r2, %r2, %r2, %r2, %r2, %r2, %r2}, {%r2, %r2, %r2, %r2, %r2, %r2, %r2, %r2}, {%r20075, %r20076, %r20077, %r20078};
	bar.warp.sync 	-1;
	wmma.mma.sync.aligned.row.col.m16n16k16.f16.f16 {%r20083, %r20084, %r20085, %r20086}, {%r2, %r2, %r2, %r2, %r2, %r2, %r2, %r2}, {%r2, %r2, %r2, %r2, %r2, %r2, %r2, %r2}, {%r20079, %r20080, %r20081, %r20082};
	bar.warp.sync 	-1;
	wmma.mma.sync.aligned.row.col.m16n16k16.f16.f16 {%r20087, %r20088, %r20089, %r20090}, {%r2, %r2, %r2, %r2, %r2, %r2, %r2, %r2}, {%r2, %r2, %r2, %r2, %r2, %r2, %r2, %r2}, {%r20083, %r20084, %r20085, %r20086};
	bar.warp.sync 	-1;
	wmma.mma.sync.aligned.row.col.m16n16k16.f16.f16 {%r20091, %r20092, %r20093, %r20094}, {%r2, %r2, %r2, %r2, %r2, %r2, %r2, %r2}, {%r2, %r2, %r2, %r2, %r2, %r2, %r2, %r2}, {%r20087, %r20088, %r20089, %r20090};
	bar.warp.sync 	-1;
	wmma.mma.sync.aligned.row.col.m16n16k16.f16.f16 {%r20095, %r20096, %r20097, %r20098}, {%r2, %r2, %r2, %r2, %r2, %r2, %r2, %r2}, {%r2, %r2, %r2, %r2, %r2, %r2, %r2, %r2}, {%r20091, %r20092, %r20093, %r20094};
	bar.warp.sync 	-1;
	wmma.mma.sync.aligned.row.col.m16n16k16.f16.f16 {%r20099, %r20100, %r20101, %r20102}, {%r2, %r2, %r2, %r2, %r2, %r2, %r2, %r2}, {%r2, %r2, %r2, %r2, %r2, %r2, %r2, %r2}, {%r20095, %r20096, %r20097, %r20098};
	bar.warp.sync 	-1;
	wmma.mma.sync.aligned.row.col.m16n16k16.f16.f16 {%r20103, %r20104, %r20105, %r20106}, {%r2, %r2, %r2, %r2, %r2, %r2, %r2, %r2}, {%r2, %r2, %r2, %r2, %r2, %r2, %r2, %r2}, {%r20099, %r20100, %r20101, %r20102};
	bar.warp.sync 	-1;
	wmma.mma.sync.aligned.row.col.m16n16k16.f16.f16 {%r20107, %r20108, %r20109, %r20110}, {%r2, %r2, %r2, %r2, %r2, %r2, %r2, %r2}, {%r2, %r2, %r2, %r2, %r2, %r2, %r2, %r2}, {%r20103, %r20104, %r20105, %r20106};
	bar.warp.sync 	-1;
	wmma.mma.sync.aligned.row.col.m16n16k16.f16.f16 {%r20111, %r20112, %r20113, %r20114}, {%r2, %r2, %r2, %r2, %r2, %r2, %r2, %r2}, {%r2, %r2, %r2, %r2, %r2, %r2, %r2, %r2}, {%r20107, %r20108, %r20109, %r20110};
	bar.warp.sync 	-1;
	wmma.mma.sync.aligned.row.col.m16n16k16.f16.f16 {%r20115, %r20116, %r20117, %r20118}, {%r2, %r2, %r2, %r2, %r2, %r2, %r2, %r2}, {%r2, %r2, %r2, %r2, %r2, %r2, %r2, %r2}, {%r20111, %r20112, %r20113, %r20114};
	bar.warp.sync 	-1;
	wmma.mma.sync.aligned.row.col.m16n16k16.f16.f16 {%r20119, %r20120, %r20121, %r20122}, {%r2, %r2, %r2, %r2, %r2, %r2, %r2, %r2}, {%r2, %r2, %r2, %r2, %r2, %r2, %r2, %r2}, {%r20115, %r20116, %r20117, %r20118};
	bar.warp.sync 	-1;
	wmma.mma.sync.aligned.row.col.m16n16k16.f16.f16 {%r20123, %r20124, %r20125, %r20126}, {%r2, %r2, %r2, %r2, %r2, %r2, %r2, %r2}, {%r2, %r2, %r2, %r2, %r2, %r2, %r2, %r2}, {%r20119, %r20120, %r20121, %r20122};
	bar.warp.sync 	-1;
	wmma.mma.sync.aligned.row.col.m16n16k16.f16.f16 {%r20127, %r20128, %r20129, %r20130}, {%r2, %r2, %r2, %r2, %r2, %r2, %r2, %r2}, {%r2, %r2, %r2, %r2, %r2, %r2, %r2, %r2}, {%r20123, %r20124, %r20125, %r20126};
	bar.warp.sync 	-1;
	wmma.mma.sync.aligned.row.col.m16n16k16.f16.f16 {%r20131, %r20132, %r20133, %r20134}, {%r2, %r2, %r2, %r2, %r2, %r2, %r2, %r2}, {%r2, %r2, %r2, %r2, %r2, %r2, %r2, %r2}, {%r20127, %r20128, %r20129, %r20130};
	bar.warp.sync 	-1;
	wmma.mma.sync.aligned.row.col.m16n16k16.f16.f16 {%r20135, %r20136, %r20137, %r20138}, {%r2, %r2, %r2, %r2, %r2, %r2, %r2, %r2}, {%r2, %r2, %r2, %r2, %r2, %r2, %r2, %r2}, {%r20131, %r20132, %r20133, %r20134};
	bar.warp.sync 	-1;
	wmma.mma.sync.aligned.row.col.m16n16k16.f16.f16 {%r20139, %r20140, %r20141, %r20142}, {%r2, %r2, %r2, %r2, %r2, %r2, %r2, %r2}, {%r2, %r2, %r2, %r2, %r2, %r2, %r2, %r2}, {%r20135, %r20136, %r20137, %r20138};
	bar.warp.sync 	-1;
	wmma.mma.sync.aligned.row.col.m16n16k16.f16.f16 {%r20143, %r20144, %r20145, %r20146}, {%r2, %r2, %r2, %r2, %r2, %r2, %r2, %r2}, {%r2, %r2, %r2, %r2, %r2, %r2, %r2, %r2}, {%r20139, %r20140, %r20141, %r20142};
	bar.warp.sync 	-1;
	wmma.mma.sync.aligned.row.col.m16n16k16.f16.f16 {%r20147, %r20148, %r20149, %r20150}, {%r2, %r2, %r2, %r2, %r2, %r2, %r2, %r2}, {%r2, %r2, %r2, %r2, %r2, %r2, %r2, %r2}, {%r20143, %r20144, %r20145, %r20146};
	bar.warp.sync 	-1;
	wmma.mma.sync.aligned.row.col.m16n16k16.f16.f16 {%r20151, %r20152, %r20153, %r20154}, {%r2, %r2, %r2, %r2, %r2, %r2, %r2, %r2}, {%r2, %r2, %r2, %r2, %r2, %r2, %r2, %r2}, {%r20147, %r20148, %r20149, %r20150};
	bar.warp.sync 	-1;
	wmma.mma.sync.aligned.row.col.m16n16k16.f16.f16 {%r20155, %r20156, %r20157, %r20158}, {%r2, %r2, %r2, %r2, %r2, %r2, %r2, %r2}, {%r2, %r2, %r2, %r2, %r2, %r2, %r2, %r2}, {%r20151, %r20152, %r20153, %r20154};
	bar.warp.sync 	-1;
	wmma.mma.sync.aligned.row.col.m16n16k16.f16.f16 {%r20159, %r20160, %r20161, %r20162}, {%r2, %r2, %r2, %r2, %r2, %r2, %r2, %r2}, {%r2, %r2, %r2, %r2, %r2, %r2, %r2, %r2}, {%r20155, %r20156, %r20157, %r20158};
	bar.warp.sync 	-1;
	wmma.mma.sync.aligned.row.col.m16n16k16.f16.f16 {%r20163, %r20164, %r20165, %r20166}, {%r2, %r2, %r2, %r2, %r2, %r2, %r2, %r2}, {%r2, %r2, %r2, %r2, %r2, %r2, %r2, %r2}, {%r20159, %r20160, %r20161, %r20162};
	bar.warp.sync 	-1;
	wmma.mma.sync.aligned.row.col.m16n16k16.f16.f16 {%r20167, %r20168, %r20169, %r20170}, {%r2, %r2, %r2, %r2, %r2, %r2, %r2, %r2}, {%r2, %r2, %r2, %r2, %r2, %r2, %r2, %r2}, {%r20163, %r20164, %r20165, %r20166};
	bar.warp.sync 	-1;
	wmma.mma.sync.aligned.row.col.m16n16k16.f16.f16 {%r20171, %r20172, %r20173, %r20174}, {%r2, %r2, %r2, %r2, %r2, %r2, %r2, %r2}, {%r2, %r2, %r2, %r2, %r2, %r2, %r2, %r2}, {%r20167, %r20168, %r20169, %r20170};
	bar.warp.sync 	-1;
	wmma.mma.sync.aligned.row.col.m16n16k16.f16.f16 {%r20175, %r20176, %r20177, %r20178}, {%r2, %r2, %r2, %r2, %r2, %r2, %r2, %r2}, {%r2, %r2, %r2, %r2, %r2, %r2, %r2, %r2}, {%r20171, %r20172, %r20173, %r20174};
	bar.warp.sync 	-1;
	wmma.mma.sync.aligned.row.col.m16n16k16.f16.f16 {%r20179, %r20180, %r20181, %r20182}, {%r2, %r2, %r2, %r2, %r2, %r2, %r2, %r2}, {%r2, %r2, %r2, %r2, %r2, %r2, %r2, %r2}, {%r20175, %r20176, %r20177, %r20178};
	bar.warp.sync 	-1;
	wmma.mma.sync.aligned.row.col.m16n16k16.f16.f16 {%r20183, %r20184, %r20185, %r20186}, {%r2, %r2, %r2, %r2, %r2, %r2, %r2, %r2}, {%r2, %r2, %r2, %r2, %r2, %r2, %r2, %r2}, {%r20179, %r20180, %r20181, %r20182};
	bar.warp.sync 	-1;
	wmma.mma.sync.aligned.row.col.m16n16k16.f16.f16 {%r20187, %r20188, %r20189, %r20190}, {%r2, %r2, %r2, %r2, %r2, %r2, %r2, %r2}, {%r2, %r2, %r2, %r2, %r2, %r2, %r2, %r2}, {%r20183, %r20184, %r20185, %r20186};
	bar.warp.sync 	-1;
	wmma.mma.sync.aligned.row.col.m16n16k16.f16.f16 {%r20191, %r20192, %r20193, %r20194}, {%r2, %r2, %r2, %r2, %r2, %r2, %r2, %r2}, {%r2, %r2, %r2, %r2, %r2, %r2, %r2, %r2}, {%r20187, %r20188, %r20189, %r20190};
	bar.warp.sync 	-1;
	wmma.mma.sync.aligned.row.col.m16n16k16.f16.f16 {%r20195, %r20196, %r20197, %r20198}, {%r2, %r2, %r2, %r2, %r2, %r2, %r2, %r2}, {%r2, %r2, %r2, %r2, %r2, %r2, %r2, %r2}, {%r20191, %r20192, %r20193, %r20194};
	bar.warp.sync 	-1;
	wmma.mma.sync.aligned.row.col.m16n16k16.f16.f16 {%r20199, %r20200, %r20201, %r20202}, {%r2, %r2, %r2, %r2, %r2, %r2, %r2, %r2}, {%r2, %r2, %r2, %r2, %r2, %r2, %r2, %r2}, {%r20195, %r20196, %r20197, %r20198};
	bar.warp.sync 	-1;
	wmma.mma.sync.aligned.row.col.m16n16k16.f16.f16 {%r20203, %r20204, %r20205, %r20206}, {%r2, %r2, %r2, %r2, %r2, %r2, %r2, %r2}, {%r2, %r2, %r2, %r2, %r2, %r2, %r2, %r2}, {%r20199, %r20200, %r20201, %r20202};
	bar.warp.sync 	-1;
	wmma.mma.sync.aligned.row.col.m16n16k16.f16.f16 {%r20207, %r20208, %r20209, %r20210}, {%r2, %r2, %r2, %r2, %r2, %r2, %r2, %r2}, {%r2, %r2, %r2, %r2, %r2, %r2, %r2, %r2}, {%r20203, %r20204, %r20205, %r20206};
	bar.warp.sync 	-1;
	wmma.mma.sync.aligned.row.col.m16n16k16.f16.f16 {%r20211, %r20212, %r20213, %r20214}, {%r2, %r2, %r2, %r2, %r2, %r2, %r2, %r2}, {%r2, %r2, %r2, %r2, %r2, %r2, %r2, %r2}, {%r20207, %r20208, %r20209, %r20210};
	bar.warp.sync 	-1;
	wmma.mma.sync.aligned.row.col.m16n16k16.f16.f16 {%r20215, %r20216, %r20217, %r20218}, {%r2, %r2, %r2, %r2, %r2, %r2, %r2, %r2}, {%r2, %r2, %r2, %r2, %r2, %r2, %r2, %r2}, {%r20211, %r20212, %r20213, %r20214};
	bar.warp.sync 	-1;
	wmma.mma.sync.aligned.row.col.m16n16k16.f16.f16 {%r20219, %r20220, %r20221, %r20222}, {%r2, %r2, %r2, %r2, %r2, %r2, %r2, %r2}, {%r2, %r2, %r2, %r2, %r2, %r2, %r2, %r2}, {%r20215, %r20216, %r20217, %r20218};
	bar.warp.sync 	-1;
	wmma.mma.sync.aligned.row.col.m16n16k16.f16.f16 {%r20223, %r20224, %r20225, %r20226}, {%r2, %r2, %r2, %r2, %r2, %r2, %r2, %r2}, {%r2, %r2, %r2, %r2, %r2, %r2, %r2, %r2}, {%r20219, %r20220, %r20221, %r20222};
	bar.warp.sync 	-1;
	wmma.mma.sync.aligned.row.col.m16n16k16.f16.f16 {%r20227, %r20228, %r20229, %r20230}, {%r2, %r2, %r2, %r2, %r2, %r2, %r2, %r2}, {%r2, %r2, %r2, %r2, %r2, %r2, %r2, %r2}, {%r20223, %r20224, %r20225, %r20226};
	bar.warp.sync 	-1;
	wmma.mma.sync.aligned.row.col.m16n16k16.f16.f16 {%r20231, %r20232, %r20233, %r20234}, {%r2, %r2, %r2, %r2, %r2, %r2, %r2, %r2}, {%r2, %r2, %r2, %r2, %r2, %r2, %r2, %r2}, {%r20227, %r20228, %r20229, %r20230};
	bar.warp.sync 	-1;
	wmma.mma.sync.aligned.row.col.m16n16k16.f16.f16 {%r20235, %r20236, %r20237, %r20238}, {%r2, %r2, %r2, %r2, %r2, %r2, %r2, %r2}, {%r2, %r2, %r2, %r2, %r2, %r2, %r2, %r2}, {%r20231, %r20232, %r20233, %r20234};
	bar.warp.sync 	-1;
	wmma.mma.sync.aligned.row.col.m16n16k16.f16.f16 {%r20239, %r20240, %r20241, %r20242}, {%r2, %r2, %r2, %r2, %r2, %r2, %r2, %r2}, {%r2, %r2, %r2, %r2, %r2, %r2, %r2, %r2}, {%r20235, %r20236, %r20237, %r20238};
	bar.warp.sync 	-1;
	wmma.mma.sync.aligned.row.col.m16n16k16.f16.f16 {%r20243, %r20244, %r20245, %r20246}, {%r2, %r2, %r2, %r2, %r2, %r2, %r2, %r2}, {%r2, %r2, %r2, %r2, %r2, %r2, %r2, %r2}, {%r20239, %r20240, %r20241, %r20242};
	bar.warp.sync 	-1;
	wmma.mma.sync.aligned.row.col.m16n16k16.f16.f16 {%r20247, %r20248, %r20249, %r20250}, {%r2, %r2, %r2, %r2, %r2, %r2, %r2, %r2}, {%r2, %r2, %r2, %r2, %r2, %r2, %r2, %r2}, {%r20243, %r20244, %r20245, %r20246};
	bar.warp.sync 	-1;
	wmma.mma.sync.aligned.row.col.m16n16k16.f16.f16 {%r20251, %r20252, %r20253, %r20254}, {%r2, %r2, %r2, %r2, %r2, %r2, %r2, %r2}, {%r2, %r2, %r2, %r2, %r2, %r2, %r2, %r2}, {%r20247, %r20248, %r20249, %r20250};
	bar.warp.sync 	-1;
	wmma.mma.sync.aligned.row.col.m16n16k16.f16.f16 {%r20255, %r20256, %r20257, %r20258}, {%r2, %r2, %r2, %r2, %r2, %r2, %r2, %r2}, {%r2, %r2, %r2, %r2, %r2, %r2, %r2, %r2}, {%r20251, %r20252, %r20253, %r20254};
	bar.warp.sync 	-1;
	wmma.mma.sync.aligned.row.col.m16n16k16.f16.f16 {%r20259, %r20260, %r20261, %r20262}, {%r2, %r2, %r2, %r2, %r2, %r2, %r2, %r2}, {%r2, %r2, %r2, %r2, %r2, %r2, %r2, %r2}, {%r20255, %r20256, %r20257, %r20258};
	bar.warp.sync 	-1;
	wmma.mma.sync.aligned.row.col.m16n16k16.f16.f16 {%r20263, %r20264, %r20265, %r20266}, {%r2, %r2, %r2, %r2, %r2, %r2, %r2, %r2}, {%r2, %r2, %r2, %r2, %r2, %r2, %r2, %r2}, {%r20259, %r20260, %r20261, %r20262};
	bar.warp.sync 	-1;
	wmma.mma.sync.aligned.row.col.m16n16k16.f16.f16 {%r20267, %r20268, %r20269, %r20270}, {%r2, %r2, %r2, %r2, %r2, %r2, %r2, %r2}, {%r2, %r2, %r2, %r2, %r2, %r2, %r2, %r2}, {%r20263, %r20264, %r20265, %r20266};
	bar.warp.sync 	-1;
	wmma.mma.sync.aligned.row.col.m16n16k16.f16.f16 {%r20271, %r20272, %r20273, %r20274}, {%r2, %r2, %r2, %r2, %r2, %r2, %r2, %r2}, {%r2, %r2, %r2, %r2, %r2, %r2, %r2, %r2}, {%r20267, %r20268, %r20269, %r20270};
	bar.warp.sync 	-1;
	wmma.mma.sync.aligned.row.col.m16n16k16.f16.f16 {%r20275, %r20276, %r20277, %r20278}, {%r2, %r2, %r2, %r2, %r2, %r2, %r2, %r2}, {%r2, %r2, %r2, %r2, %r2, %r2, %r2, %r2}, {%r20271, %r20272, %r20273, %r20274};
	bar.warp.sync 	-1;
	wmma.mma.sync.aligned.row.col.m16n16k16.f16.f16 {%r20279, %r20280, %r20281, %r20282}, {%r2, %r2, %r2, %r2, %r2, %r2, %r2, %r2}, {%r2, %r2, %r2, %r2, %r2, %r2, %r2, %r2}, {%r20275, %r20276, %r20277, %r20278};
	bar.warp.sync 	-1;
	wmma.mma.sync.aligned.row.col.m16n16k16.f16.f16 {%r20283, %r20284, %r20285, %r20286}, {%r2, %r2, %r2, %r2, %r2, %r2, %r2, %r2}, {%r2, %r2, %r2, %r2, %r2, %r2, %r2, %r2}, {%r20279, %r20280, %r20281, %r20282};
	bar.warp.sync 	-1;
	wmma.mma.sync.aligned.row.col.m16n16k16.f16.f16 {%r20287, %r20288, %r20289, %r20290}, {%r2, %r2, %r2, %r2, %r2, %r2, %r2, %r2}, {%r2, %r2, %r2, %r2, %r2, %r2, %r2, %r2}, {%r20283, %r20284, %r20285, %r20286};
	bar.warp.sync 	-1;
	wmma.mma.sync.aligned.row.col.m16n16k16.f16.f16 {%r20291, %r20292, %r20293, %r20294}, {%r2, %r2, %r2, %r2, %r2, %r2, %r2, %r2}, {%r2, %r2, %r2, %r2, %r2, %r2, %r2, %r2}, {%r20287, %r20288, %r20289, %r20290};
	bar.warp.sync 	-1;
	wmma.mma.sync.aligned.row.col.m16n16k16.f16.f16 {%r20295, %r20296, %r20297, %r20298}, {%r2, %r2, %r2, %r2, %r2, %r2, %r2, %r2}, {%r2, %r2, %r2, %r2, %r2, %r2, %r2, %r2}, {%r20291, %r20292, %r20293, %r20294};
	bar.warp.sync 	-1;
	wmma.mma.sync.aligned.row.col.m16n16k16.f16.f16 {%r20299, %r20300, %r20301, %r20302}, {%r2, %r2, %r2, %r2, %r2, %r2, %r2, %r2}, {%r2, %r2, %r2, %r2, %r2, %r2, %r2, %r2}, {%r20295, %r20296, %r20297, %r20298};
	bar.warp.sync 	-1;
	wmma.mma.sync.aligned.row.col.m16n16k16.f16.f16 {%r20303, %r20304, %r20305, %r20306}, {%r2, %r2, %r2, %r2, %r2, %r2, %r2, %r2}, {%r2, %r2, %r2, %r2, %r2, %r2, %r2, %r2}, {%r20299, %r20300, %r20301, %r20302};
	bar.warp.sync 	-1;
	wmma.mma.sync.aligned.row.col.m16n16k16.f16.f16 {%r20307, %r20308, %r20309, %r20310}, {%r2, %r2, %r2, %r2, %r2, %r2, %r2, %r2}, {%r2, %r2, %r2, %r2, %r2, %r2, %r2, %r2}, {%r20303, %r20304, %r20305, %r20306};
	bar.warp.sync 	-1;
	wmma.mma.sync.aligned.row.col.m16n16k16.f16.f16 {%r20311, %r20312, %r20313, %r20314}, {%r2, %r2, %r2, %r2, %r2, %r2, %r2, %r2}, {%r2, %r2, %r2, %r2, %r2, %r2, %r2, %r2}, {%r20307, %r20308, %r20309, %r20310};
	bar.warp.sync 	-1;
	wmma.mma.sync.aligned.row.col.m16n16k16.f16.f16 {%r20315, %r20316, %r20317, %r20318}, {%r2, %r2, %r2, %r2, %r2, %r2, %r2, %r2}, {%r2, %r2, %r2, %r2, %r2, %r2, %r2, %r2}, {%r20311, %r20312, %r20313, %r20314};
	bar.warp.sync 	-1;
	wmma.mma.sync.aligned.row.col.m16n16k16.f16.f16 {%r20319, %r20320, %r20321, %r20322}, {%r2, %r2, %r2, %r2, %r2, %r2, %r2, %r2}, {%r2, %r2, %r2, %r2, %r2, %r2, %r2, %r2}, {%r20315, %r20316, %r20317, %r20318};
	bar.warp.sync 	-1;
	wmma.mma.sync.aligned.row.col.m16n16k16.f16.f16 {%r20323, %r20324, %r20325, %r20326}, {%r2, %r2, %r2, %r2, %r2, %r2, %r2, %r2}, {%r2, %r2, %r2, %r2, %r2, %r2, %r2, %r2}, {%r20319, %r20320, %r20321, %r20322};
	bar.warp.sync 	-1;
	wmma.mma.sync.aligned.row.col.m16n16k16.f16.f16 {%r20327, %r20328, %r20329, %r20330}, {%r2, %r2, %r2, %r2, %r2, %r2, %r2, %r2}, {%r2, %r2, %r2, %r2, %r2, %r2, %r2, %r2}, {%r20323, %r20324, %r20325, %r20326};
	bar.warp.sync 	-1;
	wmma.mma.sync.aligned.row.col.m16n16k16.f16.f16 {%r20331, %r20332, %r20333, %r20334}, {%r2, %r2, %r2, %r2, %r2, %r2, %r2, %r2}, {%r2, %r2, %r2, %r2, %r2, %r2, %r2, %r2}, {%r20327, %r20328, %r20329, %r20330};
	bar.warp.sync 	-1;
	wmma.mma.sync.aligned.row.col.m16n16k16.f16.f16 {%r20335, %r20336, %r20337, %r20338}, {%r2, %r2, %r2, %r2, %r2, %r2, %r2, %r2}, {%r2, %r2, %r2, %r2, %r2, %r2, %r2, %r2}, {%r20331, %r20332, %r20333, %r20334};
	bar.warp.sync 	-1;
	wmma.mma.sync.aligned.row.col.m16n16k16.f16.f16 {%r20339, %r20340, %r20341, %r20342}, {%r2, %r2, %r2, %r2, %r2, %r2, %r2, %r2}, {%r2, %r2, %r2, %r2, %r2, %r2, %r2, %r2}, {%r20335, %r20336, %r20337, %r20338};
	bar.warp.sync 	-1;
	wmma.mma.sync.aligned.row.col.m16n16k16.f16.f16 {%r20343, %r20344, %r20345, %r20346}, {%r2, %r2, %r2, %r2, %r2, %r2, %r2, %r2}, {%r2, %r2, %r2, %r2, %r2, %r2, %r2, %r2}, {%r20339, %r20340, %r20341, %r20342};
	bar.warp.sync 	-1;
	wmma.mma.sync.aligned.row.col.m16n16k16.f16.f16 {%r20347, %r20348, %r20349, %r20350}, {%r2, %r2, %r2, %r2, %r2, %r2, %r2, %r2}, {%r2, %r2, %r2, %r2, %r2, %r2, %r2, %r2}, {%r20343, %r20344, %r20345, %r20346};
	bar.warp.sync 	-1;
	wmma.mma.sync.aligned.row.col.m16n16k16.f16.f16 {%r20351, %r20352, %r20353, %r20354}, {%r2, %r2, %r2, %r2, %r2, %r2, %r2, %r2}, {%r2, %r2, %r2, %r2, %r2, %r2, %r2, %r2}, {%r20347, %r20348, %r20349, %r20350};
	bar.warp.sync 	-1;
	wmma.mma.sync.aligned.row.col.m16n16k16.f16.f16 {%r20355, %r20356, %r20357, %r20358}, {%r2, %r2, %r2, %r2, %r2, %r2, %r2, %r2}, {%r2, %r2, %r2, %r2, %r2, %r2, %r2, %r2}, {%r20351, %r20352, %r20353, %r20354};
	bar.warp.sync 	-1;
	wmma.mma.sync.aligned.row.col.m16n16k16.f16.f16 {%r20359, %r20360, %r20361, %r20362}, {%r2, %r2, %r2, %r2, %r2, %r2, %r2, %r2}, {%r2, %r2, %r2, %r2, %r2, %r2, %r2, %r2}, {%r20355, %r20356, %r20357, %r20358};
	bar.warp.sync 	-1;
	wmma.mma.sync.aligned.row.col.m16n16k16.f16.f16 {%r20363, %r20364, %r20365, %r20366}, {%r2, %r2, %r2, %r2, %r2, %r2, %r2, %r2}, {%r2, %r2, %r2, %r2, %r2, %r2, %r2, %r2}, {%r20359, %r20360, %r20361, %r20362};
	bar.warp.sync 	-1;
	wmma.mma.sync.aligned.row.col.m16n16k16.f16.f16 {%r20367, %r20368, %r20369, %r20370}, {%r2, %r2, %r2, %r2, %r2, %r2, %r2, %r2}, {%r2, %r2, %r2, %r2, %r2, %r2, %r2, %r2}, {%r20363, %r20364, %r20365, %r20366};
	bar.warp.sync 	-1;
	wmma.mma.sync.aligned.row.col.m16n16k16.f16.f16 {%r20371, %r20372, %r20373, %r20374}, {%r2, %r2, %r2, %r2, %r2, %r2, %r2, %r2}, {%r2, %r2, %r2, %r2, %r2, %r2, %r2, %r2}, {%r20367, %r20368, %r20369, %r20370};
	bar.warp.sync 	-1;
	wmma.mma.sync.aligned.row.col.m16n16k16.f16.f16 {%r20375, %r20376, %r20377, %r20378}, {%r2, %r2, %r2, %r2, %r2, %r2, %r2, %r2}, {%r2, %r2, %r2, %r2, %r2, %r2, %r2, %r2}, {%r20371, %r20372, %r20373, %r20374};
	bar.warp.sync 	-1;
	wmma.mma.sync.aligned.row.col.m16n16k16.f16.f16 {%r20379, %r20380, %r20381, %r20382}, {%r2, %r2, %r2, %r2, %r2, %r2, %r2, %r2}, {%r2, %r2, %r2, %r2, %r2, %r2, %r2, %r2}, {%r20375, %r20376, %r20377, %r20378};
	bar.warp.sync 	-1;
	wmma.mma.sync.aligned.row.col.m16n16k16.f16.f16 {%r20383, %r20384, %r20385, %r20386}, {%r2, %r2, %r2, %r2, %r2, %r2, %r2, %r2}, {%r2, %r2, %r2, %r2, %r2, %r2, %r2, %r2}, {%r20379, %r20380, %r20381, %r20382};
	bar.warp.sync 	-1;
	wmma.mma.sync.aligned.row.col.m16n16k16.f16.f16 {%r20387, %r20388, %r20389, %r20390}, {%r2, %r2, %r2, %r2, %r2, %r2, %r2, %r2}, {%r2, %r2, %r2, %r2, %r2, %r2, %r2, %r2}, {%r20383, %r20384, %r20385, %r20386};
	bar.warp.sync 	-1;
	wmma.mma.sync.aligned.row.col.m16n16k16.f16.f16 {%r20391, %r20392, %r20393, %r20394}, {%r2, %r2, %r2, %r2, %r2, %r2, %r2, %r2}, {%r2, %r2, %r2, %r2, %r2, %r2, %r2, %r2}, {%r20387, %r20388, %r20389, %r20390};
	bar.warp.sync 	-1;
	wmma.mma.sync.aligned.row.col.m16n16k16.f16.f16 {%r20395, %r20396, %r20397, %r20398}, {%r2, %r2, %r2, %r2, %r2, %r2, %r2, %r2}, {%r2, %r2, %r2, %r2, %r2, %r2, %r2, %r2}, {%r20391, %r20392, %r20393, %r20394};
	bar.warp.sync 	-1;
	wmma.mma.sync.aligned.row.col.m16n16k16.f16.f16 {%r20399, %r20400, %r20401, %r20402}, {%r2, %r2, %r2, %r2, %r2, %r2, %r2, %r2}, {%r2, %r2, %r2, %r2, %r2, %r2, %r2, %r2}, {%r20395, %r20396, %r20397, %r20398};
	bar.warp.sync 	-1;
	wmma.mma.sync.aligned.row.col.m16n16k16.f16.f16 {%r20403, %r20404, %r20405, %r20406}, {%r2, %r2, %r2, %r2, %r2, %r2, %r2, %r2}, {%r2, %r2, %r2, %r2, %r2, %r2, %r2, %r2}, {%r20399, %r20400, %r20401, %r20402};
	bar.warp.sync 	-1;
	wmma.mma.sync.aligned.row.col.m16n16k16.f16.f16 {%r20407, %r20408, %r20409, %r20410}, {%r2, %r2, %r2, %r2, %r2, %r2, %r2, %r2}, {%r2, %r2, %r2, %r2, %r2, %r2, %r2, %r2}, {%r20403, %r20404, %r20405, %r20406};
	bar.warp.sync 	-1;
	wmma.mma.sync.aligned.row.col.m16n16k16.f16.f16 {%r20411, %r20412, %r20413, %r20414}, {%r2, %r2, %r2, %r2, %r2, %r2, %r2, %r2}, {%r2, %r2, %r2, %r2, %r2, %r2, %r2, %r2}, {%r20407, %r20408, %r20409, %r20410};
	bar.warp.sync 	-1;
	wmma.mma.sync.aligned.row.col.m16n16k16.f16.f16 {%r20415, %r20416, %r20417, %r20418}, {%r2, %r2, %r2, %r2, %r2, %r2, %r2, %r2}, {%r2, %r2, %r2, %r2, %r2, %r2, %r2, %r2}, {%r20411, %r20412, %r20413, %r20414};
	bar.warp.sync 	-1;
	wmma.mma.sync.aligned.row.col.m16n16k16.f16.f16 {%r20419, %r20420, %r20421, %r20422}, {%r2, %r2, %r2, %r2, %r2, %r2, %r2, %r2}, {%r2, %r2, %r2, %r2, %r2, %r2, %r2, %r2}, {%r20415, %r20416, %r20417, %r20418};
	bar.warp.sync 	-1;
	wmma.mma.sync.aligned.row.col.m16n16k16.f16.f16 {%r20423, %r20424, %r20425, %r20426}, {%r2, %r2, %r2, %r2, %r2, %r2, %r2, %r2}, {%r2, %r2, %r2, %r2, %r2, %r2, %r2, %r2}, {%r20419, %r20420, %r20421, %r20422};
	bar.warp.sync 	-1;
	wmma.mma.sync.aligned.row.col.m16n16k16.f16.f16 {%r20427, %r20428, %r20429, %r20430}, {%r2, %r2, %r2, %r2, %r2, %r2, %r2, %r2}, {%r2, %r2, %r2, %r2, %r2, %r2, %r2, %r2}, {%r20423, %r20424, %r20425, %r20426};
	bar.warp.sync 	-1;
	wmma.mma.sync.aligned.row.col.m16n16k16.f16.f16 {%r20431, %r20432, %r20433, %r20434}, {%r2, %r2, %r2, %r2, %r2, %r2, %r2, %r2}, {%r2, %r2, %r2, %r2, %r2, %r2, %r2, %r2}, {%r20427, %r20428, %r20429, %r20430};
	bar.warp.sync 	-1;
	wmma.mma.sync.aligned.row.col.m16n16k16.f16.f16 {%r20435, %r20436, %r20437, %r20438}, {%r2, %r2, %r2, %r2, %r2, %r2, %r2, %r2}, {%r2, %r2, %r2, %r2, %r2, %r2, %r2, %r2}, {%r20431, %r20432, %r20433, %r20434};
	bar.warp.sync 	-1;
	wmma.mma.sync.aligned.row.col.m16n16k16.f16.f16 {%r20439, %r20440, %r20441, %r20442}, {%r2, %r2, %r2, %r2, %r2, %r2, %r2, %r2}, {%r2, %r2, %r2, %r2, %r2, %r2, %r2, %r2}, {%r20435, %r20436, %r20437, %r20438};
	bar.warp.sync 	-1;
	wmma.mma.sync.aligned.row.col.m16n16k16.f16.f16 {%r20443, %r20444, %r20445, %r20446}, {%r2, %r2, %r2, %r2, %r2, %r2, %r2, %r2}, {%r2, %r2, %r2, %r2, %r2, %r2, %r2, %r2}, {%r20439, %r20440, %r20441, %r20442};
	bar.warp.sync 	-1;
	wmma.mma.sync.aligned.row.col.m16n16k16.f16.f16 {%r20447, %r20448, %r20449, %r20450}, {%r2, %r2, %r2, %r2, %r2, %r2, %r2, %r2}, {%r2, %r2, %r2, %r2, %r2, %r2, %r2, %r2}, {%r20443, %r20444, %r20445, %r20446};
	bar.warp.sync 	-1;
	wmma.mma.sync.aligned.row.col.m16n16k16.f16.f16 {%r20451, %r20452, %r20453, %r20454}, {%r2, %r2, %r2, %r2, %r2, %r2, %r2, %r2}, {%r2, %r2, %r2, %r2, %r2, %r2, %r2, %r2}, {%r20447, %r20448, %r20449, %r20450};
	bar.warp.sync 	-1;
	wmma.mma.sync.aligned.row.col.m16n16k16.f16.f16 {%r20455, %r20456, %r20457, %r20458}, {%r2, %r2, %r2, %r2, %r2, %r2, %r2, %r2}, {%r2, %r2, %r2, %r2, %r2, %r2, %r2, %r2}, {%r20451, %r20452, %r20453, %r20454};
	bar.warp.sync 	-1;
	wmma.mma.sync.aligned.row.col.m16n16k16.f16.f16 {%r20459, %r20460, %r20461, %r20462}, {%r2, %r2, %r2, %r2, %r2, %r2, %r2, %r2}, {%r2, %r2, %r2, %r2, %r2, %r2, %r2, %r2}, {%r20455, %r20456, %r20457, %r20458};
	bar.warp.sync 	-1;
	wmma.mma.sync.aligned.row.col.m16n16k16.f16.f16 {%r20463, %r20464, %r20465, %r20466}, {%r2, %r2, %r2, %r2, %r2, %r2, %r2, %r2}, {%r2, %r2, %r2, %r2, %r2, %r2, %r2, %r2}, {%r20459, %r20460, %r20461, %r20462};
	bar.warp.sync 	-1;
	wmma.mma.sync.aligned.row.col.m16n16k16.f16.f16 {%r20467, %r20468, %r20469, %r20470}, {%r2, %r2, %r2, %r2, %r2, %r2, %r2, %r2}, {%r2, %r2, %r2, %r2, %r2, %r2, %r2, %r2}, {%r20463, %r20464, %r20465, %r20466};
	bar.warp.sync 	-1;
	wmma.mma.sync.aligned.row.col.m16n16k16.f16.f16 {%r20471, %r20472, %r20473, %r20474}, {%r2, %r2, %r2, %r2, %r2, %r2, %r2, %r2}, {%r2, %r2, %r2, %r2, %r2, %r2, %r2, %r2}, {%r20467, %r20468, %r20469, %r20470};
	bar.warp.sync 	-1;
	wmma.mma.sync.aligned.row.col.m16n16k16.f16.f16 {%r20475, %r20476, %r20477, %r20478}, {%r2, %r2, %r2, %r2, %r2, %r2, %r2, %r2}, {%r2, %r2, %r2, %r2, %r2, %r2, %r2, %r2}, {%r20471, %r20472, %r20473, %r20474};
	bar.warp.sync 	-1;
	wmma.mma.sync.aligned.row.col.m16n16k16.f16.f16 {%r20479, %r20480, %r20481, %r20482}, {%r2, %r2, %r2, %r2, %r2, %r2, %r2, %r2}, {%r2, %r2, %r2, %r2, %r2, %r2, %r2, %r2}, {%r20475, %r20476, %r20477, %r20478};
	bar.warp.sync 	-1;
	wmma.mma.sync.aligned.row.col.m16n16k16.f16.f16 {%r20483, %r20484, %r20485, %r20486}, {%r2, %r2, %r2, %r2, %r2, %r2, %r2, %r2}, {%r2, %r2, %r2, %r2, %r2, %r2, %r2, %r2}, {%r20479, %r20480, %r20481, %r20482};
	bar.warp.sync 	-1;
	wmma.mma.sync.aligned.row.col.m16n16k16.f16.f16 {%r20487, %r20488, %r20489, %r20490}, {%r2, %r2, %r2, %r2, %r2, %r2, %r2, %r2}, {%r2, %r2, %r2, %r2, %r2, %r2, %r2, %r2}, {%r20483, %r20484, %r20485, %r20486};
	bar.warp.sync 	-1;
	wmma.mma.sync.aligned.row.col.m16n16k16.f16.f16 {%r20491, %r20492, %r20493, %r20494}, {%r2, %r2, %r2, %r2, %r2, %r2, %r2, %r2}, {%r2, %r2, %r2, %r2, %r2, %r2, %r2, %r2}, {%r20487, %r20488, %r20489, %r20490};
	bar.warp.sync 	-1;
	wmma.mma.sync.aligned.row.col.m16n16k16.f16.f16 {%r20495, %r20496, %r20497, %r20498}, {%r2, %r2, %r2, %r2, %r2, %r2, %r2, %r2}, {%r2, %r2, %r2, %r2, %r2, %r2, %r2, %r2}, {%r20491, %r20492, %r20493, %r20494};
	bar.warp.sync 	-1;
	wmma.mma.sync.aligned.row.col.m16n16k16.f16.f16 {%r20499, %r20500, %r20501, %r20502}, {%r2, %r2, %r2, %r2, %r2, %r2, %r2, %r2}, {%r2, %r2, %r2, %r2, %r2, %r2, %r2, %r2}, {%r20495, %r20496, %r20497, %r20498};
	bar.warp.sync 	-1;
	wmma.mma.sync.aligned.row.col.m16n16k16.f16.f16 {%r20503, %r20504, %r20505, %r20506}, {%r2, %r2, %r2, %r2, %r2, %r2, %r2, %r2}, {%r2, %r2, %r2, %r2, %r2, %r2, %r2, %r2}, {%r20499, %r20500, %r20501, %r20502};
	bar.warp.sync 	-1;
	wmma.mma.sync.aligned.row.col.m16n16k16.f16.f16 {%r20507, %r20508, %r20509, %r20510}, {%r2, %r2, %r2, %r2, %r2, %r2, %r2, %r2}, {%r2, %r2, %r2, %r2, %r2, %r2, %r2, %r2}, {%r20503, %r20504, %r20505, %r20506};
	bar.warp.sync 	-1;
	wmma.mma.sync.aligned.row.col.m16n16k16.f16.f16 {%r20511, %r20512, %r20513, %r20514}, {%r2, %r2, %r2, %r2, %r2, %r2, %r2, %r2}, {%r2, %r2, %r2, %r2, %r2, %r2, %r2, %r2}, {%r20507, %r20508, %r20509, %r20510};
	bar.warp.sync 	-1;
	wmma.mma.sync.aligned.row.col.m16n16k16.f16.f16 {%r20515, %r20516, %r20517, %r20518}, {%r2, %r2, %r2, %r2, %r2, %r2, %r2, %r2}, {%r2, %r2, %r2, %r2, %r2, %r2, %r2, %r2}, {%r20511, %r20512, %r20513, %r20514};
	bar.warp.sync 	-1;
	wmma.mma.sync.aligned.row.col.m16n16k16.f16.f16 {%r20519, %r20520, %r20521, %r20522}, {%r2, %r2, %r2, %r2, %r2, %r2, %r2, %r2}, {%r2, %r2, %r2, %r2, %r2, %r2, %r2, %r2}, {%r20515, %r20516, %r20517, %r20518};
	bar.warp.sync 	-1;
	wmma.mma.sync.aligned.row.col.m16n16k16.f16.f16 {%r20523, %r20524, %r20525, %r20526}, {%r2, %r2, %r2, %r2, %r2, %r2, %r2, %r2}, {%r2, %r2, %r2, %r2, %r2, %r2, %r2, %r2}, {%r20519, %r20520, %r20521, %r20522};
	bar.warp.sync 	-1;
	wmma.mma.sync.aligned.row.col.m16n16k16.f16.f16 {%r20527, %r20528, %r20529, %r20530}, {%r2, %r2, %r2, %r2, %r2, %r2, %r2, %r2}, {%r2, %r2, %r2, %r2, %r2, %r2, %r2, %r2}, {%r20523, %r20524, %r20525, %r20526};
	bar.warp.sync 	-1;
	wmma.mma.sync.aligned.row.col.m16n16k16.f16.f16 {%r20531, %r20532, %r20533, %r20534}, {%r2, %r2, %r2, %r2, %r2, %r2, %r2, %r2}, {%r2, %r2, %r2, %r2, %r2, %r2, %r2, %r2}, {%r20527, %r20528, %r20529, %r20530};
	bar.warp.sync 	-1;
	wmma.mma.sync.aligned.row.col.m16n16k16.f16.f16 {%r20535, %r20536, %r20537, %r20538}, {%r2, %r2, %r2, %r2, %r2, %r2, %r2, %r2}, {%r2, %r2, %r2, %r2, %r2, %r2, %r2, %r2}, {%r20531, %r20532, %r20533, %r20534};
	bar.warp.sync 	-1;
	wmma.mma.sync.aligned.row.col.m16n16k16.f16.f16 {%r20539, %r20540, %r20541, %r20542}, {%r2, %r2, %r2, %r2, %r2, %r2, %r2, %r2}, {%r2, %r2, %r2, %r2, %r2, %r2, %r2, %r2}, {%r20535, %r20536, %r20537, %r20538};
	bar.warp.sync 	-1;
	wmma.mma.sync.aligned.row.col.m16n16k16.f16.f16 {%r20543, %r20544, %r20545, %r20546}, {%r2, %r2, %r2, %r2, %r2, %r2, %r2, %r2}, {%r2, %r2, %r2, %r2, %r2, %r2, %r2, %r2}, {%r20539, %r20540, %r20541, %r20542};
	bar.warp.sync 	-1;
	wmma.mma.sync.aligned.row.col.m16n16k16.f16.f16 {%r20547, %r20548, %r20549, %r20550}, {%r2, %r2, %r2, %r2, %r2, %r2, %r2, %r2}, {%r2, %r2, %r2, %r2, %r2, %r2, %r2, %r2}, {%r20543, %r20544, %r20545, %r20546};
	bar.warp.sync 	-1;
	wmma.mma.sync.aligned.row.col.m16n16k16.f16.f16 {%r20551, %r20552, %r20553, %r20554}, {%r2, %r2, %r2, %r2, %r2, %r2, %r2, %r2}, {%r2, %r2, %r2, %r2, %r2, %r2, %r2, %r2}, {%r20547, %r20548, %r20549, %r20550};
	bar.warp.sync 	-1;
	wmma.mma.sync.aligned.row.col.m16n16k16.f16.f16 {%r20555, %r20556, %r20557, %r20558}, {%r2, %r2, %r2, %r2, %r2, %r2, %r2, %r2}, {%r2, %r2, %r2, %r2, %r2, %r2, %r2, %r2}, {%r20551, %r20552, %r20553, %r20554};
	bar.warp.sync 	-1;
	wmma.mma.sync.aligned.row.col.m16n16k16.f16.f16 {%r20559, %r20560, %r20561, %r20562}, {%r2, %r2, %r2, %r2, %r2, %r2, %r2, %r2}, {%r2, %r2, %r2, %r2, %r2, %r2, %r2, %r2}, {%r20555, %r20556, %r20557, %r20558};
	bar.warp.sync 	-1;
	wmma.mma.sync.aligned.row.col.m16n16k16.f16.f16 {%r20563, %r20564, %r20565, %r20566}, {%r2, %r2, %r2, %r2, %r2, %r2, %r2, %r2}, {%r2, %r2, %r2, %r2, %r2, %r2, %r2, %r2}, {%r20559, %r20560, %r20561, %r20562};
	bar.warp.sync 	-1;
	wmma.mma.sync.aligned.row.col.m16n16k16.f16.f16 {%r20567, %r20568, %r20569, %r20570}, {%r2, %r2, %r2, %r2, %r2, %r2, %r2, %r2}, {%r2, %r2, %r2, %r2, %r2, %r2, %r2, %r2}, {%r20563, %r20564, %r20565, %r20566};
	bar.warp.sync 	-1;
	wmma.mma.sync.aligned.row.col.m16n16k16.f16.f16 {%r20571, %r20572, %r20573, %r20574}, {%r2, %r2, %r2, %r2, %r2, %r2, %r2, %r2}, {%r2, %r2, %r2, %r2, %r2, %r2, %r2, %r2}, {%r20567, %r20568, %r20569, %r20570};
	bar.warp.sync 	-1;
	wmma.mma.sync.aligned.row.col.m16n16k16.f16.f16 {%r20575, %r20576, %r20577, %r20578}, {%r2, %r2, %r2, %r2, %r2, %r2, %r2, %r2}, {%r2, %r2, %r2, %r2, %r2, %r2, %r2, %r2}, {%r20571, %r20572, %r20573, %r20574};
	bar.warp.sync 	-1;
	wmma.mma.sync.aligned.row.col.m16n16k16.f16.f16 {%r20579, %r20580, %r20581, %r20582}, {%r2, %r2, %r2, %r2, %r2, %r2, %r2, %r2}, {%r2, %r2, %r2, %r2, %r2, %r2, %r2, %r2}, {%r20575, %r20576, %r20577, %r20578};
	bar.warp.sync 	-1;
	wmma.mma.sync.aligned.row.col.m16n16k16.f16.f16 {%r20583, %r20584, %r20585, %r20586}, {%r2, %r2, %r2, %r2, %r2, %r2, %r2, %r2}, {%r2, %r2, %r2, %r2, %r2, %r2, %r2, %r2}, {%r20579, %r20580, %r20581, %r20582};
	bar.warp.sync 	-1;
	wmma.mma.sync.aligned.row.col.m16n16k16.f16.f16 {%r20587, %r20588, %r20589, %r20590}, {%r2, %r2, %r2, %r2, %r2, %r2, %r2, %r2}, {%r2, %r2, %r2, %r2, %r2, %r2, %r2, %r2}, {%r20583, %r20584, %r20585, %r20586};
	bar.warp.sync 	-1;
	wmma.mma.sync.aligned.row.col.m16n16k16.f16.f16 {%r20591, %r20592, %r20593, %r20594}, {%r2, %r2, %r2, %r2, %r2, %r2, %r2, %r2}, {%r2, %r2, %r2, %r2, %r2, %r2, %r2, %r2}, {%r20587, %r20588, %r20589, %r20590};
	bar.warp.sync 	-1;
	wmma.mma.sync.aligned.row.col.m16n16k16.f16.f16 {%r20595, %r20596, %r20597, %r20598}, {%r2, %r2, %r2, %r2, %r2, %r2, %r2, %r2}, {%r2, %r2, %r2, %r2, %r2, %r2, %r2, %r2}, {%r20591, %r20592, %r20593, %r20594};
	bar.warp.sync 	-1;
	wmma.mma.sync.aligned.row.col.m16n16k16.f16.f16 {%r20599, %r20600, %r20601, %r20602}, {%r2, %r2, %r2, %r2, %r2, %r2, %r2, %r2}, {%r2, %r2, %r2, %r2, %r2, %r2, %r2, %r2}, {%r20595, %r20596, %r20597, %r20598};
	bar.warp.sync 	-1;
	wmma.mma.sync.aligned.row.col.m16n16k16.f16.f16 {%r20603, %r20604, %r20605, %r20606}, {%r2, %r2, %r2, %r2, %r2, %r2, %r2, %r2}, {%r2, %r2, %r2, %r2, %r2, %r2, %r2, %r2}, {%r20599, %r20600, %r20601, %r20602};
	bar.warp.sync 	-1;
	wmma.mma.sync.aligned.row.col.m16n16k16.f16.f16 {%r20607, %r20608, %r20609, %r20610}, {%r2, %r2, %r2, %r2, %r2, %r2, %r2, %r2}, {%r2, %r2, %r2, %r2, %r2, %r2, %r2, %r2}, {%r20603, %r20604, %r20605, %r20606};
	bar.warp.sync 	-1;
	wmma.mma.sync.aligned.row.col.m16n16k16.f16.f16 {%r20611, %r20612, %r20613, %r20614}, {%r2, %r2, %r2, %r2, %r2, %r2, %r2, %r2}, {%r2, %r2, %r2, %r2, %r2, %r2, %r2, %r2}, {%r20607, %r20608, %r20609, %r20610};
	bar.warp.sync 	-1;
	wmma.mma.sync.aligned.row.col.m16n16k16.f16.f16 {%r20615, %r20616, %r20617, %r20618}, {%r2, %r2, %r2, %r2, %r2, %r2, %r2, %r2}, {%r2, %r2, %r2, %r2, %r2, %r2, %r2, %r2}, {%r20611, %r20612, %r20613, %r20614};
	bar.warp.sync 	-1;
	wmma.mma.sync.aligned.row.col.m16n16k16.f16.f16 {%r20619, %r20620, %r20621, %r20622}, {%r2, %r2, %r2, %r2, %r2, %r2, %r2, %r2}, {%r2, %r2, %r2, %r2, %r2, %r2, %r2, %r2}, {%r20615, %r20616, %r20617, %r20618};
	bar.warp.sync 	-1;
	wmma.mma.sync.aligned.row.col.m16n16k16.f16.f16 {%r20623, %r20624, %r20625, %r20626}, {%r2, %r2, %r2, %r2, %r2, %r2, %r2, %r2}, {%r2, %r2, %r2, %r2, %r2, %r2, %r2, %r2}, {%r20619, %r20620, %r20621, %r20622};
	bar.warp.sync 	-1;
	wmma.mma.sync.aligned.row.col.m16n16k16.f16.f16 {%r20627, %r20628, %r20629, %r20630}, {%r2, %r2, %r2, %r2, %r2, %r2, %r2, %r2}, {%r2, %r2, %r2, %r2, %r2, %r2, %r2, %r2}, {%r20623, %r20624, %r20625, %r20626};
	bar.warp.sync 	-1;
	wmma.mma.sync.aligned.row.col.m16n16k16.f16.f16 {%r20631, %r20632, %r20633, %r20634}, {%r2, %r2, %r2, %r2, %r2, %r2, %r2, %r2}, {%r2, %r2, %r2, %r2, %r2, %r2, %r2, %r2}, {%r20627, %r20628, %r20629, %r20630};
	bar.warp.sync 	-1;
	wmma.mma.sync.aligned.row.col.m16n16k16.f16.f16 {%r20635, %r20636, %r20637, %r20638}, {%r2, %r2, %r2, %r2, %r2, %r2, %r2, %r2}, {%r2, %r2, %r2, %r2, %r2, %r2, %r2, %r2}, {%r20631, %r20632, %r20633, %r20634};
	bar.warp.sync 	-1;
	wmma.mma.sync.aligned.row.col.m16n16k16.f16.f16 {%r20639, %r20640, %r20641, %r20642}, {%r2, %r2, %r2, %r2, %r2, %r2, %r2, %r2}, {%r2, %r2, %r2, %r2, %r2, %r2, %r2, %r2}, {%r20635, %r20636, %r20637, %r20638};
	bar.warp.sync 	-1;
	wmma.mma.sync.aligned.row.col.m16n16k16.f16.f16 {%r20643, %r20644, %r20645, %r20646}, {%r2, %r2, %r2, %r2, %r2, %r2, %r2, %r2}, {%r2, %r2, %r2, %r2, %r2, %r2, %r2, %r2}, {%r20639, %r20640, %r20641, %r20642};
	bar.warp.sync 	-1;
	wmma.mma.sync.aligned.row.col.m16n16k16.f16.f16 {%r20647, %r20648, %r20649, %r20650}, {%r2, %r2, %r2, %r2, %r2, %r2, %r2, %r2}, {%r2, %r2, %r2, %r2, %r2, %r2, %r2, %r2}, {%r20643, %r20644, %r20645, %r20646};
	bar.warp.sync 	-1;
	wmma.mma.sync.aligned.row.col.m16n16k16.f16.f16 {%r20651, %r20652, %r20653, %r20654}, {%r2, %r2, %r2, %r2, %r2, %r2, %r2, %r2}, {%r2, %r2, %r2, %r2, %r2, %r2, %r2, %r2}, {%r20647, %r20648, %r20649, %r20650};
	bar.warp.sync 	-1;
	wmma.mma.sync.aligned.row.col.m16n16k16.f16.f16 {%r20655, %r20656, %r20657, %r20658}, {%r2, %r2, %r2, %r2, %r2, %r2, %r2, %r2}, {%r2, %r2, %r2, %r2, %r2, %r2, %r2, %r2}, {%r20651, %r20652, %r20653, %r20654};
	bar.warp.sync 	-1;
	wmma.mma.sync.aligned.row.col.m16n16k16.f16.f16 {%r20659, %r20660, %r20661, %r20662}, {%r2, %r2, %r2, %r2, %r2, %r2, %r2, %r2}, {%r2, %r2, %r2, %r2, %r2, %r2, %r2, %r2}, {%r20655, %r20656, %r20657, %r20658};
	bar.warp.sync 	-1;
	wmma.mma.sync.aligned.row.col.m16n16k16.f16.f16 {%r20663, %r20664, %r20665, %r20666}, {%r2, %r2, %r2, %r2, %r2, %r2, %r2, %r2}, {%r2, %r2, %r2, %r2, %r2, %r2, %r2, %r2}, {%r20659, %r20660, %r20661, %r20662};
	bar.warp.sync 	-1;
	wmma.mma.sync.aligned.row.col.m16n16k16.f16.f16 {%r20667, %r20668, %r20669, %r20670}, {%r2, %r2, %r2, %r2, %r2, %r2, %r2, %r2}, {%r2, %r2, %r2, %r2, %r2, %r2, %r2, %r2}, {%r20663, %r20664, %r20665, %r20666};
	bar.warp.sync 	-1;
	wmma.mma.sync.aligned.row.col.m16n16k16.f16.f16 {%r20671, %r20672, %r20673, %r20674}, {%r2, %r2, %r2, %r2, %r2, %r2, %r2, %r2}, {%r2, %r2, %r2, %r2, %r2, %r2, %r2, %r2}, {%r20667, %r20668, %r20669, %r20670};
	bar.warp.sync 	-1;
	wmma.mma.sync.aligned.row.col.m16n16k16.f16.f16 {%r20675, %r20676, %r20677, %r20678}, {%r2, %r2, %r2, %r2, %r2, %r2, %r2, %r2}, {%r2, %r2, %r2, %r2, %r2, %r2, %r2, %r2}, {%r20671, %r20672, %r20673, %r20674};
	bar.warp.sync 	-1;
	wmma.mma.sync.aligned.row.col.m16n16k16.f16.f16 {%r20679, %r20680, %r20681, %r20682}, {%r2, %r2, %r2, %r2, %r2, %r2, %r2, %r2}, {%r2, %r2, %r2, %r2, %r2, %r2, %r2, %r2}, {%r20675, %r20676, %r20677, %r20678};
	bar.warp.sync 	-1;
	wmma.mma.sync.aligned.row.col.m16n16k16.f16.f16 {%r20683, %r20684, %r20685, %r20686}, {%r2, %r2, %r2, %r2, %r2, %r2, %r2, %r2}, {%r2, %r2, %r2, %r2, %r2, %r2, %r2, %r2}, {%r20679, %r20680, %r20681, %r20682};
	bar.warp.sync 	-1;
	wmma.mma.sync.aligned.row.col.m16n16k16.f16.f16 {%r20687, %r20688, %r20689, %r20690}, {%r2, %r2, %r2, %r2, %r2, %r2, %r2, %r2}, {%r2, %r2, %r2, %r2, %r2, %r2, %r2, %r2}, {%r20683, %r20684, %r20685, %r20686};
	bar.warp.sync 	-1;
	wmma.mma.sync.aligned.row.col.m16n16k16.f16.f16 {%r20691, %r20692, %r20693, %r20694}, {%r2, %r2, %r2, %r2, %r2, %r2, %r2, %r2}, {%r2, %r2, %r2, %r2, %r2, %r2, %r2, %r2}, {%r20687, %r20688, %r20689, %r20690};
	bar.warp.sync 	-1;
	wmma.mma.sync.aligned.row.col.m16n16k16.f16.f16 {%r20695, %r20696, %r20697, %r20698}, {%r2, %r2, %r2, %r2, %r2, %r2, %r2, %r2}, {%r2, %r2, %r2, %r2, %r2, %r2, %r2, %r2}, {%r20691, %r20692, %r20693, %r20694};
	bar.warp.sync 	-1;
	wmma.mma.sync.aligned.row.col.m16n16k16.f16.f16 {%r20699, %r20700, %r20701, %r20702}, {%r2, %r2, %r2, %r2, %r2, %r2, %r2, %r2}, {%r2, %r2, %r2, %r2, %r2, %r2, %r2, %r2}, {%r20695, %r20696, %r20697, %r20698};
	bar.warp.sync 	-1;
	wmma.mma.sync.aligned.row.col.m16n16k16.f16.f16 {%r20703, %r20704, %r20705, %r20706}, {%r2, %r2, %r2, %r2, %r2, %r2, %r2, %r2}, {%r2, %r2, %r2, %r2, %r2, %r2, %r2, %r2}, {%r20699, %r20700, %r20701, %r20702};
	bar.warp.sync 	-1;
	wmma.mma.sync.aligned.row.col.m16n16k16.f16.f16 {%r20707, %r20708, %r20709, %r20710}, {%r2, %r2, %r2, %r2, %r2, %r2, %r2, %r2}, {%r2, %r2, %r2, %r2, %r2, %r2, %r2, %r2}, {%r20703, %r20704, %r20705, %r20706};
	bar.warp.sync 	-1;
	wmma.mma.sync.aligned.row.col.m16n16k16.f16.f16 {%r20711, %r20712, %r20713, %r20714}, {%r2, %r2, %r2, %r2, %r2, %r2, %r2, %r2}, {%r2, %r2, %r2, %r2, %r2, %r2, %r2, %r2}, {%r20707, %r20708, %r20709, %r20710};
	bar.warp.sync 	-1;
	wmma.mma.sync.aligned.row.col.m16n16k16.f16.f16 {%r20715, %r20716, %r20717, %r20718}, {%r2, %r2, %r2, %r2, %r2, %r2, %r2, %r2}, {%r2, %r2, %r2, %r2, %r2, %r2, %r2, %r2}, {%r20711, %r20712, %r20713, %r20714};
	bar.warp.sync 	-1;
	wmma.mma.sync.aligned.row.col.m16n16k16.f16.f16 {%r20719, %r20720, %r20721, %r20722}, {%r2, %r2, %r2, %r2, %r2, %r2, %r2, %r2}, {%r2, %r2, %r2, %r2, %r2, %r2, %r2, %r2}, {%r20715, %r20716, %r20717, %r20718};
	bar.warp.sync 	-1;
	wmma.mma.sync.aligned.row.col.m16n16k16.f16.f16 {%r20723, %r20724, %r20725, %r20726}, {%r2, %r2, %r2, %r2, %r2, %r2, %r2, %r2}, {%r2, %r2, %r2, %r2, %r2, %r2, %r2, %r2}, {%r20719, %r20720, %r20721, %r20722};
	bar.warp.sync 	-1;
	wmma.mma.sync.aligned.row.col.m16n16k16.f16.f16 {%r20727, %r20728, %r20729, %r20730}, {%r2, %r2, %r2, %r2, %r2, %r2, %r2, %r2}, {%r2, %r2, %r2, %r2, %r2, %r2, %r2, %r2}, {%r20723, %r20724, %r20725, %r20726};
	bar.warp.sync 	-1;
	wmma.mma.sync.aligned.row.col.m16n16k16.f16.f16 {%r20731, %r20732, %r20733, %r20734}, {%r2, %r2, %r2, %r2, %r2, %r2, %r2, %r2}, {%r2, %r2, %r2, %r2, %r2, %r2, %r2, %r2}, {%r20727, %r20728, %r20729, %r20730};
	bar.warp.sync 	-1;
	wmma.mma.sync.aligned.row.col.m16n16k16.f16.f16 {%r20735, %r20736, %r20737, %r20738}, {%r2, %r2, %r2, %r2, %r2, %r2, %r2, %r2}, {%r2, %r2, %r2, %r2, %r2, %r2, %r2, %r2}, {%r20731, %r20732, %r20733, %r20734};
	bar.warp.sync 	-1;
	wmma.mma.sync.aligned.row.col.m16n16k16.f16.f16 {%r20739, %r20740, %r20741, %r20742}, {%r2, %r2, %r2, %r2, %r2, %r2, %r2, %r2}, {%r2, %r2, %r2, %r2, %r2, %r2, %r2, %r2}, {%r20735, %r20736, %r20737, %r20738};
	bar.warp.sync 	-1;
	wmma.mma.sync.aligned.row.col.m16n16k16.f16.f16 {%r20743, %r20744, %r20745, %r20746}, {%r2, %r2, %r2, %r2, %r2, %r2, %r2, %r2}, {%r2, %r2, %r2, %r2, %r2, %r2, %r2, %r2}, {%r20739, %r20740, %r20741, %r20742};
	bar.warp.sync 	-1;
	wmma.mma.sync.aligned.row.col.m16n16k16.f16.f16 {%r20747, %r20748, %r20749, %r20750}, {%r2, %r2, %r2, %r2, %r2, %r2, %r2, %r2}, {%r2, %r2, %r2, %r2, %r2, %r2, %r2, %r2}, {%r20743, %r20744, %r20745, %r20746};
	bar.warp.sync 	-1;
	wmma.mma.sync.aligned.row.col.m16n16k16.f16.f16 {%r20751, %r20752, %r20753, %r20754}, {%r2, %r2, %r2, %r2, %r2, %r2, %r2, %r2}, {%r2, %r2, %r2, %r2, %r2, %r2, %r2, %r2}, {%r20747, %r20748, %r20749, %r20750};
	bar.warp.sync 	-1;
	wmma.mma.sync.aligned.row.col.m16n16k16.f16.f16 {%r20755, %r20756, %r20757, %r20758}, {%r2, %r2, %r2, %r2, %r2, %r2, %r2, %r2}, {%r2, %r2, %r2, %r2, %r2, %r2, %r2, %r2}, {%r20751, %r20752, %r20753, %r20754};
	bar.warp.sync 	-1;
	wmma.mma.sync.aligned.row.col.m16n16k16.f16.f16 {%r20759, %r20760, %r20761, %r20762}, {%r2, %r2, %r2, %r2, %r2, %r2, %r2, %r2}, {%r2, %r2, %r2, %r2, %r2, %r2, %r2, %r2}, {%r20755, %r20756, %r20757, %r20758};
	bar.warp.sync 	-1;
	wmma.mma.sync.aligned.row.col.m16n16k16.f16.f16 {%r20763, %r20764, %r20765, %r20766}, {%r2, %r2, %r2, %r2, %r2, %r2, %r2, %r2}, {%r2, %r2, %r2, %r2, %r2, %r2, %r2, %r2}, {%r20759, %r20760, %r20761, %r20762};
	bar.warp.sync 	-1;
	wmma.mma.sync.aligned.row.col.m16n16k16.f16.f16 {%r20767, %r20768, %r20769, %r20770}, {%r2, %r2, %r2, %r2, %r2, %r2, %r2, %r2}, {%r2, %r2, %r2, %r2, %r2, %r2, %r2, %r2}, {%r20763, %r20764, %r20765, %r20766};
	bar.warp.sync 	-1;
	wmma.mma.sync.aligned.row.col.m16n16k16.f16.f16 {%r20771, %r20772, %r20773, %r20774}, {%r2, %r2, %r2, %r2, %r2, %r2, %r2, %r2}, {%r2, %r2, %r2, %r2, %r2, %r2, %r2, %r2}, {%r20767, %r20768, %r20769, %r20770};
	bar.warp.sync 	-1;
	wmma.mma.sync.aligned.row.col.m16n16k16.f16.f16 {%r20775, %r20776, %r20777, %r20778}, {%r2, %r2, %r2, %r2, %r2, %r2, %r2, %r2}, {%r2, %r2, %r2, %r2, %r2, %r2, %r2, %r2}, {%r20771, %r20772, %r20773, %r20774};
	bar.warp.sync 	-1;
	wmma.mma.sync.aligned.row.col.m16n16k16.f16.f16 {%r20779, %r20780, %r20781, %r20782}, {%r2, %r2, %r2, %r2, %r2, %r2, %r2, %r2}, {%r2, %r2, %r2, %r2, %r2, %r2, %r2, %r2}, {%r20775, %r20776, %r20777, %r20778};
	bar.warp.sync 	-1;
	wmma.mma.sync.aligned.row.col.m16n16k16.f16.f16 {%r20783, %r20784, %r20785, %r20786}, {%r2, %r2, %r2, %r2, %r2, %r2, %r2, %r2}, {%r2, %r2, %r2, %r2, %r2, %r2, %r2, %r2}, {%r20779, %r20780, %r20781, %r20782};
	bar.warp.sync 	-1;
	wmma.mma.sync.aligned.row.col.m16n16k16.f16.f16 {%r20787, %r20788, %r20789, %r20790}, {%r2, %r2, %r2, %r2, %r2, %r2, %r2, %r2}, {%r2, %r2, %r2, %r2, %r2, %r2, %r2, %r2}, {%r20783, %r20784, %r20785, %r20786};
	bar.warp.sync 	-1;
	wmma.mma.sync.aligned.row.col.m16n16k16.f16.f16 {%r20791, %r20792, %r20793, %r20794}, {%r2, %r2, %r2, %r2, %r2, %r2, %r2, %r2}, {%r2, %r2, %r2, %r2, %r2, %r2, %r2, %r2}, {%r20787, %r20788, %r20789, %r20790};
	bar.warp.sync 	-1;
	wmma.mma.sync.aligned.row.col.m16n16k16.f16.f16 {%r20795, %r20796, %r20797, %r20798}, {%r2, %r2, %r2, %r2, %r2, %r2, %r2, %r2}, {%r2, %r2, %r2, %r2, %r2, %r2, %r2, %r2}, {%r20791, %r20792, %r20793, %r20794};
	bar.warp.sync 	-1;
	wmma.mma.sync.aligned.row.col.m16n16k16.f16.f16 {%r20799, %r20800, %r20801, %r20802}, {%r2, %r2, %r2, %r2, %r2, %r2, %r2, %r2}, {%r2, %r2, %r2, %r2, %r2, %r2, %r2, %r2}, {%r20795, %r20796, %r20797, %r20798};
	bar.warp.sync 	-1;
	wmma.mma.sync.aligned.row.col.m16n16k16.f16.f16 {%r20803, %r20804, %r20805, %r20806}, {%r2, %r2, %r2, %r2, %r2, %r2, %r2, %r2}, {%r2, %r2, %r2, %r2, %r2, %r2, %r2, %r2}, {%r20799, %r20800, %r20801, %r20802};
	bar.warp.sync 	-1;
	wmma.mma.sync.aligned.row.col.m16n16k16.f16.f16 {%r20807, %r20808, %r20809, %r20810}, {%r2, %r2, %r2, %r2, %r2, %r2, %r2, %r2}, {%r2, %r2, %r2, %r2, %r2, %r2, %r2, %r2}, {%r20803, %r20804, %r20805, %r20806};
	bar.warp.sync 	-1;
	wmma.mma.sync.aligned.row.col.m16n16k16.f16.f16 {%r20811, %r20812, %r20813, %r20814}, {%r2, %r2, %r2, %r2, %r2, %r2, %r2, %r2}, {%r2, %r2, %r2, %r2, %r2, %r2, %r2, %r2}, {%r20807, %r20808, %r20809, %r20810};
	bar.warp.sync 	-1;
	wmma.mma.sync.aligned.row.col.m16n16k16.f16.f16 {%r20815, %r20816, %r20817, %r20818}, {%r2, %r2, %r2, %r2, %r2, %r2, %r2, %r2}, {%r2, %r2, %r2, %r2, %r2, %r2, %r2, %r2}, {%r20811, %r20812, %r20813, %r20814};
	bar.warp.sync 	-1;
	wmma.mma.sync.aligned.row.col.m16n16k16.f16.f16 {%r20819, %r20820, %r20821, %r20822}, {%r2, %r2, %r2, %r2, %r2, %r2, %r2, %r2}, {%r2, %r2, %r2, %r2, %r2, %r2, %r2, %r2}, {%r20815, %r20816, %r20817, %r20818};
	bar.warp.sync 	-1;
	wmma.mma.sync.aligned.row.col.m16n16k16.f16.f16 {%r20823, %r20824, %r20825, %r20826}, {%r2, %r2, %r2, %r2, %r2, %r2, %r2, %r2}, {%r2, %r2, %r2, %r2, %r2, %r2, %r2, %r2}, {%r20819, %r20820, %r20821, %r20822};
	bar.warp.sync 	-1;
	wmma.mma.sync.aligned.row.col.m16n16k16.f16.f16 {%r20827, %r20828, %r20829, %r20830}, {%r2, %r2, %r2, %r2, %r2, %r2, %r2, %r2}, {%r2, %r2, %r2, %r2, %r2, %r2, %r2, %r2}, {%r20823, %r20824, %r20825, %r20826};
	bar.warp.sync 	-1;
	wmma.mma.sync.aligned.row.col.m16n16k16.f16.f16 {%r20831, %r20832, %r20833, %r20834}, {%r2, %r2, %r2, %r2, %r2, %r2, %r2, %r2}, {%r2, %r2, %r2, %r2, %r2, %r2, %r2, %r2}, {%r20827, %r20828, %r20829, %r20830};
	bar.warp.sync 	-1;
	wmma.mma.sync.aligned.row.col.m16n16k16.f16.f16 {%r20835, %r20836, %r20837, %r20838}, {%r2, %r2, %r2, %r2, %r2, %r2, %r2, %r2}, {%r2, %r2, %r2, %r2, %r2, %r2, %r2, %r2}, {%r20831, %r20832, %r20833, %r20834};
	bar.warp.sync 	-1;
	wmma.mma.sync.aligned.row.col.m16n16k16.f16.f16 {%r20839, %r20840, %r20841, %r20842}, {%r2, %r2, %r2, %r2, %r2, %r2, %r2, %r2}, {%r2, %r2, %r2, %r2, %r2, %r2, %r2, %r2}, {%r20835, %r20836, %r20837, %r20838};
	bar.warp.sync 	-1;
	wmma.mma.sync.aligned.row.col.m16n16k16.f16.f16 {%r20843, %r20844, %r20845, %r20846}, {%r2, %r2, %r2, %r2, %r2, %r2, %r2, %r2}, {%r2, %r2, %r2, %r2, %r2, %r2, %r2, %r2}, {%r20839, %r20840, %r20841, %r20842};
	bar.warp.sync 	-1;
	wmma.mma.sync.aligned.row.col.m16n16k16.f16.f16 {%r20847, %r20848, %r20849, %r20850}, {%r2, %r2, %r2, %r2, %r2, %r2, %r2, %r2}, {%r2, %r2, %r2, %r2, %r2, %r2, %r2, %r2}, {%r20843, %r20844, %r20845, %r20846};
	bar.warp.sync 	-1;
	wmma.mma.sync.aligned.row.col.m16n16k16.f16.f16 {%r20851, %r20852, %r20853, %r20854}, {%r2, %r2, %r2, %r2, %r2, %r2, %r2, %r2}, {%r2, %r2, %r2, %r2, %r2, %r2, %r2, %r2}, {%r20847, %r20848, %r20849, %r20850};
	bar.warp.sync 	-1;
	wmma.mma.sync.aligned.row.col.m16n16k16.f16.f16 {%r20855, %r20856, %r20857, %r20858}, {%r2, %r2, %r2, %r2, %r2, %r2, %r2, %r2}, {%r2, %r2, %r2, %r2, %r2, %r2, %r2, %r2}, {%r20851, %r20852, %r20853, %r20854};
	bar.warp.sync 	-1;
	wmma.mma.sync.aligned.row.col.m16n16k16.f16.f16 {%r20859, %r20860, %r20861, %r20862}, {%r2, %r2, %r2, %r2, %r2, %r2, %r2, %r2}, {%r2, %r2, %r2, %r2, %r2, %r2, %r2, %r2}, {%r20855, %r20856, %r20857, %r20858};
	bar.warp.sync 	-1;
	wmma.mma.sync.aligned.row.col.m16n16k16.f16.f16 {%r20863, %r20864, %r20865, %r20866}, {%r2, %r2, %r2, %r2, %r2, %r2, %r2, %r2}, {%r2, %r2, %r2, %r2, %r2, %r2, %r2, %r2}, {%r20859, %r20860, %r20861, %r20862};
	bar.warp.sync 	-1;
	wmma.mma.sync.aligned.row.col.m16n16k16.f16.f16 {%r20867, %r20868, %r20869, %r20870}, {%r2, %r2, %r2, %r2, %r2, %r2, %r2, %r2}, {%r2, %r2, %r2, %r2, %r2, %r2, %r2, %r2}, {%r20863, %r20864, %r20865, %r20866};
	bar.warp.sync 	-1;
	wmma.mma.sync.aligned.row.col.m16n16k16.f16.f16 {%r20871, %r20872, %r20873, %r20874}, {%r2, %r2, %r2, %r2, %r2, %r2, %r2, %r2}, {%r2, %r2, %r2, %r2, %r2, %r2, %r2, %r2}, {%r20867, %r20868, %r20869, %r20870};
	bar.warp.sync 	-1;
	wmma.mma.sync.aligned.row.col.m16n16k16.f16.f16 {%r20875, %r20876, %r20877, %r20878}, {%r2, %r2, %r2, %r2, %r2, %r2, %r2, %r2}, {%r2, %r2, %r2, %r2, %r2, %r2, %r2, %r2}, {%r20871, %r20872, %r20873, %r20874};
	bar.warp.sync 	-1;
	wmma.mma.sync.aligned.row.col.m16n16k16.f16.f16 {%r20879, %r20880, %r20881, %r20882}, {%r2, %r2, %r2, %r2, %r2, %r2, %r2, %r2}, {%r2, %r2, %r2, %r2, %r2, %r2, %r2, %r2}, {%r20875, %r20876, %r20877, %r20878};
	bar.warp.sync 	-1;
	wmma.mma.sync.aligned.row.col.m16n16k16.f16.f16 {%r20883, %r20884, %r20885, %r20886}, {%r2, %r2, %r2, %r2, %r2, %r2, %r2, %r2}, {%r2, %r2, %r2, %r2, %r2, %r2, %r2, %r2}, {%r20879, %r20880, %r20881, %r20882};
	bar.warp.sync 	-1;
	wmma.mma.sync.aligned.row.col.m16n16k16.f16.f16 {%r20887, %r20888, %r20889, %r20890}, {%r2, %r2, %r2, %r2, %r2, %r2, %r2, %r2}, {%r2, %r2, %r2, %r2, %r2, %r2, %r2, %r2}, {%r20883, %r20884, %r20885, %r20886};
	bar.warp.sync 	-1;
	wmma.mma.sync.aligned.row.col.m16n16k16.f16.f16 {%r20891, %r20892, %r20893, %r20894}, {%r2, %r2, %r2, %r2, %r2, %r2, %r2, %r2}, {%r2, %r2, %r2, %r2, %r2, %r2, %r2, %r2}, {%r20887, %r20888, %r20889, %r20890};
	bar.warp.sync 	-1;
	wmma.mma.sync.aligned.row.col.m16n16k16.f16.f16 {%r20895, %r20896, %r20897, %r20898}, {%r2, %r2, %r2, %r2, %r2, %r2, %r2, %r2}, {%r2, %r2, %r2, %r2, %r2, %r2, %r2, %r2}, {%r20891, %r20892, %r20893, %r20894};
	bar.warp.sync 	-1;
	wmma.mma.sync.aligned.row.col.m16n16k16.f16.f16 {%r20899, %r20900, %r20901, %r20902}, {%r2, %r2, %r2, %r2, %r2, %r2, %r2, %r2}, {%r2, %r2, %r2, %r2, %r2, %r2, %r2, %r2}, {%r20895, %r20896, %r20897, %r20898};
	bar.warp.sync 	-1;
	wmma.mma.sync.aligned.row.col.m16n16k16.f16.f16 {%r20903, %r20904, %r20905, %r20906}, {%r2, %r2, %r2, %r2, %r2, %r2, %r2, %r2}, {%r2, %r2, %r2, %r2, %r2, %r2, %r2, %r2}, {%r20899, %r20900, %r20901, %r20902};
	bar.warp.sync 	-1;
	wmma.mma.sync.aligned.row.col.m16n16k16.f16.f16 {%r20907, %r20908, %r20909, %r20910}, {%r2, %r2, %r2, %r2, %r2, %r2, %r2, %r2}, {%r2, %r2, %r2, %r2, %r2, %r2, %r2, %r2}, {%r20903, %r20904, %r20905, %r20906};
	bar.warp.sync 	-1;
	wmma.mma.sync.aligned.row.col.m16n16k16.f16.f16 {%r20911, %r20912, %r20913, %r20914}, {%r2, %r2, %r2, %r2, %r2, %r2, %r2, %r2}, {%r2, %r2, %r2, %r2, %r2, %r2, %r2, %r2}, {%r20907, %r20908, %r20909, %r20910};
	bar.warp.sync 	-1;
	wmma.mma.sync.aligned.row.col.m16n16k16.f16.f16 {%r20915, %r20916, %r20917, %r20918}, {%r2, %r2, %r2, %r2, %r2, %r2, %r2, %r2}, {%r2, %r2, %r2, %r2, %r2, %r2, %r2, %r2}, {%r20911, %r20912, %r20913, %r20914};
	bar.warp.sync 	-1;
	wmma.mma.sync.aligned.row.col.m16n16k16.f16.f16 {%r20919, %r20920, %r20921, %r20922}, {%r2, %r2, %r2, %r2, %r2, %r2, %r2, %r2}, {%r2, %r2, %r2, %r2, %r2, %r2, %r2, %r2}, {%r20915, %r20916, %r20917, %r20918};
	bar.warp.sync 	-1;
	wmma.mma.sync.aligned.row.col.m16n16k16.f16.f16 {%r20923, %r20924, %r20925, %r20926}, {%r2, %r2, %r2, %r2, %r2, %r2, %r2, %r2}, {%r2, %r2, %r2, %r2, %r2, %r2, %r2, %r2}, {%r20919, %r20920, %r20921, %r20922};
	bar.warp.sync 	-1;
	wmma.mma.sync.aligned.row.col.m16n16k16.f16.f16 {%r20927, %r20928, %r20929, %r20930}, {%r2, %r2, %r2, %r2, %r2, %r2, %r2, %r2}, {%r2, %r2, %r2, %r2, %r2, %r2, %r2, %r2}, {%r20923, %r20924, %r20925, %r20926};
	bar.warp.sync 	-1;
	wmma.mma.sync.aligned.row.col.m16n16k16.f16.f16 {%r20931, %r20932, %r20933, %r20934}, {%r2, %r2, %r2, %r2, %r2, %r2, %r2, %r2}, {%r2, %r2, %r2, %r2, %r2, %r2, %r2, %r2}, {%r20927, %r20928, %r20929, %r20930};
	bar.warp.sync 	-1;
	wmma.mma.sync.aligned.row.col.m16n16k16.f16.f16 {%r20935, %r20936, %r20937, %r20938}, {%r2, %r2, %r2, %r2, %r2, %r2, %r2, %r2}, {%r2, %r2, %r2, %r2, %r2, %r2, %r2, %r2}, {%r20931, %r20932, %r20933, %r20934};
	bar.warp.sync 	-1;
	wmma.mma.sync.aligned.row.col.m16n16k16.f16.f16 {%r20939, %r20940, %r20941, %r20942}, {%r2, %r2, %r2, %r2, %r2, %r2, %r2, %r2}, {%r2, %r2, %r2, %r2, %r2, %r2, %r2, %r2}, {%r20935, %r20936, %r20937, %r20938};
	bar.warp.sync 	-1;
	wmma.mma.sync.aligned.row.col.m16n16k16.f16.f16 {%r20943, %r20944, %r20945, %r20946}, {%r2, %r2, %r2, %r2, %r2, %r2, %r2, %r2}, {%r2, %r2, %r2, %r2, %r2, %r2, %r2, %r2}, {%r20939, %r20940, %r20941, %r20942};
	bar.warp.sync 	-1;
	wmma.mma.sync.aligned.row.col.m16n16k16.f16.f16 {%r20947, %r20948, %r20949, %r20950}, {%r2, %r2, %r2, %r2, %r2, %r2, %r2, %r2}, {%r2, %r2, %r2, %r2, %r2, %r2, %r2, %r2}, {%r20943, %r20944, %r20945, %r20946};
	bar.warp.sync 	-1;
	wmma.mma.sync.aligned.row.col.m16n16k16.f16.f16 {%r20951, %r20952, %r20953, %r20954}, {%r2, %r2, %r2, %r2, %r2, %r2, %r2, %r2}, {%r2, %r2, %r2, %r2, %r2, %r2, %r2, %r2}, {%r20947, %r20948, %r20949, %r20950};
	bar.warp.sync 	-1;
	wmma.mma.sync.aligned.row.col.m16n16k16.f16.f16 {%r20955, %r20956, %r20957, %r20958}, {%r2, %r2, %r2, %r2, %r2, %r2, %r2, %r2}, {%r2, %r2, %r2, %r2, %r2, %r2, %r2, %r2}, {%r20951, %r20952, %r20953, %r20954};
	bar.warp.sync 	-1;
	wmma.mma.sync.aligned.row.col.m16n16k16.f16.f16 {%r20959, %r20960, %r20961, %r20962}, {%r2, %r2, %r2, %r2, %r2, %r2, %r2, %r2}, {%r2, %r2, %r2, %r2, %r2, %r2, %r2, %r2}, {%r20955, %r20956, %r20957, %r20958};
	bar.warp.sync 	-1;
	wmma.mma.sync.aligned.row.col.m16n16k16.f16.f16 {%r20963, %r20964, %r20965, %r20966}, {%r2, %r2, %r2, %r2, %r2, %r2, %r2, %r2}, {%r2, %r2, %r2, %r2, %r2, %r2, %r2, %r2}, {%r20959, %r20960, %r20961, %r20962};
	bar.warp.sync 	-1;
	wmma.mma.sync.aligned.row.col.m16n16k16.f16.f16 {%r20967, %r20968, %r20969, %r20970}, {%r2, %r2, %r2, %r2, %r2, %r2, %r2, %r2}, {%r2, %r2, %r2, %r2, %r2, %r2, %r2, %r2}, {%r20963, %r20964, %r20965, %r20966};
	bar.warp.sync 	-1;
	wmma.mma.sync.aligned.row.col.m16n16k16.f16.f16 {%r20971, %r20972, %r20973, %r20974}, {%r2, %r2, %r2, %r2, %r2, %r2, %r2, %r2}, {%r2, %r2, %r2, %r2, %r2, %r2, %r2, %r2}, {%r20967, %r20968, %r20969, %r20970};
	bar.warp.sync 	-1;
	wmma.mma.sync.aligned.row.col.m16n16k16.f16.f16 {%r20975, %r20976, %r20977, %r20978}, {%r2, %r2, %r2, %r2, %r2, %r2, %r2, %r2}, {%r2, %r2, %r2, %r2, %r2, %r2, %r2, %r2}, {%r20971, %r20972, %r20973, %r20974};
	bar.warp.sync 	-1;
	wmma.mma.sync.aligned.row.col.m16n16k16.f16.f16 {%r20979, %r20980, %r20981, %r20982}, {%r2, %r2, %r2, %r2, %r2, %r2, %r2, %r2}, {%r2, %r2, %r2, %r2, %r2, %r2, %r2, %r2}, {%r20975, %r20976, %r20977, %r20978};
	bar.warp.sync 	-1;
	wmma.mma.sync.aligned.row.col.m16n16k16.f16.f16 {%r20983, %r20984, %r20985, %r20986}, {%r2, %r2, %r2, %r2, %r2, %r2, %r2, %r2}, {%r2, %r2, %r2, %r2, %r2, %r2, %r2, %r2}, {%r20979, %r20980, %r20981, %r20982};
	bar.warp.sync 	-1;
	wmma.mma.sync.aligned.row.col.m16n16k16.f16.f16 {%r20987, %r20988, %r20989, %r20990}, {%r2, %r2, %r2, %r2, %r2, %r2, %r2, %r2}, {%r2, %r2, %r2, %r2, %r2, %r2, %r2, %r2}, {%r20983, %r20984, %r20985, %r20986};
	bar.warp.sync 	-1;
	wmma.mma.sync.aligned.row.col.m16n16k16.f16.f16 {%r20991, %r20992, %r20993, %r20994}, {%r2, %r2, %r2, %r2, %r2, %r2, %r2, %r2}, {%r2, %r2, %r2, %r2, %r2, %r2, %r2, %r2}, {%r20987, %r20988, %r20989, %r20990};
	bar.warp.sync 	-1;
	wmma.mma.sync.aligned.row.col.m16n16k16.f16.f16 {%r20995, %r20996, %r20997, %r20998}, {%r2, %r2, %r2, %r2, %r2, %r2, %r2, %r2}, {%r2, %r2, %r2, %r2, %r2, %r2, %r2, %r2}, {%r20991, %r20992, %r20993, %r20994};
	bar.warp.sync 	-1;
	wmma.mma.sync.aligned.row.col.m16n16k16.f16.f16 {%r20999, %r21000, %r21001, %r21002}, {%r2, %r2, %r2, %r2, %r2, %r2, %r2, %r2}, {%r2, %r2, %r2, %r2, %r2, %r2, %r2, %r2}, {%r20995, %r20996, %r20997, %r20998};
	bar.warp.sync 	-1;
	wmma.mma.sync.aligned.row.col.m16n16k16.f16.f16 {%r21003, %r21004, %r21005, %r21006}, {%r2, %r2, %r2, %r2, %r2, %r2, %r2, %r2}, {%r2, %r2, %r2, %r2, %r2, %r2, %r2, %r2}, {%r20999, %r21000, %r21001, %r21002};
	bar.warp.sync 	-1;
	wmma.mma.sync.aligned.row.col.m16n16k16.f16.f16 {%r21007, %r21008, %r21009, %r21010}, {%r2, %r2, %r2, %r2, %r2, %r2, %r2, %r2}, {%r2, %r2, %r2, %r2, %r2, %r2, %r2, %r2}, {%r21003, %r21004, %r21005, %r21006};
	bar.warp.sync 	-1;
	wmma.mma.sync.aligned.row.col.m16n16k16.f16.f16 {%r21011, %r21012, %r21013, %r21014}, {%r2, %r2, %r2, %r2, %r2, %r2, %r2, %r2}, {%r2, %r2, %r2, %r2, %r2, %r2, %r2, %r2}, {%r21007, %r21008, %r21009, %r21010};
	bar.warp.sync 	-1;
	wmma.mma.sync.aligned.row.col.m16n16k16.f16.f16 {%r21015, %r21016, %r21017, %r21018}, {%r2, %r2, %r2, %r2, %r2, %r2, %r2, %r2}, {%r2, %r2, %r2, %r2, %r2, %r2, %r2, %r2}, {%r21011, %r21012, %r21013, %r21014};
	bar.warp.sync 	-1;
	wmma.mma.sync.aligned.row.col.m16n16k16.f16.f16 {%r21019, %r21020, %r21021, %r21022}, {%r2, %r2, %r2, %r2, %r2, %r2, %r2, %r2}, {%r2, %r2, %r2, %r2, %r2, %r2, %r2, %r2}, {%r21015, %r21016, %r21017, %r21018};
	bar.warp.sync 	-1;
	wmma.mma.sync.aligned.row.col.m16n16k16.f16.f16 {%r21023, %r21024, %r21025, %r21026}, {%r2, %r2, %r2, %r2, %r2, %r2, %r2, %r2}, {%r2, %r2, %r2, %r2, %r2, %r2, %r2, %r2}, {%r21019, %r21020, %r21021, %r21022};
	bar.warp.sync 	-1;
	wmma.mma.sync.aligned.row.col.m16n16k16.f16.f16 {%r21027, %r21028, %r21029, %r21030}, {%r2, %r2, %r2, %r2, %r2, %r2, %r2, %r2}, {%r2, %r2, %r2, %r2, %r2, %r2, %r2, %r2}, {%r21023, %r21024, %r21025, %r21026};
	bar.warp.sync 	-1;
	wmma.mma.sync.aligned.row.col.m16n16k16.f16.f16 {%r21031, %r21032, %r21033, %r21034}, {%r2, %r2, %r2, %r2, %r2, %r2, %r2, %r2}, {%r2, %r2, %r2, %r2, %r2, %r2, %r2, %r2}, {%r21027, %r21028, %r21029, %r21030};
	bar.warp.sync 	-1;
	wmma.mma.sync.aligned.row.col.m16n16k16.f16.f16 {%r21035, %r21036, %r21037, %r21038}, {%r2, %r2, %r2, %r2, %r2, %r2, %r2, %r2}, {%r2, %r2, %r2, %r2, %r2, %r2, %r2, %r2}, {%r21031, %r21032, %r21033, %r21034};
	bar.warp.sync 	-1;
	wmma.mma.sync.aligned.row.col.m16n16k16.f16.f16 {%r21039, %r21040, %r21041, %r21042}, {%r2, %r2, %r2, %r2, %r2, %r2, %r2, %r2}, {%r2, %r2, %r2, %r2, %r2, %r2, %r2, %r2}, {%r21035, %r21036, %r21037, %r21038};
	bar.warp.sync 	-1;
	wmma.mma.sync.aligned.row.col.m16n16k16.f16.f16 {%r21043, %r21044, %r21045, %r21046}, {%r2, %r2, %r2, %r2, %r2, %r2, %r2, %r2}, {%r2, %r2, %r2, %r2, %r2, %r2, %r2, %r2}, {%r21039, %r21040, %r21041, %r21042};
	bar.warp.sync 	-1;
	wmma.mma.sync.aligned.row.col.m16n16k16.f16.f16 {%r21047, %r21048, %r21049, %r21050}, {%r2, %r2, %r2, %r2, %r2, %r2, %r2, %r2}, {%r2, %r2, %r2, %r2, %r2, %r2, %r2, %r2}, {%r21043, %r21044, %r21045, %r21046};
	bar.warp.sync 	-1;
	wmma.mma.sync.aligned.row.col.m16n16k16.f16.f16 {%r21051, %r21052, %r21053, %r21054}, {%r2, %r2, %r2, %r2, %r2, %r2, %r2, %r2}, {%r2, %r2, %r2, %r2, %r2, %r2, %r2, %r2}, {%r21047, %r21048, %r21049, %r21050};
	bar.warp.sync 	-1;
	wmma.mma.sync.aligned.row.col.m16n16k16.f16.f16 {%r21055, %r21056, %r21057, %r21058}, {%r2, %r2, %r2, %r2, %r2, %r2, %r2, %r2}, {%r2, %r2, %r2, %r2, %r2, %r2, %r2, %r2}, {%r21051, %r21052, %r21053, %r21054};
	bar.warp.sync 	-1;
	wmma.mma.sync.aligned.row.col.m16n16k16.f16.f16 {%r21059, %r21060, %r21061, %r21062}, {%r2, %r2, %r2, %r2, %r2, %r2, %r2, %r2}, {%r2, %r2, %r2, %r2, %r2, %r2, %r2, %r2}, {%r21055, %r21056, %r21057, %r21058};
	bar.warp.sync 	-1;
	wmma.mma.sync.aligned.row.col.m16n16k16.f16.f16 {%r21063, %r21064, %r21065, %r21066}, {%r2, %r2, %r2, %r2, %r2, %r2, %r2, %r2}, {%r2, %r2, %r2, %r2, %r2, %r2, %r2, %r2}, {%r21059, %r21060, %r21061, %r21062};
	bar.warp.sync 	-1;
	wmma.mma.sync.aligned.row.col.m16n16k16.f16.f16 {%r21067, %r21068, %r21069, %r21070}, {%r2, %r2, %r2, %r2, %r2, %r2, %r2, %r2}, {%r2, %r2, %r2, %r2, %r2, %r2, %r2, %r2}, {%r21063, %r21064, %r21065, %r21066};
	bar.warp.sync 	-1;
	wmma.mma.sync.aligned.row.col.m16n16k16.f16.f16 {%r21071, %r21072, %r21073, %r21074}, {%r2, %r2, %r2, %r2, %r2, %r2, %r2, %r2}, {%r2, %r2, %r2, %r2, %r2, %r2, %r2, %r2}, {%r21067, %r21068, %r21069, %r21070};
	bar.warp.sync 	-1;
	wmma.mma.sync.aligned.row.col.m16n16k16.f16.f16 {%r21075, %r21076, %r21077, %r21078}, {%r2, %r2, %r2, %r2, %r2, %r2, %r2, %r2}, {%r2, %r2, %r2, %r2, %r2, %r2, %r2, %r2}, {%r21071, %r21072, %r21073, %r21074};
	bar.warp.sync 	-1;
	wmma.mma.sync.aligned.row.col.m16n16k16.f16.f16 {%r21079, %r21080, %r21081, %r21082}, {%r2, %r2, %r2, %r2, %r2, %r2, %r2, %r2}, {%r2, %r2, %r2, %r2, %r2, %r2, %r2, %r2}, {%r21075, %r21076, %r21077, %r21078};
	bar.warp.sync 	-1;
	wmma.mma.sync.aligned.row.col.m16n16k16.f16.f16 {%r21083, %r21084, %r21085, %r21086}, {%r2, %r2, %r2, %r2, %r2, %r2, %r2, %r2}, {%r2, %r2, %r2, %r2, %r2, %r2, %r2, %r2}, {%r21079, %r21080, %r21081, %r21082};
	bar.warp.sync 	-1;
	wmma.mma.sync.aligned.row.col.m16n16k16.f16.f16 {%r21087, %r21088, %r21089, %r21090}, {%r2, %r2, %r2, %r2, %r2, %r2, %r2, %r2}, {%r2, %r2, %r2, %r2, %r2, %r2, %r2, %r2}, {%r21083, %r21084, %r21085, %r21086};
	bar.warp.sync 	-1;
	wmma.mma.sync.aligned.row.col.m16n16k16.f16.f16 {%r21091, %r21092, %r21093, %r21094}, {%r2, %r2, %r2, %r2, %r2, %r2, %r2, %r2}, {%r2, %r2, %r2, %r2, %r2, %r2, %r2, %r2}, {%r21087, %r21088, %r21089, %r21090};
	bar.warp.sync 	-1;
	wmma.mma.sync.aligned.row.col.m16n16k16.f16.f16 {%r21095, %r21096, %r21097, %r21098}, {%r2, %r2, %r2, %r2, %r2, %r2, %r2, %r2}, {%r2, %r2, %r2, %r2, %r2, %r2, %r2, %r2}, {%r21091, %r21092, %r21093, %r21094};
	bar.warp.sync 	-1;
	wmma.mma.sync.aligned.row.col.m16n16k16.f16.f16 {%r21099, %r21100, %r21101, %r21102}, {%r2, %r2, %r2, %r2, %r2, %r2, %r2, %r2}, {%r2, %r2, %r2, %r2, %r2, %r2, %r2, %r2}, {%r21095, %r21096, %r21097, %r21098};
	bar.warp.sync 	-1;
	wmma.mma.sync.aligned.row.col.m16n16k16.f16.f16 {%r21103, %r21104, %r21105, %r21106}, {%r2, %r2, %r2, %r2, %r2, %r2, %r2, %r2}, {%r2, %r2, %r2, %r2, %r2, %r2, %r2, %r2}, {%r21099, %r21100, %r21101, %r21102};
	bar.warp.sync 	-1;
	wmma.mma.sync.aligned.row.col.m16n16k16.f16.f16 {%r21107, %r21108, %r21109, %r21110}, {%r2, %r2, %r2, %r2, %r2, %r2, %r2, %r2}, {%r2, %r2, %r2, %r2, %r2, %r2, %r2, %r2}, {%r21103, %r21104, %r21105, %r21106};
	bar.warp.sync 	-1;
	wmma.mma.sync.aligned.row.col.m16n16k16.f16.f16 {%r21111, %r21112, %r21113, %r21114}, {%r2, %r2, %r2, %r2, %r2, %r2, %r2, %r2}, {%r2, %r2, %r2, %r2, %r2, %r2, %r2, %r2}, {%r21107, %r21108, %r21109, %r21110};
	bar.warp.sync 	-1;
	wmma.mma.sync.aligned.row.col.m16n16k16.f16.f16 {%r21115, %r21116, %r21117, %r21118}, {%r2, %r2, %r2, %r2, %r2, %r2, %r2, %r2}, {%r2, %r2, %r2, %r2, %r2, %r2, %r2, %r2}, {%r21111, %r21112, %r21113, %r21114};
	bar.warp.sync 	-1;
	wmma.mma.sync.aligned.row.col.m16n16k16.f16.f16 {%r21119, %r21120, %r21121, %r21122}, {%r2, %r2, %r2, %r2, %r2, %r2, %r2, %r2}, {%r2, %r2, %r2, %r2, %r2, %r2, %r2, %r2}, {%r21115, %r21116, %r21117, %r21118};
	bar.warp.sync 	-1;
	wmma.mma.sync.aligned.row.col.m16n16k16.f16.f16 {%r21123, %r21124, %r21125, %r21126}, {%r2, %r2, %r2, %r2, %r2, %r2, %r2, %r2}, {%r2, %r2, %r2, %r2, %r2, %r2, %r2, %r2}, {%r21119, %r21120, %r21121, %r21122};
	bar.warp.sync 	-1;
	wmma.mma.sync.aligned.row.col.m16n16k16.f16.f16 {%r21127, %r21128, %r21129, %r21130}, {%r2, %r2, %r2, %r2, %r2, %r2, %r2, %r2}, {%r2, %r2, %r2, %r2, %r2, %r2, %r2, %r2}, {%r21123, %r21124, %r21125, %r21126};
	bar.warp.sync 	-1;
	wmma.mma.sync.aligned.row.col.m16n16k16.f16.f16 {%r21131, %r21132, %r21133, %r21134}, {%r2, %r2, %r2, %r2, %r2, %r2, %r2, %r2}, {%r2, %r2, %r2, %r2, %r2, %r2, %r2, %r2}, {%r21127, %r21128, %r21129, %r21130};
	bar.warp.sync 	-1;
	wmma.mma.sync.aligned.row.col.m16n16k16.f16.f16 {%r21135, %r21136, %r21137, %r21138}, {%r2, %r2, %r2, %r2, %r2, %r2, %r2, %r2}, {%r2, %r2, %r2, %r2, %r2, %r2, %r2, %r2}, {%r21131, %r21132, %r21133, %r21134};
	bar.warp.sync 	-1;
	wmma.mma.sync.aligned.row.col.m16n16k16.f16.f16 {%r21139, %r21140, %r21141, %r21142}, {%r2, %r2, %r2, %r2, %r2, %r2, %r2, %r2}, {%r2, %r2, %r2, %r2, %r2, %r2, %r2, %r2}, {%r21135, %r21136, %r21137, %r21138};
	bar.warp.sync 	-1;
	wmma.mma.sync.aligned.row.col.m16n16k16.f16.f16 {%r21143, %r21144, %r21145, %r21146}, {%r2, %r2, %r2, %r2, %r2, %r2, %r2, %r2}, {%r2, %r2, %r2, %r2, %r2, %r2, %r2, %r2}, {%r21139, %r21140, %r21141, %r21142};
	bar.warp.sync 	-1;
	wmma.mma.sync.aligned.row.col.m16n16k16.f16.f16 {%r21147, %r21148, %r21149, %r21150}, {%r2, %r2, %r2, %r2, %r2, %r2, %r2, %r2}, {%r2, %r2, %r2, %r2, %r2, %r2, %r2, %r2}, {%r21143, %r21144, %r21145, %r21146};
	bar.warp.sync 	-1;
	wmma.mma.sync.aligned.row.col.m16n16k16.f16.f16 {%r21151, %r21152, %r21153, %r21154}, {%r2, %r2, %r2, %r2, %r2, %r2, %r2, %r2}, {%r2, %r2, %r2, %r2, %r2, %r2, %r2, %r2}, {%r21147, %r21148, %r21149, %r21150};
	bar.warp.sync 	-1;
	wmma.mma.sync.aligned.row.col.m16n16k16.f16.f16 {%r21155, %r21156, %r21157, %r21158}, {%r2, %r2, %r2, %r2, %r2, %r2, %r2, %r2}, {%r2, %r2, %r2, %r2, %r2, %r2, %r2, %r2}, {%r21151, %r21152, %r21153, %r21154};
	bar.warp.sync 	-1;
	wmma.mma.sync.aligned.row.col.m16n16k16.f16.f16 {%r21159, %r21160, %r21161, %r21162}, {%r2, %r2, %r2, %r2, %r2, %r2, %r2, %r2}, {%r2, %r2, %r2, %r2, %r2, %r2, %r2, %r2}, {%r21155, %r21156, %r21157, %r21158};
	bar.warp.sync 	-1;
	wmma.mma.sync.aligned.row.col.m16n16k16.f16.f16 {%r21163, %r21164, %r21165, %r21166}, {%r2, %r2, %r2, %r2, %r2, %r2, %r2, %r2}, {%r2, %r2, %r2, %r2, %r2, %r2, %r2, %r2}, {%r21159, %r21160, %r21161, %r21162};
	bar.warp.sync 	-1;
	wmma.mma.sync.aligned.row.col.m16n16k16.f16.f16 {%r21167, %r21168, %r21169, %r21170}, {%r2, %r2, %r2, %r2, %r2, %r2, %r2, %r2}, {%r2, %r2, %r2, %r2, %r2, %r2, %r2, %r2}, {%r21163, %r21164, %r21165, %r21166};
	bar.warp.sync 	-1;
	wmma.mma.sync.aligned.row.col.m16n16k16.f16.f16 {%r21171, %r21172, %r21173, %r21174}, {%r2, %r2, %r2, %r2, %r2, %r2, %r2, %r2}, {%r2, %r2, %r2, %r2, %r2, %r2, %r2, %r2}, {%r21167, %r21168, %r21169, %r21170};
	bar.warp.sync 	-1;
	wmma.mma.sync.aligned.row.col.m16n16k16.f16.f16 {%r21175, %r21176, %r21177, %r21178}, {%r2, %r2, %r2, %r2, %r2, %r2, %r2, %r2}, {%r2, %r2, %r2, %r2, %r2, %r2, %r2, %r2}, {%r21171, %r21172, %r21173, %r21174};
	bar.warp.sync 	-1;
	wmma.mma.sync.aligned.row.col.m16n16k16.f16.f16 {%r21179, %r21180, %r21181, %r21182}, {%r2, %r2, %r2, %r2, %r2, %r2, %r2, %r2}, {%r2, %r2, %r2, %r2, %r2, %r2, %r2, %r2}, {%r21175, %r21176, %r21177, %r21178};
	bar.warp.sync 	-1;
	wmma.mma.sync.aligned.row.col.m16n16k16.f16.f16 {%r21183, %r21184, %r21185, %r21186}, {%r2, %r2, %r2, %r2, %r2, %r2, %r2, %r2}, {%r2, %r2, %r2, %r2, %r2, %r2, %r2, %r2}, {%r21179, %r21180, %r21181, %r21182};
	bar.warp.sync 	-1;
	wmma.mma.sync.aligned.row.col.m16n16k16.f16.f16 {%r21187, %r21188, %r21189, %r21190}, {%r2, %r2, %r2, %r2, %r2, %r2, %r2, %r2}, {%r2, %r2, %r2, %r2, %r2, %r2, %r2, %r2}, {%r21183, %r21184, %r21185, %r21186};
	bar.warp.sync 	-1;
	wmma.mma.sync.aligned.row.col.m16n16k16.f16.f16 {%r21191, %r21192, %r21193, %r21194}, {%r2, %r2, %r2, %r2, %r2, %r2, %r2, %r2}, {%r2, %r2, %r2, %r2, %r2, %r2, %r2, %r2}, {%r21187, %r21188, %r21189, %r21190};
	bar.warp.sync 	-1;
	wmma.mma.sync.aligned.row.col.m16n16k16.f16.f16 {%r21195, %r21196, %r21197, %r21198}, {%r2, %r2, %r2, %r2, %r2, %r2, %r2, %r2}, {%r2, %r2, %r2, %r2, %r2, %r2, %r2, %r2}, {%r21191, %r21192, %r21193, %r21194};
	bar.warp.sync 	-1;
	wmma.mma.sync.aligned.row.col.m16n16k16.f16.f16 {%r21199, %r21200, %r21201, %r21202}, {%r2, %r2, %r2, %r2, %r2, %r2, %r2, %r2}, {%r2, %r2, %r2, %r2, %r2, %r2, %r2, %r2}, {%r21195, %r21196, %r21197, %r21198};
	bar.warp.sync 	-1;
	wmma.mma.sync.aligned.row.col.m16n16k16.f16.f16 {%r21203, %r21204, %r21205, %r21206}, {%r2, %r2, %r2, %r2, %r2, %r2, %r2, %r2}, {%r2, %r2, %r2, %r2, %r2, %r2, %r2, %r2}, {%r21199, %r21200, %r21201, %r21202};
	bar.warp.sync 	-1;
	wmma.mma.sync.aligned.row.col.m16n16k16.f16.f16 {%r21207, %r21208, %r21209, %r21210}, {%r2, %r2, %r2, %r2, %r2, %r2, %r2, %r2}, {%r2, %r2, %r2, %r2, %r2, %r2, %r2, %r2}, {%r21203, %r21204, %r21205, %r21206};
	bar.warp.sync 	-1;
	wmma.mma.sync.aligned.row.col.m16n16k16.f16.f16 {%r21211, %r21212, %r21213, %r21214}, {%r2, %r2, %r2, %r2, %r2, %r2, %r2, %r2}, {%r2, %r2, %r2, %r2, %r2, %r2, %r2, %r2}, {%r21207, %r21208, %r21209, %r21210};
	bar.warp.sync 	-1;
	wmma.mma.sync.aligned.row.col.m16n16k16.f16.f16 {%r21215, %r21216, %r21217, %r21218}, {%r2, %r2, %r2, %r2, %r2, %r2, %r2, %r2}, {%r2, %r2, %r2, %r2, %r2, %r2, %r2, %r2}, {%r21211, %r21212, %r21213, %r21214};
	bar.warp.sync 	-1;
	wmma.mma.sync.aligned.row.col.m16n16k16.f16.f16 {%r21219, %r21220, %r21221, %r21222}, {%r2, %r2, %r2, %r2, %r2, %r2, %r2, %r2}, {%r2, %r2, %r2, %r2, %r2, %r2, %r2, %r2}, {%r21215, %r21216, %r21217, %r21218};
	bar.warp.sync 	-1;
	wmma.mma.sync.aligned.row.col.m16n16k16.f16.f16 {%r21223, %r21224, %r21225, %r21226}, {%r2, %r2, %r2, %r2, %r2, %r2, %r2, %r2}, {%r2, %r2, %r2, %r2, %r2, %r2, %r2, %r2}, {%r21219, %r21220, %r21221, %r21222};
	bar.warp.sync 	-1;
	wmma.mma.sync.aligned.row.col.m16n16k16.f16.f16 {%r21227, %r21228, %r21229, %r21230}, {%r2, %r2, %r2, %r2, %r2, %r2, %r2, %r2}, {%r2, %r2, %r2, %r2, %r2, %r2, %r2, %r2}, {%r21223, %r21224, %r21225, %r21226};
	bar.warp.sync 	-1;
	wmma.mma.sync.aligned.row.col.m16n16k16.f16.f16 {%r21231, %r21232, %r21233, %r21234}, {%r2, %r2, %r2, %r2, %r2, %r2, %r2, %r2}, {%r2, %r2, %r2, %r2, %r2, %r2, %r2, %r2}, {%r21227, %r21228, %r21229, %r21230};
	bar.warp.sync 	-1;
	wmma.mma.sync.aligned.row.col.m16n16k16.f16.f16 {%r21235, %r21236, %r21237, %r21238}, {%r2, %r2, %r2, %r2, %r2, %r2, %r2, %r2}, {%r2, %r2, %r2, %r2, %r2, %r2, %r2, %r2}, {%r21231, %r21232, %r21233, %r21234};
	bar.warp.sync 	-1;
	wmma.mma.sync.aligned.row.col.m16n16k16.f16.f16 {%r21239, %r21240, %r21241, %r21242}, {%r2, %r2, %r2, %r2, %r2, %r2, %r2, %r2}, {%r2, %r2, %r2, %r2, %r2, %r2, %r2, %r2}, {%r21235, %r21236, %r21237, %r21238};
	bar.warp.sync 	-1;
	wmma.mma.sync.aligned.row.col.m16n16k16.f16.f16 {%r21243, %r21244, %r21245, %r21246}, {%r2, %r2, %r2, %r2, %r2, %r2, %r2, %r2}, {%r2, %r2, %r2, %r2, %r2, %r2, %r2, %r2}, {%r21239, %r21240, %r21241, %r21242};
	bar.warp.sync 	-1;
	wmma.mma.sync.aligned.row.col.m16n16k16.f16.f16 {%r21247, %r21248, %r21249, %r21250}, {%r2, %r2, %r2, %r2, %r2, %r2, %r2, %r2}, {%r2, %r2, %r2, %r2, %r2, %r2, %r2, %r2}, {%r21243, %r21244, %r21245, %r21246};
	bar.warp.sync 	-1;
	wmma.mma.sync.aligned.row.col.m16n16k16.f16.f16 {%r21251, %r21252, %r21253, %r21254}, {%r2, %r2, %r2, %r2, %r2, %r2, %r2, %r2}, {%r2, %r2, %r2, %r2, %r2, %r2, %r2, %r2}, {%r21247, %r21248, %r21249, %r21250};
	bar.warp.sync 	-1;
	wmma.mma.sync.aligned.row.col.m16n16k16.f16.f16 {%r21255, %r21256, %r21257, %r21258}, {%r2, %r2, %r2, %r2, %r2, %r2, %r2, %r2}, {%r2, %r2, %r2, %r2, %r2, %r2, %r2, %r2}, {%r21251, %r21252, %r21253, %r21254};
	bar.warp.sync 	-1;
	wmma.mma.sync.aligned.row.col.m16n16k16.f16.f16 {%r21259, %r21260, %r21261, %r21262}, {%r2, %r2, %r2, %r2, %r2, %r2, %r2, %r2}, {%r2, %r2, %r2, %r2, %r2, %r2, %r2, %r2}, {%r21255, %r21256, %r21257, %r21258};
	bar.warp.sync 	-1;
	wmma.mma.sync.aligned.row.col.m16n16k16.f16.f16 {%r21263, %r21264, %r21265, %r21266}, {%r2, %r2, %r2, %r2, %r2, %r2, %r2, %r2}, {%r2, %r2, %r2, %r2, %r2, %r2, %r2, %r2}, {%r21259, %r21260, %r21261, %r21262};
	bar.warp.sync 	-1;
	wmma.mma.sync.aligned.row.col.m16n16k16.f16.f16 {%r21267, %r21268, %r21269, %r21270}, {%r2, %r2, %r2, %r2, %r2, %r2, %r2, %r2}, {%r2, %r2, %r2, %r2, %r2, %r2, %r2, %r2}, {%r21263, %r21264, %r21265, %r21266};
	bar.warp.sync 	-1;
	wmma.mma.sync.aligned.row.col.m16n16k16.f16.f16 {%r21271, %r21272, %r21273, %r21274}, {%r2, %r2, %r2, %r2, %r2, %r2, %r2, %r2}, {%r2, %r2, %r2, %r2, %r2, %r2, %r2, %r2}, {%r21267, %r21268, %r21269, %r21270};
	bar.warp.sync 	-1;
	wmma.mma.sync.aligned.row.col.m16n16k16.f16.f16 {%r21275, %r21276, %r21277, %r21278}, {%r2, %r2, %r2, %r2, %r2, %r2, %r2, %r2}, {%r2, %r2, %r2, %r2, %r2, %r2, %r2, %r2}, {%r21271, %r21272, %r21273, %r21274};
	bar.warp.sync 	-1;
	wmma.mma.sync.aligned.row.col.m16n16k16.f16.f16 {%r21279, %r21280, %r21281, %r21282}, {%r2, %r2, %r2, %r2, %r2, %r2, %r2, %r2}, {%r2, %r2, %r2, %r2, %r2, %r2, %r2, %r2}, {%r21275, %r21276, %r21277, %r21278};
	bar.warp.sync 	-1;
	wmma.mma.sync.aligned.row.col.m16n16k16.f16.f16 {%r21283, %r21284, %r21285, %r21286}, {%r2, %r2, %r2, %r2, %r2, %r2, %r2, %r2}, {%r2, %r2, %r2, %r2, %r2, %r2, %r2, %r2}, {%r21279, %r21280, %r21281, %r21282};
	bar.warp.sync 	-1;
	wmma.mma.sync.aligned.row.col.m16n16k16.f16.f16 {%r21287, %r21288, %r21289, %r21290}, {%r2, %r2, %r2, %r2, %r2, %r2, %r2, %r2}, {%r2, %r2, %r2, %r2, %r2, %r2, %r2, %r2}, {%r21283, %r21284, %r21285, %r21286};
	bar.warp.sync 	-1;
	wmma.mma.sync.aligned.row.col.m16n16k16.f16.f16 {%r21291, %r21292, %r21293, %r21294}, {%r2, %r2, %r2, %r2, %r2, %r2, %r2, %r2}, {%r2, %r2, %r2, %r2, %r2, %r2, %r2, %r2}, {%r21287, %r21288, %r21289, %r21290};
	bar.warp.sync 	-1;
	wmma.mma.sync.aligned.row.col.m16n16k16.f16.f16 {%r21295, %r21296, %r21297, %r21298}, {%r2, %r2, %r2, %r2, %r2, %r2, %r2, %r2}, {%r2, %r2, %r2, %r2, %r2, %r2, %r2, %r2}, {%r21291, %r21292, %r21293, %r21294};
	bar.warp.sync 	-1;
	wmma.mma.sync.aligned.row.col.m16n16k16.f16.f16 {%r21299, %r21300, %r21301, %r21302}, {%r2, %r2, %r2, %r2, %r2, %r2, %r2, %r2}, {%r2, %r2, %r2, %r2, %r2, %r2, %r2, %r2}, {%r21295, %r21296, %r21297, %r21298};
	bar.warp.sync 	-1;
	wmma.mma.sync.aligned.row.col.m16n16k16.f16.f16 {%r21303, %r21304, %r21305, %r21306}, {%r2, %r2, %r2, %r2, %r2, %r2, %r2, %r2}, {%r2, %r2, %r2, %r2, %r2, %r2, %r2, %r2}, {%r21299, %r21300, %r21301, %r21302};
	bar.warp.sync 	-1;
	wmma.mma.sync.aligned.row.col.m16n16k16.f16.f16 {%r21307, %r21308, %r21309, %r21310}, {%r2, %r2, %r2, %r2, %r2, %r2, %r2, %r2}, {%r2, %r2, %r2, %r2, %r2, %r2, %r2, %r2}, {%r21303, %r21304, %r21305, %r21306};
	bar.warp.sync 	-1;
	wmma.mma.sync.aligned.row.col.m16n16k16.f16.f16 {%r21311, %r21312, %r21313, %r21314}, {%r2, %r2, %r2, %r2, %r2, %r2, %r2, %r2}, {%r2, %r2, %r2, %r2, %r2, %r2, %r2, %r2}, {%r21307, %r21308, %r21309, %r21310};
	bar.warp.sync 	-1;
	wmma.mma.sync.aligned.row.col.m16n16k16.f16.f16 {%r21315, %r21316, %r21317, %r21318}, {%r2, %r2, %r2, %r2, %r2, %r2, %r2, %r2}, {%r2, %r2, %r2, %r2, %r2, %r2, %r2, %r2}, {%r21311, %r21312, %r21313, %r21314};
	bar.warp.sync 	-1;
	wmma.mma.sync.aligned.row.col.m16n16k16.f16.f16 {%r21319, %r21320, %r21321, %r21322}, {%r2, %r2, %r2, %r2, %r2, %r2, %r2, %r2}, {%r2, %r2, %r2, %r2, %r2, %r2, %r2, %r2}, {%r21315, %r21316, %r21317, %r21318};
	bar.warp.sync 	-1;
	wmma.mma.sync.aligned.row.col.m16n16k16.f16.f16 {%r21323, %r21324, %r21325, %r21326}, {%r2, %r2, %r2, %r2, %r2, %r2, %r2, %r2}, {%r2, %r2, %r2, %r2, %r2, %r2, %r2, %r2}, {%r21319, %r21320, %r21321, %r21322};
	bar.warp.sync 	-1;
	wmma.mma.sync.aligned.row.col.m16n16k16.f16.f16 {%r21327, %r21328, %r21329, %r21330}, {%r2, %r2, %r2, %r2, %r2, %r2, %r2, %r2}, {%r2, %r2, %r2, %r2, %r2, %r2, %r2, %r2}, {%r21323, %r21324, %r21325, %r21326};
	bar.warp.sync 	-1;
	wmma.mma.sync.aligned.row.col.m16n16k16.f16.f16 {%r21331, %r21332, %r21333, %r21334}, {%r2, %r2, %r2, %r2, %r2, %r2, %r2, %r2}, {%r2, %r2, %r2, %r2, %r2, %r2, %r2, %r2}, {%r21327, %r21328, %r21329, %r21330};
	bar.warp.sync 	-1;
	wmma.mma.sync.aligned.row.col.m16n16k16.f16.f16 {%r21335, %r21336, %r21337, %r21338}, {%r2, %r2, %r2, %r2, %r2, %r2, %r2, %r2}, {%r2, %r2, %r2, %r2, %r2, %r2, %r2, %r2}, {%r21331, %r21332, %r21333, %r21334};
	bar.warp.sync 	-1;
	wmma.mma.sync.aligned.row.col.m16n16k16.f16.f16 {%r21339, %r21340, %r21341, %r21342}, {%r2, %r2, %r2, %r2, %r2, %r2, %r2, %r2}, {%r2, %r2, %r2, %r2, %r2, %r2, %r2, %r2}, {%r21335, %r21336, %r21337, %r21338};
	bar.warp.sync 	-1;
	wmma.mma.sync.aligned.row.col.m16n16k16.f16.f16 {%r21343, %r21344, %r21345, %r21346}, {%r2, %r2, %r2, %r2, %r2, %r2, %r2, %r2}, {%r2, %r2, %r2, %r2, %r2, %r2, %r2, %r2}, {%r21339, %r21340, %r21341, %r21342};
	bar.warp.sync 	-1;
	wmma.mma.sync.aligned.row.col.m16n16k16.f16.f16 {%r21347, %r21348, %r21349, %r21350}, {%r2, %r2, %r2, %r2, %r2, %r2, %r2, %r2}, {%r2, %r2, %r2, %r2, %r2, %r2, %r2, %r2}, {%r21343, %r21344, %r21345, %r21346};
	bar.warp.sync 	-1;
	wmma.mma.sync.aligned.row.col.m16n16k16.f16.f16 {%r21351, %r21352, %r21353, %r21354}, {%r2, %r2, %r2, %r2, %r2, %r2, %r2, %r2}, {%r2, %r2, %r2, %r2, %r2, %r2, %r2, %r2}, {%r21347, %r21348, %r21349, %r21350};
	bar.warp.sync 	-1;
	wmma.mma.sync.aligned.row.col.m16n16k16.f16.f16 {%r21355, %r21356, %r21357, %r21358}, {%r2, %r2, %r2, %r2, %r2, %r2, %r2, %r2}, {%r2, %r2, %r2, %r2, %r2, %r2, %r2, %r2}, {%r21351, %r21352, %r21353, %r21354};
	bar.warp.sync 	-1;
	wmma.mma.sync.aligned.row.col.m16n16k16.f16.f16 {%r21359, %r21360, %r21361, %r21362}, {%r2, %r2, %r2, %r2, %r2, %r2, %r2, %r2}, {%r2, %r2, %r2, %r2, %r2, %r2, %r2, %r2}, {%r21355, %r21356, %r21357, %r21358};
	bar.warp.sync 	-1;
	wmma.mma.sync.aligned.row.col.m16n16k16.f16.f16 {%r21363, %r21364, %r21365, %r21366}, {%r2, %r2, %r2, %r2, %r2, %r2, %r2, %r2}, {%r2, %r2, %r2, %r2, %r2, %r2, %r2, %r2}, {%r21359, %r21360, %r21361, %r21362};
	bar.warp.sync 	-1;
	wmma.mma.sync.aligned.row.col.m16n16k16.f16.f16 {%r21367, %r21368, %r21369, %r21370}, {%r2, %r2, %r2, %r2, %r2, %r2, %r2, %r2}, {%r2, %r2, %r2, %r2, %r2, %r2, %r2, %r2}, {%r21363, %r21364, %r21365, %r21366};
	bar.warp.sync 	-1;
	wmma.mma.sync.aligned.row.col.m16n16k16.f16.f16 {%r21371, %r21372, %r21373, %r21374}, {%r2, %r2, %r2, %r2, %r2, %r2, %r2, %r2}, {%r2, %r2, %r2, %r2, %r2, %r2, %r2, %r2}, {%r21367, %r21368, %r21369, %r21370};
	bar.warp.sync 	-1;
	wmma.mma.sync.aligned.row.col.m16n16k16.f16.f16 {%r21375, %r21376, %r21377, %r21378}, {%r2, %r2, %r2, %r2, %r2, %r2, %r2, %r2}, {%r2, %r2, %r2, %r2, %r2, %r2, %r2, %r2}, {%r21371, %r21372, %r21373, %r21374};
	bar.warp.sync 	-1;
	wmma.mma.sync.aligned.row.col.m16n16k16.f16.f16 {%r21379, %r21380, %r21381, %r21382}, {%r2, %r2, %r2, %r2, %r2, %r2, %r2, %r2}, {%r2, %r2, %r2, %r2, %r2, %r2, %r2, %r2}, {%r21375, %r21376, %r21377, %r21378};
	bar.warp.sync 	-1;
	wmma.mma.sync.aligned.row.col.m16n16k16.f16.f16 {%r21383, %r21384, %r21385, %r21386}, {%r2, %r2, %r2, %r2, %r2, %r2, %r2, %r2}, {%r2, %r2, %r2, %r2, %r2, %r2, %r2, %r2}, {%r21379, %r21380, %r21381, %r21382};
	bar.warp.sync 	-1;
	wmma.mma.sync.aligned.row.col.m16n16k16.f16.f16 {%r21387, %r21388, %r21389, %r21390}, {%r2, %r2, %r2, %r2, %r2, %r2, %r2, %r2}, {%r2, %r2, %r2, %r2, %r2, %r2, %r2, %r2}, {%r21383, %r21384, %r21385, %r21386};
	bar.warp.sync 	-1;
	wmma.mma.sync.aligned.row.col.m16n16k16.f16.f16 {%r21391, %r21392, %r21393, %r21394}, {%r2, %r2, %r2, %r2, %r2, %r2, %r2, %r2}, {%r2, %r2, %r2, %r2, %r2, %r2, %r2, %r2}, {%r21387, %r21388, %r21389, %r21390};
	bar.warp.sync 	-1;
	wmma.mma.sync.aligned.row.col.m16n16k16.f16.f16 {%r21395, %r21396, %r21397, %r21398}, {%r2, %r2, %r2, %r2, %r2, %r2, %r2, %r2}, {%r2, %r2, %r2, %r2, %r2, %r2, %r2, %r2}, {%r21391, %r21392, %r21393, %r21394};
	bar.warp.sync 	-1;
	wmma.mma.sync.aligned.row.col.m16n16k16.f16.f16 {%r21399, %r21400, %r21401, %r21402}, {%r2, %r2, %r2, %r2, %r2, %r2, %r2, %r2}, {%r2, %r2, %r2, %r2, %r2, %r2, %r2, %r2}, {%r21395, %r21396, %r21397, %r21398};
	bar.warp.sync 	-1;
	wmma.mma.sync.aligned.row.col.m16n16k16.f16.f16 {%r21403, %r21404, %r21405, %r21406}, {%r2, %r2, %r2, %r2, %r2, %r2, %r2, %r2}, {%r2, %r2, %r2, %r2, %r2, %r2, %r2, %r2}, {%r21399, %r21400, %r21401, %r21402};
	bar.warp.sync 	-1;
	wmma.mma.sync.aligned.row.col.m16n16k16.f16.f16 {%r21407, %r21408, %r21409, %r21410}, {%r2, %r2, %r2, %r2, %r2, %r2, %r2, %r2}, {%r2, %r2, %r2, %r2, %r2, %r2, %r2, %r2}, {%r21403, %r21404, %r21405, %r21406};
	bar.warp.sync 	-1;
	wmma.mma.sync.aligned.row.col.m16n16k16.f16.f16 {%r21411, %r21412, %r21413, %r21414}, {%r2, %r2, %r2, %r2, %r2, %r2, %r2, %r2}, {%r2, %r2, %r2, %r2, %r2, %r2, %r2, %r2}, {%r21407, %r21408, %r21409, %r21410};
	bar.warp.sync 	-1;
	wmma.mma.sync.aligned.row.col.m16n16k16.f16.f16 {%r21415, %r21416, %r21417, %r21418}, {%r2, %r2, %r2, %r2, %r2, %r2, %r2, %r2}, {%r2, %r2, %r2, %r2, %r2, %r2, %r2, %r2}, {%r21411, %r21412, %r21413, %r21414};
	bar.warp.sync 	-1;
	wmma.mma.sync.aligned.row.col.m16n16k16.f16.f16 {%r21419, %r21420, %r21421, %r21422}, {%r2, %r2, %r2, %r2, %r2, %r2, %r2, %r2}, {%r2, %r2, %r2, %r2, %r2, %r2, %r2, %r2}, {%r21415, %r21416, %r21417, %r21418};
	bar.warp.sync 	-1;
	wmma.mma.sync.aligned.row.col.m16n16k16.f16.f16 {%r21423, %r21424, %r21425, %r21426}, {%r2, %r2, %r2, %r2, %r2, %r2, %r2, %r2}, {%r2, %r2, %r2, %r2, %r2, %r2, %r2, %r2}, {%r21419, %r21420, %r21421, %r21422};
	bar.warp.sync 	-1;
	wmma.mma.sync.aligned.row.col.m16n16k16.f16.f16 {%r21427, %r21428, %r21429, %r21430}, {%r2, %r2, %r2, %r2, %r2, %r2, %r2, %r2}, {%r2, %r2, %r2, %r2, %r2, %r2, %r2, %r2}, {%r21423, %r21424, %r21425, %r21426};
	bar.warp.sync 	-1;
	wmma.mma.sync.aligned.row.col.m16n16k16.f16.f16 {%r21431, %r21432, %r21433, %r21434}, {%r2, %r2, %r2, %r2, %r2, %r2, %r2, %r2}, {%r2, %r2, %r2, %r2, %r2, %r2, %r2, %r2}, {%r21427, %r21428, %r21429, %r21430};
	bar.warp.sync 	-1;
	wmma.mma.sync.aligned.row.col.m16n16k16.f16.f16 {%r21435, %r21436, %r21437, %r21438}, {%r2, %r2, %r2, %r2, %r2, %r2, %r2, %r2}, {%r2, %r2, %r2, %r2, %r2, %r2, %r2, %r2}, {%r21431, %r21432, %r21433, %r21434};
	bar.warp.sync 	-1;
	wmma.mma.sync.aligned.row.col.m16n16k16.f16.f16 {%r21439, %r21440, %r21441, %r21442}, {%r2, %r2, %r2, %r2, %r2, %r2, %r2, %r2}, {%r2, %r2, %r2, %r2, %r2, %r2, %r2, %r2}, {%r21435, %r21436, %r21437, %r21438};
	bar.warp.sync 	-1;
	wmma.mma.sync.aligned.row.col.m16n16k16.f16.f16 {%r21443, %r21444, %r21445, %r21446}, {%r2, %r2, %r2, %r2, %r2, %r2, %r2, %r2}, {%r2, %r2, %r2, %r2, %r2, %r2, %r2, %r2}, {%r21439, %r21440, %r21441, %r21442};
	bar.warp.sync 	-1;
	wmma.mma.sync.aligned.row.col.m16n16k16.f16.f16 {%r21447, %r21448, %r21449, %r21450}, {%r2, %r2, %r2, %r2, %r2, %r2, %r2, %r2}, {%r2, %r2, %r2, %r2, %r2, %r2, %r2, %r2}, {%r21443, %r21444, %r21445, %r21446};
	bar.warp.sync 	-1;
	wmma.mma.sync.aligned.row.col.m16n16k16.f16.f16 {%r21451, %r21452, %r21453, %r21454}, {%r2, %r2, %r2, %r2, %r2, %r2, %r2, %r2}, {%r2, %r2, %r2, %r2, %r2, %r2, %r2, %r2}, {%r21447, %r21448, %r21449, %r21450};
	bar.warp.sync 	-1;
	wmma.mma.sync.aligned.row.col.m16n16k16.f16.f16 {%r21455, %r21456, %r21457, %r21458}, {%r2, %r2, %r2, %r2, %r2, %r2, %r2, %r2}, {%r2, %r2, %r2, %r2, %r2, %r2, %r2, %r2}, {%r21451, %r21452, %r21453, %r21454};
	bar.warp.sync 	-1;
	wmma.mma.sync.aligned.row.col.m16n16k16.f16.f16 {%r21459, %r21460, %r21461, %r21462}, {%r2, %r2, %r2, %r2, %r2, %r2, %r2, %r2}, {%r2, %r2, %r2, %r2, %r2, %r2, %r2, %r2}, {%r21455, %r21456, %r21457, %r21458};
	bar.warp.sync 	-1;
	wmma.mma.sync.aligned.row.col.m16n16k16.f16.f16 {%r21463, %r21464, %r21465, %r21466}, {%r2, %r2, %r2, %r2, %r2, %r2, %r2, %r2}, {%r2, %r2, %r2, %r2, %r2, %r2, %r2, %r2}, {%r21459, %r21460, %r21461, %r21462};
	bar.warp.sync 	-1;
	wmma.mma.sync.aligned.row.col.m16n16k16.f16.f16 {%r21467, %r21468, %r21469, %r21470}, {%r2, %r2, %r2, %r2, %r2, %r2, %r2, %r2}, {%r2, %r2, %r2, %r2, %r2, %r2, %r2, %r2}, {%r21463, %r21464, %r21465, %r21466};
	bar.warp.sync 	-1;
	wmma.mma.sync.aligned.row.col.m16n16k16.f16.f16 {%r21471, %r21472, %r21473, %r21474}, {%r2, %r2, %r2, %r2, %r2, %r2, %r2, %r2}, {%r2, %r2, %r2, %r2, %r2, %r2, %r2, %r2}, {%r21467, %r21468, %r21469, %r21470};
	bar.warp.sync 	-1;
	wmma.mma.sync.aligned.row.col.m16n16k16.f16.f16 {%r21475, %r21476, %r21477, %r21478}, {%r2, %r2, %r2, %r2, %r2, %r2, %r2, %r2}, {%r2, %r2, %r2, %r2, %r2, %r2, %r2, %r2}, {%r21471, %r21472, %r21473, %r21474};
	bar.warp.sync 	-1;
	wmma.mma.sync.aligned.row.col.m16n16k16.f16.f16 {%r21479, %r21480, %r21481, %r21482}, {%r2, %r2, %r2, %r2, %r2, %r2, %r2, %r2}, {%r2, %r2, %r2, %r2, %r2, %r2, %r2, %r2}, {%r21475, %r21476, %r21477, %r21478};
	bar.warp.sync 	-1;
	wmma.mma.sync.aligned.row.col.m16n16k16.f16.f16 {%r21483, %r21484, %r21485, %r21486}, {%r2, %r2, %r2, %r2, %r2, %r2, %r2, %r2}, {%r2, %r2, %r2, %r2, %r2, %r2, %r2, %r2}, {%r21479, %r21480, %r21481, %r21482};
	bar.warp.sync 	-1;
	wmma.mma.sync.aligned.row.col.m16n16k16.f16.f16 {%r21487, %r21488, %r21489, %r21490}, {%r2, %r2, %r2, %r2, %r2, %r2, %r2, %r2}, {%r2, %r2, %r2, %r2, %r2, %r2, %r2, %r2}, {%r21483, %r21484, %r21485, %r21486};
	bar.warp.sync 	-1;
	wmma.mma.sync.aligned.row.col.m16n16k16.f16.f16 {%r21491, %r21492, %r21493, %r21494}, {%r2, %r2, %r2, %r2, %r2, %r2, %r2, %r2}, {%r2, %r2, %r2, %r2, %r2, %r2, %r2, %r2}, {%r21487, %r21488, %r21489, %r21490};
	bar.warp.sync 	-1;
	wmma.mma.sync.aligned.row.col.m16n16k16.f16.f16 {%r21495, %r21496, %r21497, %r21498}, {%r2, %r2, %r2, %r2, %r2, %r2, %r2, %r2}, {%r2, %r2, %r2, %r2, %r2, %r2, %r2, %r2}, {%r21491, %r21492, %r21493, %r21494};
	bar.warp.sync 	-1;
	wmma.mma.sync.aligned.row.col.m16n16k16.f16.f16 {%r21499, %r21500, %r21501, %r21502}, {%r2, %r2, %r2, %r2, %r2, %r2, %r2, %r2}, {%r2, %r2, %r2, %r2, %r2, %r2, %r2, %r2}, {%r21495, %r21496, %r21497, %r21498};
	bar.warp.sync 	-1;
	wmma.mma.sync.aligned.row.col.m16n16k16.f16.f16 {%r21503, %r21504, %r21505, %r21506}, {%r2, %r2, %r2, %r2, %r2, %r2, %r2, %r2}, {%r2, %r2, %r2, %r2, %r2, %r2, %r2, %r2}, {%r21499, %r21500, %r21501, %r21502};
	bar.warp.sync 	-1;
	wmma.mma.sync.aligned.row.col.m16n16k16.f16.f16 {%r21507, %r21508, %r21509, %r21510}, {%r2, %r2, %r2, %r2, %r2, %r2, %r2, %r2}, {%r2, %r2, %r2, %r2, %r2, %r2, %r2, %r2}, {%r21503, %r21504, %r21505, %r21506};
	bar.warp.sync 	-1;
	wmma.mma.sync.aligned.row.col.m16n16k16.f16.f16 {%r21511, %r21512, %r21513, %r21514}, {%r2, %r2, %r2, %r2, %r2, %r2, %r2, %r2}, {%r2, %r2, %r2, %r2, %r2, %r2, %r2, %r2}, {%r21507, %r21508, %r21509, %r21510};
	bar.warp.sync 	-1;
	wmma.mma.sync.aligned.row.col.m16n16k16.f16.f16 {%r21515, %r21516, %r21517, %r21518}, {%r2, %r2, %r2, %r2, %r2, %r2, %r2, %r2}, {%r2, %r2, %r2, %r2, %r2, %r2, %r2, %r2}, {%r21511, %r21512, %r21513, %r21514};
	bar.warp.sync 	-1;
	wmma.mma.sync.aligned.row.col.m16n16k16.f16.f16 {%r21519, %r21520, %r21521, %r21522}, {%r2, %r2, %r2, %r2, %r2, %r2, %r2, %r2}, {%r2, %r2, %r2, %r2, %r2, %r2, %r2, %r2}, {%r21515, %r21516, %r21517, %r21518};
	bar.warp.sync 	-1;
	wmma.mma.sync.aligned.row.col.m16n16k16.f16.f16 {%r21523, %r21524, %r21525, %r21526}, {%r2, %r2, %r2, %r2, %r2, %r2, %r2, %r2}, {%r2, %r2, %r2, %r2, %r2, %r2, %r2, %r2}, {%r21519, %r21520, %r21521, %r21522};
	bar.warp.sync 	-1;
	wmma.mma.sync.aligned.row.col.m16n16k16.f16.f16 {%r21527, %r21528, %r21529, %r21530}, {%r2, %r2, %r2, %r2, %r2, %r2, %r2, %r2}, {%r2, %r2, %r2, %r2, %r2, %r2, %r2, %r2}, {%r21523, %r21524, %r21525, %r21526};
	bar.warp.sync 	-1;
	wmma.mma.sync.aligned.row.col.m16n16k16.f16.f16 {%r21531, %r21532, %r21533, %r21534}, {%r2, %r2, %r2, %r2, %r2, %r2, %r2, %r2}, {%r2, %r2, %r2, %r2, %r2, %r2, %r2, %r2}, {%r21527, %r21528, %r21529, %r21530};
	bar.warp.sync 	-1;
	wmma.mma.sync.aligned.row.col.m16n16k16.f16.f16 {%r21535, %r21536, %r21537, %r21538}, {%r2, %r2, %r2, %r2, %r2, %r2, %r2, %r2}, {%r2, %r2, %r2, %r2, %r2, %r2, %r2, %r2}, {%r21531, %r21532, %r21533, %r21534};
	bar.warp.sync 	-1;
	wmma.mma.sync.aligned.row.col.m16n16k16.f16.f16 {%r21539, %r21540, %r21541, %r21542}, {%r2, %r2, %r2, %r2, %r2, %r2, %r2, %r2}, {%r2, %r2, %r2, %r2, %r2, %r2, %r2, %r2}, {%r21535, %r21536, %r21537, %r21538};
	bar.warp.sync 	-1;
	wmma.mma.sync.aligned.row.col.m16n16k16.f16.f16 {%r21543, %r21544, %r21545, %r21546}, {%r2, %r2, %r2, %r2, %r2, %r2, %r2, %r2}, {%r2, %r2, %r2, %r2, %r2, %r2, %r2, %r2}, {%r21539, %r21540, %r21541, %r21542};
	bar.warp.sync 	-1;
	wmma.mma.sync.aligned.row.col.m16n16k16.f16.f16 {%r21547, %r21548, %r21549, %r21550}, {%r2, %r2, %r2, %r2, %r2, %r2, %r2, %r2}, {%r2, %r2, %r2, %r2, %r2, %r2, %r2, %r2}, {%r21543, %r21544, %r21545, %r21546};
	bar.warp.sync 	-1;
	wmma.mma.sync.aligned.row.col.m16n16k16.f16.f16 {%r21551, %r21552, %r21553, %r21554}, {%r2, %r2, %r2, %r2, %r2, %r2, %r2, %r2}, {%r2, %r2, %r2, %r2, %r2, %r2, %r2, %r2}, {%r21547, %r21548, %r21549, %r21550};
	bar.warp.sync 	-1;
	wmma.mma.sync.aligned.row.col.m16n16k16.f16.f16 {%r21555, %r21556, %r21557, %r21558}, {%r2, %r2, %r2, %r2, %r2, %r2, %r2, %r2}, {%r2, %r2, %r2, %r2, %r2, %r2, %r2, %r2}, {%r21551, %r21552, %r21553, %r21554};
	bar.warp.sync 	-1;
	wmma.mma.sync.aligned.row.col.m16n16k16.f16.f16 {%r21559, %r21560, %r21561, %r21562}, {%r2, %r2, %r2, %r2, %r2, %r2, %r2, %r2}, {%r2, %r2, %r2, %r2, %r2, %r2, %r2, %r2}, {%r21555, %r21556, %r21557, %r21558};
	bar.warp.sync 	-1;
	wmma.mma.sync.aligned.row.col.m16n16k16.f16.f16 {%r21563, %r21564, %r21565, %r21566}, {%r2, %r2, %r2, %r2, %r2, %r2, %r2, %r2}, {%r2, %r2, %r2, %r2, %r2, %r2, %r2, %r2}, {%r21559, %r21560, %r21561, %r21562};
	bar.warp.sync 	-1;
	wmma.mma.sync.aligned.row.col.m16n16k16.f16.f16 {%r21567, %r21568, %r21569, %r21570}, {%r2, %r2, %r2, %r2, %r2, %r2, %r2, %r2}, {%r2, %r2, %r2, %r2, %r2, %r2, %r2, %r2}, {%r21563, %r21564, %r21565, %r21566};
	bar.warp.sync 	-1;
	wmma.mma.sync.aligned.row.col.m16n16k16.f16.f16 {%r21571, %r21572, %r21573, %r21574}, {%r2, %r2, %r2, %r2, %r2, %r2, %r2, %r2}, {%r2, %r2, %r2, %r2, %r2, %r2, %r2, %r2}, {%r21567, %r21568, %r21569, %r21570};
	bar.warp.sync 	-1;
	wmma.mma.sync.aligned.row.col.m16n16k16.f16.f16 {%r21575, %r21576, %r21577, %r21578}, {%r2, %r2, %r2, %r2, %r2, %r2, %r2, %r2}, {%r2, %r2, %r2, %r2, %r2, %r2, %r2, %r2}, {%r21571, %r21572, %r21573, %r21574};
	bar.warp.sync 	-1;
	wmma.mma.sync.aligned.row.col.m16n16k16.f16.f16 {%r21579, %r21580, %r21581, %r21582}, {%r2, %r2, %r2, %r2, %r2, %r2, %r2, %r2}, {%r2, %r2, %r2, %r2, %r2, %r2, %r2, %r2}, {%r21575, %r21576, %r21577, %r21578};
	bar.warp.sync 	-1;
	wmma.mma.sync.aligned.row.col.m16n16k16.f16.f16 {%r21583, %r21584, %r21585, %r21586}, {%r2, %r2, %r2, %r2, %r2, %r2, %r2, %r2}, {%r2, %r2, %r2, %r2, %r2, %r2, %r2, %r2}, {%r21579, %r21580, %r21581, %r21582};
	bar.warp.sync 	-1;
	wmma.mma.sync.aligned.row.col.m16n16k16.f16.f16 {%r21587, %r21588, %r21589, %r21590}, {%r2, %r2, %r2, %r2, %r2, %r2, %r2, %r2}, {%r2, %r2, %r2, %r2, %r2, %r2, %r2, %r2}, {%r21583, %r21584, %r21585, %r21586};
	bar.warp.sync 	-1;
	wmma.mma.sync.aligned.row.col.m16n16k16.f16.f16 {%r21591, %r21592, %r21593, %r21594}, {%r2, %r2, %r2, %r2, %r2, %r2, %r2, %r2}, {%r2, %r2, %r2, %r2, %r2, %r2, %r2, %r2}, {%r21587, %r21588, %r21589, %r21590};
	bar.warp.sync 	-1;
	wmma.mma.sync.aligned.row.col.m16n16k16.f16.f16 {%r21595, %r21596, %r21597, %r21598}, {%r2, %r2, %r2, %r2, %r2, %r2, %r2, %r2}, {%r2, %r2, %r2, %r2, %r2, %r2, %r2, %r2}, {%r21591, %r21592, %r21593, %r21594};
	bar.warp.sync 	-1;
	wmma.mma.sync.aligned.row.col.m16n16k16.f16.f16 {%r21599, %r21600, %r21601, %r21602}, {%r2, %r2, %r2, %r2, %r2, %r2, %r2, %r2}, {%r2, %r2, %r2, %r2, %r2, %r2, %r2, %r2}, {%r21595, %r21596, %r21597, %r21598};
	bar.warp.sync 	-1;
	wmma.mma.sync.aligned.row.col.m16n16k16.f16.f16 {%r21603, %r21604, %r21605, %r21606}, {%r2, %r2, %r2, %r2, %r2, %r2, %r2, %r2}, {%r2, %r2, %r2, %r2, %r2, %r2, %r2, %r2}, {%r21599, %r21600, %r21601, %r21602};
	bar.warp.sync 	-1;
	wmma.mma.sync.aligned.row.col.m16n16k16.f16.f16 {%r21607, %r21608, %r21609, %r21610}, {%r2, %r2, %r2, %r2, %r2, %r2, %r2, %r2}, {%r2, %r2, %r2, %r2, %r2, %r2, %r2, %r2}, {%r21603, %r21604, %r21605, %r21606};
	bar.warp.sync 	-1;
	wmma.mma.sync.aligned.row.col.m16n16k16.f16.f16 {%r21611, %r21612, %r21613, %r21614}, {%r2, %r2, %r2, %r2, %r2, %r2, %r2, %r2}, {%r2, %r2, %r2, %r2, %r2, %r2, %r2, %r2}, {%r21607, %r21608, %r21609, %r21610};
	bar.warp.sync 	-1;
	wmma.mma.sync.aligned.row.col.m16n16k16.f16.f16 {%r21615, %r21616, %r21617, %r21618}, {%r2, %r2, %r2, %r2, %r2, %r2, %r2, %r2}, {%r2, %r2, %r2, %r2, %r2, %r2, %r2, %r2}, {%r21611, %r21612, %r21613, %r21614};
	bar.warp.sync 	-1;
	wmma.mma.sync.aligned.row.col.m16n16k16.f16.f16 {%r21619, %r21620, %r21621, %r21622}, {%r2, %r2, %r2, %r2, %r2, %r2, %r2, %r2}, {%r2, %r2, %r2, %r2, %r2, %r2, %r2, %r2}, {%r21615, %r21616, %r21617, %r21618};
	bar.warp.sync 	-1;
	wmma.mma.sync.aligned.row.col.m16n16k16.f16.f16 {%r21623, %r21624, %r21625, %r21626}, {%r2, %r2, %r2, %r2, %r2, %r2, %r2, %r2}, {%r2, %r2, %r2, %r2, %r2, %r2, %r2, %r2}, {%r21619, %r21620, %r21621, %r21622};
	bar.warp.sync 	-1;
	wmma.mma.sync.aligned.row.col.m16n16k16.f16.f16 {%r21627, %r21628, %r21629, %r21630}, {%r2, %r2, %r2, %r2, %r2, %r2, %r2, %r2}, {%r2, %r2, %r2, %r2, %r2, %r2, %r2, %r2}, {%r21623, %r21624, %r21625, %r21626};
	bar.warp.sync 	-1;
	wmma.mma.sync.aligned.row.col.m16n16k16.f16.f16 {%r21631, %r21632, %r21633, %r21634}, {%r2, %r2, %r2, %r2, %r2, %r2, %r2, %r2}, {%r2, %r2, %r2, %r2, %r2, %r2, %r2, %r2}, {%r21627, %r21628, %r21629, %r21630};
	bar.warp.sync 	-1;
	wmma.mma.sync.aligned.row.col.m16n16k16.f16.f16 {%r21635, %r21636, %r21637, %r21638}, {%r2, %r2, %r2, %r2, %r2, %r2, %r2, %r2}, {%r2, %r2, %r2, %r2, %r2, %r2, %r2, %r2}, {%r21631, %r21632, %r21633, %r21634};
	bar.warp.sync 	-1;
	wmma.mma.sync.aligned.row.col.m16n16k16.f16.f16 {%r21639, %r21640, %r21641, %r21642}, {%r2, %r2, %r2, %r2, %r2, %r2, %r2, %r2}, {%r2, %r2, %r2, %r2, %r2, %r2, %r2, %r2}, {%r21635, %r21636, %r21637, %r21638};
	bar.warp.sync 	-1;
	wmma.mma.sync.aligned.row.col.m16n16k16.f16.f16 {%r21643, %r21644, %r21645, %r21646}, {%r2, %r2, %r2, %r2, %r2, %r2, %r2, %r2}, {%r2, %r2, %r2, %r2, %r2, %r2, %r2, %r2}, {%r21639, %r21640, %r21641, %r21642};
	bar.warp.sync 	-1;
	wmma.mma.sync.aligned.row.col.m16n16k16.f16.f16 {%r21647, %r21648, %r21649, %r21650}, {%r2, %r2, %r2, %r2, %r2, %r2, %r2, %r2}, {%r2, %r2, %r2, %r2, %r2, %r2, %r2, %r2}, {%r21643, %r21644, %r21645, %r21646};
	bar.warp.sync 	-1;
	wmma.mma.sync.aligned.row.col.m16n16k16.f16.f16 {%r21651, %r21652, %r21653, %r21654}, {%r2, %r2, %r2, %r2, %r2, %r2, %r2, %r2}, {%r2, %r2, %r2, %r2, %r2, %r2, %r2, %r2}, {%r21647, %r21648, %r21649, %r21650};
	bar.warp.sync 	-1;
	wmma.mma.sync.aligned.row.col.m16n16k16.f16.f16 {%r21655, %r21656, %r21657, %r21658}, {%r2, %r2, %r2, %r2, %r2, %r2, %r2, %r2}, {%r2, %r2, %r2, %r2, %r2, %r2, %r2, %r2}, {%r21651, %r21652, %r21653, %r21654};
	bar.warp.sync 	-1;
	wmma.mma.sync.aligned.row.col.m16n16k16.f16.f16 {%r21659, %r21660, %r21661, %r21662}, {%r2, %r2, %r2, %r2, %r2, %r2, %r2, %r2}, {%r2, %r2, %r2, %r2, %r2, %r2, %r2, %r2}, {%r21655, %r21656, %r21657, %r21658};
	bar.warp.sync 	-1;
	wmma.mma.sync.aligned.row.col.m16n16k16.f16.f16 {%r21663, %r21664, %r21665, %r21666}, {%r2, %r2, %r2, %r2, %r2, %r2, %r2, %r2}, {%r2, %r2, %r2, %r2, %r2, %r2, %r2, %r2}, {%r21659, %r21660, %r21661, %r21662};
	bar.warp.sync 	-1;
	wmma.mma.sync.aligned.row.col.m16n16k16.f16.f16 {%r21667, %r21668, %r21669, %r21670}, {%r2, %r2, %r2, %r2, %r2, %r2, %r2, %r2}, {%r2, %r2, %r2, %r2, %r2, %r2, %r2, %r2}, {%r21663, %r21664, %r21665, %r21666};
	bar.warp.sync 	-1;
	wmma.mma.sync.aligned.row.col.m16n16k16.f16.f16 {%r21671, %r21672, %r21673, %r21674}, {%r2, %r2, %r2, %r2, %r2, %r2, %r2, %r2}, {%r2, %r2, %r2, %r2, %r2, %r2, %r2, %r2}, {%r21667, %r21668, %r21669, %r21670};
	bar.warp.sync 	-1;
	wmma.mma.sync.aligned.row.col.m16n16k16.f16.f16 {%r21675, %r21676, %r21677, %r21678}, {%r2, %r2, %r2, %r2, %r2, %r2, %r2, %r2}, {%r2, %r2, %r2, %r2, %r2, %r2, %r2, %r2}, {%r21671, %r21672, %r21673, %r21674};
	bar.warp.sync 	-1;
	wmma.mma.sync.aligned.row.col.m16n16k16.f16.f16 {%r21679, %r21680, %r21681, %r21682}, {%r2, %r2, %r2, %r2, %r2, %r2, %r2, %r2}, {%r2, %r2, %r2, %r2, %r2, %r2, %r2, %r2}, {%r21675, %r21676, %r21677, %r21678};
	bar.warp.sync 	-1;
	wmma.mma.sync.aligned.row.col.m16n16k16.f16.f16 {%r21683, %r21684, %r21685, %r21686}, {%r2, %r2, %r2, %r2, %r2, %r2, %r2, %r2}, {%r2, %r2, %r2, %r2, %r2, %r2, %r2, %r2}, {%r21679, %r21680, %r21681, %r21682};
	bar.warp.sync 	-1;
	wmma.mma.sync.aligned.row.col.m16n16k16.f16.f16 {%r21687, %r21688, %r21689, %r21690}, {%r2, %r2, %r2, %r2, %r2, %r2, %r2, %r2}, {%r2, %r2, %r2, %r2, %r2, %r2, %r2, %r2}, {%r21683, %r21684, %r21685, %r21686};
	bar.warp.sync 	-1;
	wmma.mma.sync.aligned.row.col.m16n16k16.f16.f16 {%r21691, %r21692, %r21693, %r21694}, {%r2, %r2, %r2, %r2, %r2, %r2, %r2, %r2}, {%r2, %r2, %r2, %r2, %r2, %r2, %r2, %r2}, {%r21687, %r21688, %r21689, %r21690};
	bar.warp.sync 	-1;
	wmma.mma.sync.aligned.row.col.m16n16k16.f16.f16 {%r21695, %r21696, %r21697, %r21698}, {%r2, %r2, %r2, %r2, %r2, %r2, %r2, %r2}, {%r2, %r2, %r2, %r2, %r2, %r2, %r2, %r2}, {%r21691, %r21692, %r21693, %r21694};
	bar.warp.sync 	-1;
	wmma.mma.sync.aligned.row.col.m16n16k16.f16.f16 {%r21699, %r21700, %r21701, %r21702}, {%r2, %r2, %r2, %r2, %r2, %r2, %r2, %r2}, {%r2, %r2, %r2, %r2, %r2, %r2, %r2, %r2}, {%r21695, %r21696, %r21697, %r21698};
	bar.warp.sync 	-1;
	wmma.mma.sync.aligned.row.col.m16n16k16.f16.f16 {%r21703, %r21704, %r21705, %r21706}, {%r2, %r2, %r2, %r2, %r2, %r2, %r2, %r2}, {%r2, %r2, %r2, %r2, %r2, %r2, %r2, %r2}, {%r21699, %r21700, %r21701, %r21702};
	bar.warp.sync 	-1;
	wmma.mma.sync.aligned.row.col.m16n16k16.f16.f16 {%r21707, %r21708, %r21709, %r21710}, {%r2, %r2, %r2, %r2, %r2, %r2, %r2, %r2}, {%r2, %r2, %r2, %r2, %r2, %r2, %r2, %r2}, {%r21703, %r21704, %r21705, %r21706};
	bar.warp.sync 	-1;
	wmma.mma.sync.aligned.row.col.m16n16k16.f16.f16 {%r21711, %r21712, %r21713, %r21714}, {%r2, %r2, %r2, %r2, %r2, %r2, %r2, %r2}, {%r2, %r2, %r2, %r2, %r2, %r2, %r2, %r2}, {%r21707, %r21708, %r21709, %r21710};
	bar.warp.sync 	-1;
	wmma.mma.sync.aligned.row.col.m16n16k16.f16.f16 {%r21715, %r21716, %r21717, %r21718}, {%r2, %r2, %r2, %r2, %r2, %r2, %r2, %r2}, {%r2, %r2, %r2, %r2, %r2, %r2, %r2, %r2}, {%r21711, %r21712, %r21713, %r21714};
	bar.warp.sync 	-1;
	wmma.mma.sync.aligned.row.col.m16n16k16.f16.f16 {%r21719, %r21720, %r21721, %r21722}, {%r2, %r2, %r2, %r2, %r2, %r2, %r2, %r2}, {%r2, %r2, %r2, %r2, %r2, %r2, %r2, %r2}, {%r21715, %r21716, %r21717, %r21718};
	bar.warp.sync 	-1;
	wmma.mma.sync.aligned.row.col.m16n16k16.f16.f16 {%r21723, %r21724, %r21725, %r21726}, {%r2, %r2, %r2, %r2, %r2, %r2, %r2, %r2}, {%r2, %r2, %r2, %r2, %r2, %r2, %r2, %r2}, {%r21719, %r21720, %r21721, %r21722};
	bar.warp.sync 	-1;
	wmma.mma.sync.aligned.row.col.m16n16k16.f16.f16 {%r21727, %r21728, %r21729, %r21730}, {%r2, %r2, %r2, %r2, %r2, %r2, %r2, %r2}, {%r2, %r2, %r2, %r2, %r2, %r2, %r2, %r2}, {%r21723, %r21724, %r21725, %r21726};
	bar.warp.sync 	-1;
	wmma.mma.sync.aligned.row.col.m16n16k16.f16.f16 {%r21731, %r21732, %r21733, %r21734}, {%r2, %r2, %r2, %r2, %r2, %r2, %r2, %r2}, {%r2, %r2, %r2, %r2, %r2, %r2, %r2, %r2}, {%r21727, %r21728, %r21729, %r21730};
	bar.warp.sync 	-1;
	wmma.mma.sync.aligned.row.col.m16n16k16.f16.f16 {%r21735, %r21736, %r21737, %r21738}, {%r2, %r2, %r2, %r2, %r2, %r2, %r2, %r2}, {%r2, %r2, %r2, %r2, %r2, %r2, %r2, %r2}, {%r21731, %r21732, %r21733, %r21734};
	bar.warp.sync 	-1;
	wmma.mma.sync.aligned.row.col.m16n16k16.f16.f16 {%r21739, %r21740, %r21741, %r21742}, {%r2, %r2, %r2, %r2, %r2, %r2, %r2, %r2}, {%r2, %r2, %r2, %r2, %r2, %r2, %r2, %r2}, {%r21735, %r21736, %r21737, %r21738};
	bar.warp.sync 	-1;
	wmma.mma.sync.aligned.row.col.m16n16k16.f16.f16 {%r21743, %r21744, %r21745, %r21746}, {%r2, %r2, %r2, %r2, %r2, %r2, %r2, %r2}, {%r2, %r2, %r2, %r2, %r2, %r2, %r2, %r2}, {%r21739, %r21740, %r21741, %r21742};
	bar.warp.sync 	-1;
	wmma.mma.sync.aligned.row.col.m16n16k16.f16.f16 {%r21747, %r21748, %r21749, %r21750}, {%r2, %r2, %r2, %r2, %r2, %r2, %r2, %r2}, {%r2, %r2, %r2, %r2, %r2, %r2, %r2, %r2}, {%r21743, %r21744, %r21745, %r21746};
	bar.warp.sync 	-1;
	wmma.mma.sync.aligned.row.col.m16n16k16.f16.f16 {%r21751, %r21752, %r21753, %r21754}, {%r2, %r2, %r2, %r2, %r2, %r2, %r2, %r2}, {%r2, %r2, %r2, %r2, %r2, %r2, %r2, %r2}, {%r21747, %r21748, %r21749, %r21750};
	bar.warp.sync 	-1;
	wmma.mma.sync.aligned.row.col.m16n16k16.f16.f16 {%r21755, %r21756, %r21757, %r21758}, {%r2, %r2, %r2, %r2, %r2, %r2, %r2, %r2}, {%r2, %r2, %r2, %r2, %r2, %r2, %r2, %r2}, {%r21751, %r21752, %r21753, %r21754};
	bar.warp.sync 	-1;
	wmma.mma.sync.aligned.row.col.m16n16k16.f16.f16 {%r21759, %r21760, %r21761, %r21762}, {%r2, %r2, %r2, %r2, %r2, %r2, %r2, %r2}, {%r2, %r2, %r2, %r2, %r2, %r2, %r2, %r2}, {%r21755, %r21756, %r21757, %r21758};
	bar.warp.sync 	-1;
	wmma.mma.sync.aligned.row.col.m16n16k16.f16.f16 {%r21763, %r21764, %r21765, %r21766}, {%r2, %r2, %r2, %r2, %r2, %r2, %r2, %r2}, {%r2, %r2, %r2, %r2, %r2, %r2, %r2, %r2}, {%r21759, %r21760, %r21761, %r21762};
	bar.warp.sync 	-1;
	wmma.mma.sync.aligned.row.col.m16n16k16.f16.f16 {%r21767, %r21768, %r21769, %r21770}, {%r2, %r2, %r2, %r2, %r2, %r2, %r2, %r2}, {%r2, %r2, %r2, %r2, %r2, %r2, %r2, %r2}, {%r21763, %r21764, %r21765, %r21766};
	bar.warp.sync 	-1;
	wmma.mma.sync.aligned.row.col.m16n16k16.f16.f16 {%r21771, %r21772, %r21773, %r21774}, {%r2, %r2, %r2, %r2, %r2, %r2, %r2, %r2}, {%r2, %r2, %r2, %r2, %r2, %r2, %r2, %r2}, {%r21767, %r21768, %r21769, %r21770};
	bar.warp.sync 	-1;
	wmma.mma.sync.aligned.row.col.m16n16k16.f16.f16 {%r21775, %r21776, %r21777, %r21778}, {%r2, %r2, %r2, %r2, %r2, %r2, %r2, %r2}, {%r2, %r2, %r2, %r2, %r2, %r2, %r2, %r2}, {%r21771, %r21772, %r21773, %r21774};
	bar.warp.sync 	-1;
	wmma.mma.sync.aligned.row.col.m16n16k16.f16.f16 {%r21779, %r21780, %r21781, %r21782}, {%r2, %r2, %r2, %r2, %r2, %r2, %r2, %r2}, {%r2, %r2, %r2, %r2, %r2, %r2, %r2, %r2}, {%r21775, %r21776, %r21777, %r21778};
	bar.warp.sync 	-1;
	wmma.mma.sync.aligned.row.col.m16n16k16.f16.f16 {%r21783, %r21784, %r21785, %r21786}, {%r2, %r2, %r2, %r2, %r2, %r2, %r2, %r2}, {%r2, %r2, %r2, %r2, %r2, %r2, %r2, %r2}, {%r21779, %r21780, %r21781, %r21782};
	bar.warp.sync 	-1;
	wmma.mma.sync.aligned.row.col.m16n16k16.f16.f16 {%r21787, %r21788, %r21789, %r21790}, {%r2, %r2, %r2, %r2, %r2, %r2, %r2, %r2}, {%r2, %r2, %r2, %r2, %r2, %r2, %r2, %r2}, {%r21783, %r21784, %r21785, %r21786};
	bar.warp.sync 	-1;
	wmma.mma.sync.aligned.row.col.m16n16k16.f16.f16 {%r21791, %r21792, %r21793, %r21794}, {%r2, %r2, %r2, %r2, %r2, %r2, %r2, %r2}, {%r2, %r2, %r2, %r2, %r2, %r2, %r2, %r2}, {%r21787, %r21788, %r21789, %r21790};
	bar.warp.sync 	-1;
	wmma.mma.sync.aligned.row.col.m16n16k16.f16.f16 {%r21795, %r21796, %r21797, %r21798}, {%r2, %r2, %r2, %r2, %r2, %r2, %r2, %r2}, {%r2, %r2, %r2, %r2, %r2, %r2, %r2, %r2}, {%r21791, %r21792, %r21793, %r21794};
	bar.warp.sync 	-1;
	wmma.mma.sync.aligned.row.col.m16n16k16.f16.f16 {%r21799, %r21800, %r21801, %r21802}, {%r2, %r2, %r2, %r2, %r2, %r2, %r2, %r2}, {%r2, %r2, %r2, %r2, %r2, %r2, %r2, %r2}, {%r21795, %r21796, %r21797, %r21798};
	bar.warp.sync 	-1;
	wmma.mma.sync.aligned.row.col.m16n16k16.f16.f16 {%r21803, %r21804, %r21805, %r21806}, {%r2, %r2, %r2, %r2, %r2, %r2, %r2, %r2}, {%r2, %r2, %r2, %r2, %r2, %r2, %r2, %r2}, {%r21799, %r21800, %r21801, %r21802};
	bar.warp.sync 	-1;
	wmma.mma.sync.aligned.row.col.m16n16k16.f16.f16 {%r21807, %r21808, %r21809, %r21810}, {%r2, %r2, %r2, %r2, %r2, %r2, %r2, %r2}, {%r2, %r2, %r2, %r2, %r2, %r2, %r2, %r2}, {%r21803, %r21804, %r21805, %r21806};
	bar.warp.sync 	-1;
	wmma.mma.sync.aligned.row.col.m16n16k16.f16.f16 {%r21811, %r21812, %r21813, %r21814}, {%r2, %r2, %r2, %r2, %r2, %r2, %r2, %r2}, {%r2, %r2, %r2, %r2, %r2, %r2, %r2, %r2}, {%r21807, %r21808, %r21809, %r21810};
	bar.warp.sync 	-1;
	wmma.mma.sync.aligned.row.col.m16n16k16.f16.f16 {%r21815, %r21816, %r21817, %r21818}, {%r2, %r2, %r2, %r2, %r2, %r2, %r2, %r2}, {%r2, %r2, %r2, %r2, %r2, %r2, %r2, %r2}, {%r21811, %r21812, %r21813, %r21814};
	bar.warp.sync 	-1;
	wmma.mma.sync.aligned.row.col.m16n16k16.f16.f16 {%r21819, %r21820, %r21821, %r21822}, {%r2, %r2, %r2, %r2, %r2, %r2, %r2, %r2}, {%r2, %r2, %r2, %r2, %r2, %r2, %r2, %r2}, {%r21815, %r21816, %r21817, %r21818};
	bar.warp.sync 	-1;
	wmma.mma.sync.aligned.row.col.m16n16k16.f16.f16 {%r21823, %r21824, %r21825, %r21826}, {%r2, %r2, %r2, %r2, %r2, %r2, %r2, %r2}, {%r2, %r2, %r2, %r2, %r2, %r2, %r2, %r2}, {%r21819, %r21820, %r21821, %r21822};
	bar.warp.sync 	-1;
	wmma.mma.sync.aligned.row.col.m16n16k16.f16.f16 {%r21827, %r21828, %r21829, %r21830}, {%r2, %r2, %r2, %r2, %r2, %r2, %r2, %r2}, {%r2, %r2, %r2, %r2, %r2, %r2, %r2, %r2}, {%r21823, %r21824, %r21825, %r21826};
	bar.warp.sync 	-1;
	wmma.mma.sync.aligned.row.col.m16n16k16.f16.f16 {%r21831, %r21832, %r21833, %r21834}, {%r2, %r2, %r2, %r2, %r2, %r2, %r2, %r2}, {%r2, %r2, %r2, %r2, %r2, %r2, %r2, %r2}, {%r21827, %r21828, %r21829, %r21830};
	bar.warp.sync 	-1;
	wmma.mma.sync.aligned.row.col.m16n16k16.f16.f16 {%r21835, %r21836, %r21837, %r21838}, {%r2, %r2, %r2, %r2, %r2, %r2, %r2, %r2}, {%r2, %r2, %r2, %r2, %r2, %r2, %r2, %r2}, {%r21831, %r21832, %r21833, %r21834};
	bar.warp.sync 	-1;
	wmma.mma.sync.aligned.row.col.m16n16k16.f16.f16 {%r21839, %r21840, %r21841, %r21842}, {%r2, %r2, %r2, %r2, %r2, %r2, %r2, %r2}, {%r2, %r2, %r2, %r2, %r2, %r2, %r2, %r2}, {%r21835, %r21836, %r21837, %r21838};
	bar.warp.sync 	-1;
	wmma.mma.sync.aligned.row.col.m16n16k16.f16.f16 {%r21843, %r21844, %r21845, %r21846}, {%r2, %r2, %r2, %r2, %r2, %r2, %r2, %r2}, {%r2, %r2, %r2, %r2, %r2, %r2, %r2, %r2}, {%r21839, %r21840, %r21841, %r21842};
	bar.warp.sync 	-1;
	wmma.mma.sync.aligned.row.col.m16n16k16.f16.f16 {%r21847, %r21848, %r21849, %r21850}, {%r2, %r2, %r2, %r2, %r2, %r2, %r2, %r2}, {%r2, %r2, %r2, %r2, %r2, %r2, %r2, %r2}, {%r21843, %r21844, %r21845, %r21846};
	bar.warp.sync 	-1;
	wmma.mma.sync.aligned.row.col.m16n16k16.f16.f16 {%r21851, %r21852, %r21853, %r21854}, {%r2, %r2, %r2, %r2, %r2, %r2, %r2, %r2}, {%r2, %r2, %r2, %r2, %r2, %r2, %r2, %r2}, {%r21847, %r21848, %r21849, %r21850};
	bar.warp.sync 	-1;
	wmma.mma.sync.aligned.row.col.m16n16k16.f16.f16 {%r21855, %r21856, %r21857, %r21858}, {%r2, %r2, %r2, %r2, %r2, %r2, %r2, %r2}, {%r2, %r2, %r2, %r2, %r2, %r2, %r2, %r2}, {%r21851, %r21852, %r21853, %r21854};
	bar.warp.sync 	-1;
	wmma.mma.sync.aligned.row.col.m16n16k16.f16.f16 {%r21859, %r21860, %r21861, %r21862}, {%r2, %r2, %r2, %r2, %r2, %r2, %r2, %r2}, {%r2, %r2, %r2, %r2, %r2, %r2, %r2, %r2}, {%r21855, %r21856, %r21857, %r21858};
	bar.warp.sync 	-1;
	wmma.mma.sync.aligned.row.col.m16n16k16.f16.f16 {%r21863, %r21864, %r21865, %r21866}, {%r2, %r2, %r2, %r2, %r2, %r2, %r2, %r2}, {%r2, %r2, %r2, %r2, %r2, %r2, %r2, %r2}, {%r21859, %r21860, %r21861, %r21862};
	bar.warp.sync 	-1;
	wmma.mma.sync.aligned.row.col.m16n16k16.f16.f16 {%r21867, %r21868, %r21869, %r21870}, {%r2, %r2, %r2, %r2, %r2, %r2, %r2, %r2}, {%r2, %r2, %r2, %r2, %r2, %r2, %r2, %r2}, {%r21863, %r21864, %r21865, %r21866};
	bar.warp.sync 	-1;
	wmma.mma.sync.aligned.row.col.m16n16k16.f16.f16 {%r21871, %r21872, %r21873, %r21874}, {%r2, %r2, %r2, %r2, %r2, %r2, %r2, %r2}, {%r2, %r2, %r2, %r2, %r2, %r2, %r2, %r2}, {%r21867, %r21868, %r21869, %r21870};
	bar.warp.sync 	-1;
	wmma.mma.sync.aligned.row.col.m16n16k16.f16.f16 {%r21875, %r21876, %r21877, %r21878}, {%r2, %r2, %r2, %r2, %r2, %r2, %r2, %r2}, {%r2, %r2, %r2, %r2, %r2, %r2, %r2, %r2}, {%r21871, %r21872, %r21873, %r21874};
	bar.warp.sync 	-1;
	wmma.mma.sync.aligned.row.col.m16n16k16.f16.f16 {%r21879, %r21880, %r21881, %r21882}, {%r2, %r2, %r2, %r2, %r2, %r2, %r2, %r2}, {%r2, %r2, %r2, %r2, %r2, %r2, %r2, %r2}, {%r21875, %r21876, %r21877, %r21878};
	bar.warp.sync 	-1;
	wmma.mma.sync.aligned.row.col.m16n16k16.f16.f16 {%r21883, %r21884, %r21885, %r21886}, {%r2, %r2, %r2, %r2, %r2, %r2, %r2, %r2}, {%r2, %r2, %r2, %r2, %r2, %r2, %r2, %r2}, {%r21879, %r21880, %r21881, %r21882};
	bar.warp.sync 	-1;
	wmma.mma.sync.aligned.row.col.m16n16k16.f16.f16 {%r21887, %r21888, %r21889, %r21890}, {%r2, %r2, %r2, %r2, %r2, %r2, %r2, %r2}, {%r2, %r2, %r2, %r2, %r2, %r2, %r2, %r2}, {%r21883, %r21884, %r21885, %r21886};
	bar.warp.sync 	-1;
	wmma.mma.sync.aligned.row.col.m16n16k16.f16.f16 {%r21891, %r21892, %r21893, %r21894}, {%r2, %r2, %r2, %r2, %r2, %r2, %r2, %r2}, {%r2, %r2, %r2, %r2, %r2, %r2, %r2, %r2}, {%r21887, %r21888, %r21889, %r21890};
	bar.warp.sync 	-1;
	wmma.mma.sync.aligned.row.col.m16n16k16.f16.f16 {%r21895, %r21896, %r21897, %r21898}, {%r2, %r2, %r2, %r2, %r2, %r2, %r2, %r2}, {%r2, %r2, %r2, %r2, %r2, %r2, %r2, %r2}, {%r21891, %r21892, %r21893, %r21894};
	bar.warp.sync 	-1;
	wmma.mma.sync.aligned.row.col.m16n16k16.f16.f16 {%r21899, %r21900, %r21901, %r21902}, {%r2, %r2, %r2, %r2, %r2, %r2, %r2, %r2}, {%r2, %r2, %r2, %r2, %r2, %r2, %r2, %r2}, {%r21895, %r21896, %r21897, %r21898};
	bar.warp.sync 	-1;
	wmma.mma.sync.aligned.row.col.m16n16k16.f16.f16 {%r21903, %r21904, %r21905, %r21906}, {%r2, %r2, %r2, %r2, %r2, %r2, %r2, %r2}, {%r2, %r2, %r2, %r2, %r2, %r2, %r2, %r2}, {%r21899, %r21900, %r21901, %r21902};
	bar.warp.sync 	-1;
	wmma.mma.sync.aligned.row.col.m16n16k16.f16.f16 {%r21907, %r21908, %r21909, %r21910}, {%r2, %r2, %r2, %r2, %r2, %r2, %r2, %r2}, {%r2, %r2, %r2, %r2, %r2, %r2, %r2, %r2}, {%r21903, %r21904, %r21905, %r21906};
	bar.warp.sync 	-1;
	wmma.mma.sync.aligned.row.col.m16n16k16.f16.f16 {%r21911, %r21912, %r21913, %r21914}, {%r2, %r2, %r2, %r2, %r2, %r2, %r2, %r2}, {%r2, %r2, %r2, %r2, %r2, %r2, %r2, %r2}, {%r21907, %r21908, %r21909, %r21910};
	bar.warp.sync 	-1;
	wmma.mma.sync.aligned.row.col.m16n16k16.f16.f16 {%r21915, %r21916, %r21917, %r21918}, {%r2, %r2, %r2, %r2, %r2, %r2, %r2, %r2}, {%r2, %r2, %r2, %r2, %r2, %r2, %r2, %r2}, {%r21911, %r21912, %r21913, %r21914};
	bar.warp.sync 	-1;
	wmma.mma.sync.aligned.row.col.m16n16k16.f16.f16 {%r21919, %r21920, %r21921, %r21922}, {%r2, %r2, %r2, %r2, %r2, %r2, %r2, %r2}, {%r2, %r2, %r2, %r2, %r2, %r2, %r2, %r2}, {%r21915, %r21916, %r21917, %r21918};
	bar.warp.sync 	-1;
	wmma.mma.sync.aligned.row.col.m16n16k16.f16.f16 {%r21923, %r21924, %r21925, %r21926}, {%r2, %r2, %r2, %r2, %r2, %r2, %r2, %r2}, {%r2, %r2, %r2, %r2, %r2, %r2, %r2, %r2}, {%r21919, %r21920, %r21921, %r21922};
	bar.warp.sync 	-1;
	wmma.mma.sync.aligned.row.col.m16n16k16.f16.f16 {%r21927, %r21928, %r21929, %r21930}, {%r2, %r2, %r2, %r2, %r2, %r2, %r2, %r2}, {%r2, %r2, %r2, %r2, %r2, %r2, %r2, %r2}, {%r21923, %r21924, %r21925, %r21926};
	bar.warp.sync 	-1;
	wmma.mma.sync.aligned.row.col.m16n16k16.f16.f16 {%r21931, %r21932, %r21933, %r21934}, {%r2, %r2, %r2, %r2, %r2, %r2, %r2, %r2}, {%r2, %r2, %r2, %r2, %r2, %r2, %r2, %r2}, {%r21927, %r21928, %r21929, %r21930};
	bar.warp.sync 	-1;
	wmma.mma.sync.aligned.row.col.m16n16k16.f16.f16 {%r21935, %r21936, %r21937, %r21938}, {%r2, %r2, %r2, %r2, %r2, %r2, %r2, %r2}, {%r2, %r2, %r2, %r2, %r2, %r2, %r2, %r2}, {%r21931, %r21932, %r21933, %r21934};
	bar.warp.sync 	-1;
	wmma.mma.sync.aligned.row.col.m16n16k16.f16.f16 {%r21939, %r21940, %r21941, %r21942}, {%r2, %r2, %r2, %r2, %r2, %r2, %r2, %r2}, {%r2, %r2, %r2, %r2, %r2, %r2, %r2, %r2}, {%r21935, %r21936, %r21937, %r21938};
	bar.warp.sync 	-1;
	wmma.mma.sync.aligned.row.col.m16n16k16.f16.f16 {%r21943, %r21944, %r21945, %r21946}, {%r2, %r2, %r2, %r2, %r2, %r2, %r2, %r2}, {%r2, %r2, %r2, %r2, %r2, %r2, %r2, %r2}, {%r21939, %r21940, %r21941, %r21942};
	bar.warp.sync 	-1;
	wmma.mma.sync.aligned.row.col.m16n16k16.f16.f16 {%r21947, %r21948, %r21949, %r21950}, {%r2, %r2, %r2, %r2, %r2, %r2, %r2, %r2}, {%r2, %r2, %r2, %r2, %r2, %r2, %r2, %r2}, {%r21943, %r21944, %r21945, %r21946};
	bar.warp.sync 	-1;
	wmma.mma.sync.aligned.row.col.m16n16k16.f16.f16 {%r21951, %r21952, %r21953, %r21954}, {%r2, %r2, %r2, %r2, %r2, %r2, %r2, %r2}, {%r2, %r2, %r2, %r2, %r2, %r2, %r2, %r2}, {%r21947, %r21948, %r21949, %r21950};
	bar.warp.sync 	-1;
	wmma.mma.sync.aligned.row.col.m16n16k16.f16.f16 {%r21955, %r21956, %r21957, %r21958}, {%r2, %r2, %r2, %r2, %r2, %r2, %r2, %r2}, {%r2, %r2, %r2, %r2, %r2, %r2, %r2, %r2}, {%r21951, %r21952, %r21953, %r21954};
	bar.warp.sync 	-1;
	wmma.mma.sync.aligned.row.col.m16n16k16.f16.f16 {%r21959, %r21960, %r21961, %r21962}, {%r2, %r2, %r2, %r2, %r2, %r2, %r2, %r2}, {%r2, %r2, %r2, %r2, %r2, %r2, %r2, %r2}, {%r21955, %r21956, %r21957, %r21958};
	bar.warp.sync 	-1;
	wmma.mma.sync.aligned.row.col.m16n16k16.f16.f16 {%r21963, %r21964, %r21965, %r21966}, {%r2, %r2, %r2, %r2, %r2, %r2, %r2, %r2}, {%r2, %r2, %r2, %r2, %r2, %r2, %r2, %r2}, {%r21959, %r21960, %r21961, %r21962};
	bar.warp.sync 	-1;
	wmma.mma.sync.aligned.row.col.m16n16k16.f16.f16 {%r21967, %r21968, %r21969, %r21970}, {%r2, %r2, %r2, %r2, %r2, %r2, %r2, %r2}, {%r2, %r2, %r2, %r2, %r2, %r2, %r2, %r2}, {%r21963, %r21964, %r21965, %r21966};
	bar.warp.sync 	-1;
	wmma.mma.sync.aligned.row.col.m16n16k16.f16.f16 {%r21971, %r21972, %r21973, %r21974}, {%r2, %r2, %r2, %r2, %r2, %r2, %r2, %r2}, {%r2, %r2, %r2, %r2, %r2, %r2, %r2, %r2}, {%r21967, %r21968, %r21969, %r21970};
	bar.warp.sync 	-1;
	wmma.mma.sync.aligned.row.col.m16n16k16.f16.f16 {%r21975, %r21976, %r21977, %r21978}, {%r2, %r2, %r2, %r2, %r2, %r2, %r2, %r2}, {%r2, %r2, %r2, %r2, %r2, %r2, %r2, %r2}, {%r21971, %r21972, %r21973, %r21974};
	bar.warp.sync 	-1;
	wmma.mma.sync.aligned.row.col.m16n16k16.f16.f16 {%r21979, %r21980, %r21981, %r21982}, {%r2, %r2, %r2, %r2, %r2, %r2, %r2, %r2}, {%r2, %r2, %r2, %r2, %r2, %r2, %r2, %r2}, {%r21975, %r21976, %r21977, %r21978};
	bar.warp.sync 	-1;
	wmma.mma.sync.aligned.row.col.m16n16k16.f16.f16 {%r21983, %r21984, %r21985, %r21986}, {%r2, %r2, %r2, %r2, %r2, %r2, %r2, %r2}, {%r2, %r2, %r2, %r2, %r2, %r2, %r2, %r2}, {%r21979, %r21980, %r21981, %r21982};
	bar.warp.sync 	-1;
	wmma.mma.sync.aligned.row.col.m16n16k16.f16.f16 {%r21987, %r21988, %r21989, %r21990}, {%r2, %r2, %r2, %r2, %r2, %r2, %r2, %r2}, {%r2, %r2, %r2, %r2, %r2, %r2, %r2, %r2}, {%r21983, %r21984, %r21985, %r21986};
	bar.warp.sync 	-1;
	wmma.mma.sync.aligned.row.col.m16n16k16.f16.f16 {%r21991, %r21992, %r21993, %r21994}, {%r2, %r2, %r2, %r2, %r2, %r2, %r2, %r2}, {%r2, %r2, %r2, %r2, %r2, %r2, %r2, %r2}, {%r21987, %r21988, %r21989, %r21990};
	bar.warp.sync 	-1;
	wmma.mma.sync.aligned.row.col.m16n16k16.f16.f16 {%r21995, %r21996, %r21997, %r21998}, {%r2, %r2, %r2, %r2, %r2, %r2, %r2, %r2}, {%r2, %r2, %r2, %r2, %r2, %r2, %r2, %r2}, {%r21991, %r21992, %r21993, %r21994};
	bar.warp.sync 	-1;
	wmma.mma.sync.aligned.row.col.m16n16k16.f16.f16 {%r21999, %r22000, %r22001, %r22002}, {%r2, %r2, %r2, %r2, %r2, %r2, %r2, %r2}, {%r2, %r2, %r2, %r2, %r2, %r2, %r2, %r2}, {%r21995, %r21996, %r21997, %r21998};
	bar.warp.sync 	-1;
	wmma.mma.sync.aligned.row.col.m16n16k16.f16.f16 {%r22003, %r22004, %r22005, %r22006}, {%r2, %r2, %r2, %r2, %r2, %r2, %r2, %r2}, {%r2, %r2, %r2, %r2, %r2, %r2, %r2, %r2}, {%r21999, %r22000, %r22001, %r22002};
	bar.warp.sync 	-1;
	wmma.mma.sync.aligned.row.col.m16n16k16.f16.f16 {%r22007, %r22008, %r22009, %r22010}, {%r2, %r2, %r2, %r2, %r2, %r2, %r2, %r2}, {%r2, %r2, %r2, %r2, %r2, %r2, %r2, %r2}, {%r22003, %r22004, %r22005, %r22006};
	bar.warp.sync 	-1;
	wmma.mma.sync.aligned.row.col.m16n16k16.f16.f16 {%r22011, %r22012, %r22013, %r22014}, {%r2, %r2, %r2, %r2, %r2, %r2, %r2, %r2}, {%r2, %r2, %r2, %r2, %r2, %r2, %r2, %r2}, {%r22007, %r22008, %r22009, %r22010};
	bar.warp.sync 	-1;
	wmma.mma.sync.aligned.row.col.m16n16k16.f16.f16 {%r22015, %r22016, %r22017, %r22018}, {%r2, %r2, %r2, %r2, %r2, %r2, %r2, %r2}, {%r2, %r2, %r2, %r2, %r2, %r2, %r2, %r2}, {%r22011, %r22012, %r22013, %r22014};
	bar.warp.sync 	-1;
	wmma.mma.sync.aligned.row.col.m16n16k16.f16.f16 {%r22019, %r22020, %r22021, %r22022}, {%r2, %r2, %r2, %r2, %r2, %r2, %r2, %r2}, {%r2, %r2, %r2, %r2, %r2, %r2, %r2, %r2}, {%r22015, %r22016, %r22017, %r22018};
	bar.warp.sync 	-1;
	wmma.mma.sync.aligned.row.col.m16n16k16.f16.f16 {%r22023, %r22024, %r22025, %r22026}, {%r2, %r2, %r2, %r2, %r2, %r2, %r2, %r2}, {%r2, %r2, %r2, %r2, %r2, %r2, %r2, %r2}, {%r22019, %r22020, %r22021, %r22022};
	bar.warp.sync 	-1;
	wmma.mma.sync.aligned.row.col.m16n16k16.f16.f16 {%r22027, %r22028, %r22029, %r22030}, {%r2, %r2, %r2, %r2, %r2, %r2, %r2, %r2}, {%r2, %r2, %r2, %r2, %r2, %r2, %r2, %r2}, {%r22023, %r22024, %r22025, %r22026};
	bar.warp.sync 	-1;
	wmma.mma.sync.aligned.row.col.m16n16k16.f16.f16 {%r22031, %r22032, %r22033, %r22034}, {%r2, %r2, %r2, %r2, %r2, %r2, %r2, %r2}, {%r2, %r2, %r2, %r2, %r2, %r2, %r2, %r2}, {%r22027, %r22028, %r22029, %r22030};
	bar.warp.sync 	-1;
	wmma.mma.sync.aligned.row.col.m16n16k16.f16.f16 {%r22035, %r22036, %r22037, %r22038}, {%r2, %r2, %r2, %r2, %r2, %r2, %r2, %r2}, {%r2, %r2, %r2, %r2, %r2, %r2, %r2, %r2}, {%r22031, %r22032, %r22033, %r22034};
	bar.warp.sync 	-1;
	wmma.mma.sync.aligned.row.col.m16n16k16.f16.f16 {%r22039, %r22040, %r22041, %r22042}, {%r2, %r2, %r2, %r2, %r2, %r2, %r2, %r2}, {%r2, %r2, %r2, %r2, %r2, %r2, %r2, %r2}, {%r22035, %r22036, %r22037, %r22038};
	bar.warp.sync 	-1;
	wmma.mma.sync.aligned.row.col.m16n16k16.f16.f16 {%r22043, %r22044, %r22045, %r22046}, {%r2, %r2, %r2, %r2, %r2, %r2, %r2, %r2}, {%r2, %r2, %r2, %r2, %r2, %r2, %r2, %r2}, {%r22039, %r22040, %r22041, %r22042};
	bar.warp.sync 	-1;
	wmma.mma.sync.aligned.row.col.m16n16k16.f16.f16 {%r22047, %r22048, %r22049, %r22050}, {%r2, %r2, %r2, %r2, %r2, %r2, %r2, %r2}, {%r2, %r2, %r2, %r2, %r2, %r2, %r2, %r2}, {%r22043, %r22044, %r22045, %r22046};
	bar.warp.sync 	-1;
	wmma.mma.sync.aligned.row.col.m16n16k16.f16.f16 {%r22051, %r22052, %r22053, %r22054}, {%r2, %r2, %r2, %r2, %r2, %r2, %r2, %r2}, {%r2, %r2, %r2, %r2, %r2, %r2, %r2, %r2}, {%r22047, %r22048, %r22049, %r22050};
	bar.warp.sync 	-1;
	wmma.mma.sync.aligned.row.col.m16n16k16.f16.f16 {%r22055, %r22056, %r22057, %r22058}, {%r2, %r2, %r2, %r2, %r2, %r2, %r2, %r2}, {%r2, %r2, %r2, %r2, %r2, %r2, %r2, %r2}, {%r22051, %r22052, %r22053, %r22054};
	bar.warp.sync 	-1;
	wmma.mma.sync.aligned.row.col.m16n16k16.f16.f16 {%r22059, %r22060, %r22061, %r22062}, {%r2, %r2, %r2, %r2, %r2, %r2, %r2, %r2}, {%r2, %r2, %r2, %r2, %r2, %r2, %r2, %r2}, {%r22055, %r22056, %r22057, %r22058};
	bar.warp.sync 	-1;
	wmma.mma.sync.aligned.row.col.m16n16k16.f16.f16 {%r22063, %r22064, %r22065, %r22066}, {%r2, %r2, %r2, %r2, %r2, %r2, %r2, %r2}, {%r2, %r2, %r2, %r2, %r2, %r2, %r2, %r2}, {%r22059, %r22060, %r22061, %r22062};
	bar.warp.sync 	-1;
	wmma.mma.sync.aligned.row.col.m16n16k16.f16.f16 {%r22067, %r22068, %r22069, %r22070}, {%r2, %r2, %r2, %r2, %r2, %r2, %r2, %r2}, {%r2, %r2, %r2, %r2, %r2, %r2, %r2, %r2}, {%r22063, %r22064, %r22065, %r22066};
	bar.warp.sync 	-1;
	wmma.mma.sync.aligned.row.col.m16n16k16.f16.f16 {%r22071, %r22072, %r22073, %r22074}, {%r2, %r2, %r2, %r2, %r2, %r2, %r2, %r2}, {%r2, %r2, %r2, %r2, %r2, %r2, %r2, %r2}, {%r22067, %r22068, %r22069, %r22070};
	bar.warp.sync 	-1;
	wmma.mma.sync.aligned.row.col.m16n16k16.f16.f16 {%r22075, %r22076, %r22077, %r22078}, {%r2, %r2, %r2, %r2, %r2, %r2, %r2, %r2}, {%r2, %r2, %r2, %r2, %r2, %r2, %r2, %r2}, {%r22071, %r22072, %r22073, %r22074};
	bar.warp.sync 	-1;
	wmma.mma.sync.aligned.row.col.m16n16k16.f16.f16 {%r22079, %r22080, %r22081, %r22082}, {%r2, %r2, %r2, %r2, %r2, %r2, %r2, %r2}, {%r2, %r2, %r2, %r2, %r2, %r2, %r2, %r2}, {%r22075, %r22076, %r22077, %r22078};
	bar.warp.sync 	-1;
	wmma.mma.sync.aligned.row.col.m16n16k16.f16.f16 {%r22083, %r22084, %r22085, %r22086}, {%r2, %r2, %r2, %r2, %r2, %r2, %r2, %r2}, {%r2, %r2, %r2, %r2, %r2, %r2, %r2, %r2}, {%r22079, %r22080, %r22081, %r22082};
	bar.warp.sync 	-1;
	wmma.mma.sync.aligned.row.col.m16n16k16.f16.f16 {%r22087, %r22088, %r22089, %r22090}, {%r2, %r2, %r2, %r2, %r2, %r2, %r2, %r2}, {%r2, %r2, %r2, %r2, %r2, %r2, %r2, %r2}, {%r22083, %r22084, %r22085, %r22086};
	bar.warp.sync 	-1;
	wmma.mma.sync.aligned.row.col.m16n16k16.f16.f16 {%r22091, %r22092, %r22093, %r22094}, {%r2, %r2, %r2, %r2, %r2, %r2, %r2, %r2}, {%r2, %r2, %r2, %r2, %r2, %r2, %r2, %r2}, {%r22087, %r22088, %r22089, %r22090};
	bar.warp.sync 	-1;
	wmma.mma.sync.aligned.row.col.m16n16k16.f16.f16 {%r22095, %r22096, %r22097, %r22098}, {%r2, %r2, %r2, %r2, %r2, %r2, %r2, %r2}, {%r2, %r2, %r2, %r2, %r2, %r2, %r2, %r2}, {%r22091, %r22092, %r22093, %r22094};
	bar.warp.sync 	-1;
	wmma.mma.sync.aligned.row.col.m16n16k16.f16.f16 {%r22099, %r22100, %r22101, %r22102}, {%r2, %r2, %r2, %r2, %r2, %r2, %r2, %r2}, {%r2, %r2, %r2, %r2, %r2, %r2, %r2, %r2}, {%r22095, %r22096, %r22097, %r22098};
	bar.warp.sync 	-1;
	wmma.mma.sync.aligned.row.col.m16n16k16.f16.f16 {%r22103, %r22104, %r22105, %r22106}, {%r2, %r2, %r2, %r2, %r2, %r2, %r2, %r2}, {%r2, %r2, %r2, %r2, %r2, %r2, %r2, %r2}, {%r22099, %r22100, %r22101, %r22102};
	bar.warp.sync 	-1;
	wmma.mma.sync.aligned.row.col.m16n16k16.f16.f16 {%r22107, %r22108, %r22109, %r22110}, {%r2, %r2, %r2, %r2, %r2, %r2, %r2, %r2}, {%r2, %r2, %r2, %r2, %r2, %r2, %r2, %r2}, {%r22103, %r22104, %r22105, %r22106};
	bar.warp.sync 	-1;
	wmma.mma.sync.aligned.row.col.m16n16k16.f16.f16 {%r22111, %r22112, %r22113, %r22114}, {%r2, %r2, %r2, %r2, %r2, %r2, %r2, %r2}, {%r2, %r2, %r2, %r2, %r2, %r2, %r2, %r2}, {%r22107, %r22108, %r22109, %r22110};
	bar.warp.sync 	-1;
	wmma.mma.sync.aligned.row.col.m16n16k16.f16.f16 {%r22115, %r22116, %r22117, %r22118}, {%r2, %r2, %r2, %r2, %r2, %r2, %r2, %r2}, {%r2, %r2, %r2, %r2, %r2, %r2, %r2, %r2}, {%r22111, %r22112, %r22113, %r22114};
	bar.warp.sync 	-1;
	wmma.mma.sync.aligned.row.col.m16n16k16.f16.f16 {%r22119, %r22120, %r22121, %r22122}, {%r2, %r2, %r2, %r2, %r2, %r2, %r2, %r2}, {%r2, %r2, %r2, %r2, %r2, %r2, %r2, %r2}, {%r22115, %r22116, %r22117, %r22118};
	bar.warp.sync 	-1;
	wmma.mma.sync.aligned.row.col.m16n16k16.f16.f16 {%r22123, %r22124, %r22125, %r22126}, {%r2, %r2, %r2, %r2, %r2, %r2, %r2, %r2}, {%r2, %r2, %r2, %r2, %r2, %r2, %r2, %r2}, {%r22119, %r22120, %r22121, %r22122};
	bar.warp.sync 	-1;
	wmma.mma.sync.aligned.row.col.m16n16k16.f16.f16 {%r22127, %r22128, %r22129, %r22130}, {%r2, %r2, %r2, %r2, %r2, %r2, %r2, %r2}, {%r2, %r2, %r2, %r2, %r2, %r2, %r2, %r2}, {%r22123, %r22124, %r22125, %r22126};
	bar.warp.sync 	-1;
	wmma.mma.sync.aligned.row.col.m16n16k16.f16.f16 {%r22131, %r22132, %r22133, %r22134}, {%r2, %r2, %r2, %r2, %r2, %r2, %r2, %r2}, {%r2, %r2, %r2, %r2, %r2, %r2, %r2, %r2}, {%r22127, %r22128, %r22129, %r22130};
	bar.warp.sync 	-1;
	wmma.mma.sync.aligned.row.col.m16n16k16.f16.f16 {%r22135, %r22136, %r22137, %r22138}, {%r2, %r2, %r2, %r2, %r2, %r2, %r2, %r2}, {%r2, %r2, %r2, %r2, %r2, %r2, %r2, %r2}, {%r22131, %r22132, %r22133, %r22134};
	bar.warp.sync 	-1;
	wmma.mma.sync.aligned.row.col.m16n16k16.f16.f16 {%r22139, %r22140, %r22141, %r22142}, {%r2, %r2, %r2, %r2, %r2, %r2, %r2, %r2}, {%r2, %r2, %r2, %r2, %r2, %r2, %r2, %r2}, {%r22135, %r22136, %r22137, %r22138};
	bar.warp.sync 	-1;
	wmma.mma.sync.aligned.row.col.m16n16k16.f16.f16 {%r22143, %r22144, %r22145, %r22146}, {%r2, %r2, %r2, %r2, %r2, %r2, %r2, %r2}, {%r2, %r2, %r2, %r2, %r2, %r2, %r2, %r2}, {%r22139, %r22140, %r22141, %r22142};
	bar.warp.sync 	-1;
	wmma.mma.sync.aligned.row.col.m16n16k16.f16.f16 {%r22147, %r22148, %r22149, %r22150}, {%r2, %r2, %r2, %r2, %r2, %r2, %r2, %r2}, {%r2, %r2, %r2, %r2, %r2, %r2, %r2, %r2}, {%r22143, %r22144, %r22145, %r22146};
	bar.warp.sync 	-1;
	wmma.mma.sync.aligned.row.col.m16n16k16.f16.f16 {%r22151, %r22152, %r22153, %r22154}, {%r2, %r2, %r2, %r2, %r2, %r2, %r2, %r2}, {%r2, %r2, %r2, %r2, %r2, %r2, %r2, %r2}, {%r22147, %r22148, %r22149, %r22150};
	bar.warp.sync 	-1;
	wmma.mma.sync.aligned.row.col.m16n16k16.f16.f16 {%r22155, %r22156, %r22157, %r22158}, {%r2, %r2, %r2, %r2, %r2, %r2, %r2, %r2}, {%r2, %r2, %r2, %r2, %r2, %r2, %r2, %r2}, {%r22151, %r22152, %r22153, %r22154};
	bar.warp.sync 	-1;
	wmma.mma.sync.aligned.row.col.m16n16k16.f16.f16 {%r22159, %r22160, %r22161, %r22162}, {%r2, %r2, %r2, %r2, %r2, %r2, %r2, %r2}, {%r2, %r2, %r2, %r2, %r2, %r2, %r2, %r2}, {%r22155, %r22156, %r22157, %r22158};
	bar.warp.sync 	-1;
	wmma.mma.sync.aligned.row.col.m16n16k16.f16.f16 {%r22163, %r22164, %r22165, %r22166}, {%r2, %r2, %r2, %r2, %r2, %r2, %r2, %r2}, {%r2, %r2, %r2, %r2, %r2, %r2, %r2, %r2}, {%r22159, %r22160, %r22161, %r22162};
	bar.warp.sync 	-1;
	wmma.mma.sync.aligned.row.col.m16n16k16.f16.f16 {%r22167, %r22168, %r22169, %r22170}, {%r2, %r2, %r2, %r2, %r2, %r2, %r2, %r2}, {%r2, %r2, %r2, %r2, %r2, %r2, %r2, %r2}, {%r22163, %r22164, %r22165, %r22166};
	bar.warp.sync 	-1;
	wmma.mma.sync.aligned.row.col.m16n16k16.f16.f16 {%r22171, %r22172, %r22173, %r22174}, {%r2, %r2, %r2, %r2, %r2, %r2, %r2, %r2}, {%r2, %r2, %r2, %r2, %r2, %r2, %r2, %r2}, {%r22167, %r22168, %r22169, %r22170};
	bar.warp.sync 	-1;
	wmma.mma.sync.aligned.row.col.m16n16k16.f16.f16 {%r22175, %r22176, %r22177, %r22178}, {%r2, %r2, %r2, %r2, %r2, %r2, %r2, %r2}, {%r2, %r2, %r2, %r2, %r2, %r2, %r2, %r2}, {%r22171, %r22172, %r22173, %r22174};
	bar.warp.sync 	-1;
	wmma.mma.sync.aligned.row.col.m16n16k16.f16.f16 {%r22179, %r22180, %r22181, %r22182}, {%r2, %r2, %r2, %r2, %r2, %r2, %r2, %r2}, {%r2, %r2, %r2, %r2, %r2, %r2, %r2, %r2}, {%r22175, %r22176, %r22177, %r22178};
	bar.warp.sync 	-1;
	wmma.mma.sync.aligned.row.col.m16n16k16.f16.f16 {%r22183, %r22184, %r22185, %r22186}, {%r2, %r2, %r2, %r2, %r2, %r2, %r2, %r2}, {%r2, %r2, %r2, %r2, %r2, %r2, %r2, %r2}, {%r22179, %r22180, %r22181, %r22182};
	bar.warp.sync 	-1;
	wmma.mma.sync.aligned.row.col.m16n16k16.f16.f16 {%r22187, %r22188, %r22189, %r22190}, {%r2, %r2, %r2, %r2, %r2, %r2, %r2, %r2}, {%r2, %r2, %r2, %r2, %r2, %r2, %r2, %r2}, {%r22183, %r22184, %r22185, %r22186};
	bar.warp.sync 	-1;
	wmma.mma.sync.aligned.row.col.m16n16k16.f16.f16 {%r22191, %r22192, %r22193, %r22194}, {%r2, %r2, %r2, %r2, %r2, %r2, %r2, %r2}, {%r2, %r2, %r2, %r2, %r2, %r2, %r2, %r2}, {%r22187, %r22188, %r22189, %r22190};
	bar.warp.sync 	-1;
	wmma.mma.sync.aligned.row.col.m16n16k16.f16.f16 {%r22195, %r22196, %r22197, %r22198}, {%r2, %r2, %r2, %r2, %r2, %r2, %r2, %r2}, {%r2, %r2, %r2, %r2, %r2, %r2, %r2, %r2}, {%r22191, %r22192, %r22193, %r22194};
	bar.warp.sync 	-1;
	wmma.mma.sync.aligned.row.col.m16n16k16.f16.f16 {%r22199, %r22200, %r22201, %r22202}, {%r2, %r2, %r2, %r2, %r2, %r2, %r2, %r2}, {%r2, %r2, %r2, %r2, %r2, %r2, %r2, %r2}, {%r22195, %r22196, %r22197, %r22198};
	bar.warp.sync 	-1;
	wmma.mma.sync.aligned.row.col.m16n16k16.f16.f16 {%r22203, %r22204, %r22205, %r22206}, {%r2, %r2, %r2, %r2, %r2, %r2, %r2, %r2}, {%r2, %r2, %r2, %r2, %r2, %r2, %r2, %r2}, {%r22199, %r22200, %r22201, %r22202};
	bar.warp.sync 	-1;
	wmma.mma.sync.aligned.row.col.m16n16k16.f16.f16 {%r22207, %r22208, %r22209, %r22210}, {%r2, %r2, %r2, %r2, %r2, %r2, %r2, %r2}, {%r2, %r2, %r2, %r2, %r2, %r2, %r2, %r2}, {%r22203, %r22204, %r22205, %r22206};
	bar.warp.sync 	-1;
	wmma.mma.sync.aligned.row.col.m16n16k16.f16.f16 {%r22211, %r22212, %r22213, %r22214}, {%r2, %r2, %r2, %r2, %r2, %r2, %r2, %r2}, {%r2, %r2, %r2, %r2, %r2, %r2, %r2, %r2}, {%r22207, %r22208, %r22209, %r22210};
	bar.warp.sync 	-1;
	wmma.mma.sync.aligned.row.col.m16n16k16.f16.f16 {%r22215, %r22216, %r22217, %r22218}, {%r2, %r2, %r2, %r2, %r2, %r2, %r2, %r2}, {%r2, %r2, %r2, %r2, %r2, %r2, %r2, %r2}, {%r22211, %r22212, %r22213, %r22214};
	bar.warp.sync 	-1;
	wmma.mma.sync.aligned.row.col.m16n16k16.f16.f16 {%r22219, %r22220, %r22221, %r22222}, {%r2, %r2, %r2, %r2, %r2, %r2, %r2, %r2}, {%r2, %r2, %r2, %r2, %r2, %r2, %r2, %r2}, {%r22215, %r22216, %r22217, %r22218};
	bar.warp.sync 	-1;
	wmma.mma.sync.aligned.row.col.m16n16k16.f16.f16 {%r22223, %r22224, %r22225, %r22226}, {%r2, %r2, %r2, %r2, %r2, %r2, %r2, %r2}, {%r2, %r2, %r2, %r2, %r2, %r2, %r2, %r2}, {%r22219, %r22220, %r22221, %r22222};
	bar.warp.sync 	-1;
	wmma.mma.sync.aligned.row.col.m16n16k16.f16.f16 {%r22227, %r22228, %r22229, %r22230}, {%r2, %r2, %r2, %r2, %r2, %r2, %r2, %r2}, {%r2, %r2, %r2, %r2, %r2, %r2, %r2, %r2}, {%r22223, %r22224, %r22225, %r22226};
	bar.warp.sync 	-1;
	wmma.mma.sync.aligned.row.col.m16n16k16.f16.f16 {%r22231, %r22232, %r22233, %r22234}, {%r2, %r2, %r2, %r2, %r2, %r2, %r2, %r2}, {%r2, %r2, %r2, %r2, %r2, %r2, %r2, %r2}, {%r22227, %r22228, %r22229, %r22230};
	bar.warp.sync 	-1;
	wmma.mma.sync.aligned.row.col.m16n16k16.f16.f16 {%r22235, %r22236, %r22237, %r22238}, {%r2, %r2, %r2, %r2, %r2, %r2, %r2, %r2}, {%r2, %r2, %r2, %r2, %r2, %r2, %r2, %r2}, {%r22231, %r22232, %r22233, %r22234};
	bar.warp.sync 	-1;
	wmma.mma.sync.aligned.row.col.m16n16k16.f16.f16 {%r22239, %r22240, %r22241, %r22242}, {%r2, %r2, %r2, %r2, %r2, %r2, %r2, %r2}, {%r2, %r2, %r2, %r2, %r2, %r2, %r2, %r2}, {%r22235, %r22236, %r22237, %r22238};
	bar.warp.sync 	-1;
	wmma.mma.sync.aligned.row.col.m16n16k16.f16.f16 {%r22243, %r22244, %r22245, %r22246}, {%r2, %r2, %r2, %r2, %r2, %r2, %r2, %r2}, {%r2, %r2, %r2, %r2, %r2, %r2, %r2, %r2}, {%r22239, %r22240, %r22241, %r22242};
	bar.warp.sync 	-1;
	wmma.mma.sync.aligned.row.col.m16n16k16.f16.f16 {%r22247, %r22248, %r22249, %r22250}, {%r2, %r2, %r2, %r2, %r2, %r2, %r2, %r2}, {%r2, %r2, %r2, %r2, %r2, %r2, %r2, %r2}, {%r22243, %r22244, %r22245, %r22246};
	bar.warp.sync 	-1;
	wmma.mma.sync.aligned.row.col.m16n16k16.f16.f16 {%r22251, %r22252, %r22253, %r22254}, {%r2, %r2, %r2, %r2, %r2, %r2, %r2, %r2}, {%r2, %r2, %r2, %r2, %r2, %r2, %r2, %r2}, {%r22247, %r22248, %r22249, %r22250};
	bar.warp.sync 	-1;
	wmma.mma.sync.aligned.row.col.m16n16k16.f16.f16 {%r22255, %r22256, %r22257, %r22258}, {%r2, %r2, %r2, %r2, %r2, %r2, %r2, %r2}, {%r2, %r2, %r2, %r2, %r2, %r2, %r2, %r2}, {%r22251, %r22252, %r22253, %r22254};
	bar.warp.sync 	-1;
	wmma.mma.sync.aligned.row.col.m16n16k16.f16.f16 {%r22259, %r22260, %r22261, %r22262}, {%r2, %r2, %r2, %r2, %r2, %r2, %r2, %r2}, {%r2, %r2, %r2, %r2, %r2, %r2, %r2, %r2}, {%r22255, %r22256, %r22257, %r22258};
	bar.warp.sync 	-1;
	wmma.mma.sync.aligned.row.col.m16n16k16.f16.f16 {%r22263, %r22264, %r22265, %r22266}, {%r2, %r2, %r2, %r2, %r2, %r2, %r2, %r2}, {%r2, %r2, %r2, %r2, %r2, %r2, %r2, %r2}, {%r22259, %r22260, %r22261, %r22262};
	bar.warp.sync 	-1;
	wmma.mma.sync.aligned.row.col.m16n16k16.f16.f16 {%r22267, %r22268, %r22269, %r22270}, {%r2, %r2, %r2, %r2, %r2, %r2, %r2, %r2}, {%r2, %r2, %r2, %r2, %r2, %r2, %r2, %r2}, {%r22263, %r22264, %r22265, %r22266};
	bar.warp.sync 	-1;
	wmma.mma.sync.aligned.row.col.m16n16k16.f16.f16 {%r22271, %r22272, %r22273, %r22274}, {%r2, %r2, %r2, %r2, %r2, %r2, %r2, %r2}, {%r2, %r2, %r2, %r2, %r2, %r2, %r2, %r2}, {%r22267, %r22268, %r22269, %r22270};
	bar.warp.sync 	-1;
	wmma.mma.sync.aligned.row.col.m16n16k16.f16.f16 {%r22275, %r22276, %r22277, %r22278}, {%r2, %r2, %r2, %r2, %r2, %r2, %r2, %r2}, {%r2, %r2, %r2, %r2, %r2, %r2, %r2, %r2}, {%r22271, %r22272, %r22273, %r22274};
	bar.warp.sync 	-1;
	wmma.mma.sync.aligned.row.col.m16n16k16.f16.f16 {%r22279, %r22280, %r22281, %r22282}, {%r2, %r2, %r2, %r2, %r2, %r2, %r2, %r2}, {%r2, %r2, %r2, %r2, %r2, %r2, %r2, %r2}, {%r22275, %r22276, %r22277, %r22278};
	bar.warp.sync 	-1;
	wmma.mma.sync.aligned.row.col.m16n16k16.f16.f16 {%r22283, %r22284, %r22285, %r22286}, {%r2, %r2, %r2, %r2, %r2, %r2, %r2, %r2}, {%r2, %r2, %r2, %r2, %r2, %r2, %r2, %r2}, {%r22279, %r22280, %r22281, %r22282};
	bar.warp.sync 	-1;
	wmma.mma.sync.aligned.row.col.m16n16k16.f16.f16 {%r22287, %r22288, %r22289, %r22290}, {%r2, %r2, %r2, %r2, %r2, %r2, %r2, %r2}, {%r2, %r2, %r2, %r2, %r2, %r2, %r2, %r2}, {%r22283, %r22284, %r22285, %r22286};
	bar.warp.sync 	-1;
	wmma.mma.sync.aligned.row.col.m16n16k16.f16.f16 {%r22291, %r22292, %r22293, %r22294}, {%r2, %r2, %r2, %r2, %r2, %r2, %r2, %r2}, {%r2, %r2, %r2, %r2, %r2, %r2, %r2, %r2}, {%r22287, %r22288, %r22289, %r22290};
	bar.warp.sync 	-1;
	wmma.mma.sync.aligned.row.col.m16n16k16.f16.f16 {%r22295, %r22296, %r22297, %r22298}, {%r2, %r2, %r2, %r2, %r2, %r2, %r2, %r2}, {%r2, %r2, %r2, %r2, %r2, %r2, %r2, %r2}, {%r22291, %r22292, %r22293, %r22294};
	bar.warp.sync 	-1;
	wmma.mma.sync.aligned.row.col.m16n16k16.f16.f16 {%r22299, %r22300, %r22301, %r22302}, {%r2, %r2, %r2, %r2, %r2, %r2, %r2, %r2}, {%r2, %r2, %r2, %r2, %r2, %r2, %r2, %r2}, {%r22295, %r22296, %r22297, %r22298};
	bar.warp.sync 	-1;
	wmma.mma.sync.aligned.row.col.m16n16k16.f16.f16 {%r22303, %r22304, %r22305, %r22306}, {%r2, %r2, %r2, %r2, %r2, %r2, %r2, %r2}, {%r2, %r2, %r2, %r2, %r2, %r2, %r2, %r2}, {%r22299, %r22300, %r22301, %r22302};
	bar.warp.sync 	-1;
	wmma.mma.sync.aligned.row.col.m16n16k16.f16.f16 {%r22307, %r22308, %r22309, %r22310}, {%r2, %r2, %r2, %r2, %r2, %r2, %r2, %r2}, {%r2, %r2, %r2, %r2, %r2, %r2, %r2, %r2}, {%r22303, %r22304, %r22305, %r22306};
	bar.warp.sync 	-1;
	wmma.mma.sync.aligned.row.col.m16n16k16.f16.f16 {%r22311, %r22312, %r22313, %r22314}, {%r2, %r2, %r2, %r2, %r2, %r2, %r2, %r2}, {%r2, %r2, %r2, %r2, %r2, %r2, %r2, %r2}, {%r22307, %r22308, %r22309, %r22310};
	bar.warp.sync 	-1;
	wmma.mma.sync.aligned.row.col.m16n16k16.f16.f16 {%r22315, %r22316, %r22317, %r22318}, {%r2, %r2, %r2, %r2, %r2, %r2, %r2, %r2}, {%r2, %r2, %r2, %r2, %r2, %r2, %r2, %r2}, {%r22311, %r22312, %r22313, %r22314};
	bar.warp.sync 	-1;
	wmma.mma.sync.aligned.row.col.m16n16k16.f16.f16 {%r22319, %r22320, %r22321, %r22322}, {%r2, %r2, %r2, %r2, %r2, %r2, %r2, %r2}, {%r2, %r2, %r2, %r2, %r2, %r2, %r2, %r2}, {%r22315, %r22316, %r22317, %r22318};
	bar.warp.sync 	-1;
	wmma.mma.sync.aligned.row.col.m16n16k16.f16.f16 {%r22323, %r22324, %r22325, %r22326}, {%r2, %r2, %r2, %r2, %r2, %r2, %r2, %r2}, {%r2, %r2, %r2, %r2, %r2, %r2, %r2, %r2}, {%r22319, %r22320, %r22321, %r22322};
	bar.warp.sync 	-1;
	wmma.mma.sync.aligned.row.col.m16n16k16.f16.f16 {%r22327, %r22328, %r22329, %r22330}, {%r2, %r2, %r2, %r2, %r2, %r2, %r2, %r2}, {%r2, %r2, %r2, %r2, %r2, %r2, %r2, %r2}, {%r22323, %r22324, %r22325, %r22326};
	bar.warp.sync 	-1;
	wmma.mma.sync.aligned.row.col.m16n16k16.f16.f16 {%r22331, %r22332, %r22333, %r22334}, {%r2, %r2, %r2, %r2, %r2, %r2, %r2, %r2}, {%r2, %r2, %r2, %r2, %r2, %r2, %r2, %r2}, {%r22327, %r22328, %r22329, %r22330};
	bar.warp.sync 	-1;
	wmma.mma.sync.aligned.row.col.m16n16k16.f16.f16 {%r22335, %r22336, %r22337, %r22338}, {%r2, %r2, %r2, %r2, %r2, %r2, %r2, %r2}, {%r2, %r2, %r2, %r2, %r2, %r2, %r2, %r2}, {%r22331, %r22332, %r22333, %r22334};
	bar.warp.sync 	-1;
	wmma.mma.sync.aligned.row.col.m16n16k16.f16.f16 {%r22339, %r22340, %r22341, %r22342}, {%r2, %r2, %r2, %r2, %r2, %r2, %r2, %r2}, {%r2, %r2, %r2, %r2, %r2, %r2, %r2, %r2}, {%r22335, %r22336, %r22337, %r22338};
	bar.warp.sync 	-1;
	wmma.mma.sync.aligned.row.col.m16n16k16.f16.f16 {%r22343, %r22344, %r22345, %r22346}, {%r2, %r2, %r2, %r2, %r2, %r2, %r2, %r2}, {%r2, %r2, %r2, %r2, %r2, %r2, %r2, %r2}, {%r22339, %r22340, %r22341, %r22342};
	bar.warp.sync 	-1;
	wmma.mma.sync.aligned.row.col.m16n16k16.f16.f16 {%r22347, %r22348, %r22349, %r22350}, {%r2, %r2, %r2, %r2, %r2, %r2, %r2, %r2}, {%r2, %r2, %r2, %r2, %r2, %r2, %r2, %r2}, {%r22343, %r22344, %r22345, %r22346};
	bar.warp.sync 	-1;
	wmma.mma.sync.aligned.row.col.m16n16k16.f16.f16 {%r22351, %r22352, %r22353, %r22354}, {%r2, %r2, %r2, %r2, %r2, %r2, %r2, %r2}, {%r2, %r2, %r2, %r2, %r2, %r2, %r2, %r2}, {%r22347, %r22348, %r22349, %r22350};
	bar.warp.sync 	-1;
	wmma.mma.sync.aligned.row.col.m16n16k16.f16.f16 {%r22355, %r22356, %r22357, %r22358}, {%r2, %r2, %r2, %r2, %r2, %r2, %r2, %r2}, {%r2, %r2, %r2, %r2, %r2, %r2, %r2, %r2}, {%r22351, %r22352, %r22353, %r22354};
	bar.warp.sync 	-1;
	wmma.mma.sync.aligned.row.col.m16n16k16.f16.f16 {%r22359, %r22360, %r22361, %r22362}, {%r2, %r2, %r2, %r2, %r2, %r2, %r2, %r2}, {%r2, %r2, %r2, %r2, %r2, %r2, %r2, %r2}, {%r22355, %r22356, %r22357, %r22358};
	bar.warp.sync 	-1;
	wmma.mma.sync.aligned.row.col.m16n16k16.f16.f16 {%r22363, %r22364, %r22365, %r22366}, {%r2, %r2, %r2, %r2, %r2, %r2, %r2, %r2}, {%r2, %r2, %r2, %r2, %r2, %r2, %r2, %r2}, {%r22359, %r22360, %r22361, %r22362};
	bar.warp.sync 	-1;
	wmma.mma.sync.aligned.row.col.m16n16k16.f16.f16 {%r22367, %r22368, %r22369, %r22370}, {%r2, %r2, %r2, %r2, %r2, %r2, %r2, %r2}, {%r2, %r2, %r2, %r2, %r2, %r2, %r2, %r2}, {%r22363, %r22364, %r22365, %r22366};
	bar.warp.sync 	-1;
	wmma.mma.sync.aligned.row.col.m16n16k16.f16.f16 {%r22371, %r22372, %r22373, %r22374}, {%r2, %r2, %r2, %r2, %r2, %r2, %r2, %r2}, {%r2, %r2, %r2, %r2, %r2, %r2, %r2, %r2}, {%r22367, %r22368, %r22369, %r22370};
	bar.warp.sync 	-1;
	wmma.mma.sync.aligned.row.col.m16n16k16.f16.f16 {%r22375, %r22376, %r22377, %r22378}, {%r2, %r2, %r2, %r2, %r2, %r2, %r2, %r2}, {%r2, %r2, %r2, %r2, %r2, %r2, %r2, %r2}, {%r22371, %r22372, %r22373, %r22374};
	bar.warp.sync 	-1;
	wmma.mma.sync.aligned.row.col.m16n16k16.f16.f16 {%r22379, %r22380, %r22381, %r22382}, {%r2, %r2, %r2, %r2, %r2, %r2, %r2, %r2}, {%r2, %r2, %r2, %r2, %r2, %r2, %r2, %r2}, {%r22375, %r22376, %r22377, %r22378};
	bar.warp.sync 	-1;
	wmma.mma.sync.aligned.row.col.m16n16k16.f16.f16 {%r22383, %r22384, %r22385, %r22386}, {%r2, %r2, %r2, %r2, %r2, %r2, %r2, %r2}, {%r2, %r2, %r2, %r2, %r2, %r2, %r2, %r2}, {%r22379, %r22380, %r22381, %r22382};
	bar.warp.sync 	-1;
	wmma.mma.sync.aligned.row.col.m16n16k16.f16.f16 {%r22387, %r22388, %r22389, %r22390}, {%r2, %r2, %r2, %r2, %r2, %r2, %r2, %r2}, {%r2, %r2, %r2, %r2, %r2, %r2, %r2, %r2}, {%r22383, %r22384, %r22385, %r22386};
	bar.warp.sync 	-1;
	wmma.mma.sync.aligned.row.col.m16n16k16.f16.f16 {%r22391, %r22392, %r22393, %r22394}, {%r2, %r2, %r2, %r2, %r2, %r2, %r2, %r2}, {%r2, %r2, %r2, %r2, %r2, %r2, %r2, %r2}, {%r22387, %r22388, %r22389, %r22390};
	bar.warp.sync 	-1;
	wmma.mma.sync.aligned.row.col.m16n16k16.f16.f16 {%r22395, %r22396, %r22397, %r22398}, {%r2, %r2, %r2, %r2, %r2, %r2, %r2, %r2}, {%r2, %r2, %r2, %r2, %r2, %r2, %r2, %r2}, {%r22391, %r22392, %r22393, %r22394};
	bar.warp.sync 	-1;
	wmma.mma.sync.aligned.row.col.m16n16k16.f16.f16 {%r22399, %r22400, %r22401, %r22402}, {%r2, %r2, %r2, %r2, %r2, %r2, %r2, %r2}, {%r2, %r2, %r2, %r2, %r2, %r2, %r2, %r2}, {%r22395, %r22396, %r22397, %r22398};
	bar.warp.sync 	-1;
	wmma.mma.sync.aligned.row.col.m16n16k16.f16.f16 {%r22403, %r22404, %r22405, %r22406}, {%r2, %r2, %r2, %r2, %r2, %r2, %r2, %r2}, {%r2, %r2, %r2, %r2, %r2, %r2, %r2, %r2}, {%r22399, %r22400, %r22401, %r22402};
	bar.warp.sync 	-1;
	wmma.mma.sync.aligned.row.col.m16n16k16.f16.f16 {%r22407, %r22408, %r22409, %r22410}, {%r2, %r2, %r2, %r2, %r2, %r2, %r2, %r2}, {%r2, %r2, %r2, %r2, %r2, %r2, %r2, %r2}, {%r22403, %r22404, %r22405, %r22406};
	bar.warp.sync 	-1;
	wmma.mma.sync.aligned.row.col.m16n16k16.f16.f16 {%r22411, %r22412, %r22413, %r22414}, {%r2, %r2, %r2, %r2, %r2, %r2, %r2, %r2}, {%r2, %r2, %r2, %r2, %r2, %r2, %r2, %r2}, {%r22407, %r22408, %r22409, %r22410};
	bar.warp.sync 	-1;
	wmma.mma.sync.aligned.row.col.m16n16k16.f16.f16 {%r22415, %r22416, %r22417, %r22418}, {%r2, %r2, %r2, %r2, %r2, %r2, %r2, %r2}, {%r2, %r2, %r2, %r2, %r2, %r2, %r2, %r2}, {%r22411, %r22412, %r22413, %r22414};
	bar.warp.sync 	-1;
	wmma.mma.sync.aligned.row.col.m16n16k16.f16.f16 {%r22419, %r22420, %r22421, %r22422}, {%r2, %r2, %r2, %r2, %r2, %r2, %r2, %r2}, {%r2, %r2, %r2, %r2, %r2, %r2, %r2, %r2}, {%r22415, %r22416, %r22417, %r22418};
	bar.warp.sync 	-1;
	wmma.mma.sync.aligned.row.col.m16n16k16.f16.f16 {%r22423, %r22424, %r22425, %r22426}, {%r2, %r2, %r2, %r2, %r2, %r2, %r2, %r2}, {%r2, %r2, %r2, %r2, %r2, %r2, %r2, %r2}, {%r22419, %r22420, %r22421, %r22422};
	bar.warp.sync 	-1;
	wmma.mma.sync.aligned.row.col.m16n16k16.f16.f16 {%r22427, %r22428, %r22429, %r22430}, {%r2, %r2, %r2, %r2, %r2, %r2, %r2, %r2}, {%r2, %r2, %r2, %r2, %r2, %r2, %r2, %r2}, {%r22423, %r22424, %r22425, %r22426};
	bar.warp.sync 	-1;
	wmma.mma.sync.aligned.row.col.m16n16k16.f16.f16 {%r22431, %r22432, %r22433, %r22434}, {%r2, %r2, %r2, %r2, %r2, %r2, %r2, %r2}, {%r2, %r2, %r2, %r2, %r2, %r2, %r2, %r2}, {%r22427, %r22428, %r22429, %r22430};
	bar.warp.sync 	-1;
	wmma.mma.sync.aligned.row.col.m16n16k16.f16.f16 {%r22435, %r22436, %r22437, %r22438}, {%r2, %r2, %r2, %r2, %r2, %r2, %r2, %r2}, {%r2, %r2, %r2, %r2, %r2, %r2, %r2, %r2}, {%r22431, %r22432, %r22433, %r22434};
	bar.warp.sync 	-1;
	wmma.mma.sync.aligned.row.col.m16n16k16.f16.f16 {%r22439, %r22440, %r22441, %r22442}, {%r2, %r2, %r2, %r2, %r2, %r2, %r2, %r2}, {%r2, %r2, %r2, %r2, %r2, %r2, %r2, %r2}, {%r22435, %r22436, %r22437, %r22438};
	bar.warp.sync 	-1;
	wmma.mma.sync.aligned.row.col.m16n16k16.f16.f16 {%r22443, %r22444, %r22445, %r22446}, {%r2, %r2, %r2, %r2, %r2, %r2, %r2, %r2}, {%r2, %r2, %r2, %r2, %r2, %r2, %r2, %r2}, {%r22439, %r22440, %r22441, %r22442};
	bar.warp.sync 	-1;
	wmma.mma.sync.aligned.row.col.m16n16k16.f16.f16 {%r22447, %r22448, %r22449, %r22450}, {%r2, %r2, %r2, %r2, %r2, %r2, %r2, %r2}, {%r2, %r2, %r2, %r2, %r2, %r2, %r2, %r2}, {%r22443, %r22444, %r22445, %r22446};
	bar.warp.sync 	-1;
	wmma.mma.sync.aligned.row.col.m16n16k16.f16.f16 {%r22451, %r22452, %r22453, %r22454}, {%r2, %r2, %r2, %r2, %r2, %r2, %r2, %r2}, {%r2, %r2, %r2, %r2, %r2, %r2, %r2, %r2}, {%r22447, %r22448, %r22449, %r22450};
	bar.warp.sync 	-1;
	wmma.mma.sync.aligned.row.col.m16n16k16.f16.f16 {%r22455, %r22456, %r22457, %r22458}, {%r2, %r2, %r2, %r2, %r2, %r2, %r2, %r2}, {%r2, %r2, %r2, %r2, %r2, %r2, %r2, %r2}, {%r22451, %r22452, %r22453, %r22454};
	bar.warp.sync 	-1;
	wmma.mma.sync.aligned.row.col.m16n16k16.f16.f16 {%r22459, %r22460, %r22461, %r22462}, {%r2, %r2, %r2, %r2, %r2, %r2, %r2, %r2}, {%r2, %r2, %r2, %r2, %r2, %r2, %r2, %r2}, {%r22455, %r22456, %r22457, %r22458};
	bar.warp.sync 	-1;
	wmma.mma.sync.aligned.row.col.m16n16k16.f16.f16 {%r22463, %r22464, %r22465, %r22466}, {%r2, %r2, %r2, %r2, %r2, %r2, %r2, %r2}, {%r2, %r2, %r2, %r2, %r2, %r2, %r2, %r2}, {%r22459, %r22460, %r22461, %r22462};
	bar.warp.sync 	-1;
	wmma.mma.sync.aligned.row.col.m16n16k16.f16.f16 {%r22467, %r22468, %r22469, %r22470}, {%r2, %r2, %r2, %r2, %r2, %r2, %r2, %r2}, {%r2, %r2, %r2, %r2, %r2, %r2, %r2, %r2}, {%r22463, %r22464, %r22465, %r22466};
	bar.warp.sync 	-1;
	wmma.mma.sync.aligned.row.col.m16n16k16.f16.f16 {%r22471, %r22472, %r22473, %r22474}, {%r2, %r2, %r2, %r2, %r2, %r2, %r2, %r2}, {%r2, %r2, %r2, %r2, %r2, %r2, %r2, %r2}, {%r22467, %r22468, %r22469, %r22470};
	bar.warp.sync 	-1;
	wmma.mma.sync.aligned.row.col.m16n16k16.f16.f16 {%r22475, %r22476, %r22477, %r22478}, {%r2, %r2, %r2, %r2, %r2, %r2, %r2, %r2}, {%r2, %r2, %r2, %r2, %r2, %r2, %r2, %r2}, {%r22471, %r22472, %r22473, %r22474};
	bar.warp.sync 	-1;
	wmma.mma.sync.aligned.row.col.m16n16k16.f16.f16 {%r22479, %r22480, %r22481, %r22482}, {%r2, %r2, %r2, %r2, %r2, %r2, %r2, %r2}, {%r2, %r2, %r2, %r2, %r2, %r2, %r2, %r2}, {%r22475, %r22476, %r22477, %r22478};
	bar.warp.sync 	-1;
	wmma.mma.sync.aligned.row.col.m16n16k16.f16.f16 {%r22483, %r22484, %r22485, %r22486}, {%r2, %r2, %r2, %r2, %r2, %r2, %r2, %r2}, {%r2, %r2, %r2, %r2, %r2, %r2, %r2, %r2}, {%r22479, %r22480, %r22481, %r22482};
	bar.warp.sync 	-1;
	wmma.mma.sync.aligned.row.col.m16n16k16.f16.f16 {%r22487, %r22488, %r22489, %r22490}, {%r2, %r2, %r2, %r2, %r2, %r2, %r2, %r2}, {%r2, %r2, %r2, %r2, %r2, %r2, %r2, %r2}, {%r22483, %r22484, %r22485, %r22486};
	bar.warp.sync 	-1;
	wmma.mma.sync.aligned.row.col.m16n16k16.f16.f16 {%r22491, %r22492, %r22493, %r22494}, {%r2, %r2, %r2, %r2, %r2, %r2, %r2, %r2}, {%r2, %r2, %r2, %r2, %r2, %r2, %r2, %r2}, {%r22487, %r22488, %r22489, %r22490};
	bar.warp.sync 	-1;
	wmma.mma.sync.aligned.row.col.m16n16k16.f16.f16 {%r22495, %r22496, %r22497, %r22498}, {%r2, %r2, %r2, %r2, %r2, %r2, %r2, %r2}, {%r2, %r2, %r2, %r2, %r2, %r2, %r2, %r2}, {%r22491, %r22492, %r22493, %r22494};
	bar.warp.sync 	-1;
	wmma.mma.sync.aligned.row.col.m16n16k16.f16.f16 {%r22499, %r22500, %r22501, %r22502}, {%r2, %r2, %r2, %r2, %r2, %r2, %r2, %r2}, {%r2, %r2, %r2, %r2, %r2, %r2, %r2, %r2}, {%r22495, %r22496, %r22497, %r22498};
	bar.warp.sync 	-1;
	wmma.mma.sync.aligned.row.col.m16n16k16.f16.f16 {%r22503, %r22504, %r22505, %r22506}, {%r2, %r2, %r2, %r2, %r2, %r2, %r2, %r2}, {%r2, %r2, %r2, %r2, %r2, %r2, %r2, %r2}, {%r22499, %r22500, %r22501, %r22502};
	bar.warp.sync 	-1;
	wmma.mma.sync.aligned.row.col.m16n16k16.f16.f16 {%r22507, %r22508, %r22509, %r22510}, {%r2, %r2, %r2, %r2, %r2, %r2, %r2, %r2}, {%r2, %r2, %r2, %r2, %r2, %r2, %r2, %r2}, {%r22503, %r22504, %r22505, %r22506};
	bar.warp.sync 	-1;
	wmma.mma.sync.aligned.row.col.m16n16k16.f16.f16 {%r22511, %r22512, %r22513, %r22514}, {%r2, %r2, %r2, %r2, %r2, %r2, %r2, %r2}, {%r2, %r2, %r2, %r2, %r2, %r2, %r2, %r2}, {%r22507, %r22508, %r22509, %r22510};
	bar.warp.sync 	-1;
	wmma.mma.sync.aligned.row.col.m16n16k16.f16.f16 {%r22515, %r22516, %r22517, %r22518}, {%r2, %r2, %r2, %r2, %r2, %r2, %r2, %r2}, {%r2, %r2, %r2, %r2, %r2, %r2, %r2, %r2}, {%r22511, %r22512, %r22513, %r22514};
	bar.warp.sync 	-1;
	wmma.mma.sync.aligned.row.col.m16n16k16.f16.f16 {%r22519, %r22520, %r22521, %r22522}, {%r2, %r2, %r2, %r2, %r2, %r2, %r2, %r2}, {%r2, %r2, %r2, %r2, %r2, %r2, %r2, %r2}, {%r22515, %r22516, %r22517, %r22518};
	bar.warp.sync 	-1;
	wmma.mma.sync.aligned.row.col.m16n16k16.f16.f16 {%r22523, %r22524, %r22525, %r22526}, {%r2, %r2, %r2, %r2, %r2, %r2, %r2, %r2}, {%r2, %r2, %r2, %r2, %r2, %r2, %r2, %r2}, {%r22519, %r22520, %r22521, %r22522};
	bar.warp.sync 	-1;
	wmma.mma.sync.aligned.row.col.m16n16k16.f16.f16 {%r22527, %r22528, %r22529, %r22530}, {%r2, %r2, %r2, %r2, %r2, %r2, %r2, %r2}, {%r2, %r2, %r2, %r2, %r2, %r2, %r2, %r2}, {%r22523, %r22524, %r22525, %r22526};
	bar.warp.sync 	-1;
	wmma.mma.sync.aligned.row.col.m16n16k16.f16.f16 {%r22531, %r22532, %r22533, %r22534}, {%r2, %r2, %r2, %r2, %r2, %r2, %r2, %r2}, {%r2, %r2, %r2, %r2, %r2, %r2, %r2, %r2}, {%r22527, %r22528, %r22529, %r22530};
	bar.warp.sync 	-1;
	wmma.mma.sync.aligned.row.col.m16n16k16.f16.f16 {%r22535, %r22536, %r22537, %r22538}, {%r2, %r2, %r2, %r2, %r2, %r2, %r2, %r2}, {%r2, %r2, %r2, %r2, %r2, %r2, %r2, %r2}, {%r22531, %r22532, %r22533, %r22534};
	bar.warp.sync 	-1;
	wmma.mma.sync.aligned.row.col.m16n16k16.f16.f16 {%r22539, %r22540, %r22541, %r22542}, {%r2, %r2, %r2, %r2, %r2, %r2, %r2, %r2}, {%r2, %r2, %r2, %r2, %r2, %r2, %r2, %r2}, {%r22535, %r22536, %r22537, %r22538};
	bar.warp.sync 	-1;
	wmma.mma.sync.aligned.row.col.m16n16k16.f16.f16 {%r22543, %r22544, %r22545, %r22546}, {%r2, %r2, %r2, %r2, %r2, %r2, %r2, %r2}, {%r2, %r2, %r2, %r2, %r2, %r2, %r2, %r2}, {%r22539, %r22540, %r22541, %r22542};
	bar.warp.sync 	-1;
	wmma.mma.sync.aligned.row.col.m16n16k16.f16.f16 {%r22547, %r22548, %r22549, %r22550}, {%r2, %r2, %r2, %r2, %r2, %r2, %r2, %r2}, {%r2, %r2, %r2, %r2, %r2, %r2, %r2, %r2}, {%r22543, %r22544, %r22545, %r22546};
	bar.warp.sync 	-1;
	wmma.mma.sync.aligned.row.col.m16n16k16.f16.f16 {%r22551, %r22552, %r22553, %r22554}, {%r2, %r2, %r2, %r2, %r2, %r2, %r2, %r2}, {%r2, %r2, %r2, %r2, %r2, %r2, %r2, %r2}, {%r22547, %r22548, %r22549, %r22550};
	bar.warp.sync 	-1;
	wmma.mma.sync.aligned.row.col.m16n16k16.f16.f16 {%r22555, %r22556, %r22557, %r22558}, {%r2, %r2, %r2, %r2, %r2, %r2, %r2, %r2}, {%r2, %r2, %r2, %r2, %r2, %r2, %r2, %r2}, {%r22551, %r22552, %r22553, %r22554};
	bar.warp.sync 	-1;
	wmma.mma.sync.aligned.row.col.m16n16k16.f16.f16 {%r22559, %r22560, %r22561, %r22562}, {%r2, %r2, %r2, %r2, %r2, %r2, %r2, %r2}, {%r2, %r2, %r2, %r2, %r2, %r2, %r2, %r2}, {%r22555, %r22556, %r22557, %r22558};
	bar.warp.sync 	-1;
	wmma.mma.sync.aligned.row.col.m16n16k16.f16.f16 {%r22563, %r22564, %r22565, %r22566}, {%r2, %r2, %r2, %r2, %r2, %r2, %r2, %r2}, {%r2, %r2, %r2, %r2, %r2, %r2, %r2, %r2}, {%r22559, %r22560, %r22561, %r22562};
	bar.warp.sync 	-1;
	wmma.mma.sync.aligned.row.col.m16n16k16.f16.f16 {%r22567, %r22568, %r22569, %r22570}, {%r2, %r2, %r2, %r2, %r2, %r2, %r2, %r2}, {%r2, %r2, %r2, %r2, %r2, %r2, %r2, %r2}, {%r22563, %r22564, %r22565, %r22566};
	bar.warp.sync 	-1;
	wmma.mma.sync.aligned.row.col.m16n16k16.f16.f16 {%r22571, %r22572, %r22573, %r22574}, {%r2, %r2, %r2, %r2, %r2, %r2, %r2, %r2}, {%r2, %r2, %r2, %r2, %r2, %r2, %r2, %r2}, {%r22567, %r22568, %r22569, %r22570};
	bar.warp.sync 	-1;
	wmma.mma.sync.aligned.row.col.m16n16k16.f16.f16 {%r22575, %r22576, %r22577, %r22578}, {%r2, %r2, %r2, %r2, %r2, %r2, %r2, %r2}, {%r2, %r2, %r2, %r2, %r2, %r2, %r2, %r2}, {%r22571, %r22572, %r22573, %r22574};
	bar.warp.sync 	-1;
	wmma.mma.sync.aligned.row.col.m16n16k16.f16.f16 {%r22579, %r22580, %r22581, %r22582}, {%r2, %r2, %r2, %r2, %r2, %r2, %r2, %r2}, {%r2, %r2, %r2, %r2, %r2, %r2, %r2, %r2}, {%r22575, %r22576, %r22577, %r22578};
	bar.warp.sync 	-1;
	wmma.mma.sync.aligned.row.col.m16n16k16.f16.f16 {%r22583, %r22584, %r22585, %r22586}, {%r2, %r2, %r2, %r2, %r2, %r2, %r2, %r2}, {%r2, %r2, %r2, %r2, %r2, %r2, %r2, %r2}, {%r22579, %r22580, %r22581, %r22582};
	bar.warp.sync 	-1;
	wmma.mma.sync.aligned.row.col.m16n16k16.f16.f16 {%r22587, %r22588, %r22589, %r22590}, {%r2, %r2, %r2, %r2, %r2, %r2, %r2, %r2}, {%r2, %r2, %r2, %r2, %r2, %r2, %r2, %r2}, {%r22583, %r22584, %r22585, %r22586};
	bar.warp.sync 	-1;
	wmma.mma.sync.aligned.row.col.m16n16k16.f16.f16 {%r22591, %r22592, %r22593, %r22594}, {%r2, %r2, %r2, %r2, %r2, %r2, %r2, %r2}, {%r2, %r2, %r2, %r2, %r2, %r2, %r2, %r2}, {%r22587, %r22588, %r22589, %r22590};
	bar.warp.sync 	-1;
	wmma.mma.sync.aligned.row.col.m16n16k16.f16.f16 {%r22595, %r22596, %r22597, %r22598}, {%r2, %r2, %r2, %r2, %r2, %r2, %r2, %r2}, {%r2, %r2, %r2, %r2, %r2, %r2, %r2, %r2}, {%r22591, %r22592, %r22593, %r22594};
	bar.warp.sync 	-1;
	wmma.mma.sync.aligned.row.col.m16n16k16.f16.f16 {%r22599, %r22600, %r22601, %r22602}, {%r2, %r2, %r2, %r2, %r2, %r2, %r2, %r2}, {%r2, %r2, %r2, %r2, %r2, %r2, %r2, %r2}, {%r22595, %r22596, %r22597, %r22598};
	bar.warp.sync 	-1;
	wmma.mma.sync.aligned.row.col.m16n16k16.f16.f16 {%r22603, %r22604, %r22605, %r22606}, {%r2, %r2, %r2, %r2, %r2, %r2, %r2, %r2}, {%r2, %r2, %r2, %r2, %r2, %r2, %r2, %r2}, {%r22599, %r22600, %r22601, %r22602};
	bar.warp.sync 	-1;
	wmma.mma.sync.aligned.row.col.m16n16k16.f16.f16 {%r22607, %r22608, %r22609, %r22610}, {%r2, %r2, %r2, %r2, %r2, %r2, %r2, %r2}, {%r2, %r2, %r2, %r2, %r2, %r2, %r2, %r2}, {%r22603, %r22604, %r22605, %r22606};
	bar.warp.sync 	-1;
	wmma.mma.sync.aligned.row.col.m16n16k16.f16.f16 {%r22611, %r22612, %r22613, %r22614}, {%r2, %r2, %r2, %r2, %r2, %r2, %r2, %r2}, {%r2, %r2, %r2, %r2, %r2, %r2, %r2, %r2}, {%r22607, %r22608, %r22609, %r22610};
	bar.warp.sync 	-1;
	wmma.mma.sync.aligned.row.col.m16n16k16.f16.f16 {%r22615, %r22616, %r22617, %r22618}, {%r2, %r2, %r2, %r2, %r2, %r2, %r2, %r2}, {%r2, %r2, %r2, %r2, %r2, %r2, %r2, %r2}, {%r22611, %r22612, %r22613, %r22614};
	bar.warp.sync 	-1;
	wmma.mma.sync.aligned.row.col.m16n16k16.f16.f16 {%r22619, %r22620, %r22621, %r22622}, {%r2, %r2, %r2, %r2, %r2, %r2, %r2, %r2}, {%r2, %r2, %r2, %r2, %r2, %r2, %r2, %r2}, {%r22615, %r22616, %r22617, %r22618};
	bar.warp.sync 	-1;
	wmma.mma.sync.aligned.row.col.m16n16k16.f16.f16 {%r22623, %r22624, %r22625, %r22626}, {%r2, %r2, %r2, %r2, %r2, %r2, %r2, %r2}, {%r2, %r2, %r2, %r2, %r2, %r2, %r2, %r2}, {%r22619, %r22620, %r22621, %r22622};
	bar.warp.sync 	-1;
	wmma.mma.sync.aligned.row.col.m16n16k16.f16.f16 {%r22627, %r22628, %r22629, %r22630}, {%r2, %r2, %r2, %r2, %r2, %r2, %r2, %r2}, {%r2, %r2, %r2, %r2, %r2, %r2, %r2, %r2}, {%r22623, %r22624, %r22625, %r22626};
	bar.warp.sync 	-1;
	wmma.mma.sync.aligned.row.col.m16n16k16.f16.f16 {%r22631, %r22632, %r22633, %r22634}, {%r2, %r2, %r2, %r2, %r2, %r2, %r2, %r2}, {%r2, %r2, %r2, %r2, %r2, %r2, %r2, %r2}, {%r22627, %r22628, %r22629, %r22630};
	bar.warp.sync 	-1;
	wmma.mma.sync.aligned.row.col.m16n16k16.f16.f16 {%r22635, %r22636, %r22637, %r22638}, {%r2, %r2, %r2, %r2, %r2, %r2, %r2, %r2}, {%r2, %r2, %r2, %r2, %r2, %r2, %r2, %r2}, {%r22631, %r22632, %r22633, %r22634};
	bar.warp.sync 	-1;
	wmma.mma.sync.aligned.row.col.m16n16k16.f16.f16 {%r22639, %r22640, %r22641, %r22642}, {%r2, %r2, %r2, %r2, %r2, %r2, %r2, %r2}, {%r2, %r2, %r2, %r2, %r2, %r2, %r2, %r2}, {%r22635, %r22636, %r22637, %r22638};
	bar.warp.sync 	-1;
	wmma.mma.sync.aligned.row.col.m16n16k16.f16.f16 {%r22643, %r22644, %r22645, %r22646}, {%r2, %r2, %r2, %r2, %r2, %r2, %r2, %r2}, {%r2, %r2, %r2, %r2, %r2, %r2, %r2, %r2}, {%r22639, %r22640, %r22641, %r22642};
	bar.warp.sync 	-1;
	wmma.mma.sync.aligned.row.col.m16n16k16.f16.f16 {%r22647, %r22648, %r22649, %r22650}, {%r2, %r2, %r2, %r2, %r2, %r2, %r2, %r2}, {%r2, %r2, %r2, %r2, %r2, %r2, %r2, %r2}, {%r22643, %r22644, %r22645, %r22646};
	bar.warp.sync 	-1;
	wmma.mma.sync.aligned.row.col.m16n16k16.f16.f16 {%r22651, %r22652, %r22653, %r22654}, {%r2, %r2, %r2, %r2, %r2, %r2, %r2, %r2}, {%r2, %r2, %r2, %r2, %r2, %r2, %r2, %r2}, {%r22647, %r22648, %r22649, %r22650};
	bar.warp.sync 	-1;
	wmma.mma.sync.aligned.row.col.m16n16k16.f16.f16 {%r22655, %r22656, %r22657, %r22658}, {%r2, %r2, %r2, %r2, %r2, %r2, %r2, %r2}, {%r2, %r2, %r2, %r2, %r2, %r2, %r2, %r2}, {%r22651, %r22652, %r22653, %r22654};
	bar.warp.sync 	-1;
	wmma.mma.sync.aligned.row.col.m16n16k16.f16.f16 {%r22659, %r22660, %r22661, %r22662}, {%r2, %r2, %r2, %r2, %r2, %r2, %r2, %r2}, {%r2, %r2, %r2, %r2, %r2, %r2, %r2, %r2}, {%r22655, %r22656, %r22657, %r22658};
	bar.warp.sync 	-1;
	wmma.mma.sync.aligned.row.col.m16n16k16.f16.f16 {%r22663, %r22664, %r22665, %r22666}, {%r2, %r2, %r2, %r2, %r2, %r2, %r2, %r2}, {%r2, %r2, %r2, %r2, %r2, %r2, %r2, %r2}, {%r22659, %r22660, %r22661, %r22662};
	bar.warp.sync 	-1;
	wmma.mma.sync.aligned.row.col.m16n16k16.f16.f16 {%r22667, %r22668, %r22669, %r22670}, {%r2, %r2, %r2, %r2, %r2, %r2, %r2, %r2}, {%r2, %r2, %r2, %r2, %r2, %r2, %r2, %r2}, {%r22663, %r22664, %r22665, %r22666};
	bar.warp.sync 	-1;
	wmma.mma.sync.aligned.row.col.m16n16k16.f16.f16 {%r22671, %r22672, %r22673, %r22674}, {%r2, %r2, %r2, %r2, %r2, %r2, %r2, %r2}, {%r2, %r2, %r2, %r2, %r2, %r2, %r2, %r2}, {%r22667, %r22668, %r22669, %r22670};
	bar.warp.sync 	-1;
	wmma.mma.sync.aligned.row.col.m16n16k16.f16.f16 {%r22675, %r22676, %r22677, %r22678}, {%r2, %r2, %r2, %r2, %r2, %r2, %r2, %r2}, {%r2, %r2, %r2, %r2, %r2, %r2, %r2, %r2}, {%r22671, %r22672, %r22673, %r22674};
	bar.warp.sync 	-1;
	wmma.mma.sync.aligned.row.col.m16n16k16.f16.f16 {%r22679, %r22680, %r22681, %r22682}, {%r2, %r2, %r2, %r2, %r2, %r2, %r2, %r2}, {%r2, %r2, %r2, %r2, %r2, %r2, %r2, %r2}, {%r22675, %r22676, %r22677, %r22678};
	bar.warp.sync 	-1;
	wmma.mma.sync.aligned.row.col.m16n16k16.f16.f16 {%r22683, %r22684, %r22685, %r22686}, {%r2, %r2, %r2, %r2, %r2, %r2, %r2, %r2}, {%r2, %r2, %r2, %r2, %r2, %r2, %r2, %r2}, {%r22679, %r22680, %r22681, %r22682};
	bar.warp.sync 	-1;
	wmma.mma.sync.aligned.row.col.m16n16k16.f16.f16 {%r22687, %r22688, %r22689, %r22690}, {%r2, %r2, %r2, %r2, %r2, %r2, %r2, %r2}, {%r2, %r2, %r2, %r2, %r2, %r2, %r2, %r2}, {%r22683, %r22684, %r22685, %r22686};
	bar.warp.sync 	-1;
	wmma.mma.sync.aligned.row.col.m16n16k16.f16.f16 {%r22691, %r22692, %r22693, %r22694}, {%r2, %r2, %r2, %r2, %r2, %r2, %r2, %r2}, {%r2, %r2, %r2, %r2, %r2, %r2, %r2, %r2}, {%r22687, %r22688, %r22689, %r22690};
	bar.warp.sync 	-1;
	wmma.mma.sync.aligned.row.col.m16n16k16.f16.f16 {%r22695, %r22696, %r22697, %r22698}, {%r2, %r2, %r2, %r2, %r2, %r2, %r2, %r2}, {%r2, %r2, %r2, %r2, %r2, %r2, %r2, %r2}, {%r22691, %r22692, %r22693, %r22694};
	bar.warp.sync 	-1;
	wmma.mma.sync.aligned.row.col.m16n16k16.f16.f16 {%r22699, %r22700, %r22701, %r22702}, {%r2, %r2, %r2, %r2, %r2, %r2, %r2, %r2}, {%r2, %r2, %r2, %r2, %r2, %r2, %r2, %r2}, {%r22695, %r22696, %r22697, %r22698};
	bar.warp.sync 	-1;
	wmma.mma.sync.aligned.row.col.m16n16k16.f16.f16 {%r22703, %r22704, %r22705, %r22706}, {%r2, %r2, %r2, %r2, %r2, %r2, %r2, %r2}, {%r2, %r2, %r2, %r2, %r2, %r2, %r2, %r2}, {%r22699, %r22700, %r22701, %r22702};
	bar.warp.sync 	-1;
	wmma.mma.sync.aligned.row.col.m16n16k16.f16.f16 {%r22707, %r22708, %r22709, %r22710}, {%r2, %r2, %r2, %r2, %r2, %r2, %r2, %r2}, {%r2, %r2, %r2, %r2, %r2, %r2, %r2, %r2}, {%r22703, %r22704, %r22705, %r22706};
	bar.warp.sync 	-1;
	wmma.mma.sync.aligned.row.col.m16n16k16.f16.f16 {%r22711, %r22712, %r22713, %r22714}, {%r2, %r2, %r2, %r2, %r2, %r2, %r2, %r2}, {%r2, %r2, %r2, %r2, %r2, %r2, %r2, %r2}, {%r22707, %r22708, %r22709, %r22710};
	bar.warp.sync 	-1;
	wmma.mma.sync.aligned.row.col.m16n16k16.f16.f16 {%r22715, %r22716, %r22717, %r22718}, {%r2, %r2, %r2, %r2, %r2, %r2, %r2, %r2}, {%r2, %r2, %r2, %r2, %r2, %r2, %r2, %r2}, {%r22711, %r22712, %r22713, %r22714};
	bar.warp.sync 	-1;
	wmma.mma.sync.aligned.row.col.m16n16k16.f16.f16 {%r22719, %r22720, %r22721, %r22722}, {%r2, %r2, %r2, %r2, %r2, %r2, %r2, %r2}, {%r2, %r2, %r2, %r2, %r2, %r2, %r2, %r2}, {%r22715, %r22716, %r22717, %r22718};
	bar.warp.sync 	-1;
	wmma.mma.sync.aligned.row.col.m16n16k16.f16.f16 {%r22723, %r22724, %r22725, %r22726}, {%r2, %r2, %r2, %r2, %r2, %r2, %r2, %r2}, {%r2, %r2, %r2, %r2, %r2, %r2, %r2, %r2}, {%r22719, %r22720, %r22721, %r22722};
	bar.warp.sync 	-1;
	wmma.mma.sync.aligned.row.col.m16n16k16.f16.f16 {%r22727, %r22728, %r22729, %r22730}, {%r2, %r2, %r2, %r2, %r2, %r2, %r2, %r2}, {%r2, %r2, %r2, %r2, %r2, %r2, %r2, %r2}, {%r22723, %r22724, %r22725, %r22726};
	bar.warp.sync 	-1;
	wmma.mma.sync.aligned.row.col.m16n16k16.f16.f16 {%r22731, %r22732, %r22733, %r22734}, {%r2, %r2, %r2, %r2, %r2, %r2, %r2, %r2}, {%r2, %r2, %r2, %r2, %r2, %r2, %r2, %r2}, {%r22727, %r22728, %r22729, %r22730};
	bar.warp.sync 	-1;
	wmma.mma.sync.aligned.row.col.m16n16k16.f16.f16 {%r22735, %r22736, %r22737, %r22738}, {%r2, %r2, %r2, %r2, %r2, %r2, %r2, %r2}, {%r2, %r2, %r2, %r2, %r2, %r2, %r2, %r2}, {%r22731, %r22732, %r22733, %r22734};
	bar.warp.sync 	-1;
	wmma.mma.sync.aligned.row.col.m16n16k16.f16.f16 {%r22739, %r22740, %r22741, %r22742}, {%r2, %r2, %r2, %r2, %r2, %r2, %r2, %r2}, {%r2, %r2, %r2, %r2, %r2, %r2, %r2, %r2}, {%r22735, %r22736, %r22737, %r22738};
	bar.warp.sync 	-1;
	wmma.mma.sync.aligned.row.col.m16n16k16.f16.f16 {%r22743, %r22744, %r22745, %r22746}, {%r2, %r2, %r2, %r2, %r2, %r2, %r2, %r2}, {%r2, %r2, %r2, %r2, %r2, %r2, %r2, %r2}, {%r22739, %r22740, %r22741, %r22742};
	bar.warp.sync 	-1;
	wmma.mma.sync.aligned.row.col.m16n16k16.f16.f16 {%r22747, %r22748, %r22749, %r22750}, {%r2, %r2, %r2, %r2, %r2, %r2, %r2, %r2}, {%r2, %r2, %r2, %r2, %r2, %r2, %r2, %r2}, {%r22743, %r22744, %r22745, %r22746};
	bar.warp.sync 	-1;
	wmma.mma.sync.aligned.row.col.m16n16k16.f16.f16 {%r22751, %r22752, %r22753, %r22754}, {%r2, %r2, %r2, %r2, %r2, %r2, %r2, %r2}, {%r2, %r2, %r2, %r2, %r2, %r2, %r2, %r2}, {%r22747, %r22748, %r22749, %r22750};
	bar.warp.sync 	-1;
	wmma.mma.sync.aligned.row.col.m16n16k16.f16.f16 {%r22755, %r22756, %r22757, %r22758}, {%r2, %r2, %r2, %r2, %r2, %r2, %r2, %r2}, {%r2, %r2, %r2, %r2, %r2, %r2, %r2, %r2}, {%r22751, %r22752, %r22753, %r22754};
	bar.warp.sync 	-1;
	wmma.mma.sync.aligned.row.col.m16n16k16.f16.f16 {%r22759, %r22760, %r22761, %r22762}, {%r2, %r2, %r2, %r2, %r2, %r2, %r2, %r2}, {%r2, %r2, %r2, %r2, %r2, %r2, %r2, %r2}, {%r22755, %r22756, %r22757, %r22758};
	bar.warp.sync 	-1;
	wmma.mma.sync.aligned.row.col.m16n16k16.f16.f16 {%r22763, %r22764, %r22765, %r22766}, {%r2, %r2, %r2, %r2, %r2, %r2, %r2, %r2}, {%r2, %r2, %r2, %r2, %r2, %r2, %r2, %r2}, {%r22759, %r22760, %r22761, %r22762};
	bar.warp.sync 	-1;
	wmma.mma.sync.aligned.row.col.m16n16k16.f16.f16 {%r22767, %r22768, %r22769, %r22770}, {%r2, %r2, %r2, %r2, %r2, %r2, %r2, %r2}, {%r2, %r2, %r2, %r2, %r2, %r2, %r2, %r2}, {%r22763, %r22764, %r22765, %r22766};
	bar.warp.sync 	-1;
	wmma.mma.sync.aligned.row.col.m16n16k16.f16.f16 {%r22771, %r22772, %r22773, %r22774}, {%r2, %r2, %r2, %r2, %r2, %r2, %r2, %r2}, {%r2, %r2, %r2, %r2, %r2, %r2, %r2, %r2}, {%r22767, %r22768, %r22769, %r22770};
	bar.warp.sync 	-1;
	wmma.mma.sync.aligned.row.col.m16n16k16.f16.f16 {%r22775, %r22776, %r22777, %r22778}, {%r2, %r2, %r2, %r2, %r2, %r2, %r2, %r2}, {%r2, %r2, %r2, %r2, %r2, %r2, %r2, %r2}, {%r22771, %r22772, %r22773, %r22774};
	bar.warp.sync 	-1;
	wmma.mma.sync.aligned.row.col.m16n16k16.f16.f16 {%r22779, %r22780, %r22781, %r22782}, {%r2, %r2, %r2, %r2, %r2, %r2, %r2, %r2}, {%r2, %r2, %r2, %r2, %r2, %r2, %r2, %r2}, {%r22775, %r22776, %r22777, %r22778};
	bar.warp.sync 	-1;
	wmma.mma.sync.aligned.row.col.m16n16k16.f16.f16 {%r22783, %r22784, %r22785, %r22786}, {%r2, %r2, %r2, %r2, %r2, %r2, %r2, %r2}, {%r2, %r2, %r2, %r2, %r2, %r2, %r2, %r2}, {%r22779, %r22780, %r22781, %r22782};
	bar.warp.sync 	-1;
	wmma.mma.sync.aligned.row.col.m16n16k16.f16.f16 {%r22787, %r22788, %r22789, %r22790}, {%r2, %r2, %r2, %r2, %r2, %r2, %r2, %r2}, {%r2, %r2, %r2, %r2, %r2, %r2, %r2, %r2}, {%r22783, %r22784, %r22785, %r22786};
	bar.warp.sync 	-1;
	wmma.mma.sync.aligned.row.col.m16n16k16.f16.f16 {%r22791, %r22792, %r22793, %r22794}, {%r2, %r2, %r2, %r2, %r2, %r2, %r2, %r2}, {%r2, %r2, %r2, %r2, %r2, %r2, %r2, %r2}, {%r22787, %r22788, %r22789, %r22790};
	bar.warp.sync 	-1;
	wmma.mma.sync.aligned.row.col.m16n16k16.f16.f16 {%r22795, %r22796, %r22797, %r22798}, {%r2, %r2, %r2, %r2, %r2, %r2, %r2, %r2}, {%r2, %r2, %r2, %r2, %r2, %r2, %r2, %r2}, {%r22791, %r22792, %r22793, %r22794};
	bar.warp.sync 	-1;
	wmma.mma.sync.aligned.row.col.m16n16k16.f16.f16 {%r22799, %r22800, %r22801, %r22802}, {%r2, %r2, %r2, %r2, %r2, %r2, %r2, %r2}, {%r2, %r2, %r2, %r2, %r2, %r2, %r2, %r2}, {%r22795, %r22796, %r22797, %r22798};
	bar.warp.sync 	-1;
	wmma.mma.sync.aligned.row.col.m16n16k16.f16.f16 {%r22803, %r22804, %r22805, %r22806}, {%r2, %r2, %r2, %r2, %r2, %r2, %r2, %r2}, {%r2, %r2, %r2, %r2, %r2, %r2, %r2, %r2}, {%r22799, %r22800, %r22801, %r22802};
	bar.warp.sync 	-1;
	wmma.mma.sync.aligned.row.col.m16n16k16.f16.f16 {%r22807, %r22808, %r22809, %r22810}, {%r2, %r2, %r2, %r2, %r2, %r2, %r2, %r2}, {%r2, %r2, %r2, %r2, %r2, %r2, %r2, %r2}, {%r22803, %r22804, %r22805, %r22806};
	bar.warp.sync 	-1;
	wmma.mma.sync.aligned.row.col.m16n16k16.f16.f16 {%r22811, %r22812, %r22813, %r22814}, {%r2, %r2, %r2, %r2, %r2, %r2, %r2, %r2}, {%r2, %r2, %r2, %r2, %r2, %r2, %r2, %r2}, {%r22807, %r22808, %r22809, %r22810};
	bar.warp.sync 	-1;
	wmma.mma.sync.aligned.row.col.m16n16k16.f16.f16 {%r22815, %r22816, %r22817, %r22818}, {%r2, %r2, %r2, %r2, %r2, %r2, %r2, %r2}, {%r2, %r2, %r2, %r2, %r2, %r2, %r2, %r2}, {%r22811, %r22812, %r22813, %r22814};
	bar.warp.sync 	-1;
	wmma.mma.sync.aligned.row.col.m16n16k16.f16.f16 {%r22819, %r22820, %r22821, %r22822}, {%r2, %r2, %r2, %r2, %r2, %r2, %r2, %r2}, {%r2, %r2, %r2, %r2, %r2, %r2, %r2, %r2}, {%r22815, %r22816, %r22817, %r22818};
	bar.warp.sync 	-1;
	wmma.mma.sync.aligned.row.col.m16n16k16.f16.f16 {%r22823, %r22824, %r22825, %r22826}, {%r2, %r2, %r2, %r2, %r2, %r2, %r2, %r2}, {%r2, %r2, %r2, %r2, %r2, %r2, %r2, %r2}, {%r22819, %r22820, %r22821, %r22822};
	bar.warp.sync 	-1;
	wmma.mma.sync.aligned.row.col.m16n16k16.f16.f16 {%r22827, %r22828, %r22829, %r22830}, {%r2, %r2, %r2, %r2, %r2, %r2, %r2, %r2}, {%r2, %r2, %r2, %r2, %r2, %r2, %r2, %r2}, {%r22823, %r22824, %r22825, %r22826};
	bar.warp.sync 	-1;
	wmma.mma.sync.aligned.row.col.m16n16k16.f16.f16 {%r22831, %r22832, %r22833, %r22834}, {%r2, %r2, %r2, %r2, %r2, %r2, %r2, %r2}, {%r2, %r2, %r2, %r2, %r2, %r2, %r2, %r2}, {%r22827, %r22828, %r22829, %r22830};
	bar.warp.sync 	-1;
	wmma.mma.sync.aligned.row.col.m16n16k16.f16.f16 {%r22835, %r22836, %r22837, %r22838}, {%r2, %r2, %r2, %r2, %r2, %r2, %r2, %r2}, {%r2, %r2, %r2, %r2, %r2, %r2, %r2, %r2}, {%r22831, %r22832, %r22833, %r22834};
	bar.warp.sync 	-1;
	wmma.mma.sync.aligned.row.col.m16n16k16.f16.f16 {%r22839, %r22840, %r22841, %r22842}, {%r2, %r2, %r2, %r2, %r2, %r2, %r2, %r2}, {%r2, %r2, %r2, %r2, %r2, %r2, %r2, %r2}, {%r22835, %r22836, %r22837, %r22838};
	bar.warp.sync 	-1;
	wmma.mma.sync.aligned.row.col.m16n16k16.f16.f16 {%r22843, %r22844, %r22845, %r22846}, {%r2, %r2, %r2, %r2, %r2, %r2, %r2, %r2}, {%r2, %r2, %r2, %r2, %r2, %r2, %r2, %r2}, {%r22839, %r22840, %r22841, %r22842};
	bar.warp.sync 	-1;
	wmma.mma.sync.aligned.row.col.m16n16k16.f16.f16 {%r22847, %r22848, %r22849, %r22850}, {%r2, %r2, %r2, %r2, %r2, %r2, %r2, %r2}, {%r2, %r2, %r2, %r2, %r2, %r2, %r2, %r2}, {%r22843, %r22844, %r22845, %r22846};
	bar.warp.sync 	-1;
	wmma.mma.sync.aligned.row.col.m16n16k16.f16.f16 {%r22851, %r22852, %r22853, %r22854}, {%r2, %r2, %r2, %r2, %r2, %r2, %r2, %r2}, {%r2, %r2, %r2, %r2, %r2, %r2, %r2, %r2}, {%r22847, %r22848, %r22849, %r22850};
	bar.warp.sync 	-1;
	wmma.mma.sync.aligned.row.col.m16n16k16.f16.f16 {%r22855, %r22856, %r22857, %r22858}, {%r2, %r2, %r2, %r2, %r2, %r2, %r2, %r2}, {%r2, %r2, %r2, %r2, %r2, %r2, %r2, %r2}, {%r22851, %r22852, %r22853, %r22854};
	bar.warp.sync 	-1;
	wmma.mma.sync.aligned.row.col.m16n16k16.f16.f16 {%r22859, %r22860, %r22861, %r22862}, {%r2, %r2, %r2, %r2, %r2, %r2, %r2, %r2}, {%r2, %r2, %r2, %r2, %r2, %r2, %r2, %r2}, {%r22855, %r22856, %r22857, %r22858};
	bar.warp.sync 	-1;
	wmma.mma.sync.aligned.row.col.m16n16k16.f16.f16 {%r22863, %r22864, %r22865, %r22866}, {%r2, %r2, %r2, %r2, %r2, %r2, %r2, %r2}, {%r2, %r2, %r2, %r2, %r2, %r2, %r2, %r2}, {%r22859, %r22860, %r22861, %r22862};
	bar.warp.sync 	-1;
	wmma.mma.sync.aligned.row.col.m16n16k16.f16.f16 {%r22867, %r22868, %r22869, %r22870}, {%r2, %r2, %r2, %r2, %r2, %r2, %r2, %r2}, {%r2, %r2, %r2, %r2, %r2, %r2, %r2, %r2}, {%r22863, %r22864, %r22865, %r22866};
	bar.warp.sync 	-1;
	wmma.mma.sync.aligned.row.col.m16n16k16.f16.f16 {%r22871, %r22872, %r22873, %r22874}, {%r2, %r2, %r2, %r2, %r2, %r2, %r2, %r2}, {%r2, %r2, %r2, %r2, %r2, %r2, %r2, %r2}, {%r22867, %r22868, %r22869, %r22870};
	bar.warp.sync 	-1;
	wmma.mma.sync.aligned.row.col.m16n16k16.f16.f16 {%r22875, %r22876, %r22877, %r22878}, {%r2, %r2, %r2, %r2, %r2, %r2, %r2, %r2}, {%r2, %r2, %r2, %r2, %r2, %r2, %r2, %r2}, {%r22871, %r22872, %r22873, %r22874};
	bar.warp.sync 	-1;
	wmma.mma.sync.aligned.row.col.m16n16k16.f16.f16 {%r22879, %r22880, %r22881, %r22882}, {%r2, %r2, %r2, %r2, %r2, %r2, %r2, %r2}, {%r2, %r2, %r2, %r2, %r2, %r2, %r2, %r2}, {%r22875, %r22876, %r22877, %r22878};
	bar.warp.sync 	-1;
	wmma.mma.sync.aligned.row.col.m16n16k16.f16.f16 {%r22883, %r22884, %r22885, %r22886}, {%r2, %r2, %r2, %r2, %r2, %r2, %r2, %r2}, {%r2, %r2, %r2, %r2, %r2, %r2, %r2, %r2}, {%r22879, %r22880, %r22881, %r22882};
	bar.warp.sync 	-1;
	wmma.mma.sync.aligned.row.col.m16n16k16.f16.f16 {%r22887, %r22888, %r22889, %r22890}, {%r2, %r2, %r2, %r2, %r2, %r2, %r2, %r2}, {%r2, %r2, %r2, %r2, %r2, %r2, %r2, %r2}, {%r22883, %r22884, %r22885, %r22886};
	bar.warp.sync 	-1;
	wmma.mma.sync.aligned.row.col.m16n16k16.f16.f16 {%r22891, %r22892, %r22893, %r22894}, {%r2, %r2, %r2, %r2, %r2, %r2, %r2, %r2}, {%r2, %r2, %r2, %r2, %r2, %r2, %r2, %r2}, {%r22887, %r22888, %r22889, %r22890};
	bar.warp.sync 	-1;
	wmma.mma.sync.aligned.row.col.m16n16k16.f16.f16 {%r22895, %r22896, %r22897, %r22898}, {%r2, %r2, %r2, %r2, %r2, %r2, %r2, %r2}, {%r2, %r2, %r2, %r2, %r2, %r2, %r2, %r2}, {%r22891, %r22892, %r22893, %r22894};
	bar.warp.sync 	-1;
	wmma.mma.sync.aligned.row.col.m16n16k16.f16.f16 {%r22899, %r22900, %r22901, %r22902}, {%r2, %r2, %r2, %r2, %r2, %r2, %r2, %r2}, {%r2, %r2, %r2, %r2, %r2, %r2, %r2, %r2}, {%r22895, %r22896, %r22897, %r22898};
	bar.warp.sync 	-1;
	wmma.mma.sync.aligned.row.col.m16n16k16.f16.f16 {%r22903, %r22904, %r22905, %r22906}, {%r2, %r2, %r2, %r2, %r2, %r2, %r2, %r2}, {%r2, %r2, %r2, %r2, %r2, %r2, %r2, %r2}, {%r22899, %r22900, %r22901, %r22902};
	bar.warp.sync 	-1;
	wmma.mma.sync.aligned.row.col.m16n16k16.f16.f16 {%r22907, %r22908, %r22909, %r22910}, {%r2, %r2, %r2, %r2, %r2, %r2, %r2, %r2}, {%r2, %r2, %r2, %r2, %r2, %r2, %r2, %r2}, {%r22903, %r22904, %r22905, %r22906};
	bar.warp.sync 	-1;
	wmma.mma.sync.aligned.row.col.m16n16k16.f16.f16 {%r22911, %r22912, %r22913, %r22914}, {%r2, %r2, %r2, %r2, %r2, %r2, %r2, %r2}, {%r2, %r2, %r2, %r2, %r2, %r2, %r2, %r2}, {%r22907, %r22908, %r22909, %r22910};
	bar.warp.sync 	-1;
	wmma.mma.sync.aligned.row.col.m16n16k16.f16.f16 {%r22915, %r22916, %r22917, %r22918}, {%r2, %r2, %r2, %r2, %r2, %r2, %r2, %r2}, {%r2, %r2, %r2, %r2, %r2, %r2, %r2, %r2}, {%r22911, %r22912, %r22913, %r22914};
	bar.warp.sync 	-1;
	wmma.mma.sync.aligned.row.col.m16n16k16.f16.f16 {%r22919, %r22920, %r22921, %r22922}, {%r2, %r2, %r2, %r2, %r2, %r2, %r2, %r2}, {%r2, %r2, %r2, %r2, %r2, %r2, %r2, %r2}, {%r22915, %r22916, %r22917, %r22918};
	bar.warp.sync 	-1;
	wmma.mma.sync.aligned.row.col.m16n16k16.f16.f16 {%r22923, %r22924, %r22925, %r22926}, {%r2, %r2, %r2, %r2, %r2, %r2, %r2, %r2}, {%r2, %r2, %r2, %r2, %r2, %r2, %r2, %r2}, {%r22919, %r22920, %r22921, %r22922};
	bar.warp.sync 	-1;
	wmma.mma.sync.aligned.row.col.m16n16k16.f16.f16 {%r22927, %r22928, %r22929, %r22930}, {%r2, %r2, %r2, %r2, %r2, %r2, %r2, %r2}, {%r2, %r2, %r2, %r2, %r2, %r2, %r2, %r2}, {%r22923, %r22924, %r22925, %r22926};
	bar.warp.sync 	-1;
	wmma.mma.sync.aligned.row.col.m16n16k16.f16.f16 {%r22931, %r22932, %r22933, %r22934}, {%r2, %r2, %r2, %r2, %r2, %r2, %r2, %r2}, {%r2, %r2, %r2, %r2, %r2, %r2, %r2, %r2}, {%r22927, %r22928, %r22929, %r22930};
	bar.warp.sync 	-1;
	wmma.mma.sync.aligned.row.col.m16n16k16.f16.f16 {%r22935, %r22936, %r22937, %r22938}, {%r2, %r2, %r2, %r2, %r2, %r2, %r2, %r2}, {%r2, %r2, %r2, %r2, %r2, %r2, %r2, %r2}, {%r22931, %r22932, %r22933, %r22934};
	bar.warp.sync 	-1;
	wmma.mma.sync.aligned.row.col.m16n16k16.f16.f16 {%r22939, %r22940, %r22941, %r22942}, {%r2, %r2, %r2, %r2, %r2, %r2, %r2, %r2}, {%r2, %r2, %r2, %r2, %r2, %r2, %r2, %r2}, {%r22935, %r22936, %r22937, %r22938};
	bar.warp.sync 	-1;
	wmma.mma.sync.aligned.row.col.m16n16k16.f16.f16 {%r22943, %r22944, %r22945, %r22946}, {%r2, %r2, %r2, %r2, %r2, %r2, %r2, %r2}, {%r2, %r2, %r2, %r2, %r2, %r2, %r2, %r2}, {%r22939, %r22940, %r22941, %r22942};
	bar.warp.sync 	-1;
	wmma.mma.sync.aligned.row.col.m16n16k16.f16.f16 {%r22947, %r22948, %r22949, %r22950}, {%r2, %r2, %r2, %r2, %r2, %r2, %r2, %r2}, {%r2, %r2, %r2, %r2, %r2, %r2, %r2, %r2}, {%r22943, %r22944, %r22945, %r22946};
	bar.warp.sync 	-1;
	wmma.mma.sync.aligned.row.col.m16n16k16.f16.f16 {%r22951, %r22952, %r22953, %r22954}, {%r2, %r2, %r2, %r2, %r2, %r2, %r2, %r2}, {%r2, %r2, %r2, %r2, %r2, %r2, %r2, %r2}, {%r22947, %r22948, %r22949, %r22950};
	bar.warp.sync 	-1;
	wmma.mma.sync.aligned.row.col.m16n16k16.f16.f16 {%r22955, %r22956, %r22957, %r22958}, {%r2, %r2, %r2, %r2, %r2, %r2, %r2, %r2}, {%r2, %r2, %r2, %r2, %r2, %r2, %r2, %r2}, {%r22951, %r22952, %r22953, %r22954};
	bar.warp.sync 	-1;
	wmma.mma.sync.aligned.row.col.m16n16k16.f16.f16 {%r22959, %r22960, %r22961, %r22962}, {%r2, %r2, %r2, %r2, %r2, %r2, %r2, %r2}, {%r2, %r2, %r2, %r2, %r2, %r2, %r2, %r2}, {%r22955, %r22956, %r22957, %r22958};
	bar.warp.sync 	-1;
	wmma.mma.sync.aligned.row.col.m16n16k16.f16.f16 {%r22963, %r22964, %r22965, %r22966}, {%r2, %r2, %r2, %r2, %r2, %r2, %r2, %r2}, {%r2, %r2, %r2, %r2, %r2, %r2, %r2, %r2}, {%r22959, %r22960, %r22961, %r22962};
	bar.warp.sync 	-1;
	wmma.mma.sync.aligned.row.col.m16n16k16.f16.f16 {%r22967, %r22968, %r22969, %r22970}, {%r2, %r2, %r2, %r2, %r2, %r2, %r2, %r2}, {%r2, %r2, %r2, %r2, %r2, %r2, %r2, %r2}, {%r22963, %r22964, %r22965, %r22966};
	bar.warp.sync 	-1;
	wmma.mma.sync.aligned.row.col.m16n16k16.f16.f16 {%r22971, %r22972, %r22973, %r22974}, {%r2, %r2, %r2, %r2, %r2, %r2, %r2, %r2}, {%r2, %r2, %r2, %r2, %r2, %r2, %r2, %r2}, {%r22967, %r22968, %r22969, %r22970};
	bar.warp.sync 	-1;
	wmma.mma.sync.aligned.row.col.m16n16k16.f16.f16 {%r22975, %r22976, %r22977, %r22978}, {%r2, %r2, %r2, %r2, %r2, %r2, %r2, %r2}, {%r2, %r2, %r2, %r2, %r2, %r2, %r2, %r2}, {%r22971, %r22972, %r22973, %r22974};
	bar.warp.sync 	-1;
	wmma.mma.sync.aligned.row.col.m16n16k16.f16.f16 {%r22979, %r22980, %r22981, %r22982}, {%r2, %r2, %r2, %r2, %r2, %r2, %r2, %r2}, {%r2, %r2, %r2, %r2, %r2, %r2, %r2, %r2}, {%r22975, %r22976, %r22977, %r22978};
	bar.warp.sync 	-1;
	wmma.mma.sync.aligned.row.col.m16n16k16.f16.f16 {%r22983, %r22984, %r22985, %r22986}, {%r2, %r2, %r2, %r2, %r2, %r2, %r2, %r2}, {%r2, %r2, %r2, %r2, %r2, %r2, %r2, %r2}, {%r22979, %r22980, %r22981, %r22982};
	bar.warp.sync 	-1;
	wmma.mma.sync.aligned.row.col.m16n16k16.f16.f16 {%r22987, %r22988, %r22989, %r22990}, {%r2, %r2, %r2, %r2, %r2, %r2, %r2, %r2}, {%r2, %r2, %r2, %r2, %r2, %r2, %r2, %r2}, {%r22983, %r22984, %r22985, %r22986};
	bar.warp.sync 	-1;
	wmma.mma.sync.aligned.row.col.m16n16k16.f16.f16 {%r22991, %r22992, %r22993, %r22994}, {%r2, %r2, %r2, %r2, %r2, %r2, %r2, %r2}, {%r2, %r2, %r2, %r2, %r2, %r2, %r2, %r2}, {%r22987, %r22988, %r22989, %r22990};
	bar.warp.sync 	-1;
	wmma.mma.sync.aligned.row.col.m16n16k16.f16.f16 {%r22995, %r22996, %r22997, %r22998}, {%r2, %r2, %r2, %r2, %r2, %r2, %r2, %r2}, {%r2, %r2, %r2, %r2, %r2, %r2, %r2, %r2}, {%r22991, %r22992, %r22993, %r22994};
	bar.warp.sync 	-1;
	wmma.mma.sync.aligned.row.col.m16n16k16.f16.f16 {%r22999, %r23000, %r23001, %r23002}, {%r2, %r2, %r2, %r2, %r2, %r2, %r2, %r2}, {%r2, %r2, %r2, %r2, %r2, %r2, %r2, %r2}, {%r22995, %r22996, %r22997, %r22998};
	bar.warp.sync 	-1;
	wmma.mma.sync.aligned.row.col.m16n16k16.f16.f16 {%r23003, %r23004, %r23005, %r23006}, {%r2, %r2, %r2, %r2, %r2, %r2, %r2, %r2}, {%r2, %r2, %r2, %r2, %r2, %r2, %r2, %r2}, {%r22999, %r23000, %r23001, %r23002};
	bar.warp.sync 	-1;
	wmma.mma.sync.aligned.row.col.m16n16k16.f16.f16 {%r23007, %r23008, %r23009, %r23010}, {%r2, %r2, %r2, %r2, %r2, %r2, %r2, %r2}, {%r2, %r2, %r2, %r2, %r2, %r2, %r2, %r2}, {%r23003, %r23004, %r23005, %r23006};
	bar.warp.sync 	-1;
	wmma.mma.sync.aligned.row.col.m16n16k16.f16.f16 {%r23011, %r23012, %r23013, %r23014}, {%r2, %r2, %r2, %r2, %r2, %r2, %r2, %r2}, {%r2, %r2, %r2, %r2, %r2, %r2, %r2, %r2}, {%r23007, %r23008, %r23009, %r23010};
	bar.warp.sync 	-1;
	wmma.mma.sync.aligned.row.col.m16n16k16.f16.f16 {%r23015, %r23016, %r23017, %r23018}, {%r2, %r2, %r2, %r2, %r2, %r2, %r2, %r2}, {%r2, %r2, %r2, %r2, %r2, %r2, %r2, %r2}, {%r23011, %r23012, %r23013, %r23014};
	bar.warp.sync 	-1;
	wmma.mma.sync.aligned.row.col.m16n16k16.f16.f16 {%r23019, %r23020, %r23021, %r23022}, {%r2, %r2, %r2, %r2, %r2, %r2, %r2, %r2}, {%r2, %r2, %r2, %r2, %r2, %r2, %r2, %r2}, {%r23015, %r23016, %r23017, %r23018};
	bar.warp.sync 	-1;
	wmma.mma.sync.aligned.row.col.m16n16k16.f16.f16 {%r23023, %r23024, %r23025, %r23026}, {%r2, %r2, %r2, %r2, %r2, %r2, %r2, %r2}, {%r2, %r2, %r2, %r2, %r2, %r2, %r2, %r2}, {%r23019, %r23020, %r23021, %r23022};
	bar.warp.sync 	-1;
	wmma.mma.sync.aligned.row.col.m16n16k16.f16.f16 {%r23027, %r23028, %r23029, %r23030}, {%r2, %r2, %r2, %r2, %r2, %r2, %r2, %r2}, {%r2, %r2, %r2, %r2, %r2, %r2, %r2, %r2}, {%r23023, %r23024, %r23025, %r23026};
	bar.warp.sync 	-1;
	wmma.mma.sync.aligned.row.col.m16n16k16.f16.f16 {%r23031, %r23032, %r23033, %r23034}, {%r2, %r2, %r2, %r2, %r2, %r2, %r2, %r2}, {%r2, %r2, %r2, %r2, %r2, %r2, %r2, %r2}, {%r23027, %r23028, %r23029, %r23030};
	bar.warp.sync 	-1;
	wmma.mma.sync.aligned.row.col.m16n16k16.f16.f16 {%r23035, %r23036, %r23037, %r23038}, {%r2, %r2, %r2, %r2, %r2, %r2, %r2, %r2}, {%r2, %r2, %r2, %r2, %r2, %r2, %r2, %r2}, {%r23031, %r23032, %r23033, %r23034};
	bar.warp.sync 	-1;
	wmma.mma.sync.aligned.row.col.m16n16k16.f16.f16 {%r23039, %r23040, %r23041, %r23042}, {%r2, %r2, %r2, %r2, %r2, %r2, %r2, %r2}, {%r2, %r2, %r2, %r2, %r2, %r2, %r2, %r2}, {%r23035, %r23036, %r23037, %r23038};
	bar.warp.sync 	-1;
	wmma.mma.sync.aligned.row.col.m16n16k16.f16.f16 {%r23043, %r23044, %r23045, %r23046}, {%r2, %r2, %r2, %r2, %r2, %r2, %r2, %r2}, {%r2, %r2, %r2, %r2, %r2, %r2, %r2, %r2}, {%r23039, %r23040, %r23041, %r23042};
	bar.warp.sync 	-1;
	wmma.mma.sync.aligned.row.col.m16n16k16.f16.f16 {%r23047, %r23048, %r23049, %r23050}, {%r2, %r2, %r2, %r2, %r2, %r2, %r2, %r2}, {%r2, %r2, %r2, %r2, %r2, %r2, %r2, %r2}, {%r23043, %r23044, %r23045, %r23046};
	bar.warp.sync 	-1;
	wmma.mma.sync.aligned.row.col.m16n16k16.f16.f16 {%r23051, %r23052, %r23053, %r23054}, {%r2, %r2, %r2, %r2, %r2, %r2, %r2, %r2}, {%r2, %r2, %r2, %r2, %r2, %r2, %r2, %r2}, {%r23047, %r23048, %r23049, %r23050};
	bar.warp.sync 	-1;
	wmma.mma.sync.aligned.row.col.m16n16k16.f16.f16 {%r23055, %r23056, %r23057, %r23058}, {%r2, %r2, %r2, %r2, %r2, %r2, %r2, %r2}, {%r2, %r2, %r2, %r2, %r2, %r2, %r2, %r2}, {%r23051, %r23052, %r23053, %r23054};
	bar.warp.sync 	-1;
	wmma.mma.sync.aligned.row.col.m16n16k16.f16.f16 {%r23059, %r23060, %r23061, %r23062}, {%r2, %r2, %r2, %r2, %r2, %r2, %r2, %r2}, {%r2, %r2, %r2, %r2, %r2, %r2, %r2, %r2}, {%r23055, %r23056, %r23057, %r23058};
	bar.warp.sync 	-1;
	wmma.mma.sync.aligned.row.col.m16n16k16.f16.f16 {%r23063, %r23064, %r23065, %r23066}, {%r2, %r2, %r2, %r2, %r2, %r2, %r2, %r2}, {%r2, %r2, %r2, %r2, %r2, %r2, %r2, %r2}, {%r23059, %r23060, %r23061, %r23062};
	bar.warp.sync 	-1;
	wmma.mma.sync.aligned.row.col.m16n16k16.f16.f16 {%r23067, %r23068, %r23069, %r23070}, {%r2, %r2, %r2, %r2, %r2, %r2, %r2, %r2}, {%r2, %r2, %r2, %r2, %r2, %r2, %r2, %r2}, {%r23063, %r23064, %r23065, %r23066};
	bar.warp.sync 	-1;
	wmma.mma.sync.aligned.row.col.m16n16k16.f16.f16 {%r23071, %r23072, %r23073, %r23074}, {%r2, %r2, %r2, %r2, %r2, %r2, %r2, %r2}, {%r2, %r2, %r2, %r2, %r2, %r2, %r2, %r2}, {%r23067, %r23068, %r23069, %r23070};
	bar.warp.sync 	-1;
	wmma.mma.sync.aligned.row.col.m16n16k16.f16.f16 {%r23075, %r23076, %r23077, %r23078}, {%r2, %r2, %r2, %r2, %r2, %r2, %r2, %r2}, {%r2, %r2, %r2, %r2, %r2, %r2, %r2, %r2}, {%r23071, %r23072, %r23073, %r23074};
	bar.warp.sync 	-1;
	wmma.mma.sync.aligned.row.col.m16n16k16.f16.f16 {%r23079, %r23080, %r23081, %r23082}, {%r2, %r2, %r2, %r2, %r2, %r2, %r2, %r2}, {%r2, %r2, %r2, %r2, %r2, %r2, %r2, %r2}, {%r23075, %r23076, %r23077, %r23078};
	bar.warp.sync 	-1;
	wmma.mma.sync.aligned.row.col.m16n16k16.f16.f16 {%r23083, %r23084, %r23085, %r23086}, {%r2, %r2, %r2, %r2, %r2, %r2, %r2, %r2}, {%r2, %r2, %r2, %r2, %r2, %r2, %r2, %r2}, {%r23079, %r23080, %r23081, %r23082};
	bar.warp.sync 	-1;
	wmma.mma.sync.aligned.row.col.m16n16k16.f16.f16 {%r23087, %r23088, %r23089, %r23090}, {%r2, %r2, %r2, %r2, %r2, %r2, %r2, %r2}, {%r2, %r2, %r2, %r2, %r2, %r2, %r2, %r2}, {%r23083, %r23084, %r23085, %r23086};
	bar.warp.sync 	-1;
	wmma.mma.sync.aligned.row.col.m16n16k16.f16.f16 {%r23091, %r23092, %r23093, %r23094}, {%r2, %r2, %r2, %r2, %r2, %r2, %r2, %r2}, {%r2, %r2, %r2, %r2, %r2, %r2, %r2, %r2}, {%r23087, %r23088, %r23089, %r23090};
	bar.warp.sync 	-1;
	wmma.mma.sync.aligned.row.col.m16n16k16.f16.f16 {%r23095, %r23096, %r23097, %r23098}, {%r2, %r2, %r2, %r2, %r2, %r2, %r2, %r2}, {%r2, %r2, %r2, %r2, %r2, %r2, %r2, %r2}, {%r23091, %r23092, %r23093, %r23094};
	bar.warp.sync 	-1;
	wmma.mma.sync.aligned.row.col.m16n16k16.f16.f16 {%r23099, %r23100, %r23101, %r23102}, {%r2, %r2, %r2, %r2, %r2, %r2, %r2, %r2}, {%r2, %r2, %r2, %r2, %r2, %r2, %r2, %r2}, {%r23095, %r23096, %r23097, %r23098};
	bar.warp.sync 	-1;
	wmma.mma.sync.aligned.row.col.m16n16k16.f16.f16 {%r23103, %r23104, %r23105, %r23106}, {%r2, %r2, %r2, %r2, %r2, %r2, %r2, %r2}, {%r2, %r2, %r2, %r2, %r2, %r2, %r2, %r2}, {%r23099, %r23100, %r23101, %r23102};
	bar.warp.sync 	-1;
	wmma.mma.sync.aligned.row.col.m16n16k16.f16.f16 {%r23107, %r23108, %r23109, %r23110}, {%r2, %r2, %r2, %r2, %r2, %r2, %r2, %r2}, {%r2, %r2, %r2, %r2, %r2, %r2, %r2, %r2}, {%r23103, %r23104, %r23105, %r23106};
	bar.warp.sync 	-1;
	wmma.mma.sync.aligned.row.col.m16n16k16.f16.f16 {%r23111, %r23112, %r23113, %r23114}, {%r2, %r2, %r2, %r2, %r2, %r2, %r2, %r2}, {%r2, %r2, %r2, %r2, %r2, %r2, %r2, %r2}, {%r23107, %r23108, %r23109, %r23110};
	bar.warp.sync 	-1;
	wmma.mma.sync.aligned.row.col.m16n16k16.f16.f16 {%r23115, %r23116, %r23117, %r23118}, {%r2, %r2, %r2, %r2, %r2, %r2, %r2, %r2}, {%r2, %r2, %r2, %r2, %r2, %r2, %r2, %r2}, {%r23111, %r23112, %r23113, %r23114};
	bar.warp.sync 	-1;
	wmma.mma.sync.aligned.row.col.m16n16k16.f16.f16 {%r23119, %r23120, %r23121, %r23122}, {%r2, %r2, %r2, %r2, %r2, %r2, %r2, %r2}, {%r2, %r2, %r2, %r2, %r2, %r2, %r2, %r2}, {%r23115, %r23116, %r23117, %r23118};
	bar.warp.sync 	-1;
	wmma.mma.sync.aligned.row.col.m16n16k16.f16.f16 {%r23123, %r23124, %r23125, %r23126}, {%r2, %r2, %r2, %r2, %r2, %r2, %r2, %r2}, {%r2, %r2, %r2, %r2, %r2, %r2, %r2, %r2}, {%r23119, %r23120, %r23121, %r23122};
	bar.warp.sync 	-1;
	wmma.mma.sync.aligned.row.col.m16n16k16.f16.f16 {%r23127, %r23128, %r23129, %r23130}, {%r2, %r2, %r2, %r2, %r2, %r2, %r2, %r2}, {%r2, %r2, %r2, %r2, %r2, %r2, %r2, %r2}, {%r23123, %r23124, %r23125, %r23126};
	bar.warp.sync 	-1;
	wmma.mma.sync.aligned.row.col.m16n16k16.f16.f16 {%r23131, %r23132, %r23133, %r23134}, {%r2, %r2, %r2, %r2, %r2, %r2, %r2, %r2}, {%r2, %r2, %r2, %r2, %r2, %r2, %r2, %r2}, {%r23127, %r23128, %r23129, %r23130};
	bar.warp.sync 	-1;
	wmma.mma.sync.aligned.row.col.m16n16k16.f16.f16 {%r23135, %r23136, %r23137, %r23138}, {%r2, %r2, %r2, %r2, %r2, %r2, %r2, %r2}, {%r2, %r2, %r2, %r2, %r2, %r2, %r2, %r2}, {%r23131, %r23132, %r23133, %r23134};
	bar.warp.sync 	-1;
	wmma.mma.sync.aligned.row.col.m16n16k16.f16.f16 {%r23139, %r23140, %r23141, %r23142}, {%r2, %r2, %r2, %r2, %r2, %r2, %r2, %r2}, {%r2, %r2, %r2, %r2, %r2, %r2, %r2, %r2}, {%r23135, %r23136, %r23137, %r23138};
	bar.warp.sync 	-1;
	wmma.mma.sync.aligned.row.col.m16n16k16.f16.f16 {%r23143, %r23144, %r23145, %r23146}, {%r2, %r2, %r2, %r2, %r2, %r2, %r2, %r2}, {%r2, %r2, %r2, %r2, %r2, %r2, %r2, %r2}, {%r23139, %r23140, %r23141, %r23142};
	bar.warp.sync 	-1;
	wmma.mma.sync.aligned.row.col.m16n16k16.f16.f16 {%r23147, %r23148, %r23149, %r23150}, {%r2, %r2, %r2, %r2, %r2, %r2, %r2, %r2}, {%r2, %r2, %r2, %r2, %r2, %r2, %r2, %r2}, {%r23143, %r23144, %r23145, %r23146};
	bar.warp.sync 	-1;
	wmma.mma.sync.aligned.row.col.m16n16k16.f16.f16 {%r23151, %r23152, %r23153, %r23154}, {%r2, %r2, %r2, %r2, %r2, %r2, %r2, %r2}, {%r2, %r2, %r2, %r2, %r2, %r2, %r2, %r2}, {%r23147, %r23148, %r23149, %r23150};
	bar.warp.sync 	-1;
	wmma.mma.sync.aligned.row.col.m16n16k16.f16.f16 {%r23155, %r23156, %r23157, %r23158}, {%r2, %r2, %r2, %r2, %r2, %r2, %r2, %r2}, {%r2, %r2, %r2, %r2, %r2, %r2, %r2, %r2}, {%r23151, %r23152, %r23153, %r23154};
	bar.warp.sync 	-1;
	wmma.mma.sync.aligned.row.col.m16n16k16.f16.f16 {%r23159, %r23160, %r23161, %r23162}, {%r2, %r2, %r2, %r2, %r2, %r2, %r2, %r2}, {%r2, %r2, %r2, %r2, %r2, %r2, %r2, %r2}, {%r23155, %r23156, %r23157, %r23158};
	bar.warp.sync 	-1;
	wmma.mma.sync.aligned.row.col.m16n16k16.f16.f16 {%r23163, %r23164, %r23165, %r23166}, {%r2, %r2, %r2, %r2, %r2, %r2, %r2, %r2}, {%r2, %r2, %r2, %r2, %r2, %r2, %r2, %r2}, {%r23159, %r23160, %r23161, %r23162};
	bar.warp.sync 	-1;
	wmma.mma.sync.aligned.row.col.m16n16k16.f16.f16 {%r23167, %r23168, %r23169, %r23170}, {%r2, %r2, %r2, %r2, %r2, %r2, %r2, %r2}, {%r2, %r2, %r2, %r2, %r2, %r2, %r2, %r2}, {%r23163, %r23164, %r23165, %r23166};
	bar.warp.sync 	-1;
	wmma.mma.sync.aligned.row.col.m16n16k16.f16.f16 {%r23171, %r23172, %r23173, %r23174}, {%r2, %r2, %r2, %r2, %r2, %r2, %r2, %r2}, {%r2, %r2, %r2, %r2, %r2, %r2, %r2, %r2}, {%r23167, %r23168, %r23169, %r23170};
	bar.warp.sync 	-1;
	wmma.mma.sync.aligned.row.col.m16n16k16.f16.f16 {%r23175, %r23176, %r23177, %r23178}, {%r2, %r2, %r2, %r2, %r2, %r2, %r2, %r2}, {%r2, %r2, %r2, %r2, %r2, %r2, %r2, %r2}, {%r23171, %r23172, %r23173, %r23174};
	bar.warp.sync 	-1;
	wmma.mma.sync.aligned.row.col.m16n16k16.f16.f16 {%r23179, %r23180, %r23181, %r23182}, {%r2, %r2, %r2, %r2, %r2, %r2, %r2, %r2}, {%r2, %r2, %r2, %r2, %r2, %r2, %r2, %r2}, {%r23175, %r23176, %r23177, %r23178};
	bar.warp.sync 	-1;
	wmma.mma.sync.aligned.row.col.m16n16k16.f16.f16 {%r23183, %r23184, %r23185, %r23186}, {%r2, %r2, %r2, %r2, %r2, %r2, %r2, %r2}, {%r2, %r2, %r2, %r2, %r2, %r2, %r2, %r2}, {%r23179, %r23180, %r23181, %r23182};
	bar.warp.sync 	-1;
	wmma.mma.sync.aligned.row.col.m16n16k16.f16.f16 {%r23187, %r23188, %r23189, %r23190}, {%r2, %r2, %r2, %r2, %r2, %r2, %r2, %r2}, {%r2, %r2, %r2, %r2, %r2, %r2, %r2, %r2}, {%r23183, %r23184, %r23185, %r23186};
	bar.warp.sync 	-1;
	wmma.mma.sync.aligned.row.col.m16n16k16.f16.f16 {%r23191, %r23192, %r23193, %r23194}, {%r2, %r2, %r2, %r2, %r2, %r2, %r2, %r2}, {%r2, %r2, %r2, %r2, %r2, %r2, %r2, %r2}, {%r23187, %r23188, %r23189, %r23190};
	bar.warp.sync 	-1;
	wmma.mma.sync.aligned.row.col.m16n16k16.f16.f16 {%r23195, %r23196, %r23197, %r23198}, {%r2, %r2, %r2, %r2, %r2, %r2, %r2, %r2}, {%r2, %r2, %r2, %r2, %r2, %r2, %r2, %r2}, {%r23191, %r23192, %r23193, %r23194};
	bar.warp.sync 	-1;
	wmma.mma.sync.aligned.row.col.m16n16k16.f16.f16 {%r23199, %r23200, %r23201, %r23202}, {%r2, %r2, %r2, %r2, %r2, %r2, %r2, %r2}, {%r2, %r2, %r2, %r2, %r2, %r2, %r2, %r2}, {%r23195, %r23196, %r23197, %r23198};
	bar.warp.sync 	-1;
	wmma.mma.sync.aligned.row.col.m16n16k16.f16.f16 {%r23203, %r23204, %r23205, %r23206}, {%r2, %r2, %r2, %r2, %r2, %r2, %r2, %r2}, {%r2, %r2, %r2, %r2, %r2, %r2, %r2, %r2}, {%r23199, %r23200, %r23201, %r23202};
	bar.warp.sync 	-1;
	wmma.mma.sync.aligned.row.col.m16n16k16.f16.f16 {%r23207, %r23208, %r23209, %r23210}, {%r2, %r2, %r2, %r2, %r2, %r2, %r2, %r2}, {%r2, %r2, %r2, %r2, %r2, %r2, %r2, %r2}, {%r23203, %r23204, %r23205, %r23206};
	bar.warp.sync 	-1;
	wmma.mma.sync.aligned.row.col.m16n16k16.f16.f16 {%r23211, %r23212, %r23213, %r23214}, {%r2, %r2, %r2, %r2, %r2, %r2, %r2, %r2}, {%r2, %r2, %r2, %r2, %r2, %r2, %r2, %r2}, {%r23207, %r23208, %r23209, %r23210};
	bar.warp.sync 	-1;
	wmma.mma.sync.aligned.row.col.m16n16k16.f16.f16 {%r23215, %r23216, %r23217, %r23218}, {%r2, %r2, %r2, %r2, %r2, %r2, %r2, %r2}, {%r2, %r2, %r2, %r2, %r2, %r2, %r2, %r2}, {%r23211, %r23212, %r23213, %r23214};
	bar.warp.sync 	-1;
	wmma.mma.sync.aligned.row.col.m16n16k16.f16.f16 {%r23219, %r23220, %r23221, %r23222}, {%r2, %r2, %r2, %r2, %r2, %r2, %r2, %r2}, {%r2, %r2, %r2, %r2, %r2, %r2, %r2, %r2}, {%r23215, %r23216, %r23217, %r23218};
	bar.warp.sync 	-1;
	wmma.mma.sync.aligned.row.col.m16n16k16.f16.f16 {%r23223, %r23224, %r23225, %r23226}, {%r2, %r2, %r2, %r2, %r2, %r2, %r2, %r2}, {%r2, %r2, %r2, %r2, %r2, %r2, %r2, %r2}, {%r23219, %r23220, %r23221, %r23222};
	bar.warp.sync 	-1;
	wmma.mma.sync.aligned.row.col.m16n16k16.f16.f16 {%r23227, %r23228, %r23229, %r23230}, {%r2, %r2, %r2, %r2, %r2, %r2, %r2, %r2}, {%r2, %r2, %r2, %r2, %r2, %r2, %r2, %r2}, {%r23223, %r23224, %r23225, %r23226};
	bar.warp.sync 	-1;
	wmma.mma.sync.aligned.row.col.m16n16k16.f16.f16 {%r23231, %r23232, %r23233, %r23234}, {%r2, %r2, %r2, %r2, %r2, %r2, %r2, %r2}, {%r2, %r2, %r2, %r2, %r2, %r2, %r2, %r2}, {%r23227, %r23228, %r23229, %r23230};
	bar.warp.sync 	-1;
	wmma.mma.sync.aligned.row.col.m16n16k16.f16.f16 {%r23235, %r23236, %r23237, %r23238}, {%r2, %r2, %r2, %r2, %r2, %r2, %r2, %r2}, {%r2, %r2, %r2, %r2, %r2, %r2, %r2, %r2}, {%r23231, %r23232, %r23233, %r23234};
	bar.warp.sync 	-1;
	wmma.mma.sync.aligned.row.col.m16n16k16.f16.f16 {%r23239, %r23240, %r23241, %r23242}, {%r2, %r2, %r2, %r2, %r2, %r2, %r2, %r2}, {%r2, %r2, %r2, %r2, %r2, %r2, %r2, %r2}, {%r23235, %r23236, %r23237, %r23238};
	bar.warp.sync 	-1;
	wmma.mma.sync.aligned.row.col.m16n16k16.f16.f16 {%r23243, %r23244, %r23245, %r23246}, {%r2, %r2, %r2, %r2, %r2, %r2, %r2, %r2}, {%r2, %r2, %r2, %r2, %r2, %r2, %r2, %r2}, {%r23239, %r23240, %r23241, %r23242};
	bar.warp.sync 	-1;
	wmma.mma.sync.aligned.row.col.m16n16k16.f16.f16 {%r23247, %r23248, %r23249, %r23250}, {%r2, %r2, %r2, %r2, %r2, %r2, %r2, %r2}, {%r2, %r2, %r2, %r2, %r2, %r2, %r2, %r2}, {%r23243, %r23244, %r23245, %r23246};
	bar.warp.sync 	-1;
	wmma.mma.sync.aligned.row.col.m16n16k16.f16.f16 {%r23251, %r23252, %r23253, %r23254}, {%r2, %r2, %r2, %r2, %r2, %r2, %r2, %r2}, {%r2, %r2, %r2, %r2, %r2, %r2, %r2, %r2}, {%r23247, %r23248, %r23249, %r23250};
	bar.warp.sync 	-1;
	wmma.mma.sync.aligned.row.col.m16n16k16.f16.f16 {%r23255, %r23256, %r23257, %r23258}, {%r2, %r2, %r2, %r2, %r2, %r2, %r2, %r2}, {%r2, %r2, %r2, %r2, %r2, %r2, %r2, %r2}, {%r23251, %r23252, %r23253, %r23254};
	bar.warp.sync 	-1;
	wmma.mma.sync.aligned.row.col.m16n16k16.f16.f16 {%r23259, %r23260, %r23261, %r23262}, {%r2, %r2, %r2, %r2, %r2, %r2, %r2, %r2}, {%r2, %r2, %r2, %r2, %r2, %r2, %r2, %r2}, {%r23255, %r23256, %r23257, %r23258};
	bar.warp.sync 	-1;
	wmma.mma.sync.aligned.row.col.m16n16k16.f16.f16 {%r23263, %r23264, %r23265, %r23266}, {%r2, %r2, %r2, %r2, %r2, %r2, %r2, %r2}, {%r2, %r2, %r2, %r2, %r2, %r2, %r2, %r2}, {%r23259, %r23260, %r23261, %r23262};
	bar.warp.sync 	-1;
	wmma.mma.sync.aligned.row.col.m16n16k16.f16.f16 {%r23267, %r23268, %r23269, %r23270}, {%r2, %r2, %r2, %r2, %r2, %r2, %r2, %r2}, {%r2, %r2, %r2, %r2, %r2, %r2, %r2, %r2}, {%r23263, %r23264, %r23265, %r23266};
	bar.warp.sync 	-1;
	wmma.mma.sync.aligned.row.col.m16n16k16.f16.f16 {%r23271, %r23272, %r23273, %r23274}, {%r2, %r2, %r2, %r2, %r2, %r2, %r2, %r2}, {%r2, %r2, %r2, %r2, %r2, %r2, %r2, %r2}, {%r23267, %r23268, %r23269, %r23270};
	bar.warp.sync 	-1;
	wmma.mma.sync.aligned.row.col.m16n16k16.f16.f16 {%r23275, %r23276, %r23277, %r23278}, {%r2, %r2, %r2, %r2, %r2, %r2, %r2, %r2}, {%r2, %r2, %r2, %r2, %r2, %r2, %r2, %r2}, {%r23271, %r23272, %r23273, %r23274};
	bar.warp.sync 	-1;
	wmma.mma.sync.aligned.row.col.m16n16k16.f16.f16 {%r23279, %r23280, %r23281, %r23282}, {%r2, %r2, %r2, %r2, %r2, %r2, %r2, %r2}, {%r2, %r2, %r2, %r2, %r2, %r2, %r2, %r2}, {%r23275, %r23276, %r23277, %r23278};
	bar.warp.sync 	-1;
	wmma.mma.sync.aligned.row.col.m16n16k16.f16.f16 {%r23283, %r23284, %r23285, %r23286}, {%r2, %r2, %r2, %r2, %r2, %r2, %r2, %r2}, {%r2, %r2, %r2, %r2, %r2, %r2, %r2, %r2}, {%r23279, %r23280, %r23281, %r23282};
	bar.warp.sync 	-1;
	wmma.mma.sync.aligned.row.col.m16n16k16.f16.f16 {%r23287, %r23288, %r23289, %r23290}, {%r2, %r2, %r2, %r2, %r2, %r2, %r2, %r2}, {%r2, %r2, %r2, %r2, %r2, %r2, %r2, %r2}, {%r23283, %r23284, %r23285, %r23286};
	bar.warp.sync 	-1;
	wmma.mma.sync.aligned.row.col.m16n16k16.f16.f16 {%r23291, %r23292, %r23293, %r23294}, {%r2, %r2, %r2, %r2, %r2, %r2, %r2, %r2}, {%r2, %r2, %r2, %r2, %r2, %r2, %r2, %r2}, {%r23287, %r23288, %r23289, %r23290};
	bar.warp.sync 	-1;
	wmma.mma.sync.aligned.row.col.m16n16k16.f16.f16 {%r23295, %r23296, %r23297, %r23298}, {%r2, %r2, %r2, %r2, %r2, %r2, %r2, %r2}, {%r2, %r2, %r2, %r2, %r2, %r2, %r2, %r2}, {%r23291, %r23292, %r23293, %r23294};
	bar.warp.sync 	-1;
	wmma.mma.sync.aligned.row.col.m16n16k16.f16.f16 {%r23299, %r23300, %r23301, %r23302}, {%r2, %r2, %r2, %r2, %r2, %r2, %r2, %r2}, {%r2, %r2, %r2, %r2, %r2, %r2, %r2, %r2}, {%r23295, %r23296, %r23297, %r23298};
	bar.warp.sync 	-1;
	wmma.mma.sync.aligned.row.col.m16n16k16.f16.f16 {%r23303, %r23304, %r23305, %r23306}, {%r2, %r2, %r2, %r2, %r2, %r2, %r2, %r2}, {%r2, %r2, %r2, %r2, %r2, %r2, %r2, %r2}, {%r23299, %r23300, %r23301, %r23302};
	bar.warp.sync 	-1;
	wmma.mma.sync.aligned.row.col.m16n16k16.f16.f16 {%r23307, %r23308, %r23309, %r23310}, {%r2, %r2, %r2, %r2, %r2, %r2, %r2, %r2}, {%r2, %r2, %r2, %r2, %r2, %r2, %r2, %r2}, {%r23303, %r23304, %r23305, %r23306};
	bar.warp.sync 	-1;
	wmma.mma.sync.aligned.row.col.m16n16k16.f16.f16 {%r23311, %r23312, %r23313, %r23314}, {%r2, %r2, %r2, %r2, %r2, %r2, %r2, %r2}, {%r2, %r2, %r2, %r2, %r2, %r2, %r2, %r2}, {%r23307, %r23308, %r23309, %r23310};
	bar.warp.sync 	-1;
	wmma.mma.sync.aligned.row.col.m16n16k16.f16.f16 {%r23315, %r23316, %r23317, %r23318}, {%r2, %r2, %r2, %r2, %r2, %r2, %r2, %r2}, {%r2, %r2, %r2, %r2, %r2, %r2, %r2, %r2}, {%r23311, %r23312, %r23313, %r23314};
	bar.warp.sync 	-1;
	wmma.mma.sync.aligned.row.col.m16n16k16.f16.f16 {%r23319, %r23320, %r23321, %r23322}, {%r2, %r2, %r2, %r2, %r2, %r2, %r2, %r2}, {%r2, %r2, %r2, %r2, %r2, %r2, %r2, %r2}, {%r23315, %r23316, %r23317, %r23318};
	bar.warp.sync 	-1;
	wmma.mma.sync.aligned.row.col.m16n16k16.f16.f16 {%r23323, %r23324, %r23325, %r23326}, {%r2, %r2, %r2, %r2, %r2, %r2, %r2, %r2}, {%r2, %r2, %r2, %r2, %r2, %r2, %r2, %r2}, {%r23319, %r23320, %r23321, %r23322};
	bar.warp.sync 	-1;
	wmma.mma.sync.aligned.row.col.m16n16k16.f16.f16 {%r23327, %r23328, %r23329, %r23330}, {%r2, %r2, %r2, %r2, %r2, %r2, %r2, %r2}, {%r2, %r2, %r2, %r2, %r2, %r2, %r2, %r2}, {%r23323, %r23324, %r23325, %r23326};
	bar.warp.sync 	-1;
	wmma.mma.sync.aligned.row.col.m16n16k16.f16.f16 {%r23331, %r23332, %r23333, %r23334}, {%r2, %r2, %r2, %r2, %r2, %r2, %r2, %r2}, {%r2, %r2, %r2, %r2, %r2, %r2, %r2, %r2}, {%r23327, %r23328, %r23329, %r23330};
	bar.warp.sync 	-1;
	wmma.mma.sync.aligned.row.col.m16n16k16.f16.f16 {%r23335, %r23336, %r23337, %r23338}, {%r2, %r2, %r2, %r2, %r2, %r2, %r2, %r2}, {%r2, %r2, %r2, %r2, %r2, %r2, %r2, %r2}, {%r23331, %r23332, %r23333, %r23334};
	bar.warp.sync 	-1;
	wmma.mma.sync.aligned.row.col.m16n16k16.f16.f16 {%r23339, %r23340, %r23341, %r23342}, {%r2, %r2, %r2, %r2, %r2, %r2, %r2, %r2}, {%r2, %r2, %r2, %r2, %r2, %r2, %r2, %r2}, {%r23335, %r23336, %r23337, %r23338};
	bar.warp.sync 	-1;
	wmma.mma.sync.aligned.row.col.m16n16k16.f16.f16 {%r23343, %r23344, %r23345, %r23346}, {%r2, %r2, %r2, %r2, %r2, %r2, %r2, %r2}, {%r2, %r2, %r2, %r2, %r2, %r2, %r2, %r2}, {%r23339, %r23340, %r23341, %r23342};
	bar.warp.sync 	-1;
	wmma.mma.sync.aligned.row.col.m16n16k16.f16.f16 {%r23347, %r23348, %r23349, %r23350}, {%r2, %r2, %r2, %r2, %r2, %r2, %r2, %r2}, {%r2, %r2, %r2, %r2, %r2, %r2, %r2, %r2}, {%r23343, %r23344, %r23345, %r23346};
	bar.warp.sync 	-1;
	wmma.mma.sync.aligned.row.col.m16n16k16.f16.f16 {%r23351, %r23352, %r23353, %r23354}, {%r2, %r2, %r2, %r2, %r2, %r2, %r2, %r2}, {%r2, %r2, %r2, %r2, %r2, %r2, %r2, %r2}, {%r23347, %r23348, %r23349, %r23350};
	bar.warp.sync 	-1;
	wmma.mma.sync.aligned.row.col.m16n16k16.f16.f16 {%r23355, %r23356, %r23357, %r23358}, {%r2, %r2, %r2, %r2, %r2, %r2, %r2, %r2}, {%r2, %r2, %r2, %r2, %r2, %r2, %r2, %r2}, {%r23351, %r23352, %r23353, %r23354};
	bar.warp.sync 	-1;
	wmma.mma.sync.aligned.row.col.m16n16k16.f16.f16 {%r23359, %r23360, %r23361, %r23362}, {%r2, %r2, %r2, %r2, %r2, %r2, %r2, %r2}, {%r2, %r2, %r2, %r2, %r2, %r2, %r2, %r2}, {%r23355, %r23356, %r23357, %r23358};
	bar.warp.sync 	-1;
	wmma.mma.sync.aligned.row.col.m16n16k16.f16.f16 {%r23363, %r23364, %r23365, %r23366}, {%r2, %r2, %r2, %r2, %r2, %r2, %r2, %r2}, {%r2, %r2, %r2, %r2, %r2, %r2, %r2, %r2}, {%r23359, %r23360, %r23361, %r23362};
	bar.warp.sync 	-1;
	wmma.mma.sync.aligned.row.col.m16n16k16.f16.f16 {%r23367, %r23368, %r23369, %r23370}, {%r2, %r2, %r2, %r2, %r2, %r2, %r2, %r2}, {%r2, %r2, %r2, %r2, %r2, %r2, %r2, %r2}, {%r23363, %r23364, %r23365, %r23366};
	bar.warp.sync 	-1;
	wmma.mma.sync.aligned.row.col.m16n16k16.f16.f16 {%r23371, %r23372, %r23373, %r23374}, {%r2, %r2, %r2, %r2, %r2, %r2, %r2, %r2}, {%r2, %r2, %r2, %r2, %r2, %r2, %r2, %r2}, {%r23367, %r23368, %r23369, %r23370};
	bar.warp.sync 	-1;
	wmma.mma.sync.aligned.row.col.m16n16k16.f16.f16 {%r23375, %r23376, %r23377, %r23378}, {%r2, %r2, %r2, %r2, %r2, %r2, %r2, %r2}, {%r2, %r2, %r2, %r2, %r2, %r2, %r2, %r2}, {%r23371, %r23372, %r23373, %r23374};
	bar.warp.sync 	-1;
	wmma.mma.sync.aligned.row.col.m16n16k16.f16.f16 {%r23379, %r23380, %r23381, %r23382}, {%r2, %r2, %r2, %r2, %r2, %r2, %r2, %r2}, {%r2, %r2, %r2, %r2, %r2, %r2, %r2, %r2}, {%r23375, %r23376, %r23377, %r23378};
	bar.warp.sync 	-1;
	wmma.mma.sync.aligned.row.col.m16n16k16.f16.f16 {%r23383, %r23384, %r23385, %r23386}, {%r2, %r2, %r2, %r2, %r2, %r2, %r2, %r2}, {%r2, %r2, %r2, %r2, %r2, %r2, %r2, %r2}, {%r23379, %r23380, %r23381, %r23382};
	bar.warp.sync 	-1;
	wmma.mma.sync.aligned.row.col.m16n16k16.f16.f16 {%r23387, %r23388, %r23389, %r23390}, {%r2, %r2, %r2, %r2, %r2, %r2, %r2, %r2}, {%r2, %r2, %r2, %r2, %r2, %r2, %r2, %r2}, {%r23383, %r23384, %r23385, %r23386};
	bar.warp.sync 	-1;
	wmma.mma.sync.aligned.row.col.m16n16k16.f16.f16 {%r23391, %r23392, %r23393, %r23394}, {%r2, %r2, %r2, %r2, %r2, %r2, %r2, %r2}, {%r2, %r2, %r2, %r2, %r2, %r2, %r2, %r2}, {%r23387, %r23388, %r23389, %r23390};
	bar.warp.sync 	-1;
	wmma.mma.sync.aligned.row.col.m16n16k16.f16.f16 {%r23395, %r23396, %r23397, %r23398}, {%r2, %r2, %r2, %r2, %r2, %r2, %r2, %r2}, {%r2, %r2, %r2, %r2, %r2, %r2, %r2, %r2}, {%r23391, %r23392, %r23393, %r23394};
	bar.warp.sync 	-1;
	wmma.mma.sync.aligned.row.col.m16n16k16.f16.f16 {%r23399, %r23400, %r23401, %r23402}, {%r2, %r2, %r2, %r2, %r2, %r2, %r2, %r2}, {%r2, %r2, %r2, %r2, %r2, %r2, %r2, %r2}, {%r23395, %r23396, %r23397, %r23398};
	bar.warp.sync 	-1;
	wmma.mma.sync.aligned.row.col.m16n16k16.f16.f16 {%r23403, %r23404, %r23405, %r23406}, {%r2, %r2, %r2, %r2, %r2, %r2, %r2, %r2}, {%r2, %r2, %r2, %r2, %r2, %r2, %r2, %r2}, {%r23399, %r23400, %r23401, %r23402};
	bar.warp.sync 	-1;
	wmma.mma.sync.aligned.row.col.m16n16k16.f16.f16 {%r23407, %r23408, %r23409, %r23410}, {%r2, %r2, %r2, %r2, %r2, %r2, %r2, %r2}, {%r2, %r2, %r2, %r2, %r2, %r2, %r2, %r2}, {%r23403, %r23404, %r23405, %r23406};
	bar.warp.sync 	-1;
	wmma.mma.sync.aligned.row.col.m16n16k16.f16.f16 {%r23411, %r23412, %r23413, %r23414}, {%r2, %r2, %r2, %r2, %r2, %r2, %r2, %r2}, {%r2, %r2, %r2, %r2, %r2, %r2, %r2, %r2}, {%r23407, %r23408, %r23409, %r23410};
	bar.warp.sync 	-1;
	wmma.mma.sync.aligned.row.col.m16n16k16.f16.f16 {%r23415, %r23416, %r23417, %r23418}, {%r2, %r2, %r2, %r2, %r2, %r2, %r2, %r2}, {%r2, %r2, %r2, %r2, %r2, %r2, %r2, %r2}, {%r23411, %r23412, %r23413, %r23414};
	bar.warp.sync 	-1;
	wmma.mma.sync.aligned.row.col.m16n16k16.f16.f16 {%r23419, %r23420, %r23421, %r23422}, {%r2, %r2, %r2, %r2, %r2, %r2, %r2, %r2}, {%r2, %r2, %r2, %r2, %r2, %r2, %r2, %r2}, {%r23415, %r23416, %r23417, %r23418};
	bar.warp.sync 	-1;
	wmma.mma.sync.aligned.row.col.m16n16k16.f16.f16 {%r23423, %r23424, %r23425, %r23426}, {%r2, %r2, %r2, %r2, %r2, %r2, %r2, %r2}, {%r2, %r2, %r2, %r2, %r2, %r2, %r2, %r2}, {%r23419, %r23420, %r23421, %r23422};
	bar.warp.sync 	-1;
	wmma.mma.sync.aligned.row.col.m16n16k16.f16.f16 {%r23427, %r23428, %r23429, %r23430}, {%r2, %r2, %r2, %r2, %r2, %r2, %r2, %r2}, {%r2, %r2, %r2, %r2, %r2, %r2, %r2, %r2}, {%r23423, %r23424, %r23425, %r23426};
	bar.warp.sync 	-1;
	wmma.mma.sync.aligned.row.col.m16n16k16.f16.f16 {%r23431, %r23432, %r23433, %r23434}, {%r2, %r2, %r2, %r2, %r2, %r2, %r2, %r2}, {%r2, %r2, %r2, %r2, %r2, %r2, %r2, %r2}, {%r23427, %r23428, %r23429, %r23430};
	bar.warp.sync 	-1;
	wmma.mma.sync.aligned.row.col.m16n16k16.f16.f16 {%r23435, %r23436, %r23437, %r23438}, {%r2, %r2, %r2, %r2, %r2, %r2, %r2, %r2}, {%r2, %r2, %r2, %r2, %r2, %r2, %r2, %r2}, {%r23431, %r23432, %r23433, %r23434};
	bar.warp.sync 	-1;
	wmma.mma.sync.aligned.row.col.m16n16k16.f16.f16 {%r23439, %r23440, %r23441, %r23442}, {%r2, %r2, %r2, %r2, %r2, %r2, %r2, %r2}, {%r2, %r2, %r2, %r2, %r2, %r2, %r2, %r2}, {%r23435, %r23436, %r23437, %r23438};
	bar.warp.sync 	-1;
	wmma.mma.sync.aligned.row.col.m16n16k16.f16.f16 {%r23443, %r23444, %r23445, %r23446}, {%r2, %r2, %r2, %r2, %r2, %r2, %r2, %r2}, {%r2, %r2, %r2, %r2, %r2, %r2, %r2, %r2}, {%r23439, %r23440, %r23441, %r23442};
	bar.warp.sync 	-1;
	wmma.mma.sync.aligned.row.col.m16n16k16.f16.f16 {%r23447, %r23448, %r23449, %r23450}, {%r2, %r2, %r2, %r2, %r2, %r2, %r2, %r2}, {%r2, %r2, %r2, %r2, %r2, %r2, %r2, %r2}, {%r23443, %r23444, %r23445, %r23446};
	bar.warp.sync 	-1;
	wmma.mma.sync.aligned.row.col.m16n16k16.f16.f16 {%r23451, %r23452, %r23453, %r23454}, {%r2, %r2, %r2, %r2, %r2, %r2, %r2, %r2}, {%r2, %r2, %r2, %r2, %r2, %r2, %r2, %r2}, {%r23447, %r23448, %r23449, %r23450};
	bar.warp.sync 	-1;
	wmma.mma.sync.aligned.row.col.m16n16k16.f16.f16 {%r23455, %r23456, %r23457, %r23458}, {%r2, %r2, %r2, %r2, %r2, %r2, %r2, %r2}, {%r2, %r2, %r2, %r2, %r2, %r2, %r2, %r2}, {%r23451, %r23452, %r23453, %r23454};
	bar.warp.sync 	-1;
	wmma.mma.sync.aligned.row.col.m16n16k16.f16.f16 {%r23459, %r23460, %r23461, %r23462}, {%r2, %r2, %r2, %r2, %r2, %r2, %r2, %r2}, {%r2, %r2, %r2, %r2, %r2, %r2, %r2, %r2}, {%r23455, %r23456, %r23457, %r23458};
	bar.warp.sync 	-1;
	wmma.mma.sync.aligned.row.col.m16n16k16.f16.f16 {%r23463, %r23464, %r23465, %r23466}, {%r2, %r2, %r2, %r2, %r2, %r2, %r2, %r2}, {%r2, %r2, %r2, %r2, %r2, %r2, %r2, %r2}, {%r23459, %r23460, %r23461, %r23462};
	bar.warp.sync 	-1;
	wmma.mma.sync.aligned.row.col.m16n16k16.f16.f16 {%r23467, %r23468, %r23469, %r23470}, {%r2, %r2, %r2, %r2, %r2, %r2, %r2, %r2}, {%r2, %r2, %r2, %r2, %r2, %r2, %r2, %r2}, {%r23463, %r23464, %r23465, %r23466};
	bar.warp.sync 	-1;
	wmma.mma.sync.aligned.row.col.m16n16k16.f16.f16 {%r23471, %r23472, %r23473, %r23474}, {%r2, %r2, %r2, %r2, %r2, %r2, %r2, %r2}, {%r2, %r2, %r2, %r2, %r2, %r2, %r2, %r2}, {%r23467, %r23468, %r23469, %r23470};
	bar.warp.sync 	-1;
	wmma.mma.sync.aligned.row.col.m16n16k16.f16.f16 {%r23475, %r23476, %r23477, %r23478}, {%r2, %r2, %r2, %r2, %r2, %r2, %r2, %r2}, {%r2, %r2, %r2, %r2, %r2, %r2, %r2, %r2}, {%r23471, %r23472, %r23473, %r23474};
	bar.warp.sync 	-1;
	wmma.mma.sync.aligned.row.col.m16n16k16.f16.f16 {%r23479, %r23480, %r23481, %r23482}, {%r2, %r2, %r2, %r2, %r2, %r2, %r2, %r2}, {%r2, %r2, %r2, %r2, %r2, %r2, %r2, %r2}, {%r23475, %r23476, %r23477, %r23478};
	bar.warp.sync 	-1;
	wmma.mma.sync.aligned.row.col.m16n16k16.f16.f16 {%r23483, %r23484, %r23485, %r23486}, {%r2, %r2, %r2, %r2, %r2, %r2, %r2, %r2}, {%r2, %r2, %r2, %r2, %r2, %r2, %r2, %r2}, {%r23479, %r23480, %r23481, %r23482};
	bar.warp.sync 	-1;
	wmma.mma.sync.aligned.row.col.m16n16k16.f16.f16 {%r23487, %r23488, %r23489, %r23490}, {%r2, %r2, %r2, %r2, %r2, %r2, %r2, %r2}, {%r2, %r2, %r2, %r2, %r2, %r2, %r2, %r2}, {%r23483, %r23484, %r23485, %r23486};
	bar.warp.sync 	-1;
	wmma.mma.sync.aligned.row.col.m16n16k16.f16.f16 {%r23491, %r23492, %r23493, %r23494}, {%r2, %r2, %r2, %r2, %r2, %r2, %r2, %r2}, {%r2, %r2, %r2, %r2, %r2, %r2, %r2, %r2}, {%r23487, %r23488, %r23489, %r23490};
	bar.warp.sync 	-1;
	wmma.mma.sync.aligned.row.col.m16n16k16.f16.f16 {%r23495, %r23496, %r23497, %r23498}, {%r2, %r2, %r2, %r2, %r2, %r2, %r2, %r2}, {%r2, %r2, %r2, %r2, %r2, %r2, %r2, %r2}, {%r23491, %r23492, %r23493, %r23494};
	bar.warp.sync 	-1;
	wmma.mma.sync.aligned.row.col.m16n16k16.f16.f16 {%r23499, %r23500, %r23501, %r23502}, {%r2, %r2, %r2, %r2, %r2, %r2, %r2, %r2}, {%r2, %r2, %r2, %r2, %r2, %r2, %r2, %r2}, {%r23495, %r23496, %r23497, %r23498};
	bar.warp.sync 	-1;
	wmma.mma.sync.aligned.row.col.m16n16k16.f16.f16 {%r23503, %r23504, %r23505, %r23506}, {%r2, %r2, %r2, %r2, %r2, %r2, %r2, %r2}, {%r2, %r2, %r2, %r2, %r2, %r2, %r2, %r2}, {%r23499, %r23500, %r23501, %r23502};
	bar.warp.sync 	-1;
	wmma.mma.sync.aligned.row.col.m16n16k16.f16.f16 {%r23507, %r23508, %r23509, %r23510}, {%r2, %r2, %r2, %r2, %r2, %r2, %r2, %r2}, {%r2, %r2, %r2, %r2, %r2, %r2, %r2, %r2}, {%r23503, %r23504, %r23505, %r23506};
	bar.warp.sync 	-1;
	wmma.mma.sync.aligned.row.col.m16n16k16.f16.f16 {%r23511, %r23512, %r23513, %r23514}, {%r2, %r2, %r2, %r2, %r2, %r2, %r2, %r2}, {%r2, %r2, %r2, %r2, %r2, %r2, %r2, %r2}, {%r23507, %r23508, %r23509, %r23510};
	bar.warp.sync 	-1;
	wmma.mma.sync.aligned.row.col.m16n16k16.f16.f16 {%r23515, %r23516, %r23517, %r23518}, {%r2, %r2, %r2, %r2, %r2, %r2, %r2, %r2}, {%r2, %r2, %r2, %r2, %r2, %r2, %r2, %r2}, {%r23511, %r23512, %r23513, %r23514};
	bar.warp.sync 	-1;
	wmma.mma.sync.aligned.row.col.m16n16k16.f16.f16 {%r23519, %r23520, %r23521, %r23522}, {%r2, %r2, %r2, %r2, %r2, %r2, %r2, %r2}, {%r2, %r2, %r2, %r2, %r2, %r2, %r2, %r2}, {%r23515, %r23516, %r23517, %r23518};
	bar.warp.sync 	-1;
	wmma.mma.sync.aligned.row.col.m16n16k16.f16.f16 {%r23523, %r23524, %r23525, %r23526}, {%r2, %r2, %r2, %r2, %r2, %r2, %r2, %r2}, {%r2, %r2, %r2, %r2, %r2, %r2, %r2, %r2}, {%r23519, %r23520, %r23521, %r23522};
	bar.warp.sync 	-1;
	wmma.mma.sync.aligned.row.col.m16n16k16.f16.f16 {%r23527, %r23528, %r23529, %r23530}, {%r2, %r2, %r2, %r2, %r2, %r2, %r2, %r2}, {%r2, %r2, %r2, %r2, %r2, %r2, %r2, %r2}, {%r23523, %r23524, %r23525, %r23526};
	bar.warp.sync 	-1;
	wmma.mma.sync.aligned.row.col.m16n16k16.f16.f16 {%r23531, %r23532, %r23533, %r23534}, {%r2, %r2, %r2, %r2, %r2, %r2, %r2, %r2}, {%r2, %r2, %r2, %r2, %r2, %r2, %r2, %r2}, {%r23527, %r23528, %r23529, %r23530};
	bar.warp.sync 	-1;
	wmma.mma.sync.aligned.row.col.m16n16k16.f16.f16 {%r23535, %r23536, %r23537, %r23538}, {%r2, %r2, %r2, %r2, %r2, %r2, %r2, %r2}, {%r2, %r2, %r2, %r2, %r2, %r2, %r2, %r2}, {%r23531, %r23532, %r23533, %r23534};
	bar.warp.sync 	-1;
	wmma.mma.sync.aligned.row.col.m16n16k16.f16.f16 {%r23539, %r23540, %r23541, %r23542}, {%r2, %r2, %r2, %r2, %r2, %r2, %r2, %r2}, {%r2, %r2, %r2, %r2, %r2, %r2, %r2, %r2}, {%r23535, %r23536, %r23537, %r23538};
	bar.warp.sync 	-1;
	wmma.mma.sync.aligned.row.col.m16n16k16.f16.f16 {%r23543, %r23544, %r23545, %r23546}, {%r2, %r2, %r2, %r2, %r2, %r2, %r2, %r2}, {%r2, %r2, %r2, %r2, %r2, %r2, %r2, %r2}, {%r23539, %r23540, %r23541, %r23542};
	bar.warp.sync 	-1;
	wmma.mma.sync.aligned.row.col.m16n16k16.f16.f16 {%r23547, %r23548, %r23549, %r23550}, {%r2, %r2, %r2, %r2, %r2, %r2, %r2, %r2}, {%r2, %r2, %r2, %r2, %r2, %r2, %r2, %r2}, {%r23543, %r23544, %r23545, %r23546};
	bar.warp.sync 	-1;
	wmma.mma.sync.aligned.row.col.m16n16k16.f16.f16 {%r23551, %r23552, %r23553, %r23554}, {%r2, %r2, %r2, %r2, %r2, %r2, %r2, %r2}, {%r2, %r2, %r2, %r2, %r2, %r2, %r2, %r2}, {%r23547, %r23548, %r23549, %r23550};
	bar.warp.sync 	-1;
	wmma.mma.sync.aligned.row.col.m16n16k16.f16.f16 {%r23555, %r23556, %r23557, %r23558}, {%r2, %r2, %r2, %r2, %r2, %r2, %r2, %r2}, {%r2, %r2, %r2, %r2, %r2, %r2, %r2, %r2}, {%r23551, %r23552, %r23553, %r23554};
	bar.warp.sync 	-1;
	wmma.mma.sync.aligned.row.col.m16n16k16.f16.f16 {%r23559, %r23560, %r23561, %r23562}, {%r2, %r2, %r2, %r2, %r2, %r2, %r2, %r2}, {%r2, %r2, %r2, %r2, %r2, %r2, %r2, %r2}, {%r23555, %r23556, %r23557, %r23558};
	bar.warp.sync 	-1;
	wmma.mma.sync.aligned.row.col.m16n16k16.f16.f16 {%r23563, %r23564, %r23565, %r23566}, {%r2, %r2, %r2, %r2, %r2, %r2, %r2, %r2}, {%r2, %r2, %r2, %r2, %r2, %r2, %r2, %r2}, {%r23559, %r23560, %r23561, %r23562};
	bar.warp.sync 	-1;
	wmma.mma.sync.aligned.row.col.m16n16k16.f16.f16 {%r23567, %r23568, %r23569, %r23570}, {%r2, %r2, %r2, %r2, %r2, %r2, %r2, %r2}, {%r2, %r2, %r2, %r2, %r2, %r2, %r2, %r2}, {%r23563, %r23564, %r23565, %r23566};
	bar.warp.sync 	-1;
	wmma.mma.sync.aligned.row.col.m16n16k16.f16.f16 {%r23571, %r23572, %r23573, %r23574}, {%r2, %r2, %r2, %r2, %r2, %r2, %r2, %r2}, {%r2, %r2, %r2, %r2, %r2, %r2, %r2, %r2}, {%r23567, %r23568, %r23569, %r23570};
	bar.warp.sync 	-1;
	wmma.mma.sync.aligned.row.col.m16n16k16.f16.f16 {%r23575, %r23576, %r23577, %r23578}, {%r2, %r2, %r2, %r2, %r2, %r2, %r2, %r2}, {%r2, %r2, %r2, %r2, %r2, %r2, %r2, %r2}, {%r23571, %r23572, %r23573, %r23574};
	bar.warp.sync 	-1;
	wmma.mma.sync.aligned.row.col.m16n16k16.f16.f16 {%r23579, %r23580, %r23581, %r23582}, {%r2, %r2, %r2, %r2, %r2, %r2, %r2, %r2}, {%r2, %r2, %r2, %r2, %r2, %r2, %r2, %r2}, {%r23575, %r23576, %r23577, %r23578};
	bar.warp.sync 	-1;
	wmma.mma.sync.aligned.row.col.m16n16k16.f16.f16 {%r23583, %r23584, %r23585, %r23586}, {%r2, %r2, %r2, %r2, %r2, %r2, %r2, %r2}, {%r2, %r2, %r2, %r2, %r2, %r2, %r2, %r2}, {%r23579, %r23580, %r23581, %r23582};
	bar.warp.sync 	-1;
	wmma.mma.sync.aligned.row.col.m16n16k16.f16.f16 {%r23587, %r23588, %r23589, %r23590}, {%r2, %r2, %r2, %r2, %r2, %r2, %r2, %r2}, {%r2, %r2, %r2, %r2, %r2, %r2, %r2, %r2}, {%r23583, %r23584, %r23585, %r23586};
	bar.warp.sync 	-1;
	wmma.mma.sync.aligned.row.col.m16n16k16.f16.f16 {%r23591, %r23592, %r23593, %r23594}, {%r2, %r2, %r2, %r2, %r2, %r2, %r2, %r2}, {%r2, %r2, %r2, %r2, %r2, %r2, %r2, %r2}, {%r23587, %r23588, %r23589, %r23590};
	bar.warp.sync 	-1;
	wmma.mma.sync.aligned.row.col.m16n16k16.f16.f16 {%r23595, %r23596, %r23597, %r23598}, {%r2, %r2, %r2, %r2, %r2, %r2, %r2, %r2}, {%r2, %r2, %r2, %r2, %r2, %r2, %r2, %r2}, {%r23591, %r23592, %r23593, %r23594};
	bar.warp.sync 	-1;
	wmma.mma.sync.aligned.row.col.m16n16k16.f16.f16 {%r23599, %r23600, %r23601, %r23602}, {%r2, %r2, %r2, %r2, %r2, %r2, %r2, %r2}, {%r2, %r2, %r2, %r2, %r2, %r2, %r2, %r2}, {%r23595, %r23596, %r23597, %r23598};
	bar.warp.sync 	-1;
	wmma.mma.sync.aligned.row.col.m16n16k16.f16.f16 {%r23603, %r23604, %r23605, %r23606}, {%r2, %r2, %r2, %r2, %r2, %r2, %r2, %r2}, {%r2, %r2, %r2, %r2, %r2, %r2, %r2, %r2}, {%r23599, %r23600, %r23601, %r23602};
	bar.warp.sync 	-1;
	wmma.mma.sync.aligned.row.col.m16n16k16.f16.f16 {%r23607, %r23608, %r23609, %r23610}, {%r2, %r2, %r2, %r2, %r2, %r2, %r2, %r2}, {%r2, %r2, %r2, %r2, %r2, %r2, %r2, %r2}, {%r23603, %r23604, %r23605, %r23606};
	bar.warp.sync 	-1;
	wmma.mma.sync.aligned.row.col.m16n16k16.f16.f16 {%r23611, %r23612, %r23613, %r23614}, {%r2, %r2, %r2, %r2, %r2, %r2, %r2, %r2}, {%r2, %r2, %r2, %r2, %r2, %r2, %r2, %r2}, {%r23607, %r23608, %r23609, %r23610};
	bar.warp.sync 	-1;
	wmma.mma.sync.aligned.row.col.m16n16k16.f16.f16 {%r23615, %r23616, %r23617, %r23618}, {%r2, %r2, %r2, %r2, %r2, %r2, %r2, %r2}, {%r2, %r2, %r2, %r2, %r2, %r2, %r2, %r2}, {%r23611, %r23612, %r23613, %r23614};
	bar.warp.sync 	-1;
	wmma.mma.sync.aligned.row.col.m16n16k16.f16.f16 {%r23619, %r23620, %r23621, %r23622}, {%r2, %r2, %r2, %r2, %r2, %r2, %r2, %r2}, {%r2, %r2, %r2, %r2, %r2, %r2, %r2, %r2}, {%r23615, %r23616, %r23617, %r23618};
	bar.warp.sync 	-1;
	wmma.mma.sync.aligned.row.col.m16n16k16.f16.f16 {%r23623, %r23624, %r23625, %r23626}, {%r2, %r2, %r2, %r2, %r2, %r2, %r2, %r2}, {%r2, %r2, %r2, %r2, %r2, %r2, %r2, %r2}, {%r23619, %r23620, %r23621, %r23622};
	bar.warp.sync 	-1;
	wmma.mma.sync.aligned.row.col.m16n16k16.f16.f16 {%r23627, %r23628, %r23629, %r23630}, {%r2, %r2, %r2, %r2, %r2, %r2, %r2, %r2}, {%r2, %r2, %r2, %r2, %r2, %r2, %r2, %r2}, {%r23623, %r23624, %r23625, %r23626};
	bar.warp.sync 	-1;
	wmma.mma.sync.aligned.row.col.m16n16k16.f16.f16 {%r23631, %r23632, %r23633, %r23634}, {%r2, %r2, %r2, %r2, %r2, %r2, %r2, %r2}, {%r2, %r2, %r2, %r2, %r2, %r2, %r2, %r2}, {%r23627, %r23628, %r23629, %r23630};
	bar.warp.sync 	-1;
	wmma.mma.sync.aligned.row.col.m16n16k16.f16.f16 {%r23635, %r23636, %r23637, %r23638}, {%r2, %r2, %r2, %r2, %r2, %r2, %r2, %r2}, {%r2, %r2, %r2, %r2, %r2, %r2, %r2, %r2}, {%r23631, %r23632, %r23633, %r23634};
	bar.warp.sync 	-1;
	wmma.mma.sync.aligned.row.col.m16n16k16.f16.f16 {%r23639, %r23640, %r23641, %r23642}, {%r2, %r2, %r2, %r2, %r2, %r2, %r2, %r2}, {%r2, %r2, %r2, %r2, %r2, %r2, %r2, %r2}, {%r23635, %r23636, %r23637, %r23638};
	bar.warp.sync 	-1;
	wmma.mma.sync.aligned.row.col.m16n16k16.f16.f16 {%r23643, %r23644, %r23645, %r23646}, {%r2, %r2, %r2, %r2, %r2, %r2, %r2, %r2}, {%r2, %r2, %r2, %r2, %r2, %r2, %r2, %r2}, {%r23639, %r23640, %r23641, %r23642};
	bar.warp.sync 	-1;
	wmma.mma.sync.aligned.row.col.m16n16k16.f16.f16 {%r23647, %r23648, %r23649, %r23650}, {%r2, %r2, %r2, %r2, %r2, %r2, %r2, %r2}, {%r2, %r2, %r2, %r2, %r2, %r2, %r2, %r2}, {%r23643, %r23644, %r23645, %r23646};
	bar.warp.sync 	-1;
	wmma.mma.sync.aligned.row.col.m16n16k16.f16.f16 {%r23651, %r23652, %r23653, %r23654}, {%r2, %r2, %r2, %r2, %r2, %r2, %r2, %r2}, {%r2, %r2, %r2, %r2, %r2, %r2, %r2, %r2}, {%r23647, %r23648, %r23649, %r23650};
	bar.warp.sync 	-1;
	wmma.mma.sync.aligned.row.col.m16n16k16.f16.f16 {%r23655, %r23656, %r23657, %r23658}, {%r2, %r2, %r2, %r2, %r2, %r2, %r2, %r2}, {%r2, %r2, %r2, %r2, %r2, %r2, %r2, %r2}, {%r23651, %r23652, %r23653, %r23654};
	bar.warp.sync 	-1;
	wmma.mma.sync.aligned.row.col.m16n16k16.f16.f16 {%r23659, %r23660, %r23661, %r23662}, {%r2, %r2, %r2, %r2, %r2, %r2, %r2, %r2}, {%r2, %r2, %r2, %r2, %r2, %r2, %r2, %r2}, {%r23655, %r23656, %r23657, %r23658};
	bar.warp.sync 	-1;
	wmma.mma.sync.aligned.row.col.m16n16k16.f16.f16 {%r23663, %r23664, %r23665, %r23666}, {%r2, %r2, %r2, %r2, %r2, %r2, %r2, %r2}, {%r2, %r2, %r2, %r2, %r2, %r2, %r2, %r2}, {%r23659, %r23660, %r23661, %r23662};
	bar.warp.sync 	-1;
	wmma.mma.sync.aligned.row.col.m16n16k16.f16.f16 {%r23667, %r23668, %r23669, %r23670}, {%r2, %r2, %r2, %r2, %r2, %r2, %r2, %r2}, {%r2, %r2, %r2, %r2, %r2, %r2, %r2, %r2}, {%r23663, %r23664, %r23665, %r23666};
	bar.warp.sync 	-1;
	wmma.mma.sync.aligned.row.col.m16n16k16.f16.f16 {%r23671, %r23672, %r23673, %r23674}, {%r2, %r2, %r2, %r2, %r2, %r2, %r2, %r2}, {%r2, %r2, %r2, %r2, %r2, %r2, %r2, %r2}, {%r23667, %r23668, %r23669, %r23670};
	bar.warp.sync 	-1;
	wmma.mma.sync.aligned.row.col.m16n16k16.f16.f16 {%r23675, %r23676, %r23677, %r23678}, {%r2, %r2, %r2, %r2, %r2, %r2, %r2, %r2}, {%r2, %r2, %r2, %r2, %r2, %r2, %r2, %r2}, {%r23671, %r23672, %r23673, %r23674};
	bar.warp.sync 	-1;
	wmma.mma.sync.aligned.row.col.m16n16k16.f16.f16 {%r23679, %r23680, %r23681, %r23682}, {%r2, %r2, %r2, %r2, %r2, %r2, %r2, %r2}, {%r2, %r2, %r2, %r2, %r2, %r2, %r2, %r2}, {%r23675, %r23676, %r23677, %r23678};
	bar.warp.sync 	-1;
	wmma.mma.sync.aligned.row.col.m16n16k16.f16.f16 {%r23683, %r23684, %r23685, %r23686}, {%r2, %r2, %r2, %r2, %r2, %r2, %r2, %r2}, {%r2, %r2, %r2, %r2, %r2, %r2, %r2, %r2}, {%r23679, %r23680, %r23681, %r23682};
	bar.warp.sync 	-1;
	wmma.mma.sync.aligned.row.col.m16n16k16.f16.f16 {%r23687, %r23688, %r23689, %r23690}, {%r2, %r2, %r2, %r2, %r2, %r2, %r2, %r2}, {%r2, %r2, %r2, %r2, %r2, %r2, %r2, %r2}, {%r23683, %r23684, %r23685, %r23686};
	bar.warp.sync 	-1;
	wmma.mma.sync.aligned.row.col.m16n16k16.f16.f16 {%r23691, %r23692, %r23693, %r23694}, {%r2, %r2, %r2, %r2, %r2, %r2, %r2, %r2}, {%r2, %r2, %r2, %r2, %r2, %r2, %r2, %r2}, {%r23687, %r23688, %r23689, %r23690};
	bar.warp.sync 	-1;
	wmma.mma.sync.aligned.row.col.m16n16k16.f16.f16 {%r23695, %r23696, %r23697, %r23698}, {%r2, %r2, %r2, %r2, %r2, %r2, %r2, %r2}, {%r2, %r2, %r2, %r2, %r2, %r2, %r2, %r2}, {%r23691, %r23692, %r23693, %r23694};
	bar.warp.sync 	-1;
	wmma.mma.sync.aligned.row.col.m16n16k16.f16.f16 {%r23699, %r23700, %r23701, %r23702}, {%r2, %r2, %r2, %r2, %r2, %r2, %r2, %r2}, {%r2, %r2, %r2, %r2, %r2, %r2, %r2, %r2}, {%r23695, %r23696, %r23697, %r23698};
	bar.warp.sync 	-1;
	wmma.mma.sync.aligned.row.col.m16n16k16.f16.f16 {%r23703, %r23704, %r23705, %r23706}, {%r2, %r2, %r2, %r2, %r2, %r2, %r2, %r2}, {%r2, %r2, %r2, %r2, %r2, %r2, %r2, %r2}, {%r23699, %r23700, %r23701, %r23702};
	bar.warp.sync 	-1;
	wmma.mma.sync.aligned.row.col.m16n16k16.f16.f16 {%r23707, %r23708, %r23709, %r23710}, {%r2, %r2, %r2, %r2, %r2, %r2, %r2, %r2}, {%r2, %r2, %r2, %r2, %r2, %r2, %r2, %r2}, {%r23703, %r23704, %r23705, %r23706};
	bar.warp.sync 	-1;
	wmma.mma.sync.aligned.row.col.m16n16k16.f16.f16 {%r23711, %r23712, %r23713, %r23714}, {%r2, %r2, %r2, %r2, %r2, %r2, %r2, %r2}, {%r2, %r2, %r2, %r2, %r2, %r2, %r2, %r2}, {%r23707, %r23708, %r23709, %r23710};
	bar.warp.sync 	-1;
	wmma.mma.sync.aligned.row.col.m16n16k16.f16.f16 {%r23715, %r23716, %r23717, %r23718}, {%r2, %r2, %r2, %r2, %r2, %r2, %r2, %r2}, {%r2, %r2, %r2, %r2, %r2, %r2, %r2, %r2}, {%r23711, %r23712, %r23713, %r23714};
	bar.warp.sync 	-1;
	wmma.mma.sync.aligned.row.col.m16n16k16.f16.f16 {%r23719, %r23720, %r23721, %r23722}, {%r2, %r2, %r2, %r2, %r2, %r2, %r2, %r2}, {%r2, %r2, %r2, %r2, %r2, %r2, %r2, %r2}, {%r23715, %r23716, %r23717, %r23718};
	bar.warp.sync 	-1;
	wmma.mma.sync.aligned.row.col.m16n16k16.f16.f16 {%r23723, %r23724, %r23725, %r23726}, {%r2, %r2, %r2, %r2, %r2, %r2, %r2, %r2}, {%r2, %r2, %r2, %r2, %r2, %r2, %r2, %r2}, {%r23719, %r23720, %r23721, %r23722};
	bar.warp.sync 	-1;
	wmma.mma.sync.aligned.row.col.m16n16k16.f16.f16 {%r23727, %r23728, %r23729, %r23730}, {%r2, %r2, %r2, %r2, %r2, %r2, %r2, %r2}, {%r2, %r2, %r2, %r2, %r2, %r2, %r2, %r2}, {%r23723, %r23724, %r23725, %r23726};
	bar.warp.sync 	-1;
	wmma.mma.sync.aligned.row.col.m16n16k16.f16.f16 {%r23731, %r23732, %r23733, %r23734}, {%r2, %r2, %r2, %r2, %r2, %r2, %r2, %r2}, {%r2, %r2, %r2, %r2, %r2, %r2, %r2, %r2}, {%r23727, %r23728, %r23729, %r23730};
	bar.warp.sync 	-1;
	wmma.mma.sync.aligned.row.col.m16n16k16.f16.f16 {%r23735, %r23736, %r23737, %r23738}, {%r2, %r2, %r2, %r2, %r2, %r2, %r2, %r2}, {%r2, %r2, %r2, %r2, %r2, %r2, %r2, %r2}, {%r23731, %r23732, %r23733, %r23734};
	bar.warp.sync 	-1;
	wmma.mma.sync.aligned.row.col.m16n16k16.f16.f16 {%r23739, %r23740, %r23741, %r23742}, {%r2, %r2, %r2, %r2, %r2, %r2, %r2, %r2}, {%r2, %r2, %r2, %r2, %r2, %r2, %r2, %r2}, {%r23735, %r23736, %r23737, %r23738};
	bar.warp.sync 	-1;
	wmma.mma.sync.aligned.row.col.m16n16k16.f16.f16 {%r23743, %r23744, %r23745, %r23746}, {%r2, %r2, %r2, %r2, %r2, %r2, %r2, %r2}, {%r2, %r2, %r2, %r2, %r2, %r2, %r2, %r2}, {%r23739, %r23740, %r23741, %r23742};
	bar.warp.sync 	-1;
	wmma.mma.sync.aligned.row.col.m16n16k16.f16.f16 {%r23747, %r23748, %r23749, %r23750}, {%r2, %r2, %r2, %r2, %r2, %r2, %r2, %r2}, {%r2, %r2, %r2, %r2, %r2, %r2, %r2, %r2}, {%r23743, %r23744, %r23745, %r23746};
	bar.warp.sync 	-1;
	wmma.mma.sync.aligned.row.col.m16n16k16.f16.f16 {%r23751, %r23752, %r23753, %r23754}, {%r2, %r2, %r2, %r2, %r2, %r2, %r2, %r2}, {%r2, %r2, %r2, %r2, %r2, %r2, %r2, %r2}, {%r23747, %r23748, %r23749, %r23750};
	bar.warp.sync 	-1;
	wmma.mma.sync.aligned.row.col.m16n16k16.f16.f16 {%r23755, %r23756, %r23757, %r23758}, {%r2, %r2, %r2, %r2, %r2, %r2, %r2, %r2}, {%r2, %r2, %r2, %r2, %r2, %r2, %r2, %r2}, {%r23751, %r23752, %r23753, %r23754};
	bar.warp.sync 	-1;
	wmma.mma.sync.aligned.row.col.m16n16k16.f16.f16 {%r23759, %r23760, %r23761, %r23762}, {%r2, %r2, %r2, %r2, %r2, %r2, %r2, %r2}, {%r2, %r2, %r2, %r2, %r2, %r2, %r2, %r2}, {%r23755, %r23756, %r23757, %r23758};
	bar.warp.sync 	-1;
	wmma.mma.sync.aligned.row.col.m16n16k16.f16.f16 {%r23763, %r23764, %r23765, %r23766}, {%r2, %r2, %r2, %r2, %r2, %r2, %r2, %r2}, {%r2, %r2, %r2, %r2, %r2, %r2, %r2, %r2}, {%r23759, %r23760, %r23761, %r23762};
	bar.warp.sync 	-1;
	wmma.mma.sync.aligned.row.col.m16n16k16.f16.f16 {%r23767, %r23768, %r23769, %r23770}, {%r2, %r2, %r2, %r2, %r2, %r2, %r2, %r2}, {%r2, %r2, %r2, %r2, %r2, %r2, %r2, %r2}, {%r23763, %r23764, %r23765, %r23766};
	bar.warp.sync 	-1;
	wmma.mma.sync.aligned.row.col.m16n16k16.f16.f16 {%r23771, %r23772, %r23773, %r23774}, {%r2, %r2, %r2, %r2, %r2, %r2, %r2, %r2}, {%r2, %r2, %r2, %r2, %r2, %r2, %r2, %r2}, {%r23767, %r23768, %r23769, %r23770};
	bar.warp.sync 	-1;
	wmma.mma.sync.aligned.row.col.m16n16k16.f16.f16 {%r23775, %r23776, %r23777, %r23778}, {%r2, %r2, %r2, %r2, %r2, %r2, %r2, %r2}, {%r2, %r2, %r2, %r2, %r2, %r2, %r2, %r2}, {%r23771, %r23772, %r23773, %r23774};
	bar.warp.sync 	-1;
	wmma.mma.sync.aligned.row.col.m16n16k16.f16.f16 {%r23779, %r23780, %r23781, %r23782}, {%r2, %r2, %r2, %r2, %r2, %r2, %r2, %r2}, {%r2, %r2, %r2, %r2, %r2, %r2, %r2, %r2}, {%r23775, %r23776, %r23777, %r23778};
	bar.warp.sync 	-1;
	wmma.mma.sync.aligned.row.col.m16n16k16.f16.f16 {%r23783, %r23784, %r23785, %r23786}, {%r2, %r2, %r2, %r2, %r2, %r2, %r2, %r2}, {%r2, %r2, %r2, %r2, %r2, %r2, %r2, %r2}, {%r23779, %r23780, %r23781, %r23782};
	bar.warp.sync 	-1;
	wmma.mma.sync.aligned.row.col.m16n16k16.f16.f16 {%r23787, %r23788, %r23789, %r23790}, {%r2, %r2, %r2, %r2, %r2, %r2, %r2, %r2}, {%r2, %r2, %r2, %r2, %r2, %r2, %r2, %r2}, {%r23783, %r23784, %r23785, %r23786};
	bar.warp.sync 	-1;
	wmma.mma.sync.aligned.row.col.m16n16k16.f16.f16 {%r23791, %r23792, %r23793, %r23794}, {%r2, %r2, %r2, %r2, %r2, %r2, %r2, %r2}, {%r2, %r2, %r2, %r2, %r2, %r2, %r2, %r2}, {%r23787, %r23788, %r23789, %r23790};
	bar.warp.sync 	-1;
	wmma.mma.sync.aligned.row.col.m16n16k16.f16.f16 {%r23795, %r23796, %r23797, %r23798}, {%r2, %r2, %r2, %r2, %r2, %r2, %r2, %r2}, {%r2, %r2, %r2, %r2, %r2, %r2, %r2, %r2}, {%r23791, %r23792, %r23793, %r23794};
	bar.warp.sync 	-1;
	wmma.mma.sync.aligned.row.col.m16n16k16.f16.f16 {%r23799, %r23800, %r23801, %r23802}, {%r2, %r2, %r2, %r2, %r2, %r2, %r2, %r2}, {%r2, %r2, %r2, %r2, %r2, %r2, %r2, %r2}, {%r23795, %r23796, %r23797, %r23798};
	bar.warp.sync 	-1;
	wmma.mma.sync.aligned.row.col.m16n16k16.f16.f16 {%r23803, %r23804, %r23805, %r23806}, {%r2, %r2, %r2, %r2, %r2, %r2, %r2, %r2}, {%r2, %r2, %r2, %r2, %r2, %r2, %r2, %r2}, {%r23799, %r23800, %r23801, %r23802};
	bar.warp.sync 	-1;
	wmma.mma.sync.aligned.row.col.m16n16k16.f16.f16 {%r23807, %r23808, %r23809, %r23810}, {%r2, %r2, %r2, %r2, %r2, %r2, %r2, %r2}, {%r2, %r2, %r2, %r2, %r2, %r2, %r2, %r2}, {%r23803, %r23804, %r23805, %r23806};
	bar.warp.sync 	-1;
	wmma.mma.sync.aligned.row.col.m16n16k16.f16.f16 {%r23811, %r23812, %r23813, %r23814}, {%r2, %r2, %r2, %r2, %r2, %r2, %r2, %r2}, {%r2, %r2, %r2, %r2, %r2, %r2, %r2, %r2}, {%r23807, %r23808, %r23809, %r23810};
	bar.warp.sync 	-1;
	wmma.mma.sync.aligned.row.col.m16n16k16.f16.f16 {%r23815, %r23816, %r23817, %r23818}, {%r2, %r2, %r2, %r2, %r2, %r2, %r2, %r2}, {%r2, %r2, %r2, %r2, %r2, %r2, %r2, %r2}, {%r23811, %r23812, %r23813, %r23814};
	bar.warp.sync 	-1;
	wmma.mma.sync.aligned.row.col.m16n16k16.f16.f16 {%r23819, %r23820, %r23821, %r23822}, {%r2, %r2, %r2, %r2, %r2, %r2, %r2, %r2}, {%r2, %r2, %r2, %r2, %r2, %r2, %r2, %r2}, {%r23815, %r23816, %r23817, %r23818};
	bar.warp.sync 	-1;
	wmma.mma.sync.aligned.row.col.m16n16k16.f16.f16 {%r23823, %r23824, %r23825, %r23826}, {%r2, %r2, %r2, %r2, %r2, %r2, %r2, %r2}, {%r2, %r2, %r2, %r2, %r2, %r2, %r2, %r2}, {%r23819, %r23820, %r23821, %r23822};
	bar.warp.sync 	-1;
	wmma.mma.sync.aligned.row.col.m16n16k16.f16.f16 {%r23827, %r23828, %r23829, %r23830}, {%r2, %r2, %r2, %r2, %r2, %r2, %r2, %r2}, {%r2, %r2, %r2, %r2, %r2, %r2, %r2, %r2}, {%r23823, %r23824, %r23825, %r23826};
	bar.warp.sync 	-1;
	wmma.mma.sync.aligned.row.col.m16n16k16.f16.f16 {%r23831, %r23832, %r23833, %r23834}, {%r2, %r2, %r2, %r2, %r2, %r2, %r2, %r2}, {%r2, %r2, %r2, %r2, %r2, %r2, %r2, %r2}, {%r23827, %r23828, %r23829, %r23830};
	bar.warp.sync 	-1;
	wmma.mma.sync.aligned.row.col.m16n16k16.f16.f16 {%r23835, %r23836, %r23837, %r23838}, {%r2, %r2, %r2, %r2, %r2, %r2, %r2, %r2}, {%r2, %r2, %r2, %r2, %r2, %r2, %r2, %r2}, {%r23831, %r23832, %r23833, %r23834};
	bar.warp.sync 	-1;
	wmma.mma.sync.aligned.row.col.m16n16k16.f16.f16 {%r23839, %r23840, %r23841, %r23842}, {%r2, %r2, %r2, %r2, %r2, %r2, %r2, %r2}, {%r2, %r2, %r2, %r2, %r2, %r2, %r2, %r2}, {%r23835, %r23836, %r23837, %r23838};
	bar.warp.sync 	-1;
	wmma.mma.sync.aligned.row.col.m16n16k16.f16.f16 {%r23843, %r23844, %r23845, %r23846}, {%r2, %r2, %r2, %r2, %r2, %r2, %r2, %r2}, {%r2, %r2, %r2, %r2, %r2, %r2, %r2, %r2}, {%r23839, %r23840, %r23841, %r23842};
	bar.warp.sync 	-1;
	wmma.mma.sync.aligned.row.col.m16n16k16.f16.f16 {%r23847, %r23848, %r23849, %r23850}, {%r2, %r2, %r2, %r2, %r2, %r2, %r2, %r2}, {%r2, %r2, %r2, %r2, %r2, %r2, %r2, %r2}, {%r23843, %r23844, %r23845, %r23846};
	bar.warp.sync 	-1;
	wmma.mma.sync.aligned.row.col.m16n16k16.f16.f16 {%r23851, %r23852, %r23853, %r23854}, {%r2, %r2, %r2, %r2, %r2, %r2, %r2, %r2}, {%r2, %r2, %r2, %r2, %r2, %r2, %r2, %r2}, {%r23847, %r23848, %r23849, %r23850};
	bar.warp.sync 	-1;
	wmma.mma.sync.aligned.row.col.m16n16k16.f16.f16 {%r23855, %r23856, %r23857, %r23858}, {%r2, %r2, %r2, %r2, %r2, %r2, %r2, %r2}, {%r2, %r2, %r2, %r2, %r2, %r2, %r2, %r2}, {%r23851, %r23852, %r23853, %r23854};
	bar.warp.sync 	-1;
	wmma.mma.sync.aligned.row.col.m16n16k16.f16.f16 {%r23859, %r23860, %r23861, %r23862}, {%r2, %r2, %r2, %r2, %r2, %r2, %r2, %r2}, {%r2, %r2, %r2, %r2, %r2, %r2, %r2, %r2}, {%r23855, %r23856, %r23857, %r23858};
	bar.warp.sync 	-1;
	wmma.mma.sync.aligned.row.col.m16n16k16.f16.f16 {%r23863, %r23864, %r23865, %r23866}, {%r2, %r2, %r2, %r2, %r2, %r2, %r2, %r2}, {%r2, %r2, %r2, %r2, %r2, %r2, %r2, %r2}, {%r23859, %r23860, %r23861, %r23862};
	bar.warp.sync 	-1;
	wmma.mma.sync.aligned.row.col.m16n16k16.f16.f16 {%r23867, %r23868, %r23869, %r23870}, {%r2, %r2, %r2, %r2, %r2, %r2, %r2, %r2}, {%r2, %r2, %r2, %r2, %r2, %r2, %r2, %r2}, {%r23863, %r23864, %r23865, %r23866};
	bar.warp.sync 	-1;
	wmma.mma.sync.aligned.row.col.m16n16k16.f16.f16 {%r23871, %r23872, %r23873, %r23874}, {%r2, %r2, %r2, %r2, %r2, %r2, %r2, %r2}, {%r2, %r2, %r2, %r2, %r2, %r2, %r2, %r2}, {%r23867, %r23868, %r23869, %r23870};
	bar.warp.sync 	-1;
	wmma.mma.sync.aligned.row.col.m16n16k16.f16.f16 {%r23875, %r23876, %r23877, %r23878}, {%r2, %r2, %r2, %r2, %r2, %r2, %r2, %r2}, {%r2, %r2, %r2, %r2, %r2, %r2, %r2, %r2}, {%r23871, %r23872, %r23873, %r23874};
	bar.warp.sync 	-1;
	wmma.mma.sync.aligned.row.col.m16n16k16.f16.f16 {%r23879, %r23880, %r23881, %r23882}, {%r2, %r2, %r2, %r2, %r2, %r2, %r2, %r2}, {%r2, %r2, %r2, %r2, %r2, %r2, %r2, %r2}, {%r23875, %r23876, %r23877, %r23878};
	bar.warp.sync 	-1;
	wmma.mma.sync.aligned.row.col.m16n16k16.f16.f16 {%r23883, %r23884, %r23885, %r23886}, {%r2, %r2, %r2, %r2, %r2, %r2, %r2, %r2}, {%r2, %r2, %r2, %r2, %r2, %r2, %r2, %r2}, {%r23879, %r23880, %r23881, %r23882};
	bar.warp.sync 	-1;
	wmma.mma.sync.aligned.row.col.m16n16k16.f16.f16 {%r23887, %r23888, %r23889, %r23890}, {%r2, %r2, %r2, %r2, %r2, %r2, %r2, %r2}, {%r2, %r2, %r2, %r2, %r2, %r2, %r2, %r2}, {%r23883, %r23884, %r23885, %r23886};
	bar.warp.sync 	-1;
	wmma.mma.sync.aligned.row.col.m16n16k16.f16.f16 {%r23891, %r23892, %r23893, %r23894}, {%r2, %r2, %r2, %r2, %r2, %r2, %r2, %r2}, {%r2, %r2, %r2, %r2, %r2, %r2, %r2, %r2}, {%r23887, %r23888, %r23889, %r23890};
	bar.warp.sync 	-1;
	wmma.mma.sync.aligned.row.col.m16n16k16.f16.f16 {%r23895, %r23896, %r23897, %r23898}, {%r2, %r2, %r2, %r2, %r2, %r2, %r2, %r2}, {%r2, %r2, %r2, %r2, %r2, %r2, %r2, %r2}, {%r23891, %r23892, %r23893, %r23894};
	bar.warp.sync 	-1;
	wmma.mma.sync.aligned.row.col.m16n16k16.f16.f16 {%r23899, %r23900, %r23901, %r23902}, {%r2, %r2, %r2, %r2, %r2, %r2, %r2, %r2}, {%r2, %r2, %r2, %r2, %r2, %r2, %r2, %r2}, {%r23895, %r23896, %r23897, %r23898};
	bar.warp.sync 	-1;
	wmma.mma.sync.aligned.row.col.m16n16k16.f16.f16 {%r23903, %r23904, %r23905, %r23906}, {%r2, %r2, %r2, %r2, %r2, %r2, %r2, %r2}, {%r2, %r2, %r2, %r2, %r2, %r2, %r2, %r2}, {%r23899, %r23900, %r23901, %r23902};
	bar.warp.sync 	-1;
	wmma.mma.sync.aligned.row.col.m16n16k16.f16.f16 {%r23907, %r23908, %r23909, %r23910}, {%r2, %r2, %r2, %r2, %r2, %r2, %r2, %r2}, {%r2, %r2, %r2, %r2, %r2, %r2, %r2, %r2}, {%r23903, %r23904, %r23905, %r23906};
	bar.warp.sync 	-1;
	wmma.mma.sync.aligned.row.col.m16n16k16.f16.f16 {%r23911, %r23912, %r23913, %r23914}, {%r2, %r2, %r2, %r2, %r2, %r2, %r2, %r2}, {%r2, %r2, %r2, %r2, %r2, %r2, %r2, %r2}, {%r23907, %r23908, %r23909, %r23910};
	bar.warp.sync 	-1;
	wmma.mma.sync.aligned.row.col.m16n16k16.f16.f16 {%r23915, %r23916, %r23917, %r23918}, {%r2, %r2, %r2, %r2, %r2, %r2, %r2, %r2}, {%r2, %r2, %r2, %r2, %r2, %r2, %r2, %r2}, {%r23911, %r23912, %r23913, %r23914};
	bar.warp.sync 	-1;
	wmma.mma.sync.aligned.row.col.m16n16k16.f16.f16 {%r23919, %r23920, %r23921, %r23922}, {%r2, %r2, %r2, %r2, %r2, %r2, %r2, %r2}, {%r2, %r2, %r2, %r2, %r2, %r2, %r2, %r2}, {%r23915, %r23916, %r23917, %r23918};
	bar.warp.sync 	-1;
	wmma.mma.sync.aligned.row.col.m16n16k16.f16.f16 {%r23923, %r23924, %r23925, %r23926}, {%r2, %r2, %r2, %r2, %r2, %r2, %r2, %r2}, {%r2, %r2, %r2, %r2, %r2, %r2, %r2, %r2}, {%r23919, %r23920, %r23921, %r23922};
	bar.warp.sync 	-1;
	wmma.mma.sync.aligned.row.col.m16n16k16.f16.f16 {%r23927, %r23928, %r23929, %r23930}, {%r2, %r2, %r2, %r2, %r2, %r2, %r2, %r2}, {%r2, %r2, %r2, %r2, %r2, %r2, %r2, %r2}, {%r23923, %r23924, %r23925, %r23926};
	bar.warp.sync 	-1;
	wmma.mma.sync.aligned.row.col.m16n16k16.f16.f16 {%r23931, %r23932, %r23933, %r23934}, {%r2, %r2, %r2, %r2, %r2, %r2, %r2, %r2}, {%r2, %r2, %r2, %r2, %r2, %r2, %r2, %r2}, {%r23927, %r23928, %r23929, %r23930};
	bar.warp.sync 	-1;
	wmma.mma.sync.aligned.row.col.m16n16k16.f16.f16 {%r23935, %r23936, %r23937, %r23938}, {%r2, %r2, %r2, %r2, %r2, %r2, %r2, %r2}, {%r2, %r2, %r2, %r2, %r2, %r2, %r2, %r2}, {%r23931, %r23932, %r23933, %r23934};
	bar.warp.sync 	-1;
	wmma.mma.sync.aligned.row.col.m16n16k16.f16.f16 {%r23939, %r23940, %r23941, %r23942}, {%r2, %r2, %r2, %r2, %r2, %r2, %r2, %r2}, {%r2, %r2, %r2, %r2, %r2, %r2, %r2, %r2}, {%r23935, %r23936, %r23937, %r23938};
	bar.warp.sync 	-1;
	wmma.mma.sync.aligned.row.col.m16n16k16.f16.f16 {%r23943, %r23944, %r23945, %r23946}, {%r2, %r2, %r2, %r2, %r2, %r2, %r2, %r2}, {%r2, %r2, %r2, %r2, %r2, %r2, %r2, %r2}, {%r23939, %r23940, %r23941, %r23942};
	bar.warp.sync 	-1;
	wmma.mma.sync.aligned.row.col.m16n16k16.f16.f16 {%r23947, %r23948, %r23949, %r23950}, {%r2, %r2, %r2, %r2, %r2, %r2, %r2, %r2}, {%r2, %r2, %r2, %r2, %r2, %r2, %r2, %r2}, {%r23943, %r23944, %r23945, %r23946};
	bar.warp.sync 	-1;
	wmma.mma.sync.aligned.row.col.m16n16k16.f16.f16 {%r23951, %r23952, %r23953, %r23954}, {%r2, %r2, %r2, %r2, %r2, %r2, %r2, %r2}, {%r2, %r2, %r2, %r2, %r2, %r2, %r2, %r2}, {%r23947, %r23948, %r23949, %r23950};
	bar.warp.sync 	-1;
	wmma.mma.sync.aligned.row.col.m16n16k16.f16.f16 {%r23955, %r23956, %r23957, %r23958}, {%r2, %r2, %r2, %r2, %r2, %r2, %r2, %r2}, {%r2, %r2, %r2, %r2, %r2, %r2, %r2, %r2}, {%r23951, %r23952, %r23953, %r23954};
	bar.warp.sync 	-1;
	wmma.mma.sync.aligned.row.col.m16n16k16.f16.f16 {%r23959, %r23960, %r23961, %r23962}, {%r2, %r2, %r2, %r2, %r2, %r2, %r2, %r2}, {%r2, %r2, %r2, %r2, %r2, %r2, %r2, %r2}, {%r23955, %r23956, %r23957, %r23958};
	bar.warp.sync 	-1;
	wmma.mma.sync.aligned.row.col.m16n16k16.f16.f16 {%r23963, %r23964, %r23965, %r23966}, {%r2, %r2, %r2, %r2, %r2, %r2, %r2, %r2}, {%r2, %r2, %r2, %r2, %r2, %r2, %r2, %r2}, {%r23959, %r23960, %r23961, %r23962};
	bar.warp.sync 	-1;
	wmma.mma.sync.aligned.row.col.m16n16k16.f16.f16 {%r23967, %r23968, %r23969, %r23970}, {%r2, %r2, %r2, %r2, %r2, %r2, %r2, %r2}, {%r2, %r2, %r2, %r2, %r2, %r2, %r2, %r2}, {%r23963, %r23964, %r23965, %r23966};
	bar.warp.sync 	-1;
	wmma.mma.sync.aligned.row.col.m16n16k16.f16.f16 {%r23971, %r23972, %r23973, %r23974}, {%r2, %r2, %r2, %r2, %r2, %r2, %r2, %r2}, {%r2, %r2, %r2, %r2, %r2, %r2, %r2, %r2}, {%r23967, %r23968, %r23969, %r23970};
	bar.warp.sync 	-1;
	wmma.mma.sync.aligned.row.col.m16n16k16.f16.f16 {%r23975, %r23976, %r23977, %r23978}, {%r2, %r2, %r2, %r2, %r2, %r2, %r2, %r2}, {%r2, %r2, %r2, %r2, %r2, %r2, %r2, %r2}, {%r23971, %r23972, %r23973, %r23974};
	bar.warp.sync 	-1;
	wmma.mma.sync.aligned.row.col.m16n16k16.f16.f16 {%r23979, %r23980, %r23981, %r23982}, {%r2, %r2, %r2, %r2, %r2, %r2, %r2, %r2}, {%r2, %r2, %r2, %r2, %r2, %r2, %r2, %r2}, {%r23975, %r23976, %r23977, %r23978};
	bar.warp.sync 	-1;
	wmma.mma.sync.aligned.row.col.m16n16k16.f16.f16 {%r23983, %r23984, %r23985, %r23986}, {%r2, %r2, %r2, %r2, %r2, %r2, %r2, %r2}, {%r2, %r2, %r2, %r2, %r2, %r2, %r2, %r2}, {%r23979, %r23980, %r23981, %r23982};
	bar.warp.sync 	-1;
	wmma.mma.sync.aligned.row.col.m16n16k16.f16.f16 {%r23987, %r23988, %r23989, %r23990}, {%r2, %r2, %r2, %r2, %r2, %r2, %r2, %r2}, {%r2, %r2, %r2, %r2, %r2, %r2, %r2, %r2}, {%r23983, %r23984, %r23985, %r23986};
	bar.warp.sync 	-1;
	wmma.mma.sync.aligned.row.col.m16n16k16.f16.f16 {%r23991, %r23992, %r23993, %r23994}, {%r2, %r2, %r2, %r2, %r2, %r2, %r2, %r2}, {%r2, %r2, %r2, %r2, %r2, %r2, %r2, %r2}, {%r23987, %r23988, %r23989, %r23990};
	bar.warp.sync 	-1;
	wmma.mma.sync.aligned.row.col.m16n16k16.f16.f16 {%r23995, %r23996, %r23997, %r23998}, {%r2, %r2, %r2, %r2, %r2, %r2, %r2, %r2}, {%r2, %r2, %r2, %r2, %r2, %r2, %r2, %r2}, {%r23991, %r23992, %r23993, %r23994};
	bar.warp.sync 	-1;
	wmma.mma.sync.aligned.row.col.m16n16k16.f16.f16 {%r23999, %r24000, %r24001, %r24002}, {%r2, %r2, %r2, %r2, %r2, %r2, %r2, %r2}, {%r2, %r2, %r2, %r2, %r2, %r2, %r2, %r2}, {%r23995, %r23996, %r23997, %r23998};
	bar.warp.sync 	-1;
	wmma.mma.sync.aligned.row.col.m16n16k16.f16.f16 {%r24003, %r24004, %r24005, %r24006}, {%r2, %r2, %r2, %r2, %r2, %r2, %r2, %r2}, {%r2, %r2, %r2, %r2, %r2, %r2, %r2, %r2}, {%r23999, %r24000, %r24001, %r24002};
	bar.warp.sync 	-1;
	wmma.mma.sync.aligned.row.col.m16n16k16.f16.f16 {%r24007, %r24008, %r24009, %r24010}, {%r2, %r2, %r2, %r2, %r2, %r2, %r2, %r2}, {%r2, %r2, %r2, %r2, %r2, %r2, %r2, %r2}, {%r24003, %r24004, %r24005, %r24006};
	bar.warp.sync 	-1;
	wmma.mma.sync.aligned.row.col.m16n16k16.f16.f16 {%r24011, %r24012, %r24013, %r24014}, {%r2, %r2, %r2, %r2, %r2, %r2, %r2, %r2}, {%r2, %r2, %r2, %r2, %r2, %r2, %r2, %r2}, {%r24007, %r24008, %r24009, %r24010};
	bar.warp.sync 	-1;
	wmma.mma.sync.aligned.row.col.m16n16k16.f16.f16 {%r24015, %r24016, %r24017, %r24018}, {%r2, %r2, %r2, %r2, %r2, %r2, %r2, %r2}, {%r2, %r2, %r2, %r2, %r2, %r2, %r2, %r2}, {%r24011, %r24012, %r24013, %r24014};
	bar.warp.sync 	-1;
	wmma.mma.sync.aligned.row.col.m16n16k16.f16.f16 {%r24019, %r24020, %r24021, %r24022}, {%r2, %r2, %r2, %r2, %r2, %r2, %r2, %r2}, {%r2, %r2, %r2, %r2, %r2, %r2, %r2, %r2}, {%r24015, %r24016, %r24017, %r24018};
	bar.warp.sync 	-1;
	wmma.mma.sync.aligned.row.col.m16n16k16.f16.f16 {%r24023, %r24024, %r24025, %r24026}, {%r2, %r2, %r2, %r2, %r2, %r2, %r2, %r2}, {%r2, %r2, %r2, %r2, %r2, %r2, %r2, %r2}, {%r24019, %r24020, %r24021, %r24022};
	bar.warp.sync 	-1;
	wmma.mma.sync.aligned.row.col.m16n16k16.f16.f16 {%r24027, %r24028, %r24029, %r24030}, {%r2, %r2, %r2, %r2, %r2, %r2, %r2, %r2}, {%r2, %r2, %r2, %r2, %r2, %r2, %r2, %r2}, {%r24023, %r24024, %r24025, %r24026};
	bar.warp.sync 	-1;
	wmma.mma.sync.aligned.row.col.m16n16k16.f16.f16 {%r24031, %r24032, %r24033, %r24034}, {%r2, %r2, %r2, %r2, %r2, %r2, %r2, %r2}, {%r2, %r2, %r2, %r2, %r2, %r2, %r2, %r2}, {%r24027, %r24028, %r24029, %r24030};
	bar.warp.sync 	-1;
	wmma.mma.sync.aligned.row.col.m16n16k16.f16.f16 {%r24035, %r24036, %r24037, %r24038}, {%r2, %r2, %r2, %r2, %r2, %r2, %r2, %r2}, {%r2, %r2, %r2, %r2, %r2, %r2, %r2, %r2}, {%r24031, %r24032, %r24033, %r24034};
	bar.warp.sync 	-1;
	wmma.mma.sync.aligned.row.col.m16n16k16.f16.f16 {%r24039, %r24040, %r24041, %r24042}, {%r2, %r2, %r2, %r2, %r2, %r2, %r2, %r2}, {%r2, %r2, %r2, %r2, %r2, %r2, %r2, %r2}, {%r24035, %r24036, %r24037, %r24038};
	bar.warp.sync 	-1;
	wmma.mma.sync.aligned.row.col.m16n16k16.f16.f16 {%r24043, %r24044, %r24045, %r24046}, {%r2, %r2, %r2, %r2, %r2, %r2, %r2, %r2}, {%r2, %r2, %r2, %r2, %r2, %r2, %r2, %r2}, {%r24039, %r24040, %r24041, %r24042};
	bar.warp.sync 	-1;
	wmma.mma.sync.aligned.row.col.m16n16k16.f16.f16 {%r24047, %r24048, %r24049, %r24050}, {%r2, %r2, %r2, %r2, %r2, %r2, %r2, %r2}, {%r2, %r2, %r2, %r2, %r2, %r2, %r2, %r2}, {%r24043, %r24044, %r24045, %r24046};
	bar.warp.sync 	-1;
	wmma.mma.sync.aligned.row.col.m16n16k16.f16.f16 {%r24051, %r24052, %r24053, %r24054}, {%r2, %r2, %r2, %r2, %r2, %r2, %r2, %r2}, {%r2, %r2, %r2, %r2, %r2, %r2, %r2, %r2}, {%r24047, %r24048, %r24049, %r24050};
	bar.warp.sync 	-1;
	wmma.mma.sync.aligned.row.col.m16n16k16.f16.f16 {%r24055, %r24056, %r24057, %r24058}, {%r2, %r2, %r2, %r2, %r2, %r2, %r2, %r2}, {%r2, %r2, %r2, %r2, %r2, %r2, %r2, %r2}, {%r24051, %r24052, %r24053, %r24054};
	bar.warp.sync 	-1;
	wmma.mma.sync.aligned.row.col.m16n16k16.f16.f16 {%r24059, %r24060, %r24061, %r24062}, {%r2, %r2, %r2, %r2, %r2, %r2, %r2, %r2}, {%r2, %r2, %r2, %r2, %r2, %r2, %r2, %r2}, {%r24055, %r24056, %r24057, %r24058};
	bar.warp.sync 	-1;
	wmma.mma.sync.aligned.row.col.m16n16k16.f16.f16 {%r24063, %r24064, %r24065, %r24066}, {%r2, %r2, %r2, %r2, %r2, %r2, %r2, %r2}, {%r2, %r2, %r2, %r2, %r2, %r2, %r2, %r2}, {%r24059, %r24060, %r24061, %r24062};
	bar.warp.sync 	-1;
	wmma.mma.sync.aligned.row.col.m16n16k16.f16.f16 {%r24067, %r24068, %r24069, %r24070}, {%r2, %r2, %r2, %r2, %r2, %r2, %r2, %r2}, {%r2, %r2, %r2, %r2, %r2, %r2, %r2, %r2}, {%r24063, %r24064, %r24065, %r24066};
	bar.warp.sync 	-1;
	wmma.mma.sync.aligned.row.col.m16n16k16.f16.f16 {%r24071, %r24072, %r24073, %r24074}, {%r2, %r2, %r2, %r2, %r2, %r2, %r2, %r2}, {%r2, %r2, %r2, %r2, %r2, %r2, %r2, %r2}, {%r24067, %r24068, %r24069, %r24070};
	bar.warp.sync 	-1;
	wmma.mma.sync.aligned.row.col.m16n16k16.f16.f16 {%r24075, %r24076, %r24077, %r24078}, {%r2, %r2, %r2, %r2, %r2, %r2, %r2, %r2}, {%r2, %r2, %r2, %r2, %r2, %r2, %r2, %r2}, {%r24071, %r24072, %r24073, %r24074};
	bar.warp.sync 	-1;
	wmma.mma.sync.aligned.row.col.m16n16k16.f16.f16 {%r24079, %r24080, %r24081, %r24082}, {%r2, %r2, %r2, %r2, %r2, %r2, %r2, %r2}, {%r2, %r2, %r2, %r2, %r2, %r2, %r2, %r2}, {%r24075, %r24076, %r24077, %r24078};
	bar.warp.sync 	-1;
	wmma.mma.sync.aligned.row.col.m16n16k16.f16.f16 {%r24083, %r24084, %r24085, %r24086}, {%r2, %r2, %r2, %r2, %r2, %r2, %r2, %r2}, {%r2, %r2, %r2, %r2, %r2, %r2, %r2, %r2}, {%r24079, %r24080, %r24081, %r24082};
	bar.warp.sync 	-1;
	wmma.mma.sync.aligned.row.col.m16n16k16.f16.f16 {%r24087, %r24088, %r24089, %r24090}, {%r2, %r2, %r2, %r2, %r2, %r2, %r2, %r2}, {%r2, %r2, %r2, %r2, %r2, %r2, %r2, %r2}, {%r24083, %r24084, %r24085, %r24086};
	bar.warp.sync 	-1;
	wmma.mma.sync.aligned.row.col.m16n16k16.f16.f16 {%r24091, %r24092, %r24093, %r24094}, {%r2, %r2, %r2, %r2, %r2, %r2, %r2, %r2}, {%r2, %r2, %r2, %r2, %r2, %r2, %r2, %r2}, {%r24087, %r24088, %r24089, %r24090};
	bar.warp.sync 	-1;
	wmma.mma.sync.aligned.row.col.m16n16k16.f16.f16 {%r24095, %r24096, %r24097, %r24098}, {%r2, %r2, %r2, %r2, %r2, %r2, %r2, %r2}, {%r2, %r2, %r2, %r2, %r2, %r2, %r2, %r2}, {%r24091, %r24092, %r24093, %r24094};
	bar.warp.sync 	-1;
	wmma.mma.sync.aligned.row.col.m16n16k16.f16.f16 {%r24099, %r24100, %r24101, %r24102}, {%r2, %r2, %r2, %r2, %r2, %r2, %r2, %r2}, {%r2, %r2, %r2, %r2, %r2, %r2, %r2, %r2}, {%r24095, %r24096, %r24097, %r24098};
	bar.warp.sync 	-1;
	wmma.mma.sync.aligned.row.col.m16n16k16.f16.f16 {%r24103, %r24104, %r24105, %r24106}, {%r2, %r2, %r2, %r2, %r2, %r2, %r2, %r2}, {%r2, %r2, %r2, %r2, %r2, %r2, %r2, %r2}, {%r24099, %r24100, %r24101, %r24102};
	bar.warp.sync 	-1;
	wmma.mma.sync.aligned.row.col.m16n16k16.f16.f16 {%r24107, %r24108, %r24109, %r24110}, {%r2, %r2, %r2, %r2, %r2, %r2, %r2, %r2}, {%r2, %r2, %r2, %r2, %r2, %r2, %r2, %r2}, {%r24103, %r24104, %r24105, %r24106};
	bar.warp.sync 	-1;
	wmma.mma.sync.aligned.row.col.m16n16k16.f16.f16 {%r24111, %r24112, %r24113, %r24114}, {%r2, %r2, %r2, %r2, %r2, %r2, %r2, %r2}, {%r2, %r2, %r2, %r2, %r2, %r2, %r2, %r2}, {%r24107, %r24108, %r24109, %r24110};
	bar.warp.sync 	-1;
	wmma.mma.sync.aligned.row.col.m16n16k16.f16.f16 {%r24115, %r24116, %r24117, %r24118}, {%r2, %r2, %r2, %r2, %r2, %r2, %r2, %r2}, {%r2, %r2, %r2, %r2, %r2, %r2, %r2, %r2}, {%r24111, %r24112, %r24113, %r24114};
	bar.warp.sync 	-1;
	wmma.mma.sync.aligned.row.col.m16n16k16.f16.f16 {%r24119, %r24120, %r24121, %r24122}, {%r2, %r2, %r2, %r2, %r2, %r2, %r2, %r2}, {%r2, %r2, %r2, %r2, %r2, %r2, %r2, %r2}, {%r24115, %r24116, %r24117, %r24118};
	bar.warp.sync 	-1;
	wmma.mma.sync.aligned.row.col.m16n16k16.f16.f16 {%r24123, %r24124, %r24125, %r24126}, {%r2, %r2, %r2, %r2, %r2, %r2, %r2, %r2}, {%r2, %r2, %r2, %r2, %r2, %r2, %r2, %r2}, {%r24119, %r24120, %r24121, %r24122};
	bar.warp.sync 	-1;
	wmma.mma.sync.aligned.row.col.m16n16k16.f16.f16 {%r24127, %r24128, %r24129, %r24130}, {%r2, %r2, %r2, %r2, %r2, %r2, %r2, %r2}, {%r2, %r2, %r2, %r2, %r2, %r2, %r2, %r2}, {%r24123, %r24124, %r24125, %r24126};
	bar.warp.sync 	-1;
	wmma.mma.sync.aligned.row.col.m16n16k16.f16.f16 {%r24131, %r24132, %r24133, %r24134}, {%r2, %r2, %r2, %r2, %r2, %r2, %r2, %r2}, {%r2, %r2, %r2, %r2, %r2, %r2, %r2, %r2}, {%r24127, %r24128, %r24129, %r24130};
	bar.warp.sync 	-1;
	wmma.mma.sync.aligned.row.col.m16n16k16.f16.f16 {%r24135, %r24136, %r24137, %r24138}, {%r2, %r2, %r2, %r2, %r2, %r2, %r2, %r2}, {%r2, %r2, %r2, %r2, %r2, %r2, %r2, %r2}, {%r24131, %r24132, %r24133, %r24134};
	bar.warp.sync 	-1;
	wmma.mma.sync.aligned.row.col.m16n16k16.f16.f16 {%r24139, %r24140, %r24141, %r24142}, {%r2, %r2, %r2, %r2, %r2, %r2, %r2, %r2}, {%r2, %r2, %r2, %r2, %r2, %r2, %r2, %r2}, {%r24135, %r24136, %r24137, %r24138};
	bar.warp.sync 	-1;
	wmma.mma.sync.aligned.row.col.m16n16k16.f16.f16 {%r24143, %r24144, %r24145, %r24146}, {%r2, %r2, %r2, %r2, %r2, %r2, %r2, %r2}, {%r2, %r2, %r2, %r2, %r2, %r2, %r2, %r2}, {%r24139, %r24140, %r24141, %r24142};
	bar.warp.sync 	-1;
	wmma.mma.sync.aligned.row.col.m16n16k16.f16.f16 {%r24147, %r24148, %r24149, %r24150}, {%r2, %r2, %r2, %r2, %r2, %r2, %r2, %r2}, {%r2, %r2, %r2, %r2, %r2, %r2, %r2, %r2}, {%r24143, %r24144, %r24145, %r24146};
	bar.warp.sync 	-1;
	wmma.mma.sync.aligned.row.col.m16n16k16.f16.f16 {%r24151, %r24152, %r24153, %r24154}, {%r2, %r2, %r2, %r2, %r2, %r2, %r2, %r2}, {%r2, %r2, %r2, %r2, %r2, %r2, %r2, %r2}, {%r24147, %r24148, %r24149, %r24150};
	bar.warp.sync 	-1;
	wmma.mma.sync.aligned.row.col.m16n16k16.f16.f16 {%r24155, %r24156, %r24157, %r24158}, {%r2, %r2, %r2, %r2, %r2, %r2, %r2, %r2}, {%r2, %r2, %r2, %r2, %r2, %r2, %r2, %r2}, {%r24151, %r24152, %r24153, %r24154};
	bar.warp.sync 	-1;
	wmma.mma.sync.aligned.row.col.m16n16k16.f16.f16 {%r24159, %r24160, %r24161, %r24162}, {%r2, %r2, %r2, %r2, %r2, %r2, %r2, %r2}, {%r2, %r2, %r2, %r2, %r2, %r2, %r2, %r2}, {%r24155, %r24156, %r24157, %r24158};
	bar.warp.sync 	-1;
	wmma.mma.sync.aligned.row.col.m16n16k16.f16.f16 {%r24163, %r24164, %r24165, %r24166}, {%r2, %r2, %r2, %r2, %r2, %r2, %r2, %r2}, {%r2, %r2, %r2, %r2, %r2, %r2, %r2, %r2}, {%r24159, %r24160, %r24161, %r24162};
	bar.warp.sync 	-1;
	wmma.mma.sync.aligned.row.col.m16n16k16.f16.f16 {%r24167, %r24168, %r24169, %r24170}, {%r2, %r2, %r2, %r2, %r2, %r2, %r2, %r2}, {%r2, %r2, %r2, %r2, %r2, %r2, %r2, %r2}, {%r24163, %r24164, %r24165, %r24166};
	bar.warp.sync 	-1;
	wmma.mma.sync.aligned.row.col.m16n16k16.f16.f16 {%r24171, %r24172, %r24173, %r24174}, {%r2, %r2, %r2, %r2, %r2, %r2, %r2, %r2}, {%r2, %r2, %r2, %r2, %r2, %r2, %r2, %r2}, {%r24167, %r24168, %r24169, %r24170};
	bar.warp.sync 	-1;
	wmma.mma.sync.aligned.row.col.m16n16k16.f16.f16 {%r24175, %r24176, %r24177, %r24178}, {%r2, %r2, %r2, %r2, %r2, %r2, %r2, %r2}, {%r2, %r2, %r2, %r2, %r2, %r2, %r2, %r2}, {%r24171, %r24172, %r24173, %r24174};
	bar.warp.sync 	-1;
	wmma.mma.sync.aligned.row.col.m16n16k16.f16.f16 {%r24179, %r24180, %r24181, %r24182}, {%r2, %r2, %r2, %r2, %r2, %r2, %r2, %r2}, {%r2, %r2, %r2, %r2, %r2, %r2, %r2, %r2}, {%r24175, %r24176, %r24177, %r24178};
	bar.warp.sync 	-1;
	wmma.mma.sync.aligned.row.col.m16n16k16.f16.f16 {%r24183, %r24184, %r24185, %r24186}, {%r2, %r2, %r2, %r2, %r2, %r2, %r2, %r2}, {%r2, %r2, %r2, %r2, %r2, %r2, %r2, %r2}, {%r24179, %r24180, %r24181, %r24182};
	bar.warp.sync 	-1;
	wmma.mma.sync.aligned.row.col.m16n16k16.f16.f16 {%r24187, %r24188, %r24189, %r24190}, {%r2, %r2, %r2, %r2, %r2, %r2, %r2, %r2}, {%r2, %r2, %r2, %r2, %r2, %r2, %r2, %r2}, {%r24183, %r24184, %r24185, %r24186};
	bar.warp.sync 	-1;
	wmma.mma.sync.aligned.row.col.m16n16k16.f16.f16 {%r24191, %r24192, %r24193, %r24194}, {%r2, %r2, %r2, %r2, %r2, %r2, %r2, %r2}, {%r2, %r2, %r2, %r2, %r2, %r2, %r2, %r2}, {%r24187, %r24188, %r24189, %r24190};
	bar.warp.sync 	-1;
	wmma.mma.sync.aligned.row.col.m16n16k16.f16.f16 {%r24195, %r24196, %r24197, %r24198}, {%r2, %r2, %r2, %r2, %r2, %r2, %r2, %r2}, {%r2, %r2, %r2, %r2, %r2, %r2, %r2, %r2}, {%r24191, %r24192, %r24193, %r24194};
	bar.warp.sync 	-1;
	wmma.mma.sync.aligned.row.col.m16n16k16.f16.f16 {%r24199, %r24200, %r24201, %r24202}, {%r2, %r2, %r2, %r2, %r2, %r2, %r2, %r2}, {%r2, %r2, %r2, %r2, %r2, %r2, %r2, %r2}, {%r24195, %r24196, %r24197, %r24198};
	bar.warp.sync 	-1;
	wmma.mma.sync.aligned.row.col.m16n16k16.f16.f16 {%r24203, %r24204, %r24205, %r24206}, {%r2, %r2, %r2, %r2, %r2, %r2, %r2, %r2}, {%r2, %r2, %r2, %r2, %r2, %r2, %r2, %r2}, {%r24199, %r24200, %r24201, %r24202};
	bar.warp.sync 	-1;
	wmma.mma.sync.aligned.row.col.m16n16k16.f16.f16 {%r24207, %r24208, %r24209, %r24210}, {%r2, %r2, %r2, %r2, %r2, %r2, %r2, %r2}, {%r2, %r2, %r2, %r2, %r2, %r2, %r2, %r2}, {%r24203, %r24204, %r24205, %r24206};
	bar.warp.sync 	-1;
	wmma.mma.sync.aligned.row.col.m16n16k16.f16.f16 {%r24211, %r24212, %r24213, %r24214}, {%r2, %r2, %r2, %r2, %r2, %r2, %r2, %r2}, {%r2, %r2, %r2, %r2, %r2, %r2, %r2, %r2}, {%r24207, %r24208, %r24209, %r24210};
	bar.warp.sync 	-1;
	wmma.mma.sync.aligned.row.col.m16n16k16.f16.f16 {%r24215, %r24216, %r24217, %r24218}, {%r2, %r2, %r2, %r2, %r2, %r2, %r2, %r2}, {%r2, %r2, %r2, %r2, %r2, %r2, %r2, %r2}, {%r24211, %r24212, %r24213, %r24214};
	bar.warp.sync 	-1;
	wmma.mma.sync.aligned.row.col.m16n16k16.f16.f16 {%r24219, %r24220, %r24221, %r24222}, {%r2, %r2, %r2, %r2, %r2, %r2, %r2, %r2}, {%r2, %r2, %r2, %r2, %r2, %r2, %r2, %r2}, {%r24215, %r24216, %r24217, %r24218};
	bar.warp.sync 	-1;
	wmma.mma.sync.aligned.row.col.m16n16k16.f16.f16 {%r24223, %r24224, %r24225, %r24226}, {%r2, %r2, %r2, %r2, %r2, %r2, %r2, %r2}, {%r2, %r2, %r2, %r2, %r2, %r2, %r2, %r2}, {%r24219, %r24220, %r24221, %r24222};
	bar.warp.sync 	-1;
	wmma.mma.sync.aligned.row.col.m16n16k16.f16.f16 {%r24227, %r24228, %r24229, %r24230}, {%r2, %r2, %r2, %r2, %r2, %r2, %r2, %r2}, {%r2, %r2, %r2, %r2, %r2, %r2, %r2, %r2}, {%r24223, %r24224, %r24225, %r24226};
	bar.warp.sync 	-1;
	wmma.mma.sync.aligned.row.col.m16n16k16.f16.f16 {%r24231, %r24232, %r24233, %r24234}, {%r2, %r2, %r2, %r2, %r2, %r2, %r2, %r2}, {%r2, %r2, %r2, %r2, %r2, %r2, %r2, %r2}, {%r24227, %r24228, %r24229, %r24230};
	bar.warp.sync 	-1;
	wmma.mma.sync.aligned.row.col.m16n16k16.f16.f16 {%r24235, %r24236, %r24237, %r24238}, {%r2, %r2, %r2, %r2, %r2, %r2, %r2, %r2}, {%r2, %r2, %r2, %r2, %r2, %r2, %r2, %r2}, {%r24231, %r24232, %r24233, %r24234};
	bar.warp.sync 	-1;
	wmma.mma.sync.aligned.row.col.m16n16k16.f16.f16 {%r24239, %r24240, %r24241, %r24242}, {%r2, %r2, %r2, %r2, %r2, %r2, %r2, %r2}, {%r2, %r2, %r2, %r2, %r2, %r2, %r2, %r2}, {%r24235, %r24236, %r24237, %r24238};
	bar.warp.sync 	-1;
	wmma.mma.sync.aligned.row.col.m16n16k16.f16.f16 {%r24243, %r24244, %r24245, %r24246}, {%r2, %r2, %r2, %r2, %r2, %r2, %r2, %r2}, {%r2, %r2, %r2, %r2, %r2, %r2, %r2, %r2}, {%r24239, %r24240, %r24241, %r24242};
	bar.warp.sync 	-1;
	wmma.mma.sync.aligned.row.col.m16n16k16.f16.f16 {%r24247, %r24248, %r24249, %r24250}, {%r2, %r2, %r2, %r2, %r2, %r2, %r2, %r2}, {%r2, %r2, %r2, %r2, %r2, %r2, %r2, %r2}, {%r24243, %r24244, %r24245, %r24246};
	bar.warp.sync 	-1;
	wmma.mma.sync.aligned.row.col.m16n16k16.f16.f16 {%r24251, %r24252, %r24253, %r24254}, {%r2, %r2, %r2, %r2, %r2, %r2, %r2, %r2}, {%r2, %r2, %r2, %r2, %r2, %r2, %r2, %r2}, {%r24247, %r24248, %r24249, %r24250};
	bar.warp.sync 	-1;
	wmma.mma.sync.aligned.row.col.m16n16k16.f16.f16 {%r24255, %r24256, %r24257, %r24258}, {%r2, %r2, %r2, %r2, %r2, %r2, %r2, %r2}, {%r2, %r2, %r2, %r2, %r2, %r2, %r2, %r2}, {%r24251, %r24252, %r24253, %r24254};
	bar.warp.sync 	-1;
	wmma.mma.sync.aligned.row.col.m16n16k16.f16.f16 {%r24259, %r24260, %r24261, %r24262}, {%r2, %r2, %r2, %r2, %r2, %r2, %r2, %r2}, {%r2, %r2, %r2, %r2, %r2, %r2, %r2, %r2}, {%r24255, %r24256, %r24257, %r24258};
	bar.warp.sync 	-1;
	wmma.mma.sync.aligned.row.col.m16n16k16.f16.f16 {%r24263, %r24264, %r24265, %r24266}, {%r2, %r2, %r2, %r2, %r2, %r2, %r2, %r2}, {%r2, %r2, %r2, %r2, %r2, %r2, %r2, %r2}, {%r24259, %r24260, %r24261, %r24262};
	bar.warp.sync 	-1;
	wmma.mma.sync.aligned.row.col.m16n16k16.f16.f16 {%r24267, %r24268, %r24269, %r24270}, {%r2, %r2, %r2, %r2, %r2, %r2, %r2, %r2}, {%r2, %r2, %r2, %r2, %r2, %r2, %r2, %r2}, {%r24263, %r24264, %r24265, %r24266};
	bar.warp.sync 	-1;
	wmma.mma.sync.aligned.row.col.m16n16k16.f16.f16 {%r24271, %r24272, %r24273, %r24274}, {%r2, %r2, %r2, %r2, %r2, %r2, %r2, %r2}, {%r2, %r2, %r2, %r2, %r2, %r2, %r2, %r2}, {%r24267, %r24268, %r24269, %r24270};
	bar.warp.sync 	-1;
	wmma.mma.sync.aligned.row.col.m16n16k16.f16.f16 {%r24275, %r24276, %r24277, %r24278}, {%r2, %r2, %r2, %r2, %r2, %r2, %r2, %r2}, {%r2, %r2, %r2, %r2, %r2, %r2, %r2, %r2}, {%r24271, %r24272, %r24273, %r24274};
	bar.warp.sync 	-1;
	wmma.mma.sync.aligned.row.col.m16n16k16.f16.f16 {%r24279, %r24280, %r24281, %r24282}, {%r2, %r2, %r2, %r2, %r2, %r2, %r2, %r2}, {%r2, %r2, %r2, %r2, %r2, %r2, %r2, %r2}, {%r24275, %r24276, %r24277, %r24278};
	bar.warp.sync 	-1;
	wmma.mma.sync.aligned.row.col.m16n16k16.f16.f16 {%r24283, %r24284, %r24285, %r24286}, {%r2, %r2, %r2, %r2, %r2, %r2, %r2, %r2}, {%r2, %r2, %r2, %r2, %r2, %r2, %r2, %r2}, {%r24279, %r24280, %r24281, %r24282};
	bar.warp.sync 	-1;
	wmma.mma.sync.aligned.row.col.m16n16k16.f16.f16 {%r24287, %r24288, %r24289, %r24290}, {%r2, %r2, %r2, %r2, %r2, %r2, %r2, %r2}, {%r2, %r2, %r2, %r2, %r2, %r2, %r2, %r2}, {%r24283, %r24284, %r24285, %r24286};
	bar.warp.sync 	-1;
	wmma.mma.sync.aligned.row.col.m16n16k16.f16.f16 {%r24291, %r24292, %r24293, %r24294}, {%r2, %r2, %r2, %r2, %r2, %r2, %r2, %r2}, {%r2, %r2, %r2, %r2, %r2, %r2, %r2, %r2}, {%r24287, %r24288, %r24289, %r24290};
	bar.warp.sync 	-1;
	wmma.mma.sync.aligned.row.col.m16n16k16.f16.f16 {%r24295, %r24296, %r24297, %r24298}, {%r2, %r2, %r2, %r2, %r2, %r2, %r2, %r2}, {%r2, %r2, %r2, %r2, %r2, %r2, %r2, %r2}, {%r24291, %r24292, %r24293, %r24294};
	bar.warp.sync 	-1;
	wmma.mma.sync.aligned.row.col.m16n16k16.f16.f16 {%r24299, %r24300, %r24301, %r24302}, {%r2, %r2, %r2, %r2, %r2, %r2, %r2, %r2}, {%r2, %r2, %r2, %r2, %r2, %r2, %r2, %r2}, {%r24295, %r24296, %r24297, %r24298};
	bar.warp.sync 	-1;
	wmma.mma.sync.aligned.row.col.m16n16k16.f16.f16 {%r24303, %r24304, %r24305, %r24306}, {%r2, %r2, %r2, %r2, %r2, %r2, %r2, %r2}, {%r2, %r2, %r2, %r2, %r2, %r2, %r2, %r2}, {%r24299, %r24300, %r24301, %r24302};
	bar.warp.sync 	-1;
	wmma.mma.sync.aligned.row.col.m16n16k16.f16.f16 {%r24307, %r24308, %r24309, %r24310}, {%r2, %r2, %r2, %r2, %r2, %r2, %r2, %r2}, {%r2, %r2, %r2, %r2, %r2, %r2, %r2, %r2}, {%r24303, %r24304, %r24305, %r24306};
	bar.warp.sync 	-1;
	wmma.mma.sync.aligned.row.col.m16n16k16.f16.f16 {%r24311, %r24312, %r24313, %r24314}, {%r2, %r2, %r2, %r2, %r2, %r2, %r2, %r2}, {%r2, %r2, %r2, %r2, %r2, %r2, %r2, %r2}, {%r24307, %r24308, %r24309, %r24310};
	bar.warp.sync 	-1;
	wmma.mma.sync.aligned.row.col.m16n16k16.f16.f16 {%r24315, %r24316, %r24317, %r24318}, {%r2, %r2, %r2, %r2, %r2, %r2, %r2, %r2}, {%r2, %r2, %r2, %r2, %r2, %r2, %r2, %r2}, {%r24311, %r24312, %r24313, %r24314};
	bar.warp.sync 	-1;
	wmma.mma.sync.aligned.row.col.m16n16k16.f16.f16 {%r24319, %r24320, %r24321, %r24322}, {%r2, %r2, %r2, %r2, %r2, %r2, %r2, %r2}, {%r2, %r2, %r2, %r2, %r2, %r2, %r2, %r2}, {%r24315, %r24316, %r24317, %r24318};
	bar.warp.sync 	-1;
	wmma.mma.sync.aligned.row.col.m16n16k16.f16.f16 {%r24323, %r24324, %r24325, %r24326}, {%r2, %r2, %r2, %r2, %r2, %r2, %r2, %r2}, {%r2, %r2, %r2, %r2, %r2, %r2, %r2, %r2}, {%r24319, %r24320, %r24321, %r24322};
	bar.warp.sync 	-1;
	wmma.mma.sync.aligned.row.col.m16n16k16.f16.f16 {%r24327, %r24328, %r24329, %r24330}, {%r2, %r2, %r2, %r2, %r2, %r2, %r2, %r2}, {%r2, %r2, %r2, %r2, %r2, %r2, %r2, %r2}, {%r24323, %r24324, %r24325, %r24326};
	bar.warp.sync 	-1;
	wmma.mma.sync.aligned.row.col.m16n16k16.f16.f16 {%r24331, %r24332, %r24333, %r24334}, {%r2, %r2, %r2, %r2, %r2, %r2, %r2, %r2}, {%r2, %r2, %r2, %r2, %r2, %r2, %r2, %r2}, {%r24327, %r24328, %r24329, %r24330};
	bar.warp.sync 	-1;
	wmma.mma.sync.aligned.row.col.m16n16k16.f16.f16 {%r24335, %r24336, %r24337, %r24338}, {%r2, %r2, %r2, %r2, %r2, %r2, %r2, %r2}, {%r2, %r2, %r2, %r2, %r2, %r2, %r2, %r2}, {%r24331, %r24332, %r24333, %r24334};
	bar.warp.sync 	-1;
	wmma.mma.sync.aligned.row.col.m16n16k16.f16.f16 {%r24339, %r24340, %r24341, %r24342}, {%r2, %r2, %r2, %r2, %r2, %r2, %r2, %r2}, {%r2, %r2, %r2, %r2, %r2, %r2, %r2, %r2}, {%r24335, %r24336, %r24337, %r24338};
	bar.warp.sync 	-1;
	wmma.mma.sync.aligned.row.col.m16n16k16.f16.f16 {%r24343, %r24344, %r24345, %r24346}, {%r2, %r2, %r2, %r2, %r2, %r2, %r2, %r2}, {%r2, %r2, %r2, %r2, %r2, %r2, %r2, %r2}, {%r24339, %r24340, %r24341, %r24342};
	bar.warp.sync 	-1;
	wmma.mma.sync.aligned.row.col.m16n16k16.f16.f16 {%r24347, %r24348, %r24349, %r24350}, {%r2, %r2, %r2, %r2, %r2, %r2, %r2, %r2}, {%r2, %r2, %r2, %r2, %r2, %r2, %r2, %r2}, {%r24343, %r24344, %r24345, %r24346};
	bar.warp.sync 	-1;
	wmma.mma.sync.aligned.row.col.m16n16k16.f16.f16 {%r24351, %r24352, %r24353, %r24354}, {%r2, %r2, %r2, %r2, %r2, %r2, %r2, %r2}, {%r2, %r2, %r2, %r2, %r2, %r2, %r2, %r2}, {%r24347, %r24348, %r24349, %r24350};
	bar.warp.sync 	-1;
	wmma.mma.sync.aligned.row.col.m16n16k16.f16.f16 {%r24355, %r24356, %r24357, %r24358}, {%r2, %r2, %r2, %r2, %r2, %r2, %r2, %r2}, {%r2, %r2, %r2, %r2, %r2, %r2, %r2, %r2}, {%r24351, %r24352, %r24353, %r24354};
	bar.warp.sync 	-1;
	wmma.mma.sync.aligned.row.col.m16n16k16.f16.f16 {%r24359, %r24360, %r24361, %r24362}, {%r2, %r2, %r2, %r2, %r2, %r2, %r2, %r2}, {%r2, %r2, %r2, %r2, %r2, %r2, %r2, %r2}, {%r24355, %r24356, %r24357, %r24358};
	bar.warp.sync 	-1;
	wmma.mma.sync.aligned.row.col.m16n16k16.f16.f16 {%r24363, %r24364, %r24365, %r24366}, {%r2, %r2, %r2, %r2, %r2, %r2, %r2, %r2}, {%r2, %r2, %r2, %r2, %r2, %r2, %r2, %r2}, {%r24359, %r24360, %r24361, %r24362};
	bar.warp.sync 	-1;
	wmma.mma.sync.aligned.row.col.m16n16k16.f16.f16 {%r24367, %r24368, %r24369, %r24370}, {%r2, %r2, %r2, %r2, %r2, %r2, %r2, %r2}, {%r2, %r2, %r2, %r2, %r2, %r2, %r2, %r2}, {%r24363, %r24364, %r24365, %r24366};
	bar.warp.sync 	-1;
	wmma.mma.sync.aligned.row.col.m16n16k16.f16.f16 {%r24371, %r24372, %r24373, %r24374}, {%r2, %r2, %r2, %r2, %r2, %r2, %r2, %r2}, {%r2, %r2, %r2, %r2, %r2, %r2, %r2, %r2}, {%r24367, %r24368, %r24369, %r24370};
	bar.warp.sync 	-1;
	wmma.mma.sync.aligned.row.col.m16n16k16.f16.f16 {%r24375, %r24376, %r24377, %r24378}, {%r2, %r2, %r2, %r2, %r2, %r2, %r2, %r2}, {%r2, %r2, %r2, %r2, %r2, %r2, %r2, %r2}, {%r24371, %r24372, %r24373, %r24374};
	bar.warp.sync 	-1;
	wmma.mma.sync.aligned.row.col.m16n16k16.f16.f16 {%r24379, %r24380, %r24381, %r24382}, {%r2, %r2, %r2, %r2, %r2, %r2, %r2, %r2}, {%r2, %r2, %r2, %r2, %r2, %r2, %r2, %r2}, {%r24375, %r24376, %r24377, %r24378};
	bar.warp.sync 	-1;
	wmma.mma.sync.aligned.row.col.m16n16k16.f16.f16 {%r24383, %r24384, %r24385, %r24386}, {%r2, %r2, %r2, %r2, %r2, %r2, %r2, %r2}, {%r2, %r2, %r2, %r2, %r2, %r2, %r2, %r2}, {%r24379, %r24380, %r24381, %r24382};
	bar.warp.sync 	-1;
	wmma.mma.sync.aligned.row.col.m16n16k16.f16.f16 {%r24387, %r24388, %r24389, %r24390}, {%r2, %r2, %r2, %r2, %r2, %r2, %r2, %r2}, {%r2, %r2, %r2, %r2, %r2, %r2, %r2, %r2}, {%r24383, %r24384, %r24385, %r24386};
	bar.warp.sync 	-1;
	wmma.mma.sync.aligned.row.col.m16n16k16.f16.f16 {%r24391, %r24392, %r24393, %r24394}, {%r2, %r2, %r2, %r2, %r2, %r2, %r2, %r2}, {%r2, %r2, %r2, %r2, %r2, %r2, %r2, %r2}, {%r24387, %r24388, %r24389, %r24390};
	bar.warp.sync 	-1;
	wmma.mma.sync.aligned.row.col.m16n16k16.f16.f16 {%r24395, %r24396, %r24397, %r24398}, {%r2, %r2, %r2, %r2, %r2, %r2, %r2, %r2}, {%r2, %r2, %r2, %r2, %r2, %r2, %r2, %r2}, {%r24391, %r24392, %r24393, %r24394};
	bar.warp.sync 	-1;
	wmma.mma.sync.aligned.row.col.m16n16k16.f16.f16 {%r24399, %r24400, %r24401, %r24402}, {%r2, %r2, %r2, %r2, %r2, %r2, %r2, %r2}, {%r2, %r2, %r2, %r2, %r2, %r2, %r2, %r2}, {%r24395, %r24396, %r24397, %r24398};
	bar.warp.sync 	-1;
	wmma.mma.sync.aligned.row.col.m16n16k16.f16.f16 {%r24403, %r24404, %r24405, %r24406}, {%r2, %r2, %r2, %r2, %r2, %r2, %r2, %r2}, {%r2, %r2, %r2, %r2, %r2, %r2, %r2, %r2}, {%r24399, %r24400, %r24401, %r24402};
	bar.warp.sync 	-1;
	wmma.mma.sync.aligned.row.col.m16n16k16.f16.f16 {%r24407, %r24408, %r24409, %r24410}, {%r2, %r2, %r2, %r2, %r2, %r2, %r2, %r2}, {%r2, %r2, %r2, %r2, %r2, %r2, %r2, %r2}, {%r24403, %r24404, %r24405, %r24406};
	bar.warp.sync 	-1;
	wmma.mma.sync.aligned.row.col.m16n16k16.f16.f16 {%r24411, %r24412, %r24413, %r24414}, {%r2, %r2, %r2, %r2, %r2, %r2, %r2, %r2}, {%r2, %r2, %r2, %r2, %r2, %r2, %r2, %r2}, {%r24407, %r24408, %r24409, %r24410};
	bar.warp.sync 	-1;
	wmma.mma.sync.aligned.row.col.m16n16k16.f16.f16 {%r24415, %r24416, %r24417, %r24418}, {%r2, %r2, %r2, %r2, %r2, %r2, %r2, %r2}, {%r2, %r2, %r2, %r2, %r2, %r2, %r2, %r2}, {%r24411, %r24412, %r24413, %r24414};
	bar.warp.sync 	-1;
	wmma.mma.sync.aligned.row.col.m16n16k16.f16.f16 {%r24419, %r24420, %r24421, %r24422}, {%r2, %r2, %r2, %r2, %r2, %r2, %r2, %r2}, {%r2, %r2, %r2, %r2, %r2, %r2, %r2, %r2}, {%r24415, %r24416, %r24417, %r24418};
	bar.warp.sync 	-1;
	wmma.mma.sync.aligned.row.col.m16n16k16.f16.f16 {%r24423, %r24424, %r24425, %r24426}, {%r2, %r2, %r2, %r2, %r2, %r2, %r2, %r2}, {%r2, %r2, %r2, %r2, %r2, %r2, %r2, %r2}, {%r24419, %r24420, %r24421, %r24422};
	bar.warp.sync 	-1;
	wmma.mma.sync.aligned.row.col.m16n16k16.f16.f16 {%r24427, %r24428, %r24429, %r24430}, {%r2, %r2, %r2, %r2, %r2, %r2, %r2, %r2}, {%r2, %r2, %r2, %r2, %r2, %r2, %r2, %r2}, {%r24423, %r24424, %r24425, %r24426};
	bar.warp.sync 	-1;
	wmma.mma.sync.aligned.row.col.m16n16k16.f16.f16 {%r24431, %r24432, %r24433, %r24434}, {%r2, %r2, %r2, %r2, %r2, %r2, %r2, %r2}, {%r2, %r2, %r2, %r2, %r2, %r2, %r2, %r2}, {%r24427, %r24428, %r24429, %r24430};
	bar.warp.sync 	-1;
	wmma.mma.sync.aligned.row.col.m16n16k16.f16.f16 {%r24435, %r24436, %r24437, %r24438}, {%r2, %r2, %r2, %r2, %r2, %r2, %r2, %r2}, {%r2, %r2, %r2, %r2, %r2, %r2, %r2, %r2}, {%r24431, %r24432, %r24433, %r24434};
	bar.warp.sync 	-1;
	wmma.mma.sync.aligned.row.col.m16n16k16.f16.f16 {%r24439, %r24440, %r24441, %r24442}, {%r2, %r2, %r2, %r2, %r2, %r2, %r2, %r2}, {%r2, %r2, %r2, %r2, %r2, %r2, %r2, %r2}, {%r24435, %r24436, %r24437, %r24438};
	bar.warp.sync 	-1;
	wmma.mma.sync.aligned.row.col.m16n16k16.f16.f16 {%r24443, %r24444, %r24445, %r24446}, {%r2, %r2, %r2, %r2, %r2, %r2, %r2, %r2}, {%r2, %r2, %r2, %r2, %r2, %r2, %r2, %r2}, {%r24439, %r24440, %r24441, %r24442};
	bar.warp.sync 	-1;
	wmma.mma.sync.aligned.row.col.m16n16k16.f16.f16 {%r24447, %r24448, %r24449, %r24450}, {%r2, %r2, %r2, %r2, %r2, %r2, %r2, %r2}, {%r2, %r2, %r2, %r2, %r2, %r2, %r2, %r2}, {%r24443, %r24444, %r24445, %r24446};
	bar.warp.sync 	-1;
	wmma.mma.sync.aligned.row.col.m16n16k16.f16.f16 {%r24451, %r24452, %r24453, %r24454}, {%r2, %r2, %r2, %r2, %r2, %r2, %r2, %r2}, {%r2, %r2, %r2, %r2, %r2, %r2, %r2, %r2}, {%r24447, %r24448, %r24449, %r24450};
	bar.warp.sync 	-1;
	wmma.mma.sync.aligned.row.col.m16n16k16.f16.f16 {%r24455, %r24456, %r24457, %r24458}, {%r2, %r2, %r2, %r2, %r2, %r2, %r2, %r2}, {%r2, %r2, %r2, %r2, %r2, %r2, %r2, %r2}, {%r24451, %r24452, %r24453, %r24454};
	bar.warp.sync 	-1;
	wmma.mma.sync.aligned.row.col.m16n16k16.f16.f16 {%r24459, %r24460, %r24461, %r24462}, {%r2, %r2, %r2, %r2, %r2, %r2, %r2, %r2}, {%r2, %r2, %r2, %r2, %r2, %r2, %r2, %r2}, {%r24455, %r24456, %r24457, %r24458};
	bar.warp.sync 	-1;
	wmma.mma.sync.aligned.row.col.m16n16k16.f16.f16 {%r24463, %r24464, %r24465, %r24466}, {%r2, %r2, %r2, %r2, %r2, %r2, %r2, %r2}, {%r2, %r2, %r2, %r2, %r2, %r2, %r2, %r2}, {%r24459, %r24460, %r24461, %r24462};
	bar.warp.sync 	-1;
	wmma.mma.sync.aligned.row.col.m16n16k16.f16.f16 {%r24467, %r24468, %r24469, %r24470}, {%r2, %r2, %r2, %r2, %r2, %r2, %r2, %r2}, {%r2, %r2, %r2, %r2, %r2, %r2, %r2, %r2}, {%r24463, %r24464, %r24465, %r24466};
	bar.warp.sync 	-1;
	wmma.mma.sync.aligned.row.col.m16n16k16.f16.f16 {%r24471, %r24472, %r24473, %r24474}, {%r2, %r2, %r2, %r2, %r2, %r2, %r2, %r2}, {%r2, %r2, %r2, %r2, %r2, %r2, %r2, %r2}, {%r24467, %r24468, %r24469, %r24470};
	bar.warp.sync 	-1;
	wmma.mma.sync.aligned.row.col.m16n16k16.f16.f16 {%r24475, %r24476, %r24477, %r24478}, {%r2, %r2, %r2, %r2, %r2, %r2, %r2, %r2}, {%r2, %r2, %r2, %r2, %r2, %r2, %r2, %r2}, {%r24471, %r24472, %r24473, %r24474};
	bar.warp.sync 	-1;
	wmma.mma.sync.aligned.row.col.m16n16k16.f16.f16 {%r24479, %r24480, %r24481, %r24482}, {%r2, %r2, %r2, %r2, %r2, %r2, %r2, %r2}, {%r2, %r2, %r2, %r2, %r2, %r2, %r2, %r2}, {%r24475, %r24476, %r24477, %r24478};
	bar.warp.sync 	-1;
	wmma.mma.sync.aligned.row.col.m16n16k16.f16.f16 {%r24483, %r24484, %r24485, %r24486}, {%r2, %r2, %r2, %r2, %r2, %r2, %r2, %r2}, {%r2, %r2, %r2, %r2, %r2, %r2, %r2, %r2}, {%r24479, %r24480, %r24481, %r24482};
	bar.warp.sync 	-1;
	wmma.mma.sync.aligned.row.col.m16n16k16.f16.f16 {%r24487, %r24488, %r24489, %r24490}, {%r2, %r2, %r2, %r2, %r2, %r2, %r2, %r2}, {%r2, %r2, %r2, %r2, %r2, %r2, %r2, %r2}, {%r24483, %r24484, %r24485, %r24486};
	bar.warp.sync 	-1;
	wmma.mma.sync.aligned.row.col.m16n16k16.f16.f16 {%r24491, %r24492, %r24493, %r24494}, {%r2, %r2, %r2, %r2, %r2, %r2, %r2, %r2}, {%r2, %r2, %r2, %r2, %r2, %r2, %r2, %r2}, {%r24487, %r24488, %r24489, %r24490};
	bar.warp.sync 	-1;
	wmma.mma.sync.aligned.row.col.m16n16k16.f16.f16 {%r24495, %r24496, %r24497, %r24498}, {%r2, %r2, %r2, %r2, %r2, %r2, %r2, %r2}, {%r2, %r2, %r2, %r2, %r2, %r2, %r2, %r2}, {%r24491, %r24492, %r24493, %r24494};
	bar.warp.sync 	-1;
	wmma.mma.sync.aligned.row.col.m16n16k16.f16.f16 {%r24499, %r24500, %r24501, %r24502}, {%r2, %r2, %r2, %r2, %r2, %r2, %r2, %r2}, {%r2, %r2, %r2, %r2, %r2, %r2, %r2, %r2}, {%r24495, %r24496, %r24497, %r24498};
	bar.warp.sync 	-1;
	wmma.mma.sync.aligned.row.col.m16n16k16.f16.f16 {%r24503, %r24504, %r24505, %r24506}, {%r2, %r2, %r2, %r2, %r2, %r2, %r2, %r2}, {%r2, %r2, %r2, %r2, %r2, %r2, %r2, %r2}, {%r24499, %r24500, %r24501, %r24502};
	bar.warp.sync 	-1;
	wmma.mma.sync.aligned.row.col.m16n16k16.f16.f16 {%r24507, %r24508, %r24509, %r24510}, {%r2, %r2, %r2, %r2, %r2, %r2, %r2, %r2}, {%r2, %r2, %r2, %r2, %r2, %r2, %r2, %r2}, {%r24503, %r24504, %r24505, %r24506};
	bar.warp.sync 	-1;
	wmma.mma.sync.aligned.row.col.m16n16k16.f16.f16 {%r24511, %r24512, %r24513, %r24514}, {%r2, %r2, %r2, %r2, %r2, %r2, %r2, %r2}, {%r2, %r2, %r2, %r2, %r2, %r2, %r2, %r2}, {%r24507, %r24508, %r24509, %r24510};
	bar.warp.sync 	-1;
	wmma.mma.sync.aligned.row.col.m16n16k16.f16.f16 {%r24515, %r24516, %r24517, %r24518}, {%r2, %r2, %r2, %r2, %r2, %r2, %r2, %r2}, {%r2, %r2, %r2, %r2, %r2, %r2, %r2, %r2}, {%r24511, %r24512, %r24513, %r24514};
	bar.warp.sync 	-1;
	wmma.mma.sync.aligned.row.col.m16n16k16.f16.f16 {%r24519, %r24520, %r24521, %r24522}, {%r2, %r2, %r2, %r2, %r2, %r2, %r2, %r2}, {%r2, %r2, %r2, %r2, %r2, %r2, %r2, %r2}, {%r24515, %r24516, %r24517, %r24518};
	bar.warp.sync 	-1;
	wmma.mma.sync.aligned.row.col.m16n16k16.f16.f16 {%r24523, %r24524, %r24525, %r24526}, {%r2, %r2, %r2, %r2, %r2, %r2, %r2, %r2}, {%r2, %r2, %r2, %r2, %r2, %r2, %r2, %r2}, {%r24519, %r24520, %r24521, %r24522};
	bar.warp.sync 	-1;
	wmma.mma.sync.aligned.row.col.m16n16k16.f16.f16 {%r24527, %r24528, %r24529, %r24530}, {%r2, %r2, %r2, %r2, %r2, %r2, %r2, %r2}, {%r2, %r2, %r2, %r2, %r2, %r2, %r2, %r2}, {%r24523, %r24524, %r24525, %r24526};
	bar.warp.sync 	-1;
	wmma.mma.sync.aligned.row.col.m16n16k16.f16.f16 {%r24531, %r24532, %r24533, %r24534}, {%r2, %r2, %r2, %r2, %r2, %r2, %r2, %r2}, {%r2, %r2, %r2, %r2, %r2, %r2, %r2, %r2}, {%r24527, %r24528, %r24529, %r24530};
	bar.warp.sync 	-1;
	wmma.mma.sync.aligned.row.col.m16n16k16.f16.f16 {%r24535, %r24536, %r24537, %r24538}, {%r2, %r2, %r2, %r2, %r2, %r2, %r2, %r2}, {%r2, %r2, %r2, %r2, %r2, %r2, %r2, %r2}, {%r24531, %r24532, %r24533, %r24534};
	bar.warp.sync 	-1;
	wmma.mma.sync.aligned.row.col.m16n16k16.f16.f16 {%r24539, %r24540, %r24541, %r24542}, {%r2, %r2, %r2, %r2, %r2, %r2, %r2, %r2}, {%r2, %r2, %r2, %r2, %r2, %r2, %r2, %r2}, {%r24535, %r24536, %r24537, %r24538};
	bar.warp.sync 	-1;
	wmma.mma.sync.aligned.row.col.m16n16k16.f16.f16 {%r24543, %r24544, %r24545, %r24546}, {%r2, %r2, %r2, %r2, %r2, %r2, %r2, %r2}, {%r2, %r2, %r2, %r2, %r2, %r2, %r2, %r2}, {%r24539, %r24540, %r24541, %r24542};
	bar.warp.sync 	-1;
	wmma.mma.sync.aligned.row.col.m16n16k16.f16.f16 {%r24547, %r24548, %r24549, %r24550}, {%r2, %r2, %r2, %r2, %r2, %r2, %r2, %r2}, {%r2, %r2, %r2, %r2, %r2, %r2, %r2, %r2}, {%r24543, %r24544, %r24545, %r24546};
	bar.warp.sync 	-1;
	wmma.mma.sync.aligned.row.col.m16n16k16.f16.f16 {%r24551, %r24552, %r24553, %r24554}, {%r2, %r2, %r2, %r2, %r2, %r2, %r2, %r2}, {%r2, %r2, %r2, %r2, %r2, %r2, %r2, %r2}, {%r24547, %r24548, %r24549, %r24550};
	bar.warp.sync 	-1;
	wmma.mma.sync.aligned.row.col.m16n16k16.f16.f16 {%r24555, %r24556, %r24557, %r24558}, {%r2, %r2, %r2, %r2, %r2, %r2, %r2, %r2}, {%r2, %r2, %r2, %r2, %r2, %r2, %r2, %r2}, {%r24551, %r24552, %r24553, %r24554};
	bar.warp.sync 	-1;
	wmma.mma.sync.aligned.row.col.m16n16k16.f16.f16 {%r24559, %r24560, %r24561, %r24562}, {%r2, %r2, %r2, %r2, %r2, %r2, %r2, %r2}, {%r2, %r2, %r2, %r2, %r2, %r2, %r2, %r2}, {%r24555, %r24556, %r24557, %r24558};
	bar.warp.sync 	-1;
	wmma.mma.sync.aligned.row.col.m16n16k16.f16.f16 {%r24563, %r24564, %r24565, %r24566}, {%r2, %r2, %r2, %r2, %r2, %r2, %r2, %r2}, {%r2, %r2, %r2, %r2, %r2, %r2, %r2, %r2}, {%r24559, %r24560, %r24561, %r24562};
	bar.warp.sync 	-1;
	wmma.mma.sync.aligned.row.col.m16n16k16.f16.f16 {%r24567, %r24568, %r24569, %r24570}, {%r2, %r2, %r2, %r2, %r2, %r2, %r2, %r2}, {%r2, %r2, %r2, %r2, %r2, %r2, %r2, %r2}, {%r24563, %r24564, %r24565, %r24566};
	bar.warp.sync 	-1;
	wmma.mma.sync.aligned.row.col.m16n16k16.f16.f16 {%r24571, %r24572, %r24573, %r24574}, {%r2, %r2, %r2, %r2, %r2, %r2, %r2, %r2}, {%r2, %r2, %r2, %r2, %r2, %r2, %r2, %r2}, {%r24567, %r24568, %r24569, %r24570};
	bar.warp.sync 	-1;
	wmma.mma.sync.aligned.row.col.m16n16k16.f16.f16 {%r24575, %r24576, %r24577, %r24578}, {%r2, %r2, %r2, %r2, %r2, %r2, %r2, %r2}, {%r2, %r2, %r2, %r2, %r2, %r2, %r2, %r2}, {%r24571, %r24572, %r24573, %r24574};
	bar.warp.sync 	-1;
	wmma.mma.sync.aligned.row.col.m16n16k16.f16.f16 {%r24579, %r24580, %r24581, %r24582}, {%r2, %r2, %r2, %r2, %r2, %r2, %r2, %r2}, {%r2, %r2, %r2, %r2, %r2, %r2, %r2, %r2}, {%r24575, %r24576, %r24577, %r24578};
	bar.warp.sync 	-1;
	wmma.mma.sync.aligned.row.col.m16n16k16.f16.f16 {%r24583, %r24584, %r24585, %r24586}, {%r2, %r2, %r2, %r2, %r2, %r2, %r2, %r2}, {%r2, %r2, %r2, %r2, %r2, %r2, %r2, %r2}, {%r24579, %r24580, %r24581, %r24582};
	bar.warp.sync 	-1;
	wmma.mma.sync.aligned.row.col.m16n16k16.f16.f16 {%r24587, %r24588, %r24589, %r24590}, {%r2, %r2, %r2, %r2, %r2, %r2, %r2, %r2}, {%r2, %r2, %r2, %r2, %r2, %r2, %r2, %r2}, {%r24583, %r24584, %r24585, %r24586};
	bar.warp.sync 	-1;
	wmma.mma.sync.aligned.row.col.m16n16k16.f16.f16 {%r24591, %r24592, %r24593, %r24594}, {%r2, %r2, %r2, %r2, %r2, %r2, %r2, %r2}, {%r2, %r2, %r2, %r2, %r2, %r2, %r2, %r2}, {%r24587, %r24588, %r24589, %r24590};
	bar.warp.sync 	-1;
	wmma.mma.sync.aligned.row.col.m16n16k16.f16.f16 {%r24595, %r24596, %r24597, %r24598}, {%r2, %r2, %r2, %r2, %r2, %r2, %r2, %r2}, {%r2, %r2, %r2, %r2, %r2, %r2, %r2, %r2}, {%r24591, %r24592, %r24593, %r24594};
	bar.warp.sync 	-1;
	wmma.mma.sync.aligned.row.col.m16n16k16.f16.f16 {%r24599, %r24600, %r24601, %r24602}, {%r2, %r2, %r2, %r2, %r2, %r2, %r2, %r2}, {%r2, %r2, %r2, %r2, %r2, %r2, %r2, %r2}, {%r24595, %r24596, %r24597, %r24598};
	bar.warp.sync 	-1;
	wmma.mma.sync.aligned.row.col.m16n16k16.f16.f16 {%r24603, %r24604, %r24605, %r24606}, {%r2, %r2, %r2, %r2, %r2, %r2, %r2, %r2}, {%r2, %r2, %r2, %r2, %r2, %r2, %r2, %r2}, {%r24599, %r24600, %r24601, %r24602};
	bar.warp.sync 	-1;
	wmma.mma.sync.aligned.row.col.m16n16k16.f16.f16 {%r24607, %r24608, %r24609, %r24610}, {%r2, %r2, %r2, %r2, %r2, %r2, %r2, %r2}, {%r2, %r2, %r2, %r2, %r2, %r2, %r2, %r2}, {%r24603, %r24604, %r24605, %r24606};
	bar.warp.sync 	-1;
	wmma.mma.sync.aligned.row.col.m16n16k16.f16.f16 {%r24611, %r24612, %r24613, %r24614}, {%r2, %r2, %r2, %r2, %r2, %r2, %r2, %r2}, {%r2, %r2, %r2, %r2, %r2, %r2, %r2, %r2}, {%r24607, %r24608, %r24609, %r24610};
	bar.warp.sync 	-1;
	wmma.mma.sync.aligned.row.col.m16n16k16.f16.f16 {%r24615, %r24616, %r24617, %r24618}, {%r2, %r2, %r2, %r2, %r2, %r2, %r2, %r2}, {%r2, %r2, %r2, %r2, %r2, %r2, %r2, %r2}, {%r24611, %r24612, %r24613, %r24614};
	bar.warp.sync 	-1;
	wmma.mma.sync.aligned.row.col.m16n16k16.f16.f16 {%r24619, %r24620, %r24621, %r24622}, {%r2, %r2, %r2, %r2, %r2, %r2, %r2, %r2}, {%r2, %r2, %r2, %r2, %r2, %r2, %r2, %r2}, {%r24615, %r24616, %r24617, %r24618};
	bar.warp.sync 	-1;
	wmma.mma.sync.aligned.row.col.m16n16k16.f16.f16 {%r24623, %r24624, %r24625, %r24626}, {%r2, %r2, %r2, %r2, %r2, %r2, %r2, %r2}, {%r2, %r2, %r2, %r2, %r2, %r2, %r2, %r2}, {%r24619, %r24620, %r24621, %r24622};
	bar.warp.sync 	-1;
	wmma.mma.sync.aligned.row.col.m16n16k16.f16.f16 {%r24627, %r24628, %r24629, %r24630}, {%r2, %r2, %r2, %r2, %r2, %r2, %r2, %r2}, {%r2, %r2, %r2, %r2, %r2, %r2, %r2, %r2}, {%r24623, %r24624, %r24625, %r24626};
	bar.warp.sync 	-1;
	wmma.mma.sync.aligned.row.col.m16n16k16.f16.f16 {%r24631, %r24632, %r24633, %r24634}, {%r2, %r2, %r2, %r2, %r2, %r2, %r2, %r2}, {%r2, %r2, %r2, %r2, %r2, %r2, %r2, %r2}, {%r24627, %r24628, %r24629, %r24630};
	bar.warp.sync 	-1;
	wmma.mma.sync.aligned.row.col.m16n16k16.f16.f16 {%r24635, %r24636, %r24637, %r24638}, {%r2, %r2, %r2, %r2, %r2, %r2, %r2, %r2}, {%r2, %r2, %r2, %r2, %r2, %r2, %r2, %r2}, {%r24631, %r24632, %r24633, %r24634};
	bar.warp.sync 	-1;
	wmma.mma.sync.aligned.row.col.m16n16k16.f16.f16 {%r24639, %r24640, %r24641, %r24642}, {%r2, %r2, %r2, %r2, %r2, %r2, %r2, %r2}, {%r2, %r2, %r2, %r2, %r2, %r2, %r2, %r2}, {%r24635, %r24636, %r24637, %r24638};
	bar.warp.sync 	-1;
	wmma.mma.sync.aligned.row.col.m16n16k16.f16.f16 {%r24643, %r24644, %r24645, %r24646}, {%r2, %r2, %r2, %r2, %r2, %r2, %r2, %r2}, {%r2, %r2, %r2, %r2, %r2, %r2, %r2, %r2}, {%r24639, %r24640, %r24641, %r24642};
	bar.warp.sync 	-1;
	wmma.mma.sync.aligned.row.col.m16n16k16.f16.f16 {%r24647, %r24648, %r24649, %r24650}, {%r2, %r2, %r2, %r2, %r2, %r2, %r2, %r2}, {%r2, %r2, %r2, %r2, %r2, %r2, %r2, %r2}, {%r24643, %r24644, %r24645, %r24646};
	bar.warp.sync 	-1;
	wmma.mma.sync.aligned.row.col.m16n16k16.f16.f16 {%r24651, %r24652, %r24653, %r24654}, {%r2, %r2, %r2, %r2, %r2, %r2, %r2, %r2}, {%r2, %r2, %r2, %r2, %r2, %r2, %r2, %r2}, {%r24647, %r24648, %r24649, %r24650};
	bar.warp.sync 	-1;
	wmma.mma.sync.aligned.row.col.m16n16k16.f16.f16 {%r24655, %r24656, %r24657, %r24658}, {%r2, %r2, %r2, %r2, %r2, %r2, %r2, %r2}, {%r2, %r2, %r2, %r2, %r2, %r2, %r2, %r2}, {%r24651, %r24652, %r24653, %r24654};
	bar.warp.sync 	-1;
	wmma.mma.sync.aligned.row.col.m16n16k16.f16.f16 {%r24659, %r24660, %r24661, %r24662}, {%r2, %r2, %r2, %r2, %r2, %r2, %r2, %r2}, {%r2, %r2, %r2, %r2, %r2, %r2, %r2, %r2}, {%r24655, %r24656, %r24657, %r24658};
	bar.warp.sync 	-1;
	wmma.mma.sync.aligned.row.col.m16n16k16.f16.f16 {%r24663, %r24664, %r24665, %r24666}, {%r2, %r2, %r2, %r2, %r2, %r2, %r2, %r2}, {%r2, %r2, %r2, %r2, %r2, %r2, %r2, %r2}, {%r24659, %r24660, %r24661, %r24662};
	bar.warp.sync 	-1;
	wmma.mma.sync.aligned.row.col.m16n16k16.f16.f16 {%r24667, %r24668, %r24669, %r24670}, {%r2, %r2, %r2, %r2, %r2, %r2, %r2, %r2}, {%r2, %r2, %r2, %r2, %r2, %r2, %r2, %r2}, {%r24663, %r24664, %r24665, %r24666};
	bar.warp.sync 	-1;
	wmma.mma.sync.aligned.row.col.m16n16k16.f16.f16 {%r24671, %r24672, %r24673, %r24674}, {%r2, %r2, %r2, %r2, %r2, %r2, %r2, %r2}, {%r2, %r2, %r2, %r2, %r2, %r2, %r2, %r2}, {%r24667, %r24668, %r24669, %r24670};
	bar.warp.sync 	-1;
	wmma.mma.sync.aligned.row.col.m16n16k16.f16.f16 {%r24675, %r24676, %r24677, %r24678}, {%r2, %r2, %r2, %r2, %r2, %r2, %r2, %r2}, {%r2, %r2, %r2, %r2, %r2, %r2, %r2, %r2}, {%r24671, %r24672, %r24673, %r24674};
	bar.warp.sync 	-1;
	wmma.mma.sync.aligned.row.col.m16n16k16.f16.f16 {%r24679, %r24680, %r24681, %r24682}, {%r2, %r2, %r2, %r2, %r2, %r2, %r2, %r2}, {%r2, %r2, %r2, %r2, %r2, %r2, %r2, %r2}, {%r24675, %r24676, %r24677, %r24678};
	bar.warp.sync 	-1;
	wmma.mma.sync.aligned.row.col.m16n16k16.f16.f16 {%r24683, %r24684, %r24685, %r24686}, {%r2, %r2, %r2, %r2, %r2, %r2, %r2, %r2}, {%r2, %r2, %r2, %r2, %r2, %r2, %r2, %r2}, {%r24679, %r24680, %r24681, %r24682};
	bar.warp.sync 	-1;
	wmma.mma.sync.aligned.row.col.m16n16k16.f16.f16 {%r24687, %r24688, %r24689, %r24690}, {%r2, %r2, %r2, %r2, %r2, %r2, %r2, %r2}, {%r2, %r2, %r2, %r2, %r2, %r2, %r2, %r2}, {%r24683, %r24684, %r24685, %r24686};
	bar.warp.sync 	-1;
	wmma.mma.sync.aligned.row.col.m16n16k16.f16.f16 {%r24691, %r24692, %r24693, %r24694}, {%r2, %r2, %r2, %r2, %r2, %r2, %r2, %r2}, {%r2, %r2, %r2, %r2, %r2, %r2, %r2, %r2}, {%r24687, %r24688, %r24689, %r24690};
	bar.warp.sync 	-1;
	wmma.mma.sync.aligned.row.col.m16n16k16.f16.f16 {%r24695, %r24696, %r24697, %r24698}, {%r2, %r2, %r2, %r2, %r2, %r2, %r2, %r2}, {%r2, %r2, %r2, %r2, %r2, %r2, %r2, %r2}, {%r24691, %r24692, %r24693, %r24694};
	bar.warp.sync 	-1;
	wmma.mma.sync.aligned.row.col.m16n16k16.f16.f16 {%r24699, %r24700, %r24701, %r24702}, {%r2, %r2, %r2, %r2, %r2, %r2, %r2, %r2}, {%r2, %r2, %r2, %r2, %r2, %r2, %r2, %r2}, {%r24695, %r24696, %r24697, %r24698};
	bar.warp.sync 	-1;
	wmma.mma.sync.aligned.row.col.m16n16k16.f16.f16 {%r24703, %r24704, %r24705, %r24706}, {%r2, %r2, %r2, %r2, %r2, %r2, %r2, %r2}, {%r2, %r2, %r2, %r2, %r2, %r2, %r2, %r2}, {%r24699, %r24700, %r24701, %r24702};
	bar.warp.sync 	-1;
	wmma.mma.sync.aligned.row.col.m16n16k16.f16.f16 {%r24707, %r24708, %r24709, %r24710}, {%r2, %r2, %r2, %r2, %r2, %r2, %r2, %r2}, {%r2, %r2, %r2, %r2, %r2, %r2, %r2, %r2}, {%r24703, %r24704, %r24705, %r24706};
	bar.warp.sync 	-1;
	wmma.mma.sync.aligned.row.col.m16n16k16.f16.f16 {%r24711, %r24712, %r24713, %r24714}, {%r2, %r2, %r2, %r2, %r2, %r2, %r2, %r2}, {%r2, %r2, %r2, %r2, %r2, %r2, %r2, %r2}, {%r24707, %r24708, %r24709, %r24710};
	bar.warp.sync 	-1;
	wmma.mma.sync.aligned.row.col.m16n16k16.f16.f16 {%r24715, %r24716, %r24717, %r24718}, {%r2, %r2, %r2, %r2, %r2, %r2, %r2, %r2}, {%r2, %r2, %r2, %r2, %r2, %r2, %r2, %r2}, {%r24711, %r24712, %r24713, %r24714};
	bar.warp.sync 	-1;
	wmma.mma.sync.aligned.row.col.m16n16k16.f16.f16 {%r24719, %r24720, %r24721, %r24722}, {%r2, %r2, %r2, %r2, %r2, %r2, %r2, %r2}, {%r2, %r2, %r2, %r2, %r2, %r2, %r2, %r2}, {%r24715, %r24716, %r24717, %r24718};
	bar.warp.sync 	-1;
	wmma.mma.sync.aligned.row.col.m16n16k16.f16.f16 {%r24723, %r24724, %r24725, %r24726}, {%r2, %r2, %r2, %r2, %r2, %r2, %r2, %r2}, {%r2, %r2, %r2, %r2, %r2, %r2, %r2, %r2}, {%r24719, %r24720, %r24721, %r24722};
	bar.warp.sync 	-1;
	wmma.mma.sync.aligned.row.col.m16n16k16.f16.f16 {%r24727, %r24728, %r24729, %r24730}, {%r2, %r2, %r2, %r2, %r2, %r2, %r2, %r2}, {%r2, %r2, %r2, %r2, %r2, %r2, %r2, %r2}, {%r24723, %r24724, %r24725, %r24726};
	bar.warp.sync 	-1;
	wmma.mma.sync.aligned.row.col.m16n16k16.f16.f16 {%r24731, %r24732, %r24733, %r24734}, {%r2, %r2, %r2, %r2, %r2, %r2, %r2, %r2}, {%r2, %r2, %r2, %r2, %r2, %r2, %r2, %r2}, {%r24727, %r24728, %r24729, %r24730};
	bar.warp.sync 	-1;
	wmma.mma.sync.aligned.row.col.m16n16k16.f16.f16 {%r24735, %r24736, %r24737, %r24738}, {%r2, %r2, %r2, %r2, %r2, %r2, %r2, %r2}, {%r2, %r2, %r2, %r2, %r2, %r2, %r2, %r2}, {%r24731, %r24732, %r24733, %r24734};
	bar.warp.sync 	-1;
	wmma.mma.sync.aligned.row.col.m16n16k16.f16.f16 {%r24739, %r24740, %r24741, %r24742}, {%r2, %r2, %r2, %r2, %r2, %r2, %r2, %r2}, {%r2, %r2, %r2, %r2, %r2, %r2, %r2, %r2}, {%r24735, %r24736, %r24737, %r24738};
	bar.warp.sync 	-1;
	wmma.mma.sync.aligned.row.col.m16n16k16.f16.f16 {%r24743, %r24744, %r24745, %r24746}, {%r2, %r2, %r2, %r2, %r2, %r2, %r2, %r2}, {%r2, %r2, %r2, %r2, %r2, %r2, %r2, %r2}, {%r24739, %r24740, %r24741, %r24742};
	bar.warp.sync 	-1;
	wmma.mma.sync.aligned.row.col.m16n16k16.f16.f16 {%r24747, %r24748, %r24749, %r24750}, {%r2, %r2, %r2, %r2, %r2, %r2, %r2, %r2}, {%r2, %r2, %r2, %r2, %r2, %r2, %r2, %r2}, {%r24743, %r24744, %r24745, %r24746};
	bar.warp.sync 	-1;
	wmma.mma.sync.aligned.row.col.m16n16k16.f16.f16 {%r24751, %r24752, %r24753, %r24754}, {%r2, %r2, %r2, %r2, %r2, %r2, %r2, %r2}, {%r2, %r2, %r2, %r2, %r2, %r2, %r2, %r2}, {%r24747, %r24748, %r24749, %r24750};
	bar.warp.sync 	-1;
	wmma.mma.sync.aligned.row.col.m16n16k16.f16.f16 {%r24755, %r24756, %r24757, %r24758}, {%r2, %r2, %r2, %r2, %r2, %r2, %r2, %r2}, {%r2, %r2, %r2, %r2, %r2, %r2, %r2, %r2}, {%r24751, %r24752, %r24753, %r24754};
	bar.warp.sync 	-1;
	wmma.mma.sync.aligned.row.col.m16n16k16.f16.f16 {%r24759, %r24760, %r24761, %r24762}, {%r2, %r2, %r2, %r2, %r2, %r2, %r2, %r2}, {%r2, %r2, %r2, %r2, %r2, %r2, %r2, %r2}, {%r24755, %r24756, %r24757, %r24758};
	bar.warp.sync 	-1;
	wmma.mma.sync.aligned.row.col.m16n16k16.f16.f16 {%r24763, %r24764, %r24765, %r24766}, {%r2, %r2, %r2, %r2, %r2, %r2, %r2, %r2}, {%r2, %r2, %r2, %r2, %r2, %r2, %r2, %r2}, {%r24759, %r24760, %r24761, %r24762};
	bar.warp.sync 	-1;
	wmma.mma.sync.aligned.row.col.m16n16k16.f16.f16 {%r24767, %r24768, %r24769, %r24770}, {%r2, %r2, %r2, %r2, %r2, %r2, %r2, %r2}, {%r2, %r2, %r2, %r2, %r2, %r2, %r2, %r2}, {%r24763, %r24764, %r24765, %r24766};
	bar.warp.sync 	-1;
	wmma.mma.sync.aligned.row.col.m16n16k16.f16.f16 {%r24771, %r24772, %r24773, %r24774}, {%r2, %r2, %r2, %r2, %r2, %r2, %r2, %r2}, {%r2, %r2, %r2, %r2, %r2, %r2, %r2, %r2}, {%r24767, %r24768, %r24769, %r24770};
	bar.warp.sync 	-1;
	wmma.mma.sync.aligned.row.col.m16n16k16.f16.f16 {%r24775, %r24776, %r24777, %r24778}, {%r2, %r2, %r2, %r2, %r2, %r2, %r2, %r2}, {%r2, %r2, %r2, %r2, %r2, %r2, %r2, %r2}, {%r24771, %r24772, %r24773, %r24774};
	bar.warp.sync 	-1;
	wmma.mma.sync.aligned.row.col.m16n16k16.f16.f16 {%r24779, %r24780, %r24781, %r24782}, {%r2, %r2, %r2, %r2, %r2, %r2, %r2, %r2}, {%r2, %r2, %r2, %r2, %r2, %r2, %r2, %r2}, {%r24775, %r24776, %r24777, %r24778};
	bar.warp.sync 	-1;
	wmma.mma.sync.aligned.row.col.m16n16k16.f16.f16 {%r24783, %r24784, %r24785, %r24786}, {%r2, %r2, %r2, %r2, %r2, %r2, %r2, %r2}, {%r2, %r2, %r2, %r2, %r2, %r2, %r2, %r2}, {%r24779, %r24780, %r24781, %r24782};
	bar.warp.sync 	-1;
	wmma.mma.sync.aligned.row.col.m16n16k16.f16.f16 {%r24787, %r24788, %r24789, %r24790}, {%r2, %r2, %r2, %r2, %r2, %r2, %r2, %r2}, {%r2, %r2, %r2, %r2, %r2, %r2, %r2, %r2}, {%r24783, %r24784, %r24785, %r24786};
	bar.warp.sync 	-1;
	wmma.mma.sync.aligned.row.col.m16n16k16.f16.f16 {%r24791, %r24792, %r24793, %r24794}, {%r2, %r2, %r2, %r2, %r2, %r2, %r2, %r2}, {%r2, %r2, %r2, %r2, %r2, %r2, %r2, %r2}, {%r24787, %r24788, %r24789, %r24790};
	bar.warp.sync 	-1;
	wmma.mma.sync.aligned.row.col.m16n16k16.f16.f16 {%r24795, %r24796, %r24797, %r24798}, {%r2, %r2, %r2, %r2, %r2, %r2, %r2, %r2}, {%r2, %r2, %r2, %r2, %r2, %r2, %r2, %r2}, {%r24791, %r24792, %r24793, %r24794};
	bar.warp.sync 	-1;
	wmma.mma.sync.aligned.row.col.m16n16k16.f16.f16 {%r24799, %r24800, %r24801, %r24802}, {%r2, %r2, %r2, %r2, %r2, %r2, %r2, %r2}, {%r2, %r2, %r2, %r2, %r2, %r2, %r2, %r2}, {%r24795, %r24796, %r24797, %r24798};
	bar.warp.sync 	-1;
	wmma.mma.sync.aligned.row.col.m16n16k16.f16.f16 {%r24803, %r24804, %r24805, %r24806}, {%r2, %r2, %r2, %r2, %r2, %r2, %r2, %r2}, {%r2, %r2, %r2, %r2, %r2, %r2, %r2, %r2}, {%r24799, %r24800, %r24801, %r24802};
	bar.warp.sync 	-1;
	wmma.mma.sync.aligned.row.col.m16n16k16.f16.f16 {%r24807, %r24808, %r24809, %r24810}, {%r2, %r2, %r2, %r2, %r2, %r2, %r2, %r2}, {%r2, %r2, %r2, %r2, %r2, %r2, %r2, %r2}, {%r24803, %r24804, %r24805, %r24806};
	bar.warp.sync 	-1;
	wmma.mma.sync.aligned.row.col.m16n16k16.f16.f16 {%r24811, %r24812, %r24813, %r24814}, {%r2, %r2, %r2, %r2, %r2, %r2, %r2, %r2}, {%r2, %r2, %r2, %r2, %r2, %r2, %r2, %r2}, {%r24807, %r24808, %r24809, %r24810};
	bar.warp.sync 	-1;
	wmma.mma.sync.aligned.row.col.m16n16k16.f16.f16 {%r24815, %r24816, %r24817, %r24818}, {%r2, %r2, %r2, %r2, %r2, %r2, %r2, %r2}, {%r2, %r2, %r2, %r2, %r2, %r2, %r2, %r2}, {%r24811, %r24812, %r24813, %r24814};
	bar.warp.sync 	-1;
	wmma.mma.sync.aligned.row.col.m16n16k16.f16.f16 {%r24819, %r24820, %r24821, %r24822}, {%r2, %r2, %r2, %r2, %r2, %r2, %r2, %r2}, {%r2, %r2, %r2, %r2, %r2, %r2, %r2, %r2}, {%r24815, %r24816, %r24817, %r24818};
	bar.warp.sync 	-1;
	wmma.mma.sync.aligned.row.col.m16n16k16.f16.f16 {%r24823, %r24824, %r24825, %r24826}, {%r2, %r2, %r2, %r2, %r2, %r2, %r2, %r2}, {%r2, %r2, %r2, %r2, %r2, %r2, %r2, %r2}, {%r24819, %r24820, %r24821, %r24822};
	bar.warp.sync 	-1;
	wmma.mma.sync.aligned.row.col.m16n16k16.f16.f16 {%r24827, %r24828, %r24829, %r24830}, {%r2, %r2, %r2, %r2, %r2, %r2, %r2, %r2}, {%r2, %r2, %r2, %r2, %r2, %r2, %r2, %r2}, {%r24823, %r24824, %r24825, %r24826};
	bar.warp.sync 	-1;
	wmma.mma.sync.aligned.row.col.m16n16k16.f16.f16 {%r24831, %r24832, %r24833, %r24834}, {%r2, %r2, %r2, %r2, %r2, %r2, %r2, %r2}, {%r2, %r2, %r2, %r2, %r2, %r2, %r2, %r2}, {%r24827, %r24828, %r24829, %r24830};
	bar.warp.sync 	-1;
	wmma.mma.sync.aligned.row.col.m16n16k16.f16.f16 {%r24835, %r24836, %r24837, %r24838}, {%r2, %r2, %r2, %r2, %r2, %r2, %r2, %r2}, {%r2, %r2, %r2, %r2, %r2, %r2, %r2, %r2}, {%r24831, %r24832, %r24833, %r24834};
	bar.warp.sync 	-1;
	wmma.mma.sync.aligned.row.col.m16n16k16.f16.f16 {%r24839, %r24840, %r24841, %r24842}, {%r2, %r2, %r2, %r2, %r2, %r2, %r2, %r2}, {%r2, %r2, %r2, %r2, %r2, %r2, %r2, %r2}, {%r24835, %r24836, %r24837, %r24838};
	bar.warp.sync 	-1;
	wmma.mma.sync.aligned.row.col.m16n16k16.f16.f16 {%r24843, %r24844, %r24845, %r24846}, {%r2, %r2, %r2, %r2, %r2, %r2, %r2, %r2}, {%r2, %r2, %r2, %r2, %r2, %r2, %r2, %r2}, {%r24839, %r24840, %r24841, %r24842};
	bar.warp.sync 	-1;
	wmma.mma.sync.aligned.row.col.m16n16k16.f16.f16 {%r24847, %r24848, %r24849, %r24850}, {%r2, %r2, %r2, %r2, %r2, %r2, %r2, %r2}, {%r2, %r2, %r2, %r2, %r2, %r2, %r2, %r2}, {%r24843, %r24844, %r24845, %r24846};
	bar.warp.sync 	-1;
	wmma.mma.sync.aligned.row.col.m16n16k16.f16.f16 {%r24851, %r24852, %r24853, %r24854}, {%r2, %r2, %r2, %r2, %r2, %r2, %r2, %r2}, {%r2, %r2, %r2, %r2, %r2, %r2, %r2, %r2}, {%r24847, %r24848, %r24849, %r24850};
	bar.warp.sync 	-1;
	wmma.mma.sync.aligned.row.col.m16n16k16.f16.f16 {%r24855, %r24856, %r24857, %r24858}, {%r2, %r2, %r2, %r2, %r2, %r2, %r2, %r2}, {%r2, %r2, %r2, %r2, %r2, %r2, %r2, %r2}, {%r24851, %r24852, %r24853, %r24854};
	bar.warp.sync 	-1;
	wmma.mma.sync.aligned.row.col.m16n16k16.f16.f16 {%r24859, %r24860, %r24861, %r24862}, {%r2, %r2, %r2, %r2, %r2, %r2, %r2, %r2}, {%r2, %r2, %r2, %r2, %r2, %r2, %r2, %r2}, {%r24855, %r24856, %r24857, %r24858};
	bar.warp.sync 	-1;
	wmma.mma.sync.aligned.row.col.m16n16k16.f16.f16 {%r24863, %r24864, %r24865, %r24866}, {%r2, %r2, %r2, %r2, %r2, %r2, %r2, %r2}, {%r2, %r2, %r2, %r2, %r2, %r2, %r2, %r2}, {%r24859, %r24860, %r24861, %r24862};
	bar.warp.sync 	-1;
	wmma.mma.sync.aligned.row.col.m16n16k16.f16.f16 {%r24867, %r24868, %r24869, %r24870}, {%r2, %r2, %r2, %r2, %r2, %r2, %r2, %r2}, {%r2, %r2, %r2, %r2, %r2, %r2, %r2, %r2}, {%r24863, %r24864, %r24865, %r24866};
	bar.warp.sync 	-1;
	wmma.mma.sync.aligned.row.col.m16n16k16.f16.f16 {%r24871, %r24872, %r24873, %r24874}, {%r2, %r2, %r2, %r2, %r2, %r2, %r2, %r2}, {%r2, %r2, %r2, %r2, %r2, %r2, %r2, %r2}, {%r24867, %r24868, %r24869, %r24870};
	bar.warp.sync 	-1;
	wmma.mma.sync.aligned.row.col.m16n16k16.f16.f16 {%r24875, %r24876, %r24877, %r24878}, {%r2, %r2, %r2, %r2, %r2, %r2, %r2, %r2}, {%r2, %r2, %r2, %r2, %r2, %r2, %r2, %r2}, {%r24871, %r24872, %r24873, %r24874};
	bar.warp.sync 	-1;
	wmma.mma.sync.aligned.row.col.m16n16k16.f16.f16 {%r24879, %r24880, %r24881, %r24882}, {%r2, %r2, %r2, %r2, %r2, %r2, %r2, %r2}, {%r2, %r2, %r2, %r2, %r2, %r2, %r2, %r2}, {%r24875, %r24876, %r24877, %r24878};
	bar.warp.sync 	-1;
	wmma.mma.sync.aligned.row.col.m16n16k16.f16.f16 {%r24883, %r24884, %r24885, %r24886}, {%r2, %r2, %r2, %r2, %r2, %r2, %r2, %r2}, {%r2, %r2, %r2, %r2, %r2, %r2, %r2, %r2}, {%r24879, %r24880, %r24881, %r24882};
	bar.warp.sync 	-1;
	wmma.mma.sync.aligned.row.col.m16n16k16.f16.f16 {%r24887, %r24888, %r24889, %r24890}, {%r2, %r2, %r2, %r2, %r2, %r2, %r2, %r2}, {%r2, %r2, %r2, %r2, %r2, %r2, %r2, %r2}, {%r24883, %r24884, %r24885, %r24886};
	bar.warp.sync 	-1;
	wmma.mma.sync.aligned.row.col.m16n16k16.f16.f16 {%r24891, %r24892, %r24893, %r24894}, {%r2, %r2, %r2, %r2, %r2, %r2, %r2, %r2}, {%r2, %r2, %r2, %r2, %r2, %r2, %r2, %r2}, {%r24887, %r24888, %r24889, %r24890};
	bar.warp.sync 	-1;
	wmma.mma.sync.aligned.row.col.m16n16k16.f16.f16 {%r24895, %r24896, %r24897, %r24898}, {%r2, %r2, %r2, %r2, %r2, %r2, %r2, %r2}, {%r2, %r2, %r2, %r2, %r2, %r2, %r2, %r2}, {%r24891, %r24892, %r24893, %r24894};
	bar.warp.sync 	-1;
	wmma.mma.sync.aligned.row.col.m16n16k16.f16.f16 {%r24899, %r24900, %r24901, %r24902}, {%r2, %r2, %r2, %r2, %r2, %r2, %r2, %r2}, {%r2, %r2, %r2, %r2, %r2, %r2, %r2, %r2}, {%r24895, %r24896, %r24897, %r24898};
	bar.warp.sync 	-1;
	wmma.mma.sync.aligned.row.col.m16n16k16.f16.f16 {%r24903, %r24904, %r24905, %r24906}, {%r2, %r2, %r2, %r2, %r2, %r2, %r2, %r2}, {%r2, %r2, %r2, %r2, %r2, %r2, %r2, %r2}, {%r24899, %r24900, %r24901, %r24902};
	bar.warp.sync 	-1;
	wmma.mma.sync.aligned.row.col.m16n16k16.f16.f16 {%r24907, %r24908, %r24909, %r24910}, {%r2, %r2, %r2, %r2, %r2, %r2, %r2, %r2}, {%r2, %r2, %r2, %r2, %r2, %r2, %r2, %r2}, {%r24903, %r24904, %r24905, %r24906};
	bar.warp.sync 	-1;
	wmma.mma.sync.aligned.row.col.m16n16k16.f16.f16 {%r24911, %r24912, %r24913, %r24914}, {%r2, %r2, %r2, %r2, %r2, %r2, %r2, %r2}, {%r2, %r2, %r2, %r2, %r2, %r2, %r2, %r2}, {%r24907, %r24908, %r24909, %r24910};
	bar.warp.sync 	-1;
	wmma.mma.sync.aligned.row.col.m16n16k16.f16.f16 {%r24915, %r24916, %r24917, %r24918}, {%r2, %r2, %r2, %r2, %r2, %r2, %r2, %r2}, {%r2, %r2, %r2, %r2, %r2, %r2, %r2, %r2}, {%r24911, %r24912, %r24913, %r24914};
	bar.warp.sync 	-1;
	wmma.mma.sync.aligned.row.col.m16n16k16.f16.f16 {%r24919, %r24920, %r24921, %r24922}, {%r2, %r2, %r2, %r2, %r2, %r2, %r2, %r2}, {%r2, %r2, %r2, %r2, %r2, %r2, %r2, %r2}, {%r24915, %r24916, %r24917, %r24918};
	bar.warp.sync 	-1;
	wmma.mma.sync.aligned.row.col.m16n16k16.f16.f16 {%r24923, %r24924, %r24925, %r24926}, {%r2, %r2, %r2, %r2, %r2, %r2, %r2, %r2}, {%r2, %r2, %r2, %r2, %r2, %r2, %r2, %r2}, {%r24919, %r24920, %r24921, %r24922};
	bar.warp.sync 	-1;
	wmma.mma.sync.aligned.row.col.m16n16k16.f16.f16 {%r24927, %r24928, %r24929, %r24930}, {%r2, %r2, %r2, %r2, %r2, %r2, %r2, %r2}, {%r2, %r2, %r2, %r2, %r2, %r2, %r2, %r2}, {%r24923, %r24924, %r24925, %r24926};
	bar.warp.sync 	-1;
	wmma.mma.sync.aligned.row.col.m16n16k16.f16.f16 {%r24931, %r24932, %r24933, %r24934}, {%r2, %r2, %r2, %r2, %r2, %r2, %r2, %r2}, {%r2, %r2, %r2, %r2, %r2, %r2, %r2, %r2}, {%r24927, %r24928, %r24929, %r24930};
	bar.warp.sync 	-1;
	wmma.mma.sync.aligned.row.col.m16n16k16.f16.f16 {%r24935, %r24936, %r24937, %r24938}, {%r2, %r2, %r2, %r2, %r2, %r2, %r2, %r2}, {%r2, %r2, %r2, %r2, %r2, %r2, %r2, %r2}, {%r24931, %r24932, %r24933, %r24934};
	bar.warp.sync 	-1;
	wmma.mma.sync.aligned.row.col.m16n16k16.f16.f16 {%r24939, %r24940, %r24941, %r24942}, {%r2, %r2, %r2, %r2, %r2, %r2, %r2, %r2}, {%r2, %r2, %r2, %r2, %r2, %r2, %r2, %r2}, {%r24935, %r24936, %r24937, %r24938};
	bar.warp.sync 	-1;
	wmma.mma.sync.aligned.row.col.m16n16k16.f16.f16 {%r24943, %r24944, %r24945, %r24946}, {%r2, %r2, %r2, %r2, %r2, %r2, %r2, %r2}, {%r2, %r2, %r2, %r2, %r2, %r2, %r2, %r2}, {%r24939, %r24940, %r24941, %r24942};
	bar.warp.sync 	-1;
	wmma.mma.sync.aligned.row.col.m16n16k16.f16.f16 {%r24947, %r24948, %r24949, %r24950}, {%r2, %r2, %r2, %r2, %r2, %r2, %r2, %r2}, {%r2, %r2, %r2, %r2, %r2, %r2, %r2, %r2}, {%r24943, %r24944, %r24945, %r24946};
	bar.warp.sync 	-1;
	wmma.mma.sync.aligned.row.col.m16n16k16.f16.f16 {%r24951, %r24952, %r24953, %r24954}, {%r2, %r2, %r2, %r2, %r2, %r2, %r2, %r2}, {%r2, %r2, %r2, %r2, %r2, %r2, %r2, %r2}, {%r24947, %r24948, %r24949, %r24950};
	bar.warp.sync 	-1;
	wmma.mma.sync.aligned.row.col.m16n16k16.f16.f16 {%r24955, %r24956, %r24957, %r24958}, {%r2, %r2, %r2, %r2, %r2, %r2, %r2, %r2}, {%r2, %r2, %r2, %r2, %r2, %r2, %r2, %r2}, {%r24951, %r24952, %r24953, %r24954};
	bar.warp.sync 	-1;
	wmma.mma.sync.aligned.row.col.m16n16k16.f16.f16 {%r24959, %r24960, %r24961, %r24962}, {%r2, %r2, %r2, %r2, %r2, %r2, %r2, %r2}, {%r2, %r2, %r2, %r2, %r2, %r2, %r2, %r2}, {%r24955, %r24956, %r24957, %r24958};
	bar.warp.sync 	-1;
	wmma.mma.sync.aligned.row.col.m16n16k16.f16.f16 {%r24963, %r24964, %r24965, %r24966}, {%r2, %r2, %r2, %r2, %r2, %r2, %r2, %r2}, {%r2, %r2, %r2, %r2, %r2, %r2, %r2, %r2}, {%r24959, %r24960, %r24961, %r24962};
	bar.warp.sync 	-1;
	wmma.mma.sync.aligned.row.col.m16n16k16.f16.f16 {%r24967, %r24968, %r24969, %r24970}, {%r2, %r2, %r2, %r2, %r2, %r2, %r2, %r2}, {%r2, %r2, %r2, %r2, %r2, %r2, %r2, %r2}, {%r24963, %r24964, %r24965, %r24966};
	bar.warp.sync 	-1;
	wmma.mma.sync.aligned.row.col.m16n16k16.f16.f16 {%r24971, %r24972, %r24973, %r24974}, {%r2, %r2, %r2, %r2, %r2, %r2, %r2, %r2}, {%r2, %r2, %r2, %r2, %r2, %r2, %r2, %r2}, {%r24967, %r24968, %r24969, %r24970};
	bar.warp.sync 	-1;
	wmma.mma.sync.aligned.row.col.m16n16k16.f16.f16 {%r24975, %r24976, %r24977, %r24978}, {%r2, %r2, %r2, %r2, %r2, %r2, %r2, %r2}, {%r2, %r2, %r2, %r2, %r2, %r2, %r2, %r2}, {%r24971, %r24972, %r24973, %r24974};
	bar.warp.sync 	-1;
	wmma.mma.sync.aligned.row.col.m16n16k16.f16.f16 {%r24979, %r24980, %r24981, %r24982}, {%r2, %r2, %r2, %r2, %r2, %r2, %r2, %r2}, {%r2, %r2, %r2, %r2, %r2, %r2, %r2, %r2}, {%r24975, %r24976, %r24977, %r24978};
	bar.warp.sync 	-1;
	wmma.mma.sync.aligned.row.col.m16n16k16.f16.f16 {%r24983, %r24984, %r24985, %r24986}, {%r2, %r2, %r2, %r2, %r2, %r2, %r2, %r2}, {%r2, %r2, %r2, %r2, %r2, %r2, %r2, %r2}, {%r24979, %r24980, %r24981, %r24982};
	bar.warp.sync 	-1;
	wmma.mma.sync.aligned.row.col.m16n16k16.f16.f16 {%r24987, %r24988, %r24989, %r24990}, {%r2, %r2, %r2, %r2, %r2, %r2, %r2, %r2}, {%r2, %r2, %r2, %r2, %r2, %r2, %r2, %r2}, {%r24983, %r24984, %r24985, %r24986};
	bar.warp.sync 	-1;
	wmma.mma.sync.aligned.row.col.m16n16k16.f16.f16 {%r24991, %r24992, %r24993, %r24994}, {%r2, %r2, %r2, %r2, %r2, %r2, %r2, %r2}, {%r2, %r2, %r2, %r2, %r2, %r2, %r2, %r2}, {%r24987, %r24988, %r24989, %r24990};
	bar.warp.sync 	-1;
	wmma.mma.sync.aligned.row.col.m16n16k16.f16.f16 {%r24995, %r24996, %r24997, %r24998}, {%r2, %r2, %r2, %r2, %r2, %r2, %r2, %r2}, {%r2, %r2, %r2, %r2, %r2, %r2, %r2, %r2}, {%r24991, %r24992, %r24993, %r24994};
	bar.warp.sync 	-1;
	wmma.mma.sync.aligned.row.col.m16n16k16.f16.f16 {%r24999, %r25000, %r25001, %r25002}, {%r2, %r2, %r2, %r2, %r2, %r2, %r2, %r2}, {%r2, %r2, %r2, %r2, %r2, %r2, %r2, %r2}, {%r24995, %r24996, %r24997, %r24998};
	bar.warp.sync 	-1;
	wmma.mma.sync.aligned.row.col.m16n16k16.f16.f16 {%r25003, %r25004, %r25005, %r25006}, {%r2, %r2, %r2, %r2, %r2, %r2, %r2, %r2}, {%r2, %r2, %r2, %r2, %r2, %r2, %r2, %r2}, {%r24999, %r25000, %r25001, %r25002};
	bar.warp.sync 	-1;
	wmma.mma.sync.aligned.row.col.m16n16k16.f16.f16 {%r25007, %r25008, %r25009, %r25010}, {%r2, %r2, %r2, %r2, %r2, %r2, %r2, %r2}, {%r2, %r2, %r2, %r2, %r2, %r2, %r2, %r2}, {%r25003, %r25004, %r25005, %r25006};
	bar.warp.sync 	-1;
	wmma.mma.sync.aligned.row.col.m16n16k16.f16.f16 {%r25011, %r25012, %r25013, %r25014}, {%r2, %r2, %r2, %r2, %r2, %r2, %r2, %r2}, {%r2, %r2, %r2, %r2, %r2, %r2, %r2, %r2}, {%r25007, %r25008, %r25009, %r25010};
	bar.warp.sync 	-1;
	wmma.mma.sync.aligned.row.col.m16n16k16.f16.f16 {%r25015, %r25016, %r25017, %r25018}, {%r2, %r2, %r2, %r2, %r2, %r2, %r2, %r2}, {%r2, %r2, %r2, %r2, %r2, %r2, %r2, %r2}, {%r25011, %r25012, %r25013, %r25014};
	bar.warp.sync 	-1;
	wmma.mma.sync.aligned.row.col.m16n16k16.f16.f16 {%r25019, %r25020, %r25021, %r25022}, {%r2, %r2, %r2, %r2, %r2, %r2, %r2, %r2}, {%r2, %r2, %r2, %r2, %r2, %r2, %r2, %r2}, {%r25015, %r25016, %r25017, %r25018};
	bar.warp.sync 	-1;
	wmma.mma.sync.aligned.row.col.m16n16k16.f16.f16 {%r25023, %r25024, %r25025, %r25026}, {%r2, %r2, %r2, %r2, %r2, %r2, %r2, %r2}, {%r2, %r2, %r2, %r2, %r2, %r2, %r2, %r2}, {%r25019, %r25020, %r25021, %r25022};
	bar.warp.sync 	-1;
	wmma.mma.sync.aligned.row.col.m16n16k16.f16.f16 {%r25027, %r25028, %r25029, %r25030}, {%r2, %r2, %r2, %r2, %r2, %r2, %r2, %r2}, {%r2, %r2, %r2, %r2, %r2, %r2, %r2, %r2}, {%r25023, %r25024, %r25025, %r25026};
	bar.warp.sync 	-1;
	wmma.mma.sync.aligned.row.col.m16n16k16.f16.f16 {%r25031, %r25032, %r25033, %r25034}, {%r2, %r2, %r2, %r2, %r2, %r2, %r2, %r2}, {%r2, %r2, %r2, %r2, %r2, %r2, %r2, %r2}, {%r25027, %r25028, %r25029, %r25030};
	bar.warp.sync 	-1;
	wmma.mma.sync.aligned.row.col.m16n16k16.f16.f16 {%r25035, %r25036, %r25037, %r25038}, {%r2, %r2, %r2, %r2, %r2, %r2, %r2, %r2}, {%r2, %r2, %r2, %r2, %r2, %r2, %r2, %r2}, {%r25031, %r25032, %r25033, %r25034};
	bar.warp.sync 	-1;
	wmma.mma.sync.aligned.row.col.m16n16k16.f16.f16 {%r25039, %r25040, %r25041, %r25042}, {%r2, %r2, %r2, %r2, %r2, %r2, %r2, %r2}, {%r2, %r2, %r2, %r2, %r2, %r2, %r2, %r2}, {%r25035, %r25036, %r25037, %r25038};
	bar.warp.sync 	-1;
	wmma.mma.sync.aligned.row.col.m16n16k16.f16.f16 {%r25043, %r25044, %r25045, %r25046}, {%r2, %r2, %r2, %r2, %r2, %r2, %r2, %r2}, {%r2, %r2, %r2, %r2, %r2, %r2, %r2, %r2}, {%r25039, %r25040, %r25041, %r25042};
	bar.warp.sync 	-1;
	wmma.mma.sync.aligned.row.col.m16n16k16.f16.f16 {%r25047, %r25048, %r25049, %r25050}, {%r2, %r2, %r2, %r2, %r2, %r2, %r2, %r2}, {%r2, %r2, %r2, %r2, %r2, %r2, %r2, %r2}, {%r25043, %r25044, %r25045, %r25046};
	bar.warp.sync 	-1;
	wmma.mma.sync.aligned.row.col.m16n16k16.f16.f16 {%r25051, %r25052, %r25053, %r25054}, {%r2, %r2, %r2, %r2, %r2, %r2, %r2, %r2}, {%r2, %r2, %r2, %r2, %r2, %r2, %r2, %r2}, {%r25047, %r25048, %r25049, %r25050};
	bar.warp.sync 	-1;
	wmma.mma.sync.aligned.row.col.m16n16k16.f16.f16 {%r25055, %r25056, %r25057, %r25058}, {%r2, %r2, %r2, %r2, %r2, %r2, %r2, %r2}, {%r2, %r2, %r2, %r2, %r2, %r2, %r2, %r2}, {%r25051, %r25052, %r25053, %r25054};
	bar.warp.sync 	-1;
	wmma.mma.sync.aligned.row.col.m16n16k16.f16.f16 {%r25059, %r25060, %r25061, %r25062}, {%r2, %r2, %r2, %r2, %r2, %r2, %r2, %r2}, {%r2, %r2, %r2, %r2, %r2, %r2, %r2, %r2}, {%r25055, %r25056, %r25057, %r25058};
	bar.warp.sync 	-1;
	wmma.mma.sync.aligned.row.col.m16n16k16.f16.f16 {%r25063, %r25064, %r25065, %r25066}, {%r2, %r2, %r2, %r2, %r2, %r2, %r2, %r2}, {%r2, %r2, %r2, %r2, %r2, %r2, %r2, %r2}, {%r25059, %r25060, %r25061, %r25062};
	bar.warp.sync 	-1;
	wmma.mma.sync.aligned.row.col.m16n16k16.f16.f16 {%r25067, %r25068, %r25069, %r25070}, {%r2, %r2, %r2, %r2, %r2, %r2, %r2, %r2}, {%r2, %r2, %r2, %r2, %r2, %r2, %r2, %r2}, {%r25063, %r25064, %r25065, %r25066};
	bar.warp.sync 	-1;
	wmma.mma.sync.aligned.row.col.m16n16k16.f16.f16 {%r25071, %r25072, %r25073, %r25074}, {%r2, %r2, %r2, %r2, %r2, %r2, %r2, %r2}, {%r2, %r2, %r2, %r2, %r2, %r2, %r2, %r2}, {%r25067, %r25068, %r25069, %r25070};
	bar.warp.sync 	-1;
	wmma.mma.sync.aligned.row.col.m16n16k16.f16.f16 {%r25075, %r25076, %r25077, %r25078}, {%r2, %r2, %r2, %r2, %r2, %r2, %r2, %r2}, {%r2, %r2, %r2, %r2, %r2, %r2, %r2, %r2}, {%r25071, %r25072, %r25073, %r25074};
	bar.warp.sync 	-1;
	wmma.mma.sync.aligned.row.col.m16n16k16.f16.f16 {%r25079, %r25080, %r25081, %r25082}, {%r2, %r2, %r2, %r2, %r2, %r2, %r2, %r2}, {%r2, %r2, %r2, %r2, %r2, %r2, %r2, %r2}, {%r25075, %r25076, %r25077, %r25078};
	bar.warp.sync 	-1;
	wmma.mma.sync.aligned.row.col.m16n16k16.f16.f16 {%r25083, %r25084, %r25085, %r25086}, {%r2, %r2, %r2, %r2, %r2, %r2, %r2, %r2}, {%r2, %r2, %r2, %r2, %r2, %r2, %r2, %r2}, {%r25079, %r25080, %r25081, %r25082};
	bar.warp.sync 	-1;
	wmma.mma.sync.aligned.row.col.m16n16k16.f16.f16 {%r25087, %r25088, %r25089, %r25090}, {%r2, %r2, %r2, %r2, %r2, %r2, %r2, %r2}, {%r2, %r2, %r2, %r2, %r2, %r2, %r2, %r2}, {%r25083, %r25084, %r25085, %r25086};
	bar.warp.sync 	-1;
	wmma.mma.sync.aligned.row.col.m16n16k16.f16.f16 {%r25091, %r25092, %r25093, %r25094}, {%r2, %r2, %r2, %r2, %r2, %r2, %r2, %r2}, {%r2, %r2, %r2, %r2, %r2, %r2, %r2, %r2}, {%r25087, %r25088, %r25089, %r25090};
	bar.warp.sync 	-1;
	wmma.mma.sync.aligned.row.col.m16n16k16.f16.f16 {%r25095, %r25096, %r25097, %r25098}, {%r2, %r2, %r2, %r2, %r2, %r2, %r2, %r2}, {%r2, %r2, %r2, %r2, %r2, %r2, %r2, %r2}, {%r25091, %r25092, %r25093, %r25094};
	bar.warp.sync 	-1;
	wmma.mma.sync.aligned.row.col.m16n16k16.f16.f16 {%r25099, %r25100, %r25101, %r25102}, {%r2, %r2, %r2, %r2, %r2, %r2, %r2, %r2}, {%r2, %r2, %r2, %r2, %r2, %r2, %r2, %r2}, {%r25095, %r25096, %r25097, %r25098};
	bar.warp.sync 	-1;
	wmma.mma.sync.aligned.row.col.m16n16k16.f16.f16 {%r25103, %r25104, %r25105, %r25106}, {%r2, %r2, %r2, %r2, %r2, %r2, %r2, %r2}, {%r2, %r2, %r2, %r2, %r2, %r2, %r2, %r2}, {%r25099, %r25100, %r25101, %r25102};
	bar.warp.sync 	-1;
	wmma.mma.sync.aligned.row.col.m16n16k16.f16.f16 {%r25107, %r25108, %r25109, %r25110}, {%r2, %r2, %r2, %r2, %r2, %r2, %r2, %r2}, {%r2, %r2, %r2, %r2, %r2, %r2, %r2, %r2}, {%r25103, %r25104, %r25105, %r25106};
	bar.warp.sync 	-1;
	wmma.mma.sync.aligned.row.col.m16n16k16.f16.f16 {%r25111, %r25112, %r25113, %r25114}, {%r2, %r2, %r2, %r2, %r2, %r2, %r2, %r2}, {%r2, %r2, %r2, %r2, %r2, %r2, %r2, %r2}, {%r25107, %r25108, %r25109, %r25110};
	bar.warp.sync 	-1;
	wmma.mma.sync.aligned.row.col.m16n16k16.f16.f16 {%r25115, %r25116, %r25117, %r25118}, {%r2, %r2, %r2, %r2, %r2, %r2, %r2, %r2}, {%r2, %r2, %r2, %r2, %r2, %r2, %r2, %r2}, {%r25111, %r25112, %r25113, %r25114};
	bar.warp.sync 	-1;
	wmma.mma.sync.aligned.row.col.m16n16k16.f16.f16 {%r25119, %r25120, %r25121, %r25122}, {%r2, %r2, %r2, %r2, %r2, %r2, %r2, %r2}, {%r2, %r2, %r2, %r2, %r2, %r2, %r2, %r2}, {%r25115, %r25116, %r25117, %r25118};
	bar.warp.sync 	-1;
	wmma.mma.sync.aligned.row.col.m16n16k16.f16.f16 {%r25123, %r25124, %r25125, %r25126}, {%r2, %r2, %r2, %r2, %r2, %r2, %r2, %r2}, {%r2, %r2, %r2, %r2, %r2, %r2, %r2, %r2}, {%r25119, %r25120, %r25121, %r25122};
	bar.warp.sync 	-1;
	wmma.mma.sync.aligned.row.col.m16n16k16.f16.f16 {%r25127, %r25128, %r25129, %r25130}, {%r2, %r2, %r2, %r2, %r2, %r2, %r2, %r2}, {%r2, %r2, %r2, %r2, %r2, %r2, %r2, %r2}, {%r25123, %r25124, %r25125, %r25126};
	bar.warp.sync 	-1;
	wmma.mma.sync.aligned.row.col.m16n16k16.f16.f16 {%r25131, %r25132, %r25133, %r25134}, {%r2, %r2, %r2, %r2, %r2, %r2, %r2, %r2}, {%r2, %r2, %r2, %r2, %r2, %r2, %r2, %r2}, {%r25127, %r25128, %r25129, %r25130};
	bar.warp.sync 	-1;
	wmma.mma.sync.aligned.row.col.m16n16k16.f16.f16 {%r25135, %r25136, %r25137, %r25138}, {%r2, %r2, %r2, %r2, %r2, %r2, %r2, %r2}, {%r2, %r2, %r2, %r2, %r2, %r2, %r2, %r2}, {%r25131, %r25132, %r25133, %r25134};
	bar.warp.sync 	-1;
	wmma.mma.sync.aligned.row.col.m16n16k16.f16.f16 {%r25139, %r25140, %r25141, %r25142}, {%r2, %r2, %r2, %r2, %r2, %r2, %r2, %r2}, {%r2, %r2, %r2, %r2, %r2, %r2, %r2, %r2}, {%r25135, %r25136, %r25137, %r25138};
	bar.warp.sync 	-1;
	wmma.mma.sync.aligned.row.col.m16n16k16.f16.f16 {%r25143, %r25144, %r25145, %r25146}, {%r2, %r2, %r2, %r2, %r2, %r2, %r2, %r2}, {%r2, %r2, %r2, %r2, %r2, %r2, %r2, %r2}, {%r25139, %r25140, %r25141, %r25142};
	bar.warp.sync 	-1;
	wmma.mma.sync.aligned.row.col.m16n16k16.f16.f16 {%r25147, %r25148, %r25149, %r25150}, {%r2, %r2, %r2, %r2, %r2, %r2, %r2, %r2}, {%r2, %r2, %r2, %r2, %r2, %r2, %r2, %r2}, {%r25143, %r25144, %r25145, %r25146};
	bar.warp.sync 	-1;
	wmma.mma.sync.aligned.row.col.m16n16k16.f16.f16 {%r25151, %r25152, %r25153, %r25154}, {%r2, %r2, %r2, %r2, %r2, %r2, %r2, %r2}, {%r2, %r2, %r2, %r2, %r2, %r2, %r2, %r2}, {%r25147, %r25148, %r25149, %r25150};
	bar.warp.sync 	-1;
	wmma.mma.sync.aligned.row.col.m16n16k16.f16.f16 {%r25155, %r25156, %r25157, %r25158}, {%r2, %r2, %r2, %r2, %r2, %r2, %r2, %r2}, {%r2, %r2, %r2, %r2, %r2, %r2, %r2, %r2}, {%r25151, %r25152, %r25153, %r25154};
	bar.warp.sync 	-1;
	wmma.mma.sync.aligned.row.col.m16n16k16.f16.f16 {%r25159, %r25160, %r25161, %r25162}, {%r2, %r2, %r2, %r2, %r2, %r2, %r2, %r2}, {%r2, %r2, %r2, %r2, %r2, %r2, %r2, %r2}, {%r25155, %r25156, %r25157, %r25158};
	bar.warp.sync 	-1;
	wmma.mma.sync.aligned.row.col.m16n16k16.f16.f16 {%r25163, %r25164, %r25165, %r25166}, {%r2, %r2, %r2, %r2, %r2, %r2, %r2, %r2}, {%r2, %r2, %r2, %r2, %r2, %r2, %r2, %r2}, {%r25159, %r25160, %r25161, %r25162};
	bar.warp.sync 	-1;
	wmma.mma.sync.aligned.row.col.m16n16k16.f16.f16 {%r25167, %r25168, %r25169, %r25170}, {%r2, %r2, %r2, %r2, %r2, %r2, %r2, %r2}, {%r2, %r2, %r2, %r2, %r2, %r2, %r2, %r2}, {%r25163, %r25164, %r25165, %r25166};
	bar.warp.sync 	-1;
	wmma.mma.sync.aligned.row.col.m16n16k16.f16.f16 {%r25171, %r25172, %r25173, %r25174}, {%r2, %r2, %r2, %r2, %r2, %r2, %r2, %r2}, {%r2, %r2, %r2, %r2, %r2, %r2, %r2, %r2}, {%r25167, %r25168, %r25169, %r25170};
	bar.warp.sync 	-1;
	wmma.mma.sync.aligned.row.col.m16n16k16.f16.f16 {%r25175, %r25176, %r25177, %r25178}, {%r2, %r2, %r2, %r2, %r2, %r2, %r2, %r2}, {%r2, %r2, %r2, %r2, %r2, %r2, %r2, %r2}, {%r25171, %r25172, %r25173, %r25174};
	bar.warp.sync 	-1;
	wmma.mma.sync.aligned.row.col.m16n16k16.f16.f16 {%r25179, %r25180, %r25181, %r25182}, {%r2, %r2, %r2, %r2, %r2, %r2, %r2, %r2}, {%r2, %r2, %r2, %r2, %r2, %r2, %r2, %r2}, {%r25175, %r25176, %r25177, %r25178};
	bar.warp.sync 	-1;
	wmma.mma.sync.aligned.row.col.m16n16k16.f16.f16 {%r25183, %r25184, %r25185, %r25186}, {%r2, %r2, %r2, %r2, %r2, %r2, %r2, %r2}, {%r2, %r2, %r2, %r2, %r2, %r2, %r2, %r2}, {%r25179, %r25180, %r25181, %r25182};
	bar.warp.sync 	-1;
	wmma.mma.sync.aligned.row.col.m16n16k16.f16.f16 {%r25187, %r25188, %r25189, %r25190}, {%r2, %r2, %r2, %r2, %r2, %r2, %r2, %r2}, {%r2, %r2, %r2, %r2, %r2, %r2, %r2, %r2}, {%r25183, %r25184, %r25185, %r25186};
	bar.warp.sync 	-1;
	wmma.mma.sync.aligned.row.col.m16n16k16.f16.f16 {%r25191, %r25192, %r25193, %r25194}, {%r2, %r2, %r2, %r2, %r2, %r2, %r2, %r2}, {%r2, %r2, %r2, %r2, %r2, %r2, %r2, %r2}, {%r25187, %r25188, %r25189, %r25190};
	bar.warp.sync 	-1;
	wmma.mma.sync.aligned.row.col.m16n16k16.f16.f16 {%r25195, %r25196, %r25197, %r25198}, {%r2, %r2, %r2, %r2, %r2, %r2, %r2, %r2}, {%r2, %r2, %r2, %r2, %r2, %r2, %r2, %r2}, {%r25191, %r25192, %r25193, %r25194};
	bar.warp.sync 	-1;
	wmma.mma.sync.aligned.row.col.m16n16k16.f16.f16 {%r25199, %r25200, %r25201, %r25202}, {%r2, %r2, %r2, %r2, %r2, %r2, %r2, %r2}, {%r2, %r2, %r2, %r2, %r2, %r2, %r2, %r2}, {%r25195, %r25196, %r25197, %r25198};
	bar.warp.sync 	-1;
	wmma.mma.sync.aligned.row.col.m16n16k16.f16.f16 {%r25203, %r25204, %r25205, %r25206}, {%r2, %r2, %r2, %r2, %r2, %r2, %r2, %r2}, {%r2, %r2, %r2, %r2, %r2, %r2, %r2, %r2}, {%r25199, %r25200, %r25201, %r25202};
	bar.warp.sync 	-1;
	wmma.mma.sync.aligned.row.col.m16n16k16.f16.f16 {%r25207, %r25208, %r25209, %r25210}, {%r2, %r2, %r2, %r2, %r2, %r2, %r2, %r2}, {%r2, %r2, %r2, %r2, %r2, %r2, %r2, %r2}, {%r25203, %r25204, %r25205, %r25206};
	bar.warp.sync 	-1;
	wmma.mma.sync.aligned.row.col.m16n16k16.f16.f16 {%r25211, %r25212, %r25213, %r25214}, {%r2, %r2, %r2, %r2, %r2, %r2, %r2, %r2}, {%r2, %r2, %r2, %r2, %r2, %r2, %r2, %r2}, {%r25207, %r25208, %r25209, %r25210};
	bar.warp.sync 	-1;
	wmma.mma.sync.aligned.row.col.m16n16k16.f16.f16 {%r25215, %r25216, %r25217, %r25218}, {%r2, %r2, %r2, %r2, %r2, %r2, %r2, %r2}, {%r2, %r2, %r2, %r2, %r2, %r2, %r2, %r2}, {%r25211, %r25212, %r25213, %r25214};
	bar.warp.sync 	-1;
	wmma.mma.sync.aligned.row.col.m16n16k16.f16.f16 {%r25219, %r25220, %r25221, %r25222}, {%r2, %r2, %r2, %r2, %r2, %r2, %r2, %r2}, {%r2, %r2, %r2, %r2, %r2, %r2, %r2, %r2}, {%r25215, %r25216, %r25217, %r25218};
	bar.warp.sync 	-1;
	wmma.mma.sync.aligned.row.col.m16n16k16.f16.f16 {%r25223, %r25224, %r25225, %r25226}, {%r2, %r2, %r2, %r2, %r2, %r2, %r2, %r2}, {%r2, %r2, %r2, %r2, %r2, %r2, %r2, %r2}, {%r25219, %r25220, %r25221, %r25222};
	bar.warp.sync 	-1;
	wmma.mma.sync.aligned.row.col.m16n16k16.f16.f16 {%r25227, %r25228, %r25229, %r25230}, {%r2, %r2, %r2, %r2, %r2, %r2, %r2, %r2}, {%r2, %r2, %r2, %r2, %r2, %r2, %r2, %r2}, {%r25223, %r25224, %r25225, %r25226};
	bar.warp.sync 	-1;
	wmma.mma.sync.aligned.row.col.m16n16k16.f16.f16 {%r25231, %r25232, %r25233, %r25234}, {%r2, %r2, %r2, %r2, %r2, %r2, %r2, %r2}, {%r2, %r2, %r2, %r2, %r2, %r2, %r2, %r2}, {%r25227, %r25228, %r25229, %r25230};
	bar.warp.sync 	-1;
	wmma.mma.sync.aligned.row.col.m16n16k16.f16.f16 {%r25235, %r25236, %r25237, %r25238}, {%r2, %r2, %r2, %r2, %r2, %r2, %r2, %r2}, {%r2, %r2, %r2, %r2, %r2, %r2, %r2, %r2}, {%r25231, %r25232, %r25233, %r25234};
	bar.warp.sync 	-1;
	wmma.mma.sync.aligned.row.col.m16n16k16.f16.f16 {%r25239, %r25240, %r25241, %r25242}, {%r2, %r2, %r2, %r2, %r2, %r2, %r2, %r2}, {%r2, %r2, %r2, %r2, %r2, %r2, %r2, %r2}, {%r25235, %r25236, %r25237, %r25238};
	bar.warp.sync 	-1;
	wmma.mma.sync.aligned.row.col.m16n16k16.f16.f16 {%r25243, %r25244, %r25245, %r25246}, {%r2, %r2, %r2, %r2, %r2, %r2, %r2, %r2}, {%r2, %r2, %r2, %r2, %r2, %r2, %r2, %r2}, {%r25239, %r25240, %r25241, %r25242};
	bar.warp.sync 	-1;
	wmma.mma.sync.aligned.row.col.m16n16k16.f16.f16 {%r25247, %r25248, %r25249, %r25250}, {%r2, %r2, %r2, %r2, %r2, %r2, %r2, %r2}, {%r2, %r2, %r2, %r2, %r2, %r2, %r2, %r2}, {%r25243, %r25244, %r25245, %r25246};
	bar.warp.sync 	-1;
	wmma.mma.sync.aligned.row.col.m16n16k16.f16.f16 {%r25251, %r25252, %r25253, %r25254}, {%r2, %r2, %r2, %r2, %r2, %r2, %r2, %r2}, {%r2, %r2, %r2, %r2, %r2, %r2, %r2, %r2}, {%r25247, %r25248, %r25249, %r25250};
	bar.warp.sync 	-1;
	wmma.mma.sync.aligned.row.col.m16n16k16.f16.f16 {%r25255, %r25256, %r25257, %r25258}, {%r2, %r2, %r2, %r2, %r2, %r2, %r2, %r2}, {%r2, %r2, %r2, %r2, %r2, %r2, %r2, %r2}, {%r25251, %r25252, %r25253, %r25254};
	bar.warp.sync 	-1;
	wmma.mma.sync.aligned.row.col.m16n16k16.f16.f16 {%r25259, %r25260, %r25261, %r25262}, {%r2, %r2, %r2, %r2, %r2, %r2, %r2, %r2}, {%r2, %r2, %r2, %r2, %r2, %r2, %r2, %r2}, {%r25255, %r25256, %r25257, %r25258};
	bar.warp.sync 	-1;
	wmma.mma.sync.aligned.row.col.m16n16k16.f16.f16 {%r25263, %r25264, %r25265, %r25266}, {%r2, %r2, %r2, %r2, %r2, %r2, %r2, %r2}, {%r2, %r2, %r2, %r2, %r2, %r2, %r2, %r2}, {%r25259, %r25260, %r25261, %r25262};
	bar.warp.sync 	-1;
	wmma.mma.sync.aligned.row.col.m16n16k16.f16.f16 {%r25267, %r25268, %r25269, %r25270}, {%r2, %r2, %r2, %r2, %r2, %r2, %r2, %r2}, {%r2, %r2, %r2, %r2, %r2, %r2, %r2, %r2}, {%r25263, %r25264, %r25265, %r25266};
	bar.warp.sync 	-1;
	wmma.mma.sync.aligned.row.col.m16n16k16.f16.f16 {%r25271, %r25272, %r25273, %r25274}, {%r2, %r2, %r2, %r2, %r2, %r2, %r2, %r2}, {%r2, %r2, %r2, %r2, %r2, %r2, %r2, %r2}, {%r25267, %r25268, %r25269, %r25270};
	bar.warp.sync 	-1;
	wmma.mma.sync.aligned.row.col.m16n16k16.f16.f16 {%r25275, %r25276, %r25277, %r25278}, {%r2, %r2, %r2, %r2, %r2, %r2, %r2, %r2}, {%r2, %r2, %r2, %r2, %r2, %r2, %r2, %r2}, {%r25271, %r25272, %r25273, %r25274};
	bar.warp.sync 	-1;
	wmma.mma.sync.aligned.row.col.m16n16k16.f16.f16 {%r25279, %r25280, %r25281, %r25282}, {%r2, %r2, %r2, %r2, %r2, %r2, %r2, %r2}, {%r2, %r2, %r2, %r2, %r2, %r2, %r2, %r2}, {%r25275, %r25276, %r25277, %r25278};
	bar.warp.sync 	-1;
	wmma.mma.sync.aligned.row.col.m16n16k16.f16.f16 {%r25283, %r25284, %r25285, %r25286}, {%r2, %r2, %r2, %r2, %r2, %r2, %r2, %r2}, {%r2, %r2, %r2, %r2, %r2, %r2, %r2, %r2}, {%r25279, %r25280, %r25281, %r25282};
	bar.warp.sync 	-1;
	wmma.mma.sync.aligned.row.col.m16n16k16.f16.f16 {%r25287, %r25288, %r25289, %r25290}, {%r2, %r2, %r2, %r2, %r2, %r2, %r2, %r2}, {%r2, %r2, %r2, %r2, %r2, %r2, %r2, %r2}, {%r25283, %r25284, %r25285, %r25286};
	bar.warp.sync 	-1;
	wmma.mma.sync.aligned.row.col.m16n16k16.f16.f16 {%r25291, %r25292, %r25293, %r25294}, {%r2, %r2, %r2, %r2, %r2, %r2, %r2, %r2}, {%r2, %r2, %r2, %r2, %r2, %r2, %r2, %r2}, {%r25287, %r25288, %r25289, %r25290};
	bar.warp.sync 	-1;
	wmma.mma.sync.aligned.row.col.m16n16k16.f16.f16 {%r25295, %r25296, %r25297, %r25298}, {%r2, %r2, %r2, %r2, %r2, %r2, %r2, %r2}, {%r2, %r2, %r2, %r2, %r2, %r2, %r2, %r2}, {%r25291, %r25292, %r25293, %r25294};
	bar.warp.sync 	-1;
	wmma.mma.sync.aligned.row.col.m16n16k16.f16.f16 {%r25299, %r25300, %r25301, %r25302}, {%r2, %r2, %r2, %r2, %r2, %r2, %r2, %r2}, {%r2, %r2, %r2, %r2, %r2, %r2, %r2, %r2}, {%r25295, %r25296, %r25297, %r25298};
	bar.warp.sync 	-1;
	wmma.mma.sync.aligned.row.col.m16n16k16.f16.f16 {%r25303, %r25304, %r25305, %r25306}, {%r2, %r2, %r2, %r2, %r2, %r2, %r2, %r2}, {%r2, %r2, %r2, %r2, %r2, %r2, %r2, %r2}, {%r25299, %r25300, %r25301, %r25302};
	bar.warp.sync 	-1;
	wmma.mma.sync.aligned.row.col.m16n16k16.f16.f16 {%r25307, %r25308, %r25309, %r25310}, {%r2, %r2, %r2, %r2, %r2, %r2, %r2, %r2}, {%r2, %r2, %r2, %r2, %r2, %r2, %r2, %r2}, {%r25303, %r25304, %r25305, %r25306};
	bar.warp.sync 	-1;
	wmma.mma.sync.aligned.row.col.m16n16k16.f16.f16 {%r25311, %r25312, %r25313, %r25314}, {%r2, %r2, %r2, %r2, %r2, %r2, %r2, %r2}, {%r2, %r2, %r2, %r2, %r2, %r2, %r2, %r2}, {%r25307, %r25308, %r25309, %r25310};
	bar.warp.sync 	-1;
	wmma.mma.sync.aligned.row.col.m16n16k16.f16.f16 {%r25315, %r25316, %r25317, %r25318}, {%r2, %r2, %r2, %r2, %r2, %r2, %r2, %r2}, {%r2, %r2, %r2, %r2, %r2, %r2, %r2, %r2}, {%r25311, %r25312, %r25313, %r25314};
	bar.warp.sync 	-1;
	wmma.mma.sync.aligned.row.col.m16n16k16.f16.f16 {%r25319, %r25320, %r25321, %r25322}, {%r2, %r2, %r2, %r2, %r2, %r2, %r2, %r2}, {%r2, %r2, %r2, %r2, %r2, %r2, %r2, %r2}, {%r25315, %r25316, %r25317, %r25318};
	bar.warp.sync 	-1;
	wmma.mma.sync.aligned.row.col.m16n16k16.f16.f16 {%r25323, %r25324, %r25325, %r25326}, {%r2, %r2, %r2, %r2, %r2, %r2, %r2, %r2}, {%r2, %r2, %r2, %r2, %r2, %r2, %r2, %r2}, {%r25319, %r25320, %r25321, %r25322};
	bar.warp.sync 	-1;
	wmma.mma.sync.aligned.row.col.m16n16k16.f16.f16 {%r25327, %r25328, %r25329, %r25330}, {%r2, %r2, %r2, %r2, %r2, %r2, %r2, %r2}, {%r2, %r2, %r2, %r2, %r2, %r2, %r2, %r2}, {%r25323, %r25324, %r25325, %r25326};
	bar.warp.sync 	-1;
	wmma.mma.sync.aligned.row.col.m16n16k16.f16.f16 {%r25331, %r25332, %r25333, %r25334}, {%r2, %r2, %r2, %r2, %r2, %r2, %r2, %r2}, {%r2, %r2, %r2, %r2, %r2, %r2, %r2, %r2}, {%r25327, %r25328, %r25329, %r25330};
	bar.warp.sync 	-1;
	wmma.mma.sync.aligned.row.col.m16n16k16.f16.f16 {%r25335, %r25336, %r25337, %r25338}, {%r2, %r2, %r2, %r2, %r2, %r2, %r2, %r2}, {%r2, %r2, %r2, %r2, %r2, %r2, %r2, %r2}, {%r25331, %r25332, %r25333, %r25334};
	bar.warp.sync 	-1;
	wmma.mma.sync.aligned.row.col.m16n16k16.f16.f16 {%r25339, %r25340, %r25341, %r25342}, {%r2, %r2, %r2, %r2, %r2, %r2, %r2, %r2}, {%r2, %r2, %r2, %r2, %r2, %r2, %r2, %r2}, {%r25335, %r25336, %r25337, %r25338};
	bar.warp.sync 	-1;
	wmma.mma.sync.aligned.row.col.m16n16k16.f16.f16 {%r25343, %r25344, %r25345, %r25346}, {%r2, %r2, %r2, %r2, %r2, %r2, %r2, %r2}, {%r2, %r2, %r2, %r2, %r2, %r2, %r2, %r2}, {%r25339, %r25340, %r25341, %r25342};
	bar.warp.sync 	-1;
	wmma.mma.sync.aligned.row.col.m16n16k16.f16.f16 {%r25347, %r25348, %r25349, %r25350}, {%r2, %r2, %r2, %r2, %r2, %r2, %r2, %r2}, {%r2, %r2, %r2, %r2, %r2, %r2, %r2, %r2}, {%r25343, %r25344, %r25345, %r25346};
	bar.warp.sync 	-1;
	wmma.mma.sync.aligned.row.col.m16n16k16.f16.f16 {%r25351, %r25352, %r25353, %r25354}, {%r2, %r2, %r2, %r2, %r2, %r2, %r2, %r2}, {%r2, %r2, %r2, %r2, %r2, %r2, %r2, %r2}, {%r25347, %r25348, %r25349, %r25350};
	bar.warp.sync 	-1;
	wmma.mma.sync.aligned.row.col.m16n16k16.f16.f16 {%r25355, %r25356, %r25357, %r25358}, {%r2, %r2, %r2, %r2, %r2, %r2, %r2, %r2}, {%r2, %r2, %r2, %r2, %r2, %r2, %r2, %r2}, {%r25351, %r25352, %r25353, %r25354};
	bar.warp.sync 	-1;
	wmma.mma.sync.aligned.row.col.m16n16k16.f16.f16 {%r25359, %r25360, %r25361, %r25362}, {%r2, %r2, %r2, %r2, %r2, %r2, %r2, %r2}, {%r2, %r2, %r2, %r2, %r2, %r2, %r2, %r2}, {%r25355, %r25356, %r25357, %r25358};
	bar.warp.sync 	-1;
	wmma.mma.sync.aligned.row.col.m16n16k16.f16.f16 {%r25363, %r25364, %r25365, %r25366}, {%r2, %r2, %r2, %r2, %r2, %r2, %r2, %r2}, {%r2, %r2, %r2, %r2, %r2, %r2, %r2, %r2}, {%r25359, %r25360, %r25361, %r25362};
	bar.warp.sync 	-1;
	wmma.mma.sync.aligned.row.col.m16n16k16.f16.f16 {%r25367, %r25368, %r25369, %r25370}, {%r2, %r2, %r2, %r2, %r2, %r2, %r2, %r2}, {%r2, %r2, %r2, %r2, %r2, %r2, %r2, %r2}, {%r25363, %r25364, %r25365, %r25366};
	bar.warp.sync 	-1;
	wmma.mma.sync.aligned.row.col.m16n16k16.f16.f16 {%r25371, %r25372, %r25373, %r25374}, {%r2, %r2, %r2, %r2, %r2, %r2, %r2, %r2}, {%r2, %r2, %r2, %r2, %r2, %r2, %r2, %r2}, {%r25367, %r25368, %r25369, %r25370};
	bar.warp.sync 	-1;
	wmma.mma.sync.aligned.row.col.m16n16k16.f16.f16 {%r25375, %r25376, %r25377, %r25378}, {%r2, %r2, %r2, %r2, %r2, %r2, %r2, %r2}, {%r2, %r2, %r2, %r2, %r2, %r2, %r2, %r2}, {%r25371, %r25372, %r25373, %r25374};
	bar.warp.sync 	-1;
	wmma.mma.sync.aligned.row.col.m16n16k16.f16.f16 {%r25379, %r25380, %r25381, %r25382}, {%r2, %r2, %r2, %r2, %r2, %r2, %r2, %r2}, {%r2, %r2, %r2, %r2, %r2, %r2, %r2, %r2}, {%r25375, %r25376, %r25377, %r25378};
	bar.warp.sync 	-1;
	wmma.mma.sync.aligned.row.col.m16n16k16.f16.f16 {%r25383, %r25384, %r25385, %r25386}, {%r2, %r2, %r2, %r2, %r2, %r2, %r2, %r2}, {%r2, %r2, %r2, %r2, %r2, %r2, %r2, %r2}, {%r25379, %r25380, %r25381, %r25382};
	bar.warp.sync 	-1;
	wmma.mma.sync.aligned.row.col.m16n16k16.f16.f16 {%r25387, %r25388, %r25389, %r25390}, {%r2, %r2, %r2, %r2, %r2, %r2, %r2, %r2}, {%r2, %r2, %r2, %r2, %r2, %r2, %r2, %r2}, {%r25383, %r25384, %r25385, %r25386};
	bar.warp.sync 	-1;
	wmma.mma.sync.aligned.row.col.m16n16k16.f16.f16 {%r25391, %r25392, %r25393, %r25394}, {%r2, %r2, %r2, %r2, %r2, %r2, %r2, %r2}, {%r2, %r2, %r2, %r2, %r2, %r2, %r2, %r2}, {%r25387, %r25388, %r25389, %r25390};
	bar.warp.sync 	-1;
	wmma.mma.sync.aligned.row.col.m16n16k16.f16.f16 {%r25395, %r25396, %r25397, %r25398}, {%r2, %r2, %r2, %r2, %r2, %r2, %r2, %r2}, {%r2, %r2, %r2, %r2, %r2, %r2, %r2, %r2}, {%r25391, %r25392, %r25393, %r25394};
	bar.warp.sync 	-1;
	wmma.mma.sync.aligned.row.col.m16n16k16.f16.f16 {%r25399, %r25400, %r25401, %r25402}, {%r2, %r2, %r2, %r2, %r2, %r2, %r2, %r2}, {%r2, %r2, %r2, %r2, %r2, %r2, %r2, %r2}, {%r25395, %r25396, %r25397, %r25398};
	bar.warp.sync 	-1;
	wmma.mma.sync.aligned.row.col.m16n16k16.f16.f16 {%r25403, %r25404, %r25405, %r25406}, {%r2, %r2, %r2, %r2, %r2, %r2, %r2, %r2}, {%r2, %r2, %r2, %r2, %r2, %r2, %r2, %r2}, {%r25399, %r25400, %r25401, %r25402};
	bar.warp.sync 	-1;
	wmma.mma.sync.aligned.row.col.m16n16k16.f16.f16 {%r25407, %r25408, %r25409, %r25410}, {%r2, %r2, %r2, %r2, %r2, %r2, %r2, %r2}, {%r2, %r2, %r2, %r2, %r2, %r2, %r2, %r2}, {%r25403, %r25404, %r25405, %r25406};
	bar.warp.sync 	-1;
	wmma.mma.sync.aligned.row.col.m16n16k16.f16.f16 {%r25411, %r25412, %r25413, %r25414}, {%r2, %r2, %r2, %r2, %r2, %r2, %r2, %r2}, {%r2, %r2, %r2, %r2, %r2, %r2, %r2, %r2}, {%r25407, %r25408, %r25409, %r25410};
	bar.warp.sync 	-1;
	wmma.mma.sync.aligned.row.col.m16n16k16.f16.f16 {%r25415, %r25416, %r25417, %r25418}, {%r2, %r2, %r2, %r2, %r2, %r2, %r2, %r2}, {%r2, %r2, %r2, %r2, %r2, %r2, %r2, %r2}, {%r25411, %r25412, %r25413, %r25414};
	bar.warp.sync 	-1;
	wmma.mma.sync.aligned.row.col.m16n16k16.f16.f16 {%r25419, %r25420, %r25421, %r25422}, {%r2, %r2, %r2, %r2, %r2, %r2, %r2, %r2}, {%r2, %r2, %r2, %r2, %r2, %r2, %r2, %r2}, {%r25415, %r25416, %r25417, %r25418};
	bar.warp.sync 	-1;
	wmma.mma.sync.aligned.row.col.m16n16k16.f16.f16 {%r25423, %r25424, %r25425, %r25426}, {%r2, %r2, %r2, %r2, %r2, %r2, %r2, %r2}, {%r2, %r2, %r2, %r2, %r2, %r2, %r2, %r2}, {%r25419, %r25420, %r25421, %r25422};
	bar.warp.sync 	-1;
	wmma.mma.sync.aligned.row.col.m16n16k16.f16.f16 {%r25427, %r25428, %r25429, %r25430}, {%r2, %r2, %r2, %r2, %r2, %r2, %r2, %r2}, {%r2, %r2, %r2, %r2, %r2, %r2, %r2, %r2}, {%r25423, %r25424, %r25425, %r25426};
	bar.warp.sync 	-1;
	wmma.mma.sync.aligned.row.col.m16n16k16.f16.f16 {%r25431, %r25432, %r25433, %r25434}, {%r2, %r2, %r2, %r2, %r2, %r2, %r2, %r2}, {%r2, %r2, %r2, %r2, %r2, %r2, %r2, %r2}, {%r25427, %r25428, %r25429, %r25430};
	bar.warp.sync 	-1;
	wmma.mma.sync.aligned.row.col.m16n16k16.f16.f16 {%r25435, %r25436, %r25437, %r25438}, {%r2, %r2, %r2, %r2, %r2, %r2, %r2, %r2}, {%r2, %r2, %r2, %r2, %r2, %r2, %r2, %r2}, {%r25431, %r25432, %r25433, %r25434};
	bar.warp.sync 	-1;
	wmma.mma.sync.aligned.row.col.m16n16k16.f16.f16 {%r25439, %r25440, %r25441, %r25442}, {%r2, %r2, %r2, %r2, %r2, %r2, %r2, %r2}, {%r2, %r2, %r2, %r2, %r2, %r2, %r2, %r2}, {%r25435, %r25436, %r25437, %r25438};
	bar.warp.sync 	-1;
	wmma.mma.sync.aligned.row.col.m16n16k16.f16.f16 {%r25443, %r25444, %r25445, %r25446}, {%r2, %r2, %r2, %r2, %r2, %r2, %r2, %r2}, {%r2, %r2, %r2, %r2, %r2, %r2, %r2, %r2}, {%r25439, %r25440, %r25441, %r25442};
	bar.warp.sync 	-1;
	wmma.mma.sync.aligned.row.col.m16n16k16.f16.f16 {%r25447, %r25448, %r25449, %r25450}, {%r2, %r2, %r2, %r2, %r2, %r2, %r2, %r2}, {%r2, %r2, %r2, %r2, %r2, %r2, %r2, %r2}, {%r25443, %r25444, %r25445, %r25446};
	bar.warp.sync 	-1;
	wmma.mma.sync.aligned.row.col.m16n16k16.f16.f16 {%r25451, %r25452, %r25453, %r25454}, {%r2, %r2, %r2, %r2, %r2, %r2, %r2, %r2}, {%r2, %r2, %r2, %r2, %r2, %r2, %r2, %r2}, {%r25447, %r25448, %r25449, %r25450};
	bar.warp.sync 	-1;
	wmma.mma.sync.aligned.row.col.m16n16k16.f16.f16 {%r25455, %r25456, %r25457, %r25458}, {%r2, %r2, %r2, %r2, %r2, %r2, %r2, %r2}, {%r2, %r2, %r2, %r2, %r2, %r2, %r2, %r2}, {%r25451, %r25452, %r25453, %r25454};
	bar.warp.sync 	-1;
	wmma.mma.sync.aligned.row.col.m16n16k16.f16.f16 {%r25459, %r25460, %r25461, %r25462}, {%r2, %r2, %r2, %r2, %r2, %r2, %r2, %r2}, {%r2, %r2, %r2, %r2, %r2, %r2, %r2, %r2}, {%r25455, %r25456, %r25457, %r25458};
	bar.warp.sync 	-1;
	wmma.mma.sync.aligned.row.col.m16n16k16.f16.f16 {%r25463, %r25464, %r25465, %r25466}, {%r2, %r2, %r2, %r2, %r2, %r2, %r2, %r2}, {%r2, %r2, %r2, %r2, %r2, %r2, %r2, %r2}, {%r25459, %r25460, %r25461, %r25462};
	bar.warp.sync 	-1;
	wmma.mma.sync.aligned.row.col.m16n16k16.f16.f16 {%r25467, %r25468, %r25469, %r25470}, {%r2, %r2, %r2, %r2, %r2, %r2, %r2, %r2}, {%r2, %r2, %r2, %r2, %r2, %r2, %r2, %r2}, {%r25463, %r25464, %r25465, %r25466};
	bar.warp.sync 	-1;
	wmma.mma.sync.aligned.row.col.m16n16k16.f16.f16 {%r25471, %r25472, %r25473, %r25474}, {%r2, %r2, %r2, %r2, %r2, %r2, %r2, %r2}, {%r2, %r2, %r2, %r2, %r2, %r2, %r2, %r2}, {%r25467, %r25468, %r25469, %r25470};
	bar.warp.sync 	-1;
	wmma.mma.sync.aligned.row.col.m16n16k16.f16.f16 {%r25475, %r25476, %r25477, %r25478}, {%r2, %r2, %r2, %r2, %r2, %r2, %r2, %r2}, {%r2, %r2, %r2, %r2, %r2, %r2, %r2, %r2}, {%r25471, %r25472, %r25473, %r25474};
	bar.warp.sync 	-1;
	wmma.mma.sync.aligned.row.col.m16n16k16.f16.f16 {%r25479, %r25480, %r25481, %r25482}, {%r2, %r2, %r2, %r2, %r2, %r2, %r2, %r2}, {%r2, %r2, %r2, %r2, %r2, %r2, %r2, %r2}, {%r25475, %r25476, %r25477, %r25478};
	bar.warp.sync 	-1;
	wmma.mma.sync.aligned.row.col.m16n16k16.f16.f16 {%r25483, %r25484, %r25485, %r25486}, {%r2, %r2, %r2, %r2, %r2, %r2, %r2, %r2}, {%r2, %r2, %r2, %r2, %r2, %r2, %r2, %r2}, {%r25479, %r25480, %r25481, %r25482};
	bar.warp.sync 	-1;
	wmma.mma.sync.aligned.row.col.m16n16k16.f16.f16 {%r25487, %r25488, %r25489, %r25490}, {%r2, %r2, %r2, %r2, %r2, %r2, %r2, %r2}, {%r2, %r2, %r2, %r2, %r2, %r2, %r2, %r2}, {%r25483, %r25484, %r25485, %r25486};
	bar.warp.sync 	-1;
	wmma.mma.sync.aligned.row.col.m16n16k16.f16.f16 {%r25491, %r25492, %r25493, %r25494}, {%r2, %r2, %r2, %r2, %r2, %r2, %r2, %r2}, {%r2, %r2, %r2, %r2, %r2, %r2, %r2, %r2}, {%r25487, %r25488, %r25489, %r25490};
	bar.warp.sync 	-1;
	wmma.mma.sync.aligned.row.col.m16n16k16.f16.f16 {%r25495, %r25496, %r25497, %r25498}, {%r2, %r2, %r2, %r2, %r2, %r2, %r2, %r2}, {%r2, %r2, %r2, %r2, %r2, %r2, %r2, %r2}, {%r25491, %r25492, %r25493, %r25494};
	bar.warp.sync 	-1;
	wmma.mma.sync.aligned.row.col.m16n16k16.f16.f16 {%r25499, %r25500, %r25501, %r25502}, {%r2, %r2, %r2, %r2, %r2, %r2, %r2, %r2}, {%r2, %r2, %r2, %r2, %r2, %r2, %r2, %r2}, {%r25495, %r25496, %r25497, %r25498};
	bar.warp.sync 	-1;
	wmma.mma.sync.aligned.row.col.m16n16k16.f16.f16 {%r25503, %r25504, %r25505, %r25506}, {%r2, %r2, %r2, %r2, %r2, %r2, %r2, %r2}, {%r2, %r2, %r2, %r2, %r2, %r2, %r2, %r2}, {%r25499, %r25500, %r25501, %r25502};
	bar.warp.sync 	-1;
	wmma.mma.sync.aligned.row.col.m16n16k16.f16.f16 {%r25507, %r25508, %r25509, %r25510}, {%r2, %r2, %r2, %r2, %r2, %r2, %r2, %r2}, {%r2, %r2, %r2, %r2, %r2, %r2, %r2, %r2}, {%r25503, %r25504, %r25505, %r25506};
	bar.warp.sync 	-1;
	wmma.mma.sync.aligned.row.col.m16n16k16.f16.f16 {%r25511, %r25512, %r25513, %r25514}, {%r2, %r2, %r2, %r2, %r2, %r2, %r2, %r2}, {%r2, %r2, %r2, %r2, %r2, %r2, %r2, %r2}, {%r25507, %r25508, %r25509, %r25510};
	bar.warp.sync 	-1;
	wmma.mma.sync.aligned.row.col.m16n16k16.f16.f16 {%r25515, %r25516, %r25517, %r25518}, {%r2, %r2, %r2, %r2, %r2, %r2, %r2, %r2}, {%r2, %r2, %r2, %r2, %r2, %r2, %r2, %r2}, {%r25511, %r25512, %r25513, %r25514};
	bar.warp.sync 	-1;
	wmma.mma.sync.aligned.row.col.m16n16k16.f16.f16 {%r25519, %r25520, %r25521, %r25522}, {%r2, %r2, %r2, %r2, %r2, %r2, %r2, %r2}, {%r2, %r2, %r2, %r2, %r2, %r2, %r2, %r2}, {%r25515, %r25516, %r25517, %r25518};
	bar.warp.sync 	-1;
	wmma.mma.sync.aligned.row.col.m16n16k16.f16.f16 {%r25523, %r25524, %r25525, %r25526}, {%r2, %r2, %r2, %r2, %r2, %r2, %r2, %r2}, {%r2, %r2, %r2, %r2, %r2, %r2, %r2, %r2}, {%r25519, %r25520, %r25521, %r25522};
	bar.warp.sync 	-1;
	wmma.mma.sync.aligned.row.col.m16n16k16.f16.f16 {%r25527, %r25528, %r25529, %r25530}, {%r2, %r2, %r2, %r2, %r2, %r2, %r2, %r2}, {%r2, %r2, %r2, %r2, %r2, %r2, %r2, %r2}, {%r25523, %r25524, %r25525, %r25526};
	bar.warp.sync 	-1;
	wmma.mma.sync.aligned.row.col.m16n16k16.f16.f16 {%r25531, %r25532, %r25533, %r25534}, {%r2, %r2, %r2, %r2, %r2, %r2, %r2, %r2}, {%r2, %r2, %r2, %r2, %r2, %r2, %r2, %r2}, {%r25527, %r25528, %r25529, %r25530};
	bar.warp.sync 	-1;
	wmma.mma.sync.aligned.row.col.m16n16k16.f16.f16 {%r25535, %r25536, %r25537, %r25538}, {%r2, %r2, %r2, %r2, %r2, %r2, %r2, %r2}, {%r2, %r2, %r2, %r2, %r2, %r2, %r2, %r2}, {%r25531, %r25532, %r25533, %r25534};
	bar.warp.sync 	-1;
	wmma.mma.sync.aligned.row.col.m16n16k16.f16.f16 {%r25539, %r25540, %r25541, %r25542}, {%r2, %r2, %r2, %r2, %r2, %r2, %r2, %r2}, {%r2, %r2, %r2, %r2, %r2, %r2, %r2, %r2}, {%r25535, %r25536, %r25537, %r25538};
	bar.warp.sync 	-1;
	wmma.mma.sync.aligned.row.col.m16n16k16.f16.f16 {%r25543, %r25544, %r25545, %r25546}, {%r2, %r2, %r2, %r2, %r2, %r2, %r2, %r2}, {%r2, %r2, %r2, %r2, %r2, %r2, %r2, %r2}, {%r25539, %r25540, %r25541, %r25542};
	bar.warp.sync 	-1;
	wmma.mma.sync.aligned.row.col.m16n16k16.f16.f16 {%r25547, %r25548, %r25549, %r25550}, {%r2, %r2, %r2, %r2, %r2, %r2, %r2, %r2}, {%r2, %r2, %r2, %r2, %r2, %r2, %r2, %r2}, {%r25543, %r25544, %r25545, %r25546};
	bar.warp.sync 	-1;
	wmma.mma.sync.aligned.row.col.m16n16k16.f16.f16 {%r25551, %r25552, %r25553, %r25554}, {%r2, %r2, %r2, %r2, %r2, %r2, %r2, %r2}, {%r2, %r2, %r2, %r2, %r2, %r2, %r2, %r2}, {%r25547, %r25548, %r25549, %r25550};
	bar.warp.sync 	-1;
	wmma.mma.sync.aligned.row.col.m16n16k16.f16.f16 {%r25555, %r25556, %r25557, %r25558}, {%r2, %r2, %r2, %r2, %r2, %r2, %r2, %r2}, {%r2, %r2, %r2, %r2, %r2, %r2, %r2, %r2}, {%r25551, %r25552, %r25553, %r25554};
	bar.warp.sync 	-1;
	wmma.mma.sync.aligned.row.col.m16n16k16.f16.f16 {%r25559, %r25560, %r25561, %r25562}, {%r2, %r2, %r2, %r2, %r2, %r2, %r2, %r2}, {%r2, %r2, %r2, %r2, %r2, %r2, %r2, %r2}, {%r25555, %r25556, %r25557, %r25558};
	bar.warp.sync 	-1;
	wmma.mma.sync.aligned.row.col.m16n16k16.f16.f16 {%r25563, %r25564, %r25565, %r25566}, {%r2, %r2, %r2, %r2, %r2, %r2, %r2, %r2}, {%r2, %r2, %r2, %r2, %r2, %r2, %r2, %r2}, {%r25559, %r25560, %r25561, %r25562};
	bar.warp.sync 	-1;
	wmma.mma.sync.aligned.row.col.m16n16k16.f16.f16 {%r25567, %r25568, %r25569, %r25570}, {%r2, %r2, %r2, %r2, %r2, %r2, %r2, %r2}, {%r2, %r2, %r2, %r2, %r2, %r2, %r2, %r2}, {%r25563, %r25564, %r25565, %r25566};
	bar.warp.sync 	-1;
	wmma.mma.sync.aligned.row.col.m16n16k16.f16.f16 {%r25571, %r25572, %r25573, %r25574}, {%r2, %r2, %r2, %r2, %r2, %r2, %r2, %r2}, {%r2, %r2, %r2, %r2, %r2, %r2, %r2, %r2}, {%r25567, %r25568, %r25569, %r25570};
	bar.warp.sync 	-1;
	wmma.mma.sync.aligned.row.col.m16n16k16.f16.f16 {%r25575, %r25576, %r25577, %r25578}, {%r2, %r2, %r2, %r2, %r2, %r2, %r2, %r2}, {%r2, %r2, %r2, %r2, %r2, %r2, %r2, %r2}, {%r25571, %r25572, %r25573, %r25574};
	bar.warp.sync 	-1;
	wmma.mma.sync.aligned.row.col.m16n16k16.f16.f16 {%r25579, %r25580, %r25581, %r25582}, {%r2, %r2, %r2, %r2, %r2, %r2, %r2, %r2}, {%r2, %r2, %r2, %r2, %r2, %r2, %r2, %r2}, {%r25575, %r25576, %r25577, %r25578};
	bar.warp.sync 	-1;
	wmma.mma.sync.aligned.row.col.m16n16k16.f16.f16 {%r25583, %r25584, %r25585, %r25586}, {%r2, %r2, %r2, %r2, %r2, %r2, %r2, %r2}, {%r2, %r2, %r2, %r2, %r2, %r2, %r2, %r2}, {%r25579, %r25580, %r25581, %r25582};
	bar.warp.sync 	-1;
	wmma.mma.sync.aligned.row.col.m16n16k16.f16.f16 {%r25587, %r25588, %r25589, %r25590}, {%r2, %r2, %r2, %r2, %r2, %r2, %r2, %r2}, {%r2, %r2, %r2, %r2, %r2, %r2, %r2, %r2}, {%r25583, %r25584, %r25585, %r25586};
	bar.warp.sync 	-1;
	wmma.mma.sync.aligned.row.col.m16n16k16.f16.f16 {%r25591, %r25592, %r25593, %r25594}, {%r2, %r2, %r2, %r2, %r2, %r2, %r2, %r2}, {%r2, %r2, %r2, %r2, %r2, %r2, %r2, %r2}, {%r25587, %r25588, %r25589, %r25590};
	bar.warp.sync 	-1;
	wmma.mma.sync.aligned.row.col.m16n16k16.f16.f16 {%r25595, %r25596, %r25597, %r25598}, {%r2, %r2, %r2, %r2, %r2, %r2, %r2, %r2}, {%r2, %r2, %r2, %r2, %r2, %r2, %r2, %r2}, {%r25591, %r25592, %r25593, %r25594};
	bar.warp.sync 	-1;
	wmma.mma.sync.aligned.row.col.m16n16k16.f16.f16 {%r25599, %r25600, %r25601, %r25602}, {%r2, %r2, %r2, %r2, %r2, %r2, %r2, %r2}, {%r2, %r2, %r2, %r2, %r2, %r2, %r2, %r2}, {%r25595, %r25596, %r25597, %r25598};
	bar.warp.sync 	-1;
	wmma.mma.sync.aligned.row.col.m16n16k16.f16.f16 {%r25603, %r25604, %r25605, %r25606}, {%r2, %r2, %r2, %r2, %r2, %r2, %r2, %r2}, {%r2, %r2, %r2, %r2, %r2, %r2, %r2, %r2}, {%r25599, %r25600, %r25601, %r25602};
	bar.warp.sync 	-1;
	wmma.mma.sync.aligned.row.col.m16n16k16.f16.f16 {%r25607, %r25608, %r25609, %r25610}, {%r2, %r2, %r2, %r2, %r2, %r2, %r2, %r2}, {%r2, %r2, %r2, %r2, %r2, %r2, %r2, %r2}, {%r25603, %r25604, %r25605, %r25606};
	bar.warp.sync 	-1;
	wmma.mma.sync.aligned.row.col.m16n16k16.f16.f16 {%r25611, %r25612, %r25613, %r25614}, {%r2, %r2, %r2, %r2, %r2, %r2, %r2, %r2}, {%r2, %r2, %r2, %r2, %r2, %r2, %r2, %r2}, {%r25607, %r25608, %r25609, %r25610};
	bar.warp.sync 	-1;
	wmma.mma.sync.aligned.row.col.m16n16k16.f16.f16 {%r25615, %r25616, %r25617, %r25618}, {%r2, %r2, %r2, %r2, %r2, %r2, %r2, %r2}, {%r2, %r2, %r2, %r2, %r2, %r2, %r2, %r2}, {%r25611, %r25612, %r25613, %r25614};
	bar.warp.sync 	-1;
	wmma.mma.sync.aligned.row.col.m16n16k16.f16.f16 {%r25619, %r25620, %r25621, %r25622}, {%r2, %r2, %r2, %r2, %r2, %r2, %r2, %r2}, {%r2, %r2, %r2, %r2, %r2, %r2, %r2, %r2}, {%r25615, %r25616, %r25617, %r25618};
	bar.warp.sync 	-1;
	wmma.mma.sync.aligned.row.col.m16n16k16.f16.f16 {%r25623, %r25624, %r25625, %r25626}, {%r2, %r2, %r2, %r2, %r2, %r2, %r2, %r2}, {%r2, %r2, %r2, %r2, %r2, %r2, %r2, %r2}, {%r25619, %r25620, %r25621, %r25622};
	bar.warp.sync 	-1;
	wmma.mma.sync.aligned.row.col.m16n16k16.f16.f16 {%r25627, %r25628, %r25629, %r25630}, {%r2, %r2, %r2, %r2, %r2, %r2, %r2, %r2}, {%r2, %r2, %r2, %r2, %r2, %r2, %r2, %r2}, {%r25623, %r25624, %r25625, %r25626};
	bar.warp.sync 	-1;
	wmma.mma.sync.aligned.row.col.m16n16k16.f16.f16 {%r25631, %r25632, %r25633, %r25634}, {%r2, %r2, %r2, %r2, %r2, %r2, %r2, %r2}, {%r2, %r2, %r2, %r2, %r2, %r2, %r2, %r2}, {%r25627, %r25628, %r25629, %r25630};
	bar.warp.sync 	-1;
	wmma.mma.sync.aligned.row.col.m16n16k16.f16.f16 {%r25635, %r25636, %r25637, %r25638}, {%r2, %r2, %r2, %r2, %r2, %r2, %r2, %r2}, {%r2, %r2, %r2, %r2, %r2, %r2, %r2, %r2}, {%r25631, %r25632, %r25633, %r25634};
	bar.warp.sync 	-1;
	wmma.mma.sync.aligned.row.col.m16n16k16.f16.f16 {%r25639, %r25640, %r25641, %r25642}, {%r2, %r2, %r2, %r2, %r2, %r2, %r2, %r2}, {%r2, %r2, %r2, %r2, %r2, %r2, %r2, %r2}, {%r25635, %r25636, %r25637, %r25638};
	bar.warp.sync 	-1;
	wmma.mma.sync.aligned.row.col.m16n16k16.f16.f16 {%r25643, %r25644, %r25645, %r25646}, {%r2, %r2, %r2, %r2, %r2, %r2, %r2, %r2}, {%r2, %r2, %r2, %r2, %r2, %r2, %r2, %r2}, {%r25639, %r25640, %r25641, %r25642};
	bar.warp.sync 	-1;
	wmma.mma.sync.aligned.row.col.m16n16k16.f16.f16 {%r25647, %r25648, %r25649, %r25650}, {%r2, %r2, %r2, %r2, %r2, %r2, %r2, %r2}, {%r2, %r2, %r2, %r2, %r2, %r2, %r2, %r2}, {%r25643, %r25644, %r25645, %r25646};
	bar.warp.sync 	-1;
	wmma.mma.sync.aligned.row.col.m16n16k16.f16.f16 {%r25651, %r25652, %r25653, %r25654}, {%r2, %r2, %r2, %r2, %r2, %r2, %r2, %r2}, {%r2, %r2, %r2, %r2, %r2, %r2, %r2, %r2}, {%r25647, %r25648, %r25649, %r25650};
	bar.warp.sync 	-1;
	wmma.mma.sync.aligned.row.col.m16n16k16.f16.f16 {%r25655, %r25656, %r25657, %r25658}, {%r2, %r2, %r2, %r2, %r2, %r2, %r2, %r2}, {%r2, %r2, %r2, %r2, %r2, %r2, %r2, %r2}, {%r25651, %r25652, %r25653, %r25654};
	bar.warp.sync 	-1;
	wmma.mma.sync.aligned.row.col.m16n16k16.f16.f16 {%r25659, %r25660, %r25661, %r25662}, {%r2, %r2, %r2, %r2, %r2, %r2, %r2, %r2}, {%r2, %r2, %r2, %r2, %r2, %r2, %r2, %r2}, {%r25655, %r25656, %r25657, %r25658};
	bar.warp.sync 	-1;
	wmma.mma.sync.aligned.row.col.m16n16k16.f16.f16 {%r25663, %r25664, %r25665, %r25666}, {%r2, %r2, %r2, %r2, %r2, %r2, %r2, %r2}, {%r2, %r2, %r2, %r2, %r2, %r2, %r2, %r2}, {%r25659, %r25660, %r25661, %r25662};
	bar.warp.sync 	-1;
	wmma.mma.sync.aligned.row.col.m16n16k16.f16.f16 {%r25667, %r25668, %r25669, %r25670}, {%r2, %r2, %r2, %r2, %r2, %r2, %r2, %r2}, {%r2, %r2, %r2, %r2, %r2, %r2, %r2, %r2}, {%r25663, %r25664, %r25665, %r25666};
	bar.warp.sync 	-1;
	wmma.mma.sync.aligned.row.col.m16n16k16.f16.f16 {%r25671, %r25672, %r25673, %r25674}, {%r2, %r2, %r2, %r2, %r2, %r2, %r2, %r2}, {%r2, %r2, %r2, %r2, %r2, %r2, %r2, %r2}, {%r25667, %r25668, %r25669, %r25670};
	bar.warp.sync 	-1;
	wmma.mma.sync.aligned.row.col.m16n16k16.f16.f16 {%r25675, %r25676, %r25677, %r25678}, {%r2, %r2, %r2, %r2, %r2, %r2, %r2, %r2}, {%r2, %r2, %r2, %r2, %r2, %r2, %r2, %r2}, {%r25671, %r25672, %r25673, %r25674};
	bar.warp.sync 	-1;
	wmma.mma.sync.aligned.row.col.m16n16k16.f16.f16 {%r25679, %r25680, %r25681, %r25682}, {%r2, %r2, %r2, %r2, %r2, %r2, %r2, %r2}, {%r2, %r2, %r2, %r2, %r2, %r2, %r2, %r2}, {%r25675, %r25676, %r25677, %r25678};
	bar.warp.sync 	-1;
	wmma.mma.sync.aligned.row.col.m16n16k16.f16.f16 {%r25683, %r25684, %r25685, %r25686}, {%r2, %r2, %r2, %r2, %r2, %r2, %r2, %r2}, {%r2, %r2, %r2, %r2, %r2, %r2, %r2, %r2}, {%r25679, %r25680, %r25681, %r25682};
	bar.warp.sync 	-1;
	wmma.mma.sync.aligned.row.col.m16n16k16.f16.f16 {%r25687, %r25688, %r25689, %r25690}, {%r2, %r2, %r2, %r2, %r2, %r2, %r2, %r2}, {%r2, %r2, %r2, %r2, %r2, %r2, %r2, %r2}, {%r25683, %r25684, %r25685, %r25686};
	bar.warp.sync 	-1;
	wmma.mma.sync.aligned.row.col.m16n16k16.f16.f16 {%r25691, %r25692, %r25693, %r25694}, {%r2, %r2, %r2, %r2, %r2, %r2, %r2, %r2}, {%r2, %r2, %r2, %r2, %r2, %r2, %r2, %r2}, {%r25687, %r25688, %r25689, %r25690};
	bar.warp.sync 	-1;
	wmma.mma.sync.aligned.row.col.m16n16k16.f16.f16 {%r25695, %r25696, %r25697, %r25698}, {%r2, %r2, %r2, %r2, %r2, %r2, %r2, %r2}, {%r2, %r2, %r2, %r2, %r2, %r2, %r2, %r2}, {%r25691, %r25692, %r25693, %r25694};
	bar.warp.sync 	-1;
	wmma.mma.sync.aligned.row.col.m16n16k16.f16.f16 {%r25699, %r25700, %r25701, %r25702}, {%r2, %r2, %r2, %r2, %r2, %r2, %r2, %r2}, {%r2, %r2, %r2, %r2, %r2, %r2, %r2, %r2}, {%r25695, %r25696, %r25697, %r25698};
	bar.warp.sync 	-1;
	wmma.mma.sync.aligned.row.col.m16n16k16.f16.f16 {%r25703, %r25704, %r25705, %r25706}, {%r2, %r2, %r2, %r2, %r2, %r2, %r2, %r2}, {%r2, %r2, %r2, %r2, %r2, %r2, %r2, %r2}, {%r25699, %r25700, %r25701, %r25702};
	bar.warp.sync 	-1;
	wmma.mma.sync.aligned.row.col.m16n16k16.f16.f16 {%r25707, %r25708, %r25709, %r25710}, {%r2, %r2, %r2, %r2, %r2, %r2, %r2, %r2}, {%r2, %r2, %r2, %r2, %r2, %r2, %r2, %r2}, {%r25703, %r25704, %r25705, %r25706};
	bar.warp.sync 	-1;
	wmma.mma.sync.aligned.row.col.m16n16k16.f16.f16 {%r25711, %r25712, %r25713, %r25714}, {%r2, %r2, %r2, %r2, %r2, %r2, %r2, %r2}, {%r2, %r2, %r2, %r2, %r2, %r2, %r2, %r2}, {%r25707, %r25708, %r25709, %r25710};
	bar.warp.sync 	-1;
	wmma.mma.sync.aligned.row.col.m16n16k16.f16.f16 {%r25715, %r25716, %r25717, %r25718}, {%r2, %r2, %r2, %r2, %r2, %r2, %r2, %r2}, {%r2, %r2, %r2, %r2, %r2, %r2, %r2, %r2}, {%r25711, %r25712, %r25713, %r25714};
	bar.warp.sync 	-1;
	wmma.mma.sync.aligned.row.col.m16n16k16.f16.f16 {%r25719, %r25720, %r25721, %r25722}, {%r2, %r2, %r2, %r2, %r2, %r2, %r2, %r2}, {%r2, %r2, %r2, %r2, %r2, %r2, %r2, %r2}, {%r25715, %r25716, %r25717, %r25718};
	bar.warp.sync 	-1;
	wmma.mma.sync.aligned.row.col.m16n16k16.f16.f16 {%r25723, %r25724, %r25725, %r25726}, {%r2, %r2, %r2, %r2, %r2, %r2, %r2, %r2}, {%r2, %r2, %r2, %r2, %r2, %r2, %r2, %r2}, {%r25719, %r25720, %r25721, %r25722};
	bar.warp.sync 	-1;
	wmma.mma.sync.aligned.row.col.m16n16k16.f16.f16 {%r25727, %r25728, %r25729, %r25730}, {%r2, %r2, %r2, %r2, %r2, %r2, %r2, %r2}, {%r2, %r2, %r2, %r2, %r2, %r2, %r2, %r2}, {%r25723, %r25724, %r25725, %r25726};
	bar.warp.sync 	-1;
	wmma.mma.sync.aligned.row.col.m16n16k16.f16.f16 {%r25731, %r25732, %r25733, %r25734}, {%r2, %r2, %r2, %r2, %r2, %r2, %r2, %r2}, {%r2, %r2, %r2, %r2, %r2, %r2, %r2, %r2}, {%r25727, %r25728, %r25729, %r25730};
	bar.warp.sync 	-1;
	wmma.mma.sync.aligned.row.col.m16n16k16.f16.f16 {%r25735, %r25736, %r25737, %r25738}, {%r2, %r2, %r2, %r2, %r2, %r2, %r2, %r2}, {%r2, %r2, %r2, %r2, %r2, %r2, %r2, %r2}, {%r25731, %r25732, %r25733, %r25734};
	bar.warp.sync 	-1;
	wmma.mma.sync.aligned.row.col.m16n16k16.f16.f16 {%r25739, %r25740, %r25741, %r25742}, {%r2, %r2, %r2, %r2, %r2, %r2, %r2, %r2}, {%r2, %r2, %r2, %r2, %r2, %r2, %r2, %r2}, {%r25735, %r25736, %r25737, %r25738};
	bar.warp.sync 	-1;
	wmma.mma.sync.aligned.row.col.m16n16k16.f16.f16 {%r25743, %r25744, %r25745, %r25746}, {%r2, %r2, %r2, %r2, %r2, %r2, %r2, %r2}, {%r2, %r2, %r2, %r2, %r2, %r2, %r2, %r2}, {%r25739, %r25740, %r25741, %r25742};
	bar.warp.sync 	-1;
	wmma.mma.sync.aligned.row.col.m16n16k16.f16.f16 {%r25747, %r25748, %r25749, %r25750}, {%r2, %r2, %r2, %r2, %r2, %r2, %r2, %r2}, {%r2, %r2, %r2, %r2, %r2, %r2, %r2, %r2}, {%r25743, %r25744, %r25745, %r25746};
	bar.warp.sync 	-1;
	wmma.mma.sync.aligned.row.col.m16n16k16.f16.f16 {%r25751, %r25752, %r25753, %r25754}, {%r2, %r2, %r2, %r2, %r2, %r2, %r2, %r2}, {%r2, %r2, %r2, %r2, %r2, %r2, %r2, %r2}, {%r25747, %r25748, %r25749, %r25750};
	bar.warp.sync 	-1;
	wmma.mma.sync.aligned.row.col.m16n16k16.f16.f16 {%r25755, %r25756, %r25757, %r25758}, {%r2, %r2, %r2, %r2, %r2, %r2, %r2, %r2}, {%r2, %r2, %r2, %r2, %r2, %r2, %r2, %r2}, {%r25751, %r25752, %r25753, %r25754};
	bar.warp.sync 	-1;
	wmma.mma.sync.aligned.row.col.m16n16k16.f16.f16 {%r25759, %r25760, %r25761, %r25762}, {%r2, %r2, %r2, %r2, %r2, %r2, %r2, %r2}, {%r2, %r2, %r2, %r2, %r2, %r2, %r2, %r2}, {%r25755, %r25756, %r25757, %r25758};
	bar.warp.sync 	-1;
	wmma.mma.sync.aligned.row.col.m16n16k16.f16.f16 {%r25763, %r25764, %r25765, %r25766}, {%r2, %r2, %r2, %r2, %r2, %r2, %r2, %r2}, {%r2, %r2, %r2, %r2, %r2, %r2, %r2, %r2}, {%r25759, %r25760, %r25761, %r25762};
	bar.warp.sync 	-1;
	wmma.mma.sync.aligned.row.col.m16n16k16.f16.f16 {%r25767, %r25768, %r25769, %r25770}, {%r2, %r2, %r2, %r2, %r2, %r2, %r2, %r2}, {%r2, %r2, %r2, %r2, %r2, %r2, %r2, %r2}, {%r25763, %r25764, %r25765, %r25766};
	bar.warp.sync 	-1;
	wmma.mma.sync.aligned.row.col.m16n16k16.f16.f16 {%r25771, %r25772, %r25773, %r25774}, {%r2, %r2, %r2, %r2, %r2, %r2, %r2, %r2}, {%r2, %r2, %r2, %r2, %r2, %r2, %r2, %r2}, {%r25767, %r25768, %r25769, %r25770};
	bar.warp.sync 	-1;
	wmma.mma.sync.aligned.row.col.m16n16k16.f16.f16 {%r25775, %r25776, %r25777, %r25778}, {%r2, %r2, %r2, %r2, %r2, %r2, %r2, %r2}, {%r2, %r2, %r2, %r2, %r2, %r2, %r2, %r2}, {%r25771, %r25772, %r25773, %r25774};
	bar.warp.sync 	-1;
	wmma.mma.sync.aligned.row.col.m16n16k16.f16.f16 {%r25779, %r25780, %r25781, %r25782}, {%r2, %r2, %r2, %r2, %r2, %r2, %r2, %r2}, {%r2, %r2, %r2, %r2, %r2, %r2, %r2, %r2}, {%r25775, %r25776, %r25777, %r25778};
	bar.warp.sync 	-1;
	wmma.mma.sync.aligned.row.col.m16n16k16.f16.f16 {%r25783, %r25784, %r25785, %r25786}, {%r2, %r2, %r2, %r2, %r2, %r2, %r2, %r2}, {%r2, %r2, %r2, %r2, %r2, %r2, %r2, %r2}, {%r25779, %r25780, %r25781, %r25782};
	bar.warp.sync 	-1;
	wmma.mma.sync.aligned.row.col.m16n16k16.f16.f16 {%r25787, %r25788, %r25789, %r25790}, {%r2, %r2, %r2, %r2, %r2, %r2, %r2, %r2}, {%r2, %r2, %r2, %r2, %r2, %r2, %r2, %r2}, {%r25783, %r25784, %r25785, %r25786};
	bar.warp.sync 	-1;
	wmma.mma.sync.aligned.row.col.m16n16k16.f16.f16 {%r25791, %r25792, %r25793, %r25794}, {%r2, %r2, %r2, %r2, %r2, %r2, %r2, %r2}, {%r2, %r2, %r2, %r2, %r2, %r2, %r2, %r2}, {%r25787, %r25788, %r25789, %r25790};
	bar.warp.sync 	-1;
	wmma.mma.sync.aligned.row.col.m16n16k16.f16.f16 {%r25795, %r25796, %r25797, %r25798}, {%r2, %r2, %r2, %r2, %r2, %r2, %r2, %r2}, {%r2, %r2, %r2, %r2, %r2, %r2, %r2, %r2}, {%r25791, %r25792, %r25793, %r25794};
	bar.warp.sync 	-1;
	wmma.mma.sync.aligned.row.col.m16n16k16.f16.f16 {%r25799, %r25800, %r25801, %r25802}, {%r2, %r2, %r2, %r2, %r2, %r2, %r2, %r2}, {%r2, %r2, %r2, %r2, %r2, %r2, %r2, %r2}, {%r25795, %r25796, %r25797, %r25798};
	bar.warp.sync 	-1;
	wmma.mma.sync.aligned.row.col.m16n16k16.f16.f16 {%r25803, %r25804, %r25805, %r25806}, {%r2, %r2, %r2, %r2, %r2, %r2, %r2, %r2}, {%r2, %r2, %r2, %r2, %r2, %r2, %r2, %r2}, {%r25799, %r25800, %r25801, %r25802};
	bar.warp.sync 	-1;
	wmma.mma.sync.aligned.row.col.m16n16k16.f16.f16 {%r25807, %r25808, %r25809, %r25810}, {%r2, %r2, %r2, %r2, %r2, %r2, %r2, %r2}, {%r2, %r2, %r2, %r2, %r2, %r2, %r2, %r2}, {%r25803, %r25804, %r25805, %r25806};
	bar.warp.sync 	-1;
	wmma.mma.sync.aligned.row.col.m16n16k16.f16.f16 {%r25811, %r25812, %r25813, %r25814}, {%r2, %r2, %r2, %r2, %r2, %r2, %r2, %r2}, {%r2, %r2, %r2, %r2, %r2, %r2, %r2, %r2}, {%r25807, %r25808, %r25809, %r25810};
	bar.warp.sync 	-1;
	wmma.mma.sync.aligned.row.col.m16n16k16.f16.f16 {%r25815, %r25816, %r25817, %r25818}, {%r2, %r2, %r2, %r2, %r2, %r2, %r2, %r2}, {%r2, %r2, %r2, %r2, %r2, %r2, %r2, %r2}, {%r25811, %r25812, %r25813, %r25814};
	bar.warp.sync 	-1;
	wmma.mma.sync.aligned.row.col.m16n16k16.f16.f16 {%r25819, %r25820, %r25821, %r25822}, {%r2, %r2, %r2, %r2, %r2, %r2, %r2, %r2}, {%r2, %r2, %r2, %r2, %r2, %r2, %r2, %r2}, {%r25815, %r25816, %r25817, %r25818};
	bar.warp.sync 	-1;
	wmma.mma.sync.aligned.row.col.m16n16k16.f16.f16 {%r25823, %r25824, %r25825, %r25826}, {%r2, %r2, %r2, %r2, %r2, %r2, %r2, %r2}, {%r2, %r2, %r2, %r2, %r2, %r2, %r2, %r2}, {%r25819, %r25820, %r25821, %r25822};
	bar.warp.sync 	-1;
	wmma.mma.sync.aligned.row.col.m16n16k16.f16.f16 {%r25827, %r25828, %r25829, %r25830}, {%r2, %r2, %r2, %r2, %r2, %r2, %r2, %r2}, {%r2, %r2, %r2, %r2, %r2, %r2, %r2, %r2}, {%r25823, %r25824, %r25825, %r25826};
	bar.warp.sync 	-1;
	wmma.mma.sync.aligned.row.col.m16n16k16.f16.f16 {%r25831, %r25832, %r25833, %r25834}, {%r2, %r2, %r2, %r2, %r2, %r2, %r2, %r2}, {%r2, %r2, %r2, %r2, %r2, %r2, %r2, %r2}, {%r25827, %r25828, %r25829, %r25830};
	bar.warp.sync 	-1;
	wmma.mma.sync.aligned.row.col.m16n16k16.f16.f16 {%r25835, %r25836, %r25837, %r25838}, {%r2, %r2, %r2, %r2, %r2, %r2, %r2, %r2}, {%r2, %r2, %r2, %r2, %r2, %r2, %r2, %r2}, {%r25831, %r25832, %r25833, %r25834};
	bar.warp.sync 	-1;
	wmma.mma.sync.aligned.row.col.m16n16k16.f16.f16 {%r25839, %r25840, %r25841, %r25842}, {%r2, %r2, %r2, %r2, %r2, %r2, %r2, %r2}, {%r2, %r2, %r2, %r2, %r2, %r2, %r2, %r2}, {%r25835, %r25836, %r25837, %r25838};
	bar.warp.sync 	-1;
	wmma.mma.sync.aligned.row.col.m16n16k16.f16.f16 {%r25843, %r25844, %r25845, %r25846}, {%r2, %r2, %r2, %r2, %r2, %r2, %r2, %r2}, {%r2, %r2, %r2, %r2, %r2, %r2, %r2, %r2}, {%r25839, %r25840, %r25841, %r25842};
	bar.warp.sync 	-1;
	wmma.mma.sync.aligned.row.col.m16n16k16.f16.f16 {%r25847, %r25848, %r25849, %r25850}, {%r2, %r2, %r2, %r2, %r2, %r2, %r2, %r2}, {%r2, %r2, %r2, %r2, %r2, %r2, %r2, %r2}, {%r25843, %r25844, %r25845, %r25846};
	bar.warp.sync 	-1;
	wmma.mma.sync.aligned.row.col.m16n16k16.f16.f16 {%r25851, %r25852, %r25853, %r25854}, {%r2, %r2, %r2, %r2, %r2, %r2, %r2, %r2}, {%r2, %r2, %r2, %r2, %r2, %r2, %r2, %r2}, {%r25847, %r25848, %r25849, %r25850};
	bar.warp.sync 	-1;
	wmma.mma.sync.aligned.row.col.m16n16k16.f16.f16 {%r25855, %r25856, %r25857, %r25858}, {%r2, %r2, %r2, %r2, %r2, %r2, %r2, %r2}, {%r2, %r2, %r2, %r2, %r2, %r2, %r2, %r2}, {%r25851, %r25852, %r25853, %r25854};
	bar.warp.sync 	-1;
	wmma.mma.sync.aligned.row.col.m16n16k16.f16.f16 {%r25859, %r25860, %r25861, %r25862}, {%r2, %r2, %r2, %r2, %r2, %r2, %r2, %r2}, {%r2, %r2, %r2, %r2, %r2, %r2, %r2, %r2}, {%r25855, %r25856, %r25857, %r25858};
	bar.warp.sync 	-1;
	wmma.mma.sync.aligned.row.col.m16n16k16.f16.f16 {%r25863, %r25864, %r25865, %r25866}, {%r2, %r2, %r2, %r2, %r2, %r2, %r2, %r2}, {%r2, %r2, %r2, %r2, %r2, %r2, %r2, %r2}, {%r25859, %r25860, %r25861, %r25862};
	bar.warp.sync 	-1;
	wmma.mma.sync.aligned.row.col.m16n16k16.f16.f16 {%r25867, %r25868, %r25869, %r25870}, {%r2, %r2, %r2, %r2, %r2, %r2, %r2, %r2}, {%r2, %r2, %r2, %r2, %r2, %r2, %r2, %r2}, {%r25863, %r25864, %r25865, %r25866};
	bar.warp.sync 	-1;
	wmma.mma.sync.aligned.row.col.m16n16k16.f16.f16 {%r25871, %r25872, %r25873, %r25874}, {%r2, %r2, %r2, %r2, %r2, %r2, %r2, %r2}, {%r2, %r2, %r2, %r2, %r2, %r2, %r2, %r2}, {%r25867, %r25868, %r25869, %r25870};
	bar.warp.sync 	-1;
	wmma.mma.sync.aligned.row.col.m16n16k16.f16.f16 {%r25875, %r25876, %r25877, %r25878}, {%r2, %r2, %r2, %r2, %r2, %r2, %r2, %r2}, {%r2, %r2, %r2, %r2, %r2, %r2, %r2, %r2}, {%r25871, %r25872, %r25873, %r25874};
	bar.warp.sync 	-1;
	wmma.mma.sync.aligned.row.col.m16n16k16.f16.f16 {%r25879, %r25880, %r25881, %r25882}, {%r2, %r2, %r2, %r2, %r2, %r2, %r2, %r2}, {%r2, %r2, %r2, %r2, %r2, %r2, %r2, %r2}, {%r25875, %r25876, %r25877, %r25878};
	bar.warp.sync 	-1;
	wmma.mma.sync.aligned.row.col.m16n16k16.f16.f16 {%r25883, %r25884, %r25885, %r25886}, {%r2, %r2, %r2, %r2, %r2, %r2, %r2, %r2}, {%r2, %r2, %r2, %r2, %r2, %r2, %r2, %r2}, {%r25879, %r25880, %r25881, %r25882};
	bar.warp.sync 	-1;
	wmma.mma.sync.aligned.row.col.m16n16k16.f16.f16 {%r25887, %r25888, %r25889, %r25890}, {%r2, %r2, %r2, %r2, %r2, %r2, %r2, %r2}, {%r2, %r2, %r2, %r2, %r2, %r2, %r2, %r2}, {%r25883, %r25884, %r25885, %r25886};
	bar.warp.sync 	-1;
	wmma.mma.sync.aligned.row.col.m16n16k16.f16.f16 {%r25891, %r25892, %r25893, %r25894}, {%r2, %r2, %r2, %r2, %r2, %r2, %r2, %r2}, {%r2, %r2, %r2, %r2, %r2, %r2, %r2, %r2}, {%r25887, %r25888, %r25889, %r25890};
	bar.warp.sync 	-1;
	wmma.mma.sync.aligned.row.col.m16n16k16.f16.f16 {%r25895, %r25896, %r25897, %r25898}, {%r2, %r2, %r2, %r2, %r2, %r2, %r2, %r2}, {%r2, %r2, %r2, %r2, %r2, %r2, %r2, %r2}, {%r25891, %r25892, %r25893, %r25894};
	bar.warp.sync 	-1;
	wmma.mma.sync.aligned.row.col.m16n16k16.f16.f16 {%r25899, %r25900, %r25901, %r25902}, {%r2, %r2, %r2, %r2, %r2, %r2, %r2, %r2}, {%r2, %r2, %r2, %r2, %r2, %r2, %r2, %r2}, {%r25895, %r25896, %r25897, %r25898};
	bar.warp.sync 	-1;
	wmma.mma.sync.aligned.row.col.m16n16k16.f16.f16 {%r25903, %r25904, %r25905, %r25906}, {%r2, %r2, %r2, %r2, %r2, %r2, %r2, %r2}, {%r2, %r2, %r2, %r2, %r2, %r2, %r2, %r2}, {%r25899, %r25900, %r25901, %r25902};
	bar.warp.sync 	-1;
	wmma.mma.sync.aligned.row.col.m16n16k16.f16.f16 {%r25907, %r25908, %r25909, %r25910}, {%r2, %r2, %r2, %r2, %r2, %r2, %r2, %r2}, {%r2, %r2, %r2, %r2, %r2, %r2, %r2, %r2}, {%r25903, %r25904, %r25905, %r25906};
	bar.warp.sync 	-1;
	wmma.mma.sync.aligned.row.col.m16n16k16.f16.f16 {%r25911, %r25912, %r25913, %r25914}, {%r2, %r2, %r2, %r2, %r2, %r2, %r2, %r2}, {%r2, %r2, %r2, %r2, %r2, %r2, %r2, %r2}, {%r25907, %r25908, %r25909, %r25910};
	bar.warp.sync 	-1;
	wmma.mma.sync.aligned.row.col.m16n16k16.f16.f16 {%r25915, %r25916, %r25917, %r25918}, {%r2, %r2, %r2, %r2, %r2, %r2, %r2, %r2}, {%r2, %r2, %r2, %r2, %r2, %r2, %r2, %r2}, {%r25911, %r25912, %r25913, %r25914};
	bar.warp.sync 	-1;
	wmma.mma.sync.aligned.row.col.m16n16k16.f16.f16 {%r25919, %r25920, %r25921, %r25922}, {%r2, %r2, %r2, %r2, %r2, %r2, %r2, %r2}, {%r2, %r2, %r2, %r2, %r2, %r2, %r2, %r2}, {%r25915, %r25916, %r25917, %r25918};
	bar.warp.sync 	-1;
	wmma.mma.sync.aligned.row.col.m16n16k16.f16.f16 {%r25923, %r25924, %r25925, %r25926}, {%r2, %r2, %r2, %r2, %r2, %r2, %r2, %r2}, {%r2, %r2, %r2, %r2, %r2, %r2, %r2, %r2}, {%r25919, %r25920, %r25921, %r25922};
	bar.warp.sync 	-1;
	wmma.mma.sync.aligned.row.col.m16n16k16.f16.f16 {%r25927, %r25928, %r25929, %r25930}, {%r2, %r2, %r2, %r2, %r2, %r2, %r2, %r2}, {%r2, %r2, %r2, %r2, %r2, %r2, %r2, %r2}, {%r25923, %r25924, %r25925, %r25926};
	bar.warp.sync 	-1;
	wmma.mma.sync.aligned.row.col.m16n16k16.f16.f16 {%r25931, %r25932, %r25933, %r25934}, {%r2, %r2, %r2, %r2, %r2, %r2, %r2, %r2}, {%r2, %r2, %r2, %r2, %r2, %r2, %r2, %r2}, {%r25927, %r25928, %r25929, %r25930};
	bar.warp.sync 	-1;
	wmma.mma.sync.aligned.row.col.m16n16k16.f16.f16 {%r25935, %r25936, %r25937, %r25938}, {%r2, %r2, %r2, %r2, %r2, %r2, %r2, %r2}, {%r2, %r2, %r2, %r2, %r2, %r2, %r2, %r2}, {%r25931, %r25932, %r25933, %r25934};
	bar.warp.sync 	-1;
	wmma.mma.sync.aligned.row.col.m16n16k16.f16.f16 {%r25939, %r25940, %r25941, %r25942}, {%r2, %r2, %r2, %r2, %r2, %r2, %r2, %r2}, {%r2, %r2, %r2, %r2, %r2, %r2, %r2, %r2}, {%r25935, %r25936, %r25937, %r25938};
	bar.warp.sync 	-1;
	wmma.mma.sync.aligned.row.col.m16n16k16.f16.f16 {%r25943, %r25944, %r25945, %r25946}, {%r2, %r2, %r2, %r2, %r2, %r2, %r2, %r2}, {%r2, %r2, %r2, %r2, %r2, %r2, %r2, %r2}, {%r25939, %r25940, %r25941, %r25942};
	bar.warp.sync 	-1;
	wmma.mma.sync.aligned.row.col.m16n16k16.f16.f16 {%r25947, %r25948, %r25949, %r25950}, {%r2, %r2, %r2, %r2, %r2, %r2, %r2, %r2}, {%r2, %r2, %r2, %r2, %r2, %r2, %r2, %r2}, {%r25943, %r25944, %r25945, %r25946};
	bar.warp.sync 	-1;
	wmma.mma.sync.aligned.row.col.m16n16k16.f16.f16 {%r25951, %r25952, %r25953, %r25954}, {%r2, %r2, %r2, %r2, %r2, %r2, %r2, %r2}, {%r2, %r2, %r2, %r2, %r2, %r2, %r2, %r2}, {%r25947, %r25948, %r25949, %r25950};
	bar.warp.sync 	-1;
	wmma.mma.sync.aligned.row.col.m16n16k16.f16.f16 {%r25955, %r25956, %r25957, %r25958}, {%r2, %r2, %r2, %r2, %r2, %r2, %r2, %r2}, {%r2, %r2, %r2, %r2, %r2, %r2, %r2, %r2}, {%r25951, %r25952, %r25953, %r25954};
	bar.warp.sync 	-1;
	wmma.mma.sync.aligned.row.col.m16n16k16.f16.f16 {%r25959, %r25960, %r25961, %r25962}, {%r2, %r2, %r2, %r2, %r2, %r2, %r2, %r2}, {%r2, %r2, %r2, %r2, %r2, %r2, %r2, %r2}, {%r25955, %r25956, %r25957, %r25958};
	bar.warp.sync 	-1;
	wmma.mma.sync.aligned.row.col.m16n16k16.f16.f16 {%r25963, %r25964, %r25965, %r25966}, {%r2, %r2, %r2, %r2, %r2, %r2, %r2, %r2}, {%r2, %r2, %r2, %r2, %r2, %r2, %r2, %r2}, {%r25959, %r25960, %r25961, %r25962};
	bar.warp.sync 	-1;
	wmma.mma.sync.aligned.row.col.m16n16k16.f16.f16 {%r25967, %r25968, %r25969, %r25970}, {%r2, %r2, %r2, %r2, %r2, %r2, %r2, %r2}, {%r2, %r2, %r2, %r2, %r2, %r2, %r2, %r2}, {%r25963, %r25964, %r25965, %r25966};
	bar.warp.sync 	-1;
	wmma.mma.sync.aligned.row.col.m16n16k16.f16.f16 {%r25971, %r25972, %r25973, %r25974}, {%r2, %r2, %r2, %r2, %r2, %r2, %r2, %r2}, {%r2, %r2, %r2, %r2, %r2, %r2, %r2, %r2}, {%r25967, %r25968, %r25969, %r25970};
	bar.warp.sync 	-1;
	wmma.mma.sync.aligned.row.col.m16n16k16.f16.f16 {%r25975, %r25976, %r25977, %r25978}, {%r2, %r2, %r2, %r2, %r2, %r2, %r2, %r2}, {%r2, %r2, %r2, %r2, %r2, %r2, %r2, %r2}, {%r25971, %r25972, %r25973, %r25974};
	bar.warp.sync 	-1;
	wmma.mma.sync.aligned.row.col.m16n16k16.f16.f16 {%r25979, %r25980, %r25981, %r25982}, {%r2, %r2, %r2, %r2, %r2, %r2, %r2, %r2}, {%r2, %r2, %r2, %r2, %r2, %r2, %r2, %r2}, {%r25975, %r25976, %r25977, %r25978};
	bar.warp.sync 	-1;
	wmma.mma.sync.aligned.row.col.m16n16k16.f16.f16 {%r25983, %r25984, %r25985, %r25986}, {%r2, %r2, %r2, %r2, %r2, %r2, %r2, %r2}, {%r2, %r2, %r2, %r2, %r2, %r2, %r2, %r2}, {%r25979, %r25980, %r25981, %r25982};
	bar.warp.sync 	-1;
	wmma.mma.sync.aligned.row.col.m16n16k16.f16.f16 {%r25987, %r25988, %r25989, %r25990}, {%r2, %r2, %r2, %r2, %r2, %r2, %r2, %r2}, {%r2, %r2, %r2, %r2, %r2, %r2, %r2, %r2}, {%r25983, %r25984, %r25985, %r25986};
	bar.warp.sync 	-1;
	wmma.mma.sync.aligned.row.col.m16n16k16.f16.f16 {%r25991, %r25992, %r25993, %r25994}, {%r2, %r2, %r2, %r2, %r2, %r2, %r2, %r2}, {%r2, %r2, %r2, %r2, %r2, %r2, %r2, %r2}, {%r25987, %r25988, %r25989, %r25990};
	bar.warp.sync 	-1;
	wmma.mma.sync.aligned.row.col.m16n16k16.f16.f16 {%r25995, %r25996, %r25997, %r25998}, {%r2, %r2, %r2, %r2, %r2, %r2, %r2, %r2}, {%r2, %r2, %r2, %r2, %r2, %r2, %r2, %r2}, {%r25991, %r25992, %r25993, %r25994};
	bar.warp.sync 	-1;
	wmma.mma.sync.aligned.row.col.m16n16k16.f16.f16 {%r25999, %r26000, %r26001, %r26002}, {%r2, %r2, %r2, %r2, %r2, %r2, %r2, %r2}, {%r2, %r2, %r2, %r2, %r2, %r2, %r2, %r2}, {%r25995, %r25996, %r25997, %r25998};
	bar.warp.sync 	-1;
	wmma.mma.sync.aligned.row.col.m16n16k16.f16.f16 {%r26003, %r26004, %r26005, %r26006}, {%r2, %r2, %r2, %r2, %r2, %r2, %r2, %r2}, {%r2, %r2, %r2, %r2, %r2, %r2, %r2, %r2}, {%r25999, %r26000, %r26001, %r26002};
	bar.warp.sync 	-1;
	wmma.mma.sync.aligned.row.col.m16n16k16.f16.f16 {%r26007, %r26008, %r26009, %r26010}, {%r2, %r2, %r2, %r2, %r2, %r2, %r2, %r2}, {%r2, %r2, %r2, %r2, %r2, %r2, %r2, %r2}, {%r26003, %r26004, %r26005, %r26006};
	bar.warp.sync 	-1;
	wmma.mma.sync.aligned.row.col.m16n16k16.f16.f16 {%r26011, %r26012, %r26013, %r26014}, {%r2, %r2, %r2, %r2, %r2, %r2, %r2, %r2}, {%r2, %r2, %r2, %r2, %r2, %r2, %r2, %r2}, {%r26007, %r26008, %r26009, %r26010};
	bar.warp.sync 	-1;
	wmma.mma.sync.aligned.row.col.m16n16k16.f16.f16 {%r26015, %r26016, %r26017, %r26018}, {%r2, %r2, %r2, %r2, %r2, %r2, %r2, %r2}, {%r2, %r2, %r2, %r2, %r2, %r2, %r2, %r2}, {%r26011, %r26012, %r26013, %r26014};
	bar.warp.sync 	-1;
	wmma.mma.sync.aligned.row.col.m16n16k16.f16.f16 {%r26019, %r26020, %r26021, %r26022}, {%r2, %r2, %r2, %r2, %r2, %r2, %r2, %r2}, {%r2, %r2, %r2, %r2, %r2, %r2, %r2, %r2}, {%r26015, %r26016, %r26017, %r26018};
	bar.warp.sync 	-1;
	wmma.mma.sync.aligned.row.col.m16n16k16.f16.f16 {%r26023, %r26024, %r26025, %r26026}, {%r2, %r2, %r2, %r2, %r2, %r2, %r2, %r2}, {%r2, %r2, %r2, %r2, %r2, %r2, %r2, %r2}, {%r26019, %r26020, %r26021, %r26022};
	bar.warp.sync 	-1;
	wmma.mma.sync.aligned.row.col.m16n16k16.f16.f16 {%r26027, %r26028, %r26029, %r26030}, {%r2, %r2, %r2, %r2, %r2, %r2, %r2, %r2}, {%r2, %r2, %r2, %r2, %r2, %r2, %r2, %r2}, {%r26023, %r26024, %r26025, %r26026};
	bar.warp.sync 	-1;
	wmma.mma.sync.aligned.row.col.m16n16k16.f16.f16 {%r26031, %r26032, %r26033, %r26034}, {%r2, %r2, %r2, %r2, %r2, %r2, %r2, %r2}, {%r2, %r2, %r2, %r2, %r2, %r2, %r2, %r2}, {%r26027, %r26028, %r26029, %r26030};
	bar.warp.sync 	-1;
	wmma.mma.sync.aligned.row.col.m16n16k16.f16.f16 {%r26035, %r26036, %r26037, %r26038}, {%r2, %r2, %r2, %r2, %r2, %r2, %r2, %r2}, {%r2, %r2, %r2, %r2, %r2, %r2, %r2, %r2}, {%r26031, %r26032, %r26033, %r26034};
	bar.warp.sync 	-1;
	wmma.mma.sync.aligned.row.col.m16n16k16.f16.f16 {%r26039, %r26040, %r26041, %r26042}, {%r2, %r2, %r2, %r2, %r2, %r2, %r2, %r2}, {%r2, %r2, %r2, %r2, %r2, %r2, %r2, %r2}, {%r26035, %r26036, %r26037, %r26038};
	bar.warp.sync 	-1;
	wmma.mma.sync.aligned.row.col.m16n16k16.f16.f16 {%r26043, %r26044, %r26045, %r26046}, {%r2, %r2, %r2, %r2, %r2, %r2, %r2, %r2}, {%r2, %r2, %r2, %r2, %r2, %r2, %r2, %r2}, {%r26039, %r26040, %r26041, %r26042};
	bar.warp.sync 	-1;
	wmma.mma.sync.aligned.row.col.m16n16k16.f16.f16 {%r26047, %r26048, %r26049, %r26050}, {%r2, %r2, %r2, %r2, %r2, %r2, %r2, %r2}, {%r2, %r2, %r2, %r2, %r2, %r2, %r2, %r2}, {%r26043, %r26044, %r26045, %r26046};
	bar.warp.sync 	-1;
	wmma.mma.sync.aligned.row.col.m16n16k16.f16.f16 {%r26051, %r26052, %r26053, %r26054}, {%r2, %r2, %r2, %r2, %r2, %r2, %r2, %r2}, {%r2, %r2, %r2, %r2, %r2, %r2, %r2, %r2}, {%r26047, %r26048, %r26049, %r26050};
	bar.warp.sync 	-1;
	wmma.mma.sync.aligned.row.col.m16n16k16.f16.f16 {%r26055, %r26056, %r26057, %r26058}, {%r2, %r2, %r2, %r2, %r2, %r2, %r2, %r2}, {%r2, %r2, %r2, %r2, %r2, %r2, %r2, %r2}, {%r26051, %r26052, %r26053, %r26054};
	bar.warp.sync 	-1;
	wmma.mma.sync.aligned.row.col.m16n16k16.f16.f16 {%r26059, %r26060, %r26061, %r26062}, {%r2, %r2, %r2, %r2, %r2, %r2, %r2, %r2}, {%r2, %r2, %r2, %r2, %r2, %r2, %r2, %r2}, {%r26055, %r26056, %r26057, %r26058};
	bar.warp.sync 	-1;
	wmma.mma.sync.aligned.row.col.m16n16k16.f16.f16 {%r26063, %r26064, %r26065, %r26066}, {%r2, %r2, %r2, %r2, %r2, %r2, %r2, %r2}, {%r2, %r2, %r2, %r2, %r2, %r2, %r2, %r2}, {%r26059, %r26060, %r26061, %r26062};
	bar.warp.sync 	-1;
	wmma.mma.sync.aligned.row.col.m16n16k16.f16.f16 {%r26067, %r26068, %r26069, %r26070}, {%r2, %r2, %r2, %r2, %r2, %r2, %r2, %r2}, {%r2, %r2, %r2, %r2, %r2, %r2, %r2, %r2}, {%r26063, %r26064, %r26065, %r26066};
	bar.warp.sync 	-1;
	wmma.mma.sync.aligned.row.col.m16n16k16.f16.f16 {%r26071, %r26072, %r26073, %r26074}, {%r2, %r2, %r2, %r2, %r2, %r2, %r2, %r2}, {%r2, %r2, %r2, %r2, %r2, %r2, %r2, %r2}, {%r26067, %r26068, %r26069, %r26070};
	bar.warp.sync 	-1;
	wmma.mma.sync.aligned.row.col.m16n16k16.f16.f16 {%r26075, %r26076, %r26077, %r26078}, {%r2, %r2, %r2, %r2, %r2, %r2, %r2, %r2}, {%r2, %r2, %r2, %r2, %r2, %r2, %r2, %r2}, {%r26071, %r26072, %r26073, %r26074};
	bar.warp.sync 	-1;
	wmma.mma.sync.aligned.row.col.m16n16k16.f16.f16 {%r26079, %r26080, %r26081, %r26082}, {%r2, %r2, %r2, %r2, %r2, %r2, %r2, %r2}, {%r2, %r2, %r2, %r2, %r2, %r2, %r2, %r2}, {%r26075, %r26076, %r26077, %r26078};
	bar.warp.sync 	-1;
	wmma.mma.sync.aligned.row.col.m16n16k16.f16.f16 {%r26083, %r26084, %r26085, %r26086}, {%r2, %r2, %r2, %r2, %r2, %r2, %r2, %r2}, {%r2, %r2, %r2, %r2, %r2, %r2, %r2, %r2}, {%r26079, %r26080, %r26081, %r26082};
	bar.warp.sync 	-1;
	wmma.mma.sync.aligned.row.col.m16n16k16.f16.f16 {%r26087, %r26088, %r26089, %r26090}, {%r2, %r2, %r2, %r2, %r2, %r2, %r2, %r2}, {%r2, %r2, %r2, %r2, %r2, %r2, %r2, %r2}, {%r26083, %r26084, %r26085, %r26086};
	bar.warp.sync 	-1;
	wmma.mma.sync.aligned.row.col.m16n16k16.f16.f16 {%r26091, %r26092, %r26093, %r26094}, {%r2, %r2, %r2, %r2, %r2, %r2, %r2, %r2}, {%r2, %r2, %r2, %r2, %r2, %r2, %r2, %r2}, {%r26087, %r26088, %r26089, %r26090};
	bar.warp.sync 	-1;
	wmma.mma.sync.aligned.row.col.m16n16k16.f16.f16 {%r26095, %r26096, %r26097, %r26098}, {%r2, %r2, %r2, %r2, %r2, %r2, %r2, %r2}, {%r2, %r2, %r2, %r2, %r2, %r2, %r2, %r2}, {%r26091, %r26092, %r26093, %r26094};
	bar.warp.sync 	-1;
	wmma.mma.sync.aligned.row.col.m16n16k16.f16.f16 {%r26099, %r26100, %r26101, %r26102}, {%r2, %r2, %r2, %r2, %r2, %r2, %r2, %r2}, {%r2, %r2, %r2, %r2, %r2, %r2, %r2, %r2}, {%r26095, %r26096, %r26097, %r26098};
	bar.warp.sync 	-1;
	wmma.mma.sync.aligned.row.col.m16n16k16.f16.f16 {%r26103, %r26104, %r26105, %r26106}, {%r2, %r2, %r2, %r2, %r2, %r2, %r2, %r2}, {%r2, %r2, %r2, %r2, %r2, %r2, %r2, %r2}, {%r26099, %r26100, %r26101, %r26102};
	bar.warp.sync 	-1;
	wmma.mma.sync.aligned.row.col.m16n16k16.f16.f16 {%r26107, %r26108, %r26109, %r26110}, {%r2, %r2, %r2, %r2, %r2, %r2, %r2, %r2}, {%r2, %r2, %r2, %r2, %r2, %r2, %r2, %r2}, {%r26103, %r26104, %r26105, %r26106};
	bar.warp.sync 	-1;
	wmma.mma.sync.aligned.row.col.m16n16k16.f16.f16 {%r26111, %r26112, %r26113, %r26114}, {%r2, %r2, %r2, %r2, %r2, %r2, %r2, %r2}, {%r2, %r2, %r2, %r2, %r2, %r2, %r2, %r2}, {%r26107, %r26108, %r26109, %r26110};
	bar.warp.sync 	-1;
	wmma.mma.sync.aligned.row.col.m16n16k16.f16.f16 {%r26115, %r26116, %r26117, %r26118}, {%r2, %r2, %r2, %r2, %r2, %r2, %r2, %r2}, {%r2, %r2, %r2, %r2, %r2, %r2, %r2, %r2}, {%r26111, %r26112, %r26113, %r26114};
	bar.warp.sync 	-1;
	wmma.mma.sync.aligned.row.col.m16n16k16.f16.f16 {%r26119, %r26120, %r26121, %r26122}, {%r2, %r2, %r2, %r2, %r2, %r2, %r2, %r2}, {%r2, %r2, %r2, %r2, %r2, %r2, %r2, %r2}, {%r26115, %r26116, %r26117, %r26118};
	bar.warp.sync 	-1;
	wmma.mma.sync.aligned.row.col.m16n16k16.f16.f16 {%r26123, %r26124, %r26125, %r26126}, {%r2, %r2, %r2, %r2, %r2, %r2, %r2, %r2}, {%r2, %r2, %r2, %r2, %r2, %r2, %r2, %r2}, {%r26119, %r26120, %r26121, %r26122};
	bar.warp.sync 	-1;
	wmma.mma.sync.aligned.row.col.m16n16k16.f16.f16 {%r26127, %r26128, %r26129, %r26130}, {%r2, %r2, %r2, %r2, %r2, %r2, %r2, %r2}, {%r2, %r2, %r2, %r2, %r2, %r2, %r2, %r2}, {%r26123, %r26124, %r26125, %r26126};
	bar.warp.sync 	-1;
	wmma.mma.sync.aligned.row.col.m16n16k16.f16.f16 {%r26131, %r26132, %r26133, %r26134}, {%r2, %r2, %r2, %r2, %r2, %r2, %r2, %r2}, {%r2, %r2, %r2, %r2, %r2, %r2, %r2, %r2}, {%r26127, %r26128, %r26129, %r26130};
	bar.warp.sync 	-1;
	wmma.mma.sync.aligned.row.col.m16n16k16.f16.f16 {%r26135, %r26136, %r26137, %r26138}, {%r2, %r2, %r2, %r2, %r2, %r2, %r2, %r2}, {%r2, %r2, %r2, %r2, %r2, %r2, %r2, %r2}, {%r26131, %r26132, %r26133, %r26134};
	bar.warp.sync 	-1;
	wmma.mma.sync.aligned.row.col.m16n16k16.f16.f16 {%r26139, %r26140, %r26141, %r26142}, {%r2, %r2, %r2, %r2, %r2, %r2, %r2, %r2}, {%r2, %r2, %r2, %r2, %r2, %r2, %r2, %r2}, {%r26135, %r26136, %r26137, %r26138};
	bar.warp.sync 	-1;
	wmma.mma.sync.aligned.row.col.m16n16k16.f16.f16 {%r26143, %r26144, %r26145, %r26146}, {%r2, %r2, %r2, %r2, %r2, %r2, %r2, %r2}, {%r2, %r2, %r2, %r2, %r2, %r2, %r2, %r2}, {%r26139, %r26140, %r26141, %r26142};
	bar.warp.sync 	-1;
	wmma.mma.sync.aligned.row.col.m16n16k16.f16.f16 {%r26147, %r26148, %r26149, %r26150}, {%r2, %r2, %r2, %r2, %r2, %r2, %r2, %r2}, {%r2, %r2, %r2, %r2, %r2, %r2, %r2, %r2}, {%r26143, %r26144, %r26145, %r26146};
	bar.warp.sync 	-1;
	wmma.mma.sync.aligned.row.col.m16n16k16.f16.f16 {%r26151, %r26152, %r26153, %r26154}, {%r2, %r2, %r2, %r2, %r2, %r2, %r2, %r2}, {%r2, %r2, %r2, %r2, %r2, %r2, %r2, %r2}, {%r26147, %r26148, %r26149, %r26150};
	bar.warp.sync 	-1;
	wmma.mma.sync.aligned.row.col.m16n16k16.f16.f16 {%r26155, %r26156, %r26157, %r26158}, {%r2, %r2, %r2, %r2, %r2, %r2, %r2, %r2}, {%r2, %r2, %r2, %r2, %r2, %r2, %r2, %r2}, {%r26151, %r26152, %r26153, %r26154};
	bar.warp.sync 	-1;
	wmma.mma.sync.aligned.row.col.m16n16k16.f16.f16 {%r26159, %r26160, %r26161, %r26162}, {%r2, %r2, %r2, %r2, %r2, %r2, %r2, %r2}, {%r2, %r2, %r2, %r2, %r2, %r2, %r2, %r2}, {%r26155, %r26156, %r26157, %r26158};
	bar.warp.sync 	-1;
	wmma.mma.sync.aligned.row.col.m16n16k16.f16.f16 {%r26163, %r26164, %r26165, %r26166}, {%r2, %r2, %r2, %r2, %r2, %r2, %r2, %r2}, {%r2, %r2, %r2, %r2, %r2, %r2, %r2, %r2}, {%r26159, %r26160, %r26161, %r26162};
	bar.warp.sync 	-1;
	wmma.mma.sync.aligned.row.col.m16n16k16.f16.f16 {%r26167, %r26168, %r26169, %r26170}, {%r2, %r2, %r2, %r2, %r2, %r2, %r2, %r2}, {%r2, %r2, %r2, %r2, %r2, %r2, %r2, %r2}, {%r26163, %r26164, %r26165, %r26166};
	bar.warp.sync 	-1;
	wmma.mma.sync.aligned.row.col.m16n16k16.f16.f16 {%r26171, %r26172, %r26173, %r26174}, {%r2, %r2, %r2, %r2, %r2, %r2, %r2, %r2}, {%r2, %r2, %r2, %r2, %r2, %r2, %r2, %r2}, {%r26167, %r26168, %r26169, %r26170};
	bar.warp.sync 	-1;
	wmma.mma.sync.aligned.row.col.m16n16k16.f16.f16 {%r26175, %r26176, %r26177, %r26178}, {%r2, %r2, %r2, %r2, %r2, %r2, %r2, %r2}, {%r2, %r2, %r2, %r2, %r2, %r2, %r2, %r2}, {%r26171, %r26172, %r26173, %r26174};
	bar.warp.sync 	-1;
	wmma.mma.sync.aligned.row.col.m16n16k16.f16.f16 {%r26179, %r26180, %r26181, %r26182}, {%r2, %r2, %r2, %r2, %r2, %r2, %r2, %r2}, {%r2, %r2, %r2, %r2, %r2, %r2, %r2, %r2}, {%r26175, %r26176, %r26177, %r26178};
	bar.warp.sync 	-1;
	wmma.mma.sync.aligned.row.col.m16n16k16.f16.f16 {%r26183, %r26184, %r26185, %r26186}, {%r2, %r2, %r2, %r2, %r2, %r2, %r2, %r2}, {%r2, %r2, %r2, %r2, %r2, %r2, %r2, %r2}, {%r26179, %r26180, %r26181, %r26182};
	bar.warp.sync 	-1;
	wmma.mma.sync.aligned.row.col.m16n16k16.f16.f16 {%r26187, %r26188, %r26189, %r26190}, {%r2, %r2, %r2, %r2, %r2, %r2, %r2, %r2}, {%r2, %r2, %r2, %r2, %r2, %r2, %r2, %r2}, {%r26183, %r26184, %r26185, %r26186};
	bar.warp.sync 	-1;
	wmma.mma.sync.aligned.row.col.m16n16k16.f16.f16 {%r26191, %r26192, %r26193, %r26194}, {%r2, %r2, %r2, %r2, %r2, %r2, %r2, %r2}, {%r2, %r2, %r2, %r2, %r2, %r2, %r2, %r2}, {%r26187, %r26188, %r26189, %r26190};
	bar.warp.sync 	-1;
	wmma.mma.sync.aligned.row.col.m16n16k16.f16.f16 {%r26195, %r26196, %r26197, %r26198}, {%r2, %r2, %r2, %r2, %r2, %r2, %r2, %r2}, {%r2, %r2, %r2, %r2, %r2, %r2, %r2, %r2}, {%r26191, %r26192, %r26193, %r26194};
	bar.warp.sync 	-1;
	wmma.mma.sync.aligned.row.col.m16n16k16.f16.f16 {%r26199, %r26200, %r26201, %r26202}, {%r2, %r2, %r2, %r2, %r2, %r2, %r2, %r2}, {%r2, %r2, %r2, %r2, %r2, %r2, %r2, %r2}, {%r26195, %r26196, %r26197, %r26198};
	bar.warp.sync 	-1;
	wmma.mma.sync.aligned.row.col.m16n16k16.f16.f16 {%r26203, %r26204, %r26205, %r26206}, {%r2, %r2, %r2, %r2, %r2, %r2, %r2, %r2}, {%r2, %r2, %r2, %r2, %r2, %r2, %r2, %r2}, {%r26199, %r26200, %r26201, %r26202};
	bar.warp.sync 	-1;
	wmma.mma.sync.aligned.row.col.m16n16k16.f16.f16 {%r26207, %r26208, %r26209, %r26210}, {%r2, %r2, %r2, %r2, %r2, %r2, %r2, %r2}, {%r2, %r2, %r2, %r2, %r2, %r2, %r2, %r2}, {%r26203, %r26204, %r26205, %r26206};
	bar.warp.sync 	-1;
	wmma.mma.sync.aligned.row.col.m16n16k16.f16.f16 {%r26211, %r26212, %r26213, %r26214}, {%r2, %r2, %r2, %r2, %r2, %r2, %r2, %r2}, {%r2, %r2, %r2, %r2, %r2, %r2, %r2, %r2}, {%r26207, %r26208, %r26209, %r26210};
	bar.warp.sync 	-1;
	wmma.mma.sync.aligned.row.col.m16n16k16.f16.f16 {%r26215, %r26216, %r26217, %r26218}, {%r2, %r2, %r2, %r2, %r2, %r2, %r2, %r2}, {%r2, %r2, %r2, %r2, %r2, %r2, %r2, %r2}, {%r26211, %r26212, %r26213, %r26214};
	bar.warp.sync 	-1;
	wmma.mma.sync.aligned.row.col.m16n16k16.f16.f16 {%r26219, %r26220, %r26221, %r26222}, {%r2, %r2, %r2, %r2, %r2, %r2, %r2, %r2}, {%r2, %r2, %r2, %r2, %r2, %r2, %r2, %r2}, {%r26215, %r26216, %r26217, %r26218};
	bar.warp.sync 	-1;
	wmma.mma.sync.aligned.row.col.m16n16k16.f16.f16 {%r26223, %r26224, %r26225, %r26226}, {%r2, %r2, %r2, %r2, %r2, %r2, %r2, %r2}, {%r2, %r2, %r2, %r2, %r2, %r2, %r2, %r2}, {%r26219, %r26220, %r26221, %r26222};
	bar.warp.sync 	-1;
	wmma.mma.sync.aligned.row.col.m16n16k16.f16.f16 {%r26227, %r26228, %r26229, %r26230}, {%r2, %r2, %r2, %r2, %r2, %r2, %r2, %r2}, {%r2, %r2, %r2, %r2, %r2, %r2, %r2, %r2}, {%r26223, %r26224, %r26225, %r26226};
	bar.warp.sync 	-1;
	wmma.mma.sync.aligned.row.col.m16n16k16.f16.f16 {%r26231, %r26232, %r26233, %r26234}, {%r2, %r2, %r2, %r2, %r2, %r2, %r2, %r2}, {%r2, %r2, %r2, %r2, %r2, %r2, %r2, %r2}, {%r26227, %r26228, %r26229, %r26230};
	bar.warp.sync 	-1;
	wmma.mma.sync.aligned.row.col.m16n16k16.f16.f16 {%r26235, %r26236, %r26237, %r26238}, {%r2, %r2, %r2, %r2, %r2, %r2, %r2, %r2}, {%r2, %r2, %r2, %r2, %r2, %r2, %r2, %r2}, {%r26231, %r26232, %r26233, %r26234};
	bar.warp.sync 	-1;
	wmma.mma.sync.aligned.row.col.m16n16k16.f16.f16 {%r26239, %r26240, %r26241, %r26242}, {%r2, %r2, %r2, %r2, %r2, %r2, %r2, %r2}, {%r2, %r2, %r2, %r2, %r2, %r2, %r2, %r2}, {%r26235, %r26236, %r26237, %r26238};
	bar.warp.sync 	-1;
	wmma.mma.sync.aligned.row.col.m16n16k16.f16.f16 {%r26243, %r26244, %r26245, %r26246}, {%r2, %r2, %r2, %r2, %r2, %r2, %r2, %r2}, {%r2, %r2, %r2, %r2, %r2, %r2, %r2, %r2}, {%r26239, %r26240, %r26241, %r26242};
	bar.warp.sync 	-1;
	wmma.mma.sync.aligned.row.col.m16n16k16.f16.f16 {%r26247, %r26248, %r26249, %r26250}, {%r2, %r2, %r2, %r2, %r2, %r2, %r2, %r2}, {%r2, %r2, %r2, %r2, %r2, %r2, %r2, %r2}, {%r26243, %r26244, %r26245, %r26246};
	bar.warp.sync 	-1;
	wmma.mma.sync.aligned.row.col.m16n16k16.f16.f16 {%r26251, %r26252, %r26253, %r26254}, {%r2, %r2, %r2, %r2, %r2, %r2, %r2, %r2}, {%r2, %r2, %r2, %r2, %r2, %r2, %r2, %r2}, {%r26247, %r26248, %r26249, %r26250};
	bar.warp.sync 	-1;
	wmma.mma.sync.aligned.row.col.m16n16k16.f16.f16 {%r26255, %r26256, %r26257, %r26258}, {%r2, %r2, %r2, %r2, %r2, %r2, %r2, %r2}, {%r2, %r2, %r2, %r2, %r2, %r2, %r2, %r2}, {%r26251, %r26252, %r26253, %r26254};
	bar.warp.sync 	-1;
	wmma.mma.sync.aligned.row.col.m16n16k16.f16.f16 {%r26259, %r26260, %r26261, %r26262}, {%r2, %r2, %r2, %r2, %r2, %r2, %r2, %r2}, {%r2, %r2, %r2, %r2, %r2, %r2, %r2, %r2}, {%r26255, %r26256, %r26257, %r26258};
	bar.warp.sync 	-1;
	wmma.mma.sync.aligned.row.col.m16n16k16.f16.f16 {%r26263, %r26264, %r26265, %r26266}, {%r2, %r2, %r2, %r2, %r2, %r2, %r2, %r2}, {%r2, %r2, %r2, %r2, %r2, %r2, %r2, %r2}, {%r26259, %r26260, %r26261, %r26262};
	bar.warp.sync 	-1;
	wmma.mma.sync.aligned.row.col.m16n16k16.f16.f16 {%r26267, %r26268, %r26269, %r26270}, {%r2, %r2, %r2, %r2, %r2, %r2, %r2, %r2}, {%r2, %r2, %r2, %r2, %r2, %r2, %r2, %r2}, {%r26263, %r26264, %r26265, %r26266};
	bar.warp.sync 	-1;
	wmma.mma.sync.aligned.row.col.m16n16k16.f16.f16 {%r26271, %r26272, %r26273, %r26274}, {%r2, %r2, %r2, %r2, %r2, %r2, %r2, %r2}, {%r2, %r2, %r2, %r2, %r2, %r2, %r2, %r2}, {%r26267, %r26268, %r26269, %r26270};
	bar.warp.sync 	-1;
	wmma.mma.sync.aligned.row.col.m16n16k16.f16.f16 {%r26275, %r26276, %r26277, %r26278}, {%r2, %r2, %r2, %r2, %r2, %r2, %r2, %r2}, {%r2, %r2, %r2, %r2, %r2, %r2, %r2, %r2}, {%r26271, %r26272, %r26273, %r26274};
	bar.warp.sync 	-1;
	wmma.mma.sync.aligned.row.col.m16n16k16.f16.f16 {%r26279, %r26280, %r26281, %r26282}, {%r2, %r2, %r2, %r2, %r2, %r2, %r2, %r2}, {%r2, %r2, %r2, %r2, %r2, %r2, %r2, %r2}, {%r26275, %r26276, %r26277, %r26278};
	bar.warp.sync 	-1;
	wmma.mma.sync.aligned.row.col.m16n16k16.f16.f16 {%r26283, %r26284, %r26285, %r26286}, {%r2, %r2, %r2, %r2, %r2, %r2, %r2, %r2}, {%r2, %r2, %r2, %r2, %r2, %r2, %r2, %r2}, {%r26279, %r26280, %r26281, %r26282};
	bar.warp.sync 	-1;
	wmma.mma.sync.aligned.row.col.m16n16k16.f16.f16 {%r26287, %r26288, %r26289, %r26290}, {%r2, %r2, %r2, %r2, %r2, %r2, %r2, %r2}, {%r2, %r2, %r2, %r2, %r2, %r2, %r2, %r2}, {%r26283, %r26284, %r26285, %r26286};
	bar.warp.sync 	-1;
	wmma.mma.sync.aligned.row.col.m16n16k16.f16.f16 {%r26291, %r26292, %r26293, %r26294}, {%r2, %r2, %r2, %r2, %r2, %r2, %r2, %r2}, {%r2, %r2, %r2, %r2, %r2, %r2, %r2, %r2}, {%r26287, %r26288, %r26289, %r26290};
	bar.warp.sync 	-1;
	wmma.mma.sync.aligned.row.col.m16n16k16.f16.f16 {%r26295, %r26296, %r26297, %r26298}, {%r2, %r2, %r2, %r2, %r2, %r2, %r2, %r2}, {%r2, %r2, %r2, %r2, %r2, %r2, %r2, %r2}, {%r26291, %r26292, %r26293, %r26294};
	bar.warp.sync 	-1;
	wmma.mma.sync.aligned.row.col.m16n16k16.f16.f16 {%r26299, %r26300, %r26301, %r26302}, {%r2, %r2, %r2, %r2, %r2, %r2, %r2, %r2}, {%r2, %r2, %r2, %r2, %r2, %r2, %r2, %r2}, {%r26295, %r26296, %r26297, %r26298};
	bar.warp.sync 	-1;
	wmma.mma.sync.aligned.row.col.m16n16k16.f16.f16 {%r26303, %r26304, %r26305, %r26306}, {%r2, %r2, %r2, %r2, %r2, %r2, %r2, %r2}, {%r2, %r2, %r2, %r2, %r2, %r2, %r2, %r2}, {%r26299, %r26300, %r26301, %r26302};
	bar.warp.sync 	-1;
	wmma.mma.sync.aligned.row.col.m16n16k16.f16.f16 {%r26307, %r26308, %r26309, %r26310}, {%r2, %r2, %r2, %r2, %r2, %r2, %r2, %r2}, {%r2, %r2, %r2, %r2, %r2, %r2, %r2, %r2}, {%r26303, %r26304, %r26305, %r26306};
	bar.warp.sync 	-1;
	wmma.mma.sync.aligned.row.col.m16n16k16.f16.f16 {%r26311, %r26312, %r26313, %r26314}, {%r2, %r2, %r2, %r2, %r2, %r2, %r2, %r2}, {%r2, %r2, %r2, %r2, %r2, %r2, %r2, %r2}, {%r26307, %r26308, %r26309, %r26310};
	bar.warp.sync 	-1;
	wmma.mma.sync.aligned.row.col.m16n16k16.f16.f16 {%r26315, %r26316, %r26317, %r26318}, {%r2, %r2, %r2, %r2, %r2, %r2, %r2, %r2}, {%r2, %r2, %r2, %r2, %r2, %r2, %r2, %r2}, {%r26311, %r26312, %r26313, %r26314};
	bar.warp.sync 	-1;
	wmma.mma.sync.aligned.row.col.m16n16k16.f16.f16 {%r26319, %r26320, %r26321, %r26322}, {%r2, %r2, %r2, %r2, %r2, %r2, %r2, %r2}, {%r2, %r2, %r2, %r2, %r2, %r2, %r2, %r2}, {%r26315, %r26316, %r26317, %r26318};
	bar.warp.sync 	-1;
	wmma.mma.sync.aligned.row.col.m16n16k16.f16.f16 {%r26323, %r26324, %r26325, %r26326}, {%r2, %r2, %r2, %r2, %r2, %r2, %r2, %r2}, {%r2, %r2, %r2, %r2, %r2, %r2, %r2, %r2}, {%r26319, %r26320, %r26321, %r26322};
	bar.warp.sync 	-1;
	wmma.mma.sync.aligned.row.col.m16n16k16.f16.f16 {%r26327, %r26328, %r26329, %r26330}, {%r2, %r2, %r2, %r2, %r2, %r2, %r2, %r2}, {%r2, %r2, %r2, %r2, %r2, %r2, %r2, %r2}, {%r26323, %r26324, %r26325, %r26326};
	bar.warp.sync 	-1;
	wmma.mma.sync.aligned.row.col.m16n16k16.f16.f16 {%r26331, %r26332, %r26333, %r26334}, {%r2, %r2, %r2, %r2, %r2, %r2, %r2, %r2}, {%r2, %r2, %r2, %r2, %r2, %r2, %r2, %r2}, {%r26327, %r26328, %r26329, %r26330};
	bar.warp.sync 	-1;
	wmma.mma.sync.aligned.row.col.m16n16k16.f16.f16 {%r26335, %r26336, %r26337, %r26338}, {%r2, %r2, %r2, %r2, %r2, %r2, %r2, %r2}, {%r2, %r2, %r2, %r2, %r2, %r2, %r2, %r2}, {%r26331, %r26332, %r26333, %r26334};
	bar.warp.sync 	-1;
	wmma.mma.sync.aligned.row.col.m16n16k16.f16.f16 {%r26339, %r26340, %r26341, %r26342}, {%r2, %r2, %r2, %r2, %r2, %r2, %r2, %r2}, {%r2, %r2, %r2, %r2, %r2, %r2, %r2, %r2}, {%r26335, %r26336, %r26337, %r26338};
	bar.warp.sync 	-1;
	wmma.mma.sync.aligned.row.col.m16n16k16.f16.f16 {%r26343, %r26344, %r26345, %r26346}, {%r2, %r2, %r2, %r2, %r2, %r2, %r2, %r2}, {%r2, %r2, %r2, %r2, %r2, %r2, %r2, %r2}, {%r26339, %r26340, %r26341, %r26342};
	bar.warp.sync 	-1;
	wmma.mma.sync.aligned.row.col.m16n16k16.f16.f16 {%r26347, %r26348, %r26349, %r26350}, {%r2, %r2, %r2, %r2, %r2, %r2, %r2, %r2}, {%r2, %r2, %r2, %r2, %r2, %r2, %r2, %r2}, {%r26343, %r26344, %r26345, %r26346};
	bar.warp.sync 	-1;
	wmma.mma.sync.aligned.row.col.m16n16k16.f16.f16 {%r26351, %r26352, %r26353, %r26354}, {%r2, %r2, %r2, %r2, %r2, %r2, %r2, %r2}, {%r2, %r2, %r2, %r2, %r2, %r2, %r2, %r2}, {%r26347, %r26348, %r26349, %r26350};
	bar.warp.sync 	-1;
	wmma.mma.sync.aligned.row.col.m16n16k16.f16.f16 {%r26355, %r26356, %r26357, %r26358}, {%r2, %r2, %r2, %r2, %r2, %r2, %r2, %r2}, {%r2, %r2, %r2, %r2, %r2, %r2, %r2, %r2}, {%r26351, %r26352, %r26353, %r26354};
	bar.warp.sync 	-1;
	wmma.mma.sync.aligned.row.col.m16n16k16.f16.f16 {%r26359, %r26360, %r26361, %r26362}, {%r2, %r2, %r2, %r2, %r2, %r2, %r2, %r2}, {%r2, %r2, %r2, %r2, %r2, %r2, %r2, %r2}, {%r26355, %r26356, %r26357, %r26358};
	bar.warp.sync 	-1;
	wmma.mma.sync.aligned.row.col.m16n16k16.f16.f16 {%r26363, %r26364, %r26365, %r26366}, {%r2, %r2, %r2, %r2, %r2, %r2, %r2, %r2}, {%r2, %r2, %r2, %r2, %r2, %r2, %r2, %r2}, {%r26359, %r26360, %r26361, %r26362};
	bar.warp.sync 	-1;
	wmma.mma.sync.aligned.row.col.m16n16k16.f16.f16 {%r26367, %r26368, %r26369, %r26370}, {%r2, %r2, %r2, %r2, %r2, %r2, %r2, %r2}, {%r2, %r2, %r2, %r2, %r2, %r2, %r2, %r2}, {%r26363, %r26364, %r26365, %r26366};
	bar.warp.sync 	-1;
	wmma.mma.sync.aligned.row.col.m16n16k16.f16.f16 {%r26371, %r26372, %r26373, %r26374}, {%r2, %r2, %r2, %r2, %r2, %r2, %r2, %r2}, {%r2, %r2, %r2, %r2, %r2, %r2, %r2, %r2}, {%r26367, %r26368, %r26369, %r26370};
	bar.warp.sync 	-1;
	wmma.mma.sync.aligned.row.col.m16n16k16.f16.f16 {%r26375, %r26376, %r26377, %r26378}, {%r2, %r2, %r2, %r2, %r2, %r2, %r2, %r2}, {%r2, %r2, %r2, %r2, %r2, %r2, %r2, %r2}, {%r26371, %r26372, %r26373, %r26374};
	bar.warp.sync 	-1;
	wmma.mma.sync.aligned.row.col.m16n16k16.f16.f16 {%r26379, %r26380, %r26381, %r26382}, {%r2, %r2, %r2, %r2, %r2, %r2, %r2, %r2}, {%r2, %r2, %r2, %r2, %r2, %r2, %r2, %r2}, {%r26375, %r26376, %r26377, %r26378};
	bar.warp.sync 	-1;
	wmma.mma.sync.aligned.row.col.m16n16k16.f16.f16 {%r26383, %r26384, %r26385, %r26386}, {%r2, %r2, %r2, %r2, %r2, %r2, %r2, %r2}, {%r2, %r2, %r2, %r2, %r2, %r2, %r2, %r2}, {%r26379, %r26380, %r26381, %r26382};
	bar.warp.sync 	-1;
	wmma.mma.sync.aligned.row.col.m16n16k16.f16.f16 {%r26387, %r26388, %r26389, %r26390}, {%r2, %r2, %r2, %r2, %r2, %r2, %r2, %r2}, {%r2, %r2, %r2, %r2, %r2, %r2, %r2, %r2}, {%r26383, %r26384, %r26385, %r26386};
	bar.warp.sync 	-1;
	wmma.mma.sync.aligned.row.col.m16n16k16.f16.f16 {%r26391, %r26392, %r26393, %r26394}, {%r2, %r2, %r2, %r2, %r2, %r2, %r2, %r2}, {%r2, %r2, %r2, %r2, %r2, %r2, %r2, %r2}, {%r26387, %r26388, %r26389, %r26390};
	bar.warp.sync 	-1;
	wmma.mma.sync.aligned.row.col.m16n16k16.f16.f16 {%r26395, %r26396, %r26397, %r26398}, {%r2, %r2, %r2, %r2, %r2, %r2, %r2, %r2}, {%r2, %r2, %r2, %r2, %r2, %r2, %r2, %r2}, {%r26391, %r26392, %r26393, %r26394};
	bar.warp.sync 	-1;
	wmma.mma.sync.aligned.row.col.m16n16k16.f16.f16 {%r26399, %r26400, %r26401, %r26402}, {%r2, %r2, %r2, %r2, %r2, %r2, %r2, %r2}, {%r2, %r2, %r2, %r2, %r2, %r2, %r2, %r2}, {%r26395, %r26396, %r26397, %r26398};
	bar.warp.sync 	-1;
	wmma.mma.sync.aligned.row.col.m16n16k16.f16.f16 {%r26403, %r26404, %r26405, %r26406}, {%r2, %r2, %r2, %r2, %r2, %r2, %r2, %r2}, {%r2, %r2, %r2, %r2, %r2, %r2, %r2, %r2}, {%r26399, %r26400, %r26401, %r26402};
	bar.warp.sync 	-1;
	wmma.mma.sync.aligned.row.col.m16n16k16.f16.f16 {%r26407, %r26408, %r26409, %r26410}, {%r2, %r2, %r2, %r2, %r2, %r2, %r2, %r2}, {%r2, %r2, %r2, %r2, %r2, %r2, %r2, %r2}, {%r26403, %r26404, %r26405, %r26406};
	bar.warp.sync 	-1;
	wmma.mma.sync.aligned.row.col.m16n16k16.f16.f16 {%r26411, %r26412, %r26413, %r26414}, {%r2, %r2, %r2, %r2, %r2, %r2, %r2, %r2}, {%r2, %r2, %r2, %r2, %r2, %r2, %r2, %r2}, {%r26407, %r26408, %r26409, %r26410};
	bar.warp.sync 	-1;
	wmma.mma.sync.aligned.row.col.m16n16k16.f16.f16 {%r26415, %r26416, %r26417, %r26418}, {%r2, %r2, %r2, %r2, %r2, %r2, %r2, %r2}, {%r2, %r2, %r2, %r2, %r2, %r2, %r2, %r2}, {%r26411, %r26412, %r26413, %r26414};
	bar.warp.sync 	-1;
	wmma.mma.sync.aligned.row.col.m16n16k16.f16.f16 {%r26419, %r26420, %r26421, %r26422}, {%r2, %r2, %r2, %r2, %r2, %r2, %r2, %r2}, {%r2, %r2, %r2, %r2, %r2, %r2, %r2, %r2}, {%r26415, %r26416, %r26417, %r26418};
	bar.warp.sync 	-1;
	wmma.mma.sync.aligned.row.col.m16n16k16.f16.f16 {%r26423, %r26424, %r26425, %r26426}, {%r2, %r2, %r2, %r2, %r2, %r2, %r2, %r2}, {%r2, %r2, %r2, %r2, %r2, %r2, %r2, %r2}, {%r26419, %r26420, %r26421, %r26422};
	bar.warp.sync 	-1;
	wmma.mma.sync.aligned.row.col.m16n16k16.f16.f16 {%r26427, %r26428, %r26429, %r26430}, {%r2, %r2, %r2, %r2, %r2, %r2, %r2, %r2}, {%r2, %r2, %r2, %r2, %r2, %r2, %r2, %r2}, {%r26423, %r26424, %r26425, %r26426};
	bar.warp.sync 	-1;
	wmma.mma.sync.aligned.row.col.m16n16k16.f16.f16 {%r26431, %r26432, %r26433, %r26434}, {%r2, %r2, %r2, %r2, %r2, %r2, %r2, %r2}, {%r2, %r2, %r2, %r2, %r2, %r2, %r2, %r2}, {%r26427, %r26428, %r26429, %r26430};
	bar.warp.sync 	-1;
	wmma.mma.sync.aligned.row.col.m16n16k16.f16.f16 {%r26435, %r26436, %r26437, %r26438}, {%r2, %r2, %r2, %r2, %r2, %r2, %r2, %r2}, {%r2, %r2, %r2, %r2, %r2, %r2, %r2, %r2}, {%r26431, %r26432, %r26433, %r26434};
	bar.warp.sync 	-1;
	wmma.mma.sync.aligned.row.col.m16n16k16.f16.f16 {%r26439, %r26440, %r26441, %r26442}, {%r2, %r2, %r2, %r2, %r2, %r2, %r2, %r2}, {%r2, %r2, %r2, %r2, %r2, %r2, %r2, %r2}, {%r26435, %r26436, %r26437, %r26438};
	bar.warp.sync 	-1;
	wmma.mma.sync.aligned.row.col.m16n16k16.f16.f16 {%r26443, %r26444, %r26445, %r26446}, {%r2, %r2, %r2, %r2, %r2, %r2, %r2, %r2}, {%r2, %r2, %r2, %r2, %r2, %r2, %r2, %r2}, {%r26439, %r26440, %r26441, %r26442};
	bar.warp.sync 	-1;
	wmma.mma.sync.aligned.row.col.m16n16k16.f16.f16 {%r26447, %r26448, %r26449, %r26450}, {%r2, %r2, %r2, %r2, %r2, %r2, %r2, %r2}, {%r2, %r2, %r2, %r2, %r2, %r2, %r2, %r2}, {%r26443, %r26444, %r26445, %r26446};
	bar.warp.sync 	-1;
	wmma.mma.sync.aligned.row.col.m16n16k16.f16.f16 {%r26451, %r26452, %r26453, %r26454}, {%r2, %r2, %r2, %r2, %r2, %r2, %r2, %r2}, {%r2, %r2, %r2, %r2, %r2, %r2, %r2, %r2}, {%r26447, %r26448, %r26449, %r26450};
	bar.warp.sync 	-1;
	wmma.mma.sync.aligned.row.col.m16n16k16.f16.f16 {%r26455, %r26456, %r26457, %r26458}, {%r2, %r2, %r2, %r2, %r2, %r2, %r2, %r2}, {%r2, %r2, %r2, %r2, %r2, %r2, %r2, %r2}, {%r26451, %r26452, %r26453, %r26454};
	bar.warp.sync 	-1;
	wmma.mma.sync.aligned.row.col.m16n16k16.f16.f16 {%r26459, %r26460, %r26461, %r26462}, {%r2, %r2, %r2, %r2, %r2, %r2, %r2, %r2}, {%r2, %r2, %r2, %r2, %r2, %r2, %r2, %r2}, {%r26455, %r26456, %r26457, %r26458};
	bar.warp.sync 	-1;
	wmma.mma.sync.aligned.row.col.m16n16k16.f16.f16 {%r26463, %r26464, %r26465, %r26466}, {%r2, %r2, %r2, %r2, %r2, %r2, %r2, %r2}, {%r2, %r2, %r2, %r2, %r2, %r2, %r2, %r2}, {%r26459, %r26460, %r26461, %r26462};
	bar.warp.sync 	-1;
	wmma.mma.sync.aligned.row.col.m16n16k16.f16.f16 {%r26467, %r26468, %r26469, %r26470}, {%r2, %r2, %r2, %r2, %r2, %r2, %r2, %r2}, {%r2, %r2, %r2, %r2, %r2, %r2, %r2, %r2}, {%r26463, %r26464, %r26465, %r26466};
	bar.warp.sync 	-1;
	wmma.mma.sync.aligned.row.col.m16n16k16.f16.f16 {%r26471, %r26472, %r26473, %r26474}, {%r2, %r2, %r2, %r2, %r2, %r2, %r2, %r2}, {%r2, %r2, %r2, %r2, %r2, %r2, %r2, %r2}, {%r26467, %r26468, %r26469, %r26470};
	bar.warp.sync 	-1;
	wmma.mma.sync.aligned.row.col.m16n16k16.f16.f16 {%r26475, %r26476, %r26477, %r26478}, {%r2, %r2, %r2, %r2, %r2, %r2, %r2, %r2}, {%r2, %r2, %r2, %r2, %r2, %r2, %r2, %r2}, {%r26471, %r26472, %r26473, %r26474};
	bar.warp.sync 	-1;
	wmma.mma.sync.aligned.row.col.m16n16k16.f16.f16 {%r26479, %r26480, %r26481, %r26482}, {%r2, %r2, %r2, %r2, %r2, %r2, %r2, %r2}, {%r2, %r2, %r2, %r2, %r2, %r2, %r2, %r2}, {%r26475, %r26476, %r26477, %r26478};
	bar.warp.sync 	-1;
	wmma.mma.sync.aligned.row.col.m16n16k16.f16.f16 {%r26483, %r26484, %r26485, %r26486}, {%r2, %r2, %r2, %r2, %r2, %r2, %r2, %r2}, {%r2, %r2, %r2, %r2, %r2, %r2, %r2, %r2}, {%r26479, %r26480, %r26481, %r26482};
	bar.warp.sync 	-1;
	wmma.mma.sync.aligned.row.col.m16n16k16.f16.f16 {%r26487, %r26488, %r26489, %r26490}, {%r2, %r2, %r2, %r2, %r2, %r2, %r2, %r2}, {%r2, %r2, %r2, %r2, %r2, %r2, %r2, %r2}, {%r26483, %r26484, %r26485, %r26486};
	bar.warp.sync 	-1;
	wmma.mma.sync.aligned.row.col.m16n16k16.f16.f16 {%r26491, %r26492, %r26493, %r26494}, {%r2, %r2, %r2, %r2, %r2, %r2, %r2, %r2}, {%r2, %r2, %r2, %r2, %r2, %r2, %r2, %r2}, {%r26487, %r26488, %r26489, %r26490};
	bar.warp.sync 	-1;
	wmma.mma.sync.aligned.row.col.m16n16k16.f16.f16 {%r26495, %r26496, %r26497, %r26498}, {%r2, %r2, %r2, %r2, %r2, %r2, %r2, %r2}, {%r2, %r2, %r2, %r2, %r2, %r2, %r2, %r2}, {%r26491, %r26492, %r26493, %r26494};
	bar.warp.sync 	-1;
	wmma.mma.sync.aligned.row.col.m16n16k16.f16.f16 {%r26499, %r26500, %r26501, %r26502}, {%r2, %r2, %r2, %r2, %r2, %r2, %r2, %r2}, {%r2, %r2, %r2, %r2, %r2, %r2, %r2, %r2}, {%r26495, %r26496, %r26497, %r26498};
	bar.warp.sync 	-1;
	wmma.mma.sync.aligned.row.col.m16n16k16.f16.f16 {%r26503, %r26504, %r26505, %r26506}, {%r2, %r2, %r2, %r2, %r2, %r2, %r2, %r2}, {%r2, %r2, %r2, %r2, %r2, %r2, %r2, %r2}, {%r26499, %r26500, %r26501, %r26502};
	bar.warp.sync 	-1;
	wmma.mma.sync.aligned.row.col.m16n16k16.f16.f16 {%r26507, %r26508, %r26509, %r26510}, {%r2, %r2, %r2, %r2, %r2, %r2, %r2, %r2}, {%r2, %r2, %r2, %r2, %r2, %r2, %r2, %r2}, {%r26503, %r26504, %r26505, %r26506};
	bar.warp.sync 	-1;
	wmma.mma.sync.aligned.row.col.m16n16k16.f16.f16 {%r26511, %r26512, %r26513, %r26514}, {%r2, %r2, %r2, %r2, %r2, %r2, %r2, %r2}, {%r2, %r2, %r2, %r2, %r2, %r2, %r2, %r2}, {%r26507, %r26508, %r26509, %r26510};
	bar.warp.sync 	-1;
	wmma.mma.sync.aligned.row.col.m16n16k16.f16.f16 {%r26515, %r26516, %r26517, %r26518}, {%r2, %r2, %r2, %r2, %r2, %r2, %r2, %r2}, {%r2, %r2, %r2, %r2, %r2, %r2, %r2, %r2}, {%r26511, %r26512, %r26513, %r26514};
	bar.warp.sync 	-1;
	wmma.mma.sync.aligned.row.col.m16n16k16.f16.f16 {%r26519, %r26520, %r26521, %r26522}, {%r2, %r2, %r2, %r2, %r2, %r2, %r2, %r2}, {%r2, %r2, %r2, %r2, %r2, %r2, %r2, %r2}, {%r26515, %r26516, %r26517, %r26518};
	bar.warp.sync 	-1;
	wmma.mma.sync.aligned.row.col.m16n16k16.f16.f16 {%r26523, %r26524, %r26525, %r26526}, {%r2, %r2, %r2, %r2, %r2, %r2, %r2, %r2}, {%r2, %r2, %r2, %r2, %r2, %r2, %r2, %r2}, {%r26519, %r26520, %r26521, %r26522};
	bar.warp.sync 	-1;
	wmma.mma.sync.aligned.row.col.m16n16k16.f16.f16 {%r26527, %r26528, %r26529, %r26530}, {%r2, %r2, %r2, %r2, %r2, %r2, %r2, %r2}, {%r2, %r2, %r2, %r2, %r2, %r2, %r2, %r2}, {%r26523, %r26524, %r26525, %r26526};
	bar.warp.sync 	-1;
	wmma.mma.sync.aligned.row.col.m16n16k16.f16.f16 {%r26531, %r26532, %r26533, %r26534}, {%r2, %r2, %r2, %r2, %r2, %r2, %r2, %r2}, {%r2, %r2, %r2, %r2, %r2, %r2, %r2, %r2}, {%r26527, %r26528, %r26529, %r26530};
	bar.warp.sync 	-1;
	wmma.mma.sync.aligned.row.col.m16n16k16.f16.f16 {%r26535, %r26536, %r26537, %r26538}, {%r2, %r2, %r2, %r2, %r2, %r2, %r2, %r2}, {%r2, %r2, %r2, %r2, %r2, %r2, %r2, %r2}, {%r26531, %r26532, %r26533, %r26534};
	bar.warp.sync 	-1;
	wmma.mma.sync.aligned.row.col.m16n16k16.f16.f16 {%r26539, %r26540, %r26541, %r26542}, {%r2, %r2, %r2, %r2, %r2, %r2, %r2, %r2}, {%r2, %r2, %r2, %r2, %r2, %r2, %r2, %r2}, {%r26535, %r26536, %r26537, %r26538};
	bar.warp.sync 	-1;
	wmma.mma.sync.aligned.row.col.m16n16k16.f16.f16 {%r26543, %r26544, %r26545, %r26546}, {%r2, %r2, %r2, %r2, %r2, %r2, %r2, %r2}, {%r2, %r2, %r2, %r2, %r2, %r2, %r2, %r2}, {%r26539, %r26540, %r26541, %r26542};
	bar.warp.sync 	-1;
	wmma.mma.sync.aligned.row.col.m16n16k16.f16.f16 {%r26547, %r26548, %r26549, %r26550}, {%r2, %r2, %r2, %r2, %r2, %r2, %r2, %r2}, {%r2, %r2, %r2, %r2, %r2, %r2, %r2, %r2}, {%r26543, %r26544, %r26545, %r26546};
	bar.warp.sync 	-1;
	wmma.mma.sync.aligned.row.col.m16n16k16.f16.f16 {%r26551, %r26552, %r26553, %r26554}, {%r2, %r2, %r2, %r2, %r2, %r2, %r2, %r2}, {%r2, %r2, %r2, %r2, %r2, %r2, %r2, %r2}, {%r26547, %r26548, %r26549, %r26550};
	bar.warp.sync 	-1;
	wmma.mma.sync.aligned.row.col.m16n16k16.f16.f16 {%r26555, %r26556, %r26557, %r26558}, {%r2, %r2, %r2, %r2, %r2, %r2, %r2, %r2}, {%r2, %r2, %r2, %r2, %r2, %r2, %r2, %r2}, {%r26551, %r26552, %r26553, %r26554};
	bar.warp.sync 	-1;
	wmma.mma.sync.aligned.row.col.m16n16k16.f16.f16 {%r26559, %r26560, %r26561, %r26562}, {%r2, %r2, %r2, %r2, %r2, %r2, %r2, %r2}, {%r2, %r2, %r2, %r2, %r2, %r2, %r2, %r2}, {%r26555, %r26556, %r26557, %r26558};
	bar.warp.sync 	-1;
	wmma.mma.sync.aligned.row.col.m16n16k16.f16.f16 {%r26563, %r26564, %r26565, %r26566}, {%r2, %r2, %r2, %r2, %r2, %r2, %r2, %r2}, {%r2, %r2, %r2, %r2, %r2, %r2, %r2, %r2}, {%r26559, %r26560, %r26561, %r26562};
	bar.warp.sync 	-1;
	wmma.mma.sync.aligned.row.col.m16n16k16.f16.f16 {%r26567, %r26568, %r26569, %r26570}, {%r2, %r2, %r2, %r2, %r2, %r2, %r2, %r2}, {%r2, %r2, %r2, %r2, %r2, %r2, %r2, %r2}, {%r26563, %r26564, %r26565, %r26566};
	bar.warp.sync 	-1;
	wmma.mma.sync.aligned.row.col.m16n16k16.f16.f16 {%r26571, %r26572, %r26573, %r26574}, {%r2, %r2, %r2, %r2, %r2, %r2, %r2, %r2}, {%r2, %r2, %r2, %r2, %r2, %r2, %r2, %r2}, {%r26567, %r26568, %r26569, %r26570};
	bar.warp.sync 	-1;
	wmma.mma.sync.aligned.row.col.m16n16k16.f16.f16 {%r26575, %r26576, %r26577, %r26578}, {%r2, %r2, %r2, %r2, %r2, %r2, %r2, %r2}, {%r2, %r2, %r2, %r2, %r2, %r2, %r2, %r2}, {%r26571, %r26572, %r26573, %r26574};
	bar.warp.sync 	-1;
	wmma.mma.sync.aligned.row.col.m16n16k16.f16.f16 {%r26579, %r26580, %r26581, %r26582}, {%r2, %r2, %r2, %r2, %r2, %r2, %r2, %r2}, {%r2, %r2, %r2, %r2, %r2, %r2, %r2, %r2}, {%r26575, %r26576, %r26577, %r26578};
	bar.warp.sync 	-1;
	wmma.mma.sync.aligned.row.col.m16n16k16.f16.f16 {%r26583, %r26584, %r26585, %r26586}, {%r2, %r2, %r2, %r2, %r2, %r2, %r2, %r2}, {%r2, %r2, %r2, %r2, %r2, %r2, %r2, %r2}, {%r26579, %r26580, %r26581, %r26582};
	bar.warp.sync 	-1;
	wmma.mma.sync.aligned.row.col.m16n16k16.f16.f16 {%r26587, %r26588, %r26589, %r26590}, {%r2, %r2, %r2, %r2, %r2, %r2, %r2, %r2}, {%r2, %r2, %r2, %r2, %r2, %r2, %r2, %r2}, {%r26583, %r26584, %r26585, %r26586};
	bar.warp.sync 	-1;
	wmma.mma.sync.aligned.row.col.m16n16k16.f16.f16 {%r26591, %r26592, %r26593, %r26594}, {%r2, %r2, %r2, %r2, %r2, %r2, %r2, %r2}, {%r2, %r2, %r2, %r2, %r2, %r2, %r2, %r2}, {%r26587, %r26588, %r26589, %r26590};
	bar.warp.sync 	-1;
	wmma.mma.sync.aligned.row.col.m16n16k16.f16.f16 {%r26595, %r26596, %r26597, %r26598}, {%r2, %r2, %r2, %r2, %r2, %r2, %r2, %r2}, {%r2, %r2, %r2, %r2, %r2, %r2, %r2, %r2}, {%r26591, %r26592, %r26593, %r26594};
	bar.warp.sync 	-1;
	wmma.mma.sync.aligned.row.col.m16n16k16.f16.f16 {%r26599, %r26600, %r26601, %r26602}, {%r2, %r2, %r2, %r2, %r2, %r2, %r2, %r2}, {%r2, %r2, %r2, %r2, %r2, %r2, %r2, %r2}, {%r26595, %r26596, %r26597, %r26598};
	bar.warp.sync 	-1;
	wmma.mma.sync.aligned.row.col.m16n16k16.f16.f16 {%r26603, %r26604, %r26605, %r26606}, {%r2, %r2, %r2, %r2, %r2, %r2, %r2, %r2}, {%r2, %r2, %r2, %r2, %r2, %r2, %r2, %r2}, {%r26599, %r26600, %r26601, %r26602};
	bar.warp.sync 	-1;
	wmma.mma.sync.aligned.row.col.m16n16k16.f16.f16 {%r26607, %r26608, %r26609, %r26610}, {%r2, %r2, %r2, %r2, %r2, %r2, %r2, %r2}, {%r2, %r2, %r2, %r2, %r2, %r2, %r2, %r2}, {%r26603, %r26604, %r26605, %r26606};
	bar.warp.sync 	-1;
	wmma.mma.sync.aligned.row.col.m16n16k16.f16.f16 {%r26611, %r26612, %r26613, %r26614}, {%r2, %r2, %r2, %r2, %r2, %r2, %r2, %r2}, {%r2, %r2, %r2, %r2, %r2, %r2, %r2, %r2}, {%r26607, %r26608, %r26609, %r26610};
	bar.warp.sync 	-1;
	wmma.mma.sync.aligned.row.col.m16n16k16.f16.f16 {%r26615, %r26616, %r26617, %r26618}, {%r2, %r2, %r2, %r2, %r2, %r2, %r2, %r2}, {%r2, %r2, %r2, %r2, %r2, %r2, %r2, %r2}, {%r26611, %r26612, %r26613, %r26614};
	bar.warp.sync 	-1;
	wmma.mma.sync.aligned.row.col.m16n16k16.f16.f16 {%r26619, %r26620, %r26621, %r26622}, {%r2, %r2, %r2, %r2, %r2, %r2, %r2, %r2}, {%r2, %r2, %r2, %r2, %r2, %r2, %r2, %r2}, {%r26615, %r26616, %r26617, %r26618};
	bar.warp.sync 	-1;
	wmma.mma.sync.aligned.row.col.m16n16k16.f16.f16 {%r26623, %r26624, %r26625, %r26626}, {%r2, %r2, %r2, %r2, %r2, %r2, %r2, %r2}, {%r2, %r2, %r2, %r2, %r2, %r2, %r2, %r2}, {%r26619, %r26620, %r26621, %r26622};
	bar.warp.sync 	-1;
	wmma.mma.sync.aligned.row.col.m16n16k16.f16.f16 {%r26627, %r26628, %r26629, %r26630}, {%r2, %r2, %r2, %r2, %r2, %r2, %r2, %r2}, {%r2, %r2, %r2, %r2, %r2, %r2, %r2, %r2}, {%r26623, %r26624, %r26625, %r26626};
	bar.warp.sync 	-1;
	wmma.mma.sync.aligned.row.col.m16n16k16.f16.f16 {%r26631, %r26632, %r26633, %r26634}, {%r2, %r2, %r2, %r2, %r2, %r2, %r2, %r2}, {%r2, %r2, %r2, %r2, %r2, %r2, %r2, %r2}, {%r26627, %r26628, %r26629, %r26630};
	bar.warp.sync 	-1;
	wmma.mma.sync.aligned.row.col.m16n16k16.f16.f16 {%r26635, %r26636, %r26637, %r26638}, {%r2, %r2, %r2, %r2, %r2, %r2, %r2, %r2}, {%r2, %r2, %r2, %r2, %r2, %r2, %r2, %r2}, {%r26631, %r26632, %r26633, %r26634};
	bar.warp.sync 	-1;
	wmma.mma.sync.aligned.row.col.m16n16k16.f16.f16 {%r26639, %r26640, %r26641, %r26642}, {%r2, %r2, %r2, %r2, %r2, %r2, %r2, %r2}, {%r2, %r2, %r2, %r2, %r2, %r2, %r2, %r2}, {%r26635, %r26636, %r26637, %r26638};
	bar.warp.sync 	-1;
	wmma.mma.sync.aligned.row.col.m16n16k16.f16.f16 {%r26643, %r26644, %r26645, %r26646}, {%r2, %r2, %r2, %r2, %r2, %r2, %r2, %r2}, {%r2, %r2, %r2, %r2, %r2, %r2, %r2, %r2}, {%r26639, %r26640, %r26641, %r26642};
	bar.warp.sync 	-1;
	wmma.mma.sync.aligned.row.col.m16n16k16.f16.f16 {%r26647, %r26648, %r26649, %r26650}, {%r2, %r2, %r2, %r2, %r2, %r2, %r2, %r2}, {%r2, %r2, %r2, %r2, %r2, %r2, %r2, %r2}, {%r26643, %r26644, %r26645, %r26646};
	bar.warp.sync 	-1;
	wmma.mma.sync.aligned.row.col.m16n16k16.f16.f16 {%r26651, %r26652, %r26653, %r26654}, {%r2, %r2, %r2, %r2, %r2, %r2, %r2, %r2}, {%r2, %r2, %r2, %r2, %r2, %r2, %r2, %r2}, {%r26647, %r26648, %r26649, %r26650};
	bar.warp.sync 	-1;
	wmma.mma.sync.aligned.row.col.m16n16k16.f16.f16 {%r26655, %r26656, %r26657, %r26658}, {%r2, %r2, %r2, %r2, %r2, %r2, %r2, %r2}, {%r2, %r2, %r2, %r2, %r2, %r2, %r2, %r2}, {%r26651, %r26652, %r26653, %r26654};
	bar.warp.sync 	-1;
	wmma.mma.sync.aligned.row.col.m16n16k16.f16.f16 {%r26659, %r26660, %r26661, %r26662}, {%r2, %r2, %r2, %r2, %r2, %r2, %r2, %r2}, {%r2, %r2, %r2, %r2, %r2, %r2, %r2, %r2}, {%r26655, %r26656, %r26657, %r26658};
	bar.warp.sync 	-1;
	wmma.mma.sync.aligned.row.col.m16n16k16.f16.f16 {%r26663, %r26664, %r26665, %r26666}, {%r2, %r2, %r2, %r2, %r2, %r2, %r2, %r2}, {%r2, %r2, %r2, %r2, %r2, %r2, %r2, %r2}, {%r26659, %r26660, %r26661, %r26662};
	bar.warp.sync 	-1;
	wmma.mma.sync.aligned.row.col.m16n16k16.f16.f16 {%r26667, %r26668, %r26669, %r26670}, {%r2, %r2, %r2, %r2, %r2, %r2, %r2, %r2}, {%r2, %r2, %r2, %r2, %r2, %r2, %r2, %r2}, {%r26663, %r26664, %r26665, %r26666};
	bar.warp.sync 	-1;
	wmma.mma.sync.aligned.row.col.m16n16k16.f16.f16 {%r26671, %r26672, %r26673, %r26674}, {%r2, %r2, %r2, %r2, %r2, %r2, %r2, %r2}, {%r2, %r2, %r2, %r2, %r2, %r2, %r2, %r2}, {%r26667, %r26668, %r26669, %r26670};
	bar.warp.sync 	-1;
	wmma.mma.sync.aligned.row.col.m16n16k16.f16.f16 {%r26675, %r26676, %r26677, %r26678}, {%r2, %r2, %r2, %r2, %r2, %r2, %r2, %r2}, {%r2, %r2, %r2, %r2, %r2, %r2, %r2, %r2}, {%r26671, %r26672, %r26673, %r26674};
	bar.warp.sync 	-1;
	wmma.mma.sync.aligned.row.col.m16n16k16.f16.f16 {%r26679, %r26680, %r26681, %r26682}, {%r2, %r2, %r2, %r2, %r2, %r2, %r2, %r2}, {%r2, %r2, %r2, %r2, %r2, %r2, %r2, %r2}, {%r26675, %r26676, %r26677, %r26678};
	bar.warp.sync 	-1;
	wmma.mma.sync.aligned.row.col.m16n16k16.f16.f16 {%r26683, %r26684, %r26685, %r26686}, {%r2, %r2, %r2, %r2, %r2, %r2, %r2, %r2}, {%r2, %r2, %r2, %r2, %r2, %r2, %r2, %r2}, {%r26679, %r26680, %r26681, %r26682};
	bar.warp.sync 	-1;
	wmma.mma.sync.aligned.row.col.m16n16k16.f16.f16 {%r26687, %r26688, %r26689, %r26690}, {%r2, %r2, %r2, %r2, %r2, %r2, %r2, %r2}, {%r2, %r2, %r2, %r2, %r2, %r2, %r2, %r2}, {%r26683, %r26684, %r26685, %r26686};
	bar.warp.sync 	-1;
	wmma.mma.sync.aligned.row.col.m16n16k16.f16.f16 {%r26691, %r26692, %r26693, %r26694}, {%r2, %r2, %r2, %r2, %r2, %r2, %r2, %r2}, {%r2, %r2, %r2, %r2, %r2, %r2, %r2, %r2}, {%r26687, %r26688, %r26689, %r26690};
	bar.warp.sync 	-1;
	wmma.mma.sync.aligned.row.col.m16n16k16.f16.f16 {%r26695, %r26696, %r26697, %r26698}, {%r2, %r2, %r2, %r2, %r2, %r2, %r2, %r2}, {%r2, %r2, %r2, %r2, %r2, %r2, %r2, %r2}, {%r26691, %r26692, %r26693, %r26694};
	bar.warp.sync 	-1;
	wmma.mma.sync.aligned.row.col.m16n16k16.f16.f16 {%r26699, %r26700, %r26701, %r26702}, {%r2, %r2, %r2, %r2, %r2, %r2, %r2, %r2}, {%r2, %r2, %r2, %r2, %r2, %r2, %r2, %r2}, {%r26695, %r26696, %r26697, %r26698};
	bar.warp.sync 	-1;
	wmma.mma.sync.aligned.row.col.m16n16k16.f16.f16 {%r26703, %r26704, %r26705, %r26706}, {%r2, %r2, %r2, %r2, %r2, %r2, %r2, %r2}, {%r2, %r2, %r2, %r2, %r2, %r2, %r2, %r2}, {%r26699, %r26700, %r26701, %r26702};
	bar.warp.sync 	-1;
	wmma.mma.sync.aligned.row.col.m16n16k16.f16.f16 {%r26707, %r26708, %r26709, %r26710}, {%r2, %r2, %r2, %r2, %r2, %r2, %r2, %r2}, {%r2, %r2, %r2, %r2, %r2, %r2, %r2, %r2}, {%r26703, %r26704, %r26705, %r26706};
	bar.warp.sync 	-1;
	wmma.mma.sync.aligned.row.col.m16n16k16.f16.f16 {%r26711, %r26712, %r26713, %r26714}, {%r2, %r2, %r2, %r2, %r2, %r2, %r2, %r2}, {%r2, %r2, %r2, %r2, %r2, %r2, %r2, %r2}, {%r26707, %r26708, %r26709, %r26710};
	bar.warp.sync 	-1;
	wmma.mma.sync.aligned.row.col.m16n16k16.f16.f16 {%r26715, %r26716, %r26717, %r26718}, {%r2, %r2, %r2, %r2, %r2, %r2, %r2, %r2}, {%r2, %r2, %r2, %r2, %r2, %r2, %r2, %r2}, {%r26711, %r26712, %r26713, %r26714};
	bar.warp.sync 	-1;
	wmma.mma.sync.aligned.row.col.m16n16k16.f16.f16 {%r26719, %r26720, %r26721, %r26722}, {%r2, %r2, %r2, %r2, %r2, %r2, %r2, %r2}, {%r2, %r2, %r2, %r2, %r2, %r2, %r2, %r2}, {%r26715, %r26716, %r26717, %r26718};
	bar.warp.sync 	-1;
	wmma.mma.sync.aligned.row.col.m16n16k16.f16.f16 {%r26723, %r26724, %r26725, %r26726}, {%r2, %r2, %r2, %r2, %r2, %r2, %r2, %r2}, {%r2, %r2, %r2, %r2, %r2, %r2, %r2, %r2}, {%r26719, %r26720, %r26721, %r26722};
	bar.warp.sync 	-1;
	wmma.mma.sync.aligned.row.col.m16n16k16.f16.f16 {%r26727, %r26728, %r26729, %r26730}, {%r2, %r2, %r2, %r2, %r2, %r2, %r2, %r2}, {%r2, %r2, %r2, %r2, %r2, %r2, %r2, %r2}, {%r26723, %r26724, %r26725, %r26726};
	bar.warp.sync 	-1;
	wmma.mma.sync.aligned.row.col.m16n16k16.f16.f16 {%r26731, %r26732, %r26733, %r26734}, {%r2, %r2, %r2, %r2, %r2, %r2, %r2, %r2}, {%r2, %r2, %r2, %r2, %r2, %r2, %r2, %r2}, {%r26727, %r26728, %r26729, %r26730};
	bar.warp.sync 	-1;
	wmma.mma.sync.aligned.row.col.m16n16k16.f16.f16 {%r26735, %r26736, %r26737, %r26738}, {%r2, %r2, %r2, %r2, %r2, %r2, %r2, %r2}, {%r2, %r2, %r2, %r2, %r2, %r2, %r2, %r2}, {%r26731, %r26732, %r26733, %r26734};
	bar.warp.sync 	-1;
	wmma.mma.sync.aligned.row.col.m16n16k16.f16.f16 {%r26739, %r26740, %r26741, %r26742}, {%r2, %r2, %r2, %r2, %r2, %r2, %r2, %r2}, {%r2, %r2, %r2, %r2, %r2, %r2, %r2, %r2}, {%r26735, %r26736, %r26737, %r26738};
	bar.warp.sync 	-1;
	wmma.mma.sync.aligned.row.col.m16n16k16.f16.f16 {%r26743, %r26744, %r26745, %r26746}, {%r2, %r2, %r2, %r2, %r2, %r2, %r2, %r2}, {%r2, %r2, %r2, %r2, %r2, %r2, %r2, %r2}, {%r26739, %r26740, %r26741, %r26742};
	bar.warp.sync 	-1;
	wmma.mma.sync.aligned.row.col.m16n16k16.f16.f16 {%r26747, %r26748, %r26749, %r26750}, {%r2, %r2, %r2, %r2, %r2, %r2, %r2, %r2}, {%r2, %r2, %r2, %r2, %r2, %r2, %r2, %r2}, {%r26743, %r26744, %r26745, %r26746};
	bar.warp.sync 	-1;
	wmma.mma.sync.aligned.row.col.m16n16k16.f16.f16 {%r26751, %r26752, %r26753, %r26754}, {%r2, %r2, %r2, %r2, %r2, %r2, %r2, %r2}, {%r2, %r2, %r2, %r2, %r2, %r2, %r2, %r2}, {%r26747, %r26748, %r26749, %r26750};
	bar.warp.sync 	-1;
	wmma.mma.sync.aligned.row.col.m16n16k16.f16.f16 {%r26755, %r26756, %r26757, %r26758}, {%r2, %r2, %r2, %r2, %r2, %r2, %r2, %r2}, {%r2, %r2, %r2, %r2, %r2, %r2, %r2, %r2}, {%r26751, %r26752, %r26753, %r26754};
	bar.warp.sync 	-1;
	wmma.mma.sync.aligned.row.col.m16n16k16.f16.f16 {%r26759, %r26760, %r26761, %r26762}, {%r2, %r2, %r2, %r2, %r2, %r2, %r2, %r2}, {%r2, %r2, %r2, %r2, %r2, %r2, %r2, %r2}, {%r26755, %r26756, %r26757, %r26758};
	bar.warp.sync 	-1;
	wmma.mma.sync.aligned.row.col.m16n16k16.f16.f16 {%r26763, %r26764, %r26765, %r26766}, {%r2, %r2, %r2, %r2, %r2, %r2, %r2, %r2}, {%r2, %r2, %r2, %r2, %r2, %r2, %r2, %r2}, {%r26759, %r26760, %r26761, %r26762};
	bar.warp.sync 	-1;
	wmma.mma.sync.aligned.row.col.m16n16k16.f16.f16 {%r26767, %r26768, %r26769, %r26770}, {%r2, %r2, %r2, %r2, %r2, %r2, %r2, %r2}, {%r2, %r2, %r2, %r2, %r2, %r2, %r2, %r2}, {%r26763, %r26764, %r26765, %r26766};
	bar.warp.sync 	-1;
	wmma.mma.sync.aligned.row.col.m16n16k16.f16.f16 {%r26771, %r26772, %r26773, %r26774}, {%r2, %r2, %r2, %r2, %r2, %r2, %r2, %r2}, {%r2, %r2, %r2, %r2, %r2, %r2, %r2, %r2}, {%r26767, %r26768, %r26769, %r26770};
	bar.warp.sync 	-1;
	wmma.mma.sync.aligned.row.col.m16n16k16.f16.f16 {%r26775, %r26776, %r26777, %r26778}, {%r2, %r2, %r2, %r2, %r2, %r2, %r2, %r2}, {%r2, %r2, %r2, %r2, %r2, %r2, %r2, %r2}, {%r26771, %r26772, %r26773, %r26774};
	bar.warp.sync 	-1;
	wmma.mma.sync.aligned.row.col.m16n16k16.f16.f16 {%r26779, %r26780, %r26781, %r26782}, {%r2, %r2, %r2, %r2, %r2, %r2, %r2, %r2}, {%r2, %r2, %r2, %r2, %r2, %r2, %r2, %r2}, {%r26775, %r26776, %r26777, %r26778};
	bar.warp.sync 	-1;
	wmma.mma.sync.aligned.row.col.m16n16k16.f16.f16 {%r26783, %r26784, %r26785, %r26786}, {%r2, %r2, %r2, %r2, %r2, %r2, %r2, %r2}, {%r2, %r2, %r2, %r2, %r2, %r2, %r2, %r2}, {%r26779, %r26780, %r26781, %r26782};
	bar.warp.sync 	-1;
	wmma.mma.sync.aligned.row.col.m16n16k16.f16.f16 {%r26787, %r26788, %r26789, %r26790}, {%r2, %r2, %r2, %r2, %r2, %r2, %r2, %r2}, {%r2, %r2, %r2, %r2, %r2, %r2, %r2, %r2}, {%r26783, %r26784, %r26785, %r26786};
	bar.warp.sync 	-1;
	wmma.mma.sync.aligned.row.col.m16n16k16.f16.f16 {%r26791, %r26792, %r26793, %r26794}, {%r2, %r2, %r2, %r2, %r2, %r2, %r2, %r2}, {%r2, %r2, %r2, %r2, %r2, %r2, %r2, %r2}, {%r26787, %r26788, %r26789, %r26790};
	bar.warp.sync 	-1;
	wmma.mma.sync.aligned.row.col.m16n16k16.f16.f16 {%r26795, %r26796, %r26797, %r26798}, {%r2, %r2, %r2, %r2, %r2, %r2, %r2, %r2}, {%r2, %r2, %r2, %r2, %r2, %r2, %r2, %r2}, {%r26791, %r26792, %r26793, %r26794};
	bar.warp.sync 	-1;
	wmma.mma.sync.aligned.row.col.m16n16k16.f16.f16 {%r26799, %r26800, %r26801, %r26802}, {%r2, %r2, %r2, %r2, %r2, %r2, %r2, %r2}, {%r2, %r2, %r2, %r2, %r2, %r2, %r2, %r2}, {%r26795, %r26796, %r26797, %r26798};
	bar.warp.sync 	-1;
	wmma.mma.sync.aligned.row.col.m16n16k16.f16.f16 {%r26803, %r26804, %r26805, %r26806}, {%r2, %r2, %r2, %r2, %r2, %r2, %r2, %r2}, {%r2, %r2, %r2, %r2, %r2, %r2, %r2, %r2}, {%r26799, %r26800, %r26801, %r26802};
	bar.warp.sync 	-1;
	wmma.mma.sync.aligned.row.col.m16n16k16.f16.f16 {%r26807, %r26808, %r26809, %r26810}, {%r2, %r2, %r2, %r2, %r2, %r2, %r2, %r2}, {%r2, %r2, %r2, %r2, %r2, %r2, %r2, %r2}, {%r26803, %r26804, %r26805, %r26806};
	bar.warp.sync 	-1;
	wmma.mma.sync.aligned.row.col.m16n16k16.f16.f16 {%r26811, %r26812, %r26813, %r26814}, {%r2, %r2, %r2, %r2, %r2, %r2, %r2, %r2}, {%r2, %r2, %r2, %r2, %r2, %r2, %r2, %r2}, {%r26807, %r26808, %r26809, %r26810};
	bar.warp.sync 	-1;
	wmma.mma.sync.aligned.row.col.m16n16k16.f16.f16 {%r26815, %r26816, %r26817, %r26818}, {%r2, %r2, %r2, %r2, %r2, %r2, %r2, %r2}, {%r2, %r2, %r2, %r2, %r2, %r2, %r2, %r2}, {%r26811, %r26812, %r26813, %r26814};
	bar.warp.sync 	-1;
	wmma.mma.sync.aligned.row.col.m16n16k16.f16.f16 {%r26819, %r26820, %r26821, %r26822}, {%r2, %r2, %r2, %r2, %r2, %r2, %r2, %r2}, {%r2, %r2, %r2, %r2, %r2, %r2, %r2, %r2}, {%r26815, %r26816, %r26817, %r26818};
	bar.warp.sync 	-1;
	wmma.mma.sync.aligned.row.col.m16n16k16.f16.f16 {%r26823, %r26824, %r26825, %r26826}, {%r2, %r2, %r2, %r2, %r2, %r2, %r2, %r2}, {%r2, %r2, %r2, %r2, %r2, %r2, %r2, %r2}, {%r26819, %r26820, %r26821, %r26822};
	bar.warp.sync 	-1;
	wmma.mma.sync.aligned.row.col.m16n16k16.f16.f16 {%r26827, %r26828, %r26829, %r26830}, {%r2, %r2, %r2, %r2, %r2, %r2, %r2, %r2}, {%r2, %r2, %r2, %r2, %r2, %r2, %r2, %r2}, {%r26823, %r26824, %r26825, %r26826};
	bar.warp.sync 	-1;
	wmma.mma.sync.aligned.row.col.m16n16k16.f16.f16 {%r26831, %r26832, %r26833, %r26834}, {%r2, %r2, %r2, %r2, %r2, %r2, %r2, %r2}, {%r2, %r2, %r2, %r2, %r2, %r2, %r2, %r2}, {%r26827, %r26828, %r26829, %r26830};
	bar.warp.sync 	-1;
	wmma.mma.sync.aligned.row.col.m16n16k16.f16.f16 {%r26835, %r26836, %r26837, %r26838}, {%r2, %r2, %r2, %r2, %r2, %r2, %r2, %r2}, {%r2, %r2, %r2, %r2, %r2, %r2, %r2, %r2}, {%r26831, %r26832, %r26833, %r26834};
	bar.warp.sync 	-1;
	wmma.mma.sync.aligned.row.col.m16n16k16.f16.f16 {%r26839, %r26840, %r26841, %r26842}, {%r2, %r2, %r2, %r2, %r2, %r2, %r2, %r2}, {%r2, %r2, %r2, %r2, %r2, %r2, %r2, %r2}, {%r26835, %r26836, %r26837, %r26838};
	bar.warp.sync 	-1;
	wmma.mma.sync.aligned.row.col.m16n16k16.f16.f16 {%r26843, %r26844, %r26845, %r26846}, {%r2, %r2, %r2, %r2, %r2, %r2, %r2, %r2}, {%r2, %r2, %r2, %r2, %r2, %r2, %r2, %r2}, {%r26839, %r26840, %r26841, %r26842};
	bar.warp.sync 	-1;
	wmma.mma.sync.aligned.row.col.m16n16k16.f16.f16 {%r26847, %r26848, %r26849, %r26850}, {%r2, %r2, %r2, %r2, %r2, %r2, %r2, %r2}, {%r2, %r2, %r2, %r2, %r2, %r2, %r2, %r2}, {%r26843, %r26844, %r26845, %r26846};
	bar.warp.sync 	-1;
	wmma.mma.sync.aligned.row.col.m16n16k16.f16.f16 {%r26851, %r26852, %r26853, %r26854}, {%r2, %r2, %r2, %r2, %r2, %r2, %r2, %r2}, {%r2, %r2, %r2, %r2, %r2, %r2, %r2, %r2}, {%r26847, %r26848, %r26849, %r26850};
	bar.warp.sync 	-1;
	wmma.mma.sync.aligned.row.col.m16n16k16.f16.f16 {%r26855, %r26856, %r26857, %r26858}, {%r2, %r2, %r2, %r2, %r2, %r2, %r2, %r2}, {%r2, %r2, %r2, %r2, %r2, %r2, %r2, %r2}, {%r26851, %r26852, %r26853, %r26854};
	bar.warp.sync 	-1;
	wmma.mma.sync.aligned.row.col.m16n16k16.f16.f16 {%r26859, %r26860, %r26861, %r26862}, {%r2, %r2, %r2, %r2, %r2, %r2, %r2, %r2}, {%r2, %r2, %r2, %r2, %r2, %r2, %r2, %r2}, {%r26855, %r26856, %r26857, %r26858};
	bar.warp.sync 	-1;
	wmma.mma.sync.aligned.row.col.m16n16k16.f16.f16 {%r26863, %r26864, %r26865, %r26866}, {%r2, %r2, %r2, %r2, %r2, %r2, %r2, %r2}, {%r2, %r2, %r2, %r2, %r2, %r2, %r2, %r2}, {%r26859, %r26860, %r26861, %r26862};
	bar.warp.sync 	-1;
	wmma.mma.sync.aligned.row.col.m16n16k16.f16.f16 {%r26867, %r26868, %r26869, %r26870}, {%r2, %r2, %r2, %r2, %r2, %r2, %r2, %r2}, {%r2, %r2, %r2, %r2, %r2, %r2, %r2, %r2}, {%r26863, %r26864, %r26865, %r26866};
	bar.warp.sync 	-1;
	wmma.mma.sync.aligned.row.col.m16n16k16.f16.f16 {%r26871, %r26872, %r26873, %r26874}, {%r2, %r2, %r2, %r2, %r2, %r2, %r2, %r2}, {%r2, %r2, %r2, %r2, %r2, %r2, %r2, %r2}, {%r26867, %r26868, %r26869, %r26870};
	bar.warp.sync 	-1;
	wmma.mma.sync.aligned.row.col.m16n16k16.f16.f16 {%r26875, %r26876, %r26877, %r26878}, {%r2, %r2, %r2, %r2, %r2, %r2, %r2, %r2}, {%r2, %r2, %r2, %r2, %r2, %r2, %r2, %r2}, {%r26871, %r26872, %r26873, %r26874};
	bar.warp.sync 	-1;
	wmma.mma.sync.aligned.row.col.m16n16k16.f16.f16 {%r26879, %r26880, %r26881, %r26882}, {%r2, %r2, %r2, %r2, %r2, %r2, %r2, %r2}, {%r2, %r2, %r2, %r2, %r2, %r2, %r2, %r2}, {%r26875, %r26876, %r26877, %r26878};
	bar.warp.sync 	-1;
	wmma.mma.sync.aligned.row.col.m16n16k16.f16.f16 {%r26883, %r26884, %r26885, %r26886}, {%r2, %r2, %r2, %r2, %r2, %r2, %r2, %r2}, {%r2, %r2, %r2, %r2, %r2, %r2, %r2, %r2}, {%r26879, %r26880, %r26881, %r26882};
	bar.warp.sync 	-1;
	wmma.mma.sync.aligned.row.col.m16n16k16.f16.f16 {%r26887, %r26888, %r26889, %r26890}, {%r2, %r2, %r2, %r2, %r2, %r2, %r2, %r2}, {%r2, %r2, %r2, %r2, %r2, %r2, %r2, %r2}, {%r26883, %r26884, %r26885, %r26886};
	bar.warp.sync 	-1;
	wmma.mma.sync.aligned.row.col.m16n16k16.f16.f16 {%r26891, %r26892, %r26893, %r26894}, {%r2, %r2, %r2, %r2, %r2, %r2, %r2, %r2}, {%r2, %r2, %r2, %r2, %r2, %r2, %r2, %r2}, {%r26887, %r26888, %r26889, %r26890};
	bar.warp.sync 	-1;
	wmma.mma.sync.aligned.row.col.m16n16k16.f16.f16 {%r26895, %r26896, %r26897, %r26898}, {%r2, %r2, %r2, %r2, %r2, %r2, %r2, %r2}, {%r2, %r2, %r2, %r2, %r2, %r2, %r2, %r2}, {%r26891, %r26892, %r26893, %r26894};
	bar.warp.sync 	-1;
	wmma.mma.sync.aligned.row.col.m16n16k16.f16.f16 {%r26899, %r26900, %r26901, %r26902}, {%r2, %r2, %r2, %r2, %r2, %r2, %r2, %r2}, {%r2, %r2, %r2, %r2, %r2, %r2, %r2, %r2}, {%r26895, %r26896, %r26897, %r26898};
	bar.warp.sync 	-1;
	wmma.mma.sync.aligned.row.col.m16n16k16.f16.f16 {%r26903, %r26904, %r26905, %r26906}, {%r2, %r2, %r2, %r2, %r2, %r2, %r2, %r2}, {%r2, %r2, %r2, %r2, %r2, %r2, %r2, %r2}, {%r26899, %r26900, %r26901, %r26902};
	bar.warp.sync 	-1;
	wmma.mma.sync.aligned.row.col.m16n16k16.f16.f16 {%r26907, %r26908, %r26909, %r26910}, {%r2, %r2, %r2, %r2, %r2, %r2, %r2, %r2}, {%r2, %r2, %r2, %r2, %r2, %r2, %r2, %r2}, {%r26903, %r26904, %r26905, %r26906};
	bar.warp.sync 	-1;
	wmma.mma.sync.aligned.row.col.m16n16k16.f16.f16 {%r26911, %r26912, %r26913, %r26914}, {%r2, %r2, %r2, %r2, %r2, %r2, %r2, %r2}, {%r2, %r2, %r2, %r2, %r2, %r2, %r2, %r2}, {%r26907, %r26908, %r26909, %r26910};
	bar.warp.sync 	-1;
	wmma.mma.sync.aligned.row.col.m16n16k16.f16.f16 {%r26915, %r26916, %r26917, %r26918}, {%r2, %r2, %r2, %r2, %r2, %r2, %r2, %r2}, {%r2, %r2, %r2, %r2, %r2, %r2, %r2, %r2}, {%r26911, %r26912, %r26913, %r26914};
	bar.warp.sync 	-1;
	wmma.mma.sync.aligned.row.col.m16n16k16.f16.f16 {%r26919, %r26920, %r26921, %r26922}, {%r2, %r2, %r2, %r2, %r2, %r2, %r2, %r2}, {%r2, %r2, %r2, %r2, %r2, %r2, %r2, %r2}, {%r26915, %r26916, %r26917, %r26918};
	bar.warp.sync 	-1;
	wmma.mma.sync.aligned.row.col.m16n16k16.f16.f16 {%r26923, %r26924, %r26925, %r26926}, {%r2, %r2, %r2, %r2, %r2, %r2, %r2, %r2}, {%r2, %r2, %r2, %r2, %r2, %r2, %r2, %r2}, {%r26919, %r26920, %r26921, %r26922};
	bar.warp.sync 	-1;
	wmma.mma.sync.aligned.row.col.m16n16k16.f16.f16 {%r26927, %r26928, %r26929, %r26930}, {%r2, %r2, %r2, %r2, %r2, %r2, %r2, %r2}, {%r2, %r2, %r2, %r2, %r2, %r2, %r2, %r2}, {%r26923, %r26924, %r26925, %r26926};
	bar.warp.sync 	-1;
	wmma.mma.sync.aligned.row.col.m16n16k16.f16.f16 {%r26931, %r26932, %r26933, %r26934}, {%r2, %r2, %r2, %r2, %r2, %r2, %r2, %r2}, {%r2, %r2, %r2, %r2, %r2, %r2, %r2, %r2}, {%r26927, %r26928, %r26929, %r26930};
	bar.warp.sync 	-1;
	wmma.mma.sync.aligned.row.col.m16n16k16.f16.f16 {%r26935, %r26936, %r26937, %r26938}, {%r2, %r2, %r2, %r2, %r2, %r2, %r2, %r2}, {%r2, %r2, %r2, %r2, %r2, %r2, %r2, %r2}, {%r26931, %r26932, %r26933, %r26934};
	bar.warp.sync 	-1;
	wmma.mma.sync.aligned.row.col.m16n16k16.f16.f16 {%r26939, %r26940, %r26941, %r26942}, {%r2, %r2, %r2, %r2, %r2, %r2, %r2, %r2}, {%r2, %r2, %r2, %r2, %r2, %r2, %r2, %r2}, {%r26935, %r26936, %r26937, %r26938};
	bar.warp.sync 	-1;
	wmma.mma.sync.aligned.row.col.m16n16k16.f16.f16 {%r26943, %r26944, %r26945, %r26946}, {%r2, %r2, %r2, %r2, %r2, %r2, %r2, %r2}, {%r2, %r2, %r2, %r2, %r2, %r2, %r2, %r2}, {%r26939, %r26940, %r26941, %r26942};
	bar.warp.sync 	-1;
	wmma.mma.sync.aligned.row.col.m16n16k16.f16.f16 {%r26947, %r26948, %r26949, %r26950}, {%r2, %r2, %r2, %r2, %r2, %r2, %r2, %r2}, {%r2, %r2, %r2, %r2, %r2, %r2, %r2, %r2}, {%r26943, %r26944, %r26945, %r26946};
	bar.warp.sync 	-1;
	wmma.mma.sync.aligned.row.col.m16n16k16.f16.f16 {%r26951, %r26952, %r26953, %r26954}, {%r2, %r2, %r2, %r2, %r2, %r2, %r2, %r2}, {%r2, %r2, %r2, %r2, %r2, %r2, %r2, %r2}, {%r26947, %r26948, %r26949, %r26950};
	bar.warp.sync 	-1;
	wmma.mma.sync.aligned.row.col.m16n16k16.f16.f16 {%r26955, %r26956, %r26957, %r26958}, {%r2, %r2, %r2, %r2, %r2, %r2, %r2, %r2}, {%r2, %r2, %r2, %r2, %r2, %r2, %r2, %r2}, {%r26951, %r26952, %r26953, %r26954};
	bar.warp.sync 	-1;
	wmma.mma.sync.aligned.row.col.m16n16k16.f16.f16 {%r26959, %r26960, %r26961, %r26962}, {%r2, %r2, %r2, %r2, %r2, %r2, %r2, %r2}, {%r2, %r2, %r2, %r2, %r2, %r2, %r2, %r2}, {%r26955, %r26956, %r26957, %r26958};
	bar.warp.sync 	-1;
	wmma.mma.sync.aligned.row.col.m16n16k16.f16.f16 {%r26963, %r26964, %r26965, %r26966}, {%r2, %r2, %r2, %r2, %r2, %r2, %r2, %r2}, {%r2, %r2, %r2, %r2, %r2, %r2, %r2, %r2}, {%r26959, %r26960, %r26961, %r26962};
	bar.warp.sync 	-1;
	wmma.mma.sync.aligned.row.col.m16n16k16.f16.f16 {%r26967, %r26968, %r26969, %r26970}, {%r2, %r2, %r2, %r2, %r2, %r2, %r2, %r2}, {%r2, %r2, %r2, %r2, %r2, %r2, %r2, %r2}, {%r26963, %r26964, %r26965, %r26966};
	bar.warp.sync 	-1;
	wmma.mma.sync.aligned.row.col.m16n16k16.f16.f16 {%r26971, %r26972, %r26973, %r26974}, {%r2, %r2, %r2, %r2, %r2, %r2, %r2, %r2}, {%r2, %r2, %r2, %r2, %r2, %r2, %r2, %r2}, {%r26967, %r26968, %r26969, %r26970};
	bar.warp.sync 	-1;
	wmma.mma.sync.aligned.row.col.m16n16k16.f16.f16 {%r26975, %r26976, %r26977, %r26978}, {%r2, %r2, %r2, %r2, %r2, %r2, %r2, %r2}, {%r2, %r2, %r2, %r2, %r2, %r2, %r2, %r2}, {%r26971, %r26972, %r26973, %r26974};
	bar.warp.sync 	-1;
	wmma.mma.sync.aligned.row.col.m16n16k16.f16.f16 {%r26979, %r26980, %r26981, %r26982}, {%r2, %r2, %r2, %r2, %r2, %r2, %r2, %r2}, {%r2, %r2, %r2, %r2, %r2, %r2, %r2, %r2}, {%r26975, %r26976, %r26977, %r26978};
	bar.warp.sync 	-1;
	wmma.mma.sync.aligned.row.col.m16n16k16.f16.f16 {%r26983, %r26984, %r26985, %r26986}, {%r2, %r2, %r2, %r2, %r2, %r2, %r2, %r2}, {%r2, %r2, %r2, %r2, %r2, %r2, %r2, %r2}, {%r26979, %r26980, %r26981, %r26982};
	bar.warp.sync 	-1;
	wmma.mma.sync.aligned.row.col.m16n16k16.f16.f16 {%r26987, %r26988, %r26989, %r26990}, {%r2, %r2, %r2, %r2, %r2, %r2, %r2, %r2}, {%r2, %r2, %r2, %r2, %r2, %r2, %r2, %r2}, {%r26983, %r26984, %r26985, %r26986};
	bar.warp.sync 	-1;
	wmma.mma.sync.aligned.row.col.m16n16k16.f16.f16 {%r26991, %r26992, %r26993, %r26994}, {%r2, %r2, %r2, %r2, %r2, %r2, %r2, %r2}, {%r2, %r2, %r2, %r2, %r2, %r2, %r2, %r2}, {%r26987, %r26988, %r26989, %r26990};
	bar.warp.sync 	-1;
	wmma.mma.sync.aligned.row.col.m16n16k16.f16.f16 {%r26995, %r26996, %r26997, %r26998}, {%r2, %r2, %r2, %r2, %r2, %r2, %r2, %r2}, {%r2, %r2, %r2, %r2, %r2, %r2, %r2, %r2}, {%r26991, %r26992, %r26993, %r26994};
	bar.warp.sync 	-1;
	wmma.mma.sync.aligned.row.col.m16n16k16.f16.f16 {%r26999, %r27000, %r27001, %r27002}, {%r2, %r2, %r2, %r2, %r2, %r2, %r2, %r2}, {%r2, %r2, %r2, %r2, %r2, %r2, %r2, %r2}, {%r26995, %r26996, %r26997, %r26998};
	bar.warp.sync 	-1;
	wmma.mma.sync.aligned.row.col.m16n16k16.f16.f16 {%r27003, %r27004, %r27005, %r27006}, {%r2, %r2, %r2, %r2, %r2, %r2, %r2, %r2}, {%r2, %r2, %r2, %r2, %r2, %r2, %r2, %r2}, {%r26999, %r27000, %r27001, %r27002};
	bar.warp.sync 	-1;
	wmma.mma.sync.aligned.row.col.m16n16k16.f16.f16 {%r27007, %r27008, %r27009, %r27010}, {%r2, %r2, %r2, %r2, %r2, %r2, %r2, %r2}, {%r2, %r2, %r2, %r2, %r2, %r2, %r2, %r2}, {%r27003, %r27004, %r27005, %r27006};
	bar.warp.sync 	-1;
	wmma.mma.sync.aligned.row.col.m16n16k16.f16.f16 {%r27011, %r27012, %r27013, %r27014}, {%r2, %r2, %r2, %r2, %r2, %r2, %r2, %r2}, {%r2, %r2, %r2, %r2, %r2, %r2, %r2, %r2}, {%r27007, %r27008, %r27009, %r27010};
	bar.warp.sync 	-1;
	wmma.mma.sync.aligned.row.col.m16n16k16.f16.f16 {%r27015, %r27016, %r27017, %r27018}, {%r2, %r2, %r2, %r2, %r2, %r2, %r2, %r2}, {%r2, %r2, %r2, %r2, %r2, %r2, %r2, %r2}, {%r27011, %r27012, %r27013, %r27014};
	bar.warp.sync 	-1;
	wmma.mma.sync.aligned.row.col.m16n16k16.f16.f16 {%r27019, %r27020, %r27021, %r27022}, {%r2, %r2, %r2, %r2, %r2, %r2, %r2, %r2}, {%r2, %r2, %r2, %r2, %r2, %r2, %r2, %r2}, {%r27015, %r27016, %r27017, %r27018};
	bar.warp.sync 	-1;
	wmma.mma.sync.aligned.row.col.m16n16k16.f16.f16 {%r27023, %r27024, %r27025, %r27026}, {%r2, %r2, %r2, %r2, %r2, %r2, %r2, %r2}, {%r2, %r2, %r2, %r2, %r2, %r2, %r2, %r2}, {%r27019, %r27020, %r27021, %r27022};
	bar.warp.sync 	-1;
	wmma.mma.sync.aligned.row.col.m16n16k16.f16.f16 {%r27027, %r27028, %r27029, %r27030}, {%r2, %r2, %r2, %r2, %r2, %r2, %r2, %r2}, {%r2, %r2, %r2, %r2, %r2, %r2, %r2, %r2}, {%r27023, %r27024, %r27025, %r27026};
	bar.warp.sync 	-1;
	wmma.mma.sync.aligned.row.col.m16n16k16.f16.f16 {%r27031, %r27032, %r27033, %r27034}, {%r2, %r2, %r2, %r2, %r2, %r2, %r2, %r2}, {%r2, %r2, %r2, %r2, %r2, %r2, %r2, %r2}, {%r27027, %r27028, %r27029, %r27030};
	bar.warp.sync 	-1;
	wmma.mma.sync.aligned.row.col.m16n16k16.f16.f16 {%r27035, %r27036, %r27037, %r27038}, {%r2, %r2, %r2, %r2, %r2, %r2, %r2, %r2}, {%r2, %r2, %r2, %r2, %r2, %r2, %r2, %r2}, {%r27031, %r27032, %r27033, %r27034};
	bar.warp.sync 	-1;
	wmma.mma.sync.aligned.row.col.m16n16k16.f16.f16 {%r27039, %r27040, %r27041, %r27042}, {%r2, %r2, %r2, %r2, %r2, %r2, %r2, %r2}, {%r2, %r2, %r2, %r2, %r2, %r2, %r2, %r2}, {%r27035, %r27036, %r27037, %r27038};
	bar.warp.sync 	-1;
	wmma.mma.sync.aligned.row.col.m16n16k16.f16.f16 {%r27043, %r27044, %r27045, %r27046}, {%r2, %r2, %r2, %r2, %r2, %r2, %r2, %r2}, {%r2, %r2, %r2, %r2, %r2, %r2, %r2, %r2}, {%r27039, %r27040, %r27041, %r27042};
	bar.warp.sync 	-1;
	wmma.mma.sync.aligned.row.col.m16n16k16.f16.f16 {%r27047, %r27048, %r27049, %r27050}, {%r2, %r2, %r2, %r2, %r2, %r2, %r2, %r2}, {%r2, %r2, %r2, %r2, %r2, %r2, %r2, %r2}, {%r27043, %r27044, %r27045, %r27046};
	bar.warp.sync 	-1;
	wmma.mma.sync.aligned.row.col.m16n16k16.f16.f16 {%r27051, %r27052, %r27053, %r27054}, {%r2, %r2, %r2, %r2, %r2, %r2, %r2, %r2}, {%r2, %r2, %r2, %r2, %r2, %r2, %r2, %r2}, {%r27047, %r27048, %r27049, %r27050};
	bar.warp.sync 	-1;
	wmma.mma.sync.aligned.row.col.m16n16k16.f16.f16 {%r27055, %r27056, %r27057, %r27058}, {%r2, %r2, %r2, %r2, %r2, %r2, %r2, %r2}, {%r2, %r2, %r2, %r2, %r2, %r2, %r2, %r2}, {%r27051, %r27052, %r27053, %r27054};
	bar.warp.sync 	-1;
	wmma.mma.sync.aligned.row.col.m16n16k16.f16.f16 {%r27059, %r27060, %r27061, %r27062}, {%r2, %r2, %r2, %r2, %r2, %r2, %r2, %r2}, {%r2, %r2, %r2, %r2, %r2, %r2, %r2, %r2}, {%r27055, %r27056, %r27057, %r27058};
	bar.warp.sync 	-1;
	wmma.mma.sync.aligned.row.col.m16n16k16.f16.f16 {%r27063, %r27064, %r27065, %r27066}, {%r2, %r2, %r2, %r2, %r2, %r2, %r2, %r2}, {%r2, %r2, %r2, %r2, %r2, %r2, %r2, %r2}, {%r27059, %r27060, %r27061, %r27062};
	bar.warp.sync 	-1;
	wmma.mma.sync.aligned.row.col.m16n16k16.f16.f16 {%r27067, %r27068, %r27069, %r27070}, {%r2, %r2, %r2, %r2, %r2, %r2, %r2, %r2}, {%r2, %r2, %r2, %r2, %r2, %r2, %r2, %r2}, {%r27063, %r27064, %r27065, %r27066};
	bar.warp.sync 	-1;
	wmma.mma.sync.aligned.row.col.m16n16k16.f16.f16 {%r27071, %r27072, %r27073, %r27074}, {%r2, %r2, %r2, %r2, %r2, %r2, %r2, %r2}, {%r2, %r2, %r2, %r2, %r2, %r2, %r2, %r2}, {%r27067, %r27068, %r27069, %r27070};
	bar.warp.sync 	-1;
	wmma.mma.sync.aligned.row.col.m16n16k16.f16.f16 {%r27075, %r27076, %r27077, %r27078}, {%r2, %r2, %r2, %r2, %r2, %r2, %r2, %r2}, {%r2, %r2, %r2, %r2, %r2, %r2, %r2, %r2}, {%r27071, %r27072, %r27073, %r27074};
	bar.warp.sync 	-1;
	wmma.mma.sync.aligned.row.col.m16n16k16.f16.f16 {%r27079, %r27080, %r27081, %r27082}, {%r2, %r2, %r2, %r2, %r2, %r2, %r2, %r2}, {%r2, %r2, %r2, %r2, %r2, %r2, %r2, %r2}, {%r27075, %r27076, %r27077, %r27078};
	bar.warp.sync 	-1;
	wmma.mma.sync.aligned.row.col.m16n16k16.f16.f16 {%r27083, %r27084, %r27085, %r27086}, {%r2, %r2, %r2, %r2, %r2, %r2, %r2, %r2}, {%r2, %r2, %r2, %r2, %r2, %r2, %r2, %r2}, {%r27079, %r27080, %r27081, %r27082};
	bar.warp.sync 	-1;
	wmma.mma.sync.aligned.row.col.m16n16k16.f16.f16 {%r27087, %r27088, %r27089, %r27090}, {%r2, %r2, %r2, %r2, %r2, %r2, %r2, %r2}, {%r2, %r2, %r2, %r2, %r2, %r2, %r2, %r2}, {%r27083, %r27084, %r27085, %r27086};
	bar.warp.sync 	-1;
	wmma.mma.sync.aligned.row.col.m16n16k16.f16.f16 {%r27091, %r27092, %r27093, %r27094}, {%r2, %r2, %r2, %r2, %r2, %r2, %r2, %r2}, {%r2, %r2, %r2, %r2, %r2, %r2, %r2, %r2}, {%r27087, %r27088, %r27089, %r27090};
	bar.warp.sync 	-1;
	wmma.mma.sync.aligned.row.col.m16n16k16.f16.f16 {%r27095, %r27096, %r27097, %r27098}, {%r2, %r2, %r2, %r2, %r2, %r2, %r2, %r2}, {%r2, %r2, %r2, %r2, %r2, %r2, %r2, %r2}, {%r27091, %r27092, %r27093, %r27094};
	bar.warp.sync 	-1;
	wmma.mma.sync.aligned.row.col.m16n16k16.f16.f16 {%r27099, %r27100, %r27101, %r27102}, {%r2, %r2, %r2, %r2, %r2, %r2, %r2, %r2}, {%r2, %r2, %r2, %r2, %r2, %r2, %r2, %r2}, {%r27095, %r27096, %r27097, %r27098};
	bar.warp.sync 	-1;
	wmma.mma.sync.aligned.row.col.m16n16k16.f16.f16 {%r27103, %r27104, %r27105, %r27106}, {%r2, %r2, %r2, %r2, %r2, %r2, %r2, %r2}, {%r2, %r2, %r2, %r2, %r2, %r2, %r2, %r2}, {%r27099, %r27100, %r27101, %r27102};
	bar.warp.sync 	-1;
	wmma.mma.sync.aligned.row.col.m16n16k16.f16.f16 {%r27107, %r27108, %r27109, %r27110}, {%r2, %r2, %r2, %r2, %r2, %r2, %r2, %r2}, {%r2, %r2, %r2, %r2, %r2, %r2, %r2, %r2}, {%r27103, %r27104, %r27105, %r27106};
	bar.warp.sync 	-1;
	wmma.mma.sync.aligned.row.col.m16n16k16.f16.f16 {%r27111, %r27112, %r27113, %r27114}, {%r2, %r2, %r2, %r2, %r2, %r2, %r2, %r2}, {%r2, %r2, %r2, %r2, %r2, %r2, %r2, %r2}, {%r27107, %r27108, %r27109, %r27110};
	bar.warp.sync 	-1;
	wmma.mma.sync.aligned.row.col.m16n16k16.f16.f16 {%r27115, %r27116, %r27117, %r27118}, {%r2, %r2, %r2, %r2, %r2, %r2, %r2, %r2}, {%r2, %r2, %r2, %r2, %r2, %r2, %r2, %r2}, {%r27111, %r27112, %r27113, %r27114};
	bar.warp.sync 	-1;
	wmma.mma.sync.aligned.row.col.m16n16k16.f16.f16 {%r27119, %r27120, %r27121, %r27122}, {%r2, %r2, %r2, %r2, %r2, %r2, %r2, %r2}, {%r2, %r2, %r2, %r2, %r2, %r2, %r2, %r2}, {%r27115, %r27116, %r27117, %r27118};
	bar.warp.sync 	-1;
	wmma.mma.sync.aligned.row.col.m16n16k16.f16.f16 {%r27123, %r27124, %r27125, %r27126}, {%r2, %r2, %r2, %r2, %r2, %r2, %r2, %r2}, {%r2, %r2, %r2, %r2, %r2, %r2, %r2, %r2}, {%r27119, %r27120, %r27121, %r27122};
	bar.warp.sync 	-1;
	wmma.mma.sync.aligned.row.col.m16n16k16.f16.f16 {%r27127, %r27128, %r27129, %r27130}, {%r2, %r2, %r2, %r2, %r2, %r2, %r2, %r2}, {%r2, %r2, %r2, %r2, %r2, %r2, %r2, %r2}, {%r27123, %r27124, %r27125, %r27126};
	bar.warp.sync 	-1;
	wmma.mma.sync.aligned.row.col.m16n16k16.f16.f16 {%r27131, %r27132, %r27133, %r27134}, {%r2, %r2, %r2, %r2, %r2, %r2, %r2, %r2}, {%r2, %r2, %r2, %r2, %r2, %r2, %r2, %r2}, {%r27127, %r27128, %r27129, %r27130};
	bar.warp.sync 	-1;
	wmma.mma.sync.aligned.row.col.m16n16k16.f16.f16 {%r27135, %r27136, %r27137, %r27138}, {%r2, %r2, %r2, %r2, %r2, %r2, %r2, %r2}, {%r2, %r2, %r2, %r2, %r2, %r2, %r2, %r2}, {%r27131, %r27132, %r27133, %r27134};
	bar.warp.sync 	-1;
	wmma.mma.sync.aligned.row.col.m16n16k16.f16.f16 {%r27139, %r27140, %r27141, %r27142}, {%r2, %r2, %r2, %r2, %r2, %r2, %r2, %r2}, {%r2, %r2, %r2, %r2, %r2, %r2, %r2, %r2}, {%r27135, %r27136, %r27137, %r27138};
	bar.warp.sync 	-1;
	wmma.mma.sync.aligned.row.col.m16n16k16.f16.f16 {%r27143, %r27144, %r27145, %r27146}, {%r2, %r2, %r2, %r2, %r2, %r2, %r2, %r2}, {%r2, %r2, %r2, %r2, %r2, %r2, %r2, %r2}, {%r27139, %r27140, %r27141, %r27142};
	bar.warp.sync 	-1;
	wmma.mma.sync.aligned.row.col.m16n16k16.f16.f16 {%r27147, %r27148, %r27149, %r27150}, {%r2, %r2, %r2, %r2, %r2, %r2, %r2, %r2}, {%r2, %r2, %r2, %r2, %r2, %r2, %r2, %r2}, {%r27143, %r27144, %r27145, %r27146};
	bar.warp.sync 	-1;
	wmma.mma.sync.aligned.row.col.m16n16k16.f16.f16 {%r27151, %r27152, %r27153, %r27154}, {%r2, %r2, %r2, %r2, %r2, %r2, %r2, %r2}, {%r2, %r2, %r2, %r2, %r2, %r2, %r2, %r2}, {%r27147, %r27148, %r27149, %r27150};
	bar.warp.sync 	-1;
	wmma.mma.sync.aligned.row.col.m16n16k16.f16.f16 {%r27155, %r27156, %r27157, %r27158}, {%r2, %r2, %r2, %r2, %r2, %r2, %r2, %r2}, {%r2, %r2, %r2, %r2, %r2, %r2, %r2, %r2}, {%r27151, %r27152, %r27153, %r27154};
	bar.warp.sync 	-1;
	wmma.mma.sync.aligned.row.col.m16n16k16.f16.f16 {%r27159, %r27160, %r27161, %r27162}, {%r2, %r2, %r2, %r2, %r2, %r2, %r2, %r2}, {%r2, %r2, %r2, %r2, %r2, %r2, %r2, %r2}, {%r27155, %r27156, %r27157, %r27158};
	bar.warp.sync 	-1;
	wmma.mma.sync.aligned.row.col.m16n16k16.f16.f16 {%r27163, %r27164, %r27165, %r27166}, {%r2, %r2, %r2, %r2, %r2, %r2, %r2, %r2}, {%r2, %r2, %r2, %r2, %r2, %r2, %r2, %r2}, {%r27159, %r27160, %r27161, %r27162};
	bar.warp.sync 	-1;
	wmma.mma.sync.aligned.row.col.m16n16k16.f16.f16 {%r27167, %r27168, %r27169, %r27170}, {%r2, %r2, %r2, %r2, %r2, %r2, %r2, %r2}, {%r2, %r2, %r2, %r2, %r2, %r2, %r2, %r2}, {%r27163, %r27164, %r27165, %r27166};
	bar.warp.sync 	-1;
	wmma.mma.sync.aligned.row.col.m16n16k16.f16.f16 {%r27171, %r27172, %r27173, %r27174}, {%r2, %r2, %r2, %r2, %r2, %r2, %r2, %r2}, {%r2, %r2, %r2, %r2, %r2, %r2, %r2, %r2}, {%r27167, %r27168, %r27169, %r27170};
	bar.warp.sync 	-1;
	wmma.mma.sync.aligned.row.col.m16n16k16.f16.f16 {%r27175, %r27176, %r27177, %r27178}, {%r2, %r2, %r2, %r2, %r2, %r2, %r2, %r2}, {%r2, %r2, %r2, %r2, %r2, %r2, %r2, %r2}, {%r27171, %r27172, %r27173, %r27174};
	bar.warp.sync 	-1;
	wmma.mma.sync.aligned.row.col.m16n16k16.f16.f16 {%r27179, %r27180, %r27181, %r27182}, {%r2, %r2, %r2, %r2, %r2, %r2, %r2, %r2}, {%r2, %r2, %r2, %r2, %r2, %r2, %r2, %r2}, {%r27175, %r27176, %r27177, %r27178};
	bar.warp.sync 	-1;
	wmma.mma.sync.aligned.row.col.m16n16k16.f16.f16 {%r27183, %r27184, %r27185, %r27186}, {%r2, %r2, %r2, %r2, %r2, %r2, %r2, %r2}, {%r2, %r2, %r2, %r2, %r2, %r2, %r2, %r2}, {%r27179, %r27180, %r27181, %r27182};
	bar.warp.sync 	-1;
	wmma.mma.sync.aligned.row.col.m16n16k16.f16.f16 {%r27187, %r27188, %r27189, %r27190}, {%r2, %r2, %r2, %r2, %r2, %r2, %r2, %r2}, {%r2, %r2, %r2, %r2, %r2, %r2, %r2, %r2}, {%r27183, %r27184, %r27185, %r27186};
	bar.warp.sync 	-1;
	wmma.mma.sync.aligned.row.col.m16n16k16.f16.f16 {%r27191, %r27192, %r27193, %r27194}, {%r2, %r2, %r2, %r2, %r2, %r2, %r2, %r2}, {%r2, %r2, %r2, %r2, %r2, %r2, %r2, %r2}, {%r27187, %r27188, %r27189, %r27190};
	bar.warp.sync 	-1;
	wmma.mma.sync.aligned.row.col.m16n16k16.f16.f16 {%r27195, %r27196, %r27197, %r27198}, {%r2, %r2, %r2, %r2, %r2, %r2, %r2, %r2}, {%r2, %r2, %r2, %r2, %r2, %r2, %r2, %r2}, {%r27191, %r27192, %r27193, %r27194};
	bar.warp.sync 	-1;
	wmma.mma.sync.aligned.row.col.m16n16k16.f16.f16 {%r27199, %r27200, %r27201, %r27202}, {%r2, %r2, %r2, %r2, %r2, %r2, %r2, %r2}, {%r2, %r2, %r2, %r2, %r2, %r2, %r2, %r2}, {%r27195, %r27196, %r27197, %r27198};
	bar.warp.sync 	-1;
	wmma.mma.sync.aligned.row.col.m16n16k16.f16.f16 {%r27203, %r27204, %r27205, %r27206}, {%r2, %r2, %r2, %r2, %r2, %r2, %r2, %r2}, {%r2, %r2, %r2, %r2, %r2, %r2, %r2, %r2}, {%r27199, %r27200, %r27201, %r27202};
	bar.warp.sync 	-1;
	wmma.mma.sync.aligned.row.col.m16n16k16.f16.f16 {%r27207, %r27208, %r27209, %r27210}, {%r2, %r2, %r2, %r2, %r2, %r2, %r2, %r2}, {%r2, %r2, %r2, %r2, %r2, %r2, %r2, %r2}, {%r27203, %r27204, %r27205, %r27206};
	bar.warp.sync 	-1;
	wmma.mma.sync.aligned.row.col.m16n16k16.f16.f16 {%r27211, %r27212, %r27213, %r27214}, {%r2, %r2, %r2, %r2, %r2, %r2, %r2, %r2}, {%r2, %r2, %r2, %r2, %r2, %r2, %r2, %r2}, {%r27207, %r27208, %r27209, %r27210};
	bar.warp.sync 	-1;
	wmma.mma.sync.aligned.row.col.m16n16k16.f16.f16 {%r27215, %r27216, %r27217, %r27218}, {%r2, %r2, %r2, %r2, %r2, %r2, %r2, %r2}, {%r2, %r2, %r2, %r2, %r2, %r2, %r2, %r2}, {%r27211, %r27212, %r27213, %r27214};
	bar.warp.sync 	-1;
	wmma.mma.sync.aligned.row.col.m16n16k16.f16.f16 {%r27219, %r27220, %r27221, %r27222}, {%r2, %r2, %r2, %r2, %r2, %r2, %r2, %r2}, {%r2, %r2, %r2, %r2, %r2, %r2, %r2, %r2}, {%r27215, %r27216, %r27217, %r27218};
	bar.warp.sync 	-1;
	wmma.mma.sync.aligned.row.col.m16n16k16.f16.f16 {%r27223, %r27224, %r27225, %r27226}, {%r2, %r2, %r2, %r2, %r2, %r2, %r2, %r2}, {%r2, %r2, %r2, %r2, %r2, %r2, %r2, %r2}, {%r27219, %r27220, %r27221, %r27222};
	bar.warp.sync 	-1;
	wmma.mma.sync.aligned.row.col.m16n16k16.f16.f16 {%r27227, %r27228, %r27229, %r27230}, {%r2, %r2, %r2, %r2, %r2, %r2, %r2, %r2}, {%r2, %r2, %r2, %r2, %r2, %r2, %r2, %r2}, {%r27223, %r27224, %r27225, %r27226};
	bar.warp.sync 	-1;
	wmma.mma.sync.aligned.row.col.m16n16k16.f16.f16 {%r27231, %r27232, %r27233, %r27234}, {%r2, %r2, %r2, %r2, %r2, %r2, %r2, %r2}, {%r2, %r2, %r2, %r2, %r2, %r2, %r2, %r2}, {%r27227, %r27228, %r27229, %r27230};
	bar.warp.sync 	-1;
	wmma.mma.sync.aligned.row.col.m16n16k16.f16.f16 {%r27235, %r27236, %r27237, %r27238}, {%r2, %r2, %r2, %r2, %r2, %r2, %r2, %r2}, {%r2, %r2, %r2, %r2, %r2, %r2, %r2, %r2}, {%r27231, %r27232, %r27233, %r27234};
	bar.warp.sync 	-1;
	wmma.mma.sync.aligned.row.col.m16n16k16.f16.f16 {%r27239, %r27240, %r27241, %r27242}, {%r2, %r2, %r2, %r2, %r2, %r2, %r2, %r2}, {%r2, %r2, %r2, %r2, %r2, %r2, %r2, %r2}, {%r27235, %r27236, %r27237, %r27238};
	bar.warp.sync 	-1;
	wmma.mma.sync.aligned.row.col.m16n16k16.f16.f16 {%r27243, %r27244, %r27245, %r27246}, {%r2, %r2, %r2, %r2, %r2, %r2, %r2, %r2}, {%r2, %r2, %r2, %r2, %r2, %r2, %r2, %r2}, {%r27239, %r27240, %r27241, %r27242};
	bar.warp.sync 	-1;
	wmma.mma.sync.aligned.row.col.m16n16k16.f16.f16 {%r27247, %r27248, %r27249, %r27250}, {%r2, %r2, %r2, %r2, %r2, %r2, %r2, %r2}, {%r2, %r2, %r2, %r2, %r2, %r2, %r2, %r2}, {%r27243, %r27244, %r27245, %r27246};
	bar.warp.sync 	-1;
	wmma.mma.sync.aligned.row.col.m16n16k16.f16.f16 {%r27251, %r27252, %r27253, %r27254}, {%r2, %r2, %r2, %r2, %r2, %r2, %r2, %r2}, {%r2, %r2, %r2, %r2, %r2, %r2, %r2, %r2}, {%r27247, %r27248, %r27249, %r27250};
	bar.warp.sync 	-1;
	wmma.mma.sync.aligned.row.col.m16n16k16.f16.f16 {%r27255, %r27256, %r27257, %r27258}, {%r2, %r2, %r2, %r2, %r2, %r2, %r2, %r2}, {%r2, %r2, %r2, %r2, %r2, %r2, %r2, %r2}, {%r27251, %r27252, %r27253, %r27254};
	bar.warp.sync 	-1;
	wmma.mma.sync.aligned.row.col.m16n16k16.f16.f16 {%r27259, %r27260, %r27261, %r27262}, {%r2, %r2, %r2, %r2, %r2, %r2, %r2, %r2}, {%r2, %r2, %r2, %r2, %r2, %r2, %r2, %r2}, {%r27255, %r27256, %r27257, %r27258};
	bar.warp.sync 	-1;
	wmma.mma.sync.aligned.row.col.m16n16k16.f16.f16 {%r27263, %r27264, %r27265, %r27266}, {%r2, %r2, %r2, %r2, %r2, %r2, %r2, %r2}, {%r2, %r2, %r2, %r2, %r2, %r2, %r2, %r2}, {%r27259, %r27260, %r27261, %r27262};
	bar.warp.sync 	-1;
	wmma.mma.sync.aligned.row.col.m16n16k16.f16.f16 {%r27267, %r27268, %r27269, %r27270}, {%r2, %r2, %r2, %r2, %r2, %r2, %r2, %r2}, {%r2, %r2, %r2, %r2, %r2, %r2, %r2, %r2}, {%r27263, %r27264, %r27265, %r27266};
	bar.warp.sync 	-1;
	wmma.mma.sync.aligned.row.col.m16n16k16.f16.f16 {%r27271, %r27272, %r27273, %r27274}, {%r2, %r2, %r2, %r2, %r2, %r2, %r2, %r2}, {%r2, %r2, %r2, %r2, %r2, %r2, %r2, %r2}, {%r27267, %r27268, %r27269, %r27270};
	bar.warp.sync 	-1;
	wmma.mma.sync.aligned.row.col.m16n16k16.f16.f16 {%r27275, %r27276, %r27277, %r27278}, {%r2, %r2, %r2, %r2, %r2, %r2, %r2, %r2}, {%r2, %r2, %r2, %r2, %r2, %r2, %r2, %r2}, {%r27271, %r27272, %r27273, %r27274};
	bar.warp.sync 	-1;
	wmma.mma.sync.aligned.row.col.m16n16k16.f16.f16 {%r27279, %r27280, %r27281, %r27282}, {%r2, %r2, %r2, %r2, %r2, %r2, %r2, %r2}, {%r2, %r2, %r2, %r2, %r2, %r2, %r2, %r2}, {%r27275, %r27276, %r27277, %r27278};
	bar.warp.sync 	-1;
	wmma.mma.sync.aligned.row.col.m16n16k16.f16.f16 {%r27283, %r27284, %r27285, %r27286}, {%r2, %r2, %r2, %r2, %r2, %r2, %r2, %r2}, {%r2, %r2, %r2, %r2, %r2, %r2, %r2, %r2}, {%r27279, %r27280, %r27281, %r27282};
	bar.warp.sync 	-1;
	wmma.mma.sync.aligned.row.col.m16n16k16.f16.f16 {%r27287, %r27288, %r27289, %r27290}, {%r2, %r2, %r2, %r2, %r2, %r2, %r2, %r2}, {%r2, %r2, %r2, %r2, %r2, %r2, %r2, %r2}, {%r27283, %r27284, %r27285, %r27286};
	bar.warp.sync 	-1;
	wmma.mma.sync.aligned.row.col.m16n16k16.f16.f16 {%r27291, %r27292, %r27293, %r27294}, {%r2, %r2, %r2, %r2, %r2, %r2, %r2, %r2}, {%r2, %r2, %r2, %r2, %r2, %r2, %r2, %r2}, {%r27287, %r27288, %r27289, %r27290};
	bar.warp.sync 	-1;
	wmma.mma.sync.aligned.row.col.m16n16k16.f16.f16 {%r27295, %r27296, %r27297, %r27298}, {%r2, %r2, %r2, %r2, %r2, %r2, %r2, %r2}, {%r2, %r2, %r2, %r2, %r2, %r2, %r2, %r2}, {%r27291, %r27292, %r27293, %r27294};
	bar.warp.sync 	-1;
	wmma.mma.sync.aligned.row.col.m16n16k16.f16.f16 {%r27299, %r27300, %r27301, %r27302}, {%r2, %r2, %r2, %r2, %r2, %r2, %r2, %r2}, {%r2, %r2, %r2, %r2, %r2, %r2, %r2, %r2}, {%r27295, %r27296, %r27297, %r27298};
	bar.warp.sync 	-1;
	wmma.mma.sync.aligned.row.col.m16n16k16.f16.f16 {%r27303, %r27304, %r27305, %r27306}, {%r2, %r2, %r2, %r2, %r2, %r2, %r2, %r2}, {%r2, %r2, %r2, %r2, %r2, %r2, %r2, %r2}, {%r27299, %r27300, %r27301, %r27302};
	bar.warp.sync 	-1;
	wmma.mma.sync.aligned.row.col.m16n16k16.f16.f16 {%r27307, %r27308, %r27309, %r27310}, {%r2, %r2, %r2, %r2, %r2, %r2, %r2, %r2}, {%r2, %r2, %r2, %r2, %r2, %r2, %r2, %r2}, {%r27303, %r27304, %r27305, %r27306};
	bar.warp.sync 	-1;
	wmma.mma.sync.aligned.row.col.m16n16k16.f16.f16 {%r27311, %r27312, %r27313, %r27314}, {%r2, %r2, %r2, %r2, %r2, %r2, %r2, %r2}, {%r2, %r2, %r2, %r2, %r2, %r2, %r2, %r2}, {%r27307, %r27308, %r27309, %r27310};
	bar.warp.sync 	-1;
	wmma.mma.sync.aligned.row.col.m16n16k16.f16.f16 {%r27315, %r27316, %r27317, %r27318}, {%r2, %r2, %r2, %r2, %r2, %r2, %r2, %r2}, {%r2, %r2, %r2, %r2, %r2, %r2, %r2, %r2}, {%r27311, %r27312, %r27313, %r27314};
	bar.warp.sync 	-1;
	wmma.mma.sync.aligned.row.col.m16n16k16.f16.f16 {%r27319, %r27320, %r27321, %r27322}, {%r2, %r2, %r2, %r2, %r2, %r2, %r2, %r2}, {%r2, %r2, %r2, %r2, %r2, %r2, %r2, %r2}, {%r27315, %r27316, %r27317, %r27318};
	bar.warp.sync 	-1;
	wmma.mma.sync.aligned.row.col.m16n16k16.f16.f16 {%r27323, %r27324, %r27325, %r27326}, {%r2, %r2, %r2, %r2, %r2, %r2, %r2, %r2}, {%r2, %r2, %r2, %r2, %r2, %r2, %r2, %r2}, {%r27319, %r27320, %r27321, %r27322};
	bar.warp.sync 	-1;
	wmma.mma.sync.aligned.row.col.m16n16k16.f16.f16 {%r27327, %r27328, %r27329, %r27330}, {%r2, %r2, %r2, %r2, %r2, %r2, %r2, %r2}, {%r2, %r2, %r2, %r2, %r2, %r2, %r2, %r2}, {%r27323, %r27324, %r27325, %r27326};
	bar.warp.sync 	-1;
	wmma.mma.sync.aligned.row.col.m16n16k16.f16.f16 {%r27331, %r27332, %r27333, %r27334}, {%r2, %r2, %r2, %r2, %r2, %r2, %r2, %r2}, {%r2, %r2, %r2, %r2, %r2, %r2, %r2, %r2}, {%r27327, %r27328, %r27329, %r27330};
	bar.warp.sync 	-1;
	wmma.mma.sync.aligned.row.col.m16n16k16.f16.f16 {%r27335, %r27336, %r27337, %r27338}, {%r2, %r2, %r2, %r2, %r2, %r2, %r2, %r2}, {%r2, %r2, %r2, %r2, %r2, %r2, %r2, %r2}, {%r27331, %r27332, %r27333, %r27334};
	bar.warp.sync 	-1;
	wmma.mma.sync.aligned.row.col.m16n16k16.f16.f16 {%r27339, %r27340, %r27341, %r27342}, {%r2, %r2, %r2, %r2, %r2, %r2, %r2, %r2}, {%r2, %r2, %r2, %r2, %r2, %r2, %r2, %r2}, {%r27335, %r27336, %r27337, %r27338};
	bar.warp.sync 	-1;
	wmma.mma.sync.aligned.row.col.m16n16k16.f16.f16 {%r27343, %r27344, %r27345, %r27346}, {%r2, %r2, %r2, %r2, %r2, %r2, %r2, %r2}, {%r2, %r2, %r2, %r2, %r2, %r2, %r2, %r2}, {%r27339, %r27340, %r27341, %r27342};
	bar.warp.sync 	-1;
	wmma.mma.sync.aligned.row.col.m16n16k16.f16.f16 {%r27347, %r27348, %r27349, %r27350}, {%r2, %r2, %r2, %r2, %r2, %r2, %r2, %r2}, {%r2, %r2, %r2, %r2, %r2, %r2, %r2, %r2}, {%r27343, %r27344, %r27345, %r27346};
	bar.warp.sync 	-1;
	wmma.mma.sync.aligned.row.col.m16n16k16.f16.f16 {%r27351, %r27352, %r27353, %r27354}, {%r2, %r2, %r2, %r2, %r2, %r2, %r2, %r2}, {%r2, %r2, %r2, %r2, %r2, %r2, %r2, %r2}, {%r27347, %r27348, %r27349, %r27350};
	bar.warp.sync 	-1;
	wmma.mma.sync.aligned.row.col.m16n16k16.f16.f16 {%r27355, %r27356, %r27357, %r27358}, {%r2, %r2, %r2, %r2, %r2, %r2, %r2, %r2}, {%r2, %r2, %r2, %r2, %r2, %r2, %r2, %r2}, {%r27351, %r27352, %r27353, %r27354};
	bar.warp.sync 	-1;
	wmma.mma.sync.aligned.row.col.m16n16k16.f16.f16 {%r27359, %r27360, %r27361, %r27362}, {%r2, %r2, %r2, %r2, %r2, %r2, %r2, %r2}, {%r2, %r2, %r2, %r2, %r2, %r2, %r2, %r2}, {%r27355, %r27356, %r27357, %r27358};
	bar.warp.sync 	-1;
	wmma.mma.sync.aligned.row.col.m16n16k16.f16.f16 {%r27363, %r27364, %r27365, %r27366}, {%r2, %r2, %r2, %r2, %r2, %r2, %r2, %r2}, {%r2, %r2, %r2, %r2, %r2, %r2, %r2, %r2}, {%r27359, %r27360, %r27361, %r27362};
	bar.warp.sync 	-1;
	wmma.mma.sync.aligned.row.col.m16n16k16.f16.f16 {%r27367, %r27368, %r27369, %r27370}, {%r2, %r2, %r2, %r2, %r2, %r2, %r2, %r2}, {%r2, %r2, %r2, %r2, %r2, %r2, %r2, %r2}, {%r27363, %r27364, %r27365, %r27366};
	bar.warp.sync 	-1;
	wmma.mma.sync.aligned.row.col.m16n16k16.f16.f16 {%r27371, %r27372, %r27373, %r27374}, {%r2, %r2, %r2, %r2, %r2, %r2, %r2, %r2}, {%r2, %r2, %r2, %r2, %r2, %r2, %r2, %r2}, {%r27367, %r27368, %r27369, %r27370};
	bar.warp.sync 	-1;
	wmma.mma.sync.aligned.row.col.m16n16k16.f16.f16 {%r27375, %r27376, %r27377, %r27378}, {%r2, %r2, %r2, %r2, %r2, %r2, %r2, %r2}, {%r2, %r2, %r2, %r2, %r2, %r2, %r2, %r2}, {%r27371, %r27372, %r27373, %r27374};
	bar.warp.sync 	-1;
	wmma.mma.sync.aligned.row.col.m16n16k16.f16.f16 {%r27379, %r27380, %r27381, %r27382}, {%r2, %r2, %r2, %r2, %r2, %r2, %r2, %r2}, {%r2, %r2, %r2, %r2, %r2, %r2, %r2, %r2}, {%r27375, %r27376, %r27377, %r27378};
	bar.warp.sync 	-1;
	wmma.mma.sync.aligned.row.col.m16n16k16.f16.f16 {%r27383, %r27384, %r27385, %r27386}, {%r2, %r2, %r2, %r2, %r2, %r2, %r2, %r2}, {%r2, %r2, %r2, %r2, %r2, %r2, %r2, %r2}, {%r27379, %r27380, %r27381, %r27382};
	bar.warp.sync 	-1;
	wmma.mma.sync.aligned.row.col.m16n16k16.f16.f16 {%r27387, %r27388, %r27389, %r27390}, {%r2, %r2, %r2, %r2, %r2, %r2, %r2, %r2}, {%r2, %r2, %r2, %r2, %r2, %r2, %r2, %r2}, {%r27383, %r27384, %r27385, %r27386};
	bar.warp.sync 	-1;
	wmma.mma.sync.aligned.row.col.m16n16k16.f16.f16 {%r27391, %r27392, %r27393, %r27394}, {%r2, %r2, %r2, %r2, %r2, %r2, %r2, %r2}, {%r2, %r2, %r2, %r2, %r2, %r2, %r2, %r2}, {%r27387, %r27388, %r27389, %r27390};
	bar.warp.sync 	-1;
	wmma.mma.sync.aligned.row.col.m16n16k16.f16.f16 {%r27395, %r27396, %r27397, %r27398}, {%r2, %r2, %r2, %r2, %r2, %r2, %r2, %r2}, {%r2, %r2, %r2, %r2, %r2, %r2, %r2, %r2}, {%r27391, %r27392, %r27393, %r27394};
	bar.warp.sync 	-1;
	wmma.mma.sync.aligned.row.col.m16n16k16.f16.f16 {%r27399, %r27400, %r27401, %r27402}, {%r2, %r2, %r2, %r2, %r2, %r2, %r2, %r2}, {%r2, %r2, %r2, %r2, %r2, %r2, %r2, %r2}, {%r27395, %r27396, %r27397, %r27398};
	bar.warp.sync 	-1;
	wmma.mma.sync.aligned.row.col.m16n16k16.f16.f16 {%r27403, %r27404, %r27405, %r27406}, {%r2, %r2, %r2, %r2, %r2, %r2, %r2, %r2}, {%r2, %r2, %r2, %r2, %r2, %r2, %r2, %r2}, {%r27399, %r27400, %r27401, %r27402};
	bar.warp.sync 	-1;
	wmma.mma.sync.aligned.row.col.m16n16k16.f16.f16 {%r27407, %r27408, %r27409, %r27410}, {%r2, %r2, %r2, %r2, %r2, %r2, %r2, %r2}, {%r2, %r2, %r2, %r2, %r2, %r2, %r2, %r2}, {%r27403, %r27404, %r27405, %r27406};
	bar.warp.sync 	-1;
	wmma.mma.sync.aligned.row.col.m16n16k16.f16.f16 {%r27411, %r27412, %r27413, %r27414}, {%r2, %r2, %r2, %r2, %r2, %r2, %r2, %r2}, {%r2, %r2, %r2, %r2, %r2, %r2, %r2, %r2}, {%r27407, %r27408, %r27409, %r27410};
	bar.warp.sync 	-1;
	wmma.mma.sync.aligned.row.col.m16n16k16.f16.f16 {%r27415, %r27416, %r27417, %r27418}, {%r2, %r2, %r2, %r2, %r2, %r2, %r2, %r2}, {%r2, %r2, %r2, %r2, %r2, %r2, %r2, %r2}, {%r27411, %r27412, %r27413, %r27414};
	bar.warp.sync 	-1;
	wmma.mma.sync.aligned.row.col.m16n16k16.f16.f16 {%r27419, %r27420, %r27421, %r27422}, {%r2, %r2, %r2, %r2, %r2, %r2, %r2, %r2}, {%r2, %r2, %r2, %r2, %r2, %r2, %r2, %r2}, {%r27415, %r27416, %r27417, %r27418};
	bar.warp.sync 	-1;
	wmma.mma.sync.aligned.row.col.m16n16k16.f16.f16 {%r27423, %r27424, %r27425, %r27426}, {%r2, %r2, %r2, %r2, %r2, %r2, %r2, %r2}, {%r2, %r2, %r2, %r2, %r2, %r2, %r2, %r2}, {%r27419, %r27420, %r27421, %r27422};
	bar.warp.sync 	-1;
	wmma.mma.sync.aligned.row.col.m16n16k16.f16.f16 {%r27427, %r27428, %r27429, %r27430}, {%r2, %r2, %r2, %r2, %r2, %r2, %r2, %r2}, {%r2, %r2, %r2, %r2, %r2, %r2, %r2, %r2}, {%r27423, %r27424, %r27425, %r27426};
	bar.warp.sync 	-1;
	wmma.mma.sync.aligned.row.col.m16n16k16.f16.f16 {%r27431, %r27432, %r27433, %r27434}, {%r2, %r2, %r2, %r2, %r2, %r2, %r2, %r2}, {%r2, %r2, %r2, %r2, %r2, %r2, %r2, %r2}, {%r27427, %r27428, %r27429, %r27430};
	bar.warp.sync 	-1;
	wmma.mma.sync.aligned.row.col.m16n16k16.f16.f16 {%r27435, %r27436, %r27437, %r27438}, {%r2, %r2, %r2, %r2, %r2, %r2, %r2, %r2}, {%r2, %r2, %r2, %r2, %r2, %r2, %r2, %r2}, {%r27431, %r27432, %r27433, %r27434};
	bar.warp.sync 	-1;
	wmma.mma.sync.aligned.row.col.m16n16k16.f16.f16 {%r27439, %r27440, %r27441, %r27442}, {%r2, %r2, %r2, %r2, %r2, %r2, %r2, %r2}, {%r2, %r2, %r2, %r2, %r2, %r2, %r2, %r2}, {%r27435, %r27436, %r27437, %r27438};
	bar.warp.sync 	-1;
	wmma.mma.sync.aligned.row.col.m16n16k16.f16.f16 {%r27443, %r27444, %r27445, %r27446}, {%r2, %r2, %r2, %r2, %r2, %r2, %r2, %r2}, {%r2, %r2, %r2, %r2, %r2, %r2, %r2, %r2}, {%r27439, %r27440, %r27441, %r27442};
	bar.warp.sync 	-1;
	wmma.mma.sync.aligned.row.col.m16n16k16.f16.f16 {%r27447, %r27448, %r27449, %r27450}, {%r2, %r2, %r2, %r2, %r2, %r2, %r2, %r2}, {%r2, %r2, %r2, %r2, %r2, %r2, %r2, %r2}, {%r27443, %r27444, %r27445, %r27446};
	bar.warp.sync 	-1;
	wmma.mma.sync.aligned.row.col.m16n16k16.f16.f16 {%r27451, %r27452, %r27453, %r27454}, {%r2, %r2, %r2, %r2, %r2, %r2, %r2, %r2}, {%r2, %r2, %r2, %r2, %r2, %r2, %r2, %r2}, {%r27447, %r27448, %r27449, %r27450};
	bar.warp.sync 	-1;
	wmma.mma.sync.aligned.row.col.m16n16k16.f16.f16 {%r27455, %r27456, %r27457, %r27458}, {%r2, %r2, %r2, %r2, %r2, %r2, %r2, %r2}, {%r2, %r2, %r2, %r2, %r2, %r2, %r2, %r2}, {%r27451, %r27452, %r27453, %r27454};
	bar.warp.sync 	-1;
	wmma.mma.sync.aligned.row.col.m16n16k16.f16.f16 {%r27459, %r27460, %r27461, %r27462}, {%r2, %r2, %r2, %r2, %r2, %r2, %r2, %r2}, {%r2, %r2, %r2, %r2, %r2, %r2, %r2, %r2}, {%r27455, %r27456, %r27457, %r27458};
	bar.warp.sync 	-1;
	wmma.mma.sync.aligned.row.col.m16n16k16.f16.f16 {%r27463, %r27464, %r27465, %r27466}, {%r2, %r2, %r2, %r2, %r2, %r2, %r2, %r2}, {%r2, %r2, %r2, %r2, %r2, %r2, %r2, %r2}, {%r27459, %r27460, %r27461, %r27462};
	bar.warp.sync 	-1;
	wmma.mma.sync.aligned.row.col.m16n16k16.f16.f16 {%r27467, %r27468, %r27469, %r27470}, {%r2, %r2, %r2, %r2, %r2, %r2, %r2, %r2}, {%r2, %r2, %r2, %r2, %r2, %r2, %r2, %r2}, {%r27463, %r27464, %r27465, %r27466};
	bar.warp.sync 	-1;
	wmma.mma.sync.aligned.row.col.m16n16k16.f16.f16 {%r27471, %r27472, %r27473, %r27474}, {%r2, %r2, %r2, %r2, %r2, %r2, %r2, %r2}, {%r2, %r2, %r2, %r2, %r2, %r2, %r2, %r2}, {%r27467, %r27468, %r27469, %r27470};
	bar.warp.sync 	-1;
	wmma.mma.sync.aligned.row.col.m16n16k16.f16.f16 {%r27475, %r27476, %r27477, %r27478}, {%r2, %r2, %r2, %r2, %r2, %r2, %r2, %r2}, {%r2, %r2, %r2, %r2, %r2, %r2, %r2, %r2}, {%r27471, %r27472, %r27473, %r27474};
	bar.warp.sync 	-1;
	wmma.mma.sync.aligned.row.col.m16n16k16.f16.f16 {%r27479, %r27480, %r27481, %r27482}, {%r2, %r2, %r2, %r2, %r2, %r2, %r2, %r2}, {%r2, %r2, %r2, %r2, %r2, %r2, %r2, %r2}, {%r27475, %r27476, %r27477, %r27478};
	bar.warp.sync 	-1;
	wmma.mma.sync.aligned.row.col.m16n16k16.f16.f16 {%r27483, %r27484, %r27485, %r27486}, {%r2, %r2, %r2, %r2, %r2, %r2, %r2, %r2}, {%r2, %r2, %r2, %r2, %r2, %r2, %r2, %r2}, {%r27479, %r27480, %r27481, %r27482};
	bar.warp.sync 	-1;
	wmma.mma.sync.aligned.row.col.m16n16k16.f16.f16 {%r27487, %r27488, %r27489, %r27490}, {%r2, %r2, %r2, %r2, %r2, %r2, %r2, %r2}, {%r2, %r2, %r2, %r2, %r2, %r2, %r2, %r2}, {%r27483, %r27484, %r27485, %r27486};
	bar.warp.sync 	-1;
	wmma.mma.sync.aligned.row.col.m16n16k16.f16.f16 {%r27491, %r27492, %r27493, %r27494}, {%r2, %r2, %r2, %r2, %r2, %r2, %r2, %r2}, {%r2, %r2, %r2, %r2, %r2, %r2, %r2, %r2}, {%r27487, %r27488, %r27489, %r27490};
	bar.warp.sync 	-1;
	wmma.mma.sync.aligned.row.col.m16n16k16.f16.f16 {%r27495, %r27496, %r27497, %r27498}, {%r2, %r2, %r2, %r2, %r2, %r2, %r2, %r2}, {%r2, %r2, %r2, %r2, %r2, %r2, %r2, %r2}, {%r27491, %r27492, %r27493, %r27494};
	bar.warp.sync 	-1;
	wmma.mma.sync.aligned.row.col.m16n16k16.f16.f16 {%r27499, %r27500, %r27501, %r27502}, {%r2, %r2, %r2, %r2, %r2, %r2, %r2, %r2}, {%r2, %r2, %r2, %r2, %r2, %r2, %r2, %r2}, {%r27495, %r27496, %r27497, %r27498};
	bar.warp.sync 	-1;
	wmma.mma.sync.aligned.row.col.m16n16k16.f16.f16 {%r27503, %r27504, %r27505, %r27506}, {%r2, %r2, %r2, %r2, %r2, %r2, %r2, %r2}, {%r2, %r2, %r2, %r2, %r2, %r2, %r2, %r2}, {%r27499, %r27500, %r27501, %r27502};
	bar.warp.sync 	-1;
	wmma.mma.sync.aligned.row.col.m16n16k16.f16.f16 {%r27507, %r27508, %r27509, %r27510}, {%r2, %r2, %r2, %r2, %r2, %r2, %r2, %r2}, {%r2, %r2, %r2, %r2, %r2, %r2, %r2, %r2}, {%r27503, %r27504, %r27505, %r27506};
	bar.warp.sync 	-1;
	wmma.mma.sync.aligned.row.col.m16n16k16.f16.f16 {%r27511, %r27512, %r27513, %r27514}, {%r2, %r2, %r2, %r2, %r2, %r2, %r2, %r2}, {%r2, %r2, %r2, %r2, %r2, %r2, %r2, %r2}, {%r27507, %r27508, %r27509, %r27510};
	bar.warp.sync 	-1;
	wmma.mma.sync.aligned.row.col.m16n16k16.f16.f16 {%r27515, %r27516, %r27517, %r27518}, {%r2, %r2, %r2, %r2, %r2, %r2, %r2, %r2}, {%r2, %r2, %r2, %r2, %r2, %r2, %r2, %r2}, {%r27511, %r27512, %r27513, %r27514};
	bar.warp.sync 	-1;
	wmma.mma.sync.aligned.row.col.m16n16k16.f16.f16 {%r27519, %r27520, %r27521, %r27522}, {%r2, %r2, %r2, %r2, %r2, %r2, %r2, %r2}, {%r2, %r2, %r2, %r2, %r2, %r2, %r2, %r2}, {%r27515, %r27516, %r27517, %r27518};
	bar.warp.sync 	-1;
	wmma.mma.sync.aligned.row.col.m16n16k16.f16.f16 {%r27523, %r27524, %r27525, %r27526}, {%r2, %r2, %r2, %r2, %r2, %r2, %r2, %r2}, {%r2, %r2, %r2, %r2, %r2, %r2, %r2, %r2}, {%r27519, %r27520, %r27521, %r27522};
	bar.warp.sync 	-1;
	wmma.mma.sync.aligned.row.col.m16n16k16.f16.f16 {%r27527, %r27528, %r27529, %r27530}, {%r2, %r2, %r2, %r2, %r2, %r2, %r2, %r2}, {%r2, %r2, %r2, %r2, %r2, %r2, %r2, %r2}, {%r27523, %r27524, %r27525, %r27526};
	bar.warp.sync 	-1;
	wmma.mma.sync.aligned.row.col.m16n16k16.f16.f16 {%r27531, %r27532, %r27533, %r27534}, {%r2, %r2, %r2, %r2, %r2, %r2, %r2, %r2}, {%r2, %r2, %r2, %r2, %r2, %r2, %r2, %r2}, {%r27527, %r27528, %r27529, %r27530};
	bar.warp.sync 	-1;
	wmma.mma.sync.aligned.row.col.m16n16k16.f16.f16 {%r27535, %r27536, %r27537, %r27538}, {%r2, %r2, %r2, %r2, %r2, %r2, %r2, %r2}, {%r2, %r2, %r2, %r2, %r2, %r2, %r2, %r2}, {%r27531, %r27532, %r27533, %r27534};
	bar.warp.sync 	-1;
	wmma.mma.sync.aligned.row.col.m16n16k16.f16.f16 {%r27539, %r27540, %r27541, %r27542}, {%r2, %r2, %r2, %r2, %r2, %r2, %r2, %r2}, {%r2, %r2, %r2, %r2, %r2, %r2, %r2, %r2}, {%r27535, %r27536, %r27537, %r27538};
	bar.warp.sync 	-1;
	wmma.mma.sync.aligned.row.col.m16n16k16.f16.f16 {%r27543, %r27544, %r27545, %r27546}, {%r2, %r2, %r2, %r2, %r2, %r2, %r2, %r2}, {%r2, %r2, %r2, %r2, %r2, %r2, %r2, %r2}, {%r27539, %r27540, %r27541, %r27542};
	bar.warp.sync 	-1;
	wmma.mma.sync.aligned.row.col.m16n16k16.f16.f16 {%r27547, %r27548, %r27549, %r27550}, {%r2, %r2, %r2, %r2, %r2, %r2, %r2, %r2}, {%r2, %r2, %r2, %r2, %r2, %r2, %r2, %r2}, {%r27543, %r27544, %r27545, %r27546};
	bar.warp.sync 	-1;
	wmma.mma.sync.aligned.row.col.m16n16k16.f16.f16 {%r27551, %r27552, %r27553, %r27554}, {%r2, %r2, %r2, %r2, %r2, %r2, %r2, %r2}, {%r2, %r2, %r2, %r2, %r2, %r2, %r2, %r2}, {%r27547, %r27548, %r27549, %r27550};
	bar.warp.sync 	-1;
	wmma.mma.sync.aligned.row.col.m16n16k16.f16.f16 {%r27555, %r27556, %r27557, %r27558}, {%r2, %r2, %r2, %r2, %r2, %r2, %r2, %r2}, {%r2, %r2, %r2, %r2, %r2, %r2, %r2, %r2}, {%r27551, %r27552, %r27553, %r27554};
	bar.warp.sync 	-1;
	wmma.mma.sync.aligned.row.col.m16n16k16.f16.f16 {%r27559, %r27560, %r27561, %r27562}, {%r2, %r2, %r2, %r2, %r2, %r2, %r2, %r2}, {%r2, %r2, %r2, %r2, %r2, %r2, %r2, %r2}, {%r27555, %r27556, %r27557, %r27558};
	bar.warp.sync 	-1;
	wmma.mma.sync.aligned.row.col.m16n16k16.f16.f16 {%r27563, %r27564, %r27565, %r27566}, {%r2, %r2, %r2, %r2, %r2, %r2, %r2, %r2}, {%r2, %r2, %r2, %r2, %r2, %r2, %r2, %r2}, {%r27559, %r27560, %r27561, %r27562};
	bar.warp.sync 	-1;
	wmma.mma.sync.aligned.row.col.m16n16k16.f16.f16 {%r27567, %r27568, %r27569, %r27570}, {%r2, %r2, %r2, %r2, %r2, %r2, %r2, %r2}, {%r2, %r2, %r2, %r2, %r2, %r2, %r2, %r2}, {%r27563, %r27564, %r27565, %r27566};
	bar.warp.sync 	-1;
	wmma.mma.sync.aligned.row.col.m16n16k16.f16.f16 {%r27571, %r27572, %r27573, %r27574}, {%r2, %r2, %r2, %r2, %r2, %r2, %r2, %r2}, {%r2, %r2, %r2, %r2, %r2, %r2, %r2, %r2}, {%r27567, %r27568, %r27569, %r27570};
	bar.warp.sync 	-1;
	wmma.mma.sync.aligned.row.col.m16n16k16.f16.f16 {%r27575, %r27576, %r27577, %r27578}, {%r2, %r2, %r2, %r2, %r2, %r2, %r2, %r2}, {%r2, %r2, %r2, %r2, %r2, %r2, %r2, %r2}, {%r27571, %r27572, %r27573, %r27574};
	bar.warp.sync 	-1;
	wmma.mma.sync.aligned.row.col.m16n16k16.f16.f16 {%r27579, %r27580, %r27581, %r27582}, {%r2, %r2, %r2, %r2, %r2, %r2, %r2, %r2}, {%r2, %r2, %r2, %r2, %r2, %r2, %r2, %r2}, {%r27575, %r27576, %r27577, %r27578};
	bar.warp.sync 	-1;
	wmma.mma.sync.aligned.row.col.m16n16k16.f16.f16 {%r27583, %r27584, %r27585, %r27586}, {%r2, %r2, %r2, %r2, %r2, %r2, %r2, %r2}, {%r2, %r2, %r2, %r2, %r2, %r2, %r2, %r2}, {%r27579, %r27580, %r27581, %r27582};
	bar.warp.sync 	-1;
	wmma.mma.sync.aligned.row.col.m16n16k16.f16.f16 {%r27587, %r27588, %r27589, %r27590}, {%r2, %r2, %r2, %r2, %r2, %r2, %r2, %r2}, {%r2, %r2, %r2, %r2, %r2, %r2, %r2, %r2}, {%r27583, %r27584, %r27585, %r27586};
	bar.warp.sync 	-1;
	wmma.mma.sync.aligned.row.col.m16n16k16.f16.f16 {%r27591, %r27592, %r27593, %r27594}, {%r2, %r2, %r2, %r2, %r2, %r2, %r2, %r2}, {%r2, %r2, %r2, %r2, %r2, %r2, %r2, %r2}, {%r27587, %r27588, %r27589, %r27590};
	bar.warp.sync 	-1;
	wmma.mma.sync.aligned.row.col.m16n16k16.f16.f16 {%r27595, %r27596, %r27597, %r27598}, {%r2, %r2, %r2, %r2, %r2, %r2, %r2, %r2}, {%r2, %r2, %r2, %r2, %r2, %r2, %r2, %r2}, {%r27591, %r27592, %r27593, %r27594};
	bar.warp.sync 	-1;
	wmma.mma.sync.aligned.row.col.m16n16k16.f16.f16 {%r27599, %r27600, %r27601, %r27602}, {%r2, %r2, %r2, %r2, %r2, %r2, %r2, %r2}, {%r2, %r2, %r2, %r2, %r2, %r2, %r2, %r2}, {%r27595, %r27596, %r27597, %r27598};
	bar.warp.sync 	-1;
	wmma.mma.sync.aligned.row.col.m16n16k16.f16.f16 {%r27603, %r27604, %r27605, %r27606}, {%r2, %r2, %r2, %r2, %r2, %r2, %r2, %r2}, {%r2, %r2, %r2, %r2, %r2, %r2, %r2, %r2}, {%r27599, %r27600, %r27601, %r27602};
	bar.warp.sync 	-1;
	wmma.mma.sync.aligned.row.col.m16n16k16.f16.f16 {%r27607, %r27608, %r27609, %r27610}, {%r2, %r2, %r2, %r2, %r2, %r2, %r2, %r2}, {%r2, %r2, %r2, %r2, %r2, %r2, %r2, %r2}, {%r27603, %r27604, %r27605, %r27606};
	bar.warp.sync 	-1;
	wmma.mma.sync.aligned.row.col.m16n16k16.f16.f16 {%r27611, %r27612, %r27613, %r27614}, {%r2, %r2, %r2, %r2, %r2, %r2, %r2, %r2}, {%r2, %r2, %r2, %r2, %r2, %r2, %r2, %r2}, {%r27607, %r27608, %r27609, %r27610};
	bar.warp.sync 	-1;
	wmma.mma.sync.aligned.row.col.m16n16k16.f16.f16 {%r27615, %r27616, %r27617, %r27618}, {%r2, %r2, %r2, %r2, %r2, %r2, %r2, %r2}, {%r2, %r2, %r2, %r2, %r2, %r2, %r2, %r2}, {%r27611, %r27612, %r27613, %r27614};
	bar.warp.sync 	-1;
	wmma.mma.sync.aligned.row.col.m16n16k16.f16.f16 {%r27619, %r27620, %r27621, %r27622}, {%r2, %r2, %r2, %r2, %r2, %r2, %r2, %r2}, {%r2, %r2, %r2, %r2, %r2, %r2, %r2, %r2}, {%r27615, %r27616, %r27617, %r27618};
	bar.warp.sync 	-1;
	wmma.mma.sync.aligned.row.col.m16n16k16.f16.f16 {%r27623, %r27624, %r27625, %r27626}, {%r2, %r2, %r2, %r2, %r2, %r2, %r2, %r2}, {%r2, %r2, %r2, %r2, %r2, %r2, %r2, %r2}, {%r27619, %r27620, %r27621, %r27622};
	bar.warp.sync 	-1;
	wmma.mma.sync.aligned.row.col.m16n16k16.f16.f16 {%r27627, %r27628, %r27629, %r27630}, {%r2, %r2, %r2, %r2, %r2, %r2, %r2, %r2}, {%r2, %r2, %r2, %r2, %r2, %r2, %r2, %r2}, {%r27623, %r27624, %r27625, %r27626};
	bar.warp.sync 	-1;
	wmma.mma.sync.aligned.row.col.m16n16k16.f16.f16 {%r27631, %r27632, %r27633, %r27634}, {%r2, %r2, %r2, %r2, %r2, %r2, %r2, %r2}, {%r2, %r2, %r2, %r2, %r2, %r2, %r2, %r2}, {%r27627, %r27628, %r27629, %r27630};
	bar.warp.sync 	-1;
	wmma.mma.sync.aligned.row.col.m16n16k16.f16.f16 {%r27635, %r27636, %r27637, %r27638}, {%r2, %r2, %r2, %r2, %r2, %r2, %r2, %r2}, {%r2, %r2, %r2, %r2, %r2, %r2, %r2, %r2}, {%r27631, %r27632, %r27633, %r27634};
	bar.warp.sync 	-1;
	wmma.mma.sync.aligned.row.col.m16n16k16.f16.f16 {%r27639, %r27640, %r27641, %r27642}, {%r2, %r2, %r2, %r2, %r2, %r2, %r2, %r2}, {%r2, %r2, %r2, %r2, %r2, %r2, %r2, %r2}, {%r27635, %r27636, %r27637, %r27638};
	bar.warp.sync 	-1;
	wmma.mma.sync.aligned.row.col.m16n16k16.f16.f16 {%r27643, %r27644, %r27645, %r27646}, {%r2, %r2, %r2, %r2, %r2, %r2, %r2, %r2}, {%r2, %r2, %r2, %r2, %r2, %r2, %r2, %r2}, {%r27639, %r27640, %r27641, %r27642};
	bar.warp.sync 	-1;
	wmma.mma.sync.aligned.row.col.m16n16k16.f16.f16 {%r27647, %r27648, %r27649, %r27650}, {%r2, %r2, %r2, %r2, %r2, %r2, %r2, %r2}, {%r2, %r2, %r2, %r2, %r2, %r2, %r2, %r2}, {%r27643, %r27644, %r27645, %r27646};
	bar.warp.sync 	-1;
	wmma.mma.sync.aligned.row.col.m16n16k16.f16.f16 {%r27651, %r27652, %r27653, %r27654}, {%r2, %r2, %r2, %r2, %r2, %r2, %r2, %r2}, {%r2, %r2, %r2, %r2, %r2, %r2, %r2, %r2}, {%r27647, %r27648, %r27649, %r27650};
	bar.warp.sync 	-1;
	wmma.mma.sync.aligned.row.col.m16n16k16.f16.f16 {%r27655, %r27656, %r27657, %r27658}, {%r2, %r2, %r2, %r2, %r2, %r2, %r2, %r2}, {%r2, %r2, %r2, %r2, %r2, %r2, %r2, %r2}, {%r27651, %r27652, %r27653, %r27654};
	bar.warp.sync 	-1;
	wmma.mma.sync.aligned.row.col.m16n16k16.f16.f16 {%r27659, %r27660, %r27661, %r27662}, {%r2, %r2, %r2, %r2, %r2, %r2, %r2, %r2}, {%r2, %r2, %r2, %r2, %r2, %r2, %r2, %r2}, {%r27655, %r27656, %r27657, %r27658};
	bar.warp.sync 	-1;
	wmma.mma.sync.aligned.row.col.m16n16k16.f16.f16 {%r27663, %r27664, %r27665, %r27666}, {%r2, %r2, %r2, %r2, %r2, %r2, %r2, %r2}, {%r2, %r2, %r2, %r2, %r2, %r2, %r2, %r2}, {%r27659, %r27660, %r27661, %r27662};
	bar.warp.sync 	-1;
	wmma.mma.sync.aligned.row.col.m16n16k16.f16.f16 {%r27667, %r27668, %r27669, %r27670}, {%r2, %r2, %r2, %r2, %r2, %r2, %r2, %r2}, {%r2, %r2, %r2, %r2, %r2, %r2, %r2, %r2}, {%r27663, %r27664, %r27665, %r27666};
	bar.warp.sync 	-1;
	wmma.mma.sync.aligned.row.col.m16n16k16.f16.f16 {%r27671, %r27672, %r27673, %r27674}, {%r2, %r2, %r2, %r2, %r2, %r2, %r2, %r2}, {%r2, %r2, %r2, %r2, %r2, %r2, %r2, %r2}, {%r27667, %r27668, %r27669, %r27670};
	bar.warp.sync 	-1;
	wmma.mma.sync.aligned.row.col.m16n16k16.f16.f16 {%r27675, %r27676, %r27677, %r27678}, {%r2, %r2, %r2, %r2, %r2, %r2, %r2, %r2}, {%r2, %r2, %r2, %r2, %r2, %r2, %r2, %r2}, {%r27671, %r27672, %r27673, %r27674};
	bar.warp.sync 	-1;
	wmma.mma.sync.aligned.row.col.m16n16k16.f16.f16 {%r27679, %r27680, %r27681, %r27682}, {%r2, %r2, %r2, %r2, %r2, %r2, %r2, %r2}, {%r2, %r2, %r2, %r2, %r2, %r2, %r2, %r2}, {%r27675, %r27676, %r27677, %r27678};
	bar.warp.sync 	-1;
	wmma.mma.sync.aligned.row.col.m16n16k16.f16.f16 {%r27683, %r27684, %r27685, %r27686}, {%r2, %r2, %r2, %r2, %r2, %r2, %r2, %r2}, {%r2, %r2, %r2, %r2, %r2, %r2, %r2, %r2}, {%r27679, %r27680, %r27681, %r27682};
	bar.warp.sync 	-1;
	wmma.mma.sync.aligned.row.col.m16n16k16.f16.f16 {%r27687, %r27688, %r27689, %r27690}, {%r2, %r2, %r2, %r2, %r2, %r2, %r2, %r2}, {%r2, %r2, %r2, %r2, %r2, %r2, %r2, %r2}, {%r27683, %r27684, %r27685, %r27686};
	bar.warp.sync 	-1;
	wmma.mma.sync.aligned.row.col.m16n16k16.f16.f16 {%r27691, %r27692, %r27693, %r27694}, {%r2, %r2, %r2, %r2, %r2, %r2, %r2, %r2}, {%r2, %r2, %r2, %r2, %r2, %r2, %r2, %r2}, {%r27687, %r27688, %r27689, %r27690};
	bar.warp.sync 	-1;
	wmma.mma.sync.aligned.row.col.m16n16k16.f16.f16 {%r27695, %r27696, %r27697, %r27698}, {%r2, %r2, %r2, %r2, %r2, %r2, %r2, %r2}, {%r2, %r2, %r2, %r2, %r2, %r2, %r2, %r2}, {%r27691, %r27692, %r27693, %r27694};
	bar.warp.sync 	-1;
	wmma.mma.sync.aligned.row.col.m16n16k16.f16.f16 {%r27699, %r27700, %r27701, %r27702}, {%r2, %r2, %r2, %r2, %r2, %r2, %r2, %r2}, {%r2, %r2, %r2, %r2, %r2, %r2, %r2, %r2}, {%r27695, %r27696, %r27697, %r27698};
	bar.warp.sync 	-1;
	wmma.mma.sync.aligned.row.col.m16n16k16.f16.f16 {%r27703, %r27704, %r27705, %r27706}, {%r2, %r2, %r2, %r2, %r2, %r2, %r2, %r2}, {%r2, %r2, %r2, %r2, %r2, %r2, %r2, %r2}, {%r27699, %r27700, %r27701, %r27702};
	bar.warp.sync 	-1;
	wmma.mma.sync.aligned.row.col.m16n16k16.f16.f16 {%r27707, %r27708, %r27709, %r27710}, {%r2, %r2, %r2, %r2, %r2, %r2, %r2, %r2}, {%r2, %r2, %r2, %r2, %r2, %r2, %r2, %r2}, {%r27703, %r27704, %r27705, %r27706};
	bar.warp.sync 	-1;
	wmma.mma.sync.aligned.row.col.m16n16k16.f16.f16 {%r27711, %r27712, %r27713, %r27714}, {%r2, %r2, %r2, %r2, %r2, %r2, %r2, %r2}, {%r2, %r2, %r2, %r2, %r2, %r2, %r2, %r2}, {%r27707, %r27708, %r27709, %r27710};
	bar.warp.sync 	-1;
	wmma.mma.sync.aligned.row.col.m16n16k16.f16.f16 {%r27715, %r27716, %r27717, %r27718}, {%r2, %r2, %r2, %r2, %r2, %r2, %r2, %r2}, {%r2, %r2, %r2, %r2, %r2, %r2, %r2, %r2}, {%r27711, %r27712, %r27713, %r27714};
	bar.warp.sync 	-1;
	wmma.mma.sync.aligned.row.col.m16n16k16.f16.f16 {%r27719, %r27720, %r27721, %r27722}, {%r2, %r2, %r2, %r2, %r2, %r2, %r2, %r2}, {%r2, %r2, %r2, %r2, %r2, %r2, %r2, %r2}, {%r27715, %r27716, %r27717, %r27718};
	bar.warp.sync 	-1;
	wmma.mma.sync.aligned.row.col.m16n16k16.f16.f16 {%r27723, %r27724, %r27725, %r27726}, {%r2, %r2, %r2, %r2, %r2, %r2, %r2, %r2}, {%r2, %r2, %r2, %r2, %r2, %r2, %r2, %r2}, {%r27719, %r27720, %r27721, %r27722};
	bar.warp.sync 	-1;
	wmma.mma.sync.aligned.row.col.m16n16k16.f16.f16 {%r27727, %r27728, %r27729, %r27730}, {%r2, %r2, %r2, %r2, %r2, %r2, %r2, %r2}, {%r2, %r2, %r2, %r2, %r2, %r2, %r2, %r2}, {%r27723, %r27724, %r27725, %r27726};
	bar.warp.sync 	-1;
	wmma.mma.sync.aligned.row.col.m16n16k16.f16.f16 {%r27731, %r27732, %r27733, %r27734}, {%r2, %r2, %r2, %r2, %r2, %r2, %r2, %r2}, {%r2, %r2, %r2, %r2, %r2, %r2, %r2, %r2}, {%r27727, %r27728, %r27729, %r27730};
	bar.warp.sync 	-1;
	wmma.mma.sync.aligned.row.col.m16n16k16.f16.f16 {%r27735, %r27736, %r27737, %r27738}, {%r2, %r2, %r2, %r2, %r2, %r2, %r2, %r2}, {%r2, %r2, %r2, %r2, %r2, %r2, %r2, %r2}, {%r27731, %r27732, %r27733, %r27734};
	bar.warp.sync 	-1;
	wmma.mma.sync.aligned.row.col.m16n16k16.f16.f16 {%r27739, %r27740, %r27741, %r27742}, {%r2, %r2, %r2, %r2, %r2, %r2, %r2, %r2}, {%r2, %r2, %r2, %r2, %r2, %r2, %r2, %r2}, {%r27735, %r27736, %r27737, %r27738};
	bar.warp.sync 	-1;
	wmma.mma.sync.aligned.row.col.m16n16k16.f16.f16 {%r27743, %r27744, %r27745, %r27746}, {%r2, %r2, %r2, %r2, %r2, %r2, %r2, %r2}, {%r2, %r2, %r2, %r2, %r2, %r2, %r2, %r2}, {%r27739, %r27740, %r27741, %r27742};
	bar.warp.sync 	-1;
	wmma.mma.sync.aligned.row.col.m16n16k16.f16.f16 {%r27747, %r27748, %r27749, %r27750}, {%r2, %r2, %r2, %r2, %r2, %r2, %r2, %r2}, {%r2, %r2, %r2, %r2, %r2, %r2, %r2, %r2}, {%r27743, %r27744, %r27745, %r27746};
	bar.warp.sync 	-1;
	wmma.mma.sync.aligned.row.col.m16n16k16.f16.f16 {%r27751, %r27752, %r27753, %r27754}, {%r2, %r2, %r2, %r2, %r2, %r2, %r2, %r2}, {%r2, %r2, %r2, %r2, %r2, %r2, %r2, %r2}, {%r27747, %r27748, %r27749, %r27750};
	bar.warp.sync 	-1;
	wmma.mma.sync.aligned.row.col.m16n16k16.f16.f16 {%r27755, %r27756, %r27757, %r27758}, {%r2, %r2, %r2, %r2, %r2, %r2, %r2, %r2}, {%r2, %r2, %r2, %r2, %r2, %r2, %r2, %r2}, {%r27751, %r27752, %r27753, %r27754};
	bar.warp.sync 	-1;
	wmma.mma.sync.aligned.row.col.m16n16k16.f16.f16 {%r27759, %r27760, %r27761, %r27762}, {%r2, %r2, %r2, %r2, %r2, %r2, %r2, %r2}, {%r2, %r2, %r2, %r2, %r2, %r2, %r2, %r2}, {%r27755, %r27756, %r27757, %r27758};
	bar.warp.sync 	-1;
	wmma.mma.sync.aligned.row.col.m16n16k16.f16.f16 {%r27763, %r27764, %r27765, %r27766}, {%r2, %r2, %r2, %r2, %r2, %r2, %r2, %r2}, {%r2, %r2, %r2, %r2, %r2, %r2, %r2, %r2}, {%r27759, %r27760, %r27761, %r27762};
	bar.warp.sync 	-1;
	wmma.mma.sync.aligned.row.col.m16n16k16.f16.f16 {%r27767, %r27768, %r27769, %r27770}, {%r2, %r2, %r2, %r2, %r2, %r2, %r2, %r2}, {%r2, %r2, %r2, %r2, %r2, %r2, %r2, %r2}, {%r27763, %r27764, %r27765, %r27766};
	bar.warp.sync 	-1;
	wmma.mma.sync.aligned.row.col.m16n16k16.f16.f16 {%r27771, %r27772, %r27773, %r27774}, {%r2, %r2, %r2, %r2, %r2, %r2, %r2, %r2}, {%r2, %r2, %r2, %r2, %r2, %r2, %r2, %r2}, {%r27767, %r27768, %r27769, %r27770};
	bar.warp.sync 	-1;
	wmma.mma.sync.aligned.row.col.m16n16k16.f16.f16 {%r27775, %r27776, %r27777, %r27778}, {%r2, %r2, %r2, %r2, %r2, %r2, %r2, %r2}, {%r2, %r2, %r2, %r2, %r2, %r2, %r2, %r2}, {%r27771, %r27772, %r27773, %r27774};
	bar.warp.sync 	-1;
	wmma.mma.sync.aligned.row.col.m16n16k16.f16.f16 {%r27779, %r27780, %r27781, %r27782}, {%r2, %r2, %r2, %r2, %r2, %r2, %r2, %r2}, {%r2, %r2, %r2, %r2, %r2, %r2, %r2, %r2}, {%r27775, %r27776, %r27777, %r27778};
	bar.warp.sync 	-1;
	wmma.mma.sync.aligned.row.col.m16n16k16.f16.f16 {%r27783, %r27784, %r27785, %r27786}, {%r2, %r2, %r2, %r2, %r2, %r2, %r2, %r2}, {%r2, %r2, %r2, %r2, %r2, %r2, %r2, %r2}, {%r27779, %r27780, %r27781, %r27782};
	bar.warp.sync 	-1;
	wmma.mma.sync.aligned.row.col.m16n16k16.f16.f16 {%r27787, %r27788, %r27789, %r27790}, {%r2, %r2, %r2, %r2, %r2, %r2, %r2, %r2}, {%r2, %r2, %r2, %r2, %r2, %r2, %r2, %r2}, {%r27783, %r27784, %r27785, %r27786};
	bar.warp.sync 	-1;
	wmma.mma.sync.aligned.row.col.m16n16k16.f16.f16 {%r27791, %r27792, %r27793, %r27794}, {%r2, %r2, %r2, %r2, %r2, %r2, %r2, %r2}, {%r2, %r2, %r2, %r2, %r2, %r2, %r2, %r2}, {%r27787, %r27788, %r27789, %r27790};
	bar.warp.sync 	-1;
	wmma.mma.sync.aligned.row.col.m16n16k16.f16.f16 {%r27795, %r27796, %r27797, %r27798}, {%r2, %r2, %r2, %r2, %r2, %r2, %r2, %r2}, {%r2, %r2, %r2, %r2, %r2, %r2, %r2, %r2}, {%r27791, %r27792, %r27793, %r27794};
	bar.warp.sync 	-1;
	wmma.mma.sync.aligned.row.col.m16n16k16.f16.f16 {%r27799, %r27800, %r27801, %r27802}, {%r2, %r2, %r2, %r2, %r2, %r2, %r2, %r2}, {%r2, %r2, %r2, %r2, %r2, %r2, %r2, %r2}, {%r27795, %r27796, %r27797, %r27798};
	bar.warp.sync 	-1;
	wmma.mma.sync.aligned.row.col.m16n16k16.f16.f16 {%r27803, %r27804, %r27805, %r27806}, {%r2, %r2, %r2, %r2, %r2, %r2, %r2, %r2}, {%r2, %r2, %r2, %r2, %r2, %r2, %r2, %r2}, {%r27799, %r27800, %r27801, %r27802};
	bar.warp.sync 	-1;
	wmma.mma.sync.aligned.row.col.m16n16k16.f16.f16 {%r27807, %r27808, %r27809, %r27810}, {%r2, %r2, %r2, %r2, %r2, %r2, %r2, %r2}, {%r2, %r2, %r2, %r2, %r2, %r2, %r2, %r2}, {%r27803, %r27804, %r27805, %r27806};
	bar.warp.sync 	-1;
	wmma.mma.sync.aligned.row.col.m16n16k16.f16.f16 {%r27811, %r27812, %r27813, %r27814}, {%r2, %r2, %r2, %r2, %r2, %r2, %r2, %r2}, {%r2, %r2, %r2, %r2, %r2, %r2, %r2, %r2}, {%r27807, %r27808, %r27809, %r27810};
	bar.warp.sync 	-1;
	wmma.mma.sync.aligned.row.col.m16n16k16.f16.f16 {%r27815, %r27816, %r27817, %r27818}, {%r2, %r2, %r2, %r2, %r2, %r2, %r2, %r2}, {%r2, %r2, %r2, %r2, %r2, %r2, %r2, %r2}, {%r27811, %r27812, %r27813, %r27814};
	bar.warp.sync 	-1;
	wmma.mma.sync.aligned.row.col.m16n16k16.f16.f16 {%r27819, %r27820, %r27821, %r27822}, {%r2, %r2, %r2, %r2, %r2, %r2, %r2, %r2}, {%r2, %r2, %r2, %r2, %r2, %r2, %r2, %r2}, {%r27815, %r27816, %r27817, %r27818};
	bar.warp.sync 	-1;
	wmma.mma.sync.aligned.row.col.m16n16k16.f16.f16 {%r27823, %r27824, %r27825, %r27826}, {%r2, %r2, %r2, %r2, %r2, %r2, %r2, %r2}, {%r2, %r2, %r2, %r2, %r2, %r2, %r2, %r2}, {%r27819, %r27820, %r27821, %r27822};
	bar.warp.sync 	-1;
	wmma.mma.sync.aligned.row.col.m16n16k16.f16.f16 {%r27827, %r27828, %r27829, %r27830}, {%r2, %r2, %r2, %r2, %r2, %r2, %r2, %r2}, {%r2, %r2, %r2, %r2, %r2, %r2, %r2, %r2}, {%r27823, %r27824, %r27825, %r27826};
	bar.warp.sync 	-1;
	wmma.mma.sync.aligned.row.col.m16n16k16.f16.f16 {%r27831, %r27832, %r27833, %r27834}, {%r2, %r2, %r2, %r2, %r2, %r2, %r2, %r2}, {%r2, %r2, %r2, %r2, %r2, %r2, %r2, %r2}, {%r27827, %r27828, %r27829, %r27830};
	bar.warp.sync 	-1;
	wmma.mma.sync.aligned.row.col.m16n16k16.f16.f16 {%r27835, %r27836, %r27837, %r27838}, {%r2, %r2, %r2, %r2, %r2, %r2, %r2, %r2}, {%r2, %r2, %r2, %r2, %r2, %r2, %r2, %r2}, {%r27831, %r27832, %r27833, %r27834};
	bar.warp.sync 	-1;
	wmma.mma.sync.aligned.row.col.m16n16k16.f16.f16 {%r27839, %r27840, %r27841, %r27842}, {%r2, %r2, %r2, %r2, %r2, %r2, %r2, %r2}, {%r2, %r2, %r2, %r2, %r2, %r2, %r2, %r2}, {%r27835, %r27836, %r27837, %r27838};
	bar.warp.sync 	-1;
	wmma.mma.sync.aligned.row.col.m16n16k16.f16.f16 {%r27843, %r27844, %r27845, %r27846}, {%r2, %r2, %r2, %r2, %r2, %r2, %r2, %r2}, {%r2, %r2, %r2, %r2, %r2, %r2, %r2, %r2}, {%r27839, %r27840, %r27841, %r27842};
	bar.warp.sync 	-1;
	wmma.mma.sync.aligned.row.col.m16n16k16.f16.f16 {%r27847, %r27848, %r27849, %r27850}, {%r2, %r2, %r2, %r2, %r2, %r2, %r2, %r2}, {%r2, %r2, %r2, %r2, %r2, %r2, %r2, %r2}, {%r27843, %r27844, %r27845, %r27846};
	bar.warp.sync 	-1;
	wmma.mma.sync.aligned.row.col.m16n16k16.f16.f16 {%r27851, %r27852, %r27853, %r27854}, {%r2, %r2, %r2, %r2, %r2, %r2, %r2, %r2}, {%r2, %r2, %r2, %r2, %r2, %r2, %r2, %r2}, {%r27847, %r27848, %r27849, %r27850};
	bar.warp.sync 	-1;
	wmma.mma.sync.aligned.row.col.m16n16k16.f16.f16 {%r27855, %r27856, %r27857, %r27858}, {%r2, %r2, %r2, %r2, %r2, %r2, %r2, %r2}, {%r2, %r2, %r2, %r2, %r2, %r2, %r2, %r2}, {%r27851, %r27852, %r27853, %r27854};
	bar.warp.sync 	-1;
	wmma.mma.sync.aligned.row.col.m16n16k16.f16.f16 {%r27859, %r27860, %r27861, %r27862}, {%r2, %r2, %r2, %r2, %r2, %r2, %r2, %r2}, {%r2, %r2, %r2, %r2, %r2, %r2, %r2, %r2}, {%r27855, %r27856, %r27857, %r27858};
	bar.warp.sync 	-1;
	wmma.mma.sync.aligned.row.col.m16n16k16.f16.f16 {%r27863, %r27864, %r27865, %r27866}, {%r2, %r2, %r2, %r2, %r2, %r2, %r2, %r2}, {%r2, %r2, %r2, %r2, %r2, %r2, %r2, %r2}, {%r27859, %r27860, %r27861, %r27862};
	bar.warp.sync 	-1;
	wmma.mma.sync.aligned.row.col.m16n16k16.f16.f16 {%r27867, %r27868, %r27869, %r27870}, {%r2, %r2, %r2, %r2, %r2, %r2, %r2, %r2}, {%r2, %r2, %r2, %r2, %r2, %r2, %r2, %r2}, {%r27863, %r27864, %r27865, %r27866};
	bar.warp.sync 	-1;
	wmma.mma.sync.aligned.row.col.m16n16k16.f16.f16 {%r27871, %r27872, %r27873, %r27874}, {%r2, %r2, %r2, %r2, %r2, %r2, %r2, %r2}, {%r2, %r2, %r2, %r2, %r2, %r2, %r2, %r2}, {%r27867, %r27868, %r27869, %r27870};
	bar.warp.sync 	-1;
	wmma.mma.sync.aligned.row.col.m16n16k16.f16.f16 {%r27875, %r27876, %r27877, %r27878}, {%r2, %r2, %r2, %r2, %r2, %r2, %r2, %r2}, {%r2, %r2, %r2, %r2, %r2, %r2, %r2, %r2}, {%r27871, %r27872, %r27873, %r27874};
	bar.warp.sync 	-1;
	wmma.mma.sync.aligned.row.col.m16n16k16.f16.f16 {%r27879, %r27880, %r27881, %r27882}, {%r2, %r2, %r2, %r2, %r2, %r2, %r2, %r2}, {%r2, %r2, %r2, %r2, %r2, %r2, %r2, %r2}, {%r27875, %r27876, %r27877, %r27878};
	bar.warp.sync 	-1;
	wmma.mma.sync.aligned.row.col.m16n16k16.f16.f16 {%r27883, %r27884, %r27885, %r27886}, {%r2, %r2, %r2, %r2, %r2, %r2, %r2, %r2}, {%r2, %r2, %r2, %r2, %r2, %r2, %r2, %r2}, {%r27879, %r27880, %r27881, %r27882};
	bar.warp.sync 	-1;
	wmma.mma.sync.aligned.row.col.m16n16k16.f16.f16 {%r27887, %r27888, %r27889, %r27890}, {%r2, %r2, %r2, %r2, %r2, %r2, %r2, %r2}, {%r2, %r2, %r2, %r2, %r2, %r2, %r2, %r2}, {%r27883, %r27884, %r27885, %r27886};
	bar.warp.sync 	-1;
	wmma.mma.sync.aligned.row.col.m16n16k16.f16.f16 {%r27891, %r27892, %r27893, %r27894}, {%r2, %r2, %r2, %r2, %r2, %r2, %r2, %r2}, {%r2, %r2, %r2, %r2, %r2, %r2, %r2, %r2}, {%r27887, %r27888, %r27889, %r27890};
	bar.warp.sync 	-1;
	wmma.mma.sync.aligned.row.col.m16n16k16.f16.f16 {%r27895, %r27896, %r27897, %r27898}, {%r2, %r2, %r2, %r2, %r2, %r2, %r2, %r2}, {%r2, %r2, %r2, %r2, %r2, %r2, %r2, %r2}, {%r27891, %r27892, %r27893, %r27894};
	bar.warp.sync 	-1;
	wmma.mma.sync.aligned.row.col.m16n16k16.f16.f16 {%r27899, %r27900, %r27901, %r27902}, {%r2, %r2, %r2, %r2, %r2, %r2, %r2, %r2}, {%r2, %r2, %r2, %r2, %r2, %r2, %r2, %r2}, {%r27895, %r27896, %r27897, %r27898};
	bar.warp.sync 	-1;
	wmma.mma.sync.aligned.row.col.m16n16k16.f16.f16 {%r27903, %r27904, %r27905, %r27906}, {%r2, %r2, %r2, %r2, %r2, %r2, %r2, %r2}, {%r2, %r2, %r2, %r2, %r2, %r2, %r2, %r2}, {%r27899, %r27900, %r27901, %r27902};
	bar.warp.sync 	-1;
	wmma.mma.sync.aligned.row.col.m16n16k16.f16.f16 {%r27907, %r27908, %r27909, %r27910}, {%r2, %r2, %r2, %r2, %r2, %r2, %r2, %r2}, {%r2, %r2, %r2, %r2, %r2, %r2, %r2, %r2}, {%r27903, %r27904, %r27905, %r27906};
	bar.warp.sync 	-1;
	wmma.mma.sync.aligned.row.col.m16n16k16.f16.f16 {%r27911, %r27912, %r27913, %r27914}, {%r2, %r2, %r2, %r2, %r2, %r2, %r2, %r2}, {%r2, %r2, %r2, %r2, %r2, %r2, %r2, %r2}, {%r27907, %r27908, %r27909, %r27910};
	bar.warp.sync 	-1;
	wmma.mma.sync.aligned.row.col.m16n16k16.f16.f16 {%r27915, %r27916, %r27917, %r27918}, {%r2, %r2, %r2, %r2, %r2, %r2, %r2, %r2}, {%r2, %r2, %r2, %r2, %r2, %r2, %r2, %r2}, {%r27911, %r27912, %r27913, %r27914};
	bar.warp.sync 	-1;
	wmma.mma.sync.aligned.row.col.m16n16k16.f16.f16 {%r27919, %r27920, %r27921, %r27922}, {%r2, %r2, %r2, %r2, %r2, %r2, %r2, %r2}, {%r2, %r2, %r2, %r2, %r2, %r2, %r2, %r2}, {%r27915, %r27916, %r27917, %r27918};
	bar.warp.sync 	-1;
	wmma.mma.sync.aligned.row.col.m16n16k16.f16.f16 {%r27923, %r27924, %r27925, %r27926}, {%r2, %r2, %r2, %r2, %r2, %r2, %r2, %r2}, {%r2, %r2, %r2, %r2, %r2, %r2, %r2, %r2}, {%r27919, %r27920, %r27921, %r27922};
	bar.warp.sync 	-1;
	wmma.mma.sync.aligned.row.col.m16n16k16.f16.f16 {%r27927, %r27928, %r27929, %r27930}, {%r2, %r2, %r2, %r2, %r2, %r2, %r2, %r2}, {%r2, %r2, %r2, %r2, %r2, %r2, %r2, %r2}, {%r27923, %r27924, %r27925, %r27926};
	bar.warp.sync 	-1;
	wmma.mma.sync.aligned.row.col.m16n16k16.f16.f16 {%r27931, %r27932, %r27933, %r27934}, {%r2, %r2, %r2, %r2, %r2, %r2, %r2, %r2}, {%r2, %r2, %r2, %r2, %r2, %r2, %r2, %r2}, {%r27927, %r27928, %r27929, %r27930};
	bar.warp.sync 	-1;
	wmma.mma.sync.aligned.row.col.m16n16k16.f16.f16 {%r27935, %r27936, %r27937, %r27938}, {%r2, %r2, %r2, %r2, %r2, %r2, %r2, %r2}, {%r2, %r2, %r2, %r2, %r2, %r2, %r2, %r2}, {%r27931, %r27932, %r27933, %r27934};
	bar.warp.sync 	-1;
	wmma.mma.sync.aligned.row.col.m16n16k16.f16.f16 {%r27939, %r27940, %r27941, %r27942}, {%r2, %r2, %r2, %r2, %r2, %r2, %r2, %r2}, {%r2, %r2, %r2, %r2, %r2, %r2, %r2, %r2}, {%r27935, %r27936, %r27937, %r27938};
	bar.warp.sync 	-1;
	wmma.mma.sync.aligned.row.col.m16n16k16.f16.f16 {%r27943, %r27944, %r27945, %r27946}, {%r2, %r2, %r2, %r2, %r2, %r2, %r2, %r2}, {%r2, %r2, %r2, %r2, %r2, %r2, %r2, %r2}, {%r27939, %r27940, %r27941, %r27942};
	bar.warp.sync 	-1;
	wmma.mma.sync.aligned.row.col.m16n16k16.f16.f16 {%r27947, %r27948, %r27949, %r27950}, {%r2, %r2, %r2, %r2, %r2, %r2, %r2, %r2}, {%r2, %r2, %r2, %r2, %r2, %r2, %r2, %r2}, {%r27943, %r27944, %r27945, %r27946};
	bar.warp.sync 	-1;
	wmma.mma.sync.aligned.row.col.m16n16k16.f16.f16 {%r27951, %r27952, %r27953, %r27954}, {%r2, %r2, %r2, %r2, %r2, %r2, %r2, %r2}, {%r2, %r2, %r2, %r2, %r2, %r2, %r2, %r2}, {%r27947, %r27948, %r27949, %r27950};
	bar.warp.sync 	-1;
	wmma.mma.sync.aligned.row.col.m16n16k16.f16.f16 {%r27955, %r27956, %r27957, %r27958}, {%r2, %r2, %r2, %r2, %r2, %r2, %r2, %r2}, {%r2, %r2, %r2, %r2, %r2, %r2, %r2, %r2}, {%r27951, %r27952, %r27953, %r27954};
	bar.warp.sync 	-1;
	wmma.mma.sync.aligned.row.col.m16n16k16.f16.f16 {%r27959, %r27960, %r27961, %r27962}, {%r2, %r2, %r2, %r2, %r2, %r2, %r2, %r2}, {%r2, %r2, %r2, %r2, %r2, %r2, %r2, %r2}, {%r27955, %r27956, %r27957, %r27958};
	bar.warp.sync 	-1;
	wmma.mma.sync.aligned.row.col.m16n16k16.f16.f16 {%r27963, %r27964, %r27965, %r27966}, {%r2, %r2, %r2, %r2, %r2, %r2, %r2, %r2}, {%r2, %r2, %r2, %r2, %r2, %r2, %r2, %r2}, {%r27959, %r27960, %r27961, %r27962};
	bar.warp.sync 	-1;
	wmma.mma.sync.aligned.row.col.m16n16k16.f16.f16 {%r27967, %r27968, %r27969, %r27970}, {%r2, %r2, %r2, %r2, %r2, %r2, %r2, %r2}, {%r2, %r2, %r2, %r2, %r2, %r2, %r2, %r2}, {%r27963, %r27964, %r27965, %r27966};
	bar.warp.sync 	-1;
	wmma.mma.sync.aligned.row.col.m16n16k16.f16.f16 {%r27971, %r27972, %r27973, %r27974}, {%r2, %r2, %r2, %r2, %r2, %r2, %r2, %r2}, {%r2, %r2, %r2, %r2, %r2, %r2, %r2, %r2}, {%r27967, %r27968, %r27969, %r27970};
	bar.warp.sync 	-1;
	wmma.mma.sync.aligned.row.col.m16n16k16.f16.f16 {%r27975, %r27976, %r27977, %r27978}, {%r2, %r2, %r2, %r2, %r2, %r2, %r2, %r2}, {%r2, %r2, %r2, %r2, %r2, %r2, %r2, %r2}, {%r27971, %r27972, %r27973, %r27974};
	bar.warp.sync 	-1;
	wmma.mma.sync.aligned.row.col.m16n16k16.f16.f16 {%r27979, %r27980, %r27981, %r27982}, {%r2, %r2, %r2, %r2, %r2, %r2, %r2, %r2}, {%r2, %r2, %r2, %r2, %r2, %r2, %r2, %r2}, {%r27975, %r27976, %r27977, %r27978};
	bar.warp.sync 	-1;
	wmma.mma.sync.aligned.row.col.m16n16k16.f16.f16 {%r27983, %r27984, %r27985, %r27986}, {%r2, %r2, %r2, %r2, %r2, %r2, %r2, %r2}, {%r2, %r2, %r2, %r2, %r2, %r2, %r2, %r2}, {%r27979, %r27980, %r27981, %r27982};
	bar.warp.sync 	-1;
	wmma.mma.sync.aligned.row.col.m16n16k16.f16.f16 {%r27987, %r27988, %r27989, %r27990}, {%r2, %r2, %r2, %r2, %r2, %r2, %r2, %r2}, {%r2, %r2, %r2, %r2, %r2, %r2, %r2, %r2}, {%r27983, %r27984, %r27985, %r27986};
	bar.warp.sync 	-1;
	wmma.mma.sync.aligned.row.col.m16n16k16.f16.f16 {%r27991, %r27992, %r27993, %r27994}, {%r2, %r2, %r2, %r2, %r2, %r2, %r2, %r2}, {%r2, %r2, %r2, %r2, %r2, %r2, %r2, %r2}, {%r27987, %r27988, %r27989, %r27990};
	bar.warp.sync 	-1;
	wmma.mma.sync.aligned.row.col.m16n16k16.f16.f16 {%r27995, %r27996, %r27997, %r27998}, {%r2, %r2, %r2, %r2, %r2, %r2, %r2, %r2}, {%r2, %r2, %r2, %r2, %r2, %r2, %r2, %r2}, {%r27991, %r27992, %r27993, %r27994};
	bar.warp.sync 	-1;
	wmma.mma.sync.aligned.row.col.m16n16k16.f16.f16 {%r27999, %r28000, %r28001, %r28002}, {%r2, %r2, %r2, %r2, %r2, %r2, %r2, %r2}, {%r2, %r2, %r2, %r2, %r2, %r2, %r2, %r2}, {%r27995, %r27996, %r27997, %r27998};
	bar.warp.sync 	-1;
	wmma.mma.sync.aligned.row.col.m16n16k16.f16.f16 {%r28003, %r28004, %r28005, %r28006}, {%r2, %r2, %r2, %r2, %r2, %r2, %r2, %r2}, {%r2, %r2, %r2, %r2, %r2, %r2, %r2, %r2}, {%r27999, %r28000, %r28001, %r28002};
	bar.warp.sync 	-1;
	wmma.mma.sync.aligned.row.col.m16n16k16.f16.f16 {%r28007, %r28008, %r28009, %r28010}, {%r2, %r2, %r2, %r2, %r2, %r2, %r2, %r2}, {%r2, %r2, %r2, %r2, %r2, %r2, %r2, %r2}, {%r28003, %r28004, %r28005, %r28006};
	bar.warp.sync 	-1;
	wmma.mma.sync.aligned.row.col.m16n16k16.f16.f16 {%r28011, %r28012, %r28013, %r28014}, {%r2, %r2, %r2, %r2, %r2, %r2, %r2, %r2}, {%r2, %r2, %r2, %r2, %r2, %r2, %r2, %r2}, {%r28007, %r28008, %r28009, %r28010};
	bar.warp.sync 	-1;
	wmma.mma.sync.aligned.row.col.m16n16k16.f16.f16 {%r28015, %r28016, %r28017, %r28018}, {%r2, %r2, %r2, %r2, %r2, %r2, %r2, %r2}, {%r2, %r2, %r2, %r2, %r2, %r2, %r2, %r2}, {%r28011, %r28012, %r28013, %r28014};
	bar.warp.sync 	-1;
	wmma.mma.sync.aligned.row.col.m16n16k16.f16.f16 {%r28019, %r28020, %r28021, %r28022}, {%r2, %r2, %r2, %r2, %r2, %r2, %r2, %r2}, {%r2, %r2, %r2, %r2, %r2, %r2, %r2, %r2}, {%r28015, %r28016, %r28017, %r28018};
	bar.warp.sync 	-1;
	wmma.mma.sync.aligned.row.col.m16n16k16.f16.f16 {%r28023, %r28024, %r28025, %r28026}, {%r2, %r2, %r2, %r2, %r2, %r2, %r2, %r2}, {%r2, %r2, %r2, %r2, %r2, %r2, %r2, %r2}, {%r28019, %r28020, %r28021, %r28022};
	bar.warp.sync 	-1;
	wmma.mma.sync.aligned.row.col.m16n16k16.f16.f16 {%r28027, %r28028, %r28029, %r28030}, {%r2, %r2, %r2, %r2, %r2, %r2, %r2, %r2}, {%r2, %r2, %r2, %r2, %r2, %r2, %r2, %r2}, {%r28023, %r28024, %r28025, %r28026};
	bar.warp.sync 	-1;
	wmma.mma.sync.aligned.row.col.m16n16k16.f16.f16 {%r28031, %r28032, %r28033, %r28034}, {%r2, %r2, %r2, %r2, %r2, %r2, %r2, %r2}, {%r2, %r2, %r2, %r2, %r2, %r2, %r2, %r2}, {%r28027, %r28028, %r28029, %r28030};
	bar.warp.sync 	-1;
	wmma.mma.sync.aligned.row.col.m16n16k16.f16.f16 {%r28035, %r28036, %r28037, %r28038}, {%r2, %r2, %r2, %r2, %r2, %r2, %r2, %r2}, {%r2, %r2, %r2, %r2, %r2, %r2, %r2, %r2}, {%r28031, %r28032, %r28033, %r28034};
	bar.warp.sync 	-1;
	wmma.mma.sync.aligned.row.col.m16n16k16.f16.f16 {%r28039, %r28040, %r28041, %r28042}, {%r2, %r2, %r2, %r2, %r2, %r2, %r2, %r2}, {%r2, %r2, %r2, %r2, %r2, %r2, %r2, %r2}, {%r28035, %r28036, %r28037, %r28038};
	bar.warp.sync 	-1;
	wmma.mma.sync.aligned.row.col.m16n16k16.f16.f16 {%r28043, %r28044, %r28045, %r28046}, {%r2, %r2, %r2, %r2, %r2, %r2, %r2, %r2}, {%r2, %r2, %r2, %r2, %r2, %r2, %r2, %r2}, {%r28039, %r28040, %r28041, %r28042};
	bar.warp.sync 	-1;
	wmma.mma.sync.aligned.row.col.m16n16k16.f16.f16 {%r28047, %r28048, %r28049, %r28050}, {%r2, %r2, %r2, %r2, %r2, %r2, %r2, %r2}, {%r2, %r2, %r2, %r2, %r2, %r2, %r2, %r2}, {%r28043, %r28044, %r28045, %r28046};
	bar.warp.sync 	-1;
	wmma.mma.sync.aligned.row.col.m16n16k16.f16.f16 {%r28051, %r28052, %r28053, %r28054}, {%r2, %r2, %r2, %r2, %r2, %r2, %r2, %r2}, {%r2, %r2, %r2, %r2, %r2, %r2, %r2, %r2}, {%r28047, %r28048, %r28049, %r28050};
	bar.warp.sync 	-1;
	wmma.mma.sync.aligned.row.col.m16n16k16.f16.f16 {%r28055, %r28056, %r28057, %r28058}, {%r2, %r2, %r2, %r2, %r2, %r2, %r2, %r2}, {%r2, %r2, %r2, %r2, %r2, %r2, %r2, %r2}, {%r28051, %r28052, %r28053, %r28054};
	bar.warp.sync 	-1;
	wmma.mma.sync.aligned.row.col.m16n16k16.f16.f16 {%r28059, %r28060, %r28061, %r28062}, {%r2, %r2, %r2, %r2, %r2, %r2, %r2, %r2}, {%r2, %r2, %r2, %r2, %r2, %r2, %r2, %r2}, {%r28055, %r28056, %r28057, %r28058};
	bar.warp.sync 	-1;
	wmma.mma.sync.aligned.row.col.m16n16k16.f16.f16 {%r28063, %r28064, %r28065, %r28066}, {%r2, %r2, %r2, %r2, %r2, %r2, %r2, %r2}, {%r2, %r2, %r2, %r2, %r2, %r2, %r2, %r2}, {%r28059, %r28060, %r28061, %r28062};
	bar.warp.sync 	-1;
	wmma.mma.sync.aligned.row.col.m16n16k16.f16.f16 {%r28067, %r28068, %r28069, %r28070}, {%r2, %r2, %r2, %r2, %r2, %r2, %r2, %r2}, {%r2, %r2, %r2, %r2, %r2, %r2, %r2, %r2}, {%r28063, %r28064, %r28065, %r28066};
	bar.warp.sync 	-1;
	wmma.mma.sync.aligned.row.col.m16n16k16.f16.f16 {%r28071, %r28072, %r28073, %r28074}, {%r2, %r2, %r2, %r2, %r2, %r2, %r2, %r2}, {%r2, %r2, %r2, %r2, %r2, %r2, %r2, %r2}, {%r28067, %r28068, %r28069, %r28070};
	bar.warp.sync 	-1;
	wmma.mma.sync.aligned.row.col.m16n16k16.f16.f16 {%r28075, %r28076, %r28077, %r28078}, {%r2, %r2, %r2, %r2, %r2, %r2, %r2, %r2}, {%r2, %r2, %r2, %r2, %r2, %r2, %r2, %r2}, {%r28071, %r28072, %r28073, %r28074};
	bar.warp.sync 	-1;
	wmma.mma.sync.aligned.row.col.m16n16k16.f16.f16 {%r28079, %r28080, %r28081, %r28082}, {%r2, %r2, %r2, %r2, %r2, %r2, %r2, %r2}, {%r2, %r2, %r2, %r2, %r2, %r2, %r2, %r2}, {%r28075, %r28076, %r28077, %r28078};
	bar.warp.sync 	-1;
	wmma.mma.sync.aligned.row.col.m16n16k16.f16.f16 {%r28083, %r28084, %r28085, %r28086}, {%r2, %r2, %r2, %r2, %r2, %r2, %r2, %r2}, {%r2, %r2, %r2, %r2, %r2, %r2, %r2, %r2}, {%r28079, %r28080, %r28081, %r28082};
	bar.warp.sync 	-1;
	wmma.mma.sync.aligned.row.col.m16n16k16.f16.f16 {%r28087, %r28088, %r28089, %r28090}, {%r2, %r2, %r2, %r2, %r2, %r2, %r2, %r2}, {%r2, %r2, %r2, %r2, %r2, %r2, %r2, %r2}, {%r28083, %r28084, %r28085, %r28086};
	bar.warp.sync 	-1;
	wmma.mma.sync.aligned.row.col.m16n16k16.f16.f16 {%r28091, %r28092, %r28093, %r28094}, {%r2, %r2, %r2, %r2, %r2, %r2, %r2, %r2}, {%r2, %r2, %r2, %r2, %r2, %r2, %r2, %r2}, {%r28087, %r28088, %r28089, %r28090};
	bar.warp.sync 	-1;
	wmma.mma.sync.aligned.row.col.m16n16k16.f16.f16 {%r28095, %r28096, %r28097, %r28098}, {%r2, %r2, %r2, %r2, %r2, %r2, %r2, %r2}, {%r2, %r2, %r2, %r2, %r2, %r2, %r2, %r2}, {%r28091, %r28092, %r28093, %r28094};
	bar.warp.sync 	-1;
	wmma.mma.sync.aligned.row.col.m16n16k16.f16.f16 {%r28099, %r28100, %r28101, %r28102}, {%r2, %r2, %r2, %r2, %r2, %r2, %r2, %r2}, {%r2, %r2, %r2, %r2, %r2, %r2, %r2, %r2}, {%r28095, %r28096, %r28097, %r28098};
	bar.warp.sync 	-1;
	wmma.mma.sync.aligned.row.col.m16n16k16.f16.f16 {%r28103, %r28104, %r28105, %r28106}, {%r2, %r2, %r2, %r2, %r2, %r2, %r2, %r2}, {%r2, %r2, %r2, %r2, %r2, %r2, %r2, %r2}, {%r28099, %r28100, %r28101, %r28102};
	bar.warp.sync 	-1;
	wmma.mma.sync.aligned.row.col.m16n16k16.f16.f16 {%r28107, %r28108, %r28109, %r28110}, {%r2, %r2, %r2, %r2, %r2, %r2, %r2, %r2}, {%r2, %r2, %r2, %r2, %r2, %r2, %r2, %r2}, {%r28103, %r28104, %r28105, %r28106};
	bar.warp.sync 	-1;
	wmma.mma.sync.aligned.row.col.m16n16k16.f16.f16 {%r28111, %r28112, %r28113, %r28114}, {%r2, %r2, %r2, %r2, %r2, %r2, %r2, %r2}, {%r2, %r2, %r2, %r2, %r2, %r2, %r2, %r2}, {%r28107, %r28108, %r28109, %r28110};
	bar.warp.sync 	-1;
	wmma.mma.sync.aligned.row.col.m16n16k16.f16.f16 {%r28115, %r28116, %r28117, %r28118}, {%r2, %r2, %r2, %r2, %r2, %r2, %r2, %r2}, {%r2, %r2, %r2, %r2, %r2, %r2, %r2, %r2}, {%r28111, %r28112, %r28113, %r28114};
	bar.warp.sync 	-1;
	wmma.mma.sync.aligned.row.col.m16n16k16.f16.f16 {%r28119, %r28120, %r28121, %r28122}, {%r2, %r2, %r2, %r2, %r2, %r2, %r2, %r2}, {%r2, %r2, %r2, %r2, %r2, %r2, %r2, %r2}, {%r28115, %r28116, %r28117, %r28118};
	bar.warp.sync 	-1;
	wmma.mma.sync.aligned.row.col.m16n16k16.f16.f16 {%r28123, %r28124, %r28125, %r28126}, {%r2, %r2, %r2, %r2, %r2, %r2, %r2, %r2}, {%r2, %r2, %r2, %r2, %r2, %r2, %r2, %r2}, {%r28119, %r28120, %r28121, %r28122};
	bar.warp.sync 	-1;
	wmma.mma.sync.aligned.row.col.m16n16k16.f16.f16 {%r28127, %r28128, %r28129, %r28130}, {%r2, %r2, %r2, %r2, %r2, %r2, %r2, %r2}, {%r2, %r2, %r2, %r2, %r2, %r2, %r2, %r2}, {%r28123, %r28124, %r28125, %r28126};
	bar.warp.sync 	-1;
	wmma.mma.sync.aligned.row.col.m16n16k16.f16.f16 {%r28131, %r28132, %r28133, %r28134}, {%r2, %r2, %r2, %r2, %r2, %r2, %r2, %r2}, {%r2, %r2, %r2, %r2, %r2, %r2, %r2, %r2}, {%r28127, %r28128, %r28129, %r28130};
	bar.warp.sync 	-1;
	wmma.mma.sync.aligned.row.col.m16n16k16.f16.f16 {%r28135, %r28136, %r28137, %r28138}, {%r2, %r2, %r2, %r2, %r2, %r2, %r2, %r2}, {%r2, %r2, %r2, %r2, %r2, %r2, %r2, %r2}, {%r28131, %r28132, %r28133, %r28134};
	bar.warp.sync 	-1;
	wmma.mma.sync.aligned.row.col.m16n16k16.f16.f16 {%r28139, %r28140, %r28141, %r28142}, {%r2, %r2, %r2, %r2, %r2, %r2, %r2, %r2}, {%r2, %r2, %r2, %r2, %r2, %r2, %r2, %r2}, {%r28135, %r28136, %r28137, %r28138};
	bar.warp.sync 	-1;
	wmma.mma.sync.aligned.row.col.m16n16k16.f16.f16 {%r28143, %r28144, %r28145, %r28146}, {%r2, %r2, %r2, %r2, %r2, %r2, %r2, %r2}, {%r2, %r2, %r2, %r2, %r2, %r2, %r2, %r2}, {%r28139, %r28140, %r28141, %r28142};
	bar.warp.sync 	-1;
	wmma.mma.sync.aligned.row.col.m16n16k16.f16.f16 {%r28147, %r28148, %r28149, %r28150}, {%r2, %r2, %r2, %r2, %r2, %r2, %r2, %r2}, {%r2, %r2, %r2, %r2, %r2, %r2, %r2, %r2}, {%r28143, %r28144, %r28145, %r28146};
	bar.warp.sync 	-1;
	wmma.mma.sync.aligned.row.col.m16n16k16.f16.f16 {%r28151, %r28152, %r28153, %r28154}, {%r2, %r2, %r2, %r2, %r2, %r2, %r2, %r2}, {%r2, %r2, %r2, %r2, %r2, %r2, %r2, %r2}, {%r28147, %r28148, %r28149, %r28150};
	bar.warp.sync 	-1;
	wmma.mma.sync.aligned.row.col.m16n16k16.f16.f16 {%r28155, %r28156, %r28157, %r28158}, {%r2, %r2, %r2, %r2, %r2, %r2, %r2, %r2}, {%r2, %r2, %r2, %r2, %r2, %r2, %r2, %r2}, {%r28151, %r28152, %r28153, %r28154};
	bar.warp.sync 	-1;
	wmma.mma.sync.aligned.row.col.m16n16k16.f16.f16 {%r28159, %r28160, %r28161, %r28162}, {%r2, %r2, %r2, %r2, %r2, %r2, %r2, %r2}, {%r2, %r2, %r2, %r2, %r2, %r2, %r2, %r2}, {%r28155, %r28156, %r28157, %r28158};
	bar.warp.sync 	-1;
	wmma.mma.sync.aligned.row.col.m16n16k16.f16.f16 {%r28163, %r28164, %r28165, %r28166}, {%r2, %r2, %r2, %r2, %r2, %r2, %r2, %r2}, {%r2, %r2, %r2, %r2, %r2, %r2, %r2, %r2}, {%r28159, %r28160, %r28161, %r28162};
	bar.warp.sync 	-1;
	wmma.mma.sync.aligned.row.col.m16n16k16.f16.f16 {%r28167, %r28168, %r28169, %r28170}, {%r2, %r2, %r2, %r2, %r2, %r2, %r2, %r2}, {%r2, %r2, %r2, %r2, %r2, %r2, %r2, %r2}, {%r28163, %r28164, %r28165, %r28166};
	bar.warp.sync 	-1;
	wmma.mma.sync.aligned.row.col.m16n16k16.f16.f16 {%r28171, %r28172, %r28173, %r28174}, {%r2, %r2, %r2, %r2, %r2, %r2, %r2, %r2}, {%r2, %r2, %r2, %r2, %r2, %r2, %r2, %r2}, {%r28167, %r28168, %r28169, %r28170};
	bar.warp.sync 	-1;
	wmma.mma.sync.aligned.row.col.m16n16k16.f16.f16 {%r28175, %r28176, %r28177, %r28178}, {%r2, %r2, %r2, %r2, %r2, %r2, %r2, %r2}, {%r2, %r2, %r2, %r2, %r2, %r2, %r2, %r2}, {%r28171, %r28172, %r28173, %r28174};
	bar.warp.sync 	-1;
	wmma.mma.sync.aligned.row.col.m16n16k16.f16.f16 {%r28179, %r28180, %r28181, %r28182}, {%r2, %r2, %r2, %r2, %r2, %r2, %r2, %r2}, {%r2, %r2, %r2, %r2, %r2, %r2, %r2, %r2}, {%r28175, %r28176, %r28177, %r28178};
	bar.warp.sync 	-1;
	wmma.mma.sync.aligned.row.col.m16n16k16.f16.f16 {%r28183, %r28184, %r28185, %r28186}, {%r2, %r2, %r2, %r2, %r2, %r2, %r2, %r2}, {%r2, %r2, %r2, %r2, %r2, %r2, %r2, %r2}, {%r28179, %r28180, %r28181, %r28182};
	bar.warp.sync 	-1;
	wmma.mma.sync.aligned.row.col.m16n16k16.f16.f16 {%r28187, %r28188, %r28189, %r28190}, {%r2, %r2, %r2, %r2, %r2, %r2, %r2, %r2}, {%r2, %r2, %r2, %r2, %r2, %r2, %r2, %r2}, {%r28183, %r28184, %r28185, %r28186};
	bar.warp.sync 	-1;
	wmma.mma.sync.aligned.row.col.m16n16k16.f16.f16 {%r28191, %r28192, %r28193, %r28194}, {%r2, %r2, %r2, %r2, %r2, %r2, %r2, %r2}, {%r2, %r2, %r2, %r2, %r2, %r2, %r2, %r2}, {%r28187, %r28188, %r28189, %r28190};
	bar.warp.sync 	-1;
	wmma.mma.sync.aligned.row.col.m16n16k16.f16.f16 {%r28195, %r28196, %r28197, %r28198}, {%r2, %r2, %r2, %r2, %r2, %r2, %r2, %r2}, {%r2, %r2, %r2, %r2, %r2, %r2, %r2, %r2}, {%r28191, %r28192, %r28193, %r28194};
	bar.warp.sync 	-1;
	wmma.mma.sync.aligned.row.col.m16n16k16.f16.f16 {%r28199, %r28200, %r28201, %r28202}, {%r2, %r2, %r2, %r2, %r2, %r2, %r2, %r2}, {%r2, %r2, %r2, %r2, %r2, %r2, %r2, %r2}, {%r28195, %r28196, %r28197, %r28198};
	bar.warp.sync 	-1;
	wmma.mma.sync.aligned.row.col.m16n16k16.f16.f16 {%r28203, %r28204, %r28205, %r28206}, {%r2, %r2, %r2, %r2, %r2, %r2, %r2, %r2}, {%r2, %r2, %r2, %r2, %r2, %r2, %r2, %r2}, {%r28199, %r28200, %r28201, %r28202};
	bar.warp.sync 	-1;
	wmma.mma.sync.aligned.row.col.m16n16k16.f16.f16 {%r28207, %r28208, %r28209, %r28210}, {%r2, %r2, %r2, %r2, %r2, %r2, %r2, %r2}, {%r2, %r2, %r2, %r2, %r2, %r2, %r2, %r2}, {%r28203, %r28204, %r28205, %r28206};
	bar.warp.sync 	-1;
	wmma.mma.sync.aligned.row.col.m16n16k16.f16.f16 {%r28211, %r28212, %r28213, %r28214}, {%r2, %r2, %r2, %r2, %r2, %r2, %r2, %r2}, {%r2, %r2, %r2, %r2, %r2, %r2, %r2, %r2}, {%r28207, %r28208, %r28209, %r28210};
	bar.warp.sync 	-1;
	wmma.mma.sync.aligned.row.col.m16n16k16.f16.f16 {%r28215, %r28216, %r28217, %r28218}, {%r2, %r2, %r2, %r2, %r2, %r2, %r2, %r2}, {%r2, %r2, %r2, %r2, %r2, %r2, %r2, %r2}, {%r28211, %r28212, %r28213, %r28214};
	bar.warp.sync 	-1;
	wmma.mma.sync.aligned.row.col.m16n16k16.f16.f16 {%r28219, %r28220, %r28221, %r28222}, {%r2, %r2, %r2, %r2, %r2, %r2, %r2, %r2}, {%r2, %r2, %r2, %r2, %r2, %r2, %r2, %r2}, {%r28215, %r28216, %r28217, %r28218};
	bar.warp.sync 	-1;
	wmma.mma.sync.aligned.row.col.m16n16k16.f16.f16 {%r28223, %r28224, %r28225, %r28226}, {%r2, %r2, %r2, %r2, %r2, %r2, %r2, %r2}, {%r2, %r2, %r2, %r2, %r2, %r2, %r2, %r2}, {%r28219, %r28220, %r28221, %r28222};
	bar.warp.sync 	-1;
	wmma.mma.sync.aligned.row.col.m16n16k16.f16.f16 {%r28227, %r28228, %r28229, %r28230}, {%r2, %r2, %r2, %r2, %r2, %r2, %r2, %r2}, {%r2, %r2, %r2, %r2, %r2, %r2, %r2, %r2}, {%r28223, %r28224, %r28225, %r28226};
	bar.warp.sync 	-1;
	wmma.mma.sync.aligned.row.col.m16n16k16.f16.f16 {%r28231, %r28232, %r28233, %r28234}, {%r2, %r2, %r2, %r2, %r2, %r2, %r2, %r2}, {%r2, %r2, %r2, %r2, %r2, %r2, %r2, %r2}, {%r28227, %r28228, %r28229, %r28230};
	bar.warp.sync 	-1;
	wmma.mma.sync.aligned.row.col.m16n16k16.f16.f16 {%r28235, %r28236, %r28237, %r28238}, {%r2, %r2, %r2, %r2, %r2, %r2, %r2, %r2}, {%r2, %r2, %r2, %r2, %r2, %r2, %r2, %r2}, {%r28231, %r28232, %r28233, %r28234};
	bar.warp.sync 	-1;
	wmma.mma.sync.aligned.row.col.m16n16k16.f16.f16 {%r28239, %r28240, %r28241, %r28242}, {%r2, %r2, %r2, %r2, %r2, %r2, %r2, %r2}, {%r2, %r2, %r2, %r2, %r2, %r2, %r2, %r2}, {%r28235, %r28236, %r28237, %r28238};
	bar.warp.sync 	-1;
	wmma.mma.sync.aligned.row.col.m16n16k16.f16.f16 {%r28243, %r28244, %r28245, %r28246}, {%r2, %r2, %r2, %r2, %r2, %r2, %r2, %r2}, {%r2, %r2, %r2, %r2, %r2, %r2, %r2, %r2}, {%r28239, %r28240, %r28241, %r28242};
	bar.warp.sync 	-1;
	wmma.mma.sync.aligned.row.col.m16n16k16.f16.f16 {%r28247, %r28248, %r28249, %r28250}, {%r2, %r2, %r2, %r2, %r2, %r2, %r2, %r2}, {%r2, %r2, %r2, %r2, %r2, %r2, %r2, %r2}, {%r28243, %r28244, %r28245, %r28246};
	bar.warp.sync 	-1;
	wmma.mma.sync.aligned.row.col.m16n16k16.f16.f16 {%r28251, %r28252, %r28253, %r28254}, {%r2, %r2, %r2, %r2, %r2, %r2, %r2, %r2}, {%r2, %r2, %r2, %r2, %r2, %r2, %r2, %r2}, {%r28247, %r28248, %r28249, %r28250};
	bar.warp.sync 	-1;
	wmma.mma.sync.aligned.row.col.m16n16k16.f16.f16 {%r28255, %r28256, %r28257, %r28258}, {%r2, %r2, %r2, %r2, %r2, %r2, %r2, %r2}, {%r2, %r2, %r2, %r2, %r2, %r2, %r2, %r2}, {%r28251, %r28252, %r28253, %r28254};
	bar.warp.sync 	-1;
	wmma.mma.sync.aligned.row.col.m16n16k16.f16.f16 {%r28259, %r28260, %r28261, %r28262}, {%r2, %r2, %r2, %r2, %r2, %r2, %r2, %r2}, {%r2, %r2, %r2, %r2, %r2, %r2, %r2, %r2}, {%r28255, %r28256, %r28257, %r28258};
	bar.warp.sync 	-1;
	wmma.mma.sync.aligned.row.col.m16n16k16.f16.f16 {%r28263, %r28264, %r28265, %r28266}, {%r2, %r2, %r2, %r2, %r2, %r2, %r2, %r2}, {%r2, %r2, %r2, %r2, %r2, %r2, %r2, %r2}, {%r28259, %r28260, %r28261, %r28262};
	bar.warp.sync 	-1;
	wmma.mma.sync.aligned.row.col.m16n16k16.f16.f16 {%r28267, %r28268, %r28269, %r28270}, {%r2, %r2, %r2, %r2, %r2, %r2, %r2, %r2}, {%r2, %r2, %r2, %r2, %r2, %r2, %r2, %r2}, {%r28263, %r28264, %r28265, %r28266};
	bar.warp.sync 	-1;
	wmma.mma.sync.aligned.row.col.m16n16k16.f16.f16 {%r28271, %r28272, %r28273, %r28274}, {%r2, %r2, %r2, %r2, %r2, %r2, %r2, %r2}, {%r2, %r2, %r2, %r2, %r2, %r2, %r2, %r2}, {%r28267, %r28268, %r28269, %r28270};
	bar.warp.sync 	-1;
	wmma.mma.sync.aligned.row.col.m16n16k16.f16.f16 {%r28275, %r28276, %r28277, %r28278}, {%r2, %r2, %r2, %r2, %r2, %r2, %r2, %r2}, {%r2, %r2, %r2, %r2, %r2, %r2, %r2, %r2}, {%r28271, %r28272, %r28273, %r28274};
	bar.warp.sync 	-1;
	wmma.mma.sync.aligned.row.col.m16n16k16.f16.f16 {%r28279, %r28280, %r28281, %r28282}, {%r2, %r2, %r2, %r2, %r2, %r2, %r2, %r2}, {%r2, %r2, %r2, %r2, %r2, %r2, %r2, %r2}, {%r28275, %r28276, %r28277, %r28278};
	bar.warp.sync 	-1;
	wmma.mma.sync.aligned.row.col.m16n16k16.f16.f16 {%r28283, %r28284, %r28285, %r28286}, {%r2, %r2, %r2, %r2, %r2, %r2, %r2, %r2}, {%r2, %r2, %r2, %r2, %r2, %r2, %r2, %r2}, {%r28279, %r28280, %r28281, %r28282};
	bar.warp.sync 	-1;
	wmma.mma.sync.aligned.row.col.m16n16k16.f16.f16 {%r28287, %r28288, %r28289, %r28290}, {%r2, %r2, %r2, %r2, %r2, %r2, %r2, %r2}, {%r2, %r2, %r2, %r2, %r2, %r2, %r2, %r2}, {%r28283, %r28284, %r28285, %r28286};
	bar.warp.sync 	-1;
	wmma.mma.sync.aligned.row.col.m16n16k16.f16.f16 {%r28291, %r28292, %r28293, %r28294}, {%r2, %r2, %r2, %r2, %r2, %r2, %r2, %r2}, {%r2, %r2, %r2, %r2, %r2, %r2, %r2, %r2}, {%r28287, %r28288, %r28289, %r28290};
	bar.warp.sync 	-1;
	wmma.mma.sync.aligned.row.col.m16n16k16.f16.f16 {%r28295, %r28296, %r28297, %r28298}, {%r2, %r2, %r2, %r2, %r2, %r2, %r2, %r2}, {%r2, %r2, %r2, %r2, %r2, %r2, %r2, %r2}, {%r28291, %r28292, %r28293, %r28294};
	bar.warp.sync 	-1;
	wmma.mma.sync.aligned.row.col.m16n16k16.f16.f16 {%r28299, %r28300, %r28301, %r28302}, {%r2, %r2, %r2, %r2, %r2, %r2, %r2, %r2}, {%r2, %r2, %r2, %r2, %r2, %r2, %r2, %r2}, {%r28295, %r28296, %r28297, %r28298};
	bar.warp.sync 	-1;
	wmma.mma.sync.aligned.row.col.m16n16k16.f16.f16 {%r28303, %r28304, %r28305, %r28306}, {%r2, %r2, %r2, %r2, %r2, %r2, %r2, %r2}, {%r2, %r2, %r2, %r2, %r2, %r2, %r2, %r2}, {%r28299, %r28300, %r28301, %r28302};
	bar.warp.sync 	-1;
	wmma.mma.sync.aligned.row.col.m16n16k16.f16.f16 {%r28307, %r28308, %r28309, %r28310}, {%r2, %r2, %r2, %r2, %r2, %r2, %r2, %r2}, {%r2, %r2, %r2, %r2, %r2, %r2, %r2, %r2}, {%r28303, %r28304, %r28305, %r28306};
	bar.warp.sync 	-1;
	wmma.mma.sync.aligned.row.col.m16n16k16.f16.f16 {%r28311, %r28312, %r28313, %r28314}, {%r2, %r2, %r2, %r2, %r2, %r2, %r2, %r2}, {%r2, %r2, %r2, %r2, %r2, %r2, %r2, %r2}, {%r28307, %r28308, %r28309, %r28310};
	bar.warp.sync 	-1;
	wmma.mma.sync.aligned.row.col.m16n16k16.f16.f16 {%r28315, %r28316, %r28317, %r28318}, {%r2, %r2, %r2, %r2, %r2, %r2, %r2, %r2}, {%r2, %r2, %r2, %r2, %r2, %r2, %r2, %r2}, {%r28311, %r28312, %r28313, %r28314};
	bar.warp.sync 	-1;
	wmma.mma.sync.aligned.row.col.m16n16k16.f16.f16 {%r28319, %r28320, %r28321, %r28322}, {%r2, %r2, %r2, %r2, %r2, %r2, %r2, %r2}, {%r2, %r2, %r2, %r2, %r2, %r2, %r2, %r2}, {%r28315, %r28316, %r28317, %r28318};
	bar.warp.sync 	-1;
	wmma.mma.sync.aligned.row.col.m16n16k16.f16.f16 {%r28323, %r28324, %r28325, %r28326}, {%r2, %r2, %r2, %r2, %r2, %r2, %r2, %r2}, {%r2, %r2, %r2, %r2, %r2, %r2, %r2, %r2}, {%r28319, %r28320, %r28321, %r28322};
	bar.warp.sync 	-1;
	wmma.mma.sync.aligned.row.col.m16n16k16.f16.f16 {%r28327, %r28328, %r28329, %r28330}, {%r2, %r2, %r2, %r2, %r2, %r2, %r2, %r2}, {%r2, %r2, %r2, %r2, %r2, %r2, %r2, %r2}, {%r28323, %r28324, %r28325, %r28326};
	bar.warp.sync 	-1;
	wmma.mma.sync.aligned.row.col.m16n16k16.f16.f16 {%r28331, %r28332, %r28333, %r28334}, {%r2, %r2, %r2, %r2, %r2, %r2, %r2, %r2}, {%r2, %r2, %r2, %r2, %r2, %r2, %r2, %r2}, {%r28327, %r28328, %r28329, %r28330};
	bar.warp.sync 	-1;
	wmma.mma.sync.aligned.row.col.m16n16k16.f16.f16 {%r28335, %r28336, %r28337, %r28338}, {%r2, %r2, %r2, %r2, %r2, %r2, %r2, %r2}, {%r2, %r2, %r2, %r2, %r2, %r2, %r2, %r2}, {%r28331, %r28332, %r28333, %r28334};
	bar.warp.sync 	-1;
	wmma.mma.sync.aligned.row.col.m16n16k16.f16.f16 {%r28339, %r28340, %r28341, %r28342}, {%r2, %r2, %r2, %r2, %r2, %r2, %r2, %r2}, {%r2, %r2, %r2, %r2, %r2, %r2, %r2, %r2}, {%r28335, %r28336, %r28337, %r28338};
	bar.warp.sync 	-1;
	wmma.mma.sync.aligned.row.col.m16n16k16.f16.f16 {%r28343, %r28344, %r28345, %r28346}, {%r2, %r2, %r2, %r2, %r2, %r2, %r2, %r2}, {%r2, %r2, %r2, %r2, %r2, %r2, %r2, %r2}, {%r28339, %r28340, %r28341, %r28342};
	bar.warp.sync 	-1;
	wmma.mma.sync.aligned.row.col.m16n16k16.f16.f16 {%r28347, %r28348, %r28349, %r28350}, {%r2, %r2, %r2, %r2, %r2, %r2, %r2, %r2}, {%r2, %r2, %r2, %r2, %r2, %r2, %r2, %r2}, {%r28343, %r28344, %r28345, %r28346};
	bar.warp.sync 	-1;
	wmma.mma.sync.aligned.row.col.m16n16k16.f16.f16 {%r28351, %r28352, %r28353, %r28354}, {%r2, %r2, %r2, %r2, %r2, %r2, %r2, %r2}, {%r2, %r2, %r2, %r2, %r2, %r2, %r2, %r2}, {%r28347, %r28348, %r28349, %r28350};
	bar.warp.sync 	-1;
	wmma.mma.sync.aligned.row.col.m16n16k16.f16.f16 {%r28355, %r28356, %r28357, %r28358}, {%r2, %r2, %r2, %r2, %r2, %r2, %r2, %r2}, {%r2, %r2, %r2, %r2, %r2, %r2, %r2, %r2}, {%r28351, %r28352, %r28353, %r28354};
	bar.warp.sync 	-1;
	wmma.mma.sync.aligned.row.col.m16n16k16.f16.f16 {%r28359, %r28360, %r28361, %r28362}, {%r2, %r2, %r2, %r2, %r2, %r2, %r2, %r2}, {%r2, %r2, %r2, %r2, %r2, %r2, %r2, %r2}, {%r28355, %r28356, %r28357, %r28358};
	bar.warp.sync 	-1;
	wmma.mma.sync.aligned.row.col.m16n16k16.f16.f16 {%r28363, %r28364, %r28365, %r28366}, {%r2, %r2, %r2, %r2, %r2, %r2, %r2, %r2}, {%r2, %r2, %r2, %r2, %r2, %r2, %r2, %r2}, {%r28359, %r28360, %r28361, %r28362};
	bar.warp.sync 	-1;
	wmma.mma.sync.aligned.row.col.m16n16k16.f16.f16 {%r28367, %r28368, %r28369, %r28370}, {%r2, %r2, %r2, %r2, %r2, %r2, %r2, %r2}, {%r2, %r2, %r2, %r2, %r2, %r2, %r2, %r2}, {%r28363, %r28364, %r28365, %r28366};
	bar.warp.sync 	-1;
	wmma.mma.sync.aligned.row.col.m16n16k16.f16.f16 {%r28371, %r28372, %r28373, %r28374}, {%r2, %r2, %r2, %r2, %r2, %r2, %r2, %r2}, {%r2, %r2, %r2, %r2, %r2, %r2, %r2, %r2}, {%r28367, %r28368, %r28369, %r28370};
	bar.warp.sync 	-1;
	wmma.mma.sync.aligned.row.col.m16n16k16.f16.f16 {%r28375, %r28376, %r28377, %r28378}, {%r2, %r2, %r2, %r2, %r2, %r2, %r2, %r2}, {%r2, %r2, %r2, %r2, %r2, %r2, %r2, %r2}, {%r28371, %r28372, %r28373, %r28374};
	bar.warp.sync 	-1;
	wmma.mma.sync.aligned.row.col.m16n16k16.f16.f16 {%r28379, %r28380, %r28381, %r28382}, {%r2, %r2, %r2, %r2, %r2, %r2, %r2, %r2}, {%r2, %r2, %r2, %r2, %r2, %r2, %r2, %r2}, {%r28375, %r28376, %r28377, %r28378};
	bar.warp.sync 	-1;
	wmma.mma.sync.aligned.row.col.m16n16k16.f16.f16 {%r28383, %r28384, %r28385, %r28386}, {%r2, %r2, %r2, %r2, %r2, %r2, %r2, %r2}, {%r2, %r2, %r2, %r2, %r2, %r2, %r2, %r2}, {%r28379, %r28380, %r28381, %r28382};
	bar.warp.sync 	-1;
	wmma.mma.sync.aligned.row.col.m16n16k16.f16.f16 {%r28387, %r28388, %r28389, %r28390}, {%r2, %r2, %r2, %r2, %r2, %r2, %r2, %r2}, {%r2, %r2, %r2, %r2, %r2, %r2, %r2, %r2}, {%r28383, %r28384, %r28385, %r28386};
	bar.warp.sync 	-1;
	wmma.mma.sync.aligned.row.col.m16n16k16.f16.f16 {%r28391, %r28392, %r28393, %r28394}, {%r2, %r2, %r2, %r2, %r2, %r2, %r2, %r2}, {%r2, %r2, %r2, %r2, %r2, %r2, %r2, %r2}, {%r28387, %r28388, %r28389, %r28390};
	bar.warp.sync 	-1;
	wmma.mma.sync.aligned.row.col.m16n16k16.f16.f16 {%r28395, %r28396, %r28397, %r28398}, {%r2, %r2, %r2, %r2, %r2, %r2, %r2, %r2}, {%r2, %r2, %r2, %r2, %r2, %r2, %r2, %r2}, {%r28391, %r28392, %r28393, %r28394};
	bar.warp.sync 	-1;
	wmma.mma.sync.aligned.row.col.m16n16k16.f16.f16 {%r28399, %r28400, %r28401, %r28402}, {%r2, %r2, %r2, %r2, %r2, %r2, %r2, %r2}, {%r2, %r2, %r2, %r2, %r2, %r2, %r2, %r2}, {%r28395, %r28396, %r28397, %r28398};
	bar.warp.sync 	-1;
	wmma.mma.sync.aligned.row.col.m16n16k16.f16.f16 {%r28403, %r28404, %r28405, %r28406}, {%r2, %r2, %r2, %r2, %r2, %r2, %r2, %r2}, {%r2, %r2, %r2, %r2, %r2, %r2, %r2, %r2}, {%r28399, %r28400, %r28401, %r28402};
	bar.warp.sync 	-1;
	wmma.mma.sync.aligned.row.col.m16n16k16.f16.f16 {%r28407, %r28408, %r28409, %r28410}, {%r2, %r2, %r2, %r2, %r2, %r2, %r2, %r2}, {%r2, %r2, %r2, %r2, %r2, %r2, %r2, %r2}, {%r28403, %r28404, %r28405, %r28406};
	bar.warp.sync 	-1;
	wmma.mma.sync.aligned.row.col.m16n16k16.f16.f16 {%r28411, %r28412, %r28413, %r28414}, {%r2, %r2, %r2, %r2, %r2, %r2, %r2, %r2}, {%r2, %r2, %r2, %r2, %r2, %r2, %r2, %r2}, {%r28407, %r28408, %r28409, %r28410};
	bar.warp.sync 	-1;
	wmma.mma.sync.aligned.row.col.m16n16k16.f16.f16 {%r28415, %r28416, %r28417, %r28418}, {%r2, %r2, %r2, %r2, %r2, %r2, %r2, %r2}, {%r2, %r2, %r2, %r2, %r2, %r2, %r2, %r2}, {%r28411, %r28412, %r28413, %r28414};
	bar.warp.sync 	-1;
	wmma.mma.sync.aligned.row.col.m16n16k16.f16.f16 {%r28419, %r28420, %r28421, %r28422}, {%r2, %r2, %r2, %r2, %r2, %r2, %r2, %r2}, {%r2, %r2, %r2, %r2, %r2, %r2, %r2, %r2}, {%r28415, %r28416, %r28417, %r28418};
	bar.warp.sync 	-1;
	wmma.mma.sync.aligned.row.col.m16n16k16.f16.f16 {%r28423, %r28424, %r28425, %r28426}, {%r2, %r2, %r2, %r2, %r2, %r2, %r2, %r2}, {%r2, %r2, %r2, %r2, %r2, %r2, %r2, %r2}, {%r28419, %r28420, %r28421, %r28422};
	bar.warp.sync 	-1;
	wmma.mma.sync.aligned.row.col.m16n16k16.f16.f16 {%r28427, %r28428, %r28429, %r28430}, {%r2, %r2, %r2, %r2, %r2, %r2, %r2, %r2}, {%r2, %r2, %r2, %r2, %r2, %r2, %r2, %r2}, {%r28423, %r28424, %r28425, %r28426};
	bar.warp.sync 	-1;
	wmma.mma.sync.aligned.row.col.m16n16k16.f16.f16 {%r28431, %r28432, %r28433, %r28434}, {%r2, %r2, %r2, %r2, %r2, %r2, %r2, %r2}, {%r2, %r2, %r2, %r2, %r2, %r2, %r2, %r2}, {%r28427, %r28428, %r28429, %r28430};
	bar.warp.sync 	-1;
	wmma.mma.sync.aligned.row.col.m16n16k16.f16.f16 {%r28435, %r28436, %r28437, %r28438}, {%r2, %r2, %r2, %r2, %r2, %r2, %r2, %r2}, {%r2, %r2, %r2, %r2, %r2, %r2, %r2, %r2}, {%r28431, %r28432, %r28433, %r28434};
	bar.warp.sync 	-1;
	wmma.mma.sync.aligned.row.col.m16n16k16.f16.f16 {%r28439, %r28440, %r28441, %r28442}, {%r2, %r2, %r2, %r2, %r2, %r2, %r2, %r2}, {%r2, %r2, %r2, %r2, %r2, %r2, %r2, %r2}, {%r28435, %r28436, %r28437, %r28438};
	bar.warp.sync 	-1;
	wmma.mma.sync.aligned.row.col.m16n16k16.f16.f16 {%r28443, %r28444, %r28445, %r28446}, {%r2, %r2, %r2, %r2, %r2, %r2, %r2, %r2}, {%r2, %r2, %r2, %r2, %r2, %r2, %r2, %r2}, {%r28439, %r28440, %r28441, %r28442};
	bar.warp.sync 	-1;
	wmma.mma.sync.aligned.row.col.m16n16k16.f16.f16 {%r28447, %r28448, %r28449, %r28450}, {%r2, %r2, %r2, %r2, %r2, %r2, %r2, %r2}, {%r2, %r2, %r2, %r2, %r2, %r2, %r2, %r2}, {%r28443, %r28444, %r28445, %r28446};
	bar.warp.sync 	-1;
	wmma.mma.sync.aligned.row.col.m16n16k16.f16.f16 {%r28451, %r28452, %r28453, %r28454}, {%r2, %r2, %r2, %r2, %r2, %r2, %r2, %r2}, {%r2, %r2, %r2, %r2, %r2, %r2, %r2, %r2}, {%r28447, %r28448, %r28449, %r28450};
	bar.warp.sync 	-1;
	wmma.mma.sync.aligned.row.col.m16n16k16.f16.f16 {%r28455, %r28456, %r28457, %r28458}, {%r2, %r2, %r2, %r2, %r2, %r2, %r2, %r2}, {%r2, %r2, %r2, %r2, %r2, %r2, %r2, %r2}, {%r28451, %r28452, %r28453, %r28454};
	bar.warp.sync 	-1;
	wmma.mma.sync.aligned.row.col.m16n16k16.f16.f16 {%r28459, %r28460, %r28461, %r28462}, {%r2, %r2, %r2, %r2, %r2, %r2, %r2, %r2}, {%r2, %r2, %r2, %r2, %r2, %r2, %r2, %r2}, {%r28455, %r28456, %r28457, %r28458};
	bar.warp.sync 	-1;
	wmma.mma.sync.aligned.row.col.m16n16k16.f16.f16 {%r28463, %r28464, %r28465, %r28466}, {%r2, %r2, %r2, %r2, %r2, %r2, %r2, %r2}, {%r2, %r2, %r2, %r2, %r2, %r2, %r2, %r2}, {%r28459, %r28460, %r28461, %r28462};
	bar.warp.sync 	-1;
	wmma.mma.sync.aligned.row.col.m16n16k16.f16.f16 {%r28467, %r28468, %r28469, %r28470}, {%r2, %r2, %r2, %r2, %r2, %r2, %r2, %r2}, {%r2, %r2, %r2, %r2, %r2, %r2, %r2, %r2}, {%r28463, %r28464, %r28465, %r28466};
	bar.warp.sync 	-1;
	wmma.mma.sync.aligned.row.col.m16n16k16.f16.f16 {%r28471, %r28472, %r28473, %r28474}, {%r2, %r2, %r2, %r2, %r2, %r2, %r2, %r2}, {%r2, %r2, %r2, %r2, %r2, %r2, %r2, %r2}, {%r28467, %r28468, %r28469, %r28470};
	bar.warp.sync 	-1;
	wmma.mma.sync.aligned.row.col.m16n16k16.f16.f16 {%r28475, %r28476, %r28477, %r28478}, {%r2, %r2, %r2, %r2, %r2, %r2, %r2, %r2}, {%r2, %r2, %r2, %r2, %r2, %r2, %r2, %r2}, {%r28471, %r28472, %r28473, %r28474};
	bar.warp.sync 	-1;
	wmma.mma.sync.aligned.row.col.m16n16k16.f16.f16 {%r28479, %r28480, %r28481, %r28482}, {%r2, %r2, %r2, %r2, %r2, %r2, %r2, %r2}, {%r2, %r2, %r2, %r2, %r2, %r2, %r2, %r2}, {%r28475, %r28476, %r28477, %r28478};
	bar.warp.sync 	-1;
	wmma.mma.sync.aligned.row.col.m16n16k16.f16.f16 {%r28483, %r28484, %r28485, %r28486}, {%r2, %r2, %r2, %r2, %r2, %r2, %r2, %r2}, {%r2, %r2, %r2, %r2, %r2, %r2, %r2, %r2}, {%r28479, %r28480, %r28481, %r28482};
	bar.warp.sync 	-1;
	wmma.mma.sync.aligned.row.col.m16n16k16.f16.f16 {%r28487, %r28488, %r28489, %r28490}, {%r2, %r2, %r2, %r2, %r2, %r2, %r2, %r2}, {%r2, %r2, %r2, %r2, %r2, %r2, %r2, %r2}, {%r28483, %r28484, %r28485, %r28486};
	bar.warp.sync 	-1;
	wmma.mma.sync.aligned.row.col.m16n16k16.f16.f16 {%r28491, %r28492, %r28493, %r28494}, {%r2, %r2, %r2, %r2, %r2, %r2, %r2, %r2}, {%r2, %r2, %r2, %r2, %r2, %r2, %r2, %r2}, {%r28487, %r28488, %r28489, %r28490};
	bar.warp.sync 	-1;
	wmma.mma.sync.aligned.row.col.m16n16k16.f16.f16 {%r28495, %r28496, %r28497, %r28498}, {%r2, %r2, %r2, %r2, %r2, %r2, %r2, %r2}, {%r2, %r2, %r2, %r2, %r2, %r2, %r2, %r2}, {%r28491, %r28492, %r28493, %r28494};
	bar.warp.sync 	-1;
	wmma.mma.sync.aligned.row.col.m16n16k16.f16.f16 {%r28499, %r28500, %r28501, %r28502}, {%r2, %r2, %r2, %r2, %r2, %r2, %r2, %r2}, {%r2, %r2, %r2, %r2, %r2, %r2, %r2, %r2}, {%r28495, %r28496, %r28497, %r28498};
	bar.warp.sync 	-1;
	wmma.mma.sync.aligned.row.col.m16n16k16.f16.f16 {%r28503, %r28504, %r28505, %r28506}, {%r2, %r2, %r2, %r2, %r2, %r2, %r2, %r2}, {%r2, %r2, %r2, %r2, %r2, %r2, %r2, %r2}, {%r28499, %r28500, %r28501, %r28502};
	bar.warp.sync 	-1;
	wmma.mma.sync.aligned.row.col.m16n16k16.f16.f16 {%r28507, %r28508, %r28509, %r28510}, {%r2, %r2, %r2, %r2, %r2, %r2, %r2, %r2}, {%r2, %r2, %r2, %r2, %r2, %r2, %r2, %r2}, {%r28503, %r28504, %r28505, %r28506};
	bar.warp.sync 	-1;
	wmma.mma.sync.aligned.row.col.m16n16k16.f16.f16 {%r28511, %r28512, %r28513, %r28514}, {%r2, %r2, %r2, %r2, %r2, %r2, %r2, %r2}, {%r2, %r2, %r2, %r2, %r2, %r2, %r2, %r2}, {%r28507, %r28508, %r28509, %r28510};
	bar.warp.sync 	-1;
	wmma.mma.sync.aligned.row.col.m16n16k16.f16.f16 {%r28515, %r28516, %r28517, %r28518}, {%r2, %r2, %r2, %r2, %r2, %r2, %r2, %r2}, {%r2, %r2, %r2, %r2, %r2, %r2, %r2, %r2}, {%r28511, %r28512, %r28513, %r28514};
	bar.warp.sync 	-1;
	wmma.mma.sync.aligned.row.col.m16n16k16.f16.f16 {%r28519, %r28520, %r28521, %r28522}, {%r2, %r2, %r2, %r2, %r2, %r2, %r2, %r2}, {%r2, %r2, %r2, %r2, %r2, %r2, %r2, %r2}, {%r28515, %r28516, %r28517, %r28518};
	bar.warp.sync 	-1;
	wmma.mma.sync.aligned.row.col.m16n16k16.f16.f16 {%r28523, %r28524, %r28525, %r28526}, {%r2, %r2, %r2, %r2, %r2, %r2, %r2, %r2}, {%r2, %r2, %r2, %r2, %r2, %r2, %r2, %r2}, {%r28519, %r28520, %r28521, %r28522};
	bar.warp.sync 	-1;
	wmma.mma.sync.aligned.row.col.m16n16k16.f16.f16 {%r28527, %r28528, %r28529, %r28530}, {%r2, %r2, %r2, %r2, %r2, %r2, %r2, %r2}, {%r2, %r2, %r2, %r2, %r2, %r2, %r2, %r2}, {%r28523, %r28524, %r28525, %r28526};
	bar.warp.sync 	-1;
	wmma.mma.sync.aligned.row.col.m16n16k16.f16.f16 {%r28531, %r28532, %r28533, %r28534}, {%r2, %r2, %r2, %r2, %r2, %r2, %r2, %r2}, {%r2, %r2, %r2, %r2, %r2, %r2, %r2, %r2}, {%r28527, %r28528, %r28529, %r28530};
	bar.warp.sync 	-1;
	wmma.mma.sync.aligned.row.col.m16n16k16.f16.f16 {%r28535, %r28536, %r28537, %r28538}, {%r2, %r2, %r2, %r2, %r2, %r2, %r2, %r2}, {%r2, %r2, %r2, %r2, %r2, %r2, %r2, %r2}, {%r28531, %r28532, %r28533, %r28534};
	bar.warp.sync 	-1;
	wmma.mma.sync.aligned.row.col.m16n16k16.f16.f16 {%r28539, %r28540, %r28541, %r28542}, {%r2, %r2, %r2, %r2, %r2, %r2, %r2, %r2}, {%r2, %r2, %r2, %r2, %r2, %r2, %r2, %r2}, {%r28535, %r28536, %r28537, %r28538};
	bar.warp.sync 	-1;
	wmma.mma.sync.aligned.row.col.m16n16k16.f16.f16 {%r28543, %r28544, %r28545, %r28546}, {%r2, %r2, %r2, %r2, %r2, %r2, %r2, %r2}, {%r2, %r2, %r2, %r2, %r2, %r2, %r2, %r2}, {%r28539, %r28540, %r28541, %r28542};
	bar.warp.sync 	-1;
	wmma.mma.sync.aligned.row.col.m16n16k16.f16.f16 {%r28547, %r28548, %r28549, %r28550}, {%r2, %r2, %r2, %r2, %r2, %r2, %r2, %r2}, {%r2, %r2, %r2, %r2, %r2, %r2, %r2, %r2}, {%r28543, %r28544, %r28545, %r28546};
	bar.warp.sync 	-1;
	wmma.mma.sync.aligned.row.col.m16n16k16.f16.f16 {%r28551, %r28552, %r28553, %r28554}, {%r2, %r2, %r2, %r2, %r2, %r2, %r2, %r2}, {%r2, %r2, %r2, %r2, %r2, %r2, %r2, %r2}, {%r28547, %r28548, %r28549, %r28550};
	bar.warp.sync 	-1;
	wmma.mma.sync.aligned.row.col.m16n16k16.f16.f16 {%r28555, %r28556, %r28557, %r28558}, {%r2, %r2, %r2, %r2, %r2, %r2, %r2, %r2}, {%r2, %r2, %r2, %r2, %r2, %r2, %r2, %r2}, {%r28551, %r28552, %r28553, %r28554};
	bar.warp.sync 	-1;
	wmma.mma.sync.aligned.row.col.m16n16k16.f16.f16 {%r28559, %r28560, %r28561, %r28562}, {%r2, %r2, %r2, %r2, %r2, %r2, %r2, %r2}, {%r2, %r2, %r2, %r2, %r2, %r2, %r2, %r2}, {%r28555, %r28556, %r28557, %r28558};
	bar.warp.sync 	-1;
	wmma.mma.sync.aligned.row.col.m16n16k16.f16.f16 {%r28563, %r28564, %r28565, %r28566}, {%r2, %r2, %r2, %r2, %r2, %r2, %r2, %r2}, {%r2, %r2, %r2, %r2, %r2, %r2, %r2, %r2}, {%r28559, %r28560, %r28561, %r28562};
	bar.warp.sync 	-1;
	wmma.mma.sync.aligned.row.col.m16n16k16.f16.f16 {%r28567, %r28568, %r28569, %r28570}, {%r2, %r2, %r2, %r2, %r2, %r2, %r2, %r2}, {%r2, %r2, %r2, %r2, %r2, %r2, %r2, %r2}, {%r28563, %r28564, %r28565, %r28566};
	bar.warp.sync 	-1;
	wmma.mma.sync.aligned.row.col.m16n16k16.f16.f16 {%r28571, %r28572, %r28573, %r28574}, {%r2, %r2, %r2, %r2, %r2, %r2, %r2, %r2}, {%r2, %r2, %r2, %r2, %r2, %r2, %r2, %r2}, {%r28567, %r28568, %r28569, %r28570};
	bar.warp.sync 	-1;
	wmma.mma.sync.aligned.row.col.m16n16k16.f16.f16 {%r28575, %r28576, %r28577, %r28578}, {%r2, %r2, %r2, %r2, %r2, %r2, %r2, %r2}, {%r2, %r2, %r2, %r2, %r2, %r2, %r2, %r2}, {%r28571, %r28572, %r28573, %r28574};
	bar.warp.sync 	-1;
	wmma.mma.sync.aligned.row.col.m16n16k16.f16.f16 {%r28579, %r28580, %r28581, %r28582}, {%r2, %r2, %r2, %r2, %r2, %r2, %r2, %r2}, {%r2, %r2, %r2, %r2, %r2, %r2, %r2, %r2}, {%r28575, %r28576, %r28577, %r28578};
	bar.warp.sync 	-1;
	wmma.mma.sync.aligned.row.col.m16n16k16.f16.f16 {%r28583, %r28584, %r28585, %r28586}, {%r2, %r2, %r2, %r2, %r2, %r2, %r2, %r2}, {%r2, %r2, %r2, %r2, %r2, %r2, %r2, %r2}, {%r28579, %r28580, %r28581, %r28582};
	bar.warp.sync 	-1;
	wmma.mma.sync.aligned.row.col.m16n16k16.f16.f16 {%r28587, %r28588, %r28589, %r28590}, {%r2, %r2, %r2, %r2, %r2, %r2, %r2, %r2}, {%r2, %r2, %r2, %r2, %r2, %r2, %r2, %r2}, {%r28583, %r28584, %r28585, %r28586};
	bar.warp.sync 	-1;
	wmma.mma.sync.aligned.row.col.m16n16k16.f16.f16 {%r28591, %r28592, %r28593, %r28594}, {%r2, %r2, %r2, %r2, %r2, %r2, %r2, %r2}, {%r2, %r2, %r2, %r2, %r2, %r2, %r2, %r2}, {%r28587, %r28588, %r28589, %r28590};
	bar.warp.sync 	-1;
	wmma.mma.sync.aligned.row.col.m16n16k16.f16.f16 {%r28595, %r28596, %r28597, %r28598}, {%r2, %r2, %r2, %r2, %r2, %r2, %r2, %r2}, {%r2, %r2, %r2, %r2, %r2, %r2, %r2, %r2}, {%r28591, %r28592, %r28593, %r28594};
	bar.warp.sync 	-1;
	wmma.mma.sync.aligned.row.col.m16n16k16.f16.f16 {%r28599, %r28600, %r28601, %r28602}, {%r2, %r2, %r2, %r2, %r2, %r2, %r2, %r2}, {%r2, %r2, %r2, %r2, %r2, %r2, %r2, %r2}, {%r28595, %r28596, %r28597, %r28598};
	bar.warp.sync 	-1;
	wmma.mma.sync.aligned.row.col.m16n16k16.f16.f16 {%r28603, %r28604, %r28605, %r28606}, {%r2, %r2, %r2, %r2, %r2, %r2, %r2, %r2}, {%r2, %r2, %r2, %r2, %r2, %r2, %r2, %r2}, {%r28599, %r28600, %r28601, %r28602};
	bar.warp.sync 	-1;
	wmma.mma.sync.aligned.row.col.m16n16k16.f16.f16 {%r28607, %r28608, %r28609, %r28610}, {%r2, %r2, %r2, %r2, %r2, %r2, %r2, %r2}, {%r2, %r2, %r2, %r2, %r2, %r2, %r2, %r2}, {%r28603, %r28604, %r28605, %r28606};
	bar.warp.sync 	-1;
	wmma.mma.sync.aligned.row.col.m16n16k16.f16.f16 {%r28611, %r28612, %r28613, %r28614}, {%r2, %r2, %r2, %r2, %r2, %r2, %r2, %r2}, {%r2, %r2, %r2, %r2, %r2, %r2, %r2, %r2}, {%r28607, %r28608, %r28609, %r28610};
	bar.warp.sync 	-1;
	wmma.mma.sync.aligned.row.col.m16n16k16.f16.f16 {%r28615, %r28616, %r28617, %r28618}, {%r2, %r2, %r2, %r2, %r2, %r2, %r2, %r2}, {%r2, %r2, %r2, %r2, %r2, %r2, %r2, %r2}, {%r28611, %r28612, %r28613, %r28614};
	bar.warp.sync 	-1;
	wmma.mma.sync.aligned.row.col.m16n16k16.f16.f16 {%r28619, %r28620, %r28621, %r28622}, {%r2, %r2, %r2, %r2, %r2, %r2, %r2, %r2}, {%r2, %r2, %r2, %r2, %r2, %r2, %r2, %r2}, {%r28615, %r28616, %r28617, %r28618};
	bar.warp.sync 	-1;
	wmma.mma.sync.aligned.row.col.m16n16k16.f16.f16 {%r28623, %r28624, %r28625, %r28626}, {%r2, %r2, %r2, %r2, %r2, %r2, %r2, %r2}, {%r2, %r2, %r2, %r2, %r2, %r2, %r2, %r2}, {%r28619, %r28620, %r28621, %r28622};
	bar.warp.sync 	-1;
	wmma.mma.sync.aligned.row.col.m16n16k16.f16.f16 {%r28627, %r28628, %r28629, %r28630}, {%r2, %r2, %r2, %r2, %r2, %r2, %r2, %r2}, {%r2, %r2, %r2, %r2, %r2, %r2, %r2, %r2}, {%r28623, %r28624, %r28625, %r28626};
	bar.warp.sync 	-1;
	wmma.mma.sync.aligned.row.col.m16n16k16.f16.f16 {%r28631, %r28632, %r28633, %r28634}, {%r2, %r2, %r2, %r2, %r2, %r2, %r2, %r2}, {%r2, %r2, %r2, %r2, %r2, %r2, %r2, %r2}, {%r28627, %r28628, %r28629, %r28630};
	bar.warp.sync 	-1;
	wmma.mma.sync.aligned.row.col.m16n16k16.f16.f16 {%r28635, %r28636, %r28637, %r28638}, {%r2, %r2, %r2, %r2, %r2, %r2, %r2, %r2}, {%r2, %r2, %r2, %r2, %r2, %r2, %r2, %r2}, {%r28631, %r28632, %r28633, %r28634};
	bar.warp.sync 	-1;
	wmma.mma.sync.aligned.row.col.m16n16k16.f16.f16 {%r28639, %r28640, %r28641, %r28642}, {%r2, %r2, %r2, %r2, %r2, %r2, %r2, %r2}, {%r2, %r2, %r2, %r2, %r2, %r2, %r2, %r2}, {%r28635, %r28636, %r28637, %r28638};
	bar.warp.sync 	-1;
	wmma.mma.sync.aligned.row.col.m16n16k16.f16.f16 {%r28643, %r28644, %r28645, %r28646}, {%r2, %r2, %r2, %r2, %r2, %r2, %r2, %r2}, {%r2, %r2, %r2, %r2, %r2, %r2, %r2, %r2}, {%r28639, %r28640, %r28641, %r28642};
	bar.warp.sync 	-1;
	wmma.mma.sync.aligned.row.col.m16n16k16.f16.f16 {%r28647, %r28648, %r28649, %r28650}, {%r2, %r2, %r2, %r2, %r2, %r2, %r2, %r2}, {%r2, %r2, %r2, %r2, %r2, %r2, %r2, %r2}, {%r28643, %r28644, %r28645, %r28646};
	bar.warp.sync 	-1;
	wmma.mma.sync.aligned.row.col.m16n16k16.f16.f16 {%r28651, %r28652, %r28653, %r28654}, {%r2, %r2, %r2, %r2, %r2, %r2, %r2, %r2}, {%r2, %r2, %r2, %r2, %r2, %r2, %r2, %r2}, {%r28647, %r28648, %r28649, %r28650};
	bar.warp.sync 	-1;
	wmma.mma.sync.aligned.row.col.m16n16k16.f16.f16 {%r28655, %r28656, %r28657, %r28658}, {%r2, %r2, %r2, %r2, %r2, %r2, %r2, %r2}, {%r2, %r2, %r2, %r2, %r2, %r2, %r2, %r2}, {%r28651, %r28652, %r28653, %r28654};
	bar.warp.sync 	-1;
	wmma.mma.sync.aligned.row.col.m16n16k16.f16.f16 {%r28659, %r28660, %r28661, %r28662}, {%r2, %r2, %r2, %r2, %r2, %r2, %r2, %r2}, {%r2, %r2, %r2, %r2, %r2, %r2, %r2, %r2}, {%r28655, %r28656, %r28657, %r28658};
	bar.warp.sync 	-1;
	wmma.mma.sync.aligned.row.col.m16n16k16.f16.f16 {%r28663, %r28664, %r28665, %r28666}, {%r2, %r2, %r2, %r2, %r2, %r2, %r2, %r2}, {%r2, %r2, %r2, %r2, %r2, %r2, %r2, %r2}, {%r28659, %r28660, %r28661, %r28662};
	bar.warp.sync 	-1;
	wmma.mma.sync.aligned.row.col.m16n16k16.f16.f16 {%r28667, %r28668, %r28669, %r28670}, {%r2, %r2, %r2, %r2, %r2, %r2, %r2, %r2}, {%r2, %r2, %r2, %r2, %r2, %r2, %r2, %r2}, {%r28663, %r28664, %r28665, %r28666};
	bar.warp.sync 	-1;
	wmma.mma.sync.aligned.row.col.m16n16k16.f16.f16 {%r28671, %r28672, %r28673, %r28674}, {%r2, %r2, %r2, %r2, %r2, %r2, %r2, %r2}, {%r2, %r2, %r2, %r2, %r2, %r2, %r2, %r2}, {%r28667, %r28668, %r28669, %r28670};
	bar.warp.sync 	-1;
	wmma.mma.sync.aligned.row.col.m16n16k16.f16.f16 {%r28675, %r28676, %r28677, %r28678}, {%r2, %r2, %r2, %r2, %r2, %r2, %r2, %r2}, {%r2, %r2, %r2, %r2, %r2, %r2, %r2, %r2}, {%r28671, %r28672, %r28673, %r28674};
	bar.warp.sync 	-1;
	wmma.mma.sync.aligned.row.col.m16n16k16.f16.f16 {%r28679, %r28680, %r28681, %r28682}, {%r2, %r2, %r2, %r2, %r2, %r2, %r2, %r2}, {%r2, %r2, %r2, %r2, %r2, %r2, %r2, %r2}, {%r28675, %r28676, %r28677, %r28678};
	bar.warp.sync 	-1;
	wmma.mma.sync.aligned.row.col.m16n16k16.f16.f16 {%r28683, %r28684, %r28685, %r28686}, {%r2, %r2, %r2, %r2, %r2, %r2, %r2, %r2}, {%r2, %r2, %r2, %r2, %r2, %r2, %r2, %r2}, {%r28679, %r28680, %r28681, %r28682};
	bar.warp.sync 	-1;
	wmma.mma.sync.aligned.row.col.m16n16k16.f16.f16 {%r28687, %r28688, %r28689, %r28690}, {%r2, %r2, %r2, %r2, %r2, %r2, %r2, %r2}, {%r2, %r2, %r2, %r2, %r2, %r2, %r2, %r2}, {%r28683, %r28684, %r28685, %r28686};
	bar.warp.sync 	-1;
	wmma.mma.sync.aligned.row.col.m16n16k16.f16.f16 {%r28691, %r28692, %r28693, %r28694}, {%r2, %r2, %r2, %r2, %r2, %r2, %r2, %r2}, {%r2, %r2, %r2, %r2, %r2, %r2, %r2, %r2}, {%r28687, %r28688, %r28689, %r28690};
	bar.warp.sync 	-1;
	wmma.mma.sync.aligned.row.col.m16n16k16.f16.f16 {%r28695, %r28696, %r28697, %r28698}, {%r2, %r2, %r2, %r2, %r2, %r2, %r2, %r2}, {%r2, %r2, %r2, %r2, %r2, %r2, %r2, %r2}, {%r28691, %r28692, %r28693, %r28694};
	bar.warp.sync 	-1;
	wmma.mma.sync.aligned.row.col.m16n16k16.f16.f16 {%r28699, %r28700, %r28701, %r28702}, {%r2, %r2, %r2, %r2, %r2, %r2, %r2, %r2}, {%r2, %r2, %r2, %r2, %r2, %r2, %r2, %r2}, {%r28695, %r28696, %r28697, %r28698};
	bar.warp.sync 	-1;
	wmma.mma.sync.aligned.row.col.m16n16k16.f16.f16 {%r28703, %r28704, %r28705, %r28706}, {%r2, %r2, %r2, %r2, %r2, %r2, %r2, %r2}, {%r2, %r2, %r2, %r2, %r2, %r2, %r2, %r2}, {%r28699, %r28700, %r28701, %r28702};
	bar.warp.sync 	-1;
	wmma.mma.sync.aligned.row.col.m16n16k16.f16.f16 {%r28707, %r28708, %r28709, %r28710}, {%r2, %r2, %r2, %r2, %r2, %r2, %r2, %r2}, {%r2, %r2, %r2, %r2, %r2, %r2, %r2, %r2}, {%r28703, %r28704, %r28705, %r28706};
	bar.warp.sync 	-1;
	wmma.mma.sync.aligned.row.col.m16n16k16.f16.f16 {%r28711, %r28712, %r28713, %r28714}, {%r2, %r2, %r2, %r2, %r2, %r2, %r2, %r2}, {%r2, %r2, %r2, %r2, %r2, %r2, %r2, %r2}, {%r28707, %r28708, %r28709, %r28710};
	bar.warp.sync 	-1;
	wmma.mma.sync.aligned.row.col.m16n16k16.f16.f16 {%r28715, %r28716, %r28717, %r28718}, {%r2, %r2, %r2, %r2, %r2, %r2, %r2, %r2}, {%r2, %r2, %r2, %r2, %r2, %r2, %r2, %r2}, {%r28711, %r28712, %r28713, %r28714};
	bar.warp.sync 	-1;
	wmma.mma.sync.aligned.row.col.m16n16k16.f16.f16 {%r28719, %r28720, %r28721, %r28722}, {%r2, %r2, %r2, %r2, %r2, %r2, %r2, %r2}, {%r2, %r2, %r2, %r2, %r2, %r2, %r2, %r2}, {%r28715, %r28716, %r28717, %r28718};
	bar.warp.sync 	-1;
	wmma.mma.sync.aligned.row.col.m16n16k16.f16.f16 {%r28723, %r28724, %r28725, %r28726}, {%r2, %r2, %r2, %r2, %r2, %r2, %r2, %r2}, {%r2, %r2, %r2, %r2, %r2, %r2, %r2, %r2}, {%r28719, %r28720, %r28721, %r28722};
	bar.warp.sync 	-1;
	wmma.mma.sync.aligned.row.col.m16n16k16.f16.f16 {%r28727, %r28728, %r28729, %r28730}, {%r2, %r2, %r2, %r2, %r2, %r2, %r2, %r2}, {%r2, %r2, %r2, %r2, %r2, %r2, %r2, %r2}, {%r28723, %r28724, %r28725, %r28726};
	bar.warp.sync 	-1;
	wmma.mma.sync.aligned.row.col.m16n16k16.f16.f16 {%r28731, %r28732, %r28733, %r28734}, {%r2, %r2, %r2, %r2, %r2, %r2, %r2, %r2}, {%r2, %r2, %r2, %r2, %r2, %r2, %r2, %r2}, {%r28727, %r28728, %r28729, %r28730};
	bar.warp.sync 	-1;
	wmma.mma.sync.aligned.row.col.m16n16k16.f16.f16 {%r28735, %r28736, %r28737, %r28738}, {%r2, %r2, %r2, %r2, %r2, %r2, %r2, %r2}, {%r2, %r2, %r2, %r2, %r2, %r2, %r2, %r2}, {%r28731, %r28732, %r28733, %r28734};
	bar.warp.sync 	-1;
	wmma.mma.sync.aligned.row.col.m16n16k16.f16.f16 {%r28739, %r28740, %r28741, %r28742}, {%r2, %r2, %r2, %r2, %r2, %r2, %r2, %r2}, {%r2, %r2, %r2, %r2, %r2, %r2, %r2, %r2}, {%r28735, %r28736, %r28737, %r28738};
	bar.warp.sync 	-1;
	wmma.mma.sync.aligned.row.col.m16n16k16.f16.f16 {%r28743, %r28744, %r28745, %r28746}, {%r2, %r2, %r2, %r2, %r2, %r2, %r2, %r2}, {%r2, %r2, %r2, %r2, %r2, %r2, %r2, %r2}, {%r28739, %r28740, %r28741, %r28742};
	bar.warp.sync 	-1;
	wmma.mma.sync.aligned.row.col.m16n16k16.f16.f16 {%r28747, %r28748, %r28749, %r28750}, {%r2, %r2, %r2, %r2, %r2, %r2, %r2, %r2}, {%r2, %r2, %r2, %r2, %r2, %r2, %r2, %r2}, {%r28743, %r28744, %r28745, %r28746};
	bar.warp.sync 	-1;
	wmma.mma.sync.aligned.row.col.m16n16k16.f16.f16 {%r28751, %r28752, %r28753, %r28754}, {%r2, %r2, %r2, %r2, %r2, %r2, %r2, %r2}, {%r2, %r2, %r2, %r2, %r2, %r2, %r2, %r2}, {%r28747, %r28748, %r28749, %r28750};
	bar.warp.sync 	-1;
	wmma.mma.sync.aligned.row.col.m16n16k16.f16.f16 {%r28755, %r28756, %r28757, %r28758}, {%r2, %r2, %r2, %r2, %r2, %r2, %r2, %r2}, {%r2, %r2, %r2, %r2, %r2, %r2, %r2, %r2}, {%r28751, %r28752, %r28753, %r28754};
	bar.warp.sync 	-1;
	wmma.mma.sync.aligned.row.col.m16n16k16.f16.f16 {%r28759, %r28760, %r28761, %r28762}, {%r2, %r2, %r2, %r2, %r2, %r2, %r2, %r2}, {%r2, %r2, %r2, %r2, %r2, %r2, %r2, %r2}, {%r28755, %r28756, %r28757, %r28758};
	bar.warp.sync 	-1;
	wmma.mma.sync.aligned.row.col.m16n16k16.f16.f16 {%r28763, %r28764, %r28765, %r28766}, {%r2, %r2, %r2, %r2, %r2, %r2, %r2, %r2}, {%r2, %r2, %r2, %r2, %r2, %r2, %r2, %r2}, {%r28759, %r28760, %r28761, %r28762};
	bar.warp.sync 	-1;
	wmma.mma.sync.aligned.row.col.m16n16k16.f16.f16 {%r28767, %r28768, %r28769, %r28770}, {%r2, %r2, %r2, %r2, %r2, %r2, %r2, %r2}, {%r2, %r2, %r2, %r2, %r2, %r2, %r2, %r2}, {%r28763, %r28764, %r28765, %r28766};
	bar.warp.sync 	-1;
	wmma.mma.sync.aligned.row.col.m16n16k16.f16.f16 {%r28771, %r28772, %r28773, %r28774}, {%r2, %r2, %r2, %r2, %r2, %r2, %r2, %r2}, {%r2, %r2, %r2, %r2, %r2, %r2, %r2, %r2}, {%r28767, %r28768, %r28769, %r28770};
	bar.warp.sync 	-1;
	wmma.mma.sync.aligned.row.col.m16n16k16.f16.f16 {%r28775, %r28776, %r28777, %r28778}, {%r2, %r2, %r2, %r2, %r2, %r2, %r2, %r2}, {%r2, %r2, %r2, %r2, %r2, %r2, %r2, %r2}, {%r28771, %r28772, %r28773, %r28774};
	bar.warp.sync 	-1;
	wmma.mma.sync.aligned.row.col.m16n16k16.f16.f16 {%r28779, %r28780, %r28781, %r28782}, {%r2, %r2, %r2, %r2, %r2, %r2, %r2, %r2}, {%r2, %r2, %r2, %r2, %r2, %r2, %r2, %r2}, {%r28775, %r28776, %r28777, %r28778};
	bar.warp.sync 	-1;
	wmma.mma.sync.aligned.row.col.m16n16k16.f16.f16 {%r28783, %r28784, %r28785, %r28786}, {%r2, %r2, %r2, %r2, %r2, %r2, %r2, %r2}, {%r2, %r2, %r2, %r2, %r2, %r2, %r2, %r2}, {%r28779, %r28780, %r28781, %r28782};
	bar.warp.sync 	-1;
	wmma.mma.sync.aligned.row.col.m16n16k16.f16.f16 {%r28787, %r28788, %r28789, %r28790}, {%r2, %r2, %r2, %r2, %r2, %r2, %r2, %r2}, {%r2, %r2, %r2, %r2, %r2, %r2, %r2, %r2}, {%r28783, %r28784, %r28785, %r28786};
	bar.warp.sync 	-1;
	wmma.mma.sync.aligned.row.col.m16n16k16.f16.f16 {%r28791, %r28792, %r28793, %r28794}, {%r2, %r2, %r2, %r2, %r2, %r2, %r2, %r2}, {%r2, %r2, %r2, %r2, %r2, %r2, %r2, %r2}, {%r28787, %r28788, %r28789, %r28790};
	bar.warp.sync 	-1;
	wmma.mma.sync.aligned.row.col.m16n16k16.f16.f16 {%r28795, %r28796, %r28797, %r28798}, {%r2, %r2, %r2, %r2, %r2, %r2, %r2, %r2}, {%r2, %r2, %r2, %r2, %r2, %r2, %r2, %r2}, {%r28791, %r28792, %r28793, %r28794};
	bar.warp.sync 	-1;
	wmma.mma.sync.aligned.row.col.m16n16k16.f16.f16 {%r28799, %r28800, %r28801, %r28802}, {%r2, %r2, %r2, %r2, %r2, %r2, %r2, %r2}, {%r2, %r2, %r2, %r2, %r2, %r2, %r2, %r2}, {%r28795, %r28796, %r28797, %r28798};
	bar.warp.sync 	-1;
	wmma.mma.sync.aligned.row.col.m16n16k16.f16.f16 {%r28803, %r28804, %r28805, %r28806}, {%r2, %r2, %r2, %r2, %r2, %r2, %r2, %r2}, {%r2, %r2, %r2, %r2, %r2, %r2, %r2, %r2}, {%r28799, %r28800, %r28801, %r28802};
	bar.warp.sync 	-1;
	wmma.mma.sync.aligned.row.col.m16n16k16.f16.f16 {%r28807, %r28808, %r28809, %r28810}, {%r2, %r2, %r2, %r2, %r2, %r2, %r2, %r2}, {%r2, %r2, %r2, %r2, %r2, %r2, %r2, %r2}, {%r28803, %r28804, %r28805, %r28806};
	bar.warp.sync 	-1;
	wmma.mma.sync.aligned.row.col.m16n16k16.f16.f16 {%r28811, %r28812, %r28813, %r28814}, {%r2, %r2, %r2, %r2, %r2, %r2, %r2, %r2}, {%r2, %r2, %r2, %r2, %r2, %r2, %r2, %r2}, {%r28807, %r28808, %r28809, %r28810};
	bar.warp.sync 	-1;
	wmma.mma.sync.aligned.row.col.m16n16k16.f16.f16 {%r28815, %r28816, %r28817, %r28818}, {%r2, %r2, %r2, %r2, %r2, %r2, %r2, %r2}, {%r2, %r2, %r2, %r2, %r2, %r2, %r2, %r2}, {%r28811, %r28812, %r28813, %r28814};
	bar.warp.sync 	-1;
	wmma.mma.sync.aligned.row.col.m16n16k16.f16.f16 {%r28819, %r28820, %r28821, %r28822}, {%r2, %r2, %r2, %r2, %r2, %r2, %r2, %r2}, {%r2, %r2, %r2, %r2, %r2, %r2, %r2, %r2}, {%r28815, %r28816, %r28817, %r28818};
	bar.warp.sync 	-1;
	wmma.mma.sync.aligned.row.col.m16n16k16.f16.f16 {%r28823, %r28824, %r28825, %r28826}, {%r2, %r2, %r2, %r2, %r2, %r2, %r2, %r2}, {%r2, %r2, %r2, %r2, %r2, %r2, %r2, %r2}, {%r28819, %r28820, %r28821, %r28822};
	bar.warp.sync 	-1;
	wmma.mma.sync.aligned.row.col.m16n16k16.f16.f16 {%r28827, %r28828, %r28829, %r28830}, {%r2, %r2, %r2, %r2, %r2, %r2, %r2, %r2}, {%r2, %r2, %r2, %r2, %r2, %r2, %r2, %r2}, {%r28823, %r28824, %r28825, %r28826};
	bar.warp.sync 	-1;
	wmma.mma.sync.aligned.row.col.m16n16k16.f16.f16 {%r28831, %r28832, %r28833, %r28834}, {%r2, %r2, %r2, %r2, %r2, %r2, %r2, %r2}, {%r2, %r2, %r2, %r2, %r2, %r2, %r2, %r2}, {%r28827, %r28828, %r28829, %r28830};
	bar.warp.sync 	-1;
	wmma.mma.sync.aligned.row.col.m16n16k16.f16.f16 {%r28835, %r28836, %r28837, %r28838}, {%r2, %r2, %r2, %r2, %r2, %r2, %r2, %r2}, {%r2, %r2, %r2, %r2, %r2, %r2, %r2, %r2}, {%r28831, %r28832, %r28833, %r28834};
	bar.warp.sync 	-1;
	wmma.mma.sync.aligned.row.col.m16n16k16.f16.f16 {%r28839, %r28840, %r28841, %r28842}, {%r2, %r2, %r2, %r2, %r2, %r2, %r2, %r2}, {%r2, %r2, %r2, %r2, %r2, %r2, %r2, %r2}, {%r28835, %r28836, %r28837, %r28838};
	bar.warp.sync 	-1;
	wmma.mma.sync.aligned.row.col.m16n16k16.f16.f16 {%r28843, %r28844, %r28845, %r28846}, {%r2, %r2, %r2, %r2, %r2, %r2, %r2, %r2}, {%r2, %r2, %r2, %r2, %r2, %r2, %r2, %r2}, {%r28839, %r28840, %r28841, %r28842};
	bar.warp.sync 	-1;
	wmma.mma.sync.aligned.row.col.m16n16k16.f16.f16 {%r28847, %r28848, %r28849, %r28850}, {%r2, %r2, %r2, %r2, %r2, %r2, %r2, %r2}, {%r2, %r2, %r2, %r2, %r2, %r2, %r2, %r2}, {%r28843, %r28844, %r28845, %r28846};
	bar.warp.sync 	-1;
	wmma.mma.sync.aligned.row.col.m16n16k16.f16.f16 {%r28851, %r28852, %r28853, %r28854}, {%r2, %r2, %r2, %r2, %r2, %r2, %r2, %r2}, {%r2, %r2, %r2, %r2, %r2, %r2, %r2, %r2}, {%r28847, %r28848, %r28849, %r28850};
	bar.warp.sync 	-1;
	wmma.mma.sync.aligned.row.col.m16n16k16.f16.f16 {%r28855, %r28856, %r28857, %r28858}, {%r2, %r2, %r2, %r2, %r2, %r2, %r2, %r2}, {%r2, %r2, %r2, %r2, %r2, %r2, %r2, %r2}, {%r28851, %r28852, %r28853, %r28854};
	bar.warp.sync 	-1;
	wmma.mma.sync.aligned.row.col.m16n16k16.f16.f16 {%r28859, %r28860, %r28861, %r28862}, {%r2, %r2, %r2, %r2, %r2, %r2, %r2, %r2}, {%r2, %r2, %r2, %r2, %r2, %r2, %r2, %r2}, {%r28855, %r28856, %r28857, %r28858};
	bar.warp.sync 	-1;
	wmma.mma.sync.aligned.row.col.m16n16k16.f16.f16 {%r28863, %r28864, %r28865, %r28866}, {%r2, %r2, %r2, %r2, %r2, %r2, %r2, %r2}, {%r2, %r2, %r2, %r2, %r2, %r2, %r2, %r2}, {%r28859, %r28860, %r28861, %r28862};
	bar.warp.sync 	-1;
	wmma.mma.sync.aligned.row.col.m16n16k16.f16.f16 {%r28867, %r28868, %r28869, %r28870}, {%r2, %r2, %r2, %r2, %r2, %r2, %r2, %r2}, {%r2, %r2, %r2, %r2, %r2, %r2, %r2, %r2}, {%r28863, %r28864, %r28865, %r28866};
	bar.warp.sync 	-1;
	wmma.mma.sync.aligned.row.col.m16n16k16.f16.f16 {%r28871, %r28872, %r28873, %r28874}, {%r2, %r2, %r2, %r2, %r2, %r2, %r2, %r2}, {%r2, %r2, %r2, %r2, %r2, %r2, %r2, %r2}, {%r28867, %r28868, %r28869, %r28870};
	bar.warp.sync 	-1;
	wmma.mma.sync.aligned.row.col.m16n16k16.f16.f16 {%r28875, %r28876, %r28877, %r28878}, {%r2, %r2, %r2, %r2, %r2, %r2, %r2, %r2}, {%r2, %r2, %r2, %r2, %r2, %r2, %r2, %r2}, {%r28871, %r28872, %r28873, %r28874};
	bar.warp.sync 	-1;
	wmma.mma.sync.aligned.row.col.m16n16k16.f16.f16 {%r28879, %r28880, %r28881, %r28882}, {%r2, %r2, %r2, %r2, %r2, %r2, %r2, %r2}, {%r2, %r2, %r2, %r2, %r2, %r2, %r2, %r2}, {%r28875, %r28876, %r28877, %r28878};
	bar.warp.sync 	-1;
	wmma.mma.sync.aligned.row.col.m16n16k16.f16.f16 {%r28883, %r28884, %r28885, %r28886}, {%r2, %r2, %r2, %r2, %r2, %r2, %r2, %r2}, {%r2, %r2, %r2, %r2, %r2, %r2, %r2, %r2}, {%r28879, %r28880, %r28881, %r28882};
	bar.warp.sync 	-1;
	wmma.mma.sync.aligned.row.col.m16n16k16.f16.f16 {%r28887, %r28888, %r28889, %r28890}, {%r2, %r2, %r2, %r2, %r2, %r2, %r2, %r2}, {%r2, %r2, %r2, %r2, %r2, %r2, %r2, %r2}, {%r28883, %r28884, %r28885, %r28886};
	bar.warp.sync 	-1;
	wmma.mma.sync.aligned.row.col.m16n16k16.f16.f16 {%r28891, %r28892, %r28893, %r28894}, {%r2, %r2, %r2, %r2, %r2, %r2, %r2, %r2}, {%r2, %r2, %r2, %r2, %r2, %r2, %r2, %r2}, {%r28887, %r28888, %r28889, %r28890};
	bar.warp.sync 	-1;
	wmma.mma.sync.aligned.row.col.m16n16k16.f16.f16 {%r28895, %r28896, %r28897, %r28898}, {%r2, %r2, %r2, %r2, %r2, %r2, %r2, %r2}, {%r2, %r2, %r2, %r2, %r2, %r2, %r2, %r2}, {%r28891, %r28892, %r28893, %r28894};
	bar.warp.sync 	-1;
	wmma.mma.sync.aligned.row.col.m16n16k16.f16.f16 {%r28899, %r28900, %r28901, %r28902}, {%r2, %r2, %r2, %r2, %r2, %r2, %r2, %r2}, {%r2, %r2, %r2, %r2, %r2, %r2, %r2, %r2}, {%r28895, %r28896, %r28897, %r28898};
	bar.warp.sync 	-1;
	wmma.mma.sync.aligned.row.col.m16n16k16.f16.f16 {%r28903, %r28904, %r28905, %r28906}, {%r2, %r2, %r2, %r2, %r2, %r2, %r2, %r2}, {%r2, %r2, %r2, %r2, %r2, %r2, %r2, %r2}, {%r28899, %r28900, %r28901, %r28902};
	bar.warp.sync 	-1;
	wmma.mma.sync.aligned.row.col.m16n16k16.f16.f16 {%r28907, %r28908, %r28909, %r28910}, {%r2, %r2, %r2, %r2, %r2, %r2, %r2, %r2}, {%r2, %r2, %r2, %r2, %r2, %r2, %r2, %r2}, {%r28903, %r28904, %r28905, %r28906};
	bar.warp.sync 	-1;
	wmma.mma.sync.aligned.row.col.m16n16k16.f16.f16 {%r28911, %r28912, %r28913, %r28914}, {%r2, %r2, %r2, %r2, %r2, %r2, %r2, %r2}, {%r2, %r2, %r2, %r2, %r2, %r2, %r2, %r2}, {%r28907, %r28908, %r28909, %r28910};
	bar.warp.sync 	-1;
	wmma.mma.sync.aligned.row.col.m16n16k16.f16.f16 {%r28915, %r28916, %r28917, %r28918}, {%r2, %r2, %r2, %r2, %r2, %r2, %r2, %r2}, {%r2, %r2, %r2, %r2, %r2, %r2, %r2, %r2}, {%r28911, %r28912, %r28913, %r28914};
	bar.warp.sync 	-1;
	wmma.mma.sync.aligned.row.col.m16n16k16.f16.f16 {%r28919, %r28920, %r28921, %r28922}, {%r2, %r2, %r2, %r2, %r2, %r2, %r2, %r2}, {%r2, %r2, %r2, %r2, %r2, %r2, %r2, %r2}, {%r28915, %r28916, %r28917, %r28918};
	bar.warp.sync 	-1;
	wmma.mma.sync.aligned.row.col.m16n16k16.f16.f16 {%r28923, %r28924, %r28925, %r28926}, {%r2, %r2, %r2, %r2, %r2, %r2, %r2, %r2}, {%r2, %r2, %r2, %r2, %r2, %r2, %r2, %r2}, {%r28919, %r28920, %r28921, %r28922};
	bar.warp.sync 	-1;
	wmma.mma.sync.aligned.row.col.m16n16k16.f16.f16 {%r28927, %r28928, %r28929, %r28930}, {%r2, %r2, %r2, %r2, %r2, %r2, %r2, %r2}, {%r2, %r2, %r2, %r2, %r2, %r2, %r2, %r2}, {%r28923, %r28924, %r28925, %r28926};
	bar.warp.sync 	-1;
	wmma.mma.sync.aligned.row.col.m16n16k16.f16.f16 {%r28931, %r28932, %r28933, %r28934}, {%r2, %r2, %r2, %r2, %r2, %r2, %r2, %r2}, {%r2, %r2, %r2, %r2, %r2, %r2, %r2, %r2}, {%r28927, %r28928, %r28929, %r28930};
	bar.warp.sync 	-1;
	wmma.mma.sync.aligned.row.col.m16n16k16.f16.f16 {%r28935, %r28936, %r28937, %r28938}, {%r2, %r2, %r2, %r2, %r2, %r2, %r2, %r2}, {%r2, %r2, %r2, %r2, %r2, %r2, %r2, %r2}, {%r28931, %r28932, %r28933, %r28934};
	bar.warp.sync 	-1;
	wmma.mma.sync.aligned.row.col.m16n16k16.f16.f16 {%r28939, %r28940, %r28941, %r28942}, {%r2, %r2, %r2, %r2, %r2, %r2, %r2, %r2}, {%r2, %r2, %r2, %r2, %r2, %r2, %r2, %r2}, {%r28935, %r28936, %r28937, %r28938};
	bar.warp.sync 	-1;
	wmma.mma.sync.aligned.row.col.m16n16k16.f16.f16 {%r28943, %r28944, %r28945, %r28946}, {%r2, %r2, %r2, %r2, %r2, %r2, %r2, %r2}, {%r2, %r2, %r2, %r2, %r2, %r2, %r2, %r2}, {%r28939, %r28940, %r28941, %r28942};
	bar.warp.sync 	-1;
	wmma.mma.sync.aligned.row.col.m16n16k16.f16.f16 {%r28947, %r28948, %r28949, %r28950}, {%r2, %r2, %r2, %r2, %r2, %r2, %r2, %r2}, {%r2, %r2, %r2, %r2, %r2, %r2, %r2, %r2}, {%r28943, %r28944, %r28945, %r28946};
	bar.warp.sync 	-1;
	wmma.mma.sync.aligned.row.col.m16n16k16.f16.f16 {%r28951, %r28952, %r28953, %r28954}, {%r2, %r2, %r2, %r2, %r2, %r2, %r2, %r2}, {%r2, %r2, %r2, %r2, %r2, %r2, %r2, %r2}, {%r28947, %r28948, %r28949, %r28950};
	bar.warp.sync 	-1;
	wmma.mma.sync.aligned.row.col.m16n16k16.f16.f16 {%r28955, %r28956, %r28957, %r28958}, {%r2, %r2, %r2, %r2, %r2, %r2, %r2, %r2}, {%r2, %r2, %r2, %r2, %r2, %r2, %r2, %r2}, {%r28951, %r28952, %r28953, %r28954};
	bar.warp.sync 	-1;
	wmma.mma.sync.aligned.row.col.m16n16k16.f16.f16 {%r28959, %r28960, %r28961, %r28962}, {%r2, %r2, %r2, %r2, %r2, %r2, %r2, %r2}, {%r2, %r2, %r2, %r2, %r2, %r2, %r2, %r2}, {%r28955, %r28956, %r28957, %r28958};
	bar.warp.sync 	-1;
	wmma.mma.sync.aligned.row.col.m16n16k16.f16.f16 {%r28963, %r28964, %r28965, %r28966}, {%r2, %r2, %r2, %r2, %r2, %r2, %r2, %r2}, {%r2, %r2, %r2, %r2, %r2, %r2, %r2, %r2}, {%r28959, %r28960, %r28961, %r28962};
	bar.warp.sync 	-1;
	wmma.mma.sync.aligned.row.col.m16n16k16.f16.f16 {%r28967, %r28968, %r28969, %r28970}, {%r2, %r2, %r2, %r2, %r2, %r2, %r2, %r2}, {%r2, %r2, %r2, %r2, %r2, %r2, %r2, %r2}, {%r28963, %r28964, %r28965, %r28966};
	bar.warp.sync 	-1;
	wmma.mma.sync.aligned.row.col.m16n16k16.f16.f16 {%r28971, %r28972, %r28973, %r28974}, {%r2, %r2, %r2, %r2, %r2, %r2, %r2, %r2}, {%r2, %r2, %r2, %r2, %r2, %r2, %r2, %r2}, {%r28967, %r28968, %r28969, %r28970};
	bar.warp.sync 	-1;
	wmma.mma.sync.aligned.row.col.m16n16k16.f16.f16 {%r28975, %r28976, %r28977, %r28978}, {%r2, %r2, %r2, %r2, %r2, %r2, %r2, %r2}, {%r2, %r2, %r2, %r2, %r2, %r2, %r2, %r2}, {%r28971, %r28972, %r28973, %r28974};
	bar.warp.sync 	-1;
	wmma.mma.sync.aligned.row.col.m16n16k16.f16.f16 {%r28979, %r28980, %r28981, %r28982}, {%r2, %r2, %r2, %r2, %r2, %r2, %r2, %r2}, {%r2, %r2, %r2, %r2, %r2, %r2, %r2, %r2}, {%r28975, %r28976, %r28977, %r28978};
	bar.warp.sync 	-1;
	wmma.mma.sync.aligned.row.col.m16n16k16.f16.f16 {%r28983, %r28984, %r28985, %r28986}, {%r2, %r2, %r2, %r2, %r2, %r2, %r2, %r2}, {%r2, %r2, %r2, %r2, %r2, %r2, %r2, %r2}, {%r28979, %r28980, %r28981, %r28982};
	bar.warp.sync 	-1;
	wmma.mma.sync.aligned.row.col.m16n16k16.f16.f16 {%r28987, %r28988, %r28989, %r28990}, {%r2, %r2, %r2, %r2, %r2, %r2, %r2, %r2}, {%r2, %r2, %r2, %r2, %r2, %r2, %r2, %r2}, {%r28983, %r28984, %r28985, %r28986};
	bar.warp.sync 	-1;
	wmma.mma.sync.aligned.row.col.m16n16k16.f16.f16 {%r28991, %r28992, %r28993, %r28994}, {%r2, %r2, %r2, %r2, %r2, %r2, %r2, %r2}, {%r2, %r2, %r2, %r2, %r2, %r2, %r2, %r2}, {%r28987, %r28988, %r28989, %r28990};
	bar.warp.sync 	-1;
	wmma.mma.sync.aligned.row.col.m16n16k16.f16.f16 {%r28995, %r28996, %r28997, %r28998}, {%r2, %r2, %r2, %r2, %r2, %r2, %r2, %r2}, {%r2, %r2, %r2, %r2, %r2, %r2, %r2, %r2}, {%r28991, %r28992, %r28993, %r28994};
	bar.warp.sync 	-1;
	wmma.mma.sync.aligned.row.col.m16n16k16.f16.f16 {%r28999, %r29000, %r29001, %r29002}, {%r2, %r2, %r2, %r2, %r2, %r2, %r2, %r2}, {%r2, %r2, %r2, %r2, %r2, %r2, %r2, %r2}, {%r28995, %r28996, %r28997, %r28998};
	bar.warp.sync 	-1;
	wmma.mma.sync.aligned.row.col.m16n16k16.f16.f16 {%r29003, %r29004, %r29005, %r29006}, {%r2, %r2, %r2, %r2, %r2, %r2, %r2, %r2}, {%r2, %r2, %r2, %r2, %r2, %r2, %r2, %r2}, {%r28999, %r29000, %r29001, %r29002};
	bar.warp.sync 	-1;
	wmma.mma.sync.aligned.row.col.m16n16k16.f16.f16 {%r29007, %r29008, %r29009, %r29010}, {%r2, %r2, %r2, %r2, %r2, %r2, %r2, %r2}, {%r2, %r2, %r2, %r2, %r2, %r2, %r2, %r2}, {%r29003, %r29004, %r29005, %r29006};
	bar.warp.sync 	-1;
	wmma.mma.sync.aligned.row.col.m16n16k16.f16.f16 {%r29011, %r29012, %r29013, %r29014}, {%r2, %r2, %r2, %r2, %r2, %r2, %r2, %r2}, {%r2, %r2, %r2, %r2, %r2, %r2, %r2, %r2}, {%r29007, %r29008, %r29009, %r29010};
	bar.warp.sync 	-1;
	wmma.mma.sync.aligned.row.col.m16n16k16.f16.f16 {%r29015, %r29016, %r29017, %r29018}, {%r2, %r2, %r2, %r2, %r2, %r2, %r2, %r2}, {%r2, %r2, %r2, %r2, %r2, %r2, %r2, %r2}, {%r29011, %r29012, %r29013, %r29014};
	bar.warp.sync 	-1;
	wmma.mma.sync.aligned.row.col.m16n16k16.f16.f16 {%r29019, %r29020, %r29021, %r29022}, {%r2, %r2, %r2, %r2, %r2, %r2, %r2, %r2}, {%r2, %r2, %r2, %r2, %r2, %r2, %r2, %r2}, {%r29015, %r29016, %r29017, %r29018};
	bar.warp.sync 	-1;
	wmma.mma.sync.aligned.row.col.m16n16k16.f16.f16 {%r29023, %r29024, %r29025, %r29026}, {%r2, %r2, %r2, %r2, %r2, %r2, %r2, %r2}, {%r2, %r2, %r2, %r2, %r2, %r2, %r2, %r2}, {%r29019, %r29020, %r29021, %r29022};
	bar.warp.sync 	-1;
	wmma.mma.sync.aligned.row.col.m16n16k16.f16.f16 {%r29027, %r29028, %r29029, %r29030}, {%r2, %r2, %r2, %r2, %r2, %r2, %r2, %r2}, {%r2, %r2, %r2, %r2, %r2, %r2, %r2, %r2}, {%r29023, %r29024, %r29025, %r29026};
	bar.warp.sync 	-1;
	wmma.mma.sync.aligned.row.col.m16n16k16.f16.f16 {%r29031, %r29032, %r29033, %r29034}, {%r2, %r2, %r2, %r2, %r2, %r2, %r2, %r2}, {%r2, %r2, %r2, %r2, %r2, %r2, %r2, %r2}, {%r29027, %r29028, %r29029, %r29030};
	bar.warp.sync 	-1;
	wmma.mma.sync.aligned.row.col.m16n16k16.f16.f16 {%r29035, %r29036, %r29037, %r29038}, {%r2, %r2, %r2, %r2, %r2, %r2, %r2, %r2}, {%r2, %r2, %r2, %r2, %r2, %r2, %r2, %r2}, {%r29031, %r29032, %r29033, %r29034};
	bar.warp.sync 	-1;
	wmma.mma.sync.aligned.row.col.m16n16k16.f16.f16 {%r29039, %r29040, %r29041, %r29042}, {%r2, %r2, %r2, %r2, %r2, %r2, %r2, %r2}, {%r2, %r2, %r2, %r2, %r2, %r2, %r2, %r2}, {%r29035, %r29036, %r29037, %r29038};
	bar.warp.sync 	-1;
	wmma.mma.sync.aligned.row.col.m16n16k16.f16.f16 {%r29043, %r29044, %r29045, %r29046}, {%r2, %r2, %r2, %r2, %r2, %r2, %r2, %r2}, {%r2, %r2, %r2, %r2, %r2, %r2, %r2, %r2}, {%r29039, %r29040, %r29041, %r29042};
	bar.warp.sync 	-1;
	wmma.mma.sync.aligned.row.col.m16n16k16.f16.f16 {%r29047, %r29048, %r29049, %r29050}, {%r2, %r2, %r2, %r2, %r2, %r2, %r2, %r2}, {%r2, %r2, %r2, %r2, %r2, %r2, %r2, %r2}, {%r29043, %r29044, %r29045, %r29046};
	bar.warp.sync 	-1;
	wmma.mma.sync.aligned.row.col.m16n16k16.f16.f16 {%r29051, %r29052, %r29053, %r29054}, {%r2, %r2, %r2, %r2, %r2, %r2, %r2, %r2}, {%r2, %r2, %r2, %r2, %r2, %r2, %r2, %r2}, {%r29047, %r29048, %r29049, %r29050};
	bar.warp.sync 	-1;
	wmma.mma.sync.aligned.row.col.m16n16k16.f16.f16 {%r29055, %r29056, %r29057, %r29058}, {%r2, %r2, %r2, %r2, %r2, %r2, %r2, %r2}, {%r2, %r2, %r2, %r2, %r2, %r2, %r2, %r2}, {%r29051, %r29052, %r29053, %r29054};
	bar.warp.sync 	-1;
	wmma.mma.sync.aligned.row.col.m16n16k16.f16.f16 {%r29059, %r29060, %r29061, %r29062}, {%r2, %r2, %r2, %r2, %r2, %r2, %r2, %r2}, {%r2, %r2, %r2, %r2, %r2, %r2, %r2, %r2}, {%r29055, %r29056, %r29057, %r29058};
	bar.warp.sync 	-1;
	wmma.mma.sync.aligned.row.col.m16n16k16.f16.f16 {%r29063, %r29064, %r29065, %r29066}, {%r2, %r2, %r2, %r2, %r2, %r2, %r2, %r2}, {%r2, %r2, %r2, %r2, %r2, %r2, %r2, %r2}, {%r29059, %r29060, %r29061, %r29062};
	bar.warp.sync 	-1;
	wmma.mma.sync.aligned.row.col.m16n16k16.f16.f16 {%r29067, %r29068, %r29069, %r29070}, {%r2, %r2, %r2, %r2, %r2, %r2, %r2, %r2}, {%r2, %r2, %r2, %r2, %r2, %r2, %r2, %r2}, {%r29063, %r29064, %r29065, %r29066};
	bar.warp.sync 	-1;
	wmma.mma.sync.aligned.row.col.m16n16k16.f16.f16 {%r29071, %r29072, %r29073, %r29074}, {%r2, %r2, %r2, %r2, %r2, %r2, %r2, %r2}, {%r2, %r2, %r2, %r2, %r2, %r2, %r2, %r2}, {%r29067, %r29068, %r29069, %r29070};
	bar.warp.sync 	-1;
	wmma.mma.sync.aligned.row.col.m16n16k16.f16.f16 {%r29075, %r29076, %r29077, %r29078}, {%r2, %r2, %r2, %r2, %r2, %r2, %r2, %r2}, {%r2, %r2, %r2, %r2, %r2, %r2, %r2, %r2}, {%r29071, %r29072, %r29073, %r29074};
	bar.warp.sync 	-1;
	wmma.mma.sync.aligned.row.col.m16n16k16.f16.f16 {%r29079, %r29080, %r29081, %r29082}, {%r2, %r2, %r2, %r2, %r2, %r2, %r2, %r2}, {%r2, %r2, %r2, %r2, %r2, %r2, %r2, %r2}, {%r29075, %r29076, %r29077, %r29078};
	bar.warp.sync 	-1;
	wmma.mma.sync.aligned.row.col.m16n16k16.f16.f16 {%r29083, %r29084, %r29085, %r29086}, {%r2, %r2, %r2, %r2, %r2, %r2, %r2, %r2}, {%r2, %r2, %r2, %r2, %r2, %r2, %r2, %r2}, {%r29079, %r29080, %r29081, %r29082};
	bar.warp.sync 	-1;
	wmma.mma.sync.aligned.row.col.m16n16k16.f16.f16 {%r29087, %r29088, %r29089, %r29090}, {%r2, %r2, %r2, %r2, %r2, %r2, %r2, %r2}, {%r2, %r2, %r2, %r2, %r2, %r2, %r2, %r2}, {%r29083, %r29084, %r29085, %r29086};
	bar.warp.sync 	-1;
	wmma.mma.sync.aligned.row.col.m16n16k16.f16.f16 {%r29091, %r29092, %r29093, %r29094}, {%r2, %r2, %r2, %r2, %r2, %r2, %r2, %r2}, {%r2, %r2, %r2, %r2, %r2, %r2, %r2, %r2}, {%r29087, %r29088, %r29089, %r29090};
	bar.warp.sync 	-1;
	wmma.mma.sync.aligned.row.col.m16n16k16.f16.f16 {%r29095, %r29096, %r29097, %r29098}, {%r2, %r2, %r2, %r2, %r2, %r2, %r2, %r2}, {%r2, %r2, %r2, %r2, %r2, %r2, %r2, %r2}, {%r29091, %r29092, %r29093, %r29094};
	bar.warp.sync 	-1;
	wmma.mma.sync.aligned.row.col.m16n16k16.f16.f16 {%r29099, %r29100, %r29101, %r29102}, {%r2, %r2, %r2, %r2, %r2, %r2, %r2, %r2}, {%r2, %r2, %r2, %r2, %r2, %r2, %r2, %r2}, {%r29095, %r29096, %r29097, %r29098};
	bar.warp.sync 	-1;
	wmma.mma.sync.aligned.row.col.m16n16k16.f16.f16 {%r29103, %r29104, %r29105, %r29106}, {%r2, %r2, %r2, %r2, %r2, %r2, %r2, %r2}, {%r2, %r2, %r2, %r2, %r2, %r2, %r2, %r2}, {%r29099, %r29100, %r29101, %r29102};
	bar.warp.sync 	-1;
	wmma.mma.sync.aligned.row.col.m16n16k16.f16.f16 {%r29107, %r29108, %r29109, %r29110}, {%r2, %r2, %r2, %r2, %r2, %r2, %r2, %r2}, {%r2, %r2, %r2, %r2, %r2, %r2, %r2, %r2}, {%r29103, %r29104, %r29105, %r29106};
	bar.warp.sync 	-1;
	wmma.mma.sync.aligned.row.col.m16n16k16.f16.f16 {%r29111, %r29112, %r29113, %r29114}, {%r2, %r2, %r2, %r2, %r2, %r2, %r2, %r2}, {%r2, %r2, %r2, %r2, %r2, %r2, %r2, %r2}, {%r29107, %r29108, %r29109, %r29110};
	bar.warp.sync 	-1;
	wmma.mma.sync.aligned.row.col.m16n16k16.f16.f16 {%r29115, %r29116, %r29117, %r29118}, {%r2, %r2, %r2, %r2, %r2, %r2, %r2, %r2}, {%r2, %r2, %r2, %r2, %r2, %r2, %r2, %r2}, {%r29111, %r29112, %r29113, %r29114};
	bar.warp.sync 	-1;
	wmma.mma.sync.aligned.row.col.m16n16k16.f16.f16 {%r29119, %r29120, %r29121, %r29122}, {%r2, %r2, %r2, %r2, %r2, %r2, %r2, %r2}, {%r2, %r2, %r2, %r2, %r2, %r2, %r2, %r2}, {%r29115, %r29116, %r29117, %r29118};
	bar.warp.sync 	-1;
	wmma.mma.sync.aligned.row.col.m16n16k16.f16.f16 {%r29123, %r29124, %r29125, %r29126}, {%r2, %r2, %r2, %r2, %r2, %r2, %r2, %r2}, {%r2, %r2, %r2, %r2, %r2, %r2, %r2, %r2}, {%r29119, %r29120, %r29121, %r29122};
	bar.warp.sync 	-1;
	wmma.mma.sync.aligned.row.col.m16n16k16.f16.f16 {%r29127, %r29128, %r29129, %r29130}, {%r2, %r2, %r2, %r2, %r2, %r2, %r2, %r2}, {%r2, %r2, %r2, %r2, %r2, %r2, %r2, %r2}, {%r29123, %r29124, %r29125, %r29126};
	bar.warp.sync 	-1;
	wmma.mma.sync.aligned.row.col.m16n16k16.f16.f16 {%r29131, %r29132, %r29133, %r29134}, {%r2, %r2, %r2, %r2, %r2, %r2, %r2, %r2}, {%r2, %r2, %r2, %r2, %r2, %r2, %r2, %r2}, {%r29127, %r29128, %r29129, %r29130};
	bar.warp.sync 	-1;
	wmma.mma.sync.aligned.row.col.m16n16k16.f16.f16 {%r29135, %r29136, %r29137, %r29138}, {%r2, %r2, %r2, %r2, %r2, %r2, %r2, %r2}, {%r2, %r2, %r2, %r2, %r2, %r2, %r2, %r2}, {%r29131, %r29132, %r29133, %r29134};
	bar.warp.sync 	-1;
	wmma.mma.sync.aligned.row.col.m16n16k16.f16.f16 {%r29139, %r29140, %r29141, %r29142}, {%r2, %r2, %r2, %r2, %r2, %r2, %r2, %r2}, {%r2, %r2, %r2, %r2, %r2, %r2, %r2, %r2}, {%r29135, %r29136, %r29137, %r29138};
	bar.warp.sync 	-1;
	wmma.mma.sync.aligned.row.col.m16n16k16.f16.f16 {%r29143, %r29144, %r29145, %r29146}, {%r2, %r2, %r2, %r2, %r2, %r2, %r2, %r2}, {%r2, %r2, %r2, %r2, %r2, %r2, %r2, %r2}, {%r29139, %r29140, %r29141, %r29142};
	bar.warp.sync 	-1;
	wmma.mma.sync.aligned.row.col.m16n16k16.f16.f16 {%r29147, %r29148, %r29149, %r29150}, {%r2, %r2, %r2, %r2, %r2, %r2, %r2, %r2}, {%r2, %r2, %r2, %r2, %r2, %r2, %r2, %r2}, {%r29143, %r29144, %r29145, %r29146};
	bar.warp.sync 	-1;
	wmma.mma.sync.aligned.row.col.m16n16k16.f16.f16 {%r29151, %r29152, %r29153, %r29154}, {%r2, %r2, %r2, %r2, %r2, %r2, %r2, %r2}, {%r2, %r2, %r2, %r2, %r2, %r2, %r2, %r2}, {%r29147, %r29148, %r29149, %r29150};
	bar.warp.sync 	-1;
	wmma.mma.sync.aligned.row.col.m16n16k16.f16.f16 {%r29155, %r29156, %r29157, %r29158}, {%r2, %r2, %r2, %r2, %r2, %r2, %r2, %r2}, {%r2, %r2, %r2, %r2, %r2, %r2, %r2, %r2}, {%r29151, %r29152, %r29153, %r29154};
	bar.warp.sync 	-1;
	wmma.mma.sync.aligned.row.col.m16n16k16.f16.f16 {%r29159, %r29160, %r29161, %r29162}, {%r2, %r2, %r2, %r2, %r2, %r2, %r2, %r2}, {%r2, %r2, %r2, %r2, %r2, %r2, %r2, %r2}, {%r29155, %r29156, %r29157, %r29158};
	bar.warp.sync 	-1;
	wmma.mma.sync.aligned.row.col.m16n16k16.f16.f16 {%r29163, %r29164, %r29165, %r29166}, {%r2, %r2, %r2, %r2, %r2, %r2, %r2, %r2}, {%r2, %r2, %r2, %r2, %r2, %r2, %r2, %r2}, {%r29159, %r29160, %r29161, %r29162};
	bar.warp.sync 	-1;
	wmma.mma.sync.aligned.row.col.m16n16k16.f16.f16 {%r29167, %r29168, %r29169, %r29170}, {%r2, %r2, %r2, %r2, %r2, %r2, %r2, %r2}, {%r2, %r2, %r2, %r2, %r2, %r2, %r2, %r2}, {%r29163, %r29164, %r29165, %r29166};
	bar.warp.sync 	-1;
	wmma.mma.sync.aligned.row.col.m16n16k16.f16.f16 {%r29171, %r29172, %r29173, %r29174}, {%r2, %r2, %r2, %r2, %r2, %r2, %r2, %r2}, {%r2, %r2, %r2, %r2, %r2, %r2, %r2, %r2}, {%r29167, %r29168, %r29169, %r29170};
	bar.warp.sync 	-1;
	wmma.mma.sync.aligned.row.col.m16n16k16.f16.f16 {%r29175, %r29176, %r29177, %r29178}, {%r2, %r2, %r2, %r2, %r2, %r2, %r2, %r2}, {%r2, %r2, %r2, %r2, %r2, %r2, %r2, %r2}, {%r29171, %r29172, %r29173, %r29174};
	bar.warp.sync 	-1;
	wmma.mma.sync.aligned.row.col.m16n16k16.f16.f16 {%r29179, %r29180, %r29181, %r29182}, {%r2, %r2, %r2, %r2, %r2, %r2, %r2, %r2}, {%r2, %r2, %r2, %r2, %r2, %r2, %r2, %r2}, {%r29175, %r29176, %r29177, %r29178};
	bar.warp.sync 	-1;
	wmma.mma.sync.aligned.row.col.m16n16k16.f16.f16 {%r29183, %r29184, %r29185, %r29186}, {%r2, %r2, %r2, %r2, %r2, %r2, %r2, %r2}, {%r2, %r2, %r2, %r2, %r2, %r2, %r2, %r2}, {%r29179, %r29180, %r29181, %r29182};
	bar.warp.sync 	-1;
	wmma.mma.sync.aligned.row.col.m16n16k16.f16.f16 {%r29187, %r29188, %r29189, %r29190}, {%r2, %r2, %r2, %r2, %r2, %r2, %r2, %r2}, {%r2, %r2, %r2, %r2, %r2, %r2, %r2, %r2}, {%r29183, %r29184, %r29185, %r29186};
	bar.warp.sync 	-1;
	wmma.mma.sync.aligned.row.col.m16n16k16.f16.f16 {%r29191, %r29192, %r29193, %r29194}, {%r2, %r2, %r2, %r2, %r2, %r2, %r2, %r2}, {%r2, %r2, %r2, %r2, %r2, %r2, %r2, %r2}, {%r29187, %r29188, %r29189, %r29190};
	bar.warp.sync 	-1;
	wmma.mma.sync.aligned.row.col.m16n16k16.f16.f16 {%r29195, %r29196, %r29197, %r29198}, {%r2, %r2, %r2, %r2, %r2, %r2, %r2, %r2}, {%r2, %r2, %r2, %r2, %r2, %r2, %r2, %r2}, {%r29191, %r29192, %r29193, %r29194};
	bar.warp.sync 	-1;
	wmma.mma.sync.aligned.row.col.m16n16k16.f16.f16 {%r29199, %r29200, %r29201, %r29202}, {%r2, %r2, %r2, %r2, %r2, %r2, %r2, %r2}, {%r2, %r2, %r2, %r2, %r2, %r2, %r2, %r2}, {%r29195, %r29196, %r29197, %r29198};
	bar.warp.sync 	-1;
	wmma.mma.sync.aligned.row.col.m16n16k16.f16.f16 {%r29203, %r29204, %r29205, %r29206}, {%r2, %r2, %r2, %r2, %r2, %r2, %r2, %r2}, {%r2, %r2, %r2, %r2, %r2, %r2, %r2, %r2}, {%r29199, %r29200, %r29201, %r29202};
	bar.warp.sync 	-1;
	wmma.mma.sync.aligned.row.col.m16n16k16.f16.f16 {%r29207, %r29208, %r29209, %r29210}, {%r2, %r2, %r2, %r2, %r2, %r2, %r2, %r2}, {%r2, %r2, %r2, %r2, %r2, %r2, %r2, %r2}, {%r29203, %r29204, %r29205, %r29206};
	bar.warp.sync 	-1;
	wmma.mma.sync.aligned.row.col.m16n16k16.f16.f16 {%r29211, %r29212, %r29213, %r29214}, {%r2, %r2, %r2, %r2, %r2, %r2, %r2, %r2}, {%r2, %r2, %r2, %r2, %r2, %r2, %r2, %r2}, {%r29207, %r29208, %r29209, %r29210};
	bar.warp.sync 	-1;
	wmma.mma.sync.aligned.row.col.m16n16k16.f16.f16 {%r29215, %r29216, %r29217, %r29218}, {%r2, %r2, %r2, %r2, %r2, %r2, %r2, %r2}, {%r2, %r2, %r2, %r2, %r2, %r2, %r2, %r2}, {%r29211, %r29212, %r29213, %r29214};
	bar.warp.sync 	-1;
	wmma.mma.sync.aligned.row.col.m16n16k16.f16.f16 {%r29219, %r29220, %r29221, %r29222}, {%r2, %r2, %r2, %r2, %r2, %r2, %r2, %r2}, {%r2, %r2, %r2, %r2, %r2, %r2, %r2, %r2}, {%r29215, %r29216, %r29217, %r29218};
	bar.warp.sync 	-1;
	wmma.mma.sync.aligned.row.col.m16n16k16.f16.f16 {%r29223, %r29224, %r29225, %r29226}, {%r2, %r2, %r2, %r2, %r2, %r2, %r2, %r2}, {%r2, %r2, %r2, %r2, %r2, %r2, %r2, %r2}, {%r29219, %r29220, %r29221, %r29222};
	bar.warp.sync 	-1;
	wmma.mma.sync.aligned.row.col.m16n16k16.f16.f16 {%r29227, %r29228, %r29229, %r29230}, {%r2, %r2, %r2, %r2, %r2, %r2, %r2, %r2}, {%r2, %r2, %r2, %r2, %r2, %r2, %r2, %r2}, {%r29223, %r29224, %r29225, %r29226};
	bar.warp.sync 	-1;
	wmma.mma.sync.aligned.row.col.m16n16k16.f16.f16 {%r29231, %r29232, %r29233, %r29234}, {%r2, %r2, %r2, %r2, %r2, %r2, %r2, %r2}, {%r2, %r2, %r2, %r2, %r2, %r2, %r2, %r2}, {%r29227, %r29228, %r29229, %r29230};
	bar.warp.sync 	-1;
	wmma.mma.sync.aligned.row.col.m16n16k16.f16.f16 {%r29235, %r29236, %r29237, %r29238}, {%r2, %r2, %r2, %r2, %r2, %r2, %r2, %r2}, {%r2, %r2, %r2, %r2, %r2, %r2, %r2, %r2}, {%r29231, %r29232, %r29233, %r29234};
	bar.warp.sync 	-1;
	wmma.mma.sync.aligned.row.col.m16n16k16.f16.f16 {%r29239, %r29240, %r29241, %r29242}, {%r2, %r2, %r2, %r2, %r2, %r2, %r2, %r2}, {%r2, %r2, %r2, %r2, %r2, %r2, %r2, %r2}, {%r29235, %r29236, %r29237, %r29238};
	bar.warp.sync 	-1;
	wmma.mma.sync.aligned.row.col.m16n16k16.f16.f16 {%r29243, %r29244, %r29245, %r29246}, {%r2, %r2, %r2, %r2, %r2, %r2, %r2, %r2}, {%r2, %r2, %r2, %r2, %r2, %r2, %r2, %r2}, {%r29239, %r29240, %r29241, %r29242};
	bar.warp.sync 	-1;
	wmma.mma.sync.aligned.row.col.m16n16k16.f16.f16 {%r29247, %r29248, %r29249, %r29250}, {%r2, %r2, %r2, %r2, %r2, %r2, %r2, %r2}, {%r2, %r2, %r2, %r2, %r2, %r2, %r2, %r2}, {%r29243, %r29244, %r29245, %r29246};
	bar.warp.sync 	-1;
	wmma.mma.sync.aligned.row.col.m16n16k16.f16.f16 {%r29251, %r29252, %r29253, %r29254}, {%r2, %r2, %r2, %r2, %r2, %r2, %r2, %r2}, {%r2, %r2, %r2, %r2, %r2, %r2, %r2, %r2}, {%r29247, %r29248, %r29249, %r29250};
	bar.warp.sync 	-1;
	wmma.mma.sync.aligned.row.col.m16n16k16.f16.f16 {%r29255, %r29256, %r29257, %r29258}, {%r2, %r2, %r2, %r2, %r2, %r2, %r2, %r2}, {%r2, %r2, %r2, %r2, %r2, %r2, %r2, %r2}, {%r29251, %r29252, %r29253, %r29254};
	bar.warp.sync 	-1;
	wmma.mma.sync.aligned.row.col.m16n16k16.f16.f16 {%r29259, %r29260, %r29261, %r29262}, {%r2, %r2, %r2, %r2, %r2, %r2, %r2, %r2}, {%r2, %r2, %r2, %r2, %r2, %r2, %r2, %r2}, {%r29255, %r29256, %r29257, %r29258};
	bar.warp.sync 	-1;
	wmma.mma.sync.aligned.row.col.m16n16k16.f16.f16 {%r29263, %r29264, %r29265, %r29266}, {%r2, %r2, %r2, %r2, %r2, %r2, %r2, %r2}, {%r2, %r2, %r2, %r2, %r2, %r2, %r2, %r2}, {%r29259, %r29260, %r29261, %r29262};
	bar.warp.sync 	-1;
	wmma.mma.sync.aligned.row.col.m16n16k16.f16.f16 {%r29267, %r29268, %r29269, %r29270}, {%r2, %r2, %r2, %r2, %r2, %r2, %r2, %r2}, {%r2, %r2, %r2, %r2, %r2, %r2, %r2, %r2}, {%r29263, %r29264, %r29265, %r29266};
	bar.warp.sync 	-1;
	wmma.mma.sync.aligned.row.col.m16n16k16.f16.f16 {%r29271, %r29272, %r29273, %r29274}, {%r2, %r2, %r2, %r2, %r2, %r2, %r2, %r2}, {%r2, %r2, %r2, %r2, %r2, %r2, %r2, %r2}, {%r29267, %r29268, %r29269, %r29270};
	bar.warp.sync 	-1;
	wmma.mma.sync.aligned.row.col.m16n16k16.f16.f16 {%r29275, %r29276, %r29277, %r29278}, {%r2, %r2, %r2, %r2, %r2, %r2, %r2, %r2}, {%r2, %r2, %r2, %r2, %r2, %r2, %r2, %r2}, {%r29271, %r29272, %r29273, %r29274};
	bar.warp.sync 	-1;
	wmma.mma.sync.aligned.row.col.m16n16k16.f16.f16 {%r29279, %r29280, %r29281, %r29282}, {%r2, %r2, %r2, %r2, %r2, %r2, %r2, %r2}, {%r2, %r2, %r2, %r2, %r2, %r2, %r2, %r2}, {%r29275, %r29276, %r29277, %r29278};
	bar.warp.sync 	-1;
	wmma.mma.sync.aligned.row.col.m16n16k16.f16.f16 {%r29283, %r29284, %r29285, %r29286}, {%r2, %r2, %r2, %r2, %r2, %r2, %r2, %r2}, {%r2, %r2, %r2, %r2, %r2, %r2, %r2, %r2}, {%r29279, %r29280, %r29281, %r29282};
	bar.warp.sync 	-1;
	wmma.mma.sync.aligned.row.col.m16n16k16.f16.f16 {%r29287, %r29288, %r29289, %r29290}, {%r2, %r2, %r2, %r2, %r2, %r2, %r2, %r2}, {%r2, %r2, %r2, %r2, %r2, %r2, %r2, %r2}, {%r29283, %r29284, %r29285, %r29286};
	bar.warp.sync 	-1;
	wmma.mma.sync.aligned.row.col.m16n16k16.f16.f16 {%r29291, %r29292, %r29293, %r29294}, {%r2, %r2, %r2, %r2, %r2, %r2, %r2, %r2}, {%r2, %r2, %r2, %r2, %r2, %r2, %r2, %r2}, {%r29287, %r29288, %r29289, %r29290};
	bar.warp.sync 	-1;
	wmma.mma.sync.aligned.row.col.m16n16k16.f16.f16 {%r29295, %r29296, %r29297, %r29298}, {%r2, %r2, %r2, %r2, %r2, %r2, %r2, %r2}, {%r2, %r2, %r2, %r2, %r2, %r2, %r2, %r2}, {%r29291, %r29292, %r29293, %r29294};
	bar.warp.sync 	-1;
	wmma.mma.sync.aligned.row.col.m16n16k16.f16.f16 {%r29299, %r29300, %r29301, %r29302}, {%r2, %r2, %r2, %r2, %r2, %r2, %r2, %r2}, {%r2, %r2, %r2, %r2, %r2, %r2, %r2, %r2}, {%r29295, %r29296, %r29297, %r29298};
	bar.warp.sync 	-1;
	wmma.mma.sync.aligned.row.col.m16n16k16.f16.f16 {%r29303, %r29304, %r29305, %r29306}, {%r2, %r2, %r2, %r2, %r2, %r2, %r2, %r2}, {%r2, %r2, %r2, %r2, %r2, %r2, %r2, %r2}, {%r29299, %r29300, %r29301, %r29302};
	bar.warp.sync 	-1;
	wmma.mma.sync.aligned.row.col.m16n16k16.f16.f16 {%r29307, %r29308, %r29309, %r29310}, {%r2, %r2, %r2, %r2, %r2, %r2, %r2, %r2}, {%r2, %r2, %r2, %r2, %r2, %r2, %r2, %r2}, {%r29303, %r29304, %r29305, %r29306};
	bar.warp.sync 	-1;
	wmma.mma.sync.aligned.row.col.m16n16k16.f16.f16 {%r29311, %r29312, %r29313, %r29314}, {%r2, %r2, %r2, %r2, %r2, %r2, %r2, %r2}, {%r2, %r2, %r2, %r2, %r2, %r2, %r2, %r2}, {%r29307, %r29308, %r29309, %r29310};
	bar.warp.sync 	-1;
	wmma.mma.sync.aligned.row.col.m16n16k16.f16.f16 {%r29315, %r29316, %r29317, %r29318}, {%r2, %r2, %r2, %r2, %r2, %r2, %r2, %r2}, {%r2, %r2, %r2, %r2, %r2, %r2, %r2, %r2}, {%r29311, %r29312, %r29313, %r29314};
	bar.warp.sync 	-1;
	wmma.mma.sync.aligned.row.col.m16n16k16.f16.f16 {%r29319, %r29320, %r29321, %r29322}, {%r2, %r2, %r2, %r2, %r2, %r2, %r2, %r2}, {%r2, %r2, %r2, %r2, %r2, %r2, %r2, %r2}, {%r29315, %r29316, %r29317, %r29318};
	bar.warp.sync 	-1;
	wmma.mma.sync.aligned.row.col.m16n16k16.f16.f16 {%r29323, %r29324, %r29325, %r29326}, {%r2, %r2, %r2, %r2, %r2, %r2, %r2, %r2}, {%r2, %r2, %r2, %r2, %r2, %r2, %r2, %r2}, {%r29319, %r29320, %r29321, %r29322};
	bar.warp.sync 	-1;
	wmma.mma.sync.aligned.row.col.m16n16k16.f16.f16 {%r29327, %r29328, %r29329, %r29330}, {%r2, %r2, %r2, %r2, %r2, %r2, %r2, %r2}, {%r2, %r2, %r2, %r2, %r2, %r2, %r2, %r2}, {%r29323, %r29324, %r29325, %r29326};
	bar.warp.sync 	-1;
	wmma.mma.sync.aligned.row.col.m16n16k16.f16.f16 {%r29331, %r29332, %r29333, %r29334}, {%r2, %r2, %r2, %r2, %r2, %r2, %r2, %r2}, {%r2, %r2, %r2, %r2, %r2, %r2, %r2, %r2}, {%r29327, %r29328, %r29329, %r29330};
	bar.warp.sync 	-1;
	wmma.mma.sync.aligned.row.col.m16n16k16.f16.f16 {%r29335, %r29336, %r29337, %r29338}, {%r2, %r2, %r2, %r2, %r2, %r2, %r2, %r2}, {%r2, %r2, %r2, %r2, %r2, %r2, %r2, %r2}, {%r29331, %r29332, %r29333, %r29334};
	bar.warp.sync 	-1;
	wmma.mma.sync.aligned.row.col.m16n16k16.f16.f16 {%r29339, %r29340, %r29341, %r29342}, {%r2, %r2, %r2, %r2, %r2, %r2, %r2, %r2}, {%r2, %r2, %r2, %r2, %r2, %r2, %r2, %r2}, {%r29335, %r29336, %r29337, %r29338};
	bar.warp.sync 	-1;
	wmma.mma.sync.aligned.row.col.m16n16k16.f16.f16 {%r29343, %r29344, %r29345, %r29346}, {%r2, %r2, %r2, %r2, %r2, %r2, %r2, %r2}, {%r2, %r2, %r2, %r2, %r2, %r2, %r2, %r2}, {%r29339, %r29340, %r29341, %r29342};
	bar.warp.sync 	-1;
	wmma.mma.sync.aligned.row.col.m16n16k16.f16.f16 {%r29347, %r29348, %r29349, %r29350}, {%r2, %r2, %r2, %r2, %r2, %r2, %r2, %r2}, {%r2, %r2, %r2, %r2, %r2, %r2, %r2, %r2}, {%r29343, %r29344, %r29345, %r29346};
	bar.warp.sync 	-1;
	wmma.mma.sync.aligned.row.col.m16n16k16.f16.f16 {%r29351, %r29352, %r29353, %r29354}, {%r2, %r2, %r2, %r2, %r2, %r2, %r2, %r2}, {%r2, %r2, %r2, %r2, %r2, %r2, %r2, %r2}, {%r29347, %r29348, %r29349, %r29350};
	bar.warp.sync 	-1;
	wmma.mma.sync.aligned.row.col.m16n16k16.f16.f16 {%r29355, %r29356, %r29357, %r29358}, {%r2, %r2, %r2, %r2, %r2, %r2, %r2, %r2}, {%r2, %r2, %r2, %r2, %r2, %r2, %r2, %r2}, {%r29351, %r29352, %r29353, %r29354};
	bar.warp.sync 	-1;
	wmma.mma.sync.aligned.row.col.m16n16k16.f16.f16 {%r29359, %r29360, %r29361, %r29362}, {%r2, %r2, %r2, %r2, %r2, %r2, %r2, %r2}, {%r2, %r2, %r2, %r2, %r2, %r2, %r2, %r2}, {%r29355, %r29356, %r29357, %r29358};
	bar.warp.sync 	-1;
	wmma.mma.sync.aligned.row.col.m16n16k16.f16.f16 {%r29363, %r29364, %r29365, %r29366}, {%r2, %r2, %r2, %r2, %r2, %r2, %r2, %r2}, {%r2, %r2, %r2, %r2, %r2, %r2, %r2, %r2}, {%r29359, %r29360, %r29361, %r29362};
	bar.warp.sync 	-1;
	wmma.mma.sync.aligned.row.col.m16n16k16.f16.f16 {%r29367, %r29368, %r29369, %r29370}, {%r2, %r2, %r2, %r2, %r2, %r2, %r2, %r2}, {%r2, %r2, %r2, %r2, %r2, %r2, %r2, %r2}, {%r29363, %r29364, %r29365, %r29366};
	bar.warp.sync 	-1;
	wmma.mma.sync.aligned.row.col.m16n16k16.f16.f16 {%r29371, %r29372, %r29373, %r29374}, {%r2, %r2, %r2, %r2, %r2, %r2, %r2, %r2}, {%r2, %r2, %r2, %r2, %r2, %r2, %r2, %r2}, {%r29367, %r29368, %r29369, %r29370};
	bar.warp.sync 	-1;
	wmma.mma.sync.aligned.row.col.m16n16k16.f16.f16 {%r29375, %r29376, %r29377, %r29378}, {%r2, %r2, %r2, %r2, %r2, %r2, %r2, %r2}, {%r2, %r2, %r2, %r2, %r2, %r2, %r2, %r2}, {%r29371, %r29372, %r29373, %r29374};
	bar.warp.sync 	-1;
	wmma.mma.sync.aligned.row.col.m16n16k16.f16.f16 {%r29379, %r29380, %r29381, %r29382}, {%r2, %r2, %r2, %r2, %r2, %r2, %r2, %r2}, {%r2, %r2, %r2, %r2, %r2, %r2, %r2, %r2}, {%r29375, %r29376, %r29377, %r29378};
	bar.warp.sync 	-1;
	wmma.mma.sync.aligned.row.col.m16n16k16.f16.f16 {%r29383, %r29384, %r29385, %r29386}, {%r2, %r2, %r2, %r2, %r2, %r2, %r2, %r2}, {%r2, %r2, %r2, %r2, %r2, %r2, %r2, %r2}, {%r29379, %r29380, %r29381, %r29382};
	bar.warp.sync 	-1;
	wmma.mma.sync.aligned.row.col.m16n16k16.f16.f16 {%r29387, %r29388, %r29389, %r29390}, {%r2, %r2, %r2, %r2, %r2, %r2, %r2, %r2}, {%r2, %r2, %r2, %r2, %r2, %r2, %r2, %r2}, {%r29383, %r29384, %r29385, %r29386};
	bar.warp.sync 	-1;
	wmma.mma.sync.aligned.row.col.m16n16k16.f16.f16 {%r29391, %r29392, %r29393, %r29394}, {%r2, %r2, %r2, %r2, %r2, %r2, %r2, %r2}, {%r2, %r2, %r2, %r2, %r2, %r2, %r2, %r2}, {%r29387, %r29388, %r29389, %r29390};
	bar.warp.sync 	-1;
	wmma.mma.sync.aligned.row.col.m16n16k16.f16.f16 {%r29395, %r29396, %r29397, %r29398}, {%r2, %r2, %r2, %r2, %r2, %r2, %r2, %r2}, {%r2, %r2, %r2, %r2, %r2, %r2, %r2, %r2}, {%r29391, %r29392, %r29393, %r29394};
	bar.warp.sync 	-1;
	wmma.mma.sync.aligned.row.col.m16n16k16.f16.f16 {%r29399, %r29400, %r29401, %r29402}, {%r2, %r2, %r2, %r2, %r2, %r2, %r2, %r2}, {%r2, %r2, %r2, %r2, %r2, %r2, %r2, %r2}, {%r29395, %r29396, %r29397, %r29398};
	bar.warp.sync 	-1;
	wmma.mma.sync.aligned.row.col.m16n16k16.f16.f16 {%r29403, %r29404, %r29405, %r29406}, {%r2, %r2, %r2, %r2, %r2, %r2, %r2, %r2}, {%r2, %r2, %r2, %r2, %r2, %r2, %r2, %r2}, {%r29399, %r29400, %r29401, %r29402};
	bar.warp.sync 	-1;
	wmma.mma.sync.aligned.row.col.m16n16k16.f16.f16 {%r29407, %r29408, %r29409, %r29410}, {%r2, %r2, %r2, %r2, %r2, %r2, %r2, %r2}, {%r2, %r2, %r2, %r2, %r2, %r2, %r2, %r2}, {%r29403, %r29404, %r29405, %r29406};
	bar.warp.sync 	-1;
	wmma.mma.sync.aligned.row.col.m16n16k16.f16.f16 {%r29411, %r29412, %r29413, %r29414}, {%r2, %r2, %r2, %r2, %r2, %r2, %r2, %r2}, {%r2, %r2, %r2, %r2, %r2, %r2, %r2, %r2}, {%r29407, %r29408, %r29409, %r29410};
	bar.warp.sync 	-1;
	wmma.mma.sync.aligned.row.col.m16n16k16.f16.f16 {%r29415, %r29416, %r29417, %r29418}, {%r2, %r2, %r2, %r2, %r2, %r2, %r2, %r2}, {%r2, %r2, %r2, %r2, %r2, %r2, %r2, %r2}, {%r29411, %r29412, %r29413, %r29414};
	bar.warp.sync 	-1;
	wmma.mma.sync.aligned.row.col.m16n16k16.f16.f16 {%r29419, %r29420, %r29421, %r29422}, {%r2, %r2, %r2, %r2, %r2, %r2, %r2, %r2}, {%r2, %r2, %r2, %r2, %r2, %r2, %r2, %r2}, {%r29415, %r29416, %r29417, %r29418};
	bar.warp.sync 	-1;
	wmma.mma.sync.aligned.row.col.m16n16k16.f16.f16 {%r29423, %r29424, %r29425, %r29426}, {%r2, %r2, %r2, %r2, %r2, %r2, %r2, %r2}, {%r2, %r2, %r2, %r2, %r2, %r2, %r2, %r2}, {%r29419, %r29420, %r29421, %r29422};
	bar.warp.sync 	-1;
	wmma.mma.sync.aligned.row.col.m16n16k16.f16.f16 {%r29427, %r29428, %r29429, %r29430}, {%r2, %r2, %r2, %r2, %r2, %r2, %r2, %r2}, {%r2, %r2, %r2, %r2, %r2, %r2, %r2, %r2}, {%r29423, %r29424, %r29425, %r29426};
	bar.warp.sync 	-1;
	wmma.mma.sync.aligned.row.col.m16n16k16.f16.f16 {%r29431, %r29432, %r29433, %r29434}, {%r2, %r2, %r2, %r2, %r2, %r2, %r2, %r2}, {%r2, %r2, %r2, %r2, %r2, %r2, %r2, %r2}, {%r29427, %r29428, %r29429, %r29430};
	bar.warp.sync 	-1;
	wmma.mma.sync.aligned.row.col.m16n16k16.f16.f16 {%r29435, %r29436, %r29437, %r29438}, {%r2, %r2, %r2, %r2, %r2, %r2, %r2, %r2}, {%r2, %r2, %r2, %r2, %r2, %r2, %r2, %r2}, {%r29431, %r29432, %r29433, %r29434};
	bar.warp.sync 	-1;
	wmma.mma.sync.aligned.row.col.m16n16k16.f16.f16 {%r29439, %r29440, %r29441, %r29442}, {%r2, %r2, %r2, %r2, %r2, %r2, %r2, %r2}, {%r2, %r2, %r2, %r2, %r2, %r2, %r2, %r2}, {%r29435, %r29436, %r29437, %r29438};
	bar.warp.sync 	-1;
	wmma.mma.sync.aligned.row.col.m16n16k16.f16.f16 {%r29443, %r29444, %r29445, %r29446}, {%r2, %r2, %r2, %r2, %r2, %r2, %r2, %r2}, {%r2, %r2, %r2, %r2, %r2, %r2, %r2, %r2}, {%r29439, %r29440, %r29441, %r29442};
	bar.warp.sync 	-1;
	wmma.mma.sync.aligned.row.col.m16n16k16.f16.f16 {%r29447, %r29448, %r29449, %r29450}, {%r2, %r2, %r2, %r2, %r2, %r2, %r2, %r2}, {%r2, %r2, %r2, %r2, %r2, %r2, %r2, %r2}, {%r29443, %r29444, %r29445, %r29446};
	bar.warp.sync 	-1;
	wmma.mma.sync.aligned.row.col.m16n16k16.f16.f16 {%r29451, %r29452, %r29453, %r29454}, {%r2, %r2, %r2, %r2, %r2, %r2, %r2, %r2}, {%r2, %r2, %r2, %r2, %r2, %r2, %r2, %r2}, {%r29447, %r29448, %r29449, %r29450};
	bar.warp.sync 	-1;
	wmma.mma.sync.aligned.row.col.m16n16k16.f16.f16 {%r29455, %r29456, %r29457, %r29458}, {%r2, %r2, %r2, %r2, %r2, %r2, %r2, %r2}, {%r2, %r2, %r2, %r2, %r2, %r2, %r2, %r2}, {%r29451, %r29452, %r29453, %r29454};
	bar.warp.sync 	-1;
	wmma.mma.sync.aligned.row.col.m16n16k16.f16.f16 {%r29459, %r29460, %r29461, %r29462}, {%r2, %r2, %r2, %r2, %r2, %r2, %r2, %r2}, {%r2, %r2, %r2, %r2, %r2, %r2, %r2, %r2}, {%r29455, %r29456, %r29457, %r29458};
	bar.warp.sync 	-1;
	wmma.mma.sync.aligned.row.col.m16n16k16.f16.f16 {%r29463, %r29464, %r29465, %r29466}, {%r2, %r2, %r2, %r2, %r2, %r2, %r2, %r2}, {%r2, %r2, %r2, %r2, %r2, %r2, %r2, %r2}, {%r29459, %r29460, %r29461, %r29462};
	bar.warp.sync 	-1;
	wmma.mma.sync.aligned.row.col.m16n16k16.f16.f16 {%r29467, %r29468, %r29469, %r29470}, {%r2, %r2, %r2, %r2, %r2, %r2, %r2, %r2}, {%r2, %r2, %r2, %r2, %r2, %r2, %r2, %r2}, {%r29463, %r29464, %r29465, %r29466};
	bar.warp.sync 	-1;
	wmma.mma.sync.aligned.row.col.m16n16k16.f16.f16 {%r29471, %r29472, %r29473, %r29474}, {%r2, %r2, %r2, %r2, %r2, %r2, %r2, %r2}, {%r2, %r2, %r2, %r2, %r2, %r2, %r2, %r2}, {%r29467, %r29468, %r29469, %r29470};
	bar.warp.sync 	-1;
	wmma.mma.sync.aligned.row.col.m16n16k16.f16.f16 {%r29475, %r29476, %r29477, %r29478}, {%r2, %r2, %r2, %r2, %r2, %r2, %r2, %r2}, {%r2, %r2, %r2, %r2, %r2, %r2, %r2, %r2}, {%r29471, %r29472, %r29473, %r29474};
	bar.warp.sync 	-1;
	wmma.mma.sync.aligned.row.col.m16n16k16.f16.f16 {%r29479, %r29480, %r29481, %r29482}, {%r2, %r2, %r2, %r2, %r2, %r2, %r2, %r2}, {%r2, %r2, %r2, %r2, %r2, %r2, %r2, %r2}, {%r29475, %r29476, %r29477, %r29478};
	bar.warp.sync 	-1;
	wmma.mma.sync.aligned.row.col.m16n16k16.f16.f16 {%r29483, %r29484, %r29485, %r29486}, {%r2, %r2, %r2, %r2, %r2, %r2, %r2, %r2}, {%r2, %r2, %r2, %r2, %r2, %r2, %r2, %r2}, {%r29479, %r29480, %r29481, %r29482};
	bar.warp.sync 	-1;
	wmma.mma.sync.aligned.row.col.m16n16k16.f16.f16 {%r29487, %r29488, %r29489, %r29490}, {%r2, %r2, %r2, %r2, %r2, %r2, %r2, %r2}, {%r2, %r2, %r2, %r2, %r2, %r2, %r2, %r2}, {%r29483, %r29484, %r29485, %r29486};
	bar.warp.sync 	-1;
	wmma.mma.sync.aligned.row.col.m16n16k16.f16.f16 {%r29491, %r29492, %r29493, %r29494}, {%r2, %r2, %r2, %r2, %r2, %r2, %r2, %r2}, {%r2, %r2, %r2, %r2, %r2, %r2, %r2, %r2}, {%r29487, %r29488, %r29489, %r29490};
	bar.warp.sync 	-1;
	wmma.mma.sync.aligned.row.col.m16n16k16.f16.f16 {%r29495, %r29496, %r29497, %r29498}, {%r2, %r2, %r2, %r2, %r2, %r2, %r2, %r2}, {%r2, %r2, %r2, %r2, %r2, %r2, %r2, %r2}, {%r29491, %r29492, %r29493, %r29494};
	bar.warp.sync 	-1;
	wmma.mma.sync.aligned.row.col.m16n16k16.f16.f16 {%r29499, %r29500, %r29501, %r29502}, {%r2, %r2, %r2, %r2, %r2, %r2, %r2, %r2}, {%r2, %r2, %r2, %r2, %r2, %r2, %r2, %r2}, {%r29495, %r29496, %r29497, %r29498};
	bar.warp.sync 	-1;
	wmma.mma.sync.aligned.row.col.m16n16k16.f16.f16 {%r29503, %r29504, %r29505, %r29506}, {%r2, %r2, %r2, %r2, %r2, %r2, %r2, %r2}, {%r2, %r2, %r2, %r2, %r2, %r2, %r2, %r2}, {%r29499, %r29500, %r29501, %r29502};
	bar.warp.sync 	-1;
	wmma.mma.sync.aligned.row.col.m16n16k16.f16.f16 {%r29507, %r29508, %r29509, %r29510}, {%r2, %r2, %r2, %r2, %r2, %r2, %r2, %r2}, {%r2, %r2, %r2, %r2, %r2, %r2, %r2, %r2}, {%r29503, %r29504, %r29505, %r29506};
	bar.warp.sync 	-1;
	wmma.mma.sync.aligned.row.col.m16n16k16.f16.f16 {%r29511, %r29512, %r29513, %r29514}, {%r2, %r2, %r2, %r2, %r2, %r2, %r2, %r2}, {%r2, %r2, %r2, %r2, %r2, %r2, %r2, %r2}, {%r29507, %r29508, %r29509, %r29510};
	bar.warp.sync 	-1;
	wmma.mma.sync.aligned.row.col.m16n16k16.f16.f16 {%r29515, %r29516, %r29517, %r29518}, {%r2, %r2, %r2, %r2, %r2, %r2, %r2, %r2}, {%r2, %r2, %r2, %r2, %r2, %r2, %r2, %r2}, {%r29511, %r29512, %r29513, %r29514};
	bar.warp.sync 	-1;
	wmma.mma.sync.aligned.row.col.m16n16k16.f16.f16 {%r29519, %r29520, %r29521, %r29522}, {%r2, %r2, %r2, %r2, %r2, %r2, %r2, %r2}, {%r2, %r2, %r2, %r2, %r2, %r2, %r2, %r2}, {%r29515, %r29516, %r29517, %r29518};
	bar.warp.sync 	-1;
	wmma.mma.sync.aligned.row.col.m16n16k16.f16.f16 {%r29523, %r29524, %r29525, %r29526}, {%r2, %r2, %r2, %r2, %r2, %r2, %r2, %r2}, {%r2, %r2, %r2, %r2, %r2, %r2, %r2, %r2}, {%r29519, %r29520, %r29521, %r29522};
	bar.warp.sync 	-1;
	wmma.mma.sync.aligned.row.col.m16n16k16.f16.f16 {%r29527, %r29528, %r29529, %r29530}, {%r2, %r2, %r2, %r2, %r2, %r2, %r2, %r2}, {%r2, %r2, %r2, %r2, %r2, %r2, %r2, %r2}, {%r29523, %r29524, %r29525, %r29526};
	bar.warp.sync 	-1;
	wmma.mma.sync.aligned.row.col.m16n16k16.f16.f16 {%r29531, %r29532, %r29533, %r29534}, {%r2, %r2, %r2, %r2, %r2, %r2, %r2, %r2}, {%r2, %r2, %r2, %r2, %r2, %r2, %r2, %r2}, {%r29527, %r29528, %r29529, %r29530};
	bar.warp.sync 	-1;
	wmma.mma.sync.aligned.row.col.m16n16k16.f16.f16 {%r29535, %r29536, %r29537, %r29538}, {%r2, %r2, %r2, %r2, %r2, %r2, %r2, %r2}, {%r2, %r2, %r2, %r2, %r2, %r2, %r2, %r2}, {%r29531, %r29532, %r29533, %r29534};
	bar.warp.sync 	-1;
	wmma.mma.sync.aligned.row.col.m16n16k16.f16.f16 {%r29539, %r29540, %r29541, %r29542}, {%r2, %r2, %r2, %r2, %r2, %r2, %r2, %r2}, {%r2, %r2, %r2, %r2, %r2, %r2, %r2, %r2}, {%r29535, %r29536, %r29537, %r29538};
	bar.warp.sync 	-1;
	wmma.mma.sync.aligned.row.col.m16n16k16.f16.f16 {%r29543, %r29544, %r29545, %r29546}, {%r2, %r2, %r2, %r2, %r2, %r2, %r2, %r2}, {%r2, %r2, %r2, %r2, %r2, %r2, %r2, %r2}, {%r29539, %r29540, %r29541, %r29542};
	bar.warp.sync 	-1;
	wmma.mma.sync.aligned.row.col.m16n16k16.f16.f16 {%r29547, %r29548, %r29549, %r29550}, {%r2, %r2, %r2, %r2, %r2, %r2, %r2, %r2}, {%r2, %r2, %r2, %r2, %r2, %r2, %r2, %r2}, {%r29543, %r29544, %r29545, %r29546};
	bar.warp.sync 	-1;
	wmma.mma.sync.aligned.row.col.m16n16k16.f16.f16 {%r29551, %r29552, %r29553, %r29554}, {%r2, %r2, %r2, %r2, %r2, %r2, %r2, %r2}, {%r2, %r2, %r2, %r2, %r2, %r2, %r2, %r2}, {%r29547, %r29548, %r29549, %r29550};
	bar.warp.sync 	-1;
	wmma.mma.sync.aligned.row.col.m16n16k16.f16.f16 {%r29555, %r29556, %r29557, %r29558}, {%r2, %r2, %r2, %r2, %r2, %r2, %r2, %r2}, {%r2, %r2, %r2, %r2, %r2, %r2, %r2, %r2}, {%r29551, %r29552, %r29553, %r29554};
	bar.warp.sync 	-1;
	wmma.mma.sync.aligned.row.col.m16n16k16.f16.f16 {%r29559, %r29560, %r29561, %r29562}, {%r2, %r2, %r2, %r2, %r2, %r2, %r2, %r2}, {%r2, %r2, %r2, %r2, %r2, %r2, %r2, %r2}, {%r29555, %r29556, %r29557, %r29558};
	bar.warp.sync 	-1;
	wmma.mma.sync.aligned.row.col.m16n16k16.f16.f16 {%r29563, %r29564, %r29565, %r29566}, {%r2, %r2, %r2, %r2, %r2, %r2, %r2, %r2}, {%r2, %r2, %r2, %r2, %r2, %r2, %r2, %r2}, {%r29559, %r29560, %r29561, %r29562};
	bar.warp.sync 	-1;
	wmma.mma.sync.aligned.row.col.m16n16k16.f16.f16 {%r29567, %r29568, %r29569, %r29570}, {%r2, %r2, %r2, %r2, %r2, %r2, %r2, %r2}, {%r2, %r2, %r2, %r2, %r2, %r2, %r2, %r2}, {%r29563, %r29564, %r29565, %r29566};
	bar.warp.sync 	-1;
	wmma.mma.sync.aligned.row.col.m16n16k16.f16.f16 {%r29571, %r29572, %r29573, %r29574}, {%r2, %r2, %r2, %r2, %r2, %r2, %r2, %r2}, {%r2, %r2, %r2, %r2, %r2, %r2, %r2, %r2}, {%r29567, %r29568, %r29569, %r29570};
	bar.warp.sync 	-1;
	wmma.mma.sync.aligned.row.col.m16n16k16.f16.f16 {%r29575, %r29576, %r29577, %r29578}, {%r2, %r2, %r2, %r2, %r2, %r2, %r2, %r2}, {%r2, %r2, %r2, %r2, %r2, %r2, %r2, %r2}, {%r29571, %r29572, %r29573, %r29574};
	bar.warp.sync 	-1;
	wmma.mma.sync.aligned.row.col.m16n16k16.f16.f16 {%r29579, %r29580, %r29581, %r29582}, {%r2, %r2, %r2, %r2, %r2, %r2, %r2, %r2}, {%r2, %r2, %r2, %r2, %r2, %r2, %r2, %r2}, {%r29575, %r29576, %r29577, %r29578};
	bar.warp.sync 	-1;
	wmma.mma.sync.aligned.row.col.m16n16k16.f16.f16 {%r29583, %r29584, %r29585, %r29586}, {%r2, %r2, %r2, %r2, %r2, %r2, %r2, %r2}, {%r2, %r2, %r2, %r2, %r2, %r2, %r2, %r2}, {%r29579, %r29580, %r29581, %r29582};
	bar.warp.sync 	-1;
	wmma.mma.sync.aligned.row.col.m16n16k16.f16.f16 {%r29587, %r29588, %r29589, %r29590}, {%r2, %r2, %r2, %r2, %r2, %r2, %r2, %r2}, {%r2, %r2, %r2, %r2, %r2, %r2, %r2, %r2}, {%r29583, %r29584, %r29585, %r29586};
	bar.warp.sync 	-1;
	wmma.mma.sync.aligned.row.col.m16n16k16.f16.f16 {%r29591, %r29592, %r29593, %r29594}, {%r2, %r2, %r2, %r2, %r2, %r2, %r2, %r2}, {%r2, %r2, %r2, %r2, %r2, %r2, %r2, %r2}, {%r29587, %r29588, %r29589, %r29590};
	bar.warp.sync 	-1;
	wmma.mma.sync.aligned.row.col.m16n16k16.f16.f16 {%r29595, %r29596, %r29597, %r29598}, {%r2, %r2, %r2, %r2, %r2, %r2, %r2, %r2}, {%r2, %r2, %r2, %r2, %r2, %r2, %r2, %r2}, {%r29591, %r29592, %r29593, %r29594};
	bar.warp.sync 	-1;
	wmma.mma.sync.aligned.row.col.m16n16k16.f16.f16 {%r29599, %r29600, %r29601, %r29602}, {%r2, %r2, %r2, %r2, %r2, %r2, %r2, %r2}, {%r2, %r2, %r2, %r2, %r2, %r2, %r2, %r2}, {%r29595, %r29596, %r29597, %r29598};
	bar.warp.sync 	-1;
	wmma.mma.sync.aligned.row.col.m16n16k16.f16.f16 {%r29603, %r29604, %r29605, %r29606}, {%r2, %r2, %r2, %r2, %r2, %r2, %r2, %r2}, {%r2, %r2, %r2, %r2, %r2, %r2, %r2, %r2}, {%r29599, %r29600, %r29601, %r29602};
	bar.warp.sync 	-1;
	wmma.mma.sync.aligned.row.col.m16n16k16.f16.f16 {%r29607, %r29608, %r29609, %r29610}, {%r2, %r2, %r2, %r2, %r2, %r2, %r2, %r2}, {%r2, %r2, %r2, %r2, %r2, %r2, %r2, %r2}, {%r29603, %r29604, %r29605, %r29606};
	bar.warp.sync 	-1;
	wmma.mma.sync.aligned.row.col.m16n16k16.f16.f16 {%r29611, %r29612, %r29613, %r29614}, {%r2, %r2, %r2, %r2, %r2, %r2, %r2, %r2}, {%r2, %r2, %r2, %r2, %r2, %r2, %r2, %r2}, {%r29607, %r29608, %r29609, %r29610};
	bar.warp.sync 	-1;
	wmma.mma.sync.aligned.row.col.m16n16k16.f16.f16 {%r29615, %r29616, %r29617, %r29618}, {%r2, %r2, %r2, %r2, %r2, %r2, %r2, %r2}, {%r2, %r2, %r2, %r2, %r2, %r2, %r2, %r2}, {%r29611, %r29612, %r29613, %r29614};
	bar.warp.sync 	-1;
	wmma.mma.sync.aligned.row.col.m16n16k16.f16.f16 {%r29619, %r29620, %r29621, %r29622}, {%r2, %r2, %r2, %r2, %r2, %r2, %r2, %r2}, {%r2, %r2, %r2, %r2, %r2, %r2, %r2, %r2}, {%r29615, %r29616, %r29617, %r29618};
	bar.warp.sync 	-1;
	wmma.mma.sync.aligned.row.col.m16n16k16.f16.f16 {%r29623, %r29624, %r29625, %r29626}, {%r2, %r2, %r2, %r2, %r2, %r2, %r2, %r2}, {%r2, %r2, %r2, %r2, %r2, %r2, %r2, %r2}, {%r29619, %r29620, %r29621, %r29622};
	bar.warp.sync 	-1;
	wmma.mma.sync.aligned.row.col.m16n16k16.f16.f16 {%r29627, %r29628, %r29629, %r29630}, {%r2, %r2, %r2, %r2, %r2, %r2, %r2, %r2}, {%r2, %r2, %r2, %r2, %r2, %r2, %r2, %r2}, {%r29623, %r29624, %r29625, %r29626};
	bar.warp.sync 	-1;
	wmma.mma.sync.aligned.row.col.m16n16k16.f16.f16 {%r29631, %r29632, %r29633, %r29634}, {%r2, %r2, %r2, %r2, %r2, %r2, %r2, %r2}, {%r2, %r2, %r2, %r2, %r2, %r2, %r2, %r2}, {%r29627, %r29628, %r29629, %r29630};
	bar.warp.sync 	-1;
	wmma.mma.sync.aligned.row.col.m16n16k16.f16.f16 {%r29635, %r29636, %r29637, %r29638}, {%r2, %r2, %r2, %r2, %r2, %r2, %r2, %r2}, {%r2, %r2, %r2, %r2, %r2, %r2, %r2, %r2}, {%r29631, %r29632, %r29633, %r29634};
	bar.warp.sync 	-1;
	wmma.mma.sync.aligned.row.col.m16n16k16.f16.f16 {%r29639, %r29640, %r29641, %r29642}, {%r2, %r2, %r2, %r2, %r2, %r2, %r2, %r2}, {%r2, %r2, %r2, %r2, %r2, %r2, %r2, %r2}, {%r29635, %r29636, %r29637, %r29638};
	bar.warp.sync 	-1;
	wmma.mma.sync.aligned.row.col.m16n16k16.f16.f16 {%r29643, %r29644, %r29645, %r29646}, {%r2, %r2, %r2, %r2, %r2, %r2, %r2, %r2}, {%r2, %r2, %r2, %r2, %r2, %r2, %r2, %r2}, {%r29639, %r29640, %r29641, %r29642};
	bar.warp.sync 	-1;
	wmma.mma.sync.aligned.row.col.m16n16k16.f16.f16 {%r29647, %r29648, %r29649, %r29650}, {%r2, %r2, %r2, %r2, %r2, %r2, %r2, %r2}, {%r2, %r2, %r2, %r2, %r2, %r2, %r2, %r2}, {%r29643, %r29644, %r29645, %r29646};
	bar.warp.sync 	-1;
	wmma.mma.sync.aligned.row.col.m16n16k16.f16.f16 {%r29651, %r29652, %r29653, %r29654}, {%r2, %r2, %r2, %r2, %r2, %r2, %r2, %r2}, {%r2, %r2, %r2, %r2, %r2, %r2, %r2, %r2}, {%r29647, %r29648, %r29649, %r29650};
	bar.warp.sync 	-1;
	wmma.mma.sync.aligned.row.col.m16n16k16.f16.f16 {%r29655, %r29656, %r29657, %r29658}, {%r2, %r2, %r2, %r2, %r2, %r2, %r2, %r2}, {%r2, %r2, %r2, %r2, %r2, %r2, %r2, %r2}, {%r29651, %r29652, %r29653, %r29654};
	bar.warp.sync 	-1;
	wmma.mma.sync.aligned.row.col.m16n16k16.f16.f16 {%r29659, %r29660, %r29661, %r29662}, {%r2, %r2, %r2, %r2, %r2, %r2, %r2, %r2}, {%r2, %r2, %r2, %r2, %r2, %r2, %r2, %r2}, {%r29655, %r29656, %r29657, %r29658};
	bar.warp.sync 	-1;
	wmma.mma.sync.aligned.row.col.m16n16k16.f16.f16 {%r29663, %r29664, %r29665, %r29666}, {%r2, %r2, %r2, %r2, %r2, %r2, %r2, %r2}, {%r2, %r2, %r2, %r2, %r2, %r2, %r2, %r2}, {%r29659, %r29660, %r29661, %r29662};
	bar.warp.sync 	-1;
	wmma.mma.sync.aligned.row.col.m16n16k16.f16.f16 {%r29667, %r29668, %r29669, %r29670}, {%r2, %r2, %r2, %r2, %r2, %r2, %r2, %r2}, {%r2, %r2, %r2, %r2, %r2, %r2, %r2, %r2}, {%r29663, %r29664, %r29665, %r29666};
	bar.warp.sync 	-1;
	wmma.mma.sync.aligned.row.col.m16n16k16.f16.f16 {%r29671, %r29672, %r29673, %r29674}, {%r2, %r2, %r2, %r2, %r2, %r2, %r2, %r2}, {%r2, %r2, %r2, %r2, %r2, %r2, %r2, %r2}, {%r29667, %r29668, %r29669, %r29670};
	bar.warp.sync 	-1;
	wmma.mma.sync.aligned.row.col.m16n16k16.f16.f16 {%r29675, %r29676, %r29677, %r29678}, {%r2, %r2, %r2, %r2, %r2, %r2, %r2, %r2}, {%r2, %r2, %r2, %r2, %r2, %r2, %r2, %r2}, {%r29671, %r29672, %r29673, %r29674};
	bar.warp.sync 	-1;
	wmma.mma.sync.aligned.row.col.m16n16k16.f16.f16 {%r29679, %r29680, %r29681, %r29682}, {%r2, %r2, %r2, %r2, %r2, %r2, %r2, %r2}, {%r2, %r2, %r2, %r2, %r2, %r2, %r2, %r2}, {%r29675, %r29676, %r29677, %r29678};
	bar.warp.sync 	-1;
	wmma.mma.sync.aligned.row.col.m16n16k16.f16.f16 {%r29683, %r29684, %r29685, %r29686}, {%r2, %r2, %r2, %r2, %r2, %r2, %r2, %r2}, {%r2, %r2, %r2, %r2, %r2, %r2, %r2, %r2}, {%r29679, %r29680, %r29681, %r29682};
	bar.warp.sync 	-1;
	wmma.mma.sync.aligned.row.col.m16n16k16.f16.f16 {%r29687, %r29688, %r29689, %r29690}, {%r2, %r2, %r2, %r2, %r2, %r2, %r2, %r2}, {%r2, %r2, %r2, %r2, %r2, %r2, %r2, %r2}, {%r29683, %r29684, %r29685, %r29686};
	bar.warp.sync 	-1;
	wmma.mma.sync.aligned.row.col.m16n16k16.f16.f16 {%r29691, %r29692, %r29693, %r29694}, {%r2, %r2, %r2, %r2, %r2, %r2, %r2, %r2}, {%r2, %r2, %r2, %r2, %r2, %r2, %r2, %r2}, {%r29687, %r29688, %r29689, %r29690};
	bar.warp.sync 	-1;
	wmma.mma.sync.aligned.row.col.m16n16k16.f16.f16 {%r29695, %r29696, %r29697, %r29698}, {%r2, %r2, %r2, %r2, %r2, %r2, %r2, %r2}, {%r2, %r2, %r2, %r2, %r2, %r2, %r2, %r2}, {%r29691, %r29692, %r29693, %r29694};
	bar.warp.sync 	-1;
	wmma.mma.sync.aligned.row.col.m16n16k16.f16.f16 {%r29699, %r29700, %r29701, %r29702}, {%r2, %r2, %r2, %r2, %r2, %r2, %r2, %r2}, {%r2, %r2, %r2, %r2, %r2, %r2, %r2, %r2}, {%r29695, %r29696, %r29697, %r29698};
	bar.warp.sync 	-1;
	wmma.mma.sync.aligned.row.col.m16n16k16.f16.f16 {%r29703, %r29704, %r29705, %r29706}, {%r2, %r2, %r2, %r2, %r2, %r2, %r2, %r2}, {%r2, %r2, %r2, %r2, %r2, %r2, %r2, %r2}, {%r29699, %r29700, %r29701, %r29702};
	bar.warp.sync 	-1;
	wmma.mma.sync.aligned.row.col.m16n16k16.f16.f16 {%r29707, %r29708, %r29709, %r29710}, {%r2, %r2, %r2, %r2, %r2, %r2, %r2, %r2}, {%r2, %r2, %r2, %r2, %r2, %r2, %r2, %r2}, {%r29703, %r29704, %r29705, %r29706};
	bar.warp.sync 	-1;
	wmma.mma.sync.aligned.row.col.m16n16k16.f16.f16 {%r29711, %r29712, %r29713, %r29714}, {%r2, %r2, %r2, %r2, %r2, %r2, %r2, %r2}, {%r2, %r2, %r2, %r2, %r2, %r2, %r2, %r2}, {%r29707, %r29708, %r29709, %r29710};
	bar.warp.sync 	-1;
	wmma.mma.sync.aligned.row.col.m16n16k16.f16.f16 {%r29715, %r29716, %r29717, %r29718}, {%r2, %r2, %r2, %r2, %r2, %r2, %r2, %r2}, {%r2, %r2, %r2, %r2, %r2, %r2, %r2, %r2}, {%r29711, %r29712, %r29713, %r29714};
	bar.warp.sync 	-1;
	wmma.mma.sync.aligned.row.col.m16n16k16.f16.f16 {%r29719, %r29720, %r29721, %r29722}, {%r2, %r2, %r2, %r2, %r2, %r2, %r2, %r2}, {%r2, %r2, %r2, %r2, %r2, %r2, %r2, %r2}, {%r29715, %r29716, %r29717, %r29718};
	bar.warp.sync 	-1;
	wmma.mma.sync.aligned.row.col.m16n16k16.f16.f16 {%r29723, %r29724, %r29725, %r29726}, {%r2, %r2, %r2, %r2, %r2, %r2, %r2, %r2}, {%r2, %r2, %r2, %r2, %r2, %r2, %r2, %r2}, {%r29719, %r29720, %r29721, %r29722};
	bar.warp.sync 	-1;
	wmma.mma.sync.aligned.row.col.m16n16k16.f16.f16 {%r29727, %r29728, %r29729, %r29730}, {%r2, %r2, %r2, %r2, %r2, %r2, %r2, %r2}, {%r2, %r2, %r2, %r2, %r2, %r2, %r2, %r2}, {%r29723, %r29724, %r29725, %r29726};
	bar.warp.sync 	-1;
	wmma.mma.sync.aligned.row.col.m16n16k16.f16.f16 {%r29731, %r29732, %r29733, %r29734}, {%r2, %r2, %r2, %r2, %r2, %r2, %r2, %r2}, {%r2, %r2, %r2, %r2, %r2, %r2, %r2, %r2}, {%r29727, %r29728, %r29729, %r29730};
	bar.warp.sync 	-1;
	wmma.mma.sync.aligned.row.col.m16n16k16.f16.f16 {%r29735, %r29736, %r29737, %r29738}, {%r2, %r2, %r2, %r2, %r2, %r2, %r2, %r2}, {%r2, %r2, %r2, %r2, %r2, %r2, %r2, %r2}, {%r29731, %r29732, %r29733, %r29734};
	bar.warp.sync 	-1;
	wmma.mma.sync.aligned.row.col.m16n16k16.f16.f16 {%r29739, %r29740, %r29741, %r29742}, {%r2, %r2, %r2, %r2, %r2, %r2, %r2, %r2}, {%r2, %r2, %r2, %r2, %r2, %r2, %r2, %r2}, {%r29735, %r29736, %r29737, %r29738};
	bar.warp.sync 	-1;
	wmma.mma.sync.aligned.row.col.m16n16k16.f16.f16 {%r29743, %r29744, %r29745, %r29746}, {%r2, %r2, %r2, %r2, %r2, %r2, %r2, %r2}, {%r2, %r2, %r2, %r2, %r2, %r2, %r2, %r2}, {%r29739, %r29740, %r29741, %r29742};
	bar.warp.sync 	-1;
	wmma.mma.sync.aligned.row.col.m16n16k16.f16.f16 {%r29747, %r29748, %r29749, %r29750}, {%r2, %r2, %r2, %r2, %r2, %r2, %r2, %r2}, {%r2, %r2, %r2, %r2, %r2, %r2, %r2, %r2}, {%r29743, %r29744, %r29745, %r29746};
	bar.warp.sync 	-1;
	wmma.mma.sync.aligned.row.col.m16n16k16.f16.f16 {%r29751, %r29752, %r29753, %r29754}, {%r2, %r2, %r2, %r2, %r2, %r2, %r2, %r2}, {%r2, %r2, %r2, %r2, %r2, %r2, %r2, %r2}, {%r29747, %r29748, %r29749, %r29750};
	bar.warp.sync 	-1;
	wmma.mma.sync.aligned.row.col.m16n16k16.f16.f16 {%r29755, %r29756, %r29757, %r29758}, {%r2, %r2, %r2, %r2, %r2, %r2, %r2, %r2}, {%r2, %r2, %r2, %r2, %r2, %r2, %r2, %r2}, {%r29751, %r29752, %r29753, %r29754};
	bar.warp.sync 	-1;
	wmma.mma.sync.aligned.row.col.m16n16k16.f16.f16 {%r29759, %r29760, %r29761, %r29762}, {%r2, %r2, %r2, %r2, %r2, %r2, %r2, %r2}, {%r2, %r2, %r2, %r2, %r2, %r2, %r2, %r2}, {%r29755, %r29756, %r29757, %r29758};
	bar.warp.sync 	-1;
	wmma.mma.sync.aligned.row.col.m16n16k16.f16.f16 {%r29763, %r29764, %r29765, %r29766}, {%r2, %r2, %r2, %r2, %r2, %r2, %r2, %r2}, {%r2, %r2, %r2, %r2, %r2, %r2, %r2, %r2}, {%r29759, %r29760, %r29761, %r29762};
	bar.warp.sync 	-1;
	wmma.mma.sync.aligned.row.col.m16n16k16.f16.f16 {%r29767, %r29768, %r29769, %r29770}, {%r2, %r2, %r2, %r2, %r2, %r2, %r2, %r2}, {%r2, %r2, %r2, %r2, %r2, %r2, %r2, %r2}, {%r29763, %r29764, %r29765, %r29766};
	bar.warp.sync 	-1;
	wmma.mma.sync.aligned.row.col.m16n16k16.f16.f16 {%r29771, %r29772, %r29773, %r29774}, {%r2, %r2, %r2, %r2, %r2, %r2, %r2, %r2}, {%r2, %r2, %r2, %r2, %r2, %r2, %r2, %r2}, {%r29767, %r29768, %r29769, %r29770};
	bar.warp.sync 	-1;
	wmma.mma.sync.aligned.row.col.m16n16k16.f16.f16 {%r29775, %r29776, %r29777, %r29778}, {%r2, %r2, %r2, %r2, %r2, %r2, %r2, %r2}, {%r2, %r2, %r2, %r2, %r2, %r2, %r2, %r2}, {%r29771, %r29772, %r29773, %r29774};
	bar.warp.sync 	-1;
	wmma.mma.sync.aligned.row.col.m16n16k16.f16.f16 {%r29779, %r29780, %r29781, %r29782}, {%r2, %r2, %r2, %r2, %r2, %r2, %r2, %r2}, {%r2, %r2, %r2, %r2, %r2, %r2, %r2, %r2}, {%r29775, %r29776, %r29777, %r29778};
	bar.warp.sync 	-1;
	wmma.mma.sync.aligned.row.col.m16n16k16.f16.f16 {%r29783, %r29784, %r29785, %r29786}, {%r2, %r2, %r2, %r2, %r2, %r2, %r2, %r2}, {%r2, %r2, %r2, %r2, %r2, %r2, %r2, %r2}, {%r29779, %r29780, %r29781, %r29782};
	bar.warp.sync 	-1;
	wmma.mma.sync.aligned.row.col.m16n16k16.f16.f16 {%r29787, %r29788, %r29789, %r29790}, {%r2, %r2, %r2, %r2, %r2, %r2, %r2, %r2}, {%r2, %r2, %r2, %r2, %r2, %r2, %r2, %r2}, {%r29783, %r29784, %r29785, %r29786};
	bar.warp.sync 	-1;
	wmma.mma.sync.aligned.row.col.m16n16k16.f16.f16 {%r29791, %r29792, %r29793, %r29794}, {%r2, %r2, %r2, %r2, %r2, %r2, %r2, %r2}, {%r2, %r2, %r2, %r2, %r2, %r2, %r2, %r2}, {%r29787, %r29788, %r29789, %r29790};
	bar.warp.sync 	-1;
	wmma.mma.sync.aligned.row.col.m16n16k16.f16.f16 {%r29795, %r29796, %r29797, %r29798}, {%r2, %r2, %r2, %r2, %r2, %r2, %r2, %r2}, {%r2, %r2, %r2, %r2, %r2, %r2, %r2, %r2}, {%r29791, %r29792, %r29793, %r29794};
	bar.warp.sync 	-1;
	wmma.mma.sync.aligned.row.col.m16n16k16.f16.f16 {%r29799, %r29800, %r29801, %r29802}, {%r2, %r2, %r2, %r2, %r2, %r2, %r2, %r2}, {%r2, %r2, %r2, %r2, %r2, %r2, %r2, %r2}, {%r29795, %r29796, %r29797, %r29798};
	bar.warp.sync 	-1;
	wmma.mma.sync.aligned.row.col.m16n16k16.f16.f16 {%r29803, %r29804, %r29805, %r29806}, {%r2, %r2, %r2, %r2, %r2, %r2, %r2, %r2}, {%r2, %r2, %r2, %r2, %r2, %r2, %r2, %r2}, {%r29799, %r29800, %r29801, %r29802};
	bar.warp.sync 	-1;
	wmma.mma.sync.aligned.row.col.m16n16k16.f16.f16 {%r29807, %r29808, %r29809, %r29810}, {%r2, %r2, %r2, %r2, %r2, %r2, %r2, %r2}, {%r2, %r2, %r2, %r2, %r2, %r2, %r2, %r2}, {%r29803, %r29804, %r29805, %r29806};
	bar.warp.sync 	-1;
	wmma.mma.sync.aligned.row.col.m16n16k16.f16.f16 {%r29811, %r29812, %r29813, %r29814}, {%r2, %r2, %r2, %r2, %r2, %r2, %r2, %r2}, {%r2, %r2, %r2, %r2, %r2, %r2, %r2, %r2}, {%r29807, %r29808, %r29809, %r29810};
	bar.warp.sync 	-1;
	wmma.mma.sync.aligned.row.col.m16n16k16.f16.f16 {%r29815, %r29816, %r29817, %r29818}, {%r2, %r2, %r2, %r2, %r2, %r2, %r2, %r2}, {%r2, %r2, %r2, %r2, %r2, %r2, %r2, %r2}, {%r29811, %r29812, %r29813, %r29814};
	bar.warp.sync 	-1;
	wmma.mma.sync.aligned.row.col.m16n16k16.f16.f16 {%r29819, %r29820, %r29821, %r29822}, {%r2, %r2, %r2, %r2, %r2, %r2, %r2, %r2}, {%r2, %r2, %r2, %r2, %r2, %r2, %r2, %r2}, {%r29815, %r29816, %r29817, %r29818};
	bar.warp.sync 	-1;
	wmma.mma.sync.aligned.row.col.m16n16k16.f16.f16 {%r29823, %r29824, %r29825, %r29826}, {%r2, %r2, %r2, %r2, %r2, %r2, %r2, %r2}, {%r2, %r2, %r2, %r2, %r2, %r2, %r2, %r2}, {%r29819, %r29820, %r29821, %r29822};
	bar.warp.sync 	-1;
	wmma.mma.sync.aligned.row.col.m16n16k16.f16.f16 {%r29827, %r29828, %r29829, %r29830}, {%r2, %r2, %r2, %r2, %r2, %r2, %r2, %r2}, {%r2, %r2, %r2, %r2, %r2, %r2, %r2, %r2}, {%r29823, %r29824, %r29825, %r29826};
	bar.warp.sync 	-1;
	wmma.mma.sync.aligned.row.col.m16n16k16.f16.f16 {%r29831, %r29832, %r29833, %r29834}, {%r2, %r2, %r2, %r2, %r2, %r2, %r2, %r2}, {%r2, %r2, %r2, %r2, %r2, %r2, %r2, %r2}, {%r29827, %r29828, %r29829, %r29830};
	bar.warp.sync 	-1;
	wmma.mma.sync.aligned.row.col.m16n16k16.f16.f16 {%r29835, %r29836, %r29837, %r29838}, {%r2, %r2, %r2, %r2, %r2, %r2, %r2, %r2}, {%r2, %r2, %r2, %r2, %r2, %r2, %r2, %r2}, {%r29831, %r29832, %r29833, %r29834};
	bar.warp.sync 	-1;
	wmma.mma.sync.aligned.row.col.m16n16k16.f16.f16 {%r29839, %r29840, %r29841, %r29842}, {%r2, %r2, %r2, %r2, %r2, %r2, %r2, %r2}, {%r2, %r2, %r2, %r2, %r2, %r2, %r2, %r2}, {%r29835, %r29836, %r29837, %r29838};
	bar.warp.sync 	-1;
	wmma.mma.sync.aligned.row.col.m16n16k16.f16.f16 {%r29843, %r29844, %r29845, %r29846}, {%r2, %r2, %r2, %r2, %r2, %r2, %r2, %r2}, {%r2, %r2, %r2, %r2, %r2, %r2, %r2, %r2}, {%r29839, %r29840, %r29841, %r29842};
	bar.warp.sync 	-1;
	wmma.mma.sync.aligned.row.col.m16n16k16.f16.f16 {%r29847, %r29848, %r29849, %r29850}, {%r2, %r2, %r2, %r2, %r2, %r2, %r2, %r2}, {%r2, %r2, %r2, %r2, %r2, %r2, %r2, %r2}, {%r29843, %r29844, %r29845, %r29846};
	bar.warp.sync 	-1;
	wmma.mma.sync.aligned.row.col.m16n16k16.f16.f16 {%r29851, %r29852, %r29853, %r29854}, {%r2, %r2, %r2, %r2, %r2, %r2, %r2, %r2}, {%r2, %r2, %r2, %r2, %r2, %r2, %r2, %r2}, {%r29847, %r29848, %r29849, %r29850};
	bar.warp.sync 	-1;
	wmma.mma.sync.aligned.row.col.m16n16k16.f16.f16 {%r29855, %r29856, %r29857, %r29858}, {%r2, %r2, %r2, %r2, %r2, %r2, %r2, %r2}, {%r2, %r2, %r2, %r2, %r2, %r2, %r2, %r2}, {%r29851, %r29852, %r29853, %r29854};
	bar.warp.sync 	-1;
	wmma.mma.sync.aligned.row.col.m16n16k16.f16.f16 {%r29859, %r29860, %r29861, %r29862}, {%r2, %r2, %r2, %r2, %r2, %r2, %r2, %r2}, {%r2, %r2, %r2, %r2, %r2, %r2, %r2, %r2}, {%r29855, %r29856, %r29857, %r29858};
	bar.warp.sync 	-1;
	wmma.mma.sync.aligned.row.col.m16n16k16.f16.f16 {%r29863, %r29864, %r29865, %r29866}, {%r2, %r2, %r2, %r2, %r2, %r2, %r2, %r2}, {%r2, %r2, %r2, %r2, %r2, %r2, %r2, %r2}, {%r29859, %r29860, %r29861, %r29862};
	bar.warp.sync 	-1;
	wmma.mma.sync.aligned.row.col.m16n16k16.f16.f16 {%r29867, %r29868, %r29869, %r29870}, {%r2, %r2, %r2, %r2, %r2, %r2, %r2, %r2}, {%r2, %r2, %r2, %r2, %r2, %r2, %r2, %r2}, {%r29863, %r29864, %r29865, %r29866};
	bar.warp.sync 	-1;
	wmma.mma.sync.aligned.row.col.m16n16k16.f16.f16 {%r29871, %r29872, %r29873, %r29874}, {%r2, %r2, %r2, %r2, %r2, %r2, %r2, %r2}, {%r2, %r2, %r2, %r2, %r2, %r2, %r2, %r2}, {%r29867, %r29868, %r29869, %r29870};
	bar.warp.sync 	-1;
	wmma.mma.sync.aligned.row.col.m16n16k16.f16.f16 {%r29875, %r29876, %r29877, %r29878}, {%r2, %r2, %r2, %r2, %r2, %r2, %r2, %r2}, {%r2, %r2, %r2, %r2, %r2, %r2, %r2, %r2}, {%r29871, %r29872, %r29873, %r29874};
	bar.warp.sync 	-1;
	wmma.mma.sync.aligned.row.col.m16n16k16.f16.f16 {%r29879, %r29880, %r29881, %r29882}, {%r2, %r2, %r2, %r2, %r2, %r2, %r2, %r2}, {%r2, %r2, %r2, %r2, %r2, %r2, %r2, %r2}, {%r29875, %r29876, %r29877, %r29878};
	bar.warp.sync 	-1;
	wmma.mma.sync.aligned.row.col.m16n16k16.f16.f16 {%r29883, %r29884, %r29885, %r29886}, {%r2, %r2, %r2, %r2, %r2, %r2, %r2, %r2}, {%r2, %r2, %r2, %r2, %r2, %r2, %r2, %r2}, {%r29879, %r29880, %r29881, %r29882};
	bar.warp.sync 	-1;
	wmma.mma.sync.aligned.row.col.m16n16k16.f16.f16 {%r29887, %r29888, %r29889, %r29890}, {%r2, %r2, %r2, %r2, %r2, %r2, %r2, %r2}, {%r2, %r2, %r2, %r2, %r2, %r2, %r2, %r2}, {%r29883, %r29884, %r29885, %r29886};
	bar.warp.sync 	-1;
	wmma.mma.sync.aligned.row.col.m16n16k16.f16.f16 {%r29891, %r29892, %r29893, %r29894}, {%r2, %r2, %r2, %r2, %r2, %r2, %r2, %r2}, {%r2, %r2, %r2, %r2, %r2, %r2, %r2, %r2}, {%r29887, %r29888, %r29889, %r29890};
	bar.warp.sync 	-1;
	wmma.mma.sync.aligned.row.col.m16n16k16.f16.f16 {%r29895, %r29896, %r29897, %r29898}, {%r2, %r2, %r2, %r2, %r2, %r2, %r2, %r2}, {%r2, %r2, %r2, %r2, %r2, %r2, %r2, %r2}, {%r29891, %r29892, %r29893, %r29894};
	bar.warp.sync 	-1;
	wmma.mma.sync.aligned.row.col.m16n16k16.f16.f16 {%r29899, %r29900, %r29901, %r29902}, {%r2, %r2, %r2, %r2, %r2, %r2, %r2, %r2}, {%r2, %r2, %r2, %r2, %r2, %r2, %r2, %r2}, {%r29895, %r29896, %r29897, %r29898};
	bar.warp.sync 	-1;
	wmma.mma.sync.aligned.row.col.m16n16k16.f16.f16 {%r29903, %r29904, %r29905, %r29906}, {%r2, %r2, %r2, %r2, %r2, %r2, %r2, %r2}, {%r2, %r2, %r2, %r2, %r2, %r2, %r2, %r2}, {%r29899, %r29900, %r29901, %r29902};
	bar.warp.sync 	-1;
	wmma.mma.sync.aligned.row.col.m16n16k16.f16.f16 {%r29907, %r29908, %r29909, %r29910}, {%r2, %r2, %r2, %r2, %r2, %r2, %r2, %r2}, {%r2, %r2, %r2, %r2, %r2, %r2, %r2, %r2}, {%r29903, %r29904, %r29905, %r29906};
	bar.warp.sync 	-1;
	wmma.mma.sync.aligned.row.col.m16n16k16.f16.f16 {%r29911, %r29912, %r29913, %r29914}, {%r2, %r2, %r2, %r2, %r2, %r2, %r2, %r2}, {%r2, %r2, %r2, %r2, %r2, %r2, %r2, %r2}, {%r29907, %r29908, %r29909, %r29910};
	bar.warp.sync 	-1;
	wmma.mma.sync.aligned.row.col.m16n16k16.f16.f16 {%r29915, %r29916, %r29917, %r29918}, {%r2, %r2, %r2, %r2, %r2, %r2, %r2, %r2}, {%r2, %r2, %r2, %r2, %r2, %r2, %r2, %r2}, {%r29911, %r29912, %r29913, %r29914};
	bar.warp.sync 	-1;
	wmma.mma.sync.aligned.row.col.m16n16k16.f16.f16 {%r29919, %r29920, %r29921, %r29922}, {%r2, %r2, %r2, %r2, %r2, %r2, %r2, %r2}, {%r2, %r2, %r2, %r2, %r2, %r2, %r2, %r2}, {%r29915, %r29916, %r29917, %r29918};
	bar.warp.sync 	-1;
	wmma.mma.sync.aligned.row.col.m16n16k16.f16.f16 {%r29923, %r29924, %r29925, %r29926}, {%r2, %r2, %r2, %r2, %r2, %r2, %r2, %r2}, {%r2, %r2, %r2, %r2, %r2, %r2, %r2, %r2}, {%r29919, %r29920, %r29921, %r29922};
	bar.warp.sync 	-1;
	wmma.mma.sync.aligned.row.col.m16n16k16.f16.f16 {%r29927, %r29928, %r29929, %r29930}, {%r2, %r2, %r2, %r2, %r2, %r2, %r2, %r2}, {%r2, %r2, %r2, %r2, %r2, %r2, %r2, %r2}, {%r29923, %r29924, %r29925, %r29926};
	bar.warp.sync 	-1;
	wmma.mma.sync.aligned.row.col.m16n16k16.f16.f16 {%r29931, %r29932, %r29933, %r29934}, {%r2, %r2, %r2, %r2, %r2, %r2, %r2, %r2}, {%r2, %r2, %r2, %r2, %r2, %r2, %r2, %r2}, {%r29927, %r29928, %r29929, %r29930};
	bar.warp.sync 	-1;
	wmma.mma.sync.aligned.row.col.m16n16k16.f16.f16 {%r29935, %r29936, %r29937, %r29938}, {%r2, %r2, %r2, %r2, %r2, %r2, %r2, %r2}, {%r2, %r2, %r2, %r2, %r2, %r2, %r2, %r2}, {%r29931, %r29932, %r29933, %r29934};
	bar.warp.sync 	-1;
	wmma.mma.sync.aligned.row.col.m16n16k16.f16.f16 {%r29939, %r29940, %r29941, %r29942}, {%r2, %r2, %r2, %r2, %r2, %r2, %r2, %r2}, {%r2, %r2, %r2, %r2, %r2, %r2, %r2, %r2}, {%r29935, %r29936, %r29937, %r29938};
	bar.warp.sync 	-1;
	wmma.mma.sync.aligned.row.col.m16n16k16.f16.f16 {%r29943, %r29944, %r29945, %r29946}, {%r2, %r2, %r2, %r2, %r2, %r2, %r2, %r2}, {%r2, %r2, %r2, %r2, %r2, %r2, %r2, %r2}, {%r29939, %r29940, %r29941, %r29942};
	bar.warp.sync 	-1;
	wmma.mma.sync.aligned.row.col.m16n16k16.f16.f16 {%r29947, %r29948, %r29949, %r29950}, {%r2, %r2, %r2, %r2, %r2, %r2, %r2, %r2}, {%r2, %r2, %r2, %r2, %r2, %r2, %r2, %r2}, {%r29943, %r29944, %r29945, %r29946};
	bar.warp.sync 	-1;
	wmma.mma.sync.aligned.row.col.m16n16k16.f16.f16 {%r29951, %r29952, %r29953, %r29954}, {%r2, %r2, %r2, %r2, %r2, %r2, %r2, %r2}, {%r2, %r2, %r2, %r2, %r2, %r2, %r2, %r2}, {%r29947, %r29948, %r29949, %r29950};
	bar.warp.sync 	-1;
	wmma.mma.sync.aligned.row.col.m16n16k16.f16.f16 {%r29955, %r29956, %r29957, %r29958}, {%r2, %r2, %r2, %r2, %r2, %r2, %r2, %r2}, {%r2, %r2, %r2, %r2, %r2, %r2, %r2, %r2}, {%r29951, %r29952, %r29953, %r29954};
	bar.warp.sync 	-1;
	wmma.mma.sync.aligned.row.col.m16n16k16.f16.f16 {%r29959, %r29960, %r29961, %r29962}, {%r2, %r2, %r2, %r2, %r2, %r2, %r2, %r2}, {%r2, %r2, %r2, %r2, %r2, %r2, %r2, %r2}, {%r29955, %r29956, %r29957, %r29958};
	bar.warp.sync 	-1;
	wmma.mma.sync.aligned.row.col.m16n16k16.f16.f16 {%r29963, %r29964, %r29965, %r29966}, {%r2, %r2, %r2, %r2, %r2, %r2, %r2, %r2}, {%r2, %r2, %r2, %r2, %r2, %r2, %r2, %r2}, {%r29959, %r29960, %r29961, %r29962};
	bar.warp.sync 	-1;
	wmma.mma.sync.aligned.row.col.m16n16k16.f16.f16 {%r29967, %r29968, %r29969, %r29970}, {%r2, %r2, %r2, %r2, %r2, %r2, %r2, %r2}, {%r2, %r2, %r2, %r2, %r2, %r2, %r2, %r2}, {%r29963, %r29964, %r29965, %r29966};
	bar.warp.sync 	-1;
	wmma.mma.sync.aligned.row.col.m16n16k16.f16.f16 {%r29971, %r29972, %r29973, %r29974}, {%r2, %r2, %r2, %r2, %r2, %r2, %r2, %r2}, {%r2, %r2, %r2, %r2, %r2, %r2, %r2, %r2}, {%r29967, %r29968, %r29969, %r29970};
	bar.warp.sync 	-1;
	wmma.mma.sync.aligned.row.col.m16n16k16.f16.f16 {%r29975, %r29976, %r29977, %r29978}, {%r2, %r2, %r2, %r2, %r2, %r2, %r2, %r2}, {%r2, %r2, %r2, %r2, %r2, %r2, %r2, %r2}, {%r29971, %r29972, %r29973, %r29974};
	bar.warp.sync 	-1;
	wmma.mma.sync.aligned.row.col.m16n16k16.f16.f16 {%r29979, %r29980, %r29981, %r29982}, {%r2, %r2, %r2, %r2, %r2, %r2, %r2, %r2}, {%r2, %r2, %r2, %r2, %r2, %r2, %r2, %r2}, {%r29975, %r29976, %r29977, %r29978};
	bar.warp.sync 	-1;
	wmma.mma.sync.aligned.row.col.m16n16k16.f16.f16 {%r29983, %r29984, %r29985, %r29986}, {%r2, %r2, %r2, %r2, %r2, %r2, %r2, %r2}, {%r2, %r2, %r2, %r2, %r2, %r2, %r2, %r2}, {%r29979, %r29980, %r29981, %r29982};
	bar.warp.sync 	-1;
	wmma.mma.sync.aligned.row.col.m16n16k16.f16.f16 {%r29987, %r29988, %r29989, %r29990}, {%r2, %r2, %r2, %r2, %r2, %r2, %r2, %r2}, {%r2, %r2, %r2, %r2, %r2, %r2, %r2, %r2}, {%r29983, %r29984, %r29985, %r29986};
	bar.warp.sync 	-1;
	wmma.mma.sync.aligned.row.col.m16n16k16.f16.f16 {%r29991, %r29992, %r29993, %r29994}, {%r2, %r2, %r2, %r2, %r2, %r2, %r2, %r2}, {%r2, %r2, %r2, %r2, %r2, %r2, %r2, %r2}, {%r29987, %r29988, %r29989, %r29990};
	bar.warp.sync 	-1;
	wmma.mma.sync.aligned.row.col.m16n16k16.f16.f16 {%r29995, %r29996, %r29997, %r29998}, {%r2, %r2, %r2, %r2, %r2, %r2, %r2, %r2}, {%r2, %r2, %r2, %r2, %r2, %r2, %r2, %r2}, {%r29991, %r29992, %r29993, %r29994};
	bar.warp.sync 	-1;
	wmma.mma.sync.aligned.row.col.m16n16k16.f16.f16 {%r29999, %r30000, %r30001, %r30002}, {%r2, %r2, %r2, %r2, %r2, %r2, %r2, %r2}, {%r2, %r2, %r2, %r2, %r2, %r2, %r2, %r2}, {%r29995, %r29996, %r29997, %r29998};
	bar.warp.sync 	-1;
	wmma.mma.sync.aligned.row.col.m16n16k16.f16.f16 {%r30003, %r30004, %r30005, %r30006}, {%r2, %r2, %r2, %r2, %r2, %r2, %r2, %r2}, {%r2, %r2, %r2, %r2, %r2, %r2, %r2, %r2}, {%r29999, %r30000, %r30001, %r30002};
	bar.warp.sync 	-1;
	wmma.mma.sync.aligned.row.col.m16n16k16.f16.f16 {%r30007, %r30008, %r30009, %r30010}, {%r2, %r2, %r2, %r2, %r2, %r2, %r2, %r2}, {%r2, %r2, %r2, %r2, %r2, %r2, %r2, %r2}, {%r30003, %r30004, %r30005, %r30006};
	bar.warp.sync 	-1;
	wmma.mma.sync.aligned.row.col.m16n16k16.f16.f16 {%r30011, %r30012, %r30013, %r30014}, {%r2, %r2, %r2, %r2, %r2, %r2, %r2, %r2}, {%r2, %r2, %r2, %r2, %r2, %r2, %r2, %r2}, {%r30007, %r30008, %r30009, %r30010};
	bar.warp.sync 	-1;
	wmma.mma.sync.aligned.row.col.m16n16k16.f16.f16 {%r30015, %r30016, %r30017, %r30018}, {%r2, %r2, %r2, %r2, %r2, %r2, %r2, %r2}, {%r2, %r2, %r2, %r2, %r2, %r2, %r2, %r2}, {%r30011, %r30012, %r30013, %r30014};
	bar.warp.sync 	-1;
	wmma.mma.sync.aligned.row.col.m16n16k16.f16.f16 {%r30019, %r30020, %r30021, %r30022}, {%r2, %r2, %r2, %r2, %r2, %r2, %r2, %r2}, {%r2, %r2, %r2, %r2, %r2, %r2, %r2, %r2}, {%r30015, %r30016, %r30017, %r30018};
	bar.warp.sync 	-1;
	wmma.mma.sync.aligned.row.col.m16n16k16.f16.f16 {%r30023, %r30024, %r30025, %r30026}, {%r2, %r2, %r2, %r2, %r2, %r2, %r2, %r2}, {%r2, %r2, %r2, %r2, %r2, %r2, %r2, %r2}, {%r30019, %r30020, %r30021, %r30022};
	bar.warp.sync 	-1;
	wmma.mma.sync.aligned.row.col.m16n16k16.f16.f16 {%r30027, %r30028, %r30029, %r30030}, {%r2, %r2, %r2, %r2, %r2, %r2, %r2, %r2}, {%r2, %r2, %r2, %r2, %r2, %r2, %r2, %r2}, {%r30023, %r30024, %r30025, %r30026};
	bar.warp.sync 	-1;
	wmma.mma.sync.aligned.row.col.m16n16k16.f16.f16 {%r30031, %r30032, %r30033, %r30034}, {%r2, %r2, %r2, %r2, %r2, %r2, %r2, %r2}, {%r2, %r2, %r2, %r2, %r2, %r2, %r2, %r2}, {%r30027, %r30028, %r30029, %r30030};
	bar.warp.sync 	-1;
	wmma.mma.sync.aligned.row.col.m16n16k16.f16.f16 {%r30035, %r30036, %r30037, %r30038}, {%r2, %r2, %r2, %r2, %r2, %r2, %r2, %r2}, {%r2, %r2, %r2, %r2, %r2, %r2, %r2, %r2}, {%r30031, %r30032, %r30033, %r30034};
	bar.warp.sync 	-1;
	wmma.mma.sync.aligned.row.col.m16n16k16.f16.f16 {%r30039, %r30040, %r30041, %r30042}, {%r2, %r2, %r2, %r2, %r2, %r2, %r2, %r2}, {%r2, %r2, %r2, %r2, %r2, %r2, %r2, %r2}, {%r30035, %r30036, %r30037, %r30038};
	bar.warp.sync 	-1;
	wmma.mma.sync.aligned.row.col.m16n16k16.f16.f16 {%r30043, %r30044, %r30045, %r30046}, {%r2, %r2, %r2, %r2, %r2, %r2, %r2, %r2}, {%r2, %r2, %r2, %r2, %r2, %r2, %r2, %r2}, {%r30039, %r30040, %r30041, %r30042};
	bar.warp.sync 	-1;
	wmma.mma.sync.aligned.row.col.m16n16k16.f16.f16 {%r30047, %r30048, %r30049, %r30050}, {%r2, %r2, %r2, %r2, %r2, %r2, %r2, %r2}, {%r2, %r2, %r2, %r2, %r2, %r2, %r2, %r2}, {%r30043, %r30044, %r30045, %r30046};
	bar.warp.sync 	-1;
	wmma.mma.sync.aligned.row.col.m16n16k16.f16.f16 {%r30051, %r30052, %r30053, %r30054}, {%r2, %r2, %r2, %r2, %r2, %r2, %r2, %r2}, {%r2, %r2, %r2, %r2, %r2, %r2, %r2, %r2}, {%r30047, %r30048, %r30049, %r30050};
	bar.warp.sync 	-1;
	wmma.mma.sync.aligned.row.col.m16n16k16.f16.f16 {%r30055, %r30056, %r30057, %r30058}, {%r2, %r2, %r2, %r2, %r2, %r2, %r2, %r2}, {%r2, %r2, %r2, %r2, %r2, %r2, %r2, %r2}, {%r30051, %r30052, %r30053, %r30054};
	bar.warp.sync 	-1;
	wmma.mma.sync.aligned.row.col.m16n16k16.f16.f16 {%r30059, %r30060, %r30061, %r30062}, {%r2, %r2, %r2, %r2, %r2, %r2, %r2, %r2}, {%r2, %r2, %r2, %r2, %r2, %r2, %r2, %r2}, {%r30055, %r30056, %r30057, %r30058};
	bar.warp.sync 	-1;
	wmma.mma.sync.aligned.row.col.m16n16k16.f16.f16 {%r30063, %r30064, %r30065, %r30066}, {%r2, %r2, %r2, %r2, %r2, %r2, %r2, %r2}, {%r2, %r2, %r2, %r2, %r2, %r2, %r2, %r2}, {%r30059, %r30060, %r30061, %r30062};
	bar.warp.sync 	-1;
	wmma.mma.sync.aligned.row.col.m16n16k16.f16.f16 {%r30067, %r30068, %r30069, %r30070}, {%r2, %r2, %r2, %r2, %r2, %r2, %r2, %r2}, {%r2, %r2, %r2, %r2, %r2, %r2, %r2, %r2}, {%r30063, %r30064, %r30065, %r30066};
	bar.warp.sync 	-1;
	wmma.mma.sync.aligned.row.col.m16n16k16.f16.f16 {%r30071, %r30072, %r30073, %r30074}, {%r2, %r2, %r2, %r2, %r2, %r2, %r2, %r2}, {%r2, %r2, %r2, %r2, %r2, %r2, %r2, %r2}, {%r30067, %r30068, %r30069, %r30070};
	bar.warp.sync 	-1;
	wmma.mma.sync.aligned.row.col.m16n16k16.f16.f16 {%r30075, %r30076, %r30077, %r30078}, {%r2, %r2, %r2, %r2, %r2, %r2, %r2, %r2}, {%r2, %r2, %r2, %r2, %r2, %r2, %r2, %r2}, {%r30071, %r30072, %r30073, %r30074};
	bar.warp.sync 	-1;
	wmma.mma.sync.aligned.row.col.m16n16k16.f16.f16 {%r30079, %r30080, %r30081, %r30082}, {%r2, %r2, %r2, %r2, %r2, %r2, %r2, %r2}, {%r2, %r2, %r2, %r2, %r2, %r2, %r2, %r2}, {%r30075, %r30076, %r30077, %r30078};
	bar.warp.sync 	-1;
	wmma.mma.sync.aligned.row.col.m16n16k16.f16.f16 {%r30083, %r30084, %r30085, %r30086}, {%r2, %r2, %r2, %r2, %r2, %r2, %r2, %r2}, {%r2, %r2, %r2, %r2, %r2, %r2, %r2, %r2}, {%r30079, %r30080, %r30081, %r30082};
	bar.warp.sync 	-1;
	wmma.mma.sync.aligned.row.col.m16n16k16.f16.f16 {%r30087, %r30088, %r30089, %r30090}, {%r2, %r2, %r2, %r2, %r2, %r2, %r2, %r2}, {%r2, %r2, %r2, %r2, %r2, %r2, %r2, %r2}, {%r30083, %r30084, %r30085, %r30086};
	bar.warp.sync 	-1;
	wmma.mma.sync.aligned.row.col.m16n16k16.f16.f16 {%r30091, %r30092, %r30093, %r30094}, {%r2, %r2, %r2, %r2, %r2, %r2, %r2, %r2}, {%r2, %r2, %r2, %r2, %r2, %r2, %r2, %r2}, {%r30087, %r30088, %r30089, %r30090};
	bar.warp.sync 	-1;
	wmma.mma.sync.aligned.row.col.m16n16k16.f16.f16 {%r30095, %r30096, %r30097, %r30098}, {%r2, %r2, %r2, %r2, %r2, %r2, %r2, %r2}, {%r2, %r2, %r2, %r2, %r2, %r2, %r2, %r2}, {%r30091, %r30092, %r30093, %r30094};
	bar.warp.sync 	-1;
	wmma.mma.sync.aligned.row.col.m16n16k16.f16.f16 {%r30099, %r30100, %r30101, %r30102}, {%r2, %r2, %r2, %r2, %r2, %r2, %r2, %r2}, {%r2, %r2, %r2, %r2, %r2, %r2, %r2, %r2}, {%r30095, %r30096, %r30097, %r30098};
	bar.warp.sync 	-1;
	wmma.mma.sync.aligned.row.col.m16n16k16.f16.f16 {%r30103, %r30104, %r30105, %r30106}, {%r2, %r2, %r2, %r2, %r2, %r2, %r2, %r2}, {%r2, %r2, %r2, %r2, %r2, %r2, %r2, %r2}, {%r30099, %r30100, %r30101, %r30102};
	bar.warp.sync 	-1;
	wmma.mma.sync.aligned.row.col.m16n16k16.f16.f16 {%r30107, %r30108, %r30109, %r30110}, {%r2, %r2, %r2, %r2, %r2, %r2, %r2, %r2}, {%r2, %r2, %r2, %r2, %r2, %r2, %r2, %r2}, {%r30103, %r30104, %r30105, %r30106};
	bar.warp.sync 	-1;
	wmma.mma.sync.aligned.row.col.m16n16k16.f16.f16 {%r30111, %r30112, %r30113, %r30114}, {%r2, %r2, %r2, %r2, %r2, %r2, %r2, %r2}, {%r2, %r2, %r2, %r2, %r2, %r2, %r2, %r2}, {%r30107, %r30108, %r30109, %r30110};
	bar.warp.sync 	-1;
	wmma.mma.sync.aligned.row.col.m16n16k16.f16.f16 {%r30115, %r30116, %r30117, %r30118}, {%r2, %r2, %r2, %r2, %r2, %r2, %r2, %r2}, {%r2, %r2, %r2, %r2, %r2, %r2, %r2, %r2}, {%r30111, %r30112, %r30113, %r30114};
	bar.warp.sync 	-1;
	wmma.mma.sync.aligned.row.col.m16n16k16.f16.f16 {%r30119, %r30120, %r30121, %r30122}, {%r2, %r2, %r2, %r2, %r2, %r2, %r2, %r2}, {%r2, %r2, %r2, %r2, %r2, %r2, %r2, %r2}, {%r30115, %r30116, %r30117, %r30118};
	bar.warp.sync 	-1;
	wmma.mma.sync.aligned.row.col.m16n16k16.f16.f16 {%r30123, %r30124, %r30125, %r30126}, {%r2, %r2, %r2, %r2, %r2, %r2, %r2, %r2}, {%r2, %r2, %r2, %r2, %r2, %r2, %r2, %r2}, {%r30119, %r30120, %r30121, %r30122};
	bar.warp.sync 	-1;
	wmma.mma.sync.aligned.row.col.m16n16k16.f16.f16 {%r30127, %r30128, %r30129, %r30130}, {%r2, %r2, %r2, %r2, %r2, %r2, %r2, %r2}, {%r2, %r2, %r2, %r2, %r2, %r2, %r2, %r2}, {%r30123, %r30124, %r30125, %r30126};
	bar.warp.sync 	-1;
	wmma.mma.sync.aligned.row.col.m16n16k16.f16.f16 {%r30131, %r30132, %r30133, %r30134}, {%r2, %r2, %r2, %r2, %r2, %r2, %r2, %r2}, {%r2, %r2, %r2, %r2, %r2, %r2, %r2, %r2}, {%r30127, %r30128, %r30129, %r30130};
	bar.warp.sync 	-1;
	wmma.mma.sync.aligned.row.col.m16n16k16.f16.f16 {%r30135, %r30136, %r30137, %r30138}, {%r2, %r2, %r2, %r2, %r2, %r2, %r2, %r2}, {%r2, %r2, %r2, %r2, %r2, %r2, %r2, %r2}, {%r30131, %r30132, %r30133, %r30134};
	bar.warp.sync 	-1;
	wmma.mma.sync.aligned.row.col.m16n16k16.f16.f16 {%r30139, %r30140, %r30141, %r30142}, {%r2, %r2, %r2, %r2, %r2, %r2, %r2, %r2}, {%r2, %r2, %r2, %r2, %r2, %r2, %r2, %r2}, {%r30135, %r30136, %r30137, %r30138};
	bar.warp.sync 	-1;
	wmma.mma.sync.aligned.row.col.m16n16k16.f16.f16 {%r30143, %r30144, %r30145, %r30146}, {%r2, %r2, %r2, %r2, %r2, %r2, %r2, %r2}, {%r2, %r2, %r2, %r2, %r2, %r2, %r2, %r2}, {%r30139, %r30140, %r30141, %r30142};
	bar.warp.sync 	-1;
	wmma.mma.sync.aligned.row.col.m16n16k16.f16.f16 {%r30147, %r30148, %r30149, %r30150}, {%r2, %r2, %r2, %r2, %r2, %r2, %r2, %r2}, {%r2, %r2, %r2, %r2, %r2, %r2, %r2, %r2}, {%r30143, %r30144, %r30145, %r30146};
	bar.warp.sync 	-1;
	wmma.mma.sync.aligned.row.col.m16n16k16.f16.f16 {%r30151, %r30152, %r30153, %r30154}, {%r2, %r2, %r2, %r2, %r2, %r2, %r2, %r2}, {%r2, %r2, %r2, %r2, %r2, %r2, %r2, %r2}, {%r30147, %r30148, %r30149, %r30150};
	bar.warp.sync 	-1;
	wmma.mma.sync.aligned.row.col.m16n16k16.f16.f16 {%r30155, %r30156, %r30157, %r30158}, {%r2, %r2, %r2, %r2, %r2, %r2, %r2, %r2}, {%r2, %r2, %r2, %r2, %r2, %r2, %r2, %r2}, {%r30151, %r30152, %r30153, %r30154};
	bar.warp.sync 	-1;
	wmma.mma.sync.aligned.row.col.m16n16k16.f16.f16 {%r30159, %r30160, %r30161, %r30162}, {%r2, %r2, %r2, %r2, %r2, %r2, %r2, %r2}, {%r2, %r2, %r2, %r2, %r2, %r2, %r2, %r2}, {%r30155, %r30156, %r30157, %r30158};
	bar.warp.sync 	-1;
	wmma.mma.sync.aligned.row.col.m16n16k16.f16.f16 {%r30163, %r30164, %r30165, %r30166}, {%r2, %r2, %r2, %r2, %r2, %r2, %r2, %r2}, {%r2, %r2, %r2, %r2, %r2, %r2, %r2, %r2}, {%r30159, %r30160, %r30161, %r30162};
	bar.warp.sync 	-1;
	wmma.mma.sync.aligned.row.col.m16n16k16.f16.f16 {%r30167, %r30168, %r30169, %r30170}, {%r2, %r2, %r2, %r2, %r2, %r2, %r2, %r2}, {%r2, %r2, %r2, %r2, %r2, %r2, %r2, %r2}, {%r30163, %r30164, %r30165, %r30166};
	bar.warp.sync 	-1;
	wmma.mma.sync.aligned.row.col.m16n16k16.f16.f16 {%r30171, %r30172, %r30173, %r30174}, {%r2, %r2, %r2, %r2, %r2, %r2, %r2, %r2}, {%r2, %r2, %r2, %r2, %r2, %r2, %r2, %r2}, {%r30167, %r30168, %r30169, %r30170};
	bar.warp.sync 	-1;
	wmma.mma.sync.aligned.row.col.m16n16k16.f16.f16 {%r30175, %r30176, %r30177, %r30178}, {%r2, %r2, %r2, %r2, %r2, %r2, %r2, %r2}, {%r2, %r2, %r2, %r2, %r2, %r2, %r2, %r2}, {%r30171, %r30172, %r30173, %r30174};
	bar.warp.sync 	-1;
	wmma.mma.sync.aligned.row.col.m16n16k16.f16.f16 {%r30179, %r30180, %r30181, %r30182}, {%r2, %r2, %r2, %r2, %r2, %r2, %r2, %r2}, {%r2, %r2, %r2, %r2, %r2, %r2, %r2, %r2}, {%r30175, %r30176, %r30177, %r30178};
	bar.warp.sync 	-1;
	wmma.mma.sync.aligned.row.col.m16n16k16.f16.f16 {%r30183, %r30184, %r30185, %r30186}, {%r2, %r2, %r2, %r2, %r2, %r2, %r2, %r2}, {%r2, %r2, %r2, %r2, %r2, %r2, %r2, %r2}, {%r30179, %r30180, %r30181, %r30182};
	bar.warp.sync 	-1;
	wmma.mma.sync.aligned.row.col.m16n16k16.f16.f16 {%r30187, %r30188, %r30189, %r30190}, {%r2, %r2, %r2, %r2, %r2, %r2, %r2, %r2}, {%r2, %r2, %r2, %r2, %r2, %r2, %r2, %r2}, {%r30183, %r30184, %r30185, %r30186};
	bar.warp.sync 	-1;
	wmma.mma.sync.aligned.row.col.m16n16k16.f16.f16 {%r30191, %r30192, %r30193, %r30194}, {%r2, %r2, %r2, %r2, %r2, %r2, %r2, %r2}, {%r2, %r2, %r2, %r2, %r2, %r2, %r2, %r2}, {%r30187, %r30188, %r30189, %r30190};
	bar.warp.sync 	-1;
	wmma.mma.sync.aligned.row.col.m16n16k16.f16.f16 {%r30195, %r30196, %r30197, %r30198}, {%r2, %r2, %r2, %r2, %r2, %r2, %r2, %r2}, {%r2, %r2, %r2, %r2, %r2, %r2, %r2, %r2}, {%r30191, %r30192, %r30193, %r30194};
	bar.warp.sync 	-1;
	wmma.mma.sync.aligned.row.col.m16n16k16.f16.f16 {%r30199, %r30200, %r30201, %r30202}, {%r2, %r2, %r2, %r2, %r2, %r2, %r2, %r2}, {%r2, %r2, %r2, %r2, %r2, %r2, %r2, %r2}, {%r30195, %r30196, %r30197, %r30198};
	bar.warp.sync 	-1;
	wmma.mma.sync.aligned.row.col.m16n16k16.f16.f16 {%r30203, %r30204, %r30205, %r30206}, {%r2, %r2, %r2, %r2, %r2, %r2, %r2, %r2}, {%r2, %r2, %r2, %r2, %r2, %r2, %r2, %r2}, {%r30199, %r30200, %r30201, %r30202};
	bar.warp.sync 	-1;
	wmma.mma.sync.aligned.row.col.m16n16k16.f16.f16 {%r30207, %r30208, %r30209, %r30210}, {%r2, %r2, %r2, %r2, %r2, %r2, %r2, %r2}, {%r2, %r2, %r2, %r2, %r2, %r2, %r2, %r2}, {%r30203, %r30204, %r30205, %r30206};
	bar.warp.sync 	-1;
	wmma.mma.sync.aligned.row.col.m16n16k16.f16.f16 {%r30211, %r30212, %r30213, %r30214}, {%r2, %r2, %r2, %r2, %r2, %r2, %r2, %r2}, {%r2, %r2, %r2, %r2, %r2, %r2, %r2, %r2}, {%r30207, %r30208, %r30209, %r30210};
	bar.warp.sync 	-1;
	wmma.mma.sync.aligned.row.col.m16n16k16.f16.f16 {%r30215, %r30216, %r30217, %r30218}, {%r2, %r2, %r2, %r2, %r2, %r2, %r2, %r2}, {%r2, %r2, %r2, %r2, %r2, %r2, %r2, %r2}, {%r30211, %r30212, %r30213, %r30214};
	bar.warp.sync 	-1;
	wmma.mma.sync.aligned.row.col.m16n16k16.f16.f16 {%r30219, %r30220, %r30221, %r30222}, {%r2, %r2, %r2, %r2, %r2, %r2, %r2, %r2}, {%r2, %r2, %r2, %r2, %r2, %r2, %r2, %r2}, {%r30215, %r30216, %r30217, %r30218};
	bar.warp.sync 	-1;
	wmma.mma.sync.aligned.row.col.m16n16k16.f16.f16 {%r30223, %r30224, %r30225, %r30226}, {%r2, %r2, %r2, %r2, %r2, %r2, %r2, %r2}, {%r2, %r2, %r2, %r2, %r2, %r2, %r2, %r2}, {%r30219, %r30220, %r30221, %r30222};
	bar.warp.sync 	-1;
	wmma.mma.sync.aligned.row.col.m16n16k16.f16.f16 {%r30227, %r30228, %r30229, %r30230}, {%r2, %r2, %r2, %r2, %r2, %r2, %r2, %r2}, {%r2, %r2, %r2, %r2, %r2, %r2, %r2, %r2}, {%r30223, %r30224, %r30225, %r30226};
	bar.warp.sync 	-1;
	wmma.mma.sync.aligned.row.col.m16n16k16.f16.f16 {%r30231, %r30232, %r30233, %r30234}, {%r2, %r2, %r2, %r2, %r2, %r2, %r2, %r2}, {%r2, %r2, %r2, %r2, %r2, %r2, %r2, %r2}, {%r30227, %r30228, %r30229, %r30230};
	bar.warp.sync 	-1;
	wmma.mma.sync.aligned.row.col.m16n16k16.f16.f16 {%r30235, %r30236, %r30237, %r30238}, {%r2, %r2, %r2, %r2, %r2, %r2, %r2, %r2}, {%r2, %r2, %r2, %r2, %r2, %r2, %r2, %r2}, {%r30231, %r30232, %r30233, %r30234};
	bar.warp.sync 	-1;
	wmma.mma.sync.aligned.row.col.m16n16k16.f16.f16 {%r30239, %r30240, %r30241, %r30242}, {%r2, %r2, %r2, %r2, %r2, %r2, %r2, %r2}, {%r2, %r2, %r2, %r2, %r2, %r2, %r2, %r2}, {%r30235, %r30236, %r30237, %r30238};
	bar.warp.sync 	-1;
	wmma.mma.sync.aligned.row.col.m16n16k16.f16.f16 {%r30243, %r30244, %r30245, %r30246}, {%r2, %r2, %r2, %r2, %r2, %r2, %r2, %r2}, {%r2, %r2, %r2, %r2, %r2, %r2, %r2, %r2}, {%r30239, %r30240, %r30241, %r30242};
	bar.warp.sync 	-1;
	wmma.mma.sync.aligned.row.col.m16n16k16.f16.f16 {%r30247, %r30248, %r30249, %r30250}, {%r2, %r2, %r2, %r2, %r2, %r2, %r2, %r2}, {%r2, %r2, %r2, %r2, %r2, %r2, %r2, %r2}, {%r30243, %r30244, %r30245, %r30246};
	bar.warp.sync 	-1;
	wmma.mma.sync.aligned.row.col.m16n16k16.f16.f16 {%r30251, %r30252, %r30253, %r30254}, {%r2, %r2, %r2, %r2, %r2, %r2, %r2, %r2}, {%r2, %r2, %r2, %r2, %r2, %r2, %r2, %r2}, {%r30247, %r30248, %r30249, %r30250};
	bar.warp.sync 	-1;
	wmma.mma.sync.aligned.row.col.m16n16k16.f16.f16 {%r30255, %r30256, %r30257, %r30258}, {%r2, %r2, %r2, %r2, %r2, %r2, %r2, %r2}, {%r2, %r2, %r2, %r2, %r2, %r2, %r2, %r2}, {%r30251, %r30252, %r30253, %r30254};
	bar.warp.sync 	-1;
	wmma.mma.sync.aligned.row.col.m16n16k16.f16.f16 {%r30259, %r30260, %r30261, %r30262}, {%r2, %r2, %r2, %r2, %r2, %r2, %r2, %r2}, {%r2, %r2, %r2, %r2, %r2, %r2, %r2, %r2}, {%r30255, %r30256, %r30257, %r30258};
	bar.warp.sync 	-1;
	wmma.mma.sync.aligned.row.col.m16n16k16.f16.f16 {%r30263, %r30264, %r30265, %r30266}, {%r2, %r2, %r2, %r2, %r2, %r2, %r2, %r2}, {%r2, %r2, %r2, %r2, %r2, %r2, %r2, %r2}, {%r30259, %r30260, %r30261, %r30262};
	bar.warp.sync 	-1;
	wmma.mma.sync.aligned.row.col.m16n16k16.f16.f16 {%r30267, %r30268, %r30269, %r30270}, {%r2, %r2, %r2, %r2, %r2, %r2, %r2, %r2}, {%r2, %r2, %r2, %r2, %r2, %r2, %r2, %r2}, {%r30263, %r30264, %r30265, %r30266};
	bar.warp.sync 	-1;
	wmma.mma.sync.aligned.row.col.m16n16k16.f16.f16 {%r30271, %r30272, %r30273, %r30274}, {%r2, %r2, %r2, %r2, %r2, %r2, %r2, %r2}, {%r2, %r2, %r2, %r2, %r2, %r2, %r2, %r2}, {%r30267, %r30268, %r30269, %r30270};
	bar.warp.sync 	-1;
	wmma.mma.sync.aligned.row.col.m16n16k16.f16.f16 {%r30275, %r30276, %r30277, %r30278}, {%r2, %r2, %r2, %r2, %r2, %r2, %r2, %r2}, {%r2, %r2, %r2, %r2, %r2, %r2, %r2, %r2}, {%r30271, %r30272, %r30273, %r30274};
	bar.warp.sync 	-1;
	wmma.mma.sync.aligned.row.col.m16n16k16.f16.f16 {%r30279, %r30280, %r30281, %r30282}, {%r2, %r2, %r2, %r2, %r2, %r2, %r2, %r2}, {%r2, %r2, %r2, %r2, %r2, %r2, %r2, %r2}, {%r30275, %r30276, %r30277, %r30278};
	bar.warp.sync 	-1;
	wmma.mma.sync.aligned.row.col.m16n16k16.f16.f16 {%r30283, %r30284, %r30285, %r30286}, {%r2, %r2, %r2, %r2, %r2, %r2, %r2, %r2}, {%r2, %r2, %r2, %r2, %r2, %r2, %r2, %r2}, {%r30279, %r30280, %r30281, %r30282};
	bar.warp.sync 	-1;
	wmma.mma.sync.aligned.row.col.m16n16k16.f16.f16 {%r30287, %r30288, %r30289, %r30290}, {%r2, %r2, %r2, %r2, %r2, %r2, %r2, %r2}, {%r2, %r2, %r2, %r2, %r2, %r2, %r2, %r2}, {%r30283, %r30284, %r30285, %r30286};
	bar.warp.sync 	-1;
	wmma.mma.sync.aligned.row.col.m16n16k16.f16.f16 {%r30291, %r30292, %r30293, %r30294}, {%r2, %r2, %r2, %r2, %r2, %r2, %r2, %r2}, {%r2, %r2, %r2, %r2, %r2, %r2, %r2, %r2}, {%r30287, %r30288, %r30289, %r30290};
	bar.warp.sync 	-1;
	wmma.mma.sync.aligned.row.col.m16n16k16.f16.f16 {%r30295, %r30296, %r30297, %r30298}, {%r2, %r2, %r2, %r2, %r2, %r2, %r2, %r2}, {%r2, %r2, %r2, %r2, %r2, %r2, %r2, %r2}, {%r30291, %r30292, %r30293, %r30294};
	bar.warp.sync 	-1;
	wmma.mma.sync.aligned.row.col.m16n16k16.f16.f16 {%r30299, %r30300, %r30301, %r30302}, {%r2, %r2, %r2, %r2, %r2, %r2, %r2, %r2}, {%r2, %r2, %r2, %r2, %r2, %r2, %r2, %r2}, {%r30295, %r30296, %r30297, %r30298};
	bar.warp.sync 	-1;
	wmma.mma.sync.aligned.row.col.m16n16k16.f16.f16 {%r30303, %r30304, %r30305, %r30306}, {%r2, %r2, %r2, %r2, %r2, %r2, %r2, %r2}, {%r2, %r2, %r2, %r2, %r2, %r2, %r2, %r2}, {%r30299, %r30300, %r30301, %r30302};
	bar.warp.sync 	-1;
	wmma.mma.sync.aligned.row.col.m16n16k16.f16.f16 {%r30307, %r30308, %r30309, %r30310}, {%r2, %r2, %r2, %r2, %r2, %r2, %r2, %r2}, {%r2, %r2, %r2, %r2, %r2, %r2, %r2, %r2}, {%r30303, %r30304, %r30305, %r30306};
	bar.warp.sync 	-1;
	wmma.mma.sync.aligned.row.col.m16n16k16.f16.f16 {%r30311, %r30312, %r30313, %r30314}, {%r2, %r2, %r2, %r2, %r2, %r2, %r2, %r2}, {%r2, %r2, %r2, %r2, %r2, %r2, %r2, %r2}, {%r30307, %r30308, %r30309, %r30310};
	bar.warp.sync 	-1;
	wmma.mma.sync.aligned.row.col.m16n16k16.f16.f16 {%r30315, %r30316, %r30317, %r30318}, {%r2, %r2, %r2, %r2, %r2, %r2, %r2, %r2}, {%r2, %r2, %r2, %r2, %r2, %r2, %r2, %r2}, {%r30311, %r30312, %r30313, %r30314};
	bar.warp.sync 	-1;
	wmma.mma.sync.aligned.row.col.m16n16k16.f16.f16 {%r30319, %r30320, %r30321, %r30322}, {%r2, %r2, %r2, %r2, %r2, %r2, %r2, %r2}, {%r2, %r2, %r2, %r2, %r2, %r2, %r2, %r2}, {%r30315, %r30316, %r30317, %r30318};
	bar.warp.sync 	-1;
	wmma.mma.sync.aligned.row.col.m16n16k16.f16.f16 {%r30323, %r30324, %r30325, %r30326}, {%r2, %r2, %r2, %r2, %r2, %r2, %r2, %r2}, {%r2, %r2, %r2, %r2, %r2, %r2, %r2, %r2}, {%r30319, %r30320, %r30321, %r30322};
	bar.warp.sync 	-1;
	wmma.mma.sync.aligned.row.col.m16n16k16.f16.f16 {%r30327, %r30328, %r30329, %r30330}, {%r2, %r2, %r2, %r2, %r2, %r2, %r2, %r2}, {%r2, %r2, %r2, %r2, %r2, %r2, %r2, %r2}, {%r30323, %r30324, %r30325, %r30326};
	bar.warp.sync 	-1;
	wmma.mma.sync.aligned.row.col.m16n16k16.f16.f16 {%r30331, %r30332, %r30333, %r30334}, {%r2, %r2, %r2, %r2, %r2, %r2, %r2, %r2}, {%r2, %r2, %r2, %r2, %r2, %r2, %r2, %r2}, {%r30327, %r30328, %r30329, %r30330};
	bar.warp.sync 	-1;
	wmma.mma.sync.aligned.row.col.m16n16k16.f16.f16 {%r30335, %r30336, %r30337, %r30338}, {%r2, %r2, %r2, %r2, %r2, %r2, %r2, %r2}, {%r2, %r2, %r2, %r2, %r2, %r2, %r2, %r2}, {%r30331, %r30332, %r30333, %r30334};
	bar.warp.sync 	-1;
	wmma.mma.sync.aligned.row.col.m16n16k16.f16.f16 {%r30339, %r30340, %r30341, %r30342}, {%r2, %r2, %r2, %r2, %r2, %r2, %r2, %r2}, {%r2, %r2, %r2, %r2, %r2, %r2, %r2, %r2}, {%r30335, %r30336, %r30337, %r30338};
	bar.warp.sync 	-1;
	wmma.mma.sync.aligned.row.col.m16n16k16.f16.f16 {%r30343, %r30344, %r30345, %r30346}, {%r2, %r2, %r2, %r2, %r2, %r2, %r2, %r2}, {%r2, %r2, %r2, %r2, %r2, %r2, %r2, %r2}, {%r30339, %r30340, %r30341, %r30342};
	bar.warp.sync 	-1;
	wmma.mma.sync.aligned.row.col.m16n16k16.f16.f16 {%r30347, %r30348, %r30349, %r30350}, {%r2, %r2, %r2, %r2, %r2, %r2, %r2, %r2}, {%r2, %r2, %r2, %r2, %r2, %r2, %r2, %r2}, {%r30343, %r30344, %r30345, %r30346};
	bar.warp.sync 	-1;
	wmma.mma.sync.aligned.row.col.m16n16k16.f16.f16 {%r30351, %r30352, %r30353, %r30354}, {%r2, %r2, %r2, %r2, %r2, %r2, %r2, %r2}, {%r2, %r2, %r2, %r2, %r2, %r2, %r2, %r2}, {%r30347, %r30348, %r30349, %r30350};
	bar.warp.sync 	-1;
	wmma.mma.sync.aligned.row.col.m16n16k16.f16.f16 {%r30355, %r30356, %r30357, %r30358}, {%r2, %r2, %r2, %r2, %r2, %r2, %r2, %r2}, {%r2, %r2, %r2, %r2, %r2, %r2, %r2, %r2}, {%r30351, %r30352, %r30353, %r30354};
	bar.warp.sync 	-1;
	wmma.mma.sync.aligned.row.col.m16n16k16.f16.f16 {%r30359, %r30360, %r30361, %r30362}, {%r2, %r2, %r2, %r2, %r2, %r2, %r2, %r2}, {%r2, %r2, %r2, %r2, %r2, %r2, %r2, %r2}, {%r30355, %r30356, %r30357, %r30358};
	bar.warp.sync 	-1;
	wmma.mma.sync.aligned.row.col.m16n16k16.f16.f16 {%r30363, %r30364, %r30365, %r30366}, {%r2, %r2, %r2, %r2, %r2, %r2, %r2, %r2}, {%r2, %r2, %r2, %r2, %r2, %r2, %r2, %r2}, {%r30359, %r30360, %r30361, %r30362};
	bar.warp.sync 	-1;
	wmma.mma.sync.aligned.row.col.m16n16k16.f16.f16 {%r30367, %r30368, %r30369, %r30370}, {%r2, %r2, %r2, %r2, %r2, %r2, %r2, %r2}, {%r2, %r2, %r2, %r2, %r2, %r2, %r2, %r2}, {%r30363, %r30364, %r30365, %r30366};
	bar.warp.sync 	-1;
	wmma.mma.sync.aligned.row.col.m16n16k16.f16.f16 {%r30371, %r30372, %r30373, %r30374}, {%r2, %r2, %r2, %r2, %r2, %r2, %r2, %r2}, {%r2, %r2, %r2, %r2, %r2, %r2, %r2, %r2}, {%r30367, %r30368, %r30369, %r30370};
	bar.warp.sync 	-1;
	wmma.mma.sync.aligned.row.col.m16n16k16.f16.f16 {%r30375, %r30376, %r30377, %r30378}, {%r2, %r2, %r2, %r2, %r2, %r2, %r2, %r2}, {%r2, %r2, %r2, %r2, %r2, %r2, %r2, %r2}, {%r30371, %r30372, %r30373, %r30374};
	bar.warp.sync 	-1;
	wmma.mma.sync.aligned.row.col.m16n16k16.f16.f16 {%r30379, %r30380, %r30381, %r30382}, {%r2, %r2, %r2, %r2, %r2, %r2, %r2, %r2}, {%r2, %r2, %r2, %r2, %r2, %r2, %r2, %r2}, {%r30375, %r30376, %r30377, %r30378};
	bar.warp.sync 	-1;
	wmma.mma.sync.aligned.row.col.m16n16k16.f16.f16 {%r30383, %r30384, %r30385, %r30386}, {%r2, %r2, %r2, %r2, %r2, %r2, %r2, %r2}, {%r2, %r2, %r2, %r2, %r2, %r2, %r2, %r2}, {%r30379, %r30380, %r30381, %r30382};
	bar.warp.sync 	-1;
	wmma.mma.sync.aligned.row.col.m16n16k16.f16.f16 {%r30387, %r30388, %r30389, %r30390}, {%r2, %r2, %r2, %r2, %r2, %r2, %r2, %r2}, {%r2, %r2, %r2, %r2, %r2, %r2, %r2, %r2}, {%r30383, %r30384, %r30385, %r30386};
	bar.warp.sync 	-1;
	wmma.mma.sync.aligned.row.col.m16n16k16.f16.f16 {%r30391, %r30392, %r30393, %r30394}, {%r2, %r2, %r2, %r2, %r2, %r2, %r2, %r2}, {%r2, %r2, %r2, %r2, %r2, %r2, %r2, %r2}, {%r30387, %r30388, %r30389, %r30390};
	bar.warp.sync 	-1;
	wmma.mma.sync.aligned.row.col.m16n16k16.f16.f16 {%r30395, %r30396, %r30397, %r30398}, {%r2, %r2, %r2, %r2, %r2, %r2, %r2, %r2}, {%r2, %r2, %r2, %r2, %r2, %r2, %r2, %r2}, {%r30391, %r30392, %r30393, %r30394};
	bar.warp.sync 	-1;
	wmma.mma.sync.aligned.row.col.m16n16k16.f16.f16 {%r30399, %r30400, %r30401, %r30402}, {%r2, %r2, %r2, %r2, %r2, %r2, %r2, %r2}, {%r2, %r2, %r2, %r2, %r2, %r2, %r2, %r2}, {%r30395, %r30396, %r30397, %r30398};
	bar.warp.sync 	-1;
	wmma.mma.sync.aligned.row.col.m16n16k16.f16.f16 {%r30403, %r30404, %r30405, %r30406}, {%r2, %r2, %r2, %r2, %r2, %r2, %r2, %r2}, {%r2, %r2, %r2, %r2, %r2, %r2, %r2, %r2}, {%r30399, %r30400, %r30401, %r30402};
	bar.warp.sync 	-1;
	wmma.mma.sync.aligned.row.col.m16n16k16.f16.f16 {%r30407, %r30408, %r30409, %r30410}, {%r2, %r2, %r2, %r2, %r2, %r2, %r2, %r2}, {%r2, %r2, %r2, %r2, %r2, %r2, %r2, %r2}, {%r30403, %r30404, %r30405, %r30406};
	bar.warp.sync 	-1;
	wmma.mma.sync.aligned.row.col.m16n16k16.f16.f16 {%r30411, %r30412, %r30413, %r30414}, {%r2, %r2, %r2, %r2, %r2, %r2, %r2, %r2}, {%r2, %r2, %r2, %r2, %r2, %r2, %r2, %r2}, {%r30407, %r30408, %r30409, %r30410};
	bar.warp.sync 	-1;
	wmma.mma.sync.aligned.row.col.m16n16k16.f16.f16 {%r30415, %r30416, %r30417, %r30418}, {%r2, %r2, %r2, %r2, %r2, %r2, %r2, %r2}, {%r2, %r2, %r2, %r2, %r2, %r2, %r2, %r2}, {%r30411, %r30412, %r30413, %r30414};
	bar.warp.sync 	-1;
	wmma.mma.sync.aligned.row.col.m16n16k16.f16.f16 {%r30419, %r30420, %r30421, %r30422}, {%r2, %r2, %r2, %r2, %r2, %r2, %r2, %r2}, {%r2, %r2, %r2, %r2, %r2, %r2, %r2, %r2}, {%r30415, %r30416, %r30417, %r30418};
	bar.warp.sync 	-1;
	wmma.mma.sync.aligned.row.col.m16n16k16.f16.f16 {%r30423, %r30424, %r30425, %r30426}, {%r2, %r2, %r2, %r2, %r2, %r2, %r2, %r2}, {%r2, %r2, %r2, %r2, %r2, %r2, %r2, %r2}, {%r30419, %r30420, %r30421, %r30422};
	bar.warp.sync 	-1;
	wmma.mma.sync.aligned.row.col.m16n16k16.f16.f16 {%r30427, %r30428, %r30429, %r30430}, {%r2, %r2, %r2, %r2, %r2, %r2, %r2, %r2}, {%r2, %r2, %r2, %r2, %r2, %r2, %r2, %r2}, {%r30423, %r30424, %r30425, %r30426};
	bar.warp.sync 	-1;
	wmma.mma.sync.aligned.row.col.m16n16k16.f16.f16 {%r30431, %r30432, %r30433, %r30434}, {%r2, %r2, %r2, %r2, %r2, %r2, %r2, %r2}, {%r2, %r2, %r2, %r2, %r2, %r2, %r2, %r2}, {%r30427, %r30428, %r30429, %r30430};
	bar.warp.sync 	-1;
	wmma.mma.sync.aligned.row.col.m16n16k16.f16.f16 {%r30435, %r30436, %r30437, %r30438}, {%r2, %r2, %r2, %r2, %r2, %r2, %r2, %r2}, {%r2, %r2, %r2, %r2, %r2, %r2, %r2, %r2}, {%r30431, %r30432, %r30433, %r30434};
	bar.warp.sync 	-1;
	wmma.mma.sync.aligned.row.col.m16n16k16.f16.f16 {%r30439, %r30440, %r30441, %r30442}, {%r2, %r2, %r2, %r2, %r2, %r2, %r2, %r2}, {%r2, %r2, %r2, %r2, %r2, %r2, %r2, %r2}, {%r30435, %r30436, %r30437, %r30438};
	bar.warp.sync 	-1;
	wmma.mma.sync.aligned.row.col.m16n16k16.f16.f16 {%r30443, %r30444, %r30445, %r30446}, {%r2, %r2, %r2, %r2, %r2, %r2, %r2, %r2}, {%r2, %r2, %r2, %r2, %r2, %r2, %r2, %r2}, {%r30439, %r30440, %r30441, %r30442};
	bar.warp.sync 	-1;
	wmma.mma.sync.aligned.row.col.m16n16k16.f16.f16 {%r30447, %r30448, %r30449, %r30450}, {%r2, %r2, %r2, %r2, %r2, %r2, %r2, %r2}, {%r2, %r2, %r2, %r2, %r2, %r2, %r2, %r2}, {%r30443, %r30444, %r30445, %r30446};
	bar.warp.sync 	-1;
	wmma.mma.sync.aligned.row.col.m16n16k16.f16.f16 {%r30451, %r30452, %r30453, %r30454}, {%r2, %r2, %r2, %r2, %r2, %r2, %r2, %r2}, {%r2, %r2, %r2, %r2, %r2, %r2, %r2, %r2}, {%r30447, %r30448, %r30449, %r30450};
	bar.warp.sync 	-1;
	wmma.mma.sync.aligned.row.col.m16n16k16.f16.f16 {%r30455, %r30456, %r30457, %r30458}, {%r2, %r2, %r2, %r2, %r2, %r2, %r2, %r2}, {%r2, %r2, %r2, %r2, %r2, %r2, %r2, %r2}, {%r30451, %r30452, %r30453, %r30454};
	bar.warp.sync 	-1;
	wmma.mma.sync.aligned.row.col.m16n16k16.f16.f16 {%r30459, %r30460, %r30461, %r30462}, {%r2, %r2, %r2, %r2, %r2, %r2, %r2, %r2}, {%r2, %r2, %r2, %r2, %r2, %r2, %r2, %r2}, {%r30455, %r30456, %r30457, %r30458};
	bar.warp.sync 	-1;
	wmma.mma.sync.aligned.row.col.m16n16k16.f16.f16 {%r30463, %r30464, %r30465, %r30466}, {%r2, %r2, %r2, %r2, %r2, %r2, %r2, %r2}, {%r2, %r2, %r2, %r2, %r2, %r2, %r2, %r2}, {%r30459, %r30460, %r30461, %r30462};
	bar.warp.sync 	-1;
	wmma.mma.sync.aligned.row.col.m16n16k16.f16.f16 {%r30467, %r30468, %r30469, %r30470}, {%r2, %r2, %r2, %r2, %r2, %r2, %r2, %r2}, {%r2, %r2, %r2, %r2, %r2, %r2, %r2, %r2}, {%r30463, %r30464, %r30465, %r30466};
	bar.warp.sync 	-1;
	wmma.mma.sync.aligned.row.col.m16n16k16.f16.f16 {%r30471, %r30472, %r30473, %r30474}, {%r2, %r2, %r2, %r2, %r2, %r2, %r2, %r2}, {%r2, %r2, %r2, %r2, %r2, %r2, %r2, %r2}, {%r30467, %r30468, %r30469, %r30470};
	bar.warp.sync 	-1;
	wmma.mma.sync.aligned.row.col.m16n16k16.f16.f16 {%r30475, %r30476, %r30477, %r30478}, {%r2, %r2, %r2, %r2, %r2, %r2, %r2, %r2}, {%r2, %r2, %r2, %r2, %r2, %r2, %r2, %r2}, {%r30471, %r30472, %r30473, %r30474};
	bar.warp.sync 	-1;
	wmma.mma.sync.aligned.row.col.m16n16k16.f16.f16 {%r30479, %r30480, %r30481, %r30482}, {%r2, %r2, %r2, %r2, %r2, %r2, %r2, %r2}, {%r2, %r2, %r2, %r2, %r2, %r2, %r2, %r2}, {%r30475, %r30476, %r30477, %r30478};
	bar.warp.sync 	-1;
	wmma.mma.sync.aligned.row.col.m16n16k16.f16.f16 {%r30483, %r30484, %r30485, %r30486}, {%r2, %r2, %r2, %r2, %r2, %r2, %r2, %r2}, {%r2, %r2, %r2, %r2, %r2, %r2, %r2, %r2}, {%r30479, %r30480, %r30481, %r30482};
	bar.warp.sync 	-1;
	wmma.mma.sync.aligned.row.col.m16n16k16.f16.f16 {%r30487, %r30488, %r30489, %r30490}, {%r2, %r2, %r2, %r2, %r2, %r2, %r2, %r2}, {%r2, %r2, %r2, %r2, %r2, %r2, %r2, %r2}, {%r30483, %r30484, %r30485, %r30486};
	bar.warp.sync 	-1;
	wmma.mma.sync.aligned.row.col.m16n16k16.f16.f16 {%r30491, %r30492, %r30493, %r30494}, {%r2, %r2, %r2, %r2, %r2, %r2, %r2, %r2}, {%r2, %r2, %r2, %r2, %r2, %r2, %r2, %r2}, {%r30487, %r30488, %r30489, %r30490};
	bar.warp.sync 	-1;
	wmma.mma.sync.aligned.row.col.m16n16k16.f16.f16 {%r30495, %r30496, %r30497, %r30498}, {%r2, %r2, %r2, %r2, %r2, %r2, %r2, %r2}, {%r2, %r2, %r2, %r2, %r2, %r2, %r2, %r2}, {%r30491, %r30492, %r30493, %r30494};
	bar.warp.sync 	-1;
	wmma.mma.sync.aligned.row.col.m16n16k16.f16.f16 {%r30499, %r30500, %r30501, %r30502}, {%r2, %r2, %r2, %r2, %r2, %r2, %r2, %r2}, {%r2, %r2, %r2, %r2, %r2, %r2, %r2, %r2}, {%r30495, %r30496, %r30497, %r30498};
	bar.warp.sync 	-1;
	wmma.mma.sync.aligned.row.col.m16n16k16.f16.f16 {%r30503, %r30504, %r30505, %r30506}, {%r2, %r2, %r2, %r2, %r2, %r2, %r2, %r2}, {%r2, %r2, %r2, %r2, %r2, %r2, %r2, %r2}, {%r30499, %r30500, %r30501, %r30502};
	bar.warp.sync 	-1;
	wmma.mma.sync.aligned.row.col.m16n16k16.f16.f16 {%r30507, %r30508, %r30509, %r30510}, {%r2, %r2, %r2, %r2, %r2, %r2, %r2, %r2}, {%r2, %r2, %r2, %r2, %r2, %r2, %r2, %r2}, {%r30503, %r30504, %r30505, %r30506};
	bar.warp.sync 	-1;
	wmma.mma.sync.aligned.row.col.m16n16k16.f16.f16 {%r30511, %r30512, %r30513, %r30514}, {%r2, %r2, %r2, %r2, %r2, %r2, %r2, %r2}, {%r2, %r2, %r2, %r2, %r2, %r2, %r2, %r2}, {%r30507, %r30508, %r30509, %r30510};
	bar.warp.sync 	-1;
	wmma.mma.sync.aligned.row.col.m16n16k16.f16.f16 {%r30515, %r30516, %r30517, %r30518}, {%r2, %r2, %r2, %r2, %r2, %r2, %r2, %r2}, {%r2, %r2, %r2, %r2, %r2, %r2, %r2, %r2}, {%r30511, %r30512, %r30513, %r30514};
	bar.warp.sync 	-1;
	wmma.mma.sync.aligned.row.col.m16n16k16.f16.f16 {%r30519, %r30520, %r30521, %r30522}, {%r2, %r2, %r2, %r2, %r2, %r2, %r2, %r2}, {%r2, %r2, %r2, %r2, %r2, %r2, %r2, %r2}, {%r30515, %r30516, %r30517, %r30518};
	bar.warp.sync 	-1;
	wmma.mma.sync.aligned.row.col.m16n16k16.f16.f16 {%r30523, %r30524, %r30525, %r30526}, {%r2, %r2, %r2, %r2, %r2, %r2, %r2, %r2}, {%r2, %r2, %r2, %r2, %r2, %r2, %r2, %r2}, {%r30519, %r30520, %r30521, %r30522};
	bar.warp.sync 	-1;
	wmma.mma.sync.aligned.row.col.m16n16k16.f16.f16 {%r30527, %r30528, %r30529, %r30530}, {%r2, %r2, %r2, %r2, %r2, %r2, %r2, %r2}, {%r2, %r2, %r2, %r2, %r2, %r2, %r2, %r2}, {%r30523, %r30524, %r30525, %r30526};
	bar.warp.sync 	-1;
	wmma.mma.sync.aligned.row.col.m16n16k16.f16.f16 {%r30531, %r30532, %r30533, %r30534}, {%r2, %r2, %r2, %r2, %r2, %r2, %r2, %r2}, {%r2, %r2, %r2, %r2, %r2, %r2, %r2, %r2}, {%r30527, %r30528, %r30529, %r30530};
	bar.warp.sync 	-1;
	wmma.mma.sync.aligned.row.col.m16n16k16.f16.f16 {%r30535, %r30536, %r30537, %r30538}, {%r2, %r2, %r2, %r2, %r2, %r2, %r2, %r2}, {%r2, %r2, %r2, %r2, %r2, %r2, %r2, %r2}, {%r30531, %r30532, %r30533, %r30534};
	bar.warp.sync 	-1;
	wmma.mma.sync.aligned.row.col.m16n16k16.f16.f16 {%r30539, %r30540, %r30541, %r30542}, {%r2, %r2, %r2, %r2, %r2, %r2, %r2, %r2}, {%r2, %r2, %r2, %r2, %r2, %r2, %r2, %r2}, {%r30535, %r30536, %r30537, %r30538};
	bar.warp.sync 	-1;
	wmma.mma.sync.aligned.row.col.m16n16k16.f16.f16 {%r30543, %r30544, %r30545, %r30546}, {%r2, %r2, %r2, %r2, %r2, %r2, %r2, %r2}, {%r2, %r2, %r2, %r2, %r2, %r2, %r2, %r2}, {%r30539, %r30540, %r30541, %r30542};
	bar.warp.sync 	-1;
	wmma.mma.sync.aligned.row.col.m16n16k16.f16.f16 {%r30547, %r30548, %r30549, %r30550}, {%r2, %r2, %r2, %r2, %r2, %r2, %r2, %r2}, {%r2, %r2, %r2, %r2, %r2, %r2, %r2, %r2}, {%r30543, %r30544, %r30545, %r30546};
	bar.warp.sync 	-1;
	wmma.mma.sync.aligned.row.col.m16n16k16.f16.f16 {%r30551, %r30552, %r30553, %r30554}, {%r2, %r2, %r2, %r2, %r2, %r2, %r2, %r2}, {%r2, %r2, %r2, %r2, %r2, %r2, %r2, %r2}, {%r30547, %r30548, %r30549, %r30550};
	bar.warp.sync 	-1;
	wmma.mma.sync.aligned.row.col.m16n16k16.f16.f16 {%r30555, %r30556, %r30557, %r30558}, {%r2, %r2, %r2, %r2, %r2, %r2, %r2, %r2}, {%r2, %r2, %r2, %r2, %r2, %r2, %r2, %r2}, {%r30551, %r30552, %r30553, %r30554};
	bar.warp.sync 	-1;
	wmma.mma.sync.aligned.row.col.m16n16k16.f16.f16 {%r30559, %r30560, %r30561, %r30562}, {%r2, %r2, %r2, %r2, %r2, %r2, %r2, %r2}, {%r2, %r2, %r2, %r2, %r2, %r2, %r2, %r2}, {%r30555, %r30556, %r30557, %r30558};
	bar.warp.sync 	-1;
	wmma.mma.sync.aligned.row.col.m16n16k16.f16.f16 {%r30563, %r30564, %r30565, %r30566}, {%r2, %r2, %r2, %r2, %r2, %r2, %r2, %r2}, {%r2, %r2, %r2, %r2, %r2, %r2, %r2, %r2}, {%r30559, %r30560, %r30561, %r30562};
	bar.warp.sync 	-1;
	wmma.mma.sync.aligned.row.col.m16n16k16.f16.f16 {%r30567, %r30568, %r30569, %r30570}, {%r2, %r2, %r2, %r2, %r2, %r2, %r2, %r2}, {%r2, %r2, %r2, %r2, %r2, %r2, %r2, %r2}, {%r30563, %r30564, %r30565, %r30566};
	bar.warp.sync 	-1;
	wmma.mma.sync.aligned.row.col.m16n16k16.f16.f16 {%r30571, %r30572, %r30573, %r30574}, {%r2, %r2, %r2, %r2, %r2, %r2, %r2, %r2}, {%r2, %r2, %r2, %r2, %r2, %r2, %r2, %r2}, {%r30567, %r30568, %r30569, %r30570};
	bar.warp.sync 	-1;
	wmma.mma.sync.aligned.row.col.m16n16k16.f16.f16 {%r30575, %r30576, %r30577, %r30578}, {%r2, %r2, %r2, %r2, %r2, %r2, %r2, %r2}, {%r2, %r2, %r2, %r2, %r2, %r2, %r2, %r2}, {%r30571, %r30572, %r30573, %r30574};
	bar.warp.sync 	-1;
	wmma.mma.sync.aligned.row.col.m16n16k16.f16.f16 {%r30579, %r30580, %r30581, %r30582}, {%r2, %r2, %r2, %r2, %r2, %r2, %r2, %r2}, {%r2, %r2, %r2, %r2, %r2, %r2, %r2, %r2}, {%r30575, %r30576, %r30577, %r30578};
	bar.warp.sync 	-1;
	wmma.mma.sync.aligned.row.col.m16n16k16.f16.f16 {%r30583, %r30584, %r30585, %r30586}, {%r2, %r2, %r2, %r2, %r2, %r2, %r2, %r2}, {%r2, %r2, %r2, %r2, %r2, %r2, %r2, %r2}, {%r30579, %r30580, %r30581, %r30582};
	bar.warp.sync 	-1;
	wmma.mma.sync.aligned.row.col.m16n16k16.f16.f16 {%r30587, %r30588, %r30589, %r30590}, {%r2, %r2, %r2, %r2, %r2, %r2, %r2, %r2}, {%r2, %r2, %r2, %r2, %r2, %r2, %r2, %r2}, {%r30583, %r30584, %r30585, %r30586};
	bar.warp.sync 	-1;
	wmma.mma.sync.aligned.row.col.m16n16k16.f16.f16 {%r30591, %r30592, %r30593, %r30594}, {%r2, %r2, %r2, %r2, %r2, %r2, %r2, %r2}, {%r2, %r2, %r2, %r2, %r2, %r2, %r2, %r2}, {%r30587, %r30588, %r30589, %r30590};
	bar.warp.sync 	-1;
	wmma.mma.sync.aligned.row.col.m16n16k16.f16.f16 {%r30595, %r30596, %r30597, %r30598}, {%r2, %r2, %r2, %r2, %r2, %r2, %r2, %r2}, {%r2, %r2, %r2, %r2, %r2, %r2, %r2, %r2}, {%r30591, %r30592, %r30593, %r30594};
	bar.warp.sync 	-1;
	wmma.mma.sync.aligned.row.col.m16n16k16.f16.f16 {%r30599, %r30600, %r30601, %r30602}, {%r2, %r2, %r2, %r2, %r2, %r2, %r2, %r2}, {%r2, %r2, %r2, %r2, %r2, %r2, %r2, %r2}, {%r30595, %r30596, %r30597, %r30598};
	bar.warp.sync 	-1;
	wmma.mma.sync.aligned.row.col.m16n16k16.f16.f16 {%r30603, %r30604, %r30605, %r30606}, {%r2, %r2, %r2, %r2, %r2, %r2, %r2, %r2}, {%r2, %r2, %r2, %r2, %r2, %r2, %r2, %r2}, {%r30599, %r30600, %r30601, %r30602};
	bar.warp.sync 	-1;
	wmma.mma.sync.aligned.row.col.m16n16k16.f16.f16 {%r30607, %r30608, %r30609, %r30610}, {%r2, %r2, %r2, %r2, %r2, %r2, %r2, %r2}, {%r2, %r2, %r2, %r2, %r2, %r2, %r2, %r2}, {%r30603, %r30604, %r30605, %r30606};
	bar.warp.sync 	-1;
	wmma.mma.sync.aligned.row.col.m16n16k16.f16.f16 {%r30611, %r30612, %r30613, %r30614}, {%r2, %r2, %r2, %r2, %r2, %r2, %r2, %r2}, {%r2, %r2, %r2, %r2, %r2, %r2, %r2, %r2}, {%r30607, %r30608, %r30609, %r30610};
	bar.warp.sync 	-1;
	wmma.mma.sync.aligned.row.col.m16n16k16.f16.f16 {%r30615, %r30616, %r30617, %r30618}, {%r2, %r2, %r2, %r2, %r2, %r2, %r2, %r2}, {%r2, %r2, %r2, %r2, %r2, %r2, %r2, %r2}, {%r30611, %r30612, %r30613, %r30614};
	bar.warp.sync 	-1;
	wmma.mma.sync.aligned.row.col.m16n16k16.f16.f16 {%r30619, %r30620, %r30621, %r30622}, {%r2, %r2, %r2, %r2, %r2, %r2, %r2, %r2}, {%r2, %r2, %r2, %r2, %r2, %r2, %r2, %r2}, {%r30615, %r30616, %r30617, %r30618};
	bar.warp.sync 	-1;
	wmma.mma.sync.aligned.row.col.m16n16k16.f16.f16 {%r30623, %r30624, %r30625, %r30626}, {%r2, %r2, %r2, %r2, %r2, %r2, %r2, %r2}, {%r2, %r2, %r2, %r2, %r2, %r2, %r2, %r2}, {%r30619, %r30620, %r30621, %r30622};
	bar.warp.sync 	-1;
	wmma.mma.sync.aligned.row.col.m16n16k16.f16.f16 {%r30627, %r30628, %r30629, %r30630}, {%r2, %r2, %r2, %r2, %r2, %r2, %r2, %r2}, {%r2, %r2, %r2, %r2, %r2, %r2, %r2, %r2}, {%r30623, %r30624, %r30625, %r30626};
	bar.warp.sync 	-1;
	wmma.mma.sync.aligned.row.col.m16n16k16.f16.f16 {%r30631, %r30632, %r30633, %r30634}, {%r2, %r2, %r2, %r2, %r2, %r2, %r2, %r2}, {%r2, %r2, %r2, %r2, %r2, %r2, %r2, %r2}, {%r30627, %r30628, %r30629, %r30630};
	bar.warp.sync 	-1;
	wmma.mma.sync.aligned.row.col.m16n16k16.f16.f16 {%r30635, %r30636, %r30637, %r30638}, {%r2, %r2, %r2, %r2, %r2, %r2, %r2, %r2}, {%r2, %r2, %r2, %r2, %r2, %r2, %r2, %r2}, {%r30631, %r30632, %r30633, %r30634};
	bar.warp.sync 	-1;
	wmma.mma.sync.aligned.row.col.m16n16k16.f16.f16 {%r30639, %r30640, %r30641, %r30642}, {%r2, %r2, %r2, %r2, %r2, %r2, %r2, %r2}, {%r2, %r2, %r2, %r2, %r2, %r2, %r2, %r2}, {%r30635, %r30636, %r30637, %r30638};
	bar.warp.sync 	-1;
	wmma.mma.sync.aligned.row.col.m16n16k16.f16.f16 {%r30643, %r30644, %r30645, %r30646}, {%r2, %r2, %r2, %r2, %r2, %r2, %r2, %r2}, {%r2, %r2, %r2, %r2, %r2, %r2, %r2, %r2}, {%r30639, %r30640, %r30641, %r30642};
	bar.warp.sync 	-1;
	wmma.mma.sync.aligned.row.col.m16n16k16.f16.f16 {%r30647, %r30648, %r30649, %r30650}, {%r2, %r2, %r2, %r2, %r2, %r2, %r2, %r2}, {%r2, %r2, %r2, %r2, %r2, %r2, %r2, %r2}, {%r30643, %r30644, %r30645, %r30646};
	bar.warp.sync 	-1;
	wmma.mma.sync.aligned.row.col.m16n16k16.f16.f16 {%r30651, %r30652, %r30653, %r30654}, {%r2, %r2, %r2, %r2, %r2, %r2, %r2, %r2}, {%r2, %r2, %r2, %r2, %r2, %r2, %r2, %r2}, {%r30647, %r30648, %r30649, %r30650};
	bar.warp.sync 	-1;
	wmma.mma.sync.aligned.row.col.m16n16k16.f16.f16 {%r30655, %r30656, %r30657, %r30658}, {%r2, %r2, %r2, %r2, %r2, %r2, %r2, %r2}, {%r2, %r2, %r2, %r2, %r2, %r2, %r2, %r2}, {%r30651, %r30652, %r30653, %r30654};
	bar.warp.sync 	-1;
	wmma.mma.sync.aligned.row.col.m16n16k16.f16.f16 {%r30659, %r30660, %r30661, %r30662}, {%r2, %r2, %r2, %r2, %r2, %r2, %r2, %r2}, {%r2, %r2, %r2, %r2, %r2, %r2, %r2, %r2}, {%r30655, %r30656, %r30657, %r30658};
	bar.warp.sync 	-1;
	wmma.mma.sync.aligned.row.col.m16n16k16.f16.f16 {%r30663, %r30664, %r30665, %r30666}, {%r2, %r2, %r2, %r2, %r2, %r2, %r2, %r2}, {%r2, %r2, %r2, %r2, %r2, %r2, %r2, %r2}, {%r30659, %r30660, %r30661, %r30662};
	bar.warp.sync 	-1;
	wmma.mma.sync.aligned.row.col.m16n16k16.f16.f16 {%r30667, %r30668, %r30669, %r30670}, {%r2, %r2, %r2, %r2, %r2, %r2, %r2, %r2}, {%r2, %r2, %r2, %r2, %r2, %r2, %r2, %r2}, {%r30663, %r30664, %r30665, %r30666};
	bar.warp.sync 	-1;
	wmma.mma.sync.aligned.row.col.m16n16k16.f16.f16 {%r30671, %r30672, %r30673, %r30674}, {%r2, %r2, %r2, %r2, %r2, %r2, %r2, %r2}, {%r2, %r2, %r2, %r2, %r2, %r2, %r2, %r2}, {%r30667, %r30668, %r30669, %r30670};
	bar.warp.sync 	-1;
	wmma.mma.sync.aligned.row.col.m16n16k16.f16.f16 {%r30675, %r30676, %r30677, %r30678}, {%r2, %r2, %r2, %r2, %r2, %r2, %r2, %r2}, {%r2, %r2, %r2, %r2, %r2, %r2, %r2, %r2}, {%r30671, %r30672, %r30673, %r30674};
	bar.warp.sync 	-1;
	wmma.mma.sync.aligned.row.col.m16n16k16.f16.f16 {%r30679, %r30680, %r30681, %r30682}, {%r2, %r2, %r2, %r2, %r2, %r2, %r2, %r2}, {%r2, %r2, %r2, %r2, %r2, %r2, %r2, %r2}, {%r30675, %r30676, %r30677, %r30678};
	bar.warp.sync 	-1;
	wmma.mma.sync.aligned.row.col.m16n16k16.f16.f16 {%r30683, %r30684, %r30685, %r30686}, {%r2, %r2, %r2, %r2, %r2, %r2, %r2, %r2}, {%r2, %r2, %r2, %r2, %r2, %r2, %r2, %r2}, {%r30679, %r30680, %r30681, %r30682};
	bar.warp.sync 	-1;
	wmma.mma.sync.aligned.row.col.m16n16k16.f16.f16 {%r30687, %r30688, %r30689, %r30690}, {%r2, %r2, %r2, %r2, %r2, %r2, %r2, %r2}, {%r2, %r2, %r2, %r2, %r2, %r2, %r2, %r2}, {%r30683, %r30684, %r30685, %r30686};
	bar.warp.sync 	-1;
	wmma.mma.sync.aligned.row.col.m16n16k16.f16.f16 {%r30691, %r30692, %r30693, %r30694}, {%r2, %r2, %r2, %r2, %r2, %r2, %r2, %r2}, {%r2, %r2, %r2, %r2, %r2, %r2, %r2, %r2}, {%r30687, %r30688, %r30689, %r30690};
	bar.warp.sync 	-1;
	wmma.mma.sync.aligned.row.col.m16n16k16.f16.f16 {%r30695, %r30696, %r30697, %r30698}, {%r2, %r2, %r2, %r2, %r2, %r2, %r2, %r2}, {%r2, %r2, %r2, %r2, %r2, %r2, %r2, %r2}, {%r30691, %r30692, %r30693, %r30694};
	bar.warp.sync 	-1;
	wmma.mma.sync.aligned.row.col.m16n16k16.f16.f16 {%r30699, %r30700, %r30701, %r30702}, {%r2, %r2, %r2, %r2, %r2, %r2, %r2, %r2}, {%r2, %r2, %r2, %r2, %r2, %r2, %r2, %r2}, {%r30695, %r30696, %r30697, %r30698};
	bar.warp.sync 	-1;
	wmma.mma.sync.aligned.row.col.m16n16k16.f16.f16 {%r30703, %r30704, %r30705, %r30706}, {%r2, %r2, %r2, %r2, %r2, %r2, %r2, %r2}, {%r2, %r2, %r2, %r2, %r2, %r2, %r2, %r2}, {%r30699, %r30700, %r30701, %r30702};
	bar.warp.sync 	-1;
	wmma.mma.sync.aligned.row.col.m16n16k16.f16.f16 {%r30707, %r30708, %r30709, %r30710}, {%r2, %r2, %r2, %r2, %r2, %r2, %r2, %r2}, {%r2, %r2, %r2, %r2, %r2, %r2, %r2, %r2}, {%r30703, %r30704, %r30705, %r30706};
	bar.warp.sync 	-1;
	wmma.mma.sync.aligned.row.col.m16n16k16.f16.f16 {%r30711, %r30712, %r30713, %r30714}, {%r2, %r2, %r2, %r2, %r2, %r2, %r2, %r2}, {%r2, %r2, %r2, %r2, %r2, %r2, %r2, %r2}, {%r30707, %r30708, %r30709, %r30710};
	bar.warp.sync 	-1;
	wmma.mma.sync.aligned.row.col.m16n16k16.f16.f16 {%r30715, %r30716, %r30717, %r30718}, {%r2, %r2, %r2, %r2, %r2, %r2, %r2, %r2}, {%r2, %r2, %r2, %r2, %r2, %r2, %r2, %r2}, {%r30711, %r30712, %r30713, %r30714};
	bar.warp.sync 	-1;
	wmma.mma.sync.aligned.row.col.m16n16k16.f16.f16 {%r30719, %r30720, %r30721, %r30722}, {%r2, %r2, %r2, %r2, %r2, %r2, %r2, %r2}, {%r2, %r2, %r2, %r2, %r2, %r2, %r2, %r2}, {%r30715, %r30716, %r30717, %r30718};
	bar.warp.sync 	-1;
	wmma.mma.sync.aligned.row.col.m16n16k16.f16.f16 {%r30723, %r30724, %r30725, %r30726}, {%r2, %r2, %r2, %r2, %r2, %r2, %r2, %r2}, {%r2, %r2, %r2, %r2, %r2, %r2, %r2, %r2}, {%r30719, %r30720, %r30721, %r30722};
	bar.warp.sync 	-1;
	wmma.mma.sync.aligned.row.col.m16n16k16.f16.f16 {%r30727, %r30728, %r30729, %r30730}, {%r2, %r2, %r2, %r2, %r2, %r2, %r2, %r2}, {%r2, %r2, %r2, %r2, %r2, %r2, %r2, %r2}, {%r30723, %r30724, %r30725, %r30726};
	bar.warp.sync 	-1;
	wmma.mma.sync.aligned.row.col.m16n16k16.f16.f16 {%r30731, %r30732, %r30733, %r30734}, {%r2, %r2, %r2, %r2, %r2, %r2, %r2, %r2}, {%r2, %r2, %r2, %r2, %r2, %r2, %r2, %r2}, {%r30727, %r30728, %r30729, %r30730};
	bar.warp.sync 	-1;
	wmma.mma.sync.aligned.row.col.m16n16k16.f16.f16 {%r30735, %r30736, %r30737, %r30738}, {%r2, %r2, %r2, %r2, %r2, %r2, %r2, %r2}, {%r2, %r2, %r2, %r2, %r2, %r2, %r2, %r2}, {%r30731, %r30732, %r30733, %r30734};
	bar.warp.sync 	-1;
	wmma.mma.sync.aligned.row.col.m16n16k16.f16.f16 {%r30739, %r30740, %r30741, %r30742}, {%r2, %r2, %r2, %r2, %r2, %r2, %r2, %r2}, {%r2, %r2, %r2, %r2, %r2, %r2, %r2, %r2}, {%r30735, %r30736, %r30737, %r30738};
	bar.warp.sync 	-1;
	wmma.mma.sync.aligned.row.col.m16n16k16.f16.f16 {%r30743, %r30744, %r30745, %r30746}, {%r2, %r2, %r2, %r2, %r2, %r2, %r2, %r2}, {%r2, %r2, %r2, %r2, %r2, %r2, %r2, %r2}, {%r30739, %r30740, %r30741, %r30742};
	bar.warp.sync 	-1;
	wmma.mma.sync.aligned.row.col.m16n16k16.f16.f16 {%r30747, %r30748, %r30749, %r30750}, {%r2, %r2, %r2, %r2, %r2, %r2, %r2, %r2}, {%r2, %r2, %r2, %r2, %r2, %r2, %r2, %r2}, {%r30743, %r30744, %r30745, %r30746};
	bar.warp.sync 	-1;
	wmma.mma.sync.aligned.row.col.m16n16k16.f16.f16 {%r30751, %r30752, %r30753, %r30754}, {%r2, %r2, %r2, %r2, %r2, %r2, %r2, %r2}, {%r2, %r2, %r2, %r2, %r2, %r2, %r2, %r2}, {%r30747, %r30748, %r30749, %r30750};
	bar.warp.sync 	-1;
	wmma.mma.sync.aligned.row.col.m16n16k16.f16.f16 {%r30755, %r30756, %r30757, %r30758}, {%r2, %r2, %r2, %r2, %r2, %r2, %r2, %r2}, {%r2, %r2, %r2, %r2, %r2, %r2, %r2, %r2}, {%r30751, %r30752, %r30753, %r30754};
	bar.warp.sync 	-1;
	wmma.mma.sync.aligned.row.col.m16n16k16.f16.f16 {%r30759, %r30760, %r30761, %r30762}, {%r2, %r2, %r2, %r2, %r2, %r2, %r2, %r2}, {%r2, %r2, %r2, %r2, %r2, %r2, %r2, %r2}, {%r30755, %r30756, %r30757, %r30758};
	bar.warp.sync 	-1;
	wmma.mma.sync.aligned.row.col.m16n16k16.f16.f16 {%r30763, %r30764, %r30765, %r30766}, {%r2, %r2, %r2, %r2, %r2, %r2, %r2, %r2}, {%r2, %r2, %r2, %r2, %r2, %r2, %r2, %r2}, {%r30759, %r30760, %r30761, %r30762};
	bar.warp.sync 	-1;
	wmma.mma.sync.aligned.row.col.m16n16k16.f16.f16 {%r30767, %r30768, %r30769, %r30770}, {%r2, %r2, %r2, %r2, %r2, %r2, %r2, %r2}, {%r2, %r2, %r2, %r2, %r2, %r2, %r2, %r2}, {%r30763, %r30764, %r30765, %r30766};
	bar.warp.sync 	-1;
	wmma.mma.sync.aligned.row.col.m16n16k16.f16.f16 {%r30771, %r30772, %r30773, %r30774}, {%r2, %r2, %r2, %r2, %r2, %r2, %r2, %r2}, {%r2, %r2, %r2, %r2, %r2, %r2, %r2, %r2}, {%r30767, %r30768, %r30769, %r30770};
	bar.warp.sync 	-1;
	wmma.mma.sync.aligned.row.col.m16n16k16.f16.f16 {%r30775, %r30776, %r30777, %r30778}, {%r2, %r2, %r2, %r2, %r2, %r2, %r2, %r2}, {%r2, %r2, %r2, %r2, %r2, %r2, %r2, %r2}, {%r30771, %r30772, %r30773, %r30774};
	bar.warp.sync 	-1;
	wmma.mma.sync.aligned.row.col.m16n16k16.f16.f16 {%r30779, %r30780, %r30781, %r30782}, {%r2, %r2, %r2, %r2, %r2, %r2, %r2, %r2}, {%r2, %r2, %r2, %r2, %r2, %r2, %r2, %r2}, {%r30775, %r30776, %r30777, %r30778};
	bar.warp.sync 	-1;
	wmma.mma.sync.aligned.row.col.m16n16k16.f16.f16 {%r30783, %r30784, %r30785, %r30786}, {%r2, %r2, %r2, %r2, %r2, %r2, %r2, %r2}, {%r2, %r2, %r2, %r2, %r2, %r2, %r2, %r2}, {%r30779, %r30780, %r30781, %r30782};
	bar.warp.sync 	-1;
	wmma.mma.sync.aligned.row.col.m16n16k16.f16.f16 {%r30787, %r30788, %r30789, %r30790}, {%r2, %r2, %r2, %r2, %r2, %r2, %r2, %r2}, {%r2, %r2, %r2, %r2, %r2, %r2, %r2, %r2}, {%r30783, %r30784, %r30785, %r30786};
	bar.warp.sync 	-1;
	wmma.mma.sync.aligned.row.col.m16n16k16.f16.f16 {%r30791, %r30792, %r30793, %r30794}, {%r2, %r2, %r2, %r2, %r2, %r2, %r2, %r2}, {%r2, %r2, %r2, %r2, %r2, %r2, %r2, %r2}, {%r30787, %r30788, %r30789, %r30790};
	bar.warp.sync 	-1;
	wmma.mma.sync.aligned.row.col.m16n16k16.f16.f16 {%r30795, %r30796, %r30797, %r30798}, {%r2, %r2, %r2, %r2, %r2, %r2, %r2, %r2}, {%r2, %r2, %r2, %r2, %r2, %r2, %r2, %r2}, {%r30791, %r30792, %r30793, %r30794};
	bar.warp.sync 	-1;
	wmma.mma.sync.aligned.row.col.m16n16k16.f16.f16 {%r30799, %r30800, %r30801, %r30802}, {%r2, %r2, %r2, %r2, %r2, %r2, %r2, %r2}, {%r2, %r2, %r2, %r2, %r2, %r2, %r2, %r2}, {%r30795, %r30796, %r30797, %r30798};
	bar.warp.sync 	-1;
	wmma.mma.sync.aligned.row.col.m16n16k16.f16.f16 {%r30803, %r30804, %r30805, %r30806}, {%r2, %r2, %r2, %r2, %r2, %r2, %r2, %r2}, {%r2, %r2, %r2, %r2, %r2, %r2, %r2, %r2}, {%r30799, %r30800, %r30801, %r30802};
	bar.warp.sync 	-1;
	wmma.mma.sync.aligned.row.col.m16n16k16.f16.f16 {%r30807, %r30808, %r30809, %r30810}, {%r2, %r2, %r2, %r2, %r2, %r2, %r2, %r2}, {%r2, %r2, %r2, %r2, %r2, %r2, %r2, %r2}, {%r30803, %r30804, %r30805, %r30806};
	bar.warp.sync 	-1;
	wmma.mma.sync.aligned.row.col.m16n16k16.f16.f16 {%r30811, %r30812, %r30813, %r30814}, {%r2, %r2, %r2, %r2, %r2, %r2, %r2, %r2}, {%r2, %r2, %r2, %r2, %r2, %r2, %r2, %r2}, {%r30807, %r30808, %r30809, %r30810};
	bar.warp.sync 	-1;
	wmma.mma.sync.aligned.row.col.m16n16k16.f16.f16 {%r30815, %r30816, %r30817, %r30818}, {%r2, %r2, %r2, %r2, %r2, %r2, %r2, %r2}, {%r2, %r2, %r2, %r2, %r2, %r2, %r2, %r2}, {%r30811, %r30812, %r30813, %r30814};
	bar.warp.sync 	-1;
	wmma.mma.sync.aligned.row.col.m16n16k16.f16.f16 {%r30819, %r30820, %r30821, %r30822}, {%r2, %r2, %r2, %r2, %r2, %r2, %r2, %r2}, {%r2, %r2, %r2, %r2, %r2, %r2, %r2, %r2}, {%r30815, %r30816, %r30817, %r30818};
	bar.warp.sync 	-1;
	wmma.mma.sync.aligned.row.col.m16n16k16.f16.f16 {%r30823, %r30824, %r30825, %r30826}, {%r2, %r2, %r2, %r2, %r2, %r2, %r2, %r2}, {%r2, %r2, %r2, %r2, %r2, %r2, %r2, %r2}, {%r30819, %r30820, %r30821, %r30822};
	bar.warp.sync 	-1;
	wmma.mma.sync.aligned.row.col.m16n16k16.f16.f16 {%r30827, %r30828, %r30829, %r30830}, {%r2, %r2, %r2, %r2, %r2, %r2, %r2, %r2}, {%r2, %r2, %r2, %r2, %r2, %r2, %r2, %r2}, {%r30823, %r30824, %r30825, %r30826};
	bar.warp.sync 	-1;
	wmma.mma.sync.aligned.row.col.m16n16k16.f16.f16 {%r30831, %r30832, %r30833, %r30834}, {%r2, %r2, %r2, %r2, %r2, %r2, %r2, %r2}, {%r2, %r2, %r2, %r2, %r2, %r2, %r2, %r2}, {%r30827, %r30828, %r30829, %r30830};
	bar.warp.sync 	-1;
	wmma.mma.sync.aligned.row.col.m16n16k16.f16.f16 {%r30835, %r30836, %r30837, %r30838}, {%r2, %r2, %r2, %r2, %r2, %r2, %r2, %r2}, {%r2, %r2, %r2, %r2, %r2, %r2, %r2, %r2}, {%r30831, %r30832, %r30833, %r30834};
	bar.warp.sync 	-1;
	wmma.mma.sync.aligned.row.col.m16n16k16.f16.f16 {%r30839, %r30840, %r30841, %r30842}, {%r2, %r2, %r2, %r2, %r2, %r2, %r2, %r2}, {%r2, %r2, %r2, %r2, %r2, %r2, %r2, %r2}, {%r30835, %r30836, %r30837, %r30838};
	bar.warp.sync 	-1;
	wmma.mma.sync.aligned.row.col.m16n16k16.f16.f16 {%r30843, %r30844, %r30845, %r30846}, {%r2, %r2, %r2, %r2, %r2, %r2, %r2, %r2}, {%r2, %r2, %r2, %r2, %r2, %r2, %r2, %r2}, {%r30839, %r30840, %r30841, %r30842};
	bar.warp.sync 	-1;
	wmma.mma.sync.aligned.row.col.m16n16k16.f16.f16 {%r30847, %r30848, %r30849, %r30850}, {%r2, %r2, %r2, %r2, %r2, %r2, %r2, %r2}, {%r2, %r2, %r2, %r2, %r2, %r2, %r2, %r2}, {%r30843, %r30844, %r30845, %r30846};
	bar.warp.sync 	-1;
	wmma.mma.sync.aligned.row.col.m16n16k16.f16.f16 {%r30851, %r30852, %r30853, %r30854}, {%r2, %r2, %r2, %r2, %r2, %r2, %r2, %r2}, {%r2, %r2, %r2, %r2, %r2, %r2, %r2, %r2}, {%r30847, %r30848, %r30849, %r30850};
	bar.warp.sync 	-1;
	wmma.mma.sync.aligned.row.col.m16n16k16.f16.f16 {%r30855, %r30856, %r30857, %r30858}, {%r2, %r2, %r2, %r2, %r2, %r2, %r2, %r2}, {%r2, %r2, %r2, %r2, %r2, %r2, %r2, %r2}, {%r30851, %r30852, %r30853, %r30854};
	bar.warp.sync 	-1;
	wmma.mma.sync.aligned.row.col.m16n16k16.f16.f16 {%r30859, %r30860, %r30861, %r30862}, {%r2, %r2, %r2, %r2, %r2, %r2, %r2, %r2}, {%r2, %r2, %r2, %r2, %r2, %r2, %r2, %r2}, {%r30855, %r30856, %r30857, %r30858};
	bar.warp.sync 	-1;
	wmma.mma.sync.aligned.row.col.m16n16k16.f16.f16 {%r30863, %r30864, %r30865, %r30866}, {%r2, %r2, %r2, %r2, %r2, %r2, %r2, %r2}, {%r2, %r2, %r2, %r2, %r2, %r2, %r2, %r2}, {%r30859, %r30860, %r30861, %r30862};
	bar.warp.sync 	-1;
	wmma.mma.sync.aligned.row.col.m16n16k16.f16.f16 {%r30867, %r30868, %r30869, %r30870}, {%r2, %r2, %r2, %r2, %r2, %r2, %r2, %r2}, {%r2, %r2, %r2, %r2, %r2, %r2, %r2, %r2}, {%r30863, %r30864, %r30865, %r30866};
	bar.warp.sync 	-1;
	wmma.mma.sync.aligned.row.col.m16n16k16.f16.f16 {%r30871, %r30872, %r30873, %r30874}, {%r2, %r2, %r2, %r2, %r2, %r2, %r2, %r2}, {%r2, %r2, %r2, %r2, %r2, %r2, %r2, %r2}, {%r30867, %r30868, %r30869, %r30870};
	bar.warp.sync 	-1;
	wmma.mma.sync.aligned.row.col.m16n16k16.f16.f16 {%r30875, %r30876, %r30877, %r30878}, {%r2, %r2, %r2, %r2, %r2, %r2, %r2, %r2}, {%r2, %r2, %r2, %r2, %r2, %r2, %r2, %r2}, {%r30871, %r30872, %r30873, %r30874};
	bar.warp.sync 	-1;
	wmma.mma.sync.aligned.row.col.m16n16k16.f16.f16 {%r30879, %r30880, %r30881, %r30882}, {%r2, %r2, %r2, %r2, %r2, %r2, %r2, %r2}, {%r2, %r2, %r2, %r2, %r2, %r2, %r2, %r2}, {%r30875, %r30876, %r30877, %r30878};
	bar.warp.sync 	-1;
	wmma.mma.sync.aligned.row.col.m16n16k16.f16.f16 {%r30883, %r30884, %r30885, %r30886}, {%r2, %r2, %r2, %r2, %r2, %r2, %r2, %r2}, {%r2, %r2, %r2, %r2, %r2, %r2, %r2, %r2}, {%r30879, %r30880, %r30881, %r30882};
	bar.warp.sync 	-1;
	wmma.mma.sync.aligned.row.col.m16n16k16.f16.f16 {%r30887, %r30888, %r30889, %r30890}, {%r2, %r2, %r2, %r2, %r2, %r2, %r2, %r2}, {%r2, %r2, %r2, %r2, %r2, %r2, %r2, %r2}, {%r30883, %r30884, %r30885, %r30886};
	bar.warp.sync 	-1;
	wmma.mma.sync.aligned.row.col.m16n16k16.f16.f16 {%r30891, %r30892, %r30893, %r30894}, {%r2, %r2, %r2, %r2, %r2, %r2, %r2, %r2}, {%r2, %r2, %r2, %r2, %r2, %r2, %r2, %r2}, {%r30887, %r30888, %r30889, %r30890};
	bar.warp.sync 	-1;
	wmma.mma.sync.aligned.row.col.m16n16k16.f16.f16 {%r30895, %r30896, %r30897, %r30898}, {%r2, %r2, %r2, %r2, %r2, %r2, %r2, %r2}, {%r2, %r2, %r2, %r2, %r2, %r2, %r2, %r2}, {%r30891, %r30892, %r30893, %r30894};
	bar.warp.sync 	-1;
	wmma.mma.sync.aligned.row.col.m16n16k16.f16.f16 {%r30899, %r30900, %r30901, %r30902}, {%r2, %r2, %r2, %r2, %r2, %r2, %r2, %r2}, {%r2, %r2, %r2, %r2, %r2, %r2, %r2, %r2}, {%r30895, %r30896, %r30897, %r30898};
	bar.warp.sync 	-1;
	wmma.mma.sync.aligned.row.col.m16n16k16.f16.f16 {%r30903, %r30904, %r30905, %r30906}, {%r2, %r2, %r2, %r2, %r2, %r2, %r2, %r2}, {%r2, %r2, %r2, %r2, %r2, %r2, %r2, %r2}, {%r30899, %r30900, %r30901, %r30902};
	bar.warp.sync 	-1;
	wmma.mma.sync.aligned.row.col.m16n16k16.f16.f16 {%r30907, %r30908, %r30909, %r30910}, {%r2, %r2, %r2, %r2, %r2, %r2, %r2, %r2}, {%r2, %r2, %r2, %r2, %r2, %r2, %r2, %r2}, {%r30903, %r30904, %r30905, %r30906};
	bar.warp.sync 	-1;
	wmma.mma.sync.aligned.row.col.m16n16k16.f16.f16 {%r30911, %r30912, %r30913, %r30914}, {%r2, %r2, %r2, %r2, %r2, %r2, %r2, %r2}, {%r2, %r2, %r2, %r2, %r2, %r2, %r2, %r2}, {%r30907, %r30908, %r30909, %r30910};
	bar.warp.sync 	-1;
	wmma.mma.sync.aligned.row.col.m16n16k16.f16.f16 {%r30915, %r30916, %r30917, %r30918}, {%r2, %r2, %r2, %r2, %r2, %r2, %r2, %r2}, {%r2, %r2, %r2, %r2, %r2, %r2, %r2, %r2}, {%r30911, %r30912, %r30913, %r30914};
	bar.warp.sync 	-1;
	wmma.mma.sync.aligned.row.col.m16n16k16.f16.f16 {%r30919, %r30920, %r30921, %r30922}, {%r2, %r2, %r2, %r2, %r2, %r2, %r2, %r2}, {%r2, %r2, %r2, %r2, %r2, %r2, %r2, %r2}, {%r30915, %r30916, %r30917, %r30918};
	bar.warp.sync 	-1;
	wmma.mma.sync.aligned.row.col.m16n16k16.f16.f16 {%r30923, %r30924, %r30925, %r30926}, {%r2, %r2, %r2, %r2, %r2, %r2, %r2, %r2}, {%r2, %r2, %r2, %r2, %r2, %r2, %r2, %r2}, {%r30919, %r30920, %r30921, %r30922};
	bar.warp.sync 	-1;
	wmma.mma.sync.aligned.row.col.m16n16k16.f16.f16 {%r30927, %r30928, %r30929, %r30930}, {%r2, %r2, %r2, %r2, %r2, %r2, %r2, %r2}, {%r2, %r2, %r2, %r2, %r2, %r2, %r2, %r2}, {%r30923, %r30924, %r30925, %r30926};
	bar.warp.sync 	-1;
	wmma.mma.sync.aligned.row.col.m16n16k16.f16.f16 {%r30931, %r30932, %r30933, %r30934}, {%r2, %r2, %r2, %r2, %r2, %r2, %r2, %r2}, {%r2, %r2, %r2, %r2, %r2, %r2, %r2, %r2}, {%r30927, %r30928, %r30929, %r30930};
	bar.warp.sync 	-1;
	wmma.mma.sync.aligned.row.col.m16n16k16.f16.f16 {%r30935, %r30936, %r30937, %r30938}, {%r2, %r2, %r2, %r2, %r2, %r2, %r2, %r2}, {%r2, %r2, %r2, %r2, %r2, %r2, %r2, %r2}, {%r30931, %r30932, %r30933, %r30934};
	bar.warp.sync 	-1;
	wmma.mma.sync.aligned.row.col.m16n16k16.f16.f16 {%r30939, %r30940, %r30941, %r30942}, {%r2, %r2, %r2, %r2, %r2, %r2, %r2, %r2}, {%r2, %r2, %r2, %r2, %r2, %r2, %r2, %r2}, {%r30935, %r30936, %r30937, %r30938};
	bar.warp.sync 	-1;
	wmma.mma.sync.aligned.row.col.m16n16k16.f16.f16 {%r30943, %r30944, %r30945, %r30946}, {%r2, %r2, %r2, %r2, %r2, %r2, %r2, %r2}, {%r2, %r2, %r2, %r2, %r2, %r2, %r2, %r2}, {%r30939, %r30940, %r30941, %r30942};
	bar.warp.sync 	-1;
	wmma.mma.sync.aligned.row.col.m16n16k16.f16.f16 {%r30947, %r30948, %r30949, %r30950}, {%r2, %r2, %r2, %r2, %r2, %r2, %r2, %r2}, {%r2, %r2, %r2, %r2, %r2, %r2, %r2, %r2}, {%r30943, %r30944, %r30945, %r30946};
	bar.warp.sync 	-1;
	wmma.mma.sync.aligned.row.col.m16n16k16.f16.f16 {%r30951, %r30952, %r30953, %r30954}, {%r2, %r2, %r2, %r2, %r2, %r2, %r2, %r2}, {%r2, %r2, %r2, %r2, %r2, %r2, %r2, %r2}, {%r30947, %r30948, %r30949, %r30950};
	bar.warp.sync 	-1;
	wmma.mma.sync.aligned.row.col.m16n16k16.f16.f16 {%r30955, %r30956, %r30957, %r30958}, {%r2, %r2, %r2, %r2, %r2, %r2, %r2, %r2}, {%r2, %r2, %r2, %r2, %r2, %r2, %r2, %r2}, {%r30951, %r30952, %r30953, %r30954};
	bar.warp.sync 	-1;
	wmma.mma.sync.aligned.row.col.m16n16k16.f16.f16 {%r30959, %r30960, %r30961, %r30962}, {%r2, %r2, %r2, %r2, %r2, %r2, %r2, %r2}, {%r2, %r2, %r2, %r2, %r2, %r2, %r2, %r2}, {%r30955, %r30956, %r30957, %r30958};
	bar.warp.sync 	-1;
	wmma.mma.sync.aligned.row.col.m16n16k16.f16.f16 {%r30963, %r30964, %r30965, %r30966}, {%r2, %r2, %r2, %r2, %r2, %r2, %r2, %r2}, {%r2, %r2, %r2, %r2, %r2, %r2, %r2, %r2}, {%r30959, %r30960, %r30961, %r30962};
	bar.warp.sync 	-1;
	wmma.mma.sync.aligned.row.col.m16n16k16.f16.f16 {%r30967, %r30968, %r30969, %r30970}, {%r2, %r2, %r2, %r2, %r2, %r2, %r2, %r2}, {%r2, %r2, %r2, %r2, %r2, %r2, %r2, %r2}, {%r30963, %r30964, %r30965, %r30966};
	bar.warp.sync 	-1;
	wmma.mma.sync.aligned.row.col.m16n16k16.f16.f16 {%r30971, %r30972, %r30973, %r30974}, {%r2, %r2, %r2, %r2, %r2, %r2, %r2, %r2}, {%r2, %r2, %r2, %r2, %r2, %r2, %r2, %r2}, {%r30967, %r30968, %r30969, %r30970};
	bar.warp.sync 	-1;
	wmma.mma.sync.aligned.row.col.m16n16k16.f16.f16 {%r30975, %r30976, %r30977, %r30978}, {%r2, %r2, %r2, %r2, %r2, %r2, %r2, %r2}, {%r2, %r2, %r2, %r2, %r2, %r2, %r2, %r2}, {%r30971, %r30972, %r30973, %r30974};
	bar.warp.sync 	-1;
	wmma.mma.sync.aligned.row.col.m16n16k16.f16.f16 {%r30979, %r30980, %r30981, %r30982}, {%r2, %r2, %r2, %r2, %r2, %r2, %r2, %r2}, {%r2, %r2, %r2, %r2, %r2, %r2, %r2, %r2}, {%r30975, %r30976, %r30977, %r30978};
	bar.warp.sync 	-1;
	wmma.mma.sync.aligned.row.col.m16n16k16.f16.f16 {%r30983, %r30984, %r30985, %r30986}, {%r2, %r2, %r2, %r2, %r2, %r2, %r2, %r2}, {%r2, %r2, %r2, %r2, %r2, %r2, %r2, %r2}, {%r30979, %r30980, %r30981, %r30982};
	bar.warp.sync 	-1;
	wmma.mma.sync.aligned.row.col.m16n16k16.f16.f16 {%r30987, %r30988, %r30989, %r30990}, {%r2, %r2, %r2, %r2, %r2, %r2, %r2, %r2}, {%r2, %r2, %r2, %r2, %r2, %r2, %r2, %r2}, {%r30983, %r30984, %r30985, %r30986};
	bar.warp.sync 	-1;
	wmma.mma.sync.aligned.row.col.m16n16k16.f16.f16 {%r30991, %r30992, %r30993, %r30994}, {%r2, %r2, %r2, %r2, %r2, %r2, %r2, %r2}, {%r2, %r2, %r2, %r2, %r2, %r2, %r2, %r2}, {%r30987, %r30988, %r30989, %r30990};
	bar.warp.sync 	-1;
	wmma.mma.sync.aligned.row.col.m16n16k16.f16.f16 {%r30995, %r30996, %r30997, %r30998}, {%r2, %r2, %r2, %r2, %r2, %r2, %r2, %r2}, {%r2, %r2, %r2, %r2, %r2, %r2, %r2, %r2}, {%r30991, %r30992, %r30993, %r30994};
	bar.warp.sync 	-1;
	wmma.mma.sync.aligned.row.col.m16n16k16.f16.f16 {%r30999, %r31000, %r31001, %r31002}, {%r2, %r2, %r2, %r2, %r2, %r2, %r2, %r2}, {%r2, %r2, %r2, %r2, %r2, %r2, %r2, %r2}, {%r30995, %r30996, %r30997, %r30998};
	bar.warp.sync 	-1;
	wmma.mma.sync.aligned.row.col.m16n16k16.f16.f16 {%r31003, %r31004, %r31005, %r31006}, {%r2, %r2, %r2, %r2, %r2, %r2, %r2, %r2}, {%r2, %r2, %r2, %r2, %r2, %r2, %r2, %r2}, {%r30999, %r31000, %r31001, %r31002};
	bar.warp.sync 	-1;
	wmma.mma.sync.aligned.row.col.m16n16k16.f16.f16 {%r31007, %r31008, %r31009, %r31010}, {%r2, %r2, %r2, %r2, %r2, %r2, %r2, %r2}, {%r2, %r2, %r2, %r2, %r2, %r2, %r2, %r2}, {%r31003, %r31004, %r31005, %r31006};
	bar.warp.sync 	-1;
	wmma.mma.sync.aligned.row.col.m16n16k16.f16.f16 {%r31011, %r31012, %r31013, %r31014}, {%r2, %r2, %r2, %r2, %r2, %r2, %r2, %r2}, {%r2, %r2, %r2, %r2, %r2, %r2, %r2, %r2}, {%r31007, %r31008, %r31009, %r31010};
	bar.warp.sync 	-1;
	wmma.mma.sync.aligned.row.col.m16n16k16.f16.f16 {%r31015, %r31016, %r31017, %r31018}, {%r2, %r2, %r2, %r2, %r2, %r2, %r2, %r2}, {%r2, %r2, %r2, %r2, %r2, %r2, %r2, %r2}, {%r31011, %r31012, %r31013, %r31014};
	bar.warp.sync 	-1;
	wmma.mma.sync.aligned.row.col.m16n16k16.f16.f16 {%r31019, %r31020, %r31021, %r31022}, {%r2, %r2, %r2, %r2, %r2, %r2, %r2, %r2}, {%r2, %r2, %r2, %r2, %r2, %r2, %r2, %r2}, {%r31015, %r31016, %r31017, %r31018};
	bar.warp.sync 	-1;
	wmma.mma.sync.aligned.row.col.m16n16k16.f16.f16 {%r31023, %r31024, %r31025, %r31026}, {%r2, %r2, %r2, %r2, %r2, %r2, %r2, %r2}, {%r2, %r2, %r2, %r2, %r2, %r2, %r2, %r2}, {%r31019, %r31020, %r31021, %r31022};
	bar.warp.sync 	-1;
	wmma.mma.sync.aligned.row.col.m16n16k16.f16.f16 {%r31027, %r31028, %r31029, %r31030}, {%r2, %r2, %r2, %r2, %r2, %r2, %r2, %r2}, {%r2, %r2, %r2, %r2, %r2, %r2, %r2, %r2}, {%r31023, %r31024, %r31025, %r31026};
	bar.warp.sync 	-1;
	wmma.mma.sync.aligned.row.col.m16n16k16.f16.f16 {%r31031, %r31032, %r31033, %r31034}, {%r2, %r2, %r2, %r2, %r2, %r2, %r2, %r2}, {%r2, %r2, %r2, %r2, %r2, %r2, %r2, %r2}, {%r31027, %r31028, %r31029, %r31030};
	bar.warp.sync 	-1;
	wmma.mma.sync.aligned.row.col.m16n16k16.f16.f16 {%r31035, %r31036, %r31037, %r31038}, {%r2, %r2, %r2, %r2, %r2, %r2, %r2, %r2}, {%r2, %r2, %r2, %r2, %r2, %r2, %r2, %r2}, {%r31031, %r31032, %r31033, %r31034};
	bar.warp.sync 	-1;
	wmma.mma.sync.aligned.row.col.m16n16k16.f16.f16 {%r31039, %r31040, %r31041, %r31042}, {%r2, %r2, %r2, %r2, %r2, %r2, %r2, %r2}, {%r2, %r2, %r2, %r2, %r2, %r2, %r2, %r2}, {%r31035, %r31036, %r31037, %r31038};
	bar.warp.sync 	-1;
	wmma.mma.sync.aligned.row.col.m16n16k16.f16.f16 {%r31043, %r31044, %r31045, %r31046}, {%r2, %r2, %r2, %r2, %r2, %r2, %r2, %r2}, {%r2, %r2, %r2, %r2, %r2, %r2, %r2, %r2}, {%r31039, %r31040, %r31041, %r31042};
	bar.warp.sync 	-1;
	wmma.mma.sync.aligned.row.col.m16n16k16.f16.f16 {%r31047, %r31048, %r31049, %r31050}, {%r2, %r2, %r2, %r2, %r2, %r2, %r2, %r2}, {%r2, %r2, %r2, %r2, %r2, %r2, %r2, %r2}, {%r31043, %r31044, %r31045, %r31046};
	bar.warp.sync 	-1;
	wmma.mma.sync.aligned.row.col.m16n16k16.f16.f16 {%r31051, %r31052, %r31053, %r31054}, {%r2, %r2, %r2, %r2, %r2, %r2, %r2, %r2}, {%r2, %r2, %r2, %r2, %r2, %r2, %r2, %r2}, {%r31047, %r31048, %r31049, %r31050};
	bar.warp.sync 	-1;
	wmma.mma.sync.aligned.row.col.m16n16k16.f16.f16 {%r31055, %r31056, %r31057, %r31058}, {%r2, %r2, %r2, %r2, %r2, %r2, %r2, %r2}, {%r2, %r2, %r2, %r2, %r2, %r2, %r2, %r2}, {%r31051, %r31052, %r31053, %r31054};
	bar.warp.sync 	-1;
	wmma.mma.sync.aligned.row.col.m16n16k16.f16.f16 {%r31059, %r31060, %r31061, %r31062}, {%r2, %r2, %r2, %r2, %r2, %r2, %r2, %r2}, {%r2, %r2, %r2, %r2, %r2, %r2, %r2, %r2}, {%r31055, %r31056, %r31057, %r31058};
	bar.warp.sync 	-1;
	wmma.mma.sync.aligned.row.col.m16n16k16.f16.f16 {%r31063, %r31064, %r31065, %r31066}, {%r2, %r2, %r2, %r2, %r2, %r2, %r2, %r2}, {%r2, %r2, %r2, %r2, %r2, %r2, %r2, %r2}, {%r31059, %r31060, %r31061, %r31062};
	bar.warp.sync 	-1;
	wmma.mma.sync.aligned.row.col.m16n16k16.f16.f16 {%r31067, %r31068, %r31069, %r31070}, {%r2, %r2, %r2, %r2, %r2, %r2, %r2, %r2}, {%r2, %r2, %r2, %r2, %r2, %r2, %r2, %r2}, {%r31063, %r31064, %r31065, %r31066};
	bar.warp.sync 	-1;
	wmma.mma.sync.aligned.row.col.m16n16k16.f16.f16 {%r31071, %r31072, %r31073, %r31074}, {%r2, %r2, %r2, %r2, %r2, %r2, %r2, %r2}, {%r2, %r2, %r2, %r2, %r2, %r2, %r2, %r2}, {%r31067, %r31068, %r31069, %r31070};
	bar.warp.sync 	-1;
	wmma.mma.sync.aligned.row.col.m16n16k16.f16.f16 {%r31075, %r31076, %r31077, %r31078}, {%r2, %r2, %r2, %r2, %r2, %r2, %r2, %r2}, {%r2, %r2, %r2, %r2, %r2, %r2, %r2, %r2}, {%r31071, %r31072, %r31073, %r31074};
	bar.warp.sync 	-1;
	wmma.mma.sync.aligned.row.col.m16n16k16.f16.f16 {%r31079, %r31080, %r31081, %r31082}, {%r2, %r2, %r2, %r2, %r2, %r2, %r2, %r2}, {%r2, %r2, %r2, %r2, %r2, %r2, %r2, %r2}, {%r31075, %r31076, %r31077, %r31078};
	bar.warp.sync 	-1;
	wmma.mma.sync.aligned.row.col.m16n16k16.f16.f16 {%r31083, %r31084, %r31085, %r31086}, {%r2, %r2, %r2, %r2, %r2, %r2, %r2, %r2}, {%r2, %r2, %r2, %r2, %r2, %r2, %r2, %r2}, {%r31079, %r31080, %r31081, %r31082};
	bar.warp.sync 	-1;
	wmma.mma.sync.aligned.row.col.m16n16k16.f16.f16 {%r31087, %r31088, %r31089, %r31090}, {%r2, %r2, %r2, %r2, %r2, %r2, %r2, %r2}, {%r2, %r2, %r2, %r2, %r2, %r2, %r2, %r2}, {%r31083, %r31084, %r31085, %r31086};
	bar.warp.sync 	-1;
	wmma.mma.sync.aligned.row.col.m16n16k16.f16.f16 {%r31091, %r31092, %r31093, %r31094}, {%r2, %r2, %r2, %r2, %r2, %r2, %r2, %r2}, {%r2, %r2, %r2, %r2, %r2, %r2, %r2, %r2}, {%r31087, %r31088, %r31089, %r31090};
	bar.warp.sync 	-1;
	wmma.mma.sync.aligned.row.col.m16n16k16.f16.f16 {%r31095, %r31096, %r31097, %r31098}, {%r2, %r2, %r2, %r2, %r2, %r2, %r2, %r2}, {%r2, %r2, %r2, %r2, %r2, %r2, %r2, %r2}, {%r31091, %r31092, %r31093, %r31094};
	bar.warp.sync 	-1;
	wmma.mma.sync.aligned.row.col.m16n16k16.f16.f16 {%r31099, %r31100, %r31101, %r31102}, {%r2, %r2, %r2, %r2, %r2, %r2, %r2, %r2}, {%r2, %r2, %r2, %r2, %r2, %r2, %r2, %r2}, {%r31095, %r31096, %r31097, %r31098};
	bar.warp.sync 	-1;
	wmma.mma.sync.aligned.row.col.m16n16k16.f16.f16 {%r31103, %r31104, %r31105, %r31106}, {%r2, %r2, %r2, %r2, %r2, %r2, %r2, %r2}, {%r2, %r2, %r2, %r2, %r2, %r2, %r2, %r2}, {%r31099, %r31100, %r31101, %r31102};
	bar.warp.sync 	-1;
	wmma.mma.sync.aligned.row.col.m16n16k16.f16.f16 {%r31107, %r31108, %r31109, %r31110}, {%r2, %r2, %r2, %r2, %r2, %r2, %r2, %r2}, {%r2, %r2, %r2, %r2, %r2, %r2, %r2, %r2}, {%r31103, %r31104, %r31105, %r31106};
	bar.warp.sync 	-1;
	wmma.mma.sync.aligned.row.col.m16n16k16.f16.f16 {%r31111, %r31112, %r31113, %r31114}, {%r2, %r2, %r2, %r2, %r2, %r2, %r2, %r2}, {%r2, %r2, %r2, %r2, %r2, %r2, %r2, %r2}, {%r31107, %r31108, %r31109, %r31110};
	bar.warp.sync 	-1;
	wmma.mma.sync.aligned.row.col.m16n16k16.f16.f16 {%r31115, %r31116, %r31117, %r31118}, {%r2, %r2, %r2, %r2, %r2, %r2, %r2, %r2}, {%r2, %r2, %r2, %r2, %r2, %r2, %r2, %r2}, {%r31111, %r31112, %r31113, %r31114};
	bar.warp.sync 	-1;
	wmma.mma.sync.aligned.row.col.m16n16k16.f16.f16 {%r31119, %r31120, %r31121, %r31122}, {%r2, %r2, %r2, %r2, %r2, %r2, %r2, %r2}, {%r2, %r2, %r2, %r2, %r2, %r2, %r2, %r2}, {%r31115, %r31116, %r31117, %r31118};
	bar.warp.sync 	-1;
	wmma.mma.sync.aligned.row.col.m16n16k16.f16.f16 {%r31123, %r31124, %r31125, %r31126}, {%r2, %r2, %r2, %r2, %r2, %r2, %r2, %r2}, {%r2, %r2, %r2, %r2, %r2, %r2, %r2, %r2}, {%r31119, %r31120, %r31121, %r31122};
	bar.warp.sync 	-1;
	wmma.mma.sync.aligned.row.col.m16n16k16.f16.f16 {%r31127, %r31128, %r31129, %r31130}, {%r2, %r2, %r2, %r2, %r2, %r2, %r2, %r2}, {%r2, %r2, %r2, %r2, %r2, %r2, %r2, %r2}, {%r31123, %r31124, %r31125, %r31126};
	bar.warp.sync 	-1;
	wmma.mma.sync.aligned.row.col.m16n16k16.f16.f16 {%r31131, %r31132, %r31133, %r31134}, {%r2, %r2, %r2, %r2, %r2, %r2, %r2, %r2}, {%r2, %r2, %r2, %r2, %r2, %r2, %r2, %r2}, {%r31127, %r31128, %r31129, %r31130};
	bar.warp.sync 	-1;
	wmma.mma.sync.aligned.row.col.m16n16k16.f16.f16 {%r31135, %r31136, %r31137, %r31138}, {%r2, %r2, %r2, %r2, %r2, %r2, %r2, %r2}, {%r2, %r2, %r2, %r2, %r2, %r2, %r2, %r2}, {%r31131, %r31132, %r31133, %r31134};
	bar.warp.sync 	-1;
	wmma.mma.sync.aligned.row.col.m16n16k16.f16.f16 {%r31139, %r31140, %r31141, %r31142}, {%r2, %r2, %r2, %r2, %r2, %r2, %r2, %r2}, {%r2, %r2, %r2, %r2, %r2, %r2, %r2, %r2}, {%r31135, %r31136, %r31137, %r31138};
	bar.warp.sync 	-1;
	wmma.mma.sync.aligned.row.col.m16n16k16.f16.f16 {%r31143, %r31144, %r31145, %r31146}, {%r2, %r2, %r2, %r2, %r2, %r2, %r2, %r2}, {%r2, %r2, %r2, %r2, %r2, %r2, %r2, %r2}, {%r31139, %r31140, %r31141, %r31142};
	bar.warp.sync 	-1;
	wmma.mma.sync.aligned.row.col.m16n16k16.f16.f16 {%r31147, %r31148, %r31149, %r31150}, {%r2, %r2, %r2, %r2, %r2, %r2, %r2, %r2}, {%r2, %r2, %r2, %r2, %r2, %r2, %r2, %r2}, {%r31143, %r31144, %r31145, %r31146};
	bar.warp.sync 	-1;
	wmma.mma.sync.aligned.row.col.m16n16k16.f16.f16 {%r31151, %r31152, %r31153, %r31154}, {%r2, %r2, %r2, %r2, %r2, %r2, %r2, %r2}, {%r2, %r2, %r2, %r2, %r2, %r2, %r2, %r2}, {%r31147, %r31148, %r31149, %r31150};
	bar.warp.sync 	-1;
	wmma.mma.sync.aligned.row.col.m16n16k16.f16.f16 {%r31155, %r31156, %r31157, %r31158}, {%r2, %r2, %r2, %r2, %r2, %r2, %r2, %r2}, {%r2, %r2, %r2, %r2, %r2, %r2, %r2, %r2}, {%r31151, %r31152, %r31153, %r31154};
	bar.warp.sync 	-1;
	wmma.mma.sync.aligned.row.col.m16n16k16.f16.f16 {%r31159, %r31160, %r31161, %r31162}, {%r2, %r2, %r2, %r2, %r2, %r2, %r2, %r2}, {%r2, %r2, %r2, %r2, %r2, %r2, %r2, %r2}, {%r31155, %r31156, %r31157, %r31158};
	bar.warp.sync 	-1;
	wmma.mma.sync.aligned.row.col.m16n16k16.f16.f16 {%r31163, %r31164, %r31165, %r31166}, {%r2, %r2, %r2, %r2, %r2, %r2, %r2, %r2}, {%r2, %r2, %r2, %r2, %r2, %r2, %r2, %r2}, {%r31159, %r31160, %r31161, %r31162};
	bar.warp.sync 	-1;
	wmma.mma.sync.aligned.row.col.m16n16k16.f16.f16 {%r31167, %r31168, %r31169, %r31170}, {%r2, %r2, %r2, %r2, %r2, %r2, %r2, %r2}, {%r2, %r2, %r2, %r2, %r2, %r2, %r2, %r2}, {%r31163, %r31164, %r31165, %r31166};
	bar.warp.sync 	-1;
	wmma.mma.sync.aligned.row.col.m16n16k16.f16.f16 {%r31171, %r31172, %r31173, %r31174}, {%r2, %r2, %r2, %r2, %r2, %r2, %r2, %r2}, {%r2, %r2, %r2, %r2, %r2, %r2, %r2, %r2}, {%r31167, %r31168, %r31169, %r31170};
	bar.warp.sync 	-1;
	wmma.mma.sync.aligned.row.col.m16n16k16.f16.f16 {%r31175, %r31176, %r31177, %r31178}, {%r2, %r2, %r2, %r2, %r2, %r2, %r2, %r2}, {%r2, %r2, %r2, %r2, %r2, %r2, %r2, %r2}, {%r31171, %r31172, %r31173, %r31174};
	bar.warp.sync 	-1;
	wmma.mma.sync.aligned.row.col.m16n16k16.f16.f16 {%r31179, %r31180, %r31181, %r31182}, {%r2, %r2, %r2, %r2, %r2, %r2, %r2, %r2}, {%r2, %r2, %r2, %r2, %r2, %r2, %r2, %r2}, {%r31175, %r31176, %r31177, %r31178};
	bar.warp.sync 	-1;
	wmma.mma.sync.aligned.row.col.m16n16k16.f16.f16 {%r31183, %r31184, %r31185, %r31186}, {%r2, %r2, %r2, %r2, %r2, %r2, %r2, %r2}, {%r2, %r2, %r2, %r2, %r2, %r2, %r2, %r2}, {%r31179, %r31180, %r31181, %r31182};
	bar.warp.sync 	-1;
	wmma.mma.sync.aligned.row.col.m16n16k16.f16.f16 {%r31187, %r31188, %r31189, %r31190}, {%r2, %r2, %r2, %r2, %r2, %r2, %r2, %r2}, {%r2, %r2, %r2, %r2, %r2, %r2, %r2, %r2}, {%r31183, %r31184, %r31185, %r31186};
	bar.warp.sync 	-1;
	wmma.mma.sync.aligned.row.col.m16n16k16.f16.f16 {%r31191, %r31192, %r31193, %r31194}, {%r2, %r2, %r2, %r2, %r2, %r2, %r2, %r2}, {%r2, %r2, %r2, %r2, %r2, %r2, %r2, %r2}, {%r31187, %r31188, %r31189, %r31190};
	bar.warp.sync 	-1;
	wmma.mma.sync.aligned.row.col.m16n16k16.f16.f16 {%r31195, %r31196, %r31197, %r31198}, {%r2, %r2, %r2, %r2, %r2, %r2, %r2, %r2}, {%r2, %r2, %r2, %r2, %r2, %r2, %r2, %r2}, {%r31191, %r31192, %r31193, %r31194};
	bar.warp.sync 	-1;
	wmma.mma.sync.aligned.row.col.m16n16k16.f16.f16 {%r31199, %r31200, %r31201, %r31202}, {%r2, %r2, %r2, %r2, %r2, %r2, %r2, %r2}, {%r2, %r2, %r2, %r2, %r2, %r2, %r2, %r2}, {%r31195, %r31196, %r31197, %r31198};
	bar.warp.sync 	-1;
	wmma.mma.sync.aligned.row.col.m16n16k16.f16.f16 {%r31203, %r31204, %r31205, %r31206}, {%r2, %r2, %r2, %r2, %r2, %r2, %r2, %r2}, {%r2, %r2, %r2, %r2, %r2, %r2, %r2, %r2}, {%r31199, %r31200, %r31201, %r31202};
	bar.warp.sync 	-1;
	wmma.mma.sync.aligned.row.col.m16n16k16.f16.f16 {%r31207, %r31208, %r31209, %r31210}, {%r2, %r2, %r2, %r2, %r2, %r2, %r2, %r2}, {%r2, %r2, %r2, %r2, %r2, %r2, %r2, %r2}, {%r31203, %r31204, %r31205, %r31206};
	bar.warp.sync 	-1;
	wmma.mma.sync.aligned.row.col.m16n16k16.f16.f16 {%r31211, %r31212, %r31213, %r31214}, {%r2, %r2, %r2, %r2, %r2, %r2, %r2, %r2}, {%r2, %r2, %r2, %r2, %r2, %r2, %r2, %r2}, {%r31207, %r31208, %r31209, %r31210};
	bar.warp.sync 	-1;
	wmma.mma.sync.aligned.row.col.m16n16k16.f16.f16 {%r31215, %r31216, %r31217, %r31218}, {%r2, %r2, %r2, %r2, %r2, %r2, %r2, %r2}, {%r2, %r2, %r2, %r2, %r2, %r2, %r2, %r2}, {%r31211, %r31212, %r31213, %r31214};
	bar.warp.sync 	-1;
	wmma.mma.sync.aligned.row.col.m16n16k16.f16.f16 {%r31219, %r31220, %r31221, %r31222}, {%r2, %r2, %r2, %r2, %r2, %r2, %r2, %r2}, {%r2, %r2, %r2, %r2, %r2, %r2, %r2, %r2}, {%r31215, %r31216, %r31217, %r31218};
	bar.warp.sync 	-1;
	wmma.mma.sync.aligned.row.col.m16n16k16.f16.f16 {%r31223, %r31224, %r31225, %r31226}, {%r2, %r2, %r2, %r2, %r2, %r2, %r2, %r2}, {%r2, %r2, %r2, %r2, %r2, %r2, %r2, %r2}, {%r31219, %r31220, %r31221, %r31222};
	bar.warp.sync 	-1;
	wmma.mma.sync.aligned.row.col.m16n16k16.f16.f16 {%r31227, %r31228, %r31229, %r31230}, {%r2, %r2, %r2, %r2, %r2, %r2, %r2, %r2}, {%r2, %r2, %r2, %r2, %r2, %r2, %r2, %r2}, {%r31223, %r31224, %r31225, %r31226};
	bar.warp.sync 	-1;
	wmma.mma.sync.aligned.row.col.m16n16k16.f16.f16 {%r31231, %r31232, %r31233, %r31234}, {%r2, %r2, %r2, %r2, %r2, %r2, %r2, %r2}, {%r2, %r2, %r2, %r2, %r2, %r2, %r2, %r2}, {%r31227, %r31228, %r31229, %r31230};
	bar.warp.sync 	-1;
	wmma.mma.sync.aligned.row.col.m16n16k16.f16.f16 {%r31235, %r31236, %r31237, %r31238}, {%r2, %r2, %r2, %r2, %r2, %r2, %r2, %r2}, {%r2, %r2, %r2, %r2, %r2, %r2, %r2, %r2}, {%r31231, %r31232, %r31233, %r31234};
	bar.warp.sync 	-1;
	wmma.mma.sync.aligned.row.col.m16n16k16.f16.f16 {%r31239, %r31240, %r31241, %r31242}, {%r2, %r2, %r2, %r2, %r2, %r2, %r2, %r2}, {%r2, %r2, %r2, %r2, %r2, %r2, %r2, %r2}, {%r31235, %r31236, %r31237, %r31238};
	bar.warp.sync 	-1;
	wmma.mma.sync.aligned.row.col.m16n16k16.f16.f16 {%r31243, %r31244, %r31245, %r31246}, {%r2, %r2, %r2, %r2, %r2, %r2, %r2, %r2}, {%r2, %r2, %r2, %r2, %r2, %r2, %r2, %r2}, {%r31239, %r31240, %r31241, %r31242};
	bar.warp.sync 	-1;
	wmma.mma.sync.aligned.row.col.m16n16k16.f16.f16 {%r31247, %r31248, %r31249, %r31250}, {%r2, %r2, %r2, %r2, %r2, %r2, %r2, %r2}, {%r2, %r2, %r2, %r2, %r2, %r2, %r2, %r2}, {%r31243, %r31244, %r31245, %r31246};
	bar.warp.sync 	-1;
	wmma.mma.sync.aligned.row.col.m16n16k16.f16.f16 {%r31251, %r31252, %r31253, %r31254}, {%r2, %r2, %r2, %r2, %r2, %r2, %r2, %r2}, {%r2, %r2, %r2, %r2, %r2, %r2, %r2, %r2}, {%r31247, %r31248, %r31249, %r31250};
	bar.warp.sync 	-1;
	wmma.mma.sync.aligned.row.col.m16n16k16.f16.f16 {%r31255, %r31256, %r31257, %r31258}, {%r2, %r2, %r2, %r2, %r2, %r2, %r2, %r2}, {%r2, %r2, %r2, %r2, %r2, %r2, %r2, %r2}, {%r31251, %r31252, %r31253, %r31254};
	bar.warp.sync 	-1;
	wmma.mma.sync.aligned.row.col.m16n16k16.f16.f16 {%r31259, %r31260, %r31261, %r31262}, {%r2, %r2, %r2, %r2, %r2, %r2, %r2, %r2}, {%r2, %r2, %r2, %r2, %r2, %r2, %r2, %r2}, {%r31255, %r31256, %r31257, %r31258};
	bar.warp.sync 	-1;
	wmma.mma.sync.aligned.row.col.m16n16k16.f16.f16 {%r31263, %r31264, %r31265, %r31266}, {%r2, %r2, %r2, %r2, %r2, %r2, %r2, %r2}, {%r2, %r2, %r2, %r2, %r2, %r2, %r2, %r2}, {%r31259, %r31260, %r31261, %r31262};
	bar.warp.sync 	-1;
	wmma.mma.sync.aligned.row.col.m16n16k16.f16.f16 {%r31267, %r31268, %r31269, %r31270}, {%r2, %r2, %r2, %r2, %r2, %r2, %r2, %r2}, {%r2, %r2, %r2, %r2, %r2, %r2, %r2, %r2}, {%r31263, %r31264, %r31265, %r31266};
	bar.warp.sync 	-1;
	wmma.mma.sync.aligned.row.col.m16n16k16.f16.f16 {%r31271, %r31272, %r31273, %r31274}, {%r2, %r2, %r2, %r2, %r2, %r2, %r2, %r2}, {%r2, %r2, %r2, %r2, %r2, %r2, %r2, %r2}, {%r31267, %r31268, %r31269, %r31270};
	bar.warp.sync 	-1;
	wmma.mma.sync.aligned.row.col.m16n16k16.f16.f16 {%r31275, %r31276, %r31277, %r31278}, {%r2, %r2, %r2, %r2, %r2, %r2, %r2, %r2}, {%r2, %r2, %r2, %r2, %r2, %r2, %r2, %r2}, {%r31271, %r31272, %r31273, %r31274};
	bar.warp.sync 	-1;
	wmma.mma.sync.aligned.row.col.m16n16k16.f16.f16 {%r31279, %r31280, %r31281, %r31282}, {%r2, %r2, %r2, %r2, %r2, %r2, %r2, %r2}, {%r2, %r2, %r2, %r2, %r2, %r2, %r2, %r2}, {%r31275, %r31276, %r31277, %r31278};
	bar.warp.sync 	-1;
	wmma.mma.sync.aligned.row.col.m16n16k16.f16.f16 {%r31283, %r31284, %r31285, %r31286}, {%r2, %r2, %r2, %r2, %r2, %r2, %r2, %r2}, {%r2, %r2, %r2, %r2, %r2, %r2, %r2, %r2}, {%r31279, %r31280, %r31281, %r31282};
	bar.warp.sync 	-1;
	wmma.mma.sync.aligned.row.col.m16n16k16.f16.f16 {%r31287, %r31288, %r31289, %r31290}, {%r2, %r2, %r2, %r2, %r2, %r2, %r2, %r2}, {%r2, %r2, %r2, %r2, %r2, %r2, %r2, %r2}, {%r31283, %r31284, %r31285, %r31286};
	bar.warp.sync 	-1;
	wmma.mma.sync.aligned.row.col.m16n16k16.f16.f16 {%r31291, %r31292, %r31293, %r31294}, {%r2, %r2, %r2, %r2, %r2, %r2, %r2, %r2}, {%r2, %r2, %r2, %r2, %r2, %r2, %r2, %r2}, {%r31287, %r31288, %r31289, %r31290};
	bar.warp.sync 	-1;
	wmma.mma.sync.aligned.row.col.m16n16k16.f16.f16 {%r31295, %r31296, %r31297, %r31298}, {%r2, %r2, %r2, %r2, %r2, %r2, %r2, %r2}, {%r2, %r2, %r2, %r2, %r2, %r2, %r2, %r2}, {%r31291, %r31292, %r31293, %r31294};
	bar.warp.sync 	-1;
	wmma.mma.sync.aligned.row.col.m16n16k16.f16.f16 {%r31299, %r31300, %r31301, %r31302}, {%r2, %r2, %r2, %r2, %r2, %r2, %r2, %r2}, {%r2, %r2, %r2, %r2, %r2, %r2, %r2, %r2}, {%r31295, %r31296, %r31297, %r31298};
	bar.warp.sync 	-1;
	wmma.mma.sync.aligned.row.col.m16n16k16.f16.f16 {%r31303, %r31304, %r31305, %r31306}, {%r2, %r2, %r2, %r2, %r2, %r2, %r2, %r2}, {%r2, %r2, %r2, %r2, %r2, %r2, %r2, %r2}, {%r31299, %r31300, %r31301, %r31302};
	bar.warp.sync 	-1;
	wmma.mma.sync.aligned.row.col.m16n16k16.f16.f16 {%r31307, %r31308, %r31309, %r31310}, {%r2, %r2, %r2, %r2, %r2, %r2, %r2, %r2}, {%r2, %r2, %r2, %r2, %r2, %r2, %r2, %r2}, {%r31303, %r31304, %r31305, %r31306};
	bar.warp.sync 	-1;
	wmma.mma.sync.aligned.row.col.m16n16k16.f16.f16 {%r31311, %r31312, %r31313, %r31314}, {%r2, %r2, %r2, %r2, %r2, %r2, %r2, %r2}, {%r2, %r2, %r2, %r2, %r2, %r2, %r2, %r2}, {%r31307, %r31308, %r31309, %r31310};
	bar.warp.sync 	-1;
	wmma.mma.sync.aligned.row.col.m16n16k16.f16.f16 {%r31315, %r31316, %r31317, %r31318}, {%r2, %r2, %r2, %r2, %r2, %r2, %r2, %r2}, {%r2, %r2, %r2, %r2, %r2, %r2, %r2, %r2}, {%r31311, %r31312, %r31313, %r31314};
	bar.warp.sync 	-1;
	wmma.mma.sync.aligned.row.col.m16n16k16.f16.f16 {%r31319, %r31320, %r31321, %r31322}, {%r2, %r2, %r2, %r2, %r2, %r2, %r2, %r2}, {%r2, %r2, %r2, %r2, %r2, %r2, %r2, %r2}, {%r31315, %r31316, %r31317, %r31318};
	bar.warp.sync 	-1;
	wmma.mma.sync.aligned.row.col.m16n16k16.f16.f16 {%r31323, %r31324, %r31325, %r31326}, {%r2, %r2, %r2, %r2, %r2, %r2, %r2, %r2}, {%r2, %r2, %r2, %r2, %r2, %r2, %r2, %r2}, {%r31319, %r31320, %r31321, %r31322};
	bar.warp.sync 	-1;
	wmma.mma.sync.aligned.row.col.m16n16k16.f16.f16 {%r31327, %r31328, %r31329, %r31330}, {%r2, %r2, %r2, %r2, %r2, %r2, %r2, %r2}, {%r2, %r2, %r2, %r2, %r2, %r2, %r2, %r2}, {%r31323, %r31324, %r31325, %r31326};
	bar.warp.sync 	-1;
	wmma.mma.sync.aligned.row.col.m16n16k16.f16.f16 {%r31331, %r31332, %r31333, %r31334}, {%r2, %r2, %r2, %r2, %r2, %r2, %r2, %r2}, {%r2, %r2, %r2, %r2, %r2, %r2, %r2, %r2}, {%r31327, %r31328, %r31329, %r31330};
	bar.warp.sync 	-1;
	wmma.mma.sync.aligned.row.col.m16n16k16.f16.f16 {%r31335, %r31336, %r31337, %r31338}, {%r2, %r2, %r2, %r2, %r2, %r2, %r2, %r2}, {%r2, %r2, %r2, %r2, %r2, %r2, %r2, %r2}, {%r31331, %r31332, %r31333, %r31334};
	bar.warp.sync 	-1;
	wmma.mma.sync.aligned.row.col.m16n16k16.f16.f16 {%r31339, %r31340, %r31341, %r31342}, {%r2, %r2, %r2, %r2, %r2, %r2, %r2, %r2}, {%r2, %r2, %r2, %r2, %r2, %r2, %r2, %r2}, {%r31335, %r31336, %r31337, %r31338};
	bar.warp.sync 	-1;
	wmma.mma.sync.aligned.row.col.m16n16k16.f16.f16 {%r31343, %r31344, %r31345, %r31346}, {%r2, %r2, %r2, %r2, %r2, %r2, %r2, %r2}, {%r2, %r2, %r2, %r2, %r2, %r2, %r2, %r2}, {%r31339, %r31340, %r31341, %r31342};
	bar.warp.sync 	-1;
	wmma.mma.sync.aligned.row.col.m16n16k16.f16.f16 {%r31347, %r31348, %r31349, %r31350}, {%r2, %r2, %r2, %r2, %r2, %r2, %r2, %r2}, {%r2, %r2, %r2, %r2, %r2, %r2, %r2, %r2}, {%r31343, %r31344, %r31345, %r31346};
	bar.warp.sync 	-1;
	wmma.mma.sync.aligned.row.col.m16n16k16.f16.f16 {%r31351, %r31352, %r31353, %r31354}, {%r2, %r2, %r2, %r2, %r2, %r2, %r2, %r2}, {%r2, %r2, %r2, %r2, %r2, %r2, %r2, %r2}, {%r31347, %r31348, %r31349, %r31350};
	bar.warp.sync 	-1;
	wmma.mma.sync.aligned.row.col.m16n16k16.f16.f16 {%r31355, %r31356, %r31357, %r31358}, {%r2, %r2, %r2, %r2, %r2, %r2, %r2, %r2}, {%r2, %r2, %r2, %r2, %r2, %r2, %r2, %r2}, {%r31351, %r31352, %r31353, %r31354};
	bar.warp.sync 	-1;
	wmma.mma.sync.aligned.row.col.m16n16k16.f16.f16 {%r31359, %r31360, %r31361, %r31362}, {%r2, %r2, %r2, %r2, %r2, %r2, %r2, %r2}, {%r2, %r2, %r2, %r2, %r2, %r2, %r2, %r2}, {%r31355, %r31356, %r31357, %r31358};
	bar.warp.sync 	-1;
	wmma.mma.sync.aligned.row.col.m16n16k16.f16.f16 {%r31363, %r31364, %r31365, %r31366}, {%r2, %r2, %r2, %r2, %r2, %r2, %r2, %r2}, {%r2, %r2, %r2, %r2, %r2, %r2, %r2, %r2}, {%r31359, %r31360, %r31361, %r31362};
	bar.warp.sync 	-1;
	wmma.mma.sync.aligned.row.col.m16n16k16.f16.f16 {%r31367, %r31368, %r31369, %r31370}, {%r2, %r2, %r2, %r2, %r2, %r2, %r2, %r2}, {%r2, %r2, %r2, %r2, %r2, %r2, %r2, %r2}, {%r31363, %r31364, %r31365, %r31366};
	bar.warp.sync 	-1;
	wmma.mma.sync.aligned.row.col.m16n16k16.f16.f16 {%r31371, %r31372, %r31373, %r31374}, {%r2, %r2, %r2, %r2, %r2, %r2, %r2, %r2}, {%r2, %r2, %r2, %r2, %r2, %r2, %r2, %r2}, {%r31367, %r31368, %r31369, %r31370};
	bar.warp.sync 	-1;
	wmma.mma.sync.aligned.row.col.m16n16k16.f16.f16 {%r31375, %r31376, %r31377, %r31378}, {%r2, %r2, %r2, %r2, %r2, %r2, %r2, %r2}, {%r2, %r2, %r2, %r2, %r2, %r2, %r2, %r2}, {%r31371, %r31372, %r31373, %r31374};
	bar.warp.sync 	-1;
	wmma.mma.sync.aligned.row.col.m16n16k16.f16.f16 {%r31379, %r31380, %r31381, %r31382}, {%r2, %r2, %r2, %r2, %r2, %r2, %r2, %r2}, {%r2, %r2, %r2, %r2, %r2, %r2, %r2, %r2}, {%r31375, %r31376, %r31377, %r31378};
	bar.warp.sync 	-1;
	wmma.mma.sync.aligned.row.col.m16n16k16.f16.f16 {%r31383, %r31384, %r31385, %r31386}, {%r2, %r2, %r2, %r2, %r2, %r2, %r2, %r2}, {%r2, %r2, %r2, %r2, %r2, %r2, %r2, %r2}, {%r31379, %r31380, %r31381, %r31382};
	bar.warp.sync 	-1;
	wmma.mma.sync.aligned.row.col.m16n16k16.f16.f16 {%r31387, %r31388, %r31389, %r31390}, {%r2, %r2, %r2, %r2, %r2, %r2, %r2, %r2}, {%r2, %r2, %r2, %r2, %r2, %r2, %r2, %r2}, {%r31383, %r31384, %r31385, %r31386};
	bar.warp.sync 	-1;
	wmma.mma.sync.aligned.row.col.m16n16k16.f16.f16 {%r31391, %r31392, %r31393, %r31394}, {%r2, %r2, %r2, %r2, %r2, %r2, %r2, %r2}, {%r2, %r2, %r2, %r2, %r2, %r2, %r2, %r2}, {%r31387, %r31388, %r31389, %r31390};
	bar.warp.sync 	-1;
	wmma.mma.sync.aligned.row.col.m16n16k16.f16.f16 {%r31395, %r31396, %r31397, %r31398}, {%r2, %r2, %r2, %r2, %r2, %r2, %r2, %r2}, {%r2, %r2, %r2, %r2, %r2, %r2, %r2, %r2}, {%r31391, %r31392, %r31393, %r31394};
	bar.warp.sync 	-1;
	wmma.mma.sync.aligned.row.col.m16n16k16.f16.f16 {%r31399, %r31400, %r31401, %r31402}, {%r2, %r2, %r2, %r2, %r2, %r2, %r2, %r2}, {%r2, %r2, %r2, %r2, %r2, %r2, %r2, %r2}, {%r31395, %r31396, %r31397, %r31398};
	bar.warp.sync 	-1;
	wmma.mma.sync.aligned.row.col.m16n16k16.f16.f16 {%r31403, %r31404, %r31405, %r31406}, {%r2, %r2, %r2, %r2, %r2, %r2, %r2, %r2}, {%r2, %r2, %r2, %r2, %r2, %r2, %r2, %r2}, {%r31399, %r31400, %r31401, %r31402};
	bar.warp.sync 	-1;
	wmma.mma.sync.aligned.row.col.m16n16k16.f16.f16 {%r31407, %r31408, %r31409, %r31410}, {%r2, %r2, %r2, %r2, %r2, %r2, %r2, %r2}, {%r2, %r2, %r2, %r2, %r2, %r2, %r2, %r2}, {%r31403, %r31404, %r31405, %r31406};
	bar.warp.sync 	-1;
	wmma.mma.sync.aligned.row.col.m16n16k16.f16.f16 {%r31411, %r31412, %r31413, %r31414}, {%r2, %r2, %r2, %r2, %r2, %r2, %r2, %r2}, {%r2, %r2, %r2, %r2, %r2, %r2, %r2, %r2}, {%r31407, %r31408, %r31409, %r31410};
	bar.warp.sync 	-1;
	wmma.mma.sync.aligned.row.col.m16n16k16.f16.f16 {%r31415, %r31416, %r31417, %r31418}, {%r2, %r2, %r2, %r2, %r2, %r2, %r2, %r2}, {%r2, %r2, %r2, %r2, %r2, %r2, %r2, %r2}, {%r31411, %r31412, %r31413, %r31414};
	bar.warp.sync 	-1;
	wmma.mma.sync.aligned.row.col.m16n16k16.f16.f16 {%r31419, %r31420, %r31421, %r31422}, {%r2, %r2, %r2, %r2, %r2, %r2, %r2, %r2}, {%r2, %r2, %r2, %r2, %r2, %r2, %r2, %r2}, {%r31415, %r31416, %r31417, %r31418};
	bar.warp.sync 	-1;
	wmma.mma.sync.aligned.row.col.m16n16k16.f16.f16 {%r31423, %r31424, %r31425, %r31426}, {%r2, %r2, %r2, %r2, %r2, %r2, %r2, %r2}, {%r2, %r2, %r2, %r2, %r2, %r2, %r2, %r2}, {%r31419, %r31420, %r31421, %r31422};
	bar.warp.sync 	-1;
	wmma.mma.sync.aligned.row.col.m16n16k16.f16.f16 {%r31427, %r31428, %r31429, %r31430}, {%r2, %r2, %r2, %r2, %r2, %r2, %r2, %r2}, {%r2, %r2, %r2, %r2, %r2, %r2, %r2, %r2}, {%r31423, %r31424, %r31425, %r31426};
	bar.warp.sync 	-1;
	wmma.mma.sync.aligned.row.col.m16n16k16.f16.f16 {%r31431, %r31432, %r31433, %r31434}, {%r2, %r2, %r2, %r2, %r2, %r2, %r2, %r2}, {%r2, %r2, %r2, %r2, %r2, %r2, %r2, %r2}, {%r31427, %r31428, %r31429, %r31430};
	bar.warp.sync 	-1;
	wmma.mma.sync.aligned.row.col.m16n16k16.f16.f16 {%r31435, %r31436, %r31437, %r31438}, {%r2, %r2, %r2, %r2, %r2, %r2, %r2, %r2}, {%r2, %r2, %r2, %r2, %r2, %r2, %r2, %r2}, {%r31431, %r31432, %r31433, %r31434};
	bar.warp.sync 	-1;
	wmma.mma.sync.aligned.row.col.m16n16k16.f16.f16 {%r31439, %r31440, %r31441, %r31442}, {%r2, %r2, %r2, %r2, %r2, %r2, %r2, %r2}, {%r2, %r2, %r2, %r2, %r2, %r2, %r2, %r2}, {%r31435, %r31436, %r31437, %r31438};
	bar.warp.sync 	-1;
	wmma.mma.sync.aligned.row.col.m16n16k16.f16.f16 {%r31443, %r31444, %r31445, %r31446}, {%r2, %r2, %r2, %r2, %r2, %r2, %r2, %r2}, {%r2, %r2, %r2, %r2, %r2, %r2, %r2, %r2}, {%r31439, %r31440, %r31441, %r31442};
	bar.warp.sync 	-1;
	wmma.mma.sync.aligned.row.col.m16n16k16.f16.f16 {%r31447, %r31448, %r31449, %r31450}, {%r2, %r2, %r2, %r2, %r2, %r2, %r2, %r2}, {%r2, %r2, %r2, %r2, %r2, %r2, %r2, %r2}, {%r31443, %r31444, %r31445, %r31446};
	bar.warp.sync 	-1;
	wmma.mma.sync.aligned.row.col.m16n16k16.f16.f16 {%r31451, %r31452, %r31453, %r31454}, {%r2, %r2, %r2, %r2, %r2, %r2, %r2, %r2}, {%r2, %r2, %r2, %r2, %r2, %r2, %r2, %r2}, {%r31447, %r31448, %r31449, %r31450};
	bar.warp.sync 	-1;
	wmma.mma.sync.aligned.row.col.m16n16k16.f16.f16 {%r31455, %r31456, %r31457, %r31458}, {%r2, %r2, %r2, %r2, %r2, %r2, %r2, %r2}, {%r2, %r2, %r2, %r2, %r2, %r2, %r2, %r2}, {%r31451, %r31452, %r31453, %r31454};
	bar.warp.sync 	-1;
	wmma.mma.sync.aligned.row.col.m16n16k16.f16.f16 {%r31459, %r31460, %r31461, %r31462}, {%r2, %r2, %r2, %r2, %r2, %r2, %r2, %r2}, {%r2, %r2, %r2, %r2, %r2, %r2, %r2, %r2}, {%r31455, %r31456, %r31457, %r31458};
	bar.warp.sync 	-1;
	wmma.mma.sync.aligned.row.col.m16n16k16.f16.f16 {%r31463, %r31464, %r31465, %r31466}, {%r2, %r2, %r2, %r2, %r2, %r2, %r2, %r2}, {%r2, %r2, %r2, %r2, %r2, %r2, %r2, %r2}, {%r31459, %r31460, %r31461, %r31462};
	bar.warp.sync 	-1;
	wmma.mma.sync.aligned.row.col.m16n16k16.f16.f16 {%r31467, %r31468, %r31469, %r31470}, {%r2, %r2, %r2, %r2, %r2, %r2, %r2, %r2}, {%r2, %r2, %r2, %r2, %r2, %r2, %r2, %r2}, {%r31463, %r31464, %r31465, %r31466};
	bar.warp.sync 	-1;
	wmma.mma.sync.aligned.row.col.m16n16k16.f16.f16 {%r31471, %r31472, %r31473, %r31474}, {%r2, %r2, %r2, %r2, %r2, %r2, %r2, %r2}, {%r2, %r2, %r2, %r2, %r2, %r2, %r2, %r2}, {%r31467, %r31468, %r31469, %r31470};
	bar.warp.sync 	-1;
	wmma.mma.sync.aligned.row.col.m16n16k16.f16.f16 {%r31475, %r31476, %r31477, %r31478}, {%r2, %r2, %r2, %r2, %r2, %r2, %r2, %r2}, {%r2, %r2, %r2, %r2, %r2, %r2, %r2, %r2}, {%r31471, %r31472, %r31473, %r31474};
	bar.warp.sync 	-1;
	wmma.mma.sync.aligned.row.col.m16n16k16.f16.f16 {%r31479, %r31480, %r31481, %r31482}, {%r2, %r2, %r2, %r2, %r2, %r2, %r2, %r2}, {%r2, %r2, %r2, %r2, %r2, %r2, %r2, %r2}, {%r31475, %r31476, %r31477, %r31478};
	bar.warp.sync 	-1;
	wmma.mma.sync.aligned.row.col.m16n16k16.f16.f16 {%r31483, %r31484, %r31485, %r31486}, {%r2, %r2, %r2, %r2, %r2, %r2, %r2, %r2}, {%r2, %r2, %r2, %r2, %r2, %r2, %r2, %r2}, {%r31479, %r31480, %r31481, %r31482};
	bar.warp.sync 	-1;
	wmma.mma.sync.aligned.row.col.m16n16k16.f16.f16 {%r31487, %r31488, %r31489, %r31490}, {%r2, %r2, %r2, %r2, %r2, %r2, %r2, %r2}, {%r2, %r2, %r2, %r2, %r2, %r2, %r2, %r2}, {%r31483, %r31484, %r31485, %r31486};
	bar.warp.sync 	-1;
	wmma.mma.sync.aligned.row.col.m16n16k16.f16.f16 {%r31491, %r31492, %r31493, %r31494}, {%r2, %r2, %r2, %r2, %r2, %r2, %r2, %r2}, {%r2, %r2, %r2, %r2, %r2, %r2, %r2, %r2}, {%r31487, %r31488, %r31489, %r31490};
	bar.warp.sync 	-1;
	wmma.mma.sync.aligned.row.col.m16n16k16.f16.f16 {%r31495, %r31496, %r31497, %r31498}, {%r2, %r2, %r2, %r2, %r2, %r2, %r2, %r2}, {%r2, %r2, %r2, %r2, %r2, %r2, %r2, %r2}, {%r31491, %r31492, %r31493, %r31494};
	bar.warp.sync 	-1;
	wmma.mma.sync.aligned.row.col.m16n16k16.f16.f16 {%r31499, %r31500, %r31501, %r31502}, {%r2, %r2, %r2, %r2, %r2, %r2, %r2, %r2}, {%r2, %r2, %r2, %r2, %r2, %r2, %r2, %r2}, {%r31495, %r31496, %r31497, %r31498};
	bar.warp.sync 	-1;
	wmma.mma.sync.aligned.row.col.m16n16k16.f16.f16 {%r31503, %r31504, %r31505, %r31506}, {%r2, %r2, %r2, %r2, %r2, %r2, %r2, %r2}, {%r2, %r2, %r2, %r2, %r2, %r2, %r2, %r2}, {%r31499, %r31500, %r31501, %r31502};
	bar.warp.sync 	-1;
	wmma.mma.sync.aligned.row.col.m16n16k16.f16.f16 {%r31507, %r31508, %r31509, %r31510}, {%r2, %r2, %r2, %r2, %r2, %r2, %r2, %r2}, {%r2, %r2, %r2, %r2, %r2, %r2, %r2, %r2}, {%r31503, %r31504, %r31505, %r31506};
	bar.warp.sync 	-1;
	wmma.mma.sync.aligned.row.col.m16n16k16.f16.f16 {%r31511, %r31512, %r31513, %r31514}, {%r2, %r2, %r2, %r2, %r2, %r2, %r2, %r2}, {%r2, %r2, %r2, %r2, %r2, %r2, %r2, %r2}, {%r31507, %r31508, %r31509, %r31510};
	bar.warp.sync 	-1;
	wmma.mma.sync.aligned.row.col.m16n16k16.f16.f16 {%r31515, %r31516, %r31517, %r31518}, {%r2, %r2, %r2, %r2, %r2, %r2, %r2, %r2}, {%r2, %r2, %r2, %r2, %r2, %r2, %r2, %r2}, {%r31511, %r31512, %r31513, %r31514};
	bar.warp.sync 	-1;
	wmma.mma.sync.aligned.row.col.m16n16k16.f16.f16 {%r31519, %r31520, %r31521, %r31522}, {%r2, %r2, %r2, %r2, %r2, %r2, %r2, %r2}, {%r2, %r2, %r2, %r2, %r2, %r2, %r2, %r2}, {%r31515, %r31516, %r31517, %r31518};
	bar.warp.sync 	-1;
	wmma.mma.sync.aligned.row.col.m16n16k16.f16.f16 {%r31523, %r31524, %r31525, %r31526}, {%r2, %r2, %r2, %r2, %r2, %r2, %r2, %r2}, {%r2, %r2, %r2, %r2, %r2, %r2, %r2, %r2}, {%r31519, %r31520, %r31521, %r31522};
	bar.warp.sync 	-1;
	wmma.mma.sync.aligned.row.col.m16n16k16.f16.f16 {%r31527, %r31528, %r31529, %r31530}, {%r2, %r2, %r2, %r2, %r2, %r2, %r2, %r2}, {%r2, %r2, %r2, %r2, %r2, %r2, %r2, %r2}, {%r31523, %r31524, %r31525, %r31526};
	bar.warp.sync 	-1;
	wmma.mma.sync.aligned.row.col.m16n16k16.f16.f16 {%r31531, %r31532, %r31533, %r31534}, {%r2, %r2, %r2, %r2, %r2, %r2, %r2, %r2}, {%r2, %r2, %r2, %r2, %r2, %r2, %r2, %r2}, {%r31527, %r31528, %r31529, %r31530};
	bar.warp.sync 	-1;
	wmma.mma.sync.aligned.row.col.m16n16k16.f16.f16 {%r31535, %r31536, %r31537, %r31538}, {%r2, %r2, %r2, %r2, %r2, %r2, %r2, %r2}, {%r2, %r2, %r2, %r2, %r2, %r2, %r2, %r2}, {%r31531, %r31532, %r31533, %r31534};
	bar.warp.sync 	-1;
	wmma.mma.sync.aligned.row.col.m16n16k16.f16.f16 {%r31539, %r31540, %r31541, %r31542}, {%r2, %r2, %r2, %r2, %r2, %r2, %r2, %r2}, {%r2, %r2, %r2, %r2, %r2, %r2, %r2, %r2}, {%r31535, %r31536, %r31537, %r31538};
	bar.warp.sync 	-1;
	wmma.mma.sync.aligned.row.col.m16n16k16.f16.f16 {%r31543, %r31544, %r31545, %r31546}, {%r2, %r2, %r2, %r2, %r2, %r2, %r2, %r2}, {%r2, %r2, %r2, %r2, %r2, %r2, %r2, %r2}, {%r31539, %r31540, %r31541, %r31542};
	bar.warp.sync 	-1;
	wmma.mma.sync.aligned.row.col.m16n16k16.f16.f16 {%r31547, %r31548, %r31549, %r31550}, {%r2, %r2, %r2, %r2, %r2, %r2, %r2, %r2}, {%r2, %r2, %r2, %r2, %r2, %r2, %r2, %r2}, {%r31543, %r31544, %r31545, %r31546};
	bar.warp.sync 	-1;
	wmma.mma.sync.aligned.row.col.m16n16k16.f16.f16 {%r31551, %r31552, %r31553, %r31554}, {%r2, %r2, %r2, %r2, %r2, %r2, %r2, %r2}, {%r2, %r2, %r2, %r2, %r2, %r2, %r2, %r2}, {%r31547, %r31548, %r31549, %r31550};
	bar.warp.sync 	-1;
	wmma.mma.sync.aligned.row.col.m16n16k16.f16.f16 {%r31555, %r31556, %r31557, %r31558}, {%r2, %r2, %r2, %r2, %r2, %r2, %r2, %r2}, {%r2, %r2, %r2, %r2, %r2, %r2, %r2, %r2}, {%r31551, %r31552, %r31553, %r31554};
	bar.warp.sync 	-1;
	wmma.mma.sync.aligned.row.col.m16n16k16.f16.f16 {%r31559, %r31560, %r31561, %r31562}, {%r2, %r2, %r2, %r2, %r2, %r2, %r2, %r2}, {%r2, %r2, %r2, %r2, %r2, %r2, %r2, %r2}, {%r31555, %r31556, %r31557, %r31558};
	bar.warp.sync 	-1;
	wmma.mma.sync.aligned.row.col.m16n16k16.f16.f16 {%r31563, %r31564, %r31565, %r31566}, {%r2, %r2, %r2, %r2, %r2, %r2, %r2, %r2}, {%r2, %r2, %r2, %r2, %r2, %r2, %r2, %r2}, {%r31559, %r31560, %r31561, %r31562};
	bar.warp.sync 	-1;
	wmma.mma.sync.aligned.row.col.m16n16k16.f16.f16 {%r31567, %r31568, %r31569, %r31570}, {%r2, %r2, %r2, %r2, %r2, %r2, %r2, %r2}, {%r2, %r2, %r2, %r2, %r2, %r2, %r2, %r2}, {%r31563, %r31564, %r31565, %r31566};
	bar.warp.sync 	-1;
	wmma.mma.sync.aligned.row.col.m16n16k16.f16.f16 {%r31571, %r31572, %r31573, %r31574}, {%r2, %r2, %r2, %r2, %r2, %r2, %r2, %r2}, {%r2, %r2, %r2, %r2, %r2, %r2, %r2, %r2}, {%r31567, %r31568, %r31569, %r31570};
	bar.warp.sync 	-1;
	wmma.mma.sync.aligned.row.col.m16n16k16.f16.f16 {%r31575, %r31576, %r31577, %r31578}, {%r2, %r2, %r2, %r2, %r2, %r2, %r2, %r2}, {%r2, %r2, %r2, %r2, %r2, %r2, %r2, %r2}, {%r31571, %r31572, %r31573, %r31574};
	bar.warp.sync 	-1;
	wmma.mma.sync.aligned.row.col.m16n16k16.f16.f16 {%r31579, %r31580, %r31581, %r31582}, {%r2, %r2, %r2, %r2, %r2, %r2, %r2, %r2}, {%r2, %r2, %r2, %r2, %r2, %r2, %r2, %r2}, {%r31575, %r31576, %r31577, %r31578};
	bar.warp.sync 	-1;
	wmma.mma.sync.aligned.row.col.m16n16k16.f16.f16 {%r31583, %r31584, %r31585, %r31586}, {%r2, %r2, %r2, %r2, %r2, %r2, %r2, %r2}, {%r2, %r2, %r2, %r2, %r2, %r2, %r2, %r2}, {%r31579, %r31580, %r31581, %r31582};
	bar.warp.sync 	-1;
	wmma.mma.sync.aligned.row.col.m16n16k16.f16.f16 {%r31587, %r31588, %r31589, %r31590}, {%r2, %r2, %r2, %r2, %r2, %r2, %r2, %r2}, {%r2, %r2, %r2, %r2, %r2, %r2, %r2, %r2}, {%r31583, %r31584, %r31585, %r31586};
	bar.warp.sync 	-1;
	wmma.mma.sync.aligned.row.col.m16n16k16.f16.f16 {%r31591, %r31592, %r31593, %r31594}, {%r2, %r2, %r2, %r2, %r2, %r2, %r2, %r2}, {%r2, %r2, %r2, %r2, %r2, %r2, %r2, %r2}, {%r31587, %r31588, %r31589, %r31590};
	bar.warp.sync 	-1;
	wmma.mma.sync.aligned.row.col.m16n16k16.f16.f16 {%r31595, %r31596, %r31597, %r31598}, {%r2, %r2, %r2, %r2, %r2, %r2, %r2, %r2}, {%r2, %r2, %r2, %r2, %r2, %r2, %r2, %r2}, {%r31591, %r31592, %r31593, %r31594};
	bar.warp.sync 	-1;
	wmma.mma.sync.aligned.row.col.m16n16k16.f16.f16 {%r31599, %r31600, %r31601, %r31602}, {%r2, %r2, %r2, %r2, %r2, %r2, %r2, %r2}, {%r2, %r2, %r2, %r2, %r2, %r2, %r2, %r2}, {%r31595, %r31596, %r31597, %r31598};
	bar.warp.sync 	-1;
	wmma.mma.sync.aligned.row.col.m16n16k16.f16.f16 {%r31603, %r31604, %r31605, %r31606}, {%r2, %r2, %r2, %r2, %r2, %r2, %r2, %r2}, {%r2, %r2, %r2, %r2, %r2, %r2, %r2, %r2}, {%r31599, %r31600, %r31601, %r31602};
	bar.warp.sync 	-1;
	wmma.mma.sync.aligned.row.col.m16n16k16.f16.f16 {%r31607, %r31608, %r31609, %r31610}, {%r2, %r2, %r2, %r2, %r2, %r2, %r2, %r2}, {%r2, %r2, %r2, %r2, %r2, %r2, %r2, %r2}, {%r31603, %r31604, %r31605, %r31606};
	bar.warp.sync 	-1;
	wmma.mma.sync.aligned.row.col.m16n16k16.f16.f16 {%r31611, %r31612, %r31613, %r31614}, {%r2, %r2, %r2, %r2, %r2, %r2, %r2, %r2}, {%r2, %r2, %r2, %r2, %r2, %r2, %r2, %r2}, {%r31607, %r31608, %r31609, %r31610};
	bar.warp.sync 	-1;
	wmma.mma.sync.aligned.row.col.m16n16k16.f16.f16 {%r31615, %r31616, %r31617, %r31618}, {%r2, %r2, %r2, %r2, %r2, %r2, %r2, %r2}, {%r2, %r2, %r2, %r2, %r2, %r2, %r2, %r2}, {%r31611, %r31612, %r31613, %r31614};
	bar.warp.sync 	-1;
	wmma.mma.sync.aligned.row.col.m16n16k16.f16.f16 {%r31619, %r31620, %r31621, %r31622}, {%r2, %r2, %r2, %r2, %r2, %r2, %r2, %r2}, {%r2, %r2, %r2, %r2, %r2, %r2, %r2, %r2}, {%r31615, %r31616, %r31617, %r31618};
	bar.warp.sync 	-1;
	wmma.mma.sync.aligned.row.col.m16n16k16.f16.f16 {%r31623, %r31624, %r31625, %r31626}, {%r2, %r2, %r2, %r2, %r2, %r2, %r2, %r2}, {%r2, %r2, %r2, %r2, %r2, %r2, %r2, %r2}, {%r31619, %r31620, %r31621, %r31622};
	bar.warp.sync 	-1;
	wmma.mma.sync.aligned.row.col.m16n16k16.f16.f16 {%r31627, %r31628, %r31629, %r31630}, {%r2, %r2, %r2, %r2, %r2, %r2, %r2, %r2}, {%r2, %r2, %r2, %r2, %r2, %r2, %r2, %r2}, {%r31623, %r31624, %r31625, %r31626};
	bar.warp.sync 	-1;
	wmma.mma.sync.aligned.row.col.m16n16k16.f16.f16 {%r31631, %r31632, %r31633, %r31634}, {%r2, %r2, %r2, %r2, %r2, %r2, %r2, %r2}, {%r2, %r2, %r2, %r2, %r2, %r2, %r2, %r2}, {%r31627, %r31628, %r31629, %r31630};
	bar.warp.sync 	-1;
	wmma.mma.sync.aligned.row.col.m16n16k16.f16.f16 {%r31635, %r31636, %r31637, %r31638}, {%r2, %r2, %r2, %r2, %r2, %r2, %r2, %r2}, {%r2, %r2, %r2, %r2, %r2, %r2, %r2, %r2}, {%r31631, %r31632, %r31633, %r31634};
	bar.warp.sync 	-1;
	wmma.mma.sync.aligned.row.col.m16n16k16.f16.f16 {%r31639, %r31640, %r31641, %r31642}, {%r2, %r2, %r2, %r2, %r2, %r2, %r2, %r2}, {%r2, %r2, %r2, %r2, %r2, %r2, %r2, %r2}, {%r31635, %r31636, %r31637, %r31638};
	bar.warp.sync 	-1;
	wmma.mma.sync.aligned.row.col.m16n16k16.f16.f16 {%r31643, %r31644, %r31645, %r31646}, {%r2, %r2, %r2, %r2, %r2, %r2, %r2, %r2}, {%r2, %r2, %r2, %r2, %r2, %r2, %r2, %r2}, {%r31639, %r31640, %r31641, %r31642};
	bar.warp.sync 	-1;
	wmma.mma.sync.aligned.row.col.m16n16k16.f16.f16 {%r31647, %r31648, %r31649, %r31650}, {%r2, %r2, %r2, %r2, %r2, %r2, %r2, %r2}, {%r2, %r2, %r2, %r2, %r2, %r2, %r2, %r2}, {%r31643, %r31644, %r31645, %r31646};
	bar.warp.sync 	-1;
	wmma.mma.sync.aligned.row.col.m16n16k16.f16.f16 {%r31651, %r31652, %r31653, %r31654}, {%r2, %r2, %r2, %r2, %r2, %r2, %r2, %r2}, {%r2, %r2, %r2, %r2, %r2, %r2, %r2, %r2}, {%r31647, %r31648, %r31649, %r31650};
	bar.warp.sync 	-1;
	wmma.mma.sync.aligned.row.col.m16n16k16.f16.f16 {%r31655, %r31656, %r31657, %r31658}, {%r2, %r2, %r2, %r2, %r2, %r2, %r2, %r2}, {%r2, %r2, %r2, %r2, %r2, %r2, %r2, %r2}, {%r31651, %r31652, %r31653, %r31654};
	bar.warp.sync 	-1;
	wmma.mma.sync.aligned.row.col.m16n16k16.f16.f16 {%r31659, %r31660, %r31661, %r31662}, {%r2, %r2, %r2, %r2, %r2, %r2, %r2, %r2}, {%r2, %r2, %r2, %r2, %r2, %r2, %r2, %r2}, {%r31655, %r31656, %r31657, %r31658};
	bar.warp.sync 	-1;
	wmma.mma.sync.aligned.row.col.m16n16k16.f16.f16 {%r31663, %r31664, %r31665, %r31666}, {%r2, %r2, %r2, %r2, %r2, %r2, %r2, %r2}, {%r2, %r2, %r2, %r2, %r2, %r2, %r2, %r2}, {%r31659, %r31660, %r31661, %r31662};
	bar.warp.sync 	-1;
	wmma.mma.sync.aligned.row.col.m16n16k16.f16.f16 {%r31667, %r31668, %r31669, %r31670}, {%r2, %r2, %r2, %r2, %r2, %r2, %r2, %r2}, {%r2, %r2, %r2, %r2, %r2, %r2, %r2, %r2}, {%r31663, %r31664, %r31665, %r31666};
	bar.warp.sync 	-1;
	wmma.mma.sync.aligned.row.col.m16n16k16.f16.f16 {%r31671, %r31672, %r31673, %r31674}, {%r2, %r2, %r2, %r2, %r2, %r2, %r2, %r2}, {%r2, %r2, %r2, %r2, %r2, %r2, %r2, %r2}, {%r31667, %r31668, %r31669, %r31670};
	bar.warp.sync 	-1;
	wmma.mma.sync.aligned.row.col.m16n16k16.f16.f16 {%r31675, %r31676, %r31677, %r31678}, {%r2, %r2, %r2, %r2, %r2, %r2, %r2, %r2}, {%r2, %r2, %r2, %r2, %r2, %r2, %r2, %r2}, {%r31671, %r31672, %r31673, %r31674};
	bar.warp.sync 	-1;
	wmma.mma.sync.aligned.row.col.m16n16k16.f16.f16 {%r31679, %r31680, %r31681, %r31682}, {%r2, %r2, %r2, %r2, %r2, %r2, %r2, %r2}, {%r2, %r2, %r2, %r2, %r2, %r2, %r2, %r2}, {%r31675, %r31676, %r31677, %r31678};
	bar.warp.sync 	-1;
	wmma.mma.sync.aligned.row.col.m16n16k16.f16.f16 {%r31683, %r31684, %r31685, %r31686}, {%r2, %r2, %r2, %r2, %r2, %r2, %r2, %r2}, {%r2, %r2, %r2, %r2, %r2, %r2, %r2, %r2}, {%r31679, %r31680, %r31681, %r31682};
	bar.warp.sync 	-1;
	wmma.mma.sync.aligned.row.col.m16n16k16.f16.f16 {%r31687, %r31688, %r31689, %r31690}, {%r2, %r2, %r2, %r2, %r2, %r2, %r2, %r2}, {%r2, %r2, %r2, %r2, %r2, %r2, %r2, %r2}, {%r31683, %r31684, %r31685, %r31686};
	bar.warp.sync 	-1;
	wmma.mma.sync.aligned.row.col.m16n16k16.f16.f16 {%r31691, %r31692, %r31693, %r31694}, {%r2, %r2, %r2, %r2, %r2, %r2, %r2, %r2}, {%r2, %r2, %r2, %r2, %r2, %r2, %r2, %r2}, {%r31687, %r31688, %r31689, %r31690};
	bar.warp.sync 	-1;
	wmma.mma.sync.aligned.row.col.m16n16k16.f16.f16 {%r31695, %r31696, %r31697, %r31698}, {%r2, %r2, %r2, %r2, %r2, %r2, %r2, %r2}, {%r2, %r2, %r2, %r2, %r2, %r2, %r2, %r2}, {%r31691, %r31692, %r31693, %r31694};
	bar.warp.sync 	-1;
	wmma.mma.sync.aligned.row.col.m16n16k16.f16.f16 {%r31699, %r31700, %r31701, %r31702}, {%r2, %r2, %r2, %r2, %r2, %r2, %r2, %r2}, {%r2, %r2, %r2, %r2, %r2, %r2, %r2, %r2}, {%r31695, %r31696, %r31697, %r31698};
	bar.warp.sync 	-1;
	wmma.mma.sync.aligned.row.col.m16n16k16.f16.f16 {%r31703, %r31704, %r31705, %r31706}, {%r2, %r2, %r2, %r2, %r2, %r2, %r2, %r2}, {%r2, %r2, %r2, %r2, %r2, %r2, %r2, %r2}, {%r31699, %r31700, %r31701, %r31702};
	bar.warp.sync 	-1;
	wmma.mma.sync.aligned.row.col.m16n16k16.f16.f16 {%r31707, %r31708, %r31709, %r31710}, {%r2, %r2, %r2, %r2, %r2, %r2, %r2, %r2}, {%r2, %r2, %r2, %r2, %r2, %r2, %r2, %r2}, {%r31703, %r31704, %r31705, %r31706};
	bar.warp.sync 	-1;
	wmma.mma.sync.aligned.row.col.m16n16k16.f16.f16 {%r31711, %r31712, %r31713, %r31714}, {%r2, %r2, %r2, %r2, %r2, %r2, %r2, %r2}, {%r2, %r2, %r2, %r2, %r2, %r2, %r2, %r2}, {%r31707, %r31708, %r31709, %r31710};
	bar.warp.sync 	-1;
	wmma.mma.sync.aligned.row.col.m16n16k16.f16.f16 {%r31715, %r31716, %r31717, %r31718}, {%r2, %r2, %r2, %r2, %r2, %r2, %r2, %r2}, {%r2, %r2, %r2, %r2, %r2, %r2, %r2, %r2}, {%r31711, %r31712, %r31713, %r31714};
	bar.warp.sync 	-1;
	wmma.mma.sync.aligned.row.col.m16n16k16.f16.f16 {%r31719, %r31720, %r31721, %r31722}, {%r2, %r2, %r2, %r2, %r2, %r2, %r2, %r2}, {%r2, %r2, %r2, %r2, %r2, %r2, %r2, %r2}, {%r31715, %r31716, %r31717, %r31718};
	bar.warp.sync 	-1;
	wmma.mma.sync.aligned.row.col.m16n16k16.f16.f16 {%r31723, %r31724, %r31725, %r31726}, {%r2, %r2, %r2, %r2, %r2, %r2, %r2, %r2}, {%r2, %r2, %r2, %r2, %r2, %r2, %r2, %r2}, {%r31719, %r31720, %r31721, %r31722};
	bar.warp.sync 	-1;
	wmma.mma.sync.aligned.row.col.m16n16k16.f16.f16 {%r31727, %r31728, %r31729, %r31730}, {%r2, %r2, %r2, %r2, %r2, %r2, %r2, %r2}, {%r2, %r2, %r2, %r2, %r2, %r2, %r2, %r2}, {%r31723, %r31724, %r31725, %r31726};
	bar.warp.sync 	-1;
	wmma.mma.sync.aligned.row.col.m16n16k16.f16.f16 {%r31731, %r31732, %r31733, %r31734}, {%r2, %r2, %r2, %r2, %r2, %r2, %r2, %r2}, {%r2, %r2, %r2, %r2, %r2, %r2, %r2, %r2}, {%r31727, %r31728, %r31729, %r31730};
	bar.warp.sync 	-1;
	wmma.mma.sync.aligned.row.col.m16n16k16.f16.f16 {%r31735, %r31736, %r31737, %r31738}, {%r2, %r2, %r2, %r2, %r2, %r2, %r2, %r2}, {%r2, %r2, %r2, %r2, %r2, %r2, %r2, %r2}, {%r31731, %r31732, %r31733, %r31734};
	bar.warp.sync 	-1;
	wmma.mma.sync.aligned.row.col.m16n16k16.f16.f16 {%r31739, %r31740, %r31741, %r31742}, {%r2, %r2, %r2, %r2, %r2, %r2, %r2, %r2}, {%r2, %r2, %r2, %r2, %r2, %r2, %r2, %r2}, {%r31735, %r31736, %r31737, %r31738};
	bar.warp.sync 	-1;
	wmma.mma.sync.aligned.row.col.m16n16k16.f16.f16 {%r31743, %r31744, %r31745, %r31746}, {%r2, %r2, %r2, %r2, %r2, %r2, %r2, %r2}, {%r2, %r2, %r2, %r2, %r2, %r2, %r2, %r2}, {%r31739, %r31740, %r31741, %r31742};
	bar.warp.sync 	-1;
	wmma.mma.sync.aligned.row.col.m16n16k16.f16.f16 {%r31747, %r31748, %r31749, %r31750}, {%r2, %r2, %r2, %r2, %r2, %r2, %r2, %r2}, {%r2, %r2, %r2, %r2, %r2, %r2, %r2, %r2}, {%r31743, %r31744, %r31745, %r31746};
	bar.warp.sync 	-1;
	wmma.mma.sync.aligned.row.col.m16n16k16.f16.f16 {%r31751, %r31752, %r31753, %r31754}, {%r2, %r2, %r2, %r2, %r2, %r2, %r2, %r2}, {%r2, %r2, %r2, %r2, %r2, %r2, %r2, %r2}, {%r31747, %r31748, %r31749, %r31750};
	bar.warp.sync 	-1;
	wmma.mma.sync.aligned.row.col.m16n16k16.f16.f16 {%r31755, %r31756, %r31757, %r31758}, {%r2, %r2, %r2, %r2, %r2, %r2, %r2, %r2}, {%r2, %r2, %r2, %r2, %r2, %r2, %r2, %r2}, {%r31751, %r31752, %r31753, %r31754};
	bar.warp.sync 	-1;
	wmma.mma.sync.aligned.row.col.m16n16k16.f16.f16 {%r31759, %r31760, %r31761, %r31762}, {%r2, %r2, %r2, %r2, %r2, %r2, %r2, %r2}, {%r2, %r2, %r2, %r2, %r2, %r2, %r2, %r2}, {%r31755, %r31756, %r31757, %r31758};
	bar.warp.sync 	-1;
	wmma.mma.sync.aligned.row.col.m16n16k16.f16.f16 {%r31763, %r31764, %r31765, %r31766}, {%r2, %r2, %r2, %r2, %r2, %r2, %r2, %r2}, {%r2, %r2, %r2, %r2, %r2, %r2, %r2, %r2}, {%r31759, %r31760, %r31761, %r31762};
	bar.warp.sync 	-1;
	wmma.mma.sync.aligned.row.col.m16n16k16.f16.f16 {%r31767, %r31768, %r31769, %r31770}, {%r2, %r2, %r2, %r2, %r2, %r2, %r2, %r2}, {%r2, %r2, %r2, %r2, %r2, %r2, %r2, %r2}, {%r31763, %r31764, %r31765, %r31766};
	bar.warp.sync 	-1;
	wmma.mma.sync.aligned.row.col.m16n16k16.f16.f16 {%r31771, %r31772, %r31773, %r31774}, {%r2, %r2, %r2, %r2, %r2, %r2, %r2, %r2}, {%r2, %r2, %r2, %r2, %r2, %r2, %r2, %r2}, {%r31767, %r31768, %r31769, %r31770};
	bar.warp.sync 	-1;
	wmma.mma.sync.aligned.row.col.m16n16k16.f16.f16 {%r31775, %r31776, %r31777, %r31778}, {%r2, %r2, %r2, %r2, %r2, %r2, %r2, %r2}, {%r2, %r2, %r2, %r2, %r2, %r2, %r2, %r2}, {%r31771, %r31772, %r31773, %r31774};
	bar.warp.sync 	-1;
	wmma.mma.sync.aligned.row.col.m16n16k16.f16.f16 {%r31779, %r31780, %r31781, %r31782}, {%r2, %r2, %r2, %r2, %r2, %r2, %r2, %r2}, {%r2, %r2, %r2, %r2, %r2, %r2, %r2, %r2}, {%r31775, %r31776, %r31777, %r31778};
	bar.warp.sync 	-1;
	wmma.mma.sync.aligned.row.col.m16n16k16.f16.f16 {%r31783, %r31784, %r31785, %r31786}, {%r2, %r2, %r2, %r2, %r2, %r2, %r2, %r2}, {%r2, %r2, %r2, %r2, %r2, %r2, %r2, %r2}, {%r31779, %r31780, %r31781, %r31782};
	bar.warp.sync 	-1;
	wmma.mma.sync.aligned.row.col.m16n16k16.f16.f16 {%r31787, %r31788, %r31789, %r31790}, {%r2, %r2, %r2, %r2, %r2, %r2, %r2, %r2}, {%r2, %r2, %r2, %r2, %r2, %r2, %r2, %r2}, {%r31783, %r31784, %r31785, %r31786};
	bar.warp.sync 	-1;
	wmma.mma.sync.aligned.row.col.m16n16k16.f16.f16 {%r31791, %r31792, %r31793, %r31794}, {%r2, %r2, %r2, %r2, %r2, %r2, %r2, %r2}, {%r2, %r2, %r2, %r2, %r2, %r2, %r2, %r2}, {%r31787, %r31788, %r31789, %r31790};
	bar.warp.sync 	-1;
	wmma.mma.sync.aligned.row.col.m16n16k16.f16.f16 {%r31795, %r31796, %r31797, %r31798}, {%r2, %r2, %r2, %r2, %r2, %r2, %r2, %r2}, {%r2, %r2, %r2, %r2, %r2, %r2, %r2, %r2}, {%r31791, %r31792, %r31793, %r31794};
	bar.warp.sync 	-1;
	wmma.mma.sync.aligned.row.col.m16n16k16.f16.f16 {%r31799, %r31800, %r31801, %r31802}, {%r2, %r2, %r2, %r2, %r2, %r2, %r2, %r2}, {%r2, %r2, %r2, %r2, %r2, %r2, %r2, %r2}, {%r31795, %r31796, %r31797, %r31798};
	bar.warp.sync 	-1;
	wmma.mma.sync.aligned.row.col.m16n16k16.f16.f16 {%r31803, %r31804, %r31805, %r31806}, {%r2, %r2, %r2, %r2, %r2, %r2, %r2, %r2}, {%r2, %r2, %r2, %r2, %r2, %r2, %r2, %r2}, {%r31799, %r31800, %r31801, %r31802};
	bar.warp.sync 	-1;
	wmma.mma.sync.aligned.row.col.m16n16k16.f16.f16 {%r31807, %r31808, %r31809, %r31810}, {%r2, %r2, %r2, %r2, %r2, %r2, %r2, %r2}, {%r2, %r2, %r2, %r2, %r2, %r2, %r2, %r2}, {%r31803, %r31804, %r31805, %r31806};
	bar.warp.sync 	-1;
	wmma.mma.sync.aligned.row.col.m16n16k16.f16.f16 {%r31811, %r31812, %r31813, %r31814}, {%r2, %r2, %r2, %r2, %r2, %r2, %r2, %r2}, {%r2, %r2, %r2, %r2, %r2, %r2, %r2, %r2}, {%r31807, %r31808, %r31809, %r31810};
	bar.warp.sync 	-1;
	wmma.mma.sync.aligned.row.col.m16n16k16.f16.f16 {%r31815, %r31816, %r31817, %r31818}, {%r2, %r2, %r2, %r2, %r2, %r2, %r2, %r2}, {%r2, %r2, %r2, %r2, %r2, %r2, %r2, %r2}, {%r31811, %r31812, %r31813, %r31814};
	bar.warp.sync 	-1;
	wmma.mma.sync.aligned.row.col.m16n16k16.f16.f16 {%r31819, %r31820, %r31821, %r31822}, {%r2, %r2, %r2, %r2, %r2, %r2, %r2, %r2}, {%r2, %r2, %r2, %r2, %r2, %r2, %r2, %r2}, {%r31815, %r31816, %r31817, %r31818};
	bar.warp.sync 	-1;
	wmma.mma.sync.aligned.row.col.m16n16k16.f16.f16 {%r31823, %r31824, %r31825, %r31826}, {%r2, %r2, %r2, %r2, %r2, %r2, %r2, %r2}, {%r2, %r2, %r2, %r2, %r2, %r2, %r2, %r2}, {%r31819, %r31820, %r31821, %r31822};
	bar.warp.sync 	-1;
	wmma.mma.sync.aligned.row.col.m16n16k16.f16.f16 {%r31827, %r31828, %r31829, %r31830}, {%r2, %r2, %r2, %r2, %r2, %r2, %r2, %r2}, {%r2, %r2, %r2, %r2, %r2, %r2, %r2, %r2}, {%r31823, %r31824, %r31825, %r31826};
	bar.warp.sync 	-1;
	wmma.mma.sync.aligned.row.col.m16n16k16.f16.f16 {%r31831, %r31832, %r31833, %r31834}, {%r2, %r2, %r2, %r2, %r2, %r2, %r2, %r2}, {%r2, %r2, %r2, %r2, %r2, %r2, %r2, %r2}, {%r31827, %r31828, %r31829, %r31830};
	bar.warp.sync 	-1;
	wmma.mma.sync.aligned.row.col.m16n16k16.f16.f16 {%r31835, %r31836, %r31837, %r31838}, {%r2, %r2, %r2, %r2, %r2, %r2, %r2, %r2}, {%r2, %r2, %r2, %r2, %r2, %r2, %r2, %r2}, {%r31831, %r31832, %r31833, %r31834};
	bar.warp.sync 	-1;
	wmma.mma.sync.aligned.row.col.m16n16k16.f16.f16 {%r31839, %r31840, %r31841, %r31842}, {%r2, %r2, %r2, %r2, %r2, %r2, %r2, %r2}, {%r2, %r2, %r2, %r2, %r2, %r2, %r2, %r2}, {%r31835, %r31836, %r31837, %r31838};
	bar.warp.sync 	-1;
	wmma.mma.sync.aligned.row.col.m16n16k16.f16.f16 {%r31843, %r31844, %r31845, %r31846}, {%r2, %r2, %r2, %r2, %r2, %r2, %r2, %r2}, {%r2, %r2, %r2, %r2, %r2, %r2, %r2, %r2}, {%r31839, %r31840, %r31841, %r31842};
	bar.warp.sync 	-1;
	wmma.mma.sync.aligned.row.col.m16n16k16.f16.f16 {%r31847, %r31848, %r31849, %r31850}, {%r2, %r2, %r2, %r2, %r2, %r2, %r2, %r2}, {%r2, %r2, %r2, %r2, %r2, %r2, %r2, %r2}, {%r31843, %r31844, %r31845, %r31846};
	bar.warp.sync 	-1;
	wmma.mma.sync.aligned.row.col.m16n16k16.f16.f16 {%r31851, %r31852, %r31853, %r31854}, {%r2, %r2, %r2, %r2, %r2, %r2, %r2, %r2}, {%r2, %r2, %r2, %r2, %r2, %r2, %r2, %r2}, {%r31847, %r31848, %r31849, %r31850};
	bar.warp.sync 	-1;
	wmma.mma.sync.aligned.row.col.m16n16k16.f16.f16 {%r31855, %r31856, %r31857, %r31858}, {%r2, %r2, %r2, %r2, %r2, %r2, %r2, %r2}, {%r2, %r2, %r2, %r2, %r2, %r2, %r2, %r2}, {%r31851, %r31852, %r31853, %r31854};
	bar.warp.sync 	-1;
	wmma.mma.sync.aligned.row.col.m16n16k16.f16.f16 {%r31859, %r31860, %r31861, %r31862}, {%r2, %r2, %r2, %r2, %r2, %r2, %r2, %r2}, {%r2, %r2, %r2, %r2, %r2, %r2, %r2, %r2}, {%r31855, %r31856, %r31857, %r31858};
	bar.warp.sync 	-1;
	wmma.mma.sync.aligned.row.col.m16n16k16.f16.f16 {%r31863, %r31864, %r31865, %r31866}, {%r2, %r2, %r2, %r2, %r2, %r2, %r2, %r2}, {%r2, %r2, %r2, %r2, %r2, %r2, %r2, %r2}, {%r31859, %r31860, %r31861, %r31862};
	bar.warp.sync 	-1;
	wmma.mma.sync.aligned.row.col.m16n16k16.f16.f16 {%r31867, %r31868, %r31869, %r31870}, {%r2, %r2, %r2, %r2, %r2, %r2, %r2, %r2}, {%r2, %r2, %r2, %r2, %r2, %r2, %r2, %r2}, {%r31863, %r31864, %r31865, %r31866};
	bar.warp.sync 	-1;
	wmma.mma.sync.aligned.row.col.m16n16k16.f16.f16 {%r31871, %r31872, %r31873, %r31874}, {%r2, %r2, %r2, %r2, %r2, %r2, %r2, %r2}, {%r2, %r2, %r2, %r2, %r2, %r2, %r2, %r2}, {%r31867, %r31868, %r31869, %r31870};
	bar.warp.sync 	-1;
	wmma.mma.sync.aligned.row.col.m16n16k16.f16.f16 {%r31875, %r31876, %r31877, %r31878}, {%r2, %r2, %r2, %r2, %r2, %r2, %r2, %r2}, {%r2, %r2, %r2, %r2, %r2, %r2, %r2, %r2}, {%r31871, %r31872, %r31873, %r31874};
	bar.warp.sync 	-1;
	wmma.mma.sync.aligned.row.col.m16n16k16.f16.f16 {%r31879, %r31880, %r31881, %r31882}, {%r2, %r2, %r2, %r2, %r2, %r2, %r2, %r2}, {%r2, %r2, %r2, %r2, %r2, %r2, %r2, %r2}, {%r31875, %r31876, %r31877, %r31878};
	bar.warp.sync 	-1;
	wmma.mma.sync.aligned.row.col.m16n16k16.f16.f16 {%r31883, %r31884, %r31885, %r31886}, {%r2, %r2, %r2, %r2, %r2, %r2, %r2, %r2}, {%r2, %r2, %r2, %r2, %r2, %r2, %r2, %r2}, {%r31879, %r31880, %r31881, %r31882};
	bar.warp.sync 	-1;
	wmma.mma.sync.aligned.row.col.m16n16k16.f16.f16 {%r31887, %r31888, %r31889, %r31890}, {%r2, %r2, %r2, %r2, %r2, %r2, %r2, %r2}, {%r2, %r2, %r2, %r2, %r2, %r2, %r2, %r2}, {%r31883, %r31884, %r31885, %r31886};
	bar.warp.sync 	-1;
	wmma.mma.sync.aligned.row.col.m16n16k16.f16.f16 {%r31891, %r31892, %r31893, %r31894}, {%r2, %r2, %r2, %r2, %r2, %r2, %r2, %r2}, {%r2, %r2, %r2, %r2, %r2, %r2, %r2, %r2}, {%r31887, %r31888, %r31889, %r31890};
	bar.warp.sync 	-1;
	wmma.mma.sync.aligned.row.col.m16n16k16.f16.f16 {%r31895, %r31896, %r31897, %r31898}, {%r2, %r2, %r2, %r2, %r2, %r2, %r2, %r2}, {%r2, %r2, %r2, %r2, %r2, %r2, %r2, %r2}, {%r31891, %r31892, %r31893, %r31894};
	bar.warp.sync 	-1;
	wmma.mma.sync.aligned.row.col.m16n16k16.f16.f16 {%r31899, %r31900, %r31901, %r31902}, {%r2, %r2, %r2, %r2, %r2, %r2, %r2, %r2}, {%r2, %r2, %r2, %r2, %r2, %r2, %r2, %r2}, {%r31895, %r31896, %r31897, %r31898};
	bar.warp.sync 	-1;
	wmma.mma.sync.aligned.row.col.m16n16k16.f16.f16 {%r31903, %r31904, %r31905, %r31906}, {%r2, %r2, %r2, %r2, %r2, %r2, %r2, %r2}, {%r2, %r2, %r2, %r2, %r2, %r2, %r2, %r2}, {%r31899, %r31900, %r31901, %r31902};
	bar.warp.sync 	-1;
	wmma.mma.sync.aligned.row.col.m16n16k16.f16.f16 {%r31907, %r31908, %r31909, %r31910}, {%r2, %r2, %r2, %r2, %r2, %r2, %r2, %r2}, {%r2, %r2, %r2, %r2, %r2, %r2, %r2, %r2}, {%r31903, %r31904, %r31905, %r31906};
	bar.warp.sync 	-1;
	wmma.mma.sync.aligned.row.col.m16n16k16.f16.f16 {%r31911, %r31912, %r31913, %r31914}, {%r2, %r2, %r2, %r2, %r2, %r2, %r2, %r2}, {%r2, %r2, %r2, %r2, %r2, %r2, %r2, %r2}, {%r31907, %r31908, %r31909, %r31910};
	bar.warp.sync 	-1;
	wmma.mma.sync.aligned.row.col.m16n16k16.f16.f16 {%r31915, %r31916, %r31917, %r31918}, {%r2, %r2, %r2, %r2, %r2, %r2, %r2, %r2}, {%r2, %r2, %r2, %r2, %r2, %r2, %r2, %r2}, {%r31911, %r31912, %r31913, %r31914};
	bar.warp.sync 	-1;
	wmma.mma.sync.aligned.row.col.m16n16k16.f16.f16 {%r31919, %r31920, %r31921, %r31922}, {%r2, %r2, %r2, %r2, %r2, %r2, %r2, %r2}, {%r2, %r2, %r2, %r2, %r2, %r2, %r2, %r2}, {%r31915, %r31916, %r31917, %r31918};
	bar.warp.sync 	-1;
	wmma.mma.sync.aligned.row.col.m16n16k16.f16.f16 {%r31923, %r31924, %r31925, %r31926}, {%r2, %r2, %r2, %r2, %r2, %r2, %r2, %r2}, {%r2, %r2, %r2, %r2, %r2, %r2, %r2, %r2}, {%r31919, %r31920, %r31921, %r31922};
	bar.warp.sync 	-1;
	wmma.mma.sync.aligned.row.col.m16n16k16.f16.f16 {%r31927, %r31928, %r31929, %r31930}, {%r2, %r2, %r2, %r2, %r2, %r2, %r2, %r2}, {%r2, %r2, %r2, %r2, %r2, %r2, %r2, %r2}, {%r31923, %r31924, %r31925, %r31926};
	bar.warp.sync 	-1;
	wmma.mma.sync.aligned.row.col.m16n16k16.f16.f16 {%r31931, %r31932, %r31933, %r31934}, {%r2, %r2, %r2, %r2, %r2, %r2, %r2, %r2}, {%r2, %r2, %r2, %r2, %r2, %r2, %r2, %r2}, {%r31927, %r31928, %r31929, %r31930};
	bar.warp.sync 	-1;
	wmma.mma.sync.aligned.row.col.m16n16k16.f16.f16 {%r31935, %r31936, %r31937, %r31938}, {%r2, %r2, %r2, %r2, %r2, %r2, %r2, %r2}, {%r2, %r2, %r2, %r2, %r2, %r2, %r2, %r2}, {%r31931, %r31932, %r31933, %r31934};
	bar.warp.sync 	-1;
	wmma.mma.sync.aligned.row.col.m16n16k16.f16.f16 {%r31939, %r31940, %r31941, %r31942}, {%r2, %r2, %r2, %r2, %r2, %r2, %r2, %r2}, {%r2, %r2, %r2, %r2, %r2, %r2, %r2, %r2}, {%r31935, %r31936, %r31937, %r31938};
	bar.warp.sync 	-1;
	wmma.mma.sync.aligned.row.col.m16n16k16.f16.f16 {%r31943, %r31944, %r31945, %r31946}, {%r2, %r2, %r2, %r2, %r2, %r2, %r2, %r2}, {%r2, %r2, %r2, %r2, %r2, %r2, %r2, %r2}, {%r31939, %r31940, %r31941, %r31942};
	bar.warp.sync 	-1;
	wmma.mma.sync.aligned.row.col.m16n16k16.f16.f16 {%r31947, %r31948, %r31949, %r31950}, {%r2, %r2, %r2, %r2, %r2, %r2, %r2, %r2}, {%r2, %r2, %r2, %r2, %r2, %r2, %r2, %r2}, {%r31943, %r31944, %r31945, %r31946};
	bar.warp.sync 	-1;
	wmma.mma.sync.aligned.row.col.m16n16k16.f16.f16 {%r31951, %r31952, %r31953, %r31954}, {%r2, %r2, %r2, %r2, %r2, %r2, %r2, %r2}, {%r2, %r2, %r2, %r2, %r2, %r2, %r2, %r2}, {%r31947, %r31948, %r31949, %r31950};
	bar.warp.sync 	-1;
	wmma.mma.sync.aligned.row.col.m16n16k16.f16.f16 {%r31955, %r31956, %r31957, %r31958}, {%r2, %r2, %r2, %r2, %r2, %r2, %r2, %r2}, {%r2, %r2, %r2, %r2, %r2, %r2, %r2, %r2}, {%r31951, %r31952, %r31953, %r31954};
	bar.warp.sync 	-1;
	wmma.mma.sync.aligned.row.col.m16n16k16.f16.f16 {%r31959, %r31960, %r31961, %r31962}, {%r2, %r2, %r2, %r2, %r2, %r2, %r2, %r2}, {%r2, %r2, %r2, %r2, %r2, %r2, %r2, %r2}, {%r31955, %r31956, %r31957, %r31958};
	bar.warp.sync 	-1;
	wmma.mma.sync.aligned.row.col.m16n16k16.f16.f16 {%r31963, %r31964, %r31965, %r31966}, {%r2, %r2, %r2, %r2, %r2, %r2, %r2, %r2}, {%r2, %r2, %r2, %r2, %r2, %r2, %r2, %r2}, {%r31959, %r31960, %r31961, %r31962};
	bar.warp.sync 	-1;
	wmma.mma.sync.aligned.row.col.m16n16k16.f16.f16 {%r31967, %r31968, %r31969, %r31970}, {%r2, %r2, %r2, %r2, %r2, %r2, %r2, %r2}, {%r2, %r2, %r2, %r2, %r2, %r2, %r2, %r2}, {%r31963, %r31964, %r31965, %r31966};
	bar.warp.sync 	-1;
	wmma.mma.sync.aligned.row.col.m16n16k16.f16.f16 {%r31971, %r31972, %r31973, %r31974}, {%r2, %r2, %r2, %r2, %r2, %r2, %r2, %r2}, {%r2, %r2, %r2, %r2, %r2, %r2, %r2, %r2}, {%r31967, %r31968, %r31969, %r31970};
	bar.warp.sync 	-1;
	wmma.mma.sync.aligned.row.col.m16n16k16.f16.f16 {%r31975, %r31976, %r31977, %r31978}, {%r2, %r2, %r2, %r2, %r2, %r2, %r2, %r2}, {%r2, %r2, %r2, %r2, %r2, %r2, %r2, %r2}, {%r31971, %r31972, %r31973, %r31974};
	bar.warp.sync 	-1;
	wmma.mma.sync.aligned.row.col.m16n16k16.f16.f16 {%r31979, %r31980, %r31981, %r31982}, {%r2, %r2, %r2, %r2, %r2, %r2, %r2, %r2}, {%r2, %r2, %r2, %r2, %r2, %r2, %r2, %r2}, {%r31975, %r31976, %r31977, %r31978};
	bar.warp.sync 	-1;
	wmma.mma.sync.aligned.row.col.m16n16k16.f16.f16 {%r31983, %r31984, %r31985, %r31986}, {%r2, %r2, %r2, %r2, %r2, %r2, %r2, %r2}, {%r2, %r2, %r2, %r2, %r2, %r2, %r2, %r2}, {%r31979, %r31980, %r31981, %r31982};
	bar.warp.sync 	-1;
	wmma.mma.sync.aligned.row.col.m16n16k16.f16.f16 {%r31987, %r31988, %r31989, %r31990}, {%r2, %r2, %r2, %r2, %r2, %r2, %r2, %r2}, {%r2, %r2, %r2, %r2, %r2, %r2, %r2, %r2}, {%r31983, %r31984, %r31985, %r31986};
	bar.warp.sync 	-1;
	wmma.mma.sync.aligned.row.col.m16n16k16.f16.f16 {%r31991, %r31992, %r31993, %r31994}, {%r2, %r2, %r2, %r2, %r2, %r2, %r2, %r2}, {%r2, %r2, %r2, %r2, %r2, %r2, %r2, %r2}, {%r31987, %r31988, %r31989, %r31990};
	bar.warp.sync 	-1;
	wmma.mma.sync.aligned.row.col.m16n16k16.f16.f16 {%r31995, %r31996, %r31997, %r31998}, {%r2, %r2, %r2, %r2, %r2, %r2, %r2, %r2}, {%r2, %r2, %r2, %r2, %r2, %r2, %r2, %r2}, {%r31991, %r31992, %r31993, %r31994};
	bar.warp.sync 	-1;
	wmma.mma.sync.aligned.row.col.m16n16k16.f16.f16 {%r31999, %r32000, %r32001, %r32002}, {%r2, %r2, %r2, %r2, %r2, %r2, %r2, %r2}, {%r2, %r2, %r2, %r2, %r2, %r2, %r2, %r2}, {%r31995, %r31996, %r31997, %r31998};
	bar.warp.sync 	-1;
	wmma.mma.sync.aligned.row.col.m16n16k16.f16.f16 {%r32003, %r32004, %r32005, %r32006}, {%r2, %r2, %r2, %r2, %r2, %r2, %r2, %r2}, {%r2, %r2, %r2, %r2, %r2, %r2, %r2, %r2}, {%r31999, %r32000, %r32001, %r32002};
	bar.warp.sync 	-1;
	wmma.mma.sync.aligned.row.col.m16n16k16.f16.f16 {%r32007, %r32008, %r32009, %r32010}, {%r2, %r2, %r2, %r2, %r2, %r2, %r2, %r2}, {%r2, %r2, %r2, %r2, %r2, %r2, %r2, %r2}, {%r32003, %r32004, %r32005, %r32006};
	bar.warp.sync 	-1;
	wmma.mma.sync.aligned.row.col.m16n16k16.f16.f16 {%r32011, %r32012, %r32013, %r32014}, {%r2, %r2, %r2, %r2, %r2, %r2, %r2, %r2}, {%r2, %r2, %r2, %r2, %r2, %r2, %r2, %r2}, {%r32007, %r32008, %r32009, %r32010};
	bar.warp.sync 	-1;
	wmma.mma.sync.aligned.row.col.m16n16k16.f16.f16 {%r32015, %r32016, %r32017, %r32018}, {%r2, %r2, %r2, %r2, %r2, %r2, %r2, %r2}, {%r2, %r2, %r2, %r2, %r2, %r2, %r2, %r2}, {%r32011, %r32012, %r32013, %r32014};
	bar.warp.sync 	-1;
	wmma.mma.sync.aligned.row.col.m16n16k16.f16.f16 {%r32019, %r32020, %r32021, %r32022}, {%r2, %r2, %r2, %r2, %r2, %r2, %r2, %r2}, {%r2, %r2, %r2, %r2, %r2, %r2, %r2, %r2}, {%r32015, %r32016, %r32017, %r32018};
	bar.warp.sync 	-1;
	wmma.mma.sync.aligned.row.col.m16n16k16.f16.f16 {%r32023, %r32024, %r32025, %r32026}, {%r2, %r2, %r2, %r2, %r2, %r2, %r2, %r2}, {%r2, %r2, %r2, %r2, %r2, %r2, %r2, %r2}, {%r32019, %r32020, %r32021, %r32022};
	bar.warp.sync 	-1;
	wmma.mma.sync.aligned.row.col.m16n16k16.f16.f16 {%r32027, %r32028, %r32029, %r32030}, {%r2, %r2, %r2, %r2, %r2, %r2, %r2, %r2}, {%r2, %r2, %r2, %r2, %r2, %r2, %r2, %r2}, {%r32023, %r32024, %r32025, %r32026};
	bar.warp.sync 	-1;
	wmma.mma.sync.aligned.row.col.m16n16k16.f16.f16 {%r32031, %r32032, %r32033, %r32034}, {%r2, %r2, %r2, %r2, %r2, %r2, %r2, %r2}, {%r2, %r2, %r2, %r2, %r2, %r2, %r2, %r2}, {%r32027, %r32028, %r32029, %r32030};
	bar.warp.sync 	-1;
	wmma.mma.sync.aligned.row.col.m16n16k16.f16.f16 {%r32035, %r32036, %r32037, %r32038}, {%r2, %r2, %r2, %r2, %r2, %r2, %r2, %r2}, {%r2, %r2, %r2, %r2, %r2, %r2, %r2, %r2}, {%r32031, %r32032, %r32033, %r32034};
	bar.warp.sync 	-1;
	wmma.mma.sync.aligned.row.col.m16n16k16.f16.f16 {%r32039, %r32040, %r32041, %r32042}, {%r2, %r2, %r2, %r2, %r2, %r2, %r2, %r2}, {%r2, %r2, %r2, %r2, %r2, %r2, %r2, %r2}, {%r32035, %r32036, %r32037, %r32038};
	bar.warp.sync 	-1;
	wmma.mma.sync.aligned.row.col.m16n16k16.f16.f16 {%r32043, %r32044, %r32045, %r32046}, {%r2, %r2, %r2, %r2, %r2, %r2, %r2, %r2}, {%r2, %r2, %r2, %r2, %r2, %r2, %r2, %r2}, {%r32039, %r32040, %r32041, %r32042};
	bar.warp.sync 	-1;
	wmma.mma.sync.aligned.row.col.m16n16k16.f16.f16 {%r32047, %r32048, %r32049, %r32050}, {%r2, %r2, %r2, %r2, %r2, %r2, %r2, %r2}, {%r2, %r2, %r2, %r2, %r2, %r2, %r2, %r2}, {%r32043, %r32044, %r32045, %r32046};
	bar.warp.sync 	-1;
	wmma.mma.sync.aligned.row.col.m16n16k16.f16.f16 {%r32051, %r32052, %r32053, %r32054}, {%r2, %r2, %r2, %r2, %r2, %r2, %r2, %r2}, {%r2, %r2, %r2, %r2, %r2, %r2, %r2, %r2}, {%r32047, %r32048, %r32049, %r32050};
	bar.warp.sync 	-1;
	wmma.mma.sync.aligned.row.col.m16n16k16.f16.f16 {%r32055, %r32056, %r32057, %r32058}, {%r2, %r2, %r2, %r2, %r2, %r2, %r2, %r2}, {%r2, %r2, %r2, %r2, %r2, %r2, %r2, %r2}, {%r32051, %r32052, %r32053, %r32054};
	bar.warp.sync 	-1;
	wmma.mma.sync.aligned.row.col.m16n16k16.f16.f16 {%r32059, %r32060, %r32061, %r32062}, {%r2, %r2, %r2, %r2, %r2, %r2, %r2, %r2}, {%r2, %r2, %r2, %r2, %r2, %r2, %r2, %r2}, {%r32055, %r32056, %r32057, %r32058};
	bar.warp.sync 	-1;
	wmma.mma.sync.aligned.row.col.m16n16k16.f16.f16 {%r32063, %r32064, %r32065, %r32066}, {%r2, %r2, %r2, %r2, %r2, %r2, %r2, %r2}, {%r2, %r2, %r2, %r2, %r2, %r2, %r2, %r2}, {%r32059, %r32060, %r32061, %r32062};
	bar.warp.sync 	-1;
	wmma.mma.sync.aligned.row.col.m16n16k16.f16.f16 {%r32067, %r32068, %r32069, %r32070}, {%r2, %r2, %r2, %r2, %r2, %r2, %r2, %r2}, {%r2, %r2, %r2, %r2, %r2, %r2, %r2, %r2}, {%r32063, %r32064, %r32065, %r32066};
	bar.warp.sync 	-1;
	wmma.mma.sync.aligned.row.col.m16n16k16.f16.f16 {%r32071, %r32072, %r32073, %r32074}, {%r2, %r2, %r2, %r2, %r2, %r2, %r2, %r2}, {%r2, %r2, %r2, %r2, %r2, %r2, %r2, %r2}, {%r32067, %r32068, %r32069, %r32070};
	bar.warp.sync 	-1;
	wmma.mma.sync.aligned.row.col.m16n16k16.f16.f16 {%r32075, %r32076, %r32077, %r32078}, {%r2, %r2, %r2, %r2, %r2, %r2, %r2, %r2}, {%r2, %r2, %r2, %r2, %r2, %r2, %r2, %r2}, {%r32071, %r32072, %r32073, %r32074};
	bar.warp.sync 	-1;
	wmma.mma.sync.aligned.row.col.m16n16k16.f16.f16 {%r32079, %r32080, %r32081, %r32082}, {%r2, %r2, %r2, %r2, %r2, %r2, %r2, %r2}, {%r2, %r2, %r2, %r2, %r2, %r2, %r2, %r2}, {%r32075, %r32076, %r32077, %r32078};
	bar.warp.sync 	-1;
	wmma.mma.sync.aligned.row.col.m16n16k16.f16.f16 {%r32083, %r32084, %r32085, %r32086}, {%r2, %r2, %r2, %r2, %r2, %r2, %r2, %r2}, {%r2, %r2, %r2, %r2, %r2, %r2, %r2, %r2}, {%r32079, %r32080, %r32081, %r32082};
	bar.warp.sync 	-1;
	wmma.mma.sync.aligned.row.col.m16n16k16.f16.f16 {%r32087, %r32088, %r32089, %r32090}, {%r2, %r2, %r2, %r2, %r2, %r2, %r2, %r2}, {%r2, %r2, %r2, %r2, %r2, %r2, %r2, %r2}, {%r32083, %r32084, %r32085, %r32086};
	bar.warp.sync 	-1;
	wmma.mma.sync.aligned.row.col.m16n16k16.f16.f16 {%r32091, %r32092, %r32093, %r32094}, {%r2, %r2, %r2, %r2, %r2, %r2, %r2, %r2}, {%r2, %r2, %r2, %r2, %r2, %r2, %r2, %r2}, {%r32087, %r32088, %r32089, %r32090};
	bar.warp.sync 	-1;
	wmma.mma.sync.aligned.row.col.m16n16k16.f16.f16 {%r32095, %r32096, %r32097, %r32098}, {%r2, %r2, %r2, %r2, %r2, %r2, %r2, %r2}, {%r2, %r2, %r2, %r2, %r2, %r2, %r2, %r2}, {%r32091, %r32092, %r32093, %r32094};
	bar.warp.sync 	-1;
	wmma.mma.sync.aligned.row.col.m16n16k16.f16.f16 {%r32099, %r32100, %r32101, %r32102}, {%r2, %r2, %r2, %r2, %r2, %r2, %r2, %r2}, {%r2, %r2, %r2, %r2, %r2, %r2, %r2, %r2}, {%r32095, %r32096, %r32097, %r32098};
	bar.warp.sync 	-1;
	wmma.mma.sync.aligned.row.col.m16n16k16.f16.f16 {%r32103, %r32104, %r32105, %r32106}, {%r2, %r2, %r2, %r2, %r2, %r2, %r2, %r2}, {%r2, %r2, %r2, %r2, %r2, %r2, %r2, %r2}, {%r32099, %r32100, %r32101, %r32102};
	bar.warp.sync 	-1;
	wmma.mma.sync.aligned.row.col.m16n16k16.f16.f16 {%r32107, %r32108, %r32109, %r32110}, {%r2, %r2, %r2, %r2, %r2, %r2, %r2, %r2}, {%r2, %r2, %r2, %r2, %r2, %r2, %r2, %r2}, {%r32103, %r32104, %r32105, %r32106};
	bar.warp.sync 	-1;
	wmma.mma.sync.aligned.row.col.m16n16k16.f16.f16 {%r32111, %r32112, %r32113, %r32114}, {%r2, %r2, %r2, %r2, %r2, %r2, %r2, %r2}, {%r2, %r2, %r2, %r2, %r2, %r2, %r2, %r2}, {%r32107, %r32108, %r32109, %r32110};
	bar.warp.sync 	-1;
	wmma.mma.sync.aligned.row.col.m16n16k16.f16.f16 {%r32115, %r32116, %r32117, %r32118}, {%r2, %r2, %r2, %r2, %r2, %r2, %r2, %r2}, {%r2, %r2, %r2, %r2, %r2, %r2, %r2, %r2}, {%r32111, %r32112, %r32113, %r32114};
	bar.warp.sync 	-1;
	wmma.mma.sync.aligned.row.col.m16n16k16.f16.f16 {%r32119, %r32120, %r32121, %r32122}, {%r2, %r2, %r2, %r2, %r2, %r2, %r2, %r2}, {%r2, %r2, %r2, %r2, %r2, %r2, %r2, %r2}, {%r32115, %r32116, %r32117, %r32118};
	bar.warp.sync 	-1;
	wmma.mma.sync.aligned.row.col.m16n16k16.f16.f16 {%r32123, %r32124, %r32125, %r32126}, {%r2, %r2, %r2, %r2, %r2, %r2, %r2, %r2}, {%r2, %r2, %r2, %r2, %r2, %r2, %r2, %r2}, {%r32119, %r32120, %r32121, %r32122};
	bar.warp.sync 	-1;
	wmma.mma.sync.aligned.row.col.m16n16k16.f16.f16 {%r32127, %r32128, %r32129, %r32130}, {%r2, %r2, %r2, %r2, %r2, %r2, %r2, %r2}, {%r2, %r2, %r2, %r2, %r2, %r2, %r2, %r2}, {%r32123, %r32124, %r32125, %r32126};
	bar.warp.sync 	-1;
	wmma.mma.sync.aligned.row.col.m16n16k16.f16.f16 {%r32131, %r32132, %r32133, %r32134}, {%r2, %r2, %r2, %r2, %r2, %r2, %r2, %r2}, {%r2, %r2, %r2, %r2, %r2, %r2, %r2, %r2}, {%r32127, %r32128, %r32129, %r32130};
	bar.warp.sync 	-1;
	wmma.mma.sync.aligned.row.col.m16n16k16.f16.f16 {%r32135, %r32136, %r32137, %r32138}, {%r2, %r2, %r2, %r2, %r2, %r2, %r2, %r2}, {%r2, %r2, %r2, %r2, %r2, %r2, %r2, %r2}, {%r32131, %r32132, %r32133, %r32134};
	bar.warp.sync 	-1;
	wmma.mma.sync.aligned.row.col.m16n16k16.f16.f16 {%r32139, %r32140, %r32141, %r32142}, {%r2, %r2, %r2, %r2, %r2, %r2, %r2, %r2}, {%r2, %r2, %r2, %r2, %r2, %r2, %r2, %r2}, {%r32135, %r32136, %r32137, %r32138};
	bar.warp.sync 	-1;
	wmma.mma.sync.aligned.row.col.m16n16k16.f16.f16 {%r32143, %r32144, %r32145, %r32146}, {%r2, %r2, %r2, %r2, %r2, %r2, %r2, %r2}, {%r2, %r2, %r2, %r2, %r2, %r2, %r2, %r2}, {%r32139, %r32140, %r32141, %r32142};
	bar.warp.sync 	-1;
	wmma.mma.sync.aligned.row.col.m16n16k16.f16.f16 {%r32147, %r32148, %r32149, %r32150}, {%r2, %r2, %r2, %r2, %r2, %r2, %r2, %r2}, {%r2, %r2, %r2, %r2, %r2, %r2, %r2, %r2}, {%r32143, %r32144, %r32145, %r32146};
	bar.warp.sync 	-1;
	wmma.mma.sync.aligned.row.col.m16n16k16.f16.f16 {%r32151, %r32152, %r32153, %r32154}, {%r2, %r2, %r2, %r2, %r2, %r2, %r2, %r2}, {%r2, %r2, %r2, %r2, %r2, %r2, %r2, %r2}, {%r32147, %r32148, %r32149, %r32150};
	bar.warp.sync 	-1;
	wmma.mma.sync.aligned.row.col.m16n16k16.f16.f16 {%r32155, %r32156, %r32157, %r32158}, {%r2, %r2, %r2, %r2, %r2, %r2, %r2, %r2}, {%r2, %r2, %r2, %r2, %r2, %r2, %r2, %r2}, {%r32151, %r32152, %r32153, %r32154};
	bar.warp.sync 	-1;
	wmma.mma.sync.aligned.row.col.m16n16k16.f16.f16 {%r32159, %r32160, %r32161, %r32162}, {%r2, %r2, %r2, %r2, %r2, %r2, %r2, %r2}, {%r2, %r2, %r2, %r2, %r2, %r2, %r2, %r2}, {%r32155, %r32156, %r32157, %r32158};
	bar.warp.sync 	-1;
	wmma.mma.sync.aligned.row.col.m16n16k16.f16.f16 {%r32163, %r32164, %r32165, %r32166}, {%r2, %r2, %r2, %r2, %r2, %r2, %r2, %r2}, {%r2, %r2, %r2, %r2, %r2, %r2, %r2, %r2}, {%r32159, %r32160, %r32161, %r32162};
	bar.warp.sync 	-1;
	wmma.mma.sync.aligned.row.col.m16n16k16.f16.f16 {%r32167, %r32168, %r32169, %r32170}, {%r2, %r2, %r2, %r2, %r2, %r2, %r2, %r2}, {%r2, %r2, %r2, %r2, %r2, %r2, %r2, %r2}, {%r32163, %r32164, %r32165, %r32166};
	bar.warp.sync 	-1;
	wmma.mma.sync.aligned.row.col.m16n16k16.f16.f16 {%r32171, %r32172, %r32173, %r32174}, {%r2, %r2, %r2, %r2, %r2, %r2, %r2, %r2}, {%r2, %r2, %r2, %r2, %r2, %r2, %r2, %r2}, {%r32167, %r32168, %r32169, %r32170};
	bar.warp.sync 	-1;
	wmma.mma.sync.aligned.row.col.m16n16k16.f16.f16 {%r32175, %r32176, %r32177, %r32178}, {%r2, %r2, %r2, %r2, %r2, %r2, %r2, %r2}, {%r2, %r2, %r2, %r2, %r2, %r2, %r2, %r2}, {%r32171, %r32172, %r32173, %r32174};
	bar.warp.sync 	-1;
	wmma.mma.sync.aligned.row.col.m16n16k16.f16.f16 {%r32179, %r32180, %r32181, %r32182}, {%r2, %r2, %r2, %r2, %r2, %r2, %r2, %r2}, {%r2, %r2, %r2, %r2, %r2, %r2, %r2, %r2}, {%r32175, %r32176, %r32177, %r32178};
	bar.warp.sync 	-1;
	wmma.mma.sync.aligned.row.col.m16n16k16.f16.f16 {%r32183, %r32184, %r32185, %r32186}, {%r2, %r2, %r2, %r2, %r2, %r2, %r2, %r2}, {%r2, %r2, %r2, %r2, %r2, %r2, %r2, %r2}, {%r32179, %r32180, %r32181, %r32182};
	bar.warp.sync 	-1;
	wmma.mma.sync.aligned.row.col.m16n16k16.f16.f16 {%r32187, %r32188, %r32189, %r32190}, {%r2, %r2, %r2, %r2, %r2, %r2, %r2, %r2}, {%r2, %r2, %r2, %r2, %r2, %r2, %r2, %r2}, {%r32183, %r32184, %r32185, %r32186};
	bar.warp.sync 	-1;
	wmma.mma.sync.aligned.row.col.m16n16k16.f16.f16 {%r32191, %r32192, %r32193, %r32194}, {%r2, %r2, %r2, %r2, %r2, %r2, %r2, %r2}, {%r2, %r2, %r2, %r2, %r2, %r2, %r2, %r2}, {%r32187, %r32188, %r32189, %r32190};
	bar.warp.sync 	-1;
	wmma.mma.sync.aligned.row.col.m16n16k16.f16.f16 {%r32195, %r32196, %r32197, %r32198}, {%r2, %r2, %r2, %r2, %r2, %r2, %r2, %r2}, {%r2, %r2, %r2, %r2, %r2, %r2, %r2, %r2}, {%r32191, %r32192, %r32193, %r32194};
	bar.warp.sync 	-1;
	wmma.mma.sync.aligned.row.col.m16n16k16.f16.f16 {%r32199, %r32200, %r32201, %r32202}, {%r2, %r2, %r2, %r2, %r2, %r2, %r2, %r2}, {%r2, %r2, %r2, %r2, %r2, %r2, %r2, %r2}, {%r32195, %r32196, %r32197, %r32198};
	bar.warp.sync 	-1;
	wmma.mma.sync.aligned.row.col.m16n16k16.f16.f16 {%r32203, %r32204, %r32205, %r32206}, {%r2, %r2, %r2, %r2, %r2, %r2, %r2, %r2}, {%r2, %r2, %r2, %r2, %r2, %r2, %r2, %r2}, {%r32199, %r32200, %r32201, %r32202};
	bar.warp.sync 	-1;
	wmma.mma.sync.aligned.row.col.m16n16k16.f16.f16 {%r32207, %r32208, %r32209, %r32210}, {%r2, %r2, %r2, %r2, %r2, %r2, %r2, %r2}, {%r2, %r2, %r2, %r2, %r2, %r2, %r2, %r2}, {%r32203, %r32204, %r32205, %r32206};
	bar.warp.sync 	-1;
	wmma.mma.sync.aligned.row.col.m16n16k16.f16.f16 {%r32211, %r32212, %r32213, %r32214}, {%r2, %r2, %r2, %r2, %r2, %r2, %r2, %r2}, {%r2, %r2, %r2, %r2, %r2, %r2, %r2, %r2}, {%r32207, %r32208, %r32209, %r32210};
	bar.warp.sync 	-1;
	wmma.mma.sync.aligned.row.col.m16n16k16.f16.f16 {%r32215, %r32216, %r32217, %r32218}, {%r2, %r2, %r2, %r2, %r2, %r2, %r2, %r2}, {%r2, %r2, %r2, %r2, %r2, %r2, %r2, %r2}, {%r32211, %r32212, %r32213, %r32214};
	bar.warp.sync 	-1;
	wmma.mma.sync.aligned.row.col.m16n16k16.f16.f16 {%r32219, %r32220, %r32221, %r32222}, {%r2, %r2, %r2, %r2, %r2, %r2, %r2, %r2}, {%r2, %r2, %r2, %r2, %r2, %r2, %r2, %r2}, {%r32215, %r32216, %r32217, %r32218};
	bar.warp.sync 	-1;
	wmma.mma.sync.aligned.row.col.m16n16k16.f16.f16 {%r32223, %r32224, %r32225, %r32226}, {%r2, %r2, %r2, %r2, %r2, %r2, %r2, %r2}, {%r2, %r2, %r2, %r2, %r2, %r2, %r2, %r2}, {%r32219, %r32220, %r32221, %r32222};
	bar.warp.sync 	-1;
	wmma.mma.sync.aligned.row.col.m16n16k16.f16.f16 {%r32227, %r32228, %r32229, %r32230}, {%r2, %r2, %r2, %r2, %r2, %r2, %r2, %r2}, {%r2, %r2, %r2, %r2, %r2, %r2, %r2, %r2}, {%r32223, %r32224, %r32225, %r32226};
	bar.warp.sync 	-1;
	wmma.mma.sync.aligned.row.col.m16n16k16.f16.f16 {%r32231, %r32232, %r32233, %r32234}, {%r2, %r2, %r2, %r2, %r2, %r2, %r2, %r2}, {%r2, %r2, %r2, %r2, %r2, %r2, %r2, %r2}, {%r32227, %r32228, %r32229, %r32230};
	bar.warp.sync 	-1;
	wmma.mma.sync.aligned.row.col.m16n16k16.f16.f16 {%r32235, %r32236, %r32237, %r32238}, {%r2, %r2, %r2, %r2, %r2, %r2, %r2, %r2}, {%r2, %r2, %r2, %r2, %r2, %r2, %r2, %r2}, {%r32231, %r32232, %r32233, %r32234};
	bar.warp.sync 	-1;
	wmma.mma.sync.aligned.row.col.m16n16k16.f16.f16 {%r32239, %r32240, %r32241, %r32242}, {%r2, %r2, %r2, %r2, %r2, %r2, %r2, %r2}, {%r2, %r2, %r2, %r2, %r2, %r2, %r2, %r2}, {%r32235, %r32236, %r32237, %r32238};
	bar.warp.sync 	-1;
	wmma.mma.sync.aligned.row.col.m16n16k16.f16.f16 {%r32243, %r32244, %r32245, %r32246}, {%r2, %r2, %r2, %r2, %r2, %r2, %r2, %r2}, {%r2, %r2, %r2, %r2, %r2, %r2, %r2, %r2}, {%r32239, %r32240, %r32241, %r32242};
	bar.warp.sync 	-1;
	wmma.mma.sync.aligned.row.col.m16n16k16.f16.f16 {%r32247, %r32248, %r32249, %r32250}, {%r2, %r2, %r2, %r2, %r2, %r2, %r2, %r2}, {%r2, %r2, %r2, %r2, %r2, %r2, %r2, %r2}, {%r32243, %r32244, %r32245, %r32246};
	bar.warp.sync 	-1;
	wmma.mma.sync.aligned.row.col.m16n16k16.f16.f16 {%r32251, %r32252, %r32253, %r32254}, {%r2, %r2, %r2, %r2, %r2, %r2, %r2, %r2}, {%r2, %r2, %r2, %r2, %r2, %r2, %r2, %r2}, {%r32247, %r32248, %r32249, %r32250};
	bar.warp.sync 	-1;
	wmma.mma.sync.aligned.row.col.m16n16k16.f16.f16 {%r32255, %r32256, %r32257, %r32258}, {%r2, %r2, %r2, %r2, %r2, %r2, %r2, %r2}, {%r2, %r2, %r2, %r2, %r2, %r2, %r2, %r2}, {%r32251, %r32252, %r32253, %r32254};
	bar.warp.sync 	-1;
	wmma.mma.sync.aligned.row.col.m16n16k16.f16.f16 {%r32259, %r32260, %r32261, %r32262}, {%r2, %r2, %r2, %r2, %r2, %r2, %r2, %r2}, {%r2, %r2, %r2, %r2, %r2, %r2, %r2, %r2}, {%r32255, %r32256, %r32257, %r32258};
	bar.warp.sync 	-1;
	wmma.mma.sync.aligned.row.col.m16n16k16.f16.f16 {%r32263, %r32264, %r32265, %r32266}, {%r2, %r2, %r2, %r2, %r2, %r2, %r2, %r2}, {%r2, %r2, %r2, %r2, %r2, %r2, %r2, %r2}, {%r32259, %r32260, %r32261, %r32262};
	bar.warp.sync 	-1;
	wmma.mma.sync.aligned.row.col.m16n16k16.f16.f16 {%r32267, %r32268, %r32269, %r32270}, {%r2, %r2, %r2, %r2, %r2, %r2, %r2, %r2}, {%r2, %r2, %r2, %r2, %r2, %r2, %r2, %r2}, {%r32263, %r32264, %r32265, %r32266};
	bar.warp.sync 	-1;
	wmma.mma.sync.aligned.row.col.m16n16k16.f16.f16 {%r32271, %r32272, %r32273, %r32274}, {%r2, %r2, %r2, %r2, %r2, %r2, %r2, %r2}, {%r2, %r2, %r2, %r2, %r2, %r2, %r2, %r2}, {%r32267, %r32268, %r32269, %r32270};
	bar.warp.sync 	-1;
	wmma.mma.sync.aligned.row.col.m16n16k16.f16.f16 {%r32275, %r32276, %r32277, %r32278}, {%r2, %r2, %r2, %r2, %r2, %r2, %r2, %r2}, {%r2, %r2, %r2, %r2, %r2, %r2, %r2, %r2}, {%r32271, %r32272, %r32273, %r32274};
	bar.warp.sync 	-1;
	wmma.mma.sync.aligned.row.col.m16n16k16.f16.f16 {%r32279, %r32280, %r32281, %r32282}, {%r2, %r2, %r2, %r2, %r2, %r2, %r2, %r2}, {%r2, %r2, %r2, %r2, %r2, %r2, %r2, %r2}, {%r32275, %r32276, %r32277, %r32278};
	bar.warp.sync 	-1;
	wmma.mma.sync.aligned.row.col.m16n16k16.f16.f16 {%r32283, %r32284, %r32285, %r32286}, {%r2, %r2, %r2, %r2, %r2, %r2, %r2, %r2}, {%r2, %r2, %r2, %r2, %r2, %r2, %r2, %r2}, {%r32279, %r32280, %r32281, %r32282};
	bar.warp.sync 	-1;
	wmma.mma.sync.aligned.row.col.m16n16k16.f16.f16 {%r32287, %r32288, %r32289, %r32290}, {%r2, %r2, %r2, %r2, %r2, %r2, %r2, %r2}, {%r2, %r2, %r2, %r2, %r2, %r2, %r2, %r2}, {%r32283, %r32284, %r32285, %r32286};
	bar.warp.sync 	-1;
	wmma.mma.sync.aligned.row.col.m16n16k16.f16.f16 {%r32291, %r32292, %r32293, %r32294}, {%r2, %r2, %r2, %r2, %r2, %r2, %r2, %r2}, {%r2, %r2, %r2, %r2, %r2, %r2, %r2, %r2}, {%r32287, %r32288, %r32289, %r32290};
	bar.warp.sync 	-1;
	wmma.mma.sync.aligned.row.col.m16n16k16.f16.f16 {%r32295, %r32296, %r32297, %r32298}, {%r2, %r2, %r2, %r2, %r2, %r2, %r2, %r2}, {%r2, %r2, %r2, %r2, %r2, %r2, %r2, %r2}, {%r32291, %r32292, %r32293, %r32294};
	bar.warp.sync 	-1;
	wmma.mma.sync.aligned.row.col.m16n16k16.f16.f16 {%r32299, %r32300, %r32301, %r32302}, {%r2, %r2, %r2, %r2, %r2, %r2, %r2, %r2}, {%r2, %r2, %r2, %r2, %r2, %r2, %r2, %r2}, {%r32295, %r32296, %r32297, %r32298};
	bar.warp.sync 	-1;
	wmma.mma.sync.aligned.row.col.m16n16k16.f16.f16 {%r32303, %r32304, %r32305, %r32306}, {%r2, %r2, %r2, %r2, %r2, %r2, %r2, %r2}, {%r2, %r2, %r2, %r2, %r2, %r2, %r2, %r2}, {%r32299, %r32300, %r32301, %r32302};
	bar.warp.sync 	-1;
	wmma.mma.sync.aligned.row.col.m16n16k16.f16.f16 {%r32307, %r32308, %r32309, %r32310}, {%r2, %r2, %r2, %r2, %r2, %r2, %r2, %r2}, {%r2, %r2, %r2, %r2, %r2, %r2, %r2, %r2}, {%r32303, %r32304, %r32305, %r32306};
	bar.warp.sync 	-1;
	wmma.mma.sync.aligned.row.col.m16n16k16.f16.f16 {%r32311, %r32312, %r32313, %r32314}, {%r2, %r2, %r2, %r2, %r2, %r2, %r2, %r2}, {%r2, %r2, %r2, %r2, %r2, %r2, %r2, %r2}, {%r32307, %r32308, %r32309, %r32310};
	bar.warp.sync 	-1;
	wmma.mma.sync.aligned.row.col.m16n16k16.f16.f16 {%r32315, %r32316, %r32317, %r32318}, {%r2, %r2, %r2, %r2, %r2, %r2, %r2, %r2}, {%r2, %r2, %r2, %r2, %r2, %r2, %r2, %r2}, {%r32311, %r32312, %r32313, %r32314};
	bar.warp.sync 	-1;
	wmma.mma.sync.aligned.row.col.m16n16k16.f16.f16 {%r32319, %r32320, %r32321, %r32322}, {%r2, %r2, %r2, %r2, %r2, %r2, %r2, %r2}, {%r2, %r2, %r2, %r2, %r2, %r2, %r2, %r2}, {%r32315, %r32316, %r32317, %r32318};
	bar.warp.sync 	-1;
	wmma.mma.sync.aligned.row.col.m16n16k16.f16.f16 {%r32323, %r32324, %r32325, %r32326}, {%r2, %r2, %r2, %r2, %r2, %r2, %r2, %r2}, {%r2, %r2, %r2, %r2, %r2, %r2, %r2, %r2}, {%r32319, %r32320, %r32321, %r32322};
	bar.warp.sync 	-1;
	wmma.mma.sync.aligned.row.col.m16n16k16.f16.f16 {%r32327, %r32328, %r32329, %r32330}, {%r2, %r2, %r2, %r2, %r2, %r2, %r2, %r2}, {%r2, %r2, %r2, %r2, %r2, %r2, %r2, %r2}, {%r32323, %r32324, %r32325, %r32326};
	bar.warp.sync 	-1;
	wmma.mma.sync.aligned.row.col.m16n16k16.f16.f16 {%r32331, %r32332, %r32333, %r32334}, {%r2, %r2, %r2, %r2, %r2, %r2, %r2, %r2}, {%r2, %r2, %r2, %r2, %r2, %r2, %r2, %r2}, {%r32327, %r32328, %r32329, %r32330};
	bar.warp.sync 	-1;
	wmma.mma.sync.aligned.row.col.m16n16k16.f16.f16 {%r32335, %r32336, %r32337, %r32338}, {%r2, %r2, %r2, %r2, %r2, %r2, %r2, %r2}, {%r2, %r2, %r2, %r2, %r2, %r2, %r2, %r2}, {%r32331, %r32332, %r32333, %r32334};
	bar.warp.sync 	-1;
	wmma.mma.sync.aligned.row.col.m16n16k16.f16.f16 {%r32339, %r32340, %r32341, %r32342}, {%r2, %r2, %r2, %r2, %r2, %r2, %r2, %r2}, {%r2, %r2, %r2, %r2, %r2, %r2, %r2, %r2}, {%r32335, %r32336, %r32337, %r32338};
	bar.warp.sync 	-1;
	wmma.mma.sync.aligned.row.col.m16n16k16.f16.f16 {%r32343, %r32344, %r32345, %r32346}, {%r2, %r2, %r2, %r2, %r2, %r2, %r2, %r2}, {%r2, %r2, %r2, %r2, %r2, %r2, %r2, %r2}, {%r32339, %r32340, %r32341, %r32342};
	bar.warp.sync 	-1;
	wmma.mma.sync.aligned.row.col.m16n16k16.f16.f16 {%r32347, %r32348, %r32349, %r32350}, {%r2, %r2, %r2, %r2, %r2, %r2, %r2, %r2}, {%r2, %r2, %r2, %r2, %r2, %r2, %r2, %r2}, {%r32343, %r32344, %r32345, %r32346};
	bar.warp.sync 	-1;
	wmma.mma.sync.aligned.row.col.m16n16k16.f16.f16 {%r32351, %r32352, %r32353, %r32354}, {%r2, %r2, %r2, %r2, %r2, %r2, %r2, %r2}, {%r2, %r2, %r2, %r2, %r2, %r2, %r2, %r2}, {%r32347, %r32348, %r32349, %r32350};
	bar.warp.sync 	-1;
	wmma.mma.sync.aligned.row.col.m16n16k16.f16.f16 {%r32355, %r32356, %r32357, %r32358}, {%r2, %r2, %r2, %r2, %r2, %r2, %r2, %r2}, {%r2, %r2, %r2, %r2, %r2, %r2, %r2, %r2}, {%r32351, %r32352, %r32353, %r32354};
	bar.warp.sync 	-1;
	wmma.mma.sync.aligned.row.col.m16n16k16.f16.f16 {%r32359, %r32360, %r32361, %r32362}, {%r2, %r2, %r2, %r2, %r2, %r2, %r2, %r2}, {%r2, %r2, %r2, %r2, %r2, %r2, %r2, %r2}, {%r32355, %r32356, %r32357, %r32358};
	bar.warp.sync 	-1;
	wmma.mma.sync.aligned.row.col.m16n16k16.f16.f16 {%r32363, %r32364, %r32365, %r32366}, {%r2, %r2, %r2, %r2, %r2, %r2, %r2, %r2}, {%r2, %r2, %r2, %r2, %r2, %r2, %r2, %r2}, {%r32359, %r32360, %r32361, %r32362};
	bar.warp.sync 	-1;
	wmma.mma.sync.aligned.row.col.m16n16k16.f16.f16 {%r32367, %r32368, %r32369, %r32370}, {%r2, %r2, %r2, %r2, %r2, %r2, %r2, %r2}, {%r2, %r2, %r2, %r2, %r2, %r2, %r2, %r2}, {%r32363, %r32364, %r32365, %r32366};
	bar.warp.sync 	-1;
	wmma.mma.sync.aligned.row.col.m16n16k16.f16.f16 {%r32371, %r32372, %r32373, %r32374}, {%r2, %r2, %r2, %r2, %r2, %r2, %r2, %r2}, {%r2, %r2, %r2, %r2, %r2, %r2, %r2, %r2}, {%r32367, %r32368, %r32369, %r32370};
	bar.warp.sync 	-1;
	wmma.mma.sync.aligned.row.col.m16n16k16.f16.f16 {%r32375, %r32376, %r32377, %r32378}, {%r2, %r2, %r2, %r2, %r2, %r2, %r2, %r2}, {%r2, %r2, %r2, %r2, %r2, %r2, %r2, %r2}, {%r32371, %r32372, %r32373, %r32374};
	bar.warp.sync 	-1;
	wmma.mma.sync.aligned.row.col.m16n16k16.f16.f16 {%r32379, %r32380, %r32381, %r32382}, {%r2, %r2, %r2, %r2, %r2, %r2, %r2, %r2}, {%r2, %r2, %r2, %r2, %r2, %r2, %r2, %r2}, {%r32375, %r32376, %r32377, %r32378};
	bar.warp.sync 	-1;
	wmma.mma.sync.aligned.row.col.m16n16k16.f16.f16 {%r32383, %r32384, %r32385, %r32386}, {%r2, %r2, %r2, %r2, %r2, %r2, %r2, %r2}, {%r2, %r2, %r2, %r2, %r2, %r2, %r2, %r2}, {%r32379, %r32380, %r32381, %r32382};
	bar.warp.sync 	-1;
	wmma.mma.sync.aligned.row.col.m16n16k16.f16.f16 {%r32387, %r32388, %r32389, %r32390}, {%r2, %r2, %r2, %r2, %r2, %r2, %r2, %r2}, {%r2, %r2, %r2, %r2, %r2, %r2, %r2, %r2}, {%r32383, %r32384, %r32385, %r32386};
	bar.warp.sync 	-1;
	wmma.mma.sync.aligned.row.col.m16n16k16.f16.f16 {%r32391, %r32392, %r32393, %r32394}, {%r2, %r2, %r2, %r2, %r2, %r2, %r2, %r2}, {%r2, %r2, %r2, %r2, %r2, %r2, %r2, %r2}, {%r32387, %r32388, %r32389, %r32390};
	bar.warp.sync 	-1;
	wmma.mma.sync.aligned.row.col.m16n16k16.f16.f16 {%r32395, %r32396, %r32397, %r32398}, {%r2, %r2, %r2, %r2, %r2, %r2, %r2, %r2}, {%r2, %r2, %r2, %r2, %r2, %r2, %r2, %r2}, {%r32391, %r32392, %r32393, %r32394};
	bar.warp.sync 	-1;
	wmma.mma.sync.aligned.row.col.m16n16k16.f16.f16 {%r32399, %r32400, %r32401, %r32402}, {%r2, %r2, %r2, %r2, %r2, %r2, %r2, %r2}, {%r2, %r2, %r2, %r2, %r2, %r2, %r2, %r2}, {%r32395, %r32396, %r32397, %r32398};
	bar.warp.sync 	-1;
	wmma.mma.sync.aligned.row.col.m16n16k16.f16.f16 {%r32403, %r32404, %r32405, %r32406}, {%r2, %r2, %r2, %r2, %r2, %r2, %r2, %r2}, {%r2, %r2, %r2, %r2, %r2, %r2, %r2, %r2}, {%r32399, %r32400, %r32401, %r32402};
	bar.warp.sync 	-1;
	wmma.mma.sync.aligned.row.col.m16n16k16.f16.f16 {%r32407, %r32408, %r32409, %r32410}, {%r2, %r2, %r2, %r2, %r2, %r2, %r2, %r2}, {%r2, %r2, %r2, %r2, %r2, %r2, %r2, %r2}, {%r32403, %r32404, %r32405, %r32406};
	bar.warp.sync 	-1;
	wmma.mma.sync.aligned.row.col.m16n16k16.f16.f16 {%r32411, %r32412, %r32413, %r32414}, {%r2, %r2, %r2, %r2, %r2, %r2, %r2, %r2}, {%r2, %r2, %r2, %r2, %r2, %r2, %r2, %r2}, {%r32407, %r32408, %r32409, %r32410};
	bar.warp.sync 	-1;
	wmma.mma.sync.aligned.row.col.m16n16k16.f16.f16 {%r32415, %r32416, %r32417, %r32418}, {%r2, %r2, %r2, %r2, %r2, %r2, %r2, %r2}, {%r2, %r2, %r2, %r2, %r2, %r2, %r2, %r2}, {%r32411, %r32412, %r32413, %r32414};
	bar.warp.sync 	-1;
	wmma.mma.sync.aligned.row.col.m16n16k16.f16.f16 {%r32419, %r32420, %r32421, %r32422}, {%r2, %r2, %r2, %r2, %r2, %r2, %r2, %r2}, {%r2, %r2, %r2, %r2, %r2, %r2, %r2, %r2}, {%r32415, %r32416, %r32417, %r32418};
	bar.warp.sync 	-1;
	wmma.mma.sync.aligned.row.col.m16n16k16.f16.f16 {%r32423, %r32424, %r32425, %r32426}, {%r2, %r2, %r2, %r2, %r2, %r2, %r2, %r2}, {%r2, %r2, %r2, %r2, %r2, %r2, %r2, %r2}, {%r32419, %r32420, %r32421, %r32422};
	bar.warp.sync 	-1;
	wmma.mma.sync.aligned.row.col.m16n16k16.f16.f16 {%r32427, %r32428, %r32429, %r32430}, {%r2, %r2, %r2, %r2, %r2, %r2, %r2, %r2}, {%r2, %r2, %r2, %r2, %r2, %r2, %r2, %r2}, {%r32423, %r32424, %r32425, %r32426};
	bar.warp.sync 	-1;
	wmma.mma.sync.aligned.row.col.m16n16k16.f16.f16 {%r32431, %r32432, %r32433, %r32434}, {%r2, %r2, %r2, %r2, %r2, %r2, %r2, %r2}, {%r2, %r2, %r2, %r2, %r2, %r2, %r2, %r2}, {%r32427, %r32428, %r32429, %r32430};
	bar.warp.sync 	-1;
	wmma.mma.sync.aligned.row.col.m16n16k16.f16.f16 {%r32435, %r32436, %r32437, %r32438}, {%r2, %r2, %r2, %r2, %r2, %r2, %r2, %r2}, {%r2, %r2, %r2, %r2, %r2, %r2, %r2, %r2}, {%r32431, %r32432, %r32433, %r32434};
	bar.warp.sync 	-1;
	wmma.mma.sync.aligned.row.col.m16n16k16.f16.f16 {%r32439, %r32440, %r32441, %r32442}, {%r2, %r2, %r2, %r2, %r2, %r2, %r2, %r2}, {%r2, %r2, %r2, %r2, %r2, %r2, %r2, %r2}, {%r32435, %r32436, %r32437, %r32438};
	bar.warp.sync 	-1;
	wmma.mma.sync.aligned.row.col.m16n16k16.f16.f16 {%r32443, %r32444, %r32445, %r32446}, {%r2, %r2, %r2, %r2, %r2, %r2, %r2, %r2}, {%r2, %r2, %r2, %r2, %r2, %r2, %r2, %r2}, {%r32439, %r32440, %r32441, %r32442};
	bar.warp.sync 	-1;
	wmma.mma.sync.aligned.row.col.m16n16k16.f16.f16 {%r32447, %r32448, %r32449, %r32450}, {%r2, %r2, %r2, %r2, %r2, %r2, %r2, %r2}, {%r2, %r2, %r2, %r2, %r2, %r2, %r2, %r2}, {%r32443, %r32444, %r32445, %r32446};
	bar.warp.sync 	-1;
	wmma.mma.sync.aligned.row.col.m16n16k16.f16.f16 {%r32451, %r32452, %r32453, %r32454}, {%r2, %r2, %r2, %r2, %r2, %r2, %r2, %r2}, {%r2, %r2, %r2, %r2, %r2, %r2, %r2, %r2}, {%r32447, %r32448, %r32449, %r32450};
	bar.warp.sync 	-1;
	wmma.mma.sync.aligned.row.col.m16n16k16.f16.f16 {%r32455, %r32456, %r32457, %r32458}, {%r2, %r2, %r2, %r2, %r2, %r2, %r2, %r2}, {%r2, %r2, %r2, %r2, %r2, %r2, %r2, %r2}, {%r32451, %r32452, %r32453, %r32454};
	bar.warp.sync 	-1;
	wmma.mma.sync.aligned.row.col.m16n16k16.f16.f16 {%r32459, %r32460, %r32461, %r32462}, {%r2, %r2, %r2, %r2, %r2, %r2, %r2, %r2}, {%r2, %r2, %r2, %r2, %r2, %r2, %r2, %r2}, {%r32455, %r32456, %r32457, %r32458};
	bar.warp.sync 	-1;
	wmma.mma.sync.aligned.row.col.m16n16k16.f16.f16 {%r32463, %r32464, %r32465, %r32466}, {%r2, %r2, %r2, %r2, %r2, %r2, %r2, %r2}, {%r2, %r2, %r2, %r2, %r2, %r2, %r2, %r2}, {%r32459, %r32460, %r32461, %r32462};
	bar.warp.sync 	-1;
	wmma.mma.sync.aligned.row.col.m16n16k16.f16.f16 {%r32467, %r32468, %r32469, %r32470}, {%r2, %r2, %r2, %r2, %r2, %r2, %r2, %r2}, {%r2, %r2, %r2, %r2, %r2, %r2, %r2, %r2}, {%r32463, %r32464, %r32465, %r32466};
	bar.warp.sync 	-1;
	wmma.mma.sync.aligned.row.col.m16n16k16.f16.f16 {%r32471, %r32472, %r32473, %r32474}, {%r2, %r2, %r2, %r2, %r2, %r2, %r2, %r2}, {%r2, %r2, %r2, %r2, %r2, %r2, %r2, %r2}, {%r32467, %r32468, %r32469, %r32470};
	bar.warp.sync 	-1;
	wmma.mma.sync.aligned.row.col.m16n16k16.f16.f16 {%r32475, %r32476, %r32477, %r32478}, {%r2, %r2, %r2, %r2, %r2, %r2, %r2, %r2}, {%r2, %r2, %r2, %r2, %r2, %r2, %r2, %r2}, {%r32471, %r32472, %r32473, %r32474};
	bar.warp.sync 	-1;
	wmma.mma.sync.aligned.row.col.m16n16k16.f16.f16 {%r32479, %r32480, %r32481, %r32482}, {%r2, %r2, %r2, %r2, %r2, %r2, %r2, %r2}, {%r2, %r2, %r2, %r2, %r2, %r2, %r2, %r2}, {%r32475, %r32476, %r32477, %r32478};
	bar.warp.sync 	-1;
	wmma.mma.sync.aligned.row.col.m16n16k16.f16.f16 {%r32483, %r32484, %r32485, %r32486}, {%r2, %r2, %r2, %r2, %r2, %r2, %r2, %r2}, {%r2, %r2, %r2, %r2, %r2, %r2, %r2, %r2}, {%r32479, %r32480, %r32481, %r32482};
	bar.warp.sync 	-1;
	wmma.mma.sync.aligned.row.col.m16n16k16.f16.f16 {%r32487, %r32488, %r32489, %r32490}, {%r2, %r2, %r2, %r2, %r2, %r2, %r2, %r2}, {%r2, %r2, %r2, %r2, %r2, %r2, %r2, %r2}, {%r32483, %r32484, %r32485, %r32486};
	bar.warp.sync 	-1;
	wmma.mma.sync.aligned.row.col.m16n16k16.f16.f16 {%r32491, %r32492, %r32493, %r32494}, {%r2, %r2, %r2, %r2, %r2, %r2, %r2, %r2}, {%r2, %r2, %r2, %r2, %r2, %r2, %r2, %r2}, {%r32487, %r32488, %r32489, %r32490};
	bar.warp.sync 	-1;
	wmma.mma.sync.aligned.row.col.m16n16k16.f16.f16 {%r32495, %r32496, %r32497, %r32498}, {%r2, %r2, %r2, %r2, %r2, %r2, %r2, %r2}, {%r2, %r2, %r2, %r2, %r2, %r2, %r2, %r2}, {%r32491, %r32492, %r32493, %r32494};
	bar.warp.sync 	-1;
	wmma.mma.sync.aligned.row.col.m16n16k16.f16.f16 {%r32499, %r32500, %r32501, %r32502}, {%r2, %r2, %r2, %r2, %r2, %r2, %r2, %r2}, {%r2, %r2, %r2, %r2, %r2, %r2, %r2, %r2}, {%r32495, %r32496, %r32497, %r32498};
	bar.warp.sync 	-1;
	wmma.mma.sync.aligned.row.col.m16n16k16.f16.f16 {%r32503, %r32504, %r32505, %r32506}, {%r2, %r2, %r2, %r2, %r2, %r2, %r2, %r2}, {%r2, %r2, %r2, %r2, %r2, %r2, %r2, %r2}, {%r32499, %r32500, %r32501, %r32502};
	bar.warp.sync 	-1;
	wmma.mma.sync.aligned.row.col.m16n16k16.f16.f16 {%r32507, %r32508, %r32509, %r32510}, {%r2, %r2, %r2, %r2, %r2, %r2, %r2, %r2}, {%r2, %r2, %r2, %r2, %r2, %r2, %r2, %r2}, {%r32503, %r32504, %r32505, %r32506};
	bar.warp.sync 	-1;
	wmma.mma.sync.aligned.row.col.m16n16k16.f16.f16 {%r32511, %r32512, %r32513, %r32514}, {%r2, %r2, %r2, %r2, %r2, %r2, %r2, %r2}, {%r2, %r2, %r2, %r2, %r2, %r2, %r2, %r2}, {%r32507, %r32508, %r32509, %r32510};
	bar.warp.sync 	-1;
	wmma.mma.sync.aligned.row.col.m16n16k16.f16.f16 {%r32515, %r32516, %r32517, %r32518}, {%r2, %r2, %r2, %r2, %r2, %r2, %r2, %r2}, {%r2, %r2, %r2, %r2, %r2, %r2, %r2, %r2}, {%r32511, %r32512, %r32513, %r32514};
	bar.warp.sync 	-1;
	wmma.mma.sync.aligned.row.col.m16n16k16.f16.f16 {%r32519, %r32520, %r32521, %r32522}, {%r2, %r2, %r2, %r2, %r2, %r2, %r2, %r2}, {%r2, %r2, %r2, %r2, %r2, %r2, %r2, %r2}, {%r32515, %r32516, %r32517, %r32518};
	bar.warp.sync 	-1;
	wmma.mma.sync.aligned.row.col.m16n16k16.f16.f16 {%r32523, %r32524, %r32525, %r32526}, {%r2, %r2, %r2, %r2, %r2, %r2, %r2, %r2}, {%r2, %r2, %r2, %r2, %r2, %r2, %r2, %r2}, {%r32519, %r32520, %r32521, %r32522};
	bar.warp.sync 	-1;
	wmma.mma.sync.aligned.row.col.m16n16k16.f16.f16 {%r32527, %r32528, %r32529, %r32530}, {%r2, %r2, %r2, %r2, %r2, %r2, %r2, %r2}, {%r2, %r2, %r2, %r2, %r2, %r2, %r2, %r2}, {%r32523, %r32524, %r32525, %r32526};
	bar.warp.sync 	-1;
	wmma.mma.sync.aligned.row.col.m16n16k16.f16.f16 {%r32531, %r32532, %r32533, %r32534}, {%r2, %r2, %r2, %r2, %r2, %r2, %r2, %r2}, {%r2, %r2, %r2, %r2, %r2, %r2, %r2, %r2}, {%r32527, %r32528, %r32529, %r32530};
	bar.warp.sync 	-1;
	wmma.mma.sync.aligned.row.col.m16n16k16.f16.f16 {%r32535, %r32536, %r32537, %r32538}, {%r2, %r2, %r2, %r2, %r2, %r2, %r2, %r2}, {%r2, %r2, %r2, %r2, %r2, %r2, %r2, %r2}, {%r32531, %r32532, %r32533, %r32534};
	bar.warp.sync 	-1;
	wmma.mma.sync.aligned.row.col.m16n16k16.f16.f16 {%r32539, %r32540, %r32541, %r32542}, {%r2, %r2, %r2, %r2, %r2, %r2, %r2, %r2}, {%r2, %r2, %r2, %r2, %r2, %r2, %r2, %r2}, {%r32535, %r32536, %r32537, %r32538};
	bar.warp.sync 	-1;
	wmma.mma.sync.aligned.row.col.m16n16k16.f16.f16 {%r32543, %r32544, %r32545, %r32546}, {%r2, %r2, %r2, %r2, %r2, %r2, %r2, %r2}, {%r2, %r2, %r2, %r2, %r2, %r2, %r2, %r2}, {%r32539, %r32540, %r32541, %r32542};
	bar.warp.sync 	-1;
	wmma.mma.sync.aligned.row.col.m16n16k16.f16.f16 {%r32547, %r32548, %r32549, %r32550}, {%r2, %r2, %r2, %r2, %r2, %r2, %r2, %r2}, {%r2, %r2, %r2, %r2, %r2, %r2, %r2, %r2}, {%r32543, %r32544, %r32545, %r32546};
	bar.warp.sync 	-1;
	wmma.mma.sync.aligned.row.col.m16n16k16.f16.f16 {%r32551, %r32552, %r32553, %r32554}, {%r2, %r2, %r2, %r2, %r2, %r2, %r2, %r2}, {%r2, %r2, %r2, %r2, %r2, %r2, %r2, %r2}, {%r32547, %r32548, %r32549, %r32550};
	bar.warp.sync 	-1;
	wmma.mma.sync.aligned.row.col.m16n16k16.f16.f16 {%r32555, %r32556, %r32557, %r32558}, {%r2, %r2, %r2, %r2, %r2, %r2, %r2, %r2}, {%r2, %r2, %r2, %r2, %r2, %r2, %r2, %r2}, {%r32551, %r32552, %r32553, %r32554};
	bar.warp.sync 	-1;
	wmma.mma.sync.aligned.row.col.m16n16k16.f16.f16 {%r32559, %r32560, %r32561, %r32562}, {%r2, %r2, %r2, %r2, %r2, %r2, %r2, %r2}, {%r2, %r2, %r2, %r2, %r2, %r2, %r2, %r2}, {%r32555, %r32556, %r32557, %r32558};
	bar.warp.sync 	-1;
	wmma.mma.sync.aligned.row.col.m16n16k16.f16.f16 {%r32563, %r32564, %r32565, %r32566}, {%r2, %r2, %r2, %r2, %r2, %r2, %r2, %r2}, {%r2, %r2, %r2, %r2, %r2, %r2, %r2, %r2}, {%r32559, %r32560, %r32561, %r32562};
	bar.warp.sync 	-1;
	wmma.mma.sync.aligned.row.col.m16n16k16.f16.f16 {%r32567, %r32568, %r32569, %r32570}, {%r2, %r2, %r2, %r2, %r2, %r2, %r2, %r2}, {%r2, %r2, %r2, %r2, %r2, %r2, %r2, %r2}, {%r32563, %r32564, %r32565, %r32566};
	bar.warp.sync 	-1;
	wmma.mma.sync.aligned.row.col.m16n16k16.f16.f16 {%r32571, %r32572, %r32573, %r32574}, {%r2, %r2, %r2, %r2, %r2, %r2, %r2, %r2}, {%r2, %r2, %r2, %r2, %r2, %r2, %r2, %r2}, {%r32567, %r32568, %r32569, %r32570};
	bar.warp.sync 	-1;
	wmma.mma.sync.aligned.row.col.m16n16k16.f16.f16 {%r32575, %r32576, %r32577, %r32578}, {%r2, %r2, %r2, %r2, %r2, %r2, %r2, %r2}, {%r2, %r2, %r2, %r2, %r2, %r2, %r2, %r2}, {%r32571, %r32572, %r32573, %r32574};
	bar.warp.sync 	-1;
	wmma.mma.sync.aligned.row.col.m16n16k16.f16.f16 {%r32579, %r32580, %r32581, %r32582}, {%r2, %r2, %r2, %r2, %r2, %r2, %r2, %r2}, {%r2, %r2, %r2, %r2, %r2, %r2, %r2, %r2}, {%r32575, %r32576, %r32577, %r32578};
	bar.warp.sync 	-1;
	wmma.mma.sync.aligned.row.col.m16n16k16.f16.f16 {%r32583, %r32584, %r32585, %r32586}, {%r2, %r2, %r2, %r2, %r2, %r2, %r2, %r2}, {%r2, %r2, %r2, %r2, %r2, %r2, %r2, %r2}, {%r32579, %r32580, %r32581, %r32582};
	bar.warp.sync 	-1;
	wmma.mma.sync.aligned.row.col.m16n16k16.f16.f16 {%r32587, %r32588, %r32589, %r32590}, {%r2, %r2, %r2, %r2, %r2, %r2, %r2, %r2}, {%r2, %r2, %r2, %r2, %r2, %r2, %r2, %r2}, {%r32583, %r32584, %r32585, %r32586};
	bar.warp.sync 	-1;
	wmma.mma.sync.aligned.row.col.m16n16k16.f16.f16 {%r32591, %r32592, %r32593, %r32594}, {%r2, %r2, %r2, %r2, %r2, %r2, %r2, %r2}, {%r2, %r2, %r2, %r2, %r2, %r2, %r2, %r2}, {%r32587, %r32588, %r32589, %r32590};
	bar.warp.sync 	-1;
	wmma.mma.sync.aligned.row.col.m16n16k16.f16.f16 {%r32595, %r32596, %r32597, %r32598}, {%r2, %r2, %r2, %r2, %r2, %r2, %r2, %r2}, {%r2, %r2, %r2, %r2, %r2, %r2, %r2, %r2}, {%r32591, %r32592, %r32593, %r32594};
	bar.warp.sync 	-1;
	wmma.mma.sync.aligned.row.col.m16n16k16.f16.f16 {%r32599, %r32600, %r32601, %r32602}, {%r2, %r2, %r2, %r2, %r2, %r2, %r2, %r2}, {%r2, %r2, %r2, %r2, %r2, %r2, %r2, %r2}, {%r32595, %r32596, %r32597, %r32598};
	bar.warp.sync 	-1;
	wmma.mma.sync.aligned.row.col.m16n16k16.f16.f16 {%r32603, %r32604, %r32605, %r32606}, {%r2, %r2, %r2, %r2, %r2, %r2, %r2, %r2}, {%r2, %r2, %r2, %r2, %r2, %r2, %r2, %r2}, {%r32599, %r32600, %r32601, %r32602};
	bar.warp.sync 	-1;
	wmma.mma.sync.aligned.row.col.m16n16k16.f16.f16 {%r32607, %r32608, %r32609, %r32610}, {%r2, %r2, %r2, %r2, %r2, %r2, %r2, %r2}, {%r2, %r2, %r2, %r2, %r2, %r2, %r2, %r2}, {%r32603, %r32604, %r32605, %r32606};
	bar.warp.sync 	-1;
	wmma.mma.sync.aligned.row.col.m16n16k16.f16.f16 {%r32611, %r32612, %r32613, %r32614}, {%r2, %r2, %r2, %r2, %r2, %r2, %r2, %r2}, {%r2, %r2, %r2, %r2, %r2, %r2, %r2, %r2}, {%r32607, %r32608, %r32609, %r32610};
	bar.warp.sync 	-1;
	wmma.mma.sync.aligned.row.col.m16n16k16.f16.f16 {%r32615, %r32616, %r32617, %r32618}, {%r2, %r2, %r2, %r2, %r2, %r2, %r2, %r2}, {%r2, %r2, %r2, %r2, %r2, %r2, %r2, %r2}, {%r32611, %r32612, %r32613, %r32614};
	bar.warp.sync 	-1;
	wmma.mma.sync.aligned.row.col.m16n16k16.f16.f16 {%r32619, %r32620, %r32621, %r32622}, {%r2, %r2, %r2, %r2, %r2, %r2, %r2, %r2}, {%r2, %r2, %r2, %r2, %r2, %r2, %r2, %r2}, {%r32615, %r32616, %r32617, %r32618};
	bar.warp.sync 	-1;
	wmma.mma.sync.aligned.row.col.m16n16k16.f16.f16 {%r32623, %r32624, %r32625, %r32626}, {%r2, %r2, %r2, %r2, %r2, %r2, %r2, %r2}, {%r2, %r2, %r2, %r2, %r2, %r2, %r2, %r2}, {%r32619, %r32620, %r32621, %r32622};
	bar.warp.sync 	-1;
	wmma.mma.sync.aligned.row.col.m16n16k16.f16.f16 {%r32627, %r32628, %r32629, %r32630}, {%r2, %r2, %r2, %r2, %r2, %r2, %r2, %r2}, {%r2, %r2, %r2, %r2, %r2, %r2, %r2, %r2}, {%r32623, %r32624, %r32625, %r32626};
	bar.warp.sync 	-1;
	wmma.mma.sync.aligned.row.col.m16n16k16.f16.f16 {%r32631, %r32632, %r32633, %r32634}, {%r2, %r2, %r2, %r2, %r2, %r2, %r2, %r2}, {%r2, %r2, %r2, %r2, %r2, %r2, %r2, %r2}, {%r32627, %r32628, %r32629, %r32630};
	bar.warp.sync 	-1;
	wmma.mma.sync.aligned.row.col.m16n16k16.f16.f16 {%r32635, %r32636, %r32637, %r32638}, {%r2, %r2, %r2, %r2, %r2, %r2, %r2, %r2}, {%r2, %r2, %r2, %r2, %r2, %r2, %r2, %r2}, {%r32631, %r32632, %r32633, %r32634};
	bar.warp.sync 	-1;
	wmma.mma.sync.aligned.row.col.m16n16k16.f16.f16 {%r32639, %r32640, %r32641, %r32642}, {%r2, %r2, %r2, %r2, %r2, %r2, %r2, %r2}, {%r2, %r2, %r2, %r2, %r2, %r2, %r2, %r2}, {%r32635, %r32636, %r32637, %r32638};
	bar.warp.sync 	-1;
	wmma.mma.sync.aligned.row.col.m16n16k16.f16.f16 {%r32643, %r32644, %r32645, %r32646}, {%r2, %r2, %r2, %r2, %r2, %r2, %r2, %r2}, {%r2, %r2, %r2, %r2, %r2, %r2, %r2, %r2}, {%r32639, %r32640, %r32641, %r32642};
	bar.warp.sync 	-1;
	wmma.mma.sync.aligned.row.col.m16n16k16.f16.f16 {%r32647, %r32648, %r32649, %r32650}, {%r2, %r2, %r2, %r2, %r2, %r2, %r2, %r2}, {%r2, %r2, %r2, %r2, %r2, %r2, %r2, %r2}, {%r32643, %r32644, %r32645, %r32646};
	bar.warp.sync 	-1;
	wmma.mma.sync.aligned.row.col.m16n16k16.f16.f16 {%r32651, %r32652, %r32653, %r32654}, {%r2, %r2, %r2, %r2, %r2, %r2, %r2, %r2}, {%r2, %r2, %r2, %r2, %r2, %r2, %r2, %r2}, {%r32647, %r32648, %r32649, %r32650};
	bar.warp.sync 	-1;
	wmma.mma.sync.aligned.row.col.m16n16k16.f16.f16 {%r32655, %r32656, %r32657, %r32658}, {%r2, %r2, %r2, %r2, %r2, %r2, %r2, %r2}, {%r2, %r2, %r2, %r2, %r2, %r2, %r2, %r2}, {%r32651, %r32652, %r32653, %r32654};
	bar.warp.sync 	-1;
	wmma.mma.sync.aligned.row.col.m16n16k16.f16.f16 {%r32659, %r32660, %r32661, %r32662}, {%r2, %r2, %r2, %r2, %r2, %r2, %r2, %r2}, {%r2, %r2, %r2, %r2, %r2, %r2, %r2, %r2}, {%r32655, %r32656, %r32657, %r32658};
	bar.warp.sync 	-1;
	wmma.mma.sync.aligned.row.col.m16n16k16.f16.f16 {%r32663, %r32664, %r32665, %r32666}, {%r2, %r2, %r2, %r2, %r2, %r2, %r2, %r2}, {%r2, %r2, %r2, %r2, %r2, %r2, %r2, %r2}, {%r32659, %r32660, %r32661, %r32662};
	bar.warp.sync 	-1;
	wmma.mma.sync.aligned.row.col.m16n16k16.f16.f16 {%r32667, %r32668, %r32669, %r32670}, {%r2, %r2, %r2, %r2, %r2, %r2, %r2, %r2}, {%r2, %r2, %r2, %r2, %r2, %r2, %r2, %r2}, {%r32663, %r32664, %r32665, %r32666};
	bar.warp.sync 	-1;
	wmma.mma.sync.aligned.row.col.m16n16k16.f16.f16 {%r32671, %r32672, %r32673, %r32674}, {%r2, %r2, %r2, %r2, %r2, %r2, %r2, %r2}, {%r2, %r2, %r2, %r2, %r2, %r2, %r2, %r2}, {%r32667, %r32668, %r32669, %r32670};
	bar.warp.sync 	-1;
	wmma.mma.sync.aligned.row.col.m16n16k16.f16.f16 {%r32675, %r32676, %r32677, %r32678}, {%r2, %r2, %r2, %r2, %r2, %r2, %r2, %r2}, {%r2, %r2, %r2, %r2, %r2, %r2, %r2, %r2}, {%r32671, %r32672, %r32673, %r32674};
	bar.warp.sync 	-1;
	wmma.mma.sync.aligned.row.col.m16n16k16.f16.f16 {%r32679, %r32680, %r32681, %r32682}, {%r2, %r2, %r2, %r2, %r2, %r2, %r2, %r2}, {%r2, %r2, %r2, %r2, %r2, %r2, %r2, %r2}, {%r32675, %r32676, %r32677, %r32678};
	bar.warp.sync 	-1;
	wmma.mma.sync.aligned.row.col.m16n16k16.f16.f16 {%r32683, %r32684, %r32685, %r32686}, {%r2, %r2, %r2, %r2, %r2, %r2, %r2, %r2}, {%r2, %r2, %r2, %r2, %r2, %r2, %r2, %r2}, {%r32679, %r32680, %r32681, %r32682};
	bar.warp.sync 	-1;
	wmma.mma.sync.aligned.row.col.m16n16k16.f16.f16 {%r32687, %r32688, %r32689, %r32690}, {%r2, %r2, %r2, %r2, %r2, %r2, %r2, %r2}, {%r2, %r2, %r2, %r2, %r2, %r2, %r2, %r2}, {%r32683, %r32684, %r32685, %r32686};
	bar.warp.sync 	-1;
	wmma.mma.sync.aligned.row.col.m16n16k16.f16.f16 {%r32691, %r32692, %r32693, %r32694}, {%r2, %r2, %r2, %r2, %r2, %r2, %r2, %r2}, {%r2, %r2, %r2, %r2, %r2, %r2, %r2, %r2}, {%r32687, %r32688, %r32689, %r32690};
	bar.warp.sync 	-1;
	wmma.mma.sync.aligned.row.col.m16n16k16.f16.f16 {%r32695, %r32696, %r32697, %r32698}, {%r2, %r2, %r2, %r2, %r2, %r2, %r2, %r2}, {%r2, %r2, %r2, %r2, %r2, %r2, %r2, %r2}, {%r32691, %r32692, %r32693, %r32694};
	bar.warp.sync 	-1;
	wmma.mma.sync.aligned.row.col.m16n16k16.f16.f16 {%r32699, %r32700, %r32701, %r32702}, {%r2, %r2, %r2, %r2, %r2, %r2, %r2, %r2}, {%r2, %r2, %r2, %r2, %r2, %r2, %r2, %r2}, {%r32695, %r32696, %r32697, %r32698};
	bar.warp.sync 	-1;
	wmma.mma.sync.aligned.row.col.m16n16k16.f16.f16 {%r32703, %r32704, %r32705, %r32706}, {%r2, %r2, %r2, %r2, %r2, %r2, %r2, %r2}, {%r2, %r2, %r2, %r2, %r2, %r2, %r2, %r2}, {%r32699, %r32700, %r32701, %r32702};
	bar.warp.sync 	-1;
	wmma.mma.sync.aligned.row.col.m16n16k16.f16.f16 {%r32707, %r32708, %r32709, %r32710}, {%r2, %r2, %r2, %r2, %r2, %r2, %r2, %r2}, {%r2, %r2, %r2, %r2, %r2, %r2, %r2, %r2}, {%r32703, %r32704, %r32705, %r32706};
	bar.warp.sync 	-1;
	wmma.mma.sync.aligned.row.col.m16n16k16.f16.f16 {%r32711, %r32712, %r32713, %r32714}, {%r2, %r2, %r2, %r2, %r2, %r2, %r2, %r2}, {%r2, %r2, %r2, %r2, %r2, %r2, %r2, %r2}, {%r32707, %r32708, %r32709, %r32710};
	bar.warp.sync 	-1;
	wmma.mma.sync.aligned.row.col.m16n16k16.f16.f16 {%r32715, %r32716, %r32717, %r32718}, {%r2, %r2, %r2, %r2, %r2, %r2, %r2, %r2}, {%r2, %r2, %r2, %r2, %r2, %r2, %r2, %r2}, {%r32711, %r32712, %r32713, %r32714};
	bar.warp.sync 	-1;
	wmma.mma.sync.aligned.row.col.m16n16k16.f16.f16 {%r32719, %r32720, %r32721, %r32722}, {%r2, %r2, %r2, %r2, %r2, %r2, %r2, %r2}, {%r2, %r2, %r2, %r2, %r2, %r2, %r2, %r2}, {%r32715, %r32716, %r32717, %r32718};
	bar.warp.sync 	-1;
	wmma.mma.sync.aligned.row.col.m16n16k16.f16.f16 {%r32723, %r32724, %r32725, %r32726}, {%r2, %r2, %r2, %r2, %r2, %r2, %r2, %r2}, {%r2, %r2, %r2, %r2, %r2, %r2, %r2, %r2}, {%r32719, %r32720, %r32721, %r32722};
	bar.warp.sync 	-1;
	wmma.mma.sync.aligned.row.col.m16n16k16.f16.f16 {%r32727, %r32728, %r32729, %r32730}, {%r2, %r2, %r2, %r2, %r2, %r2, %r2, %r2}, {%r2, %r2, %r2, %r2, %r2, %r2, %r2, %r2}, {%r32723, %r32724, %r32725, %r32726};
	bar.warp.sync 	-1;
	wmma.mma.sync.aligned.row.col.m16n16k16.f16.f16 {%r32731, %r32732, %r32733, %r32734}, {%r2, %r2, %r2, %r2, %r2, %r2, %r2, %r2}, {%r2, %r2, %r2, %r2, %r2, %r2, %r2, %r2}, {%r32727, %r32728, %r32729, %r32730};
	bar.warp.sync 	-1;
	wmma.mma.sync.aligned.row.col.m16n16k16.f16.f16 {%r32735, %r32736, %r32737, %r32738}, {%r2, %r2, %r2, %r2, %r2, %r2, %r2, %r2}, {%r2, %r2, %r2, %r2, %r2, %r2, %r2, %r2}, {%r32731, %r32732, %r32733, %r32734};
	bar.warp.sync 	-1;
	wmma.mma.sync.aligned.row.col.m16n16k16.f16.f16 {%r32739, %r32740, %r32741, %r32742}, {%r2, %r2, %r2, %r2, %r2, %r2, %r2, %r2}, {%r2, %r2, %r2, %r2, %r2, %r2, %r2, %r2}, {%r32735, %r32736, %r32737, %r32738};
	bar.warp.sync 	-1;
	wmma.mma.sync.aligned.row.col.m16n16k16.f16.f16 {%r32743, %r32744, %r32745, %r32746}, {%r2, %r2, %r2, %r2, %r2, %r2, %r2, %r2}, {%r2, %r2, %r2, %r2, %r2, %r2, %r2, %r2}, {%r32739, %r32740, %r32741, %r32742};
	bar.warp.sync 	-1;
	wmma.mma.sync.aligned.row.col.m16n16k16.f16.f16 {%r32747, %r32748, %r32749, %r32750}, {%r2, %r2, %r2, %r2, %r2, %r2, %r2, %r2}, {%r2, %r2, %r2, %r2, %r2, %r2, %r2, %r2}, {%r32743, %r32744, %r32745, %r32746};
	bar.warp.sync 	-1;
	wmma.mma.sync.aligned.row.col.m16n16k16.f16.f16 {%r32751, %r32752, %r32753, %r32754}, {%r2, %r2, %r2, %r2, %r2, %r2, %r2, %r2}, {%r2, %r2, %r2, %r2, %r2, %r2, %r2, %r2}, {%r32747, %r32748, %r32749, %r32750};
	bar.warp.sync 	-1;
	wmma.mma.sync.aligned.row.col.m16n16k16.f16.f16 {%r32755, %r32756, %r32757, %r32758}, {%r2, %r2, %r2, %r2, %r2, %r2, %r2, %r2}, {%r2, %r2, %r2, %r2, %r2, %r2, %r2, %r2}, {%r32751, %r32752, %r32753, %r32754};
	bar.warp.sync 	-1;
	wmma.mma.sync.aligned.row.col.m16n16k16.f16.f16 {%r32759, %r32760, %r32761, %r32762}, {%r2, %r2, %r2, %r2, %r2, %r2, %r2, %r2}, {%r2, %r2, %r2, %r2, %r2, %r2, %r2, %r2}, {%r32755, %r32756, %r32757, %r32758};
	bar.warp.sync 	-1;
	wmma.mma.sync.aligned.row.col.m16n16k16.f16.f16 {%r32763, %r32764, %r32765, %r32766}, {%r2, %r2, %r2, %r2, %r2, %r2, %r2, %r2}, {%r2, %r2, %r2, %r2, %r2, %r2, %r2, %r2}, {%r32759, %r32760, %r32761, %r32762};
	bar.warp.sync 	-1;
	wmma.mma.sync.aligned.row.col.m16n16k16.f16.f16 {%r32767, %r32768, %r32769, %r32770}, {%r2, %r2, %r2, %r2, %r2, %r2, %r2, %r2}, {%r2, %r2, %r2, %r2, %r2, %r2, %r2, %r2}, {%r32763, %r32764, %r32765, %r32766};
	bar.warp.sync 	-1;
	cvta.to.global.u64 	%rd3, %rd1;
	cvta.to.global.u64 	%rd4, %rd2;
	mov.u32 	%r32771, %tid.y;
	shl.b32 	%r32772, %r32771, 8;
	mul.wide.u32 	%rd5, %r32772, 2;
	add.s64 	%rd6, %rd3, %rd5;
	mov.b32 	%r32773, 16;
	wmma.store.d.sync.aligned.row.m16n16k16.global.f16 	[%rd6], {%r32767, %r32768, %r32769, %r32770}, %r32773;
	st.global.u32 	[%rd4], %r1;
	ret;

}
	// .globl	_Z21mma_f16f16f16_32_8_16PvPi
.visible .entry _Z21mma_f16f16f16_32_8_16PvPi(
	.param .u64 .ptr .align 1 _Z21mma_f16f16f16_32_8_16PvPi_param_0,
	.param .u64 .ptr .align 1 _Z21mma_f16f16f16_32_8_16PvPi_param_1
)
{
	.reg .b16 	%rs<2>;
	.reg .b32 	%r<32774>;
	.reg .b64 	%rd<7>;

	ld.param.u64 	%rd1, [_Z21mma_f16f16f16_32_8_16PvPi_param_0];
	ld.param.u64 	%rd2, [_Z21mma_f16f16f16_32_8_16PvPi_param_1];
	mov.b32 	%r1, 0;
	// begin inline asm
	cvt.rn.f16.s32 %rs1, %r1;
	// end inline asm
	mov.b32 	%r2, {%rs1, %rs1};
	wmma.mma.sync.aligned.row.col.m32n8k16.f16.f16 {%r3, %r4, %r5, %r6}, {%r2, %r2, %r2, %r2, %r2, %r2, %r2, %r2}, {%r2, %r2, %r2, %r2, %r2, %r2, %r2, %r2}, {%r2, %r2, %r2, %r2};
	bar.warp.sync 	-1;
	wmma.mma.sync.aligned.row.col.m32n8k16.f16.f16 {%r7, %r8, %r9, %r10}, {%r2, %r2, %r2, %r2, %r2, %r2, %r2, %r2}, {%r2, %r2, %r2, %r2, %r2, %r2, %r2, %r2}, {%r3, %r4, %r5, %r6};
	bar.warp.sync 	-1;
	wmma.mma.sync.aligned.row.col.m32n8k16.f16.f16 {%r11, %r12, %r13, %r14}, {%r2, %r2, %r2, %r2, %r2, %r2, %r2, %r2}, {%r2, %r2, %r2, %r2, %r2, %r2, %r2, %r2}, {%r7, %r8, %r9, %r10};
	bar.warp.sync 	-1;
	wmma.mma.sync.aligned.row.col.m32n8k16.f16.f16 {%r15, %r16, %r17, %r18}, {%r2, %r2, %r2, %r2, %r2, %r2, %r2, %r2}, {%r2, %r2, %r2, %r2, %r2, %r2, %r2, %r2}, {%r11, %r12, %r13, %r14};
	bar.warp.sync 	-1;
	wmma.mma.sync.aligned.row.col.m32n8k16.f16.f16 {%r19, %r20, %r21, %r22}, {%r2, %r2, %r2, %r2, %r2, %r2, %r2, %r2}, {%r2, %r2, %r2, %r2, %r2, %r2, %r2, %r2}, {%r15, %r16, %r17, %r18};
	bar.warp.sync 	-1;
	wmma.mma.sync.aligned.row.col.m32n8k16.f16.f16 {%r23, %r24, %r25, %r26}, {%r2, %r2, %r2, %r2, %r2, %r2, %r2, %r2}, {%r2, %r2, %r2, %r2, %r2, %r2, %r2, %r2}, {%r19, %r20, %r21, %r22};
	bar.warp.sync 	-1;
	wmma.mma.sync.aligned.row.col.m32n8k16.f16.f16 {%r27, %r28, %r29, %r30}, {%r2, %r2, %r2, %r2, %r2, %r2, %r2, %r2}, {%r2, %r2, %r2, %r2, %r2, %r2, %r2, %r2}, {%r23, %r24, %r25, %r26};
	bar.warp.sync 	-1;
	wmma.mma.sync.aligned.row.col.m32n8k16.f16.f16 {%r31, %r32, %r33, %r34}, {%r2, %r2, %r2, %r2, %r2, %r2, %r2, %r2}, {%r2, %r2, %r2, %r2, %r2, %r2, %r2, %r2}, {%r27, %r28, %r29, %r30};
	bar.warp.sync 	-1;
	wmma.mma.sync.aligned.row.col.m32n8k16.f16.f16 {%r35, %r36, %r37, %r38}, {%r2, %r2, %r2, %r2, %r2, %r2, %r2, %r2}, {%r2, %r2, %r2, %r2, %r2, %r2, %r2, %r2}, {%r31, %r32, %r33, %r34};
	bar.warp.sync 	-1;
	wmma.mma.sync.aligned.row.col.m32n8k16.f16.f16 {%r39, %r40, %r41, %r42}, {%r2, %r2, %r2, %r2, %r2, %r2, %r2, %r2}, {%r2, %r2, %r2, %r2, %r2, %r2, %r2, %r2}, {%r35, %r36, %r37, %r38};
	bar.warp.sync 	-1;
	wmma.mma.sync.aligned.row.col.m32n8k16.f16.f16 {%r43, %r44, %r45, %r46}, {%r2, %r2, %r2, %r2, %r2, %r2, %r2, %r2}, {%r2, %r2, %r2, %r2, %r2, %r2, %r2, %r2}, {%r39, %r40, %r41, %r42};
	bar.warp.sync 	-1;
	wmma.mma.sync.aligned.row.col.m32n8k16.f16.f16 {%r47, %r48, %r49, %r50}, {%r2, %r2, %r2, %r2, %r2, %r2, %r2, %r2}, {%r2, %r2, %r2, %r2, %r2, %r2, %r2, %r2}, {%r43, %r44, %r45, %r46};
	bar.warp.sync 	-1;
	wmma.mma.sync.aligned.row.col.m32n8k16.f16.f16 {%r51, %r52, %r53, %r54}, {%r2, %r2, %r2, %r2, %r2, %r2, %r2, %r2}, {%r2, %r2, %r2, %r2, %r2, %r2, %r2, %r2}, {%r47, %r48, %r49, %r50};
	bar.warp.sync 	-1;
	wmma.mma.sync.aligned.row.col.m32n8k16.f16.f16 {%r55, %r56, %r57, %r58}, {%r2, %r2, %r2, %r2, %r2, %r2, %r2, %r2}, {%r2, %r2, %r2, %r2, %r2, %r2, %r2, %r2}, {%r51, %r52, %r53, %r54};
	bar.warp.sync 	-1;
	wmma.mma.sync.aligned.row.col.m32n8k16.f16.f16 {%r59, %r60, %r61, %r62}, {%r2, %r2, %r2, %r2, %r2, %r2, %r2, %r2}, {%r2, %r2, %r2, %r2, %r2, %r2, %r2, %r2}, {%r55, %r56, %r57, %r58};
	bar.warp.sync 	-1;
	wmma.mma.sync.aligned.row.col.m32n8k16.f16.f16 {%r63, %r64, %r65, %r66}, {%r2, %r2, %r2, %r2, %r2, %r2, %r2, %r2}, {%r2, %r2, %r2, %r2, %r2, %r2, %r2, %r2}, {%r59, %r60, %r61, %r62};
	bar.warp.sync 	-1;
	wmma.mma.sync.aligned.row.col.m32n8k16.f16.f16 {%r67, %r68, %r69, %r70}, {%r2, %r2, %r2, %r2, %r2, %r2, %r2, %r2}, {%r2, %r2, %r2, %r2, %r2, %r2, %r2, %r2}, {%r63, %r64, %r65, %r66};
	bar.warp.sync 	-1;
	wmma.mma.sync.aligned.row.col.m32n8k16.f16.f16 {%r71, %r72, %r73, %r74}, {%r2, %r2, %r2, %r2, %r2, %r2, %r2, %r2}, {%r2, %r2, %r2, %r2, %r2, %r2, %r2, %r2}, {%r67, %r68, %r69, %r70};
	bar.warp.sync 	-1;
	wmma.mma.sync.aligned.row.col.m32n8k16.f16.f16 {%r75, %r76, %r77, %r78}, {%r2, %r2, %r2, %r2, %r2, %r2, %r2, %r2}, {%r2, %r2, %r2, %r2, %r2, %r2, %r2, %r2}, {%r71, %r72, %r73, %r74};
	bar.warp.sync 	-1;
	wmma.mma.sync.aligned.row.col.m32n8k16.f16.f16 {%r79, %r80, %r81, %r82}, {%r2, %r2, %r2, %r2, %r2, %r2, %r2, %r2}, {%r2, %r2, %r2, %r2, %r2, %r2, %r2, %r2}, {%r75, %r76, %r77, %r78};
	bar.warp.sync 	-1;
	wmma.mma.sync.aligned.row.col.m32n8k16.f16.f16 {%r83, %r84, %r85, %r86}, {%r2, %r2, %r2, %r2, %r2, %r2, %r2, %r2}, {%r2, %r2, %r2, %r2, %r2, %r2, %r2, %r2}, {%r79, %r80, %r81, %r82};
	bar.warp.sync 	-1;
	wmma.mma.sync.aligned.row.col.m32n8k16.f16.f16 {%r87, %r88, %r89, %r90}, {%r2, %r2, %r2, %r2, %r2, %r2, %r2, %r2}, {%r2, %r2, %r2, %r2, %r2, %r2, %r2, %r2}, {%r83, %r84, %r85, %r86};
	bar.warp.sync 	-1;
	wmma.mma.sync.aligned.row.col.m32n8k16.f16.f16 {%r91, %r92, %r93, %r94}, {%r2, %r2, %r2, %r2, %r2, %r2, %r2, %r2}, {%r2, %r2, %r2, %r2, %r2, %r2, %r2, %r2}, {%r87, %r88, %r89, %r90};
	bar.warp.sync 	-1;
	wmma.mma.sync.aligned.row.col.m32n8k16.f16.f16 {%r95, %r96, %r97, %r98}, {%r2, %r2, %r2, %r2, %r2, %r2, %r2, %r2}, {%r2, %r2, %r2, %r2, %r2, %r2, %r2, %r2}, {%r91, %r92, %r93, %r94};
	bar.warp.sync 	-1;
	wmma.mma.sync.aligned.row.col.m32n8k16.f16.f16 {%r99, %r100, %r101, %r102}, {%r2, %r2, %r2, %r2, %r2, %r2, %r2, %r2}, {%r2, %r2, %r2, %r2, %r2, %r2, %r2, %r2}, {%r95, %r96, %r97, %r98};
	bar.warp.sync 	-1;
	wmma.mma.sync.aligned.row.col.m32n8k16.f16.f16 {%r103, %r104, %r105, %r106}, {%r2, %r2, %r2, %r2, %r2, %r2, %r2, %r2}, {%r2, %r2, %r2, %r2, %r2, %r2, %r2, %r2}, {%r99, %r100, %r101, %r102};
	bar.warp.sync 	-1;
	wmma.mma.sync.aligned.row.col.m32n8k16.f16.f16 {%r107, %r108, %r109, %r110}, {%r2, %r2, %r2, %r2, %r2, %r2, %r2, %r2}, {%r2, %r2, %r2, %r2, %r2, %r2, %r2, %r2}, {%r103, %r104, %r105, %r106};
	bar.warp.sync 	-1;
	wmma.mma.sync.aligned.row.col.m32n8k16.f16.f16 {%r111, %r112, %r113, %r114}, {%r2, %r2, %r2, %r2, %r2, %r2, %r2, %r2}, {%r2, %r2, %r2, %r2, %r2, %r2, %r2, %r2}, {%r107, %r108, %r109, %r110};
	bar.warp.sync 	-1;
	wmma.mma.sync.aligned.row.col.m32n8k16.f16.f16 {%r115, %r116, %r117, %r118}, {%r2, %r2, %r2, %r2, %r2, %r2, %r2, %r2}, {%r2, %r2, %r2, %r2, %r2, %r2, %r2, %r2}, {%r111, %r112, %r113, %r114};
	bar.warp.sync 	-1;
	wmma.mma.sync.aligned.row.col.m32n8k16.f16.f16 {%r119, %r120, %r121, %r122}, {%r2, %r2, %r2, %r2, %r2, %r2, %r2, %r2}, {%r2, %r2, %r2, %r2, %r2, %r2, %r2, %r2}, {%r115, %r116, %r117, %r118};
	bar.warp.sync 	-1;
	wmma.mma.sync.aligned.row.col.m32n8k16.f16.f16 {%r123, %r124, %r125, %r126}, {%r2, %r2, %r2, %r2, %r2, %r2, %r2, %r2}, {%r2, %r2, %r2, %r2, %r2, %r2, %r2, %r2}, {%r119, %r120, %r121, %r122};
	bar.warp.sync 	-1;
	wmma.mma.sync.aligned.row.col.m32n8k16.f16.f16 {%r127, %r128, %r129, %r130}, {%r2, %r2, %r2, %r2, %r2, %r2, %r2, %r2}, {%r2, %r2, %r2, %r2, %r2, %r2, %r2, %r2}, {%r123, %r124, %r125, %r126};
	bar.warp.sync 	-1;
	wmma.mma.sync.aligned.row.col.m32n8k16.f16.f16 {%r131, %r132, %r133, %r134}, {%r2, %r2, %r2, %r2, %r2, %r2, %r2, %r2}, {%r2, %r2, %r2, %r2, %r2, %r2, %r2, %r2}, {%r127, %r128, %r129, %r130};
	bar.warp.sync 	-1;
	wmma.mma.sync.aligned.row.col.m32n8k16.f16.f16 {%r135, %r136, %r137, %r138}, {%r2, %r2, %r2, %r2, %r2, %r2, %r2, %r2}, {%r2, %r2, %r2, %r2, %r2, %r2, %r2, %r2}, {%r131, %r132, %r133, %r134};
	bar.warp.sync 	-1;
	wmma.mma.sync.aligned.row.col.m32n8k16.f16.f16 {%r139, %r140, %r141, %r142}, {%r2, %r2, %r2, %r2, %r2, %r2, %r2, %r2}, {%r2, %r2, %r2, %r2, %r2, %r2, %r2, %r2}, {%r135, %r136, %r137, %r138};
	bar.warp.sync 	-1;
	wmma.mma.sync.aligned.row.col.m32n8k16.f16.f16 {%r143, %r144, %r145, %r146}, {%r2, %r2, %r2, %r2, %r2, %r2, %r2, %r2}, {%r2, %r2, %r2, %r2, %r2, %r2, %r2, %r2}, {%r139, %r140, %r141, %r142};
	bar.warp.sync 	-1;
	wmma.mma.sync.aligned.row.col.m32n8k16.f16.f16 {%r147, %r148, %r149, %r150}, {%r2, %r2, %r2, %r2, %r2, %r2, %r2, %r2}, {%r2, %r2, %r2, %r2, %r2, %r2, %r2, %r2}, {%r143, %r144, %r145, %r146};
	bar.warp.sync 	-1;
	wmma.mma.sync.aligned.row.col.m32n8k16.f16.f16 {%r151, %r152, %r153, %r154}, {%r2, %r2, %r2, %r2, %r2, %r2, %r2, %r2}, {%r2, %r2, %r2, %r2, %r2, %r2, %r2, %r2}, {%r147, %r148, %r149, %r150};
	bar.warp.sync 	-1;
	wmma.mma.sync.aligned.row.col.m32n8k16.f16.f16 {%r155, %r156, %r157, %r158}, {%r2, %r2, %r2, %r2, %r2, %r2, %r2, %r2}, {%r2, %r2, %r2, %r2, %r2, %r2, %r2, %r2}, {%r151, %r152, %r153, %r154};
	bar.warp.sync 	-1;
	wmma.mma.sync.aligned.row.col.m32n8k16.f16.f16 {%r159, %r160, %r161, %r162}, {%r2, %r2, %r2, %r2, %r2, %r2, %r2, %r2}, {%r2, %r2, %r2, %r2, %r2, %r2, %r2, %r2}, {%r155, %r156, %r157, %r158};
	bar.warp.sync 	-1;
	wmma.mma.sync.aligned.row.col.m32n8k16.f16.f16 {%r163, %r164, %r165, %r166}, {%r2, %r2, %r2, %r2, %r2, %r2, %r2, %r2}, {%r2, %r2, %r2, %r2, %r2, %r2, %r2, %r2}, {%r159, %r160, %r161, %r162};
	bar.warp.sync 	-1;
	wmma.mma.sync.aligned.row.col.m32n8k16.f16.f16 {%r167, %r168, %r169, %r170}, {%r2, %r2, %r2, %r2, %r2, %r2, %r2, %r2}, {%r2, %r2, %r2, %r2, %r2, %r2, %r2, %r2}, {%r163, %r164, %r165, %r166};
	bar.warp.sync 	-1;
	wmma.mma.sync.aligned.row.col.m32n8k16.f16.f16 {%r171, %r172, %r173, %r174}, {%r2, %r2, %r2, %r2, %r2, %r2, %r2, %r2}, {%r2, %r2, %r2, %r2, %r2, %r2, %r2, %r2}, {%r167, %r168, %r169, %r170};
	bar.warp.sync 	-1;
	wmma.mma.sync.aligned.row.col.m32n8k16.f16.f16 {%r175, %r176, %r177, %r178}, {%r2, %r2, %r2, %r2, %r2, %r2, %r2, %r2}, {%r2, %r2, %r2, %r2, %r2, %r2, %r2, %r2}, {%r171, %r172, %r173, %r174};
	bar.warp.sync 	-1;
	wmma.mma.sync.aligned.row.col.m32n8k16.f16.f16 {%r179, %r180, %r181, %r182}, {%r2, %r2, %r2, %r2, %r2, %r2, %r2, %r2}, {%r2, %r2, %r2, %r2, %r2, %r2, %r2, %r2}, {%r175, %r176, %r177, %r178};
	bar.warp.sync 	-1;
	wmma.mma.sync.aligned.row.col.m32n8k16.f16.f16 {%r183, %r184, %r185, %r186}, {%r2, %r2, %r2, %r2, %r2, %r2, %r2, %r2}, {%r2, %r2, %r2, %r2, %r2, %r2, %r2, %r2}, {%r179, %r180, %r181, %r182};
	bar.warp.sync 	-1;
	wmma.mma.sync.aligned.row.col.m32n8k16.f16.f16 {%r187, %r188, %r189, %r190}, {%r2, %r2, %r2, %r2, %r2, %r2, %r2, %r2}, {%r2, %r2, %r2, %r2, %r2, %r2, %r2, %r2}, {%r183, %r184, %r185, %r186};
	bar.warp.sync 	-1;
	wmma.mma.sync.aligned.row.col.m32n8k16.f16.f16 {%r191, %r192, %r193, %r194}, {%r2, %r2, %r2, %r2, %r2, %r2, %r2, %r2}, {%r2, %r2, %r2, %r2, %r2, %r2, %r2, %r2}, {%r187, %r188, %r189, %r190};
	bar.warp.sync 	-1;
	wmma.mma.sync.aligned.row.col.m32n8k16.f16.f16 {%r195, %r196, %r197, %r198}, {%r2, %r2, %r2, %r2, %r2, %r2, %r2, %r2}, {%r2, %r2, %r2, %r2, %r2, %r2, %r2, %r2}, {%r191, %r192, %r193, %r194};
	bar.warp.sync 	-1;
	wmma.mma.sync.aligned.row.col.m32n8k16.f16.f16 {%r199, %r200, %r201, %r202}, {%r2, %r2, %r2, %r2, %r2, %r2, %r2, %r2}, {%r2, %r2, %r2, %r2, %r2, %r2, %r2, %r2}, {%r195, %r196, %r197, %r198};
	bar.warp.sync 	-1;
	wmma.mma.sync.aligned.row.col.m32n8k16.f16.f16 {%r203, %r204, %r205, %r206}, {%r2, %r2, %r2, %r2, %r2, %r2, %r2, %r2}, {%r2, %r2, %r2, %r2, %r2, %r2, %r2, %r2}, {%r199, %r200, %r201, %r202};
	bar.warp.sync 	-1;
	wmma.mma.sync.aligned.row.col.m32n8k16.f16.f16 {%r207, %r208, %r209, %r210}, {%r2, %r2, %r2, %r2, %r2, %r2, %r2, %r2}, {%r2, %r2, %r2, %r2, %r2, %r2, %r2, %r2}, {%r203, %r204, %r205, %r206};
	bar.warp.sync 	-1;
	wmma.mma.sync.aligned.row.col.m32n8k16.f16.f16 {%r211, %r212, %r213, %r214}, {%r2, %r2, %r2, %r2, %r2, %r2, %r2, %r2}, {%r2, %r2, %r2, %r2, %r2, %r2, %r2, %r2}, {%r207, %r208, %r209, %r210};
	bar.warp.sync 	-1;
	wmma.mma.sync.aligned.row.col.m32n8k16.f16.f16 {%r215, %r216, %r217, %r218}, {%r2, %r2, %r2, %r2, %r2, %r2, %r2, %r2}, {%r2, %r2, %r2, %r2, %r2, %r2, %r2, %r2}, {%r211, %r212, %r213, %r214};
	bar.warp.sync 	-1;
	wmma.mma.sync.aligned.row.col.m32n8k16.f16.f16 {%r219, %r220, %r221, %r222}, {%r2, %r2, %r2, %r2, %r2, %r2, %r2, %r2}, {%r2, %r2, %r2, %r2, %r2, %r2, %r2, %r2}, {%r215, %r216, %r217, %r218};
	bar.warp.sync 	-1;
	wmma.mma.sync.aligned.row.col.m32n8k16.f16.f16 {%r223, %r224, %r225, %r226}, {%r2, %r2, %r2, %r2, %r2, %r2, %r2, %r2}, {%r2, %r2, %r2, %r2, %r2, %r2, %r2, %r2}, {%r219, %r220, %r221, %r222};
	bar.warp.sync 	-1;
	wmma.mma.sync.aligned.row.col.m32n8k16.f16.f16 {%r227, %r228, %r229, %r230}, {%r2, %r2, %r2, %r2, %r2, %r2, %r2, %r2}, {%r2, %r2, %r2, %r2, %r2, %r2, %r2, %r2}, {%r223, %r224, %r225, %r226};
	bar.warp.sync 	-1;
	wmma.mma.sync.aligned.row.col.m32n8k16.f16.f16 {%r231, %r232, %r233, %r234}, {%r2, %r2, %r2, %r2, %r2, %r2, %r2, %r2}, {%r2, %r2, %r2, %r2, %r2, %r2, %r2, %r2}, {%r227, %r228, %r229, %r230};
	bar.warp.sync 	-1;
	wmma.mma.sync.aligned.row.col.m32n8k16.f16.f16 {%r235, %r236, %r237, %r238}, {%r2, %r2, %r2, %r2, %r2, %r2, %r2, %r2}, {%r2, %r2, %r2, %r2, %r2, %r2, %r2, %r2}, {%r231, %r232, %r233, %r234};
	bar.warp.sync 	-1;
	wmma.mma.sync.aligned.row.col.m32n8k16.f16.f16 {%r239, %r240, %r241, %r242}, {%r2, %r2, %r2, %r2, %r2, %r2, %r2, %r2}, {%r2, %r2, %r2, %r2, %r2, %r2, %r2, %r2}, {%r235, %r236, %r237, %r238};
	bar.warp.sync 	-1;
	wmma.mma.sync.aligned.row.col.m32n8k16.f16.f16 {%r243, %r244, %r245, %r246}, {%r2, %r2, %r2, %r2, %r2, %r2, %r2, %r2}, {%r2, %r2, %r2, %r2, %r2, %r2, %r2, %r2}, {%r239, %r240, %r241, %r242};
	bar.warp.sync 	-1;
	wmma.mma.sync.aligned.row.col.m32n8k16.f16.f16 {%r247, %r248, %r249, %r250}, {%r2, %r2, %r2, %r2, %r2, %r2, %r2, %r2}, {%r2, %r2, %r2, %r2, %r2, %r2, %r2, %r2}, {%r243, %r244, %r245, %r246};
	bar.warp.sync 	-1;
	wmma.mma.sync.aligned.row.col.m32n8k16.f16.f16 {%r251, %r252, %r253, %r254}, {%r2, %r2, %r2, %r2, %r2, %r2, %r2, %r2}, {%r2, %r2, %r2, %r2, %r2, %r2, %r2, %r2}, {%r247, %r248, %r249, %r250};
	bar.warp.sync 	-1;
	wmma.mma.sync.aligned.row.col.m32n8k16.f16.f16 {%r255, %r256, %r257, %r258}, {%r2, %r2, %r2, %r2, %r2, %r2, %r2, %r2}, {%r2, %r2, %r2, %r2, %r2, %r2, %r2, %r2}, {%r251, %r252, %r253, %r254};
	bar.warp.sync 	-1;
	wmma.mma.sync.aligned.row.col.m32n8k16.f16.f16 {%r259, %r260, %r261, %r262}, {%r2, %r2, %r2, %r2, %r2, %r2, %r2, %r2}, {%r2, %r2, %r2, %r2, %r2, %r2, %r2, %r2}, {%r255, %r256, %r257, %r258};
	bar.warp.sync 	-1;
	wmma.mma.sync.aligned.row.col.m32n8k16.f16.f16 {%r263, %r264, %r265, %r266}, {%r2, %r2, %r2, %r2, %r2, %r2, %r2, %r2}, {%r2, %r2, %r2, %r2, %r2, %r2, %r2, %r2}, {%r259, %r260, %r261, %r262};
	bar.warp.sync 	-1;
	wmma.mma.sync.aligned.row.col.m32n8k16.f16.f16 {%r267, %r268, %r269, %r270}, {%r2, %r2, %r2, %r2, %r2, %r2, %r2, %r2}, {%r2, %r2, %r2, %r2, %r2, %r2, %r2, %r2}, {%r263, %r264, %r265, %r266};
	bar.warp.sync 	-1;
	wmma.mma.sync.aligned.row.col.m32n8k16.f16.f16 {%r271, %r272, %r273, %r274}, {%r2, %r2, %r2, %r2, %r2, %r2, %r2, %r2}, {%r2, %r2, %r2, %r2, %r2, %r2, %r2, %r2}, {%r267, %r268, %r269, %r270};
	bar.warp.sync 	-1;
	wmma.mma.sync.aligned.row.col.m32n8k16.f16.f16 {%r275, %r276, %r277, %r278}, {%r2, %r2, %r2, %r2, %r2, %r2, %r2, %r2}, {%r2, %r2, %r2, %r2, %r2, %r2, %r2, %r2}, {%r271, %r272, %r273, %r274};
	bar.warp.sync 	-1;
	wmma.mma.sync.aligned.row.col.m32n8k16.f16.f16 {%r279, %r280, %r281, %r282}, {%r2, %r2, %r2, %r2, %r2, %r2, %r2, %r2}, {%r2, %r2, %r2, %r2, %r2, %r2, %r2, %r2}, {%r275, %r276, %r277, %r278};
	bar.warp.sync 	-1;
	wmma.mma.sync.aligned.row.col.m32n8k16.f16.f16 {%r283, %r284, %r285, %r286}, {%r2, %r2, %r2, %r2, %r2, %r2, %r2, %r2}, {%r2, %r2, %r2, %r2, %r2, %r2, %r2, %r2}, {%r279, %r280, %r281, %r282};
	bar.warp.sync 	-1;
	wmma.mma.sync.aligned.row.col.m32n8k16.f16.f16 {%r287, %r288, %r289, %r290}, {%r2, %r2, %r2, %r2, %r2, %r2, %r2, %r2}, {%r2, %r2, %r2, %r2, %r2, %r2, %r2, %r2}, {%r283, %r284, %r285, %r286};
	bar.warp.sync 	-1;
	wmma.mma.sync.aligned.row.col.m32n8k16.f16.f16 {%r291, %r292, %r293, %r294}, {%r2, %r2, %r2, %r2, %r2, %r2, %r2, %r2}, {%r2, %r2, %r2, %r2, %r2, %r2, %r2, %r2}, {%r287, %r288, %r289, %r290};
	bar.warp.sync 	-1;
	wmma.mma.sync.aligned.row.col.m32n8k16.f16.f16 {%r295, %r296, %r297, %r298}, {%r2, %r2, %r2, %r2, %r2, %r2, %r2, %r2}, {%r2, %r2, %r2, %r2, %r2, %r2, %r2, %r2}, {%r291, %r292, %r293, %r294};
	bar.warp.sync 	-1;
	wmma.mma.sync.aligned.row.col.m32n8k16.f16.f16 {%r299, %r300, %r301, %r302}, {%r2, %r2, %r2, %r2, %r2, %r2, %r2, %r2}, {%r2, %r2, %r2, %r2, %r2, %r2, %r2, %r2}, {%r295, %r296, %r297, %r298};
	bar.warp.sync 	-1;
	wmma.mma.sync.aligned.row.col.m32n8k16.f16.f16 {%r303, %r304, %r305, %r306}, {%r2, %r2, %r2, %r2, %r2, %r2, %r2, %r2}, {%r2, %r2, %r2, %r2, %r2, %r2, %r2, %r2}, {%r299, %r300, %r301, %r302};
	bar.warp.sync 	-1;
	wmma.mma.sync.aligned.row.col.m32n8k16.f16.f16 {%r307, %r308, %r309, %r310}, {%r2, %r2, %r2, %r2, %r2, %r2, %r2, %r2}, {%r2, %r2, %r2, %r2, %r2, %r2, %r2, %r2}, {%r303, %r304, %r305, %r306};
	bar.warp.sync 	-1;
	wmma.mma.sync.aligned.row.col.m32n8k16.f16.f16 {%r311, %r312, %r313, %r314}, {%r2, %r2, %r2, %r2, %r2, %r2, %r2, %r2}, {%r2, %r2, %r2, %r2, %r2, %r2, %r2, %r2}, {%r307, %r308, %r309, %r310};
	bar.warp.sync 	-1;
	wmma.mma.sync.aligned.row.col.m32n8k16.f16.f16 {%r315, %r316, %r317, %r318}, {%r2, %r2, %r2, %r2, %r2, %r2, %r2, %r2}, {%r2, %r2, %r2, %r2, %r2, %r2, %r2, %r2}, {%r311, %r312, %r313, %r314};
	bar.warp.sync 	-1;
	wmma.mma.sync.aligned.row.col.m32n8k16.f16.f16 {%r319, %r320, %r321, %r322}, {%r2, %r2, %r2, %r2, %r2, %r2, %r2, %r2}, {%r2, %r2, %r2, %r2, %r2, %r2, %r2, %r2}, {%r315, %r316, %r317, %r318};
	bar.warp.sync 	-1;
	wmma.mma.sync.aligned.row.col.m32n8k16.f16.f16 {%r323, %r324, %r325, %r326}, {%r2, %r2, %r2, %r2, %r2, %r2, %r2, %r2}, {%r2, %r2, %r2, %r2, %r2, %r2, %r2, %r2}, {%r319, %r320, %r321, %r322};
	bar.warp.sync 	-1;
	wmma.mma.sync.aligned.row.col.m32n8k16.f16.f16 {%r327, %r328, %r329, %r330}, {%r2, %r2, %r2, %r2, %r2, %r2, %r2, %r2}, {%r2, %r2, %r2, %r2, %r2, %r2, %r2, %r2}, {%r323, %r324, %r325, %r326};
	bar.warp.sync 	-1;
	wmma.mma.sync.aligned.row.col.m32n8k16.f16.f16 {%r331, %r332, %r333, %r334}, {%r2, %r2, %r2, %r2, %r2, %r2, %r2, %r2}, {%r2, %r2, %r2, %r2, %r2, %r2, %r2, %r2}, {%r327, %r328, %r329, %r330};
	bar.warp.sync 	-1;
	wmma.mma.sync.aligned.row.col.m32n8k16.f16.f16 {%r335, %r336, %r337, %r338}, {%r2, %r2, %r2, %r2, %r2, %r2, %r2, %r2}, {%r2, %r2, %r2, %r2, %r2, %r2, %r2, %r2}, {%r331, %r332, %r333, %r334};
	bar.warp.sync 	-1;
	wmma.mma.sync.aligned.row.col.m32n8k16.f16.f16 {%r339, %r340, %r341, %r342}, {%r2, %r2, %r2, %r2, %r2, %r2, %r2, %r2}, {%r2, %r2, %r2, %r2, %r2, %r2, %r2, %r2}, {%r335, %r336, %r337, %r338};
	bar.warp.sync 	-1;
	wmma.mma.sync.aligned.row.col.m32n8k16.f16.f16 {%r343, %r344, %r345, %r346}, {%r2, %r2, %r2, %r2, %r2, %r2, %r2, %r2}, {%r2, %r2, %r2, %r2, %r2, %r2, %r2, %r2}, {%r339, %r340, %r341, %r342};
	bar.warp.sync 	-1;
	wmma.mma.sync.aligned.row.col.m32n8k16.f16.f16 {%r347, %r348, %r349, %r350}, {%r2, %r2, %r2, %r2, %r2, %r2, %r2, %r2}, {%r2, %r2, %r2, %r2, %r2, %r2, %r2, %r2}, {%r343, %r344, %r345, %r346};
	bar.warp.sync 	-1;
	wmma.mma.sync.aligned.row.col.m32n8k16.f16.f16 {%r351, %r352, %r353, %r354}, {%r2, %r2, %r2, %r2, %r2, %r2, %r2, %r2}, {%r2, %r2, %r2, %r2, %r2, %r2, %r2, %r2}, {%r347, %r348, %r349, %r350};
	bar.warp.sync 	-1;
	wmma.mma.sync.aligned.row.col.m32n8k16.f16.f16 {%r355, %r356, %r357, %r358}, {%r2, %r2, %r2, %r2, %r2, %r2, %r2, %r2}, {%r2, %r2, %r2, %r2, %r2, %r2, %r2, %r2}, {%r351, %r352, %r353, %r354};
	bar.warp.sync 	-1;
	wmma.mma.sync.aligned.row.col.m32n8k16.f16.f16 {%r359, %r360, %r361, %r362}, {%r2, %r2, %r2, %r2, %r2, %r2, %r2, %r2}, {%r2, %r2, %r2, %r2, %r2, %r2, %r2, %r2}, {%r355, %r356, %r357, %r358};
	bar.warp.sync 	-1;
	wmma.mma.sync.aligned.row.col.m32n8k16.f16.f16 {%r363, %r364, %r365, %r366}, {%r2, %r2, %r2, %r2, %r2, %r2, %r2, %r2}, {%r2, %r2, %r2, %r2, %r2, %r2, %r2, %r2}, {%r359, %r360, %r361, %r362};
	bar.warp.sync 	-1;
	wmma.mma.sync.aligned.row.col.m32n8k16.f16.f16 {%r367, %r368, %r369, %r370}, {%r2, %r2, %r2, %r2, %r2, %r2, %r2, %r2}, {%r2, %r2, %r2, %r2, %r2, %r2, %r2, %r2}, {%r363, %r364, %r365, %r366};
	bar.warp.sync 	-1;
	wmma.mma.sync.aligned.row.col.m32n8k16.f16.f16 {%r371, %r372, %r373, %r374}, {%r2, %r2, %r2, %r2, %r2, %r2, %r2, %r2}, {%r2, %r2, %r2, %r2, %r2, %r2, %r2, %r2}, {%r367, %r368, %r369, %r370};
	bar.warp.sync 	-1;
	wmma.mma.sync.aligned.row.col.m32n8k16.f16.f16 {%r375, %r376, %r377, %r378}, {%r2, %r2, %r2, %r2, %r2, %r2, %r2, %r2}, {%r2, %r2, %r2, %r2, %r2, %r2, %r2, %r2}, {%r371, %r372, %r373, %r374};
	bar.warp.sync 	-1;
	wmma.mma.sync.aligned.row.col.m32n8k16.f16.f16 {%r379, %r380, %r381, %r382}, {%r2, %r2, %r2, %r2, %r2, %r2, %r2, %r2}, {%r2, %r2, %r2, %r2, %r2, %r2, %r2, %r2}, {%r375, %r376, %r377, %r378};
	bar.warp.sync 	-1;
	wmma.mma.sync.aligned.row.col.m32n8k16.f16.f16 {%r383, %r384, %r385, %r386}, {%r2, %r2, %r2, %r2, %r2, %r2, %r2, %r2}, {%r2, %r2, %r2, %r2, %r2, %r2, %r2, %r2}, {%r379, %r380, %r381, %r382};
	bar.warp.sync 	-1;
	wmma.mma.sync.aligned.row.col.m32n8k16.f16.f16 {%r387, %r388, %r389, %r390}, {%r2, %r2, %r2, %r2, %r2, %r2, %r2, %r2}, {%r2, %r2, %r2, %r2, %r2, %r2, %r2, %r2}, {%r383, %r384, %r385, %r386};
	bar.warp.sync 	-1;
	wmma.mma.sync.aligned.row.col.m32n8k16.f16.f16 {%r391, %r392, %r393, %r394}, {%r2, %r2, %r2, %r2, %r2, %r2, %r2, %r2}, {%r2, %r2, %r2, %r2, %r2, %r2, %r2, %r2}, {%r387, %r388, %r389, %r390};
	bar.warp.sync 	-1;
	wmma.mma.sync.aligned.row.col.m32n8k16.f16.f16 {%r395, %r396, %r397, %r398}, {%r2, %r2, %r2, %r2, %r2, %r2, %r2, %r2}, {%r2, %r2, %r2, %r2, %r2, %r2, %r2, %r2}, {%r391, %r392, %r393, %r394};
	bar.warp.sync 	-1;
	wmma.mma.sync.aligned.row.col.m32n8k16.f16.f16 {%r399, %r400, %r401, %r402}, {%r2, %r2, %r2, %r2, %r2, %r2, %r2, %r2}, {%r2, %r2, %r2, %r2, %r2, %r2, %r2, %r2}, {%r395, %r396, %r397, %r398};
	bar.warp.sync 	-1;
	wmma.mma.sync.aligned.row.col.m32n8k16.f16.f16 {%r403, %r404, %r405, %r406}, {%r2, %r2, %r2, %r2, %r2, %r2, %r2, %r2}, {%r2, %r2, %r2, %r2, %r2, %r2, %r2, %r2}, {%r399, %r400, %r401, %r402};
	bar.warp.sync 	-1;
	wmma.mma.sync.aligned.row.col.m32n8k16.f16.f16 {%r407, %r408, %r409, %r410}, {%r2, %r2, %r2, %r2, %r2, %r2, %r2, %r2}, {%r2, %r2, %r2, %r2, %r2, %r2, %r2, %r2}, {%r403, %r404, %r405, %r406};
	bar.warp.sync 	-1;
	wmma.mma.sync.aligned.row.col.m32n8k16.f16.f16 {%r411, %r412, %r413, %r414}, {%r2, %r2, %r2, %r2, %r2, %r2, %r2, %r2}, {%r2, %r2, %r2, %r2, %r2, %r2, %r2, %r2}, {%r407, %r408, %r409, %r410};
	bar.warp.sync 	-1;
	wmma.mma.sync.aligned.row.col.m32n8k16.f16.f16 {%r415, %r416, %r417, %r418}, {%r2, %r2, %r2, %r2, %r2, %r2, %r2, %r2}, {%r2, %r2, %r2, %r2, %r2, %r2, %r2, %r2}, {%r411, %r412, %r413, %r414};
	bar.warp.sync 	-1;
	wmma.mma.sync.aligned.row.col.m32n8k16.f16.f16 {%r419, %r420, %r421, %r422}, {%r2, %r2, %r2, %r2, %r2, %r2, %r2, %r2}, {%r2, %r2, %r2, %r2, %r2, %r2, %r2, %r2}, {%r415, %r416, %r417, %r418};
	bar.warp.sync 	-1;
	wmma.mma.sync.aligned.row.col.m32n8k16.f16.f16 {%r423, %r424, %r425, %r426}, {%r2, %r2, %r2, %r2, %r2, %r2, %r2, %r2}, {%r2, %r2, %r2, %r2, %r2, %r2, %r2, %r2}, {%r419, %r420, %r421, %r422};
	bar.warp.sync 	-1;
	wmma.mma.sync.aligned.row.col.m32n8k16.f16.f16 {%r427, %r428, %r429, %r430}, {%r2, %r2, %r2, %r2, %r2, %r2, %r2, %r2}, {%r2, %r2, %r2, %r2, %r2, %r2, %r2, %r2}, {%r423, %r424, %r425, %r426};
	bar.warp.sync 	-1;
	wmma.mma.sync.aligned.row.col.m32n8k16.f16.f16 {%r431, %r432, %r433, %r434}, {%r2, %r2, %r2, %r2, %r2, %r2, %r2, %r2}, {%r2, %r2, %r2, %r2, %r2, %r2, %r2, %r2}, {%r427, %r428, %r429, %r430};
	bar.warp.sync 	-1;
	wmma.mma.sync.aligned.row.col.m32n8k16.f16.f16 {%r435, %r436, %r437, %r438}, {%r2, %r2, %r2, %r2, %r2, %r2, %r2, %r2}, {%r2, %r2, %r2, %r2, %r2, %r2, %r2, %r2}, {%r431, %r432, %r433, %r434};
	bar.warp.sync 	-1;
	wmma.mma.sync.aligned.row.col.m32n8k16.f16.f16 {%r439, %r440, %r441, %r442}, {%r2, %r2, %r2, %r2, %r2, %r2, %r2, %r2}, {%r2, %r2, %r2, %r2, %r2, %r2, %r2, %r2}, {%r435, %r436, %r437, %r438};
	bar.warp.sync 	-1;
	wmma.mma.sync.aligned.row.col.m32n8k16.f16.f16 {%r443, %r444, %r445, %r446}, {%r2, %r2, %r2, %r2, %r2, %r2, %r2, %r2}, {%r2, %r2, %r2, %r2, %r2, %r2, %r2, %r2}, {%r439, %r440, %r441, %r442};
	bar.warp.sync 	-1;
	wmma.mma.sync.aligned.row.col.m32n8k16.f16.f16 {%r447, %r448, %r449, %r450}, {%r2, %r2, %r2, %r2, %r2, %r2, %r2, %r2}, {%r2, %r2, %r2, %r2, %r2, %r2, %r2, %r2}, {%r443, %r444, %r445, %r446};
	bar.warp.sync 	-1;
	wmma.mma.sync.aligned.row.col.m32n8k16.f16.f16 {%r451, %r452, %r453, %r454}, {%r2, %r2, %r2, %r2, %r2, %r2, %r2, %r2}, {%r2, %r2, %r2, %r2, %r2, %r2, %r2, %r2}, {%r447, %r448, %r449, %r450};
	bar.warp.sync 	-1;
	wmma.mma.sync.aligned.row.col.m32n8k16.f16.f16 {%r455, %r456, %r457, %r458}, {%r2, %r2, %r2, %r2, %r2, %r2, %r2, %r2}, {%r2, %r2, %r2, %r2, %r2, %r2, %r2, %r2}, {%r451, %r452, %r453, %r454};
	bar.warp.sync 	-1;
	wmma.mma.sync.aligned.row.col.m32n8k16.f16.f16 {%r459, %r460, %r461, %r462}, {%r2, %r2, %r2, %r2, %r2, %r2, %r2, %r2}, {%r2, %r2, %r2, %r2, %r2, %r2, %r2, %r2}, {%r455, %r456, %r457, %r458};
	bar.warp.sync 	-1;
	wmma.mma.sync.aligned.row.col.m32n8k16.f16.f16 {%r463, %r464, %r465, %r466}, {%r2, %r2, %r2, %r2, %r2, %r2, %r2, %r2}, {%r2, %r2, %r2, %r2, %r2, %r2, %r2, %r2}, {%r459, %r460, %r461, %r462};
	bar.warp.sync 	-1;
	wmma.mma.sync.aligned.row.col.m32n8k16.f16.f16 {%r467, %r468, %r469, %r470}, {%r2, %r2, %r2, %r2, %r2, %r2, %r2, %r2}, {%r2, %r2, %r2, %r2, %r2, %r2, %r2, %r2}, {%r463, %r464, %r465, %r466};
	bar.warp.sync 	-1;
	wmma.mma.sync.aligned.row.col.m32n8k16.f16.f16 {%r471, %r472, %r473, %r474}, {%r2, %r2, %r2, %r2, %r2, %r2, %r2, %r2}, {%r2, %r2, %r2, %r2, %r2, %r2, %r2, %r2}, {%r467, %r468, %r469, %r470};
	bar.warp.sync 	-1;
	wmma.mma.sync.aligned.row.col.m32n8k16.f16.f16 {%r475, %r476, %r477, %r478}, {%r2, %r2, %r2, %r2, %r2, %r2, %r2, %r2}, {%r2, %r2, %r2, %r2, %r2, %r2, %r2, %r2}, {%r471, %r472, %r473, %r474};
	bar.warp.sync 	-1;
	wmma.mma.sync.aligned.row.col.m32n8k16.f16.f16 {%r479, %r480, %r481, %r482}, {%r2, %r2, %r2, %r2, %r2, %r2, %r2, %r2}, {%r2, %r2, %r2, %r2, %r2, %r2, %r2, %r2}, {%r475, %r476, %r477, %r478};
	bar.warp.sync 	-1;
	wmma.mma.sync.aligned.row.col.m32n8k16.f16.f16 {%r483, %r484, %r485, %r486}, {%r2, %r2, %r2, %r2, %r2, %r2, %r2, %r2}, {%r2, %r2, %r2, %r2, %r2, %r2, %r2, %r2}, {%r479, %r480, %r481, %r482};
	bar.warp.sync 	-1;
	wmma.mma.sync.aligned.row.col.m32n8k16.f16.f16 {%r487, %r488, %r489, %r490}, {%r2, %r2, %r2, %r2, %r2, %r2, %r2, %r2}, {%r2, %r2, %r2, %r2, %r2, %r2, %r2, %r2}, {%r483, %r484, %r485, %r486};
	bar.warp.sync 	-1;
	wmma.mma.sync.aligned.row.col.m32n8k16.f16.f16 {%r491, %r492, %r493, %r494}, {%r2, %r2, %r2, %r2, %r2, %r2, %r2, %r2}, {%r2, %r2, %r2, %r2, %r2, %r2, %r2, %r2}, {%r487, %r488, %r489, %r490};
	bar.warp.sync 	-1;
	wmma.mma.sync.aligned.row.col.m32n8k16.f16.f16 {%r495, %r496, %r497, %r498}, {%r2, %r2, %r2, %r2, %r2, %r2, %r2, %r2}, {%r2, %r2, %r2, %r2, %r2, %r2, %r2, %r2}, {%r491, %r492, %r493, %r494};
	bar.warp.sync 	-1;
	wmma.mma.sync.aligned.row.col.m32n8k16.f16.f16 {%r499, %r500, %r501, %r502}, {%r2, %r2, %r2, %r2, %r2, %r2, %r2, %r2}, {%r2, %r2, %r2, %r2, %r2, %r2, %r2, %r2}, {%r495, %r496, %r497, %r498};
	bar.warp.sync 	-1;
	wmma.mma.sync.aligned.row.col.m32n8k16.f16.f16 {%r503, %r504, %r505, %r506}, {%r2, %r2, %r2, %r2, %r2, %r2, %r2, %r2}, {%r2, %r2, %r2, %r2, %r2, %r2, %r2, %r2}, {%r499, %r500, %r501, %r502};
	bar.warp.sync 	-1;
	wmma.mma.sync.aligned.row.col.m32n8k16.f16.f16 {%r507, %r508, %r509, %r510}, {%r2, %r2, %r2, %r2, %r2, %r2, %r2, %r2}, {%r2, %r2, %r2, %r2, %r2, %r2, %r2, %r2}, {%r503, %r504, %r505, %r506};
	bar.warp.sync 	-1;
	wmma.mma.sync.aligned.row.col.m32n8k16.f16.f16 {%r511, %r512, %r513, %r514}, {%r2, %r2, %r2, %r2, %r2, %r2, %r2, %r2}, {%r2, %r2, %r2, %r2, %r2, %r2, %r2, %r2}, {%r507, %r508, %r509, %r510};
	bar.warp.sync 	-1;
	wmma.mma.sync.aligned.row.col.m32n8k16.f16.f16 {%r515, %r516, %r517, %r518}, {%r2, %r2, %r2, %r2, %r2, %r2, %r2, %r2}, {%r2, %r2, %r2, %r2, %r2, %r2, %r2, %r2}, {%r511, %r512, %r513, %r514};
	bar.warp.sync 	-1;
	wmma.mma.sync.aligned.row.col.m32n8k16.f16.f16 {%r519, %r520, %r521, %r522}, {%r2, %r2, %r2, %r2, %r2, %r2, %r2, %r2}, {%r2, %r2, %r2, %r2, %r2, %r2, %r2, %r2}, {%r515, %r516, %r517, %r518};
	bar.warp.sync 	-1;
	wmma.mma.sync.aligned.row.col.m32n8k16.f16.f16 {%r523, %r524, %r525, %r526}, {%r2, %r2, %r2, %r2, %r2, %r2, %r2, %r2}, {%r2, %r2, %r2, %r2, %r2, %r2, %r2, %r2}, {%r519, %r520, %r521, %r522};
	bar.warp.sync 	-1;
	wmma.mma.sync.aligned.row.col.m32n8k16.f16.f16 {%r527, %r528, %r529, %r530}, {%r2, %r2, %r2, %r2, %r2, %r2, %r2, %r2}, {%r2, %r2, %r2, %r2, %r2, %r2, %r2, %r2}, {%r523, %r524, %r525, %r526};
	bar.warp.sync 	-1;
	wmma.mma.sync.aligned.row.col.m32n8k16.f16.f16 {%r531, %r532, %r533, %r534}, {%r2, %r2, %r2, %r2, %r2, %r2, %r2, %r2}, {%r2, %r2, %r2, %r2, %r2, %r2, %r2, %r2}, {%r527, %r528, %r529, %r530};
	bar.warp.sync 	-1;
	wmma.mma.sync.aligned.row.col.m32n8k16.f16.f16 {%r535, %r536, %r537, %r538}, {%r2, %r2, %r2, %r2, %r2, %r2, %r2, %r2}, {%r2, %r2, %r2, %r2, %r2, %r2, %r2, %r2}, {%r531, %r532, %r533, %r534};
	bar.warp.sync 	-1;
	wmma.mma.sync.aligned.row.col.m32n8k16.f16.f16 {%r539, %r540, %r541, %r542}, {%r2, %r2, %r2, %r2, %r2, %r2, %r2, %r2}, {%r2, %r2, %r2, %r2, %r2, %r2, %r2, %r2}, {%r535, %r536, %r537, %r538};
	bar.warp.sync 	-1;
	wmma.mma.sync.aligned.row.col.m32n8k16.f16.f16 {%r543, %r544, %r545, %r546}, {%r2, %r2, %r2, %r2, %r2, %r2, %r2, %r2}, {%r2, %r2, %r2, %r2, %r2, %r2, %r2, %r2}, {%r539, %r540, %r541, %r542};
	bar.warp.sync 	-1;
	wmma.mma.sync.aligned.row.col.m32n8k16.f16.f16 {%r547, %r548, %r549, %r550}, {%r2, %r2, %r2, %r2, %r2, %r2, %r2, %r2}, {%r2, %r2, %r2, %r2, %r2, %r2, %r2, %r2}, {%r543, %r544, %r545, %r546};
	bar.warp.sync 	-1;
	wmma.mma.sync.aligned.row.col.m32n8k16.f16.f16 {%r551, %r552, %r553, %r554}, {%r2, %r2, %r2, %r2, %r2, %r2, %r2, %r2}, {%r2, %r2, %r2, %r2, %r2, %r2, %r2, %r2}, {%r547, %r548, %r549, %r550};
	bar.warp.sync 	-1;
	wmma.mma.sync.aligned.row.col.m32n8k16.f16.f16 {%r555, %r556, %r557, %r558}, {%r2, %r2, %r2, %r2, %r2, %r2, %r2, %r2}, {%r2, %r2, %r2, %r2, %r2, %r2, %r2, %r2}, {%r551, %r552, %r553, %r554};
	bar.warp.sync 	-1;
	wmma.mma.sync.aligned.row.col.m32n8k16.f16.f16 {%r559, %r560, %r561, %r562}, {%r2, %r2, %r2, %r2, %r2, %r2, %r2, %r2}, {%r2, %r2, %r2, %r2, %r2, %r2, %r2, %r2}, {%r555, %r556, %r557, %r558};
	bar.warp.sync 	-1;
	wmma.mma.sync.aligned.row.col.m32n8k16.f16.f16 {%r563, %r564, %r565, %r566}, {%r2, %r2, %r2, %r2, %r2, %r2, %r2, %r2}, {%r2, %r2, %r2, %r2, %r2, %r2, %r2, %r2}, {%r559, %r560, %r561, %r562};
	bar.warp.sync 	-1;
	wmma.mma.sync.aligned.row.col.m32n8k16.f16.f16 {%r567, %r568, %r569, %r570}, {%r2, %r2, %r2, %r2, %r2, %r2, %r2, %r2}, {%r2, %r2, %r2, %r2, %r2, %r2, %r2, %r2}, {%r563, %r564, %r565, %r566};
	bar.warp.sync 	-1;
	wmma.mma.sync.aligned.row.col.m32n8k16.f16.f16 {%r571, %r572, %r573, %r574}, {%r2, %r2, %r2, %r2, %r2, %r2, %r2, %r2}, {%r2, %r2, %r2, %r2, %r2, %r2, %r2, %r2}, {%r567, %r568, %r569, %r570};
	bar.warp.sync 	-1;
	wmma.mma.sync.aligned.row.col.m32n8k16.f16.f16 {%r575, %r576, %r577, %r578}, {%r2, %r2, %r2, %r2, %r2, %r2, %r2, %r2}, {%r2, %r2, %r2, %r2, %r2, %r2, %r2, %r2}, {%r571, %r572, %r573, %r574};
	bar.warp.sync 	-1;
	wmma.mma.sync.aligned.row.col.m32n8k16.f16.f16 {%r579, %r580, %r581, %r582}, {%r2, %r2, %r2, %r2, %r2, %r2, %r2, %r2}, {%r2, %r2, %r2, %r2, %r2, %r2, %r2, %r2}, {%r575, %r576, %r577, %r578};
	bar.warp.sync 	-1;
	wmma.mma.sync.aligned.row.col.m32n8k16.f16.f16 {%r583, %r584, %r585, %r586}, {%r2, %r2, %r2, %r2, %r2, %r2, %r2, %r2}, {%r2, %r2, %r2, %r2, %r2, %r2, %r2, %r2}, {%r579, %r580, %r581, %r582};
	bar.warp.sync 	-1;
	wmma.mma.sync.aligned.row.col.m32n8k16.f16.f16 {%r587, %r588, %r589, %r590}, {%r2, %r2, %r2, %r2, %r2, %r2, %r2, %r2}, {%r2, %r2, %r2, %r2, %r2, %r2, %r2, %r2}, {%r583, %r584, %r585, %r586};
	bar.warp.sync 	-1;
	wmma.mma.sync.aligned.row.col.m32n8k16.f16.f16 {%r591, %r592, %r593, %r594}, {%r2, %r2, %r2, %r2, %r2, %r2, %r2, %r2}, {%r2, %r2, %r2, %r2, %r2, %r2, %r2, %r2}, {%r587, %r588, %r589, %r590};
	bar.warp.sync 	-1;
	wmma.mma.sync.aligned.row.col.m32n8k16.f16.f16 {%r595, %r596, %r597, %r598}, {%r2, %r2, %r2, %r2, %r2, %r2, %r2, %r2}, {%r2, %r2, %r2, %r2, %r2, %r2, %r2, %r2}, {%r591, %r592, %r593, %r594};
	bar.warp.sync 	-1;
	wmma.mma.sync.aligned.row.col.m32n8k16.f16.f16 {%r599, %r600, %r601, %r602}, {%r2, %r2, %r2, %r2, %r2, %r2, %r2, %r2}, {%r2, %r2, %r2, %r2, %r2, %r2, %r2, %r2}, {%r595, %r596, %r597, %r598};
	bar.warp.sync 	-1;
	wmma.mma.sync.aligned.row.col.m32n8k16.f16.f16 {%r603, %r604, %r605, %r606}, {%r2, %r2, %r2, %r2, %r2, %r2, %r2, %r2}, {%r2, %r2, %r2, %r2, %r2, %r2, %r2, %r2}, {%r599, %r600, %r601, %r602};
	bar.warp.sync 	-1;
	wmma.mma.sync.aligned.row.col.m32n8k16.f16.f16 {%r607, %r608, %r609, %r610}, {%r2, %r2, %r2, %r2, %r2, %r2, %r2, %r2}, {%r2, %r2, %r2, %r2, %r2, %r2, %r2, %r2}, {%r603, %r604, %r605, %r606};
	bar.warp.sync 	-1;
	wmma.mma.sync.aligned.row.col.m32n8k16.f16.f16 {%r611, %r612, %r613, %r614}, {%r2, %r2, %r2, %r2, %r2, %r2, %r2, %r2}, {%r2, %r2, %r2, %r2, %r2, %r2, %r2, %r2}, {%r607, %r608, %r609, %r610};
	bar.warp.sync 	-1;
	wmma.mma.sync.aligned.row.col.m32n8k16.f16.f16 {%r615, %r616, %r617, %r618}, {%r2, %r2, %r2, %r2, %r2, %r2, %r2, %r2}, {%r2, %r2, %r2, %r2, %r2, %r2, %r2, %r2}, {%r611, %r612, %r613, %r614};
	bar.warp.sync 	-1;
	wmma.mma.sync.aligned.row.col.m32n8k16.f16.f16 {%r619, %r620, %r621, %r622}, {%r2, %r2, %r2, %r2, %r2, %r2, %r2, %r2}, {%r2, %r2, %r2, %r2, %r2, %r2, %r2, %r2}, {%r615, %r616, %r617, %r618};
	bar.warp.sync 	-1;
	wmma.mma.sync.aligned.row.col.m32n8k16.f16.f16 {%r623, %r624, %r625, %r626}, {%r2, %r2, %r2, %r2, %r2, %r2, %r2, %r2}, {%r2, %r2, %r2, %r2, %r2, %r2, %r2, %r2}, {%r619, %r620, %r621, %r622};
	bar.warp.sync 	-1;
	wmma.mma.sync.aligned.row.col.m32n8k16.f16.f16 {%r627, %r628, %r629, %r630}, {%r2, %r2, %r2, %r2, %r2, %r2, %r2, %r2}, {%r2, %r2, %r2, %r2, %r2, %r2, %r2, %r2}, {%r623, %r624, %r625, %r626};
	bar.warp.sync 	-1;
	wmma.mma.sync.aligned.row.col.m32n8k16.f16.f16 {%r631, %r632, %r633, %r634}, {%r2, %r2, %r2, %r2, %r2, %r2, %r2, %r2}, {%r2, %r2, %r2, %r2, %r2, %r2, %r2, %r2}, {%r627, %r628, %r629, %r630};
	bar.warp.sync 	-1;
	wmma.mma.sync.aligned.row.col.m32n8k16.f16.f16 {%r635, %r636, %r637, %r638}, {%r2, %r2, %r2, %r2, %r2, %r2, %r2, %r2}, {%r2, %r2, %r2, %r2, %r2, %r2, %r2, %r2}, {%r631, %r632, %r633, %r634};
	bar.warp.sync 	-1;
	wmma.mma.sync.aligned.row.col.m32n8k16.f16.f16 {%r639, %r640, %r641, %r642}, {%r2, %r2, %r2, %r2, %r2, %r2, %r2, %r2}, {%r2, %r2, %r2, %r2, %r2, %r2, %r2, %r2}, {%r635, %r636, %r637, %r638};
	bar.warp.sync 	-1;
	wmma.mma.sync.aligned.row.col.m32n8k16.f16.f16 {%r643, %r644, %r645, %r646}, {%r2, %r2, %r2, %r2, %r2, %r2, %r2, %r2}, {%r2, %r2, %r2, %r2, %r2, %r2, %r2, %r2}, {%r639, %r640, %r641, %r642};
	bar.warp.sync 	-1;
	wmma.mma.sync.aligned.row.col.m32n8k16.f16.f16 {%r647, %r648, %r649, %r650}, {%r2, %r2, %r2, %r2, %r2, %r2, %r2, %r2}, {%r2, %r2, %r2, %r2, %r2, %r2, %r2, %r2}, {%r643, %r644, %r645, %r646};
	bar.warp.sync 	-1;
	wmma.mma.sync.aligned.row.col.m32n8k16.f16.f16 {%r651, %r652, %r653, %r654}, {%r2, %r2, %r2, %r2, %r2, %r2, %r2, %r2}, {%r2, %r2, %r2, %r2, %r2, %r2, %r2, %r2}, {%r647, %r648, %r649, %r650};
	bar.warp.sync 	-1;
	wmma.mma.sync.aligned.row.col.m32n8k16.f16.f16 {%r655, %r656, %r657, %r658}, {%r2, %r2, %r2, %r2, %r2, %r2, %r2, %r2}, {%r2, %r2, %r2, %r2, %r2, %r2, %r2, %r2}, {%r651, %r652, %r653, %r654};
	bar.warp.sync 	-1;
	wmma.mma.sync.aligned.row.col.m32n8k16.f16.f16 {%r659, %r660, %r661, %r662}, {%r2, %r2, %r2, %r2, %r2, %r2, %r2, %r2}, {%r2, %r2, %r2, %r2, %r2, %r2, %r2, %r2}, {%r655, %r656, %r657, %r658};
	bar.warp.sync 	-1;
	wmma.mma.sync.aligned.row.col.m32n8k16.f16.f16 {%r663, %r664, %r665, %r666}, {%r2, %r2, %r2, %r2, %r2, %r2, %r2, %r2}, {%r2, %r2, %r2, %r2, %r2, %r2, %r2, %r2}, {%r659, %r660, %r661, %r662};
	bar.warp.sync 	-1;
	wmma.mma.sync.aligned.row.col.m32n8k16.f16.f16 {%r667, %r668, %r669, %r670}, {%r2, %r2, %r2, %r2, %r2, %r2, %r2, %r2}, {%r2, %r2, %r2, %r2, %r2, %r2, %r2, %r2}, {%r663, %r664, %r665, %r666};
	bar.warp.sync 	-1;
	wmma.mma.sync.aligned.row.col.m32n8k16.f16.f16 {%r671, %r672, %r673, %r674}, {%r2, %r2, %r2, %r2, %r2, %r2, %r2, %r2}, {%r2, %r2, %r2, %r2, %r2, %r2, %r2, %r2}, {%r667, %r668, %r669, %r670};
	bar.warp.sync 	-1;
	wmma.mma.sync.aligned.row.col.m32n8k16.f16.f16 {%r675, %r676, %r677, %r678}, {%r2, %r2, %r2, %r2, %r2, %r2, %r2, %r2}, {%r2, %r2, %r2, %r2, %r2, %r2, %r2, %r2}, {%r671, %r672, %r673, %r674};
	bar.warp.sync 	-1;
	wmma.mma.sync.aligned.row.col.m32n8k16.f16.f16 {%r679, %r680, %r681, %r682}, {%r2, %r2, %r2, %r2, %r2, %r2, %r2, %r2}, {%r2, %r2, %r2, %r2, %r2, %r2, %r2, %r2}, {%r675, %r676, %r677, %r678};
	bar.warp.sync 	-1;
	wmma.mma.sync.aligned.row.col.m32n8k16.f16.f16 {%r683, %r684, %r685, %r686}, {%r2, %r2, %r2, %r2, %r2, %r2, %r2, %r2}, {%r2, %r2, %r2, %r2, %r2, %r2, %r2, %r2}, {%r679, %r680, %r681, %r682};
	bar.warp.sync 	-1;
	wmma.mma.sync.aligned.row.col.m32n8k16.f16.f16 {%r687, %r688, %r689, %r690}, {%r2, %r2, %r2, %r2, %r2, %r2, %r2, %r2}, {%r2, %r2, %r2, %r2, %r2, %r2, %r2, %r2}, {%r683, %r684, %r685, %r686};
	bar.warp.sync 	-1;
	wmma.mma.sync.aligned.row.col.m32n8k16.f16.f16 {%r691, %r692, %r693, %r694}, {%r2, %r2, %r2, %r2, %r2, %r2, %r2, %r2}, {%r2, %r2, %r2, %r2, %r2, %r2, %r2, %r2}, {%r687, %r688, %r689, %r690};
	bar.warp.sync 	-1;
	wmma.mma.sync.aligned.row.col.m32n8k16.f16.f16 {%r695, %r696, %r697, %r698}, {%r2, %r2, %r2, %r2, %r2, %r2, %r2, %r2}, {%r2, %r2, %r2, %r2, %r2, %r2, %r2, %r2}, {%r691, %r692, %r693, %r694};
	bar.warp.sync 	-1;
	wmma.mma.sync.aligned.row.col.m32n8k16.f16.f16 {%r699, %r700, %r701, %r702}, {%r2, %r2, %r2, %r2, %r2, %r2, %r2, %r2}, {%r2, %r2, %r2, %r2, %r2, %r2, %r2, %r2}, {%r695, %r696, %r697, %r698};
	bar.warp.sync 	-1;
	wmma.mma.sync.aligned.row.col.m32n8k16.f16.f16 {%r703, %r704, %r705, %r706}, {%r2, %r2, %r2, %r2, %r2, %r2, %r2, %r2}, {%r2, %r2, %r2, %r2, %r2, %r2, %r2, %r2}, {%r699, %r700, %r701, %r702};
	bar.warp.sync 	-1;
	wmma.mma.sync.aligned.row.col.m32n8k16.f16.f16 {%r707, %r708, %r709, %r710}, {%r2, %r2, %r2, %r2, %r2, %r2, %r2, %r2}, {%r2, %r2, %r2, %r2, %r2, %r2, %r2, %r2}, {%r703, %r704, %r705, %r706};
	bar.warp.sync 	-1;
	wmma.mma.sync.aligned.row.col.m32n8k16.f16.f16 {%r711, %r712, %r713, %r714}, {%r2, %r2, %r2, %r2, %r2, %r2, %r2, %r2}, {%r2, %r2, %r2, %r2, %r2, %r2, %r2, %r2}, {%r707, %r708, %r709, %r710};
	bar.warp.sync 	-1;
	wmma.mma.sync.aligned.row.col.m32n8k16.f16.f16 {%r715, %r716, %r717, %r718}, {%r2, %r2, %r2, %r2, %r2, %r2, %r2, %r2}, {%r2, %r2, %r2, %r2, %r2, %r2, %r2, %r2}, {%r711, %r712, %r713, %r714};
	bar.warp.sync 	-1;
	wmma.mma.sync.aligned.row.col.m32n8k16.f16.f16 {%r719, %r720, %r721, %r722}, {%r2, %r2, %r2, %r2, %r2, %r2, %r2, %r2}, {%r2, %r2, %r2, %r2, %r2, %r2, %r2, %r2}, {%r715, %r716, %r717, %r718};
	bar.warp.sync 	-1;
	wmma.mma.sync.aligned.row.col.m32n8k16.f16.f16 {%r723, %r724, %r725, %r726}, {%r2, %r2, %r2, %r2, %r2, %r2, %r2, %r2}, {%r2, %r2, %r2, %r2, %r2, %r2, %r2, %r2}, {%r719, %r720, %r721, %r722};
	bar.warp.sync 	-1;
	wmma.mma.sync.aligned.row.col.m32n8k16.f16.f16 {%r727, %r728, %r729, %r730}, {%r2, %r2, %r2, %r2, %r2, %r2, %r2, %r2}, {%r2, %r2, %r2, %r2, %r2, %r2, %r2, %r2}, {%r723, %r724, %r725, %r726};
	bar.warp.sync 	-1;
	wmma.mma.sync.aligned.row.col.m32n8k16.f16.f16 {%r731, %r732, %r733, %r734}, {%r2, %r2, %r2, %r2, %r2, %r2, %r2, %r2}, {%r2, %r2, %r2, %r2, %r2, %r2, %r2, %r2}, {%r727, %r728, %r729, %r730};
	bar.warp.sync 	-1;
	wmma.mma.sync.aligned.row.col.m32n8k16.f16.f16 {%r735, %r736, %r737, %r738}, {%r2, %r2, %r2, %r2, %r2, %r2, %r2, %r2}, {%r2, %r2, %r2, %r2, %r2, %r2, %r2, %r2}, {%r731, %r732, %r733, %r734};
	bar.warp.sync 	-1;
	wmma.mma.sync.aligned.row.col.m32n8k16.f16.f16 {%r739, %r740, %r741, %r742}, {%r2, %r2, %r2, %r2, %r2, %r2, %r2, %r2}, {%r2, %r2, %r2, %r2, %r2, %r2, %r2, %r2}, {%r735, %r736, %r737, %r738};
	bar.warp.sync 	-1;
	wmma.mma.sync.aligned.row.col.m32n8k16.f16.f16 {%r743, %r744, %r745, %r746}, {%r2, %r2, %r2, %r2, %r2, %r2, %r2, %r2}, {%r2, %r2, %r2, %r2, %r2, %r2, %r2, %r2}, {%r739, %r740, %r741, %r742};
	bar.warp.sync 	-1;
	wmma.mma.sync.aligned.row.col.m32n8k16.f16.f16 {%r747, %r748, %r749, %r750}, {%r2, %r2, %r2, %r2, %r2, %r2, %r2, %r2}, {%r2, %r2, %r2, %r2, %r2, %r2, %r2, %r2}, {%r743, %r744, %r745, %r746};
	bar.warp.sync 	-1;
	wmma.mma.sync.aligned.row.col.m32n8k16.f16.f16 {%r751, %r752, %r753, %r754}, {%r2, %r2, %r2, %r2, %r2, %r2, %r2, %r2}, {%r2, %r2, %r2, %r2, %r2, %r2, %r2, %r2}, {%r747, %r748, %r749, %r750};
	bar.warp.sync 	-1;
	wmma.mma.sync.aligned.row.col.m32n8k16.f16.f16 {%r755, %r756, %r757, %r758}, {%r2, %r2, %r2, %r2, %r2, %r2, %r2, %r2}, {%r2, %r2, %r2, %r2, %r2, %r2, %r2, %r2}, {%r751, %r752, %r753, %r754};
	bar.warp.sync 	-1;
	wmma.mma.sync.aligned.row.col.m32n8k16.f16.f16 {%r759, %r760, %r761, %r762}, {%r2, %r2, %r2, %r2, %r2, %r2, %r2, %r2}, {%r2, %r2, %r2, %r2, %r2, %r2, %r2, %r2}, {%r755, %r756, %r757, %r758};
	bar.warp.sync 	-1;
	wmma.mma.sync.aligned.row.col.m32n8k16.f16.f16 {%r763, %r764, %r765, %r766}, {%r2, %r2, %r2, %r2, %r2, %r2, %r2, %r2}, {%r2, %r2, %r2, %r2, %r2, %r2, %r2, %r2}, {%r759, %r760, %r761, %r762};
	bar.warp.sync 	-1;
	wmma.mma.sync.aligned.row.col.m32n8k16.f16.f16 {%r767, %r768, %r769, %r770}, {%r2, %r2, %r2, %r2, %r2, %r2, %r2, %r2}, {%r2, %r2, %r2, %r2, %r2, %r2, %r2, %r2}, {%r763, %r764, %r765, %r766};
	bar.warp.sync 	-1;
	wmma.mma.sync.aligned.row.col.m32n8k16.f16.f16 {%r771, %r772, %r773, %r774}, {%r2, %r2, %r2, %r2, %r2, %r2, %r2, %r2}, {%r2, %r2, %r2, %r2, %r2, %r2, %r2, %r2}, {%r767, %r768, %r769, %r770};
	bar.warp.sync 	-1;
	wmma.mma.sync.aligned.row.col.m32n8k16.f16.f16 {%r775, %r776, %r777, %r778}, {%r2, %r2, %r2, %r2, %r2, %r2, %r2, %r2}, {%r2, %r2, %r2, %r2, %r2, %r2, %r2, %r2}, {%r771, %r772, %r773, %r774};
	bar.warp.sync 	-1;
	wmma.mma.sync.aligned.row.col.m32n8k16.f16.f16 {%r779, %r780, %r781, %r782}, {%r2, %r2, %r2, %r2, %r2, %r2, %r2, %r2}, {%r2, %r2, %r2, %r2, %r2, %r2, %r2, %r2}, {%r775, %r776, %r777, %r778};
	bar.warp.sync 	-1;
	wmma.mma.sync.aligned.row.col.m32n8k16.f16.f16 {%r783, %r784, %r785, %r786}, {%r2, %r2, %r2, %r2, %r2, %r2, %r2, %r2}, {%r2, %r2, %r2, %r2, %r2, %r2, %r2, %r2}, {%r779, %r780, %r781, %r782};
	bar.warp.sync 	-1;
	wmma.mma.sync.aligned.row.col.m32n8k16.f16.f16 {%r787, %r788, %r789, %r790}, {%r2, %r2, %r2, %r2, %r2, %r2, %r2, %r2}, {%r2, %r2, %r2, %r2, %r2, %r2, %r2, %r2}, {%r783, %r784, %r785, %r786};
	bar.warp.sync 	-1;
	wmma.mma.sync.aligned.row.col.m32n8k16.f16.f16 {%r791, %r792, %r793, %r794}, {%r2, %r2, %r2, %r2, %r2, %r2, %r2, %r2}, {%r2, %r2, %r2, %r2, %r2, %r2, %r2, %r2}, {%r787, %r788, %r789, %r790};
	bar.warp.sync 	-1;
	wmma.mma.sync.aligned.row.col.m32n8k16.f16.f16 {%r795, %r796, %r797, %r798}, {%r2, %r2, %r2, %r2, %r2, %r2, %r2, %r2}, {%r2, %r2, %r2, %r2, %r2, %r2, %r2, %r2}, {%r791, %r792, %r793, %r794};
	bar.warp.sync 	-1;
	wmma.mma.sync.aligned.row.col.m32n8k16.f16.f16 {%r799, %r800, %r801, %r802}, {%r2, %r2, %r2, %r2, %r2, %r2, %r2, %r2}, {%r2, %r2, %r2, %r2, %r2, %r2, %r2, %r2}, {%r795, %r796, %r797, %r798};
	bar.warp.sync 	-1;
	wmma.mma.sync.aligned.row.col.m32n8k16.f16.f16 {%r803, %r804, %r805, %r806}, {%r2, %r2, %r2, %r2, %r2, %r2, %r2, %r2}, {%r2, %r2, %r2, %r2, %r2, %r2, %r2, %r2}, {%r799, %r800, %r801, %r802};
	bar.warp.sync 	-1;
	wmma.mma.sync.aligned.row.col.m32n8k16.f16.f16 {%r807, %r808, %r809, %r810}, {%r2, %r2, %r2, %r2, %r2, %r2, %r2, %r2}, {%r2, %r2, %r2, %r2, %r2, %r2, %r2, %r2}, {%r803, %r804, %r805, %r806};
	bar.warp.sync 	-1;
	wmma.mma.sync.aligned.row.col.m32n8k16.f16.f16 {%r811, %r812, %r813, %r814}, {%r2, %r2, %r2, %r2, %r2, %r2, %r2, %r2}, {%r2, %r2, %r2, %r2, %r2, %r2, %r2, %r2}, {%r807, %r808, %r809, %r810};
	bar.warp.sync 	-1;
	wmma.mma.sync.aligned.row.col.m32n8k16.f16.f16 {%r815, %r816, %r817, %r818}, {%r2, %r2, %r2, %r2, %r2, %r2, %r2, %r2}, {%r2, %r2, %r2, %r2, %r2, %r2, %r2, %r2}, {%r811, %r812, %r813, %r814};
	bar.warp.sync 	-1;
	wmma.mma.sync.aligned.row.col.m32n8k16.f16.f16 {%r819, %r820, %r821, %r822}, {%r2, %r2, %r2, %r2, %r2, %r2, %r2, %r2}, {%r2, %r2, %r2, %r2, %r2, %r2, %r2, %r2}, {%r815, %r816, %r817, %r818};
	bar.warp.sync 	-1;
	wmma.mma.sync.aligned.row.col.m32n8k16.f16.f16 {%r823, %r824, %r825, %r826}, {%r2, %r2, %r2, %r2, %r2, %r2, %r2, %r2}, {%r2, %r2, %r2, %r2, %r2, %r2, %r2, %r2}, {%r819, %r820, %r821, %r822};
	bar.warp.sync 	-1;
	wmma.mma.sync.aligned.row.col.m32n8k16.f16.f16 {%r827, %r828, %r829, %r830}, {%r2, %r2, %r2, %r2, %r2, %r2, %r2, %r2}, {%r2, %r2, %r2, %r2, %r2, %r2, %r2, %r2}, {%r823, %r824, %r825, %r826};
	bar.warp.sync 	-1;
	wmma.mma.sync.aligned.row.col.m32n8k16.f16.f16 {%r831, %r832, %r833, %r834}, {%r2, %r2, %r2, %r2, %r2, %r2, %r2, %r2}, {%r2, %r2, %r2, %r2, %r2, %r2, %r2, %r2}, {%r827, %r828, %r829, %r830};
	bar.warp.sync 	-1;
	wmma.mma.sync.aligned.row.col.m32n8k16.f16.f16 {%r835, %r836, %r837, %r838}, {%r2, %r2, %r2, %r2, %r2, %r2, %r2, %r2}, {%r2, %r2, %r2, %r2, %r2, %r2, %r2, %r2}, {%r831, %r832, %r833, %r834};
	bar.warp.sync 	-1;
	wmma.mma.sync.aligned.row.col.m32n8k16.f16.f16 {%r839, %r840, %r841, %r842}, {%r2, %r2, %r2, %r2, %r2, %r2, %r2, %r2}, {%r2, %r2, %r2, %r2, %r2, %r2, %r2, %r2}, {%r835, %r836, %r837, %r838};
	bar.warp.sync 	-1;
	wmma.mma.sync.aligned.row.col.m32n8k16.f16.f16 {%r843, %r844, %r845, %r846}, {%r2, %r2, %r2, %r2, %r2, %r2, %r2, %r2}, {%r2, %r2, %r2, %r2, %r2, %r2, %r2, %r2}, {%r839, %r840, %r841, %r842};
	bar.warp.sync 	-1;
	wmma.mma.sync.aligned.row.col.m32n8k16.f16.f16 {%r847, %r848, %r849, %r850}, {%r2, %r2, %r2, %r2, %r2, %r2, %r2, %r2}, {%r2, %r2, %r2, %r2, %r2, %r2, %r2, %r2}, {%r843, %r844, %r845, %r846};
	bar.warp.sync 	-1;
	wmma.mma.sync.aligned.row.col.m32n8k16.f16.f16 {%r851, %r852, %r853, %r854}, {%r2, %r2, %r2, %r2, %r2, %r2, %r2, %r2}, {%r2, %r2, %r2, %r2, %r2, %r2, %r2, %r2}, {%r847, %r848, %r849, %r850};
	bar.warp.sync 	-1;
	wmma.mma.sync.aligned.row.col.m32n8k16.f16.f16 {%r855, %r856, %r857, %r858}, {%r2, %r2, %r2, %r2, %r2, %r2, %r2, %r2}, {%r2, %r2, %r2, %r2, %r2, %r2, %r2, %r2}, {%r851, %r852, %r853, %r854};
	bar.warp.sync 	-1;
	wmma.mma.sync.aligned.row.col.m32n8k16.f16.f16 {%r859, %r860, %r861, %r862}, {%r2, %r2, %r2, %r2, %r2, %r2, %r2, %r2}, {%r2, %r2, %r2, %r2, %r2, %r2, %r2, %r2}, {%r855, %r856, %r857, %r858};
	bar.warp.sync 	-1;
	wmma.mma.sync.aligned.row.col.m32n8k16.f16.f16 {%r863, %r864, %r865, %r866}, {%r2, %r2, %r2, %r2, %r2, %r2, %r2, %r2}, {%r2, %r2, %r2, %r2, %r2, %r2, %r2, %r2}, {%r859, %r860, %r861, %r862};
	bar.warp.sync 	-1;
	wmma.mma.sync.aligned.row.col.m32n8k16.f16.f16 {%r867, %r868, %r869, %r870}, {%r2, %r2, %r2, %r2, %r2, %r2, %r2, %r2}, {%r2, %r2, %r2, %r2, %r2, %r2, %r2, %r2}, {%r863, %r864, %r865, %r866};
	bar.warp.sync 	-1;
	wmma.mma.sync.aligned.row.col.m32n8k16.f16.f16 {%r871, %r872, %r873, %r874}, {%r2, %r2, %r2, %r2, %r2, %r2, %r2, %r2}, {%r2, %r2, %r2, %r2, %r2, %r2, %r2, %r2}, {%r867, %r868, %r869, %r870};
	bar.warp.sync 	-1;
	wmma.mma.sync.aligned.row.col.m32n8k16.f16.f16 {%r875, %r876, %r877, %r878}, {%r2, %r2, %r2, %r2, %r2, %r2, %r2, %r2}, {%r2, %r2, %r2, %r2, %r2, %r2, %r2, %r2}, {%r871, %r872, %r873, %r874};
	bar.warp.sync 	-1;
	wmma.mma.sync.aligned.row.col.m32n8k16.f16.f16 {%r879, %r880, %r881, %r882}, {%r2, %r2, %r2, %r2, %r2, %r2, %r2, %r2}, {%r2, %r2, %r2, %r2, %r2, %r2, %r2, %r2}, {%r875, %r876, %r877, %r878};
	bar.warp.sync 	-1;
	wmma.mma.sync.aligned.row.col.m32n8k16.f16.f16 {%r883, %r884, %r885, %r886}, {%r2, %r2, %r2, %r2, %r2, %r2, %r2, %r2}, {%r2, %r2, %r2, %r2, %r2, %r2, %r2, %r2}, {%r879, %r880, %r881, %r882};
	bar.warp.sync 	-1;
	wmma.mma.sync.aligned.row.col.m32n8k16.f16.f16 {%r887, %r888, %r889, %r890}, {%r2, %r2, %r2, %r2, %r2, %r2, %r2, %r2}, {%r2, %r2, %r2, %r2, %r2, %r2, %r2, %r2}, {%r883, %r884, %r885, %r886};
	bar.warp.sync 	-1;
	wmma.mma.sync.aligned.row.col.m32n8k16.f16.f16 {%r891, %r892, %r893, %r894}, {%r2, %r2, %r2, %r2, %r2, %r2, %r2, %r2}, {%r2, %r2, %r2, %r2, %r2, %r2, %r2, %r2}, {%r887, %r888, %r889, %r890};
	bar.warp.sync 	-1;
	wmma.mma.sync.aligned.row.col.m32n8k16.f16.f16 {%r895, %r896, %r897, %r898}, {%r2, %r2, %r2, %r2, %r2, %r2, %r2, %r2}, {%r2, %r2, %r2, %r2, %r2, %r2, %r2, %r2}, {%r891, %r892, %r893, %r894};
	bar.warp.sync 	-1;
	wmma.mma.sync.aligned.row.col.m32n8k16.f16.f16 {%r899, %r900, %r901, %r902}, {%r2, %r2, %r2, %r2, %r2, %r2, %r2, %r2}, {%r2, %r2, %r2, %r2, %r2, %r2, %r2, %r2}, {%r895, %r896, %r897, %r898};
	bar.warp.sync 	-1;
	wmma.mma.sync.aligned.row.col.m32n8k16.f16.f16 {%r903, %r904, %r905, %r906}, {%r2, %r2, %r2, %r2, %r2, %r2, %r2, %r2}, {%r2, %r2, %r2, %r2, %r2, %r2, %r2, %r2}, {%r899, %r900, %r901, %r902};
	bar.warp.sync 	-1;
	wmma.mma.sync.aligned.row.col.m32n8k16.f16.f16 {%r907, %r908, %r909, %r910}, {%r2, %r2, %r2, %r2, %r2, %r2, %r2, %r2}, {%r2, %r2, %r2, %r2, %r2, %r2, %r2, %r2}, {%r903, %r904, %r905, %r906};
	bar.warp.sync 	-1;
	wmma.mma.sync.aligned.row.col.m32n8k16.f16.f16 {%r911, %r912, %r913, %r914}, {%r2, %r2, %r2, %r2, %r2, %r2, %r2, %r2}, {%r2, %r2, %r2, %r2, %r2, %r2, %r2, %r2}, {%r907, %r908, %r909, %r910};
	bar.warp.sync 	-1;
	wmma.mma.sync.aligned.row.col.m32n8k16.f16.f16 {%r915, %r916, %r917, %r918}, {%r2, %r2, %r2, %r2, %r2, %r2, %r2, %r2}, {%r2, %r2, %r2, %r2, %r2, %r2, %r2, %r2}, {%r911, %r912, %r913, %r914};
	bar.warp.sync 	-1;
	wmma.mma.sync.aligned.row.col.m32n8k16.f16.f16 {%r919, %r920, %r921, %r922}, {%r2, %r2, %r2, %r2, %r2, %r2, %r2, %r2}, {%r2, %r2, %r2, %r2, %r2, %r2, %r2, %r2}, {%r915, %r916, %r917, %r918};
	bar.warp.sync 	-1;
	wmma.mma.sync.aligned.row.col.m32n8k16.f16.f16 {%r923, %r924, %r925, %r926}, {%r2, %r2, %r2, %r2, %r2, %r2, %r2, %r2}, {%r2, %r2, %r2, %r2, %r2, %r2, %r2, %r2}, {%r919, %r920, %r921, %r922};
	bar.warp.sync 	-1;
	wmma.mma.sync.aligned.row.col.m32n8k16.f16.f16 {%r927, %r928, %r929, %r930}, {%r2, %r2, %r2, %r2, %r2, %r2, %r2, %r2}, {%r2, %r2, %r2, %r2, %r2, %r2, %r2, %r2}, {%r923, %r924, %r925, %r926};
	bar.warp.sync 	-1;
	wmma.mma.sync.aligned.row.col.m32n8k16.f16.f16 {%r931, %r932, %r933, %r934}, {%r2, %r2, %r2, %r2, %r2, %r2, %r2, %r2}, {%r2, %r2, %r2, %r2, %r2, %r2, %r2, %r2}, {%r927, %r928, %r929, %r930};
	bar.warp.sync 	-1;
	wmma.mma.sync.aligned.row.col.m32n8k16.f16.f16 {%r935, %r936, %r937, %r938}, {%r2, %r2, %r2, %r2, %r2, %r2, %r2, %r2}, {%r2, %r2, %r2, %r2, %r2, %r2, %r2, %r2}, {%r931, %r932, %r933, %r934};
	bar.warp.sync 	-1;
	wmma.mma.sync.aligned.row.col.m32n8k16.f16.f16 {%r939, %r940, %r941, %r942}, {%r2, %r2, %r2, %r2, %r2, %r2, %r2, %r2}, {%r2, %r2, %r2, %r2, %r2, %r2, %r2, %r2}, {%r935, %r936, %r937, %r938};
	bar.warp.sync 	-1;
	wmma.mma.sync.aligned.row.col.m32n8k16.f16.f16 {%r943, %r944, %r945, %r946}, {%r2, %r2, %r2, %r2, %r2, %r2, %r2, %r2}, {%r2, %r2, %r2, %r2, %r2, %r2, %r2, %r2}, {%r939, %r940, %r941, %r942};
	bar.warp.sync 	-1;
	wmma.mma.sync.aligned.row.col.m32n8k16.f16.f16 {%r947, %r948, %r949, %r950}, {%r2, %r2, %r2, %r2, %r2, %r2, %r2, %r2}, {%r2, %r2, %r2, %r2, %r2, %r2, %r2, %r2}, {%r943, %r944, %r945, %r946};
	bar.warp.sync 	-1;
	wmma.mma.sync.aligned.row.col.m32n8k16.f16.f16 {%r951, %r952, %r953, %r954}, {%r2, %r2, %r2, %r2, %r2, %r2, %r2, %r2}, {%r2, %r2, %r2, %r2, %r2, %r2, %r2, %r2}, {%r947, %r948, %r949, %r950};
	bar.warp.sync 	-1;
	wmma.mma.sync.aligned.row.col.m32n8k16.f16.f16 {%r955, %r956, %r957, %r958}, {%r2, %r2, %r2, %r2, %r2, %r2, %r2, %r2}, {%r2, %r2, %r2, %r2, %r2, %r2, %r2, %r2}, {%r951, %r952, %r953, %r954};
	bar.warp.sync 	-1;
	wmma.mma.sync.aligned.row.col.m32n8k16.f16.f16 {%r959, %r960, %r961, %r962}, {%r2, %r2, %r2, %r2, %r2, %r2, %r2, %r2}, {%r2, %r2, %r2, %r2, %r2, %r2, %r2, %r2}, {%r955, %r956, %r957, %r958};
	bar.warp.sync 	-1;
	wmma.mma.sync.aligned.row.col.m32n8k16.f16.f16 {%r963, %r964, %r965, %r966}, {%r2, %r2, %r2, %r2, %r2, %r2, %r2, %r2}, {%r2, %r2, %r2, %r2, %r2, %r2, %r2, %r2}, {%r959, %r960, %r961, %r962};
	bar.warp.sync 	-1;
	wmma.mma.sync.aligned.row.col.m32n8k16.f16.f16 {%r967, %r968, %r969, %r970}, {%r2, %r2, %r2, %r2, %r2, %r2, %r2, %r2}, {%r2, %r2, %r2, %r2, %r2, %r2, %r2, %r2}, {%r963, %r964, %r965, %r966};
	bar.warp.sync 	-1;
	wmma.mma.sync.aligned.row.col.m32n8k16.f16.f16 {%r971, %r972, %r973, %r974}, {%r2, %r2, %r2, %r2, %r2, %r2, %r2, %r2}, {%r2, %r2, %r2, %r2, %r2, %r2, %r2, %r2}, {%r967, %r968, %r969, %r970};
	bar.warp.sync 	-1;
	wmma.mma.sync.aligned.row.col.m32n8k16.f16.f16 {%r975, %r976, %r977, %r978}, {%r2, %r2, %r2, %r2, %r2, %r2, %r2, %r2}, {%r2, %r2, %r2, %r2, %r2, %r2, %r2, %r2}, {%r971, %r972, %r973, %r974};
	bar.warp.sync 	-1;
	wmma.mma.sync.aligned.row.col.m32n8k16.f16.f16 {%r979, %r980, %r981, %r982}, {%r2, %r2, %r2, %r2, %r2, %r2, %r2, %r2}, {%r2, %r2, %r2, %r2, %r2, %r2, %r2, %r2}, {%r975, %r976, %r977, %r978};
	bar.warp.sync 	-1;
	wmma.mma.sync.aligned.row.col.m32n8k16.f16.f16 {%r983, %r984, %r985, %r986}, {%r2, %r2, %r2, %r2, %r2, %r2, %r2, %r2}, {%r2, %r2, %r2, %r2, %r2, %r2, %r2, %r2}, {%r979, %r980, %r981, %r982};
	bar.warp.sync 	-1;
	wmma.mma.sync.aligned.row.col.m32n8k16.f16.f16 {%r987, %r988, %r989, %r990}, {%r2, %r2, %r2, %r2, %r2, %r2, %r2, %r2}, {%r2, %r2, %r2, %r2, %r2, %r2, %r2, %r2}, {%r983, %r984, %r985, %r986};
	bar.warp.sync 	-1;
	wmma.mma.sync.aligned.row.col.m32n8k16.f16.f16 {%r991, %r992, %r993, %r994}, {%r2, %r2, %r2, %r2, %r2, %r2, %r2, %r2}, {%r2, %r2, %r2, %r2, %r2, %r2, %r2, %r2}, {%r987, %r988, %r989, %r990};
	bar.warp.sync 	-1;
	wmma.mma.sync.aligned.row.col.m32n8k16.f16.f16 {%r995, %r996, %r997, %r998}, {%r2, %r2, %r2, %r2, %r2, %r2, %r2, %r2}, {%r2, %r2, %r2, %r2, %r2, %r2, %r2, %r2}, {%r991, %r992, %r993, %r994};
	bar.warp.sync 	-1;
	wmma.mma.sync.aligned.row.col.m32n8k16.f16.f16 {%r999, %r1000, %r1001, %r1002}, {%r2, %r2, %r2, %r2, %r2, %r2, %r2, %r2}, {%r2, %r2, %r2, %r2, %r2, %r2, %r2, %r2}, {%r995, %r996, %r997, %r998};
	bar.warp.sync 	-1;
	wmma.mma.sync.aligned.row.col.m32n8k16.f16.f16 {%r1003, %r1004, %r1005, %r1006}, {%r2, %r2, %r2, %r2, %r2, %r2, %r2, %r2}, {%r2, %r2, %r2, %r2, %r2, %r2, %r2, %r2}, {%r999, %r1000, %r1001, %r1002};
	bar.warp.sync 	-1;
	wmma.mma.sync.aligned.row.col.m32n8k16.f16.f16 {%r1007, %r1008, %r1009, %r1010}, {%r2, %r2, %r2, %r2, %r2, %r2, %r2, %r2}, {%r2, %r2, %r2, %r2, %r2, %r2, %r2, %r2}, {%r1003, %r1004, %r1005, %r1006};
	bar.warp.sync 	-1;
	wmma.mma.sync.aligned.row.col.m32n8k16.f16.f16 {%r1011, %r1012, %r1013, %r1014}, {%r2, %r2, %r2, %r2, %r2, %r2, %r2, %r2}, {%r2, %r2, %r2, %r2, %r2, %r2, %r2, %r2}, {%r1007, %r1008, %r1009, %r1010};
	bar.warp.sync 	-1;
	wmma.mma.sync.aligned.row.col.m32n8k16.f16.f16 {%r1015, %r1016, %r1017, %r1018}, {%r2, %r2, %r2, %r2, %r2, %r2, %r2, %r2}, {%r2, %r2, %r2, %r2, %r2, %r2, %r2, %r2}, {%r1011, %r1012, %r1013, %r1014};
	bar.warp.sync 	-1;
	wmma.mma.sync.aligned.row.col.m32n8k16.f16.f16 {%r1019, %r1020, %r1021, %r1022}, {%r2, %r2, %r2, %r2, %r2, %r2, %r2, %r2}, {%r2, %r2, %r2, %r2, %r2, %r2, %r2, %r2}, {%r1015, %r1016, %r1017, %r1018};
	bar.warp.sync 	-1;
	wmma.mma.sync.aligned.row.col.m32n8k16.f16.f16 {%r1023, %r1024, %r1025, %r1026}, {%r2, %r2, %r2, %r2, %r2, %r2, %r2, %r2}, {%r2, %r2, %r2, %r2, %r2, %r2, %r2, %r2}, {%r1019, %r1020, %r1021, %r1022};
	bar.warp.sync 	-1;
	wmma.mma.sync.aligned.row.col.m32n8k16.f16.f16 {%r1027, %r1028, %r1029, %r1030}, {%r2, %r2, %r2, %r2, %r2, %r2, %r2, %r2}, {%r2, %r2, %r2, %r2, %r2, %r2, %r2, %r2}, {%r1023, %r1024, %r1025, %r1026};
	bar.warp.sync 	-1;
	wmma.mma.sync.aligned.row.col.m32n8k16.f16.f16 {%r1031, %r1032, %r1033, %r1034}, {%r2, %r2, %r2, %r2, %r2, %r2, %r2, %r2}, {%r2, %r2, %r2, %r2, %r2, %r2, %r2, %r2}, {%r1027, %r1028, %r1029, %r1030};
	bar.warp.sync 	-1;
	wmma.mma.sync.aligned.row.col.m32n8k16.f16.f16 {%r1035, %r1036, %r1037, %r1038}, {%r2, %r2, %r2, %r2, %r2, %r2, %r2, %r2}, {%r2, %r2, %r2, %r2, %r2, %r2, %r2, %r2}, {%r1031, %r1032, %r1033, %r1034};
	bar.warp.sync 	-1;
	wmma.mma.sync.aligned.row.col.m32n8k16.f16.f16 {%r1039, %r1040, %r1041, %r1042}, {%r2, %r2, %r2, %r2, %r2, %r2, %r2, %r2}, {%r2, %r2, %r2, %r2, %r2, %r2, %r2, %r2}, {%r1035, %r1036, %r1037, %r1038};
	bar.warp.sync 	-1;
	wmma.mma.sync.aligned.row.col.m32n8k16.f16.f16 {%r1043, %r1044, %r1045, %r1046}, {%r2, %r2, %r2, %r2, %r2, %r2, %r2, %r2}, {%r2, %r2, %r2, %r2, %r2, %r2, %r2, %r2}, {%r1039, %r1040, %r1041, %r1042};
	bar.warp.sync 	-1;
	wmma.mma.sync.aligned.row.col.m32n8k16.f16.f16 {%r1047, %r1048, %r1049, %r1050}, {%r2, %r2, %r2, %r2, %r2, %r2, %r2, %r2}, {%r2, %r2, %r2, %r2, %r2, %r2, %r2, %r2}, {%r1043, %r1044, %r1045, %r1046};
	bar.warp.sync 	-1;
	wmma.mma.sync.aligned.row.col.m32n8k16.f16.f16 {%r1051, %r1052, %r1053, %r1054}, {%r2, %r2, %r2, %r2, %r2, %r2, %r2, %r2}, {%r2, %r2, %r2, %r2, %r2, %r2, %r2, %r2}, {%r1047, %r1048, %r1049, %r1050};
	bar.warp.sync 	-1;
	wmma.mma.sync.aligned.row.col.m32n8k16.f16.f16 {%r1055, %r1056, %r1057, %r1058}, {%r2, %r2, %r2, %r2, %r2, %r2, %r2, %r2}, {%r2, %r2, %r2, %r2, %r2, %r2, %r2, %r2}, {%r1051, %r1052, %r1053, %r1054};
	bar.warp.sync 	-1;
	wmma.mma.sync.aligned.row.col.m32n8k16.f16.f16 {%r1059, %r1060, %r1061, %r1062}, {%r2, %r2, %r2, %r2, %r2, %r2, %r2, %r2}, {%r2, %r2, %r2, %r2, %r2, %r2, %r2, %r2}, {%r1055, %r1056, %r1057, %r1058};
	bar.warp.sync 	-1;
	wmma.mma.sync.aligned.row.col.m32n8k16.f16.f16 {%r1063, %r1064, %r1065, %r1066}, {%r2, %r2, %r2, %r2, %r2, %r2, %r2, %r2}, {%r2, %r2, %r2, %r2, %r2, %r2, %r2, %r2}, {%r1059, %r1060, %r1061, %r1062};
	bar.warp.sync 	-1;
	wmma.mma.sync.aligned.row.col.m32n8k16.f16.f16 {%r1067, %r1068, %r1069, %r1070}, {%r2, %r2, %r2, %r2, %r2, %r2, %r2, %r2}, {%r2, %r2, %r2, %r2, %r2, %r2, %r2, %r2}, {%r1063, %r1064, %r1065, %r1066};
	bar.warp.sync 	-1;
	wmma.mma.sync.aligned.row.col.m32n8k16.f16.f16 {%r1071, %r1072, %r1073, %r1074}, {%r2, %r2, %r2, %r2, %r2, %r2, %r2, %r2}, {%r2, %r2, %r2, %r2, %r2, %r2, %r2, %r2}, {%r1067, %r1068, %r1069, %r1070};
	bar.warp.sync 	-1;
	wmma.mma.sync.aligned.row.col.m32n8k16.f16.f16 {%r1075, %r1076, %r1077, %r1078}, {%r2, %r2, %r2, %r2, %r2, %r2, %r2, %r2}, {%r2, %r2, %r2, %r2, %r2, %r2, %r2, %r2}, {%r1071, %r1072, %r1073, %r1074};
	bar.warp.sync 	-1;
	wmma.mma.sync.aligned.row.col.m32n8k16.f16.f16 {%r1079, %r1080, %r1081, %r1082}, {%r2, %r2, %r2, %r2, %r2, %r2, %r2, %r2}, {%r2, %r2, %r2, %r2, %r2, %r2, %r2, %r2}, {%r1075, %r1076, %r1077, %r1078};
	bar.warp.sync 	-1;
	wmma.mma.sync.aligned.row.col.m32n8k16.f16.f16 {%r1083, %r1084, %r1085, %r1086}, {%r2, %r2, %r2, %r2, %r2, %r2, %r2, %r2}, {%r2, %r2, %r2, %r2, %r2, %r2, %r2, %r2}, {%r1079, %r1080, %r1081, %r1082};
	bar.warp.sync 	-1;
	wmma.mma.sync.aligned.row.col.m32n8k16.f16.f16 {%r1087, %r1088, %r1089, %r1090}, {%r2, %r2, %r2, %r2, %r2, %r2, %r2, %r2}, {%r2, %r2, %r2, %r2, %r2, %r2, %r2, %r2}, {%r1083, %r1084, %r1085, %r1086};
	bar.warp.sync 	-1;
	wmma.mma.sync.aligned.row.col.m32n8k16.f16.f16 {%r1091, %r1092, %r1093, %r1094}, {%r2, %r2, %r2, %r2, %r2, %r2, %r2, %r2}, {%r2, %r2, %r2, %r2, %r2, %r2, %r2, %r2}, {%r1087, %r1088, %r1089, %r1090};
	bar.warp.sync 	-1;
	wmma.mma.sync.aligned.row.col.m32n8k16.f16.f16 {%r1095, %r1096, %r1097, %r1098}, {%r2, %r2, %r2, %r2, %r2, %r2, %r2, %r2}, {%r2, %r2, %r2, %r2, %r2, %r2, %r2, %r2}, {%r1091, %r1092, %r1093, %r1094};
	bar.warp.sync 	-1;
	wmma.mma.sync.aligned.row.col.m32n8k16.f16.f16 {%r1099, %r1100, %r1101, %r1102}, {%r2, %r2, %r2, %r2, %r2, %r2, %r2, %r2}, {%r2, %r2, %r2, %r2, %r2, %r2, %r2, %r2}, {%r1095, %r1096, %r1097, %r1098};
	bar.warp.sync 	-1;
	wmma.mma.sync.aligned.row.col.m32n8k16.f16.f16 {%r1103, %r1104, %r1105, %r1106}, {%r2, %r2, %r2, %r2, %r2, %r2, %r2, %r2}, {%r2, %r2, %r2, %r2, %r2, %r2, %r2, %r2}, {%r1099, %r1100, %r1101, %r1102};
	bar.warp.sync 	-1;
	wmma.mma.sync.aligned.row.col.m32n8k16.f16.f16 {%r1107, %r1108, %r1109, %r1110}, {%r2, %r2, %r2, %r2, %r2, %r2, %r2, %r2}, {%r2, %r2, %r2, %r2, %r2, %r2, %r2, %r2}, {%r1103, %r1104, %r1105, %r1106};
	bar.warp.sync 	-1;
	wmma.mma.sync.aligned.row.col.m32n8k16.f16.f16 {%r1111, %r1112, %r1113, %r1114}, {%r2, %r2, %r2, %r2, %r2, %r2, %r2, %r2}, {%r2, %r2, %r2, %r2, %r2, %r2, %r2, %r2}, {%r1107, %r1108, %r1109, %r1110};
	bar.warp.sync 	-1;
	wmma.mma.sync.aligned.row.col.m32n8k16.f16.f16 {%r1115, %r1116, %r1117, %r1118}, {%r2, %r2, %r2, %r2, %r2, %r2, %r2, %r2}, {%r2, %r2, %r2, %r2, %r2, %r2, %r2, %r2}, {%r1111, %r1112, %r1113, %r1114};
	bar.warp.sync 	-1;
	wmma.mma.sync.aligned.row.col.m32n8k16.f16.f16 {%r1119, %r1120, %r1121, %r1122}, {%r2, %r2, %r2, %r2, %r2, %r2, %r2, %r2}, {%r2, %r2, %r2, %r2, %r2, %r2, %r2, %r2}, {%r1115, %r1116, %r1117, %r1118};
	bar.warp.sync 	-1;
	wmma.mma.sync.aligned.row.col.m32n8k16.f16.f16 {%r1123, %r1124, %r1125, %r1126}, {%r2, %r2, %r2, %r2, %r2, %r2, %r2, %r2}, {%r2, %r2, %r2, %r2, %r2, %r2, %r2, %r2}, {%r1119, %r1120, %r1121, %r1122};
	bar.warp.sync 	-1;
	wmma.mma.sync.aligned.row.col.m32n8k16.f16.f16 {%r1127, %r1128, %r1129, %r1130}, {%r2, %r2, %r2, %r2, %r2, %r2, %r2, %r2}, {%r2, %r2, %r2, %r2, %r2, %r2, %r2, %r2}, {%r1123, %r1124, %r1125, %r1126};
	bar.warp.sync 	-1;
	wmma.mma.sync.aligned.row.col.m32n8k16.f16.f16 {%r1131, %r1132, %r1133, %r1134}, {%r2, %r2, %r2, %r2, %r2, %r2, %r2, %r2}, {%r2, %r2, %r2, %r2, %r2, %r2, %r2, %r2}, {%r1127, %r1128, %r1129, %r1130};
	bar.warp.sync 	-1;
	wmma.mma.sync.aligned.row.col.m32n8k16.f16.f16 {%r1135, %r1136, %r1137, %r1138}, {%r2, %r2, %r2, %r2, %r2, %r2, %r2, %r2}, {%r2, %r2, %r2, %r2, %r2, %r2, %r2, %r2}, {%r1131, %r1132, %r1133, %r1134};
	bar.warp.sync 	-1;
	wmma.mma.sync.aligned.row.col.m32n8k16.f16.f16 {%r1139, %r1140, %r1141, %r1142}, {%r2, %r2, %r2, %r2, %r2, %r2, %r2, %r2}, {%r2, %r2, %r2, %r2, %r2, %r2, %r2, %r2}, {%r1135, %r1136, %r1137, %r1138};
	bar.warp.sync 	-1;
	wmma.mma.sync.aligned.row.col.m32n8k16.f16.f16 {%r1143, %r1144, %r1145, %r1146}, {%r2, %r2, %r2, %r2, %r2, %r2, %r2, %r2}, {%r2, %r2, %r2, %r2, %r2, %r2, %r2, %r2}, {%r1139, %r1140, %r1141, %r1142};
	bar.warp.sync 	-1;
	wmma.mma.sync.aligned.row.col.m32n8k16.f16.f16 {%r1147, %r1148, %r1149, %r1150}, {%r2, %r2, %r2, %r2, %r2, %r2, %r2, %r2}, {%r2, %r2, %r2, %r2, %r2, %r2, %r2, %r2}, {%r1143, %r1144, %r1145, %r1146};
	bar.warp.sync 	-1;
	wmma.mma.sync.aligned.row.col.m32n8k16.f16.f16 {%r1151, %r1152, %r1153, %r1154}, {%r2, %r2, %r2, %r2, %r2, %r2, %r2, %r2}, {%r2, %r2, %r2, %r2, %r2, %r2, %r2, %r2}, {%r1147, %r1148, %r1149, %r1150};
	bar.warp.sync 	-1;
	wmma.mma.sync.aligned.row.col.m32n8k16.f16.f16 {%r1155, %r1156, %r1157, %r1158}, {%r2, %r2, %r2, %r2, %r2, %r2, %r2, %r2}, {%r2, %r2, %r2, %r2, %r2, %r2, %r2, %r2}, {%r1151, %r1152, %r1153, %r1154};
	bar.warp.sync 	-1;
	wmma.mma.sync.aligned.row.col.m32n8k16.f16.f16 {%r1159, %r1160, %r1161, %r1162}, {%r2, %r2, %r2, %r2, %r2, %r2, %r2, %r2}, {%r2, %r2, %r2, %r2, %r2, %r2, %r2, %r2}, {%r1155, %r1156, %r1157, %r1158};
	bar.warp.sync 	-1;
	wmma.mma.sync.aligned.row.col.m32n8k16.f16.f16 {%r1163, %r1164, %r1165, %r1166}, {%r2, %r2, %r2, %r2, %r2, %r2, %r2, %r2}, {%r2, %r2, %r2, %r2, %r2, %r2, %r2, %r2}, {%r1159, %r1160, %r1161, %r1162};
	bar.warp.sync 	-1;
	wmma.mma.sync.aligned.row.col.m32n8k16.f16.f16 {%r1167, %r1168, %r1169, %r1170}, {%r2, %r2, %r2, %r2, %r2, %r2, %r2, %r2}, {%r2, %r2, %r2, %r2, %r2, %r2, %r2, %r2}, {%r1163, %r1164, %r1165, %r1166};
	bar.warp.sync 	-1;
	wmma.mma.sync.aligned.row.col.m32n8k16.f16.f16 {%r1171, %r1172, %r1173, %r1174}, {%r2, %r2, %r2, %r2, %r2, %r2, %r2, %r2}, {%r2, %r2, %r2, %r2, %r2, %r2, %r2, %r2}, {%r1167, %r1168, %r1169, %r1170};
	bar.warp.sync 	-1;
	wmma.mma.sync.aligned.row.col.m32n8k16.f16.f16 {%r1175, %r1176, %r1177, %r1178}, {%r2, %r2, %r2, %r2, %r2, %r2, %r2, %r2}, {%r2, %r2, %r2, %r2, %r2, %r2, %r2, %r2}, {%r1171, %r1172, %r1173, %r1174};
	bar.warp.sync 	-1;
	wmma.mma.sync.aligned.row.col.m32n8k16.f16.f16 {%r1179, %r1180, %r1181, %r1182}, {%r2, %r2, %r2, %r2, %r2, %r2, %r2, %r2}, {%r2, %r2, %r2, %r2, %r2, %r2, %r2, %r2}, {%r1175, %r1176, %r1177, %r1178};
	bar.warp.sync 	-1;
	wmma.mma.sync.aligned.row.col.m32n8k16.f16.f16 {%r1183, %r1184, %r1185, %r1186}, {%r2, %r2, %r2, %r2, %r2, %r2, %r2, %r2}, {%r2, %r2, %r2, %r2, %r2, %r2, %r2, %r2}, {%r1179, %r1180, %r1181, %r1182};
	bar.warp.sync 	-1;
	wmma.mma.sync.aligned.row.col.m32n8k16.f16.f16 {%r1187, %r1188, %r1189, %r1190}, {%r2, %r2, %r2, %r2, %r2, %r2, %r2, %r2}, {%r2, %r2, %r2, %r2, %r2, %r2, %r2, %r2}, {%r1183, %r1184, %r1185, %r1186};
	bar.warp.sync 	-1;
	wmma.mma.sync.aligned.row.col.m32n8k16.f16.f16 {%r1191, %r1192, %r1193, %r1194}, {%r2, %r2, %r2, %r2, %r2, %r2, %r2, %r2}, {%r2, %r2, %r2, %r2, %r2, %r2, %r2, %r2}, {%r1187, %r1188, %r1189, %r1190};
	bar.warp.sync 	-1;
	wmma.mma.sync.aligned.row.col.m32n8k16.f16.f16 {%r1195, %r1196, %r1197, %r1198}, {%r2, %r2, %r2, %r2, %r2, %r2, %r2, %r2}, {%r2, %r2, %r2, %r2, %r2, %r2, %r2, %r2}, {%r1191, %r1192, %r1193, %r1194};
	bar.warp.sync 	-1;
	wmma.mma.sync.aligned.row.col.m32n8k16.f16.f16 {%r1199, %r1200, %r1201, %r1202}, {%r2, %r2, %r2, %r2, %r2, %r2, %r2, %r2}, {%r2, %r2, %r2, %r2, %r2, %r2, %r2, %r2}, {%r1195, %r1196, %r1197, %r1198};
	bar.warp.sync 	-1;
	wmma.mma.sync.aligned.row.col.m32n8k16.f16.f16 {%r1203, %r1204, %r1205, %r1206}, {%r2, %r2, %r2, %r2, %r2, %r2, %r2, %r2}, {%r2, %r2, %r2, %r2, %r2, %r2, %r2, %r2}, {%r1199, %r1200, %r1201, %r1202};
	bar.warp.sync 	-1;
	wmma.mma.sync.aligned.row.col.m32n8k16.f16.f16 {%r1207, %r1208, %r1209, %r1210}, {%r2, %r2, %r2, %r2, %r2, %r2, %r2, %r2}, {%r2, %r2, %r2, %r2, %r2, %r2, %r2, %r2}, {%r1203, %r1204, %r1205, %r1206};
	bar.warp.sync 	-1;
	wmma.mma.sync.aligned.row.col.m32n8k16.f16.f16 {%r1211, %r1212, %r1213, %r1214}, {%r2, %r2, %r2, %r2, %r2, %r2, %r2, %r2}, {%r2, %r2, %r2, %r2, %r2, %r2, %r2, %r2}, {%r1207, %r1208, %r1209, %r1210};
	bar.warp.sync 	-1;
	wmma.mma.sync.aligned.row.col.m32n8k16.f16.f16 {%r1215, %r1216, %r1217, %r1218}, {%r2, %r2, %r2, %r2, %r2, %r2, %r2, %r2}, {%r2, %r2, %r2, %r2, %r2, %r2, %r2, %r2}, {%r1211, %r1212, %r1213, %r1214};
	bar.warp.sync 	-1;
	wmma.mma.sync.aligned.row.col.m32n8k16.f16.f16 {%r1219, %r1220, %r1221, %r1222}, {%r2, %r2, %r2, %r2, %r2, %r2, %r2, %r2}, {%r2, %r2, %r2, %r2, %r2, %r2, %r2, %r2}, {%r1215, %r1216, %r1217, %r1218};
	bar.warp.sync 	-1;
	wmma.mma.sync.aligned.row.col.m32n8k16.f16.f16 {%r1223, %r1224, %r1225, %r1226}, {%r2, %r2, %r2, %r2, %r2, %r2, %r2, %r2}, {%r2, %r2, %r2, %r2, %r2, %r2, %r2, %r2}, {%r1219, %r1220, %r1221, %r1222};
	bar.warp.sync 	-1;
	wmma.mma.sync.aligned.row.col.m32n8k16.f16.f16 {%r1227, %r1228, %r1229, %r1230}, {%r2, %r2, %r2, %r2, %r2, %r2, %r2, %r2}, {%r2, %r2, %r2, %r2, %r2, %r2, %r2, %r2}, {%r1223, %r1224, %r1225, %r1226};
	bar.warp.sync 	-1;
	wmma.mma.sync.aligned.row.col.m32n8k16.f16.f16 {%r1231, %r1232, %r1233, %r1234}, {%r2, %r2, %r2, %r2, %r2, %r2, %r2, %r2}, {%r2, %r2, %r2, %r2, %r2, %r2, %r2, %r2}, {%r1227, %r1228, %r1229, %r1230};
	bar.warp.sync 	-1;
	wmma.mma.sync.aligned.row.col.m32n8k16.f16.f16 {%r1235, %r1236, %r1237, %r1238}, {%r2, %r2, %r2, %r2, %r2, %r2, %r2, %r2}, {%r2, %r2, %r2, %r2, %r2, %r2, %r2, %r2}, {%r1231, %r1232, %r1233, %r1234};
	bar.warp.sync 	-1;
	wmma.mma.sync.aligned.row.col.m32n8k16.f16.f16 {%r1239, %r1240, %r1241, %r1242}, {%r2, %r2, %r2, %r2, %r2, %r2, %r2, %r2}, {%r2, %r2, %r2, %r2, %r2, %r2, %r2, %r2}, {%r1235, %r1236, %r1237, %r1238};
	bar.warp.sync 	-1;
	wmma.mma.sync.aligned.row.col.m32n8k16.f16.f16 {%r1243, %r1244, %r1245, %r1246}, {%r2, %r2, %r2, %r2, %r2, %r2, %r2, %r2}, {%r2, %r2, %r2, %r2, %r2, %r2, %r2, %r2}, {%r1239, %r1240, %r1241, %r1242};
	bar.warp.sync 	-1;
	wmma.mma.sync.aligned.row.col.m32n8k16.f16.f16 {%r1247, %r1248, %r1249, %r1250}, {%r2, %r2, %r2, %r2, %r2, %r2, %r2, %r2}, {%r2, %r2, %r2, %r2, %r2, %r2, %r2, %r2}, {%r1243, %r1244, %r1245, %r1246};
	bar.warp.sync 	-1;
	wmma.mma.sync.aligned.row.col.m32n8k16.f16.f16 {%r1251, %r1252, %r1253, %r1254}, {%r2, %r2, %r2, %r2, %r2, %r2, %r2, %r2}, {%r2, %r2, %r2, %r2, %r2, %r2, %r2, %r2}, {%r1247, %r1248, %r1249, %r1250};
	bar.warp.sync 	-1;
	wmma.mma.sync.aligned.row.col.m32n8k16.f16.f16 {%r1255, %r1256, %r1257, %r1258}, {%r2, %r2, %r2, %r2, %r2, %r2, %r2, %r2}, {%r2, %r2, %r2, %r2, %r2, %r2, %r2, %r2}, {%r1251, %r1252, %r1253, %r1254};
	bar.warp.sync 	-1;
	wmma.mma.sync.aligned.row.col.m32n8k16.f16.f16 {%r1259, %r1260, %r1261, %r1262}, {%r2, %r2, %r2, %r2, %r2, %r2, %r2, %r2}, {%r2, %r2, %r2, %r2, %r2, %r2, %r2, %r2}, {%r1255, %r1256, %r1257, %r1258};
	bar.warp.sync 	-1;
	wmma.mma.sync.aligned.row.col.m32n8k16.f16.f16 {%r1263, %r1264, %r1265, %r1266}, {%r2, %r2, %r2, %r2, %r2, %r2, %r2, %r2}, {%r2, %r2, %r2, %r2, %r2, %r2, %r2, %r2}, {%r1259, %r1260, %r1261, %r1262};
	bar.warp.sync 	-1;
	wmma.mma.sync.aligned.row.col.m32n8k16.f16.f16 {%r1267, %r1268, %r1269, %r1270}, {%r2, %r2, %r2, %r2, %r2, %r2, %r2, %r2}, {%r2, %r2, %r2, %r2, %r2, %r2, %r2, %r2}, {%r1263, %r1264, %r1265, %r1266};
	bar.warp.sync 	-1;
	wmma.mma.sync.aligned.row.col.m32n8k16.f16.f16 {%r1271, %r1272, %r1273, %r1274}, {%r2, %r2, %r2, %r2, %r2, %r2, %r2, %r2}, {%r2, %r2, %r2, %r2, %r2, %r2, %r2, %r2}, {%r1267, %r1268, %r1269, %r1270};
	bar.warp.sync 	-1;
	wmma.mma.sync.aligned.row.col.m32n8k16.f16.f16 {%r1275, %r1276, %r1277, %r1278}, {%r2, %r2, %r2, %r2, %r2, %r2, %r2, %r2}, {%r2, %r2, %r2, %r2, %r2, %r2, %r2, %r2}, {%r1271, %r1272, %r1273, %r1274};
	bar.warp.sync 	-1;
	wmma.mma.sync.aligned.row.col.m32n8k16.f16.f16 {%r1279, %r1280, %r1281, %r1282}, {%r2, %r2, %r2, %r2, %r2, %r2, %r2, %r2}, {%r2, %r2, %r2, %r2, %r2, %r2, %r2, %r2}, {%r1275, %r1276, %r1277, %r1278};
	bar.warp.sync 	-1;
	wmma.mma.sync.aligned.row.col.m32n8k16.f16.f16 {%r1283, %r1284, %r1285, %r1286}, {%r2, %r2, %r2, %r2, %r2, %r2, %r2, %r2}, {%r2, %r2, %r2, %r2, %r2, %r2, %r2, %r2}, {%r1279, %r1280, %r1281, %r1282};
	bar.warp.sync 	-1;
	wmma.mma.sync.aligned.row.col.m32n8k16.f16.f16 {%r1287, %r1288, %r1289, %r1290}, {%r2, %r2, %r2, %r2, %r2, %r2, %r2, %r2}, {%r2, %r2, %r2, %r2, %r2, %r2, %r2, %r2}, {%r1283, %r1284, %r1285, %r1286};
	bar.warp.sync 	-1;
	wmma.mma.sync.aligned.row.col.m32n8k16.f16.f16 {%r1291, %r1292, %r1293, %r1294}, {%r2, %r2, %r2, %r2, %r2, %r2, %r2, %r2}, {%r2, %r2, %r2, %r2, %r2, %r2, %r2, %r2}, {%r1287, %r1288, %r1289, %r1290};
	bar.warp.sync 	-1;
	wmma.mma.sync.aligned.row.col.m32n8k16.f16.f16 {%r1295, %r1296, %r1297, %r1298}, {%r2, %r2, %r2, %r2, %r2, %r2, %r2, %r2}, {%r2, %r2, %r2, %r2, %r2, %r2, %r2, %r2}, {%r1291, %r1292, %r1293, %r1294};
	bar.warp.sync 	-1;
	wmma.mma.sync.aligned.row.col.m32n8k16.f16.f16 {%r1299, %r1300, %r1301, %r1302}, {%r2, %r2, %r2, %r2, %r2, %r2, %r2, %r2}, {%r2, %r2, %r2, %r2, %r2, %r2, %r2, %r2}, {%r1295, %r1296, %r1297, %r1298};
	bar.warp.sync 	-1;
	wmma.mma.sync.aligned.row.col.m32n8k16.f16.f16 {%r1303, %r1304, %r1305, %r1306}, {%r2, %r2, %r2, %r2, %r2, %r2, %r2, %r2}, {%r2, %r2, %r2, %r2, %r2, %r2, %r2, %r2}, {%r1299, %r1300, %r1301, %r1302};
	bar.warp.sync 	-1;
	wmma.mma.sync.aligned.row.col.m32n8k16.f16.f16 {%r1307, %r1308, %r1309, %r1310}, {%r2, %r2, %r2, %r2, %r2, %r2, %r2, %r2}, {%r2, %r2, %r2, %r2, %r2, %r2, %r2, %r2}, {%r1303, %r1304, %r1305, %r1306};
	bar.warp.sync 	-1;
	wmma.mma.sync.aligned.row.col.m32n8k16.f16.f16 {%r1311, %r1312, %r1313, %r1314}, {%r2, %r2, %r2, %r2, %r2, %r2, %r2, %r2}, {%r2, %r2, %r2, %r2, %r2, %r2, %r2, %r2}, {%r1307, %r1308, %r1309, %r1310};
	bar.warp.sync 	-1;
	wmma.mma.sync.aligned.row.col.m32n8k16.f16.f16 {%r1315, %r1316, %r1317, %r1318}, {%r2, %r2, %r2, %r2, %r2, %r2, %r2, %r2}, {%r2, %r2, %r2, %r2, %r2, %r2, %r2, %r2}, {%r1311, %r1312, %r1313, %r1314};
	bar.warp.sync 	-1;
	wmma.mma.sync.aligned.row.col.m32n8k16.f16.f16 {%r1319, %r1320, %r1321, %r1322}, {%r2, %r2, %r2, %r2, %r2, %r2, %r2, %r2}, {%r2, %r2, %r2, %r2, %r2, %r2, %r2, %r2}, {%r1315, %r1316, %r1317, %r1318};
	bar.warp.sync 	-1;
	wmma.mma.sync.aligned.row.col.m32n8k16.f16.f16 {%r1323, %r1324, %r1325, %r1326}, {%r2, %r2, %r2, %r2, %r2, %r2, %r2, %r2}, {%r2, %r2, %r2, %r2, %r2, %r2, %r2, %r2}, {%r1319, %r1320, %r1321, %r1322};
	bar.warp.sync 	-1;
	wmma.mma.sync.aligned.row.col.m32n8k16.f16.f16 {%r1327, %r1328, %r1329, %r1330}, {%r2, %r2, %r2, %r2, %r2, %r2, %r2, %r2}, {%r2, %r2, %r2, %r2, %r2, %r2, %r2, %r2}, {%r1323, %r1324, %r1325, %r1326};
	bar.warp.sync 	-1;
	wmma.mma.sync.aligned.row.col.m32n8k16.f16.f16 {%r1331, %r1332, %r1333, %r1334}, {%r2, %r2, %r2, %r2, %r2, %r2, %r2, %r2}, {%r2, %r2, %r2, %r2, %r2, %r2, %r2, %r2}, {%r1327, %r1328, %r1329, %r1330};
	bar.warp.sync 	-1;
	wmma.mma.sync.aligned.row.col.m32n8k16.f16.f16 {%r1335, %r1336, %r1337, %r1338}, {%r2, %r2, %r2, %r2, %r2, %r2, %r2, %r2}, {%r2, %r2, %r2, %r2, %r2, %r2, %r2, %r2}, {%r1331, %r1332, %r1333, %r1334};
	bar.warp.sync 	-1;
	wmma.mma.sync.aligned.row.col.m32n8k16.f16.f16 {%r1339, %r1340, %r1341, %r1342}, {%r2, %r2, %r2, %r2, %r2, %r2, %r2, %r2}, {%r2, %r2, %r2, %r2, %r2, %r2, %r2, %r2}, {%r1335, %r1336, %r1337, %r1338};
	bar.warp.sync 	-1;
	wmma.mma.sync.aligned.row.col.m32n8k16.f16.f16 {%r1343, %r1344, %r1345, %r1346}, {%r2, %r2, %r2, %r2, %r2, %r2, %r2, %r2}, {%r2, %r2, %r2, %r2, %r2, %r2, %r2, %r2}, {%r1339, %r1340, %r1341, %r1342};
	bar.warp.sync 	-1;
	wmma.mma.sync.aligned.row.col.m32n8k16.f16.f16 {%r1347, %r1348, %r1349, %r1350}, {%r2, %r2, %r2, %r2, %r2, %r2, %r2, %r2}, {%r2, %r2, %r2, %r2, %r2, %r2, %r2, %r2}, {%r1343, %r1344, %r1345, %r1346};
	bar.warp.sync 	-1;
	wmma.mma.sync.aligned.row.col.m32n8k16.f16.f16 {%r1351, %r1352, %r1353, %r1354}, {%r2, %r2, %r2, %r2, %r2, %r2, %r2, %r2}, {%r2, %r2, %r2, %r2, %r2, %r2, %r2, %r2}, {%r1347, %r1348, %r1349, %r1350};
	bar.warp.sync 	-1;
	wmma.mma.sync.aligned.row.col.m32n8k16.f16.f16 {%r1355, %r1356, %r1357, %r1358}, {%r2, %r2, %r2, %r2, %r2, %r2, %r2, %r2}, {%r2, %r2, %r2, %r2, %r2, %r2, %r2, %r2}, {%r1351, %r1352, %r1353, %r1354};
	bar.warp.sync 	-1;
	wmma.mma.sync.aligned.row.col.m32n8k16.f16.f16 {%r1359, %r1360, %r1361, %r1362}, {%r2, %r2, %r2, %r2, %r2, %r2, %r2, %r2}, {%r2, %r2, %r2, %r2, %r2, %r2, %r2, %r2}, {%r1355, %r1356, %r1357, %r1358};
	bar.warp.sync 	-1;
	wmma.mma.sync.aligned.row.col.m32n8k16.f16.f16 {%r1363, %r1364, %r1365, %r1366}, {%r2, %r2, %r2, %r2, %r2, %r2, %r2, %r2}, {%r2, %r2, %r2, %r2, %r2, %r2, %r2, %r2}, {%r1359, %r1360, %r1361, %r1362};
	bar.warp.sync 	-1;
	wmma.mma.sync.aligned.row.col.m32n8k16.f16.f16 {%r1367, %r1368, %r1369, %r1370}, {%r2, %r2, %r2, %r2, %r2, %r2, %r2, %r2}, {%r2, %r2, %r2, %r2, %r2, %r2, %r2, %r2}, {%r1363, %r1364, %r1365, %r1366};
	bar.warp.sync 	-1;
	wmma.mma.sync.aligned.row.col.m32n8k16.f16.f16 {%r1371, %r1372, %r1373, %r1374}, {%r2, %r2, %r2, %r2, %r2, %r2, %r2, %r2}, {%r2, %r2, %r2, %r2, %r2, %r2, %r2, %r2}, {%r1367, %r1368, %r1369, %r1370};
	bar.warp.sync 	-1;
	wmma.mma.sync.aligned.row.col.m32n8k16.f16.f16 {%r1375, %r1376, %r1377, %r1378}, {%r2, %r2, %r2, %r2, %r2, %r2, %r2, %r2}, {%r2, %r2, %r2, %r2, %r2, %r2, %r2, %r2}, {%r1371, %r1372, %r1373, %r1374};
	bar.warp.sync 	-1;
	wmma.mma.sync.aligned.row.col.m32n8k16.f16.f16 {%r1379, %r1380, %r1381, %r1382}, {%r2, %r2, %r2, %r2, %r2, %r2, %r2, %r2}, {%r2, %r2, %r2, %r2, %r2, %r2, %r2, %r2}, {%r1375, %r1376, %r1377, %r1378};
	bar.warp.sync 	-1;
	wmma.mma.sync.aligned.row.col.m32n8k16.f16.f16 {%r1383, %r1384, %r1385, %r1386}, {%r2, %r2, %r2, %r2, %r2, %r2, %r2, %r2}, {%r2, %r2, %r2, %r2, %r2, %r2, %r2, %r2}, {%r1379, %r1380, %r1381, %r1382};
	bar.warp.sync 	-1;
	wmma.mma.sync.aligned.row.col.m32n8k16.f16.f16 {%r1387, %r1388, %r1389, %r1390}, {%r2, %r2, %r2, %r2, %r2, %r2, %r2, %r2}, {%r2, %r2, %r2, %r2, %r2, %r2, %r2, %r2}, {%r1383, %r1384, %r1385, %r1386};
	bar.warp.sync 	-1;
	wmma.mma.sync.aligned.row.col.m32n8k16.f16.f16 {%r1391, %r1392, %r1393, %r1394}, {%r2, %r2, %r2, %r2, %r2, %r2, %r2, %r2}, {%r2, %r2, %r2, %r2, %r2, %r2, %r2, %r2}, {%r1387, %r1388, %r1389, %r1390};
	bar.warp.sync 	-1;
	wmma.mma.sync.aligned.row.col.m32n8k16.f16.f16 {%r1395, %r1396, %r1397, %r1398}, {%r2, %r2, %r2, %r2, %r2, %r2, %r2, %r2}, {%r2, %r2, %r2, %r2, %r2, %r2, %r2, %r2}, {%r1391, %r1392, %r1393, %r1394};
	bar.warp.sync 	-1;
	wmma.mma.sync.aligned.row.col.m32n8k16.f16.f16 {%r1399, %r1400, %r1401, %r1402}, {%r2, %r2, %r2, %r2, %r2, %r2, %r2, %r2}, {%r2, %r2, %r2, %r2, %r2, %r2, %r2, %r2}, {%r1395, %r1396, %r1397, %r1398};
	bar.warp.sync 	-1;
	wmma.mma.sync.aligned.row.col.m32n8k16.f16.f16 {%r1403, %r1404, %r1405, %r1406}, {%r2, %r2, %r2, %r2, %r2, %r2, %r2, %r2}, {%r2, %r2, %r2, %r2, %r2, %r2, %r2, %r2}, {%r1399, %r1400, %r1401, %r1402};
	bar.warp.sync 	-1;
	wmma.mma.sync.aligned.row.col.m32n8k16.f16.f16 {%r1407, %r1408, %r1409, %r1410}, {%r2, %r2, %r2, %r2, %r2, %r2, %r2, %r2}, {%r2, %r2, %r2, %r2, %r2, %r2, %r2, %r2}, {%r1403, %r1404, %r1405, %r1406};
	bar.warp.sync 	-1;
	wmma.mma.sync.aligned.row.col.m32n8k16.f16.f16 {%r1411, %r1412, %r1413, %r1414}, {%r2, %r2, %r2, %r2, %r2, %r2, %r2, %r2}, {%r2, %r2, %r2, %r2, %r2, %r2, %r2, %r2}, {%r1407, %r1408, %r1409, %r1410};
	bar.warp.sync 	-1;
	wmma.mma.sync.aligned.row.col.m32n8k16.f16.f16 {%r1415, %r1416, %r1417, %r1418}, {%r2, %r2, %r2, %r2, %r2, %r2, %r2, %r2}, {%r2, %r2, %r2, %r2, %r2, %r2, %r2, %r2}, {%r1411, %r1412, %r1413, %r1414};
	bar.warp.sync 	-1;
	wmma.mma.sync.aligned.row.col.m32n8k16.f16.f16 {%r1419, %r1420, %r1421, %r1422}, {%r2, %r2, %r2, %r2, %r2, %r2, %r2, %r2}, {%r2, %r2, %r2, %r2, %r2, %r2, %r2, %r2}, {%r1415, %r1416, %r1417, %r1418};
	bar.warp.sync 	-1;
	wmma.mma.sync.aligned.row.col.m32n8k16.f16.f16 {%r1423, %r1424, %r1425, %r1426}, {%r2, %r2, %r2, %r2, %r2, %r2, %r2, %r2}, {%r2, %r2, %r2, %r2, %r2, %r2, %r2, %r2}, {%r1419, %r1420, %r1421, %r1422};
	bar.warp.sync 	-1;
	wmma.mma.sync.aligned.row.col.m32n8k16.f16.f16 {%r1427, %r1428, %r1429, %r1430}, {%r2, %r2, %r2, %r2, %r2, %r2, %r2, %r2}, {%r2, %r2, %r2, %r2, %r2, %r2, %r2, %r2}, {%r1423, %r1424, %r1425, %r1426};
	bar.warp.sync 	-1;
	wmma.mma.sync.aligned.row.col.m32n8k16.f16.f16 {%r1431, %r1432, %r1433, %r1434}, {%r2, %r2, %r2, %r2, %r2, %r2, %r2, %r2}, {%r2, %r2, %r2, %r2, %r2, %r2, %r2, %r2}, {%r1427, %r1428, %r1429, %r1430};
	bar.warp.sync 	-1;
	wmma.mma.sync.aligned.row.col.m32n8k16.f16.f16 {%r1435, %r1436, %r1437, %r1438}, {%r2, %r2, %r2, %r2, %r2, %r2, %r2, %r2}, {%r2, %r2, %r2, %r2, %r2, %r2, %r2, %r2}, {%r1431, %r1432, %r1433, %r1434};
	bar.warp.sync 	-1;
	wmma.mma.sync.aligned.row.col.m32n8k16.f16.f16 {%r1439, %r1440, %r1441, %r1442}, {%r2, %r2, %r2, %r2, %r2, %r2, %r2, %r2}, {%r2, %r2, %r2, %r2, %r2, %r2, %r2, %r2}, {%r1435, %r1436, %r1437, %r1438};
	bar.warp.sync 	-1;
	wmma.mma.sync.aligned.row.col.m32n8k16.f16.f16 {%r1443, %r1444, %r1445, %r1446}, {%r2, %r2, %r2, %r2, %r2, %r2, %r2, %r2}, {%r2, %r2, %r2, %r2, %r2, %r2, %r2, %r2}, {%r1439, %r1440, %r1441, %r1442};
	bar.warp.sync 	-1;
	wmma.mma.sync.aligned.row.col.m32n8k16.f16.f16 {%r1447, %r1448, %r1449, %r1450}, {%r2, %r2, %r2, %r2, %r2, %r2, %r2, %r2}, {%r2, %r2, %r2, %r2, %r2, %r2, %r2, %r2}, {%r1443, %r1444, %r1445, %r1446};
	bar.warp.sync 	-1;
	wmma.mma.sync.aligned.row.col.m32n8k16.f16.f16 {%r1451, %r1452, %r1453, %r1454}, {%r2, %r2, %r2, %r2, %r2, %r2, %r2, %r2}, {%r2, %r2, %r2, %r2, %r2, %r2, %r2, %r2}, {%r1447, %r1448, %r1449, %r1450};
	bar.warp.sync 	-1;
	wmma.mma.sync.aligned.row.col.m32n8k16.f16.f16 {%r1455, %r1456, %r1457, %r1458}, {%r2, %r2, %r2, %r2, %r2, %r2, %r2, %r2}, {%r2, %r2, %r2, %r2, %r2, %r2, %r2, %r2}, {%r1451, %r1452, %r1453, %r1454};
	bar.warp.sync 	-1;
	wmma.mma.sync.aligned.row.col.m32n8k16.f16.f16 {%r1459, %r1460, %r1461, %r1462}, {%r2, %r2, %r2, %r2, %r2, %r2, %r2, %r2}, {%r2, %r2, %r2, %r2, %r2, %r2, %r2, %r2}, {%r1455, %r1456, %r1457, %r1458};
	bar.warp.sync 	-1;
	wmma.mma.sync.aligned.row.col.m32n8k16.f16.f16 {%r1463, %r1464, %r1465, %r1466}, {%r2, %r2, %r2, %r2, %r2, %r2, %r2, %r2}, {%r2, %r2, %r2, %r2, %r2, %r2, %r2, %r2}, {%r1459, %r1460, %r1461, %r1462};
	bar.warp.sync 	-1;
	wmma.mma.sync.aligned.row.col.m32n8k16.f16.f16 {%r1467, %r1468, %r1469, %r1470}, {%r2, %r2, %r2, %r2, %r2, %r2, %r2, %r2}, {%r2, %r2, %r2, %r2, %r2, %r2, %r2, %r2}, {%r1463, %r1464, %r1465, %r1466};
	bar.warp.sync 	-1;
	wmma.mma.sync.aligned.row.col.m32n8k16.f16.f16 {%r1471, %r1472, %r1473, %r1474}, {%r2, %r2, %r2, %r2, %r2, %r2, %r2, %r2}, {%r2, %r2, %r2, %r2, %r2, %r2, %r2, %r2}, {%r1467, %r1468, %r1469, %r1470};
	bar.warp.sync 	-1;
	wmma.mma.sync.aligned.row.col.m32n8k16.f16.f16 {%r1475, %r1476, %r1477, %r1478}, {%r2, %r2, %r2, %r2, %r2, %r2, %r2, %r2}, {%r2, %r2, %r2, %r2, %r2, %r2, %r2, %r2}, {%r1471, %r1472, %r1473, %r1474};
	bar.warp.sync 	-1;
	wmma.mma.sync.aligned.row.col.m32n8k16.f16.f16 {%r1479, %r1480, %r1481, %r1482}, {%r2, %r2, %r2, %r2, %r2, %r2, %r2, %r2}, {%r2, %r2, %r2, %r2, %r2, %r2, %r2, %r2}, {%r1475, %r1476, %r1477, %r1478};
	bar.warp.sync 	-1;
	wmma.mma.sync.aligned.row.col.m32n8k16.f16.f16 {%r1483, %r1484, %r1485, %r1486}, {%r2, %r2, %r2, %r2, %r2, %r2, %r2, %r2}, {%r2, %r2, %r2, %r2, %r2, %r2, %r2, %r2}, {%r1479, %r1480, %r1481, %r1482};
	bar.warp.sync 	-1;
	wmma.mma.sync.aligned.row.col.m32n8k16.f16.f16 {%r1487, %r1488, %r1489, %r1490}, {%r2, %r2, %r2, %r2, %r2, %r2, %r2, %r2}, {%r2, %r2, %r2, %r2, %r2, %r2, %r2, %r2}, {%r1483, %r1484, %r1485, %r1486};
	bar.warp.sync 	-1;
	wmma.mma.sync.aligned.row.col.m32n8k16.f16.f16 {%r1491, %r1492, %r1493, %r1494}, {%r2, %r2, %r2, %r2, %r2, %r2, %r2, %r2}, {%r2, %r2, %r2, %r2, %r2, %r2, %r2, %r2}, {%r1487, %r1488, %r1489, %r1490};
	bar.warp.sync 	-1;
	wmma.mma.sync.aligned.row.col.m32n8k16.f16.f16 {%r1495, %r1496, %r1497, %r1498}, {%r2, %r2, %r2, %r2, %r2, %r2, %r2, %r2}, {%r2, %r2, %r2, %r2, %r2, %r2, %r2, %r2}, {%r1491, %r1492, %r1493, %r1494};
	bar.warp.sync 	-1;
	wmma.mma.sync.aligned.row.col.m32n8k16.f16.f16 {%r1499, %r1500, %r1501, %r1502}, {%r2, %r2, %r2, %r2, %r2, %r2, %r2, %r2}, {%r2, %r2, %r2, %r2, %r2, %r2, %r2, %r2}, {%r1495, %r1496, %r1497, %r1498};
	bar.warp.sync 	-1;
	wmma.mma.sync.aligned.row.col.m32n8k16.f16.f16 {%r1503, %r1504, %r1505, %r1506}, {%r2, %r2, %r2, %r2, %r2, %r2, %r2, %r2}, {%r2, %r2, %r2, %r2, %r2, %r2, %r2, %r2}, {%r1499, %r1500, %r1501, %r1502};
	bar.warp.sync 	-1;
	wmma.mma.sync.aligned.row.col.m32n8k16.f16.f16 {%r1507, %r1508, %r1509, %r1510}, {%r2, %r2, %r2, %r2, %r2, %r2, %r2, %r2}, {%r2, %r2, %r2, %r2, %r2, %r2, %r2, %r2}, {%r1503, %r1504, %r1505, %r1506};
	bar.warp.sync 	-1;
	wmma.mma.sync.aligned.row.col.m32n8k16.f16.f16 {%r1511, %r1512, %r1513, %r1514}, {%r2, %r2, %r2, %r2, %r2, %r2, %r2, %r2}, {%r2, %r2, %r2, %r2, %r2, %r2, %r2, %r2}, {%r1507, %r1508, %r1509, %r1510};
	bar.warp.sync 	-1;
	wmma.mma.sync.aligned.row.col.m32n8k16.f16.f16 {%r1515, %r1516, %r1517, %r1518}, {%r2, %r2, %r2, %r2, %r2, %r2, %r2, %r2}, {%r2, %r2, %r2, %r2, %r2, %r2, %r2, %r2}, {%r1511, %r1512, %r1513, %r1514};
	bar.warp.sync 	-1;
	wmma.mma.sync.aligned.row.col.m32n8k16.f16.f16 {%r1519, %r1520, %r1521, %r1522}, {%r2, %r2, %r2, %r2, %r2, %r2, %r2, %r2}, {%r2, %r2, %r2, %r2, %r2, %r2, %r2, %r2}, {%r1515, %r1516, %r1517, %r1518};
	bar.warp.sync 	-1;
	wmma.mma.sync.aligned.row.col.m32n8k16.f16.f16 {%r1523, %r1524, %r1525, %r1526}, {%r2, %r2, %r2, %r2, %r2, %r2, %r2, %r2}, {%r2, %r2, %r2, %r2, %r2, %r2, %r2, %r2}, {%r1519, %r1520, %r1521, %r1522};
	bar.warp.sync 	-1;
	wmma.mma.sync.aligned.row.col.m32n8k16.f16.f16 {%r1527, %r1528, %r1529, %r1530}, {%r2, %r2, %r2, %r2, %r2, %r2, %r2, %r2}, {%r2, %r2, %r2, %r2, %r2, %r2, %r2, %r2}, {%r1523, %r1524, %r1525, %r1526};
	bar.warp.sync 	-1;
	wmma.mma.sync.aligned.row.col.m32n8k16.f16.f16 {%r1531, %r1532, %r1533, %r1534}, {%r2, %r2, %r2, %r2, %r2, %r2, %r2, %r2}, {%r2, %r2, %r2, %r2, %r2, %r2, %r2, %r2}, {%r1527, %r1528, %r1529, %r1530};
	bar.warp.sync 	-1;
	wmma.mma.sync.aligned.row.col.m32n8k16.f16.f16 {%r1535, %r1536, %r1537, %r1538}, {%r2, %r2, %r2, %r2, %r2, %r2, %r2, %r2}, {%r2, %r2, %r2, %r2, %r2, %r2, %r2, %r2}, {%r1531, %r1532, %r1533, %r1534};
	bar.warp.sync 	-1;
	wmma.mma.sync.aligned.row.col.m32n8k16.f16.f16 {%r1539, %r1540, %r1541, %r1542}, {%r2, %r2, %r2, %r2, %r2, %r2, %r2, %r2}, {%r2, %r2, %r2, %r2, %r2, %r2, %r2, %r2}, {%r1535, %r1536, %r1537, %r1538};
	bar.warp.sync 	-1;
	wmma.mma.sync.aligned.row.col.m32n8k16.f16.f16 {%r1543, %r1544, %r1545, %r1546}, {%r2, %r2, %r2, %r2, %r2, %r2, %r2, %r2}, {%r2, %r2, %r2, %r2, %r2, %r2, %r2, %r2}, {%r1539, %r1540, %r1541, %r1542};
	bar.warp.sync 	-1;
	wmma.mma.sync.aligned.row.col.m32n8k16.f16.f16 {%r1547, %r1548, %r1549, %r1550}, {%r2, %r2, %r2, %r2, %r2, %r2, %r2, %r2}, {%r2, %r2, %r2, %r2, %r2, %r2, %r2, %r2}, {%r1543, %r1544, %r1545, %r1546};
	bar.warp.sync 	-1;
	wmma.mma.sync.aligned.row.col.m32n8k16.f16.f16 {%r1551, %r1552, %r1553, %r1554}, {%r2, %r2, %r2, %r2, %r2, %r2, %r2, %r2}, {%r2, %r2, %r2, %r2, %r2, %r2, %r2, %r2}, {%r1547, %r1548, %r1549, %r1550};
	bar.warp.sync 	-1;
	wmma.mma.sync.aligned.row.col.m32n8k16.f16.f16 {%r1555, %r1556, %r1557, %r1558}, {%r2, %r2, %r2, %r2, %r2, %r2, %r2, %r2}, {%r2, %r2, %r2, %r2, %r2, %r2, %r2, %r2}, {%r1551, %r1552, %r1553, %r1554};
	bar.warp.sync 	-1;
	wmma.mma.sync.aligned.row.col.m32n8k16.f16.f16 {%r1559, %r1560, %r1561, %r1562}, {%r2, %r2, %r2, %r2, %r2, %r2, %r2, %r2}, {%r2, %r2, %r2, %r2, %r2, %r2, %r2, %r2}, {%r1555, %r1556, %r1557, %r1558};
	bar.warp.sync 	-1;
	wmma.mma.sync.aligned.row.col.m32n8k16.f16.f16 {%r1563, %r1564, %r1565, %r1566}, {%r2, %r2, %r2, %r2, %r2, %r2, %r2, %r2}, {%r2, %r2, %r2, %r2, %r2, %r2, %r2, %r2}, {%r1559, %r1560, %r1561, %r1562};
	bar.warp.sync 	-1;
	wmma.mma.sync.aligned.row.col.m32n8k16.f16.f16 {%r1567, %r1568, %r1569, %r1570}, {%r2, %r2, %r2, %r2, %r2, %r2, %r2, %r2}, {%r2, %r2, %r2, %r2, %r2, %r2, %r2, %r2}, {%r1563, %r1564, %r1565, %r1566};
	bar.warp.sync 	-1;
	wmma.mma.sync.aligned.row.col.m32n8k16.f16.f16 {%r1571, %r1572, %r1573, %r1574}, {%r2, %r2, %r2, %r2, %r2, %r2, %r2, %r2}, {%r2, %r2, %r2, %r2, %r2, %r2, %r2, %r2}, {%r1567, %r1568, %r1569, %r1570};
	bar.warp.sync 	-1;
	wmma.mma.sync.aligned.row.col.m32n8k16.f16.f16 {%r1575, %r1576, %r1577, %r1578}, {%r2, %r2, %r2, %r2, %r2, %r2, %r2, %r2}, {%r2, %r2, %r2, %r2, %r2, %r2, %r2, %r2}, {%r1571, %r1572, %r1573, %r1574};
	bar.warp.sync 	-1;
	wmma.mma.sync.aligned.row.col.m32n8k16.f16.f16 {%r1579, %r1580, %r1581, %r1582}, {%r2, %r2, %r2, %r2, %r2, %r2, %r2, %r2}, {%r2, %r2, %r2, %r2, %r2, %r2, %r2, %r2}, {%r1575, %r1576, %r1577, %r1578};
	bar.warp.sync 	-1;
	wmma.mma.sync.aligned.row.col.m32n8k16.f16.f16 {%r1583, %r1584, %r1585, %r1586}, {%r2, %r2, %r2, %r2, %r2, %r2, %r2, %r2}, {%r2, %r2, %r2, %r2, %r2, %r2, %r2, %r2}, {%r1579, %r1580, %r1581, %r1582};
	bar.warp.sync 	-1;
	wmma.mma.sync.aligned.row.col.m32n8k16.f16.f16 {%r1587, %r1588, %r1589, %r1590}, {%r2, %r2, %r2, %r2, %r2, %r2, %r2, %r2}, {%r2, %r2, %r2, %r2, %r2, %r2, %r2, %r2}, {%r1583, %r1584, %r1585, %r1586};
	bar.warp.sync 	-1;
	wmma.mma.sync.aligned.row.col.m32n8k16.f16.f16 {%r1591, %r1592, %r1593, %r1594}, {%r2, %r2, %r2, %r2, %r2, %r2, %r2, %r2}, {%r2, %r2, %r2, %r2, %r2, %r2, %r2, %r2}, {%r1587, %r1588, %r1589, %r1590};
	bar.warp.sync 	-1;
	wmma.mma.sync.aligned.row.col.m32n8k16.f16.f16 {%r1595, %r1596, %r1597, %r1598}, {%r2, %r2, %r2, %r2, %r2, %r2, %r2, %r2}, {%r2, %r2, %r2, %r2, %r2, %r2, %r2, %r2}, {%r1591, %r1592, %r1593, %r1594};
	bar.warp.sync 	-1;
	wmma.mma.sync.aligned.row.col.m32n8k16.f16.f16 {%r1599, %r1600, %r1601, %r1602}, {%r2, %r2, %r2, %r2, %r2, %r2, %r2, %r2}, {%r2, %r2, %r2, %r2, %r2, %r2, %r2, %r2}, {%r1595, %r1596, %r1597, %r1598};
	bar.warp.sync 	-1;
	wmma.mma.sync.aligned.row.col.m32n8k16.f16.f16 {%r1603, %r1604, %r1605, %r1606}, {%r2, %r2, %r2, %r2, %r2, %r2, %r2, %r2}, {%r2, %r2, %r2, %r2, %r2, %r2, %r2, %r2}, {%r1599, %r1600, %r1601, %r1602};
	bar.warp.sync 	-1;
	wmma.mma.sync.aligned.row.col.m32n8k16.f16.f16 {%r1607, %r1608, %r1609, %r1610}, {%r2, %r2, %r2, %r2, %r2, %r2, %r2, %r2}, {%r2, %r2, %r2, %r2, %r2, %r2, %r2, %r2}, {%r1603, %r1604, %r1605, %r1606};
	bar.warp.sync 	-1;
	wmma.mma.sync.aligned.row.col.m32n8k16.f16.f16 {%r1611, %r1612, %r1613, %r1614}, {%r2, %r2, %r2, %r2, %r2, %r2, %r2, %r2}, {%r2, %r2, %r2, %r2, %r2, %r2, %r2, %r2}, {%r1607, %r1608, %r1609, %r1610};
	bar.warp.sync 	-1;
	wmma.mma.sync.aligned.row.col.m32n8k16.f16.f16 {%r1615, %r1616, %r1617, %r1618}, {%r2, %r2, %r2, %r2, %r2, %r2, %r2, %r2}, {%r2, %r2, %r2, %r2, %r2, %r2, %r2, %r2}, {%r1611, %r1612, %r1613, %r1614};
	bar.warp.sync 	-1;
	wmma.mma.sync.aligned.row.col.m32n8k16.f16.f16 {%r1619, %r1620, %r1621, %r1622}, {%r2, %r2, %r2, %r2, %r2, %r2, %r2, %r2}, {%r2, %r2, %r2, %r2, %r2, %r2, %r2, %r2}, {%r1615, %r1616, %r1617, %r1618};
	bar.warp.sync 	-1;
	wmma.mma.sync.aligned.row.col.m32n8k16.f16.f16 {%r1623, %r1624, %r1625, %r1626}, {%r2, %r2, %r2, %r2, %r2, %r2, %r2, %r2}, {%r2, %r2, %r2, %r2, %r2, %r2, %r2, %r2}, {%r1619, %r1620, %r1621, %r1622};
	bar.warp.sync 	-1;
	wmma.mma.sync.aligned.row.col.m32n8k16.f16.f16 {%r1627, %r1628, %r1629, %r1630}, {%r2, %r2, %r2, %r2, %r2, %r2, %r2, %r2}, {%r2, %r2, %r2, %r2, %r2, %r2, %r2, %r2}, {%r1623, %r1624, %r1625, %r1626};
	bar.warp.sync 	-1;
	wmma.mma.sync.aligned.row.col.m32n8k16.f16.f16 {%r1631, %r1632, %r1633, %r1634}, {%r2, %r2, %r2, %r2, %r2, %r2, %r2, %r2}, {%r2, %r2, %r2, %r2, %r2, %r2, %r2, %r2}, {%r1627, %r1628, %r1629, %r1630};
	bar.warp.sync 	-1;
	wmma.mma.sync.aligned.row.col.m32n8k16.f16.f16 {%r1635, %r1636, %r1637, %r1638}, {%r2, %r2, %r2, %r2, %r2, %r2, %r2, %r2}, {%r2, %r2, %r2, %r2, %r2, %r2, %r2, %r2}, {%r1631, %r1632, %r1633, %r1634};
	bar.warp.sync 	-1;
	wmma.mma.sync.aligned.row.col.m32n8k16.f16.f16 {%r1639, %r1640, %r1641, %r1642}, {%r2, %r2, %r2, %r2, %r2, %r2, %r2, %r2}, {%r2, %r2, %r2, %r2, %r2, %r2, %r2, %r2}, {%r1635, %r1636, %r1637, %r1638};
	bar.warp.sync 	-1;
	wmma.mma.sync.aligned.row.col.m32n8k16.f16.f16 {%r1643, %r1644, %r1645, %r1646}, {%r2, %r2, %r2, %r2, %r2, %r2, %r2, %r2}, {%r2, %r2, %r2, %r2, %r2, %r2, %r2, %r2}, {%r1639, %r1640, %r1641, %r1642};
	bar.warp.sync 	-1;
	wmma.mma.sync.aligned.row.col.m32n8k16.f16.f16 {%r1647, %r1648, %r1649, %r1650}, {%r2, %r2, %r2, %r2, %r2, %r2, %r2, %r2}, {%r2, %r2, %r2, %r2, %r2, %r2, %r2, %r2}, {%r1643, %r1644, %r1645, %r1646};
	bar.warp.sync 	-1;
	wmma.mma.sync.aligned.row.col.m32n8k16.f16.f16 {%r1651, %r1652, %r1653, %r1654}, {%r2, %r2, %r2, %r2, %r2, %r2, %r2, %r2}, {%r2, %r2, %r2, %r2, %r2, %r2, %r2, %r2}, {%r1647, %r1648, %r1649, %r1650};
	bar.warp.sync 	-1;
	wmma.mma.sync.aligned.row.col.m32n8k16.f16.f16 {%r1655, %r1656, %r1657, %r1658}, {%r2, %r2, %r2, %r2, %r2, %r2, %r2, %r2}, {%r2, %r2, %r2, %r2, %r2, %r2, %r2, %r2}, {%r1651, %r1652, %r1653, %r1654};
	bar.warp.sync 	-1;
	wmma.mma.sync.aligned.row.col.m32n8k16.f16.f16 {%r1659, %r1660, %r1661, %r1662}, {%r2, %r2, %r2, %r2, %r2, %r2, %r2, %r2}, {%r2, %r2, %r2, %r2, %r2, %r2, %r2, %r2}, {%r1655, %r1656, %r1657, %r1658};
	bar.warp.sync 	-1;
	wmma.mma.sync.aligned.row.col.m32n8k16.f16.f16 {%r1663, %r1664, %r1665, %r1666}, {%r2, %r2, %r2, %r2, %r2, %r2, %r2, %r2}, {%r2, %r2, %r2, %r2, %r2, %r2, %r2, %r2}, {%r1659, %r1660, %r1661, %r1662};
	bar.warp.sync 	-1;
	wmma.mma.sync.aligned.row.col.m32n8k16.f16.f16 {%r1667, %r1668, %r1669, %r1670}, {%r2, %r2, %r2, %r2, %r2, %r2, %r2, %r2}, {%r2, %r2, %r2, %r2, %r2, %r2, %r2, %r2}, {%r1663, %r1664, %r1665, %r1666};
	bar.warp.sync 	-1;
	wmma.mma.sync.aligned.row.col.m32n8k16.f16.f16 {%r1671, %r1672, %r1673, %r1674}, {%r2, %r2, %r2, %r2, %r2, %r2, %r2, %r2}, {%r2, %r2, %r2, %r2, %r2, %r2, %r2, %r2}, {%r1667, %r1668, %r1669, %r1670};
	bar.warp.sync 	-1;
	wmma.mma.sync.aligned.row.col.m32n8k16.f16.f16 {%r1675, %r1676, %r1677, %r1678}, {%r2, %r2, %r2, %r2, %r2, %r2, %r2, %r2}, {%r2, %r2, %r2, %r2, %r2, %r2, %r2, %r2}, {%r1671, %r1672, %r1673, %r1674};
	bar.warp.sync 	-1;
	wmma.mma.sync.aligned.row.col.m32n8k16.f16.f16 {%r1679, %r1680, %r1681, %r1682}, {%r2, %r2, %r2, %r2, %r2, %r2, %r2, %r2}, {%r2, %r2, %r2, %r2, %r2, %r2, %r2, %r2}, {%r1675, %r1676, %r1677, %r1678};
	bar.warp.sync 	-1;
	wmma.mma.sync.aligned.row.col.m32n8k16.f16.f16 {%r1683, %r1684, %r1685, %r1686}, {%r2, %r2, %r2, %r2, %r2, %r2, %r2, %r2}, {%r2, %r2, %r2, %r2, %r2, %r2, %r2, %r2}, {%r1679, %r1680, %r1681, %r1682};
	bar.warp.sync 	-1;
	wmma.mma.sync.aligned.row.col.m32n8k16.f16.f16 {%r1687, %r1688, %r1689, %r1690}, {%r2, %r2, %r2, %r2, %r2, %r2, %r2, %r2}, {%r2, %r2, %r2, %r2, %r2, %r2, %r2, %r2}, {%r1683, %r1684, %r1685, %r1686};
	bar.warp.sync 	-1;
	wmma.mma.sync.aligned.row.col.m32n8k16.f16.f16 {%r1691, %r1692, %r1693, %r1694}, {%r2, %r2, %r2, %r2, %r2, %r2, %r2, %r2}, {%r2, %r2, %r2, %r2, %r2, %r2, %r2, %r2}, {%r1687, %r1688, %r1689, %r1690};
	bar.warp.sync 	-1;
	wmma.mma.sync.aligned.row.col.m32n8k16.f16.f16 {%r1695, %r1696, %r1697, %r1698}, {%r2, %r2, %r2, %r2, %r2, %r2, %r2, %r2}, {%r2, %r2, %r2, %r2, %r2, %r2, %r2, %r2}, {%r1691, %r1692, %r1693, %r1694};
	bar.warp.sync 	-1;
	wmma.mma.sync.aligned.row.col.m32n8k16.f16.f16 {%r1699, %r1700, %r1701, %r1702}, {%r2, %r2, %r2, %r2, %r2, %r2, %r2, %r2}, {%r2, %r2, %r2, %r2, %r2, %r2, %r2, %r2}, {%r1695, %r1696, %r1697, %r1698};
	bar.warp.sync 	-1;
	wmma.mma.sync.aligned.row.col.m32n8k16.f16.f16 {%r1703, %r1704, %r1705, %r1706}, {%r2, %r2, %r2, %r2, %r2, %r2, %r2, %r2}, {%r2, %r2, %r2, %r2, %r2, %r2, %r2, %r2}, {%r1699, %r1700, %r1701, %r1702};
	bar.warp.sync 	-1;
	wmma.mma.sync.aligned.row.col.m32n8k16.f16.f16 {%r1707, %r1708, %r1709, %r1710}, {%r2, %r2, %r2, %r2, %r2, %r2, %r2, %r2}, {%r2, %r2, %r2, %r2, %r2, %r2, %r2, %r2}, {%r1703, %r1704, %r1705, %r1706};
	bar.warp.sync 	-1;
	wmma.mma.sync.aligned.row.col.m32n8k16.f16.f16 {%r1711, %r1712, %r1713, %r1714}, {%r2, %r2, %r2, %r2, %r2, %r2, %r2, %r2}, {%r2, %r2, %r2, %r2, %r2, %r2, %r2, %r2}, {%r1707, %r1708, %r1709, %r1710};
	bar.warp.sync 	-1;
	wmma.mma.sync.aligned.row.col.m32n8k16.f16.f16 {%r1715, %r1716, %r1717, %r1718}, {%r2, %r2, %r2, %r2, %r2, %r2, %r2, %r2}, {%r2, %r2, %r2, %r2, %r2, %r2, %r2, %r2}, {%r1711, %r1712, %r1713, %r1714};
	bar.warp.sync 	-1;
	wmma.mma.sync.aligned.row.col.m32n8k16.f16.f16 {%r1719, %r1720, %r1721, %r1722}, {%r2, %r2, %r2, %r2, %r2, %r2, %r2, %r2}, {%r2, %r2, %r2, %r2, %r2, %r2, %r2, %r2}, {%r1715, %r1716, %r1717, %r1718};
	bar.warp.sync 	-1;
	wmma.mma.sync.aligned.row.col.m32n8k16.f16.f16 {%r1723, %r1724, %r1725, %r1726}, {%r2, %r2, %r2, %r2, %r2, %r2, %r2, %r2}, {%r2, %r2, %r2, %r2, %r2, %r2, %r2, %r2}, {%r1719, %r1720, %r1721, %r1722};
	bar.warp.sync 	-1;
	wmma.mma.sync.aligned.row.col.m32n8k16.f16.f16 {%r1727, %r1728, %r1729, %r1730}, {%r2, %r2, %r2, %r2, %r2, %r2, %r2, %r2}, {%r2, %r2, %r2, %r2, %r2, %r2, %r2, %r2}, {%r1723, %r1724, %r1725, %r1726};
	bar.warp.sync 	-1;
	wmma.mma.sync.aligned.row.col.m32n8k16.f16.f16 {%r1731, %r1732, %r1733, %r1734}, {%r2, %r2, %r2, %r2, %r2, %r2, %r2, %r2}, {%r2, %r2, %r2, %r2, %r2, %r2, %r2, %r2}, {%r1727, %r1728, %r1729, %r1730};
	bar.warp.sync 	-1;
	wmma.mma.sync.aligned.row.col.m32n8k16.f16.f16 {%r1735, %r1736, %r1737, %r1738}, {%r2, %r2, %r2, %r2, %r2, %r2, %r2, %r2}, {%r2, %r2, %r2, %r2, %r2, %r2, %r2, %r2}, {%r1731, %r1732, %r1733, %r1734};
	bar.warp.sync 	-1;
	wmma.mma.sync.aligned.row.col.m32n8k16.f16.f16 {%r1739, %r1740, %r1741, %r1742}, {%r2, %r2, %r2, %r2, %r2, %r2, %r2, %r2}, {%r2, %r2, %r2, %r2, %r2, %r2, %r2, %r2}, {%r1735, %r1736, %r1737, %r1738};
	bar.warp.sync 	-1;
	wmma.mma.sync.aligned.row.col.m32n8k16.f16.f16 {%r1743, %r1744, %r1745, %r1746}, {%r2, %r2, %r2, %r2, %r2, %r2, %r2, %r2}, {%r2, %r2, %r2, %r2, %r2, %r2, %r2, %r2}, {%r1739, %r1740, %r1741, %r1742};
	bar.warp.sync 	-1;
	wmma.mma.sync.aligned.row.col.m32n8k16.f16.f16 {%r1747, %r1748, %r1749, %r1750}, {%r2, %r2, %r2, %r2, %r2, %r2, %r2, %r2}, {%r2, %r2, %r2, %r2, %r2, %r2, %r2, %r2}, {%r1743, %r1744, %r1745, %r1746};
	bar.warp.sync 	-1;
	wmma.mma.sync.aligned.row.col.m32n8k16.f16.f16 {%r1751, %r1752, %r1753, %r1754}, {%r2, %r2, %r2, %r2, %r2, %r2, %r2, %r2}, {%r2, %r2, %r2, %r2, %r2, %r2, %r2, %r2}, {%r1747, %r1748, %r1749, %r1750};
	bar.warp.sync 	-1;
	wmma.mma.sync.aligned.row.col.m32n8k16.f16.f16 {%r1755, %r1756, %r1757, %r1758}, {%r2, %r2, %r2, %r2, %r2, %r2, %r2, %r2}, {%r2, %r2, %r2, %r2, %r2, %r2, %r2, %r2}, {%r1751, %r1752, %r1753, %r1754};
	bar.warp.sync 	-1;
	wmma.mma.sync.aligned.row.col.m32n8k16.f16.f16 {%r1759, %r1760, %r1761, %r1762}, {%r2, %r2, %r2, %r2, %r2, %r2, %r2, %r2}, {%r2, %r2, %r2, %r2, %r2, %r2, %r2, %r2}, {%r1755, %r1756, %r1757, %r1758};
	bar.warp.sync 	-1;
	wmma.mma.sync.aligned.row.col.m32n8k16.f16.f16 {%r1763, %r1764, %r1765, %r1766}, {%r2, %r2, %r2, %r2, %r2, %r2, %r2, %r2}, {%r2, %r2, %r2, %r2, %r2, %r2, %r2, %r2}, {%r1759, %r1760, %r1761, %r1762};
	bar.warp.sync 	-1;
	wmma.mma.sync.aligned.row.col.m32n8k16.f16.f16 {%r1767, %r1768, %r1769, %r1770}, {%r2, %r2, %r2, %r2, %r2, %r2, %r2, %r2}, {%r2, %r2, %r2, %r2, %r2, %r2, %r2, %r2}, {%r1763, %r1764, %r1765, %r1766};
	bar.warp.sync 	-1;
	wmma.mma.sync.aligned.row.col.m32n8k16.f16.f16 {%r1771, %r1772, %r1773, %r1774}, {%r2, %r2, %r2, %r2, %r2, %r2, %r2, %r2}, {%r2, %r2, %r2, %r2, %r2, %r2, %r2, %r2}, {%r1767, %r1768, %r1769, %r1770};
	bar.warp.sync 	-1;
	wmma.mma.sync.aligned.row.col.m32n8k16.f16.f16 {%r1775, %r1776, %r1777, %r1778}, {%r2, %r2, %r2, %r2, %r2, %r2, %r2, %r2}, {%r2, %r2, %r2, %r2, %r2, %r2, %r2, %r2}, {%r1771, %r1772, %r1773, %r1774};
	bar.warp.sync 	-1;
	wmma.mma.sync.aligned.row.col.m32n8k16.f16.f16 {%r1779, %r1780, %r1781, %r1782}, {%r2, %r2, %r2, %r2, %r2, %r2, %r2, %r2}, {%r2, %r2, %r2, %r2, %r2, %r2, %r2, %r2}, {%r1775, %r1776, %r1777, %r1778};
	bar.warp.sync 	-1;
	wmma.mma.sync.aligned.row.col.m32n8k16.f16.f16 {%r1783, %r1784, %r1785, %r1786}, {%r2, %r2, %r2, %r2, %r2, %r2, %r2, %r2}, {%r2, %r2, %r2, %r2, %r2, %r2, %r2, %r2}, {%r1779, %r1780, %r1781, %r1782};
	bar.warp.sync 	-1;
	wmma.mma.sync.aligned.row.col.m32n8k16.f16.f16 {%r1787, %r1788, %r1789, %r1790}, {%r2, %r2, %r2, %r2, %r2, %r2, %r2, %r2}, {%r2, %r2, %r2, %r2, %r2, %r2, %r2, %r2}, {%r1783, %r1784, %r1785, %r1786};
	bar.warp.sync 	-1;
	wmma.mma.sync.aligned.row.col.m32n8k16.f16.f16 {%r1791, %r1792, %r1793, %r1794}, {%r2, %r2, %r2, %r2, %r2, %r2, %r2, %r2}, {%r2, %r2, %r2, %r2, %r2, %r2, %r2, %r2}, {%r1787, %r1788, %r1789, %r1790};
	bar.warp.sync 	-1;
	wmma.mma.sync.aligned.row.col.m32n8k16.f16.f16 {%r1795, %r1796, %r1797, %r1798}, {%r2, %r2, %r2, %r2, %r2, %r2, %r2, %r2}, {%r2, %r2, %r2, %r2, %r2, %r2, %r2, %r2}, {%r1791, %r1792, %r1793, %r1794};
	bar.warp.sync 	-1;
	wmma.mma.sync.aligned.row.col.m32n8k16.f16.f16 {%r1799, %r1800, %r1801, %r1802}, {%r2, %r2, %r2, %r2, %r2, %r2, %r2, %r2}, {%r2, %r2, %r2, %r2, %r2, %r2, %r2, %r2}, {%r1795, %r1796, %r1797, %r1798};
	bar.warp.sync 	-1;
	wmma.mma.sync.aligned.row.col.m32n8k16.f16.f16 {%r1803, %r1804, %r1805, %r1806}, {%r2, %r2, %r2, %r2, %r2, %r2, %r2, %r2}, {%r2, %r2, %r2, %r2, %r2, %r2, %r2, %r2}, {%r1799, %r1800, %r1801, %r1802};
	bar.warp.sync 	-1;
	wmma.mma.sync.aligned.row.col.m32n8k16.f16.f16 {%r1807, %r1808, %r1809, %r1810}, {%r2, %r2, %r2, %r2, %r2, %r2, %r2, %r2}, {%r2, %r2, %r2, %r2, %r2, %r2, %r2, %r2}, {%r1803, %r1804, %r1805, %r1806};
	bar.warp.sync 	-1;
	wmma.mma.sync.aligned.row.col.m32n8k16.f16.f16 {%r1811, %r1812, %r1813, %r1814}, {%r2, %r2, %r2, %r2, %r2, %r2, %r2, %r2}, {%r2, %r2, %r2, %r2, %r2, %r2, %r2, %r2}, {%r1807, %r1808, %r1809, %r1810};
	bar.warp.sync 	-1;
	wmma.mma.sync.aligned.row.col.m32n8k16.f16.f16 {%r1815, %r1816, %r1817, %r1818}, {%r2, %r2, %r2, %r2, %r2, %r2, %r2, %r2}, {%r2, %r2, %r2, %r2, %r2, %r2, %r2, %r2}, {%r1811, %r1812, %r1813, %r1814};
	bar.warp.sync 	-1;
	wmma.mma.sync.aligned.row.col.m32n8k16.f16.f16 {%r1819, %r1820, %r1821, %r1822}, {%r2, %r2, %r2, %r2, %r2, %r2, %r2, %r2}, {%r2, %r2, %r2, %r2, %r2, %r2, %r2, %r2}, {%r1815, %r1816, %r1817, %r1818};
	bar.warp.sync 	-1;
	wmma.mma.sync.aligned.row.col.m32n8k16.f16.f16 {%r1823, %r1824, %r1825, %r1826}, {%r2, %r2, %r2, %r2, %r2, %r2, %r2, %r2}, {%r2, %r2, %r2, %r2, %r2, %r2, %r2, %r2}, {%r1819, %r1820, %r1821, %r1822};
	bar.warp.sync 	-1;
	wmma.mma.sync.aligned.row.col.m32n8k16.f16.f16 {%r1827, %r1828, %r1829, %r1830}, {%r2, %r2, %r2, %r2, %r2, %r2, %r2, %r2}, {%r2, %r2, %r2, %r2, %r2, %r2, %r2, %r2}, {%r1823, %r1824, %r1825, %r1826};
	bar.warp.sync 	-1;
	wmma.mma.sync.aligned.row.col.m32n8k16.f16.f16 {%r1831, %r1832, %r1833, %r1834}, {%r2, %r2, %r2, %r2, %r2, %r2, %r2, %r2}, {%r2, %r2, %r2, %r2, %r2, %r2, %r2, %r2}, {%r1827, %r1828, %r1829, %r1830};
	bar.warp.sync 	-1;
	wmma.mma.sync.aligned.row.col.m32n8k16.f16.f16 {%r1835, %r1836, %r1837, %r1838}, {%r2, %r2, %r2, %r2, %r2, %r2, %r2, %r2}, {%r2, %r2, %r2, %r2, %r2, %r2, %r2, %r2}, {%r1831, %r1832, %r1833, %r1834};
	bar.warp.sync 	-1;
	wmma.mma.sync.aligned.row.col.m32n8k16.f16.f16 {%r1839, %r1840, %r1841, %r1842}, {%r2, %r2, %r2, %r2, %r2, %r2, %r2, %r2}, {%r2, %r2, %r2, %r2, %r2, %r2, %r2, %r2}, {%r1835, %r1836, %r1837, %r1838};
	bar.warp.sync 	-1;
	wmma.mma.sync.aligned.row.col.m32n8k16.f16.f16 {%r1843, %r1844, %r1845, %r1846}, {%r2, %r2, %r2, %r2, %r2, %r2, %r2, %r2}, {%r2, %r2, %r2, %r2, %r2, %r2, %r2, %r2}, {%r1839, %r1840, %r1841, %r1842};
	bar.warp.sync 	-1;
	wmma.mma.sync.aligned.row.col.m32n8k16.f16.f16 {%r1847, %r1848, %r1849, %r1850}, {%r2, %r2, %r2, %r2, %r2, %r2, %r2, %r2}, {%r2, %r2, %r2, %r2, %r2, %r2, %r2, %r2}, {%r1843, %r1844, %r1845, %r1846};
	bar.warp.sync 	-1;
	wmma.mma.sync.aligned.row.col.m32n8k16.f16.f16 {%r1851, %r1852, %r1853, %r1854}, {%r2, %r2, %r2, %r2, %r2, %r2, %r2, %r2}, {%r2, %r2, %r2, %r2, %r2, %r2, %r2, %r2}, {%r1847, %r1848, %r1849, %r1850};
	bar.warp.sync 	-1;
	wmma.mma.sync.aligned.row.col.m32n8k16.f16.f16 {%r1855, %r1856, %r1857, %r1858}, {%r2, %r2, %r2, %r2, %r2, %r2, %r2, %r2}, {%r2, %r2, %r2, %r2, %r2, %r2, %r2, %r2}, {%r1851, %r1852, %r1853, %r1854};
	bar.warp.sync 	-1;
	wmma.mma.sync.aligned.row.col.m32n8k16.f16.f16 {%r1859, %r1860, %r1861, %r1862}, {%r2, %r2, %r2, %r2, %r2, %r2, %r2, %r2}, {%r2, %r2, %r2, %r2, %r2, %r2, %r2, %r2}, {%r1855, %r1856, %r1857, %r1858};
	bar.warp.sync 	-1;
	wmma.mma.sync.aligned.row.col.m32n8k16.f16.f16 {%r1863, %r1864, %r1865, %r1866}, {%r2, %r2, %r2, %r2, %r2, %r2, %r2, %r2}, {%r2, %r2, %r2, %r2, %r2, %r2, %r2, %r2}, {%r1859, %r1860, %r1861, %r1862};
	bar.warp.sync 	-1;
	wmma.mma.sync.aligned.row.col.m32n8k16.f16.f16 {%r1867, %r1868, %r1869, %r1870}, {%r2, %r2, %r2, %r2, %r2, %r2, %r2, %r2}, {%r2, %r2, %r2, %r2, %r2, %r2, %r2, %r2}, {%r1863, %r1864, %r1865, %r1866};
	bar.warp.sync 	-1;
	wmma.mma.sync.aligned.row.col.m32n8k16.f16.f16 {%r1871, %r1872, %r1873, %r1874}, {%r2, %r2, %r2, %r2, %r2, %r2, %r2, %r2}, {%r2, %r2, %r2, %r2, %r2, %r2, %r2, %r2}, {%r1867, %r1868, %r1869, %r1870};
	bar.warp.sync 	-1;
	wmma.mma.sync.aligned.row.col.m32n8k16.f16.f16 {%r1875, %r1876, %r1877, %r1878}, {%r2, %r2, %r2, %r2, %r2, %r2, %r2, %r2}, {%r2, %r2, %r2, %r2, %r2, %r2, %r2, %r2}, {%r1871, %r1872, %r1873, %r1874};
	bar.warp.sync 	-1;
	wmma.mma.sync.aligned.row.col.m32n8k16.f16.f16 {%r1879, %r1880, %r1881, %r1882}, {%r2, %r2, %r2, %r2, %r2, %r2, %r2, %r2}, {%r2, %r2, %r2, %r2, %r2, %r2, %r2, %r2}, {%r1875, %r1876, %r1877, %r1878};
	bar.warp.sync 	-1;
	wmma.mma.sync.aligned.row.col.m32n8k16.f16.f16 {%r1883, %r1884, %r1885, %r1886}, {%r2, %r2, %r2, %r2, %r2, %r2, %r2, %r2}, {%r2, %r2, %r2, %r2, %r2, %r2, %r2, %r2}, {%r1879, %r1880, %r1881, %r1882};
	bar.warp.sync 	-1;
	wmma.mma.sync.aligned.row.col.m32n8k16.f16.f16 {%r1887, %r1888, %r1889, %r1890}, {%r2, %r2, %r2, %r2, %r2, %r2, %r2, %r2}, {%r2, %r2, %r2, %r2, %r2, %r2, %r2, %r2}, {%r1883, %r1884, %r1885, %r1886};
	bar.warp.sync 	-1;
	wmma.mma.sync.aligned.row.col.m32n8k16.f16.f16 {%r1891, %r1892, %r1893, %r1894}, {%r2, %r2, %r2, %r2, %r2, %r2, %r2, %r2}, {%r2, %r2, %r2, %r2, %r2, %r2, %r2, %r2}, {%r1887, %r1888, %r1889, %r1890};
	bar.warp.sync 	-1;
	wmma.mma.sync.aligned.row.col.m32n8k16.f16.f16 {%r1895, %r1896, %r1897, %r1898}, {%r2, %r2, %r2, %r2, %r2, %r2, %r2, %r2}, {%r2, %r2, %r2, %r2, %r2, %r2, %r2, %r2}, {%r1891, %r1892, %r1893, %r1894};
	bar.warp.sync 	-1;
	wmma.mma.sync.aligned.row.col.m32n8k16.f16.f16 {%r1899, %r1900, %r1901, %r1902}, {%r2, %r2, %r2, %r2, %r2, %r2, %r2, %r2}, {%r2, %r2, %r2, %r2, %r2, %r2, %r2, %r2}, {%r1895, %r1896, %r1897, %r1898};
	bar.warp.sync 	-1;
	wmma.mma.sync.aligned.row.col.m32n8k16.f16.f16 {%r1903, %r1904, %r1905, %r1906}, {%r2, %r2, %r2, %r2, %r2, %r2, %r2, %r2}, {%r2, %r2, %r2, %r2, %r2, %r2, %r2, %r2}, {%r1899, %r1900, %r1901, %r1902};
	bar.warp.sync 	-1;
	wmma.mma.sync.aligned.row.col.m32n8k16.f16.f16 {%r1907, %r1908, %r1909, %r1910}, {%r2, %r2, %r2, %r2, %r2, %r2, %r2, %r2}, {%r2, %r2, %r2, %r2, %r2, %r2, %r2, %r2}, {%r1903, %r1904, %r1905, %r1906};
	bar.warp.sync 	-1;
	wmma.mma.sync.aligned.row.col.m32n8k16.f16.f16 {%r1911, %r1912, %r1913, %r1914}, {%r2, %r2, %r2, %r2, %r2, %r2, %r2, %r2}, {%r2, %r2, %r2, %r2, %r2, %r2, %r2, %r2}, {%r1907, %r1908, %r1909, %r1910};
	bar.warp.sync 	-1;
	wmma.mma.sync.aligned.row.col.m32n8k16.f16.f16 {%r1915, %r1916, %r1917, %r1918}, {%r2, %r2, %r2, %r2, %r2, %r2, %r2, %r2}, {%r2, %r2, %r2, %r2, %r2, %r2, %r2, %r2}, {%r1911, %r1912, %r1913, %r1914};
	bar.warp.sync 	-1;
	wmma.mma.sync.aligned.row.col.m32n8k16.f16.f16 {%r1919, %r1920, %r1921, %r1922}, {%r2, %r2, %r2, %r2, %r2, %r2, %r2, %r2}, {%r2, %r2, %r2, %r2, %r2, %r2, %r2, %r2}, {%r1915, %r1916, %r1917, %r1918};
	bar.warp.sync 	-1;
	wmma.mma.sync.aligned.row.col.m32n8k16.f16.f16 {%r1923, %r1924, %r1925, %r1926}, {%r2, %r2, %r2, %r2, %r2, %r2, %r2, %r2}, {%r2, %r2, %r2, %r2, %r2, %r2, %r2, %r2}, {%r1919, %r1920, %r1921, %r1922};
	bar.warp.sync 	-1;
	wmma.mma.sync.aligned.row.col.m32n8k16.f16.f16 {%r1927, %r1928, %r1929, %r1930}, {%r2, %r2, %r2, %r2, %r2, %r2, %r2, %r2}, {%r2, %r2, %r2, %r2, %r2, %r2, %r2, %r2}, {%r1923, %r1924, %r1925, %r1926};
	bar.warp.sync 	-1;
	wmma.mma.sync.aligned.row.col.m32n8k16.f16.f16 {%r1931, %r1932, %r1933, %r1934}, {%r2, %r2, %r2, %r2, %r2, %r2, %r2, %r2}, {%r2, %r2, %r2, %r2, %r2, %r2, %r2, %r2}, {%r1927, %r1928, %r1929, %r1930};
	bar.warp.sync 	-1;
	wmma.mma.sync.aligned.row.col.m32n8k16.f16.f16 {%r1935, %r1936, %r1937, %r1938}, {%r2, %r2, %r2, %r2, %r2, %r2, %r2, %r2}, {%r2, %r2, %r2, %r2, %r2, %r2, %r2, %r2}, {%r1931, %r1932, %r1933, %r1934};
	bar.warp.sync 	-1;
	wmma.mma.sync.aligned.row.col.m32n8k16.f16.f16 {%r1939, %r1940, %r1941, %r1942}, {%r2, %r2, %r2, %r2, %r2, %r2, %r2, %r2}, {%r2, %r2, %r2, %r2, %r2, %r2, %r2, %r2}, {%r1935, %r1936, %r1937, %r1938};
	bar.warp.sync 	-1;
	wmma.mma.sync.aligned.row.col.m32n8k16.f16.f16 {%r1943, %r1944, %r1945, %r1946}, {%r2, %r2, %r2, %r2, %r2, %r2, %r2, %r2}, {%r2, %r2, %r2, %r2, %r2, %r2, %r2, %r2}, {%r1939, %r1940, %r1941, %r1942};
	bar.warp.sync 	-1;
	wmma.mma.sync.aligned.row.col.m32n8k16.f16.f16 {%r1947, %r1948, %r1949, %r1950}, {%r2, %r2, %r2, %r2, %r2, %r2, %r2, %r2}, {%r2, %r2, %r2, %r2, %r2, %r2, %r2, %r2}, {%r1943, %r1944, %r1945, %r1946};
	bar.warp.sync 	-1;
	wmma.mma.sync.aligned.row.col.m32n8k16.f16.f16 {%r1951, %r1952, %r1953, %r1954}, {%r2, %r2, %r2, %r2, %r2, %r2, %r2, %r2}, {%r2, %r2, %r2, %r2, %r2, %r2, %r2, %r2}, {%r1947, %r1948, %r1949, %r1950};
	bar.warp.sync 	-1;
	wmma.mma.sync.aligned.row.col.m32n8k16.f16.f16 {%r1955, %r1956, %r1957, %r1958}, {%r2, %r2, %r2, %r2, %r2, %r2, %r2, %r2}, {%r2, %r2, %r2, %r2, %r2, %r2, %r2, %r2}, {%r1951, %r1952, %r1953, %r1954};
	bar.warp.sync 	-1;
	wmma.mma.sync.aligned.row.col.m32n8k16.f16.f16 {%r1959, %r1960, %r1961, %r1962}, {%r2, %r2, %r2, %r2, %r2, %r2, %r2, %r2}, {%r2, %r2, %r2, %r2, %r2, %r2, %r2, %r2}, {%r1955, %r1956, %r1957, %r1958};
	bar.warp.sync 	-1;
	wmma.mma.sync.aligned.row.col.m32n8k16.f16.f16 {%r1963, %r1964, %r1965, %r1966}, {%r2, %r2, %r2, %r2, %r2, %r2, %r2, %r2}, {%r2, %r2, %r2, %r2, %r2, %r2, %r2, %r2}, {%r1959, %r1960, %r1961, %r1962};
	bar.warp.sync 	-1;
	wmma.mma.sync.aligned.row.col.m32n8k16.f16.f16 {%r1967, %r1968, %r1969, %r1970}, {%r2, %r2, %r2, %r2, %r2, %r2, %r2, %r2}, {%r2, %r2, %r2, %r2, %r2, %r2, %r2, %r2}, {%r1963, %r1964, %r1965, %r1966};
	bar.warp.sync 	-1;
	wmma.mma.sync.aligned.row.col.m32n8k16.f16.f16 {%r1971, %r1972, %r1973, %r1974}, {%r2, %r2, %r2, %r2, %r2, %r2, %r2, %r2}, {%r2, %r2, %r2, %r2, %r2, %r2, %r2, %r2}, {%r1967, %r1968, %r1969, %r1970};
	bar.warp.sync 	-1;
	wmma.mma.sync.aligned.row.col.m32n8k16.f16.f16 {%r1975, %r1976, %r1977, %r1978}, {%r2, %r2, %r2, %r2, %r2, %r2, %r2, %r2}, {%r2, %r2, %r2, %r2, %r2, %r2, %r2, %r2}, {%r1971, %r1972, %r1973, %r1974};
	bar.warp.sync 	-1;
	wmma.mma.sync.aligned.row.col.m32n8k16.f16.f16 {%r1979, %r1980, %r1981, %r1982}, {%r2, %r2, %r2, %r2, %r2, %r2, %r2, %r2}, {%r2, %r2, %r2, %r2, %r2, %r2, %r2, %r2}, {%r1975, %r1976, %r1977, %r1978};
	bar.warp.sync 	-1;
	wmma.mma.sync.aligned.row.col.m32n8k16.f16.f16 {%r1983, %r1984, %r1985, %r1986}, {%r2, %r2, %r2, %r2, %r2, %r2, %r2, %r2}, {%r2, %r2, %r2, %r2, %r2, %r2, %r2, %r2}, {%r1979, %r1980, %r1981, %r1982};
	bar.warp.sync 	-1;
	wmma.mma.sync.aligned.row.col.m32n8k16.f16.f16 {%r1987, %r1988, %r1989, %r1990}, {%r2, %r2, %r2, %r2, %r2, %r2, %r2, %r2}, {%r2, %r2, %r2, %r2, %r2, %r2, %r2, %r2}, {%r1983, %r1984, %r1985, %r1986};
	bar.warp.sync 	-1;
	wmma.mma.sync.aligned.row.col.m32n8k16.f16.f16 {%r1991, %r1992, %r1993, %r1994}, {%r2, %r2, %r2, %r2, %r2, %r2, %r2, %r2}, {%r2, %r2, %r2, %r2, %r2, %r2, %r2, %r2}, {%r1987, %r1988, %r1989, %r1990};
	bar.warp.sync 	-1;
	wmma.mma.sync.aligned.row.col.m32n8k16.f16.f16 {%r1995, %r1996, %r1997, %r1998}, {%r2, %r2, %r2, %r2, %r2, %r2, %r2, %r2}, {%r2, %r2, %r2, %r2, %r2, %r2, %r2, %r2}, {%r1991, %r1992, %r1993, %r1994};
	bar.warp.sync 	-1;
	wmma.mma.sync.aligned.row.col.m32n8k16.f16.f16 {%r1999, %r2000, %r2001, %r2002}, {%r2, %r2, %r2, %r2, %r2, %r2, %r2, %r2}, {%r2, %r2, %r2, %r2, %r2, %r2, %r2, %r2}, {%r1995, %r1996, %r1997, %r1998};
	bar.warp.sync 	-1;
	wmma.mma.sync.aligned.row.col.m32n8k16.f16.f16 {%r2003, %r2004, %r2005, %r2006}, {%r2, %r2, %r2, %r2, %r2, %r2, %r2, %r2}, {%r2, %r2, %r2, %r2, %r2, %r2, %r2, %r2}, {%r1999, %r2000, %r2001, %r2002};
	bar.warp.sync 	-1;
	wmma.mma.sync.aligned.row.col.m32n8k16.f16.f16 {%r2007, %r2008, %r2009, %r2010}, {%r2, %r2, %r2, %r2, %r2, %r2, %r2, %r2}, {%r2, %r2, %r2, %r2, %r2, %r2, %r2, %r2}, {%r2003, %r2004, %r2005, %r2006};
	bar.warp.sync 	-1;
	wmma.mma.sync.aligned.row.col.m32n8k16.f16.f16 {%r2011, %r2012, %r2013, %r2014}, {%r2, %r2, %r2, %r2, %r2, %r2, %r2, %r2}, {%r2, %r2, %r2, %r2, %r2, %r2, %r2, %r2}, {%r2007, %r2008, %r2009, %r2010};
	bar.warp.sync 	-1;
	wmma.mma.sync.aligned.row.col.m32n8k16.f16.f16 {%r2015, %r2016, %r2017, %r2018}, {%r2, %r2, %r2, %r2, %r2, %r2, %r2, %r2}, {%r2, %r2, %r2, %r2, %r2, %r2, %r2, %r2}, {%r2011, %r2012, %r2013, %r2014};
	bar.warp.sync 	-1;
	wmma.mma.sync.aligned.row.col.m32n8k16.f16.f16 {%r2019, %r2020, %r2021, %r2022}, {%r2, %r2, %r2, %r2, %r2, %r2, %r2, %r2}, {%r2, %r2, %r2, %r2, %r2, %r2, %r2, %r2}, {%r2015, %r2016, %r2017, %r2018};
	bar.warp.sync 	-1;
	wmma.mma.sync.aligned.row.col.m32n8k16.f16.f16 {%r2023, %r2024, %r2025, %r2026}, {%r2, %r2, %r2, %r2, %r2, %r2, %r2, %r2}, {%r2, %r2, %r2, %r2, %r2, %r2, %r2, %r2}, {%r2019, %r2020, %r2021, %r2022};
	bar.warp.sync 	-1;
	wmma.mma.sync.aligned.row.col.m32n8k16.f16.f16 {%r2027, %r2028, %r2029, %r2030}, {%r2, %r2, %r2, %r2, %r2, %r2, %r2, %r2}, {%r2, %r2, %r2, %r2, %r2, %r2, %r2, %r2}, {%r2023, %r2024, %r2025, %r2026};
	bar.warp.sync 	-1;
	wmma.mma.sync.aligned.row.col.m32n8k16.f16.f16 {%r2031, %r2032, %r2033, %r2034}, {%r2, %r2, %r2, %r2, %r2, %r2, %r2, %r2}, {%r2, %r2, %r2, %r2, %r2, %r2, %r2, %r2}, {%r2027, %r2028, %r2029, %r2030};
	bar.warp.sync 	-1;
	wmma.mma.sync.aligned.row.col.m32n8k16.f16.f16 {%r2035, %r2036, %r2037, %r2038}, {%r2, %r2, %r2, %r2, %r2, %r2, %r2, %r2}, {%r2, %r2, %r2, %r2, %r2, %r2, %r2, %r2}, {%r2031, %r2032, %r2033, %r2034};
	bar.warp.sync 	-1;
	wmma.mma.sync.aligned.row.col.m32n8k16.f16.f16 {%r2039, %r2040, %r2041, %r2042}, {%r2, %r2, %r2, %r2, %r2, %r2, %r2, %r2}, {%r2, %r2, %r2, %r2, %r2, %r2, %r2, %r2}, {%r2035, %r2036, %r2037, %r2038};
	bar.warp.sync 	-1;
	wmma.mma.sync.aligned.row.col.m32n8k16.f16.f16 {%r2043, %r2044, %r2045, %r2046}, {%r2, %r2, %r2, %r2, %r2, %r2, %r2, %r2}, {%r2, %r2, %r2, %r2, %r2, %r2, %r2, %r2}, {%r2039, %r2040, %r2041, %r2042};
	bar.warp.sync 	-1;
	wmma.mma.sync.aligned.row.col.m32n8k16.f16.f16 {%r2047, %r2048, %r2049, %r2050}, {%r2, %r2, %r2, %r2, %r2, %r2, %r2, %r2}, {%r2, %r2, %r2, %r2, %r2, %r2, %r2, %r2}, {%r2043, %r2044, %r2045, %r2046};
	bar.warp.sync 	-1;
	wmma.mma.sync.aligned.row.col.m32n8k16.f16.f16 {%r2051, %r2052, %r2053, %r2054}, {%r2, %r2, %r2, %r2, %r2, %r2, %r2, %r2}, {%r2, %r2, %r2, %r2, %r2, %r2, %r2, %r2}, {%r2047, %r2048, %r2049, %r2050};
	bar.warp.sync 	-1;
	wmma.mma.sync.aligned.row.col.m32n8k16.f16.f16 {%r2055, %r2056, %r2057, %r2058}, {%r2, %r2, %r2, %r2, %r2, %r2, %r2, %r2}, {%r2, %r2, %r2, %r2, %r2, %r2, %r2, %r2}, {%r2051, %r2052, %r2053, %r2054};
	bar.warp.sync 	-1;
	wmma.mma.sync.aligned.row.col.m32n8k16.f16.f16 {%r2059, %r2060, %r2061, %r2062}, {%r2, %r2, %r2, %r2, %r2, %r2, %r2, %r2}, {%r2, %r2, %r2, %r2, %r2, %r2, %r2, %r2}, {%r2055, %r2056, %r2057, %r2058};
	bar.warp.sync 	-1;
	wmma.mma.sync.aligned.row.col.m32n8k16.f16.f16 {%r2063, %r2064, %r2065, %r2066}, {%r2, %r2, %r2, %r2, %r2, %r2, %r2, %r2}, {%r2, %r2, %r2, %r2, %r2, %r2, %r2, %r2}, {%r2059, %r2060, %r2061, %r2062};
	bar.warp.sync 	-1;
	wmma.mma.sync.aligned.row.col.m32n8k16.f16.f16 {%r2067, %r2068, %r2069, %r2070}, {%r2, %r2, %r2, %r2, %r2, %r2, %r2, %r2}, {%r2, %r2, %r2, %r2, %r2, %r2, %r2, %r2}, {%r2063, %r2064, %r2065, %r2066};
	bar.warp.sync 	-1;
	wmma.mma.sync.aligned.row.col.m32n8k16.f16.f16 {%r2071, %r2072, %r2073, %r2074}, {%r2, %r2, %r2, %r2, %r2, %r2, %r2, %r2}, {%r2, %r2, %r2, %r2, %r2, %r2, %r2, %r2}, {%r2067, %r2068, %r2069, %r2070};
	bar.warp.sync 	-1;
	wmma.mma.sync.aligned.row.col.m32n8k16.f16.f16 {%r2075, %r2076, %r2077, %r2078}, {%r2, %r2, %r2, %r2, %r2, %r2, %r2, %r2}, {%r2, %r2, %r2, %r2, %r2, %r2, %r2, %r2}, {%r2071, %r2072, %r2073, %r2074};
	bar.warp.sync 	-1;
	wmma.mma.sync.aligned.row.col.m32n8k16.f16.f16 {%r2079, %r2080, %r2081, %r2082}, {%r2, %r2, %r2, %r2, %r2, %r2, %r2, %r2}, {%r2, %r2, %r2, %r2, %r2, %r2, %r2, %r2}, {%r2075, %r2076, %r2077, %r2078};
	bar.warp.sync 	-1;
	wmma.mma.sync.aligned.row.col.m32n8k16.f16.f16 {%r2083, %r2084, %r2085, %r2086}, {%r2, %r2, %r2, %r2, %r2, %r2, %r2, %r2}, {%r2, %r2, %r2, %r2, %r2, %r2, %r2, %r2}, {%r2079, %r2080, %r2081, %r2082};
	bar.warp.sync 	-1;
	wmma.mma.sync.aligned.row.col.m32n8k16.f16.f16 {%r2087, %r2088, %r2089, %r2090}, {%r2, %r2, %r2, %r2, %r2, %r2, %r2, %r2}, {%r2, %r2, %r2, %r2, %r2, %r2, %r2, %r2}, {%r2083, %r2084, %r2085, %r2086};
	bar.warp.sync 	-1;
	wmma.mma.sync.aligned.row.col.m32n8k16.f16.f16 {%r2091, %r2092, %r2093, %r2094}, {%r2, %r2, %r2, %r2, %r2, %r2, %r2, %r2}, {%r2, %r2, %r2, %r2, %r2, %r2, %r2, %r2}, {%r2087, %r2088, %r2089, %r2090};
	bar.warp.sync 	-1;
	wmma.mma.sync.aligned.row.col.m32n8k16.f16.f16 {%r2095, %r2096, %r2097, %r2098}, {%r2, %r2, %r2, %r2, %r2, %r2, %r2, %r2}, {%r2, %r2, %r2, %r2, %r2, %r2, %r2, %r2}, {%r2091, %r2092, %r2093, %r2094};
	bar.warp.sync 	-1;
	wmma.mma.sync.aligned.row.col.m32n8k16.f16.f16 {%r2099, %r2100, %r2101, %r2102}, {%r2, %r2, %r2, %r2, %r2, %r2, %r2, %r2}, {%r2, %r2, %r2, %r2, %r2, %r2, %r2, %r2}, {%r2095, %r2096, %r2097, %r2098};
	bar.warp.sync 	-1;
	wmma.mma.sync.aligned.row.col.m32n8k16.f16.f16 {%r2103, %r2104, %r2105, %r2106}, {%r2, %r2, %r2, %r2, %r2, %r2, %r2, %r2}, {%r2, %r2, %r2, %r2, %r2, %r2, %r2, %r2}, {%r2099, %r2100, %r2101, %r2102};
	bar.warp.sync 	-1;
	wmma.mma.sync.aligned.row.col.m32n8k16.f16.f16 {%r2107, %r2108, %r2109, %r2110}, {%r2, %r2, %r2, %r2, %r2, %r2, %r2, %r2}, {%r2, %r2, %r2, %r2, %r2, %r2, %r2, %r2}, {%r2103, %r2104, %r2105, %r2106};
	bar.warp.sync 	-1;
	wmma.mma.sync.aligned.row.col.m32n8k16.f16.f16 {%r2111, %r2112, %r2113, %r2114}, {%r2, %r2, %r2, %r2, %r2, %r2, %r2, %r2}, {%r2, %r2, %r2, %r2, %r2, %r2, %r2, %r2}, {%r2107, %r2108, %r2109, %r2110};
	bar.warp.sync 	-1;
	wmma.mma.sync.aligned.row.col.m32n8k16.f16.f16 {%r2115, %r2116, %r2117, %r2118}, {%r2, %r2, %r2, %r2, %r2, %r2, %r2, %r2}, {%r2, %r2, %r2, %r2, %r2, %r2, %r2, %r2}, {%r2111, %r2112, %r2113, %r2114};
	bar.warp.sync 	-1;
	wmma.mma.sync.aligned.row.col.m32n8k16.f16.f16 {%r2119, %r2120, %r2121, %r2122}, {%r2, %r2, %r2, %r2, %r2, %r2, %r2, %r2}, {%r2, %r2, %r2, %r2, %r2, %r2, %r2, %r2}, {%r2115, %r2116, %r2117, %r2118};
	bar.warp.sync 	-1;
	wmma.mma.sync.aligned.row.col.m32n8k16.f16.f16 {%r2123, %r2124, %r2125, %r2126}, {%r2, %r2, %r2, %r2, %r2, %r2, %r2, %r2}, {%r2, %r2, %r2, %r2, %r2, %r2, %r2, %r2}, {%r2119, %r2120, %r2121, %r2122};
	bar.warp.sync 	-1;
	wmma.mma.sync.aligned.row.col.m32n8k16.f16.f16 {%r2127, %r2128, %r2129, %r2130}, {%r2, %r2, %r2, %r2, %r2, %r2, %r2, %r2}, {%r2, %r2, %r2, %r2, %r2, %r2, %r2, %r2}, {%r2123, %r2124, %r2125, %r2126};
	bar.warp.sync 	-1;
	wmma.mma.sync.aligned.row.col.m32n8k16.f16.f16 {%r2131, %r2132, %r2133, %r2134}, {%r2, %r2, %r2, %r2, %r2, %r2, %r2, %r2}, {%r2, %r2, %r2, %r2, %r2, %r2, %r2, %r2}, {%r2127, %r2128, %r2129, %r2130};
	bar.warp.sync 	-1;
	wmma.mma.sync.aligned.row.col.m32n8k16.f16.f16 {%r2135, %r2136, %r2137, %r2138}, {%r2, %r2, %r2, %r2, %r2, %r2, %r2, %r2}, {%r2, %r2, %r2, %r2, %r2, %r2, %r2, %r2}, {%r2131, %r2132, %r2133, %r2134};
	bar.warp.sync 	-1;
	wmma.mma.sync.aligned.row.col.m32n8k16.f16.f16 {%r2139, %r2140, %r2141, %r2142}, {%r2, %r2, %r2, %r2, %r2, %r2, %r2, %r2}, {%r2, %r2, %r2, %r2, %r2, %r2, %r2, %r2}, {%r2135, %r2136, %r2137, %r2138};
	bar.warp.sync 	-1;
	wmma.mma.sync.aligned.row.col.m32n8k16.f16.f16 {%r2143, %r2144, %r2145, %r2146}, {%r2, %r2, %r2, %r2, %r2, %r2, %r2, %r2}, {%r2, %r2, %r2, %r2, %r2, %r2, %r2, %r2}, {%r2139, %r2140, %r2141, %r2142};
	bar.warp.sync 	-1;
	wmma.mma.sync.aligned.row.col.m32n8k16.f16.f16 {%r2147, %r2148, %r2149, %r2150}, {%r2, %r2, %r2, %r2, %r2, %r2, %r2, %r2}, {%r2, %r2, %r2, %r2, %r2, %r2, %r2, %r2}, {%r2143, %r2144, %r2145, %r2146};
	bar.warp.sync 	-1;
	wmma.mma.sync.aligned.row.col.m32n8k16.f16.f16 {%r2151, %r2152, %r2153, %r2154}, {%r2, %r2, %r2, %r2, %r2, %r2, %r2, %r2}, {%r2, %r2, %r2, %r2, %r2, %r2, %r2, %r2}, {%r2147, %r2148, %r2149, %r2150};
	bar.warp.sync 	-1;
	wmma.mma.sync.aligned.row.col.m32n8k16.f16.f16 {%r2155, %r2156, %r2157, %r2158}, {%r2, %r2, %r2, %r2, %r2, %r2, %r2, %r2}, {%r2, %r2, %r2, %r2, %r2, %r2, %r2, %r2}, {%r2151, %r2152, %r2153, %r2154};
	bar.warp.sync 	-1;
	wmma.mma.sync.aligned.row.col.m32n8k16.f16.f16 {%r2159, %r2160, %r2161, %r2162}, {%r2, %r2, %r2, %r2, %r2, %r2, %r2, %r2}, {%r2, %r2, %r2, %r2, %r2, %r2, %r2, %r2}, {%r2155, %r2156, %r2157, %r2158};
	bar.warp.sync 	-1;
	wmma.mma.sync.aligned.row.col.m32n8k16.f16.f16 {%r2163, %r2164, %r2165, %r2166}, {%r2, %r2, %r2, %r2, %r2, %r2, %r2, %r2}, {%r2, %r2, %r2, %r2, %r2, %r2, %r2, %r2}, {%r2159, %r2160, %r2161, %r2162};
	bar.warp.sync 	-1;
	wmma.mma.sync.aligned.row.col.m32n8k16.f16.f16 {%r2167, %r2168, %r2169, %r2170}, {%r2, %r2, %r2, %r2, %r2, %r2, %r2, %r2}, {%r2, %r2, %r2, %r2, %r2, %r2, %r2, %r2}, {%r2163, %r2164, %r2165, %r2166};
	bar.warp.sync 	-1;
	wmma.mma.sync.aligned.row.col.m32n8k16.f16.f16 {%r2171, %r2172, %r2173, %r2174}, {%r2, %r2, %r2, %r2, %r2, %r2, %r2, %r2}, {%r2, %r2, %r2, %r2, %r2, %r2, %r2, %r2}, {%r2167, %r2168, %r2169, %r2170};
	bar.warp.sync 	-1;
	wmma.mma.sync.aligned.row.col.m32n8k16.f16.f16 {%r2175, %r2176, %r2177, %r2178}, {%r2, %r2, %r2, %r2, %r2, %r2, %r2, %r2}, {%r2, %r2, %r2, %r2, %r2, %r2, %r2, %r2}, {%r2171, %r2172, %r2173, %r2174};
	bar.warp.sync 	-1;
	wmma.mma.sync.aligned.row.col.m32n8k16.f16.f16 {%r2179, %r2180, %r2181, %r2182}, {%r2, %r2, %r2, %r2, %r2, %r2, %r2, %r2}, {%r2, %r2, %r2, %r2, %r2, %r2, %r2, %r2}, {%r2175, %r2176, %r2177, %r2178};
	bar.warp.sync 	-1;
	wmma.mma.sync.aligned.row.col.m32n8k16.f16.f16 {%r2183, %r2184, %r2185, %r2186}, {%r2, %r2, %r2, %r2, %r2, %r2, %r2, %r2}, {%r2, %r2, %r2, %r2, %r2, %r2, %r2, %r2}, {%r2179, %r2180, %r2181, %r2182};
	bar.warp.sync 	-1;
	wmma.mma.sync.aligned.row.col.m32n8k16.f16.f16 {%r2187, %r2188, %r2189, %r2190}, {%r2, %r2, %r2, %r2, %r2, %r2, %r2, %r2}, {%r2, %r2, %r2, %r2, %r2, %r2, %r2, %r2}, {%r2183, %r2184, %r2185, %r2186};
	bar.warp.sync 	-1;
	wmma.mma.sync.aligned.row.col.m32n8k16.f16.f16 {%r2191, %r2192, %r2193, %r2194}, {%r2, %r2, %r2, %r2, %r2, %r2, %r2, %r2}, {%r2, %r2, %r2, %r2, %r2, %r2, %r2, %r2}, {%r2187, %r2188, %r2189, %r2190};
	bar.warp.sync 	-1;
	wmma.mma.sync.aligned.row.col.m32n8k16.f16.f16 {%r2195, %r2196, %r2197, %r2198}, {%r2, %r2, %r2, %r2, %r2, %r2, %r2, %r2}, {%r2, %r2, %r2, %r2, %r2, %r2, %r2, %r2}, {%r2191, %r2192, %r2193, %r2194};
	bar.warp.sync 	-1;
	wmma.mma.sync.aligned.row.col.m32n8k16.f16.f16 {%r2199, %r2200, %r2201, %r2202}, {%r2, %r2, %r2, %r2, %r2, %r2, %r2, %r2}, {%r2, %r2, %r2, %r2, %r2, %r2, %r2, %r2}, {%r2195, %r2196, %r2197, %r2198};
	bar.warp.sync 	-1;
	wmma.mma.sync.aligned.row.col.m32n8k16.f16.f16 {%r2203, %r2204, %r2205, %r2206}, {%r2, %r2, %r2, %r2, %r2, %r2, %r2, %r2}, {%r2, %r2, %r2, %r2, %r2, %r2, %r2, %r2}, {%r2199, %r2200, %r2201, %r2202};
	bar.warp.sync 	-1;
	wmma.mma.sync.aligned.row.col.m32n8k16.f16.f16 {%r2207, %r2208, %r2209, %r2210}, {%r2, %r2, %r2, %r2, %r2, %r2, %r2, %r2}, {%r2, %r2, %r2, %r2, %r2, %r2, %r2, %r2}, {%r2203, %r2204, %r2205, %r2206};
	bar.warp.sync 	-1;
	wmma.mma.sync.aligned.row.col.m32n8k16.f16.f16 {%r2211, %r2212, %r2213, %r2214}, {%r2, %r2, %r2, %r2, %r2, %r2, %r2, %r2}, {%r2, %r2, %r2, %r2, %r2, %r2, %r2, %r2}, {%r2207, %r2208, %r2209, %r2210};
	bar.warp.sync 	-1;
	wmma.mma.sync.aligned.row.col.m32n8k16.f16.f16 {%r2215, %r2216, %r2217, %r2218}, {%r2, %r2, %r2, %r2, %r2, %r2, %r2, %r2}, {%r2, %r2, %r2, %r2, %r2, %r2, %r2, %r2}, {%r2211, %r2212, %r2213, %r2214};
	bar.warp.sync 	-1;
	wmma.mma.sync.aligned.row.col.m32n8k16.f16.f16 {%r2219, %r2220, %r2221, %r2222}, {%r2, %r2, %r2, %r2, %r2, %r2, %r2, %r2}, {%r2, %r2, %r2, %r2, %r2, %r2, %r2, %r2}, {%r2215, %r2216, %r2217, %r2218};
	bar.warp.sync 	-1;
	wmma.mma.sync.aligned.row.col.m32n8k16.f16.f16 {%r2223, %r2224, %r2225, %r2226}, {%r2, %r2, %r2, %r2, %r2, %r2, %r2, %r2}, {%r2, %r2, %r2, %r2, %r2, %r2, %r2, %r2}, {%r2219, %r2220, %r2221, %r2222};
	bar.warp.sync 	-1;
	wmma.mma.sync.aligned.row.col.m32n8k16.f16.f16 {%r2227, %r2228, %r2229, %r2230}, {%r2, %r2, %r2, %r2, %r2, %r2, %r2, %r2}, {%r2, %r2, %r2, %r2, %r2, %r2, %r2, %r2}, {%r2223, %r2224, %r2225, %r2226};
	bar.warp.sync 	-1;
	wmma.mma.sync.aligned.row.col.m32n8k16.f16.f16 {%r2231, %r2232, %r2233, %r2234}, {%r2, %r2, %r2, %r2, %r2, %r2, %r2, %r2}, {%r2, %r2, %r2, %r2, %r2, %r2, %r2, %r2}, {%r2227, %r2228, %r2229, %r2230};
	bar.warp.sync 	-1;
	wmma.mma.sync.aligned.row.col.m32n8k16.f16.f16 {%r2235, %r2236, %r2237, %r2238}, {%r2, %r2, %r2, %r2, %r2, %r2, %r2, %r2}, {%r2, %r2, %r2, %r2, %r2, %r2, %r2, %r2}, {%r2231, %r2232, %r2233, %r2234};
	bar.warp.sync 	-1;
	wmma.mma.sync.aligned.row.col.m32n8k16.f16.f16 {%r2239, %r2240, %r2241, %r2242}, {%r2, %r2, %r2, %r2, %r2, %r2, %r2, %r2}, {%r2, %r2, %r2, %r2, %r2, %r2, %r2, %r2}, {%r2235, %r2236, %r2237, %r2238};
	bar.warp.sync 	-1;
	wmma.mma.sync.aligned.row.col.m32n8k16.f16.f16 {%r2243, %r2244, %r2245, %r2246}, {%r2, %r2, %r2, %r2, %r2, %r2, %r2, %r2}, {%r2, %r2, %r2, %r2, %r2, %r2, %r2, %r2}, {%r2239, %r2240, %r2241, %r2242};
	bar.warp.sync 	-1;
	wmma.mma.sync.aligned.row.col.m32n8k16.f16.f16 {%r2247, %r2248, %r2249, %r2250}, {%r2, %r2, %r2, %r2, %r2, %r2, %r2, %r2}, {%r2, %r2, %r2, %r2, %r2, %r2, %r2, %r2}, {%r2243, %r2244, %r2245, %r2246};
	bar.warp.sync 	-1;
	wmma.mma.sync.aligned.row.col.m32n8k16.f16.f16 {%r2251, %r2252, %r2253, %r2254}, {%r2, %r2, %r2, %r2, %r2, %r2, %r2, %r2}, {%r2, %r2, %r2, %r2, %r2, %r2, %r2, %r2}, {%r2247, %r2248, %r2249, %r2250};
	bar.warp.sync 	-1;
	wmma.mma.sync.aligned.row.col.m32n8k16.f16.f16 {%r2255, %r2256, %r2257, %r2258}, {%r2, %r2, %r2, %r2, %r2, %r2, %r2, %r2}, {%r2, %r2, %r2, %r2, %r2, %r2, %r2, %r2}, {%r2251, %r2252, %r2253, %r2254};
	bar.warp.sync 	-1;
	wmma.mma.sync.aligned.row.col.m32n8k16.f16.f16 {%r2259, %r2260, %r2261, %r2262}, {%r2, %r2, %r2, %r2, %r2, %r2, %r2, %r2}, {%r2, %r2, %r2, %r2, %r2, %r2, %r2, %r2}, {%r2255, %r2256, %r2257, %r2258};
	bar.warp.sync 	-1;
	wmma.mma.sync.aligned.row.col.m32n8k16.f16.f16 {%r2263, %r2264, %r2265, %r2266}, {%r2, %r2, %r2, %r2, %r2, %r2, %r2, %r2}, {%r2, %r2, %r2, %r2, %r2, %r2, %r2, %r2}, {%r2259, %r2260, %r2261, %r2262};
	bar.warp.sync 	-1;
	wmma.mma.sync.aligned.row.col.m32n8k16.f16.f16 {%r2267, %r2268, %r2269, %r2270}, {%r2, %r2, %r2, %r2, %r2, %r2, %r2, %r2}, {%r2, %r2, %r2, %r2, %r2, %r2, %r2, %r2}, {%r2263, %r2264, %r2265, %r2266};
	bar.warp.sync 	-1;
	wmma.mma.sync.aligned.row.col.m32n8k16.f16.f16 {%r2271, %r2272, %r2273, %r2274}, {%r2, %r2, %r2, %r2, %r2, %r2, %r2, %r2}, {%r2, %r2, %r2, %r2, %r2, %r2, %r2, %r2}, {%r2267, %r2268, %r2269, %r2270};
	bar.warp.sync 	-1;
	wmma.mma.sync.aligned.row.col.m32n8k16.f16.f16 {%r2275, %r2276, %r2277, %r2278}, {%r2, %r2, %r2, %r2, %r2, %r2, %r2, %r2}, {%r2, %r2, %r2, %r2, %r2, %r2, %r2, %r2}, {%r2271, %r2272, %r2273, %r2274};
	bar.warp.sync 	-1;
	wmma.mma.sync.aligned.row.col.m32n8k16.f16.f16 {%r2279, %r2280, %r2281, %r2282}, {%r2, %r2, %r2, %r2, %r2, %r2, %r2, %r2}, {%r2, %r2, %r2, %r2, %r2, %r2, %r2, %r2}, {%r2275, %r2276, %r2277, %r2278};
	bar.warp.sync 	-1;
	wmma.mma.sync.aligned.row.col.m32n8k16.f16.f16 {%r2283, %r2284, %r2285, %r2286}, {%r2, %r2, %r2, %r2, %r2, %r2, %r2, %r2}, {%r2, %r2, %r2, %r2, %r2, %r2, %r2, %r2}, {%r2279, %r2280, %r2281, %r2282};
	bar.warp.sync 	-1;
	wmma.mma.sync.aligned.row.col.m32n8k16.f16.f16 {%r2287, %r2288, %r2289, %r2290}, {%r2, %r2, %r2, %r2, %r2, %r2, %r2, %r2}, {%r2, %r2, %r2, %r2, %r2, %r2, %r2, %r2}, {%r2283, %r2284, %r2285, %r2286};
	bar.warp.sync 	-1;
	wmma.mma.sync.aligned.row.col.m32n8k16.f16.f16 {%r2291, %r2292, %r2293, %r2294}, {%r2, %r2, %r2, %r2, %r2, %r2, %r2, %r2}, {%r2, %r2, %r2, %r2, %r2, %r2, %r2, %r2}, {%r2287, %r2288, %r2289, %r2290};
	bar.warp.sync 	-1;
	wmma.mma.sync.aligned.row.col.m32n8k16.f16.f16 {%r2295, %r2296, %r2297, %r2298}, {%r2, %r2, %r2, %r2, %r2, %r2, %r2, %r2}, {%r2, %r2, %r2, %r2, %r2, %r2, %r2, %r2}, {%r2291, %r2292, %r2293, %r2294};
	bar.warp.sync 	-1;
	wmma.mma.sync.aligned.row.col.m32n8k16.f16.f16 {%r2299, %r2300, %r2301, %r2302}, {%r2, %r2, %r2, %r2, %r2, %r2, %r2, %r2}, {%r2, %r2, %r2, %r2, %r2, %r2, %r2, %r2}, {%r2295, %r2296, %r2297, %r2298};
	bar.warp.sync 	-1;
	wmma.mma.sync.aligned.row.col.m32n8k16.f16.f16 {%r2303, %r2304, %r2305, %r2306}, {%r2, %r2, %r2, %r2, %r2, %r2, %r2, %r2}, {%r2, %r2, %r2, %r2, %r2, %r2, %r2, %r2}, {%r2299, %r2300, %r2301, %r2302};
	bar.warp.sync 	-1;
	wmma.mma.sync.aligned.row.col.m32n8k16.f16.f16 {%r2307, %r2308, %r2309, %r2310}, {%r2, %r2, %r2, %r2, %r2, %r2, %r2, %r2}, {%r2, %r2, %r2, %r2, %r2, %r2, %r2, %r2}, {%r2303, %r2304, %r2305, %r2306};
	bar.warp.sync 	-1;
	wmma.mma.sync.aligned.row.col.m32n8k16.f16.f16 {%r2311, %r2312, %r2313, %r2314}, {%r2, %r2, %r2, %r2, %r2, %r2, %r2, %r2}, {%r2, %r2, %r2, %r2, %r2, %r2, %r2, %r2}, {%r2307, %r2308, %r2309, %r2310};
	bar.warp.sync 	-1;
	wmma.mma.sync.aligned.row.col.m32n8k16.f16.f16 {%r2315, %r2316, %r2317, %r2318}, {%r2, %r2, %r2, %r2, %r2, %r2, %r2, %r2}, {%r2, %r2, %r2, %r2, %r2, %r2, %r2, %r2}, {%r2311, %r2312, %r2313, %r2314};
	bar.warp.sync 	-1;
	wmma.mma.sync.aligned.row.col.m32n8k16.f16.f16 {%r2319, %r2320, %r2321, %r2322}, {%r2, %r2, %r2, %r2, %r2, %r2, %r2, %r2}, {%r2, %r2, %r2, %r2, %r2, %r2, %r2, %r2}, {%r2315, %r2316, %r2317, %r2318};
	bar.warp.sync 	-1;
	wmma.mma.sync.aligned.row.col.m32n8k16.f16.f16 {%r2323, %r2324, %r2325, %r2326}, {%r2, %r2, %r2, %r2, %r2, %r2, %r2, %r2}, {%r2, %r2, %r2, %r2, %r2, %r2, %r2, %r2}, {%r2319, %r2320, %r2321, %r2322};
	bar.warp.sync 	-1;
	wmma.mma.sync.aligned.row.col.m32n8k16.f16.f16 {%r2327, %r2328, %r2329, %r2330}, {%r2, %r2, %r2, %r2, %r2, %r2, %r2, %r2}, {%r2, %r2, %r2, %r2, %r2, %r2, %r2, %r2}, {%r2323, %r2324, %r2325, %r2326};
	bar.warp.sync 	-1;
	wmma.mma.sync.aligned.row.col.m32n8k16.f16.f16 {%r2331, %r2332, %r2333, %r2334}, {%r2, %r2, %r2, %r2, %r2, %r2, %r2, %r2}, {%r2, %r2, %r2, %r2, %r2, %r2, %r2, %r2}, {%r2327, %r2328, %r2329, %r2330};
	bar.warp.sync 	-1;
	wmma.mma.sync.aligned.row.col.m32n8k16.f16.f16 {%r2335, %r2336, %r2337, %r2338}, {%r2, %r2, %r2, %r2, %r2, %r2, %r2, %r2}, {%r2, %r2, %r2, %r2, %r2, %r2, %r2, %r2}, {%r2331, %r2332, %r2333, %r2334};
	bar.warp.sync 	-1;
	wmma.mma.sync.aligned.row.col.m32n8k16.f16.f16 {%r2339, %r2340, %r2341, %r2342}, {%r2, %r2, %r2, %r2, %r2, %r2, %r2, %r2}, {%r2, %r2, %r2, %r2, %r2, %r2, %r2, %r2}, {%r2335, %r2336, %r2337, %r2338};
	bar.warp.sync 	-1;
	wmma.mma.sync.aligned.row.col.m32n8k16.f16.f16 {%r2343, %r2344, %r2345, %r2346}, {%r2, %r2, %r2, %r2, %r2, %r2, %r2, %r2}, {%r2, %r2, %r2, %r2, %r2, %r2, %r2, %r2}, {%r2339, %r2340, %r2341, %r2342};
	bar.warp.sync 	-1;
	wmma.mma.sync.aligned.row.col.m32n8k16.f16.f16 {%r2347, %r2348, %r2349, %r2350}, {%r2, %r2, %r2, %r2, %r2, %r2, %r2, %r2}, {%r2, %r2, %r2, %r2, %r2, %r2, %r2, %r2}, {%r2343, %r2344, %r2345, %r2346};
	bar.warp.sync 	-1;
	wmma.mma.sync.aligned.row.col.m32n8k16.f16.f16 {%r2351, %r2352, %r2353, %r2354}, {%r2, %r2, %r2, %r2, %r2, %r2, %r2, %r2}, {%r2, %r2, %r2, %r2, %r2, %r2, %r2, %r2}, {%r2347, %r2348, %r2349, %r2350};
	bar.warp.sync 	-1;
	wmma.mma.sync.aligned.row.col.m32n8k16.f16.f16 {%r2355, %r2356, %r2357, %r2358}, {%r2, %r2, %r2, %r2, %r2, %r2, %r2, %r2}, {%r2, %r2, %r2, %r2, %r2, %r2, %r2, %r2}, {%r2351, %r2352, %r2353, %r2354};
	bar.warp.sync 	-1;
	wmma.mma.sync.aligned.row.col.m32n8k16.f16.f16 {%r2359, %r2360, %r2361, %r2362}, {%r2, %r2, %r2, %r2, %r2, %r2, %r2, %r2}, {%r2, %r2, %r2, %r2, %r2, %r2, %r2, %r2}, {%r2355, %r2356, %r2357, %r2358};
	bar.warp.sync 	-1;
	wmma.mma.sync.aligned.row.col.m32n8k16.f16.f16 {%r2363, %r2364, %r2365, %r2366}, {%r2, %r2, %r2, %r2, %r2, %r2, %r2, %r2}, {%r2, %r2, %r2, %r2, %r2, %r2, %r2, %r2}, {%r2359, %r2360, %r2361, %r2362};
	bar.warp.sync 	-1;
	wmma.mma.sync.aligned.row.col.m32n8k16.f16.f16 {%r2367, %r2368, %r2369, %r2370}, {%r2, %r2, %r2, %r2, %r2, %r2, %r2, %r2}, {%r2, %r2, %r2, %r2, %r2, %r2, %r2, %r2}, {%r2363, %r2364, %r2365, %r2366};
	bar.warp.sync 	-1;
	wmma.mma.sync.aligned.row.col.m32n8k16.f16.f16 {%r2371, %r2372, %r2373, %r2374}, {%r2, %r2, %r2, %r2, %r2, %r2, %r2, %r2}, {%r2, %r2, %r2, %r2, %r2, %r2, %r2, %r2}, {%r2367, %r2368, %r2369, %r2370};
	bar.warp.sync 	-1;
	wmma.mma.sync.aligned.row.col.m32n8k16.f16.f16 {%r2375, %r2376, %r2377, %r2378}, {%r2, %r2, %r2, %r2, %r2, %r2, %r2, %r2}, {%r2, %r2, %r2, %r2, %r2, %r2, %r2, %r2}, {%r2371, %r2372, %r2373, %r2374};
	bar.warp.sync 	-1;
	wmma.mma.sync.aligned.row.col.m32n8k16.f16.f16 {%r2379, %r2380, %r2381, %r2382}, {%r2, %r2, %r2, %r2, %r2, %r2, %r2, %r2}, {%r2, %r2, %r2, %r2, %r2, %r2, %r2, %r2}, {%r2375, %r2376, %r2377, %r2378};
	bar.warp.sync 	-1;
	wmma.mma.sync.aligned.row.col.m32n8k16.f16.f16 {%r2383, %r2384, %r2385, %r2386}, {%r2, %r2, %r2, %r2, %r2, %r2, %r2, %r2}, {%r2, %r2, %r2, %r2, %r2, %r2, %r2, %r2}, {%r2379, %r2380, %r2381, %r2382};
	bar.warp.sync 	-1;
	wmma.mma.sync.aligned.row.col.m32n8k16.f16.f16 {%r2387, %r2388, %r2389, %r2390}, {%r2, %r2, %r2, %r2, %r2, %r2, %r2, %r2}, {%r2, %r2, %r2, %r2, %r2, %r2, %r2, %r2}, {%r2383, %r2384, %r2385, %r2386};
	bar.warp.sync 	-1;
	wmma.mma.sync.aligned.row.col.m32n8k16.f16.f16 {%r2391, %r2392, %r2393, %r2394}, {%r2, %r2, %r2, %r2, %r2, %r2, %r2, %r2}, {%r2, %r2, %r2, %r2, %r2, %r2, %r2, %r2}, {%r2387, %r2388, %r2389, %r2390};
	bar.warp.sync 	-1;
	wmma.mma.sync.aligned.row.col.m32n8k16.f16.f16 {%r2395, %r2396, %r2397, %r2398}, {%r2, %r2, %r2, %r2, %r2, %r2, %r2, %r2}, {%r2, %r2, %r2, %r2, %r2, %r2, %r2, %r2}, {%r2391, %r2392, %r2393, %r2394};
	bar.warp.sync 	-1;
	wmma.mma.sync.aligned.row.col.m32n8k16.f16.f16 {%r2399, %r2400, %r2401, %r2402}, {%r2, %r2, %r2, %r2, %r2, %r2, %r2, %r2}, {%r2, %r2, %r2, %r2, %r2, %r2, %r2, %r2}, {%r2395, %r2396, %r2397, %r2398};
	bar.warp.sync 	-1;
	wmma.mma.sync.aligned.row.col.m32n8k16.f16.f16 {%r2403, %r2404, %r2405, %r2406}, {%r2, %r2, %r2, %r2, %r2, %r2, %r2, %r2}, {%r2, %r2, %r2, %r2, %r2, %r2, %r2, %r2}, {%r2399, %r2400, %r2401, %r2402};
	bar.warp.sync 	-1;
	wmma.mma.sync.aligned.row.col.m32n8k16.f16.f16 {%r2407, %r2408, %r2409, %r2410}, {%r2, %r2, %r2, %r2, %r2, %r2, %r2, %r2}, {%r2, %r2, %r2, %r2, %r2, %r2, %r2, %r2}, {%r2403, %r2404, %r2405, %r2406};
	bar.warp.sync 	-1;
	wmma.mma.sync.aligned.row.col.m32n8k16.f16.f16 {%r2411, %r2412, %r2413, %r2414}, {%r2, %r2, %r2, %r2, %r2, %r2, %r2, %r2}, {%r2, %r2, %r2, %r2, %r2, %r2, %r2, %r2}, {%r2407, %r2408, %r2409, %r2410};
	bar.warp.sync 	-1;
	wmma.mma.sync.aligned.row.col.m32n8k16.f16.f16 {%r2415, %r2416, %r2417, %r2418}, {%r2, %r2, %r2, %r2, %r2, %r2, %r2, %r2}, {%r2, %r2, %r2, %r2, %r2, %r2, %r2, %r2}, {%r2411, %r2412, %r2413, %r2414};
	bar.warp.sync 	-1;
	wmma.mma.sync.aligned.row.col.m32n8k16.f16.f16 {%r2419, %r2420, %r2421, %r2422}, {%r2, %r2, %r2, %r2, %r2, %r2, %r2, %r2}, {%r2, %r2, %r2, %r2, %r2, %r2, %r2, %r2}, {%r2415, %r2416, %r2417, %r2418};
	bar.warp.sync 	-1;
	wmma.mma.sync.aligned.row.col.m32n8k16.f16.f16 {%r2423, %r2424, %r2425, %r2426}, {%r2, %r2, %r2, %r2, %r2, %r2, %r2, %r2}, {%r2, %r2, %r2, %r2, %r2, %r2, %r2, %r2}, {%r2419, %r2420, %r2421, %r2422};
	bar.warp.sync 	-1;
	wmma.mma.sync.aligned.row.col.m32n8k16.f16.f16 {%r2427, %r2428, %r2429, %r2430}, {%r2, %r2, %r2, %r2, %r2, %r2, %r2, %r2}, {%r2, %r2, %r2, %r2, %r2, %r2, %r2, %r2}, {%r2423, %r2424, %r2425, %r2426};
	bar.warp.sync 	-1;
	wmma.mma.sync.aligned.row.col.m32n8k16.f16.f16 {%r2431, %r2432, %r2433, %r2434}, {%r2, %r2, %r2, %r2, %r2, %r2, %r2, %r2}, {%r2, %r2, %r2, %r2, %r2, %r2, %r2, %r2}, {%r2427, %r2428, %r2429, %r2430};
	bar.warp.sync 	-1;
	wmma.mma.sync.aligned.row.col.m32n8k16.f16.f16 {%r2435, %r2436, %r2437, %r2438}, {%r2, %r2, %r2, %r2, %r2, %r2, %r2, %r2}, {%r2, %r2, %r2, %r2, %r2, %r2, %r2, %r2}, {%r2431, %r2432, %r2433, %r2434};
	bar.warp.sync 	-1;
	wmma.mma.sync.aligned.row.col.m32n8k16.f16.f16 {%r2439, %r2440, %r2441, %r2442}, {%r2, %r2, %r2, %r2, %r2, %r2, %r2, %r2}, {%r2, %r2, %r2, %r2, %r2, %r2, %r2, %r2}, {%r2435, %r2436, %r2437, %r2438};
	bar.warp.sync 	-1;
	wmma.mma.sync.aligned.row.col.m32n8k16.f16.f16 {%r2443, %r2444, %r2445, %r2446}, {%r2, %r2, %r2, %r2, %r2, %r2, %r2, %r2}, {%r2, %r2, %r2, %r2, %r2, %r2, %r2, %r2}, {%r2439, %r2440, %r2441, %r2442};
	bar.warp.sync 	-1;
	wmma.mma.sync.aligned.row.col.m32n8k16.f16.f16 {%r2447, %r2448, %r2449, %r2450}, {%r2, %r2, %r2, %r2, %r2, %r2, %r2, %r2}, {%r2, %r2, %r2, %r2, %r2, %r2, %r2, %r2}, {%r2443, %r2444, %r2445, %r2446};
	bar.warp.sync 	-1;
	wmma.mma.sync.aligned.row.col.m32n8k16.f16.f16 {%r2451, %r2452, %r2453, %r2454}, {%r2, %r2, %r2, %r2, %r2, %r2, %r2, %r2}, {%r2, %r2, %r2, %r2, %r2, %r2, %r2, %r2}, {%r2447, %r2448, %r2449, %r2450};
	bar.warp.sync 	-1;
	wmma.mma.sync.aligned.row.col.m32n8k16.f16.f16 {%r2455, %r2456, %r2457, %r2458}, {%r2, %r2, %r2, %r2, %r2, %r2, %r2, %r2}, {%r2, %r2, %r2, %r2, %r2, %r2, %r2, %r2}, {%r2451, %r2452, %r2453, %r2454};
	bar.warp.sync 	-1;
	wmma.mma.sync.aligned.row.col.m32n8k16.f16.f16 {%r2459, %r2460, %r2461, %r2462}, {%r2, %r2, %r2, %r2, %r2, %r2, %r2, %r2}, {%r2, %r2, %r2, %r2, %r2, %r2, %r2, %r2}, {%r2455, %r2456, %r2457, %r2458};
	bar.warp.sync 	-1;
	wmma.mma.sync.aligned.row.col.m32n8k16.f16.f16 {%r2463, %r2464, %r2465, %r2466}, {%r2, %r2, %r2, %r2, %r2, %r2, %r2, %r2}, {%r2, %r2, %r2, %r2, %r2, %r2, %r2, %r2}, {%r2459, %r2460, %r2461, %r2462};
	bar.warp.sync 	-1;
	wmma.mma.sync.aligned.row.col.m32n8k16.f16.f16 {%r2467, %r2468, %r2469, %r2470}, {%r2, %r2, %r2, %r2, %r2, %r2, %r2, %r2}, {%r2, %r2, %r2, %r2, %r2, %r2, %r2, %r2}, {%r2463, %r2464, %r2465, %r2466};
	bar.warp.sync 	-1;
	wmma.mma.sync.aligned.row.col.m32n8k16.f16.f16 {%r2471, %r2472, %r2473, %r2474}, {%r2, %r2, %r2, %r2, %r2, %r2, %r2, %r2}, {%r2, %r2, %r2, %r2, %r2, %r2, %r2, %r2}, {%r2467, %r2468, %r2469, %r2470};
	bar.warp.sync 	-1;
	wmma.mma.sync.aligned.row.col.m32n8k16.f16.f16 {%r2475, %r2476, %r2477, %r2478}, {%r2, %r2, %r2, %r2, %r2, %r2, %r2, %r2}, {%r2, %r2, %r2, %r2, %r2, %r2, %r2, %r2}, {%r2471, %r2472, %r2473, %r2474};
	bar.warp.sync 	-1;
	wmma.mma.sync.aligned.row.col.m32n8k16.f16.f16 {%r2479, %r2480, %r2481, %r2482}, {%r2, %r2, %r2, %r2, %r2, %r2, %r2, %r2}, {%r2, %r2, %r2, %r2, %r2, %r2, %r2, %r2}, {%r2475, %r2476, %r2477, %r2478};
	bar.warp.sync 	-1;
	wmma.mma.sync.aligned.row.col.m32n8k16.f16.f16 {%r2483, %r2484, %r2485, %r2486}, {%r2, %r2, %r2, %r2, %r2, %r2, %r2, %r2}, {%r2, %r2, %r2, %r2, %r2, %r2, %r2, %r2}, {%r2479, %r2480, %r2481, %r2482};
	bar.warp.sync 	-1;
	wmma.mma.sync.aligned.row.col.m32n8k16.f16.f16 {%r2487, %r2488, %r2489, %r2490}, {%r2, %r2, %r2, %r2, %r2, %r2, %r2, %r2}, {%r2, %r2, %r2, %r2, %r2, %r2, %r2, %r2}, {%r2483, %r2484, %r2485, %r2486};
	bar.warp.sync 	-1;
	wmma.mma.sync.aligned.row.col.m32n8k16.f16.f16 {%r2491, %r2492, %r2493, %r2494}, {%r2, %r2, %r2, %r2, %r2, %r2, %r2, %r2}, {%r2, %r2, %r2, %r2, %r2, %r2, %r2, %r2}, {%r2487, %r2488, %r2489, %r2490};
	bar.warp.sync 	-1;
	wmma.mma.sync.aligned.row.col.m32n8k16.f16.f16 {%r2495, %r2496, %r2497, %r2498}, {%r2, %r2, %r2, %r2, %r2, %r2, %r2, %r2}, {%r2, %r2, %r2, %r2, %r2, %r2, %r2, %r2}, {%r2491, %r2492, %r2493, %r2494};
	bar.warp.sync 	-1;
	wmma.mma.sync.aligned.row.col.m32n8k16.f16.f16 {%r2499, %r2500, %r2501, %r2502}, {%r2, %r2, %r2, %r2, %r2, %r2, %r2, %r2}, {%r2, %r2, %r2, %r2, %r2, %r2, %r2, %r2}, {%r2495, %r2496, %r2497, %r2498};
	bar.warp.sync 	-1;
	wmma.mma.sync.aligned.row.col.m32n8k16.f16.f16 {%r2503, %r2504, %r2505, %r2506}, {%r2, %r2, %r2, %r2, %r2, %r2, %r2, %r2}, {%r2, %r2, %r2, %r2, %r2, %r2, %r2, %r2}, {%r2499, %r2500, %r2501, %r2502};
	bar.warp.sync 	-1;
	wmma.mma.sync.aligned.row.col.m32n8k16.f16.f16 {%r2507, %r2508, %r2509, %r2510}, {%r2, %r2, %r2, %r2, %r2, %r2, %r2, %r2}, {%r2, %r2, %r2, %r2, %r2, %r2, %r2, %r2}, {%r2503, %r2504, %r2505, %r2506};
	bar.warp.sync 	-1;
	wmma.mma.sync.aligned.row.col.m32n8k16.f16.f16 {%r2511, %r2512, %r2513, %r2514}, {%r2, %r2, %r2, %r2, %r2, %r2, %r2, %r2}, {%r2, %r2, %r2, %r2, %r2, %r2, %r2, %r2}, {%r2507, %r2508, %r2509, %r2510};
	bar.warp.sync 	-1;
	wmma.mma.sync.aligned.row.col.m32n8k16.f16.f16 {%r2515, %r2516, %r2517, %r2518}, {%r2, %r2, %r2, %r2, %r2, %r2, %r2, %r2}, {%r2, %r2, %r2, %r2, %r2, %r2, %r2, %r2}, {%r2511, %r2512, %r2513, %r2514};
	bar.warp.sync 	-1;
	wmma.mma.sync.aligned.row.col.m32n8k16.f16.f16 {%r2519, %r2520, %r2521, %r2522}, {%r2, %r2, %r2, %r2, %r2, %r2, %r2, %r2}, {%r2, %r2, %r2, %r2, %r2, %r2, %r2, %r2}, {%r2515, %r2516, %r2517, %r2518};
	bar.warp.sync 	-1;
	wmma.mma.sync.aligned.row.col.m32n8k16.f16.f16 {%r2523, %r2524, %r2525, %r2526}, {%r2, %r2, %r2, %r2, %r2, %r2, %r2, %r2}, {%r2, %r2, %r2, %r2, %r2, %r2, %r2, %r2}, {%r2519, %r2520, %r2521, %r2522};
	bar.warp.sync 	-1;
	wmma.mma.sync.aligned.row.col.m32n8k16.f16.f16 {%r2527, %r2528, %r2529, %r2530}, {%r2, %r2, %r2, %r2, %r2, %r2, %r2, %r2}, {%r2, %r2, %r2, %r2, %r2, %r2, %r2, %r2}, {%r2523, %r2524, %r2525, %r2526};
	bar.warp.sync 	-1;
	wmma.mma.sync.aligned.row.col.m32n8k16.f16.f16 {%r2531, %r2532, %r2533, %r2534}, {%r2, %r2, %r2, %r2, %r2, %r2, %r2, %r2}, {%r2, %r2, %r2, %r2, %r2, %r2, %r2, %r2}, {%r2527, %r2528, %r2529, %r2530};
	bar.warp.sync 	-1;
	wmma.mma.sync.aligned.row.col.m32n8k16.f16.f16 {%r2535, %r2536, %r2537, %r2538}, {%r2, %r2, %r2, %r2, %r2, %r2, %r2, %r2}, {%r2, %r2, %r2, %r2, %r2, %r2, %r2, %r2}, {%r2531, %r2532, %r2533, %r2534};
	bar.warp.sync 	-1;
	wmma.mma.sync.aligned.row.col.m32n8k16.f16.f16 {%r2539, %r2540, %r2541, %r2542}, {%r2, %r2, %r2, %r2, %r2, %r2, %r2, %r2}, {%r2, %r2, %r2, %r2, %r2, %r2, %r2, %r2}, {%r2535, %r2536, %r2537, %r2538};
	bar.warp.sync 	-1;
	wmma.mma.sync.aligned.row.col.m32n8k16.f16.f16 {%r2543, %r2544, %r2545, %r2546}, {%r2, %r2, %r2, %r2, %r2, %r2, %r2, %r2}, {%r2, %r2, %r2, %r2, %r2, %r2, %r2, %r2}, {%r2539, %r2540, %r2541, %r2542};
	bar.warp.sync 	-1;
	wmma.mma.sync.aligned.row.col.m32n8k16.f16.f16 {%r2547, %r2548, %r2549, %r2550}, {%r2, %r2, %r2, %r2, %r2, %r2, %r2, %r2}, {%r2, %r2, %r2, %r2, %r2, %r2, %r2, %r2}, {%r2543, %r2544, %r2545, %r2546};
	bar.warp.sync 	-1;
	wmma.mma.sync.aligned.row.col.m32n8k16.f16.f16 {%r2551, %r2552, %r2553, %r2554}, {%r2, %r2, %r2, %r2, %r2, %r2, %r2, %r2}, {%r2, %r2, %r2, %r2, %r2, %r2, %r2, %r2}, {%r2547, %r2548, %r2549, %r2550};
	bar.warp.sync 	-1;
	wmma.mma.sync.aligned.row.col.m32n8k16.f16.f16 {%r2555, %r2556, %r2557, %r2558}, {%r2, %r2, %r2, %r2, %r2, %r2, %r2, %r2}, {%r2, %r2, %r2, %r2, %r2, %r2, %r2, %r2}, {%r2551, %r2552, %r2553, %r2554};
	bar.warp.sync 	-1;
	wmma.mma.sync.aligned.row.col.m32n8k16.f16.f16 {%r2559, %r2560, %r2561, %r2562}, {%r2, %r2, %r2, %r2, %r2, %r2, %r2, %r2}, {%r2, %r2, %r2, %r2, %r2, %r2, %r2, %r2}, {%r2555, %r2556, %r2557, %r2558};
	bar.warp.sync 	-1;
	wmma.mma.sync.aligned.row.col.m32n8k16.f16.f16 {%r2563, %r2564, %r2565, %r2566}, {%r2, %r2, %r2, %r2, %r2, %r2, %r2, %r2}, {%r2, %r2, %r2, %r2, %r2, %r2, %r2, %r2}, {%r2559, %r2560, %r2561, %r2562};
	bar.warp.sync 	-1;
	wmma.mma.sync.aligned.row.col.m32n8k16.f16.f16 {%r2567, %r2568, %r2569, %r2570}, {%r2, %r2, %r2, %r2, %r2, %r2, %r2, %r2}, {%r2, %r2, %r2, %r2, %r2, %r2, %r2, %r2}, {%r2563, %r2564, %r2565, %r2566};
	bar.warp.sync 	-1;
	wmma.mma.sync.aligned.row.col.m32n8k16.f16.f16 {%r2571, %r2572, %r2573, %r2574}, {%r2, %r2, %r2, %r2, %r2, %r2, %r2, %r2}, {%r2, %r2, %r2, %r2, %r2, %r2, %r2, %r2}, {%r2567, %r2568, %r2569, %r2570};
	bar.warp.sync 	-1;
	wmma.mma.sync.aligned.row.col.m32n8k16.f16.f16 {%r2575, %r2576, %r2577, %r2578}, {%r2, %r2, %r2, %r2, %r2, %r2, %r2, %r2}, {%r2, %r2, %r2, %r2, %r2, %r2, %r2, %r2}, {%r2571, %r2572, %r2573, %r2574};
	bar.warp.sync 	-1;
	wmma.mma.sync.aligned.row.col.m32n8k16.f16.f16 {%r2579, %r2580, %r2581, %r2582}, {%r2, %r2, %r2, %r2, %r2, %r2, %r2, %r2}, {%r2, %r2, %r2, %r2, %r2, %r2, %r2, %r2}, {%r2575, %r2576, %r2577, %r2578};
	bar.warp.sync 	-1;
	wmma.mma.sync.aligned.row.col.m32n8k16.f16.f16 {%r2583, %r2584, %r2585, %r2586}, {%r2, %r2, %r2, %r2, %r2, %r2, %r2, %r2}, {%r2, %r2, %r2, %r2, %r2, %r2, %r2, %r2}, {%r2579, %r2580, %r2581, %r2582};
	bar.warp.sync 	-1;
	wmma.mma.sync.aligned.row.col.m32n8k16.f16.f16 {%r2587, %r2588, %r2589, %r2590}, {%r2, %r2, %r2, %r2, %r2, %r2, %r2, %r2}, {%r2, %r2, %r2, %r2, %r2, %r2, %r2, %r2}, {%r2583, %r2584, %r2585, %r2586};
	bar.warp.sync 	-1;
	wmma.mma.sync.aligned.row.col.m32n8k16.f16.f16 {%r2591, %r2592, %r2593, %r2594}, {%r2, %r2, %r2, %r2, %r2, %r2, %r2, %r2}, {%r2, %r2, %r2, %r2, %r2, %r2, %r2, %r2}, {%r2587, %r2588, %r2589, %r2590};
	bar.warp.sync 	-1;
	wmma.mma.sync.aligned.row.col.m32n8k16.f16.f16 {%r2595, %r2596, %r2597, %r2598}, {%r2, %r2, %r2, %r2, %r2, %r2, %r2, %r2}, {%r2, %r2, %r2, %r2, %r2, %r2, %r2, %r2}, {%r2591, %r2592, %r2593, %r2594};
	bar.warp.sync 	-1;
	wmma.mma.sync.aligned.row.col.m32n8k16.f16.f16 {%r2599, %r2600, %r2601, %r2602}, {%r2, %r2, %r2, %r2, %r2, %r2, %r2, %r2}, {%r2, %r2, %r2, %r2, %r2, %r2, %r2, %r2}, {%r2595, %r2596, %r2597, %r2598};
	bar.warp.sync 	-1;
	wmma.mma.sync.aligned.row.col.m32n8k16.f16.f16 {%r2603, %r2604, %r2605, %r2606}, {%r2, %r2, %r2, %r2, %r2, %r2, %r2, %r2}, {%r2, %r2, %r2, %r2, %r2, %r2, %r2, %r2}, {%r2599, %r2600, %r2601, %r2602};
	bar.warp.sync 	-1;
	wmma.mma.sync.aligned.row.col.m32n8k16.f16.f16 {%r2607, %r2608, %r2609, %r2610}, {%r2, %r2, %r2, %r2, %r2, %r2, %r2, %r2}, {%r2, %r2, %r2, %r2, %r2, %r2, %r2, %r2}, {%r2603, %r2604, %r2605, %r2606};
	bar.warp.sync 	-1;
	wmma.mma.sync.aligned.row.col.m32n8k16.f16.f16 {%r2611, %r2612, %r2613, %r2614}, {%r2, %r2, %r2, %r2, %r2, %r2, %r2, %r2}, {%r2, %r2, %r2, %r2, %r2, %r2, %r2, %r2}, {%r2607, %r2608, %r2609, %r2610};
	bar.warp.sync 	-1;
	wmma.mma.sync.aligned.row.col.m32n8k16.f16.f16 {%r2615, %r2616, %r2617, %r2618}, {%r2, %r2, %r2, %r2, %r2, %r2, %r2, %r2}, {%r2, %r2, %r2, %r2, %r2, %r2, %r2, %r2}, {%r2611, %r2612, %r2613, %r2614};
	bar.warp.sync 	-1;
	wmma.mma.sync.aligned.row.col.m32n8k16.f16.f16 {%r2619, %r2620, %r2621, %r2622}, {%r2, %r2, %r2, %r2, %r2, %r2, %r2, %r2}, {%r2, %r2, %r2, %r2, %r2, %r2, %r2, %r2}, {%r2615, %r2616, %r2617, %r2618};
	bar.warp.sync 	-1;
	wmma.mma.sync.aligned.row.col.m32n8k16.f16.f16 {%r2623, %r2624, %r2625, %r2626}, {%r2, %r2, %r2, %r2, %r2, %r2, %r2, %r2}, {%r2, %r2, %r2, %r2, %r2, %r2, %r2, %r2}, {%r2619, %r2620, %r2621, %r2622};
	bar.warp.sync 	-1;
	wmma.mma.sync.aligned.row.col.m32n8k16.f16.f16 {%r2627, %r2628, %r2629, %r2630}, {%r2, %r2, %r2, %r2, %r2, %r2, %r2, %r2}, {%r2, %r2, %r2, %r2, %r2, %r2, %r2, %r2}, {%r2623, %r2624, %r2625, %r2626};
	bar.warp.sync 	-1;
	wmma.mma.sync.aligned.row.col.m32n8k16.f16.f16 {%r2631, %r2632, %r2633, %r2634}, {%r2, %r2, %r2, %r2, %r2, %r2, %r2, %r2}, {%r2, %r2, %r2, %r2, %r2, %r2, %r2, %r2}, {%r2627, %r2628, %r2629, %r2630};
	bar.warp.sync 	-1;
	wmma.mma.sync.aligned.row.col.m32n8k16.f16.f16 {%r2635, %r2636, %r2637, %r2638}, {%r2, %r2, %r2, %r2, %r2, %r2, %r2, %r2}, {%r2, %r2, %r2, %r2, %r2, %r2, %r2, %r2}, {%r2631, %r2632, %r2633, %r2634};
	bar.warp.sync 	-1;
	wmma.mma.sync.aligned.row.col.m32n8k16.f16.f16 {%r2639, %r2640, %r2641, %r2642}, {%r2, %r2, %r2, %r2, %r2, %r2, %r2, %r2}, {%r2, %r2, %r2, %r2, %r2, %r2, %r2, %r2}, {%r2635, %r2636, %r2637, %r2638};
	bar.warp.sync 	-1;
	wmma.mma.sync.aligned.row.col.m32n8k16.f16.f16 {%r2643, %r2644, %r2645, %r2646}, {%r2, %r2, %r2, %r2, %r2, %r2, %r2, %r2}, {%r2, %r2, %r2, %r2, %r2, %r2, %r2, %r2}, {%r2639, %r2640, %r2641, %r2642};
	bar.warp.sync 	-1;
	wmma.mma.sync.aligned.row.col.m32n8k16.f16.f16 {%r2647, %r2648, %r2649, %r2650}, {%r2, %r2, %r2, %r2, %r2, %r2, %r2, %r2}, {%r2, %r2, %r2, %r2, %r2, %r2, %r2, %r2}, {%r2643, %r2644, %r2645, %r2646};
	bar.warp.sync 	-1;
	wmma.mma.sync.aligned.row.col.m32n8k16.f16.f16 {%r2651, %r2652, %r2653, %r2654}, {%r2, %r2, %r2, %r2, %r2, %r2, %r2, %r2}, {%r2, %r2, %r2, %r2, %r2, %r2, %r2, %r2}, {%r2647, %r2648, %r2649, %r2650};
	bar.warp.sync 	-1;
	wmma.mma.sync.aligned.row.col.m32n8k16.f16.f16 {%r2655, %r2656, %r2657, %r2658}, {%r2, %r2, %r2, %r2, %r2, %r2, %r2, %r2}, {%r2, %r2, %r2, %r2, %r2, %r2, %r2, %r2}, {%r2651, %r2652, %r2653, %r2654};
	bar.warp.sync 	-1;
	wmma.mma.sync.aligned.row.col.m32n8k16.f16.f16 {%r2659, %r2660, %r2661, %r2662}, {%r2, %r2, %r2, %r2, %r2, %r2, %r2, %r2}, {%r2, %r2, %r2, %r2, %r2, %r2, %r2, %r2}, {%r2655, %r2656, %r2657, %r2658};
	bar.warp.sync 	-1;
	wmma.mma.sync.aligned.row.col.m32n8k16.f16.f16 {%r2663, %r2664, %r2665, %r2666}, {%r2, %r2, %r2, %r2, %r2, %r2, %r2, %r2}, {%r2, %r2, %r2, %r2, %r2, %r2, %r2, %r2}, {%r2659, %r2660, %r2661, %r2662};
	bar.warp.sync 	-1;
	wmma.mma.sync.aligned.row.col.m32n8k16.f16.f16 {%r2667, %r2668, %r2669, %r2670}, {%r2, %r2, %r2, %r2, %r2, %r2, %r2, %r2}, {%r2, %r2, %r2, %r2, %r2, %r2, %r2, %r2}, {%r2663, %r2664, %r2665, %r2666};
	bar.warp.sync 	-1;
	wmma.mma.sync.aligned.row.col.m32n8k16.f16.f16 {%r2671, %r2672, %r2673, %r2674}, {%r2, %r2, %r2, %r2, %r2, %r2, %r2, %r2}, {%r2, %r2, %r2, %r2, %r2, %r2, %r2, %r2}, {%r2667, %r2668, %r2669, %r2670};
	bar.warp.sync 	-1;
	wmma.mma.sync.aligned.row.col.m32n8k16.f16.f16 {%r2675, %r2676, %r2677, %r2678}, {%r2, %r2, %r2, %r2, %r2, %r2, %r2, %r2}, {%r2, %r2, %r2, %r2, %r2, %r2, %r2, %r2}, {%r2671, %r2672, %r2673, %r2674};
	bar.warp.sync 	-1;
	wmma.mma.sync.aligned.row.col.m32n8k16.f16.f16 {%r2679, %r2680, %r2681, %r2682}, {%r2, %r2, %r2, %r2, %r2, %r2, %r2, %r2}, {%r2, %r2, %r2, %r2, %r2, %r2, %r2, %r2}, {%r2675, %r2676, %r2677, %r2678};
	bar.warp.sync 	-1;
	wmma.mma.sync.aligned.row.col.m32n8k16.f16.f16 {%r2683, %r2684, %r2685, %r2686}, {%r2, %r2, %r2, %r2, %r2, %r2, %r2, %r2}, {%r2, %r2, %r2, %r2, %r2, %r2, %r2, %r2}, {%r2679, %r2680, %r2681, %r2682};
	bar.warp.sync 	-1;
	wmma.mma.sync.aligned.row.col.m32n8k16.f16.f16 {%r2687, %r2688, %r2689, %r2690}, {%r2, %r2, %r2, %r2, %r2, %r2, %r2, %r2}, {%r2, %r2, %r2, %r2, %r2, %r2, %r2, %r2}, {%r2683, %r2684, %r2685, %r2686};
	bar.warp.sync 	-1;
	wmma.mma.sync.aligned.row.col.m32n8k16.f16.f16 {%r2691, %r2692, %r2693, %r2694}, {%r2, %r2, %r2, %r2, %r2, %r2, %r2, %r2}, {%r2, %r2, %r2, %r2, %r2, %r2, %r2, %r2}, {%r2687, %r2688, %r2689, %r2690};
	bar.warp.sync 	-1;
	wmma.mma.sync.aligned.row.col.m32n8k16.f16.f16 {%r2695, %r2696, %r2697, %r2698}, {%r2, %r2, %r2, %r2, %r2, %r2, %r2, %r2}, {%r2, %r2, %r2, %r2, %r2, %r2, %r2, %r2}, {%r2691, %r2692, %r2693, %r2694};
	bar.warp.sync 	-1;
	wmma.mma.sync.aligned.row.col.m32n8k16.f16.f16 {%r2699, %r2700, %r2701, %r2702}, {%r2, %r2, %r2, %r2, %r2, %r2, %r2, %r2}, {%r2, %r2, %r2, %r2, %r2, %r2, %r2, %r2}, {%r2695, %r2696, %r2697, %r2698};
	bar.warp.sync 	-1;
	wmma.mma.sync.aligned.row.col.m32n8k16.f16.f16 {%r2703, %r2704, %r2705, %r2706}, {%r2, %r2, %r2, %r2, %r2, %r2, %r2, %r2}, {%r2, %r2, %r2, %r2, %r2, %r2, %r2, %r2}, {%r2699, %r2700, %r2701, %r2702};
	bar.warp.sync 	-1;
	wmma.mma.sync.aligned.row.col.m32n8k16.f16.f16 {%r2707, %r2708, %r2709, %r2710}, {%r2, %r2, %r2, %r2, %r2, %r2, %r2, %r2}, {%r2, %r2, %r2, %r2, %r2, %r2, %r2, %r2}, {%r2703, %r2704, %r2705, %r2706};
	bar.warp.sync 	-1;
	wmma.mma.sync.aligned.row.col.m32n8k16.f16.f16 {%r2711, %r2712, %r2713, %r2714}, {%r2, %r2, %r2, %r2, %r2, %r2, %r2, %r2}, {%r2, %r2, %r2, %r2, %r2, %r2, %r2, %r2}, {%r2707, %r2708, %r2709, %r2710};
	bar.warp.sync 	-1;
	wmma.mma.sync.aligned.row.col.m32n8k16.f16.f16 {%r2715, %r2716, %r2717, %r2718}, {%r2, %r2, %r2, %r2, %r2, %r2, %r2, %r2}, {%r2, %r2, %r2, %r2, %r2, %r2, %r2, %r2}, {%r2711, %r2712, %r2713, %r2714};
	bar.warp.sync 	-1;
	wmma.mma.sync.aligned.row.col.m32n8k16.f16.f16 {%r2719, %r2720, %r2721, %r2722}, {%r2, %r2, %r2, %r2, %r2, %r2, %r2, %r2}, {%r2, %r2, %r2, %r2, %r2, %r2, %r2, %r2}, {%r2715, %r2716, %r2717, %r2718};
	bar.warp.sync 	-1;
	wmma.mma.sync.aligned.row.col.m32n8k16.f16.f16 {%r2723, %r2724, %r2725, %r2726}, {%r2, %r2, %r2, %r2, %r2, %r2, %r2, %r2}, {%r2, %r2, %r2, %r2, %r2, %r2, %r2, %r2}, {%r2719, %r2720, %r2721, %r2722};
	bar.warp.sync 	-1;
	wmma.mma.sync.aligned.row.col.m32n8k16.f16.f16 {%r2727, %r2728, %r2729, %r2730}, {%r2, %r2, %r2, %r2, %r2, %r2, %r2, %r2}, {%r2, %r2, %r2, %r2, %r2, %r2, %r2, %r2}, {%r2723, %r2724, %r2725, %r2726};
	bar.warp.sync 	-1;
	wmma.mma.sync.aligned.row.col.m32n8k16.f16.f16 {%r2731, %r2732, %r2733, %r2734}, {%r2, %r2, %r2, %r2, %r2, %r2, %r2, %r2}, {%r2, %r2, %r2, %r2, %r2, %r2, %r2, %r2}, {%r2727, %r2728, %r2729, %r2730};
	bar.warp.sync 	-1;
	wmma.mma.sync.aligned.row.col.m32n8k16.f16.f16 {%r2735, %r2736, %r2737, %r2738}, {%r2, %r2, %r2, %r2, %r2, %r2, %r2, %r2}, {%r2, %r2, %r2, %r2, %r2, %r2, %r2, %r2}, {%r2731, %r2732, %r2733, %r2734};
	bar.warp.sync 	-1;
	wmma.mma.sync.aligned.row.col.m32n8k16.f16.f16 {%r2739, %r2740, %r2741, %r2742}, {%r2, %r2, %r2, %r2, %r2, %r2, %r2, %r2}, {%r2, %r2, %r2, %r2, %r2, %r2, %r2, %r2}, {%r2735, %r2736, %r2737, %r2738};
	bar.warp.sync 	-1;
	wmma.mma.sync.aligned.row.col.m32n8k16.f16.f16 {%r2743, %r2744, %r2745, %r2746}, {%r2, %r2, %r2, %r2, %r2, %r2, %r2, %r2}, {%r2, %r2, %r2, %r2, %r2, %r2, %r2, %r2}, {%r2739, %r2740, %r2741, %r2742};
	bar.warp.sync 	-1;
	wmma.mma.sync.aligned.row.col.m32n8k16.f16.f16 {%r2747, %r2748, %r2749, %r2750}, {%r2, %r2, %r2, %r2, %r2, %r2, %r2, %r2}, {%r2, %r2, %r2, %r2, %r2, %r2, %r2, %r2}, {%r2743, %r2744, %r2745, %r2746};
	bar.warp.sync 	-1;
	wmma.mma.sync.aligned.row.col.m32n8k16.f16.f16 {%r2751, %r2752, %r2753, %r2754}, {%r2, %r2, %r2, %r2, %r2, %r2, %r2, %r2}, {%r2, %r2, %r2, %r2, %r2, %r2, %r2, %r2}, {%r2747, %r2748, %r2749, %r2750};
	bar.warp.sync 	-1;
	wmma.mma.sync.aligned.row.col.m32n8k16.f16.f16 {%r2755, %r2756, %r2757, %r2758}, {%r2, %r2, %r2, %r2, %r2, %r2, %r2, %r2}, {%r2, %r2, %r2, %r2, %r2, %r2, %r2, %r2}, {%r2751, %r2752, %r2753, %r2754};
	bar.warp.sync 	-1;
	wmma.mma.sync.aligned.row.col.m32n8k16.f16.f16 {%r2759, %r2760, %r2761, %r2762}, {%r2, %r2, %r2, %r2, %r2, %r2, %r2, %r2}, {%r2, %r2, %r2, %r2, %r2, %r2, %r2, %r2}, {%r2755, %r2756, %r2757, %r2758};
	bar.warp.sync 	-1;
	wmma.mma.sync.aligned.row.col.m32n8k16.f16.f16 {%r2763, %r2764, %r2765, %r2766}, {%r2, %r2, %r2, %r2, %r2, %r2, %r2, %r2}, {%r2, %r2, %r2, %r2, %r2, %r2, %r2, %r2}, {%r2759, %r2760, %r2761, %r2762};
	bar.warp.sync 	-1;
	wmma.mma.sync.aligned.row.col.m32n8k16.f16.f16 {%r2767, %r2768, %r2769, %r2770}, {%r2, %r2, %r2, %r2, %r2, %r2, %r2, %r2}, {%r2, %r2, %r2, %r2, %r2, %r2, %r2, %r2}, {%r2763, %r2764, %r2765, %r2766};
	bar.warp.sync 	-1;
	wmma.mma.sync.aligned.row.col.m32n8k16.f16.f16 {%r2771, %r2772, %r2773, %r2774}, {%r2, %r2, %r2, %r2, %r2, %r2, %r2, %r2}, {%r2, %r2, %r2, %r2, %r2, %r2, %r2, %r2}, {%r2767, %r2768, %r2769, %r2770};
	bar.warp.sync 	-1;
	wmma.mma.sync.aligned.row.col.m32n8k16.f16.f16 {%r2775, %r2776, %r2777, %r2778}, {%r2, %r2, %r2, %r2, %r2, %r2, %r2, %r2}, {%r2, %r2, %r2, %r2, %r2, %r2, %r2, %r2}, {%r2771, %r2772, %r2773, %r2774};
	bar.warp.sync 	-1;
	wmma.mma.sync.aligned.row.col.m32n8k16.f16.f16 {%r2779, %r2780, %r2781, %r2782}, {%r2, %r2, %r2, %r2, %r2, %r2, %r2, %r2}, {%r2, %r2, %r2, %r2, %r2, %r2, %r2, %r2}, {%r2775, %r2776, %r2777, %r2778};
	bar.warp.sync 	-1;
	wmma.mma.sync.aligned.row.col.m32n8k16.f16.f16 {%r2783, %r2784, %r2785, %r2786}, {%r2, %r2, %r2, %r2, %r2, %r2, %r2, %r2}, {%r2, %r2, %r2, %r2, %r2, %r2, %r2, %r2}, {%r2779, %r2780, %r2781, %r2782};
	bar.warp.sync 	-1;
	wmma.mma.sync.aligned.row.col.m32n8k16.f16.f16 {%r2787, %r2788, %r2789, %r2790}, {%r2, %r2, %r2, %r2, %r2, %r2, %r2, %r2}, {%r2, %r2, %r2, %r2, %r2, %r2, %r2, %r2}, {%r2783, %r2784, %r2785, %r2786};
	bar.warp.sync 	-1;
	wmma.mma.sync.aligned.row.col.m32n8k16.f16.f16 {%r2791, %r2792, %r2793, %r2794}, {%r2, %r2, %r2, %r2, %r2, %r2, %r2, %r2}, {%r2, %r2, %r2, %r2, %r2, %r2, %r2, %r2}, {%r2787, %r2788, %r2789, %r2790};
	bar.warp.sync 	-1;
	wmma.mma.sync.aligned.row.col.m32n8k16.f16.f16 {%r2795, %r2796, %r2797, %r2798}, {%r2, %r2, %r2, %r2, %r2, %r2, %r2, %r2}, {%r2, %r2, %r2, %r2, %r2, %r2, %r2, %r2}, {%r2791, %r2792, %r2793, %r2794};
	bar.warp.sync 	-1;
	wmma.mma.sync.aligned.row.col.m32n8k16.f16.f16 {%r2799, %r2800, %r2801, %r2802}, {%r2, %r2, %r2, %r2, %r2, %r2, %r2, %r2}, {%r2, %r2, %r2, %r2, %r2, %r2, %r2, %r2}, {%r2795, %r2796, %r2797, %r2798};
	bar.warp.sync 	-1;
	wmma.mma.sync.aligned.row.col.m32n8k16.f16.f16 {%r2803, %r2804, %r2805, %r2806}, {%r2, %r2, %r2, %r2, %r2, %r2, %r2, %r2}, {%r2, %r2, %r2, %r2, %r2, %r2, %r2, %r2}, {%r2799, %r2800, %r2801, %r2802};
	bar.warp.sync 	-1;
	wmma.mma.sync.aligned.row.col.m32n8k16.f16.f16 {%r2807, %r2808, %r2809, %r2810}, {%r2, %r2, %r2, %r2, %r2, %r2, %r2, %r2}, {%r2, %r2, %r2, %r2, %r2, %r2, %r2, %r2}, {%r2803, %r2804, %r2805, %r2806};
	bar.warp.sync 	-1;
	wmma.mma.sync.aligned.row.col.m32n8k16.f16.f16 {%r2811, %r2812, %r2813, %r2814}, {%r2, %r2, %r2, %r2, %r2, %r2, %r2, %r2}, {%r2, %r2, %r2, %r2, %r2, %r2, %r2, %r2}, {%r2807, %r2808, %r2809, %r2810};
	bar.warp.sync 	-1;
	wmma.mma.sync.aligned.row.col.m32n8k16.f16.f16 {%r2815, %r2816, %r2817, %r2818}, {%r2, %r2, %r2, %r2, %r2, %r2, %r2, %r2}, {%r2, %r2, %r2, %r2, %r2, %r2, %r2, %r2}, {%r2811, %r2812, %r2813, %r2814};
	bar.warp.sync 	-1;
	wmma.mma.sync.aligned.row.col.m32n8k16.f16.f16 {%r2819, %r2820, %r2821, %r2822}, {%r2, %r2, %r2, %r2, %r2, %r2, %r2, %r2}, {%r2, %r2, %r2, %r2, %r2, %r2, %r2, %r2}, {%r2815, %r2816, %r2817, %r2818};
	bar.warp.sync 	-1;
	wmma.mma.sync.aligned.row.col.m32n8k16.f16.f16 {%r2823, %r2824, %r2825, %r2826}, {%r2, %r2, %r2, %r2, %r2, %r2, %r2, %r2}, {%r2, %r2, %r2, %r2, %r2, %r2, %r2, %r2}, {%r2819, %r2820, %r2821, %r2822};
	bar.warp.sync 	-1;
	wmma.mma.sync.aligned.row.col.m32n8k16.f16.f16 {%r2827, %r2828, %r2829, %r2830}, {%r2, %r2, %r2, %r2, %r2, %r2, %r2, %r2}, {%r2, %r2, %r2, %r2, %r2, %r2, %r2, %r2}, {%r2823, %r2824, %r2825, %r2826};
	bar.warp.sync 	-1;
	wmma.mma.sync.aligned.row.col.m32n8k16.f16.f16 {%r2831, %r2832, %r2833, %r2834}, {%r2, %r2, %r2, %r2, %r2, %r2, %r2, %r2}, {%r2, %r2, %r2, %r2, %r2, %r2, %r2, %r2}, {%r2827, %r2828, %r2829, %r2830};
	bar.warp.sync 	-1;
	wmma.mma.sync.aligned.row.col.m32n8k16.f16.f16 {%r2835, %r2836, %r2837, %r2838}, {%r2, %r2, %r2, %r2, %r2, %r2, %r2, %r2}, {%r2, %r2, %r2, %r2, %r2, %r2, %r2, %r2}, {%r2831, %r2832, %r2833, %r2834};
	bar.warp.sync 	-1;
	wmma.mma.sync.aligned.row.col.m32n8k16.f16.f16 {%r2839, %r2840, %r2841, %r2842}, {%r2, %r2, %r2, %r2, %r2, %r2, %r2, %r2}, {%r2, %r2, %r2, %r2, %r2, %r2, %r2, %r2}, {%r2835, %r2836, %r2837, %r2838};
	bar.warp.sync 	-1;
	wmma.mma.sync.aligned.row.col.m32n8k16.f16.f16 {%r2843, %r2844, %r2845, %r2846}, {%r2, %r2, %r2, %r2, %r2, %r2, %r2, %r2}, {%r2, %r2, %r2, %r2, %r2, %r2, %r2, %r2}, {%r2839, %r2840, %r2841, %r2842};
	bar.warp.sync 	-1;
	wmma.mma.sync.aligned.row.col.m32n8k16.f16.f16 {%r2847, %r2848, %r2849, %r2850}, {%r2, %r2, %r2, %r2, %r2, %r2, %r2, %r2}, {%r2, %r2, %r2, %r2, %r2, %r2, %r2, %r2}, {%r2843, %r2844, %r2845, %r2846};
	bar.warp.sync 	-1;
	wmma.mma.sync.aligned.row.col.m32n8k16.f16.f16 {%r2851, %r2852, %r2853, %r2854}, {%r2, %r2, %r2, %r2, %r2, %r2, %r2, %r2}, {%r2, %r2, %r2, %r2, %r2, %r2, %r2, %r2}, {%r2847, %r2848, %r2849, %r2850};
	bar.warp.sync 	-1;
	wmma.mma.sync.aligned.row.col.m32n8k16.f16.f16 {%r2855, %r2856, %r2857, %r2858}, {%r2, %r2, %r2, %r2, %r2, %r2, %r2, %r2}, {%r2, %r2, %r2, %r2, %r2, %r2, %r2, %r2}, {%r2851, %r2852, %r2853, %r2854};
	bar.warp.sync 	-1;
	wmma.mma.sync.aligned.row.col.m32n8k16.f16.f16 {%r2859, %r2860, %r2861, %r2862}, {%r2, %r2, %r2, %r2, %r2, %r2, %r2, %r2}, {%r2, %r2, %r2, %r2, %r2, %r2, %r2, %r2}, {%r2855, %r2856, %r2857, %r2858};
	bar.warp.sync 	-1;
	wmma.mma.sync.aligned.row.col.m32n8k16.f16.f16 {%r2863, %r2864, %r2865, %r2866}, {%r2, %r2, %r2, %r2, %r2, %r2, %r2, %r2}, {%r2, %r2, %r2, %r2, %r2, %r2, %r2, %r2}, {%r2859, %r2860, %r2861, %r2862};
	bar.warp.sync 	-1;
	wmma.mma.sync.aligned.row.col.m32n8k16.f16.f16 {%r2867, %r2868, %r2869, %r2870}, {%r2, %r2, %r2, %r2, %r2, %r2, %r2, %r2}, {%r2, %r2, %r2, %r2, %r2, %r2, %r2, %r2}, {%r2863, %r2864, %r2865, %r2866};
	bar.warp.sync 	-1;
	wmma.mma.sync.aligned.row.col.m32n8k16.f16.f16 {%r2871, %r2872, %r2873, %r2874}, {%r2, %r2, %r2, %r2, %r2, %r2, %r2, %r2}, {%r2, %r2, %r2, %r2, %r2, %r2, %r2, %r2}, {%r2867, %r2868, %r2869, %r2870};
	bar.warp.sync 	-1;
	wmma.mma.sync.aligned.row.col.m32n8k16.f16.f16 {%r2875, %r2876, %r2877, %r2878}, {%r2, %r2, %r2, %r2, %r2, %r2, %r2, %r2}, {%r2, %r2, %r2, %r2, %r2, %r2, %r2, %r2}, {%r2871, %r2872, %r2873, %r2874};
	bar.warp.sync 	-1;
	wmma.mma.sync.aligned.row.col.m32n8k16.f16.f16 {%r2879, %r2880, %r2881, %r2882}, {%r2, %r2, %r2, %r2, %r2, %r2, %r2, %r2}, {%r2, %r2, %r2, %r2, %r2, %r2, %r2, %r2}, {%r2875, %r2876, %r2877, %r2878};
	bar.warp.sync 	-1;
	wmma.mma.sync.aligned.row.col.m32n8k16.f16.f16 {%r2883, %r2884, %r2885, %r2886}, {%r2, %r2, %r2, %r2, %r2, %r2, %r2, %r2}, {%r2, %r2, %r2, %r2, %r2, %r2, %r2, %r2}, {%r2879, %r2880, %r2881, %r2882};
	bar.warp.sync 	-1;
	wmma.mma.sync.aligned.row.col.m32n8k16.f16.f16 {%r2887, %r2888, %r2889, %r2890}, {%r2, %r2, %r2, %r2, %r2, %r2, %r2, %r2}, {%r2, %r2, %r2, %r2, %r2, %r2, %r2, %r2}, {%r2883, %r2884, %r2885, %r2886};
	bar.warp.sync 	-1;
	wmma.mma.sync.aligned.row.col.m32n8k16.f16.f16 {%r2891, %r2892, %r2893, %r2894}, {%r2, %r2, %r2, %r2, %r2, %r2, %r2, %r2}, {%r2, %r2, %r2, %r2, %r2, %r2, %r2, %r2}, {%r2887, %r2888, %r2889, %r2890};
	bar.warp.sync 	-1;
	wmma.mma.sync.aligned.row.col.m32n8k16.f16.f16 {%r2895, %r2896, %r2897, %r2898}, {%r2, %r2, %r2, %r2, %r2, %r2, %r2, %r2}, {%r2, %r2, %r2, %r2, %r2, %r2, %r2, %r2}, {%r2891, %r2892, %r2893, %r2894};
	bar.warp.sync 	-1;
	wmma.mma.sync.aligned.row.col.m32n8k16.f16.f16 {%r2899, %r2900, %r2901, %r2902}, {%r2, %r2, %r2, %r2, %r2, %r2, %r2, %r2}, {%r2, %r2, %r2, %r2, %r2, %r2, %r2, %r2}, {%r2895, %r2896, %r2897, %r2898};
	bar.warp.sync 	-1;
	wmma.mma.sync.aligned.row.col.m32n8k16.f16.f16 {%r2903, %r2904, %r2905, %r2906}, {%r2, %r2, %r2, %r2, %r2, %r2, %r2, %r2}, {%r2, %r2, %r2, %r2, %r2, %r2, %r2, %r2}, {%r2899, %r2900, %r2901, %r2902};
	bar.warp.sync 	-1;
	wmma.mma.sync.aligned.row.col.m32n8k16.f16.f16 {%r2907, %r2908, %r2909, %r2910}, {%r2, %r2, %r2, %r2, %r2, %r2, %r2, %r2}, {%r2, %r2, %r2, %r2, %r2, %r2, %r2, %r2}, {%r2903, %r2904, %r2905, %r2906};
	bar.warp.sync 	-1;
	wmma.mma.sync.aligned.row.col.m32n8k16.f16.f16 {%r2911, %r2912, %r2913, %r2914}, {%r2, %r2, %r2, %r2, %r2, %r2, %r2, %r2}, {%r2, %r2, %r2, %r2, %r2, %r2, %r2, %r2}, {%r2907, %r2908, %r2909, %r2910};
	bar.warp.sync 	-1;
	wmma.mma.sync.aligned.row.col.m32n8k16.f16.f16 {%r2915, %r2916, %r2917, %r2918}, {%r2, %r2, %r2, %r2, %r2, %r2, %r2, %r2}, {%r2, %r2, %r2, %r2, %r2, %r2, %r2, %r2}, {%r2911, %r2912, %r2913, %r2914};
	bar.warp.sync 	-1;
	wmma.mma.sync.aligned.row.col.m32n8k16.f16.f16 {%r2919, %r2920, %r2921, %r2922}, {%r2, %r2, %r2, %r2, %r2, %r2, %r2, %r2}, {%r2, %r2, %r2, %r2, %r2, %r2, %r2, %r2}, {%r2915, %r2916, %r2917, %r2918};
	bar.warp.sync 	-1;
	wmma.mma.sync.aligned.row.col.m32n8k16.f16.f16 {%r2923, %r2924, %r2925, %r2926}, {%r2, %r2, %r2, %r2, %r2, %r2, %r2, %r2}, {%r2, %r2, %r2, %r2, %r2, %r2, %r2, %r2}, {%r2919, %r2920, %r2921, %r2922};
	bar.warp.sync 	-1;
	wmma.mma.sync.aligned.row.col.m32n8k16.f16.f16 {%r2927, %r2928, %r2929, %r2930}, {%r2, %r2, %r2, %r2, %r2, %r2, %r2, %r2}, {%r2, %r2, %r2, %r2, %r2, %r2, %r2, %r2}, {%r2923, %r2924, %r2925, %r2926};
	bar.warp.sync 	-1;
	wmma.mma.sync.aligned.row.col.m32n8k16.f16.f16 {%r2931, %r2932, %r2933, %r2934}, {%r2, %r2, %r2, %r2, %r2, %r2, %r2, %r2}, {%r2, %r2, %r2, %r2, %r2, %r2, %r2, %r2}, {%r2927, %r2928, %r2929, %r2930};
	bar.warp.sync 	-1;
	wmma.mma.sync.aligned.row.col.m32n8k16.f16.f16 {%r2935, %r2936, %r2937, %r2938}, {%r2, %r2, %r2, %r2, %r2, %r2, %r2, %r2}, {%r2, %r2, %r2, %r2, %r2, %r2, %r2, %r2}, {%r2931, %r2932, %r2933, %r2934};
	bar.warp.sync 	-1;
	wmma.mma.sync.aligned.row.col.m32n8k16.f16.f16 {%r2939, %r2940, %r2941, %r2942}, {%r2, %r2, %r2, %r2, %r2, %r2, %r2, %r2}, {%r2, %r2, %r2, %r2, %r2, %r2, %r2, %r2}, {%r2935, %r2936, %r2937, %r2938};
	bar.warp.sync 	-1;
	wmma.mma.sync.aligned.row.col.m32n8k16.f16.f16 {%r2943, %r2944, %r2945, %r2946}, {%r2, %r2, %r2, %r2, %r2, %r2, %r2, %r2}, {%r2, %r2, %r2, %r2, %r2, %r2, %r2, %r2}, {%r2939, %r2940, %r2941, %r2942};
	bar.warp.sync 	-1;
	wmma.mma.sync.aligned.row.col.m32n8k16.f16.f16 {%r2947, %r2948, %r2949, %r2950}, {%r2, %r2, %r2, %r2, %r2, %r2, %r2, %r2}, {%r2, %r2, %r2, %r2, %r2, %r2, %r2, %r2}, {%r2943, %r2944, %r2945, %r2946};
	bar.warp.sync 	-1;
	wmma.mma.sync.aligned.row.col.m32n8k16.f16.f16 {%r2951, %r2952, %r2953, %r2954}, {%r2, %r2, %r2, %r2, %r2, %r2, %r2, %r2}, {%r2, %r2, %r2, %r2, %r2, %r2, %r2, %r2}, {%r2947, %r2948, %r2949, %r2950};
	bar.warp.sync 	-1;
	wmma.mma.sync.aligned.row.col.m32n8k16.f16.f16 {%r2955, %r2956, %r2957, %r2958}, {%r2, %r2, %r2, %r2, %r2, %r2, %r2, %r2}, {%r2, %r2, %r2, %r2, %r2, %r2, %r2, %r2}, {%r2951, %r2952, %r2953, %r2954};
	bar.warp.sync 	-1;
	wmma.mma.sync.aligned.row.col.m32n8k16.f16.f16 {%r2959, %r2960, %r2961, %r2962}, {%r2, %r2, %r2, %r2, %r2, %r2, %r2, %r2}, {%r2, %r2, %r2, %r2, %r2, %r2, %r2, %r2}, {%r2955, %r2956, %r2957, %r2958};
	bar.warp.sync 	-1;
	wmma.mma.sync.aligned.row.col.m32n8k16.f16.f16 {%r2963, %r2964, %r2965, %r2966}, {%r2, %r2, %r2, %r2, %r2, %r2, %r2, %r2}, {%r2, %r2, %r2, %r2, %r2, %r2, %r2, %r2}, {%r2959, %r2960, %r2961, %r2962};
	bar.warp.sync 	-1;
	wmma.mma.sync.aligned.row.col.m32n8k16.f16.f16 {%r2967, %r2968, %r2969, %r2970}, {%r2, %r2, %r2, %r2, %r2, %r2, %r2, %r2}, {%r2, %r2, %r2, %r2, %r2, %r2, %r2, %r2}, {%r2963, %r2964, %r2965, %r2966};
	bar.warp.sync 	-1;
	wmma.mma.sync.aligned.row.col.m32n8k16.f16.f16 {%r2971, %r2972, %r2973, %r2974}, {%r2, %r2, %r2, %r2, %r2, %r2, %r2, %r2}, {%r2, %r2, %r2, %r2, %r2, %r2, %r2, %r2}, {%r2967, %r2968, %r2969, %r2970};
	bar.warp.sync 	-1;
	wmma.mma.sync.aligned.row.col.m32n8k16.f16.f16 {%r2975, %r2976, %r2977, %r2978}, {%r2, %r2, %r2, %r2, %r2, %r2, %r2, %r2}, {%r2, %r2, %r2, %r2, %r2, %r2, %r2, %r2}, {%r2971, %r2972, %r2973, %r2974};
	bar.warp.sync 	-1;
	wmma.mma.sync.aligned.row.col.m32n8k16.f16.f16 {%r2979, %r2980, %r2981, %r2982}, {%r2, %r2, %r2, %r2, %r2, %r2, %r2, %r2}, {%r2, %r2, %r2, %r2, %r2, %r2, %r2, %r2}, {%r2975, %r2976, %r2977, %r2978};
	bar.warp.sync 	-1;
	wmma.mma.sync.aligned.row.col.m32n8k16.f16.f16 {%r2983, %r2984, %r2985, %r2986}, {%r2, %r2, %r2, %r2, %r2, %r2, %r2, %r2}, {%r2, %r2, %r2, %r2, %r2, %r2, %r2, %r2}, {%r2979, %r2980, %r2981, %r2982};
	bar.warp.sync 	-1;
	wmma.mma.sync.aligned.row.col.m32n8k16.f16.f16 {%r2987, %r2988, %r2989, %r2990}, {%r2, %r2, %r2, %r2, %r2, %r2, %r2, %r2}, {%r2, %r2, %r2, %r2, %r2, %r2, %r2, %r2}, {%r2983, %r2984, %r2985, %r2986};
	bar.warp.sync 	-1;
	wmma.mma.sync.aligned.row.col.m32n8k16.f16.f16 {%r2991, %r2992, %r2993, %r2994}, {%r2, %r2, %r2, %r2, %r2, %r2, %r2, %r2}, {%r2, %r2, %r2, %r2, %r2, %r2, %r2, %r2}, {%r2987, %r2988, %r2989, %r2990};
	bar.warp.sync 	-1;
	wmma.mma.sync.aligned.row.col.m32n8k16.f16.f16 {%r2995, %r2996, %r2997, %r2998}, {%r2, %r2, %r2, %r2, %r2, %r2, %r2, %r2}, {%r2, %r2, %r2, %r2, %r2, %r2, %r2, %r2}, {%r2991, %r2992, %r2993, %r2994};
	bar.warp.sync 	-1;
	wmma.mma.sync.aligned.row.col.m32n8k16.f16.f16 {%r2999, %r3000, %r3001, %r3002}, {%r2, %r2, %r2, %r2, %r2, %r2, %r2, %r2}, {%r2, %r2, %r2, %r2, %r2, %r2, %r2, %r2}, {%r2995, %r2996, %r2997, %r2998};
	bar.warp.sync 	-1;
	wmma.mma.sync.aligned.row.col.m32n8k16.f16.f16 {%r3003, %r3004, %r3005, %r3006}, {%r2, %r2, %r2, %r2, %r2, %r2, %r2, %r2}, {%r2, %r2, %r2, %r2, %r2, %r2, %r2, %r2}, {%r2999, %r3000, %r3001, %r3002};
	bar.warp.sync 	-1;
	wmma.mma.sync.aligned.row.col.m32n8k16.f16.f16 {%r3007, %r3008, %r3009, %r3010}, {%r2, %r2, %r2, %r2, %r2, %r2, %r2, %r2}, {%r2, %r2, %r2, %r2, %r2, %r2, %r2, %r2}, {%r3003, %r3004, %r3005, %r3006};
	bar.warp.sync 	-1;
	wmma.mma.sync.aligned.row.col.m32n8k16.f16.f16 {%r3011, %r3012, %r3013, %r3014}, {%r2, %r2, %r2, %r2, %r2, %r2, %r2, %r2}, {%r2, %r2, %r2, %r2, %r2, %r2, %r2, %r2}, {%r3007, %r3008, %r3009, %r3010};
	bar.warp.sync 	-1;
	wmma.mma.sync.aligned.row.col.m32n8k16.f16.f16 {%r3015, %r3016, %r3017, %r3018}, {%r2, %r2, %r2, %r2, %r2, %r2, %r2, %r2}, {%r2, %r2, %r2, %r2, %r2, %r2, %r2, %r2}, {%r3011, %r3012, %r3013, %r3014};
	bar.warp.sync 	-1;
	wmma.mma.sync.aligned.row.col.m32n8k16.f16.f16 {%r3019, %r3020, %r3021, %r3022}, {%r2, %r2, %r2, %r2, %r2, %r2, %r2, %r2}, {%r2, %r2, %r2, %r2, %r2, %r2, %r2, %r2}, {%r3015, %r3016, %r3017, %r3018};
	bar.warp.sync 	-1;
	wmma.mma.sync.aligned.row.col.m32n8k16.f16.f16 {%r3023, %r3024, %r3025, %r3026}, {%r2, %r2, %r2, %r2, %r2, %r2, %r2, %r2}, {%r2, %r2, %r2, %r2, %r2, %r2, %r2, %r2}, {%r3019, %r3020, %r3021, %r3022};
	bar.warp.sync 	-1;
	wmma.mma.sync.aligned.row.col.m32n8k16.f16.f16 {%r3027, %r3028, %r3029, %r3030}, {%r2, %r2, %r2, %r2, %r2, %r2, %r2, %r2}, {%r2, %r2, %r2, %r2, %r2, %r2, %r2, %r2}, {%r3023, %r3024, %r3025, %r3026};
	bar.warp.sync 	-1;
	wmma.mma.sync.aligned.row.col.m32n8k16.f16.f16 {%r3031, %r3032, %r3033, %r3034}, {%r2, %r2, %r2, %r2, %r2, %r2, %r2, %r2}, {%r2, %r2, %r2, %r2, %r2, %r2, %r2, %r2}, {%r3027, %r3028, %r3029, %r3030};
	bar.warp.sync 	-1;
	wmma.mma.sync.aligned.row.col.m32n8k16.f16.f16 {%r3035, %r3036, %r3037, %r3038}, {%r2, %r2, %r2, %r2, %r2, %r2, %r2, %r2}, {%r2, %r2, %r2, %r2, %r2, %r2, %r2, %r2}, {%r3031, %r3032, %r3033, %r3034};
	bar.warp.sync 	-1;
	wmma.mma.sync.aligned.row.col.m32n8k16.f16.f16 {%r3039, %r3040, %r3041, %r3042}, {%r2, %r2, %r2, %r2, %r2, %r2, %r2, %r2}, {%r2, %r2, %r2, %r2, %r2, %r2, %r2, %r2}, {%r3035, %r3036, %r3037, %r3038};
	bar.warp.sync 	-1;
	wmma.mma.sync.aligned.row.col.m32n8k16.f16.f16 {%r3043, %r3044, %r3045, %r3046}, {%r2, %r2, %r2, %r2, %r2, %r2, %r2, %r2}, {%r2, %r2, %r2, %r2, %r2, %r2, %r2, %r2}, {%r3039, %r3040, %r3041, %r3042};
	bar.warp.sync 	-1;
	wmma.mma.sync.aligned.row.col.m32n8k16.f16.f16 {%r3047, %r3048, %r3049, %r3050}, {%r2, %r2, %r2, %r2, %r2, %r2, %r2, %r2}, {%r2, %r2, %r2, %r2, %r2, %r2, %r2, %r2}, {%r3043, %r3044, %r3045, %r3046};
	bar.warp.sync 	-1;
	wmma.mma.sync.aligned.row.col.m32n8k16.f16.f16 {%r3051, %r3052, %r3053, %r3054}, {%r2, %r2, %r2, %r2, %r2, %r2, %r2, %r2}, {%r2, %r2, %r2, %r2, %r2, %r2, %r2, %r2}, {%r3047, %r3048, %r3049, %r3050};
	bar.warp.sync 	-1;
	wmma.mma.sync.aligned.row.col.m32n8k16.f16.f16 {%r3055, %r3056, %r3057, %r3058}, {%r2, %r2, %r2, %r2, %r2, %r2, %r2, %r2}, {%r2, %r2, %r2, %r2, %r2, %r2, %r2, %r2}, {%r3051, %r3052, %r3053, %r3054};
	bar.warp.sync 	-1;
	wmma.mma.sync.aligned.row.col.m32n8k16.f16.f16 {%r3059, %r3060, %r3061, %r3062}, {%r2, %r2, %r2, %r2, %r2, %r2, %r2, %r2}, {%r2, %r2, %r2, %r2, %r2, %r2, %r2, %r2}, {%r3055, %r3056, %r3057, %r3058};
	bar.warp.sync 	-1;
	wmma.mma.sync.aligned.row.col.m32n8k16.f16.f16 {%r3063, %r3064, %r3065, %r3066}, {%r2, %r2, %r2, %r2, %r2, %r2, %r2, %r2}, {%r2, %r2, %r2, %r2, %r2, %r2, %r2, %r2}, {%r3059, %r3060, %r3061, %r3062};
	bar.warp.sync 	-1;
	wmma.mma.sync.aligned.row.col.m32n8k16.f16.f16 {%r3067, %r3068, %r3069, %r3070}, {%r2, %r2, %r2, %r2, %r2, %r2, %r2, %r2}, {%r2, %r2, %r2, %r2, %r2, %r2, %r2, %r2}, {%r3063, %r3064, %r3065, %r3066};
	bar.warp.sync 	-1;
	wmma.mma.sync.aligned.row.col.m32n8k16.f16.f16 {%r3071, %r3072, %r3073, %r3074}, {%r2, %r2, %r2, %r2, %r2, %r2, %r2, %r2}, {%r2, %r2, %r2, %r2, %r2, %r2, %r2, %r2}, {%r3067, %r3068, %r3069, %r3070};
	bar.warp.sync 	-1;
	wmma.mma.sync.aligned.row.col.m32n8k16.f16.f16 {%r3075, %r3076, %r3077, %r3078}, {%r2, %r2, %r2, %r2, %r2, %r2, %r2, %r2}, {%r2, %r2, %r2, %r2, %r2, %r2, %r2, %r2}, {%r3071, %r3072, %r3073, %r3074};
	bar.warp.sync 	-1;
	wmma.mma.sync.aligned.row.col.m32n8k16.f16.f16 {%r3079, %r3080, %r3081, %r3082}, {%r2, %r2, %r2, %r2, %r2, %r2, %r2, %r2}, {%r2, %r2, %r2, %r2, %r2, %r2, %r2, %r2}, {%r3075, %r3076, %r3077, %r3078};
	bar.warp.sync 	-1;
	wmma.mma.sync.aligned.row.col.m32n8k16.f16.f16 {%r3083, %r3084, %r3085, %r3086}, {%r2, %r2, %r2, %r2, %r2, %r2, %r2, %r2}, {%r2, %r2, %r2, %r2, %r2, %r2, %r2, %r2}, {%r3079, %r3080, %r3081, %r3082};
	bar.warp.sync 	-1;
	wmma.mma.sync.aligned.row.col.m32n8k16.f16.f16 {%r3087, %r3088, %r3089, %r3090}, {%r2, %r2, %r2, %r2, %r2, %r2, %r2, %r2}, {%r2, %r2, %r2, %r2, %r2, %r2, %r2, %r2}, {%r3083, %r3084, %r3085, %r3086};
	bar.warp.sync 	-1;
	wmma.mma.sync.aligned.row.col.m32n8k16.f16.f16 {%r3091, %r3092, %r3093, %r3094}, {%r2, %r2, %r2, %r2, %r2, %r2, %r2, %r2}, {%r2, %r2, %r2, %r2, %r2, %r2, %r2, %r2}, {%r3087, %r3088, %r3089, %r3090};
	bar.warp.sync 	-1;
	wmma.mma.sync.aligned.row.col.m32n8k16.f16.f16 {%r3095, %r3096, %r3097, %r3098}, {%r2, %r2, %r2, %r2, %r2, %r2, %r2, %r2}, {%r2, %r2, %r2, %r2, %r2, %r2, %r2, %r2}, {%r3091, %r3092, %r3093, %r3094};
	bar.warp.sync 	-1;
	wmma.mma.sync.aligned.row.col.m32n8k16.f16.f16 {%r3099, %r3100, %r3101, %r3102}, {%r2, %r2, %r2, %r2, %r2, %r2, %r2, %r2}, {%r2, %r2, %r2, %r2, %r2, %r2, %r2, %r2}, {%r3095, %r3096, %r3097, %r3098};
	bar.warp.sync 	-1;
	wmma.mma.sync.aligned.row.col.m32n8k16.f16.f16 {%r3103, %r3104, %r3105, %r3106}, {%r2, %r2, %r2, %r2, %r2, %r2, %r2, %r2}, {%r2, %r2, %r2, %r2, %r2, %r2, %r2, %r2}, {%r3099, %r3100, %r3101, %r3102};
	bar.warp.sync 	-1;
	wmma.mma.sync.aligned.row.col.m32n8k16.f16.f16 {%r3107, %r3108, %r3109, %r3110}, {%r2, %r2, %r2, %r2, %r2, %r2, %r2, %r2}, {%r2, %r2, %r2, %r2, %r2, %r2, %r2, %r2}, {%r3103, %r3104, %r3105, %r3106};
	bar.warp.sync 	-1;
	wmma.mma.sync.aligned.row.col.m32n8k16.f16.f16 {%r3111, %r3112, %r3113, %r3114}, {%r2, %r2, %r2, %r2, %r2, %r2, %r2, %r2}, {%r2, %r2, %r2, %r2, %r2, %r2, %r2, %r2}, {%r3107, %r3108, %r3109, %r3110};
	bar.warp.sync 	-1;
	wmma.mma.sync.aligned.row.col.m32n8k16.f16.f16 {%r3115, %r3116, %r3117, %r3118}, {%r2, %r2, %r2, %r2, %r2, %r2, %r2, %r2}, {%r2, %r2, %r2, %r2, %r2, %r2, %r2, %r2}, {%r3111, %r3112, %r3113, %r3114};
	bar.warp.sync 	-1;
	wmma.mma.sync.aligned.row.col.m32n8k16.f16.f16 {%r3119, %r3120, %r3121, %r3122}, {%r2, %r2, %r2, %r2, %r2, %r2, %r2, %r2}, {%r2, %r2, %r2, %r2, %r2, %r2, %r2, %r2}, {%r3115, %r3116, %r3117, %r3118};
	bar.warp.sync 	-1;
	wmma.mma.sync.aligned.row.col.m32n8k16.f16.f16 {%r3123, %r3124, %r3125, %r3126}, {%r2, %r2, %r2, %r2, %r2, %r2, %r2, %r2}, {%r2, %r2, %r2, %r2, %r2, %r2, %r2, %r2}, {%r3119, %r3120, %r3121, %r3122};
	bar.warp.sync 	-1;
	wmma.mma.sync.aligned.row.col.m32n8k16.f16.f16 {%r3127, %r3128, %r3129, %r3130}, {%r2, %r2, %r2, %r2, %r2, %r2, %r2, %r2}, {%r2, %r2, %r2, %r2, %r2, %r2, %r2, %r2}, {%r3123, %r3124, %r3125, %r3126};
	bar.warp.sync 	-1;
	wmma.mma.sync.aligned.row.col.m32n8k16.f16.f16 {%r3131, %r3132, %r3133, %r3134}, {%r2, %r2, %r2, %r2, %r2, %r2, %r2, %r2}, {%r2, %r2, %r2, %r2, %r2, %r2, %r2, %r2}, {%r3127, %r3128, %r3129, %r3130};
	bar.warp.sync 	-1;
	wmma.mma.sync.aligned.row.col.m32n8k16.f16.f16 {%r3135, %r3136, %r3137, %r3138}, {%r2, %r2, %r2, %r2, %r2, %r2, %r2, %r2}, {%r2, %r2, %r2, %r2, %r2, %r2, %r2, %r2}, {%r3131, %r3132, %r3133, %r3134};
	bar.warp.sync 	-1;
	wmma.mma.sync.aligned.row.col.m32n8k16.f16.f16 {%r3139, %r3140, %r3141, %r3142}, {%r2, %r2, %r2, %r2, %r2, %r2, %r2, %r2}, {%r2, %r2, %r2, %r2, %r2, %r2, %r2, %r2}, {%r3135, %r3136, %r3137, %r3138};
	bar.warp.sync 	-1;
	wmma.mma.sync.aligned.row.col.m32n8k16.f16.f16 {%r3143, %r3144, %r3145, %r3146}, {%r2, %r2, %r2, %r2, %r2, %r2, %r2, %r2}, {%r2, %r2, %r2, %r2, %r2, %r2, %r2, %r2}, {%r3139, %r3140, %r3141, %r3142};
	bar.warp.sync 	-1;
	wmma.mma.sync.aligned.row.col.m32n8k16.f16.f16 {%r3147, %r3148, %r3149, %r3150}, {%r2, %r2, %r2, %r2, %r2, %r2, %r2, %r2}, {%r2, %r2, %r2, %r2, %r2, %r2, %r2, %r2}, {%r3143, %r3144, %r3145, %r3146};
	bar.warp.sync 	-1;
	wmma.mma.sync.aligned.row.col.m32n8k16.f16.f16 {%r3151, %r3152, %r3153, %r3154}, {%r2, %r2, %r2, %r2, %r2, %r2, %r2, %r2}, {%r2, %r2, %r2, %r2, %r2, %r2, %r2, %r2}, {%r3147, %r3148, %r3149, %r3150};
	bar.warp.sync 	-1;
	wmma.mma.sync.aligned.row.col.m32n8k16.f16.f16 {%r3155, %r3156, %r3157, %r3158}, {%r2, %r2, %r2, %r2, %r2, %r2, %r2, %r2}, {%r2, %r2, %r2, %r2, %r2, %r2, %r2, %r2}, {%r3151, %r3152, %r3153, %r3154};
	bar.warp.sync 	-1;
	wmma.mma.sync.aligned.row.col.m32n8k16.f16.f16 {%r3159, %r3160, %r3161, %r3162}, {%r2, %r2, %r2, %r2, %r2, %r2, %r2, %r2}, {%r2, %r2, %r2, %r2, %r2, %r2, %r2, %r2}, {%r3155, %r3156, %r3157, %r3158};
	bar.warp.sync 	-1;
	wmma.mma.sync.aligned.row.col.m32n8k16.f16.f16 {%r3163, %r3164, %r3165, %r3166}, {%r2, %r2, %r2, %r2, %r2, %r2, %r2, %r2}, {%r2, %r2, %r2, %r2, %r2, %r2, %r2, %r2}, {%r3159, %r3160, %r3161, %r3162};
	bar.warp.sync 	-1;
	wmma.mma.sync.aligned.row.col.m32n8k16.f16.f16 {%r3167, %r3168, %r3169, %r3170}, {%r2, %r2, %r2, %r2, %r2, %r2, %r2, %r2}, {%r2, %r2, %r2, %r2, %r2, %r2, %r2, %r2}, {%r3163, %r3164, %r3165, %r3166};
	bar.warp.sync 	-1;
	wmma.mma.sync.aligned.row.col.m32n8k16.f16.f16 {%r3171, %r3172, %r3173, %r3174}, {%r2, %r2, %r2, %r2, %r2, %r2, %r2, %r2}, {%r2, %r2, %r2, %r2, %r2, %r2, %r2, %r2}, {%r3167, %r3168, %r3169, %r3170};
	bar.warp.sync 	-1;
	wmma.mma.sync.aligned.row.col.m32n8k16.f16.f16 {%r3175, %r3176, %r3177, %r3178}, {%r2, %r2, %r2, %r2, %r2, %r2, %r2, %r2}, {%r2, %r2, %r2, %r2, %r2, %r2, %r2, %r2}, {%r3171, %r3172, %r3173, %r3174};
	bar.warp.sync 	-1;
	wmma.mma.sync.aligned.row.col.m32n8k16.f16.f16 {%r3179, %r3180, %r3181, %r3182}, {%r2, %r2, %r2, %r2, %r2, %r2, %r2, %r2}, {%r2, %r2, %r2, %r2, %r2, %r2, %r2, %r2}, {%r3175, %r3176, %r3177, %r3178};
	bar.warp.sync 	-1;
	wmma.mma.sync.aligned.row.col.m32n8k16.f16.f16 {%r3183, %r3184, %r3185, %r3186}, {%r2, %r2, %r2, %r2, %r2, %r2, %r2, %r2}, {%r2, %r2, %r2, %r2, %r2, %r2, %r2, %r2}, {%r3179, %r3180, %r3181, %r3182};
	bar.warp.sync 	-1;
	wmma.mma.sync.aligned.row.col.m32n8k16.f16.f16 {%r3187, %r3188, %r3189, %r3190}, {%r2, %r2, %r2, %r2, %r2, %r2, %r2, %r2}, {%r2, %r2, %r2, %r2, %r2, %r2, %r2, %r2}, {%r3183, %r3184, %r3185, %r3186};
	bar.warp.sync 	-1;
	wmma.mma.sync.aligned.row.col.m32n8k16.f16.f16 {%r3191, %r3192, %r3193, %r3194}, {%r2, %r2, %r2, %r2, %r2, %r2, %r2, %r2}, {%r2, %r2, %r2, %r2, %r2, %r2, %r2, %r2}, {%r3187, %r3188, %r3189, %r3190};
	bar.warp.sync 	-1;
	wmma.mma.sync.aligned.row.col.m32n8k16.f16.f16 {%r3195, %r3196, %r3197, %r3198}, {%r2, %r2, %r2, %r2, %r2, %r2, %r2, %r2}, {%r2, %r2, %r2, %r2, %r2, %r2, %r2, %r2}, {%r3191, %r3192, %r3193, %r3194};
	bar.warp.sync 	-1;
	wmma.mma.sync.aligned.row.col.m32n8k16.f16.f16 {%r3199, %r3200, %r3201, %r3202}, {%r2, %r2, %r2, %r2, %r2, %r2, %r2, %r2}, {%r2, %r2, %r2, %r2, %r2, %r2, %r2, %r2}, {%r3195, %r3196, %r3197, %r3198};
	bar.warp.sync 	-1;
	wmma.mma.sync.aligned.row.col.m32n8k16.f16.f16 {%r3203, %r3204, %r3205, %r3206}, {%r2, %r2, %r2, %r2, %r2, %r2, %r2, %r2}, {%r2, %r2, %r2, %r2, %r2, %r2, %r2, %r2}, {%r3199, %r3200, %r3201, %r3202};
	bar.warp.sync 	-1;
	wmma.mma.sync.aligned.row.col.m32n8k16.f16.f16 {%r3207, %r3208, %r3209, %r3210}, {%r2, %r2, %r2, %r2, %r2, %r2, %r2, %r2}, {%r2, %r2, %r2, %r2, %r2, %r2, %r2, %r2}, {%r3203, %r3204, %r3205, %r3206};
	bar.warp.sync 	-1;
	wmma.mma.sync.aligned.row.col.m32n8k16.f16.f16 {%r3211, %r3212, %r3213, %r3214}, {%r2, %r2, %r2, %r2, %r2, %r2, %r2, %r2}, {%r2, %r2, %r2, %r2, %r2, %r2, %r2, %r2}, {%r3207, %r3208, %r3209, %r3210};
	bar.warp.sync 	-1;
	wmma.mma.sync.aligned.row.col.m32n8k16.f16.f16 {%r3215, %r3216, %r3217, %r3218}, {%r2, %r2, %r2, %r2, %r2, %r2, %r2, %r2}, {%r2, %r2, %r2, %r2, %r2, %r2, %r2, %r2}, {%r3211, %r3212, %r3213, %r3214};
	bar.warp.sync 	-1;
	wmma.mma.sync.aligned.row.col.m32n8k16.f16.f16 {%r3219, %r3220, %r3221, %r3222}, {%r2, %r2, %r2, %r2, %r2, %r2, %r2, %r2}, {%r2, %r2, %r2, %r2, %r2, %r2, %r2, %r2}, {%r3215, %r3216, %r3217, %r3218};
	bar.warp.sync 	-1;
	wmma.mma.sync.aligned.row.col.m32n8k16.f16.f16 {%r3223, %r3224, %r3225, %r3226}, {%r2, %r2, %r2, %r2, %r2, %r2, %r2, %r2}, {%r2, %r2, %r2, %r2, %r2, %r2, %r2, %r2}, {%r3219, %r3220, %r3221, %r3222};
	bar.warp.sync 	-1;
	wmma.mma.sync.aligned.row.col.m32n8k16.f16.f16 {%r3227, %r3228, %r3229, %r3230}, {%r2, %r2, %r2, %r2, %r2, %r2, %r2, %r2}, {%r2, %r2, %r2, %r2, %r2, %r2, %r2, %r2}, {%r3223, %r3224, %r3225, %r3226};
	bar.warp.sync 	-1;
	wmma.mma.sync.aligned.row.col.m32n8k16.f16.f16 {%r3231, %r3232, %r3233, %r3234}, {%r2, %r2, %r2, %r2, %r2, %r2, %r2, %r2}, {%r2, %r2, %r2, %r2, %r2, %r2, %r2, %r2}, {%r3227, %r3228, %r3229, %r3230};
	bar.warp.sync 	-1;
	wmma.mma.sync.aligned.row.col.m32n8k16.f16.f16 {%r3235, %r3236, %r3237, %r3238}, {%r2, %r2, %r2, %r2, %r2, %r2, %r2, %r2}, {%r2, %r2, %r2, %r2, %r2, %r2, %r2, %r2}, {%r3231, %r3232, %r3233, %r3234};
	bar.warp.sync 	-1;
	wmma.mma.sync.aligned.row.col.m32n8k16.f16.f16 {%r3239, %r3240, %r3241, %r3242}, {%r2, %r2, %r2, %r2, %r2, %r2, %r2, %r2}, {%r2, %r2, %r2, %r2, %r2, %r2, %r2, %r2}, {%r3235, %r3236, %r3237, %r3238};
	bar.warp.sync 	-1;
	wmma.mma.sync.aligned.row.col.m32n8k16.f16.f16 {%r3243, %r3244, %r3245, %r3246}, {%r2, %r2, %r2, %r2, %r2, %r2, %r2, %r2}, {%r2, %r2, %r2, %r2, %r2, %r2, %r2, %r2}, {%r3239, %r3240, %r3241, %r3242};
	bar.warp.sync 	-1;
	wmma.mma.sync.aligned.row.col.m32n8k16.f16.f16 {%r3247, %r3248, %r3249, %r3250}, {%r2, %r2, %r2, %r2, %r2, %r2, %r2, %r2}, {%r2, %r2, %r2, %r2, %r2, %r2, %r2, %r2}, {%r3243, %r3244, %r3245, %r3246};
	bar.warp.sync 	-1;
	wmma.mma.sync.aligned.row.col.m32n8k16.f16.f16 {%r3251, %r3252, %r3253, %r3254}, {%r2, %r2, %r2, %r2, %r2, %r2, %r2, %r2}, {%r2, %r2, %r2, %r2, %r2, %r2, %r2, %r2}, {%r3247, %r3248, %r3249, %r3250};
	bar.warp.sync 	-1;
	wmma.mma.sync.aligned.row.col.m32n8k16.f16.f16 {%r3255, %r3256, %r3257, %r3258}, {%r2, %r2, %r2, %r2, %r2, %r2, %r2, %r2}, {%r2, %r2, %r2, %r2, %r2, %r2, %r2, %r2}, {%r3251, %r3252, %r3253, %r3254};
	bar.warp.sync 	-1;
	wmma.mma.sync.aligned.row.col.m32n8k16.f16.f16 {%r3259, %r3260, %r3261, %r3262}, {%r2, %r2, %r2, %r2, %r2, %r2, %r2, %r2}, {%r2, %r2, %r2, %r2, %r2, %r2, %r2, %r2}, {%r3255, %r3256, %r3257, %r3258};
	bar.warp.sync 	-1;
	wmma.mma.sync.aligned.row.col.m32n8k16.f16.f16 {%r3263, %r3264, %r3265, %r3266}, {%r2, %r2, %r2, %r2, %r2, %r2, %r2, %r2}, {%r2, %r2, %r2, %r2, %r2, %r2, %r2, %r2}, {%r3259, %r3260, %r3261, %r3262};
	bar.warp.sync 	-1;
	wmma.mma.sync.aligned.row.col.m32n8k16.f16.f16 {%r3267, %r3268, %r3269, %r3270}, {%r2, %r2, %r2, %r2, %r2, %r2, %r2, %r2}, {%r2, %r2, %r2, %r2, %r2, %r2, %r2, %r2}, {%r3263, %r3264, %r3265, %r3266};
	bar.warp.sync 	-1;
	wmma.mma.sync.aligned.row.col.m32n8k16.f16.f16 {%r3271, %r3272, %r3273, %r3274}, {%r2, %r2, %r2, %r2, %r2, %r2, %r2, %r2}, {%r2, %r2, %r2, %r2, %r2, %r2, %r2, %r2}, {%r3267, %r3268, %r3269, %r3270};
	bar.warp.sync 	-1;
	wmma.mma.sync.aligned.row.col.m32n8k16.f16.f16 {%r3275, %r3276, %r3277, %r3278}, {%r2, %r2, %r2, %r2, %r2, %r2, %r2, %r2}, {%r2, %r2, %r2, %r2, %r2, %r2, %r2, %r2}, {%r3271, %r3272, %r3273, %r3274};
	bar.warp.sync 	-1;
	wmma.mma.sync.aligned.row.col.m32n8k16.f16.f16 {%r3279, %r3280, %r3281, %r3282}, {%r2, %r2, %r2, %r2, %r2, %r2, %r2, %r2}, {%r2, %r2, %r2, %r2, %r2, %r2, %r2, %r2}, {%r3275, %r3276, %r3277, %r3278};
	bar.warp.sync 	-1;
	wmma.mma.sync.aligned.row.col.m32n8k16.f16.f16 {%r3283, %r3284, %r3285, %r3286}, {%r2, %r2, %r2, %r2, %r2, %r2, %r2, %r2}, {%r2, %r2, %r2, %r2, %r2, %r2, %r2, %r2}, {%r3279, %r3280, %r3281, %r3282};
	bar.warp.sync 	-1;
	wmma.mma.sync.aligned.row.col.m32n8k16.f16.f16 {%r3287, %r3288, %r3289, %r3290}, {%r2, %r2, %r2, %r2, %r2, %r2, %r2, %r2}, {%r2, %r2, %r2, %r2, %r2, %r2, %r2, %r2}, {%r3283, %r3284, %r3285, %r3286};
	bar.warp.sync 	-1;
	wmma.mma.sync.aligned.row.col.m32n8k16.f16.f16 {%r3291, %r3292, %r3293, %r3294}, {%r2, %r2, %r2, %r2, %r2, %r2, %r2, %r2}, {%r2, %r2, %r2, %r2, %r2, %r2, %r2, %r2}, {%r3287, %r3288, %r3289, %r3290};
	bar.warp.sync 	-1;
	wmma.mma.sync.aligned.row.col.m32n8k16.f16.f16 {%r3295, %r3296, %r3297, %r3298}, {%r2, %r2, %r2, %r2, %r2, %r2, %r2, %r2}, {%r2, %r2, %r2, %r2, %r2, %r2, %r2, %r2}, {%r3291, %r3292, %r3293, %r3294};
	bar.warp.sync 	-1;
	wmma.mma.sync.aligned.row.col.m32n8k16.f16.f16 {%r3299, %r3300, %r3301, %r3302}, {%r2, %r2, %r2, %r2, %r2, %r2, %r2, %r2}, {%r2, %r2, %r2, %r2, %r2, %r2, %r2, %r2}, {%r3295, %r3296, %r3297, %r3298};
	bar.warp.sync 	-1;
	wmma.mma.sync.aligned.row.col.m32n8k16.f16.f16 {%r3303, %r3304, %r3305, %r3306}, {%r2, %r2, %r2, %r2, %r2, %r2, %r2, %r2}, {%r2, %r2, %r2, %r2, %r2, %r2, %r2, %r2}, {%r3299, %r3300, %r3301, %r3302};
	bar.warp.sync 	-1;
	wmma.mma.sync.aligned.row.col.m32n8k16.f16.f16 {%r3307, %r3308, %r3309, %r3310}, {%r2, %r2, %r2, %r2, %r2, %r2, %r2, %r2}, {%r2, %r2, %r2, %r2, %r2, %r2, %r2, %r2}, {%r3303, %r3304, %r3305, %r3306};
	bar.warp.sync 	-1;
	wmma.mma.sync.aligned.row.col.m32n8k16.f16.f16 {%r3311, %r3312, %r3313, %r3314}, {%r2, %r2, %r2, %r2, %r2, %r2, %r2, %r2}, {%r2, %r2, %r2, %r2, %r2, %r2, %r2, %r2}, {%r3307, %r3308, %r3309, %r3310};
	bar.warp.sync 	-1;
	wmma.mma.sync.aligned.row.col.m32n8k16.f16.f16 {%r3315, %r3316, %r3317, %r3318}, {%r2, %r2, %r2, %r2, %r2, %r2, %r2, %r2}, {%r2, %r2, %r2, %r2, %r2, %r2, %r2, %r2}, {%r3311, %r3312, %r3313, %r3314};
	bar.warp.sync 	-1;
	wmma.mma.sync.aligned.row.col.m32n8k16.f16.f16 {%r3319, %r3320, %r3321, %r3322}, {%r2, %r2, %r2, %r2, %r2, %r2, %r2, %r2}, {%r2, %r2, %r2, %r2, %r2, %r2, %r2, %r2}, {%r3315, %r3316, %r3317, %r3318};
	bar.warp.sync 	-1;
	wmma.mma.sync.aligned.row.col.m32n8k16.f16.f16 {%r3323, %r3324, %r3325, %r3326}, {%r2, %r2, %r2, %r2, %r2, %r2, %r2, %r2}, {%r2, %r2, %r2, %r2, %r2, %r2, %r2, %r2}, {%r3319, %r3320, %r3321, %r3322};
	bar.warp.sync 	-1;
	wmma.mma.sync.aligned.row.col.m32n8k16.f16.f16 {%r3327, %r3328, %r3329, %r3330}, {%r2, %r2, %r2, %r2, %r2, %r2, %r2, %r2}, {%r2, %r2, %r2, %r2, %r2, %r2, %r2, %r2}, {%r3323, %r3324, %r3325, %r3326};
	bar.warp.sync 	-1;
	wmma.mma.sync.aligned.row.col.m32n8k16.f16.f16 {%r3331, %r3332, %r3333, %r3334}, {%r2, %r2, %r2, %r2, %r2, %r2, %r2, %r2}, {%r2, %r2, %r2, %r2, %r2, %r2, %r2, %r2}, {%r3327, %r3328, %r3329, %r3330};
	bar.warp.sync 	-1;
	wmma.mma.sync.aligned.row.col.m32n8k16.f16.f16 {%r3335, %r3336, %r3337, %r3338}, {%r2, %r2, %r2, %r2, %r2, %r2, %r2, %r2}, {%r2, %r2, %r2, %r2, %r2, %r2, %r2, %r2}, {%r3331, %r3332, %r3333, %r3334};
	bar.warp.sync 	-1;
	wmma.mma.sync.aligned.row.col.m32n8k16.f16.f16 {%r3339, %r3340, %r3341, %r3342}, {%r2, %r2, %r2, %r2, %r2, %r2, %r2, %r2}, {%r2, %r2, %r2, %r2, %r2, %r2, %r2, %r2}, {%r3335, %r3336, %r3337, %r3338};
	bar.warp.sync 	-1;
	wmma.mma.sync.aligned.row.col.m32n8k16.f16.f16 {%r3343, %r3344, %r3345, %r3346}, {%r2, %r2, %r2, %r2, %r2, %r2, %r2, %r2}, {%r2, %r2, %r2, %r2, %r2, %r2, %r2, %r2}, {%r3339, %r3340, %r3341, %r3342};
	bar.warp.sync 	-1;
	wmma.mma.sync.aligned.row.col.m32n8k16.f16.f16 {%r3347, %r3348, %r3349, %r3350}, {%r2, %r2, %r2, %r2, %r2, %r2, %r2, %r2}, {%r2, %r2, %r2, %r2, %r2, %r2, %r2, %r2}, {%r3343, %r3344, %r3345, %r3346};
	bar.warp.sync 	-1;
	wmma.mma.sync.aligned.row.col.m32n8k16.f16.f16 {%r3351, %r3352, %r3353, %r3354}, {%r2, %r2, %r2, %r2, %r2, %r2, %r2, %r2}, {%r2, %r2, %r2, %r2, %r2, %r2, %r2, %r2}, {%r3347, %r3348, %r3349, %r3350};
	bar.warp.sync 	-1;
	wmma.mma.sync.aligned.row.col.m32n8k16.f16.f16 {%r3355, %r3356, %r3357, %r3358}, {%r2, %r2, %r2, %r2, %r2, %r2, %r2, %r2}, {%r2, %r2, %r2, %r2, %r2, %r2, %r2, %r2}, {%r3351, %r3352, %r3353, %r3354};
	bar.warp.sync 	-1;
	wmma.mma.sync.aligned.row.col.m32n8k16.f16.f16 {%r3359, %r3360, %r3361, %r3362}, {%r2, %r2, %r2, %r2, %r2, %r2, %r2, %r2}, {%r2, %r2, %r2, %r2, %r2, %r2, %r2, %r2}, {%r3355, %r3356, %r3357, %r3358};
	bar.warp.sync 	-1;
	wmma.mma.sync.aligned.row.col.m32n8k16.f16.f16 {%r3363, %r3364, %r3365, %r3366}, {%r2, %r2, %r2, %r2, %r2, %r2, %r2, %r2}, {%r2, %r2, %r2, %r2, %r2, %r2, %r2, %r2}, {%r3359, %r3360, %r3361, %r3362};
	bar.warp.sync 	-1;
	wmma.mma.sync.aligned.row.col.m32n8k16.f16.f16 {%r3367, %r3368, %r3369, %r3370}, {%r2, %r2, %r2, %r2, %r2, %r2, %r2, %r2}, {%r2, %r2, %r2, %r2, %r2, %r2, %r2, %r2}, {%r3363, %r3364, %r3365, %r3366};
	bar.warp.sync 	-1;
	wmma.mma.sync.aligned.row.col.m32n8k16.f16.f16 {%r3371, %r3372, %r3373, %r3374}, {%r2, %r2, %r2, %r2, %r2, %r2, %r2, %r2}, {%r2, %r2, %r2, %r2, %r2, %r2, %r2, %r2}, {%r3367, %r3368, %r3369, %r3370};
	bar.warp.sync 	-1;
	wmma.mma.sync.aligned.row.col.m32n8k16.f16.f16 {%r3375, %r3376, %r3377, %r3378}, {%r2, %r2, %r2, %r2, %r2, %r2, %r2, %r2}, {%r2, %r2, %r2, %r2, %r2, %r2, %r2, %r2}, {%r3371, %r3372, %r3373, %r3374};
	bar.warp.sync 	-1;
	wmma.mma.sync.aligned.row.col.m32n8k16.f16.f16 {%r3379, %r3380, %r3381, %r3382}, {%r2, %r2, %r2, %r2, %r2, %r2, %r2, %r2}, {%r2, %r2, %r2, %r2, %r2, %r2, %r2, %r2}, {%r3375, %r3376, %r3377, %r3378};
	bar.warp.sync 	-1;
	wmma.mma.sync.aligned.row.col.m32n8k16.f16.f16 {%r3383, %r3384, %r3385, %r3386}, {%r2, %r2, %r2, %r2, %r2, %r2, %r2, %r2}, {%r2, %r2, %r2, %r2, %r2, %r2, %r2, %r2}, {%r3379, %r3380, %r3381, %r3382};
	bar.warp.sync 	-1;
	wmma.mma.sync.aligned.row.col.m32n8k16.f16.f16 {%r3387, %r3388, %r3389, %r3390}, {%r2, %r2, %r2, %r2, %r2, %r2, %r2, %r2}, {%r2, %r2, %r2, %r2, %r2, %r2, %r2, %r2}, {%r3383, %r3384, %r3385, %r3386};
	bar.warp.sync 	-1;
	wmma.mma.sync.aligned.row.col.m32n8k16.f16.f16 {%r3391, %r3392, %r3393, %r3394}, {%r2, %r2, %r2, %r2, %r2, %r2, %r2, %r2}, {%r2, %r2, %r2, %r2, %r2, %r2, %r2, %r2}, {%r3387, %r3388, %r3389, %r3390};
	bar.warp.sync 	-1;
	wmma.mma.sync.aligned.row.col.m32n8k16.f16.f16 {%r3395, %r3396, %r3397, %r3398}, {%r2, %r2, %r2, %r2, %r2, %r2, %r2, %r2}, {%r2, %r2, %r2, %r2, %r2, %r2, %r2, %r2}, {%r3391, %r3392, %r3393, %r3394};
	bar.warp.sync 	-1;
	wmma.mma.sync.aligned.row.col.m32n8k16.f16.f16 {%r3399, %r3400, %r3401, %r3402}, {%r2, %r2, %r2, %r2, %r2, %r2, %r2, %r2}, {%r2, %r2, %r2, %r2, %r2, %r2, %r2, %r2}, {%r3395, %r3396, %r3397, %r3398};
	bar.warp.sync 	-1;
	wmma.mma.sync.aligned.row.col.m32n8k16.f16.f16 {%r3403, %r3404, %r3405, %r3406}, {%r2, %r2, %r2, %r2, %r2, %r2, %r2, %r2}, {%r2, %r2, %r2, %r2, %r2, %r2, %r2, %r2}, {%r3399, %r3400, %r3401, %r3402};
	bar.warp.sync 	-1;
	wmma.mma.sync.aligned.row.col.m32n8k16.f16.f16 {%r3407, %r3408, %r3409, %r3410}, {%r2, %r2, %r2, %r2, %r2, %r2, %r2, %r2}, {%r2, %r2, %r2, %r2, %r2, %r2, %r2, %r2}, {%r3403, %r3404, %r3405, %r3406};
	bar.warp.sync 	-1;
	wmma.mma.sync.aligned.row.col.m32n8k16.f16.f16 {%r3411, %r3412, %r3413, %r3414}, {%r2, %r2, %r2, %r2, %r2, %r2, %r2, %r2}, {%r2, %r2, %r2, %r2, %r2, %r2, %r2, %r2}, {%r3407, %r3408, %r3409, %r3410};
	bar.warp.sync 	-1;
	wmma.mma.sync.aligned.row.col.m32n8k16.f16.f16 {%r3415, %r3416, %r3417, %r3418}, {%r2, %r2, %r2, %r2, %r2, %r2, %r2, %r2}, {%r2, %r2, %r2, %r2, %r2, %r2, %r2, %r2}, {%r3411, %r3412, %r3413, %r3414};
	bar.warp.sync 	-1;
	wmma.mma.sync.aligned.row.col.m32n8k16.f16.f16 {%r3419, %r3420, %r3421, %r3422}, {%r2, %r2, %r2, %r2, %r2, %r2, %r2, %r2}, {%r2, %r2, %r2, %r2, %r2, %r2, %r2, %r2}, {%r3415, %r3416, %r3417, %r3418};
	bar.warp.sync 	-1;
	wmma.mma.sync.aligned.row.col.m32n8k16.f16.f16 {%r3423, %r3424, %r3425, %r3426}, {%r2, %r2, %r2, %r2, %r2, %r2, %r2, %r2}, {%r2, %r2, %r2, %r2, %r2, %r2, %r2, %r2}, {%r3419, %r3420, %r3421, %r3422};
	bar.warp.sync 	-1;
	wmma.mma.sync.aligned.row.col.m32n8k16.f16.f16 {%r3427, %r3428, %r3429, %r3430}, {%r2, %r2, %r2, %r2, %r2, %r2, %r2, %r2}, {%r2, %r2, %r2, %r2, %r2, %r2, %r2, %r2}, {%r3423, %r3424, %r3425, %r3426};
	bar.warp.sync 	-1;
	wmma.mma.sync.aligned.row.col.m32n8k16.f16.f16 {%r3431, %r3432, %r3433, %r3434}, {%r2, %r2, %r2, %r2, %r2, %r2, %r2, %r2}, {%r2, %r2, %r2, %r2, %r2, %r2, %r2, %r2}, {%r3427, %r3428, %r3429, %r3430};
	bar.warp.sync 	-1;
	wmma.mma.sync.aligned.row.col.m32n8k16.f16.f16 {%r3435, %r3436, %r3437, %r3438}, {%r2, %r2, %r2, %r2, %r2, %r2, %r2, %r2}, {%r2, %r2, %r2, %r2, %r2, %r2, %r2, %r2}, {%r3431, %r3432, %r3433, %r3434};
	bar.warp.sync 	-1;
	wmma.mma.sync.aligned.row.col.m32n8k16.f16.f16 {%r3439, %r3440, %r3441, %r3442}, {%r2, %r2, %r2, %r2, %r2, %r2, %r2, %r2}, {%r2, %r2, %r2, %r2, %r2, %r2, %r2, %r2}, {%r3435, %r3436, %r3437, %r3438};
	bar.warp.sync 	-1;
	wmma.mma.sync.aligned.row.col.m32n8k16.f16.f16 {%r3443, %r3444, %r3445, %r3446}, {%r2, %r2, %r2, %r2, %r2, %r2, %r2, %r2}, {%r2, %r2, %r2, %r2, %r2, %r2, %r2, %r2}, {%r3439, %r3440, %r3441, %r3442};
	bar.warp.sync 	-1;
	wmma.mma.sync.aligned.row.col.m32n8k16.f16.f16 {%r3447, %r3448, %r3449, %r3450}, {%r2, %r2, %r2, %r2, %r2, %r2, %r2, %r2}, {%r2, %r2, %r2, %r2, %r2, %r2, %r2, %r2}, {%r3443, %r3444, %r3445, %r3446};
	bar.warp.sync 	-1;
	wmma.mma.sync.aligned.row.col.m32n8k16.f16.f16 {%r3451, %r3452, %r3453, %r3454}, {%r2, %r2, %r2, %r2, %r2, %r2, %r2, %r2}, {%r2, %r2, %r2, %r2, %r2, %r2, %r2, %r2}, {%r3447, %r3448, %r3449, %r3450};
	bar.warp.sync 	-1;
	wmma.mma.sync.aligned.row.col.m32n8k16.f16.f16 {%r3455, %r3456, %r3457, %r3458}, {%r2, %r2, %r2, %r2, %r2, %r2, %r2, %r2}, {%r2, %r2, %r2, %r2, %r2, %r2, %r2, %r2}, {%r3451, %r3452, %r3453, %r3454};
	bar.warp.sync 	-1;
	wmma.mma.sync.aligned.row.col.m32n8k16.f16.f16 {%r3459, %r3460, %r3461, %r3462}, {%r2, %r2, %r2, %r2, %r2, %r2, %r2, %r2}, {%r2, %r2, %r2, %r2, %r2, %r2, %r2, %r2}, {%r3455, %r3456, %r3457, %r3458};
	bar.warp.sync 	-1;
	wmma.mma.sync.aligned.row.col.m32n8k16.f16.f16 {%r3463, %r3464, %r3465, %r3466}, {%r2, %r2, %r2, %r2, %r2, %r2, %r2, %r2}, {%r2, %r2, %r2, %r2, %r2, %r2, %r2, %r2}, {%r3459, %r3460, %r3461, %r3462};
	bar.warp.sync 	-1;
	wmma.mma.sync.aligned.row.col.m32n8k16.f16.f16 {%r3467, %r3468, %r3469, %r3470}, {%r2, %r2, %r2, %r2, %r2, %r2, %r2, %r2}, {%r2, %r2, %r2, %r2, %r2, %r2, %r2, %r2}, {%r3463, %r3464, %r3465, %r3466};
	bar.warp.sync 	-1;
	wmma.mma.sync.aligned.row.col.m32n8k16.f16.f16 {%r3471, %r3472, %r3473, %r3474}, {%r2, %r2, %r2, %r2, %r2, %r2, %r2, %r2}, {%r2, %r2, %r2, %r2, %r2, %r2, %r2, %r2}, {%r3467, %r3468, %r3469, %r3470};
	bar.warp.sync 	-1;
	wmma.mma.sync.aligned.row.col.m32n8k16.f16.f16 {%r3475, %r3476, %r3477, %r3478}, {%r2, %r2, %r2, %r2, %r2, %r2, %r2, %r2}, {%r2, %r2, %r2, %r2, %r2, %r2, %r2, %r2}, {%r3471, %r3472, %r3473, %r3474};
	bar.warp.sync 	-1;
	wmma.mma.sync.aligned.row.col.m32n8k16.f16.f16 {%r3479, %r3480, %r3481, %r3482}, {%r2, %r2, %r2, %r2, %r2, %r2, %r2, %r2}, {%r2, %r2, %r2, %r2, %r2, %r2, %r2, %r2}, {%r3475, %r3476, %r3477, %r3478};
	bar.warp.sync 	-1;
	wmma.mma.sync.aligned.row.col.m32n8k16.f16.f16 {%r3483, %r3484, %r3485, %r3486}, {%r2, %r2, %r2, %r2, %r2, %r2, %r2, %r2}, {%r2, %r2, %r2, %r2, %r2, %r2, %r2, %r2}, {%r3479, %r3480, %r3481, %r3482};
	bar.warp.sync 	-1;
	wmma.mma.sync.aligned.row.col.m32n8k16.f16.f16 {%r3487, %r3488, %r3489, %r3490}, {%r2, %r2, %r2, %r2, %r2, %r2, %r2, %r2}, {%r2, %r2, %r2, %r2, %r2, %r2, %r2, %r2}, {%r3483, %r3484, %r3485, %r3486};
	bar.warp.sync 	-1;
	wmma.mma.sync.aligned.row.col.m32n8k16.f16.f16 {%r3491, %r3492, %r3493, %r3494}, {%r2, %r2, %r2, %r2, %r2, %r2, %r2, %r2}, {%r2, %r2, %r2, %r2, %r2, %r2, %r2, %r2}, {%r3487, %r3488, %r3489, %r3490};
	bar.warp.sync 	-1;
	wmma.mma.sync.aligned.row.col.m32n8k16.f16.f16 {%r3495, %r3496, %r3497, %r3498}, {%r2, %r2, %r2, %r2, %r2, %r2, %r2, %r2}, {%r2, %r2, %r2, %r2, %r2, %r2, %r2, %r2}, {%r3491, %r3492, %r3493, %r3494};
	bar.warp.sync 	-1;
	wmma.mma.sync.aligned.row.col.m32n8k16.f16.f16 {%r3499, %r3500, %r3501, %r3502}, {%r2, %r2, %r2, %r2, %r2, %r2, %r2, %r2}, {%r2, %r2, %r2, %r2, %r2, %r2, %r2, %r2}, {%r3495, %r3496, %r3497, %r3498};
	bar.warp.sync 	-1;
	wmma.mma.sync.aligned.row.col.m32n8k16.f16.f16 {%r3503, %r3504, %r3505, %r3506}, {%r2, %r2, %r2, %r2, %r2, %r2, %r2, %r2}, {%r2, %r2, %r2, %r2, %r2, %r2, %r2, %r2}, {%r3499, %r3500, %r3501, %r3502};
	bar.warp.sync 	-1;
	wmma.mma.sync.aligned.row.col.m32n8k16.f16.f16 {%r3507, %r3508, %r3509, %r3510}, {%r2, %r2, %r2, %r2, %r2, %r2, %r2, %r2}, {%r2, %r2, %r2, %r2, %r2, %r2, %r2, %r2}, {%r3503, %r3504, %r3505, %r3506};
	bar.warp.sync 	-1;
	wmma.mma.sync.aligned.row.col.m32n8k16.f16.f16 {%r3511, %r3512, %r3513, %r3514}, {%r2, %r2, %r2, %r2, %r2, %r2, %r2, %r2}, {%r2, %r2, %r2, %r2, %r2, %r2, %r2, %r2}, {%r3507, %r3508, %r3509, %r3510};
	bar.warp.sync 	-1;
	wmma.mma.sync.aligned.row.col.m32n8k16.f16.f16 {%r3515, %r3516, %r3517, %r3518}, {%r2, %r2, %r2, %r2, %r2, %r2, %r2, %r2}, {%r2, %r2, %r2, %r2, %r2, %r2, %r2, %r2}, {%r3511, %r3512, %r3513, %r3514};
	bar.warp.sync 	-1;
	wmma.mma.sync.aligned.row.col.m32n8k16.f16.f16 {%r3519, %r3520, %r3521, %r3522}, {%r2, %r2, %r2, %r2, %r2, %r2, %r2, %r2}, {%r2, %r2, %r2, %r2, %r2, %r2, %r2, %r2}, {%r3515, %r3516, %r3517, %r3518};
	bar.warp.sync 	-1;
	wmma.mma.sync.aligned.row.col.m32n8k16.f16.f16 {%r3523, %r3524, %r3525, %r3526}, {%r2, %r2, %r2, %r2, %r2, %r2, %r2, %r2}, {%r2, %r2, %r2, %r2, %r2, %r2, %r2, %r2}, {%r3519, %r3520, %r3521, %r3522};
	bar.warp.sync 	-1;
	wmma.mma.sync.aligned.row.col.m32n8k16.f16.f16 {%r3527, %r3528, %r3529, %r3530}, {%r2, %r2, %r2, %r2, %r2, %r2, %r2, %r2}, {%r2, %r2, %r2, %r2, %r2, %r2, %r2, %r2}, {%r3523, %r3524, %r3525, %r3526};
	bar.warp.sync 	-1;
	wmma.mma.sync.aligned.row.col.m32n8k16.f16.f16 {%r3531, %r3532, %r3533, %r3534}, {%r2, %r2, %r2, %r2, %r2, %r2, %r2, %r2}, {%r2, %r2, %r2, %r2, %r2, %r2, %r2, %r2}, {%r3527, %r3528, %r3529, %r3530};
	bar.warp.sync 	-1;
	wmma.mma.sync.aligned.row.col.m32n8k16.f16.f16 {%r3535, %r3536, %r3537, %r3538}, {%r2, %r2, %r2, %r2, %r2, %r2, %r2, %r2}, {%r2, %r2, %r2, %r2, %r2, %r2, %r2, %r2}, {%r3531, %r3532, %r3533, %r3534};
	bar.warp.sync 	-1;
	wmma.mma.sync.aligned.row.col.m32n8k16.f16.f16 {%r3539, %r3540, %r3541, %r3542}, {%r2, %r2, %r2, %r2, %r2, %r2, %r2, %r2}, {%r2, %r2, %r2, %r2, %r2, %r2, %r2, %r2}, {%r3535, %r3536, %r3537, %r3538};
	bar.warp.sync 	-1;
	wmma.mma.sync.aligned.row.col.m32n8k16.f16.f16 {%r3543, %r3544, %r3545, %r3546}, {%r2, %r2, %r2, %r2, %r2, %r2, %r2, %r2}, {%r2, %r2, %r2, %r2, %r2, %r2, %r2, %r2}, {%r3539, %r3540, %r3541, %r3542};
	bar.warp.sync 	-1;
	wmma.mma.sync.aligned.row.col.m32n8k16.f16.f16 {%r3547, %r3548, %r3549, %r3550}, {%r2, %r2, %r2, %r2, %r2, %r2, %r2, %r2}, {%r2, %r2, %r2, %r2, %r2, %r2, %r2, %r2}, {%r3543, %r3544, %r3545, %r3546};
	bar.warp.sync 	-1;
	wmma.mma.sync.aligned.row.col.m32n8k16.f16.f16 {%r3551, %r3552, %r3553, %r3554}, {%r2, %r2, %r2, %r2, %r2, %r2, %r2, %r2}, {%r2, %r2, %r2, %r2, %r2, %r2, %r2, %r2}, {%r3547, %r3548, %r3549, %r3550};
	bar.warp.sync 	-1;
	wmma.mma.sync.aligned.row.col.m32n8k16.f16.f16 {%r3555, %r3556, %r3557, %r3558}, {%r2, %r2, %r2, %r2, %r2, %r2, %r2, %r2}, {%r2, %r2, %r2, %r2, %r2, %r2, %r2, %r2}, {%r3551, %r3552, %r3553, %r3554};
	bar.warp.sync 	-1;
	wmma.mma.sync.aligned.row.col.m32n8k16.f16.f16 {%r3559, %r3560, %r3561, %r3562}, {%r2, %r2, %r2, %r2, %r2, %r2, %r2, %r2}, {%r2, %r2, %r2, %r2, %r2, %r2, %r2, %r2}, {%r3555, %r3556, %r3557, %r3558};
	bar.warp.sync 	-1;
	wmma.mma.sync.aligned.row.col.m32n8k16.f16.f16 {%r3563, %r3564, %r3565, %r3566}, {%r2, %r2, %r2, %r2, %r2, %r2, %r2, %r2}, {%r2, %r2, %r2, %r2, %r2, %r2, %r2, %r2}, {%r3559, %r3560, %r3561, %r3562};
	bar.warp.sync 	-1;
	wmma.mma.sync.aligned.row.col.m32n8k16.f16.f16 {%r3567, %r3568, %r3569, %r3570}, {%r2, %r2, %r2, %r2, %r2, %r2, %r2, %r2}, {%r2, %r2, %r2, %r2, %r2, %r2, %r2, %r2}, {%r3563, %r3564, %r3565, %r3566};
	bar.warp.sync 	-1;
	wmma.mma.sync.aligned.row.col.m32n8k16.f16.f16 {%r3571, %r3572, %r3573, %r3574}, {%r2, %r2, %r2, %r2, %r2, %r2, %r2, %r2}, {%r2, %r2, %r2, %r2, %r2, %r2, %r2, %r2}, {%r3567, %r3568, %r3569, %r3570};
	bar.warp.sync 	-1;
	wmma.mma.sync.aligned.row.col.m32n8k16.f16.f16 {%r3575, %r3576, %r3577, %r3578}, {%r2, %r2, %r2, %r2, %r2, %r2, %r2, %r2}, {%r2, %r2, %r2, %r2, %r2, %r2, %r2, %r2}, {%r3571, %r3572, %r3573, %r3574};
	bar.warp.sync 	-1;
	wmma.mma.sync.aligned.row.col.m32n8k16.f16.f16 {%r3579, %r3580, %r3581, %r3582}, {%r2, %r2, %r2, %r2, %r2, %r2, %r2, %r2}, {%r2, %r2, %r2, %r2, %r2, %r2, %r2, %r2}, {%r3575, %r3576, %r3577, %r3578};
	bar.warp.sync 	-1;
	wmma.mma.sync.aligned.row.col.m32n8k16.f16.f16 {%r3583, %r3584, %r3585, %r3586}, {%r2, %r2, %r2, %r2, %r2, %r2, %r2, %r2}, {%r2, %r2, %r2, %r2, %r2, %r2, %r2, %r2}, {%r3579, %r3580, %r3581, %r3582};
	bar.warp.sync 	-1;
	wmma.mma.sync.aligned.row.col.m32n8k16.f16.f16 {%r3587, %r3588, %r3589, %r3590}, {%r2, %r2, %r2, %r2, %r2, %r2, %r2, %r2}, {%r2, %r2, %r2, %r2, %r2, %r2, %r2, %r2}, {%r3583, %r3584, %r3585, %r3586};
	bar.warp.sync 	-1;
	wmma.mma.sync.aligned.row.col.m32n8k16.f16.f16 {%r3591, %r3592, %r3593, %r3594}, {%r2, %r2, %r2, %r2, %r2, %r2, %r2, %r2}, {%r2, %r2, %r2, %r2, %r2, %r2, %r2, %r2}, {%r3587, %r3588, %r3589, %r3590};
	bar.warp.sync 	-1;
	wmma.mma.sync.aligned.row.col.m32n8k16.f16.f16 {%r3595, %r3596, %r3597, %r3598}, {%r2, %r2, %r2, %r2, %r2, %r2, %r2, %r2}, {%r2, %r2, %r2, %r2, %r2, %r2, %r2, %r2}, {%r3591, %r3592, %r3593, %r3594};
	bar.warp.sync 	-1;
	wmma.mma.sync.aligned.row.col.m32n8k16.f16.f16 {%r3599, %r3600, %r3601, %r3602}, {%r2, %r2, %r2, %r2, %r2, %r2, %r2, %r2}, {%r2, %r2, %r2, %r2, %r2, %r2, %r2, %r2}, {%r3595, %r3596, %r3597, %r3598};
	bar.warp.sync 	-1;
	wmma.mma.sync.aligned.row.col.m32n8k16.f16.f16 {%r3603, %r3604, %r3605, %r3606}, {%r2, %r2, %r2, %r2, %r2, %r2, %r2, %r2}, {%r2, %r2, %r2, %r2, %r2, %r2, %r2, %r2}, {%r3599, %r3600, %r3601, %r3602};
	bar.warp.sync 	-1;
	wmma.mma.sync.aligned.row.col.m32n8k16.f16.f16 {%r3607, %r3608, %r3609, %r3610}, {%r2, %r2, %r2, %r2, %r2, %r2, %r2, %r2}, {%r2, %r2, %r2, %r2, %r2, %r2, %r2, %r2}, {%r3603, %r3604, %r3605, %r3606};
	bar.warp.sync 	-1;
	wmma.mma.sync.aligned.row.col.m32n8k16.f16.f16 {%r3611, %r3612, %r3613, %r3614}, {%r2, %r2, %r2, %r2, %r2, %r2, %r2, %r2}, {%r2, %r2, %r2, %r2, %r2, %r2, %r2, %r2}, {%r3607, %r3608, %r3609, %r3610};
	bar.warp.sync 	-1;
	wmma.mma.sync.aligned.row.col.m32n8k16.f16.f16 {%r3615, %r3616, %r3617, %r3618}, {%r2, %r2, %r2, %r2, %r2, %r2, %r2, %r2}, {%r2, %r2, %r2, %r2, %r2, %r2, %r2, %r2}, {%r3611, %r3612, %r3613, %r3614};
	bar.warp.sync 	-1;
	wmma.mma.sync.aligned.row.col.m32n8k16.f16.f16 {%r3619, %r3620, %r3621, %r3622}, {%r2, %r2, %r2, %r2, %r2, %r2, %r2, %r2}, {%r2, %r2, %r2, %r2, %r2, %r2, %r2, %r2}, {%r3615, %r3616, %r3617, %r3618};
	bar.warp.sync 	-1;
	wmma.mma.sync.aligned.row.col.m32n8k16.f16.f16 {%r3623, %r3624, %r3625, %r3626}, {%r2, %r2, %r2, %r2, %r2, %r2, %r2, %r2}, {%r2, %r2, %r2, %r2, %r2, %r2, %r2, %r2}, {%r3619, %r3620, %r3621, %r3622};
	bar.warp.sync 	-1;
	wmma.mma.sync.aligned.row.col.m32n8k16.f16.f16 {%r3627, %r3628, %r3629, %r3630}, {%r2, %r2, %r2, %r2, %r2, %r2, %r2, %r2}, {%r2, %r2, %r2, %r2, %r2, %r2, %r2, %r2}, {%r3623, %r3624, %r3625, %r3626};
	bar.warp.sync 	-1;
	wmma.mma.sync.aligned.row.col.m32n8k16.f16.f16 {%r3631, %r3632, %r3633, %r3634}, {%r2, %r2, %r2, %r2, %r2, %r2, %r2, %r2}, {%r2, %r2, %r2, %r2, %r2, %r2, %r2, %r2}, {%r3627, %r3628, %r3629, %r3630};
	bar.warp.sync 	-1;
	wmma.mma.sync.aligned.row.col.m32n8k16.f16.f16 {%r3635, %r3636, %r3637, %r3638}, {%r2, %r2, %r2, %r2, %r2, %r2, %r2, %r2}, {%r2, %r2, %r2, %r2, %r2, %r2, %r2, %r2}, {%r3631, %r3632, %r3633, %r3634};
	bar.warp.sync 	-1;
	wmma.mma.sync.aligned.row.col.m32n8k16.f16.f16 {%r3639, %r3640, %r3641, %r3642}, {%r2, %r2, %r2, %r2, %r2, %r2, %r2, %r2}, {%r2, %r2, %r2, %r2, %r2, %r2, %r2, %r2}, {%r3635, %r3636, %r3637, %r3638};
	bar.warp.sync 	-1;
	wmma.mma.sync.aligned.row.col.m32n8k16.f16.f16 {%r3643, %r3644, %r3645, %r3646}, {%r2, %r2, %r2, %r2, %r2, %r2, %r2, %r2}, {%r2, %r2, %r2, %r2, %r2, %r2, %r2, %r2}, {%r3639, %r3640, %r3641, %r3642};
	bar.warp.sync 	-1;
	wmma.mma.sync.aligned.row.col.m32n8k16.f16.f16 {%r3647, %r3648, %r3649, %r3650}, {%r2, %r2, %r2, %r2, %r2, %r2, %r2, %r2}, {%r2, %r2, %r2, %r2, %r2, %r2, %r2, %r2}, {%r3643, %r3644, %r3645, %r3646};
	bar.warp.sync 	-1;
	wmma.mma.sync.aligned.row.col.m32n8k16.f16.f16 {%r3651, %r3652, %r3653, %r3654}, {%r2, %r2, %r2, %r2, %r2, %r2, %r2, %r2}, {%r2, %r2, %r2, %r2, %r2, %r2, %r2, %r2}, {%r3647, %r3648, %r3649, %r3650};
	bar.warp.sync 	-1;
	wmma.mma.sync.aligned.row.col.m32n8k16.f16.f16 {%r3655, %r3656, %r3657, %r3658}, {%r2, %r2, %r2, %r2, %r2, %r2, %r2, %r2}, {%r2, %r2, %r2, %r2, %r2, %r2, %r2, %r2}, {%r3651, %r3652, %r3653, %r3654};
	bar.warp.sync 	-1;
	wmma.mma.sync.aligned.row.col.m32n8k16.f16.f16 {%r3659, %r3660, %r3661, %r3662}, {%r2, %r2, %r2, %r2, %r2, %r2, %r2, %r2}, {%r2, %r2, %r2, %r2, %r2, %r2, %r2, %r2}, {%r3655, %r3656, %r3657, %r3658};
	bar.warp.sync 	-1;
	wmma.mma.sync.aligned.row.col.m32n8k16.f16.f16 {%r3663, %r3664, %r3665, %r3666}, {%r2, %r2, %r2, %r2, %r2, %r2, %r2, %r2}, {%r2, %r2, %r2, %r2, %r2, %r2, %r2, %r2}, {%r3659, %r3660, %r3661, %r3662};
	bar.warp.sync 	-1;
	wmma.mma.sync.aligned.row.col.m32n8k16.f16.f16 {%r3667, %r3668, %r3669, %r3670}, {%r2, %r2, %r2, %r2, %r2, %r2, %r2, %r2}, {%r2, %r2, %r2, %r2, %r2, %r2, %r2, %r2}, {%r3663, %r3664, %r3665, %r3666};
	bar.warp.sync 	-1;
	wmma.mma.sync.aligned.row.col.m32n8k16.f16.f16 {%r3671, %r3672, %r3673, %r3674}, {%r2, %r2, %r2, %r2, %r2, %r2, %r2, %r2}, {%r2, %r2, %r2, %r2, %r2, %r2, %r2, %r2}, {%r3667, %r3668, %r3669, %r3670};
	bar.warp.sync 	-1;
	wmma.mma.sync.aligned.row.col.m32n8k16.f16.f16 {%r3675, %r3676, %r3677, %r3678}, {%r2, %r2, %r2, %r2, %r2, %r2, %r2, %r2}, {%r2, %r2, %r2, %r2, %r2, %r2, %r2, %r2}, {%r3671, %r3672, %r3673, %r3674};
	bar.warp.sync 	-1;
	wmma.mma.sync.aligned.row.col.m32n8k16.f16.f16 {%r3679, %r3680, %r3681, %r3682}, {%r2, %r2, %r2, %r2, %r2, %r2, %r2, %r2}, {%r2, %r2, %r2, %r2, %r2, %r2, %r2, %r2}, {%r3675, %r3676, %r3677, %r3678};
	bar.warp.sync 	-1;
	wmma.mma.sync.aligned.row.col.m32n8k16.f16.f16 {%r3683, %r3684, %r3685, %r3686}, {%r2, %r2, %r2, %r2, %r2, %r2, %r2, %r2}, {%r2, %r2, %r2, %r2, %r2, %r2, %r2, %r2}, {%r3679, %r3680, %r3681, %r3682};
	bar.warp.sync 	-1;
	wmma.mma.sync.aligned.row.col.m32n8k16.f16.f16 {%r3687, %r3688, %r3689, %r3690}, {%r2, %r2, %r2, %r2, %r2, %r2, %r2, %r2}, {%r2, %r2, %r2, %r2, %r2, %r2, %r2, %r2}, {%r3683, %r3684, %r3685, %r3686};
	bar.warp.sync 	-1;
	wmma.mma.sync.aligned.row.col.m32n8k16.f16.f16 {%r3691, %r3692, %r3693, %r3694}, {%r2, %r2, %r2, %r2, %r2, %r2, %r2, %r2}, {%r2, %r2, %r2, %r2, %r2, %r2, %r2, %r2}, {%r3687, %r3688, %r3689, %r3690};
	bar.warp.sync 	-1;
	wmma.mma.sync.aligned.row.col.m32n8k16.f16.f16 {%r3695, %r3696, %r3697, %r3698}, {%r2, %r2, %r2, %r2, %r2, %r2, %r2, %r2}, {%r2, %r2, %r2, %r2, %r2, %r2, %r2, %r2}, {%r3691, %r3692, %r3693, %r3694};
	bar.warp.sync 	-1;
	wmma.mma.sync.aligned.row.col.m32n8k16.f16.f16 {%r3699, %r3700, %r3701, %r3702}, {%r2, %r2, %r2, %r2, %r2, %r2, %r2, %r2}, {%r2, %r2, %r2, %r2, %r2, %r2, %r2, %r2}, {%r3695, %r3696, %r3697, %r3698};
	bar.warp.sync 	-1;
	wmma.mma.sync.aligned.row.col.m32n8k16.f16.f16 {%r3703, %r3704, %r3705, %r3706}, {%r2, %r2, %r2, %r2, %r2, %r2, %r2, %r2}, {%r2, %r2, %r2, %r2, %r2, %r2, %r2, %r2}, {%r3699, %r3700, %r3701, %r3702};
	bar.warp.sync 	-1;
	wmma.mma.sync.aligned.row.col.m32n8k16.f16.f16 {%r3707, %r3708, %r3709, %r3710}, {%r2, %r2, %r2, %r2, %r2, %r2, %r2, %r2}, {%r2, %r2, %r2, %r2, %r2, %r2, %r2, %r2}, {%r3703, %r3704, %r3705, %r3706};
	bar.warp.sync 	-1;
	wmma.mma.sync.aligned.row.col.m32n8k16.f16.f16 {%r3711, %r3712, %r3713, %r3714}, {%r2, %r2, %r2, %r2, %r2, %r2, %r2, %r2}, {%r2, %r2, %r2, %r2, %r2, %r2, %r2, %r2}, {%r3707, %r3708, %r3709, %r3710};
	bar.warp.sync 	-1;
	wmma.mma.sync.aligned.row.col.m32n8k16.f16.f16 {%r3715, %r3716, %r3717, %r3718}, {%r2, %r2, %r2, %r2, %r2, %r2, %r2, %r2}, {%r2, %r2, %r2, %r2, %r2, %r2, %r2, %r2}, {%r3711, %r3712, %r3713, %r3714};
	bar.warp.sync 	-1;
	wmma.mma.sync.aligned.row.col.m32n8k16.f16.f16 {%r3719, %r3720, %r3721, %r3722}, {%r2, %r2, %r2, %r2, %r2, %r2, %r2, %r2}, {%r2, %r2, %r2, %r2, %r2, %r2, %r2, %r2}, {%r3715, %r3716, %r3717, %r3718};
	bar.warp.sync 	-1;
	wmma.mma.sync.aligned.row.col.m32n8k16.f16.f16 {%r3723, %r3724, %r3725, %r3726}, {%r2, %r2, %r2, %r2, %r2, %r2, %r2, %r2}, {%r2, %r2, %r2, %r2, %r2, %r2, %r2, %r2}, {%r3719, %r3720, %r3721, %r3722};
	bar.warp.sync 	-1;
	wmma.mma.sync.aligned.row.col.m32n8k16.f16.f16 {%r3727, %r3728, %r3729, %r3730}, {%r2, %r2, %r2, %r2, %r2, %r2, %r2, %r2}, {%r2, %r2, %r2, %r2, %r2, %r2, %r2, %r2}, {%r3723, %r3724, %r3725, %r3726};
	bar.warp.sync 	-1;
	wmma.mma.sync.aligned.row.col.m32n8k16.f16.f16 {%r3731, %r3732, %r3733, %r3734}, {%r2, %r2, %r2, %r2, %r2, %r2, %r2, %r2}, {%r2, %r2, %r2, %r2, %r2, %r2, %r2, %r2}, {%r3727, %r3728, %r3729, %r3730};
	bar.warp.sync 	-1;
	wmma.mma.sync.aligned.row.col.m32n8k16.f16.f16 {%r3735, %r3736, %r3737, %r3738}, {%r2, %r2, %r2, %r2, %r2, %r2, %r2, %r2}, {%r2, %r2, %r2, %r2, %r2, %r2, %r2, %r2}, {%r3731, %r3732, %r3733, %r3734};
	bar.warp.sync 	-1;
	wmma.mma.sync.aligned.row.col.m32n8k16.f16.f16 {%r3739, %r3740, %r3741, %r3742}, {%r2, %r2, %r2, %r2, %r2, %r2, %r2, %r2}, {%r2, %r2, %r2, %r2, %r2, %r2, %r2, %r2}, {%r3735, %r3736, %r3737, %r3738};
	bar.warp.sync 	-1;
	wmma.mma.sync.aligned.row.col.m32n8k16.f16.f16 {%r3743, %r3744, %r3745, %r3746}, {%r2, %r2, %r2, %r2, %r2, %r2, %r2, %r2}, {%r2, %r2, %r2, %r2, %r2, %r2, %r2, %r2}, {%r3739, %r3740, %r3741, %r3742};
	bar.warp.sync 	-1;
	wmma.mma.sync.aligned.row.col.m32n8k16.f16.f16 {%r3747, %r3748, %r3749, %r3750}, {%r2, %r2, %r2, %r2, %r2, %r2, %r2, %r2}, {%r2, %r2, %r2, %r2, %r2, %r2, %r2, %r2}, {%r3743, %r3744, %r3745, %r3746};
	bar.warp.sync 	-1;
	wmma.mma.sync.aligned.row.col.m32n8k16.f16.f16 {%r3751, %r3752, %r3753, %r3754}, {%r2, %r2, %r2, %r2, %r2, %r2, %r2, %r2}, {%r2, %r2, %r2, %r2, %r2, %r2, %r2, %r2}, {%r3747, %r3748, %r3749, %r3750};
	bar.warp.sync 	-1;
	wmma.mma.sync.aligned.row.col.m32n8k16.f16.f16 {%r3755, %r3756, %r3757, %r3758}, {%r2, %r2, %r2, %r2, %r2, %r2, %r2, %r2}, {%r2, %r2, %r2, %r2, %r2, %r2, %r2, %r2}, {%r3751, %r3752, %r3753, %r3754};
	bar.warp.sync 	-1;
	wmma.mma.sync.aligned.row.col.m32n8k16.f16.f16 {%r3759, %r3760, %r3761, %r3762}, {%r2, %r2, %r2, %r2, %r2, %r2, %r2, %r2}, {%r2, %r2, %r2, %r2, %r2, %r2, %r2, %r2}, {%r3755, %r3756, %r3757, %r3758};
	bar.warp.sync 	-1;
	wmma.mma.sync.aligned.row.col.m32n8k16.f16.f16 {%r3763, %r3764, %r3765, %r3766}, {%r2, %r2, %r2, %r2, %r2, %r2, %r2, %r2}, {%r2, %r2, %r2, %r2, %r2, %r2, %r2, %r2}, {%r3759, %r3760, %r3761, %r3762};
	bar.warp.sync 	-1;
	wmma.mma.sync.aligned.row.col.m32n8k16.f16.f16 {%r3767, %r3768, %r3769, %r3770}, {%r2, %r2, %r2, %r2, %r2, %r2, %r2, %r2}, {%r2, %r2, %r2, %r2, %r2, %r2, %r2, %r2}, {%r3763, %r3764, %r3765, %r3766};
	bar.warp.sync 	-1;
	wmma.mma.sync.aligned.row.col.m32n8k16.f16.f16 {%r3771, %r3772, %r3773, %r3774}, {%r2, %r2, %r2, %r2, %r2, %r2, %r2, %r2}, {%r2, %r2, %r2, %r2, %r2, %r2, %r2, %r2}, {%r3767, %r3768, %r3769, %r3770};
	bar.warp.sync 	-1;
	wmma.mma.sync.aligned.row.col.m32n8k16.f16.f16 {%r3775, %r3776, %r3777, %r3778}, {%r2, %r2, %r2, %r2, %r2, %r2, %r2, %r2}, {%r2, %r2, %r2, %r2, %r2, %r2, %r2, %r2}, {%r3771, %r3772, %r3773, %r3774};
	bar.warp.sync 	-1;
	wmma.mma.sync.aligned.row.col.m32n8k16.f16.f16 {%r3779, %r3780, %r3781, %r3782}, {%r2, %r2, %r2, %r2, %r2, %r2, %r2, %r2}, {%r2, %r2, %r2, %r2, %r2, %r2, %r2, %r2}, {%r3775, %r3776, %r3777, %r3778};
	bar.warp.sync 	-1;
	wmma.mma.sync.aligned.row.col.m32n8k16.f16.f16 {%r3783, %r3784, %r3785, %r3786}, {%r2, %r2, %r2, %r2, %r2, %r2, %r2, %r2}, {%r2, %r2, %r2, %r2, %r2, %r2, %r2, %r2}, {%r3779, %r3780, %r3781, %r3782};
	bar.warp.sync 	-1;
	wmma.mma.sync.aligned.row.col.m32n8k16.f16.f16 {%r3787, %r3788, %r3789, %r3790}, {%r2, %r2, %r2, %r2, %r2, %r2, %r2, %r2}, {%r2, %r2, %r2, %r2, %r2, %r2, %r2, %r2}, {%r3783, %r3784, %r3785, %r3786};
	bar.warp.sync 	-1;
	wmma.mma.sync.aligned.row.col.m32n8k16.f16.f16 {%r3791, %r3792, %r3793, %r3794}, {%r2, %r2, %r2, %r2, %r2, %r2, %r2, %r2}, {%r2, %r2, %r2, %r2, %r2, %r2, %r2, %r2}, {%r3787, %r3788, %r3789, %r3790};
	bar.warp.sync 	-1;
	wmma.mma.sync.aligned.row.col.m32n8k16.f16.f16 {%r3795, %r3796, %r3797, %r3798}, {%r2, %r2, %r2, %r2, %r2, %r2, %r2, %r2}, {%r2, %r2, %r2, %r2, %r2, %r2, %r2, %r2}, {%r3791, %r3792, %r3793, %r3794};
	bar.warp.sync 	-1;
	wmma.mma.sync.aligned.row.col.m32n8k16.f16.f16 {%r3799, %r3800, %r3801, %r3802}, {%r2, %r2, %r2, %r2, %r2, %r2, %r2, %r2}, {%r2, %r2, %r2, %r2, %r2, %r2, %r2, %r2}, {%r3795, %r3796, %r3797, %r3798};
	bar.warp.sync 	-1;
	wmma.mma.sync.aligned.row.col.m32n8k16.f16.f16 {%r3803, %r3804, %r3805, %r3806}, {%r2, %r2, %r2, %r2, %r2, %r2, %r2, %r2}, {%r2, %r2, %r2, %r2, %r2, %r2, %r2, %r2}, {%r3799, %r3800, %r3801, %r3802};
	bar.warp.sync 	-1;
	wmma.mma.sync.aligned.row.col.m32n8k16.f16.f16 {%r3807, %r3808, %r3809, %r3810}, {%r2, %r2, %r2, %r2, %r2, %r2, %r2, %r2}, {%r2, %r2, %r2, %r2, %r2, %r2, %r2, %r2}, {%r3803, %r3804, %r3805, %r3806};
	bar.warp.sync 	-1;
	wmma.mma.sync.aligned.row.col.m32n8k16.f16.f16 {%r3811, %r3812, %r3813, %r3814}, {%r2, %r2, %r2, %r2, %r2, %r2, %r2, %r2}, {%r2, %r2, %r2, %r2, %r2, %r2, %r2, %r2}, {%r3807, %r3808, %r3809, %r3810};
	bar.warp.sync 	-1;
	wmma.mma.sync.aligned.row.col.m32n8k16.f16.f16 {%r3815, %r3816, %r3817, %r3818}, {%r2, %r2, %r2, %r2, %r2, %r2, %r2, %r2}, {%r2, %r2, %r2, %r2, %r2, %r2, %r2, %r2}, {%r3811, %r3812, %r3813, %r3814};
	bar.warp.sync 	-1;
	wmma.mma.sync.aligned.row.col.m32n8k16.f16.f16 {%r3819, %r3820, %r3821, %r3822}, {%r2, %r2, %r2, %r2, %r2, %r2, %r2, %r2}, {%r2, %r2, %r2, %r2, %r2, %r2, %r2, %r2}, {%r3815, %r3816, %r3817, %r3818};
	bar.warp.sync 	-1;
	wmma.mma.sync.aligned.row.col.m32n8k16.f16.f16 {%r3823, %r3824, %r3825, %r3826}, {%r2, %r2, %r2, %r2, %r2, %r2, %r2, %r2}, {%r2, %r2, %r2, %r2, %r2, %r2, %r2, %r2}, {%r3819, %r3820, %r3821, %r3822};
	bar.warp.sync 	-1;
	wmma.mma.sync.aligned.row.col.m32n8k16.f16.f16 {%r3827, %r3828, %r3829, %r3830}, {%r2, %r2, %r2, %r2, %r2, %r2, %r2, %r2}, {%r2, %r2, %r2, %r2, %r2, %r2, %r2, %r2}, {%r3823, %r3824, %r3825, %r3826};
	bar.warp.sync 	-1;
	wmma.mma.sync.aligned.row.col.m32n8k16.f16.f16 {%r3831, %r3832, %r3833, %r3834}, {%r2, %r2, %r2, %r2, %r2, %r2, %r2, %r2}, {%r2, %r2, %r2, %r2, %r2, %r2, %r2, %r2}, {%r3827, %r3828, %r3829, %r3830};
	bar.warp.sync 	-1;
	wmma.mma.sync.aligned.row.col.m32n8k16.f16.f16 {%r3835, %r3836, %r3837, %r3838}, {%r2, %r2, %r2, %r2, %r2, %r2, %r2, %r2}, {%r2, %r2, %r2, %r2, %r2, %r2, %r2, %r2}, {%r3831, %r3832, %r3833, %r3834};
	bar.warp.sync 	-1;
	wmma.mma.sync.aligned.row.col.m32n8k16.f16.f16 {%r3839, %r3840, %r3841, %r3842}, {%r2, %r2, %r2, %r2, %r2, %r2, %r2, %r2}, {%r2, %r2, %r2, %r2, %r2, %r2, %r2, %r2}, {%r3835, %r3836, %r3837, %r3838};
	bar.warp.sync 	-1;
	wmma.mma.sync.aligned.row.col.m32n8k16.f16.f16 {%r3843, %r3844, %r3845, %r3846}, {%r2, %r2, %r2, %r2, %r2, %r2, %r2, %r2}, {%r2, %r2, %r2, %r2, %r2, %r2, %r2, %r2}, {%r3839, %r3840, %r3841, %r3842};
	bar.warp.sync 	-1;
	wmma.mma.sync.aligned.row.col.m32n8k16.f16.f16 {%r3847, %r3848, %r3849, %r3850}, {%r2, %r2, %r2, %r2, %r2, %r2, %r2, %r2}, {%r2, %r2, %r2, %r2, %r2, %r2, %r2, %r2}, {%r3843, %r3844, %r3845, %r3846};
	bar.warp.sync 	-1;
	wmma.mma.sync.aligned.row.col.m32n8k16.f16.f16 {%r3851, %r3852, %r3853, %r3854}, {%r2, %r2, %r2, %r2, %r2, %r2, %r2, %r2}, {%r2, %r2, %r2, %r2, %r2, %r2, %r2, %r2}, {%r3847, %r3848, %r3849, %r3850};
	bar.warp.sync 	-1;
	wmma.mma.sync.aligned.row.col.m32n8k16.f16.f16 {%r3855, %r3856, %r3857, %r3858}, {%r2, %r2, %r2, %r2, %r2, %r2, %r2, %r2}, {%r2, %r2, %r2, %r2, %r2, %r2, %r2, %r2}, {%r3851, %r3852, %r3853, %r3854};
	bar.warp.sync 	-1;
	wmma.mma.sync.aligned.row.col.m32n8k16.f16.f16 {%r3859, %r3860, %r3861, %r3862}, {%r2, %r2, %r2, %r2, %r2, %r2, %r2, %r2}, {%r2, %r2, %r2, %r2, %r2, %r2, %r2, %r2}, {%r3855, %r3856, %r3857, %r3858};
	bar.warp.sync 	-1;
	wmma.mma.sync.aligned.row.col.m32n8k16.f16.f16 {%r3863, %r3864, %r3865, %r3866}, {%r2, %r2, %r2, %r2, %r2, %r2, %r2, %r2}, {%r2, %r2, %r2, %r2, %r2, %r2, %r2, %r2}, {%r3859, %r3860, %r3861, %r3862};
	bar.warp.sync 	-1;
	wmma.mma.sync.aligned.row.col.m32n8k16.f16.f16 {%r3867, %r3868, %r3869, %r3870}, {%r2, %r2, %r2, %r2, %r2, %r2, %r2, %r2}, {%r2, %r2, %r2, %r2, %r2, %r2, %r2, %r2}, {%r3863, %r3864, %r3865, %r3866};
	bar.warp.sync 	-1;
	wmma.mma.sync.aligned.row.col.m32n8k16.f16.f16 {%r3871, %r3872, %r3873, %r3874}, {%r2, %r2, %r2, %r2, %r2, %r2, %r2, %r2}, {%r2, %r2, %r2, %r2, %r2, %r2, %r2, %r2}, {%r3867, %r3868, %r3869, %r3870};
	bar.warp.sync 	-1;
	wmma.mma.sync.aligned.row.col.m32n8k16.f16.f16 {%r3875, %r3876, %r3877, %r3878}, {%r2, %r2, %r2, %r2, %r2, %r2, %r2, %r2}, {%r2, %r2, %r2, %r2, %r2, %r2, %r2, %r2}, {%r3871, %r3872, %r3873, %r3874};
	bar.warp.sync 	-1;
	wmma.mma.sync.aligned.row.col.m32n8k16.f16.f16 {%r3879, %r3880, %r3881, %r3882}, {%r2, %r2, %r2, %r2, %r2, %r2, %r2, %r2}, {%r2, %r2, %r2, %r2, %r2, %r2, %r2, %r2}, {%r3875, %r3876, %r3877, %r3878};
	bar.warp.sync 	-1;
	wmma.mma.sync.aligned.row.col.m32n8k16.f16.f16 {%r3883, %r3884, %r3885, %r3886}, {%r2, %r2, %r2, %r2, %r2, %r2, %r2, %r2}, {%r2, %r2, %r2, %r2, %r2, %r2, %r2, %r2}, {%r3879, %r3880, %r3881, %r3882};
	bar.warp.sync 	-1;
	wmma.mma.sync.aligned.row.col.m32n8k16.f16.f16 {%r3887, %r3888, %r3889, %r3890}, {%r2, %r2, %r2, %r2, %r2, %r2, %r2, %r2}, {%r2, %r2, %r2, %r2, %r2, %r2, %r2, %r2}, {%r3883, %r3884, %r3885, %r3886};
	bar.warp.sync 	-1;
	wmma.mma.sync.aligned.row.col.m32n8k16.f16.f16 {%r3891, %r3892, %r3893, %r3894}, {%r2, %r2, %r2, %r2, %r2, %r2, %r2, %r2}, {%r2, %r2, %r2, %r2, %r2, %r2, %r2, %r2}, {%r3887, %r3888, %r3889, %r3890};
	bar.warp.sync 	-1;
	wmma.mma.sync.aligned.row.col.m32n8k16.f16.f16 {%r3895, %r3896, %r3897, %r3898}, {%r2, %r2, %r2, %r2, %r2, %r2, %r2, %r2}, {%r2, %r2, %r2, %r2, %r2, %r2, %r2, %r2}, {%r3891, %r3892, %r3893, %r3894};
	bar.warp.sync 	-1;
	wmma.mma.sync.aligned.row.col.m32n8k16.f16.f16 {%r3899, %r3900, %r3901, %r3902}, {%r2, %r2, %r2, %r2, %r2, %r2, %r2, %r2}, {%r2, %r2, %r2, %r2, %r2, %r2, %r2, %r2}, {%r3895, %r3896, %r3897, %r3898};
	bar.warp.sync 	-1;
	wmma.mma.sync.aligned.row.col.m32n8k16.f16.f16 {%r3903, %r3904, %r3905, %r3906}, {%r2, %r2, %r2, %r2, %r2, %r2, %r2, %r2}, {%r2, %r2, %r2, %r2, %r2, %r2, %r2, %r2}, {%r3899, %r3900, %r3901, %r3902};
	bar.warp.sync 	-1;
	wmma.mma.sync.aligned.row.col.m32n8k16.f16.f16 {%r3907, %r3908, %r3909, %r3910}, {%r2, %r2, %r2, %r2, %r2, %r2, %r2, %r2}, {%r2, %r2, %r2, %r2, %r2, %r2, %r2, %r2}, {%r3903, %r3904, %r3905, %r3906};
	bar.warp.sync 	-1;
	wmma.mma.sync.aligned.row.col.m32n8k16.f16.f16 {%r3911, %r3912, %r3913, %r3914}, {%r2, %r2, %r2, %r2, %r2, %r2, %r2, %r2}, {%r2, %r2, %r2, %r2, %r2, %r2, %r2, %r2}, {%r3907, %r3908, %r3909, %r3910};
	bar.warp.sync 	-1;
	wmma.mma.sync.aligned.row.col.m32n8k16.f16.f16 {%r3915, %r3916, %r3917, %r3918}, {%r2, %r2, %r2, %r2, %r2, %r2, %r2, %r2}, {%r2, %r2, %r2, %r2, %r2, %r2, %r2, %r2}, {%r3911, %r3912, %r3913, %r3914};
	bar.warp.sync 	-1;
	wmma.mma.sync.aligned.row.col.m32n8k16.f16.f16 {%r3919, %r3920, %r3921, %r3922}, {%r2, %r2, %r2, %r2, %r2, %r2, %r2, %r2}, {%r2, %r2, %r2, %r2, %r2, %r2, %r2, %r2}, {%r3915, %r3916, %r3917, %r3918};
	bar.warp.sync 	-1;
	wmma.mma.sync.aligned.row.col.m32n8k16.f16.f16 {%r3923, %r3924, %r3925, %r3926}, {%r2, %r2, %r2, %r2, %r2, %r2, %r2, %r2}, {%r2, %r2, %r2, %r2, %r2, %r2, %r2, %r2}, {%r3919, %r3920, %r3921, %r3922};
	bar.warp.sync 	-1;
	wmma.mma.sync.aligned.row.col.m32n8k16.f16.f16 {%r3927, %r3928, %r3929, %r3930}, {%r2, %r2, %r2, %r2, %r2, %r2, %r2, %r2}, {%r2, %r2, %r2, %r2, %r2, %r2, %r2, %r2}, {%r3923, %r3924, %r3925, %r3926};
	bar.warp.sync 	-1;
	wmma.mma.sync.aligned.row.col.m32n8k16.f16.f16 {%r3931, %r3932, %r3933, %r3934}, {%r2, %r2, %r2, %r2, %r2, %r2, %r2, %r2}, {%r2, %r2, %r2, %r2, %r2, %r2, %r2, %r2}, {%r3927, %r3928, %r3929, %r3930};
	bar.warp.sync 	-1;
	wmma.mma.sync.aligned.row.col.m32n8k16.f16.f16 {%r3935, %r3936, %r3937, %r3938}, {%r2, %r2, %r2, %r2, %r2, %r2, %r2, %r2}, {%r2, %r2, %r2, %r2, %r2, %r2, %r2, %r2}, {%r3931, %r3932, %r3933, %r3934};
	bar.warp.sync 	-1;
	wmma.mma.sync.aligned.row.col.m32n8k16.f16.f16 {%r3939, %r3940, %r3941, %r3942}, {%r2, %r2, %r2, %r2, %r2, %r2, %r2, %r2}, {%r2, %r2, %r2, %r2, %r2, %r2, %r2, %r2}, {%r3935, %r3936, %r3937, %r3938};
	bar.warp.sync 	-1;
	wmma.mma.sync.aligned.row.col.m32n8k16.f16.f16 {%r3943, %r3944, %r3945, %r3946}, {%r2, %r2, %r2, %r2, %r2, %r2, %r2, %r2}, {%r2, %r2, %r2, %r2, %r2, %r2, %r2, %r2}, {%r3939, %r3940, %r3941, %r3942};
	bar.warp.sync 	-1;
	wmma.mma.sync.aligned.row.col.m32n8k16.f16.f16 {%r3947, %r3948, %r3949, %r3950}, {%r2, %r2, %r2, %r2, %r2, %r2, %r2, %r2}, {%r2, %r2, %r2, %r2, %r2, %r2, %r2, %r2}, {%r3943, %r3944, %r3945, %r3946};
	bar.warp.sync 	-1;
	wmma.mma.sync.aligned.row.col.m32n8k16.f16.f16 {%r3951, %r3952, %r3953, %r3954}, {%r2, %r2, %r2, %r2, %r2, %r2, %r2, %r2}, {%r2, %r2, %r2, %r2, %r2, %r2, %r2, %r2}, {%r3947, %r3948, %r3949, %r3950};
	bar.warp.sync 	-1;
	wmma.mma.sync.aligned.row.col.m32n8k16.f16.f16 {%r3955, %r3956, %r3957, %r3958}, {%r2, %r2, %r2, %r2, %r2, %r2, %r2, %r2}, {%r2, %r2, %r2, %r2, %r2, %r2, %r2, %r2}, {%r3951, %r3952, %r3953, %r3954};
	bar.warp.sync 	-1;
	wmma.mma.sync.aligned.row.col.m32n8k16.f16.f16 {%r3959, %r3960, %r3961, %r3962}, {%r2, %r2, %r2, %r2, %r2, %r2, %r2, %r2}, {%r2, %r2, %r2, %r2, %r2, %r2, %r2, %r2}, {%r3955, %r3956, %r3957, %r3958};
	bar.warp.sync 	-1;
	wmma.mma.sync.aligned.row.col.m32n8k16.f16.f16 {%r3963, %r3964, %r3965, %r3966}, {%r2, %r2, %r2, %r2, %r2, %r2, %r2, %r2}, {%r2, %r2, %r2, %r2, %r2, %r2, %r2, %r2}, {%r3959, %r3960, %r3961, %r3962};
	bar.warp.sync 	-1;
	wmma.mma.sync.aligned.row.col.m32n8k16.f16.f16 {%r3967, %r3968, %r3969, %r3970}, {%r2, %r2, %r2, %r2, %r2, %r2, %r2, %r2}, {%r2, %r2, %r2, %r2, %r2, %r2, %r2, %r2}, {%r3963, %r3964, %r3965, %r3966};
	bar.warp.sync 	-1;
	wmma.mma.sync.aligned.row.col.m32n8k16.f16.f16 {%r3971, %r3972, %r3973, %r3974}, {%r2, %r2, %r2, %r2, %r2, %r2, %r2, %r2}, {%r2, %r2, %r2, %r2, %r2, %r2, %r2, %r2}, {%r3967, %r3968, %r3969, %r3970};
	bar.warp.sync 	-1;
	wmma.mma.sync.aligned.row.col.m32n8k16.f16.f16 {%r3975, %r3976, %r3977, %r3978}, {%r2, %r2, %r2, %r2, %r2, %r2, %r2, %r2}, {%r2, %r2, %r2, %r2, %r2, %r2, %r2, %r2}, {%r3971, %r3972, %r3973, %r3974};
	bar.warp.sync 	-1;
	wmma.mma.sync.aligned.row.col.m32n8k16.f16.f16 {%r3979, %r3980, %r3981, %r3982}, {%r2, %r2, %r2, %r2, %r2, %r2, %r2, %r2}, {%r2, %r2, %r2, %r2, %r2, %r2, %r2, %r2}, {%r3975, %r3976, %r3977, %r3978};
	bar.warp.sync 	-1;
	wmma.mma.sync.aligned.row.col.m32n8k16.f16.f16 {%r3983, %r3984, %r3985, %r3986}, {%r2, %r2, %r2, %r2, %r2, %r2, %r2, %r2}, {%r2, %r2, %r2, %r2, %r2, %r2, %r2, %r2}, {%r3979, %r3980, %r3981, %r3982};
	bar.warp.sync 	-1;
	wmma.mma.sync.aligned.row.col.m32n8k16.f16.f16 {%r3987, %r3988, %r3989, %r3990}, {%r2, %r2, %r2, %r2, %r2, %r2, %r2, %r2}, {%r2, %r2, %r2, %r2, %r2, %r2, %r2, %r2}, {%r3983, %r3984, %r3985, %r3986};
	bar.warp.sync 	-1;
	wmma.mma.sync.aligned.row.col.m32n8k16.f16.f16 {%r3991, %r3992, %r3993, %r3994}, {%r2, %r2, %r2, %r2, %r2, %r2, %r2, %r2}, {%r2, %r2, %r2, %r2, %r2, %r2, %r2, %r2}, {%r3987, %r3988, %r3989, %r3990};
	bar.warp.sync 	-1;
	wmma.mma.sync.aligned.row.col.m32n8k16.f16.f16 {%r3995, %r3996, %r3997, %r3998}, {%r2, %r2, %r2, %r2, %r2, %r2, %r2, %r2}, {%r2, %r2, %r2, %r2, %r2, %r2, %r2, %r2}, {%r3991, %r3992, %r3993, %r3994};
	bar.warp.sync 	-1;
	wmma.mma.sync.aligned.row.col.m32n8k16.f16.f16 {%r3999, %r4000, %r4001, %r4002}, {%r2, %r2, %r2, %r2, %r2, %r2, %r2, %r2}, {%r2, %r2, %r2, %r2, %r2, %r2, %r2, %r2}, {%r3995, %r3996, %r3997, %r3998};
	bar.warp.sync 	-1;
	wmma.mma.sync.aligned.row.col.m32n8k16.f16.f16 {%r4003, %r4004, %r4005, %r4006}, {%r2, %r2, %r2, %r2, %r2, %r2, %r2, %r2}, {%r2, %r2, %r2, %r2, %r2, %r2, %r2, %r2}, {%r3999, %r4000, %r4001, %r4002};
	bar.warp.sync 	-1;
	wmma.mma.sync.aligned.row.col.m32n8k16.f16.f16 {%r4007, %r4008, %r4009, %r4010}, {%r2, %r2, %r2, %r2, %r2, %r2, %r2, %r2}, {%r2, %r2, %r2, %r2, %r2, %r2, %r2, %r2}, {%r4003, %r4004, %r4005, %r4006};
	bar.warp.sync 	-1;
	wmma.mma.sync.aligned.row.col.m32n8k16.f16.f16 {%r4011, %r4012, %r4013, %r4014}, {%r2, %r2, %r2, %r2, %r2, %r2, %r2, %r2}, {%r2, %r2, %r2, %r2, %r2, %r2, %r2, %r2}, {%r4007, %r4008, %r4009, %r4010};
	bar.warp.sync 	-1;
	wmma.mma.sync.aligned.row.col.m32n8k16.f16.f16 {%r4015, %r4016, %r4017, %r4018}, {%r2, %r2, %r2, %r2, %r2, %r2, %r2, %r2}, {%r2, %r2, %r2, %r2, %r2, %r2, %r2, %r2}, {%r4011, %r4012, %r4013, %r4014};
	bar.warp.sync 	-1;
	wmma.mma.sync.aligned.row.col.m32n8k16.f16.f16 {%r4019, %r4020, %r4021, %r4022}, {%r2, %r2, %r2, %r2, %r2, %r2, %r2, %r2}, {%r2, %r2, %r2, %r2, %r2, %r2, %r2, %r2}, {%r4015, %r4016, %r4017, %r4018};
	bar.warp.sync 	-1;
	wmma.mma.sync.aligned.row.col.m32n8k16.f16.f16 {%r4023, %r4024, %r4025, %r4026}, {%r2, %r2, %r2, %r2, %r2, %r2, %r2, %r2}, {%r2, %r2, %r2, %r2, %r2, %r2, %r2, %r2}, {%r4019, %r4020, %r4021, %r4022};
	bar.warp.sync 	-1;
	wmma.mma.sync.aligned.row.col.m32n8k16.f16.f16 {%r4027, %r4028, %r4029, %r4030}, {%r2, %r2, %r2, %r2, %r2, %r2, %r2, %r2}, {%r2, %r2, %r2, %r2, %r2, %r2, %r2, %r2}, {%r4023, %r4024, %r4025, %r4026};
	bar.warp.sync 	-1;
	wmma.mma.sync.aligned.row.col.m32n8k16.f16.f16 {%r4031, %r4032, %r4033, %r4034}, {%r2, %r2, %r2, %r2, %r2, %r2, %r2, %r2}, {%r2, %r2, %r2, %r2, %r2, %r2, %r2, %r2}, {%r4027, %r4028, %r4029, %r4030};
	bar.warp.sync 	-1;
	wmma.mma.sync.aligned.row.col.m32n8k16.f16.f16 {%r4035, %r4036, %r4037, %r4038}, {%r2, %r2, %r2, %r2, %r2, %r2, %r2, %r2}, {%r2, %r2, %r2, %r2, %r2, %r2, %r2, %r2}, {%r4031, %r4032, %r4033, %r4034};
	bar.warp.sync 	-1;
	wmma.mma.sync.aligned.row.col.m32n8k16.f16.f16 {%r4039, %r4040, %r4041, %r4042}, {%r2, %r2, %r2, %r2, %r2, %r2, %r2, %r2}, {%r2, %r2, %r2, %r2, %r2, %r2, %r2, %r2}, {%r4035, %r4036, %r4037, %r4038};
	bar.warp.sync 	-1;
	wmma.mma.sync.aligned.row.col.m32n8k16.f16.f16 {%r4043, %r4044, %r4045, %r4046}, {%r2, %r2, %r2, %r2, %r2, %r2, %r2, %r2}, {%r2, %r2, %r2, %r2, %r2, %r2, %r2, %r2}, {%r4039, %r4040, %r4041, %r4042};
	bar.warp.sync 	-1;
	wmma.mma.sync.aligned.row.col.m32n8k16.f16.f16 {%r4047, %r4048, %r4049, %r4050}, {%r2, %r2, %r2, %r2, %r2, %r2, %r2, %r2}, {%r2, %r2, %r2, %r2, %r2, %r2, %r2, %r2}, {%r4043, %r4044, %r4045, %r4046};
	bar.warp.sync 	-1;
	wmma.mma.sync.aligned.row.col.m32n8k16.f16.f16 {%r4051, %r4052, %r4053, %r4054}, {%r2, %r2, %r2, %r2, %r2, %r2, %r2, %r2}, {%r2, %r2, %r2, %r2, %r2, %r2, %r2, %r2}, {%r4047, %r4048, %r4049, %r4050};
	bar.warp.sync 	-1;
	wmma.mma.sync.aligned.row.col.m32n8k16.f16.f16 {%r4055, %r4056, %r4057, %r4058}, {%r2, %r2, %r2, %r2, %r2, %r2, %r2, %r2}, {%r2, %r2, %r2, %r2, %r2, %r2, %r2, %r2}, {%r4051, %r4052, %r4053, %r4054};
	bar.warp.sync 	-1;
	wmma.mma.sync.aligned.row.col.m32n8k16.f16.f16 {%r4059, %r4060, %r4061, %r4062}, {%r2, %r2, %r2, %r2, %r2, %r2, %r2, %r2}, {%r2, %r2, %r2, %r2, %r2, %r2, %r2, %r2}, {%r4055, %r4056, %r4057, %r4058};
	bar.warp.sync 	-1;
	wmma.mma.sync.aligned.row.col.m32n8k16.f16.f16 {%r4063, %r4064, %r4065, %r4066}, {%r2, %r2, %r2, %r2, %r2, %r2, %r2, %r2}, {%r2, %r2, %r2, %r2, %r2, %r2, %r2, %r2}, {%r4059, %r4060, %r4061, %r4062};
	bar.warp.sync 	-1;
	wmma.mma.sync.aligned.row.col.m32n8k16.f16.f16 {%r4067, %r4068, %r4069, %r4070}, {%r2, %r2, %r2, %r2, %r2, %r2, %r2, %r2}, {%r2, %r2, %r2, %r2, %r2, %r2, %r2, %r2}, {%r4063, %r4064, %r4065, %r4066};
	bar.warp.sync 	-1;
	wmma.mma.sync.aligned.row.col.m32n8k16.f16.f16 {%r4071, %r4072, %r4073, %r4074}, {%r2, %r2, %r2, %r2, %r2, %r2, %r2, %r2}, {%r2, %r2, %r2, %r2, %r2, %r2, %r2, %r2}, {%r4067, %r4068, %r4069, %r4070};
	bar.warp.sync 	-1;
	wmma.mma.sync.aligned.row.col.m32n8k16.f16.f16 {%r4075, %r4076, %r4077, %r4078}, {%r2, %r2, %r2, %r2, %r2, %r2, %r2, %r2}, {%r2, %r2, %r2, %r2, %r2, %r2, %r2, %r2}, {%r4071, %r4072, %r4073, %r4074};
	bar.warp.sync 	-1;
	wmma.mma.sync.aligned.row.col.m32n8k16.f16.f16 {%r4079, %r4080, %r4081, %r4082}, {%r2, %r2, %r2, %r2, %r2, %r2, %r2, %r2}, {%r2, %r2, %r2, %r2, %r2, %r2, %r2, %r2}, {%r4075, %r4076, %r4077, %r4078};
	bar.warp.sync 	-1;
	wmma.mma.sync.aligned.row.col.m32n8k16.f16.f16 {%r4083, %r4084, %r4085, %r4086}, {%r2, %r2, %r2, %r2, %r2, %r2, %r2, %r2}, {%r2, %r2, %r2, %r2, %r2, %r2, %r2, %r2}, {%r4079, %r4080, %r4081, %r4082};
	bar.warp.sync 	-1;
	wmma.mma.sync.aligned.row.col.m32n8k16.f16.f16 {%r4087, %r4088, %r4089, %r4090}, {%r2, %r2, %r2, %r2, %r2, %r2, %r2, %r2}, {%r2, %r2, %r2, %r2, %r2, %r2, %r2, %r2}, {%r4083, %r4084, %r4085, %r4086};
	bar.warp.sync 	-1;
	wmma.mma.sync.aligned.row.col.m32n8k16.f16.f16 {%r4091, %r4092, %r4093, %r4094}, {%r2, %r2, %r2, %r2, %r2, %r2, %r2, %r2}, {%r2, %r2, %r2, %r2, %r2, %r2, %r2, %r2}, {%r4087, %r4088, %r4089, %r4090};
	bar.warp.sync 	-1;
	wmma.mma.sync.aligned.row.col.m32n8k16.f16.f16 {%r4095, %r4096, %r4097, %r4098}, {%r2, %r2, %r2, %r2, %r2, %r2, %r2, %r2}, {%r2, %r2, %r2, %r2, %r2, %r2, %r2, %r2}, {%r4091, %r4092, %r4093, %r4094};
	bar.warp.sync 	-1;
	wmma.mma.sync.aligned.row.col.m32n8k16.f16.f16 {%r4099, %r4100, %r4101, %r4102}, {%r2, %r2, %r2, %r2, %r2, %r2, %r2, %r2}, {%r2, %r2, %r2, %r2, %r2, %r2, %r2, %r2}, {%r4095, %r4096, %r4097, %r4098};
	bar.warp.sync 	-1;
	wmma.mma.sync.aligned.row.col.m32n8k16.f16.f16 {%r4103, %r4104, %r4105, %r4106}, {%r2, %r2, %r2, %r2, %r2, %r2, %r2, %r2}, {%r2, %r2, %r2, %r2, %r2, %r2, %r2, %r2}, {%r4099, %r4100, %r4101, %r4102};
	bar.warp.sync 	-1;
	wmma.mma.sync.aligned.row.col.m32n8k16.f16.f16 {%r4107, %r4108, %r4109, %r4110}, {%r2, %r2, %r2, %r2, %r2, %r2, %r2, %r2}, {%r2, %r2, %r2, %r2, %r2, %r2, %r2, %r2}, {%r4103, %r4104, %r4105, %r4106};
	bar.warp.sync 	-1;
	wmma.mma.sync.aligned.row.col.m32n8k16.f16.f16 {%r4111, %r4112, %r4113, %r4114}, {%r2, %r2, %r2, %r2, %r2, %r2, %r2, %r2}, {%r2, %r2, %r2, %r2, %r2, %r2, %r2, %r2}, {%r4107, %r4108, %r4109, %r4110};
	bar.warp.sync 	-1;
	wmma.mma.sync.aligned.row.col.m32n8k16.f16.f16 {%r4115, %r4116, %r4117, %r4118}, {%r2, %r2, %r2, %r2, %r2, %r2, %r2, %r2}, {%r2, %r2, %r2, %r2, %r2, %r2, %r2, %r2}, {%r4111, %r4112, %r4113, %r4114};
	bar.warp.sync 	-1;
	wmma.mma.sync.aligned.row.col.m32n8k16.f16.f16 {%r4119, %r4120, %r4121, %r4122}, {%r2, %r2, %r2, %r2, %r2, %r2, %r2, %r2}, {%r2, %r2, %r2, %r2, %r2, %r2, %r2, %r2}, {%r4115, %r4116, %r4117, %r4118};
	bar.warp.sync 	-1;
	wmma.mma.sync.aligned.row.col.m32n8k16.f16.f16 {%r4123, %r4124, %r4125, %r4126}, {%r2, %r2, %r2, %r2, %r2, %r2, %r2, %r2}, {%r2, %r2, %r2, %r2, %r2, %r2, %r2, %r2}, {%r4119, %r4120, %r4121, %r4122};
	bar.warp.sync 	-1;
	wmma.mma.sync.aligned.row.col.m32n8k16.f16.f16 {%r4127, %r4128, %r4129, %r4130}, {%r2, %r2, %r2, %r2, %r2, %r2, %r2, %r2}, {%r2, %r2, %r2, %r2, %r2, %r2, %r2, %r2}, {%r4123, %r4124, %r4125, %r4126};
	bar.warp.sync 	-1;
	wmma.mma.sync.aligned.row.col.m32n8k16.f16.f16 {%r4131, %r4132, %r4133, %r4134}, {%r2, %r2, %r2, %r2, %r2, %r2, %r2, %r2}, {%r2, %r2, %r2, %r2, %r2, %r2, %r2, %r2}, {%r4127, %r4128, %r4129, %r4130};
	bar.warp.sync 	-1;
	wmma.mma.sync.aligned.row.col.m32n8k16.f16.f16 {%r4135, %r4136, %r4137, %r4138}, {%r2, %r2, %r2, %r2, %r2, %r2, %r2, %r2}, {%r2, %r2, %r2, %r2, %r2, %r2, %r2, %r2}, {%r4131, %r4132, %r4133, %r4134};
	bar.warp.sync 	-1;
	wmma.mma.sync.aligned.row.col.m32n8k16.f16.f16 {%r4139, %r4140, %r4141, %r4142}, {%r2, %r2, %r2, %r2, %r2, %r2, %r2, %r2}, {%r2, %r2, %r2, %r2, %r2, %r2, %r2, %r2}, {%r4135, %r4136, %r4137, %r4138};
	bar.warp.sync 	-1;
	wmma.mma.sync.aligned.row.col.m32n8k16.f16.f16 {%r4143, %r4144, %r4145, %r4146}, {%r2, %r2, %r2, %r2, %r2, %r2, %r2, %r2}, {%r2, %r2, %r2, %r2, %r2, %r2, %r2, %r2}, {%r4139, %r4140, %r4141, %r4142};
	bar.warp.sync 	-1;
	wmma.mma.sync.aligned.row.col.m32n8k16.f16.f16 {%r4147, %r4148, %r4149, %r4150}, {%r2, %r2, %r2, %r2, %r2, %r2, %r2, %r2}, {%r2, %r2, %r2, %r2, %r2, %r2, %r2, %r2}, {%r4143, %r4144, %r4145, %r4146};
	bar.warp.sync 	-1;
	wmma.mma.sync.aligned.row.col.m32n8k16.f16.f16 {%r4151, %r4152, %r4153, %r4154}, {%r2, %r2, %r2, %r2, %r2, %r2, %r2, %r2}, {%r2, %r2, %r2, %r2, %r2, %r2, %r2, %r2}, {%r4147, %r4148, %r4149, %r4150};
	bar.warp.sync 	-1;
	wmma.mma.sync.aligned.row.col.m32n8k16.f16.f16 {%r4155, %r4156, %r4157, %r4158}, {%r2, %r2, %r2, %r2, %r2, %r2, %r2, %r2}, {%r2, %r2, %r2, %r2, %r2, %r2, %r2, %r2}, {%r4151, %r4152, %r4153, %r4154};
	bar.warp.sync 	-1;
	wmma.mma.sync.aligned.row.col.m32n8k16.f16.f16 {%r4159, %r4160, %r4161, %r4162}, {%r2, %r2, %r2, %r2, %r2, %r2, %r2, %r2}, {%r2, %r2, %r2, %r2, %r2, %r2, %r2, %r2}, {%r4155, %r4156, %r4157, %r4158};
	bar.warp.sync 	-1;
	wmma.mma.sync.aligned.row.col.m32n8k16.f16.f16 {%r4163, %r4164, %r4165, %r4166}, {%r2, %r2, %r2, %r2, %r2, %r2, %r2, %r2}, {%r2, %r2, %r2, %r2, %r2, %r2, %r2, %r2}, {%r4159, %r4160, %r4161, %r4162};
	bar.warp.sync 	-1;
	wmma.mma.sync.aligned.row.col.m32n8k16.f16.f16 {%r4167, %r4168, %r4169, %r4170}, {%r2, %r2, %r2, %r2, %r2, %r2, %r2, %r2}, {%r2, %r2, %r2, %r2, %r2, %r2, %r2, %r2}, {%r4163, %r4164, %r4165, %r4166};
	bar.warp.sync 	-1;
	wmma.mma.sync.aligned.row.col.m32n8k16.f16.f16 {%r4171, %r4172, %r4173, %r4174}, {%r2, %r2, %r2, %r2, %r2, %r2, %r2, %r2}, {%r2, %r2, %r2, %r2, %r2, %r2, %r2, %r2}, {%r4167, %r4168, %r4169, %r4170};
	bar.warp.sync 	-1;
	wmma.mma.sync.aligned.row.col.m32n8k16.f16.f16 {%r4175, %r4176, %r4177, %r4178}, {%r2, %r2, %r2, %r2, %r2, %r2, %r2, %r2}, {%r2, %r2, %r2, %r2, %r2, %r2, %r2, %r2}, {%r4171, %r4172, %r4173, %r4174};
	bar.warp.sync 	-1;
	wmma.mma.sync.aligned.row.col.m32n8k16.f16.f16 {%r4179, %r4180, %r4181, %r4182}, {%r2, %r2, %r2, %r2, %r2, %r2, %r2, %r2}, {%r2, %r2, %r2, %r2, %r2, %r2, %r2, %r2}, {%r4175, %r4176, %r4177, %r4178};
	bar.warp.sync 	-1;
	wmma.mma.sync.aligned.row.col.m32n8k16.f16.f16 {%r4183, %r4184, %r4185, %r4186}, {%r2, %r2, %r2, %r2, %r2, %r2, %r2, %r2}, {%r2, %r2, %r2, %r2, %r2, %r2, %r2, %r2}, {%r4179, %r4180, %r4181, %r4182};
	bar.warp.sync 	-1;
	wmma.mma.sync.aligned.row.col.m32n8k16.f16.f16 {%r4187, %r4188, %r4189, %r4190}, {%r2, %r2, %r2, %r2, %r2, %r2, %r2, %r2}, {%r2, %r2, %r2, %r2, %r2, %r2, %r2, %r2}, {%r4183, %r4184, %r4185, %r4186};
	bar.warp.sync 	-1;
	wmma.mma.sync.aligned.row.col.m32n8k16.f16.f16 {%r4191, %r4192, %r4193, %r4194}, {%r2, %r2, %r2, %r2, %r2, %r2, %r2, %r2}, {%r2, %r2, %r2, %r2, %r2, %r2, %r2, %r2}, {%r4187, %r4188, %r4189, %r4190};
	bar.warp.sync 	-1;
	wmma.mma.sync.aligned.row.col.m32n8k16.f16.f16 {%r4195, %r4196, %r4197, %r4198}, {%r2, %r2, %r2, %r2, %r2, %r2, %r2, %r2}, {%r2, %r2, %r2, %r2, %r2, %r2, %r2, %r2}, {%r4191, %r4192, %r4193, %r4194};
	bar.warp.sync 	-1;
	wmma.mma.sync.aligned.row.col.m32n8k16.f16.f16 {%r4199, %r4200, %r4201, %r4202}, {%r2, %r2, %r2, %r2, %r2, %r2, %r2, %r2}, {%r2, %r2, %r2, %r2, %r2, %r2, %r2, %r2}, {%r4195, %r4196, %r4197, %r4198};
	bar.warp.sync 	-1;
	wmma.mma.sync.aligned.row.col.m32n8k16.f16.f16 {%r4203, %r4204, %r4205, %r4206}, {%r2, %r2, %r2, %r2, %r2, %r2, %r2, %r2}, {%r2, %r2, %r2, %r2, %r2, %r2, %r2, %r2}, {%r4199, %r4200, %r4201, %r4202};
	bar.warp.sync 	-1;
	wmma.mma.sync.aligned.row.col.m32n8k16.f16.f16 {%r4207, %r4208, %r4209, %r4210}, {%r2, %r2, %r2, %r2, %r2, %r2, %r2, %r2}, {%r2, %r2, %r2, %r2, %r2, %r2, %r2, %r2}, {%r4203, %r4204, %r4205, %r4206};
	bar.warp.sync 	-1;
	wmma.mma.sync.aligned.row.col.m32n8k16.f16.f16 {%r4211, %r4212, %r4213, %r4214}, {%r2, %r2, %r2, %r2, %r2, %r2, %r2, %r2}, {%r2, %r2, %r2, %r2, %r2, %r2, %r2, %r2}, {%r4207, %r4208, %r4209, %r4210};
	bar.warp.sync 	-1;
	wmma.mma.sync.aligned.row.col.m32n8k16.f16.f16 {%r4215, %r4216, %r4217, %r4218}, {%r2, %r2, %r2, %r2, %r2, %r2, %r2, %r2}, {%r2, %r2, %r2, %r2, %r2, %r2, %r2, %r2}, {%r4211, %r4212, %r4213, %r4214};
	bar.warp.sync 	-1;
	wmma.mma.sync.aligned.row.col.m32n8k16.f16.f16 {%r4219, %r4220, %r4221, %r4222}, {%r2, %r2, %r2, %r2, %r2, %r2, %r2, %r2}, {%r2, %r2, %r2, %r2, %r2, %r2, %r2, %r2}, {%r4215, %r4216, %r4217, %r4218};
	bar.warp.sync 	-1;
	wmma.mma.sync.aligned.row.col.m32n8k16.f16.f16 {%r4223, %r4224, %r4225, %r4226}, {%r2, %r2, %r2, %r2, %r2, %r2, %r2, %r2}, {%r2, %r2, %r2, %r2, %r2, %r2, %r2, %r2}, {%r4219, %r4220, %r4221, %r4222};
	bar.warp.sync 	-1;
	wmma.mma.sync.aligned.row.col.m32n8k16.f16.f16 {%r4227, %r4228, %r4229, %r4230}, {%r2, %r2, %r2, %r2, %r2, %r2, %r2, %r2}, {%r2, %r2, %r2, %r2, %r2, %r2, %r2, %r2}, {%r4223, %r4224, %r4225, %r4226};
	bar.warp.sync 	-1;
	wmma.mma.sync.aligned.row.col.m32n8k16.f16.f16 {%r4231, %r4232, %r4233, %r4234}, {%r2, %r2, %r2, %r2, %r2, %r2, %r2, %r2}, {%r2, %r2, %r2, %r2, %r2, %r2, %r2, %r2}, {%r4227, %r4228, %r4229, %r4230};
	bar.warp.sync 	-1;
	wmma.mma.sync.aligned.row.col.m32n8k16.f16.f16 {%r4235, %r4236, %r4237, %r4238}, {%r2, %r2, %r2, %r2, %r2, %r2, %r2, %r2}, {%r2, %r2, %r2, %r2, %r2, %r2, %r2, %r2}, {%r4231, %r4232, %r4233, %r4234};
	bar.warp.sync 	-1;
	wmma.mma.sync.aligned.row.col.m32n8k16.f16.f16 {%r4239, %r4240, %r4241, %r4242}, {%r2, %r2, %r2, %r2, %r2, %r2, %r2, %r2}, {%r2, %r2, %r2, %r2, %r2, %r2, %r2, %r2}, {%r4235, %r4236, %r4237, %r4238};
	bar.warp.sync 	-1;
	wmma.mma.sync.aligned.row.col.m32n8k16.f16.f16 {%r4243, %r4244, %r4245, %r4246}, {%r2, %r2, %r2, %r2, %r2, %r2, %r2, %r2}, {%r2, %r2, %r2, %r2, %r2, %r2, %r2, %r2}, {%r4239, %r4240, %r4241, %r4242};
	bar.warp.sync 	-1;
	wmma.mma.sync.aligned.row.col.m32n8k16.f16.f16 {%r4247, %r4248, %r4249, %r4250}, {%r2, %r2, %r2, %r2, %r2, %r2, %r2, %r2}, {%r2, %r2, %r2, %r2, %r2, %r2, %r2, %r2}, {%r4243, %r4244, %r4245, %r4246};
	bar.warp.sync 	-1;
	wmma.mma.sync.aligned.row.col.m32n8k16.f16.f16 {%r4251, %r4252, %r4253, %r4254}, {%r2, %r2, %r2, %r2, %r2, %r2, %r2, %r2}, {%r2, %r2, %r2, %r2, %r2, %r2, %r2, %r2}, {%r4247, %r4248, %r4249, %r4250};
	bar.warp.sync 	-1;
	wmma.mma.sync.aligned.row.col.m32n8k16.f16.f16 {%r4255, %r4256, %r4257, %r4258}, {%r2, %r2, %r2, %r2, %r2, %r2, %r2, %r2}, {%r2, %r2, %r2, %r2, %r2, %r2, %r2, %r2}, {%r4251, %r4252, %r4253, %r4254};
	bar.warp.sync 	-1;
	wmma.mma.sync.aligned.row.col.m32n8k16.f16.f16 {%r4259, %r4260, %r4261, %r4262}, {%r2, %r2, %r2, %r2, %r2, %r2, %r2, %r2}, {%r2, %r2, %r2, %r2, %r2, %r2, %r2, %r2}, {%r4255, %r4256, %r4257, %r4258};
	bar.warp.sync 	-1;
	wmma.mma.sync.aligned.row.col.m32n8k16.f16.f16 {%r4263, %r4264, %r4265, %r4266}, {%r2, %r2, %r2, %r2, %r2, %r2, %r2, %r2}, {%r2, %r2, %r2, %r2, %r2, %r2, %r2, %r2}, {%r4259, %r4260, %r4261, %r4262};
	bar.warp.sync 	-1;
	wmma.mma.sync.aligned.row.col.m32n8k16.f16.f16 {%r4267, %r4268, %r4269, %r4270}, {%r2, %r2, %r2, %r2, %r2, %r2, %r2, %r2}, {%r2, %r2, %r2, %r2, %r2, %r2, %r2, %r2}, {%r4263, %r4264, %r4265, %r4266};
	bar.warp.sync 	-1;
	wmma.mma.sync.aligned.row.col.m32n8k16.f16.f16 {%r4271, %r4272, %r4273, %r4274}, {%r2, %r2, %r2, %r2, %r2, %r2, %r2, %r2}, {%r2, %r2, %r2, %r2, %r2, %r2, %r2, %r2}, {%r4267, %r4268, %r4269, %r4270};
	bar.warp.sync 	-1;
	wmma.mma.sync.aligned.row.col.m32n8k16.f16.f16 {%r4275, %r4276, %r4277, %r4278}, {%r2, %r2, %r2, %r2, %r2, %r2, %r2, %r2}, {%r2, %r2, %r2, %r2, %r2, %r2, %r2, %r2}, {%r4271, %r4272, %r4273, %r4274};
	bar.warp.sync 	-1;
	wmma.mma.sync.aligned.row.col.m32n8k16.f16.f16 {%r4279, %r4280, %r4281, %r4282}, {%r2, %r2, %r2, %r2, %r2, %r2, %r2, %r2}, {%r2, %r2, %r2, %r2, %r2, %r2, %r2, %r2}, {%r4275, %r4276, %r4277, %r4278};
	bar.warp.sync 	-1;
	wmma.mma.sync.aligned.row.col.m32n8k16.f16.f16 {%r4283, %r4284, %r4285, %r4286}, {%r2, %r2, %r2, %r2, %r2, %r2, %r2, %r2}, {%r2, %r2, %r2, %r2, %r2, %r2, %r2, %r2}, {%r4279, %r4280, %r4281, %r4282};
	bar.warp.sync 	-1;
	wmma.mma.sync.aligned.row.col.m32n8k16.f16.f16 {%r4287, %r4288, %r4289, %r4290}, {%r2, %r2, %r2, %r2, %r2, %r2, %r2, %r2}, {%r2, %r2, %r2, %r2, %r2, %r2, %r2, %r2}, {%r4283, %r4284, %r4285, %r4286};
	bar.warp.sync 	-1;
	wmma.mma.sync.aligned.row.col.m32n8k16.f16.f16 {%r4291, %r4292, %r4293, %r4294}, {%r2, %r2, %r2, %r2, %r2, %r2, %r2, %r2}, {%r2, %r2, %r2, %r2, %r2, %r2, %r2, %r2}, {%r4287, %r4288, %r4289, %r4290};
	bar.warp.sync 	-1;
	wmma.mma.sync.aligned.row.col.m32n8k16.f16.f16 {%r4295, %r4296, %r4297, %r4298}, {%r2, %r2, %r2, %r2, %r2, %r2, %r2, %r2}, {%r2, %r2, %r2, %r2, %r2, %r2, %r2, %r2}, {%r4291, %r4292, %r4293, %r4294};
	bar.warp.sync 	-1;
	wmma.mma.sync.aligned.row.col.m32n8k16.f16.f16 {%r4299, %r4300, %r4301, %r4302}, {%r2, %r2, %r2, %r2, %r2, %r2, %r2, %r2}, {%r2, %r2, %r2, %r2, %r2, %r2, %r2, %r2}, {%r4295, %r4296, %r4297, %r4298};
	bar.warp.sync 	-1;
	wmma.mma.sync.aligned.row.col.m32n8k16.f16.f16 {%r4303, %r4304, %r4305, %r4306}, {%r2, %r2, %r2, %r2, %r2, %r2, %r2, %r2}, {%r2, %r2, %r2, %r2, %r2, %r2, %r2, %r2}, {%r4299, %r4300, %r4301, %r4302};
	bar.warp.sync 	-1;
	wmma.mma.sync.aligned.row.col.m32n8k16.f16.f16 {%r4307, %r4308, %r4309, %r4310}, {%r2, %r2, %r2, %r2, %r2, %r2, %r2, %r2}, {%r2, %r2, %r2, %r2, %r2, %r2, %r2, %r2}, {%r4303, %r4304, %r4305, %r4306};
	bar.warp.sync 	-1;
	wmma.mma.sync.aligned.row.col.m32n8k16.f16.f16 {%r4311, %r4312, %r4313, %r4314}, {%r2, %r2, %r2, %r2, %r2, %r2, %r2, %r2}, {%r2, %r2, %r2, %r2, %r2, %r2, %r2, %r2}, {%r4307, %r4308, %r4309, %r4310};
	bar.warp.sync 	-1;
	wmma.mma.sync.aligned.row.col.m32n8k16.f16.f16 {%r4315, %r4316, %r4317, %r4318}, {%r2, %r2, %r2, %r2, %r2, %r2, %r2, %r2}, {%r2, %r2, %r2, %r2, %r2, %r2, %r2, %r2}, {%r4311, %r4312, %r4313, %r4314};
	bar.warp.sync 	-1;
	wmma.mma.sync.aligned.row.col.m32n8k16.f16.f16 {%r4319, %r4320, %r4321, %r4322}, {%r2, %r2, %r2, %r2, %r2, %r2, %r2, %r2}, {%r2, %r2, %r2, %r2, %r2, %r2, %r2, %r2}, {%r4315, %r4316, %r4317, %r4318};
	bar.warp.sync 	-1;
	wmma.mma.sync.aligned.row.col.m32n8k16.f16.f16 {%r4323, %r4324, %r4325, %r4326}, {%r2, %r2, %r2, %r2, %r2, %r2, %r2, %r2}, {%r2, %r2, %r2, %r2, %r2, %r2, %r2, %r2}, {%r4319, %r4320, %r4321, %r4322};
	bar.warp.sync 	-1;
	wmma.mma.sync.aligned.row.col.m32n8k16.f16.f16 {%r4327, %r4328, %r4329, %r4330}, {%r2, %r2, %r2, %r2, %r2, %r2, %r2, %r2}, {%r2, %r2, %r2, %r2, %r2, %r2, %r2, %r2}, {%r4323, %r4324, %r4325, %r4326};
	bar.warp.sync 	-1;
	wmma.mma.sync.aligned.row.col.m32n8k16.f16.f16 {%r4331, %r4332, %r4333, %r4334}, {%r2, %r2, %r2, %r2, %r2, %r2, %r2, %r2}, {%r2, %r2, %r2, %r2, %r2, %r2, %r2, %r2}, {%r4327, %r4328, %r4329, %r4330};
	bar.warp.sync 	-1;
	wmma.mma.sync.aligned.row.col.m32n8k16.f16.f16 {%r4335, %r4336, %r4337, %r4338}, {%r2, %r2, %r2, %r2, %r2, %r2, %r2, %r2}, {%r2, %r2, %r2, %r2, %r2, %r2, %r2, %r2}, {%r4331, %r4332, %r4333, %r4334};
	bar.warp.sync 	-1;
	wmma.mma.sync.aligned.row.col.m32n8k16.f16.f16 {%r4339, %r4340, %r4341, %r4342}, {%r2, %r2, %r2, %r2, %r2, %r2, %r2, %r2}, {%r2, %r2, %r2, %r2, %r2, %r2, %r2, %r2}, {%r4335, %r4336, %r4337, %r4338};
	bar.warp.sync 	-1;
	wmma.mma.sync.aligned.row.col.m32n8k16.f16.f16 {%r4343, %r4344, %r4345, %r4346}, {%r2, %r2, %r2, %r2, %r2, %r2, %r2, %r2}, {%r2, %r2, %r2, %r2, %r2, %r2, %r2, %r2}, {%r4339, %r4340, %r4341, %r4342};
	bar.warp.sync 	-1;
	wmma.mma.sync.aligned.row.col.m32n8k16.f16.f16 {%r4347, %r4348, %r4349, %r4350}, {%r2, %r2, %r2, %r2, %r2, %r2, %r2, %r2}, {%r2, %r2, %r2, %r2, %r2, %r2, %r2, %r2}, {%r4343, %r4344, %r4345, %r4346};
	bar.warp.sync 	-1;
	wmma.mma.sync.aligned.row.col.m32n8k16.f16.f16 {%r4351, %r4352, %r4353, %r4354}, {%r2, %r2, %r2, %r2, %r2, %r2, %r2, %r2}, {%r2, %r2, %r2, %r2, %r2, %r2, %r2, %r2}, {%r4347, %r4348, %r4349, %r4350};
	bar.warp.sync 	-1;
	wmma.mma.sync.aligned.row.col.m32n8k16.f16.f16 {%r4355, %r4356, %r4357, %r4358}, {%r2, %r2, %r2, %r2, %r2, %r2, %r2, %r2}, {%r2, %r2, %r2, %r2, %r2, %r2, %r2, %r2}, {%r4351, %r4352, %r4353, %r4354};
	bar.warp.sync 	-1;
	wmma.mma.sync.aligned.row.col.m32n8k16.f16.f16 {%r4359, %r4360, %r4361, %r4362}, {%r2, %r2, %r2, %r2, %r2, %r2, %r2, %r2}, {%r2, %r2, %r2, %r2, %r2, %r2, %r2, %r2}, {%r4355, %r4356, %r4357, %r4358};
	bar.warp.sync 	-1;
	wmma.mma.sync.aligned.row.col.m32n8k16.f16.f16 {%r4363, %r4364, %r4365, %r4366}, {%r2, %r2, %r2, %r2, %r2, %r2, %r2, %r2}, {%r2, %r2, %r2, %r2, %r2, %r2, %r2, %r2}, {%r4359, %r4360, %r4361, %r4362};
	bar.warp.sync 	-1;
	wmma.mma.sync.aligned.row.col.m32n8k16.f16.f16 {%r4367, %r4368, %r4369, %r4370}, {%r2, %r2, %r2, %r2, %r2, %r2, %r2, %r2}, {%r2, %r2, %r2, %r2, %r2, %r2, %r2, %r2}, {%r4363, %r4364, %r4365, %r4366};
	bar.warp.sync 	-1;
	wmma.mma.sync.aligned.row.col.m32n8k16.f16.f16 {%r4371, %r4372, %r4373, %r4374}, {%r2, %r2, %r2, %r2, %r2, %r2, %r2, %r2}, {%r2, %r2, %r2, %r2, %r2, %r2, %r2, %r2}, {%r4367, %r4368, %r4369, %r4370};
	bar.warp.sync 	-1;
	wmma.mma.sync.aligned.row.col.m32n8k16.f16.f16 {%r4375, %r4376, %r4377, %r4378}, {%r2, %r2, %r2, %r2, %r2, %r2, %r2, %r2}, {%r2, %r2, %r2, %r2, %r2, %r2, %r2, %r2}, {%r4371, %r4372, %r4373, %r4374};
	bar.warp.sync 	-1;
	wmma.mma.sync.aligned.row.col.m32n8k16.f16.f16 {%r4379, %r4380, %r4381, %r4382}, {%r2, %r2, %r2, %r2, %r2, %r2, %r2, %r2}, {%r2, %r2, %r2, %r2, %r2, %r2, %r2, %r2}, {%r4375, %r4376, %r4377, %r4378};
	bar.warp.sync 	-1;
	wmma.mma.sync.aligned.row.col.m32n8k16.f16.f16 {%r4383, %r4384, %r4385, %r4386}, {%r2, %r2, %r2, %r2, %r2, %r2, %r2, %r2}, {%r2, %r2, %r2, %r2, %r2, %r2, %r2, %r2}, {%r4379, %r4380, %r4381, %r4382};
	bar.warp.sync 	-1;
	wmma.mma.sync.aligned.row.col.m32n8k16.f16.f16 {%r4387, %r4388, %r4389, %r4390}, {%r2, %r2, %r2, %r2, %r2, %r2, %r2, %r2}, {%r2, %r2, %r2, %r2, %r2, %r2, %r2, %r2}, {%r4383, %r4384, %r4385, %r4386};
	bar.warp.sync 	-1;
	wmma.mma.sync.aligned.row.col.m32n8k16.f16.f16 {%r4391, %r4392, %r4393, %r4394}, {%r2, %r2, %r2, %r2, %r2, %r2, %r2, %r2}, {%r2, %r2, %r2, %r2, %r2, %r2, %r2, %r2}, {%r4387, %r4388, %r4389, %r4390};
	bar.warp.sync 	-1;
	wmma.mma.sync.aligned.row.col.m32n8k16.f16.f16 {%r4395, %r4396, %r4397, %r4398}, {%r2, %r2, %r2, %r2, %r2, %r2, %r2, %r2}, {%r2, %r2, %r2, %r2, %r2, %r2, %r2, %r2}, {%r4391, %r4392, %r4393, %r4394};
	bar.warp.sync 	-1;
	wmma.mma.sync.aligned.row.col.m32n8k16.f16.f16 {%r4399, %r4400, %r4401, %r4402}, {%r2, %r2, %r2, %r2, %r2, %r2, %r2, %r2}, {%r2, %r2, %r2, %r2, %r2, %r2, %r2, %r2}, {%r4395, %r4396, %r4397, %r4398};
	bar.warp.sync 	-1;
	wmma.mma.sync.aligned.row.col.m32n8k16.f16.f16 {%r4403, %r4404, %r4405, %r4406}, {%r2, %r2, %r2, %r2, %r2, %r2, %r2, %r2}, {%r2, %r2, %r2, %r2, %r2, %r2, %r2, %r2}, {%r4399, %r4400, %r4401, %r4402};
	bar.warp.sync 	-1;
	wmma.mma.sync.aligned.row.col.m32n8k16.f16.f16 {%r4407, %r4408, %r4409, %r4410}, {%r2, %r2, %r2, %r2, %r2, %r2, %r2, %r2}, {%r2, %r2, %r2, %r2, %r2, %r2, %r2, %r2}, {%r4403, %r4404, %r4405, %r4406};
	bar.warp.sync 	-1;
	wmma.mma.sync.aligned.row.col.m32n8k16.f16.f16 {%r4411, %r4412, %r4413, %r4414}, {%r2, %r2, %r2, %r2, %r2, %r2, %r2, %r2}, {%r2, %r2, %r2, %r2, %r2, %r2, %r2, %r2}, {%r4407, %r4408, %r4409, %r4410};
	bar.warp.sync 	-1;
	wmma.mma.sync.aligned.row.col.m32n8k16.f16.f16 {%r4415, %r4416, %r4417, %r4418}, {%r2, %r2, %r2, %r2, %r2, %r2, %r2, %r2}, {%r2, %r2, %r2, %r2, %r2, %r2, %r2, %r2}, {%r4411, %r4412, %r4413, %r4414};
	bar.warp.sync 	-1;
	wmma.mma.sync.aligned.row.col.m32n8k16.f16.f16 {%r4419, %r4420, %r4421, %r4422}, {%r2, %r2, %r2, %r2, %r2, %r2, %r2, %r2}, {%r2, %r2, %r2, %r2, %r2, %r2, %r2, %r2}, {%r4415, %r4416, %r4417, %r4418};
	bar.warp.sync 	-1;
	wmma.mma.sync.aligned.row.col.m32n8k16.f16.f16 {%r4423, %r4424, %r4425, %r4426}, {%r2, %r2, %r2, %r2, %r2, %r2, %r2, %r2}, {%r2, %r2, %r2, %r2, %r2, %r2, %r2, %r2}, {%r4419, %r4420, %r4421, %r4422};
	bar.warp.sync 	-1;
	wmma.mma.sync.aligned.row.col.m32n8k16.f16.f16 {%r4427, %r4428, %r4429, %r4430}, {%r2, %r2, %r2, %r2, %r2, %r2, %r2, %r2}, {%r2, %r2, %r2, %r2, %r2, %r2, %r2, %r2}, {%r4423, %r4424, %r4425, %r4426};
	bar.warp.sync 	-1;
	wmma.mma.sync.aligned.row.col.m32n8k16.f16.f16 {%r4431, %r4432, %r4433, %r4434}, {%r2, %r2, %r2, %r2, %r2, %r2, %r2, %r2}, {%r2, %r2, %r2, %r2, %r2, %r2, %r2, %r2}, {%r4427, %r4428, %r4429, %r4430};
	bar.warp.sync 	-1;
	wmma.mma.sync.aligned.row.col.m32n8k16.f16.f16 {%r4435, %r4436, %r4437, %r4438}, {%r2, %r2, %r2, %r2, %r2, %r2, %r2, %r2}, {%r2, %r2, %r2, %r2, %r2, %r2, %r2, %r2}, {%r4431, %r4432, %r4433, %r4434};
	bar.warp.sync 	-1;
	wmma.mma.sync.aligned.row.col.m32n8k16.f16.f16 {%r4439, %r4440, %r4441, %r4442}, {%r2, %r2, %r2, %r2, %r2, %r2, %r2, %r2}, {%r2, %r2, %r2, %r2, %r2, %r2, %r2, %r2}, {%r4435, %r4436, %r4437, %r4438};
	bar.warp.sync 	-1;
	wmma.mma.sync.aligned.row.col.m32n8k16.f16.f16 {%r4443, %r4444, %r4445, %r4446}, {%r2, %r2, %r2, %r2, %r2, %r2, %r2, %r2}, {%r2, %r2, %r2, %r2, %r2, %r2, %r2, %r2}, {%r4439, %r4440, %r4441, %r4442};
	bar.warp.sync 	-1;
	wmma.mma.sync.aligned.row.col.m32n8k16.f16.f16 {%r4447, %r4448, %r4449, %r4450}, {%r2, %r2, %r2, %r2, %r2, %r2, %r2, %r2}, {%r2, %r2, %r2, %r2, %r2, %r2, %r2, %r2}, {%r4443, %r4444, %r4445, %r4446};
	bar.warp.sync 	-1;
	wmma.mma.sync.aligned.row.col.m32n8k16.f16.f16 {%r4451, %r4452, %r4453, %r4454}, {%r2, %r2, %r2, %r2, %r2, %r2, %r2, %r2}, {%r2, %r2, %r2, %r2, %r2, %r2, %r2, %r2}, {%r4447, %r4448, %r4449, %r4450};
	bar.warp.sync 	-1;
	wmma.mma.sync.aligned.row.col.m32n8k16.f16.f16 {%r4455, %r4456, %r4457, %r4458}, {%r2, %r2, %r2, %r2, %r2, %r2, %r2, %r2}, {%r2, %r2, %r2, %r2, %r2, %r2, %r2, %r2}, {%r4451, %r4452, %r4453, %r4454};
	bar.warp.sync 	-1;
	wmma.mma.sync.aligned.row.col.m32n8k16.f16.f16 {%r4459, %r4460, %r4461, %r4462}, {%r2, %r2, %r2, %r2, %r2, %r2, %r2, %r2}, {%r2, %r2, %r2, %r2, %r2, %r2, %r2, %r2}, {%r4455, %r4456, %r4457, %r4458};
	bar.warp.sync 	-1;
	wmma.mma.sync.aligned.row.col.m32n8k16.f16.f16 {%r4463, %r4464, %r4465, %r4466}, {%r2, %r2, %r2, %r2, %r2, %r2, %r2, %r2}, {%r2, %r2, %r2, %r2, %r2, %r2, %r2, %r2}, {%r4459, %r4460, %r4461, %r4462};
	bar.warp.sync 	-1;
	wmma.mma.sync.aligned.row.col.m32n8k16.f16.f16 {%r4467, %r4468, %r4469, %r4470}, {%r2, %r2, %r2, %r2, %r2, %r2, %r2, %r2}, {%r2, %r2, %r2, %r2, %r2, %r2, %r2, %r2}, {%r4463, %r4464, %r4465, %r4466};
	bar.warp.sync 	-1;
	wmma.mma.sync.aligned.row.col.m32n8k16.f16.f16 {%r4471, %r4472, %r4473, %r4474}, {%r2, %r2, %r2, %r2, %r2, %r2, %r2, %r2}, {%r2, %r2, %r2, %r2, %r2, %r2, %r2, %r2}, {%r4467, %r4468, %r4469, %r4470};
	bar.warp.sync 	-1;
	wmma.mma.sync.aligned.row.col.m32n8k16.f16.f16 {%r4475, %r4476, %r4477, %r4478}, {%r2, %r2, %r2, %r2, %r2, %r2, %r2, %r2}, {%r2, %r2, %r2, %r2, %r2, %r2, %r2, %r2}, {%r4471, %r4472, %r4473, %r4474};
	bar.warp.sync 	-1;
	wmma.mma.sync.aligned.row.col.m32n8k16.f16.f16 {%r4479, %r4480, %r4481, %r4482}, {%r2, %r2, %r2, %r2, %r2, %r2, %r2, %r2}, {%r2, %r2, %r2, %r2, %r2, %r2, %r2, %r2}, {%r4475, %r4476, %r4477, %r4478};
	bar.warp.sync 	-1;
	wmma.mma.sync.aligned.row.col.m32n8k16.f16.f16 {%r4483, %r4484, %r4485, %r4486}, {%r2, %r2, %r2, %r2, %r2, %r2, %r2, %r2}, {%r2, %r2, %r2, %r2, %r2, %r2, %r2, %r2}, {%r4479, %r4480, %r4481, %r4482};
	bar.warp.sync 	-1;
	wmma.mma.sync.aligned.row.col.m32n8k16.f16.f16 {%r4487, %r4488, %r4489, %r4490}, {%r2, %r2, %r2, %r2, %r2, %r2, %r2, %r2}, {%r2, %r2, %r2, %r2, %r2, %r2, %r2, %r2}, {%r4483, %r4484, %r4485, %r4486};
	bar.warp.sync 	-1;
	wmma.mma.sync.aligned.row.col.m32n8k16.f16.f16 {%r4491, %r4492, %r4493, %r4494}, {%r2, %r2, %r2, %r2, %r2, %r2, %r2, %r2}, {%r2, %r2, %r2, %r2, %r2, %r2, %r2, %r2}, {%r4487, %r4488, %r4489, %r4490};
	bar.warp.sync 	-1;
	wmma.mma.sync.aligned.row.col.m32n8k16.f16.f16 {%r4495, %r4496, %r4497, %r4498}, {%r2, %r2, %r2, %r2, %r2, %r2, %r2, %r2}, {%r2, %r2, %r2, %r2, %r2, %r2, %r2, %r2}, {%r4491, %r4492, %r4493, %r4494};
	bar.warp.sync 	-1;
	wmma.mma.sync.aligned.row.col.m32n8k16.f16.f16 {%r4499, %r4500, %r4501, %r4502}, {%r2, %r2, %r2, %r2, %r2, %r2, %r2, %r2}, {%r2, %r2, %r2, %r2, %r2, %r2, %r2, %r2}, {%r4495, %r4496, %r4497, %r4498};
	bar.warp.sync 	-1;
	wmma.mma.sync.aligned.row.col.m32n8k16.f16.f16 {%r4503, %r4504, %r4505, %r4506}, {%r2, %r2, %r2, %r2, %r2, %r2, %r2, %r2}, {%r2, %r2, %r2, %r2, %r2, %r2, %r2, %r2}, {%r4499, %r4500, %r4501, %r4502};
	bar.warp.sync 	-1;
	wmma.mma.sync.aligned.row.col.m32n8k16.f16.f16 {%r4507, %r4508, %r4509, %r4510}, {%r2, %r2, %r2, %r2, %r2, %r2, %r2, %r2}, {%r2, %r2, %r2, %r2, %r2, %r2, %r2, %r2}, {%r4503, %r4504, %r4505, %r4506};
	bar.warp.sync 	-1;
	wmma.mma.sync.aligned.row.col.m32n8k16.f16.f16 {%r4511, %r4512, %r4513, %r4514}, {%r2, %r2, %r2, %r2, %r2, %r2, %r2, %r2}, {%r2, %r2, %r2, %r2, %r2, %r2, %r2, %r2}, {%r4507, %r4508, %r4509, %r4510};
	bar.warp.sync 	-1;
	wmma.mma.sync.aligned.row.col.m32n8k16.f16.f16 {%r4515, %r4516, %r4517, %r4518}, {%r2, %r2, %r2, %r2, %r2, %r2, %r2, %r2}, {%r2, %r2, %r2, %r2, %r2, %r2, %r2, %r2}, {%r4511, %r4512, %r4513, %r4514};
	bar.warp.sync 	-1;
	wmma.mma.sync.aligned.row.col.m32n8k16.f16.f16 {%r4519, %r4520, %r4521, %r4522}, {%r2, %r2, %r2, %r2, %r2, %r2, %r2, %r2}, {%r2, %r2, %r2, %r2, %r2, %r2, %r2, %r2}, {%r4515, %r4516, %r4517, %r4518};
	bar.warp.sync 	-1;
	wmma.mma.sync.aligned.row.col.m32n8k16.f16.f16 {%r4523, %r4524, %r4525, %r4526}, {%r2, %r2, %r2, %r2, %r2, %r2, %r2, %r2}, {%r2, %r2, %r2, %r2, %r2, %r2, %r2, %r2}, {%r4519, %r4520, %r4521, %r4522};
	bar.warp.sync 	-1;
	wmma.mma.sync.aligned.row.col.m32n8k16.f16.f16 {%r4527, %r4528, %r4529, %r4530}, {%r2, %r2, %r2, %r2, %r2, %r2, %r2, %r2}, {%r2, %r2, %r2, %r2, %r2, %r2, %r2, %r2}, {%r4523, %r4524, %r4525, %r4526};
	bar.warp.sync 	-1;
	wmma.mma.sync.aligned.row.col.m32n8k16.f16.f16 {%r4531, %r4532, %r4533, %r4534}, {%r2, %r2, %r2, %r2, %r2, %r2, %r2, %r2}, {%r2, %r2, %r2, %r2, %r2, %r2, %r2, %r2}, {%r4527, %r4528, %r4529, %r4530};
	bar.warp.sync 	-1;
	wmma.mma.sync.aligned.row.col.m32n8k16.f16.f16 {%r4535, %r4536, %r4537, %r4538}, {%r2, %r2, %r2, %r2, %r2, %r2, %r2, %r2}, {%r2, %r2, %r2, %r2, %r2, %r2, %r2, %r2}, {%r4531, %r4532, %r4533, %r4534};
	bar.warp.sync 	-1;
	wmma.mma.sync.aligned.row.col.m32n8k16.f16.f16 {%r4539, %r4540, %r4541, %r4542}, {%r2, %r2, %r2, %r2, %r2, %r2, %r2, %r2}, {%r2, %r2, %r2, %r2, %r2, %r2, %r2, %r2}, {%r4535, %r4536, %r4537, %r4538};
	bar.warp.sync 	-1;
	wmma.mma.sync.aligned.row.col.m32n8k16.f16.f16 {%r4543, %r4544, %r4545, %r4546}, {%r2, %r2, %r2, %r2, %r2, %r2, %r2, %r2}, {%r2, %r2, %r2, %r2, %r2, %r2, %r2, %r2}, {%r4539, %r4540, %r4541, %r4542};
	bar.warp.sync 	-1;
	wmma.mma.sync.aligned.row.col.m32n8k16.f16.f16 {%r4547, %r4548, %r4549, %r4550}, {%r2, %r2, %r2, %r2, %r2, %r2, %r2, %r2}, {%r2, %r2, %r2, %r2, %r2, %r2, %r2, %r2}, {%r4543, %r4544, %r4545, %r4546};
	bar.warp.sync 	-1;
	wmma.mma.sync.aligned.row.col.m32n8k16.f16.f16 {%r4551, %r4552, %r4553, %r4554}, {%r2, %r2, %r2, %r2, %r2, %r2, %r2, %r2}, {%r2, %r2, %r2, %r2, %r2, %r2, %r2, %r2}, {%r4547, %r4548, %r4549, %r4550};
	bar.warp.sync 	-1;
	wmma.mma.sync.aligned.row.col.m32n8k16.f16.f16 {%r4555, %r4556, %r4557, %r4558}, {%r2, %r2, %r2, %r2, %r2, %r2, %r2, %r2}, {%r2, %r2, %r2, %r2, %r2, %r2, %r2, %r2}, {%r4551, %r4552, %r4553, %r4554};
	bar.warp.sync 	-1;
	wmma.mma.sync.aligned.row.col.m32n8k16.f16.f16 {%r4559, %r4560, %r4561, %r4562}, {%r2, %r2, %r2, %r2, %r2, %r2, %r2, %r2}, {%r2, %r2, %r2, %r2, %r2, %r2, %r2, %r2}, {%r4555, %r4556, %r4557, %r4558};
	bar.warp.sync 	-1;
	wmma.mma.sync.aligned.row.col.m32n8k16.f16.f16 {%r4563, %r4564, %r4565, %r4566}, {%r2, %r2, %r2, %r2, %r2, %r2, %r2, %r2}, {%r2, %r2, %r2, %r2, %r2, %r2, %r2, %r2}, {%r4559, %r4560, %r4561, %r4562};
	bar.warp.sync 	-1;
	wmma.mma.sync.aligned.row.col.m32n8k16.f16.f16 {%r4567, %r4568, %r4569, %r4570}, {%r2, %r2, %r2, %r2, %r2, %r2, %r2, %r2}, {%r2, %r2, %r2, %r2, %r2, %r2, %r2, %r2}, {%r4563, %r4564, %r4565, %r4566};
	bar.warp.sync 	-1;
	wmma.mma.sync.aligned.row.col.m32n8k16.f16.f16 {%r4571, %r4572, %r4573, %r4574}, {%r2, %r2, %r2, %r2, %r2, %r2, %r2, %r2}, {%r2, %r2, %r2, %r2, %r2, %r2, %r2, %r2}, {%r4567, %r4568, %r4569, %r4570};
	bar.warp.sync 	-1;
	wmma.mma.sync.aligned.row.col.m32n8k16.f16.f16 {%r4575, %r4576, %r4577, %r4578}, {%r2, %r2, %r2, %r2, %r2, %r2, %r2, %r2}, {%r2, %r2, %r2, %r2, %r2, %r2, %r2, %r2}, {%r4571, %r4572, %r4573, %r4574};
	bar.warp.sync 	-1;
	wmma.mma.sync.aligned.row.col.m32n8k16.f16.f16 {%r4579, %r4580, %r4581, %r4582}, {%r2, %r2, %r2, %r2, %r2, %r2, %r2, %r2}, {%r2, %r2, %r2, %r2, %r2, %r2, %r2, %r2}, {%r4575, %r4576, %r4577, %r4578};
	bar.warp.sync 	-1;
	wmma.mma.sync.aligned.row.col.m32n8k16.f16.f16 {%r4583, %r4584, %r4585, %r4586}, {%r2, %r2, %r2, %r2, %r2, %r2, %r2, %r2}, {%r2, %r2, %r2, %r2, %r2, %r2, %r2, %r2}, {%r4579, %r4580, %r4581, %r4582};
	bar.warp.sync 	-1;
	wmma.mma.sync.aligned.row.col.m32n8k16.f16.f16 {%r4587, %r4588, %r4589, %r4590}, {%r2, %r2, %r2, %r2, %r2, %r2, %r2, %r2}, {%r2, %r2, %r2, %r2, %r2, %r2, %r2, %r2}, {%r4583, %r4584, %r4585, %r4586};
	bar.warp.sync 	-1;
	wmma.mma.sync.aligned.row.col.m32n8k16.f16.f16 {%r4591, %r4592, %r4593, %r4594}, {%r2, %r2, %r2, %r2, %r2, %r2, %r2, %r2}, {%r2, %r2, %r2, %r2, %r2, %r2, %r2, %r2}, {%r4587, %r4588, %r4589, %r4590};
	bar.warp.sync 	-1;
	wmma.mma.sync.aligned.row.col.m32n8k16.f16.f16 {%r4595, %r4596, %r4597, %r4598}, {%r2, %r2, %r2, %r2, %r2, %r2, %r2, %r2}, {%r2, %r2, %r2, %r2, %r2, %r2, %r2, %r2}, {%r4591, %r4592, %r4593, %r4594};
	bar.warp.sync 	-1;
	wmma.mma.sync.aligned.row.col.m32n8k16.f16.f16 {%r4599, %r4600, %r4601, %r4602}, {%r2, %r2, %r2, %r2, %r2, %r2, %r2, %r2}, {%r2, %r2, %r2, %r2, %r2, %r2, %r2, %r2}, {%r4595, %r4596, %r4597, %r4598};
	bar.warp.sync 	-1;
	wmma.mma.sync.aligned.row.col.m32n8k16.f16.f16 {%r4603, %r4604, %r4605, %r4606}, {%r2, %r2, %r2, %r2, %r2, %r2, %r2, %r2}, {%r2, %r2, %r2, %r2, %r2, %r2, %r2, %r2}, {%r4599, %r4600, %r4601, %r4602};
	bar.warp.sync 	-1;
	wmma.mma.sync.aligned.row.col.m32n8k16.f16.f16 {%r4607, %r4608, %r4609, %r4610}, {%r2, %r2, %r2, %r2, %r2, %r2, %r2, %r2}, {%r2, %r2, %r2, %r2, %r2, %r2, %r2, %r2}, {%r4603, %r4604, %r4605, %r4606};
	bar.warp.sync 	-1;
	wmma.mma.sync.aligned.row.col.m32n8k16.f16.f16 {%r4611, %r4612, %r4613, %r4614}, {%r2, %r2, %r2, %r2, %r2, %r2, %r2, %r2}, {%r2, %r2, %r2, %r2, %r2, %r2, %r2, %r2}, {%r4607, %r4608, %r4609, %r4610};
	bar.warp.sync 	-1;
	wmma.mma.sync.aligned.row.col.m32n8k16.f16.f16 {%r4615, %r4616, %r4617, %r4618}, {%r2, %r2, %r2, %r2, %r2, %r2, %r2, %r2}, {%r2, %r2, %r2, %r2, %r2, %r2, %r2, %r2}, {%r4611, %r4612, %r4613, %r4614};
	bar.warp.sync 	-1;
	wmma.mma.sync.aligned.row.col.m32n8k16.f16.f16 {%r4619, %r4620, %r4621, %r4622}, {%r2, %r2, %r2, %r2, %r2, %r2, %r2, %r2}, {%r2, %r2, %r2, %r2, %r2, %r2, %r2, %r2}, {%r4615, %r4616, %r4617, %r4618};
	bar.warp.sync 	-1;
	wmma.mma.sync.aligned.row.col.m32n8k16.f16.f16 {%r4623, %r4624, %r4625, %r4626}, {%r2, %r2, %r2, %r2, %r2, %r2, %r2, %r2}, {%r2, %r2, %r2, %r2, %r2, %r2, %r2, %r2}, {%r4619, %r4620, %r4621, %r4622};
	bar.warp.sync 	-1;
	wmma.mma.sync.aligned.row.col.m32n8k16.f16.f16 {%r4627, %r4628, %r4629, %r4630}, {%r2, %r2, %r2, %r2, %r2, %r2, %r2, %r2}, {%r2, %r2, %r2, %r2, %r2, %r2, %r2, %r2}, {%r4623, %r4624, %r4625, %r4626};
	bar.warp.sync 	-1;
	wmma.mma.sync.aligned.row.col.m32n8k16.f16.f16 {%r4631, %r4632, %r4633, %r4634}, {%r2, %r2, %r2, %r2, %r2, %r2, %r2, %r2}, {%r2, %r2, %r2, %r2, %r2, %r2, %r2, %r2}, {%r4627, %r4628, %r4629, %r4630};
	bar.warp.sync 	-1;
	wmma.mma.sync.aligned.row.col.m32n8k16.f16.f16 {%r4635, %r4636, %r4637, %r4638}, {%r2, %r2, %r2, %r2, %r2, %r2, %r2, %r2}, {%r2, %r2, %r2, %r2, %r2, %r2, %r2, %r2}, {%r4631, %r4632, %r4633, %r4634};
	bar.warp.sync 	-1;
	wmma.mma.sync.aligned.row.col.m32n8k16.f16.f16 {%r4639, %r4640, %r4641, %r4642}, {%r2, %r2, %r2, %r2, %r2, %r2, %r2, %r2}, {%r2, %r2, %r2, %r2, %r2, %r2, %r2, %r2}, {%r4635, %r4636, %r4637, %r4638};
	bar.warp.sync 	-1;
	wmma.mma.sync.aligned.row.col.m32n8k16.f16.f16 {%r4643, %r4644, %r4645, %r4646}, {%r2, %r2, %r2, %r2, %r2, %r2, %r2, %r2}, {%r2, %r2, %r2, %r2, %r2, %r2, %r2, %r2}, {%r4639, %r4640, %r4641, %r4642};
	bar.warp.sync 	-1;
	wmma.mma.sync.aligned.row.col.m32n8k16.f16.f16 {%r4647, %r4648, %r4649, %r4650}, {%r2, %r2, %r2, %r2, %r2, %r2, %r2, %r2}, {%r2, %r2, %r2, %r2, %r2, %r2, %r2, %r2}, {%r4643, %r4644, %r4645, %r4646};
	bar.warp.sync 	-1;
	wmma.mma.sync.aligned.row.col.m32n8k16.f16.f16 {%r4651, %r4652, %r4653, %r4654}, {%r2, %r2, %r2, %r2, %r2, %r2, %r2, %r2}, {%r2, %r2, %r2, %r2, %r2, %r2, %r2, %r2}, {%r4647, %r4648, %r4649, %r4650};
	bar.warp.sync 	-1;
	wmma.mma.sync.aligned.row.col.m32n8k16.f16.f16 {%r4655, %r4656, %r4657, %r4658}, {%r2, %r2, %r2, %r2, %r2, %r2, %r2, %r2}, {%r2, %r2, %r2, %r2, %r2, %r2, %r2, %r2}, {%r4651, %r4652, %r4653, %r4654};
	bar.warp.sync 	-1;
	wmma.mma.sync.aligned.row.col.m32n8k16.f16.f16 {%r4659, %r4660, %r4661, %r4662}, {%r2, %r2, %r2, %r2, %r2, %r2, %r2, %r2}, {%r2, %r2, %r2, %r2, %r2, %r2, %r2, %r2}, {%r4655, %r4656, %r4657, %r4658};
	bar.warp.sync 	-1;
	wmma.mma.sync.aligned.row.col.m32n8k16.f16.f16 {%r4663, %r4664, %r4665, %r4666}, {%r2, %r2, %r2, %r2, %r2, %r2, %r2, %r2}, {%r2, %r2, %r2, %r2, %r2, %r2, %r2, %r2}, {%r4659, %r4660, %r4661, %r4662};
	bar.warp.sync 	-1;
	wmma.mma.sync.aligned.row.col.m32n8k16.f16.f16 {%r4667, %r4668, %r4669, %r4670}, {%r2, %r2, %r2, %r2, %r2, %r2, %r2, %r2}, {%r2, %r2, %r2, %r2, %r2, %r2, %r2, %r2}, {%r4663, %r4664, %r4665, %r4666};
	bar.warp.sync 	-1;
	wmma.mma.sync.aligned.row.col.m32n8k16.f16.f16 {%r4671, %r4672, %r4673, %r4674}, {%r2, %r2, %r2, %r2, %r2, %r2, %r2, %r2}, {%r2, %r2, %r2, %r2, %r2, %r2, %r2, %r2}, {%r4667, %r4668, %r4669, %r4670};
	bar.warp.sync 	-1;
	wmma.mma.sync.aligned.row.col.m32n8k16.f16.f16 {%r4675, %r4676, %r4677, %r4678}, {%r2, %r2, %r2, %r2, %r2, %r2, %r2, %r2}, {%r2, %r2, %r2, %r2, %r2, %r2, %r2, %r2}, {%r4671, %r4672, %r4673, %r4674};
	bar.warp.sync 	-1;
	wmma.mma.sync.aligned.row.col.m32n8k16.f16.f16 {%r4679, %r4680, %r4681, %r4682}, {%r2, %r2, %r2, %r2, %r2, %r2, %r2, %r2}, {%r2, %r2, %r2, %r2, %r2, %r2, %r2, %r2}, {%r4675, %r4676, %r4677, %r4678};
	bar.warp.sync 	-1;
	wmma.mma.sync.aligned.row.col.m32n8k16.f16.f16 {%r4683, %r4684, %r4685, %r4686}, {%r2, %r2, %r2, %r2, %r2, %r2, %r2, %r2}, {%r2, %r2, %r2, %r2, %r2, %r2, %r2, %r2}, {%r4679, %r4680, %r4681, %r4682};
	bar.warp.sync 	-1;
	wmma.mma.sync.aligned.row.col.m32n8k16.f16.f16 {%r4687, %r4688, %r4689, %r4690}, {%r2, %r2, %r2, %r2, %r2, %r2, %r2, %r2}, {%r2, %r2, %r2, %r2, %r2, %r2, %r2, %r2}, {%r4683, %r4684, %r4685, %r4686};
	bar.warp.sync 	-1;
	wmma.mma.sync.aligned.row.col.m32n8k16.f16.f16 {%r4691, %r4692, %r4693, %r4694}, {%r2, %r2, %r2, %r2, %r2, %r2, %r2, %r2}, {%r2, %r2, %r2, %r2, %r2, %r2, %r2, %r2}, {%r4687, %r4688, %r4689, %r4690};
	bar.warp.sync 	-1;
	wmma.mma.sync.aligned.row.col.m32n8k16.f16.f16 {%r4695, %r4696, %r4697, %r4698}, {%r2, %r2, %r2, %r2, %r2, %r2, %r2, %r2}, {%r2, %r2, %r2, %r2, %r2, %r2, %r2, %r2}, {%r4691, %r4692, %r4693, %r4694};
	bar.warp.sync 	-1;
	wmma.mma.sync.aligned.row.col.m32n8k16.f16.f16 {%r4699, %r4700, %r4701, %r4702}, {%r2, %r2, %r2, %r2, %r2, %r2, %r2, %r2}, {%r2, %r2, %r2, %r2, %r2, %r2, %r2, %r2}, {%r4695, %r4696, %r4697, %r4698};
	bar.warp.sync 	-1;
	wmma.mma.sync.aligned.row.col.m32n8k16.f16.f16 {%r4703, %r4704, %r4705, %r4706}, {%r2, %r2, %r2, %r2, %r2, %r2, %r2, %r2}, {%r2, %r2, %r2, %r2, %r2, %r2, %r2, %r2}, {%r4699, %r4700, %r4701, %r4702};
	bar.warp.sync 	-1;
	wmma.mma.sync.aligned.row.col.m32n8k16.f16.f16 {%r4707, %r4708, %r4709, %r4710}, {%r2, %r2, %r2, %r2, %r2, %r2, %r2, %r2}, {%r2, %r2, %r2, %r2, %r2, %r2, %r2, %r2}, {%r4703, %r4704, %r4705, %r4706};
	bar.warp.sync 	-1;
	wmma.mma.sync.aligned.row.col.m32n8k16.f16.f16 {%r4711, %r4712, %r4713, %r4714}, {%r2, %r2, %r2, %r2, %r2, %r2, %r2, %r2}, {%r2, %r2, %r2, %r2, %r2, %r2, %r2, %r2}, {%r4707, %r4708, %r4709, %r4710};
	bar.warp.sync 	-1;
	wmma.mma.sync.aligned.row.col.m32n8k16.f16.f16 {%r4715, %r4716, %r4717, %r4718}, {%r2, %r2, %r2, %r2, %r2, %r2, %r2, %r2}, {%r2, %r2, %r2, %r2, %r2, %r2, %r2, %r2}, {%r4711, %r4712, %r4713, %r4714};
	bar.warp.sync 	-1;
	wmma.mma.sync.aligned.row.col.m32n8k16.f16.f16 {%r4719, %r4720, %r4721, %r4722}, {%r2, %r2, %r2, %r2, %r2, %r2, %r2, %r2}, {%r2, %r2, %r2, %r2, %r2, %r2, %r2, %r2}, {%r4715, %r4716, %r4717, %r4718};
	bar.warp.sync 	-1;
	wmma.mma.sync.aligned.row.col.m32n8k16.f16.f16 {%r4723, %r4724, %r4725, %r4726}, {%r2, %r2, %r2, %r2, %r2, %r2, %r2, %r2}, {%r2, %r2, %r2, %r2, %r2, %r2, %r2, %r2}, {%r4719, %r4720, %r4721, %r4722};
	bar.warp.sync 	-1;
	wmma.mma.sync.aligned.row.col.m32n8k16.f16.f16 {%r4727, %r4728, %r4729, %r4730}, {%r2, %r2, %r2, %r2, %r2, %r2, %r2, %r2}, {%r2, %r2, %r2, %r2, %r2, %r2, %r2, %r2}, {%r4723, %r4724, %r4725, %r4726};
	bar.warp.sync 	-1;
	wmma.mma.sync.aligned.row.col.m32n8k16.f16.f16 {%r4731, %r4732, %r4733, %r4734}, {%r2, %r2, %r2, %r2, %r2, %r2, %r2, %r2}, {%r2, %r2, %r2, %r2, %r2, %r2, %r2, %r2}, {%r4727, %r4728, %r4729, %r4730};
	bar.warp.sync 	-1;
	wmma.mma.sync.aligned.row.col.m32n8k16.f16.f16 {%r4735, %r4736, %r4737, %r4738}, {%r2, %r2, %r2, %r2, %r2, %r2, %r2, %r2}, {%r2, %r2, %r2, %r2, %r2, %r2, %r2, %r2}, {%r4731, %r4732, %r4733, %r4734};
	bar.warp.sync 	-1;
	wmma.mma.sync.aligned.row.col.m32n8k16.f16.f16 {%r4739, %r4740, %r4741, %r4742}, {%r2, %r2, %r2, %r2, %r2, %r2, %r2, %r2}, {%r2, %r2, %r2, %r2, %r2, %r2, %r2, %r2}, {%r4735, %r4736, %r4737, %r4738};
	bar.warp.sync 	-1;
	wmma.mma.sync.aligned.row.col.m32n8k16.f16.f16 {%r4743, %r4744, %r4745, %r4746}, {%r2, %r2, %r2, %r2, %r2, %r2, %r2, %r2}, {%r2, %r2, %r2, %r2, %r2, %r2, %r2, %r2}, {%r4739, %r4740, %r4741, %r4742};
	bar.warp.sync 	-1;
	wmma.mma.sync.aligned.row.col.m32n8k16.f16.f16 {%r4747, %r4748, %r4749, %r4750}, {%r2, %r2, %r2, %r2, %r2, %r2, %r2, %r2}, {%r2, %r2, %r2, %r2, %r2, %r2, %r2, %r2}, {%r4743, %r4744, %r4745, %r4746};
	bar.warp.sync 	-1;
	wmma.mma.sync.aligned.row.col.m32n8k16.f16.f16 {%r4751, %r4752, %r4753, %r4754}, {%r2, %r2, %r2, %r2, %r2, %r2, %r2, %r2}, {%r2, %r2, %r2, %r2, %r2, %r2, %r2, %r2}, {%r4747, %r4748, %r4749, %r4750};
	bar.warp.sync 	-1;
	wmma.mma.sync.aligned.row.col.m32n8k16.f16.f16 {%r4755, %r4756, %r4757, %r4758}, {%r2, %r2, %r2, %r2, %r2, %r2, %r2, %r2}, {%r2, %r2, %r2, %r2, %r2, %r2, %r2, %r2}, {%r4751, %r4752, %r4753, %r4754};
	bar.warp.sync 	-1;
	wmma.mma.sync.aligned.row.col.m32n8k16.f16.f16 {%r4759, %r4760, %r4761, %r4762}, {%r2, %r2, %r2, %r2, %r2, %r2, %r2, %r2}, {%r2, %r2, %r2, %r2, %r2, %r2, %r2, %r2}, {%r4755, %r4756, %r4757, %r4758};
	bar.warp.sync 	-1;
	wmma.mma.sync.aligned.row.col.m32n8k16.f16.f16 {%r4763, %r4764, %r4765, %r4766}, {%r2, %r2, %r2, %r2, %r2, %r2, %r2, %r2}, {%r2, %r2, %r2, %r2, %r2, %r2, %r2, %r2}, {%r4759, %r4760, %r4761, %r4762};
	bar.warp.sync 	-1;
	wmma.mma.sync.aligned.row.col.m32n8k16.f16.f16 {%r4767, %r4768, %r4769, %r4770}, {%r2, %r2, %r2, %r2, %r2, %r2, %r2, %r2}, {%r2, %r2, %r2, %r2, %r2, %r2, %r2, %r2}, {%r4763, %r4764, %r4765, %r4766};
	bar.warp.sync 	-1;
	wmma.mma.sync.aligned.row.col.m32n8k16.f16.f16 {%r4771, %r4772, %r4773, %r4774}, {%r2, %r2, %r2, %r2, %r2, %r2, %r2, %r2}, {%r2, %r2, %r2, %r2, %r2, %r2, %r2, %r2}, {%r4767, %r4768, %r4769, %r4770};
	bar.warp.sync 	-1;
	wmma.mma.sync.aligned.row.col.m32n8k16.f16.f16 {%r4775, %r4776, %r4777, %r4778}, {%r2, %r2, %r2, %r2, %r2, %r2, %r2, %r2}, {%r2, %r2, %r2, %r2, %r2, %r2, %r2, %r2}, {%r4771, %r4772, %r4773, %r4774};
	bar.warp.sync 	-1;
	wmma.mma.sync.aligned.row.col.m32n8k16.f16.f16 {%r4779, %r4780, %r4781, %r4782}, {%r2, %r2, %r2, %r2, %r2, %r2, %r2, %r2}, {%r2, %r2, %r2, %r2, %r2, %r2, %r2, %r2}, {%r4775, %r4776, %r4777, %r4778};
	bar.warp.sync 	-1;
	wmma.mma.sync.aligned.row.col.m32n8k16.f16.f16 {%r4783, %r4784, %r4785, %r4786}, {%r2, %r2, %r2, %r2, %r2, %r2, %r2, %r2}, {%r2, %r2, %r2, %r2, %r2, %r2, %r2, %r2}, {%r4779, %r4780, %r4781, %r4782};
	bar.warp.sync 	-1;
	wmma.mma.sync.aligned.row.col.m32n8k16.f16.f16 {%r4787, %r4788, %r4789, %r4790}, {%r2, %r2, %r2, %r2, %r2, %r2, %r2, %r2}, {%r2, %r2, %r2, %r2, %r2, %r2, %r2, %r2}, {%r4783, %r4784, %r4785, %r4786};
	bar.warp.sync 	-1;
	wmma.mma.sync.aligned.row.col.m32n8k16.f16.f16 {%r4791, %r4792, %r4793, %r4794}, {%r2, %r2, %r2, %r2, %r2, %r2, %r2, %r2}, {%r2, %r2, %r2, %r2, %r2, %r2, %r2, %r2}, {%r4787, %r4788, %r4789, %r4790};
	bar.warp.sync 	-1;
	wmma.mma.sync.aligned.row.col.m32n8k16.f16.f16 {%r4795, %r4796, %r4797, %r4798}, {%r2, %r2, %r2, %r2, %r2, %r2, %r2, %r2}, {%r2, %r2, %r2, %r2, %r2, %r2, %r2, %r2}, {%r4791, %r4792, %r4793, %r4794};
	bar.warp.sync 	-1;
	wmma.mma.sync.aligned.row.col.m32n8k16.f16.f16 {%r4799, %r4800, %r4801, %r4802}, {%r2, %r2, %r2, %r2, %r2, %r2, %r2, %r2}, {%r2, %r2, %r2, %r2, %r2, %r2, %r2, %r2}, {%r4795, %r4796, %r4797, %r4798};
	bar.warp.sync 	-1;
	wmma.mma.sync.aligned.row.col.m32n8k16.f16.f16 {%r4803, %r4804, %r4805, %r4806}, {%r2, %r2, %r2, %r2, %r2, %r2, %r2, %r2}, {%r2, %r2, %r2, %r2, %r2, %r2, %r2, %r2}, {%r4799, %r4800, %r4801, %r4802};
	bar.warp.sync 	-1;
	wmma.mma.sync.aligned.row.col.m32n8k16.f16.f16 {%r4807, %r4808, %r4809, %r4810}, {%r2, %r2, %r2, %r2, %r2, %r2, %r2, %r2}, {%r2, %r2, %r2, %r2, %r2, %r2, %r2, %r2}, {%r4803, %r4804, %r4805, %r4806};
	bar.warp.sync 	-1;
	wmma.mma.sync.aligned.row.col.m32n8k16.f16.f16 {%r4811, %r4812, %r4813, %r4814}, {%r2, %r2, %r2, %r2, %r2, %r2, %r2, %r2}, {%r2, %r2, %r2, %r2, %r2, %r2, %r2, %r2}, {%r4807, %r4808, %r4809, %r4810};
	bar.warp.sync 	-1;
	wmma.mma.sync.aligned.row.col.m32n8k16.f16.f16 {%r4815, %r4816, %r4817, %r4818}, {%r2, %r2, %r2, %r2, %r2, %r2, %r2, %r2}, {%r2, %r2, %r2, %r2, %r2, %r2, %r2, %r2}, {%r4811, %r4812, %r4813, %r4814};
	bar.warp.sync 	-1;
	wmma.mma.sync.aligned.row.col.m32n8k16.f16.f16 {%r4819, %r4820, %r4821, %r4822}, {%r2, %r2, %r2, %r2, %r2, %r2, %r2, %r2}, {%r2, %r2, %r2, %r2, %r2, %r2, %r2, %r2}, {%r4815, %r4816, %r4817, %r4818};
	bar.warp.sync 	-1;
	wmma.mma.sync.aligned.row.col.m32n8k16.f16.f16 {%r4823, %r4824, %r4825, %r4826}, {%r2, %r2, %r2, %r2, %r2, %r2, %r2, %r2}, {%r2, %r2, %r2, %r2, %r2, %r2, %r2, %r2}, {%r4819, %r4820, %r4821, %r4822};
	bar.warp.sync 	-1;
	wmma.mma.sync.aligned.row.col.m32n8k16.f16.f16 {%r4827, %r4828, %r4829, %r4830}, {%r2, %r2, %r2, %r2, %r2, %r2, %r2, %r2}, {%r2, %r2, %r2, %r2, %r2, %r2, %r2, %r2}, {%r4823, %r4824, %r4825, %r4826};
	bar.warp.sync 	-1;
	wmma.mma.sync.aligned.row.col.m32n8k16.f16.f16 {%r4831, %r4832, %r4833, %r4834}, {%r2, %r2, %r2, %r2, %r2, %r2, %r2, %r2}, {%r2, %r2, %r2, %r2, %r2, %r2, %r2, %r2}, {%r4827, %r4828, %r4829, %r4830};
	bar.warp.sync 	-1;
	wmma.mma.sync.aligned.row.col.m32n8k16.f16.f16 {%r4835, %r4836, %r4837, %r4838}, {%r2, %r2, %r2, %r2, %r2, %r2, %r2, %r2}, {%r2, %r2, %r2, %r2, %r2, %r2, %r2, %r2}, {%r4831, %r4832, %r4833, %r4834};
	bar.warp.sync 	-1;
	wmma.mma.sync.aligned.row.col.m32n8k16.f16.f16 {%r4839, %r4840, %r4841, %r4842}, {%r2, %r2, %r2, %r2, %r2, %r2, %r2, %r2}, {%r2, %r2, %r2, %r2, %r2, %r2, %r2, %r2}, {%r4835, %r4836, %r4837, %r4838};
	bar.warp.sync 	-1;
	wmma.mma.sync.aligned.row.col.m32n8k16.f16.f16 {%r4843, %r4844, %r4845, %r4846}, {%r2, %r2, %r2, %r2, %r2, %r2, %r2, %r2}, {%r2, %r2, %r2, %r2, %r2, %r2, %r2, %r2}, {%r4839, %r4840, %r4841, %r4842};
	bar.warp.sync 	-1;
	wmma.mma.sync.aligned.row.col.m32n8k16.f16.f16 {%r4847, %r4848, %r4849, %r4850}, {%r2, %r2, %r2, %r2, %r2, %r2, %r2, %r2}, {%r2, %r2, %r2, %r2, %r2, %r2, %r2, %r2}, {%r4843, %r4844, %r4845, %r4846};
	bar.warp.sync 	-1;
	wmma.mma.sync.aligned.row.col.m32n8k16.f16.f16 {%r4851, %r4852, %r4853, %r4854}, {%r2, %r2, %r2, %r2, %r2, %r2, %r2, %r2}, {%r2, %r2, %r2, %r2, %r2, %r2, %r2, %r2}, {%r4847, %r4848, %r4849, %r4850};
	bar.warp.sync 	-1;
	wmma.mma.sync.aligned.row.col.m32n8k16.f16.f16 {%r4855, %r4856, %r4857, %r4858}, {%r2, %r2, %r2, %r2, %r2, %r2, %r2, %r2}, {%r2, %r2, %r2, %r2, %r2, %r2, %r2, %r2}, {%r4851, %r4852, %r4853, %r4854};
	bar.warp.sync 	-1;
	wmma.mma.sync.aligned.row.col.m32n8k16.f16.f16 {%r4859, %r4860, %r4861, %r4862}, {%r2, %r2, %r2, %r2, %r2, %r2, %r2, %r2}, {%r2, %r2, %r2, %r2, %r2, %r2, %r2, %r2}, {%r4855, %r4856, %r4857, %r4858};
	bar.warp.sync 	-1;
	wmma.mma.sync.aligned.row.col.m32n8k16.f16.f16 {%r4863, %r4864, %r4865, %r4866}, {%r2, %r2, %r2, %r2, %r2, %r2, %r2, %r2}, {%r2, %r2, %r2, %r2, %r2, %r2, %r2, %r2}, {%r4859, %r4860, %r4861, %r4862};
	bar.warp.sync 	-1;
	wmma.mma.sync.aligned.row.col.m32n8k16.f16.f16 {%r4867, %r4868, %r4869, %r4870}, {%r2, %r2, %r2, %r2, %r2, %r2, %r2, %r2}, {%r2, %r2, %r2, %r2, %r2, %r2, %r2, %r2}, {%r4863, %r4864, %r4865, %r4866};
	bar.warp.sync 	-1;
	wmma.mma.sync.aligned.row.col.m32n8k16.f16.f16 {%r4871, %r4872, %r4873, %r4874}, {%r2, %r2, %r2, %r2, %r2, %r2, %r2, %r2}, {%r2, %r2, %r2, %r2, %r2, %r2, %r2, %r2}, {%r4867, %r4868, %r4869, %r4870};
	bar.warp.sync 	-1;
	wmma.mma.sync.aligned.row.col.m32n8k16.f16.f16 {%r4875, %r4876, %r4877, %r4878}, {%r2, %r2, %r2, %r2, %r2, %r2, %r2, %r2}, {%r2, %r2, %r2, %r2, %r2, %r2, %r2, %r2}, {%r4871, %r4872, %r4873, %r4874};
	bar.warp.sync 	-1;
	wmma.mma.sync.aligned.row.col.m32n8k16.f16.f16 {%r4879, %r4880, %r4881, %r4882}, {%r2, %r2, %r2, %r2, %r2, %r2, %r2, %r2}, {%r2, %r2, %r2, %r2, %r2, %r2, %r2, %r2}, {%r4875, %r4876, %r4877, %r4878};
	bar.warp.sync 	-1;
	wmma.mma.sync.aligned.row.col.m32n8k16.f16.f16 {%r4883, %r4884, %r4885, %r4886}, {%r2, %r2, %r2, %r2, %r2, %r2, %r2, %r2}, {%r2, %r2, %r2, %r2, %r2, %r2, %r2, %r2}, {%r4879, %r4880, %r4881, %r4882};
	bar.warp.sync 	-1;
	wmma.mma.sync.aligned.row.col.m32n8k16.f16.f16 {%r4887, %r4888, %r4889, %r4890}, {%r2, %r2, %r2, %r2, %r2, %r2, %r2, %r2}, {%r2, %r2, %r2, %r2, %r2, %r2, %r2, %r2}, {%r4883, %r4884, %r4885, %r4886};
	bar.warp.sync 	-1;
	wmma.mma.sync.aligned.row.col.m32n8k16.f16.f16 {%r4891, %r4892, %r4893, %r4894}, {%r2, %r2, %r2, %r2, %r2, %r2, %r2, %r2}, {%r2, %r2, %r2, %r2, %r2, %r2, %r2, %r2}, {%r4887, %r4888, %r4889, %r4890};
	bar.warp.sync 	-1;
	wmma.mma.sync.aligned.row.col.m32n8k16.f16.f16 {%r4895, %r4896, %r4897, %r4898}, {%r2, %r2, %r2, %r2, %r2, %r2, %r2, %r2}, {%r2, %r2, %r2, %r2, %r2, %r2, %r2, %r2}, {%r4891, %r4892, %r4893, %r4894};
	bar.warp.sync 	-1;
	wmma.mma.sync.aligned.row.col.m32n8k16.f16.f16 {%r4899, %r4900, %r4901, %r4902}, {%r2, %r2, %r2, %r2, %r2, %r2, %r2, %r2}, {%r2, %r2, %r2, %r2, %r2, %r2, %r2, %r2}, {%r4895, %r4896, %r4897, %r4898};
	bar.warp.sync 	-1;
	wmma.mma.sync.aligned.row.col.m32n8k16.f16.f16 {%r4903, %r4904, %r4905, %r4906}, {%r2, %r2, %r2, %r2, %r2, %r2, %r2, %r2}, {%r2, %r2, %r2, %r2, %r2, %r2, %r2, %r2}, {%r4899, %r4900, %r4901, %r4902};
	bar.warp.sync 	-1;
	wmma.mma.sync.aligned.row.col.m32n8k16.f16.f16 {%r4907, %r4908, %r4909, %r4910}, {%r2, %r2, %r2, %r2, %r2, %r2, %r2, %r2}, {%r2, %r2, %r2, %r2, %r2, %r2, %r2, %r2}, {%r4903, %r4904, %r4905, %r4906};
	bar.warp.sync 	-1;
	wmma.mma.sync.aligned.row.col.m32n8k16.f16.f16 {%r4911, %r4912, %r4913, %r4914}, {%r2, %r2, %r2, %r2, %r2, %r2, %r2, %r2}, {%r2, %r2, %r2, %r2, %r2, %r2, %r2, %r2}, {%r4907, %r4908, %r4909, %r4910};
	bar.warp.sync 	-1;
	wmma.mma.sync.aligned.row.col.m32n8k16.f16.f16 {%r4915, %r4916, %r4917, %r4918}, {%r2, %r2, %r2, %r2, %r2, %r2, %r2, %r2}, {%r2, %r2, %r2, %r2, %r2, %r2, %r2, %r2}, {%r4911, %r4912, %r4913, %r4914};
	bar.warp.sync 	-1;
	wmma.mma.sync.aligned.row.col.m32n8k16.f16.f16 {%r4919, %r4920, %r4921, %r4922}, {%r2, %r2, %r2, %r2, %r2, %r2, %r2, %r2}, {%r2, %r2, %r2, %r2, %r2, %r2, %r2, %r2}, {%r4915, %r4916, %r4917, %r4918};
	bar.warp.sync 	-1;
	wmma.mma.sync.aligned.row.col.m32n8k16.f16.f16 {%r4923, %r4924, %r4925, %r4926}, {%r2, %r2, %r2, %r2, %r2, %r2, %r2, %r2}, {%r2, %r2, %r2, %r2, %r2, %r2, %r2, %r2}, {%r4919, %r4920, %r4921, %r4922};
	bar.warp.sync 	-1;
	wmma.mma.sync.aligned.row.col.m32n8k16.f16.f16 {%r4927, %r4928, %r4929, %r4930}, {%r2, %r2, %r2, %r2, %r2, %r2, %r2, %r2}, {%r2, %r2, %r2, %r2, %r2, %r2, %r2, %r2}, {%r4923, %r4924, %r4925, %r4926};
	bar.warp.sync 	-1;
	wmma.mma.sync.aligned.row.col.m32n8k16.f16.f16 {%r4931, %r4932, %r4933, %r4934}, {%r2, %r2, %r2, %r2, %r2, %r2, %r2, %r2}, {%r2, %r2, %r2, %r2, %r2, %r2, %r2, %r2}, {%r4927, %r4928, %r4929, %r4930};
	bar.warp.sync 	-1;
	wmma.mma.sync.aligned.row.col.m32n8k16.f16.f16 {%r4935, %r4936, %r4937, %r4938}, {%r2, %r2, %r2, %r2, %r2, %r2, %r2, %r2}, {%r2, %r2, %r2, %r2, %r2, %r2, %r2, %r2}, {%r4931, %r4932, %r4933, %r4934};
	bar.warp.sync 	-1;
	wmma.mma.sync.aligned.row.col.m32n8k16.f16.f16 {%r4939, %r4940, %r4941, %r4942}, {%r2, %r2, %r2, %r2, %r2, %r2, %r2, %r2}, {%r2, %r2, %r2, %r2, %r2, %r2, %r2, %r2}, {%r4935, %r4936, %r4937, %r4938};
	bar.warp.sync 	-1;
	wmma.mma.sync.aligned.row.col.m32n8k16.f16.f16 {%r4943, %r4944, %r4945, %r4946}, {%r2, %r2, %r2, %r2, %r2, %r2, %r2, %r2}, {%r2, %r2, %r2, %r2, %r2, %r2, %r2, %r2}, {%r4939, %r4940, %r4941, %r4942};
	bar.warp.sync 	-1;
	wmma.mma.sync.aligned.row.col.m32n8k16.f16.f16 {%r4947, %r4948, %r4949, %r4950}, {%r2, %r2, %r2, %r2, %r2, %r2, %r2, %r2}, {%r2, %r2, %r2, %r2, %r2, %r2, %r2, %r2}, {%r4943, %r4944, %r4945, %r4946};
	bar.warp.sync 	-1;
	wmma.mma.sync.aligned.row.col.m32n8k16.f16.f16 {%r4951, %r4952, %r4953, %r4954}, {%r2, %r2, %r2, %r2, %r2, %r2, %r2, %r2}, {%r2, %r2, %r2, %r2, %r2, %r2, %r2, %r2}, {%r4947, %r4948, %r4949, %r4950};
	bar.warp.sync 	-1;
	wmma.mma.sync.aligned.row.col.m32n8k16.f16.f16 {%r4955, %r4956, %r4957, %r4958}, {%r2, %r2, %r2, %r2, %r2, %r2, %r2, %r2}, {%r2, %r2, %r2, %r2, %r2, %r2, %r2, %r2}, {%r4951, %r4952, %r4953, %r4954};
	bar.warp.sync 	-1;
	wmma.mma.sync.aligned.row.col.m32n8k16.f16.f16 {%r4959, %r4960, %r4961, %r4962}, {%r2, %r2, %r2, %r2, %r2, %r2, %r2, %r2}, {%r2, %r2, %r2, %r2, %r2, %r2, %r2, %r2}, {%r4955, %r4956, %r4957, %r4958};
	bar.warp.sync 	-1;
	wmma.mma.sync.aligned.row.col.m32n8k16.f16.f16 {%r4963, %r4964, %r4965, %r4966}, {%r2, %r2, %r2, %r2, %r2, %r2, %r2, %r2}, {%r2, %r2, %r2, %r2, %r2, %r2, %r2, %r2}, {%r4959, %r4960, %r4961, %r4962};
	bar.warp.sync 	-1;
	wmma.mma.sync.aligned.row.col.m32n8k16.f16.f16 {%r4967, %r4968, %r4969, %r4970}, {%r2, %r2, %r2, %r2, %r2, %r2, %r2, %r2}, {%r2, %r2, %r2, %r2, %r2, %r2, %r2, %r2}, {%r4963, %r4964, %r4965, %r4966};
	bar.warp.sync 	-1;
	wmma.mma.sync.aligned.row.col.m32n8k16.f16.f16 {%r4971, %r4972, %r4973, %r4974}, {%r2, %r2, %r2, %r2, %r2, %r2, %r2, %r2}, {%r2, %r2, %r2, %r2, %r2, %r2, %r2, %r2}, {%r4967, %r4968, %r4969, %r4970};
	bar.warp.sync 	-1;
	wmma.mma.sync.aligned.row.col.m32n8k16.f16.f16 {%r4975, %r4976, %r4977, %r4978}, {%r2, %r2, %r2, %r2, %r2, %r2, %r2, %r2}, {%r2, %r2, %r2, %r2, %r2, %r2, %r2, %r2}, {%r4971, %r4972, %r4973, %r4974};
	bar.warp.sync 	-1;
	wmma.mma.sync.aligned.row.col.m32n8k16.f16.f16 {%r4979, %r4980, %r4981, %r4982}, {%r2, %r2, %r2, %r2, %r2, %r2, %r2, %r2}, {%r2, %r2, %r2, %r2, %r2, %r2, %r2, %r2}, {%r4975, %r4976, %r4977, %r4978};
	bar.warp.sync 	-1;
	wmma.mma.sync.aligned.row.col.m32n8k16.f16.f16 {%r4983, %r4984, %r4985, %r4986}, {%r2, %r2, %r2, %r2, %r2, %r2, %r2, %r2}, {%r2, %r2, %r2, %r2, %r2, %r2, %r2, %r2}, {%r4979, %r4980, %r4981, %r4982};
	bar.warp.sync 	-1;
	wmma.mma.sync.aligned.row.col.m32n8k16.f16.f16 {%r4987, %r4988, %r4989, %r4990}, {%r2, %r2, %r2, %r2, %r2, %r2, %r2, %r2}, {%r2, %r2, %r2, %r2, %r2, %r2, %r2, %r2}, {%r4983, %r4984, %r4985, %r4986};
	bar.warp.sync 	-1;
	wmma.mma.sync.aligned.row.col.m32n8k16.f16.f16 {%r4991, %r4992, %r4993, %r4994}, {%r2, %r2, %r2, %r2, %r2, %r2, %r2, %r2}, {%r2, %r2, %r2, %r2, %r2, %r2, %r2, %r2}, {%r4987, %r4988, %r4989, %r4990};
	bar.warp.sync 	-1;
	wmma.mma.sync.aligned.row.col.m32n8k16.f16.f16 {%r4995, %r4996, %r4997, %r4998}, {%r2, %r2, %r2, %r2, %r2, %r2, %r2, %r2}, {%r2, %r2, %r2, %r2, %r2, %r2, %r2, %r2}, {%r4991, %r4992, %r4993, %r4994};
	bar.warp.sync 	-1;
	wmma.mma.sync.aligned.row.col.m32n8k16.f16.f16 {%r4999, %r5000, %r5001, %r5002}, {%r2, %r2, %r2, %r2, %r2, %r2, %r2, %r2}, {%r2, %r2, %r2, %r2, %r2, %r2, %r2, %r2}, {%r4995, %r4996, %r4997, %r4998};
	bar.warp.sync 	-1;
	wmma.mma.sync.aligned.row.col.m32n8k16.f16.f16 {%r5003, %r5004, %r5005, %r5006}, {%r2, %r2, %r2, %r2, %r2, %r2, %r2, %r2}, {%r2, %r2, %r2, %r2, %r2, %r2, %r2, %r2}, {%r4999, %r5000, %r5001, %r5002};
	bar.warp.sync 	-1;
	wmma.mma.sync.aligned.row.col.m32n8k16.f16.f16 {%r5007, %r5008, %r5009, %r5010}, {%r2, %r2, %r2, %r2, %r2, %r2, %r2, %r2}, {%r2, %r2, %r2, %r2, %r2, %r2, %r2, %r2}, {%r5003, %r5004, %r5005, %r5006};
	bar.warp.sync 	-1;
	wmma.mma.sync.aligned.row.col.m32n8k16.f16.f16 {%r5011, %r5012, %r5013, %r5014}, {%r2, %r2, %r2, %r2, %r2, %r2, %r2, %r2}, {%r2, %r2, %r2, %r2, %r2, %r2, %r2, %r2}, {%r5007, %r5008, %r5009, %r5010};
	bar.warp.sync 	-1;
	wmma.mma.sync.aligned.row.col.m32n8k16.f16.f16 {%r5015, %r5016, %r5017, %r5018}, {%r2, %r2, %r2, %r2, %r2, %r2, %r2, %r2}, {%r2, %r2, %r2, %r2, %r2, %r2, %r2, %r2}, {%r5011, %r5012, %r5013, %r5014};
	bar.warp.sync 	-1;
	wmma.mma.sync.aligned.row.col.m32n8k16.f16.f16 {%r5019, %r5020, %r5021, %r5022}, {%r2, %r2, %r2, %r2, %r2, %r2, %r2, %r2}, {%r2, %r2, %r2, %r2, %r2, %r2, %r2, %r2}, {%r5015, %r5016, %r5017, %r5018};
	bar.warp.sync 	-1;
	wmma.mma.sync.aligned.row.col.m32n8k16.f16.f16 {%r5023, %r5024, %r5025, %r5026}, {%r2, %r2, %r2, %r2, %r2, %r2, %r2, %r2}, {%r2, %r2, %r2, %r2, %r2, %r2, %r2, %r2}, {%r5019, %r5020, %r5021, %r5022};
	bar.warp.sync 	-1;
	wmma.mma.sync.aligned.row.col.m32n8k16.f16.f16 {%r5027, %r5028, %r5029, %r5030}, {%r2, %r2, %r2, %r2, %r2, %r2, %r2, %r2}, {%r2, %r2, %r2, %r2, %r2, %r2, %r2, %r2}, {%r5023, %r5024, %r5025, %r5026};
	bar.warp.sync 	-1;
	wmma.mma.sync.aligned.row.col.m32n8k16.f16.f16 {%r5031, %r5032, %r5033, %r5034}, {%r2, %r2, %r2, %r2, %r2, %r2, %r2, %r2}, {%r2, %r2, %r2, %r2, %r2, %r2, %r2, %r2}, {%r5027, %r5028, %r5029, %r5030};
	bar.warp.sync 	-1;
	wmma.mma.sync.aligned.row.col.m32n8k16.f16.f16 {%r5035, %r5036, %r5037, %r5038}, {%r2, %r2, %r2, %r2, %r2, %r2, %r2, %r2}, {%r2, %r2, %r2, %r2, %r2, %r2, %r2, %r2}, {%r5031, %r5032, %r5033, %r5034};
	bar.warp.sync 	-1;
	wmma.mma.sync.aligned.row.col.m32n8k16.f16.f16 {%r5039, %r5040, %r5041, %r5042}, {%r2, %r2, %r2, %r2, %r2, %r2, %r2, %r2}, {%r2, %r2, %r2, %r2, %r2, %r2, %r2, %r2}, {%r5035, %r5036, %r5037, %r5038};
	bar.warp.sync 	-1;
	wmma.mma.sync.aligned.row.col.m32n8k16.f16.f16 {%r5043, %r5044, %r5045, %r5046}, {%r2, %r2, %r2, %r2, %r2, %r2, %r2, %r2}, {%r2, %r2, %r2, %r2, %r2, %r2, %r2, %r2}, {%r5039, %r5040, %r5041, %r5042};
	bar.warp.sync 	-1;
	wmma.mma.sync.aligned.row.col.m32n8k16.f16.f16 {%r5047, %r5048, %r5049, %r5050}, {%r2, %r2, %r2, %r2, %r2, %r2, %r2, %r2}, {%r2, %r2, %r2, %r2, %r2, %r2, %r2, %r2}, {%r5043, %r5044, %r5045, %r5046};
	bar.warp.sync 	-1;
	wmma.mma.sync.aligned.row.col.m32n8k16.f16.f16 {%r5051, %r5052, %r5053, %r5054}, {%r2, %r2, %r2, %r2, %r2, %r2, %r2, %r2}, {%r2, %r2, %r2, %r2, %r2, %r2, %r2, %r2}, {%r5047, %r5048, %r5049, %r5050};
	bar.warp.sync 	-1;
	wmma.mma.sync.aligned.row.col.m32n8k16.f16.f16 {%r5055, %r5056, %r5057, %r5058}, {%r2, %r2, %r2, %r2, %r2, %r2, %r2, %r2}, {%r2, %r2, %r2, %r2, %r2, %r2, %r2, %r2}, {%r5051, %r5052, %r5053, %r5054};
	bar.warp.sync 	-1;
	wmma.mma.sync.aligned.row.col.m32n8k16.f16.f16 {%r5059, %r5060, %r5061, %r5062}, {%r2, %r2, %r2, %r2, %r2, %r2, %r2, %r2}, {%r2, %r2, %r2, %r2, %r2, %r2, %r2, %r2}, {%r5055, %r5056, %r5057, %r5058};
	bar.warp.sync 	-1;
	wmma.mma.sync.aligned.row.col.m32n8k16.f16.f16 {%r5063, %r5064, %r5065, %r5066}, {%r2, %r2, %r2, %r2, %r2, %r2, %r2, %r2}, {%r2, %r2, %r2, %r2, %r2, %r2, %r2, %r2}, {%r5059, %r5060, %r5061, %r5062};
	bar.warp.sync 	-1;
	wmma.mma.sync.aligned.row.col.m32n8k16.f16.f16 {%r5067, %r5068, %r5069, %r5070}, {%r2, %r2, %r2, %r2, %r2, %r2, %r2, %r2}, {%r2, %r2, %r2, %r2, %r2, %r2, %r2, %r2}, {%r5063, %r5064, %r5065, %r5066};
	bar.warp.sync 	-1;
	wmma.mma.sync.aligned.row.col.m32n8k16.f16.f16 {%r5071, %r5072, %r5073, %r5074}, {%r2, %r2, %r2, %r2, %r2, %r2, %r2, %r2}, {%r2, %r2, %r2, %r2, %r2, %r2, %r2, %r2}, {%r5067, %r5068, %r5069, %r5070};
	bar.warp.sync 	-1;
	wmma.mma.sync.aligned.row.col.m32n8k16.f16.f16 {%r5075, %r5076, %r5077, %r5078}, {%r2, %r2, %r2, %r2, %r2, %r2, %r2, %r2}, {%r2, %r2, %r2, %r2, %r2, %r2, %r2, %r2}, {%r5071, %r5072, %r5073, %r5074};
	bar.warp.sync 	-1;
	wmma.mma.sync.aligned.row.col.m32n8k16.f16.f16 {%r5079, %r5080, %r5081, %r5082}, {%r2, %r2, %r2, %r2, %r2, %r2, %r2, %r2}, {%r2, %r2, %r2, %r2, %r2, %r2, %r2, %r2}, {%r5075, %r5076, %r5077, %r5078};
	bar.warp.sync 	-1;
	wmma.mma.sync.aligned.row.col.m32n8k16.f16.f16 {%r5083, %r5084, %r5085, %r5086}, {%r2, %r2, %r2, %r2, %r2, %r2, %r2, %r2}, {%r2, %r2, %r2, %r2, %r2, %r2, %r2, %r2}, {%r5079, %r5080, %r5081, %r5082};
	bar.warp.sync 	-1;
	wmma.mma.sync.aligned.row.col.m32n8k16.f16.f16 {%r5087, %r5088, %r5089, %r5090}, {%r2, %r2, %r2, %r2, %r2, %r2, %r2, %r2}, {%r2, %r2, %r2, %r2, %r2, %r2, %r2, %r2}, {%r5083, %r5084, %r5085, %r5086};
	bar.warp.sync 	-1;
	wmma.mma.sync.aligned.row.col.m32n8k16.f16.f16 {%r5091, %r5092, %r5093, %r5094}, {%r2, %r2, %r2, %r2, %r2, %r2, %r2, %r2}, {%r2, %r2, %r2, %r2, %r2, %r2, %r2, %r2}, {%r5087, %r5088, %r5089, %r5090};
	bar.warp.sync 	-1;
	wmma.mma.sync.aligned.row.col.m32n8k16.f16.f16 {%r5095, %r5096, %r5097, %r5098}, {%r2, %r2, %r2, %r2, %r2, %r2, %r2, %r2}, {%r2, %r2, %r2, %r2, %r2, %r2, %r2, %r2}, {%r5091, %r5092, %r5093, %r5094};
	bar.warp.sync 	-1;
	wmma.mma.sync.aligned.row.col.m32n8k16.f16.f16 {%r5099, %r5100, %r5101, %r5102}, {%r2, %r2, %r2, %r2, %r2, %r2, %r2, %r2}, {%r2, %r2, %r2, %r2, %r2, %r2, %r2, %r2}, {%r5095, %r5096, %r5097, %r5098};
	bar.warp.sync 	-1;
	wmma.mma.sync.aligned.row.col.m32n8k16.f16.f16 {%r5103, %r5104, %r5105, %r5106}, {%r2, %r2, %r2, %r2, %r2, %r2, %r2, %r2}, {%r2, %r2, %r2, %r2, %r2, %r2, %r2, %r2}, {%r5099, %r5100, %r5101, %r5102};
	bar.warp.sync 	-1;
	wmma.mma.sync.aligned.row.col.m32n8k16.f16.f16 {%r5107, %r5108, %r5109, %r5110}, {%r2, %r2, %r2, %r2, %r2, %r2, %r2, %r2}, {%r2, %r2, %r2, %r2, %r2, %r2, %r2, %r2}, {%r5103, %r5104, %r5105, %r5106};
	bar.warp.sync 	-1;
	wmma.mma.sync.aligned.row.col.m32n8k16.f16.f16 {%r5111, %r5112, %r5113, %r5114}, {%r2, %r2, %r2, %r2, %r2, %r2, %r2, %r2}, {%r2, %r2, %r2, %r2, %r2, %r2, %r2, %r2}, {%r5107, %r5108, %r5109, %r5110};
	bar.warp.sync 	-1;
	wmma.mma.sync.aligned.row.col.m32n8k16.f16.f16 {%r5115, %r5116, %r5117, %r5118}, {%r2, %r2, %r2, %r2, %r2, %r2, %r2, %r2}, {%r2, %r2, %r2, %r2, %r2, %r2, %r2, %r2}, {%r5111, %r5112, %r5113, %r5114};
	bar.warp.sync 	-1;
	wmma.mma.sync.aligned.row.col.m32n8k16.f16.f16 {%r5119, %r5120, %r5121, %r5122}, {%r2, %r2, %r2, %r2, %r2, %r2, %r2, %r2}, {%r2, %r2, %r2, %r2, %r2, %r2, %r2, %r2}, {%r5115, %r5116, %r5117, %r5118};
	bar.warp.sync 	-1;
	wmma.mma.sync.aligned.row.col.m32n8k16.f16.f16 {%r5123, %r5124, %r5125, %r5126}, {%r2, %r2, %r2, %r2, %r2, %r2, %r2, %r2}, {%r2, %r2, %r2, %r2, %r2, %r2, %r2, %r2}, {%r5119, %r5120, %r5121, %r5122};
	bar.warp.sync 	-1;
	wmma.mma.sync.aligned.row.col.m32n8k16.f16.f16 {%r5127, %r5128, %r5129, %r5130}, {%r2, %r2, %r2, %r2, %r2, %r2, %r2, %r2}, {%r2, %r2, %r2, %r2, %r2, %r2, %r2, %r2}, {%r5123, %r5124, %r5125, %r5126};
	bar.warp.sync 	-1;
	wmma.mma.sync.aligned.row.col.m32n8k16.f16.f16 {%r5131, %r5132, %r5133, %r5134}, {%r2, %r2, %r2, %r2, %r2, %r2, %r2, %r2}, {%r2, %r2, %r2, %r2, %r2, %r2, %r2, %r2}, {%r5127, %r5128, %r5129, %r5130};
	bar.warp.sync 	-1;
	wmma.mma.sync.aligned.row.col.m32n8k16.f16.f16 {%r5135, %r5136, %r5137, %r5138}, {%r2, %r2, %r2, %r2, %r2, %r2, %r2, %r2}, {%r2, %r2, %r2, %r2, %r2, %r2, %r2, %r2}, {%r5131, %r5132, %r5133, %r5134};
	bar.warp.sync 	-1;
	wmma.mma.sync.aligned.row.col.m32n8k16.f16.f16 {%r5139, %r5140, %r5141, %r5142}, {%r2, %r2, %r2, %r2, %r2, %r2, %r2, %r2}, {%r2, %r2, %r2, %r2, %r2, %r2, %r2, %r2}, {%r5135, %r5136, %r5137, %r5138};
	bar.warp.sync 	-1;
	wmma.mma.sync.aligned.row.col.m32n8k16.f16.f16 {%r5143, %r5144, %r5145, %r5146}, {%r2, %r2, %r2, %r2, %r2, %r2, %r2, %r2}, {%r2, %r2, %r2, %r2, %r2, %r2, %r2, %r2}, {%r5139, %r5140, %r5141, %r5142};
	bar.warp.sync 	-1;
	wmma.mma.sync.aligned.row.col.m32n8k16.f16.f16 {%r5147, %r5148, %r5149, %r5150}, {%r2, %r2, %r2, %r2, %r2, %r2, %r2, %r2}, {%r2, %r2, %r2, %r2, %r2, %r2, %r2, %r2}, {%r5143, %r5144, %r5145, %r5146};
	bar.warp.sync 	-1;
	wmma.mma.sync.aligned.row.col.m32n8k16.f16.f16 {%r5151, %r5152, %r5153, %r5154}, {%r2, %r2, %r2, %r2, %r2, %r2, %r2, %r2}, {%r2, %r2, %r2, %r2, %r2, %r2, %r2, %r2}, {%r5147, %r5148, %r5149, %r5150};
	bar.warp.sync 	-1;
	wmma.mma.sync.aligned.row.col.m32n8k16.f16.f16 {%r5155, %r5156, %r5157, %r5158}, {%r2, %r2, %r2, %r2, %r2, %r2, %r2, %r2}, {%r2, %r2, %r2, %r2, %r2, %r2, %r2, %r2}, {%r5151, %r5152, %r5153, %r5154};
	bar.warp.sync 	-1;
	wmma.mma.sync.aligned.row.col.m32n8k16.f16.f16 {%r5159, %r5160, %r5161, %r5162}, {%r2, %r2, %r2, %r2, %r2, %r2, %r2, %r2}, {%r2, %r2, %r2, %r2, %r2, %r2, %r2, %r2}, {%r5155, %r5156, %r5157, %r5158};
	bar.warp.sync 	-1;
	wmma.mma.sync.aligned.row.col.m32n8k16.f16.f16 {%r5163, %r5164, %r5165, %r5166}, {%r2, %r2, %r2, %r2, %r2, %r2, %r2, %r2}, {%r2, %r2, %r2, %r2, %r2, %r2, %r2, %r2}, {%r5159, %r5160, %r5161, %r5162};
	bar.warp.sync 	-1;
	wmma.mma.sync.aligned.row.col.m32n8k16.f16.f16 {%r5167, %r5168, %r5169, %r5170}, {%r2, %r2, %r2, %r2, %r2, %r2, %r2, %r2}, {%r2, %r2, %r2, %r2, %r2, %r2, %r2, %r2}, {%r5163, %r5164, %r5165, %r5166};
	bar.warp.sync 	-1;
	wmma.mma.sync.aligned.row.col.m32n8k16.f16.f16 {%r5171, %r5172, %r5173, %r5174}, {%r2, %r2, %r2, %r2, %r2, %r2, %r2, %r2}, {%r2, %r2, %r2, %r2, %r2, %r2, %r2, %r2}, {%r5167, %r5168, %r5169, %r5170};
	bar.warp.sync 	-1;
	wmma.mma.sync.aligned.row.col.m32n8k16.f16.f16 {%r5175, %r5176, %r5177, %r5178}, {%r2, %r2, %r2, %r2, %r2, %r2, %r2, %r2}, {%r2, %r2, %r2, %r2, %r2, %r2, %r2, %r2}, {%r5171, %r5172, %r5173, %r5174};
	bar.warp.sync 	-1;
	wmma.mma.sync.aligned.row.col.m32n8k16.f16.f16 {%r5179, %r5180, %r5181, %r5182}, {%r2, %r2, %r2, %r2, %r2, %r2, %r2, %r2}, {%r2, %r2, %r2, %r2, %r2, %r2, %r2, %r2}, {%r5175, %r5176, %r5177, %r5178};
	bar.warp.sync 	-1;
	wmma.mma.sync.aligned.row.col.m32n8k16.f16.f16 {%r5183, %r5184, %r5185, %r5186}, {%r2, %r2, %r2, %r2, %r2, %r2, %r2, %r2}, {%r2, %r2, %r2, %r2, %r2, %r2, %r2, %r2}, {%r5179, %r5180, %r5181, %r5182};
	bar.warp.sync 	-1;
	wmma.mma.sync.aligned.row.col.m32n8k16.f16.f16 {%r5187, %r5188, %r5189, %r5190}, {%r2, %r2, %r2, %r2, %r2, %r2, %r2, %r2}, {%r2, %r2, %r2, %r2, %r2, %r2, %r2, %r2}, {%r5183, %r5184, %r5185, %r5186};
	bar.warp.sync 	-1;
	wmma.mma.sync.aligned.row.col.m32n8k16.f16.f16 {%r5191, %r5192, %r5193, %r5194}, {%r2, %r2, %r2, %r2, %r2, %r2, %r2, %r2}, {%r2, %r2, %r2, %r2, %r2, %r2, %r2, %r2}, {%r5187, %r5188, %r5189, %r5190};
	bar.warp.sync 	-1;
	wmma.mma.sync.aligned.row.col.m32n8k16.f16.f16 {%r5195, %r5196, %r5197, %r5198}, {%r2, %r2, %r2, %r2, %r2, %r2, %r2, %r2}, {%r2, %r2, %r2, %r2, %r2, %r2, %r2, %r2}, {%r5191, %r5192, %r5193, %r5194};
	bar.warp.sync 	-1;
	wmma.mma.sync.aligned.row.col.m32n8k16.f16.f16 {%r5199, %r5200, %r5201, %r5202}, {%r2, %r2, %r2, %r2, %r2, %r2, %r2, %r2}, {%r2, %r2, %r2, %r2, %r2, %r2, %r2, %r2}, {%r5195, %r5196, %r5197, %r5198};
	bar.warp.sync 	-1;
	wmma.mma.sync.aligned.row.col.m32n8k16.f16.f16 {%r5203, %r5204, %r5205, %r5206}, {%r2, %r2, %r2, %r2, %r2, %r2, %r2, %r2}, {%r2, %r2, %r2, %r2, %r2, %r2, %r2, %r2}, {%r5199, %r5200, %r5201, %r5202};
	bar.warp.sync 	-1;
	wmma.mma.sync.aligned.row.col.m32n8k16.f16.f16 {%r5207, %r5208, %r5209, %r5210}, {%r2, %r2, %r2, %r2, %r2, %r2, %r2, %r2}, {%r2, %r2, %r2, %r2, %r2, %r2, %r2, %r2}, {%r5203, %r5204, %r5205, %r5206};
	bar.warp.sync 	-1;
	wmma.mma.sync.aligned.row.col.m32n8k16.f16.f16 {%r5211, %r5212, %r5213, %r5214}, {%r2, %r2, %r2, %r2, %r2, %r2, %r2, %r2}, {%r2, %r2, %r2, %r2, %r2, %r2, %r2, %r2}, {%r5207, %r5208, %r5209, %r5210};
	bar.warp.sync 	-1;
	wmma.mma.sync.aligned.row.col.m32n8k16.f16.f16 {%r5215, %r5216, %r5217, %r5218}, {%r2, %r2, %r2, %r2, %r2, %r2, %r2, %r2}, {%r2, %r2, %r2, %r2, %r2, %r2, %r2, %r2}, {%r5211, %r5212, %r5213, %r5214};
	bar.warp.sync 	-1;
	wmma.mma.sync.aligned.row.col.m32n8k16.f16.f16 {%r5219, %r5220, %r5221, %r5222}, {%r2, %r2, %r2, %r2, %r2, %r2, %r2, %r2}, {%r2, %r2, %r2, %r2, %r2, %r2, %r2, %r2}, {%r5215, %r5216, %r5217, %r5218};
	bar.warp.sync 	-1;
	wmma.mma.sync.aligned.row.col.m32n8k16.f16.f16 {%r5223, %r5224, %r5225, %r5226}, {%r2, %r2, %r2, %r2, %r2, %r2, %r2, %r2}, {%r2, %r2, %r2, %r2, %r2, %r2, %r2, %r2}, {%r5219, %r5220, %r5221, %r5222};
	bar.warp.sync 	-1;
	wmma.mma.sync.aligned.row.col.m32n8k16.f16.f16 {%r5227, %r5228, %r5229, %r5230}, {%r2, %r2, %r2, %r2, %r2, %r2, %r2, %r2}, {%r2, %r2, %r2, %r2, %r2, %r2, %r2, %r2}, {%r5223, %r5224, %r5225, %r5226};
	bar.warp.sync 	-1;
	wmma.mma.sync.aligned.row.col.m32n8k16.f16.f16 {%r5231, %r5232, %r5233, %r5234}, {%r2, %r2, %r2, %r2, %r2, %r2, %r2, %r2}, {%r2, %r2, %r2, %r2, %r2, %r2, %r2, %r2}, {%r5227, %r5228, %r5229, %r5230};
	bar.warp.sync 	-1;
	wmma.mma.sync.aligned.row.col.m32n8k16.f16.f16 {%r5235, %r5236, %r5237, %r5238}, {%r2, %r2, %r2, %r2, %r2, %r2, %r2, %r2}, {%r2, %r2, %r2, %r2, %r2, %r2, %r2, %r2}, {%r5231, %r5232, %r5233, %r5234};
	bar.warp.sync 	-1;
	wmma.mma.sync.aligned.row.col.m32n8k16.f16.f16 {%r5239, %r5240, %r5241, %r5242}, {%r2, %r2, %r2, %r2, %r2, %r2, %r2, %r2}, {%r2, %r2, %r2, %r2, %r2, %r2, %r2, %r2}, {%r5235, %r5236, %r5237, %r5238};
	bar.warp.sync 	-1;
	wmma.mma.sync.aligned.row.col.m32n8k16.f16.f16 {%r5243, %r5244, %r5245, %r5246}, {%r2, %r2, %r2, %r2, %r2, %r2, %r2, %r2}, {%r2, %r2, %r2, %r2, %r2, %r2, %r2, %r2}, {%r5239, %r5240, %r5241, %r5242};
	bar.warp.sync 	-1;
	wmma.mma.sync.aligned.row.col.m32n8k16.f16.f16 {%r5247, %r5248, %r5249, %r5250}, {%r2, %r2, %r2, %r2, %r2, %r2, %r2, %r2}, {%r2, %r2, %r2, %r2, %r2, %r2, %r2, %r2}, {%r5243, %r5244, %r5245, %r5246};
	bar.warp.sync 	-1;
	wmma.mma.sync.aligned.row.col.m32n8k16.f16.f16 {%r5251, %r5252, %r5253, %r5254}, {%r2, %r2, %r2, %r2, %r2, %r2, %r2, %r2}, {%r2, %r2, %r2, %r2, %r2, %r2, %r2, %r2}, {%r5247, %r5248, %r5249, %r5250};
	bar.warp.sync 	-1;
	wmma.mma.sync.aligned.row.col.m32n8k16.f16.f16 {%r5255, %r5256, %r5257, %r5258}, {%r2, %r2, %r2, %r2, %r2, %r2, %r2, %r2}, {%r2, %r2, %r2, %r2, %r2, %r2, %r2, %r2}, {%r5251, %r5252, %r5253, %r5254};
	bar.warp.sync 	-1;
	wmma.mma.sync.aligned.row.col.m32n8k16.f16.f16 {%r5259, %r5260, %r5261, %r5262}, {%r2, %r2, %r2, %r2, %r2, %r2, %r2, %r2}, {%r2, %r2, %r2, %r2, %r2, %r2, %r2, %r2}, {%r5255, %r5256, %r5257, %r5258};
	bar.warp.sync 	-1;
	wmma.mma.sync.aligned.row.col.m32n8k16.f16.f16 {%r5263, %r5264, %r5265, %r5266}, {%r2, %r2, %r2, %r2, %r2, %r2, %r2, %r2}, {%r2, %r2, %r2, %r2, %r2, %r2, %r2, %r2}, {%r5259, %r5260, %r5261, %r5262};
	bar.warp.sync 	-1;
	wmma.mma.sync.aligned.row.col.m32n8k16.f16.f16 {%r5267, %r5268, %r5269, %r5270}, {%r2, %r2, %r2, %r2, %r2, %r2, %r2, %r2}, {%r2, %r2, %r2, %r2, %r2, %r2, %r2, %r2}, {%r5263, %r5264, %r5265, %r5266};
	bar.warp.sync 	-1;
	wmma.mma.sync.aligned.row.col.m32n8k16.f16.f16 {%r5271, %r5272, %r5273, %r5274}, {%r2, %r2, %r2, %r2, %r2, %r2, %r2, %r2}, {%r2, %r2, %r2, %r2, %r2, %r2, %r2, %r2}, {%r5267, %r5268, %r5269, %r5270};
	bar.warp.sync 	-1;
	wmma.mma.sync.aligned.row.col.m32n8k16.f16.f16 {%r5275, %r5276, %r5277, %r5278}, {%r2, %r2, %r2, %r2, %r2, %r2, %r2, %r2}, {%r2, %r2, %r2, %r2, %r2, %r2, %r2, %r2}, {%r5271, %r5272, %r5273, %r5274};
	bar.warp.sync 	-1;
	wmma.mma.sync.aligned.row.col.m32n8k16.f16.f16 {%r5279, %r5280, %r5281, %r5282}, {%r2, %r2, %r2, %r2, %r2, %r2, %r2, %r2}, {%r2, %r2, %r2, %r2, %r2, %r2, %r2, %r2}, {%r5275, %r5276, %r5277, %r5278};
	bar.warp.sync 	-1;
	wmma.mma.sync.aligned.row.col.m32n8k16.f16.f16 {%r5283, %r5284, %r5285, %r5286}, {%r2, %r2, %r2, %r2, %r2, %r2, %r2, %r2}, {%r2, %r2, %r2, %r2, %r2, %r2, %r2, %r2}, {%r5279, %r5280, %r5281, %r5282};
	bar.warp.sync 	-1;
	wmma.mma.sync.aligned.row.col.m32n8k16.f16.f16 {%r5287, %r5288, %r5289, %r5290}, {%r2, %r2, %r2, %r2, %r2, %r2, %r2, %r2}, {%r2, %r2, %r2, %r2, %r2, %r2, %r2, %r2}, {%r5283, %r5284, %r5285, %r5286};
	bar.warp.sync 	-1;
	wmma.mma.sync.aligned.row.col.m32n8k16.f16.f16 {%r5291, %r5292, %r5293, %r5294}, {%r2, %r2, %r2, %r2, %r2, %r2, %r2, %r2}, {%r2, %r2, %r2, %r2, %r2, %r2, %r2, %r2}, {%r5287, %r5288, %r5289, %r5290};
	bar.warp.sync 	-1;
	wmma.mma.sync.aligned.row.col.m32n8k16.f16.f16 {%r5295, %r5296, %r5297, %r5298}, {%r2, %r2, %r2, %r2, %r2, %r2, %r2, %r2}, {%r2, %r2, %r2, %r2, %r2, %r2, %r2, %r2}, {%r5291, %r5292, %r5293, %r5294};
	bar.warp.sync 	-1;
	wmma.mma.sync.aligned.row.col.m32n8k16.f16.f16 {%r5299, %r5300, %r5301, %r5302}, {%r2, %r2, %r2, %r2, %r2, %r2, %r2, %r2}, {%r2, %r2, %r2, %r2, %r2, %r2, %r2, %r2}, {%r5295, %r5296, %r5297, %r5298};
	bar.warp.sync 	-1;
	wmma.mma.sync.aligned.row.col.m32n8k16.f16.f16 {%r5303, %r5304, %r5305, %r5306}, {%r2, %r2, %r2, %r2, %r2, %r2, %r2, %r2}, {%r2, %r2, %r2, %r2, %r2, %r2, %r2, %r2}, {%r5299, %r5300, %r5301, %r5302};
	bar.warp.sync 	-1;
	wmma.mma.sync.aligned.row.col.m32n8k16.f16.f16 {%r5307, %r5308, %r5309, %r5310}, {%r2, %r2, %r2, %r2, %r2, %r2, %r2, %r2}, {%r2, %r2, %r2, %r2, %r2, %r2, %r2, %r2}, {%r5303, %r5304, %r5305, %r5306};
	bar.warp.sync 	-1;
	wmma.mma.sync.aligned.row.col.m32n8k16.f16.f16 {%r5311, %r5312, %r5313, %r5314}, {%r2, %r2, %r2, %r2, %r2, %r2, %r2, %r2}, {%r2, %r2, %r2, %r2, %r2, %r2, %r2, %r2}, {%r5307, %r5308, %r5309, %r5310};
	bar.warp.sync 	-1;
	wmma.mma.sync.aligned.row.col.m32n8k16.f16.f16 {%r5315, %r5316, %r5317, %r5318}, {%r2, %r2, %r2, %r2, %r2, %r2, %r2, %r2}, {%r2, %r2, %r2, %r2, %r2, %r2, %r2, %r2}, {%r5311, %r5312, %r5313, %r5314};
	bar.warp.sync 	-1;
	wmma.mma.sync.aligned.row.col.m32n8k16.f16.f16 {%r5319, %r5320, %r5321, %r5322}, {%r2, %r2, %r2, %r2, %r2, %r2, %r2, %r2}, {%r2, %r2, %r2, %r2, %r2, %r2, %r2, %r2}, {%r5315, %r5316, %r5317, %r5318};
	bar.warp.sync 	-1;
	wmma.mma.sync.aligned.row.col.m32n8k16.f16.f16 {%r5323, %r5324, %r5325, %r5326}, {%r2, %r2, %r2, %r2, %r2, %r2, %r2, %r2}, {%r2, %r2, %r2, %r2, %r2, %r2, %r2, %r2}, {%r5319, %r5320, %r5321, %r5322};
	bar.warp.sync 	-1;
	wmma.mma.sync.aligned.row.col.m32n8k16.f16.f16 {%r5327, %r5328, %r5329, %r5330}, {%r2, %r2, %r2, %r2, %r2, %r2, %r2, %r2}, {%r2, %r2, %r2, %r2, %r2, %r2, %r2, %r2}, {%r5323, %r5324, %r5325, %r5326};
	bar.warp.sync 	-1;
	wmma.mma.sync.aligned.row.col.m32n8k16.f16.f16 {%r5331, %r5332, %r5333, %r5334}, {%r2, %r2, %r2, %r2, %r2, %r2, %r2, %r2}, {%r2, %r2, %r2, %r2, %r2, %r2, %r2, %r2}, {%r5327, %r5328, %r5329, %r5330};
	bar.warp.sync 	-1;
	wmma.mma.sync.aligned.row.col.m32n8k16.f16.f16 {%r5335, %r5336, %r5337, %r5338}, {%r2, %r2, %r2, %r2, %r2, %r2, %r2, %r2}, {%r2, %r2, %r2, %r2, %r2, %r2, %r2, %r2}, {%r5331, %r5332, %r5333, %r5334};
	bar.warp.sync 	-1;
	wmma.mma.sync.aligned.row.col.m32n8k16.f16.f16 {%r5339, %r5340, %r5341, %r5342}, {%r2, %r2, %r2, %r2, %r2, %r2, %r2, %r2}, {%r2, %r2, %r2, %r2, %r2, %r2, %r2, %r2}, {%r5335, %r5336, %r5337, %r5338};
	bar.warp.sync 	-1;
	wmma.mma.sync.aligned.row.col.m32n8k16.f16.f16 {%r5343, %r5344, %r5345, %r5346}, {%r2, %r2, %r2, %r2, %r2, %r2, %r2, %r2}, {%r2, %r2, %r2, %r2, %r2, %r2, %r2, %r2}, {%r5339, %r5340, %r5341, %r5342};
	bar.warp.sync 	-1;
	wmma.mma.sync.aligned.row.col.m32n8k16.f16.f16 {%r5347, %r5348, %r5349, %r5350}, {%r2, %r2, %r2, %r2, %r2, %r2, %r2, %r2}, {%r2, %r2, %r2, %r2, %r2, %r2, %r2, %r2}, {%r5343, %r5344, %r5345, %r5346};
	bar.warp.sync 	-1;
	wmma.mma.sync.aligned.row.col.m32n8k16.f16.f16 {%r5351, %r5352, %r5353, %r5354}, {%r2, %r2, %r2, %r2, %r2, %r2, %r2, %r2}, {%r2, %r2, %r2, %r2, %r2, %r2, %r2, %r2}, {%r5347, %r5348, %r5349, %r5350};
	bar.warp.sync 	-1;
	wmma.mma.sync.aligned.row.col.m32n8k16.f16.f16 {%r5355, %r5356, %r5357, %r5358}, {%r2, %r2, %r2, %r2, %r2, %r2, %r2, %r2}, {%r2, %r2, %r2, %r2, %r2, %r2, %r2, %r2}, {%r5351, %r5352, %r5353, %r5354};
	bar.warp.sync 	-1;
	wmma.mma.sync.aligned.row.col.m32n8k16.f16.f16 {%r5359, %r5360, %r5361, %r5362}, {%r2, %r2, %r2, %r2, %r2, %r2, %r2, %r2}, {%r2, %r2, %r2, %r2, %r2, %r2, %r2, %r2}, {%r5355, %r5356, %r5357, %r5358};
	bar.warp.sync 	-1;
	wmma.mma.sync.aligned.row.col.m32n8k16.f16.f16 {%r5363, %r5364, %r5365, %r5366}, {%r2, %r2, %r2, %r2, %r2, %r2, %r2, %r2}, {%r2, %r2, %r2, %r2, %r2, %r2, %r2, %r2}, {%r5359, %r5360, %r5361, %r5362};
	bar.warp.sync 	-1;
	wmma.mma.sync.aligned.row.col.m32n8k16.f16.f16 {%r5367, %r5368, %r5369, %r5370}, {%r2, %r2, %r2, %r2, %r2, %r2, %r2, %r2}, {%r2, %r2, %r2, %r2, %r2, %r2, %r2, %r2}, {%r5363, %r5364, %r5365, %r5366};
	bar.warp.sync 	-1;
	wmma.mma.sync.aligned.row.col.m32n8k16.f16.f16 {%r5371, %r5372, %r5373, %r5374}, {%r2, %r2, %r2, %r2, %r2, %r2, %r2, %r2}, {%r2, %r2, %r2, %r2, %r2, %r2, %r2, %r2}, {%r5367, %r5368, %r5369, %r5370};
	bar.warp.sync 	-1;
	wmma.mma.sync.aligned.row.col.m32n8k16.f16.f16 {%r5375, %r5376, %r5377, %r5378}, {%r2, %r2, %r2, %r2, %r2, %r2, %r2, %r2}, {%r2, %r2, %r2, %r2, %r2, %r2, %r2, %r2}, {%r5371, %r5372, %r5373, %r5374};
	bar.warp.sync 	-1;
	wmma.mma.sync.aligned.row.col.m32n8k16.f16.f16 {%r5379, %r5380, %r5381, %r5382}, {%r2, %r2, %r2, %r2, %r2, %r2, %r2, %r2}, {%r2, %r2, %r2, %r2, %r2, %r2, %r2, %r2}, {%r5375, %r5376, %r5377, %r5378};
	bar.warp.sync 	-1;
	wmma.mma.sync.aligned.row.col.m32n8k16.f16.f16 {%r5383, %r5384, %r5385, %r5386}, {%r2, %r2, %r2, %r2, %r2, %r2, %r2, %r2}, {%r2, %r2, %r2, %r2, %r2, %r2, %r2, %r2}, {%r5379, %r5380, %r5381, %r5382};
	bar.warp.sync 	-1;
	wmma.mma.sync.aligned.row.col.m32n8k16.f16.f16 {%r5387, %r5388, %r5389, %r5390}, {%r2, %r2, %r2, %r2, %r2, %r2, %r2, %r2}, {%r2, %r2, %r2, %r2, %r2, %r2, %r2, %r2}, {%r5383, %r5384, %r5385, %r5386};
	bar.warp.sync 	-1;
	wmma.mma.sync.aligned.row.col.m32n8k16.f16.f16 {%r5391, %r5392, %r5393, %r5394}, {%r2, %r2, %r2, %r2, %r2, %r2, %r2, %r2}, {%r2, %r2, %r2, %r2, %r2, %r2, %r2, %r2}, {%r5387, %r5388, %r5389, %r5390};
	bar.warp.sync 	-1;
	wmma.mma.sync.aligned.row.col.m32n8k16.f16.f16 {%r5395, %r5396, %r5397, %r5398}, {%r2, %r2, %r2, %r2, %r2, %r2, %r2, %r2}, {%r2, %r2, %r2, %r2, %r2, %r2, %r2, %r2}, {%r5391, %r5392, %r5393, %r5394};
	bar.warp.sync 	-1;
	wmma.mma.sync.aligned.row.col.m32n8k16.f16.f16 {%r5399, %r5400, %r5401, %r5402}, {%r2, %r2, %r2, %r2, %r2, %r2, %r2, %r2}, {%r2, %r2, %r2, %r2, %r2, %r2, %r2, %r2}, {%r5395, %r5396, %r5397, %r5398};
	bar.warp.sync 	-1;
	wmma.mma.sync.aligned.row.col.m32n8k16.f16.f16 {%r5403, %r5404, %r5405, %r5406}, {%r2, %r2, %r2, %r2, %r2, %r2, %r2, %r2}, {%r2, %r2, %r2, %r2, %r2, %r2, %r2, %r2}, {%r5399, %r5400, %r5401, %r5402};
	bar.warp.sync 	-1;
	wmma.mma.sync.aligned.row.col.m32n8k16.f16.f16 {%r5407, %r5408, %r5409, %r5410}, {%r2, %r2, %r2, %r2, %r2, %r2, %r2, %r2}, {%r2, %r2, %r2, %r2, %r2, %r2, %r2, %r2}, {%r5403, %r5404, %r5405, %r5406};
	bar.warp.sync 	-1;
	wmma.mma.sync.aligned.row.col.m32n8k16.f16.f16 {%r5411, %r5412, %r5413, %r5414}, {%r2, %r2, %r2, %r2, %r2, %r2, %r2, %r2}, {%r2, %r2, %r2, %r2, %r2, %r2, %r2, %r2}, {%r5407, %r5408, %r5409, %r5410};
	bar.warp.sync 	-1;
	wmma.mma.sync.aligned.row.col.m32n8k16.f16.f16 {%r5415, %r5416, %r5417, %r5418}, {%r2, %r2, %r2, %r2, %r2, %r2, %r2, %r2}, {%r2, %r2, %r2, %r2, %r2, %r2, %r2, %r2}, {%r5411, %r5412, %r5413, %r5414};
	bar.warp.sync 	-1;
	wmma.mma.sync.aligned.row.col.m32n8k16.f16.f16 {%r5419, %r5420, %r5421, %r5422}, {%r2, %r2, %r2, %r2, %r2, %r2, %r2, %r2}, {%r2, %r2, %r2, %r2, %r2, %r2, %r2, %r2}, {%r5415, %r5416, %r5417, %r5418};
	bar.warp.sync 	-1;
	wmma.mma.sync.aligned.row.col.m32n8k16.f16.f16 {%r5423, %r5424, %r5425, %r5426}, {%r2, %r2, %r2, %r2, %r2, %r2, %r2, %r2}, {%r2, %r2, %r2, %r2, %r2, %r2, %r2, %r2}, {%r5419, %r5420, %r5421, %r5422};
	bar.warp.sync 	-1;
	wmma.mma.sync.aligned.row.col.m32n8k16.f16.f16 {%r5427, %r5428, %r5429, %r5430}, {%r2, %r2, %r2, %r2, %r2, %r2, %r2, %r2}, {%r2, %r2, %r2, %r2, %r2, %r2, %r2, %r2}, {%r5423, %r5424, %r5425, %r5426};
	bar.warp.sync 	-1;
	wmma.mma.sync.aligned.row.col.m32n8k16.f16.f16 {%r5431, %r5432, %r5433, %r5434}, {%r2, %r2, %r2, %r2, %r2, %r2, %r2, %r2}, {%r2, %r2, %r2, %r2, %r2, %r2, %r2, %r2}, {%r5427, %r5428, %r5429, %r5430};
	bar.warp.sync 	-1;
	wmma.mma.sync.aligned.row.col.m32n8k16.f16.f16 {%r5435, %r5436, %r5437, %r5438}, {%r2, %r2, %r2, %r2, %r2, %r2, %r2, %r2}, {%r2, %r2, %r2, %r2, %r2, %r2, %r2, %r2}, {%r5431, %r5432, %r5433, %r5434};
	bar.warp.sync 	-1;
	wmma.mma.sync.aligned.row.col.m32n8k16.f16.f16 {%r5439, %r5440, %r5441, %r5442}, {%r2, %r2, %r2, %r2, %r2, %r2, %r2, %r2}, {%r2, %r2, %r2, %r2, %r2, %r2, %r2, %r2}, {%r5435, %r5436, %r5437, %r5438};
	bar.warp.sync 	-1;
	wmma.mma.sync.aligned.row.col.m32n8k16.f16.f16 {%r5443, %r5444, %r5445, %r5446}, {%r2, %r2, %r2, %r2, %r2, %r2, %r2, %r2}, {%r2, %r2, %r2, %r2, %r2, %r2, %r2, %r2}, {%r5439, %r5440, %r5441, %r5442};
	bar.warp.sync 	-1;
	wmma.mma.sync.aligned.row.col.m32n8k16.f16.f16 {%r5447, %r5448, %r5449, %r5450}, {%r2, %r2, %r2, %r2, %r2, %r2, %r2, %r2}, {%r2, %r2, %r2, %r2, %r2, %r2, %r2, %r2}, {%r5443, %r5444, %r5445, %r5446};
	bar.warp.sync 	-1;
	wmma.mma.sync.aligned.row.col.m32n8k16.f16.f16 {%r5451, %r5452, %r5453, %r5454}, {%r2, %r2, %r2, %r2, %r2, %r2, %r2, %r2}, {%r2, %r2, %r2, %r2, %r2, %r2, %r2, %r2}, {%r5447, %r5448, %r5449, %r5450};
	bar.warp.sync 	-1;
	wmma.mma.sync.aligned.row.col.m32n8k16.f16.f16 {%r5455, %r5456, %r5457, %r5458}, {%r2, %r2, %r2, %r2, %r2, %r2, %r2, %r2}, {%r2, %r2, %r2, %r2, %r2, %r2, %r2, %r2}, {%r5451, %r5452, %r5453, %r5454};
	bar.warp.sync 	-1;
	wmma.mma.sync.aligned.row.col.m32n8k16.f16.f16 {%r5459, %r5460, %r5461, %r5462}, {%r2, %r2, %r2, %r2, %r2, %r2, %r2, %r2}, {%r2, %r2, %r2, %r2, %r2, %r2, %r2, %r2}, {%r5455, %r5456, %r5457, %r5458};
	bar.warp.sync 	-1;
	wmma.mma.sync.aligned.row.col.m32n8k16.f16.f16 {%r5463, %r5464, %r5465, %r5466}, {%r2, %r2, %r2, %r2, %r2, %r2, %r2, %r2}, {%r2, %r2, %r2, %r2, %r2, %r2, %r2, %r2}, {%r5459, %r5460, %r5461, %r5462};
	bar.warp.sync 	-1;
	wmma.mma.sync.aligned.row.col.m32n8k16.f16.f16 {%r5467, %r5468, %r5469, %r5470}, {%r2, %r2, %r2, %r2, %r2, %r2, %r2, %r2}, {%r2, %r2, %r2, %r2, %r2, %r2, %r2, %r2}, {%r5463, %r5464, %r5465, %r5466};
	bar.warp.sync 	-1;
	wmma.mma.sync.aligned.row.col.m32n8k16.f16.f16 {%r5471, %r5472, %r5473, %r5474}, {%r2, %r2, %r2, %r2, %r2, %r2, %r2, %r2}, {%r2, %r2, %r2, %r2, %r2, %r2, %r2, %r2}, {%r5467, %r5468, %r5469, %r5470};
	bar.warp.sync 	-1;
	wmma.mma.sync.aligned.row.col.m32n8k16.f16.f16 {%r5475, %r5476, %r5477, %r5478}, {%r2, %r2, %r2, %r2, %r2, %r2, %r2, %r2}, {%r2, %r2, %r2, %r2, %r2, %r2, %r2, %r2}, {%r5471, %r5472, %r5473, %r5474};
	bar.warp.sync 	-1;
	wmma.mma.sync.aligned.row.col.m32n8k16.f16.f16 {%r5479, %r5480, %r5481, %r5482}, {%r2, %r2, %r2, %r2, %r2, %r2, %r2, %r2}, {%r2, %r2, %r2, %r2, %r2, %r2, %r2, %r2}, {%r5475, %r5476, %r5477, %r5478};
	bar.warp.sync 	-1;
	wmma.mma.sync.aligned.row.col.m32n8k16.f16.f16 {%r5483, %r5484, %r5485, %r5486}, {%r2, %r2, %r2, %r2, %r2, %r2, %r2, %r2}, {%r2, %r2, %r2, %r2, %r2, %r2, %r2, %r2}, {%r5479, %r5480, %r5481, %r5482};
	bar.warp.sync 	-1;
	wmma.mma.sync.aligned.row.col.m32n8k16.f16.f16 {%r5487, %r5488, %r5489, %r5490}, {%r2, %r2, %r2, %r2, %r2, %r2, %r2, %r2}, {%r2, %r2, %r2, %r2, %r2, %r2, %r2, %r2}, {%r5483, %r5484, %r5485, %r5486};
	bar.warp.sync 	-1;
	wmma.mma.sync.aligned.row.col.m32n8k16.f16.f16 {%r5491, %r5492, %r5493, %r5494}, {%r2, %r2, %r2, %r2, %r2, %r2, %r2, %r2}, {%r2, %r2, %r2, %r2, %r2, %r2, %r2, %r2}, {%r5487, %r5488, %r5489, %r5490};
	bar.warp.sync 	-1;
	wmma.mma.sync.aligned.row.col.m32n8k16.f16.f16 {%r5495, %r5496, %r5497, %r5498}, {%r2, %r2, %r2, %r2, %r2, %r2, %r2, %r2}, {%r2, %r2, %r2, %r2, %r2, %r2, %r2, %r2}, {%r5491, %r5492, %r5493, %r5494};
	bar.warp.sync 	-1;
	wmma.mma.sync.aligned.row.col.m32n8k16.f16.f16 {%r5499, %r5500, %r5501, %r5502}, {%r2, %r2, %r2, %r2, %r2, %r2, %r2, %r2}, {%r2, %r2, %r2, %r2, %r2, %r2, %r2, %r2}, {%r5495, %r5496, %r5497, %r5498};
	bar.warp.sync 	-1;
	wmma.mma.sync.aligned.row.col.m32n8k16.f16.f16 {%r5503, %r5504, %r5505, %r5506}, {%r2, %r2, %r2, %r2, %r2, %r2, %r2, %r2}, {%r2, %r2, %r2, %r2, %r2, %r2, %r2, %r2}, {%r5499, %r5500, %r5501, %r5502};
	bar.warp.sync 	-1;
	wmma.mma.sync.aligned.row.col.m32n8k16.f16.f16 {%r5507, %r5508, %r5509, %r5510}, {%r2, %r2, %r2, %r2, %r2, %r2, %r2, %r2}, {%r2, %r2, %r2, %r2, %r2, %r2, %r2, %r2}, {%r5503, %r5504, %r5505, %r5506};
	bar.warp.sync 	-1;
	wmma.mma.sync.aligned.row.col.m32n8k16.f16.f16 {%r5511, %r5512, %r5513, %r5514}, {%r2, %r2, %r2, %r2, %r2, %r2, %r2, %r2}, {%r2, %r2, %r2, %r2, %r2, %r2, %r2, %r2}, {%r5507, %r5508, %r5509, %r5510};
	bar.warp.sync 	-1;
	wmma.mma.sync.aligned.row.col.m32n8k16.f16.f16 {%r5515, %r5516, %r5517, %r5518}, {%r2, %r2, %r2, %r2, %r2, %r2, %r2, %r2}, {%r2, %r2, %r2, %r2, %r2, %r2, %r2, %r2}, {%r5511, %r5512, %r5513, %r5514};
	bar.warp.sync 	-1;
	wmma.mma.sync.aligned.row.col.m32n8k16.f16.f16 {%r5519, %r5520, %r5521, %r5522}, {%r2, %r2, %r2, %r2, %r2, %r2, %r2, %r2}, {%r2, %r2, %r2, %r2, %r2, %r2, %r2, %r2}, {%r5515, %r5516, %r5517, %r5518};
	bar.warp.sync 	-1;
	wmma.mma.sync.aligned.row.col.m32n8k16.f16.f16 {%r5523, %r5524, %r5525, %r5526}, {%r2, %r2, %r2, %r2, %r2, %r2, %r2, %r2}, {%r2, %r2, %r2, %r2, %r2, %r2, %r2, %r2}, {%r5519, %r5520, %r5521, %r5522};
	bar.warp.sync 	-1;
	wmma.mma.sync.aligned.row.col.m32n8k16.f16.f16 {%r5527, %r5528, %r5529, %r5530}, {%r2, %r2, %r2, %r2, %r2, %r2, %r2, %r2}, {%r2, %r2, %r2, %r2, %r2, %r2, %r2, %r2}, {%r5523, %r5524, %r5525, %r5526};
	bar.warp.sync 	-1;
	wmma.mma.sync.aligned.row.col.m32n8k16.f16.f16 {%r5531, %r5532, %r5533, %r5534}, {%r2, %r2, %r2, %r2, %r2, %r2, %r2, %r2}, {%r2, %r2, %r2, %r2, %r2, %r2, %r2, %r2}, {%r5527, %r5528, %r5529, %r5530};
	bar.warp.sync 	-1;
	wmma.mma.sync.aligned.row.col.m32n8k16.f16.f16 {%r5535, %r5536, %r5537, %r5538}, {%r2, %r2, %r2, %r2, %r2, %r2, %r2, %r2}, {%r2, %r2, %r2, %r2, %r2, %r2, %r2, %r2}, {%r5531, %r5532, %r5533, %r5534};
	bar.warp.sync 	-1;
	wmma.mma.sync.aligned.row.col.m32n8k16.f16.f16 {%r5539, %r5540, %r5541, %r5542}, {%r2, %r2, %r2, %r2, %r2, %r2, %r2, %r2}, {%r2, %r2, %r2, %r2, %r2, %r2, %r2, %r2}, {%r5535, %r5536, %r5537, %r5538};
	bar.warp.sync 	-1;
	wmma.mma.sync.aligned.row.col.m32n8k16.f16.f16 {%r5543, %r5544, %r5545, %r5546}, {%r2, %r2, %r2, %r2, %r2, %r2, %r2, %r2}, {%r2, %r2, %r2, %r2, %r2, %r2, %r2, %r2}, {%r5539, %r5540, %r5541, %r5542};
	bar.warp.sync 	-1;
	wmma.mma.sync.aligned.row.col.m32n8k16.f16.f16 {%r5547, %r5548, %r5549, %r5550}, {%r2, %r2, %r2, %r2, %r2, %r2, %r2, %r2}, {%r2, %r2, %r2, %r2, %r2, %r2, %r2, %r2}, {%r5543, %r5544, %r5545, %r5546};
	bar.warp.sync 	-1;
	wmma.mma.sync.aligned.row.col.m32n8k16.f16.f16 {%r5551, %r5552, %r5553, %r5554}, {%r2, %r2, %r2, %r2, %r2, %r2, %r2, %r2}, {%r2, %r2, %r2, %r2, %r2, %r2, %r2, %r2}, {%r5547, %r5548, %r5549, %r5550};
	bar.warp.sync 	-1;
	wmma.mma.sync.aligned.row.col.m32n8k16.f16.f16 {%r5555, %r5556, %r5557, %r5558}, {%r2, %r2, %r2, %r2, %r2, %r2, %r2, %r2}, {%r2, %r2, %r2, %r2, %r2, %r2, %r2, %r2}, {%r5551, %r5552, %r5553, %r5554};
	bar.warp.sync 	-1;
	wmma.mma.sync.aligned.row.col.m32n8k16.f16.f16 {%r5559, %r5560, %r5561, %r5562}, {%r2, %r2, %r2, %r2, %r2, %r2, %r2, %r2}, {%r2, %r2, %r2, %r2, %r2, %r2, %r2, %r2}, {%r5555, %r5556, %r5557, %r5558};
	bar.warp.sync 	-1;
	wmma.mma.sync.aligned.row.col.m32n8k16.f16.f16 {%r5563, %r5564, %r5565, %r5566}, {%r2, %r2, %r2, %r2, %r2, %r2, %r2, %r2}, {%r2, %r2, %r2, %r2, %r2, %r2, %r2, %r2}, {%r5559, %r5560, %r5561, %r5562};
	bar.warp.sync 	-1;
	wmma.mma.sync.aligned.row.col.m32n8k16.f16.f16 {%r5567, %r5568, %r5569, %r5570}, {%r2, %r2, %r2, %r2, %r2, %r2, %r2, %r2}, {%r2, %r2, %r2, %r2, %r2, %r2, %r2, %r2}, {%r5563, %r5564, %r5565, %r5566};
	bar.warp.sync 	-1;
	wmma.mma.sync.aligned.row.col.m32n8k16.f16.f16 {%r5571, %r5572, %r5573, %r5574}, {%r2, %r2, %r2, %r2, %r2, %r2, %r2, %r2}, {%r2, %r2, %r2, %r2, %r2, %r2, %r2, %r2}, {%r5567, %r5568, %r5569, %r5570};
	bar.warp.sync 	-1;
	wmma.mma.sync.aligned.row.col.m32n8k16.f16.f16 {%r5575, %r5576, %r5577, %r5578}, {%r2, %r2, %r2, %r2, %r2, %r2, %r2, %r2}, {%r2, %r2, %r2, %r2, %r2, %r2, %r2, %r2}, {%r5571, %r5572, %r5573, %r5574};
	bar.warp.sync 	-1;
	wmma.mma.sync.aligned.row.col.m32n8k16.f16.f16 {%r5579, %r5580, %r5581, %r5582}, {%r2, %r2, %r2, %r2, %r2, %r2, %r2, %r2}, {%r2, %r2, %r2, %r2, %r2, %r2, %r2, %r2}, {%r5575, %r5576, %r5577, %r5578};
	bar.warp.sync 	-1;
	wmma.mma.sync.aligned.row.col.m32n8k16.f16.f16 {%r5583, %r5584, %r5585, %r5586}, {%r2, %r2, %r2, %r2, %r2, %r2, %r2, %r2}, {%r2, %r2, %r2, %r2, %r2, %r2, %r2, %r2}, {%r5579, %r5580, %r5581, %r5582};
	bar.warp.sync 	-1;
	wmma.mma.sync.aligned.row.col.m32n8k16.f16.f16 {%r5587, %r5588, %r5589, %r5590}, {%r2, %r2, %r2, %r2, %r2, %r2, %r2, %r2}, {%r2, %r2, %r2, %r2, %r2, %r2, %r2, %r2}, {%r5583, %r5584, %r5585, %r5586};
	bar.warp.sync 	-1;
	wmma.mma.sync.aligned.row.col.m32n8k16.f16.f16 {%r5591, %r5592, %r5593, %r5594}, {%r2, %r2, %r2, %r2, %r2, %r2, %r2, %r2}, {%r2, %r2, %r2, %r2, %r2, %r2, %r2, %r2}, {%r5587, %r5588, %r5589, %r5590};
	bar.warp.sync 	-1;
	wmma.mma.sync.aligned.row.col.m32n8k16.f16.f16 {%r5595, %r5596, %r5597, %r5598}, {%r2, %r2, %r2, %r2, %r2, %r2, %r2, %r2}, {%r2, %r2, %r2, %r2, %r2, %r2, %r2, %r2}, {%r5591, %r5592, %r5593, %r5594};
	bar.warp.sync 	-1;
	wmma.mma.sync.aligned.row.col.m32n8k16.f16.f16 {%r5599, %r5600, %r5601, %r5602}, {%r2, %r2, %r2, %r2, %r2, %r2, %r2, %r2}, {%r2, %r2, %r2, %r2, %r2, %r2, %r2, %r2}, {%r5595, %r5596, %r5597, %r5598};
	bar.warp.sync 	-1;
	wmma.mma.sync.aligned.row.col.m32n8k16.f16.f16 {%r5603, %r5604, %r5605, %r5606}, {%r2, %r2, %r2, %r2, %r2, %r2, %r2, %r2}, {%r2, %r2, %r2, %r2, %r2, %r2, %r2, %r2}, {%r5599, %r5600, %r5601, %r5602};
	bar.warp.sync 	-1;
	wmma.mma.sync.aligned.row.col.m32n8k16.f16.f16 {%r5607, %r5608, %r5609, %r5610}, {%r2, %r2, %r2, %r2, %r2, %r2, %r2, %r2}, {%r2, %r2, %r2, %r2, %r2, %r2, %r2, %r2}, {%r5603, %r5604, %r5605, %r5606};
	bar.warp.sync 	-1;
	wmma.mma.sync.aligned.row.col.m32n8k16.f16.f16 {%r5611, %r5612, %r5613, %r5614}, {%r2, %r2, %r2, %r2, %r2, %r2, %r2, %r2}, {%r2, %r2, %r2, %r2, %r2, %r2, %r2, %r2}, {%r5607, %r5608, %r5609, %r5610};
	bar.warp.sync 	-1;
	wmma.mma.sync.aligned.row.col.m32n8k16.f16.f16 {%r5615, %r5616, %r5617, %r5618}, {%r2, %r2, %r2, %r2, %r2, %r2, %r2, %r2}, {%r2, %r2, %r2, %r2, %r2, %r2, %r2, %r2}, {%r5611, %r5612, %r5613, %r5614};
	bar.warp.sync 	-1;
	wmma.mma.sync.aligned.row.col.m32n8k16.f16.f16 {%r5619, %r5620, %r5621, %r5622}, {%r2, %r2, %r2, %r2, %r2, %r2, %r2, %r2}, {%r2, %r2, %r2, %r2, %r2, %r2, %r2, %r2}, {%r5615, %r5616, %r5617, %r5618};
	bar.warp.sync 	-1;
	wmma.mma.sync.aligned.row.col.m32n8k16.f16.f16 {%r5623, %r5624, %r5625, %r5626}, {%r2, %r2, %r2, %r2, %r2, %r2, %r2, %r2}, {%r2, %r2, %r2, %r2, %r2, %r2, %r2, %r2}, {%r5619, %r5620, %r5621, %r5622};
	bar.warp.sync 	-1;
	wmma.mma.sync.aligned.row.col.m32n8k16.f16.f16 {%r5627, %r5628, %r5629, %r5630}, {%r2, %r2, %r2, %r2, %r2, %r2, %r2, %r2}, {%r2, %r2, %r2, %r2, %r2, %r2, %r2, %r2}, {%r5623, %r5624, %r5625, %r5626};
	bar.warp.sync 	-1;
	wmma.mma.sync.aligned.row.col.m32n8k16.f16.f16 {%r5631, %r5632, %r5633, %r5634}, {%r2, %r2, %r2, %r2, %r2, %r2, %r2, %r2}, {%r2, %r2, %r2, %r2, %r2, %r2, %r2, %r2}, {%r5627, %r5628, %r5629, %r5630};
	bar.warp.sync 	-1;
	wmma.mma.sync.aligned.row.col.m32n8k16.f16.f16 {%r5635, %r5636, %r5637, %r5638}, {%r2, %r2, %r2, %r2, %r2, %r2, %r2, %r2}, {%r2, %r2, %r2, %r2, %r2, %r2, %r2, %r2}, {%r5631, %r5632, %r5633, %r5634};
	bar.warp.sync 	-1;
	wmma.mma.sync.aligned.row.col.m32n8k16.f16.f16 {%r5639, %r5640, %r5641, %r5642}, {%r2, %r2, %r2, %r2, %r2, %r2, %r2, %r2}, {%r2, %r2, %r2, %r2, %r2, %r2, %r2, %r2}, {%r5635, %r5636, %r5637, %r5638};
	bar.warp.sync 	-1;
	wmma.mma.sync.aligned.row.col.m32n8k16.f16.f16 {%r5643, %r5644, %r5645, %r5646}, {%r2, %r2, %r2, %r2, %r2, %r2, %r2, %r2}, {%r2, %r2, %r2, %r2, %r2, %r2, %r2, %r2}, {%r5639, %r5640, %r5641, %r5642};
	bar.warp.sync 	-1;
	wmma.mma.sync.aligned.row.col.m32n8k16.f16.f16 {%r5647, %r5648, %r5649, %r5650}, {%r2, %r2, %r2, %r2, %r2, %r2, %r2, %r2}, {%r2, %r2, %r2, %r2, %r2, %r2, %r2, %r2}, {%r5643, %r5644, %r5645, %r5646};
	bar.warp.sync 	-1;
	wmma.mma.sync.aligned.row.col.m32n8k16.f16.f16 {%r5651, %r5652, %r5653, %r5654}, {%r2, %r2, %r2, %r2, %r2, %r2, %r2, %r2}, {%r2, %r2, %r2, %r2, %r2, %r2, %r2, %r2}, {%r5647, %r5648, %r5649, %r5650};
	bar.warp.sync 	-1;
	wmma.mma.sync.aligned.row.col.m32n8k16.f16.f16 {%r5655, %r5656, %r5657, %r5658}, {%r2, %r2, %r2, %r2, %r2, %r2, %r2, %r2}, {%r2, %r2, %r2, %r2, %r2, %r2, %r2, %r2}, {%r5651, %r5652, %r5653, %r5654};
	bar.warp.sync 	-1;
	wmma.mma.sync.aligned.row.col.m32n8k16.f16.f16 {%r5659, %r5660, %r5661, %r5662}, {%r2, %r2, %r2, %r2, %r2, %r2, %r2, %r2}, {%r2, %r2, %r2, %r2, %r2, %r2, %r2, %r2}, {%r5655, %r5656, %r5657, %r5658};
	bar.warp.sync 	-1;
	wmma.mma.sync.aligned.row.col.m32n8k16.f16.f16 {%r5663, %r5664, %r5665, %r5666}, {%r2, %r2, %r2, %r2, %r2, %r2, %r2, %r2}, {%r2, %r2, %r2, %r2, %r2, %r2, %r2, %r2}, {%r5659, %r5660, %r5661, %r5662};
	bar.warp.sync 	-1;
	wmma.mma.sync.aligned.row.col.m32n8k16.f16.f16 {%r5667, %r5668, %r5669, %r5670}, {%r2, %r2, %r2, %r2, %r2, %r2, %r2, %r2}, {%r2, %r2, %r2, %r2, %r2, %r2, %r2, %r2}, {%r5663, %r5664, %r5665, %r5666};
	bar.warp.sync 	-1;
	wmma.mma.sync.aligned.row.col.m32n8k16.f16.f16 {%r5671, %r5672, %r5673, %r5674}, {%r2, %r2, %r2, %r2, %r2, %r2, %r2, %r2}, {%r2, %r2, %r2, %r2, %r2, %r2, %r2, %r2}, {%r5667, %r5668, %r5669, %r5670};
	bar.warp.sync 	-1;
	wmma.mma.sync.aligned.row.col.m32n8k16.f16.f16 {%r5675, %r5676, %r5677, %r5678}, {%r2, %r2, %r2, %r2, %r2, %r2, %r2, %r2}, {%r2, %r2, %r2, %r2, %r2, %r2, %r2, %r2}, {%r5671, %r5672, %r5673, %r5674};
	bar.warp.sync 	-1;
	wmma.mma.sync.aligned.row.col.m32n8k16.f16.f16 {%r5679, %r5680, %r5681, %r5682}, {%r2, %r2, %r2, %r2, %r2, %r2, %r2, %r2}, {%r2, %r2, %r2, %r2, %r2, %r2, %r2, %r2}, {%r5675, %r5676, %r5677, %r5678};
	bar.warp.sync 	-1;
	wmma.mma.sync.aligned.row.col.m32n8k16.f16.f16 {%r5683, %r5684, %r5685, %r5686}, {%r2, %r2, %r2, %r2, %r2, %r2, %r2, %r2}, {%r2, %r2, %r2, %r2, %r2, %r2, %r2, %r2}, {%r5679, %r5680, %r5681, %r5682};
	bar.warp.sync 	-1;
	wmma.mma.sync.aligned.row.col.m32n8k16.f16.f16 {%r5687, %r5688, %r5689, %r5690}, {%r2, %r2, %r2, %r2, %r2, %r2, %r2, %r2}, {%r2, %r2, %r2, %r2, %r2, %r2, %r2, %r2}, {%r5683, %r5684, %r5685, %r5686};
	bar.warp.sync 	-1;
	wmma.mma.sync.aligned.row.col.m32n8k16.f16.f16 {%r5691, %r5692, %r5693, %r5694}, {%r2, %r2, %r2, %r2, %r2, %r2, %r2, %r2}, {%r2, %r2, %r2, %r2, %r2, %r2, %r2, %r2}, {%r5687, %r5688, %r5689, %r5690};
	bar.warp.sync 	-1;
	wmma.mma.sync.aligned.row.col.m32n8k16.f16.f16 {%r5695, %r5696, %r5697, %r5698}, {%r2, %r2, %r2, %r2, %r2, %r2, %r2, %r2}, {%r2, %r2, %r2, %r2, %r2, %r2, %r2, %r2}, {%r5691, %r5692, %r5693, %r5694};
	bar.warp.sync 	-1;
	wmma.mma.sync.aligned.row.col.m32n8k16.f16.f16 {%r5699, %r5700, %r5701, %r5702}, {%r2, %r2, %r2, %r2, %r2, %r2, %r2, %r2}, {%r2, %r2, %r2, %r2, %r2, %r2, %r2, %r2}, {%r5695, %r5696, %r5697, %r5698};
	bar.warp.sync 	-1;
	wmma.mma.sync.aligned.row.col.m32n8k16.f16.f16 {%r5703, %r5704, %r5705, %r5706}, {%r2, %r2, %r2, %r2, %r2, %r2, %r2, %r2}, {%r2, %r2, %r2, %r2, %r2, %r2, %r2, %r2}, {%r5699, %r5700, %r5701, %r5702};
	bar.warp.sync 	-1;
	wmma.mma.sync.aligned.row.col.m32n8k16.f16.f16 {%r5707, %r5708, %r5709, %r5710}, {%r2, %r2, %r2, %r2, %r2, %r2, %r2, %r2}, {%r2, %r2, %r2, %r2, %r2, %r2, %r2, %r2}, {%r5703, %r5704, %r5705, %r5706};
	bar.warp.sync 	-1;
	wmma.mma.sync.aligned.row.col.m32n8k16.f16.f16 {%r5711, %r5712, %r5713, %r5714}, {%r2, %r2, %r2, %r2, %r2, %r2, %r2, %r2}, {%r2, %r2, %r2, %r2, %r2, %r2, %r2, %r2}, {%r5707, %r5708, %r5709, %r5710};
	bar.warp.sync 	-1;
	wmma.mma.sync.aligned.row.col.m32n8k16.f16.f16 {%r5715, %r5716, %r5717, %r5718}, {%r2, %r2, %r2, %r2, %r2, %r2, %r2, %r2}, {%r2, %r2, %r2, %r2, %r2, %r2, %r2, %r2}, {%r5711, %r5712, %r5713, %r5714};
	bar.warp.sync 	-1;
	wmma.mma.sync.aligned.row.col.m32n8k16.f16.f16 {%r5719, %r5720, %r5721, %r5722}, {%r2, %r2, %r2, %r2, %r2, %r2, %r2, %r2}, {%r2, %r2, %r2, %r2, %r2, %r2, %r2, %r2}, {%r5715, %r5716, %r5717, %r5718};
	bar.warp.sync 	-1;
	wmma.mma.sync.aligned.row.col.m32n8k16.f16.f16 {%r5723, %r5724, %r5725, %r5726}, {%r2, %r2, %r2, %r2, %r2, %r2, %r2, %r2}, {%r2, %r2, %r2, %r2, %r2, %r2, %r2, %r2}, {%r5719, %r5720, %r5721, %r5722};
	bar.warp.sync 	-1;
	wmma.mma.sync.aligned.row.col.m32n8k16.f16.f16 {%r5727, %r5728, %r5729, %r5730}, {%r2, %r2, %r2, %r2, %r2, %r2, %r2, %r2}, {%r2, %r2, %r2, %r2, %r2, %r2, %r2, %r2}, {%r5723, %r5724, %r5725, %r5726};
	bar.warp.sync 	-1;
	wmma.mma.sync.aligned.row.col.m32n8k16.f16.f16 {%r5731, %r5732, %r5733, %r5734}, {%r2, %r2, %r2, %r2, %r2, %r2, %r2, %r2}, {%r2, %r2, %r2, %r2, %r2, %r2, %r2, %r2}, {%r5727, %r5728, %r5729, %r5730};
	bar.warp.sync 	-1;
	wmma.mma.sync.aligned.row.col.m32n8k16.f16.f16 {%r5735, %r5736, %r5737, %r5738}, {%r2, %r2, %r2, %r2, %r2, %r2, %r2, %r2}, {%r2, %r2, %r2, %r2, %r2, %r2, %r2, %r2}, {%r5731, %r5732, %r5733, %r5734};
	bar.warp.sync 	-1;
	wmma.mma.sync.aligned.row.col.m32n8k16.f16.f16 {%r5739, %r5740, %r5741, %r5742}, {%r2, %r2, %r2, %r2, %r2, %r2, %r2, %r2}, {%r2, %r2, %r2, %r2, %r2, %r2, %r2, %r2}, {%r5735, %r5736, %r5737, %r5738};
	bar.warp.sync 	-1;
	wmma.mma.sync.aligned.row.col.m32n8k16.f16.f16 {%r5743, %r5744, %r5745, %r5746}, {%r2, %r2, %r2, %r2, %r2, %r2, %r2, %r2}, {%r2, %r2, %r2, %r2, %r2, %r2, %r2, %r2}, {%r5739, %r5740, %r5741, %r5742};
	bar.warp.sync 	-1;
	wmma.mma.sync.aligned.row.col.m32n8k16.f16.f16 {%r5747, %r5748, %r5749, %r5750}, {%r2, %r2, %r2, %r2, %r2, %r2, %r2, %r2}, {%r2, %r2, %r2, %r2, %r2, %r2, %r2, %r2}, {%r5743, %r5744, %r5745, %r5746};
	bar.warp.sync 	-1;
	wmma.mma.sync.aligned.row.col.m32n8k16.f16.f16 {%r5751, %r5752, %r5753, %r5754}, {%r2, %r2, %r2, %r2, %r2, %r2, %r2, %r2}, {%r2, %r2, %r2, %r2, %r2, %r2, %r2, %r2}, {%r5747, %r5748, %r5749, %r5750};
	bar.warp.sync 	-1;
	wmma.mma.sync.aligned.row.col.m32n8k16.f16.f16 {%r5755, %r5756, %r5757, %r5758}, {%r2, %r2, %r2, %r2, %r2, %r2, %r2, %r2}, {%r2, %r2, %r2, %r2, %r2, %r2, %r2, %r2}, {%r5751, %r5752, %r5753, %r5754};
	bar.warp.sync 	-1;
	wmma.mma.sync.aligned.row.col.m32n8k16.f16.f16 {%r5759, %r5760, %r5761, %r5762}, {%r2, %r2, %r2, %r2, %r2, %r2, %r2, %r2}, {%r2, %r2, %r2, %r2, %r2, %r2, %r2, %r2}, {%r5755, %r5756, %r5757, %r5758};
	bar.warp.sync 	-1;
	wmma.mma.sync.aligned.row.col.m32n8k16.f16.f16 {%r5763, %r5764, %r5765, %r5766}, {%r2, %r2, %r2, %r2, %r2, %r2, %r2, %r2}, {%r2, %r2, %r2, %r2, %r2, %r2, %r2, %r2}, {%r5759, %r5760, %r5761, %r5762};
	bar.warp.sync 	-1;
	wmma.mma.sync.aligned.row.col.m32n8k16.f16.f16 {%r5767, %r5768, %r5769, %r5770}, {%r2, %r2, %r2, %r2, %r2, %r2, %r2, %r2}, {%r2, %r2, %r2, %r2, %r2, %r2, %r2, %r2}, {%r5763, %r5764, %r5765, %r5766};
	bar.warp.sync 	-1;
	wmma.mma.sync.aligned.row.col.m32n8k16.f16.f16 {%r5771, %r5772, %r5773, %r5774}, {%r2, %r2, %r2, %r2, %r2, %r2, %r2, %r2}, {%r2, %r2, %r2, %r2, %r2, %r2, %r2, %r2}, {%r5767, %r5768, %r5769, %r5770};
	bar.warp.sync 	-1;
	wmma.mma.sync.aligned.row.col.m32n8k16.f16.f16 {%r5775, %r5776, %r5777, %r5778}, {%r2, %r2, %r2, %r2, %r2, %r2, %r2, %r2}, {%r2, %r2, %r2, %r2, %r2, %r2, %r2, %r2}, {%r5771, %r5772, %r5773, %r5774};
	bar.warp.sync 	-1;
	wmma.mma.sync.aligned.row.col.m32n8k16.f16.f16 {%r5779, %r5780, %r5781, %r5782}, {%r2, %r2, %r2, %r2, %r2, %r2, %r2, %r2}, {%r2, %r2, %r2, %r2, %r2, %r2, %r2, %r2}, {%r5775, %r5776, %r5777, %r5778};
	bar.warp.sync 	-1;
	wmma.mma.sync.aligned.row.col.m32n8k16.f16.f16 {%r5783, %r5784, %r5785, %r5786}, {%r2, %r2, %r2, %r2, %r2, %r2, %r2, %r2}, {%r2, %r2, %r2, %r2, %r2, %r2, %r2, %r2}, {%r5779, %r5780, %r5781, %r5782};
	bar.warp.sync 	-1;
	wmma.mma.sync.aligned.row.col.m32n8k16.f16.f16 {%r5787, %r5788, %r5789, %r5790}, {%r2, %r2, %r2, %r2, %r2, %r2, %r2, %r2}, {%r2, %r2, %r2, %r2, %r2, %r2, %r2, %r2}, {%r5783, %r5784, %r5785, %r5786};
	bar.warp.sync 	-1;
	wmma.mma.sync.aligned.row.col.m32n8k16.f16.f16 {%r5791, %r5792, %r5793, %r5794}, {%r2, %r2, %r2, %r2, %r2, %r2, %r2, %r2}, {%r2, %r2, %r2, %r2, %r2, %r2, %r2, %r2}, {%r5787, %r5788, %r5789, %r5790};
	bar.warp.sync 	-1;
	wmma.mma.sync.aligned.row.col.m32n8k16.f16.f16 {%r5795, %r5796, %r5797, %r5798}, {%r2, %r2, %r2, %r2, %r2, %r2, %r2, %r2}, {%r2, %r2, %r2, %r2, %r2, %r2, %r2, %r2}, {%r5791, %r5792, %r5793, %r5794};
	bar.warp.sync 	-1;
	wmma.mma.sync.aligned.row.col.m32n8k16.f16.f16 {%r5799, %r5800, %r5801, %r5802}, {%r2, %r2, %r2, %r2, %r2, %r2, %r2, %r2}, {%r2, %r2, %r2, %r2, %r2, %r2, %r2, %r2}, {%r5795, %r5796, %r5797, %r5798};
	bar.warp.sync 	-1;
	wmma.mma.sync.aligned.row.col.m32n8k16.f16.f16 {%r5803, %r5804, %r5805, %r5806}, {%r2, %r2, %r2, %r2, %r2, %r2, %r2, %r2}, {%r2, %r2, %r2, %r2, %r2, %r2, %r2, %r2}, {%r5799, %r5800, %r5801, %r5802};
	bar.warp.sync 	-1;
	wmma.mma.sync.aligned.row.col.m32n8k16.f16.f16 {%r5807, %r5808, %r5809, %r5810}, {%r2, %r2, %r2, %r2, %r2, %r2, %r2, %r2}, {%r2, %r2, %r2, %r2, %r2, %r2, %r2, %r2}, {%r5803, %r5804, %r5805, %r5806};
	bar.warp.sync 	-1;
	wmma.mma.sync.aligned.row.col.m32n8k16.f16.f16 {%r5811, %r5812, %r5813, %r5814}, {%r2, %r2, %r2, %r2, %r2, %r2, %r2, %r2}, {%r2, %r2, %r2, %r2, %r2, %r2, %r2, %r2}, {%r5807, %r5808, %r5809, %r5810};
	bar.warp.sync 	-1;
	wmma.mma.sync.aligned.row.col.m32n8k16.f16.f16 {%r5815, %r5816, %r5817, %r5818}, {%r2, %r2, %r2, %r2, %r2, %r2, %r2, %r2}, {%r2, %r2, %r2, %r2, %r2, %r2, %r2, %r2}, {%r5811, %r5812, %r5813, %r5814};
	bar.warp.sync 	-1;
	wmma.mma.sync.aligned.row.col.m32n8k16.f16.f16 {%r5819, %r5820, %r5821, %r5822}, {%r2, %r2, %r2, %r2, %r2, %r2, %r2, %r2}, {%r2, %r2, %r2, %r2, %r2, %r2, %r2, %r2}, {%r5815, %r5816, %r5817, %r5818};
	bar.warp.sync 	-1;
	wmma.mma.sync.aligned.row.col.m32n8k16.f16.f16 {%r5823, %r5824, %r5825, %r5826}, {%r2, %r2, %r2, %r2, %r2, %r2, %r2, %r2}, {%r2, %r2, %r2, %r2, %r2, %r2, %r2, %r2}, {%r5819, %r5820, %r5821, %r5822};
	bar.warp.sync 	-1;
	wmma.mma.sync.aligned.row.col.m32n8k16.f16.f16 {%r5827, %r5828, %r5829, %r5830}, {%r2, %r2, %r2, %r2, %r2, %r2, %r2, %r2}, {%r2, %r2, %r2, %r2, %r2, %r2, %r2, %r2}, {%r5823, %r5824, %r5825, %r5826};
	bar.warp.sync 	-1;
	wmma.mma.sync.aligned.row.col.m32n8k16.f16.f16 {%r5831, %r5832, %r5833, %r5834}, {%r2, %r2, %r2, %r2, %r2, %r2, %r2, %r2}, {%r2, %r2, %r2, %r2, %r2, %r2, %r2, %r2}, {%r5827, %r5828, %r5829, %r5830};
	bar.warp.sync 	-1;
	wmma.mma.sync.aligned.row.col.m32n8k16.f16.f16 {%r5835, %r5836, %r5837, %r5838}, {%r2, %r2, %r2, %r2, %r2, %r2, %r2, %r2}, {%r2, %r2, %r2, %r2, %r2, %r2, %r2, %r2}, {%r5831, %r5832, %r5833, %r5834};
	bar.warp.sync 	-1;
	wmma.mma.sync.aligned.row.col.m32n8k16.f16.f16 {%r5839, %r5840, %r5841, %r5842}, {%r2, %r2, %r2, %r2, %r2, %r2, %r2, %r2}, {%r2, %r2, %r2, %r2, %r2, %r2, %r2, %r2}, {%r5835, %r5836, %r5837, %r5838};
	bar.warp.sync 	-1;
	wmma.mma.sync.aligned.row.col.m32n8k16.f16.f16 {%r5843, %r5844, %r5845, %r5846}, {%r2, %r2, %r2, %r2, %r2, %r2, %r2, %r2}, {%r2, %r2, %r2, %r2, %r2, %r2, %r2, %r2}, {%r5839, %r5840, %r5841, %r5842};
	bar.warp.sync 	-1;
	wmma.mma.sync.aligned.row.col.m32n8k16.f16.f16 {%r5847, %r5848, %r5849, %r5850}, {%r2, %r2, %r2, %r2, %r2, %r2, %r2, %r2}, {%r2, %r2, %r2, %r2, %r2, %r2, %r2, %r2}, {%r5843, %r5844, %r5845, %r5846};
	bar.warp.sync 	-1;
	wmma.mma.sync.aligned.row.col.m32n8k16.f16.f16 {%r5851, %r5852, %r5853, %r5854}, {%r2, %r2, %r2, %r2, %r2, %r2, %r2, %r2}, {%r2, %r2, %r2, %r2, %r2, %r2, %r2, %r2}, {%r5847, %r5848, %r5849, %r5850};
	bar.warp.sync 	-1;
	wmma.mma.sync.aligned.row.col.m32n8k16.f16.f16 {%r5855, %r5856, %r5857, %r5858}, {%r2, %r2, %r2, %r2, %r2, %r2, %r2, %r2}, {%r2, %r2, %r2, %r2, %r2, %r2, %r2, %r2}, {%r5851, %r5852, %r5853, %r5854};
	bar.warp.sync 	-1;
	wmma.mma.sync.aligned.row.col.m32n8k16.f16.f16 {%r5859, %r5860, %r5861, %r5862}, {%r2, %r2, %r2, %r2, %r2, %r2, %r2, %r2}, {%r2, %r2, %r2, %r2, %r2, %r2, %r2, %r2}, {%r5855, %r5856, %r5857, %r5858};
	bar.warp.sync 	-1;
	wmma.mma.sync.aligned.row.col.m32n8k16.f16.f16 {%r5863, %r5864, %r5865, %r5866}, {%r2, %r2, %r2, %r2, %r2, %r2, %r2, %r2}, {%r2, %r2, %r2, %r2, %r2, %r2, %r2, %r2}, {%r5859, %r5860, %r5861, %r5862};
	bar.warp.sync 	-1;
	wmma.mma.sync.aligned.row.col.m32n8k16.f16.f16 {%r5867, %r5868, %r5869, %r5870}, {%r2, %r2, %r2, %r2, %r2, %r2, %r2, %r2}, {%r2, %r2, %r2, %r2, %r2, %r2, %r2, %r2}, {%r5863, %r5864, %r5865, %r5866};
	bar.warp.sync 	-1;
	wmma.mma.sync.aligned.row.col.m32n8k16.f16.f16 {%r5871, %r5872, %r5873, %r5874}, {%r2, %r2, %r2, %r2, %r2, %r2, %r2, %r2}, {%r2, %r2, %r2, %r2, %r2, %r2, %r2, %r2}, {%r5867, %r5868, %r5869, %r5870};
	bar.warp.sync 	-1;
	wmma.mma.sync.aligned.row.col.m32n8k16.f16.f16 {%r5875, %r5876, %r5877, %r5878}, {%r2, %r2, %r2, %r2, %r2, %r2, %r2, %r2}, {%r2, %r2, %r2, %r2, %r2, %r2, %r2, %r2}, {%r5871, %r5872, %r5873, %r5874};
	bar.warp.sync 	-1;
	wmma.mma.sync.aligned.row.col.m32n8k16.f16.f16 {%r5879, %r5880, %r5881, %r5882}, {%r2, %r2, %r2, %r2, %r2, %r2, %r2, %r2}, {%r2, %r2, %r2, %r2, %r2, %r2, %r2, %r2}, {%r5875, %r5876, %r5877, %r5878};
	bar.warp.sync 	-1;
	wmma.mma.sync.aligned.row.col.m32n8k16.f16.f16 {%r5883, %r5884, %r5885, %r5886}, {%r2, %r2, %r2, %r2, %r2, %r2, %r2, %r2}, {%r2, %r2, %r2, %r2, %r2, %r2, %r2, %r2}, {%r5879, %r5880, %r5881, %r5882};
	bar.warp.sync 	-1;
	wmma.mma.sync.aligned.row.col.m32n8k16.f16.f16 {%r5887, %r5888, %r5889, %r5890}, {%r2, %r2, %r2, %r2, %r2, %r2, %r2, %r2}, {%r2, %r2, %r2, %r2, %r2, %r2, %r2, %r2}, {%r5883, %r5884, %r5885, %r5886};
	bar.warp.sync 	-1;
	wmma.mma.sync.aligned.row.col.m32n8k16.f16.f16 {%r5891, %r5892, %r5893, %r5894}, {%r2, %r2, %r2, %r2, %r2, %r2, %r2, %r2}, {%r2, %r2, %r2, %r2, %r2, %r2, %r2, %r2}, {%r5887, %r5888, %r5889, %r5890};
	bar.warp.sync 	-1;
	wmma.mma.sync.aligned.row.col.m32n8k16.f16.f16 {%r5895, %r5896, %r5897, %r5898}, {%r2, %r2, %r2, %r2, %r2, %r2, %r2, %r2}, {%r2, %r2, %r2, %r2, %r2, %r2, %r2, %r2}, {%r5891, %r5892, %r5893, %r5894};
	bar.warp.sync 	-1;
	wmma.mma.sync.aligned.row.col.m32n8k16.f16.f16 {%r5899, %r5900, %r5901, %r5902}, {%r2, %r2, %r2, %r2, %r2, %r2, %r2, %r2}, {%r2, %r2, %r2, %r2, %r2, %r2, %r2, %r2}, {%r5895, %r5896, %r5897, %r5898};
	bar.warp.sync 	-1;
	wmma.mma.sync.aligned.row.col.m32n8k16.f16.f16 {%r5903, %r5904, %r5905, %r5906}, {%r2, %r2, %r2, %r2, %r2, %r2, %r2, %r2}, {%r2, %r2, %r2, %r2, %r2, %r2, %r2, %r2}, {%r5899, %r5900, %r5901, %r5902};
	bar.warp.sync 	-1;
	wmma.mma.sync.aligned.row.col.m32n8k16.f16.f16 {%r5907, %r5908, %r5909, %r5910}, {%r2, %r2, %r2, %r2, %r2, %r2, %r2, %r2}, {%r2, %r2, %r2, %r2, %r2, %r2, %r2, %r2}, {%r5903, %r5904, %r5905, %r5906};
	bar.warp.sync 	-1;
	wmma.mma.sync.aligned.row.col.m32n8k16.f16.f16 {%r5911, %r5912, %r5913, %r5914}, {%r2, %r2, %r2, %r2, %r2, %r2, %r2, %r2}, {%r2, %r2, %r2, %r2, %r2, %r2, %r2, %r2}, {%r5907, %r5908, %r5909, %r5910};
	bar.warp.sync 	-1;
	wmma.mma.sync.aligned.row.col.m32n8k16.f16.f16 {%r5915, %r5916, %r5917, %r5918}, {%r2, %r2, %r2, %r2, %r2, %r2, %r2, %r2}, {%r2, %r2, %r2, %r2, %r2, %r2, %r2, %r2}, {%r5911, %r5912, %r5913, %r5914};
	bar.warp.sync 	-1;
	wmma.mma.sync.aligned.row.col.m32n8k16.f16.f16 {%r5919, %r5920, %r5921, %r5922}, {%r2, %r2, %r2, %r2, %r2, %r2, %r2, %r2}, {%r2, %r2, %r2, %r2, %r2, %r2, %r2, %r2}, {%r5915, %r5916, %r5917, %r5918};
	bar.warp.sync 	-1;
	wmma.mma.sync.aligned.row.col.m32n8k16.f16.f16 {%r5923, %r5924, %r5925, %r5926}, {%r2, %r2, %r2, %r2, %r2, %r2, %r2, %r2}, {%r2, %r2, %r2, %r2, %r2, %r2, %r2, %r2}, {%r5919, %r5920, %r5921, %r5922};
	bar.warp.sync 	-1;
	wmma.mma.sync.aligned.row.col.m32n8k16.f16.f16 {%r5927, %r5928, %r5929, %r5930}, {%r2, %r2, %r2, %r2, %r2, %r2, %r2, %r2}, {%r2, %r2, %r2, %r2, %r2, %r2, %r2, %r2}, {%r5923, %r5924, %r5925, %r5926};
	bar.warp.sync 	-1;
	wmma.mma.sync.aligned.row.col.m32n8k16.f16.f16 {%r5931, %r5932, %r5933, %r5934}, {%r2, %r2, %r2, %r2, %r2, %r2, %r2, %r2}, {%r2, %r2, %r2, %r2, %r2, %r2, %r2, %r2}, {%r5927, %r5928, %r5929, %r5930};
	bar.warp.sync 	-1;
	wmma.mma.sync.aligned.row.col.m32n8k16.f16.f16 {%r5935, %r5936, %r5937, %r5938}, {%r2, %r2, %r2, %r2, %r2, %r2, %r2, %r2}, {%r2, %r2, %r2, %r2, %r2, %r2, %r2, %r2}, {%r5931, %r5932, %r5933, %r5934};
	bar.warp.sync 	-1;
	wmma.mma.sync.aligned.row.col.m32n8k16.f16.f16 {%r5939, %r5940, %r5941, %r5942}, {%r2, %r2, %r2, %r2, %r2, %r2, %r2, %r2}, {%r2, %r2, %r2, %r2, %r2, %r2, %r2, %r2}, {%r5935, %r5936, %r5937, %r5938};
	bar.warp.sync 	-1;
	wmma.mma.sync.aligned.row.col.m32n8k16.f16.f16 {%r5943, %r5944, %r5945, %r5946}, {%r2, %r2, %r2, %r2, %r2, %r2, %r2, %r2}, {%r2, %r2, %r2, %r2, %r2, %r2, %r2, %r2}, {%r5939, %r5940, %r5941, %r5942};
	bar.warp.sync 	-1;
	wmma.mma.sync.aligned.row.col.m32n8k16.f16.f16 {%r5947, %r5948, %r5949, %r5950}, {%r2, %r2, %r2, %r2, %r2, %r2, %r2, %r2}, {%r2, %r2, %r2, %r2, %r2, %r2, %r2, %r2}, {%r5943, %r5944, %r5945, %r5946};
	bar.warp.sync 	-1;
	wmma.mma.sync.aligned.row.col.m32n8k16.f16.f16 {%r5951, %r5952, %r5953, %r5954}, {%r2, %r2, %r2, %r2, %r2, %r2, %r2, %r2}, {%r2, %r2, %r2, %r2, %r2, %r2, %r2, %r2}, {%r5947, %r5948, %r5949, %r5950};
	bar.warp.sync 	-1;
	wmma.mma.sync.aligned.row.col.m32n8k16.f16.f16 {%r5955, %r5956, %r5957, %r5958}, {%r2, %r2, %r2, %r2, %r2, %r2, %r2, %r2}, {%r2, %r2, %r2, %r2, %r2, %r2, %r2, %r2}, {%r5951, %r5952, %r5953, %r5954};
	bar.warp.sync 	-1;
	wmma.mma.sync.aligned.row.col.m32n8k16.f16.f16 {%r5959, %r5960, %r5961, %r5962}, {%r2, %r2, %r2, %r2, %r2, %r2, %r2, %r2}, {%r2, %r2, %r2, %r2, %r2, %r2, %r2, %r2}, {%r5955, %r5956, %r5957, %r5958};
	bar.warp.sync 	-1;
	wmma.mma.sync.aligned.row.col.m32n8k16.f16.f16 {%r5963, %r5964, %r5965, %r5966}, {%r2, %r2, %r2, %r2, %r2, %r2, %r2, %r2}, {%r2, %r2, %r2, %r2, %r2, %r2, %r2, %r2}, {%r5959, %r5960, %r5961, %r5962};
	bar.warp.sync 	-1;
	wmma.mma.sync.aligned.row.col.m32n8k16.f16.f16 {%r5967, %r5968, %r5969, %r5970}, {%r2, %r2, %r2, %r2, %r2, %r2, %r2, %r2}, {%r2, %r2, %r2, %r2, %r2, %r2, %r2, %r2}, {%r5963, %r5964, %r5965, %r5966};
	bar.warp.sync 	-1;
	wmma.mma.sync.aligned.row.col.m32n8k16.f16.f16 {%r5971, %r5972, %r5973, %r5974}, {%r2, %r2, %r2, %r2, %r2, %r2, %r2, %r2}, {%r2, %r2, %r2, %r2, %r2, %r2, %r2, %r2}, {%r5967, %r5968, %r5969, %r5970};
	bar.warp.sync 	-1;
	wmma.mma.sync.aligned.row.col.m32n8k16.f16.f16 {%r5975, %r5976, %r5977, %r5978}, {%r2, %r2, %r2, %r2, %r2, %r2, %r2, %r2}, {%r2, %r2, %r2, %r2, %r2, %r2, %r2, %r2}, {%r5971, %r5972, %r5973, %r5974};
	bar.warp.sync 	-1;
	wmma.mma.sync.aligned.row.col.m32n8k16.f16.f16 {%r5979, %r5980, %r5981, %r5982}, {%r2, %r2, %r2, %r2, %r2, %r2, %r2, %r2}, {%r2, %r2, %r2, %r2, %r2, %r2, %r2, %r2}, {%r5975, %r5976, %r5977, %r5978};
	bar.warp.sync 	-1;
	wmma.mma.sync.aligned.row.col.m32n8k16.f16.f16 {%r5983, %r5984, %r5985, %r5986}, {%r2, %r2, %r2, %r2, %r2, %r2, %r2, %r2}, {%r2, %r2, %r2, %r2, %r2, %r2, %r2, %r2}, {%r5979, %r5980, %r5981, %r5982};
	bar.warp.sync 	-1;
	wmma.mma.sync.aligned.row.col.m32n8k16.f16.f16 {%r5987, %r5988, %r5989, %r5990}, {%r2, %r2, %r2, %r2, %r2, %r2, %r2, %r2}, {%r2, %r2, %r2, %r2, %r2, %r2, %r2, %r2}, {%r5983, %r5984, %r5985, %r5986};
	bar.warp.sync 	-1;
	wmma.mma.sync.aligned.row.col.m32n8k16.f16.f16 {%r5991, %r5992, %r5993, %r5994}, {%r2, %r2, %r2, %r2, %r2, %r2, %r2, %r2}, {%r2, %r2, %r2, %r2, %r2, %r2, %r2, %r2}, {%r5987, %r5988, %r5989, %r5990};
	bar.warp.sync 	-1;
	wmma.mma.sync.aligned.row.col.m32n8k16.f16.f16 {%r5995, %r5996, %r5997, %r5998}, {%r2, %r2, %r2, %r2, %r2, %r2, %r2, %r2}, {%r2, %r2, %r2, %r2, %r2, %r2, %r2, %r2}, {%r5991, %r5992, %r5993, %r5994};
	bar.warp.sync 	-1;
	wmma.mma.sync.aligned.row.col.m32n8k16.f16.f16 {%r5999, %r6000, %r6001, %r6002}, {%r2, %r2, %r2, %r2, %r2, %r2, %r2, %r2}, {%r2, %r2, %r2, %r2, %r2, %r2, %r2, %r2}, {%r5995, %r5996, %r5997, %r5998};
	bar.warp.sync 	-1;
	wmma.mma.sync.aligned.row.col.m32n8k16.f16.f16 {%r6003, %r6004, %r6005, %r6006}, {%r2, %r2, %r2, %r2, %r2, %r2, %r2, %r2}, {%r2, %r2, %r2, %r2, %r2, %r2, %r2, %r2}, {%r5999, %r6000, %r6001, %r6002};
	bar.warp.sync 	-1;
	wmma.mma.sync.aligned.row.col.m32n8k16.f16.f16 {%r6007, %r6008, %r6009, %r6010}, {%r2, %r2, %r2, %r2, %r2, %r2, %r2, %r2}, {%r2, %r2, %r2, %r2, %r2, %r2, %r2, %r2}, {%r6003, %r6004, %r6005, %r6006};
	bar.warp.sync 	-1;
	wmma.mma.sync.aligned.row.col.m32n8k16.f16.f16 {%r6011, %r6012, %r6013, %r6014}, {%r2, %r2, %r2, %r2, %r2, %r2, %r2, %r2}, {%r2, %r2, %r2, %r2, %r2, %r2, %r2, %r2}, {%r6007, %r6008, %r6009, %r6010};
	bar.warp.sync 	-1;
	wmma.mma.sync.aligned.row.col.m32n8k16.f16.f16 {%r6015, %r6016, %r6017, %r6018}, {%r2, %r2, %r2, %r2, %r2, %r2, %r2, %r2}, {%r2, %r2, %r2, %r2, %r2, %r2, %r2, %r2}, {%r6011, %r6012, %r6013, %r6014};
	bar.warp.sync 	-1;
	wmma.mma.sync.aligned.row.col.m32n8k16.f16.f16 {%r6019, %r6020, %r6021, %r6022}, {%r2, %r2, %r2, %r2, %r2, %r2, %r2, %r2}, {%r2, %r2, %r2, %r2, %r2, %r2, %r2, %r2}, {%r6015, %r6016, %r6017, %r6018};
	bar.warp.sync 	-1;
	wmma.mma.sync.aligned.row.col.m32n8k16.f16.f16 {%r6023, %r6024, %r6025, %r6026}, {%r2, %r2, %r2, %r2, %r2, %r2, %r2, %r2}, {%r2, %r2, %r2, %r2, %r2, %r2, %r2, %r2}, {%r6019, %r6020, %r6021, %r6022};
	bar.warp.sync 	-1;
	wmma.mma.sync.aligned.row.col.m32n8k16.f16.f16 {%r6027, %r6028, %r6029, %r6030}, {%r2, %r2, %r2, %r2, %r2, %r2, %r2, %r2}, {%r2, %r2, %r2, %r2, %r2, %r2, %r2, %r2}, {%r6023, %r6024, %r6025, %r6026};
	bar.warp.sync 	-1;
	wmma.mma.sync.aligned.row.col.m32n8k16.f16.f16 {%r6031, %r6032, %r6033, %r6034}, {%r2, %r2, %r2, %r2, %r2, %r2, %r2, %r2}, {%r2, %r2, %r2, %r2, %r2, %r2, %r2, %r2}, {%r6027, %r6028, %r6029, %r6030};
	bar.warp.sync 	-1;
	wmma.mma.sync.aligned.row.col.m32n8k16.f16.f16 {%r6035, %r6036, %r6037, %r6038}, {%r2, %r2, %r2, %r2, %r2, %r2, %r2, %r2}, {%r2, %r2, %r2, %r2, %r2, %r2, %r2, %r2}, {%r6031, %r6032, %r6033, %r6034};
	bar.warp.sync 	-1;
	wmma.mma.sync.aligned.row.col.m32n8k16.f16.f16 {%r6039, %r6040, %r6041, %r6042}, {%r2, %r2, %r2, %r2, %r2, %r2, %r2, %r2}, {%r2, %r2, %r2, %r2, %r2, %r2, %r2, %r2}, {%r6035, %r6036, %r6037, %r6038};
	bar.warp.sync 	-1;
	wmma.mma.sync.aligned.row.col.m32n8k16.f16.f16 {%r6043, %r6044, %r6045, %r6046}, {%r2, %r2, %r2, %r2, %r2, %r2, %r2, %r2}, {%r2, %r2, %r2, %r2, %r2, %r2, %r2, %r2}, {%r6039, %r6040, %r6041, %r6042};
	bar.warp.sync 	-1;
	wmma.mma.sync.aligned.row.col.m32n8k16.f16.f16 {%r6047, %r6048, %r6049, %r6050}, {%r2, %r2, %r2, %r2, %r2, %r2, %r2, %r2}, {%r2, %r2, %r2, %r2, %r2, %r2, %r2, %r2}, {%r6043, %r6044, %r6045, %r6046};
	bar.warp.sync 	-1;
	wmma.mma.sync.aligned.row.col.m32n8k16.f16.f16 {%r6051, %r6052, %r6053, %r6054}, {%r2, %r2, %r2, %r2, %r2, %r2, %r2, %r2}, {%r2, %r2, %r2, %r2, %r2, %r2, %r2, %r2}, {%r6047, %r6048, %r6049, %r6050};
	bar.warp.sync 	-1;
	wmma.mma.sync.aligned.row.col.m32n8k16.f16.f16 {%r6055, %r6056, %r6057, %r6058}, {%r2, %r2, %r2, %r2, %r2, %r2, %r2, %r2}, {%r2, %r2, %r2, %r2, %r2, %r2, %r2, %r2}, {%r6051, %r6052, %r6053, %r6054};
	bar.warp.sync 	-1;
	wmma.mma.sync.aligned.row.col.m32n8k16.f16.f16 {%r6059, %r6060, %r6061, %r6062}, {%r2, %r2, %r2, %r2, %r2, %r2, %r2, %r2}, {%r2, %r2, %r2, %r2, %r2, %r2, %r2, %r2}, {%r6055, %r6056, %r6057, %r6058};
	bar.warp.sync 	-1;
	wmma.mma.sync.aligned.row.col.m32n8k16.f16.f16 {%r6063, %r6064, %r6065, %r6066}, {%r2, %r2, %r2, %r2, %r2, %r2, %r2, %r2}, {%r2, %r2, %r2, %r2, %r2, %r2, %r2, %r2}, {%r6059, %r6060, %r6061, %r6062};
	bar.warp.sync 	-1;
	wmma.mma.sync.aligned.row.col.m32n8k16.f16.f16 {%r6067, %r6068, %r6069, %r6070}, {%r2, %r2, %r2, %r2, %r2, %r2, %r2, %r2}, {%r2, %r2, %r2, %r2, %r2, %r2, %r2, %r2}, {%r6063, %r6064, %r6065, %r6066};
	bar.warp.sync 	-1;
	wmma.mma.sync.aligned.row.col.m32n8k16.f16.f16 {%r6071, %r6072, %r6073, %r6074}, {%r2, %r2, %r2, %r2, %r2, %r2, %r2, %r2}, {%r2, %r2, %r2, %r2, %r2, %r2, %r2, %r2}, {%r6067, %r6068, %r6069, %r6070};
	bar.warp.sync 	-1;
	wmma.mma.sync.aligned.row.col.m32n8k16.f16.f16 {%r6075, %r6076, %r6077, %r6078}, {%r2, %r2, %r2, %r2, %r2, %r2, %r2, %r2}, {%r2, %r2, %r2, %r2, %r2, %r2, %r2, %r2}, {%r6071, %r6072, %r6073, %r6074};
	bar.warp.sync 	-1;
	wmma.mma.sync.aligned.row.col.m32n8k16.f16.f16 {%r6079, %r6080, %r6081, %r6082}, {%r2, %r2, %r2, %r2, %r2, %r2, %r2, %r2}, {%r2, %r2, %r2, %r2, %r2, %r2, %r2, %r2}, {%r6075, %r6076, %r6077, %r6078};
	bar.warp.sync 	-1;
	wmma.mma.sync.aligned.row.col.m32n8k16.f16.f16 {%r6083, %r6084, %r6085, %r6086}, {%r2, %r2, %r2, %r2, %r2, %r2, %r2, %r2}, {%r2, %r2, %r2, %r2, %r2, %r2, %r2, %r2}, {%r6079, %r6080, %r6081, %r6082};
	bar.warp.sync 	-1;
	wmma.mma.sync.aligned.row.col.m32n8k16.f16.f16 {%r6087, %r6088, %r6089, %r6090}, {%r2, %r2, %r2, %r2, %r2, %r2, %r2, %r2}, {%r2, %r2, %r2, %r2, %r2, %r2, %r2, %r2}, {%r6083, %r6084, %r6085, %r6086};
	bar.warp.sync 	-1;
	wmma.mma.sync.aligned.row.col.m32n8k16.f16.f16 {%r6091, %r6092, %r6093, %r6094}, {%r2, %r2, %r2, %r2, %r2, %r2, %r2, %r2}, {%r2, %r2, %r2, %r2, %r2, %r2, %r2, %r2}, {%r6087, %r6088, %r6089, %r6090};
	bar.warp.sync 	-1;
	wmma.mma.sync.aligned.row.col.m32n8k16.f16.f16 {%r6095, %r6096, %r6097, %r6098}, {%r2, %r2, %r2, %r2, %r2, %r2, %r2, %r2}, {%r2, %r2, %r2, %r2, %r2, %r2, %r2, %r2}, {%r6091, %r6092, %r6093, %r6094};
	bar.warp.sync 	-1;
	wmma.mma.sync.aligned.row.col.m32n8k16.f16.f16 {%r6099, %r6100, %r6101, %r6102}, {%r2, %r2, %r2, %r2, %r2, %r2, %r2, %r2}, {%r2, %r2, %r2, %r2, %r2, %r2, %r2, %r2}, {%r6095, %r6096, %r6097, %r6098};
	bar.warp.sync 	-1;
	wmma.mma.sync.aligned.row.col.m32n8k16.f16.f16 {%r6103, %r6104, %r6105, %r6106}, {%r2, %r2, %r2, %r2, %r2, %r2, %r2, %r2}, {%r2, %r2, %r2, %r2, %r2, %r2, %r2, %r2}, {%r6099, %r6100, %r6101, %r6102};
	bar.warp.sync 	-1;
	wmma.mma.sync.aligned.row.col.m32n8k16.f16.f16 {%r6107, %r6108, %r6109, %r6110}, {%r2, %r2, %r2, %r2, %r2, %r2, %r2, %r2}, {%r2, %r2, %r2, %r2, %r2, %r2, %r2, %r2}, {%r6103, %r6104, %r6105, %r6106};
	bar.warp.sync 	-1;
	wmma.mma.sync.aligned.row.col.m32n8k16.f16.f16 {%r6111, %r6112, %r6113, %r6114}, {%r2, %r2, %r2, %r2, %r2, %r2, %r2, %r2}, {%r2, %r2, %r2, %r2, %r2, %r2, %r2, %r2}, {%r6107, %r6108, %r6109, %r6110};
	bar.warp.sync 	-1;
	wmma.mma.sync.aligned.row.col.m32n8k16.f16.f16 {%r6115, %r6116, %r6117, %r6118}, {%r2, %r2, %r2, %r2, %r2, %r2, %r2, %r2}, {%r2, %r2, %r2, %r2, %r2, %r2, %r2, %r2}, {%r6111, %r6112, %r6113, %r6114};
	bar.warp.sync 	-1;
	wmma.mma.sync.aligned.row.col.m32n8k16.f16.f16 {%r6119, %r6120, %r6121, %r6122}, {%r2, %r2, %r2, %r2, %r2, %r2, %r2, %r2}, {%r2, %r2, %r2, %r2, %r2, %r2, %r2, %r2}, {%r6115, %r6116, %r6117, %r6118};
	bar.warp.sync 	-1;
	wmma.mma.sync.aligned.row.col.m32n8k16.f16.f16 {%r6123, %r6124, %r6125, %r6126}, {%r2, %r2, %r2, %r2, %r2, %r2, %r2, %r2}, {%r2, %r2, %r2, %r2, %r2, %r2, %r2, %r2}, {%r6119, %r6120, %r6121, %r6122};
	bar.warp.sync 	-1;
	wmma.mma.sync.aligned.row.col.m32n8k16.f16.f16 {%r6127, %r6128, %r6129, %r6130}, {%r2, %r2, %r2, %r2, %r2, %r2, %r2, %r2}, {%r2, %r2, %r2, %r2, %r2, %r2, %r2, %r2}, {%r6123, %r6124, %r6125, %r6126};
	bar.warp.sync 	-1;
	wmma.mma.sync.aligned.row.col.m32n8k16.f16.f16 {%r6131, %r6132, %r6133, %r6134}, {%r2, %r2, %r2, %r2, %r2, %r2, %r2, %r2}, {%r2, %r2, %r2, %r2, %r2, %r2, %r2, %r2}, {%r6127, %r6128, %r6129, %r6130};
	bar.warp.sync 	-1;
	wmma.mma.sync.aligned.row.col.m32n8k16.f16.f16 {%r6135, %r6136, %r6137, %r6138}, {%r2, %r2, %r2, %r2, %r2, %r2, %r2, %r2}, {%r2, %r2, %r2, %r2, %r2, %r2, %r2, %r2}, {%r6131, %r6132, %r6133, %r6134};
	bar.warp.sync 	-1;
	wmma.mma.sync.aligned.row.col.m32n8k16.f16.f16 {%r6139, %r6140, %r6141, %r6142}, {%r2, %r2, %r2, %r2, %r2, %r2, %r2, %r2}, {%r2, %r2, %r2, %r2, %r2, %r2, %r2, %r2}, {%r6135, %r6136, %r6137, %r6138};
	bar.warp.sync 	-1;
	wmma.mma.sync.aligned.row.col.m32n8k16.f16.f16 {%r6143, %r6144, %r6145, %r6146}, {%r2, %r2, %r2, %r2, %r2, %r2, %r2, %r2}, {%r2, %r2, %r2, %r2, %r2, %r2, %r2, %r2}, {%r6139, %r6140, %r6141, %r6142};
	bar.warp.sync 	-1;
	wmma.mma.sync.aligned.row.col.m32n8k16.f16.f16 {%r6147, %r6148, %r6149, %r6150}, {%r2, %r2, %r2, %r2, %r2, %r2, %r2, %r2}, {%r2, %r2, %r2, %r2, %r2, %r2, %r2, %r2}, {%r6143, %r6144, %r6145, %r6146};
	bar.warp.sync 	-1;
	wmma.mma.sync.aligned.row.col.m32n8k16.f16.f16 {%r6151, %r6152, %r6153, %r6154}, {%r2, %r2, %r2, %r2, %r2, %r2, %r2, %r2}, {%r2, %r2, %r2, %r2, %r2, %r2, %r2, %r2}, {%r6147, %r6148, %r6149, %r6150};
	bar.warp.sync 	-1;
	wmma.mma.sync.aligned.row.col.m32n8k16.f16.f16 {%r6155, %r6156, %r6157, %r6158}, {%r2, %r2, %r2, %r2, %r2, %r2, %r2, %r2}, {%r2, %r2, %r2, %r2, %r2, %r2, %r2, %r2}, {%r6151, %r6152, %r6153, %r6154};
	bar.warp.sync 	-1;
	wmma.mma.sync.aligned.row.col.m32n8k16.f16.f16 {%r6159, %r6160, %r6161, %r6162}, {%r2, %r2, %r2, %r2, %r2, %r2, %r2, %r2}, {%r2, %r2, %r2, %r2, %r2, %r2, %r2, %r2}, {%r6155, %r6156, %r6157, %r6158};
	bar.warp.sync 	-1;
	wmma.mma.sync.aligned.row.col.m32n8k16.f16.f16 {%r6163, %r6164, %r6165, %r6166}, {%r2, %r2, %r2, %r2, %r2, %r2, %r2, %r2}, {%r2, %r2, %r2, %r2, %r2, %r2, %r2, %r2}, {%r6159, %r6160, %r6161, %r6162};
	bar.warp.sync 	-1;
	wmma.mma.sync.aligned.row.col.m32n8k16.f16.f16 {%r6167, %r6168, %r6169, %r6170}, {%r2, %r2, %r2, %r2, %r2, %r2, %r2, %r2}, {%r2, %r2, %r2, %r2, %r2, %r2, %r2, %r2}, {%r6163, %r6164, %r6165, %r6166};
	bar.warp.sync 	-1;
	wmma.mma.sync.aligned.row.col.m32n8k16.f16.f16 {%r6171, %r6172, %r6173, %r6174}, {%r2, %r2, %r2, %r2, %r2, %r2, %r2, %r2}, {%r2, %r2, %r2, %r2, %r2, %r2, %r2, %r2}, {%r6167, %r6168, %r6169, %r6170};
	bar.warp.sync 	-1;
	wmma.mma.sync.aligned.row.col.m32n8k16.f16.f16 {%r6175, %r6176, %r6177, %r6178}, {%r2, %r2, %r2, %r2, %r2, %r2, %r2, %r2}, {%r2, %r2, %r2, %r2, %r2, %r2, %r2, %r2}, {%r6171, %r6172, %r6173, %r6174};
	bar.warp.sync 	-1;
	wmma.mma.sync.aligned.row.col.m32n8k16.f16.f16 {%r6179, %r6180, %r6181, %r6182}, {%r2, %r2, %r2, %r2, %r2, %r2, %r2, %r2}, {%r2, %r2, %r2, %r2, %r2, %r2, %r2, %r2}, {%r6175, %r6176, %r6177, %r6178};
	bar.warp.sync 	-1;
	wmma.mma.sync.aligned.row.col.m32n8k16.f16.f16 {%r6183, %r6184, %r6185, %r6186}, {%r2, %r2, %r2, %r2, %r2, %r2, %r2, %r2}, {%r2, %r2, %r2, %r2, %r2, %r2, %r2, %r2}, {%r6179, %r6180, %r6181, %r6182};
	bar.warp.sync 	-1;
	wmma.mma.sync.aligned.row.col.m32n8k16.f16.f16 {%r6187, %r6188, %r6189, %r6190}, {%r2, %r2, %r2, %r2, %r2, %r2, %r2, %r2}, {%r2, %r2, %r2, %r2, %r2, %r2, %r2, %r2}, {%r6183, %r6184, %r6185, %r6186};
	bar.warp.sync 	-1;
	wmma.mma.sync.aligned.row.col.m32n8k16.f16.f16 {%r6191, %r6192, %r6193, %r6194}, {%r2, %r2, %r2, %r2, %r2, %r2, %r2, %r2}, {%r2, %r2, %r2, %r2, %r2, %r2, %r2, %r2}, {%r6187, %r6188, %r6189, %r6190};
	bar.warp.sync 	-1;
	wmma.mma.sync.aligned.row.col.m32n8k16.f16.f16 {%r6195, %r6196, %r6197, %r6198}, {%r2, %r2, %r2, %r2, %r2, %r2, %r2, %r2}, {%r2, %r2, %r2, %r2, %r2, %r2, %r2, %r2}, {%r6191, %r6192, %r6193, %r6194};
	bar.warp.sync 	-1;
	wmma.mma.sync.aligned.row.col.m32n8k16.f16.f16 {%r6199, %r6200, %r6201, %r6202}, {%r2, %r2, %r2, %r2, %r2, %r2, %r2, %r2}, {%r2, %r2, %r2, %r2, %r2, %r2, %r2, %r2}, {%r6195, %r6196, %r6197, %r6198};
	bar.warp.sync 	-1;
	wmma.mma.sync.aligned.row.col.m32n8k16.f16.f16 {%r6203, %r6204, %r6205, %r6206}, {%r2, %r2, %r2, %r2, %r2, %r2, %r2, %r2}, {%r2, %r2, %r2, %r2, %r2, %r2, %r2, %r2}, {%r6199, %r6200, %r6201, %r6202};
	bar.warp.sync 	-1;
	wmma.mma.sync.aligned.row.col.m32n8k16.f16.f16 {%r6207, %r6208, %r6209, %r6210}, {%r2, %r2, %r2, %r2, %r2, %r2, %r2, %r2}, {%r2, %r2, %r2, %r2, %r2, %r2, %r2, %r2}, {%r6203, %r6204, %r6205, %r6206};
	bar.warp.sync 	-1;
	wmma.mma.sync.aligned.row.col.m32n8k16.f16.f16 {%r6211, %r6212, %r6213, %r6214}, {%r2, %r2, %r2, %r2, %r2, %r2, %r2, %r2}, {%r2, %r2, %r2, %r2, %r2, %r2, %r2, %r2}, {%r6207, %r6208, %r6209, %r6210};
	bar.warp.sync 	-1;
	wmma.mma.sync.aligned.row.col.m32n8k16.f16.f16 {%r6215, %r6216, %r6217, %r6218}, {%r2, %r2, %r2, %r2, %r2, %r2, %r2, %r2}, {%r2, %r2, %r2, %r2, %r2, %r2, %r2, %r2}, {%r6211, %r6212, %r6213, %r6214};
	bar.warp.sync 	-1;
	wmma.mma.sync.aligned.row.col.m32n8k16.f16.f16 {%r6219, %r6220, %r6221, %r6222}, {%r2, %r2, %r2, %r2, %r2, %r2, %r2, %r2}, {%r2, %r2, %r2, %r2, %r2, %r2, %r2, %r2}, {%r6215, %r6216, %r6217, %r6218};
	bar.warp.sync 	-1;
	wmma.mma.sync.aligned.row.col.m32n8k16.f16.f16 {%r6223, %r6224, %r6225, %r6226}, {%r2, %r2, %r2, %r2, %r2, %r2, %r2, %r2}, {%r2, %r2, %r2, %r2, %r2, %r2, %r2, %r2}, {%r6219, %r6220, %r6221, %r6222};
	bar.warp.sync 	-1;
	wmma.mma.sync.aligned.row.col.m32n8k16.f16.f16 {%r6227, %r6228, %r6229, %r6230}, {%r2, %r2, %r2, %r2, %r2, %r2, %r2, %r2}, {%r2, %r2, %r2, %r2, %r2, %r2, %r2, %r2}, {%r6223, %r6224, %r6225, %r6226};
	bar.warp.sync 	-1;
	wmma.mma.sync.aligned.row.col.m32n8k16.f16.f16 {%r6231, %r6232, %r6233, %r6234}, {%r2, %r2, %r2, %r2, %r2, %r2, %r2, %r2}, {%r2, %r2, %r2, %r2, %r2, %r2, %r2, %r2}, {%r6227, %r6228, %r6229, %r6230};
	bar.warp.sync 	-1;
	wmma.mma.sync.aligned.row.col.m32n8k16.f16.f16 {%r6235, %r6236, %r6237, %r6238}, {%r2, %r2, %r2, %r2, %r2, %r2, %r2, %r2}, {%r2, %r2, %r2, %r2, %r2, %r2, %r2, %r2}, {%r6231, %r6232, %r6233, %r6234};
	bar.warp.sync 	-1;
	wmma.mma.sync.aligned.row.col.m32n8k16.f16.f16 {%r6239, %r6240, %r6241, %r6242}, {%r2, %r2, %r2, %r2, %r2, %r2, %r2, %r2}, {%r2, %r2, %r2, %r2, %r2, %r2, %r2, %r2}, {%r6235, %r6236, %r6237, %r6238};
	bar.warp.sync 	-1;
	wmma.mma.sync.aligned.row.col.m32n8k16.f16.f16 {%r6243, %r6244, %r6245, %r6246}, {%r2, %r2, %r2, %r2, %r2, %r2, %r2, %r2}, {%r2, %r2, %r2, %r2, %r2, %r2, %r2, %r2}, {%r6239, %r6240, %r6241, %r6242};
	bar.warp.sync 	-1;
	wmma.mma.sync.aligned.row.col.m32n8k16.f16.f16 {%r6247, %r6248, %r6249, %r6250}, {%r2, %r2, %r2, %r2, %r2, %r2, %r2, %r2}, {%r2, %r2, %r2, %r2, %r2, %r2, %r2, %r2}, {%r6243, %r6244, %r6245, %r6246};
	bar.warp.sync 	-1;
	wmma.mma.sync.aligned.row.col.m32n8k16.f16.f16 {%r6251, %r6252, %r6253, %r6254}, {%r2, %r2, %r2, %r2, %r2, %r2, %r2, %r2}, {%r2, %r2, %r2, %r2, %r2, %r2, %r2, %r2}, {%r6247, %r6248, %r6249, %r6250};
	bar.warp.sync 	-1;
	wmma.mma.sync.aligned.row.col.m32n8k16.f16.f16 {%r6255, %r6256, %r6257, %r6258}, {%r2, %r2, %r2, %r2, %r2, %r2, %r2, %r2}, {%r2, %r2, %r2, %r2, %r2, %r2, %r2, %r2}, {%r6251, %r6252, %r6253, %r6254};
	bar.warp.sync 	-1;
	wmma.mma.sync.aligned.row.col.m32n8k16.f16.f16 {%r6259, %r6260, %r6261, %r6262}, {%r2, %r2, %r2, %r2, %r2, %r2, %r2, %r2}, {%r2, %r2, %r2, %r2, %r2, %r2, %r2, %r2}, {%r6255, %r6256, %r6257, %r6258};
	bar.warp.sync 	-1;
	wmma.mma.sync.aligned.row.col.m32n8k16.f16.f16 {%r6263, %r6264, %r6265, %r6266}, {%r2, %r2, %r2, %r2, %r2, %r2, %r2, %r2}, {%r2, %r2, %r2, %r2, %r2, %r2, %r2, %r2}, {%r6259, %r6260, %r6261, %r6262};
	bar.warp.sync 	-1;
	wmma.mma.sync.aligned.row.col.m32n8k16.f16.f16 {%r6267, %r6268, %r6269, %r6270}, {%r2, %r2, %r2, %r2, %r2, %r2, %r2, %r2}, {%r2, %r2, %r2, %r2, %r2, %r2, %r2, %r2}, {%r6263, %r6264, %r6265, %r6266};
	bar.warp.sync 	-1;
	wmma.mma.sync.aligned.row.col.m32n8k16.f16.f16 {%r6271, %r6272, %r6273, %r6274}, {%r2, %r2, %r2, %r2, %r2, %r2, %r2, %r2}, {%r2, %r2, %r2, %r2, %r2, %r2, %r2, %r2}, {%r6267, %r6268, %r6269, %r6270};
	bar.warp.sync 	-1;
	wmma.mma.sync.aligned.row.col.m32n8k16.f16.f16 {%r6275, %r6276, %r6277, %r6278}, {%r2, %r2, %r2, %r2, %r2, %r2, %r2, %r2}, {%r2, %r2, %r2, %r2, %r2, %r2, %r2, %r2}, {%r6271, %r6272, %r6273, %r6274};
	bar.warp.sync 	-1;
	wmma.mma.sync.aligned.row.col.m32n8k16.f16.f16 {%r6279, %r6280, %r6281, %r6282}, {%r2, %r2, %r2, %r2, %r2, %r2, %r2, %r2}, {%r2, %r2, %r2, %r2, %r2, %r2, %r2, %r2}, {%r6275, %r6276, %r6277, %r6278};
	bar.warp.sync 	-1;
	wmma.mma.sync.aligned.row.col.m32n8k16.f16.f16 {%r6283, %r6284, %r6285, %r6286}, {%r2, %r2, %r2, %r2, %r2, %r2, %r2, %r2}, {%r2, %r2, %r2, %r2, %r2, %r2, %r2, %r2}, {%r6279, %r6280, %r6281, %r6282};
	bar.warp.sync 	-1;
	wmma.mma.sync.aligned.row.col.m32n8k16.f16.f16 {%r6287, %r6288, %r6289, %r6290}, {%r2, %r2, %r2, %r2, %r2, %r2, %r2, %r2}, {%r2, %r2, %r2, %r2, %r2, %r2, %r2, %r2}, {%r6283, %r6284, %r6285, %r6286};
	bar.warp.sync 	-1;
	wmma.mma.sync.aligned.row.col.m32n8k16.f16.f16 {%r6291, %r6292, %r6293, %r6294}, {%r2, %r2, %r2, %r2, %r2, %r2, %r2, %r2}, {%r2, %r2, %r2, %r2, %r2, %r2, %r2, %r2}, {%r6287, %r6288, %r6289, %r6290};
	bar.warp.sync 	-1;
	wmma.mma.sync.aligned.row.col.m32n8k16.f16.f16 {%r6295, %r6296, %r6297, %r6298}, {%r2, %r2, %r2, %r2, %r2, %r2, %r2, %r2}, {%r2, %r2, %r2, %r2, %r2, %r2, %r2, %r2}, {%r6291, %r6292, %r6293, %r6294};
	bar.warp.sync 	-1;
	wmma.mma.sync.aligned.row.col.m32n8k16.f16.f16 {%r6299, %r6300, %r6301, %r6302}, {%r2, %r2, %r2, %r2, %r2, %r2, %r2, %r2}, {%r2, %r2, %r2, %r2, %r2, %r2, %r2, %r2}, {%r6295, %r6296, %r6297, %r6298};
	bar.warp.sync 	-1;
	wmma.mma.sync.aligned.row.col.m32n8k16.f16.f16 {%r6303, %r6304, %r6305, %r6306}, {%r2, %r2, %r2, %r2, %r2, %r2, %r2, %r2}, {%r2, %r2, %r2, %r2, %r2, %r2, %r2, %r2}, {%r6299, %r6300, %r6301, %r6302};
	bar.warp.sync 	-1;
	wmma.mma.sync.aligned.row.col.m32n8k16.f16.f16 {%r6307, %r6308, %r6309, %r6310}, {%r2, %r2, %r2, %r2, %r2, %r2, %r2, %r2}, {%r2, %r2, %r2, %r2, %r2, %r2, %r2, %r2}, {%r6303, %r6304, %r6305, %r6306};
	bar.warp.sync 	-1;
	wmma.mma.sync.aligned.row.col.m32n8k16.f16.f16 {%r6311, %r6312, %r6313, %r6314}, {%r2, %r2, %r2, %r2, %r2, %r2, %r2, %r2}, {%r2, %r2, %r2, %r2, %r2, %r2, %r2, %r2}, {%r6307, %r6308, %r6309, %r6310};
	bar.warp.sync 	-1;
	wmma.mma.sync.aligned.row.col.m32n8k16.f16.f16 {%r6315, %r6316, %r6317, %r6318}, {%r2, %r2, %r2, %r2, %r2, %r2, %r2, %r2}, {%r2, %r2, %r2, %r2, %r2, %r2, %r2, %r2}, {%r6311, %r6312, %r6313, %r6314};
	bar.warp.sync 	-1;
	wmma.mma.sync.aligned.row.col.m32n8k16.f16.f16 {%r6319, %r6320, %r6321, %r6322}, {%r2, %r2, %r2, %r2, %r2, %r2, %r2, %r2}, {%r2, %r2, %r2, %r2, %r2, %r2, %r2, %r2}, {%r6315, %r6316, %r6317, %r6318};
	bar.warp.sync 	-1;
	wmma.mma.sync.aligned.row.col.m32n8k16.f16.f16 {%r6323, %r6324, %r6325, %r6326}, {%r2, %r2, %r2, %r2, %r2, %r2, %r2, %r2}, {%r2, %r2, %r2, %r2, %r2, %r2, %r2, %r2}, {%r6319, %r6320, %r6321, %r6322};
	bar.warp.sync 	-1;
	wmma.mma.sync.aligned.row.col.m32n8k16.f16.f16 {%r6327, %r6328, %r6329, %r6330}, {%r2, %r2, %r2, %r2, %r2, %r2, %r2, %r2}, {%r2, %r2, %r2, %r2, %r2, %r2, %r2, %r2}, {%r6323, %r6324, %r6325, %r6326};
	bar.warp.sync 	-1;
	wmma.mma.sync.aligned.row.col.m32n8k16.f16.f16 {%r6331, %r6332, %r6333, %r6334}, {%r2, %r2, %r2, %r2, %r2, %r2, %r2, %r2}, {%r2, %r2, %r2, %r2, %r2, %r2, %r2, %r2}, {%r6327, %r6328, %r6329, %r6330};
	bar.warp.sync 	-1;
	wmma.mma.sync.aligned.row.col.m32n8k16.f16.f16 {%r6335, %r6336, %r6337, %r6338}, {%r2, %r2, %r2, %r2, %r2, %r2, %r2, %r2}, {%r2, %r2, %r2, %r2, %r2, %r2, %r2, %r2}, {%r6331, %r6332, %r6333, %r6334};
	bar.warp.sync 	-1;
	wmma.mma.sync.aligned.row.col.m32n8k16.f16.f16 {%r6339, %r6340, %r6341, %r6342}, {%r2, %r2, %r2, %r2, %r2, %r2, %r2, %r2}, {%r2, %r2, %r2, %r2, %r2, %r2, %r2, %r2}, {%r6335, %r6336, %r6337, %r6338};
	bar.warp.sync 	-1;
	wmma.mma.sync.aligned.row.col.m32n8k16.f16.f16 {%r6343, %r6344, %r6345, %r6346}, {%r2, %r2, %r2, %r2, %r2, %r2, %r2, %r2}, {%r2, %r2, %r2, %r2, %r2, %r2, %r2, %r2}, {%r6339, %r6340, %r6341, %r6342};
	bar.warp.sync 	-1;
	wmma.mma.sync.aligned.row.col.m32n8k16.f16.f16 {%r6347, %r6348, %r6349, %r6350}, {%r2, %r2, %r2, %r2, %r2, %r2, %r2, %r2}, {%r2, %r2, %r2, %r2, %r2, %r2, %r2, %r2}, {%r6343, %r6344, %r6345, %r6346};
	bar.warp.sync 	-1;
	wmma.mma.sync.aligned.row.col.m32n8k16.f16.f16 {%r6351, %r6352, %r6353, %r6354}, {%r2, %r2, %r2, %r2, %r2, %r2, %r2, %r2}, {%r2, %r2, %r2, %r2, %r2, %r2, %r2, %r2}, {%r6347, %r6348, %r6349, %r6350};
	bar.warp.sync 	-1;
	wmma.mma.sync.aligned.row.col.m32n8k16.f16.f16 {%r6355, %r6356, %r6357, %r6358}, {%r2, %r2, %r2, %r2, %r2, %r2, %r2, %r2}, {%r2, %r2, %r2, %r2, %r2, %r2, %r2, %r2}, {%r6351, %r6352, %r6353, %r6354};
	bar.warp.sync 	-1;
	wmma.mma.sync.aligned.row.col.m32n8k16.f16.f16 {%r6359, %r6360, %r6361, %r6362}, {%r2, %r2, %r2, %r2, %r2, %r2, %r2, %r2}, {%r2, %r2, %r2, %r2, %r2, %r2, %r2, %r2}, {%r6355, %r6356, %r6357, %r6358};
	bar.warp.sync 	-1;
	wmma.mma.sync.aligned.row.col.m32n8k16.f16.f16 {%r6363, %r6364, %r6365, %r6366}, {%r2, %r2, %r2, %r2, %r2, %r2, %r2, %r2}, {%r2, %r2, %r2, %r2, %r2, %r2, %r2, %r2}, {%r6359, %r6360, %r6361, %r6362};
	bar.warp.sync 	-1;
	wmma.mma.sync.aligned.row.col.m32n8k16.f16.f16 {%r6367, %r6368, %r6369, %r6370}, {%r2, %r2, %r2, %r2, %r2, %r2, %r2, %r2}, {%r2, %r2, %r2, %r2, %r2, %r2, %r2, %r2}, {%r6363, %r6364, %r6365, %r6366};
	bar.warp.sync 	-1;
	wmma.mma.sync.aligned.row.col.m32n8k16.f16.f16 {%r6371, %r6372, %r6373, %r6374}, {%r2, %r2, %r2, %r2, %r2, %r2, %r2, %r2}, {%r2, %r2, %r2, %r2, %r2, %r2, %r2, %r2}, {%r6367, %r6368, %r6369, %r6370};
	bar.warp.sync 	-1;
	wmma.mma.sync.aligned.row.col.m32n8k16.f16.f16 {%r6375, %r6376, %r6377, %r6378}, {%r2, %r2, %r2, %r2, %r2, %r2, %r2, %r2}, {%r2, %r2, %r2, %r2, %r2, %r2, %r2, %r2}, {%r6371, %r6372, %r6373, %r6374};
	bar.warp.sync 	-1;
	wmma.mma.sync.aligned.row.col.m32n8k16.f16.f16 {%r6379, %r6380, %r6381, %r6382}, {%r2, %r2, %r2, %r2, %r2, %r2, %r2, %r2}, {%r2, %r2, %r2, %r2, %r2, %r2, %r2, %r2}, {%r6375, %r6376, %r6377, %r6378};
	bar.warp.sync 	-1;
	wmma.mma.sync.aligned.row.col.m32n8k16.f16.f16 {%r6383, %r6384, %r6385, %r6386}, {%r2, %r2, %r2, %r2, %r2, %r2, %r2, %r2}, {%r2, %r2, %r2, %r2, %r2, %r2, %r2, %r2}, {%r6379, %r6380, %r6381, %r6382};
	bar.warp.sync 	-1;
	wmma.mma.sync.aligned.row.col.m32n8k16.f16.f16 {%r6387, %r6388, %r6389, %r6390}, {%r2, %r2, %r2, %r2, %r2, %r2, %r2, %r2}, {%r2, %r2, %r2, %r2, %r2, %r2, %r2, %r2}, {%r6383, %r6384, %r6385, %r6386};
	bar.warp.sync 	-1;
	wmma.mma.sync.aligned.row.col.m32n8k16.f16.f16 {%r6391, %r6392, %r6393, %r6394}, {%r2, %r2, %r2, %r2, %r2, %r2, %r2, %r2}, {%r2, %r2, %r2, %r2, %r2, %r2, %r2, %r2}, {%r6387, %r6388, %r6389, %r6390};
	bar.warp.sync 	-1;
	wmma.mma.sync.aligned.row.col.m32n8k16.f16.f16 {%r6395, %r6396, %r6397, %r6398}, {%r2, %r2, %r2, %r2, %r2, %r2, %r2, %r2}, {%r2, %r2, %r2, %r2, %r2, %r2, %r2, %r2}, {%r6391, %r6392, %r6393, %r6394};
	bar.warp.sync 	-1;
	wmma.mma.sync.aligned.row.col.m32n8k16.f16.f16 {%r6399, %r6400, %r6401, %r6402}, {%r2, %r2, %r2, %r2, %r2, %r2, %r2, %r2}, {%r2, %r2, %r2, %r2, %r2, %r2, %r2, %r2}, {%r6395, %r6396, %r6397, %r6398};
	bar.warp.sync 	-1;
	wmma.mma.sync.aligned.row.col.m32n8k16.f16.f16 {%r6403, %r6404, %r6405, %r6406}, {%r2, %r2, %r2, %r2, %r2, %r2, %r2, %r2}, {%r2, %r2, %r2, %r2, %r2, %r2, %r2, %r2}, {%r6399, %r6400, %r6401, %r6402};
	bar.warp.sync 	-1;
	wmma.mma.sync.aligned.row.col.m32n8k16.f16.f16 {%r6407, %r6408, %r6409, %r6410}, {%r2, %r2, %r2, %r2, %r2, %r2, %r2, %r2}, {%r2, %r2, %r2, %r2, %r2, %r2, %r2, %r2}, {%r6403, %r6404, %r6405, %r6406};
	bar.warp.sync 	-1;
	wmma.mma.sync.aligned.row.col.m32n8k16.f16.f16 {%r6411, %r6412, %r6413, %r6414}, {%r2, %r2, %r2, %r2, %r2, %r2, %r2, %r2}, {%r2, %r2, %r2, %r2, %r2, %r2, %r2, %r2}, {%r6407, %r6408, %r6409, %r6410};
	bar.warp.sync 	-1;
	wmma.mma.sync.aligned.row.col.m32n8k16.f16.f16 {%r6415, %r6416, %r6417, %r6418}, {%r2, %r2, %r2, %r2, %r2, %r2, %r2, %r2}, {%r2, %r2, %r2, %r2, %r2, %r2, %r2, %r2}, {%r6411, %r6412, %r6413, %r6414};
	bar.warp.sync 	-1;
	wmma.mma.sync.aligned.row.col.m32n8k16.f16.f16 {%r6419, %r6420, %r6421, %r6422}, {%r2, %r2, %r2, %r2, %r2, %r2, %r2, %r2}, {%r2, %r2, %r2, %r2, %r2, %r2, %r2, %r2}, {%r6415, %r6416, %r6417, %r6418};
	bar.warp.sync 	-1;
	wmma.mma.sync.aligned.row.col.m32n8k16.f16.f16 {%r6423, %r6424, %r6425, %r6426}, {%r2, %r2, %r2, %r2, %r2, %r2, %r2, %r2}, {%r2, %r2, %r2, %r2, %r2, %r2, %r2, %r2}, {%r6419, %r6420, %r6421, %r6422};
	bar.warp.sync 	-1;
	wmma.mma.sync.aligned.row.col.m32n8k16.f16.f16 {%r6427, %r6428, %r6429, %r6430}, {%r2, %r2, %r2, %r2, %r2, %r2, %r2, %r2}, {%r2, %r2, %r2, %r2, %r2, %r2, %r2, %r2}, {%r6423, %r6424, %r6425, %r6426};
	bar.warp.sync 	-1;
	wmma.mma.sync.aligned.row.col.m32n8k16.f16.f16 {%r6431, %r6432, %r6433, %r6434}, {%r2, %r2, %r2, %r2, %r2, %r2, %r2, %r2}, {%r2, %r2, %r2, %r2, %r2, %r2, %r2, %r2}, {%r6427, %r6428, %r6429, %r6430};
	bar.warp.sync 	-1;
	wmma.mma.sync.aligned.row.col.m32n8k16.f16.f16 {%r6435, %r6436, %r6437, %r6438}, {%r2, %r2, %r2, %r2, %r2, %r2, %r2, %r2}, {%r2, %r2, %r2, %r2, %r2, %r2, %r2, %r2}, {%r6431, %r6432, %r6433, %r6434};
	bar.warp.sync 	-1;
	wmma.mma.sync.aligned.row.col.m32n8k16.f16.f16 {%r6439, %r6440, %r6441, %r6442}, {%r2, %r2, %r2, %r2, %r2, %r2, %r2, %r2}, {%r2, %r2, %r2, %r2, %r2, %r2, %r2, %r2}, {%r6435, %r6436, %r6437, %r6438};
	bar.warp.sync 	-1;
	wmma.mma.sync.aligned.row.col.m32n8k16.f16.f16 {%r6443, %r6444, %r6445, %r6446}, {%r2, %r2, %r2, %r2, %r2, %r2, %r2, %r2}, {%r2, %r2, %r2, %r2, %r2, %r2, %r2, %r2}, {%r6439, %r6440, %r6441, %r6442};
	bar.warp.sync 	-1;
	wmma.mma.sync.aligned.row.col.m32n8k16.f16.f16 {%r6447, %r6448, %r6449, %r6450}, {%r2, %r2, %r2, %r2, %r2, %r2, %r2, %r2}, {%r2, %r2, %r2, %r2, %r2, %r2, %r2, %r2}, {%r6443, %r6444, %r6445, %r6446};
	bar.warp.sync 	-1;
	wmma.mma.sync.aligned.row.col.m32n8k16.f16.f16 {%r6451, %r6452, %r6453, %r6454}, {%r2, %r2, %r2, %r2, %r2, %r2, %r2, %r2}, {%r2, %r2, %r2, %r2, %r2, %r2, %r2, %r2}, {%r6447, %r6448, %r6449, %r6450};
	bar.warp.sync 	-1;
	wmma.mma.sync.aligned.row.col.m32n8k16.f16.f16 {%r6455, %r6456, %r6457, %r6458}, {%r2, %r2, %r2, %r2, %r2, %r2, %r2, %r2}, {%r2, %r2, %r2, %r2, %r2, %r2, %r2, %r2}, {%r6451, %r6452, %r6453, %r6454};
	bar.warp.sync 	-1;
	wmma.mma.sync.aligned.row.col.m32n8k16.f16.f16 {%r6459, %r6460, %r6461, %r6462}, {%r2, %r2, %r2, %r2, %r2, %r2, %r2, %r2}, {%r2, %r2, %r2, %r2, %r2, %r2, %r2, %r2}, {%r6455, %r6456, %r6457, %r6458};
	bar.warp.sync 	-1;
	wmma.mma.sync.aligned.row.col.m32n8k16.f16.f16 {%r6463, %r6464, %r6465, %r6466}, {%r2, %r2, %r2, %r2, %r2, %r2, %r2, %r2}, {%r2, %r2, %r2, %r2, %r2, %r2, %r2, %r2}, {%r6459, %r6460, %r6461, %r6462};
	bar.warp.sync 	-1;
	wmma.mma.sync.aligned.row.col.m32n8k16.f16.f16 {%r6467, %r6468, %r6469, %r6470}, {%r2, %r2, %r2, %r2, %r2, %r2, %r2, %r2}, {%r2, %r2, %r2, %r2, %r2, %r2, %r2, %r2}, {%r6463, %r6464, %r6465, %r6466};
	bar.warp.sync 	-1;
	wmma.mma.sync.aligned.row.col.m32n8k16.f16.f16 {%r6471, %r6472, %r6473, %r6474}, {%r2, %r2, %r2, %r2, %r2, %r2, %r2, %r2}, {%r2, %r2, %r2, %r2, %r2, %r2, %r2, %r2}, {%r6467, %r6468, %r6469, %r6470};
	bar.warp.sync 	-1;
	wmma.mma.sync.aligned.row.col.m32n8k16.f16.f16 {%r6475, %r6476, %r6477, %r6478}, {%r2, %r2, %r2, %r2, %r2, %r2, %r2, %r2}, {%r2, %r2, %r2, %r2, %r2, %r2, %r2, %r2}, {%r6471, %r6472, %r6473, %r6474};
	bar.warp.sync 	-1;
	wmma.mma.sync.aligned.row.col.m32n8k16.f16.f16 {%r6479, %r6480, %r6481, %r6482}, {%r2, %r2, %r2, %r2, %r2, %r2, %r2, %r2}, {%r2, %r2, %r2, %r2, %r2, %r2, %r2, %r2}, {%r6475, %r6476, %r6477, %r6478};
	bar.warp.sync 	-1;
	wmma.mma.sync.aligned.row.col.m32n8k16.f16.f16 {%r6483, %r6484, %r6485, %r6486}, {%r2, %r2, %r2, %r2, %r2, %r2, %r2, %r2}, {%r2, %r2, %r2, %r2, %r2, %r2, %r2, %r2}, {%r6479, %r6480, %r6481, %r6482};
	bar.warp.sync 	-1;
	wmma.mma.sync.aligned.row.col.m32n8k16.f16.f16 {%r6487, %r6488, %r6489, %r6490}, {%r2, %r2, %r2, %r2, %r2, %r2, %r2, %r2}, {%r2, %r2, %r2, %r2, %r2, %r2, %r2, %r2}, {%r6483, %r6484, %r6485, %r6486};
	bar.warp.sync 	-1;
	wmma.mma.sync.aligned.row.col.m32n8k16.f16.f16 {%r6491, %r6492, %r6493, %r6494}, {%r2, %r2, %r2, %r2, %r2, %r2, %r2, %r2}, {%r2, %r2, %r2, %r2, %r2, %r2, %r2, %r2}, {%r6487, %r6488, %r6489, %r6490};
	bar.warp.sync 	-1;
	wmma.mma.sync.aligned.row.col.m32n8k16.f16.f16 {%r6495, %r6496, %r6497, %r6498}, {%r2, %r2, %r2, %r2, %r2, %r2, %r2, %r2}, {%r2, %r2, %r2, %r2, %r2, %r2, %r2, %r2}, {%r6491, %r6492, %r6493, %r6494};
	bar.warp.sync 	-1;
	wmma.mma.sync.aligned.row.col.m32n8k16.f16.f16 {%r6499, %r6500, %r6501, %r6502}, {%r2, %r2, %r2, %r2, %r2, %r2, %r2, %r2}, {%r2, %r2, %r2, %r2, %r2, %r2, %r2, %r2}, {%r6495, %r6496, %r6497, %r6498};
	bar.warp.sync 	-1;
	wmma.mma.sync.aligned.row.col.m32n8k16.f16.f16 {%r6503, %r6504, %r6505, %r6506}, {%r2, %r2, %r2, %r2, %r2, %r2, %r2, %r2}, {%r2, %r2, %r2, %r2, %r2, %r2, %r2, %r2}, {%r6499, %r6500, %r6501, %r6502};
	bar.warp.sync 	-1;
	wmma.mma.sync.aligned.row.col.m32n8k16.f16.f16 {%r6507, %r6508, %r6509, %r6510}, {%r2, %r2, %r2, %r2, %r2, %r2, %r2, %r2}, {%r2, %r2, %r2, %r2, %r2, %r2, %r2, %r2}, {%r6503, %r6504, %r6505, %r6506};
	bar.warp.sync 	-1;
	wmma.mma.sync.aligned.row.col.m32n8k16.f16.f16 {%r6511, %r6512, %r6513, %r6514}, {%r2, %r2, %r2, %r2, %r2, %r2, %r2, %r2}, {%r2, %r2, %r2, %r2, %r2, %r2, %r2, %r2}, {%r6507, %r6508, %r6509, %r6510};
	bar.warp.sync 	-1;
	wmma.mma.sync.aligned.row.col.m32n8k16.f16.f16 {%r6515, %r6516, %r6517, %r6518}, {%r2, %r2, %r2, %r2, %r2, %r2, %r2, %r2}, {%r2, %r2, %r2, %r2, %r2, %r2, %r2, %r2}, {%r6511, %r6512, %r6513, %r6514};
	bar.warp.sync 	-1;
	wmma.mma.sync.aligned.row.col.m32n8k16.f16.f16 {%r6519, %r6520, %r6521, %r6522}, {%r2, %r2, %r2, %r2, %r2, %r2, %r2, %r2}, {%r2, %r2, %r2, %r2, %r2, %r2, %r2, %r2}, {%r6515, %r6516, %r6517, %r6518};
	bar.warp.sync 	-1;
	wmma.mma.sync.aligned.row.col.m32n8k16.f16.f16 {%r6523, %r6524, %r6525, %r6526}, {%r2, %r2, %r2, %r2, %r2, %r2, %r2, %r2}, {%r2, %r2, %r2, %r2, %r2, %r2, %r2, %r2}, {%r6519, %r6520, %r6521, %r6522};
	bar.warp.sync 	-1;
	wmma.mma.sync.aligned.row.col.m32n8k16.f16.f16 {%r6527, %r6528, %r6529, %r6530}, {%r2, %r2, %r2, %r2, %r2, %r2, %r2, %r2}, {%r2, %r2, %r2, %r2, %r2, %r2, %r2, %r2}, {%r6523, %r6524, %r6525, %r6526};
	bar.warp.sync 	-1;
	wmma.mma.sync.aligned.row.col.m32n8k16.f16.f16 {%r6531, %r6532, %r6533, %r6534}, {%r2, %r2, %r2, %r2, %r2, %r2, %r2, %r2}, {%r2, %r2, %r2, %r2, %r2, %r2, %r2, %r2}, {%r6527, %r6528, %r6529, %r6530};
	bar.warp.sync 	-1;
	wmma.mma.sync.aligned.row.col.m32n8k16.f16.f16 {%r6535, %r6536, %r6537, %r6538}, {%r2, %r2, %r2, %r2, %r2, %r2, %r2, %r2}, {%r2, %r2, %r2, %r2, %r2, %r2, %r2, %r2}, {%r6531, %r6532, %r6533, %r6534};
	bar.warp.sync 	-1;
	wmma.mma.sync.aligned.row.col.m32n8k16.f16.f16 {%r6539, %r6540, %r6541, %r6542}, {%r2, %r2, %r2, %r2, %r2, %r2, %r2, %r2}, {%r2, %r2, %r2, %r2, %r2, %r2, %r2, %r2}, {%r6535, %r6536, %r6537, %r6538};
	bar.warp.sync 	-1;
	wmma.mma.sync.aligned.row.col.m32n8k16.f16.f16 {%r6543, %r6544, %r6545, %r6546}, {%r2, %r2, %r2, %r2, %r2, %r2, %r2, %r2}, {%r2, %r2, %r2, %r2, %r2, %r2, %r2, %r2}, {%r6539, %r6540, %r6541, %r6542};
	bar.warp.sync 	-1;
	wmma.mma.sync.aligned.row.col.m32n8k16.f16.f16 {%r6547, %r6548, %r6549, %r6550}, {%r2, %r2, %r2, %r2, %r2, %r2, %r2, %r2}, {%r2, %r2, %r2, %r2, %r2, %r2, %r2, %r2}, {%r6543, %r6544, %r6545, %r6546};
	bar.warp.sync 	-1;
	wmma.mma.sync.aligned.row.col.m32n8k16.f16.f16 {%r6551, %r6552, %r6553, %r6554}, {%r2, %r2, %r2, %r2, %r2, %r2, %r2, %r2}, {%r2, %r2, %r2, %r2, %r2, %r2, %r2, %r2}, {%r6547, %r6548, %r6549, %r6550};
	bar.warp.sync 	-1;
	wmma.mma.sync.aligned.row.col.m32n8k16.f16.f16 {%r6555, %r6556, %r6557, %r6558}, {%r2, %r2, %r2, %r2, %r2, %r2, %r2, %r2}, {%r2, %r2, %r2, %r2, %r2, %r2, %r2, %r2}, {%r6551, %r6552, %r6553, %r6554};
	bar.warp.sync 	-1;
	wmma.mma.sync.aligned.row.col.m32n8k16.f16.f16 {%r6559, %r6560, %r6561, %r6562}, {%r2, %r2, %r2, %r2, %r2, %r2, %r2, %r2}, {%r2, %r2, %r2, %r2, %r2, %r2, %r2, %r2}, {%r6555, %r6556, %r6557, %r6558};
	bar.warp.sync 	-1;
	wmma.mma.sync.aligned.row.col.m32n8k16.f16.f16 {%r6563, %r6564, %r6565, %r6566}, {%r2, %r2, %r2, %r2, %r2, %r2, %r2, %r2}, {%r2, %r2, %r2, %r2, %r2, %r2, %r2, %r2}, {%r6559, %r6560, %r6561, %r6562};
	bar.warp.sync 	-1;
	wmma.mma.sync.aligned.row.col.m32n8k16.f16.f16 {%r6567, %r6568, %r6569, %r6570}, {%r2, %r2, %r2, %r2, %r2, %r2, %r2, %r2}, {%r2, %r2, %r2, %r2, %r2, %r2, %r2, %r2}, {%r6563, %r6564, %r6565, %r6566};
	bar.warp.sync 	-1;
	wmma.mma.sync.aligned.row.col.m32n8k16.f16.f16 {%r6571, %r6572, %r6573, %r6574}, {%r2, %r2, %r2, %r2, %r2, %r2, %r2, %r2}, {%r2, %r2, %r2, %r2, %r2, %r2, %r2, %r2}, {%r6567, %r6568, %r6569, %r6570};
	bar.warp.sync 	-1;
	wmma.mma.sync.aligned.row.col.m32n8k16.f16.f16 {%r6575, %r6576, %r6577, %r6578}, {%r2, %r2, %r2, %r2, %r2, %r2, %r2, %r2}, {%r2, %r2, %r2, %r2, %r2, %r2, %r2, %r2}, {%r6571, %r6572, %r6573, %r6574};
	bar.warp.sync 	-1;
	wmma.mma.sync.aligned.row.col.m32n8k16.f16.f16 {%r6579, %r6580, %r6581, %r6582}, {%r2, %r2, %r2, %r2, %r2, %r2, %r2, %r2}, {%r2, %r2, %r2, %r2, %r2, %r2, %r2, %r2}, {%r6575, %r6576, %r6577, %r6578};
	bar.warp.sync 	-1;
	wmma.mma.sync.aligned.row.col.m32n8k16.f16.f16 {%r6583, %r6584, %r6585, %r6586}, {%r2, %r2, %r2, %r2, %r2, %r2, %r2, %r2}, {%r2, %r2, %r2, %r2, %r2, %r2, %r2, %r2}, {%r6579, %r6580, %r6581, %r6582};
	bar.warp.sync 	-1;
	wmma.mma.sync.aligned.row.col.m32n8k16.f16.f16 {%r6587, %r6588, %r6589, %r6590}, {%r2, %r2, %r2, %r2, %r2, %r2, %r2, %r2}, {%r2, %r2, %r2, %r2, %r2, %r2, %r2, %r2}, {%r6583, %r6584, %r6585, %r6586};
	bar.warp.sync 	-1;
	wmma.mma.sync.aligned.row.col.m32n8k16.f16.f16 {%r6591, %r6592, %r6593, %r6594}, {%r2, %r2, %r2, %r2, %r2, %r2, %r2, %r2}, {%r2, %r2, %r2, %r2, %r2, %r2, %r2, %r2}, {%r6587, %r6588, %r6589, %r6590};
	bar.warp.sync 	-1;
	wmma.mma.sync.aligned.row.col.m32n8k16.f16.f16 {%r6595, %r6596, %r6597, %r6598}, {%r2, %r2, %r2, %r2, %r2, %r2, %r2, %r2}, {%r2, %r2, %r2, %r2, %r2, %r2, %r2, %r2}, {%r6591, %r6592, %r6593, %r6594};
	bar.warp.sync 	-1;
	wmma.mma.sync.aligned.row.col.m32n8k16.f16.f16 {%r6599, %r6600, %r6601, %r6602}, {%r2, %r2, %r2, %r2, %r2, %r2, %r2, %r2}, {%r2, %r2, %r2, %r2, %r2, %r2, %r2, %r2}, {%r6595, %r6596, %r6597, %r6598};
	bar.warp.sync 	-1;
	wmma.mma.sync.aligned.row.col.m32n8k16.f16.f16 {%r6603, %r6604, %r6605, %r6606}, {%r2, %r2, %r2, %r2, %r2, %r2, %r2, %r2}, {%r2, %r2, %r2, %r2, %r2, %r2, %r2, %r2}, {%r6599, %r6600, %r6601, %r6602};
	bar.warp.sync 	-1;
	wmma.mma.sync.aligned.row.col.m32n8k16.f16.f16 {%r6607, %r6608, %r6609, %r6610}, {%r2, %r2, %r2, %r2, %r2, %r2, %r2, %r2}, {%r2, %r2, %r2, %r2, %r2, %r2, %r2, %r2}, {%r6603, %r6604, %r6605, %r6606};
	bar.warp.sync 	-1;
	wmma.mma.sync.aligned.row.col.m32n8k16.f16.f16 {%r6611, %r6612, %r6613, %r6614}, {%r2, %r2, %r2, %r2, %r2, %r2, %r2, %r2}, {%r2, %r2, %r2, %r2, %r2, %r2, %r2, %r2}, {%r6607, %r6608, %r6609, %r6610};
	bar.warp.sync 	-1;
	wmma.mma.sync.aligned.row.col.m32n8k16.f16.f16 {%r6615, %r6616, %r6617, %r6618}, {%r2, %r2, %r2, %r2, %r2, %r2, %r2, %r2}, {%r2, %r2, %r2, %r2, %r2, %r2, %r2, %r2}, {%r6611, %r6612, %r6613, %r6614};
	bar.warp.sync 	-1;
	wmma.mma.sync.aligned.row.col.m32n8k16.f16.f16 {%r6619, %r6620, %r6621, %r6622}, {%r2, %r2, %r2, %r2, %r2, %r2, %r2, %r2}, {%r2, %r2, %r2, %r2, %r2, %r2, %r2, %r2}, {%r6615, %r6616, %r6617, %r6618};
	bar.warp.sync 	-1;
	wmma.mma.sync.aligned.row.col.m32n8k16.f16.f16 {%r6623, %r6624, %r6625, %r6626}, {%r2, %r2, %r2, %r2, %r2, %r2, %r2, %r2}, {%r2, %r2, %r2, %r2, %r2, %r2, %r2, %r2}, {%r6619, %r6620, %r6621, %r6622};
	bar.warp.sync 	-1;
	wmma.mma.sync.aligned.row.col.m32n8k16.f16.f16 {%r6627, %r6628, %r6629, %r6630}, {%r2, %r2, %r2, %r2, %r2, %r2, %r2, %r2}, {%r2, %r2, %r2, %r2, %r2, %r2, %r2, %r2}, {%r6623, %r6624, %r6625, %r6626};
	bar.warp.sync 	-1;
	wmma.mma.sync.aligned.row.col.m32n8k16.f16.f16 {%r6631, %r6632, %r6633, %r6634}, {%r2, %r2, %r2, %r2, %r2, %r2, %r2, %r2}, {%r2, %r2, %r2, %r2, %r2, %r2, %r2, %r2}, {%r6627, %r6628, %r6629, %r6630};
	bar.warp.sync 	-1;
	wmma.mma.sync.aligned.row.col.m32n8k16.f16.f16 {%r6635, %r6636, %r6637, %r6638}, {%r2, %r2, %r2, %r2, %r2, %r2, %r2, %r2}, {%r2, %r2, %r2, %r2, %r2, %r2, %r2, %r2}, {%r6631, %r6632, %r6633, %r6634};
	bar.warp.sync 	-1;
	wmma.mma.sync.aligned.row.col.m32n8k16.f16.f16 {%r6639, %r6640, %r6641, %r6642}, {%r2, %r2, %r2, %r2, %r2, %r2, %r2, %r2}, {%r2, %r2, %r2, %r2, %r2, %r2, %r2, %r2}, {%r6635, %r6636, %r6637, %r6638};
	bar.warp.sync 	-1;
	wmma.mma.sync.aligned.row.col.m32n8k16.f16.f16 {%r6643, %r6644, %r6645, %r6646}, {%r2, %r2, %r2, %r2, %r2, %r2, %r2, %r2}, {%r2, %r2, %r2, %r2, %r2, %r2, %r2, %r2}, {%r6639, %r6640, %r6641, %r6642};
	bar.warp.sync 	-1;
	wmma.mma.sync.aligned.row.col.m32n8k16.f16.f16 {%r6647, %r6648, %r6649, %r6650}, {%r2, %r2, %r2, %r2, %r2, %r2, %r2, %r2}, {%r2, %r2, %r2, %r2, %r2, %r2, %r2, %r2}, {%r6643, %r6644, %r6645, %r6646};
	bar.warp.sync 	-1;
	wmma.mma.sync.aligned.row.col.m32n8k16.f16.f16 {%r6651, %r6652, %r6653, %r6654}, {%r2, %r2, %r2, %r2, %r2, %r2, %r2, %r2}, {%r2, %r2, %r2, %r2, %r2, %r2, %r2, %r2}, {%r6647, %r6648, %r6649, %r6650};
	bar.warp.sync 	-1;
	wmma.mma.sync.aligned.row.col.m32n8k16.f16.f16 {%r6655, %r6656, %r6657, %r6658}, {%r2, %r2, %r2, %r2, %r2, %r2, %r2, %r2}, {%r2, %r2, %r2, %r2, %r2, %r2, %r2, %r2}, {%r6651, %r6652, %r6653, %r6654};
	bar.warp.sync 	-1;
	wmma.mma.sync.aligned.row.col.m32n8k16.f16.f16 {%r6659, %r6660, %r6661, %r6662}, {%r2, %r2, %r2, %r2, %r2, %r2, %r2, %r2}, {%r2, %r2, %r2, %r2, %r2, %r2, %r2, %r2}, {%r6655, %r6656, %r6657, %r6658};
	bar.warp.sync 	-1;
	wmma.mma.sync.aligned.row.col.m32n8k16.f16.f16 {%r6663, %r6664, %r6665, %r6666}, {%r2, %r2, %r2, %r2, %r2, %r2, %r2, %r2}, {%r2, %r2, %r2, %r2, %r2, %r2, %r2, %r2}, {%r6659, %r6660, %r6661, %r6662};
	bar.warp.sync 	-1;
	wmma.mma.sync.aligned.row.col.m32n8k16.f16.f16 {%r6667, %r6668, %r6669, %r6670}, {%r2, %r2, %r2, %r2, %r2, %r2, %r2, %r2}, {%r2, %r2, %r2, %r2, %r2, %r2, %r2, %r2}, {%r6663, %r6664, %r6665, %r6666};
	bar.warp.sync 	-1;
	wmma.mma.sync.aligned.row.col.m32n8k16.f16.f16 {%r6671, %r6672, %r6673, %r6674}, {%r2, %r2, %r2, %r2, %r2, %r2, %r2, %r2}, {%r2, %r2, %r2, %r2, %r2, %r2, %r2, %r2}, {%r6667, %r6668, %r6669, %r6670};
	bar.warp.sync 	-1;
	wmma.mma.sync.aligned.row.col.m32n8k16.f16.f16 {%r6675, %r6676, %r6677, %r6678}, {%r2, %r2, %r2, %r2, %r2, %r2, %r2, %r2}, {%r2, %r2, %r2, %r2, %r2, %r2, %r2, %r2}, {%r6671, %r6672, %r6673, %r6674};
	bar.warp.sync 	-1;
	wmma.mma.sync.aligned.row.col.m32n8k16.f16.f16 {%r6679, %r6680, %r6681, %r6682}, {%r2, %r2, %r2, %r2, %r2, %r2, %r2, %r2}, {%r2, %r2, %r2, %r2, %r2, %r2, %r2, %r2}, {%r6675, %r6676, %r6677, %r6678};
	bar.warp.sync 	-1;
	wmma.mma.sync.aligned.row.col.m32n8k16.f16.f16 {%r6683, %r6684, %r6685, %r6686}, {%r2, %r2, %r2, %r2, %r2, %r2, %r2, %r2}, {%r2, %r2, %r2, %r2, %r2, %r2, %r2, %r2}, {%r6679, %r6680, %r6681, %r6682};
	bar.warp.sync 	-1;
	wmma.mma.sync.aligned.row.col.m32n8k16.f16.f16 {%r6687, %r6688, %r6689, %r6690}, {%r2, %r2, %r2, %r2, %r2, %r2, %r2, %r2}, {%r2, %r2, %r2, %r2, %r2, %r2, %r2, %r2}, {%r6683, %r6684, %r6685, %r6686};
	bar.warp.sync 	-1;
	wmma.mma.sync.aligned.row.col.m32n8k16.f16.f16 {%r6691, %r6692, %r6693, %r6694}, {%r2, %r2, %r2, %r2, %r2, %r2, %r2, %r2}, {%r2, %r2, %r2, %r2, %r2, %r2, %r2, %r2}, {%r6687, %r6688, %r6689, %r6690};
	bar.warp.sync 	-1;
	wmma.mma.sync.aligned.row.col.m32n8k16.f16.f16 {%r6695, %r6696, %r6697, %r6698}, {%r2, %r2, %r2, %r2, %r2, %r2, %r2, %r2}, {%r2, %r2, %r2, %r2, %r2, %r2, %r2, %r2}, {%r6691, %r6692, %r6693, %r6694};
	bar.warp.sync 	-1;
	wmma.mma.sync.aligned.row.col.m32n8k16.f16.f16 {%r6699, %r6700, %r6701, %r6702}, {%r2, %r2, %r2, %r2, %r2, %r2, %r2, %r2}, {%r2, %r2, %r2, %r2, %r2, %r2, %r2, %r2}, {%r6695, %r6696, %r6697, %r6698};
	bar.warp.sync 	-1;
	wmma.mma.sync.aligned.row.col.m32n8k16.f16.f16 {%r6703, %r6704, %r6705, %r6706}, {%r2, %r2, %r2, %r2, %r2, %r2, %r2, %r2}, {%r2, %r2, %r2, %r2, %r2, %r2, %r2, %r2}, {%r6699, %r6700, %r6701, %r6702};
	bar.warp.sync 	-1;
	wmma.mma.sync.aligned.row.col.m32n8k16.f16.f16 {%r6707, %r6708, %r6709, %r6710}, {%r2, %r2, %r2, %r2, %r2, %r2, %r2, %r2}, {%r2, %r2, %r2, %r2, %r2, %r2, %r2, %r2}, {%r6703, %r6704, %r6705, %r6706};
	bar.warp.sync 	-1;
	wmma.mma.sync.aligned.row.col.m32n8k16.f16.f16 {%r6711, %r6712, %r6713, %r6714}, {%r2, %r2, %r2, %r2, %r2, %r2, %r2, %r2}, {%r2, %r2, %r2, %r2, %r2, %r2, %r2, %r2}, {%r6707, %r6708, %r6709, %r6710};
	bar.warp.sync 	-1;
	wmma.mma.sync.aligned.row.col.m32n8k16.f16.f16 {%r6715, %r6716, %r6717, %r6718}, {%r2, %r2, %r2, %r2, %r2, %r2, %r2, %r2}, {%r2, %r2, %r2, %r2, %r2, %r2, %r2, %r2}, {%r6711, %r6712, %r6713, %r6714};
	bar.warp.sync 	-1;
	wmma.mma.sync.aligned.row.col.m32n8k16.f16.f16 {%r6719, %r6720, %r6721, %r6722}, {%r2, %r2, %r2, %r2, %r2, %r2, %r2, %r2}, {%r2, %r2, %r2, %r2, %r2, %r2, %r2, %r2}, {%r6715, %r6716, %r6717, %r6718};
	bar.warp.sync 	-1;
	wmma.mma.sync.aligned.row.col.m32n8k16.f16.f16 {%r6723, %r6724, %r6725, %r6726}, {%r2, %r2, %r2, %r2, %r2, %r2, %r2, %r2}, {%r2, %r2, %r2, %r2, %r2, %r2, %r2, %r2}, {%r6719, %r6720, %r6721, %r6722};
	bar.warp.sync 	-1;
	wmma.mma.sync.aligned.row.col.m32n8k16.f16.f16 {%r6727, %r6728, %r6729, %r6730}, {%r2, %r2, %r2, %r2, %r2, %r2, %r2, %r2}, {%r2, %r2, %r2, %r2, %r2, %r2, %r2, %r2}, {%r6723, %r6724, %r6725, %r6726};
	bar.warp.sync 	-1;
	wmma.mma.sync.aligned.row.col.m32n8k16.f16.f16 {%r6731, %r6732, %r6733, %r6734}, {%r2, %r2, %r2, %r2, %r2, %r2, %r2, %r2}, {%r2, %r2, %r2, %r2, %r2, %r2, %r2, %r2}, {%r6727, %r6728, %r6729, %r6730};
	bar.warp.sync 	-1;
	wmma.mma.sync.aligned.row.col.m32n8k16.f16.f16 {%r6735, %r6736, %r6737, %r6738}, {%r2, %r2, %r2, %r2, %r2, %r2, %r2, %r2}, {%r2, %r2, %r2, %r2, %r2, %r2, %r2, %r2}, {%r6731, %r6732, %r6733, %r6734};
	bar.warp.sync 	-1;
	wmma.mma.sync.aligned.row.col.m32n8k16.f16.f16 {%r6739, %r6740, %r6741, %r6742}, {%r2, %r2, %r2, %r2, %r2, %r2, %r2, %r2}, {%r2, %r2, %r2, %r2, %r2, %r2, %r2, %r2}, {%r6735, %r6736, %r6737, %r6738};
	bar.warp.sync 	-1;
	wmma.mma.sync.aligned.row.col.m32n8k16.f16.f16 {%r6743, %r6744, %r6745, %r6746}, {%r2, %r2, %r2, %r2, %r2, %r2, %r2, %r2}, {%r2, %r2, %r2, %r2, %r2, %r2, %r2, %r2}, {%r6739, %r6740, %r6741, %r6742};
	bar.warp.sync 	-1;
	wmma.mma.sync.aligned.row.col.m32n8k16.f16.f16 {%r6747, %r6748, %r6749, %r6750}, {%r2, %r2, %r2, %r2, %r2, %r2, %r2, %r2}, {%r2, %r2, %r2, %r2, %r2, %r2, %r2, %r2}, {%r6743, %r6744, %r6745, %r6746};
	bar.warp.sync 	-1;
	wmma.mma.sync.aligned.row.col.m32n8k16.f16.f16 {%r6751, %r6752, %r6753, %r6754}, {%r2, %r2, %r2, %r2, %r2, %r2, %r2, %r2}, {%r2, %r2, %r2, %r2, %r2, %r2, %r2, %r2}, {%r6747, %r6748, %r6749, %r6750};
	bar.warp.sync 	-1;
	wmma.mma.sync.aligned.row.col.m32n8k16.f16.f16 {%r6755, %r6756, %r6757, %r6758}, {%r2, %r2, %r2, %r2, %r2, %r2, %r2, %r2}, {%r2, %r2, %r2, %r2, %r2, %r2, %r2, %r2}, {%r6751, %r6752, %r6753, %r6754};
	bar.warp.sync 	-1;
	wmma.mma.sync.aligned.row.col.m32n8k16.f16.f16 {%r6759, %r6760, %r6761, %r6762}, {%r2, %r2, %r2, %r2, %r2, %r2, %r2, %r2}, {%r2, %r2, %r2, %r2, %r2, %r2, %r2, %r2}, {%r6755, %r6756, %r6757, %r6758};
	bar.warp.sync 	-1;
	wmma.mma.sync.aligned.row.col.m32n8k16.f16.f16 {%r6763, %r6764, %r6765, %r6766}, {%r2, %r2, %r2, %r2, %r2, %r2, %r2, %r2}, {%r2, %r2, %r2, %r2, %r2, %r2, %r2, %r2}, {%r6759, %r6760, %r6761, %r6762};
	bar.warp.sync 	-1;
	wmma.mma.sync.aligned.row.col.m32n8k16.f16.f16 {%r6767, %r6768, %r6769, %r6770}, {%r2, %r2, %r2, %r2, %r2, %r2, %r2, %r2}, {%r2, %r2, %r2, %r2, %r2, %r2, %r2, %r2}, {%r6763, %r6764, %r6765, %r6766};
	bar.warp.sync 	-1;
	wmma.mma.sync.aligned.row.col.m32n8k16.f16.f16 {%r6771, %r6772, %r6773, %r6774}, {%r2, %r2, %r2, %r2, %r2, %r2, %r2, %r2}, {%r2, %r2, %r2, %r2, %r2, %r2, %r2, %r2}, {%r6767, %r6768, %r6769, %r6770};
	bar.warp.sync 	-1;
	wmma.mma.sync.aligned.row.col.m32n8k16.f16.f16 {%r6775, %r6776, %r6777, %r6778}, {%r2, %r2, %r2, %r2, %r2, %r2, %r2, %r2}, {%r2, %r2, %r2, %r2, %r2, %r2, %r2, %r2}, {%r6771, %r6772, %r6773, %r6774};
	bar.warp.sync 	-1;
	wmma.mma.sync.aligned.row.col.m32n8k16.f16.f16 {%r6779, %r6780, %r6781, %r6782}, {%r2, %r2, %r2, %r2, %r2, %r2, %r2, %r2}, {%r2, %r2, %r2, %r2, %r2, %r2, %r2, %r2}, {%r6775, %r6776, %r6777, %r6778};
	bar.warp.sync 	-1;
	wmma.mma.sync.aligned.row.col.m32n8k16.f16.f16 {%r6783, %r6784, %r6785, %r6786}, {%r2, %r2, %r2, %r2, %r2, %r2, %r2, %r2}, {%r2, %r2, %r2, %r2, %r2, %r2, %r2, %r2}, {%r6779, %r6780, %r6781, %r6782};
	bar.warp.sync 	-1;
	wmma.mma.sync.aligned.row.col.m32n8k16.f16.f16 {%r6787, %r6788, %r6789, %r6790}, {%r2, %r2, %r2, %r2, %r2, %r2, %r2, %r2}, {%r2, %r2, %r2, %r2, %r2, %r2, %r2, %r2}, {%r6783, %r6784, %r6785, %r6786};
	bar.warp.sync 	-1;
	wmma.mma.sync.aligned.row.col.m32n8k16.f16.f16 {%r6791, %r6792, %r6793, %r6794}, {%r2, %r2, %r2, %r2, %r2, %r2, %r2, %r2}, {%r2, %r2, %r2, %r2, %r2, %r2, %r2, %r2}, {%r6787, %r6788, %r6789, %r6790};
	bar.warp.sync 	-1;
	wmma.mma.sync.aligned.row.col.m32n8k16.f16.f16 {%r6795, %r6796, %r6797, %r6798}, {%r2, %r2, %r2, %r2, %r2, %r2, %r2, %r2}, {%r2, %r2, %r2, %r2, %r2, %r2, %r2, %r2}, {%r6791, %r6792, %r6793, %r6794};
	bar.warp.sync 	-1;
	wmma.mma.sync.aligned.row.col.m32n8k16.f16.f16 {%r6799, %r6800, %r6801, %r6802}, {%r2, %r2, %r2, %r2, %r2, %r2, %r2, %r2}, {%r2, %r2, %r2, %r2, %r2, %r2, %r2, %r2}, {%r6795, %r6796, %r6797, %r6798};
	bar.warp.sync 	-1;
	wmma.mma.sync.aligned.row.col.m32n8k16.f16.f16 {%r6803, %r6804, %r6805, %r6806}, {%r2, %r2, %r2, %r2, %r2, %r2, %r2, %r2}, {%r2, %r2, %r2, %r2, %r2, %r2, %r2, %r2}, {%r6799, %r6800, %r6801, %r6802};
	bar.warp.sync 	-1;
	wmma.mma.sync.aligned.row.col.m32n8k16.f16.f16 {%r6807, %r6808, %r6809, %r6810}, {%r2, %r2, %r2, %r2, %r2, %r2, %r2, %r2}, {%r2, %r2, %r2, %r2, %r2, %r2, %r2, %r2}, {%r6803, %r6804, %r6805, %r6806};
	bar.warp.sync 	-1;
	wmma.mma.sync.aligned.row.col.m32n8k16.f16.f16 {%r6811, %r6812, %r6813, %r6814}, {%r2, %r2, %r2, %r2, %r2, %r2, %r2, %r2}, {%r2, %r2, %r2, %r2, %r2, %r2, %r2, %r2}, {%r6807, %r6808, %r6809, %r6810};
	bar.warp.sync 	-1;
	wmma.mma.sync.aligned.row.col.m32n8k16.f16.f16 {%r6815, %r6816, %r6817, %r6818}, {%r2, %r2, %r2, %r2, %r2, %r2, %r2, %r2}, {%r2, %r2, %r2, %r2, %r2, %r2, %r2, %r2}, {%r6811, %r6812, %r6813, %r6814};
	bar.warp.sync 	-1;
	wmma.mma.sync.aligned.row.col.m32n8k16.f16.f16 {%r6819, %r6820, %r6821, %r6822}, {%r2, %r2, %r2, %r2, %r2, %r2, %r2, %r2}, {%r2, %r2, %r2, %r2, %r2, %r2, %r2, %r2}, {%r6815, %r6816, %r6817, %r6818};
	bar.warp.sync 	-1;
	wmma.mma.sync.aligned.row.col.m32n8k16.f16.f16 {%r6823, %r6824, %r6825, %r6826}, {%r2, %r2, %r2, %r2, %r2, %r2, %r2, %r2}, {%r2, %r2, %r2, %r2, %r2, %r2, %r2, %r2}, {%r6819, %r6820, %r6821, %r6822};
	bar.warp.sync 	-1;
	wmma.mma.sync.aligned.row.col.m32n8k16.f16.f16 {%r6827, %r6828, %r6829, %r6830}, {%r2, %r2, %r2, %r2, %r2, %r2, %r2, %r2}, {%r2, %r2, %r2, %r2, %r2, %r2, %r2, %r2}, {%r6823, %r6824, %r6825, %r6826};
	bar.warp.sync 	-1;
	wmma.mma.sync.aligned.row.col.m32n8k16.f16.f16 {%r6831, %r6832, %r6833, %r6834}, {%r2, %r2, %r2, %r2, %r2, %r2, %r2, %r2}, {%r2, %r2, %r2, %r2, %r2, %r2, %r2, %r2}, {%r6827, %r6828, %r6829, %r6830};
	bar.warp.sync 	-1;
	wmma.mma.sync.aligned.row.col.m32n8k16.f16.f16 {%r6835, %r6836, %r6837, %r6838}, {%r2, %r2, %r2, %r2, %r2, %r2, %r2, %r2}, {%r2, %r2, %r2, %r2, %r2, %r2, %r2, %r2}, {%r6831, %r6832, %r6833, %r6834};
	bar.warp.sync 	-1;
	wmma.mma.sync.aligned.row.col.m32n8k16.f16.f16 {%r6839, %r6840, %r6841, %r6842}, {%r2, %r2, %r2, %r2, %r2, %r2, %r2, %r2}, {%r2, %r2, %r2, %r2, %r2, %r2, %r2, %r2}, {%r6835, %r6836, %r6837, %r6838};
	bar.warp.sync 	-1;
	wmma.mma.sync.aligned.row.col.m32n8k16.f16.f16 {%r6843, %r6844, %r6845, %r6846}, {%r2, %r2, %r2, %r2, %r2, %r2, %r2, %r2}, {%r2, %r2, %r2, %r2, %r2, %r2, %r2, %r2}, {%r6839, %r6840, %r6841, %r6842};
	bar.warp.sync 	-1;
	wmma.mma.sync.aligned.row.col.m32n8k16.f16.f16 {%r6847, %r6848, %r6849, %r6850}, {%r2, %r2, %r2, %r2, %r2, %r2, %r2, %r2}, {%r2, %r2, %r2, %r2, %r2, %r2, %r2, %r2}, {%r6843, %r6844, %r6845, %r6846};
	bar.warp.sync 	-1;
	wmma.mma.sync.aligned.row.col.m32n8k16.f16.f16 {%r6851, %r6852, %r6853, %r6854}, {%r2, %r2, %r2, %r2, %r2, %r2, %r2, %r2}, {%r2, %r2, %r2, %r2, %r2, %r2, %r2, %r2}, {%r6847, %r6848, %r6849, %r6850};
	bar.warp.sync 	-1;
	wmma.mma.sync.aligned.row.col.m32n8k16.f16.f16 {%r6855, %r6856, %r6857, %r6858}, {%r2, %r2, %r2, %r2, %r2, %r2, %r2, %r2}, {%r2, %r2, %r2, %r2, %r2, %r2, %r2, %r2}, {%r6851, %r6852, %r6853, %r6854};
	bar.warp.sync 	-1;
	wmma.mma.sync.aligned.row.col.m32n8k16.f16.f16 {%r6859, %r6860, %r6861, %r6862}, {%r2, %r2, %r2, %r2, %r2, %r2, %r2, %r2}, {%r2, %r2, %r2, %r2, %r2, %r2, %r2, %r2}, {%r6855, %r6856, %r6857, %r6858};
	bar.warp.sync 	-1;
	wmma.mma.sync.aligned.row.col.m32n8k16.f16.f16 {%r6863, %r6864, %r6865, %r6866}, {%r2, %r2, %r2, %r2, %r2, %r2, %r2, %r2}, {%r2, %r2, %r2, %r2, %r2, %r2, %r2, %r2}, {%r6859, %r6860, %r6861, %r6862};
	bar.warp.sync 	-1;
	wmma.mma.sync.aligned.row.col.m32n8k16.f16.f16 {%r6867, %r6868, %r6869, %r6870}, {%r2, %r2, %r2, %r2, %r2, %r2, %r2, %r2}, {%r2, %r2, %r2, %r2, %r2, %r2, %r2, %r2}, {%r6863, %r6864, %r6865, %r6866};
	bar.warp.sync 	-1;
	wmma.mma.sync.aligned.row.col.m32n8k16.f16.f16 {%r6871, %r6872, %r6873, %r6874}, {%r2, %r2, %r2, %r2, %r2, %r2, %r2, %r2}, {%r2, %r2, %r2, %r2, %r2, %r2, %r2, %r2}, {%r6867, %r6868, %r6869, %r6870};
	bar.warp.sync 	-1;
	wmma.mma.sync.aligned.row.col.m32n8k16.f16.f16 {%r6875, %r6876, %r6877, %r6878}, {%r2, %r2, %r2, %r2, %r2, %r2, %r2, %r2}, {%r2, %r2, %r2, %r2, %r2, %r2, %r2, %r2}, {%r6871, %r6872, %r6873, %r6874};
	bar.warp.sync 	-1;
	wmma.mma.sync.aligned.row.col.m32n8k16.f16.f16 {%r6879, %r6880, %r6881, %r6882}, {%r2, %r2, %r2, %r2, %r2, %r2, %r2, %r2}, {%r2, %r2, %r2, %r2, %r2, %r2, %r2, %r2}, {%r6875, %r6876, %r6877, %r6878};
	bar.warp.sync 	-1;
	wmma.mma.sync.aligned.row.col.m32n8k16.f16.f16 {%r6883, %r6884, %r6885, %r6886}, {%r2, %r2, %r2, %r2, %r2, %r2, %r2, %r2}, {%r2, %r2, %r2, %r2, %r2, %r2, %r2, %r2}, {%r6879, %r6880, %r6881, %r6882};
	bar.warp.sync 	-1;
	wmma.mma.sync.aligned.row.col.m32n8k16.f16.f16 {%r6887, %r6888, %r6889, %r6890}, {%r2, %r2, %r2, %r2, %r2, %r2, %r2, %r2}, {%r2, %r2, %r2, %r2, %r2, %r2, %r2, %r2}, {%r6883, %r6884, %r6885, %r6886};
	bar.warp.sync 	-1;
	wmma.mma.sync.aligned.row.col.m32n8k16.f16.f16 {%r6891, %r6892, %r6893, %r6894}, {%r2, %r2, %r2, %r2, %r2, %r2, %r2, %r2}, {%r2, %r2, %r2, %r2, %r2, %r2, %r2, %r2}, {%r6887, %r6888, %r6889, %r6890};
	bar.warp.sync 	-1;
	wmma.mma.sync.aligned.row.col.m32n8k16.f16.f16 {%r6895, %r6896, %r6897, %r6898}, {%r2, %r2, %r2, %r2, %r2, %r2, %r2, %r2}, {%r2, %r2, %r2, %r2, %r2, %r2, %r2, %r2}, {%r6891, %r6892, %r6893, %r6894};
	bar.warp.sync 	-1;
	wmma.mma.sync.aligned.row.col.m32n8k16.f16.f16 {%r6899, %r6900, %r6901, %r6902}, {%r2, %r2, %r2, %r2, %r2, %r2, %r2, %r2}, {%r2, %r2, %r2, %r2, %r2, %r2, %r2, %r2}, {%r6895, %r6896, %r6897, %r6898};
	bar.warp.sync 	-1;
	wmma.mma.sync.aligned.row.col.m32n8k16.f16.f16 {%r6903, %r6904, %r6905, %r6906}, {%r2, %r2, %r2, %r2, %r2, %r2, %r2, %r2}, {%r2, %r2, %r2, %r2, %r2, %r2, %r2, %r2}, {%r6899, %r6900, %r6901, %r6902};
	bar.warp.sync 	-1;
	wmma.mma.sync.aligned.row.col.m32n8k16.f16.f16 {%r6907, %r6908, %r6909, %r6910}, {%r2, %r2, %r2, %r2, %r2, %r2, %r2, %r2}, {%r2, %r2, %r2, %r2, %r2, %r2, %r2, %r2}, {%r6903, %r6904, %r6905, %r6906};
	bar.warp.sync 	-1;
	wmma.mma.sync.aligned.row.col.m32n8k16.f16.f16 {%r6911, %r6912, %r6913, %r6914}, {%r2, %r2, %r2, %r2, %r2, %r2, %r2, %r2}, {%r2, %r2, %r2, %r2, %r2, %r2, %r2, %r2}, {%r6907, %r6908, %r6909, %r6910};
	bar.warp.sync 	-1;
	wmma.mma.sync.aligned.row.col.m32n8k16.f16.f16 {%r6915, %r6916, %r6917, %r6918}, {%r2, %r2, %r2, %r2, %r2, %r2, %r2, %r2}, {%r2, %r2, %r2, %r2, %r2, %r2, %r2, %r2}, {%r6911, %r6912, %r6913, %r6914};
	bar.warp.sync 	-1;
	wmma.mma.sync.aligned.row.col.m32n8k16.f16.f16 {%r6919, %r6920, %r6921, %r6922}, {%r2, %r2, %r2, %r2, %r2, %r2, %r2, %r2}, {%r2, %r2, %r2, %r2, %r2, %r2, %r2, %r2}, {%r6915, %r6916, %r6917, %r6918};
	bar.warp.sync 	-1;
	wmma.mma.sync.aligned.row.col.m32n8k16.f16.f16 {%r6923, %r6924, %r6925, %r6926}, {%r2, %r2, %r2, %r2, %r2, %r2, %r2, %r2}, {%r2, %r2, %r2, %r2, %r2, %r2, %r2, %r2}, {%r6919, %r6920, %r6921, %r6922};
	bar.warp.sync 	-1;
	wmma.mma.sync.aligned.row.col.m32n8k16.f16.f16 {%r6927, %r6928, %r6929, %r6930}, {%r2, %r2, %r2, %r2, %r2, %r2, %r2, %r2}, {%r2, %r2, %r2, %r2, %r2, %r2, %r2, %r2}, {%r6923, %r6924, %r6925, %r6926};
	bar.warp.sync 	-1;
	wmma.mma.sync.aligned.row.col.m32n8k16.f16.f16 {%r6931, %r6932, %r6933, %r6934}, {%r2, %r2, %r2, %r2, %r2, %r2, %r2, %r2}, {%r2, %r2, %r2, %r2, %r2, %r2, %r2, %r2}, {%r6927, %r6928, %r6929, %r6930};
	bar.warp.sync 	-1;
	wmma.mma.sync.aligned.row.col.m32n8k16.f16.f16 {%r6935, %r6936, %r6937, %r6938}, {%r2, %r2, %r2, %r2, %r2, %r2, %r2, %r2}, {%r2, %r2, %r2, %r2, %r2, %r2, %r2, %r2}, {%r6931, %r6932, %r6933, %r6934};
	bar.warp.sync 	-1;
	wmma.mma.sync.aligned.row.col.m32n8k16.f16.f16 {%r6939, %r6940, %r6941, %r6942}, {%r2, %r2, %r2, %r2, %r2, %r2, %r2, %r2}, {%r2, %r2, %r2, %r2, %r2, %r2, %r2, %r2}, {%r6935, %r6936, %r6937, %r6938};
	bar.warp.sync 	-1;
	wmma.mma.sync.aligned.row.col.m32n8k16.f16.f16 {%r6943, %r6944, %r6945, %r6946}, {%r2, %r2, %r2, %r2, %r2, %r2, %r2, %r2}, {%r2, %r2, %r2, %r2, %r2, %r2, %r2, %r2}, {%r6939, %r6940, %r6941, %r6942};
	bar.warp.sync 	-1;
	wmma.mma.sync.aligned.row.col.m32n8k16.f16.f16 {%r6947, %r6948, %r6949, %r6950}, {%r2, %r2, %r2, %r2, %r2, %r2, %r2, %r2}, {%r2, %r2, %r2, %r2, %r2, %r2, %r2, %r2}, {%r6943, %r6944, %r6945, %r6946};
	bar.warp.sync 	-1;
	wmma.mma.sync.aligned.row.col.m32n8k16.f16.f16 {%r6951, %r6952, %r6953, %r6954}, {%r2, %r2, %r2, %r2, %r2, %r2, %r2, %r2}, {%r2, %r2, %r2, %r2, %r2, %r2, %r2, %r2}, {%r6947, %r6948, %r6949, %r6950};
	bar.warp.sync 	-1;
	wmma.mma.sync.aligned.row.col.m32n8k16.f16.f16 {%r6955, %r6956, %r6957, %r6958}, {%r2, %r2, %r2, %r2, %r2, %r2, %r2, %r2}, {%r2, %r2, %r2, %r2, %r2, %r2, %r2, %r2}, {%r6951, %r6952, %r6953, %r6954};
	bar.warp.sync 	-1;
	wmma.mma.sync.aligned.row.col.m32n8k16.f16.f16 {%r6959, %r6960, %r6961, %r6962}, {%r2, %r2, %r2, %r2, %r2, %r2, %r2, %r2}, {%r2, %r2, %r2, %r2, %r2, %r2, %r2, %r2}, {%r6955, %r6956, %r6957, %r6958};
	bar.warp.sync 	-1;
	wmma.mma.sync.aligned.row.col.m32n8k16.f16.f16 {%r6963, %r6964, %r6965, %r6966}, {%r2, %r2, %r2, %r2, %r2, %r2, %r2, %r2}, {%r2, %r2, %r2, %r2, %r2, %r2, %r2, %r2}, {%r6959, %r6960, %r6961, %r6962};
	bar.warp.sync 	-1;
	wmma.mma.sync.aligned.row.col.m32n8k16.f16.f16 {%r6967, %r6968, %r6969, %r6970}, {%r2, %r2, %r2, %r2, %r2, %r2, %r2, %r2}, {%r2, %r2, %r2, %r2, %r2, %r2, %r2, %r2}, {%r6963, %r6964, %r6965, %r6966};
	bar.warp.sync 	-1;
	wmma.mma.sync.aligned.row.col.m32n8k16.f16.f16 {%r6971, %r6972, %r6973, %r6974}, {%r2, %r2, %r2, %r2, %r2, %r2, %r2, %r2}, {%r2, %r2, %r2, %r2, %r2, %r2, %r2, %r2}, {%r6967, %r6968, %r6969, %r6970};
	bar.warp.sync 	-1;
	wmma.mma.sync.aligned.row.col.m32n8k16.f16.f16 {%r6975, %r6976, %r6977, %r6978}, {%r2, %r2, %r2, %r2, %r2, %r2, %r2, %r2}, {%r2, %r2, %r2, %r2, %r2, %r2, %r2, %r2}, {%r6971, %r6972, %r6973, %r6974};
	bar.warp.sync 	-1;
	wmma.mma.sync.aligned.row.col.m32n8k16.f16.f16 {%r6979, %r6980, %r6981, %r6982}, {%r2, %r2, %r2, %r2, %r2, %r2, %r2, %r2}, {%r2, %r2, %r2, %r2, %r2, %r2, %r2, %r2}, {%r6975, %r6976, %r6977, %r6978};
	bar.warp.sync 	-1;
	wmma.mma.sync.aligned.row.col.m32n8k16.f16.f16 {%r6983, %r6984, %r6985, %r6986}, {%r2, %r2, %r2, %r2, %r2, %r2, %r2, %r2}, {%r2, %r2, %r2, %r2, %r2, %r2, %r2, %r2}, {%r6979, %r6980, %r6981, %r6982};
	bar.warp.sync 	-1;
	wmma.mma.sync.aligned.row.col.m32n8k16.f16.f16 {%r6987, %r6988, %r6989, %r6990}, {%r2, %r2, %r2, %r2, %r2, %r2, %r2, %r2}, {%r2, %r2, %r2, %r2, %r2, %r2, %r2, %r2}, {%r6983, %r6984, %r6985, %r6986};
	bar.warp.sync 	-1;
	wmma.mma.sync.aligned.row.col.m32n8k16.f16.f16 {%r6991, %r6992, %r6993, %r6994}, {%r2, %r2, %r2, %r2, %r2, %r2, %r2, %r2}, {%r2, %r2, %r2, %r2, %r2, %r2, %r2, %r2}, {%r6987, %r6988, %r6989, %r6990};
	bar.warp.sync 	-1;
	wmma.mma.sync.aligned.row.col.m32n8k16.f16.f16 {%r6995, %r6996, %r6997, %r6998}, {%r2, %r2, %r2, %r2, %r2, %r2, %r2, %r2}, {%r2, %r2, %r2, %r2, %r2, %r2, %r2, %r2}, {%r6991, %r6992, %r6993, %r6994};
	bar.warp.sync 	-1;
	wmma.mma.sync.aligned.row.col.m32n8k16.f16.f16 {%r6999, %r7000, %r7001, %r7002}, {%r2, %r2, %r2, %r2, %r2, %r2, %r2, %r2}, {%r2, %r2, %r2, %r2, %r2, %r2, %r2, %r2}, {%r6995, %r6996, %r6997, %r6998};
	bar.warp.sync 	-1;
	wmma.mma.sync.aligned.row.col.m32n8k16.f16.f16 {%r7003, %r7004, %r7005, %r7006}, {%r2, %r2, %r2, %r2, %r2, %r2, %r2, %r2}, {%r2, %r2, %r2, %r2, %r2, %r2, %r2, %r2}, {%r6999, %r7000, %r7001, %r7002};
	bar.warp.sync 	-1;
	wmma.mma.sync.aligned.row.col.m32n8k16.f16.f16 {%r7007, %r7008, %r7009, %r7010}, {%r2, %r2, %r2, %r2, %r2, %r2, %r2, %r2}, {%r2, %r2, %r2, %r2, %r2, %r2, %r2, %r2}, {%r7003, %r7004, %r7005, %r7006};
	bar.warp.sync 	-1;
	wmma.mma.sync.aligned.row.col.m32n8k16.f16.f16 {%r7011, %r7012, %r7013, %r7014}, {%r2, %r2, %r2, %r2, %r2, %r2, %r2, %r2}, {%r2, %r2, %r2, %r2, %r2, %r2, %r2, %r2}, {%r7007, %r7008, %r7009, %r7010};
	bar.warp.sync 	-1;
	wmma.mma.sync.aligned.row.col.m32n8k16.f16.f16 {%r7015, %r7016, %r7017, %r7018}, {%r2, %r2, %r2, %r2, %r2, %r2, %r2, %r2}, {%r2, %r2, %r2, %r2, %r2, %r2, %r2, %r2}, {%r7011, %r7012, %r7013, %r7014};
	bar.warp.sync 	-1;
	wmma.mma.sync.aligned.row.col.m32n8k16.f16.f16 {%r7019, %r7020, %r7021, %r7022}, {%r2, %r2, %r2, %r2, %r2, %r2, %r2, %r2}, {%r2, %r2, %r2, %r2, %r2, %r2, %r2, %r2}, {%r7015, %r7016, %r7017, %r7018};
	bar.warp.sync 	-1;
	wmma.mma.sync.aligned.row.col.m32n8k16.f16.f16 {%r7023, %r7024, %r7025, %r7026}, {%r2, %r2, %r2, %r2, %r2, %r2, %r2, %r2}, {%r2, %r2, %r2, %r2, %r2, %r2, %r2, %r2}, {%r7019, %r7020, %r7021, %r7022};
	bar.warp.sync 	-1;
	wmma.mma.sync.aligned.row.col.m32n8k16.f16.f16 {%r7027, %r7028, %r7029, %r7030}, {%r2, %r2, %r2, %r2, %r2, %r2, %r2, %r2}, {%r2, %r2, %r2, %r2, %r2, %r2, %r2, %r2}, {%r7023, %r7024, %r7025, %r7026};
	bar.warp.sync 	-1;
	wmma.mma.sync.aligned.row.col.m32n8k16.f16.f16 {%r7031, %r7032, %r7033, %r7034}, {%r2, %r2, %r2, %r2, %r2, %r2, %r2, %r2}, {%r2, %r2, %r2, %r2, %r2, %r2, %r2, %r2}, {%r7027, %r7028, %r7029, %r7030};
	bar.warp.sync 	-1;
	wmma.mma.sync.aligned.row.col.m32n8k16.f16.f16 {%r7035, %r7036, %r7037, %r7038}, {%r2, %r2, %r2, %r2, %r2, %r2, %r2, %r2}, {%r2, %r2, %r2, %r2, %r2, %r2, %r2, %r2}, {%r7031, %r7032, %r7033, %r7034};
	bar.warp.sync 	-1;
	wmma.mma.sync.aligned.row.col.m32n8k16.f16.f16 {%r7039, %r7040, %r7041, %r7042}, {%r2, %r2, %r2, %r2, %r2, %r2, %r2, %r2}, {%r2, %r2, %r2, %r2, %r2, %r2, %r2, %r2}, {%r7035, %r7036, %r7037, %r7038};
	bar.warp.sync 	-1;
	wmma.mma.sync.aligned.row.col.m32n8k16.f16.f16 {%r7043, %r7044, %r7045, %r7046}, {%r2, %r2, %r2, %r2, %r2, %r2, %r2, %r2}, {%r2, %r2, %r2, %r2, %r2, %r2, %r2, %r2}, {%r7039, %r7040, %r7041, %r7042};
	bar.warp.sync 	-1;
	wmma.mma.sync.aligned.row.col.m32n8k16.f16.f16 {%r7047, %r7048, %r7049, %r7050}, {%r2, %r2, %r2, %r2, %r2, %r2, %r2, %r2}, {%r2, %r2, %r2, %r2, %r2, %r2, %r2, %r2}, {%r7043, %r7044, %r7045, %r7046};
	bar.warp.sync 	-1;
	wmma.mma.sync.aligned.row.col.m32n8k16.f16.f16 {%r7051, %r7052, %r7053, %r7054}, {%r2, %r2, %r2, %r2, %r2, %r2, %r2, %r2}, {%r2, %r2, %r2, %r2, %r2, %r2, %r2, %r2}, {%r7047, %r7048, %r7049, %r7050};
	bar.warp.sync 	-1;
	wmma.mma.sync.aligned.row.col.m32n8k16.f16.f16 {%r7055, %r7056, %r7057, %r7058}, {%r2, %r2, %r2, %r2, %r2, %r2, %r2, %r2}, {%r2, %r2, %r2, %r2, %r2, %r2, %r2, %r2}, {%r7051, %r7052, %r7053, %r7054};
	bar.warp.sync 	-1;
	wmma.mma.sync.aligned.row.col.m32n8k16.f16.f16 {%r7059, %r7060, %r7061, %r7062}, {%r2, %r2, %r2, %r2, %r2, %r2, %r2, %r2}, {%r2, %r2, %r2, %r2, %r2, %r2, %r2, %r2}, {%r7055, %r7056, %r7057, %r7058};
	bar.warp.sync 	-1;
	wmma.mma.sync.aligned.row.col.m32n8k16.f16.f16 {%r7063, %r7064, %r7065, %r7066}, {%r2, %r2, %r2, %r2, %r2, %r2, %r2, %r2}, {%r2, %r2, %r2, %r2, %r2, %r2, %r2, %r2}, {%r7059, %r7060, %r7061, %r7062};
	bar.warp.sync 	-1;
	wmma.mma.sync.aligned.row.col.m32n8k16.f16.f16 {%r7067, %r7068, %r7069, %r7070}, {%r2, %r2, %r2, %r2, %r2, %r2, %r2, %r2}, {%r2, %r2, %r2, %r2, %r2, %r2, %r2, %r2}, {%r7063, %r7064, %r7065, %r7066};
	bar.warp.sync 	-1;
	wmma.mma.sync.aligned.row.col.m32n8k16.f16.f16 {%r7071, %r7072, %r7073, %r7074}, {%r2, %r2, %r2, %r2, %r2, %r2, %r2, %r2}, {%r2, %r2, %r2, %r2, %r2, %r2, %r2, %r2}, {%r7067, %r7068, %r7069, %r7070};
	bar.warp.sync 	-1;
	wmma.mma.sync.aligned.row.col.m32n8k16.f16.f16 {%r7075, %r7076, %r7077, %r7078}, {%r2, %r2, %r2, %r2, %r2, %r2, %r2, %r2}, {%r2, %r2, %r2, %r2, %r2, %r2, %r2, %r2}, {%r7071, %r7072, %r7073, %r7074};
	bar.warp.sync 	-1;
	wmma.mma.sync.aligned.row.col.m32n8k16.f16.f16 {%r7079, %r7080, %r7081, %r7082}, {%r2, %r2, %r2, %r2, %r2, %r2, %r2, %r2}, {%r2, %r2, %r2, %r2, %r2, %r2, %r2, %r2}, {%r7075, %r7076, %r7077, %r7078};
	bar.warp.sync 	-1;
	wmma.mma.sync.aligned.row.col.m32n8k16.f16.f16 {%r7083, %r7084, %r7085, %r7086}, {%r2, %r2, %r2, %r2, %r2, %r2, %r2, %r2}, {%r2, %r2, %r2, %r2, %r2, %r2, %r2, %r2}, {%r7079, %r7080, %r7081, %r7082};
	bar.warp.sync 	-1;
	wmma.mma.sync.aligned.row.col.m32n8k16.f16.f16 {%r7087, %r7088, %r7089, %r7090}, {%r2, %r2, %r2, %r2, %r2, %r2, %r2, %r2}, {%r2, %r2, %r2, %r2, %r2, %r2, %r2, %r2}, {%r7083, %r7084, %r7085, %r7086};
	bar.warp.sync 	-1;
	wmma.mma.sync.aligned.row.col.m32n8k16.f16.f16 {%r7091, %r7092, %r7093, %r7094}, {%r2, %r2, %r2, %r2, %r2, %r2, %r2, %r2}, {%r2, %r2, %r2, %r2, %r2, %r2, %r2, %r2}, {%r7087, %r7088, %r7089, %r7090};
	bar.warp.sync 	-1;
	wmma.mma.sync.aligned.row.col.m32n8k16.f16.f16 {%r7095, %r7096, %r7097, %r7098}, {%r2, %r2, %r2, %r2, %r2, %r2, %r2, %r2}, {%r2, %r2, %r2, %r2, %r2, %r2, %r2, %r2}, {%r7091, %r7092, %r7093, %r7094};
	bar.warp.sync 	-1;
	wmma.mma.sync.aligned.row.col.m32n8k16.f16.f16 {%r7099, %r7100, %r7101, %r7102}, {%r2, %r2, %r2, %r2, %r2, %r2, %r2, %r2}, {%r2, %r2, %r2, %r2, %r2, %r2, %r2, %r2}, {%r7095, %r7096, %r7097, %r7098};
	bar.warp.sync 	-1;
	wmma.mma.sync.aligned.row.col.m32n8k16.f16.f16 {%r7103, %r7104, %r7105, %r7106}, {%r2, %r2, %r2, %r2, %r2, %r2, %r2, %r2}, {%r2, %r2, %r2, %r2, %r2, %r2, %r2, %r2}, {%r7099, %r7100, %r7101, %r7102};
	bar.warp.sync 	-1;
	wmma.mma.sync.aligned.row.col.m32n8k16.f16.f16 {%r7107, %r7108, %r7109, %r7110}, {%r2, %r2, %r2, %r2, %r2, %r2, %r2, %r2}, {%r2, %r2, %r2, %r2, %r2, %r2, %r2, %r2}, {%r7103, %r7104, %r7105, %r7106};
	bar.warp.sync 	-1;
	wmma.mma.sync.aligned.row.col.m32n8k16.f16.f16 {%r7111, %r7112, %r7113, %r7114}, {%r2, %r2, %r2, %r2, %r2, %r2, %r2, %r2}, {%r2, %r2, %r2, %r2, %r2, %r2, %r2, %r2}, {%r7107, %r7108, %r7109, %r7110};
	bar.warp.sync 	-1;
	wmma.mma.sync.aligned.row.col.m32n8k16.f16.f16 {%r7115, %r7116, %r7117, %r7118}, {%r2, %r2, %r2, %r2, %r2, %r2, %r2, %r2}, {%r2, %r2, %r2, %r2, %r2, %r2, %r2, %r2}, {%r7111, %r7112, %r7113, %r7114};
	bar.warp.sync 	-1;
	wmma.mma.sync.aligned.row.col.m32n8k16.f16.f16 {%r7119, %r7120, %r7121, %r7122}, {%r2, %r2, %r2, %r2, %r2, %r2, %r2, %r2}, {%r2, %r2, %r2, %r2, %r2, %r2, %r2, %r2}, {%r7115, %r7116, %r7117, %r7118};
	bar.warp.sync 	-1;
	wmma.mma.sync.aligned.row.col.m32n8k16.f16.f16 {%r7123, %r7124, %r7125, %r7126}, {%r2, %r2, %r2, %r2, %r2, %r2, %r2, %r2}, {%r2, %r2, %r2, %r2, %r2, %r2, %r2, %r2}, {%r7119, %r7120, %r7121, %r7122};
	bar.warp.sync 	-1;
	wmma.mma.sync.aligned.row.col.m32n8k16.f16.f16 {%r7127, %r7128, %r7129, %r7130}, {%r2, %r2, %r2, %r2, %r2, %r2, %r2, %r2}, {%r2, %r2, %r2, %r2, %r2, %r2, %r2, %r2}, {%r7123, %r7124, %r7125, %r7126};
	bar.warp.sync 	-1;
	wmma.mma.sync.aligned.row.col.m32n8k16.f16.f16 {%r7131, %r7132, %r7133, %r7134}, {%r2, %r2, %r2, %r2, %r2, %r2, %r2, %r2}, {%r2, %r2, %r2, %r2, %r2, %r2, %r2, %r2}, {%r7127, %r7128, %r7129, %r7130};
	bar.warp.sync 	-1;
	wmma.mma.sync.aligned.row.col.m32n8k16.f16.f16 {%r7135, %r7136, %r7137, %r7138}, {%r2, %r2, %r2, %r2, %r2, %r2, %r2, %r2}, {%r2, %r2, %r2, %r2, %r2, %r2, %r2, %r2}, {%r7131, %r7132, %r7133, %r7134};
	bar.warp.sync 	-1;
	wmma.mma.sync.aligned.row.col.m32n8k16.f16.f16 {%r7139, %r7140, %r7141, %r7142}, {%r2, %r2, %r2, %r2, %r2, %r2, %r2, %r2}, {%r2, %r2, %r2, %r2, %r2, %r2, %r2, %r2}, {%r7135, %r7136, %r7137, %r7138};
	bar.warp.sync 	-1;
	wmma.mma.sync.aligned.row.col.m32n8k16.f16.f16 {%r7143, %r7144, %r7145, %r7146}, {%r2, %r2, %r2, %r2, %r2, %r2, %r2, %r2}, {%r2, %r2, %r2, %r2, %r2, %r2, %r2, %r2}, {%r7139, %r7140, %r7141, %r7142};
	bar.warp.sync 	-1;
	wmma.mma.sync.aligned.row.col.m32n8k16.f16.f16 {%r7147, %r7148, %r7149, %r7150}, {%r2, %r2, %r2, %r2, %r2, %r2, %r2, %r2}, {%r2, %r2, %r2, %r2, %r2, %r2, %r2, %r2}, {%r7143, %r7144, %r7145, %r7146};
	bar.warp.sync 	-1;
	wmma.mma.sync.aligned.row.col.m32n8k16.f16.f16 {%r7151, %r7152, %r7153, %r7154}, {%r2, %r2, %r2, %r2, %r2, %r2, %r2, %r2}, {%r2, %r2, %r2, %r2, %r2, %r2, %r2, %r2}, {%r7147, %r7148, %r7149, %r7150};
	bar.warp.sync 	-1;
	wmma.mma.sync.aligned.row.col.m32n8k16.f16.f16 {%r7155, %r7156, %r7157, %r7158}, {%r2, %r2, %r2, %r2, %r2, %r2, %r2, %r2}, {%r2, %r2, %r2, %r2, %r2, %r2, %r2, %r2}, {%r7151, %r7152, %r7153, %r7154};
	bar.warp.sync 	-1;
	wmma.mma.sync.aligned.row.col.m32n8k16.f16.f16 {%r7159, %r7160, %r7161, %r7162}, {%r2, %r2, %r2, %r2, %r2, %r2, %r2, %r2}, {%r2, %r2, %r2, %r2, %r2, %r2, %r2, %r2}, {%r7155, %r7156, %r7157, %r7158};
	bar.warp.sync 	-1;
	wmma.mma.sync.aligned.row.col.m32n8k16.f16.f16 {%r7163, %r7164, %r7165, %r7166}, {%r2, %r2, %r2, %r2, %r2, %r2, %r2, %r2}, {%r2, %r2, %r2, %r2, %r2, %r2, %r2, %r2}, {%r7159, %r7160, %r7161, %r7162};
	bar.warp.sync 	-1;
	wmma.mma.sync.aligned.row.col.m32n8k16.f16.f16 {%r7167, %r7168, %r7169, %r7170}, {%r2, %r2, %r2, %r2, %r2, %r2, %r2, %r2}, {%r2, %r2, %r2, %r2, %r2, %r2, %r2, %r2}, {%r7163, %r7164, %r7165, %r7166};
	bar.warp.sync 	-1;
	wmma.mma.sync.aligned.row.col.m32n8k16.f16.f16 {%r7171, %r7172, %r7173, %r7174}, {%r2, %r2, %r2, %r2, %r2, %r2, %r2, %r2}, {%r2, %r2, %r2, %r2, %r2, %r2, %r2, %r2}, {%r7167, %r7168, %r7169, %r7170};
	bar.warp.sync 	-1;
	wmma.mma.sync.aligned.row.col.m32n8k16.f16.f16 {%r7175, %r7176, %r7177, %r7178}, {%r2, %r2, %r2, %r2, %r2, %r2, %r2, %r2}, {%r2, %r2, %r2, %r2, %r2, %r2, %r2, %r2}, {%r7171, %r7172, %r7173, %r7174};
	bar.warp.sync 	-1;
	wmma.mma.sync.aligned.row.col.m32n8k16.f16.f16 {%r7179, %r7180, %r7181, %r7182}, {%r2, %r2, %r2, %r2, %r2, %r2, %r2, %r2}, {%r2, %r2, %r2, %r2, %r2, %r2, %r2, %r2}, {%r7175, %r7176, %r7177, %r7178};
	bar.warp.sync 	-1;
	wmma.mma.sync.aligned.row.col.m32n8k16.f16.f16 {%r7183, %r7184, %r7185, %r7186}, {%r2, %r2, %r2, %r2, %r2, %r2, %r2, %r2}, {%r2, %r2, %r2, %r2, %r2, %r2, %r2, %r2}, {%r7179, %r7180, %r7181, %r7182};
	bar.warp.sync 	-1;
	wmma.mma.sync.aligned.row.col.m32n8k16.f16.f16 {%r7187, %r7188, %r7189, %r7190}, {%r2, %r2, %r2, %r2, %r2, %r2, %r2, %r2}, {%r2, %r2, %r2, %r2, %r2, %r2, %r2, %r2}, {%r7183, %r7184, %r7185, %r7186};
	bar.warp.sync 	-1;
	wmma.mma.sync.aligned.row.col.m32n8k16.f16.f16 {%r7191, %r7192, %r7193, %r7194}, {%r2, %r2, %r2, %r2, %r2, %r2, %r2, %r2}, {%r2, %r2, %r2, %r2, %r2, %r2, %r2, %r2}, {%r7187, %r7188, %r7189, %r7190};
	bar.warp.sync 	-1;
	wmma.mma.sync.aligned.row.col.m32n8k16.f16.f16 {%r7195, %r7196, %r7197, %r7198}, {%r2, %r2, %r2, %r2, %r2, %r2, %r2, %r2}, {%r2, %r2, %r2, %r2, %r2, %r2, %r2, %r2}, {%r7191, %r7192, %r7193, %r7194};
	bar.warp.sync 	-1;
	wmma.mma.sync.aligned.row.col.m32n8k16.f16.f16 {%r7199, %r7200, %r7201, %r7202}, {%r2, %r2, %r2, %r2, %r2, %r2, %r2, %r2}, {%r2, %r2, %r2, %r2, %r2, %r2, %r2, %r2}, {%r7195, %r7196, %r7197, %r7198};
	bar.warp.sync 	-1;
	wmma.mma.sync.aligned.row.col.m32n8k16.f16.f16 {%r7203, %r7204, %r7205, %r7206}, {%r2, %r2, %r2, %r2, %r2, %r2, %r2, %r2}, {%r2, %r2, %r2, %r2, %r2, %r2, %r2, %r2}, {%r7199, %r7200, %r7201, %r7202};
	bar.warp.sync 	-1;
	wmma.mma.sync.aligned.row.col.m32n8k16.f16.f16 {%r7207, %r7208, %r7209, %r7210}, {%r2, %r2, %r2, %r2, %r2, %r2, %r2, %r2}, {%r2, %r2, %r2, %r2, %r2, %r2, %r2, %r2}, {%r7203, %r7204, %r7205, %r7206};
	bar.warp.sync 	-1;
	wmma.mma.sync.aligned.row.col.m32n8k16.f16.f16 {%r7211, %r7212, %r7213, %r7214}, {%r2, %r2, %r2, %r2, %r2, %r2, %r2, %r2}, {%r2, %r2, %r2, %r2, %r2, %r2, %r2, %r2}, {%r7207, %r7208, %r7209, %r7210};
	bar.warp.sync 	-1;
	wmma.mma.sync.aligned.row.col.m32n8k16.f16.f16 {%r7215, %r7216, %r7217, %r7218}, {%r2, %r2, %r2, %r2, %r2, %r2, %r2, %r2}, {%r2, %r2, %r2, %r2, %r2, %r2, %r2, %r2}, {%r7211, %r7212, %r7213, %r7214};
	bar.warp.sync 	-1;
	wmma.mma.sync.aligned.row.col.m32n8k16.f16.f16 {%r7219, %r7220, %r7221, %r7222}, {%r2, %r2, %r2, %r2, %r2, %r2, %r2, %r2}, {%r2, %r2, %r2, %r2, %r2, %r2, %r2, %r2}, {%r7215, %r7216, %r7217, %r7218};
	bar.warp.sync 	-1;
	wmma.mma.sync.aligned.row.col.m32n8k16.f16.f16 {%r7223, %r7224, %r7225, %r7226}, {%r2, %r2, %r2, %r2, %r2, %r2, %r2, %r2}, {%r2, %r2, %r2, %r2, %r2, %r2, %r2, %r2}, {%r7219, %r7220, %r7221, %r7222};
	bar.warp.sync 	-1;
	wmma.mma.sync.aligned.row.col.m32n8k16.f16.f16 {%r7227, %r7228, %r7229, %r7230}, {%r2, %r2, %r2, %r2, %r2, %r2, %r2, %r2}, {%r2, %r2, %r2, %r2, %r2, %r2, %r2, %r2}, {%r7223, %r7224, %r7225, %r7226};
	bar.warp.sync 	-1;
	wmma.mma.sync.aligned.row.col.m32n8k16.f16.f16 {%r7231, %r7232, %r7233, %r7234}, {%r2, %r2, %r2, %r2, %r2, %r2, %r2, %r2}, {%r2, %r2, %r2, %r2, %r2, %r2, %r2, %r2}, {%r7227, %r7228, %r7229, %r7230};
	bar.warp.sync 	-1;
	wmma.mma.sync.aligned.row.col.m32n8k16.f16.f16 {%r7235, %r7236, %r7237, %r7238}, {%r2, %r2, %r2, %r2, %r2, %r2, %r2, %r2}, {%r2, %r2, %r2, %r2, %r2, %r2, %r2, %r2}, {%r7231, %r7232, %r7233, %r7234};
	bar.warp.sync 	-1;
	wmma.mma.sync.aligned.row.col.m32n8k16.f16.f16 {%r7239, %r7240, %r7241, %r7242}, {%r2, %r2, %r2, %r2, %r2, %r2, %r2, %r2}, {%r2, %r2, %r2, %r2, %r2, %r2, %r2, %r2}, {%r7235, %r7236, %r7237, %r7238};
	bar.warp.sync 	-1;
	wmma.mma.sync.aligned.row.col.m32n8k16.f16.f16 {%r7243, %r7244, %r7245, %r7246}, {%r2, %r2, %r2, %r2, %r2, %r2, %r2, %r2}, {%r2, %r2, %r2, %r2, %r2, %r2, %r2, %r2}, {%r7239, %r7240, %r7241, %r7242};
	bar.warp.sync 	-1;
	wmma.mma.sync.aligned.row.col.m32n8k16.f16.f16 {%r7247, %r7248, %r7249, %r7250}, {%r2, %r2, %r2, %r2, %r2, %r2, %r2, %r2}, {%r2, %r2, %r2, %r2, %r2, %r2, %r2, %r2}, {%r7243, %r7244, %r7245, %r7246};
	bar.warp.sync 	-1;
	wmma.mma.sync.aligned.row.col.m32n8k16.f16.f16 {%r7251, %r7252, %r7253, %r7254}, {%r2, %r2, %r2, %r2, %r2, %r2, %r2, %r2}, {%r2, %r2, %r2, %r2, %r2, %r2, %r2, %r2}, {%r7247, %r7248, %r7249, %r7250};
	bar.warp.sync 	-1;
	wmma.mma.sync.aligned.row.col.m32n8k16.f16.f16 {%r7255, %r7256, %r7257, %r7258}, {%r2, %r2, %r2, %r2, %r2, %r2, %r2, %r2}, {%r2, %r2, %r2, %r2, %r2, %r2, %r2, %r2}, {%r7251, %r7252, %r7253, %r7254};
	bar.warp.sync 	-1;
	wmma.mma.sync.aligned.row.col.m32n8k16.f16.f16 {%r7259, %r7260, %r7261, %r7262}, {%r2, %r2, %r2, %r2, %r2, %r2, %r2, %r2}, {%r2, %r2, %r2, %r2, %r2, %r2, %r2, %r2}, {%r7255, %r7256, %r7257, %r7258};
	bar.warp.sync 	-1;
	wmma.mma.sync.aligned.row.col.m32n8k16.f16.f16 {%r7263, %r7264, %r7265, %r7266}, {%r2, %r2, %r2, %r2, %r2, %r2, %r2, %r2}, {%r2, %r2, %r2, %r2, %r2, %r2, %r2, %r2}, {%r7259, %r7260, %r7261, %r7262};
	bar.warp.sync 	-1;
	wmma.mma.sync.aligned.row.col.m32n8k16.f16.f16 {%r7267, %r7268, %r7269, %r7270}, {%r2, %r2, %r2, %r2, %r2, %r2, %r2, %r2}, {%r2, %r2, %r2, %r2, %r2, %r2, %r2, %r2}, {%r7263, %r7264, %r7265, %r7266};
	bar.warp.sync 	-1;
	wmma.mma.sync.aligned.row.col.m32n8k16.f16.f16 {%r7271, %r7272, %r7273, %r7274}, {%r2, %r2, %r2, %r2, %r2, %r2, %r2, %r2}, {%r2, %r2, %r2, %r2, %r2, %r2, %r2, %r2}, {%r7267, %r7268, %r7269, %r7270};
	bar.warp.sync 	-1;
	wmma.mma.sync.aligned.row.col.m32n8k16.f16.f16 {%r7275, %r7276, %r7277, %r7278}, {%r2, %r2, %r2, %r2, %r2, %r2, %r2, %r2}, {%r2, %r2, %r2, %r2, %r2, %r2, %r2, %r2}, {%r7271, %r7272, %r7273, %r7274};
	bar.warp.sync 	-1;
	wmma.mma.sync.aligned.row.col.m32n8k16.f16.f16 {%r7279, %r7280, %r7281, %r7282}, {%r2, %r2, %r2, %r2, %r2, %r2, %r2, %r2}, {%r2, %r2, %r2, %r2, %r2, %r2, %r2, %r2}, {%r7275, %r7276, %r7277, %r7278};
	bar.warp.sync 	-1;
	wmma.mma.sync.aligned.row.col.m32n8k16.f16.f16 {%r7283, %r7284, %r7285, %r7286}, {%r2, %r2, %r2, %r2, %r2, %r2, %r2, %r2}, {%r2, %r2, %r2, %r2, %r2, %r2, %r2, %r2}, {%r7279, %r7280, %r7281, %r7282};
	bar.warp.sync 	-1;
	wmma.mma.sync.aligned.row.col.m32n8k16.f16.f16 {%r7287, %r7288, %r7289, %r7290}, {%r2, %r2, %r2, %r2, %r2, %r2, %r2, %r2}, {%r2, %r2, %r2, %r2, %r2, %r2, %r2, %r2}, {%r7283, %r7284, %r7285, %r7286};
	bar.warp.sync 	-1;
	wmma.mma.sync.aligned.row.col.m32n8k16.f16.f16 {%r7291, %r7292, %r7293, %r7294}, {%r2, %r2, %r2, %r2, %r2, %r2, %r2, %r2}, {%r2, %r2, %r2, %r2, %r2, %r2, %r2, %r2}, {%r7287, %r7288, %r7289, %r7290};
	bar.warp.sync 	-1;
	wmma.mma.sync.aligned.row.col.m32n8k16.f16.f16 {%r7295, %r7296, %r7297, %r7298}, {%r2, %r2, %r2, %r2, %r2, %r2, %r2, %r2}, {%r2, %r2, %r2, %r2, %r2, %r2, %r2, %r2}, {%r7291, %r7292, %r7293, %r7294};
	bar.warp.sync 	-1;
	wmma.mma.sync.aligned.row.col.m32n8k16.f16.f16 {%r7299, %r7300, %r7301, %r7302}, {%r2, %r2, %r2, %r2, %r2, %r2, %r2, %r2}, {%r2, %r2, %r2, %r2, %r2, %r2, %r2, %r2}, {%r7295, %r7296, %r7297, %r7298};
	bar.warp.sync 	-1;
	wmma.mma.sync.aligned.row.col.m32n8k16.f16.f16 {%r7303, %r7304, %r7305, %r7306}, {%r2, %r2, %r2, %r2, %r2, %r2, %r2, %r2}, {%r2, %r2, %r2, %r2, %r2, %r2, %r2, %r2}, {%r7299, %r7300, %r7301, %r7302};
	bar.warp.sync 	-1;
	wmma.mma.sync.aligned.row.col.m32n8k16.f16.f16 {%r7307, %r7308, %r7309, %r7310}, {%r2, %r2, %r2, %r2, %r2, %r2, %r2, %r2}, {%r2, %r2, %r2, %r2, %r2, %r2, %r2, %r2}, {%r7303, %r7304, %r7305, %r7306};
	bar.warp.sync 	-1;
	wmma.mma.sync.aligned.row.col.m32n8k16.f16.f16 {%r7311, %r7312, %r7313, %r7314}, {%r2, %r2, %r2, %r2, %r2, %r2, %r2, %r2}, {%r2, %r2, %r2, %r2, %r2, %r2, %r2, %r2}, {%r7307, %r7308, %r7309, %r7310};
	bar.warp.sync 	-1;
	wmma.mma.sync.aligned.row.col.m32n8k16.f16.f16 {%r7315, %r7316, %r7317, %r7318}, {%r2, %r2, %r2, %r2, %r2, %r2, %r2, %r2}, {%r2, %r2, %r2, %r2, %r2, %r2, %r2, %r2}, {%r7311, %r7312, %r7313, %r7314};
	bar.warp.sync 	-1;
	wmma.mma.sync.aligned.row.col.m32n8k16.f16.f16 {%r7319, %r7320, %r7321, %r7322}, {%r2, %r2, %r2, %r2, %r2, %r2, %r2, %r2}, {%r2, %r2, %r2, %r2, %r2, %r2, %r2, %r2}, {%r7315, %r7316, %r7317, %r7318};
	bar.warp.sync 	-1;
	wmma.mma.sync.aligned.row.col.m32n8k16.f16.f16 {%r7323, %r7324, %r7325, %r7326}, {%r2, %r2, %r2, %r2, %r2, %r2, %r2, %r2}, {%r2, %r2, %r2, %r2, %r2, %r2, %r2, %r2}, {%r7319, %r7320, %r7321, %r7322};
	bar.warp.sync 	-1;
	wmma.mma.sync.aligned.row.col.m32n8k16.f16.f16 {%r7327, %r7328, %r7329, %r7330}, {%r2, %r2, %r2, %r2, %r2, %r2, %r2, %r2}, {%r2, %r2, %r2, %r2, %r2, %r2, %r2, %r2}, {%r7323, %r7324, %r7325, %r7326};
	bar.warp.sync 	-1;
	wmma.mma.sync.aligned.row.col.m32n8k16.f16.f16 {%r7331, %r7332, %r7333, %r7334}, {%r2, %r2, %r2, %r2, %r2, %r2, %r2, %r2}, {%r2, %r2, %r2, %r2, %r2, %r2, %r2, %r2}, {%r7327, %r7328, %r7329, %r7330};
	bar.warp.sync 	-1;
	wmma.mma.sync.aligned.row.col.m32n8k16.f16.f16 {%r7335, %r7336, %r7337, %r7338}, {%r2, %r2, %r2, %r2, %r2, %r2, %r2, %r2}, {%r2, %r2, %r2, %r2, %r2, %r2, %r2, %r2}, {%r7331, %r7332, %r7333, %r7334};
	bar.warp.sync 	-1;
	wmma.mma.sync.aligned.row.col.m32n8k16.f16.f16 {%r7339, %r7340, %r7341, %r7342}, {%r2, %r2, %r2, %r2, %r2, %r2, %r2, %r2}, {%r2, %r2, %r2, %r2, %r2, %r2, %r2, %r2}, {%r7335, %r7336, %r7337, %r7338};
	bar.warp.sync 	-1;
	wmma.mma.sync.aligned.row.col.m32n8k16.f16.f16 {%r7343, %r7344, %r7345, %r7346}, {%r2, %r2, %r2, %r2, %r2, %r2, %r2, %r2}, {%r2, %r2, %r2, %r2, %r2, %r2, %r2, %r2}, {%r7339, %r7340, %r7341, %r7342};
	bar.warp.sync 	-1;
	wmma.mma.sync.aligned.row.col.m32n8k16.f16.f16 {%r7347, %r7348, %r7349, %r7350}, {%r2, %r2, %r2, %r2, %r2, %r2, %r2, %r2}, {%r2, %r2, %r2, %r2, %r2, %r2, %r2, %r2}, {%r7343, %r7344, %r7345, %r7346};
	bar.warp.sync 	-1;
	wmma.mma.sync.aligned.row.col.m32n8k16.f16.f16 {%r7351, %r7352, %r7353, %r7354}, {%r2, %r2, %r2, %r2, %r2, %r2, %r2, %r2}, {%r2, %r2, %r2, %r2, %r2, %r2, %r2, %r2}, {%r7347, %r7348, %r7349, %r7350};
	bar.warp.sync 	-1;
	wmma.mma.sync.aligned.row.col.m32n8k16.f16.f16 {%r7355, %r7356, %r7357, %r7358}, {%r2, %r2, %r2, %r2, %r2, %r2, %r2, %r2}, {%r2, %r2, %r2, %r2, %r2, %r2, %r2, %r2}, {%r7351, %r7352, %r7353, %r7354};
	bar.warp.sync 	-1;
	wmma.mma.sync.aligned.row.col.m32n8k16.f16.f16 {%r7359, %r7360, %r7361, %r7362}, {%r2, %r2, %r2, %r2, %r2, %r2, %r2, %r2}, {%r2, %r2, %r2, %r2, %r2, %r2, %r2, %r2}, {%r7355, %r7356, %r7357, %r7358};
	bar.warp.sync 	-1;
	wmma.mma.sync.aligned.row.col.m32n8k16.f16.f16 {%r7363, %r7364, %r7365, %r7366}, {%r2, %r2, %r2, %r2, %r2, %r2, %r2, %r2}, {%r2, %r2, %r2, %r2, %r2, %r2, %r2, %r2}, {%r7359, %r7360, %r7361, %r7362};
	bar.warp.sync 	-1;
	wmma.mma.sync.aligned.row.col.m32n8k16.f16.f16 {%r7367, %r7368, %r7369, %r7370}, {%r2, %r2, %r2, %r2, %r2, %r2, %r2, %r2}, {%r2, %r2, %r2, %r2, %r2, %r2, %r2, %r2}, {%r7363, %r7364, %r7365, %r7366};
	bar.warp.sync 	-1;
	wmma.mma.sync.aligned.row.col.m32n8k16.f16.f16 {%r7371, %r7372, %r7373, %r7374}, {%r2, %r2, %r2, %r2, %r2, %r2, %r2, %r2}, {%r2, %r2, %r2, %r2, %r2, %r2, %r2, %r2}, {%r7367, %r7368, %r7369, %r7370};
	bar.warp.sync 	-1;
	wmma.mma.sync.aligned.row.col.m32n8k16.f16.f16 {%r7375, %r7376, %r7377, %r7378}, {%r2, %r2, %r2, %r2, %r2, %r2, %r2, %r2}, {%r2, %r2, %r2, %r2, %r2, %r2, %r2, %r2}, {%r7371, %r7372, %r7373, %r7374};
	bar.warp.sync 	-1;
	wmma.mma.sync.aligned.row.col.m32n8k16.f16.f16 {%r7379, %r7380, %r7381, %r7382}, {%r2, %r2, %r2, %r2, %r2, %r2, %r2, %r2}, {%r2, %r2, %r2, %r2, %r2, %r2, %r2, %r2}, {%r7375, %r7376, %r7377, %r7378};
	bar.warp.sync 	-1;
	wmma.mma.sync.aligned.row.col.m32n8k16.f16.f16 {%r7383, %r7384, %r7385, %r7386}, {%r2, %r2, %r2, %r2, %r2, %r2, %r2, %r2}, {%r2, %r2, %r2, %r2, %r2, %r2, %r2, %r2}, {%r7379, %r7380, %r7381, %r7382};
	bar.warp.sync 	-1;
	wmma.mma.sync.aligned.row.col.m32n8k16.f16.f16 {%r7387, %r7388, %r7389, %r7390}, {%r2, %r2, %r2, %r2, %r2, %r2, %r2, %r2}, {%r2, %r2, %r2, %r2, %r2, %r2, %r2, %r2}, {%r7383, %r7384, %r7385, %r7386};
	bar.warp.sync 	-1;
	wmma.mma.sync.aligned.row.col.m32n8k16.f16.f16 {%r7391, %r7392, %r7393, %r7394}, {%r2, %r2, %r2, %r2, %r2, %r2, %r2, %r2}, {%r2, %r2, %r2, %r2, %r2, %r2, %r2, %r2}, {%r7387, %r7388, %r7389, %r7390};
	bar.warp.sync 	-1;
	wmma.mma.sync.aligned.row.col.m32n8k16.f16.f16 {%r7395, %r7396, %r7397, %r7398}, {%r2, %r2, %r2, %r2, %r2, %r2, %r2, %r2}, {%r2, %r2, %r2, %r2, %r2, %r2, %r2, %r2}, {%r7391, %r7392, %r7393, %r7394};
	bar.warp.sync 	-1;
	wmma.mma.sync.aligned.row.col.m32n8k16.f16.f16 {%r7399, %r7400, %r7401, %r7402}, {%r2, %r2, %r2, %r2, %r2, %r2, %r2, %r2}, {%r2, %r2, %r2, %r2, %r2, %r2, %r2, %r2}, {%r7395, %r7396, %r7397, %r7398};
	bar.warp.sync 	-1;
	wmma.mma.sync.aligned.row.col.m32n8k16.f16.f16 {%r7403, %r7404, %r7405, %r7406}, {%r2, %r2, %r2, %r2, %r2, %r2, %r2, %r2}, {%r2, %r2, %r2, %r2, %r2, %r2, %r2, %r2}, {%r7399, %r7400, %r7401, %r7402};
	bar.warp.sync 	-1;
	wmma.mma.sync.aligned.row.col.m32n8k16.f16.f16 {%r7407, %r7408, %r7409, %r7410}, {%r2, %r2, %r2, %r2, %r2, %r2, %r2, %r2}, {%r2, %r2, %r2, %r2, %r2, %r2, %r2, %r2}, {%r7403, %r7404, %r7405, %r7406};
	bar.warp.sync 	-1;
	wmma.mma.sync.aligned.row.col.m32n8k16.f16.f16 {%r7411, %r7412, %r7413, %r7414}, {%r2, %r2, %r2, %r2, %r2, %r2, %r2, %r2}, {%r2, %r2, %r2, %r2, %r2, %r2, %r2, %r2}, {%r7407, %r7408, %r7409, %r7410};
	bar.warp.sync 	-1;
	wmma.mma.sync.aligned.row.col.m32n8k16.f16.f16 {%r7415, %r7416, %r7417, %r7418}, {%r2, %r2, %r2, %r2, %r2, %r2, %r2, %r2}, {%r2, %r2, %r2, %r2, %r2, %r2, %r2, %r2}, {%r7411, %r7412, %r7413, %r7414};
	bar.warp.sync 	-1;
	wmma.mma.sync.aligned.row.col.m32n8k16.f16.f16 {%r7419, %r7420, %r7421, %r7422}, {%r2, %r2, %r2, %r2, %r2, %r2, %r2, %r2}, {%r2, %r2, %r2, %r2, %r2, %r2, %r2, %r2}, {%r7415, %r7416, %r7417, %r7418};
	bar.warp.sync 	-1;
	wmma.mma.sync.aligned.row.col.m32n8k16.f16.f16 {%r7423, %r7424, %r7425, %r7426}, {%r2, %r2, %r2, %r2, %r2, %r2, %r2, %r2}, {%r2, %r2, %r2, %r2, %r2, %r2, %r2, %r2}, {%r7419, %r7420, %r7421, %r7422};
	bar.warp.sync 	-1;
	wmma.mma.sync.aligned.row.col.m32n8k16.f16.f16 {%r7427, %r7428, %r7429, %r7430}, {%r2, %r2, %r2, %r2, %r2, %r2, %r2, %r2}, {%r2, %r2, %r2, %r2, %r2, %r2, %r2, %r2}, {%r7423, %r7424, %r7425, %r7426};
	bar.warp.sync 	-1;
	wmma.mma.sync.aligned.row.col.m32n8k16.f16.f16 {%r7431, %r7432, %r7433, %r7434}, {%r2, %r2, %r2, %r2, %r2, %r2, %r2, %r2}, {%r2, %r2, %r2, %r2, %r2, %r2, %r2, %r2}, {%r7427, %r7428, %r7429, %r7430};
	bar.warp.sync 	-1;
	wmma.mma.sync.aligned.row.col.m32n8k16.f16.f16 {%r7435, %r7436, %r7437, %r7438}, {%r2, %r2, %r2, %r2, %r2, %r2, %r2, %r2}, {%r2, %r2, %r2, %r2, %r2, %r2, %r2, %r2}, {%r7431, %r7432, %r7433, %r7434};
	bar.warp.sync 	-1;
	wmma.mma.sync.aligned.row.col.m32n8k16.f16.f16 {%r7439, %r7440, %r7441, %r7442}, {%r2, %r2, %r2, %r2, %r2, %r2, %r2, %r2}, {%r2, %r2, %r2, %r2, %r2, %r2, %r2, %r2}, {%r7435, %r7436, %r7437, %r7438};
	bar.warp.sync 	-1;
	wmma.mma.sync.aligned.row.col.m32n8k16.f16.f16 {%r7443, %r7444, %r7445, %r7446}, {%r2, %r2, %r2, %r2, %r2, %r2, %r2, %r2}, {%r2, %r2, %r2, %r2, %r2, %r2, %r2, %r2}, {%r7439, %r7440, %r7441, %r7442};
	bar.warp.sync 	-1;
	wmma.mma.sync.aligned.row.col.m32n8k16.f16.f16 {%r7447, %r7448, %r7449, %r7450}, {%r2, %r2, %r2, %r2, %r2, %r2, %r2, %r2}, {%r2, %r2, %r2, %r2, %r2, %r2, %r2, %r2}, {%r7443, %r7444, %r7445, %r7446};
	bar.warp.sync 	-1;
	wmma.mma.sync.aligned.row.col.m32n8k16.f16.f16 {%r7451, %r7452, %r7453, %r7454}, {%r2, %r2, %r2, %r2, %r2, %r2, %r2, %r2}, {%r2, %r2, %r2, %r2, %r2, %r2, %r2, %r2}, {%r7447, %r7448, %r7449, %r7450};
	bar.warp.sync 	-1;
	wmma.mma.sync.aligned.row.col.m32n8k16.f16.f16 {%r7455, %r7456, %r7457, %r7458}, {%r2, %r2, %r2, %r2, %r2, %r2, %r2, %r2}, {%r2, %r2, %r2, %r2, %r2, %r2, %r2, %r2}, {%r7451, %r7452, %r7453, %r7454};
	bar.warp.sync 	-1;
	wmma.mma.sync.aligned.row.col.m32n8k16.f16.f16 {%r7459, %r7460, %r7461, %r7462}, {%r2, %r2, %r2, %r2, %r2, %r2, %r2, %r2}, {%r2, %r2, %r2, %r2, %r2, %r2, %r2, %r2}, {%r7455, %r7456, %r7457, %r7458};
	bar.warp.sync 	-1;
	wmma.mma.sync.aligned.row.col.m32n8k16.f16.f16 {%r7463, %r7464, %r7465, %r7466}, {%r2, %r2, %r2, %r2, %r2, %r2, %r2, %r2}, {%r2, %r2, %r2, %r2, %r2, %r2, %r2, %r2}, {%r7459, %r7460, %r7461, %r7462};
	bar.warp.sync 	-1;
	wmma.mma.sync.aligned.row.col.m32n8k16.f16.f16 {%r7467, %r7468, %r7469, %r7470}, {%r2, %r2, %r2, %r2, %r2, %r2, %r2, %r2}, {%r2, %r2, %r2, %r2, %r2, %r2, %r2, %r2}, {%r7463, %r7464, %r7465, %r7466};
	bar.warp.sync 	-1;
	wmma.mma.sync.aligned.row.col.m32n8k16.f16.f16 {%r7471, %r7472, %r7473, %r7474}, {%r2, %r2, %r2, %r2, %r2, %r2, %r2, %r2}, {%r2, %r2, %r2, %r2, %r2, %r2, %r2, %r2}, {%r7467, %r7468, %r7469, %r7470};
	bar.warp.sync 	-1;
	wmma.mma.sync.aligned.row.col.m32n8k16.f16.f16 {%r7475, %r7476, %r7477, %r7478}, {%r2, %r2, %r2, %r2, %r2, %r2, %r2, %r2}, {%r2, %r2, %r2, %r2, %r2, %r2, %r2, %r2}, {%r7471, %r7472, %r7473, %r7474};
	bar.warp.sync 	-1;
	wmma.mma.sync.aligned.row.col.m32n8k16.f16.f16 {%r7479, %r7480, %r7481, %r7482}, {%r2, %r2, %r2, %r2, %r2, %r2, %r2, %r2}, {%r2, %r2, %r2, %r2, %r2, %r2, %r2, %r2}, {%r7475, %r7476, %r7477, %r7478};
	bar.warp.sync 	-1;
	wmma.mma.sync.aligned.row.col.m32n8k16.f16.f16 {%r7483, %r7484, %r7485, %r7486}, {%r2, %r2, %r2, %r2, %r2, %r2, %r2, %r2}, {%r2, %r2, %r2, %r2, %r2, %r2, %r2, %r2}, {%r7479, %r7480, %r7481, %r7482};
	bar.warp.sync 	-1;
	wmma.mma.sync.aligned.row.col.m32n8k16.f16.f16 {%r7487, %r7488, %r7489, %r7490}, {%r2, %r2, %r2, %r2, %r2, %r2, %r2, %r2}, {%r2, %r2, %r2, %r2, %r2, %r2, %r2, %r2}, {%r7483, %r7484, %r7485, %r7486};
	bar.warp.sync 	-1;
	wmma.mma.sync.aligned.row.col.m32n8k16.f16.f16 {%r7491, %r7492, %r7493, %r7494}, {%r2, %r2, %r2, %r2, %r2, %r2, %r2, %r2}, {%r2, %r2, %r2, %r2, %r2, %r2, %r2, %r2}, {%r7487, %r7488, %r7489, %r7490};
	bar.warp.sync 	-1;
	wmma.mma.sync.aligned.row.col.m32n8k16.f16.f16 {%r7495, %r7496, %r7497, %r7498}, {%r2, %r2, %r2, %r2, %r2, %r2, %r2, %r2}, {%r2, %r2, %r2, %r2, %r2, %r2, %r2, %r2}, {%r7491, %r7492, %r7493, %r7494};
	bar.warp.sync 	-1;
	wmma.mma.sync.aligned.row.col.m32n8k16.f16.f16 {%r7499, %r7500, %r7501, %r7502}, {%r2, %r2, %r2, %r2, %r2, %r2, %r2, %r2}, {%r2, %r2, %r2, %r2, %r2, %r2, %r2, %r2}, {%r7495, %r7496, %r7497, %r7498};
	bar.warp.sync 	-1;
	wmma.mma.sync.aligned.row.col.m32n8k16.f16.f16 {%r7503, %r7504, %r7505, %r7506}, {%r2, %r2, %r2, %r2, %r2, %r2, %r2, %r2}, {%r2, %r2, %r2, %r2, %r2, %r2, %r2, %r2}, {%r7499, %r7500, %r7501, %r7502};
	bar.warp.sync 	-1;
	wmma.mma.sync.aligned.row.col.m32n8k16.f16.f16 {%r7507, %r7508, %r7509, %r7510}, {%r2, %r2, %r2, %r2, %r2, %r2, %r2, %r2}, {%r2, %r2, %r2, %r2, %r2, %r2, %r2, %r2}, {%r7503, %r7504, %r7505, %r7506};
	bar.warp.sync 	-1;
	wmma.mma.sync.aligned.row.col.m32n8k16.f16.f16 {%r7511, %r7512, %r7513, %r7514}, {%r2, %r2, %r2, %r2, %r2, %r2, %r2, %r2}, {%r2, %r2, %r2, %r2, %r2, %r2, %r2, %r2}, {%r7507, %r7508, %r7509, %r7510};
	bar.warp.sync 	-1;
	wmma.mma.sync.aligned.row.col.m32n8k16.f16.f16 {%r7515, %r7516, %r7517, %r7518}, {%r2, %r2, %r2, %r2, %r2, %r2, %r2, %r2}, {%r2, %r2, %r2, %r2, %r2, %r2, %r2, %r2}, {%r7511, %r7512, %r7513, %r7514};
	bar.warp.sync 	-1;
	wmma.mma.sync.aligned.row.col.m32n8k16.f16.f16 {%r7519, %r7520, %r7521, %r7522}, {%r2, %r2, %r2, %r2, %r2, %r2, %r2, %r2}, {%r2, %r2, %r2, %r2, %r2, %r2, %r2, %r2}, {%r7515, %r7516, %r7517, %r7518};
	bar.warp.sync 	-1;
	wmma.mma.sync.aligned.row.col.m32n8k16.f16.f16 {%r7523, %r7524, %r7525, %r7526}, {%r2, %r2, %r2, %r2, %r2, %r2, %r2, %r2}, {%r2, %r2, %r2, %r2, %r2, %r2, %r2, %r2}, {%r7519, %r7520, %r7521, %r7522};
	bar.warp.sync 	-1;
	wmma.mma.sync.aligned.row.col.m32n8k16.f16.f16 {%r7527, %r7528, %r7529, %r7530}, {%r2, %r2, %r2, %r2, %r2, %r2, %r2, %r2}, {%r2, %r2, %r2, %r2, %r2, %r2, %r2, %r2}, {%r7523, %r7524, %r7525, %r7526};
	bar.warp.sync 	-1;
	wmma.mma.sync.aligned.row.col.m32n8k16.f16.f16 {%r7531, %r7532, %r7533, %r7534}, {%r2, %r2, %r2, %r2, %r2, %r2, %r2, %r2}, {%r2, %r2, %r2, %r2, %r2, %r2, %r2, %r2}, {%r7527, %r7528, %r7529, %r7530};
	bar.warp.sync 	-1;
	wmma.mma.sync.aligned.row.col.m32n8k16.f16.f16 {%r7535, %r7536, %r7537, %r7538}, {%r2, %r2, %r2, %r2, %r2, %r2, %r2, %r2}, {%r2, %r2, %r2, %r2, %r2, %r2, %r2, %r2}, {%r7531, %r7532, %r7533, %r7534};
	bar.warp.sync 	-1;
	wmma.mma.sync.aligned.row.col.m32n8k16.f16.f16 {%r7539, %r7540, %r7541, %r7542}, {%r2, %r2, %r2, %r2, %r2, %r2, %r2, %r2}, {%r2, %r2, %r2, %r2, %r2, %r2, %r2, %r2}, {%r7535, %r7536, %r7537, %r7538};
	bar.warp.sync 	-1;
	wmma.mma.sync.aligned.row.col.m32n8k16.f16.f16 {%r7543, %r7544, %r7545, %r7546}, {%r2, %r2, %r2, %r2, %r2, %r2, %r2, %r2}, {%r2, %r2, %r2, %r2, %r2, %r2, %r2, %r2}, {%r7539, %r7540, %r7541, %r7542};
	bar.warp.sync 	-1;
	wmma.mma.sync.aligned.row.col.m32n8k16.f16.f16 {%r7547, %r7548, %r7549, %r7550}, {%r2, %r2, %r2, %r2, %r2, %r2, %r2, %r2}, {%r2, %r2, %r2, %r2, %r2, %r2, %r2, %r2}, {%r7543, %r7544, %r7545, %r7546};
	bar.warp.sync 	-1;
	wmma.mma.sync.aligned.row.col.m32n8k16.f16.f16 {%r7551, %r7552, %r7553, %r7554}, {%r2, %r2, %r2, %r2, %r2, %r2, %r2, %r2}, {%r2, %r2, %r2, %r2, %r2, %r2, %r2, %r2}, {%r7547, %r7548, %r7549, %r7550};
	bar.warp.sync 	-1;
	wmma.mma.sync.aligned.row.col.m32n8k16.f16.f16 {%r7555, %r7556, %r7557, %r7558}, {%r2, %r2, %r2, %r2, %r2, %r2, %r2, %r2}, {%r2, %r2, %r2, %r2, %r2, %r2, %r2, %r2}, {%r7551, %r7552, %r7553, %r7554};
	bar.warp.sync 	-1;
	wmma.mma.sync.aligned.row.col.m32n8k16.f16.f16 {%r7559, %r7560, %r7561, %r7562}, {%r2, %r2, %r2, %r2, %r2, %r2, %r2, %r2}, {%r2, %r2, %r2, %r2, %r2, %r2, %r2, %r2}, {%r7555, %r7556, %r7557, %r7558};
	bar.warp.sync 	-1;
	wmma.mma.sync.aligned.row.col.m32n8k16.f16.f16 {%r7563, %r7564, %r7565, %r7566}, {%r2, %r2, %r2, %r2, %r2, %r2, %r2, %r2}, {%r2, %r2, %r2, %r2, %r2, %r2, %r2, %r2}, {%r7559, %r7560, %r7561, %r7562};
	bar.warp.sync 	-1;
	wmma.mma.sync.aligned.row.col.m32n8k16.f16.f16 {%r7567, %r7568, %r7569, %r7570}, {%r2, %r2, %r2, %r2, %r2, %r2, %r2, %r2}, {%r2, %r2, %r2, %r2, %r2, %r2, %r2, %r2}, {%r7563, %r7564, %r7565, %r7566};
	bar.warp.sync 	-1;
	wmma.mma.sync.aligned.row.col.m32n8k16.f16.f16 {%r7571, %r7572, %r7573, %r7574}, {%r2, %r2, %r2, %r2, %r2, %r2, %r2, %r2}, {%r2, %r2, %r2, %r2, %r2, %r2, %r2, %r2}, {%r7567, %r7568, %r7569, %r7570};
	bar.warp.sync 	-1;
	wmma.mma.sync.aligned.row.col.m32n8k16.f16.f16 {%r7575, %r7576, %r7577, %r7578}, {%r2, %r2, %r2, %r2, %r2, %r2, %r2, %r2}, {%r2, %r2, %r2, %r2, %r2, %r2, %r2, %r2}, {%r7571, %r7572, %r7573, %r7574};
	bar.warp.sync 	-1;
	wmma.mma.sync.aligned.row.col.m32n8k16.f16.f16 {%r7579, %r7580, %r7581, %r7582}, {%r2, %r2, %r2, %r2, %r2, %r2, %r2, %r2}, {%r2, %r2, %r2, %r2, %r2, %r2, %r2, %r2}, {%r7575, %r7576, %r7577, %r7578};
	bar.warp.sync 	-1;
	wmma.mma.sync.aligned.row.col.m32n8k16.f16.f16 {%r7583, %r7584, %r7585, %r7586}, {%r2, %r2, %r2, %r2, %r2, %r2, %r2, %r2}, {%r2, %r2, %r2, %r2, %r2, %r2, %r2, %r2}, {%r7579, %r7580, %r7581, %r7582};
	bar.warp.sync 	-1;
	wmma.mma.sync.aligned.row.col.m32n8k16.f16.f16 {%r7587, %r7588, %r7589, %r7590}, {%r2, %r2, %r2, %r2, %r2, %r2, %r2, %r2}, {%r2, %r2, %r2, %r2, %r2, %r2, %r2, %r2}, {%r7583, %r7584, %r7585, %r7586};
	bar.warp.sync 	-1;
	wmma.mma.sync.aligned.row.col.m32n8k16.f16.f16 {%r7591, %r7592, %r7593, %r7594}, {%r2, %r2, %r2, %r2, %r2, %r2, %r2, %r2}, {%r2, %r2, %r2, %r2, %r2, %r2, %r2, %r2}, {%r7587, %r7588, %r7589, %r7590};
	bar.warp.sync 	-1;
	wmma.mma.sync.aligned.row.col.m32n8k16.f16.f16 {%r7595, %r7596, %r7597, %r7598}, {%r2, %r2, %r2, %r2, %r2, %r2, %r2, %r2}, {%r2, %r2, %r2, %r2, %r2, %r2, %r2, %r2}, {%r7591, %r7592, %r7593, %r7594};
	bar.warp.sync 	-1;
	wmma.mma.sync.aligned.row.col.m32n8k16.f16.f16 {%r7599, %r7600, %r7601, %r7602}, {%r2, %r2, %r2, %r2, %r2, %r2, %r2, %r2}, {%r2, %r2, %r2, %r2, %r2, %r2, %r2, %r2}, {%r7595, %r7596, %r7597, %r7598};
	bar.warp.sync 	-1;
	wmma.mma.sync.aligned.row.col.m32n8k16.f16.f16 {%r7603, %r7604, %r7605, %r7606}, {%r2, %r2, %r2, %r2, %r2, %r2, %r2, %r2}, {%r2, %r2, %r2, %r2, %r2, %r2, %r2, %r2}, {%r7599, %r7600, %r7601, %r7602};
	bar.warp.sync 	-1;
	wmma.mma.sync.aligned.row.col.m32n8k16.f16.f16 {%r7607, %r7608, %r7609, %r7610}, {%r2, %r2, %r2, %r2, %r2, %r2, %r2, %r2}, {%r2, %r2, %r2, %r2, %r2, %r2, %r2, %r2}, {%r7603, %r7604, %r7605, %r7606};
	bar.warp.sync 	-1;
	wmma.mma.sync.aligned.row.col.m32n8k16.f16.f16 {%r7611, %r7612, %r7613, %r7614}, {%r2, %r2, %r2, %r2, %r2, %r2, %r2, %r2}, {%r2, %r2, %r2, %r2, %r2, %r2, %r2, %r2}, {%r7607, %r7608, %r7609, %r7610};
	bar.warp.sync 	-1;
	wmma.mma.sync.aligned.row.col.m32n8k16.f16.f16 {%r7615, %r7616, %r7617, %r7618}, {%r2, %r2, %r2, %r2, %r2, %r2, %r2, %r2}, {%r2, %r2, %r2, %r2, %r2, %r2, %r2, %r2}, {%r7611, %r7612, %r7613, %r7614};
	bar.warp.sync 	-1;
	wmma.mma.sync.aligned.row.col.m32n8k16.f16.f16 {%r7619, %r7620, %r7621, %r7622}, {%r2, %r2, %r2, %r2, %r2, %r2, %r2, %r2}, {%r2, %r2, %r2, %r2, %r2, %r2, %r2, %r2}, {%r7615, %r7616, %r7617, %r7618};
	bar.warp.sync 	-1;
	wmma.mma.sync.aligned.row.col.m32n8k16.f16.f16 {%r7623, %r7624, %r7625, %r7626}, {%r2, %r2, %r2, %r2, %r2, %r2, %r2, %r2}, {%r2, %r2, %r2, %r2, %r2, %r2, %r2, %r2}, {%r7619, %r7620, %r7621, %r7622};
	bar.warp.sync 	-1;
	wmma.mma.sync.aligned.row.col.m32n8k16.f16.f16 {%r7627, %r7628, %r7629, %r7630}, {%r2, %r2, %r2, %r2, %r2, %r2, %r2, %r2}, {%r2, %r2, %r2, %r2, %r2, %r2, %r2, %r2}, {%r7623, %r7624, %r7625, %r7626};
	bar.warp.sync 	-1;
	wmma.mma.sync.aligned.row.col.m32n8k16.f16.f16 {%r7631, %r7632, %r7633, %r7634}, {%r2, %r2, %r2, %r2, %r2, %r2, %r2, %r2}, {%r2, %r2, %r2, %r2, %r2, %r2, %r2, %r2}, {%r7627, %r7628, %r7629, %r7630};
	bar.warp.sync 	-1;
	wmma.mma.sync.aligned.row.col.m32n8k16.f16.f16 {%r7635, %r7636, %r7637, %r7638}, {%r2, %r2, %r2, %r2, %r2, %r2, %r2, %r2}, {%r2, %r2, %r2, %r2, %r2, %r2, %r2, %r2}, {%r7631, %r7632, %r7633, %r7634};
	bar.warp.sync 	-1;
	wmma.mma.sync.aligned.row.col.m32n8k16.f16.f16 {%r7639, %r7640, %r7641, %r7642}, {%r2, %r2, %r2, %r2, %r2, %r2, %r2, %r2}, {%r2, %r2, %r2, %r2, %r2, %r2, %r2, %r2}, {%r7635, %r7636, %r7637, %r7638};
	bar.warp.sync 	-1;
	wmma.mma.sync.aligned.row.col.m32n8k16.f16.f16 {%r7643, %r7644, %r7645, %r7646}, {%r2, %r2, %r2, %r2, %r2, %r2, %r2, %r2}, {%r2, %r2, %r2, %r2, %r2, %r2, %r2, %r2}, {%r7639, %r7640, %r7641, %r7642};
	bar.warp.sync 	-1;
	wmma.mma.sync.aligned.row.col.m32n8k16.f16.f16 {%r7647, %r7648, %r7649, %r7650}, {%r2, %r2, %r2, %r2, %r2, %r2, %r2, %r2}, {%r2, %r2, %r2, %r2, %r2, %r2, %r2, %r2}, {%r7643, %r7644, %r7645, %r7646};
	bar.warp.sync 	-1;
	wmma.mma.sync.aligned.row.col.m32n8k16.f16.f16 {%r7651, %r7652, %r7653, %r7654}, {%r2, %r2, %r2, %r2, %r2, %r2, %r2, %r2}, {%r2, %r2, %r2, %r2, %r2, %r2, %r2, %r2}, {%r7647, %r7648, %r7649, %r7650};
	bar.warp.sync 	-1;
	wmma.mma.sync.aligned.row.col.m32n8k16.f16.f16 {%r7655, %r7656, %r7657, %r7658}, {%r2, %r2, %r2, %r2, %r2, %r2, %r2, %r2}, {%r2, %r2, %r2, %r2, %r2, %r2, %r2, %r2}, {%r7651, %r7652, %r7653, %r7654};
	bar.warp.sync 	-1;
	wmma.mma.sync.aligned.row.col.m32n8k16.f16.f16 {%r7659, %r7660, %r7661, %r7662}, {%r2, %r2, %r2, %r2, %r2, %r2, %r2, %r2}, {%r2, %r2, %r2, %r2, %r2, %r2, %r2, %r2}, {%r7655, %r7656, %r7657, %r7658};
	bar.warp.sync 	-1;
	wmma.mma.sync.aligned.row.col.m32n8k16.f16.f16 {%r7663, %r7664, %r7665, %r7666}, {%r2, %r2, %r2, %r2, %r2, %r2, %r2, %r2}, {%r2, %r2, %r2, %r2, %r2, %r2, %r2, %r2}, {%r7659, %r7660, %r7661, %r7662};
	bar.warp.sync 	-1;
	wmma.mma.sync.aligned.row.col.m32n8k16.f16.f16 {%r7667, %r7668, %r7669, %r7670}, {%r2, %r2, %r2, %r2, %r2, %r2, %r2, %r2}, {%r2, %r2, %r2, %r2, %r2, %r2, %r2, %r2}, {%r7663, %r7664, %r7665, %r7666};
	bar.warp.sync 	-1;
	wmma.mma.sync.aligned.row.col.m32n8k16.f16.f16 {%r7671, %r7672, %r7673, %r7674}, {%r2, %r2, %r2, %r2, %r2, %r2, %r2, %r2}, {%r2, %r2, %r2, %r2, %r2, %r2, %r2, %r2}, {%r7667, %r7668, %r7669, %r7670};
	bar.warp.sync 	-1;
	wmma.mma.sync.aligned.row.col.m32n8k16.f16.f16 {%r7675, %r7676, %r7677, %r7678}, {%r2, %r2, %r2, %r2, %r2, %r2, %r2, %r2}, {%r2, %r2, %r2, %r2, %r2, %r2, %r2, %r2}, {%r7671, %r7672, %r7673, %r7674};
	bar.warp.sync 	-1;
	wmma.mma.sync.aligned.row.col.m32n8k16.f16.f16 {%r7679, %r7680, %r7681, %r7682}, {%r2, %r2, %r2, %r2, %r2, %r2, %r2, %r2}, {%r2, %r2, %r2, %r2, %r2, %r2, %r2, %r2}, {%r7675, %r7676, %r7677, %r7678};
	bar.warp.sync 	-1;
	wmma.mma.sync.aligned.row.col.m32n8k16.f16.f16 {%r7683, %r7684, %r7685, %r7686}, {%r2, %r2, %r2, %r2, %r2, %r2, %r2, %r2}, {%r2, %r2, %r2, %r2, %r2, %r2, %r2, %r2}, {%r7679, %r7680, %r7681, %r7682};
	bar.warp.sync 	-1;
	wmma.mma.sync.aligned.row.col.m32n8k16.f16.f16 {%r7687, %r7688, %r7689, %r7690}, {%r2, %r2, %r2, %r2, %r2, %r2, %r2, %r2}, {%r2, %r2, %r2, %r2, %r2, %r2, %r2, %r2}, {%r7683, %r7684, %r7685, %r7686};
	bar.warp.sync 	-1;
	wmma.mma.sync.aligned.row.col.m32n8k16.f16.f16 {%r7691, %r7692, %r7693, %r7694}, {%r2, %r2, %r2, %r2, %r2, %r2, %r2, %r2}, {%r2, %r2, %r2, %r2, %r2, %r2, %r2, %r2}, {%r7687, %r7688, %r7689, %r7690};
	bar.warp.sync 	-1;
	wmma.mma.sync.aligned.row.col.m32n8k16.f16.f16 {%r7695, %r7696, %r7697, %r7698}, {%r2, %r2, %r2, %r2, %r2, %r2, %r2, %r2}, {%r2, %r2, %r2, %r2, %r2, %r2, %r2, %r2}, {%r7691, %r7692, %r7693, %r7694};
	bar.warp.sync 	-1;
	wmma.mma.sync.aligned.row.col.m32n8k16.f16.f16 {%r7699, %r7700, %r7701, %r7702}, {%r2, %r2, %r2, %r2, %r2, %r2, %r2, %r2}, {%r2, %r2, %r2, %r2, %r2, %r2, %r2, %r2}, {%r7695, %r7696, %r7697, %r7698};
	bar.warp.sync 	-1;
	wmma.mma.sync.aligned.row.col.m32n8k16.f16.f16 {%r7703, %r7704, %r7705, %r7706}, {%r2, %r2, %r2, %r2, %r2, %r2, %r2, %r2}, {%r2, %r2, %r2, %r2, %r2, %r2, %r2, %r2}, {%r7699, %r7700, %r7701, %r7702};
	bar.warp.sync 	-1;
	wmma.mma.sync.aligned.row.col.m32n8k16.f16.f16 {%r7707, %r7708, %r7709, %r7710}, {%r2, %r2, %r2, %r2, %r2, %r2, %r2, %r2}, {%r2, %r2, %r2, %r2, %r2, %r2, %r2, %r2}, {%r7703, %r7704, %r7705, %r7706};
	bar.warp.sync 	-1;
	wmma.mma.sync.aligned.row.col.m32n8k16.f16.f16 {%r7711, %r7712, %r7713, %r7714}, {%r2, %r2, %r2, %r2, %r2, %r2, %r2, %r2}, {%r2, %r2, %r2, %r2, %r2, %r2, %r2, %r2}, {%r7707, %r7708, %r7709, %r7710};
	bar.warp.sync 	-1;
	wmma.mma.sync.aligned.row.col.m32n8k16.f16.f16 {%r7715, %r7716, %r7717, %r7718}, {%r2, %r2, %r2, %r2, %r2, %r2, %r2, %r2}, {%r2, %r2, %r2, %r2, %r2, %r2, %r2, %r2}, {%r7711, %r7712, %r7713, %r7714};
	bar.warp.sync 	-1;
	wmma.mma.sync.aligned.row.col.m32n8k16.f16.f16 {%r7719, %r7720, %r7721, %r7722}, {%r2, %r2, %r2, %r2, %r2, %r2, %r2, %r2}, {%r2, %r2, %r2, %r2, %r2, %r2, %r2, %r2}, {%r7715, %r7716, %r7717, %r7718};
	bar.warp.sync 	-1;
	wmma.mma.sync.aligned.row.col.m32n8k16.f16.f16 {%r7723, %r7724, %r7725, %r7726}, {%r2, %r2, %r2, %r2, %r2, %r2, %r2, %r2}, {%r2, %r2, %r2, %r2, %r2, %r2, %r2, %r2}, {%r7719, %r7720, %r7721, %r7722};
	bar.warp.sync 	-1;
	wmma.mma.sync.aligned.row.col.m32n8k16.f16.f16 {%r7727, %r7728, %r7729, %r7730}, {%r2, %r2, %r2, %r2, %r2, %r2, %r2, %r2}, {%r2, %r2, %r2, %r2, %r2, %r2, %r2, %r2}, {%r7723, %r7724, %r7725, %r7726};
	bar.warp.sync 	-1;
	wmma.mma.sync.aligned.row.col.m32n8k16.f16.f16 {%r7731, %r7732, %r7733, %r7734}, {%r2, %r2, %r2, %r2, %r2, %r2, %r2, %r2}, {%r2, %r2, %r2, %r2, %r2, %r2, %r2, %r2}, {%r7727, %r7728, %r7729, %r7730};
	bar.warp.sync 	-1;
	wmma.mma.sync.aligned.row.col.m32n8k16.f16.f16 {%r7735, %r7736, %r7737, %r7738}, {%r2, %r2, %r2, %r2, %r2, %r2, %r2, %r2}, {%r2, %r2, %r2, %r2, %r2, %r2, %r2, %r2}, {%r7731, %r7732, %r7733, %r7734};
	bar.warp.sync 	-1;
	wmma.mma.sync.aligned.row.col.m32n8k16.f16.f16 {%r7739, %r7740, %r7741, %r7742}, {%r2, %r2, %r2, %r2, %r2, %r2, %r2, %r2}, {%r2, %r2, %r2, %r2, %r2, %r2, %r2, %r2}, {%r7735, %r7736, %r7737, %r7738};
	bar.warp.sync 	-1;
	wmma.mma.sync.aligned.row.col.m32n8k16.f16.f16 {%r7743, %r7744, %r7745, %r7746}, {%r2, %r2, %r2, %r2, %r2, %r2, %r2, %r2}, {%r2, %r2, %r2, %r2, %r2, %r2, %r2, %r2}, {%r7739, %r7740, %r7741, %r7742};
	bar.warp.sync 	-1;
	wmma.mma.sync.aligned.row.col.m32n8k16.f16.f16 {%r7747, %r7748, %r7749, %r7750}, {%r2, %r2, %r2, %r2, %r2, %r2, %r2, %r2}, {%r2, %r2, %r2, %r2, %r2, %r2, %r2, %r2}, {%r7743, %r7744, %r7745, %r7746};
	bar.warp.sync 	-1;
	wmma.mma.sync.aligned.row.col.m32n8k16.f16.f16 {%r7751, %r7752, %r7753, %r7754}, {%r2, %r2, %r2, %r2, %r2, %r2, %r2, %r2}, {%r2, %r2, %r2, %r2, %r2, %r2, %r2, %r2}, {%r7747, %r7748, %r7749, %r7750};
	bar.warp.sync 	-1;
	wmma.mma.sync.aligned.row.col.m32n8k16.f16.f16 {%r7755, %r7756, %r7757, %r7758}, {%r2, %r2, %r2, %r2, %r2, %r2, %r2, %r2}, {%r2, %r2, %r2, %r2, %r2, %r2, %r2, %r2}, {%r7751, %r7752, %r7753, %r7754};
	bar.warp.sync 	-1;
	wmma.mma.sync.aligned.row.col.m32n8k16.f16.f16 {%r7759, %r7760, %r7761, %r7762}, {%r2, %r2, %r2, %r2, %r2, %r2, %r2, %r2}, {%r2, %r2, %r2, %r2, %r2, %r2, %r2, %r2}, {%r7755, %r7756, %r7757, %r7758};
	bar.warp.sync 	-1;
	wmma.mma.sync.aligned.row.col.m32n8k16.f16.f16 {%r7763, %r7764, %r7765, %r7766}, {%r2, %r2, %r2, %r2, %r2, %r2, %r2, %r2}, {%r2, %r2, %r2, %r2, %r2, %r2, %r2, %r2}, {%r7759, %r7760, %r7761, %r7762};
	bar.warp.sync 	-1;
	wmma.mma.sync.aligned.row.col.m32n8k16.f16.f16 {%r7767, %r7768, %r7769, %r7770}, {%r2, %r2, %r2, %r2, %r2, %r2, %r2, %r2}, {%r2, %r2, %r2, %r2, %r2, %r2, %r2, %r2}, {%r7763, %r7764, %r7765, %r7766};
	bar.warp.sync 	-1;
	wmma.mma.sync.aligned.row.col.m32n8k16.f16.f16 {%r7771, %r7772, %r7773, %r7774}, {%r2, %r2, %r2, %r2, %r2, %r2, %r2, %r2}, {%r2, %r2, %r2, %r2, %r2, %r2, %r2, %r2}, {%r7767, %r7768, %r7769, %r7770};
	bar.warp.sync 	-1;
	wmma.mma.sync.aligned.row.col.m32n8k16.f16.f16 {%r7775, %r7776, %r7777, %r7778}, {%r2, %r2, %r2, %r2, %r2, %r2, %r2, %r2}, {%r2, %r2, %r2, %r2, %r2, %r2, %r2, %r2}, {%r7771, %r7772, %r7773, %r7774};
	bar.warp.sync 	-1;
	wmma.mma.sync.aligned.row.col.m32n8k16.f16.f16 {%r7779, %r7780, %r7781, %r7782}, {%r2, %r2, %r2, %r2, %r2, %r2, %r2, %r2}, {%r2, %r2, %r2, %r2, %r2, %r2, %r2, %r2}, {%r7775, %r7776, %r7777, %r7778};
	bar.warp.sync 	-1;
	wmma.mma.sync.aligned.row.col.m32n8k16.f16.f16 {%r7783, %r7784, %r7785, %r7786}, {%r2, %r2, %r2, %r2, %r2, %r2, %r2, %r2}, {%r2, %r2, %r2, %r2, %r2, %r2, %r2, %r2}, {%r7779, %r7780, %r7781, %r7782};
	bar.warp.sync 	-1;
	wmma.mma.sync.aligned.row.col.m32n8k16.f16.f16 {%r7787, %r7788, %r7789, %r7790}, {%r2, %r2, %r2, %r2, %r2, %r2, %r2, %r2}, {%r2, %r2, %r2, %r2, %r2, %r2, %r2, %r2}, {%r7783, %r7784, %r7785, %r7786};
	bar.warp.sync 	-1;
	wmma.mma.sync.aligned.row.col.m32n8k16.f16.f16 {%r7791, %r7792, %r7793, %r7794}, {%r2, %r2, %r2, %r2, %r2, %r2, %r2, %r2}, {%r2, %r2, %r2, %r2, %r2, %r2, %r2, %r2}, {%r7787, %r7788, %r7789, %r7790};
	bar.warp.sync 	-1;
	wmma.mma.sync.aligned.row.col.m32n8k16.f16.f16 {%r7795, %r7796, %r7797, %r7798}, {%r2, %r2, %r2, %r2, %r2, %r2, %r2, %r2}, {%r2, %r2, %r2, %r2, %r2, %r2, %r2, %r2}, {%r7791, %r7792, %r7793, %r7794};
	bar.warp.sync 	-1;
	wmma.mma.sync.aligned.row.col.m32n8k16.f16.f16 {%r7799, %r7800, %r7801, %r7802}, {%r2, %r2, %r2, %r2, %r2, %r2, %r2, %r2}, {%r2, %r2, %r2, %r2, %r2, %r2, %r2, %r2}, {%r7795, %r7796, %r7797, %r7798};
	bar.warp.sync 	-1;
	wmma.mma.sync.aligned.row.col.m32n8k16.f16.f16 {%r7803, %r7804, %r7805, %r7806}, {%r2, %r2, %r2, %r2, %r2, %r2, %r2, %r2}, {%r2, %r2, %r2, %r2, %r2, %r2, %r2, %r2}, {%r7799, %r7800, %r7801, %r7802};
	bar.warp.sync 	-1;
	wmma.mma.sync.aligned.row.col.m32n8k16.f16.f16 {%r7807, %r7808, %r7809, %r7810}, {%r2, %r2, %r2, %r2, %r2, %r2, %r2, %r2}, {%r2, %r2, %r2, %r2, %r2, %r2, %r2, %r2}, {%r7803, %r7804, %r7805, %r7806};
	bar.warp.sync 	-1;
	wmma.mma.sync.aligned.row.col.m32n8k16.f16.f16 {%r7811, %r7812, %r7813, %r7814}, {%r2, %r2, %r2, %r2, %r2, %r2, %r2, %r2}, {%r2, %r2, %r2, %r2, %r2, %r2, %r2, %r2}, {%r7807, %r7808, %r7809, %r7810};
	bar.warp.sync 	-1;
	wmma.mma.sync.aligned.row.col.m32n8k16.f16.f16 {%r7815, %r7816, %r7817, %r7818}, {%r2, %r2, %r2, %r2, %r2, %r2, %r2, %r2}, {%r2, %r2, %r2, %r2, %r2, %r2, %r2, %r2}, {%r7811, %r7812, %r7813, %r7814};
	bar.warp.sync 	-1;
	wmma.mma.sync.aligned.row.col.m32n8k16.f16.f16 {%r7819, %r7820, %r7821, %r7822}, {%r2, %r2, %r2, %r2, %r2, %r2, %r2, %r2}, {%r2, %r2, %r2, %r2, %r2, %r2, %r2, %r2}, {%r7815, %r7816, %r7817, %r7818};
	bar.warp.sync 	-1;
	wmma.mma.sync.aligned.row.col.m32n8k16.f16.f16 {%r7823, %r7824, %r7825, %r7826}, {%r2, %r2, %r2, %r2, %r2, %r2, %r2, %r2}, {%r2, %r2, %r2, %r2, %r2, %r2, %r2, %r2}, {%r7819, %r7820, %r7821, %r7822};
	bar.warp.sync 	-1;
	wmma.mma.sync.aligned.row.col.m32n8k16.f16.f16 {%r7827, %r7828, %r7829, %r7830}, {%r2, %r2, %r2, %r2, %r2, %r2, %r2, %r2}, {%r2, %r2, %r2, %r2, %r2, %r2, %r2, %r2}, {%r7823, %r7824, %r7825, %r7826};
	bar.warp.sync 	-1;
	wmma.mma.sync.aligned.row.col.m32n8k16.f16.f16 {%r7831, %r7832, %r7833, %r7834}, {%r2, %r2, %r2, %r2, %r2, %r2, %r2, %r2}, {%r2, %r2, %r2, %r2, %r2, %r2, %r2, %r2}, {%r7827, %r7828, %r7829, %r7830};
	bar.warp.sync 	-1;
	wmma.mma.sync.aligned.row.col.m32n8k16.f16.f16 {%r7835, %r7836, %r7837, %r7838}, {%r2, %r2, %r2, %r2, %r2, %r2, %r2, %r2}, {%r2, %r2, %r2, %r2, %r2, %r2, %r2, %r2}, {%r7831, %r7832, %r7833, %r7834};
	bar.warp.sync 	-1;
	wmma.mma.sync.aligned.row.col.m32n8k16.f16.f16 {%r7839, %r7840, %r7841, %r7842}, {%r2, %r2, %r2, %r2, %r2, %r2, %r2, %r2}, {%r2, %r2, %r2, %r2, %r2, %r2, %r2, %r2}, {%r7835, %r7836, %r7837, %r7838};
	bar.warp.sync 	-1;
	wmma.mma.sync.aligned.row.col.m32n8k16.f16.f16 {%r7843, %r7844, %r7845, %r7846}, {%r2, %r2, %r2, %r2, %r2, %r2, %r2, %r2}, {%r2, %r2, %r2, %r2, %r2, %r2, %r2, %r2}, {%r7839, %r7840, %r7841, %r7842};
	bar.warp.sync 	-1;
	wmma.mma.sync.aligned.row.col.m32n8k16.f16.f16 {%r7847, %r7848, %r7849, %r7850}, {%r2, %r2, %r2, %r2, %r2, %r2, %r2, %r2}, {%r2, %r2, %r2, %r2, %r2, %r2, %r2, %r2}, {%r7843, %r7844, %r7845, %r7846};
	bar.warp.sync 	-1;
	wmma.mma.sync.aligned.row.col.m32n8k16.f16.f16 {%r7851, %r7852, %r7853, %r7854}, {%r2, %r2, %r2, %r2, %r2, %r2, %r2, %r2}, {%r2, %r2, %r2, %r2, %r2, %r2, %r2, %r2}, {%r7847, %r7848, %r7849, %r7850};
	bar.warp.sync 	-1;
	wmma.mma.sync.aligned.row.col.m32n8k16.f16.f16 {%r7855, %r7856, %r7857, %r7858}, {%r2, %r2, %r2, %r2, %r2, %r2, %r2, %r2}, {%r2, %r2, %r2, %r2, %r2, %r2, %r2, %r2}, {%r7851, %r7852, %r7853, %r7854};
	bar.warp.sync 	-1;
	wmma.mma.sync.aligned.row.col.m32n8k16.f16.f16 {%r7859, %r7860, %r7861, %r7862}, {%r2, %r2, %r2, %r2, %r2, %r2, %r2, %r2}, {%r2, %r2, %r2, %r2, %r2, %r2, %r2, %r2}, {%r7855, %r7856, %r7857, %r7858};
	bar.warp.sync 	-1;
	wmma.mma.sync.aligned.row.col.m32n8k16.f16.f16 {%r7863, %r7864, %r7865, %r7866}, {%r2, %r2, %r2, %r2, %r2, %r2, %r2, %r2}, {%r2, %r2, %r2, %r2, %r2, %r2, %r2, %r2}, {%r7859, %r7860, %r7861, %r7862};
	bar.warp.sync 	-1;
	wmma.mma.sync.aligned.row.col.m32n8k16.f16.f16 {%r7867, %r7868, %r7869, %r7870}, {%r2, %r2, %r2, %r2, %r2, %r2, %r2, %r2}, {%r2, %r2, %r2, %r2, %r2, %r2, %r2, %r2}, {%r7863, %r7864, %r7865, %r7866};
	bar.warp.sync 	-1;
	wmma.mma.sync.aligned.row.col.m32n8k16.f16.f16 {%r7871, %r7872, %r7873, %r7874}, {%r2, %r2, %r2, %r2, %r2, %r2, %r2, %r2}, {%r2, %r2, %r2, %r2, %r2, %r2, %r2, %r2}, {%r7867, %r7868, %r7869, %r7870};
	bar.warp.sync 	-1;
	wmma.mma.sync.aligned.row.col.m32n8k16.f16.f16 {%r7875, %r7876, %r7877, %r7878}, {%r2, %r2, %r2, %r2, %r2, %r2, %r2, %r2}, {%r2, %r2, %r2, %r2, %r2, %r2, %r2, %r2}, {%r7871, %r7872, %r7873, %r7874};
	bar.warp.sync 	-1;
	wmma.mma.sync.aligned.row.col.m32n8k16.f16.f16 {%r7879, %r7880, %r7881, %r7882}, {%r2, %r2, %r2, %r2, %r2, %r2, %r2, %r2}, {%r2, %r2, %r2, %r2, %r2, %r2, %r2, %r2}, {%r7875, %r7876, %r7877, %r7878};
	bar.warp.sync 	-1;
	wmma.mma.sync.aligned.row.col.m32n8k16.f16.f16 {%r7883, %r7884, %r7885, %r7886}, {%r2, %r2, %r2, %r2, %r2, %r2, %r2, %r2}, {%r2, %r2, %r2, %r2, %r2, %r2, %r2, %r2}, {%r7879, %r7880, %r7881, %r7882};
	bar.warp.sync 	-1;
	wmma.mma.sync.aligned.row.col.m32n8k16.f16.f16 {%r7887, %r7888, %r7889, %r7890}, {%r2, %r2, %r2, %r2, %r2, %r2, %r2, %r2}, {%r2, %r2, %r2, %r2, %r2, %r2, %r2, %r2}, {%r7883, %r7884, %r7885, %r7886};
	bar.warp.sync 	-1;
	wmma.mma.sync.aligned.row.col.m32n8k16.f16.f16 {%r7891, %r7892, %r7893, %r7894}, {%r2, %r2, %r2, %r2, %r2, %r2, %r2, %r2}, {%r2, %r2, %r2, %r2, %r2, %r2, %r2, %r2}, {%r7887, %r7888, %r7889, %r7890};
	bar.warp.sync 	-1;
	wmma.mma.sync.aligned.row.col.m32n8k16.f16.f16 {%r7895, %r7896, %r7897, %r7898}, {%r2, %r2, %r2, %r2, %r2, %r2, %r2, %r2}, {%r2, %r2, %r2, %r2, %r2, %r2, %r2, %r2}, {%r7891, %r7892, %r7893, %r7894};
	bar.warp.sync 	-1;
	wmma.mma.sync.aligned.row.col.m32n8k16.f16.f16 {%r7899, %r7900, %r7901, %r7902}, {%r2, %r2, %r2, %r2, %r2, %r2, %r2, %r2}, {%r2, %r2, %r2, %r2, %r2, %r2, %r2, %r2}, {%r7895, %r7896, %r7897, %r7898};
	bar.warp.sync 	-1;
	wmma.mma.sync.aligned.row.col.m32n8k16.f16.f16 {%r7903, %r7904, %r7905, %r7906}, {%r2, %r2, %r2, %r2, %r2, %r2, %r2, %r2}, {%r2, %r2, %r2, %r2, %r2, %r2, %r2, %r2}, {%r7899, %r7900, %r7901, %r7902};
	bar.warp.sync 	-1;
	wmma.mma.sync.aligned.row.col.m32n8k16.f16.f16 {%r7907, %r7908, %r7909, %r7910}, {%r2, %r2, %r2, %r2, %r2, %r2, %r2, %r2}, {%r2, %r2, %r2, %r2, %r2, %r2, %r2, %r2}, {%r7903, %r7904, %r7905, %r7906};
	bar.warp.sync 	-1;
	wmma.mma.sync.aligned.row.col.m32n8k16.f16.f16 {%r7911, %r7912, %r7913, %r7914}, {%r2, %r2, %r2, %r2, %r2, %r2, %r2, %r2}, {%r2, %r2, %r2, %r2, %r2, %r2, %r2, %r2}, {%r7907, %r7908, %r7909, %r7910};
	bar.warp.sync 	-1;
	wmma.mma.sync.aligned.row.col.m32n8k16.f16.f16 {%r7915, %r7916, %r7917, %r7918}, {%r2, %r2, %r2, %r2, %r2, %r2, %r2, %r2}, {%r2, %r2, %r2, %r2, %r2, %r2, %r2, %r2}, {%r7911, %r7912, %r7913, %r7914};
	bar.warp.sync 	-1;
	wmma.mma.sync.aligned.row.col.m32n8k16.f16.f16 {%r7919, %r7920, %r7921, %r7922}, {%r2, %r2, %r2, %r2, %r2, %r2, %r2, %r2}, {%r2, %r2, %r2, %r2, %r2, %r2, %r2, %r2}, {%r7915, %r7916, %r7917, %r7918};
	bar.warp.sync 	-1;
	wmma.mma.sync.aligned.row.col.m32n8k16.f16.f16 {%r7923, %r7924, %r7925, %r7926}, {%r2, %r2, %r2, %r2, %r2, %r2, %r2, %r2}, {%r2, %r2, %r2, %r2, %r2, %r2, %r2, %r2}, {%r7919, %r7920, %r7921, %r7922};
	bar.warp.sync 	-1;
	wmma.mma.sync.aligned.row.col.m32n8k16.f16.f16 {%r7927, %r7928, %r7929, %r7930}, {%r2, %r2, %r2, %r2, %r2, %r2, %r2, %r2}, {%r2, %r2, %r2, %r2, %r2, %r2, %r2, %r2}, {%r7923, %r7924, %r7925, %r7926};
	bar.warp.sync 	-1;
	wmma.mma.sync.aligned.row.col.m32n8k16.f16.f16 {%r7931, %r7932, %r7933, %r7934}, {%r2, %r2, %r2, %r2, %r2, %r2, %r2, %r2}, {%r2, %r2, %r2, %r2, %r2, %r2, %r2, %r2}, {%r7927, %r7928, %r7929, %r7930};
	bar.warp.sync 	-1;
	wmma.mma.sync.aligned.row.col.m32n8k16.f16.f16 {%r7935, %r7936, %r7937, %r7938}, {%r2, %r2, %r2, %r2, %r2, %r2, %r2, %r2}, {%r2, %r2, %r2, %r2, %r2, %r2, %r2, %r2}, {%r7931, %r7932, %r7933, %r7934};
	bar.warp.sync 	-1;
	wmma.mma.sync.aligned.row.col.m32n8k16.f16.f16 {%r7939, %r7940, %r7941, %r7942}, {%r2, %r2, %r2, %r2, %r2, %r2, %r2, %r2}, {%r2, %r2, %r2, %r2, %r2, %r2, %r2, %r2}, {%r7935, %r7936, %r7937, %r7938};
	bar.warp.sync 	-1;
	wmma.mma.sync.aligned.row.col.m32n8k16.f16.f16 {%r7943, %r7944, %r7945, %r7946}, {%r2, %r2, %r2, %r2, %r2, %r2, %r2, %r2}, {%r2, %r2, %r2, %r2, %r2, %r2, %r2, %r2}, {%r7939, %r7940, %r7941, %r7942};
	bar.warp.sync 	-1;
	wmma.mma.sync.aligned.row.col.m32n8k16.f16.f16 {%r7947, %r7948, %r7949, %r7950}, {%r2, %r2, %r2, %r2, %r2, %r2, %r2, %r2}, {%r2, %r2, %r2, %r2, %r2, %r2, %r2, %r2}, {%r7943, %r7944, %r7945, %r7946};
	bar.warp.sync 	-1;
	wmma.mma.sync.aligned.row.col.m32n8k16.f16.f16 {%r7951, %r7952, %r7953, %r7954}, {%r2, %r2, %r2, %r2, %r2, %r2, %r2, %r2}, {%r2, %r2, %r2, %r2, %r2, %r2, %r2, %r2}, {%r7947, %r7948, %r7949, %r7950};
	bar.warp.sync 	-1;
	wmma.mma.sync.aligned.row.col.m32n8k16.f16.f16 {%r7955, %r7956, %r7957, %r7958}, {%r2, %r2, %r2, %r2, %r2, %r2, %r2, %r2}, {%r2, %r2, %r2, %r2, %r2, %r2, %r2, %r2}, {%r7951, %r7952, %r7953, %r7954};
	bar.warp.sync 	-1;
	wmma.mma.sync.aligned.row.col.m32n8k16.f16.f16 {%r7959, %r7960, %r7961, %r7962}, {%r2, %r2, %r2, %r2, %r2, %r2, %r2, %r2}, {%r2, %r2, %r2, %r2, %r2, %r2, %r2, %r2}, {%r7955, %r7956, %r7957, %r7958};
	bar.warp.sync 	-1;
	wmma.mma.sync.aligned.row.col.m32n8k16.f16.f16 {%r7963, %r7964, %r7965, %r7966}, {%r2, %r2, %r2, %r2, %r2, %r2, %r2, %r2}, {%r2, %r2, %r2, %r2, %r2, %r2, %r2, %r2}, {%r7959, %r7960, %r7961, %r7962};
	bar.warp.sync 	-1;
	wmma.mma.sync.aligned.row.col.m32n8k16.f16.f16 {%r7967, %r7968, %r7969, %r7970}, {%r2, %r2, %r2, %r2, %r2, %r2, %r2, %r2}, {%r2, %r2, %r2, %r2, %r2, %r2, %r2, %r2}, {%r7963, %r7964, %r7965, %r7966};
	bar.warp.sync 	-1;
	wmma.mma.sync.aligned.row.col.m32n8k16.f16.f16 {%r7971, %r7972, %r7973, %r7974}, {%r2, %r2, %r2, %r2, %r2, %r2, %r2, %r2}, {%r2, %r2, %r2, %r2, %r2, %r2, %r2, %r2}, {%r7967, %r7968, %r7969, %r7970};
	bar.warp.sync 	-1;
	wmma.mma.sync.aligned.row.col.m32n8k16.f16.f16 {%r7975, %r7976, %r7977, %r7978}, {%r2, %r2, %r2, %r2, %r2, %r2, %r2, %r2}, {%r2, %r2, %r2, %r2, %r2, %r2, %r2, %r2}, {%r7971, %r7972, %r7973, %r7974};
	bar.warp.sync 	-1;
	wmma.mma.sync.aligned.row.col.m32n8k16.f16.f16 {%r7979, %r7980, %r7981, %r7982}, {%r2, %r2, %r2, %r2, %r2, %r2, %r2, %r2}, {%r2, %r2, %r2, %r2, %r2, %r2, %r2, %r2}, {%r7975, %r7976, %r7977, %r7978};
	bar.warp.sync 	-1;
	wmma.mma.sync.aligned.row.col.m32n8k16.f16.f16 {%r7983, %r7984, %r7985, %r7986}, {%r2, %r2, %r2, %r2, %r2, %r2, %r2, %r2}, {%r2, %r2, %r2, %r2, %r2, %r2, %r2, %r2}, {%r7979, %r7980, %r7981, %r7982};
	bar.warp.sync 	-1;
	wmma.mma.sync.aligned.row.col.m32n8k16.f16.f16 {%r7987, %r7988, %r7989, %r7990}, {%r2, %r2, %r2, %r2, %r2, %r2, %r2, %r2}, {%r2, %r2, %r2, %r2, %r2, %r2, %r2, %r2}, {%r7983, %r7984, %r7985, %r7986};
	bar.warp.sync 	-1;
	wmma.mma.sync.aligned.row.col.m32n8k16.f16.f16 {%r7991, %r7992, %r7993, %r7994}, {%r2, %r2, %r2, %r2, %r2, %r2, %r2, %r2}, {%r2, %r2, %r2, %r2, %r2, %r2, %r2, %r2}, {%r7987, %r7988, %r7989, %r7990};
	bar.warp.sync 	-1;
	wmma.mma.sync.aligned.row.col.m32n8k16.f16.f16 {%r7995, %r7996, %r7997, %r7998}, {%r2, %r2, %r2, %r2, %r2, %r2, %r2, %r2}, {%r2, %r2, %r2, %r2, %r2, %r2, %r2, %r2}, {%r7991, %r7992, %r7993, %r7994};
	bar.warp.sync 	-1;
	wmma.mma.sync.aligned.row.col.m32n8k16.f16.f16 {%r7999, %r8000, %r8001, %r8002}, {%r2, %r2, %r2, %r2, %r2, %r2, %r2, %r2}, {%r2, %r2, %r2, %r2, %r2, %r2, %r2, %r2}, {%r7995, %r7996, %r7997, %r7998};
	bar.warp.sync 	-1;
	wmma.mma.sync.aligned.row.col.m32n8k16.f16.f16 {%r8003, %r8004, %r8005, %r8006}, {%r2, %r2, %r2, %r2, %r2, %r2, %r2, %r2}, {%r2, %r2, %r2, %r2, %r2, %r2, %r2, %r2}, {%r7999, %r8000, %r8001, %r8002};
	bar.warp.sync 	-1;
	wmma.mma.sync.aligned.row.col.m32n8k16.f16.f16 {%r8007, %r8008, %r8009, %r8010}, {%r2, %r2, %r2, %r2, %r2, %r2, %r2, %r2}, {%r2, %r2, %r2, %r2, %r2, %r2, %r2, %r2}, {%r8003, %r8004, %r8005, %r8006};
	bar.warp.sync 	-1;
	wmma.mma.sync.aligned.row.col.m32n8k16.f16.f16 {%r8011, %r8012, %r8013, %r8014}, {%r2, %r2, %r2, %r2, %r2, %r2, %r2, %r2}, {%r2, %r2, %r2, %r2, %r2, %r2, %r2, %r2}, {%r8007, %r8008, %r8009, %r8010};
	bar.warp.sync 	-1;
	wmma.mma.sync.aligned.row.col.m32n8k16.f16.f16 {%r8015, %r8016, %r8017, %r8018}, {%r2, %r2, %r2, %r2, %r2, %r2, %r2, %r2}, {%r2, %r2, %r2, %r2, %r2, %r2, %r2, %r2}, {%r8011, %r8012, %r8013, %r8014};
	bar.warp.sync 	-1;
	wmma.mma.sync.aligned.row.col.m32n8k16.f16.f16 {%r8019, %r8020, %r8021, %r8022}, {%r2, %r2, %r2, %r2, %r2, %r2, %r2, %r2}, {%r2, %r2, %r2, %r2, %r2, %r2, %r2, %r2}, {%r8015, %r8016, %r8017, %r8018};
	bar.warp.sync 	-1;
	wmma.mma.sync.aligned.row.col.m32n8k16.f16.f16 {%r8023, %r8024, %r8025, %r8026}, {%r2, %r2, %r2, %r2, %r2, %r2, %r2, %r2}, {%r2, %r2, %r2, %r2, %r2, %r2, %r2, %r2}, {%r8019, %r8020, %r8021, %r8022};
	bar.warp.sync 	-1;
	wmma.mma.sync.aligned.row.col.m32n8k16.f16.f16 {%r8027, %r8028, %r8029, %r8030}, {%r2, %r2, %r2, %r2, %r2, %r2, %r2, %r2}, {%r2, %r2, %r2, %r2, %r2, %r2, %r2, %r2}, {%r8023, %r8024, %r8025, %r8026};
	bar.warp.sync 	-1;
	wmma.mma.sync.aligned.row.col.m32n8k16.f16.f16 {%r8031, %r8032, %r8033, %r8034}, {%r2, %r2, %r2, %r2, %r2, %r2, %r2, %r2}, {%r2, %r2, %r2, %r2, %r2, %r2, %r2, %r2}, {%r8027, %r8028, %r8029, %r8030};
	bar.warp.sync 	-1;
	wmma.mma.sync.aligned.row.col.m32n8k16.f16.f16 {%r8035, %r8036, %r8037, %r8038}, {%r2, %r2, %r2, %r2, %r2, %r2, %r2, %r2}, {%r2, %r2, %r2, %r2, %r2, %r2, %r2, %r2}, {%r8031, %r8032, %r8033, %r8034};
	bar.warp.sync 	-1;
	wmma.mma.sync.aligned.row.col.m32n8k16.f16.f16 {%r8039, %r8040, %r8041, %r8042}, {%r2, %r2, %r2, %r2, %r2, %r2, %r2, %r2}, {%r2, %r2, %r2, %r2, %r2, %r2, %r2, %r2}, {%r8035, %r8036, %r8037, %r8038};
	bar.warp.sync 	-1;
	wmma.mma.sync.aligned.row.col.m32n8k16.f16.f16 {%r8043, %r8044, %r8045, %r8046}, {%r2, %r2, %r2, %r2, %r2, %r2, %r2, %r2}, {%r2, %r2, %r2, %r2, %r2, %r2, %r2, %r2}, {%r8039, %r8040, %r8041, %r8042};
	bar.warp.sync 	-1;
	wmma.mma.sync.aligned.row.col.m32n8k16.f16.f16 {%r8047, %r8048, %r8049, %r8050}, {%r2, %r2, %r2, %r2, %r2, %r2, %r2, %r2}, {%r2, %r2, %r2, %r2, %r2, %r2, %r2, %r2}, {%r8043, %r8044, %r8045, %r8046};
	bar.warp.sync 	-1;
	wmma.mma.sync.aligned.row.col.m32n8k16.f16.f16 {%r8051, %r8052, %r8053, %r8054}, {%r2, %r2, %r2, %r2, %r2, %r2, %r2, %r2}, {%r2, %r2, %r2, %r2, %r2, %r2, %r2, %r2}, {%r8047, %r8048, %r8049, %r8050};
	bar.warp.sync 	-1;
	wmma.mma.sync.aligned.row.col.m32n8k16.f16.f16 {%r8055, %r8056, %r8057, %r8058}, {%r2, %r2, %r2, %r2, %r2, %r2, %r2, %r2}, {%r2, %r2, %r2, %r2, %r2, %r2, %r2, %r2}, {%r8051, %r8052, %r8053, %r8054};
	bar.warp.sync 	-1;
	wmma.mma.sync.aligned.row.col.m32n8k16.f16.f16 {%r8059, %r8060, %r8061, %r8062}, {%r2, %r2, %r2, %r2, %r2, %r2, %r2, %r2}, {%r2, %r2, %r2, %r2, %r2, %r2, %r2, %r2}, {%r8055, %r8056, %r8057, %r8058};
	bar.warp.sync 	-1;
	wmma.mma.sync.aligned.row.col.m32n8k16.f16.f16 {%r8063, %r8064, %r8065, %r8066}, {%r2, %r2, %r2, %r2, %r2, %r2, %r2, %r2}, {%r2, %r2, %r2, %r2, %r2, %r2, %r2, %r2}, {%r8059, %r8060, %r8061, %r8062};
	bar.warp.sync 	-1;
	wmma.mma.sync.aligned.row.col.m32n8k16.f16.f16 {%r8067, %r8068, %r8069, %r8070}, {%r2, %r2, %r2, %r2, %r2, %r2, %r2, %r2}, {%r2, %r2, %r2, %r2, %r2, %r2, %r2, %r2}, {%r8063, %r8064, %r8065, %r8066};
	bar.warp.sync 	-1;
	wmma.mma.sync.aligned.row.col.m32n8k16.f16.f16 {%r8071, %r8072, %r8073, %r8074}, {%r2, %r2, %r2, %r2, %r2, %r2, %r2, %r2}, {%r2, %r2, %r2, %r2, %r2, %r2, %r2, %r2}, {%r8067, %r8068, %r8069, %r8070};
	bar.warp.sync 	-1;
	wmma.mma.sync.aligned.row.col.m32n8k16.f16.f16 {%r8075, %r8076, %r8077, %r8078}, {%r2, %r2, %r2, %r2, %r2, %r2, %r2, %r2}, {%r2, %r2, %r2, %r2, %r2, %r2, %r2, %r2}, {%r8071, %r8072, %r8073, %r8074};
	bar.warp.sync 	-1;
	wmma.mma.sync.aligned.row.col.m32n8k16.f16.f16 {%r8079, %r8080, %r8081, %r8082}, {%r2, %r2, %r2, %r2, %r2, %r2, %r2, %r2}, {%r2, %r2, %r2, %r2, %r2, %r2, %r2, %r2}, {%r8075, %r8076, %r8077, %r8078};
	bar.warp.sync 	-1;
	wmma.mma.sync.aligned.row.col.m32n8k16.f16.f16 {%r8083, %r8084, %r8085, %r8086}, {%r2, %r2, %r2, %r2, %r2, %r2, %r2, %r2}, {%r2, %r2, %r2, %r2, %r2, %r2, %r2, %r2}, {%r8079, %r8080, %r8081, %r8082};
	bar.warp.sync 	-1;
	wmma.mma.sync.aligned.row.col.m32n8k16.f16.f16 {%r8087, %r8088, %r8089, %r8090}, {%r2, %r2, %r2, %r2, %r2, %r2, %r2, %r2}, {%r2, %r2, %r2, %r2, %r2, %r2, %r2, %r2}, {%r8083, %r8084, %r8085, %r8086};
	bar.warp.sync 	-1;
	wmma.mma.sync.aligned.row.col.m32n8k16.f16.f16 {%r8091, %r8092, %r8093, %r8094}, {%r2, %r2, %r2, %r2, %r2, %r2, %r2, %r2}, {%r2, %r2, %r2, %r2, %r2, %r2, %r2, %r2}, {%r8087, %r8088, %r8089, %r8090};
	bar.warp.sync 	-1;
	wmma.mma.sync.aligned.row.col.m32n8k16.f16.f16 {%r8095, %r8096, %r8097, %r8098}, {%r2, %r2, %r2, %r2, %r2, %r2, %r2, %r2}, {%r2, %r2, %r2, %r2, %r2, %r2, %r2, %r2}, {%r8091, %r8092, %r8093, %r8094};
	bar.warp.sync 	-1;
	wmma.mma.sync.aligned.row.col.m32n8k16.f16.f16 {%r8099, %r8100, %r8101, %r8102}, {%r2, %r2, %r2, %r2, %r2, %r2, %r2, %r2}, {%r2, %r2, %r2, %r2, %r2, %r2, %r2, %r2}, {%r8095, %r8096, %r8097, %r8098};
	bar.warp.sync 	-1;
	wmma.mma.sync.aligned.row.col.m32n8k16.f16.f16 {%r8103, %r8104, %r8105, %r8106}, {%r2, %r2, %r2, %r2, %r2, %r2, %r2, %r2}, {%r2, %r2, %r2, %r2, %r2, %r2, %r2, %r2}, {%r8099, %r8100, %r8101, %r8102};
	bar.warp.sync 	-1;
	wmma.mma.sync.aligned.row.col.m32n8k16.f16.f16 {%r8107, %r8108, %r8109, %r8110}, {%r2, %r2, %r2, %r2, %r2, %r2, %r2, %r2}, {%r2, %r2, %r2, %r2, %r2, %r2, %r2, %r2}, {%r8103, %r8104, %r8105, %r8106};
	bar.warp.sync 	-1;
	wmma.mma.sync.aligned.row.col.m32n8k16.f16.f16 {%r8111, %r8112, %r8113, %r8114}, {%r2, %r2, %r2, %r2, %r2, %r2, %r2, %r2}, {%r2, %r2, %r2, %r2, %r2, %r2, %r2, %r2}, {%r8107, %r8108, %r8109, %r8110};
	bar.warp.sync 	-1;
	wmma.mma.sync.aligned.row.col.m32n8k16.f16.f16 {%r8115, %r8116, %r8117, %r8118}, {%r2, %r2, %r2, %r2, %r2, %r2, %r2, %r2}, {%r2, %r2, %r2, %r2, %r2, %r2, %r2, %r2}, {%r8111, %r8112, %r8113, %r8114};
	bar.warp.sync 	-1;
	wmma.mma.sync.aligned.row.col.m32n8k16.f16.f16 {%r8119, %r8120, %r8121, %r8122}, {%r2, %r2, %r2, %r2, %r2, %r2, %r2, %r2}, {%r2, %r2, %r2, %r2, %r2, %r2, %r2, %r2}, {%r8115, %r8116, %r8117, %r8118};
	bar.warp.sync 	-1;
	wmma.mma.sync.aligned.row.col.m32n8k16.f16.f16 {%r8123, %r8124, %r8125, %r8126}, {%r2, %r2, %r2, %r2, %r2, %r2, %r2, %r2}, {%r2, %r2, %r2, %r2, %r2, %r2, %r2, %r2}, {%r8119, %r8120, %r8121, %r8122};
	bar.warp.sync 	-1;
	wmma.mma.sync.aligned.row.col.m32n8k16.f16.f16 {%r8127, %r8128, %r8129, %r8130}, {%r2, %r2, %r2, %r2, %r2, %r2, %r2, %r2}, {%r2, %r2, %r2, %r2, %r2, %r2, %r2, %r2}, {%r8123, %r8124, %r8125, %r8126};
	bar.warp.sync 	-1;
	wmma.mma.sync.aligned.row.col.m32n8k16.f16.f16 {%r8131, %r8132, %r8133, %r8134}, {%r2, %r2, %r2, %r2, %r2, %r2, %r2, %r2}, {%r2, %r2, %r2, %r2, %r2, %r2, %r2, %r2}, {%r8127, %r8128, %r8129, %r8130};
	bar.warp.sync 	-1;
	wmma.mma.sync.aligned.row.col.m32n8k16.f16.f16 {%r8135, %r8136, %r8137, %r8138}, {%r2, %r2, %r2, %r2, %r2, %r2, %r2, %r2}, {%r2, %r2, %r2, %r2, %r2, %r2, %r2, %r2}, {%r8131, %r8132, %r8133, %r8134};
	bar.warp.sync 	-1;
	wmma.mma.sync.aligned.row.col.m32n8k16.f16.f16 {%r8139, %r8140, %r8141, %r8142}, {%r2, %r2, %r2, %r2, %r2, %r2, %r2, %r2}, {%r2, %r2, %r2, %r2, %r2, %r2, %r2, %r2}, {%r8135, %r8136, %r8137, %r8138};
	bar.warp.sync 	-1;
	wmma.mma.sync.aligned.row.col.m32n8k16.f16.f16 {%r8143, %r8144, %r8145, %r8146}, {%r2, %r2, %r2, %r2, %r2, %r2, %r2, %r2}, {%r2, %r2, %r2, %r2, %r2, %r2, %r2, %r2}, {%r8139, %r8140, %r8141, %r8142};
	bar.warp.sync 	-1;
	wmma.mma.sync.aligned.row.col.m32n8k16.f16.f16 {%r8147, %r8148, %r8149, %r8150}, {%r2, %r2, %r2, %r2, %r2, %r2, %r2, %r2}, {%r2, %r2, %r2, %r2, %r2, %r2, %r2, %r2}, {%r8143, %r8144, %r8145, %r8146};
	bar.warp.sync 	-1;
	wmma.mma.sync.aligned.row.col.m32n8k16.f16.f16 {%r8151, %r8152, %r8153, %r8154}, {%r2, %r2, %r2, %r2, %r2, %r2, %r2, %r2}, {%r2, %r2, %r2, %r2, %r2, %r2, %r2, %r2}, {%r8147, %r8148, %r8149, %r8150};
	bar.warp.sync 	-1;
	wmma.mma.sync.aligned.row.col.m32n8k16.f16.f16 {%r8155, %r8156, %r8157, %r8158}, {%r2, %r2, %r2, %r2, %r2, %r2, %r2, %r2}, {%r2, %r2, %r2, %r2, %r2, %r2, %r2, %r2}, {%r8151, %r8152, %r8153, %r8154};
	bar.warp.sync 	-1;
	wmma.mma.sync.aligned.row.col.m32n8k16.f16.f16 {%r8159, %r8160, %r8161, %r8162}, {%r2, %r2, %r2, %r2, %r2, %r2, %r2, %r2}, {%r2, %r2, %r2, %r2, %r2, %r2, %r2, %r2}, {%r8155, %r8156, %r8157, %r8158};
	bar.warp.sync 	-1;
	wmma.mma.sync.aligned.row.col.m32n8k16.f16.f16 {%r8163, %r8164, %r8165, %r8166}, {%r2, %r2, %r2, %r2, %r2, %r2, %r2, %r2}, {%r2, %r2, %r2, %r2, %r2, %r2, %r2, %r2}, {%r8159, %r8160, %r8161, %r8162};
	bar.warp.sync 	-1;
	wmma.mma.sync.aligned.row.col.m32n8k16.f16.f16 {%r8167, %r8168, %r8169, %r8170}, {%r2, %r2, %r2, %r2, %r2, %r2, %r2, %r2}, {%r2, %r2, %r2, %r2, %r2, %r2, %r2, %r2}, {%r8163, %r8164, %r8165, %r8166};
	bar.warp.sync 	-1;
	wmma.mma.sync.aligned.row.col.m32n8k16.f16.f16 {%r8171, %r8172, %r8173, %r8174}, {%r2, %r2, %r2, %r2, %r2, %r2, %r2, %r2}, {%r2, %r2, %r2, %r2, %r2, %r2, %r2, %r2}, {%r8167, %r8168, %r8169, %r8170};
	bar.warp.sync 	-1;
	wmma.mma.sync.aligned.row.col.m32n8k16.f16.f16 {%r8175, %r8176, %r8177, %r8178}, {%r2, %r2, %r2, %r2, %r2, %r2, %r2, %r2}, {%r2, %r2, %r2, %r2, %r2, %r2, %r2, %r2}, {%r8171, %r8172, %r8173, %r8174};
	bar.warp.sync 	-1;
	wmma.mma.sync.aligned.row.col.m32n8k16.f16.f16 {%r8179, %r8180, %r8181, %r8182}, {%r2, %r2, %r2, %r2, %r2, %r2, %r2, %r2}, {%r2, %r2, %r2, %r2, %r2, %r2, %r2, %r2}, {%r8175, %r8176, %r8177, %r8178};
	bar.warp.sync 	-1;
	wmma.mma.sync.aligned.row.col.m32n8k16.f16.f16 {%r8183, %r8184, %r8185, %r8186}, {%r2, %r2, %r2, %r2, %r2, %r2, %r2, %r2}, {%r2, %r2, %r2, %r2, %r2, %r2, %r2, %r2}, {%r8179, %r8180, %r8181, %r8182};
	bar.warp.sync 	-1;
	wmma.mma.sync.aligned.row.col.m32n8k16.f16.f16 {%r8187, %r8188, %r8189, %r8190}, {%r2, %r2, %r2, %r2, %r2, %r2, %r2, %r2}, {%r2, %r2, %r2, %r2, %r2, %r2, %r2, %r2}, {%r8183, %r8184, %r8185, %r8186};
	bar.warp.sync 	-1;
	wmma.mma.sync.aligned.row.col.m32n8k16.f16.f16 {%r8191, %r8192, %r8193, %r8194}, {%r2, %r2, %r2, %r2, %r2, %r2, %r2, %r2}, {%r2, %r2, %r2, %r2, %r2, %r2, %r2, %r2}, {%r8187, %r8188, %r8189, %r8190};
	bar.warp.sync 	-1;
	wmma.mma.sync.aligned.row.col.m32n8k16.f16.f16 {%r8195, %r8196, %r8197, %r8198}, {%r2, %r2, %r2, %r2, %r2, %r2, %r2, %r2}, {%r2, %r2, %r2, %r2, %r2, %r2, %r2, %r2}, {%r8191, %r8192, %r8193, %r8194};
	bar.warp.sync 	-1;
	wmma.mma.sync.aligned.row.col.m32n8k16.f16.f16 {%r8199, %r8200, %r8201, %r8202}, {%r2, %r2, %r2, %r2, %r2, %r2, %r2, %r2}, {%r2, %r2, %r2, %r2, %r2, %r2, %r2, %r2}, {%r8195, %r8196, %r8197, %r8198};
	bar.warp.sync 	-1;
	wmma.mma.sync.aligned.row.col.m32n8k16.f16.f16 {%r8203, %r8204, %r8205, %r8206}, {%r2, %r2, %r2, %r2, %r2, %r2, %r2, %r2}, {%r2, %r2, %r2, %r2, %r2, %r2, %r2, %r2}, {%r8199, %r8200, %r8201, %r8202};
	bar.warp.sync 	-1;
	wmma.mma.sync.aligned.row.col.m32n8k16.f16.f16 {%r8207, %r8208, %r8209, %r8210}, {%r2, %r2, %r2, %r2, %r2, %r2, %r2, %r2}, {%r2, %r2, %r2, %r2, %r2, %r2, %r2, %r2}, {%r8203, %r8204, %r8205, %r8206};
	bar.warp.sync 	-1;
	wmma.mma.sync.aligned.row.col.m32n8k16.f16.f16 {%r8211, %r8212, %r8213, %r8214}, {%r2, %r2, %r2, %r2, %r2, %r2, %r2, %r2}, {%r2, %r2, %r2, %r2, %r2, %r2, %r2, %r2}, {%r8207, %r8208, %r8209, %r8210};
	bar.warp.sync 	-1;
	wmma.mma.sync.aligned.row.col.m32n8k16.f16.f16 {%r8215, %r8216, %r8217, %r8218}, {%r2, %r2, %r2, %r2, %r2, %r2, %r2, %r2}, {%r2, %r2, %r2, %r2, %r2, %r2, %r2, %r2}, {%r8211, %r8212, %r8213, %r8214};
	bar.warp.sync 	-1;
	wmma.mma.sync.aligned.row.col.m32n8k16.f16.f16 {%r8219, %r8220, %r8221, %r8222}, {%r2, %r2, %r2, %r2, %r2, %r2, %r2, %r2}, {%r2, %r2, %r2, %r2, %r2, %r2, %r2, %r2}, {%r8215, %r8216, %r8217, %r8218};
	bar.warp.sync 	-1;
	wmma.mma.sync.aligned.row.col.m32n8k16.f16.f16 {%r8223, %r8224, %r8225, %r8226}, {%r2, %r2, %r2, %r2, %r2, %r2, %r2, %r2}, {%r2, %r2, %r2, %r2, %r2, %r2, %r2, %r2}, {%r8219, %r8220, %r8221, %r8222};
	bar.warp.sync 	-1;
	wmma.mma.sync.aligned.row.col.m32n8k16.f16.f16 {%r8227, %r8228, %r8229, %r8230}, {%r2, %r2, %r2, %r2, %r2, %r2, %r2, %r2}, {%r2, %r2, %r2, %r2, %r2, %r2, %r2, %r2}, {%r8223, %r8224, %r8225, %r8226};
	bar.warp.sync 	-1;
	wmma.mma.sync.aligned.row.col.m32n8k16.f16.f16 {%r8231, %r8232, %r8233, %r8234}, {%r2, %r2, %r2, %r2, %r2, %r2, %r2, %r2}, {%r2, %r2, %r2, %r2, %r2, %r2, %r2, %r2}, {%r8227, %r8228, %r8229, %r8230};
	bar.warp.sync 	-1;
	wmma.mma.sync.aligned.row.col.m32n8k16.f16.f16 {%r8235, %r8236, %r8237, %r8238}, {%r2, %r2, %r2, %r2, %r2, %r2, %r2, %r2}, {%r2, %r2, %r2, %r2, %r2, %r2, %r2, %r2}, {%r8231, %r8232, %r8233, %r8234};
	bar.warp.sync 	-1;
	wmma.mma.sync.aligned.row.col.m32n8k16.f16.f16 {%r8239, %r8240, %r8241, %r8242}, {%r2, %r2, %r2, %r2, %r2, %r2, %r2, %r2}, {%r2, %r2, %r2, %r2, %r2, %r2, %r2, %r2}, {%r8235, %r8236, %r8237, %r8238};
	bar.warp.sync 	-1;
	wmma.mma.sync.aligned.row.col.m32n8k16.f16.f16 {%r8243, %r8244, %r8245, %r8246}, {%r2, %r2, %r2, %r2, %r2, %r2, %r2, %r2}, {%r2, %r2, %r2, %r2, %r2, %r2, %r2, %r2}, {%r8239, %r8240, %r8241, %r8242};
	bar.warp.sync 	-1;
	wmma.mma.sync.aligned.row.col.m32n8k16.f16.f16 {%r8247, %r8248, %r8249, %r8250}, {%r2, %r2, %r2, %r2, %r2, %r2, %r2, %r2}, {%r2, %r2, %r2, %r2, %r2, %r2, %r2, %r2}, {%r8243, %r8244, %r8245, %r8246};
	bar.warp.sync 	-1;
	wmma.mma.sync.aligned.row.col.m32n8k16.f16.f16 {%r8251, %r8252, %r8253, %r8254}, {%r2, %r2, %r2, %r2, %r2, %r2, %r2, %r2}, {%r2, %r2, %r2, %r2, %r2, %r2, %r2, %r2}, {%r8247, %r8248, %r8249, %r8250};
	bar.warp.sync 	-1;
	wmma.mma.sync.aligned.row.col.m32n8k16.f16.f16 {%r8255, %r8256, %r8257, %r8258}, {%r2, %r2, %r2, %r2, %r2, %r2, %r2, %r2}, {%r2, %r2, %r2, %r2, %r2, %r2, %r2, %r2}, {%r8251, %r8252, %r8253, %r8254};
	bar.warp.sync 	-1;
	wmma.mma.sync.aligned.row.col.m32n8k16.f16.f16 {%r8259, %r8260, %r8261, %r8262}, {%r2, %r2, %r2, %r2, %r2, %r2, %r2, %r2}, {%r2, %r2, %r2, %r2, %r2, %r2, %r2, %r2}, {%r8255, %r8256, %r8257, %r8258};
	bar.warp.sync 	-1;
	wmma.mma.sync.aligned.row.col.m32n8k16.f16.f16 {%r8263, %r8264, %r8265, %r8266}, {%r2, %r2, %r2, %r2, %r2, %r2, %r2, %r2}, {%r2, %r2, %r2, %r2, %r2, %r2, %r2, %r2}, {%r8259, %r8260, %r8261, %r8262};
	bar.warp.sync 	-1;
	wmma.mma.sync.aligned.row.col.m32n8k16.f16.f16 {%r8267, %r8268, %r8269, %r8270}, {%r2, %r2, %r2, %r2, %r2, %r2, %r2, %r2}, {%r2, %r2, %r2, %r2, %r2, %r2, %r2, %r2}, {%r8263, %r8264, %r8265, %r8266};
	bar.warp.sync 	-1;
	wmma.mma.sync.aligned.row.col.m32n8k16.f16.f16 {%r8271, %r8272, %r8273, %r8274}, {%r2, %r2, %r2, %r2, %r2, %r2, %r2, %r2}, {%r2, %r2, %r2, %r2, %r2, %r2, %r2, %r2}, {%r8267, %r8268, %r8269, %r8270};
	bar.warp.sync 	-1;
	wmma.mma.sync.aligned.row.col.m32n8k16.f16.f16 {%r8275, %r8276, %r8277, %r8278}, {%r2, %r2, %r2, %r2, %r2, %r2, %r2, %r2}, {%r2, %r2, %r2, %r2, %r2, %r2, %r2, %r2}, {%r8271, %r8272, %r8273, %r8274};
	bar.warp.sync 	-1;
	wmma.mma.sync.aligned.row.col.m32n8k16.f16.f16 {%r8279, %r8280, %r8281, %r8282}, {%r2, %r2, %r2, %r2, %r2, %r2, %r2, %r2}, {%r2, %r2, %r2, %r2, %r2, %r2, %r2, %r2}, {%r8275, %r8276, %r8277, %r8278};
	bar.warp.sync 	-1;
	wmma.mma.sync.aligned.row.col.m32n8k16.f16.f16 {%r8283, %r8284, %r8285, %r8286}, {%r2, %r2, %r2, %r2, %r2, %r2, %r2, %r2}, {%r2, %r2, %r2, %r2, %r2, %r2, %r2, %r2}, {%r8279, %r8280, %r8281, %r8282};
	bar.warp.sync 	-1;
	wmma.mma.sync.aligned.row.col.m32n8k16.f16.f16 {%r8287, %r8288, %r8289, %r8290}, {%r2, %r2, %r2, %r2, %r2, %r2, %r2, %r2}, {%r2, %r2, %r2, %r2, %r2, %r2, %r2, %r2}, {%r8283, %r8284, %r8285, %r8286};
	bar.warp.sync 	-1;
	wmma.mma.sync.aligned.row.col.m32n8k16.f16.f16 {%r8291, %r8292, %r8293, %r8294}, {%r2, %r2, %r2, %r2, %r2, %r2, %r2, %r2}, {%r2, %r2, %r2, %r2, %r2, %r2, %r2, %r2}, {%r8287, %r8288, %r8289, %r8290};
	bar.warp.sync 	-1;
	wmma.mma.sync.aligned.row.col.m32n8k16.f16.f16 {%r8295, %r8296, %r8297, %r8298}, {%r2, %r2, %r2, %r2, %r2, %r2, %r2, %r2}, {%r2, %r2, %r2, %r2, %r2, %r2, %r2, %r2}, {%r8291, %r8292, %r8293, %r8294};
	bar.warp.sync 	-1;
	wmma.mma.sync.aligned.row.col.m32n8k16.f16.f16 {%r8299, %r8300, %r8301, %r8302}, {%r2, %r2, %r2, %r2, %r2, %r2, %r2, %r2}, {%r2, %r2, %r2, %r2, %r2, %r2, %r2, %r2}, {%r8295, %r8296, %r8297, %r8298};
	bar.warp.sync 	-1;
	wmma.mma.sync.aligned.row.col.m32n8k16.f16.f16 {%r8303, %r8304, %r8305, %r8306}, {%r2, %r2, %r2, %r2, %r2, %r2, %r2, %r2}, {%r2, %r2, %r2, %r2, %r2, %r2, %r2, %r2}, {%r8299, %r8300, %r8301, %r8302};
	bar.warp.sync 	-1;
	wmma.mma.sync.aligned.row.col.m32n8k16.f16.f16 {%r8307, %r8308, %r8309, %r8310}, {%r2, %r2, %r2, %r2, %r2, %r2, %r2, %r2}, {%r2, %r2, %r2, %r2, %r2, %r2, %r2, %r2}, {%r8303, %r8304, %r8305, %r8306};
	bar.warp.sync 	-1;
	wmma.mma.sync.aligned.row.col.m32n8k16.f16.f16 {%r8311, %r8312, %r8313, %r8314}, {%r2, %r2, %r2, %r2, %r2, %r2, %r2, %r2}, {%r2, %r2, %r2, %r2, %r2, %r2, %r2, %r2}, {%r8307, %r8308, %r8309, %r8310};
	bar.warp.sync 	-1;
	wmma.mma.sync.aligned.row.col.m32n8k16.f16.f16 {%r8315, %r8316, %r8317, %r8318}, {%r2, %r2, %r2, %r2, %r2, %r2, %r2, %r2}, {%r2, %r2, %r2, %r2, %r2, %r2, %r2, %r2}, {%r8311, %r8312, %r8313, %r8314};
	bar.warp.sync 	-1;
	wmma.mma.sync.aligned.row.col.m32n8k16.f16.f16 {%r8319, %r8320, %r8321, %r8322}, {%r2, %r2, %r2, %r2, %r2, %r2, %r2, %r2}, {%r2, %r2, %r2, %r2, %r2, %r2, %r2, %r2}, {%r8315, %r8316, %r8317, %r8318};
	bar.warp.sync 	-1;
	wmma.mma.sync.aligned.row.col.m32n8k16.f16.f16 {%r8323, %r8324, %r8325, %r8326}, {%r2, %r2, %r2, %r2, %r2, %r2, %r2, %r2}, {%r2, %r2, %r2, %r2, %r2, %r2, %r2, %r2}, {%r8319, %r8320, %r8321, %r8322};
	bar.warp.sync 	-1;
	wmma.mma.sync.aligned.row.col.m32n8k16.f16.f16 {%r8327, %r8328, %r8329, %r8330}, {%r2, %r2, %r2, %r2, %r2, %r2, %r2, %r2}, {%r2, %r2, %r2, %r2, %r2, %r2, %r2, %r2}, {%r8323, %r8324, %r8325, %r8326};
	bar.warp.sync 	-1;
	wmma.mma.sync.aligned.row.col.m32n8k16.f16.f16 {%r8331, %r8332, %r8333, %r8334}, {%r2, %r2, %r2, %r2, %r2, %r2, %r2, %r2}, {%r2, %r2, %r2, %r2, %r2, %r2, %r2, %r2}, {%r8327, %r8328, %r8329, %r8330};
	bar.warp.sync 	-1;
	wmma.mma.sync.aligned.row.col.m32n8k16.f16.f16 {%r8335, %r8336, %r8337, %r8338}, {%r2, %r2, %r2, %r2, %r2, %r2, %r2, %r2}, {%r2, %r2, %r2, %r2, %r2, %r2, %r2, %r2}, {%r8331, %r8332, %r8333, %r8334};
	bar.warp.sync 	-1;
	wmma.mma.sync.aligned.row.col.m32n8k16.f16.f16 {%r8339, %r8340, %r8341, %r8342}, {%r2, %r2, %r2, %r2, %r2, %r2, %r2, %r2}, {%r2, %r2, %r2, %r2, %r2, %r2, %r2, %r2}, {%r8335, %r8336, %r8337, %r8338};
	bar.warp.sync 	-1;
	wmma.mma.sync.aligned.row.col.m32n8k16.f16.f16 {%r8343, %r8344, %r8345, %r8346}, {%r2, %r2, %r2, %r2, %r2, %r2, %r2, %r2}, {%r2, %r2, %r2, %r2, %r2, %r2, %r2, %r2}, {%r8339, %r8340, %r8341, %r8342};
	bar.warp.sync 	-1;
	wmma.mma.sync.aligned.row.col.m32n8k16.f16.f16 {%r8347, %r8348, %r8349, %r8350}, {%r2, %r2, %r2, %r2, %r2, %r2, %r2, %r2}, {%r2, %r2, %r2, %r2, %r2, %r2, %r2, %r2}, {%r8343, %r8344, %r8345, %r8346};
	bar.warp.sync 	-1;
	wmma.mma.sync.aligned.row.col.m32n8k16.f16.f16 {%r8351, %r8352, %r8353, %r8354}, {%r2, %r2, %r2, %r2, %r2, %r2, %r2, %r2}, {%r2, %r2, %r2, %r2, %r2, %r2, %r2, %r2}, {%r8347, %r8348, %r8349, %r8350};
	bar.warp.sync 	-1;
	wmma.mma.sync.aligned.row.col.m32n8k16.f16.f16 {%r8355, %r8356, %r8357, %r8358}, {%r2, %r2, %r2, %r2, %r2, %r2, %r2, %r2}, {%r2, %r2, %r2, %r2, %r2, %r2, %r2, %r2}, {%r8351, %r8352, %r8353, %r8354};
	bar.warp.sync 	-1;
	wmma.mma.sync.aligned.row.col.m32n8k16.f16.f16 {%r8359, %r8360, %r8361, %r8362}, {%r2, %r2, %r2, %r2, %r2, %r2, %r2, %r2}, {%r2, %r2, %r2, %r2, %r2, %r2, %r2, %r2}, {%r8355, %r8356, %r8357, %r8358};
	bar.warp.sync 	-1;
	wmma.mma.sync.aligned.row.col.m32n8k16.f16.f16 {%r8363, %r8364, %r8365, %r8366}, {%r2, %r2, %r2, %r2, %r2, %r2, %r2, %r2}, {%r2, %r2, %r2, %r2, %r2, %r2, %r2, %r2}, {%r8359, %r8360, %r8361, %r8362};
	bar.warp.sync 	-1;
	wmma.mma.sync.aligned.row.col.m32n8k16.f16.f16 {%r8367, %r8368, %r8369, %r8370}, {%r2, %r2, %r2, %r2, %r2, %r2, %r2, %r2}, {%r2, %r2, %r2, %r2, %r2, %r2, %r2, %r2}, {%r8363, %r8364, %r8365, %r8366};
	bar.warp.sync 	-1;
	wmma.mma.sync.aligned.row.col.m32n8k16.f16.f16 {%r8371, %r8372, %r8373, %r8374}, {%r2, %r2, %r2, %r2, %r2, %r2, %r2, %r2}, {%r2, %r2, %r2, %r2, %r2, %r2, %r2, %r2}, {%r8367, %r8368, %r8369, %r8370};
	bar.warp.sync 	-1;
	wmma.mma.sync.aligned.row.col.m32n8k16.f16.f16 {%r8375, %r8376, %r8377, %r8378}, {%r2, %r2, %r2, %r2, %r2, %r2, %r2, %r2}, {%r2, %r2, %r2, %r2, %r2, %r2, %r2, %r2}, {%r8371, %r8372, %r8373, %r8374};
	bar.warp.sync 	-1;
	wmma.mma.sync.aligned.row.col.m32n8k16.f16.f16 {%r8379, %r8380, %r8381, %r8382}, {%r2, %r2, %r2, %r2, %r2, %r2, %r2, %r2}, {%r2, %r2, %r2, %r2, %r2, %r2, %r2, %r2}, {%r8375, %r8376, %r8377, %r8378};
	bar.warp.sync 	-1;
	wmma.mma.sync.aligned.row.col.m32n8k16.f16.f16 {%r8383, %r8384, %r8385, %r8386}, {%r2, %r2, %r2, %r2, %r2, %r2, %r2, %r2}, {%r2, %r2, %r2, %r2, %r2, %r2, %r2, %r2}, {%r8379, %r8380, %r8381, %r8382};
	bar.warp.sync 	-1;
	wmma.mma.sync.aligned.row.col.m32n8k16.f16.f16 {%r8387, %r8388, %r8389, %r8390}, {%r2, %r2, %r2, %r2, %r2, %r2, %r2, %r2}, {%r2, %r2, %r2, %r2, %r2, %r2, %r2, %r2}, {%r8383, %r8384, %r8385, %r8386};
	bar.warp.sync 	-1;
	wmma.mma.sync.aligned.row.col.m32n8k16.f16.f16 {%r8391, %r8392, %r8393, %r8394}, {%r2, %r2, %r2, %r2, %r2, %r2, %r2, %r2}, {%r2, %r2, %r2, %r2, %r2, %r2, %r2, %r2}, {%r8387, %r8388, %r8389, %r8390};
	bar.warp.sync 	-1;
	wmma.mma.sync.aligned.row.col.m32n8k16.f16.f16 {%r8395, %r8396, %r8397, %r8398}, {%r2, %r2, %r2, %r2, %r2, %r2, %r2, %r2}, {%r2, %r2, %r2, %r2, %r2, %r2, %r2, %r2}, {%r8391, %r8392, %r8393, %r8394};
	bar.warp.sync 	-1;
	wmma.mma.sync.aligned.row.col.m32n8k16.f16.f16 {%r8399, %r8400, %r8401, %r8402}, {%r2, %r2, %r2, %r2, %r2, %r2, %r2, %r2}, {%r2, %r2, %r2, %r2, %r2, %r2, %r2, %r2}, {%r8395, %r8396, %r8397, %r8398};
	bar.warp.sync 	-1;
	wmma.mma.sync.aligned.row.col.m32n8k16.f16.f16 {%r8403, %r8404, %r8405, %r8406}, {%r2, %r2, %r2, %r2, %r2, %r2, %r2, %r2}, {%r2, %r2, %r2, %r2, %r2, %r2, %r2, %r2}, {%r8399, %r8400, %r8401, %r8402};
	bar.warp.sync 	-1;
	wmma.mma.sync.aligned.row.col.m32n8k16.f16.f16 {%r8407, %r8408, %r8409, %r8410}, {%r2, %r2, %r2, %r2, %r2, %r2, %r2, %r2}, {%r2, %r2, %r2, %r2, %r2, %r2, %r2, %r2}, {%r8403, %r8404, %r8405, %r8406};
	bar.warp.sync 	-1;
	wmma.mma.sync.aligned.row.col.m32n8k16.f16.f16 {%r8411, %r8412, %r8413, %r8414}, {%r2, %r2, %r2, %r2, %r2, %r2, %r2, %r2}, {%r2, %r2, %r2, %r2, %r2, %r2, %r2, %r2}, {%r8407, %r8408, %r8409, %r8410};
	bar.warp.sync 	-1;
	wmma.mma.sync.aligned.row.col.m32n8k16.f16.f16 {%r8415, %r8416, %r8417, %r8418}, {%r2, %r2, %r2, %r2, %r2, %r2, %r2, %r2}, {%r2, %r2, %r2, %r2, %r2, %r2, %r2, %r2}, {%r8411, %r8412, %r8413, %r8414};
	bar.warp.sync 	-1;
	wmma.mma.sync.aligned.row.col.m32n8k16.f16.f16 {%r8419, %r8420, %r8421, %r8422}, {%r2, %r2, %r2, %r2, %r2, %r2, %r2, %r2}, {%r2, %r2, %r2, %r2, %r2, %r2, %r2, %r2}, {%r8415, %r8416, %r8417, %r8418};
	bar.warp.sync 	-1;
	wmma.mma.sync.aligned.row.col.m32n8k16.f16.f16 {%r8423, %r8424, %r8425, %r8426}, {%r2, %r2, %r2, %r2, %r2, %r2, %r2, %r2}, {%r2, %r2, %r2, %r2, %r2, %r2, %r2, %r2}, {%r8419, %r8420, %r8421, %r8422};
	bar.warp.sync 	-1;
	wmma.mma.sync.aligned.row.col.m32n8k16.f16.f16 {%r8427, %r8428, %r8429, %r8430}, {%r2, %r2, %r2, %r2, %r2, %r2, %r2, %r2}, {%r2, %r2, %r2, %r2, %r2, %r2, %r2, %r2}, {%r8423, %r8424, %r8425, %r8426};
	bar.warp.sync 	-1;
	wmma.mma.sync.aligned.row.col.m32n8k16.f16.f16 {%r8431, %r8432, %r8433, %r8434}, {%r2, %r2, %r2, %r2, %r2, %r2, %r2, %r2}, {%r2, %r2, %r2, %r2, %r2, %r2, %r2, %r2}, {%r8427, %r8428, %r8429, %r8430};
	bar.warp.sync 	-1;
	wmma.mma.sync.aligned.row.col.m32n8k16.f16.f16 {%r8435, %r8436, %r8437, %r8438}, {%r2, %r2, %r2, %r2, %r2, %r2, %r2, %r2}, {%r2, %r2, %r2, %r2, %r2, %r2, %r2, %r2}, {%r8431, %r8432, %r8433, %r8434};
	bar.warp.sync 	-1;
	wmma.mma.sync.aligned.row.col.m32n8k16.f16.f16 {%r8439, %r8440, %r8441, %r8442}, {%r2, %r2, %r2, %r2, %r2, %r2, %r2, %r2}, {%r2, %r2, %r2, %r2, %r2, %r2, %r2, %r2}, {%r8435, %r8436, %r8437, %r8438};
	bar.warp.sync 	-1;
	wmma.mma.sync.aligned.row.col.m32n8k16.f16.f16 {%r8443, %r8444, %r8445, %r8446}, {%r2, %r2, %r2, %r2, %r2, %r2, %r2, %r2}, {%r2, %r2, %r2, %r2, %r2, %r2, %r2, %r2}, {%r8439, %r8440, %r8441, %r8442};
	bar.warp.sync 	-1;
	wmma.mma.sync.aligned.row.col.m32n8k16.f16.f16 {%r8447, %r8448, %r8449, %r8450}, {%r2, %r2, %r2, %r2, %r2, %r2, %r2, %r2}, {%r2, %r2, %r2, %r2, %r2, %r2, %r2, %r2}, {%r8443, %r8444, %r8445, %r8446};
	bar.warp.sync 	-1;
	wmma.mma.sync.aligned.row.col.m32n8k16.f16.f16 {%r8451, %r8452, %r8453, %r8454}, {%r2, %r2, %r2, %r2, %r2, %r2, %r2, %r2}, {%r2, %r2, %r2, %r2, %r2, %r2, %r2, %r2}, {%r8447, %r8448, %r8449, %r8450};
	bar.warp.sync 	-1;
	wmma.mma.sync.aligned.row.col.m32n8k16.f16.f16 {%r8455, %r8456, %r8457, %r8458}, {%r2, %r2, %r2, %r2, %r2, %r2, %r2, %r2}, {%r2, %r2, %r2, %r2, %r2, %r2, %r2, %r2}, {%r8451, %r8452, %r8453, %r8454};
	bar.warp.sync 	-1;
	wmma.mma.sync.aligned.row.col.m32n8k16.f16.f16 {%r8459, %r8460, %r8461, %r8462}, {%r2, %r2, %r2, %r2, %r2, %r2, %r2, %r2}, {%r2, %r2, %r2, %r2, %r2, %r2, %r2, %r2}, {%r8455, %r8456, %r8457, %r8458};
	bar.warp.sync 	-1;
	wmma.mma.sync.aligned.row.col.m32n8k16.f16.f16 {%r8463, %r8464, %r8465, %r8466}, {%r2, %r2, %r2, %r2, %r2, %r2, %r2, %r2}, {%r2, %r2, %r2, %r2, %r2, %r2, %r2, %r2}, {%r8459, %r8460, %r8461, %r8462};
	bar.warp.sync 	-1;
	wmma.mma.sync.aligned.row.col.m32n8k16.f16.f16 {%r8467, %r8468, %r8469, %r8470}, {%r2, %r2, %r2, %r2, %r2, %r2, %r2, %r2}, {%r2, %r2, %r2, %r2, %r2, %r2, %r2, %r2}, {%r8463, %r8464, %r8465, %r8466};
	bar.warp.sync 	-1;
	wmma.mma.sync.aligned.row.col.m32n8k16.f16.f16 {%r8471, %r8472, %r8473, %r8474}, {%r2, %r2, %r2, %r2, %r2, %r2, %r2, %r2}, {%r2, %r2, %r2, %r2, %r2, %r2, %r2, %r2}, {%r8467, %r8468, %r8469, %r8470};
	bar.warp.sync 	-1;
	wmma.mma.sync.aligned.row.col.m32n8k16.f16.f16 {%r8475, %r8476, %r8477, %r8478}, {%r2, %r2, %r2, %r2, %r2, %r2, %r2, %r2}, {%r2, %r2, %r2, %r2, %r2, %r2, %r2, %r2}, {%r8471, %r8472, %r8473, %r8474};
	bar.warp.sync 	-1;
	wmma.mma.sync.aligned.row.col.m32n8k16.f16.f16 {%r8479, %r8480, %r8481, %r8482}, {%r2, %r2, %r2, %r2, %r2, %r2, %r2, %r2}, {%r2, %r2, %r2, %r2, %r2, %r2, %r2, %r2}, {%r8475, %r8476, %r8477, %r8478};
	bar.warp.sync 	-1;
	wmma.mma.sync.aligned.row.col.m32n8k16.f16.f16 {%r8483, %r8484, %r8485, %r8486}, {%r2, %r2, %r2, %r2, %r2, %r2, %r2, %r2}, {%r2, %r2, %r2, %r2, %r2, %r2, %r2, %r2}, {%r8479, %r8480, %r8481, %r8482};
	bar.warp.sync 	-1;
	wmma.mma.sync.aligned.row.col.m32n8k16.f16.f16 {%r8487, %r8488, %r8489, %r8490}, {%r2, %r2, %r2, %r2, %r2, %r2, %r2, %r2}, {%r2, %r2, %r2, %r2, %r2, %r2, %r2, %r2}, {%r8483, %r8484, %r8485, %r8486};
	bar.warp.sync 	-1;
	wmma.mma.sync.aligned.row.col.m32n8k16.f16.f16 {%r8491, %r8492, %r8493, %r8494}, {%r2, %r2, %r2, %r2, %r2, %r2, %r2, %r2}, {%r2, %r2, %r2, %r2, %r2, %r2, %r2, %r2}, {%r8487, %r8488, %r8489, %r8490};
	bar.warp.sync 	-1;
	wmma.mma.sync.aligned.row.col.m32n8k16.f16.f16 {%r8495, %r8496, %r8497, %r8498}, {%r2, %r2, %r2, %r2, %r2, %r2, %r2, %r2}, {%r2, %r2, %r2, %r2, %r2, %r2, %r2, %r2}, {%r8491, %r8492, %r8493, %r8494};
	bar.warp.sync 	-1;
	wmma.mma.sync.aligned.row.col.m32n8k16.f16.f16 {%r8499, %r8500, %r8501, %r8502}, {%r2, %r2, %r2, %r2, %r2, %r2, %r2, %r2}, {%r2, %r2, %r2, %r2, %r2, %r2, %r2, %r2}, {%r8495, %r8496, %r8497, %r8498};
	bar.warp.sync 	-1;
	wmma.mma.sync.aligned.row.col.m32n8k16.f16.f16 {%r8503, %r8504, %r8505, %r8506}, {%r2, %r2, %r2, %r2, %r2, %r2, %r2, %r2}, {%r2, %r2, %r2, %r2, %r2, %r2, %r2, %r2}, {%r8499, %r8500, %r8501, %r8502};
	bar.warp.sync 	-1;
	wmma.mma.sync.aligned.row.col.m32n8k16.f16.f16 {%r8507, %r8508, %r8509, %r8510}, {%r2, %r2, %r2, %r2, %r2, %r2, %r2, %r2}, {%r2, %r2, %r2, %r2, %r2, %r2, %r2, %r2}, {%r8503, %r8504, %r8505, %r8506};
	bar.warp.sync 	-1;
	wmma.mma.sync.aligned.row.col.m32n8k16.f16.f16 {%r8511, %r8512, %r8513, %r8514}, {%r2, %r2, %r2, %r2, %r2, %r2, %r2, %r2}, {%r2, %r2, %r2, %r2, %r2, %r2, %r2, %r2}, {%r8507, %r8508, %r8509, %r8510};
	bar.warp.sync 	-1;
	wmma.mma.sync.aligned.row.col.m32n8k16.f16.f16 {%r8515, %r8516, %r8517, %r8518}, {%r2, %r2, %r2, %r2, %r2, %r2, %r2, %r2}, {%r2, %r2, %r2, %r2, %r2, %r2, %r2, %r2}, {%r8511, %r8512, %r8513, %r8514};
	bar.warp.sync 	-1;
	wmma.mma.sync.aligned.row.col.m32n8k16.f16.f16 {%r8519, %r8520, %r8521, %r8522}, {%r2, %r2, %r2, %r2, %r2, %r2, %r2, %r2}, {%r2, %r2, %r2, %r2, %r2, %r2, %r2, %r2}, {%r8515, %r8516, %r8517, %r8518};
	bar.warp.sync 	-1;
	wmma.mma.sync.aligned.row.col.m32n8k16.f16.f16 {%r8523, %r8524, %r8525, %r8526}, {%r2, %r2, %r2, %r2, %r2, %r2, %r2, %r2}, {%r2, %r2, %r2, %r2, %r2, %r2, %r2, %r2}, {%r8519, %r8520, %r8521, %r8522};
	bar.warp.sync 	-1;
	wmma.mma.sync.aligned.row.col.m32n8k16.f16.f16 {%r8527, %r8528, %r8529, %r8530}, {%r2, %r2, %r2, %r2, %r2, %r2, %r2, %r2}, {%r2, %r2, %r2, %r2, %r2, %r2, %r2, %r2}, {%r8523, %r8524, %r8525, %r8526};
	bar.warp.sync 	-1;
	wmma.mma.sync.aligned.row.col.m32n8k16.f16.f16 {%r8531, %r8532, %r8533, %r8534}, {%r2, %r2, %r2, %r2, %r2, %r2, %r2, %r2}, {%r2, %r2, %r2, %r2, %r2, %r2, %r2, %r2}, {%r8527, %r8528, %r8529, %r8530};
	bar.warp.sync 	-1;
	wmma.mma.sync.aligned.row.col.m32n8k16.f16.f16 {%r8535, %r8536, %r8537, %r8538}, {%r2, %r2, %r2, %r2, %r2, %r2, %r2, %r2}, {%r2, %r2, %r2, %r2, %r2, %r2, %r2, %r2}, {%r8531, %r8532, %r8533, %r8534};
	bar.warp.sync 	-1;
	wmma.mma.sync.aligned.row.col.m32n8k16.f16.f16 {%r8539, %r8540, %r8541, %r8542}, {%r2, %r2, %r2, %r2, %r2, %r2, %r2, %r2}, {%r2, %r2, %r2, %r2, %r2, %r2, %r2, %r2}, {%r8535, %r8536, %r8537, %r8538};
	bar.warp.sync 	-1;
	wmma.mma.sync.aligned.row.col.m32n8k16.f16.f16 {%r8543, %r8544, %r8545, %r8546}, {%r2, %r2, %r2, %r2, %r2, %r2, %r2, %r2}, {%r2, %r2, %r2, %r2, %r2, %r2, %r2, %r2}, {%r8539, %r8540, %r8541, %r8542};
	bar.warp.sync 	-1;
	wmma.mma.sync.aligned.row.col.m32n8k16.f16.f16 {%r8547, %r8548, %r8549, %r8550}, {%r2, %r2, %r2, %r2, %r2, %r2, %r2, %r2}, {%r2, %r2, %r2, %r2, %r2, %r2, %r2, %r2}, {%r8543, %r8544, %r8545, %r8546};
	bar.warp.sync 	-1;
	wmma.mma.sync.aligned.row.col.m32n8k16.f16.f16 {%r8551, %r8552, %r8553, %r8554}, {%r2, %r2, %r2, %r2, %r2, %r2, %r2, %r2}, {%r2, %r2, %r2, %r2, %r2, %r2, %r2, %r2}, {%r8547, %r8548, %r8549, %r8550};
	bar.warp.sync 	-1;
	wmma.mma.sync.aligned.row.col.m32n8k16.f16.f16 {%r8555, %r8556, %r8557, %r8558}, {%r2, %r2, %r2, %r2, %r2, %r2, %r2, %r2}, {%r2, %r2, %r2, %r2, %r2, %r2, %r2, %r2}, {%r8551, %r8552, %r8553, %r8554};
	bar.warp.sync 	-1;
	wmma.mma.sync.aligned.row.col.m32n8k16.f16.f16 {%r8559, %r8560, %r8561, %r8562}, {%r2, %r2, %r2, %r2, %r2, %r2, %r2, %r2}, {%r2, %r2, %r2, %r2, %r2, %r2, %r2, %r2}, {%r8555, %r8556, %r8557, %r8558};
	bar.warp.sync 	-1;
	wmma.mma.sync.aligned.row.col.m32n8k16.f16.f16 {%r8563, %r8564, %r8565, %r8566}, {%r2, %r2, %r2, %r2, %r2, %r2, %r2, %r2}, {%r2, %r2, %r2, %r2, %r2, %r2, %r2, %r2}, {%r8559, %r8560, %r8561, %r8562};
	bar.warp.sync 	-1;
	wmma.mma.sync.aligned.row.col.m32n8k16.f16.f16 {%r8567, %r8568, %r8569, %r8570}, {%r2, %r2, %r2, %r2, %r2, %r2, %r2, %r2}, {%r2, %r2, %r2, %r2, %r2, %r2, %r2, %r2}, {%r8563, %r8564, %r8565, %r8566};
	bar.warp.sync 	-1;
	wmma.mma.sync.aligned.row.col.m32n8k16.f16.f16 {%r8571, %r8572, %r8573, %r8574}, {%r2, %r2, %r2, %r2, %r2, %r2, %r2, %r2}, {%r2, %r2, %r2, %r2, %r2, %r2, %r2, %r2}, {%r8567, %r8568, %r8569, %r8570};
	bar.warp.sync 	-1;
	wmma.mma.sync.aligned.row.col.m32n8k16.f16.f16 {%r8575, %r8576, %r8577, %r8578}, {%r2, %r2, %r2, %r2, %r2, %r2, %r2, %r2}, {%r2, %r2, %r2, %r2, %r2, %r2, %r2, %r2}, {%r8571, %r8572, %r8573, %r8574};
	bar.warp.sync 	-1;
	wmma.mma.sync.aligned.row.col.m32n8k16.f16.f16 {%r8579, %r8580, %r8581, %r8582}, {%r2, %r2, %r2, %r2, %r2, %r2, %r2, %r2}, {%r2, %r2, %r2, %r2, %r2, %r2, %r2, %r2}, {%r8575, %r8576, %r8577, %r8578};
	bar.warp.sync 	-1;
	wmma.mma.sync.aligned.row.col.m32n8k16.f16.f16 {%r8583, %r8584, %r8585, %r8586}, {%r2, %r2, %r2, %r2, %r2, %r2, %r2, %r2}, {%r2, %r2, %r2, %r2, %r2, %r2, %r2, %r2}, {%r8579, %r8580, %r8581, %r8582};
	bar.warp.sync 	-1;
	wmma.mma.sync.aligned.row.col.m32n8k16.f16.f16 {%r8587, %r8588, %r8589, %r8590}, {%r2, %r2, %r2, %r2, %r2, %r2, %r2, %r2}, {%r2, %r2, %r2, %r2, %r2, %r2, %r2, %r2}, {%r8583, %r8584, %r8585, %r8586};
	bar.warp.sync 	-1;
	wmma.mma.sync.aligned.row.col.m32n8k16.f16.f16 {%r8591, %r8592, %r8593, %r8594}, {%r2, %r2, %r2, %r2, %r2, %r2, %r2, %r2}, {%r2, %r2, %r2, %r2, %r2, %r2, %r2, %r2}, {%r8587, %r8588, %r8589, %r8590};
	bar.warp.sync 	-1;
	wmma.mma.sync.aligned.row.col.m32n8k16.f16.f16 {%r8595, %r8596, %r8597, %r8598}, {%r2, %r2, %r2, %r2, %r2, %r2, %r2, %r2}, {%r2, %r2, %r2, %r2, %r2, %r2, %r2, %r2}, {%r8591, %r8592, %r8593, %r8594};
	bar.warp.sync 	-1;
	wmma.mma.sync.aligned.row.col.m32n8k16.f16.f16 {%r8599, %r8600, %r8601, %r8602}, {%r2, %r2, %r2, %r2, %r2, %r2, %r2, %r2}, {%r2, %r2, %r2, %r2, %r2, %r2, %r2, %r2}, {%r8595, %r8596, %r8597, %r8598};
	bar.warp.sync 	-1;
	wmma.mma.sync.aligned.row.col.m32n8k16.f16.f16 {%r8603, %r8604, %r8605, %r8606}, {%r2, %r2, %r2, %r2, %r2, %r2, %r2, %r2}, {%r2, %r2, %r2, %r2, %r2, %r2, %r2, %r2}, {%r8599, %r8600, %r8601, %r8602};
	bar.warp.sync 	-1;
	wmma.mma.sync.aligned.row.col.m32n8k16.f16.f16 {%r8607, %r8608, %r8609, %r8610}, {%r2, %r2, %r2, %r2, %r2, %r2, %r2, %r2}, {%r2, %r2, %r2, %r2, %r2, %r2, %r2, %r2}, {%r8603, %r8604, %r8605, %r8606};
	bar.warp.sync 	-1;
	wmma.mma.sync.aligned.row.col.m32n8k16.f16.f16 {%r8611, %r8612, %r8613, %r8614}, {%r2, %r2, %r2, %r2, %r2, %r2, %r2, %r2}, {%r2, %r2, %r2, %r2, %r2, %r2, %r2, %r2}, {%r8607, %r8608, %r8609, %r8610};
	bar.warp.sync 	-1;
	wmma.mma.sync.aligned.row.col.m32n8k16.f16.f16 {%r8615, %r8616, %r8617, %r8618}, {%r2, %r2, %r2, %r2, %r2, %r2, %r2, %r2}, {%r2, %r2, %r2, %r2, %r2, %r2, %r2, %r2}, {%r8611, %r8612, %r8613, %r8614};
	bar.warp.sync 	-1;
	wmma.mma.sync.aligned.row.col.m32n8k16.f16.f16 {%r8619, %r8620, %r8621, %r8622}, {%r2, %r2, %r2, %r2, %r2, %r2, %r2, %r2}, {%r2, %r2, %r2, %r2, %r2, %r2, %r2, %r2}, {%r8615, %r8616, %r8617, %r8618};
	bar.warp.sync 	-1;
	wmma.mma.sync.aligned.row.col.m32n8k16.f16.f16 {%r8623, %r8624, %r8625, %r8626}, {%r2, %r2, %r2, %r2, %r2, %r2, %r2, %r2}, {%r2, %r2, %r2, %r2, %r2, %r2, %r2, %r2}, {%r8619, %r8620, %r8621, %r8622};
	bar.warp.sync 	-1;
	wmma.mma.sync.aligned.row.col.m32n8k16.f16.f16 {%r8627, %r8628, %r8629, %r8630}, {%r2, %r2, %r2, %r2, %r2, %r2, %r2, %r2}, {%r2, %r2, %r2, %r2, %r2, %r2, %r2, %r2}, {%r8623, %r8624, %r8625, %r8626};
	bar.warp.sync 	-1;
	wmma.mma.sync.aligned.row.col.m32n8k16.f16.f16 {%r8631, %r8632, %r8633, %r8634}, {%r2, %r2, %r2, %r2, %r2, %r2, %r2, %r2}, {%r2, %r2, %r2, %r2, %r2, %r2, %r2, %r2}, {%r8627, %r8628, %r8629, %r8630};
	bar.warp.sync 	-1;
	wmma.mma.sync.aligned.row.col.m32n8k16.f16.f16 {%r8635, %r8636, %r8637, %r8638}, {%r2, %r2, %r2, %r2, %r2, %r2, %r2, %r2}, {%r2, %r2, %r2, %r2, %r2, %r2, %r2, %r2}, {%r8631, %r8632, %r8633, %r8634};
	bar.warp.sync 	-1;
	wmma.mma.sync.aligned.row.col.m32n8k16.f16.f16 {%r8639, %r8640, %r8641, %r8642}, {%r2, %r2, %r2, %r2, %r2, %r2, %r2, %r2}, {%r2, %r2, %r2, %r2, %r2, %r2, %r2, %r2}, {%r8635, %r8636, %r8637, %r8638};
	bar.warp.sync 	-1;
	wmma.mma.sync.aligned.row.col.m32n8k16.f16.f16 {%r8643, %r8644, %r8645, %r8646}, {%r2, %r2, %r2, %r2, %r2, %r2, %r2, %r2}, {%r2, %r2, %r2, %r2, %r2, %r2, %r2, %r2}, {%r8639, %r8640, %r8641, %r8642};
	bar.warp.sync 	-1;
	wmma.mma.sync.aligned.row.col.m32n8k16.f16.f16 {%r8647, %r8648, %r8649, %r8650}, {%r2, %r2, %r2, %r2, %r2, %r2, %r2, %r2}, {%r2, %r2, %r2, %r2, %r2, %r2, %r2, %r2}, {%r8643, %r8644, %r8645, %r8646};
	bar.warp.sync 	-1;
	wmma.mma.sync.aligned.row.col.m32n8k16.f16.f16 {%r8651, %r8652, %r8653, %r8654}, {%r2, %r2, %r2, %r2, %r2, %r2, %r2, %r2}, {%r2, %r2, %r2, %r2, %r2, %r2, %r2, %r2}, {%r8647, %r8648, %r8649, %r8650};
	bar.warp.sync 	-1;
	wmma.mma.sync.aligned.row.col.m32n8k16.f16.f16 {%r8655, %r8656, %r8657, %r8658}, {%r2, %r2, %r2, %r2, %r2, %r2, %r2, %r2}, {%r2, %r2, %r2, %r2, %r2, %r2, %r2, %r2}, {%r8651, %r8652, %r8653, %r8654};
	bar.warp.sync 	-1;
	wmma.mma.sync.aligned.row.col.m32n8k16.f16.f16 {%r8659, %r8660, %r8661, %r8662}, {%r2, %r2, %r2, %r2, %r2, %r2, %r2, %r2}, {%r2, %r2, %r2, %r2, %r2, %r2, %r2, %r2}, {%r8655, %r8656, %r8657, %r8658};
	bar.warp.sync 	-1;
	wmma.mma.sync.aligned.row.col.m32n8k16.f16.f16 {%r8663, %r8664, %r8665, %r8666}, {%r2, %r2, %r2, %r2, %r2, %r2, %r2, %r2}, {%r2, %r2, %r2, %r2, %r2, %r2, %r2, %r2}, {%r8659, %r8660, %r8661, %r8662};
	bar.warp.sync 	-1;
	wmma.mma.sync.aligned.row.col.m32n8k16.f16.f16 {%r8667, %r8668, %r8669, %r8670}, {%r2, %r2, %r2, %r2, %r2, %r2, %r2, %r2}, {%r2, %r2, %r2, %r2, %r2, %r2, %r2, %r2}, {%r8663, %r8664, %r8665, %r8666};
	bar.warp.sync 	-1;
	wmma.mma.sync.aligned.row.col.m32n8k16.f16.f16 {%r8671, %r8672, %r8673, %r8674}, {%r2, %r2, %r2, %r2, %r2, %r2, %r2, %r2}, {%r2, %r2, %r2, %r2, %r2, %r2, %r2, %r2}, {%r8667, %r8668, %r8669, %r8670};
	bar.warp.sync 	-1;
	wmma.mma.sync.aligned.row.col.m32n8k16.f16.f16 {%r8675, %r8676, %r8677, %r8678}, {%r2, %r2, %r2, %r2, %r2, %r2, %r2, %r2}, {%r2, %r2, %r2, %r2, %r2, %r2, %r2, %r2}, {%r8671, %r8672, %r8673, %r8674};
	bar.warp.sync 	-1;
	wmma.mma.sync.aligned.row.col.m32n8k16.f16.f16 {%r8679, %r8680, %r8681, %r8682}, {%r2, %r2, %r2, %r2, %r2, %r2, %r2, %r2}, {%r2, %r2, %r2, %r2, %r2, %r2, %r2, %r2}, {%r8675, %r8676, %r8677, %r8678};
	bar.warp.sync 	-1;
	wmma.mma.sync.aligned.row.col.m32n8k16.f16.f16 {%r8683, %r8684, %r8685, %r8686}, {%r2, %r2, %r2, %r2, %r2, %r2, %r2, %r2}, {%r2, %r2, %r2, %r2, %r2, %r2, %r2, %r2}, {%r8679, %r8680, %r8681, %r8682};
	bar.warp.sync 	-1;
	wmma.mma.sync.aligned.row.col.m32n8k16.f16.f16 {%r8687, %r8688, %r8689, %r8690}, {%r2, %r2, %r2, %r2, %r2, %r2, %r2, %r2}, {%r2, %r2, %r2, %r2, %r2, %r2, %r2, %r2}, {%r8683, %r8684, %r8685, %r8686};
	bar.warp.sync 	-1;
	wmma.mma.sync.aligned.row.col.m32n8k16.f16.f16 {%r8691, %r8692, %r8693, %r8694}, {%r2, %r2, %r2, %r2, %r2, %r2, %r2, %r2}, {%r2, %r2, %r2, %r2, %r2, %r2, %r2, %r2}, {%r8687, %r8688, %r8689, %r8690};
	bar.warp.sync 	-1;
	wmma.mma.sync.aligned.row.col.m32n8k16.f16.f16 {%r8695, %r8696, %r8697, %r8698}, {%r2, %r2, %r2, %r2, %r2, %r2, %r2, %r2}, {%r2, %r2, %r2, %r2, %r2, %r2, %r2, %r2}, {%r8691, %r8692, %r8693, %r8694};
	bar.warp.sync 	-1;
	wmma.mma.sync.aligned.row.col.m32n8k16.f16.f16 {%r8699, %r8700, %r8701, %r8702}, {%r2, %r2, %r2, %r2, %r2, %r2, %r2, %r2}, {%r2, %r2, %r2, %r2, %r2, %r2, %r2, %r2}, {%r8695, %r8696, %r8697, %r8698};
	bar.warp.sync 	-1;
	wmma.mma.sync.aligned.row.col.m32n8k16.f16.f16 {%r8703, %r8704, %r8705, %r8706}, {%r2, %r2, %r2, %r2, %r2, %r2, %r2, %r2}, {%r2, %r2, %r2, %r2, %r2, %r2, %r2, %r2}, {%r8699, %r8700, %r8701, %r8702};
	bar.warp.sync 	-1;
	wmma.mma.sync.aligned.row.col.m32n8k16.f16.f16 {%r8707, %r8708, %r8709, %r8710}, {%r2, %r2, %r2, %r2, %r2, %r2, %r2, %r2}, {%r2, %r2, %r2, %r2, %r2, %r2, %r2, %r2}, {%r8703, %r8704, %r8705, %r8706};
	bar.warp.sync 	-1;
	wmma.mma.sync.aligned.row.col.m32n8k16.f16.f16 {%r8711, %r8712, %r8713, %r8714}, {%r2, %r2, %r2, %r2, %r2, %r2, %r2, %r2}, {%r2, %r2, %r2, %r2, %r2, %r2, %r2, %r2}, {%r8707, %r8708, %r8709, %r8710};
	bar.warp.sync 	-1;
	wmma.mma.sync.aligned.row.col.m32n8k16.f16.f16 {%r8715, %r8716, %r8717, %r8718}, {%r2, %r2, %r2, %r2, %r2, %r2, %r2, %r2}, {%r2, %r2, %r2, %r2, %r2, %r2, %r2, %r2}, {%r8711, %r8712, %r8713, %r8714};
	bar.warp.sync 	-1;
	wmma.mma.sync.aligned.row.col.m32n8k16.f16.f16 {%r8719, %r8720, %r8721, %r8722}, {%r2, %r2, %r2, %r2, %r2, %r2, %r2, %r2}, {%r2, %r2, %r2, %r2, %r2, %r2, %r2, %r2}, {%r8715, %r8716, %r8717, %r8718};
	bar.warp.sync 	-1;
	wmma.mma.sync.aligned.row.col.m32n8k16.f16.f16 {%r8723, %r8724, %r8725, %r8726}, {%r2, %r2, %r2, %r2, %r2, %r2, %r2, %r2}, {%r2, %r2, %r2, %r2, %r2, %r2, %r2, %r2}, {%r8719, %r8720, %r8721, %r8722};
	bar.warp.sync 	-1;
	wmma.mma.sync.aligned.row.col.m32n8k16.f16.f16 {%r8727, %r8728, %r8729, %r8730}, {%r2, %r2, %r2, %r2, %r2, %r2, %r2, %r2}, {%r2, %r2, %r2, %r2, %r2, %r2, %r2, %r2}, {%r8723, %r8724, %r8725, %r8726};
	bar.warp.sync 	-1;
	wmma.mma.sync.aligned.row.col.m32n8k16.f16.f16 {%r8731, %r8732, %r8733, %r8734}, {%r2, %r2, %r2, %r2, %r2, %r2, %r2, %r2}, {%r2, %r2, %r2, %r2, %r2, %r2, %r2, %r2}, {%r8727, %r8728, %r8729, %r8730};
	bar.warp.sync 	-1;
	wmma.mma.sync.aligned.row.col.m32n8k16.f16.f16 {%r8735, %r8736, %r8737, %r8738}, {%r2, %r2, %r2, %r2, %r2, %r2, %r2, %r2}, {%r2, %r2, %r2, %r2, %r2, %r2, %r2, %r2}, {%r8731, %r8732, %r8733, %r8734};
	bar.warp.sync 	-1;
	wmma.mma.sync.aligned.row.col.m32n8k16.f16.f16 {%r8739, %r8740, %r8741, %r8742}, {%r2, %r2, %r2, %r2, %r2, %r2, %r2, %r2}, {%r2, %r2, %r2, %r2, %r2, %r2, %r2, %r2}, {%r8735, %r8736, %r8737, %r8738};
	bar.warp.sync 	-1;
	wmma.mma.sync.aligned.row.col.m32n8k16.f16.f16 {%r8743, %r8744, %r8745, %r8746}, {%r2, %r2, %r2, %r2, %r2, %r2, %r2, %r2}, {%r2, %r2, %r2, %r2, %r2, %r2, %r2, %r2}, {%r8739, %r8740, %r8741, %r8742};
	bar.warp.sync 	-1;
	wmma.mma.sync.aligned.row.col.m32n8k16.f16.f16 {%r8747, %r8748, %r8749, %r8750}, {%r2, %r2, %r2, %r2, %r2, %r2, %r2, %r2}, {%r2, %r2, %r2, %r2, %r2, %r2, %r2, %r2}, {%r8743, %r8744, %r8745, %r8746};
	bar.warp.sync 	-1;
	wmma.mma.sync.aligned.row.col.m32n8k16.f16.f16 {%r8751, %r8752, %r8753, %r8754}, {%r2, %r2, %r2, %r2, %r2, %r2, %r2, %r2}, {%r2, %r2, %r2, %r2, %r2, %r2, %r2, %r2}, {%r8747, %r8748, %r8749, %r8750};
	bar.warp.sync 	-1;
	wmma.mma.sync.aligned.row.col.m32n8k16.f16.f16 {%r8755, %r8756, %r8757, %r8758}, {%r2, %r2, %r2, %r2, %r2, %r2, %r2, %r2}, {%r2, %r2, %r2, %r2, %r2, %r2, %r2, %r2}, {%r8751, %r8752, %r8753, %r8754};
	bar.warp.sync 	-1;
	wmma.mma.sync.aligned.row.col.m32n8k16.f16.f16 {%r8759, %r8760, %r8761, %r8762}, {%r2, %r2, %r2, %r2, %r2, %r2, %r2, %r2}, {%r2, %r2, %r2, %r2, %r2, %r2, %r2, %r2}, {%r8755, %r8756, %r8757, %r8758};
	bar.warp.sync 	-1;
	wmma.mma.sync.aligned.row.col.m32n8k16.f16.f16 {%r8763, %r8764, %r8765, %r8766}, {%r2, %r2, %r2, %r2, %r2, %r2, %r2, %r2}, {%r2, %r2, %r2, %r2, %r2, %r2, %r2, %r2}, {%r8759, %r8760, %r8761, %r8762};
	bar.warp.sync 	-1;
	wmma.mma.sync.aligned.row.col.m32n8k16.f16.f16 {%r8767, %r8768, %r8769, %r8770}, {%r2, %r2, %r2, %r2, %r2, %r2, %r2, %r2}, {%r2, %r2, %r2, %r2, %r2, %r2, %r2, %r2}, {%r8763, %r8764, %r8765, %r8766};
	bar.warp.sync 	-1;
	wmma.mma.sync.aligned.row.col.m32n8k16.f16.f16 {%r8771, %r8772, %r8773, %r8774}, {%r2, %r2, %r2, %r2, %r2, %r2, %r2, %r2}, {%r2, %r2, %r2, %r2, %r2, %r2, %r2, %r2}, {%r8767, %r8768, %r8769, %r8770};
	bar.warp.sync 	-1;
	wmma.mma.sync.aligned.row.col.m32n8k16.f16.f16 {%r8775, %r8776, %r8777, %r8778}, {%r2, %r2, %r2, %r2, %r2, %r2, %r2, %r2}, {%r2, %r2, %r2, %r2, %r2, %r2, %r2, %r2}, {%r8771, %r8772, %r8773, %r8774};
	bar.warp.sync 	-1;
	wmma.mma.sync.aligned.row.col.m32n8k16.f16.f16 {%r8779, %r8780, %r8781, %r8782}, {%r2, %r2, %r2, %r2, %r2, %r2, %r2, %r2}, {%r2, %r2, %r2, %r2, %r2, %r2, %r2, %r2}, {%r8775, %r8776, %r8777, %r8778};
	bar.warp.sync 	-1;
	wmma.mma.sync.aligned.row.col.m32n8k16.f16.f16 {%r8783, %r8784, %r8785, %r8786}, {%r2, %r2, %r2, %r2, %r2, %r2, %r2, %r2}, {%r2, %r2, %r2, %r2, %r2, %r2, %r2, %r2}, {%r8779, %r8780, %r8781, %r8782};
	bar.warp.sync 	-1;
	wmma.mma.sync.aligned.row.col.m32n8k16.f16.f16 {%r8787, %r8788, %r8789, %r8790}, {%r2, %r2, %r2, %r2, %r2, %r2, %r2, %r2}, {%r2, %r2, %r2, %r2, %r2, %r2, %r2, %r2}, {%r8783, %r8784, %r8785, %r8786};
	bar.warp.sync 	-1;
	wmma.mma.sync.aligned.row.col.m32n8k16.f16.f16 {%r8791, %r8792, %r8793, %r8794}, {%r2, %r2, %r2, %r2, %r2, %r2, %r2, %r2}, {%r2, %r2, %r2, %r2, %r2, %r2, %r2, %r2}, {%r8787, %r8788, %r8789, %r8790};
	bar.warp.sync 	-1;
	wmma.mma.sync.aligned.row.col.m32n8k16.f16.f16 {%r8795, %r8796, %r8797, %r8798}, {%r2, %r2, %r2, %r2, %r2, %r2, %r2, %r2}, {%r2, %r2, %r2, %r2, %r2, %r2, %r2, %r2}, {%r8791, %r8792, %r8793, %r8794};
	bar.warp.sync 	-1;
	wmma.mma.sync.aligned.row.col.m32n8k16.f16.f16 {%r8799, %r8800, %r8801, %r8802}, {%r2, %r2, %r2, %r2, %r2, %r2, %r2, %r2}, {%r2, %r2, %r2, %r2, %r2, %r2, %r2, %r2}, {%r8795, %r8796, %r8797, %r8798};
	bar.warp.sync 	-1;
	wmma.mma.sync.aligned.row.col.m32n8k16.f16.f16 {%r8803, %r8804, %r8805, %r8806}, {%r2, %r2, %r2, %r2, %r2, %r2, %r2, %r2}, {%r2, %r2, %r2, %r2, %r2, %r2, %r2, %r2}, {%r8799, %r8800, %r8801, %r8802};
	bar.warp.sync 	-1;
	wmma.mma.sync.aligned.row.col.m32n8k16.f16.f16 {%r8807, %r8808, %r8809, %r8810}, {%r2, %r2, %r2, %r2, %r2, %r2, %r2, %r2}, {%r2, %r2, %r2, %r2, %r2, %r2, %r2, %r2}, {%r8803, %r8804, %r8805, %r8806};
	bar.warp.sync 	-1;
	wmma.mma.sync.aligned.row.col.m32n8k16.f16.f16 {%r8811, %r8812, %r8813, %r8814}, {%r2, %r2, %r2, %r2, %r2, %r2, %r2, %r2}, {%r2, %r2, %r2, %r2, %r2, %r2, %r2, %r2}, {%r8807, %r8808, %r8809, %r8810};
	bar.warp.sync 	-1;
	wmma.mma.sync.aligned.row.col.m32n8k16.f16.f16 {%r8815, %r8816, %r8817, %r8818}, {%r2, %r2, %r2, %r2, %r2, %r2, %r2, %r2}, {%r2, %r2, %r2, %r2, %r2, %r2, %r2, %r2}, {%r8811, %r8812, %r8813, %r8814};
	bar.warp.sync 	-1;
	wmma.mma.sync.aligned.row.col.m32n8k16.f16.f16 {%r8819, %r8820, %r8821, %r8822}, {%r2, %r2, %r2, %r2, %r2, %r2, %r2, %r2}, {%r2, %r2, %r2, %r2, %r2, %r2, %r2, %r2}, {%r8815, %r8816, %r8817, %r8818};
	bar.warp.sync 	-1;
	wmma.mma.sync.aligned.row.col.m32n8k16.f16.f16 {%r8823, %r8824, %r8825, %r8826}, {%r2, %r2, %r2, %r2, %r2, %r2, %r2, %r2}, {%r2, %r2, %r2, %r2, %r2, %r2, %r2, %r2}, {%r8819, %r8820, %r8821, %r8822};
	bar.warp.sync 	-1;
	wmma.mma.sync.aligned.row.col.m32n8k16.f16.f16 {%r8827, %r8828, %r8829, %r8830}, {%r2, %r2, %r2, %r2, %r2, %r2, %r2, %r2}, {%r2, %r2, %r2, %r2, %r2, %r2, %r2, %r2}, {%r8823, %r8824, %r8825, %r8826};
	bar.warp.sync 	-1;
	wmma.mma.sync.aligned.row.col.m32n8k16.f16.f16 {%r8831, %r8832, %r8833, %r8834}, {%r2, %r2, %r2, %r2, %r2, %r2, %r2, %r2}, {%r2, %r2, %r2, %r2, %r2, %r2, %r2, %r2}, {%r8827, %r8828, %r8829, %r8830};
	bar.warp.sync 	-1;
	wmma.mma.sync.aligned.row.col.m32n8k16.f16.f16 {%r8835, %r8836, %r8837, %r8838}, {%r2, %r2, %r2, %r2, %r2, %r2, %r2, %r2}, {%r2, %r2, %r2, %r2, %r2, %r2, %r2, %r2}, {%r8831, %r8832, %r8833, %r8834};
	bar.warp.sync 	-1;
	wmma.mma.sync.aligned.row.col.m32n8k16.f16.f16 {%r8839, %r8840, %r8841, %r8842}, {%r2, %r2, %r2, %r2, %r2, %r2, %r2, %r2}, {%r2, %r2, %r2, %r2, %r2, %r2, %r2, %r2}, {%r8835, %r8836, %r8837, %r8838};
	bar.warp.sync 	-1;
	wmma.mma.sync.aligned.row.col.m32n8k16.f16.f16 {%r8843, %r8844, %r8845, %r8846}, {%r2, %r2, %r2, %r2, %r2, %r2, %r2, %r2}, {%r2, %r2, %r2, %r2, %r2, %r2, %r2, %r2}, {%r8839, %r8840, %r8841, %r8842};
	bar.warp.sync 	-1;
	wmma.mma.sync.aligned.row.col.m32n8k16.f16.f16 {%r8847, %r8848, %r8849, %r8850}, {%r2, %r2, %r2, %r2, %r2, %r2, %r2, %r2}, {%r2, %r2, %r2, %r2, %r2, %r2, %r2, %r2}, {%r8843, %r8844, %r8845, %r8846};
	bar.warp.sync 	-1;
	wmma.mma.sync.aligned.row.col.m32n8k16.f16.f16 {%r8851, %r8852, %r8853, %r8854}, {%r2, %r2, %r2, %r2, %r2, %r2, %r2, %r2}, {%r2, %r2, %r2, %r2, %r2, %r2, %r2, %r2}, {%r8847, %r8848, %r8849, %r8850};
	bar.warp.sync 	-1;
	wmma.mma.sync.aligned.row.col.m32n8k16.f16.f16 {%r8855, %r8856, %r8857, %r8858}, {%r2, %r2, %r2, %r2, %r2, %r2, %r2, %r2}, {%r2, %r2, %r2, %r2, %r2, %r2, %r2, %r2}, {%r8851, %r8852, %r8853, %r8854};
	bar.warp.sync 	-1;
	wmma.mma.sync.aligned.row.col.m32n8k16.f16.f16 {%r8859, %r8860, %r8861, %r8862}, {%r2, %r2, %r2, %r2, %r2, %r2, %r2, %r2}, {%r2, %r2, %r2, %r2, %r2, %r2, %r2, %r2}, {%r8855, %r8856, %r8857, %r8858};
	bar.warp.sync 	-1;
	wmma.mma.sync.aligned.row.col.m32n8k16.f16.f16 {%r8863, %r8864, %r8865, %r8866}, {%r2, %r2, %r2, %r2, %r2, %r2, %r2, %r2}, {%r2, %r2, %r2, %r2, %r2, %r2, %r2, %r2}, {%r8859, %r8860, %r8861, %r8862};
	bar.warp.sync 	-1;
	wmma.mma.sync.aligned.row.col.m32n8k16.f16.f16 {%r8867, %r8868, %r8869, %r8870}, {%r2, %r2, %r2, %r2, %r2, %r2, %r2, %r2}, {%r2, %r2, %r2, %r2, %r2, %r2, %r2, %r2}, {%r8863, %r8864, %r8865, %r8866};
	bar.warp.sync 	-1;
	wmma.mma.sync.aligned.row.col.m32n8k16.f16.f16 {%r8871, %r8872, %r8873, %r8874}, {%r2, %r2, %r2, %r2, %r2, %r2, %r2, %r2}, {%r2, %r2, %r2, %r2, %r2, %r2, %r2, %r2}, {%r8867, %r8868, %r8869, %r8870};
	bar.warp.sync 	-1;
	wmma.mma.sync.aligned.row.col.m32n8k16.f16.f16 {%r8875, %r8876, %r8877, %r8878}, {%r2, %r2, %r2, %r2, %r2, %r2, %r2, %r2}, {%r2, %r2, %r2, %r2, %r2, %r2, %r2, %r2}, {%r8871, %r8872, %r8873, %r8874};
	bar.warp.sync 	-1;
	wmma.mma.sync.aligned.row.col.m32n8k16.f16.f16 {%r8879, %r8880, %r8881, %r8882}, {%r2, %r2, %r2, %r2, %r2, %r2, %r2, %r2}, {%r2, %r2, %r2, %r2, %r2, %r2, %r2, %r2}, {%r8875, %r8876, %r8877, %r8878};
	bar.warp.sync 	-1;
	wmma.mma.sync.aligned.row.col.m32n8k16.f16.f16 {%r8883, %r8884, %r8885, %r8886}, {%r2, %r2, %r2, %r2, %r2, %r2, %r2, %r2}, {%r2, %r2, %r2, %r2, %r2, %r2, %r2, %r2}, {%r8879, %r8880, %r8881, %r8882};
	bar.warp.sync 	-1;
	wmma.mma.sync.aligned.row.col.m32n8k16.f16.f16 {%r8887, %r8888, %r8889, %r8890}, {%r2, %r2, %r2, %r2, %r2, %r2, %r2, %r2}, {%r2, %r2, %r2, %r2, %r2, %r2, %r2, %r2}, {%r8883, %r8884, %r8885, %r8886};
	bar.warp.sync 	-1;
	wmma.mma.sync.aligned.row.col.m32n8k16.f16.f16 {%r8891, %r8892, %r8893, %r8894}, {%r2, %r2, %r2, %r2, %r2, %r2, %r2, %r2}, {%r2, %r2, %r2, %r2, %r2, %r2, %r2, %r2}, {%r8887, %r8888, %r8889, %r8890};
	bar.warp.sync 	-1;
	wmma.mma.sync.aligned.row.col.m32n8k16.f16.f16 {%r8895, %r8896, %r8897, %r8898}, {%r2, %r2, %r2, %r2, %r2, %r2, %r2, %r2}, {%r2, %r2, %r2, %r2, %r2, %r2, %r2, %r2}, {%r8891, %r8892, %r8893, %r8894};
	bar.warp.sync 	-1;
	wmma.mma.sync.aligned.row.col.m32n8k16.f16.f16 {%r8899, %r8900, %r8901, %r8902}, {%r2, %r2, %r2, %r2, %r2, %r2, %r2, %r2}, {%r2, %r2, %r2, %r2, %r2, %r2, %r2, %r2}, {%r8895, %r8896, %r8897, %r8898};
	bar.warp.sync 	-1;
	wmma.mma.sync.aligned.row.col.m32n8k16.f16.f16 {%r8903, %r8904, %r8905, %r8906}, {%r2, %r2, %r2, %r2, %r2, %r2, %r2, %r2}, {%r2, %r2, %r2, %r2, %r2, %r2, %r2, %r2}, {%r8899, %r8900, %r8901, %r8902};
	bar.warp.sync 	-1;
	wmma.mma.sync.aligned.row.col.m32n8k16.f16.f16 {%r8907, %r8908, %r8909, %r8910}, {%r2, %r2, %r2, %r2, %r2, %r2, %r2, %r2}, {%r2, %r2, %r2, %r2, %r2, %r2, %r2, %r2}, {%r8903, %r8904, %r8905, %r8906};
	bar.warp.sync 	-1;
	wmma.mma.sync.aligned.row.col.m32n8k16.f16.f16 {%r8911, %r8912, %r8913, %r8914}, {%r2, %r2, %r2, %r2, %r2, %r2, %r2, %r2}, {%r2, %r2, %r2, %r2, %r2, %r2, %r2, %r2}, {%r8907, %r8908, %r8909, %r8910};
	bar.warp.sync 	-1;
	wmma.mma.sync.aligned.row.col.m32n8k16.f16.f16 {%r8915, %r8916, %r8917, %r8918}, {%r2, %r2, %r2, %r2, %r2, %r2, %r2, %r2}, {%r2, %r2, %r2, %r2, %r2, %r2, %r2, %r2}, {%r8911, %r8912, %r8913, %r8914};
	bar.warp.sync 	-1;
	wmma.mma.sync.aligned.row.col.m32n8k16.f16.f16 {%r8919, %r8920, %r8921, %r8922}, {%r2, %r2, %r2, %r2, %r2, %r2, %r2, %r2}, {%r2, %r2, %r2, %r2, %r2, %r2, %r2, %r2}, {%r8915, %r8916, %r8917, %r8918};
	bar.warp.sync 	-1;
	wmma.mma.sync.aligned.row.col.m32n8k16.f16.f16 {%r8923, %r8924, %r8925, %r8926}, {%r2, %r2, %r2, %r2, %r2, %r2, %r2, %r2}, {%r2, %r2, %r2, %r2, %r2, %r2, %r2, %r2}, {%r8919, %r8920, %r8921, %r8922};
	bar.warp.sync 	-1;
	wmma.mma.sync.aligned.row.col.m32n8k16.f16.f16 {%r8927, %r8928, %r8929, %r8930}, {%r2, %r2, %r2, %r2, %r2, %r2, %r2, %r2}, {%r2, %r2, %r2, %r2, %r2, %r2, %r2, %r2}, {%r8923, %r8924, %r8925, %r8926};
	bar.warp.sync 	-1;
	wmma.mma.sync.aligned.row.col.m32n8k16.f16.f16 {%r8931, %r8932, %r8933, %r8934}, {%r2, %r2, %r2, %r2, %r2, %r2, %r2, %r2}, {%r2, %r2, %r2, %r2, %r2, %r2, %r2, %r2}, {%r8927, %r8928, %r8929, %r8930};
	bar.warp.sync 	-1;
	wmma.mma.sync.aligned.row.col.m32n8k16.f16.f16 {%r8935, %r8936, %r8937, %r8938}, {%r2, %r2, %r2, %r2, %r2, %r2, %r2, %r2}, {%r2, %r2, %r2, %r2, %r2, %r2, %r2, %r2}, {%r8931, %r8932, %r8933, %r8934};
	bar.warp.sync 	-1;
	wmma.mma.sync.aligned.row.col.m32n8k16.f16.f16 {%r8939, %r8940, %r8941, %r8942}, {%r2, %r2, %r2, %r2, %r2, %r2, %r2, %r2}, {%r2, %r2, %r2, %r2, %r2, %r2, %r2, %r2}, {%r8935, %r8936, %r8937, %r8938};
	bar.warp.sync 	-1;
	wmma.mma.sync.aligned.row.col.m32n8k16.f16.f16 {%r8943, %r8944, %r8945, %r8946}, {%r2, %r2, %r2, %r2, %r2, %r2, %r2, %r2}, {%r2, %r2, %r2, %r2, %r2, %r2, %r2, %r2}, {%r8939, %r8940, %r8941, %r8942};
	bar.warp.sync 	-1;
	wmma.mma.sync.aligned.row.col.m32n8k16.f16.f16 {%r8947, %r8948, %r8949, %r8950}, {%r2, %r2, %r2, %r2, %r2, %r2, %r2, %r2}, {%r2, %r2, %r2, %r2, %r2, %r2, %r2, %r2}, {%r8943, %r8944, %r8945, %r8946};
	bar.warp.sync 	-1;
	wmma.mma.sync.aligned.row.col.m32n8k16.f16.f16 {%r8951, %r8952, %r8953, %r8954}, {%r2, %r2, %r2, %r2, %r2, %r2, %r2, %r2}, {%r2, %r2, %r2, %r2, %r2, %r2, %r2, %r2}, {%r8947, %r8948, %r8949, %r8950};
	bar.warp.sync 	-1;
	wmma.mma.sync.aligned.row.col.m32n8k16.f16.f16 {%r8955, %r8956, %r8957, %r8958}, {%r2, %r2, %r2, %r2, %r2, %r2, %r2, %r2}, {%r2, %r2, %r2, %r2, %r2, %r2, %r2, %r2}, {%r8951, %r8952, %r8953, %r8954};
	bar.warp.sync 	-1;
	wmma.mma.sync.aligned.row.col.m32n8k16.f16.f16 {%r8959, %r8960, %r8961, %r8962}, {%r2, %r2, %r2, %r2, %r2, %r2, %r2, %r2}, {%r2, %r2, %r2, %r2, %r2, %r2, %r2, %r2}, {%r8955, %r8956, %r8957, %r8958};
	bar.warp.sync 	-1;
	wmma.mma.sync.aligned.row.col.m32n8k16.f16.f16 {%r8963, %r8964, %r8965, %r8966}, {%r2, %r2, %r2, %r2, %r2, %r2, %r2, %r2}, {%r2, %r2, %r2, %r2, %r2, %r2, %r2, %r2}, {%r8959, %r8960, %r8961, %r8962};
	bar.warp.sync 	-1;
	wmma.mma.sync.aligned.row.col.m32n8k16.f16.f16 {%r8967, %r8968, %r8969, %r8970}, {%r2, %r2, %r2, %r2, %r2, %r2, %r2, %r2}, {%r2, %r2, %r2, %r2, %r2, %r2, %r2, %r2}, {%r8963, %r8964, %r8965, %r8966};
	bar.warp.sync 	-1;
	wmma.mma.sync.aligned.row.col.m32n8k16.f16.f16 {%r8971, %r8972, %r8973, %r8974}, {%r2, %r2, %r2, %r2, %r2, %r2, %r2, %r2}, {%r2, %r2, %r2, %r2, %r2, %r2, %r2, %r2}, {%r8967, %r8968, %r8969, %r8970};
	bar.warp.sync 	-1;
	wmma.mma.sync.aligned.row.col.m32n8k16.f16.f16 {%r8975, %r8976, %r8977, %r8978}, {%r2, %r2, %r2, %r2, %r2, %r2, %r2, %r2}, {%r2, %r2, %r2, %r2, %r2, %r2, %r2, %r2}, {%r8971, %r8972, %r8973, %r8974};
	bar.warp.sync 	-1;
	wmma.mma.sync.aligned.row.col.m32n8k16.f16.f16 {%r8979, %r8980, %r8981, %r8982}, {%r2, %r2, %r2, %r2, %r2, %r2, %r2, %r2}, {%r2, %r2, %r2, %r2, %r2, %r2, %r2, %r2}, {%r8975, %r8976, %r8977, %r8978};
	bar.warp.sync 	-1;
	wmma.mma.sync.aligned.row.col.m32n8k16.f16.f16 {%r8983, %r8984, %r8985, %r8986}, {%r2, %r2, %r2, %r2, %r2, %r2, %r2, %r2}, {%r2, %r2, %r2, %r2, %r2, %r2, %r2, %r2}, {%r8979, %r8980, %r8981, %r8982};
	bar.warp.sync 	-1;
	wmma.mma.sync.aligned.row.col.m32n8k16.f16.f16 {%r8987, %r8988, %r8989, %r8990}, {%r2, %r2, %r2, %r2, %r2, %r2, %r2, %r2}, {%r2, %r2, %r2, %r2, %r2, %r2, %r2, %r2}, {%r8983, %r8984, %r8985, %r8986};
	bar.warp.sync 	-1;
	wmma.mma.sync.aligned.row.col.m32n8k16.f16.f16 {%r8991, %r8992, %r8993, %r8994}, {%r2, %r2, %r2, %r2, %r2, %r2, %r2, %r2}, {%r2, %r2, %r2, %r2, %r2, %r2, %r2, %r2}, {%r8987, %r8988, %r8989, %r8990};
	bar.warp.sync 	-1;
	wmma.mma.sync.aligned.row.col.m32n8k16.f16.f16 {%r8995, %r8996, %r8997, %r8998}, {%r2, %r2, %r2, %r2, %r2, %r2, %r2, %r2}, {%r2, %r2, %r2, %r2, %r2, %r2, %r2, %r2}, {%r8991, %r8992, %r8993, %r8994};
	bar.warp.sync 	-1;
	wmma.mma.sync.aligned.row.col.m32n8k16.f16.f16 {%r8999, %r9000, %r9001, %r9002}, {%r2, %r2, %r2, %r2, %r2, %r2, %r2, %r2}, {%r2, %r2, %r2, %r2, %r2, %r2, %r2, %r2}, {%r8995, %r8996, %r8997, %r8998};
	bar.warp.sync 	-1;
	wmma.mma.sync.aligned.row.col.m32n8k16.f16.f16 {%r9003, %r9004, %r9005, %r9006}, {%r2, %r2, %r2, %r2, %r2, %r2, %r2, %r2}, {%r2, %r2, %r2, %r2, %r2, %r2, %r2, %r2}, {%r8999, %r9000, %r9001, %r9002};
	bar.warp.sync 	-1;
	wmma.mma.sync.aligned.row.col.m32n8k16.f16.f16 {%r9007, %r9008, %r9009, %r9010}, {%r2, %r2, %r2, %r2, %r2, %r2, %r2, %r2}, {%r2, %r2, %r2, %r2, %r2, %r2, %r2, %r2}, {%r9003, %r9004, %r9005, %r9006};
	bar.warp.sync 	-1;
	wmma.mma.sync.aligned.row.col.m32n8k16.f16.f16 {%r9011, %r9012, %r9013, %r9014}, {%r2, %r2, %r2, %r2, %r2, %r2, %r2, %r2}, {%r2, %r2, %r2, %r2, %r2, %r2, %r2, %r2}, {%r9007, %r9008, %r9009, %r9010};
	bar.warp.sync 	-1;
	wmma.mma.sync.aligned.row.col.m32n8k16.f16.f16 {%r9015, %r9016, %r9017, %r9018}, {%r2, %r2, %r2, %r2, %r2, %r2, %r2, %r2}, {%r2, %r2, %r2, %r2, %r2, %r2, %r2, %r2}, {%r9011, %r9012, %r9013, %r9014};
	bar.warp.sync 	-1;
	wmma.mma.sync.aligned.row.col.m32n8k16.f16.f16 {%r9019, %r9020, %r9021, %r9022}, {%r2, %r2, %r2, %r2, %r2, %r2, %r2, %r2}, {%r2, %r2, %r2, %r2, %r2, %r2, %r2, %r2}, {%r9015, %r9016, %r9017, %r9018};
	bar.warp.sync 	-1;
	wmma.mma.sync.aligned.row.col.m32n8k16.f16.f16 {%r9023, %r9024, %r9025, %r9026}, {%r2, %r2, %r2, %r2, %r2, %r2, %r2, %r2}, {%r2, %r2, %r2, %r2, %r2, %r2, %r2, %r2}, {%r9019, %r9020, %r9021, %r9022};
	bar.warp.sync 	-1;
	wmma.mma.sync.aligned.row.col.m32n8k16.f16.f16 {%r9027, %r9028, %r9029, %r9030}, {%r2, %r2, %r2, %r2, %r2, %r2, %r2, %r2}, {%r2, %r2, %r2, %r2, %r2, %r2, %r2, %r2}, {%r9023, %r9024, %r9025, %r9026};
	bar.warp.sync 	-1;
	wmma.mma.sync.aligned.row.col.m32n8k16.f16.f16 {%r9031, %r9032, %r9033, %r9034}, {%r2, %r2, %r2, %r2, %r2, %r2, %r2, %r2}, {%r2, %r2, %r2, %r2, %r2, %r2, %r2, %r2}, {%r9027, %r9028, %r9029, %r9030};
	bar.warp.sync 	-1;
	wmma.mma.sync.aligned.row.col.m32n8k16.f16.f16 {%r9035, %r9036, %r9037, %r9038}, {%r2, %r2, %r2, %r2, %r2, %r2, %r2, %r2}, {%r2, %r2, %r2, %r2, %r2, %r2, %r2, %r2}, {%r9031, %r9032, %r9033, %r9034};
	bar.warp.sync 	-1;
	wmma.mma.sync.aligned.row.col.m32n8k16.f16.f16 {%r9039, %r9040, %r9041, %r9042}, {%r2, %r2, %r2, %r2, %r2, %r2, %r2, %r2}, {%r2, %r2, %r2, %r2, %r2, %r2, %r2, %r2}, {%r9035, %r9036, %r9037, %r9038};
	bar.warp.sync 	-1;
	wmma.mma.sync.aligned.row.col.m32n8k16.f16.f16 {%r9043, %r9044, %r9045, %r9046}, {%r2, %r2, %r2, %r2, %r2, %r2, %r2, %r2}, {%r2, %r2, %r2, %r2, %r2, %r2, %r2, %r2}, {%r9039, %r9040, %r9041, %r9042};
	bar.warp.sync 	-1;
	wmma.mma.sync.aligned.row.col.m32n8k16.f16.f16 {%r9047, %r9048, %r9049, %r9050}, {%r2, %r2, %r2, %r2, %r2, %r2, %r2, %r2}, {%r2, %r2, %r2, %r2, %r2, %r2, %r2, %r2}, {%r9043, %r9044, %r9045, %r9046};
	bar.warp.sync 	-1;
	wmma.mma.sync.aligned.row.col.m32n8k16.f16.f16 {%r9051, %r9052, %r9053, %r9054}, {%r2, %r2, %r2, %r2, %r2, %r2, %r2, %r2}, {%r2, %r2, %r2, %r2, %r2, %r2, %r2, %r2}, {%r9047, %r9048, %r9049, %r9050};
	bar.warp.sync 	-1;
	wmma.mma.sync.aligned.row.col.m32n8k16.f16.f16 {%r9055, %r9056, %r9057, %r9058}, {%r2, %r2, %r2, %r2, %r2, %r2, %r2, %r2}, {%r2, %r2, %r2, %r2, %r2, %r2, %r2, %r2}, {%r9051, %r9052, %r9053, %r9054};
	bar.warp.sync 	-1;
	wmma.mma.sync.aligned.row.col.m32n8k16.f16.f16 {%r9059, %r9060, %r9061, %r9062}, {%r2, %r2, %r2, %r2, %r2, %r2, %r2, %r2}, {%r2, %r2, %r2, %r2, %r2, %r2, %r2, %r2}, {%r9055, %r9056, %r9057, %r9058};
	bar.warp.sync 	-1;
	wmma.mma.sync.aligned.row.col.m32n8k16.f16.f16 {%r9063, %r9064, %r9065, %r9066}, {%r2, %r2, %r2, %r2, %r2, %r2, %r2, %r2}, {%r2, %r2, %r2, %r2, %r2, %r2, %r2, %r2}, {%r9059, %r9060, %r9061, %r9062};
	bar.warp.sync 	-1;
	wmma.mma.sync.aligned.row.col.m32n8k16.f16.f16 {%r9067, %r9068, %r9069, %r9070}, {%r2, %r2, %r2, %r2, %r2, %r2, %r2, %r2}, {%r2, %r2, %r2, %r2, %r2, %r2, %r2, %r2}, {%r9063, %r9064, %r9065, %r9066};
	bar.warp.sync 	-1;
	wmma.mma.sync.aligned.row.col.m32n8k16.f16.f16 {%r9071, %r9072, %r9073, %r9074}, {%r2, %r2, %r2, %r2, %r2, %r2, %r2, %r2}, {%r2, %r2, %r2, %r2, %r2, %r2, %r2, %r2}, {%r9067, %r9068, %r9069, %r9070};
	bar.warp.sync 	-1;
	wmma.mma.sync.aligned.row.col.m32n8k16.f16.f16 {%r9075, %r9076, %r9077, %r9078}, {%r2, %r2, %r2, %r2, %r2, %r2, %r2, %r2}, {%r2, %r2, %r2, %r2, %r2, %r2, %r2, %r2}, {%r9071, %r9072, %r9073, %r9074};
	bar.warp.sync 	-1;
	wmma.mma.sync.aligned.row.col.m32n8k16.f16.f16 {%r9079, %r9080, %r9081, %r9082}, {%r2, %r2, %r2, %r2, %r2, %r2, %r2, %r2}, {%r2, %r2, %r2, %r2, %r2, %r2, %r2, %r2}, {%r9075, %r9076, %r9077, %r9078};
	bar.warp.sync 	-1;
	wmma.mma.sync.aligned.row.col.m32n8k16.f16.f16 {%r9083, %r9084, %r9085, %r9086}, {%r2, %r2, %r2, %r2, %r2, %r2, %r2, %r2}, {%r2, %r2, %r2, %r2, %r2, %r2, %r2, %r2}, {%r9079, %r9080, %r9081, %r9082};
	bar.warp.sync 	-1;
	wmma.mma.sync.aligned.row.col.m32n8k16.f16.f16 {%r9087, %r9088, %r9089, %r9090}, {%r2, %r2, %r2, %r2, %r2, %r2, %r2, %r2}, {%r2, %r2, %r2, %r2, %r2, %r2, %r2, %r2}, {%r9083, %r9084, %r9085, %r9086};
	bar.warp.sync 	-1;
	wmma.mma.sync.aligned.row.col.m32n8k16.f16.f16 {%r9091, %r9092, %r9093, %r9094}, {%r2, %r2, %r2, %r2, %r2, %r2, %r2, %r2}, {%r2, %r2, %r2, %r2, %r2, %r2, %r2, %r2}, {%r9087, %r9088, %r9089, %r9090};
	bar.warp.sync 	-1;
	wmma.mma.sync.aligned.row.col.m32n8k16.f16.f16 {%r9095, %r9096, %r9097, %r9098}, {%r2, %r2, %r2, %r2, %r2, %r2, %r2, %r2}, {%r2, %r2, %r2, %r2, %r2, %r2, %r2, %r2}, {%r9091, %r9092, %r9093, %r9094};
	bar.warp.sync 	-1;
	wmma.mma.sync.aligned.row.col.m32n8k16.f16.f16 {%r9099, %r9100, %r9101, %r9102}, {%r2, %r2, %r2, %r2, %r2, %r2, %r2, %r2}, {%r2, %r2, %r2, %r2, %r2, %r2, %r2, %r2}, {%r9095, %r9096, %r9097, %r9098};
	bar.warp.sync 	-1;
	wmma.mma.sync.aligned.row.col.m32n8k16.f16.f16 {%r9103, %r9104, %r9105, %r9106}, {%r2, %r2, %r2, %r2, %r2, %r2, %r2, %r2}, {%r2, %r2, %r2, %r2, %r2, %r2, %r2, %r2}, {%r9099, %r9100, %r9101, %r9102};
	bar.warp.sync 	-1;
	wmma.mma.sync.aligned.row.col.m32n8k16.f16.f16 {%r9107, %r9108, %r9109, %r9110}, {%r2, %r2, %r2, %r2, %r2, %r2, %r2, %r2}, {%r2, %r2, %r2, %r2, %r2, %r2, %r2, %r2}, {%r9103, %r9104, %r9105, %r9106};
	bar.warp.sync 	-1;
	wmma.mma.sync.aligned.row.col.m32n8k16.f16.f16 {%r9111, %r9112, %r9113, %r9114}, {%r2, %r2, %r2, %r2, %r2, %r2, %r2, %r2}, {%r2, %r2, %r2, %r2, %r2, %r2, %r2, %r2}, {%r9107, %r9108, %r9109, %r9110};
	bar.warp.sync 	-1;
	wmma.mma.sync.aligned.row.col.m32n8k16.f16.f16 {%r9115, %r9116, %r9117, %r9118}, {%r2, %r2, %r2, %r2, %r2, %r2, %r2, %r2}, {%r2, %r2, %r2, %r2, %r2, %r2, %r2, %r2}, {%r9111, %r9112, %r9113, %r9114};
	bar.warp.sync 	-1;
	wmma.mma.sync.aligned.row.col.m32n8k16.f16.f16 {%r9119, %r9120, %r9121, %r9122}, {%r2, %r2, %r2, %r2, %r2, %r2, %r2, %r2}, {%r2, %r2, %r2, %r2, %r2, %r2, %r2, %r2}, {%r9115, %r9116, %r9117, %r9118};
	bar.warp.sync 	-1;
	wmma.mma.sync.aligned.row.col.m32n8k16.f16.f16 {%r9123, %r9124, %r9125, %r9126}, {%r2, %r2, %r2, %r2, %r2, %r2, %r2, %r2}, {%r2, %r2, %r2, %r2, %r2, %r2, %r2, %r2}, {%r9119, %r9120, %r9121, %r9122};
	bar.warp.sync 	-1;
	wmma.mma.sync.aligned.row.col.m32n8k16.f16.f16 {%r9127, %r9128, %r9129, %r9130}, {%r2, %r2, %r2, %r2, %r2, %r2, %r2, %r2}, {%r2, %r2, %r2, %r2, %r2, %r2, %r2, %r2}, {%r9123, %r9124, %r9125, %r9126};
	bar.warp.sync 	-1;
	wmma.mma.sync.aligned.row.col.m32n8k16.f16.f16 {%r9131, %r9132, %r9133, %r9134}, {%r2, %r2, %r2, %r2, %r2, %r2, %r2, %r2}, {%r2, %r2, %r2, %r2, %r2, %r2, %r2, %r2}, {%r9127, %r9128, %r9129, %r9130};
	bar.warp.sync 	-1;
	wmma.mma.sync.aligned.row.col.m32n8k16.f16.f16 {%r9135, %r9136, %r9137, %r9138}, {%r2, %r2, %r2, %r2, %r2, %r2, %r2, %r2}, {%r2, %r2, %r2, %r2, %r2, %r2, %r2, %r2}, {%r9131, %r9132, %r9133, %r9134};
	bar.warp.sync 	-1;
	wmma.mma.sync.aligned.row.col.m32n8k16.f16.f16 {%r9139, %r9140, %r9141, %r9142}, {%r2, %r2, %r2, %r2, %r2, %r2, %r2, %r2}, {%r2, %r2, %r2, %r2, %r2, %r2, %r2, %r2}, {%r9135, %r9136, %r9137, %r9138};
	bar.warp.sync 	-1;
	wmma.mma.sync.aligned.row.col.m32n8k16.f16.f16 {%r9143, %r9144, %r9145, %r9146}, {%r2, %r2, %r2, %r2, %r2, %r2, %r2, %r2}, {%r2, %r2, %r2, %r2, %r2, %r2, %r2, %r2}, {%r9139, %r9140, %r9141, %r9142};
	bar.warp.sync 	-1;
	wmma.mma.sync.aligned.row.col.m32n8k16.f16.f16 {%r9147, %r9148, %r9149, %r9150}, {%r2, %r2, %r2, %r2, %r2, %r2, %r2, %r2}, {%r2, %r2, %r2, %r2, %r2, %r2, %r2, %r2}, {%r9143, %r9144, %r9145, %r9146};
	bar.warp.sync 	-1;
	wmma.mma.sync.aligned.row.col.m32n8k16.f16.f16 {%r9151, %r9152, %r9153, %r9154}, {%r2, %r2, %r2, %r2, %r2, %r2, %r2, %r2}, {%r2, %r2, %r2, %r2, %r2, %r2, %r2, %r2}, {%r9147, %r9148, %r9149, %r9150};
	bar.warp.sync 	-1;
	wmma.mma.sync.aligned.row.col.m32n8k16.f16.f16 {%r9155, %r9156, %r9157, %r9158}, {%r2, %r2, %r2, %r2, %r2, %r2, %r2, %r2}, {%r2, %r2, %r2, %r2, %r2, %r2, %r2, %r2}, {%r9151, %r9152, %r9153, %r9154};
	bar.warp.sync 	-1;
	wmma.mma.sync.aligned.row.col.m32n8k16.f16.f16 {%r9159, %r9160, %r9161, %r9162}, {%r2, %r2, %r2, %r2, %r2, %r2, %r2, %r2}, {%r2, %r2, %r2, %r2, %r2, %r2, %r2, %r2}, {%r9155, %r9156, %r9157, %r9158};
	bar.warp.sync 	-1;
	wmma.mma.sync.aligned.row.col.m32n8k16.f16.f16 {%r9163, %r9164, %r9165, %r9166}, {%r2, %r2, %r2, %r2, %r2, %r2, %r2, %r2}, {%r2, %r2, %r2, %r2, %r2, %r2, %r2, %r2}, {%r9159, %r9160, %r9161, %r9162};
	bar.warp.sync 	-1;
	wmma.mma.sync.aligned.row.col.m32n8k16.f16.f16 {%r9167, %r9168, %r9169, %r9170}, {%r2, %r2, %r2, %r2, %r2, %r2, %r2, %r2}, {%r2, %r2, %r2, %r2, %r2, %r2, %r2, %r2}, {%r9163, %r9164, %r9165, %r9166};
	bar.warp.sync 	-1;
	wmma.mma.sync.aligned.row.col.m32n8k16.f16.f16 {%r9171, %r9172, %r9173, %r9174}, {%r2, %r2, %r2, %r2, %r2, %r2, %r2, %r2}, {%r2, %r2, %r2, %r2, %r2, %r2, %r2, %r2}, {%r9167, %r9168, %r9169, %r9170};
	bar.warp.sync 	-1;
	wmma.mma.sync.aligned.row.col.m32n8k16.f16.f16 {%r9175, %r9176, %r9177, %r9178}, {%r2, %r2, %r2, %r2, %r2, %r2, %r2, %r2}, {%r2, %r2, %r2, %r2, %r2, %r2, %r2, %r2}, {%r9171, %r9172, %r9173, %r9174};
	bar.warp.sync 	-1;
	wmma.mma.sync.aligned.row.col.m32n8k16.f16.f16 {%r9179, %r9180, %r9181, %r9182}, {%r2, %r2, %r2, %r2, %r2, %r2, %r2, %r2}, {%r2, %r2, %r2, %r2, %r2, %r2, %r2, %r2}, {%r9175, %r9176, %r9177, %r9178};
	bar.warp.sync 	-1;
	wmma.mma.sync.aligned.row.col.m32n8k16.f16.f16 {%r9183, %r9184, %r9185, %r9186}, {%r2, %r2, %r2, %r2, %r2, %r2, %r2, %r2}, {%r2, %r2, %r2, %r2, %r2, %r2, %r2, %r2}, {%r9179, %r9180, %r9181, %r9182};
	bar.warp.sync 	-1;
	wmma.mma.sync.aligned.row.col.m32n8k16.f16.f16 {%r9187, %r9188, %r9189, %r9190}, {%r2, %r2, %r2, %r2, %r2, %r2, %r2, %r2}, {%r2, %r2, %r2, %r2, %r2, %r2, %r2, %r2}, {%r9183, %r9184, %r9185, %r9186};
	bar.warp.sync 	-1;
	wmma.mma.sync.aligned.row.col.m32n8k16.f16.f16 {%r9191, %r9192, %r9193, %r9194}, {%r2, %r2, %r2, %r2, %r2, %r2, %r2, %r2}, {%r2, %r2, %r2, %r2, %r2, %r2, %r2, %r2}, {%r9187, %r9188, %r9189, %r9190};
	bar.warp.sync 	-1;
	wmma.mma.sync.aligned.row.col.m32n8k16.f16.f16 {%r9195, %r9196, %r9197, %r9198}, {%r2, %r2, %r2, %r2, %r2, %r2, %r2, %r2}, {%r2, %r2, %r2, %r2, %r2, %r2, %r2, %r2}, {%r9191, %r9192, %r9193, %r9194};
	bar.warp.sync 	-1;
	wmma.mma.sync.aligned.row.col.m32n8k16.f16.f16 {%r9199, %r9200, %r9201, %r9202}, {%r2, %r2, %r2, %r2, %r2, %r2, %r2, %r2}, {%r2, %r2, %r2, %r2, %r2, %r2, %r2, %r2}, {%r9195, %r9196, %r9197, %r9198};
	bar.warp.sync 	-1;
	wmma.mma.sync.aligned.row.col.m32n8k16.f16.f16 {%r9203, %r9204, %r9205, %r9206}, {%r2, %r2, %r2, %r2, %r2, %r2, %r2, %r2}, {%r2, %r2, %r2, %r2, %r2, %r2, %r2, %r2}, {%r9199, %r9200, %r9201, %r9202};
	bar.warp.sync 	-1;
	wmma.mma.sync.aligned.row.col.m32n8k16.f16.f16 {%r9207, %r9208, %r9209, %r9210}, {%r2, %r2, %r2, %r2, %r2, %r2, %r2, %r2}, {%r2, %r2, %r2, %r2, %r2, %r2, %r2, %r2}, {%r9203, %r9204, %r9205, %r9206};
	bar.warp.sync 	-1;
	wmma.mma.sync.aligned.row.col.m32n8k16.f16.f16 {%r9211, %r9212, %r9213, %r9214}, {%r2, %r2, %r2, %r2, %r2, %r2, %r2, %r2}, {%r2, %r2, %r2, %r2, %r2, %r2, %r2, %r2}, {%r9207, %r9208, %r9209, %r9210};
	bar.warp.sync 	-1;
	wmma.mma.sync.aligned.row.col.m32n8k16.f16.f16 {%r9215, %r9216, %r9217, %r9218}, {%r2, %r2, %r2, %r2, %r2, %r2, %r2, %r2}, {%r2, %r2, %r2, %r2, %r2, %r2, %r2, %r2}, {%r9211, %r9212, %r9213, %r9214};
	bar.warp.sync 	-1;
	wmma.mma.sync.aligned.row.col.m32n8k16.f16.f16 {%r9219, %r9220, %r9221, %r9222}, {%r2, %r2, %r2, %r2, %r2, %r2, %r2, %r2}, {%r2, %r2, %r2, %r2, %r2, %r2, %r2, %r2}, {%r9215, %r9216, %r9217, %r9218};
	bar.warp.sync 	-1;
	wmma.mma.sync.aligned.row.col.m32n8k16.f16.f16 {%r9223, %r9224, %r9225, %r9226}, {%r2, %r2, %r2, %r2, %r2, %r2, %r2, %r2}, {%r2, %r2, %r2, %r2, %r2, %r2, %r2, %r2}, {%r9219, %r9220, %r9221, %r9222};
	bar.warp.sync 	-1;
	wmma.mma.sync.aligned.row.col.m32n8k16.f16.f16 {%r9227, %r9228, %r9229, %r9230}, {%r2, %r2, %r2, %r2, %r2, %r2, %r2, %r2}, {%r2, %r2, %r2, %r2, %r2, %r2, %r2, %r2}, {%r9223, %r9224, %r9225, %r9226};
	bar.warp.sync 	-1;
	wmma.mma.sync.aligned.row.col.m32n8k16.f16.f16 {%r9231, %r9232, %r9233, %r9234}, {%r2, %r2, %r2, %r2, %r2, %r2, %r2, %r2}, {%r2, %r2, %r2, %r2, %r2, %r2, %r2, %r2}, {%r9227, %r9228, %r9229, %r9230};
	bar.warp.sync 	-1;
	wmma.mma.sync.aligned.row.col.m32n8k16.f16.f16 {%r9235, %r9236, %r9237, %r9238}, {%r2, %r2, %r2, %r2, %r2, %r2, %r2, %r2}, {%r2, %r2, %r2, %r2, %r2, %r2, %r2, %r2}, {%r9231, %r9232, %r9233, %r9234};
	bar.warp.sync 	-1;
	wmma.mma.sync.aligned.row.col.m32n8k16.f16.f16 {%r9239, %r9240, %r9241, %r9242}, {%r2, %r2, %r2, %r2, %r2, %r2, %r2, %r2}, {%r2, %r2, %r2, %r2, %r2, %r2, %r2, %r2}, {%r9235, %r9236, %r9237, %r9238};
	bar.warp.sync 	-1;
	wmma.mma.sync.aligned.row.col.m32n8k16.f16.f16 {%r9243, %r9244, %r9245, %r9246}, {%r2, %r2, %r2, %r2, %r2, %r2, %r2, %r2}, {%r2, %r2, %r2, %r2, %r2, %r2, %r2, %r2}, {%r9239, %r9240, %r9241, %r9242};
	bar.warp.sync 	-1;
	wmma.mma.sync.aligned.row.col.m32n8k16.f16.f16 {%r9247, %r9248, %r9249, %r9250}, {%r2, %r2, %r2, %r2, %r2, %r2, %r2, %r2}, {%r2, %r2, %r2, %r2, %r2, %r2, %r2, %r2}, {%r9243, %r9244, %r9245, %r9246};
	bar.warp.sync 	-1;
	wmma.mma.sync.aligned.row.col.m32n8k16.f16.f16 {%r9251, %r9252, %r9253, %r9254}, {%r2, %r2, %r2, %r2, %r2, %r2, %r2, %r2}, {%r2, %r2, %r2, %r2, %r2, %r2, %r2, %r2}, {%r9247, %r9248, %r9249, %r9250};
	bar.warp.sync 	-1;
	wmma.mma.sync.aligned.row.col.m32n8k16.f16.f16 {%r9255, %r9256, %r9257, %r9258}, {%r2, %r2, %r2, %r2, %r2, %r2, %r2, %r2}, {%r2, %r2, %r2, %r2, %r2, %r2, %r2, %r2}, {%r9251, %r9252, %r9253, %r9254};
	bar.warp.sync 	-1;
	wmma.mma.sync.aligned.row.col.m32n8k16.f16.f16 {%r9259, %r9260, %r9261, %r9262}, {%r2, %r2, %r2, %r2, %r2, %r2, %r2, %r2}, {%r2, %r2, %r2, %r2, %r2, %r2, %r2, %r2}, {%r9255, %r9256, %r9257, %r9258};
	bar.warp.sync 	-1;
	wmma.mma.sync.aligned.row.col.m32n8k16.f16.f16 {%r9263, %r9264, %r9265, %r9266}, {%r2, %r2, %r2, %r2, %r2, %r2, %r2, %r2}, {%r2, %r2, %r2, %r2, %r2, %r2, %r2, %r2}, {%r9259, %r9260, %r9261, %r9262};
	bar.warp.sync 	-1;
	wmma.mma.sync.aligned.row.col.m32n8k16.f16.f16 {%r9267, %r9268, %r9269, %r9270}, {%r2, %r2, %r2, %r2, %r2, %r2, %r2, %r2}, {%r2, %r2, %r2, %r2, %r2, %r2, %r2, %r2}, {%r9263, %r9264, %r9265, %r9266};
	bar.warp.sync 	-1;
	wmma.mma.sync.aligned.row.col.m32n8k16.f16.f16 {%r9271, %r9272, %r9273, %r9274}, {%r2, %r2, %r2, %r2, %r2, %r2, %r2, %r2}, {%r2, %r2, %r2, %r2, %r2, %r2, %r2, %r2}, {%r9267, %r9268, %r9269, %r9270};
	bar.warp.sync 	-1;
	wmma.mma.sync.aligned.row.col.m32n8k16.f16.f16 {%r9275, %r9276, %r9277, %r9278}, {%r2, %r2, %r2, %r2, %r2, %r2, %r2, %r2}, {%r2, %r2, %r2, %r2, %r2, %r2, %r2, %r2}, {%r9271, %r9272, %r9273, %r9274};
	bar.warp.sync 	-1;
	wmma.mma.sync.aligned.row.col.m32n8k16.f16.f16 {%r9279, %r9280, %r9281, %r9282}, {%r2, %r2, %r2, %r2, %r2, %r2, %r2, %r2}, {%r2, %r2, %r2, %r2, %r2, %r2, %r2, %r2}, {%r9275, %r9276, %r9277, %r9278};
	bar.warp.sync 	-1;
	wmma.mma.sync.aligned.row.col.m32n8k16.f16.f16 {%r9283, %r9284, %r9285, %r9286}, {%r2, %r2, %r2, %r2, %r2, %r2, %r2, %r2}, {%r2, %r2, %r2, %r2, %r2, %r2, %r2, %r2}, {%r9279, %r9280, %r9281, %r9282};
	bar.warp.sync 	-1;
	wmma.mma.sync.aligned.row.col.m32n8k16.f16.f16 {%r9287, %r9288, %r9289, %r9290}, {%r2, %r2, %r2, %r2, %r2, %r2, %r2, %r2}, {%r2, %r2, %r2, %r2, %r2, %r2, %r2, %r2}, {%r9283, %r9284, %r9285, %r9286};
	bar.warp.sync 	-1;
	wmma.mma.sync.aligned.row.col.m32n8k16.f16.f16 {%r9291, %r9292, %r9293, %r9294}, {%r2, %r2, %r2, %r2, %r2, %r2, %r2, %r2}, {%r2, %r2, %r2, %r2, %r2, %r2, %r2, %r2}, {%r9287, %r9288, %r9289, %r9290};
	bar.warp.sync 	-1;
	wmma.mma.sync.aligned.row.col.m32n8k16.f16.f16 {%r9295, %r9296, %r9297, %r9298}, {%r2, %r2, %r2, %r2, %r2, %r2, %r2, %r2}, {%r2, %r2, %r2, %r2, %r2, %r2, %r2, %r2}, {%r9291, %r9292, %r9293, %r9294};
	bar.warp.sync 	-1;
	wmma.mma.sync.aligned.row.col.m32n8k16.f16.f16 {%r9299, %r9300, %r9301, %r9302}, {%r2, %r2, %r2, %r2, %r2, %r2, %r2, %r2}, {%r2, %r2, %r2, %r2, %r2, %r2, %r2, %r2}, {%r9295, %r9296, %r9297, %r9298};
	bar.warp.sync 	-1;
	wmma.mma.sync.aligned.row.col.m32n8k16.f16.f16 {%r9303, %r9304, %r9305, %r9306}, {%r2, %r2, %r2, %r2, %r2, %r2, %r2, %r2}, {%r2, %r2, %r2, %r2, %r2, %r2, %r2, %r2}, {%r9299, %r9300, %r9301, %r9302};
	bar.warp.sync 	-1;
	wmma.mma.sync.aligned.row.col.m32n8k16.f16.f16 {%r9307, %r9308, %r9309, %r9310}, {%r2, %r2, %r2, %r2, %r2, %r2, %r2, %r2}, {%r2, %r2, %r2, %r2, %r2, %r2, %r2, %r2}, {%r9303, %r9304, %r9305, %r9306};
	bar.warp.sync 	-1;
	wmma.mma.sync.aligned.row.col.m32n8k16.f16.f16 {%r9311, %r9312, %r9313, %r9314}, {%r2, %r2, %r2, %r2, %r2, %r2, %r2, %r2}, {%r2, %r2, %r2, %r2, %r2, %r2, %r2, %r2}, {%r9307, %r9308, %r9309, %r9310};
	bar.warp.sync 	-1;
	wmma.mma.sync.aligned.row.col.m32n8k16.f16.f16 {%r9315, %r9316, %r9317, %r9318}, {%r2, %r2, %r2, %r2, %r2, %r2, %r2, %r2}, {%r2, %r2, %r2, %r2, %r2, %r2, %r2, %r2}, {%r9311, %r9312, %r9313, %r9314};
	bar.warp.sync 	-1;
	wmma.mma.sync.aligned.row.col.m32n8k16.f16.f16 {%r9319, %r9320, %r9321, %r9322}, {%r2, %r2, %r2, %r2, %r2, %r2, %r2, %r2}, {%r2, %r2, %r2, %r2, %r2, %r2, %r2, %r2}, {%r9315, %r9316, %r9317, %r9318};
	bar.warp.sync 	-1;
	wmma.mma.sync.aligned.row.col.m32n8k16.f16.f16 {%r9323, %r9324, %r9325, %r9326}, {%r2, %r2, %r2, %r2, %r2, %r2, %r2, %r2}, {%r2, %r2, %r2, %r2, %r2, %r2, %r2, %r2}, {%r9319, %r9320, %r9321, %r9322};
	bar.warp.sync 	-1;
	wmma.mma.sync.aligned.row.col.m32n8k16.f16.f16 {%r9327, %r9328, %r9329, %r9330}, {%r2, %r2, %r2, %r2, %r2, %r2, %r2, %r2}, {%r2, %r2, %r2, %r2, %r2, %r2, %r2, %r2}, {%r9323, %r9324, %r9325, %r9326};
	bar.warp.sync 	-1;
	wmma.mma.sync.aligned.row.col.m32n8k16.f16.f16 {%r9331, %r9332, %r9333, %r9334}, {%r2, %r2, %r2, %r2, %r2, %r2, %r2, %r2}, {%r2, %r2, %r2, %r2, %r2, %r2, %r2, %r2}, {%r9327, %r9328, %r9329, %r9330};
	bar.warp.sync 	-1;
	wmma.mma.sync.aligned.row.col.m32n8k16.f16.f16 {%r9335, %r9336, %r9337, %r9338}, {%r2, %r2, %r2, %r2, %r2, %r2, %r2, %r2}, {%r2, %r2, %r2, %r2, %r2, %r2, %r2, %r2}, {%r9331, %r9332, %r9333, %r9334};
	bar.warp.sync 	-1;
	wmma.mma.sync.aligned.row.col.m32n8k16.f16.f16 {%r9339, %r9340, %r9341, %r9342}, {%r2, %r2, %r2, %r2, %r2, %r2, %r2, %r2}, {%r2, %r2, %r2, %r2, %r2, %r2, %r2, %r2}, {%r9335, %r9336, %r9337, %r9338};
	bar.warp.sync 	-1;
	wmma.mma.sync.aligned.row.col.m32n8k16.f16.f16 {%r9343, %r9344, %r9345, %r9346}, {%r2, %r2, %r2, %r2, %r2, %r2, %r2, %r2}, {%r2, %r2, %r2, %r2, %r2, %r2, %r2, %r2}, {%r9339, %r9340, %r9341, %r9342};
	bar.warp.sync 	-1;
	wmma.mma.sync.aligned.row.col.m32n8k16.f16.f16 {%r9347, %r9348, %r9349, %r9350}, {%r2, %r2, %r2, %r2, %r2, %r2, %r2, %r2}, {%r2, %r2, %r2, %r2, %r2, %r2, %r2, %r2}, {%r9343, %r9344, %r9345, %r9346};
	bar.warp.sync 	-1;
	wmma.mma.sync.aligned.row.col.m32n8k16.f16.f16 {%r9351, %r9352, %r9353, %r9354}, {%r2, %r2, %r2, %r2, %r2, %r2, %r2, %r2}, {%r2, %r2, %r2, %r2, %r2, %r2, %r2, %r2}, {%r9347, %r9348, %r9349, %r9350};
	bar.warp.sync 	-1;
	wmma.mma.sync.aligned.row.col.m32n8k16.f16.f16 {%r9355, %r9356, %r9357, %r9358}, {%r2, %r2, %r2, %r2, %r2, %r2, %r2, %r2}, {%r2, %r2, %r2, %r2, %r2, %r2, %r2, %r2}, {%r9351, %r9352, %r9353, %r9354};
	bar.warp.sync 	-1;
	wmma.mma.sync.aligned.row.col.m32n8k16.f16.f16 {%r9359, %r9360, %r9361, %r9362}, {%r2, %r2, %r2, %r2, %r2, %r2, %r2, %r2}, {%r2, %r2, %r2, %r2, %r2, %r2, %r2, %r2}, {%r9355, %r9356, %r9357, %r9358};
	bar.warp.sync 	-1;
	wmma.mma.sync.aligned.row.col.m32n8k16.f16.f16 {%r9363, %r9364, %r9365, %r9366}, {%r2, %r2, %r2, %r2, %r2, %r2, %r2, %r2}, {%r2, %r2, %r2, %r2, %r2, %r2, %r2, %r2}, {%r9359, %r9360, %r9361, %r9362};
	bar.warp.sync 	-1;
	wmma.mma.sync.aligned.row.col.m32n8k16.f16.f16 {%r9367, %r9368, %r9369, %r9370}, {%r2, %r2, %r2, %r2, %r2, %r2, %r2, %r2}, {%r2, %r2, %r2, %r2, %r2, %r2, %r2, %r2}, {%r9363, %r9364, %r9365, %r9366};
	bar.warp.sync 	-1;
	wmma.mma.sync.aligned.row.col.m32n8k16.f16.f16 {%r9371, %r9372, %r9373, %r9374}, {%r2, %r2, %r2, %r2, %r2, %r2, %r2, %r2}, {%r2, %r2, %r2, %r2, %r2, %r2, %r2, %r2}, {%r9367, %r9368, %r9369, %r9370};
	bar.warp.sync 	-1;
	wmma.mma.sync.aligned.row.col.m32n8k16.f16.f16 {%r9375, %r9376, %r9377, %r9378}, {%r2, %r2, %r2, %r2, %r2, %r2, %r2, %r2}, {%r2, %r2, %r2, %r2, %r2, %r2, %r2, %r2}, {%r9371, %r9372, %r9373, %r9374};
	bar.warp.sync 	-1;
	wmma.mma.sync.aligned.row.col.m32n8k16.f16.f16 {%r9379, %r9380, %r9381, %r9382}, {%r2, %r2, %r2, %r2, %r2, %r2, %r2, %r2}, {%r2, %r2, %r2, %r2, %r2, %r2, %r2, %r2}, {%r9375, %r9376, %r9377, %r9378};
	bar.warp.sync 	-1;
	wmma.mma.sync.aligned.row.col.m32n8k16.f16.f16 {%r9383, %r9384, %r9385, %r9386}, {%r2, %r2, %r2, %r2, %r2, %r2, %r2, %r2}, {%r2, %r2, %r2, %r2, %r2, %r2, %r2, %r2}, {%r9379, %r9380, %r9381, %r9382};
	bar.warp.sync 	-1;
	wmma.mma.sync.aligned.row.col.m32n8k16.f16.f16 {%r9387, %r9388, %r9389, %r9390}, {%r2, %r2, %r2, %r2, %r2, %r2, %r2, %r2}, {%r2, %r2, %r2, %r2, %r2, %r2, %r2, %r2}, {%r9383, %r9384, %r9385, %r9386};
	bar.warp.sync 	-1;
	wmma.mma.sync.aligned.row.col.m32n8k16.f16.f16 {%r9391, %r9392, %r9393, %r9394}, {%r2, %r2, %r2, %r2, %r2, %r2, %r2, %r2}, {%r2, %r2, %r2, %r2, %r2, %r2, %r2, %r2}, {%r9387, %r9388, %r9389, %r9390};
	bar.warp.sync 	-1;
	wmma.mma.sync.aligned.row.col.m32n8k16.f16.f16 {%r9395, %r9396, %r9397, %r9398}, {%r2, %r2, %r2, %r2, %r2, %r2, %r2, %r2}, {%r2, %r2, %r2, %r2, %r2, %r2, %r2, %r2}, {%r9391, %r9392, %r9393, %r9394};
	bar.warp.sync 	-1;
	wmma.mma.sync.aligned.row.col.m32n8k16.f16.f16 {%r9399, %r9400, %r9401, %r9402}, {%r2, %r2, %r2, %r2, %r2, %r2, %r2, %r2}, {%r2, %r2, %r2, %r2, %r2, %r2, %r2, %r2}, {%r9395, %r9396, %r9397, %r9398};
	bar.warp.sync 	-1;
	wmma.mma.sync.aligned.row.col.m32n8k16.f16.f16 {%r9403, %r9404, %r9405, %r9406}, {%r2, %r2, %r2, %r2, %r2, %r2, %r2, %r2}, {%r2, %r2, %r2, %r2, %r2, %r2, %r2, %r2}, {%r9399, %r9400, %r9401, %r9402};
	bar.warp.sync 	-1;
	wmma.mma.sync.aligned.row.col.m32n8k16.f16.f16 {%r9407, %r9408, %r9409, %r9410}, {%r2, %r2, %r2, %r2, %r2, %r2, %r2, %r2}, {%r2, %r2, %r2, %r2, %r2, %r2, %r2, %r2}, {%r9403, %r9404, %r9405, %r9406};
	bar.warp.sync 	-1;
	wmma.mma.sync.aligned.row.col.m32n8k16.f16.f16 {%r9411, %r9412, %r9413, %r9414}, {%r2, %r2, %r2, %r2, %r2, %r2, %r2, %r2}, {%r2, %r2, %r2, %r2, %r2, %r2, %r2, %r2}, {%r9407, %r9408, %r9409, %r9410};
	bar.warp.sync 	-1;
	wmma.mma.sync.aligned.row.col.m32n8k16.f16.f16 {%r9415, %r9416, %r9417, %r9418}, {%r2, %r2, %r2, %r2, %r2, %r2, %r2, %r2}, {%r2, %r2, %r2, %r2, %r2, %r2, %r2, %r2}, {%r9411, %r9412, %r9413, %r9414};
	bar.warp.sync 	-1;
	wmma.mma.sync.aligned.row.col.m32n8k16.f16.f16 {%r9419, %r9420, %r9421, %r9422}, {%r2, %r2, %r2, %r2, %r2, %r2, %r2, %r2}, {%r2, %r2, %r2, %r2, %r2, %r2, %r2, %r2}, {%r9415, %r9416, %r9417, %r9418};
	bar.warp.sync 	-1;
	wmma.mma.sync.aligned.row.col.m32n8k16.f16.f16 {%r9423, %r9424, %r9425, %r9426}, {%r2, %r2, %r2, %r2, %r2, %r2, %r2, %r2}, {%r2, %r2, %r2, %r2, %r2, %r2, %r2, %r2}, {%r9419, %r9420, %r9421, %r9422};
	bar.warp.sync 	-1;
	wmma.mma.sync.aligned.row.col.m32n8k16.f16.f16 {%r9427, %r9428, %r9429, %r9430}, {%r2, %r2, %r2, %r2, %r2, %r2, %r2, %r2}, {%r2, %r2, %r2, %r2, %r2, %r2, %r2, %r2}, {%r9423, %r9424, %r9425, %r9426};
	bar.warp.sync 	-1;
	wmma.mma.sync.aligned.row.col.m32n8k16.f16.f16 {%r9431, %r9432, %r9433, %r9434}, {%r2, %r2, %r2, %r2, %r2, %r2, %r2, %r2}, {%r2, %r2, %r2, %r2, %r2, %r2, %r2, %r2}, {%r9427, %r9428, %r9429, %r9430};
	bar.warp.sync 	-1;
	wmma.mma.sync.aligned.row.col.m32n8k16.f16.f16 {%r9435, %r9436, %r9437, %r9438}, {%r2, %r2, %r2, %r2, %r2, %r2, %r2, %r2}, {%r2, %r2, %r2, %r2, %r2, %r2, %r2, %r2}, {%r9431, %r9432, %r9433, %r9434};
	bar.warp.sync 	-1;
	wmma.mma.sync.aligned.row.col.m32n8k16.f16.f16 {%r9439, %r9440, %r9441, %r9442}, {%r2, %r2, %r2, %r2, %r2, %r2, %r2, %r2}, {%r2, %r2, %r2, %r2, %r2, %r2, %r2, %r2}, {%r9435, %r9436, %r9437, %r9438};
	bar.warp.sync 	-1;
	wmma.mma.sync.aligned.row.col.m32n8k16.f16.f16 {%r9443, %r9444, %r9445, %r9446}, {%r2, %r2, %r2, %r2, %r2, %r2, %r2, %r2}, {%r2, %r2, %r2, %r2, %r2, %r2, %r2, %r2}, {%r9439, %r9440, %r9441, %r9442};
	bar.warp.sync 	-1;
	wmma.mma.sync.aligned.row.col.m32n8k16.f16.f16 {%r9447, %r9448, %r9449, %r9450}, {%r2, %r2, %r2, %r2, %r2, %r2, %r2, %r2}, {%r2, %r2, %r2, %r2, %r2, %r2, %r2, %r2}, {%r9443, %r9444, %r9445, %r9446};
	bar.warp.sync 	-1;
	wmma.mma.sync.aligned.row.col.m32n8k16.f16.f16 {%r9451, %r9452, %r9453, %r9454}, {%r2, %r2, %r2, %r2, %r2, %r2, %r2, %r2}, {%r2, %r2, %r2, %r2, %r2, %r2, %r2, %r2}, {%r9447, %r9448, %r9449, %r9450};
	bar.warp.sync 	-1;
	wmma.mma.sync.aligned.row.col.m32n8k16.f16.f16 {%r9455, %r9456, %r9457, %r9458}, {%r2, %r2, %r2, %r2, %r2, %r2, %r2, %r2}, {%r2, %r2, %r2, %r2, %r2, %r2, %r2, %r2}, {%r9451, %r9452, %r9453, %r9454};
	bar.warp.sync 	-1;
	wmma.mma.sync.aligned.row.col.m32n8k16.f16.f16 {%r9459, %r9460, %r9461, %r9462}, {%r2, %r2, %r2, %r2, %r2, %r2, %r2, %r2}, {%r2, %r2, %r2, %r2, %r2, %r2, %r2, %r2}, {%r9455, %r9456, %r9457, %r9458};
	bar.warp.sync 	-1;
	wmma.mma.sync.aligned.row.col.m32n8k16.f16.f16 {%r9463, %r9464, %r9465, %r9466}, {%r2, %r2, %r2, %r2, %r2, %r2, %r2, %r2}, {%r2, %r2, %r2, %r2, %r2, %r2, %r2, %r2}, {%r9459, %r9460, %r9461, %r9462};
	bar.warp.sync 	-1;
	wmma.mma.sync.aligned.row.col.m32n8k16.f16.f16 {%r9467, %r9468, %r9469, %r9470}, {%r2, %r2, %r2, %r2, %r2, %r2, %r2, %r2}, {%r2, %r2, %r2, %r2, %r2, %r2, %r2, %r2}, {%r9463, %r9464, %r9465, %r9466};
	bar.warp.sync 	-1;
	wmma.mma.sync.aligned.row.col.m32n8k16.f16.f16 {%r9471, %r9472, %r9473, %r9474}, {%r2, %r2, %r2, %r2, %r2, %r2, %r2, %r2}, {%r2, %r2, %r2, %r2, %r2, %r2, %r2, %r2}, {%r9467, %r9468, %r9469, %r9470};
	bar.warp.sync 	-1;
	wmma.mma.sync.aligned.row.col.m32n8k16.f16.f16 {%r9475, %r9476, %r9477, %r9478}, {%r2, %r2, %r2, %r2, %r2, %r2, %r2, %r2}, {%r2, %r2, %r2, %r2, %r2, %r2, %r2, %r2}, {%r9471, %r9472, %r9473, %r9474};
	bar.warp.sync 	-1;
	wmma.mma.sync.aligned.row.col.m32n8k16.f16.f16 {%r9479, %r9480, %r9481, %r9482}, {%r2, %r2, %r2, %r2, %r2, %r2, %r2, %r2}, {%r2, %r2, %r2, %r2, %r2, %r2, %r2, %r2}, {%r9475, %r9476, %r9477, %r9478};
	bar.warp.sync 	-1;
	wmma.mma.sync.aligned.row.col.m32n8k16.f16.f16 {%r9483, %r9484, %r9485, %r9486}, {%r2, %r2, %r2, %r2, %r2, %r2, %r2, %r2}, {%r2, %r2, %r2, %r2, %r2, %r2, %r2, %r2}, {%r9479, %r9480, %r9481, %r9482};
	bar.warp.sync 	-1;
	wmma.mma.sync.aligned.row.col.m32n8k16.f16.f16 {%r9487, %r9488, %r9489, %r9490}, {%r2, %r2, %r2, %r2, %r2, %r2, %r2, %r2}, {%r2, %r2, %r2, %r2, %r2, %r2, %r2, %r2}, {%r9483, %r9484, %r9485, %r9486};
	bar.warp.sync 	-1;
	wmma.mma.sync.aligned.row.col.m32n8k16.f16.f16 {%r9491, %r9492, %r9493, %r9494}, {%r2, %r2, %r2, %r2, %r2, %r2, %r2, %r2}, {%r2, %r2, %r2, %r2, %r2, %r2, %r2, %r2}, {%r9487, %r9488, %r9489, %r9490};
	bar.warp.sync 	-1;
	wmma.mma.sync.aligned.row.col.m32n8k16.f16.f16 {%r9495, %r9496, %r9497, %r9498}, {%r2, %r2, %r2, %r2, %r2, %r2, %r2, %r2}, {%r2, %r2, %r2, %r2, %r2, %r2, %r2, %r2}, {%r9491, %r9492, %r9493, %r9494};
	bar.warp.sync 	-1;
	wmma.mma.sync.aligned.row.col.m32n8k16.f16.f16 {%r9499, %r9500, %r9501, %r9502}, {%r2, %r2, %r2, %r2, %r2, %r2, %r2, %r2}, {%r2, %r2, %r2, %r2, %r2, %r2, %r2, %r2}, {%r9495, %r9496, %r9497, %r9498};
	bar.warp.sync 	-1;
	wmma.mma.sync.aligned.row.col.m32n8k16.f16.f16 {%r9503, %r9504, %r9505, %r9506}, {%r2, %r2, %r2, %r2, %r2, %r2, %r2, %r2}, {%r2, %r2, %r2, %r2, %r2, %r2, %r2, %r2}, {%r9499, %r9500, %r9501, %r9502};
	bar.warp.sync 	-1;
	wmma.mma.sync.aligned.row.col.m32n8k16.f16.f16 {%r9507, %r9508, %r9509, %r9510}, {%r2, %r2, %r2, %r2, %r2, %r2, %r2, %r2}, {%r2, %r2, %r2, %r2, %r2, %r2, %r2, %r2}, {%r9503, %r9504, %r9505, %r9506};
	bar.warp.sync 	-1;
	wmma.mma.sync.aligned.row.col.m32n8k16.f16.f16 {%r9511, %r9512, %r9513, %r9514}, {%r2, %r2, %r2, %r2, %r2, %r2, %r2, %r2}, {%r2, %r2, %r2, %r2, %r2, %r2, %r2, %r2}, {%r9507, %r9508, %r9509, %r9510};
	bar.warp.sync 	-1;
	wmma.mma.sync.aligned.row.col.m32n8k16.f16.f16 {%r9515, %r9516, %r9517, %r9518}, {%r2, %r2, %r2, %r2, %r2, %r2, %r2, %r2}, {%r2, %r2, %r2, %r2, %r2, %r2, %r2, %r2}, {%r9511, %r9512, %r9513, %r9514};
	bar.warp.sync 	-1;
	wmma.mma.sync.aligned.row.col.m32n8k16.f16.f16 {%r9519, %r9520, %r9521, %r9522}, {%r2, %r2, %r2, %r2, %r2, %r2, %r2, %r2}, {%r2, %r2, %r2, %r2, %r2, %r2, %r2, %r2}, {%r9515, %r9516, %r9517, %r9518};
	bar.warp.sync 	-1;
	wmma.mma.sync.aligned.row.col.m32n8k16.f16.f16 {%r9523, %r9524, %r9525, %r9526}, {%r2, %r2, %r2, %r2, %r2, %r2, %r2, %r2}, {%r2, %r2, %r2, %r2, %r2, %r2, %r2, %r2}, {%r9519, %r9520, %r9521, %r9522};
	bar.warp.sync 	-1;
	wmma.mma.sync.aligned.row.col.m32n8k16.f16.f16 {%r9527, %r9528, %r9529, %r9530}, {%r2, %r2, %r2, %r2, %r2, %r2, %r2, %r2}, {%r2, %r2, %r2, %r2, %r2, %r2, %r2, %r2}, {%r9523, %r9524, %r9525, %r9526};
	bar.warp.sync 	-1;
	wmma.mma.sync.aligned.row.col.m32n8k16.f16.f16 {%r9531, %r9532, %r9533, %r9534}, {%r2, %r2, %r2, %r2, %r2, %r2, %r2, %r2}, {%r2, %r2, %r2, %r2, %r2, %r2, %r2, %r2}, {%r9527, %r9528, %r9529, %r9530};
	bar.warp.sync 	-1;
	wmma.mma.sync.aligned.row.col.m32n8k16.f16.f16 {%r9535, %r9536, %r9537, %r9538}, {%r2, %r2, %r2, %r2, %r2, %r2, %r2, %r2}, {%r2, %r2, %r2, %r2, %r2, %r2, %r2, %r2}, {%r9531, %r9532, %r9533, %r9534};
	bar.warp.sync 	-1;
	wmma.mma.sync.aligned.row.col.m32n8k16.f16.f16 {%r9539, %r9540, %r9541, %r9542}, {%r2, %r2, %r2, %r2, %r2, %r2, %r2, %r2}, {%r2, %r2, %r2, %r2, %r2, %r2, %r2, %r2}, {%r9535, %r9536, %r9537, %r9538};
	bar.warp.sync 	-1;
	wmma.mma.sync.aligned.row.col.m32n8k16.f16.f16 {%r9543, %r9544, %r9545, %r9546}, {%r2, %r2, %r2, %r2, %r2, %r2, %r2, %r2}, {%r2, %r2, %r2, %r2, %r2, %r2, %r2, %r2}, {%r9539, %r9540, %r9541, %r9542};
	bar.warp.sync 	-1;
	wmma.mma.sync.aligned.row.col.m32n8k16.f16.f16 {%r9547, %r9548, %r9549, %r9550}, {%r2, %r2, %r2, %r2, %r2, %r2, %r2, %r2}, {%r2, %r2, %r2, %r2, %r2, %r2, %r2, %r2}, {%r9543, %r9544, %r9545, %r9546};
	bar.warp.sync 	-1;
	wmma.mma.sync.aligned.row.col.m32n8k16.f16.f16 {%r9551, %r9552, %r9553, %r9554}, {%r2, %r2, %r2, %r2, %r2, %r2, %r2, %r2}, {%r2, %r2, %r2, %r2, %r2, %r2, %r2, %r2}, {%r9547, %r9548, %r9549, %r9550};
	bar.warp.sync 	-1;
	wmma.mma.sync.aligned.row.col.m32n8k16.f16.f16 {%r9555, %r9556, %r9557, %r9558}, {%r2, %r2, %r2, %r2, %r2, %r2, %r2, %r2}, {%r2, %r2, %r2, %r2, %r2, %r2, %r2, %r2}, {%r9551, %r9552, %r9553, %r9554};
	bar.warp.sync 	-1;
	wmma.mma.sync.aligned.row.col.m32n8k16.f16.f16 {%r9559, %r9560, %r9561, %r9562}, {%r2, %r2, %r2, %r2, %r2, %r2, %r2, %r2}, {%r2, %r2, %r2, %r2, %r2, %r2, %r2, %r2}, {%r9555, %r9556, %r9557, %r9558};
	bar.warp.sync 	-1;
	wmma.mma.sync.aligned.row.col.m32n8k16.f16.f16 {%r9563, %r9564, %r9565, %r9566}, {%r2, %r2, %r2, %r2, %r2, %r2, %r2, %r2}, {%r2, %r2, %r2, %r2, %r2, %r2, %r2, %r2}, {%r9559, %r9560, %r9561, %r9562};
	bar.warp.sync 	-1;
	wmma.mma.sync.aligned.row.col.m32n8k16.f16.f16 {%r9567, %r9568, %r9569, %r9570}, {%r2, %r2, %r2, %r2, %r2, %r2, %r2, %r2}, {%r2, %r2, %r2, %r2, %r2, %r2, %r2, %r2}, {%r9563, %r9564, %r9565, %r9566};
	bar.warp.sync 	-1;
	wmma.mma.sync.aligned.row.col.m32n8k16.f16.f16 {%r9571, %r9572, %r9573, %r9574}, {%r2, %r2, %r2, %r2, %r2, %r2, %r2, %r2}, {%r2, %r2, %r2, %r2, %r2, %r2, %r2, %r2}, {%r9567, %r9568, %r9569, %r9570};
	bar.warp.sync 	-1;
	wmma.mma.sync.aligned.row.col.m32n8k16.f16.f16 {%r9575, %r9576, %r9577, %r9578}, {%r2, %r2, %r2, %r2, %r2, %r2, %r2, %r2}, {%r2, %r2, %r2, %r2, %r2, %r2, %r2, %r2}, {%r9571, %r9572, %r9573, %r9574};
	bar.warp.sync 	-1;
	wmma.mma.sync.aligned.row.col.m32n8k16.f16.f16 {%r9579, %r9580, %r9581, %r9582}, {%r2, %r2, %r2, %r2, %r2, %r2, %r2, %r2}, {%r2, %r2, %r2, %r2, %r2, %r2, %r2, %r2}, {%r9575, %r9576, %r9577, %r9578};
	bar.warp.sync 	-1;
	wmma.mma.sync.aligned.row.col.m32n8k16.f16.f16 {%r9583, %r9584, %r9585, %r9586}, {%r2, %r2, %r2, %r2, %r2, %r2, %r2, %r2}, {%r2, %r2, %r2, %r2, %r2, %r2, %r2, %r2}, {%r9579, %r9580, %r9581, %r9582};
	bar.warp.sync 	-1;
	wmma.mma.sync.aligned.row.col.m32n8k16.f16.f16 {%r9587, %r9588, %r9589, %r9590}, {%r2, %r2, %r2, %r2, %r2, %r2, %r2, %r2}, {%r2, %r2, %r2, %r2, %r2, %r2, %r2, %r2}, {%r9583, %r9584, %r9585, %r9586};
	bar.warp.sync 	-1;
	wmma.mma.sync.aligned.row.col.m32n8k16.f16.f16 {%r9591, %r9592, %r9593, %r9594}, {%r2, %r2, %r2, %r2, %r2, %r2, %r2, %r2}, {%r2, %r2, %r2, %r2, %r2, %r2, %r2, %r2}, {%r9587, %r9588, %r9589, %r9590};
	bar.warp.sync 	-1;
	wmma.mma.sync.aligned.row.col.m32n8k16.f16.f16 {%r9595, %r9596, %r9597, %r9598}, {%r2, %r2, %r2, %r2, %r2, %r2, %r2, %r2}, {%r2, %r2, %r2, %r2, %r2, %r2, %r2, %r2}, {%r9591, %r9592, %r9593, %r9594};
	bar.warp.sync 	-1;
	wmma.mma.sync.aligned.row.col.m32n8k16.f16.f16 {%r9599, %r9600, %r9601, %r9602}, {%r2, %r2, %r2, %r2, %r2, %r2, %r2, %r2}, {%r2, %r2, %r2, %r2, %r2, %r2, %r2, %r2}, {%r9595, %r9596, %r9597, %r9598};
	bar.warp.sync 	-1;
	wmma.mma.sync.aligned.row.col.m32n8k16.f16.f16 {%r9603, %r9604, %r9605, %r9606}, {%r2, %r2, %r2, %r2, %r2, %r2, %r2, %r2}, {%r2, %r2, %r2, %r2, %r2, %r2, %r2, %r2}, {%r9599, %r9600, %r9601, %r9602};
	bar.warp.sync 	-1;
	wmma.mma.sync.aligned.row.col.m32n8k16.f16.f16 {%r9607, %r9608, %r9609, %r9610}, {%r2, %r2, %r2, %r2, %r2, %r2, %r2, %r2}, {%r2, %r2, %r2, %r2, %r2, %r2, %r2, %r2}, {%r9603, %r9604, %r9605, %r9606};
	bar.warp.sync 	-1;
	wmma.mma.sync.aligned.row.col.m32n8k16.f16.f16 {%r9611, %r9612, %r9613, %r9614}, {%r2, %r2, %r2, %r2, %r2, %r2, %r2, %r2}, {%r2, %r2, %r2, %r2, %r2, %r2, %r2, %r2}, {%r9607, %r9608, %r9609, %r9610};
	bar.warp.sync 	-1;
	wmma.mma.sync.aligned.row.col.m32n8k16.f16.f16 {%r9615, %r9616, %r9617, %r9618}, {%r2, %r2, %r2, %r2, %r2, %r2, %r2, %r2}, {%r2, %r2, %r2, %r2, %r2, %r2, %r2, %r2}, {%r9611, %r9612, %r9613, %r9614};
	bar.warp.sync 	-1;
	wmma.mma.sync.aligned.row.col.m32n8k16.f16.f16 {%r9619, %r9620, %r9621, %r9622}, {%r2, %r2, %r2, %r2, %r2, %r2, %r2, %r2}, {%r2, %r2, %r2, %r2, %r2, %r2, %r2, %r2}, {%r9615, %r9616, %r9617, %r9618};
	bar.warp.sync 	-1;
	wmma.mma.sync.aligned.row.col.m32n8k16.f16.f16 {%r9623, %r9624, %r9625, %r9626}, {%r2, %r2, %r2, %r2, %r2, %r2, %r2, %r2}, {%r2, %r2, %r2, %r2, %r2, %r2, %r2, %r2}, {%r9619, %r9620, %r9621, %r9622};
	bar.warp.sync 	-1;
	wmma.mma.sync.aligned.row.col.m32n8k16.f16.f16 {%r9627, %r9628, %r9629, %r9630}, {%r2, %r2, %r2, %r2, %r2, %r2, %r2, %r2}, {%r2, %r2, %r2, %r2, %r2, %r2, %r2, %r2}, {%r9623, %r9624, %r9625, %r9626};
	bar.warp.sync 	-1;
	wmma.mma.sync.aligned.row.col.m32n8k16.f16.f16 {%r9631, %r9632, %r9633, %r9634}, {%r2, %r2, %r2, %r2, %r2, %r2, %r2, %r2}, {%r2, %r2, %r2, %r2, %r2, %r2, %r2, %r2}, {%r9627, %r9628, %r9629, %r9630};
	bar.warp.sync 	-1;
	wmma.mma.sync.aligned.row.col.m32n8k16.f16.f16 {%r9635, %r9636, %r9637, %r9638}, {%r2, %r2, %r2, %r2, %r2, %r2, %r2, %r2}, {%r2, %r2, %r2, %r2, %r2, %r2, %r2, %r2}, {%r9631, %r9632, %r9633, %r9634};
	bar.warp.sync 	-1;
	wmma.mma.sync.aligned.row.col.m32n8k16.f16.f16 {%r9639, %r9640, %r9641, %r9642}, {%r2, %r2, %r2, %r2, %r2, %r2, %r2, %r2}, {%r2, %r2, %r2, %r2, %r2, %r2, %r2, %r2}, {%r9635, %r9636, %r9637, %r9638};
	bar.warp.sync 	-1;
	wmma.mma.sync.aligned.row.col.m32n8k16.f16.f16 {%r9643, %r9644, %r9645, %r9646}, {%r2, %r2, %r2, %r2, %r2, %r2, %r2, %r2}, {%r2, %r2, %r2, %r2, %r2, %r2, %r2, %r2}, {%r9639, %r9640, %r9641, %r9642};
	bar.warp.sync 	-1;
	wmma.mma.sync.aligned.row.col.m32n8k16.f16.f16 {%r9647, %r9648, %r9649, %r9650}, {%r2, %r2, %r2, %r2, %r2, %r2, %r2, %r2}, {%r2, %r2, %r2, %r2, %r2, %r2, %r2, %r2}, {%r9643, %r9644, %r9645, %r9646};
	bar.warp.sync 	-1;
	wmma.mma.sync.aligned.row.col.m32n8k16.f16.f16 {%r9651, %r9652, %r9653, %r9654}, {%r2, %r2, %r2, %r2, %r2, %r2, %r2, %r2}, {%r2, %r2, %r2, %r2, %r2, %r2, %r2, %r2}, {%r9647, %r9648, %r9649, %r9650};
	bar.warp.sync 	-1;
	wmma.mma.sync.aligned.row.col.m32n8k16.f16.f16 {%r9655, %r9656, %r9657, %r9658}, {%r2, %r2, %r2, %r2, %r2, %r2, %r2, %r2}, {%r2, %r2, %r2, %r2, %r2, %r2, %r2, %r2}, {%r9651, %r9652, %r9653, %r9654};
	bar.warp.sync 	-1;
	wmma.mma.sync.aligned.row.col.m32n8k16.f16.f16 {%r9659, %r9660, %r9661, %r9662}, {%r2, %r2, %r2, %r2, %r2, %r2, %r2, %r2}, {%r2, %r2, %r2, %r2, %r2, %r2, %r2, %r2}, {%r9655, %r9656, %r9657, %r9658};
	bar.warp.sync 	-1;
	wmma.mma.sync.aligned.row.col.m32n8k16.f16.f16 {%r9663, %r9664, %r9665, %r9666}, {%r2, %r2, %r2, %r2, %r2, %r2, %r2, %r2}, {%r2, %r2, %r2, %r2, %r2, %r2, %r2, %r2}, {%r9659, %r9660, %r9661, %r9662};
	bar.warp.sync 	-1;
	wmma.mma.sync.aligned.row.col.m32n8k16.f16.f16 {%r9667, %r9668, %r9669, %r9670}, {%r2, %r2, %r2, %r2, %r2, %r2, %r2, %r2}, {%r2, %r2, %r2, %r2, %r2, %r2, %r2, %r2}, {%r9663, %r9664, %r9665, %r9666};
	bar.warp.sync 	-1;
	wmma.mma.sync.aligned.row.col.m32n8k16.f16.f16 {%r9671, %r9672, %r9673, %r9674}, {%r2, %r2, %r2, %r2, %r2, %r2, %r2, %r2}, {%r2, %r2, %r2, %r2, %r2, %r2, %r2, %r2}, {%r9667, %r9668, %r9669, %r9670};
	bar.warp.sync 	-1;
	wmma.mma.sync.aligned.row.col.m32n8k16.f16.f16 {%r9675, %r9676, %r9677, %r9678}, {%r2, %r2, %r2, %r2, %r2, %r2, %r2, %r2}, {%r2, %r2, %r2, %r2, %r2, %r2, %r2, %r2}, {%r9671, %r9672, %r9673, %r9674};
	bar.warp.sync 	-1;
	wmma.mma.sync.aligned.row.col.m32n8k16.f16.f16 {%r9679, %r9680, %r9681, %r9682}, {%r2, %r2, %r2, %r2, %r2, %r2, %r2, %r2}, {%r2, %r2, %r2, %r2, %r2, %r2, %r2, %r2}, {%r9675, %r9676, %r9677, %r9678};
	bar.warp.sync 	-1;
	wmma.mma.sync.aligned.row.col.m32n8k16.f16.f16 {%r9683, %r9684, %r9685, %r9686}, {%r2, %r2, %r2, %r2, %r2, %r2, %r2, %r2}, {%r2, %r2, %r2, %r2, %r2, %r2, %r2, %r2}, {%r9679, %r9680, %r9681, %r9682};
	bar.warp.sync 	-1;
	wmma.mma.sync.aligned.row.col.m32n8k16.f16.f16 {%r9687, %r9688, %r9689, %r9690}, {%r2, %r2, %r2, %r2, %r2, %r2, %r2, %r2}, {%r2, %r2, %r2, %r2, %r2, %r2, %r2, %r2}, {%r9683, %r9684, %r9685, %r9686};
	bar.warp.sync 	-1;
	wmma.mma.sync.aligned.row.col.m32n8k16.f16.f16 {%r9691, %r9692, %r9693, %r9694}, {%r2, %r2, %r2, %r2, %r2, %r2, %r2, %r2}, {%r2, %r2, %r2, %r2, %r2, %r2, %r2, %r2}, {%r9687, %r9688, %r9689, %r9690};
	bar.warp.sync 	-1;
	wmma.mma.sync.aligned.row.col.m32n8k16.f16.f16 {%r9695, %r9696, %r9697, %r9698}, {%r2, %r2, %r2, %r2, %r2, %r2, %r2, %r2}, {%r2, %r2, %r2, %r2, %r2, %r2, %r2, %r2}, {%r9691, %r9692, %r9693, %r9694};
	bar.warp.sync 	-1;
	wmma.mma.sync.aligned.row.col.m32n8k16.f16.f16 {%r9699, %r9700, %r9701, %r9702}, {%r2, %r2, %r2, %r2, %r2, %r2, %r2, %r2}, {%r2, %r2, %r2, %r2, %r2, %r2, %r2, %r2}, {%r9695, %r9696, %r9697, %r9698};
	bar.warp.sync 	-1;
	wmma.mma.sync.aligned.row.col.m32n8k16.f16.f16 {%r9703, %r9704, %r9705, %r9706}, {%r2, %r2, %r2, %r2, %r2, %r2, %r2, %r2}, {%r2, %r2, %r2, %r2, %r2, %r2, %r2, %r2}, {%r9699, %r9700, %r9701, %r9702};
	bar.warp.sync 	-1;
	wmma.mma.sync.aligned.row.col.m32n8k16.f16.f16 {%r9707, %r9708, %r9709, %r9710}, {%r2, %r2, %r2, %r2, %r2, %r2, %r2, %r2}, {%r2, %r2, %r2, %r2, %r2, %r2, %r2, %r2}, {%r9703, %r9704, %r9705, %r9706};
	bar.warp.sync 	-1;
	wmma.mma.sync.aligned.row.col.m32n8k16.f16.f16 {%r9711, %r9712, %r9713, %r9714}, {%r2, %r2, %r2, %r2, %r2, %r2, %r2, %r2}, {%r2, %r2, %r2, %r2, %r2, %r2, %r2, %r2}, {%r9707, %r9708, %r9709, %r9710};
	bar.warp.sync 	-1;
	wmma.mma.sync.aligned.row.col.m32n8k16.f16.f16 {%r9715, %r9716, %r9717, %r9718}, {%r2, %r2, %r2, %r2, %r2, %r2, %r2, %r2}, {%r2, %r2, %r2, %r2, %r2, %r2, %r2, %r2}, {%r9711, %r9712, %r9713, %r9714};
	bar.warp.sync 	-1;
	wmma.mma.sync.aligned.row.col.m32n8k16.f16.f16 {%r9719, %r9720, %r9721, %r9722}, {%r2, %r2, %r2, %r2, %r2, %r2, %r2, %r2}, {%r2, %r2, %r2, %r2, %r2, %r2, %r2, %r2}, {%r9715, %r9716, %r9717, %r9718};
	bar.warp.sync 	-1;
	wmma.mma.sync.aligned.row.col.m32n8k16.f16.f16 {%r9723, %r9724, %r9725, %r9726}, {%r2, %r2, %r2, %r2, %r2, %r2, %r2, %r2}, {%r2, %r2, %r2, %r2, %r2, %r2, %r2, %r2}, {%r9719, %r9720, %r9721, %r9722};
	bar.warp.sync 	-1;
	wmma.mma.sync.aligned.row.col.m32n8k16.f16.f16 {%r9727, %r9728, %r9729, %r9730}, {%r2, %r2, %r2, %r2, %r2, %r2, %r2, %r2}, {%r2, %r2, %r2, %r2, %r2, %r2, %r2, %r2}, {%r9723, %r9724, %r9725, %r9726};
	bar.warp.sync 	-1;
	wmma.mma.sync.aligned.row.col.m32n8k16.f16.f16 {%r9731, %r9732, %r9733, %r9734}, {%r2, %r2, %r2, %r2, %r2, %r2, %r2, %r2}, {%r2, %r2, %r2, %r2, %r2, %r2, %r2, %r2}, {%r9727, %r9728, %r9729, %r9730};
	bar.warp.sync 	-1;
	wmma.mma.sync.aligned.row.col.m32n8k16.f16.f16 {%r9735, %r9736, %r9737, %r9738}, {%r2, %r2, %r2, %r2, %r2, %r2, %r2, %r2}, {%r2, %r2, %r2, %r2, %r2, %r2, %r2, %r2}, {%r9731, %r9732, %r9733, %r9734};
	bar.warp.sync 	-1;
	wmma.mma.sync.aligned.row.col.m32n8k16.f16.f16 {%r9739, %r9740, %r9741, %r9742}, {%r2, %r2, %r2, %r2, %r2, %r2, %r2, %r2}, {%r2, %r2, %r2, %r2, %r2, %r2, %r2, %r2}, {%r9735, %r9736, %r9737, %r9738};
	bar.warp.sync 	-1;
	wmma.mma.sync.aligned.row.col.m32n8k16.f16.f16 {%r9743, %r9744, %r9745, %r9746}, {%r2, %r2, %r2, %r2, %r2, %r2, %r2, %r2}, {%r2, %r2, %r2, %r2, %r2, %r2, %r2, %r2}, {%r9739, %r9740, %r9741, %r9742};
	bar.warp.sync 	-1;
	wmma.mma.sync.aligned.row.col.m32n8k16.f16.f16 {%r9747, %r9748, %r9749, %r9750}, {%r2, %r2, %r2, %r2, %r2, %r2, %r2, %r2}, {%r2, %r2, %r2, %r2, %r2, %r2, %r2, %r2}, {%r9743, %r9744, %r9745, %r9746};
	bar.warp.sync 	-1;
	wmma.mma.sync.aligned.row.col.m32n8k16.f16.f16 {%r9751, %r9752, %r9753, %r9754}, {%r2, %r2, %r2, %r2, %r2, %r2, %r2, %r2}, {%r2, %r2, %r2, %r2, %r2, %r2, %r2, %r2}, {%r9747, %r9748, %r9749, %r9750};
	bar.warp.sync 	-1;
	wmma.mma.sync.aligned.row.col.m32n8k16.f16.f16 {%r9755, %r9756, %r9757, %r9758}, {%r2, %r2, %r2, %r2, %r2, %r2, %r2, %r2}, {%r2, %r2, %r2, %r2, %r2, %r2, %r2, %r2}, {%r9751, %r9752, %r9753, %r9754};
	bar.warp.sync 	-1;
	wmma.mma.sync.aligned.row.col.m32n8k16.f16.f16 {%r9759, %r9760, %r9761, %r9762}, {%r2, %r2, %r2, %r2, %r2, %r2, %r2, %r2}, {%r2, %r2, %r2, %r2, %r2, %r2, %r2, %r2}, {%r9755, %r9756, %r9757, %r9758};
	bar.warp.sync 	-1;
	wmma.mma.sync.aligned.row.col.m32n8k16.f16.f16 {%r9763, %r9764, %r9765, %r9766}, {%r2, %r2, %r2, %r2, %r2, %r2, %r2, %r2}, {%r2, %r2, %r2, %r2, %r2, %r2, %r2, %r2}, {%r9759, %r9760, %r9761, %r9762};
	bar.warp.sync 	-1;
	wmma.mma.sync.aligned.row.col.m32n8k16.f16.f16 {%r9767, %r9768, %r9769, %r9770}, {%r2, %r2, %r2, %r2, %r2, %r2, %r2, %r2}, {%r2, %r2, %r2, %r2, %r2, %r2, %r2, %r2}, {%r9763, %r9764, %r9765, %r9766};
	bar.warp.sync 	-1;
	wmma.mma.sync.aligned.row.col.m32n8k16.f16.f16 {%r9771, %r9772, %r9773, %r9774}, {%r2, %r2, %r2, %r2, %r2, %r2, %r2, %r2}, {%r2, %r2, %r2, %r2, %r2, %r2, %r2, %r2}, {%r9767, %r9768, %r9769, %r9770};
	bar.warp.sync 	-1;
	wmma.mma.sync.aligned.row.col.m32n8k16.f16.f16 {%r9775, %r9776, %r9777, %r9778}, {%r2, %r2, %r2, %r2, %r2, %r2, %r2, %r2}, {%r2, %r2, %r2, %r2, %r2, %r2, %r2, %r2}, {%r9771, %r9772, %r9773, %r9774};
	bar.warp.sync 	-1;
	wmma.mma.sync.aligned.row.col.m32n8k16.f16.f16 {%r9779, %r9780, %r9781, %r9782}, {%r2, %r2, %r2, %r2, %r2, %r2, %r2, %r2}, {%r2, %r2, %r2, %r2, %r2, %r2, %r2, %r2}, {%r9775, %r9776, %r9777, %r9778};
	bar.warp.sync 	-1;
	wmma.mma.sync.aligned.row.col.m32n8k16.f16.f16 {%r9783, %r9784, %r9785, %r9786}, {%r2, %r2, %r2, %r2, %r2, %r2, %r2, %r2}, {%r2, %r2, %r2, %r2, %r2, %r2, %r2, %r2}, {%r9779, %r9780, %r9781, %r9782};
	bar.warp.sync 	-1;
	wmma.mma.sync.aligned.row.col.m32n8k16.f16.f16 {%r9787, %r9788, %r9789, %r9790}, {%r2, %r2, %r2, %r2, %r2, %r2, %r2, %r2}, {%r2, %r2, %r2, %r2, %r2, %r2, %r2, %r2}, {%r9783, %r9784, %r9785, %r9786};
	bar.warp.sync 	-1;
	wmma.mma.sync.aligned.row.col.m32n8k16.f16.f16 {%r9791, %r9792, %r9793, %r9794}, {%r2, %r2, %r2, %r2, %r2, %r2, %r2, %r2}, {%r2, %r2, %r2, %r2, %r2, %r2, %r2, %r2}, {%r9787, %r9788, %r9789, %r9790};
	bar.warp.sync 	-1;
	wmma.mma.sync.aligned.row.col.m32n8k16.f16.f16 {%r9795, %r9796, %r9797, %r9798}, {%r2, %r2, %r2, %r2, %r2, %r2, %r2, %r2}, {%r2, %r2, %r2, %r2, %r2, %r2, %r2, %r2}, {%r9791, %r9792, %r9793, %r9794};
	bar.warp.sync 	-1;
	wmma.mma.sync.aligned.row.col.m32n8k16.f16.f16 {%r9799, %r9800, %r9801, %r9802}, {%r2, %r2, %r2, %r2, %r2, %r2, %r2, %r2}, {%r2, %r2, %r2, %r2, %r2, %r2, %r2, %r2}, {%r9795, %r9796, %r9797, %r9798};
	bar.warp.sync 	-1;
	wmma.mma.sync.aligned.row.col.m32n8k16.f16.f16 {%r9803, %r9804, %r9805, %r9806}, {%r2, %r2, %r2, %r2, %r2, %r2, %r2, %r2}, {%r2, %r2, %r2, %r2, %r2, %r2, %r2, %r2}, {%r9799, %r9800, %r9801, %r9802};
	bar.warp.sync 	-1;
	wmma.mma.sync.aligned.row.col.m32n8k16.f16.f16 {%r9807, %r9808, %r9809, %r9810}, {%r2, %r2, %r2, %r2, %r2, %r2, %r2, %r2}, {%r2, %r2, %r2, %r2, %r2, %r2, %r2, %r2}, {%r9803, %r9804, %r9805, %r9806};
	bar.warp.sync 	-1;
	wmma.mma.sync.aligned.row.col.m32n8k16.f16.f16 {%r9811, %r9812, %r9813, %r9814}, {%r2, %r2, %r2, %r2, %r2, %r2, %r2, %r2}, {%r2, %r2, %r2, %r2, %r2, %r2, %r2, %r2}, {%r9807, %r9808, %r9809, %r9810};
	bar.warp.sync 	-1;
	wmma.mma.sync.aligned.row.col.m32n8k16.f16.f16 {%r9815, %r9816, %r9817, %r9818}, {%r2, %r2, %r2, %r2, %r2, %r2, %r2, %r2}, {%r2, %r2, %r2, %r2, %r2, %r2, %r2, %r2}, {%r9811, %r9812, %r9813, %r9814};
	bar.warp.sync 	-1;
	wmma.mma.sync.aligned.row.col.m32n8k16.f16.f16 {%r9819, %r9820, %r9821, %r9822}, {%r2, %r2, %r2, %r2, %r2, %r2, %r2, %r2}, {%r2, %r2, %r2, %r2, %r2, %r2, %r2, %r2}, {%r9815, %r9816, %r9817, %r9818};
	bar.warp.sync 	-1;
	wmma.mma.sync.aligned.row.col.m32n8k16.f16.f16 {%r9823, %r9824, %r9825, %r9826}, {%r2, %r2, %r2, %r2, %r2, %r2, %r2, %r2}, {%r2, %r2, %r2, %r2, %r2, %r2, %r2, %r2}, {%r9819, %r9820, %r9821, %r9822};
	bar.warp.sync 	-1;
	wmma.mma.sync.aligned.row.col.m32n8k16.f16.f16 {%r9827, %r9828, %r9829, %r9830}, {%r2, %r2, %r2, %r2, %r2, %r2, %r2, %r2}, {%r2, %r2, %r2, %r2, %r2, %r2, %r2, %r2}, {%r9823, %r9824, %r9825, %r9826};
	bar.warp.sync 	-1;
	wmma.mma.sync.aligned.row.col.m32n8k16.f16.f16 {%r9831, %r9832, %r9833, %r9834}, {%r2, %r2, %r2, %r2, %r2, %r2, %r2, %r2}, {%r2, %r2, %r2, %r2, %r2, %r2, %r2, %r2}, {%r9827, %r9828, %r9829, %r9830};
	bar.warp.sync 	-1;
	wmma.mma.sync.aligned.row.col.m32n8k16.f16.f16 {%r9835, %r9836, %r9837, %r9838}, {%r2, %r2, %r2, %r2, %r2, %r2, %r2, %r2}, {%r2, %r2, %r2, %r2, %r2, %r2, %r2, %r2}, {%r9831, %r9832, %r9833, %r9834};
	bar.warp.sync 	-1;
	wmma.mma.sync.aligned.row.col.m32n8k16.f16.f16 {%r9839, %r9840, %r9841, %r9842}, {%r2, %r2, %r2, %r2, %r2, %r2, %r2, %r2}, {%r2, %r2, %r2, %r2, %r2, %r2, %r2, %r2}, {%r9835, %r9836, %r9837, %r9838};
	bar.warp.sync 	-1;
	wmma.mma.sync.aligned.row.col.m32n8k16.f16.f16 {%r9843, %r9844, %r9845, %r9846}, {%r2, %r2, %r2, %r2, %r2, %r2, %r2, %r2}, {%r2, %r2, %r2, %r2, %r2, %r2, %r2, %r2}, {%r9839, %r9840, %r9841, %r9842};
	bar.warp.sync 	-1;
	wmma.mma.sync.aligned.row.col.m32n8k16.f16.f16 {%r9847, %r9848, %r9849, %r9850}, {%r2, %r2, %r2, %r2, %r2, %r2, %r2, %r2}, {%r2, %r2, %r2, %r2, %r2, %r2, %r2, %r2}, {%r9843, %r9844, %r9845, %r9846};
	bar.warp.sync 	-1;
	wmma.mma.sync.aligned.row.col.m32n8k16.f16.f16 {%r9851, %r9852, %r9853, %r9854}, {%r2, %r2, %r2, %r2, %r2, %r2, %r2, %r2}, {%r2, %r2, %r2, %r2, %r2, %r2, %r2, %r2}, {%r9847, %r9848, %r9849, %r9850};
	bar.warp.sync 	-1;
	wmma.mma.sync.aligned.row.col.m32n8k16.f16.f16 {%r9855, %r9856, %r9857, %r9858}, {%r2, %r2, %r2, %r2, %r2, %r2, %r2, %r2}, {%r2, %r2, %r2, %r2, %r2, %r2, %r2, %r2}, {%r9851, %r9852, %r9853, %r9854};
	bar.warp.sync 	-1;
	wmma.mma.sync.aligned.row.col.m32n8k16.f16.f16 {%r9859, %r9860, %r9861, %r9862}, {%r2, %r2, %r2, %r2, %r2, %r2, %r2, %r2}, {%r2, %r2, %r2, %r2, %r2, %r2, %r2, %r2}, {%r9855, %r9856, %r9857, %r9858};
	bar.warp.sync 	-1;
	wmma.mma.sync.aligned.row.col.m32n8k16.f16.f16 {%r9863, %r9864, %r9865, %r9866}, {%r2, %r2, %r2, %r2, %r2, %r2, %r2, %r2}, {%r2, %r2, %r2, %r2, %r2, %r2, %r2, %r2}, {%r9859, %r9860, %r9861, %r9862};
	bar.warp.sync 	-1;
	wmma.mma.sync.aligned.row.col.m32n8k16.f16.f16 {%r9867, %r9868, %r9869, %r9870}, {%r2, %r2, %r2, %r2, %r2, %r2, %r2, %r2}, {%r2, %r2, %r2, %r2, %r2, %r2, %r2, %r2}, {%r9863, %r9864, %r9865, %r9866};
	bar.warp.sync 	-1;
	wmma.mma.sync.aligned.row.col.m32n8k16.f16.f16 {%r9871, %r9872, %r9873, %r9874}, {%r2, %r2, %r2, %r2, %r2, %r2, %r2, %r2}, {%r2, %r2, %r2, %r2, %r2, %r2, %r2, %r2}, {%r9867, %r9868, %r9869, %r9870};
	bar.warp.sync 	-1;
	wmma.mma.sync.aligned.row.col.m32n8k16.f16.f16 {%r9875, %r9876, %r9877, %r9878}, {%r2, %r2, %r2, %r2, %r2, %r2, %r2, %r2}, {%r2, %r2, %r2, %r2, %r2, %r2, %r2, %r2}, {%r9871, %r9872, %r9873, %r9874};
	bar.warp.sync 	-1;
	wmma.mma.sync.aligned.row.col.m32n8k16.f16.f16 {%r9879, %r9880, %r9881, %r9882}, {%r2, %r2, %r2, %r2, %r2, %r2, %r2, %r2}, {%r2, %r2, %r2, %r2, %r2, %r2, %r2, %r2}, {%r9875, %r9876, %r9877, %r9878};
	bar.warp.sync 	-1;
	wmma.mma.sync.aligned.row.col.m32n8k16.f16.f16 {%r9883, %r9884, %r9885, %r9886}, {%r2, %r2, %r2, %r2, %r2, %r2, %r2, %r2}, {%r2, %r2, %r2, %r2, %r2, %r2, %r2, %r2}, {%r9879, %r9880, %r9881, %r9882};
	bar.warp.sync 	-1;
	wmma.mma.sync.aligned.row.col.m32n8k16.f16.f16 {%r9887, %r9888, %r9889, %r9890}, {%r2, %r2, %r2, %r2, %r2, %r2, %r2, %r2}, {%r2, %r2, %r2, %r2, %r2, %r2, %r2, %r2}, {%r9883, %r9884, %r9885, %r9886};
	bar.warp.sync 	-1;
	wmma.mma.sync.aligned.row.col.m32n8k16.f16.f16 {%r9891, %r9892, %r9893, %r9894}, {%r2, %r2, %r2, %r2, %r2, %r2, %r2, %r2}, {%r2, %r2, %r2, %r2, %r2, %r2, %r2, %r2}, {%r9887, %r9888, %r9889, %r9890};
	bar.warp.sync 	-1;
	wmma.mma.sync.aligned.row.col.m32n8k16.f16.f16 {%r9895, %r9896, %r9897, %r9898}, {%r2, %r2, %r2, %r2, %r2, %r2, %r2, %r2}, {%r2, %r2, %r2, %r2, %r2, %r2, %r2, %r2}, {%r9891, %r9892, %r9893, %r9894};
	bar.warp.sync 	-1;
	wmma.mma.sync.aligned.row.col.m32n8k16.f16.f16 {%r9899, %r9900, %r9901, %r9902}, {%r2, %r2, %r2, %r2, %r2, %r2, %r2, %r2}, {%r2, %r2, %r2, %r2, %r2, %r2, %r2, %r2}, {%r9895, %r9896, %r9897, %r9898};
	bar.warp.sync 	-1;
	wmma.mma.sync.aligned.row.col.m32n8k16.f16.f16 {%r9903, %r9904, %r9905, %r9906}, {%r2, %r2, %r2, %r2, %r2, %r2, %r2, %r2}, {%r2, %r2, %r2, %r2, %r2, %r2, %r2, %r2}, {%r9899, %r9900, %r9901, %r9902};
	bar.warp.sync 	-1;
	wmma.mma.sync.aligned.row.col.m32n8k16.f16.f16 {%r9907, %r9908, %r9909, %r9910}, {%r2, %r2, %r2, %r2, %r2, %r2, %r2, %r2}, {%r2, %r2, %r2, %r2, %r2, %r2, %r2, %r2}, {%r9903, %r9904, %r9905, %r9906};
	bar.warp.sync 	-1;
	wmma.mma.sync.aligned.row.col.m32n8k16.f16.f16 {%r9911, %r9912, %r9913, %r9914}, {%r2, %r2, %r2, %r2, %r2, %r2, %r2, %r2}, {%r2, %r2, %r2, %r2, %r2, %r2, %r2, %r2}, {%r9907, %r9908, %r9909, %r9910};
	bar.warp.sync 	-1;
	wmma.mma.sync.aligned.row.col.m32n8k16.f16.f16 {%r9915, %r9916, %r9917, %r9918}, {%r2, %r2, %r2, %r2, %r2, %r2, %r2, %r2}, {%r2, %r2, %r2, %r2, %r2, %r2, %r2, %r2}, {%r9911, %r9912, %r9913, %r9914};
	bar.warp.sync 	-1;
	wmma.mma.sync.aligned.row.col.m32n8k16.f16.f16 {%r9919, %r9920, %r9921, %r9922}, {%r2, %r2, %r2, %r2, %r2, %r2, %r2, %r2}, {%r2, %r2, %r2, %r2, %r2, %r2, %r2, %r2}, {%r9915, %r9916, %r9917, %r9918};
	bar.warp.sync 	-1;
	wmma.mma.sync.aligned.row.col.m32n8k16.f16.f16 {%r9923, %r9924, %r9925, %r9926}, {%r2, %r2, %r2, %r2, %r2, %r2, %r2, %r2}, {%r2, %r2, %r2, %r2, %r2, %r2, %r2, %r2}, {%r9919, %r9920, %r9921, %r9922};
	bar.warp.sync 	-1;
	wmma.mma.sync.aligned.row.col.m32n8k16.f16.f16 {%r9927, %r9928, %r9929, %r9930}, {%r2, %r2, %r2, %r2, %r2, %r2, %r2, %r2}, {%r2, %r2, %r2, %r2, %r2, %r2, %r2, %r2}, {%r9923, %r9924, %r9925, %r9926};
	bar.warp.sync 	-1;
	wmma.mma.sync.aligned.row.col.m32n8k16.f16.f16 {%r9931, %r9932, %r9933, %r9934}, {%r2, %r2, %r2, %r2, %r2, %r2, %r2, %r2}, {%r2, %r2, %r2, %r2, %r2, %r2, %r2, %r2}, {%r9927, %r9928, %r9929, %r9930};
	bar.warp.sync 	-1;
	wmma.mma.sync.aligned.row.col.m32n8k16.f16.f16 {%r9935, %r9936, %r9937, %r9938}, {%r2, %r2, %r2, %r2, %r2, %r2, %r2, %r2}, {%r2, %r2, %r2, %r2, %r2, %r2, %r2, %r2}, {%r9931, %r9932, %r9933, %r9934};
	bar.warp.sync 	-1;
	wmma.mma.sync.aligned.row.col.m32n8k16.f16.f16 {%r9939, %r9940, %r9941, %r9942}, {%r2, %r2, %r2, %r2, %r2, %r2, %r2, %r2}, {%r2, %r2, %r2, %r2, %r2, %r2, %r2, %r2}, {%r9935, %r9936, %r9937, %r9938};
	bar.warp.sync 	-1;
	wmma.mma.sync.aligned.row.col.m32n8k16.f16.f16 {%r9943, %r9944, %r9945, %r9946}, {%r2, %r2, %r2, %r2, %r2, %r2, %r2, %r2}, {%r2, %r2, %r2, %r2, %r2, %r2, %r2, %r2}, {%r9939, %r9940, %r9941, %r9942};
	bar.warp.sync 	-1;
	wmma.mma.sync.aligned.row.col.m32n8k16.f16.f16 {%r9947, %r9948, %r9949, %r9950}, {%r2, %r2, %r2, %r2, %r2, %r2, %r2, %r2}, {%r2, %r2, %r2, %r2, %r2, %r2, %r2, %r2}, {%r9943, %r9944, %r9945, %r9946};
	bar.warp.sync 	-1;
	wmma.mma.sync.aligned.row.col.m32n8k16.f16.f16 {%r9951, %r9952, %r9953, %r9954}, {%r2, %r2, %r2, %r2, %r2, %r2, %r2, %r2}, {%r2, %r2, %r2, %r2, %r2, %r2, %r2, %r2}, {%r9947, %r9948, %r9949, %r9950};
	bar.warp.sync 	-1;
	wmma.mma.sync.aligned.row.col.m32n8k16.f16.f16 {%r9955, %r9956, %r9957, %r9958}, {%r2, %r2, %r2, %r2, %r2, %r2, %r2, %r2}, {%r2, %r2, %r2, %r2, %r2, %r2, %r2, %r2}, {%r9951, %r9952, %r9953, %r9954};
	bar.warp.sync 	-1;
	wmma.mma.sync.aligned.row.col.m32n8k16.f16.f16 {%r9959, %r9960, %r9961, %r9962}, {%r2, %r2, %r2, %r2, %r2, %r2, %r2, %r2}, {%r2, %r2, %r2, %r2, %r2, %r2, %r2, %r2}, {%r9955, %r9956, %r9957, %r9958};
	bar.warp.sync 	-1;
	wmma.mma.sync.aligned.row.col.m32n8k16.f16.f16 {%r9963, %r9964, %r9965, %r9966}, {%r2, %r2, %r2, %r2, %r2, %r2, %r2, %r2}, {%r2, %r2, %r2, %r2, %r2, %r2, %r2, %r2}, {%r9959, %r9960, %r9961, %r9962};
	bar.warp.sync 	-1;
	wmma.mma.sync.aligned.row.col.m32n8k16.f16.f16 {%r9967, %r9968, %r9969, %r9970}, {%r2, %r2, %r2, %r2, %r2, %r2, %r2, %r2}, {%r2, %r2, %r2, %r2, %r2, %r2, %r2, %r2}, {%r9963, %r9964, %r9965, %r9966};
	bar.warp.sync 	-1;
	wmma.mma.sync.aligned.row.col.m32n8k16.f16.f16 {%r9971, %r9972, %r9973, %r9974}, {%r2, %r2, %r2, %r2, %r2, %r2, %r2, %r2}, {%r2, %r2, %r2, %r2, %r2, %r2, %r2, %r2}, {%r9967, %r9968, %r9969, %r9970};
	bar.warp.sync 	-1;
	wmma.mma.sync.aligned.row.col.m32n8k16.f16.f16 {%r9975, %r9976, %r9977, %r9978}, {%r2, %r2, %r2, %r2, %r2, %r2, %r2, %r2}, {%r2, %r2, %r2, %r2, %r2, %r2, %r2, %r2}, {%r9971, %r9972, %r9973, %r9974};
	bar.warp.sync 	-1;
	wmma.mma.sync.aligned.row.col.m32n8k16.f16.f16 {%r9979, %r9980, %r9981, %r9982}, {%r2, %r2, %r2, %r2, %r2, %r2, %r2, %r2}, {%r2, %r2, %r2, %r2, %r2, %r2, %r2, %r2}, {%r9975, %r9976, %r9977, %r9978};
	bar.warp.sync 	-1;
	wmma.mma.sync.aligned.row.col.m32n8k16.f16.f16 {%r9983, %r9984, %r9985, %r9986}, {%r2, %r2, %r2, %r2, %r2, %r2, %r2, %r2}, {%r2, %r2, %r2, %r2, %r2, %r2, %r2, %r2}, {%r9979, %r9980, %r9981, %r9982};
	bar.warp.sync 	-1;
	wmma.mma.sync.aligned.row.col.m32n8k16.f16.f16 {%r9987, %r9988, %r9989, %r9990}, {%r2, %r2, %r2, %r2, %r2, %r2, %r2, %r2}, {%r2, %r2, %r2, %r2, %r2, %r2, %r2, %r2}, {%r9983, %r9984, %r9985, %r9986};
	bar.warp.sync 	-1;
	wmma.mma.sync.aligned.row.col.m32n8k16.f16.f16 {%r9991, %r9992, %r9993, %r9994}, {%r2, %r2, %r2, %r2, %r2, %r2, %r2, %r2}, {%r2, %r2, %r2, %r2, %r2, %r2, %r2, %r2}, {%r9987, %r9988, %r9989, %r9990};
	bar.warp.sync 	-1;
	wmma.mma.sync.aligned.row.col.m32n8k16.f16.f16 {%r9995, %r9996, %r9997, %r9998}, {%r2, %r2, %r2, %r2, %r2, %r2, %r2, %r2}, {%r2, %r2, %r2, %r2, %r2, %r2, %r2, %r2}, {%r9991, %r9992, %r9993, %r9994};
	bar.warp.sync 	-1;
	wmma.mma.sync.aligned.row.col.m32n8k16.f16.f16 {%r9999, %r10000, %r10001, %r10002}, {%r2, %r2, %r2, %r2, %r2, %r2, %r2, %r2}, {%r2, %r2, %r2, %r2, %r2, %r2, %r2, %r2}, {%r9995, %r9996, %r9997, %r9998};
	bar.warp.sync 	-1;
	wmma.mma.sync.aligned.row.col.m32n8k16.f16.f16 {%r10003, %r10004, %r10005, %r10006}, {%r2, %r2, %r2, %r2, %r2, %r2, %r2, %r2}, {%r2, %r2, %r2, %r2, %r2, %r2, %r2, %r2}, {%r9999, %r10000, %r10001, %r10002};
	bar.warp.sync 	-1;
	wmma.mma.sync.aligned.row.col.m32n8k16.f16.f16 {%r10007, %r10008, %r10009, %r10010}, {%r2, %r2, %r2, %r2, %r2, %r2, %r2, %r2}, {%r2, %r2, %r2, %r2, %r2, %r2, %r2, %r2}, {%r10003, %r10004, %r10005, %r10006};
	bar.warp.sync 	-1;
	wmma.mma.sync.aligned.row.col.m32n8k16.f16.f16 {%r10011, %r10012, %r10013, %r10014}, {%r2, %r2, %r2, %r2, %r2, %r2, %r2, %r2}, {%r2, %r2, %r2, %r2, %r2, %r2, %r2, %r2}, {%r10007, %r10008, %r10009, %r10010};
	bar.warp.sync 	-1;
	wmma.mma.sync.aligned.row.col.m32n8k16.f16.f16 {%r10015, %r10016, %r10017, %r10018}, {%r2, %r2, %r2, %r2, %r2, %r2, %r2, %r2}, {%r2, %r2, %r2, %r2, %r2, %r2, %r2, %r2}, {%r10011, %r10012, %r10013, %r10014};
	bar.warp.sync 	-1;
	wmma.mma.sync.aligned.row.col.m32n8k16.f16.f16 {%r10019, %r10020, %r10021, %r10022}, {%r2, %r2, %r2, %r2, %r2, %r2, %r2, %r2}, {%r2, %r2, %r2, %r2, %r2, %r2, %r2, %r2}, {%r10015, %r10016, %r10017, %r10018};
	bar.warp.sync 	-1;
	wmma.mma.sync.aligned.row.col.m32n8k16.f16.f16 {%r10023, %r10024, %r10025, %r10026}, {%r2, %r2, %r2, %r2, %r2, %r2, %r2, %r2}, {%r2, %r2, %r2, %r2, %r2, %r2, %r2, %r2}, {%r10019, %r10020, %r10021, %r10022};
	bar.warp.sync 	-1;
	wmma.mma.sync.aligned.row.col.m32n8k16.f16.f16 {%r10027, %r10028, %r10029, %r10030}, {%r2, %r2, %r2, %r2, %r2, %r2, %r2, %r2}, {%r2, %r2, %r2, %r2, %r2, %r2, %r2, %r2}, {%r10023, %r10024, %r10025, %r10026};
	bar.warp.sync 	-1;
	wmma.mma.sync.aligned.row.col.m32n8k16.f16.f16 {%r10031, %r10032, %r10033, %r10034}, {%r2, %r2, %r2, %r2, %r2, %r2, %r2, %r2}, {%r2, %r2, %r2, %r2, %r2, %r2, %r2, %r2}, {%r10027, %r10028, %r10029, %r10030};
	bar.warp.sync 	-1;
	wmma.mma.sync.aligned.row.col.m32n8k16.f16.f16 {%r10035, %r10036, %r10037, %r10038}, {%r2, %r2, %r2, %r2, %r2, %r2, %r2, %r2}, {%r2, %r2, %r2, %r2, %r2, %r2, %r2, %r2}, {%r10031, %r10032, %r10033, %r10034};
	bar.warp.sync 	-1;
	wmma.mma.sync.aligned.row.col.m32n8k16.f16.f16 {%r10039, %r10040, %r10041, %r10042}, {%r2, %r2, %r2, %r2, %r2, %r2, %r2, %r2}, {%r2, %r2, %r2, %r2, %r2, %r2, %r2, %r2}, {%r10035, %r10036, %r10037, %r10038};
	bar.warp.sync 	-1;
	wmma.mma.sync.aligned.row.col.m32n8k16.f16.f16 {%r10043, %r10044, %r10045, %r10046}, {%r2, %r2, %r2, %r2, %r2, %r2, %r2, %r2}, {%r2, %r2, %r2, %r2, %r2, %r2, %r2, %r2}, {%r10039, %r10040, %r10041, %r10042};
	bar.warp.sync 	-1;
	wmma.mma.sync.aligned.row.col.m32n8k16.f16.f16 {%r10047, %r10048, %r10049, %r10050}, {%r2, %r2, %r2, %r2, %r2, %r2, %r2, %r2}, {%r2, %r2, %r2, %r2, %r2, %r2, %r2, %r2}, {%r10043, %r10044, %r10045, %r10046};
	bar.warp.sync 	-1;
	wmma.mma.sync.aligned.row.col.m32n8k16.f16.f16 {%r10051, %r10052, %r10053, %r10054}, {%r2, %r2, %r2, %r2, %r2, %r2, %r2, %r2}, {%r2, %r2, %r2, %r2, %r2, %r2, %r2, %r2}, {%r10047, %r10048, %r10049, %r10050};
	bar.warp.sync 	-1;
	wmma.mma.sync.aligned.row.col.m32n8k16.f16.f16 {%r10055, %r10056, %r10057, %r10058}, {%r2, %r2, %r2, %r2, %r2, %r2, %r2, %r2}, {%r2, %r2, %r2, %r2, %r2, %r2, %r2, %r2}, {%r10051, %r10052, %r10053, %r10054};
	bar.warp.sync 	-1;
	wmma.mma.sync.aligned.row.col.m32n8k16.f16.f16 {%r10059, %r10060, %r10061, %r10062}, {%r2, %r2, %r2, %r2, %r2, %r2, %r2, %r2}, {%r2, %r2, %r2, %r2, %r2, %r2, %r2, %r2}, {%r10055, %r10056, %r10057, %r10058};
	bar.warp.sync 	-1;
	wmma.mma.sync.aligned.row.col.m32n8k16.f16.f16 {%r10063, %r10064, %r10065, %r10066}, {%r2, %r2, %r2, %r2, %r2, %r2, %r2, %r2}, {%r2, %r2, %r2, %r2, %r2, %r2, %r2, %r2}, {%r10059, %r10060, %r10061, %r10062};
	bar.warp.sync 	-1;
	wmma.mma.sync.aligned.row.col.m32n8k16.f16.f16 {%r10067, %r10068, %r10069, %r10070}, {%r2, %r2, %r2, %r2, %r2, %r2, %r2, %r2}, {%r2, %r2, %r2, %r2, %r2, %r2, %r2, %r2}, {%r10063, %r10064, %r10065, %r10066};
	bar.warp.sync 	-1;
	wmma.mma.sync.aligned.row.col.m32n8k16.f16.f16 {%r10071, %r10072, %r10073, %r10074}, {%r2, %r2, %r2, %r2, %r2, %r2, %r2, %r2}, {%r2, %r2, %r2, %r2, %r2, %r2, %r2, %r2}, {%r10067, %r10068, %r10069, %r10070};
	bar.warp.sync 	-1;
	wmma.mma.sync.aligned.row.col.m32n8k16.f16.f16 {%r10075, %r10076, %r10077, %r10078}, {%r2, %r2, %r2, %r2, %r2, %r2, %r2, %r2}, {%r2, %r2, %r2, %r2, %r2, %r2, %r2, %r2}, {%r10071, %r10072, %r10073, %r10074};
	bar.warp.sync 	-1;
	wmma.mma.sync.aligned.row.col.m32n8k16.f16.f16 {%r10079, %r10080, %r10081, %r10082}, {%r2, %r2, %r2, %r2, %r2, %r2, %r2, %r2}, {%r2, %r2, %r2, %r2, %r2, %r2, %r2, %r2}, {%r10075, %r10076, %r10077, %r10078};
	bar.warp.sync 	-1;
	wmma.mma.sync.aligned.row.col.m32n8k16.f16.f16 {%r10083, %r10084, %r10085, %r10086}, {%r2, %r2, %r2, %r2, %r2, %r2, %r2, %r2}, {%r2, %r2, %r2, %r2, %r2, %r2, %r2, %r2}, {%r10079, %r10080, %r10081, %r10082};
	bar.warp.sync 	-1;
	wmma.mma.sync.aligned.row.col.m32n8k16.f16.f16 {%r10087, %r10088, %r10089, %r10090}, {%r2, %r2, %r2, %r2, %r2, %r2, %r2, %r2}, {%r2, %r2, %r2, %r2, %r2, %r2, %r2, %r2}, {%r10083, %r10084, %r10085, %r10086};
	bar.warp.sync 	-1;
	wmma.mma.sync.aligned.row.col.m32n8k16.f16.f16 {%r10091, %r10092, %r10093, %r10094}, {%r2, %r2, %r2, %r2, %r2, %r2, %r2, %r2}, {%r2, %r2, %r2, %r2, %r2, %r2, %r2, %r2}, {%r10087, %r10088, %r10089, %r10090};
	bar.warp.sync 	-1;
	wmma.mma.sync.aligned.row.col.m32n8k16.f16.f16 {%r10095, %r10096, %r10097, %r10098}, {%r2, %r2, %r2, %r2, %r2, %r2, %r2, %r2}, {%r2, %r2, %r2, %r2, %r2, %r2, %r2, %r2}, {%r10091, %r10092, %r10093, %r10094};
	bar.warp.sync 	-1;
	wmma.mma.sync.aligned.row.col.m32n8k16.f16.f16 {%r10099, %r10100, %r10101, %r10102}, {%r2, %r2, %r2, %r2, %r2, %r2, %r2, %r2}, {%r2, %r2, %r2, %r2, %r2, %r2, %r2, %r2}, {%r10095, %r10096, %r10097, %r10098};
	bar.warp.sync 	-1;
	wmma.mma.sync.aligned.row.col.m32n8k16.f16.f16 {%r10103, %r10104, %r10105, %r10106}, {%r2, %r2, %r2, %r2, %r2, %r2, %r2, %r2}, {%r2, %r2, %r2, %r2, %r2, %r2, %r2, %r2}, {%r10099, %r10100, %r10101, %r10102};
	bar.warp.sync 	-1;
	wmma.mma.sync.aligned.row.col.m32n8k16.f16.f16 {%r10107, %r10108, %r10109, %r10110}, {%r2, %r2, %r2, %r2, %r2, %r2, %r2, %r2}, {%r2, %r2, %r2, %r2, %r2, %r2, %r2, %r2}, {%r10103, %r10104, %r10105, %r10106};
	bar.warp.sync 	-1;
	wmma.mma.sync.aligned.row.col.m32n8k16.f16.f16 {%r10111, %r10112, %r10113, %r10114}, {%r2, %r2, %r2, %r2, %r2, %r2, %r2, %r2}, {%r2, %r2, %r2, %r2, %r2, %r2, %r2, %r2}, {%r10107, %r10108, %r10109, %r10110};
	bar.warp.sync 	-1;
	wmma.mma.sync.aligned.row.col.m32n8k16.f16.f16 {%r10115, %r10116, %r10117, %r10118}, {%r2, %r2, %r2, %r2, %r2, %r2, %r2, %r2}, {%r2, %r2, %r2, %r2, %r2, %r2, %r2, %r2}, {%r10111, %r10112, %r10113, %r10114};
	bar.warp.sync 	-1;
	wmma.mma.sync.aligned.row.col.m32n8k16.f16.f16 {%r10119, %r10120, %r10121, %r10122}, {%r2, %r2, %r2, %r2, %r2, %r2, %r2, %r2}, {%r2, %r2, %r2, %r2, %r2, %r2, %r2, %r2}, {%r10115, %r10116, %r10117, %r10118};
	bar.warp.sync 	-1;
	wmma.mma.sync.aligned.row.col.m32n8k16.f16.f16 {%r10123, %r10124, %r10125, %r10126}, {%r2, %r2, %r2, %r2, %r2, %r2, %r2, %r2}, {%r2, %r2, %r2, %r2, %r2, %r2, %r2, %r2}, {%r10119, %r10120, %r10121, %r10122};
	bar.warp.sync 	-1;
	wmma.mma.sync.aligned.row.col.m32n8k16.f16.f16 {%r10127, %r10128, %r10129, %r10130}, {%r2, %r2, %r2, %r2, %r2, %r2, %r2, %r2}, {%r2, %r2, %r2, %r2, %r2, %r2, %r2, %r2}, {%r10123, %r10124, %r10125, %r10126};
	bar.warp.sync 	-1;
	wmma.mma.sync.aligned.row.col.m32n8k16.f16.f16 {%r10131, %r10132, %r10133, %r10134}, {%r2, %r2, %r2, %r2, %r2, %r2, %r2, %r2}, {%r2, %r2, %r2, %r2, %r2, %r2, %r2, %r2}, {%r10127, %r10128, %r10129, %r10130};
	bar.warp.sync 	-1;
	wmma.mma.sync.aligned.row.col.m32n8k16.f16.f16 {%r10135, %r10136, %r10137, %r10138}, {%r2, %r2, %r2, %r2, %r2, %r2, %r2, %r2}, {%r2, %r2, %r2, %r2, %r2, %r2, %r2, %r2}, {%r10131, %r10132, %r10133, %r10134};
	bar.warp.sync 	-1;
	wmma.mma.sync.aligned.row.col.m32n8k16.f16.f16 {%r10139, %r10140, %r10141, %r10142}, {%r2, %r2, %r2, %r2, %r2, %r2, %r2, %r2}, {%r2, %r2, %r2, %r2, %r2, %r2, %r2, %r2}, {%r10135, %r10136, %r10137, %r10138};
	bar.warp.sync 	-1;
	wmma.mma.sync.aligned.row.col.m32n8k16.f16.f16 {%r10143, %r10144, %r10145, %r10146}, {%r2, %r2, %r2, %r2, %r2, %r2, %r2, %r2}, {%r2, %r2, %r2, %r2, %r2, %r2, %r2, %r2}, {%r10139, %r10140, %r10141, %r10142};
	bar.warp.sync 	-1;
	wmma.mma.sync.aligned.row.col.m32n8k16.f16.f16 {%r10147, %r10148, %r10149, %r10150}, {%r2, %r2, %r2, %r2, %r2, %r2, %r2, %r2}, {%r2, %r2, %r2, %r2, %r2, %r2, %r2, %r2}, {%r10143, %r10144, %r10145, %r10146};
	bar.warp.sync 	-1;
	wmma.mma.sync.aligned.row.col.m32n8k16.f16.f16 {%r10151, %r10152, %r10153, %r10154}, {%r2, %r2, %r2, %r2, %r2, %r2, %r2, %r2}, {%r2, %r2, %r2, %r2, %r2, %r2, %r2, %r2}, {%r10147, %r10148, %r10149, %r10150};
	bar.warp.sync 	-1;
	wmma.mma.sync.aligned.row.col.m32n8k16.f16.f16 {%r10155, %r10156, %r10157, %r10158}, {%r2, %r2, %r2, %r2, %r2, %r2, %r2, %r2}, {%r2, %r2, %r2, %r2, %r2, %r2, %r2, %r2}, {%r10151, %r10152, %r10153, %r10154};
	bar.warp.sync 	-1;
	wmma.mma.sync.aligned.row.col.m32n8k16.f16.f16 {%r10159, %r10160, %r10161, %r10162}, {%r2, %r2, %r2, %r2, %r2, %r2, %r2, %r2}, {%r2, %r2, %r2, %r2, %r2, %r2, %r2, %r2}, {%r10155, %r10156, %r10157, %r10158};
	bar.warp.sync 	-1;
	wmma.mma.sync.aligned.row.col.m32n8k16.f16.f16 {%r10163, %r10164, %r10165, %r10166}, {%r2, %r2, %r2, %r2, %r2, %r2, %r2, %r2}, {%r2, %r2, %r2, %r2, %r2, %r2, %r2, %r2}, {%r10159, %r10160, %r10161, %r10162};
	bar.warp.sync 	-1;
	wmma.mma.sync.aligned.row.col.m32n8k16.f16.f16 {%r10167, %r10168, %r10169, %r10170}, {%r2, %r2, %r2, %r2, %r2, %r2, %r2, %r2}, {%r2, %r2, %r2, %r2, %r2, %r2, %r2, %r2}, {%r10163, %r10164, %r10165, %r10166};
	bar.warp.sync 	-1;
	wmma.mma.sync.aligned.row.col.m32n8k16.f16.f16 {%r10171, %r10172, %r10173, %r10174}, {%r2, %r2, %r2, %r2, %r2, %r2, %r2, %r2}, {%r2, %r2, %r2, %r2, %r2, %r2, %r2, %r2}, {%r10167, %r10168, %r10169, %r10170};
	bar.warp.sync 	-1;
	wmma.mma.sync.aligned.row.col.m32n8k16.f16.f16 {%r10175, %r10176, %r10177, %r10178}, {%r2, %r2, %r2, %r2, %r2, %r2, %r2, %r2}, {%r2, %r2, %r2, %r2, %r2, %r2, %r2, %r2}, {%r10171, %r10172, %r10173, %r10174};
	bar.warp.sync 	-1;
	wmma.mma.sync.aligned.row.col.m32n8k16.f16.f16 {%r10179, %r10180, %r10181, %r10182}, {%r2, %r2, %r2, %r2, %r2, %r2, %r2, %r2}, {%r2, %r2, %r2, %r2, %r2, %r2, %r2, %r2}, {%r10175, %r10176, %r10177, %r10178};
	bar.warp.sync 	-1;
	wmma.mma.sync.aligned.row.col.m32n8k16.f16.f16 {%r10183, %r10184, %r10185, %r10186}, {%r2, %r2, %r2, %r2, %r2, %r2, %r2, %r2}, {%r2, %r2, %r2, %r2, %r2, %r2, %r2, %r2}, {%r10179, %r10180, %r10181, %r10182};
	bar.warp.sync 	-1;
	wmma.mma.sync.aligned.row.col.m32n8k16.f16.f16 {%r10187, %r10188, %r10189, %r10190}, {%r2, %r2, %r2, %r2, %r2, %r2, %r2, %r2}, {%r2, %r2, %r2, %r2, %r2, %r2, %r2, %r2}, {%r10183, %r10184, %r10185, %r10186};
	bar.warp.sync 	-1;
	wmma.mma.sync.aligned.row.col.m32n8k16.f16.f16 {%r10191, %r10192, %r10193, %r10194}, {%r2, %r2, %r2, %r2, %r2, %r2, %r2, %r2}, {%r2, %r2, %r2, %r2, %r2, %r2, %r2, %r2}, {%r10187, %r10188, %r10189, %r10190};
	bar.warp.sync 	-1;
	wmma.mma.sync.aligned.row.col.m32n8k16.f16.f16 {%r10195, %r10196, %r10197, %r10198}, {%r2, %r2, %r2, %r2, %r2, %r2, %r2, %r2}, {%r2, %r2, %r2, %r2, %r2, %r2, %r2, %r2}, {%r10191, %r10192, %r10193, %r10194};
	bar.warp.sync 	-1;
	wmma.mma.sync.aligned.row.col.m32n8k16.f16.f16 {%r10199, %r10200, %r10201, %r10202}, {%r2, %r2, %r2, %r2, %r2, %r2, %r2, %r2}, {%r2, %r2, %r2, %r2, %r2, %r2, %r2, %r2}, {%r10195, %r10196, %r10197, %r10198};
	bar.warp.sync 	-1;
	wmma.mma.sync.aligned.row.col.m32n8k16.f16.f16 {%r10203, %r10204, %r10205, %r10206}, {%r2, %r2, %r2, %r2, %r2, %r2, %r2, %r2}, {%r2, %r2, %r2, %r2, %r2, %r2, %r2, %r2}, {%r10199, %r10200, %r10201, %r10202};
	bar.warp.sync 	-1;
	wmma.mma.sync.aligned.row.col.m32n8k16.f16.f16 {%r10207, %r10208, %r10209, %r10210}, {%r2, %r2, %r2, %r2, %r2, %r2, %r2, %r2}, {%r2, %r2, %r2, %r2, %r2, %r2, %r2, %r2}, {%r10203, %r10204, %r10205, %r10206};
	bar.warp.sync 	-1;
	wmma.mma.sync.aligned.row.col.m32n8k16.f16.f16 {%r10211, %r10212, %r10213, %r10214}, {%r2, %r2, %r2, %r2, %r2, %r2, %r2, %r2}, {%r2, %r2, %r2, %r2, %r2, %r2, %r2, %r2}, {%r10207, %r10208, %r10209, %r10210};
	bar.warp.sync 	-1;
	wmma.mma.sync.aligned.row.col.m32n8k16.f16.f16 {%r10215, %r10216, %r10217, %r10218}, {%r2, %r2, %r2, %r2, %r2, %r2, %r2, %r2}, {%r2, %r2, %r2, %r2, %r2, %r2, %r2, %r2}, {%r10211, %r10212, %r10213, %r10214};
	bar.warp.sync 	-1;
	wmma.mma.sync.aligned.row.col.m32n8k16.f16.f16 {%r10219, %r10220, %r10221, %r10222}, {%r2, %r2, %r2, %r2, %r2, %r2, %r2, %r2}, {%r2, %r2, %r2, %r2, %r2, %r2, %r2, %r2}, {%r10215, %r10216, %r10217, %r10218};
	bar.warp.sync 	-1;
	wmma.mma.sync.aligned.row.col.m32n8k16.f16.f16 {%r10223, %r10224, %r10225, %r10226}, {%r2, %r2, %r2, %r2, %r2, %r2, %r2, %r2}, {%r2, %r2, %r2, %r2, %r2, %r2, %r2, %r2}, {%r10219, %r10220, %r10221, %r10222};
	bar.warp.sync 	-1;
	wmma.mma.sync.aligned.row.col.m32n8k16.f16.f16 {%r10227, %r10228, %r10229, %r10230}, {%r2, %r2, %r2, %r2, %r2, %r2, %r2, %r2}, {%r2, %r2, %r2, %r2, %r2, %r2, %r2, %r2}, {%r10223, %r10224, %r10225, %r10226};
	bar.warp.sync 	-1;
	wmma.mma.sync.aligned.row.col.m32n8k16.f16.f16 {%r10231, %r10232, %r10233, %r10234}, {%r2, %r2, %r2, %r2, %r2, %r2, %r2, %r2}, {%r2, %r2, %r2, %r2, %r2, %r2, %r2, %r2}, {%r10227, %r10228, %r10229, %r10230};
	bar.warp.sync 	-1;
	wmma.mma.sync.aligned.row.col.m32n8k16.f16.f16 {%r10235, %r10236, %r10237, %r10238}, {%r2, %r2, %r2, %r2, %r2, %r2, %r2, %r2}, {%r2, %r2, %r2, %r2, %r2, %r2, %r2, %r2}, {%r10231, %r10232, %r10233, %r10234};
	bar.warp.sync 	-1;
	wmma.mma.sync.aligned.row.col.m32n8k16.f16.f16 {%r10239, %r10240, %r10241, %r10242}, {%r2, %r2, %r2, %r2, %r2, %r2, %r2, %r2}, {%r2, %r2, %r2, %r2, %r2, %r2, %r2, %r2}, {%r10235, %r10236, %r10237, %r10238};
	bar.warp.sync 	-1;
	wmma.mma.sync.aligned.row.col.m32n8k16.f16.f16 {%r10243, %r10244, %r10245, %r10246}, {%r2, %r2, %r2, %r2, %r2, %r2, %r2, %r2}, {%r2, %r2, %r2, %r2, %r2, %r2, %r2, %r2}, {%r10239, %r10240, %r10241, %r10242};
	bar.warp.sync 	-1;
	wmma.mma.sync.aligned.row.col.m32n8k16.f16.f16 {%r10247, %r10248, %r10249, %r10250}, {%r2, %r2, %r2, %r2, %r2, %r2, %r2, %r2}, {%r2, %r2, %r2, %r2, %r2, %r2, %r2, %r2}, {%r10243, %r10244, %r10245, %r10246};
	bar.warp.sync 	-1;
	wmma.mma.sync.aligned.row.col.m32n8k16.f16.f16 {%r10251, %r10252, %r10253, %r10254}, {%r2, %r2, %r2, %r2, %r2, %r2, %r2, %r2}, {%r2, %r2, %r2, %r2, %r2, %r2, %r2, %r2}, {%r10247, %r10248, %r10249, %r10250};
	bar.warp.sync 	-1;
	wmma.mma.sync.aligned.row.col.m32n8k16.f16.f16 {%r10255, %r10256, %r10257, %r10258}, {%r2, %r2, %r2, %r2, %r2, %r2, %r2, %r2}, {%r2, %r2, %r2, %r2, %r2, %r2, %r2, %r2}, {%r10251, %r10252, %r10253, %r10254};
	bar.warp.sync 	-1;
	wmma.mma.sync.aligned.row.col.m32n8k16.f16.f16 {%r10259, %r10260, %r10261, %r10262}, {%r2, %r2, %r2, %r2, %r2, %r2, %r2, %r2}, {%r2, %r2, %r2, %r2, %r2, %r2, %r2, %r2}, {%r10255, %r10256, %r10257, %r10258};
	bar.warp.sync 	-1;
	wmma.mma.sync.aligned.row.col.m32n8k16.f16.f16 {%r10263, %r10264, %r10265, %r10266}, {%r2, %r2, %r2, %r2, %r2, %r2, %r2, %r2}, {%r2, %r2, %r2, %r2, %r2, %r2, %r2, %r2}, {%r10259, %r10260, %r10261, %r10262};
	bar.warp.sync 	-1;
	wmma.mma.sync.aligned.row.col.m32n8k16.f16.f16 {%r10267, %r10268, %r10269, %r10270}, {%r2, %r2, %r2, %r2, %r2, %r2, %r2, %r2}, {%r2, %r2, %r2, %r2, %r2, %r2, %r2, %r2}, {%r10263, %r10264, %r10265, %r10266};
	bar.warp.sync 	-1;
	wmma.mma.sync.aligned.row.col.m32n8k16.f16.f16 {%r10271, %r10272, %r10273, %r10274}, {%r2, %r2, %r2, %r2, %r2, %r2, %r2, %r2}, {%r2, %r2, %r2, %r2, %r2, %r2, %r2, %r2}, {%r10267, %r10268, %r10269, %r10270};
	bar.warp.sync 	-1;
	wmma.mma.sync.aligned.row.col.m32n8k16.f16.f16 {%r10275, %r10276, %r10277, %r10278}, {%r2, %r2, %r2, %r2, %r2, %r2, %r2, %r2}, {%r2, %r2, %r2, %r2, %r2, %r2, %r2, %r2}, {%r10271, %r10272, %r10273, %r10274};
	bar.warp.sync 	-1;
	wmma.mma.sync.aligned.row.col.m32n8k16.f16.f16 {%r10279, %r10280, %r10281, %r10282}, {%r2, %r2, %r2, %r2, %r2, %r2, %r2, %r2}, {%r2, %r2, %r2, %r2, %r2, %r2, %r2, %r2}, {%r10275, %r10276, %r10277, %r10278};
	bar.warp.sync 	-1;
	wmma.mma.sync.aligned.row.col.m32n8k16.f16.f16 {%r10283, %r10284, %r10285, %r10286}, {%r2, %r2, %r2, %r2, %r2, %r2, %r2, %r2}, {%r2, %r2, %r2, %r2, %r2, %r2, %r2, %r2}, {%r10279, %r10280, %r10281, %r10282};
	bar.warp.sync 	-1;
	wmma.mma.sync.aligned.row.col.m32n8k16.f16.f16 {%r10287, %r10288, %r10289, %r10290}, {%r2, %r2, %r2, %r2, %r2, %r2, %r2, %r2}, {%r2, %r2, %r2, %r2, %r2, %r2, %r2, %r2}, {%r10283, %r10284, %r10285, %r10286};
	bar.warp.sync 	-1;
	wmma.mma.sync.aligned.row.col.m32n8k16.f16.f16 {%r10291, %r10292, %r10293, %r10294}, {%r2, %r2, %r2, %r2, %r2, %r2, %r2, %r2}, {%r2, %r2, %r2, %r2, %r2, %r2, %r2, %r2}, {%r10287, %r10288, %r10289, %r10290};
	bar.warp.sync 	-1;
	wmma.mma.sync.aligned.row.col.m32n8k16.f16.f16 {%r10295, %r10296, %r10297, %r10298}, {%r2, %r2, %r2, %r2, %r2, %r2, %r2, %r2}, {%r2, %r2, %r2, %r2, %r2, %r2, %r2, %r2}, {%r10291, %r10292, %r10293, %r10294};
	bar.warp.sync 	-1;
	wmma.mma.sync.aligned.row.col.m32n8k16.f16.f16 {%r10299, %r10300, %r10301, %r10302}, {%r2, %r2, %r2, %r2, %r2, %r2, %r2, %r2}, {%r2, %r2, %r2, %r2, %r2, %r2, %r2, %r2}, {%r10295, %r10296, %r10297, %r10298};
	bar.warp.sync 	-1;
	wmma.mma.sync.aligned.row.col.m32n8k16.f16.f16 {%r10303, %r10304, %r10305, %r10306}, {%r2, %r2, %r2, %r2, %r2, %r2, %r2, %r2}, {%r2, %r2, %r2, %r2, %r2, %r2, %r2, %r2}, {%r10299, %r10300, %r10301, %r10302};
	bar.warp.sync 	-1;
	wmma.mma.sync.aligned.row.col.m32n8k16.f16.f16 {%r10307, %r10308, %r10309, %r10310}, {%r2, %r2, %r2, %r2, %r2, %r2, %r2, %r2}, {%r2, %r2, %r2, %r2, %r2, %r2, %r2, %r2}, {%r10303, %r10304, %r10305, %r10306};
	bar.warp.sync 	-1;
	wmma.mma.sync.aligned.row.col.m32n8k16.f16.f16 {%r10311, %r10312, %r10313, %r10314}, {%r2, %r2, %r2, %r2, %r2, %r2, %r2, %r2}, {%r2, %r2, %r2, %r2, %r2, %r2, %r2, %r2}, {%r10307, %r10308, %r10309, %r10310};
	bar.warp.sync 	-1;
	wmma.mma.sync.aligned.row.col.m32n8k16.f16.f16 {%r10315, %r10316, %r10317, %r10318}, {%r2, %r2, %r2, %r2, %r2, %r2, %r2, %r2}, {%r2, %r2, %r2, %r2, %r2, %r2, %r2, %r2}, {%r10311, %r10312, %r10313, %r10314};
	bar.warp.sync 	-1;
	wmma.mma.sync.aligned.row.col.m32n8k16.f16.f16 {%r10319, %r10320, %r10321, %r10322}, {%r2, %r2, %r2, %r2, %r2, %r2, %r2, %r2}, {%r2, %r2, %r2, %r2, %r2, %r2, %r2, %r2}, {%r10315, %r10316, %r10317, %r10318};
	bar.warp.sync 	-1;
	wmma.mma.sync.aligned.row.col.m32n8k16.f16.f16 {%r10323, %r10324, %r10325, %r10326}, {%r2, %r2, %r2, %r2, %r2, %r2, %r2, %r2}, {%r2, %r2, %r2, %r2, %r2, %r2, %r2, %r2}, {%r10319, %r10320, %r10321, %r10322};
	bar.warp.sync 	-1;
	wmma.mma.sync.aligned.row.col.m32n8k16.f16.f16 {%r10327, %r10328, %r10329, %r10330}, {%r2, %r2, %r2, %r2, %r2, %r2, %r2, %r2}, {%r2, %r2, %r2, %r2, %r2, %r2, %r2, %r2}, {%r10323, %r10324, %r10325, %r10326};
	bar.warp.sync 	-1;
	wmma.mma.sync.aligned.row.col.m32n8k16.f16.f16 {%r10331, %r10332, %r10333, %r10334}, {%r2, %r2, %r2, %r2, %r2, %r2, %r2, %r2}, {%r2, %r2, %r2, %r2, %r2, %r2, %r2, %r2}, {%r10327, %r10328, %r10329, %r10330};
	bar.warp.sync 	-1;
	wmma.mma.sync.aligned.row.col.m32n8k16.f16.f16 {%r10335, %r10336, %r10337, %r10338}, {%r2, %r2, %r2, %r2, %r2, %r2, %r2, %r2}, {%r2, %r2, %r2, %r2, %r2, %r2, %r2, %r2}, {%r10331, %r10332, %r10333, %r10334};
	bar.warp.sync 	-1;
	wmma.mma.sync.aligned.row.col.m32n8k16.f16.f16 {%r10339, %r10340, %r10341, %r10342}, {%r2, %r2, %r2, %r2, %r2, %r2, %r2, %r2}, {%r2, %r2, %r2, %r2, %r2, %r2, %r2, %r2}, {%r10335, %r10336, %r10337, %r10338};
	bar.warp.sync 	-1;
	wmma.mma.sync.aligned.row.col.m32n8k16.f16.f16 {%r10343, %r10344, %r10345, %r10346}, {%r2, %r2, %r2, %r2, %r2, %r2, %r2, %r2}, {%r2, %r2, %r2, %r2, %r2, %r2, %r2, %r2}, {%r10339, %r10340, %r10341, %r10342};
	bar.warp.sync 	-1;
	wmma.mma.sync.aligned.row.col.m32n8k16.f16.f16 {%r10347, %r10348, %r10349, %r10350}, {%r2, %r2, %r2, %r2, %r2, %r2, %r2, %r2}, {%r2, %r2, %r2, %r2, %r2, %r2, %r2, %r2}, {%r10343, %r10344, %r10345, %r10346};
	bar.warp.sync 	-1;
	wmma.mma.sync.aligned.row.col.m32n8k16.f16.f16 {%r10351, %r10352, %r10353, %r10354}, {%r2, %r2, %r2, %r2, %r2, %r2, %r2, %r2}, {%r2, %r2, %r2, %r2, %r2, %r2, %r2, %r2}, {%r10347, %r10348, %r10349, %r10350};
	bar.warp.sync 	-1;
	wmma.mma.sync.aligned.row.col.m32n8k16.f16.f16 {%r10355, %r10356, %r10357, %r10358}, {%r2, %r2, %r2, %r2, %r2, %r2, %r2, %r2}, {%r2, %r2, %r2, %r2, %r2, %r2, %r2, %r2}, {%r10351, %r10352, %r10353, %r10354};
	bar.warp.sync 	-1;
	wmma.mma.sync.aligned.row.col.m32n8k16.f16.f16 {%r10359, %r10360, %r10361, %r10362}, {%r2, %r2, %r2, %r2, %r2, %r2, %r2, %r2}, {%r2, %r2, %r2, %r2, %r2, %r2, %r2, %r2}, {%r10355, %r10356, %r10357, %r10358};
	bar.warp.sync 	-1;
	wmma.mma.sync.aligned.row.col.m32n8k16.f16.f16 {%r10363, %r10364, %r10365, %r10366}, {%r2, %r2, %r2, %r2, %r2, %r2, %r2, %r2}, {%r2, %r2, %r2, %r2, %r2, %r2, %r2, %r2}, {%r10359, %r10360, %r10361, %r10362};
	bar.warp.sync 	-1;
	wmma.mma.sync.aligned.row.col.m32n8k16.f16.f16 {%r10367, %r10368, %r10369, %r10370}, {%r2, %r2, %r2, %r2, %r2, %r2, %r2, %r2}, {%r2, %r2, %r2, %r2, %r2, %r2, %r2, %r2}, {%r10363, %r10364, %r10365, %r10366};
	bar.warp.sync 	-1;
	wmma.mma.sync.aligned.row.col.m32n8k16.f16.f16 {%r10371, %r10372, %r10373, %r10374}, {%r2, %r2, %r2, %r2, %r2, %r2, %r2, %r2}, {%r2, %r2, %r2, %r2, %r2, %r2, %r2, %r2}, {%r10367, %r10368, %r10369, %r10370};
	bar.warp.sync 	-1;
	wmma.mma.sync.aligned.row.col.m32n8k16.f16.f16 {%r10375, %r10376, %r10377, %r10378}, {%r2, %r2, %r2, %r2, %r2, %r2, %r2, %r2}, {%r2, %r2, %r2, %r2, %r2, %r2, %r2, %r2}, {%r10371, %r10372, %r10373, %r10374};
	bar.warp.sync 	-1;
	wmma.mma.sync.aligned.row.col.m32n8k16.f16.f16 {%r10379, %r10380, %r10381, %r10382}, {%r2, %r2, %r2, %r2, %r2, %r2, %r2, %r2}, {%r2, %r2, %r2, %r2, %r2, %r2, %r2, %r2}, {%r10375, %r10376, %r10377, %r10378};
	bar.warp.sync 	-1;
	wmma.mma.sync.aligned.row.col.m32n8k16.f16.f16 {%r10383, %r10384, %r10385, %r10386}, {%r2, %r2, %r2, %r2, %r2, %r2, %r2, %r2}, {%r2, %r2, %r2, %r2, %r2, %r2, %r2, %r2}, {%r10379, %r10380, %r10381, %r10382};
	bar.warp.sync 	-1;
	wmma.mma.sync.aligned.row.col.m32n8k16.f16.f16 {%r10387, %r10388, %r10389, %r10390}, {%r2, %r2, %r2, %r2, %r2, %r2, %r2, %r2}, {%r2, %r2, %r2, %r2, %r2, %r2, %r2, %r2}, {%r10383, %r10384, %r10385, %r10386};
	bar.warp.sync 	-1;
	wmma.mma.sync.aligned.row.col.m32n8k16.f16.f16 {%r10391, %r10392, %r10393, %r10394}, {%r2, %r2, %r2, %r2, %r2, %r2, %r2, %r2}, {%r2, %r2, %r2, %r2, %r2, %r2, %r2, %r2}, {%r10387, %r10388, %r10389, %r10390};
	bar.warp.sync 	-1;
	wmma.mma.sync.aligned.row.col.m32n8k16.f16.f16 {%r10395, %r10396, %r10397, %r10398}, {%r2, %r2, %r2, %r2, %r2, %r2, %r2, %r2}, {%r2, %r2, %r2, %r2, %r2, %r2, %r2, %r2}, {%r10391, %r10392, %r10393, %r10394};
	bar.warp.sync 	-1;
	wmma.mma.sync.aligned.row.col.m32n8k16.f16.f16 {%r10399, %r10400, %r10401, %r10402}, {%r2, %r2, %r2, %r2, %r2, %r2, %r2, %r2}, {%r2, %r2, %r2, %r2, %r2, %r2, %r2, %r2}, {%r10395, %r10396, %r10397, %r10398};
	bar.warp.sync 	-1;
	wmma.mma.sync.aligned.row.col.m32n8k16.f16.f16 {%r10403, %r10404, %r10405, %r10406}, {%r2, %r2, %r2, %r2, %r2, %r2, %r2, %r2}, {%r2, %r2, %r2, %r2, %r2, %r2, %r2, %r2}, {%r10399, %r10400, %r10401, %r10402};
	bar.warp.sync 	-1;
	wmma.mma.sync.aligned.row.col.m32n8k16.f16.f16 {%r10407, %r10408, %r10409, %r10410}, {%r2, %r2, %r2, %r2, %r2, %r2, %r2, %r2}, {%r2, %r2, %r2, %r2, %r2, %r2, %r2, %r2}, {%r10403, %r10404, %r10405, %r10406};
	bar.warp.sync 	-1;
	wmma.mma.sync.aligned.row.col.m32n8k16.f16.f16 {%r10411, %r10412, %r10413, %r10414}, {%r2, %r2, %r2, %r2, %r2, %r2, %r2, %r2}, {%r2, %r2, %r2, %r2, %r2, %r2, %r2, %r2}, {%r10407, %r10408, %r10409, %r10410};
	bar.warp.sync 	-1;
	wmma.mma.sync.aligned.row.col.m32n8k16.f16.f16 {%r10415, %r10416, %r10417, %r10418}, {%r2, %r2, %r2, %r2, %r2, %r2, %r2, %r2}, {%r2, %r2, %r2, %r2, %r2, %r2, %r2, %r2}, {%r10411, %r10412, %r10413, %r10414};
	bar.warp.sync 	-1;
	wmma.mma.sync.aligned.row.col.m32n8k16.f16.f16 {%r10419, %r10420, %r10421, %r10422}, {%r2, %r2, %r2, %r2, %r2, %r2, %r2, %r2}, {%r2, %r2, %r2, %r2, %r2, %r2, %r2, %r2}, {%r10415, %r10416, %r10417, %r10418};
	bar.warp.sync 	-1;
	wmma.mma.sync.aligned.row.col.m32n8k16.f16.f16 {%r10423, %r10424, %r10425, %r10426}, {%r2, %r2, %r2, %r2, %r2, %r2, %r2, %r2}, {%r2, %r2, %r2, %r2, %r2, %r2, %r2, %r2}, {%r10419, %r10420, %r10421, %r10422};
	bar.warp.sync 	-1;
	wmma.mma.sync.aligned.row.col.m32n8k16.f16.f16 {%r10427, %r10428, %r10429, %r10430}, {%r2, %r2, %r2, %r2, %r2, %r2, %r2, %r2}, {%r2, %r2, %r2, %r2, %r2, %r2, %r2, %r2}, {%r10423, %r10424, %r10425, %r10426};
	bar.warp.sync 	-1;
	wmma.mma.sync.aligned.row.col.m32n8k16.f16.f16 {%r10431, %r10432, %r10433, %r10434}, {%r2, %r2, %r2, %r2, %r2, %r2, %r2, %r2}, {%r2, %r2, %r2, %r2, %r2, %r2, %r2, %r2}, {%r10427, %r10428, %r10429, %r10430};
	bar.warp.sync 	-1;
	wmma.mma.sync.aligned.row.col.m32n8k16.f16.f16 {%r10435, %r10436, %r10437, %r10438}, {%r2, %r2, %r2, %r2, %r2, %r2, %r2, %r2}, {%r2, %r2, %r2, %r2, %r2, %r2, %r2, %r2}, {%r10431, %r10432, %r10433, %r10434};
	bar.warp.sync 	-1;
	wmma.mma.sync.aligned.row.col.m32n8k16.f16.f16 {%r10439, %r10440, %r10441, %r10442}, {%r2, %r2, %r2, %r2, %r2, %r2, %r2, %r2}, {%r2, %r2, %r2, %r2, %r2, %r2, %r2, %r2}, {%r10435, %r10436, %r10437, %r10438};
	bar.warp.sync 	-1;
	wmma.mma.sync.aligned.row.col.m32n8k16.f16.f16 {%r10443, %r10444, %r10445, %r10446}, {%r2, %r2, %r2, %r2, %r2, %r2, %r2, %r2}, {%r2, %r2, %r2, %r2, %r2, %r2, %r2, %r2}, {%r10439, %r10440, %r10441, %r10442};
	bar.warp.sync 	-1;
	wmma.mma.sync.aligned.row.col.m32n8k16.f16.f16 {%r10447, %r10448, %r10449, %r10450}, {%r2, %r2, %r2, %r2, %r2, %r2, %r2, %r2}, {%r2, %r2, %r2, %r2, %r2, %r2, %r2, %r2}, {%r10443, %r10444, %r10445, %r10446};
	bar.warp.sync 	-1;
	wmma.mma.sync.aligned.row.col.m32n8k16.f16.f16 {%r10451, %r10452, %r10453, %r10454}, {%r2, %r2, %r2, %r2, %r2, %r2, %r2, %r2}, {%r2, %r2, %r2, %r2, %r2, %r2, %r2, %r2}, {%r10447, %r10448, %r10449, %r10450};
	bar.warp.sync 	-1;
	wmma.mma.sync.aligned.row.col.m32n8k16.f16.f16 {%r10455, %r10456, %r10457, %r10458}, {%r2, %r2, %r2, %r2, %r2, %r2, %r2, %r2}, {%r2, %r2, %r2, %r2, %r2, %r2, %r2, %r2}, {%r10451, %r10452, %r10453, %r10454};
	bar.warp.sync 	-1;
	wmma.mma.sync.aligned.row.col.m32n8k16.f16.f16 {%r10459, %r10460, %r10461, %r10462}, {%r2, %r2, %r2, %r2, %r2, %r2, %r2, %r2}, {%r2, %r2, %r2, %r2, %r2, %r2, %r2, %r2}, {%r10455, %r10456, %r10457, %r10458};
	bar.warp.sync 	-1;
	wmma.mma.sync.aligned.row.col.m32n8k16.f16.f16 {%r10463, %r10464, %r10465, %r10466}, {%r2, %r2, %r2, %r2, %r2, %r2, %r2, %r2}, {%r2, %r2, %r2, %r2, %r2, %r2, %r2, %r2}, {%r10459, %r10460, %r10461, %r10462};
	bar.warp.sync 	-1;
	wmma.mma.sync.aligned.row.col.m32n8k16.f16.f16 {%r10467, %r10468, %r10469, %r10470}, {%r2, %r2, %r2, %r2, %r2, %r2, %r2, %r2}, {%r2, %r2, %r2, %r2, %r2, %r2, %r2, %r2}, {%r10463, %r10464, %r10465, %r10466};
	bar.warp.sync 	-1;
	wmma.mma.sync.aligned.row.col.m32n8k16.f16.f16 {%r10471, %r10472, %r10473, %r10474}, {%r2, %r2, %r2, %r2, %r2, %r2, %r2, %r2}, {%r2, %r2, %r2, %r2, %r2, %r2, %r2, %r2}, {%r10467, %r10468, %r10469, %r10470};
	bar.warp.sync 	-1;
	wmma.mma.sync.aligned.row.col.m32n8k16.f16.f16 {%r10475, %r10476, %r10477, %r10478}, {%r2, %r2, %r2, %r2, %r2, %r2, %r2, %r2}, {%r2, %r2, %r2, %r2, %r2, %r2, %r2, %r2}, {%r10471, %r10472, %r10473, %r10474};
	bar.warp.sync 	-1;
	wmma.mma.sync.aligned.row.col.m32n8k16.f16.f16 {%r10479, %r10480, %r10481, %r10482}, {%r2, %r2, %r2, %r2, %r2, %r2, %r2, %r2}, {%r2, %r2, %r2, %r2, %r2, %r2, %r2, %r2}, {%r10475, %r10476, %r10477, %r10478};
	bar.warp.sync 	-1;
	wmma.mma.sync.aligned.row.col.m32n8k16.f16.f16 {%r10483, %r10484, %r10485, %r10486}, {%r2, %r2, %r2, %r2, %r2, %r2, %r2, %r2}, {%r2, %r2, %r2, %r2, %r2, %r2, %r2, %r2}, {%r10479, %r10480, %r10481, %r10482};
	bar.warp.sync 	-1;
	wmma.mma.sync.aligned.row.col.m32n8k16.f16.f16 {%r10487, %r10488, %r10489, %r10490}, {%r2, %r2, %r2, %r2, %r2, %r2, %r2, %r2}, {%r2, %r2, %r2, %r2, %r2, %r2, %r2, %r2}, {%r10483, %r10484, %r10485, %r10486};
	bar.warp.sync 	-1;
	wmma.mma.sync.aligned.row.col.m32n8k16.f16.f16 {%r10491, %r10492, %r10493, %r10494}, {%r2, %r2, %r2, %r2, %r2, %r2, %r2, %r2}, {%r2, %r2, %r2, %r2, %r2, %r2, %r2, %r2}, {%r10487, %r10488, %r10489, %r10490};
	bar.warp.sync 	-1;
	wmma.mma.sync.aligned.row.col.m32n8k16.f16.f16 {%r10495, %r10496, %r10497, %r10498}, {%r2, %r2, %r2, %r2, %r2, %r2, %r2, %r2}, {%r2, %r2, %r2, %r2, %r2, %r2, %r2, %r2}, {%r10491, %r10492, %r10493, %r10494};
	bar.warp.sync 	-1;
	wmma.mma.sync.aligned.row.col.m32n8k16.f16.f16 {%r10499, %r10500, %r10501, %r10502}, {%r2, %r2, %r2, %r2, %r2, %r2, %r2, %r2}, {%r2, %r2, %r2, %r2, %r2, %r2, %r2, %r2}, {%r10495, %r10496, %r10497, %r10498};
	bar.warp.sync 	-1;
	wmma.mma.sync.aligned.row.col.m32n8k16.f16.f16 {%r10503, %r10504, %r10505, %r10506}, {%r2, %r2, %r2, %r2, %r2, %r2, %r2, %r2}, {%r2, %r2, %r2, %r2, %r2, %r2, %r2, %r2}, {%r10499, %r10500, %r10501, %r10502};
	bar.warp.sync 	-1;
	wmma.mma.sync.aligned.row.col.m32n8k16.f16.f16 {%r10507, %r10508, %r10509, %r10510}, {%r2, %r2, %r2, %r2, %r2, %r2, %r2, %r2}, {%r2, %r2, %r2, %r2, %r2, %r2, %r2, %r2}, {%r10503, %r10504, %r10505, %r10506};
	bar.warp.sync 	-1;
	wmma.mma.sync.aligned.row.col.m32n8k16.f16.f16 {%r10511, %r10512, %r10513, %r10514}, {%r2, %r2, %r2, %r2, %r2, %r2, %r2, %r2}, {%r2, %r2, %r2, %r2, %r2, %r2, %r2, %r2}, {%r10507, %r10508, %r10509, %r10510};
	bar.warp.sync 	-1;
	wmma.mma.sync.aligned.row.col.m32n8k16.f16.f16 {%r10515, %r10516, %r10517, %r10518}, {%r2, %r2, %r2, %r2, %r2, %r2, %r2, %r2}, {%r2, %r2, %r2, %r2, %r2, %r2, %r2, %r2}, {%r10511, %r10512, %r10513, %r10514};
	bar.warp.sync 	-1;
	wmma.mma.sync.aligned.row.col.m32n8k16.f16.f16 {%r10519, %r10520, %r10521, %r10522}, {%r2, %r2, %r2, %r2, %r2, %r2, %r2, %r2}, {%r2, %r2, %r2, %r2, %r2, %r2, %r2, %r2}, {%r10515, %r10516, %r10517, %r10518};
	bar.warp.sync 	-1;
	wmma.mma.sync.aligned.row.col.m32n8k16.f16.f16 {%r10523, %r10524, %r10525, %r10526}, {%r2, %r2, %r2, %r2, %r2, %r2, %r2, %r2}, {%r2, %r2, %r2, %r2, %r2, %r2, %r2, %r2}, {%r10519, %r10520, %r10521, %r10522};
	bar.warp.sync 	-1;
	wmma.mma.sync.aligned.row.col.m32n8k16.f16.f16 {%r10527, %r10528, %r10529, %r10530}, {%r2, %r2, %r2, %r2, %r2, %r2, %r2, %r2}, {%r2, %r2, %r2, %r2, %r2, %r2, %r2, %r2}, {%r10523, %r10524, %r10525, %r10526};
	bar.warp.sync 	-1;
	wmma.mma.sync.aligned.row.col.m32n8k16.f16.f16 {%r10531, %r10532, %r10533, %r10534}, {%r2, %r2, %r2, %r2, %r2, %r2, %r2, %r2}, {%r2, %r2, %r2, %r2, %r2, %r2, %r2, %r2}, {%r10527, %r10528, %r10529, %r10530};
	bar.warp.sync 	-1;
	wmma.mma.sync.aligned.row.col.m32n8k16.f16.f16 {%r10535, %r10536, %r10537, %r10538}, {%r2, %r2, %r2, %r2, %r2, %r2, %r2, %r2}, {%r2, %r2, %r2, %r2, %r2, %r2, %r2, %r2}, {%r10531, %r10532, %r10533, %r10534};
	bar.warp.sync 	-1;
	wmma.mma.sync.aligned.row.col.m32n8k16.f16.f16 {%r10539, %r10540, %r10541, %r10542}, {%r2, %r2, %r2, %r2, %r2, %r2, %r2, %r2}, {%r2, %r2, %r2, %r2, %r2, %r2, %r2, %r2}, {%r10535, %r10536, %r10537, %r10538};
	bar.warp.sync 	-1;
	wmma.mma.sync.aligned.row.col.m32n8k16.f16.f16 {%r10543, %r10544, %r10545, %r10546}, {%r2, %r2, %r2, %r2, %r2, %r2, %r2, %r2}, {%r2, %r2, %r2, %r2, %r2, %r2, %r2, %r2}, {%r10539, %r10540, %r10541, %r10542};
	bar.warp.sync 	-1;
	wmma.mma.sync.aligned.row.col.m32n8k16.f16.f16 {%r10547, %r10548, %r10549, %r10550}, {%r2, %r2, %r2, %r2, %r2, %r2, %r2, %r2}, {%r2, %r2, %r2, %r2, %r2, %r2, %r2, %r2}, {%r10543, %r10544, %r10545, %r10546};
	bar.warp.sync 	-1;
	wmma.mma.sync.aligned.row.col.m32n8k16.f16.f16 {%r10551, %r10552, %r10553, %r10554}, {%r2, %r2, %r2, %r2, %r2, %r2, %r2, %r2}, {%r2, %r2, %r2, %r2, %r2, %r2, %r2, %r2}, {%r10547, %r10548, %r10549, %r10550};
	bar.warp.sync 	-1;
	wmma.mma.sync.aligned.row.col.m32n8k16.f16.f16 {%r10555, %r10556, %r10557, %r10558}, {%r2, %r2, %r2, %r2, %r2, %r2, %r2, %r2}, {%r2, %r2, %r2, %r2, %r2, %r2, %r2, %r2}, {%r10551, %r10552, %r10553, %r10554};
	bar.warp.sync 	-1;
	wmma.mma.sync.aligned.row.col.m32n8k16.f16.f16 {%r10559, %r10560, %r10561, %r10562}, {%r2, %r2, %r2, %r2, %r2, %r2, %r2, %r2}, {%r2, %r2, %r2, %r2, %r2, %r2, %r2, %r2}, {%r10555, %r10556, %r10557, %r10558};
	bar.warp.sync 	-1;
	wmma.mma.sync.aligned.row.col.m32n8k16.f16.f16 {%r10563, %r10564, %r10565, %r10566}, {%r2, %r2, %r2, %r2, %r2, %r2, %r2, %r2}, {%r2, %r2, %r2, %r2, %r2, %r2, %r2, %r2}, {%r10559, %r10560, %r10561, %r10562};
	bar.warp.sync 	-1;
	wmma.mma.sync.aligned.row.col.m32n8k16.f16.f16 {%r10567, %r10568, %r10569, %r10570}, {%r2, %r2, %r2, %r2, %r2, %r2, %r2, %r2}, {%r2, %r2, %r2, %r2, %r2, %r2, %r2, %r2}, {%r10563, %r10564, %r10565, %r10566};
	bar.warp.sync 	-1;
	wmma.mma.sync.aligned.row.col.m32n8k16.f16.f16 {%r10571, %r10572, %r10573, %r10574}, {%r2, %r2, %r2, %r2, %r2, %r2, %r2, %r2}, {%r2, %r2, %r2, %r2, %r2, %r2, %r2, %r2}, {%r10567, %r10568, %r10569, %r10570};
	bar.warp.sync 	-1;
	wmma.mma.sync.aligned.row.col.m32n8k16.f16.f16 {%r10575, %r10576, %r10577, %r10578}, {%r2, %r2, %r2, %r2, %r2, %r2, %r2, %r2}, {%r2, %r2, %r2, %r2, %r2, %r2, %r2, %r2}, {%r10571, %r10572, %r10573, %r10574};
	bar.warp.sync 	-1;
	wmma.mma.sync.aligned.row.col.m32n8k16.f16.f16 {%r10579, %r10580, %r10581, %r10582}, {%r2, %r2, %r2, %r2, %r2, %r2, %r2, %r2}, {%r2, %r2, %r2, %r2, %r2, %r2, %r2, %r2}, {%r10575, %r10576, %r10577, %r10578};
	bar.warp.sync 	-1;
	wmma.mma.sync.aligned.row.col.m32n8k16.f16.f16 {%r10583, %r10584, %r10585, %r10586}, {%r2, %r2, %r2, %r2, %r2, %r2, %r2, %r2}, {%r2, %r2, %r2, %r2, %r2, %r2, %r2, %r2}, {%r10579, %r10580, %r10581, %r10582};
	bar.warp.sync 	-1;
	wmma.mma.sync.aligned.row.col.m32n8k16.f16.f16 {%r10587, %r10588, %r10589, %r10590}, {%r2, %r2, %r2, %r2, %r2, %r2, %r2, %r2}, {%r2, %r2, %r2, %r2, %r2, %r2, %r2, %r2}, {%r10583, %r10584, %r10585, %r10586};
	bar.warp.sync 	-1;
	wmma.mma.sync.aligned.row.col.m32n8k16.f16.f16 {%r10591, %r10592, %r10593, %r10594}, {%r2, %r2, %r2, %r2, %r2, %r2, %r2, %r2}, {%r2, %r2, %r2, %r2, %r2, %r2, %r2, %r2}, {%r10587, %r10588, %r10589, %r10590};
	bar.warp.sync 	-1;
	wmma.mma.sync.aligned.row.col.m32n8k16.f16.f16 {%r10595, %r10596, %r10597, %r10598}, {%r2, %r2, %r2, %r2, %r2, %r2, %r2, %r2}, {%r2, %r2, %r2, %r2, %r2, %r2, %r2, %r2}, {%r10591, %r10592, %r10593, %r10594};
	bar.warp.sync 	-1;
	wmma.mma.sync.aligned.row.col.m32n8k16.f16.f16 {%r10599, %r10600, %r10601, %r10602}, {%r2, %r2, %r2, %r2, %r2, %r2, %r2, %r2}, {%r2, %r2, %r2, %r2, %r2, %r2, %r2, %r2}, {%r10595, %r10596, %r10597, %r10598};
	bar.warp.sync 	-1;
	wmma.mma.sync.aligned.row.col.m32n8k16.f16.f16 {%r10603, %r10604, %r10605, %r10606}, {%r2, %r2, %r2, %r2, %r2, %r2, %r2, %r2}, {%r2, %r2, %r2, %r2, %r2, %r2, %r2, %r2}, {%r10599, %r10600, %r10601, %r10602};
	bar.warp.sync 	-1;
	wmma.mma.sync.aligned.row.col.m32n8k16.f16.f16 {%r10607, %r10608, %r10609, %r10610}, {%r2, %r2, %r2, %r2, %r2, %r2, %r2, %r2}, {%r2, %r2, %r2, %r2, %r2, %r2, %r2, %r2}, {%r10603, %r10604, %r10605, %r10606};
	bar.warp.sync 	-1;
	wmma.mma.sync.aligned.row.col.m32n8k16.f16.f16 {%r10611, %r10612, %r10613, %r10614}, {%r2, %r2, %r2, %r2, %r2, %r2, %r2, %r2}, {%r2, %r2, %r2, %r2, %r2, %r2, %r2, %r2}, {%r10607, %r10608, %r10609, %r10610};
	bar.warp.sync 	-1;
	wmma.mma.sync.aligned.row.col.m32n8k16.f16.f16 {%r10615, %r10616, %r10617, %r10618}, {%r2, %r2, %r2, %r2, %r2, %r2, %r2, %r2}, {%r2, %r2, %r2, %r2, %r2, %r2, %r2, %r2}, {%r10611, %r10612, %r10613, %r10614};
	bar.warp.sync 	-1;
	wmma.mma.sync.aligned.row.col.m32n8k16.f16.f16 {%r10619, %r10620, %r10621, %r10622}, {%r2, %r2, %r2, %r2, %r2, %r2, %r2, %r2}, {%r2, %r2, %r2, %r2, %r2, %r2, %r2, %r2}, {%r10615, %r10616, %r10617, %r10618};
	bar.warp.sync 	-1;
	wmma.mma.sync.aligned.row.col.m32n8k16.f16.f16 {%r10623, %r10624, %r10625, %r10626}, {%r2, %r2, %r2, %r2, %r2, %r2, %r2, %r2}, {%r2, %r2, %r2, %r2, %r2, %r2, %r2, %r2}, {%r10619, %r10620, %r10621, %r10622};
	bar.warp.sync 	-1;
	wmma.mma.sync.aligned.row.col.m32n8k16.f16.f16 {%r10627, %r10628, %r10629, %r10630}, {%r2, %r2, %r2, %r2, %r2, %r2, %r2, %r2}, {%r2, %r2, %r2, %r2, %r2, %r2, %r2, %r2}, {%r10623, %r10624, %r10625, %r10626};
	bar.warp.sync 	-1;
	wmma.mma.sync.aligned.row.col.m32n8k16.f16.f16 {%r10631, %r10632, %r10633, %r10634}, {%r2, %r2, %r2, %r2, %r2, %r2, %r2, %r2}, {%r2, %r2, %r2, %r2, %r2, %r2, %r2, %r2}, {%r10627, %r10628, %r10629, %r10630};
	bar.warp.sync 	-1;
	wmma.mma.sync.aligned.row.col.m32n8k16.f16.f16 {%r10635, %r10636, %r10637, %r10638}, {%r2, %r2, %r2, %r2, %r2, %r2, %r2, %r2}, {%r2, %r2, %r2, %r2, %r2, %r2, %r2, %r2}, {%r10631, %r10632, %r10633, %r10634};
	bar.warp.sync 	-1;
	wmma.mma.sync.aligned.row.col.m32n8k16.f16.f16 {%r10639, %r10640, %r10641, %r10642}, {%r2, %r2, %r2, %r2, %r2, %r2, %r2, %r2}, {%r2, %r2, %r2, %r2, %r2, %r2, %r2, %r2}, {%r10635, %r10636, %r10637, %r10638};
	bar.warp.sync 	-1;
	wmma.mma.sync.aligned.row.col.m32n8k16.f16.f16 {%r10643, %r10644, %r10645, %r10646}, {%r2, %r2, %r2, %r2, %r2, %r2, %r2, %r2}, {%r2, %r2, %r2, %r2, %r2, %r2, %r2, %r2}, {%r10639, %r10640, %r10641, %r10642};
	bar.warp.sync 	-1;
	wmma.mma.sync.aligned.row.col.m32n8k16.f16.f16 {%r10647, %r10648, %r10649, %r10650}, {%r2, %r2, %r2, %r2, %r2, %r2, %r2, %r2}, {%r2, %r2, %r2, %r2, %r2, %r2, %r2, %r2}, {%r10643, %r10644, %r10645, %r10646};
	bar.warp.sync 	-1;
	wmma.mma.sync.aligned.row.col.m32n8k16.f16.f16 {%r10651, %r10652, %r10653, %r10654}, {%r2, %r2, %r2, %r2, %r2, %r2, %r2, %r2}, {%r2, %r2, %r2, %r2, %r2, %r2, %r2, %r2}, {%r10647, %r10648, %r10649, %r10650};
	bar.warp.sync 	-1;
	wmma.mma.sync.aligned.row.col.m32n8k16.f16.f16 {%r10655, %r10656, %r10657, %r10658}, {%r2, %r2, %r2, %r2, %r2, %r2, %r2, %r2}, {%r2, %r2, %r2, %r2, %r2, %r2, %r2, %r2}, {%r10651, %r10652, %r10653, %r10654};
	bar.warp.sync 	-1;
	wmma.mma.sync.aligned.row.col.m32n8k16.f16.f16 {%r10659, %r10660, %r10661, %r10662}, {%r2, %r2, %r2, %r2, %r2, %r2, %r2, %r2}, {%r2, %r2, %r2, %r2, %r2, %r2, %r2, %r2}, {%r10655, %r10656, %r10657, %r10658};
	bar.warp.sync 	-1;
	wmma.mma.sync.aligned.row.col.m32n8k16.f16.f16 {%r10663, %r10664, %r10665, %r10666}, {%r2, %r2, %r2, %r2, %r2, %r2, %r2, %r2}, {%r2, %r2, %r2, %r2, %r2, %r2, %r2, %r2}, {%r10659, %r10660, %r10661, %r10662};
	bar.warp.sync 	-1;
	wmma.mma.sync.aligned.row.col.m32n8k16.f16.f16 {%r10667, %r10668, %r10669, %r10670}, {%r2, %r2, %r2, %r2, %r2, %r2, %r2, %r2}, {%r2, %r2, %r2, %r2, %r2, %r2, %r2, %r2}, {%r10663, %r10664, %r10665, %r10666};
	bar.warp.sync 	-1;
	wmma.mma.sync.aligned.row.col.m32n8k16.f16.f16 {%r10671, %r10672, %r10673, %r10674}, {%r2, %r2, %r2, %r2, %r2, %r2, %r2, %r2}, {%r2, %r2, %r2, %r2, %r2, %r2, %r2, %r2}, {%r10667, %r10668, %r10669, %r10670};
	bar.warp.sync 	-1;
	wmma.mma.sync.aligned.row.col.m32n8k16.f16.f16 {%r10675, %r10676, %r10677, %r10678}, {%r2, %r2, %r2, %r2, %r2, %r2, %r2, %r2}, {%r2, %r2, %r2, %r2, %r2, %r2, %r2, %r2}, {%r10671, %r10672, %r10673, %r10674};
	bar.warp.sync 	-1;
	wmma.mma.sync.aligned.row.col.m32n8k16.f16.f16 {%r10679, %r10680, %r10681, %r10682}, {%r2, %r2, %r2, %r2, %r2, %r2, %r2, %r2}, {%r2, %r2, %r2, %r2, %r2, %r2, %r2, %r2}, {%r10675, %r10676, %r10677, %r10678};
	bar.warp.sync 	-1;
	wmma.mma.sync.aligned.row.col.m32n8k16.f16.f16 {%r10683, %r10684, %r10685, %r10686}, {%r2, %r2, %r2, %r2, %r2, %r2, %r2, %r2}, {%r2, %r2, %r2, %r2, %r2, %r2, %r2, %r2}, {%r10679, %r10680, %r10681, %r10682};
	bar.warp.sync 	-1;
	wmma.mma.sync.aligned.row.col.m32n8k16.f16.f16 {%r10687, %r10688, %r10689, %r10690}, {%r2, %r2, %r2, %r2, %r2, %r2, %r2, %r2}, {%r2, %r2, %r2, %r2, %r2, %r2, %r2, %r2}, {%r10683, %r10684, %r10685, %r10686};
	bar.warp.sync 	-1;
	wmma.mma.sync.aligned.row.col.m32n8k16.f16.f16 {%r10691, %r10692, %r10693, %r10694}, {%r2, %r2, %r2, %r2, %r2, %r2, %r2, %r2}, {%r2, %r2, %r2, %r2, %r2, %r2, %r2, %r2}, {%r10687, %r10688, %r10689, %r10690};
	bar.warp.sync 	-1;
	wmma.mma.sync.aligned.row.col.m32n8k16.f16.f16 {%r10695, %r10696, %r10697, %r10698}, {%r2, %r2, %r2, %r2, %r2, %r2, %r2, %r2}, {%r2, %r2, %r2, %r2, %r2, %r2, %r2, %r2}, {%r10691, %r10692, %r10693, %r10694};
	bar.warp.sync 	-1;
	wmma.mma.sync.aligned.row.col.m32n8k16.f16.f16 {%r10699, %r10700, %r10701, %r10702}, {%r2, %r2, %r2, %r2, %r2, %r2, %r2, %r2}, {%r2, %r2, %r2, %r2, %r2, %r2, %r2, %r2}, {%r10695, %r10696, %r10697, %r10698};
	bar.warp.sync 	-1;
	wmma.mma.sync.aligned.row.col.m32n8k16.f16.f16 {%r10703, %r10704, %r10705, %r10706}, {%r2, %r2, %r2, %r2, %r2, %r2, %r2, %r2}, {%r2, %r2, %r2, %r2, %r2, %r2, %r2, %r2}, {%r10699, %r10700, %r10701, %r10702};
	bar.warp.sync 	-1;
	wmma.mma.sync.aligned.row.col.m32n8k16.f16.f16 {%r10707, %r10708, %r10709, %r10710}, {%r2, %r2, %r2, %r2, %r2, %r2, %r2, %r2}, {%r2, %r2, %r2, %r2, %r2, %r2, %r2, %r2}, {%r10703, %r10704, %r10705, %r10706};
	bar.warp.sync 	-1;
	wmma.mma.sync.aligned.row.col.m32n8k16.f16.f16 {%r10711, %r10712, %r10713, %r10714}, {%r2, %r2, %r2, %r2, %r2, %r2, %r2, %r2}, {%r2, %r2, %r2, %r2, %r2, %r2, %r2, %r2}, {%r10707, %r10708, %r10709, %r10710};
	bar.warp.sync 	-1;
	wmma.mma.sync.aligned.row.col.m32n8k16.f16.f16 {%r10715, %r10716, %r10717, %r10718}, {%r2, %r2, %r2, %r2, %r2, %r2, %r2, %r2}, {%r2, %r2, %r2, %r2, %r2, %r2, %r2, %r2}, {%r10711, %r10712, %r10713, %r10714};
	bar.warp.sync 	-1;
	wmma.mma.sync.aligned.row.col.m32n8k16.f16.f16 {%r10719, %r10720, %r10721, %r10722}, {%r2, %r2, %r2, %r2, %r2, %r2, %r2, %r2}, {%r2, %r2, %r2, %r2, %r2, %r2, %r2, %r2}, {%r10715, %r10716, %r10717, %r10718};
	bar.warp.sync 	-1;
	wmma.mma.sync.aligned.row.col.m32n8k16.f16.f16 {%r10723, %r10724, %r10725, %r10726}, {%r2, %r2, %r2, %r2, %r2, %r2, %r2, %r2}, {%r2, %r2, %r2, %r2, %r2, %r2, %r2, %r2}, {%r10719, %r10720, %r10721, %r10722};
	bar.warp.sync 	-1;
	wmma.mma.sync.aligned.row.col.m32n8k16.f16.f16 {%r10727, %r10728, %r10729, %r10730}, {%r2, %r2, %r2, %r2, %r2, %r2, %r2, %r2}, {%r2, %r2, %r2, %r2, %r2, %r2, %r2, %r2}, {%r10723, %r10724, %r10725, %r10726};
	bar.warp.sync 	-1;
	wmma.mma.sync.aligned.row.col.m32n8k16.f16.f16 {%r10731, %r10732, %r10733, %r10734}, {%r2, %r2, %r2, %r2, %r2, %r2, %r2, %r2}, {%r2, %r2, %r2, %r2, %r2, %r2, %r2, %r2}, {%r10727, %r10728, %r10729, %r10730};
	bar.warp.sync 	-1;
	wmma.mma.sync.aligned.row.col.m32n8k16.f16.f16 {%r10735, %r10736, %r10737, %r10738}, {%r2, %r2, %r2, %r2, %r2, %r2, %r2, %r2}, {%r2, %r2, %r2, %r2, %r2, %r2, %r2, %r2}, {%r10731, %r10732, %r10733, %r10734};
	bar.warp.sync 	-1;
	wmma.mma.sync.aligned.row.col.m32n8k16.f16.f16 {%r10739, %r10740, %r10741, %r10742}, {%r2, %r2, %r2, %r2, %r2, %r2, %r2, %r2}, {%r2, %r2, %r2, %r2, %r2, %r2, %r2, %r2}, {%r10735, %r10736, %r10737, %r10738};
	bar.warp.sync 	-1;
	wmma.mma.sync.aligned.row.col.m32n8k16.f16.f16 {%r10743, %r10744, %r10745, %r10746}, {%r2, %r2, %r2, %r2, %r2, %r2, %r2, %r2}, {%r2, %r2, %r2, %r2, %r2, %r2, %r2, %r2}, {%r10739, %r10740, %r10741, %r10742};
	bar.warp.sync 	-1;
	wmma.mma.sync.aligned.row.col.m32n8k16.f16.f16 {%r10747, %r10748, %r10749, %r10750}, {%r2, %r2, %r2, %r2, %r2, %r2, %r2, %r2}, {%r2, %r2, %r2, %r2, %r2, %r2, %r2, %r2}, {%r10743, %r10744, %r10745, %r10746};
	bar.warp.sync 	-1;
	wmma.mma.sync.aligned.row.col.m32n8k16.f16.f16 {%r10751, %r10752, %r10753, %r10754}, {%r2, %r2, %r2, %r2, %r2, %r2, %r2, %r2}, {%r2, %r2, %r2, %r2, %r2, %r2, %r2, %r2}, {%r10747, %r10748, %r10749, %r10750};
	bar.warp.sync 	-1;
	wmma.mma.sync.aligned.row.col.m32n8k16.f16.f16 {%r10755, %r10756, %r10757, %r10758}, {%r2, %r2, %r2, %r2, %r2, %r2, %r2, %r2}, {%r2, %r2, %r2, %r2, %r2, %r2, %r2, %r2}, {%r10751, %r10752, %r10753, %r10754};
	bar.warp.sync 	-1;
	wmma.mma.sync.aligned.row.col.m32n8k16.f16.f16 {%r10759, %r10760, %r10761, %r10762}, {%r2, %r2, %r2, %r2, %r2, %r2, %r2, %r2}, {%r2, %r2, %r2, %r2, %r2, %r2, %r2, %r2}, {%r10755, %r10756, %r10757, %r10758};
	bar.warp.sync 	-1;
	wmma.mma.sync.aligned.row.col.m32n8k16.f16.f16 {%r10763, %r10764, %r10765, %r10766}, {%r2, %r2, %r2, %r2, %r2, %r2, %r2, %r2}, {%r2, %r2, %r2, %r2, %r2, %r2, %r2, %r2}, {%r10759, %r10760, %r10761, %r10762};
	bar.warp.sync 	-1;
	wmma.mma.sync.aligned.row.col.m32n8k16.f16.f16 {%r10767, %r10768, %r10769, %r10770}, {%r2, %r2, %r2, %r2, %r2, %r2, %r2, %r2}, {%r2, %r2, %r2, %r2, %r2, %r2, %r2, %r2}, {%r10763, %r10764, %r10765, %r10766};
	bar.warp.sync 	-1;
	wmma.mma.sync.aligned.row.col.m32n8k16.f16.f16 {%r10771, %r10772, %r10773, %r10774}, {%r2, %r2, %r2, %r2, %r2, %r2, %r2, %r2}, {%r2, %r2, %r2, %r2, %r2, %r2, %r2, %r2}, {%r10767, %r10768, %r10769, %r10770};
	bar.warp.sync 	-1;
	wmma.mma.sync.aligned.row.col.m32n8k16.f16.f16 {%r10775, %r10776, %r10777, %r10778}, {%r2, %r2, %r2, %r2, %r2, %r2, %r2, %r2}, {%r2, %r2, %r2, %r2, %r2, %r2, %r2, %r2}, {%r10771, %r10772, %r10773, %r10774};
	bar.warp.sync 	-1;
	wmma.mma.sync.aligned.row.col.m32n8k16.f16.f16 {%r10779, %r10780, %r10781, %r10782}, {%r2, %r2, %r2, %r2, %r2, %r2, %r2, %r2}, {%r2, %r2, %r2, %r2, %r2, %r2, %r2, %r2}, {%r10775, %r10776, %r10777, %r10778};
	bar.warp.sync 	-1;
	wmma.mma.sync.aligned.row.col.m32n8k16.f16.f16 {%r10783, %r10784, %r10785, %r10786}, {%r2, %r2, %r2, %r2, %r2, %r2, %r2, %r2}, {%r2, %r2, %r2, %r2, %r2, %r2, %r2, %r2}, {%r10779, %r10780, %r10781, %r10782};
	bar.warp.sync 	-1;
	wmma.mma.sync.aligned.row.col.m32n8k16.f16.f16 {%r10787, %r10788, %r10789, %r10790}, {%r2, %r2, %r2, %r2, %r2, %r2, %r2, %r2}, {%r2, %r2, %r2, %r2, %r2, %r2, %r2, %r2}, {%r10783, %r10784, %r10785, %r10786};
	bar.warp.sync 	-1;
	wmma.mma.sync.aligned.row.col.m32n8k16.f16.f16 {%r10791, %r10792, %r10793, %r10794}, {%r2, %r2, %r2, %r2, %r2, %r2, %r2, %r2}, {%r2, %r2, %r2, %r2, %r2, %r2, %r2, %r2}, {%r10787, %r10788, %r10789, %r10790};
	bar.warp.sync 	-1;
	wmma.mma.sync.aligned.row.col.m32n8k16.f16.f16 {%r10795, %r10796, %r10797, %r10798}, {%r2, %r2, %r2, %r2, %r2, %r2, %r2, %r2}, {%r2, %r2, %r2, %r2, %r2, %r2, %r2, %r2}, {%r10791, %r10792, %r10793, %r10794};
	bar.warp.sync 	-1;
	wmma.mma.sync.aligned.row.col.m32n8k16.f16.f16 {%r10799, %r10800, %r10801, %r10802}, {%r2, %r2, %r2, %r2, %r2, %r2, %r2, %r2}, {%r2, %r2, %r2, %r2, %r2, %r2, %r2, %r2}, {%r10795, %r10796, %r10797, %r10798};
	bar.warp.sync 	-1;
	wmma.mma.sync.aligned.row.col.m32n8k16.f16.f16 {%r10803, %r10804, %r10805, %r10806}, {%r2, %r2, %r2, %r2, %r2, %r2, %r2, %r2}, {%r2, %r2, %r2, %r2, %r2, %r2, %r2, %r2}, {%r10799, %r10800, %r10801, %r10802};
	bar.warp.sync 	-1;
	wmma.mma.sync.aligned.row.col.m32n8k16.f16.f16 {%r10807, %r10808, %r10809, %r10810}, {%r2, %r2, %r2, %r2, %r2, %r2, %r2, %r2}, {%r2, %r2, %r2, %r2, %r2, %r2, %r2, %r2}, {%r10803, %r10804, %r10805, %r10806};
	bar.warp.sync 	-1;
	wmma.mma.sync.aligned.row.col.m32n8k16.f16.f16 {%r10811, %r10812, %r10813, %r10814}, {%r2, %r2, %r2, %r2, %r2, %r2, %r2, %r2}, {%r2, %r2, %r2, %r2, %r2, %r2, %r2, %r2}, {%r10807, %r10808, %r10809, %r10810};
	bar.warp.sync 	-1;
	wmma.mma.sync.aligned.row.col.m32n8k16.f16.f16 {%r10815, %r10816, %r10817, %r10818}, {%r2, %r2, %r2, %r2, %r2, %r2, %r2, %r2}, {%r2, %r2, %r2, %r2, %r2, %r2, %r2, %r2}, {%r10811, %r10812, %r10813, %r10814};
	bar.warp.sync 	-1;
	wmma.mma.sync.aligned.row.col.m32n8k16.f16.f16 {%r10819, %r10820, %r10821, %r10822}, {%r2, %r2, %r2, %r2, %r2, %r2, %r2, %r2}, {%r2, %r2, %r2, %r2, %r2, %r2, %r2, %r2}, {%r10815, %r10816, %r10817, %r10818};
	bar.warp.sync 	-1;
	wmma.mma.sync.aligned.row.col.m32n8k16.f16.f16 {%r10823, %r10824, %r10825, %r10826}, {%r2, %r2, %r2, %r2, %r2, %r2, %r2, %r2}, {%r2, %r2, %r2, %r2, %r2, %r2, %r2, %r2}, {%r10819, %r10820, %r10821, %r10822};
	bar.warp.sync 	-1;
	wmma.mma.sync.aligned.row.col.m32n8k16.f16.f16 {%r10827, %r10828, %r10829, %r10830}, {%r2, %r2, %r2, %r2, %r2, %r2, %r2, %r2}, {%r2, %r2, %r2, %r2, %r2, %r2, %r2, %r2}, {%r10823, %r10824, %r10825, %r10826};
	bar.warp.sync 	-1;
	wmma.mma.sync.aligned.row.col.m32n8k16.f16.f16 {%r10831, %r10832, %r10833, %r10834}, {%r2, %r2, %r2, %r2, %r2, %r2, %r2, %r2}, {%r2, %r2, %r2, %r2, %r2, %r2, %r2, %r2}, {%r10827, %r10828, %r10829, %r10830};
	bar.warp.sync 	-1;
	wmma.mma.sync.aligned.row.col.m32n8k16.f16.f16 {%r10835, %r10836, %r10837, %r10838}, {%r2, %r2, %r2, %r2, %r2, %r2, %r2, %r2}, {%r2, %r2, %r2, %r2, %r2, %r2, %r2, %r2}, {%r10831, %r10832, %r10833, %r10834};
	bar.warp.sync 	-1;
	wmma.mma.sync.aligned.row.col.m32n8k16.f16.f16 {%r10839, %r10840, %r10841, %r10842}, {%r2, %r2, %r2, %r2, %r2, %r2, %r2, %r2}, {%r2, %r2, %r2, %r2, %r2, %r2, %r2, %r2}, {%r10835, %r10836, %r10837, %r10838};
	bar.warp.sync 	-1;
	wmma.mma.sync.aligned.row.col.m32n8k16.f16.f16 {%r10843, %r10844, %r10845, %r10846}, {%r2, %r2, %r2, %r2, %r2, %r2, %r2, %r2}, {%r2, %r2, %r2, %r2, %r2, %r2, %r2, %r2}, {%r10839, %r10840, %r10841, %r10842};
	bar.warp.sync 	-1;
	wmma.mma.sync.aligned.row.col.m32n8k16.f16.f16 {%r10847, %r10848, %r10849, %r10850}, {%r2, %r2, %r2, %r2, %r2, %r2, %r2, %r2}, {%r2, %r2, %r2, %r2, %r2, %r2, %r2, %r2}, {%r10843, %r10844, %r10845, %r10846};
	bar.warp.sync 	-1;
	wmma.mma.sync.aligned.row.col.m32n8k16.f16.f16 {%r10851, %r10852, %r10853, %r10854}, {%r2, %r2, %r2, %r2, %r2, %r2, %r2, %r2}, {%r2, %r2, %r2, %r2, %r2, %r2, %r2, %r2}, {%r10847, %r10848, %r10849, %r10850};
	bar.warp.sync 	-1;
	wmma.mma.sync.aligned.row.col.m32n8k16.f16.f16 {%r10855, %r10856, %r10857, %r10858}, {%r2, %r2, %r2, %r2, %r2, %r2, %r2, %r2}, {%r2, %r2, %r2, %r2, %r2, %r2, %r2, %r2}, {%r10851, %r10852, %r10853, %r10854};
	bar.warp.sync 	-1;
	wmma.mma.sync.aligned.row.col.m32n8k16.f16.f16 {%r10859, %r10860, %r10861, %r10862}, {%r2, %r2, %r2, %r2, %r2, %r2, %r2, %r2}, {%r2, %r2, %r2, %r2, %r2, %r2, %r2, %r2}, {%r10855, %r10856, %r10857, %r10858};
	bar.warp.sync 	-1;
	wmma.mma.sync.aligned.row.col.m32n8k16.f16.f16 {%r10863, %r10864, %r10865, %r10866}, {%r2, %r2, %r2, %r2, %r2, %r2, %r2, %r2}, {%r2, %r2, %r2, %r2, %r2, %r2, %r2, %r2}, {%r10859, %r10860, %r10861, %r10862};
	bar.warp.sync 	-1;
	wmma.mma.sync.aligned.row.col.m32n8k16.f16.f16 {%r10867, %r10868, %r10869, %r10870}, {%r2, %r2, %r2, %r2, %r2, %r2, %r2, %r2}, {%r2, %r2, %r2, %r2, %r2, %r2, %r2, %r2}, {%r10863, %r10864, %r10865, %r10866};
	bar.warp.sync 	-1;
	wmma.mma.sync.aligned.row.col.m32n8k16.f16.f16 {%r10871, %r10872, %r10873, %r10874}, {%r2, %r2, %r2, %r2, %r2, %r2, %r2, %r2}, {%r2, %r2, %r2, %r2, %r2, %r2, %r2, %r2}, {%r10867, %r10868, %r10869, %r10870};
	bar.warp.sync 	-1;
	wmma.mma.sync.aligned.row.col.m32n8k16.f16.f16 {%r10875, %r10876, %r10877, %r10878}, {%r2, %r2, %r2, %r2, %r2, %r2, %r2, %r2}, {%r2, %r2, %r2, %r2, %r2, %r2, %r2, %r2}, {%r10871, %r10872, %r10873, %r10874};
	bar.warp.sync 	-1;
	wmma.mma.sync.aligned.row.col.m32n8k16.f16.f16 {%r10879, %r10880, %r10881, %r10882}, {%r2, %r2, %r2, %r2, %r2, %r2, %r2, %r2}, {%r2, %r2, %r2, %r2, %r2, %r2, %r2, %r2}, {%r10875, %r10876, %r10877, %r10878};
	bar.warp.sync 	-1;
	wmma.mma.sync.aligned.row.col.m32n8k16.f16.f16 {%r10883, %r10884, %r10885, %r10886}, {%r2, %r2, %r2, %r2, %r2, %r2, %r2, %r2}, {%r2, %r2, %r2, %r2, %r2, %r2, %r2, %r2}, {%r10879, %r10880, %r10881, %r10882};
	bar.warp.sync 	-1;
	wmma.mma.sync.aligned.row.col.m32n8k16.f16.f16 {%r10887, %r10888, %r10889, %r10890}, {%r2, %r2, %r2, %r2, %r2, %r2, %r2, %r2}, {%r2, %r2, %r2, %r2, %r2, %r2, %r2, %r2}, {%r10883, %r10884, %r10885, %r10886};
	bar.warp.sync 	-1;
	wmma.mma.sync.aligned.row.col.m32n8k16.f16.f16 {%r10891, %r10892, %r10893, %r10894}, {%r2, %r2, %r2, %r2, %r2, %r2, %r2, %r2}, {%r2, %r2, %r2, %r2, %r2, %r2, %r2, %r2}, {%r10887, %r10888, %r10889, %r10890};
	bar.warp.sync 	-1;
	wmma.mma.sync.aligned.row.col.m32n8k16.f16.f16 {%r10895, %r10896, %r10897, %r10898}, {%r2, %r2, %r2, %r2, %r2, %r2, %r2, %r2}, {%r2, %r2, %r2, %r2, %r2, %r2, %r2, %r2}, {%r10891, %r10892, %r10893, %r10894};
	bar.warp.sync 	-1;
	wmma.mma.sync.aligned.row.col.m32n8k16.f16.f16 {%r10899, %r10900, %r10901, %r10902}, {%r2, %r2, %r2, %r2, %r2, %r2, %r2, %r2}, {%r2, %r2, %r2, %r2, %r2, %r2, %r2, %r2}, {%r10895, %r10896, %r10897, %r10898};
	bar.warp.sync 	-1;
	wmma.mma.sync.aligned.row.col.m32n8k16.f16.f16 {%r10903, %r10904, %r10905, %r10906}, {%r2, %r2, %r2, %r2, %r2, %r2, %r2, %r2}, {%r2, %r2, %r2, %r2, %r2, %r2, %r2, %r2}, {%r10899, %r10900, %r10901, %r10902};
	bar.warp.sync 	-1;
	wmma.mma.sync.aligned.row.col.m32n8k16.f16.f16 {%r10907, %r10908, %r10909, %r10910}, {%r2, %r2, %r2, %r2, %r2, %r2, %r2, %r2}, {%r2, %r2, %r2, %r2, %r2, %r2, %r2, %r2}, {%r10903, %r10904, %r10905, %r10906};
	bar.warp.sync 	-1;
	wmma.mma.sync.aligned.row.col.m32n8k16.f16.f16 {%r10911, %r10912, %r10913, %r10914}, {%r2, %r2, %r2, %r2, %r2, %r2, %r2, %r2}, {%r2, %r2, %r2, %r2, %r2, %r2, %r2, %r2}, {%r10907, %r10908, %r10909, %r10910};
	bar.warp.sync 	-1;
	wmma.mma.sync.aligned.row.col.m32n8k16.f16.f16 {%r10915, %r10916, %r10917, %r10918}, {%r2, %r2, %r2, %r2, %r2, %r2, %r2, %r2}, {%r2, %r2, %r2, %r2, %r2, %r2, %r2, %r2}, {%r10911, %r10912, %r10913, %r10914};
	bar.warp.sync 	-1;
	wmma.mma.sync.aligned.row.col.m32n8k16.f16.f16 {%r10919, %r10920, %r10921, %r10922}, {%r2, %r2, %r2, %r2, %r2, %r2, %r2, %r2}, {%r2, %r2, %r2, %r2, %r2, %r2, %r2, %r2}, {%r10915, %r10916, %r10917, %r10918};
	bar.warp.sync 	-1;
	wmma.mma.sync.aligned.row.col.m32n8k16.f16.f16 {%r10923, %r10924, %r10925, %r10926}, {%r2, %r2, %r2, %r2, %r2, %r2, %r2, %r2}, {%r2, %r2, %r2, %r2, %r2, %r2, %r2, %r2}, {%r10919, %r10920, %r10921, %r10922};
	bar.warp.sync 	-1;
	wmma.mma.sync.aligned.row.col.m32n8k16.f16.f16 {%r10927, %r10928, %r10929, %r10930}, {%r2, %r2, %r2, %r2, %r2, %r2, %r2, %r2}, {%r2, %r2, %r2, %r2, %r2, %r2, %r2, %r2}, {%r10923, %r10924, %r10925, %r10926};
	bar.warp.sync 	-1;
	wmma.mma.sync.aligned.row.col.m32n8k16.f16.f16 {%r10931, %r10932, %r10933, %r10934}, {%r2, %r2, %r2, %r2, %r2, %r2, %r2, %r2}, {%r2, %r2, %r2, %r2, %r2, %r2, %r2, %r2}, {%r10927, %r10928, %r10929, %r10930};
	bar.warp.sync 	-1;
	wmma.mma.sync.aligned.row.col.m32n8k16.f16.f16 {%r10935, %r10936, %r10937, %r10938}, {%r2, %r2, %r2, %r2, %r2, %r2, %r2, %r2}, {%r2, %r2, %r2, %r2, %r2, %r2, %r2, %r2}, {%r10931, %r10932, %r10933, %r10934};
	bar.warp.sync 	-1;
	wmma.mma.sync.aligned.row.col.m32n8k16.f16.f16 {%r10939, %r10940, %r10941, %r10942}, {%r2, %r2, %r2, %r2, %r2, %r2, %r2, %r2}, {%r2, %r2, %r2, %r2, %r2, %r2, %r2, %r2}, {%r10935, %r10936, %r10937, %r10938};
	bar.warp.sync 	-1;
	wmma.mma.sync.aligned.row.col.m32n8k16.f16.f16 {%r10943, %r10944, %r10945, %r10946}, {%r2, %r2, %r2, %r2, %r2, %r2, %r2, %r2}, {%r2, %r2, %r2, %r2, %r2, %r2, %r2, %r2}, {%r10939, %r10940, %r10941, %r10942};
	bar.warp.sync 	-1;
	wmma.mma.sync.aligned.row.col.m32n8k16.f16.f16 {%r10947, %r10948, %r10949, %r10950}, {%r2, %r2, %r2, %r2, %r2, %r2, %r2, %r2}, {%r2, %r2, %r2, %r2, %r2, %r2, %r2, %r2}, {%r10943, %r10944, %r10945, %r10946};
	bar.warp.sync 	-1;
	wmma.mma.sync.aligned.row.col.m32n8k16.f16.f16 {%r10951, %r10952, %r10953, %r10954}, {%r2, %r2, %r2, %r2, %r2, %r2, %r2, %r2}, {%r2, %r2, %r2, %r2, %r2, %r2, %r2, %r2}, {%r10947, %r10948, %r10949, %r10950};
	bar.warp.sync 	-1;
	wmma.mma.sync.aligned.row.col.m32n8k16.f16.f16 {%r10955, %r10956, %r10957, %r10958}, {%r2, %r2, %r2, %r2, %r2, %r2, %r2, %r2}, {%r2, %r2, %r2, %r2, %r2, %r2, %r2, %r2}, {%r10951, %r10952, %r10953, %r10954};
	bar.warp.sync 	-1;
	wmma.mma.sync.aligned.row.col.m32n8k16.f16.f16 {%r10959, %r10960, %r10961, %r10962}, {%r2, %r2, %r2, %r2, %r2, %r2, %r2, %r2}, {%r2, %r2, %r2, %r2, %r2, %r2, %r2, %r2}, {%r10955, %r10956, %r10957, %r10958};
	bar.warp.sync 	-1;
	wmma.mma.sync.aligned.row.col.m32n8k16.f16.f16 {%r10963, %r10964, %r10965, %r10966}, {%r2, %r2, %r2, %r2, %r2, %r2, %r2, %r2}, {%r2, %r2, %r2, %r2, %r2, %r2, %r2, %r2}, {%r10959, %r10960, %r10961, %r10962};
	bar.warp.sync 	-1;
	wmma.mma.sync.aligned.row.col.m32n8k16.f16.f16 {%r10967, %r10968, %r10969, %r10970}, {%r2, %r2, %r2, %r2, %r2, %r2, %r2, %r2}, {%r2, %r2, %r2, %r2, %r2, %r2, %r2, %r2}, {%r10963, %r10964, %r10965, %r10966};
	bar.warp.sync 	-1;
	wmma.mma.sync.aligned.row.col.m32n8k16.f16.f16 {%r10971, %r10972, %r10973, %r10974}, {%r2, %r2, %r2, %r2, %r2, %r2, %r2, %r2}, {%r2, %r2, %r2, %r2, %r2, %r2, %r2, %r2}, {%r10967, %r10968, %r10969, %r10970};
	bar.warp.sync 	-1;
	wmma.mma.sync.aligned.row.col.m32n8k16.f16.f16 {%r10975, %r10976, %r10977, %r10978}, {%r2, %r2, %r2, %r2, %r2, %r2, %r2, %r2}, {%r2, %r2, %r2, %r2, %r2, %r2, %r2, %r2}, {%r10971, %r10972, %r10973, %r10974};
	bar.warp.sync 	-1;
	wmma.mma.sync.aligned.row.col.m32n8k16.f16.f16 {%r10979, %r10980, %r10981, %r10982}, {%r2, %r2, %r2, %r2, %r2, %r2, %r2, %r2}, {%r2, %r2, %r2, %r2, %r2, %r2, %r2, %r2}, {%r10975, %r10976, %r10977, %r10978};
	bar.warp.sync 	-1;
	wmma.mma.sync.aligned.row.col.m32n8k16.f16.f16 {%r10983, %r10984, %r10985, %r10986}, {%r2, %r2, %r2, %r2, %r2, %r2, %r2, %r2}, {%r2, %r2, %r2, %r2, %r2, %r2, %r2, %r2}, {%r10979, %r10980, %r10981, %r10982};
	bar.warp.sync 	-1;
	wmma.mma.sync.aligned.row.col.m32n8k16.f16.f16 {%r10987, %r10988, %r10989, %r10990}, {%r2, %r2, %r2, %r2, %r2, %r2, %r2, %r2}, {%r2, %r2, %r2, %r2, %r2, %r2, %r2, %r2}, {%r10983, %r10984, %r10985, %r10986};
	bar.warp.sync 	-1;
	wmma.mma.sync.aligned.row.col.m32n8k16.f16.f16 {%r10991, %r10992, %r10993, %r10994}, {%r2, %r2, %r2, %r2, %r2, %r2, %r2, %r2}, {%r2, %r2, %r2, %r2, %r2, %r2, %r2, %r2}, {%r10987, %r10988, %r10989, %r10990};
	bar.warp.sync 	-1;
	wmma.mma.sync.aligned.row.col.m32n8k16.f16.f16 {%r10995, %r10996, %r10997, %r10998}, {%r2, %r2, %r2, %r2, %r2, %r2, %r2, %r2}, {%r2, %r2, %r2, %r2, %r2, %r2, %r2, %r2}, {%r10991, %r10992, %r10993, %r10994};
	bar.warp.sync 	-1;
	wmma.mma.sync.aligned.row.col.m32n8k16.f16.f16 {%r10999, %r11000, %r11001, %r11002}, {%r2, %r2, %r2, %r2, %r2, %r2, %r2, %r2}, {%r2, %r2, %r2, %r2, %r2, %r2, %r2, %r2}, {%r10995, %r10996, %r10997, %r10998};
	bar.warp.sync 	-1;
	wmma.mma.sync.aligned.row.col.m32n8k16.f16.f16 {%r11003, %r11004, %r11005, %r11006}, {%r2, %r2, %r2, %r2, %r2, %r2, %r2, %r2}, {%r2, %r2, %r2, %r2, %r2, %r2, %r2, %r2}, {%r10999, %r11000, %r11001, %r11002};
	bar.warp.sync 	-1;
	wmma.mma.sync.aligned.row.col.m32n8k16.f16.f16 {%r11007, %r11008, %r11009, %r11010}, {%r2, %r2, %r2, %r2, %r2, %r2, %r2, %r2}, {%r2, %r2, %r2, %r2, %r2, %r2, %r2, %r2}, {%r11003, %r11004, %r11005, %r11006};
	bar.warp.sync 	-1;
	wmma.mma.sync.aligned.row.col.m32n8k16.f16.f16 {%r11011, %r11012, %r11013, %r11014}, {%r2, %r2, %r2, %r2, %r2, %r2, %r2, %r2}, {%r2, %r2, %r2, %r2, %r2, %r2, %r2, %r2}, {%r11007, %r11008, %r11009, %r11010};
	bar.warp.sync 	-1;
	wmma.mma.sync.aligned.row.col.m32n8k16.f16.f16 {%r11015, %r11016, %r11017, %r11018}, {%r2, %r2, %r2, %r2, %r2, %r2, %r2, %r2}, {%r2, %r2, %r2, %r2, %r2, %r2, %r2, %r2}, {%r11011, %r11012, %r11013, %r11014};
	bar.warp.sync 	-1;
	wmma.mma.sync.aligned.row.col.m32n8k16.f16.f16 {%r11019, %r11020, %r11021, %r11022}, {%r2, %r2, %r2, %r2, %r2, %r2, %r2, %r2}, {%r2, %r2, %r2, %r2, %r2, %r2, %r2, %r2}, {%r11015, %r11016, %r11017, %r11018};
	bar.warp.sync 	-1;
	wmma.mma.sync.aligned.row.col.m32n8k16.f16.f16 {%r11023, %r11024, %r11025, %r11026}, {%r2, %r2, %r2, %r2, %r2, %r2, %r2, %r2}, {%r2, %r2, %r2, %r2, %r2, %r2, %r2, %r2}, {%r11019, %r11020, %r11021, %r11022};
	bar.warp.sync 	-1;
	wmma.mma.sync.aligned.row.col.m32n8k16.f16.f16 {%r11027, %r11028, %r11029, %r11030}, {%r2, %r2, %r2, %r2, %r2, %r2, %r2, %r2}, {%r2, %r2, %r2, %r2, %r2, %r2, %r2, %r2}, {%r11023, %r11024, %r11025, %r11026};
	bar.warp.sync 	-1;
	wmma.mma.sync.aligned.row.col.m32n8k16.f16.f16 {%r11031, %r11032, %r11033, %r11034}, {%r2, %r2, %r2, %r2, %r2, %r2, %r2, %r2}, {%r2, %r2, %r2, %r2, %r2, %r2, %r2, %r2}, {%r11027, %r11028, %r11029, %r11030};
	bar.warp.sync 	-1;
	wmma.mma.sync.aligned.row.col.m32n8k16.f16.f16 {%r11035, %r11036, %r11037, %r11038}, {%r2, %r2, %r2, %r2, %r2, %r2, %r2, %r2}, {%r2, %r2, %r2, %r2, %r2, %r2, %r2, %r2}, {%r11031, %r11032, %r11033, %r11034};
	bar.warp.sync 	-1;
	wmma.mma.sync.aligned.row.col.m32n8k16.f16.f16 {%r11039, %r11040, %r11041, %r11042}, {%r2, %r2, %r2, %r2, %r2, %r2, %r2, %r2}, {%r2, %r2, %r2, %r2, %r2, %r2, %r2, %r2}, {%r11035, %r11036, %r11037, %r11038};
	bar.warp.sync 	-1;
	wmma.mma.sync.aligned.row.col.m32n8k16.f16.f16 {%r11043, %r11044, %r11045, %r11046}, {%r2, %r2, %r2, %r2, %r2, %r2, %r2, %r2}, {%r2, %r2, %r2, %r2, %r2, %r2, %r2, %r2}, {%r11039, %r11040, %r11041, %r11042};
	bar.warp.sync 	-1;
	wmma.mma.sync.aligned.row.col.m32n8k16.f16.f16 {%r11047, %r11048, %r11049, %r11050}, {%r2, %r2, %r2, %r2, %r2, %r2, %r2, %r2}, {%r2, %r2, %r2, %r2, %r2, %r2, %r2, %r2}, {%r11043, %r11044, %r11045, %r11046};
	bar.warp.sync 	-1;
	wmma.mma.sync.aligned.row.col.m32n8k16.f16.f16 {%r11051, %r11052, %r11053, %r11054}, {%r2, %r2, %r2, %r2, %r2, %r2, %r2, %r2}, {%r2, %r2, %r2, %r2, %r2, %r2, %r2, %r2}, {%r11047, %r11048, %r11049, %r11050};
	bar.warp.sync 	-1;
	wmma.mma.sync.aligned.row.col.m32n8k16.f16.f16 {%r11055, %r11056, %r11057, %r11058}, {%r2, %r2, %r2, %r2, %r2, %r2, %r2, %r2}, {%r2, %r2, %r2, %r2, %r2, %r2, %r2, %r2}, {%r11051, %r11052, %r11053, %r11054};
	bar.warp.sync 	-1;
	wmma.mma.sync.aligned.row.col.m32n8k16.f16.f16 {%r11059, %r11060, %r11061, %r11062}, {%r2, %r2, %r2, %r2, %r2, %r2, %r2, %r2}, {%r2, %r2, %r2, %r2, %r2, %r2, %r2, %r2}, {%r11055, %r11056, %r11057, %r11058};
	bar.warp.sync 	-1;
	wmma.mma.sync.aligned.row.col.m32n8k16.f16.f16 {%r11063, %r11064, %r11065, %r11066}, {%r2, %r2, %r2, %r2, %r2, %r2, %r2, %r2}, {%r2, %r2, %r2, %r2, %r2, %r2, %r2, %r2}, {%r11059, %r11060, %r11061, %r11062};
	bar.warp.sync 	-1;
	wmma.mma.sync.aligned.row.col.m32n8k16.f16.f16 {%r11067, %r11068, %r11069, %r11070}, {%r2, %r2, %r2, %r2, %r2, %r2, %r2, %r2}, {%r2, %r2, %r2, %r2, %r2, %r2, %r2, %r2}, {%r11063, %r11064, %r11065, %r11066};
	bar.warp.sync 	-1;
	wmma.mma.sync.aligned.row.col.m32n8k16.f16.f16 {%r11071, %r11072, %r11073, %r11074}, {%r2, %r2, %r2, %r2, %r2, %r2, %r2, %r2}, {%r2, %r2, %r2, %r2, %r2, %r2, %r2, %r2}, {%r11067, %r11068, %r11069, %r11070};
	bar.warp.sync 	-1;
	wmma.mma.sync.aligned.row.col.m32n8k16.f16.f16 {%r11075, %r11076, %r11077, %r11078}, {%r2, %r2, %r2, %r2, %r2, %r2, %r2, %r2}, {%r2, %r2, %r2, %r2, %r2, %r2, %r2, %r2}, {%r11071, %r11072, %r11073, %r11074};
	bar.warp.sync 	-1;
	wmma.mma.sync.aligned.row.col.m32n8k16.f16.f16 {%r11079, %r11080, %r11081, %r11082}, {%r2, %r2, %r2, %r2, %r2, %r2, %r2, %r2}, {%r2, %r2, %r2, %r2, %r2, %r2, %r2, %r2}, {%r11075, %r11076, %r11077, %r11078};
	bar.warp.sync 	-1;
	wmma.mma.sync.aligned.row.col.m32n8k16.f16.f16 {%r11083, %r11084, %r11085, %r11086}, {%r2, %r2, %r2, %r2, %r2, %r2, %r2, %r2}, {%r2, %r2, %r2, %r2, %r2, %r2, %r2, %r2}, {%r11079, %r11080, %r11081, %r11082};
	bar.warp.sync 	-1;
	wmma.mma.sync.aligned.row.col.m32n8k16.f16.f16 {%r11087, %r11088, %r11089, %r11090}, {%r2, %r2, %r2, %r2, %r2, %r2, %r2, %r2}, {%r2, %r2, %r2, %r2, %r2, %r2, %r2, %r2}, {%r11083, %r11084, %r11085, %r11086};
	bar.warp.sync 	-1;
	wmma.mma.sync.aligned.row.col.m32n8k16.f16.f16 {%r11091, %r11092, %r11093, %r11094}, {%r2, %r2, %r2, %r2, %r2, %r2, %r2, %r2}, {%r2, %r2, %r2, %r2, %r2, %r2, %r2, %r2}, {%r11087, %r11088, %r11089, %r11090};
	bar.warp.sync 	-1;
	wmma.mma.sync.aligned.row.col.m32n8k16.f16.f16 {%r11095, %r11096, %r11097, %r11098}, {%r2, %r2, %r2, %r2, %r2, %r2, %r2, %r2}, {%r2, %r2, %r2, %r2, %r2, %r2, %r2, %r2}, {%r11091, %r11092, %r11093, %r11094};
	bar.warp.sync 	-1;
	wmma.mma.sync.aligned.row.col.m32n8k16.f16.f16 {%r11099, %r11100, %r11101, %r11102}, {%r2, %r2, %r2, %r2, %r2, %r2, %r2, %r2}, {%r2, %r2, %r2, %r2, %r2, %r2, %r2, %r2}, {%r11095, %r11096, %r11097, %r11098};
	bar.warp.sync 	-1;
	wmma.mma.sync.aligned.row.col.m32n8k16.f16.f16 {%r11103, %r11104, %r11105, %r11106}, {%r2, %r2, %r2, %r2, %r2, %r2, %r2, %r2}, {%r2, %r2, %r2, %r2, %r2, %r2, %r2, %r2}, {%r11099, %r11100, %r11101, %r11102};
	bar.warp.sync 	-1;
	wmma.mma.sync.aligned.row.col.m32n8k16.f16.f16 {%r11107, %r11108, %r11109, %r11110}, {%r2, %r2, %r2, %r2, %r2, %r2, %r2, %r2}, {%r2, %r2, %r2, %r2, %r2, %r2, %r2, %r2}, {%r11103, %r11104, %r11105, %r11106};
	bar.warp.sync 	-1;
	wmma.mma.sync.aligned.row.col.m32n8k16.f16.f16 {%r11111, %r11112, %r11113, %r11114}, {%r2, %r2, %r2, %r2, %r2, %r2, %r2, %r2}, {%r2, %r2, %r2, %r2, %r2, %r2, %r2, %r2}, {%r11107, %r11108, %r11109, %r11110};
	bar.warp.sync 	-1;
	wmma.mma.sync.aligned.row.col.m32n8k16.f16.f16 {%r11115, %r11116, %r11117, %r11118}, {%r2, %r2, %r2, %r2, %r2, %r2, %r2, %r2}, {%r2, %r2, %r2, %r2, %r2, %r2, %r2, %r2}, {%r11111, %r11112, %r11113, %r11114};
	bar.warp.sync 	-1;
	wmma.mma.sync.aligned.row.col.m32n8k16.f16.f16 {%r11119, %r11120, %r11121, %r11122}, {%r2, %r2, %r2, %r2, %r2, %r2, %r2, %r2}, {%r2, %r2, %r2, %r2, %r2, %r2, %r2, %r2}, {%r11115, %r11116, %r11117, %r11118};
	bar.warp.sync 	-1;
	wmma.mma.sync.aligned.row.col.m32n8k16.f16.f16 {%r11123, %r11124, %r11125, %r11126}, {%r2, %r2, %r2, %r2, %r2, %r2, %r2, %r2}, {%r2, %r2, %r2, %r2, %r2, %r2, %r2, %r2}, {%r11119, %r11120, %r11121, %r11122};
	bar.warp.sync 	-1;
	wmma.mma.sync.aligned.row.col.m32n8k16.f16.f16 {%r11127, %r11128, %r11129, %r11130}, {%r2, %r2, %r2, %r2, %r2, %r2, %r2, %r2}, {%r2, %r2, %r2, %r2, %r2, %r2, %r2, %r2}, {%r11123, %r11124, %r11125, %r11126};
	bar.warp.sync 	-1;
	wmma.mma.sync.aligned.row.col.m32n8k16.f16.f16 {%r11131, %r11132, %r11133, %r11134}, {%r2, %r2, %r2, %r2, %r2, %r2, %r2, %r2}, {%r2, %r2, %r2, %r2, %r2, %r2, %r2, %r2}, {%r11127, %r11128, %r11129, %r11130};
	bar.warp.sync 	-1;
	wmma.mma.sync.aligned.row.col.m32n8k16.f16.f16 {%r11135, %r11136, %r11137, %r11138}, {%r2, %r2, %r2, %r2, %r2, %r2, %r2, %r2}, {%r2, %r2, %r2, %r2, %r2, %r2, %r2, %r2}, {%r11131, %r11132, %r11133, %r11134};
	bar.warp.sync 	-1;
	wmma.mma.sync.aligned.row.col.m32n8k16.f16.f16 {%r11139, %r11140, %r11141, %r11142}, {%r2, %r2, %r2, %r2, %r2, %r2, %r2, %r2}, {%r2, %r2, %r2, %r2, %r2, %r2, %r2, %r2}, {%r11135, %r11136, %r11137, %r11138};
	bar.warp.sync 	-1;
	wmma.mma.sync.aligned.row.col.m32n8k16.f16.f16 {%r11143, %r11144, %r11145, %r11146}, {%r2, %r2, %r2, %r2, %r2, %r2, %r2, %r2}, {%r2, %r2, %r2, %r2, %r2, %r2, %r2, %r2}, {%r11139, %r11140, %r11141, %r11142};
	bar.warp.sync 	-1;
	wmma.mma.sync.aligned.row.col.m32n8k16.f16.f16 {%r11147, %r11148, %r11149, %r11150}, {%r2, %r2, %r2, %r2, %r2, %r2, %r2, %r2}, {%r2, %r2, %r2, %r2, %r2, %r2, %r2, %r2}, {%r11143, %r11144, %r11145, %r11146};
	bar.warp.sync 	-1;
	wmma.mma.sync.aligned.row.col.m32n8k16.f16.f16 {%r11151, %r11152, %r11153, %r11154}, {%r2, %r2, %r2, %r2, %r2, %r2, %r2, %r2}, {%r2, %r2, %r2, %r2, %r2, %r2, %r2, %r2}, {%r11147, %r11148, %r11149, %r11150};
	bar.warp.sync 	-1;
	wmma.mma.sync.aligned.row.col.m32n8k16.f16.f16 {%r11155, %r11156, %r11157, %r11158}, {%r2, %r2, %r2, %r2, %r2, %r2, %r2, %r2}, {%r2, %r2, %r2, %r2, %r2, %r2, %r2, %r2}, {%r11151, %r11152, %r11153, %r11154};
	bar.warp.sync 	-1;
	wmma.mma.sync.aligned.row.col.m32n8k16.f16.f16 {%r11159, %r11160, %r11161, %r11162}, {%r2, %r2, %r2, %r2, %r2, %r2, %r2, %r2}, {%r2, %r2, %r2, %r2, %r2, %r2, %r2, %r2}, {%r11155, %r11156, %r11157, %r11158};
	bar.warp.sync 	-1;
	wmma.mma.sync.aligned.row.col.m32n8k16.f16.f16 {%r11163, %r11164, %r11165, %r11166}, {%r2, %r2, %r2, %r2, %r2, %r2, %r2, %r2}, {%r2, %r2, %r2, %r2, %r2, %r2, %r2, %r2}, {%r11159, %r11160, %r11161, %r11162};
	bar.warp.sync 	-1;
	wmma.mma.sync.aligned.row.col.m32n8k16.f16.f16 {%r11167, %r11168, %r11169, %r11170}, {%r2, %r2, %r2, %r2, %r2, %r2, %r2, %r2}, {%r2, %r2, %r2, %r2, %r2, %r2, %r2, %r2}, {%r11163, %r11164, %r11165, %r11166};
	bar.warp.sync 	-1;
	wmma.mma.sync.aligned.row.col.m32n8k16.f16.f16 {%r11171, %r11172, %r11173, %r11174}, {%r2, %r2, %r2, %r2, %r2, %r2, %r2, %r2}, {%r2, %r2, %r2, %r2, %r2, %r2, %r2, %r2}, {%r11167, %r11168, %r11169, %r11170};
	bar.warp.sync 	-1;
	wmma.mma.sync.aligned.row.col.m32n8k16.f16.f16 {%r11175, %r11176, %r11177, %r11178}, {%r2, %r2, %r2, %r2, %r2, %r2, %r2, %r2}, {%r2, %r2, %r2, %r2, %r2, %r2, %r2, %r2}, {%r11171, %r11172, %r11173, %r11174};
	bar.warp.sync 	-1;
	wmma.mma.sync.aligned.row.col.m32n8k16.f16.f16 {%r11179, %r11180, %r11181, %r11182}, {%r2, %r2, %r2, %r2, %r2, %r2, %r2, %r2}, {%r2, %r2, %r2, %r2, %r2, %r2, %r2, %r2}, {%r11175, %r11176, %r11177, %r11178};
	bar.warp.sync 	-1;
	wmma.mma.sync.aligned.row.col.m32n8k16.f16.f16 {%r11183, %r11184, %r11185, %r11186}, {%r2, %r2, %r2, %r2, %r2, %r2, %r2, %r2}, {%r2, %r2, %r2, %r2, %r2, %r2, %r2, %r2}, {%r11179, %r11180, %r11181, %r11182};
	bar.warp.sync 	-1;
	wmma.mma.sync.aligned.row.col.m32n8k16.f16.f16 {%r11187, %r11188, %r11189, %r11190}, {%r2, %r2, %r2, %r2, %r2, %r2, %r2, %r2}, {%r2, %r2, %r2, %r2, %r2, %r2, %r2, %r2}, {%r11183, %r11184, %r11185, %r11186};
	bar.warp.sync 	-1;
	wmma.mma.sync.aligned.row.col.m32n8k16.f16.f16 {%r11191, %r11192, %r11193, %r11194}, {%r2, %r2, %r2, %r2, %r2, %r2, %r2, %r2}, {%r2, %r2, %r2, %r2, %r2, %r2, %r2, %r2}, {%r11187, %r11188, %r11189, %r11190};
	bar.warp.sync 	-1;
	wmma.mma.sync.aligned.row.col.m32n8k16.f16.f16 {%r11195, %r11196, %r11197, %r11198}, {%r2, %r2, %r2, %r2, %r2, %r2, %r2, %r2}, {%r2, %r2, %r2, %r2, %r2, %r2, %r2, %r2}, {%r11191, %r11192, %r11193, %r11194};
	bar.warp.sync 	-1;
	wmma.mma.sync.aligned.row.col.m32n8k16.f16.f16 {%r11199, %r11200, %r11201, %r11202}, {%r2, %r2, %r2, %r2, %r2, %r2, %r2, %r2}, {%r2, %r2, %r2, %r2, %r2, %r2, %r2, %r2}, {%r11195, %r11196, %r11197, %r11198};
	bar.warp.sync 	-1;
	wmma.mma.sync.aligned.row.col.m32n8k16.f16.f16 {%r11203, %r11204, %r11205, %r11206}, {%r2, %r2, %r2, %r2, %r2, %r2, %r2, %r2}, {%r2, %r2, %r2, %r2, %r2, %r2, %r2, %r2}, {%r11199, %r11200, %r11201, %r11202};
	bar.warp.sync 	-1;
	wmma.mma.sync.aligned.row.col.m32n8k16.f16.f16 {%r11207, %r11208, %r11209, %r11210}, {%r2, %r2, %r2, %r2, %r2, %r2, %r2, %r2}, {%r2, %r2, %r2, %r2, %r2, %r2, %r2, %r2}, {%r11203, %r11204, %r11205, %r11206};
	bar.warp.sync 	-1;
	wmma.mma.sync.aligned.row.col.m32n8k16.f16.f16 {%r11211, %r11212, %r11213, %r11214}, {%r2, %r2, %r2, %r2, %r2, %r2, %r2, %r2}, {%r2, %r2, %r2, %r2, %r2, %r2, %r2, %r2}, {%r11207, %r11208, %r11209, %r11210};
	bar.warp.sync 	-1;
	wmma.mma.sync.aligned.row.col.m32n8k16.f16.f16 {%r11215, %r11216, %r11217, %r11218}, {%r2, %r2, %r2, %r2, %r2, %r2, %r2, %r2}, {%r2, %r2, %r2, %r2, %r2, %r2, %r2, %r2}, {%r11211, %r11212, %r11213, %r11214};
	bar.warp.sync 	-1;
	wmma.mma.sync.aligned.row.col.m32n8k16.f16.f16 {%r11219, %r11220, %r11221, %r11222}, {%r2, %r2, %r2, %r2, %r2, %r2, %r2, %r2}, {%r2, %r2, %r2, %r2, %r2, %r2, %r2, %r2}, {%r11215, %r11216, %r11217, %r11218};
	bar.warp.sync 	-1;
	wmma.mma.sync.aligned.row.col.m32n8k16.f16.f16 {%r11223, %r11224, %r11225, %r11226}, {%r2, %r2, %r2, %r2, %r2, %r2, %r2, %r2}, {%r2, %r2, %r2, %r2, %r2, %r2, %r2, %r2}, {%r11219, %r11220, %r11221, %r11222};
	bar.warp.sync 	-1;
	wmma.mma.sync.aligned.row.col.m32n8k16.f16.f16 {%r11227, %r11228, %r11229, %r11230}, {%r2, %r2, %r2, %r2, %r2, %r2, %r2, %r2}, {%r2, %r2, %r2, %r2, %r2, %r2, %r2, %r2}, {%r11223, %r11224, %r11225, %r11226};
	bar.warp.sync 	-1;
	wmma.mma.sync.aligned.row.col.m32n8k16.f16.f16 {%r11231, %r11232, %r11233, %r11234}, {%r2, %r2, %r2, %r2, %r2, %r2, %r2, %r2}, {%r2, %r2, %r2, %r2, %r2, %r2, %r2, %r2}, {%r11227, %r11228, %r11229, %r11230};
	bar.warp.sync 	-1;
	wmma.mma.sync.aligned.row.col.m32n8k16.f16.f16 {%r11235, %r11236, %r11237, %r11238}, {%r2, %r2, %r2, %r2, %r2, %r2, %r2, %r2}, {%r2, %r2, %r2, %r2, %r2, %r2, %r2, %r2}, {%r11231, %r11232, %r11233, %r11234};
	bar.warp.sync 	-1;
	wmma.mma.sync.aligned.row.col.m32n8k16.f16.f16 {%r11239, %r11240, %r11241, %r11242}, {%r2, %r2, %r2, %r2, %r2, %r2, %r2, %r2}, {%r2, %r2, %r2, %r2, %r2, %r2, %r2, %r2}, {%r11235, %r11236, %r11237, %r11238};
	bar.warp.sync 	-1;
	wmma.mma.sync.aligned.row.col.m32n8k16.f16.f16 {%r11243, %r11244, %r11245, %r11246}, {%r2, %r2, %r2, %r2, %r2, %r2, %r2, %r2}, {%r2, %r2, %r2, %r2, %r2, %r2, %r2, %r2}, {%r11239, %r11240, %r11241, %r11242};
	bar.warp.sync 	-1;
	wmma.mma.sync.aligned.row.col.m32n8k16.f16.f16 {%r11247, %r11248, %r11249, %r11250}, {%r2, %r2, %r2, %r2, %r2, %r2, %r2, %r2}, {%r2, %r2, %r2, %r2, %r2, %r2, %r2, %r2}, {%r11243, %r11244, %r11245, %r11246};
	bar.warp.sync 	-1;
	wmma.mma.sync.aligned.row.col.m32n8k16.f16.f16 {%r11251, %r11252, %r11253, %r11254}, {%r2, %r2, %r2, %r2, %r2, %r2, %r2, %r2}, {%r2, %r2, %r2, %r2, %r2, %r2, %r2, %r2}, {%r11247, %r11248, %r11249, %r11250};
	bar.warp.sync 	-1;
	wmma.mma.sync.aligned.row.col.m32n8k16.f16.f16 {%r11255, %r11256, %r11257, %r11258}, {%r2, %r2, %r2, %r2, %r2, %r2, %r2, %r2}, {%r2, %r2, %r2, %r2, %r2, %r2, %r2, %r2}, {%r11251, %r11252, %r11253, %r11254};
	bar.warp.sync 	-1;
	wmma.mma.sync.aligned.row.col.m32n8k16.f16.f16 {%r11259, %r11260, %r11261, %r11262}, {%r2, %r2, %r2, %r2, %r2, %r2, %r2, %r2}, {%r2, %r2, %r2, %r2, %r2, %r2, %r2, %r2}, {%r11255, %r11256, %r11257, %r11258};
	bar.warp.sync 	-1;
	wmma.mma.sync.aligned.row.col.m32n8k16.f16.f16 {%r11263, %r11264, %r11265, %r11266}, {%r2, %r2, %r2, %r2, %r2, %r2, %r2, %r2}, {%r2, %r2, %r2, %r2, %r2, %r2, %r2, %r2}, {%r11259, %r11260, %r11261, %r11262};
	bar.warp.sync 	-1;
	wmma.mma.sync.aligned.row.col.m32n8k16.f16.f16 {%r11267, %r11268, %r11269, %r11270}, {%r2, %r2, %r2, %r2, %r2, %r2, %r2, %r2}, {%r2, %r2, %r2, %r2, %r2, %r2, %r2, %r2}, {%r11263, %r11264, %r11265, %r11266};
	bar.warp.sync 	-1;
	wmma.mma.sync.aligned.row.col.m32n8k16.f16.f16 {%r11271, %r11272, %r11273, %r11274}, {%r2, %r2, %r2, %r2, %r2, %r2, %r2, %r2}, {%r2, %r2, %r2, %r2, %r2, %r2, %r2, %r2}, {%r11267, %r11268, %r11269, %r11270};
	bar.warp.sync 	-1;
	wmma.mma.sync.aligned.row.col.m32n8k16.f16.f16 {%r11275, %r11276, %r11277, %r11278}, {%r2, %r2, %r2, %r2, %r2, %r2, %r2, %r2}, {%r2, %r2, %r2, %r2, %r2, %r2, %r2, %r2}, {%r11271, %r11272, %r11273, %r11274};
	bar.warp.sync 	-1;
	wmma.mma.sync.aligned.row.col.m32n8k16.f16.f16 {%r11279, %r11280, %r11281, %r11282}, {%r2, %r2, %r2, %r2, %r2, %r2, %r2, %r2}, {%r2, %r2, %r2, %r2, %r2, %r2, %r2, %r2}, {%r11275, %r11276, %r11277, %r11278};
	bar.warp.sync 	-1;
	wmma.mma.sync.aligned.row.col.m32n8k16.f16.f16 {%r11283, %r11284, %r11285, %r11286}, {%r2, %r2, %r2, %r2, %r2, %r2, %r2, %r2}, {%r2, %r2, %r2, %r2, %r2, %r2, %r2, %r2}, {%r11279, %r11280, %r11281, %r11282};
	bar.warp.sync 	-1;
	wmma.mma.sync.aligned.row.col.m32n8k16.f16.f16 {%r11287, %r11288, %r11289, %r11290}, {%r2, %r2, %r2, %r2, %r2, %r2, %r2, %r2}, {%r2, %r2, %r2, %r2, %r2, %r2, %r2, %r2}, {%r11283, %r11284, %r11285, %r11286};
	bar.warp.sync 	-1;
	wmma.mma.sync.aligned.row.col.m32n8k16.f16.f16 {%r11291, %r11292, %r11293, %r11294}, {%r2, %r2, %r2, %r2, %r2, %r2, %r2, %r2}, {%r2, %r2, %r2, %r2, %r2, %r2, %r2, %r2}, {%r11287, %r11288, %r11289, %r11290};
	bar.warp.sync 	-1;
	wmma.mma.sync.aligned.row.col.m32n8k16.f16.f16 {%r11295, %r11296, %r11297, %r11298}, {%r2, %r2, %r2, %r2, %r2, %r2, %r2, %r2}, {%r2, %r2, %r2, %r2, %r2, %r2, %r2, %r2}, {%r11291, %r11292, %r11293, %r11294};
	bar.warp.sync 	-1;
	wmma.mma.sync.aligned.row.col.m32n8k16.f16.f16 {%r11299, %r11300, %r11301, %r11302}, {%r2, %r2, %r2, %r2, %r2, %r2, %r2, %r2}, {%r2, %r2, %r2, %r2, %r2, %r2, %r2, %r2}, {%r11295, %r11296, %r11297, %r11298};
	bar.warp.sync 	-1;
	wmma.mma.sync.aligned.row.col.m32n8k16.f16.f16 {%r11303, %r11304, %r11305, %r11306}, {%r2, %r2, %r2, %r2, %r2, %r2, %r2, %r2}, {%r2, %r2, %r2, %r2, %r2, %r2, %r2, %r2}, {%r11299, %r11300, %r11301, %r11302};
	bar.warp.sync 	-1;
	wmma.mma.sync.aligned.row.col.m32n8k16.f16.f16 {%r11307, %r11308, %r11309, %r11310}, {%r2, %r2, %r2, %r2, %r2, %r2, %r2, %r2}, {%r2, %r2, %r2, %r2, %r2, %r2, %r2, %r2}, {%r11303, %r11304, %r11305, %r11306};
	bar.warp.sync 	-1;
	wmma.mma.sync.aligned.row.col.m32n8k16.f16.f16 {%r11311, %r11312, %r11313, %r11314}, {%r2, %r2, %r2, %r2, %r2, %r2, %r2, %r2}, {%r2, %r2, %r2, %r2, %r2, %r2, %r2, %r2}, {%r11307, %r11308, %r11309, %r11310};
	bar.warp.sync 	-1;
	wmma.mma.sync.aligned.row.col.m32n8k16.f16.f16 {%r11315, %r11316, %r11317, %r11318}, {%r2, %r2, %r2, %r2, %r2, %r2, %r2, %r2}, {%r2, %r2, %r2, %r2, %r2, %r2, %r2, %r2}, {%r11311, %r11312, %r11313, %r11314};
	bar.warp.sync 	-1;
	wmma.mma.sync.aligned.row.col.m32n8k16.f16.f16 {%r11319, %r11320, %r11321, %r11322}, {%r2, %r2, %r2, %r2, %r2, %r2, %r2, %r2}, {%r2, %r2, %r2, %r2, %r2, %r2, %r2, %r2}, {%r11315, %r11316, %r11317, %r11318};
	bar.warp.sync 	-1;
	wmma.mma.sync.aligned.row.col.m32n8k16.f16.f16 {%r11323, %r11324, %r11325, %r11326}, {%r2, %r2, %r2, %r2, %r2, %r2, %r2, %r2}, {%r2, %r2, %r2, %r2, %r2, %r2, %r2, %r2}, {%r11319, %r11320, %r11321, %r11322};
	bar.warp.sync 	-1;
	wmma.mma.sync.aligned.row.col.m32n8k16.f16.f16 {%r11327, %r11328, %r11329, %r11330}, {%r2, %r2, %r2, %r2, %r2, %r2, %r2, %r2}, {%r2, %r2, %r2, %r2, %r2, %r2, %r2, %r2}, {%r11323, %r11324, %r11325, %r11326};
	bar.warp.sync 	-1;
	wmma.mma.sync.aligned.row.col.m32n8k16.f16.f16 {%r11331, %r11332, %r11333, %r11334}, {%r2, %r2, %r2, %r2, %r2, %r2, %r2, %r2}, {%r2, %r2, %r2, %r2, %r2, %r2, %r2, %r2}, {%r11327, %r11328, %r11329, %r11330};
	bar.warp.sync 	-1;
	wmma.mma.sync.aligned.row.col.m32n8k16.f16.f16 {%r11335, %r11336, %r11337, %r11338}, {%r2, %r2, %r2, %r2, %r2, %r2, %r2, %r2}, {%r2, %r2, %r2, %r2, %r2, %r2, %r2, %r2}, {%r11331, %r11332, %r11333, %r11334};
	bar.warp.sync 	-1;
	wmma.mma.sync.aligned.row.col.m32n8k16.f16.f16 {%r11339, %r11340, %r11341, %r11342}, {%r2, %r2, %r2, %r2, %r2, %r2, %r2, %r2}, {%r2, %r2, %r2, %r2, %r2, %r2, %r2, %r2}, {%r11335, %r11336, %r11337, %r11338};
	bar.warp.sync 	-1;
	wmma.mma.sync.aligned.row.col.m32n8k16.f16.f16 {%r11343, %r11344, %r11345, %r11346}, {%r2, %r2, %r2, %r2, %r2, %r2, %r2, %r2}, {%r2, %r2, %r2, %r2, %r2, %r2, %r2, %r2}, {%r11339, %r11340, %r11341, %r11342};
	bar.warp.sync 	-1;
	wmma.mma.sync.aligned.row.col.m32n8k16.f16.f16 {%r11347, %r11348, %r11349, %r11350}, {%r2, %r2, %r2, %r2, %r2, %r2, %r2, %r2}, {%r2, %r2, %r2, %r2, %r2, %r2, %r2, %r2}, {%r11343, %r11344, %r11345, %r11346};
	bar.warp.sync 	-1;
	wmma.mma.sync.aligned.row.col.m32n8k16.f16.f16 {%r11351, %r11352, %r11353, %r11354}, {%r2, %r2, %r2, %r2, %r2, %r2, %r2, %r2}, {%r2, %r2, %r2, %r2, %r2, %r2, %r2, %r2}, {%r11347, %r11348, %r11349, %r11350};
	bar.warp.sync 	-1;
	wmma.mma.sync.aligned.row.col.m32n8k16.f16.f16 {%r11355, %r11356, %r11357, %r11358}, {%r2, %r2, %r2, %r2, %r2, %r2, %r2, %r2}, {%r2, %r2, %r2, %r2, %r2, %r2, %r2, %r2}, {%r11351, %r11352, %r11353, %r11354};
	bar.warp.sync 	-1;
	wmma.mma.sync.aligned.row.col.m32n8k16.f16.f16 {%r11359, %r11360, %r11361, %r11362}, {%r2, %r2, %r2, %r2, %r2, %r2, %r2, %r2}, {%r2, %r2, %r2, %r2, %r2, %r2, %r2, %r2}, {%r11355, %r11356, %r11357, %r11358};
	bar.warp.sync 	-1;
	wmma.mma.sync.aligned.row.col.m32n8k16.f16.f16 {%r11363, %r11364, %r11365, %r11366}, {%r2, %r2, %r2, %r2, %r2, %r2, %r2, %r2}, {%r2, %r2, %r2, %r2, %r2, %r2, %r2, %r2}, {%r11359, %r11360, %r11361, %r11362};
	bar.warp.sync 	-1;
	wmma.mma.sync.aligned.row.col.m32n8k16.f16.f16 {%r11367, %r11368, %r11369, %r11370}, {%r2, %r2, %r2, %r2, %r2, %r2, %r2, %r2}, {%r2, %r2, %r2, %r2, %r2, %r2, %r2, %r2}, {%r11363, %r11364, %r11365, %r11366};
	bar.warp.sync 	-1;
	wmma.mma.sync.aligned.row.col.m32n8k16.f16.f16 {%r11371, %r11372, %r11373, %r11374}, {%r2, %r2, %r2, %r2, %r2, %r2, %r2, %r2}, {%r2, %r2, %r2, %r2, %r2, %r2, %r2, %r2}, {%r11367, %r11368, %r11369, %r11370};
	bar.warp.sync 	-1;
	wmma.mma.sync.aligned.row.col.m32n8k16.f16.f16 {%r11375, %r11376, %r11377, %r11378}, {%r2, %r2, %r2, %r2, %r2, %r2, %r2, %r2}, {%r2, %r2, %r2, %r2, %r2, %r2, %r2, %r2}, {%r11371, %r11372, %r11373, %r11374};
	bar.warp.sync 	-1;
	wmma.mma.sync.aligned.row.col.m32n8k16.f16.f16 {%r11379, %r11380, %r11381, %r11382}, {%r2, %r2, %r2, %r2, %r2, %r2, %r2, %r2}, {%r2, %r2, %r2, %r2, %r2, %r2, %r2, %r2}, {%r11375, %r11376, %r11377, %r11378};
	bar.warp.sync 	-1;
	wmma.mma.sync.aligned.row.col.m32n8k16.f16.f16 {%r11383, %r11384, %r11385, %r11386}, {%r2, %r2, %r2, %r2, %r2, %r2, %r2, %r2}, {%r2, %r2, %r2, %r2, %r2, %r2, %r2, %r2}, {%r11379, %r11380, %r11381, %r11382};
	bar.warp.sync 	-1;
	wmma.mma.sync.aligned.row.col.m32n8k16.f16.f16 {%r11387, %r11388, %r11389, %r11390}, {%r2, %r2, %r2, %r2, %r2, %r2, %r2, %r2}, {%r2, %r2, %r2, %r2, %r2, %r2, %r2, %r2}, {%r11383, %r11384, %r11385, %r11386};
	bar.warp.sync 	-1;
	wmma.mma.sync.aligned.row.col.m32n8k16.f16.f16 {%r11391, %r11392, %r11393, %r11394}, {%r2, %r2, %r2, %r2, %r2, %r2, %r2, %r2}, {%r2, %r2, %r2, %r2, %r2, %r2, %r2, %r2}, {%r11387, %r11388, %r11389, %r11390};
	bar.warp.sync 	-1;
	wmma.mma.sync.aligned.row.col.m32n8k16.f16.f16 {%r11395, %r11396, %r11397, %r11398}, {%r2, %r2, %r2, %r2, %r2, %r2, %r2, %r2}, {%r2, %r2, %r2, %r2, %r2, %r2, %r2, %r2}, {%r11391, %r11392, %r11393, %r11394};
	bar.warp.sync 	-1;
	wmma.mma.sync.aligned.row.col.m32n8k16.f16.f16 {%r11399, %r11400, %r11401, %r11402}, {%r2, %r2, %r2, %r2, %r2, %r2, %r2, %r2}, {%r2, %r2, %r2, %r2, %r2, %r2, %r2, %r2}, {%r11395, %r11396, %r11397, %r11398};
	bar.warp.sync 	-1;
	wmma.mma.sync.aligned.row.col.m32n8k16.f16.f16 {%r11403, %r11404, %r11405, %r11406}, {%r2, %r2, %r2, %r2, %r2, %r2, %r2, %r2}, {%r2, %r2, %r2, %r2, %r2, %r2, %r2, %r2}, {%r11399, %r11400, %r11401, %r11402};
	bar.warp.sync 	-1;
	wmma.mma.sync.aligned.row.col.m32n8k16.f16.f16 {%r11407, %r11408, %r11409, %r11410}, {%r2, %r2, %r2, %r2, %r2, %r2, %r2, %r2}, {%r2, %r2, %r2, %r2, %r2, %r2, %r2, %r2}, {%r11403, %r11404, %r11405, %r11406};
	bar.warp.sync 	-1;
	wmma.mma.sync.aligned.row.col.m32n8k16.f16.f16 {%r11411, %r11412, %r11413, %r11414}, {%r2, %r2, %r2, %r2, %r2, %r2, %r2, %r2}, {%r2, %r2, %r2, %r2, %r2, %r2, %r2, %r2}, {%r11407, %r11408, %r11409, %r11410};
	bar.warp.sync 	-1;
	wmma.mma.sync.aligned.row.col.m32n8k16.f16.f16 {%r11415, %r11416, %r11417, %r11418}, {%r2, %r2, %r2, %r2, %r2, %r2, %r2, %r2}, {%r2, %r2, %r2, %r2, %r2, %r2, %r2, %r2}, {%r11411, %r11412, %r11413, %r11414};
	bar.warp.sync 	-1;
	wmma.mma.sync.aligned.row.col.m32n8k16.f16.f16 {%r11419, %r11420, %r11421, %r11422}, {%r2, %r2, %r2, %r2, %r2, %r2, %r2, %r2}, {%r2, %r2, %r2, %r2, %r2, %r2, %r2, %r2}, {%r11415, %r11416, %r11417, %r11418};
	bar.warp.sync 	-1;
	wmma.mma.sync.aligned.row.col.m32n8k16.f16.f16 {%r11423, %r11424, %r11425, %r11426}, {%r2, %r2, %r2, %r2, %r2, %r2, %r2, %r2}, {%r2, %r2, %r2, %r2, %r2, %r2, %r2, %r2}, {%r11419, %r11420, %r11421, %r11422};
	bar.warp.sync 	-1;
	wmma.mma.sync.aligned.row.col.m32n8k16.f16.f16 {%r11427, %r11428, %r11429, %r11430}, {%r2, %r2, %r2, %r2, %r2, %r2, %r2, %r2}, {%r2, %r2, %r2, %r2, %r2, %r2, %r2, %r2}, {%r11423, %r11424, %r11425, %r11426};
	bar.warp.sync 	-1;
	wmma.mma.sync.aligned.row.col.m32n8k16.f16.f16 {%r11431, %r11432, %r11433, %r11434}, {%r2, %r2, %r2, %r2, %r2, %r2, %r2, %r2}, {%r2, %r2, %r2, %r2, %r2, %r2, %r2, %r2}, {%r11427, %r11428, %r11429, %r11430};
	bar.warp.sync 	-1;
	wmma.mma.sync.aligned.row.col.m32n8k16.f16.f16 {%r11435, %r11436, %r11437, %r11438}, {%r2, %r2, %r2, %r2, %r2, %r2, %r2, %r2}, {%r2, %r2, %r2, %r2, %r2, %r2, %r2, %r2}, {%r11431, %r11432, %r11433, %r11434};
	bar.warp.sync 	-1;
	wmma.mma.sync.aligned.row.col.m32n8k16.f16.f16 {%r11439, %r11440, %r11441, %r11442}, {%r2, %r2, %r2, %r2, %r2, %r2, %r2, %r2}, {%r2, %r2, %r2, %r2, %r2, %r2, %r2, %r2}, {%r11435, %r11436, %r11437, %r11438};
	bar.warp.sync 	-1;
	wmma.mma.sync.aligned.row.col.m32n8k16.f16.f16 {%r11443, %r11444, %r11445, %r11446}, {%r2, %r2, %r2, %r2, %r2, %r2, %r2, %r2}, {%r2, %r2, %r2, %r2, %r2, %r2, %r2, %r2}, {%r11439, %r11440, %r11441, %r11442};
	bar.warp.sync 	-1;
	wmma.mma.sync.aligned.row.col.m32n8k16.f16.f16 {%r11447, %r11448, %r11449, %r11450}, {%r2, %r2, %r2, %r2, %r2, %r2, %r2, %r2}, {%r2, %r2, %r2, %r2, %r2, %r2, %r2, %r2}, {%r11443, %r11444, %r11445, %r11446};
	bar.warp.sync 	-1;
	wmma.mma.sync.aligned.row.col.m32n8k16.f16.f16 {%r11451, %r11452, %r11453, %r11454}, {%r2, %r2, %r2, %r2, %r2, %r2, %r2, %r2}, {%r2, %r2, %r2, %r2, %r2, %r2, %r2, %r2}, {%r11447, %r11448, %r11449, %r11450};
	bar.warp.sync 	-1;
	wmma.mma.sync.aligned.row.col.m32n8k16.f16.f16 {%r11455, %r11456, %r11457, %r11458}, {%r2, %r2, %r2, %r2, %r2, %r2, %r2, %r2}, {%r2, %r2, %r2, %r2, %r2, %r2, %r2, %r2}, {%r11451, %r11452, %r11453, %r11454};
	bar.warp.sync 	-1;
	wmma.mma.sync.aligned.row.col.m32n8k16.f16.f16 {%r11459, %r11460, %r11461, %r11462}, {%r2, %r2, %r2, %r2, %r2, %r2, %r2, %r2}, {%r2, %r2, %r2, %r2, %r2, %r2, %r2, %r2}, {%r11455, %r11456, %r11457, %r11458};
	bar.warp.sync 	-1;
	wmma.mma.sync.aligned.row.col.m32n8k16.f16.f16 {%r11463, %r11464, %r11465, %r11466}, {%r2, %r2, %r2, %r2, %r2, %r2, %r2, %r2}, {%r2, %r2, %r2, %r2, %r2, %r2, %r2, %r2}, {%r11459, %r11460, %r11461, %r11462};
	bar.warp.sync 	-1;
	wmma.mma.sync.aligned.row.col.m32n8k16.f16.f16 {%r11467, %r11468, %r11469, %r11470}, {%r2, %r2, %r2, %r2, %r2, %r2, %r2, %r2}, {%r2, %r2, %r2, %r2, %r2, %r2, %r2, %r2}, {%r11463, %r11464, %r11465, %r11466};
	bar.warp.sync 	-1;
	wmma.mma.sync.aligned.row.col.m32n8k16.f16.f16 {%r11471, %r11472, %r11473, %r11474}, {%r2, %r2, %r2, %r2, %r2, %r2, %r2, %r2}, {%r2, %r2, %r2, %r2, %r2, %r2, %r2, %r2}, {%r11467, %r11468, %r11469, %r11470};
	bar.warp.sync 	-1;
	wmma.mma.sync.aligned.row.col.m32n8k16.f16.f16 {%r11475, %r11476, %r11477, %r11478}, {%r2, %r2, %r2, %r2, %r2, %r2, %r2, %r2}, {%r2, %r2, %r2, %r2, %r2, %r2, %r2, %r2}, {%r11471, %r11472, %r11473, %r11474};
	bar.warp.sync 	-1;
	wmma.mma.sync.aligned.row.col.m32n8k16.f16.f16 {%r11479, %r11480, %r11481, %r11482}, {%r2, %r2, %r2, %r2, %r2, %r2, %r2, %r2}, {%r2, %r2, %r2, %r2, %r2, %r2, %r2, %r2}, {%r11475, %r11476, %r11477, %r11478};
	bar.warp.sync 	-1;
	wmma.mma.sync.aligned.row.col.m32n8k16.f16.f16 {%r11483, %r11484, %r11485, %r11486}, {%r2, %r2, %r2, %r2, %r2, %r2, %r2, %r2}, {%r2, %r2, %r2, %r2, %r2, %r2, %r2, %r2}, {%r11479, %r11480, %r11481, %r11482};
	bar.warp.sync 	-1;
	wmma.mma.sync.aligned.row.col.m32n8k16.f16.f16 {%r11487, %r11488, %r11489, %r11490}, {%r2, %r2, %r2, %r2, %r2, %r2, %r2, %r2}, {%r2, %r2, %r2, %r2, %r2, %r2, %r2, %r2}, {%r11483, %r11484, %r11485, %r11486};
	bar.warp.sync 	-1;
	wmma.mma.sync.aligned.row.col.m32n8k16.f16.f16 {%r11491, %r11492, %r11493, %r11494}, {%r2, %r2, %r2, %r2, %r2, %r2, %r2, %r2}, {%r2, %r2, %r2, %r2, %r2, %r2, %r2, %r2}, {%r11487, %r11488, %r11489, %r11490};
	bar.warp.sync 	-1;
	wmma.mma.sync.aligned.row.col.m32n8k16.f16.f16 {%r11495, %r11496, %r11497, %r11498}, {%r2, %r2, %r2, %r2, %r2, %r2, %r2, %r2}, {%r2, %r2, %r2, %r2, %r2, %r2, %r2, %r2}, {%r11491, %r11492, %r11493, %r11494};
	bar.warp.sync 	-1;
	wmma.mma.sync.aligned.row.col.m32n8k16.f16.f16 {%r11499, %r11500, %r11501, %r11502}, {%r2, %r2, %r2, %r2, %r2, %r2, %r2, %r2}, {%r2, %r2, %r2, %r2, %r2, %r2, %r2, %r2}, {%r11495, %r11496, %r11497, %r11498};
	bar.warp.sync 	-1;
	wmma.mma.sync.aligned.row.col.m32n8k16.f16.f16 {%r11503, %r11504, %r11505, %r11506}, {%r2, %r2, %r2, %r2, %r2, %r2, %r2, %r2}, {%r2, %r2, %r2, %r2, %r2, %r2, %r2, %r2}, {%r11499, %r11500, %r11501, %r11502};
	bar.warp.sync 	-1;
	wmma.mma.sync.aligned.row.col.m32n8k16.f16.f16 {%r11507, %r11508, %r11509, %r11510}, {%r2, %r2, %r2, %r2, %r2, %r2, %r2, %r2}, {%r2, %r2, %r2, %r2, %r2, %r2, %r2, %r2}, {%r11503, %r11504, %r11505, %r11506};
	bar.warp.sync 	-1;
	wmma.mma.sync.aligned.row.col.m32n8k16.f16.f16 {%r11511, %r11512, %r11513, %r11514}, {%r2, %r2, %r2, %r2, %r2, %r2, %r2, %r2}, {%r2, %r2, %r2, %r2, %r2, %r2, %r2, %r2}, {%r11507, %r11508, %r11509, %r11510};
	bar.warp.sync 	-1;
	wmma.mma.sync.aligned.row.col.m32n8k16.f16.f16 {%r11515, %r11516, %r11517, %r11518}, {%r2, %r2, %r2, %r2, %r2, %r2, %r2, %r2}, {%r2, %r2, %r2, %r2, %r2, %r2, %r2, %r2}, {%r11511, %r11512, %r11513, %r11514};
	bar.warp.sync 	-1;
	wmma.mma.sync.aligned.row.col.m32n8k16.f16.f16 {%r11519, %r11520, %r11521, %r11522}, {%r2, %r2, %r2, %r2, %r2, %r2, %r2, %r2}, {%r2, %r2, %r2, %r2, %r2, %r2, %r2, %r2}, {%r11515, %r11516, %r11517, %r11518};
	bar.warp.sync 	-1;
	wmma.mma.sync.aligned.row.col.m32n8k16.f16.f16 {%r11523, %r11524, %r11525, %r11526}, {%r2, %r2, %r2, %r2, %r2, %r2, %r2, %r2}, {%r2, %r2, %r2, %r2, %r2, %r2, %r2, %r2}, {%r11519, %r11520, %r11521, %r11522};
	bar.warp.sync 	-1;
	wmma.mma.sync.aligned.row.col.m32n8k16.f16.f16 {%r11527, %r11528, %r11529, %r11530}, {%r2, %r2, %r2, %r2, %r2, %r2, %r2, %r2}, {%r2, %r2, %r2, %r2, %r2, %r2, %r2, %r2}, {%r11523, %r11524, %r11525, %r11526};
	bar.warp.sync 	-1;
	wmma.mma.sync.aligned.row.col.m32n8k16.f16.f16 {%r11531, %r11532, %r11533, %r11534}, {%r2, %r2, %r2, %r2, %r2, %r2, %r2, %r2}, {%r2, %r2, %r2, %r2, %r2, %r2, %r2, %r2}, {%r11527, %r11528, %r11529, %r11530};
	bar.warp.sync 	-1;
	wmma.mma.sync.aligned.row.col.m32n8k16.f16.f16 {%r11535, %r11536, %r11537, %r11538}, {%r2, %r2, %r2, %r2, %r2, %r2, %r2, %r2}, {%r2, %r2, %r2, %r2, %r2, %r2, %r2, %r2}, {%r11531, %r11532, %r11533, %r11534};
	bar.warp.sync 	-1;
	wmma.mma.sync.aligned.row.col.m32n8k16.f16.f16 {%r11539, %r11540, %r11541, %r11542}, {%r2, %r2, %r2, %r2, %r2, %r2, %r2, %r2}, {%r2, %r2, %r2, %r2, %r2, %r2, %r2, %r2}, {%r11535, %r11536, %r11537, %r11538};
	bar.warp.sync 	-1;
	wmma.mma.sync.aligned.row.col.m32n8k16.f16.f16 {%r11543, %r11544, %r11545, %r11546}, {%r2, %r2, %r2, %r2, %r2, %r2, %r2, %r2}, {%r2, %r2, %r2, %r2, %r2, %r2, %r2, %r2}, {%r11539, %r11540, %r11541, %r11542};
	bar.warp.sync 	-1;
	wmma.mma.sync.aligned.row.col.m32n8k16.f16.f16 {%r11547, %r11548, %r11549, %r11550}, {%r2, %r2, %r2, %r2, %r2, %r2, %r2, %r2}, {%r2, %r2, %r2, %r2, %r2, %r2, %r2, %r2}, {%r11543, %r11544, %r11545, %r11546};
	bar.warp.sync 	-1;
	wmma.mma.sync.aligned.row.col.m32n8k16.f16.f16 {%r11551, %r11552, %r11553, %r11554}, {%r2, %r2, %r2, %r2, %r2, %r2, %r2, %r2}, {%r2, %r2, %r2, %r2, %r2, %r2, %r2, %r2}, {%r11547, %r11548, %r11549, %r11550};
	bar.warp.sync 	-1;
	wmma.mma.sync.aligned.row.col.m32n8k16.f16.f16 {%r11555, %r11556, %r11557, %r11558}, {%r2, %r2, %r2, %r2, %r2, %r2, %r2, %r2}, {%r2, %r2, %r2, %r2, %r2, %r2, %r2, %r2}, {%r11551, %r11552, %r11553, %r11554};
	bar.warp.sync 	-1;
	wmma.mma.sync.aligned.row.col.m32n8k16.f16.f16 {%r11559, %r11560, %r11561, %r11562}, {%r2, %r2, %r2, %r2, %r2, %r2, %r2, %r2}, {%r2, %r2, %r2, %r2, %r2, %r2, %r2, %r2}, {%r11555, %r11556, %r11557, %r11558};
	bar.warp.sync 	-1;
	wmma.mma.sync.aligned.row.col.m32n8k16.f16.f16 {%r11563, %r11564, %r11565, %r11566}, {%r2, %r2, %r2, %r2, %r2, %r2, %r2, %r2}, {%r2, %r2, %r2, %r2, %r2, %r2, %r2, %r2}, {%r11559, %r11560, %r11561, %r11562};
	bar.warp.sync 	-1;
	wmma.mma.sync.aligned.row.col.m32n8k16.f16.f16 {%r11567, %r11568, %r11569, %r11570}, {%r2, %r2, %r2, %r2, %r2, %r2, %r2, %r2}, {%r2, %r2, %r2, %r2, %r2, %r2, %r2, %r2}, {%r11563, %r11564, %r11565, %r11566};
	bar.warp.sync 	-1;
	wmma.mma.sync.aligned.row.col.m32n8k16.f16.f16 {%r11571, %r11572, %r11573, %r11574}, {%r2, %r2, %r2, %r2, %r2, %r2, %r2, %r2}, {%r2, %r2, %r2, %r2, %r2, %r2, %r2, %r2}, {%r11567, %r11568, %r11569, %r11570};
	bar.warp.sync 	-1;
	wmma.mma.sync.aligned.row.col.m32n8k16.f16.f16 {%r11575, %r11576, %r11577, %r11578}, {%r2, %r2, %r2, %r2, %r2, %r2, %r2, %r2}, {%r2, %r2, %r2, %r2, %r2, %r2, %r2, %r2}, {%r11571, %r11572, %r11573, %r11574};
	bar.warp.sync 	-1;
	wmma.mma.sync.aligned.row.col.m32n8k16.f16.f16 {%r11579, %r11580, %r11581, %r11582}, {%r2, %r2, %r2, %r2, %r2, %r2, %r2, %r2}, {%r2, %r2, %r2, %r2, %r2, %r2, %r2, %r2}, {%r11575, %r11576, %r11577, %r11578};
	bar.warp.sync 	-1;
	wmma.mma.sync.aligned.row.col.m32n8k16.f16.f16 {%r11583, %r11584, %r11585, %r11586}, {%r2, %r2, %r2, %r2, %r2, %r2, %r2, %r2}, {%r2, %r2, %r2, %r2, %r2, %r2, %r2, %r2}, {%r11579, %r11580, %r11581, %r11582};
	bar.warp.sync 	-1;
	wmma.mma.sync.aligned.row.col.m32n8k16.f16.f16 {%r11587, %r11588, %r11589, %r11590}, {%r2, %r2, %r2, %r2, %r2, %r2, %r2, %r2}, {%r2, %r2, %r2, %r2, %r2, %r2, %r2, %r2}, {%r11583, %r11584, %r11585, %r11586};
	bar.warp.sync 	-1;
	wmma.mma.sync.aligned.row.col.m32n8k16.f16.f16 {%r11591, %r11592, %r11593, %r11594}, {%r2, %r2, %r2, %r2, %r2, %r2, %r2, %r2}, {%r2, %r2, %r2, %r2, %r2, %r2, %r2, %r2}, {%r11587, %r11588, %r11589, %r11590};
	bar.warp.sync 	-1;
	wmma.mma.sync.aligned.row.col.m32n8k16.f16.f16 {%r11595, %r11596, %r11597, %r11598}, {%r2, %r2, %r2, %r2, %r2, %r2, %r2, %r2}, {%r2, %r2, %r2, %r2, %r2, %r2, %r2, %r2}, {%r11591, %r11592, %r11593, %r11594};
	bar.warp.sync 	-1;
	wmma.mma.sync.aligned.row.col.m32n8k16.f16.f16 {%r11599, %r11600, %r11601, %r11602}, {%r2, %r2, %r2, %r2, %r2, %r2, %r2, %r2}, {%r2, %r2, %r2, %r2, %r2, %r2, %r2, %r2}, {%r11595, %r11596, %r11597, %r11598};
	bar.warp.sync 	-1;
	wmma.mma.sync.aligned.row.col.m32n8k16.f16.f16 {%r11603, %r11604, %r11605, %r11606}, {%r2, %r2, %r2, %r2, %r2, %r2, %r2, %r2}, {%r2, %r2, %r2, %r2, %r2, %r2, %r2, %r2}, {%r11599, %r11600, %r11601, %r11602};
	bar.warp.sync 	-1;
	wmma.mma.sync.aligned.row.col.m32n8k16.f16.f16 {%r11607, %r11608, %r11609, %r11610}, {%r2, %r2, %r2, %r2, %r2, %r2, %r2, %r2}, {%r2, %r2, %r2, %r2, %r2, %r2, %r2, %r2}, {%r11603, %r11604, %r11605, %r11606};
	bar.warp.sync 	-1;
	wmma.mma.sync.aligned.row.col.m32n8k16.f16.f16 {%r11611, %r11612, %r11613, %r11614}, {%r2, %r2, %r2, %r2, %r2, %r2, %r2, %r2}, {%r2, %r2, %r2, %r2, %r2, %r2, %r2, %r2}, {%r11607, %r11608, %r11609, %r11610};
	bar.warp.sync 	-1;
	wmma.mma.sync.aligned.row.col.m32n8k16.f16.f16 {%r11615, %r11616, %r11617, %r11618}, {%r2, %r2, %r2, %r2, %r2, %r2, %r2, %r2}, {%r2, %r2, %r2, %r2, %r2, %r2, %r2, %r2}, {%r11611, %r11612, %r11613, %r11614};
	bar.warp.sync 	-1;
	wmma.mma.sync.aligned.row.col.m32n8k16.f16.f16 {%r11619, %r11620, %r11621, %r11622}, {%r2, %r2, %r2, %r2, %r2, %r2, %r2, %r2}, {%r2, %r2, %r2, %r2, %r2, %r2, %r2, %r2}, {%r11615, %r11616, %r11617, %r11618};
	bar.warp.sync 	-1;
	wmma.mma.sync.aligned.row.col.m32n8k16.f16.f16 {%r11623, %r11624, %r11625, %r11626}, {%r2, %r2, %r2, %r2, %r2, %r2, %r2, %r2}, {%r2, %r2, %r2, %r2, %r2, %r2, %r2, %r2}, {%r11619, %r11620, %r11621, %r11622};
	bar.warp.sync 	-1;
	wmma.mma.sync.aligned.row.col.m32n8k16.f16.f16 {%r11627, %r11628, %r11629, %r11630}, {%r2, %r2, %r2, %r2, %r2, %r2, %r2, %r2}, {%r2, %r2, %r2, %r2, %r2, %r2, %r2, %r2}, {%r11623, %r11624, %r11625, %r11626};
	bar.warp.sync 	-1;
	wmma.mma.sync.aligned.row.col.m32n8k16.f16.f16 {%r11631, %r11632, %r11633, %r11634}, {%r2, %r2, %r2, %r2, %r2, %r2, %r2, %r2}, {%r2, %r2, %r2, %r2, %r2, %r2, %r2, %r2}, {%r11627, %r11628, %r11629, %r11630};
	bar.warp.sync 	-1;
	wmma.mma.sync.aligned.row.col.m32n8k16.f16.f16 {%r11635, %r11636, %r11637, %r11638}, {%r2, %r2, %r2, %r2, %r2, %r2, %r2, %r2}, {%r2, %r2, %r2, %r2, %r2, %r2, %r2, %r2}, {%r11631, %r11632, %r11633, %r11634};
	bar.warp.sync 	-1;
	wmma.mma.sync.aligned.row.col.m32n8k16.f16.f16 {%r11639, %r11640, %r11641, %r11642}, {%r2, %r2, %r2, %r2, %r2, %r2, %r2, %r2}, {%r2, %r2, %r2, %r2, %r2, %r2, %r2, %r2}, {%r11635, %r11636, %r11637, %r11638};
	bar.warp.sync 	-1;
	wmma.mma.sync.aligned.row.col.m32n8k16.f16.f16 {%r11643, %r11644, %r11645, %r11646}, {%r2, %r2, %r2, %r2, %r2, %r2, %r2, %r2}, {%r2, %r2, %r2, %r2, %r2, %r2, %r2, %r2}, {%r11639, %r11640, %r11641, %r11642};
	bar.warp.sync 	-1;
	wmma.mma.sync.aligned.row.col.m32n8k16.f16.f16 {%r11647, %r11648, %r11649, %r11650}, {%r2, %r2, %r2, %r2, %r2, %r2, %r2, %r2}, {%r2, %r2, %r2, %r2, %r2, %r2, %r2, %r2}, {%r11643, %r11644, %r11645, %r11646};
	bar.warp.sync 	-1;
	wmma.mma.sync.aligned.row.col.m32n8k16.f16.f16 {%r11651, %r11652, %r11653, %r11654}, {%r2, %r2, %r2, %r2, %r2, %r2, %r2, %r2}, {%r2, %r2, %r2, %r2, %r2, %r2, %r2, %r2}, {%r11647, %r11648, %r11649, %r11650};
	bar.warp.sync 	-1;
	wmma.mma.sync.aligned.row.col.m32n8k16.f16.f16 {%r11655, %r11656, %r11657, %r11658}, {%r2, %r2, %r2, %r2, %r2, %r2, %r2, %r2}, {%r2, %r2, %r2, %r2, %r2, %r2, %r2, %r2}, {%r11651, %r11652, %r11653, %r11654};
	bar.warp.sync 	-1;
	wmma.mma.sync.aligned.row.col.m32n8k16.f16.f16 {%r11659, %r11660, %r11661, %r11662}, {%r2, %r2, %r2, %r2, %r2, %r2, %r2, %r2}, {%r2, %r2, %r2, %r2, %r2, %r2, %r2, %r2}, {%r11655, %r11656, %r11657, %r11658};
	bar.warp.sync 	-1;
	wmma.mma.sync.aligned.row.col.m32n8k16.f16.f16 {%r11663, %r11664, %r11665, %r11666}, {%r2, %r2, %r2, %r2, %r2, %r2, %r2, %r2}, {%r2, %r2, %r2, %r2, %r2, %r2, %r2, %r2}, {%r11659, %r11660, %r11661, %r11662};
	bar.warp.sync 	-1;
	wmma.mma.sync.aligned.row.col.m32n8k16.f16.f16 {%r11667, %r11668, %r11669, %r11670}, {%r2, %r2, %r2, %r2, %r2, %r2, %r2, %r2}, {%r2, %r2, %r2, %r2, %r2, %r2, %r2, %r2}, {%r11663, %r11664, %r11665, %r11666};
	bar.warp.sync 	-1;
	wmma.mma.sync.aligned.row.col.m32n8k16.f16.f16 {%r11671, %r11672, %r11673, %r11674}, {%r2, %r2, %r2, %r2, %r2, %r2, %r2, %r2}, {%r2, %r2, %r2, %r2, %r2, %r2, %r2, %r2}, {%r11667, %r11668, %r11669, %r11670};
	bar.warp.sync 	-1;
	wmma.mma.sync.aligned.row.col.m32n8k16.f16.f16 {%r11675, %r11676, %r11677, %r11678}, {%r2, %r2, %r2, %r2, %r2, %r2, %r2, %r2}, {%r2, %r2, %r2, %r2, %r2, %r2, %r2, %r2}, {%r11671, %r11672, %r11673, %r11674};
	bar.warp.sync 	-1;
	wmma.mma.sync.aligned.row.col.m32n8k16.f16.f16 {%r11679, %r11680, %r11681, %r11682}, {%r2, %r2, %r2, %r2, %r2, %r2, %r2, %r2}, {%r2, %r2, %r2, %r2, %r2, %r2, %r2, %r2}, {%r11675, %r11676, %r11677, %r11678};
	bar.warp.sync 	-1;
	wmma.mma.sync.aligned.row.col.m32n8k16.f16.f16 {%r11683, %r11684, %r11685, %r11686}, {%r2, %r2, %r2, %r2, %r2, %r2, %r2, %r2}, {%r2, %r2, %r2, %r2, %r2, %r2, %r2, %r2}, {%r11679, %r11680, %r11681, %r11682};
	bar.warp.sync 	-1;
	wmma.mma.sync.aligned.row.col.m32n8k16.f16.f16 {%r11687, %r11688, %r11689, %r11690}, {%r2, %r2, %r2, %r2, %r2, %r2, %r2, %r2}, {%r2, %r2, %r2, %r2, %r2, %r2, %r2, %r2}, {%r11683, %r11684, %r11685, %r11686};
	bar.warp.sync 	-1;
	wmma.mma.sync.aligned.row.col.m32n8k16.f16.f16 {%r11691, %r11692, %r11693, %r11694}, {%r2, %r2, %r2, %r2, %r2, %r2, %r2, %r2}, {%r2, %r2, %r2, %r2, %r2, %r2, %r2, %r2}, {%r11687, %r11688, %r11689, %r11690};
	bar.warp.sync 	-1;
	wmma.mma.sync.aligned.row.col.m32n8k16.f16.f16 {%r11695, %r11696, %r11697, %r11698}, {%r2, %r2, %r2, %r2, %r2, %r2, %r2, %r2}, {%r2, %r2, %r2, %r2, %r2, %r2, %r2, %r2}, {%r11691, %r11692, %r11693, %r11694};
	bar.warp.sync 	-1;
	wmma.mma.sync.aligned.row.col.m32n8k16.f16.f16 {%r11699, %r11700, %r11701, %r11702}, {%r2, %r2, %r2, %r2, %r2, %r2, %r2, %r2}, {%r2, %r2, %r2, %r2, %r2, %r2, %r2, %r2}, {%r11695, %r11696, %r11697, %r11698};
	bar.warp.sync 	-1;
	wmma.mma.sync.aligned.row.col.m32n8k16.f16.f16 {%r11703, %r11704, %r11705, %r11706}, {%r2, %r2, %r2, %r2, %r2, %r2, %r2, %r2}, {%r2, %r2, %r2, %r2, %r2, %r2, %r2, %r2}, {%r11699, %r11700, %r11701, %r11702};
	bar.warp.sync 	-1;
	wmma.mma.sync.aligned.row.col.m32n8k16.f16.f16 {%r11707, %r11708, %r11709, %r11710}, {%r2, %r2, %r2, %r2, %r2, %r2, %r2, %r2}, {%r2, %r2, %r2, %r2, %r2, %r2, %r2, %r2}, {%r11703, %r11704, %r11705, %r11706};
	bar.warp.sync 	-1;
	wmma.mma.sync.aligned.row.col.m32n8k16.f16.f16 {%r11711, %r11712, %r11713, %r11714}, {%r2, %r2, %r2, %r2, %r2, %r2, %r2, %r2}, {%r2, %r2, %r2, %r2, %r2, %r2, %r2, %r2}, {%r11707, %r11708, %r11709, %r11710};
	bar.warp.sync 	-1;
	wmma.mma.sync.aligned.row.col.m32n8k16.f16.f16 {%r11715, %r11716, %r11717, %r11718}, {%r2, %r2, %r2, %r2, %r2, %r2, %r2, %r2}, {%r2, %r2, %r2, %r2, %r2, %r2, %r2, %r2}, {%r11711, %r11712, %r11713, %r11714};
	bar.warp.sync 	-1;
	wmma.mma.sync.aligned.row.col.m32n8k16.f16.f16 {%r11719, %r11720, %r11721, %r11722}, {%r2, %r2, %r2, %r2, %r2, %r2, %r2, %r2}, {%r2, %r2, %r2, %r2, %r2, %r2, %r2, %r2}, {%r11715, %r11716, %r11717, %r11718};
	bar.warp.sync 	-1;
	wmma.mma.sync.aligned.row.col.m32n8k16.f16.f16 {%r11723, %r11724, %r11725, %r11726}, {%r2, %r2, %r2, %r2, %r2, %r2, %r2, %r2}, {%r2, %r2, %r2, %r2, %r2, %r2, %r2, %r2}, {%r11719, %r11720, %r11721, %r11722};
	bar.warp.sync 	-1;
	wmma.mma.sync.aligned.row.col.m32n8k16.f16.f16 {%r11727, %r11728, %r11729, %r11730}, {%r2, %r2, %r2, %r2, %r2, %r2, %r2, %r2}, {%r2, %r2, %r2, %r2, %r2, %r2, %r2, %r2}, {%r11723, %r11724, %r11725, %r11726};
	bar.warp.sync 	-1;
	wmma.mma.sync.aligned.row.col.m32n8k16.f16.f16 {%r11731, %r11732, %r11733, %r11734}, {%r2, %r2, %r2, %r2, %r2, %r2, %r2, %r2}, {%r2, %r2, %r2, %r2, %r2, %r2, %r2, %r2}, {%r11727, %r11728, %r11729, %r11730};
	bar.warp.sync 	-1;
	wmma.mma.sync.aligned.row.col.m32n8k16.f16.f16 {%r11735, %r11736, %r11737, %r11738}, {%r2, %r2, %r2, %r2, %r2, %r2, %r2, %r2}, {%r2, %r2, %r2, %r2, %r2, %r2, %r2, %r2}, {%r11731, %r11732, %r11733, %r11734};
	bar.warp.sync 	-1;
	wmma.mma.sync.aligned.row.col.m32n8k16.f16.f16 {%r11739, %r11740, %r11741, %r11742}, {%r2, %r2, %r2, %r2, %r2, %r2, %r2, %r2}, {%r2, %r2, %r2, %r2, %r2, %r2, %r2, %r2}, {%r11735, %r11736, %r11737, %r11738};
	bar.warp.sync 	-1;
	wmma.mma.sync.aligned.row.col.m32n8k16.f16.f16 {%r11743, %r11744, %r11745, %r11746}, {%r2, %r2, %r2, %r2, %r2, %r2, %r2, %r2}, {%r2, %r2, %r2, %r2, %r2, %r2, %r2, %r2}, {%r11739, %r11740, %r11741, %r11742};
	bar.warp.sync 	-1;
	wmma.mma.sync.aligned.row.col.m32n8k16.f16.f16 {%r11747, %r11748, %r11749, %r11750}, {%r2, %r2, %r2, %r2, %r2, %r2, %r2, %r2}, {%r2, %r2, %r2, %r2, %r2, %r2, %r2, %r2}, {%r11743, %r11744, %r11745, %r11746};
	bar.warp.sync 	-1;
	wmma.mma.sync.aligned.row.col.m32n8k16.f16.f16 {%r11751, %r11752, %r11753, %r11754}, {%r2, %r2, %r2, %r2, %r2, %r2, %r2, %r2}, {%r2, %r2, %r2, %r2, %r2, %r2, %r2, %r2}, {%r11747, %r11748, %r11749, %r11750};
	bar.warp.sync 	-1;
	wmma.mma.sync.aligned.row.col.m32n8k16.f16.f16 {%r11755, %r11756, %r11757, %r11758}, {%r2, %r2, %r2, %r2, %r2, %r2, %r2, %r2}, {%r2, %r2, %r2, %r2, %r2, %r2, %r2, %r2}, {%r11751, %r11752, %r11753, %r11754};
	bar.warp.sync 	-1;
	wmma.mma.sync.aligned.row.col.m32n8k16.f16.f16 {%r11759, %r11760, %r11761, %r11762}, {%r2, %r2, %r2, %r2, %r2, %r2, %r2, %r2}, {%r2, %r2, %r2, %r2, %r2, %r2, %r2, %r2}, {%r11755, %r11756, %r11757, %r11758};
	bar.warp.sync 	-1;
	wmma.mma.sync.aligned.row.col.m32n8k16.f16.f16 {%r11763, %r11764, %r11765, %r11766}, {%r2, %r2, %r2, %r2, %r2, %r2, %r2, %r2}, {%r2, %r2, %r2, %r2, %r2, %r2, %r2, %r2}, {%r11759, %r11760, %r11761, %r11762};
	bar.warp.sync 	-1;
	wmma.mma.sync.aligned.row.col.m32n8k16.f16.f16 {%r11767, %r11768, %r11769, %r11770}, {%r2, %r2, %r2, %r2, %r2, %r2, %r2, %r2}, {%r2, %r2, %r2, %r2, %r2, %r2, %r2, %r2}, {%r11763, %r11764, %r11765, %r11766};
	bar.warp.sync 	-1;
	wmma.mma.sync.aligned.row.col.m32n8k16.f16.f16 {%r11771, %r11772, %r11773, %r11774}, {%r2, %r2, %r2, %r2, %r2, %r2, %r2, %r2}, {%r2, %r2, %r2, %r2, %r2, %r2, %r2, %r2}, {%r11767, %r11768, %r11769, %r11770};
	bar.warp.sync 	-1;
	wmma.mma.sync.aligned.row.col.m32n8k16.f16.f16 {%r11775, %r11776, %r11777, %r11778}, {%r2, %r2, %r2, %r2, %r2, %r2, %r2, %r2}, {%r2, %r2, %r2, %r2, %r2, %r2, %r2, %r2}, {%r11771, %r11772, %r11773, %r11774};
	bar.warp.sync 	-1;
	wmma.mma.sync.aligned.row.col.m32n8k16.f16.f16 {%r11779, %r11780, %r11781, %r11782}, {%r2, %r2, %r2, %r2, %r2, %r2, %r2, %r2}, {%r2, %r2, %r2, %r2, %r2, %r2, %r2, %r2}, {%r11775, %r11776, %r11777, %r11778};
	bar.warp.sync 	-1;
	wmma.mma.sync.aligned.row.col.m32n8k16.f16.f16 {%r11783, %r11784, %r11785, %r11786}, {%r2, %r2, %r2, %r2, %r2, %r2, %r2, %r2}, {%r2, %r2, %r2, %r2, %r2, %r2, %r2, %r2}, {%r11779, %r11780, %r11781, %r11782};
	bar.warp.sync 	-1;
	wmma.mma.sync.aligned.row.col.m32n8k16.f16.f16 {%r11787, %r11788, %r11789, %r11790}, {%r2, %r2, %r2, %r2, %r2, %r2, %r2, %r2}, {%r2, %r2, %r2, %r2, %r2, %r2, %r2, %r2}, {%r11783, %r11784, %r11785, %r11786};
	bar.warp.sync 	-1;
	wmma.mma.sync.aligned.row.col.m32n8k16.f16.f16 {%r11791, %r11792, %r11793, %r11794}, {%r2, %r2, %r2, %r2, %r2, %r2, %r2, %r2}, {%r2, %r2, %r2, %r2, %r2, %r2, %r2, %r2}, {%r11787, %r11788, %r11789, %r11790};
	bar.warp.sync 	-1;
	wmma.mma.sync.aligned.row.col.m32n8k16.f16.f16 {%r11795, %r11796, %r11797, %r11798}, {%r2, %r2, %r2, %r2, %r2, %r2, %r2, %r2}, {%r2, %r2, %r2, %r2, %r2, %r2, %r2, %r2}, {%r11791, %r11792, %r11793, %r11794};
	bar.warp.sync 	-1;
	wmma.mma.sync.aligned.row.col.m32n8k16.f16.f16 {%r11799, %r11800, %r11801, %r11802}, {%r2, %r2, %r2, %r2, %r2, %r2, %r2, %r2}, {%r2, %r2, %r2, %r2, %r2, %r2, %r2, %r2}, {%r11795, %r11796, %r11797, %r11798};
	bar.warp.sync 	-1;
	wmma.mma.sync.aligned.row.col.m32n8k16.f16.f16 {%r11803, %r11804, %r11805, %r11806}, {%r2, %r2, %r2, %r2, %r2, %r2, %r2, %r2}, {%r2, %r2, %r2, %r2, %r2, %r2, %r2, %r2}, {%r11799, %r11800, %r11801, %r11802};
	bar.warp.sync 	-1;
	wmma.mma.sync.aligned.row.col.m32n8k16.f16.f16 {%r11807, %r11808, %r11809, %r11810}, {%r2, %r2, %r2, %r2, %r2, %r2, %r2, %r2}, {%r2, %r2, %r2, %r2, %r2, %r2, %r2, %r2}, {%r11803, %r11804, %r11805, %r11806};
	bar.warp.sync 	-1;
	wmma.mma.sync.aligned.row.col.m32n8k16.f16.f16 {%r11811, %r11812, %r11813, %r11814}, {%r2, %r2, %r2, %r2, %r2, %r2, %r2, %r2}, {%r2, %r2, %r2, %r2, %r2, %r2, %r2, %r2}, {%r11807, %r11808, %r11809, %r11810};
	bar.warp.sync 	-1;
	wmma.mma.sync.aligned.row.col.m32n8k16.f16.f16 {%r11815, %r11816, %r11817, %r11818}, {%r2, %r2, %r2, %r2, %r2, %r2, %r2, %r2}, {%r2, %r2, %r2, %r2, %r2, %r2, %r2, %r2}, {%r11811, %r11812, %r11813, %r11814};
	bar.warp.sync 	-1;
	wmma.mma.sync.aligned.row.col.m32n8k16.f16.f16 {%r11819, %r11820, %r11821, %r11822}, {%r2, %r2, %r2, %r2, %r2, %r2, %r2, %r2}, {%r2, %r2, %r2, %r2, %r2, %r2, %r2, %r2}, {%r11815, %r11816, %r11817, %r11818};
	bar.warp.sync 	-1;
	wmma.mma.sync.aligned.row.col.m32n8k16.f16.f16 {%r11823, %r11824, %r11825, %r11826}, {%r2, %r2, %r2, %r2, %r2, %r2, %r2, %r2}, {%r2, %r2, %r2, %r2, %r2, %r2, %r2, %r2}, {%r11819, %r11820, %r11821, %r11822};
	bar.warp.sync 	-1;
	wmma.mma.sync.aligned.row.col.m32n8k16.f16.f16 {%r11827, %r11828, %r11829, %r11830}, {%r2, %r2, %r2, %r2, %r2, %r2, %r2, %r2}, {%r2, %r2, %r2, %r2, %r2, %r2, %r2, %r2}, {%r11823, %r11824, %r11825, %r11826};
	bar.warp.sync 	-1;
	wmma.mma.sync.aligned.row.col.m32n8k16.f16.f16 {%r11831, %r11832, %r11833, %r11834}, {%r2, %r2, %r2, %r2, %r2, %r2, %r2, %r2}, {%r2, %r2, %r2, %r2, %r2, %r2, %r2, %r2}, {%r11827, %r11828, %r11829, %r11830};
	bar.warp.sync 	-1;
	wmma.mma.sync.aligned.row.col.m32n8k16.f16.f16 {%r11835, %r11836, %r11837, %r11838}, {%r2, %r2, %r2, %r2, %r2, %r2, %r2, %r2}, {%r2, %r2, %r2, %r2, %r2, %r2, %r2, %r2}, {%r11831, %r11832, %r11833, %r11834};
	bar.warp.sync 	-1;
	wmma.mma.sync.aligned.row.col.m32n8k16.f16.f16 {%r11839, %r11840, %r11841, %r11842}, {%r2, %r2, %r2, %r2, %r2, %r2, %r2, %r2}, {%r2, %r2, %r2, %r2, %r2, %r2, %r2, %r2}, {%r11835, %r11836, %r11837, %r11838};
	bar.warp.sync 	-1;
	wmma.mma.sync.aligned.row.col.m32n8k16.f16.f16 {%r11843, %r11844, %r11845, %r11846}, {%r2, %r2, %r2, %r2, %r2, %r2, %r2, %r2}, {%r2, %r2, %r2, %r2, %r2, %r2, %r2, %r2}, {%r11839, %r11840, %r11841, %r11842};
	bar.warp.sync 	-1;
	wmma.mma.sync.aligned.row.col.m32n8k16.f16.f16 {%r11847, %r11848, %r11849, %r11850}, {%r2, %r2, %r2, %r2, %r2, %r2, %r2, %r2}, {%r2, %r2, %r2, %r2, %r2, %r2, %r2, %r2}, {%r11843, %r11844, %r11845, %r11846};
	bar.warp.sync 	-1;
	wmma.mma.sync.aligned.row.col.m32n8k16.f16.f16 {%r11851, %r11852, %r11853, %r11854}, {%r2, %r2, %r2, %r2, %r2, %r2, %r2, %r2}, {%r2, %r2, %r2, %r2, %r2, %r2, %r2, %r2}, {%r11847, %r11848, %r11849, %r11850};
	bar.warp.sync 	-1;
	wmma.mma.sync.aligned.row.col.m32n8k16.f16.f16 {%r11855, %r11856, %r11857, %r11858}, {%r2, %r2, %r2, %r2, %r2, %r2, %r2, %r2}, {%r2, %r2, %r2, %r2, %r2, %r2, %r2, %r2}, {%r11851, %r11852, %r11853, %r11854};
	bar.warp.sync 	-1;
	wmma.mma.sync.aligned.row.col.m32n8k16.f16.f16 {%r11859, %r11860, %r11861, %r11862}, {%r2, %r2, %r2, %r2, %r2, %r2, %r2, %r2}, {%r2, %r2, %r2, %r2, %r2, %r2, %r2, %r2}, {%r11855, %r11856, %r11857, %r11858};
	bar.warp.sync 	-1;
	wmma.mma.sync.aligned.row.col.m32n8k16.f16.f16 {%r11863, %r11864, %r11865, %r11866}, {%r2, %r2, %r2, %r2, %r2, %r2, %r2, %r2}, {%r2, %r2, %r2, %r2, %r2, %r2, %r2, %r2}, {%r11859, %r11860, %r11861, %r11862};
	bar.warp.sync 	-1;
	wmma.mma.sync.aligned.row.col.m32n8k16.f16.f16 {%r11867, %r11868, %r11869, %r11870}, {%r2, %r2, %r2, %r2, %r2, %r2, %r2, %r2}, {%r2, %r2, %r2, %r2, %r2, %r2, %r2, %r2}, {%r11863, %r11864, %r11865, %r11866};
	bar.warp.sync 	-1;
	wmma.mma.sync.aligned.row.col.m32n8k16.f16.f16 {%r11871, %r11872, %r11873, %r11874}, {%r2, %r2, %r2, %r2, %r2, %r2, %r2, %r2}, {%r2, %r2, %r2, %r2, %r2, %r2, %r2, %r2}, {%r11867, %r11868, %r11869, %r11870};
	bar.warp.sync 	-1;
	wmma.mma.sync.aligned.row.col.m32n8k16.f16.f16 {%r11875, %r11876, %r11877, %r11878}, {%r2, %r2, %r2, %r2, %r2, %r2, %r2, %r2}, {%r2, %r2, %r2, %r2, %r2, %r2, %r2, %r2}, {%r11871, %r11872, %r11873, %r11874};
	bar.warp.sync 	-1;
	wmma.mma.sync.aligned.row.col.m32n8k16.f16.f16 {%r11879, %r11880, %r11881, %r11882}, {%r2, %r2, %r2, %r2, %r2, %r2, %r2, %r2}, {%r2, %r2, %r2, %r2, %r2, %r2, %r2, %r2}, {%r11875, %r11876, %r11877, %r11878};
	bar.warp.sync 	-1;
	wmma.mma.sync.aligned.row.col.m32n8k16.f16.f16 {%r11883, %r11884, %r11885, %r11886}, {%r2, %r2, %r2, %r2, %r2, %r2, %r2, %r2}, {%r2, %r2, %r2, %r2, %r2, %r2, %r2, %r2}, {%r11879, %r11880, %r11881, %r11882};
	bar.warp.sync 	-1;
	wmma.mma.sync.aligned.row.col.m32n8k16.f16.f16 {%r11887, %r11888, %r11889, %r11890}, {%r2, %r2, %r2, %r2, %r2, %r2, %r2, %r2}, {%r2, %r2, %r2, %r2, %r2, %r2, %r2, %r2}, {%r11883, %r11884, %r11885, %r11886};
	bar.warp.sync 	-1;
	wmma.mma.sync.aligned.row.col.m32n8k16.f16.f16 {%r11891, %r11892, %r11893, %r11894}, {%r2, %r2, %r2, %r2, %r2, %r2, %r2, %r2}, {%r2, %r2, %r2, %r2, %r2, %r2, %r2, %r2}, {%r11887, %r11888, %r11889, %r11890};
	bar.warp.sync 	-1;
	wmma.mma.sync.aligned.row.col.m32n8k16.f16.f16 {%r11895, %r11896, %r11897, %r11898}, {%r2, %r2, %r2, %r2, %r2, %r2, %r2, %r2}, {%r2, %r2, %r2, %r2, %r2, %r2, %r2, %r2}, {%r11891, %r11892, %r11893, %r11894};
	bar.warp.sync 	-1;
	wmma.mma.sync.aligned.row.col.m32n8k16.f16.f16 {%r11899, %r11900, %r11901, %r11902}, {%r2, %r2, %r2, %r2, %r2, %r2, %r2, %r2}, {%r2, %r2, %r2, %r2, %r2, %r2, %r2, %r2}, {%r11895, %r11896, %r11897, %r11898};
	bar.warp.sync 	-1;
	wmma.mma.sync.aligned.row.col.m32n8k16.f16.f16 {%r11903, %r11904, %r11905, %r11906}, {%r2, %r2, %r2, %r2, %r2, %r2, %r2, %r2}, {%r2, %r2, %r2, %r2, %r2, %r2, %r2, %r2}, {%r11899, %r11900, %r11901, %r11902};
	bar.warp.sync 	-1;
	wmma.mma.sync.aligned.row.col.m32n8k16.f16.f16 {%r11907, %r11908, %r11909, %r11910}, {%r2, %r2, %r2, %r2, %r2, %r2, %r2, %r2}, {%r2, %r2, %r2, %r2, %r2, %r2, %r2, %r2}, {%r11903, %r11904, %r11905, %r11906};
	bar.warp.sync 	-1;
	wmma.mma.sync.aligned.row.col.m32n8k16.f16.f16 {%r11911, %r11912, %r11913, %r11914}, {%r2, %r2, %r2, %r2, %r2, %r2, %r2, %r2}, {%r2, %r2, %r2, %r2, %r2, %r2, %r2, %r2}, {%r11907, %r11908, %r11909, %r11910};
	bar.warp.sync 	-1;
	wmma.mma.sync.aligned.row.col.m32n8k16.f16.f16 {%r11915, %r11916, %r11917, %r11918}, {%r2, %r2, %r2, %r2, %r2, %r2, %r2, %r2}, {%r2, %r2, %r2, %r2, %r2, %r2, %r2, %r2}, {%r11911, %r11912, %r11913, %r11914};
	bar.warp.sync 	-1;
	wmma.mma.sync.aligned.row.col.m32n8k16.f16.f16 {%r11919, %r11920, %r11921, %r11922}, {%r2, %r2, %r2, %r2, %r2, %r2, %r2, %r2}, {%r2, %r2, %r2, %r2, %r2, %r2, %r2, %r2}, {%r11915, %r11916, %r11917, %r11918};
	bar.warp.sync 	-1;
	wmma.mma.sync.aligned.row.col.m32n8k16.f16.f16 {%r11923, %r11924, %r11925, %r11926}, {%r2, %r2, %r2, %r2, %r2, %r2, %r2, %r2}, {%r2, %r2, %r2, %r2, %r2, %r2, %r2, %r2}, {%r11919, %r11920, %r11921, %r11922};
	bar.warp.sync 	-1;
	wmma.mma.sync.aligned.row.col.m32n8k16.f16.f16 {%r11927, %r11928, %r11929, %r11930}, {%r2, %r2, %r2, %r2, %r2, %r2, %r2, %r2}, {%r2, %r2, %r2, %r2, %r2, %r2, %r2, %r2}, {%r11923, %r11924, %r11925, %r11926};
	bar.warp.sync 	-1;
	wmma.mma.sync.aligned.row.col.m32n8k16.f16.f16 {%r11931, %r11932, %r11933, %r11934}, {%r2, %r2, %r2, %r2, %r2, %r2, %r2, %r2}, {%r2, %r2, %r2, %r2, %r2, %r2, %r2, %r2}, {%r11927, %r11928, %r11929, %r11930};
	bar.warp.sync 	-1;
	wmma.mma.sync.aligned.row.col.m32n8k16.f16.f16 {%r11935, %r11936, %r11937, %r11938}, {%r2, %r2, %r2, %r2, %r2, %r2, %r2, %r2}, {%r2, %r2, %r2, %r2, %r2, %r2, %r2, %r2}, {%r11931, %r11932, %r11933, %r11934};
	bar.warp.sync 	-1;
	wmma.mma.sync.aligned.row.col.m32n8k16.f16.f16 {%r11939, %r11940, %r11941, %r11942}, {%r2, %r2, %r2, %r2, %r2, %r2, %r2, %r2}, {%r2, %r2, %r2, %r2, %r2, %r2, %r2, %r2}, {%r11935, %r11936, %r11937, %r11938};
	bar.warp.sync 	-1;
	wmma.mma.sync.aligned.row.col.m32n8k16.f16.f16 {%r11943, %r11944, %r11945, %r11946}, {%r2, %r2, %r2, %r2, %r2, %r2, %r2, %r2}, {%r2, %r2, %r2, %r2, %r2, %r2, %r2, %r2}, {%r11939, %r11940, %r11941, %r11942};
	bar.warp.sync 	-1;
	wmma.mma.sync.aligned.row.col.m32n8k16.f16.f16 {%r11947, %r11948, %r11949, %r11950}, {%r2, %r2, %r2, %r2, %r2, %r2, %r2, %r2}, {%r2, %r2, %r2, %r2, %r2, %r2, %r2, %r2}, {%r11943, %r11944, %r11945, %r11946};
	bar.warp.sync 	-1;
	wmma.mma.sync.aligned.row.col.m32n8k16.f16.f16 {%r11951, %r11952, %r11953, %r11954}, {%r2, %r2, %r2, %r2, %r2, %r2, %r2, %r2}, {%r2, %r2, %r2, %r2, %r2, %r2, %r2, %r2}, {%r11947, %r11948, %r11949, %r11950};
	bar.warp.sync 	-1;
	wmma.mma.sync.aligned.row.col.m32n8k16.f16.f16 {%r11955, %r11956, %r11957, %r11958}, {%r2, %r2, %r2, %r2, %r2, %r2, %r2, %r2}, {%r2, %r2, %r2, %r2, %r2, %r2, %r2, %r2}, {%r11951, %r11952, %r11953, %r11954};
	bar.warp.sync 	-1;
	wmma.mma.sync.aligned.row.col.m32n8k16.f16.f16 {%r11959, %r11960, %r11961, %r11962}, {%r2, %r2, %r2, %r2, %r2, %r2, %r2, %r2}, {%r2, %r2, %r2, %r2, %r2, %r2, %r2, %r2}, {%r11955, %r11956, %r11957, %r11958};
	bar.warp.sync 	-1;
	wmma.mma.sync.aligned.row.col.m32n8k16.f16.f16 {%r11963, %r11964, %r11965, %r11966}, {%r2, %r2, %r2, %r2, %r2, %r2, %r2, %r2}, {%r2, %r2, %r2, %r2, %r2, %r2, %r2, %r2}, {%r11959, %r11960, %r11961, %r11962};
	bar.warp.sync 	-1;
	wmma.mma.sync.aligned.row.col.m32n8k16.f16.f16 {%r11967, %r11968, %r11969, %r11970}, {%r2, %r2, %r2, %r2, %r2, %r2, %r2, %r2}, {%r2, %r2, %r2, %r2, %r2, %r2, %r2, %r2}, {%r11963, %r11964, %r11965, %r11966};
	bar.warp.sync 	-1;
	wmma.mma.sync.aligned.row.col.m32n8k16.f16.f16 {%r11971, %r11972, %r11973, %r11974}, {%r2, %r2, %r2, %r2, %r2, %r2, %r2, %r2}, {%r2, %r2, %r2, %r2, %r2, %r2, %r2, %r2}, {%r11967, %r11968, %r11969, %r11970};
	bar.warp.sync 	-1;
	wmma.mma.sync.aligned.row.col.m32n8k16.f16.f16 {%r11975, %r11976, %r11977, %r11978}, {%r2, %r2, %r2, %r2, %r2, %r2, %r2, %r2}, {%r2, %r2, %r2, %r2, %r2, %r2, %r2, %r2}, {%r11971, %r11972, %r11973, %r11974};
	bar.warp.sync 	-1;
	wmma.mma.sync.aligned.row.col.m32n8k16.f16.f16 {%r11979, %r11980, %r11981, %r11982}, {%r2, %r2, %r2, %r2, %r2, %r2, %r2, %r2}, {%r2, %r2, %r2, %r2, %r2, %r2, %r2, %r2}, {%r11975, %r11976, %r11977, %r11978};
	bar.warp.sync 	-1;
	wmma.mma.sync.aligned.row.col.m32n8k16.f16.f16 {%r11983, %r11984, %r11985, %r11986}, {%r2, %r2, %r2, %r2, %r2, %r2, %r2, %r2}, {%r2, %r2, %r2, %r2, %r2, %r2, %r2, %r2}, {%r11979, %r11980, %r11981, %r11982};
	bar.warp.sync 	-1;
	wmma.mma.sync.aligned.row.col.m32n8k16.f16.f16 {%r11987, %r11988, %r11989, %r11990}, {%r2, %r2, %r2, %r2, %r2, %r2, %r2, %r2}, {%r2, %r2, %r2, %r2, %r2, %r2, %r2, %r2}, {%r11983, %r11984, %r11985, %r11986};
	bar.warp.sync 	-1;
	wmma.mma.sync.aligned.row.col.m32n8k16.f16.f16 {%r11991, %r11992, %r11993, %r11994}, {%r2, %r2, %r2, %r2, %r2, %r2, %r2, %r2}, {%r2, %r2, %r2, %r2, %r2, %r2, %r2, %r2}, {%r11987, %r11988, %r11989, %r11990};
	bar.warp.sync 	-1;
	wmma.mma.sync.aligned.row.col.m32n8k16.f16.f16 {%r11995, %r11996, %r11997, %r11998}, {%r2, %r2, %r2, %r2, %r2, %r2, %r2, %r2}, {%r2, %r2, %r2, %r2, %r2, %r2, %r2, %r2}, {%r11991, %r11992, %r11993, %r11994};
	bar.warp.sync 	-1;
	wmma.mma.sync.aligned.row.col.m32n8k16.f16.f16 {%r11999, %r12000, %r12001, %r12002}, {%r2, %r2, %r2, %r2, %r2, %r2, %r2, %r2}, {%r2, %r2, %r2, %r2, %r2, %r2, %r2, %r2}, {%r11995, %r11996, %r11997, %r11998};
	bar.warp.sync 	-1;
	wmma.mma.sync.aligned.row.col.m32n8k16.f16.f16 {%r12003, %r12004, %r12005, %r12006}, {%r2, %r2, %r2, %r2, %r2, %r2, %r2, %r2}, {%r2, %r2, %r2, %r2, %r2, %r2, %r2, %r2}, {%r11999, %r12000, %r12001, %r12002};
	bar.warp.sync 	-1;
	wmma.mma.sync.aligned.row.col.m32n8k16.f16.f16 {%r12007, %r12008, %r12009, %r12010}, {%r2, %r2, %r2, %r2, %r2, %r2, %r2, %r2}, {%r2, %r2, %r2, %r2, %r2, %r2, %r2, %r2}, {%r12003, %r12004, %r12005, %r12006};
	bar.warp.sync 	-1;
	wmma.mma.sync.aligned.row.col.m32n8k16.f16.f16 {%r12011, %r12012, %r12013, %r12014}, {%r2, %r2, %r2, %r2, %r2, %r2, %r2, %r2}, {%r2, %r2, %r2, %r2, %r2, %r2, %r2, %r2}, {%r12007, %r12008, %r12009, %r12010};
	bar.warp.sync 	-1;
	wmma.mma.sync.aligned.row.col.m32n8k16.f16.f16 {%r12015, %r12016, %r12017, %r12018}, {%r2, %r2, %r2, %r2, %r2, %r2, %r2, %r2}, {%r2, %r2, %r2, %r2, %r2, %r2, %r2, %r2}, {%r12011, %r12012, %r12013, %r12014};
	bar.warp.sync 	-1;
	wmma.mma.sync.aligned.row.col.m32n8k16.f16.f16 {%r12019, %r12020, %r12021, %r12022}, {%r2, %r2, %r2, %r2, %r2, %r2, %r2, %r2}, {%r2, %r2, %r2, %r2, %r2, %r2, %r2, %r2}, {%r12015, %r12016, %r12017, %r12018};
	bar.warp.sync 	-1;
	wmma.mma.sync.aligned.row.col.m32n8k16.f16.f16 {%r12023, %r12024, %r12025, %r12026}, {%r2, %r2, %r2, %r2, %r2, %r2, %r2, %r2}, {%r2, %r2, %r2, %r2, %r2, %r2, %r2, %r2}, {%r12019, %r12020, %r12021, %r12022};
	bar.warp.sync 	-1;
	wmma.mma.sync.aligned.row.col.m32n8k16.f16.f16 {%r12027, %r12028, %r12029, %r12030}, {%r2, %r2, %r2, %r2, %r2, %r2, %r2, %r2}, {%r2, %r2, %r2, %r2, %r2, %r2, %r2, %r2}, {%r12023, %r12024, %r12025, %r12026};
	bar.warp.sync 	-1;
	wmma.mma.sync.aligned.row.col.m32n8k16.f16.f16 {%r12031, %r12032, %r12033, %r12034}, {%r2, %r2, %r2, %r2, %r2, %r2, %r2, %r2}, {%r2, %r2, %r2, %r2, %r2, %r2, %r2, %r2}, {%r12027, %r12028, %r12029, %r12030};
	bar.warp.sync 	-1;
	wmma.mma.sync.aligned.row.col.m32n8k16.f16.f16 {%r12035, %r12036, %r12037, %r12038}, {%r2, %r2, %r2, %r2, %r2, %r2, %r2, %r2}, {%r2, %r2, %r2, %r2, %r2, %r2, %r2, %r2}, {%r12031, %r12032, %r12033, %r12034};
	bar.warp.sync 	-1;
	wmma.mma.sync.aligned.row.col.m32n8k16.f16.f16 {%r12039, %r12040, %r12041, %r12042}, {%r2, %r2, %r2, %r2, %r2, %r2, %r2, %r2}, {%r2, %r2, %r2, %r2, %r2, %r2, %r2, %r2}, {%r12035, %r12036, %r12037, %r12038};
	bar.warp.sync 	-1;
	wmma.mma.sync.aligned.row.col.m32n8k16.f16.f16 {%r12043, %r12044, %r12045, %r12046}, {%r2, %r2, %r2, %r2, %r2, %r2, %r2, %r2}, {%r2, %r2, %r2, %r2, %r2, %r2, %r2, %r2}, {%r12039, %r12040, %r12041, %r12042};
	bar.warp.sync 	-1;
	wmma.mma.sync.aligned.row.col.m32n8k16.f16.f16 {%r12047, %r12048, %r12049, %r12050}, {%r2, %r2, %r2, %r2, %r2, %r2, %r2, %r2}, {%r2, %r2, %r2, %r2, %r2, %r2, %r2, %r2}, {%r12043, %r12044, %r12045, %r12046};
	bar.warp.sync 	-1;
	wmma.mma.sync.aligned.row.col.m32n8k16.f16.f16 {%r12051, %r12052, %r12053, %r12054}, {%r2, %r2, %r2, %r2, %r2, %r2, %r2, %r2}, {%r2, %r2, %r2, %r2, %r2, %r2, %r2, %r2}, {%r12047, %r12048, %r12049, %r12050};
	bar.warp.sync 	-1;
	wmma.mma.sync.aligned.row.col.m32n8k16.f16.f16 {%r12055, %r12056, %r12057, %r12058}, {%r2, %r2, %r2, %r2, %r2, %r2, %r2, %r2}, {%r2, %r2, %r2, %r2, %r2, %r2, %r2, %r2}, {%r12051, %r12052, %r12053, %r12054};
	bar.warp.sync 	-1;
	wmma.mma.sync.aligned.row.col.m32n8k16.f16.f16 {%r12059, %r12060, %r12061, %r12062}, {%r2, %r2, %r2, %r2, %r2, %r2, %r2, %r2}, {%r2, %r2, %r2, %r2, %r2, %r2, %r2, %r2}, {%r12055, %r12056, %r12057, %r12058};
	bar.warp.sync 	-1;
	wmma.mma.sync.aligned.row.col.m32n8k16.f16.f16 {%r12063, %r12064, %r12065, %r12066}, {%r2, %r2, %r2, %r2, %r2, %r2, %r2, %r2}, {%r2, %r2, %r2, %r2, %r2, %r2, %r2, %r2}, {%r12059, %r12060, %r12061, %r12062};
	bar.warp.sync 	-1;
	wmma.mma.sync.aligned.row.col.m32n8k16.f16.f16 {%r12067, %r12068, %r12069, %r12070}, {%r2, %r2, %r2, %r2, %r2, %r2, %r2, %r2}, {%r2, %r2, %r2, %r2, %r2, %r2, %r2, %r2}, {%r12063, %r12064, %r12065, %r12066};
	bar.warp.sync 	-1;
	wmma.mma.sync.aligned.row.col.m32n8k16.f16.f16 {%r12071, %r12072, %r12073, %r12074}, {%r2, %r2, %r2, %r2, %r2, %r2, %r2, %r2}, {%r2, %r2, %r2, %r2, %r2, %r2, %r2, %r2}, {%r12067, %r12068, %r12069, %r12070};
	bar.warp.sync 	-1;
	wmma.mma.sync.aligned.row.col.m32n8k16.f16.f16 {%r12075, %r12076, %r12077, %r12078}, {%r2, %r2, %r2, %r2, %r2, %r2, %r2, %r2}, {%r2, %r2, %r2, %r2, %r2, %r2, %r2, %r2}, {%r12071, %r12072, %r12073, %r12074};
	bar.warp.sync 	-1;
	wmma.mma.sync.aligned.row.col.m32n8k16.f16.f16 {%r12079, %r12080, %r12081, %r12082}, {%r2, %r2, %r2, %r2, %r2, %r2, %r2, %r2}, {%r2, %r2, %r2, %r2, %r2, %r2, %r2, %r2}, {%r12075, %r12076, %r12077, %r12078};
	bar.warp.sync 	-1;
	wmma.mma.sync.aligned.row.col.m32n8k16.f16.f16 {%r12083, %r12084, %r12085, %r12086}, {%r2, %r2, %r2, %r2, %r2, %r2, %r2, %r2}, {%r2, %r2, %r2, %r2, %r2, %r2, %r2, %r2}, {%r12079, %r12080, %r12081, %r12082};
	bar.warp.sync 	-1;
	wmma.mma.sync.aligned.row.col.m32n8k16.f16.f16 {%r12087, %r12088, %r12089, %r12090}, {%r2, %r2, %r2, %r2, %r2, %r2, %r2, %r2}, {%r2, %r2, %r2, %r2, %r2, %r2, %r2, %r2}, {%r12083, %r12084, %r12085, %r12086};
	bar.warp.sync 	-1;
	wmma.mma.sync.aligned.row.col.m32n8k16.f16.f16 {%r12091, %r12092, %r12093, %r12094}, {%r2, %r2, %r2, %r2, %r2, %r2, %r2, %r2}, {%r2, %r2, %r2, %r2, %r2, %r2, %r2, %r2}, {%r12087, %r12088, %r12089, %r12090};
	bar.warp.sync 	-1;
	wmma.mma.sync.aligned.row.col.m32n8k16.f16.f16 {%r12095, %r12096, %r12097, %r12098}, {%r2, %r2, %r2, %r2, %r2, %r2, %r2, %r2}, {%r2, %r2, %r2, %r2, %r2, %r2, %r2, %r2}, {%r12091, %r12092, %r12093, %r12094};
	bar.warp.sync 	-1;
	wmma.mma.sync.aligned.row.col.m32n8k16.f16.f16 {%r12099, %r12100, %r12101, %r12102}, {%r2, %r2, %r2, %r2, %r2, %r2, %r2, %r2}, {%r2, %r2, %r2, %r2, %r2, %r2, %r2, %r2}, {%r12095, %r12096, %r12097, %r12098};
	bar.warp.sync 	-1;
	wmma.mma.sync.aligned.row.col.m32n8k16.f16.f16 {%r12103, %r12104, %r12105, %r12106}, {%r2, %r2, %r2, %r2, %r2, %r2, %r2, %r2}, {%r2, %r2, %r2, %r2, %r2, %r2, %r2, %r2}, {%r12099, %r12100, %r12101, %r12102};
	bar.warp.sync 	-1;
	wmma.mma.sync.aligned.row.col.m32n8k16.f16.f16 {%r12107, %r12108, %r12109, %r12110}, {%r2, %r2, %r2, %r2, %r2, %r2, %r2, %r2}, {%r2, %r2, %r2, %r2, %r2, %r2, %r2, %r2}, {%r12103, %r12104, %r12105, %r12106};
	bar.warp.sync 	-1;
	wmma.mma.sync.aligned.row.col.m32n8k16.f16.f16 {%r12111, %r12112, %r12113, %r12114}, {%r2, %r2, %r2, %r2, %r2, %r2, %r2, %r2}, {%r2, %r2, %r2, %r2, %r2, %r2, %r2, %r2}, {%r12107, %r12108, %r12109, %r12110};
	bar.warp.sync 	-1;
	wmma.mma.sync.aligned.row.col.m32n8k16.f16.f16 {%r12115, %r12116, %r12117, %r12118}, {%r2, %r2, %r2, %r2, %r2, %r2, %r2, %r2}, {%r2, %r2, %r2, %r2, %r2, %r2, %r2, %r2}, {%r12111, %r12112, %r12113, %r12114};
	bar.warp.sync 	-1;
	wmma.mma.sync.aligned.row.col.m32n8k16.f16.f16 {%r12119, %r12120, %r12121, %r12122}, {%r2, %r2, %r2, %r2, %r2, %r2, %r2, %r2}, {%r2, %r2, %r2, %r2, %r2, %r2, %r2, %r2}, {%r12115, %r12116, %r12117, %r12118};
	bar.warp.sync 	-1;
	wmma.mma.sync.aligned.row.col.m32n8k16.f16.f16 {%r12123, %r12124, %r12125, %r12126}, {%r2, %r2, %r2, %r2, %r2, %r2, %r2, %r2}, {%r2, %r2, %r2, %r2, %r2, %r2, %r2, %r2}, {%r12119, %r12120, %r12121, %r12122};
	bar.warp.sync 	-1;
	wmma.mma.sync.aligned.row.col.m32n8k16.f16.f16 {%r12127, %r12128, %r12129, %r12130}, {%r2, %r2, %r2, %r2, %r2, %r2, %r2, %r2}, {%r2, %r2, %r2, %r2, %r2, %r2, %r2, %r2}, {%r12123, %r12124, %r12125, %r12126};
	bar.warp.sync 	-1;
	wmma.mma.sync.aligned.row.col.m32n8k16.f16.f16 {%r12131, %r12132, %r12133, %r12134}, {%r2, %r2, %r2, %r2, %r2, %r2, %r2, %r2}, {%r2, %r2, %r2, %r2, %r2, %r2, %r2, %r2}, {%r12127, %r12128, %r12129, %r12130};
	bar.warp.sync 	-1;
	wmma.mma.sync.aligned.row.col.m32n8k16.f16.f16 {%r12135, %r12136, %r12137, %r12138}, {%r2, %r2, %r2, %r2, %r2, %r2, %r2, %r2}, {%r2, %r2, %r2, %r2, %r2, %r2, %r2, %r2}, {%r12131, %r12132, %r12133, %r12134};
	bar.warp.sync 	-1;
	wmma.mma.sync.aligned.row.col.m32n8k16.f16.f16 {%r12139, %r12140, %r12141, %r12142}, {%r2, %r2, %r2, %r2, %r2, %r2, %r2, %r2}, {%r2, %r2, %r2, %r2, %r2, %r2, %r2, %r2}, {%r12135, %r12136, %r12137, %r12138};
	bar.warp.sync 	-1;
	wmma.mma.sync.aligned.row.col.m32n8k16.f16.f16 {%r12143, %r12144, %r12145, %r12146}, {%r2, %r2, %r2, %r2, %r2, %r2, %r2, %r2}, {%r2, %r2, %r2, %r2, %r2, %r2, %r2, %r2}, {%r12139, %r12140, %r12141, %r12142};
	bar.warp.sync 	-1;
	wmma.mma.sync.aligned.row.col.m32n8k16.f16.f16 {%r12147, %r12148, %r12149, %r12150}, {%r2, %r2, %r2, %r2, %r2, %r2, %r2, %r2}, {%r2, %r2, %r2, %r2, %r2, %r2, %r2, %r2}, {%r12143, %r12144, %r12145, %r12146};
	bar.warp.sync 	-1;
	wmma.mma.sync.aligned.row.col.m32n8k16.f16.f16 {%r12151, %r12152, %r12153, %r12154}, {%r2, %r2, %r2, %r2, %r2, %r2, %r2, %r2}, {%r2, %r2, %r2, %r2, %r2, %r2, %r2, %r2}, {%r12147, %r12148, %r12149, %r12150};
	bar.warp.sync 	-1;
	wmma.mma.sync.aligned.row.col.m32n8k16.f16.f16 {%r12155, %r12156, %r12157, %r12158}, {%r2, %r2, %r2, %r2, %r2, %r2, %r2, %r2}, {%r2, %r2, %r2, %r2, %r2, %r2, %r2, %r2}, {%r12151, %r12152, %r12153, %r12154};
	bar.warp.sync 	-1;
	wmma.mma.sync.aligned.row.col.m32n8k16.f16.f16 {%r12159, %r12160, %r12161, %r12162}, {%r2, %r2, %r2, %r2, %r2, %r2, %r2, %r2}, {%r2, %r2, %r2, %r2, %r2, %r2, %r2, %r2}, {%r12155, %r12156, %r12157, %r12158};
	bar.warp.sync 	-1;
	wmma.mma.sync.aligned.row.col.m32n8k16.f16.f16 {%r12163, %r12164, %r12165, %r12166}, {%r2, %r2, %r2, %r2, %r2, %r2, %r2, %r2}, {%r2, %r2, %r2, %r2, %r2, %r2, %r2, %r2}, {%r12159, %r12160, %r12161, %r12162};
	bar.warp.sync 	-1;
	wmma.mma.sync.aligned.row.col.m32n8k16.f16.f16 {%r12167, %r12168, %r12169, %r12170}, {%r2, %r2, %r2, %r2, %r2, %r2, %r2, %r2}, {%r2, %r2, %r2, %r2, %r2, %r2, %r2, %r2}, {%r12163, %r12164, %r12165, %r12166};
	bar.warp.sync 	-1;
	wmma.mma.sync.aligned.row.col.m32n8k16.f16.f16 {%r12171, %r12172, %r12173, %r12174}, {%r2, %r2, %r2, %r2, %r2, %r2, %r2, %r2}, {%r2, %r2, %r2, %r2, %r2, %r2, %r2, %r2}, {%r12167, %r12168, %r12169, %r12170};
	bar.warp.sync 	-1;
	wmma.mma.sync.aligned.row.col.m32n8k16.f16.f16 {%r12175, %r12176, %r12177, %r12178}, {%r2, %r2, %r2, %r2, %r2, %r2, %r2, %r2}, {%r2, %r2, %r2, %r2, %r2, %r2, %r2, %r2}, {%r12171, %r12172, %r12173, %r12174};
	bar.warp.sync 	-1;
	wmma.mma.sync.aligned.row.col.m32n8k16.f16.f16 {%r12179, %r12180, %r12181, %r12182}, {%r2, %r2, %r2, %r2, %r2, %r2, %r2, %r2}, {%r2, %r2, %r2, %r2, %r2, %r2, %r2, %r2}, {%r12175, %r12176, %r12177, %r12178};
	bar.warp.sync 	-1;
	wmma.mma.sync.aligned.row.col.m32n8k16.f16.f16 {%r12183, %r12184, %r12185, %r12186}, {%r2, %r2, %r2, %r2, %r2, %r2, %r2, %r2}, {%r2, %r2, %r2, %r2, %r2, %r2, %r2, %r2}, {%r12179, %r12180, %r12181, %r12182};
	bar.warp.sync 	-1;
	wmma.mma.sync.aligned.row.col.m32n8k16.f16.f16 {%r12187, %r12188, %r12189, %r12190}, {%r2, %r2, %r2, %r2, %r2, %r2, %r2, %r2}, {%r2, %r2, %r2, %r2, %r2, %r2, %r2, %r2}, {%r12183, %r12184, %r12185, %r12186};
	bar.warp.sync 	-1;
	wmma.mma.sync.aligned.row.col.m32n8k16.f16.f16 {%r12191, %r12192, %r12193, %r12194}, {%r2, %r2, %r2, %r2, %r2, %r2, %r2, %r2}, {%r2, %r2, %r2, %r2, %r2, %r2, %r2, %r2}, {%r12187, %r12188, %r12189, %r12190};
	bar.warp.sync 	-1;
	wmma.mma.sync.aligned.row.col.m32n8k16.f16.f16 {%r12195, %r12196, %r12197, %r12198}, {%r2, %r2, %r2, %r2, %r2, %r2, %r2, %r2}, {%r2, %r2, %r2, %r2, %r2, %r2, %r2, %r2}, {%r12191, %r12192, %r12193, %r12194};
	bar.warp.sync 	-1;
	wmma.mma.sync.aligned.row.col.m32n8k16.f16.f16 {%r12199, %r12200, %r12201, %r12202}, {%r2, %r2, %r2, %r2, %r2, %r2, %r2, %r2}, {%r2, %r2, %r2, %r2, %r2, %r2, %r2, %r2}, {%r12195, %r12196, %r12197, %r12198};
	bar.warp.sync 	-1;
	wmma.mma.sync.aligned.row.col.m32n8k16.f16.f16 {%r12203, %r12204, %r12205, %r12206}, {%r2, %r2, %r2, %r2, %r2, %r2, %r2, %r2}, {%r2, %r2, %r2, %r2, %r2, %r2, %r2, %r2}, {%r12199, %r12200, %r12201, %r12202};
	bar.warp.sync 	-1;
	wmma.mma.sync.aligned.row.col.m32n8k16.f16.f16 {%r12207, %r12208, %r12209, %r12210}, {%r2, %r2, %r2, %r2, %r2, %r2, %r2, %r2}, {%r2, %r2, %r2, %r2, %r2, %r2, %r2, %r2}, {%r12203, %r12204, %r12205, %r12206};
	bar.warp.sync 	-1;
	wmma.mma.sync.aligned.row.col.m32n8k16.f16.f16 {%r12211, %r12212, %r12213, %r12214}, {%r2, %r2, %r2, %r2, %r2, %r2, %r2, %r2}, {%r2, %r2, %r2, %r2, %r2, %r2, %r2, %r2}, {%r12207, %r12208, %r12209, %r12210};
	bar.warp.sync 	-1;
	wmma.mma.sync.aligned.row.col.m32n8k16.f16.f16 {%r12215, %r12216, %r12217, %r12218}, {%r2, %r2, %r2, %r2, %r2, %r2, %r2, %r2}, {%r2, %r2, %r2, %r2, %r2, %r2, %r2, %r2}, {%r12211, %r12212, %r12213, %r12214};
	bar.warp.sync 	-1;
	wmma.mma.sync.aligned.row.col.m32n8k16.f16.f16 {%r12219, %r12220, %r12221, %r12222}, {%r2, %r2, %r2, %r2, %r2, %r2, %r2, %r2}, {%r2, %r2, %r2, %r2, %r2, %r2, %r2, %r2}, {%r12215, %r12216, %r12217, %r12218};
	bar.warp.sync 	-1;
	wmma.mma.sync.aligned.row.col.m32n8k16.f16.f16 {%r12223, %r12224, %r12225, %r12226}, {%r2, %r2, %r2, %r2, %r2, %r2, %r2, %r2}, {%r2, %r2, %r2, %r2, %r2, %r2, %r2, %r2}, {%r12219, %r12220, %r12221, %r12222};
	bar.warp.sync 	-1;
	wmma.mma.sync.aligned.row.col.m32n8k16.f16.f16 {%r12227, %r12228, %r12229, %r12230}, {%r2, %r2, %r2, %r2, %r2, %r2, %r2, %r2}, {%r2, %r2, %r2, %r2, %r2, %r2, %r2, %r2}, {%r12223, %r12224, %r12225, %r12226};
	bar.warp.sync 	-1;
	wmma.mma.sync.aligned.row.col.m32n8k16.f16.f16 {%r12231, %r12232, %r12233, %r12234}, {%r2, %r2, %r2, %r2, %r2, %r2, %r2, %r2}, {%r2, %r2, %r2, %r2, %r2, %r2, %r2, %r2}, {%r12227, %r12228, %r12229, %r12230};
	bar.warp.sync 	-1;
	wmma.mma.sync.aligned.row.col.m32n8k16.f16.f16 {%r12235, %r12236, %r12237, %r12238}, {%r2, %r2, %r2, %r2, %r2, %r2, %r2, %r2}, {%r2, %r2, %r2, %r2, %r2, %r2, %r2, %r2}, {%r12231, %r12232, %r12233, %r12234};
	bar.warp.sync 	-1;
	wmma.mma.sync.aligned.row.col.m32n8k16.f16.f16 {%r12239, %r12240, %r12241, %r12242}, {%r2, %r2, %r2, %r2, %r2, %r2, %r2, %r2}, {%r2, %r2, %r2, %r2, %r2, %r2, %r2, %r2}, {%r12235, %r12236, %r12237, %r12238};
	bar.warp.sync 	-1;
	wmma.mma.sync.aligned.row.col.m32n8k16.f16.f16 {%r12243, %r12244, %r12245, %r12246}, {%r2, %r2, %r2, %r2, %r2, %r2, %r2, %r2}, {%r2, %r2, %r2, %r2, %r2, %r2, %r2, %r2}, {%r12239, %r12240, %r12241, %r12242};
	bar.warp.sync 	-1;
	wmma.mma.sync.aligned.row.col.m32n8k16.f16.f16 {%r12247, %r12248, %r12249, %r12250}, {%r2, %r2, %r2, %r2, %r2, %r2, %r2, %r2}, {%r2, %r2, %r2, %r2, %r2, %r2, %r2, %r2}, {%r12243, %r12244, %r12245, %r12246};
	bar.warp.sync 	-1;
	wmma.mma.sync.aligned.row.col.m32n8k16.f16.f16 {%r12251, %r12252, %r12253, %r12254}, {%r2, %r2, %r2, %r2, %r2, %r2, %r2, %r2}, {%r2, %r2, %r2, %r2, %r2, %r2, %r2, %r2}, {%r12247, %r12248, %r12249, %r12250};
	bar.warp.sync 	-1;
	wmma.mma.sync.aligned.row.col.m32n8k16.f16.f16 {%r12255, %r12256, %r12257, %r12258}, {%r2, %r2, %r2, %r2, %r2, %r2, %r2, %r2}, {%r2, %r2, %r2, %r2, %r2, %r2, %r2, %r2}, {%r12251, %r12252, %r12253, %r12254};
	bar.warp.sync 	-1;
	wmma.mma.sync.aligned.row.col.m32n8k16.f16.f16 {%r12259, %r12260, %r12261, %r12262}, {%r2, %r2, %r2, %r2, %r2, %r2, %r2, %r2}, {%r2, %r2, %r2, %r2, %r2, %r2, %r2, %r2}, {%r12255, %r12256, %r12257, %r12258};
	bar.warp.sync 	-1;
	wmma.mma.sync.aligned.row.col.m32n8k16.f16.f16 {%r12263, %r12264, %r12265, %r12266}, {%r2, %r2, %r2, %r2, %r2, %r2, %r2, %r2}, {%r2, %r2, %r2, %r2, %r2, %r2, %r2, %r2}, {%r12259, %r12260, %r12261, %r12262};
	bar.warp.sync 	-1;
	wmma.mma.sync.aligned.row.col.m32n8k16.f16.f16 {%r12267, %r12268, %r12269, %r12270}, {%r2, %r2, %r2, %r2, %r2, %r2, %r2, %r2}, {%r2, %r2, %r2, %r2, %r2, %r2, %r2, %r2}, {%r12263, %r12264, %r12265, %r12266};
	bar.warp.sync 	-1;
	wmma.mma.sync.aligned.row.col.m32n8k16.f16.f16 {%r12271, %r12272, %r12273, %r12274}, {%r2, %r2, %r2, %r2, %r2, %r2, %r2, %r2}, {%r2, %r2, %r2, %r2, %r2, %r2, %r2, %r2}, {%r12267, %r12268, %r12269, %r12270};
	bar.warp.sync 	-1;
	wmma.mma.sync.aligned.row.col.m32n8k16.f16.f16 {%r12275, %r12276, %r12277, %r12278}, {%r2, %r2, %r2, %r2, %r2, %r2, %r2, %r2}, {%r2, %r2, %r2, %r2, %r2, %r2, %r2, %r2}, {%r12271, %r12272, %r12273, %r12274};
	bar.warp.sync 	-1;
	wmma.mma.sync.aligned.row.col.m32n8k16.f16.f16 {%r12279, %r12280, %r12281, %r12282}, {%r2, %r2, %r2, %r2, %r2, %r2, %r2, %r2}, {%r2, %r2, %r2, %r2, %r2, %r2, %r2, %r2}, {%r12275, %r12276, %r12277, %r12278};
	bar.warp.sync 	-1;
	wmma.mma.sync.aligned.row.col.m32n8k16.f16.f16 {%r12283, %r12284, %r12285, %r12286}, {%r2, %r2, %r2, %r2, %r2, %r2, %r2, %r2}, {%r2, %r2, %r2, %r2, %r2, %r2, %r2, %r2}, {%r12279, %r12280, %r12281, %r12282};
	bar.warp.sync 	-1;
	wmma.mma.sync.aligned.row.col.m32n8k16.f16.f16 {%r12287, %r12288, %r12289, %r12290}, {%r2, %r2, %r2, %r2, %r2, %r2, %r2, %r2}, {%r2, %r2, %r2, %r2, %r2, %r2, %r2, %r2}, {%r12283, %r12284, %r12285, %r12286};
	bar.warp.sync 	-1;
	wmma.mma.sync.aligned.row.col.m32n8k16.f16.f16 {%r12291, %r12292, %r12293, %r12294}, {%r2, %r2, %r2, %r2, %r2, %r2, %r2, %r2}, {%r2, %r2, %r2, %r2, %r2, %r2, %r2, %r2}, {%r12287, %r12288, %r12289, %r12290};
	bar.warp.sync 	-1;
	wmma.mma.sync.aligned.row.col.m32n8k16.f16.f16 {%r12295, %r12296, %r12297, %r12298}, {%r2, %r2, %r2, %r2, %r2, %r2, %r2, %r2}, {%r2, %r2, %r2, %r2, %r2, %r2, %r2, %r2}, {%r12291, %r12292, %r12293, %r12294};
	bar.warp.sync 	-1;
	wmma.mma.sync.aligned.row.col.m32n8k16.f16.f16 {%r12299, %r12300, %r12301, %r12302}, {%r2, %r2, %r2, %r2, %r2, %r2, %r2, %r2}, {%r2, %r2, %r2, %r2, %r2, %r2, %r2, %r2}, {%r12295, %r12296, %r12297, %r12298};
	bar.warp.sync 	-1;
	wmma.mma.sync.aligned.row.col.m32n8k16.f16.f16 {%r12303, %r12304, %r12305, %r12306}, {%r2, %r2, %r2, %r2, %r2, %r2, %r2, %r2}, {%r2, %r2, %r2, %r2, %r2, %r2, %r2, %r2}, {%r12299, %r12300, %r12301, %r12302};
	bar.warp.sync 	-1;
	wmma.mma.sync.aligned.row.col.m32n8k16.f16.f16 {%r12307, %r12308, %r12309, %r12310}, {%r2, %r2, %r2, %r2, %r2, %r2, %r2, %r2}, {%r2, %r2, %r2, %r2, %r2, %r2, %r2, %r2}, {%r12303, %r12304, %r12305, %r12306};
	bar.warp.sync 	-1;
	wmma.mma.sync.aligned.row.col.m32n8k16.f16.f16 {%r12311, %r12312, %r12313, %r12314}, {%r2, %r2, %r2, %r2, %r2, %r2, %r2, %r2}, {%r2, %r2, %r2, %r2, %r2, %r2, %r2, %r2}, {%r12307, %r12308, %r12309, %r12310};
	bar.warp.sync 	-1;
	wmma.mma.sync.aligned.row.col.m32n8k16.f16.f16 {%r12315, %r12316, %r12317, %r12318}, {%r2, %r2, %r2, %r2, %r2, %r2, %r2, %r2}, {%r2, %r2, %r2, %r2, %r2, %r2, %r2, %r2}, {%r12311, %r12312, %r12313, %r12314};
	bar.warp.sync 	-1;
	wmma.mma.sync.aligned.row.col.m32n8k16.f16.f16 {%r12319, %r12320, %r12321, %r12322}, {%r2, %r2, %r2, %r2, %r2, %r2, %r2, %r2}, {%r2, %r2, %r2, %r2, %r2, %r2, %r2, %r2}, {%r12315, %r12316, %r12317, %r12318};
	bar.warp.sync 	-1;
	wmma.mma.sync.aligned.row.col.m32n8k16.f16.f16 {%r12323, %r12324, %r12325, %r12326}, {%r2, %r2, %r2, %r2, %r2, %r2, %r2, %r2}, {%r2, %r2, %r2, %r2, %r2, %r2, %r2, %r2}, {%r12319, %r12320, %r12321, %r12322};
	bar.warp.sync 	-1;
	wmma.mma.sync.aligned.row.col.m32n8k16.f16.f16 {%r12327, %r12328, %r12329, %r12330}, {%r2, %r2, %r2, %r2, %r2, %r2, %r2, %r2}, {%r2, %r2, %r2, %r2, %r2, %r2, %r2, %r2}, {%r12323, %r12324, %r12325, %r12326};
	bar.warp.sync 	-1;
	wmma.mma.sync.aligned.row.col.m32n8k16.f16.f16 {%r12331, %r12332, %r12333, %r12334}, {%r2, %r2, %r2, %r2, %r2, %r2, %r2, %r2}, {%r2, %r2, %r2, %r2, %r2, %r2, %r2, %r2}, {%r12327, %r12328, %r12329, %r12330};
	bar.warp.sync 	-1;
	wmma.mma.sync.aligned.row.col.m32n8k16.f16.f16 {%r12335, %r12336, %r12337, %r12338}, {%r2, %r2, %r2, %r2, %r2, %r2, %r2, %r2}, {%r2, %r2, %r2, %r2, %r2, %r2, %r2, %r2}, {%r12331, %r12332, %r12333, %r12334};
	bar.warp.sync 	-1;
	wmma.mma.sync.aligned.row.col.m32n8k16.f16.f16 {%r12339, %r12340, %r12341, %r12342}, {%r2, %r2, %r2, %r2, %r2, %r2, %r2, %r2}, {%r2, %r2, %r2, %r2, %r2, %r2, %r2, %r2}, {%r12335, %r12336, %r12337, %r12338};
	bar.warp.sync 	-1;
	wmma.mma.sync.aligned.row.col.m32n8k16.f16.f16 {%r12343, %r12344, %r12345, %r12346}, {%r2, %r2, %r2, %r2, %r2, %r2, %r2, %r2}, {%r2, %r2, %r2, %r2, %r2, %r2, %r2, %r2}, {%r12339, %r12340, %r12341, %r12342};
	bar.warp.sync 	-1;
	wmma.mma.sync.aligned.row.col.m32n8k16.f16.f16 {%r12347, %r12348, %r12349, %r12350}, {%r2, %r2, %r2, %r2, %r2, %r2, %r2, %r2}, {%r2, %r2, %r2, %r2, %r2, %r2, %r2, %r2}, {%r12343, %r12344, %r12345, %r12346};
	bar.warp.sync 	-1;
	wmma.mma.sync.aligned.row.col.m32n8k16.f16.f16 {%r12351, %r12352, %r12353, %r12354}, {%r2, %r2, %r2, %r2, %r2, %r2, %r2, %r2}, {%r2, %r2, %r2, %r2, %r2, %r2, %r2, %r2}, {%r12347, %r12348, %r12349, %r12350};
	bar.warp.sync 	-1;
	wmma.mma.sync.aligned.row.col.m32n8k16.f16.f16 {%r12355, %r12356, %r12357, %r12358}, {%r2, %r2, %r2, %r2, %r2, %r2, %r2, %r2}, {%r2, %r2, %r2, %r2, %r2, %r2, %r2, %r2}, {%r12351, %r12352, %r12353, %r12354};
	bar.warp.sync 	-1;
	wmma.mma.sync.aligned.row.col.m32n8k16.f16.f16 {%r12359, %r12360, %r12361, %r12362}, {%r2, %r2, %r2, %r2, %r2, %r2, %r2, %r2}, {%r2, %r2, %r2, %r2, %r2, %r2, %r2, %r2}, {%r12355, %r12356, %r12357, %r12358};
	bar.warp.sync 	-1;
	wmma.mma.sync.aligned.row.col.m32n8k16.f16.f16 {%r12363, %r12364, %r12365, %r12366}, {%r2, %r2, %r2, %r2, %r2, %r2, %r2, %r2}, {%r2, %r2, %r2, %r2, %r2, %r2, %r2, %r2}, {%r12359, %r12360, %r12361, %r12362};
	bar.warp.sync 	-1;
	wmma.mma.sync.aligned.row.col.m32n8k16.f16.f16 {%r12367, %r12368, %r12369, %r12370}, {%r2, %r2, %r2, %r2, %r2, %r2, %r2, %r2}, {%r2, %r2, %r2, %r2, %r2, %r2, %r2, %r2}, {%r12363, %r12364, %r12365, %r12366};
	bar.warp.sync 	-1;
	wmma.mma.sync.aligned.row.col.m32n8k16.f16.f16 {%r12371, %r12372, %r12373, %r12374}, {%r2, %r2, %r2, %r2, %r2, %r2, %r2, %r2}, {%r2, %r2, %r2, %r2, %r2, %r2, %r2, %r2}, {%r12367, %r12368, %r12369, %r12370};
	bar.warp.sync 	-1;
	wmma.mma.sync.aligned.row.col.m32n8k16.f16.f16 {%r12375, %r12376, %r12377, %r12378}, {%r2, %r2, %r2, %r2, %r2, %r2, %r2, %r2}, {%r2, %r2, %r2, %r2, %r2, %r2, %r2, %r2}, {%r12371, %r12372, %r12373, %r12374};
	bar.warp.sync 	-1;
	wmma.mma.sync.aligned.row.col.m32n8k16.f16.f16 {%r12379, %r12380, %r12381, %r12382}, {%r2, %r2, %r2, %r2, %r2, %r2, %r2, %r2}, {%r2, %r2, %r2, %r2, %r2, %r2, %r2, %r2}, {%r12375, %r12376, %r12377, %r12378};
	bar.warp.sync 	-1;
	wmma.mma.sync.aligned.row.col.m32n8k16.f16.f16 {%r12383, %r12384, %r12385, %r12386}, {%r2, %r2, %r2, %r2, %r2, %r2, %r2, %r2}, {%r2, %r2, %r2, %r2, %r2, %r2, %r2, %r2}, {%r12379, %r12380, %r12381, %r12382};
	bar.warp.sync 	-1;
	wmma.mma.sync.aligned.row.col.m32n8k16.f16.f16 {%r12387, %r12388, %r12389, %r12390}, {%r2, %r2, %r2, %r2, %r2, %r2, %r2, %r2}, {%r2, %r2, %r2, %r2, %r2, %r2, %r2, %r2}, {%r12383, %r12384, %r12385, %r12386};
	bar.warp.sync 	-1;
	wmma.mma.sync.aligned.row.col.m32n8k16.f16.f16 {%r12391, %r12392, %r12393, %r12394}, {%r2, %r2, %r2, %r2, %r2, %r2, %r2, %r2}, {%r2, %r2, %r2, %r2, %r2, %r2, %r2, %r2}, {%r12387, %r12388, %r12389, %r12390};
	bar.warp.sync 	-1;
	wmma.mma.sync.aligned.row.col.m32n8k16.f16.f16 {%r12395, %r12396, %r12397, %r12398}, {%r2, %r2, %r2, %r2, %r2, %r2, %r2, %r2}, {%r2, %r2, %r2, %r2, %r2, %r2, %r2, %r2}, {%r12391, %r12392, %r12393, %r12394};
	bar.warp.sync 	-1;
	wmma.mma.sync.aligned.row.col.m32n8k16.f16.f16 {%r12399, %r12400, %r12401, %r12402}, {%r2, %r2, %r2, %r2, %r2, %r2, %r2, %r2}, {%r2, %r2, %r2, %r2, %r2, %r2, %r2, %r2}, {%r12395, %r12396, %r12397, %r12398};
	bar.warp.sync 	-1;
	wmma.mma.sync.aligned.row.col.m32n8k16.f16.f16 {%r12403, %r12404, %r12405, %r12406}, {%r2, %r2, %r2, %r2, %r2, %r2, %r2, %r2}, {%r2, %r2, %r2, %r2, %r2, %r2, %r2, %r2}, {%r12399, %r12400, %r12401, %r12402};
	bar.warp.sync 	-1;
	wmma.mma.sync.aligned.row.col.m32n8k16.f16.f16 {%r12407, %r12408, %r12409, %r12410}, {%r2, %r2, %r2, %r2, %r2, %r2, %r2, %r2}, {%r2, %r2, %r2, %r2, %r2, %r2, %r2, %r2}, {%r12403, %r12404, %r12405, %r12406};
	bar.warp.sync 	-1;
	wmma.mma.sync.aligned.row.col.m32n8k16.f16.f16 {%r12411, %r12412, %r12413, %r12414}, {%r2, %r2, %r2, %r2, %r2, %r2, %r2, %r2}, {%r2, %r2, %r2, %r2, %r2, %r2, %r2, %r2}, {%r12407, %r12408, %r12409, %r12410};
	bar.warp.sync 	-1;
	wmma.mma.sync.aligned.row.col.m32n8k16.f16.f16 {%r12415, %r12416, %r12417, %r12418}, {%r2, %r2, %r2, %r2, %r2, %r2, %r2, %r2}, {%r2, %r2, %r2, %r2, %r2, %r2, %r2, %r2}, {%r12411, %r12412, %r12413, %r12414};
	bar.warp.sync 	-1;
	wmma.mma.sync.aligned.row.col.m32n8k16.f16.f16 {%r12419, %r12420, %r12421, %r12422}, {%r2, %r2, %r2, %r2, %r2, %r2, %r2, %r2}, {%r2, %r2, %r2, %r2, %r2, %r2, %r2, %r2}, {%r12415, %r12416, %r12417, %r12418};
	bar.warp.sync 	-1;
	wmma.mma.sync.aligned.row.col.m32n8k16.f16.f16 {%r12423, %r12424, %r12425, %r12426}, {%r2, %r2, %r2, %r2, %r2, %r2, %r2, %r2}, {%r2, %r2, %r2, %r2, %r2, %r2, %r2, %r2}, {%r12419, %r12420, %r12421, %r12422};
	bar.warp.sync 	-1;
	wmma.mma.sync.aligned.row.col.m32n8k16.f16.f16 {%r12427, %r12428, %r12429, %r12430}, {%r2, %r2, %r2, %r2, %r2, %r2, %r2, %r2}, {%r2, %r2, %r2, %r2, %r2, %r2, %r2, %r2}, {%r12423, %r12424, %r12425, %r12426};
	bar.warp.sync 	-1;
	wmma.mma.sync.aligned.row.col.m32n8k16.f16.f16 {%r12431, %r12432, %r12433, %r12434}, {%r2, %r2, %r2, %r2, %r2, %r2, %r2, %r2}, {%r2, %r2, %r2, %r2, %r2, %r2, %r2, %r2}, {%r12427, %r12428, %r12429, %r12430};
	bar.warp.sync 	-1;
	wmma.mma.sync.aligned.row.col.m32n8k16.f16.f16 {%r12435, %r12436, %r12437, %r12438}, {%r2, %r2, %r2, %r2, %r2, %r2, %r2, %r2}, {%r2, %r2, %r2, %r2, %r2, %r2, %r2, %r2}, {%r12431, %r12432, %r12433, %r12434};
	bar.warp.sync 	-1;
	wmma.mma.sync.aligned.row.col.m32n8k16.f16.f16 {%r12439, %r12440, %r12441, %r12442}, {%r2, %r2, %r2, %r2, %r2, %r2, %r2, %r2}, {%r2, %r2, %r2, %r2, %r2, %r2, %r2, %r2}, {%r12435, %r12436, %r12437, %r12438};
	bar.warp.sync 	-1;
	wmma.mma.sync.aligned.row.col.m32n8k16.f16.f16 {%r12443, %r12444, %r12445, %r12446}, {%r2, %r2, %r2, %r2, %r2, %r2, %r2, %r2}, {%r2, %r2, %r2, %r2, %r2, %r2, %r2, %r2}, {%r12439, %r12440, %r12441, %r12442};
	bar.warp.sync 	-1;
	wmma.mma.sync.aligned.row.col.m32n8k16.f16.f16 {%r12447, %r12448, %r12449, %r12450}, {%r2, %r2, %r2, %r2, %r2, %r2, %r2, %r2}, {%r2, %r2, %r2, %r2, %r2, %r2, %r2, %r2}, {%r12443, %r12444, %r12445, %r12446};
	bar.warp.sync 	-1;
	wmma.mma.sync.aligned.row.col.m32n8k16.f16.f16 {%r12451, %r12452, %r12453, %r12454}, {%r2, %r2, %r2, %r2, %r2, %r2, %r2, %r2}, {%r2, %r2, %r2, %r2, %r2, %r2, %r2, %r2}, {%r12447, %r12448, %r12449, %r12450};
	bar.warp.sync 	-1;
	wmma.mma.sync.aligned.row.col.m32n8k16.f16.f16 {%r12455, %r12456, %r12457, %r12458}, {%r2, %r2, %r2, %r2, %r2, %r2, %r2, %r2}, {%r2, %r2, %r2, %r2, %r2, %r2, %r2, %r2}, {%r12451, %r12452, %r12453, %r12454};
	bar.warp.sync 	-1;
	wmma.mma.sync.aligned.row.col.m32n8k16.f16.f16 {%r12459, %r12460, %r12461, %r12462}, {%r2, %r2, %r2, %r2, %r2, %r2, %r2, %r2}, {%r2, %r2, %r2, %r2, %r2, %r2, %r2, %r2}, {%r12455, %r12456, %r12457, %r12458};
	bar.warp.sync 	-1;
	wmma.mma.sync.aligned.row.col.m32n8k16.f16.f16 {%r12463, %r12464, %r12465, %r12466}, {%r2, %r2, %r2, %r2, %r2, %r2, %r2, %r2}, {%r2, %r2, %r2, %r2, %r2, %r2, %r2, %r2}, {%r12459, %r12460, %r12461, %r12462};
	bar.warp.sync 	-1;
	wmma.mma.sync.aligned.row.col.m32n8k16.f16.f16 {%r12467, %r12468, %r12469, %r12470}, {%r2, %r2, %r2, %r2, %r2, %r2, %r2, %r2}, {%r2, %r2, %r2, %r2, %r2, %r2, %r2, %r2}, {%r12463, %r12464, %r12465, %r12466};
	bar.warp.sync 	-1;
	wmma.mma.sync.aligned.row.col.m32n8k16.f16.f16 {%r12471, %r12472, %r12473, %r12474}, {%r2, %r2, %r2, %r2, %r2, %r2, %r2, %r2}, {%r2, %r2, %r2, %r2, %r2, %r2, %r2, %r2}, {%r12467, %r12468, %r12469, %r12470};
	bar.warp.sync 	-1;
	wmma.mma.sync.aligned.row.col.m32n8k16.f16.f16 {%r12475, %r12476, %r12477, %r12478}, {%r2, %r2, %r2, %r2, %r2, %r2, %r2, %r2}, {%r2, %r2, %r2, %r2, %r2, %r2, %r2, %r2}, {%r12471, %r12472, %r12473, %r12474};
	bar.warp.sync 	-1;
	wmma.mma.sync.aligned.row.col.m32n8k16.f16.f16 {%r12479, %r12480, %r12481, %r12482}, {%r2, %r2, %r2, %r2, %r2, %r2, %r2, %r2}, {%r2, %r2, %r2, %r2, %r2, %r2, %r2, %r2}, {%r12475, %r12476, %r12477, %r12478};
	bar.warp.sync 	-1;
	wmma.mma.sync.aligned.row.col.m32n8k16.f16.f16 {%r12483, %r12484, %r12485, %r12486}, {%r2, %r2, %r2, %r2, %r2, %r2, %r2, %r2}, {%r2, %r2, %r2, %r2, %r2, %r2, %r2, %r2}, {%r12479, %r12480, %r12481, %r12482};
	bar.warp.sync 	-1;
	wmma.mma.sync.aligned.row.col.m32n8k16.f16.f16 {%r12487, %r12488, %r12489, %r12490}, {%r2, %r2, %r2, %r2, %r2, %r2, %r2, %r2}, {%r2, %r2, %r2, %r2, %r2, %r2, %r2, %r2}, {%r12483, %r12484, %r12485, %r12486};
	bar.warp.sync 	-1;
	wmma.mma.sync.aligned.row.col.m32n8k16.f16.f16 {%r12491, %r12492, %r12493, %r12494}, {%r2, %r2, %r2, %r2, %r2, %r2, %r2, %r2}, {%r2, %r2, %r2, %r2, %r2, %r2, %r2, %r2}, {%r12487, %r12488, %r12489, %r12490};
	bar.warp.sync 	-1;
	wmma.mma.sync.aligned.row.col.m32n8k16.f16.f16 {%r12495, %r12496, %r12497, %r12498}, {%r2, %r2, %r2, %r2, %r2, %r2, %r2, %r2}, {%r2, %r2, %r2, %r2, %r2, %r2, %r2, %r2}, {%r12491, %r12492, %r12493, %r12494};
	bar.warp.sync 	-1;
	wmma.mma.sync.aligned.row.col.m32n8k16.f16.f16 {%r12499, %r12500, %r12501, %r12502}, {%r2, %r2, %r2, %r2, %r2, %r2, %r2, %r2}, {%r2, %r2, %r2, %r2, %r2, %r2, %r2, %r2}, {%r12495, %r12496, %r12497, %r12498};
	bar.warp.sync 	-1;
	wmma.mma.sync.aligned.row.col.m32n8k16.f16.f16 {%r12503, %r12504, %r12505, %r12506}, {%r2, %r2, %r2, %r2, %r2, %r2, %r2, %r2}, {%r2, %r2, %r2, %r2, %r2, %r2, %r2, %r2}, {%r12499, %r12500, %r12501, %r12502};
	bar.warp.sync 	-1;
	wmma.mma.sync.aligned.row.col.m32n8k16.f16.f16 {%r12507, %r12508, %r12509, %r12510}, {%r2, %r2, %r2, %r2, %r2, %r2, %r2, %r2}, {%r2, %r2, %r2, %r2, %r2, %r2, %r2, %r2}, {%r12503, %r12504, %r12505, %r12506};
	bar.warp.sync 	-1;
	wmma.mma.sync.aligned.row.col.m32n8k16.f16.f16 {%r12511, %r12512, %r12513, %r12514}, {%r2, %r2, %r2, %r2, %r2, %r2, %r2, %r2}, {%r2, %r2, %r2, %r2, %r2, %r2, %r2, %r2}, {%r12507, %r12508, %r12509, %r12510};
	bar.warp.sync 	-1;
	wmma.mma.sync.aligned.row.col.m32n8k16.f16.f16 {%r12515, %r12516, %r12517, %r12518}, {%r2, %r2, %r2, %r2, %r2, %r2, %r2, %r2}, {%r2, %r2, %r2, %r2, %r2, %r2, %r2, %r2}, {%r12511, %r12512, %r12513, %r12514};
	bar.warp.sync 	-1;
	wmma.mma.sync.aligned.row.col.m32n8k16.f16.f16 {%r12519, %r12520, %r12521, %r12522}, {%r2, %r2, %r2, %r2, %r2, %r2, %r2, %r2}, {%r2, %r2, %r2, %r2, %r2, %r2, %r2, %r2}, {%r12515, %r12516, %r12517, %r12518};
	bar.warp.sync 	-1;
	wmma.mma.sync.aligned.row.col.m32n8k16.f16.f16 {%r12523, %r12524, %r12525, %r12526}, {%r2, %r2, %r2, %r2, %r2, %r2, %r2, %r2}, {%r2, %r2, %r2, %r2, %r2, %r2, %r2, %r2}, {%r12519, %r12520, %r12521, %r12522};
	bar.warp.sync 	-1;
	wmma.mma.sync.aligned.row.col.m32n8k16.f16.f16 {%r12527, %r12528, %r12529, %r12530}, {%r2, %r2, %r2, %r2, %r2, %r2, %r2, %r2}, {%r2, %r2, %r2, %r2, %r2, %r2, %r2, %r2}, {%r12523, %r12524, %r12525, %r12526};
	bar.warp.sync 	-1;
	wmma.mma.sync.aligned.row.col.m32n8k16.f16.f16 {%r12531, %r12532, %r12533, %r12534}, {%r2, %r2, %r2, %r2, %r2, %r2, %r2, %r2}, {%r2, %r2, %r2, %r2, %r2, %r2, %r2, %r2}, {%r12527, %r12528, %r12529, %r12530};
	bar.warp.sync 	-1;
	wmma.mma.sync.aligned.row.col.m32n8k16.f16.f16 {%r12535, %r12536, %r12537, %r12538}, {%r2, %r2, %r2, %r2, %r2, %r2, %r2, %r2}, {%r2, %r2, %r2, %r2, %r2, %r2, %r2, %r2}, {%r12531, %r12532, %r12533, %r12534};
	bar.warp.sync 	-1;
	wmma.mma.sync.aligned.row.col.m32n8k16.f16.f16 {%r12539, %r12540, %r12541, %r12542}, {%r2, %r2, %r2, %r2, %r2, %r2, %r2, %r2}, {%r2, %r2, %r2, %r2, %r2, %r2, %r2, %r2}, {%r12535, %r12536, %r12537, %r12538};
	bar.warp.sync 	-1;
	wmma.mma.sync.aligned.row.col.m32n8k16.f16.f16 {%r12543, %r12544, %r12545, %r12546}, {%r2, %r2, %r2, %r2, %r2, %r2, %r2, %r2}, {%r2, %r2, %r2, %r2, %r2, %r2, %r2, %r2}, {%r12539, %r12540, %r12541, %r12542};
	bar.warp.sync 	-1;
	wmma.mma.sync.aligned.row.col.m32n8k16.f16.f16 {%r12547, %r12548, %r12549, %r12550}, {%r2, %r2, %r2, %r2, %r2, %r2, %r2, %r2}, {%r2, %r2, %r2, %r2, %r2, %r2, %r2, %r2}, {%r12543, %r12544, %r12545, %r12546};
	bar.warp.sync 	-1;
	wmma.mma.sync.aligned.row.col.m32n8k16.f16.f16 {%r12551, %r12552, %r12553, %r12554}, {%r2, %r2, %r2, %r2, %r2, %r2, %r2, %r2}, {%r2, %r2, %r2, %r2, %r2, %r2, %r2, %r2}, {%r12547, %r12548, %r12549, %r12550};
	bar.warp.sync 	-1;
	wmma.mma.sync.aligned.row.col.m32n8k16.f16.f16 {%r12555, %r12556, %r12557, %r12558}, {%r2, %r2, %r2, %r2, %r2, %r2, %r2, %r2}, {%r2, %r2, %r2, %r2, %r2, %r2, %r2, %r2}, {%r12551, %r12552, %r12553, %r12554};
	bar.warp.sync 	-1;
	wmma.mma.sync.aligned.row.col.m32n8k16.f16.f16 {%r12559, %r12560, %r12561, %r12562}, {%r2, %r2, %r2, %r2, %r2, %r2, %r2, %r2}, {%r2, %r2, %r2, %r2, %r2, %r2, %r2, %r2}, {%r12555, %r12556, %r12557, %r12558};
	bar.warp.sync 	-1;
	wmma.mma.sync.aligned.row.col.m32n8k16.f16.f16 {%r12563, %r12564, %r12565, %r12566}, {%r2, %r2, %r2, %r2, %r2, %r2, %r2, %r2}, {%r2, %r2, %r2, %r2, %r2, %r2, %r2, %r2}, {%r12559, %r12560, %r12561, %r12562};
	bar.warp.sync 	-1;
	wmma.mma.sync.aligned.row.col.m32n8k16.f16.f16 {%r12567, %r12568, %r12569, %r12570}, {%r2, %r2, %r2, %r2, %r2, %r2, %r2, %r2}, {%r2, %r2, %r2, %r2, %r2, %r2, %r2, %r2}, {%r12563, %r12564, %r12565, %r12566};
	bar.warp.sync 	-1;
	wmma.mma.sync.aligned.row.col.m32n8k16.f16.f16 {%r12571, %r12572, %r12573, %r12574}, {%r2, %r2, %r2, %r2, %r2, %r2, %r2, %r2}, {%r2, %r2, %r2, %r2, %r2, %r2, %r2, %r2}, {%r12567, %r12568, %r12569, %r12570};
	bar.warp.sync 	-1;
	wmma.mma.sync.aligned.row.col.m32n8k16.f16.f16 {%r12575, %r12576, %r12577, %r12578}, {%r2, %r2, %r2, %r2, %r2, %r2, %r2, %r2}, {%r2, %r2, %r2, %r2, %r2, %r2, %r2, %r2}, {%r12571, %r12572, %r12573, %r12574};
	bar.warp.sync 	-1;
	wmma.mma.sync.aligned.row.col.m32n8k16.f16.f16 {%r12579, %r12580, %r12581, %r12582}, {%r2, %r2, %r2, %r2, %r2, %r2, %r2, %r2}, {%r2, %r2, %r2, %r2, %r2, %r2, %r2, %r2}, {%r12575, %r12576, %r12577, %r12578};
	bar.warp.sync 	-1;
	wmma.mma.sync.aligned.row.col.m32n8k16.f16.f16 {%r12583, %r12584, %r12585, %r12586}, {%r2, %r2, %r2, %r2, %r2, %r2, %r2, %r2}, {%r2, %r2, %r2, %r2, %r2, %r2, %r2, %r2}, {%r12579, %r12580, %r12581, %r12582};
	bar.warp.sync 	-1;
	wmma.mma.sync.aligned.row.col.m32n8k16.f16.f16 {%r12587, %r12588, %r12589, %r12590}, {%r2, %r2, %r2, %r2, %r2, %r2, %r2, %r2}, {%r2, %r2, %r2, %r2, %r2, %r2, %r2, %r2}, {%r12583, %r12584, %r12585, %r12586};
	bar.warp.sync 	-1;
	wmma.mma.sync.aligned.row.col.m32n8k16.f16.f16 {%r12591, %r12592, %r12593, %r12594}, {%r2, %r2, %r2, %r2, %r2, %r2, %r2, %r2}, {%r2, %r2, %r2, %r2, %r2, %r2, %r2, %r2}, {%r12587, %r12588, %r12589, %r12590};
	bar.warp.sync 	-1;
	wmma.mma.sync.aligned.row.col.m32n8k16.f16.f16 {%r12595, %r12596, %r12597, %r12598}, {%r2, %r2, %r2, %r2, %r2, %r2, %r2, %r2}, {%r2, %r2, %r2, %r2, %r2, %r2, %r2, %r2}, {%r12591, %r12592, %r12593, %r12594};
	bar.warp.sync 	-1;
	wmma.mma.sync.aligned.row.col.m32n8k16.f16.f16 {%r12599, %r12600, %r12601, %r12602}, {%r2, %r2, %r2, %r2, %r2, %r2, %r2, %r2}, {%r2, %r2, %r2, %r2, %r2, %r2, %r2, %r2}, {%r12595, %r12596, %r12597, %r12598};
	bar.warp.sync 	-1;
	wmma.mma.sync.aligned.row.col.m32n8k16.f16.f16 {%r12603, %r12604, %r12605, %r12606}, {%r2, %r2, %r2, %r2, %r2, %r2, %r2, %r2}, {%r2, %r2, %r2, %r2, %r2, %r2, %r2, %r2}, {%r12599, %r12600, %r12601, %r12602};
	bar.warp.sync 	-1;
	wmma.mma.sync.aligned.row.col.m32n8k16.f16.f16 {%r12607, %r12608, %r12609, %r12610}, {%r2, %r2, %r2, %r2, %r2, %r2, %r2, %r2}, {%r2, %r2, %r2, %r2, %r2, %r2, %r2, %r2}, {%r12603, %r12604, %r12605, %r12606};
	bar.warp.sync 	-1;
	wmma.mma.sync.aligned.row.col.m32n8k16.f16.f16 {%r12611, %r12612, %r12613, %r12614}, {%r2, %r2, %r2, %r2, %r2, %r2, %r2, %r2}, {%r2, %r2, %r2, %r2, %r2, %r2, %r2, %r2}, {%r12607, %r12608, %r12609, %r12610};
	bar.warp.sync 	-1;
	wmma.mma.sync.aligned.row.col.m32n8k16.f16.f16 {%r12615, %r12616, %r12617, %r12618}, {%r2, %r2, %r2, %r2, %r2, %r2, %r2, %r2}, {%r2, %r2, %r2, %r2, %r2, %r2, %r2, %r2}, {%r12611, %r12612, %r12613, %r12614};
	bar.warp.sync 	-1;
	wmma.mma.sync.aligned.row.col.m32n8k16.f16.f16 {%r12619, %r12620, %r12621, %r12622}, {%r2, %r2, %r2, %r2, %r2, %r2, %r2, %r2}, {%r2, %r2, %r2, %r2, %r2, %r2, %r2, %r2}, {%r12615, %r12616, %r12617, %r12618};
	bar.warp.sync 	-1;
	wmma.mma.sync.aligned.row.col.m32n8k16.f16.f16 {%r12623, %r12624, %r12625, %r12626}, {%r2, %r2, %r2, %r2, %r2, %r2, %r2, %r2}, {%r2, %r2, %r2, %r2, %r2, %r2, %r2, %r2}, {%r12619, %r12620, %r12621, %r12622};
	bar.warp.sync 	-1;
	wmma.mma.sync.aligned.row.col.m32n8k16.f16.f16 {%r12627, %r12628, %r12629, %r12630}, {%r2, %r2, %r2, %r2, %r2, %r2, %r2, %r2}, {%r2, %r2, %r2, %r2, %r2, %r2, %r2, %r2}, {%r12623, %r12624, %r12625, %r12626};
	bar.warp.sync 	-1;
	wmma.mma.sync.aligned.row.col.m32n8k16.f16.f16 {%r12631, %r12632, %r12633, %r12634}, {%r2, %r2, %r2, %r2, %r2, %r2, %r2, %r2}, {%r2, %r2, %r2, %r2, %r2, %r2, %r2, %r2}, {%r12627, %r12628, %r12629, %r12630};
	bar.warp.sync 	-1;
	wmma.mma.sync.aligned.row.col.m32n8k16.f16.f16 {%r12635, %r12636, %r12637, %r12638}, {%r2, %r2, %r2, %r2, %r2, %r2, %r2, %r2}, {%r2, %r2, %r2, %r2, %r2, %r2, %r2, %r2}, {%r12631, %r12632, %r12633, %r12634};
	bar.warp.sync 	-1;
	wmma.mma.sync.aligned.row.col.m32n8k16.f16.f16 {%r12639, %r12640, %r12641, %r12642}, {%r2, %r2, %r2, %r2, %r2, %r2, %r2, %r2}, {%r2, %r2, %r2, %r2, %r2, %r2, %r2, %r2}, {%r12635, %r12636, %r12637, %r12638};
	bar.warp.sync 	-1;
	wmma.mma.sync.aligned.row.col.m32n8k16.f16.f16 {%r12643, %r12644, %r12645, %r12646}, {%r2, %r2, %r2, %r2, %r2, %r2, %r2, %r2}, {%r2, %r2, %r2, %r2, %r2, %r2, %r2, %r2}, {%r12639, %r12640, %r12641, %r12642};
	bar.warp.sync 	-1;
	wmma.mma.sync.aligned.row.col.m32n8k16.f16.f16 {%r12647, %r12648, %r12649, %r12650}, {%r2, %r2, %r2, %r2, %r2, %r2, %r2, %r2}, {%r2, %r2, %r2, %r2, %r2, %r2, %r2, %r2}, {%r12643, %r12644, %r12645, %r12646};
	bar.warp.sync 	-1;
	wmma.mma.sync.aligned.row.col.m32n8k16.f16.f16 {%r12651, %r12652, %r12653, %r12654}, {%r2, %r2, %r2, %r2, %r2, %r2, %r2, %r2}, {%r2, %r2, %r2, %r2, %r2, %r2, %r2, %r2}, {%r12647, %r12648, %r12649, %r12650};
	bar.warp.sync 	-1;
	wmma.mma.sync.aligned.row.col.m32n8k16.f16.f16 {%r12655, %r12656, %r12657, %r12658}, {%r2, %r2, %r2, %r2, %r2, %r2, %r2, %r2}, {%r2, %r2, %r2, %r2, %r2, %r2, %r2, %r2}, {%r12651, %r12652, %r12653, %r12654};
	bar.warp.sync 	-1;
	wmma.mma.sync.aligned.row.col.m32n8k16.f16.f16 {%r12659, %r12660, %r12661, %r12662}, {%r2, %r2, %r2, %r2, %r2, %r2, %r2, %r2}, {%r2, %r2, %r2, %r2, %r2, %r2, %r2, %r2}, {%r12655, %r12656, %r12657, %r12658};
	bar.warp.sync 	-1;
	wmma.mma.sync.aligned.row.col.m32n8k16.f16.f16 {%r12663, %r12664, %r12665, %r12666}, {%r2, %r2, %r2, %r2, %r2, %r2, %r2, %r2}, {%r2, %r2, %r2, %r2, %r2, %r2, %r2, %r2}, {%r12659, %r12660, %r12661, %r12662};
	bar.warp.sync 	-1;
	wmma.mma.sync.aligned.row.col.m32n8k16.f16.f16 {%r12667, %r12668, %r12669, %r12670}, {%r2, %r2, %r2, %r2, %r2, %r2, %r2, %r2}, {%r2, %r2, %r2, %r2, %r2, %r2, %r2, %r2}, {%r12663, %r12664, %r12665, %r12666};
	bar.warp.sync 	-1;
	wmma.mma.sync.aligned.row.col.m32n8k16.f16.f16 {%r12671, %r12672, %r12673, %r12674}, {%r2, %r2, %r2, %r2, %r2, %r2, %r2, %r2}, {%r2, %r2, %r2, %r2, %r2, %r2, %r2, %r2}, {%r12667, %r12668, %r12669, %r12670};
	bar.warp.sync 	-1;
	wmma.mma.sync.aligned.row.col.m32n8k16.f16.f16 {%r12675, %r12676, %r12677, %r12678}, {%r2, %r2, %r2, %r2, %r2, %r2, %r2, %r2}, {%r2, %r2, %r2, %r2, %r2, %r2, %r2, %r2}, {%r12671, %r12672, %r12673, %r12674};
	bar.warp.sync 	-1;
	wmma.mma.sync.aligned.row.col.m32n8k16.f16.f16 {%r12679, %r12680, %r12681, %r12682}, {%r2, %r2, %r2, %r2, %r2, %r2, %r2, %r2}, {%r2, %r2, %r2, %r2, %r2, %r2, %r2, %r2}, {%r12675, %r12676, %r12677, %r12678};
	bar.warp.sync 	-1;
	wmma.mma.sync.aligned.row.col.m32n8k16.f16.f16 {%r12683, %r12684, %r12685, %r12686}, {%r2, %r2, %r2, %r2, %r2, %r2, %r2, %r2}, {%r2, %r2, %r2, %r2, %r2, %r2, %r2, %r2}, {%r12679, %r12680, %r12681, %r12682};
	bar.warp.sync 	-1;
	wmma.mma.sync.aligned.row.col.m32n8k16.f16.f16 {%r12687, %r12688, %r12689, %r12690}, {%r2, %r2, %r2, %r2, %r2, %r2, %r2, %r2}, {%r2, %r2, %r2, %r2, %r2, %r2, %r2, %r2}, {%r12683, %r12684, %r12685, %r12686};
	bar.warp.sync 	-1;
	wmma.mma.sync.aligned.row.col.m32n8k16.f16.f16 {%r12691, %r12692, %r12693, %r12694}, {%r2, %r2, %r2, %r2, %r2, %r2, %r2, %r2}, {%r2, %r2, %r2, %r2, %r2, %r2, %r2, %r2}, {%r12687, %r12688, %r12689, %r12690};
	bar.warp.sync 	-1;
	wmma.mma.sync.aligned.row.col.m32n8k16.f16.f16 {%r12695, %r12696, %r12697, %r12698}, {%r2, %r2, %r2, %r2, %r2, %r2, %r2, %r2}, {%r2, %r2, %r2, %r2, %r2, %r2, %r2, %r2}, {%r12691, %r12692, %r12693, %r12694};
	bar.warp.sync 	-1;
	wmma.mma.sync.aligned.row.col.m32n8k16.f16.f16 {%r12699, %r12700, %r12701, %r12702}, {%r2, %r2, %r2, %r2, %r2, %r2, %r2, %r2}, {%r2, %r2, %r2, %r2, %r2, %r2, %r2, %r2}, {%r12695, %r12696, %r12697, %r12698};
	bar.warp.sync 	-1;
	wmma.mma.sync.aligned.row.col.m32n8k16.f16.f16 {%r12703, %r12704, %r12705, %r12706}, {%r2, %r2, %r2, %r2, %r2, %r2, %r2, %r2}, {%r2, %r2, %r2, %r2, %r2, %r2, %r2, %r2}, {%r12699, %r12700, %r12701, %r12702};
	bar.warp.sync 	-1;
	wmma.mma.sync.aligned.row.col.m32n8k16.f16.f16 {%r12707, %r12708, %r12709, %r12710}, {%r2, %r2, %r2, %r2, %r2, %r2, %r2, %r2}, {%r2, %r2, %r2, %r2, %r2, %r2, %r2, %r2}, {%r12703, %r12704, %r12705, %r12706};
	bar.warp.sync 	-1;
	wmma.mma.sync.aligned.row.col.m32n8k16.f16.f16 {%r12711, %r12712, %r12713, %r12714}, {%r2, %r2, %r2, %r2, %r2, %r2, %r2, %r2}, {%r2, %r2, %r2, %r2, %r2, %r2, %r2, %r2}, {%r12707, %r12708, %r12709, %r12710};
	bar.warp.sync 	-1;
	wmma.mma.sync.aligned.row.col.m32n8k16.f16.f16 {%r12715, %r12716, %r12717, %r12718}, {%r2, %r2, %r2, %r2, %r2, %r2, %r2, %r2}, {%r2, %r2, %r2, %r2, %r2, %r2, %r2, %r2}, {%r12711, %r12712, %r12713, %r12714};
	bar.warp.sync 	-1;
	wmma.mma.sync.aligned.row.col.m32n8k16.f16.f16 {%r12719, %r12720, %r12721, %r12722}, {%r2, %r2, %r2, %r2, %r2, %r2, %r2, %r2}, {%r2, %r2, %r2, %r2, %r2, %r2, %r2, %r2}, {%r12715, %r12716, %r12717, %r12718};
	bar.warp.sync 	-1;
	wmma.mma.sync.aligned.row.col.m32n8k16.f16.f16 {%r12723, %r12724, %r12725, %r12726}, {%r2, %r2, %r2, %r2, %r2, %r2, %r2, %r2}, {%r2, %r2, %r2, %r2, %r2, %r2, %r2, %r2}, {%r12719, %r12720, %r12721, %r12722};
	bar.warp.sync 	-1;
	wmma.mma.sync.aligned.row.col.m32n8k16.f16.f16 {%r12727, %r12728, %r12729, %r12730}, {%r2, %r2, %r2, %r2, %r2, %r2, %r2, %r2}, {%r2, %r2, %r2, %r2, %r2, %r2, %r2, %r2}, {%r12723, %r12724, %r12725, %r12726};
	bar.warp.sync 	-1;
	wmma.mma.sync.aligned.row.col.m32n8k16.f16.f16 {%r12731, %r12732, %r12733, %r12734}, {%r2, %r2, %r2, %r2, %r2, %r2, %r2, %r2}, {%r2, %r2, %r2, %r2, %r2, %r2, %r2, %r2}, {%r12727, %r12728, %r12729, %r12730};
	bar.warp.sync 	-1;
	wmma.mma.sync.aligned.row.col.m32n8k16.f16.f16 {%r12735, %r12736, %r12737, %r12738}, {%r2, %r2, %r2, %r2, %r2, %r2, %r2, %r2}, {%r2, %r2, %r2, %r2, %r2, %r2, %r2, %r2}, {%r12731, %r12732, %r12733, %r12734};
	bar.warp.sync 	-1;
	wmma.mma.sync.aligned.row.col.m32n8k16.f16.f16 {%r12739, %r12740, %r12741, %r12742}, {%r2, %r2, %r2, %r2, %r2, %r2, %r2, %r2}, {%r2, %r2, %r2, %r2, %r2, %r2, %r2, %r2}, {%r12735, %r12736, %r12737, %r12738};
	bar.warp.sync 	-1;
	wmma.mma.sync.aligned.row.col.m32n8k16.f16.f16 {%r12743, %r12744, %r12745, %r12746}, {%r2, %r2, %r2, %r2, %r2, %r2, %r2, %r2}, {%r2, %r2, %r2, %r2, %r2, %r2, %r2, %r2}, {%r12739, %r12740, %r12741, %r12742};
	bar.warp.sync 	-1;
	wmma.mma.sync.aligned.row.col.m32n8k16.f16.f16 {%r12747, %r12748, %r12749, %r12750}, {%r2, %r2, %r2, %r2, %r2, %r2, %r2, %r2}, {%r2, %r2, %r2, %r2, %r2, %r2, %r2, %r2}, {%r12743, %r12744, %r12745, %r12746};
	bar.warp.sync 	-1;
	wmma.mma.sync.aligned.row.col.m32n8k16.f16.f16 {%r12751, %r12752, %r12753, %r12754}, {%r2, %r2, %r2, %r2, %r2, %r2, %r2, %r2}, {%r2, %r2, %r2, %r2, %r2, %r2, %r2, %r2}, {%r12747, %r12748, %r12749, %r12750};
	bar.warp.sync 	-1;
	wmma.mma.sync.aligned.row.col.m32n8k16.f16.f16 {%r12755, %r12756, %r12757, %r12758}, {%r2, %r2, %r2, %r2, %r2, %r2, %r2, %r2}, {%r2, %r2, %r2, %r2, %r2, %r2, %r2, %r2}, {%r12751, %r12752, %r12753, %r12754};
	bar.warp.sync 	-1;
	wmma.mma.sync.aligned.row.col.m32n8k16.f16.f16 {%r12759, %r12760, %r12761, %r12762}, {%r2, %r2, %r2, %r2, %r2, %r2, %r2, %r2}, {%r2, %r2, %r2, %r2, %r2, %r2, %r2, %r2}, {%r12755, %r12756, %r12757, %r12758};
	bar.warp.sync 	-1;
	wmma.mma.sync.aligned.row.col.m32n8k16.f16.f16 {%r12763, %r12764, %r12765, %r12766}, {%r2, %r2, %r2, %r2, %r2, %r2, %r2, %r2}, {%r2, %r2, %r2, %r2, %r2, %r2, %r2, %r2}, {%r12759, %r12760, %r12761, %r12762};
	bar.warp.sync 	-1;
	wmma.mma.sync.aligned.row.col.m32n8k16.f16.f16 {%r12767, %r12768, %r12769, %r12770}, {%r2, %r2, %r2, %r2, %r2, %r2, %r2, %r2}, {%r2, %r2, %r2, %r2, %r2, %r2, %r2, %r2}, {%r12763, %r12764, %r12765, %r12766};
	bar.warp.sync 	-1;
	wmma.mma.sync.aligned.row.col.m32n8k16.f16.f16 {%r12771, %r12772, %r12773, %r12774}, {%r2, %r2, %r2, %r2, %r2, %r2, %r2, %r2}, {%r2, %r2, %r2, %r2, %r2, %r2, %r2, %r2}, {%r12767, %r12768, %r12769, %r12770};
	bar.warp.sync 	-1;
	wmma.mma.sync.aligned.row.col.m32n8k16.f16.f16 {%r12775, %r12776, %r12777, %r12778}, {%r2, %r2, %r2, %r2, %r2, %r2, %r2, %r2}, {%r2, %r2, %r2, %r2, %r2, %r2, %r2, %r2}, {%r12771, %r12772, %r12773, %r12774};
	bar.warp.sync 	-1;
	wmma.mma.sync.aligned.row.col.m32n8k16.f16.f16 {%r12779, %r12780, %r12781, %r12782}, {%r2, %r2, %r2, %r2, %r2, %r2, %r2, %r2}, {%r2, %r2, %r2, %r2, %r2, %r2, %r2, %r2}, {%r12775, %r12776, %r12777, %r12778};
	bar.warp.sync 	-1;
	wmma.mma.sync.aligned.row.col.m32n8k16.f16.f16 {%r12783, %r12784, %r12785, %r12786}, {%r2, %r2, %r2, %r2, %r2, %r2, %r2, %r2}, {%r2, %r2, %r2, %r2, %r2, %r2, %r2, %r2}, {%r12779, %r12780, %r12781, %r12782};
	bar.warp.sync 	-1;
	wmma.mma.sync.aligned.row.col.m32n8k16.f16.f16 {%r12787, %r12788, %r12789, %r12790}, {%r2, %r2, %r2, %r2, %r2, %r2, %r2, %r2}, {%r2, %r2, %r2, %r2, %r2, %r2, %r2, %r2}, {%r12783, %r12784, %r12785, %r12786};
	bar.warp.sync 	-1;
	wmma.mma.sync.aligned.row.col.m32n8k16.f16.f16 {%r12791, %r12792, %r12793, %r12794}, {%r2, %r2, %r2, %r2, %r2, %r2, %r2, %r2}, {%r2, %r2, %r2, %r2, %r2, %r2, %r2, %r2}, {%r12787, %r12788, %r12789, %r12790};
	bar.warp.sync 	-1;
	wmma.mma.sync.aligned.row.col.m32n8k16.f16.f16 {%r12795, %r12796, %r12797, %r12798}, {%r2, %r2, %r2, %r2, %r2, %r2, %r2, %r2}, {%r2, %r2, %r2, %r2, %r2, %r2, %r2, %r2}, {%r12791, %r12792, %r12793, %r12794};
	bar.warp.sync 	-1;
	wmma.mma.sync.aligned.row.col.m32n8k16.f16.f16 {%r12799, %r12800, %r12801, %r12802}, {%r2, %r2, %r2, %r2, %r2, %r2, %r2, %r2}, {%r2, %r2, %r2, %r2, %r2, %r2, %r2, %r2}, {%r12795, %r12796, %r12797, %r12798};
	bar.warp.sync 	-1;
	wmma.mma.sync.aligned.row.col.m32n8k16.f16.f16 {%r12803, %r12804, %r12805, %r12806}, {%r2, %r2, %r2, %r2, %r2, %r2, %r2, %r2}, {%r2, %r2, %r2, %r2, %r2, %r2, %r2, %r2}, {%r12799, %r12800, %r12801, %r12802};
	bar.warp.sync 	-1;
	wmma.mma.sync.aligned.row.col.m32n8k16.f16.f16 {%r12807, %r12808, %r12809, %r12810}, {%r2, %r2, %r2, %r2, %r2, %r2, %r2, %r2}, {%r2, %r2, %r2, %r2, %r2, %r2, %r2, %r2}, {%r12803, %r12804, %r12805, %r12806};
	bar.warp.sync 	-1;
	wmma.mma.sync.aligned.row.col.m32n8k16.f16.f16 {%r12811, %r12812, %r12813, %r12814}, {%r2, %r2, %r2, %r2, %r2, %r2, %r2, %r2}, {%r2, %r2, %r2, %r2, %r2, %r2, %r2, %r2}, {%r12807, %r12808, %r12809, %r12810};
	bar.warp.sync 	-1;
	wmma.mma.sync.aligned.row.col.m32n8k16.f16.f16 {%r12815, %r12816, %r12817, %r12818}, {%r2, %r2, %r2, %r2, %r2, %r2, %r2, %r2}, {%r2, %r2, %r2, %r2, %r2, %r2, %r2, %r2}, {%r12811, %r12812, %r12813, %r12814};
	bar.warp.sync 	-1;
	wmma.mma.sync.aligned.row.col.m32n8k16.f16.f16 {%r12819, %r12820, %r12821, %r12822}, {%r2, %r2, %r2, %r2, %r2, %r2, %r2, %r2}, {%r2, %r2, %r2, %r2, %r2, %r2, %r2, %r2}, {%r12815, %r12816, %r12817, %r12818};
	bar.warp.sync 	-1;
	wmma.mma.sync.aligned.row.col.m32n8k16.f16.f16 {%r12823, %r12824, %r12825, %r12826}, {%r2, %r2, %r2, %r2, %r2, %r2, %r2, %r2}, {%r2, %r2, %r2, %r2, %r2, %r2, %r2, %r2}, {%r12819, %r12820, %r12821, %r12822};
	bar.warp.sync 	-1;
	wmma.mma.sync.aligned.row.col.m32n8k16.f16.f16 {%r12827, %r12828, %r12829, %r12830}, {%r2, %r2, %r2, %r2, %r2, %r2, %r2, %r2}, {%r2, %r2, %r2, %r2, %r2, %r2, %r2, %r2}, {%r12823, %r12824, %r12825, %r12826};
	bar.warp.sync 	-1;
	wmma.mma.sync.aligned.row.col.m32n8k16.f16.f16 {%r12831, %r12832, %r12833, %r12834}, {%r2, %r2, %r2, %r2, %r2, %r2, %r2, %r2}, {%r2, %r2, %r2, %r2, %r2, %r2, %r2, %r2}, {%r12827, %r12828, %r12829, %r12830};
	bar.warp.sync 	-1;
	wmma.mma.sync.aligned.row.col.m32n8k16.f16.f16 {%r12835, %r12836, %r12837, %r12838}, {%r2, %r2, %r2, %r2, %r2, %r2, %r2, %r2}, {%r2, %r2, %r2, %r2, %r2, %r2, %r2, %r2}, {%r12831, %r12832, %r12833, %r12834};
	bar.warp.sync 	-1;
	wmma.mma.sync.aligned.row.col.m32n8k16.f16.f16 {%r12839, %r12840, %r12841, %r12842}, {%r2, %r2, %r2, %r2, %r2, %r2, %r2, %r2}, {%r2, %r2, %r2, %r2, %r2, %r2, %r2, %r2}, {%r12835, %r12836, %r12837, %r12838};
	bar.warp.sync 	-1;
	wmma.mma.sync.aligned.row.col.m32n8k16.f16.f16 {%r12843, %r12844, %r12845, %r12846}, {%r2, %r2, %r2, %r2, %r2, %r2, %r2, %r2}, {%r2, %r2, %r2, %r2, %r2, %r2, %r2, %r2}, {%r12839, %r12840, %r12841, %r12842};
	bar.warp.sync 	-1;
	wmma.mma.sync.aligned.row.col.m32n8k16.f16.f16 {%r12847, %r12848, %r12849, %r12850}, {%r2, %r2, %r2, %r2, %r2, %r2, %r2, %r2}, {%r2, %r2, %r2, %r2, %r2, %r2, %r2, %r2}, {%r12843, %r12844, %r12845, %r12846};
	bar.warp.sync 	-1;
	wmma.mma.sync.aligned.row.col.m32n8k16.f16.f16 {%r12851, %r12852, %r12853, %r12854}, {%r2, %r2, %r2, %r2, %r2, %r2, %r2, %r2}, {%r2, %r2, %r2, %r2, %r2, %r2, %r2, %r2}, {%r12847, %r12848, %r12849, %r12850};
	bar.warp.sync 	-1;
	wmma.mma.sync.aligned.row.col.m32n8k16.f16.f16 {%r12855, %r12856, %r12857, %r12858}, {%r2, %r2, %r2, %r2, %r2, %r2, %r2, %r2}, {%r2, %r2, %r2, %r2, %r2, %r2, %r2, %r2}, {%r12851, %r12852, %r12853, %r12854};
	bar.warp.sync 	-1;
	wmma.mma.sync.aligned.row.col.m32n8k16.f16.f16 {%r12859, %r12860, %r12861, %r12862}, {%r2, %r2, %r2, %r2, %r2, %r2, %r2, %r2}, {%r2, %r2, %r2, %r2, %r2, %r2, %r2, %r2}, {%r12855, %r12856, %r12857, %r12858};
	bar.warp.sync 	-1;
	wmma.mma.sync.aligned.row.col.m32n8k16.f16.f16 {%r12863, %r12864, %r12865, %r12866}, {%r2, %r2, %r2, %r2, %r2, %r2, %r2, %r2}, {%r2, %r2, %r2, %r2, %r2, %r2, %r2, %r2}, {%r12859, %r12860, %r12861, %r12862};
	bar.warp.sync 	-1;
	wmma.mma.sync.aligned.row.col.m32n8k16.f16.f16 {%r12867, %r12868, %r12869, %r12870}, {%r2, %r2, %r2, %r2, %r2, %r2, %r2, %r2}, {%r2, %r2, %r2, %r2, %r2, %r2, %r2, %r2}, {%r12863, %r12864, %r12865, %r12866};
	bar.warp.sync 	-1;
	wmma.mma.sync.aligned.row.col.m32n8k16.f16.f16 {%r12871, %r12872, %r12873, %r12874}, {%r2, %r2, %r2, %r2, %r2, %r2, %r2, %r2}, {%r2, %r2, %r2, %r2, %r2, %r2, %r2, %r2}, {%r12867, %r12868, %r12869, %r12870};
	bar.warp.sync 	-1;
	wmma.mma.sync.aligned.row.col.m32n8k16.f16.f16 {%r12875, %r12876, %r12877, %r12878}, {%r2, %r2, %r2, %r2, %r2, %r2, %r2, %r2}, {%r2, %r2, %r2, %r2, %r2, %r2, %r2, %r2}, {%r12871, %r12872, %r12873, %r12874};
	bar.warp.sync 	-1;
	wmma.mma.sync.aligned.row.col.m32n8k16.f16.f16 {%r12879, %r12880, %r12881, %r12882}, {%r2, %r2, %r2, %r2, %r2, %r2, %r2, %r2}, {%r2, %r2, %r2, %r2, %r2, %r2, %r2, %r2}, {%r12875, %r12876, %r12877, %r12878};
	bar.warp.sync 	-1;
	wmma.mma.sync.aligned.row.col.m32n8k16.f16.f16 {%r12883, %r12884, %r12885, %r12886}, {%r2, %r2, %r2, %r2, %r2, %r2, %r2, %r2}, {%r2, %r2, %r2, %r2, %r2, %r2, %r2, %r2}, {%r12879, %r12880, %r12881, %r12882};
	bar.warp.sync 	-1;
	wmma.mma.sync.aligned.row.col.m32n8k16.f16.f16 {%r12887, %r12888, %r12889, %r12890}, {%r2, %r2, %r2, %r2, %r2, %r2, %r2, %r2}, {%r2, %r2, %r2, %r2, %r2, %r2, %r2, %r2}, {%r12883, %r12884, %r12885, %r12886};
	bar.warp.sync 	-1;
	wmma.mma.sync.aligned.row.col.m32n8k16.f16.f16 {%r12891, %r12892, %r12893, %r12894}, {%r2, %r2, %r2, %r2, %r2, %r2, %r2, %r2}, {%r2, %r2, %r2, %r2, %r2, %r2, %r2, %r2}, {%r12887, %r12888, %r12889, %r12890};
	bar.warp.sync 	-1;
	wmma.mma.sync.aligned.row.col.m32n8k16.f16.f16 {%r12895, %r12896, %r12897, %r12898}, {%r2, %r2, %r2, %r2, %r2, %r2, %r2, %r2}, {%r2, %r2, %r2, %r2, %r2, %r2, %r2, %r2}, {%r12891, %r12892, %r12893, %r12894};
	bar.warp.sync 	-1;
	wmma.mma.sync.aligned.row.col.m32n8k16.f16.f16 {%r12899, %r12900, %r12901, %r12902}, {%r2, %r2, %r2, %r2, %r2, %r2, %r2, %r2}, {%r2, %r2, %r2, %r2, %r2, %r2, %r2, %r2}, {%r12895, %r12896, %r12897, %r12898};
	bar.warp.sync 	-1;
	wmma.mma.sync.aligned.row.col.m32n8k16.f16.f16 {%r12903, %r12904, %r12905, %r12906}, {%r2, %r2, %r2, %r2, %r2, %r2, %r2, %r2}, {%r2, %r2, %r2, %r2, %r2, %r2, %r2, %r2}, {%r12899, %r12900, %r12901, %r12902};
	bar.warp.sync 	-1;
	wmma.mma.sync.aligned.row.col.m32n8k16.f16.f16 {%r12907, %r12908, %r12909, %r12910}, {%r2, %r2, %r2, %r2, %r2, %r2, %r2, %r2}, {%r2, %r2, %r2, %r2, %r2, %r2, %r2, %r2}, {%r12903, %r12904, %r12905, %r12906};
	bar.warp.sync 	-1;
	wmma.mma.sync.aligned.row.col.m32n8k16.f16.f16 {%r12911, %r12912, %r12913, %r12914}, {%r2, %r2, %r2, %r2, %r2, %r2, %r2, %r2}, {%r2, %r2, %r2, %r2, %r2, %r2, %r2, %r2}, {%r12907, %r12908, %r12909, %r12910};
	bar.warp.sync 	-1;
	wmma.mma.sync.aligned.row.col.m32n8k16.f16.f16 {%r12915, %r12916, %r12917, %r12918}, {%r2, %r2, %r2, %r2, %r2, %r2, %r2, %r2}, {%r2, %r2, %r2, %r2, %r2, %r2, %r2, %r2}, {%r12911, %r12912, %r12913, %r12914};
	bar.warp.sync 	-1;
	wmma.mma.sync.aligned.row.col.m32n8k16.f16.f16 {%r12919, %r12920, %r12921, %r12922}, {%r2, %r2, %r2, %r2, %r2, %r2, %r2, %r2}, {%r2, %r2, %r2, %r2, %r2, %r2, %r2, %r2}, {%r12915, %r12916, %r12917, %r12918};
	bar.warp.sync 	-1;
	wmma.mma.sync.aligned.row.col.m32n8k16.f16.f16 {%r12923, %r12924, %r12925, %r12926}, {%r2, %r2, %r2, %r2, %r2, %r2, %r2, %r2}, {%r2, %r2, %r2, %r2, %r2, %r2, %r2, %r2}, {%r12919, %r12920, %r12921, %r12922};
	bar.warp.sync 	-1;
	wmma.mma.sync.aligned.row.col.m32n8k16.f16.f16 {%r12927, %r12928, %r12929, %r12930}, {%r2, %r2, %r2, %r2, %r2, %r2, %r2, %r2}, {%r2, %r2, %r2, %r2, %r2, %r2, %r2, %r2}, {%r12923, %r12924, %r12925, %r12926};
	bar.warp.sync 	-1;
	wmma.mma.sync.aligned.row.col.m32n8k16.f16.f16 {%r12931, %r12932, %r12933, %r12934}, {%r2, %r2, %r2, %r2, %r2, %r2, %r2, %r2}, {%r2, %r2, %r2, %r2, %r2, %r2, %r2, %r2}, {%r12927, %r12928, %r12929, %r12930};
	bar.warp.sync 	-1;
	wmma.mma.sync.aligned.row.col.m32n8k16.f16.f16 {%r12935, %r12936, %r12937, %r12938}, {%r2, %r2, %r2, %r2, %r2, %r2, %r2, %r2}, {%r2, %r2, %r2, %r2, %r2, %r2, %r2, %r2}, {%r12931, %r12932, %r12933, %r12934};
	bar.warp.sync 	-1;
	wmma.mma.sync.aligned.row.col.m32n8k16.f16.f16 {%r12939, %r12940, %r12941, %r12942}, {%r2, %r2, %r2, %r2, %r2, %r2, %r2, %r2}, {%r2, %r2, %r2, %r2, %r2, %r2, %r2, %r2}, {%r12935, %r12936, %r12937, %r12938};
	bar.warp.sync 	-1;
	wmma.mma.sync.aligned.row.col.m32n8k16.f16.f16 {%r12943, %r12944, %r12945, %r12946}, {%r2, %r2, %r2, %r2, %r2, %r2, %r2, %r2}, {%r2, %r2, %r2, %r2, %r2, %r2, %r2, %r2}, {%r12939, %r12940, %r12941, %r12942};
	bar.warp.sync 	-1;
	wmma.mma.sync.aligned.row.col.m32n8k16.f16.f16 {%r12947, %r12948, %r12949, %r12950}, {%r2, %r2, %r2, %r2, %r2, %r2, %r2, %r2}, {%r2, %r2, %r2, %r2, %r2, %r2, %r2, %r2}, {%r12943, %r12944, %r12945, %r12946};
	bar.warp.sync 	-1;
	wmma.mma.sync.aligned.row.col.m32n8k16.f16.f16 {%r12951, %r12952, %r12953, %r12954}, {%r2, %r2, %r2, %r2, %r2, %r2, %r2, %r2}, {%r2, %r2, %r2, %r2, %r2, %r2, %r2, %r2}, {%r12947, %r12948, %r12949, %r12950};
	bar.warp.sync 	-1;
	wmma.mma.sync.aligned.row.col.m32n8k16.f16.f16 {%r12955, %r12956, %r12957, %r12958}, {%r2, %r2, %r2, %r2, %r2, %r2, %r2, %r2}, {%r2, %r2, %r2, %r2, %r2, %r2, %r2, %r2}, {%r12951, %r12952, %r12953, %r12954};
	bar.warp.sync 	-1;
	wmma.mma.sync.aligned.row.col.m32n8k16.f16.f16 {%r12959, %r12960, %r12961, %r12962}, {%r2, %r2, %r2, %r2, %r2, %r2, %r2, %r2}, {%r2, %r2, %r2, %r2, %r2, %r2, %r2, %r2}, {%r12955, %r12956, %r12957, %r12958};
	bar.warp.sync 	-1;
	wmma.mma.sync.aligned.row.col.m32n8k16.f16.f16 {%r12963, %r12964, %r12965, %r12966}, {%r2, %r2, %r2, %r2, %r2, %r2, %r2, %r2}, {%r2, %r2, %r2, %r2, %r2, %r2, %r2, %r2}, {%r12959, %r12960, %r12961, %r12962};
	bar.warp.sync 	-1;
	wmma.mma.sync.aligned.row.col.m32n8k16.f16.f16 {%r12967, %r12968, %r12969, %r12970}, {%r2, %r2, %r2, %r2, %r2, %r2, %r2, %r2}, {%r2, %r2, %r2, %r2, %r2, %r2, %r2, %r2}, {%r12963, %r12964, %r12965, %r12966};
	bar.warp.sync 	-1;
	wmma.mma.sync.aligned.row.col.m32n8k16.f16.f16 {%r12971, %r12972, %r12973, %r12974}, {%r2, %r2, %r2, %r2, %r2, %r2, %r2, %r2}, {%r2, %r2, %r2, %r2, %r2, %r2, %r2, %r2}, {%r12967, %r12968, %r12969, %r12970};
	bar.warp.sync 	-1;
	wmma.mma.sync.aligned.row.col.m32n8k16.f16.f16 {%r12975, %r12976, %r12977, %r12978}, {%r2, %r2, %r2, %r2, %r2, %r2, %r2, %r2}, {%r2, %r2, %r2, %r2, %r2, %r2, %r2, %r2}, {%r12971, %r12972, %r12973, %r12974};
	bar.warp.sync 	-1;
	wmma.mma.sync.aligned.row.col.m32n8k16.f16.f16 {%r12979, %r12980, %r12981, %r12982}, {%r2, %r2, %r2, %r2, %r2, %r2, %r2, %r2}, {%r2, %r2, %r2, %r2, %r2, %r2, %r2, %r2}, {%r12975, %r12976, %r12977, %r12978};
	bar.warp.sync 	-1;
	wmma.mma.sync.aligned.row.col.m32n8k16.f16.f16 {%r12983, %r12984, %r12985, %r12986}, {%r2, %r2, %r2, %r2, %r2, %r2, %r2, %r2}, {%r2, %r2, %r2, %r2, %r2, %r2, %r2, %r2}, {%r12979, %r12980, %r12981, %r12982};
	bar.warp.sync 	-1;
	wmma.mma.sync.aligned.row.col.m32n8k16.f16.f16 {%r12987, %r12988, %r12989, %r12990}, {%r2, %r2, %r2, %r2, %r2, %r2, %r2, %r2}, {%r2, %r2, %r2, %r2, %r2, %r2, %r2, %r2}, {%r12983, %r12984, %r12985, %r12986};
	bar.warp.sync 	-1;
	wmma.mma.sync.aligned.row.col.m32n8k16.f16.f16 {%r12991, %r12992, %r12993, %r12994}, {%r2, %r2, %r2, %r2, %r2, %r2, %r2, %r2}, {%r2, %r2, %r2, %r2, %r2, %r2, %r2, %r2}, {%r12987, %r12988, %r12989, %r12990};
	bar.warp.sync 	-1;
	wmma.mma.sync.aligned.row.col.m32n8k16.f16.f16 {%r12995, %r12996, %r12997, %r12998}, {%r2, %r2, %r2, %r2, %r2, %r2, %r2, %r2}, {%r2, %r2, %r2, %r2, %r2, %r2, %r2, %r2}, {%r12991, %r12992, %r12993, %r12994};
	bar.warp.sync 	-1;
	wmma.mma.sync.aligned.row.col.m32n8k16.f16.f16 {%r12999, %r13000, %r13001, %r13002}, {%r2, %r2, %r2, %r2, %r2, %r2, %r2, %r2}, {%r2, %r2, %r2, %r2, %r2, %r2, %r2, %r2}, {%r12995, %r12996, %r12997, %r12998};
	bar.warp.sync 	-1;
	wmma.mma.sync.aligned.row.col.m32n8k16.f16.f16 {%r13003, %r13004, %r13005, %r13006}, {%r2, %r2, %r2, %r2, %r2, %r2, %r2, %r2}, {%r2, %r2, %r2, %r2, %r2, %r2, %r2, %r2}, {%r12999, %r13000, %r13001, %r13002};
	bar.warp.sync 	-1;
	wmma.mma.sync.aligned.row.col.m32n8k16.f16.f16 {%r13007, %r13008, %r13009, %r13010}, {%r2, %r2, %r2, %r2, %r2, %r2, %r2, %r2}, {%r2, %r2, %r2, %r2, %r2, %r2, %r2, %r2}, {%r13003, %r13004, %r13005, %r13006};
	bar.warp.sync 	-1;
	wmma.mma.sync.aligned.row.col.m32n8k16.f16.f16 {%r13011, %r13012, %r13013, %r13014}, {%r2, %r2, %r2, %r2, %r2, %r2, %r2, %r2}, {%r2, %r2, %r2, %r2, %r2, %r2, %r2, %r2}, {%r13007, %r13008, %r13009, %r13010};
	bar.warp.sync 	-1;
	wmma.mma.sync.aligned.row.col.m32n8k16.f16.f16 {%r13015, %r13016, %r13017, %r13018}, {%r2, %r2, %r2, %r2, %r2, %r2, %r2, %r2}, {%r2, %r2, %r2, %r2, %r2, %r2, %r2, %r2}, {%r13011, %r13012, %r13013, %r13014};
	bar.warp.sync 	-1;
	wmma.mma.sync.aligned.row.col.m32n8k16.f16.f16 {%r13019, %r13020, %r13021, %r13022}, {%r2, %r2, %r2, %r2, %r2, %r2, %r2, %r2}, {%r2, %r2, %r2, %r2, %r2, %r2, %r2, %r2}, {%r13015, %r13016, %r13017, %r13018};
	bar.warp.sync 	-1;
	wmma.mma.sync.aligned.row.col.m32n8k16.f16.f16 {%r13023, %r13024, %r13025, %r13026}, {%r2, %r2, %r2, %r2, %r2, %r2, %r2, %r2}, {%r2, %r2, %r2, %r2, %r2, %r2, %r2, %r2}, {%r13019, %r13020, %r13021, %r13022};
	bar.warp.sync 	-1;
	wmma.mma.sync.aligned.row.col.m32n8k16.f16.f16 {%r13027, %r13028, %r13029, %r13030}, {%r2, %r2, %r2, %r2, %r2, %r2, %r2, %r2}, {%r2, %r2, %r2, %r2, %r2, %r2, %r2, %r2}, {%r13023, %r13024, %r13025, %r13026};
	bar.warp.sync 	-1;
	wmma.mma.sync.aligned.row.col.m32n8k16.f16.f16 {%r13031, %r13032, %r13033, %r13034}, {%r2, %r2, %r2, %r2, %r2, %r2, %r2, %r2}, {%r2, %r2, %r2, %r2, %r2, %r2, %r2, %r2}, {%r13027, %r13028, %r13029, %r13030};
	bar.warp.sync 	-1;
	wmma.mma.sync.aligned.row.col.m32n8k16.f16.f16 {%r13035, %r13036, %r13037, %r13038}, {%r2, %r2, %r2, %r2, %r2, %r2, %r2, %r2}, {%r2, %r2, %r2, %r2, %r2, %r2, %r2, %r2}, {%r13031, %r13032, %r13033, %r13034};
	bar.warp.sync 	-1;
	wmma.mma.sync.aligned.row.col.m32n8k16.f16.f16 {%r13039, %r13040, %r13041, %r13042}, {%r2, %r2, %r2, %r2, %r2, %r2, %r2, %r2}, {%r2, %r2, %r2, %r2, %r2, %r2, %r2, %r2}, {%r13035, %r13036, %r13037, %r13038};
	bar.warp.sync 	-1;
	wmma.mma.sync.aligned.row.col.m32n8k16.f16.f16 {%r13043, %r13044, %r13045, %r13046}, {%r2, %r2, %r2, %r2, %r2, %r2, %r2, %r2}, {%r2, %r2, %r2, %r2, %r2, %r2, %r2, %r2}, {%r13039, %r13040, %r13041, %r13042};
	bar.warp.sync 	-1;
	wmma.mma.sync.aligned.row.col.m32n8k16.f16.f16 {%r13047, %r13048, %r13049, %r13050}, {%r2, %r2, %r2, %r2, %r2, %r2, %r2, %r2}, {%r2, %r2, %r2, %r2, %r2, %r2, %r2, %r2}, {%r13043, %r13044, %r13045, %r13046};
	bar.warp.sync 	-1;
	wmma.mma.sync.aligned.row.col.m32n8k16.f16.f16 {%r13051, %r13052, %r13053, %r13054}, {%r2, %r2, %r2, %r2, %r2, %r2, %r2, %r2}, {%r2, %r2, %r2, %r2, %r2, %r2, %r2, %r2}, {%r13047, %r13048, %r13049, %r13050};
	bar.warp.sync 	-1;
	wmma.mma.sync.aligned.row.col.m32n8k16.f16.f16 {%r13055, %r13056, %r13057, %r13058}, {%r2, %r2, %r2, %r2, %r2, %r2, %r2, %r2}, {%r2, %r2, %r2, %r2, %r2, %r2, %r2, %r2}, {%r13051, %r13052, %r13053, %r13054};
	bar.warp.sync 	-1;
	wmma.mma.sync.aligned.row.col.m32n8k16.f16.f16 {%r13059, %r13060, %r13061, %r13062}, {%r2, %r2, %r2, %r2, %r2, %r2, %r2, %r2}, {%r2, %r2, %r2, %r2, %r2, %r2, %r2, %r2}, {%r13055, %r13056, %r13057, %r13058};
	bar.warp.sync 	-1;
	wmma.mma.sync.aligned.row.col.m32n8k16.f16.f16 {%r13063, %r13064, %r13065, %r13066}, {%r2, %r2, %r2, %r2, %r2, %r2, %r2, %r2}, {%r2, %r2, %r2, %r2, %r2, %r2, %r2, %r2}, {%r13059, %r13060, %r13061, %r13062};
	bar.warp.sync 	-1;
	wmma.mma.sync.aligned.row.col.m32n8k16.f16.f16 {%r13067, %r13068, %r13069, %r13070}, {%r2, %r2, %r2, %r2, %r2, %r2, %r2, %r2}, {%r2, %r2, %r2, %r2, %r2, %r2, %r2, %r2}, {%r13063, %r13064, %r13065, %r13066};
	bar.warp.sync 	-1;
	wmma.mma.sync.aligned.row.col.m32n8k16.f16.f16 {%r13071, %r13072, %r13073, %r13074}, {%r2, %r2, %r2, %r2, %r2, %r2, %r2, %r2}, {%r2, %r2, %r2, %r2, %r2, %r2, %r2, %r2}, {%r13067, %r13068, %r13069, %r13070};
	bar.warp.sync 	-1;
	wmma.mma.sync.aligned.row.col.m32n8k16.f16.f16 {%r13075, %r13076, %r13077, %r13078}, {%r2, %r2, %r2, %r2, %r2, %r2, %r2, %r2}, {%r2, %r2, %r2, %r2, %r2, %r2, %r2, %r2}, {%r13071, %r13072, %r13073, %r13074};
	bar.warp.sync 	-1;
	wmma.mma.sync.aligned.row.col.m32n8k16.f16.f16 {%r13079, %r13080, %r13081, %r13082}, {%r2, %r2, %r2, %r2, %r2, %r2, %r2, %r2}, {%r2, %r2, %r2, %r2, %r2, %r2, %r2, %r2}, {%r13075, %r13076, %r13077, %r13078};
	bar.warp.sync 	-1;
	wmma.mma.sync.aligned.row.col.m32n8k16.f16.f16 {%r13083, %r13084, %r13085, %r13086}, {%r2, %r2, %r2, %r2, %r2, %r2, %r2, %r2}, {%r2, %r2, %r2, %r2, %r2, %r2, %r2, %r2}, {%r13079, %r13080, %r13081, %r13082};
	bar.warp.sync 	-1;
	wmma.mma.sync.aligned.row.col.m32n8k16.f16.f16 {%r13087, %r13088, %r13089, %r13090}, {%r2, %r2, %r2, %r2, %r2, %r2, %r2, %r2}, {%r2, %r2, %r2, %r2, %r2, %r2, %r2, %r2}, {%r13083, %r13084, %r13085, %r13086};
	bar.warp.sync 	-1;
	wmma.mma.sync.aligned.row.col.m32n8k16.f16.f16 {%r13091, %r13092, %r13093, %r13094}, {%r2, %r2, %r2, %r2, %r2, %r2, %r2, %r2}, {%r2, %r2, %r2, %r2, %r2, %r2, %r2, %r2}, {%r13087, %r13088, %r13089, %r13090};
	bar.warp.sync 	-1;
	wmma.mma.sync.aligned.row.col.m32n8k16.f16.f16 {%r13095, %r13096, %r13097, %r13098}, {%r2, %r2, %r2, %r2, %r2, %r2, %r2, %r2}, {%r2, %r2, %r2, %r2, %r2, %r2, %r2, %r2}, {%r13091, %r13092, %r13093, %r13094};
	bar.warp.sync 	-1;
	wmma.mma.sync.aligned.row.col.m32n8k16.f16.f16 {%r13099, %r13100, %r13101, %r13102}, {%r2, %r2, %r2, %r2, %r2, %r2, %r2, %r2}, {%r2, %r2, %r2, %r2, %r2, %r2, %r2, %r2}, {%r13095, %r13096, %r13097, %r13098};
	bar.warp.sync 	-1;
	wmma.mma.sync.aligned.row.col.m32n8k16.f16.f16 {%r13103, %r13104, %r13105, %r13106}, {%r2, %r2, %r2, %r2, %r2, %r2, %r2, %r2}, {%r2, %r2, %r2, %r2, %r2, %r2, %r2, %r2}, {%r13099, %r13100, %r13101, %r13102};
	bar.warp.sync 	-1;
	wmma.mma.sync.aligned.row.col.m32n8k16.f16.f16 {%r13107, %r13108, %r13109, %r13110}, {%r2, %r2, %r2, %r2, %r2, %r2, %r2, %r2}, {%r2, %r2, %r2, %r2, %r2, %r2, %r2, %r2}, {%r13103, %r13104, %r13105, %r13106};
	bar.warp.sync 	-1;
	wmma.mma.sync.aligned.row.col.m32n8k16.f16.f16 {%r13111, %r13112, %r13113, %r13114}, {%r2, %r2, %r2, %r2, %r2, %r2, %r2, %r2}, {%r2, %r2, %r2, %r2, %r2, %r2, %r2, %r2}, {%r13107, %r13108, %r13109, %r13110};
	bar.warp.sync 	-1;
	wmma.mma.sync.aligned.row.col.m32n8k16.f16.f16 {%r13115, %r13116, %r13117, %r13118}, {%r2, %r2, %r2, %r2, %r2, %r2, %r2, %r2}, {%r2, %r2, %r2, %r2, %r2, %r2, %r2, %r2}, {%r13111, %r13112, %r13113, %r13114};
	bar.warp.sync 	-1;
	wmma.mma.sync.aligned.row.col.m32n8k16.f16.f16 {%r13119, %r13120, %r13121, %r13122}, {%r2, %r2, %r2, %r2, %r2, %r2, %r2, %r2}, {%r2, %r2, %r2, %r2, %r2, %r2, %r2, %r2}, {%r13115, %r13116, %r13117, %r13118};
	bar.warp.sync 	-1;
	wmma.mma.sync.aligned.row.col.m32n8k16.f16.f16 {%r13123, %r13124, %r13125, %r13126}, {%r2, %r2, %r2, %r2, %r2, %r2, %r2, %r2}, {%r2, %r2, %r2, %r2, %r2, %r2, %r2, %r2}, {%r13119, %r13120, %r13121, %r13122};
	bar.warp.sync 	-1;
	wmma.mma.sync.aligned.row.col.m32n8k16.f16.f16 {%r13127, %r13128, %r13129, %r13130}, {%r2, %r2, %r2, %r2, %r2, %r2, %r2, %r2}, {%r2, %r2, %r2, %r2, %r2, %r2, %r2, %r2}, {%r13123, %r13124, %r13125, %r13126};
	bar.warp.sync 	-1;
	wmma.mma.sync.aligned.row.col.m32n8k16.f16.f16 {%r13131, %r13132, %r13133, %r13134}, {%r2, %r2, %r2, %r2, %r2, %r2, %r2, %r2}, {%r2, %r2, %r2, %r2, %r2, %r2, %r2, %r2}, {%r13127, %r13128, %r13129, %r13130};
	bar.warp.sync 	-1;
	wmma.mma.sync.aligned.row.col.m32n8k16.f16.f16 {%r13135, %r13136, %r13137, %r13138}, {%r2, %r2, %r2, %r2, %r2, %r2, %r2, %r2}, {%r2, %r2, %r2, %r2, %r2, %r2, %r2, %r2}, {%r13131, %r13132, %r13133, %r13134};
	bar.warp.sync 	-1;
	wmma.mma.sync.aligned.row.col.m32n8k16.f16.f16 {%r13139, %r13140, %r13141, %r13142}, {%r2, %r2, %r2, %r2, %r2, %r2, %r2, %r2}, {%r2, %r2, %r2, %r2, %r2, %r2, %r2, %r2}, {%r13135, %r13136, %r13137, %r13138};
	bar.warp.sync 	-1;
	wmma.mma.sync.aligned.row.col.m32n8k16.f16.f16 {%r13143, %r13144, %r13145, %r13146}, {%r2, %r2, %r2, %r2, %r2, %r2, %r2, %r2}, {%r2, %r2, %r2, %r2, %r2, %r2, %r2, %r2}, {%r13139, %r13140, %r13141, %r13142};
	bar.warp.sync 	-1;
	wmma.mma.sync.aligned.row.col.m32n8k16.f16.f16 {%r13147, %r13148, %r13149, %r13150}, {%r2, %r2, %r2, %r2, %r2, %r2, %r2, %r2}, {%r2, %r2, %r2, %r2, %r2, %r2, %r2, %r2}, {%r13143, %r13144, %r13145, %r13146};
	bar.warp.sync 	-1;
	wmma.mma.sync.aligned.row.col.m32n8k16.f16.f16 {%r13151, %r13152, %r13153, %r13154}, {%r2, %r2, %r2, %r2, %r2, %r2, %r2, %r2}, {%r2, %r2, %r2, %r2, %r2, %r2, %r2, %r2}, {%r13147, %r13148, %r13149, %r13150};
	bar.warp.sync 	-1;
	wmma.mma.sync.aligned.row.col.m32n8k16.f16.f16 {%r13155, %r13156, %r13157, %r13158}, {%r2, %r2, %r2, %r2, %r2, %r2, %r2, %r2}, {%r2, %r2, %r2, %r2, %r2, %r2, %r2, %r2}, {%r13151, %r13152, %r13153, %r13154};
	bar.warp.sync 	-1;
	wmma.mma.sync.aligned.row.col.m32n8k16.f16.f16 {%r13159, %r13160, %r13161, %r13162}, {%r2, %r2, %r2, %r2, %r2, %r2, %r2, %r2}, {%r2, %r2, %r2, %r2, %r2, %r2, %r2, %r2}, {%r13155, %r13156, %r13157, %r13158};
	bar.warp.sync 	-1;
	wmma.mma.sync.aligned.row.col.m32n8k16.f16.f16 {%r13163, %r13164, %r13165, %r13166}, {%r2, %r2, %r2, %r2, %r2, %r2, %r2, %r2}, {%r2, %r2, %r2, %r2, %r2, %r2, %r2, %r2}, {%r13159, %r13160, %r13161, %r13162};
	bar.warp.sync 	-1;
	wmma.mma.sync.aligned.row.col.m32n8k16.f16.f16 {%r13167, %r13168, %r13169, %r13170}, {%r2, %r2, %r2, %r2, %r2, %r2, %r2, %r2}, {%r2, %r2, %r2, %r2, %r2, %r2, %r2, %r2}, {%r13163, %r13164, %r13165, %r13166};
	bar.warp.sync 	-1;
	wmma.mma.sync.aligned.row.col.m32n8k16.f16.f16 {%r13171, %r13172, %r13173, %r13174}, {%r2, %r2, %r2, %r2, %r2, %r2, %r2, %r2}, {%r2, %r2, %r2, %r2, %r2, %r2, %r2, %r2}, {%r13167, %r13168, %r13169, %r13170};
	bar.warp.sync 	-1;
	wmma.mma.sync.aligned.row.col.m32n8k16.f16.f16 {%r13175, %r13176, %r13177, %r13178}, {%r2, %r2, %r2, %r2, %r2, %r2, %r2, %r2}, {%r2, %r2, %r2, %r2, %r2, %r2, %r2, %r2}, {%r13171, %r13172, %r13173, %r13174};
	bar.warp.sync 	-1;
	wmma.mma.sync.aligned.row.col.m32n8k16.f16.f16 {%r13179, %r13180, %r13181, %r13182}, {%r2, %r2, %r2, %r2, %r2, %r2, %r2, %r2}, {%r2, %r2, %r2, %r2, %r2, %r2, %r2, %r2}, {%r13175, %r13176, %r13177, %r13178};
	bar.warp.sync 	-1;
	wmma.mma.sync.aligned.row.col.m32n8k16.f16.f16 {%r13183, %r13184, %r13185, %r13186}, {%r2, %r2, %r2, %r2, %r2, %r2, %r2, %r2}, {%r2, %r2, %r2, %r2, %r2, %r2, %r2, %r2}, {%r13179, %r13180, %r13181, %r13182};
	bar.warp.sync 	-1;
	wmma.mma.sync.aligned.row.col.m32n8k16.f16.f16 {%r13187, %r13188, %r13189, %r13190}, {%r2, %r2, %r2, %r2, %r2, %r2, %r2, %r2}, {%r2, %r2, %r2, %r2, %r2, %r2, %r2, %r2}, {%r13183, %r13184, %r13185, %r13186};
	bar.warp.sync 	-1;
	wmma.mma.sync.aligned.row.col.m32n8k16.f16.f16 {%r13191, %r13192, %r13193, %r13194}, {%r2, %r2, %r2, %r2, %r2, %r2, %r2, %r2}, {%r2, %r2, %r2, %r2, %r2, %r2, %r2, %r2}, {%r13187, %r13188, %r13189, %r13190};
	bar.warp.sync 	-1;
	wmma.mma.sync.aligned.row.col.m32n8k16.f16.f16 {%r13195, %r13196, %r13197, %r13198}, {%r2, %r2, %r2, %r2, %r2, %r2, %r2, %r2}, {%r2, %r2, %r2, %r2, %r2, %r2, %r2, %r2}, {%r13191, %r13192, %r13193, %r13194};
	bar.warp.sync 	-1;
	wmma.mma.sync.aligned.row.col.m32n8k16.f16.f16 {%r13199, %r13200, %r13201, %r13202}, {%r2, %r2, %r2, %r2, %r2, %r2, %r2, %r2}, {%r2, %r2, %r2, %r2, %r2, %r2, %r2, %r2}, {%r13195, %r13196, %r13197, %r13198};
	bar.warp.sync 	-1;
	wmma.mma.sync.aligned.row.col.m32n8k16.f16.f16 {%r13203, %r13204, %r13205, %r13206}, {%r2, %r2, %r2, %r2, %r2, %r2, %r2, %r2}, {%r2, %r2, %r2, %r2, %r2, %r2, %r2, %r2}, {%r13199, %r13200, %r13201, %r13202};
	bar.warp.sync 	-1;
	wmma.mma.sync.aligned.row.col.m32n8k16.f16.f16 {%r13207, %r13208, %r13209, %r13210}, {%r2, %r2, %r2, %r2, %r2, %r2, %r2, %r2}, {%r2, %r2, %r2, %r2, %r2, %r2, %r2, %r2}, {%r13203, %r13204, %r13205, %r13206};
	bar.warp.sync 	-1;
	wmma.mma.sync.aligned.row.col.m32n8k16.f16.f16 {%r13211, %r13212, %r13213, %r13214}, {%r2, %r2, %r2, %r2, %r2, %r2, %r2, %r2}, {%r2, %r2, %r2, %r2, %r2, %r2, %r2, %r2}, {%r13207, %r13208, %r13209, %r13210};
	bar.warp.sync 	-1;
	wmma.mma.sync.aligned.row.col.m32n8k16.f16.f16 {%r13215, %r13216, %r13217, %r13218}, {%r2, %r2, %r2, %r2, %r2, %r2, %r2, %r2}, {%r2, %r2, %r2, %r2, %r2, %r2, %r2, %r2}, {%r13211, %r13212, %r13213, %r13214};
	bar.warp.sync 	-1;
	wmma.mma.sync.aligned.row.col.m32n8k16.f16.f16 {%r13219, %r13220, %r13221, %r13222}, {%r2, %r2, %r2, %r2, %r2, %r2, %r2, %r2}, {%r2, %r2, %r2, %r2, %r2, %r2, %r2, %r2}, {%r13215, %r13216, %r13217, %r13218};
	bar.warp.sync 	-1;
	wmma.mma.sync.aligned.row.col.m32n8k16.f16.f16 {%r13223, %r13224, %r13225, %r13226}, {%r2, %r2, %r2, %r2, %r2, %r2, %r2, %r2}, {%r2, %r2, %r2, %r2, %r2, %r2, %r2, %r2}, {%r13219, %r13220, %r13221, %r13222};
	bar.warp.sync 	-1;
	wmma.mma.sync.aligned.row.col.m32n8k16.f16.f16 {%r13227, %r13228, %r13229, %r13230}, {%r2, %r2, %r2, %r2, %r2, %r2, %r2, %r2}, {%r2, %r2, %r2, %r2, %r2, %r2, %r2, %r2}, {%r13223, %r13224, %r13225, %r13226};
	bar.warp.sync 	-1;
	wmma.mma.sync.aligned.row.col.m32n8k16.f16.f16 {%r13231, %r13232, %r13233, %r13234}, {%r2, %r2, %r2, %r2, %r2, %r2, %r2, %r2}, {%r2, %r2, %r2, %r2, %r2, %r2, %r2, %r2}, {%r13227, %r13228, %r13229, %r13230};
	bar.warp.sync 	-1;
	wmma.mma.sync.aligned.row.col.m32n8k16.f16.f16 {%r13235, %r13236, %r13237, %r13238}, {%r2, %r2, %r2, %r2, %r2, %r2, %r2, %r2}, {%r2, %r2, %r2, %r2, %r2, %r2, %r2, %r2}, {%r13231, %r13232, %r13233, %r13234};
	bar.warp.sync 	-1;
	wmma.mma.sync.aligned.row.col.m32n8k16.f16.f16 {%r13239, %r13240, %r13241, %r13242}, {%r2, %r2, %r2, %r2, %r2, %r2, %r2, %r2}, {%r2, %r2, %r2, %r2, %r2, %r2, %r2, %r2}, {%r13235, %r13236, %r13237, %r13238};
	bar.warp.sync 	-1;
	wmma.mma.sync.aligned.row.col.m32n8k16.f16.f16 {%r13243, %r13244, %r13245, %r13246}, {%r2, %r2, %r2, %r2, %r2, %r2, %r2, %r2}, {%r2, %r2, %r2, %r2, %r2, %r2, %r2, %r2}, {%r13239, %r13240, %r13241, %r13242};
	bar.warp.sync 	-1;
	wmma.mma.sync.aligned.row.col.m32n8k16.f16.f16 {%r13247, %r13248, %r13249, %r13250}, {%r2, %r2, %r2, %r2, %r2, %r2, %r2, %r2}, {%r2, %r2, %r2, %r2, %r2, %r2, %r2, %r2}, {%r13243, %r13244, %r13245, %r13246};
	bar.warp.sync 	-1;
	wmma.mma.sync.aligned.row.col.m32n8k16.f16.f16 {%r13251, %r13252, %r13253, %r13254}, {%r2, %r2, %r2, %r2, %r2, %r2, %r2, %r2}, {%r2, %r2, %r2, %r2, %r2, %r2, %r2, %r2}, {%r13247, %r13248, %r13249, %r13250};
	bar.warp.sync 	-1;
	wmma.mma.sync.aligned.row.col.m32n8k16.f16.f16 {%r13255, %r13256, %r13257, %r13258}, {%r2, %r2, %r2, %r2, %r2, %r2, %r2, %r2}, {%r2, %r2, %r2, %r2, %r2, %r2, %r2, %r2}, {%r13251, %r13252, %r13253, %r13254};
	bar.warp.sync 	-1;
	wmma.mma.sync.aligned.row.col.m32n8k16.f16.f16 {%r13259, %r13260, %r13261, %r13262}, {%r2, %r2, %r2, %r2, %r2, %r2, %r2, %r2}, {%r2, %r2, %r2, %r2, %r2, %r2, %r2, %r2}, {%r13255, %r13256, %r13257, %r13258};
	bar.warp.sync 	-1;
	wmma.mma.sync.aligned.row.col.m32n8k16.f16.f16 {%r13263, %r13264, %r13265, %r13266}, {%r2, %r2, %r2, %r2, %r2, %r2, %r2, %r2}, {%r2, %r2, %r2, %r2, %r2, %r2, %r2, %r2}, {%r13259, %r13260, %r13261, %r13262};
	bar.warp.sync 	-1;
	wmma.mma.sync.aligned.row.col.m32n8k16.f16.f16 {%r13267, %r13268, %r13269, %r13270}, {%r2, %r2, %r2, %r2, %r2, %r2, %r2, %r2}, {%r2, %r2, %r2, %r2, %r2, %r2, %r2, %r2}, {%r13263, %r13264, %r13265, %r13266};
	bar.warp.sync 	-1;
	wmma.mma.sync.aligned.row.col.m32n8k16.f16.f16 {%r13271, %r13272, %r13273, %r13274}, {%r2, %r2, %r2, %r2, %r2, %r2, %r2, %r2}, {%r2, %r2, %r2, %r2, %r2, %r2, %r2, %r2}, {%r13267, %r13268, %r13269, %r13270};
	bar.warp.sync 	-1;
	wmma.mma.sync.aligned.row.col.m32n8k16.f16.f16 {%r13275, %r13276, %r13277, %r13278}, {%r2, %r2, %r2, %r2, %r2, %r2, %r2, %r2}, {%r2, %r2, %r2, %r2, %r2, %r2, %r2, %r2}, {%r13271, %r13272, %r13273, %r13274};
	bar.warp.sync 	-1;
	wmma.mma.sync.aligned.row.col.m32n8k16.f16.f16 {%r13279, %r13280, %r13281, %r13282}, {%r2, %r2, %r2, %r2, %r2, %r2, %r2, %r2}, {%r2, %r2, %r2, %r2, %r2, %r2, %r2, %r2}, {%r13275, %r13276, %r13277, %r13278};
	bar.warp.sync 	-1;
	wmma.mma.sync.aligned.row.col.m32n8k16.f16.f16 {%r13283, %r13284, %r13285, %r13286}, {%r2, %r2, %r2, %r2, %r2, %r2, %r2, %r2}, {%r2, %r2, %r2, %r2, %r2, %r2, %r2, %r2}, {%r13279, %r13280, %r13281, %r13282};
	bar.warp.sync 	-1;
	wmma.mma.sync.aligned.row.col.m32n8k16.f16.f16 {%r13287, %r13288, %r13289, %r13290}, {%r2, %r2, %r2, %r2, %r2, %r2, %r2, %r2}, {%r2, %r2, %r2, %r2, %r2, %r2, %r2, %r2}, {%r13283, %r13284, %r13285, %r13286};
	bar.warp.sync 	-1;
	wmma.mma.sync.aligned.row.col.m32n8k16.f16.f16 {%r13291, %r13292, %r13293, %r13294}, {%r2, %r2, %r2, %r2, %r2, %r2, %r2, %r2}, {%r2, %r2, %r2, %r2, %r2, %r2, %r2, %r2}, {%r13287, %r13288, %r13289, %r13290};
	bar.warp.sync 	-1;
	wmma.mma.sync.aligned.row.col.m32n8k16.f16.f16 {%r13295, %r13296, %r13297, %r13298}, {%r2, %r2, %r2, %r2, %r2, %r2, %r2, %r2}, {%r2, %r2, %r2, %r2, %r2, %r2, %r2, %r2}, {%r13291, %r13292, %r13293, %r13294};
	bar.warp.sync 	-1;
	wmma.mma.sync.aligned.row.col.m32n8k16.f16.f16 {%r13299, %r13300, %r13301, %r13302}, {%r2, %r2, %r2, %r2, %r2, %r2, %r2, %r2}, {%r2, %r2, %r2, %r2, %r2, %r2, %r2, %r2}, {%r13295, %r13296, %r13297, %r13298};
	bar.warp.sync 	-1;
	wmma.mma.sync.aligned.row.col.m32n8k16.f16.f16 {%r13303, %r13304, %r13305, %r13306}, {%r2, %r2, %r2, %r2, %r2, %r2, %r2, %r2}, {%r2, %r2, %r2, %r2, %r2, %r2, %r2, %r2}, {%r13299, %r13300, %r13301, %r13302};
	bar.warp.sync 	-1;
	wmma.mma.sync.aligned.row.col.m32n8k16.f16.f16 {%r13307, %r13308, %r13309, %r13310}, {%r2, %r2, %r2, %r2, %r2, %r2, %r2, %r2}, {%r2, %r2, %r2, %r2, %r2, %r2, %r2, %r2}, {%r13303, %r13304, %r13305, %r13306};
	bar.warp.sync 	-1;
	wmma.mma.sync.aligned.row.col.m32n8k16.f16.f16 {%r13311, %r13312, %r13313, %r13314}, {%r2, %r2, %r2, %r2, %r2, %r2, %r2, %r2}, {%r2, %r2, %r2, %r2, %r2, %r2, %r2, %r2}, {%r13307, %r13308, %r13309, %r13310};
	bar.warp.sync 	-1;
	wmma.mma.sync.aligned.row.col.m32n8k16.f16.f16 {%r13315, %r13316, %r13317, %r13318}, {%r2, %r2, %r2, %r2, %r2, %r2, %r2, %r2}, {%r2, %r2, %r2, %r2, %r2, %r2, %r2, %r2}, {%r13311, %r13312, %r13313, %r13314};
	bar.warp.sync 	-1;
	wmma.mma.sync.aligned.row.col.m32n8k16.f16.f16 {%r13319, %r13320, %r13321, %r13322}, {%r2, %r2, %r2, %r2, %r2, %r2, %r2, %r2}, {%r2, %r2, %r2, %r2, %r2, %r2, %r2, %r2}, {%r13315, %r13316, %r13317, %r13318};
	bar.warp.sync 	-1;
	wmma.mma.sync.aligned.row.col.m32n8k16.f16.f16 {%r13323, %r13324, %r13325, %r13326}, {%r2, %r2, %r2, %r2, %r2, %r2, %r2, %r2}, {%r2, %r2, %r2, %r2, %r2, %r2, %r2, %r2}, {%r13319, %r13320, %r13321, %r13322};
	bar.warp.sync 	-1;
	wmma.mma.sync.aligned.row.col.m32n8k16.f16.f16 {%r13327, %r13328, %r13329, %r13330}, {%r2, %r2, %r2, %r2, %r2, %r2, %r2, %r2}, {%r2, %r2, %r2, %r2, %r2, %r2, %r2, %r2}, {%r13323, %r13324, %r13325, %r13326};
	bar.warp.sync 	-1;
	wmma.mma.sync.aligned.row.col.m32n8k16.f16.f16 {%r13331, %r13332, %r13333, %r13334}, {%r2, %r2, %r2, %r2, %r2, %r2, %r2, %r2}, {%r2, %r2, %r2, %r2, %r2, %r2, %r2, %r2}, {%r13327, %r13328, %r13329, %r13330};
	bar.warp.sync 	-1;
	wmma.mma.sync.aligned.row.col.m32n8k16.f16.f16 {%r13335, %r13336, %r13337, %r13338}, {%r2, %r2, %r2, %r2, %r2, %r2, %r2, %r2}, {%r2, %r2, %r2, %r2, %r2, %r2, %r2, %r2}, {%r13331, %r13332, %r13333, %r13334};
	bar.warp.sync 	-1;
	wmma.mma.sync.aligned.row.col.m32n8k16.f16.f16 {%r13339, %r13340, %r13341, %r13342}, {%r2, %r2, %r2, %r2, %r2, %r2, %r2, %r2}, {%r2, %r2, %r2, %r2, %r2, %r2, %r2, %r2}, {%r13335, %r13336, %r13337, %r13338};
	bar.warp.sync 	-1;
	wmma.mma.sync.aligned.row.col.m32n8k16.f16.f16 {%r13343, %r13344, %r13345, %r13346}, {%r2, %r2, %r2, %r2, %r2, %r2, %r2, %r2}, {%r2, %r2, %r2, %r2, %r2, %r2, %r2, %r2}, {%r13339, %r13340, %r13341, %r13342};
	bar.warp.sync 	-1;
	wmma.mma.sync.aligned.row.col.m32n8k16.f16.f16 {%r13347, %r13348, %r13349, %r13350}, {%r2, %r2, %r2, %r2, %r2, %r2, %r2, %r2}, {%r2, %r2, %r2, %r2, %r2, %r2, %r2, %r2}, {%r13343, %r13344, %r13345, %r13346};
	bar.warp.sync 	-1;
	wmma.mma.sync.aligned.row.col.m32n8k16.f16.f16 {%r13351, %r13352, %r13353, %r13354}, {%r2, %r2, %r2, %r2, %r2, %r2, %r2, %r2}, {%r2, %r2, %r2, %r2, %r2, %r2, %r2, %r2}, {%r13347, %r13348, %r13349, %r13350};
	bar.warp.sync 	-1;
	wmma.mma.sync.aligned.row.col.m32n8k16.f16.f16 {%r13355, %r13356, %r13357, %r13358}, {%r2, %r2, %r2, %r2, %r2, %r2, %r2, %r2}, {%r2, %r2, %r2, %r2, %r2, %r2, %r2, %r2}, {%r13351, %r13352, %r13353, %r13354};
	bar.warp.sync 	-1;
	wmma.mma.sync.aligned.row.col.m32n8k16.f16.f16 {%r13359, %r13360, %r13361, %r13362}, {%r2, %r2, %r2, %r2, %r2, %r2, %r2, %r2}, {%r2, %r2, %r2, %r2, %r2, %r2, %r2, %r2}, {%r13355, %r13356, %r13357, %r13358};
	bar.warp.sync 	-1;
	wmma.mma.sync.aligned.row.col.m32n8k16.f16.f16 {%r13363, %r13364, %r13365, %r13366}, {%r2, %r2, %r2, %r2, %r2, %r2, %r2, %r2}, {%r2, %r2, %r2, %r2, %r2, %r2, %r2, %r2}, {%r13359, %r13360, %r13361, %r13362};
	bar.warp.sync 	-1;
	wmma.mma.sync.aligned.row.col.m32n8k16.f16.f16 {%r13367, %r13368, %r13369, %r13370}, {%r2, %r2, %r2, %r2, %r2, %r2, %r2, %r2}, {%r2, %r2, %r2, %r2, %r2, %r2, %r2, %r2}, {%r13363, %r13364, %r13365, %r13366};
	bar.warp.sync 	-1;
	wmma.mma.sync.aligned.row.col.m32n8k16.f16.f16 {%r13371, %r13372, %r13373, %r13374}, {%r2, %r2, %r2, %r2, %r2, %r2, %r2, %r2}, {%r2, %r2, %r2, %r2, %r2, %r2, %r2, %r2}, {%r13367, %r13368, %r13369, %r13370};
	bar.warp.sync 	-1;
	wmma.mma.sync.aligned.row.col.m32n8k16.f16.f16 {%r13375, %r13376, %r13377, %r13378}, {%r2, %r2, %r2, %r2, %r2, %r2, %r2, %r2}, {%r2, %r2, %r2, %r2, %r2, %r2, %r2, %r2}, {%r13371, %r13372, %r13373, %r13374};
	bar.warp.sync 	-1;
	wmma.mma.sync.aligned.row.col.m32n8k16.f16.f16 {%r13379, %r13380, %r13381, %r13382}, {%r2, %r2, %r2, %r2, %r2, %r2, %r2, %r2}, {%r2, %r2, %r2, %r2, %r2, %r2, %r2, %r2}, {%r13375, %r13376, %r13377, %r13378};
	bar.warp.sync 	-1;
	wmma.mma.sync.aligned.row.col.m32n8k16.f16.f16 {%r13383, %r13384, %r13385, %r13386}, {%r2, %r2, %r2, %r2, %r2, %r2, %r2, %r2}, {%r2, %r2, %r2, %r2, %r2, %r2, %r2, %r2}, {%r13379, %r13380, %r13381, %r13382};
	bar.warp.sync 	-1;
	wmma.mma.sync.aligned.row.col.m32n8k16.f16.f16 {%r13387, %r13388, %r13389, %r13390}, {%r2, %r2, %r2, %r2, %r2, %r2, %r2, %r2}, {%r2, %r2, %r2, %r2, %r2, %r2, %r2, %r2}, {%r13383, %r13384, %r13385, %r13386};
	bar.warp.sync 	-1;
	wmma.mma.sync.aligned.row.col.m32n8k16.f16.f16 {%r13391, %r13392, %r13393, %r13394}, {%r2, %r2, %r2, %r2, %r2, %r2, %r2, %r2}, {%r2, %r2, %r2, %r2, %r2, %r2, %r2, %r2}, {%r13387, %r13388, %r13389, %r13390};
	bar.warp.sync 	-1;
	wmma.mma.sync.aligned.row.col.m32n8k16.f16.f16 {%r13395, %r13396, %r13397, %r13398}, {%r2, %r2, %r2, %r2, %r2, %r2, %r2, %r2}, {%r2, %r2, %r2, %r2, %r2, %r2, %r2, %r2}, {%r13391, %r13392, %r13393, %r13394};
	bar.warp.sync 	-1;
	wmma.mma.sync.aligned.row.col.m32n8k16.f16.f16 {%r13399, %r13400, %r13401, %r13402}, {%r2, %r2, %r2, %r2, %r2, %r2, %r2, %r2}, {%r2, %r2, %r2, %r2, %r2, %r2, %r2, %r2}, {%r13395, %r13396, %r13397, %r13398};
	bar.warp.sync 	-1;
	wmma.mma.sync.aligned.row.col.m32n8k16.f16.f16 {%r13403, %r13404, %r13405, %r13406}, {%r2, %r2, %r2, %r2, %r2, %r2, %r2, %r2}, {%r2, %r2, %r2, %r2, %r2, %r2, %r2, %r2}, {%r13399, %r13400, %r13401, %r13402};
	bar.warp.sync 	-1;
	wmma.mma.sync.aligned.row.col.m32n8k16.f16.f16 {%r13407, %r13408, %r13409, %r13410}, {%r2, %r2, %r2, %r2, %r2, %r2, %r2, %r2}, {%r2, %r2, %r2, %r2, %r2, %r2, %r2, %r2}, {%r13403, %r13404, %r13405, %r13406};
	bar.warp.sync 	-1;
	wmma.mma.sync.aligned.row.col.m32n8k16.f16.f16 {%r13411, %r13412, %r13413, %r13414}, {%r2, %r2, %r2, %r2, %r2, %r2, %r2, %r2}, {%r2, %r2, %r2, %r2, %r2, %r2, %r2, %r2}, {%r13407, %r13408, %r13409, %r13410};
	bar.warp.sync 	-1;
	wmma.mma.sync.aligned.row.col.m32n8k16.f16.f16 {%r13415, %r13416, %r13417, %r13418}, {%r2, %r2, %r2, %r2, %r2, %r2, %r2, %r2}, {%r2, %r2, %r2, %r2, %r2, %r2, %r2, %r2}, {%r13411, %r13412, %r13413, %r13414};
	bar.warp.sync 	-1;
	wmma.mma.sync.aligned.row.col.m32n8k16.f16.f16 {%r13419, %r13420, %r13421, %r13422}, {%r2, %r2, %r2, %r2, %r2, %r2, %r2, %r2}, {%r2, %r2, %r2, %r2, %r2, %r2, %r2, %r2}, {%r13415, %r13416, %r13417, %r13418};
	bar.warp.sync 	-1;
	wmma.mma.sync.aligned.row.col.m32n8k16.f16.f16 {%r13423, %r13424, %r13425, %r13426}, {%r2, %r2, %r2, %r2, %r2, %r2, %r2, %r2}, {%r2, %r2, %r2, %r2, %r2, %r2, %r2, %r2}, {%r13419, %r13420, %r13421, %r13422};
	bar.warp.sync 	-1;
	wmma.mma.sync.aligned.row.col.m32n8k16.f16.f16 {%r13427, %r13428, %r13429, %r13430}, {%r2, %r2, %r2, %r2, %r2, %r2, %r2, %r2}, {%r2, %r2, %r2, %r2, %r2, %r2, %r2, %r2}, {%r13423, %r13424, %r13425, %r13426};
	bar.warp.sync 	-1;
	wmma.mma.sync.aligned.row.col.m32n8k16.f16.f16 {%r13431, %r13432, %r13433, %r13434}, {%r2, %r2, %r2, %r2, %r2, %r2, %r2, %r2}, {%r2, %r2, %r2, %r2, %r2, %r2, %r2, %r2}, {%r13427, %r13428, %r13429, %r13430};
	bar.warp.sync 	-1;
	wmma.mma.sync.aligned.row.col.m32n8k16.f16.f16 {%r13435, %r13436, %r13437, %r13438}, {%r2, %r2, %r2, %r2, %r2, %r2, %r2, %r2}, {%r2, %r2, %r2, %r2, %r2, %r2, %r2, %r2}, {%r13431, %r13432, %r13433, %r13434};
	bar.warp.sync 	-1;
	wmma.mma.sync.aligned.row.col.m32n8k16.f16.f16 {%r13439, %r13440, %r13441, %r13442}, {%r2, %r2, %r2, %r2, %r2, %r2, %r2, %r2}, {%r2, %r2, %r2, %r2, %r2, %r2, %r2, %r2}, {%r13435, %r13436, %r13437, %r13438};
	bar.warp.sync 	-1;
	wmma.mma.sync.aligned.row.col.m32n8k16.f16.f16 {%r13443, %r13444, %r13445, %r13446}, {%r2, %r2, %r2, %r2, %r2, %r2, %r2, %r2}, {%r2, %r2, %r2, %r2, %r2, %r2, %r2, %r2}, {%r13439, %r13440, %r13441, %r13442};
	bar.warp.sync 	-1;
	wmma.mma.sync.aligned.row.col.m32n8k16.f16.f16 {%r13447, %r13448, %r13449, %r13450}, {%r2, %r2, %r2, %r2, %r2, %r2, %r2, %r2}, {%r2, %r2, %r2, %r2, %r2, %r2, %r2, %r2}, {%r13443, %r13444, %r13445, %r13446};
	bar.warp.sync 	-1;
	wmma.mma.sync.aligned.row.col.m32n8k16.f16.f16 {%r13451, %r13452, %r13453, %r13454}, {%r2, %r2, %r2, %r2, %r2, %r2, %r2, %r2}, {%r2, %r2, %r2, %r2, %r2, %r2, %r2, %r2}, {%r13447, %r13448, %r13449, %r13450};
	bar.warp.sync 	-1;
	wmma.mma.sync.aligned.row.col.m32n8k16.f16.f16 {%r13455, %r13456, %r13457, %r13458}, {%r2, %r2, %r2, %r2, %r2, %r2, %r2, %r2}, {%r2, %r2, %r2, %r2, %r2, %r2, %r2, %r2}, {%r13451, %r13452, %r13453, %r13454};
	bar.warp.sync 	-1;
	wmma.mma.sync.aligned.row.col.m32n8k16.f16.f16 {%r13459, %r13460, %r13461, %r13462}, {%r2, %r2, %r2, %r2, %r2, %r2, %r2, %r2}, {%r2, %r2, %r2, %r2, %r2, %r2, %r2, %r2}, {%r13455, %r13456, %r13457, %r13458};
	bar.warp.sync 	-1;
	wmma.mma.sync.aligned.row.col.m32n8k16.f16.f16 {%r13463, %r13464, %r13465, %r13466}, {%r2, %r2, %r2, %r2, %r2, %r2, %r2, %r2}, {%r2, %r2, %r2, %r2, %r2, %r2, %r2, %r2}, {%r13459, %r13460, %r13461, %r13462};
	bar.warp.sync 	-1;
	wmma.mma.sync.aligned.row.col.m32n8k16.f16.f16 {%r13467, %r13468, %r13469, %r13470}, {%r2, %r2, %r2, %r2, %r2, %r2, %r2, %r2}, {%r2, %r2, %r2, %r2, %r2, %r2, %r2, %r2}, {%r13463, %r13464, %r13465, %r13466};
	bar.warp.sync 	-1;
	wmma.mma.sync.aligned.row.col.m32n8k16.f16.f16 {%r13471, %r13472, %r13473, %r13474}, {%r2, %r2, %r2, %r2, %r2, %r2, %r2, %r2}, {%r2, %r2, %r2, %r2, %r2, %r2, %r2, %r2}, {%r13467, %r13468, %r13469, %r13470};
	bar.warp.sync 	-1;
	wmma.mma.sync.aligned.row.col.m32n8k16.f16.f16 {%r13475, %r13476, %r13477, %r13478}, {%r2, %r2, %r2, %r2, %r2, %r2, %r2, %r2}, {%r2, %r2, %r2, %r2, %r2, %r2, %r2, %r2}, {%r13471, %r13472, %r13473, %r13474};
	bar.warp.sync 	-1;
	wmma.mma.sync.aligned.row.col.m32n8k16.f16.f16 {%r13479, %r13480, %r13481, %r13482}, {%r2, %r2, %r2, %r2, %r2, %r2, %r2, %r2}, {%r2, %r2, %r2, %r2, %r2, %r2, %r2, %r2}, {%r13475, %r13476, %r13477, %r13478};
	bar.warp.sync 	-1;
	wmma.mma.sync.aligned.row.col.m32n8k16.f16.f16 {%r13483, %r13484, %r13485, %r13486}, {%r2, %r2, %r2, %r2, %r2, %r2, %r2, %r2}, {%r2, %r2, %r2, %r2, %r2, %r2, %r2, %r2}, {%r13479, %r13480, %r13481, %r13482};
	bar.warp.sync 	-1;
	wmma.mma.sync.aligned.row.col.m32n8k16.f16.f16 {%r13487, %r13488, %r13489, %r13490}, {%r2, %r2, %r2, %r2, %r2, %r2, %r2, %r2}, {%r2, %r2, %r2, %r2, %r2, %r2, %r2, %r2}, {%r13483, %r13484, %r13485, %r13486};
	bar.warp.sync 	-1;
	wmma.mma.sync.aligned.row.col.m32n8k16.f16.f16 {%r13491, %r13492, %r13493, %r13494}, {%r2, %r2, %r2, %r2, %r2, %r2, %r2, %r2}, {%r2, %r2, %r2, %r2, %r2, %r2, %r2, %r2}, {%r13487, %r13488, %r13489, %r13490};
	bar.warp.sync 	-1;
	wmma.mma.sync.aligned.row.col.m32n8k16.f16.f16 {%r13495, %r13496, %r13497, %r13498}, {%r2, %r2, %r2, %r2, %r2, %r2, %r2, %r2}, {%r2, %r2, %r2, %r2, %r2, %r2, %r2, %r2}, {%r13491, %r13492, %r13493, %r13494};
	bar.warp.sync 	-1;
	wmma.mma.sync.aligned.row.col.m32n8k16.f16.f16 {%r13499, %r13500, %r13501, %r13502}, {%r2, %r2, %r2, %r2, %r2, %r2, %r2, %r2}, {%r2, %r2, %r2, %r2, %r2, %r2, %r2, %r2}, {%r13495, %r13496, %r13497, %r13498};
	bar.warp.sync 	-1;
	wmma.mma.sync.aligned.row.col.m32n8k16.f16.f16 {%r13503, %r13504, %r13505, %r13506}, {%r2, %r2, %r2, %r2, %r2, %r2, %r2, %r2}, {%r2, %r2, %r2, %r2, %r2, %r2, %r2, %r2}, {%r13499, %r13500, %r13501, %r13502};
	bar.warp.sync 	-1;
	wmma.mma.sync.aligned.row.col.m32n8k16.f16.f16 {%r13507, %r13508, %r13509, %r13510}, {%r2, %r2, %r2, %r2, %r2, %r2, %r2, %r2}, {%r2, %r2, %r2, %r2, %r2, %r2, %r2, %r2}, {%r13503, %r13504, %r13505, %r13506};
	bar.warp.sync 	-1;
	wmma.mma.sync.aligned.row.col.m32n8k16.f16.f16 {%r13511, %r13512, %r13513, %r13514}, {%r2, %r2, %r2, %r2, %r2, %r2, %r2, %r2}, {%r2, %r2, %r2, %r2, %r2, %r2, %r2, %r2}, {%r13507, %r13508, %r13509, %r13510};
	bar.warp.sync 	-1;
	wmma.mma.sync.aligned.row.col.m32n8k16.f16.f16 {%r13515, %r13516, %r13517, %r13518}, {%r2, %r2, %r2, %r2, %r2, %r2, %r2, %r2}, {%r2, %r2, %r2, %r2, %r2, %r2, %r2, %r2}, {%r13511, %r13512, %r13513, %r13514};
	bar.warp.sync 	-1;
	wmma.mma.sync.aligned.row.col.m32n8k16.f16.f16 {%r13519, %r13520, %r13521, %r13522}, {%r2, %r2, %r2, %r2, %r2, %r2, %r2, %r2}, {%r2, %r2, %r2, %r2, %r2, %r2, %r2, %r2}, {%r13515, %r13516, %r13517, %r13518};
	bar.warp.sync 	-1;
	wmma.mma.sync.aligned.row.col.m32n8k16.f16.f16 {%r13523, %r13524, %r13525, %r13526}, {%r2, %r2, %r2, %r2, %r2, %r2, %r2, %r2}, {%r2, %r2, %r2, %r2, %r2, %r2, %r2, %r2}, {%r13519, %r13520, %r13521, %r13522};
	bar.warp.sync 	-1;
	wmma.mma.sync.aligned.row.col.m32n8k16.f16.f16 {%r13527, %r13528, %r13529, %r13530}, {%r2, %r2, %r2, %r2, %r2, %r2, %r2, %r2}, {%r2, %r2, %r2, %r2, %r2, %r2, %r2, %r2}, {%r13523, %r13524, %r13525, %r13526};
	bar.warp.sync 	-1;
	wmma.mma.sync.aligned.row.col.m32n8k16.f16.f16 {%r13531, %r13532, %r13533, %r13534}, {%r2, %r2, %r2, %r2, %r2, %r2, %r2, %r2}, {%r2, %r2, %r2, %r2, %r2, %r2, %r2, %r2}, {%r13527, %r13528, %r13529, %r13530};
	bar.warp.sync 	-1;
	wmma.mma.sync.aligned.row.col.m32n8k16.f16.f16 {%r13535, %r13536, %r13537, %r13538}, {%r2, %r2, %r2, %r2, %r2, %r2, %r2, %r2}, {%r2, %r2, %r2, %r2, %r2, %r2, %r2, %r2}, {%r13531, %r13532, %r13533, %r13534};
	bar.warp.sync 	-1;
	wmma.mma.sync.aligned.row.col.m32n8k16.f16.f16 {%r13539, %r13540, %r13541, %r13542}, {%r2, %r2, %r2, %r2, %r2, %r2, %r2, %r2}, {%r2, %r2, %r2, %r2, %r2, %r2, %r2, %r2}, {%r13535, %r13536, %r13537, %r13538};
	bar.warp.sync 	-1;
	wmma.mma.sync.aligned.row.col.m32n8k16.f16.f16 {%r13543, %r13544, %r13545, %r13546}, {%r2, %r2, %r2, %r2, %r2, %r2, %r2, %r2}, {%r2, %r2, %r2, %r2, %r2, %r2, %r2, %r2}, {%r13539, %r13540, %r13541, %r13542};
	bar.warp.sync 	-1;
	wmma.mma.sync.aligned.row.col.m32n8k16.f16.f16 {%r13547, %r13548, %r13549, %r13550}, {%r2, %r2, %r2, %r2, %r2, %r2, %r2, %r2}, {%r2, %r2, %r2, %r2, %r2, %r2, %r2, %r2}, {%r13543, %r13544, %r13545, %r13546};
	bar.warp.sync 	-1;
	wmma.mma.sync.aligned.row.col.m32n8k16.f16.f16 {%r13551, %r13552, %r13553, %r13554}, {%r2, %r2, %r2, %r2, %r2, %r2, %r2, %r2}, {%r2, %r2, %r2, %r2, %r2, %r2, %r2, %r2}, {%r13547, %r13548, %r13549, %r13550};
	bar.warp.sync 	-1;
	wmma.mma.sync.aligned.row.col.m32n8k16.f16.f16 {%r13555, %r13556, %r13557, %r13558}, {%r2, %r2, %r2, %r2, %r2, %r2, %r2, %r2}, {%r2, %r2, %r2, %r2, %r2, %r2, %r2, %r2}, {%r13551, %r13552, %r13553, %r13554};
	bar.warp.sync 	-1;
	wmma.mma.sync.aligned.row.col.m32n8k16.f16.f16 {%r13559, %r13560, %r13561, %r13562}, {%r2, %r2, %r2, %r2, %r2, %r2, %r2, %r2}, {%r2, %r2, %r2, %r2, %r2, %r2, %r2, %r2}, {%r13555, %r13556, %r13557, %r13558};
	bar.warp.sync 	-1;
	wmma.mma.sync.aligned.row.col.m32n8k16.f16.f16 {%r13563, %r13564, %r13565, %r13566}, {%r2, %r2, %r2, %r2, %r2, %r2, %r2, %r2}, {%r2, %r2, %r2, %r2, %r2, %r2, %r2, %r2}, {%r13559, %r13560, %r13561, %r13562};
	bar.warp.sync 	-1;
	wmma.mma.sync.aligned.row.col.m32n8k16.f16.f16 {%r13567, %r13568, %r13569, %r13570}, {%r2, %r2, %r2, %r2, %r2, %r2, %r2, %r2}, {%r2, %r2, %r2, %r2, %r2, %r2, %r2, %r2}, {%r13563, %r13564, %r13565, %r13566};
	bar.warp.sync 	-1;
	wmma.mma.sync.aligned.row.col.m32n8k16.f16.f16 {%r13571, %r13572, %r13573, %r13574}, {%r2, %r2, %r2, %r2, %r2, %r2, %r2, %r2}, {%r2, %r2, %r2, %r2, %r2, %r2, %r2, %r2}, {%r13567, %r13568, %r13569, %r13570};
	bar.warp.sync 	-1;
	wmma.mma.sync.aligned.row.col.m32n8k16.f16.f16 {%r13575, %r13576, %r13577, %r13578}, {%r2, %r2, %r2, %r2, %r2, %r2, %r2, %r2}, {%r2, %r2, %r2, %r2, %r2, %r2, %r2, %r2}, {%r13571, %r13572, %r13573, %r13574};
	bar.warp.sync 	-1;
	wmma.mma.sync.aligned.row.col.m32n8k16.f16.f16 {%r13579, %r13580, %r13581, %r13582}, {%r2, %r2, %r2, %r2, %r2, %r2, %r2, %r2}, {%r2, %r2, %r2, %r2, %r2, %r2, %r2, %r2}, {%r13575, %r13576, %r13577, %r13578};
	bar.warp.sync 	-1;
	wmma.mma.sync.aligned.row.col.m32n8k16.f16.f16 {%r13583, %r13584, %r13585, %r13586}, {%r2, %r2, %r2, %r2, %r2, %r2, %r2, %r2}, {%r2, %r2, %r2, %r2, %r2, %r2, %r2, %r2}, {%r13579, %r13580, %r13581, %r13582};
	bar.warp.sync 	-1;
	wmma.mma.sync.aligned.row.col.m32n8k16.f16.f16 {%r13587, %r13588, %r13589, %r13590}, {%r2, %r2, %r2, %r2, %r2, %r2, %r2, %r2}, {%r2, %r2, %r2, %r2, %r2, %r2, %r2, %r2}, {%r13583, %r13584, %r13585, %r13586};
	bar.warp.sync 	-1;
	wmma.mma.sync.aligned.row.col.m32n8k16.f16.f16 {%r13591, %r13592, %r13593, %r13594}, {%r2, %r2, %r2, %r2, %r2, %r2, %r2, %r2}, {%r2, %r2, %r2, %r2, %r2, %r2, %r2, %r2}, {%r13587, %r13588, %r13589, %r13590};
	bar.warp.sync 	-1;
	wmma.mma.sync.aligned.row.col.m32n8k16.f16.f16 {%r13595, %r13596, %r13597, %r13598}, {%r2, %r2, %r2, %r2, %r2, %r2, %r2, %r2}, {%r2, %r2, %r2, %r2, %r2, %r2, %r2, %r2}, {%r13591, %r13592, %r13593, %r13594};
	bar.warp.sync 	-1;
	wmma.mma.sync.aligned.row.col.m32n8k16.f16.f16 {%r13599, %r13600, %r13601, %r13602}, {%r2, %r2, %r2, %r2, %r2, %r2, %r2, %r2}, {%r2, %r2, %r2, %r2, %r2, %r2, %r2, %r2}, {%r13595, %r13596, %r13597, %r13598};
	bar.warp.sync 	-1;
	wmma.mma.sync.aligned.row.col.m32n8k16.f16.f16 {%r13603, %r13604, %r13605, %r13606}, {%r2, %r2, %r2, %r2, %r2, %r2, %r2, %r2}, {%r2, %r2, %r2, %r2, %r2, %r2, %r2, %r2}, {%r13599, %r13600, %r13601, %r13602};
	bar.warp.sync 	-1;
	wmma.mma.sync.aligned.row.col.m32n8k16.f16.f16 {%r13607, %r13608, %r13609, %r13610}, {%r2, %r2, %r2, %r2, %r2, %r2, %r2, %r2}, {%r2, %r2, %r2, %r2, %r2, %r2, %r2, %r2}, {%r13603, %r13604, %r13605, %r13606};
	bar.warp.sync 	-1;
	wmma.mma.sync.aligned.row.col.m32n8k16.f16.f16 {%r13611, %r13612, %r13613, %r13614}, {%r2, %r2, %r2, %r2, %r2, %r2, %r2, %r2}, {%r2, %r2, %r2, %r2, %r2, %r2, %r2, %r2}, {%r13607, %r13608, %r13609, %r13610};
	bar.warp.sync 	-1;
	wmma.mma.sync.aligned.row.col.m32n8k16.f16.f16 {%r13615, %r13616, %r13617, %r13618}, {%r2, %r2, %r2, %r2, %r2, %r2, %r2, %r2}, {%r2, %r2, %r2, %r2, %r2, %r2, %r2, %r2}, {%r13611, %r13612, %r13613, %r13614};
	bar.warp.sync 	-1;
	wmma.mma.sync.aligned.row.col.m32n8k16.f16.f16 {%r13619, %r13620, %r13621, %r13622}, {%r2, %r2, %r2, %r2, %r2, %r2, %r2, %r2}, {%r2, %r2, %r2, %r2, %r2, %r2, %r2, %r2}, {%r13615, %r13616, %r13617, %r13618};
	bar.warp.sync 	-1;
	wmma.mma.sync.aligned.row.col.m32n8k16.f16.f16 {%r13623, %r13624, %r13625, %r13626}, {%r2, %r2, %r2, %r2, %r2, %r2, %r2, %r2}, {%r2, %r2, %r2, %r2, %r2, %r2, %r2, %r2}, {%r13619, %r13620, %r13621, %r13622};
	bar.warp.sync 	-1;
	wmma.mma.sync.aligned.row.col.m32n8k16.f16.f16 {%r13627, %r13628, %r13629, %r13630}, {%r2, %r2, %r2, %r2, %r2, %r2, %r2, %r2}, {%r2, %r2, %r2, %r2, %r2, %r2, %r2, %r2}, {%r13623, %r13624, %r13625, %r13626};
	bar.warp.sync 	-1;
	wmma.mma.sync.aligned.row.col.m32n8k16.f16.f16 {%r13631, %r13632, %r13633, %r13634}, {%r2, %r2, %r2, %r2, %r2, %r2, %r2, %r2}, {%r2, %r2, %r2, %r2, %r2, %r2, %r2, %r2}, {%r13627, %r13628, %r13629, %r13630};
	bar.warp.sync 	-1;
	wmma.mma.sync.aligned.row.col.m32n8k16.f16.f16 {%r13635, %r13636, %r13637, %r13638}, {%r2, %r2, %r2, %r2, %r2, %r2, %r2, %r2}, {%r2, %r2, %r2, %r2, %r2, %r2, %r2, %r2}, {%r13631, %r13632, %r13633, %r13634};
	bar.warp.sync 	-1;
	wmma.mma.sync.aligned.row.col.m32n8k16.f16.f16 {%r13639, %r13640, %r13641, %r13642}, {%r2, %r2, %r2, %r2, %r2, %r2, %r2, %r2}, {%r2, %r2, %r2, %r2, %r2, %r2, %r2, %r2}, {%r13635, %r13636, %r13637, %r13638};
	bar.warp.sync 	-1;
	wmma.mma.sync.aligned.row.col.m32n8k16.f16.f16 {%r13643, %r13644, %r13645, %r13646}, {%r2, %r2, %r2, %r2, %r2, %r2, %r2, %r2}, {%r2, %r2, %r2, %r2, %r2, %r2, %r2, %r2}, {%r13639, %r13640, %r13641, %r13642};
	bar.warp.sync 	-1;
	wmma.mma.sync.aligned.row.col.m32n8k16.f16.f16 {%r13647, %r13648, %r13649, %r13650}, {%r2, %r2, %r2, %r2, %r2, %r2, %r2, %r2}, {%r2, %r2, %r2, %r2, %r2, %r2, %r2, %r2}, {%r13643, %r13644, %r13645, %r13646};
	bar.warp.sync 	-1;
	wmma.mma.sync.aligned.row.col.m32n8k16.f16.f16 {%r13651, %r13652, %r13653, %r13654}, {%r2, %r2, %r2, %r2, %r2, %r2, %r2, %r2}, {%r2, %r2, %r2, %r2, %r2, %r2, %r2, %r2}, {%r13647, %r13648, %r13649, %r13650};
	bar.warp.sync 	-1;
	wmma.mma.sync.aligned.row.col.m32n8k16.f16.f16 {%r13655, %r13656, %r13657, %r13658}, {%r2, %r2, %r2, %r2, %r2, %r2, %r2, %r2}, {%r2, %r2, %r2, %r2, %r2, %r2, %r2, %r2}, {%r13651, %r13652, %r13653, %r13654};
	bar.warp.sync 	-1;
	wmma.mma.sync.aligned.row.col.m32n8k16.f16.f16 {%r13659, %r13660, %r13661, %r13662}, {%r2, %r2, %r2, %r2, %r2, %r2, %r2, %r2}, {%r2, %r2, %r2, %r2, %r2, %r2, %r2, %r2}, {%r13655, %r13656, %r13657, %r13658};
	bar.warp.sync 	-1;
	wmma.mma.sync.aligned.row.col.m32n8k16.f16.f16 {%r13663, %r13664, %r13665, %r13666}, {%r2, %r2, %r2, %r2, %r2, %r2, %r2, %r2}, {%r2, %r2, %r2, %r2, %r2, %r2, %r2, %r2}, {%r13659, %r13660, %r13661, %r13662};
	bar.warp.sync 	-1;
	wmma.mma.sync.aligned.row.col.m32n8k16.f16.f16 {%r13667, %r13668, %r13669, %r13670}, {%r2, %r2, %r2, %r2, %r2, %r2, %r2, %r2}, {%r2, %r2, %r2, %r2, %r2, %r2, %r2, %r2}, {%r13663, %r13664, %r13665, %r13666};
	bar.warp.sync 	-1;
	wmma.mma.sync.aligned.row.col.m32n8k16.f16.f16 {%r13671, %r13672, %r13673, %r13674}, {%r2, %r2, %r2, %r2, %r2, %r2, %r2, %r2}, {%r2, %r2, %r2, %r2, %r2, %r2, %r2, %r2}, {%r13667, %r13668, %r13669, %r13670};
	bar.warp.sync 	-1;
	wmma.mma.sync.aligned.row.col.m32n8k16.f16.f16 {%r13675, %r13676, %r13677, %r13678}, {%r2, %r2, %r2, %r2, %r2, %r2, %r2, %r2}, {%r2, %r2, %r2, %r2, %r2, %r2, %r2, %r2}, {%r13671, %r13672, %r13673, %r13674};
	bar.warp.sync 	-1;
	wmma.mma.sync.aligned.row.col.m32n8k16.f16.f16 {%r13679, %r13680, %r13681, %r13682}, {%r2, %r2, %r2, %r2, %r2, %r2, %r2, %r2}, {%r2, %r2, %r2, %r2, %r2, %r2, %r2, %r2}, {%r13675, %r13676, %r13677, %r13678};
	bar.warp.sync 	-1;
	wmma.mma.sync.aligned.row.col.m32n8k16.f16.f16 {%r13683, %r13684, %r13685, %r13686}, {%r2, %r2, %r2, %r2, %r2, %r2, %r2, %r2}, {%r2, %r2, %r2, %r2, %r2, %r2, %r2, %r2}, {%r13679, %r13680, %r13681, %r13682};
	bar.warp.sync 	-1;
	wmma.mma.sync.aligned.row.col.m32n8k16.f16.f16 {%r13687, %r13688, %r13689, %r13690}, {%r2, %r2, %r2, %r2, %r2, %r2, %r2, %r2}, {%r2, %r2, %r2, %r2, %r2, %r2, %r2, %r2}, {%r13683, %r13684, %r13685, %r13686};
	bar.warp.sync 	-1;
	wmma.mma.sync.aligned.row.col.m32n8k16.f16.f16 {%r13691, %r13692, %r13693, %r13694}, {%r2, %r2, %r2, %r2, %r2, %r2, %r2, %r2}, {%r2, %r2, %r2, %r2, %r2, %r2, %r2, %r2}, {%r13687, %r13688, %r13689, %r13690};
	bar.warp.sync 	-1;
	wmma.mma.sync.aligned.row.col.m32n8k16.f16.f16 {%r13695, %r13696, %r13697, %r13698}, {%r2, %r2, %r2, %r2, %r2, %r2, %r2, %r2}, {%r2, %r2, %r2, %r2, %r2, %r2, %r2, %r2}, {%r13691, %r13692, %r13693, %r13694};
	bar.warp.sync 	-1;
	wmma.mma.sync.aligned.row.col.m32n8k16.f16.f16 {%r13699, %r13700, %r13701, %r13702}, {%r2, %r2, %r2, %r2, %r2, %r2, %r2, %r2}, {%r2, %r2, %r2, %r2, %r2, %r2, %r2, %r2}, {%r13695, %r13696, %r13697, %r13698};
	bar.warp.sync 	-1;
	wmma.mma.sync.aligned.row.col.m32n8k16.f16.f16 {%r13703, %r13704, %r13705, %r13706}, {%r2, %r2, %r2, %r2, %r2, %r2, %r2, %r2}, {%r2, %r2, %r2, %r2, %r2, %r2, %r2, %r2}, {%r13699, %r13700, %r13701, %r13702};
	bar.warp.sync 	-1;
	wmma.mma.sync.aligned.row.col.m32n8k16.f16.f16 {%r13707, %r13708, %r13709, %r13710}, {%r2, %r2, %r2, %r2, %r2, %r2, %r2, %r2}, {%r2, %r2, %r2, %r2, %r2, %r2, %r2, %r2}, {%r13703, %r13704, %r13705, %r13706};
	bar.warp.sync 	-1;
	wmma.mma.sync.aligned.row.col.m32n8k16.f16.f16 {%r13711, %r13712, %r13713, %r13714}, {%r2, %r2, %r2, %r2, %r2, %r2, %r2, %r2}, {%r2, %r2, %r2, %r2, %r2, %r2, %r2, %r2}, {%r13707, %r13708, %r13709, %r13710};
	bar.warp.sync 	-1;
	wmma.mma.sync.aligned.row.col.m32n8k16.f16.f16 {%r13715, %r13716, %r13717, %r13718}, {%r2, %r2, %r2, %r2, %r2, %r2, %r2, %r2}, {%r2, %r2, %r2, %r2, %r2, %r2, %r2, %r2}, {%r13711, %r13712, %r13713, %r13714};
	bar.warp.sync 	-1;
	wmma.mma.sync.aligned.row.col.m32n8k16.f16.f16 {%r13719, %r13720, %r13721, %r13722}, {%r2, %r2, %r2, %r2, %r2, %r2, %r2, %r2}, {%r2, %r2, %r2, %r2, %r2, %r2, %r2, %r2}, {%r13715, %r13716, %r13717, %r13718};
	bar.warp.sync 	-1;
	wmma.mma.sync.aligned.row.col.m32n8k16.f16.f16 {%r13723, %r13724, %r13725, %r13726}, {%r2, %r2, %r2, %r2, %r2, %r2, %r2, %r2}, {%r2, %r2, %r2, %r2, %r2, %r2, %r2, %r2}, {%r13719, %r13720, %r13721, %r13722};
	bar.warp.sync 	-1;
	wmma.mma.sync.aligned.row.col.m32n8k16.f16.f16 {%r13727, %r13728, %r13729, %r13730}, {%r2, %r2, %r2, %r2, %r2, %r2, %r2, %r2}, {%r2, %r2, %r2, %r2, %r2, %r2, %r2, %r2}, {%r13723, %r13724, %r13725, %r13726};
	bar.warp.sync 	-1;
	wmma.mma.sync.aligned.row.col.m32n8k16.f16.f16 {%r13731, %r13732, %r13733, %r13734}, {%r2, %r2, %r2, %r2, %r2, %r2, %r2, %r2}, {%r2, %r2, %r2, %r2, %r2, %r2, %r2, %r2}, {%r13727, %r13728, %r13729, %r13730};
	bar.warp.sync 	-1;
	wmma.mma.sync.aligned.row.col.m32n8k16.f16.f16 {%r13735, %r13736, %r13737, %r13738}, {%r2, %r2, %r2, %r2, %r2, %r2, %r2, %r2}, {%r2, %r2, %r2, %r2, %r2, %r2, %r2, %r2}, {%r13731, %r13732, %r13733, %r13734};
	bar.warp.sync 	-1;
	wmma.mma.sync.aligned.row.col.m32n8k16.f16.f16 {%r13739, %r13740, %r13741, %r13742}, {%r2, %r2, %r2, %r2, %r2, %r2, %r2, %r2}, {%r2, %r2, %r2, %r2, %r2, %r2, %r2, %r2}, {%r13735, %r13736, %r13737, %r13738};
	bar.warp.sync 	-1;
	wmma.mma.sync.aligned.row.col.m32n8k16.f16.f16 {%r13743, %r13744, %r13745, %r13746}, {%r2, %r2, %r2, %r2, %r2, %r2, %r2, %r2}, {%r2, %r2, %r2, %r2, %r2, %r2, %r2, %r2}, {%r13739, %r13740, %r13741, %r13742};
	bar.warp.sync 	-1;
	wmma.mma.sync.aligned.row.col.m32n8k16.f16.f16 {%r13747, %r13748, %r13749, %r13750}, {%r2, %r2, %r2, %r2, %r2, %r2, %r2, %r2}, {%r2, %r2, %r2, %r2, %r2, %r2, %r2, %r2}, {%r13743, %r13744, %r13745, %r13746};
	bar.warp.sync 	-1;
	wmma.mma.sync.aligned.row.col.m32n8k16.f16.f16 {%r13751, %r13752, %r13753, %r13754}, {%r2, %r2, %r2, %r2, %r2, %r2, %r2, %r2}, {%r2, %r2, %r2, %r2, %r2, %r2, %r2, %r2}, {%r13747, %r13748, %r13749, %r13750};
	bar.warp.sync 	-1;
	wmma.mma.sync.aligned.row.col.m32n8k16.f16.f16 {%r13755, %r13756, %r13757, %r13758}, {%r2, %r2, %r2, %r2, %r2, %r2, %r2, %r2}, {%r2, %r2, %r2, %r2, %r2, %r2, %r2, %r2}, {%r13751, %r13752, %r13753, %r13754};
	bar.warp.sync 	-1;
	wmma.mma.sync.aligned.row.col.m32n8k16.f16.f16 {%r13759, %r13760, %r13761, %r13762}, {%r2, %r2, %r2, %r2, %r2, %r2, %r2, %r2}, {%r2, %r2, %r2, %r2, %r2, %r2, %r2, %r2}, {%r13755, %r13756, %r13757, %r13758};
	bar.warp.sync 	-1;
	wmma.mma.sync.aligned.row.col.m32n8k16.f16.f16 {%r13763, %r13764, %r13765, %r13766}, {%r2, %r2, %r2, %r2, %r2, %r2, %r2, %r2}, {%r2, %r2, %r2, %r2, %r2, %r2, %r2, %r2}, {%r13759, %r13760, %r13761, %r13762};
	bar.warp.sync 	-1;
	wmma.mma.sync.aligned.row.col.m32n8k16.f16.f16 {%r13767, %r13768, %r13769, %r13770}, {%r2, %r2, %r2, %r2, %r2, %r2, %r2, %r2}, {%r2, %r2, %r2, %r2, %r2, %r2, %r2, %r2}, {%r13763, %r13764, %r13765, %r13766};
	bar.warp.sync 	-1;
	wmma.mma.sync.aligned.row.col.m32n8k16.f16.f16 {%r13771, %r13772, %r13773, %r13774}, {%r2, %r2, %r2, %r2, %r2, %r2, %r2, %r2}, {%r2, %r2, %r2, %r2, %r2, %r2, %r2, %r2}, {%r13767, %r13768, %r13769, %r13770};
	bar.warp.sync 	-1;
	wmma.mma.sync.aligned.row.col.m32n8k16.f16.f16 {%r13775, %r13776, %r13777, %r13778}, {%r2, %r2, %r2, %r2, %r2, %r2, %r2, %r2}, {%r2, %r2, %r2, %r2, %r2, %r2, %r2, %r2}, {%r13771, %r13772, %r13773, %r13774};
	bar.warp.sync 	-1;
	wmma.mma.sync.aligned.row.col.m32n8k16.f16.f16 {%r13779, %r13780, %r13781, %r13782}, {%r2, %r2, %r2, %r2, %r2, %r2, %r2, %r2}, {%r2, %r2, %r2, %r2, %r2, %r2, %r2, %r2}, {%r13775, %r13776, %r13777, %r13778};
	bar.warp.sync 	-1;
	wmma.mma.sync.aligned.row.col.m32n8k16.f16.f16 {%r13783, %r13784, %r13785, %r13786}, {%r2, %r2, %r2, %r2, %r2, %r2, %r2, %r2}, {%r2, %r2, %r2, %r2, %r2, %r2, %r2, %r2}, {%r13779, %r13780, %r13781, %r13782};
	bar.warp.sync 	-1;
	wmma.mma.sync.aligned.row.col.m32n8k16.f16.f16 {%r13787, %r13788, %r13789, %r13790}, {%r2, %r2, %r2, %r2, %r2, %r2, %r2, %r2}, {%r2, %r2, %r2, %r2, %r2, %r2, %r2, %r2}, {%r13783, %r13784, %r13785, %r13786};
	bar.warp.sync 	-1;
	wmma.mma.sync.aligned.row.col.m32n8k16.f16.f16 {%r13791, %r13792, %r13793, %r13794}, {%r2, %r2, %r2, %r2, %r2, %r2, %r2, %r2}, {%r2, %r2, %r2, %r2, %r2, %r2, %r2, %r2}, {%r13787, %r13788, %r13789, %r13790};
	bar.warp.sync 	-1;
	wmma.mma.sync.aligned.row.col.m32n8k16.f16.f16 {%r13795, %r13796, %r13797, %r13798}, {%r2, %r2, %r2, %r2, %r2, %r2, %r2, %r2}, {%r2, %r2, %r2, %r2, %r2, %r2, %r2, %r2}, {%r13791, %r13792, %r13793, %r13794};
	bar.warp.sync 	-1;
	wmma.mma.sync.aligned.row.col.m32n8k16.f16.f16 {%r13799, %r13800, %r13801, %r13802}, {%r2, %r2, %r2, %r2, %r2, %r2, %r2, %r2}, {%r2, %r2, %r2, %r2, %r2, %r2, %r2, %r2}, {%r13795, %r13796, %r13797, %r13798};
	bar.warp.sync 	-1;
	wmma.mma.sync.aligned.row.col.m32n8k16.f16.f16 {%r13803, %r13804, %r13805, %r13806}, {%r2, %r2, %r2, %r2, %r2, %r2, %r2, %r2}, {%r2, %r2, %r2, %r2, %r2, %r2, %r2, %r2}, {%r13799, %r13800, %r13801, %r13802};
	bar.warp.sync 	-1;
	wmma.mma.sync.aligned.row.col.m32n8k16.f16.f16 {%r13807, %r13808, %r13809, %r13810}, {%r2, %r2, %r2, %r2, %r2, %r2, %r2, %r2}, {%r2, %r2, %r2, %r2, %r2, %r2, %r2, %r2}, {%r13803, %r13804, %r13805, %r13806};
	bar.warp.sync 	-1;
	wmma.mma.sync.aligned.row.col.m32n8k16.f16.f16 {%r13811, %r13812, %r13813, %r13814}, {%r2, %r2, %r2, %r2, %r2, %r2, %r2, %r2}, {%r2, %r2, %r2, %r2, %r2, %r2, %r2, %r2}, {%r13807, %r13808, %r13809, %r13810};
	bar.warp.sync 	-1;
	wmma.mma.sync.aligned.row.col.m32n8k16.f16.f16 {%r13815, %r13816, %r13817, %r13818}, {%r2, %r2, %r2, %r2, %r2, %r2, %r2, %r2}, {%r2, %r2, %r2, %r2, %r2, %r2, %r2, %r2}, {%r13811, %r13812, %r13813, %r13814};
	bar.warp.sync 	-1;
	wmma.mma.sync.aligned.row.col.m32n8k16.f16.f16 {%r13819, %r13820, %r13821, %r13822}, {%r2, %r2, %r2, %r2, %r2, %r2, %r2, %r2}, {%r2, %r2, %r2, %r2, %r2, %r2, %r2, %r2}, {%r13815, %r13816, %r13817, %r13818};
	bar.warp.sync 	-1;
	wmma.mma.sync.aligned.row.col.m32n8k16.f16.f16 {%r13823, %r13824, %r13825, %r13826}, {%r2, %r2, %r2, %r2, %r2, %r2, %r2, %r2}, {%r2, %r2, %r2, %r2, %r2, %r2, %r2, %r2}, {%r13819, %r13820, %r13821, %r13822};
	bar.warp.sync 	-1;
	wmma.mma.sync.aligned.row.col.m32n8k16.f16.f16 {%r13827, %r13828, %r13829, %r13830}, {%r2, %r2, %r2, %r2, %r2, %r2, %r2, %r2}, {%r2, %r2, %r2, %r2, %r2, %r2, %r2, %r2}, {%r13823, %r13824, %r13825, %r13826};
	bar.warp.sync 	-1;
	wmma.mma.sync.aligned.row.col.m32n8k16.f16.f16 {%r13831, %r13832, %r13833, %r13834}, {%r2, %r2, %r2, %r2, %r2, %r2, %r2, %r2}, {%r2, %r2, %r2, %r2, %r2, %r2, %r2, %r2}, {%r13827, %r13828, %r13829, %r13830};
	bar.warp.sync 	-1;
	wmma.mma.sync.aligned.row.col.m32n8k16.f16.f16 {%r13835, %r13836, %r13837, %r13838}, {%r2, %r2, %r2, %r2, %r2, %r2, %r2, %r2}, {%r2, %r2, %r2, %r2, %r2, %r2, %r2, %r2}, {%r13831, %r13832, %r13833, %r13834};
	bar.warp.sync 	-1;
	wmma.mma.sync.aligned.row.col.m32n8k16.f16.f16 {%r13839, %r13840, %r13841, %r13842}, {%r2, %r2, %r2, %r2, %r2, %r2, %r2, %r2}, {%r2, %r2, %r2, %r2, %r2, %r2, %r2, %r2}, {%r13835, %r13836, %r13837, %r13838};
	bar.warp.sync 	-1;
	wmma.mma.sync.aligned.row.col.m32n8k16.f16.f16 {%r13843, %r13844, %r13845, %r13846}, {%r2, %r2, %r2, %r2, %r2, %r2, %r2, %r2}, {%r2, %r2, %r2, %r2, %r2, %r2, %r2, %r2}, {%r13839, %r13840, %r13841, %r13842};
	bar.warp.sync 	-1;
	wmma.mma.sync.aligned.row.col.m32n8k16.f16.f16 {%r13847, %r13848, %r13849, %r13850}, {%r2, %r2, %r2, %r2, %r2, %r2, %r2, %r2}, {%r2, %r2, %r2, %r2, %r2, %r2, %r2, %r2}, {%r13843, %r13844, %r13845, %r13846};
	bar.warp.sync 	-1;
	wmma.mma.sync.aligned.row.col.m32n8k16.f16.f16 {%r13851, %r13852, %r13853, %r13854}, {%r2, %r2, %r2, %r2, %r2, %r2, %r2, %r2}, {%r2, %r2, %r2, %r2, %r2, %r2, %r2, %r2}, {%r13847, %r13848, %r13849, %r13850};
	bar.warp.sync 	-1;
	wmma.mma.sync.aligned.row.col.m32n8k16.f16.f16 {%r13855, %r13856, %r13857, %r13858}, {%r2, %r2, %r2, %r2, %r2, %r2, %r2, %r2}, {%r2, %r2, %r2, %r2, %r2, %r2, %r2, %r2}, {%r13851, %r13852, %r13853, %r13854};
	bar.warp.sync 	-1;
	wmma.mma.sync.aligned.row.col.m32n8k16.f16.f16 {%r13859, %r13860, %r13861, %r13862}, {%r2, %r2, %r2, %r2, %r2, %r2, %r2, %r2}, {%r2, %r2, %r2, %r2, %r2, %r2, %r2, %r2}, {%r13855, %r13856, %r13857, %r13858};
	bar.warp.sync 	-1;
	wmma.mma.sync.aligned.row.col.m32n8k16.f16.f16 {%r13863, %r13864, %r13865, %r13866}, {%r2, %r2, %r2, %r2, %r2, %r2, %r2, %r2}, {%r2, %r2, %r2, %r2, %r2, %r2, %r2, %r2}, {%r13859, %r13860, %r13861, %r13862};
	bar.warp.sync 	-1;
	wmma.mma.sync.aligned.row.col.m32n8k16.f16.f16 {%r13867, %r13868, %r13869, %r13870}, {%r2, %r2, %r2, %r2, %r2, %r2, %r2, %r2}, {%r2, %r2, %r2, %r2, %r2, %r2, %r2, %r2}, {%r13863, %r13864, %r13865, %r13866};
	bar.warp.sync 	-1;
	wmma.mma.sync.aligned.row.col.m32n8k16.f16.f16 {%r13871, %r13872, %r13873, %r13874}, {%r2, %r2, %r2, %r2, %r2, %r2, %r2, %r2}, {%r2, %r2, %r2, %r2, %r2, %r2, %r2, %r2}, {%r13867, %r13868, %r13869, %r13870};
	bar.warp.sync 	-1;
	wmma.mma.sync.aligned.row.col.m32n8k16.f16.f16 {%r13875, %r13876, %r13877, %r13878}, {%r2, %r2, %r2, %r2, %r2, %r2, %r2, %r2}, {%r2, %r2, %r2, %r2, %r2, %r2, %r2, %r2}, {%r13871, %r13872, %r13873, %r13874};
	bar.warp.sync 	-1;
	wmma.mma.sync.aligned.row.col.m32n8k16.f16.f16 {%r13879, %r13880, %r13881, %r13882}, {%r2, %r2, %r2, %r2, %r2, %r2, %r2, %r2}, {%r2, %r2, %r2, %r2, %r2, %r2, %r2, %r2}, {%r13875, %r13876, %r13877, %r13878};
	bar.warp.sync 	-1;
	wmma.mma.sync.aligned.row.col.m32n8k16.f16.f16 {%r13883, %r13884, %r13885, %r13886}, {%r2, %r2, %r2, %r2, %r2, %r2, %r2, %r2}, {%r2, %r2, %r2, %r2, %r2, %r2, %r2, %r2}, {%r13879, %r13880, %r13881, %r13882};
	bar.warp.sync 	-1;
	wmma.mma.sync.aligned.row.col.m32n8k16.f16.f16 {%r13887, %r13888, %r13889, %r13890}, {%r2, %r2, %r2, %r2, %r2, %r2, %r2, %r2}, {%r2, %r2, %r2, %r2, %r2, %r2, %r2, %r2}, {%r13883, %r13884, %r13885, %r13886};
	bar.warp.sync 	-1;
	wmma.mma.sync.aligned.row.col.m32n8k16.f16.f16 {%r13891, %r13892, %r13893, %r13894}, {%r2, %r2, %r2, %r2, %r2, %r2, %r2, %r2}, {%r2, %r2, %r2, %r2, %r2, %r2, %r2, %r2}, {%r13887, %r13888, %r13889, %r13890};
	bar.warp.sync 	-1;
	wmma.mma.sync.aligned.row.col.m32n8k16.f16.f16 {%r13895, %r13896, %r13897, %r13898}, {%r2, %r2, %r2, %r2, %r2, %r2, %r2, %r2}, {%r2, %r2, %r2, %r2, %r2, %r2, %r2, %r2}, {%r13891, %r13892, %r13893, %r13894};
	bar.warp.sync 	-1;
	wmma.mma.sync.aligned.row.col.m32n8k16.f16.f16 {%r13899, %r13900, %r13901, %r13902}, {%r2, %r2, %r2, %r2, %r2, %r2, %r2, %r2}, {%r2, %r2, %r2, %r2, %r2, %r2, %r2, %r2}, {%r13895, %r13896, %r13897, %r13898};
	bar.warp.sync 	-1;
	wmma.mma.sync.aligned.row.col.m32n8k16.f16.f16 {%r13903, %r13904, %r13905, %r13906}, {%r2, %r2, %r2, %r2, %r2, %r2, %r2, %r2}, {%r2, %r2, %r2, %r2, %r2, %r2, %r2, %r2}, {%r13899, %r13900, %r13901, %r13902};
	bar.warp.sync 	-1;
	wmma.mma.sync.aligned.row.col.m32n8k16.f16.f16 {%r13907, %r13908, %r13909, %r13910}, {%r2, %r2, %r2, %r2, %r2, %r2, %r2, %r2}, {%r2, %r2, %r2, %r2, %r2, %r2, %r2, %r2}, {%r13903, %r13904, %r13905, %r13906};
	bar.warp.sync 	-1;
	wmma.mma.sync.aligned.row.col.m32n8k16.f16.f16 {%r13911, %r13912, %r13913, %r13914}, {%r2, %r2, %r2, %r2, %r2, %r2, %r2, %r2}, {%r2, %r2, %r2, %r2, %r2, %r2, %r2, %r2}, {%r13907, %r13908, %r13909, %r13910};
	bar.warp.sync 	-1;
	wmma.mma.sync.aligned.row.col.m32n8k16.f16.f16 {%r13915, %r13916, %r13917, %r13918}, {%r2, %r2, %r2, %r2, %r2, %r2, %r2, %r2}, {%r2, %r2, %r2, %r2, %r2, %r2, %r2, %r2}, {%r13911, %r13912, %r13913, %r13914};
	bar.warp.sync 	-1;
	wmma.mma.sync.aligned.row.col.m32n8k16.f16.f16 {%r13919, %r13920, %r13921, %r13922}, {%r2, %r2, %r2, %r2, %r2, %r2, %r2, %r2}, {%r2, %r2, %r2, %r2, %r2, %r2, %r2, %r2}, {%r13915, %r13916, %r13917, %r13918};
	bar.warp.sync 	-1;
	wmma.mma.sync.aligned.row.col.m32n8k16.f16.f16 {%r13923, %r13924, %r13925, %r13926}, {%r2, %r2, %r2, %r2, %r2, %r2, %r2, %r2}, {%r2, %r2, %r2, %r2, %r2, %r2, %r2, %r2}, {%r13919, %r13920, %r13921, %r13922};
	bar.warp.sync 	-1;
	wmma.mma.sync.aligned.row.col.m32n8k16.f16.f16 {%r13927, %r13928, %r13929, %r13930}, {%r2, %r2, %r2, %r2, %r2, %r2, %r2, %r2}, {%r2, %r2, %r2, %r2, %r2, %r2, %r2, %r2}, {%r13923, %r13924, %r13925, %r13926};
	bar.warp.sync 	-1;
	wmma.mma.sync.aligned.row.col.m32n8k16.f16.f16 {%r13931, %r13932, %r13933, %r13934}, {%r2, %r2, %r2, %r2, %r2, %r2, %r2, %r2}, {%r2, %r2, %r2, %r2, %r2, %r2, %r2, %r2}, {%r13927, %r13928, %r13929, %r13930};
	bar.warp.sync 	-1;
	wmma.mma.sync.aligned.row.col.m32n8k16.f16.f16 {%r13935, %r13936, %r13937, %r13938}, {%r2, %r2, %r2, %r2, %r2, %r2, %r2, %r2}, {%r2, %r2, %r2, %r2, %r2, %r2, %r2, %r2}, {%r13931, %r13932, %r13933, %r13934};
	bar.warp.sync 	-1;
	wmma.mma.sync.aligned.row.col.m32n8k16.f16.f16 {%r13939, %r13940, %r13941, %r13942}, {%r2, %r2, %r2, %r2, %r2, %r2, %r2, %r2}, {%r2, %r2, %r2, %r2, %r2, %r2, %r2, %r2}, {%r13935, %r13936, %r13937, %r13938};
	bar.warp.sync 	-1;
	wmma.mma.sync.aligned.row.col.m32n8k16.f16.f16 {%r13943, %r13944, %r13945, %r13946}, {%r2, %r2, %r2, %r2, %r2, %r2, %r2, %r2}, {%r2, %r2, %r2, %r2, %r2, %r2, %r2, %r2}, {%r13939, %r13940, %r13941, %r13942};
	bar.warp.sync 	-1;
	wmma.mma.sync.aligned.row.col.m32n8k16.f16.f16 {%r13947, %r13948, %r13949, %r13950}, {%r2, %r2, %r2, %r2, %r2, %r2, %r2, %r2}, {%r2, %r2, %r2, %r2, %r2, %r2, %r2, %r2}, {%r13943, %r13944, %r13945, %r13946};
	bar.warp.sync 	-1;
	wmma.mma.sync.aligned.row.col.m32n8k16.f16.f16 {%r13951, %r13952, %r13953, %r13954}, {%r2, %r2, %r2, %r2, %r2, %r2, %r2, %r2}, {%r2, %r2, %r2, %r2, %r2, %r2, %r2, %r2}, {%r13947, %r13948, %r13949, %r13950};
	bar.warp.sync 	-1;
	wmma.mma.sync.aligned.row.col.m32n8k16.f16.f16 {%r13955, %r13956, %r13957, %r13958}, {%r2, %r2, %r2, %r2, %r2, %r2, %r2, %r2}, {%r2, %r2, %r2, %r2, %r2, %r2, %r2, %r2}, {%r13951, %r13952, %r13953, %r13954};
	bar.warp.sync 	-1;
	wmma.mma.sync.aligned.row.col.m32n8k16.f16.f16 {%r13959, %r13960, %r13961, %r13962}, {%r2, %r2, %r2, %r2, %r2, %r2, %r2, %r2}, {%r2, %r2, %r2, %r2, %r2, %r2, %r2, %r2}, {%r13955, %r13956, %r13957, %r13958};
	bar.warp.sync 	-1;
	wmma.mma.sync.aligned.row.col.m32n8k16.f16.f16 {%r13963, %r13964, %r13965, %r13966}, {%r2, %r2, %r2, %r2, %r2, %r2, %r2, %r2}, {%r2, %r2, %r2, %r2, %r2, %r2, %r2, %r2}, {%r13959, %r13960, %r13961, %r13962};
	bar.warp.sync 	-1;
	wmma.mma.sync.aligned.row.col.m32n8k16.f16.f16 {%r13967, %r13968, %r13969, %r13970}, {%r2, %r2, %r2, %r2, %r2, %r2, %r2, %r2}, {%r2, %r2, %r2, %r2, %r2, %r2, %r2, %r2}, {%r13963, %r13964, %r13965, %r13966};
	bar.warp.sync 	-1;
	wmma.mma.sync.aligned.row.col.m32n8k16.f16.f16 {%r13971, %r13972, %r13973, %r13974}, {%r2, %r2, %r2, %r2, %r2, %r2, %r2, %r2}, {%r2, %r2, %r2, %r2, %r2, %r2, %r2, %r2}, {%r13967, %r13968, %r13969, %r13970};
	bar.warp.sync 	-1;
	wmma.mma.sync.aligned.row.col.m32n8k16.f16.f16 {%r13975, %r13976, %r13977, %r13978}, {%r2, %r2, %r2, %r2, %r2, %r2, %r2, %r2}, {%r2, %r2, %r2, %r2, %r2, %r2, %r2, %r2}, {%r13971, %r13972, %r13973, %r13974};
	bar.warp.sync 	-1;
	wmma.mma.sync.aligned.row.col.m32n8k16.f16.f16 {%r13979, %r13980, %r13981, %r13982}, {%r2, %r2, %r2, %r2, %r2, %r2, %r2, %r2}, {%r2, %r2, %r2, %r2, %r2, %r2, %r2, %r2}, {%r13975, %r13976, %r13977, %r13978};
	bar.warp.sync 	-1;
	wmma.mma.sync.aligned.row.col.m32n8k16.f16.f16 {%r13983, %r13984, %r13985, %r13986}, {%r2, %r2, %r2, %r2, %r2, %r2, %r2, %r2}, {%r2, %r2, %r2, %r2, %r2, %r2, %r2, %r2}, {%r13979, %r13980, %r13981, %r13982};
	bar.warp.sync 	-1;
	wmma.mma.sync.aligned.row.col.m32n8k16.f16.f16 {%r13987, %r13988, %r13989, %r13990}, {%r2, %r2, %r2, %r2, %r2, %r2, %r2, %r2}, {%r2, %r2, %r2, %r2, %r2, %r2, %r2, %r2}, {%r13983, %r13984, %r13985, %r13986};
	bar.warp.sync 	-1;
	wmma.mma.sync.aligned.row.col.m32n8k16.f16.f16 {%r13991, %r13992, %r13993, %r13994}, {%r2, %r2, %r2, %r2, %r2, %r2, %r2, %r2}, {%r2, %r2, %r2, %r2, %r2, %r2, %r2, %r2}, {%r13987, %r13988, %r13989, %r13990};
	bar.warp.sync 	-1;
	wmma.mma.sync.aligned.row.col.m32n8k16.f16.f16 {%r13995, %r13996, %r13997, %r13998}, {%r2, %r2, %r2, %r2, %r2, %r2, %r2, %r2}, {%r2, %r2, %r2, %r2, %r2, %r2, %r2, %r2}, {%r13991, %r13992, %r13993, %r13994};
	bar.warp.sync 	-1;
	wmma.mma.sync.aligned.row.col.m32n8k16.f16.f16 {%r13999, %r14000, %r14001, %r14002}, {%r2, %r2, %r2, %r2, %r2, %r2, %r2, %r2}, {%r2, %r2, %r2, %r2, %r2, %r2, %r2, %r2}, {%r13995, %r13996, %r13997, %r13998};
	bar.warp.sync 	-1;
	wmma.mma.sync.aligned.row.col.m32n8k16.f16.f16 {%r14003, %r14004, %r14005, %r14006}, {%r2, %r2, %r2, %r2, %r2, %r2, %r2, %r2}, {%r2, %r2, %r2, %r2, %r2, %r2, %r2, %r2}, {%r13999, %r14000, %r14001, %r14002};
	bar.warp.sync 	-1;
	wmma.mma.sync.aligned.row.col.m32n8k16.f16.f16 {%r14007, %r14008, %r14009, %r14010}, {%r2, %r2, %r2, %r2, %r2, %r2, %r2, %r2}, {%r2, %r2, %r2, %r2, %r2, %r2, %r2, %r2}, {%r14003, %r14004, %r14005, %r14006};
	bar.warp.sync 	-1;
	wmma.mma.sync.aligned.row.col.m32n8k16.f16.f16 {%r14011, %r14012, %r14013, %r14014}, {%r2, %r2, %r2, %r2, %r2, %r2, %r2, %r2}, {%r2, %r2, %r2, %r2, %r2, %r2, %r2, %r2}, {%r14007, %r14008, %r14009, %r14010};
	bar.warp.sync 	-1;
	wmma.mma.sync.aligned.row.col.m32n8k16.f16.f16 {%r14015, %r14016, %r14017, %r14018}, {%r2, %r2, %r2, %r2, %r2, %r2, %r2, %r2}, {%r2, %r2, %r2, %r2, %r2, %r2, %r2, %r2}, {%r14011, %r14012, %r14013, %r14014};
	bar.warp.sync 	-1;
	wmma.mma.sync.aligned.row.col.m32n8k16.f16.f16 {%r14019, %r14020, %r14021, %r14022}, {%r2, %r2, %r2, %r2, %r2, %r2, %r2, %r2}, {%r2, %r2, %r2, %r2, %r2, %r2, %r2, %r2}, {%r14015, %r14016, %r14017, %r14018};
	bar.warp.sync 	-1;
	wmma.mma.sync.aligned.row.col.m32n8k16.f16.f16 {%r14023, %r14024, %r14025, %r14026}, {%r2, %r2, %r2, %r2, %r2, %r2, %r2, %r2}, {%r2, %r2, %r2, %r2, %r2, %r2, %r2, %r2}, {%r14019, %r14020, %r14021, %r14022};
	bar.warp.sync 	-1;
	wmma.mma.sync.aligned.row.col.m32n8k16.f16.f16 {%r14027, %r14028, %r14029, %r14030}, {%r2, %r2, %r2, %r2, %r2, %r2, %r2, %r2}, {%r2, %r2, %r2, %r2, %r2, %r2, %r2, %r2}, {%r14023, %r14024, %r14025, %r14026};
	bar.warp.sync 	-1;
	wmma.mma.sync.aligned.row.col.m32n8k16.f16.f16 {%r14031, %r14032, %r14033, %r14034}, {%r2, %r2, %r2, %r2, %r2, %r2, %r2, %r2}, {%r2, %r2, %r2, %r2, %r2, %r2, %r2, %r2}, {%r14027, %r14028, %r14029, %r14030};
	bar.warp.sync 	-1;
	wmma.mma.sync.aligned.row.col.m32n8k16.f16.f16 {%r14035, %r14036, %r14037, %r14038}, {%r2, %r2, %r2, %r2, %r2, %r2, %r2, %r2}, {%r2, %r2, %r2, %r2, %r2, %r2, %r2, %r2}, {%r14031, %r14032, %r14033, %r14034};
	bar.warp.sync 	-1;
	wmma.mma.sync.aligned.row.col.m32n8k16.f16.f16 {%r14039, %r14040, %r14041, %r14042}, {%r2, %r2, %r2, %r2, %r2, %r2, %r2, %r2}, {%r2, %r2, %r2, %r2, %r2, %r2, %r2, %r2}, {%r14035, %r14036, %r14037, %r14038};
	bar.warp.sync 	-1;
	wmma.mma.sync.aligned.row.col.m32n8k16.f16.f16 {%r14043, %r14044, %r14045, %r14046}, {%r2, %r2, %r2, %r2, %r2, %r2, %r2, %r2}, {%r2, %r2, %r2, %r2, %r2, %r2, %r2, %r2}, {%r14039, %r14040, %r14041, %r14042};
	bar.warp.sync 	-1;
	wmma.mma.sync.aligned.row.col.m32n8k16.f16.f16 {%r14047, %r14048, %r14049, %r14050}, {%r2, %r2, %r2, %r2, %r2, %r2, %r2, %r2}, {%r2, %r2, %r2, %r2, %r2, %r2, %r2, %r2}, {%r14043, %r14044, %r14045, %r14046};
	bar.warp.sync 	-1;
	wmma.mma.sync.aligned.row.col.m32n8k16.f16.f16 {%r14051, %r14052, %r14053, %r14054}, {%r2, %r2, %r2, %r2, %r2, %r2, %r2, %r2}, {%r2, %r2, %r2, %r2, %r2, %r2, %r2, %r2}, {%r14047, %r14048, %r14049, %r14050};
	bar.warp.sync 	-1;
	wmma.mma.sync.aligned.row.col.m32n8k16.f16.f16 {%r14055, %r14056, %r14057, %r14058}, {%r2, %r2, %r2, %r2, %r2, %r2, %r2, %r2}, {%r2, %r2, %r2, %r2, %r2, %r2, %r2, %r2}, {%r14051, %r14052, %r14053, %r14054};
	bar.warp.sync 	-1;
	wmma.mma.sync.aligned.row.col.m32n8k16.f16.f16 {%r14059, %r14060, %r14061, %r14062}, {%r2, %r2, %r2, %r2, %r2, %r2, %r2, %r2}, {%r2, %r2, %r2, %r2, %r2, %r2, %r2, %r2}, {%r14055, %r14056, %r14057, %r14058};
	bar.warp.sync 	-1;
	wmma.mma.sync.aligned.row.col.m32n8k16.f16.f16 {%r14063, %r14064, %r14065, %r14066}, {%r2, %r2, %r2, %r2, %r2, %r2, %r2, %r2}, {%r2, %r2, %r2, %r2, %r2, %r2, %r2, %r2}, {%r14059, %r14060, %r14061, %r14062};
	bar.warp.sync 	-1;
	wmma.mma.sync.aligned.row.col.m32n8k16.f16.f16 {%r14067, %r14068, %r14069, %r14070}, {%r2, %r2, %r2, %r2, %r2, %r2, %r2, %r2}, {%r2, %r2, %r2, %r2, %r2, %r2, %r2, %r2}, {%r14063, %r14064, %r14065, %r14066};
	bar.warp.sync 	-1;
	wmma.mma.sync.aligned.row.col.m32n8k16.f16.f16 {%r14071, %r14072, %r14073, %r14074}, {%r2, %r2, %r2, %r2, %r2, %r2, %r2, %r2}, {%r2, %r2, %r2, %r2, %r2, %r2, %r2, %r2}, {%r14067, %r14068, %r14069, %r14070};
	bar.warp.sync 	-1;
	wmma.mma.sync.aligned.row.col.m32n8k16.f16.f16 {%r14075, %r14076, %r14077, %r14078}, {%r2, %r2, %r2, %r2, %r2, %r2, %r2, %r2}, {%r2, %r2, %r2, %r2, %r2, %r2, %r2, %r2}, {%r14071, %r14072, %r14073, %r14074};
	bar.warp.sync 	-1;
	wmma.mma.sync.aligned.row.col.m32n8k16.f16.f16 {%r14079, %r14080, %r14081, %r14082}, {%r2, %r2, %r2, %r2, %r2, %r2, %r2, %r2}, {%r2, %r2, %r2, %r2, %r2, %r2, %r2, %r2}, {%r14075, %r14076, %r14077, %r14078};
	bar.warp.sync 	-1;
	wmma.mma.sync.aligned.row.col.m32n8k16.f16.f16 {%r14083, %r14084, %r14085, %r14086}, {%r2, %r2, %r2, %r2, %r2, %r2, %r2, %r2}, {%r2, %r2, %r2, %r2, %r2, %r2, %r2, %r2}, {%r14079, %r14080, %r14081, %r14082};
	bar.warp.sync 	-1;
	wmma.mma.sync.aligned.row.col.m32n8k16.f16.f16 {%r14087, %r14088, %r14089, %r14090}, {%r2, %r2, %r2, %r2, %r2, %r2, %r2, %r2}, {%r2, %r2, %r2, %r2, %r2, %r2, %r2, %r2}, {%r14083, %r14084, %r14085, %r14086};
	bar.warp.sync 	-1;
	wmma.mma.sync.aligned.row.col.m32n8k16.f16.f16 {%r14091, %r14092, %r14093, %r14094}, {%r2, %r2, %r2, %r2, %r2, %r2, %r2, %r2}, {%r2, %r2, %r2, %r2, %r2, %r2, %r2, %r2}, {%r14087, %r14088, %r14089, %r14090};
	bar.warp.sync 	-1;
	wmma.mma.sync.aligned.row.col.m32n8k16.f16.f16 {%r14095, %r14096, %r14097, %r14098}, {%r2, %r2, %r2, %r2, %r2, %r2, %r2, %r2}, {%r2, %r2, %r2, %r2, %r2, %r2, %r2, %r2}, {%r14091, %r14092, %r14093, %r14094};
	bar.warp.sync 	-1;
	wmma.mma.sync.aligned.row.col.m32n8k16.f16.f16 {%r14099, %r14100, %r14101, %r14102}, {%r2, %r2, %r2, %r2, %r2, %r2, %r2, %r2}, {%r2, %r2, %r2, %r2, %r2, %r2, %r2, %r2}, {%r14095, %r14096, %r14097, %r14098};
	bar.warp.sync 	-1;
	wmma.mma.sync.aligned.row.col.m32n8k16.f16.f16 {%r14103, %r14104, %r14105, %r14106}, {%r2, %r2, %r2, %r2, %r2, %r2, %r2, %r2}, {%r2, %r2, %r2, %r2, %r2, %r2, %r2, %r2}, {%r14099, %r14100, %r14101, %r14102};
	bar.warp.sync 	-1;
	wmma.mma.sync.aligned.row.col.m32n8k16.f16.f16 {%r14107, %r14108, %r14109, %r14110}, {%r2, %r2, %r2, %r2, %r2, %r2, %r2, %r2}, {%r2, %r2, %r2, %r2, %r2, %r2, %r2, %r2}, {%r14103, %r14104, %r14105, %r14106};
	bar.warp.sync 	-1;
	wmma.mma.sync.aligned.row.col.m32n8k16.f16.f16 {%r14111, %r14112, %r14113, %r14114}, {%r2, %r2, %r2, %r2, %r2, %r2, %r2, %r2}, {%r2, %r2, %r2, %r2, %r2, %r2, %r2, %r2}, {%r14107, %r14108, %r14109, %r14110};
	bar.warp.sync 	-1;
	wmma.mma.sync.aligned.row.col.m32n8k16.f16.f16 {%r14115, %r14116, %r14117, %r14118}, {%r2, %r2, %r2, %r2, %r2, %r2, %r2, %r2}, {%r2, %r2, %r2, %r2, %r2, %r2, %r2, %r2}, {%r14111, %r14112, %r14113, %r14114};
	bar.warp.sync 	-1;
	wmma.mma.sync.aligned.row.col.m32n8k16.f16.f16 {%r14119, %r14120, %r14121, %r14122}, {%r2, %r2, %r2, %r2, %r2, %r2, %r2, %r2}, {%r2, %r2, %r2, %r2, %r2, %r2, %r2, %r2}, {%r14115, %r14116, %r14117, %r14118};
	bar.warp.sync 	-1;
	wmma.mma.sync.aligned.row.col.m32n8k16.f16.f16 {%r14123, %r14124, %r14125, %r14126}, {%r2, %r2, %r2, %r2, %r2, %r2, %r2, %r2}, {%r2, %r2, %r2, %r2, %r2, %r2, %r2, %r2}, {%r14119, %r14120, %r14121, %r14122};
	bar.warp.sync 	-1;
	wmma.mma.sync.aligned.row.col.m32n8k16.f16.f16 {%r14127, %r14128, %r14129, %r14130}, {%r2, %r2, %r2, %r2, %r2, %r2, %r2, %r2}, {%r2, %r2, %r2, %r2, %r2, %r2, %r2, %r2}, {%r14123, %r14124, %r14125, %r14126};
	bar.warp.sync 	-1;
	wmma.mma.sync.aligned.row.col.m32n8k16.f16.f16 {%r14131, %r14132, %r14133, %r14134}, {%r2, %r2, %r2, %r2, %r2, %r2, %r2, %r2}, {%r2, %r2, %r2, %r2, %r2, %r2, %r2, %r2}, {%r14127, %r14128, %r14129, %r14130};
	bar.warp.sync 	-1;
	wmma.mma.sync.aligned.row.col.m32n8k16.f16.f16 {%r14135, %r14136, %r14137, %r14138}, {%r2, %r2, %r2, %r2, %r2, %r2, %r2, %r2}, {%r2, %r2, %r2, %r2, %r2, %r2, %r2, %r2}, {%r14131, %r14132, %r14133, %r14134};
	bar.warp.sync 	-1;
	wmma.mma.sync.aligned.row.col.m32n8k16.f16.f16 {%r14139, %r14140, %r14141, %r14142}, {%r2, %r2, %r2, %r2, %r2, %r2, %r2, %r2}, {%r2, %r2, %r2, %r2, %r2, %r2, %r2, %r2}, {%r14135, %r14136, %r14137, %r14138};
	bar.warp.sync 	-1;
	wmma.mma.sync.aligned.row.col.m32n8k16.f16.f16 {%r14143, %r14144, %r14145, %r14146}, {%r2, %r2, %r2, %r2, %r2, %r2, %r2, %r2}, {%r2, %r2, %r2, %r2, %r2, %r2, %r2, %r2}, {%r14139, %r14140, %r14141, %r14142};
	bar.warp.sync 	-1;
	wmma.mma.sync.aligned.row.col.m32n8k16.f16.f16 {%r14147, %r14148, %r14149, %r14150}, {%r2, %r2, %r2, %r2, %r2, %r2, %r2, %r2}, {%r2, %r2, %r2, %r2, %r2, %r2, %r2, %r2}, {%r14143, %r14144, %r14145, %r14146};
	bar.warp.sync 	-1;
	wmma.mma.sync.aligned.row.col.m32n8k16.f16.f16 {%r14151, %r14152, %r14153, %r14154}, {%r2, %r2, %r2, %r2, %r2, %r2, %r2, %r2}, {%r2, %r2, %r2, %r2, %r2, %r2, %r2, %r2}, {%r14147, %r14148, %r14149, %r14150};
	bar.warp.sync 	-1;
	wmma.mma.sync.aligned.row.col.m32n8k16.f16.f16 {%r14155, %r14156, %r14157, %r14158}, {%r2, %r2, %r2, %r2, %r2, %r2, %r2, %r2}, {%r2, %r2, %r2, %r2, %r2, %r2, %r2, %r2}, {%r14151, %r14152, %r14153, %r14154};
	bar.warp.sync 	-1;
	wmma.mma.sync.aligned.row.col.m32n8k16.f16.f16 {%r14159, %r14160, %r14161, %r14162}, {%r2, %r2, %r2, %r2, %r2, %r2, %r2, %r2}, {%r2, %r2, %r2, %r2, %r2, %r2, %r2, %r2}, {%r14155, %r14156, %r14157, %r14158};
	bar.warp.sync 	-1;
	wmma.mma.sync.aligned.row.col.m32n8k16.f16.f16 {%r14163, %r14164, %r14165, %r14166}, {%r2, %r2, %r2, %r2, %r2, %r2, %r2, %r2}, {%r2, %r2, %r2, %r2, %r2, %r2, %r2, %r2}, {%r14159, %r14160, %r14161, %r14162};
	bar.warp.sync 	-1;
	wmma.mma.sync.aligned.row.col.m32n8k16.f16.f16 {%r14167, %r14168, %r14169, %r14170}, {%r2, %r2, %r2, %r2, %r2, %r2, %r2, %r2}, {%r2, %r2, %r2, %r2, %r2, %r2, %r2, %r2}, {%r14163, %r14164, %r14165, %r14166};
	bar.warp.sync 	-1;
	wmma.mma.sync.aligned.row.col.m32n8k16.f16.f16 {%r14171, %r14172, %r14173, %r14174}, {%r2, %r2, %r2, %r2, %r2, %r2, %r2, %r2}, {%r2, %r2, %r2, %r2, %r2, %r2, %r2, %r2}, {%r14167, %r14168, %r14169, %r14170};
	bar.warp.sync 	-1;
	wmma.mma.sync.aligned.row.col.m32n8k16.f16.f16 {%r14175, %r14176, %r14177, %r14178}, {%r2, %r2, %r2, %r2, %r2, %r2, %r2, %r2}, {%r2, %r2, %r2, %r2, %r2, %r2, %r2, %r2}, {%r14171, %r14172, %r14173, %r14174};
	bar.warp.sync 	-1;
	wmma.mma.sync.aligned.row.col.m32n8k16.f16.f16 {%r14179, %r14180, %r14181, %r14182}, {%r2, %r2, %r2, %r2, %r2, %r2, %r2, %r2}, {%r2, %r2, %r2, %r2, %r2, %r2, %r2, %r2}, {%r14175, %r14176, %r14177, %r14178};
	bar.warp.sync 	-1;
	wmma.mma.sync.aligned.row.col.m32n8k16.f16.f16 {%r14183, %r14184, %r14185, %r14186}, {%r2, %r2, %r2, %r2, %r2, %r2, %r2, %r2}, {%r2, %r2, %r2, %r2, %r2, %r2, %r2, %r2}, {%r14179, %r14180, %r14181, %r14182};
	bar.warp.sync 	-1;
	wmma.mma.sync.aligned.row.col.m32n8k16.f16.f16 {%r14187, %r14188, %r14189, %r14190}, {%r2, %r2, %r2, %r2, %r2, %r2, %r2, %r2}, {%r2, %r2, %r2, %r2, %r2, %r2, %r2, %r2}, {%r14183, %r14184, %r14185, %r14186};
	bar.warp.sync 	-1;
	wmma.mma.sync.aligned.row.col.m32n8k16.f16.f16 {%r14191, %r14192, %r14193, %r14194}, {%r2, %r2, %r2, %r2, %r2, %r2, %r2, %r2}, {%r2, %r2, %r2, %r2, %r2, %r2, %r2, %r2}, {%r14187, %r14188, %r14189, %r14190};
	bar.warp.sync 	-1;
	wmma.mma.sync.aligned.row.col.m32n8k16.f16.f16 {%r14195, %r14196, %r14197, %r14198}, {%r2, %r2, %r2, %r2, %r2, %r2, %r2, %r2}, {%r2, %r2, %r2, %r2, %r2, %r2, %r2, %r2}, {%r14191, %r14192, %r14193, %r14194};
	bar.warp.sync 	-1;
	wmma.mma.sync.aligned.row.col.m32n8k16.f16.f16 {%r14199, %r14200, %r14201, %r14202}, {%r2, %r2, %r2, %r2, %r2, %r2, %r2, %r2}, {%r2, %r2, %r2, %r2, %r2, %r2, %r2, %r2}, {%r14195, %r14196, %r14197, %r14198};
	bar.warp.sync 	-1;
	wmma.mma.sync.aligned.row.col.m32n8k16.f16.f16 {%r14203, %r14204, %r14205, %r14206}, {%r2, %r2, %r2, %r2, %r2, %r2, %r2, %r2}, {%r2, %r2, %r2, %r2, %r2, %r2, %r2, %r2}, {%r14199, %r14200, %r14201, %r14202};
	bar.warp.sync 	-1;
	wmma.mma.sync.aligned.row.col.m32n8k16.f16.f16 {%r14207, %r14208, %r14209, %r14210}, {%r2, %r2, %r2, %r2, %r2, %r2, %r2, %r2}, {%r2, %r2, %r2, %r2, %r2, %r2, %r2, %r2}, {%r14203, %r14204, %r14205, %r14206};
	bar.warp.sync 	-1;
	wmma.mma.sync.aligned.row.col.m32n8k16.f16.f16 {%r14211, %r14212, %r14213, %r14214}, {%r2, %r2, %r2, %r2, %r2, %r2, %r2, %r2}, {%r2, %r2, %r2, %r2, %r2, %r2, %r2, %r2}, {%r14207, %r14208, %r14209, %r14210};
	bar.warp.sync 	-1;
	wmma.mma.sync.aligned.row.col.m32n8k16.f16.f16 {%r14215, %r14216, %r14217, %r14218}, {%r2, %r2, %r2, %r2, %r2, %r2, %r2, %r2}, {%r2, %r2, %r2, %r2, %r2, %r2, %r2, %r2}, {%r14211, %r14212, %r14213, %r14214};
	bar.warp.sync 	-1;
	wmma.mma.sync.aligned.row.col.m32n8k16.f16.f16 {%r14219, %r14220, %r14221, %r14222}, {%r2, %r2, %r2, %r2, %r2, %r2, %r2, %r2}, {%r2, %r2, %r2, %r2, %r2, %r2, %r2, %r2}, {%r14215, %r14216, %r14217, %r14218};
	bar.warp.sync 	-1;
	wmma.mma.sync.aligned.row.col.m32n8k16.f16.f16 {%r14223, %r14224, %r14225, %r14226}, {%r2, %r2, %r2, %r2, %r2, %r2, %r2, %r2}, {%r2, %r2, %r2, %r2, %r2, %r2, %r2, %r2}, {%r14219, %r14220, %r14221, %r14222};
	bar.warp.sync 	-1;
	wmma.mma.sync.aligned.row.col.m32n8k16.f16.f16 {%r14227, %r14228, %r14229, %r14230}, {%r2, %r2, %r2, %r2, %r2, %r2, %r2, %r2}, {%r2, %r2, %r2, %r2, %r2, %r2, %r2, %r2}, {%r14223, %r14224, %r14225, %r14226};
	bar.warp.sync 	-1;
	wmma.mma.sync.aligned.row.col.m32n8k16.f16.f16 {%r14231, %r14232, %r14233, %r14234}, {%r2, %r2, %r2, %r2, %r2, %r2, %r2, %r2}, {%r2, %r2, %r2, %r2, %r2, %r2, %r2, %r2}, {%r14227, %r14228, %r14229, %r14230};
	bar.warp.sync 	-1;
	wmma.mma.sync.aligned.row.col.m32n8k16.f16.f16 {%r14235, %r14236, %r14237, %r14238}, {%r2, %r2, %r2, %r2, %r2, %r2, %r2, %r2}, {%r2, %r2, %r2, %r2, %r2, %r2, %r2, %r2}, {%r14231, %r14232, %r14233, %r14234};
	bar.warp.sync 	-1;
	wmma.mma.sync.aligned.row.col.m32n8k16.f16.f16 {%r14239, %r14240, %r14241, %r14242}, {%r2, %r2, %r2, %r2, %r2, %r2, %r2, %r2}, {%r2, %r2, %r2, %r2, %r2, %r2, %r2, %r2}, {%r14235, %r14236, %r14237, %r14238};
	bar.warp.sync 	-1;
	wmma.mma.sync.aligned.row.col.m32n8k16.f16.f16 {%r14243, %r14244, %r14245, %r14246}, {%r2, %r2, %r2, %r2, %r2, %r2, %r2, %r2}, {%r2, %r2, %r2, %r2, %r2, %r2, %r2, %r2}, {%r14239, %r14240, %r14241, %r14242};
	bar.warp.sync 	-1;
	wmma.mma.sync.aligned.row.col.m32n8k16.f16.f16 {%r14247, %r14248, %r14249, %r14250}, {%r2, %r2, %r2, %r2, %r2, %r2, %r2, %r2}, {%r2, %r2, %r2, %r2, %r2, %r2, %r2, %r2}, {%r14243, %r14244, %r14245, %r14246};
	bar.warp.sync 	-1;
	wmma.mma.sync.aligned.row.col.m32n8k16.f16.f16 {%r14251, %r14252, %r14253, %r14254}, {%r2, %r2, %r2, %r2, %r2, %r2, %r2, %r2}, {%r2, %r2, %r2, %r2, %r2, %r2, %r2, %r2}, {%r14247, %r14248, %r14249, %r14250};
	bar.warp.sync 	-1;
	wmma.mma.sync.aligned.row.col.m32n8k16.f16.f16 {%r14255, %r14256, %r14257, %r14258}, {%r2, %r2, %r2, %r2, %r2, %r2, %r2, %r2}, {%r2, %r2, %r2, %r2, %r2, %r2, %r2, %r2}, {%r14251, %r14252, %r14253, %r14254};
	bar.warp.sync 	-1;
	wmma.mma.sync.aligned.row.col.m32n8k16.f16.f16 {%r14259, %r14260, %r14261, %r14262}, {%r2, %r2, %r2, %r2, %r2, %r2, %r2, %r2}, {%r2, %r2, %r2, %r2, %r2, %r2, %r2, %r2}, {%r14255, %r14256, %r14257, %r14258};
	bar.warp.sync 	-1;
	wmma.mma.sync.aligned.row.col.m32n8k16.f16.f16 {%r14263, %r14264, %r14265, %r14266}, {%r2, %r2, %r2, %r2, %r2, %r2, %r2, %r2}, {%r2, %r2, %r2, %r2, %r2, %r2, %r2, %r2}, {%r14259, %r14260, %r14261, %r14262};
	bar.warp.sync 	-1;
	wmma.mma.sync.aligned.row.col.m32n8k16.f16.f16 {%r14267, %r14268, %r14269, %r14270}, {%r2, %r2, %r2, %r2, %r2, %r2, %r2, %r2}, {%r2, %r2, %r2, %r2, %r2, %r2, %r2, %r2}, {%r14263, %r14264, %r14265, %r14266};
	bar.warp.sync 	-1;
	wmma.mma.sync.aligned.row.col.m32n8k16.f16.f16 {%r14271, %r14272, %r14273, %r14274}, {%r2, %r2, %r2, %r2, %r2, %r2, %r2, %r2}, {%r2, %r2, %r2, %r2, %r2, %r2, %r2, %r2}, {%r14267, %r14268, %r14269, %r14270};
	bar.warp.sync 	-1;
	wmma.mma.sync.aligned.row.col.m32n8k16.f16.f16 {%r14275, %r14276, %r14277, %r14278}, {%r2, %r2, %r2, %r2, %r2, %r2, %r2, %r2}, {%r2, %r2, %r2, %r2, %r2, %r2, %r2, %r2}, {%r14271, %r14272, %r14273, %r14274};
	bar.warp.sync 	-1;
	wmma.mma.sync.aligned.row.col.m32n8k16.f16.f16 {%r14279, %r14280, %r14281, %r14282}, {%r2, %r2, %r2, %r2, %r2, %r2, %r2, %r2}, {%r2, %r2, %r2, %r2, %r2, %r2, %r2, %r2}, {%r14275, %r14276, %r14277, %r14278};
	bar.warp.sync 	-1;
	wmma.mma.sync.aligned.row.col.m32n8k16.f16.f16 {%r14283, %r14284, %r14285, %r14286}, {%r2, %r2, %r2, %r2, %r2, %r2, %r2, %r2}, {%r2, %r2, %r2, %r2, %r2, %r2, %r2, %r2}, {%r14279, %r14280, %r14281, %r14282};
	bar.warp.sync 	-1;
	wmma.mma.sync.aligned.row.col.m32n8k16.f16.f16 {%r14287, %r14288, %r14289, %r14290}, {%r2, %r2, %r2, %r2, %r2, %r2, %r2, %r2}, {%r2, %r2, %r2, %r2, %r2, %r2, %r2, %r2}, {%r14283, %r14284, %r14285, %r14286};
	bar.warp.sync 	-1;
	wmma.mma.sync.aligned.row.col.m32n8k16.f16.f16 {%r14291, %r14292, %r14293, %r14294}, {%r2, %r2, %r2, %r2, %r2, %r2, %r2, %r2}, {%r2, %r2, %r2, %r2, %r2, %r2, %r2, %r2}, {%r14287, %r14288, %r14289, %r14290};
	bar.warp.sync 	-1;
	wmma.mma.sync.aligned.row.col.m32n8k16.f16.f16 {%r14295, %r14296, %r14297, %r14298}, {%r2, %r2, %r2, %r2, %r2, %r2, %r2, %r2}, {%r2, %r2, %r2, %r2, %r2, %r2, %r2, %r2}, {%r14291, %r14292, %r14293, %r14294};
	bar.warp.sync 	-1;
	wmma.mma.sync.aligned.row.col.m32n8k16.f16.f16 {%r14299, %r14300, %r14301, %r14302}, {%r2, %r2, %r2, %r2, %r2, %r2, %r2, %r2}, {%r2, %r2, %r2, %r2, %r2, %r2, %r2, %r2}, {%r14295, %r14296, %r14297, %r14298};
	bar.warp.sync 	-1;
	wmma.mma.sync.aligned.row.col.m32n8k16.f16.f16 {%r14303, %r14304, %r14305, %r14306}, {%r2, %r2, %r2, %r2, %r2, %r2, %r2, %r2}, {%r2, %r2, %r2, %r2, %r2, %r2, %r2, %r2}, {%r14299, %r14300, %r14301, %r14302};
	bar.warp.sync 	-1;
	wmma.mma.sync.aligned.row.col.m32n8k16.f16.f16 {%r14307, %r14308, %r14309, %r14310}, {%r2, %r2, %r2, %r2, %r2, %r2, %r2, %r2}, {%r2, %r2, %r2, %r2, %r2, %r2, %r2, %r2}, {%r14303, %r14304, %r14305, %r14306};
	bar.warp.sync 	-1;
	wmma.mma.sync.aligned.row.col.m32n8k16.f16.f16 {%r14311, %r14312, %r14313, %r14314}, {%r2, %r2, %r2, %r2, %r2, %r2, %r2, %r2}, {%r2, %r2, %r2, %r2, %r2, %r2, %r2, %r2}, {%r14307, %r14308, %r14309, %r14310};
	bar.warp.sync 	-1;
	wmma.mma.sync.aligned.row.col.m32n8k16.f16.f16 {%r14315, %r14316, %r14317, %r14318}, {%r2, %r2, %r2, %r2, %r2, %r2, %r2, %r2}, {%r2, %r2, %r2, %r2, %r2, %r2, %r2, %r2}, {%r14311, %r14312, %r14313, %r14314};
	bar.warp.sync 	-1;
	wmma.mma.sync.aligned.row.col.m32n8k16.f16.f16 {%r14319, %r14320, %r14321, %r14322}, {%r2, %r2, %r2, %r2, %r2, %r2, %r2, %r2}, {%r2, %r2, %r2, %r2, %r2, %r2, %r2, %r2}, {%r14315, %r14316, %r14317, %r14318};
	bar.warp.sync 	-1;
	wmma.mma.sync.aligned.row.col.m32n8k16.f16.f16 {%r14323, %r14324, %r14325, %r14326}, {%r2, %r2, %r2, %r2, %r2, %r2, %r2, %r2}, {%r2, %r2, %r2, %r2, %r2, %r2, %r2, %r2}, {%r14319, %r14320, %r14321, %r14322};
	bar.warp.sync 	-1;
	wmma.mma.sync.aligned.row.col.m32n8k16.f16.f16 {%r14327, %r14328, %r14329, %r14330}, {%r2, %r2, %r2, %r2, %r2, %r2, %r2, %r2}, {%r2, %r2, %r2, %r2, %r2, %r2, %r2, %r2}, {%r14323, %r14324, %r14325, %r14326};
	bar.warp.sync 	-1;
	wmma.mma.sync.aligned.row.col.m32n8k16.f16.f16 {%r14331, %r14332, %r14333, %r14334}, {%r2, %r2, %r2, %r2, %r2, %r2, %r2, %r2}, {%r2, %r2, %r2, %r2, %r2, %r2, %r2, %r2}, {%r14327, %r14328, %r14329, %r14330};
	bar.warp.sync 	-1;
	wmma.mma.sync.aligned.row.col.m32n8k16.f16.f16 {%r14335, %r14336, %r14337, %r14338}, {%r2, %r2, %r2, %r2, %r2, %r2, %r2, %r2}, {%r2, %r2, %r2, %r2, %r2, %r2, %r2, %r2}, {%r14331, %r14332, %r14333, %r14334};
	bar.warp.sync 	-1;
	wmma.mma.sync.aligned.row.col.m32n8k16.f16.f16 {%r14339, %r14340, %r14341, %r14342}, {%r2, %r2, %r2, %r2, %r2, %r2, %r2, %r2}, {%r2, %r2, %r2, %r2, %r2, %r2, %r2, %r2}, {%r14335, %r14336, %r14337, %r14338};
	bar.warp.sync 	-1;
	wmma.mma.sync.aligned.row.col.m32n8k16.f16.f16 {%r14343, %r14344, %r14345, %r14346}, {%r2, %r2, %r2, %r2, %r2, %r2, %r2, %r2}, {%r2, %r2, %r2, %r2, %r2, %r2, %r2, %r2}, {%r14339, %r14340, %r14341, %r14342};
	bar.warp.sync 	-1;
	wmma.mma.sync.aligned.row.col.m32n8k16.f16.f16 {%r14347, %r14348, %r14349, %r14350}, {%r2, %r2, %r2, %r2, %r2, %r2, %r2, %r2}, {%r2, %r2, %r2, %r2, %r2, %r2, %r2, %r2}, {%r14343, %r14344, %r14345, %r14346};
	bar.warp.sync 	-1;
	wmma.mma.sync.aligned.row.col.m32n8k16.f16.f16 {%r14351, %r14352, %r14353, %r14354}, {%r2, %r2, %r2, %r2, %r2, %r2, %r2, %r2}, {%r2, %r2, %r2, %r2, %r2, %r2, %r2, %r2}, {%r14347, %r14348, %r14349, %r14350};
	bar.warp.sync 	-1;
	wmma.mma.sync.aligned.row.col.m32n8k16.f16.f16 {%r14355, %r14356, %r14357, %r14358}, {%r2, %r2, %r2, %r2, %r2, %r2, %r2, %r2}, {%r2, %r2, %r2, %r2, %r2, %r2, %r2, %r2}, {%r14351, %r14352, %r14353, %r14354};
	bar.warp.sync 	-1;
	wmma.mma.sync.aligned.row.col.m32n8k16.f16.f16 {%r14359, %r14360, %r14361, %r14362}, {%r2, %r2, %r2, %r2, %r2, %r2, %r2, %r2}, {%r2, %r2, %r2, %r2, %r2, %r2, %r2, %r2}, {%r14355, %r14356, %r14357, %r14358};
	bar.warp.sync 	-1;
	wmma.mma.sync.aligned.row.col.m32n8k16.f16.f16 {%r14363, %r14364, %r14365, %r14366}, {%r2, %r2, %r2, %r2, %r2, %r2, %r2, %r2}, {%r2, %r2, %r2, %r2, %r2, %r2, %r2, %r2}, {%r14359, %r14360, %r14361, %r14362};
	bar.warp.sync 	-1;
	wmma.mma.sync.aligned.row.col.m32n8k16.f16.f16 {%r14367, %r14368, %r14369, %r14370}, {%r2, %r2, %r2, %r2, %r2, %r2, %r2, %r2}, {%r2, %r2, %r2, %r2, %r2, %r2, %r2, %r2}, {%r14363, %r14364, %r14365, %r14366};
	bar.warp.sync 	-1;
	wmma.mma.sync.aligned.row.col.m32n8k16.f16.f16 {%r14371, %r14372, %r14373, %r14374}, {%r2, %r2, %r2, %r2, %r2, %r2, %r2, %r2}, {%r2, %r2, %r2, %r2, %r2, %r2, %r2, %r2}, {%r14367, %r14368, %r14369, %r14370};
	bar.warp.sync 	-1;
	wmma.mma.sync.aligned.row.col.m32n8k16.f16.f16 {%r14375, %r14376, %r14377, %r14378}, {%r2, %r2, %r2, %r2, %r2, %r2, %r2, %r2}, {%r2, %r2, %r2, %r2, %r2, %r2, %r2, %r2}, {%r14371, %r14372, %r14373, %r14374};
	bar.warp.sync 	-1;
	wmma.mma.sync.aligned.row.col.m32n8k16.f16.f16 {%r14379, %r14380, %r14381, %r14382}, {%r2, %r2, %r2, %r2, %r2, %r2, %r2, %r2}, {%r2, %r2, %r2, %r2, %r2, %r2, %r2, %r2}, {%r14375, %r14376, %r14377, %r14378};
	bar.warp.sync 	-1;
	wmma.mma.sync.aligned.row.col.m32n8k16.f16.f16 {%r14383, %r14384, %r14385, %r14386}, {%r2, %r2, %r2, %r2, %r2, %r2, %r2, %r2}, {%r2, %r2, %r2, %r2, %r2, %r2, %r2, %r2}, {%r14379, %r14380, %r14381, %r14382};
	bar.warp.sync 	-1;
	wmma.mma.sync.aligned.row.col.m32n8k16.f16.f16 {%r14387, %r14388, %r14389, %r14390}, {%r2, %r2, %r2, %r2, %r2, %r2, %r2, %r2}, {%r2, %r2, %r2, %r2, %r2, %r2, %r2, %r2}, {%r14383, %r14384, %r14385, %r14386};
	bar.warp.sync 	-1;
	wmma.mma.sync.aligned.row.col.m32n8k16.f16.f16 {%r14391, %r14392, %r14393, %r14394}, {%r2, %r2, %r2, %r2, %r2, %r2, %r2, %r2}, {%r2, %r2, %r2, %r2, %r2, %r2, %r2, %r2}, {%r14387, %r14388, %r14389, %r14390};
	bar.warp.sync 	-1;
	wmma.mma.sync.aligned.row.col.m32n8k16.f16.f16 {%r14395, %r14396, %r14397, %r14398}, {%r2, %r2, %r2, %r2, %r2, %r2, %r2, %r2}, {%r2, %r2, %r2, %r2, %r2, %r2, %r2, %r2}, {%r14391, %r14392, %r14393, %r14394};
	bar.warp.sync 	-1;
	wmma.mma.sync.aligned.row.col.m32n8k16.f16.f16 {%r14399, %r14400, %r14401, %r14402}, {%r2, %r2, %r2, %r2, %r2, %r2, %r2, %r2}, {%r2, %r2, %r2, %r2, %r2, %r2, %r2, %r2}, {%r14395, %r14396, %r14397, %r14398};
	bar.warp.sync 	-1;
	wmma.mma.sync.aligned.row.col.m32n8k16.f16.f16 {%r14403, %r14404, %r14405, %r14406}, {%r2, %r2, %r2, %r2, %r2, %r2, %r2, %r2}, {%r2, %r2, %r2, %r2, %r2, %r2, %r2, %r2}, {%r14399, %r14400, %r14401, %r14402};
	bar.warp.sync 	-1;
	wmma.mma.sync.aligned.row.col.m32n8k16.f16.f16 {%r14407, %r14408, %r14409, %r14410}, {%r2, %r2, %r2, %r2, %r2, %r2, %r2, %r2}, {%r2, %r2, %r2, %r2, %r2, %r2, %r2, %r2}, {%r14403, %r14404, %r14405, %r14406};
	bar.warp.sync 	-1;
	wmma.mma.sync.aligned.row.col.m32n8k16.f16.f16 {%r14411, %r14412, %r14413, %r14414}, {%r2, %r2, %r2, %r2, %r2, %r2, %r2, %r2}, {%r2, %r2, %r2, %r2, %r2, %r2, %r2, %r2}, {%r14407, %r14408, %r14409, %r14410};
	bar.warp.sync 	-1;
	wmma.mma.sync.aligned.row.col.m32n8k16.f16.f16 {%r14415, %r14416, %r14417, %r14418}, {%r2, %r2, %r2, %r2, %r2, %r2, %r2, %r2}, {%r2, %r2, %r2, %r2, %r2, %r2, %r2, %r2}, {%r14411, %r14412, %r14413, %r14414};
	bar.warp.sync 	-1;
	wmma.mma.sync.aligned.row.col.m32n8k16.f16.f16 {%r14419, %r14420, %r14421, %r14422}, {%r2, %r2, %r2, %r2, %r2, %r2, %r2, %r2}, {%r2, %r2, %r2, %r2, %r2, %r2, %r2, %r2}, {%r14415, %r14416, %r14417, %r14418};
	bar.warp.sync 	-1;
	wmma.mma.sync.aligned.row.col.m32n8k16.f16.f16 {%r14423, %r14424, %r14425, %r14426}, {%r2, %r2, %r2, %r2, %r2, %r2, %r2, %r2}, {%r2, %r2, %r2, %r2, %r2, %r2, %r2, %r2}, {%r14419, %r14420, %r14421, %r14422};
	bar.warp.sync 	-1;
	wmma.mma.sync.aligned.row.col.m32n8k16.f16.f16 {%r14427, %r14428, %r14429, %r14430}, {%r2, %r2, %r2, %r2, %r2, %r2, %r2, %r2}, {%r2, %r2, %r2, %r2, %r2, %r2, %r2, %r2}, {%r14423, %r14424, %r14425, %r14426};
	bar.warp.sync 	-1;
	wmma.mma.sync.aligned.row.col.m32n8k16.f16.f16 {%r14431, %r14432, %r14433, %r14434}, {%r2, %r2, %r2, %r2, %r2, %r2, %r2, %r2}, {%r2, %r2, %r2, %r2, %r2, %r2, %r2, %r2}, {%r14427, %r14428, %r14429, %r14430};
	bar.warp.sync 	-1;
	wmma.mma.sync.aligned.row.col.m32n8k16.f16.f16 {%r14435, %r14436, %r14437, %r14438}, {%r2, %r2, %r2, %r2, %r2, %r2, %r2, %r2}, {%r2, %r2, %r2, %r2, %r2, %r2, %r2, %r2}, {%r14431, %r14432, %r14433, %r14434};
	bar.warp.sync 	-1;
	wmma.mma.sync.aligned.row.col.m32n8k16.f16.f16 {%r14439, %r14440, %r14441, %r14442}, {%r2, %r2, %r2, %r2, %r2, %r2, %r2, %r2}, {%r2, %r2, %r2, %r2, %r2, %r2, %r2, %r2}, {%r14435, %r14436, %r14437, %r14438};
	bar.warp.sync 	-1;
	wmma.mma.sync.aligned.row.col.m32n8k16.f16.f16 {%r14443, %r14444, %r14445, %r14446}, {%r2, %r2, %r2, %r2, %r2, %r2, %r2, %r2}, {%r2, %r2, %r2, %r2, %r2, %r2, %r2, %r2}, {%r14439, %r14440, %r14441, %r14442};
	bar.warp.sync 	-1;
	wmma.mma.sync.aligned.row.col.m32n8k16.f16.f16 {%r14447, %r14448, %r14449, %r14450}, {%r2, %r2, %r2, %r2, %r2, %r2, %r2, %r2}, {%r2, %r2, %r2, %r2, %r2, %r2, %r2, %r2}, {%r14443, %r14444, %r14445, %r14446};
	bar.warp.sync 	-1;
	wmma.mma.sync.aligned.row.col.m32n8k16.f16.f16 {%r14451, %r14452, %r14453, %r14454}, {%r2, %r2, %r2, %r2, %r2, %r2, %r2, %r2}, {%r2, %r2, %r2, %r2, %r2, %r2, %r2, %r2}, {%r14447, %r14448, %r14449, %r14450};
	bar.warp.sync 	-1;
	wmma.mma.sync.aligned.row.col.m32n8k16.f16.f16 {%r14455, %r14456, %r14457, %r14458}, {%r2, %r2, %r2, %r2, %r2, %r2, %r2, %r2}, {%r2, %r2, %r2, %r2, %r2, %r2, %r2, %r2}, {%r14451, %r14452, %r14453, %r14454};
	bar.warp.sync 	-1;
	wmma.mma.sync.aligned.row.col.m32n8k16.f16.f16 {%r14459, %r14460, %r14461, %r14462}, {%r2, %r2, %r2, %r2, %r2, %r2, %r2, %r2}, {%r2, %r2, %r2, %r2, %r2, %r2, %r2, %r2}, {%r14455, %r14456, %r14457, %r14458};
	bar.warp.sync 	-1;
	wmma.mma.sync.aligned.row.col.m32n8k16.f16.f16 {%r14463, %r14464, %r14465, %r14466}, {%r2, %r2, %r2, %r2, %r2, %r2, %r2, %r2}, {%r2, %r2, %r2, %r2, %r2, %r2, %r2, %r2}, {%r14459, %r14460, %r14461, %r14462};
	bar.warp.sync 	-1;
	wmma.mma.sync.aligned.row.col.m32n8k16.f16.f16 {%r14467, %r14468, %r14469, %r14470}, {%r2, %r2, %r2, %r2, %r2, %r2, %r2, %r2}, {%r2, %r2, %r2, %r2, %r2, %r2, %r2, %r2}, {%r14463, %r14464, %r14465, %r14466};
	bar.warp.sync 	-1;
	wmma.mma.sync.aligned.row.col.m32n8k16.f16.f16 {%r14471, %r14472, %r14473, %r14474}, {%r2, %r2, %r2, %r2, %r2, %r2, %r2, %r2}, {%r2, %r2, %r2, %r2, %r2, %r2, %r2, %r2}, {%r14467, %r14468, %r14469, %r14470};
	bar.warp.sync 	-1;
	wmma.mma.sync.aligned.row.col.m32n8k16.f16.f16 {%r14475, %r14476, %r14477, %r14478}, {%r2, %r2, %r2, %r2, %r2, %r2, %r2, %r2}, {%r2, %r2, %r2, %r2, %r2, %r2, %r2, %r2}, {%r14471, %r14472, %r14473, %r14474};
	bar.warp.sync 	-1;
	wmma.mma.sync.aligned.row.col.m32n8k16.f16.f16 {%r14479, %r14480, %r14481, %r14482}, {%r2, %r2, %r2, %r2, %r2, %r2, %r2, %r2}, {%r2, %r2, %r2, %r2, %r2, %r2, %r2, %r2}, {%r14475, %r14476, %r14477, %r14478};
	bar.warp.sync 	-1;
	wmma.mma.sync.aligned.row.col.m32n8k16.f16.f16 {%r14483, %r14484, %r14485, %r14486}, {%r2, %r2, %r2, %r2, %r2, %r2, %r2, %r2}, {%r2, %r2, %r2, %r2, %r2, %r2, %r2, %r2}, {%r14479, %r14480, %r14481, %r14482};
	bar.warp.sync 	-1;
	wmma.mma.sync.aligned.row.col.m32n8k16.f16.f16 {%r14487, %r14488, %r14489, %r14490}, {%r2, %r2, %r2, %r2, %r2, %r2, %r2, %r2}, {%r2, %r2, %r2, %r2, %r2, %r2, %r2, %r2}, {%r14483, %r14484, %r14485, %r14486};
	bar.warp.sync 	-1;
	wmma.mma.sync.aligned.row.col.m32n8k16.f16.f16 {%r14491, %r14492, %r14493, %r14494}, {%r2, %r2, %r2, %r2, %r2, %r2, %r2, %r2}, {%r2, %r2, %r2, %r2, %r2, %r2, %r2, %r2}, {%r14487, %r14488, %r14489, %r14490};
	bar.warp.sync 	-1;
	wmma.mma.sync.aligned.row.col.m32n8k16.f16.f16 {%r14495, %r14496, %r14497, %r14498}, {%r2, %r2, %r2, %r2, %r2, %r2, %r2, %r2}, {%r2, %r2, %r2, %r2, %r2, %r2, %r2, %r2}, {%r14491, %r14492, %r14493, %r14494};
	bar.warp.sync 	-1;
	wmma.mma.sync.aligned.row.col.m32n8k16.f16.f16 {%r14499, %r14500, %r14501, %r14502}, {%r2, %r2, %r2, %r2, %r2, %r2, %r2, %r2}, {%r2, %r2, %r2, %r2, %r2, %r2, %r2, %r2}, {%r14495, %r14496, %r14497, %r14498};
	bar.warp.sync 	-1;
	wmma.mma.sync.aligned.row.col.m32n8k16.f16.f16 {%r14503, %r14504, %r14505, %r14506}, {%r2, %r2, %r2, %r2, %r2, %r2, %r2, %r2}, {%r2, %r2, %r2, %r2, %r2, %r2, %r2, %r2}, {%r14499, %r14500, %r14501, %r14502};
	bar.warp.sync 	-1;
	wmma.mma.sync.aligned.row.col.m32n8k16.f16.f16 {%r14507, %r14508, %r14509, %r14510}, {%r2, %r2, %r2, %r2, %r2, %r2, %r2, %r2}, {%r2, %r2, %r2, %r2, %r2, %r2, %r2, %r2}, {%r14503, %r14504, %r14505, %r14506};
	bar.warp.sync 	-1;
	wmma.mma.sync.aligned.row.col.m32n8k16.f16.f16 {%r14511, %r14512, %r14513, %r14514}, {%r2, %r2, %r2, %r2, %r2, %r2, %r2, %r2}, {%r2, %r2, %r2, %r2, %r2, %r2, %r2, %r2}, {%r14507, %r14508, %r14509, %r14510};
	bar.warp.sync 	-1;
	wmma.mma.sync.aligned.row.col.m32n8k16.f16.f16 {%r14515, %r14516, %r14517, %r14518}, {%r2, %r2, %r2, %r2, %r2, %r2, %r2, %r2}, {%r2, %r2, %r2, %r2, %r2, %r2, %r2, %r2}, {%r14511, %r14512, %r14513, %r14514};
	bar.warp.sync 	-1;
	wmma.mma.sync.aligned.row.col.m32n8k16.f16.f16 {%r14519, %r14520, %r14521, %r14522}, {%r2, %r2, %r2, %r2, %r2, %r2, %r2, %r2}, {%r2, %r2, %r2, %r2, %r2, %r2, %r2, %r2}, {%r14515, %r14516, %r14517, %r14518};
	bar.warp.sync 	-1;
	wmma.mma.sync.aligned.row.col.m32n8k16.f16.f16 {%r14523, %r14524, %r14525, %r14526}, {%r2, %r2, %r2, %r2, %r2, %r2, %r2, %r2}, {%r2, %r2, %r2, %r2, %r2, %r2, %r2, %r2}, {%r14519, %r14520, %r14521, %r14522};
	bar.warp.sync 	-1;
	wmma.mma.sync.aligned.row.col.m32n8k16.f16.f16 {%r14527, %r14528, %r14529, %r14530}, {%r2, %r2, %r2, %r2, %r2, %r2, %r2, %r2}, {%r2, %r2, %r2, %r2, %r2, %r2, %r2, %r2}, {%r14523, %r14524, %r14525, %r14526};
	bar.warp.sync 	-1;
	wmma.mma.sync.aligned.row.col.m32n8k16.f16.f16 {%r14531, %r14532, %r14533, %r14534}, {%r2, %r2, %r2, %r2, %r2, %r2, %r2, %r2}, {%r2, %r2, %r2, %r2, %r2, %r2, %r2, %r2}, {%r14527, %r14528, %r14529, %r14530};
	bar.warp.sync 	-1;
	wmma.mma.sync.aligned.row.col.m32n8k16.f16.f16 {%r14535, %r14536, %r14537, %r14538}, {%r2, %r2, %r2, %r2, %r2, %r2, %r2, %r2}, {%r2, %r2, %r2, %r2, %r2, %r2, %r2, %r2}, {%r14531, %r14532, %r14533, %r14534};
	bar.warp.sync 	-1;
	wmma.mma.sync.aligned.row.col.m32n8k16.f16.f16 {%r14539, %r14540, %r14541, %r14542}, {%r2, %r2, %r2, %r2, %r2, %r2, %r2, %r2}, {%r2, %r2, %r2, %r2, %r2, %r2, %r2, %r2}, {%r14535, %r14536, %r14537, %r14538};
	bar.warp.sync 	-1;
	wmma.mma.sync.aligned.row.col.m32n8k16.f16.f16 {%r14543, %r14544, %r14545, %r14546}, {%r2, %r2, %r2, %r2, %r2, %r2, %r2, %r2}, {%r2, %r2, %r2, %r2, %r2, %r2, %r2, %r2}, {%r14539, %r14540, %r14541, %r14542};
	bar.warp.sync 	-1;
	wmma.mma.sync.aligned.row.col.m32n8k16.f16.f16 {%r14547, %r14548, %r14549, %r14550}, {%r2, %r2, %r2, %r2, %r2, %r2, %r2, %r2}, {%r2, %r2, %r2, %r2, %r2, %r2, %r2, %r2}, {%r14543, %r14544, %r14545, %r14546};
	bar.warp.sync 	-1;
	wmma.mma.sync.aligned.row.col.m32n8k16.f16.f16 {%r14551, %r14552, %r14553, %r14554}, {%r2, %r2, %r2, %r2, %r2, %r2, %r2, %r2}, {%r2, %r2, %r2, %r2, %r2, %r2, %r2, %r2}, {%r14547, %r14548, %r14549, %r14550};
	bar.warp.sync 	-1;
	wmma.mma.sync.aligned.row.col.m32n8k16.f16.f16 {%r14555, %r14556, %r14557, %r14558}, {%r2, %r2, %r2, %r2, %r2, %r2, %r2, %r2}, {%r2, %r2, %r2, %r2, %r2, %r2, %r2, %r2}, {%r14551, %r14552, %r14553, %r14554};
	bar.warp.sync 	-1;
	wmma.mma.sync.aligned.row.col.m32n8k16.f16.f16 {%r14559, %r14560, %r14561, %r14562}, {%r2, %r2, %r2, %r2, %r2, %r2, %r2, %r2}, {%r2, %r2, %r2, %r2, %r2, %r2, %r2, %r2}, {%r14555, %r14556, %r14557, %r14558};
	bar.warp.sync 	-1;
	wmma.mma.sync.aligned.row.col.m32n8k16.f16.f16 {%r14563, %r14564, %r14565, %r14566}, {%r2, %r2, %r2, %r2, %r2, %r2, %r2, %r2}, {%r2, %r2, %r2, %r2, %r2, %r2, %r2, %r2}, {%r14559, %r14560, %r14561, %r14562};
	bar.warp.sync 	-1;
	wmma.mma.sync.aligned.row.col.m32n8k16.f16.f16 {%r14567, %r14568, %r14569, %r14570}, {%r2, %r2, %r2, %r2, %r2, %r2, %r2, %r2}, {%r2, %r2, %r2, %r2, %r2, %r2, %r2, %r2}, {%r14563, %r14564, %r14565, %r14566};
	bar.warp.sync 	-1;
	wmma.mma.sync.aligned.row.col.m32n8k16.f16.f16 {%r14571, %r14572, %r14573, %r14574}, {%r2, %r2, %r2, %r2, %r2, %r2, %r2, %r2}, {%r2, %r2, %r2, %r2, %r2, %r2, %r2, %r2}, {%r14567, %r14568, %r14569, %r14570};
	bar.warp.sync 	-1;
	wmma.mma.sync.aligned.row.col.m32n8k16.f16.f16 {%r14575, %r14576, %r14577, %r14578}, {%r2, %r2, %r2, %r2, %r2, %r2, %r2, %r2}, {%r2, %r2, %r2, %r2, %r2, %r2, %r2, %r2}, {%r14571, %r14572, %r14573, %r14574};
	bar.warp.sync 	-1;
	wmma.mma.sync.aligned.row.col.m32n8k16.f16.f16 {%r14579, %r14580, %r14581, %r14582}, {%r2, %r2, %r2, %r2, %r2, %r2, %r2, %r2}, {%r2, %r2, %r2, %r2, %r2, %r2, %r2, %r2}, {%r14575, %r14576, %r14577, %r14578};
	bar.warp.sync 	-1;
	wmma.mma.sync.aligned.row.col.m32n8k16.f16.f16 {%r14583, %r14584, %r14585, %r14586}, {%r2, %r2, %r2, %r2, %r2, %r2, %r2, %r2}, {%r2, %r2, %r2, %r2, %r2, %r2, %r2, %r2}, {%r14579, %r14580, %r14581, %r14582};
	bar.warp.sync 	-1;
	wmma.mma.sync.aligned.row.col.m32n8k16.f16.f16 {%r14587, %r14588, %r14589, %r14590}, {%r2, %r2, %r2, %r2, %r2, %r2, %r2, %r2}, {%r2, %r2, %r2, %r2, %r2, %r2, %r2, %r2}, {%r14583, %r14584, %r14585, %r14586};
	bar.warp.sync 	-1;
	wmma.mma.sync.aligned.row.col.m32n8k16.f16.f16 {%r14591, %r14592, %r14593, %r14594}, {%r2, %r2, %r2, %r2, %r2, %r2, %r2, %r2}, {%r2, %r2, %r2, %r2, %r2, %r2, %r2, %r2}, {%r14587, %r14588, %r14589, %r14590};
	bar.warp.sync 	-1;
	wmma.mma.sync.aligned.row.col.m32n8k16.f16.f16 {%r14595, %r14596, %r14597, %r14598}, {%r2, %r2, %r2, %r2, %r2, %r2, %r2, %r2}, {%r2, %r2, %r2, %r2, %r2, %r2, %r2, %r2}, {%r14591, %r14592, %r14593, %r14594};
	bar.warp.sync 	-1;
	wmma.mma.sync.aligned.row.col.m32n8k16.f16.f16 {%r14599, %r14600, %r14601, %r14602}, {%r2, %r2, %r2, %r2, %r2, %r2, %r2, %r2}, {%r2, %r2, %r2, %r2, %r2, %r2, %r2, %r2}, {%r14595, %r14596, %r14597, %r14598};
	bar.warp.sync 	-1;
	wmma.mma.sync.aligned.row.col.m32n8k16.f16.f16 {%r14603, %r14604, %r14605, %r14606}, {%r2, %r2, %r2, %r2, %r2, %r2, %r2, %r2}, {%r2, %r2, %r2, %r2, %r2, %r2, %r2, %r2}, {%r14599, %r14600, %r14601, %r14602};
	bar.warp.sync 	-1;
	wmma.mma.sync.aligned.row.col.m32n8k16.f16.f16 {%r14607, %r14608, %r14609, %r14610}, {%r2, %r2, %r2, %r2, %r2, %r2, %r2, %r2}, {%r2, %r2, %r2, %r2, %r2, %r2, %r2, %r2}, {%r14603, %r14604, %r14605, %r14606};
	bar.warp.sync 	-1;
	wmma.mma.sync.aligned.row.col.m32n8k16.f16.f16 {%r14611, %r14612, %r14613, %r14614}, {%r2, %r2, %r2, %r2, %r2, %r2, %r2, %r2}, {%r2, %r2, %r2, %r2, %r2, %r2, %r2, %r2}, {%r14607, %r14608, %r14609, %r14610};
	bar.warp.sync 	-1;
	wmma.mma.sync.aligned.row.col.m32n8k16.f16.f16 {%r14615, %r14616, %r14617, %r14618}, {%r2, %r2, %r2, %r2, %r2, %r2, %r2, %r2}, {%r2, %r2, %r2, %r2, %r2, %r2, %r2, %r2}, {%r14611, %r14612, %r14613, %r14614};
	bar.warp.sync 	-1;
	wmma.mma.sync.aligned.row.col.m32n8k16.f16.f16 {%r14619, %r14620, %r14621, %r14622}, {%r2, %r2, %r2, %r2, %r2, %r2, %r2, %r2}, {%r2, %r2, %r2, %r2, %r2, %r2, %r2, %r2}, {%r14615, %r14616, %r14617, %r14618};
	bar.warp.sync 	-1;
	wmma.mma.sync.aligned.row.col.m32n8k16.f16.f16 {%r14623, %r14624, %r14625, %r14626}, {%r2, %r2, %r2, %r2, %r2, %r2, %r2, %r2}, {%r2, %r2, %r2, %r2, %r2, %r2, %r2, %r2}, {%r14619, %r14620, %r14621, %r14622};
	bar.warp.sync 	-1;
	wmma.mma.sync.aligned.row.col.m32n8k16.f16.f16 {%r14627, %r14628, %r14629, %r14630}, {%r2, %r2, %r2, %r2, %r2, %r2, %r2, %r2}, {%r2, %r2, %r2, %r2, %r2, %r2, %r2, %r2}, {%r14623, %r14624, %r14625, %r14626};
	bar.warp.sync 	-1;
	wmma.mma.sync.aligned.row.col.m32n8k16.f16.f16 {%r14631, %r14632, %r14633, %r14634}, {%r2, %r2, %r2, %r2, %r2, %r2, %r2, %r2}, {%r2, %r2, %r2, %r2, %r2, %r2, %r2, %r2}, {%r14627, %r14628, %r14629, %r14630};
	bar.warp.sync 	-1;
	wmma.mma.sync.aligned.row.col.m32n8k16.f16.f16 {%r14635, %r14636, %r14637, %r14638}, {%r2, %r2, %r2, %r2, %r2, %r2, %r2, %r2}, {%r2, %r2, %r2, %r2, %r2, %r2, %r2, %r2}, {%r14631, %r14632, %r14633, %r14634};
	bar.warp.sync 	-1;
	wmma.mma.sync.aligned.row.col.m32n8k16.f16.f16 {%r14639, %r14640, %r14641, %r14642}, {%r2, %r2, %r2, %r2, %r2, %r2, %r2, %r2}, {%r2, %r2, %r2, %r2, %r2, %r2, %r2, %r2}, {%r14635, %r14636, %r14637, %r14638};
	bar.warp.sync 	-1;
	wmma.mma.sync.aligned.row.col.m32n8k16.f16.f16 {%r14643, %r14644, %r14645, %r14646}, {%r2, %r2, %r2, %r2, %r2, %r2, %r2, %r2}, {%r2, %r2, %r2, %r2, %r2, %r2, %r2, %r2}, {%r14639, %r14640, %r14641, %r14642};
	bar.warp.sync 	-1;
	wmma.mma.sync.aligned.row.col.m32n8k16.f16.f16 {%r14647, %r14648, %r14649, %r14650}, {%r2, %r2, %r2, %r2, %r2, %r2, %r2, %r2}, {%r2, %r2, %r2, %r2, %r2, %r2, %r2, %r2}, {%r14643, %r14644, %r14645, %r14646};
	bar.warp.sync 	-1;
	wmma.mma.sync.aligned.row.col.m32n8k16.f16.f16 {%r14651, %r14652, %r14653, %r14654}, {%r2, %r2, %r2, %r2, %r2, %r2, %r2, %r2}, {%r2, %r2, %r2, %r2, %r2, %r2, %r2, %r2}, {%r14647, %r14648, %r14649, %r14650};
	bar.warp.sync 	-1;
	wmma.mma.sync.aligned.row.col.m32n8k16.f16.f16 {%r14655, %r14656, %r14657, %r14658}, {%r2, %r2, %r2, %r2, %r2, %r2, %r2, %r2}, {%r2, %r2, %r2, %r2, %r2, %r2, %r2, %r2}, {%r14651, %r14652, %r14653, %r14654};
	bar.warp.sync 	-1;
	wmma.mma.sync.aligned.row.col.m32n8k16.f16.f16 {%r14659, %r14660, %r14661, %r14662}, {%r2, %r2, %r2, %r2, %r2, %r2, %r2, %r2}, {%r2, %r2, %r2, %r2, %r2, %r2, %r2, %r2}, {%r14655, %r14656, %r14657, %r14658};
	bar.warp.sync 	-1;
	wmma.mma.sync.aligned.row.col.m32n8k16.f16.f16 {%r14663, %r14664, %r14665, %r14666}, {%r2, %r2, %r2, %r2, %r2, %r2, %r2, %r2}, {%r2, %r2, %r2, %r2, %r2, %r2, %r2, %r2}, {%r14659, %r14660, %r14661, %r14662};
	bar.warp.sync 	-1;
	wmma.mma.sync.aligned.row.col.m32n8k16.f16.f16 {%r14667, %r14668, %r14669, %r14670}, {%r2, %r2, %r2, %r2, %r2, %r2, %r2, %r2}, {%r2, %r2, %r2, %r2, %r2, %r2, %r2, %r2}, {%r14663, %r14664, %r14665, %r14666};
	bar.warp.sync 	-1;
	wmma.mma.sync.aligned.row.col.m32n8k16.f16.f16 {%r14671, %r14672, %r14673, %r14674}, {%r2, %r2, %r2, %r2, %r2, %r2, %r2, %r2}, {%r2, %r2, %r2, %r2, %r2, %r2, %r2, %r2}, {%r14667, %r14668, %r14669, %r14670};
	bar.warp.sync 	-1;
	wmma.mma.sync.aligned.row.col.m32n8k16.f16.f16 {%r14675, %r14676, %r14677, %r14678}, {%r2, %r2, %r2, %r2, %r2, %r2, %r2, %r2}, {%r2, %r2, %r2, %r2, %r2, %r2, %r2, %r2}, {%r14671, %r14672, %r14673, %r14674};
	bar.warp.sync 	-1;
	wmma.mma.sync.aligned.row.col.m32n8k16.f16.f16 {%r14679, %r14680, %r14681, %r14682}, {%r2, %r2, %r2, %r2, %r2, %r2, %r2, %r2}, {%r2, %r2, %r2, %r2, %r2, %r2, %r2, %r2}, {%r14675, %r14676, %r14677, %r14678};
	bar.warp.sync 	-1;
	wmma.mma.sync.aligned.row.col.m32n8k16.f16.f16 {%r14683, %r14684, %r14685, %r14686}, {%r2, %r2, %r2, %r2, %r2, %r2, %r2, %r2}, {%r2, %r2, %r2, %r2, %r2, %r2, %r2, %r2}, {%r14679, %r14680, %r14681, %r14682};
	bar.warp.sync 	-1;
	wmma.mma.sync.aligned.row.col.m32n8k16.f16.f16 {%r14687, %r14688, %r14689, %r14690}, {%r2, %r2, %r2, %r2, %r2, %r2, %r2, %r2}, {%r2, %r2, %r2, %r2, %r2, %r2, %r2, %r2}, {%r14683, %r14684, %r14685, %r14686};
	bar.warp.sync 	-1;
	wmma.mma.sync.aligned.row.col.m32n8k16.f16.f16 {%r14691, %r14692, %r14693, %r14694}, {%r2, %r2, %r2, %r2, %r2, %r2, %r2, %r2}, {%r2, %r2, %r2, %r2, %r2, %r2, %r2, %r2}, {%r14687, %r14688, %r14689, %r14690};
	bar.warp.sync 	-1;
	wmma.mma.sync.aligned.row.col.m32n8k16.f16.f16 {%r14695, %r14696, %r14697, %r14698}, {%r2, %r2, %r2, %r2, %r2, %r2, %r2, %r2}, {%r2, %r2, %r2, %r2, %r2, %r2, %r2, %r2}, {%r14691, %r14692, %r14693, %r14694};
	bar.warp.sync 	-1;
	wmma.mma.sync.aligned.row.col.m32n8k16.f16.f16 {%r14699, %r14700, %r14701, %r14702}, {%r2, %r2, %r2, %r2, %r2, %r2, %r2, %r2}, {%r2, %r2, %r2, %r2, %r2, %r2, %r2, %r2}, {%r14695, %r14696, %r14697, %r14698};
	bar.warp.sync 	-1;
	wmma.mma.sync.aligned.row.col.m32n8k16.f16.f16 {%r14703, %r14704, %r14705, %r14706}, {%r2, %r2, %r2, %r2, %r2, %r2, %r2, %r2}, {%r2, %r2, %r2, %r2, %r2, %r2, %r2, %r2}, {%r14699, %r14700, %r14701, %r14702};
	bar.warp.sync 	-1;
	wmma.mma.sync.aligned.row.col.m32n8k16.f16.f16 {%r14707, %r14708, %r14709, %r14710}, {%r2, %r2, %r2, %r2, %r2, %r2, %r2, %r2}, {%r2, %r2, %r2, %r2, %r2, %r2, %r2, %r2}, {%r14703, %r14704, %r14705, %r14706};
	bar.warp.sync 	-1;
	wmma.mma.sync.aligned.row.col.m32n8k16.f16.f16 {%r14711, %r14712, %r14713, %r14714}, {%r2, %r2, %r2, %r2, %r2, %r2, %r2, %r2}, {%r2, %r2, %r2, %r2, %r2, %r2, %r2, %r2}, {%r14707, %r14708, %r14709, %r14710};
	bar.warp.sync 	-1;
	wmma.mma.sync.aligned.row.col.m32n8k16.f16.f16 {%r14715, %r14716, %r14717, %r14718}, {%r2, %r2, %r2, %r2, %r2, %r2, %r2, %r2}, {%r2, %r2, %r2, %r2, %r2, %r2, %r2, %r2}, {%r14711, %r14712, %r14713, %r14714};
	bar.warp.sync 	-1;
	wmma.mma.sync.aligned.row.col.m32n8k16.f16.f16 {%r14719, %r14720, %r14721, %r14722}, {%r2, %r2, %r2, %r2, %r2, %r2, %r2, %r2}, {%r2, %r2, %r2, %r2, %r2, %r2, %r2, %r2}, {%r14715, %r14716, %r14717, %r14718};
	bar.warp.sync 	-1;
	wmma.mma.sync.aligned.row.col.m32n8k16.f16.f16 {%r14723, %r14724, %r14725, %r14726}, {%r2, %r2, %r2, %r2, %r2, %r2, %r2, %r2}, {%r2, %r2, %r2, %r2, %r2, %r2, %r2, %r2}, {%r14719, %r14720, %r14721, %r14722};
	bar.warp.sync 	-1;
	wmma.mma.sync.aligned.row.col.m32n8k16.f16.f16 {%r14727, %r14728, %r14729, %r14730}, {%r2, %r2, %r2, %r2, %r2, %r2, %r2, %r2}, {%r2, %r2, %r2, %r2, %r2, %r2, %r2, %r2}, {%r14723, %r14724, %r14725, %r14726};
	bar.warp.sync 	-1;
	wmma.mma.sync.aligned.row.col.m32n8k16.f16.f16 {%r14731, %r14732, %r14733, %r14734}, {%r2, %r2, %r2, %r2, %r2, %r2, %r2, %r2}, {%r2, %r2, %r2, %r2, %r2, %r2, %r2, %r2}, {%r14727, %r14728, %r14729, %r14730};
	bar.warp.sync 	-1;
	wmma.mma.sync.aligned.row.col.m32n8k16.f16.f16 {%r14735, %r14736, %r14737, %r14738}, {%r2, %r2, %r2, %r2, %r2, %r2, %r2, %r2}, {%r2, %r2, %r2, %r2, %r2, %r2, %r2, %r2}, {%r14731, %r14732, %r14733, %r14734};
	bar.warp.sync 	-1;
	wmma.mma.sync.aligned.row.col.m32n8k16.f16.f16 {%r14739, %r14740, %r14741, %r14742}, {%r2, %r2, %r2, %r2, %r2, %r2, %r2, %r2}, {%r2, %r2, %r2, %r2, %r2, %r2, %r2, %r2}, {%r14735, %r14736, %r14737, %r14738};
	bar.warp.sync 	-1;
	wmma.mma.sync.aligned.row.col.m32n8k16.f16.f16 {%r14743, %r14744, %r14745, %r14746}, {%r2, %r2, %r2, %r2, %r2, %r2, %r2, %r2}, {%r2, %r2, %r2, %r2, %r2, %r2, %r2, %r2}, {%r14739, %r14740, %r14741, %r14742};
	bar.warp.sync 	-1;
	wmma.mma.sync.aligned.row.col.m32n8k16.f16.f16 {%r14747, %r14748, %r14749, %r14750}, {%r2, %r2, %r2, %r2, %r2, %r2, %r2, %r2}, {%r2, %r2, %r2, %r2, %r2, %r2, %r2, %r2}, {%r14743, %r14744, %r14745, %r14746};
	bar.warp.sync 	-1;
	wmma.mma.sync.aligned.row.col.m32n8k16.f16.f16 {%r14751, %r14752, %r14753, %r14754}, {%r2, %r2, %r2, %r2, %r2, %r2, %r2, %r2}, {%r2, %r2, %r2, %r2, %r2, %r2, %r2, %r2}, {%r14747, %r14748, %r14749, %r14750};
	bar.warp.sync 	-1;
	wmma.mma.sync.aligned.row.col.m32n8k16.f16.f16 {%r14755, %r14756, %r14757, %r14758}, {%r2, %r2, %r2, %r2, %r2, %r2, %r2, %r2}, {%r2, %r2, %r2, %r2, %r2, %r2, %r2, %r2}, {%r14751, %r14752, %r14753, %r14754};
	bar.warp.sync 	-1;
	wmma.mma.sync.aligned.row.col.m32n8k16.f16.f16 {%r14759, %r14760, %r14761, %r14762}, {%r2, %r2, %r2, %r2, %r2, %r2, %r2, %r2}, {%r2, %r2, %r2, %r2, %r2, %r2, %r2, %r2}, {%r14755, %r14756, %r14757, %r14758};
	bar.warp.sync 	-1;
	wmma.mma.sync.aligned.row.col.m32n8k16.f16.f16 {%r14763, %r14764, %r14765, %r14766}, {%r2, %r2, %r2, %r2, %r2, %r2, %r2, %r2}, {%r2, %r2, %r2, %r2, %r2, %r2, %r2, %r2}, {%r14759, %r14760, %r14761, %r14762};
	bar.warp.sync 	-1;
	wmma.mma.sync.aligned.row.col.m32n8k16.f16.f16 {%r14767, %r14768, %r14769, %r14770}, {%r2, %r2, %r2, %r2, %r2, %r2, %r2, %r2}, {%r2, %r2, %r2, %r2, %r2, %r2, %r2, %r2}, {%r14763, %r14764, %r14765, %r14766};
	bar.warp.sync 	-1;
	wmma.mma.sync.aligned.row.col.m32n8k16.f16.f16 {%r14771, %r14772, %r14773, %r14774}, {%r2, %r2, %r2, %r2, %r2, %r2, %r2, %r2}, {%r2, %r2, %r2, %r2, %r2, %r2, %r2, %r2}, {%r14767, %r14768, %r14769, %r14770};
	bar.warp.sync 	-1;
	wmma.mma.sync.aligned.row.col.m32n8k16.f16.f16 {%r14775, %r14776, %r14777, %r14778}, {%r2, %r2, %r2, %r2, %r2, %r2, %r2, %r2}, {%r2, %r2, %r2, %r2, %r2, %r2, %r2, %r2}, {%r14771, %r14772, %r14773, %r14774};
	bar.warp.sync 	-1;
	wmma.mma.sync.aligned.row.col.m32n8k16.f16.f16 {%r14779, %r14780, %r14781, %r14782}, {%r2, %r2, %r2, %r2, %r2, %r2, %r2, %r2}, {%r2, %r2, %r2, %r2, %r2, %r2, %r2, %r2}, {%r14775, %r14776, %r14777, %r14778};
	bar.warp.sync 	-1;
	wmma.mma.sync.aligned.row.col.m32n8k16.f16.f16 {%r14783, %r14784, %r14785, %r14786}, {%r2, %r2, %r2, %r2, %r2, %r2, %r2, %r2}, {%r2, %r2, %r2, %r2, %r2, %r2, %r2, %r2}, {%r14779, %r14780, %r14781, %r14782};
	bar.warp.sync 	-1;
	wmma.mma.sync.aligned.row.col.m32n8k16.f16.f16 {%r14787, %r14788, %r14789, %r14790}, {%r2, %r2, %r2, %r2, %r2, %r2, %r2, %r2}, {%r2, %r2, %r2, %r2, %r2, %r2, %r2, %r2}, {%r14783, %r14784, %r14785, %r14786};
	bar.warp.sync 	-1;
	wmma.mma.sync.aligned.row.col.m32n8k16.f16.f16 {%r14791, %r14792, %r14793, %r14794}, {%r2, %r2, %r2, %r2, %r2, %r2, %r2, %r2}, {%r2, %r2, %r2, %r2, %r2, %r2, %r2, %r2}, {%r14787, %r14788, %r14789, %r14790};
	bar.warp.sync 	-1;
	wmma.mma.sync.aligned.row.col.m32n8k16.f16.f16 {%r14795, %r14796, %r14797, %r14798}, {%r2, %r2, %r2, %r2, %r2, %r2, %r2, %r2}, {%r2, %r2, %r2, %r2, %r2, %r2, %r2, %r2}, {%r14791, %r14792, %r14793, %r14794};
	bar.warp.sync 	-1;
	wmma.mma.sync.aligned.row.col.m32n8k16.f16.f16 {%r14799, %r14800, %r14801, %r14802}, {%r2, %r2, %r2, %r2, %r2, %r2, %r2, %r2}, {%r2, %r2, %r2, %r2, %r2, %r2, %r2, %r2}, {%r14795, %r14796, %r14797, %r14798};
	bar.warp.sync 	-1;
	wmma.mma.sync.aligned.row.col.m32n8k16.f16.f16 {%r14803, %r14804, %r14805, %r14806}, {%r2, %r2, %r2, %r2, %r2, %r2, %r2, %r2}, {%r2, %r2, %r2, %r2, %r2, %r2, %r2, %r2}, {%r14799, %r14800, %r14801, %r14802};
	bar.warp.sync 	-1;
	wmma.mma.sync.aligned.row.col.m32n8k16.f16.f16 {%r14807, %r14808, %r14809, %r14810}, {%r2, %r2, %r2, %r2, %r2, %r2, %r2, %r2}, {%r2, %r2, %r2, %r2, %r2, %r2, %r2, %r2}, {%r14803, %r14804, %r14805, %r14806};
	bar.warp.sync 	-1;
	wmma.mma.sync.aligned.row.col.m32n8k16.f16.f16 {%r14811, %r14812, %r14813, %r14814}, {%r2, %r2, %r2, %r2, %r2, %r2, %r2, %r2}, {%r2, %r2, %r2, %r2, %r2, %r2, %r2, %r2}, {%r14807, %r14808, %r14809, %r14810};
	bar.warp.sync 	-1;
	wmma.mma.sync.aligned.row.col.m32n8k16.f16.f16 {%r14815, %r14816, %r14817, %r14818}, {%r2, %r2, %r2, %r2, %r2, %r2, %r2, %r2}, {%r2, %r2, %r2, %r2, %r2, %r2, %r2, %r2}, {%r14811, %r14812, %r14813, %r14814};
	bar.warp.sync 	-1;
	wmma.mma.sync.aligned.row.col.m32n8k16.f16.f16 {%r14819, %r14820, %r14821, %r14822}, {%r2, %r2, %r2, %r2, %r2, %r2, %r2, %r2}, {%r2, %r2, %r2, %r2, %r2, %r2, %r2, %r2}, {%r14815, %r14816, %r14817, %r14818};
	bar.warp.sync 	-1;
	wmma.mma.sync.aligned.row.col.m32n8k16.f16.f16 {%r14823, %r14824, %r14825, %r14826}, {%r2, %r2, %r2, %r2, %r2, %r2, %r2, %r2}, {%r2, %r2, %r2, %r2, %r2, %r2, %r2, %r2}, {%r14819, %r14820, %r14821, %r14822};
	bar.warp.sync 	-1;
	wmma.mma.sync.aligned.row.col.m32n8k16.f16.f16 {%r14827, %r14828, %r14829, %r14830}, {%r2, %r2, %r2, %r2, %r2, %r2, %r2, %r2}, {%r2, %r2, %r2, %r2, %r2, %r2, %r2, %r2}, {%r14823, %r14824, %r14825, %r14826};
	bar.warp.sync 	-1;
	wmma.mma.sync.aligned.row.col.m32n8k16.f16.f16 {%r14831, %r14832, %r14833, %r14834}, {%r2, %r2, %r2, %r2, %r2, %r2, %r2, %r2}, {%r2, %r2, %r2, %r2, %r2, %r2, %r2, %r2}, {%r14827, %r14828, %r14829, %r14830};
	bar.warp.sync 	-1;
	wmma.mma.sync.aligned.row.col.m32n8k16.f16.f16 {%r14835, %r14836, %r14837, %r14838}, {%r2, %r2, %r2, %r2, %r2, %r2, %r2, %r2}, {%r2, %r2, %r2, %r2, %r2, %r2, %r2, %r2}, {%r14831, %r14832, %r14833, %r14834};
	bar.warp.sync 	-1;
	wmma.mma.sync.aligned.row.col.m32n8k16.f16.f16 {%r14839, %r14840, %r14841, %r14842}, {%r2, %r2, %r2, %r2, %r2, %r2, %r2, %r2}, {%r2, %r2, %r2, %r2, %r2, %r2, %r2, %r2}, {%r14835, %r14836, %r14837, %r14838};
	bar.warp.sync 	-1;
	wmma.mma.sync.aligned.row.col.m32n8k16.f16.f16 {%r14843, %r14844, %r14845, %r14846}, {%r2, %r2, %r2, %r2, %r2, %r2, %r2, %r2}, {%r2, %r2, %r2, %r2, %r2, %r2, %r2, %r2}, {%r14839, %r14840, %r14841, %r14842};
	bar.warp.sync 	-1;
	wmma.mma.sync.aligned.row.col.m32n8k16.f16.f16 {%r14847, %r14848, %r14849, %r14850}, {%r2, %r2, %r2, %r2, %r2, %r2, %r2, %r2}, {%r2, %r2, %r2, %r2, %r2, %r2, %r2, %r2}, {%r14843, %r14844, %r14845, %r14846};
	bar.warp.sync 	-1;
	wmma.mma.sync.aligned.row.col.m32n8k16.f16.f16 {%r14851, %r14852, %r14853, %r14854}, {%r2, %r2, %r2, %r2, %r2, %r2, %r2, %r2}, {%r2, %r2, %r2, %r2, %r2, %r2, %r2, %r2}, {%r14847, %r14848, %r14849, %r14850};
	bar.warp.sync 	-1;
	wmma.mma.sync.aligned.row.col.m32n8k16.f16.f16 {%r14855, %r14856, %r14857, %r14858}, {%r2, %r2, %r2, %r2, %r2, %r2, %r2, %r2}, {%r2, %r2, %r2, %r2, %r2, %r2, %r2, %r2}, {%r14851, %r14852, %r14853, %r14854};
	bar.warp.sync 	-1;
	wmma.mma.sync.aligned.row.col.m32n8k16.f16.f16 {%r14859, %r14860, %r14861, %r14862}, {%r2, %r2, %r2, %r2, %r2, %r2, %r2, %r2}, {%r2, %r2, %r2, %r2, %r2, %r2, %r2, %r2}, {%r14855, %r14856, %r14857, %r14858};
	bar.warp.sync 	-1;
	wmma.mma.sync.aligned.row.col.m32n8k16.f16.f16 {%r14863, %r14864, %r14865, %r14866}, {%r2, %r2, %r2, %r2, %r2, %r2, %r2, %r2}, {%r2, %r2, %r2, %r2, %r2, %r2, %r2, %r2}, {%r14859, %r14860, %r14861, %r14862};
	bar.warp.sync 	-1;
	wmma.mma.sync.aligned.row.col.m32n8k16.f16.f16 {%r14867, %r14868, %r14869, %r14870}, {%r2, %r2, %r2, %r2, %r2, %r2, %r2, %r2}, {%r2, %r2, %r2, %r2, %r2, %r2, %r2, %r2}, {%r14863, %r14864, %r14865, %r14866};
	bar.warp.sync 	-1;
	wmma.mma.sync.aligned.row.col.m32n8k16.f16.f16 {%r14871, %r14872, %r14873, %r14874}, {%r2, %r2, %r2, %r2, %r2, %r2, %r2, %r2}, {%r2, %r2, %r2, %r2, %r2, %r2, %r2, %r2}, {%r14867, %r14868, %r14869, %r14870};
	bar.warp.sync 	-1;
	wmma.mma.sync.aligned.row.col.m32n8k16.f16.f16 {%r14875, %r14876, %r14877, %r14878}, {%r2, %r2, %r2, %r2, %r2, %r2, %r2, %r2}, {%r2, %r2, %r2, %r2, %r2, %r2, %r2, %r2}, {%r14871, %r14872, %r14873, %r14874};
	bar.warp.sync 	-1;
	wmma.mma.sync.aligned.row.col.m32n8k16.f16.f16 {%r14879, %r14880, %r14881, %r14882}, {%r2, %r2, %r2, %r2, %r2, %r2, %r2, %r2}, {%r2, %r2, %r2, %r2, %r2, %r2, %r2, %r2}, {%r14875, %r14876, %r14877, %r14878};
	bar.warp.sync 	-1;
	wmma.mma.sync.aligned.row.col.m32n8k16.f16.f16 {%r14883, %r14884, %r14885, %r14886}, {%r2, %r2, %r2, %r2, %r2, %r2, %r2, %r2}, {%r2, %r2, %r2, %r2, %r2, %r2, %r2, %r2}, {%r14879, %r14880, %r14881, %r14882};
	bar.warp.sync 	-1;
	wmma.mma.sync.aligned.row.col.m32n8k16.f16.f16 {%r14887, %r14888, %r14889, %r14890}, {%r2, %r2, %r2, %r2, %r2, %r2, %r2, %r2}, {%r2, %r2, %r2, %r2, %r2, %r2, %r2, %r2}, {%r14883, %r14884, %r14885, %r14886};
	bar.warp.sync 	-1;
	wmma.mma.sync.aligned.row.col.m32n8k16.f16.f16 {%r14891, %r14892, %r14893, %r14894}, {%r2, %r2, %r2, %r2, %r2, %r2, %r2, %r2}, {%r2, %r2, %r2, %r2, %r2, %r2, %r2, %r2}, {%r14887, %r14888, %r14889, %r14890};
	bar.warp.sync 	-1;
	wmma.mma.sync.aligned.row.col.m32n8k16.f16.f16 {%r14895, %r14896, %r14897, %r14898}, {%r2, %r2, %r2, %r2, %r2, %r2, %r2, %r2}, {%r2, %r2, %r2, %r2, %r2, %r2, %r2, %r2}, {%r14891, %r14892, %r14893, %r14894};
	bar.warp.sync 	-1;
	wmma.mma.sync.aligned.row.col.m32n8k16.f16.f16 {%r14899, %r14900, %r14901, %r14902}, {%r2, %r2, %r2, %r2, %r2, %r2, %r2, %r2}, {%r2, %r2, %r2, %r2, %r2, %r2, %r2, %r2}, {%r14895, %r14896, %r14897, %r14898};
	bar.warp.sync 	-1;
	wmma.mma.sync.aligned.row.col.m32n8k16.f16.f16 {%r14903, %r14904, %r14905, %r14906}, {%r2, %r2, %r2, %r2, %r2, %r2, %r2, %r2}, {%r2, %r2, %r2, %r2, %r2, %r2, %r2, %r2}, {%r14899, %r14900, %r14901, %r14902};
	bar.warp.sync 	-1;
	wmma.mma.sync.aligned.row.col.m32n8k16.f16.f16 {%r14907, %r14908, %r14909, %r14910}, {%r2, %r2, %r2, %r2, %r2, %r2, %r2, %r2}, {%r2, %r2, %r2, %r2, %r2, %r2, %r2, %r2}, {%r14903, %r14904, %r14905, %r14906};
	bar.warp.sync 	-1;
	wmma.mma.sync.aligned.row.col.m32n8k16.f16.f16 {%r14911, %r14912, %r14913, %r14914}, {%r2, %r2, %r2, %r2, %r2, %r2, %r2, %r2}, {%r2, %r2, %r2, %r2, %r2, %r2, %r2, %r2}, {%r14907, %r14908, %r14909, %r14910};
	bar.warp.sync 	-1;
	wmma.mma.sync.aligned.row.col.m32n8k16.f16.f16 {%r14915, %r14916, %r14917, %r14918}, {%r2, %r2, %r2, %r2, %r2, %r2, %r2, %r2}, {%r2, %r2, %r2, %r2, %r2, %r2, %r2, %r2}, {%r14911, %r14912, %r14913, %r14914};
	bar.warp.sync 	-1;
	wmma.mma.sync.aligned.row.col.m32n8k16.f16.f16 {%r14919, %r14920, %r14921, %r14922}, {%r2, %r2, %r2, %r2, %r2, %r2, %r2, %r2}, {%r2, %r2, %r2, %r2, %r2, %r2, %r2, %r2}, {%r14915, %r14916, %r14917, %r14918};
	bar.warp.sync 	-1;
	wmma.mma.sync.aligned.row.col.m32n8k16.f16.f16 {%r14923, %r14924, %r14925, %r14926}, {%r2, %r2, %r2, %r2, %r2, %r2, %r2, %r2}, {%r2, %r2, %r2, %r2, %r2, %r2, %r2, %r2}, {%r14919, %r14920, %r14921, %r14922};
	bar.warp.sync 	-1;
	wmma.mma.sync.aligned.row.col.m32n8k16.f16.f16 {%r14927, %r14928, %r14929, %r14930}, {%r2, %r2, %r2, %r2, %r2, %r2, %r2, %r2}, {%r2, %r2, %r2, %r2, %r2, %r2, %r2, %r2}, {%r14923, %r14924, %r14925, %r14926};
	bar.warp.sync 	-1;
	wmma.mma.sync.aligned.row.col.m32n8k16.f16.f16 {%r14931, %r14932, %r14933, %r14934}, {%r2, %r2, %r2, %r2, %r2, %r2, %r2, %r2}, {%r2, %r2, %r2, %r2, %r2, %r2, %r2, %r2}, {%r14927, %r14928, %r14929, %r14930};
	bar.warp.sync 	-1;
	wmma.mma.sync.aligned.row.col.m32n8k16.f16.f16 {%r14935, %r14936, %r14937, %r14938}, {%r2, %r2, %r2, %r2, %r2, %r2, %r2, %r2}, {%r2, %r2, %r2, %r2, %r2, %r2, %r2, %r2}, {%r14931, %r14932, %r14933, %r14934};
	bar.warp.sync 	-1;
	wmma.mma.sync.aligned.row.col.m32n8k16.f16.f16 {%r14939, %r14940, %r14941, %r14942}, {%r2, %r2, %r2, %r2, %r2, %r2, %r2, %r2}, {%r2, %r2, %r2, %r2, %r2, %r2, %r2, %r2}, {%r14935, %r14936, %r14937, %r14938};
	bar.warp.sync 	-1;
	wmma.mma.sync.aligned.row.col.m32n8k16.f16.f16 {%r14943, %r14944, %r14945, %r14946}, {%r2, %r2, %r2, %r2, %r2, %r2, %r2, %r2}, {%r2, %r2, %r2, %r2, %r2, %r2, %r2, %r2}, {%r14939, %r14940, %r14941, %r14942};
	bar.warp.sync 	-1;
	wmma.mma.sync.aligned.row.col.m32n8k16.f16.f16 {%r14947, %r14948, %r14949, %r14950}, {%r2, %r2, %r2, %r2, %r2, %r2, %r2, %r2}, {%r2, %r2, %r2, %r2, %r2, %r2, %r2, %r2}, {%r14943, %r14944, %r14945, %r14946};
	bar.warp.sync 	-1;
	wmma.mma.sync.aligned.row.col.m32n8k16.f16.f16 {%r14951, %r14952, %r14953, %r14954}, {%r2, %r2, %r2, %r2, %r2, %r2, %r2, %r2}, {%r2, %r2, %r2, %r2, %r2, %r2, %r2, %r2}, {%r14947, %r14948, %r14949, %r14950};
	bar.warp.sync 	-1;
	wmma.mma.sync.aligned.row.col.m32n8k16.f16.f16 {%r14955, %r14956, %r14957, %r14958}, {%r2, %r2, %r2, %r2, %r2, %r2, %r2, %r2}, {%r2, %r2, %r2, %r2, %r2, %r2, %r2, %r2}, {%r14951, %r14952, %r14953, %r14954};
	bar.warp.sync 	-1;
	wmma.mma.sync.aligned.row.col.m32n8k16.f16.f16 {%r14959, %r14960, %r14961, %r14962}, {%r2, %r2, %r2, %r2, %r2, %r2, %r2, %r2}, {%r2, %r2, %r2, %r2, %r2, %r2, %r2, %r2}, {%r14955, %r14956, %r14957, %r14958};
	bar.warp.sync 	-1;
	wmma.mma.sync.aligned.row.col.m32n8k16.f16.f16 {%r14963, %r14964, %r14965, %r14966}, {%r2, %r2, %r2, %r2, %r2, %r2, %r2, %r2}, {%r2, %r2, %r2, %r2, %r2, %r2, %r2, %r2}, {%r14959, %r14960, %r14961, %r14962};
	bar.warp.sync 	-1;
	wmma.mma.sync.aligned.row.col.m32n8k16.f16.f16 {%r14967, %r14968, %r14969, %r14970}, {%r2, %r2, %r2, %r2, %r2, %r2, %r2, %r2}, {%r2, %r2, %r2, %r2, %r2, %r2, %r2, %r2}, {%r14963, %r14964, %r14965, %r14966};
	bar.warp.sync 	-1;
	wmma.mma.sync.aligned.row.col.m32n8k16.f16.f16 {%r14971, %r14972, %r14973, %r14974}, {%r2, %r2, %r2, %r2, %r2, %r2, %r2, %r2}, {%r2, %r2, %r2, %r2, %r2, %r2, %r2, %r2}, {%r14967, %r14968, %r14969, %r14970};
	bar.warp.sync 	-1;
	wmma.mma.sync.aligned.row.col.m32n8k16.f16.f16 {%r14975, %r14976, %r14977, %r14978}, {%r2, %r2, %r2, %r2, %r2, %r2, %r2, %r2}, {%r2, %r2, %r2, %r2, %r2, %r2, %r2, %r2}, {%r14971, %r14972, %r14973, %r14974};
	bar.warp.sync 	-1;
	wmma.mma.sync.aligned.row.col.m32n8k16.f16.f16 {%r14979, %r14980, %r14981, %r14982}, {%r2, %r2, %r2, %r2, %r2, %r2, %r2, %r2}, {%r2, %r2, %r2, %r2, %r2, %r2, %r2, %r2}, {%r14975, %r14976, %r14977, %r14978};
	bar.warp.sync 	-1;
	wmma.mma.sync.aligned.row.col.m32n8k16.f16.f16 {%r14983, %r14984, %r14985, %r14986}, {%r2, %r2, %r2, %r2, %r2, %r2, %r2, %r2}, {%r2, %r2, %r2, %r2, %r2, %r2, %r2, %r2}, {%r14979, %r14980, %r14981, %r14982};
	bar.warp.sync 	-1;
	wmma.mma.sync.aligned.row.col.m32n8k16.f16.f16 {%r14987, %r14988, %r14989, %r14990}, {%r2, %r2, %r2, %r2, %r2, %r2, %r2, %r2}, {%r2, %r2, %r2, %r2, %r2, %r2, %r2, %r2}, {%r14983, %r14984, %r14985, %r14986};
	bar.warp.sync 	-1;
	wmma.mma.sync.aligned.row.col.m32n8k16.f16.f16 {%r14991, %r14992, %r14993, %r14994}, {%r2, %r2, %r2, %r2, %r2, %r2, %r2, %r2}, {%r2, %r2, %r2, %r2, %r2, %r2, %r2, %r2}, {%r14987, %r14988, %r14989, %r14990};
	bar.warp.sync 	-1;
	wmma.mma.sync.aligned.row.col.m32n8k16.f16.f16 {%r14995, %r14996, %r14997, %r14998}, {%r2, %r2, %r2, %r2, %r2, %r2, %r2, %r2}, {%r2, %r2, %r2, %r2, %r2, %r2, %r2, %r2}, {%r14991, %r14992, %r14993, %r14994};
	bar.warp.sync 	-1;
	wmma.mma.sync.aligned.row.col.m32n8k16.f16.f16 {%r14999, %r15000, %r15001, %r15002}, {%r2, %r2, %r2, %r2, %r2, %r2, %r2, %r2}, {%r2, %r2, %r2, %r2, %r2, %r2, %r2, %r2}, {%r14995, %r14996, %r14997, %r14998};
	bar.warp.sync 	-1;
	wmma.mma.sync.aligned.row.col.m32n8k16.f16.f16 {%r15003, %r15004, %r15005, %r15006}, {%r2, %r2, %r2, %r2, %r2, %r2, %r2, %r2}, {%r2, %r2, %r2, %r2, %r2, %r2, %r2, %r2}, {%r14999, %r15000, %r15001, %r15002};
	bar.warp.sync 	-1;
	wmma.mma.sync.aligned.row.col.m32n8k16.f16.f16 {%r15007, %r15008, %r15009, %r15010}, {%r2, %r2, %r2, %r2, %r2, %r2, %r2, %r2}, {%r2, %r2, %r2, %r2, %r2, %r2, %r2, %r2}, {%r15003, %r15004, %r15005, %r15006};
	bar.warp.sync 	-1;
	wmma.mma.sync.aligned.row.col.m32n8k16.f16.f16 {%r15011, %r15012, %r15013, %r15014}, {%r2, %r2, %r2, %r2, %r2, %r2, %r2, %r2}, {%r2, %r2, %r2, %r2, %r2, %r2, %r2, %r2}, {%r15007, %r15008, %r15009, %r15010};
	bar.warp.sync 	-1;
	wmma.mma.sync.aligned.row.col.m32n8k16.f16.f16 {%r15015, %r15016, %r15017, %r15018}, {%r2, %r2, %r2, %r2, %r2, %r2, %r2, %r2}, {%r2, %r2, %r2, %r2, %r2, %r2, %r2, %r2}, {%r15011, %r15012, %r15013, %r15014};
	bar.warp.sync 	-1;
	wmma.mma.sync.aligned.row.col.m32n8k16.f16.f16 {%r15019, %r15020, %r15021, %r15022}, {%r2, %r2, %r2, %r2, %r2, %r2, %r2, %r2}, {%r2, %r2, %r2, %r2, %r2, %r2, %r2, %r2}, {%r15015, %r15016, %r15017, %r15018};
	bar.warp.sync 	-1;
	wmma.mma.sync.aligned.row.col.m32n8k16.f16.f16 {%r15023, %r15024, %r15025, %r15026}, {%r2, %r2, %r2, %r2, %r2, %r2, %r2, %r2}, {%r2, %r2, %r2, %r2, %r2, %r2, %r2, %r2}, {%r15019, %r15020, %r15021, %r15022};
	bar.warp.sync 	-1;
	wmma.mma.sync.aligned.row.col.m32n8k16.f16.f16 {%r15027, %r15028, %r15029, %r15030}, {%r2, %r2, %r2, %r2, %r2, %r2, %r2, %r2}, {%r2, %r2, %r2, %r2, %r2, %r2, %r2, %r2}, {%r15023, %r15024, %r15025, %r15026};
	bar.warp.sync 	-1;
	wmma.mma.sync.aligned.row.col.m32n8k16.f16.f16 {%r15031, %r15032, %r15033, %r15034}, {%r2, %r2, %r2, %r2, %r2, %r2, %r2, %r2}, {%r2, %r2, %r2, %r2, %r2, %r2, %r2, %r2}, {%r15027, %r15028, %r15029, %r15030};
	bar.warp.sync 	-1;
	wmma.mma.sync.aligned.row.col.m32n8k16.f16.f16 {%r15035, %r15036, %r15037, %r15038}, {%r2, %r2, %r2, %r2, %r2, %r2, %r2, %r2}, {%r2, %r2, %r2, %r2, %r2, %r2, %r2, %r2}, {%r15031, %r15032, %r15033, %r15034};
	bar.warp.sync 	-1;
	wmma.mma.sync.aligned.row.col.m32n8k16.f16.f16 {%r15039, %r15040, %r15041, %r15042}, {%r2, %r2, %r2, %r2, %r2, %r2, %r2, %r2}, {%r2, %r2, %r2, %r2, %r2, %r2, %r2, %r2}, {%r15035, %r15036, %r15037, %r15038};
	bar.warp.sync 	-1;
	wmma.mma.sync.aligned.row.col.m32n8k16.f16.f16 {%r15043, %r15044, %r15045, %r15046}, {%r2, %r2, %r2, %r2, %r2, %r2, %r2, %r2}, {%r2, %r2, %r2, %r2, %r2, %r2, %r2, %r2}, {%r15039, %r15040, %r15041, %r15042};
	bar.warp.sync 	-1;
	wmma.mma.sync.aligned.row.col.m32n8k16.f16.f16 {%r15047, %r15048, %r15049, %r15050}, {%r2, %r2, %r2, %r2, %r2, %r2, %r2, %r2}, {%r2, %r2, %r2, %r2, %r2, %r2, %r2, %r2}, {%r15043, %r15044, %r15045, %r15046};
	bar.warp.sync 	-1;
	wmma.mma.sync.aligned.row.col.m32n8k16.f16.f16 {%r15051, %r15052, %r15053, %r15054}, {%r2, %r2, %r2, %r2, %r2, %r2, %r2, %r2}, {%r2, %r2, %r2, %r2, %r2, %r2, %r2, %r2}, {%r15047, %r15048, %r15049, %r15050};
	bar.warp.sync 	-1;
	wmma.mma.sync.aligned.row.col.m32n8k16.f16.f16 {%r15055, %r15056, %r15057, %r15058}, {%r2, %r2, %r2, %r2, %r2, %r2, %r2, %r2}, {%r2, %r2, %r2, %r2, %r2, %r2, %r2, %r2}, {%r15051, %r15052, %r15053, %r15054};
	bar.warp.sync 	-1;
	wmma.mma.sync.aligned.row.col.m32n8k16.f16.f16 {%r15059, %r15060, %r15061, %r15062}, {%r2, %r2, %r2, %r2, %r2, %r2, %r2, %r2}, {%r2, %r2, %r2, %r2, %r2, %r2, %r2, %r2}, {%r15055, %r15056, %r15057, %r15058};
	bar.warp.sync 	-1;
	wmma.mma.sync.aligned.row.col.m32n8k16.f16.f16 {%r15063, %r15064, %r15065, %r15066}, {%r2, %r2, %r2, %r2, %r2, %r2, %r2, %r2}, {%r2, %r2, %r2, %r2, %r2, %r2, %r2, %r2}, {%r15059, %r15060, %r15061, %r15062};
	bar.warp.sync 	-1;
	wmma.mma.sync.aligned.row.col.m32n8k16.f16.f16 {%r15067, %r15068, %r15069, %r15070}, {%r2, %r2, %r2, %r2, %r2, %r2, %r2, %r2}, {%r2, %r2, %r2, %r2, %r2, %r2, %r2, %r2}, {%r15063, %r15064, %r15065, %r15066};
	bar.warp.sync 	-1;
	wmma.mma.sync.aligned.row.col.m32n8k16.f16.f16 {%r15071, %r15072, %r15073, %r15074}, {%r2, %r2, %r2, %r2, %r2, %r2, %r2, %r2}, {%r2, %r2, %r2, %r2, %r2, %r2, %r2, %r2}, {%r15067, %r15068, %r15069, %r15070};
	bar.warp.sync 	-1;
	wmma.mma.sync.aligned.row.col.m32n8k16.f16.f16 {%r15075, %r15076, %r15077, %r15078}, {%r2, %r2, %r2, %r2, %r2, %r2, %r2, %r2}, {%r2, %r2, %r2, %r2, %r2, %r2, %r2, %r2}, {%r15071, %r15072, %r15073, %r15074};
	bar.warp.sync 	-1;
	wmma.mma.sync.aligned.row.col.m32n8k16.f16.f16 {%r15079, %r15080, %r15081, %r15082}, {%r2, %r2, %r2, %r2, %r2, %r2, %r2, %r2}, {%r2, %r2, %r2, %r2, %r2, %r2, %r2, %r2}, {%r15075, %r15076, %r15077, %r15078};
	bar.warp.sync 	-1;
	wmma.mma.sync.aligned.row.col.m32n8k16.f16.f16 {%r15083, %r15084, %r15085, %r15086}, {%r2, %r2, %r2, %r2, %r2, %r2, %r2, %r2}, {%r2, %r2, %r2, %r2, %r2, %r2, %r2, %r2}, {%r15079, %r15080, %r15081, %r15082};
	bar.warp.sync 	-1;
	wmma.mma.sync.aligned.row.col.m32n8k16.f16.f16 {%r15087, %r15088, %r15089, %r15090}, {%r2, %r2, %r2, %r2, %r2, %r2, %r2, %r2}, {%r2, %r2, %r2, %r2, %r2, %r2, %r2, %r2}, {%r15083, %r15084, %r15085, %r15086};
	bar.warp.sync 	-1;
	wmma.mma.sync.aligned.row.col.m32n8k16.f16.f16 {%r15091, %r15092, %r15093, %r15094}, {%r2, %r2, %r2, %r2, %r2, %r2, %r2, %r2}, {%r2, %r2, %r2, %r2, %r2, %r2, %r2, %r2}, {%r15087, %r15088, %r15089, %r15090};
	bar.warp.sync 	-1;
	wmma.mma.sync.aligned.row.col.m32n8k16.f16.f16 {%r15095, %r15096, %r15097, %r15098}, {%r2, %r2, %r2, %r2, %r2, %r2, %r2, %r2}, {%r2, %r2, %r2, %r2, %r2, %r2, %r2, %r2}, {%r15091, %r15092, %r15093, %r15094};
	bar.warp.sync 	-1;
	wmma.mma.sync.aligned.row.col.m32n8k16.f16.f16 {%r15099, %r15100, %r15101, %r15102}, {%r2, %r2, %r2, %r2, %r2, %r2, %r2, %r2}, {%r2, %r2, %r2, %r2, %r2, %r2, %r2, %r2}, {%r15095, %r15096, %r15097, %r15098};
	bar.warp.sync 	-1;
	wmma.mma.sync.aligned.row.col.m32n8k16.f16.f16 {%r15103, %r15104, %r15105, %r15106}, {%r2, %r2, %r2, %r2, %r2, %r2, %r2, %r2}, {%r2, %r2, %r2, %r2, %r2, %r2, %r2, %r2}, {%r15099, %r15100, %r15101, %r15102};
	bar.warp.sync 	-1;
	wmma.mma.sync.aligned.row.col.m32n8k16.f16.f16 {%r15107, %r15108, %r15109, %r15110}, {%r2, %r2, %r2, %r2, %r2, %r2, %r2, %r2}, {%r2, %r2, %r2, %r2, %r2, %r2, %r2, %r2}, {%r15103, %r15104, %r15105, %r15106};
	bar.warp.sync 	-1;
	wmma.mma.sync.aligned.row.col.m32n8k16.f16.f16 {%r15111, %r15112, %r15113, %r15114}, {%r2, %r2, %r2, %r2, %r2, %r2, %r2, %r2}, {%r2, %r2, %r2, %r2, %r2, %r2, %r2, %r2}, {%r15107, %r15108, %r15109, %r15110};
	bar.warp.sync 	-1;
	wmma.mma.sync.aligned.row.col.m32n8k16.f16.f16 {%r15115, %r15116, %r15117, %r15118}, {%r2, %r2, %r2, %r2, %r2, %r2, %r2, %r2}, {%r2, %r2, %r2, %r2, %r2, %r2, %r2, %r2}, {%r15111, %r15112, %r15113, %r15114};
	bar.warp.sync 	-1;
	wmma.mma.sync.aligned.row.col.m32n8k16.f16.f16 {%r15119, %r15120, %r15121, %r15122}, {%r2, %r2, %r2, %r2, %r2, %r2, %r2, %r2}, {%r2, %r2, %r2, %r2, %r2, %r2, %r2, %r2}, {%r15115, %r15116, %r15117, %r15118};
	bar.warp.sync 	-1;
	wmma.mma.sync.aligned.row.col.m32n8k16.f16.f16 {%r15123, %r15124, %r15125, %r15126}, {%r2, %r2, %r2, %r2, %r2, %r2, %r2, %r2}, {%r2, %r2, %r2, %r2, %r2, %r2, %r2, %r2}, {%r15119, %r15120, %r15121, %r15122};
	bar.warp.sync 	-1;
	wmma.mma.sync.aligned.row.col.m32n8k16.f16.f16 {%r15127, %r15128, %r15129, %r15130}, {%r2, %r2, %r2, %r2, %r2, %r2, %r2, %r2}, {%r2, %r2, %r2, %r2, %r2, %r2, %r2, %r2}, {%r15123, %r15124, %r15125, %r15126};
	bar.warp.sync 	-1;
	wmma.mma.sync.aligned.row.col.m32n8k16.f16.f16 {%r15131, %r15132, %r15133, %r15134}, {%r2, %r2, %r2, %r2, %r2, %r2, %r2, %r2}, {%r2, %r2, %r2, %r2, %r2, %r2, %r2, %r2}, {%r15127, %r15128, %r15129, %r15130};
	bar.warp.sync 	-1;
	wmma.mma.sync.aligned.row.col.m32n8k16.f16.f16 {%r15135, %r15136, %r15137, %r15138}, {%r2, %r2, %r2, %r2, %r2, %r2, %r2, %r2}, {%r2, %r2, %r2, %r2, %r2, %r2, %r2, %r2}, {%r15131, %r15132, %r15133, %r15134};
	bar.warp.sync 	-1;
	wmma.mma.sync.aligned.row.col.m32n8k16.f16.f16 {%r15139, %r15140, %r15141, %r15142}, {%r2, %r2, %r2, %r2, %r2, %r2, %r2, %r2}, {%r2, %r2, %r2, %r2, %r2, %r2, %r2, %r2}, {%r15135, %r15136, %r15137, %r15138};
	bar.warp.sync 	-1;
	wmma.mma.sync.aligned.row.col.m32n8k16.f16.f16 {%r15143, %r15144, %r15145, %r15146}, {%r2, %r2, %r2, %r2, %r2, %r2, %r2, %r2}, {%r2, %r2, %r2, %r2, %r2, %r2, %r2, %r2}, {%r15139, %r15140, %r15141, %r15142};
	bar.warp.sync 	-1;
	wmma.mma.sync.aligned.row.col.m32n8k16.f16.f16 {%r15147, %r15148, %r15149, %r15150}, {%r2, %r2, %r2, %r2, %r2, %r2, %r2, %r2}, {%r2, %r2, %r2, %r2, %r2, %r2, %r2, %r2}, {%r15143, %r15144, %r15145, %r15146};
	bar.warp.sync 	-1;
	wmma.mma.sync.aligned.row.col.m32n8k16.f16.f16 {%r15151, %r15152, %r15153, %r15154}, {%r2, %r2, %r2, %r2, %r2, %r2, %r2, %r2}, {%r2, %r2, %r2, %r2, %r2, %r2, %r2, %r2}, {%r15147, %r15148, %r15149, %r15150};
	bar.warp.sync 	-1;
	wmma.mma.sync.aligned.row.col.m32n8k16.f16.f16 {%r15155, %r15156, %r15157, %r15158}, {%r2, %r2, %r2, %r2, %r2, %r2, %r2, %r2}, {%r2, %r2, %r2, %r2, %r2, %r2, %r2, %r2}, {%r15151, %r15152, %r15153, %r15154};
	bar.warp.sync 	-1;
	wmma.mma.sync.aligned.row.col.m32n8k16.f16.f16 {%r15159, %r15160, %r15161, %r15162}, {%r2, %r2, %r2, %r2, %r2, %r2, %r2, %r2}, {%r2, %r2, %r2, %r2, %r2, %r2, %r2, %r2}, {%r15155, %r15156, %r15157, %r15158};
	bar.warp.sync 	-1;
	wmma.mma.sync.aligned.row.col.m32n8k16.f16.f16 {%r15163, %r15164, %r15165, %r15166}, {%r2, %r2, %r2, %r2, %r2, %r2, %r2, %r2}, {%r2, %r2, %r2, %r2, %r2, %r2, %r2, %r2}, {%r15159, %r15160, %r15161, %r15162};
	bar.warp.sync 	-1;
	wmma.mma.sync.aligned.row.col.m32n8k16.f16.f16 {%r15167, %r15168, %r15169, %r15170}, {%r2, %r2, %r2, %r2, %r2, %r2, %r2, %r2}, {%r2, %r2, %r2, %r2, %r2, %r2, %r2, %r2}, {%r15163, %r15164, %r15165, %r15166};
	bar.warp.sync 	-1;
	wmma.mma.sync.aligned.row.col.m32n8k16.f16.f16 {%r15171, %r15172, %r15173, %r15174}, {%r2, %r2, %r2, %r2, %r2, %r2, %r2, %r2}, {%r2, %r2, %r2, %r2, %r2, %r2, %r2, %r2}, {%r15167, %r15168, %r15169, %r15170};
	bar.warp.sync 	-1;
	wmma.mma.sync.aligned.row.col.m32n8k16.f16.f16 {%r15175, %r15176, %r15177, %r15178}, {%r2, %r2, %r2, %r2, %r2, %r2, %r2, %r2}, {%r2, %r2, %r2, %r2, %r2, %r2, %r2, %r2}, {%r15171, %r15172, %r15173, %r15174};
	bar.warp.sync 	-1;
	wmma.mma.sync.aligned.row.col.m32n8k16.f16.f16 {%r15179, %r15180, %r15181, %r15182}, {%r2, %r2, %r2, %r2, %r2, %r2, %r2, %r2}, {%r2, %r2, %r2, %r2, %r2, %r2, %r2, %r2}, {%r15175, %r15176, %r15177, %r15178};
	bar.warp.sync 	-1;
	wmma.mma.sync.aligned.row.col.m32n8k16.f16.f16 {%r15183, %r15184, %r15185, %r15186}, {%r2, %r2, %r2, %r2, %r2, %r2, %r2, %r2}, {%r2, %r2, %r2, %r2, %r2, %r2, %r2, %r2}, {%r15179, %r15180, %r15181, %r15182};
	bar.warp.sync 	-1;
	wmma.mma.sync.aligned.row.col.m32n8k16.f16.f16 {%r15187, %r15188, %r15189, %r15190}, {%r2, %r2, %r2, %r2, %r2, %r2, %r2, %r2}, {%r2, %r2, %r2, %r2, %r2, %r2, %r2, %r2}, {%r15183, %r15184, %r15185, %r15186};
	bar.warp.sync 	-1;
	wmma.mma.sync.aligned.row.col.m32n8k16.f16.f16 {%r15191, %r15192, %r15193, %r15194}, {%r2, %r2, %r2, %r2, %r2, %r2, %r2, %r2}, {%r2, %r2, %r2, %r2, %r2, %r2, %r2, %r2}, {%r15187, %r15188, %r15189, %r15190};
	bar.warp.sync 	-1;
	wmma.mma.sync.aligned.row.col.m32n8k16.f16.f16 {%r15195, %r15196, %r15197, %r15198}, {%r2, %r2, %r2, %r2, %r2, %r2, %r2, %r2}, {%r2, %r2, %r2, %r2, %r2, %r2, %r2, %r2}, {%r15191, %r15192, %r15193, %r15194};
	bar.warp.sync 	-1;
	wmma.mma.sync.aligned.row.col.m32n8k16.f16.f16 {%r15199, %r15200, %r15201, %r15202}, {%r2, %r2, %r2, %r2, %r2, %r2, %r2, %r2}, {%r2, %r2, %r2, %r2, %r2, %r2, %r2, %r2}, {%r15195, %r15196, %r15197, %r15198};
	bar.warp.sync 	-1;
	wmma.mma.sync.aligned.row.col.m32n8k16.f16.f16 {%r15203, %r15204, %r15205, %r15206}, {%r2, %r2, %r2, %r2, %r2, %r2, %r2, %r2}, {%r2, %r2, %r2, %r2, %r2, %r2, %r2, %r2}, {%r15199, %r15200, %r15201, %r15202};
	bar.warp.sync 	-1;
	wmma.mma.sync.aligned.row.col.m32n8k16.f16.f16 {%r15207, %r15208, %r15209, %r15210}, {%r2, %r2, %r2, %r2, %r2, %r2, %r2, %r2}, {%r2, %r2, %r2, %r2, %r2, %r2, %r2, %r2}, {%r15203, %r15204, %r15205, %r15206};
	bar.warp.sync 	-1;
	wmma.mma.sync.aligned.row.col.m32n8k16.f16.f16 {%r15211, %r15212, %r15213, %r15214}, {%r2, %r2, %r2, %r2, %r2, %r2, %r2, %r2}, {%r2, %r2, %r2, %r2, %r2, %r2, %r2, %r2}, {%r15207, %r15208, %r15209, %r15210};
	bar.warp.sync 	-1;
	wmma.mma.sync.aligned.row.col.m32n8k16.f16.f16 {%r15215, %r15216, %r15217, %r15218}, {%r2, %r2, %r2, %r2, %r2, %r2, %r2, %r2}, {%r2, %r2, %r2, %r2, %r2, %r2, %r2, %r2}, {%r15211, %r15212, %r15213, %r15214};
	bar.warp.sync 	-1;
	wmma.mma.sync.aligned.row.col.m32n8k16.f16.f16 {%r15219, %r15220, %r15221, %r15222}, {%r2, %r2, %r2, %r2, %r2, %r2, %r2, %r2}, {%r2, %r2, %r2, %r2, %r2, %r2, %r2, %r2}, {%r15215, %r15216, %r15217, %r15218};
	bar.warp.sync 	-1;
	wmma.mma.sync.aligned.row.col.m32n8k16.f16.f16 {%r15223, %r15224, %r15225, %r15226}, {%r2, %r2, %r2, %r2, %r2, %r2, %r2, %r2}, {%r2, %r2, %r2, %r2, %r2, %r2, %r2, %r2}, {%r15219, %r15220, %r15221, %r15222};
	bar.warp.sync 	-1;
	wmma.mma.sync.aligned.row.col.m32n8k16.f16.f16 {%r15227, %r15228, %r15229, %r15230}, {%r2, %r2, %r2, %r2, %r2, %r2, %r2, %r2}, {%r2, %r2, %r2, %r2, %r2, %r2, %r2, %r2}, {%r15223, %r15224, %r15225, %r15226};
	bar.warp.sync 	-1;
	wmma.mma.sync.aligned.row.col.m32n8k16.f16.f16 {%r15231, %r15232, %r15233, %r15234}, {%r2, %r2, %r2, %r2, %r2, %r2, %r2, %r2}, {%r2, %r2, %r2, %r2, %r2, %r2, %r2, %r2}, {%r15227, %r15228, %r15229, %r15230};
	bar.warp.sync 	-1;
	wmma.mma.sync.aligned.row.col.m32n8k16.f16.f16 {%r15235, %r15236, %r15237, %r15238}, {%r2, %r2, %r2, %r2, %r2, %r2, %r2, %r2}, {%r2, %r2, %r2, %r2, %r2, %r2, %r2, %r2}, {%r15231, %r15232, %r15233, %r15234};
	bar.warp.sync 	-1;
	wmma.mma.sync.aligned.row.col.m32n8k16.f16.f16 {%r15239, %r15240, %r15241, %r15242}, {%r2, %r2, %r2, %r2, %r2, %r2, %r2, %r2}, {%r2, %r2, %r2, %r2, %r2, %r2, %r2, %r2}, {%r15235, %r15236, %r15237, %r15238};
	bar.warp.sync 	-1;
	wmma.mma.sync.aligned.row.col.m32n8k16.f16.f16 {%r15243, %r15244, %r15245, %r15246}, {%r2, %r2, %r2, %r2, %r2, %r2, %r2, %r2}, {%r2, %r2, %r2, %r2, %r2, %r2, %r2, %r2}, {%r15239, %r15240, %r15241, %r15242};
	bar.warp.sync 	-1;
	wmma.mma.sync.aligned.row.col.m32n8k16.f16.f16 {%r15247, %r15248, %r15249, %r15250}, {%r2, %r2, %r2, %r2, %r2, %r2, %r2, %r2}, {%r2, %r2, %r2, %r2, %r2, %r2, %r2, %r2}, {%r15243, %r15244, %r15245, %r15246};
	bar.warp.sync 	-1;
	wmma.mma.sync.aligned.row.col.m32n8k16.f16.f16 {%r15251, %r15252, %r15253, %r15254}, {%r2, %r2, %r2, %r2, %r2, %r2, %r2, %r2}, {%r2, %r2, %r2, %r2, %r2, %r2, %r2, %r2}, {%r15247, %r15248, %r15249, %r15250};
	bar.warp.sync 	-1;
	wmma.mma.sync.aligned.row.col.m32n8k16.f16.f16 {%r15255, %r15256, %r15257, %r15258}, {%r2, %r2, %r2, %r2, %r2, %r2, %r2, %r2}, {%r2, %r2, %r2, %r2, %r2, %r2, %r2, %r2}, {%r15251, %r15252, %r15253, %r15254};
	bar.warp.sync 	-1;
	wmma.mma.sync.aligned.row.col.m32n8k16.f16.f16 {%r15259, %r15260, %r15261, %r15262}, {%r2, %r2, %r2, %r2, %r2, %r2, %r2, %r2}, {%r2, %r2, %r2, %r2, %r2, %r2, %r2, %r2}, {%r15255, %r15256, %r15257, %r15258};
	bar.warp.sync 	-1;
	wmma.mma.sync.aligned.row.col.m32n8k16.f16.f16 {%r15263, %r15264, %r15265, %r15266}, {%r2, %r2, %r2, %r2, %r2, %r2, %r2, %r2}, {%r2, %r2, %r2, %r2, %r2, %r2, %r2, %r2}, {%r15259, %r15260, %r15261, %r15262};
	bar.warp.sync 	-1;
	wmma.mma.sync.aligned.row.col.m32n8k16.f16.f16 {%r15267, %r15268, %r15269, %r15270}, {%r2, %r2, %r2, %r2, %r2, %r2, %r2, %r2}, {%r2, %r2, %r2, %r2, %r2, %r2, %r2, %r2}, {%r15263, %r15264, %r15265, %r15266};
	bar.warp.sync 	-1;
	wmma.mma.sync.aligned.row.col.m32n8k16.f16.f16 {%r15271, %r15272, %r15273, %r15274}, {%r2, %r2, %r2, %r2, %r2, %r2, %r2, %r2}, {%r2, %r2, %r2, %r2, %r2, %r2, %r2, %r2}, {%r15267, %r15268, %r15269, %r15270};
	bar.warp.sync 	-1;
	wmma.mma.sync.aligned.row.col.m32n8k16.f16.f16 {%r15275, %r15276, %r15277, %r15278}, {%r2, %r2, %r2, %r2, %r2, %r2, %r2, %r2}, {%r2, %r2, %r2, %r2, %r2, %r2, %r2, %r2}, {%r15271, %r15272, %r15273, %r15274};
	bar.warp.sync 	-1;
	wmma.mma.sync.aligned.row.col.m32n8k16.f16.f16 {%r15279, %r15280, %r15281, %r15282}, {%r2, %r2, %r2, %r2, %r2, %r2, %r2, %r2}, {%r2, %r2, %r2, %r2, %r2, %r2, %r2, %r2}, {%r15275, %r15276, %r15277, %r15278};
	bar.warp.sync 	-1;
	wmma.mma.sync.aligned.row.col.m32n8k16.f16.f16 {%r15283, %r15284, %r15285, %r15286}, {%r2, %r2, %r2, %r2, %r2, %r2, %r2, %r2}, {%r2, %r2, %r2, %r2, %r2, %r2, %r2, %r2}, {%r15279, %r15280, %r15281, %r15282};
	bar.warp.sync 	-1;
	wmma.mma.sync.aligned.row.col.m32n8k16.f16.f16 {%r15287, %r15288, %r15289, %r15290}, {%r2, %r2, %r2, %r2, %r2, %r2, %r2, %r2}, {%r2, %r2, %r2, %r2, %r2, %r2, %r2, %r2}, {%r15283, %r15284, %r15285, %r15286};
	bar.warp.sync 	-1;
	wmma.mma.sync.aligned.row.col.m32n8k16.f16.f16 {%r15291, %r15292, %r15293, %r15294}, {%r2, %r2, %r2, %r2, %r2, %r2, %r2, %r2}, {%r2, %r2, %r2, %r2, %r2, %r2, %r2, %r2}, {%r15287, %r15288, %r15289, %r15290};
	bar.warp.sync 	-1;
	wmma.mma.sync.aligned.row.col.m32n8k16.f16.f16 {%r15295, %r15296, %r15297, %r15298}, {%r2, %r2, %r2, %r2, %r2, %r2, %r2, %r2}, {%r2, %r2, %r2, %r2, %r2, %r2, %r2, %r2}, {%r15291, %r15292, %r15293, %r15294};
	bar.warp.sync 	-1;
	wmma.mma.sync.aligned.row.col.m32n8k16.f16.f16 {%r15299, %r15300, %r15301, %r15302}, {%r2, %r2, %r2, %r2, %r2, %r2, %r2, %r2}, {%r2, %r2, %r2, %r2, %r2, %r2, %r2, %r2}, {%r15295, %r15296, %r15297, %r15298};
	bar.warp.sync 	-1;
	wmma.mma.sync.aligned.row.col.m32n8k16.f16.f16 {%r15303, %r15304, %r15305, %r15306}, {%r2, %r2, %r2, %r2, %r2, %r2, %r2, %r2}, {%r2, %r2, %r2, %r2, %r2, %r2, %r2, %r2}, {%r15299, %r15300, %r15301, %r15302};
	bar.warp.sync 	-1;
	wmma.mma.sync.aligned.row.col.m32n8k16.f16.f16 {%r15307, %r15308, %r15309, %r15310}, {%r2, %r2, %r2, %r2, %r2, %r2, %r2, %r2}, {%r2, %r2, %r2, %r2, %r2, %r2, %r2, %r2}, {%r15303, %r15304, %r15305, %r15306};
	bar.warp.sync 	-1;
	wmma.mma.sync.aligned.row.col.m32n8k16.f16.f16 {%r15311, %r15312, %r15313, %r15314}, {%r2, %r2, %r2, %r2, %r2, %r2, %r2, %r2}, {%r2, %r2, %r2, %r2, %r2, %r2, %r2, %r2}, {%r15307, %r15308, %r15309, %r15310};
	bar.warp.sync 	-1;
	wmma.mma.sync.aligned.row.col.m32n8k16.f16.f16 {%r15315, %r15316, %r15317, %r15318}, {%r2, %r2, %r2, %r2, %r2, %r2, %r2, %r2}, {%r2, %r2, %r2, %r2, %r2, %r2, %r2, %r2}, {%r15311, %r15312, %r15313, %r15314};
	bar.warp.sync 	-1;
	wmma.mma.sync.aligned.row.col.m32n8k16.f16.f16 {%r15319, %r15320, %r15321, %r15322}, {%r2, %r2, %r2, %r2, %r2, %r2, %r2, %r2}, {%r2, %r2, %r2, %r2, %r2, %r2, %r2, %r2}, {%r15315, %r15316, %r15317, %r15318};
	bar.warp.sync 	-1;
	wmma.mma.sync.aligned.row.col.m32n8k16.f16.f16 {%r15323, %r15324, %r15325, %r15326}, {%r2, %r2, %r2, %r2, %r2, %r2, %r2, %r2}, {%r2, %r2, %r2, %r2, %r2, %r2, %r2, %r2}, {%r15319, %r15320, %r15321, %r15322};
	bar.warp.sync 	-1;
	wmma.mma.sync.aligned.row.col.m32n8k16.f16.f16 {%r15327, %r15328, %r15329, %r15330}, {%r2, %r2, %r2, %r2, %r2, %r2, %r2, %r2}, {%r2, %r2, %r2, %r2, %r2, %r2, %r2, %r2}, {%r15323, %r15324, %r15325, %r15326};
	bar.warp.sync 	-1;
	wmma.mma.sync.aligned.row.col.m32n8k16.f16.f16 {%r15331, %r15332, %r15333, %r15334}, {%r2, %r2, %r2, %r2, %r2, %r2, %r2, %r2}, {%r2, %r2, %r2, %r2, %r2, %r2, %r2, %r2}, {%r15327, %r15328, %r15329, %r15330};
	bar.warp.sync 	-1;
	wmma.mma.sync.aligned.row.col.m32n8k16.f16.f16 {%r15335, %r15336, %r15337, %r15338}, {%r2, %r2, %r2, %r2, %r2, %r2, %r2, %r2}, {%r2, %r2, %r2, %r2, %r2, %r2, %r2, %r2}, {%r15331, %r15332, %r15333, %r15334};
	bar.warp.sync 	-1;
	wmma.mma.sync.aligned.row.col.m32n8k16.f16.f16 {%r15339, %r15340, %r15341, %r15342}, {%r2, %r2, %r2, %r2, %r2, %r2, %r2, %r2}, {%r2, %r2, %r2, %r2, %r2, %r2, %r2, %r2}, {%r15335, %r15336, %r15337, %r15338};
	bar.warp.sync 	-1;
	wmma.mma.sync.aligned.row.col.m32n8k16.f16.f16 {%r15343, %r15344, %r15345, %r15346}, {%r2, %r2, %r2, %r2, %r2, %r2, %r2, %r2}, {%r2, %r2, %r2, %r2, %r2, %r2, %r2, %r2}, {%r15339, %r15340, %r15341, %r15342};
	bar.warp.sync 	-1;
	wmma.mma.sync.aligned.row.col.m32n8k16.f16.f16 {%r15347, %r15348, %r15349, %r15350}, {%r2, %r2, %r2, %r2, %r2, %r2, %r2, %r2}, {%r2, %r2, %r2, %r2, %r2, %r2, %r2, %r2}, {%r15343, %r15344, %r15345, %r15346};
	bar.warp.sync 	-1;
	wmma.mma.sync.aligned.row.col.m32n8k16.f16.f16 {%r15351, %r15352, %r15353, %r15354}, {%r2, %r2, %r2, %r2, %r2, %r2, %r2, %r2}, {%r2, %r2, %r2, %r2, %r2, %r2, %r2, %r2}, {%r15347, %r15348, %r15349, %r15350};
	bar.warp.sync 	-1;
	wmma.mma.sync.aligned.row.col.m32n8k16.f16.f16 {%r15355, %r15356, %r15357, %r15358}, {%r2, %r2, %r2, %r2, %r2, %r2, %r2, %r2}, {%r2, %r2, %r2, %r2, %r2, %r2, %r2, %r2}, {%r15351, %r15352, %r15353, %r15354};
	bar.warp.sync 	-1;
	wmma.mma.sync.aligned.row.col.m32n8k16.f16.f16 {%r15359, %r15360, %r15361, %r15362}, {%r2, %r2, %r2, %r2, %r2, %r2, %r2, %r2}, {%r2, %r2, %r2, %r2, %r2, %r2, %r2, %r2}, {%r15355, %r15356, %r15357, %r15358};
	bar.warp.sync 	-1;
	wmma.mma.sync.aligned.row.col.m32n8k16.f16.f16 {%r15363, %r15364, %r15365, %r15366}, {%r2, %r2, %r2, %r2, %r2, %r2, %r2, %r2}, {%r2, %r2, %r2, %r2, %r2, %r2, %r2, %r2}, {%r15359, %r15360, %r15361, %r15362};
	bar.warp.sync 	-1;
	wmma.mma.sync.aligned.row.col.m32n8k16.f16.f16 {%r15367, %r15368, %r15369, %r15370}, {%r2, %r2, %r2, %r2, %r2, %r2, %r2, %r2}, {%r2, %r2, %r2, %r2, %r2, %r2, %r2, %r2}, {%r15363, %r15364, %r15365, %r15366};
	bar.warp.sync 	-1;
	wmma.mma.sync.aligned.row.col.m32n8k16.f16.f16 {%r15371, %r15372, %r15373, %r15374}, {%r2, %r2, %r2, %r2, %r2, %r2, %r2, %r2}, {%r2, %r2, %r2, %r2, %r2, %r2, %r2, %r2}, {%r15367, %r15368, %r15369, %r15370};
	bar.warp.sync 	-1;
	wmma.mma.sync.aligned.row.col.m32n8k16.f16.f16 {%r15375, %r15376, %r15377, %r15378}, {%r2, %r2, %r2, %r2, %r2, %r2, %r2, %r2}, {%r2, %r2, %r2, %r2, %r2, %r2, %r2, %r2}, {%r15371, %r15372, %r15373, %r15374};
	bar.warp.sync 	-1;
	wmma.mma.sync.aligned.row.col.m32n8k16.f16.f16 {%r15379, %r15380, %r15381, %r15382}, {%r2, %r2, %r2, %r2, %r2, %r2, %r2, %r2}, {%r2, %r2, %r2, %r2, %r2, %r2, %r2, %r2}, {%r15375, %r15376, %r15377, %r15378};
	bar.warp.sync 	-1;
	wmma.mma.sync.aligned.row.col.m32n8k16.f16.f16 {%r15383, %r15384, %r15385, %r15386}, {%r2, %r2, %r2, %r2, %r2, %r2, %r2, %r2}, {%r2, %r2, %r2, %r2, %r2, %r2, %r2, %r2}, {%r15379, %r15380, %r15381, %r15382};
	bar.warp.sync 	-1;
	wmma.mma.sync.aligned.row.col.m32n8k16.f16.f16 {%r15387, %r15388, %r15389, %r15390}, {%r2, %r2, %r2, %r2, %r2, %r2, %r2, %r2}, {%r2, %r2, %r2, %r2, %r2, %r2, %r2, %r2}, {%r15383, %r15384, %r15385, %r15386};
	bar.warp.sync 	-1;
	wmma.mma.sync.aligned.row.col.m32n8k16.f16.f16 {%r15391, %r15392, %r15393, %r15394}, {%r2, %r2, %r2, %r2, %r2, %r2, %r2, %r2}, {%r2, %r2, %r2, %r2, %r2, %r2, %r2, %r2}, {%r15387, %r15388, %r15389, %r15390};
	bar.warp.sync 	-1;
	wmma.mma.sync.aligned.row.col.m32n8k16.f16.f16 {%r15395, %r15396, %r15397, %r15398}, {%r2, %r2, %r2, %r2, %r2, %r2, %r2, %r2}, {%r2, %r2, %r2, %r2, %r2, %r2, %r2, %r2}, {%r15391, %r15392, %r15393, %r15394};
	bar.warp.sync 	-1;
	wmma.mma.sync.aligned.row.col.m32n8k16.f16.f16 {%r15399, %r15400, %r15401, %r15402}, {%r2, %r2, %r2, %r2, %r2, %r2, %r2, %r2}, {%r2, %r2, %r2, %r2, %r2, %r2, %r2, %r2}, {%r15395, %r15396, %r15397, %r15398};
	bar.warp.sync 	-1;
	wmma.mma.sync.aligned.row.col.m32n8k16.f16.f16 {%r15403, %r15404, %r15405, %r15406}, {%r2, %r2, %r2, %r2, %r2, %r2, %r2, %r2}, {%r2, %r2, %r2, %r2, %r2, %r2, %r2, %r2}, {%r15399, %r15400, %r15401, %r15402};
	bar.warp.sync 	-1;
	wmma.mma.sync.aligned.row.col.m32n8k16.f16.f16 {%r15407, %r15408, %r15409, %r15410}, {%r2, %r2, %r2, %r2, %r2, %r2, %r2, %r2}, {%r2, %r2, %r2, %r2, %r2, %r2, %r2, %r2}, {%r15403, %r15404, %r15405, %r15406};
	bar.warp.sync 	-1;
	wmma.mma.sync.aligned.row.col.m32n8k16.f16.f16 {%r15411, %r15412, %r15413, %r15414}, {%r2, %r2, %r2, %r2, %r2, %r2, %r2, %r2}, {%r2, %r2, %r2, %r2, %r2, %r2, %r2, %r2}, {%r15407, %r15408, %r15409, %r15410};
	bar.warp.sync 	-1;
	wmma.mma.sync.aligned.row.col.m32n8k16.f16.f16 {%r15415, %r15416, %r15417, %r15418}, {%r2, %r2, %r2, %r2, %r2, %r2, %r2, %r2}, {%r2, %r2, %r2, %r2, %r2, %r2, %r2, %r2}, {%r15411, %r15412, %r15413, %r15414};
	bar.warp.sync 	-1;
	wmma.mma.sync.aligned.row.col.m32n8k16.f16.f16 {%r15419, %r15420, %r15421, %r15422}, {%r2, %r2, %r2, %r2, %r2, %r2, %r2, %r2}, {%r2, %r2, %r2, %r2, %r2, %r2, %r2, %r2}, {%r15415, %r15416, %r15417, %r15418};
	bar.warp.sync 	-1;
	wmma.mma.sync.aligned.row.col.m32n8k16.f16.f16 {%r15423, %r15424, %r15425, %r15426}, {%r2, %r2, %r2, %r2, %r2, %r2, %r2, %r2}, {%r2, %r2, %r2, %r2, %r2, %r2, %r2, %r2}, {%r15419, %r15420, %r15421, %r15422};
	bar.warp.sync 	-1;
	wmma.mma.sync.aligned.row.col.m32n8k16.f16.f16 {%r15427, %r15428, %r15429, %r15430}, {%r2, %r2, %r2, %r2, %r2, %r2, %r2, %r2}, {%r2, %r2, %r2, %r2, %r2, %r2, %r2, %r2}, {%r15423, %r15424, %r15425, %r15426};
	bar.warp.sync 	-1;
	wmma.mma.sync.aligned.row.col.m32n8k16.f16.f16 {%r15431, %r15432, %r15433, %r15434}, {%r2, %r2, %r2, %r2, %r2, %r2, %r2, %r2}, {%r2, %r2, %r2, %r2, %r2, %r2, %r2, %r2}, {%r15427, %r15428, %r15429, %r15430};
	bar.warp.sync 	-1;
	wmma.mma.sync.aligned.row.col.m32n8k16.f16.f16 {%r15435, %r15436, %r15437, %r15438}, {%r2, %r2, %r2, %r2, %r2, %r2, %r2, %r2}, {%r2, %r2, %r2, %r2, %r2, %r2, %r2, %r2}, {%r15431, %r15432, %r15433, %r15434};
	bar.warp.sync 	-1;
	wmma.mma.sync.aligned.row.col.m32n8k16.f16.f16 {%r15439, %r15440, %r15441, %r15442}, {%r2, %r2, %r2, %r2, %r2, %r2, %r2, %r2}, {%r2, %r2, %r2, %r2, %r2, %r2, %r2, %r2}, {%r15435, %r15436, %r15437, %r15438};
	bar.warp.sync 	-1;
	wmma.mma.sync.aligned.row.col.m32n8k16.f16.f16 {%r15443, %r15444, %r15445, %r15446}, {%r2, %r2, %r2, %r2, %r2, %r2, %r2, %r2}, {%r2, %r2, %r2, %r2, %r2, %r2, %r2, %r2}, {%r15439, %r15440, %r15441, %r15442};
	bar.warp.sync 	-1;
	wmma.mma.sync.aligned.row.col.m32n8k16.f16.f16 {%r15447, %r15448, %r15449, %r15450}, {%r2, %r2, %r2, %r2, %r2, %r2, %r2, %r2}, {%r2, %r2, %r2, %r2, %r2, %r2, %r2, %r2}, {%r15443, %r15444, %r15445, %r15446};
	bar.warp.sync 	-1;
	wmma.mma.sync.aligned.row.col.m32n8k16.f16.f16 {%r15451, %r15452, %r15453, %r15454}, {%r2, %r2, %r2, %r2, %r2, %r2, %r2, %r2}, {%r2, %r2, %r2, %r2, %r2, %r2, %r2, %r2}, {%r15447, %r15448, %r15449, %r15450};
	bar.warp.sync 	-1;
	wmma.mma.sync.aligned.row.col.m32n8k16.f16.f16 {%r15455, %r15456, %r15457, %r15458}, {%r2, %r2, %r2, %r2, %r2, %r2, %r2, %r2}, {%r2, %r2, %r2, %r2, %r2, %r2, %r2, %r2}, {%r15451, %r15452, %r15453, %r15454};
	bar.warp.sync 	-1;
	wmma.mma.sync.aligned.row.col.m32n8k16.f16.f16 {%r15459, %r15460, %r15461, %r15462}, {%r2, %r2, %r2, %r2, %r2, %r2, %r2, %r2}, {%r2, %r2, %r2, %r2, %r2, %r2, %r2, %r2}, {%r15455, %r15456, %r15457, %r15458};
	bar.warp.sync 	-1;
	wmma.mma.sync.aligned.row.col.m32n8k16.f16.f16 {%r15463, %r15464, %r15465, %r15466}, {%r2, %r2, %r2, %r2, %r2, %r2, %r2, %r2}, {%r2, %r2, %r2, %r2, %r2, %r2, %r2, %r2}, {%r15459, %r15460, %r15461, %r15462};
	bar.warp.sync 	-1;
	wmma.mma.sync.aligned.row.col.m32n8k16.f16.f16 {%r15467, %r15468, %r15469, %r15470}, {%r2, %r2, %r2, %r2, %r2, %r2, %r2, %r2}, {%r2, %r2, %r2, %r2, %r2, %r2, %r2, %r2}, {%r15463, %r15464, %r15465, %r15466};
	bar.warp.sync 	-1;
	wmma.mma.sync.aligned.row.col.m32n8k16.f16.f16 {%r15471, %r15472, %r15473, %r15474}, {%r2, %r2, %r2, %r2, %r2, %r2, %r2, %r2}, {%r2, %r2, %r2, %r2, %r2, %r2, %r2, %r2}, {%r15467, %r15468, %r15469, %r15470};
	bar.warp.sync 	-1;
	wmma.mma.sync.aligned.row.col.m32n8k16.f16.f16 {%r15475, %r15476, %r15477, %r15478}, {%r2, %r2, %r2, %r2, %r2, %r2, %r2, %r2}, {%r2, %r2, %r2, %r2, %r2, %r2, %r2, %r2}, {%r15471, %r15472, %r15473, %r15474};
	bar.warp.sync 	-1;
	wmma.mma.sync.aligned.row.col.m32n8k16.f16.f16 {%r15479, %r15480, %r15481, %r15482}, {%r2, %r2, %r2, %r2, %r2, %r2, %r2, %r2}, {%r2, %r2, %r2, %r2, %r2, %r2, %r2, %r2}, {%r15475, %r15476, %r15477, %r15478};
	bar.warp.sync 	-1;
	wmma.mma.sync.aligned.row.col.m32n8k16.f16.f16 {%r15483, %r15484, %r15485, %r15486}, {%r2, %r2, %r2, %r2, %r2, %r2, %r2, %r2}, {%r2, %r2, %r2, %r2, %r2, %r2, %r2, %r2}, {%r15479, %r15480, %r15481, %r15482};
	bar.warp.sync 	-1;
	wmma.mma.sync.aligned.row.col.m32n8k16.f16.f16 {%r15487, %r15488, %r15489, %r15490}, {%r2, %r2, %r2, %r2, %r2, %r2, %r2, %r2}, {%r2, %r2, %r2, %r2, %r2, %r2, %r2, %r2}, {%r15483, %r15484, %r15485, %r15486};
	bar.warp.sync 	-1;
	wmma.mma.sync.aligned.row.col.m32n8k16.f16.f16 {%r15491, %r15492, %r15493, %r15494}, {%r2, %r2, %r2, %r2, %r2, %r2, %r2, %r2}, {%r2, %r2, %r2, %r2, %r2, %r2, %r2, %r2}, {%r15487, %r15488, %r15489, %r15490};
	bar.warp.sync 	-1;
	wmma.mma.sync.aligned.row.col.m32n8k16.f16.f16 {%r15495, %r15496, %r15497, %r15498}, {%r2, %r2, %r2, %r2, %r2, %r2, %r2, %r2}, {%r2, %r2, %r2, %r2, %r2, %r2, %r2, %r2}, {%r15491, %r15492, %r15493, %r15494};
	bar.warp.sync 	-1;
	wmma.mma.sync.aligned.row.col.m32n8k16.f16.f16 {%r15499, %r15500, %r15501, %r15502}, {%r2, %r2, %r2, %r2, %r2, %r2, %r2, %r2}, {%r2, %r2, %r2, %r2, %r2, %r2, %r2, %r2}, {%r15495, %r15496, %r15497, %r15498};
	bar.warp.sync 	-1;
	wmma.mma.sync.aligned.row.col.m32n8k16.f16.f16 {%r15503, %r15504, %r15505, %r15506}, {%r2, %r2, %r2, %r2, %r2, %r2, %r2, %r2}, {%r2, %r2, %r2, %r2, %r2, %r2, %r2, %r2}, {%r15499, %r15500, %r15501, %r15502};
	bar.warp.sync 	-1;
	wmma.mma.sync.aligned.row.col.m32n8k16.f16.f16 {%r15507, %r15508, %r15509, %r15510}, {%r2, %r2, %r2, %r2, %r2, %r2, %r2, %r2}, {%r2, %r2, %r2, %r2, %r2, %r2, %r2, %r2}, {%r15503, %r15504, %r15505, %r15506};
	bar.warp.sync 	-1;
	wmma.mma.sync.aligned.row.col.m32n8k16.f16.f16 {%r15511, %r15512, %r15513, %r15514}, {%r2, %r2, %r2, %r2, %r2, %r2, %r2, %r2}, {%r2, %r2, %r2, %r2, %r2, %r2, %r2, %r2}, {%r15507, %r15508, %r15509, %r15510};
	bar.warp.sync 	-1;
	wmma.mma.sync.aligned.row.col.m32n8k16.f16.f16 {%r15515, %r15516, %r15517, %r15518}, {%r2, %r2, %r2, %r2, %r2, %r2, %r2, %r2}, {%r2, %r2, %r2, %r2, %r2, %r2, %r2, %r2}, {%r15511, %r15512, %r15513, %r15514};
	bar.warp.sync 	-1;
	wmma.mma.sync.aligned.row.col.m32n8k16.f16.f16 {%r15519, %r15520, %r15521, %r15522}, {%r2, %r2, %r2, %r2, %r2, %r2, %r2, %r2}, {%r2, %r2, %r2, %r2, %r2, %r2, %r2, %r2}, {%r15515, %r15516, %r15517, %r15518};
	bar.warp.sync 	-1;
	wmma.mma.sync.aligned.row.col.m32n8k16.f16.f16 {%r15523, %r15524, %r15525, %r15526}, {%r2, %r2, %r2, %r2, %r2, %r2, %r2, %r2}, {%r2, %r2, %r2, %r2, %r2, %r2, %r2, %r2}, {%r15519, %r15520, %r15521, %r15522};
	bar.warp.sync 	-1;
	wmma.mma.sync.aligned.row.col.m32n8k16.f16.f16 {%r15527, %r15528, %r15529, %r15530}, {%r2, %r2, %r2, %r2, %r2, %r2, %r2, %r2}, {%r2, %r2, %r2, %r2, %r2, %r2, %r2, %r2}, {%r15523, %r15524, %r15525, %r15526};
	bar.warp.sync 	-1;
	wmma.mma.sync.aligned.row.col.m32n8k16.f16.f16 {%r15531, %r15532, %r15533, %r15534}, {%r2, %r2, %r2, %r2, %r2, %r2, %r2, %r2}, {%r2, %r2, %r2, %r2, %r2, %r2, %r2, %r2}, {%r15527, %r15528, %r15529, %r15530};
	bar.warp.sync 	-1;
	wmma.mma.sync.aligned.row.col.m32n8k16.f16.f16 {%r15535, %r15536, %r15537, %r15538}, {%r2, %r2, %r2, %r2, %r2, %r2, %r2, %r2}, {%r2, %r2, %r2, %r2, %r2, %r2, %r2, %r2}, {%r15531, %r15532, %r15533, %r15534};
	bar.warp.sync 	-1;
	wmma.mma.sync.aligned.row.col.m32n8k16.f16.f16 {%r15539, %r15540, %r15541, %r15542}, {%r2, %r2, %r2, %r2, %r2, %r2, %r2, %r2}, {%r2, %r2, %r2, %r2, %r2, %r2, %r2, %r2}, {%r15535, %r15536, %r15537, %r15538};
	bar.warp.sync 	-1;
	wmma.mma.sync.aligned.row.col.m32n8k16.f16.f16 {%r15543, %r15544, %r15545, %r15546}, {%r2, %r2, %r2, %r2, %r2, %r2, %r2, %r2}, {%r2, %r2, %r2, %r2, %r2, %r2, %r2, %r2}, {%r15539, %r15540, %r15541, %r15542};
	bar.warp.sync 	-1;
	wmma.mma.sync.aligned.row.col.m32n8k16.f16.f16 {%r15547, %r15548, %r15549, %r15550}, {%r2, %r2, %r2, %r2, %r2, %r2, %r2, %r2}, {%r2, %r2, %r2, %r2, %r2, %r2, %r2, %r2}, {%r15543, %r15544, %r15545, %r15546};
	bar.warp.sync 	-1;
	wmma.mma.sync.aligned.row.col.m32n8k16.f16.f16 {%r15551, %r15552, %r15553, %r15554}, {%r2, %r2, %r2, %r2, %r2, %r2, %r2, %r2}, {%r2, %r2, %r2, %r2, %r2, %r2, %r2, %r2}, {%r15547, %r15548, %r15549, %r15550};
	bar.warp.sync 	-1;
	wmma.mma.sync.aligned.row.col.m32n8k16.f16.f16 {%r15555, %r15556, %r15557, %r15558}, {%r2, %r2, %r2, %r2, %r2, %r2, %r2, %r2}, {%r2, %r2, %r2, %r2, %r2, %r2, %r2, %r2}, {%r15551, %r15552, %r15553, %r15554};
	bar.warp.sync 	-1;
	wmma.mma.sync.aligned.row.col.m32n8k16.f16.f16 {%r15559, %r15560, %r15561, %r15562}, {%r2, %r2, %r2, %r2, %r2, %r2, %r2, %r2}, {%r2, %r2, %r2, %r2, %r2, %r2, %r2, %r2}, {%r15555, %r15556, %r15557, %r15558};
	bar.warp.sync 	-1;
	wmma.mma.sync.aligned.row.col.m32n8k16.f16.f16 {%r15563, %r15564, %r15565, %r15566}, {%r2, %r2, %r2, %r2, %r2, %r2, %r2, %r2}, {%r2, %r2, %r2, %r2, %r2, %r2, %r2, %r2}, {%r15559, %r15560, %r15561, %r15562};
	bar.warp.sync 	-1;
	wmma.mma.sync.aligned.row.col.m32n8k16.f16.f16 {%r15567, %r15568, %r15569, %r15570}, {%r2, %r2, %r2, %r2, %r2, %r2, %r2, %r2}, {%r2, %r2, %r2, %r2, %r2, %r2, %r2, %r2}, {%r15563, %r15564, %r15565, %r15566};
	bar.warp.sync 	-1;
	wmma.mma.sync.aligned.row.col.m32n8k16.f16.f16 {%r15571, %r15572, %r15573, %r15574}, {%r2, %r2, %r2, %r2, %r2, %r2, %r2, %r2}, {%r2, %r2, %r2, %r2, %r2, %r2, %r2, %r2}, {%r15567, %r15568, %r15569, %r15570};
	bar.warp.sync 	-1;
	wmma.mma.sync.aligned.row.col.m32n8k16.f16.f16 {%r15575, %r15576, %r15577, %r15578}, {%r2, %r2, %r2, %r2, %r2, %r2, %r2, %r2}, {%r2, %r2, %r2, %r2, %r2, %r2, %r2, %r2}, {%r15571, %r15572, %r15573, %r15574};
	bar.warp.sync 	-1;
	wmma.mma.sync.aligned.row.col.m32n8k16.f16.f16 {%r15579, %r15580, %r15581, %r15582}, {%r2, %r2, %r2, %r2, %r2, %r2, %r2, %r2}, {%r2, %r2, %r2, %r2, %r2, %r2, %r2, %r2}, {%r15575, %r15576, %r15577, %r15578};
	bar.warp.sync 	-1;
	wmma.mma.sync.aligned.row.col.m32n8k16.f16.f16 {%r15583, %r15584, %r15585, %r15586}, {%r2, %r2, %r2, %r2, %r2, %r2, %r2, %r2}, {%r2, %r2, %r2, %r2, %r2, %r2, %r2, %r2}, {%r15579, %r15580, %r15581, %r15582};
	bar.warp.sync 	-1;
	wmma.mma.sync.aligned.row.col.m32n8k16.f16.f16 {%r15587, %r15588, %r15589, %r15590}, {%r2, %r2, %r2, %r2, %r2, %r2, %r2, %r2}, {%r2, %r2, %r2, %r2, %r2, %r2, %r2, %r2}, {%r15583, %r15584, %r15585, %r15586};
	bar.warp.sync 	-1;
	wmma.mma.sync.aligned.row.col.m32n8k16.f16.f16 {%r15591, %r15592, %r15593, %r15594}, {%r2, %r2, %r2, %r2, %r2, %r2, %r2, %r2}, {%r2, %r2, %r2, %r2, %r2, %r2, %r2, %r2}, {%r15587, %r15588, %r15589, %r15590};
	bar.warp.sync 	-1;
	wmma.mma.sync.aligned.row.col.m32n8k16.f16.f16 {%r15595, %r15596, %r15597, %r15598}, {%r2, %r2, %r2, %r2, %r2, %r2, %r2, %r2}, {%r2, %r2, %r2, %r2, %r2, %r2, %r2, %r2}, {%r15591, %r15592, %r15593, %r15594};
	bar.warp.sync 	-1;
	wmma.mma.sync.aligned.row.col.m32n8k16.f16.f16 {%r15599, %r15600, %r15601, %r15602}, {%r2, %r2, %r2, %r2, %r2, %r2, %r2, %r2}, {%r2, %r2, %r2, %r2, %r2, %r2, %r2, %r2}, {%r15595, %r15596, %r15597, %r15598};
	bar.warp.sync 	-1;
	wmma.mma.sync.aligned.row.col.m32n8k16.f16.f16 {%r15603, %r15604, %r15605, %r15606}, {%r2, %r2, %r2, %r2, %r2, %r2, %r2, %r2}, {%r2, %r2, %r2, %r2, %r2, %r2, %r2, %r2}, {%r15599, %r15600, %r15601, %r15602};
	bar.warp.sync 	-1;
	wmma.mma.sync.aligned.row.col.m32n8k16.f16.f16 {%r15607, %r15608, %r15609, %r15610}, {%r2, %r2, %r2, %r2, %r2, %r2, %r2, %r2}, {%r2, %r2, %r2, %r2, %r2, %r2, %r2, %r2}, {%r15603, %r15604, %r15605, %r15606};
	bar.warp.sync 	-1;
	wmma.mma.sync.aligned.row.col.m32n8k16.f16.f16 {%r15611, %r15612, %r15613, %r15614}, {%r2, %r2, %r2, %r2, %r2, %r2, %r2, %r2}, {%r2, %r2, %r2, %r2, %r2, %r2, %r2, %r2}, {%r15607, %r15608, %r15609, %r15610};
	bar.warp.sync 	-1;
	wmma.mma.sync.aligned.row.col.m32n8k16.f16.f16 {%r15615, %r15616, %r15617, %r15618}, {%r2, %r2, %r2, %r2, %r2, %r2, %r2, %r2}, {%r2, %r2, %r2, %r2, %r2, %r2, %r2, %r2}, {%r15611, %r15612, %r15613, %r15614};
	bar.warp.sync 	-1;
	wmma.mma.sync.aligned.row.col.m32n8k16.f16.f16 {%r15619, %r15620, %r15621, %r15622}, {%r2, %r2, %r2, %r2, %r2, %r2, %r2, %r2}, {%r2, %r2, %r2, %r2, %r2, %r2, %r2, %r2}, {%r15615, %r15616, %r15617, %r15618};
	bar.warp.sync 	-1;
	wmma.mma.sync.aligned.row.col.m32n8k16.f16.f16 {%r15623, %r15624, %r15625, %r15626}, {%r2, %r2, %r2, %r2, %r2, %r2, %r2, %r2}, {%r2, %r2, %r2, %r2, %r2, %r2, %r2, %r2}, {%r15619, %r15620, %r15621, %r15622};
	bar.warp.sync 	-1;
	wmma.mma.sync.aligned.row.col.m32n8k16.f16.f16 {%r15627, %r15628, %r15629, %r15630}, {%r2, %r2, %r2, %r2, %r2, %r2, %r2, %r2}, {%r2, %r2, %r2, %r2, %r2, %r2, %r2, %r2}, {%r15623, %r15624, %r15625, %r15626};
	bar.warp.sync 	-1;
	wmma.mma.sync.aligned.row.col.m32n8k16.f16.f16 {%r15631, %r15632, %r15633, %r15634}, {%r2, %r2, %r2, %r2, %r2, %r2, %r2, %r2}, {%r2, %r2, %r2, %r2, %r2, %r2, %r2, %r2}, {%r15627, %r15628, %r15629, %r15630};
	bar.warp.sync 	-1;
	wmma.mma.sync.aligned.row.col.m32n8k16.f16.f16 {%r15635, %r15636, %r15637, %r15638}, {%r2, %r2, %r2, %r2, %r2, %r2, %r2, %r2}, {%r2, %r2, %r2, %r2, %r2, %r2, %r2, %r2}, {%r15631, %r15632, %r15633, %r15634};
	bar.warp.sync 	-1;
	wmma.mma.sync.aligned.row.col.m32n8k16.f16.f16 {%r15639, %r15640, %r15641, %r15642}, {%r2, %r2, %r2, %r2, %r2, %r2, %r2, %r2}, {%r2, %r2, %r2, %r2, %r2, %r2, %r2, %r2}, {%r15635, %r15636, %r15637, %r15638};
	bar.warp.sync 	-1;
	wmma.mma.sync.aligned.row.col.m32n8k16.f16.f16 {%r15643, %r15644, %r15645, %r15646}, {%r2, %r2, %r2, %r2, %r2, %r2, %r2, %r2}, {%r2, %r2, %r2, %r2, %r2, %r2, %r2, %r2}, {%r15639, %r15640, %r15641, %r15642};
	bar.warp.sync 	-1;
	wmma.mma.sync.aligned.row.col.m32n8k16.f16.f16 {%r15647, %r15648, %r15649, %r15650}, {%r2, %r2, %r2, %r2, %r2, %r2, %r2, %r2}, {%r2, %r2, %r2, %r2, %r2, %r2, %r2, %r2}, {%r15643, %r15644, %r15645, %r15646};
	bar.warp.sync 	-1;
	wmma.mma.sync.aligned.row.col.m32n8k16.f16.f16 {%r15651, %r15652, %r15653, %r15654}, {%r2, %r2, %r2, %r2, %r2, %r2, %r2, %r2}, {%r2, %r2, %r2, %r2, %r2, %r2, %r2, %r2}, {%r15647, %r15648, %r15649, %r15650};
	bar.warp.sync 	-1;
	wmma.mma.sync.aligned.row.col.m32n8k16.f16.f16 {%r15655, %r15656, %r15657, %r15658}, {%r2, %r2, %r2, %r2, %r2, %r2, %r2, %r2}, {%r2, %r2, %r2, %r2, %r2, %r2, %r2, %r2}, {%r15651, %r15652, %r15653, %r15654};
	bar.warp.sync 	-1;
	wmma.mma.sync.aligned.row.col.m32n8k16.f16.f16 {%r15659, %r15660, %r15661, %r15662}, {%r2, %r2, %r2, %r2, %r2, %r2, %r2, %r2}, {%r2, %r2, %r2, %r2, %r2, %r2, %r2, %r2}, {%r15655, %r15656, %r15657, %r15658};
	bar.warp.sync 	-1;
	wmma.mma.sync.aligned.row.col.m32n8k16.f16.f16 {%r15663, %r15664, %r15665, %r15666}, {%r2, %r2, %r2, %r2, %r2, %r2, %r2, %r2}, {%r2, %r2, %r2, %r2, %r2, %r2, %r2, %r2}, {%r15659, %r15660, %r15661, %r15662};
	bar.warp.sync 	-1;
	wmma.mma.sync.aligned.row.col.m32n8k16.f16.f16 {%r15667, %r15668, %r15669, %r15670}, {%r2, %r2, %r2, %r2, %r2, %r2, %r2, %r2}, {%r2, %r2, %r2, %r2, %r2, %r2, %r2, %r2}, {%r15663, %r15664, %r15665, %r15666};
	bar.warp.sync 	-1;
	wmma.mma.sync.aligned.row.col.m32n8k16.f16.f16 {%r15671, %r15672, %r15673, %r15674}, {%r2, %r2, %r2, %r2, %r2, %r2, %r2, %r2}, {%r2, %r2, %r2, %r2, %r2, %r2, %r2, %r2}, {%r15667, %r15668, %r15669, %r15670};
	bar.warp.sync 	-1;
	wmma.mma.sync.aligned.row.col.m32n8k16.f16.f16 {%r15675, %r15676, %r15677, %r15678}, {%r2, %r2, %r2, %r2, %r2, %r2, %r2, %r2}, {%r2, %r2, %r2, %r2, %r2, %r2, %r2, %r2}, {%r15671, %r15672, %r15673, %r15674};
	bar.warp.sync 	-1;
	wmma.mma.sync.aligned.row.col.m32n8k16.f16.f16 {%r15679, %r15680, %r15681, %r15682}, {%r2, %r2, %r2, %r2, %r2, %r2, %r2, %r2}, {%r2, %r2, %r2, %r2, %r2, %r2, %r2, %r2}, {%r15675, %r15676, %r15677, %r15678};
	bar.warp.sync 	-1;
	wmma.mma.sync.aligned.row.col.m32n8k16.f16.f16 {%r15683, %r15684, %r15685, %r15686}, {%r2, %r2, %r2, %r2, %r2, %r2, %r2, %r2}, {%r2, %r2, %r2, %r2, %r2, %r2, %r2, %r2}, {%r15679, %r15680, %r15681, %r15682};
	bar.warp.sync 	-1;
	wmma.mma.sync.aligned.row.col.m32n8k16.f16.f16 {%r15687, %r15688, %r15689, %r15690}, {%r2, %r2, %r2, %r2, %r2, %r2, %r2, %r2}, {%r2, %r2, %r2, %r2, %r2, %r2, %r2, %r2}, {%r15683, %r15684, %r15685, %r15686};
	bar.warp.sync 	-1;
	wmma.mma.sync.aligned.row.col.m32n8k16.f16.f16 {%r15691, %r15692, %r15693, %r15694}, {%r2, %r2, %r2, %r2, %r2, %r2, %r2, %r2}, {%r2, %r2, %r2, %r2, %r2, %r2, %r2, %r2}, {%r15687, %r15688, %r15689, %r15690};
	bar.warp.sync 	-1;
	wmma.mma.sync.aligned.row.col.m32n8k16.f16.f16 {%r15695, %r15696, %r15697, %r15698}, {%r2, %r2, %r2, %r2, %r2, %r2, %r2, %r2}, {%r2, %r2, %r2, %r2, %r2, %r2, %r2, %r2}, {%r15691, %r15692, %r15693, %r15694};
	bar.warp.sync 	-1;
	wmma.mma.sync.aligned.row.col.m32n8k16.f16.f16 {%r15699, %r15700, %r15701, %r15702}, {%r2, %r2, %r2, %r2, %r2, %r2, %r2, %r2}, {%r2, %r2, %r2, %r2, %r2, %r2, %r2, %r2}, {%r15695, %r15696, %r15697, %r15698};
	bar.warp.sync 	-1;
	wmma.mma.sync.aligned.row.col.m32n8k16.f16.f16 {%r15703, %r15704, %r15705, %r15706}, {%r2, %r2, %r2, %r2, %r2, %r2, %r2, %r2}, {%r2, %r2, %r2, %r2, %r2, %r2, %r2, %r2}, {%r15699, %r15700, %r15701, %r15702};
	bar.warp.sync 	-1;
	wmma.mma.sync.aligned.row.col.m32n8k16.f16.f16 {%r15707, %r15708, %r15709, %r15710}, {%r2, %r2, %r2, %r2, %r2, %r2, %r2, %r2}, {%r2, %r2, %r2, %r2, %r2, %r2, %r2, %r2}, {%r15703, %r15704, %r15705, %r15706};
	bar.warp.sync 	-1;
	wmma.mma.sync.aligned.row.col.m32n8k16.f16.f16 {%r15711, %r15712, %r15713, %r15714}, {%r2, %r2, %r2, %r2, %r2, %r2, %r2, %r2}, {%r2, %r2, %r2, %r2, %r2, %r2, %r2, %r2}, {%r15707, %r15708, %r15709, %r15710};
	bar.warp.sync 	-1;
	wmma.mma.sync.aligned.row.col.m32n8k16.f16.f16 {%r15715, %r15716, %r15717, %r15718}, {%r2, %r2, %r2, %r2, %r2, %r2, %r2, %r2}, {%r2, %r2, %r2, %r2, %r2, %r2, %r2, %r2}, {%r15711, %r15712, %r15713, %r15714};
	bar.warp.sync 	-1;
	wmma.mma.sync.aligned.row.col.m32n8k16.f16.f16 {%r15719, %r15720, %r15721, %r15722}, {%r2, %r2, %r2, %r2, %r2, %r2, %r2, %r2}, {%r2, %r2, %r2, %r2, %r2, %r2, %r2, %r2}, {%r15715, %r15716, %r15717, %r15718};
	bar.warp.sync 	-1;
	wmma.mma.sync.aligned.row.col.m32n8k16.f16.f16 {%r15723, %r15724, %r15725, %r15726}, {%r2, %r2, %r2, %r2, %r2, %r2, %r2, %r2}, {%r2, %r2, %r2, %r2, %r2, %r2, %r2, %r2}, {%r15719, %r15720, %r15721, %r15722};
	bar.warp.sync 	-1;
	wmma.mma.sync.aligned.row.col.m32n8k16.f16.f16 {%r15727, %r15728, %r15729, %r15730}, {%r2, %r2, %r2, %r2, %r2, %r2, %r2, %r2}, {%r2, %r2, %r2, %r2, %r2, %r2, %r2, %r2}, {%r15723, %r15724, %r15725, %r15726};
	bar.warp.sync 	-1;
	wmma.mma.sync.aligned.row.col.m32n8k16.f16.f16 {%r15731, %r15732, %r15733, %r15734}, {%r2, %r2, %r2, %r2, %r2, %r2, %r2, %r2}, {%r2, %r2, %r2, %r2, %r2, %r2, %r2, %r2}, {%r15727, %r15728, %r15729, %r15730};
	bar.warp.sync 	-1;
	wmma.mma.sync.aligned.row.col.m32n8k16.f16.f16 {%r15735, %r15736, %r15737, %r15738}, {%r2, %r2, %r2, %r2, %r2, %r2, %r2, %r2}, {%r2, %r2, %r2, %r2, %r2, %r2, %r2, %r2}, {%r15731, %r15732, %r15733, %r15734};
	bar.warp.sync 	-1;
	wmma.mma.sync.aligned.row.col.m32n8k16.f16.f16 {%r15739, %r15740, %r15741, %r15742}, {%r2, %r2, %r2, %r2, %r2, %r2, %r2, %r2}, {%r2, %r2, %r2, %r2, %r2, %r2, %r2, %r2}, {%r15735, %r15736, %r15737, %r15738};
	bar.warp.sync 	-1;
	wmma.mma.sync.aligned.row.col.m32n8k16.f16.f16 {%r15743, %r15744, %r15745, %r15746}, {%r2, %r2, %r2, %r2, %r2, %r2, %r2, %r2}, {%r2, %r2, %r2, %r2, %r2, %r2, %r2, %r2}, {%r15739, %r15740, %r15741, %r15742};
	bar.warp.sync 	-1;
	wmma.mma.sync.aligned.row.col.m32n8k16.f16.f16 {%r15747, %r15748, %r15749, %r15750}, {%r2, %r2, %r2, %r2, %r2, %r2, %r2, %r2}, {%r2, %r2, %r2, %r2, %r2, %r2, %r2, %r2}, {%r15743, %r15744, %r15745, %r15746};
	bar.warp.sync 	-1;
	wmma.mma.sync.aligned.row.col.m32n8k16.f16.f16 {%r15751, %r15752, %r15753, %r15754}, {%r2, %r2, %r2, %r2, %r2, %r2, %r2, %r2}, {%r2, %r2, %r2, %r2, %r2, %r2, %r2, %r2}, {%r15747, %r15748, %r15749, %r15750};
	bar.warp.sync 	-1;
	wmma.mma.sync.aligned.row.col.m32n8k16.f16.f16 {%r15755, %r15756, %r15757, %r15758}, {%r2, %r2, %r2, %r2, %r2, %r2, %r2, %r2}, {%r2, %r2, %r2, %r2, %r2, %r2, %r2, %r2}, {%r15751, %r15752, %r15753, %r15754};
	bar.warp.sync 	-1;
	wmma.mma.sync.aligned.row.col.m32n8k16.f16.f16 {%r15759, %r15760, %r15761, %r15762}, {%r2, %r2, %r2, %r2, %r2, %r2, %r2, %r2}, {%r2, %r2, %r2, %r2, %r2, %r2, %r2, %r2}, {%r15755, %r15756, %r15757, %r15758};
	bar.warp.sync 	-1;
	wmma.mma.sync.aligned.row.col.m32n8k16.f16.f16 {%r15763, %r15764, %r15765, %r15766}, {%r2, %r2, %r2, %r2, %r2, %r2, %r2, %r2}, {%r2, %r2, %r2, %r2, %r2, %r2, %r2, %r2}, {%r15759, %r15760, %r15761, %r15762};
	bar.warp.sync 	-1;
	wmma.mma.sync.aligned.row.col.m32n8k16.f16.f16 {%r15767, %r15768, %r15769, %r15770}, {%r2, %r2, %r2, %r2, %r2, %r2, %r2, %r2}, {%r2, %r2, %r2, %r2, %r2, %r2, %r2, %r2}, {%r15763, %r15764, %r15765, %r15766};
	bar.warp.sync 	-1;
	wmma.mma.sync.aligned.row.col.m32n8k16.f16.f16 {%r15771, %r15772, %r15773, %r15774}, {%r2, %r2, %r2, %r2, %r2, %r2, %r2, %r2}, {%r2, %r2, %r2, %r2, %r2, %r2, %r2, %r2}, {%r15767, %r15768, %r15769, %r15770};
	bar.warp.sync 	-1;
	wmma.mma.sync.aligned.row.col.m32n8k16.f16.f16 {%r15775, %r15776, %r15777, %r15778}, {%r2, %r2, %r2, %r2, %r2, %r2, %r2, %r2}, {%r2, %r2, %r2, %r2, %r2, %r2, %r2, %r2}, {%r15771, %r15772, %r15773, %r15774};
	bar.warp.sync 	-1;
	wmma.mma.sync.aligned.row.col.m32n8k16.f16.f16 {%r15779, %r15780, %r15781, %r15782}, {%r2, %r2, %r2, %r2, %r2, %r2, %r2, %r2}, {%r2, %r2, %r2, %r2, %r2, %r2, %r2, %r2}, {%r15775, %r15776, %r15777, %r15778};
	bar.warp.sync 	-1;
	wmma.mma.sync.aligned.row.col.m32n8k16.f16.f16 {%r15783, %r15784, %r15785, %r15786}, {%r2, %r2, %r2, %r2, %r2, %r2, %r2, %r2}, {%r2, %r2, %r2, %r2, %r2, %r2, %r2, %r2}, {%r15779, %r15780, %r15781, %r15782};
	bar.warp.sync 	-1;
	wmma.mma.sync.aligned.row.col.m32n8k16.f16.f16 {%r15787, %r15788, %r15789, %r15790}, {%r2, %r2, %r2, %r2, %r2, %r2, %r2, %r2}, {%r2, %r2, %r2, %r2, %r2, %r2, %r2, %r2}, {%r15783, %r15784, %r15785, %r15786};
	bar.warp.sync 	-1;
	wmma.mma.sync.aligned.row.col.m32n8k16.f16.f16 {%r15791, %r15792, %r15793, %r15794}, {%r2, %r2, %r2, %r2, %r2, %r2, %r2, %r2}, {%r2, %r2, %r2, %r2, %r2, %r2, %r2, %r2}, {%r15787, %r15788, %r15789, %r15790};
	bar.warp.sync 	-1;
	wmma.mma.sync.aligned.row.col.m32n8k16.f16.f16 {%r15795, %r15796, %r15797, %r15798}, {%r2, %r2, %r2, %r2, %r2, %r2, %r2, %r2}, {%r2, %r2, %r2, %r2, %r2, %r2, %r2, %r2}, {%r15791, %r15792, %r15793, %r15794};
	bar.warp.sync 	-1;
	wmma.mma.sync.aligned.row.col.m32n8k16.f16.f16 {%r15799, %r15800, %r15801, %r15802}, {%r2, %r2, %r2, %r2, %r2, %r2, %r2, %r2}, {%r2, %r2, %r2, %r2, %r2, %r2, %r2, %r2}, {%r15795, %r15796, %r15797, %r15798};
	bar.warp.sync 	-1;
	wmma.mma.sync.aligned.row.col.m32n8k16.f16.f16 {%r15803, %r15804, %r15805, %r15806}, {%r2, %r2, %r2, %r2, %r2, %r2, %r2, %r2}, {%r2, %r2, %r2, %r2, %r2, %r2, %r2, %r2}, {%r15799, %r15800, %r15801, %r15802};
	bar.warp.sync 	-1;
	wmma.mma.sync.aligned.row.col.m32n8k16.f16.f16 {%r15807, %r15808, %r15809, %r15810}, {%r2, %r2, %r2, %r2, %r2, %r2, %r2, %r2}, {%r2, %r2, %r2, %r2, %r2, %r2, %r2, %r2}, {%r15803, %r15804, %r15805, %r15806};
	bar.warp.sync 	-1;
	wmma.mma.sync.aligned.row.col.m32n8k16.f16.f16 {%r15811, %r15812, %r15813, %r15814}, {%r2, %r2, %r2, %r2, %r2, %r2, %r2, %r2}, {%r2, %r2, %r2, %r2, %r2, %r2, %r2, %r2}, {%r15807, %r15808, %r15809, %r15810};
	bar.warp.sync 	-1;
	wmma.mma.sync.aligned.row.col.m32n8k16.f16.f16 {%r15815, %r15816, %r15817, %r15818}, {%r2, %r2, %r2, %r2, %r2, %r2, %r2, %r2}, {%r2, %r2, %r2, %r2, %r2, %r2, %r2, %r2}, {%r15811, %r15812, %r15813, %r15814};
	bar.warp.sync 	-1;
	wmma.mma.sync.aligned.row.col.m32n8k16.f16.f16 {%r15819, %r15820, %r15821, %r15822}, {%r2, %r2, %r2, %r2, %r2, %r2, %r2, %r2}, {%r2, %r2, %r2, %r2, %r2, %r2, %r2, %r2}, {%r15815, %r15816, %r15817, %r15818};
	bar.warp.sync 	-1;
	wmma.mma.sync.aligned.row.col.m32n8k16.f16.f16 {%r15823, %r15824, %r15825, %r15826}, {%r2, %r2, %r2, %r2, %r2, %r2, %r2, %r2}, {%r2, %r2, %r2, %r2, %r2, %r2, %r2, %r2}, {%r15819, %r15820, %r15821, %r15822};
	bar.warp.sync 	-1;
	wmma.mma.sync.aligned.row.col.m32n8k16.f16.f16 {%r15827, %r15828, %r15829, %r15830}, {%r2, %r2, %r2, %r2, %r2, %r2, %r2, %r2}, {%r2, %r2, %r2, %r2, %r2, %r2, %r2, %r2}, {%r15823, %r15824, %r15825, %r15826};
	bar.warp.sync 	-1;
	wmma.mma.sync.aligned.row.col.m32n8k16.f16.f16 {%r15831, %r15832, %r15833, %r15834}, {%r2, %r2, %r2, %r2, %r2, %r2, %r2, %r2}, {%r2, %r2, %r2, %r2, %r2, %r2, %r2, %r2}, {%r15827, %r15828, %r15829, %r15830};
	bar.warp.sync 	-1;
	wmma.mma.sync.aligned.row.col.m32n8k16.f16.f16 {%r15835, %r15836, %r15837, %r15838}, {%r2, %r2, %r2, %r2, %r2, %r2, %r2, %r2}, {%r2, %r2, %r2, %r2, %r2, %r2, %r2, %r2}, {%r15831, %r15832, %r15833, %r15834};
	bar.warp.sync 	-1;
	wmma.mma.sync.aligned.row.col.m32n8k16.f16.f16 {%r15839, %r15840, %r15841, %r15842}, {%r2, %r2, %r2, %r2, %r2, %r2, %r2, %r2}, {%r2, %r2, %r2, %r2, %r2, %r2, %r2, %r2}, {%r15835, %r15836, %r15837, %r15838};
	bar.warp.sync 	-1;
	wmma.mma.sync.aligned.row.col.m32n8k16.f16.f16 {%r15843, %r15844, %r15845, %r15846}, {%r2, %r2, %r2, %r2, %r2, %r2, %r2, %r2}, {%r2, %r2, %r2, %r2, %r2, %r2, %r2, %r2}, {%r15839, %r15840, %r15841, %r15842};
	bar.warp.sync 	-1;
	wmma.mma.sync.aligned.row.col.m32n8k16.f16.f16 {%r15847, %r15848, %r15849, %r15850}, {%r2, %r2, %r2, %r2, %r2, %r2, %r2, %r2}, {%r2, %r2, %r2, %r2, %r2, %r2, %r2, %r2}, {%r15843, %r15844, %r15845, %r15846};
	bar.warp.sync 	-1;
	wmma.mma.sync.aligned.row.col.m32n8k16.f16.f16 {%r15851, %r15852, %r15853, %r15854}, {%r2, %r2, %r2, %r2, %r2, %r2, %r2, %r2}, {%r2, %r2, %r2, %r2, %r2, %r2, %r2, %r2}, {%r15847, %r15848, %r15849, %r15850};
	bar.warp.sync 	-1;
	wmma.mma.sync.aligned.row.col.m32n8k16.f16.f16 {%r15855, %r15856, %r15857, %r15858}, {%r2, %r2, %r2, %r2, %r2, %r2, %r2, %r2}, {%r2, %r2, %r2, %r2, %r2, %r2, %r2, %r2}, {%r15851, %r15852, %r15853, %r15854};
	bar.warp.sync 	-1;
	wmma.mma.sync.aligned.row.col.m32n8k16.f16.f16 {%r15859, %r15860, %r15861, %r15862}, {%r2, %r2, %r2, %r2, %r2, %r2, %r2, %r2}, {%r2, %r2, %r2, %r2, %r2, %r2, %r2, %r2}, {%r15855, %r15856, %r15857, %r15858};
	bar.warp.sync 	-1;
	wmma.mma.sync.aligned.row.col.m32n8k16.f16.f16 {%r15863, %r15864, %r15865, %r15866}, {%r2, %r2, %r2, %r2, %r2, %r2, %r2, %r2}, {%r2, %r2, %r2, %r2, %r2, %r2, %r2, %r2}, {%r15859, %r15860, %r15861, %r15862};
	bar.warp.sync 	-1;
	wmma.mma.sync.aligned.row.col.m32n8k16.f16.f16 {%r15867, %r15868, %r15869, %r15870}, {%r2, %r2, %r2, %r2, %r2, %r2, %r2, %r2}, {%r2, %r2, %r2, %r2, %r2, %r2, %r2, %r2}, {%r15863, %r15864, %r15865, %r15866};
	bar.warp.sync 	-1;
	wmma.mma.sync.aligned.row.col.m32n8k16.f16.f16 {%r15871, %r15872, %r15873, %r15874}, {%r2, %r2, %r2, %r2, %r2, %r2, %r2, %r2}, {%r2, %r2, %r2, %r2, %r2, %r2, %r2, %r2}, {%r15867, %r15868, %r15869, %r15870};
	bar.warp.sync 	-1;
	wmma.mma.sync.aligned.row.col.m32n8k16.f16.f16 {%r15875, %r15876, %r15877, %r15878}, {%r2, %r2, %r2, %r2, %r2, %r2, %r2, %r2}, {%r2, %r2, %r2, %r2, %r2, %r2, %r2, %r2}, {%r15871, %r15872, %r15873, %r15874};
	bar.warp.sync 	-1;
	wmma.mma.sync.aligned.row.col.m32n8k16.f16.f16 {%r15879, %r15880, %r15881, %r15882}, {%r2, %r2, %r2, %r2, %r2, %r2, %r2, %r2}, {%r2, %r2, %r2, %r2, %r2, %r2, %r2, %r2}, {%r15875, %r15876, %r15877, %r15878};
	bar.warp.sync 	-1;
	wmma.mma.sync.aligned.row.col.m32n8k16.f16.f16 {%r15883, %r15884, %r15885, %r15886}, {%r2, %r2, %r2, %r2, %r2, %r2, %r2, %r2}, {%r2, %r2, %r2, %r2, %r2, %r2, %r2, %r2}, {%r15879, %r15880, %r15881, %r15882};
	bar.warp.sync 	-1;
	wmma.mma.sync.aligned.row.col.m32n8k16.f16.f16 {%r15887, %r15888, %r15889, %r15890}, {%r2, %r2, %r2, %r2, %r2, %r2, %r2, %r2}, {%r2, %r2, %r2, %r2, %r2, %r2, %r2, %r2}, {%r15883, %r15884, %r15885, %r15886};
	bar.warp.sync 	-1;
	wmma.mma.sync.aligned.row.col.m32n8k16.f16.f16 {%r15891, %r15892, %r15893, %r15894}, {%r2, %r2, %r2, %r2, %r2, %r2, %r2, %r2}, {%r2, %r2, %r2, %r2, %r2, %r2, %r2, %r2}, {%r15887, %r15888, %r15889, %r15890};
	bar.warp.sync 	-1;
	wmma.mma.sync.aligned.row.col.m32n8k16.f16.f16 {%r15895, %r15896, %r15897, %r15898}, {%r2, %r2, %r2, %r2, %r2, %r2, %r2, %r2}, {%r2, %r2, %r2, %r2, %r2, %r2, %r2, %r2}, {%r15891, %r15892, %r15893, %r15894};
	bar.warp.sync 	-1;
	wmma.mma.sync.aligned.row.col.m32n8k16.f16.f16 {%r15899, %r15900, %r15901, %r15902}, {%r2, %r2, %r2, %r2, %r2, %r2, %r2, %r2}, {%r2, %r2, %r2, %r2, %r2, %r2, %r2, %r2}, {%r15895, %r15896, %r15897, %r15898};
	bar.warp.sync 	-1;
	wmma.mma.sync.aligned.row.col.m32n8k16.f16.f16 {%r15903, %r15904, %r15905, %r15906}, {%r2, %r2, %r2, %r2, %r2, %r2, %r2, %r2}, {%r2, %r2, %r2, %r2, %r2, %r2, %r2, %r2}, {%r15899, %r15900, %r15901, %r15902};
	bar.warp.sync 	-1;
	wmma.mma.sync.aligned.row.col.m32n8k16.f16.f16 {%r15907, %r15908, %r15909, %r15910}, {%r2, %r2, %r2, %r2, %r2, %r2, %r2, %r2}, {%r2, %r2, %r2, %r2, %r2, %r2, %r2, %r2}, {%r15903, %r15904, %r15905, %r15906};
	bar.warp.sync 	-1;
	wmma.mma.sync.aligned.row.col.m32n8k16.f16.f16 {%r15911, %r15912, %r15913, %r15914}, {%r2, %r2, %r2, %r2, %r2, %r2, %r2, %r2}, {%r2, %r2, %r2, %r2, %r2, %r2, %r2, %r2}, {%r15907, %r15908, %r15909, %r15910};
	bar.warp.sync 	-1;
	wmma.mma.sync.aligned.row.col.m32n8k16.f16.f16 {%r15915, %r15916, %r15917, %r15918}, {%r2, %r2, %r2, %r2, %r2, %r2, %r2, %r2}, {%r2, %r2, %r2, %r2, %r2, %r2, %r2, %r2}, {%r15911, %r15912, %r15913, %r15914};
	bar.warp.sync 	-1;
	wmma.mma.sync.aligned.row.col.m32n8k16.f16.f16 {%r15919, %r15920, %r15921, %r15922}, {%r2, %r2, %r2, %r2, %r2, %r2, %r2, %r2}, {%r2, %r2, %r2, %r2, %r2, %r2, %r2, %r2}, {%r15915, %r15916, %r15917, %r15918};
	bar.warp.sync 	-1;
	wmma.mma.sync.aligned.row.col.m32n8k16.f16.f16 {%r15923, %r15924, %r15925, %r15926}, {%r2, %r2, %r2, %r2, %r2, %r2, %r2, %r2}, {%r2, %r2, %r2, %r2, %r2, %r2, %r2, %r2}, {%r15919, %r15920, %r15921, %r15922};
	bar.warp.sync 	-1;
	wmma.mma.sync.aligned.row.col.m32n8k16.f16.f16 {%r15927, %r15928, %r15929, %r15930}, {%r2, %r2, %r2, %r2, %r2, %r2, %r2, %r2}, {%r2, %r2, %r2, %r2, %r2, %r2, %r2, %r2}, {%r15923, %r15924, %r15925, %r15926};
	bar.warp.sync 	-1;
	wmma.mma.sync.aligned.row.col.m32n8k16.f16.f16 {%r15931, %r15932, %r15933, %r15934}, {%r2, %r2, %r2, %r2, %r2, %r2, %r2, %r2}, {%r2, %r2, %r2, %r2, %r2, %r2, %r2, %r2}, {%r15927, %r15928, %r15929, %r15930};
	bar.warp.sync 	-1;
	wmma.mma.sync.aligned.row.col.m32n8k16.f16.f16 {%r15935, %r15936, %r15937, %r15938}, {%r2, %r2, %r2, %r2, %r2, %r2, %r2, %r2}, {%r2, %r2, %r2, %r2, %r2, %r2, %r2, %r2}, {%r15931, %r15932, %r15933, %r15934};
	bar.warp.sync 	-1;
	wmma.mma.sync.aligned.row.col.m32n8k16.f16.f16 {%r15939, %r15940, %r15941, %r15942}, {%r2, %r2, %r2, %r2, %r2, %r2, %r2, %r2}, {%r2, %r2, %r2, %r2, %r2, %r2, %r2, %r2}, {%r15935, %r15936, %r15937, %r15938};
	bar.warp.sync 	-1;
	wmma.mma.sync.aligned.row.col.m32n8k16.f16.f16 {%r15943, %r15944, %r15945, %r15946}, {%r2, %r2, %r2, %r2, %r2, %r2, %r2, %r2}, {%r2, %r2, %r2, %r2, %r2, %r2, %r2, %r2}, {%r15939, %r15940, %r15941, %r15942};
	bar.warp.sync 	-1;
	wmma.mma.sync.aligned.row.col.m32n8k16.f16.f16 {%r15947, %r15948, %r15949, %r15950}, {%r2, %r2, %r2, %r2, %r2, %r2, %r2, %r2}, {%r2, %r2, %r2, %r2, %r2, %r2, %r2, %r2}, {%r15943, %r15944, %r15945, %r15946};
	bar.warp.sync 	-1;
	wmma.mma.sync.aligned.row.col.m32n8k16.f16.f16 {%r15951, %r15952, %r15953, %r15954}, {%r2, %r2, %r2, %r2, %r2, %r2, %r2, %r2}, {%r2, %r2, %r2, %r2, %r2, %r2, %r2, %r2}, {%r15947, %r15948, %r15949, %r15950};
	bar.warp.sync 	-1;
	wmma.mma.sync.aligned.row.col.m32n8k16.f16.f16 {%r15955, %r15956, %r15957, %r15958}, {%r2, %r2, %r2, %r2, %r2, %r2, %r2, %r2}, {%r2, %r2, %r2, %r2, %r2, %r2, %r2, %r2}, {%r15951, %r15952, %r15953, %r15954};
	bar.warp.sync 	-1;
	wmma.mma.sync.aligned.row.col.m32n8k16.f16.f16 {%r15959, %r15960, %r15961, %r15962}, {%r2, %r2, %r2, %r2, %r2, %r2, %r2, %r2}, {%r2, %r2, %r2, %r2, %r2, %r2, %r2, %r2}, {%r15955, %r15956, %r15957, %r15958};
	bar.warp.sync 	-1;
	wmma.mma.sync.aligned.row.col.m32n8k16.f16.f16 {%r15963, %r15964, %r15965, %r15966}, {%r2, %r2, %r2, %r2, %r2, %r2, %r2, %r2}, {%r2, %r2, %r2, %r2, %r2, %r2, %r2, %r2}, {%r15959, %r15960, %r15961, %r15962};
	bar.warp.sync 	-1;
	wmma.mma.sync.aligned.row.col.m32n8k16.f16.f16 {%r15967, %r15968, %r15969, %r15970}, {%r2, %r2, %r2, %r2, %r2, %r2, %r2, %r2}, {%r2, %r2, %r2, %r2, %r2, %r2, %r2, %r2}, {%r15963, %r15964, %r15965, %r15966};
	bar.warp.sync 	-1;
	wmma.mma.sync.aligned.row.col.m32n8k16.f16.f16 {%r15971, %r15972, %r15973, %r15974}, {%r2, %r2, %r2, %r2, %r2, %r2, %r2, %r2}, {%r2, %r2, %r2, %r2, %r2, %r2, %r2, %r2}, {%r15967, %r15968, %r15969, %r15970};
	bar.warp.sync 	-1;
	wmma.mma.sync.aligned.row.col.m32n8k16.f16.f16 {%r15975, %r15976, %r15977, %r15978}, {%r2, %r2, %r2, %r2, %r2, %r2, %r2, %r2}, {%r2, %r2, %r2, %r2, %r2, %r2, %r2, %r2}, {%r15971, %r15972, %r15973, %r15974};
	bar.warp.sync 	-1;
	wmma.mma.sync.aligned.row.col.m32n8k16.f16.f16 {%r15979, %r15980, %r15981, %r15982}, {%r2, %r2, %r2, %r2, %r2, %r2, %r2, %r2}, {%r2, %r2, %r2, %r2, %r2, %r2, %r2, %r2}, {%r15975, %r15976, %r15977, %r15978};
	bar.warp.sync 	-1;
	wmma.mma.sync.aligned.row.col.m32n8k16.f16.f16 {%r15983, %r15984, %r15985, %r15986}, {%r2, %r2, %r2, %r2, %r2, %r2, %r2, %r2}, {%r2, %r2, %r2, %r2, %r2, %r2, %r2, %r2}, {%r15979, %r15980, %r15981, %r15982};
	bar.warp.sync 	-1;
	wmma.mma.sync.aligned.row.col.m32n8k16.f16.f16 {%r15987, %r15988, %r15989, %r15990}, {%r2, %r2, %r2, %r2, %r2, %r2, %r2, %r2}, {%r2, %r2, %r2, %r2, %r2, %r2, %r2, %r2}, {%r15983, %r15984, %r15985, %r15986};
	bar.warp.sync 	-1;
	wmma.mma.sync.aligned.row.col.m32n8k16.f16.f16 {%r15991, %r15992, %r15993, %r15994}, {%r2, %r2, %r2, %r2, %r2, %r2, %r2, %r2}, {%r2, %r2, %r2, %r2, %r2, %r2, %r2, %r2}, {%r15987, %r15988, %r15989, %r15990};
	bar.warp.sync 	-1;
	wmma.mma.sync.aligned.row.col.m32n8k16.f16.f16 {%r15995, %r15996, %r15997, %r15998}, {%r2, %r2, %r2, %r2, %r2, %r2, %r2, %r2}, {%r2, %r2, %r2, %r2, %r2, %r2, %r2, %r2}, {%r15991, %r15992, %r15993, %r15994};
	bar.warp.sync 	-1;
	wmma.mma.sync.aligned.row.col.m32n8k16.f16.f16 {%r15999, %r16000, %r16001, %r16002}, {%r2, %r2, %r2, %r2, %r2, %r2, %r2, %r2}, {%r2, %r2, %r2, %r2, %r2, %r2, %r2, %r2}, {%r15995, %r15996, %r15997, %r15998};
	bar.warp.sync 	-1;
	wmma.mma.sync.aligned.row.col.m32n8k16.f16.f16 {%r16003, %r16004, %r16005, %r16006}, {%r2, %r2, %r2, %r2, %r2, %r2, %r2, %r2}, {%r2, %r2, %r2, %r2, %r2, %r2, %r2, %r2}, {%r15999, %r16000, %r16001, %r16002};
	bar.warp.sync 	-1;
	wmma.mma.sync.aligned.row.col.m32n8k16.f16.f16 {%r16007, %r16008, %r16009, %r16010}, {%r2, %r2, %r2, %r2, %r2, %r2, %r2, %r2}, {%r2, %r2, %r2, %r2, %r2, %r2, %r2, %r2}, {%r16003, %r16004, %r16005, %r16006};
	bar.warp.sync 	-1;
	wmma.mma.sync.aligned.row.col.m32n8k16.f16.f16 {%r16011, %r16012, %r16013, %r16014}, {%r2, %r2, %r2, %r2, %r2, %r2, %r2, %r2}, {%r2, %r2, %r2, %r2, %r2, %r2, %r2, %r2}, {%r16007, %r16008, %r16009, %r16010};
	bar.warp.sync 	-1;
	wmma.mma.sync.aligned.row.col.m32n8k16.f16.f16 {%r16015, %r16016, %r16017, %r16018}, {%r2, %r2, %r2, %r2, %r2, %r2, %r2, %r2}, {%r2, %r2, %r2, %r2, %r2, %r2, %r2, %r2}, {%r16011, %r16012, %r16013, %r16014};
	bar.warp.sync 	-1;
	wmma.mma.sync.aligned.row.col.m32n8k16.f16.f16 {%r16019, %r16020, %r16021, %r16022}, {%r2, %r2, %r2, %r2, %r2, %r2, %r2, %r2}, {%r2, %r2, %r2, %r2, %r2, %r2, %r2, %r2}, {%r16015, %r16016, %r16017, %r16018};
	bar.warp.sync 	-1;
	wmma.mma.sync.aligned.row.col.m32n8k16.f16.f16 {%r16023, %r16024, %r16025, %r16026}, {%r2, %r2, %r2, %r2, %r2, %r2, %r2, %r2}, {%r2, %r2, %r2, %r2, %r2, %r2, %r2, %r2}, {%r16019, %r16020, %r16021, %r16022};
	bar.warp.sync 	-1;
	wmma.mma.sync.aligned.row.col.m32n8k16.f16.f16 {%r16027, %r16028, %r16029, %r16030}, {%r2, %r2, %r2, %r2, %r2, %r2, %r2, %r2}, {%r2, %r2, %r2, %r2, %r2, %r2, %r2, %r2}, {%r16023, %r16024, %r16025, %r16026};
	bar.warp.sync 	-1;
	wmma.mma.sync.aligned.row.col.m32n8k16.f16.f16 {%r16031, %r16032, %r16033, %r16034}, {%r2, %r2, %r2, %r2, %r2, %r2, %r2, %r2}, {%r2, %r2, %r2, %r2, %r2, %r2, %r2, %r2}, {%r16027, %r16028, %r16029, %r16030};
	bar.warp.sync 	-1;
	wmma.mma.sync.aligned.row.col.m32n8k16.f16.f16 {%r16035, %r16036, %r16037, %r16038}, {%r2, %r2, %r2, %r2, %r2, %r2, %r2, %r2}, {%r2, %r2, %r2, %r2, %r2, %r2, %r2, %r2}, {%r16031, %r16032, %r16033, %r16034};
	bar.warp.sync 	-1;
	wmma.mma.sync.aligned.row.col.m32n8k16.f16.f16 {%r16039, %r16040, %r16041, %r16042}, {%r2, %r2, %r2, %r2, %r2, %r2, %r2, %r2}, {%r2, %r2, %r2, %r2, %r2, %r2, %r2, %r2}, {%r16035, %r16036, %r16037, %r16038};
	bar.warp.sync 	-1;
	wmma.mma.sync.aligned.row.col.m32n8k16.f16.f16 {%r16043, %r16044, %r16045, %r16046}, {%r2, %r2, %r2, %r2, %r2, %r2, %r2, %r2}, {%r2, %r2, %r2, %r2, %r2, %r2, %r2, %r2}, {%r16039, %r16040, %r16041, %r16042};
	bar.warp.sync 	-1;
	wmma.mma.sync.aligned.row.col.m32n8k16.f16.f16 {%r16047, %r16048, %r16049, %r16050}, {%r2, %r2, %r2, %r2, %r2, %r2, %r2, %r2}, {%r2, %r2, %r2, %r2, %r2, %r2, %r2, %r2}, {%r16043, %r16044, %r16045, %r16046};
	bar.warp.sync 	-1;
	wmma.mma.sync.aligned.row.col.m32n8k16.f16.f16 {%r16051, %r16052, %r16053, %r16054}, {%r2, %r2, %r2, %r2, %r2, %r2, %r2, %r2}, {%r2, %r2, %r2, %r2, %r2, %r2, %r2, %r2}, {%r16047, %r16048, %r16049, %r16050};
	bar.warp.sync 	-1;
	wmma.mma.sync.aligned.row.col.m32n8k16.f16.f16 {%r16055, %r16056, %r16057, %r16058}, {%r2, %r2, %r2, %r2, %r2, %r2, %r2, %r2}, {%r2, %r2, %r2, %r2, %r2, %r2, %r2, %r2}, {%r16051, %r16052, %r16053, %r16054};
	bar.warp.sync 	-1;
	wmma.mma.sync.aligned.row.col.m32n8k16.f16.f16 {%r16059, %r16060, %r16061, %r16062}, {%r2, %r2, %r2, %r2, %r2, %r2, %r2, %r2}, {%r2, %r2, %r2, %r2, %r2, %r2, %r2, %r2}, {%r16055, %r16056, %r16057, %r16058};
	bar.warp.sync 	-1;
	wmma.mma.sync.aligned.row.col.m32n8k16.f16.f16 {%r16063, %r16064, %r16065, %r16066}, {%r2, %r2, %r2, %r2, %r2, %r2, %r2, %r2}, {%r2, %r2, %r2, %r2, %r2, %r2, %r2, %r2}, {%r16059, %r16060, %r16061, %r16062};
	bar.warp.sync 	-1;
	wmma.mma.sync.aligned.row.col.m32n8k16.f16.f16 {%r16067, %r16068, %r16069, %r16070}, {%r2, %r2, %r2, %r2, %r2, %r2, %r2, %r2}, {%r2, %r2, %r2, %r2, %r2, %r2, %r2, %r2}, {%r16063, %r16064, %r16065, %r16066};
	bar.warp.sync 	-1;
	wmma.mma.sync.aligned.row.col.m32n8k16.f16.f16 {%r16071, %r16072, %r16073, %r16074}, {%r2, %r2, %r2, %r2, %r2, %r2, %r2, %r2}, {%r2, %r2, %r2, %r2, %r2, %r2, %r2, %r2}, {%r16067, %r16068, %r16069, %r16070};
	bar.warp.sync 	-1;
	wmma.mma.sync.aligned.row.col.m32n8k16.f16.f16 {%r16075, %r16076, %r16077, %r16078}, {%r2, %r2, %r2, %r2, %r2, %r2, %r2, %r2}, {%r2, %r2, %r2, %r2, %r2, %r2, %r2, %r2}, {%r16071, %r16072, %r16073, %r16074};
	bar.warp.sync 	-1;
	wmma.mma.sync.aligned.row.col.m32n8k16.f16.f16 {%r16079, %r16080, %r16081, %r16082}, {%r2, %r2, %r2, %r2, %r2, %r2, %r2, %r2}, {%r2, %r2, %r2, %r2, %r2, %r2, %r2, %r2}, {%r16075, %r16076, %r16077, %r16078};
	bar.warp.sync 	-1;
	wmma.mma.sync.aligned.row.col.m32n8k16.f16.f16 {%r16083, %r16084, %r16085, %r16086}, {%r2, %r2, %r2, %r2, %r2, %r2, %r2, %r2}, {%r2, %r2, %r2, %r2, %r2, %r2, %r2, %r2}, {%r16079, %r16080, %r16081, %r16082};
	bar.warp.sync 	-1;
	wmma.mma.sync.aligned.row.col.m32n8k16.f16.f16 {%r16087, %r16088, %r16089, %r16090}, {%r2, %r2, %r2, %r2, %r2, %r2, %r2, %r2}, {%r2, %r2, %r2, %r2, %r2, %r2, %r2, %r2}, {%r16083, %r16084, %r16085, %r16086};
	bar.warp.sync 	-1;
	wmma.mma.sync.aligned.row.col.m32n8k16.f16.f16 {%r16091, %r16092, %r16093, %r16094}, {%r2, %r2, %r2, %r2, %r2, %r2, %r2, %r2}, {%r2, %r2, %r2, %r2, %r2, %r2, %r2, %r2}, {%r16087, %r16088, %r16089, %r16090};
	bar.warp.sync 	-1;
	wmma.mma.sync.aligned.row.col.m32n8k16.f16.f16 {%r16095, %r16096, %r16097, %r16098}, {%r2, %r2, %r2, %r2, %r2, %r2, %r2, %r2}, {%r2, %r2, %r2, %r2, %r2, %r2, %r2, %r2}, {%r16091, %r16092, %r16093, %r16094};
	bar.warp.sync 	-1;
	wmma.mma.sync.aligned.row.col.m32n8k16.f16.f16 {%r16099, %r16100, %r16101, %r16102}, {%r2, %r2, %r2, %r2, %r2, %r2, %r2, %r2}, {%r2, %r2, %r2, %r2, %r2, %r2, %r2, %r2}, {%r16095, %r16096, %r16097, %r16098};
	bar.warp.sync 	-1;
	wmma.mma.sync.aligned.row.col.m32n8k16.f16.f16 {%r16103, %r16104, %r16105, %r16106}, {%r2, %r2, %r2, %r2, %r2, %r2, %r2, %r2}, {%r2, %r2, %r2, %r2, %r2, %r2, %r2, %r2}, {%r16099, %r16100, %r16101, %r16102};
	bar.warp.sync 	-1;
	wmma.mma.sync.aligned.row.col.m32n8k16.f16.f16 {%r16107, %r16108, %r16109, %r16110}, {%r2, %r2, %r2, %r2, %r2, %r2, %r2, %r2}, {%r2, %r2, %r2, %r2, %r2, %r2, %r2, %r2}, {%r16103, %r16104, %r16105, %r16106};
	bar.warp.sync 	-1;
	wmma.mma.sync.aligned.row.col.m32n8k16.f16.f16 {%r16111, %r16112, %r16113, %r16114}, {%r2, %r2, %r2, %r2, %r2, %r2, %r2, %r2}, {%r2, %r2, %r2, %r2, %r2, %r2, %r2, %r2}, {%r16107, %r16108, %r16109, %r16110};
	bar.warp.sync 	-1;
	wmma.mma.sync.aligned.row.col.m32n8k16.f16.f16 {%r16115, %r16116, %r16117, %r16118}, {%r2, %r2, %r2, %r2, %r2, %r2, %r2, %r2}, {%r2, %r2, %r2, %r2, %r2, %r2, %r2, %r2}, {%r16111, %r16112, %r16113, %r16114};
	bar.warp.sync 	-1;
	wmma.mma.sync.aligned.row.col.m32n8k16.f16.f16 {%r16119, %r16120, %r16121, %r16122}, {%r2, %r2, %r2, %r2, %r2, %r2, %r2, %r2}, {%r2, %r2, %r2, %r2, %r2, %r2, %r2, %r2}, {%r16115, %r16116, %r16117, %r16118};
	bar.warp.sync 	-1;
	wmma.mma.sync.aligned.row.col.m32n8k16.f16.f16 {%r16123, %r16124, %r16125, %r16126}, {%r2, %r2, %r2, %r2, %r2, %r2, %r2, %r2}, {%r2, %r2, %r2, %r2, %r2, %r2, %r2, %r2}, {%r16119, %r16120, %r16121, %r16122};
	bar.warp.sync 	-1;
	wmma.mma.sync.aligned.row.col.m32n8k16.f16.f16 {%r16127, %r16128, %r16129, %r16130}, {%r2, %r2, %r2, %r2, %r2, %r2, %r2, %r2}, {%r2, %r2, %r2, %r2, %r2, %r2, %r2, %r2}, {%r16123, %r16124, %r16125, %r16126};
	bar.warp.sync 	-1;
	wmma.mma.sync.aligned.row.col.m32n8k16.f16.f16 {%r16131, %r16132, %r16133, %r16134}, {%r2, %r2, %r2, %r2, %r2, %r2, %r2, %r2}, {%r2, %r2, %r2, %r2, %r2, %r2, %r2, %r2}, {%r16127, %r16128, %r16129, %r16130};
	bar.warp.sync 	-1;
	wmma.mma.sync.aligned.row.col.m32n8k16.f16.f16 {%r16135, %r16136, %r16137, %r16138}, {%r2, %r2, %r2, %r2, %r2, %r2, %r2, %r2}, {%r2, %r2, %r2, %r2, %r2, %r2, %r2, %r2}, {%r16131, %r16132, %r16133, %r16134};
	bar.warp.sync 	-1;
	wmma.mma.sync.aligned.row.col.m32n8k16.f16.f16 {%r16139, %r16140, %r16141, %r16142}, {%r2, %r2, %r2, %r2, %r2, %r2, %r2, %r2}, {%r2, %r2, %r2, %r2, %r2, %r2, %r2, %r2}, {%r16135, %r16136, %r16137, %r16138};
	bar.warp.sync 	-1;
	wmma.mma.sync.aligned.row.col.m32n8k16.f16.f16 {%r16143, %r16144, %r16145, %r16146}, {%r2, %r2, %r2, %r2, %r2, %r2, %r2, %r2}, {%r2, %r2, %r2, %r2, %r2, %r2, %r2, %r2}, {%r16139, %r16140, %r16141, %r16142};
	bar.warp.sync 	-1;
	wmma.mma.sync.aligned.row.col.m32n8k16.f16.f16 {%r16147, %r16148, %r16149, %r16150}, {%r2, %r2, %r2, %r2, %r2, %r2, %r2, %r2}, {%r2, %r2, %r2, %r2, %r2, %r2, %r2, %r2}, {%r16143, %r16144, %r16145, %r16146};
	bar.warp.sync 	-1;
	wmma.mma.sync.aligned.row.col.m32n8k16.f16.f16 {%r16151, %r16152, %r16153, %r16154}, {%r2, %r2, %r2, %r2, %r2, %r2, %r2, %r2}, {%r2, %r2, %r2, %r2, %r2, %r2, %r2, %r2}, {%r16147, %r16148, %r16149, %r16150};
	bar.warp.sync 	-1;
	wmma.mma.sync.aligned.row.col.m32n8k16.f16.f16 {%r16155, %r16156, %r16157, %r16158}, {%r2, %r2, %r2, %r2, %r2, %r2, %r2, %r2}, {%r2, %r2, %r2, %r2, %r2, %r2, %r2, %r2}, {%r16151, %r16152, %r16153, %r16154};
	bar.warp.sync 	-1;
	wmma.mma.sync.aligned.row.col.m32n8k16.f16.f16 {%r16159, %r16160, %r16161, %r16162}, {%r2, %r2, %r2, %r2, %r2, %r2, %r2, %r2}, {%r2, %r2, %r2, %r2, %r2, %r2, %r2, %r2}, {%r16155, %r16156, %r16157, %r16158};
	bar.warp.sync 	-1;
	wmma.mma.sync.aligned.row.col.m32n8k16.f16.f16 {%r16163, %r16164, %r16165, %r16166}, {%r2, %r2, %r2, %r2, %r2, %r2, %r2, %r2}, {%r2, %r2, %r2, %r2, %r2, %r2, %r2, %r2}, {%r16159, %r16160, %r16161, %r16162};
	bar.warp.sync 	-1;
	wmma.mma.sync.aligned.row.col.m32n8k16.f16.f16 {%r16167, %r16168, %r16169, %r16170}, {%r2, %r2, %r2, %r2, %r2, %r2, %r2, %r2}, {%r2, %r2, %r2, %r2, %r2, %r2, %r2, %r2}, {%r16163, %r16164, %r16165, %r16166};
	bar.warp.sync 	-1;
	wmma.mma.sync.aligned.row.col.m32n8k16.f16.f16 {%r16171, %r16172, %r16173, %r16174}, {%r2, %r2, %r2, %r2, %r2, %r2, %r2, %r2}, {%r2, %r2, %r2, %r2, %r2, %r2, %r2, %r2}, {%r16167, %r16168, %r16169, %r16170};
	bar.warp.sync 	-1;
	wmma.mma.sync.aligned.row.col.m32n8k16.f16.f16 {%r16175, %r16176, %r16177, %r16178}, {%r2, %r2, %r2, %r2, %r2, %r2, %r2, %r2}, {%r2, %r2, %r2, %r2, %r2, %r2, %r2, %r2}, {%r16171, %r16172, %r16173, %r16174};
	bar.warp.sync 	-1;
	wmma.mma.sync.aligned.row.col.m32n8k16.f16.f16 {%r16179, %r16180, %r16181, %r16182}, {%r2, %r2, %r2, %r2, %r2, %r2, %r2, %r2}, {%r2, %r2, %r2, %r2, %r2, %r2, %r2, %r2}, {%r16175, %r16176, %r16177, %r16178};
	bar.warp.sync 	-1;
	wmma.mma.sync.aligned.row.col.m32n8k16.f16.f16 {%r16183, %r16184, %r16185, %r16186}, {%r2, %r2, %r2, %r2, %r2, %r2, %r2, %r2}, {%r2, %r2, %r2, %r2, %r2, %r2, %r2, %r2}, {%r16179, %r16180, %r16181, %r16182};
	bar.warp.sync 	-1;
	wmma.mma.sync.aligned.row.col.m32n8k16.f16.f16 {%r16187, %r16188, %r16189, %r16190}, {%r2, %r2, %r2, %r2, %r2, %r2, %r2, %r2}, {%r2, %r2, %r2, %r2, %r2, %r2, %r2, %r2}, {%r16183, %r16184, %r16185, %r16186};
	bar.warp.sync 	-1;
	wmma.mma.sync.aligned.row.col.m32n8k16.f16.f16 {%r16191, %r16192, %r16193, %r16194}, {%r2, %r2, %r2, %r2, %r2, %r2, %r2, %r2}, {%r2, %r2, %r2, %r2, %r2, %r2, %r2, %r2}, {%r16187, %r16188, %r16189, %r16190};
	bar.warp.sync 	-1;
	wmma.mma.sync.aligned.row.col.m32n8k16.f16.f16 {%r16195, %r16196, %r16197, %r16198}, {%r2, %r2, %r2, %r2, %r2, %r2, %r2, %r2}, {%r2, %r2, %r2, %r2, %r2, %r2, %r2, %r2}, {%r16191, %r16192, %r16193, %r16194};
	bar.warp.sync 	-1;
	wmma.mma.sync.aligned.row.col.m32n8k16.f16.f16 {%r16199, %r16200, %r16201, %r16202}, {%r2, %r2, %r2, %r2, %r2, %r2, %r2, %r2}, {%r2, %r2, %r2, %r2, %r2, %r2, %r2, %r2}, {%r16195, %r16196, %r16197, %r16198};
	bar.warp.sync 	-1;
	wmma.mma.sync.aligned.row.col.m32n8k16.f16.f16 {%r16203, %r16204, %r16205, %r16206}, {%r2, %r2, %r2, %r2, %r2, %r2, %r2, %r2}, {%r2, %r2, %r2, %r2, %r2, %r2, %r2, %r2}, {%r16199, %r16200, %r16201, %r16202};
	bar.warp.sync 	-1;
	wmma.mma.sync.aligned.row.col.m32n8k16.f16.f16 {%r16207, %r16208, %r16209, %r16210}, {%r2, %r2, %r2, %r2, %r2, %r2, %r2, %r2}, {%r2, %r2, %r2, %r2, %r2, %r2, %r2, %r2}, {%r16203, %r16204, %r16205, %r16206};
	bar.warp.sync 	-1;
	wmma.mma.sync.aligned.row.col.m32n8k16.f16.f16 {%r16211, %r16212, %r16213, %r16214}, {%r2, %r2, %r2, %r2, %r2, %r2, %r2, %r2}, {%r2, %r2, %r2, %r2, %r2, %r2, %r2, %r2}, {%r16207, %r16208, %r16209, %r16210};
	bar.warp.sync 	-1;
	wmma.mma.sync.aligned.row.col.m32n8k16.f16.f16 {%r16215, %r16216, %r16217, %r16218}, {%r2, %r2, %r2, %r2, %r2, %r2, %r2, %r2}, {%r2, %r2, %r2, %r2, %r2, %r2, %r2, %r2}, {%r16211, %r16212, %r16213, %r16214};
	bar.warp.sync 	-1;
	wmma.mma.sync.aligned.row.col.m32n8k16.f16.f16 {%r16219, %r16220, %r16221, %r16222}, {%r2, %r2, %r2, %r2, %r2, %r2, %r2, %r2}, {%r2, %r2, %r2, %r2, %r2, %r2, %r2, %r2}, {%r16215, %r16216, %r16217, %r16218};
	bar.warp.sync 	-1;
	wmma.mma.sync.aligned.row.col.m32n8k16.f16.f16 {%r16223, %r16224, %r16225, %r16226}, {%r2, %r2, %r2, %r2, %r2, %r2, %r2, %r2}, {%r2, %r2, %r2, %r2, %r2, %r2, %r2, %r2}, {%r16219, %r16220, %r16221, %r16222};
	bar.warp.sync 	-1;
	wmma.mma.sync.aligned.row.col.m32n8k16.f16.f16 {%r16227, %r16228, %r16229, %r16230}, {%r2, %r2, %r2, %r2, %r2, %r2, %r2, %r2}, {%r2, %r2, %r2, %r2, %r2, %r2, %r2, %r2}, {%r16223, %r16224, %r16225, %r16226};
	bar.warp.sync 	-1;
	wmma.mma.sync.aligned.row.col.m32n8k16.f16.f16 {%r16231, %r16232, %r16233, %r16234}, {%r2, %r2, %r2, %r2, %r2, %r2, %r2, %r2}, {%r2, %r2, %r2, %r2, %r2, %r2, %r2, %r2}, {%r16227, %r16228, %r16229, %r16230};
	bar.warp.sync 	-1;
	wmma.mma.sync.aligned.row.col.m32n8k16.f16.f16 {%r16235, %r16236, %r16237, %r16238}, {%r2, %r2, %r2, %r2, %r2, %r2, %r2, %r2}, {%r2, %r2, %r2, %r2, %r2, %r2, %r2, %r2}, {%r16231, %r16232, %r16233, %r16234};
	bar.warp.sync 	-1;
	wmma.mma.sync.aligned.row.col.m32n8k16.f16.f16 {%r16239, %r16240, %r16241, %r16242}, {%r2, %r2, %r2, %r2, %r2, %r2, %r2, %r2}, {%r2, %r2, %r2, %r2, %r2, %r2, %r2, %r2}, {%r16235, %r16236, %r16237, %r16238};
	bar.warp.sync 	-1;
	wmma.mma.sync.aligned.row.col.m32n8k16.f16.f16 {%r16243, %r16244, %r16245, %r16246}, {%r2, %r2, %r2, %r2, %r2, %r2, %r2, %r2}, {%r2, %r2, %r2, %r2, %r2, %r2, %r2, %r2}, {%r16239, %r16240, %r16241, %r16242};
	bar.warp.sync 	-1;
	wmma.mma.sync.aligned.row.col.m32n8k16.f16.f16 {%r16247, %r16248, %r16249, %r16250}, {%r2, %r2, %r2, %r2, %r2, %r2, %r2, %r2}, {%r2, %r2, %r2, %r2, %r2, %r2, %r2, %r2}, {%r16243, %r16244, %r16245, %r16246};
	bar.warp.sync 	-1;
	wmma.mma.sync.aligned.row.col.m32n8k16.f16.f16 {%r16251, %r16252, %r16253, %r16254}, {%r2, %r2, %r2, %r2, %r2, %r2, %r2, %r2}, {%r2, %r2, %r2, %r2, %r2, %r2, %r2, %r2}, {%r16247, %r16248, %r16249, %r16250};
	bar.warp.sync 	-1;
	wmma.mma.sync.aligned.row.col.m32n8k16.f16.f16 {%r16255, %r16256, %r16257, %r16258}, {%r2, %r2, %r2, %r2, %r2, %r2, %r2, %r2}, {%r2, %r2, %r2, %r2, %r2, %r2, %r2, %r2}, {%r16251, %r16252, %r16253, %r16254};
	bar.warp.sync 	-1;
	wmma.mma.sync.aligned.row.col.m32n8k16.f16.f16 {%r16259, %r16260, %r16261, %r16262}, {%r2, %r2, %r2, %r2, %r2, %r2, %r2, %r2}, {%r2, %r2, %r2, %r2, %r2, %r2, %r2, %r2}, {%r16255, %r16256, %r16257, %r16258};
	bar.warp.sync 	-1;
	wmma.mma.sync.aligned.row.col.m32n8k16.f16.f16 {%r16263, %r16264, %r16265, %r16266}, {%r2, %r2, %r2, %r2, %r2, %r2, %r2, %r2}, {%r2, %r2, %r2, %r2, %r2, %r2, %r2, %r2}, {%r16259, %r16260, %r16261, %r16262};
	bar.warp.sync 	-1;
	wmma.mma.sync.aligned.row.col.m32n8k16.f16.f16 {%r16267, %r16268, %r16269, %r16270}, {%r2, %r2, %r2, %r2, %r2, %r2, %r2, %r2}, {%r2, %r2, %r2, %r2, %r2, %r2, %r2, %r2}, {%r16263, %r16264, %r16265, %r16266};
	bar.warp.sync 	-1;
	wmma.mma.sync.aligned.row.col.m32n8k16.f16.f16 {%r16271, %r16272, %r16273, %r16274}, {%r2, %r2, %r2, %r2, %r2, %r2, %r2, %r2}, {%r2, %r2, %r2, %r2, %r2, %r2, %r2, %r2}, {%r16267, %r16268, %r16269, %r16270};
	bar.warp.sync 	-1;
	wmma.mma.sync.aligned.row.col.m32n8k16.f16.f16 {%r16275, %r16276, %r16277, %r16278}, {%r2, %r2, %r2, %r2, %r2, %r2, %r2, %r2}, {%r2, %r2, %r2, %r2, %r2, %r2, %r2, %r2}, {%r16271, %r16272, %r16273, %r16274};
	bar.warp.sync 	-1;
	wmma.mma.sync.aligned.row.col.m32n8k16.f16.f16 {%r16279, %r16280, %r16281, %r16282}, {%r2, %r2, %r2, %r2, %r2, %r2, %r2, %r2}, {%r2, %r2, %r2, %r2, %r2, %r2, %r2, %r2}, {%r16275, %r16276, %r16277, %r16278};
	bar.warp.sync 	-1;
	wmma.mma.sync.aligned.row.col.m32n8k16.f16.f16 {%r16283, %r16284, %r16285, %r16286}, {%r2, %r2, %r2, %r2, %r2, %r2, %r2, %r2}, {%r2, %r2, %r2, %r2, %r2, %r2, %r2, %r2}, {%r16279, %r16280, %r16281, %r16282};
	bar.warp.sync 	-1;
	wmma.mma.sync.aligned.row.col.m32n8k16.f16.f16 {%r16287, %r16288, %r16289, %r16290}, {%r2, %r2, %r2, %r2, %r2, %r2, %r2, %r2}, {%r2, %r2, %r2, %r2, %r2, %r2, %r2, %r2}, {%r16283, %r16284, %r16285, %r16286};
	bar.warp.sync 	-1;
	wmma.mma.sync.aligned.row.col.m32n8k16.f16.f16 {%r16291, %r16292, %r16293, %r16294}, {%r2, %r2, %r2, %r2, %r2, %r2, %r2, %r2}, {%r2, %r2, %r2, %r2, %r2, %r2, %r2, %r2}, {%r16287, %r16288, %r16289, %r16290};
	bar.warp.sync 	-1;
	wmma.mma.sync.aligned.row.col.m32n8k16.f16.f16 {%r16295, %r16296, %r16297, %r16298}, {%r2, %r2, %r2, %r2, %r2, %r2, %r2, %r2}, {%r2, %r2, %r2, %r2, %r2, %r2, %r2, %r2}, {%r16291, %r16292, %r16293, %r16294};
	bar.warp.sync 	-1;
	wmma.mma.sync.aligned.row.col.m32n8k16.f16.f16 {%r16299, %r16300, %r16301, %r16302}, {%r2, %r2, %r2, %r2, %r2, %r2, %r2, %r2}, {%r2, %r2, %r2, %r2, %r2, %r2, %r2, %r2}, {%r16295, %r16296, %r16297, %r16298};
	bar.warp.sync 	-1;
	wmma.mma.sync.aligned.row.col.m32n8k16.f16.f16 {%r16303, %r16304, %r16305, %r16306}, {%r2, %r2, %r2, %r2, %r2, %r2, %r2, %r2}, {%r2, %r2, %r2, %r2, %r2, %r2, %r2, %r2}, {%r16299, %r16300, %r16301, %r16302};
	bar.warp.sync 	-1;
	wmma.mma.sync.aligned.row.col.m32n8k16.f16.f16 {%r16307, %r16308, %r16309, %r16310}, {%r2, %r2, %r2, %r2, %r2, %r2, %r2, %r2}, {%r2, %r2, %r2, %r2, %r2, %r2, %r2, %r2}, {%r16303, %r16304, %r16305, %r16306};
	bar.warp.sync 	-1;
	wmma.mma.sync.aligned.row.col.m32n8k16.f16.f16 {%r16311, %r16312, %r16313, %r16314}, {%r2, %r2, %r2, %r2, %r2, %r2, %r2, %r2}, {%r2, %r2, %r2, %r2, %r2, %r2, %r2, %r2}, {%r16307, %r16308, %r16309, %r16310};
	bar.warp.sync 	-1;
	wmma.mma.sync.aligned.row.col.m32n8k16.f16.f16 {%r16315, %r16316, %r16317, %r16318}, {%r2, %r2, %r2, %r2, %r2, %r2, %r2, %r2}, {%r2, %r2, %r2, %r2, %r2, %r2, %r2, %r2}, {%r16311, %r16312, %r16313, %r16314};
	bar.warp.sync 	-1;
	wmma.mma.sync.aligned.row.col.m32n8k16.f16.f16 {%r16319, %r16320, %r16321, %r16322}, {%r2, %r2, %r2, %r2, %r2, %r2, %r2, %r2}, {%r2, %r2, %r2, %r2, %r2, %r2, %r2, %r2}, {%r16315, %r16316, %r16317, %r16318};
	bar.warp.sync 	-1;
	wmma.mma.sync.aligned.row.col.m32n8k16.f16.f16 {%r16323, %r16324, %r16325, %r16326}, {%r2, %r2, %r2, %r2, %r2, %r2, %r2, %r2}, {%r2, %r2, %r2, %r2, %r2, %r2, %r2, %r2}, {%r16319, %r16320, %r16321, %r16322};
	bar.warp.sync 	-1;
	wmma.mma.sync.aligned.row.col.m32n8k16.f16.f16 {%r16327, %r16328, %r16329, %r16330}, {%r2, %r2, %r2, %r2, %r2, %r2, %r2, %r2}, {%r2, %r2, %r2, %r2, %r2, %r2, %r2, %r2}, {%r16323, %r16324, %r16325, %r16326};
	bar.warp.sync 	-1;
	wmma.mma.sync.aligned.row.col.m32n8k16.f16.f16 {%r16331, %r16332, %r16333, %r16334}, {%r2, %r2, %r2, %r2, %r2, %r2, %r2, %r2}, {%r2, %r2, %r2, %r2, %r2, %r2, %r2, %r2}, {%r16327, %r16328, %r16329, %r16330};
	bar.warp.sync 	-1;
	wmma.mma.sync.aligned.row.col.m32n8k16.f16.f16 {%r16335, %r16336, %r16337, %r16338}, {%r2, %r2, %r2, %r2, %r2, %r2, %r2, %r2}, {%r2, %r2, %r2, %r2, %r2, %r2, %r2, %r2}, {%r16331, %r16332, %r16333, %r16334};
	bar.warp.sync 	-1;
	wmma.mma.sync.aligned.row.col.m32n8k16.f16.f16 {%r16339, %r16340, %r16341, %r16342}, {%r2, %r2, %r2, %r2, %r2, %r2, %r2, %r2}, {%r2, %r2, %r2, %r2, %r2, %r2, %r2, %r2}, {%r16335, %r16336, %r16337, %r16338};
	bar.warp.sync 	-1;
	wmma.mma.sync.aligned.row.col.m32n8k16.f16.f16 {%r16343, %r16344, %r16345, %r16346}, {%r2, %r2, %r2, %r2, %r2, %r2, %r2, %r2}, {%r2, %r2, %r2, %r2, %r2, %r2, %r2, %r2}, {%r16339, %r16340, %r16341, %r16342};
	bar.warp.sync 	-1;
	wmma.mma.sync.aligned.row.col.m32n8k16.f16.f16 {%r16347, %r16348, %r16349, %r16350}, {%r2, %r2, %r2, %r2, %r2, %r2, %r2, %r2}, {%r2, %r2, %r2, %r2, %r2, %r2, %r2, %r2}, {%r16343, %r16344, %r16345, %r16346};
	bar.warp.sync 	-1;
	wmma.mma.sync.aligned.row.col.m32n8k16.f16.f16 {%r16351, %r16352, %r16353, %r16354}, {%r2, %r2, %r2, %r2, %r2, %r2, %r2, %r2}, {%r2, %r2, %r2, %r2, %r2, %r2, %r2, %r2}, {%r16347, %r16348, %r16349, %r16350};
	bar.warp.sync 	-1;
	wmma.mma.sync.aligned.row.col.m32n8k16.f16.f16 {%r16355, %r16356, %r16357, %r16358}, {%r2, %r2, %r2, %r2, %r2, %r2, %r2, %r2}, {%r2, %r2, %r2, %r2, %r2, %r2, %r2, %r2}, {%r16351, %r16352, %r16353, %r16354};
	bar.warp.sync 	-1;
	wmma.mma.sync.aligned.row.col.m32n8k16.f16.f16 {%r16359, %r16360, %r16361, %r16362}, {%r2, %r2, %r2, %r2, %r2, %r2, %r2, %r2}, {%r2, %r2, %r2, %r2, %r2, %r2, %r2, %r2}, {%r16355, %r16356, %r16357, %r16358};
	bar.warp.sync 	-1;
	wmma.mma.sync.aligned.row.col.m32n8k16.f16.f16 {%r16363, %r16364, %r16365, %r16366}, {%r2, %r2, %r2, %r2, %r2, %r2, %r2, %r2}, {%r2, %r2, %r2, %r2, %r2, %r2, %r2, %r2}, {%r16359, %r16360, %r16361, %r16362};
	bar.warp.sync 	-1;
	wmma.mma.sync.aligned.row.col.m32n8k16.f16.f16 {%r16367, %r16368, %r16369, %r16370}, {%r2, %r2, %r2, %r2, %r2, %r2, %r2, %r2}, {%r2, %r2, %r2, %r2, %r2, %r2, %r2, %r2}, {%r16363, %r16364, %r16365, %r16366};
	bar.warp.sync 	-1;
	wmma.mma.sync.aligned.row.col.m32n8k16.f16.f16 {%r16371, %r16372, %r16373, %r16374}, {%r2, %r2, %r2, %r2, %r2, %r2, %r2, %r2}, {%r2, %r2, %r2, %r2, %r2, %r2, %r2, %r2}, {%r16367, %r16368, %r16369, %r16370};
	bar.warp.sync 	-1;
	wmma.mma.sync.aligned.row.col.m32n8k16.f16.f16 {%r16375, %r16376, %r16377, %r16378}, {%r2, %r2, %r2, %r2, %r2, %r2, %r2, %r2}, {%r2, %r2, %r2, %r2, %r2, %r2, %r2, %r2}, {%r16371, %r16372, %r16373, %r16374};
	bar.warp.sync 	-1;
	wmma.mma.sync.aligned.row.col.m32n8k16.f16.f16 {%r16379, %r16380, %r16381, %r16382}, {%r2, %r2, %r2, %r2, %r2, %r2, %r2, %r2}, {%r2, %r2, %r2, %r2, %r2, %r2, %r2, %r2}, {%r16375, %r16376, %r16377, %r16378};
	bar.warp.sync 	-1;
	wmma.mma.sync.aligned.row.col.m32n8k16.f16.f16 {%r16383, %r16384, %r16385, %r16386}, {%r2, %r2, %r2, %r2, %r2, %r2, %r2, %r2}, {%r2, %r2, %r2, %r2, %r2, %r2, %r2, %r2}, {%r16379, %r16380, %r16381, %r16382};
	bar.warp.sync 	-1;
	wmma.mma.sync.aligned.row.col.m32n8k16.f16.f16 {%r16387, %r16388, %r16389, %r16390}, {%r2, %r2, %r2, %r2, %r2, %r2, %r2, %r2}, {%r2, %r2, %r2, %r2, %r2, %r2, %r2, %r2}, {%r16383, %r16384, %r16385, %r16386};
	bar.warp.sync 	-1;
	wmma.mma.sync.aligned.row.col.m32n8k16.f16.f16 {%r16391, %r16392, %r16393, %r16394}, {%r2, %r2, %r2, %r2, %r2, %r2, %r2, %r2}, {%r2, %r2, %r2, %r2, %r2, %r2, %r2, %r2}, {%r16387, %r16388, %r16389, %r16390};
	bar.warp.sync 	-1;
	wmma.mma.sync.aligned.row.col.m32n8k16.f16.f16 {%r16395, %r16396, %r16397, %r16398}, {%r2, %r2, %r2, %r2, %r2, %r2, %r2, %r2}, {%r2, %r2, %r2, %r2, %r2, %r2, %r2, %r2}, {%r16391, %r16392, %r16393, %r16394};
	bar.warp.sync 	-1;
	wmma.mma.sync.aligned.row.col.m32n8k16.f16.f16 {%r16399, %r16400, %r16401, %r16402}, {%r2, %r2, %r2, %r2, %r2, %r2, %r2, %r2}, {%r2, %r2, %r2, %r2, %r2, %r2, %r2, %r2}, {%r16395, %r16396, %r16397, %r16398};
	bar.warp.sync 	-1;
	wmma.mma.sync.aligned.row.col.m32n8k16.f16.f16 {%r16403, %r16404, %r16405, %r16406}, {%r2, %r2, %r2, %r2, %r2, %r2, %r2, %r2}, {%r2, %r2, %r2, %r2, %r2, %r2, %r2, %r2}, {%r16399, %r16400, %r16401, %r16402};
	bar.warp.sync 	-1;
	wmma.mma.sync.aligned.row.col.m32n8k16.f16.f16 {%r16407, %r16408, %r16409, %r16410}, {%r2, %r2, %r2, %r2, %r2, %r2, %r2, %r2}, {%r2, %r2, %r2, %r2, %r2, %r2, %r2, %r2}, {%r16403, %r16404, %r16405, %r16406};
	bar.warp.sync 	-1;
	wmma.mma.sync.aligned.row.col.m32n8k16.f16.f16 {%r16411, %r16412, %r16413, %r16414}, {%r2, %r2, %r2, %r2, %r2, %r2, %r2, %r2}, {%r2, %r2, %r2, %r2, %r2, %r2, %r2, %r2}, {%r16407, %r16408, %r16409, %r16410};
	bar.warp.sync 	-1;
	wmma.mma.sync.aligned.row.col.m32n8k16.f16.f16 {%r16415, %r16416, %r16417, %r16418}, {%r2, %r2, %r2, %r2, %r2, %r2, %r2, %r2}, {%r2, %r2, %r2, %r2, %r2, %r2, %r2, %r2}, {%r16411, %r16412, %r16413, %r16414};
	bar.warp.sync 	-1;
	wmma.mma.sync.aligned.row.col.m32n8k16.f16.f16 {%r16419, %r16420, %r16421, %r16422}, {%r2, %r2, %r2, %r2, %r2, %r2, %r2, %r2}, {%r2, %r2, %r2, %r2, %r2, %r2, %r2, %r2}, {%r16415, %r16416, %r16417, %r16418};
	bar.warp.sync 	-1;
	wmma.mma.sync.aligned.row.col.m32n8k16.f16.f16 {%r16423, %r16424, %r16425, %r16426}, {%r2, %r2, %r2, %r2, %r2, %r2, %r2, %r2}, {%r2, %r2, %r2, %r2, %r2, %r2, %r2, %r2}, {%r16419, %r16420, %r16421, %r16422};
	bar.warp.sync 	-1;
	wmma.mma.sync.aligned.row.col.m32n8k16.f16.f16 {%r16427, %r16428, %r16429, %r16430}, {%r2, %r2, %r2, %r2, %r2, %r2, %r2, %r2}, {%r2, %r2, %r2, %r2, %r2, %r2, %r2, %r2}, {%r16423, %r16424, %r16425, %r16426};
	bar.warp.sync 	-1;
	wmma.mma.sync.aligned.row.col.m32n8k16.f16.f16 {%r16431, %r16432, %r16433, %r16434}, {%r2, %r2, %r2, %r2, %r2, %r2, %r2, %r2}, {%r2, %r2, %r2, %r2, %r2, %r2, %r2, %r2}, {%r16427, %r16428, %r16429, %r16430};
	bar.warp.sync 	-1;
	wmma.mma.sync.aligned.row.col.m32n8k16.f16.f16 {%r16435, %r16436, %r16437, %r16438}, {%r2, %r2, %r2, %r2, %r2, %r2, %r2, %r2}, {%r2, %r2, %r2, %r2, %r2, %r2, %r2, %r2}, {%r16431, %r16432, %r16433, %r16434};
	bar.warp.sync 	-1;
	wmma.mma.sync.aligned.row.col.m32n8k16.f16.f16 {%r16439, %r16440, %r16441, %r16442}, {%r2, %r2, %r2, %r2, %r2, %r2, %r2, %r2}, {%r2, %r2, %r2, %r2, %r2, %r2, %r2, %r2}, {%r16435, %r16436, %r16437, %r16438};
	bar.warp.sync 	-1;
	wmma.mma.sync.aligned.row.col.m32n8k16.f16.f16 {%r16443, %r16444, %r16445, %r16446}, {%r2, %r2, %r2, %r2, %r2, %r2, %r2, %r2}, {%r2, %r2, %r2, %r2, %r2, %r2, %r2, %r2}, {%r16439, %r16440, %r16441, %r16442};
	bar.warp.sync 	-1;
	wmma.mma.sync.aligned.row.col.m32n8k16.f16.f16 {%r16447, %r16448, %r16449, %r16450}, {%r2, %r2, %r2, %r2, %r2, %r2, %r2, %r2}, {%r2, %r2, %r2, %r2, %r2, %r2, %r2, %r2}, {%r16443, %r16444, %r16445, %r16446};
	bar.warp.sync 	-1;
	wmma.mma.sync.aligned.row.col.m32n8k16.f16.f16 {%r16451, %r16452, %r16453, %r16454}, {%r2, %r2, %r2, %r2, %r2, %r2, %r2, %r2}, {%r2, %r2, %r2, %r2, %r2, %r2, %r2, %r2}, {%r16447, %r16448, %r16449, %r16450};
	bar.warp.sync 	-1;
	wmma.mma.sync.aligned.row.col.m32n8k16.f16.f16 {%r16455, %r16456, %r16457, %r16458}, {%r2, %r2, %r2, %r2, %r2, %r2, %r2, %r2}, {%r2, %r2, %r2, %r2, %r2, %r2, %r2, %r2}, {%r16451, %r16452, %r16453, %r16454};
	bar.warp.sync 	-1;
	wmma.mma.sync.aligned.row.col.m32n8k16.f16.f16 {%r16459, %r16460, %r16461, %r16462}, {%r2, %r2, %r2, %r2, %r2, %r2, %r2, %r2}, {%r2, %r2, %r2, %r2, %r2, %r2, %r2, %r2}, {%r16455, %r16456, %r16457, %r16458};
	bar.warp.sync 	-1;
	wmma.mma.sync.aligned.row.col.m32n8k16.f16.f16 {%r16463, %r16464, %r16465, %r16466}, {%r2, %r2, %r2, %r2, %r2, %r2, %r2, %r2}, {%r2, %r2, %r2, %r2, %r2, %r2, %r2, %r2}, {%r16459, %r16460, %r16461, %r16462};
	bar.warp.sync 	-1;
	wmma.mma.sync.aligned.row.col.m32n8k16.f16.f16 {%r16467, %r16468, %r16469, %r16470}, {%r2, %r2, %r2, %r2, %r2, %r2, %r2, %r2}, {%r2, %r2, %r2, %r2, %r2, %r2, %r2, %r2}, {%r16463, %r16464, %r16465, %r16466};
	bar.warp.sync 	-1;
	wmma.mma.sync.aligned.row.col.m32n8k16.f16.f16 {%r16471, %r16472, %r16473, %r16474}, {%r2, %r2, %r2, %r2, %r2, %r2, %r2, %r2}, {%r2, %r2, %r2, %r2, %r2, %r2, %r2, %r2}, {%r16467, %r16468, %r16469, %r16470};
	bar.warp.sync 	-1;
	wmma.mma.sync.aligned.row.col.m32n8k16.f16.f16 {%r16475, %r16476, %r16477, %r16478}, {%r2, %r2, %r2, %r2, %r2, %r2, %r2, %r2}, {%r2, %r2, %r2, %r2, %r2, %r2, %r2, %r2}, {%r16471, %r16472, %r16473, %r16474};
	bar.warp.sync 	-1;
	wmma.mma.sync.aligned.row.col.m32n8k16.f16.f16 {%r16479, %r16480, %r16481, %r16482}, {%r2, %r2, %r2, %r2, %r2, %r2, %r2, %r2}, {%r2, %r2, %r2, %r2, %r2, %r2, %r2, %r2}, {%r16475, %r16476, %r16477, %r16478};
	bar.warp.sync 	-1;
	wmma.mma.sync.aligned.row.col.m32n8k16.f16.f16 {%r16483, %r16484, %r16485, %r16486}, {%r2, %r2, %r2, %r2, %r2, %r2, %r2, %r2}, {%r2, %r2, %r2, %r2, %r2, %r2, %r2, %r2}, {%r16479, %r16480, %r16481, %r16482};
	bar.warp.sync 	-1;
	wmma.mma.sync.aligned.row.col.m32n8k16.f16.f16 {%r16487, %r16488, %r16489, %r16490}, {%r2, %r2, %r2, %r2, %r2, %r2, %r2, %r2}, {%r2, %r2, %r2, %r2, %r2, %r2, %r2, %r2}, {%r16483, %r16484, %r16485, %r16486};
	bar.warp.sync 	-1;
	wmma.mma.sync.aligned.row.col.m32n8k16.f16.f16 {%r16491, %r16492, %r16493, %r16494}, {%r2, %r2, %r2, %r2, %r2, %r2, %r2, %r2}, {%r2, %r2, %r2, %r2, %r2, %r2, %r2, %r2}, {%r16487, %r16488, %r16489, %r16490};
	bar.warp.sync 	-1;
	wmma.mma.sync.aligned.row.col.m32n8k16.f16.f16 {%r16495, %r16496, %r16497, %r16498}, {%r2, %r2, %r2, %r2, %r2, %r2, %r2, %r2}, {%r2, %r2, %r2, %r2, %r2, %r2, %r2, %r2}, {%r16491, %r16492, %r16493, %r16494};
	bar.warp.sync 	-1;
	wmma.mma.sync.aligned.row.col.m32n8k16.f16.f16 {%r16499, %r16500, %r16501, %r16502}, {%r2, %r2, %r2, %r2, %r2, %r2, %r2, %r2}, {%r2, %r2, %r2, %r2, %r2, %r2, %r2, %r2}, {%r16495, %r16496, %r16497, %r16498};
	bar.warp.sync 	-1;
	wmma.mma.sync.aligned.row.col.m32n8k16.f16.f16 {%r16503, %r16504, %r16505, %r16506}, {%r2, %r2, %r2, %r2, %r2, %r2, %r2, %r2}, {%r2, %r2, %r2, %r2, %r2, %r2, %r2, %r2}, {%r16499, %r16500, %r16501, %r16502};
	bar.warp.sync 	-1;
	wmma.mma.sync.aligned.row.col.m32n8k16.f16.f16 {%r16507, %r16508, %r16509, %r16510}, {%r2, %r2, %r2, %r2, %r2, %r2, %r2, %r2}, {%r2, %r2, %r2, %r2, %r2, %r2, %r2, %r2}, {%r16503, %r16504, %r16505, %r16506};
	bar.warp.sync 	-1;
	wmma.mma.sync.aligned.row.col.m32n8k16.f16.f16 {%r16511, %r16512, %r16513, %r16514}, {%r2, %r2, %r2, %r2, %r2, %r2, %r2, %r2}, {%r2, %r2, %r2, %r2, %r2, %r2, %r2, %r2}, {%r16507, %r16508, %r16509, %r16510};
	bar.warp.sync 	-1;
	wmma.mma.sync.aligned.row.col.m32n8k16.f16.f16 {%r16515, %r16516, %r16517, %r16518}, {%r2, %r2, %r2, %r2, %r2, %r2, %r2, %r2}, {%r2, %r2, %r2, %r2, %r2, %r2, %r2, %r2}, {%r16511, %r16512, %r16513, %r16514};
	bar.warp.sync 	-1;
	wmma.mma.sync.aligned.row.col.m32n8k16.f16.f16 {%r16519, %r16520, %r16521, %r16522}, {%r2, %r2, %r2, %r2, %r2, %r2, %r2, %r2}, {%r2, %r2, %r2, %r2, %r2, %r2, %r2, %r2}, {%r16515, %r16516, %r16517, %r16518};
	bar.warp.sync 	-1;
	wmma.mma.sync.aligned.row.col.m32n8k16.f16.f16 {%r16523, %r16524, %r16525, %r16526}, {%r2, %r2, %r2, %r2, %r2, %r2, %r2, %r2}, {%r2, %r2, %r2, %r2, %r2, %r2, %r2, %r2}, {%r16519, %r16520, %r16521, %r16522};
	bar.warp.sync 	-1;
	wmma.mma.sync.aligned.row.col.m32n8k16.f16.f16 {%r16527, %r16528, %r16529, %r16530}, {%r2, %r2, %r2, %r2, %r2, %r2, %r2, %r2}, {%r2, %r2, %r2, %r2, %r2, %r2, %r2, %r2}, {%r16523, %r16524, %r16525, %r16526};
	bar.warp.sync 	-1;
	wmma.mma.sync.aligned.row.col.m32n8k16.f16.f16 {%r16531, %r16532, %r16533, %r16534}, {%r2, %r2, %r2, %r2, %r2, %r2, %r2, %r2}, {%r2, %r2, %r2, %r2, %r2, %r2, %r2, %r2}, {%r16527, %r16528, %r16529, %r16530};
	bar.warp.sync 	-1;
	wmma.mma.sync.aligned.row.col.m32n8k16.f16.f16 {%r16535, %r16536, %r16537, %r16538}, {%r2, %r2, %r2, %r2, %r2, %r2, %r2, %r2}, {%r2, %r2, %r2, %r2, %r2, %r2, %r2, %r2}, {%r16531, %r16532, %r16533, %r16534};
	bar.warp.sync 	-1;
	wmma.mma.sync.aligned.row.col.m32n8k16.f16.f16 {%r16539, %r16540, %r16541, %r16542}, {%r2, %r2, %r2, %r2, %r2, %r2, %r2, %r2}, {%r2, %r2, %r2, %r2, %r2, %r2, %r2, %r2}, {%r16535, %r16536, %r16537, %r16538};
	bar.warp.sync 	-1;
	wmma.mma.sync.aligned.row.col.m32n8k16.f16.f16 {%r16543, %r16544, %r16545, %r16546}, {%r2, %r2, %r2, %r2, %r2, %r2, %r2, %r2}, {%r2, %r2, %r2, %r2, %r2, %r2, %r2, %r2}, {%r16539, %r16540, %r16541, %r16542};
	bar.warp.sync 	-1;
	wmma.mma.sync.aligned.row.col.m32n8k16.f16.f16 {%r16547, %r16548, %r16549, %r16550}, {%r2, %r2, %r2, %r2, %r2, %r2, %r2, %r2}, {%r2, %r2, %r2, %r2, %r2, %r2, %r2, %r2}, {%r16543, %r16544, %r16545, %r16546};
	bar.warp.sync 	-1;
	wmma.mma.sync.aligned.row.col.m32n8k16.f16.f16 {%r16551, %r16552, %r16553, %r16554}, {%r2, %r2, %r2, %r2, %r2, %r2, %r2, %r2}, {%r2, %r2, %r2, %r2, %r2, %r2, %r2, %r2}, {%r16547, %r16548, %r16549, %r16550};
	bar.warp.sync 	-1;
	wmma.mma.sync.aligned.row.col.m32n8k16.f16.f16 {%r16555, %r16556, %r16557, %r16558}, {%r2, %r2, %r2, %r2, %r2, %r2, %r2, %r2}, {%r2, %r2, %r2, %r2, %r2, %r2, %r2, %r2}, {%r16551, %r16552, %r16553, %r16554};
	bar.warp.sync 	-1;
	wmma.mma.sync.aligned.row.col.m32n8k16.f16.f16 {%r16559, %r16560, %r16561, %r16562}, {%r2, %r2, %r2, %r2, %r2, %r2, %r2, %r2}, {%r2, %r2, %r2, %r2, %r2, %r2, %r2, %r2}, {%r16555, %r16556, %r16557, %r16558};
	bar.warp.sync 	-1;
	wmma.mma.sync.aligned.row.col.m32n8k16.f16.f16 {%r16563, %r16564, %r16565, %r16566}, {%r2, %r2, %r2, %r2, %r2, %r2, %r2, %r2}, {%r2, %r2, %r2, %r2, %r2, %r2, %r2, %r2}, {%r16559, %r16560, %r16561, %r16562};
	bar.warp.sync 	-1;
	wmma.mma.sync.aligned.row.col.m32n8k16.f16.f16 {%r16567, %r16568, %r16569, %r16570}, {%r2, %r2, %r2, %r2, %r2, %r2, %r2, %r2}, {%r2, %r2, %r2, %r2, %r2, %r2, %r2, %r2}, {%r16563, %r16564, %r16565, %r16566};
	bar.warp.sync 	-1;
	wmma.mma.sync.aligned.row.col.m32n8k16.f16.f16 {%r16571, %r16572, %r16573, %r16574}, {%r2, %r2, %r2, %r2, %r2, %r2, %r2, %r2}, {%r2, %r2, %r2, %r2, %r2, %r2, %r2, %r2}, {%r16567, %r16568, %r16569, %r16570};
	bar.warp.sync 	-1;
	wmma.mma.sync.aligned.row.col.m32n8k16.f16.f16 {%r16575, %r16576, %r16577, %r16578}, {%r2, %r2, %r2, %r2, %r2, %r2, %r2, %r2}, {%r2, %r2, %r2, %r2, %r2, %r2, %r2, %r2}, {%r16571, %r16572, %r16573, %r16574};
	bar.warp.sync 	-1;
	wmma.mma.sync.aligned.row.col.m32n8k16.f16.f16 {%r16579, %r16580, %r16581, %r16582}, {%r2, %r2, %r2, %r2, %r2, %r2, %r2, %r2}, {%r2, %r2, %r2, %r2, %r2, %r2, %r2, %r2}, {%r16575, %r16576, %r16577, %r16578};
	bar.warp.sync 	-1;
	wmma.mma.sync.aligned.row.col.m32n8k16.f16.f16 {%r16583, %r16584, %r16585, %r16586}, {%r2, %r2, %r2, %r2, %r2, %r2, %r2, %r2}, {%r2, %r2, %r2, %r2, %r2, %r2, %r2, %r2}, {%r16579, %r16580, %r16581, %r16582};
	bar.warp.sync 	-1;
	wmma.mma.sync.aligned.row.col.m32n8k16.f16.f16 {%r16587, %r16588, %r16589, %r16590}, {%r2, %r2, %r2, %r2, %r2, %r2, %r2, %r2}, {%r2, %r2, %r2, %r2, %r2, %r2, %r2, %r2}, {%r16583, %r16584, %r16585, %r16586};
	bar.warp.sync 	-1;
	wmma.mma.sync.aligned.row.col.m32n8k16.f16.f16 {%r16591, %r16592, %r16593, %r16594}, {%r2, %r2, %r2, %r2, %r2, %r2, %r2, %r2}, {%r2, %r2, %r2, %r2, %r2, %r2, %r2, %r2}, {%r16587, %r16588, %r16589, %r16590};
	bar.warp.sync 	-1;
	wmma.mma.sync.aligned.row.col.m32n8k16.f16.f16 {%r16595, %r16596, %r16597, %r16598}, {%r2, %r2, %r2, %r2, %r2, %r2, %r2, %r2}, {%r2, %r2, %r2, %r2, %r2, %r2, %r2, %r2}, {%r16591, %r16592, %r16593, %r16594};
	bar.warp.sync 	-1;
	wmma.mma.sync.aligned.row.col.m32n8k16.f16.f16 {%r16599, %r16600, %r16601, %r16602}, {%r2, %r2, %r2, %r2, %r2, %r2, %r2, %r2}, {%r2, %r2, %r2, %r2, %r2, %r2, %r2, %r2}, {%r16595, %r16596, %r16597, %r16598};
	bar.warp.sync 	-1;
	wmma.mma.sync.aligned.row.col.m32n8k16.f16.f16 {%r16603, %r16604, %r16605, %r16606}, {%r2, %r2, %r2, %r2, %r2, %r2, %r2, %r2}, {%r2, %r2, %r2, %r2, %r2, %r2, %r2, %r2}, {%r16599, %r16600, %r16601, %r16602};
	bar.warp.sync 	-1;
	wmma.mma.sync.aligned.row.col.m32n8k16.f16.f16 {%r16607, %r16608, %r16609, %r16610}, {%r2, %r2, %r2, %r2, %r2, %r2, %r2, %r2}, {%r2, %r2, %r2, %r2, %r2, %r2, %r2, %r2}, {%r16603, %r16604, %r16605, %r16606};
	bar.warp.sync 	-1;
	wmma.mma.sync.aligned.row.col.m32n8k16.f16.f16 {%r16611, %r16612, %r16613, %r16614}, {%r2, %r2, %r2, %r2, %r2, %r2, %r2, %r2}, {%r2, %r2, %r2, %r2, %r2, %r2, %r2, %r2}, {%r16607, %r16608, %r16609, %r16610};
	bar.warp.sync 	-1;
	wmma.mma.sync.aligned.row.col.m32n8k16.f16.f16 {%r16615, %r16616, %r16617, %r16618}, {%r2, %r2, %r2, %r2, %r2, %r2, %r2, %r2}, {%r2, %r2, %r2, %r2, %r2, %r2, %r2, %r2}, {%r16611, %r16612, %r16613, %r16614};
	bar.warp.sync 	-1;
	wmma.mma.sync.aligned.row.col.m32n8k16.f16.f16 {%r16619, %r16620, %r16621, %r16622}, {%r2, %r2, %r2, %r2, %r2, %r2, %r2, %r2}, {%r2, %r2, %r2, %r2, %r2, %r2, %r2, %r2}, {%r16615, %r16616, %r16617, %r16618};
	bar.warp.sync 	-1;
	wmma.mma.sync.aligned.row.col.m32n8k16.f16.f16 {%r16623, %r16624, %r16625, %r16626}, {%r2, %r2, %r2, %r2, %r2, %r2, %r2, %r2}, {%r2, %r2, %r2, %r2, %r2, %r2, %r2, %r2}, {%r16619, %r16620, %r16621, %r16622};
	bar.warp.sync 	-1;
	wmma.mma.sync.aligned.row.col.m32n8k16.f16.f16 {%r16627, %r16628, %r16629, %r16630}, {%r2, %r2, %r2, %r2, %r2, %r2, %r2, %r2}, {%r2, %r2, %r2, %r2, %r2, %r2, %r2, %r2}, {%r16623, %r16624, %r16625, %r16626};
	bar.warp.sync 	-1;
	wmma.mma.sync.aligned.row.col.m32n8k16.f16.f16 {%r16631, %r16632, %r16633, %r16634}, {%r2, %r2, %r2, %r2, %r2, %r2, %r2, %r2}, {%r2, %r2, %r2, %r2, %r2, %r2, %r2, %r2}, {%r16627, %r16628, %r16629, %r16630};
	bar.warp.sync 	-1;
	wmma.mma.sync.aligned.row.col.m32n8k16.f16.f16 {%r16635, %r16636, %r16637, %r16638}, {%r2, %r2, %r2, %r2, %r2, %r2, %r2, %r2}, {%r2, %r2, %r2, %r2, %r2, %r2, %r2, %r2}, {%r16631, %r16632, %r16633, %r16634};
	bar.warp.sync 	-1;
	wmma.mma.sync.aligned.row.col.m32n8k16.f16.f16 {%r16639, %r16640, %r16641, %r16642}, {%r2, %r2, %r2, %r2, %r2, %r2, %r2, %r2}, {%r2, %r2, %r2, %r2, %r2, %r2, %r2, %r2}, {%r16635, %r16636, %r16637, %r16638};
	bar.warp.sync 	-1;
	wmma.mma.sync.aligned.row.col.m32n8k16.f16.f16 {%r16643, %r16644, %r16645, %r16646}, {%r2, %r2, %r2, %r2, %r2, %r2, %r2, %r2}, {%r2, %r2, %r2, %r2, %r2, %r2, %r2, %r2}, {%r16639, %r16640, %r16641, %r16642};
	bar.warp.sync 	-1;
	wmma.mma.sync.aligned.row.col.m32n8k16.f16.f16 {%r16647, %r16648, %r16649, %r16650}, {%r2, %r2, %r2, %r2, %r2, %r2, %r2, %r2}, {%r2, %r2, %r2, %r2, %r2, %r2, %r2, %r2}, {%r16643, %r16644, %r16645, %r16646};
	bar.warp.sync 	-1;
	wmma.mma.sync.aligned.row.col.m32n8k16.f16.f16 {%r16651, %r16652, %r16653, %r16654}, {%r2, %r2, %r2, %r2, %r2, %r2, %r2, %r2}, {%r2, %r2, %r2, %r2, %r2, %r2, %r2, %r2}, {%r16647, %r16648, %r16649, %r16650};
	bar.warp.sync 	-1;
	wmma.mma.sync.aligned.row.col.m32n8k16.f16.f16 {%r16655, %r16656, %r16657, %r16658}, {%r2, %r2, %r2, %r2, %r2, %r2, %r2, %r2}, {%r2, %r2, %r2, %r2, %r2, %r2, %r2, %r2}, {%r16651, %r16652, %r16653, %r16654};
	bar.warp.sync 	-1;
	wmma.mma.sync.aligned.row.col.m32n8k16.f16.f16 {%r16659, %r16660, %r16661, %r16662}, {%r2, %r2, %r2, %r2, %r2, %r2, %r2, %r2}, {%r2, %r2, %r2, %r2, %r2, %r2, %r2, %r2}, {%r16655, %r16656, %r16657, %r16658};
	bar.warp.sync 	-1;
	wmma.mma.sync.aligned.row.col.m32n8k16.f16.f16 {%r16663, %r16664, %r16665, %r16666}, {%r2, %r2, %r2, %r2, %r2, %r2, %r2, %r2}, {%r2, %r2, %r2, %r2, %r2, %r2, %r2, %r2}, {%r16659, %r16660, %r16661, %r16662};
	bar.warp.sync 	-1;
	wmma.mma.sync.aligned.row.col.m32n8k16.f16.f16 {%r16667, %r16668, %r16669, %r16670}, {%r2, %r2, %r2, %r2, %r2, %r2, %r2, %r2}, {%r2, %r2, %r2, %r2, %r2, %r2, %r2, %r2}, {%r16663, %r16664, %r16665, %r16666};
	bar.warp.sync 	-1;
	wmma.mma.sync.aligned.row.col.m32n8k16.f16.f16 {%r16671, %r16672, %r16673, %r16674}, {%r2, %r2, %r2, %r2, %r2, %r2, %r2, %r2}, {%r2, %r2, %r2, %r2, %r2, %r2, %r2, %r2}, {%r16667, %r16668, %r16669, %r16670};
	bar.warp.sync 	-1;
	wmma.mma.sync.aligned.row.col.m32n8k16.f16.f16 {%r16675, %r16676, %r16677, %r16678}, {%r2, %r2, %r2, %r2, %r2, %r2, %r2, %r2}, {%r2, %r2, %r2, %r2, %r2, %r2, %r2, %r2}, {%r16671, %r16672, %r16673, %r16674};
	bar.warp.sync 	-1;
	wmma.mma.sync.aligned.row.col.m32n8k16.f16.f16 {%r16679, %r16680, %r16681, %r16682}, {%r2, %r2, %r2, %r2, %r2, %r2, %r2, %r2}, {%r2, %r2, %r2, %r2, %r2, %r2, %r2, %r2}, {%r16675, %r16676, %r16677, %r16678};
	bar.warp.sync 	-1;
	wmma.mma.sync.aligned.row.col.m32n8k16.f16.f16 {%r16683, %r16684, %r16685, %r16686}, {%r2, %r2, %r2, %r2, %r2, %r2, %r2, %r2}, {%r2, %r2, %r2, %r2, %r2, %r2, %r2, %r2}, {%r16679, %r16680, %r16681, %r16682};
	bar.warp.sync 	-1;
	wmma.mma.sync.aligned.row.col.m32n8k16.f16.f16 {%r16687, %r16688, %r16689, %r16690}, {%r2, %r2, %r2, %r2, %r2, %r2, %r2, %r2}, {%r2, %r2, %r2, %r2, %r2, %r2, %r2, %r2}, {%r16683, %r16684, %r16685, %r16686};
	bar.warp.sync 	-1;
	wmma.mma.sync.aligned.row.col.m32n8k16.f16.f16 {%r16691, %r16692, %r16693, %r16694}, {%r2, %r2, %r2, %r2, %r2, %r2, %r2, %r2}, {%r2, %r2, %r2, %r2, %r2, %r2, %r2, %r2}, {%r16687, %r16688, %r16689, %r16690};
	bar.warp.sync 	-1;
	wmma.mma.sync.aligned.row.col.m32n8k16.f16.f16 {%r16695, %r16696, %r16697, %r16698}, {%r2, %r2, %r2, %r2, %r2, %r2, %r2, %r2}, {%r2, %r2, %r2, %r2, %r2, %r2, %r2, %r2}, {%r16691, %r16692, %r16693, %r16694};
	bar.warp.sync 	-1;
	wmma.mma.sync.aligned.row.col.m32n8k16.f16.f16 {%r16699, %r16700, %r16701, %r16702}, {%r2, %r2, %r2, %r2, %r2, %r2, %r2, %r2}, {%r2, %r2, %r2, %r2, %r2, %r2, %r2, %r2}, {%r16695, %r16696, %r16697, %r16698};
	bar.warp.sync 	-1;
	wmma.mma.sync.aligned.row.col.m32n8k16.f16.f16 {%r16703, %r16704, %r16705, %r16706}, {%r2, %r2, %r2, %r2, %r2, %r2, %r2, %r2}, {%r2, %r2, %r2, %r2, %r2, %r2, %r2, %r2}, {%r16699, %r16700, %r16701, %r16702};
	bar.warp.sync 	-1;
	wmma.mma.sync.aligned.row.col.m32n8k16.f16.f16 {%r16707, %r16708, %r16709, %r16710}, {%r2, %r2, %r2, %r2, %r2, %r2, %r2, %r2}, {%r2, %r2, %r2, %r2, %r2, %r2, %r2, %r2}, {%r16703, %r16704, %r16705, %r16706};
	bar.warp.sync 	-1;
	wmma.mma.sync.aligned.row.col.m32n8k16.f16.f16 {%r16711, %r16712, %r16713, %r16714}, {%r2, %r2, %r2, %r2, %r2, %r2, %r2, %r2}, {%r2, %r2, %r2, %r2, %r2, %r2, %r2, %r2}, {%r16707, %r16708, %r16709, %r16710};
	bar.warp.sync 	-1;
	wmma.mma.sync.aligned.row.col.m32n8k16.f16.f16 {%r16715, %r16716, %r16717, %r16718}, {%r2, %r2, %r2, %r2, %r2, %r2, %r2, %r2}, {%r2, %r2, %r2, %r2, %r2, %r2, %r2, %r2}, {%r16711, %r16712, %r16713, %r16714};
	bar.warp.sync 	-1;
	wmma.mma.sync.aligned.row.col.m32n8k16.f16.f16 {%r16719, %r16720, %r16721, %r16722}, {%r2, %r2, %r2, %r2, %r2, %r2, %r2, %r2}, {%r2, %r2, %r2, %r2, %r2, %r2, %r2, %r2}, {%r16715, %r16716, %r16717, %r16718};
	bar.warp.sync 	-1;
	wmma.mma.sync.aligned.row.col.m32n8k16.f16.f16 {%r16723, %r16724, %r16725, %r16726}, {%r2, %r2, %r2, %r2, %r2, %r2, %r2, %r2}, {%r2, %r2, %r2, %r2, %r2, %r2, %r2, %r2}, {%r16719, %r16720, %r16721, %r16722};
	bar.warp.sync 	-1;
	wmma.mma.sync.aligned.row.col.m32n8k16.f16.f16 {%r16727, %r16728, %r16729, %r16730}, {%r2, %r2, %r2, %r2, %r2, %r2, %r2, %r2}, {%r2, %r2, %r2, %r2, %r2, %r2, %r2, %r2}, {%r16723, %r16724, %r16725, %r16726};
	bar.warp.sync 	-1;
	wmma.mma.sync.aligned.row.col.m32n8k16.f16.f16 {%r16731, %r16732, %r16733, %r16734}, {%r2, %r2, %r2, %r2, %r2, %r2, %r2, %r2}, {%r2, %r2, %r2, %r2, %r2, %r2, %r2, %r2}, {%r16727, %r16728, %r16729, %r16730};
	bar.warp.sync 	-1;
	wmma.mma.sync.aligned.row.col.m32n8k16.f16.f16 {%r16735, %r16736, %r16737, %r16738}, {%r2, %r2, %r2, %r2, %r2, %r2, %r2, %r2}, {%r2, %r2, %r2, %r2, %r2, %r2, %r2, %r2}, {%r16731, %r16732, %r16733, %r16734};
	bar.warp.sync 	-1;
	wmma.mma.sync.aligned.row.col.m32n8k16.f16.f16 {%r16739, %r16740, %r16741, %r16742}, {%r2, %r2, %r2, %r2, %r2, %r2, %r2, %r2}, {%r2, %r2, %r2, %r2, %r2, %r2, %r2, %r2}, {%r16735, %r16736, %r16737, %r16738};
	bar.warp.sync 	-1;
	wmma.mma.sync.aligned.row.col.m32n8k16.f16.f16 {%r16743, %r16744, %r16745, %r16746}, {%r2, %r2, %r2, %r2, %r2, %r2, %r2, %r2}, {%r2, %r2, %r2, %r2, %r2, %r2, %r2, %r2}, {%r16739, %r16740, %r16741, %r16742};
	bar.warp.sync 	-1;
	wmma.mma.sync.aligned.row.col.m32n8k16.f16.f16 {%r16747, %r16748, %r16749, %r16750}, {%r2, %r2, %r2, %r2, %r2, %r2, %r2, %r2}, {%r2, %r2, %r2, %r2, %r2, %r2, %r2, %r2}, {%r16743, %r16744, %r16745, %r16746};
	bar.warp.sync 	-1;
	wmma.mma.sync.aligned.row.col.m32n8k16.f16.f16 {%r16751, %r16752, %r16753, %r16754}, {%r2, %r2, %r2, %r2, %r2, %r2, %r2, %r2}, {%r2, %r2, %r2, %r2, %r2, %r2, %r2, %r2}, {%r16747, %r16748, %r16749, %r16750};
	bar.warp.sync 	-1;
	wmma.mma.sync.aligned.row.col.m32n8k16.f16.f16 {%r16755, %r16756, %r16757, %r16758}, {%r2, %r2, %r2, %r2, %r2, %r2, %r2, %r2}, {%r2, %r2, %r2, %r2, %r2, %r2, %r2, %r2}, {%r16751, %r16752, %r16753, %r16754};
	bar.warp.sync 	-1;
	wmma.mma.sync.aligned.row.col.m32n8k16.f16.f16 {%r16759, %r16760, %r16761, %r16762}, {%r2, %r2, %r2, %r2, %r2, %r2, %r2, %r2}, {%r2, %r2, %r2, %r2, %r2, %r2, %r2, %r2}, {%r16755, %r16756, %r16757, %r16758};
	bar.warp.sync 	-1;
	wmma.mma.sync.aligned.row.col.m32n8k16.f16.f16 {%r16763, %r16764, %r16765, %r16766}, {%r2, %r2, %r2, %r2, %r2, %r2, %r2, %r2}, {%r2, %r2, %r2, %r2, %r2, %r2, %r2, %r2}, {%r16759, %r16760, %r16761, %r16762};
	bar.warp.sync 	-1;
	wmma.mma.sync.aligned.row.col.m32n8k16.f16.f16 {%r16767, %r16768, %r16769, %r16770}, {%r2, %r2, %r2, %r2, %r2, %r2, %r2, %r2}, {%r2, %r2, %r2, %r2, %r2, %r2, %r2, %r2}, {%r16763, %r16764, %r16765, %r16766};
	bar.warp.sync 	-1;
	wmma.mma.sync.aligned.row.col.m32n8k16.f16.f16 {%r16771, %r16772, %r16773, %r16774}, {%r2, %r2, %r2, %r2, %r2, %r2, %r2, %r2}, {%r2, %r2, %r2, %r2, %r2, %r2, %r2, %r2}, {%r16767, %r16768, %r16769, %r16770};
	bar.warp.sync 	-1;
	wmma.mma.sync.aligned.row.col.m32n8k16.f16.f16 {%r16775, %r16776, %r16777, %r16778}, {%r2, %r2, %r2, %r2, %r2, %r2, %r2, %r2}, {%r2, %r2, %r2, %r2, %r2, %r2, %r2, %r2}, {%r16771, %r16772, %r16773, %r16774};
	bar.warp.sync 	-1;
	wmma.mma.sync.aligned.row.col.m32n8k16.f16.f16 {%r16779, %r16780, %r16781, %r16782}, {%r2, %r2, %r2, %r2, %r2, %r2, %r2, %r2}, {%r2, %r2, %r2, %r2, %r2, %r2, %r2, %r2}, {%r16775, %r16776, %r16777, %r16778};
	bar.warp.sync 	-1;
	wmma.mma.sync.aligned.row.col.m32n8k16.f16.f16 {%r16783, %r16784, %r16785, %r16786}, {%r2, %r2, %r2, %r2, %r2, %r2, %r2, %r2}, {%r2, %r2, %r2, %r2, %r2, %r2, %r2, %r2}, {%r16779, %r16780, %r16781, %r16782};
	bar.warp.sync 	-1;
	wmma.mma.sync.aligned.row.col.m32n8k16.f16.f16 {%r16787, %r16788, %r16789, %r16790}, {%r2, %r2, %r2, %r2, %r2, %r2, %r2, %r2}, {%r2, %r2, %r2, %r2, %r2, %r2, %r2, %r2}, {%r16783, %r16784, %r16785, %r16786};
	bar.warp.sync 	-1;
	wmma.mma.sync.aligned.row.col.m32n8k16.f16.f16 {%r16791, %r16792, %r16793, %r16794}, {%r2, %r2, %r2, %r2, %r2, %r2, %r2, %r2}, {%r2, %r2, %r2, %r2, %r2, %r2, %r2, %r2}, {%r16787, %r16788, %r16789, %r16790};
	bar.warp.sync 	-1;
	wmma.mma.sync.aligned.row.col.m32n8k16.f16.f16 {%r16795, %r16796, %r16797, %r16798}, {%r2, %r2, %r2, %r2, %r2, %r2, %r2, %r2}, {%r2, %r2, %r2, %r2, %r2, %r2, %r2, %r2}, {%r16791, %r16792, %r16793, %r16794};
	bar.warp.sync 	-1;
	wmma.mma.sync.aligned.row.col.m32n8k16.f16.f16 {%r16799, %r16800, %r16801, %r16802}, {%r2, %r2, %r2, %r2, %r2, %r2, %r2, %r2}, {%r2, %r2, %r2, %r2, %r2, %r2, %r2, %r2}, {%r16795, %r16796, %r16797, %r16798};
	bar.warp.sync 	-1;
	wmma.mma.sync.aligned.row.col.m32n8k16.f16.f16 {%r16803, %r16804, %r16805, %r16806}, {%r2, %r2, %r2, %r2, %r2, %r2, %r2, %r2}, {%r2, %r2, %r2, %r2, %r2, %r2, %r2, %r2}, {%r16799, %r16800, %r16801, %r16802};
	bar.warp.sync 	-1;
	wmma.mma.sync.aligned.row.col.m32n8k16.f16.f16 {%r16807, %r16808, %r16809, %r16810}, {%r2, %r2, %r2, %r2, %r2, %r2, %r2, %r2}, {%r2, %r2, %r2, %r2, %r2, %r2, %r2, %r2}, {%r16803, %r16804, %r16805, %r16806};
	bar.warp.sync 	-1;
	wmma.mma.sync.aligned.row.col.m32n8k16.f16.f16 {%r16811, %r16812, %r16813, %r16814}, {%r2, %r2, %r2, %r2, %r2, %r2, %r2, %r2}, {%r2, %r2, %r2, %r2, %r2, %r2, %r2, %r2}, {%r16807, %r16808, %r16809, %r16810};
	bar.warp.sync 	-1;
	wmma.mma.sync.aligned.row.col.m32n8k16.f16.f16 {%r16815, %r16816, %r16817, %r16818}, {%r2, %r2, %r2, %r2, %r2, %r2, %r2, %r2}, {%r2, %r2, %r2, %r2, %r2, %r2, %r2, %r2}, {%r16811, %r16812, %r16813, %r16814};
	bar.warp.sync 	-1;
	wmma.mma.sync.aligned.row.col.m32n8k16.f16.f16 {%r16819, %r16820, %r16821, %r16822}, {%r2, %r2, %r2, %r2, %r2, %r2, %r2, %r2}, {%r2, %r2, %r2, %r2, %r2, %r2, %r2, %r2}, {%r16815, %r16816, %r16817, %r16818};
	bar.warp.sync 	-1;
	wmma.mma.sync.aligned.row.col.m32n8k16.f16.f16 {%r16823, %r16824, %r16825, %r16826}, {%r2, %r2, %r2, %r2, %r2, %r2, %r2, %r2}, {%r2, %r2, %r2, %r2, %r2, %r2, %r2, %r2}, {%r16819, %r16820, %r16821, %r16822};
	bar.warp.sync 	-1;
	wmma.mma.sync.aligned.row.col.m32n8k16.f16.f16 {%r16827, %r16828, %r16829, %r16830}, {%r2, %r2, %r2, %r2, %r2, %r2, %r2, %r2}, {%r2, %r2, %r2, %r2, %r2, %r2, %r2, %r2}, {%r16823, %r16824, %r16825, %r16826};
	bar.warp.sync 	-1;
	wmma.mma.sync.aligned.row.col.m32n8k16.f16.f16 {%r16831, %r16832, %r16833, %r16834}, {%r2, %r2, %r2, %r2, %r2, %r2, %r2, %r2}, {%r2, %r2, %r2, %r2, %r2, %r2, %r2, %r2}, {%r16827, %r16828, %r16829, %r16830};
	bar.warp.sync 	-1;
	wmma.mma.sync.aligned.row.col.m32n8k16.f16.f16 {%r16835, %r16836, %r16837, %r16838}, {%r2, %r2, %r2, %r2, %r2, %r2, %r2, %r2}, {%r2, %r2, %r2, %r2, %r2, %r2, %r2, %r2}, {%r16831, %r16832, %r16833, %r16834};
	bar.warp.sync 	-1;
	wmma.mma.sync.aligned.row.col.m32n8k16.f16.f16 {%r16839, %r16840, %r16841, %r16842}, {%r2, %r2, %r2, %r2, %r2, %r2, %r2, %r2}, {%r2, %r2, %r2, %r2, %r2, %r2, %r2, %r2}, {%r16835, %r16836, %r16837, %r16838};
	bar.warp.sync 	-1;
	wmma.mma.sync.aligned.row.col.m32n8k16.f16.f16 {%r16843, %r16844, %r16845, %r16846}, {%r2, %r2, %r2, %r2, %r2, %r2, %r2, %r2}, {%r2, %r2, %r2, %r2, %r2, %r2, %r2, %r2}, {%r16839, %r16840, %r16841, %r16842};
	bar.warp.sync 	-1;
	wmma.mma.sync.aligned.row.col.m32n8k16.f16.f16 {%r16847, %r16848, %r16849, %r16850}, {%r2, %r2, %r2, %r2, %r2, %r2, %r2, %r2}, {%r2, %r2, %r2, %r2, %r2, %r2, %r2, %r2}, {%r16843, %r16844, %r16845, %r16846};
	bar.warp.sync 	-1;
	wmma.mma.sync.aligned.row.col.m32n8k16.f16.f16 {%r16851, %r16852, %r16853, %r16854}, {%r2, %r2, %r2, %r2, %r2, %r2, %r2, %r2}, {%r2, %r2, %r2, %r2, %r2, %r2, %r2, %r2}, {%r16847, %r16848, %r16849, %r16850};
	bar.warp.sync 	-1;
	wmma.mma.sync.aligned.row.col.m32n8k16.f16.f16 {%r16855, %r16856, %r16857, %r16858}, {%r2, %r2, %r2, %r2, %r2, %r2, %r2, %r2}, {%r2, %r2, %r2, %r2, %r2, %r2, %r2, %r2}, {%r16851, %r16852, %r16853, %r16854};
	bar.warp.sync 	-1;
	wmma.mma.sync.aligned.row.col.m32n8k16.f16.f16 {%r16859, %r16860, %r16861, %r16862}, {%r2, %r2, %r2, %r2, %r2, %r2, %r2, %r2}, {%r2, %r2, %r2, %r2, %r2, %r2, %r2, %r2}, {%r16855, %r16856, %r16857, %r16858};
	bar.warp.sync 	-1;
	wmma.mma.sync.aligned.row.col.m32n8k16.f16.f16 {%r16863, %r16864, %r16865, %r16866}, {%r2, %r2, %r2, %r2, %r2, %r2, %r2, %r2}, {%r2, %r2, %r2, %r2, %r2, %r2, %r2, %r2}, {%r16859, %r16860, %r16861, %r16862};
	bar.warp.sync 	-1;
	wmma.mma.sync.aligned.row.col.m32n8k16.f16.f16 {%r16867, %r16868, %r16869, %r16870}, {%r2, %r2, %r2, %r2, %r2, %r2, %r2, %r2}, {%r2, %r2, %r2, %r2, %r2, %r2, %r2, %r2}, {%r16863, %r16864, %r16865, %r16866};
	bar.warp.sync 	-1;
	wmma.mma.sync.aligned.row.col.m32n8k16.f16.f16 {%r16871, %r16872, %r16873, %r16874}, {%r2, %r2, %r2, %r2, %r2, %r2, %r2, %r2}, {%r2, %r2, %r2, %r2, %r2, %r2, %r2, %r2}, {%r16867, %r16868, %r16869, %r16870};
	bar.warp.sync 	-1;
	wmma.mma.sync.aligned.row.col.m32n8k16.f16.f16 {%r16875, %r16876, %r16877, %r16878}, {%r2, %r2, %r2, %r2, %r2, %r2, %r2, %r2}, {%r2, %r2, %r2, %r2, %r2, %r2, %r2, %r2}, {%r16871, %r16872, %r16873, %r16874};
	bar.warp.sync 	-1;
	wmma.mma.sync.aligned.row.col.m32n8k16.f16.f16 {%r16879, %r16880, %r16881, %r16882}, {%r2, %r2, %r2, %r2, %r2, %r2, %r2, %r2}, {%r2, %r2, %r2, %r2, %r2, %r2, %r2, %r2}, {%r16875, %r16876, %r16877, %r16878};
	bar.warp.sync 	-1;
	wmma.mma.sync.aligned.row.col.m32n8k16.f16.f16 {%r16883, %r16884, %r16885, %r16886}, {%r2, %r2, %r2, %r2, %r2, %r2, %r2, %r2}, {%r2, %r2, %r2, %r2, %r2, %r2, %r2, %r2}, {%r16879, %r16880, %r16881, %r16882};
	bar.warp.sync 	-1;
	wmma.mma.sync.aligned.row.col.m32n8k16.f16.f16 {%r16887, %r16888, %r16889, %r16890}, {%r2, %r2, %r2, %r2, %r2, %r2, %r2, %r2}, {%r2, %r2, %r2, %r2, %r2, %r2, %r2, %r2}, {%r16883, %r16884, %r16885, %r16886};
	bar.warp.sync 	-1;
	wmma.mma.sync.aligned.row.col.m32n8k16.f16.f16 {%r16891, %r16892, %r16893, %r16894}, {%r2, %r2, %r2, %r2, %r2, %r2, %r2, %r2}, {%r2, %r2, %r2, %r2, %r2, %r2, %r2, %r2}, {%r16887, %r16888, %r16889, %r16890};
	bar.warp.sync 	-1;
	wmma.mma.sync.aligned.row.col.m32n8k16.f16.f16 {%r16895, %r16896, %r16897, %r16898}, {%r2, %r2, %r2, %r2, %r2, %r2, %r2, %r2}, {%r2, %r2, %r2, %r2, %r2, %r2, %r2, %r2}, {%r16891, %r16892, %r16893, %r16894};
	bar.warp.sync 	-1;
	wmma.mma.sync.aligned.row.col.m32n8k16.f16.f16 {%r16899, %r16900, %r16901, %r16902}, {%r2, %r2, %r2, %r2, %r2, %r2, %r2, %r2}, {%r2, %r2, %r2, %r2, %r2, %r2, %r2, %r2}, {%r16895, %r16896, %r16897, %r16898};
	bar.warp.sync 	-1;
	wmma.mma.sync.aligned.row.col.m32n8k16.f16.f16 {%r16903, %r16904, %r16905, %r16906}, {%r2, %r2, %r2, %r2, %r2, %r2, %r2, %r2}, {%r2, %r2, %r2, %r2, %r2, %r2, %r2, %r2}, {%r16899, %r16900, %r16901, %r16902};
	bar.warp.sync 	-1;
	wmma.mma.sync.aligned.row.col.m32n8k16.f16.f16 {%r16907, %r16908, %r16909, %r16910}, {%r2, %r2, %r2, %r2, %r2, %r2, %r2, %r2}, {%r2, %r2, %r2, %r2, %r2, %r2, %r2, %r2}, {%r16903, %r16904, %r16905, %r16906};
	bar.warp.sync 	-1;
	wmma.mma.sync.aligned.row.col.m32n8k16.f16.f16 {%r16911, %r16912, %r16913, %r16914}, {%r2, %r2, %r2, %r2, %r2, %r2, %r2, %r2}, {%r2, %r2, %r2, %r2, %r2, %r2, %r2, %r2}, {%r16907, %r16908, %r16909, %r16910};
	bar.warp.sync 	-1;
	wmma.mma.sync.aligned.row.col.m32n8k16.f16.f16 {%r16915, %r16916, %r16917, %r16918}, {%r2, %r2, %r2, %r2, %r2, %r2, %r2, %r2}, {%r2, %r2, %r2, %r2, %r2, %r2, %r2, %r2}, {%r16911, %r16912, %r16913, %r16914};
	bar.warp.sync 	-1;
	wmma.mma.sync.aligned.row.col.m32n8k16.f16.f16 {%r16919, %r16920, %r16921, %r16922}, {%r2, %r2, %r2, %r2, %r2, %r2, %r2, %r2}, {%r2, %r2, %r2, %r2, %r2, %r2, %r2, %r2}, {%r16915, %r16916, %r16917, %r16918};
	bar.warp.sync 	-1;
	wmma.mma.sync.aligned.row.col.m32n8k16.f16.f16 {%r16923, %r16924, %r16925, %r16926}, {%r2, %r2, %r2, %r2, %r2, %r2, %r2, %r2}, {%r2, %r2, %r2, %r2, %r2, %r2, %r2, %r2}, {%r16919, %r16920, %r16921, %r16922};
	bar.warp.sync 	-1;
	wmma.mma.sync.aligned.row.col.m32n8k16.f16.f16 {%r16927, %r16928, %r16929, %r16930}, {%r2, %r2, %r2, %r2, %r2, %r2, %r2, %r2}, {%r2, %r2, %r2, %r2, %r2, %r2, %r2, %r2}, {%r16923, %r16924, %r16925, %r16926};
	bar.warp.sync 	-1;
	wmma.mma.sync.aligned.row.col.m32n8k16.f16.f16 {%r16931, %r16932, %r16933, %r16934}, {%r2, %r2, %r2, %r2, %r2, %r2, %r2, %r2}, {%r2, %r2, %r2, %r2, %r2, %r2, %r2, %r2}, {%r16927, %r16928, %r16929, %r16930};
	bar.warp.sync 	-1;
	wmma.mma.sync.aligned.row.col.m32n8k16.f16.f16 {%r16935, %r16936, %r16937, %r16938}, {%r2, %r2, %r2, %r2, %r2, %r2, %r2, %r2}, {%r2, %r2, %r2, %r2, %r2, %r2, %r2, %r2}, {%r16931, %r16932, %r16933, %r16934};
	bar.warp.sync 	-1;
	wmma.mma.sync.aligned.row.col.m32n8k16.f16.f16 {%r16939, %r16940, %r16941, %r16942}, {%r2, %r2, %r2, %r2, %r2, %r2, %r2, %r2}, {%r2, %r2, %r2, %r2, %r2, %r2, %r2, %r2}, {%r16935, %r16936, %r16937, %r16938};
	bar.warp.sync 	-1;
	wmma.mma.sync.aligned.row.col.m32n8k16.f16.f16 {%r16943, %r16944, %r16945, %r16946}, {%r2, %r2, %r2, %r2, %r2, %r2, %r2, %r2}, {%r2, %r2, %r2, %r2, %r2, %r2, %r2, %r2}, {%r16939, %r16940, %r16941, %r16942};
	bar.warp.sync 	-1;
	wmma.mma.sync.aligned.row.col.m32n8k16.f16.f16 {%r16947, %r16948, %r16949, %r16950}, {%r2, %r2, %r2, %r2, %r2, %r2, %r2, %r2}, {%r2, %r2, %r2, %r2, %r2, %r2, %r2, %r2}, {%r16943, %r16944, %r16945, %r16946};
	bar.warp.sync 	-1;
	wmma.mma.sync.aligned.row.col.m32n8k16.f16.f16 {%r16951, %r16952, %r16953, %r16954}, {%r2, %r2, %r2, %r2, %r2, %r2, %r2, %r2}, {%r2, %r2, %r2, %r2, %r2, %r2, %r2, %r2}, {%r16947, %r16948, %r16949, %r16950};
	bar.warp.sync 	-1;
	wmma.mma.sync.aligned.row.col.m32n8k16.f16.f16 {%r16955, %r16956, %r16957, %r16958}, {%r2, %r2, %r2, %r2, %r2, %r2, %r2, %r2}, {%r2, %r2, %r2, %r2, %r2, %r2, %r2, %r2}, {%r16951, %r16952, %r16953, %r16954};
	bar.warp.sync 	-1;
	wmma.mma.sync.aligned.row.col.m32n8k16.f16.f16 {%r16959, %r16960, %r16961, %r16962}, {%r2, %r2, %r2, %r2, %r2, %r2, %r2, %r2}, {%r2, %r2, %r2, %r2, %r2, %r2, %r2, %r2}, {%r16955, %r16956, %r16957, %r16958};
	bar.warp.sync 	-1;
	wmma.mma.sync.aligned.row.col.m32n8k16.f16.f16 {%r16963, %r16964, %r16965, %r16966}, {%r2, %r2, %r2, %r2, %r2, %r2, %r2, %r2}, {%r2, %r2, %r2, %r2, %r2, %r2, %r2, %r2}, {%r16959, %r16960, %r16961, %r16962};
	bar.warp.sync 	-1;
	wmma.mma.sync.aligned.row.col.m32n8k16.f16.f16 {%r16967, %r16968, %r16969, %r16970}, {%r2, %r2, %r2, %r2, %r2, %r2, %r2, %r2}, {%r2, %r2, %r2, %r2, %r2, %r2, %r2, %r2}, {%r16963, %r16964, %r16965, %r16966};
	bar.warp.sync 	-1;
	wmma.mma.sync.aligned.row.col.m32n8k16.f16.f16 {%r16971, %r16972, %r16973, %r16974}, {%r2, %r2, %r2, %r2, %r2, %r2, %r2, %r2}, {%r2, %r2, %r2, %r2, %r2, %r2, %r2, %r2}, {%r16967, %r16968, %r16969, %r16970};
	bar.warp.sync 	-1;
	wmma.mma.sync.aligned.row.col.m32n8k16.f16.f16 {%r16975, %r16976, %r16977, %r16978}, {%r2, %r2, %r2, %r2, %r2, %r2, %r2, %r2}, {%r2, %r2, %r2, %r2, %r2, %r2, %r2, %r2}, {%r16971, %r16972, %r16973, %r16974};
	bar.warp.sync 	-1;
	wmma.mma.sync.aligned.row.col.m32n8k16.f16.f16 {%r16979, %r16980, %r16981, %r16982}, {%r2, %r2, %r2, %r2, %r2, %r2, %r2, %r2}, {%r2, %r2, %r2, %r2, %r2, %r2, %r2, %r2}, {%r16975, %r16976, %r16977, %r16978};
	bar.warp.sync 	-1;
	wmma.mma.sync.aligned.row.col.m32n8k16.f16.f16 {%r16983, %r16984, %r16985, %r16986}, {%r2, %r2, %r2, %r2, %r2, %r2, %r2, %r2}, {%r2, %r2, %r2, %r2, %r2, %r2, %r2, %r2}, {%r16979, %r16980, %r16981, %r16982};
	bar.warp.sync 	-1;
	wmma.mma.sync.aligned.row.col.m32n8k16.f16.f16 {%r16987, %r16988, %r16989, %r16990}, {%r2, %r2, %r2, %r2, %r2, %r2, %r2, %r2}, {%r2, %r2, %r2, %r2, %r2, %r2, %r2, %r2}, {%r16983, %r16984, %r16985, %r16986};
	bar.warp.sync 	-1;
	wmma.mma.sync.aligned.row.col.m32n8k16.f16.f16 {%r16991, %r16992, %r16993, %r16994}, {%r2, %r2, %r2, %r2, %r2, %r2, %r2, %r2}, {%r2, %r2, %r2, %r2, %r2, %r2, %r2, %r2}, {%r16987, %r16988, %r16989, %r16990};
	bar.warp.sync 	-1;
	wmma.mma.sync.aligned.row.col.m32n8k16.f16.f16 {%r16995, %r16996, %r16997, %r16998}, {%r2, %r2, %r2, %r2, %r2, %r2, %r2, %r2}, {%r2, %r2, %r2, %r2, %r2, %r2, %r2, %r2}, {%r16991, %r16992, %r16993, %r16994};
	bar.warp.sync 	-1;
	wmma.mma.sync.aligned.row.col.m32n8k16.f16.f16 {%r16999, %r17000, %r17001, %r17002}, {%r2, %r2, %r2, %r2, %r2, %r2, %r2, %r2}, {%r2, %r2, %r2, %r2, %r2, %r2, %r2, %r2}, {%r16995, %r16996, %r16997, %r16998};
	bar.warp.sync 	-1;
	wmma.mma.sync.aligned.row.col.m32n8k16.f16.f16 {%r17003, %r17004, %r17005, %r17006}, {%r2, %r2, %r2, %r2, %r2, %r2, %r2, %r2}, {%r2, %r2, %r2, %r2, %r2, %r2, %r2, %r2}, {%r16999, %r17000, %r17001, %r17002};
	bar.warp.sync 	-1;
	wmma.mma.sync.aligned.row.col.m32n8k16.f16.f16 {%r17007, %r17008, %r17009, %r17010}, {%r2, %r2, %r2, %r2, %r2, %r2, %r2, %r2}, {%r2, %r2, %r2, %r2, %r2, %r2, %r2, %r2}, {%r17003, %r17004, %r17005, %r17006};
	bar.warp.sync 	-1;
	wmma.mma.sync.aligned.row.col.m32n8k16.f16.f16 {%r17011, %r17012, %r17013, %r17014}, {%r2, %r2, %r2, %r2, %r2, %r2, %r2, %r2}, {%r2, %r2, %r2, %r2, %r2, %r2, %r2, %r2}, {%r17007, %r17008, %r17009, %r17010};
	bar.warp.sync 	-1;
	wmma.mma.sync.aligned.row.col.m32n8k16.f16.f16 {%r17015, %r17016, %r17017, %r17018}, {%r2, %r2, %r2, %r2, %r2, %r2, %r2, %r2}, {%r2, %r2, %r2, %r2, %r2, %r2, %r2, %r2}, {%r17011, %r17012, %r17013, %r17014};
	bar.warp.sync 	-1;
	wmma.mma.sync.aligned.row.col.m32n8k16.f16.f16 {%r17019, %r17020, %r17021, %r17022}, {%r2, %r2, %r2, %r2, %r2, %r2, %r2, %r2}, {%r2, %r2, %r2, %r2, %r2, %r2, %r2, %r2}, {%r17015, %r17016, %r17017, %r17018};
	bar.warp.sync 	-1;
	wmma.mma.sync.aligned.row.col.m32n8k16.f16.f16 {%r17023, %r17024, %r17025, %r17026}, {%r2, %r2, %r2, %r2, %r2, %r2, %r2, %r2}, {%r2, %r2, %r2, %r2, %r2, %r2, %r2, %r2}, {%r17019, %r17020, %r17021, %r17022};
	bar.warp.sync 	-1;
	wmma.mma.sync.aligned.row.col.m32n8k16.f16.f16 {%r17027, %r17028, %r17029, %r17030}, {%r2, %r2, %r2, %r2, %r2, %r2, %r2, %r2}, {%r2, %r2, %r2, %r2, %r2, %r2, %r2, %r2}, {%r17023, %r17024, %r17025, %r17026};
	bar.warp.sync 	-1;
	wmma.mma.sync.aligned.row.col.m32n8k16.f16.f16 {%r17031, %r17032, %r17033, %r17034}, {%r2, %r2, %r2, %r2, %r2, %r2, %r2, %r2}, {%r2, %r2, %r2, %r2, %r2, %r2, %r2, %r2}, {%r17027, %r17028, %r17029, %r17030};
	bar.warp.sync 	-1;
	wmma.mma.sync.aligned.row.col.m32n8k16.f16.f16 {%r17035, %r17036, %r17037, %r17038}, {%r2, %r2, %r2, %r2, %r2, %r2, %r2, %r2}, {%r2, %r2, %r2, %r2, %r2, %r2, %r2, %r2}, {%r17031, %r17032, %r17033, %r17034};
	bar.warp.sync 	-1;
	wmma.mma.sync.aligned.row.col.m32n8k16.f16.f16 {%r17039, %r17040, %r17041, %r17042}, {%r2, %r2, %r2, %r2, %r2, %r2, %r2, %r2}, {%r2, %r2, %r2, %r2, %r2, %r2, %r2, %r2}, {%r17035, %r17036, %r17037, %r17038};
	bar.warp.sync 	-1;
	wmma.mma.sync.aligned.row.col.m32n8k16.f16.f16 {%r17043, %r17044, %r17045, %r17046}, {%r2, %r2, %r2, %r2, %r2, %r2, %r2, %r2}, {%r2, %r2, %r2, %r2, %r2, %r2, %r2, %r2}, {%r17039, %r17040, %r17041, %r17042};
	bar.warp.sync 	-1;
	wmma.mma.sync.aligned.row.col.m32n8k16.f16.f16 {%r17047, %r17048, %r17049, %r17050}, {%r2, %r2, %r2, %r2, %r2, %r2, %r2, %r2}, {%r2, %r2, %r2, %r2, %r2, %r2, %r2, %r2}, {%r17043, %r17044, %r17045, %r17046};
	bar.warp.sync 	-1;
	wmma.mma.sync.aligned.row.col.m32n8k16.f16.f16 {%r17051, %r17052, %r17053, %r17054}, {%r2, %r2, %r2, %r2, %r2, %r2, %r2, %r2}, {%r2, %r2, %r2, %r2, %r2, %r2, %r2, %r2}, {%r17047, %r17048, %r17049, %r17050};
	bar.warp.sync 	-1;
	wmma.mma.sync.aligned.row.col.m32n8k16.f16.f16 {%r17055, %r17056, %r17057, %r17058}, {%r2, %r2, %r2, %r2, %r2, %r2, %r2, %r2}, {%r2, %r2, %r2, %r2, %r2, %r2, %r2, %r2}, {%r17051, %r17052, %r17053, %r17054};
	bar.warp.sync 	-1;
	wmma.mma.sync.aligned.row.col.m32n8k16.f16.f16 {%r17059, %r17060, %r17061, %r17062}, {%r2, %r2, %r2, %r2, %r2, %r2, %r2, %r2}, {%r2, %r2, %r2, %r2, %r2, %r2, %r2, %r2}, {%r17055, %r17056, %r17057, %r17058};
	bar.warp.sync 	-1;
	wmma.mma.sync.aligned.row.col.m32n8k16.f16.f16 {%r17063, %r17064, %r17065, %r17066}, {%r2, %r2, %r2, %r2, %r2, %r2, %r2, %r2}, {%r2, %r2, %r2, %r2, %r2, %r2, %r2, %r2}, {%r17059, %r17060, %r17061, %r17062};
	bar.warp.sync 	-1;
	wmma.mma.sync.aligned.row.col.m32n8k16.f16.f16 {%r17067, %r17068, %r17069, %r17070}, {%r2, %r2, %r2, %r2, %r2, %r2, %r2, %r2}, {%r2, %r2, %r2, %r2, %r2, %r2, %r2, %r2}, {%r17063, %r17064, %r17065, %r17066};
	bar.warp.sync 	-1;
	wmma.mma.sync.aligned.row.col.m32n8k16.f16.f16 {%r17071, %r17072, %r17073, %r17074}, {%r2, %r2, %r2, %r2, %r2, %r2, %r2, %r2}, {%r2, %r2, %r2, %r2, %r2, %r2, %r2, %r2}, {%r17067, %r17068, %r17069, %r17070};
	bar.warp.sync 	-1;
	wmma.mma.sync.aligned.row.col.m32n8k16.f16.f16 {%r17075, %r17076, %r17077, %r17078}, {%r2, %r2, %r2, %r2, %r2, %r2, %r2, %r2}, {%r2, %r2, %r2, %r2, %r2, %r2, %r2, %r2}, {%r17071, %r17072, %r17073, %r17074};
	bar.warp.sync 	-1;
	wmma.mma.sync.aligned.row.col.m32n8k16.f16.f16 {%r17079, %r17080, %r17081, %r17082}, {%r2, %r2, %r2, %r2, %r2, %r2, %r2, %r2}, {%r2, %r2, %r2, %r2, %r2, %r2, %r2, %r2}, {%r17075, %r17076, %r17077, %r17078};
	bar.warp.sync 	-1;
	wmma.mma.sync.aligned.row.col.m32n8k16.f16.f16 {%r17083, %r17084, %r17085, %r17086}, {%r2, %r2, %r2, %r2, %r2, %r2, %r2, %r2}, {%r2, %r2, %r2, %r2, %r2, %r2, %r2, %r2}, {%r17079, %r17080, %r17081, %r17082};
	bar.warp.sync 	-1;
	wmma.mma.sync.aligned.row.col.m32n8k16.f16.f16 {%r17087, %r17088, %r17089, %r17090}, {%r2, %r2, %r2, %r2, %r2, %r2, %r2, %r2}, {%r2, %r2, %r2, %r2, %r2, %r2, %r2, %r2}, {%r17083, %r17084, %r17085, %r17086};
	bar.warp.sync 	-1;
	wmma.mma.sync.aligned.row.col.m32n8k16.f16.f16 {%r17091, %r17092, %r17093, %r17094}, {%r2, %r2, %r2, %r2, %r2, %r2, %r2, %r2}, {%r2, %r2, %r2, %r2, %r2, %r2, %r2, %r2}, {%r17087, %r17088, %r17089, %r17090};
	bar.warp.sync 	-1;
	wmma.mma.sync.aligned.row.col.m32n8k16.f16.f16 {%r17095, %r17096, %r17097, %r17098}, {%r2, %r2, %r2, %r2, %r2, %r2, %r2, %r2}, {%r2, %r2, %r2, %r2, %r2, %r2, %r2, %r2}, {%r17091, %r17092, %r17093, %r17094};
	bar.warp.sync 	-1;
	wmma.mma.sync.aligned.row.col.m32n8k16.f16.f16 {%r17099, %r17100, %r17101, %r17102}, {%r2, %r2, %r2, %r2, %r2, %r2, %r2, %r2}, {%r2, %r2, %r2, %r2, %r2, %r2, %r2, %r2}, {%r17095, %r17096, %r17097, %r17098};
	bar.warp.sync 	-1;
	wmma.mma.sync.aligned.row.col.m32n8k16.f16.f16 {%r17103, %r17104, %r17105, %r17106}, {%r2, %r2, %r2, %r2, %r2, %r2, %r2, %r2}, {%r2, %r2, %r2, %r2, %r2, %r2, %r2, %r2}, {%r17099, %r17100, %r17101, %r17102};
	bar.warp.sync 	-1;
	wmma.mma.sync.aligned.row.col.m32n8k16.f16.f16 {%r17107, %r17108, %r17109, %r17110}, {%r2, %r2, %r2, %r2, %r2, %r2, %r2, %r2}, {%r2, %r2, %r2, %r2, %r2, %r2, %r2, %r2}, {%r17103, %r17104, %r17105, %r17106};
	bar.warp.sync 	-1;
	wmma.mma.sync.aligned.row.col.m32n8k16.f16.f16 {%r17111, %r17112, %r17113, %r17114}, {%r2, %r2, %r2, %r2, %r2, %r2, %r2, %r2}, {%r2, %r2, %r2, %r2, %r2, %r2, %r2, %r2}, {%r17107, %r17108, %r17109, %r17110};
	bar.warp.sync 	-1;
	wmma.mma.sync.aligned.row.col.m32n8k16.f16.f16 {%r17115, %r17116, %r17117, %r17118}, {%r2, %r2, %r2, %r2, %r2, %r2, %r2, %r2}, {%r2, %r2, %r2, %r2, %r2, %r2, %r2, %r2}, {%r17111, %r17112, %r17113, %r17114};
	bar.warp.sync 	-1;
	wmma.mma.sync.aligned.row.col.m32n8k16.f16.f16 {%r17119, %r17120, %r17121, %r17122}, {%r2, %r2, %r2, %r2, %r2, %r2, %r2, %r2}, {%r2, %r2, %r2, %r2, %r2, %r2, %r2, %r2}, {%r17115, %r17116, %r17117, %r17118};
	bar.warp.sync 	-1;
	wmma.mma.sync.aligned.row.col.m32n8k16.f16.f16 {%r17123, %r17124, %r17125, %r17126}, {%r2, %r2, %r2, %r2, %r2, %r2, %r2, %r2}, {%r2, %r2, %r2, %r2, %r2, %r2, %r2, %r2}, {%r17119, %r17120, %r17121, %r17122};
	bar.warp.sync 	-1;
	wmma.mma.sync.aligned.row.col.m32n8k16.f16.f16 {%r17127, %r17128, %r17129, %r17130}, {%r2, %r2, %r2, %r2, %r2, %r2, %r2, %r2}, {%r2, %r2, %r2, %r2, %r2, %r2, %r2, %r2}, {%r17123, %r17124, %r17125, %r17126};
	bar.warp.sync 	-1;
	wmma.mma.sync.aligned.row.col.m32n8k16.f16.f16 {%r17131, %r17132, %r17133, %r17134}, {%r2, %r2, %r2, %r2, %r2, %r2, %r2, %r2}, {%r2, %r2, %r2, %r2, %r2, %r2, %r2, %r2}, {%r17127, %r17128, %r17129, %r17130};
	bar.warp.sync 	-1;
	wmma.mma.sync.aligned.row.col.m32n8k16.f16.f16 {%r17135, %r17136, %r17137, %r17138}, {%r2, %r2, %r2, %r2, %r2, %r2, %r2, %r2}, {%r2, %r2, %r2, %r2, %r2, %r2, %r2, %r2}, {%r17131, %r17132, %r17133, %r17134};
	bar.warp.sync 	-1;
	wmma.mma.sync.aligned.row.col.m32n8k16.f16.f16 {%r17139, %r17140, %r17141, %r17142}, {%r2, %r2, %r2, %r2, %r2, %r2, %r2, %r2}, {%r2, %r2, %r2, %r2, %r2, %r2, %r2, %r2}, {%r17135, %r17136, %r17137, %r17138};
	bar.warp.sync 	-1;
	wmma.mma.sync.aligned.row.col.m32n8k16.f16.f16 {%r17143, %r17144, %r17145, %r17146}, {%r2, %r2, %r2, %r2, %r2, %r2, %r2, %r2}, {%r2, %r2, %r2, %r2, %r2, %r2, %r2, %r2}, {%r17139, %r17140, %r17141, %r17142};
	bar.warp.sync 	-1;
	wmma.mma.sync.aligned.row.col.m32n8k16.f16.f16 {%r17147, %r17148, %r17149, %r17150}, {%r2, %r2, %r2, %r2, %r2, %r2, %r2, %r2}, {%r2, %r2, %r2, %r2, %r2, %r2, %r2, %r2}, {%r17143, %r17144, %r17145, %r17146};
	bar.warp.sync 	-1;
	wmma.mma.sync.aligned.row.col.m32n8k16.f16.f16 {%r17151, %r17152, %r17153, %r17154}, {%r2, %r2, %r2, %r2, %r2, %r2, %r2, %r2}, {%r2, %r2, %r2, %r2, %r2, %r2, %r2, %r2}, {%r17147, %r17148, %r17149, %r17150};
	bar.warp.sync 	-1;
	wmma.mma.sync.aligned.row.col.m32n8k16.f16.f16 {%r17155, %r17156, %r17157, %r17158}, {%r2, %r2, %r2, %r2, %r2, %r2, %r2, %r2}, {%r2, %r2, %r2, %r2, %r2, %r2, %r2, %r2}, {%r17151, %r17152, %r17153, %r17154};
	bar.warp.sync 	-1;
	wmma.mma.sync.aligned.row.col.m32n8k16.f16.f16 {%r17159, %r17160, %r17161, %r17162}, {%r2, %r2, %r2, %r2, %r2, %r2, %r2, %r2}, {%r2, %r2, %r2, %r2, %r2, %r2, %r2, %r2}, {%r17155, %r17156, %r17157, %r17158};
	bar.warp.sync 	-1;
	wmma.mma.sync.aligned.row.col.m32n8k16.f16.f16 {%r17163, %r17164, %r17165, %r17166}, {%r2, %r2, %r2, %r2, %r2, %r2, %r2, %r2}, {%r2, %r2, %r2, %r2, %r2, %r2, %r2, %r2}, {%r17159, %r17160, %r17161, %r17162};
	bar.warp.sync 	-1;
	wmma.mma.sync.aligned.row.col.m32n8k16.f16.f16 {%r17167, %r17168, %r17169, %r17170}, {%r2, %r2, %r2, %r2, %r2, %r2, %r2, %r2}, {%r2, %r2, %r2, %r2, %r2, %r2, %r2, %r2}, {%r17163, %r17164, %r17165, %r17166};
	bar.warp.sync 	-1;
	wmma.mma.sync.aligned.row.col.m32n8k16.f16.f16 {%r17171, %r17172, %r17173, %r17174}, {%r2, %r2, %r2, %r2, %r2, %r2, %r2, %r2}, {%r2, %r2, %r2, %r2, %r2, %r2, %r2, %r2}, {%r17167, %r17168, %r17169, %r17170};
	bar.warp.sync 	-1;
	wmma.mma.sync.aligned.row.col.m32n8k16.f16.f16 {%r17175, %r17176, %r17177, %r17178}, {%r2, %r2, %r2, %r2, %r2, %r2, %r2, %r2}, {%r2, %r2, %r2, %r2, %r2, %r2, %r2, %r2}, {%r17171, %r17172, %r17173, %r17174};
	bar.warp.sync 	-1;
	wmma.mma.sync.aligned.row.col.m32n8k16.f16.f16 {%r17179, %r17180, %r17181, %r17182}, {%r2, %r2, %r2, %r2, %r2, %r2, %r2, %r2}, {%r2, %r2, %r2, %r2, %r2, %r2, %r2, %r2}, {%r17175, %r17176, %r17177, %r17178};
	bar.warp.sync 	-1;
	wmma.mma.sync.aligned.row.col.m32n8k16.f16.f16 {%r17183, %r17184, %r17185, %r17186}, {%r2, %r2, %r2, %r2, %r2, %r2, %r2, %r2}, {%r2, %r2, %r2, %r2, %r2, %r2, %r2, %r2}, {%r17179, %r17180, %r17181, %r17182};
	bar.warp.sync 	-1;
	wmma.mma.sync.aligned.row.col.m32n8k16.f16.f16 {%r17187, %r17188, %r17189, %r17190}, {%r2, %r2, %r2, %r2, %r2, %r2, %r2, %r2}, {%r2, %r2, %r2, %r2, %r2, %r2, %r2, %r2}, {%r17183, %r17184, %r17185, %r17186};
	bar.warp.sync 	-1;
	wmma.mma.sync.aligned.row.col.m32n8k16.f16.f16 {%r17191, %r17192, %r17193, %r17194}, {%r2, %r2, %r2, %r2, %r2, %r2, %r2, %r2}, {%r2, %r2, %r2, %r2, %r2, %r2, %r2, %r2}, {%r17187, %r17188, %r17189, %r17190};
	bar.warp.sync 	-1;
	wmma.mma.sync.aligned.row.col.m32n8k16.f16.f16 {%r17195, %r17196, %r17197, %r17198}, {%r2, %r2, %r2, %r2, %r2, %r2, %r2, %r2}, {%r2, %r2, %r2, %r2, %r2, %r2, %r2, %r2}, {%r17191, %r17192, %r17193, %r17194};
	bar.warp.sync 	-1;
	wmma.mma.sync.aligned.row.col.m32n8k16.f16.f16 {%r17199, %r17200, %r17201, %r17202}, {%r2, %r2, %r2, %r2, %r2, %r2, %r2, %r2}, {%r2, %r2, %r2, %r2, %r2, %r2, %r2, %r2}, {%r17195, %r17196, %r17197, %r17198};
	bar.warp.sync 	-1;
	wmma.mma.sync.aligned.row.col.m32n8k16.f16.f16 {%r17203, %r17204, %r17205, %r17206}, {%r2, %r2, %r2, %r2, %r2, %r2, %r2, %r2}, {%r2, %r2, %r2, %r2, %r2, %r2, %r2, %r2}, {%r17199, %r17200, %r17201, %r17202};
	bar.warp.sync 	-1;
	wmma.mma.sync.aligned.row.col.m32n8k16.f16.f16 {%r17207, %r17208, %r17209, %r17210}, {%r2, %r2, %r2, %r2, %r2, %r2, %r2, %r2}, {%r2, %r2, %r2, %r2, %r2, %r2, %r2, %r2}, {%r17203, %r17204, %r17205, %r17206};
	bar.warp.sync 	-1;
	wmma.mma.sync.aligned.row.col.m32n8k16.f16.f16 {%r17211, %r17212, %r17213, %r17214}, {%r2, %r2, %r2, %r2, %r2, %r2, %r2, %r2}, {%r2, %r2, %r2, %r2, %r2, %r2, %r2, %r2}, {%r17207, %r17208, %r17209, %r17210};
	bar.warp.sync 	-1;
	wmma.mma.sync.aligned.row.col.m32n8k16.f16.f16 {%r17215, %r17216, %r17217, %r17218}, {%r2, %r2, %r2, %r2, %r2, %r2, %r2, %r2}, {%r2, %r2, %r2, %r2, %r2, %r2, %r2, %r2}, {%r17211, %r17212, %r17213, %r17214};
	bar.warp.sync 	-1;
	wmma.mma.sync.aligned.row.col.m32n8k16.f16.f16 {%r17219, %r17220, %r17221, %r17222}, {%r2, %r2, %r2, %r2, %r2, %r2, %r2, %r2}, {%r2, %r2, %r2, %r2, %r2, %r2, %r2, %r2}, {%r17215, %r17216, %r17217, %r17218};
	bar.warp.sync 	-1;
	wmma.mma.sync.aligned.row.col.m32n8k16.f16.f16 {%r17223, %r17224, %r17225, %r17226}, {%r2, %r2, %r2, %r2, %r2, %r2, %r2, %r2}, {%r2, %r2, %r2, %r2, %r2, %r2, %r2, %r2}, {%r17219, %r17220, %r17221, %r17222};
	bar.warp.sync 	-1;
	wmma.mma.sync.aligned.row.col.m32n8k16.f16.f16 {%r17227, %r17228, %r17229, %r17230}, {%r2, %r2, %r2, %r2, %r2, %r2, %r2, %r2}, {%r2, %r2, %r2, %r2, %r2, %r2, %r2, %r2}, {%r17223, %r17224, %r17225, %r17226};
	bar.warp.sync 	-1;
	wmma.mma.sync.aligned.row.col.m32n8k16.f16.f16 {%r17231, %r17232, %r17233, %r17234}, {%r2, %r2, %r2, %r2, %r2, %r2, %r2, %r2}, {%r2, %r2, %r2, %r2, %r2, %r2, %r2, %r2}, {%r17227, %r17228, %r17229, %r17230};
	bar.warp.sync 	-1;
	wmma.mma.sync.aligned.row.col.m32n8k16.f16.f16 {%r17235, %r17236, %r17237, %r17238}, {%r2, %r2, %r2, %r2, %r2, %r2, %r2, %r2}, {%r2, %r2, %r2, %r2, %r2, %r2, %r2, %r2}, {%r17231, %r17232, %r17233, %r17234};
	bar.warp.sync 	-1;
	wmma.mma.sync.aligned.row.col.m32n8k16.f16.f16 {%r17239, %r17240, %r17241, %r17242}, {%r2, %r2, %r2, %r2, %r2, %r2, %r2, %r2}, {%r2, %r2, %r2, %r2, %r2, %r2, %r2, %r2}, {%r17235, %r17236, %r17237, %r17238};
	bar.warp.sync 	-1;
	wmma.mma.sync.aligned.row.col.m32n8k16.f16.f16 {%r17243, %r17244, %r17245, %r17246}, {%r2, %r2, %r2, %r2, %r2, %r2, %r2, %r2}, {%r2, %r2, %r2, %r2, %r2, %r2, %r2, %r2}, {%r17239, %r17240, %r17241, %r17242};
	bar.warp.sync 	-1;
	wmma.mma.sync.aligned.row.col.m32n8k16.f16.f16 {%r17247, %r17248, %r17249, %r17250}, {%r2, %r2, %r2, %r2, %r2, %r2, %r2, %r2}, {%r2, %r2, %r2, %r2, %r2, %r2, %r2, %r2}, {%r17243, %r17244, %r17245, %r17246};
	bar.warp.sync 	-1;
	wmma.mma.sync.aligned.row.col.m32n8k16.f16.f16 {%r17251, %r17252, %r17253, %r17254}, {%r2, %r2, %r2, %r2, %r2, %r2, %r2, %r2}, {%r2, %r2, %r2, %r2, %r2, %r2, %r2, %r2}, {%r17247, %r17248, %r17249, %r17250};
	bar.warp.sync 	-1;
	wmma.mma.sync.aligned.row.col.m32n8k16.f16.f16 {%r17255, %r17256, %r17257, %r17258}, {%r2, %r2, %r2, %r2, %r2, %r2, %r2, %r2}, {%r2, %r2, %r2, %r2, %r2, %r2, %r2, %r2}, {%r17251, %r17252, %r17253, %r17254};
	bar.warp.sync 	-1;
	wmma.mma.sync.aligned.row.col.m32n8k16.f16.f16 {%r17259, %r17260, %r17261, %r17262}, {%r2, %r2, %r2, %r2, %r2, %r2, %r2, %r2}, {%r2, %r2, %r2, %r2, %r2, %r2, %r2, %r2}, {%r17255, %r17256, %r17257, %r17258};
	bar.warp.sync 	-1;
	wmma.mma.sync.aligned.row.col.m32n8k16.f16.f16 {%r17263, %r17264, %r17265, %r17266}, {%r2, %r2, %r2, %r2, %r2, %r2, %r2, %r2}, {%r2, %r2, %r2, %r2, %r2, %r2, %r2, %r2}, {%r17259, %r17260, %r17261, %r17262};
	bar.warp.sync 	-1;
	wmma.mma.sync.aligned.row.col.m32n8k16.f16.f16 {%r17267, %r17268, %r17269, %r17270}, {%r2, %r2, %r2, %r2, %r2, %r2, %r2, %r2}, {%r2, %r2, %r2, %r2, %r2, %r2, %r2, %r2}, {%r17263, %r17264, %r17265, %r17266};
	bar.warp.sync 	-1;
	wmma.mma.sync.aligned.row.col.m32n8k16.f16.f16 {%r17271, %r17272, %r17273, %r17274}, {%r2, %r2, %r2, %r2, %r2, %r2, %r2, %r2}, {%r2, %r2, %r2, %r2, %r2, %r2, %r2, %r2}, {%r17267, %r17268, %r17269, %r17270};
	bar.warp.sync 	-1;
	wmma.mma.sync.aligned.row.col.m32n8k16.f16.f16 {%r17275, %r17276, %r17277, %r17278}, {%r2, %r2, %r2, %r2, %r2, %r2, %r2, %r2}, {%r2, %r2, %r2, %r2, %r2, %r2, %r2, %r2}, {%r17271, %r17272, %r17273, %r17274};
	bar.warp.sync 	-1;
	wmma.mma.sync.aligned.row.col.m32n8k16.f16.f16 {%r17279, %r17280, %r17281, %r17282}, {%r2, %r2, %r2, %r2, %r2, %r2, %r2, %r2}, {%r2, %r2, %r2, %r2, %r2, %r2, %r2, %r2}, {%r17275, %r17276, %r17277, %r17278};
	bar.warp.sync 	-1;
	wmma.mma.sync.aligned.row.col.m32n8k16.f16.f16 {%r17283, %r17284, %r17285, %r17286}, {%r2, %r2, %r2, %r2, %r2, %r2, %r2, %r2}, {%r2, %r2, %r2, %r2, %r2, %r2, %r2, %r2}, {%r17279, %r17280, %r17281, %r17282};
	bar.warp.sync 	-1;
	wmma.mma.sync.aligned.row.col.m32n8k16.f16.f16 {%r17287, %r17288, %r17289, %r17290}, {%r2, %r2, %r2, %r2, %r2, %r2, %r2, %r2}, {%r2, %r2, %r2, %r2, %r2, %r2, %r2, %r2}, {%r17283, %r17284, %r17285, %r17286};
	bar.warp.sync 	-1;
	wmma.mma.sync.aligned.row.col.m32n8k16.f16.f16 {%r17291, %r17292, %r17293, %r17294}, {%r2, %r2, %r2, %r2, %r2, %r2, %r2, %r2}, {%r2, %r2, %r2, %r2, %r2, %r2, %r2, %r2}, {%r17287, %r17288, %r17289, %r17290};
	bar.warp.sync 	-1;
	wmma.mma.sync.aligned.row.col.m32n8k16.f16.f16 {%r17295, %r17296, %r17297, %r17298}, {%r2, %r2, %r2, %r2, %r2, %r2, %r2, %r2}, {%r2, %r2, %r2, %r2, %r2, %r2, %r2, %r2}, {%r17291, %r17292, %r17293, %r17294};
	bar.warp.sync 	-1;
	wmma.mma.sync.aligned.row.col.m32n8k16.f16.f16 {%r17299, %r17300, %r17301, %r17302}, {%r2, %r2, %r2, %r2, %r2, %r2, %r2, %r2}, {%r2, %r2, %r2, %r2, %r2, %r2, %r2, %r2}, {%r17295, %r17296, %r17297, %r17298};
	bar.warp.sync 	-1;
	wmma.mma.sync.aligned.row.col.m32n8k16.f16.f16 {%r17303, %r17304, %r17305, %r17306}, {%r2, %r2, %r2, %r2, %r2, %r2, %r2, %r2}, {%r2, %r2, %r2, %r2, %r2, %r2, %r2, %r2}, {%r17299, %r17300, %r17301, %r17302};
	bar.warp.sync 	-1;
	wmma.mma.sync.aligned.row.col.m32n8k16.f16.f16 {%r17307, %r17308, %r17309, %r17310}, {%r2, %r2, %r2, %r2, %r2, %r2, %r2, %r2}, {%r2, %r2, %r2, %r2, %r2, %r2, %r2, %r2}, {%r17303, %r17304, %r17305, %r17306};
	bar.warp.sync 	-1;
	wmma.mma.sync.aligned.row.col.m32n8k16.f16.f16 {%r17311, %r17312, %r17313, %r17314}, {%r2, %r2, %r2, %r2, %r2, %r2, %r2, %r2}, {%r2, %r2, %r2, %r2, %r2, %r2, %r2, %r2}, {%r17307, %r17308, %r17309, %r17310};
	bar.warp.sync 	-1;
	wmma.mma.sync.aligned.row.col.m32n8k16.f16.f16 {%r17315, %r17316, %r17317, %r17318}, {%r2, %r2, %r2, %r2, %r2, %r2, %r2, %r2}, {%r2, %r2, %r2, %r2, %r2, %r2, %r2, %r2}, {%r17311, %r17312, %r17313, %r17314};
	bar.warp.sync 	-1;
	wmma.mma.sync.aligned.row.col.m32n8k16.f16.f16 {%r17319, %r17320, %r17321, %r17322}, {%r2, %r2, %r2, %r2, %r2, %r2, %r2, %r2}, {%r2, %r2, %r2, %r2, %r2, %r2, %r2, %r2}, {%r17315, %r17316, %r17317, %r17318};
	bar.warp.sync 	-1;
	wmma.mma.sync.aligned.row.col.m32n8k16.f16.f16 {%r17323, %r17324, %r17325, %r17326}, {%r2, %r2, %r2, %r2, %r2, %r2, %r2, %r2}, {%r2, %r2, %r2, %r2, %r2, %r2, %r2, %r2}, {%r17319, %r17320, %r17321, %r17322};
	bar.warp.sync 	-1;
	wmma.mma.sync.aligned.row.col.m32n8k16.f16.f16 {%r17327, %r17328, %r17329, %r17330}, {%r2, %r2, %r2, %r2, %r2, %r2, %r2, %r2}, {%r2, %r2, %r2, %r2, %r2, %r2, %r2, %r2}, {%r17323, %r17324, %r17325, %r17326};
	bar.warp.sync 	-1;
	wmma.mma.sync.aligned.row.col.m32n8k16.f16.f16 {%r17331, %r17332, %r17333, %r17334}, {%r2, %r2, %r2, %r2, %r2, %r2, %r2, %r2}, {%r2, %r2, %r2, %r2, %r2, %r2, %r2, %r2}, {%r17327, %r17328, %r17329, %r17330};
	bar.warp.sync 	-1;
	wmma.mma.sync.aligned.row.col.m32n8k16.f16.f16 {%r17335, %r17336, %r17337, %r17338}, {%r2, %r2, %r2, %r2, %r2, %r2, %r2, %r2}, {%r2, %r2, %r2, %r2, %r2, %r2, %r2, %r2}, {%r17331, %r17332, %r17333, %r17334};
	bar.warp.sync 	-1;
	wmma.mma.sync.aligned.row.col.m32n8k16.f16.f16 {%r17339, %r17340, %r17341, %r17342}, {%r2, %r2, %r2, %r2, %r2, %r2, %r2, %r2}, {%r2, %r2, %r2, %r2, %r2, %r2, %r2, %r2}, {%r17335, %r17336, %r17337, %r17338};
	bar.warp.sync 	-1;
	wmma.mma.sync.aligned.row.col.m32n8k16.f16.f16 {%r17343, %r17344, %r17345, %r17346}, {%r2, %r2, %r2, %r2, %r2, %r2, %r2, %r2}, {%r2, %r2, %r2, %r2, %r2, %r2, %r2, %r2}, {%r17339, %r17340, %r17341, %r17342};
	bar.warp.sync 	-1;
	wmma.mma.sync.aligned.row.col.m32n8k16.f16.f16 {%r17347, %r17348, %r17349, %r17350}, {%r2, %r2, %r2, %r2, %r2, %r2, %r2, %r2}, {%r2, %r2, %r2, %r2, %r2, %r2, %r2, %r2}, {%r17343, %r17344, %r17345, %r17346};
	bar.warp.sync 	-1;
	wmma.mma.sync.aligned.row.col.m32n8k16.f16.f16 {%r17351, %r17352, %r17353, %r17354}, {%r2, %r2, %r2, %r2, %r2, %r2, %r2, %r2}, {%r2, %r2, %r2, %r2, %r2, %r2, %r2, %r2}, {%r17347, %r17348, %r17349, %r17350};
	bar.warp.sync 	-1;
	wmma.mma.sync.aligned.row.col.m32n8k16.f16.f16 {%r17355, %r17356, %r17357, %r17358}, {%r2, %r2, %r2, %r2, %r2, %r2, %r2, %r2}, {%r2, %r2, %r2, %r2, %r2, %r2, %r2, %r2}, {%r17351, %r17352, %r17353, %r17354};
	bar.warp.sync 	-1;
	wmma.mma.sync.aligned.row.col.m32n8k16.f16.f16 {%r17359, %r17360, %r17361, %r17362}, {%r2, %r2, %r2, %r2, %r2, %r2, %r2, %r2}, {%r2, %r2, %r2, %r2, %r2, %r2, %r2, %r2}, {%r17355, %r17356, %r17357, %r17358};
	bar.warp.sync 	-1;
	wmma.mma.sync.aligned.row.col.m32n8k16.f16.f16 {%r17363, %r17364, %r17365, %r17366}, {%r2, %r2, %r2, %r2, %r2, %r2, %r2, %r2}, {%r2, %r2, %r2, %r2, %r2, %r2, %r2, %r2}, {%r17359, %r17360, %r17361, %r17362};
	bar.warp.sync 	-1;
	wmma.mma.sync.aligned.row.col.m32n8k16.f16.f16 {%r17367, %r17368, %r17369, %r17370}, {%r2, %r2, %r2, %r2, %r2, %r2, %r2, %r2}, {%r2, %r2, %r2, %r2, %r2, %r2, %r2, %r2}, {%r17363, %r17364, %r17365, %r17366};
	bar.warp.sync 	-1;
	wmma.mma.sync.aligned.row.col.m32n8k16.f16.f16 {%r17371, %r17372, %r17373, %r17374}, {%r2, %r2, %r2, %r2, %r2, %r2, %r2, %r2}, {%r2, %r2, %r2, %r2, %r2, %r2, %r2, %r2}, {%r17367, %r17368, %r17369, %r17370};
	bar.warp.sync 	-1;
	wmma.mma.sync.aligned.row.col.m32n8k16.f16.f16 {%r17375, %r17376, %r17377, %r17378}, {%r2, %r2, %r2, %r2, %r2, %r2, %r2, %r2}, {%r2, %r2, %r2, %r2, %r2, %r2, %r2, %r2}, {%r17371, %r17372, %r17373, %r17374};
	bar.warp.sync 	-1;
	wmma.mma.sync.aligned.row.col.m32n8k16.f16.f16 {%r17379, %r17380, %r17381, %r17382}, {%r2, %r2, %r2, %r2, %r2, %r2, %r2, %r2}, {%r2, %r2, %r2, %r2, %r2, %r2, %r2, %r2}, {%r17375, %r17376, %r17377, %r17378};
	bar.warp.sync 	-1;
	wmma.mma.sync.aligned.row.col.m32n8k16.f16.f16 {%r17383, %r17384, %r17385, %r17386}, {%r2, %r2, %r2, %r2, %r2, %r2, %r2, %r2}, {%r2, %r2, %r2, %r2, %r2, %r2, %r2, %r2}, {%r17379, %r17380, %r17381, %r17382};
	bar.warp.sync 	-1;
	wmma.mma.sync.aligned.row.col.m32n8k16.f16.f16 {%r17387, %r17388, %r17389, %r17390}, {%r2, %r2, %r2, %r2, %r2, %r2, %r2, %r2}, {%r2, %r2, %r2, %r2, %r2, %r2, %r2, %r2}, {%r17383, %r17384, %r17385, %r17386};
	bar.warp.sync 	-1;
	wmma.mma.sync.aligned.row.col.m32n8k16.f16.f16 {%r17391, %r17392, %r17393, %r17394}, {%r2, %r2, %r2, %r2, %r2, %r2, %r2, %r2}, {%r2, %r2, %r2, %r2, %r2, %r2, %r2, %r2}, {%r17387, %r17388, %r17389, %r17390};
	bar.warp.sync 	-1;
	wmma.mma.sync.aligned.row.col.m32n8k16.f16.f16 {%r17395, %r17396, %r17397, %r17398}, {%r2, %r2, %r2, %r2, %r2, %r2, %r2, %r2}, {%r2, %r2, %r2, %r2, %r2, %r2, %r2, %r2}, {%r17391, %r17392, %r17393, %r17394};
	bar.warp.sync 	-1;
	wmma.mma.sync.aligned.row.col.m32n8k16.f16.f16 {%r17399, %r17400, %r17401, %r17402}, {%r2, %r2, %r2, %r2, %r2, %r2, %r2, %r2}, {%r2, %r2, %r2, %r2, %r2, %r2, %r2, %r2}, {%r17395, %r17396, %r17397, %r17398};
	bar.warp.sync 	-1;
	wmma.mma.sync.aligned.row.col.m32n8k16.f16.f16 {%r17403, %r17404, %r17405, %r17406}, {%r2, %r2, %r2, %r2, %r2, %r2, %r2, %r2}, {%r2, %r2, %r2, %r2, %r2, %r2, %r2, %r2}, {%r17399, %r17400, %r17401, %r17402};
	bar.warp.sync 	-1;
	wmma.mma.sync.aligned.row.col.m32n8k16.f16.f16 {%r17407, %r17408, %r17409, %r17410}, {%r2, %r2, %r2, %r2, %r2, %r2, %r2, %r2}, {%r2, %r2, %r2, %r2, %r2, %r2, %r2, %r2}, {%r17403, %r17404, %r17405, %r17406};
	bar.warp.sync 	-1;
	wmma.mma.sync.aligned.row.col.m32n8k16.f16.f16 {%r17411, %r17412, %r17413, %r17414}, {%r2, %r2, %r2, %r2, %r2, %r2, %r2, %r2}, {%r2, %r2, %r2, %r2, %r2, %r2, %r2, %r2}, {%r17407, %r17408, %r17409, %r17410};
	bar.warp.sync 	-1;
	wmma.mma.sync.aligned.row.col.m32n8k16.f16.f16 {%r17415, %r17416, %r17417, %r17418}, {%r2, %r2, %r2, %r2, %r2, %r2, %r2, %r2}, {%r2, %r2, %r2, %r2, %r2, %r2, %r2, %r2}, {%r17411, %r17412, %r17413, %r17414};
	bar.warp.sync 	-1;
	wmma.mma.sync.aligned.row.col.m32n8k16.f16.f16 {%r17419, %r17420, %r17421, %r17422}, {%r2, %r2, %r2, %r2, %r2, %r2, %r2, %r2}, {%r2, %r2, %r2, %r2, %r2, %r2, %r2, %r2}, {%r17415, %r17416, %r17417, %r17418};
	bar.warp.sync 	-1;
	wmma.mma.sync.aligned.row.col.m32n8k16.f16.f16 {%r17423, %r17424, %r17425, %r17426}, {%r2, %r2, %r2, %r2, %r2, %r2, %r2, %r2}, {%r2, %r2, %r2, %r2, %r2, %r2, %r2, %r2}, {%r17419, %r17420, %r17421, %r17422};
	bar.warp.sync 	-1;
	wmma.mma.sync.aligned.row.col.m32n8k16.f16.f16 {%r17427, %r17428, %r17429, %r17430}, {%r2, %r2, %r2, %r2, %r2, %r2, %r2, %r2}, {%r2, %r2, %r2, %r2, %r2, %r2, %r2, %r2}, {%r17423, %r17424, %r17425, %r17426};
	bar.warp.sync 	-1;
	wmma.mma.sync.aligned.row.col.m32n8k16.f16.f16 {%r17431, %r17432, %r17433, %r17434}, {%r2, %r2, %r2, %r2, %r2, %r2, %r2, %r2}, {%r2, %r2, %r2, %r2, %r2, %r2, %r2, %r2}, {%r17427, %r17428, %r17429, %r17430};
	bar.warp.sync 	-1;
	wmma.mma.sync.aligned.row.col.m32n8k16.f16.f16 {%r17435, %r17436, %r17437, %r17438}, {%r2, %r2, %r2, %r2, %r2, %r2, %r2, %r2}, {%r2, %r2, %r2, %r2, %r2, %r2, %r2, %r2}, {%r17431, %r17432, %r17433, %r17434};
	bar.warp.sync 	-1;
	wmma.mma.sync.aligned.row.col.m32n8k16.f16.f16 {%r17439, %r17440, %r17441, %r17442}, {%r2, %r2, %r2, %r2, %r2, %r2, %r2, %r2}, {%r2, %r2, %r2, %r2, %r2, %r2, %r2, %r2}, {%r17435, %r17436, %r17437, %r17438};
	bar.warp.sync 	-1;
	wmma.mma.sync.aligned.row.col.m32n8k16.f16.f16 {%r17443, %r17444, %r17445, %r17446}, {%r2, %r2, %r2, %r2, %r2, %r2, %r2, %r2}, {%r2, %r2, %r2, %r2, %r2, %r2, %r2, %r2}, {%r17439, %r17440, %r17441, %r17442};
	bar.warp.sync 	-1;
	wmma.mma.sync.aligned.row.col.m32n8k16.f16.f16 {%r17447, %r17448, %r17449, %r17450}, {%r2, %r2, %r2, %r2, %r2, %r2, %r2, %r2}, {%r2, %r2, %r2, %r2, %r2, %r2, %r2, %r2}, {%r17443, %r17444, %r17445, %r17446};
	bar.warp.sync 	-1;
	wmma.mma.sync.aligned.row.col.m32n8k16.f16.f16 {%r17451, %r17452, %r17453, %r17454}, {%r2, %r2, %r2, %r2, %r2, %r2, %r2, %r2}, {%r2, %r2, %r2, %r2, %r2, %r2, %r2, %r2}, {%r17447, %r17448, %r17449, %r17450};
	bar.warp.sync 	-1;
	wmma.mma.sync.aligned.row.col.m32n8k16.f16.f16 {%r17455, %r17456, %r17457, %r17458}, {%r2, %r2, %r2, %r2, %r2, %r2, %r2, %r2}, {%r2, %r2, %r2, %r2, %r2, %r2, %r2, %r2}, {%r17451, %r17452, %r17453, %r17454};
	bar.warp.sync 	-1;
	wmma.mma.sync.aligned.row.col.m32n8k16.f16.f16 {%r17459, %r17460, %r17461, %r17462}, {%r2, %r2, %r2, %r2, %r2, %r2, %r2, %r2}, {%r2, %r2, %r2, %r2, %r2, %r2, %r2, %r2}, {%r17455, %r17456, %r17457, %r17458};
	bar.warp.sync 	-1;
	wmma.mma.sync.aligned.row.col.m32n8k16.f16.f16 {%r17463, %r17464, %r17465, %r17466}, {%r2, %r2, %r2, %r2, %r2, %r2, %r2, %r2}, {%r2, %r2, %r2, %r2, %r2, %r2, %r2, %r2}, {%r17459, %r17460, %r17461, %r17462};
	bar.warp.sync 	-1;
	wmma.mma.sync.aligned.row.col.m32n8k16.f16.f16 {%r17467, %r17468, %r17469, %r17470}, {%r2, %r2, %r2, %r2, %r2, %r2, %r2, %r2}, {%r2, %r2, %r2, %r2, %r2, %r2, %r2, %r2}, {%r17463, %r17464, %r17465, %r17466};
	bar.warp.sync 	-1;
	wmma.mma.sync.aligned.row.col.m32n8k16.f16.f16 {%r17471, %r17472, %r17473, %r17474}, {%r2, %r2, %r2, %r2, %r2, %r2, %r2, %r2}, {%r2, %r2, %r2, %r2, %r2, %r2, %r2, %r2}, {%r17467, %r17468, %r17469, %r17470};
	bar.warp.sync 	-1;
	wmma.mma.sync.aligned.row.col.m32n8k16.f16.f16 {%r17475, %r17476, %r17477, %r17478}, {%r2, %r2, %r2, %r2, %r2, %r2, %r2, %r2}, {%r2, %r2, %r2, %r2, %r2, %r2, %r2, %r2}, {%r17471, %r17472, %r17473, %r17474};
	bar.warp.sync 	-1;
	wmma.mma.sync.aligned.row.col.m32n8k16.f16.f16 {%r17479, %r17480, %r17481, %r17482}, {%r2, %r2, %r2, %r2, %r2, %r2, %r2, %r2}, {%r2, %r2, %r2, %r2, %r2, %r2, %r2, %r2}, {%r17475, %r17476, %r17477, %r17478};
	bar.warp.sync 	-1;
	wmma.mma.sync.aligned.row.col.m32n8k16.f16.f16 {%r17483, %r17484, %r17485, %r17486}, {%r2, %r2, %r2, %r2, %r2, %r2, %r2, %r2}, {%r2, %r2, %r2, %r2, %r2, %r2, %r2, %r2}, {%r17479, %r17480, %r17481, %r17482};
	bar.warp.sync 	-1;
	wmma.mma.sync.aligned.row.col.m32n8k16.f16.f16 {%r17487, %r17488, %r17489, %r17490}, {%r2, %r2, %r2, %r2, %r2, %r2, %r2, %r2}, {%r2, %r2, %r2, %r2, %r2, %r2, %r2, %r2}, {%r17483, %r17484, %r17485, %r17486};
	bar.warp.sync 	-1;
	wmma.mma.sync.aligned.row.col.m32n8k16.f16.f16 {%r17491, %r17492, %r17493, %r17494}, {%r2, %r2, %r2, %r2, %r2, %r2, %r2, %r2}, {%r2, %r2, %r2, %r2, %r2, %r2, %r2, %r2}, {%r17487, %r17488, %r17489, %r17490};
	bar.warp.sync 	-1;
	wmma.mma.sync.aligned.row.col.m32n8k16.f16.f16 {%r17495, %r17496, %r17497, %r17498}, {%r2, %r2, %r2, %r2, %r2, %r2, %r2, %r2}, {%r2, %r2, %r2, %r2, %r2, %r2, %r2, %r2}, {%r17491, %r17492, %r17493, %r17494};
	bar.warp.sync 	-1;
	wmma.mma.sync.aligned.row.col.m32n8k16.f16.f16 {%r17499, %r17500, %r17501, %r17502}, {%r2, %r2, %r2, %r2, %r2, %r2, %r2, %r2}, {%r2, %r2, %r2, %r2, %r2, %r2, %r2, %r2}, {%r17495, %r17496, %r17497, %r17498};
	bar.warp.sync 	-1;
	wmma.mma.sync.aligned.row.col.m32n8k16.f16.f16 {%r17503, %r17504, %r17505, %r17506}, {%r2, %r2, %r2, %r2, %r2, %r2, %r2, %r2}, {%r2, %r2, %r2, %r2, %r2, %r2, %r2, %r2}, {%r17499, %r17500, %r17501, %r17502};
	bar.warp.sync 	-1;
	wmma.mma.sync.aligned.row.col.m32n8k16.f16.f16 {%r17507, %r17508, %r17509, %r17510}, {%r2, %r2, %r2, %r2, %r2, %r2, %r2, %r2}, {%r2, %r2, %r2, %r2, %r2, %r2, %r2, %r2}, {%r17503, %r17504, %r17505, %r17506};
	bar.warp.sync 	-1;
	wmma.mma.sync.aligned.row.col.m32n8k16.f16.f16 {%r17511, %r17512, %r17513, %r17514}, {%r2, %r2, %r2, %r2, %r2, %r2, %r2, %r2}, {%r2, %r2, %r2, %r2, %r2, %r2, %r2, %r2}, {%r17507, %r17508, %r17509, %r17510};
	bar.warp.sync 	-1;
	wmma.mma.sync.aligned.row.col.m32n8k16.f16.f16 {%r17515, %r17516, %r17517, %r17518}, {%r2, %r2, %r2, %r2, %r2, %r2, %r2, %r2}, {%r2, %r2, %r2, %r2, %r2, %r2, %r2, %r2}, {%r17511, %r17512, %r17513, %r17514};
	bar.warp.sync 	-1;
	wmma.mma.sync.aligned.row.col.m32n8k16.f16.f16 {%r17519, %r17520, %r17521, %r17522}, {%r2, %r2, %r2, %r2, %r2, %r2, %r2, %r2}, {%r2, %r2, %r2, %r2, %r2, %r2, %r2, %r2}, {%r17515, %r17516, %r17517, %r17518};
	bar.warp.sync 	-1;
	wmma.mma.sync.aligned.row.col.m32n8k16.f16.f16 {%r17523, %r17524, %r17525, %r17526}, {%r2, %r2, %r2, %r2, %r2, %r2, %r2, %r2}, {%r2, %r2, %r2, %r2, %r2, %r2, %r2, %r2}, {%r17519, %r17520, %r17521, %r17522};
	bar.warp.sync 	-1;
	wmma.mma.sync.aligned.row.col.m32n8k16.f16.f16 {%r17527, %r17528, %r17529, %r17530}, {%r2, %r2, %r2, %r2, %r2, %r2, %r2, %r2}, {%r2, %r2, %r2, %r2, %r2, %r2, %r2, %r2}, {%r17523, %r17524, %r17525, %r17526};
	bar.warp.sync 	-1;
	wmma.mma.sync.aligned.row.col.m32n8k16.f16.f16 {%r17531, %r17532, %r17533, %r17534}, {%r2, %r2, %r2, %r2, %r2, %r2, %r2, %r2}, {%r2, %r2, %r2, %r2, %r2, %r2, %r2, %r2}, {%r17527, %r17528, %r17529, %r17530};
	bar.warp.sync 	-1;
	wmma.mma.sync.aligned.row.col.m32n8k16.f16.f16 {%r17535, %r17536, %r17537, %r17538}, {%r2, %r2, %r2, %r2, %r2, %r2, %r2, %r2}, {%r2, %r2, %r2, %r2, %r2, %r2, %r2, %r2}, {%r17531, %r17532, %r17533, %r17534};
	bar.warp.sync 	-1;
	wmma.mma.sync.aligned.row.col.m32n8k16.f16.f16 {%r17539, %r17540, %r17541, %r17542}, {%r2, %r2, %r2, %r2, %r2, %r2, %r2, %r2}, {%r2, %r2, %r2, %r2, %r2, %r2, %r2, %r2}, {%r17535, %r17536, %r17537, %r17538};
	bar.warp.sync 	-1;
	wmma.mma.sync.aligned.row.col.m32n8k16.f16.f16 {%r17543, %r17544, %r17545, %r17546}, {%r2, %r2, %r2, %r2, %r2, %r2, %r2, %r2}, {%r2, %r2, %r2, %r2, %r2, %r2, %r2, %r2}, {%r17539, %r17540, %r17541, %r17542};
	bar.warp.sync 	-1;
	wmma.mma.sync.aligned.row.col.m32n8k16.f16.f16 {%r17547, %r17548, %r17549, %r17550}, {%r2, %r2, %r2, %r2, %r2, %r2, %r2, %r2}, {%r2, %r2, %r2, %r2, %r2, %r2, %r2, %r2}, {%r17543, %r17544, %r17545, %r17546};
	bar.warp.sync 	-1;
	wmma.mma.sync.aligned.row.col.m32n8k16.f16.f16 {%r17551, %r17552, %r17553, %r17554}, {%r2, %r2, %r2, %r2, %r2, %r2, %r2, %r2}, {%r2, %r2, %r2, %r2, %r2, %r2, %r2, %r2}, {%r17547, %r17548, %r17549, %r17550};
	bar.warp.sync 	-1;
	wmma.mma.sync.aligned.row.col.m32n8k16.f16.f16 {%r17555, %r17556, %r17557, %r17558}, {%r2, %r2, %r2, %r2, %r2, %r2, %r2, %r2}, {%r2, %r2, %r2, %r2, %r2, %r2, %r2, %r2}, {%r17551, %r17552, %r17553, %r17554};
	bar.warp.sync 	-1;
	wmma.mma.sync.aligned.row.col.m32n8k16.f16.f16 {%r17559, %r17560, %r17561, %r17562}, {%r2, %r2, %r2, %r2, %r2, %r2, %r2, %r2}, {%r2, %r2, %r2, %r2, %r2, %r2, %r2, %r2}, {%r17555, %r17556, %r17557, %r17558};
	bar.warp.sync 	-1;
	wmma.mma.sync.aligned.row.col.m32n8k16.f16.f16 {%r17563, %r17564, %r17565, %r17566}, {%r2, %r2, %r2, %r2, %r2, %r2, %r2, %r2}, {%r2, %r2, %r2, %r2, %r2, %r2, %r2, %r2}, {%r17559, %r17560, %r17561, %r17562};
	bar.warp.sync 	-1;
	wmma.mma.sync.aligned.row.col.m32n8k16.f16.f16 {%r17567, %r17568, %r17569, %r17570}, {%r2, %r2, %r2, %r2, %r2, %r2, %r2, %r2}, {%r2, %r2, %r2, %r2, %r2, %r2, %r2, %r2}, {%r17563, %r17564, %r17565, %r17566};
	bar.warp.sync 	-1;
	wmma.mma.sync.aligned.row.col.m32n8k16.f16.f16 {%r17571, %r17572, %r17573, %r17574}, {%r2, %r2, %r2, %r2, %r2, %r2, %r2, %r2}, {%r2, %r2, %r2, %r2, %r2, %r2, %r2, %r2}, {%r17567, %r17568, %r17569, %r17570};
	bar.warp.sync 	-1;
	wmma.mma.sync.aligned.row.col.m32n8k16.f16.f16 {%r17575, %r17576, %r17577, %r17578}, {%r2, %r2, %r2, %r2, %r2, %r2, %r2, %r2}, {%r2, %r2, %r2, %r2, %r2, %r2, %r2, %r2}, {%r17571, %r17572, %r17573, %r17574};
	bar.warp.sync 	-1;
	wmma.mma.sync.aligned.row.col.m32n8k16.f16.f16 {%r17579, %r17580, %r17581, %r17582}, {%r2, %r2, %r2, %r2, %r2, %r2, %r2, %r2}, {%r2, %r2, %r2, %r2, %r2, %r2, %r2, %r2}, {%r17575, %r17576, %r17577, %r17578};
	bar.warp.sync 	-1;
	wmma.mma.sync.aligned.row.col.m32n8k16.f16.f16 {%r17583, %r17584, %r17585, %r17586}, {%r2, %r2, %r2, %r2, %r2, %r2, %r2, %r2}, {%r2, %r2, %r2, %r2, %r2, %r2, %r2, %r2}, {%r17579, %r17580, %r17581, %r17582};
	bar.warp.sync 	-1;
	wmma.mma.sync.aligned.row.col.m32n8k16.f16.f16 {%r17587, %r17588, %r17589, %r17590}, {%r2, %r2, %r2, %r2, %r2, %r2, %r2, %r2}, {%r2, %r2, %r2, %r2, %r2, %r2, %r2, %r2}, {%r17583, %r17584, %r17585, %r17586};
	bar.warp.sync 	-1;
	wmma.mma.sync.aligned.row.col.m32n8k16.f16.f16 {%r17591, %r17592, %r17593, %r17594}, {%r2, %r2, %r2, %r2, %r2, %r2, %r2, %r2}, {%r2, %r2, %r2, %r2, %r2, %r2, %r2, %r2}, {%r17587, %r17588, %r17589, %r17590};
	bar.warp.sync 	-1;
	wmma.mma.sync.aligned.row.col.m32n8k16.f16.f16 {%r17595, %r17596, %r17597, %r17598}, {%r2, %r2, %r2, %r2, %r2, %r2, %r2, %r2}, {%r2, %r2, %r2, %r2, %r2, %r2, %r2, %r2}, {%r17591, %r17592, %r17593, %r17594};
	bar.warp.sync 	-1;
	wmma.mma.sync.aligned.row.col.m32n8k16.f16.f16 {%r17599, %r17600, %r17601, %r17602}, {%r2, %r2, %r2, %r2, %r2, %r2, %r2, %r2}, {%r2, %r2, %r2, %r2, %r2, %r2, %r2, %r2}, {%r17595, %r17596, %r17597, %r17598};
	bar.warp.sync 	-1;
	wmma.mma.sync.aligned.row.col.m32n8k16.f16.f16 {%r17603, %r17604, %r17605, %r17606}, {%r2, %r2, %r2, %r2, %r2, %r2, %r2, %r2}, {%r2, %r2, %r2, %r2, %r2, %r2, %r2, %r2}, {%r17599, %r17600, %r17601, %r17602};
	bar.warp.sync 	-1;
	wmma.mma.sync.aligned.row.col.m32n8k16.f16.f16 {%r17607, %r17608, %r17609, %r17610}, {%r2, %r2, %r2, %r2, %r2, %r2, %r2, %r2}, {%r2, %r2, %r2, %r2, %r2, %r2, %r2, %r2}, {%r17603, %r17604, %r17605, %r17606};
	bar.warp.sync 	-1;
	wmma.mma.sync.aligned.row.col.m32n8k16.f16.f16 {%r17611, %r17612, %r17613, %r17614}, {%r2, %r2, %r2, %r2, %r2, %r2, %r2, %r2}, {%r2, %r2, %r2, %r2, %r2, %r2, %r2, %r2}, {%r17607, %r17608, %r17609, %r17610};
	bar.warp.sync 	-1;
	wmma.mma.sync.aligned.row.col.m32n8k16.f16.f16 {%r17615, %r17616, %r17617, %r17618}, {%r2, %r2, %r2, %r2, %r2, %r2, %r2, %r2}, {%r2, %r2, %r2, %r2, %r2, %r2, %r2, %r2}, {%r17611, %r17612, %r17613, %r17614};
	bar.warp.sync 	-1;
	wmma.mma.sync.aligned.row.col.m32n8k16.f16.f16 {%r17619, %r17620, %r17621, %r17622}, {%r2, %r2, %r2, %r2, %r2, %r2, %r2, %r2}, {%r2, %r2, %r2, %r2, %r2, %r2, %r2, %r2}, {%r17615, %r17616, %r17617, %r17618};
	bar.warp.sync 	-1;
	wmma.mma.sync.aligned.row.col.m32n8k16.f16.f16 {%r17623, %r17624, %r17625, %r17626}, {%r2, %r2, %r2, %r2, %r2, %r2, %r2, %r2}, {%r2, %r2, %r2, %r2, %r2, %r2, %r2, %r2}, {%r17619, %r17620, %r17621, %r17622};
	bar.warp.sync 	-1;
	wmma.mma.sync.aligned.row.col.m32n8k16.f16.f16 {%r17627, %r17628, %r17629, %r17630}, {%r2, %r2, %r2, %r2, %r2, %r2, %r2, %r2}, {%r2, %r2, %r2, %r2, %r2, %r2, %r2, %r2}, {%r17623, %r17624, %r17625, %r17626};
	bar.warp.sync 	-1;
	wmma.mma.sync.aligned.row.col.m32n8k16.f16.f16 {%r17631, %r17632, %r17633, %r17634}, {%r2, %r2, %r2, %r2, %r2, %r2, %r2, %r2}, {%r2, %r2, %r2, %r2, %r2, %r2, %r2, %r2}, {%r17627, %r17628, %r17629, %r17630};
	bar.warp.sync 	-1;
	wmma.mma.sync.aligned.row.col.m32n8k16.f16.f16 {%r17635, %r17636, %r17637, %r17638}, {%r2, %r2, %r2, %r2, %r2, %r2, %r2, %r2}, {%r2, %r2, %r2, %r2, %r2, %r2, %r2, %r2}, {%r17631, %r17632, %r17633, %r17634};
	bar.warp.sync 	-1;
	wmma.mma.sync.aligned.row.col.m32n8k16.f16.f16 {%r17639, %r17640, %r17641, %r17642}, {%r2, %r2, %r2, %r2, %r2, %r2, %r2, %r2}, {%r2, %r2, %r2, %r2, %r2, %r2, %r2, %r2}, {%r17635, %r17636, %r17637, %r17638};
	bar.warp.sync 	-1;
	wmma.mma.sync.aligned.row.col.m32n8k16.f16.f16 {%r17643, %r17644, %r17645, %r17646}, {%r2, %r2, %r2, %r2, %r2, %r2, %r2, %r2}, {%r2, %r2, %r2, %r2, %r2, %r2, %r2, %r2}, {%r17639, %r17640, %r17641, %r17642};
	bar.warp.sync 	-1;
	wmma.mma.sync.aligned.row.col.m32n8k16.f16.f16 {%r17647, %r17648, %r17649, %r17650}, {%r2, %r2, %r2, %r2, %r2, %r2, %r2, %r2}, {%r2, %r2, %r2, %r2, %r2, %r2, %r2, %r2}, {%r17643, %r17644, %r17645, %r17646};
	bar.warp.sync 	-1;
	wmma.mma.sync.aligned.row.col.m32n8k16.f16.f16 {%r17651, %r17652, %r17653, %r17654}, {%r2, %r2, %r2, %r2, %r2, %r2, %r2, %r2}, {%r2, %r2, %r2, %r2, %r2, %r2, %r2, %r2}, {%r17647, %r17648, %r17649, %r17650};
	bar.warp.sync 	-1;
	wmma.mma.sync.aligned.row.col.m32n8k16.f16.f16 {%r17655, %r17656, %r17657, %r17658}, {%r2, %r2, %r2, %r2, %r2, %r2, %r2, %r2}, {%r2, %r2, %r2, %r2, %r2, %r2, %r2, %r2}, {%r17651, %r17652, %r17653, %r17654};
	bar.warp.sync 	-1;
	wmma.mma.sync.aligned.row.col.m32n8k16.f16.f16 {%r17659, %r17660, %r17661, %r17662}, {%r2, %r2, %r2, %r2, %r2, %r2, %r2, %r2}, {%r2, %r2, %r2, %r2, %r2, %r2, %r2, %r2}, {%r17655, %r17656, %r17657, %r17658};
	bar.warp.sync 	-1;
	wmma.mma.sync.aligned.row.col.m32n8k16.f16.f16 {%r17663, %r17664, %r17665, %r17666}, {%r2, %r2, %r2, %r2, %r2, %r2, %r2, %r2}, {%r2, %r2, %r2, %r2, %r2, %r2, %r2, %r2}, {%r17659, %r17660, %r17661, %r17662};
	bar.warp.sync 	-1;
	wmma.mma.sync.aligned.row.col.m32n8k16.f16.f16 {%r17667, %r17668, %r17669, %r17670}, {%r2, %r2, %r2, %r2, %r2, %r2, %r2, %r2}, {%r2, %r2, %r2, %r2, %r2, %r2, %r2, %r2}, {%r17663, %r17664, %r17665, %r17666};
	bar.warp.sync 	-1;
	wmma.mma.sync.aligned.row.col.m32n8k16.f16.f16 {%r17671, %r17672, %r17673, %r17674}, {%r2, %r2, %r2, %r2, %r2, %r2, %r2, %r2}, {%r2, %r2, %r2, %r2, %r2, %r2, %r2, %r2}, {%r17667, %r17668, %r17669, %r17670};
	bar.warp.sync 	-1;
	wmma.mma.sync.aligned.row.col.m32n8k16.f16.f16 {%r17675, %r17676, %r17677, %r17678}, {%r2, %r2, %r2, %r2, %r2, %r2, %r2, %r2}, {%r2, %r2, %r2, %r2, %r2, %r2, %r2, %r2}, {%r17671, %r17672, %r17673, %r17674};
	bar.warp.sync 	-1;
	wmma.mma.sync.aligned.row.col.m32n8k16.f16.f16 {%r17679, %r17680, %r17681, %r17682}, {%r2, %r2, %r2, %r2, %r2, %r2, %r2, %r2}, {%r2, %r2, %r2, %r2, %r2, %r2, %r2, %r2}, {%r17675, %r17676, %r17677, %r17678};
	bar.warp.sync 	-1;
	wmma.mma.sync.aligned.row.col.m32n8k16.f16.f16 {%r17683, %r17684, %r17685, %r17686}, {%r2, %r2, %r2, %r2, %r2, %r2, %r2, %r2}, {%r2, %r2, %r2, %r2, %r2, %r2, %r2, %r2}, {%r17679, %r17680, %r17681, %r17682};
	bar.warp.sync 	-1;
	wmma.mma.sync.aligned.row.col.m32n8k16.f16.f16 {%r17687, %r17688, %r17689, %r17690}, {%r2, %r2, %r2, %r2, %r2, %r2, %r2, %r2}, {%r2, %r2, %r2, %r2, %r2, %r2, %r2, %r2}, {%r17683, %r17684, %r17685, %r17686};
	bar.warp.sync 	-1;
	wmma.mma.sync.aligned.row.col.m32n8k16.f16.f16 {%r17691, %r17692, %r17693, %r17694}, {%r2, %r2, %r2, %r2, %r2, %r2, %r2, %r2}, {%r2, %r2, %r2, %r2, %r2, %r2, %r2, %r2}, {%r17687, %r17688, %r17689, %r17690};
	bar.warp.sync 	-1;
	wmma.mma.sync.aligned.row.col.m32n8k16.f16.f16 {%r17695, %r17696, %r17697, %r17698}, {%r2, %r2, %r2, %r2, %r2, %r2, %r2, %r2}, {%r2, %r2, %r2, %r2, %r2, %r2, %r2, %r2}, {%r17691, %r17692, %r17693, %r17694};
	bar.warp.sync 	-1;
	wmma.mma.sync.aligned.row.col.m32n8k16.f16.f16 {%r17699, %r17700, %r17701, %r17702}, {%r2, %r2, %r2, %r2, %r2, %r2, %r2, %r2}, {%r2, %r2, %r2, %r2, %r2, %r2, %r2, %r2}, {%r17695, %r17696, %r17697, %r17698};
	bar.warp.sync 	-1;
	wmma.mma.sync.aligned.row.col.m32n8k16.f16.f16 {%r17703, %r17704, %r17705, %r17706}, {%r2, %r2, %r2, %r2, %r2, %r2, %r2, %r2}, {%r2, %r2, %r2, %r2, %r2, %r2, %r2, %r2}, {%r17699, %r17700, %r17701, %r17702};
	bar.warp.sync 	-1;
	wmma.mma.sync.aligned.row.col.m32n8k16.f16.f16 {%r17707, %r17708, %r17709, %r17710}, {%r2, %r2, %r2, %r2, %r2, %r2, %r2, %r2}, {%r2, %r2, %r2, %r2, %r2, %r2, %r2, %r2}, {%r17703, %r17704, %r17705, %r17706};
	bar.warp.sync 	-1;
	wmma.mma.sync.aligned.row.col.m32n8k16.f16.f16 {%r17711, %r17712, %r17713, %r17714}, {%r2, %r2, %r2, %r2, %r2, %r2, %r2, %r2}, {%r2, %r2, %r2, %r2, %r2, %r2, %r2, %r2}, {%r17707, %r17708, %r17709, %r17710};
	bar.warp.sync 	-1;
	wmma.mma.sync.aligned.row.col.m32n8k16.f16.f16 {%r17715, %r17716, %r17717, %r17718}, {%r2, %r2, %r2, %r2, %r2, %r2, %r2, %r2}, {%r2, %r2, %r2, %r2, %r2, %r2, %r2, %r2}, {%r17711, %r17712, %r17713, %r17714};
	bar.warp.sync 	-1;
	wmma.mma.sync.aligned.row.col.m32n8k16.f16.f16 {%r17719, %r17720, %r17721, %r17722}, {%r2, %r2, %r2, %r2, %r2, %r2, %r2, %r2}, {%r2, %r2, %r2, %r2, %r2, %r2, %r2, %r2}, {%r17715, %r17716, %r17717, %r17718};
	bar.warp.sync 	-1;
	wmma.mma.sync.aligned.row.col.m32n8k16.f16.f16 {%r17723, %r17724, %r17725, %r17726}, {%r2, %r2, %r2, %r2, %r2, %r2, %r2, %r2}, {%r2, %r2, %r2, %r2, %r2, %r2, %r2, %r2}, {%r17719, %r17720, %r17721, %r17722};
	bar.warp.sync 	-1;
	wmma.mma.sync.aligned.row.col.m32n8k16.f16.f16 {%r17727, %r17728, %r17729, %r17730}, {%r2, %r2, %r2, %r2, %r2, %r2, %r2, %r2}, {%r2, %r2, %r2, %r2, %r2, %r2, %r2, %r2}, {%r17723, %r17724, %r17725, %r17726};
	bar.warp.sync 	-1;
	wmma.mma.sync.aligned.row.col.m32n8k16.f16.f16 {%r17731, %r17732, %r17733, %r17734}, {%r2, %r2, %r2, %r2, %r2, %r2, %r2, %r2}, {%r2, %r2, %r2, %r2, %r2, %r2, %r2, %r2}, {%r17727, %r17728, %r17729, %r17730};
	bar.warp.sync 	-1;
	wmma.mma.sync.aligned.row.col.m32n8k16.f16.f16 {%r17735, %r17736, %r17737, %r17738}, {%r2, %r2, %r2, %r2, %r2, %r2, %r2, %r2}, {%r2, %r2, %r2, %r2, %r2, %r2, %r2, %r2}, {%r17731, %r17732, %r17733, %r17734};
	bar.warp.sync 	-1;
	wmma.mma.sync.aligned.row.col.m32n8k16.f16.f16 {%r17739, %r17740, %r17741, %r17742}, {%r2, %r2, %r2, %r2, %r2, %r2, %r2, %r2}, {%r2, %r2, %r2, %r2, %r2, %r2, %r2, %r2}, {%r17735, %r17736, %r17737, %r17738};
	bar.warp.sync 	-1;
	wmma.mma.sync.aligned.row.col.m32n8k16.f16.f16 {%r17743, %r17744, %r17745, %r17746}, {%r2, %r2, %r2, %r2, %r2, %r2, %r2, %r2}, {%r2, %r2, %r2, %r2, %r2, %r2, %r2, %r2}, {%r17739, %r17740, %r17741, %r17742};
	bar.warp.sync 	-1;
	wmma.mma.sync.aligned.row.col.m32n8k16.f16.f16 {%r17747, %r17748, %r17749, %r17750}, {%r2, %r2, %r2, %r2, %r2, %r2, %r2, %r2}, {%r2, %r2, %r2, %r2, %r2, %r2, %r2, %r2}, {%r17743, %r17744, %r17745, %r17746};
	bar.warp.sync 	-1;
	wmma.mma.sync.aligned.row.col.m32n8k16.f16.f16 {%r17751, %r17752, %r17753, %r17754}, {%r2, %r2, %r2, %r2, %r2, %r2, %r2, %r2}, {%r2, %r2, %r2, %r2, %r2, %r2, %r2, %r2}, {%r17747, %r17748, %r17749, %r17750};
	bar.warp.sync 	-1;
	wmma.mma.sync.aligned.row.col.m32n8k16.f16.f16 {%r17755, %r17756, %r17757, %r17758}, {%r2, %r2, %r2, %r2, %r2, %r2, %r2, %r2}, {%r2, %r2, %r2, %r2, %r2, %r2, %r2, %r2}, {%r17751, %r17752, %r17753, %r17754};
	bar.warp.sync 	-1;
	wmma.mma.sync.aligned.row.col.m32n8k16.f16.f16 {%r17759, %r17760, %r17761, %r17762}, {%r2, %r2, %r2, %r2, %r2, %r2, %r2, %r2}, {%r2, %r2, %r2, %r2, %r2, %r2, %r2, %r2}, {%r17755, %r17756, %r17757, %r17758};
	bar.warp.sync 	-1;
	wmma.mma.sync.aligned.row.col.m32n8k16.f16.f16 {%r17763, %r17764, %r17765, %r17766}, {%r2, %r2, %r2, %r2, %r2, %r2, %r2, %r2}, {%r2, %r2, %r2, %r2, %r2, %r2, %r2, %r2}, {%r17759, %r17760, %r17761, %r17762};
	bar.warp.sync 	-1;
	wmma.mma.sync.aligned.row.col.m32n8k16.f16.f16 {%r17767, %r17768, %r17769, %r17770}, {%r2, %r2, %r2, %r2, %r2, %r2, %r2, %r2}, {%r2, %r2, %r2, %r2, %r2, %r2, %r2, %r2}, {%r17763, %r17764, %r17765, %r17766};
	bar.warp.sync 	-1;
	wmma.mma.sync.aligned.row.col.m32n8k16.f16.f16 {%r17771, %r17772, %r17773, %r17774}, {%r2, %r2, %r2, %r2, %r2, %r2, %r2, %r2}, {%r2, %r2, %r2, %r2, %r2, %r2, %r2, %r2}, {%r17767, %r17768, %r17769, %r17770};
	bar.warp.sync 	-1;
	wmma.mma.sync.aligned.row.col.m32n8k16.f16.f16 {%r17775, %r17776, %r17777, %r17778}, {%r2, %r2, %r2, %r2, %r2, %r2, %r2, %r2}, {%r2, %r2, %r2, %r2, %r2, %r2, %r2, %r2}, {%r17771, %r17772, %r17773, %r17774};
	bar.warp.sync 	-1;
	wmma.mma.sync.aligned.row.col.m32n8k16.f16.f16 {%r17779, %r17780, %r17781, %r17782}, {%r2, %r2, %r2, %r2, %r2, %r2, %r2, %r2}, {%r2, %r2, %r2, %r2, %r2, %r2, %r2, %r2}, {%r17775, %r17776, %r17777, %r17778};
	bar.warp.sync 	-1;
	wmma.mma.sync.aligned.row.col.m32n8k16.f16.f16 {%r17783, %r17784, %r17785, %r17786}, {%r2, %r2, %r2, %r2, %r2, %r2, %r2, %r2}, {%r2, %r2, %r2, %r2, %r2, %r2, %r2, %r2}, {%r17779, %r17780, %r17781, %r17782};
	bar.warp.sync 	-1;
	wmma.mma.sync.aligned.row.col.m32n8k16.f16.f16 {%r17787, %r17788, %r17789, %r17790}, {%r2, %r2, %r2, %r2, %r2, %r2, %r2, %r2}, {%r2, %r2, %r2, %r2, %r2, %r2, %r2, %r2}, {%r17783, %r17784, %r17785, %r17786};
	bar.warp.sync 	-1;
	wmma.mma.sync.aligned.row.col.m32n8k16.f16.f16 {%r17791, %r17792, %r17793, %r17794}, {%r2, %r2, %r2, %r2, %r2, %r2, %r2, %r2}, {%r2, %r2, %r2, %r2, %r2, %r2, %r2, %r2}, {%r17787, %r17788, %r17789, %r17790};
	bar.warp.sync 	-1;
	wmma.mma.sync.aligned.row.col.m32n8k16.f16.f16 {%r17795, %r17796, %r17797, %r17798}, {%r2, %r2, %r2, %r2, %r2, %r2, %r2, %r2}, {%r2, %r2, %r2, %r2, %r2, %r2, %r2, %r2}, {%r17791, %r17792, %r17793, %r17794};
	bar.warp.sync 	-1;
	wmma.mma.sync.aligned.row.col.m32n8k16.f16.f16 {%r17799, %r17800, %r17801, %r17802}, {%r2, %r2, %r2, %r2, %r2, %r2, %r2, %r2}, {%r2, %r2, %r2, %r2, %r2, %r2, %r2, %r2}, {%r17795, %r17796, %r17797, %r17798};
	bar.warp.sync 	-1;
	wmma.mma.sync.aligned.row.col.m32n8k16.f16.f16 {%r17803, %r17804, %r17805, %r17806}, {%r2, %r2, %r2, %r2, %r2, %r2, %r2, %r2}, {%r2, %r2, %r2, %r2, %r2, %r2, %r2, %r2}, {%r17799, %r17800, %r17801, %r17802};
	bar.warp.sync 	-1;
	wmma.mma.sync.aligned.row.col.m32n8k16.f16.f16 {%r17807, %r17808, %r17809, %r17810}, {%r2, %r2, %r2, %r2, %r2, %r2, %r2, %r2}, {%r2, %r2, %r2, %r2, %r2, %r2, %r2, %r2}, {%r17803, %r17804, %r17805, %r17806};
	bar.warp.sync 	-1;
	wmma.mma.sync.aligned.row.col.m32n8k16.f16.f16 {%r17811, %r17812, %r17813, %r17814}, {%r2, %r2, %r2, %r2, %r2, %r2, %r2, %r2}, {%r2, %r2, %r2, %r2, %r2, %r2, %r2, %r2}, {%r17807, %r17808, %r17809, %r17810};
	bar.warp.sync 	-1;
	wmma.mma.sync.aligned.row.col.m32n8k16.f16.f16 {%r17815, %r17816, %r17817, %r17818}, {%r2, %r2, %r2, %r2, %r2, %r2, %r2, %r2}, {%r2, %r2, %r2, %r2, %r2, %r2, %r2, %r2}, {%r17811, %r17812, %r17813, %r17814};
	bar.warp.sync 	-1;
	wmma.mma.sync.aligned.row.col.m32n8k16.f16.f16 {%r17819, %r17820, %r17821, %r17822}, {%r2, %r2, %r2, %r2, %r2, %r2, %r2, %r2}, {%r2, %r2, %r2, %r2, %r2, %r2, %r2, %r2}, {%r17815, %r17816, %r17817, %r17818};
	bar.warp.sync 	-1;
	wmma.mma.sync.aligned.row.col.m32n8k16.f16.f16 {%r17823, %r17824, %r17825, %r17826}, {%r2, %r2, %r2, %r2, %r2, %r2, %r2, %r2}, {%r2, %r2, %r2, %r2, %r2, %r2, %r2, %r2}, {%r17819, %r17820, %r17821, %r17822};
	bar.warp.sync 	-1;
	wmma.mma.sync.aligned.row.col.m32n8k16.f16.f16 {%r17827, %r17828, %r17829, %r17830}, {%r2, %r2, %r2, %r2, %r2, %r2, %r2, %r2}, {%r2, %r2, %r2, %r2, %r2, %r2, %r2, %r2}, {%r17823, %r17824, %r17825, %r17826};
	bar.warp.sync 	-1;
	wmma.mma.sync.aligned.row.col.m32n8k16.f16.f16 {%r17831, %r17832, %r17833, %r17834}, {%r2, %r2, %r2, %r2, %r2, %r2, %r2, %r2}, {%r2, %r2, %r2, %r2, %r2, %r2, %r2, %r2}, {%r17827, %r17828, %r17829, %r17830};
	bar.warp.sync 	-1;
	wmma.mma.sync.aligned.row.col.m32n8k16.f16.f16 {%r17835, %r17836, %r17837, %r17838}, {%r2, %r2, %r2, %r2, %r2, %r2, %r2, %r2}, {%r2, %r2, %r2, %r2, %r2, %r2, %r2, %r2}, {%r17831, %r17832, %r17833, %r17834};
	bar.warp.sync 	-1;
	wmma.mma.sync.aligned.row.col.m32n8k16.f16.f16 {%r17839, %r17840, %r17841, %r17842}, {%r2, %r2, %r2, %r2, %r2, %r2, %r2, %r2}, {%r2, %r2, %r2, %r2, %r2, %r2, %r2, %r2}, {%r17835, %r17836, %r17837, %r17838};
	bar.warp.sync 	-1;
	wmma.mma.sync.aligned.row.col.m32n8k16.f16.f16 {%r17843, %r17844, %r17845, %r17846}, {%r2, %r2, %r2, %r2, %r2, %r2, %r2, %r2}, {%r2, %r2, %r2, %r2, %r2, %r2, %r2, %r2}, {%r17839, %r17840, %r17841, %r17842};
	bar.warp.sync 	-1;
	wmma.mma.sync.aligned.row.col.m32n8k16.f16.f16 {%r17847, %r17848, %r17849, %r17850}, {%r2, %r2, %r2, %r2, %r2, %r2, %r2, %r2}, {%r2, %r2, %r2, %r2, %r2, %r2, %r2, %r2}, {%r17843, %r17844, %r17845, %r17846};
	bar.warp.sync 	-1;
	wmma.mma.sync.aligned.row.col.m32n8k16.f16.f16 {%r17851, %r17852, %r17853, %r17854}, {%r2, %r2, %r2, %r2, %r2, %r2, %r2, %r2}, {%r2, %r2, %r2, %r2, %r2, %r2, %r2, %r2}, {%r17847, %r17848, %r17849, %r17850};
	bar.warp.sync 	-1;
	wmma.mma.sync.aligned.row.col.m32n8k16.f16.f16 {%r17855, %r17856, %r17857, %r17858}, {%r2, %r2, %r2, %r2, %r2, %r2, %r2, %r2}, {%r2, %r2, %r2, %r2, %r2, %r2, %r2, %r2}, {%r17851, %r17852, %r17853, %r17854};
	bar.warp.sync 	-1;
	wmma.mma.sync.aligned.row.col.m32n8k16.f16.f16 {%r17859, %r17860, %r17861, %r17862}, {%r2, %r2, %r2, %r2, %r2, %r2, %r2, %r2}, {%r2, %r2, %r2, %r2, %r2, %r2, %r2, %r2}, {%r17855, %r17856, %r17857, %r17858};
	bar.warp.sync 	-1;
	wmma.mma.sync.aligned.row.col.m32n8k16.f16.f16 {%r17863, %r17864, %r17865, %r17866}, {%r2, %r2, %r2, %r2, %r2, %r2, %r2, %r2}, {%r2, %r2, %r2, %r2, %r2, %r2, %r2, %r2}, {%r17859, %r17860, %r17861, %r17862};
	bar.warp.sync 	-1;
	wmma.mma.sync.aligned.row.col.m32n8k16.f16.f16 {%r17867, %r17868, %r17869, %r17870}, {%r2, %r2, %r2, %r2, %r2, %r2, %r2, %r2}, {%r2, %r2, %r2, %r2, %r2, %r2, %r2, %r2}, {%r17863, %r17864, %r17865, %r17866};
	bar.warp.sync 	-1;
	wmma.mma.sync.aligned.row.col.m32n8k16.f16.f16 {%r17871, %r17872, %r17873, %r17874}, {%r2, %r2, %r2, %r2, %r2, %r2, %r2, %r2}, {%r2, %r2, %r2, %r2, %r2, %r2, %r2, %r2}, {%r17867, %r17868, %r17869, %r17870};
	bar.warp.sync 	-1;
	wmma.mma.sync.aligned.row.col.m32n8k16.f16.f16 {%r17875, %r17876, %r17877, %r17878}, {%r2, %r2, %r2, %r2, %r2, %r2, %r2, %r2}, {%r2, %r2, %r2, %r2, %r2, %r2, %r2, %r2}, {%r17871, %r17872, %r17873, %r17874};
	bar.warp.sync 	-1;
	wmma.mma.sync.aligned.row.col.m32n8k16.f16.f16 {%r17879, %r17880, %r17881, %r17882}, {%r2, %r2, %r2, %r2, %r2, %r2, %r2, %r2}, {%r2, %r2, %r2, %r2, %r2, %r2, %r2, %r2}, {%r17875, %r17876, %r17877, %r17878};
	bar.warp.sync 	-1;
	wmma.mma.sync.aligned.row.col.m32n8k16.f16.f16 {%r17883, %r17884, %r17885, %r17886}, {%r2, %r2, %r2, %r2, %r2, %r2, %r2, %r2}, {%r2, %r2, %r2, %r2, %r2, %r2, %r2, %r2}, {%r17879, %r17880, %r17881, %r17882};
	bar.warp.sync 	-1;
	wmma.mma.sync.aligned.row.col.m32n8k16.f16.f16 {%r17887, %r17888, %r17889, %r17890}, {%r2, %r2, %r2, %r2, %r2, %r2, %r2, %r2}, {%r2, %r2, %r2, %r2, %r2, %r2, %r2, %r2}, {%r17883, %r17884, %r17885, %r17886};
	bar.warp.sync 	-1;
	wmma.mma.sync.aligned.row.col.m32n8k16.f16.f16 {%r17891, %r17892, %r17893, %r17894}, {%r2, %r2, %r2, %r2, %r2, %r2, %r2, %r2}, {%r2, %r2, %r2, %r2, %r2, %r2, %r2, %r2}, {%r17887, %r17888, %r17889, %r17890};
	bar.warp.sync 	-1;
	wmma.mma.sync.aligned.row.col.m32n8k16.f16.f16 {%r17895, %r17896, %r17897, %r17898}, {%r2, %r2, %r2, %r2, %r2, %r2, %r2, %r2}, {%r2, %r2, %r2, %r2, %r2, %r2, %r2, %r2}, {%r17891, %r17892, %r17893, %r17894};
	bar.warp.sync 	-1;
	wmma.mma.sync.aligned.row.col.m32n8k16.f16.f16 {%r17899, %r17900, %r17901, %r17902}, {%r2, %r2, %r2, %r2, %r2, %r2, %r2, %r2}, {%r2, %r2, %r2, %r2, %r2, %r2, %r2, %r2}, {%r17895, %r17896, %r17897, %r17898};
	bar.warp.sync 	-1;
	wmma.mma.sync.aligned.row.col.m32n8k16.f16.f16 {%r17903, %r17904, %r17905, %r17906}, {%r2, %r2, %r2, %r2, %r2, %r2, %r2, %r2}, {%r2, %r2, %r2, %r2, %r2, %r2, %r2, %r2}, {%r17899, %r17900, %r17901, %r17902};
	bar.warp.sync 	-1;
	wmma.mma.sync.aligned.row.col.m32n8k16.f16.f16 {%r17907, %r17908, %r17909, %r17910}, {%r2, %r2, %r2, %r2, %r2, %r2, %r2, %r2}, {%r2, %r2, %r2, %r2, %r2, %r2, %r2, %r2}, {%r17903, %r17904, %r17905, %r17906};
	bar.warp.sync 	-1;
	wmma.mma.sync.aligned.row.col.m32n8k16.f16.f16 {%r17911, %r17912, %r17913, %r17914}, {%r2, %r2, %r2, %r2, %r2, %r2, %r2, %r2}, {%r2, %r2, %r2, %r2, %r2, %r2, %r2, %r2}, {%r17907, %r17908, %r17909, %r17910};
	bar.warp.sync 	-1;
	wmma.mma.sync.aligned.row.col.m32n8k16.f16.f16 {%r17915, %r17916, %r17917, %r17918}, {%r2, %r2, %r2, %r2, %r2, %r2, %r2, %r2}, {%r2, %r2, %r2, %r2, %r2, %r2, %r2, %r2}, {%r17911, %r17912, %r17913, %r17914};
	bar.warp.sync 	-1;
	wmma.mma.sync.aligned.row.col.m32n8k16.f16.f16 {%r17919, %r17920, %r17921, %r17922}, {%r2, %r2, %r2, %r2, %r2, %r2, %r2, %r2}, {%r2, %r2, %r2, %r2, %r2, %r2, %r2, %r2}, {%r17915, %r17916, %r17917, %r17918};
	bar.warp.sync 	-1;
	wmma.mma.sync.aligned.row.col.m32n8k16.f16.f16 {%r17923, %r17924, %r17925, %r17926}, {%r2, %r2, %r2, %r2, %r2, %r2, %r2, %r2}, {%r2, %r2, %r2, %r2, %r2, %r2, %r2, %r2}, {%r17919, %r17920, %r17921, %r17922};
	bar.warp.sync 	-1;
	wmma.mma.sync.aligned.row.col.m32n8k16.f16.f16 {%r17927, %r17928, %r17929, %r17930}, {%r2, %r2, %r2, %r2, %r2, %r2, %r2, %r2}, {%r2, %r2, %r2, %r2, %r2, %r2, %r2, %r2}, {%r17923, %r17924, %r17925, %r17926};
	bar.warp.sync 	-1;
	wmma.mma.sync.aligned.row.col.m32n8k16.f16.f16 {%r17931, %r17932, %r17933, %r17934}, {%r2, %r2, %r2, %r2, %r2, %r2, %r2, %r2}, {%r2, %r2, %r2, %r2, %r2, %r2, %r2, %r2}, {%r17927, %r17928, %r17929, %r17930};
	bar.warp.sync 	-1;
	wmma.mma.sync.aligned.row.col.m32n8k16.f16.f16 {%r17935, %r17936, %r17937, %r17938}, {%r2, %r2, %r2, %r2, %r2, %r2, %r2, %r2}, {%r2, %r2, %r2, %r2, %r2, %r2, %r2, %r2}, {%r17931, %r17932, %r17933, %r17934};
	bar.warp.sync 	-1;
	wmma.mma.sync.aligned.row.col.m32n8k16.f16.f16 {%r17939, %r17940, %r17941, %r17942}, {%r2, %r2, %r2, %r2, %r2, %r2, %r2, %r2}, {%r2, %r2, %r2, %r2, %r2, %r2, %r2, %r2}, {%r17935, %r17936, %r17937, %r17938};
	bar.warp.sync 	-1;
	wmma.mma.sync.aligned.row.col.m32n8k16.f16.f16 {%r17943, %r17944, %r17945, %r17946}, {%r2, %r2, %r2, %r2, %r2, %r2, %r2, %r2}, {%r2, %r2, %r2, %r2, %r2, %r2, %r2, %r2}, {%r17939, %r17940, %r17941, %r17942};
	bar.warp.sync 	-1;
	wmma.mma.sync.aligned.row.col.m32n8k16.f16.f16 {%r17947, %r17948, %r17949, %r17950}, {%r2, %r2, %r2, %r2, %r2, %r2, %r2, %r2}, {%r2, %r2, %r2, %r2, %r2, %r2, %r2, %r2}, {%r17943, %r17944, %r17945, %r17946};
	bar.warp.sync 	-1;
	wmma.mma.sync.aligned.row.col.m32n8k16.f16.f16 {%r17951, %r17952, %r17953, %r17954}, {%r2, %r2, %r2, %r2, %r2, %r2, %r2, %r2}, {%r2, %r2, %r2, %r2, %r2, %r2, %r2, %r2}, {%r17947, %r17948, %r17949, %r17950};
	bar.warp.sync 	-1;
	wmma.mma.sync.aligned.row.col.m32n8k16.f16.f16 {%r17955, %r17956, %r17957, %r17958}, {%r2, %r2, %r2, %r2, %r2, %r2, %r2, %r2}, {%r2, %r2, %r2, %r2, %r2, %r2, %r2, %r2}, {%r17951, %r17952, %r17953, %r17954};
	bar.warp.sync 	-1;
	wmma.mma.sync.aligned.row.col.m32n8k16.f16.f16 {%r17959, %r17960, %r17961, %r17962}, {%r2, %r2, %r2, %r2, %r2, %r2, %r2, %r2}, {%r2, %r2, %r2, %r2, %r2, %r2, %r2, %r2}, {%r17955, %r17956, %r17957, %r17958};
	bar.warp.sync 	-1;
	wmma.mma.sync.aligned.row.col.m32n8k16.f16.f16 {%r17963, %r17964, %r17965, %r17966}, {%r2, %r2, %r2, %r2, %r2, %r2, %r2, %r2}, {%r2, %r2, %r2, %r2, %r2, %r2, %r2, %r2}, {%r17959, %r17960, %r17961, %r17962};
	bar.warp.sync 	-1;
	wmma.mma.sync.aligned.row.col.m32n8k16.f16.f16 {%r17967, %r17968, %r17969, %r17970}, {%r2, %r2, %r2, %r2, %r2, %r2, %r2, %r2}, {%r2, %r2, %r2, %r2, %r2, %r2, %r2, %r2}, {%r17963, %r17964, %r17965, %r17966};
	bar.warp.sync 	-1;
	wmma.mma.sync.aligned.row.col.m32n8k16.f16.f16 {%r17971, %r17972, %r17973, %r17974}, {%r2, %r2, %r2, %r2, %r2, %r2, %r2, %r2}, {%r2, %r2, %r2, %r2, %r2, %r2, %r2, %r2}, {%r17967, %r17968, %r17969, %r17970};
	bar.warp.sync 	-1;
	wmma.mma.sync.aligned.row.col.m32n8k16.f16.f16 {%r17975, %r17976, %r17977, %r17978}, {%r2, %r2, %r2, %r2, %r2, %r2, %r2, %r2}, {%r2, %r2, %r2, %r2, %r2, %r2, %r2, %r2}, {%r17971, %r17972, %r17973, %r17974};
	bar.warp.sync 	-1;
	wmma.mma.sync.aligned.row.col.m32n8k16.f16.f16 {%r17979, %r17980, %r17981, %r17982}, {%r2, %r2, %r2, %r2, %r2, %r2, %r2, %r2}, {%r2, %r2, %r2, %r2, %r2, %r2, %r2, %r2}, {%r17975, %r17976, %r17977, %r17978};
	bar.warp.sync 	-1;
	wmma.mma.sync.aligned.row.col.m32n8k16.f16.f16 {%r17983, %r17984, %r17985, %r17986}, {%r2, %r2, %r2, %r2, %r2, %r2, %r2, %r2}, {%r2, %r2, %r2, %r2, %r2, %r2, %r2, %r2}, {%r17979, %r17980, %r17981, %r17982};
	bar.warp.sync 	-1;
	wmma.mma.sync.aligned.row.col.m32n8k16.f16.f16 {%r17987, %r17988, %r17989, %r17990}, {%r2, %r2, %r2, %r2, %r2, %r2, %r2, %r2}, {%r2, %r2, %r2, %r2, %r2, %r2, %r2, %r2}, {%r17983, %r17984, %r17985, %r17986};
	bar.warp.sync 	-1;
	wmma.mma.sync.aligned.row.col.m32n8k16.f16.f16 {%r17991, %r17992, %r17993, %r17994}, {%r2, %r2, %r2, %r2, %r2, %r2, %r2, %r2}, {%r2, %r2, %r2, %r2, %r2, %r2, %r2, %r2}, {%r17987, %r17988, %r17989, %r17990};
	bar.warp.sync 	-1;
	wmma.mma.sync.aligned.row.col.m32n8k16.f16.f16 {%r17995, %r17996, %r17997, %r17998}, {%r2, %r2, %r2, %r2, %r2, %r2, %r2, %r2}, {%r2, %r2, %r2, %r2, %r2, %r2, %r2, %r2}, {%r17991, %r17992, %r17993, %r17994};
	bar.warp.sync 	-1;
	wmma.mma.sync.aligned.row.col.m32n8k16.f16.f16 {%r17999, %r18000, %r18001, %r18002}, {%r2, %r2, %r2, %r2, %r2, %r2, %r2, %r2}, {%r2, %r2, %r2, %r2, %r2, %r2, %r2, %r2}, {%r17995, %r17996, %r17997, %r17998};
	bar.warp.sync 	-1;
	wmma.mma.sync.aligned.row.col.m32n8k16.f16.f16 {%r18003, %r18004, %r18005, %r18006}, {%r2, %r2, %r2, %r2, %r2, %r2, %r2, %r2}, {%r2, %r2, %r2, %r2, %r2, %r2, %r2, %r2}, {%r17999, %r18000, %r18001, %r18002};
	bar.warp.sync 	-1;
	wmma.mma.sync.aligned.row.col.m32n8k16.f16.f16 {%r18007, %r18008, %r18009, %r18010}, {%r2, %r2, %r2, %r2, %r2, %r2, %r2, %r2}, {%r2, %r2, %r2, %r2, %r2, %r2, %r2, %r2}, {%r18003, %r18004, %r18005, %r18006};
	bar.warp.sync 	-1;
	wmma.mma.sync.aligned.row.col.m32n8k16.f16.f16 {%r18011, %r18012, %r18013, %r18014}, {%r2, %r2, %r2, %r2, %r2, %r2, %r2, %r2}, {%r2, %r2, %r2, %r2, %r2, %r2, %r2, %r2}, {%r18007, %r18008, %r18009, %r18010};
	bar.warp.sync 	-1;
	wmma.mma.sync.aligned.row.col.m32n8k16.f16.f16 {%r18015, %r18016, %r18017, %r18018}, {%r2, %r2, %r2, %r2, %r2, %r2, %r2, %r2}, {%r2, %r2, %r2, %r2, %r2, %r2, %r2, %r2}, {%r18011, %r18012, %r18013, %r18014};
	bar.warp.sync 	-1;
	wmma.mma.sync.aligned.row.col.m32n8k16.f16.f16 {%r18019, %r18020, %r18021, %r18022}, {%r2, %r2, %r2, %r2, %r2, %r2, %r2, %r2}, {%r2, %r2, %r2, %r2, %r2, %r2, %r2, %r2}, {%r18015, %r18016, %r18017, %r18018};
	bar.warp.sync 	-1;
	wmma.mma.sync.aligned.row.col.m32n8k16.f16.f16 {%r18023, %r18024, %r18025, %r18026}, {%r2, %r2, %r2, %r2, %r2, %r2, %r2, %r2}, {%r2, %r2, %r2, %r2, %r2, %r2, %r2, %r2}, {%r18019, %r18020, %r18021, %r18022};
	bar.warp.sync 	-1;
	wmma.mma.sync.aligned.row.col.m32n8k16.f16.f16 {%r18027, %r18028, %r18029, %r18030}, {%r2, %r2, %r2, %r2, %r2, %r2, %r2, %r2}, {%r2, %r2, %r2, %r2, %r2, %r2, %r2, %r2}, {%r18023, %r18024, %r18025, %r18026};
	bar.warp.sync 	-1;
	wmma.mma.sync.aligned.row.col.m32n8k16.f16.f16 {%r18031, %r18032, %r18033, %r18034}, {%r2, %r2, %r2, %r2, %r2, %r2, %r2, %r2}, {%r2, %r2, %r2, %r2, %r2, %r2, %r2, %r2}, {%r18027, %r18028, %r18029, %r18030};
	bar.warp.sync 	-1;
	wmma.mma.sync.aligned.row.col.m32n8k16.f16.f16 {%r18035, %r18036, %r18037, %r18038}, {%r2, %r2, %r2, %r2, %r2, %r2, %r2, %r2}, {%r2, %r2, %r2, %r2, %r2, %r2, %r2, %r2}, {%r18031, %r18032, %r18033, %r18034};
	bar.warp.sync 	-1;
	wmma.mma.sync.aligned.row.col.m32n8k16.f16.f16 {%r18039, %r18040, %r18041, %r18042}, {%r2, %r2, %r2, %r2, %r2, %r2, %r2, %r2}, {%r2, %r2, %r2, %r2, %r2, %r2, %r2, %r2}, {%r18035, %r18036, %r18037, %r18038};
	bar.warp.sync 	-1;
	wmma.mma.sync.aligned.row.col.m32n8k16.f16.f16 {%r18043, %r18044, %r18045, %r18046}, {%r2, %r2, %r2, %r2, %r2, %r2, %r2, %r2}, {%r2, %r2, %r2, %r2, %r2, %r2, %r2, %r2}, {%r18039, %r18040, %r18041, %r18042};
	bar.warp.sync 	-1;
	wmma.mma.sync.aligned.row.col.m32n8k16.f16.f16 {%r18047, %r18048, %r18049, %r18050}, {%r2, %r2, %r2, %r2, %r2, %r2, %r2, %r2}, {%r2, %r2, %r2, %r2, %r2, %r2, %r2, %r2}, {%r18043, %r18044, %r18045, %r18046};
	bar.warp.sync 	-1;
	wmma.mma.sync.aligned.row.col.m32n8k16.f16.f16 {%r18051, %r18052, %r18053, %r18054}, {%r2, %r2, %r2, %r2, %r2, %r2, %r2, %r2}, {%r2, %r2, %r2, %r2, %r2, %r2, %r2, %r2}, {%r18047, %r18048, %r18049, %r18050};
	bar.warp.sync 	-1;
	wmma.mma.sync.aligned.row.col.m32n8k16.f16.f16 {%r18055, %r18056, %r18057, %r18058}, {%r2, %r2, %r2, %r2, %r2, %r2, %r2, %r2}, {%r2, %r2, %r2, %r2, %r2, %r2, %r2, %r2}, {%r18051, %r18052, %r18053, %r18054};
	bar.warp.sync 	-1;
	wmma.mma.sync.aligned.row.col.m32n8k16.f16.f16 {%r18059, %r18060, %r18061, %r18062}, {%r2, %r2, %r2, %r2, %r2, %r2, %r2, %r2}, {%r2, %r2, %r2, %r2, %r2, %r2, %r2, %r2}, {%r18055, %r18056, %r18057, %r18058};
	bar.warp.sync 	-1;
	wmma.mma.sync.aligned.row.col.m32n8k16.f16.f16 {%r18063, %r18064, %r18065, %r18066}, {%r2, %r2, %r2, %r2, %r2, %r2, %r2, %r2}, {%r2, %r2, %r2, %r2, %r2, %r2, %r2, %r2}, {%r18059, %r18060, %r18061, %r18062};
	bar.warp.sync 	-1;
	wmma.mma.sync.aligned.row.col.m32n8k16.f16.f16 {%r18067, %r18068, %r18069, %r18070}, {%r2, %r2, %r2, %r2, %r2, %r2, %r2, %r2}, {%r2, %r2, %r2, %r2, %r2, %r2, %r2, %r2}, {%r18063, %r18064, %r18065, %r18066};
	bar.warp.sync 	-1;
	wmma.mma.sync.aligned.row.col.m32n8k16.f16.f16 {%r18071, %r18072, %r18073, %r18074}, {%r2, %r2, %r2, %r2, %r2, %r2, %r2, %r2}, {%r2, %r2, %r2, %r2, %r2, %r2, %r2, %r2}, {%r18067, %r18068, %r18069, %r18070};
	bar.warp.sync 	-1;
	wmma.mma.sync.aligned.row.col.m32n8k16.f16.f16 {%r18075, %r18076, %r18077, %r18078}, {%r2, %r2, %r2, %r2, %r2, %r2, %r2, %r2}, {%r2, %r2, %r2, %r2, %r2, %r2, %r2, %r2}, {%r18071, %r18072, %r18073, %r18074};
	bar.warp.sync 	-1;
	wmma.mma.sync.aligned.row.col.m32n8k16.f16.f16 {%r18079, %r18080, %r18081, %r18082}, {%r2, %r2, %r2, %r2, %r2, %r2, %r2, %r2}, {%r2, %r2, %r2, %r2, %r2, %r2, %r2, %r2}, {%r18075, %r18076, %r18077, %r18078};
	bar.warp.sync 	-1;
	wmma.mma.sync.aligned.row.col.m32n8k16.f16.f16 {%r18083, %r18084, %r18085, %r18086}, {%r2, %r2, %r2, %r2, %r2, %r2, %r2, %r2}, {%r2, %r2, %r2, %r2, %r2, %r2, %r2, %r2}, {%r18079, %r18080, %r18081, %r18082};
	bar.warp.sync 	-1;
	wmma.mma.sync.aligned.row.col.m32n8k16.f16.f16 {%r18087, %r18088, %r18089, %r18090}, {%r2, %r2, %r2, %r2, %r2, %r2, %r2, %r2}, {%r2, %r2, %r2, %r2, %r2, %r2, %r2, %r2}, {%r18083, %r18084, %r18085, %r18086};
	bar.warp.sync 	-1;
	wmma.mma.sync.aligned.row.col.m32n8k16.f16.f16 {%r18091, %r18092, %r18093, %r18094}, {%r2, %r2, %r2, %r2, %r2, %r2, %r2, %r2}, {%r2, %r2, %r2, %r2, %r2, %r2, %r2, %r2}, {%r18087, %r18088, %r18089, %r18090};
	bar.warp.sync 	-1;
	wmma.mma.sync.aligned.row.col.m32n8k16.f16.f16 {%r18095, %r18096, %r18097, %r18098}, {%r2, %r2, %r2, %r2, %r2, %r2, %r2, %r2}, {%r2, %r2, %r2, %r2, %r2, %r2, %r2, %r2}, {%r18091, %r18092, %r18093, %r18094};
	bar.warp.sync 	-1;
	wmma.mma.sync.aligned.row.col.m32n8k16.f16.f16 {%r18099, %r18100, %r18101, %r18102}, {%r2, %r2, %r2, %r2, %r2, %r2, %r2, %r2}, {%r2, %r2, %r2, %r2, %r2, %r2, %r2, %r2}, {%r18095, %r18096, %r18097, %r18098};
	bar.warp.sync 	-1;
	wmma.mma.sync.aligned.row.col.m32n8k16.f16.f16 {%r18103, %r18104, %r18105, %r18106}, {%r2, %r2, %r2, %r2, %r2, %r2, %r2, %r2}, {%r2, %r2, %r2, %r2, %r2, %r2, %r2, %r2}, {%r18099, %r18100, %r18101, %r18102};
	bar.warp.sync 	-1;
	wmma.mma.sync.aligned.row.col.m32n8k16.f16.f16 {%r18107, %r18108, %r18109, %r18110}, {%r2, %r2, %r2, %r2, %r2, %r2, %r2, %r2}, {%r2, %r2, %r2, %r2, %r2, %r2, %r2, %r2}, {%r18103, %r18104, %r18105, %r18106};
	bar.warp.sync 	-1;
	wmma.mma.sync.aligned.row.col.m32n8k16.f16.f16 {%r18111, %r18112, %r18113, %r18114}, {%r2, %r2, %r2, %r2, %r2, %r2, %r2, %r2}, {%r2, %r2, %r2, %r2, %r2, %r2, %r2, %r2}, {%r18107, %r18108, %r18109, %r18110};
	bar.warp.sync 	-1;
	wmma.mma.sync.aligned.row.col.m32n8k16.f16.f16 {%r18115, %r18116, %r18117, %r18118}, {%r2, %r2, %r2, %r2, %r2, %r2, %r2, %r2}, {%r2, %r2, %r2, %r2, %r2, %r2, %r2, %r2}, {%r18111, %r18112, %r18113, %r18114};
	bar.warp.sync 	-1;
	wmma.mma.sync.aligned.row.col.m32n8k16.f16.f16 {%r18119, %r18120, %r18121, %r18122}, {%r2, %r2, %r2, %r2, %r2, %r2, %r2, %r2}, {%r2, %r2, %r2, %r2, %r2, %r2, %r2, %r2}, {%r18115, %r18116, %r18117, %r18118};
	bar.warp.sync 	-1;
	wmma.mma.sync.aligned.row.col.m32n8k16.f16.f16 {%r18123, %r18124, %r18125, %r18126}, {%r2, %r2, %r2, %r2, %r2, %r2, %r2, %r2}, {%r2, %r2, %r2, %r2, %r2, %r2, %r2, %r2}, {%r18119, %r18120, %r18121, %r18122};
	bar.warp.sync 	-1;
	wmma.mma.sync.aligned.row.col.m32n8k16.f16.f16 {%r18127, %r18128, %r18129, %r18130}, {%r2, %r2, %r2, %r2, %r2, %r2, %r2, %r2}, {%r2, %r2, %r2, %r2, %r2, %r2, %r2, %r2}, {%r18123, %r18124, %r18125, %r18126};
	bar.warp.sync 	-1;
	wmma.mma.sync.aligned.row.col.m32n8k16.f16.f16 {%r18131, %r18132, %r18133, %r18134}, {%r2, %r2, %r2, %r2, %r2, %r2, %r2, %r2}, {%r2, %r2, %r2, %r2, %r2, %r2, %r2, %r2}, {%r18127, %r18128, %r18129, %r18130};
	bar.warp.sync 	-1;
	wmma.mma.sync.aligned.row.col.m32n8k16.f16.f16 {%r18135, %r18136, %r18137, %r18138}, {%r2, %r2, %r2, %r2, %r2, %r2, %r2, %r2}, {%r2, %r2, %r2, %r2, %r2, %r2, %r2, %r2}, {%r18131, %r18132, %r18133, %r18134};
	bar.warp.sync 	-1;
	wmma.mma.sync.aligned.row.col.m32n8k16.f16.f16 {%r18139, %r18140, %r18141, %r18142}, {%r2, %r2, %r2, %r2, %r2, %r2, %r2, %r2}, {%r2, %r2, %r2, %r2, %r2, %r2, %r2, %r2}, {%r18135, %r18136, %r18137, %r18138};
	bar.warp.sync 	-1;
	wmma.mma.sync.aligned.row.col.m32n8k16.f16.f16 {%r18143, %r18144, %r18145, %r18146}, {%r2, %r2, %r2, %r2, %r2, %r2, %r2, %r2}, {%r2, %r2, %r2, %r2, %r2, %r2, %r2, %r2}, {%r18139, %r18140, %r18141, %r18142};
	bar.warp.sync 	-1;
	wmma.mma.sync.aligned.row.col.m32n8k16.f16.f16 {%r18147, %r18148, %r18149, %r18150}, {%r2, %r2, %r2, %r2, %r2, %r2, %r2, %r2}, {%r2, %r2, %r2, %r2, %r2, %r2, %r2, %r2}, {%r18143, %r18144, %r18145, %r18146};
	bar.warp.sync 	-1;
	wmma.mma.sync.aligned.row.col.m32n8k16.f16.f16 {%r18151, %r18152, %r18153, %r18154}, {%r2, %r2, %r2, %r2, %r2, %r2, %r2, %r2}, {%r2, %r2, %r2, %r2, %r2, %r2, %r2, %r2}, {%r18147, %r18148, %r18149, %r18150};
	bar.warp.sync 	-1;
	wmma.mma.sync.aligned.row.col.m32n8k16.f16.f16 {%r18155, %r18156, %r18157, %r18158}, {%r2, %r2, %r2, %r2, %r2, %r2, %r2, %r2}, {%r2, %r2, %r2, %r2, %r2, %r2, %r2, %r2}, {%r18151, %r18152, %r18153, %r18154};
	bar.warp.sync 	-1;
	wmma.mma.sync.aligned.row.col.m32n8k16.f16.f16 {%r18159, %r18160, %r18161, %r18162}, {%r2, %r2, %r2, %r2, %r2, %r2, %r2, %r2}, {%r2, %r2, %r2, %r2, %r2, %r2, %r2, %r2}, {%r18155, %r18156, %r18157, %r18158};
	bar.warp.sync 	-1;
	wmma.mma.sync.aligned.row.col.m32n8k16.f16.f16 {%r18163, %r18164, %r18165, %r18166}, {%r2, %r2, %r2, %r2, %r2, %r2, %r2, %r2}, {%r2, %r2, %r2, %r2, %r2, %r2, %r2, %r2}, {%r18159, %r18160, %r18161, %r18162};
	bar.warp.sync 	-1;
	wmma.mma.sync.aligned.row.col.m32n8k16.f16.f16 {%r18167, %r18168, %r18169, %r18170}, {%r2, %r2, %r2, %r2, %r2, %r2, %r2, %r2}, {%r2, %r2, %r2, %r2, %r2, %r2, %r2, %r2}, {%r18163, %r18164, %r18165, %r18166};
	bar.warp.sync 	-1;
	wmma.mma.sync.aligned.row.col.m32n8k16.f16.f16 {%r18171, %r18172, %r18173, %r18174}, {%r2, %r2, %r2, %r2, %r2, %r2, %r2, %r2}, {%r2, %r2, %r2, %r2, %r2, %r2, %r2, %r2}, {%r18167, %r18168, %r18169, %r18170};
	bar.warp.sync 	-1;
	wmma.mma.sync.aligned.row.col.m32n8k16.f16.f16 {%r18175, %r18176, %r18177, %r18178}, {%r2, %r2, %r2, %r2, %r2, %r2, %r2, %r2}, {%r2, %r2, %r2, %r2, %r2, %r2, %r2, %r2}, {%r18171, %r18172, %r18173, %r18174};
	bar.warp.sync 	-1;
	wmma.mma.sync.aligned.row.col.m32n8k16.f16.f16 {%r18179, %r18180, %r18181, %r18182}, {%r2, %r2, %r2, %r2, %r2, %r2, %r2, %r2}, {%r2, %r2, %r2, %r2, %r2, %r2, %r2, %r2}, {%r18175, %r18176, %r18177, %r18178};
	bar.warp.sync 	-1;
	wmma.mma.sync.aligned.row.col.m32n8k16.f16.f16 {%r18183, %r18184, %r18185, %r18186}, {%r2, %r2, %r2, %r2, %r2, %r2, %r2, %r2}, {%r2, %r2, %r2, %r2, %r2, %r2, %r2, %r2}, {%r18179, %r18180, %r18181, %r18182};
	bar.warp.sync 	-1;
	wmma.mma.sync.aligned.row.col.m32n8k16.f16.f16 {%r18187, %r18188, %r18189, %r18190}, {%r2, %r2, %r2, %r2, %r2, %r2, %r2, %r2}, {%r2, %r2, %r2, %r2, %r2, %r2, %r2, %r2}, {%r18183, %r18184, %r18185, %r18186};
	bar.warp.sync 	-1;
	wmma.mma.sync.aligned.row.col.m32n8k16.f16.f16 {%r18191, %r18192, %r18193, %r18194}, {%r2, %r2, %r2, %r2, %r2, %r2, %r2, %r2}, {%r2, %r2, %r2, %r2, %r2, %r2, %r2, %r2}, {%r18187, %r18188, %r18189, %r18190};
	bar.warp.sync 	-1;
	wmma.mma.sync.aligned.row.col.m32n8k16.f16.f16 {%r18195, %r18196, %r18197, %r18198}, {%r2, %r2, %r2, %r2, %r2, %r2, %r2, %r2}, {%r2, %r2, %r2, %r2, %r2, %r2, %r2, %r2}, {%r18191, %r18192, %r18193, %r18194};
	bar.warp.sync 	-1;
	wmma.mma.sync.aligned.row.col.m32n8k16.f16.f16 {%r18199, %r18200, %r18201, %r18202}, {%r2, %r2, %r2, %r2, %r2, %r2, %r2, %r2}, {%r2, %r2, %r2, %r2, %r2, %r2, %r2, %r2}, {%r18195, %r18196, %r18197, %r18198};
	bar.warp.sync 	-1;
	wmma.mma.sync.aligned.row.col.m32n8k16.f16.f16 {%r18203, %r18204, %r18205, %r18206}, {%r2, %r2, %r2, %r2, %r2, %r2, %r2, %r2}, {%r2, %r2, %r2, %r2, %r2, %r2, %r2, %r2}, {%r18199, %r18200, %r18201, %r18202};
	bar.warp.sync 	-1;
	wmma.mma.sync.aligned.row.col.m32n8k16.f16.f16 {%r18207, %r18208, %r18209, %r18210}, {%r2, %r2, %r2, %r2, %r2, %r2, %r2, %r2}, {%r2, %r2, %r2, %r2, %r2, %r2, %r2, %r2}, {%r18203, %r18204, %r18205, %r18206};
	bar.warp.sync 	-1;
	wmma.mma.sync.aligned.row.col.m32n8k16.f16.f16 {%r18211, %r18212, %r18213, %r18214}, {%r2, %r2, %r2, %r2, %r2, %r2, %r2, %r2}, {%r2, %r2, %r2, %r2, %r2, %r2, %r2, %r2}, {%r18207, %r18208, %r18209, %r18210};
	bar.warp.sync 	-1;
	wmma.mma.sync.aligned.row.col.m32n8k16.f16.f16 {%r18215, %r18216, %r18217, %r18218}, {%r2, %r2, %r2, %r2, %r2, %r2, %r2, %r2}, {%r2, %r2, %r2, %r2, %r2, %r2, %r2, %r2}, {%r18211, %r18212, %r18213, %r18214};
	bar.warp.sync 	-1;
	wmma.mma.sync.aligned.row.col.m32n8k16.f16.f16 {%r18219, %r18220, %r18221, %r18222}, {%r2, %r2, %r2, %r2, %r2, %r2, %r2, %r2}, {%r2, %r2, %r2, %r2, %r2, %r2, %r2, %r2}, {%r18215, %r18216, %r18217, %r18218};
	bar.warp.sync 	-1;
	wmma.mma.sync.aligned.row.col.m32n8k16.f16.f16 {%r18223, %r18224, %r18225, %r18226}, {%r2, %r2, %r2, %r2, %r2, %r2, %r2, %r2}, {%r2, %r2, %r2, %r2, %r2, %r2, %r2, %r2}, {%r18219, %r18220, %r18221, %r18222};
	bar.warp.sync 	-1;
	wmma.mma.sync.aligned.row.col.m32n8k16.f16.f16 {%r18227, %r18228, %r18229, %r18230}, {%r2, %r2, %r2, %r2, %r2, %r2, %r2, %r2}, {%r2, %r2, %r2, %r2, %r2, %r2, %r2, %r2}, {%r18223, %r18224, %r18225, %r18226};
	bar.warp.sync 	-1;
	wmma.mma.sync.aligned.row.col.m32n8k16.f16.f16 {%r18231, %r18232, %r18233, %r18234}, {%r2, %r2, %r2, %r2, %r2, %r2, %r2, %r2}, {%r2, %r2, %r2, %r2, %r2, %r2, %r2, %r2}, {%r18227, %r18228, %r18229, %r18230};
	bar.warp.sync 	-1;
	wmma.mma.sync.aligned.row.col.m32n8k16.f16.f16 {%r18235, %r18236, %r18237, %r18238}, {%r2, %r2, %r2, %r2, %r2, %r2, %r2, %r2}, {%r2, %r2, %r2, %r2, %r2, %r2, %r2, %r2}, {%r18231, %r18232, %r18233, %r18234};
	bar.warp.sync 	-1;
	wmma.mma.sync.aligned.row.col.m32n8k16.f16.f16 {%r18239, %r18240, %r18241, %r18242}, {%r2, %r2, %r2, %r2, %r2, %r2, %r2, %r2}, {%r2, %r2, %r2, %r2, %r2, %r2, %r2, %r2}, {%r18235, %r18236, %r18237, %r18238};
	bar.warp.sync 	-1;
	wmma.mma.sync.aligned.row.col.m32n8k16.f16.f16 {%r18243, %r18244, %r18245, %r18246}, {%r2, %r2, %r2, %r2, %r2, %r2, %r2, %r2}, {%r2, %r2, %r2, %r2, %r2, %r2, %r2, %r2}, {%r18239, %r18240, %r18241, %r18242};
	bar.warp.sync 	-1;
	wmma.mma.sync.aligned.row.col.m32n8k16.f16.f16 {%r18247, %r18248, %r18249, %r18250}, {%r2, %r2, %r2, %r2, %r2, %r2, %r2, %r2}, {%r2, %r2, %r2, %r2, %r2, %r2, %r2, %r2}, {%r18243, %r18244, %r18245, %r18246};
	bar.warp.sync 	-1;
	wmma.mma.sync.aligned.row.col.m32n8k16.f16.f16 {%r18251, %r18252, %r18253, %r18254}, {%r2, %r2, %r2, %r2, %r2, %r2, %r2, %r2}, {%r2, %r2, %r2, %r2, %r2, %r2, %r2, %r2}, {%r18247, %r18248, %r18249, %r18250};
	bar.warp.sync 	-1;
	wmma.mma.sync.aligned.row.col.m32n8k16.f16.f16 {%r18255, %r18256, %r18257, %r18258}, {%r2, %r2, %r2, %r2, %r2, %r2, %r2, %r2}, {%r2, %r2, %r2, %r2, %r2, %r2, %r2, %r2}, {%r18251, %r18252, %r18253, %r18254};
	bar.warp.sync 	-1;
	wmma.mma.sync.aligned.row.col.m32n8k16.f16.f16 {%r18259, %r18260, %r18261, %r18262}, {%r2, %r2, %r2, %r2, %r2, %r2, %r2, %r2}, {%r2, %r2, %r2, %r2, %r2, %r2, %r2, %r2}, {%r18255, %r18256, %r18257, %r18258};
	bar.warp.sync 	-1;
	wmma.mma.sync.aligned.row.col.m32n8k16.f16.f16 {%r18263, %r18264, %r18265, %r18266}, {%r2, %r2, %r2, %r2, %r2, %r2, %r2, %r2}, {%r2, %r2, %r2, %r2, %r2, %r2, %r2, %r2}, {%r18259, %r18260, %r18261, %r18262};
	bar.warp.sync 	-1;
	wmma.mma.sync.aligned.row.col.m32n8k16.f16.f16 {%r18267, %r18268, %r18269, %r18270}, {%r2, %r2, %r2, %r2, %r2, %r2, %r2, %r2}, {%r2, %r2, %r2, %r2, %r2, %r2, %r2, %r2}, {%r18263, %r18264, %r18265, %r18266};
	bar.warp.sync 	-1;
	wmma.mma.sync.aligned.row.col.m32n8k16.f16.f16 {%r18271, %r18272, %r18273, %r18274}, {%r2, %r2, %r2, %r2, %r2, %r2, %r2, %r2}, {%r2, %r2, %r2, %r2, %r2, %r2, %r2, %r2}, {%r18267, %r18268, %r18269, %r18270};
	bar.warp.sync 	-1;
	wmma.mma.sync.aligned.row.col.m32n8k16.f16.f16 {%r18275, %r18276, %r18277, %r18278}, {%r2, %r2, %r2, %r2, %r2, %r2, %r2, %r2}, {%r2, %r2, %r2, %r2, %r2, %r2, %r2, %r2}, {%r18271, %r18272, %r18273, %r18274};
	bar.warp.sync 	-1;
	wmma.mma.sync.aligned.row.col.m32n8k16.f16.f16 {%r18279, %r18280, %r18281, %r18282}, {%r2, %r2, %r2, %r2, %r2, %r2, %r2, %r2}, {%r2, %r2, %r2, %r2, %r2, %r2, %r2, %r2}, {%r18275, %r18276, %r18277, %r18278};
	bar.warp.sync 	-1;
	wmma.mma.sync.aligned.row.col.m32n8k16.f16.f16 {%r18283, %r18284, %r18285, %r18286}, {%r2, %r2, %r2, %r2, %r2, %r2, %r2, %r2}, {%r2, %r2, %r2, %r2, %r2, %r2, %r2, %r2}, {%r18279, %r18280, %r18281, %r18282};
	bar.warp.sync 	-1;
	wmma.mma.sync.aligned.row.col.m32n8k16.f16.f16 {%r18287, %r18288, %r18289, %r18290}, {%r2, %r2, %r2, %r2, %r2, %r2, %r2, %r2}, {%r2, %r2, %r2, %r2, %r2, %r2, %r2, %r2}, {%r18283, %r18284, %r18285, %r18286};
	bar.warp.sync 	-1;
	wmma.mma.sync.aligned.row.col.m32n8k16.f16.f16 {%r18291, %r18292, %r18293, %r18294}, {%r2, %r2, %r2, %r2, %r2, %r2, %r2, %r2}, {%r2, %r2, %r2, %r2, %r2, %r2, %r2, %r2}, {%r18287, %r18288, %r18289, %r18290};
	bar.warp.sync 	-1;
	wmma.mma.sync.aligned.row.col.m32n8k16.f16.f16 {%r18295, %r18296, %r18297, %r18298}, {%r2, %r2, %r2, %r2, %r2, %r2, %r2, %r2}, {%r2, %r2, %r2, %r2, %r2, %r2, %r2, %r2}, {%r18291, %r18292, %r18293, %r18294};
	bar.warp.sync 	-1;
	wmma.mma.sync.aligned.row.col.m32n8k16.f16.f16 {%r18299, %r18300, %r18301, %r18302}, {%r2, %r2, %r2, %r2, %r2, %r2, %r2, %r2}, {%r2, %r2, %r2, %r2, %r2, %r2, %r2, %r2}, {%r18295, %r18296, %r18297, %r18298};
	bar.warp.sync 	-1;
	wmma.mma.sync.aligned.row.col.m32n8k16.f16.f16 {%r18303, %r18304, %r18305, %r18306}, {%r2, %r2, %r2, %r2, %r2, %r2, %r2, %r2}, {%r2, %r2, %r2, %r2, %r2, %r2, %r2, %r2}, {%r18299, %r18300, %r18301, %r18302};
	bar.warp.sync 	-1;
	wmma.mma.sync.aligned.row.col.m32n8k16.f16.f16 {%r18307, %r18308, %r18309, %r18310}, {%r2, %r2, %r2, %r2, %r2, %r2, %r2, %r2}, {%r2, %r2, %r2, %r2, %r2, %r2, %r2, %r2}, {%r18303, %r18304, %r18305, %r18306};
	bar.warp.sync 	-1;
	wmma.mma.sync.aligned.row.col.m32n8k16.f16.f16 {%r18311, %r18312, %r18313, %r18314}, {%r2, %r2, %r2, %r2, %r2, %r2, %r2, %r2}, {%r2, %r2, %r2, %r2, %r2, %r2, %r2, %r2}, {%r18307, %r18308, %r18309, %r18310};
	bar.warp.sync 	-1;
	wmma.mma.sync.aligned.row.col.m32n8k16.f16.f16 {%r18315, %r18316, %r18317, %r18318}, {%r2, %r2, %r2, %r2, %r2, %r2, %r2, %r2}, {%r2, %r2, %r2, %r2, %r2, %r2, %r2, %r2}, {%r18311, %r18312, %r18313, %r18314};
	bar.warp.sync 	-1;
	wmma.mma.sync.aligned.row.col.m32n8k16.f16.f16 {%r18319, %r18320, %r18321, %r18322}, {%r2, %r2, %r2, %r2, %r2, %r2, %r2, %r2}, {%r2, %r2, %r2, %r2, %r2, %r2, %r2, %r2}, {%r18315, %r18316, %r18317, %r18318};
	bar.warp.sync 	-1;
	wmma.mma.sync.aligned.row.col.m32n8k16.f16.f16 {%r18323, %r18324, %r18325, %r18326}, {%r2, %r2, %r2, %r2, %r2, %r2, %r2, %r2}, {%r2, %r2, %r2, %r2, %r2, %r2, %r2, %r2}, {%r18319, %r18320, %r18321, %r18322};
	bar.warp.sync 	-1;
	wmma.mma.sync.aligned.row.col.m32n8k16.f16.f16 {%r18327, %r18328, %r18329, %r18330}, {%r2, %r2, %r2, %r2, %r2, %r2, %r2, %r2}, {%r2, %r2, %r2, %r2, %r2, %r2, %r2, %r2}, {%r18323, %r18324, %r18325, %r18326};
	bar.warp.sync 	-1;
	wmma.mma.sync.aligned.row.col.m32n8k16.f16.f16 {%r18331, %r18332, %r18333, %r18334}, {%r2, %r2, %r2, %r2, %r2, %r2, %r2, %r2}, {%r2, %r2, %r2, %r2, %r2, %r2, %r2, %r2}, {%r18327, %r18328, %r18329, %r18330};
	bar.warp.sync 	-1;
	wmma.mma.sync.aligned.row.col.m32n8k16.f16.f16 {%r18335, %r18336, %r18337, %r18338}, {%r2, %r2, %r2, %r2, %r2, %r2, %r2, %r2}, {%r2, %r2, %r2, %r2, %r2, %r2, %r2, %r2}, {%r18331, %r18332, %r18333, %r18334};
	bar.warp.sync 	-1;
	wmma.mma.sync.aligned.row.col.m32n8k16.f16.f16 {%r18339, %r18340, %r18341, %r18342}, {%r2, %r2, %r2, %r2, %r2, %r2, %r2, %r2}, {%r2, %r2, %r2, %r2, %r2, %r2, %r2, %r2}, {%r18335, %r18336, %r18337, %r18338};
	bar.warp.sync 	-1;
	wmma.mma.sync.aligned.row.col.m32n8k16.f16.f16 {%r18343, %r18344, %r18345, %r18346}, {%r2, %r2, %r2, %r2, %r2, %r2, %r2, %r2}, {%r2, %r2, %r2, %r2, %r2, %r2, %r2, %r2}, {%r18339, %r18340, %r18341, %r18342};
	bar.warp.sync 	-1;
	wmma.mma.sync.aligned.row.col.m32n8k16.f16.f16 {%r18347, %r18348, %r18349, %r18350}, {%r2, %r2, %r2, %r2, %r2, %r2, %r2, %r2}, {%r2, %r2, %r2, %r2, %r2, %r2, %r2, %r2}, {%r18343, %r18344, %r18345, %r18346};
	bar.warp.sync 	-1;
	wmma.mma.sync.aligned.row.col.m32n8k16.f16.f16 {%r18351, %r18352, %r18353, %r18354}, {%r2, %r2, %r2, %r2, %r2, %r2, %r2, %r2}, {%r2, %r2, %r2, %r2, %r2, %r2, %r2, %r2}, {%r18347, %r18348, %r18349, %r18350};
	bar.warp.sync 	-1;
	wmma.mma.sync.aligned.row.col.m32n8k16.f16.f16 {%r18355, %r18356, %r18357, %r18358}, {%r2, %r2, %r2, %r2, %r2, %r2, %r2, %r2}, {%r2, %r2, %r2, %r2, %r2, %r2, %r2, %r2}, {%r18351, %r18352, %r18353, %r18354};
	bar.warp.sync 	-1;
	wmma.mma.sync.aligned.row.col.m32n8k16.f16.f16 {%r18359, %r18360, %r18361, %r18362}, {%r2, %r2, %r2, %r2, %r2, %r2, %r2, %r2}, {%r2, %r2, %r2, %r2, %r2, %r2, %r2, %r2}, {%r18355, %r18356, %r18357, %r18358};
	bar.warp.sync 	-1;
	wmma.mma.sync.aligned.row.col.m32n8k16.f16.f16 {%r18363, %r18364, %r18365, %r18366}, {%r2, %r2, %r2, %r2, %r2, %r2, %r2, %r2}, {%r2, %r2, %r2, %r2, %r2, %r2, %r2, %r2}, {%r18359, %r18360, %r18361, %r18362};
	bar.warp.sync 	-1;
	wmma.mma.sync.aligned.row.col.m32n8k16.f16.f16 {%r18367, %r18368, %r18369, %r18370}, {%r2, %r2, %r2, %r2, %r2, %r2, %r2, %r2}, {%r2, %r2, %r2, %r2, %r2, %r2, %r2, %r2}, {%r18363, %r18364, %r18365, %r18366};
	bar.warp.sync 	-1;
	wmma.mma.sync.aligned.row.col.m32n8k16.f16.f16 {%r18371, %r18372, %r18373, %r18374}, {%r2, %r2, %r2, %r2, %r2, %r2, %r2, %r2}, {%r2, %r2, %r2, %r2, %r2, %r2, %r2, %r2}, {%r18367, %r18368, %r18369, %r18370};
	bar.warp.sync 	-1;
	wmma.mma.sync.aligned.row.col.m32n8k16.f16.f16 {%r18375, %r18376, %r18377, %r18378}, {%r2, %r2, %r2, %r2, %r2, %r2, %r2, %r2}, {%r2, %r2, %r2, %r2, %r2, %r2, %r2, %r2}, {%r18371, %r18372, %r18373, %r18374};
	bar.warp.sync 	-1;
	wmma.mma.sync.aligned.row.col.m32n8k16.f16.f16 {%r18379, %r18380, %r18381, %r18382}, {%r2, %r2, %r2, %r2, %r2, %r2, %r2, %r2}, {%r2, %r2, %r2, %r2, %r2, %r2, %r2, %r2}, {%r18375, %r18376, %r18377, %r18378};
	bar.warp.sync 	-1;
	wmma.mma.sync.aligned.row.col.m32n8k16.f16.f16 {%r18383, %r18384, %r18385, %r18386}, {%r2, %r2, %r2, %r2, %r2, %r2, %r2, %r2}, {%r2, %r2, %r2, %r2, %r2, %r2, %r2, %r2}, {%r18379, %r18380, %r18381, %r18382};
	bar.warp.sync 	-1;
	wmma.mma.sync.aligned.row.col.m32n8k16.f16.f16 {%r18387, %r18388, %r18389, %r18390}, {%r2, %r2, %r2, %r2, %r2, %r2, %r2, %r2}, {%r2, %r2, %r2, %r2, %r2, %r2, %r2, %r2}, {%r18383, %r18384, %r18385, %r18386};
	bar.warp.sync 	-1;
	wmma.mma.sync.aligned.row.col.m32n8k16.f16.f16 {%r18391, %r18392, %r18393, %r18394}, {%r2, %r2, %r2, %r2, %r2, %r2, %r2, %r2}, {%r2, %r2, %r2, %r2, %r2, %r2, %r2, %r2}, {%r18387, %r18388, %r18389, %r18390};
	bar.warp.sync 	-1;
	wmma.mma.sync.aligned.row.col.m32n8k16.f16.f16 {%r18395, %r18396, %r18397, %r18398}, {%r2, %r2, %r2, %r2, %r2, %r2, %r2, %r2}, {%r2, %r2, %r2, %r2, %r2, %r2, %r2, %r2}, {%r18391, %r18392, %r18393, %r18394};
	bar.warp.sync 	-1;
	wmma.mma.sync.aligned.row.col.m32n8k16.f16.f16 {%r18399, %r18400, %r18401, %r18402}, {%r2, %r2, %r2, %r2, %r2, %r2, %r2, %r2}, {%r2, %r2, %r2, %r2, %r2, %r2, %r2, %r2}, {%r18395, %r18396, %r18397, %r18398};
	bar.warp.sync 	-1;
	wmma.mma.sync.aligned.row.col.m32n8k16.f16.f16 {%r18403, %r18404, %r18405, %r18406}, {%r2, %r2, %r2, %r2, %r2, %r2, %r2, %r2}, {%r2, %r2, %r2, %r2, %r2, %r2, %r2, %r2}, {%r18399, %r18400, %r18401, %r18402};
	bar.warp.sync 	-1;
	wmma.mma.sync.aligned.row.col.m32n8k16.f16.f16 {%r18407, %r18408, %r18409, %r18410}, {%r2, %r2, %r2, %r2, %r2, %r2, %r2, %r2}, {%r2, %r2, %r2, %r2, %r2, %r2, %r2, %r2}, {%r18403, %r18404, %r18405, %r18406};
	bar.warp.sync 	-1;
	wmma.mma.sync.aligned.row.col.m32n8k16.f16.f16 {%r18411, %r18412, %r18413, %r18414}, {%r2, %r2, %r2, %r2, %r2, %r2, %r2, %r2}, {%r2, %r2, %r2, %r2, %r2, %r2, %r2, %r2}, {%r18407, %r18408, %r18409, %r18410};
	bar.warp.sync 	-1;
	wmma.mma.sync.aligned.row.col.m32n8k16.f16.f16 {%r18415, %r18416, %r18417, %r18418}, {%r2, %r2, %r2, %r2, %r2, %r2, %r2, %r2}, {%r2, %r2, %r2, %r2, %r2, %r2, %r2, %r2}, {%r18411, %r18412, %r18413, %r18414};
	bar.warp.sync 	-1;
	wmma.mma.sync.aligned.row.col.m32n8k16.f16.f16 {%r18419, %r18420, %r18421, %r18422}, {%r2, %r2, %r2, %r2, %r2, %r2, %r2, %r2}, {%r2, %r2, %r2, %r2, %r2, %r2, %r2, %r2}, {%r18415, %r18416, %r18417, %r18418};
	bar.warp.sync 	-1;
	wmma.mma.sync.aligned.row.col.m32n8k16.f16.f16 {%r18423, %r18424, %r18425, %r18426}, {%r2, %r2, %r2, %r2, %r2, %r2, %r2, %r2}, {%r2, %r2, %r2, %r2, %r2, %r2, %r2, %r2}, {%r18419, %r18420, %r18421, %r18422};
	bar.warp.sync 	-1;
	wmma.mma.sync.aligned.row.col.m32n8k16.f16.f16 {%r18427, %r18428, %r18429, %r18430}, {%r2, %r2, %r2, %r2, %r2, %r2, %r2, %r2}, {%r2, %r2, %r2, %r2, %r2, %r2, %r2, %r2}, {%r18423, %r18424, %r18425, %r18426};
	bar.warp.sync 	-1;
	wmma.mma.sync.aligned.row.col.m32n8k16.f16.f16 {%r18431, %r18432, %r18433, %r18434}, {%r2, %r2, %r2, %r2, %r2, %r2, %r2, %r2}, {%r2, %r2, %r2, %r2, %r2, %r2, %r2, %r2}, {%r18427, %r18428, %r18429, %r18430};
	bar.warp.sync 	-1;
	wmma.mma.sync.aligned.row.col.m32n8k16.f16.f16 {%r18435, %r18436, %r18437, %r18438}, {%r2, %r2, %r2, %r2, %r2, %r2, %r2, %r2}, {%r2, %r2, %r2, %r2, %r2, %r2, %r2, %r2}, {%r18431, %r18432, %r18433, %r18434};
	bar.warp.sync 	-1;
	wmma.mma.sync.aligned.row.col.m32n8k16.f16.f16 {%r18439, %r18440, %r18441, %r18442}, {%r2, %r2, %r2, %r2, %r2, %r2, %r2, %r2}, {%r2, %r2, %r2, %r2, %r2, %r2, %r2, %r2}, {%r18435, %r18436, %r18437, %r18438};
	bar.warp.sync 	-1;
	wmma.mma.sync.aligned.row.col.m32n8k16.f16.f16 {%r18443, %r18444, %r18445, %r18446}, {%r2, %r2, %r2, %r2, %r2, %r2, %r2, %r2}, {%r2, %r2, %r2, %r2, %r2, %r2, %r2, %r2}, {%r18439, %r18440, %r18441, %r18442};
	bar.warp.sync 	-1;
	wmma.mma.sync.aligned.row.col.m32n8k16.f16.f16 {%r18447, %r18448, %r18449, %r18450}, {%r2, %r2, %r2, %r2, %r2, %r2, %r2, %r2}, {%r2, %r2, %r2, %r2, %r2, %r2, %r2, %r2}, {%r18443, %r18444, %r18445, %r18446};
	bar.warp.sync 	-1;
	wmma.mma.sync.aligned.row.col.m32n8k16.f16.f16 {%r18451, %r18452, %r18453, %r18454}, {%r2, %r2, %r2, %r2, %r2, %r2, %r2, %r2}, {%r2, %r2, %r2, %r2, %r2, %r2, %r2, %r2}, {%r18447, %r18448, %r18449, %r18450};
	bar.warp.sync 	-1;
	wmma.mma.sync.aligned.row.col.m32n8k16.f16.f16 {%r18455, %r18456, %r18457, %r18458}, {%r2, %r2, %r2, %r2, %r2, %r2, %r2, %r2}, {%r2, %r2, %r2, %r2, %r2, %r2, %r2, %r2}, {%r18451, %r18452, %r18453, %r18454};
	bar.warp.sync 	-1;
	wmma.mma.sync.aligned.row.col.m32n8k16.f16.f16 {%r18459, %r18460, %r18461, %r18462}, {%r2, %r2, %r2, %r2, %r2, %r2, %r2, %r2}, {%r2, %r2, %r2, %r2, %r2, %r2, %r2, %r2}, {%r18455, %r18456, %r18457, %r18458};
	bar.warp.sync 	-1;
	wmma.mma.sync.aligned.row.col.m32n8k16.f16.f16 {%r18463, %r18464, %r18465, %r18466}, {%r2, %r2, %r2, %r2, %r2, %r2, %r2, %r2}, {%r2, %r2, %r2, %r2, %r2, %r2, %r2, %r2}, {%r18459, %r18460, %r18461, %r18462};
	bar.warp.sync 	-1;
	wmma.mma.sync.aligned.row.col.m32n8k16.f16.f16 {%r18467, %r18468, %r18469, %r18470}, {%r2, %r2, %r2, %r2, %r2, %r2, %r2, %r2}, {%r2, %r2, %r2, %r2, %r2, %r2, %r2, %r2}, {%r18463, %r18464, %r18465, %r18466};
	bar.warp.sync 	-1;
	wmma.mma.sync.aligned.row.col.m32n8k16.f16.f16 {%r18471, %r18472, %r18473, %r18474}, {%r2, %r2, %r2, %r2, %r2, %r2, %r2, %r2}, {%r2, %r2, %r2, %r2, %r2, %r2, %r2, %r2}, {%r18467, %r18468, %r18469, %r18470};
	bar.warp.sync 	-1;
	wmma.mma.sync.aligned.row.col.m32n8k16.f16.f16 {%r18475, %r18476, %r18477, %r18478}, {%r2, %r2, %r2, %r2, %r2, %r2, %r2, %r2}, {%r2, %r2, %r2, %r2, %r2, %r2, %r2, %r2}, {%r18471, %r18472, %r18473, %r18474};
	bar.warp.sync 	-1;
	wmma.mma.sync.aligned.row.col.m32n8k16.f16.f16 {%r18479, %r18480, %r18481, %r18482}, {%r2, %r2, %r2, %r2, %r2, %r2, %r2, %r2}, {%r2, %r2, %r2, %r2, %r2, %r2, %r2, %r2}, {%r18475, %r18476, %r18477, %r18478};
	bar.warp.sync 	-1;
	wmma.mma.sync.aligned.row.col.m32n8k16.f16.f16 {%r18483, %r18484, %r18485, %r18486}, {%r2, %r2, %r2, %r2, %r2, %r2, %r2, %r2}, {%r2, %r2, %r2, %r2, %r2, %r2, %r2, %r2}, {%r18479, %r18480, %r18481, %r18482};
	bar.warp.sync 	-1;
	wmma.mma.sync.aligned.row.col.m32n8k16.f16.f16 {%r18487, %r18488, %r18489, %r18490}, {%r2, %r2, %r2, %r2, %r2, %r2, %r2, %r2}, {%r2, %r2, %r2, %r2, %r2, %r2, %r2, %r2}, {%r18483, %r18484, %r18485, %r18486};
	bar.warp.sync 	-1;
	wmma.mma.sync.aligned.row.col.m32n8k16.f16.f16 {%r18491, %r18492, %r18493, %r18494}, {%r2, %r2, %r2, %r2, %r2, %r2, %r2, %r2}, {%r2, %r2, %r2, %r2, %r2, %r2, %r2, %r2}, {%r18487, %r18488, %r18489, %r18490};
	bar.warp.sync 	-1;
	wmma.mma.sync.aligned.row.col.m32n8k16.f16.f16 {%r18495, %r18496, %r18497, %r18498}, {%r2, %r2, %r2, %r2, %r2, %r2, %r2, %r2}, {%r2, %r2, %r2, %r2, %r2, %r2, %r2, %r2}, {%r18491, %r18492, %r18493, %r18494};
	bar.warp.sync 	-1;
	wmma.mma.sync.aligned.row.col.m32n8k16.f16.f16 {%r18499, %r18500, %r18501, %r18502}, {%r2, %r2, %r2, %r2, %r2, %r2, %r2, %r2}, {%r2, %r2, %r2, %r2, %r2, %r2, %r2, %r2}, {%r18495, %r18496, %r18497, %r18498};
	bar.warp.sync 	-1;
	wmma.mma.sync.aligned.row.col.m32n8k16.f16.f16 {%r18503, %r18504, %r18505, %r18506}, {%r2, %r2, %r2, %r2, %r2, %r2, %r2, %r2}, {%r2, %r2, %r2, %r2, %r2, %r2, %r2, %r2}, {%r18499, %r18500, %r18501, %r18502};
	bar.warp.sync 	-1;
	wmma.mma.sync.aligned.row.col.m32n8k16.f16.f16 {%r18507, %r18508, %r18509, %r18510}, {%r2, %r2, %r2, %r2, %r2, %r2, %r2, %r2}, {%r2, %r2, %r2, %r2, %r2, %r2, %r2, %r2}, {%r18503, %r18504, %r18505, %r18506};
	bar.warp.sync 	-1;
	wmma.mma.sync.aligned.row.col.m32n8k16.f16.f16 {%r18511, %r18512, %r18513, %r18514}, {%r2, %r2, %r2, %r2, %r2, %r2, %r2, %r2}, {%r2, %r2, %r2, %r2, %r2, %r2, %r2, %r2}, {%r18507, %r18508, %r18509, %r18510};
	bar.warp.sync 	-1;
	wmma.mma.sync.aligned.row.col.m32n8k16.f16.f16 {%r18515, %r18516, %r18517, %r18518}, {%r2, %r2, %r2, %r2, %r2, %r2, %r2, %r2}, {%r2, %r2, %r2, %r2, %r2, %r2, %r2, %r2}, {%r18511, %r18512, %r18513, %r18514};
	bar.warp.sync 	-1;
	wmma.mma.sync.aligned.row.col.m32n8k16.f16.f16 {%r18519, %r18520, %r18521, %r18522}, {%r2, %r2, %r2, %r2, %r2, %r2, %r2, %r2}, {%r2, %r2, %r2, %r2, %r2, %r2, %r2, %r2}, {%r18515, %r18516, %r18517, %r18518};
	bar.warp.sync 	-1;
	wmma.mma.sync.aligned.row.col.m32n8k16.f16.f16 {%r18523, %r18524, %r18525, %r18526}, {%r2, %r2, %r2, %r2, %r2, %r2, %r2, %r2}, {%r2, %r2, %r2, %r2, %r2, %r2, %r2, %r2}, {%r18519, %r18520, %r18521, %r18522};
	bar.warp.sync 	-1;
	wmma.mma.sync.aligned.row.col.m32n8k16.f16.f16 {%r18527, %r18528, %r18529, %r18530}, {%r2, %r2, %r2, %r2, %r2, %r2, %r2, %r2}, {%r2, %r2, %r2, %r2, %r2, %r2, %r2, %r2}, {%r18523, %r18524, %r18525, %r18526};
	bar.warp.sync 	-1;
	wmma.mma.sync.aligned.row.col.m32n8k16.f16.f16 {%r18531, %r18532, %r18533, %r18534}, {%r2, %r2, %r2, %r2, %r2, %r2, %r2, %r2}, {%r2, %r2, %r2, %r2, %r2, %r2, %r2, %r2}, {%r18527, %r18528, %r18529, %r18530};
	bar.warp.sync 	-1;
	wmma.mma.sync.aligned.row.col.m32n8k16.f16.f16 {%r18535, %r18536, %r18537, %r18538}, {%r2, %r2, %r2, %r2, %r2, %r2, %r2, %r2}, {%r2, %r2, %r2, %r2, %r2, %r2, %r2, %r2}, {%r18531, %r18532, %r18533, %r18534};
	bar.warp.sync 	-1;
	wmma.mma.sync.aligned.row.col.m32n8k16.f16.f16 {%r18539, %r18540, %r18541, %r18542}, {%r2, %r2, %r2, %r2, %r2, %r2, %r2, %r2}, {%r2, %r2, %r2, %r2, %r2, %r2, %r2, %r2}, {%r18535, %r18536, %r18537, %r18538};
	bar.warp.sync 	-1;
	wmma.mma.sync.aligned.row.col.m32n8k16.f16.f16 {%r18543, %r18544, %r18545, %r18546}, {%r2, %r2, %r2, %r2, %r2, %r2, %r2, %r2}, {%r2, %r2, %r2, %r2, %r2, %r2, %r2, %r2}, {%r18539, %r18540, %r18541, %r18542};
	bar.warp.sync 	-1;
	wmma.mma.sync.aligned.row.col.m32n8k16.f16.f16 {%r18547, %r18548, %r18549, %r18550}, {%r2, %r2, %r2, %r2, %r2, %r2, %r2, %r2}, {%r2, %r2, %r2, %r2, %r2, %r2, %r2, %r2}, {%r18543, %r18544, %r18545, %r18546};
	bar.warp.sync 	-1;
	wmma.mma.sync.aligned.row.col.m32n8k16.f16.f16 {%r18551, %r18552, %r18553, %r18554}, {%r2, %r2, %r2, %r2, %r2, %r2, %r2, %r2}, {%r2, %r2, %r2, %r2, %r2, %r2, %r2, %r2}, {%r18547, %r18548, %r18549, %r18550};
	bar.warp.sync 	-1;
	wmma.mma.sync.aligned.row.col.m32n8k16.f16.f16 {%r18555, %r18556, %r18557, %r18558}, {%r2, %r2, %r2, %r2, %r2, %r2, %r2, %r2}, {%r2, %r2, %r2, %r2, %r2, %r2, %r2, %r2}, {%r18551, %r18552, %r18553, %r18554};
	bar.warp.sync 	-1;
	wmma.mma.sync.aligned.row.col.m32n8k16.f16.f16 {%r18559, %r18560, %r18561, %r18562}, {%r2, %r2, %r2, %r2, %r2, %r2, %r2, %r2}, {%r2, %r2, %r2, %r2, %r2, %r2, %r2, %r2}, {%r18555, %r18556, %r18557, %r18558};
	bar.warp.sync 	-1;
	wmma.mma.sync.aligned.row.col.m32n8k16.f16.f16 {%r18563, %r18564, %r18565, %r18566}, {%r2, %r2, %r2, %r2, %r2, %r2, %r2, %r2}, {%r2, %r2, %r2, %r2, %r2, %r2, %r2, %r2}, {%r18559, %r18560, %r18561, %r18562};
	bar.warp.sync 	-1;
	wmma.mma.sync.aligned.row.col.m32n8k16.f16.f16 {%r18567, %r18568, %r18569, %r18570}, {%r2, %r2, %r2, %r2, %r2, %r2, %r2, %r2}, {%r2, %r2, %r2, %r2, %r2, %r2, %r2, %r2}, {%r18563, %r18564, %r18565, %r18566};
	bar.warp.sync 	-1;
	wmma.mma.sync.aligned.row.col.m32n8k16.f16.f16 {%r18571, %r18572, %r18573, %r18574}, {%r2, %r2, %r2, %r2, %r2, %r2, %r2, %r2}, {%r2, %r2, %r2, %r2, %r2, %r2, %r2, %r2}, {%r18567, %r18568, %r18569, %r18570};
	bar.warp.sync 	-1;
	wmma.mma.sync.aligned.row.col.m32n8k16.f16.f16 {%r18575, %r18576, %r18577, %r18578}, {%r2, %r2, %r2, %r2, %r2, %r2, %r2, %r2}, {%r2, %r2, %r2, %r2, %r2, %r2, %r2, %r2}, {%r18571, %r18572, %r18573, %r18574};
	bar.warp.sync 	-1;
	wmma.mma.sync.aligned.row.col.m32n8k16.f16.f16 {%r18579, %r18580, %r18581, %r18582}, {%r2, %r2, %r2, %r2, %r2, %r2, %r2, %r2}, {%r2, %r2, %r2, %r2, %r2, %r2, %r2, %r2}, {%r18575, %r18576, %r18577, %r18578};
	bar.warp.sync 	-1;
	wmma.mma.sync.aligned.row.col.m32n8k16.f16.f16 {%r18583, %r18584, %r18585, %r18586}, {%r2, %r2, %r2, %r2, %r2, %r2, %r2, %r2}, {%r2, %r2, %r2, %r2, %r2, %r2, %r2, %r2}, {%r18579, %r18580, %r18581, %r18582};
	bar.warp.sync 	-1;
	wmma.mma.sync.aligned.row.col.m32n8k16.f16.f16 {%r18587, %r18588, %r18589, %r18590}, {%r2, %r2, %r2, %r2, %r2, %r2, %r2, %r2}, {%r2, %r2, %r2, %r2, %r2, %r2, %r2, %r2}, {%r18583, %r18584, %r18585, %r18586};
	bar.warp.sync 	-1;
	wmma.mma.sync.aligned.row.col.m32n8k16.f16.f16 {%r18591, %r18592, %r18593, %r18594}, {%r2, %r2, %r2, %r2, %r2, %r2, %r2, %r2}, {%r2, %r2, %r2, %r2, %r2, %r2, %r2, %r2}, {%r18587, %r18588, %r18589, %r18590};
	bar.warp.sync 	-1;
	wmma.mma.sync.aligned.row.col.m32n8k16.f16.f16 {%r18595, %r18596, %r18597, %r18598}, {%r2, %r2, %r2, %r2, %r2, %r2, %r2, %r2}, {%r2, %r2, %r2, %r2, %r2, %r2, %r2, %r2}, {%r18591, %r18592, %r18593, %r18594};
	bar.warp.sync 	-1;
	wmma.mma.sync.aligned.row.col.m32n8k16.f16.f16 {%r18599, %r18600, %r18601, %r18602}, {%r2, %r2, %r2, %r2, %r2, %r2, %r2, %r2}, {%r2, %r2, %r2, %r2, %r2, %r2, %r2, %r2}, {%r18595, %r18596, %r18597, %r18598};
	bar.warp.sync 	-1;
	wmma.mma.sync.aligned.row.col.m32n8k16.f16.f16 {%r18603, %r18604, %r18605, %r18606}, {%r2, %r2, %r2, %r2, %r2, %r2, %r2, %r2}, {%r2, %r2, %r2, %r2, %r2, %r2, %r2, %r2}, {%r18599, %r18600, %r18601, %r18602};
	bar.warp.sync 	-1;
	wmma.mma.sync.aligned.row.col.m32n8k16.f16.f16 {%r18607, %r18608, %r18609, %r18610}, {%r2, %r2, %r2, %r2, %r2, %r2, %r2, %r2}, {%r2, %r2, %r2, %r2, %r2, %r2, %r2, %r2}, {%r18603, %r18604, %r18605, %r18606};
	bar.warp.sync 	-1;
	wmma.mma.sync.aligned.row.col.m32n8k16.f16.f16 {%r18611, %r18612, %r18613, %r18614}, {%r2, %r2, %r2, %r2, %r2, %r2, %r2, %r2}, {%r2, %r2, %r2, %r2, %r2, %r2, %r2, %r2}, {%r18607, %r18608, %r18609, %r18610};
	bar.warp.sync 	-1;
	wmma.mma.sync.aligned.row.col.m32n8k16.f16.f16 {%r18615, %r18616, %r18617, %r18618}, {%r2, %r2, %r2, %r2, %r2, %r2, %r2, %r2}, {%r2, %r2, %r2, %r2, %r2, %r2, %r2, %r2}, {%r18611, %r18612, %r18613, %r18614};
	bar.warp.sync 	-1;
	wmma.mma.sync.aligned.row.col.m32n8k16.f16.f16 {%r18619, %r18620, %r18621, %r18622}, {%r2, %r2, %r2, %r2, %r2, %r2, %r2, %r2}, {%r2, %r2, %r2, %r2, %r2, %r2, %r2, %r2}, {%r18615, %r18616, %r18617, %r18618};
	bar.warp.sync 	-1;
	wmma.mma.sync.aligned.row.col.m32n8k16.f16.f16 {%r18623, %r18624, %r18625, %r18626}, {%r2, %r2, %r2, %r2, %r2, %r2, %r2, %r2}, {%r2, %r2, %r2, %r2, %r2, %r2, %r2, %r2}, {%r18619, %r18620, %r18621, %r18622};
	bar.warp.sync 	-1;
	wmma.mma.sync.aligned.row.col.m32n8k16.f16.f16 {%r18627, %r18628, %r18629, %r18630}, {%r2, %r2, %r2, %r2, %r2, %r2, %r2, %r2}, {%r2, %r2, %r2, %r2, %r2, %r2, %r2, %r2}, {%r18623, %r18624, %r18625, %r18626};
	bar.warp.sync 	-1;
	wmma.mma.sync.aligned.row.col.m32n8k16.f16.f16 {%r18631, %r18632, %r18633, %r18634}, {%r2, %r2, %r2, %r2, %r2, %r2, %r2, %r2}, {%r2, %r2, %r2, %r2, %r2, %r2, %r2, %r2}, {%r18627, %r18628, %r18629, %r18630};
	bar.warp.sync 	-1;
	wmma.mma.sync.aligned.row.col.m32n8k16.f16.f16 {%r18635, %r18636, %r18637, %r18638}, {%r2, %r2, %r2, %r2, %r2, %r2, %r2, %r2}, {%r2, %r2, %r2, %r2, %r2, %r2, %r2, %r2}, {%r18631, %r18632, %r18633, %r18634};
	bar.warp.sync 	-1;
	wmma.mma.sync.aligned.row.col.m32n8k16.f16.f16 {%r18639, %r18640, %r18641, %r18642}, {%r2, %r2, %r2, %r2, %r2, %r2, %r2, %r2}, {%r2, %r2, %r2, %r2, %r2, %r2, %r2, %r2}, {%r18635, %r18636, %r18637, %r18638};
	bar.warp.sync 	-1;
	wmma.mma.sync.aligned.row.col.m32n8k16.f16.f16 {%r18643, %r18644, %r18645, %r18646}, {%r2, %r2, %r2, %r2, %r2, %r2, %r2, %r2}, {%r2, %r2, %r2, %r2, %r2, %r2, %r2, %r2}, {%r18639, %r18640, %r18641, %r18642};
	bar.warp.sync 	-1;
	wmma.mma.sync.aligned.row.col.m32n8k16.f16.f16 {%r18647, %r18648, %r18649, %r18650}, {%r2, %r2, %r2, %r2, %r2, %r2, %r2, %r2}, {%r2, %r2, %r2, %r2, %r2, %r2, %r2, %r2}, {%r18643, %r18644, %r18645, %r18646};
	bar.warp.sync 	-1;
	wmma.mma.sync.aligned.row.col.m32n8k16.f16.f16 {%r18651, %r18652, %r18653, %r18654}, {%r2, %r2, %r2, %r2, %r2, %r2, %r2, %r2}, {%r2, %r2, %r2, %r2, %r2, %r2, %r2, %r2}, {%r18647, %r18648, %r18649, %r18650};
	bar.warp.sync 	-1;
	wmma.mma.sync.aligned.row.col.m32n8k16.f16.f16 {%r18655, %r18656, %r18657, %r18658}, {%r2, %r2, %r2, %r2, %r2, %r2, %r2, %r2}, {%r2, %r2, %r2, %r2, %r2, %r2, %r2, %r2}, {%r18651, %r18652, %r18653, %r18654};
	bar.warp.sync 	-1;
	wmma.mma.sync.aligned.row.col.m32n8k16.f16.f16 {%r18659, %r18660, %r18661, %r18662}, {%r2, %r2, %r2, %r2, %r2, %r2, %r2, %r2}, {%r2, %r2, %r2, %r2, %r2, %r2, %r2, %r2}, {%r18655, %r18656, %r18657, %r18658};
	bar.warp.sync 	-1;
	wmma.mma.sync.aligned.row.col.m32n8k16.f16.f16 {%r18663, %r18664, %r18665, %r18666}, {%r2, %r2, %r2, %r2, %r2, %r2, %r2, %r2}, {%r2, %r2, %r2, %r2, %r2, %r2, %r2, %r2}, {%r18659, %r18660, %r18661, %r18662};
	bar.warp.sync 	-1;
	wmma.mma.sync.aligned.row.col.m32n8k16.f16.f16 {%r18667, %r18668, %r18669, %r18670}, {%r2, %r2, %r2, %r2, %r2, %r2, %r2, %r2}, {%r2, %r2, %r2, %r2, %r2, %r2, %r2, %r2}, {%r18663, %r18664, %r18665, %r18666};
	bar.warp.sync 	-1;
	wmma.mma.sync.aligned.row.col.m32n8k16.f16.f16 {%r18671, %r18672, %r18673, %r18674}, {%r2, %r2, %r2, %r2, %r2, %r2, %r2, %r2}, {%r2, %r2, %r2, %r2, %r2, %r2, %r2, %r2}, {%r18667, %r18668, %r18669, %r18670};
	bar.warp.sync 	-1;
	wmma.mma.sync.aligned.row.col.m32n8k16.f16.f16 {%r18675, %r18676, %r18677, %r18678}, {%r2, %r2, %r2, %r2, %r2, %r2, %r2, %r2}, {%r2, %r2, %r2, %r2, %r2, %r2, %r2, %r2}, {%r18671, %r18672, %r18673, %r18674};
	bar.warp.sync 	-1;
	wmma.mma.sync.aligned.row.col.m32n8k16.f16.f16 {%r18679, %r18680, %r18681, %r18682}, {%r2, %r2, %r2, %r2, %r2, %r2, %r2, %r2}, {%r2, %r2, %r2, %r2, %r2, %r2, %r2, %r2}, {%r18675, %r18676, %r18677, %r18678};
	bar.warp.sync 	-1;
	wmma.mma.sync.aligned.row.col.m32n8k16.f16.f16 {%r18683, %r18684, %r18685, %r18686}, {%r2, %r2, %r2, %r2, %r2, %r2, %r2, %r2}, {%r2, %r2, %r2, %r2, %r2, %r2, %r2, %r2}, {%r18679, %r18680, %r18681, %r18682};
	bar.warp.sync 	-1;
	wmma.mma.sync.aligned.row.col.m32n8k16.f16.f16 {%r18687, %r18688, %r18689, %r18690}, {%r2, %r2, %r2, %r2, %r2, %r2, %r2, %r2}, {%r2, %r2, %r2, %r2, %r2, %r2, %r2, %r2}, {%r18683, %r18684, %r18685, %r18686};
	bar.warp.sync 	-1;
	wmma.mma.sync.aligned.row.col.m32n8k16.f16.f16 {%r18691, %r18692, %r18693, %r18694}, {%r2, %r2, %r2, %r2, %r2, %r2, %r2, %r2}, {%r2, %r2, %r2, %r2, %r2, %r2, %r2, %r2}, {%r18687, %r18688, %r18689, %r18690};
	bar.warp.sync 	-1;
	wmma.mma.sync.aligned.row.col.m32n8k16.f16.f16 {%r18695, %r18696, %r18697, %r18698}, {%r2, %r2, %r2, %r2, %r2, %r2, %r2, %r2}, {%r2, %r2, %r2, %r2, %r2, %r2, %r2, %r2}, {%r18691, %r18692, %r18693, %r18694};
	bar.warp.sync 	-1;
	wmma.mma.sync.aligned.row.col.m32n8k16.f16.f16 {%r18699, %r18700, %r18701, %r18702}, {%r2, %r2, %r2, %r2, %r2, %r2, %r2, %r2}, {%r2, %r2, %r2, %r2, %r2, %r2, %r2, %r2}, {%r18695, %r18696, %r18697, %r18698};
	bar.warp.sync 	-1;
	wmma.mma.sync.aligned.row.col.m32n8k16.f16.f16 {%r18703, %r18704, %r18705, %r18706}, {%r2, %r2, %r2, %r2, %r2, %r2, %r2, %r2}, {%r2, %r2, %r2, %r2, %r2, %r2, %r2, %r2}, {%r18699, %r18700, %r18701, %r18702};
	bar.warp.sync 	-1;
	wmma.mma.sync.aligned.row.col.m32n8k16.f16.f16 {%r18707, %r18708, %r18709, %r18710}, {%r2, %r2, %r2, %r2, %r2, %r2, %r2, %r2}, {%r2, %r2, %r2, %r2, %r2, %r2, %r2, %r2}, {%r18703, %r18704, %r18705, %r18706};
	bar.warp.sync 	-1;
	wmma.mma.sync.aligned.row.col.m32n8k16.f16.f16 {%r18711, %r18712, %r18713, %r18714}, {%r2, %r2, %r2, %r2, %r2, %r2, %r2, %r2}, {%r2, %r2, %r2, %r2, %r2, %r2, %r2, %r2}, {%r18707, %r18708, %r18709, %r18710};
	bar.warp.sync 	-1;
	wmma.mma.sync.aligned.row.col.m32n8k16.f16.f16 {%r18715, %r18716, %r18717, %r18718}, {%r2, %r2, %r2, %r2, %r2, %r2, %r2, %r2}, {%r2, %r2, %r2, %r2, %r2, %r2, %r2, %r2}, {%r18711, %r18712, %r18713, %r18714};
	bar.warp.sync 	-1;
	wmma.mma.sync.aligned.row.col.m32n8k16.f16.f16 {%r18719, %r18720, %r18721, %r18722}, {%r2, %r2, %r2, %r2, %r2, %r2, %r2, %r2}, {%r2, %r2, %r2, %r2, %r2, %r2, %r2, %r2}, {%r18715, %r18716, %r18717, %r18718};
	bar.warp.sync 	-1;
	wmma.mma.sync.aligned.row.col.m32n8k16.f16.f16 {%r18723, %r18724, %r18725, %r18726}, {%r2, %r2, %r2, %r2, %r2, %r2, %r2, %r2}, {%r2, %r2, %r2, %r2, %r2, %r2, %r2, %r2}, {%r18719, %r18720, %r18721, %r18722};
	bar.warp.sync 	-1;
	wmma.mma.sync.aligned.row.col.m32n8k16.f16.f16 {%r18727, %r18728, %r18729, %r18730}, {%r2, %r2, %r2, %r2, %r2, %r2, %r2, %r2}, {%r2, %r2, %r2, %r2, %r2, %r2, %r2, %r2}, {%r18723, %r18724, %r18725, %r18726};
	bar.warp.sync 	-1;
	wmma.mma.sync.aligned.row.col.m32n8k16.f16.f16 {%r18731, %r18732, %r18733, %r18734}, {%r2, %r2, %r2, %r2, %r2, %r2, %r2, %r2}, {%r2, %r2, %r2, %r2, %r2, %r2, %r2, %r2}, {%r18727, %r18728, %r18729, %r18730};
	bar.warp.sync 	-1;
	wmma.mma.sync.aligned.row.col.m32n8k16.f16.f16 {%r18735, %r18736, %r18737, %r18738}, {%r2, %r2, %r2, %r2, %r2, %r2, %r2, %r2}, {%r2, %r2, %r2, %r2, %r2, %r2, %r2, %r2}, {%r18731, %r18732, %r18733, %r18734};
	bar.warp.sync 	-1;
	wmma.mma.sync.aligned.row.col.m32n8k16.f16.f16 {%r18739, %r18740, %r18741, %r18742}, {%r2, %r2, %r2, %r2, %r2, %r2, %r2, %r2}, {%r2, %r2, %r2, %r2, %r2, %r2, %r2, %r2}, {%r18735, %r18736, %r18737, %r18738};
	bar.warp.sync 	-1;
	wmma.mma.sync.aligned.row.col.m32n8k16.f16.f16 {%r18743, %r18744, %r18745, %r18746}, {%r2, %r2, %r2, %r2, %r2, %r2, %r2, %r2}, {%r2, %r2, %r2, %r2, %r2, %r2, %r2, %r2}, {%r18739, %r18740, %r18741, %r18742};
	bar.warp.sync 	-1;
	wmma.mma.sync.aligned.row.col.m32n8k16.f16.f16 {%r18747, %r18748, %r18749, %r18750}, {%r2, %r2, %r2, %r2, %r2, %r2, %r2, %r2}, {%r2, %r2, %r2, %r2, %r2, %r2, %r2, %r2}, {%r18743, %r18744, %r18745, %r18746};
	bar.warp.sync 	-1;
	wmma.mma.sync.aligned.row.col.m32n8k16.f16.f16 {%r18751, %r18752, %r18753, %r18754}, {%r2, %r2, %r2, %r2, %r2, %r2, %r2, %r2}, {%r2, %r2, %r2, %r2, %r2, %r2, %r2, %r2}, {%r18747, %r18748, %r18749, %r18750};
	bar.warp.sync 	-1;
	wmma.mma.sync.aligned.row.col.m32n8k16.f16.f16 {%r18755, %r18756, %r18757, %r18758}, {%r2, %r2, %r2, %r2, %r2, %r2, %r2, %r2}, {%r2, %r2, %r2, %r2, %r2, %r2, %r2, %r2}, {%r18751, %r18752, %r18753, %r18754};
	bar.warp.sync 	-1;
	wmma.mma.sync.aligned.row.col.m32n8k16.f16.f16 {%r18759, %r18760, %r18761, %r18762}, {%r2, %r2, %r2, %r2, %r2, %r2, %r2, %r2}, {%r2, %r2, %r2, %r2, %r2, %r2, %r2, %r2}, {%r18755, %r18756, %r18757, %r18758};
	bar.warp.sync 	-1;
	wmma.mma.sync.aligned.row.col.m32n8k16.f16.f16 {%r18763, %r18764, %r18765, %r18766}, {%r2, %r2, %r2, %r2, %r2, %r2, %r2, %r2}, {%r2, %r2, %r2, %r2, %r2, %r2, %r2, %r2}, {%r18759, %r18760, %r18761, %r18762};
	bar.warp.sync 	-1;
	wmma.mma.sync.aligned.row.col.m32n8k16.f16.f16 {%r18767, %r18768, %r18769, %r18770}, {%r2, %r2, %r2, %r2, %r2, %r2, %r2, %r2}, {%r2, %r2, %r2, %r2, %r2, %r2, %r2, %r2}, {%r18763, %r18764, %r18765, %r18766};
	bar.warp.sync 	-1;
	wmma.mma.sync.aligned.row.col.m32n8k16.f16.f16 {%r18771, %r18772, %r18773, %r18774}, {%r2, %r2, %r2, %r2, %r2, %r2, %r2, %r2}, {%r2, %r2, %r2, %r2, %r2, %r2, %r2, %r2}, {%r18767, %r18768, %r18769, %r18770};
	bar.warp.sync 	-1;
	wmma.mma.sync.aligned.row.col.m32n8k16.f16.f16 {%r18775, %r18776, %r18777, %r18778}, {%r2, %r2, %r2, %r2, %r2, %r2, %r2, %r2}, {%r2, %r2, %r2, %r2, %r2, %r2, %r2, %r2}, {%r18771, %r18772, %r18773, %r18774};
	bar.warp.sync 	-1;
	wmma.mma.sync.aligned.row.col.m32n8k16.f16.f16 {%r18779, %r18780, %r18781, %r18782}, {%r2, %r2, %r2, %r2, %r2, %r2, %r2, %r2}, {%r2, %r2, %r2, %r2, %r2, %r2, %r2, %r2}, {%r18775, %r18776, %r18777, %r18778};
	bar.warp.sync 	-1;
	wmma.mma.sync.aligned.row.col.m32n8k16.f16.f16 {%r18783, %r18784, %r18785, %r18786}, {%r2, %r2, %r2, %r2, %r2, %r2, %r2, %r2}, {%r2, %r2, %r2, %r2, %r2, %r2, %r2, %r2}, {%r18779, %r18780, %r18781, %r18782};
	bar.warp.sync 	-1;
	wmma.mma.sync.aligned.row.col.m32n8k16.f16.f16 {%r18787, %r18788, %r18789, %r18790}, {%r2, %r2, %r2, %r2, %r2, %r2, %r2, %r2}, {%r2, %r2, %r2, %r2, %r2, %r2, %r2, %r2}, {%r18783, %r18784, %r18785, %r18786};
	bar.warp.sync 	-1;
	wmma.mma.sync.aligned.row.col.m32n8k16.f16.f16 {%r18791, %r18792, %r18793, %r18794}, {%r2, %r2, %r2, %r2, %r2, %r2, %r2, %r2}, {%r2, %r2, %r2, %r2, %r2, %r2, %r2, %r2}, {%r18787, %r18788, %r18789, %r18790};
	bar.warp.sync 	-1;
	wmma.mma.sync.aligned.row.col.m32n8k16.f16.f16 {%r18795, %r18796, %r18797, %r18798}, {%r2, %r2, %r2, %r2, %r2, %r2, %r2, %r2}, {%r2, %r2, %r2, %r2, %r2, %r2, %r2, %r2}, {%r18791, %r18792, %r18793, %r18794};
	bar.warp.sync 	-1;
	wmma.mma.sync.aligned.row.col.m32n8k16.f16.f16 {%r18799, %r18800, %r18801, %r18802}, {%r2, %r2, %r2, %r2, %r2, %r2, %r2, %r2}, {%r2, %r2, %r2, %r2, %r2, %r2, %r2, %r2}, {%r18795, %r18796, %r18797, %r18798};
	bar.warp.sync 	-1;
	wmma.mma.sync.aligned.row.col.m32n8k16.f16.f16 {%r18803, %r18804, %r18805, %r18806}, {%r2, %r2, %r2, %r2, %r2, %r2, %r2, %r2}, {%r2, %r2, %r2, %r2, %r2, %r2, %r2, %r2}, {%r18799, %r18800, %r18801, %r18802};
	bar.warp.sync 	-1;
	wmma.mma.sync.aligned.row.col.m32n8k16.f16.f16 {%r18807, %r18808, %r18809, %r18810}, {%r2, %r2, %r2, %r2, %r2, %r2, %r2, %r2}, {%r2, %r2, %r2, %r2, %r2, %r2, %r2, %r2}, {%r18803, %r18804, %r18805, %r18806};
	bar.warp.sync 	-1;
	wmma.mma.sync.aligned.row.col.m32n8k16.f16.f16 {%r18811, %r18812, %r18813, %r18814}, {%r2, %r2, %r2, %r2, %r2, %r2, %r2, %r2}, {%r2, %r2, %r2, %r2, %r2, %r2, %r2, %r2}, {%r18807, %r18808, %r18809, %r18810};
	bar.warp.sync 	-1;
	wmma.mma.sync.aligned.row.col.m32n8k16.f16.f16 {%r18815, %r18816, %r18817, %r18818}, {%r2, %r2, %r2, %r2, %r2, %r2, %r2, %r2}, {%r2, %r2, %r2, %r2, %r2, %r2, %r2, %r2}, {%r18811, %r18812, %r18813, %r18814};
	bar.warp.sync 	-1;
	wmma.mma.sync.aligned.row.col.m32n8k16.f16.f16 {%r18819, %r18820, %r18821, %r18822}, {%r2, %r2, %r2, %r2, %r2, %r2, %r2, %r2}, {%r2, %r2, %r2, %r2, %r2, %r2, %r2, %r2}, {%r18815, %r18816, %r18817, %r18818};
	bar.warp.sync 	-1;
	wmma.mma.sync.aligned.row.col.m32n8k16.f16.f16 {%r18823, %r18824, %r18825, %r18826}, {%r2, %r2, %r2, %r2, %r2, %r2, %r2, %r2}, {%r2, %r2, %r2, %r2, %r2, %r2, %r2, %r2}, {%r18819, %r18820, %r18821, %r18822};
	bar.warp.sync 	-1;
	wmma.mma.sync.aligned.row.col.m32n8k16.f16.f16 {%r18827, %r18828, %r18829, %r18830}, {%r2, %r2, %r2, %r2, %r2, %r2, %r2, %r2}, {%r2, %r2, %r2, %r2, %r2, %r2, %r2, %r2}, {%r18823, %r18824, %r18825, %r18826};
	bar.warp.sync 	-1;
	wmma.mma.sync.aligned.row.col.m32n8k16.f16.f16 {%r18831, %r18832, %r18833, %r18834}, {%r2, %r2, %r2, %r2, %r2, %r2, %r2, %r2}, {%r2, %r2, %r2, %r2, %r2, %r2, %r2, %r2}, {%r18827, %r18828, %r18829, %r18830};
	bar.warp.sync 	-1;
	wmma.mma.sync.aligned.row.col.m32n8k16.f16.f16 {%r18835, %r18836, %r18837, %r18838}, {%r2, %r2, %r2, %r2, %r2, %r2, %r2, %r2}, {%r2, %r2, %r2, %r2, %r2, %r2, %r2, %r2}, {%r18831, %r18832, %r18833, %r18834};
	bar.warp.sync 	-1;
	wmma.mma.sync.aligned.row.col.m32n8k16.f16.f16 {%r18839, %r18840, %r18841, %r18842}, {%r2, %r2, %r2, %r2, %r2, %r2, %r2, %r2}, {%r2, %r2, %r2, %r2, %r2, %r2, %r2, %r2}, {%r18835, %r18836, %r18837, %r18838};
	bar.warp.sync 	-1;
	wmma.mma.sync.aligned.row.col.m32n8k16.f16.f16 {%r18843, %r18844, %r18845, %r18846}, {%r2, %r2, %r2, %r2, %r2, %r2, %r2, %r2}, {%r2, %r2, %r2, %r2, %r2, %r2, %r2, %r2}, {%r18839, %r18840, %r18841, %r18842};
	bar.warp.sync 	-1;
	wmma.mma.sync.aligned.row.col.m32n8k16.f16.f16 {%r18847, %r18848, %r18849, %r18850}, {%r2, %r2, %r2, %r2, %r2, %r2, %r2, %r2}, {%r2, %r2, %r2, %r2, %r2, %r2, %r2, %r2}, {%r18843, %r18844, %r18845, %r18846};
	bar.warp.sync 	-1;
	wmma.mma.sync.aligned.row.col.m32n8k16.f16.f16 {%r18851, %r18852, %r18853, %r18854}, {%r2, %r2, %r2, %r2, %r2, %r2, %r2, %r2}, {%r2, %r2, %r2, %r2, %r2, %r2, %r2, %r2}, {%r18847, %r18848, %r18849, %r18850};
	bar.warp.sync 	-1;
	wmma.mma.sync.aligned.row.col.m32n8k16.f16.f16 {%r18855, %r18856, %r18857, %r18858}, {%r2, %r2, %r2, %r2, %r2, %r2, %r2, %r2}, {%r2, %r2, %r2, %r2, %r2, %r2, %r2, %r2}, {%r18851, %r18852, %r18853, %r18854};
	bar.warp.sync 	-1;
	wmma.mma.sync.aligned.row.col.m32n8k16.f16.f16 {%r18859, %r18860, %r18861, %r18862}, {%r2, %r2, %r2, %r2, %r2, %r2, %r2, %r2}, {%r2, %r2, %r2, %r2, %r2, %r2, %r2, %r2}, {%r18855, %r18856, %r18857, %r18858};
	bar.warp.sync 	-1;
	wmma.mma.sync.aligned.row.col.m32n8k16.f16.f16 {%r18863, %r18864, %r18865, %r18866}, {%r2, %r2, %r2, %r2, %r2, %r2, %r2, %r2}, {%r2, %r2, %r2, %r2, %r2, %r2, %r2, %r2}, {%r18859, %r18860, %r18861, %r18862};
	bar.warp.sync 	-1;
	wmma.mma.sync.aligned.row.col.m32n8k16.f16.f16 {%r18867, %r18868, %r18869, %r18870}, {%r2, %r2, %r2, %r2, %r2, %r2, %r2, %r2}, {%r2, %r2, %r2, %r2, %r2, %r2, %r2, %r2}, {%r18863, %r18864, %r18865, %r18866};
	bar.warp.sync 	-1;
	wmma.mma.sync.aligned.row.col.m32n8k16.f16.f16 {%r18871, %r18872, %r18873, %r18874}, {%r2, %r2, %r2, %r2, %r2, %r2, %r2, %r2}, {%r2, %r2, %r2, %r2, %r2, %r2, %r2, %r2}, {%r18867, %r18868, %r18869, %r18870};
	bar.warp.sync 	-1;
	wmma.mma.sync.aligned.row.col.m32n8k16.f16.f16 {%r18875, %r18876, %r18877, %r18878}, {%r2, %r2, %r2, %r2, %r2, %r2, %r2, %r2}, {%r2, %r2, %r2, %r2, %r2, %r2, %r2, %r2}, {%r18871, %r18872, %r18873, %r18874};
	bar.warp.sync 	-1;
	wmma.mma.sync.aligned.row.col.m32n8k16.f16.f16 {%r18879, %r18880, %r18881, %r18882}, {%r2, %r2, %r2, %r2, %r2, %r2, %r2, %r2}, {%r2, %r2, %r2, %r2, %r2, %r2, %r2, %r2}, {%r18875, %r18876, %r18877, %r18878};
	bar.warp.sync 	-1;
	wmma.mma.sync.aligned.row.col.m32n8k16.f16.f16 {%r18883, %r18884, %r18885, %r18886}, {%r2, %r2, %r2, %r2, %r2, %r2, %r2, %r2}, {%r2, %r2, %r2, %r2, %r2, %r2, %r2, %r2}, {%r18879, %r18880, %r18881, %r18882};
	bar.warp.sync 	-1;
	wmma.mma.sync.aligned.row.col.m32n8k16.f16.f16 {%r18887, %r18888, %r18889, %r18890}, {%r2, %r2, %r2, %r2, %r2, %r2, %r2, %r2}, {%r2, %r2, %r2, %r2, %r2, %r2, %r2, %r2}, {%r18883, %r18884, %r18885, %r18886};
	bar.warp.sync 	-1;
	wmma.mma.sync.aligned.row.col.m32n8k16.f16.f16 {%r18891, %r18892, %r18893, %r18894}, {%r2, %r2, %r2, %r2, %r2, %r2, %r2, %r2}, {%r2, %r2, %r2, %r2, %r2, %r2, %r2, %r2}, {%r18887, %r18888, %r18889, %r18890};
	bar.warp.sync 	-1;
	wmma.mma.sync.aligned.row.col.m32n8k16.f16.f16 {%r18895, %r18896, %r18897, %r18898}, {%r2, %r2, %r2, %r2, %r2, %r2, %r2, %r2}, {%r2, %r2, %r2, %r2, %r2, %r2, %r2, %r2}, {%r18891, %r18892, %r18893, %r18894};
	bar.warp.sync 	-1;
	wmma.mma.sync.aligned.row.col.m32n8k16.f16.f16 {%r18899, %r18900, %r18901, %r18902}, {%r2, %r2, %r2, %r2, %r2, %r2, %r2, %r2}, {%r2, %r2, %r2, %r2, %r2, %r2, %r2, %r2}, {%r18895, %r18896, %r18897, %r18898};
	bar.warp.sync 	-1;
	wmma.mma.sync.aligned.row.col.m32n8k16.f16.f16 {%r18903, %r18904, %r18905, %r18906}, {%r2, %r2, %r2, %r2, %r2, %r2, %r2, %r2}, {%r2, %r2, %r2, %r2, %r2, %r2, %r2, %r2}, {%r18899, %r18900, %r18901, %r18902};
	bar.warp.sync 	-1;
	wmma.mma.sync.aligned.row.col.m32n8k16.f16.f16 {%r18907, %r18908, %r18909, %r18910}, {%r2, %r2, %r2, %r2, %r2, %r2, %r2, %r2}, {%r2, %r2, %r2, %r2, %r2, %r2, %r2, %r2}, {%r18903, %r18904, %r18905, %r18906};
	bar.warp.sync 	-1;
	wmma.mma.sync.aligned.row.col.m32n8k16.f16.f16 {%r18911, %r18912, %r18913, %r18914}, {%r2, %r2, %r2, %r2, %r2, %r2, %r2, %r2}, {%r2, %r2, %r2, %r2, %r2, %r2, %r2, %r2}, {%r18907, %r18908, %r18909, %r18910};
	bar.warp.sync 	-1;
	wmma.mma.sync.aligned.row.col.m32n8k16.f16.f16 {%r18915, %r18916, %r18917, %r18918}, {%r2, %r2, %r2, %r2, %r2, %r2, %r2, %r2}, {%r2, %r2, %r2, %r2, %r2, %r2, %r2, %r2}, {%r18911, %r18912, %r18913, %r18914};
	bar.warp.sync 	-1;
	wmma.mma.sync.aligned.row.col.m32n8k16.f16.f16 {%r18919, %r18920, %r18921, %r18922}, {%r2, %r2, %r2, %r2, %r2, %r2, %r2, %r2}, {%r2, %r2, %r2, %r2, %r2, %r2, %r2, %r2}, {%r18915, %r18916, %r18917, %r18918};
	bar.warp.sync 	-1;
	wmma.mma.sync.aligned.row.col.m32n8k16.f16.f16 {%r18923, %r18924, %r18925, %r18926}, {%r2, %r2, %r2, %r2, %r2, %r2, %r2, %r2}, {%r2, %r2, %r2, %r2, %r2, %r2, %r2, %r2}, {%r18919, %r18920, %r18921, %r18922};
	bar.warp.sync 	-1;
	wmma.mma.sync.aligned.row.col.m32n8k16.f16.f16 {%r18927, %r18928, %r18929, %r18930}, {%r2, %r2, %r2, %r2, %r2, %r2, %r2, %r2}, {%r2, %r2, %r2, %r2, %r2, %r2, %r2, %r2}, {%r18923, %r18924, %r18925, %r18926};
	bar.warp.sync 	-1;
	wmma.mma.sync.aligned.row.col.m32n8k16.f16.f16 {%r18931, %r18932, %r18933, %r18934}, {%r2, %r2, %r2, %r2, %r2, %r2, %r2, %r2}, {%r2, %r2, %r2, %r2, %r2, %r2, %r2, %r2}, {%r18927, %r18928, %r18929, %r18930};
	bar.warp.sync 	-1;
	wmma.mma.sync.aligned.row.col.m32n8k16.f16.f16 {%r18935, %r18936, %r18937, %r18938}, {%r2, %r2, %r2, %r2, %r2, %r2, %r2, %r2}, {%r2, %r2, %r2, %r2, %r2, %r2, %r2, %r2}, {%r18931, %r18932, %r18933, %r18934};
	bar.warp.sync 	-1;
	wmma.mma.sync.aligned.row.col.m32n8k16.f16.f16 {%r18939, %r18940, %r18941, %r18942}, {%r2, %r2, %r2, %r2, %r2, %r2, %r2, %r2}, {%r2, %r2, %r2, %r2, %r2, %r2, %r2, %r2}, {%r18935, %r18936, %r18937, %r18938};
	bar.warp.sync 	-1;
	wmma.mma.sync.aligned.row.col.m32n8k16.f16.f16 {%r18943, %r18944, %r18945, %r18946}, {%r2, %r2, %r2, %r2, %r2, %r2, %r2, %r2}, {%r2, %r2, %r2, %r2, %r2, %r2, %r2, %r2}, {%r18939, %r18940, %r18941, %r18942};
	bar.warp.sync 	-1;
	wmma.mma.sync.aligned.row.col.m32n8k16.f16.f16 {%r18947, %r18948, %r18949, %r18950}, {%r2, %r2, %r2, %r2, %r2, %r2, %r2, %r2}, {%r2, %r2, %r2, %r2, %r2, %r2, %r2, %r2}, {%r18943, %r18944, %r18945, %r18946};
	bar.warp.sync 	-1;
	wmma.mma.sync.aligned.row.col.m32n8k16.f16.f16 {%r18951, %r18952, %r18953, %r18954}, {%r2, %r2, %r2, %r2, %r2, %r2, %r2, %r2}, {%r2, %r2, %r2, %r2, %r2, %r2, %r2, %r2}, {%r18947, %r18948, %r18949, %r18950};
	bar.warp.sync 	-1;
	wmma.mma.sync.aligned.row.col.m32n8k16.f16.f16 {%r18955, %r18956, %r18957, %r18958}, {%r2, %r2, %r2, %r2, %r2, %r2, %r2, %r2}, {%r2, %r2, %r2, %r2, %r2, %r2, %r2, %r2}, {%r18951, %r18952, %r18953, %r18954};
	bar.warp.sync 	-1;
	wmma.mma.sync.aligned.row.col.m32n8k16.f16.f16 {%r18959, %r18960, %r18961, %r18962}, {%r2, %r2, %r2, %r2, %r2, %r2, %r2, %r2}, {%r2, %r2, %r2, %r2, %r2, %r2, %r2, %r2}, {%r18955, %r18956, %r18957, %r18958};
	bar.warp.sync 	-1;
	wmma.mma.sync.aligned.row.col.m32n8k16.f16.f16 {%r18963, %r18964, %r18965, %r18966}, {%r2, %r2, %r2, %r2, %r2, %r2, %r2, %r2}, {%r2, %r2, %r2, %r2, %r2, %r2, %r2, %r2}, {%r18959, %r18960, %r18961, %r18962};
	bar.warp.sync 	-1;
	wmma.mma.sync.aligned.row.col.m32n8k16.f16.f16 {%r18967, %r18968, %r18969, %r18970}, {%r2, %r2, %r2, %r2, %r2, %r2, %r2, %r2}, {%r2, %r2, %r2, %r2, %r2, %r2, %r2, %r2}, {%r18963, %r18964, %r18965, %r18966};
	bar.warp.sync 	-1;
	wmma.mma.sync.aligned.row.col.m32n8k16.f16.f16 {%r18971, %r18972, %r18973, %r18974}, {%r2, %r2, %r2, %r2, %r2, %r2, %r2, %r2}, {%r2, %r2, %r2, %r2, %r2, %r2, %r2, %r2}, {%r18967, %r18968, %r18969, %r18970};
	bar.warp.sync 	-1;
	wmma.mma.sync.aligned.row.col.m32n8k16.f16.f16 {%r18975, %r18976, %r18977, %r18978}, {%r2, %r2, %r2, %r2, %r2, %r2, %r2, %r2}, {%r2, %r2, %r2, %r2, %r2, %r2, %r2, %r2}, {%r18971, %r18972, %r18973, %r18974};
	bar.warp.sync 	-1;
	wmma.mma.sync.aligned.row.col.m32n8k16.f16.f16 {%r18979, %r18980, %r18981, %r18982}, {%r2, %r2, %r2, %r2, %r2, %r2, %r2, %r2}, {%r2, %r2, %r2, %r2, %r2, %r2, %r2, %r2}, {%r18975, %r18976, %r18977, %r18978};
	bar.warp.sync 	-1;
	wmma.mma.sync.aligned.row.col.m32n8k16.f16.f16 {%r18983, %r18984, %r18985, %r18986}, {%r2, %r2, %r2, %r2, %r2, %r2, %r2, %r2}, {%r2, %r2, %r2, %r2, %r2, %r2, %r2, %r2}, {%r18979, %r18980, %r18981, %r18982};
	bar.warp.sync 	-1;
	wmma.mma.sync.aligned.row.col.m32n8k16.f16.f16 {%r18987, %r18988, %r18989, %r18990}, {%r2, %r2, %r2, %r2, %r2, %r2, %r2, %r2}, {%r2, %r2, %r2, %r2, %r2, %r2, %r2, %r2}, {%r18983, %r18984, %r18985, %r18986};
	bar.warp.sync 	-1;
	wmma.mma.sync.aligned.row.col.m32n8k16.f16.f16 {%r18991, %r18992, %r18993, %r18994}, {%r2, %r2, %r2, %r2, %r2, %r2, %r2, %r2}, {%r2, %r2, %r2, %r2, %r2, %r2, %r2, %r2}, {%r18987, %r18988, %r18989, %r18990};
	bar.warp.sync 	-1;
	wmma.mma.sync.aligned.row.col.m32n8k16.f16.f16 {%r18995, %r18996, %r18997, %r18998}, {%r2, %r2, %r2, %r2, %r2, %r2, %r2, %r2}, {%r2, %r2, %r2, %r2, %r2, %r2, %r2, %r2}, {%r18991, %r18992, %r18993, %r18994};
	bar.warp.sync 	-1;
	wmma.mma.sync.aligned.row.col.m32n8k16.f16.f16 {%r18999, %r19000, %r19001, %r19002}, {%r2, %r2, %r2, %r2, %r2, %r2, %r2, %r2}, {%r2, %r2, %r2, %r2, %r2, %r2, %r2, %r2}, {%r18995, %r18996, %r18997, %r18998};
	bar.warp.sync 	-1;
	wmma.mma.sync.aligned.row.col.m32n8k16.f16.f16 {%r19003, %r19004, %r19005, %r19006}, {%r2, %r2, %r2, %r2, %r2, %r2, %r2, %r2}, {%r2, %r2, %r2, %r2, %r2, %r2, %r2, %r2}, {%r18999, %r19000, %r19001, %r19002};
	bar.warp.sync 	-1;
	wmma.mma.sync.aligned.row.col.m32n8k16.f16.f16 {%r19007, %r19008, %r19009, %r19010}, {%r2, %r2, %r2, %r2, %r2, %r2, %r2, %r2}, {%r2, %r2, %r2, %r2, %r2, %r2, %r2, %r2}, {%r19003, %r19004, %r19005, %r19006};
	bar.warp.sync 	-1;
	wmma.mma.sync.aligned.row.col.m32n8k16.f16.f16 {%r19011, %r19012, %r19013, %r19014}, {%r2, %r2, %r2, %r2, %r2, %r2, %r2, %r2}, {%r2, %r2, %r2, %r2, %r2, %r2, %r2, %r2}, {%r19007, %r19008, %r19009, %r19010};
	bar.warp.sync 	-1;
	wmma.mma.sync.aligned.row.col.m32n8k16.f16.f16 {%r19015, %r19016, %r19017, %r19018}, {%r2, %r2, %r2, %r2, %r2, %r2, %r2, %r2}, {%r2, %r2, %r2, %r2, %r2, %r2, %r2, %r2}, {%r19011, %r19012, %r19013, %r19014};
	bar.warp.sync 	-1;
	wmma.mma.sync.aligned.row.col.m32n8k16.f16.f16 {%r19019, %r19020, %r19021, %r19022}, {%r2, %r2, %r2, %r2, %r2, %r2, %r2, %r2}, {%r2, %r2, %r2, %r2, %r2, %r2, %r2, %r2}, {%r19015, %r19016, %r19017, %r19018};
	bar.warp.sync 	-1;
	wmma.mma.sync.aligned.row.col.m32n8k16.f16.f16 {%r19023, %r19024, %r19025, %r19026}, {%r2, %r2, %r2, %r2, %r2, %r2, %r2, %r2}, {%r2, %r2, %r2, %r2, %r2, %r2, %r2, %r2}, {%r19019, %r19020, %r19021, %r19022};
	bar.warp.sync 	-1;
	wmma.mma.sync.aligned.row.col.m32n8k16.f16.f16 {%r19027, %r19028, %r19029, %r19030}, {%r2, %r2, %r2, %r2, %r2, %r2, %r2, %r2}, {%r2, %r2, %r2, %r2, %r2, %r2, %r2, %r2}, {%r19023, %r19024, %r19025, %r19026};
	bar.warp.sync 	-1;
	wmma.mma.sync.aligned.row.col.m32n8k16.f16.f16 {%r19031, %r19032, %r19033, %r19034}, {%r2, %r2, %r2, %r2, %r2, %r2, %r2, %r2}, {%r2, %r2, %r2, %r2, %r2, %r2, %r2, %r2}, {%r19027, %r19028, %r19029, %r19030};
	bar.warp.sync 	-1;
	wmma.mma.sync.aligned.row.col.m32n8k16.f16.f16 {%r19035, %r19036, %r19037, %r19038}, {%r2, %r2, %r2, %r2, %r2, %r2, %r2, %r2}, {%r2, %r2, %r2, %r2, %r2, %r2, %r2, %r2}, {%r19031, %r19032, %r19033, %r19034};
	bar.warp.sync 	-1;
	wmma.mma.sync.aligned.row.col.m32n8k16.f16.f16 {%r19039, %r19040, %r19041, %r19042}, {%r2, %r2, %r2, %r2, %r2, %r2, %r2, %r2}, {%r2, %r2, %r2, %r2, %r2, %r2, %r2, %r2}, {%r19035, %r19036, %r19037, %r19038};
	bar.warp.sync 	-1;
	wmma.mma.sync.aligned.row.col.m32n8k16.f16.f16 {%r19043, %r19044, %r19045, %r19046}, {%r2, %r2, %r2, %r2, %r2, %r2, %r2, %r2}, {%r2, %r2, %r2, %r2, %r2, %r2, %r2, %r2}, {%r19039, %r19040, %r19041, %r19042};
	bar.warp.sync 	-1;
	wmma.mma.sync.aligned.row.col.m32n8k16.f16.f16 {%r19047, %r19048, %r19049, %r19050}, {%r2, %r2, %r2, %r2, %r2, %r2, %r2, %r2}, {%r2, %r2, %r2, %r2, %r2, %r2, %r2, %r2}, {%r19043, %r19044, %r19045, %r19046};
	bar.warp.sync 	-1;
	wmma.mma.sync.aligned.row.col.m32n8k16.f16.f16 {%r19051, %r19052, %r19053, %r19054}, {%r2, %r2, %r2, %r2, %r2, %r2, %r2, %r2}, {%r2, %r2, %r2, %r2, %r2, %r2, %r2, %r2}, {%r19047, %r19048, %r19049, %r19050};
	bar.warp.sync 	-1;
	wmma.mma.sync.aligned.row.col.m32n8k16.f16.f16 {%r19055, %r19056, %r19057, %r19058}, {%r2, %r2, %r2, %r2, %r2, %r2, %r2, %r2}, {%r2, %r2, %r2, %r2, %r2, %r2, %r2, %r2}, {%r19051, %r19052, %r19053, %r19054};
	bar.warp.sync 	-1;
	wmma.mma.sync.aligned.row.col.m32n8k16.f16.f16 {%r19059, %r19060, %r19061, %r19062}, {%r2, %r2, %r2, %r2, %r2, %r2, %r2, %r2}, {%r2, %r2, %r2, %r2, %r2, %r2, %r2, %r2}, {%r19055, %r19056, %r19057, %r19058};
	bar.warp.sync 	-1;
	wmma.mma.sync.aligned.row.col.m32n8k16.f16.f16 {%r19063, %r19064, %r19065, %r19066}, {%r2, %r2, %r2, %r2, %r2, %r2, %r2, %r2}, {%r2, %r2, %r2, %r2, %r2, %r2, %r2, %r2}, {%r19059, %r19060, %r19061, %r19062};
	bar.warp.sync 	-1;
	wmma.mma.sync.aligned.row.col.m32n8k16.f16.f16 {%r19067, %r19068, %r19069, %r19070}, {%r2, %r2, %r2, %r2, %r2, %r2, %r2, %r2}, {%r2, %r2, %r2, %r2, %r2, %r2, %r2, %r2}, {%r19063, %r19064, %r19065, %r19066};
	bar.warp.sync 	-1;
	wmma.mma.sync.aligned.row.col.m32n8k16.f16.f16 {%r19071, %r19072, %r19073, %r19074}, {%r2, %r2, %r2, %r2, %r2, %r2, %r2, %r2}, {%r2, %r2, %r2, %r2, %r2, %r2, %r2, %r2}, {%r19067, %r19068, %r19069, %r19070};
	bar.warp.sync 	-1;
	wmma.mma.sync.aligned.row.col.m32n8k16.f16.f16 {%r19075, %r19076, %r19077, %r19078}, {%r2, %r2, %r2, %r2, %r2, %r2, %r2, %r2}, {%r2, %r2, %r2, %r2, %r2, %r2, %r2, %r2}, {%r19071, %r19072, %r19073, %r19074};
	bar.warp.sync 	-1;
	wmma.mma.sync.aligned.row.col.m32n8k16.f16.f16 {%r19079, %r19080, %r19081, %r19082}, {%r2, %r2, %r2, %r2, %r2, %r2, %r2, %r2}, {%r2, %r2, %r2, %r2, %r2, %r2, %r2, %r2}, {%r19075, %r19076, %r19077, %r19078};
	bar.warp.sync 	-1;
	wmma.mma.sync.aligned.row.col.m32n8k16.f16.f16 {%r19083, %r19084, %r19085, %r19086}, {%r2, %r2, %r2, %r2, %r2, %r2, %r2, %r2}, {%r2, %r2, %r2, %r2, %r2, %r2, %r2, %r2}, {%r19079, %r19080, %r19081, %r19082};
	bar.warp.sync 	-1;
	wmma.mma.sync.aligned.row.col.m32n8k16.f16.f16 {%r19087, %r19088, %r19089, %r19090}, {%r2, %r2, %r2, %r2, %r2, %r2, %r2, %r2}, {%r2, %r2, %r2, %r2, %r2, %r2, %r2, %r2}, {%r19083, %r19084, %r19085, %r19086};
	bar.warp.sync 	-1;
	wmma.mma.sync.aligned.row.col.m32n8k16.f16.f16 {%r19091, %r19092, %r19093, %r19094}, {%r2, %r2, %r2, %r2, %r2, %r2, %r2, %r2}, {%r2, %r2, %r2, %r2, %r2, %r2, %r2, %r2}, {%r19087, %r19088, %r19089, %r19090};
	bar.warp.sync 	-1;
	wmma.mma.sync.aligned.row.col.m32n8k16.f16.f16 {%r19095, %r19096, %r19097, %r19098}, {%r2, %r2, %r2, %r2, %r2, %r2, %r2, %r2}, {%r2, %r2, %r2, %r2, %r2, %r2, %r2, %r2}, {%r19091, %r19092, %r19093, %r19094};
	bar.warp.sync 	-1;
	wmma.mma.sync.aligned.row.col.m32n8k16.f16.f16 {%r19099, %r19100, %r19101, %r19102}, {%r2, %r2, %r2, %r2, %r2, %r2, %r2, %r2}, {%r2, %r2, %r2, %r2, %r2, %r2, %r2, %r2}, {%r19095, %r19096, %r19097, %r19098};
	bar.warp.sync 	-1;
	wmma.mma.sync.aligned.row.col.m32n8k16.f16.f16 {%r19103, %r19104, %r19105, %r19106}, {%r2, %r2, %r2, %r2, %r2, %r2, %r2, %r2}, {%r2, %r2, %r2, %r2, %r2, %r2, %r2, %r2}, {%r19099, %r19100, %r19101, %r19102};
	bar.warp.sync 	-1;
	wmma.mma.sync.aligned.row.col.m32n8k16.f16.f16 {%r19107, %r19108, %r19109, %r19110}, {%r2, %r2, %r2, %r2, %r2, %r2, %r2, %r2}, {%r2, %r2, %r2, %r2, %r2, %r2, %r2, %r2}, {%r19103, %r19104, %r19105, %r19106};
	bar.warp.sync 	-1;
	wmma.mma.sync.aligned.row.col.m32n8k16.f16.f16 {%r19111, %r19112, %r19113, %r19114}, {%r2, %r2, %r2, %r2, %r2, %r2, %r2, %r2}, {%r2, %r2, %r2, %r2, %r2, %r2, %r2, %r2}, {%r19107, %r19108, %r19109, %r19110};
	bar.warp.sync 	-1;
	wmma.mma.sync.aligned.row.col.m32n8k16.f16.f16 {%r19115, %r19116, %r19117, %r19118}, {%r2, %r2, %r2, %r2, %r2, %r2, %r2, %r2}, {%r2, %r2, %r2, %r2, %r2, %r2, %r2, %r2}, {%r19111, %r19112, %r19113, %r19114};
	bar.warp.sync 	-1;
	wmma.mma.sync.aligned.row.col.m32n8k16.f16.f16 {%r19119, %r19120, %r19121, %r19122}, {%r2, %r2, %r2, %r2, %r2, %r2, %r2, %r2}, {%r2, %r2, %r2, %r2, %r2, %r2, %r2, %r2}, {%r19115, %r19116, %r19117, %r19118};
	bar.warp.sync 	-1;
	wmma.mma.sync.aligned.row.col.m32n8k16.f16.f16 {%r19123, %r19124, %r19125, %r19126}, {%r2, %r2, %r2, %r2, %r2, %r2, %r2, %r2}, {%r2, %r2, %r2, %r2, %r2, %r2, %r2, %r2}, {%r19119, %r19120, %r19121, %r19122};
	bar.warp.sync 	-1;
	wmma.mma.sync.aligned.row.col.m32n8k16.f16.f16 {%r19127, %r19128, %r19129, %r19130}, {%r2, %r2, %r2, %r2, %r2, %r2, %r2, %r2}, {%r2, %r2, %r2, %r2, %r2, %r2, %r2, %r2}, {%r19123, %r19124, %r19125, %r19126};
	bar.warp.sync 	-1;
	wmma.mma.sync.aligned.row.col.m32n8k16.f16.f16 {%r19131, %r19132, %r19133, %r19134}, {%r2, %r2, %r2, %r2, %r2, %r2, %r2, %r2}, {%r2, %r2, %r2, %r2, %r2, %r2, %r2, %r2}, {%r19127, %r19128, %r19129, %r19130};
	bar.warp.sync 	-1;
	wmma.mma.sync.aligned.row.col.m32n8k16.f16.f16 {%r19135, %r19136, %r19137, %r19138}, {%r2, %r2, %r2, %r2, %r2, %r2, %r2, %r2}, {%r2, %r2, %r2, %r2, %r2, %r2, %r2, %r2}, {%r19131, %r19132, %r19133, %r19134};
	bar.warp.sync 	-1;
	wmma.mma.sync.aligned.row.col.m32n8k16.f16.f16 {%r19139, %r19140, %r19141, %r19142}, {%r2, %r2, %r2, %r2, %r2, %r2, %r2, %r2}, {%r2, %r2, %r2, %r2, %r2, %r2, %r2, %r2}, {%r19135, %r19136, %r19137, %r19138};
	bar.warp.sync 	-1;
	wmma.mma.sync.aligned.row.col.m32n8k16.f16.f16 {%r19143, %r19144, %r19145, %r19146}, {%r2, %r2, %r2, %r2, %r2, %r2, %r2, %r2}, {%r2, %r2, %r2, %r2, %r2, %r2, %r2, %r2}, {%r19139, %r19140, %r19141, %r19142};
	bar.warp.sync 	-1;
	wmma.mma.sync.aligned.row.col.m32n8k16.f16.f16 {%r19147, %r19148, %r19149, %r19150}, {%r2, %r2, %r2, %r2, %r2, %r2, %r2, %r2}, {%r2, %r2, %r2, %r2, %r2, %r2, %r2, %r2}, {%r19143, %r19144, %r19145, %r19146};
	bar.warp.sync 	-1;
	wmma.mma.sync.aligned.row.col.m32n8k16.f16.f16 {%r19151, %r19152, %r19153, %r19154}, {%r2, %r2, %r2, %r2, %r2, %r2, %r2, %r2}, {%r2, %r2, %r2, %r2, %r2, %r2, %r2, %r2}, {%r19147, %r19148, %r19149, %r19150};
	bar.warp.sync 	-1;
	wmma.mma.sync.aligned.row.col.m32n8k16.f16.f16 {%r19155, %r19156, %r19157, %r19158}, {%r2, %r2, %r2, %r2, %r2, %r2, %r2, %r2}, {%r2, %r2, %r2, %r2, %r2, %r2, %r2, %r2}, {%r19151, %r19152, %r19153, %r19154};
	bar.warp.sync 	-1;
	wmma.mma.sync.aligned.row.col.m32n8k16.f16.f16 {%r19159, %r19160, %r19161, %r19162}, {%r2, %r2, %r2, %r2, %r2, %r2, %r2, %r2}, {%r2, %r2, %r2, %r2, %r2, %r2, %r2, %r2}, {%r19155, %r19156, %r19157, %r19158};
	bar.warp.sync 	-1;
	wmma.mma.sync.aligned.row.col.m32n8k16.f16.f16 {%r19163, %r19164, %r19165, %r19166}, {%r2, %r2, %r2, %r2, %r2, %r2, %r2, %r2}, {%r2, %r2, %r2, %r2, %r2, %r2, %r2, %r2}, {%r19159, %r19160, %r19161, %r19162};
	bar.warp.sync 	-1;
	wmma.mma.sync.aligned.row.col.m32n8k16.f16.f16 {%r19167, %r19168, %r19169, %r19170}, {%r2, %r2, %r2, %r2, %r2, %r2, %r2, %r2}, {%r2, %r2, %r2, %r2, %r2, %r2, %r2, %r2}, {%r19163, %r19164, %r19165, %r19166};
	bar.warp.sync 	-1;
	wmma.mma.sync.aligned.row.col.m32n8k16.f16.f16 {%r19171, %r19172, %r19173, %r19174}, {%r2, %r2, %r2, %r2, %r2, %r2, %r2, %r2}, {%r2, %r2, %r2, %r2, %r2, %r2, %r2, %r2}, {%r19167, %r19168, %r19169, %r19170};
	bar.warp.sync 	-1;
	wmma.mma.sync.aligned.row.col.m32n8k16.f16.f16 {%r19175, %r19176, %r19177, %r19178}, {%r2, %r2, %r2, %r2, %r2, %r2, %r2, %r2}, {%r2, %r2, %r2, %r2, %r2, %r2, %r2, %r2}, {%r19171, %r19172, %r19173, %r19174};
	bar.warp.sync 	-1;
	wmma.mma.sync.aligned.row.col.m32n8k16.f16.f16 {%r19179, %r19180, %r19181, %r19182}, {%r2, %r2, %r2, %r2, %r2, %r2, %r2, %r2}, {%r2, %r2, %r2, %r2, %r2, %r2, %r2, %r2}, {%r19175, %r19176, %r19177, %r19178};
	bar.warp.sync 	-1;
	wmma.mma.sync.aligned.row.col.m32n8k16.f16.f16 {%r19183, %r19184, %r19185, %r19186}, {%r2, %r2, %r2, %r2, %r2, %r2, %r2, %r2}, {%r2, %r2, %r2, %r2, %r2, %r2, %r2, %r2}, {%r19179, %r19180, %r19181, %r19182};
	bar.warp.sync 	-1;
	wmma.mma.sync.aligned.row.col.m32n8k16.f16.f16 {%r19187, %r19188, %r19189, %r19190}, {%r2, %r2, %r2, %r2, %r2, %r2, %r2, %r2}, {%r2, %r2, %r2, %r2, %r2, %r2, %r2, %r2}, {%r19183, %r19184, %r19185, %r19186};
	bar.warp.sync 	-1;
	wmma.mma.sync.aligned.row.col.m32n8k16.f16.f16 {%r19191, %r19192, %r19193, %r19194}, {%r2, %r2, %r2, %r2, %r2, %r2, %r2, %r2}, {%r2, %r2, %r2, %r2, %r2, %r2, %r2, %r2}, {%r19187, %r19188, %r19189, %r19190};
	bar.warp.sync 	-1;
	wmma.mma.sync.aligned.row.col.m32n8k16.f16.f16 {%r19195, %r19196, %r19197, %r19198}, {%r2, %r2, %r2, %r2, %r2, %r2, %r2, %r2}, {%r2, %r2, %r2, %r2, %r2, %r2, %r2, %r2}, {%r19191, %r19192, %r19193, %r19194};
	bar.warp.sync 	-1;
	wmma.mma.sync.aligned.row.col.m32n8k16.f16.f16 {%r19199, %r19200, %r19201, %r19202}, {%r2, %r2, %r2, %r2, %r2, %r2, %r2, %r2}, {%r2, %r2, %r2, %r2, %r2, %r2, %r2, %r2}, {%r19195, %r19196, %r19197, %r19198};
	bar.warp.sync 	-1;
	wmma.mma.sync.aligned.row.col.m32n8k16.f16.f16 {%r19203, %r19204, %r19205, %r19206}, {%r2, %r2, %r2, %r2, %r2, %r2, %r2, %r2}, {%r2, %r2, %r2, %r2, %r2, %r2, %r2, %r2}, {%r19199, %r19200, %r19201, %r19202};
	bar.warp.sync 	-1;
	wmma.mma.sync.aligned.row.col.m32n8k16.f16.f16 {%r19207, %r19208, %r19209, %r19210}, {%r2, %r2, %r2, %r2, %r2, %r2, %r2, %r2}, {%r2, %r2, %r2, %r2, %r2, %r2, %r2, %r2}, {%r19203, %r19204, %r19205, %r19206};
	bar.warp.sync 	-1;
	wmma.mma.sync.aligned.row.col.m32n8k16.f16.f16 {%r19211, %r19212, %r19213, %r19214}, {%r2, %r2, %r2, %r2, %r2, %r2, %r2, %r2}, {%r2, %r2, %r2, %r2, %r2, %r2, %r2, %r2}, {%r19207, %r19208, %r19209, %r19210};
	bar.warp.sync 	-1;
	wmma.mma.sync.aligned.row.col.m32n8k16.f16.f16 {%r19215, %r19216, %r19217, %r19218}, {%r2, %r2, %r2, %r2, %r2, %r2, %r2, %r2}, {%r2, %r2, %r2, %r2, %r2, %r2, %r2, %r2}, {%r19211, %r19212, %r19213, %r19214};
	bar.warp.sync 	-1;
	wmma.mma.sync.aligned.row.col.m32n8k16.f16.f16 {%r19219, %r19220, %r19221, %r19222}, {%r2, %r2, %r2, %r2, %r2, %r2, %r2, %r2}, {%r2, %r2, %r2, %r2, %r2, %r2, %r2, %r2}, {%r19215, %r19216, %r19217, %r19218};
	bar.warp.sync 	-1;
	wmma.mma.sync.aligned.row.col.m32n8k16.f16.f16 {%r19223, %r19224, %r19225, %r19226}, {%r2, %r2, %r2, %r2, %r2, %r2, %r2, %r2}, {%r2, %r2, %r2, %r2, %r2, %r2, %r2, %r2}, {%r19219, %r19220, %r19221, %r19222};
	bar.warp.sync 	-1;
	wmma.mma.sync.aligned.row.col.m32n8k16.f16.f16 {%r19227, %r19228, %r19229, %r19230}, {%r2, %r2, %r2, %r2, %r2, %r2, %r2, %r2}, {%r2, %r2, %r2, %r2, %r2, %r2, %r2, %r2}, {%r19223, %r19224, %r19225, %r19226};
	bar.warp.sync 	-1;
	wmma.mma.sync.aligned.row.col.m32n8k16.f16.f16 {%r19231, %r19232, %r19233, %r19234}, {%r2, %r2, %r2, %r2, %r2, %r2, %r2, %r2}, {%r2, %r2, %r2, %r2, %r2, %r2, %r2, %r2}, {%r19227, %r19228, %r19229, %r19230};
	bar.warp.sync 	-1;
	wmma.mma.sync.aligned.row.col.m32n8k16.f16.f16 {%r19235, %r19236, %r19237, %r19238}, {%r2, %r2, %r2, %r2, %r2, %r2, %r2, %r2}, {%r2, %r2, %r2, %r2, %r2, %r2, %r2, %r2}, {%r19231, %r19232, %r19233, %r19234};
	bar.warp.sync 	-1;
	wmma.mma.sync.aligned.row.col.m32n8k16.f16.f16 {%r19239, %r19240, %r19241, %r19242}, {%r2, %r2, %r2, %r2, %r2, %r2, %r2, %r2}, {%r2, %r2, %r2, %r2, %r2, %r2, %r2, %r2}, {%r19235, %r19236, %r19237, %r19238};
	bar.warp.sync 	-1;
	wmma.mma.sync.aligned.row.col.m32n8k16.f16.f16 {%r19243, %r19244, %r19245, %r19246}, {%r2, %r2, %r2, %r2, %r2, %r2, %r2, %r2}, {%r2, %r2, %r2, %r2, %r2, %r2, %r2, %r2}, {%r19239, %r19240, %r19241, %r19242};
	bar.warp.sync 	-1;
	wmma.mma.sync.aligned.row.col.m32n8k16.f16.f16 {%r19247, %r19248, %r19249, %r19250}, {%r2, %r2, %r2, %r2, %r2, %r2, %r2, %r2}, {%r2, %r2, %r2, %r2, %r2, %r2, %r2, %r2}, {%r19243, %r19244, %r19245, %r19246};
	bar.warp.sync 	-1;
	wmma.mma.sync.aligned.row.col.m32n8k16.f16.f16 {%r19251, %r19252, %r19253, %r19254}, {%r2, %r2, %r2, %r2, %r2, %r2, %r2, %r2}, {%r2, %r2, %r2, %r2, %r2, %r2, %r2, %r2}, {%r19247, %r19248, %r19249, %r19250};
	bar.warp.sync 	-1;
	wmma.mma.sync.aligned.row.col.m32n8k16.f16.f16 {%r19255, %r19256, %r19257, %r19258}, {%r2, %r2, %r2, %r2, %r2, %r2, %r2, %r2}, {%r2, %r2, %r2, %r2, %r2, %r2, %r2, %r2}, {%r19251, %r19252, %r19253, %r19254};
	bar.warp.sync 	-1;
	wmma.mma.sync.aligned.row.col.m32n8k16.f16.f16 {%r19259, %r19260, %r19261, %r19262}, {%r2, %r2, %r2, %r2, %r2, %r2, %r2, %r2}, {%r2, %r2, %r2, %r2, %r2, %r2, %r2, %r2}, {%r19255, %r19256, %r19257, %r19258};
	bar.warp.sync 	-1;
	wmma.mma.sync.aligned.row.col.m32n8k16.f16.f16 {%r19263, %r19264, %r19265, %r19266}, {%r2, %r2, %r2, %r2, %r2, %r2, %r2, %r2}, {%r2, %r2, %r2, %r2, %r2, %r2, %r2, %r2}, {%r19259, %r19260, %r19261, %r19262};
	bar.warp.sync 	-1;
	wmma.mma.sync.aligned.row.col.m32n8k16.f16.f16 {%r19267, %r19268, %r19269, %r19270}, {%r2, %r2, %r2, %r2, %r2, %r2, %r2, %r2}, {%r2, %r2, %r2, %r2, %r2, %r2, %r2, %r2}, {%r19263, %r19264, %r19265, %r19266};
	bar.warp.sync 	-1;
	wmma.mma.sync.aligned.row.col.m32n8k16.f16.f16 {%r19271, %r19272, %r19273, %r19274}, {%r2, %r2, %r2, %r2, %r2, %r2, %r2, %r2}, {%r2, %r2, %r2, %r2, %r2, %r2, %r2, %r2}, {%r19267, %r19268, %r19269, %r19270};
	bar.warp.sync 	-1;
	wmma.mma.sync.aligned.row.col.m32n8k16.f16.f16 {%r19275, %r19276, %r19277, %r19278}, {%r2, %r2, %r2, %r2, %r2, %r2, %r2, %r2}, {%r2, %r2, %r2, %r2, %r2, %r2, %r2, %r2}, {%r19271, %r19272, %r19273, %r19274};
	bar.warp.sync 	-1;
	wmma.mma.sync.aligned.row.col.m32n8k16.f16.f16 {%r19279, %r19280, %r19281, %r19282}, {%r2, %r2, %r2, %r2, %r2, %r2, %r2, %r2}, {%r2, %r2, %r2, %r2, %r2, %r2, %r2, %r2}, {%r19275, %r19276, %r19277, %r19278};
	bar.warp.sync 	-1;
	wmma.mma.sync.aligned.row.col.m32n8k16.f16.f16 {%r19283, %r19284, %r19285, %r19286}, {%r2, %r2, %r2, %r2, %r2, %r2, %r2, %r2}, {%r2, %r2, %r2, %r2, %r2, %r2, %r2, %r2}, {%r19279, %r19280, %r19281, %r19282};
	bar.warp.sync 	-1;
	wmma.mma.sync.aligned.row.col.m32n8k16.f16.f16 {%r19287, %r19288, %r19289, %r19290}, {%r2, %r2, %r2, %r2, %r2, %r2, %r2, %r2}, {%r2, %r2, %r2, %r2, %r2, %r2, %r2, %r2}, {%r19283, %r19284, %r19285, %r19286};
	bar.warp.sync 	-1;
	wmma.mma.sync.aligned.row.col.m32n8k16.f16.f16 {%r19291, %r19292, %r19293, %r19294}, {%r2, %r2, %r2, %r2, %r2, %r2, %r2, %r2}, {%r2, %r2, %r2, %r2, %r2, %r2, %r2, %r2}, {%r19287, %r19288, %r19289, %r19290};
	bar.warp.sync 	-1;
	wmma.mma.sync.aligned.row.col.m32n8k16.f16.f16 {%r19295, %r19296, %r19297, %r19298}, {%r2, %r2, %r2, %r2, %r2, %r2, %r2, %r2}, {%r2, %r2, %r2, %r2, %r2, %r2, %r2, %r2}, {%r19291, %r19292, %r19293, %r19294};
	bar.warp.sync 	-1;
	wmma.mma.sync.aligned.row.col.m32n8k16.f16.f16 {%r19299, %r19300, %r19301, %r19302}, {%r2, %r2, %r2, %r2, %r2, %r2, %r2, %r2}, {%r2, %r2, %r2, %r2, %r2, %r2, %r2, %r2}, {%r19295, %r19296, %r19297, %r19298};
	bar.warp.sync 	-1;
	wmma.mma.sync.aligned.row.col.m32n8k16.f16.f16 {%r19303, %r19304, %r19305, %r19306}, {%r2, %r2, %r2, %r2, %r2, %r2, %r2, %r2}, {%r2, %r2, %r2, %r2, %r2, %r2, %r2, %r2}, {%r19299, %r19300, %r19301, %r19302};
	bar.warp.sync 	-1;
	wmma.mma.sync.aligned.row.col.m32n8k16.f16.f16 {%r19307, %r19308, %r19309, %r19310}, {%r2, %r2, %r2, %r2, %r2, %r2, %r2, %r2}, {%r2, %r2, %r2, %r2, %r2, %r2, %r2, %r2}, {%r19303, %r19304, %r19305, %r19306};
	bar.warp.sync 	-1;
	wmma.mma.sync.aligned.row.col.m32n8k16.f16.f16 {%r19311, %r19312, %r19313, %r19314}, {%r2, %r2, %r2, %r2, %r2, %r2, %r2, %r2}, {%r2, %r2, %r2, %r2, %r2, %r2, %r2, %r2}, {%r19307, %r19308, %r19309, %r19310};
	bar.warp.sync 	-1;
	wmma.mma.sync.aligned.row.col.m32n8k16.f16.f16 {%r19315, %r19316, %r19317, %r19318}, {%r2, %r2, %r2, %r2, %r2, %r2, %r2, %r2}, {%r2, %r2, %r2, %r2, %r2, %r2, %r2, %r2}, {%r19311, %r19312, %r19313, %r19314};
	bar.warp.sync 	-1;
	wmma.mma.sync.aligned.row.col.m32n8k16.f16.f16 {%r19319, %r19320, %r19321, %r19322}, {%r2, %r2, %r2, %r2, %r2, %r2, %r2, %r2}, {%r2, %r2, %r2, %r2, %r2, %r2, %r2, %r2}, {%r19315, %r19316, %r19317, %r19318};
	bar.warp.sync 	-1;
	wmma.mma.sync.aligned.row.col.m32n8k16.f16.f16 {%r19323, %r19324, %r19325, %r19326}, {%r2, %r2, %r2, %r2, %r2, %r2, %r2, %r2}, {%r2, %r2, %r2, %r2, %r2, %r2, %r2, %r2}, {%r19319, %r19320, %r19321, %r19322};
	bar.warp.sync 	-1;
	wmma.mma.sync.aligned.row.col.m32n8k16.f16.f16 {%r19327, %r19328, %r19329, %r19330}, {%r2, %r2, %r2, %r2, %r2, %r2, %r2, %r2}, {%r2, %r2, %r2, %r2, %r2, %r2, %r2, %r2}, {%r19323, %r19324, %r19325, %r19326};
	bar.warp.sync 	-1;
	wmma.mma.sync.aligned.row.col.m32n8k16.f16.f16 {%r19331, %r19332, %r19333, %r19334}, {%r2, %r2, %r2, %r2, %r2, %r2, %r2, %r2}, {%r2, %r2, %r2, %r2, %r2, %r2, %r2, %r2}, {%r19327, %r19328, %r19329, %r19330};
	bar.warp.sync 	-1;
	wmma.mma.sync.aligned.row.col.m32n8k16.f16.f16 {%r19335, %r19336, %r19337, %r19338}, {%r2, %r2, %r2, %r2, %r2, %r2, %r2, %r2}, {%r2, %r2, %r2, %r2, %r2, %r2, %r2, %r2}, {%r19331, %r19332, %r19333, %r19334};
	bar.warp.sync 	-1;
	wmma.mma.sync.aligned.row.col.m32n8k16.f16.f16 {%r19339, %r19340, %r19341, %r19342}, {%r2, %r2, %r2, %r2, %r2, %r2, %r2, %r2}, {%r2, %r2, %r2, %r2, %r2, %r2, %r2, %r2}, {%r19335, %r19336, %r19337, %r19338};
	bar.warp.sync 	-1;
	wmma.mma.sync.aligned.row.col.m32n8k16.f16.f16 {%r19343, %r19344, %r19345, %r19346}, {%r2, %r2, %r2, %r2, %r2, %r2, %r2, %r2}, {%r2, %r2, %r2, %r2, %r2, %r2, %r2, %r2}, {%r19339, %r19340, %r19341, %r19342};
	bar.warp.sync 	-1;
	wmma.mma.sync.aligned.row.col.m32n8k16.f16.f16 {%r19347, %r19348, %r19349, %r19350}, {%r2, %r2, %r2, %r2, %r2, %r2, %r2, %r2}, {%r2, %r2, %r2, %r2, %r2, %r2, %r2, %r2}, {%r19343, %r19344, %r19345, %r19346};
	bar.warp.sync 	-1;
	wmma.mma.sync.aligned.row.col.m32n8k16.f16.f16 {%r19351, %r19352, %r19353, %r19354}, {%r2, %r2, %r2, %r2, %r2, %r2, %r2, %r2}, {%r2, %r2, %r2, %r2, %r2, %r2, %r2, %r2}, {%r19347, %r19348, %r19349, %r19350};
	bar.warp.sync 	-1;
	wmma.mma.sync.aligned.row.col.m32n8k16.f16.f16 {%r19355, %r19356, %r19357, %r19358}, {%r2, %r2, %r2, %r2, %r2, %r2, %r2, %r2}, {%r2, %r2, %r2, %r2, %r2, %r2, %r2, %r2}, {%r19351, %r19352, %r19353, %r19354};
	bar.warp.sync 	-1;
	wmma.mma.sync.aligned.row.col.m32n8k16.f16.f16 {%r19359, %r19360, %r19361, %r19362}, {%r2, %r2, %r2, %r2, %r2, %r2, %r2, %r2}, {%r2, %r2, %r2, %r2, %r2, %r2, %r2, %r2}, {%r19355, %r19356, %r19357, %r19358};
	bar.warp.sync 	-1;
	wmma.mma.sync.aligned.row.col.m32n8k16.f16.f16 {%r19363, %r19364, %r19365, %r19366}, {%r2, %r2, %r2, %r2, %r2, %r2, %r2, %r2}, {%r2, %r2, %r2, %r2, %r2, %r2, %r2, %r2}, {%r19359, %r19360, %r19361, %r19362};
	bar.warp.sync 	-1;
	wmma.mma.sync.aligned.row.col.m32n8k16.f16.f16 {%r19367, %r19368, %r19369, %r19370}, {%r2, %r2, %r2, %r2, %r2, %r2, %r2, %r2}, {%r2, %r2, %r2, %r2, %r2, %r2, %r2, %r2}, {%r19363, %r19364, %r19365, %r19366};
	bar.warp.sync 	-1;
	wmma.mma.sync.aligned.row.col.m32n8k16.f16.f16 {%r19371, %r19372, %r19373, %r19374}, {%r2, %r2, %r2, %r2, %r2, %r2, %r2, %r2}, {%r2, %r2, %r2, %r2, %r2, %r2, %r2, %r2}, {%r19367, %r19368, %r19369, %r19370};
	bar.warp.sync 	-1;
	wmma.mma.sync.aligned.row.col.m32n8k16.f16.f16 {%r19375, %r19376, %r19377, %r19378}, {%r2, %r2, %r2, %r2, %r2, %r2, %r2, %r2}, {%r2, %r2, %r2, %r2, %r2, %r2, %r2, %r2}, {%r19371, %r19372, %r19373, %r19374};
	bar.warp.sync 	-1;
	wmma.mma.sync.aligned.row.col.m32n8k16.f16.f16 {%r19379, %r19380, %r19381, %r19382}, {%r2, %r2, %r2, %r2, %r2, %r2, %r2, %r2}, {%r2, %r2, %r2, %r2, %r2, %r2, %r2, %r2}, {%r19375, %r19376, %r19377, %r19378};
	bar.warp.sync 	-1;
	wmma.mma.sync.aligned.row.col.m32n8k16.f16.f16 {%r19383, %r19384, %r19385, %r19386}, {%r2, %r2, %r2, %r2, %r2, %r2, %r2, %r2}, {%r2, %r2, %r2, %r2, %r2, %r2, %r2, %r2}, {%r19379, %r19380, %r19381, %r19382};
	bar.warp.sync 	-1;
	wmma.mma.sync.aligned.row.col.m32n8k16.f16.f16 {%r19387, %r19388, %r19389, %r19390}, {%r2, %r2, %r2, %r2, %r2, %r2, %r2, %r2}, {%r2, %r2, %r2, %r2, %r2, %r2, %r2, %r2}, {%r19383, %r19384, %r19385, %r19386};
	bar.warp.sync 	-1;
	wmma.mma.sync.aligned.row.col.m32n8k16.f16.f16 {%r19391, %r19392, %r19393, %r19394}, {%r2, %r2, %r2, %r2, %r2, %r2, %r2, %r2}, {%r2, %r2, %r2, %r2, %r2, %r2, %r2, %r2}, {%r19387, %r19388, %r19389, %r19390};
	bar.warp.sync 	-1;
	wmma.mma.sync.aligned.row.col.m32n8k16.f16.f16 {%r19395, %r19396, %r19397, %r19398}, {%r2, %r2, %r2, %r2, %r2, %r2, %r2, %r2}, {%r2, %r2, %r2, %r2, %r2, %r2, %r2, %r2}, {%r19391, %r19392, %r19393, %r19394};
	bar.warp.sync 	-1;
	wmma.mma.sync.aligned.row.col.m32n8k16.f16.f16 {%r19399, %r19400, %r19401, %r19402}, {%r2, %r2, %r2, %r2, %r2, %r2, %r2, %r2}, {%r2, %r2, %r2, %r2, %r2, %r2, %r2, %r2}, {%r19395, %r19396, %r19397, %r19398};
	bar.warp.sync 	-1;
	wmma.mma.sync.aligned.row.col.m32n8k16.f16.f16 {%r19403, %r19404, %r19405, %r19406}, {%r2, %r2, %r2, %r2, %r2, %r2, %r2, %r2}, {%r2, %r2, %r2, %r2, %r2, %r2, %r2, %r2}, {%r19399, %r19400, %r19401, %r19402};
	bar.warp.sync 	-1;
	wmma.mma.sync.aligned.row.col.m32n8k16.f16.f16 {%r19407, %r19408, %r19409, %r19410}, {%r2, %r2, %r2, %r2, %r2, %r2, %r2, %r2}, {%r2, %r2, %r2, %r2, %r2, %r2, %r2, %r2}, {%r19403, %r19404, %r19405, %r19406};
	bar.warp.sync 	-1;
	wmma.mma.sync.aligned.row.col.m32n8k16.f16.f16 {%r19411, %r19412, %r19413, %r19414}, {%r2, %r2, %r2, %r2, %r2, %r2, %r2, %r2}, {%r2, %r2, %r2, %r2, %r2, %r2, %r2, %r2}, {%r19407, %r19408, %r19409, %r19410};
	bar.warp.sync 	-1;
	wmma.mma.sync.aligned.row.col.m32n8k16.f16.f16 {%r19415, %r19416, %r19417, %r19418}, {%r2, %r2, %r2, %r2, %r2, %r2, %r2, %r2}, {%r2, %r2, %r2, %r2, %r2, %r2, %r2, %r2}, {%r19411, %r19412, %r19413, %r19414};
	bar.warp.sync 	-1;
	wmma.mma.sync.aligned.row.col.m32n8k16.f16.f16 {%r19419, %r19420, %r19421, %r19422}, {%r2, %r2, %r2, %r2, %r2, %r2, %r2, %r2}, {%r2, %r2, %r2, %r2, %r2, %r2, %r2, %r2}, {%r19415, %r19416, %r19417, %r19418};
	bar.warp.sync 	-1;
	wmma.mma.sync.aligned.row.col.m32n8k16.f16.f16 {%r19423, %r19424, %r19425, %r19426}, {%r2, %r2, %r2, %r2, %r2, %r2, %r2, %r2}, {%r2, %r2, %r2, %r2, %r2, %r2, %r2, %r2}, {%r19419, %r19420, %r19421, %r19422};
	bar.warp.sync 	-1;
	wmma.mma.sync.aligned.row.col.m32n8k16.f16.f16 {%r19427, %r19428, %r19429, %r19430}, {%r2, %r2, %r2, %r2, %r2, %r2, %r2, %r2}, {%r2, %r2, %r2, %r2, %r2, %r2, %r2, %r2}, {%r19423, %r19424, %r19425, %r19426};
	bar.warp.sync 	-1;
	wmma.mma.sync.aligned.row.col.m32n8k16.f16.f16 {%r19431, %r19432, %r19433, %r19434}, {%r2, %r2, %r2, %r2, %r2, %r2, %r2, %r2}, {%r2, %r2, %r2, %r2, %r2, %r2, %r2, %r2}, {%r19427, %r19428, %r19429, %r19430};
	bar.warp.sync 	-1;
	wmma.mma.sync.aligned.row.col.m32n8k16.f16.f16 {%r19435, %r19436, %r19437, %r19438}, {%r2, %r2, %r2, %r2, %r2, %r2, %r2, %r2}, {%r2, %r2, %r2, %r2, %r2, %r2, %r2, %r2}, {%r19431, %r19432, %r19433, %r19434};
	bar.warp.sync 	-1;
	wmma.mma.sync.aligned.row.col.m32n8k16.f16.f16 {%r19439, %r19440, %r19441, %r19442}, {%r2, %r2, %r2, %r2, %r2, %r2, %r2, %r2}, {%r2, %r2, %r2, %r2, %r2, %r2, %r2, %r2}, {%r19435, %r19436, %r19437, %r19438};
	bar.warp.sync 	-1;
	wmma.mma.sync.aligned.row.col.m32n8k16.f16.f16 {%r19443, %r19444, %r19445, %r19446}, {%r2, %r2, %r2, %r2, %r2, %r2, %r2, %r2}, {%r2, %r2, %r2, %r2, %r2, %r2, %r2, %r2}, {%r19439, %r19440, %r19441, %r19442};
	bar.warp.sync 	-1;
	wmma.mma.sync.aligned.row.col.m32n8k16.f16.f16 {%r19447, %r19448, %r19449, %r19450}, {%r2, %r2, %r2, %r2, %r2, %r2, %r2, %r2}, {%r2, %r2, %r2, %r2, %r2, %r2, %r2, %r2}, {%r19443, %r19444, %r19445, %r19446};
	bar.warp.sync 	-1;
	wmma.mma.sync.aligned.row.col.m32n8k16.f16.f16 {%r19451, %r19452, %r19453, %r19454}, {%r2, %r2, %r2, %r2, %r2, %r2, %r2, %r2}, {%r2, %r2, %r2, %r2, %r2, %r2, %r2, %r2}, {%r19447, %r19448, %r19449, %r19450};
	bar.warp.sync 	-1;
	wmma.mma.sync.aligned.row.col.m32n8k16.f16.f16 {%r19455, %r19456, %r19457, %r19458}, {%r2, %r2, %r2, %r2, %r2, %r2, %r2, %r2}, {%r2, %r2, %r2, %r2, %r2, %r2, %r2, %r2}, {%r19451, %r19452, %r19453, %r19454};
	bar.warp.sync 	-1;
	wmma.mma.sync.aligned.row.col.m32n8k16.f16.f16 {%r19459, %r19460, %r19461, %r19462}, {%r2, %r2, %r2, %r2, %r2, %r2, %r2, %r2}, {%r2, %r2, %r2, %r2, %r2, %r2, %r2, %r2}, {%r19455, %r19456, %r19457, %r19458};
	bar.warp.sync 	-1;
	wmma.mma.sync.aligned.row.col.m32n8k16.f16.f16 {%r19463, %r19464, %r19465, %r19466}, {%r2, %r2, %r2, %r2, %r2, %r2, %r2, %r2}, {%r2, %r2, %r2, %r2, %r2, %r2, %r2, %r2}, {%r19459, %r19460, %r19461, %r19462};
	bar.warp.sync 	-1;
	wmma.mma.sync.aligned.row.col.m32n8k16.f16.f16 {%r19467, %r19468, %r19469, %r19470}, {%r2, %r2, %r2, %r2, %r2, %r2, %r2, %r2}, {%r2, %r2, %r2, %r2, %r2, %r2, %r2, %r2}, {%r19463, %r19464, %r19465, %r19466};
	bar.warp.sync 	-1;
	wmma.mma.sync.aligned.row.col.m32n8k16.f16.f16 {%r19471, %r19472, %r19473, %r19474}, {%r2, %r2, %r2, %r2, %r2, %r2, %r2, %r2}, {%r2, %r2, %r2, %r2, %r2, %r2, %r2, %r2}, {%r19467, %r19468, %r19469, %r19470};
	bar.warp.sync 	-1;
	wmma.mma.sync.aligned.row.col.m32n8k16.f16.f16 {%r19475, %r19476, %r19477, %r19478}, {%r2, %r2, %r2, %r2, %r2, %r2, %r2, %r2}, {%r2, %r2, %r2, %r2, %r2, %r2, %r2, %r2}, {%r19471, %r19472, %r19473, %r19474};
	bar.warp.sync 	-1;
	wmma.mma.sync.aligned.row.col.m32n8k16.f16.f16 {%r19479, %r19480, %r19481, %r19482}, {%r2, %r2, %r2, %r2, %r2, %r2, %r2, %r2}, {%r2, %r2, %r2, %r2, %r2, %r2, %r2, %r2}, {%r19475, %r19476, %r19477, %r19478};
	bar.warp.sync 	-1;
	wmma.mma.sync.aligned.row.col.m32n8k16.f16.f16 {%r19483, %r19484, %r19485, %r19486}, {%r2, %r2, %r2, %r2, %r2, %r2, %r2, %r2}, {%r2, %r2, %r2, %r2, %r2, %r2, %r2, %r2}, {%r19479, %r19480, %r19481, %r19482};
	bar.warp.sync 	-1;
	wmma.mma.sync.aligned.row.col.m32n8k16.f16.f16 {%r19487, %r19488, %r19489, %r19490}, {%r2, %r2, %r2, %r2, %r2, %r2, %r2, %r2}, {%r2, %r2, %r2, %r2, %r2, %r2, %r2, %r2}, {%r19483, %r19484, %r19485, %r19486};
	bar.warp.sync 	-1;
	wmma.mma.sync.aligned.row.col.m32n8k16.f16.f16 {%r19491, %r19492, %r19493, %r19494}, {%r2, %r2, %r2, %r2, %r2, %r2, %r2, %r2}, {%r2, %r2, %r2, %r2, %r2, %r2, %r2, %r2}, {%r19487, %r19488, %r19489, %r19490};
	bar.warp.sync 	-1;
	wmma.mma.sync.aligned.row.col.m32n8k16.f16.f16 {%r19495, %r19496, %r19497, %r19498}, {%r2, %r2, %r2, %r2, %r2, %r2, %r2, %r2}, {%r2, %r2, %r2, %r2, %r2, %r2, %r2, %r2}, {%r19491, %r19492, %r19493, %r19494};
	bar.warp.sync 	-1;
	wmma.mma.sync.aligned.row.col.m32n8k16.f16.f16 {%r19499, %r19500, %r19501, %r19502}, {%r2, %r2, %r2, %r2, %r2, %r2, %r2, %r2}, {%r2, %r2, %r2, %r2, %r2, %r2, %r2, %r2}, {%r19495, %r19496, %r19497, %r19498};
	bar.warp.sync 	-1;
	wmma.mma.sync.aligned.row.col.m32n8k16.f16.f16 {%r19503, %r19504, %r19505, %r19506}, {%r2, %r2, %r2, %r2, %r2, %r2, %r2, %r2}, {%r2, %r2, %r2, %r2, %r2, %r2, %r2, %r2}, {%r19499, %r19500, %r19501, %r19502};
	bar.warp.sync 	-1;
	wmma.mma.sync.aligned.row.col.m32n8k16.f16.f16 {%r19507, %r19508, %r19509, %r19510}, {%r2, %r2, %r2, %r2, %r2, %r2, %r2, %r2}, {%r2, %r2, %r2, %r2, %r2, %r2, %r2, %r2}, {%r19503, %r19504, %r19505, %r19506};
	bar.warp.sync 	-1;
	wmma.mma.sync.aligned.row.col.m32n8k16.f16.f16 {%r19511, %r19512, %r19513, %r19514}, {%r2, %r2, %r2, %r2, %r2, %r2, %r2, %r2}, {%r2, %r2, %r2, %r2, %r2, %r2, %r2, %r2}, {%r19507, %r19508, %r19509, %r19510};
	bar.warp.sync 	-1;
	wmma.mma.sync.aligned.row.col.m32n8k16.f16.f16 {%r19515, %r19516, %r19517, %r19518}, {%r2, %r2, %r2, %r2, %r2, %r2, %r2, %r2}, {%r2, %r2, %r2, %r2, %r2, %r2, %r2, %r2}, {%r19511, %r19512, %r19513, %r19514};
	bar.warp.sync 	-1;
	wmma.mma.sync.aligned.row.col.m32n8k16.f16.f16 {%r19519, %r19520, %r19521, %r19522}, {%r2, %r2, %r2, %r2, %r2, %r2, %r2, %r2}, {%r2, %r2, %r2, %r2, %r2, %r2, %r2, %r2}, {%r19515, %r19516, %r19517, %r19518};
	bar.warp.sync 	-1;
	wmma.mma.sync.aligned.row.col.m32n8k16.f16.f16 {%r19523, %r19524, %r19525, %r19526}, {%r2, %r2, %r2, %r2, %r2, %r2, %r2, %r2}, {%r2, %r2, %r2, %r2, %r2, %r2, %r2, %r2}, {%r19519, %r19520, %r19521, %r19522};
	bar.warp.sync 	-1;
	wmma.mma.sync.aligned.row.col.m32n8k16.f16.f16 {%r19527, %r19528, %r19529, %r19530}, {%r2, %r2, %r2, %r2, %r2, %r2, %r2, %r2}, {%r2, %r2, %r2, %r2, %r2, %r2, %r2, %r2}, {%r19523, %r19524, %r19525, %r19526};
	bar.warp.sync 	-1;
	wmma.mma.sync.aligned.row.col.m32n8k16.f16.f16 {%r19531, %r19532, %r19533, %r19534}, {%r2, %r2, %r2, %r2, %r2, %r2, %r2, %r2}, {%r2, %r2, %r2, %r2, %r2, %r2, %r2, %r2}, {%r19527, %r19528, %r19529, %r19530};
	bar.warp.sync 	-1;
	wmma.mma.sync.aligned.row.col.m32n8k16.f16.f16 {%r19535, %r19536, %r19537, %r19538}, {%r2, %r2, %r2, %r2, %r2, %r2, %r2, %r2}, {%r2, %r2, %r2, %r2, %r2, %r2, %r2, %r2}, {%r19531, %r19532, %r19533, %r19534};
	bar.warp.sync 	-1;
	wmma.mma.sync.aligned.row.col.m32n8k16.f16.f16 {%r19539, %r19540, %r19541, %r19542}, {%r2, %r2, %r2, %r2, %r2, %r2, %r2, %r2}, {%r2, %r2, %r2, %r2, %r2, %r2, %r2, %r2}, {%r19535, %r19536, %r19537, %r19538};
	bar.warp.sync 	-1;
	wmma.mma.sync.aligned.row.col.m32n8k16.f16.f16 {%r19543, %r19544, %r19545, %r19546}, {%r2, %r2, %r2, %r2, %r2, %r2, %r2, %r2}, {%r2, %r2, %r2, %r2, %r2, %r2, %r2, %r2}, {%r19539, %r19540, %r19541, %r19542};
	bar.warp.sync 	-1;
	wmma.mma.sync.aligned.row.col.m32n8k16.f16.f16 {%r19547, %r19548, %r19549, %r19550}, {%r2, %r2, %r2, %r2, %r2, %r2, %r2, %r2}, {%r2, %r2, %r2, %r2, %r2, %r2, %r2, %r2}, {%r19543, %r19544, %r19545, %r19546};
	bar.warp.sync 	-1;
	wmma.mma.sync.aligned.row.col.m32n8k16.f16.f16 {%r19551, %r19552, %r19553, %r19554}, {%r2, %r2, %r2, %r2, %r2, %r2, %r2, %r2}, {%r2, %r2, %r2, %r2, %r2, %r2, %r2, %r2}, {%r19547, %r19548, %r19549, %r19550};
	bar.warp.sync 	-1;
	wmma.mma.sync.aligned.row.col.m32n8k16.f16.f16 {%r19555, %r19556, %r19557, %r19558}, {%r2, %r2, %r2, %r2, %r2, %r2, %r2, %r2}, {%r2, %r2, %r2, %r2, %r2, %r2, %r2, %r2}, {%r19551, %r19552, %r19553, %r19554};
	bar.warp.sync 	-1;
	wmma.mma.sync.aligned.row.col.m32n8k16.f16.f16 {%r19559, %r19560, %r19561, %r19562}, {%r2, %r2, %r2, %r2, %r2, %r2, %r2, %r2}, {%r2, %r2, %r2, %r2, %r2, %r2, %r2, %r2}, {%r19555, %r19556, %r19557, %r19558};
	bar.warp.sync 	-1;
	wmma.mma.sync.aligned.row.col.m32n8k16.f16.f16 {%r19563, %r19564, %r19565, %r19566}, {%r2, %r2, %r2, %r2, %r2, %r2, %r2, %r2}, {%r2, %r2, %r2, %r2, %r2, %r2, %r2, %r2}, {%r19559, %r19560, %r19561, %r19562};
	bar.warp.sync 	-1;
	wmma.mma.sync.aligned.row.col.m32n8k16.f16.f16 {%r19567, %r19568, %r19569, %r19570}, {%r2, %r2, %r2, %r2, %r2, %r2, %r2, %r2}, {%r2, %r2, %r2, %r2, %r2, %r2, %r2, %r2}, {%r19563, %r19564, %r19565, %r19566};
	bar.warp.sync 	-1;
	wmma.mma.sync.aligned.row.col.m32n8k16.f16.f16 {%r19571, %r19572, %r19573, %r19574}, {%r2, %r2, %r2, %r2, %r2, %r2, %r2, %r2}, {%r2, %r2, %r2, %r2, %r2, %r2, %r2, %r2}, {%r19567, %r19568, %r19569, %r19570};
	bar.warp.sync 	-1;
	wmma.mma.sync.aligned.row.col.m32n8k16.f16.f16 {%r19575, %r19576, %r19577, %r19578}, {%r2, %r2, %r2, %r2, %r2, %r2, %r2, %r2}, {%r2, %r2, %r2, %r2, %r2, %r2, %r2, %r2}, {%r19571, %r19572, %r19573, %r19574};
	bar.warp.sync 	-1;
	wmma.mma.sync.aligned.row.col.m32n8k16.f16.f16 {%r19579, %r19580, %r19581, %r19582}, {%r2, %r2, %r2, %r2, %r2, %r2, %r2, %r2}, {%r2, %r2, %r2, %r2, %r2, %r2, %r2, %r2}, {%r19575, %r19576, %r19577, %r19578};
	bar.warp.sync 	-1;
	wmma.mma.sync.aligned.row.col.m32n8k16.f16.f16 {%r19583, %r19584, %r19585, %r19586}, {%r2, %r2, %r2, %r2, %r2, %r2, %r2, %r2}, {%r2, %r2, %r2, %r2, %r2, %r2, %r2, %r2}, {%r19579, %r19580, %r19581, %r19582};
	bar.warp.sync 	-1;
	wmma.mma.sync.aligned.row.col.m32n8k16.f16.f16 {%r19587, %r19588, %r19589, %r19590}, {%r2, %r2, %r2, %r2, %r2, %r2, %r2, %r2}, {%r2, %r2, %r2, %r2, %r2, %r2, %r2, %r2}, {%r19583, %r19584, %r19585, %r19586};
	bar.warp.sync 	-1;
	wmma.mma.sync.aligned.row.col.m32n8k16.f16.f16 {%r19591, %r19592, %r19593, %r19594}, {%r2, %r2, %r2, %r2, %r2, %r2, %r2, %r2}, {%r2, %r2, %r2, %r2, %r2, %r2, %r2, %r2}, {%r19587, %r19588, %r19589, %r19590};
	bar.warp.sync 	-1;
	wmma.mma.sync.aligned.row.col.m32n8k16.f16.f16 {%r19595, %r19596, %r19597, %r19598}, {%r2, %r2, %r2, %r2, %r2, %r2, %r2, %r2}, {%r2, %r2, %r2, %r2, %r2, %r2, %r2, %r2}, {%r19591, %r19592, %r19593, %r19594};
	bar.warp.sync 	-1;
	wmma.mma.sync.aligned.row.col.m32n8k16.f16.f16 {%r19599, %r19600, %r19601, %r19602}, {%r2, %r2, %r2, %r2, %r2, %r2, %r2, %r2}, {%r2, %r2, %r2, %r2, %r2, %r2, %r2, %r2}, {%r19595, %r19596, %r19597, %r19598};
	bar.warp.sync 	-1;
	wmma.mma.sync.aligned.row.col.m32n8k16.f16.f16 {%r19603, %r19604, %r19605, %r19606}, {%r2, %r2, %r2, %r2, %r2, %r2, %r2, %r2}, {%r2, %r2, %r2, %r2, %r2, %r2, %r2, %r2}, {%r19599, %r19600, %r19601, %r19602};
	bar.warp.sync 	-1;
	wmma.mma.sync.aligned.row.col.m32n8k16.f16.f16 {%r19607, %r19608, %r19609, %r19610}, {%r2, %r2, %r2, %r2, %r2, %r2, %r2, %r2}, {%r2, %r2, %r2, %r2, %r2, %r2, %r2, %r2}, {%r19603, %r19604, %r19605, %r19606};
	bar.warp.sync 	-1;
	wmma.mma.sync.aligned.row.col.m32n8k16.f16.f16 {%r19611, %r19612, %r19613, %r19614}, {%r2, %r2, %r2, %r2, %r2, %r2, %r2, %r2}, {%r2, %r2, %r2, %r2, %r2, %r2, %r2, %r2}, {%r19607, %r19608, %r19609, %r19610};
	bar.warp.sync 	-1;
	wmma.mma.sync.aligned.row.col.m32n8k16.f16.f16 {%r19615, %r19616, %r19617, %r19618}, {%r2, %r2, %r2, %r2, %r2, %r2, %r2, %r2}, {%r2, %r2, %r2, %r2, %r2, %r2, %r2, %r2}, {%r19611, %r19612, %r19613, %r19614};
	bar.warp.sync 	-1;
	wmma.mma.sync.aligned.row.col.m32n8k16.f16.f16 {%r19619, %r19620, %r19621, %r19622}, {%r2, %r2, %r2, %r2, %r2, %r2, %r2, %r2}, {%r2, %r2, %r2, %r2, %r2, %r2, %r2, %r2}, {%r19615, %r19616, %r19617, %r19618};
	bar.warp.sync 	-1;
	wmma.mma.sync.aligned.row.col.m32n8k16.f16.f16 {%r19623, %r19624, %r19625, %r19626}, {%r2, %r2, %r2, %r2, %r2, %r2, %r2, %r2}, {%r2, %r2, %r2, %r2, %r2, %r2, %r2, %r2}, {%r19619, %r19620, %r19621, %r19622};
	bar.warp.sync 	-1;
	wmma.mma.sync.aligned.row.col.m32n8k16.f16.f16 {%r19627, %r19628, %r19629, %r19630}, {%r2, %r2, %r2, %r2, %r2, %r2, %r2, %r2}, {%r2, %r2, %r2, %r2, %r2, %r2, %r2, %r2}, {%r19623, %r19624, %r19625, %r19626};
	bar.warp.sync 	-1;
	wmma.mma.sync.aligned.row.col.m32n8k16.f16.f16 {%r19631, %r19632, %r19633, %r19634}, {%r2, %r2, %r2, %r2, %r2, %r2, %r2, %r2}, {%r2, %r2, %r2, %r2, %r2, %r2, %r2, %r2}, {%r19627, %r19628, %r19629, %r19630};
	bar.warp.sync 	-1;
	wmma.mma.sync.aligned.row.col.m32n8k16.f16.f16 {%r19635, %r19636, %r19637, %r19638}, {%r2, %r2, %r2, %r2, %r2, %r2, %r2, %r2}, {%r2, %r2, %r2, %r2, %r2, %r2, %r2, %r2}, {%r19631, %r19632, %r19633, %r19634};
	bar.warp.sync 	-1;
	wmma.mma.sync.aligned.row.col.m32n8k16.f16.f16 {%r19639, %r19640, %r19641, %r19642}, {%r2, %r2, %r2, %r2, %r2, %r2, %r2, %r2}, {%r2, %r2, %r2, %r2, %r2, %r2, %r2, %r2}, {%r19635, %r19636, %r19637, %r19638};
	bar.warp.sync 	-1;
	wmma.mma.sync.aligned.row.col.m32n8k16.f16.f16 {%r19643, %r19644, %r19645, %r19646}, {%r2, %r2, %r2, %r2, %r2, %r2, %r2, %r2}, {%r2, %r2, %r2, %r2, %r2, %r2, %r2, %r2}, {%r19639, %r19640, %r19641, %r19642};
	bar.warp.sync 	-1;
	wmma.mma.sync.aligned.row.col.m32n8k16.f16.f16 {%r19647, %r19648, %r19649, %r19650}, {%r2, %r2, %r2, %r2, %r2, %r2, %r2, %r2}, {%r2, %r2, %r2, %r2, %r2, %r2, %r2, %r2}, {%r19643, %r19644, %r19645, %r19646};
	bar.warp.sync 	-1;
	wmma.mma.sync.aligned.row.col.m32n8k16.f16.f16 {%r19651, %r19652, %r19653, %r19654}, {%r2, %r2, %r2, %r2, %r2, %r2, %r2, %r2}, {%r2, %r2, %r2, %r2, %r2, %r2, %r2, %r2}, {%r19647, %r19648, %r19649, %r19650};
	bar.warp.sync 	-1;
	wmma.mma.sync.aligned.row.col.m32n8k16.f16.f16 {%r19655, %r19656, %r19657, %r19658}, {%r2, %r2, %r2, %r2, %r2, %r2, %r2, %r2}, {%r2, %r2, %r2, %r2, %r2, %r2, %r2, %r2}, {%r19651, %r19652, %r19653, %r19654};
	bar.warp.sync 	-1;
	wmma.mma.sync.aligned.row.col.m32n8k16.f16.f16 {%r19659, %r19660, %r19661, %r19662}, {%r2, %r2, %r2, %r2, %r2, %r2, %r2, %r2}, {%r2, %r2, %r2, %r2, %r2, %r2, %r2, %r2}, {%r19655, %r19656, %r19657, %r19658};
	bar.warp.sync 	-1;
	wmma.mma.sync.aligned.row.col.m32n8k16.f16.f16 {%r19663, %r19664, %r19665, %r19666}, {%r2, %r2, %r2, %r2, %r2, %r2, %r2, %r2}, {%r2, %r2, %r2, %r2, %r2, %r2, %r2, %r2}, {%r19659, %r19660, %r19661, %r19662};
	bar.warp.sync 	-1;
	wmma.mma.sync.aligned.row.col.m32n8k16.f16.f16 {%r19667, %r19668, %r19669, %r19670}, {%r2, %r2, %r2, %r2, %r2, %r2, %r2, %r2}, {%r2, %r2, %r2, %r2, %r2, %r2, %r2, %r2}, {%r19663, %r19664, %r19665, %r19666};
	bar.warp.sync 	-1;
	wmma.mma.sync.aligned.row.col.m32n8k16.f16.f16 {%r19671, %r19672, %r19673, %r19674}, {%r2, %r2, %r2, %r2, %r2, %r2, %r2, %r2}, {%r2, %r2, %r2, %r2, %r2, %r2, %r2, %r2}, {%r19667, %r19668, %r19669, %r19670};
	bar.warp.sync 	-1;
	wmma.mma.sync.aligned.row.col.m32n8k16.f16.f16 {%r19675, %r19676, %r19677, %r19678}, {%r2, %r2, %r2, %r2, %r2, %r2, %r2, %r2}, {%r2, %r2, %r2, %r2, %r2, %r2, %r2, %r2}, {%r19671, %r19672, %r19673, %r19674};
	bar.warp.sync 	-1;
	wmma.mma.sync.aligned.row.col.m32n8k16.f16.f16 {%r19679, %r19680, %r19681, %r19682}, {%r2, %r2, %r2, %r2, %r2, %r2, %r2, %r2}, {%r2, %r2, %r2, %r2, %r2, %r2, %r2, %r2}, {%r19675, %r19676, %r19677, %r19678};
	bar.warp.sync 	-1;
	wmma.mma.sync.aligned.row.col.m32n8k16.f16.f16 {%r19683, %r19684, %r19685, %r19686}, {%r2, %r2, %r2, %r2, %r2, %r2, %r2, %r2}, {%r2, %r2, %r2, %r2, %r2, %r2, %r2, %r2}, {%r19679, %r19680, %r19681, %r19682};
	bar.warp.sync 	-1;
	wmma.mma.sync.aligned.row.col.m32n8k16.f16.f16 {%r19687, %r19688, %r19689, %r19690}, {%r2, %r2, %r2, %r2, %r2, %r2, %r2, %r2}, {%r2, %r2, %r2, %r2, %r2, %r2, %r2, %r2}, {%r19683, %r19684, %r19685, %r19686};
	bar.warp.sync 	-1;
	wmma.mma.sync.aligned.row.col.m32n8k16.f16.f16 {%r19691, %r19692, %r19693, %r19694}, {%r2, %r2, %r2, %r2, %r2, %r2, %r2, %r2}, {%r2, %r2, %r2, %r2, %r2, %r2, %r2, %r2}, {%r19687, %r19688, %r19689, %r19690};
	bar.warp.sync 	-1;
	wmma.mma.sync.aligned.row.col.m32n8k16.f16.f16 {%r19695, %r19696, %r19697, %r19698}, {%r2, %r2, %r2, %r2, %r2, %r2, %r2, %r2}, {%r2, %r2, %r2, %r2, %r2, %r2, %r2, %r2}, {%r19691, %r19692, %r19693, %r19694};
	bar.warp.sync 	-1;
	wmma.mma.sync.aligned.row.col.m32n8k16.f16.f16 {%r19699, %r19700, %r19701, %r19702}, {%r2, %r2, %r2, %r2, %r2, %r2, %r2, %r2}, {%r2, %r2, %r2, %r2, %r2, %r2, %r2, %r2}, {%r19695, %r19696, %r19697, %r19698};
	bar.warp.sync 	-1;
	wmma.mma.sync.aligned.row.col.m32n8k16.f16.f16 {%r19703, %r19704, %r19705, %r19706}, {%r2, %r2, %r2, %r2, %r2, %r2, %r2, %r2}, {%r2, %r2, %r2, %r2, %r2, %r2, %r2, %r2}, {%r19699, %r19700, %r19701, %r19702};
	bar.warp.sync 	-1;
	wmma.mma.sync.aligned.row.col.m32n8k16.f16.f16 {%r19707, %r19708, %r19709, %r19710}, {%r2, %r2, %r2, %r2, %r2, %r2, %r2, %r2}, {%r2, %r2, %r2, %r2, %r2, %r2, %r2, %r2}, {%r19703, %r19704, %r19705, %r19706};
	bar.warp.sync 	-1;
	wmma.mma.sync.aligned.row.col.m32n8k16.f16.f16 {%r19711, %r19712, %r19713, %r19714}, {%r2, %r2, %r2, %r2, %r2, %r2, %r2, %r2}, {%r2, %r2, %r2, %r2, %r2, %r2, %r2, %r2}, {%r19707, %r19708, %r19709, %r19710};
	bar.warp.sync 	-1;
	wmma.mma.sync.aligned.row.col.m32n8k16.f16.f16 {%r19715, %r19716, %r19717, %r19718}, {%r2, %r2, %r2, %r2, %r2, %r2, %r2, %r2}, {%r2, %r2, %r2, %r2, %r2, %r2, %r2, %r2}, {%r19711, %r19712, %r19713, %r19714};
	bar.warp.sync 	-1;
	wmma.mma.sync.aligned.row.col.m32n8k16.f16.f16 {%r19719, %r19720, %r19721, %r19722}, {%r2, %r2, %r2, %r2, %r2, %r2, %r2, %r2}, {%r2, %r2, %r2, %r2, %r2, %r2, %r2, %r2}, {%r19715, %r19716, %r19717, %r19718};
	bar.warp.sync 	-1;
	wmma.mma.sync.aligned.row.col.m32n8k16.f16.f16 {%r19723, %r19724, %r19725, %r19726}, {%r2, %r2, %r2, %r2, %r2, %r2, %r2, %r2}, {%r2, %r2, %r2, %r2, %r2, %r2, %r2, %r2}, {%r19719, %r19720, %r19721, %r19722};
	bar.warp.sync 	-1;
	wmma.mma.sync.aligned.row.col.m32n8k16.f16.f16 {%r19727, %r19728, %r19729, %r19730}, {%r2, %r2, %r2, %r2, %r2, %r2, %r2, %r2}, {%r2, %r2, %r2, %r2, %r2, %r2, %r2, %r2}, {%r19723, %r19724, %r19725, %r19726};
	bar.warp.sync 	-1;
	wmma.mma.sync.aligned.row.col.m32n8k16.f16.f16 {%r19731, %r19732, %r19733, %r19734}, {%r2, %r2, %r2, %r2, %r2, %r2, %r2, %r2}, {%r2, %r2, %r2, %r2, %r2, %r2, %r2, %r2}, {%r19727, %r19728, %r19729, %r19730};
	bar.warp.sync 	-1;
	wmma.mma.sync.aligned.row.col.m32n8k16.f16.f16 {%r19735, %r19736, %r19737, %r19738}, {%r2, %r2, %r2, %r2, %r2, %r2, %r2, %r2}, {%r2, %r2, %r2, %r2, %r2, %r2, %r2, %r2}, {%r19731, %r19732, %r19733, %r19734};
	bar.warp.sync 	-1;
	wmma.mma.sync.aligned.row.col.m32n8k16.f16.f16 {%r19739, %r19740, %r19741, %r19742}, {%r2, %r2, %r2, %r2, %r2, %r2, %r2, %r2}, {%r2, %r2, %r2, %r2, %r2, %r2, %r2, %r2}, {%r19735, %r19736, %r19737, %r19738};
	bar.warp.sync 	-1;
	wmma.mma.sync.aligned.row.col.m32n8k16.f16.f16 {%r19743, %r19744, %r19745, %r19746}, {%r2, %r2, %r2, %r2, %r2, %r2, %r2, %r2}, {%r2, %r2, %r2, %r2, %r2, %r2, %r2, %r2}, {%r19739, %r19740, %r19741, %r19742};
	bar.warp.sync 	-1;
	wmma.mma.sync.aligned.row.col.m32n8k16.f16.f16 {%r19747, %r19748, %r19749, %r19750}, {%r2, %r2, %r2, %r2, %r2, %r2, %r2, %r2}, {%r2, %r2, %r2, %r2, %r2, %r2, %r2, %r2}, {%r19743, %r19744, %r19745, %r19746};
	bar.warp.sync 	-1;
	wmma.mma.sync.aligned.row.col.m32n8k16.f16.f16 {%r19751, %r19752, %r19753, %r19754}, {%r2, %r2, %r2, %r2, %r2, %r2, %r2, %r2}, {%r2, %r2, %r2, %r2, %r2, %r2, %r2, %r2}, {%r19747, %r19748, %r19749, %r19750};
	bar.warp.sync 	-1;
	wmma.mma.sync.aligned.row.col.m32n8k16.f16.f16 {%r19755, %r19756, %r19757, %r19758}, {%r2, %r2, %r2, %r2, %r2, %r2, %r2, %r2}, {%r2, %r2, %r2, %r2, %r2, %r2, %r2, %r2}, {%r19751, %r19752, %r19753, %r19754};
	bar.warp.sync 	-1;
	wmma.mma.sync.aligned.row.col.m32n8k16.f16.f16 {%r19759, %r19760, %r19761, %r19762}, {%r2, %r2, %r2, %r2, %r2, %r2, %r2, %r2}, {%r2, %r2, %r2, %r2, %r2, %r2, %r2, %r2}, {%r19755, %r19756, %r19757, %r19758};
	bar.warp.sync 	-1;
	wmma.mma.sync.aligned.row.col.m32n8k16.f16.f16 {%r19763, %r19764, %r19765, %r19766}, {%r2, %r2, %r2, %r2, %r2, %r2, %r2, %r2}, {%r2, %r2, %r2, %r2, %r2, %r2, %r2, %r2}, {%r19759, %r19760, %r19761, %r19762};
	bar.warp.sync 	-1;
	wmma.mma.sync.aligned.row.col.m32n8k16.f16.f16 {%r19767, %r19768, %r19769, %r19770}, {%r2, %r2, %r2, %r2, %r2, %r2, %r2, %r2}, {%r2, %r2, %r2, %r2, %r2, %r2, %r2, %r2}, {%r19763, %r19764, %r19765, %r19766};
	bar.warp.sync 	-1;
	wmma.mma.sync.aligned.row.col.m32n8k16.f16.f16 {%r19771, %r19772, %r19773, %r19774}, {%r2, %r2, %r2, %r2, %r2, %r2, %r2, %r2}, {%r2, %r2, %r2, %r2, %r2, %r2, %r2, %r2}, {%r19767, %r19768, %r19769, %r19770};
	bar.warp.sync 	-1;
	wmma.mma.sync.aligned.row.col.m32n8k16.f16.f16 {%r19775, %r19776, %r19777, %r19778}, {%r2, %r2, %r2, %r2, %r2, %r2, %r2, %r2}, {%r2, %r2, %r2, %r2, %r2, %r2, %r2, %r2}, {%r19771, %r19772, %r19773, %r19774};
	bar.warp.sync 	-1;
	wmma.mma.sync.aligned.row.col.m32n8k16.f16.f16 {%r19779, %r19780, %r19781, %r19782}, {%r2, %r2, %r2, %r2, %r2, %r2, %r2, %r2}, {%r2, %r2, %r2, %r2, %r2, %r2, %r2, %r2}, {%r19775, %r19776, %r19777, %r19778};
	bar.warp.sync 	-1;
	wmma.mma.sync.aligned.row.col.m32n8k16.f16.f16 {%r19783, %r19784, %r19785, %r19786}, {%r2, %r2, %r2, %r2, %r2, %r2, %r2, %r2}, {%r2, %r2, %r2, %r2, %r2, %r2, %r2, %r2}, {%r19779, %r19780, %r19781, %r19782};
	bar.warp.sync 	-1;
	wmma.mma.sync.aligned.row.col.m32n8k16.f16.f16 {%r19787, %r19788, %r19789, %r19790}, {%r2, %r2, %r2, %r2, %r2, %r2, %r2, %r2}, {%r2, %r2, %r2, %r2, %r2, %r2, %r2, %r2}, {%r19783, %r19784, %r19785, %r19786};
	bar.warp.sync 	-1;
	wmma.mma.sync.aligned.row.col.m32n8k16.f16.f16 {%r19791, %r19792, %r19793, %r19794}, {%r2, %r2, %r2, %r2, %r2, %r2, %r2, %r2}, {%r2, %r2, %r2, %r2, %r2, %r2, %r2, %r2}, {%r19787, %r19788, %r19789, %r19790};
	bar.warp.sync 	-1;
	wmma.mma.sync.aligned.row.col.m32n8k16.f16.f16 {%r19795, %r19796, %r19797, %r19798}, {%r2, %r2, %r2, %r2, %r2, %r2, %r2, %r2}, {%r2, %r2, %r2, %r2, %r2, %r2, %r2, %r2}, {%r19791, %r19792, %r19793, %r19794};
	bar.warp.sync 	-1;
	wmma.mma.sync.aligned.row.col.m32n8k16.f16.f16 {%r19799, %r19800, %r19801, %r19802}, {%r2, %r2, %r2, %r2, %r2, %r2, %r2, %r2}, {%r2, %r2, %r2, %r2, %r2, %r2, %r2, %r2}, {%r19795, %r19796, %r19797, %r19798};
	bar.warp.sync 	-1;
	wmma.mma.sync.aligned.row.col.m32n8k16.f16.f16 {%r19803, %r19804, %r19805, %r19806}, {%r2, %r2, %r2, %r2, %r2, %r2, %r2, %r2}, {%r2, %r2, %r2, %r2, %r2, %r2, %r2, %r2}, {%r19799, %r19800, %r19801, %r19802};
	bar.warp.sync 	-1;
	wmma.mma.sync.aligned.row.col.m32n8k16.f16.f16 {%r19807, %r19808, %r19809, %r19810}, {%r2, %r2, %r2, %r2, %r2, %r2, %r2, %r2}, {%r2, %r2, %r2, %r2, %r2, %r2, %r2, %r2}, {%r19803, %r19804, %r19805, %r19806};
	bar.warp.sync 	-1;
	wmma.mma.sync.aligned.row.col.m32n8k16.f16.f16 {%r19811, %r19812, %r19813, %r19814}, {%r2, %r2, %r2, %r2, %r2, %r2, %r2, %r2}, {%r2, %r2, %r2, %r2, %r2, %r2, %r2, %r2}, {%r19807, %r19808, %r19809, %r19810};
	bar.warp.sync 	-1;
	wmma.mma.sync.aligned.row.col.m32n8k16.f16.f16 {%r19815, %r19816, %r19817, %r19818}, {%r2, %r2, %r2, %r2, %r2, %r2, %r2, %r2}, {%r2, %r2, %r2, %r2, %r2, %r2, %r2, %r2}, {%r19811, %r19812, %r19813, %r19814};
	bar.warp.sync 	-1;
	wmma.mma.sync.aligned.row.col.m32n8k16.f16.f16 {%r19819, %r19820, %r19821, %r19822}, {%r2, %r2, %r2, %r2, %r2, %r2, %r2, %r2}, {%r2, %r2, %r2, %r2, %r2, %r2, %r2, %r2}, {%r19815, %r19816, %r19817, %r19818};
	bar.warp.sync 	-1;
	wmma.mma.sync.aligned.row.col.m32n8k16.f16.f16 {%r19823, %r19824, %r19825, %r19826}, {%r2, %r2, %r2, %r2, %r2, %r2, %r2, %r2}, {%r2, %r2, %r2, %r2, %r2, %r2, %r2, %r2}, {%r19819, %r19820, %r19821, %r19822};
	bar.warp.sync 	-1;
	wmma.mma.sync.aligned.row.col.m32n8k16.f16.f16 {%r19827, %r19828, %r19829, %r19830}, {%r2, %r2, %r2, %r2, %r2, %r2, %r2, %r2}, {%r2, %r2, %r2, %r2, %r2, %r2, %r2, %r2}, {%r19823, %r19824, %r19825, %r19826};
	bar.warp.sync 	-1;
	wmma.mma.sync.aligned.row.col.m32n8k16.f16.f16 {%r19831, %r19832, %r19833, %r19834}, {%r2, %r2, %r2, %r2, %r2, %r2, %r2, %r2}, {%r2, %r2, %r2, %r2, %r2, %r2, %r2, %r2}, {%r19827, %r19828, %r19829, %r19830};
	bar.warp.sync 	-1;
	wmma.mma.sync.aligned.row.col.m32n8k16.f16.f16 {%r19835, %r19836, %r19837, %r19838}, {%r2, %r2, %r2, %r2, %r2, %r2, %r2, %r2}, {%r2, %r2, %r2, %r2, %r2, %r2, %r2, %r2}, {%r19831, %r19832, %r19833, %r19834};
	bar.warp.sync 	-1;
	wmma.mma.sync.aligned.row.col.m32n8k16.f16.f16 {%r19839, %r19840, %r19841, %r19842}, {%r2, %r2, %r2, %r2, %r2, %r2, %r2, %r2}, {%r2, %r2, %r2, %r2, %r2, %r2, %r2, %r2}, {%r19835, %r19836, %r19837, %r19838};
	bar.warp.sync 	-1;
	wmma.mma.sync.aligned.row.col.m32n8k16.f16.f16 {%r19843, %r19844, %r19845, %r19846}, {%r2, %r2, %r2, %r2, %r2, %r2, %r2, %r2}, {%r2, %r2, %r2, %r2, %r2, %r2, %r2, %r2}, {%r19839, %r19840, %r19841, %r19842};
	bar.warp.sync 	-1;
	wmma.mma.sync.aligned.row.col.m32n8k16.f16.f16 {%r19847, %r19848, %r19849, %r19850}, {%r2, %r2, %r2, %r2, %r2, %r2, %r2, %r2}, {%r2, %r2, %r2, %r2, %r2, %r2, %r2, %r2}, {%r19843, %r19844, %r19845, %r19846};
	bar.warp.sync 	-1;
	wmma.mma.sync.aligned.row.col.m32n8k16.f16.f16 {%r19851, %r19852, %r19853, %r19854}, {%r2, %r2, %r2, %r2, %r2, %r2, %r2, %r2}, {%r2, %r2, %r2, %r2, %r2, %r2, %r2, %r2}, {%r19847, %r19848, %r19849, %r19850};
	bar.warp.sync 	-1;
	wmma.mma.sync.aligned.row.col.m32n8k16.f16.f16 {%r19855, %r19856, %r19857, %r19858}, {%r2, %r2, %r2, %r2, %r2, %r2, %r2, %r2}, {%r2, %r2, %r2, %r2, %r2, %r2, %r2, %r2}, {%r19851, %r19852, %r19853, %r19854};
	bar.warp.sync 	-1;
	wmma.mma.sync.aligned.row.col.m32n8k16.f16.f16 {%r19859, %r19860, %r19861, %r19862}, {%r2, %r2, %r2, %r2, %r2, %r2, %r2, %r2}, {%r2, %r2, %r2, %r2, %r2, %r2, %r2, %r2}, {%r19855, %r19856, %r19857, %r19858};
	bar.warp.sync 	-1;
	wmma.mma.sync.aligned.row.col.m32n8k16.f16.f16 {%r19863, %r19864, %r19865, %r19866}, {%r2, %r2, %r2, %r2, %r2, %r2, %r2, %r2}, {%r2, %r2, %r2, %r2, %r2, %r2, %r2, %r2}, {%r19859, %r19860, %r19861, %r19862};
	bar.warp.sync 	-1;
	wmma.mma.sync.aligned.row.col.m32n8k16.f16.f16 {%r19867, %r19868, %r19869, %r19870}, {%r2, %r2, %r2, %r2, %r2, %r2, %r2, %r2}, {%r2, %r2, %r2, %r2, %r2, %r2, %r2, %r2}, {%r19863, %r19864, %r19865, %r19866};
	bar.warp.sync 	-1;
	wmma.mma.sync.aligned.row.col.m32n8k16.f16.f16 {%r19871, %r19872, %r19873, %r19874}, {%r2, %r2, %r2, %r2, %r2, %r2, %r2, %r2}, {%r2, %r2, %r2, %r2, %r2, %r2, %r2, %r2}, {%r19867, %r19868, %r19869, %r19870};
	bar.warp.sync 	-1;
	wmma.mma.sync.aligned.row.col.m32n8k16.f16.f16 {%r19875, %r19876, %r19877, %r19878}, {%r2, %r2, %r2, %r2, %r2, %r2, %r2, %r2}, {%r2, %r2, %r2, %r2, %r2, %r2, %r2, %r2}, {%r19871, %r19872, %r19873, %r19874};
	bar.warp.sync 	-1;
	wmma.mma.sync.aligned.row.col.m32n8k16.f16.f16 {%r19879, %r19880, %r19881, %r19882}, {%r2, %r2, %r2, %r2, %r2, %r2, %r2, %r2}, {%r2, %r2, %r2, %r2, %r2, %r2, %r2, %r2}, {%r19875, %r19876, %r19877, %r19878};
	bar.warp.sync 	-1;
	wmma.mma.sync.aligned.row.col.m32n8k16.f16.f16 {%r19883, %r19884, %r19885, %r19886}, {%r2, %r2, %r2, %r2, %r2, %r2, %r2, %r2}, {%r2, %r2, %r2, %r2, %r2, %r2, %r2, %r2}, {%r19879, %r19880, %r19881, %r19882};
	bar.warp.sync 	-1;
	wmma.mma.sync.aligned.row.col.m32n8k16.f16.f16 {%r19887, %r19888, %r19889, %r19890}, {%r2, %r2, %r2, %r2, %r2, %r2, %r2, %r2}, {%r2, %r2, %r2, %r2, %r2, %r2, %r2, %r2}, {%r19883, %r19884, %r19885, %r19886};
	bar.warp.sync 	-1;
	wmma.mma.sync.aligned.row.col.m32n8k16.f16.f16 {%r19891, %r19892, %r19893, %r19894}, {%r2, %r2, %r2, %r2, %r2, %r2, %r2, %r2}, {%r2, %r2, %r2, %r2, %r2, %r2, %r2, %r2}, {%r19887, %r19888, %r19889, %r19890};
	bar.warp.sync 	-1;
	wmma.mma.sync.aligned.row.col.m32n8k16.f16.f16 {%r19895, %r19896, %r19897, %r19898}, {%r2, %r2, %r2, %r2, %r2, %r2, %r2, %r2}, {%r2, %r2, %r2, %r2, %r2, %r2, %r2, %r2}, {%r19891, %r19892, %r19893, %r19894};
	bar.warp.sync 	-1;
	wmma.mma.sync.aligned.row.col.m32n8k16.f16.f16 {%r19899, %r19900, %r19901, %r19902}, {%r2, %r2, %r2, %r2, %r2, %r2, %r2, %r2}, {%r2, %r2, %r2, %r2, %r2, %r2, %r2, %r2}, {%r19895, %r19896, %r19897, %r19898};
	bar.warp.sync 	-1;
	wmma.mma.sync.aligned.row.col.m32n8k16.f16.f16 {%r19903, %r19904, %r19905, %r19906}, {%r2, %r2, %r2, %r2, %r2, %r2, %r2, %r2}, {%r2, %r2, %r2, %r2, %r2, %r2, %r2, %r2}, {%r19899, %r19900, %r19901, %r19902};
	bar.warp.sync 	-1;
	wmma.mma.sync.aligned.row.col.m32n8k16.f16.f16 {%r19907, %r19908, %r19909, %r19910}, {%r2, %r2, %r2, %r2, %r2, %r2, %r2, %r2}, {%r2, %r2, %r2, %r2, %r2, %r2, %r2, %r2}, {%r19903, %r19904, %r19905, %r19906};
	bar.warp.sync 	-1;
	wmma.mma.sync.aligned.row.col.m32n8k16.f16.f16 {%r19911, %r19912, %r19913, %r19914}, {%r2, %r2, %r2, %r2, %r2, %r2, %r2, %r2}, {%r2, %r2, %r2, %r2, %r2, %r2, %r2, %r2}, {%r19907, %r19908, %r19909, %r19910};
	bar.warp.sync 	-1;
	wmma.mma.sync.aligned.row.col.m32n8k16.f16.f16 {%r19915, %r19916, %r19917, %r19918}, {%r2, %r2, %r2, %r2, %r2, %r2, %r2, %r2}, {%r2, %r2, %r2, %r2, %r2, %r2, %r2, %r2}, {%r19911, %r19912, %r19913, %r19914};
	bar.warp.sync 	-1;
	wmma.mma.sync.aligned.row.col.m32n8k16.f16.f16 {%r19919, %r19920, %r19921, %r19922}, {%r2, %r2, %r2, %r2, %r2, %r2, %r2, %r2}, {%r2, %r2, %r2, %r2, %r2, %r2, %r2, %r2}, {%r19915, %r19916, %r19917, %r19918};
	bar.warp.sync 	-1;
	wmma.mma.sync.aligned.row.col.m32n8k16.f16.f16 {%r19923, %r19924, %r19925, %r19926}, {%r2, %r2, %r2, %r2, %r2, %r2, %r2, %r2}, {%r2, %r2, %r2, %r2, %r2, %r2, %r2, %r2}, {%r19919, %r19920, %r19921, %r19922};
	bar.warp.sync 	-1;
	wmma.mma.sync.aligned.row.col.m32n8k16.f16.f16 {%r19927, %r19928, %r19929, %r19930}, {%r2, %r2, %r2, %r2, %r2, %r2, %r2, %r2}, {%r2, %r2, %r2, %r2, %r2, %r2, %r2, %r2}, {%r19923, %r19924, %r19925, %r19926};
	bar.warp.sync 	-1;
	wmma.mma.sync.aligned.row.col.m32n8k16.f16.f16 {%r19931, %r19932, %r19933, %r19934}, {%r2, %r2, %r2, %r2, %r2, %r2, %r2, %r2}, {%r2, %r2, %r2, %r2, %r2, %r2, %r2, %r2}, {%r19927, %r19928, %r19929, %r19930};
	bar.warp.sync 	-1;
	wmma.mma.sync.aligned.row.col.m32n8k16.f16.f16 {%r19935, %r19936, %r19937, %r19938}, {%r2, %r2, %r2, %r2, %r2, %r2, %r2, %r2}, {%r2, %r2, %r2, %r2, %r2, %r2, %r2, %r2}, {%r19931, %r19932, %r19933, %r19934};
	bar.warp.sync 	-1;
	wmma.mma.sync.aligned.row.col.m32n8k16.f16.f16 {%r19939, %r19940, %r19941, %r19942}, {%r2, %r2, %r2, %r2, %r2, %r2, %r2, %r2}, {%r2, %r2, %r2, %r2, %r2, %r2, %r2, %r2}, {%r19935, %r19936, %r19937, %r19938};
	bar.warp.sync 	-1;
	wmma.mma.sync.aligned.row.col.m32n8k16.f16.f16 {%r19943, %r19944, %r19945, %r19946}, {%r2, %r2, %r2, %r2, %r2, %r2, %r2, %r2}, {%r2, %r2, %r2, %r2, %r2, %r2, %r2, %r2}, {%r19939, %r19940, %r19941, %r19942};
	bar.warp.sync 	-1;
	wmma.mma.sync.aligned.row.col.m32n8k16.f16.f16 {%r19947, %r19948, %r19949, %r19950}, {%r2, %r2, %r2, %r2, %r2, %r2, %r2, %r2}, {%r2, %r2, %r2, %r2, %r2, %r2, %r2, %r2}, {%r19943, %r19944, %r19945, %r19946};
	bar.warp.sync 	-1;
	wmma.mma.sync.aligned.row.col.m32n8k16.f16.f16 {%r19951, %r19952, %r19953, %r19954}, {%r2, %r2, %r2, %r2, %r2, %r2, %r2, %r2}, {%r2, %r2, %r2, %r2, %r2, %r2, %r2, %r2}, {%r19947, %r19948, %r19949, %r19950};
	bar.warp.sync 	-1;
	wmma.mma.sync.aligned.row.col.m32n8k16.f16.f16 {%r19955, %r19956, %r19957, %r19958}, {%r2, %r2, %r2, %r2, %r2, %r2, %r2, %r2}, {%r2, %r2, %r2, %r2, %r2, %r2, %r2, %r2}, {%r19951, %r19952, %r19953, %r19954};
	bar.warp.sync 	-1;
	wmma.mma.sync.aligned.row.col.m32n8k16.f16.f16 {%r19959, %r19960, %r19961, %r19962}, {%r2, %r2, %r2, %r2, %r2, %r2, %r2, %r2}, {%r2, %r2, %r2, %r2, %r2, %r2, %r2, %r2}, {%r19955, %r19956, %r19957, %r19958};
	bar.warp.sync 	-1;
	wmma.mma.sync.aligned.row.col.m32n8k16.f16.f16 {%r19963, %r19964, %r19965, %r19966}, {%r2, %r2, %r2, %r2, %r2, %r2, %r2, %r2}, {%r2, %r2, %r2, %r2, %r2, %r2, %r2, %r2}, {%r19959, %r19960, %r19961, %r19962};
	bar.warp.sync 	-1;
	wmma.mma.sync.aligned.row.col.m32n8k16.f16.f16 {%r19967, %r19968, %r19969, %r19970}, {%r2, %r2, %r2, %r2, %r2, %r2, %r2, %r2}, {%r2, %r2, %r2, %r2, %r2, %r2, %r2, %r2}, {%r19963, %r19964, %r19965, %r19966};
	bar.warp.sync 	-1;
	wmma.mma.sync.aligned.row.col.m32n8k16.f16.f16 {%r19971, %r19972, %r19973, %r19974}, {%r2, %r2, %r2, %r2, %r2, %r2, %r2, %r2}, {%r2, %r2, %r2, %r2, %r2, %r2, %r2, %r2}, {%r19967, %r19968, %r19969, %r19970};
	bar.warp.sync 	-1;
	wmma.mma.sync.aligned.row.col.m32n8k16.f16.f16 {%r19975, %r19976, %r19977, %r19978}, {%r2, %r2, %r2, %r2, %r2, %r2, %r2, %r2}, {%r2, %r2, %r2, %r2, %r2, %r2, %r2, %r2}, {%r19971, %r19972, %r19973, %r19974};
	bar.warp.sync 	-1;
	wmma.mma.sync.aligned.row.col.m32n8k16.f16.f16 {%r19979, %r19980, %r19981, %r19982}, {%r2, %r2, %r2, %r2, %r2, %r2, %r2, %r2}, {%r2, %r2, %r2, %r2, %r2, %r2, %r2, %r2}, {%r19975, %r19976, %r19977, %r19978};
	bar.warp.sync 	-1;
	wmma.mma.sync.aligned.row.col.m32n8k16.f16.f16 {%r19983, %r19984, %r19985, %r19986}, {%r2, %r2, %r2, %r2, %r2, %r2, %r2, %r2}, {%r2, %r2, %r2, %r2, %r2, %r2, %r2, %r2}, {%r19979, %r19980, %r19981, %r19982};
	bar.warp.sync 	-1;
	wmma.mma.sync.aligned.row.col.m32n8k16.f16.f16 {%r19987, %r19988, %r19989, %r19990}, {%r2, %r2, %r2, %r2, %r2, %r2, %r2, %r2}, {%r2, %r2, %r2, %r2, %r2, %r2, %r2, %r2}, {%r19983, %r19984, %r19985, %r19986};
	bar.warp.sync 	-1;
	wmma.mma.sync.aligned.row.col.m32n8k16.f16.f16 {%r19991, %r19992, %r19993, %r19994}, {%r2, %r2, %r2, %r2, %r2, %r2, %r2, %r2}, {%r2, %r2, %r2, %r2, %r2, %r2, %r2, %r2}, {%r19987, %r19988, %r19989, %r19990};
	bar.warp.sync 	-1;
	wmma.mma.sync.aligned.row.col.m32n8k16.f16.f16 {%r19995, %r19996, %r19997, %r19998}, {%r2, %r2, %r2, %r2, %r2, %r2, %r2, %r2}, {%r2, %r2, %r2, %r2, %r2, %r2, %r2, %r2}, {%r19991, %r19992, %r19993, %r19994};
	bar.warp.sync 	-1;
	wmma.mma.sync.aligned.row.col.m32n8k16.f16.f16 {%r19999, %r20000, %r20001, %r20002}, {%r2, %r2, %r2, %r2, %r2, %r2, %r2, %r2}, {%r2, %r2, %r2, %r2, %r2, %r2, %r2, %r2}, {%r19995, %r19996, %r19997, %r19998};
	bar.warp.sync 	-1;
	wmma.mma.sync.aligned.row.col.m32n8k16.f16.f16 {%r20003, %r20004, %r20005, %r20006}, {%r2, %r2, %r2, %r2, %r2, %r2, %r2, %r2}, {%r2, %r2, %r2, %r2, %r2, %r2, %r2, %r2}, {%r19999, %r20000, %r20001, %r20002};
	bar.warp.sync 	-1;
	wmma.mma.sync.aligned.row.col.m32n8k16.f16.f16 {%r20007, %r20008, %r20009, %r20010}, {%r2, %r2, %r2, %r2, %r2, %r2, %r2, %r2}, {%r2, %r2, %r2, %r2, %r2, %r2, %r2, %r2}, {%r20003, %r20004, %r20005, %r20006};
	bar.warp.sync 	-1;
	wmma.mma.sync.aligned.row.col.m32n8k16.f16.f16 {%r20011, %r20012, %r20013, %r20014}, {%r2, %r2, %r2, %r2, %r2, %r2, %r2, %r2}, {%r2, %r2, %r2, %r2, %r2, %r2, %r2, %r2}, {%r20007, %r20008, %r20009, %r20010};
	bar.warp.sync 	-1;
	wmma.mma.sync.aligned.row.col.m32n8k16.f16.f16 {%r20015, %r20016, %r20017, %r20018}, {%r2, %r2, %r2, %r2, %r2, %r2, %r2, %r2}, {%r2, %r2, %r2, %r2, %r2, %r2, %r2, %r2}, {%r20011, %r20012, %r20013, %r20014};
	bar.warp.sync 	-1;
	wmma.mma.sync.aligned.row.col.m32n8k16.f16.f16 {%r20019, %r20020, %r20021, %r20022}, {%r2, %r2, %r2, %r2, %r2, %r2, %r2, %r2}, {%r2, %r2, %r2, %r2, %r2, %r2, %r2, %r2}, {%r20015, %r20016, %r20017, %r20018};
	bar.warp.sync 	-1;
	wmma.mma.sync.aligned.row.col.m32n8k16.f16.f16 {%r20023, %r20024, %r20025, %r20026}, {%r2, %r2, %r2, %r2, %r2, %r2, %r2, %r2}, {%r2, %r2, %r2, %r2, %r2, %r2, %r2, %r2}, {%r20019, %r20020, %r20021, %r20022};
	bar.warp.sync 	-1;
	wmma.mma.sync.aligned.row.col.m32n8k16.f16.f16 {%r20027, %r20028, %r20029, %r20030}, {%r2, %r2, %r2, %r2, %r2, %r2, %r2, %r2}, {%r2, %r2, %r2, %r2, %r2, %r2, %r2, %r2}, {%r20023, %r20024, %r20025, %r20026};
	bar.warp.sync 	-1;
	wmma.mma.sync.aligned.row.col.m32n8k16.f16.f16 {%r20031, %r20032, %r20033, %r20034}, {%r2, %r2, %r2, %r2, %r2, %r2, %r2, %r2}, {%r2, %r2, %r2, %r2, %r2, %r2, %r2, %r2}, {%r20027, %r20028, %r20029, %r20030};
	bar.warp.sync 	-1;
	wmma.mma.sync.aligned.row.col.m32n8k16.f16.f16 {%r20035, %r20036, %r20037, %r20038}, {%r2, %r2, %r2, %r2, %r2, %r2, %r2, %r2}, {%r2, %r2, %r2, %r2, %r2, %r2, %r2, %r2}, {%r20031, %r20032, %r20033, %r20034};
	bar.warp.sync 	-1;
	wmma.mma.sync.aligned.row.col.m32n8k16.f16.f16 {%r20039, %r20040, %r20041, %r20042}, {%r2, %r2, %r2, %r2, %r2, %r2, %r2, %r2}, {%r2, %r2, %r2, %r2, %r2, %r2, %r2, %r2}, {%r20035, %r20036, %r20037, %r20038};
	bar.warp.sync 	-1;
	wmma.mma.sync.aligned.row.col.m32n8k16.f16.f16 {%r20043, %r20044, %r20045, %r20046}, {%r2, %r2, %r2, %r2, %r2, %r2, %r2, %r2}, {%r2, %r2, %r2, %r2, %r2, %r2, %r2, %r2}, {%r20039, %r20040, %r20041, %r20042};
	bar.warp.sync 	-1;
	wmma.mma.sync.aligned.row.col.m32n8k16.f16.f16 {%r20047, %r20048, %r20049, %r20050}, {%r2, %r2, %r2, %r2, %r2, %r2, %r2, %r2}, {%r2, %r2, %r2, %r2, %r2, %r2, %r2, %r2}, {%r20043, %r20044, %r20045, %r20046};
	bar.warp.sync 	-1;
	wmma.mma.sync.aligned.row.col.m32n8k16.f16.f16 {%r20051, %r20052, %r20053, %r20054}, {%r2, %r2, %r2, %r2, %r2, %r2, %r2, %r2}, {%r2, %r2, %r2, %r2, %r2, %r2, %r2, %r2}, {%r20047, %r20048, %r20049, %r20050};
	bar.warp.sync 	-1;
	wmma.mma.sync.aligned.row.col.m32n8k16.f16.f16 {%r20055, %r20056, %r20057, %r20058}, {%r2, %r2, %r2, %r2, %r2, %r2, %r2, %r2}, {%r2, %r2, %r2, %r2, %r2, %r2, %r2, %r2}, {%r20051, %r20052, %r20053, %r20054};
	bar.warp.sync 	-1;
	wmma.mma.sync.aligned.row.col.m32n8k16.f16.f16 {%r20059, %r20060, %r20061, %r20062}, {%r2, %r2, %r2, %r2, %r2, %r2, %r2, %r2}, {%r2, %r2, %r2, %r2, %r2, %r2, %r2, %r2}, {%r20055, %r20056, %r20057, %r20058};
	bar.warp.sync 	-1;
	wmma.mma.sync.aligned.row.col.m32n8k16.f16.f16 {%r20063, %r20064, %r20065, %r20066}, {%r2, %r2, %r2, %r2, %r2, %r2, %r2, %r2}, {%r2, %r2, %r2, %r2, %r2, %r2, %r2, %r2}, {%r20059, %r20060, %r20061, %r20062};
	bar.warp.sync 	-1;
	wmma.mma.sync.aligned.row.col.m32n8k16.f16.f16 {%r20067, %r20068, %r20069, %r20070}, {%r2, %r2, %r2, %r2, %r2, %r2, %r2, %r2}, {%r2, %r2, %r2, %r2, %r2, %r2, %r2, %r2}, {%r20063, %r20064, %r20065, %r20066};
	bar.warp.sync 	-1;
	wmma.mma.sync.aligned.row.col.m32n8k16.f16.f16 {%r20071, %r20072, %r20073, %r20074}, {%r2, %r2, %r2, %r2, %r2, %r2, %r2, %r2}, {%r2, %r2, %r2, %r2, %r2, %r2, %r2, %r2}, {%r20067, %r20068, %r20069, %r20070};
	bar.warp.sync 	-1;
	wmma.mma.sync.aligned.row.col.m32n8k16.f16.f16 {%r20075, %r20076, %r20077, %r20078}, {%r2, %r2, %r2, %r2, %r2, %r2, %r2, %r2}, {%r2, %r2, %r2, %r2, %r2, %r2, %r2, %r2}, {%r20071, %r20072, %r20073, %r20074};
	bar.warp.sync 	-1;
	wmma.mma.sync.aligned.row.col.m32n8k16.f16.f16 {%r20079, %r20080, %r20081, %r20082}, {%r2, %r2, %r2, %r2, %r2, %r2, %r2, %r2}, {%r2, %r2, %r2, %r2, %r2, %r2, %r2, %r2}, {%r20075, %r20076, %r20077, %r20078};
	bar.warp.sync 	-1;
	wmma.mma.sync.aligned.row.col.m32n8k16.f16.f16 {%r20083, %r20084, %r20085, %r20086}, {%r2, %r2, %r2, %r2, %r2, %r2, %r2, %r2}, {%r2, %r2, %r2, %r2, %r2, %r2, %r2, %r2}, {%r20079, %r20080, %r20081, %r20082};
	bar.warp.sync 	-1;
	wmma.mma.sync.aligned.row.col.m32n8k16.f16.f16 {%r20087, %r20088, %r20089, %r20090}, {%r2, %r2, %r2, %r2, %r2, %r2, %r2, %r2}, {%r2, %r2, %r2, %r2, %r2, %r2, %r2, %r2}, {%r20083, %r20084, %r20085, %r20086};
	bar.warp.sync 	-1;
	wmma.mma.sync.aligned.row.col.m32n8k16.f16.f16 {%r20091, %r20092, %r20093, %r20094}, {%r2, %r2, %r2, %r2, %r2, %r2, %r2, %r2}, {%r2, %r2, %r2, %r2, %r2, %r2, %r2, %r2}, {%r20087, %r20088, %r20089, %r20090};
	bar.warp.sync 	-1;
	wmma.mma.sync.aligned.row.col.m32n8k16.f16.f16 {%r20095, %r20096, %r20097, %r20098}, {%r2, %r2, %r2, %r2, %r2, %r2, %r2, %r2}, {%r2, %r2, %r2, %r2, %r2, %r2, %r2, %r2}, {%r20091, %r20092, %r20093, %r20094};
	bar.warp.sync 	-1;
	wmma.mma.sync.aligned.row.col.m32n8k16.f16.f16 {%r20099, %r20100, %r20101, %r20102}, {%r2, %r2, %r2, %r2, %r2, %r2, %r2, %r2}, {%r2, %r2, %r2, %r2, %r2, %r2, %r2, %r2}, {%r20095, %r20096, %r20097, %r20098};
	bar.warp.sync 	-1;
	wmma.mma.sync.aligned.row.col.m32n8k16.f16.f16 {%r20103, %r20104, %r20105, %r20106}, {%r2, %r2, %r2, %r2, %r2, %r2, %r2, %r2}, {%r2, %r2, %r2, %r2, %r2, %r2, %r2, %r2}, {%r20099, %r20100, %r20101, %r20102};
	bar.warp.sync 	-1;
	wmma.mma.sync.aligned.row.col.m32n8k16.f16.f16 {%r20107, %r20108, %r20109, %r20110}, {%r2, %r2, %r2, %r2, %r2, %r2, %r2, %r2}, {%r2, %r2, %r2, %r2, %r2, %r2, %r2, %r2}, {%r20103, %r20104, %r20105, %r20106};
	bar.warp.sync 	-1;
	wmma.mma.sync.aligned.row.col.m32n8k16.f16.f16 {%r20111, %r20112, %r20113, %r20114}, {%r2, %r2, %r2, %r2, %r2, %r2, %r2, %r2}, {%r2, %r2, %r2, %r2, %r2, %r2, %r2, %r2}, {%r20107, %r20108, %r20109, %r20110};
	bar.warp.sync 	-1;
	wmma.mma.sync.aligned.row.col.m32n8k16.f16.f16 {%r20115, %r20116, %r20117, %r20118}, {%r2, %r2, %r2, %r2, %r2, %r2, %r2, %r2}, {%r2, %r2, %r2, %r2, %r2, %r2, %r2, %r2}, {%r20111, %r20112, %r20113, %r20114};
	bar.warp.sync 	-1;
	wmma.mma.sync.aligned.row.col.m32n8k16.f16.f16 {%r20119, %r20120, %r20121, %r20122}, {%r2, %r2, %r2, %r2, %r2, %r2, %r2, %r2}, {%r2, %r2, %r2, %r2, %r2, %r2, %r2, %r2}, {%r20115, %r20116, %r20117, %r20118};
	bar.warp.sync 	-1;
	wmma.mma.sync.aligned.row.col.m32n8k16.f16.f16 {%r20123, %r20124, %r20125, %r20126}, {%r2, %r2, %r2, %r2, %r2, %r2, %r2, %r2}, {%r2, %r2, %r2, %r2, %r2, %r2, %r2, %r2}, {%r20119, %r20120, %r20121, %r20122};
	bar.warp.sync 	-1;
	wmma.mma.sync.aligned.row.col.m32n8k16.f16.f16 {%r20127, %r20128, %r20129, %r20130}, {%r2, %r2, %r2, %r2, %r2, %r2, %r2, %r2}, {%r2, %r2, %r2, %r2, %r2, %r2, %r2, %r2}, {%r20123, %r20124, %r20125, %r20126};
	bar.warp.sync 	-1;
	wmma.mma.sync.aligned.row.col.m32n8k16.f16.f16 {%r20131, %r20132, %r20133, %r20134}, {%r2, %r2, %r2, %r2, %r2, %r2, %r2, %r2}, {%r2, %r2, %r2, %r2, %r2, %r2, %r2, %r2}, {%r20127, %r20128, %r20129, %r20130};
	bar.warp.sync 	-1;
	wmma.mma.sync.aligned.row.col.m32n8k16.f16.f16 {%r20135, %r20136, %r20137, %r20138}, {%r2, %r2, %r2, %r2, %r2, %r2, %r2, %r2}, {%r2, %r2, %r2, %r2, %r2, %r2, %r2, %r2}, {%r20131, %r20132, %r20133, %r20134};
	bar.warp.sync 	-1;
	wmma.mma.sync.aligned.row.col.m32n8k16.f16.f16 {%r20139, %r20140, %r20141, %r20142}, {%r2, %r2, %r2, %r2, %r2, %r2, %r2, %r2}, {%r2, %r2, %r2, %r2, %r2, %r2, %r2, %r2}, {%r20135, %r20136, %r20137, %r20138};
	bar.warp.sync 	-1;
	wmma.mma.sync.aligned.row.col.m32n8k16.f16.f16 {%r20143, %r20144, %r20145, %r20146}, {%r2, %r2, %r2, %r2, %r2, %r2, %r2, %r2}, {%r2, %r2, %r2, %r2, %r2, %r2, %r2, %r2}, {%r20139, %r20140, %r20141, %r20142};
	bar.warp.sync 	-1;
	wmma.mma.sync.aligned.row.col.m32n8k16.f16.f16 {%r20147, %r20148, %r20149, %r20150}, {%r2, %r2, %r2, %r2, %r2, %r2, %r2, %r2}, {%r2, %r2, %r2, %r2, %r2, %r2, %r2, %r2}, {%r20143, %r20144, %r20145, %r20146};
	bar.warp.sync 	-1;
	wmma.mma.sync.aligned.row.col.m32n8k16.f16.f16 {%r20151, %r20152, %r20153, %r20154}, {%r2, %r2, %r2, %r2, %r2, %r2, %r2, %r2}, {%r2, %r2, %r2, %r2, %r2, %r2, %r2, %r2}, {%r20147, %r20148, %r20149, %r20150};
	bar.warp.sync 	-1;
	wmma.mma.sync.aligned.row.col.m32n8k16.f16.f16 {%r20155, %r20156, %r20157, %r20158}, {%r2, %r2, %r2, %r2, %r2, %r2, %r2, %r2}, {%r2, %r2, %r2, %r2, %r2, %r2, %r2, %r2}, {%r20151, %r20152, %r20153, %r20154};
	bar.warp.sync 	-1;
	wmma.mma.sync.aligned.row.col.m32n8k16.f16.f16 {%r20159, %r20160, %r20161, %r20162}, {%r2, %r2, %r2, %r2, %r2, %r2, %r2, %r2}, {%r2, %r2, %r2, %r2, %r2, %r2, %r2, %r2}, {%r20155, %r20156, %r20157, %r20158};
	bar.warp.sync 	-1;
	wmma.mma.sync.aligned.row.col.m32n8k16.f16.f16 {%r20163, %r20164, %r20165, %r20166}, {%r2, %r2, %r2, %r2, %r2, %r2, %r2, %r2}, {%r2, %r2, %r2, %r2, %r2, %r2, %r2, %r2}, {%r20159, %r20160, %r20161, %r20162};
	bar.warp.sync 	-1;
	wmma.mma.sync.aligned.row.col.m32n8k16.f16.f16 {%r20167, %r20168, %r20169, %r20170}, {%r2, %r2, %r2, %r2, %r2, %r2, %r2, %r2}, {%r2, %r2, %r2, %r2, %r2, %r2, %r2, %r2}, {%r20163, %r20164, %r20165, %r20166};
	bar.warp.sync 	-1;
	wmma.mma.sync.aligned.row.col.m32n8k16.f16.f16 {%r20171, %r20172, %r20173, %r20174}, {%r2, %r2, %r2, %r2, %r2, %r2, %r2, %r2}, {%r2, %r2, %r2, %r2, %r2, %r2, %r2, %r2}, {%r20167, %r20168, %r20169, %r20170};
	bar.warp.sync 	-1;
	wmma.mma.sync.aligned.row.col.m32n8k16.f16.f16 {%r20175, %r20176, %r20177, %r20178}, {%r2, %r2, %r2, %r2, %r2, %r2, %r2, %r2}, {%r2, %r2, %r2, %r2, %r2, %r2, %r2, %r2}, {%r20171, %r20172, %r20173, %r20174};
	bar.warp.sync 	-1;
	wmma.mma.sync.aligned.row.col.m32n8k16.f16.f16 {%r20179, %r20180, %r20181, %r20182}, {%r2, %r2, %r2, %r2, %r2, %r2, %r2, %r2}, {%r2, %r2, %r2, %r2, %r2, %r2, %r2, %r2}, {%r20175, %r20176, %r20177, %r20178};
	bar.warp.sync 	-1;
	wmma.mma.sync.aligned.row.col.m32n8k16.f16.f16 {%r20183, %r20184, %r20185, %r20186}, {%r2, %r2, %r2, %r2, %r2, %r2, %r2, %r2}, {%r2, %r2, %r2, %r2, %r2, %r2, %r2, %r2}, {%r20179, %r20180, %r20181, %r20182};
	bar.warp.sync 	-1;
	wmma.mma.sync.aligned.row.col.m32n8k16.f16.f16 {%r20187, %r20188, %r20189, %r20190}, {%r2, %r2, %r2, %r2, %r2, %r2, %r2, %r2}, {%r2, %r2, %r2, %r2, %r2, %r2, %r2, %r2}, {%r20183, %r20184, %r20185, %r20186};
	bar.warp.sync 	-1;
	wmma.mma.sync.aligned.row.col.m32n8k16.f16.f16 {%r20191, %r20192, %r20193, %r20194}, {%r2, %r2, %r2, %r2, %r2, %r2, %r2, %r2}, {%r2, %r2, %r2, %r2, %r2, %r2, %r2, %r2}, {%r20187, %r20188, %r20189, %r20190};
	bar.warp.sync 	-1;
	wmma.mma.sync.aligned.row.col.m32n8k16.f16.f16 {%r20195, %r20196, %r20197, %r20198}, {%r2, %r2, %r2, %r2, %r2, %r2, %r2, %r2}, {%r2, %r2, %r2, %r2, %r2, %r2, %r2, %r2}, {%r20191, %r20192, %r20193, %r20194};
	bar.warp.sync 	-1;
	wmma.mma.sync.aligned.row.col.m32n8k16.f16.f16 {%r20199, %r20200, %r20201, %r20202}, {%r2, %r2, %r2, %r2, %r2, %r2, %r2, %r2}, {%r2, %r2, %r2, %r2, %r2, %r2, %r2, %r2}, {%r20195, %r20196, %r20197, %r20198};
	bar.warp.sync 	-1;
	wmma.mma.sync.aligned.row.col.m32n8k16.f16.f16 {%r20203, %r20204, %r20205, %r20206}, {%r2, %r2, %r2, %r2, %r2, %r2, %r2, %r2}, {%r2, %r2, %r2, %r2, %r2, %r2, %r2, %r2}, {%r20199, %r20200, %r20201, %r20202};
	bar.warp.sync 	-1;
	wmma.mma.sync.aligned.row.col.m32n8k16.f16.f16 {%r20207, %r20208, %r20209, %r20210}, {%r2, %r2, %r2, %r2, %r2, %r2, %r2, %r2}, {%r2, %r2, %r2, %r2, %r2, %r2, %r2, %r2}, {%r20203, %r20204, %r20205, %r20206};
	bar.warp.sync 	-1;
	wmma.mma.sync.aligned.row.col.m32n8k16.f16.f16 {%r20211, %r20212, %r20213, %r20214}, {%r2, %r2, %r2, %r2, %r2, %r2, %r2, %r2}, {%r2, %r2, %r2, %r2, %r2, %r2, %r2, %r2}, {%r20207, %r20208, %r20209, %r20210};
	bar.warp.sync 	-1;
	wmma.mma.sync.aligned.row.col.m32n8k16.f16.f16 {%r20215, %r20216, %r20217, %r20218}, {%r2, %r2, %r2, %r2, %r2, %r2, %r2, %r2}, {%r2, %r2, %r2, %r2, %r2, %r2, %r2, %r2}, {%r20211, %r20212, %r20213, %r20214};
	bar.warp.sync 	-1;
	wmma.mma.sync.aligned.row.col.m32n8k16.f16.f16 {%r20219, %r20220, %r20221, %r20222}, {%r2, %r2, %r2, %r2, %r2, %r2, %r2, %r2}, {%r2, %r2, %r2, %r2, %r2, %r2, %r2, %r2}, {%r20215, %r20216, %r20217, %r20218};
	bar.warp.sync 	-1;
	wmma.mma.sync.aligned.row.col.m32n8k16.f16.f16 {%r20223, %r20224, %r20225, %r20226}, {%r2, %r2, %r2, %r2, %r2, %r2, %r2, %r2}, {%r2, %r2, %r2, %r2, %r2, %r2, %r2, %r2}, {%r20219, %r20220, %r20221, %r20222};
	bar.warp.sync 	-1;
	wmma.mma.sync.aligned.row.col.m32n8k16.f16.f16 {%r20227, %r20228, %r20229, %r20230}, {%r2, %r2, %r2, %r2, %r2, %r2, %r2, %r2}, {%r2, %r2, %r2, %r2, %r2, %r2, %r2, %r2}, {%r20223, %r20224, %r20225, %r20226};
	bar.warp.sync 	-1;
	wmma.mma.sync.aligned.row.col.m32n8k16.f16.f16 {%r20231, %r20232, %r20233, %r20234}, {%r2, %r2, %r2, %r2, %r2, %r2, %r2, %r2}, {%r2, %r2, %r2, %r2, %r2, %r2, %r2, %r2}, {%r20227, %r20228, %r20229, %r20230};
	bar.warp.sync 	-1;
	wmma.mma.sync.aligned.row.col.m32n8k16.f16.f16 {%r20235, %r20236, %r20237, %r20238}, {%r2, %r2, %r2, %r2, %r2, %r2, %r2, %r2}, {%r2, %r2, %r2, %r2, %r2, %r2, %r2, %r2}, {%r20231, %r20232, %r20233, %r20234};
	bar.warp.sync 	-1;
	wmma.mma.sync.aligned.row.col.m32n8k16.f16.f16 {%r20239, %r20240, %r20241, %r20242}, {%r2, %r2, %r2, %r2, %r2, %r2, %r2, %r2}, {%r2, %r2, %r2, %r2, %r2, %r2, %r2, %r2}, {%r20235, %r20236, %r20237, %r20238};
	bar.warp.sync 	-1;
	wmma.mma.sync.aligned.row.col.m32n8k16.f16.f16 {%r20243, %r20244, %r20245, %r20246}, {%r2, %r2, %r2, %r2, %r2, %r2, %r2, %r2}, {%r2, %r2, %r2, %r2, %r2, %r2, %r2, %r2}, {%r20239, %r20240, %r20241, %r20242};
	bar.warp.sync 	-1;
	wmma.mma.sync.aligned.row.col.m32n8k16.f16.f16 {%r20247, %r20248, %r20249, %r20250}, {%r2, %r2, %r2, %r2, %r2, %r2, %r2, %r2}, {%r2, %r2, %r2, %r2, %r2, %r2, %r2, %r2}, {%r20243, %r20244, %r20245, %r20246};
	bar.warp.sync 	-1;
	wmma.mma.sync.aligned.row.col.m32n8k16.f16.f16 {%r20251, %r20252, %r20253, %r20254}, {%r2, %r2, %r2, %r2, %r2, %r2, %r2, %r2}, {%r2, %r2, %r2, %r2, %r2, %r2, %r2, %r2}, {%r20247, %r20248, %r20249, %r20250};
	bar.warp.sync 	-1;
	wmma.mma.sync.aligned.row.col.m32n8k16.f16.f16 {%r20255, %r20256, %r20257, %r20258}, {%r2, %r2, %r2, %r2, %r2, %r2, %r2, %r2}, {%r2, %r2, %r2, %r2, %r2, %r2, %r2, %r2}, {%r20251, %r20252, %r20253, %r20254};
	bar.warp.sync 	-1;
	wmma.mma.sync.aligned.row.col.m32n8k16.f16.f16 {%r20259, %r20260, %r20261, %r20262}, {%r2, %r2, %r2, %r2, %r2, %r2, %r2, %r2}, {%r2, %r2, %r2, %r2, %r2, %r2, %r2, %r2}, {%r20255, %r20256, %r20257, %r20258};
	bar.warp.sync 	-1;
	wmma.mma.sync.aligned.row.col.m32n8k16.f16.f16 {%r20263, %r20264, %r20265, %r20266}, {%r2, %r2, %r2, %r2, %r2, %r2, %r2, %r2}, {%r2, %r2, %r2, %r2, %r2, %r2, %r2, %r2}, {%r20259, %r20260, %r20261, %r20262};
	bar.warp.sync 	-1;
	wmma.mma.sync.aligned.row.col.m32n8k16.f16.f16 {%r20267, %r20268, %r20269, %r20270}, {%r2, %r2, %r2, %r2, %r2, %r2, %r2, %r2}, {%r2, %r2, %r2, %r2, %r2, %r2, %r2, %r2}, {%r20263, %r20264, %r20265, %r20266};
	bar.warp.sync 	-1;
	wmma.mma.sync.aligned.row.col.m32n8k16.f16.f16 {%r20271, %r20272, %r20273, %r20274}, {%r2, %r2, %r2, %r2, %r2, %r2, %r2, %r2}, {%r2, %r2, %r2, %r2, %r2, %r2, %r2, %r2}, {%r20267, %r20268, %r20269, %r20270};
	bar.warp.sync 	-1;
	wmma.mma.sync.aligned.row.col.m32n8k16.f16.f16 {%r20275, %r20276, %r20277, %r20278}, {%r2, %r2, %r2, %r2, %r2, %r2, %r2, %r2}, {%r2, %r2, %r2, %r2, %r2, %r2, %r2, %r2}, {%r20271, %r20272, %r20273, %r20274};
	bar.warp.sync 	-1;
	wmma.mma.sync.aligned.row.col.m32n8k16.f16.f16 {%r20279, %r20280, %r20281, %r20282}, {%r2, %r2, %r2, %r2, %r2, %r2, %r2, %r2}, {%r2, %r2, %r2, %r2, %r2, %r2, %r2, %r2}, {%r20275, %r20276, %r20277, %r20278};
	bar.warp.sync 	-1;
	wmma.mma.sync.aligned.row.col.m32n8k16.f16.f16 {%r20283, %r20284, %r20285, %r20286}, {%r2, %r2, %r2, %r2, %r2, %r2, %r2, %r2}, {%r2, %r2, %r2, %r2, %r2, %r2, %r2, %r2}, {%r20279, %r20280, %r20281, %r20282};
	bar.warp.sync 	-1;
	wmma.mma.sync.aligned.row.col.m32n8k16.f16.f16 {%r20287, %r20288, %r20289, %r20290}, {%r2, %r2, %r2, %r2, %r2, %r2, %r2, %r2}, {%r2, %r2, %r2, %r2, %r2, %r2, %r2, %r2}, {%r20283, %r20284, %r20285, %r20286};
	bar.warp.sync 	-1;
	wmma.mma.sync.aligned.row.col.m32n8k16.f16.f16 {%r20291, %r20292, %r20293, %r20294}, {%r2, %r2, %r2, %r2, %r2, %r2, %r2, %r2}, {%r2, %r2, %r2, %r2, %r2, %r2, %r2, %r2}, {%r20287, %r20288, %r20289, %r20290};
	bar.warp.sync 	-1;
	wmma.mma.sync.aligned.row.col.m32n8k16.f16.f16 {%r20295, %r20296, %r20297, %r20298}, {%r2, %r2, %r2, %r2, %r2, %r2, %r2, %r2}, {%r2, %r2, %r2, %r2, %r2, %r2, %r2, %r2}, {%r20291, %r20292, %r20293, %r20294};
	bar.warp.sync 	-1;
	wmma.mma.sync.aligned.row.col.m32n8k16.f16.f16 {%r20299, %r20300, %r20301, %r20302}, {%r2, %r2, %r2, %r2, %r2, %r2, %r2, %r2}, {%r2, %r2, %r2, %r2, %r2, %r2, %r2, %r2}, {%r20295, %r20296, %r20297, %r20298};
	bar.warp.sync 	-1;
	wmma.mma.sync.aligned.row.col.m32n8k16.f16.f16 {%r20303, %r20304, %r20305, %r20306}, {%r2, %r2, %r2, %r2, %r2, %r2, %r2, %r2}, {%r2, %r2, %r2, %r2, %r2, %r2, %r2, %r2}, {%r20299, %r20300, %r20301, %r20302};
	bar.warp.sync 	-1;
	wmma.mma.sync.aligned.row.col.m32n8k16.f16.f16 {%r20307, %r20308, %r20309, %r20310}, {%r2, %r2, %r2, %r2, %r2, %r2, %r2, %r2}, {%r2, %r2, %r2, %r2, %r2, %r2, %r2, %r2}, {%r20303, %r20304, %r20305, %r20306};
	bar.warp.sync 	-1;
	wmma.mma.sync.aligned.row.col.m32n8k16.f16.f16 {%r20311, %r20312, %r20313, %r20314}, {%r2, %r2, %r2, %r2, %r2, %r2, %r2, %r2}, {%r2, %r2, %r2, %r2, %r2, %r2, %r2, %r2}, {%r20307, %r20308, %r20309, %r20310};
	bar.warp.sync 	-1;
	wmma.mma.sync.aligned.row.col.m32n8k16.f16.f16 {%r20315, %r20316, %r20317, %r20318}, {%r2, %r2, %r2, %r2, %r2, %r2, %r2, %r2}, {%r2, %r2, %r2, %r2, %r2, %r2, %r2, %r2}, {%r20311, %r20312, %r20313, %r20314};
	bar.warp.sync 	-1;
	wmma.mma.sync.aligned.row.col.m32n8k16.f16.f16 {%r20319, %r20320, %r20321, %r20322}, {%r2, %r2, %r2, %r2, %r2, %r2, %r2, %r2}, {%r2, %r2, %r2, %r2, %r2, %r2, %r2, %r2}, {%r20315, %r20316, %r20317, %r20318};
	bar.warp.sync 	-1;
	wmma.mma.sync.aligned.row.col.m32n8k16.f16.f16 {%r20323, %r20324, %r20325, %r20326}, {%r2, %r2, %r2, %r2, %r2, %r2, %r2, %r2}, {%r2, %r2, %r2, %r2, %r2, %r2, %r2, %r2}, {%r20319, %r20320, %r20321, %r20322};
	bar.warp.sync 	-1;
	wmma.mma.sync.aligned.row.col.m32n8k16.f16.f16 {%r20327, %r20328, %r20329, %r20330}, {%r2, %r2, %r2, %r2, %r2, %r2, %r2, %r2}, {%r2, %r2, %r2, %r2, %r2, %r2, %r2, %r2}, {%r20323, %r20324, %r20325, %r20326};
	bar.warp.sync 	-1;
	wmma.mma.sync.aligned.row.col.m32n8k16.f16.f16 {%r20331, %r20332, %r20333, %r20334}, {%r2, %r2, %r2, %r2, %r2, %r2, %r2, %r2}, {%r2, %r2, %r2, %r2, %r2, %r2, %r2, %r2}, {%r20327, %r20328, %r20329, %r20330};
	bar.warp.sync 	-1;
	wmma.mma.sync.aligned.row.col.m32n8k16.f16.f16 {%r20335, %r20336, %r20337, %r20338}, {%r2, %r2, %r2, %r2, %r2, %r2, %r2, %r2}, {%r2, %r2, %r2, %r2, %r2, %r2, %r2, %r2}, {%r20331, %r20332, %r20333, %r20334};
	bar.warp.sync 	-1;
	wmma.mma.sync.aligned.row.col.m32n8k16.f16.f16 {%r20339, %r20340, %r20341, %r20342}, {%r2, %r2, %r2, %r2, %r2, %r2, %r2, %r2}, {%r2, %r2, %r2, %r2, %r2, %r2, %r2, %r2}, {%r20335, %r20336, %r20337, %r20338};
	bar.warp.sync 	-1;
	wmma.mma.sync.aligned.row.col.m32n8k16.f16.f16 {%r20343, %r20344, %r20345, %r20346}, {%r2, %r2, %r2, %r2, %r2, %r2, %r2, %r2}, {%r2, %r2, %r2, %r2, %r2, %r2, %r2, %r2}, {%r20339, %r20340, %r20341, %r20342};
	bar.warp.sync 	-1;
	wmma.mma.sync.aligned.row.col.m32n8k16.f16.f16 {%r20347, %r20348, %r20349, %r20350}, {%r2, %r2, %r2, %r2, %r2, %r2, %r2, %r2}, {%r2, %r2, %r2, %r2, %r2, %r2, %r2, %r2}, {%r20343, %r20344, %r20345, %r20346};
	bar.warp.sync 	-1;
	wmma.mma.sync.aligned.row.col.m32n8k16.f16.f16 {%r20351, %r20352, %r20353, %r20354}, {%r2, %r2, %r2, %r2, %r2, %r2, %r2, %r2}, {%r2, %r2, %r2, %r2, %r2, %r2, %r2, %r2}, {%r20347, %r20348, %r20349, %r20350};
	bar.warp.sync 	-1;
	wmma.mma.sync.aligned.row.col.m32n8k16.f16.f16 {%r20355, %r20356, %r20357, %r20358}, {%r2, %r2, %r2, %r2, %r2, %r2, %r2, %r2}, {%r2, %r2, %r2, %r2, %r2, %r2, %r2, %r2}, {%r20351, %r20352, %r20353, %r20354};
	bar.warp.sync 	-1;
	wmma.mma.sync.aligned.row.col.m32n8k16.f16.f16 {%r20359, %r20360, %r20361, %r20362}, {%r2, %r2, %r2, %r2, %r2, %r2, %r2, %r2}, {%r2, %r2, %r2, %r2, %r2, %r2, %r2, %r2}, {%r20355, %r20356, %r20357, %r20358};
	bar.warp.sync 	-1;
	wmma.mma.sync.aligned.row.col.m32n8k16.f16.f16 {%r20363, %r20364, %r20365, %r20366}, {%r2, %r2, %r2, %r2, %r2, %r2, %r2, %r2}, {%r2, %r2, %r2, %r2, %r2, %r2, %r2, %r2}, {%r20359, %r20360, %r20361, %r20362};
	bar.warp.sync 	-1;
	wmma.mma.sync.aligned.row.col.m32n8k16.f16.f16 {%r20367, %r20368, %r20369, %r20370}, {%r2, %r2, %r2, %r2, %r2, %r2, %r2, %r2}, {%r2, %r2, %r2, %r2, %r2, %r2, %r2, %r2}, {%r20363, %r20364, %r20365, %r20366};
	bar.warp.sync 	-1;
	wmma.mma.sync.aligned.row.col.m32n8k16.f16.f16 {%r20371, %r20372, %r20373, %r20374}, {%r2, %r2, %r2, %r2, %r2, %r2, %r2, %r2}, {%r2, %r2, %r2, %r2, %r2, %r2, %r2, %r2}, {%r20367, %r20368, %r20369, %r20370};
	bar.warp.sync 	-1;
	wmma.mma.sync.aligned.row.col.m32n8k16.f16.f16 {%r20375, %r20376, %r20377, %r20378}, {%r2, %r2, %r2, %r2, %r2, %r2, %r2, %r2}, {%r2, %r2, %r2, %r2, %r2, %r2, %r2, %r2}, {%r20371, %r20372, %r20373, %r20374};
	bar.warp.sync 	-1;
	wmma.mma.sync.aligned.row.col.m32n8k16.f16.f16 {%r20379, %r20380, %r20381, %r20382}, {%r2, %r2, %r2, %r2, %r2, %r2, %r2, %r2}, {%r2, %r2, %r2, %r2, %r2, %r2, %r2, %r2}, {%r20375, %r20376, %r20377, %r20378};
	bar.warp.sync 	-1;
	wmma.mma.sync.aligned.row.col.m32n8k16.f16.f16 {%r20383, %r20384, %r20385, %r20386}, {%r2, %r2, %r2, %r2, %r2, %r2, %r2, %r2}, {%r2, %r2, %r2, %r2, %r2, %r2, %r2, %r2}, {%r20379, %r20380, %r20381, %r20382};
	bar.warp.sync 	-1;
	wmma.mma.sync.aligned.row.col.m32n8k16.f16.f16 {%r20387, %r20388, %r20389, %r20390}, {%r2, %r2, %r2, %r2, %r2, %r2, %r2, %r2}, {%r2, %r2, %r2, %r2, %r2, %r2, %r2, %r2}, {%r20383, %r20384, %r20385, %r20386};
	bar.warp.sync 	-1;
	wmma.mma.sync.aligned.row.col.m32n8k16.f16.f16 {%r20391, %r20392, %r20393, %r20394}, {%r2, %r2, %r2, %r2, %r2, %r2, %r2, %r2}, {%r2, %r2, %r2, %r2, %r2, %r2, %r2, %r2}, {%r20387, %r20388, %r20389, %r20390};
	bar.warp.sync 	-1;
	wmma.mma.sync.aligned.row.col.m32n8k16.f16.f16 {%r20395, %r20396, %r20397, %r20398}, {%r2, %r2, %r2, %r2, %r2, %r2, %r2, %r2}, {%r2, %r2, %r2, %r2, %r2, %r2, %r2, %r2}, {%r20391, %r20392, %r20393, %r20394};
	bar.warp.sync 	-1;
	wmma.mma.sync.aligned.row.col.m32n8k16.f16.f16 {%r20399, %r20400, %r20401, %r20402}, {%r2, %r2, %r2, %r2, %r2, %r2, %r2, %r2}, {%r2, %r2, %r2, %r2, %r2, %r2, %r2, %r2}, {%r20395, %r20396, %r20397, %r20398};
	bar.warp.sync 	-1;
	wmma.mma.sync.aligned.row.col.m32n8k16.f16.f16 {%r20403, %r20404, %r20405, %r20406}, {%r2, %r2, %r2, %r2, %r2, %r2, %r2, %r2}, {%r2, %r2, %r2, %r2, %r2, %r2, %r2, %r2}, {%r20399, %r20400, %r20401, %r20402};
	bar.warp.sync 	-1;
	wmma.mma.sync.aligned.row.col.m32n8k16.f16.f16 {%r20407, %r20408, %r20409, %r20410}, {%r2, %r2, %r2, %r2, %r2, %r2, %r2, %r2}, {%r2, %r2, %r2, %r2, %r2, %r2, %r2, %r2}, {%r20403, %r20404, %r20405, %r20406};
	bar.warp.sync 	-1;
	wmma.mma.sync.aligned.row.col.m32n8k16.f16.f16 {%r20411, %r20412, %r20413, %r20414}, {%r2, %r2, %r2, %r2, %r2, %r2, %r2, %r2}, {%r2, %r2, %r2, %r2, %r2, %r2, %r2, %r2}, {%r20407, %r20408, %r20409, %r20410};
	bar.warp.sync 	-1;
	wmma.mma.sync.aligned.row.col.m32n8k16.f16.f16 {%r20415, %r20416, %r20417, %r20418}, {%r2, %r2, %r2, %r2, %r2, %r2, %r2, %r2}, {%r2, %r2, %r2, %r2, %r2, %r2, %r2, %r2}, {%r20411, %r20412, %r20413, %r20414};
	bar.warp.sync 	-1;
	wmma.mma.sync.aligned.row.col.m32n8k16.f16.f16 {%r20419, %r20420, %r20421, %r20422}, {%r2, %r2, %r2, %r2, %r2, %r2, %r2, %r2}, {%r2, %r2, %r2, %r2, %r2, %r2, %r2, %r2}, {%r20415, %r20416, %r20417, %r20418};
	bar.warp.sync 	-1;
	wmma.mma.sync.aligned.row.col.m32n8k16.f16.f16 {%r20423, %r20424, %r20425, %r20426}, {%r2, %r2, %r2, %r2, %r2, %r2, %r2, %r2}, {%r2, %r2, %r2, %r2, %r2, %r2, %r2, %r2}, {%r20419, %r20420, %r20421, %r20422};
	bar.warp.sync 	-1;
	wmma.mma.sync.aligned.row.col.m32n8k16.f16.f16 {%r20427, %r20428, %r20429, %r20430}, {%r2, %r2, %r2, %r2, %r2, %r2, %r2, %r2}, {%r2, %r2, %r2, %r2, %r2, %r2, %r2, %r2}, {%r20423, %r20424, %r20425, %r20426};
	bar.warp.sync 	-1;
	wmma.mma.sync.aligned.row.col.m32n8k16.f16.f16 {%r20431, %r20432, %r20433, %r20434}, {%r2, %r2, %r2, %r2, %r2, %r2, %r2, %r2}, {%r2, %r2, %r2, %r2, %r2, %r2, %r2, %r2}, {%r20427, %r20428, %r20429, %r20430};
	bar.warp.sync 	-1;
	wmma.mma.sync.aligned.row.col.m32n8k16.f16.f16 {%r20435, %r20436, %r20437, %r20438}, {%r2, %r2, %r2, %r2, %r2, %r2, %r2, %r2}, {%r2, %r2, %r2, %r2, %r2, %r2, %r2, %r2}, {%r20431, %r20432, %r20433, %r20434};
	bar.warp.sync 	-1;
	wmma.mma.sync.aligned.row.col.m32n8k16.f16.f16 {%r20439, %r20440, %r20441, %r20442}, {%r2, %r2, %r2, %r2, %r2, %r2, %r2, %r2}, {%r2, %r2, %r2, %r2, %r2, %r2, %r2, %r2}, {%r20435, %r20436, %r20437, %r20438};
	bar.warp.sync 	-1;
	wmma.mma.sync.aligned.row.col.m32n8k16.f16.f16 {%r20443, %r20444, %r20445, %r20446}, {%r2, %r2, %r2, %r2, %r2, %r2, %r2, %r2}, {%r2, %r2, %r2, %r2, %r2, %r2, %r2, %r2}, {%r20439, %r20440, %r20441, %r20442};
	bar.warp.sync 	-1;
	wmma.mma.sync.aligned.row.col.m32n8k16.f16.f16 {%r20447, %r20448, %r20449, %r20450}, {%r2, %r2, %r2, %r2, %r2, %r2, %r2, %r2}, {%r2, %r2, %r2, %r2, %r2, %r2, %r2, %r2}, {%r20443, %r20444, %r20445, %r20446};
	bar.warp.sync 	-1;
	wmma.mma.sync.aligned.row.col.m32n8k16.f16.f16 {%r20451, %r20452, %r20453, %r20454}, {%r2, %r2, %r2, %r2, %r2, %r2, %r2, %r2}, {%r2, %r2, %r2, %r2, %r2, %r2, %r2, %r2}, {%r20447, %r20448, %r20449, %r20450};
	bar.warp.sync 	-1;
	wmma.mma.sync.aligned.row.col.m32n8k16.f16.f16 {%r20455, %r20456, %r20457, %r20458}, {%r2, %r2, %r2, %r2, %r2, %r2, %r2, %r2}, {%r2, %r2, %r2, %r2, %r2, %r2, %r2, %r2}, {%r20451, %r20452, %r20453, %r20454};
	bar.warp.sync 	-1;
	wmma.mma.sync.aligned.row.col.m32n8k16.f16.f16 {%r20459, %r20460, %r20461, %r20462}, {%r2, %r2, %r2, %r2, %r2, %r2, %r2, %r2}, {%r2, %r2, %r2, %r2, %r2, %r2, %r2, %r2}, {%r20455, %r20456, %r20457, %r20458};
	bar.warp.sync 	-1;
	wmma.mma.sync.aligned.row.col.m32n8k16.f16.f16 {%r20463, %r20464, %r20465, %r20466}, {%r2, %r2, %r2, %r2, %r2, %r2, %r2, %r2}, {%r2, %r2, %r2, %r2, %r2, %r2, %r2, %r2}, {%r20459, %r20460, %r20461, %r20462};
	bar.warp.sync 	-1;
	wmma.mma.sync.aligned.row.col.m32n8k16.f16.f16 {%r20467, %r20468, %r20469, %r20470}, {%r2, %r2, %r2, %r2, %r2, %r2, %r2, %r2}, {%r2, %r2, %r2, %r2, %r2, %r2, %r2, %r2}, {%r20463, %r20464, %r20465, %r20466};
	bar.warp.sync 	-1;
	wmma.mma.sync.aligned.row.col.m32n8k16.f16.f16 {%r20471, %r20472, %r20473, %r20474}, {%r2, %r2, %r2, %r2, %r2, %r2, %r2, %r2}, {%r2, %r2, %r2, %r2, %r2, %r2, %r2, %r2}, {%r20467, %r20468, %r20469, %r20470};
	bar.warp.sync 	-1;
	wmma.mma.sync.aligned.row.col.m32n8k16.f16.f16 {%r20475, %r20476, %r20477, %r20478}, {%r2, %r2, %r2, %r2, %r2, %r2, %r2, %r2}, {%r2, %r2, %r2, %r2, %r2, %r2, %r2, %r2}, {%r20471, %r20472, %r20473, %r20474};
	bar.warp.sync 	-1;
	wmma.mma.sync.aligned.row.col.m32n8k16.f16.f16 {%r20479, %r20480, %r20481, %r20482}, {%r2, %r2, %r2, %r2, %r2, %r2, %r2, %r2}, {%r2, %r2, %r2, %r2, %r2, %r2, %r2, %r2}, {%r20475, %r20476, %r20477, %r20478};
	bar.warp.sync 	-1;
	wmma.mma.sync.aligned.row.col.m32n8k16.f16.f16 {%r20483, %r20484, %r20485, %r20486}, {%r2, %r2, %r2, %r2, %r2, %r2, %r2, %r2}, {%r2, %r2, %r2, %r2, %r2, %r2, %r2, %r2}, {%r20479, %r20480, %r20481, %r20482};
	bar.warp.sync 	-1;
	wmma.mma.sync.aligned.row.col.m32n8k16.f16.f16 {%r20487, %r20488, %r20489, %r20490}, {%r2, %r2, %r2, %r2, %r2, %r2, %r2, %r2}, {%r2, %r2, %r2, %r2, %r2, %r2, %r2, %r2}, {%r20483, %r20484, %r20485, %r20486};
	bar.warp.sync 	-1;
	wmma.mma.sync.aligned.row.col.m32n8k16.f16.f16 {%r20491, %r20492, %r20493, %r20494}, {%r2, %r2, %r2, %r2, %r2, %r2, %r2, %r2}, {%r2, %r2, %r2, %r2, %r2, %r2, %r2, %r2}, {%r20487, %r20488, %r20489, %r20490};
	bar.warp.sync 	-1;
	wmma.mma.sync.aligned.row.col.m32n8k16.f16.f16 {%r20495, %r20496, %r20497, %r20498}, {%r2, %r2, %r2, %r2, %r2, %r2, %r2, %r2}, {%r2, %r2, %r2, %r2, %r2, %r2, %r2, %r2}, {%r20491, %r20492, %r20493, %r20494};
	bar.warp.sync 	-1;
	wmma.mma.sync.aligned.row.col.m32n8k16.f16.f16 {%r20499, %r20500, %r20501, %r20502}, {%r2, %r2, %r2, %r2, %r2, %r2, %r2, %r2}, {%r2, %r2, %r2, %r2, %r2, %r2, %r2, %r2}, {%r20495, %r20496, %r20497, %r20498};
	bar.warp.sync 	-1;
	wmma.mma.sync.aligned.row.col.m32n8k16.f16.f16 {%r20503, %r20504, %r20505, %r20506}, {%r2, %r2, %r2, %r2, %r2, %r2, %r2, %r2}, {%r2, %r2, %r2, %r2, %r2, %r2, %r2, %r2}, {%r20499, %r20500, %r20501, %r20502};
	bar.warp.sync 	-1;
	wmma.mma.sync.aligned.row.col.m32n8k16.f16.f16 {%r20507, %r20508, %r20509, %r20510}, {%r2, %r2, %r2, %r2, %r2, %r2, %r2, %r2}, {%r2, %r2, %r2, %r2, %r2, %r2, %r2, %r2}, {%r20503, %r20504, %r20505, %r20506};
	bar.warp.sync 	-1;
	wmma.mma.sync.aligned.row.col.m32n8k16.f16.f16 {%r20511, %r20512, %r20513, %r20514}, {%r2, %r2, %r2, %r2, %r2, %r2, %r2, %r2}, {%r2, %r2, %r2, %r2, %r2, %r2, %r2, %r2}, {%r20507, %r20508, %r20509, %r20510};
	bar.warp.sync 	-1;
	wmma.mma.sync.aligned.row.col.m32n8k16.f16.f16 {%r20515, %r20516, %r20517, %r20518}, {%r2, %r2, %r2, %r2, %r2, %r2, %r2, %r2}, {%r2, %r2, %r2, %r2, %r2, %r2, %r2, %r2}, {%r20511, %r20512, %r20513, %r20514};
	bar.warp.sync 	-1;
	wmma.mma.sync.aligned.row.col.m32n8k16.f16.f16 {%r20519, %r20520, %r20521, %r20522}, {%r2, %r2, %r2, %r2, %r2, %r2, %r2, %r2}, {%r2, %r2, %r2, %r2, %r2, %r2, %r2, %r2}, {%r20515, %r20516, %r20517, %r20518};
	bar.warp.sync 	-1;
	wmma.mma.sync.aligned.row.col.m32n8k16.f16.f16 {%r20523, %r20524, %r20525, %r20526}, {%r2, %r2, %r2, %r2, %r2, %r2, %r2, %r2}, {%r2, %r2, %r2, %r2, %r2, %r2, %r2, %r2}, {%r20519, %r20520, %r20521, %r20522};
	bar.warp.sync 	-1;
	wmma.mma.sync.aligned.row.col.m32n8k16.f16.f16 {%r20527, %r20528, %r20529, %r20530}, {%r2, %r2, %r2, %r2, %r2, %r2, %r2, %r2}, {%r2, %r2, %r2, %r2, %r2, %r2, %r2, %r2}, {%r20523, %r20524, %r20525, %r20526};
	bar.warp.sync 	-1;
	wmma.mma.sync.aligned.row.col.m32n8k16.f16.f16 {%r20531, %r20532, %r20533, %r20534}, {%r2, %r2, %r2, %r2, %r2, %r2, %r2, %r2}, {%r2, %r2, %r2, %r2, %r2, %r2, %r2, %r2}, {%r20527, %r20528, %r20529, %r20530};
	bar.warp.sync 	-1;
	wmma.mma.sync.aligned.row.col.m32n8k16.f16.f16 {%r20535, %r20536, %r20537, %r20538}, {%r2, %r2, %r2, %r2, %r2, %r2, %r2, %r2}, {%r2, %r2, %r2, %r2, %r2, %r2, %r2, %r2}, {%r20531, %r20532, %r20533, %r20534};
	bar.warp.sync 	-1;
	wmma.mma.sync.aligned.row.col.m32n8k16.f16.f16 {%r20539, %r20540, %r20541, %r20542}, {%r2, %r2, %r2, %r2, %r2, %r2, %r2, %r2}, {%r2, %r2, %r2, %r2, %r2, %r2, %r2, %r2}, {%r20535, %r20536, %r20537, %r20538};
	bar.warp.sync 	-1;
	wmma.mma.sync.aligned.row.col.m32n8k16.f16.f16 {%r20543, %r20544, %r20545, %r20546}, {%r2, %r2, %r2, %r2, %r2, %r2, %r2, %r2}, {%r2, %r2, %r2, %r2, %r2, %r2, %r2, %r2}, {%r20539, %r20540, %r20541, %r20542};
	bar.warp.sync 	-1;
	wmma.mma.sync.aligned.row.col.m32n8k16.f16.f16 {%r20547, %r20548, %r20549, %r20550}, {%r2, %r2, %r2, %r2, %r2, %r2, %r2, %r2}, {%r2, %r2, %r2, %r2, %r2, %r2, %r2, %r2}, {%r20543, %r20544, %r20545, %r20546};
	bar.warp.sync 	-1;
	wmma.mma.sync.aligned.row.col.m32n8k16.f16.f16 {%r20551, %r20552, %r20553, %r20554}, {%r2, %r2, %r2, %r2, %r2, %r2, %r2, %r2}, {%r2, %r2, %r2, %r2, %r2, %r2, %r2, %r2}, {%r20547, %r20548, %r20549, %r20550};
	bar.warp.sync 	-1;
	wmma.mma.sync.aligned.row.col.m32n8k16.f16.f16 {%r20555, %r20556, %r20557, %r20558}, {%r2, %r2, %r2, %r2, %r2, %r2, %r2, %r2}, {%r2, %r2, %r2, %r2, %r2, %r2, %r2, %r2}, {%r20551, %r20552, %r20553, %r20554};
	bar.warp.sync 	-1;
	wmma.mma.sync.aligned.row.col.m32n8k16.f16.f16 {%r20559, %r20560, %r20561, %r20562}, {%r2, %r2, %r2, %r2, %r2, %r2, %r2, %r2}, {%r2, %r2, %r2, %r2, %r2, %r2, %r2, %r2}, {%r20555, %r20556, %r20557, %r20558};
	bar.warp.sync 	-1;
	wmma.mma.sync.aligned.row.col.m32n8k16.f16.f16 {%r20563, %r20564, %r20565, %r20566}, {%r2, %r2, %r2, %r2, %r2, %r2, %r2, %r2}, {%r2, %r2, %r2, %r2, %r2, %r2, %r2, %r2}, {%r20559, %r20560, %r20561, %r20562};
	bar.warp.sync 	-1;
	wmma.mma.sync.aligned.row.col.m32n8k16.f16.f16 {%r20567, %r20568, %r20569, %r20570}, {%r2, %r2, %r2, %r2, %r2, %r2, %r2, %r2}, {%r2, %r2, %r2, %r2, %r2, %r2, %r2, %r2}, {%r20563, %r20564, %r20565, %r20566};
	bar.warp.sync 	-1;
	wmma.mma.sync.aligned.row.col.m32n8k16.f16.f16 {%r20571, %r20572, %r20573, %r20574}, {%r2, %r2, %r2, %r2, %r2, %r2, %r2, %r2}, {%r2, %r2, %r2, %r2, %r2, %r2, %r2, %r2}, {%r20567, %r20568, %r20569, %r20570};
	bar.warp.sync 	-1;
	wmma.mma.sync.aligned.row.col.m32n8k16.f16.f16 {%r20575, %r20576, %r20577, %r20578}, {%r2, %r2, %r2, %r2, %r2, %r2, %r2, %r2}, {%r2, %r2, %r2, %r2, %r2, %r2, %r2, %r2}, {%r20571, %r20572, %r20573, %r20574};
	bar.warp.sync 	-1;
	wmma.mma.sync.aligned.row.col.m32n8k16.f16.f16 {%r20579, %r20580, %r20581, %r20582}, {%r2, %r2, %r2, %r2, %r2, %r2, %r2, %r2}, {%r2, %r2, %r2, %r2, %r2, %r2, %r2, %r2}, {%r20575, %r20576, %r20577, %r20578};
	bar.warp.sync 	-1;
	wmma.mma.sync.aligned.row.col.m32n8k16.f16.f16 {%r20583, %r20584, %r20585, %r20586}, {%r2, %r2, %r2, %r2, %r2, %r2, %r2, %r2}, {%r2, %r2, %r2, %r2, %r2, %r2, %r2, %r2}, {%r20579, %r20580, %r20581, %r20582};
	bar.warp.sync 	-1;
	wmma.mma.sync.aligned.row.col.m32n8k16.f16.f16 {%r20587, %r20588, %r20589, %r20590}, {%r2, %r2, %r2, %r2, %r2, %r2, %r2, %r2}, {%r2, %r2, %r2, %r2, %r2, %r2, %r2, %r2}, {%r20583, %r20584, %r20585, %r20586};
	bar.warp.sync 	-1;
	wmma.mma.sync.aligned.row.col.m32n8k16.f16.f16 {%r20591, %r20592, %r20593, %r20594}, {%r2, %r2, %r2, %r2, %r2, %r2, %r2, %r2}, {%r2, %r2, %r2, %r2, %r2, %r2, %r2, %r2}, {%r20587, %r20588, %r20589, %r20590};
	bar.warp.sync 	-1;
	wmma.mma.sync.aligned.row.col.m32n8k16.f16.f16 {%r20595, %r20596, %r20597, %r20598}, {%r2, %r2, %r2, %r2, %r2, %r2, %r2, %r2}, {%r2, %r2, %r2, %r2, %r2, %r2, %r2, %r2}, {%r20591, %r20592, %r20593, %r20594};
	bar.warp.sync 	-1;
	wmma.mma.sync.aligned.row.col.m32n8k16.f16.f16 {%r20599, %r20600, %r20601, %r20602}, {%r2, %r2, %r2, %r2, %r2, %r2, %r2, %r2}, {%r2, %r2, %r2, %r2, %r2, %r2, %r2, %r2}, {%r20595, %r20596, %r20597, %r20598};
	bar.warp.sync 	-1;
	wmma.mma.sync.aligned.row.col.m32n8k16.f16.f16 {%r20603, %r20604, %r20605, %r20606}, {%r2, %r2, %r2, %r2, %r2, %r2, %r2, %r2}, {%r2, %r2, %r2, %r2, %r2, %r2, %r2, %r2}, {%r20599, %r20600, %r20601, %r20602};
	bar.warp.sync 	-1;
	wmma.mma.sync.aligned.row.col.m32n8k16.f16.f16 {%r20607, %r20608, %r20609, %r20610}, {%r2, %r2, %r2, %r2, %r2, %r2, %r2, %r2}, {%r2, %r2, %r2, %r2, %r2, %r2, %r2, %r2}, {%r20603, %r20604, %r20605, %r20606};
	bar.warp.sync 	-1;
	wmma.mma.sync.aligned.row.col.m32n8k16.f16.f16 {%r20611, %r20612, %r20613, %r20614}, {%r2, %r2, %r2, %r2, %r2, %r2, %r2, %r2}, {%r2, %r2, %r2, %r2, %r2, %r2, %r2, %r2}, {%r20607, %r20608, %r20609, %r20610};
	bar.warp.sync 	-1;
	wmma.mma.sync.aligned.row.col.m32n8k16.f16.f16 {%r20615, %r20616, %r20617, %r20618}, {%r2, %r2, %r2, %r2, %r2, %r2, %r2, %r2}, {%r2, %r2, %r2, %r2, %r2, %r2, %r2, %r2}, {%r20611, %r20612, %r20613, %r20614};
	bar.warp.sync 	-1;
	wmma.mma.sync.aligned.row.col.m32n8k16.f16.f16 {%r20619, %r20620, %r20621, %r20622}, {%r2, %r2, %r2, %r2, %r2, %r2, %r2, %r2}, {%r2, %r2, %r2, %r2, %r2, %r2, %r2, %r2}, {%r20615, %r20616, %r20617, %r20618};
	bar.warp.sync 	-1;
	wmma.mma.sync.aligned.row.col.m32n8k16.f16.f16 {%r20623, %r20624, %r20625, %r20626}, {%r2, %r2, %r2, %r2, %r2, %r2, %r2, %r2}, {%r2, %r2, %r2, %r2, %r2, %r2, %r2, %r2}, {%r20619, %r20620, %r20621, %r20622};
	bar.warp.sync 	-1;
	wmma.mma.sync.aligned.row.col.m32n8k16.f16.f16 {%r20627, %r20628, %r20629, %r20630}, {%r2, %r2, %r2, %r2, %r2, %r2, %r2, %r2}, {%r2, %r2, %r2, %r2, %r2, %r2, %r2, %r2}, {%r20623, %r20624, %r20625, %r20626};
	bar.warp.sync 	-1;
	wmma.mma.sync.aligned.row.col.m32n8k16.f16.f16 {%r20631, %r20632, %r20633, %r20634}, {%r2, %r2, %r2, %r2, %r2, %r2, %r2, %r2}, {%r2, %r2, %r2, %r2, %r2, %r2, %r2, %r2}, {%r20627, %r20628, %r20629, %r20630};
	bar.warp.sync 	-1;
	wmma.mma.sync.aligned.row.col.m32n8k16.f16.f16 {%r20635, %r20636, %r20637, %r20638}, {%r2, %r2, %r2, %r2, %r2, %r2, %r2, %r2}, {%r2, %r2, %r2, %r2, %r2, %r2, %r2, %r2}, {%r20631, %r20632, %r20633, %r20634};
	bar.warp.sync 	-1;
	wmma.mma.sync.aligned.row.col.m32n8k16.f16.f16 {%r20639, %r20640, %r20641, %r20642}, {%r2, %r2, %r2, %r2, %r2, %r2, %r2, %r2}, {%r2, %r2, %r2, %r2, %r2, %r2, %r2, %r2}, {%r20635, %r20636, %r20637, %r20638};
	bar.warp.sync 	-1;
	wmma.mma.sync.aligned.row.col.m32n8k16.f16.f16 {%r20643, %r20644, %r20645, %r20646}, {%r2, %r2, %r2, %r2, %r2, %r2, %r2, %r2}, {%r2, %r2, %r2, %r2, %r2, %r2, %r2, %r2}, {%r20639, %r20640, %r20641, %r20642};
	bar.warp.sync 	-1;
	wmma.mma.sync.aligned.row.col.m32n8k16.f16.f16 {%r20647, %r20648, %r20649, %r20650}, {%r2, %r2, %r2, %r2, %r2, %r2, %r2, %r2}, {%r2, %r2, %r2, %r2, %r2, %r2, %r2, %r2}, {%r20643, %r20644, %r20645, %r20646};
	bar.warp.sync 	-1;
	wmma.mma.sync.aligned.row.col.m32n8k16.f16.f16 {%r20651, %r20652, %r20653, %r20654}, {%r2, %r2, %r2, %r2, %r2, %r2, %r2, %r2}, {%r2, %r2, %r2, %r2, %r2, %r2, %r2, %r2}, {%r20647, %r20648, %r20649, %r20650};
	bar.warp.sync 	-1;
	wmma.mma.sync.aligned.row.col.m32n8k16.f16.f16 {%r20655, %r20656, %r20657, %r20658}, {%r2, %r2, %r2, %r2, %r2, %r2, %r2, %r2}, {%r2, %r2, %r2, %r2, %r2, %r2, %r2, %r2}, {%r20651, %r20652, %r20653, %r20654};
	bar.warp.sync 	-1;
	wmma.mma.sync.aligned.row.col.m32n8k16.f16.f16 {%r20659, %r20660, %r20661, %r20662}, {%r2, %r2, %r2, %r2, %r2, %r2, %r2, %r2}, {%r2, %r2, %r2, %r2, %r2, %r2, %r2, %r2}, {%r20655, %r20656, %r20657, %r20658};
	bar.warp.sync 	-1;
	wmma.mma.sync.aligned.row.col.m32n8k16.f16.f16 {%r20663, %r20664, %r20665, %r20666}, {%r2, %r2, %r2, %r2, %r2, %r2, %r2, %r2}, {%r2, %r2, %r2, %r2, %r2, %r2, %r2, %r2}, {%r20659, %r20660, %r20661, %r20662};
	bar.warp.sync 	-1;
	wmma.mma.sync.aligned.row.col.m32n8k16.f16.f16 {%r20667, %r20668, %r20669, %r20670}, {%r2, %r2, %r2, %r2, %r2, %r2, %r2, %r2}, {%r2, %r2, %r2, %r2, %r2, %r2, %r2, %r2}, {%r20663, %r20664, %r20665, %r20666};
	bar.warp.sync 	-1;
	wmma.mma.sync.aligned.row.col.m32n8k16.f16.f16 {%r20671, %r20672, %r20673, %r20674}, {%r2, %r2, %r2, %r2, %r2, %r2, %r2, %r2}, {%r2, %r2, %r2, %r2, %r2, %r2, %r2, %r2}, {%r20667, %r20668, %r20669, %r20670};
	bar.warp.sync 	-1;
	wmma.mma.sync.aligned.row.col.m32n8k16.f16.f16 {%r20675, %r20676, %r20677, %r20678}, {%r2, %r2, %r2, %r2, %r2, %r2, %r2, %r2}, {%r2, %r2, %r2, %r2, %r2, %r2, %r2, %r2}, {%r20671, %r20672, %r20673, %r20674};
	bar.warp.sync 	-1;
	wmma.mma.sync.aligned.row.col.m32n8k16.f16.f16 {%r20679, %r20680, %r20681, %r20682}, {%r2, %r2, %r2, %r2, %r2, %r2, %r2, %r2}, {%r2, %r2, %r2, %r2, %r2, %r2, %r2, %r2}, {%r20675, %r20676, %r20677, %r20678};
	bar.warp.sync 	-1;
	wmma.mma.sync.aligned.row.col.m32n8k16.f16.f16 {%r20683, %r20684, %r20685, %r20686}, {%r2, %r2, %r2, %r2, %r2, %r2, %r2, %r2}, {%r2, %r2, %r2, %r2, %r2, %r2, %r2, %r2}, {%r20679, %r20680, %r20681, %r20682};
	bar.warp.sync 	-1;
	wmma.mma.sync.aligned.row.col.m32n8k16.f16.f16 {%r20687, %r20688, %r20689, %r20690}, {%r2, %r2, %r2, %r2, %r2, %r2, %r2, %r2}, {%r2, %r2, %r2, %r2, %r2, %r2, %r2, %r2}, {%r20683, %r20684, %r20685, %r20686};
	bar.warp.sync 	-1;
	wmma.mma.sync.aligned.row.col.m32n8k16.f16.f16 {%r20691, %r20692, %r20693, %r20694}, {%r2, %r2, %r2, %r2, %r2, %r2, %r2, %r2}, {%r2, %r2, %r2, %r2, %r2, %r2, %r2, %r2}, {%r20687, %r20688, %r20689, %r20690};
	bar.warp.sync 	-1;
	wmma.mma.sync.aligned.row.col.m32n8k16.f16.f16 {%r20695, %r20696, %r20697, %r20698}, {%r2, %r2, %r2, %r2, %r2, %r2, %r2, %r2}, {%r2, %r2, %r2, %r2, %r2, %r2, %r2, %r2}, {%r20691, %r20692, %r20693, %r20694};
	bar.warp.sync 	-1;
	wmma.mma.sync.aligned.row.col.m32n8k16.f16.f16 {%r20699, %r20700, %r20701, %r20702}, {%r2, %r2, %r2, %r2, %r2, %r2, %r2, %r2}, {%r2, %r2, %r2, %r2, %r2, %r2, %r2, %r2}, {%r20695, %r20696, %r20697, %r20698};
	bar.warp.sync 	-1;
	wmma.mma.sync.aligned.row.col.m32n8k16.f16.f16 {%r20703, %r20704, %r20705, %r20706}, {%r2, %r2, %r2, %r2, %r2, %r2, %r2, %r2}, {%r2, %r2, %r2, %r2, %r2, %r2, %r2, %r2}, {%r20699, %r20700, %r20701, %r20702};
	bar.warp.sync 	-1;
	wmma.mma.sync.aligned.row.col.m32n8k16.f16.f16 {%r20707, %r20708, %r20709, %r20710}, {%r2, %r2, %r2, %r2, %r2, %r2, %r2, %r2}, {%r2, %r2, %r2, %r2, %r2, %r2, %r2, %r2}, {%r20703, %r20704, %r20705, %r20706};
	bar.warp.sync 	-1;
	wmma.mma.sync.aligned.row.col.m32n8k16.f16.f16 {%r20711, %r20712, %r20713, %r20714}, {%r2, %r2, %r2, %r2, %r2, %r2, %r2, %r2}, {%r2, %r2, %r2, %r2, %r2, %r2, %r2, %r2}, {%r20707, %r20708, %r20709, %r20710};
	bar.warp.sync 	-1;
	wmma.mma.sync.aligned.row.col.m32n8k16.f16.f16 {%r20715, %r20716, %r20717, %r20718}, {%r2, %r2, %r2, %r2, %r2, %r2, %r2, %r2}, {%r2, %r2, %r2, %r2, %r2, %r2, %r2, %r2}, {%r20711, %r20712, %r20713, %r20714};
	bar.warp.sync 	-1;
	wmma.mma.sync.aligned.row.col.m32n8k16.f16.f16 {%r20719, %r20720, %r20721, %r20722}, {%r2, %r2, %r2, %r2, %r2, %r2, %r2, %r2}, {%r2, %r2, %r2, %r2, %r2, %r2, %r2, %r2}, {%r20715, %r20716, %r20717, %r20718};
	bar.warp.sync 	-1;
	wmma.mma.sync.aligned.row.col.m32n8k16.f16.f16 {%r20723, %r20724, %r20725, %r20726}, {%r2, %r2, %r2, %r2, %r2, %r2, %r2, %r2}, {%r2, %r2, %r2, %r2, %r2, %r2, %r2, %r2}, {%r20719, %r20720, %r20721, %r20722};
	bar.warp.sync 	-1;
	wmma.mma.sync.aligned.row.col.m32n8k16.f16.f16 {%r20727, %r20728, %r20729, %r20730}, {%r2, %r2, %r2, %r2, %r2, %r2, %r2, %r2}, {%r2, %r2, %r2, %r2, %r2, %r2, %r2, %r2}, {%r20723, %r20724, %r20725, %r20726};
	bar.warp.sync 	-1;
	wmma.mma.sync.aligned.row.col.m32n8k16.f16.f16 {%r20731, %r20732, %r20733, %r20734}, {%r2, %r2, %r2, %r2, %r2, %r2, %r2, %r2}, {%r2, %r2, %r2, %r2, %r2, %r2, %r2, %r2}, {%r20727, %r20728, %r20729, %r20730};
	bar.warp.sync 	-1;
	wmma.mma.sync.aligned.row.col.m32n8k16.f16.f16 {%r20735, %r20736, %r20737, %r20738}, {%r2, %r2, %r2, %r2, %r2, %r2, %r2, %r2}, {%r2, %r2, %r2, %r2, %r2, %r2, %r2, %r2}, {%r20731, %r20732, %r20733, %r20734};
	bar.warp.sync 	-1;
	wmma.mma.sync.aligned.row.col.m32n8k16.f16.f16 {%r20739, %r20740, %r20741, %r20742}, {%r2, %r2, %r2, %r2, %r2, %r2, %r2, %r2}, {%r2, %r2, %r2, %r2, %r2, %r2, %r2, %r2}, {%r20735, %r20736, %r20737, %r20738};
	bar.warp.sync 	-1;
	wmma.mma.sync.aligned.row.col.m32n8k16.f16.f16 {%r20743, %r20744, %r20745, %r20746}, {%r2, %r2, %r2, %r2, %r2, %r2, %r2, %r2}, {%r2, %r2, %r2, %r2, %r2, %r2, %r2, %r2}, {%r20739, %r20740, %r20741, %r20742};
	bar.warp.sync 	-1;
	wmma.mma.sync.aligned.row.col.m32n8k16.f16.f16 {%r20747, %r20748, %r20749, %r20750}, {%r2, %r2, %r2, %r2, %r2, %r2, %r2, %r2}, {%r2, %r2, %r2, %r2, %r2, %r2, %r2, %r2}, {%r20743, %r20744, %r20745, %r20746};
	bar.warp.sync 	-1;
	wmma.mma.sync.aligned.row.col.m32n8k16.f16.f16 {%r20751, %r20752, %r20753, %r20754}, {%r2, %r2, %r2, %r2, %r2, %r2, %r2, %r2}, {%r2, %r2, %r2, %r2, %r2, %r2, %r2, %r2}, {%r20747, %r20748, %r20749, %r20750};
	bar.warp.sync 	-1;
	wmma.mma.sync.aligned.row.col.m32n8k16.f16.f16 {%r20755, %r20756, %r20757, %r20758}, {%r2, %r2, %r2, %r2, %r2, %r2, %r2, %r2}, {%r2, %r2, %r2, %r2, %r2, %r2, %r2, %r2}, {%r20751, %r20752, %r20753, %r20754};
	bar.warp.sync 	-1;
	wmma.mma.sync.aligned.row.col.m32n8k16.f16.f16 {%r20759, %r20760, %r20761, %r20762}, {%r2, %r2, %r2, %r2, %r2, %r2, %r2, %r2}, {%r2, %r2, %r2, %r2, %r2, %r2, %r2, %r2}, {%r20755, %r20756, %r20757, %r20758};
	bar.warp.sync 	-1;
	wmma.mma.sync.aligned.row.col.m32n8k16.f16.f16 {%r20763, %r20764, %r20765, %r20766}, {%r2, %r2, %r2, %r2, %r2, %r2, %r2, %r2}, {%r2, %r2, %r2, %r2, %r2, %r2, %r2, %r2}, {%r20759, %r20760, %r20761, %r20762};
	bar.warp.sync 	-1;
	wmma.mma.sync.aligned.row.col.m32n8k16.f16.f16 {%r20767, %r20768, %r20769, %r20770}, {%r2, %r2, %r2, %r2, %r2, %r2, %r2, %r2}, {%r2, %r2, %r2, %r2, %r2, %r2, %r2, %r2}, {%r20763, %r20764, %r20765, %r20766};
	bar.warp.sync 	-1;
	wmma.mma.sync.aligned.row.col.m32n8k16.f16.f16 {%r20771, %r20772, %r20773, %r20774}, {%r2, %r2, %r2, %r2, %r2, %r2, %r2, %r2}, {%r2, %r2, %r2, %r2, %r2, %r2, %r2, %r2}, {%r20767, %r20768, %r20769, %r20770};
	bar.warp.sync 	-1;
	wmma.mma.sync.aligned.row.col.m32n8k16.f16.f16 {%r20775, %r20776, %r20777, %r20778}, {%r2, %r2, %r2, %r2, %r2, %r2, %r2, %r2}, {%r2, %r2, %r2, %r2, %r2, %r2, %r2, %r2}, {%r20771, %r20772, %r20773, %r20774};
	bar.warp.sync 	-1;
	wmma.mma.sync.aligned.row.col.m32n8k16.f16.f16 {%r20779, %r20780, %r20781, %r20782}, {%r2, %r2, %r2, %r2, %r2, %r2, %r2, %r2}, {%r2, %r2, %r2, %r2, %r2, %r2, %r2, %r2}, {%r20775, %r20776, %r20777, %r20778};
	bar.warp.sync 	-1;
	wmma.mma.sync.aligned.row.col.m32n8k16.f16.f16 {%r20783, %r20784, %r20785, %r20786}, {%r2, %r2, %r2, %r2, %r2, %r2, %r2, %r2}, {%r2, %r2, %r2, %r2, %r2, %r2, %r2, %r2}, {%r20779, %r20780, %r20781, %r20782};
	bar.warp.sync 	-1;
	wmma.mma.sync.aligned.row.col.m32n8k16.f16.f16 {%r20787, %r20788, %r20789, %r20790}, {%r2, %r2, %r2, %r2, %r2, %r2, %r2, %r2}, {%r2, %r2, %r2, %r2, %r2, %r2, %r2, %r2}, {%r20783, %r20784, %r20785, %r20786};
	bar.warp.sync 	-1;
	wmma.mma.sync.aligned.row.col.m32n8k16.f16.f16 {%r20791, %r20792, %r20793, %r20794}, {%r2, %r2, %r2, %r2, %r2, %r2, %r2, %r2}, {%r2, %r2, %r2, %r2, %r2, %r2, %r2, %r2}, {%r20787, %r20788, %r20789, %r20790};
	bar.warp.sync 	-1;
	wmma.mma.sync.aligned.row.col.m32n8k16.f16.f16 {%r20795, %r20796, %r20797, %r20798}, {%r2, %r2, %r2, %r2, %r2, %r2, %r2, %r2}, {%r2, %r2, %r2, %r2, %r2, %r2, %r2, %r2}, {%r20791, %r20792, %r20793, %r20794};
	bar.warp.sync 	-1;
	wmma.mma.sync.aligned.row.col.m32n8k16.f16.f16 {%r20799, %r20800, %r20801, %r20802}, {%r2, %r2, %r2, %r2, %r2, %r2, %r2, %r2}, {%r2, %r2, %r2, %r2, %r2, %r2, %r2, %r2}, {%r20795, %r20796, %r20797, %r20798};
	bar.warp.sync 	-1;
	wmma.mma.sync.aligned.row.col.m32n8k16.f16.f16 {%r20803, %r20804, %r20805, %r20806}, {%r2, %r2, %r2, %r2, %r2, %r2, %r2, %r2}, {%r2, %r2, %r2, %r2, %r2, %r2, %r2, %r2}, {%r20799, %r20800, %r20801, %r20802};
	bar.warp.sync 	-1;
	wmma.mma.sync.aligned.row.col.m32n8k16.f16.f16 {%r20807, %r20808, %r20809, %r20810}, {%r2, %r2, %r2, %r2, %r2, %r2, %r2, %r2}, {%r2, %r2, %r2, %r2, %r2, %r2, %r2, %r2}, {%r20803, %r20804, %r20805, %r20806};
	bar.warp.sync 	-1;
	wmma.mma.sync.aligned.row.col.m32n8k16.f16.f16 {%r20811, %r20812, %r20813, %r20814}, {%r2, %r2, %r2, %r2, %r2, %r2, %r2, %r2}, {%r2, %r2, %r2, %r2, %r2, %r2, %r2, %r2}, {%r20807, %r20808, %r20809, %r20810};
	bar.warp.sync 	-1;
	wmma.mma.sync.aligned.row.col.m32n8k16.f16.f16 {%r20815, %r20816, %r20817, %r20818}, {%r2, %r2, %r2, %r2, %r2, %r2, %r2, %r2}, {%r2, %r2, %r2, %r2, %r2, %r2, %r2, %r2}, {%r20811, %r20812, %r20813, %r20814};
	bar.warp.sync 	-1;
	wmma.mma.sync.aligned.row.col.m32n8k16.f16.f16 {%r20819, %r20820, %r20821, %r20822}, {%r2, %r2, %r2, %r2, %r2, %r2, %r2, %r2}, {%r2, %r2, %r2, %r2, %r2, %r2, %r2, %r2}, {%r20815, %r20816, %r20817, %r20818};
	bar.warp.sync 	-1;
	wmma.mma.sync.aligned.row.col.m32n8k16.f16.f16 {%r20823, %r20824, %r20825, %r20826}, {%r2, %r2, %r2, %r2, %r2, %r2, %r2, %r2}, {%r2, %r2, %r2, %r2, %r2, %r2, %r2, %r2}, {%r20819, %r20820, %r20821, %r20822};
	bar.warp.sync 	-1;
	wmma.mma.sync.aligned.row.col.m32n8k16.f16.f16 {%r20827, %r20828, %r20829, %r20830}, {%r2, %r2, %r2, %r2, %r2, %r2, %r2, %r2}, {%r2, %r2, %r2, %r2, %r2, %r2, %r2, %r2}, {%r20823, %r20824, %r20825, %r20826};
	bar.warp.sync 	-1;
	wmma.mma.sync.aligned.row.col.m32n8k16.f16.f16 {%r20831, %r20832, %r20833, %r20834}, {%r2, %r2, %r2, %r2, %r2, %r2, %r2, %r2}, {%r2, %r2, %r2, %r2, %r2, %r2, %r2, %r2}, {%r20827, %r20828, %r20829, %r20830};
	bar.warp.sync 	-1;
	wmma.mma.sync.aligned.row.col.m32n8k16.f16.f16 {%r20835, %r20836, %r20837, %r20838}, {%r2, %r2, %r2, %r2, %r2, %r2, %r2, %r2}, {%r2, %r2, %r2, %r2, %r2, %r2, %r2, %r2}, {%r20831, %r20832, %r20833, %r20834};
	bar.warp.sync 	-1;
	wmma.mma.sync.aligned.row.col.m32n8k16.f16.f16 {%r20839, %r20840, %r20841, %r20842}, {%r2, %r2, %r2, %r2, %r2, %r2, %r2, %r2}, {%r2, %r2, %r2, %r2, %r2, %r2, %r2, %r2}, {%r20835, %r20836, %r20837, %r20838};
	bar.warp.sync 	-1;
	wmma.mma.sync.aligned.row.col.m32n8k16.f16.f16 {%r20843, %r20844, %r20845, %r20846}, {%r2, %r2, %r2, %r2, %r2, %r2, %r2, %r2}, {%r2, %r2, %r2, %r2, %r2, %r2, %r2, %r2}, {%r20839, %r20840, %r20841, %r20842};
	bar.warp.sync 	-1;
	wmma.mma.sync.aligned.row.col.m32n8k16.f16.f16 {%r20847, %r20848, %r20849, %r20850}, {%r2, %r2, %r2, %r2, %r2, %r2, %r2, %r2}, {%r2, %r2, %r2, %r2, %r2, %r2, %r2, %r2}, {%r20843, %r20844, %r20845, %r20846};
	bar.warp.sync 	-1;
	wmma.mma.sync.aligned.row.col.m32n8k16.f16.f16 {%r20851, %r20852, %r20853, %r20854}, {%r2, %r2, %r2, %r2, %r2, %r2, %r2, %r2}, {%r2, %r2, %r2, %r2, %r2, %r2, %r2, %r2}, {%r20847, %r20848, %r20849, %r20850};
	bar.warp.sync 	-1;
	wmma.mma.sync.aligned.row.col.m32n8k16.f16.f16 {%r20855, %r20856, %r20857, %r20858}, {%r2, %r2, %r2, %r2, %r2, %r2, %r2, %r2}, {%r2, %r2, %r2, %r2, %r2, %r2, %r2, %r2}, {%r20851, %r20852, %r20853, %r20854};
	bar.warp.sync 	-1;
	wmma.mma.sync.aligned.row.col.m32n8k16.f16.f16 {%r20859, %r20860, %r20861, %r20862}, {%r2, %r2, %r2, %r2, %r2, %r2, %r2, %r2}, {%r2, %r2, %r2, %r2, %r2, %r2, %r2, %r2}, {%r20855, %r20856, %r20857, %r20858};
	bar.warp.sync 	-1;
	wmma.mma.sync.aligned.row.col.m32n8k16.f16.f16 {%r20863, %r20864, %r20865, %r20866}, {%r2, %r2, %r2, %r2, %r2, %r2, %r2, %r2}, {%r2, %r2, %r2, %r2, %r2, %r2, %r2, %r2}, {%r20859, %r20860, %r20861, %r20862};
	bar.warp.sync 	-1;
	wmma.mma.sync.aligned.row.col.m32n8k16.f16.f16 {%r20867, %r20868, %r20869, %r20870}, {%r2, %r2, %r2, %r2, %r2, %r2, %r2, %r2}, {%r2, %r2, %r2, %r2, %r2, %r2, %r2, %r2}, {%r20863, %r20864, %r20865, %r20866};
	bar.warp.sync 	-1;
	wmma.mma.sync.aligned.row.col.m32n8k16.f16.f16 {%r20871, %r20872, %r20873, %r20874}, {%r2, %r2, %r2, %r2, %r2, %r2, %r2, %r2}, {%r2, %r2, %r2, %r2, %r2, %r2, %r2, %r2}, {%r20867, %r20868, %r20869, %r20870};
	bar.warp.sync 	-1;
	wmma.mma.sync.aligned.row.col.m32n8k16.f16.f16 {%r20875, %r20876, %r20877, %r20878}, {%r2, %r2, %r2, %r2, %r2, %r2, %r2, %r2}, {%r2, %r2, %r2, %r2, %r2, %r2, %r2, %r2}, {%r20871, %r20872, %r20873, %r20874};
	bar.warp.sync 	-1;
	wmma.mma.sync.aligned.row.col.m32n8k16.f16.f16 {%r20879, %r20880, %r20881, %r20882}, {%r2, %r2, %r2, %r2, %r2, %r2, %r2, %r2}, {%r2, %r2, %r2, %r2, %r2, %r2, %r2, %r2}, {%r20875, %r20876, %r20877, %r20878};
	bar.warp.sync 	-1;
	wmma.mma.sync.aligned.row.col.m32n8k16.f16.f16 {%r20883, %r20884, %r20885, %r20886}, {%r2, %r2, %r2, %r2, %r2, %r2, %r2, %r2}, {%r2, %r2, %r2, %r2, %r2, %r2, %r2, %r2}, {%r20879, %r20880, %r20881, %r20882};
	bar.warp.sync 	-1;
	wmma.mma.sync.aligned.row.col.m32n8k16.f16.f16 {%r20887, %r20888, %r20889, %r20890}, {%r2, %r2, %r2, %r2, %r2, %r2, %r2, %r2}, {%r2, %r2, %r2, %r2, %r2, %r2, %r2, %r2}, {%r20883, %r20884, %r20885, %r20886};
	bar.warp.sync 	-1;
	wmma.mma.sync.aligned.row.col.m32n8k16.f16.f16 {%r20891, %r20892, %r20893, %r20894}, {%r2, %r2, %r2, %r2, %r2, %r2, %r2, %r2}, {%r2, %r2, %r2, %r2, %r2, %r2, %r2, %r2}, {%r20887, %r20888, %r20889, %r20890};
	bar.warp.sync 	-1;
	wmma.mma.sync.aligned.row.col.m32n8k16.f16.f16 {%r20895, %r20896, %r20897, %r20898}, {%r2, %r2, %r2, %r2, %r2, %r2, %r2, %r2}, {%r2, %r2, %r2, %r2, %r2, %r2, %r2, %r2}, {%r20891, %r20892, %r20893, %r20894};
	bar.warp.sync 	-1;
	wmma.mma.sync.aligned.row.col.m32n8k16.f16.f16 {%r20899, %r20900, %r20901, %r20902}, {%r2, %r2, %r2, %r2, %r2, %r2, %r2, %r2}, {%r2, %r2, %r2, %r2, %r2, %r2, %r2, %r2}, {%r20895, %r20896, %r20897, %r20898};
	bar.warp.sync 	-1;
	wmma.mma.sync.aligned.row.col.m32n8k16.f16.f16 {%r20903, %r20904, %r20905, %r20906}, {%r2, %r2, %r2, %r2, %r2, %r2, %r2, %r2}, {%r2, %r2, %r2, %r2, %r2, %r2, %r2, %r2}, {%r20899, %r20900, %r20901, %r20902};
	bar.warp.sync 	-1;
	wmma.mma.sync.aligned.row.col.m32n8k16.f16.f16 {%r20907, %r20908, %r20909, %r20910}, {%r2, %r2, %r2, %r2, %r2, %r2, %r2, %r2}, {%r2, %r2, %r2, %r2, %r2, %r2, %r2, %r2}, {%r20903, %r20904, %r20905, %r20906};
	bar.warp.sync 	-1;
	wmma.mma.sync.aligned.row.col.m32n8k16.f16.f16 {%r20911, %r20912, %r20913, %r20914}, {%r2, %r2, %r2, %r2, %r2, %r2, %r2, %r2}, {%r2, %r2, %r2, %r2, %r2, %r2, %r2, %r2}, {%r20907, %r20908, %r20909, %r20910};
	bar.warp.sync 	-1;
	wmma.mma.sync.aligned.row.col.m32n8k16.f16.f16 {%r20915, %r20916, %r20917, %r20918}, {%r2, %r2, %r2, %r2, %r2, %r2, %r2, %r2}, {%r2, %r2, %r2, %r2, %r2, %r2, %r2, %r2}, {%r20911, %r20912, %r20913, %r20914};
	bar.warp.sync 	-1;
	wmma.mma.sync.aligned.row.col.m32n8k16.f16.f16 {%r20919, %r20920, %r20921, %r20922}, {%r2, %r2, %r2, %r2, %r2, %r2, %r2, %r2}, {%r2, %r2, %r2, %r2, %r2, %r2, %r2, %r2}, {%r20915, %r20916, %r20917, %r20918};
	bar.warp.sync 	-1;
	wmma.mma.sync.aligned.row.col.m32n8k16.f16.f16 {%r20923, %r20924, %r20925, %r20926}, {%r2, %r2, %r2, %r2, %r2, %r2, %r2, %r2}, {%r2, %r2, %r2, %r2, %r2, %r2, %r2, %r2}, {%r20919, %r20920, %r20921, %r20922};
	bar.warp.sync 	-1;
	wmma.mma.sync.aligned.row.col.m32n8k16.f16.f16 {%r20927, %r20928, %r20929, %r20930}, {%r2, %r2, %r2, %r2, %r2, %r2, %r2, %r2}, {%r2, %r2, %r2, %r2, %r2, %r2, %r2, %r2}, {%r20923, %r20924, %r20925, %r20926};
	bar.warp.sync 	-1;
	wmma.mma.sync.aligned.row.col.m32n8k16.f16.f16 {%r20931, %r20932, %r20933, %r20934}, {%r2, %r2, %r2, %r2, %r2, %r2, %r2, %r2}, {%r2, %r2, %r2, %r2, %r2, %r2, %r2, %r2}, {%r20927, %r20928, %r20929, %r20930};
	bar.warp.sync 	-1;
	wmma.mma.sync.aligned.row.col.m32n8k16.f16.f16 {%r20935, %r20936, %r20937, %r20938}, {%r2, %r2, %r2, %r2, %r2, %r2, %r2, %r2}, {%r2, %r2, %r2, %r2, %r2, %r2, %r2, %r2}, {%r20931, %r20932, %r20933, %r20934};
	bar.warp.sync 	-1;
	wmma.mma.sync.aligned.row.col.m32n8k16.f16.f16 {%r20939, %r20940, %r20941, %r20942}, {%r2, %r2, %r2, %r2, %r2, %r2, %r2, %r2}, {%r2, %r2, %r2, %r2, %r2, %r2, %r2, %r2}, {%r20935, %r20936, %r20937, %r20938};
	bar.warp.sync 	-1;
	wmma.mma.sync.aligned.row.col.m32n8k16.f16.f16 {%r20943, %r20944, %r20945, %r20946}, {%r2, %r2, %r2, %r2, %r2, %r2, %r2, %r2}, {%r2, %r2, %r2, %r2, %r2, %r2, %r2, %r2}, {%r20939, %r20940, %r20941, %r20942};
	bar.warp.sync 	-1;
	wmma.mma.sync.aligned.row.col.m32n8k16.f16.f16 {%r20947, %r20948, %r20949, %r20950}, {%r2, %r2, %r2, %r2, %r2, %r2, %r2, %r2}, {%r2, %r2, %r2, %r2, %r2, %r2, %r2, %r2}, {%r20943, %r20944, %r20945, %r20946};
	bar.warp.sync 	-1;
	wmma.mma.sync.aligned.row.col.m32n8k16.f16.f16 {%r20951, %r20952, %r20953, %r20954}, {%r2, %r2, %r2, %r2, %r2, %r2, %r2, %r2}, {%r2, %r2, %r2, %r2, %r2, %r2, %r2, %r2}, {%r20947, %r20948, %r20949, %r20950};
	bar.warp.sync 	-1;
	wmma.mma.sync.aligned.row.col.m32n8k16.f16.f16 {%r20955, %r20956, %r20957, %r20958}, {%r2, %r2, %r2, %r2, %r2, %r2, %r2, %r2}, {%r2, %r2, %r2, %r2, %r2, %r2, %r2, %r2}, {%r20951, %r20952, %r20953, %r20954};
	bar.warp.sync 	-1;
	wmma.mma.sync.aligned.row.col.m32n8k16.f16.f16 {%r20959, %r20960, %r20961, %r20962}, {%r2, %r2, %r2, %r2, %r2, %r2, %r2, %r2}, {%r2, %r2, %r2, %r2, %r2, %r2, %r2, %r2}, {%r20955, %r20956, %r20957, %r20958};
	bar.warp.sync 	-1;
	wmma.mma.sync.aligned.row.col.m32n8k16.f16.f16 {%r20963, %r20964, %r20965, %r20966}, {%r2, %r2, %r2, %r2, %r2, %r2, %r2, %r2}, {%r2, %r2, %r2, %r2, %r2, %r2, %r2, %r2}, {%r20959, %r20960, %r20961, %r20962};
	bar.warp.sync 	-1;
	wmma.mma.sync.aligned.row.col.m32n8k16.f16.f16 {%r20967, %r20968, %r20969, %r20970}, {%r2, %r2, %r2, %r2, %r2, %r2, %r2, %r2}, {%r2, %r2, %r2, %r2, %r2, %r2, %r2, %r2}, {%r20963, %r20964, %r20965, %r20966};
	bar.warp.sync 	-1;
	wmma.mma.sync.aligned.row.col.m32n8k16.f16.f16 {%r20971, %r20972, %r20973, %r20974}, {%r2, %r2, %r2, %r2, %r2, %r2, %r2, %r2}, {%r2, %r2, %r2, %r2, %r2, %r2, %r2, %r2}, {%r20967, %r20968, %r20969, %r20970};
	bar.warp.sync 	-1;
	wmma.mma.sync.aligned.row.col.m32n8k16.f16.f16 {%r20975, %r20976, %r20977, %r20978}, {%r2, %r2, %r2, %r2, %r2, %r2, %r2, %r2}, {%r2, %r2, %r2, %r2, %r2, %r2, %r2, %r2}, {%r20971, %r20972, %r20973, %r20974};
	bar.warp.sync 	-1;
	wmma.mma.sync.aligned.row.col.m32n8k16.f16.f16 {%r20979, %r20980, %r20981, %r20982}, {%r2, %r2, %r2, %r2, %r2, %r2, %r2, %r2}, {%r2, %r2, %r2, %r2, %r2, %r2, %r2, %r2}, {%r20975, %r20976, %r20977, %r20978};
	bar.warp.sync 	-1;
	wmma.mma.sync.aligned.row.col.m32n8k16.f16.f16 {%r20983, %r20984, %r20985, %r20986}, {%r2, %r2, %r2, %r2, %r2, %r2, %r2, %r2}, {%r2, %r2, %r2, %r2, %r2, %r2, %r2, %r2}, {%r20979, %r20980, %r20981, %r20982};
	bar.warp.sync 	-1;
	wmma.mma.sync.aligned.row.col.m32n8k16.f16.f16 {%r20987, %r20988, %r20989, %r20990}, {%r2, %r2, %r2, %r2, %r2, %r2, %r2, %r2}, {%r2, %r2, %r2, %r2, %r2, %r2, %r2, %r2}, {%r20983, %r20984, %r20985, %r20986};
	bar.warp.sync 	-1;
	wmma.mma.sync.aligned.row.col.m32n8k16.f16.f16 {%r20991, %r20992, %r20993, %r20994}, {%r2, %r2, %r2, %r2, %r2, %r2, %r2, %r2}, {%r2, %r2, %r2, %r2, %r2, %r2, %r2, %r2}, {%r20987, %r20988, %r20989, %r20990};
	bar.warp.sync 	-1;
	wmma.mma.sync.aligned.row.col.m32n8k16.f16.f16 {%r20995, %r20996, %r20997, %r20998}, {%r2, %r2, %r2, %r2, %r2, %r2, %r2, %r2}, {%r2, %r2, %r2, %r2, %r2, %r2, %r2, %r2}, {%r20991, %r20992, %r20993, %r20994};
	bar.warp.sync 	-1;
	wmma.mma.sync.aligned.row.col.m32n8k16.f16.f16 {%r20999, %r21000, %r21001, %r21002}, {%r2, %r2, %r2, %r2, %r2, %r2, %r2, %r2}, {%r2, %r2, %r2, %r2, %r2, %r2, %r2, %r2}, {%r20995, %r20996, %r20997, %r20998};
	bar.warp.sync 	-1;
	wmma.mma.sync.aligned.row.col.m32n8k16.f16.f16 {%r21003, %r21004, %r21005, %r21006}, {%r2, %r2, %r2, %r2, %r2, %r2, %r2, %r2}, {%r2, %r2, %r2, %r2, %r2, %r2, %r2, %r2}, {%r20999, %r21000, %r21001, %r21002};
	bar.warp.sync 	-1;
	wmma.mma.sync.aligned.row.col.m32n8k16.f16.f16 {%r21007, %r21008, %r21009, %r21010}, {%r2, %r2, %r2, %r2, %r2, %r2, %r2, %r2}, {%r2, %r2, %r2, %r2, %r2, %r2, %r2, %r2}, {%r21003, %r21004, %r21005, %r21006};
	bar.warp.sync 	-1;
	wmma.mma.sync.aligned.row.col.m32n8k16.f16.f16 {%r21011, %r21012, %r21013, %r21014}, {%r2, %r2, %r2, %r2, %r2, %r2, %r2, %r2}, {%r2, %r2, %r2, %r2, %r2, %r2, %r2, %r2}, {%r21007, %r21008, %r21009, %r21010};
	bar.warp.sync 	-1;
	wmma.mma.sync.aligned.row.col.m32n8k16.f16.f16 {%r21015, %r21016, %r21017, %r21018}, {%r2, %r2, %r2, %r2, %r2, %r2, %r2, %r2}, {%r2, %r2, %r2, %r2, %r2, %r2, %r2, %r2}, {%r21011, %r21012, %r21013, %r21014};
	bar.warp.sync 	-1;
	wmma.mma.sync.aligned.row.col.m32n8k16.f16.f16 {%r21019, %r21020, %r21021, %r21022}, {%r2, %r2, %r2, %r2, %r2, %r2, %r2, %r2}, {%r2, %r2, %r2, %r2, %r2, %r2, %r2, %r2}, {%r21015, %r21016, %r21017, %r21018};
	bar.warp.sync 	-1;
	wmma.mma.sync.aligned.row.col.m32n8k16.f16.f16 {%r21023, %r21024, %r21025, %r21026}, {%r2, %r2, %r2, %r2, %r2, %r2, %r2, %r2}, {%r2, %r2, %r2, %r2, %r2, %r2, %r2, %r2}, {%r21019, %r21020, %r21021, %r21022};
	bar.warp.sync 	-1;
	wmma.mma.sync.aligned.row.col.m32n8k16.f16.f16 {%r21027, %r21028, %r21029, %r21030}, {%r2, %r2, %r2, %r2, %r2, %r2, %r2, %r2}, {%r2, %r2, %r2, %r2, %r2, %r2, %r2, %r2}, {%r21023, %r21024, %r21025, %r21026};
	bar.warp.sync 	-1;
	wmma.mma.sync.aligned.row.col.m32n8k16.f16.f16 {%r21031, %r21032, %r21033, %r21034}, {%r2, %r2, %r2, %r2, %r2, %r2, %r2, %r2}, {%r2, %r2, %r2, %r2, %r2, %r2, %r2, %r2}, {%r21027, %r21028, %r21029, %r21030};
	bar.warp.sync 	-1;
	wmma.mma.sync.aligned.row.col.m32n8k16.f16.f16 {%r21035, %r21036, %r21037, %r21038}, {%r2, %r2, %r2, %r2, %r2, %r2, %r2, %r2}, {%r2, %r2, %r2, %r2, %r2, %r2, %r2, %r2}, {%r21031, %r21032, %r21033, %r21034};
	bar.warp.sync 	-1;
	wmma.mma.sync.aligned.row.col.m32n8k16.f16.f16 {%r21039, %r21040, %r21041, %r21042}, {%r2, %r2, %r2, %r2, %r2, %r2, %r2, %r2}, {%r2, %r2, %r2, %r2, %r2, %r2, %r2, %r2}, {%r21035, %r21036, %r21037, %r21038};
	bar.warp.sync 	-1;
	wmma.mma.sync.aligned.row.col.m32n8k16.f16.f16 {%r21043, %r21044, %r21045, %r21046}, {%r2, %r2, %r2, %r2, %r2, %r2, %r2, %r2}, {%r2, %r2, %r2, %r2, %r2, %r2, %r2, %r2}, {%r21039, %r21040, %r21041, %r21042};
	bar.warp.sync 	-1;
	wmma.mma.sync.aligned.row.col.m32n8k16.f16.f16 {%r21047, %r21048, %r21049, %r21050}, {%r2, %r2, %r2, %r2, %r2, %r2, %r2, %r2}, {%r2, %r2, %r2, %r2, %r2, %r2, %r2, %r2}, {%r21043, %r21044, %r21045, %r21046};
	bar.warp.sync 	-1;
	wmma.mma.sync.aligned.row.col.m32n8k16.f16.f16 {%r21051, %r21052, %r21053, %r21054}, {%r2, %r2, %r2, %r2, %r2, %r2, %r2, %r2}, {%r2, %r2, %r2, %r2, %r2, %r2, %r2, %r2}, {%r21047, %r21048, %r21049, %r21050};
	bar.warp.sync 	-1;
	wmma.mma.sync.aligned.row.col.m32n8k16.f16.f16 {%r21055, %r21056, %r21057, %r21058}, {%r2, %r2, %r2, %r2, %r2, %r2, %r2, %r2}, {%r2, %r2, %r2, %r2, %r2, %r2, %r2, %r2}, {%r21051, %r21052, %r21053, %r21054};
	bar.warp.sync 	-1;
	wmma.mma.sync.aligned.row.col.m32n8k16.f16.f16 {%r21059, %r21060, %r21061, %r21062}, {%r2, %r2, %r2, %r2, %r2, %r2, %r2, %r2}, {%r2, %r2, %r2, %r2, %r2, %r2, %r2, %r2}, {%r21055, %r21056, %r21057, %r21058};
	bar.warp.sync 	-1;
	wmma.mma.sync.aligned.row.col.m32n8k16.f16.f16 {%r21063, %r21064, %r21065, %r21066}, {%r2, %r2, %r2, %r2, %r2, %r2, %r2, %r2}, {%r2, %r2, %r2, %r2, %r2, %r2, %r2, %r2}, {%r21059, %r21060, %r21061, %r21062};
	bar.warp.sync 	-1;
	wmma.mma.sync.aligned.row.col.m32n8k16.f16.f16 {%r21067, %r21068, %r21069, %r21070}, {%r2, %r2, %r2, %r2, %r2, %r2, %r2, %r2}, {%r2, %r2, %r2, %r2, %r2, %r2, %r2, %r2}, {%r21063, %r21064, %r21065, %r21066};
	bar.warp.sync 	-1;
	wmma.mma.sync.aligned.row.col.m32n8k16.f16.f16 {%r21071, %r21072, %r21073, %r21074}, {%r2, %r2, %r2, %r2, %r2, %r2, %r2, %r2}, {%r2, %r2, %r2, %r2, %r2, %r2, %r2, %r2}, {%r21067, %r21068, %r21069, %r21070};
	bar.warp.sync 	-1;
	wmma.mma.sync.aligned.row.col.m32n8k16.f16.f16 {%r21075, %r21076, %r21077, %r21078}, {%r2, %r2, %r2, %r2, %r2, %r2, %r2, %r2}, {%r2, %r2, %r2, %r2, %r2, %r2, %r2, %r2}, {%r21071, %r21072, %r21073, %r21074};
	bar.warp.sync 	-1;
	wmma.mma.sync.aligned.row.col.m32n8k16.f16.f16 {%r21079, %r21080, %r21081, %r21082}, {%r2, %r2, %r2, %r2, %r2, %r2, %r2, %r2}, {%r2, %r2, %r2, %r2, %r2, %r2, %r2, %r2}, {%r21075, %r21076, %r21077, %r21078};
	bar.warp.sync 	-1;
	wmma.mma.sync.aligned.row.col.m32n8k16.f16.f16 {%r21083, %r21084, %r21085, %r21086}, {%r2, %r2, %r2, %r2, %r2, %r2, %r2, %r2}, {%r2, %r2, %r2, %r2, %r2, %r2, %r2, %r2}, {%r21079, %r21080, %r21081, %r21082};
	bar.warp.sync 	-1;
	wmma.mma.sync.aligned.row.col.m32n8k16.f16.f16 {%r21087, %r21088, %r21089, %r21090}, {%r2, %r2, %r2, %r2, %r2, %r2, %r2, %r2}, {%r2, %r2, %r2, %r2, %r2, %r2, %r2, %r2}, {%r21083, %r21084, %r21085, %r21086};
	bar.warp.sync 	-1;
	wmma.mma.sync.aligned.row.col.m32n8k16.f16.f16 {%r21091, %r21092, %r21093, %r21094}, {%r2, %r2, %r2, %r2, %r2, %r2, %r2, %r2}, {%r2, %r2, %r2, %r2, %r2, %r2, %r2, %r2}, {%r21087, %r21088, %r21089, %r21090};
	bar.warp.sync 	-1;
	wmma.mma.sync.aligned.row.col.m32n8k16.f16.f16 {%r21095, %r21096, %r21097, %r21098}, {%r2, %r2, %r2, %r2, %r2, %r2, %r2, %r2}, {%r2, %r2, %r2, %r2, %r2, %r2, %r2, %r2}, {%r21091, %r21092, %r21093, %r21094};
	bar.warp.sync 	-1;
	wmma.mma.sync.aligned.row.col.m32n8k16.f16.f16 {%r21099, %r21100, %r21101, %r21102}, {%r2, %r2, %r2, %r2, %r2, %r2, %r2, %r2}, {%r2, %r2, %r2, %r2, %r2, %r2, %r2, %r2}, {%r21095, %r21096, %r21097, %r21098};
	bar.warp.sync 	-1;
	wmma.mma.sync.aligned.row.col.m32n8k16.f16.f16 {%r21103, %r21104, %r21105, %r21106}, {%r2, %r2, %r2, %r2, %r2, %r2, %r2, %r2}, {%r2, %r2, %r2, %r2, %r2, %r2, %r2, %r2}, {%r21099, %r21100, %r21101, %r21102};
	bar.warp.sync 	-1;
	wmma.mma.sync.aligned.row.col.m32n8k16.f16.f16 {%r21107, %r21108, %r21109, %r21110}, {%r2, %r2, %r2, %r2, %r2, %r2, %r2, %r2}, {%r2, %r2, %r2, %r2, %r2, %r2, %r2, %r2}, {%r21103, %r21104, %r21105, %r21106};
	bar.warp.sync 	-1;
	wmma.mma.sync.aligned.row.col.m32n8k16.f16.f16 {%r21111, %r21112, %r21113, %r21114}, {%r2, %r2, %r2, %r2, %r2, %r2, %r2, %r2}, {%r2, %r2, %r2, %r2, %r2, %r2, %r2, %r2}, {%r21107, %r21108, %r21109, %r21110};
	bar.warp.sync 	-1;
	wmma.mma.sync.aligned.row.col.m32n8k16.f16.f16 {%r21115, %r21116, %r21117, %r21118}, {%r2, %r2, %r2, %r2, %r2, %r2, %r2, %r2}, {%r2, %r2, %r2, %r2, %r2, %r2, %r2, %r2}, {%r21111, %r21112, %r21113, %r21114};
	bar.warp.sync 	-1;
	wmma.mma.sync.aligned.row.col.m32n8k16.f16.f16 {%r21119, %r21120, %r21121, %r21122}, {%r2, %r2, %r2, %r2, %r2, %r2, %r2, %r2}, {%r2, %r2, %r2, %r2, %r2, %r2, %r2, %r2}, {%r21115, %r21116, %r21117, %r21118};
	bar.warp.sync 	-1;
	wmma.mma.sync.aligned.row.col.m32n8k16.f16.f16 {%r21123, %r21124, %r21125, %r21126}, {%r2, %r2, %r2, %r2, %r2, %r2, %r2, %r2}, {%r2, %r2, %r2, %r2, %r2, %r2, %r2, %r2}, {%r21119, %r21120, %r21121, %r21122};
	bar.warp.sync 	-1;
	wmma.mma.sync.aligned.row.col.m32n8k16.f16.f16 {%r21127, %r21128, %r21129, %r21130}, {%r2, %r2, %r2, %r2, %r2, %r2, %r2, %r2}, {%r2, %r2, %r2, %r2, %r2, %r2, %r2, %r2}, {%r21123, %r21124, %r21125, %r21126};
	bar.warp.sync 	-1;
	wmma.mma.sync.aligned.row.col.m32n8k16.f16.f16 {%r21131, %r21132, %r21133, %r21134}, {%r2, %r2, %r2, %r2, %r2, %r2, %r2, %r2}, {%r2, %r2, %r2, %r2, %r2, %r2, %r2, %r2}, {%r21127, %r21128, %r21129, %r21130};
	bar.warp.sync 	-1;
	wmma.mma.sync.aligned.row.col.m32n8k16.f16.f16 {%r21135, %r21136, %r21137, %r21138}, {%r2, %r2, %r2, %r2, %r2, %r2, %r2, %r2}, {%r2, %r2, %r2, %r2, %r2, %r2, %r2, %r2}, {%r21131, %r21132, %r21133, %r21134};
	bar.warp.sync 	-1;
	wmma.mma.sync.aligned.row.col.m32n8k16.f16.f16 {%r21139, %r21140, %r21141, %r21142}, {%r2, %r2, %r2, %r2, %r2, %r2, %r2, %r2}, {%r2, %r2, %r2, %r2, %r2, %r2, %r2, %r2}, {%r21135, %r21136, %r21137, %r21138};
	bar.warp.sync 	-1;
	wmma.mma.sync.aligned.row.col.m32n8k16.f16.f16 {%r21143, %r21144, %r21145, %r21146}, {%r2, %r2, %r2, %r2, %r2, %r2, %r2, %r2}, {%r2, %r2, %r2, %r2, %r2, %r2, %r2, %r2}, {%r21139, %r21140, %r21141, %r21142};
	bar.warp.sync 	-1;
	wmma.mma.sync.aligned.row.col.m32n8k16.f16.f16 {%r21147, %r21148, %r21149, %r21150}, {%r2, %r2, %r2, %r2, %r2, %r2, %r2, %r2}, {%r2, %r2, %r2, %r2, %r2, %r2, %r2, %r2}, {%r21143, %r21144, %r21145, %r21146};
	bar.warp.sync 	-1;
	wmma.mma.sync.aligned.row.col.m32n8k16.f16.f16 {%r21151, %r21152, %r21153, %r21154}, {%r2, %r2, %r2, %r2, %r2, %r2, %r2, %r2}, {%r2, %r2, %r2, %r2, %r2, %r2, %r2, %r2}, {%r21147, %r21148, %r21149, %r21150};
	bar.warp.sync 	-1;
	wmma.mma.sync.aligned.row.col.m32n8k16.f16.f16 {%r21155, %r21156, %r21157, %r21158}, {%r2, %r2, %r2, %r2, %r2, %r2, %r2, %r2}, {%r2, %r2, %r2, %r2, %r2, %r2, %r2, %r2}, {%r21151, %r21152, %r21153, %r21154};
	bar.warp.sync 	-1;
	wmma.mma.sync.aligned.row.col.m32n8k16.f16.f16 {%r21159, %r21160, %r21161, %r21162}, {%r2, %r2, %r2, %r2, %r2, %r2, %r2, %r2}, {%r2, %r2, %r2, %r2, %r2, %r2, %r2, %r2}, {%r21155, %r21156, %r21157, %r21158};
	bar.warp.sync 	-1;
	wmma.mma.sync.aligned.row.col.m32n8k16.f16.f16 {%r21163, %r21164, %r21165, %r21166}, {%r2, %r2, %r2, %r2, %r2, %r2, %r2, %r2}, {%r2, %r2, %r2, %r2, %r2, %r2, %r2, %r2}, {%r21159, %r21160, %r21161, %r21162};
	bar.warp.sync 	-1;
	wmma.mma.sync.aligned.row.col.m32n8k16.f16.f16 {%r21167, %r21168, %r21169, %r21170}, {%r2, %r2, %r2, %r2, %r2, %r2, %r2, %r2}, {%r2, %r2, %r2, %r2, %r2, %r2, %r2, %r2}, {%r21163, %r21164, %r21165, %r21166};
	bar.warp.sync 	-1;
	wmma.mma.sync.aligned.row.col.m32n8k16.f16.f16 {%r21171, %r21172, %r21173, %r21174}, {%r2, %r2, %r2, %r2, %r2, %r2, %r2, %r2}, {%r2, %r2, %r2, %r2, %r2, %r2, %r2, %r2}, {%r21167, %r21168, %r21169, %r21170};
	bar.warp.sync 	-1;
	wmma.mma.sync.aligned.row.col.m32n8k16.f16.f16 {%r21175, %r21176, %r21177, %r21178}, {%r2, %r2, %r2, %r2, %r2, %r2, %r2, %r2}, {%r2, %r2, %r2, %r2, %r2, %r2, %r2, %r2}, {%r21171, %r21172, %r21173, %r21174};
	bar.warp.sync 	-1;
	wmma.mma.sync.aligned.row.col.m32n8k16.f16.f16 {%r21179, %r21180, %r21181, %r21182}, {%r2, %r2, %r2, %r2, %r2, %r2, %r2, %r2}, {%r2, %r2, %r2, %r2, %r2, %r2, %r2, %r2}, {%r21175, %r21176, %r21177, %r21178};
	bar.warp.sync 	-1;
	wmma.mma.sync.aligned.row.col.m32n8k16.f16.f16 {%r21183, %r21184, %r21185, %r21186}, {%r2, %r2, %r2, %r2, %r2, %r2, %r2, %r2}, {%r2, %r2, %r2, %r2, %r2, %r2, %r2, %r2}, {%r21179, %r21180, %r21181, %r21182};
	bar.warp.sync 	-1;
	wmma.mma.sync.aligned.row.col.m32n8k16.f16.f16 {%r21187, %r21188, %r21189, %r21190}, {%r2, %r2, %r2, %r2, %r2, %r2, %r2, %r2}, {%r2, %r2, %r2, %r2, %r2, %r2, %r2, %r2}, {%r21183, %r21184, %r21185, %r21186};
	bar.warp.sync 	-1;
	wmma.mma.sync.aligned.row.col.m32n8k16.f16.f16 {%r21191, %r21192, %r21193, %r21194}, {%r2, %r2, %r2, %r2, %r2, %r2, %r2, %r2}, {%r2, %r2, %r2, %r2, %r2, %r2, %r2, %r2}, {%r21187, %r21188, %r21189, %r21190};
	bar.warp.sync 	-1;
	wmma.mma.sync.aligned.row.col.m32n8k16.f16.f16 {%r21195, %r21196, %r21197, %r21198}, {%r2, %r2, %r2, %r2, %r2, %r2, %r2, %r2}, {%r2, %r2, %r2, %r2, %r2, %r2, %r2, %r2}, {%r21191, %r21192, %r21193, %r21194};
	bar.warp.sync 	-1;
	wmma.mma.sync.aligned.row.col.m32n8k16.f16.f16 {%r21199, %r21200, %r21201, %r21202}, {%r2, %r2, %r2, %r2, %r2, %r2, %r2, %r2}, {%r2, %r2, %r2, %r2, %r2, %r2, %r2, %r2}, {%r21195, %r21196, %r21197, %r21198};
	bar.warp.sync 	-1;
	wmma.mma.sync.aligned.row.col.m32n8k16.f16.f16 {%r21203, %r21204, %r21205, %r21206}, {%r2, %r2, %r2, %r2, %r2, %r2, %r2, %r2}, {%r2, %r2, %r2, %r2, %r2, %r2, %r2, %r2}, {%r21199, %r21200, %r21201, %r21202};
	bar.warp.sync 	-1;
	wmma.mma.sync.aligned.row.col.m32n8k16.f16.f16 {%r21207, %r21208, %r21209, %r21210}, {%r2, %r2, %r2, %r2, %r2, %r2, %r2, %r2}, {%r2, %r2, %r2, %r2, %r2, %r2, %r2, %r2}, {%r21203, %r21204, %r21205, %r21206};
	bar.warp.sync 	-1;
	wmma.mma.sync.aligned.row.col.m32n8k16.f16.f16 {%r21211, %r21212, %r21213, %r21214}, {%r2, %r2, %r2, %r2, %r2, %r2, %r2, %r2}, {%r2, %r2, %r2, %r2, %r2, %r2, %r2, %r2}, {%r21207, %r21208, %r21209, %r21210};
	bar.warp.sync 	-1;
	wmma.mma.sync.aligned.row.col.m32n8k16.f16.f16 {%r21215, %r21216, %r21217, %r21218}, {%r2, %r2, %r2, %r2, %r2, %r2, %r2, %r2}, {%r2, %r2, %r2, %r2, %r2, %r2, %r2, %r2}, {%r21211, %r21212, %r21213, %r21214};
	bar.warp.sync 	-1;
	wmma.mma.sync.aligned.row.col.m32n8k16.f16.f16 {%r21219, %r21220, %r21221, %r21222}, {%r2, %r2, %r2, %r2, %r2, %r2, %r2, %r2}, {%r2, %r2, %r2, %r2, %r2, %r2, %r2, %r2}, {%r21215, %r21216, %r21217, %r21218};
	bar.warp.sync 	-1;
	wmma.mma.sync.aligned.row.col.m32n8k16.f16.f16 {%r21223, %r21224, %r21225, %r21226}, {%r2, %r2, %r2, %r2, %r2, %r2, %r2, %r2}, {%r2, %r2, %r2, %r2, %r2, %r2, %r2, %r2}, {%r21219, %r21220, %r21221, %r21222};
	bar.warp.sync 	-1;
	wmma.mma.sync.aligned.row.col.m32n8k16.f16.f16 {%r21227, %r21228, %r21229, %r21230}, {%r2, %r2, %r2, %r2, %r2, %r2, %r2, %r2}, {%r2, %r2, %r2, %r2, %r2, %r2, %r2, %r2}, {%r21223, %r21224, %r21225, %r21226};
	bar.warp.sync 	-1;
	wmma.mma.sync.aligned.row.col.m32n8k16.f16.f16 {%r21231, %r21232, %r21233, %r21234}, {%r2, %r2, %r2, %r2, %r2, %r2, %r2, %r2}, {%r2, %r2, %r2, %r2, %r2, %r2, %r2, %r2}, {%r21227, %r21228, %r21229, %r21230};
	bar.warp.sync 	-1;
	wmma.mma.sync.aligned.row.col.m32n8k16.f16.f16 {%r21235, %r21236, %r21237, %r21238}, {%r2, %r2, %r2, %r2, %r2, %r2, %r2, %r2}, {%r2, %r2, %r2, %r2, %r2, %r2, %r2, %r2}, {%r21231, %r21232, %r21233, %r21234};
	bar.warp.sync 	-1;
	wmma.mma.sync.aligned.row.col.m32n8k16.f16.f16 {%r21239, %r21240, %r21241, %r21242}, {%r2, %r2, %r2, %r2, %r2, %r2, %r2, %r2}, {%r2, %r2, %r2, %r2, %r2, %r2, %r2, %r2}, {%r21235, %r21236, %r21237, %r21238};
	bar.warp.sync 	-1;
	wmma.mma.sync.aligned.row.col.m32n8k16.f16.f16 {%r21243, %r21244, %r21245, %r21246}, {%r2, %r2, %r2, %r2, %r2, %r2, %r2, %r2}, {%r2, %r2, %r2, %r2, %r2, %r2, %r2, %r2}, {%r21239, %r21240, %r21241, %r21242};
	bar.warp.sync 	-1;
	wmma.mma.sync.aligned.row.col.m32n8k16.f16.f16 {%r21247, %r21248, %r21249, %r21250}, {%r2, %r2, %r2, %r2, %r2, %r2, %r2, %r2}, {%r2, %r2, %r2, %r2, %r2, %r2, %r2, %r2}, {%r21243, %r21244, %r21245, %r21246};
	bar.warp.sync 	-1;
	wmma.mma.sync.aligned.row.col.m32n8k16.f16.f16 {%r21251, %r21252, %r21253, %r21254}, {%r2, %r2, %r2, %r2, %r2, %r2, %r2, %r2}, {%r2, %r2, %r2, %r2, %r2, %r2, %r2, %r2}, {%r21247, %r21248, %r21249, %r21250};
	bar.warp.sync 	-1;
	wmma.mma.sync.aligned.row.col.m32n8k16.f16.f16 {%r21255, %r21256, %r21257, %r21258}, {%r2, %r2, %r2, %r2, %r2, %r2, %r2, %r2}, {%r2, %r2, %r2, %r2, %r2, %r2, %r2, %r2}, {%r21251, %r21252, %r21253, %r21254};
	bar.warp.sync 	-1;
	wmma.mma.sync.aligned.row.col.m32n8k16.f16.f16 {%r21259, %r21260, %r21261, %r21262}, {%r2, %r2, %r2, %r2, %r2, %r2, %r2, %r2}, {%r2, %r2, %r2, %r2, %r2, %r2, %r2, %r2}, {%r21255, %r21256, %r21257, %r21258};
	bar.warp.sync 	-1;
	wmma.mma.sync.aligned.row.col.m32n8k16.f16.f16 {%r21263, %r21264, %r21265, %r21266}, {%r2, %r2, %r2, %r2, %r2, %r2, %r2, %r2}, {%r2, %r2, %r2, %r2, %r2, %r2, %r2, %r2}, {%r21259, %r21260, %r21261, %r21262};
	bar.warp.sync 	-1;
	wmma.mma.sync.aligned.row.col.m32n8k16.f16.f16 {%r21267, %r21268, %r21269, %r21270}, {%r2, %r2, %r2, %r2, %r2, %r2, %r2, %r2}, {%r2, %r2, %r2, %r2, %r2, %r2, %r2, %r2}, {%r21263, %r21264, %r21265, %r21266};
	bar.warp.sync 	-1;
	wmma.mma.sync.aligned.row.col.m32n8k16.f16.f16 {%r21271, %r21272, %r21273, %r21274}, {%r2, %r2, %r2, %r2, %r2, %r2, %r2, %r2}, {%r2, %r2, %r2, %r2, %r2, %r2, %r2, %r2}, {%r21267, %r21268, %r21269, %r21270};
	bar.warp.sync 	-1;
	wmma.mma.sync.aligned.row.col.m32n8k16.f16.f16 {%r21275, %r21276, %r21277, %r21278}, {%r2, %r2, %r2, %r2, %r2, %r2, %r2, %r2}, {%r2, %r2, %r2, %r2, %r2, %r2, %r2, %r2}, {%r21271, %r21272, %r21273, %r21274};
	bar.warp.sync 	-1;
	wmma.mma.sync.aligned.row.col.m32n8k16.f16.f16 {%r21279, %r21280, %r21281, %r21282}, {%r2, %r2, %r2, %r2, %r2, %r2, %r2, %r2}, {%r2, %r2, %r2, %r2, %r2, %r2, %r2, %r2}, {%r21275, %r21276, %r21277, %r21278};
	bar.warp.sync 	-1;
	wmma.mma.sync.aligned.row.col.m32n8k16.f16.f16 {%r21283, %r21284, %r21285, %r21286}, {%r2, %r2, %r2, %r2, %r2, %r2, %r2, %r2}, {%r2, %r2, %r2, %r2, %r2, %r2, %r2, %r2}, {%r21279, %r21280, %r21281, %r21282};
	bar.warp.sync 	-1;
	wmma.mma.sync.aligned.row.col.m32n8k16.f16.f16 {%r21287, %r21288, %r21289, %r21290}, {%r2, %r2, %r2, %r2, %r2, %r2, %r2, %r2}, {%r2, %r2, %r2, %r2, %r2, %r2, %r2, %r2}, {%r21283, %r21284, %r21285, %r21286};
	bar.warp.sync 	-1;
	wmma.mma.sync.aligned.row.col.m32n8k16.f16.f16 {%r21291, %r21292, %r21293, %r21294}, {%r2, %r2, %r2, %r2, %r2, %r2, %r2, %r2}, {%r2, %r2, %r2, %r2, %r2, %r2, %r2, %r2}, {%r21287, %r21288, %r21289, %r21290};
	bar.warp.sync 	-1;
	wmma.mma.sync.aligned.row.col.m32n8k16.f16.f16 {%r21295, %r21296, %r21297, %r21298}, {%r2, %r2, %r2, %r2, %r2, %r2, %r2, %r2}, {%r2, %r2, %r2, %r2, %r2, %r2, %r2, %r2}, {%r21291, %r21292, %r21293, %r21294};
	bar.warp.sync 	-1;
	wmma.mma.sync.aligned.row.col.m32n8k16.f16.f16 {%r21299, %r21300, %r21301, %r21302}, {%r2, %r2, %r2, %r2, %r2, %r2, %r2, %r2}, {%r2, %r2, %r2, %r2, %r2, %r2, %r2, %r2}, {%r21295, %r21296, %r21297, %r21298};
	bar.warp.sync 	-1;
	wmma.mma.sync.aligned.row.col.m32n8k16.f16.f16 {%r21303, %r21304, %r21305, %r21306}, {%r2, %r2, %r2, %r2, %r2, %r2, %r2, %r2}, {%r2, %r2, %r2, %r2, %r2, %r2, %r2, %r2}, {%r21299, %r21300, %r21301, %r21302};
	bar.warp.sync 	-1;
	wmma.mma.sync.aligned.row.col.m32n8k16.f16.f16 {%r21307, %r21308, %r21309, %r21310}, {%r2, %r2, %r2, %r2, %r2, %r2, %r2, %r2}, {%r2, %r2, %r2, %r2, %r2, %r2, %r2, %r2}, {%r21303, %r21304, %r21305, %r21306};
	bar.warp.sync 	-1;
	wmma.mma.sync.aligned.row.col.m32n8k16.f16.f16 {%r21311, %r21312, %r21313, %r21314}, {%r2, %r2, %r2, %r2, %r2, %r2, %r2, %r2}, {%r2, %r2, %r2, %r2, %r2, %r2, %r2, %r2}, {%r21307, %r21308, %r21309, %r21310};
	bar.warp.sync 	-1;
	wmma.mma.sync.aligned.row.col.m32n8k16.f16.f16 {%r21315, %r21316, %r21317, %r21318}, {%r2, %r2, %r2, %r2, %r2, %r2, %r2, %r2}, {%r2, %r2, %r2, %r2, %r2, %r2, %r2, %r2}, {%r21311, %r21312, %r21313, %r21314};
	bar.warp.sync 	-1;
	wmma.mma.sync.aligned.row.col.m32n8k16.f16.f16 {%r21319, %r21320, %r21321, %r21322}, {%r2, %r2, %r2, %r2, %r2, %r2, %r2, %r2}, {%r2, %r2, %r2, %r2, %r2, %r2, %r2, %r2}, {%r21315, %r21316, %r21317, %r21318};
	bar.warp.sync 	-1;
	wmma.mma.sync.aligned.row.col.m32n8k16.f16.f16 {%r21323, %r21324, %r21325, %r21326}, {%r2, %r2, %r2, %r2, %r2, %r2, %r2, %r2}, {%r2, %r2, %r2, %r2, %r2, %r2, %r2, %r2}, {%r21319, %r21320, %r21321, %r21322};
	bar.warp.sync 	-1;
	wmma.mma.sync.aligned.row.col.m32n8k16.f16.f16 {%r21327, %r21328, %r21329, %r21330}, {%r2, %r2, %r2, %r2, %r2, %r2, %r2, %r2}, {%r2, %r2, %r2, %r2, %r2, %r2, %r2, %r2}, {%r21323, %r21324, %r21325, %r21326};
	bar.warp.sync 	-1;
	wmma.mma.sync.aligned.row.col.m32n8k16.f16.f16 {%r21331, %r21332, %r21333, %r21334}, {%r2, %r2, %r2, %r2, %r2, %r2, %r2, %r2}, {%r2, %r2, %r2, %r2, %r2, %r2, %r2, %r2}, {%r21327, %r21328, %r21329, %r21330};
	bar.warp.sync 	-1;
	wmma.mma.sync.aligned.row.col.m32n8k16.f16.f16 {%r21335, %r21336, %r21337, %r21338}, {%r2, %r2, %r2, %r2, %r2, %r2, %r2, %r2}, {%r2, %r2, %r2, %r2, %r2, %r2, %r2, %r2}, {%r21331, %r21332, %r21333, %r21334};
	bar.warp.sync 	-1;
	wmma.mma.sync.aligned.row.col.m32n8k16.f16.f16 {%r21339, %r21340, %r21341, %r21342}, {%r2, %r2, %r2, %r2, %r2, %r2, %r2, %r2}, {%r2, %r2, %r2, %r2, %r2, %r2, %r2, %r2}, {%r21335, %r21336, %r21337, %r21338};
	bar.warp.sync 	-1;
	wmma.mma.sync.aligned.row.col.m32n8k16.f16.f16 {%r21343, %r21344, %r21345, %r21346}, {%r2, %r2, %r2, %r2, %r2, %r2, %r2, %r2}, {%r2, %r2, %r2, %r2, %r2, %r2, %r2, %r2}, {%r21339, %r21340, %r21341, %r21342};
	bar.warp.sync 	-1;
	wmma.mma.sync.aligned.row.col.m32n8k16.f16.f16 {%r21347, %r21348, %r21349, %r21350}, {%r2, %r2, %r2, %r2, %r2, %r2, %r2, %r2}, {%r2, %r2, %r2, %r2, %r2, %r2, %r2, %r2}, {%r21343, %r21344, %r21345, %r21346};
	bar.warp.sync 	-1;
	wmma.mma.sync.aligned.row.col.m32n8k16.f16.f16 {%r21351, %r21352, %r21353, %r21354}, {%r2, %r2, %r2, %r2, %r2, %r2, %r2, %r2}, {%r2, %r2, %r2, %r2, %r2, %r2, %r2, %r2}, {%r21347, %r21348, %r21349, %r21350};
	bar.warp.sync 	-1;
	wmma.mma.sync.aligned.row.col.m32n8k16.f16.f16 {%r21355, %r21356, %r21357, %r21358}, {%r2, %r2, %r2, %r2, %r2, %r2, %r2, %r2}, {%r2, %r2, %r2, %r2, %r2, %r2, %r2, %r2}, {%r21351, %r21352, %r21353, %r21354};
	bar.warp.sync 	-1;
	wmma.mma.sync.aligned.row.col.m32n8k16.f16.f16 {%r21359, %r21360, %r21361, %r21362}, {%r2, %r2, %r2, %r2, %r2, %r2, %r2, %r2}, {%r2, %r2, %r2, %r2, %r2, %r2, %r2, %r2}, {%r21355, %r21356, %r21357, %r21358};
	bar.warp.sync 	-1;
	wmma.mma.sync.aligned.row.col.m32n8k16.f16.f16 {%r21363, %r21364, %r21365, %r21366}, {%r2, %r2, %r2, %r2, %r2, %r2, %r2, %r2}, {%r2, %r2, %r2, %r2, %r2, %r2, %r2, %r2}, {%r21359, %r21360, %r21361, %r21362};
	bar.warp.sync 	-1;
	wmma.mma.sync.aligned.row.col.m32n8k16.f16.f16 {%r21367, %r21368, %r21369, %r21370}, {%r2, %r2, %r2, %r2, %r2, %r2, %r2, %r2}, {%r2, %r2, %r2, %r2, %r2, %r2, %r2, %r2}, {%r21363, %r21364, %r21365, %r21366};
	bar.warp.sync 	-1;
	wmma.mma.sync.aligned.row.col.m32n8k16.f16.f16 {%r21371, %r21372, %r21373, %r21374}, {%r2, %r2, %r2, %r2, %r2, %r2, %r2, %r2}, {%r2, %r2, %r2, %r2, %r2, %r2, %r2, %r2}, {%r21367, %r21368, %r21369, %r21370};
	bar.warp.sync 	-1;
	wmma.mma.sync.aligned.row.col.m32n8k16.f16.f16 {%r21375, %r21376, %r21377, %r21378}, {%r2, %r2, %r2, %r2, %r2, %r2, %r2, %r2}, {%r2, %r2, %r2, %r2, %r2, %r2, %r2, %r2}, {%r21371, %r21372, %r21373, %r21374};
	bar.warp.sync 	-1;
	wmma.mma.sync.aligned.row.col.m32n8k16.f16.f16 {%r21379, %r21380, %r21381, %r21382}, {%r2, %r2, %r2, %r2, %r2, %r2, %r2, %r2}, {%r2, %r2, %r2, %r2, %r2, %r2, %r2, %r2}, {%r21375, %r21376, %r21377, %r21378};
	bar.warp.sync 	-1;
	wmma.mma.sync.aligned.row.col.m32n8k16.f16.f16 {%r21383, %r21384, %r21385, %r21386}, {%r2, %r2, %r2, %r2, %r2, %r2, %r2, %r2}, {%r2, %r2, %r2, %r2, %r2, %r2, %r2, %r2}, {%r21379, %r21380, %r21381, %r21382};
	bar.warp.sync 	-1;
	wmma.mma.sync.aligned.row.col.m32n8k16.f16.f16 {%r21387, %r21388, %r21389, %r21390}, {%r2, %r2, %r2, %r2, %r2, %r2, %r2, %r2}, {%r2, %r2, %r2, %r2, %r2, %r2, %r2, %r2}, {%r21383, %r21384, %r21385, %r21386};
	bar.warp.sync 	-1;
	wmma.mma.sync.aligned.row.col.m32n8k16.f16.f16 {%r21391, %r21392, %r21393, %r21394}, {%r2, %r2, %r2, %r2, %r2, %r2, %r2, %r2}, {%r2, %r2, %r2, %r2, %r2, %r2, %r2, %r2}, {%r21387, %r21388, %r21389, %r21390};
	bar.warp.sync 	-1;
	wmma.mma.sync.aligned.row.col.m32n8k16.f16.f16 {%r21395, %r21396, %r21397, %r21398}, {%r2, %r2, %r2, %r2, %r2, %r2, %r2, %r2}, {%r2, %r2, %r2, %r2, %r2, %r2, %r2, %r2}, {%r21391, %r21392, %r21393, %r21394};
	bar.warp.sync 	-1;
	wmma.mma.sync.aligned.row.col.m32n8k16.f16.f16 {%r21399, %r21400, %r21401, %r21402}, {%r2, %r2, %r2, %r2, %r2, %r2, %r2, %r2}, {%r2, %r2, %r2, %r2, %r2, %r2, %r2, %r2}, {%r21395, %r21396, %r21397, %r21398};
	bar.warp.sync 	-1;
	wmma.mma.sync.aligned.row.col.m32n8k16.f16.f16 {%r21403, %r21404, %r21405, %r21406}, {%r2, %r2, %r2, %r2, %r2, %r2, %r2, %r2}, {%r2, %r2, %r2, %r2, %r2, %r2, %r2, %r2}, {%r21399, %r21400, %r21401, %r21402};
	bar.warp.sync 	-1;
	wmma.mma.sync.aligned.row.col.m32n8k16.f16.f16 {%r21407, %r21408, %r21409, %r21410}, {%r2, %r2, %r2, %r2, %r2, %r2, %r2, %r2}, {%r2, %r2, %r2, %r2, %r2, %r2, %r2, %r2}, {%r21403, %r21404, %r21405, %r21406};
	bar.warp.sync 	-1;
	wmma.mma.sync.aligned.row.col.m32n8k16.f16.f16 {%r21411, %r21412, %r21413, %r21414}, {%r2, %r2, %r2, %r2, %r2, %r2, %r2, %r2}, {%r2, %r2, %r2, %r2, %r2, %r2, %r2, %r2}, {%r21407, %r21408, %r21409, %r21410};
	bar.warp.sync 	-1;
	wmma.mma.sync.aligned.row.col.m32n8k16.f16.f16 {%r21415, %r21416, %r21417, %r21418}, {%r2, %r2, %r2, %r2, %r2, %r2, %r2, %r2}, {%r2, %r2, %r2, %r2, %r2, %r2, %r2, %r2}, {%r21411, %r21412, %r21413, %r21414};
	bar.warp.sync 	-1;
	wmma.mma.sync.aligned.row.col.m32n8k16.f16.f16 {%r21419, %r21420, %r21421, %r21422}, {%r2, %r2, %r2, %r2, %r2, %r2, %r2, %r2}, {%r2, %r2, %r2, %r2, %r2, %r2, %r2, %r2}, {%r21415, %r21416, %r21417, %r21418};
	bar.warp.sync 	-1;
	wmma.mma.sync.aligned.row.col.m32n8k16.f16.f16 {%r21423, %r21424, %r21425, %r21426}, {%r2, %r2, %r2, %r2, %r2, %r2, %r2, %r2}, {%r2, %r2, %r2, %r2, %r2, %r2, %r2, %r2}, {%r21419, %r21420, %r21421, %r21422};
	bar.warp.sync 	-1;
	wmma.mma.sync.aligned.row.col.m32n8k16.f16.f16 {%r21427, %r21428, %r21429, %r21430}, {%r2, %r2, %r2, %r2, %r2, %r2, %r2, %r2}, {%r2, %r2, %r2, %r2, %r2, %r2, %r2, %r2}, {%r21423, %r21424, %r21425, %r21426};
	bar.warp.sync 	-1;
	wmma.mma.sync.aligned.row.col.m32n8k16.f16.f16 {%r21431, %r21432, %r21433, %r21434}, {%r2, %r2, %r2, %r2, %r2, %r2, %r2, %r2}, {%r2, %r2, %r2, %r2, %r2, %r2, %r2, %r2}, {%r21427, %r21428, %r21429, %r21430};
	bar.warp.sync 	-1;
	wmma.mma.sync.aligned.row.col.m32n8k16.f16.f16 {%r21435, %r21436, %r21437, %r21438}, {%r2, %r2, %r2, %r2, %r2, %r2, %r2, %r2}, {%r2, %r2, %r2, %r2, %r2, %r2, %r2, %r2}, {%r21431, %r21432, %r21433, %r21434};
	bar.warp.sync 	-1;
	wmma.mma.sync.aligned.row.col.m32n8k16.f16.f16 {%r21439, %r21440, %r21441, %r21442}, {%r2, %r2, %r2, %r2, %r2, %r2, %r2, %r2}, {%r2, %r2, %r2, %r2, %r2, %r2, %r2, %r2}, {%r21435, %r21436, %r21437, %r21438};
	bar.warp.sync 	-1;
	wmma.mma.sync.aligned.row.col.m32n8k16.f16.f16 {%r21443, %r21444, %r21445, %r21446}, {%r2, %r2, %r2, %r2, %r2, %r2, %r2, %r2}, {%r2, %r2, %r2, %r2, %r2, %r2, %r2, %r2}, {%r21439, %r21440, %r21441, %r21442};
	bar.warp.sync 	-1;
	wmma.mma.sync.aligned.row.col.m32n8k16.f16.f16 {%r21447, %r21448, %r21449, %r21450}, {%r2, %r2, %r2, %r2, %r2, %r2, %r2, %r2}, {%r2, %r2, %r2, %r2, %r2, %r2, %r2, %r2}, {%r21443, %r21444, %r21445, %r21446};
	bar.warp.sync 	-1;
	wmma.mma.sync.aligned.row.col.m32n8k16.f16.f16 {%r21451, %r21452, %r21453, %r21454}, {%r2, %r2, %r2, %r2, %r2, %r2, %r2, %r2}, {%r2, %r2, %r2, %r2, %r2, %r2, %r2, %r2}, {%r21447, %r21448, %r21449, %r21450};
	bar.warp.sync 	-1;
	wmma.mma.sync.aligned.row.col.m32n8k16.f16.f16 {%r21455, %r21456, %r21457, %r21458}, {%r2, %r2, %r2, %r2, %r2, %r2, %r2, %r2}, {%r2, %r2, %r2, %r2, %r2, %r2, %r2, %r2}, {%r21451, %r21452, %r21453, %r21454};
	bar.warp.sync 	-1;
	wmma.mma.sync.aligned.row.col.m32n8k16.f16.f16 {%r21459, %r21460, %r21461, %r21462}, {%r2, %r2, %r2, %r2, %r2, %r2, %r2, %r2}, {%r2, %r2, %r2, %r2, %r2, %r2, %r2, %r2}, {%r21455, %r21456, %r21457, %r21458};
	bar.warp.sync 	-1;
	wmma.mma.sync.aligned.row.col.m32n8k16.f16.f16 {%r21463, %r21464, %r21465, %r21466}, {%r2, %r2, %r2, %r2, %r2, %r2, %r2, %r2}, {%r2, %r2, %r2, %r2, %r2, %r2, %r2, %r2}, {%r21459, %r21460, %r21461, %r21462};
	bar.warp.sync 	-1;
	wmma.mma.sync.aligned.row.col.m32n8k16.f16.f16 {%r21467, %r21468, %r21469, %r21470}, {%r2, %r2, %r2, %r2, %r2, %r2, %r2, %r2}, {%r2, %r2, %r2, %r2, %r2, %r2, %r2, %r2}, {%r21463, %r21464, %r21465, %r21466};
	bar.warp.sync 	-1;
	wmma.mma.sync.aligned.row.col.m32n8k16.f16.f16 {%r21471, %r21472, %r21473, %r21474}, {%r2, %r2, %r2, %r2, %r2, %r2, %r2, %r2}, {%r2, %r2, %r2, %r2, %r2, %r2, %r2, %r2}, {%r21467, %r21468, %r21469, %r21470};
	bar.warp.sync 	-1;
	wmma.mma.sync.aligned.row.col.m32n8k16.f16.f16 {%r21475, %r21476, %r21477, %r21478}, {%r2, %r2, %r2, %r2, %r2, %r2, %r2, %r2}, {%r2, %r2, %r2, %r2, %r2, %r2, %r2, %r2}, {%r21471, %r21472, %r21473, %r21474};
	bar.warp.sync 	-1;
	wmma.mma.sync.aligned.row.col.m32n8k16.f16.f16 {%r21479, %r21480, %r21481, %r21482}, {%r2, %r2, %r2, %r2, %r2, %r2, %r2, %r2}, {%r2, %r2, %r2, %r2, %r2, %r2, %r2, %r2}, {%r21475, %r21476, %r21477, %r21478};
	bar.warp.sync 	-1;
	wmma.mma.sync.aligned.row.col.m32n8k16.f16.f16 {%r21483, %r21484, %r21485, %r21486}, {%r2, %r2, %r2, %r2, %r2, %r2, %r2, %r2}, {%r2, %r2, %r2, %r2, %r2, %r2, %r2, %r2}, {%r21479, %r21480, %r21481, %r21482};
	bar.warp.sync 	-1;
	wmma.mma.sync.aligned.row.col.m32n8k16.f16.f16 {%r21487, %r21488, %r21489, %r21490}, {%r2, %r2, %r2, %r2, %r2, %r2, %r2, %r2}, {%r2, %r2, %r2, %r2, %r2, %r2, %r2, %r2}, {%r21483, %r21484, %r21485, %r21486};
	bar.warp.sync 	-1;
	wmma.mma.sync.aligned.row.col.m32n8k16.f16.f16 {%r21491, %r21492, %r21493, %r21494}, {%r2, %r2, %r2, %r2, %r2, %r2, %r2, %r2}, {%r2, %r2, %r2, %r2, %r2, %r2, %r2, %r2}, {%r21487, %r21488, %r21489, %r21490};
	bar.warp.sync 	-1;
	wmma.mma.sync.aligned.row.col.m32n8k16.f16.f16 {%r21495, %r21496, %r21497, %r21498}, {%r2, %r2, %r2, %r2, %r2, %r2, %r2, %r2}, {%r2, %r2, %r2, %r2, %r2, %r2, %r2, %r2}, {%r21491, %r21492, %r21493, %r21494};
	bar.warp.sync 	-1;
	wmma.mma.sync.aligned.row.col.m32n8k16.f16.f16 {%r21499, %r21500, %r21501, %r21502}, {%r2, %r2, %r2, %r2, %r2, %r2, %r2, %r2}, {%r2, %r2, %r2, %r2, %r2, %r2, %r2, %r2}, {%r21495, %r21496, %r21497, %r21498};
	bar.warp.sync 	-1;
	wmma.mma.sync.aligned.row.col.m32n8k16.f16.f16 {%r21503, %r21504, %r21505, %r21506}, {%r2, %r2, %r2, %r2, %r2, %r2, %r2, %r2}, {%r2, %r2, %r2, %r2, %r2, %r2, %r2, %r2}, {%r21499, %r21500, %r21501, %r21502};
	bar.warp.sync 	-1;
	wmma.mma.sync.aligned.row.col.m32n8k16.f16.f16 {%r21507, %r21508, %r21509, %r21510}, {%r2, %r2, %r2, %r2, %r2, %r2, %r2, %r2}, {%r2, %r2, %r2, %r2, %r2, %r2, %r2, %r2}, {%r21503, %r21504, %r21505, %r21506};
	bar.warp.sync 	-1;
	wmma.mma.sync.aligned.row.col.m32n8k16.f16.f16 {%r21511, %r21512, %r21513, %r21514}, {%r2, %r2, %r2, %r2, %r2, %r2, %r2, %r2}, {%r2, %r2, %r2, %r2, %r2, %r2, %r2, %r2}, {%r21507, %r21508, %r21509, %r21510};
	bar.warp.sync 	-1;
	wmma.mma.sync.aligned.row.col.m32n8k16.f16.f16 {%r21515, %r21516, %r21517, %r21518}, {%r2, %r2, %r2, %r2, %r2, %r2, %r2, %r2}, {%r2, %r2, %r2, %r2, %r2, %r2, %r2, %r2}, {%r21511, %r21512, %r21513, %r21514};
	bar.warp.sync 	-1;
	wmma.mma.sync.aligned.row.col.m32n8k16.f16.f16 {%r21519, %r21520, %r21521, %r21522}, {%r2, %r2, %r2, %r2, %r2, %r2, %r2, %r2}, {%r2, %r2, %r2, %r2, %r2, %r2, %r2, %r2}, {%r21515, %r21516, %r21517, %r21518};
	bar.warp.sync 	-1;
	wmma.mma.sync.aligned.row.col.m32n8k16.f16.f16 {%r21523, %r21524, %r21525, %r21526}, {%r2, %r2, %r2, %r2, %r2, %r2, %r2, %r2}, {%r2, %r2, %r2, %r2, %r2, %r2, %r2, %r2}, {%r21519, %r21520, %r21521, %r21522};
	bar.warp.sync 	-1;
	wmma.mma.sync.aligned.row.col.m32n8k16.f16.f16 {%r21527, %r21528, %r21529, %r21530}, {%r2, %r2, %r2, %r2, %r2, %r2, %r2, %r2}, {%r2, %r2, %r2, %r2, %r2, %r2, %r2, %r2}, {%r21523, %r21524, %r21525, %r21526};
	bar.warp.sync 	-1;
	wmma.mma.sync.aligned.row.col.m32n8k16.f16.f16 {%r21531, %r21532, %r21533, %r21534}, {%r2, %r2, %r2, %r2, %r2, %r2, %r2, %r2}, {%r2, %r2, %r2, %r2, %r2, %r2, %r2, %r2}, {%r21527, %r21528, %r21529, %r21530};
	bar.warp.sync 	-1;
	wmma.mma.sync.aligned.row.col.m32n8k16.f16.f16 {%r21535, %r21536, %r21537, %r21538}, {%r2, %r2, %r2, %r2, %r2, %r2, %r2, %r2}, {%r2, %r2, %r2, %r2, %r2, %r2, %r2, %r2}, {%r21531, %r21532, %r21533, %r21534};
	bar.warp.sync 	-1;
	wmma.mma.sync.aligned.row.col.m32n8k16.f16.f16 {%r21539, %r21540, %r21541, %r21542}, {%r2, %r2, %r2, %r2, %r2, %r2, %r2, %r2}, {%r2, %r2, %r2, %r2, %r2, %r2, %r2, %r2}, {%r21535, %r21536, %r21537, %r21538};
	bar.warp.sync 	-1;
	wmma.mma.sync.aligned.row.col.m32n8k16.f16.f16 {%r21543, %r21544, %r21545, %r21546}, {%r2, %r2, %r2, %r2, %r2, %r2, %r2, %r2}, {%r2, %r2, %r2, %r2, %r2, %r2, %r2, %r2}, {%r21539, %r21540, %r21541, %r21542};
	bar.warp.sync 	-1;
	wmma.mma.sync.aligned.row.col.m32n8k16.f16.f16 {%r21547, %r21548, %r21549, %r21550}, {%r2, %r2, %r2, %r2, %r2, %r2, %r2, %r2}, {%r2, %r2, %r2, %r2, %r2, %r2, %r2, %r2}, {%r21543, %r21544, %r21545, %r21546};
	bar.warp.sync 	-1;
	wmma.mma.sync.aligned.row.col.m32n8k16.f16.f16 {%r21551, %r21552, %r21553, %r21554}, {%r2, %r2, %r2, %r2, %r2, %r2, %r2, %r2}, {%r2, %r2, %r2, %r2, %r2, %r2, %r2, %r2}, {%r21547, %r21548, %r21549, %r21550};
	bar.warp.sync 	-1;
	wmma.mma.sync.aligned.row.col.m32n8k16.f16.f16 {%r21555, %r21556, %r21557, %r21558}, {%r2, %r2, %r2, %r2, %r2, %r2, %r2, %r2}, {%r2, %r2, %r2, %r2, %r2, %r2, %r2, %r2}, {%r21551, %r21552, %r21553, %r21554};
	bar.warp.sync 	-1;
	wmma.mma.sync.aligned.row.col.m32n8k16.f16.f16 {%r21559, %r21560, %r21561, %r21562}, {%r2, %r2, %r2, %r2, %r2, %r2, %r2, %r2}, {%r2, %r2, %r2, %r2, %r2, %r2, %r2, %r2}, {%r21555, %r21556, %r21557, %r21558};
	bar.warp.sync 	-1;
	wmma.mma.sync.aligned.row.col.m32n8k16.f16.f16 {%r21563, %r21564, %r21565, %r21566}, {%r2, %r2, %r2, %r2, %r2, %r2, %r2, %r2}, {%r2, %r2, %r2, %r2, %r2, %r2, %r2, %r2}, {%r21559, %r21560, %r21561, %r21562};
	bar.warp.sync 	-1;
	wmma.mma.sync.aligned.row.col.m32n8k16.f16.f16 {%r21567, %r21568, %r21569, %r21570}, {%r2, %r2, %r2, %r2, %r2, %r2, %r2, %r2}, {%r2, %r2, %r2, %r2, %r2, %r2, %r2, %r2}, {%r21563, %r21564, %r21565, %r21566};
	bar.warp.sync 	-1;
	wmma.mma.sync.aligned.row.col.m32n8k16.f16.f16 {%r21571, %r21572, %r21573, %r21574}, {%r2, %r2, %r2, %r2, %r2, %r2, %r2, %r2}, {%r2, %r2, %r2, %r2, %r2, %r2, %r2, %r2}, {%r21567, %r21568, %r21569, %r21570};
	bar.warp.sync 	-1;
	wmma.mma.sync.aligned.row.col.m32n8k16.f16.f16 {%r21575, %r21576, %r21577, %r21578}, {%r2, %r2, %r2, %r2, %r2, %r2, %r2, %r2}, {%r2, %r2, %r2, %r2, %r2, %r2, %r2, %r2}, {%r21571, %r21572, %r21573, %r21574};
	bar.warp.sync 	-1;
	wmma.mma.sync.aligned.row.col.m32n8k16.f16.f16 {%r21579, %r21580, %r21581, %r21582}, {%r2, %r2, %r2, %r2, %r2, %r2, %r2, %r2}, {%r2, %r2, %r2, %r2, %r2, %r2, %r2, %r2}, {%r21575, %r21576, %r21577, %r21578};
	bar.warp.sync 	-1;
	wmma.mma.sync.aligned.row.col.m32n8k16.f16.f16 {%r21583, %r21584, %r21585, %r21586}, {%r2, %r2, %r2, %r2, %r2, %r2, %r2, %r2}, {%r2, %r2, %r2, %r2, %r2, %r2, %r2, %r2}, {%r21579, %r21580, %r21581, %r21582};
	bar.warp.sync 	-1;
	wmma.mma.sync.aligned.row.col.m32n8k16.f16.f16 {%r21587, %r21588, %r21589, %r21590}, {%r2, %r2, %r2, %r2, %r2, %r2, %r2, %r2}, {%r2, %r2, %r2, %r2, %r2, %r2, %r2, %r2}, {%r21583, %r21584, %r21585, %r21586};
	bar.warp.sync 	-1;
	wmma.mma.sync.aligned.row.col.m32n8k16.f16.f16 {%r21591, %r21592, %r21593, %r21594}, {%r2, %r2, %r2, %r2, %r2, %r2, %r2, %r2}, {%r2, %r2, %r2, %r2, %r2, %r2, %r2, %r2}, {%r21587, %r21588, %r21589, %r21590};
	bar.warp.sync 	-1;
	wmma.mma.sync.aligned.row.col.m32n8k16.f16.f16 {%r21595, %r21596, %r21597, %r21598}, {%r2, %r2, %r2, %r2, %r2, %r2, %r2, %r2}, {%r2, %r2, %r2, %r2, %r2, %r2, %r2, %r2}, {%r21591, %r21592, %r21593, %r21594};
	bar.warp.sync 	-1;
	wmma.mma.sync.aligned.row.col.m32n8k16.f16.f16 {%r21599, %r21600, %r21601, %r21602}, {%r2, %r2, %r2, %r2, %r2, %r2, %r2, %r2}, {%r2, %r2, %r2, %r2, %r2, %r2, %r2, %r2}, {%r21595, %r21596, %r21597, %r21598};
	bar.warp.sync 	-1;
	wmma.mma.sync.aligned.row.col.m32n8k16.f16.f16 {%r21603, %r21604, %r21605, %r21606}, {%r2, %r2, %r2, %r2, %r2, %r2, %r2, %r2}, {%r2, %r2, %r2, %r2, %r2, %r2, %r2, %r2}, {%r21599, %r21600, %r21601, %r21602};
	bar.warp.sync 	-1;
	wmma.mma.sync.aligned.row.col.m32n8k16.f16.f16 {%r21607, %r21608, %r21609, %r21610}, {%r2, %r2, %r2, %r2, %r2, %r2, %r2, %r2}, {%r2, %r2, %r2, %r2, %r2, %r2, %r2, %r2}, {%r21603, %r21604, %r21605, %r21606};
	bar.warp.sync 	-1;
	wmma.mma.sync.aligned.row.col.m32n8k16.f16.f16 {%r21611, %r21612, %r21613, %r21614}, {%r2, %r2, %r2, %r2, %r2, %r2, %r2, %r2}, {%r2, %r2, %r2, %r2, %r2, %r2, %r2, %r2}, {%r21607, %r21608, %r21609, %r21610};
	bar.warp.sync 	-1;
	wmma.mma.sync.aligned.row.col.m32n8k16.f16.f16 {%r21615, %r21616, %r21617, %r21618}, {%r2, %r2, %r2, %r2, %r2, %r2, %r2, %r2}, {%r2, %r2, %r2, %r2, %r2, %r2, %r2, %r2}, {%r21611, %r21612, %r21613, %r21614};
	bar.warp.sync 	-1;
	wmma.mma.sync.aligned.row.col.m32n8k16.f16.f16 {%r21619, %r21620, %r21621, %r21622}, {%r2, %r2, %r2, %r2, %r2, %r2, %r2, %r2}, {%r2, %r2, %r2, %r2, %r2, %r2, %r2, %r2}, {%r21615, %r21616, %r21617, %r21618};
	bar.warp.sync 	-1;
	wmma.mma.sync.aligned.row.col.m32n8k16.f16.f16 {%r21623, %r21624, %r21625, %r21626}, {%r2, %r2, %r2, %r2, %r2, %r2, %r2, %r2}, {%r2, %r2, %r2, %r2, %r2, %r2, %r2, %r2}, {%r21619, %r21620, %r21621, %r21622};
	bar.warp.sync 	-1;
	wmma.mma.sync.aligned.row.col.m32n8k16.f16.f16 {%r21627, %r21628, %r21629, %r21630}, {%r2, %r2, %r2, %r2, %r2, %r2, %r2, %r2}, {%r2, %r2, %r2, %r2, %r2, %r2, %r2, %r2}, {%r21623, %r21624, %r21625, %r21626};
	bar.warp.sync 	-1;
	wmma.mma.sync.aligned.row.col.m32n8k16.f16.f16 {%r21631, %r21632, %r21633, %r21634}, {%r2, %r2, %r2, %r2, %r2, %r2, %r2, %r2}, {%r2, %r2, %r2, %r2, %r2, %r2, %r2, %r2}, {%r21627, %r21628, %r21629, %r21630};
	bar.warp.sync 	-1;
	wmma.mma.sync.aligned.row.col.m32n8k16.f16.f16 {%r21635, %r21636, %r21637, %r21638}, {%r2, %r2, %r2, %r2, %r2, %r2, %r2, %r2}, {%r2, %r2, %r2, %r2, %r2, %r2, %r2, %r2}, {%r21631, %r21632, %r21633, %r21634};
	bar.warp.sync 	-1;
	wmma.mma.sync.aligned.row.col.m32n8k16.f16.f16 {%r21639, %r21640, %r21641, %r21642}, {%r2, %r2, %r2, %r2, %r2, %r2, %r2, %r2}, {%r2, %r2, %r2, %r2, %r2, %r2, %r2, %r2}, {%r21635, %r21636, %r21637, %r21638};
	bar.warp.sync 	-1;
	wmma.mma.sync.aligned.row.col.m32n8k16.f16.f16 {%r21643, %r21644, %r21645, %r21646}, {%r2, %r2, %r2, %r2, %r2, %r2, %r2, %r2}, {%r2, %r2, %r2, %r2, %r2, %r2, %r2, %r2}, {%r21639, %r21640, %r21641, %r21642};
	bar.warp.sync 	-1;
	wmma.mma.sync.aligned.row.col.m32n8k16.f16.f16 {%r21647, %r21648, %r21649, %r21650}, {%r2, %r2, %r2, %r2, %r2, %r2, %r2, %r2}, {%r2, %r2, %r2, %r2, %r2, %r2, %r2, %r2}, {%r21643, %r21644, %r21645, %r21646};
	bar.warp.sync 	-1;
	wmma.mma.sync.aligned.row.col.m32n8k16.f16.f16 {%r21651, %r21652, %r21653, %r21654}, {%r2, %r2, %r2, %r2, %r2, %r2, %r2, %r2}, {%r2, %r2, %r2, %r2, %r2, %r2, %r2, %r2}, {%r21647, %r21648, %r21649, %r21650};
	bar.warp.sync 	-1;
	wmma.mma.sync.aligned.row.col.m32n8k16.f16.f16 {%r21655, %r21656, %r21657, %r21658}, {%r2, %r2, %r2, %r2, %r2, %r2, %r2, %r2}, {%r2, %r2, %r2, %r2, %r2, %r2, %r2, %r2}, {%r21651, %r21652, %r21653, %r21654};
	bar.warp.sync 	-1;
	wmma.mma.sync.aligned.row.col.m32n8k16.f16.f16 {%r21659, %r21660, %r21661, %r21662}, {%r2, %r2, %r2, %r2, %r2, %r2, %r2, %r2}, {%r2, %r2, %r2, %r2, %r2, %r2, %r2, %r2}, {%r21655, %r21656, %r21657, %r21658};
	bar.warp.sync 	-1;
	wmma.mma.sync.aligned.row.col.m32n8k16.f16.f16 {%r21663, %r21664, %r21665, %r21666}, {%r2, %r2, %r2, %r2, %r2, %r2, %r2, %r2}, {%r2, %r2, %r2, %r2, %r2, %r2, %r2, %r2}, {%r21659, %r21660, %r21661, %r21662};
	bar.warp.sync 	-1;
	wmma.mma.sync.aligned.row.col.m32n8k16.f16.f16 {%r21667, %r21668, %r21669, %r21670}, {%r2, %r2, %r2, %r2, %r2, %r2, %r2, %r2}, {%r2, %r2, %r2, %r2, %r2, %r2, %r2, %r2}, {%r21663, %r21664, %r21665, %r21666};
	bar.warp.sync 	-1;
	wmma.mma.sync.aligned.row.col.m32n8k16.f16.f16 {%r21671, %r21672, %r21673, %r21674}, {%r2, %r2, %r2, %r2, %r2, %r2, %r2, %r2}, {%r2, %r2, %r2, %r2, %r2, %r2, %r2, %r2}, {%r21667, %r21668, %r21669, %r21670};
	bar.warp.sync 	-1;
	wmma.mma.sync.aligned.row.col.m32n8k16.f16.f16 {%r21675, %r21676, %r21677, %r21678}, {%r2, %r2, %r2, %r2, %r2, %r2, %r2, %r2}, {%r2, %r2, %r2, %r2, %r2, %r2, %r2, %r2}, {%r21671, %r21672, %r21673, %r21674};
	bar.warp.sync 	-1;
	wmma.mma.sync.aligned.row.col.m32n8k16.f16.f16 {%r21679, %r21680, %r21681, %r21682}, {%r2, %r2, %r2, %r2, %r2, %r2, %r2, %r2}, {%r2, %r2, %r2, %r2, %r2, %r2, %r2, %r2}, {%r21675, %r21676, %r21677, %r21678};
	bar.warp.sync 	-1;
	wmma.mma.sync.aligned.row.col.m32n8k16.f16.f16 {%r21683, %r21684, %r21685, %r21686}, {%r2, %r2, %r2, %r2, %r2, %r2, %r2, %r2}, {%r2, %r2, %r2, %r2, %r2, %r2, %r2, %r2}, {%r21679, %r21680, %r21681, %r21682};
	bar.warp.sync 	-1;
	wmma.mma.sync.aligned.row.col.m32n8k16.f16.f16 {%r21687, %r21688, %r21689, %r21690}, {%r2, %r2, %r2, %r2, %r2, %r2, %r2, %r2}, {%r2, %r2, %r2, %r2, %r2, %r2, %r2, %r2}, {%r21683, %r21684, %r21685, %r21686};
	bar.warp.sync 	-1;
	wmma.mma.sync.aligned.row.col.m32n8k16.f16.f16 {%r21691, %r21692, %r21693, %r21694}, {%r2, %r2, %r2, %r2, %r2, %r2, %r2, %r2}, {%r2, %r2, %r2, %r2, %r2, %r2, %r2, %r2}, {%r21687, %r21688, %r21689, %r21690};
	bar.warp.sync 	-1;
	wmma.mma.sync.aligned.row.col.m32n8k16.f16.f16 {%r21695, %r21696, %r21697, %r21698}, {%r2, %r2, %r2, %r2, %r2, %r2, %r2, %r2}, {%r2, %r2, %r2, %r2, %r2, %r2, %r2, %r2}, {%r21691, %r21692, %r21693, %r21694};
	bar.warp.sync 	-1;
	wmma.mma.sync.aligned.row.col.m32n8k16.f16.f16 {%r21699, %r21700, %r21701, %r21702}, {%r2, %r2, %r2, %r2, %r2, %r2, %r2, %r2}, {%r2, %r2, %r2, %r2, %r2, %r2, %r2, %r2}, {%r21695, %r21696, %r21697, %r21698};
	bar.warp.sync 	-1;
	wmma.mma.sync.aligned.row.col.m32n8k16.f16.f16 {%r21703, %r21704, %r21705, %r21706}, {%r2, %r2, %r2, %r2, %r2, %r2, %r2, %r2}, {%r2, %r2, %r2, %r2, %r2, %r2, %r2, %r2}, {%r21699, %r21700, %r21701, %r21702};
	bar.warp.sync 	-1;
	wmma.mma.sync.aligned.row.col.m32n8k16.f16.f16 {%r21707, %r21708, %r21709, %r21710}, {%r2, %r2, %r2, %r2, %r2, %r2, %r2, %r2}, {%r2, %r2, %r2, %r2, %r2, %r2, %r2, %r2}, {%r21703, %r21704, %r21705, %r21706};
	bar.warp.sync 	-1;
	wmma.mma.sync.aligned.row.col.m32n8k16.f16.f16 {%r21711, %r21712, %r21713, %r21714}, {%r2, %r2, %r2, %r2, %r2, %r2, %r2, %r2}, {%r2, %r2, %r2, %r2, %r2, %r2, %r2, %r2}, {%r21707, %r21708, %r21709, %r21710};
	bar.warp.sync 	-1;
	wmma.mma.sync.aligned.row.col.m32n8k16.f16.f16 {%r21715, %r21716, %r21717, %r21718}, {%r2, %r2, %r2, %r2, %r2, %r2, %r2, %r2}, {%r2, %r2, %r2, %r2, %r2, %r2, %r2, %r2}, {%r21711, %r21712, %r21713, %r21714};
	bar.warp.sync 	-1;
	wmma.mma.sync.aligned.row.col.m32n8k16.f16.f16 {%r21719, %r21720, %r21721, %r21722}, {%r2, %r2, %r2, %r2, %r2, %r2, %r2, %r2}, {%r2, %r2, %r2, %r2, %r2, %r2, %r2, %r2}, {%r21715, %r21716, %r21717, %r21718};
	bar.warp.sync 	-1;
	wmma.mma.sync.aligned.row.col.m32n8k16.f16.f16 {%r21723, %r21724, %r21725, %r21726}, {%r2, %r2, %r2, %r2, %r2, %r2, %r2, %r2}, {%r2, %r2, %r2, %r2, %r2, %r2, %r2, %r2}, {%r21719, %r21720, %r21721, %r21722};
	bar.warp.sync 	-1;
	wmma.mma.sync.aligned.row.col.m32n8k16.f16.f16 {%r21727, %r21728, %r21729, %r21730}, {%r2, %r2, %r2, %r2, %r2, %r2, %r2, %r2}, {%r2, %r2, %r2, %r2, %r2, %r2, %r2, %r2}, {%r21723, %r21724, %r21725, %r21726};
	bar.warp.sync 	-1;
	wmma.mma.sync.aligned.row.col.m32n8k16.f16.f16 {%r21731, %r21732, %r21733, %r21734}, {%r2, %r2, %r2, %r2, %r2, %r2, %r2, %r2}, {%r2, %r2, %r2, %r2, %r2, %r2, %r2, %r2}, {%r21727, %r21728, %r21729, %r21730};
	bar.warp.sync 	-1;
	wmma.mma.sync.aligned.row.col.m32n8k16.f16.f16 {%r21735, %r21736, %r21737, %r21738}, {%r2, %r2, %r2, %r2, %r2, %r2, %r2, %r2}, {%r2, %r2, %r2, %r2, %r2, %r2, %r2, %r2}, {%r21731, %r21732, %r21733, %r21734};
	bar.warp.sync 	-1;
	wmma.mma.sync.aligned.row.col.m32n8k16.f16.f16 {%r21739, %r21740, %r21741, %r21742}, {%r2, %r2, %r2, %r2, %r2, %r2, %r2, %r2}, {%r2, %r2, %r2, %r2, %r2, %r2, %r2, %r2}, {%r21735, %r21736, %r21737, %r21738};
	bar.warp.sync 	-1;
	wmma.mma.sync.aligned.row.col.m32n8k16.f16.f16 {%r21743, %r21744, %r21745, %r21746}, {%r2, %r2, %r2, %r2, %r2, %r2, %r2, %r2}, {%r2, %r2, %r2, %r2, %r2, %r2, %r2, %r2}, {%r21739, %r21740, %r21741, %r21742};
	bar.warp.sync 	-1;
	wmma.mma.sync.aligned.row.col.m32n8k16.f16.f16 {%r21747, %r21748, %r21749, %r21750}, {%r2, %r2, %r2, %r2, %r2, %r2, %r2, %r2}, {%r2, %r2, %r2, %r2, %r2, %r2, %r2, %r2}, {%r21743, %r21744, %r21745, %r21746};
	bar.warp.sync 	-1;
	wmma.mma.sync.aligned.row.col.m32n8k16.f16.f16 {%r21751, %r21752, %r21753, %r21754}, {%r2, %r2, %r2, %r2, %r2, %r2, %r2, %r2}, {%r2, %r2, %r2, %r2, %r2, %r2, %r2, %r2}, {%r21747, %r21748, %r21749, %r21750};
	bar.warp.sync 	-1;
	wmma.mma.sync.aligned.row.col.m32n8k16.f16.f16 {%r21755, %r21756, %r21757, %r21758}, {%r2, %r2, %r2, %r2, %r2, %r2, %r2, %r2}, {%r2, %r2, %r2, %r2, %r2, %r2, %r2, %r2}, {%r21751, %r21752, %r21753, %r21754};
	bar.warp.sync 	-1;
	wmma.mma.sync.aligned.row.col.m32n8k16.f16.f16 {%r21759, %r21760, %r21761, %r21762}, {%r2, %r2, %r2, %r2, %r2, %r2, %r2, %r2}, {%r2, %r2, %r2, %r2, %r2, %r2, %r2, %r2}, {%r21755, %r21756, %r21757, %r21758};
	bar.warp.sync 	-1;
	wmma.mma.sync.aligned.row.col.m32n8k16.f16.f16 {%r21763, %r21764, %r21765, %r21766}, {%r2, %r2, %r2, %r2, %r2, %r2, %r2, %r2}, {%r2, %r2, %r2, %r2, %r2, %r2, %r2, %r2}, {%r21759, %r21760, %r21761, %r21762};
	bar.warp.sync 	-1;
	wmma.mma.sync.aligned.row.col.m32n8k16.f16.f16 {%r21767, %r21768, %r21769, %r21770}, {%r2, %r2, %r2, %r2, %r2, %r2, %r2, %r2}, {%r2, %r2, %r2, %r2, %r2, %r2, %r2, %r2}, {%r21763, %r21764, %r21765, %r21766};
	bar.warp.sync 	-1;
	wmma.mma.sync.aligned.row.col.m32n8k16.f16.f16 {%r21771, %r21772, %r21773, %r21774}, {%r2, %r2, %r2, %r2, %r2, %r2, %r2, %r2}, {%r2, %r2, %r2, %r2, %r2, %r2, %r2, %r2}, {%r21767, %r21768, %r21769, %r21770};
	bar.warp.sync 	-1;
	wmma.mma.sync.aligned.row.col.m32n8k16.f16.f16 {%r21775, %r21776, %r21777, %r21778}, {%r2, %r2, %r2, %r2, %r2, %r2, %r2, %r2}, {%r2, %r2, %r2, %r2, %r2, %r2, %r2, %r2}, {%r21771, %r21772, %r21773, %r21774};
	bar.warp.sync 	-1;
	wmma.mma.sync.aligned.row.col.m32n8k16.f16.f16 {%r21779, %r21780, %r21781, %r21782}, {%r2, %r2, %r2, %r2, %r2, %r2, %r2, %r2}, {%r2, %r2, %r2, %r2, %r2, %r2, %r2, %r2}, {%r21775, %r21776, %r21777, %r21778};
	bar.warp.sync 	-1;
	wmma.mma.sync.aligned.row.col.m32n8k16.f16.f16 {%r21783, %r21784, %r21785, %r21786}, {%r2, %r2, %r2, %r2, %r2, %r2, %r2, %r2}, {%r2, %r2, %r2, %r2, %r2, %r2, %r2, %r2}, {%r21779, %r21780, %r21781, %r21782};
	bar.warp.sync 	-1;
	wmma.mma.sync.aligned.row.col.m32n8k16.f16.f16 {%r21787, %r21788, %r21789, %r21790}, {%r2, %r2, %r2, %r2, %r2, %r2, %r2, %r2}, {%r2, %r2, %r2, %r2, %r2, %r2, %r2, %r2}, {%r21783, %r21784, %r21785, %r21786};
	bar.warp.sync 	-1;
	wmma.mma.sync.aligned.row.col.m32n8k16.f16.f16 {%r21791, %r21792, %r21793, %r21794}, {%r2, %r2, %r2, %r2, %r2, %r2, %r2, %r2}, {%r2, %r2, %r2, %r2, %r2, %r2, %r2, %r2}, {%r21787, %r21788, %r21789, %r21790};
	bar.warp.sync 	-1;
	wmma.mma.sync.aligned.row.col.m32n8k16.f16.f16 {%r21795, %r21796, %r21797, %r21798}, {%r2, %r2, %r2, %r2, %r2, %r2, %r2, %r2}, {%r2, %r2, %r2, %r2, %r2, %r2, %r2, %r2}, {%r21791, %r21792, %r21793, %r21794};
	bar.warp.sync 	-1;
	wmma.mma.sync.aligned.row.col.m32n8k16.f16.f16 {%r21799, %r21800, %r21801, %r21802}, {%r2, %r2, %r2, %r2, %r2, %r2, %r2, %r2}, {%r2, %r2, %r2, %r2, %r2, %r2, %r2, %r2}, {%r21795, %r21796, %r21797, %r21798};
	bar.warp.sync 	-1;
	wmma.mma.sync.aligned.row.col.m32n8k16.f16.f16 {%r21803, %r21804, %r21805, %r21806}, {%r2, %r2, %r2, %r2, %r2, %r2, %r2, %r2}, {%r2, %r2, %r2, %r2, %r2, %r2, %r2, %r2}, {%r21799, %r21800, %r21801, %r21802};
	bar.warp.sync 	-1;
	wmma.mma.sync.aligned.row.col.m32n8k16.f16.f16 {%r21807, %r21808, %r21809, %r21810}, {%r2, %r2, %r2, %r2, %r2, %r2, %r2, %r2}, {%r2, %r2, %r2, %r2, %r2, %r2, %r2, %r2}, {%r21803, %r21804, %r21805, %r21806};
	bar.warp.sync 	-1;
	wmma.mma.sync.aligned.row.col.m32n8k16.f16.f16 {%r21811, %r21812, %r21813, %r21814}, {%r2, %r2, %r2, %r2, %r2, %r2, %r2, %r2}, {%r2, %r2, %r2, %r2, %r2, %r2, %r2, %r2}, {%r21807, %r21808, %r21809, %r21810};
	bar.warp.sync 	-1;
	wmma.mma.sync.aligned.row.col.m32n8k16.f16.f16 {%r21815, %r21816, %r21817, %r21818}, {%r2, %r2, %r2, %r2, %r2, %r2, %r2, %r2}, {%r2, %r2, %r2, %r2, %r2, %r2, %r2, %r2}, {%r21811, %r21812, %r21813, %r21814};
	bar.warp.sync 	-1;
	wmma.mma.sync.aligned.row.col.m32n8k16.f16.f16 {%r21819, %r21820, %r21821, %r21822}, {%r2, %r2, %r2, %r2, %r2, %r2, %r2, %r2}, {%r2, %r2, %r2, %r2, %r2, %r2, %r2, %r2}, {%r21815, %r21816, %r21817, %r21818};
	bar.warp.sync 	-1;
	wmma.mma.sync.aligned.row.col.m32n8k16.f16.f16 {%r21823, %r21824, %r21825, %r21826}, {%r2, %r2, %r2, %r2, %r2, %r2, %r2, %r2}, {%r2, %r2, %r2, %r2, %r2, %r2, %r2, %r2}, {%r21819, %r21820, %r21821, %r21822};
	bar.warp.sync 	-1;
	wmma.mma.sync.aligned.row.col.m32n8k16.f16.f16 {%r21827, %r21828, %r21829, %r21830}, {%r2, %r2, %r2, %r2, %r2, %r2, %r2, %r2}, {%r2, %r2, %r2, %r2, %r2, %r2, %r2, %r2}, {%r21823, %r21824, %r21825, %r21826};
	bar.warp.sync 	-1;
	wmma.mma.sync.aligned.row.col.m32n8k16.f16.f16 {%r21831, %r21832, %r21833, %r21834}, {%r2, %r2, %r2, %r2, %r2, %r2, %r2, %r2}, {%r2, %r2, %r2, %r2, %r2, %r2, %r2, %r2}, {%r21827, %r21828, %r21829, %r21830};
	bar.warp.sync 	-1;
	wmma.mma.sync.aligned.row.col.m32n8k16.f16.f16 {%r21835, %r21836, %r21837, %r21838}, {%r2, %r2, %r2, %r2, %r2, %r2, %r2, %r2}, {%r2, %r2, %r2, %r2, %r2, %r2, %r2, %r2}, {%r21831, %r21832, %r21833, %r21834};
	bar.warp.sync 	-1;
	wmma.mma.sync.aligned.row.col.m32n8k16.f16.f16 {%r21839, %r21840, %r21841, %r21842}, {%r2, %r2, %r2, %r2, %r2, %r2, %r2, %r2}, {%r2, %r2, %r2, %r2, %r2, %r2, %r2, %r2}, {%r21835, %r21836, %r21837, %r21838};
	bar.warp.sync 	-1;
	wmma.mma.sync.aligned.row.col.m32n8k16.f16.f16 {%r21843, %r21844, %r21845, %r21846}, {%r2, %r2, %r2, %r2, %r2, %r2, %r2, %r2}, {%r2, %r2, %r2, %r2, %r2, %r2, %r2, %r2}, {%r21839, %r21840, %r21841, %r21842};
	bar.warp.sync 	-1;
	wmma.mma.sync.aligned.row.col.m32n8k16.f16.f16 {%r21847, %r21848, %r21849, %r21850}, {%r2, %r2, %r2, %r2, %r2, %r2, %r2, %r2}, {%r2, %r2, %r2, %r2, %r2, %r2, %r2, %r2}, {%r21843, %r21844, %r21845, %r21846};
	bar.warp.sync 	-1;
	wmma.mma.sync.aligned.row.col.m32n8k16.f16.f16 {%r21851, %r21852, %r21853, %r21854}, {%r2, %r2, %r2, %r2, %r2, %r2, %r2, %r2}, {%r2, %r2, %r2, %r2, %r2, %r2, %r2, %r2}, {%r21847, %r21848, %r21849, %r21850};
	bar.warp.sync 	-1;
	wmma.mma.sync.aligned.row.col.m32n8k16.f16.f16 {%r21855, %r21856, %r21857, %r21858}, {%r2, %r2, %r2, %r2, %r2, %r2, %r2, %r2}, {%r2, %r2, %r2, %r2, %r2, %r2, %r2, %r2}, {%r21851, %r21852, %r21853, %r21854};
	bar.warp.sync 	-1;
	wmma.mma.sync.aligned.row.col.m32n8k16.f16.f16 {%r21859, %r21860, %r21861, %r21862}, {%r2, %r2, %r2, %r2, %r2, %r2, %r2, %r2}, {%r2, %r2, %r2, %r2, %r2, %r2, %r2, %r2}, {%r21855, %r21856, %r21857, %r21858};
	bar.warp.sync 	-1;
	wmma.mma.sync.aligned.row.col.m32n8k16.f16.f16 {%r21863, %r21864, %r21865, %r21866}, {%r2, %r2, %r2, %r2, %r2, %r2, %r2, %r2}, {%r2, %r2, %r2, %r2, %r2, %r2, %r2, %r2}, {%r21859, %r21860, %r21861, %r21862};
	bar.warp.sync 	-1;
	wmma.mma.sync.aligned.row.col.m32n8k16.f16.f16 {%r21867, %r21868, %r21869, %r21870}, {%r2, %r2, %r2, %r2, %r2, %r2, %r2, %r2}, {%r2, %r2, %r2, %r2, %r2, %r2, %r2, %r2}, {%r21863, %r21864, %r21865, %r21866};
	bar.warp.sync 	-1;
	wmma.mma.sync.aligned.row.col.m32n8k16.f16.f16 {%r21871, %r21872, %r21873, %r21874}, {%r2, %r2, %r2, %r2, %r2, %r2, %r2, %r2}, {%r2, %r2, %r2, %r2, %r2, %r2, %r2, %r2}, {%r21867, %r21868, %r21869, %r21870};
	bar.warp.sync 	-1;
	wmma.mma.sync.aligned.row.col.m32n8k16.f16.f16 {%r21875, %r21876, %r21877, %r21878}, {%r2, %r2, %r2, %r2, %r2, %r2, %r2, %r2}, {%r2, %r2, %r2, %r2, %r2, %r2, %r2, %r2}, {%r21871, %r21872, %r21873, %r21874};
	bar.warp.sync 	-1;
	wmma.mma.sync.aligned.row.col.m32n8k16.f16.f16 {%r21879, %r21880, %r21881, %r21882}, {%r2, %r2, %r2, %r2, %r2, %r2, %r2, %r2}, {%r2, %r2, %r2, %r2, %r2, %r2, %r2, %r2}, {%r21875, %r21876, %r21877, %r21878};
	bar.warp.sync 	-1;
	wmma.mma.sync.aligned.row.col.m32n8k16.f16.f16 {%r21883, %r21884, %r21885, %r21886}, {%r2, %r2, %r2, %r2, %r2, %r2, %r2, %r2}, {%r2, %r2, %r2, %r2, %r2, %r2, %r2, %r2}, {%r21879, %r21880, %r21881, %r21882};
	bar.warp.sync 	-1;
	wmma.mma.sync.aligned.row.col.m32n8k16.f16.f16 {%r21887, %r21888, %r21889, %r21890}, {%r2, %r2, %r2, %r2, %r2, %r2, %r2, %r2}, {%r2, %r2, %r2, %r2, %r2, %r2, %r2, %r2}, {%r21883, %r21884, %r21885, %r21886};
	bar.warp.sync 	-1;
	wmma.mma.sync.aligned.row.col.m32n8k16.f16.f16 {%r21891, %r21892, %r21893, %r21894}, {%r2, %r2, %r2, %r2, %r2, %r2, %r2, %r2}, {%r2, %r2, %r2, %r2, %r2, %r2, %r2, %r2}, {%r21887, %r21888, %r21889, %r21890};
	bar.warp.sync 	-1;
	wmma.mma.sync.aligned.row.col.m32n8k16.f16.f16 {%r21895, %r21896, %r21897, %r21898}, {%r2, %r2, %r2, %r2, %r2, %r2, %r2, %r2}, {%r2, %r2, %r2, %r2, %r2, %r2, %r2, %r2}, {%r21891, %r21892, %r21893, %r21894};
	bar.warp.sync 	-1;
	wmma.mma.sync.aligned.row.col.m32n8k16.f16.f16 {%r21899, %r21900, %r21901, %r21902}, {%r2, %r2, %r2, %r2, %r2, %r2, %r2, %r2}, {%r2, %r2, %r2, %r2, %r2, %r2, %r2, %r2}, {%r21895, %r21896, %r21897, %r21898};
	bar.warp.sync 	-1;
	wmma.mma.sync.aligned.row.col.m32n8k16.f16.f16 {%r21903, %r21904, %r21905, %r21906}, {%r2, %r2, %r2, %r2, %r2, %r2, %r2, %r2}, {%r2, %r2, %r2, %r2, %r2, %r2, %r2, %r2}, {%r21899, %r21900, %r21901, %r21902};
	bar.warp.sync 	-1;
	wmma.mma.sync.aligned.row.col.m32n8k16.f16.f16 {%r21907, %r21908, %r21909, %r21910}, {%r2, %r2, %r2, %r2, %r2, %r2, %r2, %r2}, {%r2, %r2, %r2, %r2, %r2, %r2, %r2, %r2}, {%r21903, %r21904, %r21905, %r21906};
	bar.warp.sync 	-1;
	wmma.mma.sync.aligned.row.col.m32n8k16.f16.f16 {%r21911, %r21912, %r21913, %r21914}, {%r2, %r2, %r2, %r2, %r2, %r2, %r2, %r2}, {%r2, %r2, %r2, %r2, %r2, %r2, %r2, %r2}, {%r21907, %r21908, %r21909, %r21910};
	bar.warp.sync 	-1;
	wmma.mma.sync.aligned.row.col.m32n8k16.f16.f16 {%r21915, %r21916, %r21917, %r21918}, {%r2, %r2, %r2, %r2, %r2, %r2, %r2, %r2}, {%r2, %r2, %r2, %r2, %r2, %r2, %r2, %r2}, {%r21911, %r21912, %r21913, %r21914};
	bar.warp.sync 	-1;
	wmma.mma.sync.aligned.row.col.m32n8k16.f16.f16 {%r21919, %r21920, %r21921, %r21922}, {%r2, %r2, %r2, %r2, %r2, %r2, %r2, %r2}, {%r2, %r2, %r2, %r2, %r2, %r2, %r2, %r2}, {%r21915, %r21916, %r21917, %r21918};
	bar.warp.sync 	-1;
	wmma.mma.sync.aligned.row.col.m32n8k16.f16.f16 {%r21923, %r21924, %r21925, %r21926}, {%r2, %r2, %r2, %r2, %r2, %r2, %r2, %r2}, {%r2, %r2, %r2, %r2, %r2, %r2, %r2, %r2}, {%r21919, %r21920, %r21921, %r21922};
	bar.warp.sync 	-1;
	wmma.mma.sync.aligned.row.col.m32n8k16.f16.f16 {%r21927, %r21928, %r21929, %r21930}, {%r2, %r2, %r2, %r2, %r2, %r2, %r2, %r2}, {%r2, %r2, %r2, %r2, %r2, %r2, %r2, %r2}, {%r21923, %r21924, %r21925, %r21926};
	bar.warp.sync 	-1;
	wmma.mma.sync.aligned.row.col.m32n8k16.f16.f16 {%r21931, %r21932, %r21933, %r21934}, {%r2, %r2, %r2, %r2, %r2, %r2, %r2, %r2}, {%r2, %r2, %r2, %r2, %r2, %r2, %r2, %r2}, {%r21927, %r21928, %r21929, %r21930};
	bar.warp.sync 	-1;
	wmma.mma.sync.aligned.row.col.m32n8k16.f16.f16 {%r21935, %r21936, %r21937, %r21938}, {%r2, %r2, %r2, %r2, %r2, %r2, %r2, %r2}, {%r2, %r2, %r2, %r2, %r2, %r2, %r2, %r2}, {%r21931, %r21932, %r21933, %r21934};
	bar.warp.sync 	-1;
	wmma.mma.sync.aligned.row.col.m32n8k16.f16.f16 {%r21939, %r21940, %r21941, %r21942}, {%r2, %r2, %r2, %r2, %r2, %r2, %r2, %r2}, {%r2, %r2, %r2, %r2, %r2, %r2, %r2, %r2}, {%r21935, %r21936, %r21937, %r21938};
	bar.warp.sync 	-1;
	wmma.mma.sync.aligned.row.col.m32n8k16.f16.f16 {%r21943, %r21944, %r21945, %r21946}, {%r2, %r2, %r2, %r2, %r2, %r2, %r2, %r2}, {%r2, %r2, %r2, %r2, %r2, %r2, %r2, %r2}, {%r21939, %r21940, %r21941, %r21942};
	bar.warp.sync 	-1;
	wmma.mma.sync.aligned.row.col.m32n8k16.f16.f16 {%r21947, %r21948, %r21949, %r21950}, {%r2, %r2, %r2, %r2, %r2, %r2, %r2, %r2}, {%r2, %r2, %r2, %r2, %r2, %r2, %r2, %r2}, {%r21943, %r21944, %r21945, %r21946};
	bar.warp.sync 	-1;
	wmma.mma.sync.aligned.row.col.m32n8k16.f16.f16 {%r21951, %r21952, %r21953, %r21954}, {%r2, %r2, %r2, %r2, %r2, %r2, %r2, %r2}, {%r2, %r2, %r2, %r2, %r2, %r2, %r2, %r2}, {%r21947, %r21948, %r21949, %r21950};
	bar.warp.sync 	-1;
	wmma.mma.sync.aligned.row.col.m32n8k16.f16.f16 {%r21955, %r21956, %r21957, %r21958}, {%r2, %r2, %r2, %r2, %r2, %r2, %r2, %r2}, {%r2, %r2, %r2, %r2, %r2, %r2, %r2, %r2}, {%r21951, %r21952, %r21953, %r21954};
	bar.warp.sync 	-1;
	wmma.mma.sync.aligned.row.col.m32n8k16.f16.f16 {%r21959, %r21960, %r21961, %r21962}, {%r2, %r2, %r2, %r2, %r2, %r2, %r2, %r2}, {%r2, %r2, %r2, %r2, %r2, %r2, %r2, %r2}, {%r21955, %r21956, %r21957, %r21958};
	bar.warp.sync 	-1;
	wmma.mma.sync.aligned.row.col.m32n8k16.f16.f16 {%r21963, %r21964, %r21965, %r21966}, {%r2, %r2, %r2, %r2, %r2, %r2, %r2, %r2}, {%r2, %r2, %r2, %r2, %r2, %r2, %r2, %r2}, {%r21959, %r21960, %r21961, %r21962};
	bar.warp.sync 	-1;
	wmma.mma.sync.aligned.row.col.m32n8k16.f16.f16 {%r21967, %r21968, %r21969, %r21970}, {%r2, %r2, %r2, %r2, %r2, %r2, %r2, %r2}, {%r2, %r2, %r2, %r2, %r2, %r2, %r2, %r2}, {%r21963, %r21964, %r21965, %r21966};
	bar.warp.sync 	-1;
	wmma.mma.sync.aligned.row.col.m32n8k16.f16.f16 {%r21971, %r21972, %r21973, %r21974}, {%r2, %r2, %r2, %r2, %r2, %r2, %r2, %r2}, {%r2, %r2, %r2, %r2, %r2, %r2, %r2, %r2}, {%r21967, %r21968, %r21969, %r21970};
	bar.warp.sync 	-1;
	wmma.mma.sync.aligned.row.col.m32n8k16.f16.f16 {%r21975, %r21976, %r21977, %r21978}, {%r2, %r2, %r2, %r2, %r2, %r2, %r2, %r2}, {%r2, %r2, %r2, %r2, %r2, %r2, %r2, %r2}, {%r21971, %r21972, %r21973, %r21974};
	bar.warp.sync 	-1;
	wmma.mma.sync.aligned.row.col.m32n8k16.f16.f16 {%r21979, %r21980, %r21981, %r21982}, {%r2, %r2, %r2, %r2, %r2, %r2, %r2, %r2}, {%r2, %r2, %r2, %r2, %r2, %r2, %r2, %r2}, {%r21975, %r21976, %r21977, %r21978};
	bar.warp.sync 	-1;
	wmma.mma.sync.aligned.row.col.m32n8k16.f16.f16 {%r21983, %r21984, %r21985, %r21986}, {%r2, %r2, %r2, %r2, %r2, %r2, %r2, %r2}, {%r2, %r2, %r2, %r2, %r2, %r2, %r2, %r2}, {%r21979, %r21980, %r21981, %r21982};
	bar.warp.sync 	-1;
	wmma.mma.sync.aligned.row.col.m32n8k16.f16.f16 {%r21987, %r21988, %r21989, %r21990}, {%r2, %r2, %r2, %r2, %r2, %r2, %r2, %r2}, {%r2, %r2, %r2, %r2, %r2, %r2, %r2, %r2}, {%r21983, %r21984, %r21985, %r21986};
	bar.warp.sync 	-1;
	wmma.mma.sync.aligned.row.col.m32n8k16.f16.f16 {%r21991, %r21992, %r21993, %r21994}, {%r2, %r2, %r2, %r2, %r2, %r2, %r2, %r2}, {%r2, %r2, %r2, %r2, %r2, %r2, %r2, %r2}, {%r21987, %r21988, %r21989, %r21990};
	bar.warp.sync 	-1;
	wmma.mma.sync.aligned.row.col.m32n8k16.f16.f16 {%r21995, %r21996, %r21997, %r21998}, {%r2, %r2, %r2, %r2, %r2, %r2, %r2, %r2}, {%r2, %r2, %r2, %r2, %r2, %r2, %r2, %r2}, {%r21991, %r21992, %r21993, %r21994};
	bar.warp.sync 	-1;
	wmma.mma.sync.aligned.row.col.m32n8k16.f16.f16 {%r21999, %r22000, %r22001, %r22002}, {%r2, %r2, %r2, %r2, %r2, %r2, %r2, %r2}, {%r2, %r2, %r2, %r2, %r2, %r2, %r2, %r2}, {%r21995, %r21996, %r21997, %r21998};
	bar.warp.sync 	-1;
	wmma.mma.sync.aligned.row.col.m32n8k16.f16.f16 {%r22003, %r22004, %r22005, %r22006}, {%r2, %r2, %r2, %r2, %r2, %r2, %r2, %r2}, {%r2, %r2, %r2, %r2, %r2, %r2, %r2, %r2}, {%r21999, %r22000, %r22001, %r22002};
	bar.warp.sync 	-1;
	wmma.mma.sync.aligned.row.col.m32n8k16.f16.f16 {%r22007, %r22008, %r22009, %r22010}, {%r2, %r2, %r2, %r2, %r2, %r2, %r2, %r2}, {%r2, %r2, %r2, %r2, %r2, %r2, %r2, %r2}, {%r22003, %r22004, %r22005, %r22006};
	bar.warp.sync 	-1;
	wmma.mma.sync.aligned.row.col.m32n8k16.f16.f16 {%r22011, %r22012, %r22013, %r22014}, {%r2, %r2, %r2, %r2, %r2, %r2, %r2, %r2}, {%r2, %r2, %r2, %r2, %r2, %r2, %r2, %r2}, {%r22007, %r22008, %r22009, %r22010};
	bar.warp.sync 	-1;
	wmma.mma.sync.aligned.row.col.m32n8k16.f16.f16 {%r22015, %r22016, %r22017, %r22018}, {%r2, %r2, %r2, %r2, %r2, %r2, %r2, %r2}, {%r2, %r2, %r2, %r2, %r2, %r2, %r2, %r2}, {%r22011, %r22012, %r22013, %r22014};
	bar.warp.sync 	-1;
	wmma.mma.sync.aligned.row.col.m32n8k16.f16.f16 {%r22019, %r22020, %r22021, %r22022}, {%r2, %r2, %r2, %r2, %r2, %r2, %r2, %r2}, {%r2, %r2, %r2, %r2, %r2, %r2, %r2, %r2}, {%r22015, %r22016, %r22017, %r22018};
	bar.warp.sync 	-1;
	wmma.mma.sync.aligned.row.col.m32n8k16.f16.f16 {%r22023, %r22024, %r22025, %r22026}, {%r2, %r2, %r2, %r2, %r2, %r2, %r2, %r2}, {%r2, %r2, %r2, %r2, %r2, %r2, %r2, %r2}, {%r22019, %r22020, %r22021, %r22022};
	bar.warp.sync 	-1;
	wmma.mma.sync.aligned.row.col.m32n8k16.f16.f16 {%r22027, %r22028, %r22029, %r22030}, {%r2, %r2, %r2, %r2, %r2, %r2, %r2, %r2}, {%r2, %r2, %r2, %r2, %r2, %r2, %r2, %r2}, {%r22023, %r22024, %r22025, %r22026};
	bar.warp.sync 	-1;
	wmma.mma.sync.aligned.row.col.m32n8k16.f16.f16 {%r22031, %r22032, %r22033, %r22034}, {%r2, %r2, %r2, %r2, %r2, %r2, %r2, %r2}, {%r2, %r2, %r2, %r2, %r2, %r2, %r2, %r2}, {%r22027, %r22028, %r22029, %r22030};
	bar.warp.sync 	-1;
	wmma.mma.sync.aligned.row.col.m32n8k16.f16.f16 {%r22035, %r22036, %r22037, %r22038}, {%r2, %r2, %r2, %r2, %r2, %r2, %r2, %r2}, {%r2, %r2, %r2, %r2, %r2, %r2, %r2, %r2}, {%r22031, %r22032, %r22033, %r22034};
	bar.warp.sync 	-1;
	wmma.mma.sync.aligned.row.col.m32n8k16.f16.f16 {%r22039, %r22040, %r22041, %r22042}, {%r2, %r2, %r2, %r2, %r2, %r2, %r2, %r2}, {%r2, %r2, %r2, %r2, %r2, %r2, %r2, %r2}, {%r22035, %r22036, %r22037, %r22038};
	bar.warp.sync 	-1;
	wmma.mma.sync.aligned.row.col.m32n8k16.f16.f16 {%r22043, %r22044, %r22045, %r22046}, {%r2, %r2, %r2, %r2, %r2, %r2, %r2, %r2}, {%r2, %r2, %r2, %r2, %r2, %r2, %r2, %r2}, {%r22039, %r22040, %r22041, %r22042};
	bar.warp.sync 	-1;
	wmma.mma.sync.aligned.row.col.m32n8k16.f16.f16 {%r22047, %r22048, %r22049, %r22050}, {%r2, %r2, %r2, %r2, %r2, %r2, %r2, %r2}, {%r2, %r2, %r2, %r2, %r2, %r2, %r2, %r2}, {%r22043, %r22044, %r22045, %r22046};
	bar.warp.sync 	-1;
	wmma.mma.sync.aligned.row.col.m32n8k16.f16.f16 {%r22051, %r22052, %r22053, %r22054}, {%r2, %r2, %r2, %r2, %r2, %r2, %r2, %r2}, {%r2, %r2, %r2, %r2, %r2, %r2, %r2, %r2}, {%r22047, %r22048, %r22049, %r22050};
	bar.warp.sync 	-1;
	wmma.mma.sync.aligned.row.col.m32n8k16.f16.f16 {%r22055, %r22056, %r22057, %r22058}, {%r2, %r2, %r2, %r2, %r2, %r2, %r2, %r2}, {%r2, %r2, %r2, %r2, %r2, %r2, %r2, %r2}, {%r22051, %r22052, %r22053, %r22054};
	bar.warp.sync 	-1;
	wmma.mma.sync.aligned.row.col.m32n8k16.f16.f16 {%r22059, %r22060, %r22061, %r22062}, {%r2, %r2, %r2, %r2, %r2, %r2, %r2, %r2}, {%r2, %r2, %r2, %r2, %r2, %r2, %r2, %r2}, {%r22055, %r22056, %r22057, %r22058};
	bar.warp.sync 	-1;
	wmma.mma.sync.aligned.row.col.m32n8k16.f16.f16 {%r22063, %r22064, %r22065, %r22066}, {%r2, %r2, %r2, %r2, %r2, %r2, %r2, %r2}, {%r2, %r2, %r2, %r2, %r2, %r2, %r2, %r2}, {%r22059, %r22060, %r22061, %r22062};
	bar.warp.sync 	-1;
	wmma.mma.sync.aligned.row.col.m32n8k16.f16.f16 {%r22067, %r22068, %r22069, %r22070}, {%r2, %r2, %r2, %r2, %r2, %r2, %r2, %r2}, {%r2, %r2, %r2, %r2, %r2, %r2, %r2, %r2}, {%r22063, %r22064, %r22065, %r22066};
	bar.warp.sync 	-1;
	wmma.mma.sync.aligned.row.col.m32n8k16.f16.f16 {%r22071, %r22072, %r22073, %r22074}, {%r2, %r2, %r2, %r2, %r2, %r2, %r2, %r2}, {%r2, %r2, %r2, %r2, %r2, %r2, %r2, %r2}, {%r22067, %r22068, %r22069, %r22070};
	bar.warp.sync 	-1;
	wmma.mma.sync.aligned.row.col.m32n8k16.f16.f16 {%r22075, %r22076, %r22077, %r22078}, {%r2, %r2, %r2, %r2, %r2, %r2, %r2, %r2}, {%r2, %r2, %r2, %r2, %r2, %r2, %r2, %r2}, {%r22071, %r22072, %r22073, %r22074};
	bar.warp.sync 	-1;
	wmma.mma.sync.aligned.row.col.m32n8k16.f16.f16 {%r22079, %r22080, %r22081, %r22082}, {%r2, %r2, %r2, %r2, %r2, %r2, %r2, %r2}, {%r2, %r2, %r2, %r2, %r2, %r2, %r2, %r2}, {%r22075, %r22076, %r22077, %r22078};
	bar.warp.sync 	-1;
	wmma.mma.sync.aligned.row.col.m32n8k16.f16.f16 {%r22083, %r22084, %r22085, %r22086}, {%r2, %r2, %r2, %r2, %r2, %r2, %r2, %r2}, {%r2, %r2, %r2, %r2, %r2, %r2, %r2, %r2}, {%r22079, %r22080, %r22081, %r22082};
	bar.warp.sync 	-1;
	wmma.mma.sync.aligned.row.col.m32n8k16.f16.f16 {%r22087, %r22088, %r22089, %r22090}, {%r2, %r2, %r2, %r2, %r2, %r2, %r2, %r2}, {%r2, %r2, %r2, %r2, %r2, %r2, %r2, %r2}, {%r22083, %r22084, %r22085, %r22086};
	bar.warp.sync 	-1;
	wmma.mma.sync.aligned.row.col.m32n8k16.f16.f16 {%r22091, %r22092, %r22093, %r22094}, {%r2, %r2, %r2, %r2, %r2, %r2, %r2, %r2}, {%r2, %r2, %r2, %r2, %r2, %r2, %r2, %r2}, {%r22087, %r22088, %r22089, %r22090};
	bar.warp.sync 	-1;
	wmma.mma.sync.aligned.row.col.m32n8k16.f16.f16 {%r22095, %r22096, %r22097, %r22098}, {%r2, %r2, %r2, %r2, %r2, %r2, %r2, %r2}, {%r2, %r2, %r2, %r2, %r2, %r2, %r2, %r2}, {%r22091, %r22092, %r22093, %r22094};
	bar.warp.sync 	-1;
	wmma.mma.sync.aligned.row.col.m32n8k16.f16.f16 {%r22099, %r22100, %r22101, %r22102}, {%r2, %r2, %r2, %r2, %r2, %r2, %r2, %r2}, {%r2, %r2, %r2, %r2, %r2, %r2, %r2, %r2}, {%r22095, %r22096, %r22097, %r22098};
	bar.warp.sync 	-1;
	wmma.mma.sync.aligned.row.col.m32n8k16.f16.f16 {%r22103, %r22104, %r22105, %r22106}, {%r2, %r2, %r2, %r2, %r2, %r2, %r2, %r2}, {%r2, %r2, %r2, %r2, %r2, %r2, %r2, %r2}, {%r22099, %r22100, %r22101, %r22102};
	bar.warp.sync 	-1;
	wmma.mma.sync.aligned.row.col.m32n8k16.f16.f16 {%r22107, %r22108, %r22109, %r22110}, {%r2, %r2, %r2, %r2, %r2, %r2, %r2, %r2}, {%r2, %r2, %r2, %r2, %r2, %r2, %r2, %r2}, {%r22103, %r22104, %r22105, %r22106};
	bar.warp.sync 	-1;
	wmma.mma.sync.aligned.row.col.m32n8k16.f16.f16 {%r22111, %r22112, %r22113, %r22114}, {%r2, %r2, %r2, %r2, %r2, %r2, %r2, %r2}, {%r2, %r2, %r2, %r2, %r2, %r2, %r2, %r2}, {%r22107, %r22108, %r22109, %r22110};
	bar.warp.sync 	-1;
	wmma.mma.sync.aligned.row.col.m32n8k16.f16.f16 {%r22115, %r22116, %r22117, %r22118}, {%r2, %r2, %r2, %r2, %r2, %r2, %r2, %r2}, {%r2, %r2, %r2, %r2, %r2, %r2, %r2, %r2}, {%r22111, %r22112, %r22113, %r22114};
	bar.warp.sync 	-1;
	wmma.mma.sync.aligned.row.col.m32n8k16.f16.f16 {%r22119, %r22120, %r22121, %r22122}, {%r2, %r2, %r2, %r2, %r2, %r2, %r2, %r2}, {%r2, %r2, %r2, %r2, %r2, %r2, %r2, %r2}, {%r22115, %r22116, %r22117, %r22118};
	bar.warp.sync 	-1;
	wmma.mma.sync.aligned.row.col.m32n8k16.f16.f16 {%r22123, %r22124, %r22125, %r22126}, {%r2, %r2, %r2, %r2, %r2, %r2, %r2, %r2}, {%r2, %r2, %r2, %r2, %r2, %r2, %r2, %r2}, {%r22119, %r22120, %r22121, %r22122};
	bar.warp.sync 	-1;
	wmma.mma.sync.aligned.row.col.m32n8k16.f16.f16 {%r22127, %r22128, %r22129, %r22130}, {%r2, %r2, %r2, %r2, %r2, %r2, %r2, %r2}, {%r2, %r2, %r2, %r2, %r2, %r2, %r2, %r2}, {%r22123, %r22124, %r22125, %r22126};
	bar.warp.sync 	-1;
	wmma.mma.sync.aligned.row.col.m32n8k16.f16.f16 {%r22131, %r22132, %r22133, %r22134}, {%r2, %r2, %r2, %r2, %r2, %r2, %r2, %r2}, {%r2, %r2, %r2, %r2, %r2, %r2, %r2, %r2}, {%r22127, %r22128, %r22129, %r22130};
	bar.warp.sync 	-1;
	wmma.mma.sync.aligned.row.col.m32n8k16.f16.f16 {%r22135, %r22136, %r22137, %r22138}, {%r2, %r2, %r2, %r2, %r2, %r2, %r2, %r2}, {%r2, %r2, %r2, %r2, %r2, %r2, %r2, %r2}, {%r22131, %r22132, %r22133, %r22134};
	bar.warp.sync 	-1;
	wmma.mma.sync.aligned.row.col.m32n8k16.f16.f16 {%r22139, %r22140, %r22141, %r22142}, {%r2, %r2, %r2, %r2, %r2, %r2, %r2, %r2}, {%r2, %r2, %r2, %r2, %r2, %r2, %r2, %r2}, {%r22135, %r22136, %r22137, %r22138};
	bar.warp.sync 	-1;
	wmma.mma.sync.aligned.row.col.m32n8k16.f16.f16 {%r22143, %r22144, %r22145, %r22146}, {%r2, %r2, %r2, %r2, %r2, %r2, %r2, %r2}, {%r2, %r2, %r2, %r2, %r2, %r2, %r2, %r2}, {%r22139, %r22140, %r22141, %r22142};
	bar.warp.sync 	-1;
	wmma.mma.sync.aligned.row.col.m32n8k16.f16.f16 {%r22147, %r22148, %r22149, %r22150}, {%r2, %r2, %r2, %r2, %r2, %r2, %r2, %r2}, {%r2, %r2, %r2, %r2, %r2, %r2, %r2, %r2}, {%r22143, %r22144, %r22145, %r22146};
	bar.warp.sync 	-1;
	wmma.mma.sync.aligned.row.col.m32n8k16.f16.f16 {%r22151, %r22152, %r22153, %r22154}, {%r2, %r2, %r2, %r2, %r2, %r2, %r2, %r2}, {%r2, %r2, %r2, %r2, %r2, %r2, %r2, %r2}, {%r22147, %r22148, %r22149, %r22150};
	bar.warp.sync 	-1;
	wmma.mma.sync.aligned.row.col.m32n8k16.f16.f16 {%r22155, %r22156, %r22157, %r22158}, {%r2, %r2, %r2, %r2, %r2, %r2, %r2, %r2}, {%r2, %r2, %r2, %r2, %r2, %r2, %r2, %r2}, {%r22151, %r22152, %r22153, %r22154};
	bar.warp.sync 	-1;
	wmma.mma.sync.aligned.row.col.m32n8k16.f16.f16 {%r22159, %r22160, %r22161, %r22162}, {%r2, %r2, %r2, %r2, %r2, %r2, %r2, %r2}, {%r2, %r2, %r2, %r2, %r2, %r2, %r2, %r2}, {%r22155, %r22156, %r22157, %r22158};
	bar.warp.sync 	-1;
	wmma.mma.sync.aligned.row.col.m32n8k16.f16.f16 {%r22163, %r22164, %r22165, %r22166}, {%r2, %r2, %r2, %r2, %r2, %r2, %r2, %r2}, {%r2, %r2, %r2, %r2, %r2, %r2, %r2, %r2}, {%r22159, %r22160, %r22161, %r22162};
	bar.warp.sync 	-1;
	wmma.mma.sync.aligned.row.col.m32n8k16.f16.f16 {%r22167, %r22168, %r22169, %r22170}, {%r2, %r2, %r2, %r2, %r2, %r2, %r2, %r2}, {%r2, %r2, %r2, %r2, %r2, %r2, %r2, %r2}, {%r22163, %r22164, %r22165, %r22166};
	bar.warp.sync 	-1;
	wmma.mma.sync.aligned.row.col.m32n8k16.f16.f16 {%r22171, %r22172, %r22173, %r22174}, {%r2, %r2, %r2, %r2, %r2, %r2, %r2, %r2}, {%r2, %r2, %r2, %r2, %r2, %r2, %r2, %r2}, {%r22167, %r22168, %r22169, %r22170};
	bar.warp.sync 	-1;
	wmma.mma.sync.aligned.row.col.m32n8k16.f16.f16 {%r22175, %r22176, %r22177, %r22178}, {%r2, %r2, %r2, %r2, %r2, %r2, %r2, %r2}, {%r2, %r2, %r2, %r2, %r2, %r2, %r2, %r2}, {%r22171, %r22172, %r22173, %r22174};
	bar.warp.sync 	-1;
	wmma.mma.sync.aligned.row.col.m32n8k16.f16.f16 {%r22179, %r22180, %r22181, %r22182}, {%r2, %r2, %r2, %r2, %r2, %r2, %r2, %r2}, {%r2, %r2, %r2, %r2, %r2, %r2, %r2, %r2}, {%r22175, %r22176, %r22177, %r22178};
	bar.warp.sync 	-1;
	wmma.mma.sync.aligned.row.col.m32n8k16.f16.f16 {%r22183, %r22184, %r22185, %r22186}, {%r2, %r2, %r2, %r2, %r2, %r2, %r2, %r2}, {%r2, %r2, %r2, %r2, %r2, %r2, %r2, %r2}, {%r22179, %r22180, %r22181, %r22182};
	bar.warp.sync 	-1;
	wmma.mma.sync.aligned.row.col.m32n8k16.f16.f16 {%r22187, %r22188, %r22189, %r22190}, {%r2, %r2, %r2, %r2, %r2, %r2, %r2, %r2}, {%r2, %r2, %r2, %r2, %r2, %r2, %r2, %r2}, {%r22183, %r22184, %r22185, %r22186};
	bar.warp.sync 	-1;
	wmma.mma.sync.aligned.row.col.m32n8k16.f16.f16 {%r22191, %r22192, %r22193, %r22194}, {%r2, %r2, %r2, %r2, %r2, %r2, %r2, %r2}, {%r2, %r2, %r2, %r2, %r2, %r2, %r2, %r2}, {%r22187, %r22188, %r22189, %r22190};
	bar.warp.sync 	-1;
	wmma.mma.sync.aligned.row.col.m32n8k16.f16.f16 {%r22195, %r22196, %r22197, %r22198}, {%r2, %r2, %r2, %r2, %r2, %r2, %r2, %r2}, {%r2, %r2, %r2, %r2, %r2, %r2, %r2, %r2}, {%r22191, %r22192, %r22193, %r22194};
	bar.warp.sync 	-1;
	wmma.mma.sync.aligned.row.col.m32n8k16.f16.f16 {%r22199, %r22200, %r22201, %r22202}, {%r2, %r2, %r2, %r2, %r2, %r2, %r2, %r2}, {%r2, %r2, %r2, %r2, %r2, %r2, %r2, %r2}, {%r22195, %r22196, %r22197, %r22198};
	bar.warp.sync 	-1;
	wmma.mma.sync.aligned.row.col.m32n8k16.f16.f16 {%r22203, %r22204, %r22205, %r22206}, {%r2, %r2, %r2, %r2, %r2, %r2, %r2, %r2}, {%r2, %r2, %r2, %r2, %r2, %r2, %r2, %r2}, {%r22199, %r22200, %r22201, %r22202};
	bar.warp.sync 	-1;
	wmma.mma.sync.aligned.row.col.m32n8k16.f16.f16 {%r22207, %r22208, %r22209, %r22210}, {%r2, %r2, %r2, %r2, %r2, %r2, %r2, %r2}, {%r2, %r2, %r2, %r2, %r2, %r2, %r2, %r2}, {%r22203, %r22204, %r22205, %r22206};
	bar.warp.sync 	-1;
	wmma.mma.sync.aligned.row.col.m32n8k16.f16.f16 {%r22211, %r22212, %r22213, %r22214}, {%r2, %r2, %r2, %r2, %r2, %r2, %r2, %r2}, {%r2, %r2, %r2, %r2, %r2, %r2, %r2, %r2}, {%r22207, %r22208, %r22209, %r22210};
	bar.warp.sync 	-1;
	wmma.mma.sync.aligned.row.col.m32n8k16.f16.f16 {%r22215, %r22216, %r22217, %r22218}, {%r2, %r2, %r2, %r2, %r2, %r2, %r2, %r2}, {%r2, %r2, %r2, %r2, %r2, %r2, %r2, %r2}, {%r22211, %r22212, %r22213, %r22214};
	bar.warp.sync 	-1;
	wmma.mma.sync.aligned.row.col.m32n8k16.f16.f16 {%r22219, %r22220, %r22221, %r22222}, {%r2, %r2, %r2, %r2, %r2, %r2, %r2, %r2}, {%r2, %r2, %r2, %r2, %r2, %r2, %r2, %r2}, {%r22215, %r22216, %r22217, %r22218};
	bar.warp.sync 	-1;
	wmma.mma.sync.aligned.row.col.m32n8k16.f16.f16 {%r22223, %r22224, %r22225, %r22226}, {%r2, %r2, %r2, %r2, %r2, %r2, %r2, %r2}, {%r2, %r2, %r2, %r2, %r2, %r2, %r2, %r2}, {%r22219, %r22220, %r22221, %r22222};
	bar.warp.sync 	-1;
	wmma.mma.sync.aligned.row.col.m32n8k16.f16.f16 {%r22227, %r22228, %r22229, %r22230}, {%r2, %r2, %r2, %r2, %r2, %r2, %r2, %r2}, {%r2, %r2, %r2, %r2, %r2, %r2, %r2, %r2}, {%r22223, %r22224, %r22225, %r22226};
	bar.warp.sync 	-1;
	wmma.mma.sync.aligned.row.col.m32n8k16.f16.f16 {%r22231, %r22232, %r22233, %r22234}, {%r2, %r2, %r2, %r2, %r2, %r2, %r2, %r2}, {%r2, %r2, %r2, %r2, %r2, %r2, %r2, %r2}, {%r22227, %r22228, %r22229, %r22230};
	bar.warp.sync 	-1;
	wmma.mma.sync.aligned.row.col.m32n8k16.f16.f16 {%r22235, %r22236, %r22237, %r22238}, {%r2, %r2, %r2, %r2, %r2, %r2, %r2, %r2}, {%r2, %r2, %r2, %r2, %r2, %r2, %r2, %r2}, {%r22231, %r22232, %r22233, %r22234};
	bar.warp.sync 	-1;
	wmma.mma.sync.aligned.row.col.m32n8k16.f16.f16 {%r22239, %r22240, %r22241, %r22242}, {%r2, %r2, %r2, %r2, %r2, %r2, %r2, %r2}, {%r2, %r2, %r2, %r2, %r2, %r2, %r2, %r2}, {%r22235, %r22236, %r22237, %r22238};
	bar.warp.sync 	-1;
	wmma.mma.sync.aligned.row.col.m32n8k16.f16.f16 {%r22243, %r22244, %r22245, %r22246}, {%r2, %r2, %r2, %r2, %r2, %r2, %r2, %r2}, {%r2, %r2, %r2, %r2, %r2, %r2, %r2, %r2}, {%r22239, %r22240, %r22241, %r22242};
	bar.warp.sync 	-1;
	wmma.mma.sync.aligned.row.col.m32n8k16.f16.f16 {%r22247, %r22248, %r22249, %r22250}, {%r2, %r2, %r2, %r2, %r2, %r2, %r2, %r2}, {%r2, %r2, %r2, %r2, %r2, %r2, %r2, %r2}, {%r22243, %r22244, %r22245, %r22246};
	bar.warp.sync 	-1;
	wmma.mma.sync.aligned.row.col.m32n8k16.f16.f16 {%r22251, %r22252, %r22253, %r22254}, {%r2, %r2, %r2, %r2, %r2, %r2, %r2, %r2}, {%r2, %r2, %r2, %r2, %r2, %r2, %r2, %r2}, {%r22247, %r22248, %r22249, %r22250};
	bar.warp.sync 	-1;
	wmma.mma.sync.aligned.row.col.m32n8k16.f16.f16 {%r22255, %r22256, %r22257, %r22258}, {%r2, %r2, %r2, %r2, %r2, %r2, %r2, %r2}, {%r2, %r2, %r2, %r2, %r2, %r2, %r2, %r2}, {%r22251, %r22252, %r22253, %r22254};
	bar.warp.sync 	-1;
	wmma.mma.sync.aligned.row.col.m32n8k16.f16.f16 {%r22259, %r22260, %r22261, %r22262}, {%r2, %r2, %r2, %r2, %r2, %r2, %r2, %r2}, {%r2, %r2, %r2, %r2, %r2, %r2, %r2, %r2}, {%r22255, %r22256, %r22257, %r22258};
	bar.warp.sync 	-1;
	wmma.mma.sync.aligned.row.col.m32n8k16.f16.f16 {%r22263, %r22264, %r22265, %r22266}, {%r2, %r2, %r2, %r2, %r2, %r2, %r2, %r2}, {%r2, %r2, %r2, %r2, %r2, %r2, %r2, %r2}, {%r22259, %r22260, %r22261, %r22262};
	bar.warp.sync 	-1;
	wmma.mma.sync.aligned.row.col.m32n8k16.f16.f16 {%r22267, %r22268, %r22269, %r22270}, {%r2, %r2, %r2, %r2, %r2, %r2, %r2, %r2}, {%r2, %r2, %r2, %r2, %r2, %r2, %r2, %r2}, {%r22263, %r22264, %r22265, %r22266};
	bar.warp.sync 	-1;
	wmma.mma.sync.aligned.row.col.m32n8k16.f16.f16 {%r22271, %r22272, %r22273, %r22274}, {%r2, %r2, %r2, %r2, %r2, %r2, %r2, %r2}, {%r2, %r2, %r2, %r2, %r2, %r2, %r2, %r2}, {%r22267, %r22268, %r22269, %r22270};
	bar.warp.sync 	-1;
	wmma.mma.sync.aligned.row.col.m32n8k16.f16.f16 {%r22275, %r22276, %r22277, %r22278}, {%r2, %r2, %r2, %r2, %r2, %r2, %r2, %r2}, {%r2, %r2, %r2, %r2, %r2, %r2, %r2, %r2}, {%r22271, %r22272, %r22273, %r22274};
	bar.warp.sync 	-1;
	wmma.mma.sync.aligned.row.col.m32n8k16.f16.f16 {%r22279, %r22280, %r22281, %r22282}, {%r2, %r2, %r2, %r2, %r2, %r2, %r2, %r2}, {%r2, %r2, %r2, %r2, %r2, %r2, %r2, %r2}, {%r22275, %r22276, %r22277, %r22278};
	bar.warp.sync 	-1;
	wmma.mma.sync.aligned.row.col.m32n8k16.f16.f16 {%r22283, %r22284, %r22285, %r22286}, {%r2, %r2, %r2, %r2, %r2, %r2, %r2, %r2}, {%r2, %r2, %r2, %r2, %r2, %r2, %r2, %r2}, {%r22279, %r22280, %r22281, %r22282};
	bar.warp.sync 	-1;
	wmma.mma.sync.aligned.row.col.m32n8k16.f16.f16 {%r22287, %r22288, %r22289, %r22290}, {%r2, %r2, %r2, %r2, %r2, %r2, %r2, %r2}, {%r2, %r2, %r2, %r2, %r2, %r2, %r2, %r2}, {%r22283, %r22284, %r22285, %r22286};
	bar.warp.sync 	-1;
	wmma.mma.sync.aligned.row.col.m32n8k16.f16.f16 {%r22291, %r22292, %r22293, %r22294}, {%r2, %r2, %r2, %r2, %r2, %r2, %r2, %r2}, {%r2, %r2, %r2, %r2, %r2, %r2, %r2, %r2}, {%r22287, %r22288, %r22289, %r22290};
	bar.warp.sync 	-1;
	wmma.mma.sync.aligned.row.col.m32n8k16.f16.f16 {%r22295, %r22296, %r22297, %r22298}, {%r2, %r2, %r2, %r2, %r2, %r2, %r2, %r2}, {%r2, %r2, %r2, %r2, %r2, %r2, %r2, %r2}, {%r22291, %r22292, %r22293, %r22294};
	bar.warp.sync 	-1;
	wmma.mma.sync.aligned.row.col.m32n8k16.f16.f16 {%r22299, %r22300, %r22301, %r22302}, {%r2, %r2, %r2, %r2, %r2, %r2, %r2, %r2}, {%r2, %r2, %r2, %r2, %r2, %r2, %r2, %r2}, {%r22295, %r22296, %r22297, %r22298};
	bar.warp.sync 	-1;
	wmma.mma.sync.aligned.row.col.m32n8k16.f16.f16 {%r22303, %r22304, %r22305, %r22306}, {%r2, %r2, %r2, %r2, %r2, %r2, %r2, %r2}, {%r2, %r2, %r2, %r2, %r2, %r2, %r2, %r2}, {%r22299, %r22300, %r22301, %r22302};
	bar.warp.sync 	-1;
	wmma.mma.sync.aligned.row.col.m32n8k16.f16.f16 {%r22307, %r22308, %r22309, %r22310}, {%r2, %r2, %r2, %r2, %r2, %r2, %r2, %r2}, {%r2, %r2, %r2, %r2, %r2, %r2, %r2, %r2}, {%r22303, %r22304, %r22305, %r22306};
	bar.warp.sync 	-1;
	wmma.mma.sync.aligned.row.col.m32n8k16.f16.f16 {%r22311, %r22312, %r22313, %r22314}, {%r2, %r2, %r2, %r2, %r2, %r2, %r2, %r2}, {%r2, %r2, %r2, %r2, %r2, %r2, %r2, %r2}, {%r22307, %r22308, %r22309, %r22310};
	bar.warp.sync 	-1;
	wmma.mma.sync.aligned.row.col.m32n8k16.f16.f16 {%r22315, %r22316, %r22317, %r22318}, {%r2, %r2, %r2, %r2, %r2, %r2, %r2, %r2}, {%r2, %r2, %r2, %r2, %r2, %r2, %r2, %r2}, {%r22311, %r22312, %r22313, %r22314};
	bar.warp.sync 	-1;
	wmma.mma.sync.aligned.row.col.m32n8k16.f16.f16 {%r22319, %r22320, %r22321, %r22322}, {%r2, %r2, %r2, %r2, %r2, %r2, %r2, %r2}, {%r2, %r2, %r2, %r2, %r2, %r2, %r2, %r2}, {%r22315, %r22316, %r22317, %r22318};
	bar.warp.sync 	-1;
	wmma.mma.sync.aligned.row.col.m32n8k16.f16.f16 {%r22323, %r22324, %r22325, %r22326}, {%r2, %r2, %r2, %r2, %r2, %r2, %r2, %r2}, {%r2, %r2, %r2, %r2, %r2, %r2, %r2, %r2}, {%r22319, %r22320, %r22321, %r22322};
	bar.warp.sync 	-1;
	wmma.mma.sync.aligned.row.col.m32n8k16.f16.f16 {%r22327, %r22328, %r22329, %r22330}, {%r2, %r2, %r2, %r2, %r2, %r2, %r2, %r2}, {%r2, %r2, %r2, %r2, %r2, %r2, %r2, %r2}, {%r22323, %r22324, %r22325, %r22326};
	bar.warp.sync 	-1;
	wmma.mma.sync.aligned.row.col.m32n8k16.f16.f16 {%r22331, %r22332, %r22333, %r22334}, {%r2, %r2, %r2, %r2, %r2, %r2, %r2, %r2}, {%r2, %r2, %r2, %r2, %r2, %r2, %r2, %r2}, {%r22327, %r22328, %r22329, %r22330};
	bar.warp.sync 	-1;
	wmma.mma.sync.aligned.row.col.m32n8k16.f16.f16 {%r22335, %r22336, %r22337, %r22338}, {%r2, %r2, %r2, %r2, %r2, %r2, %r2, %r2}, {%r2, %r2, %r2, %r2, %r2, %r2, %r2, %r2}, {%r22331, %r22332, %r22333, %r22334};
	bar.warp.sync 	-1;
	wmma.mma.sync.aligned.row.col.m32n8k16.f16.f16 {%r22339, %r22340, %r22341, %r22342}, {%r2, %r2, %r2, %r2, %r2, %r2, %r2, %r2}, {%r2, %r2, %r2, %r2, %r2, %r2, %r2, %r2}, {%r22335, %r22336, %r22337, %r22338};
	bar.warp.sync 	-1;
	wmma.mma.sync.aligned.row.col.m32n8k16.f16.f16 {%r22343, %r22344, %r22345, %r22346}, {%r2, %r2, %r2, %r2, %r2, %r2, %r2, %r2}, {%r2, %r2, %r2, %r2, %r2, %r2, %r2, %r2}, {%r22339, %r22340, %r22341, %r22342};
	bar.warp.sync 	-1;
	wmma.mma.sync.aligned.row.col.m32n8k16.f16.f16 {%r22347, %r22348, %r22349, %r22350}, {%r2, %r2, %r2, %r2, %r2, %r2, %r2, %r2}, {%r2, %r2, %r2, %r2, %r2, %r2, %r2, %r2}, {%r22343, %r22344, %r22345, %r22346};
	bar.warp.sync 	-1;
	wmma.mma.sync.aligned.row.col.m32n8k16.f16.f16 {%r22351, %r22352, %r22353, %r22354}, {%r2, %r2, %r2, %r2, %r2, %r2, %r2, %r2}, {%r2, %r2, %r2, %r2, %r2, %r2, %r2, %r2}, {%r22347, %r22348, %r22349, %r22350};
	bar.warp.sync 	-1;
	wmma.mma.sync.aligned.row.col.m32n8k16.f16.f16 {%r22355, %r22356, %r22357, %r22358}, {%r2, %r2, %r2, %r2, %r2, %r2, %r2, %r2}, {%r2, %r2, %r2, %r2, %r2, %r2, %r2, %r2}, {%r22351, %r22352, %r22353, %r22354};
	bar.warp.sync 	-1;
	wmma.mma.sync.aligned.row.col.m32n8k16.f16.f16 {%r22359, %r22360, %r22361, %r22362}, {%r2, %r2, %r2, %r2, %r2, %r2, %r2, %r2}, {%r2, %r2, %r2, %r2, %r2, %r2, %r2, %r2}, {%r22355, %r22356, %r22357, %r22358};
	bar.warp.sync 	-1;
	wmma.mma.sync.aligned.row.col.m32n8k16.f16.f16 {%r22363, %r22364, %r22365, %r22366}, {%r2, %r2, %r2, %r2, %r2, %r2, %r2, %r2}, {%r2, %r2, %r2, %r2, %r2, %r2, %r2, %r2}, {%r22359, %r22360, %r22361, %r22362};
	bar.warp.sync 	-1;
	wmma.mma.sync.aligned.row.col.m32n8k16.f16.f16 {%r22367, %r22368, %r22369, %r22370}, {%r2, %r2, %r2, %r2, %r2, %r2, %r2, %r2}, {%r2, %r2, %r2, %r2, %r2, %r2, %r2, %r2}, {%r22363, %r22364, %r22365, %r22366};
	bar.warp.sync 	-1;
	wmma.mma.sync.aligned.row.col.m32n8k16.f16.f16 {%r22371, %r22372, %r22373, %r22374}, {%r2, %r2, %r2, %r2, %r2, %r2, %r2, %r2}, {%r2, %r2, %r2, %r2, %r2, %r2, %r2, %r2}, {%r22367, %r22368, %r22369, %r22370};
	bar.warp.sync 	-1;
	wmma.mma.sync.aligned.row.col.m32n8k16.f16.f16 {%r22375, %r22376, %r22377, %r22378}, {%r2, %r2, %r2, %r2, %r2, %r2, %r2, %r2}, {%r2, %r2, %r2, %r2, %r2, %r2, %r2, %r2}, {%r22371, %r22372, %r22373, %r22374};
	bar.warp.sync 	-1;
	wmma.mma.sync.aligned.row.col.m32n8k16.f16.f16 {%r22379, %r22380, %r22381, %r22382}, {%r2, %r2, %r2, %r2, %r2, %r2, %r2, %r2}, {%r2, %r2, %r2, %r2, %r2, %r2, %r2, %r2}, {%r22375, %r22376, %r22377, %r22378};
	bar.warp.sync 	-1;
	wmma.mma.sync.aligned.row.col.m32n8k16.f16.f16 {%r22383, %r22384, %r22385, %r22386}, {%r2, %r2, %r2, %r2, %r2, %r2, %r2, %r2}, {%r2, %r2, %r2, %r2, %r2, %r2, %r2, %r2}, {%r22379, %r22380, %r22381, %r22382};
	bar.warp.sync 	-1;
	wmma.mma.sync.aligned.row.col.m32n8k16.f16.f16 {%r22387, %r22388, %r22389, %r22390}, {%r2, %r2, %r2, %r2, %r2, %r2, %r2, %r2}, {%r2, %r2, %r2, %r2, %r2, %r2, %r2, %r2}, {%r22383, %r22384, %r22385, %r22386};
	bar.warp.sync 	-1;
	wmma.mma.sync.aligned.row.col.m32n8k16.f16.f16 {%r22391, %r22392, %r22393, %r22394}, {%r2, %r2, %r2, %r2, %r2, %r2, %r2, %r2}, {%r2, %r2, %r2, %r2, %r2, %r2, %r2, %r2}, {%r22387, %r22388, %r22389, %r22390};
	bar.warp.sync 	-1;
	wmma.mma.sync.aligned.row.col.m32n8k16.f16.f16 {%r22395, %r22396, %r22397, %r22398}, {%r2, %r2, %r2, %r2, %r2, %r2, %r2, %r2}, {%r2, %r2, %r2, %r2, %r2, %r2, %r2, %r2}, {%r22391, %r22392, %r22393, %r22394};
	bar.warp.sync 	-1;
	wmma.mma.sync.aligned.row.col.m32n8k16.f16.f16 {%r22399, %r22400, %r22401, %r22402}, {%r2, %r2, %r2, %r2, %r2, %r2, %r2, %r2}, {%r2, %r2, %r2, %r2, %r2, %r2, %r2, %r2}, {%r22395, %r22396, %r22397, %r22398};
	bar.warp.sync 	-1;
	wmma.mma.sync.aligned.row.col.m32n8k16.f16.f16 {%r22403, %r22404, %r22405, %r22406}, {%r2, %r2, %r2, %r2, %r2, %r2, %r2, %r2}, {%r2, %r2, %r2, %r2, %r2, %r2, %r2, %r2}, {%r22399, %r22400, %r22401, %r22402};
	bar.warp.sync 	-1;
	wmma.mma.sync.aligned.row.col.m32n8k16.f16.f16 {%r22407, %r22408, %r22409, %r22410}, {%r2, %r2, %r2, %r2, %r2, %r2, %r2, %r2}, {%r2, %r2, %r2, %r2, %r2, %r2, %r2, %r2}, {%r22403, %r22404, %r22405, %r22406};
	bar.warp.sync 	-1;
	wmma.mma.sync.aligned.row.col.m32n8k16.f16.f16 {%r22411, %r22412, %r22413, %r22414}, {%r2, %r2, %r2, %r2, %r2, %r2, %r2, %r2}, {%r2, %r2, %r2, %r2, %r2, %r2, %r2, %r2}, {%r22407, %r22408, %r22409, %r22410};
	bar.warp.sync 	-1;
	wmma.mma.sync.aligned.row.col.m32n8k16.f16.f16 {%r22415, %r22416, %r22417, %r22418}, {%r2, %r2, %r2, %r2, %r2, %r2, %r2, %r2}, {%r2, %r2, %r2, %r2, %r2, %r2, %r2, %r2}, {%r22411, %r22412, %r22413, %r22414};
	bar.warp.sync 	-1;
	wmma.mma.sync.aligned.row.col.m32n8k16.f16.f16 {%r22419, %r22420, %r22421, %r22422}, {%r2, %r2, %r2, %r2, %r2, %r2, %r2, %r2}, {%r2, %r2, %r2, %r2, %r2, %r2, %r2, %r2}, {%r22415, %r22416, %r22417, %r22418};
	bar.warp.sync 	-1;
	wmma.mma.sync.aligned.row.col.m32n8k16.f16.f16 {%r22423, %r22424, %r22425, %r22426}, {%r2, %r2, %r2, %r2, %r2, %r2, %r2, %r2}, {%r2, %r2, %r2, %r2, %r2, %r2, %r2, %r2}, {%r22419, %r22420, %r22421, %r22422};
	bar.warp.sync 	-1;
	wmma.mma.sync.aligned.row.col.m32n8k16.f16.f16 {%r22427, %r22428, %r22429, %r22430}, {%r2, %r2, %r2, %r2, %r2, %r2, %r2, %r2}, {%r2, %r2, %r2, %r2, %r2, %r2, %r2, %r2}, {%r22423, %r22424, %r22425, %r22426};
	bar.warp.sync 	-1;
	wmma.mma.sync.aligned.row.col.m32n8k16.f16.f16 {%r22431, %r22432, %r22433, %r22434}, {%r2, %r2, %r2, %r2, %r2, %r2, %r2, %r2}, {%r2, %r2, %r2, %r2, %r2, %r2, %r2, %r2}, {%r22427, %r22428, %r22429, %r22430};
	bar.warp.sync 	-1;
	wmma.mma.sync.aligned.row.col.m32n8k16.f16.f16 {%r22435, %r22436, %r22437, %r22438}, {%r2, %r2, %r2, %r2, %r2, %r2, %r2, %r2}, {%r2, %r2, %r2, %r2, %r2, %r2, %r2, %r2}, {%r22431, %r22432, %r22433, %r22434};
	bar.warp.sync 	-1;
	wmma.mma.sync.aligned.row.col.m32n8k16.f16.f16 {%r22439, %r22440, %r22441, %r22442}, {%r2, %r2, %r2, %r2, %r2, %r2, %r2, %r2}, {%r2, %r2, %r2, %r2, %r2, %r2, %r2, %r2}, {%r22435, %r22436, %r22437, %r22438};
	bar.warp.sync 	-1;
	wmma.mma.sync.aligned.row.col.m32n8k16.f16.f16 {%r22443, %r22444, %r22445, %r22446}, {%r2, %r2, %r2, %r2, %r2, %r2, %r2, %r2}, {%r2, %r2, %r2, %r2, %r2, %r2, %r2, %r2}, {%r22439, %r22440, %r22441, %r22442};
	bar.warp.sync 	-1;
	wmma.mma.sync.aligned.row.col.m32n8k16.f16.f16 {%r22447, %r22448, %r22449, %r22450}, {%r2, %r2, %r2, %r2, %r2, %r2, %r2, %r2}, {%r2, %r2, %r2, %r2, %r2, %r2, %r2, %r2}, {%r22443, %r22444, %r22445, %r22446};
	bar.warp.sync 	-1;
	wmma.mma.sync.aligned.row.col.m32n8k16.f16.f16 {%r22451, %r22452, %r22453, %r22454}, {%r2, %r2, %r2, %r2, %r2, %r2, %r2, %r2}, {%r2, %r2, %r2, %r2, %r2, %r2, %r2, %r2}, {%r22447, %r22448, %r22449, %r22450};
	bar.warp.sync 	-1;
	wmma.mma.sync.aligned.row.col.m32n8k16.f16.f16 {%r22455, %r22456, %r22457, %r22458}, {%r2, %r2, %r2, %r2, %r2, %r2, %r2, %r2}, {%r2, %r2, %r2, %r2, %r2, %r2, %r2, %r2}, {%r22451, %r22452, %r22453, %r22454};
	bar.warp.sync 	-1;
	wmma.mma.sync.aligned.row.col.m32n8k16.f16.f16 {%r22459, %r22460, %r22461, %r22462}, {%r2, %r2, %r2, %r2, %r2, %r2, %r2, %r2}, {%r2, %r2, %r2, %r2, %r2, %r2, %r2, %r2}, {%r22455, %r22456, %r22457, %r22458};
	bar.warp.sync 	-1;
	wmma.mma.sync.aligned.row.col.m32n8k16.f16.f16 {%r22463, %r22464, %r22465, %r22466}, {%r2, %r2, %r2, %r2, %r2, %r2, %r2, %r2}, {%r2, %r2, %r2, %r2, %r2, %r2, %r2, %r2}, {%r22459, %r22460, %r22461, %r22462};
	bar.warp.sync 	-1;
	wmma.mma.sync.aligned.row.col.m32n8k16.f16.f16 {%r22467, %r22468, %r22469, %r22470}, {%r2, %r2, %r2, %r2, %r2, %r2, %r2, %r2}, {%r2, %r2, %r2, %r2, %r2, %r2, %r2, %r2}, {%r22463, %r22464, %r22465, %r22466};
	bar.warp.sync 	-1;
	wmma.mma.sync.aligned.row.col.m32n8k16.f16.f16 {%r22471, %r22472, %r22473, %r22474}, {%r2, %r2, %r2, %r2, %r2, %r2, %r2, %r2}, {%r2, %r2, %r2, %r2, %r2, %r2, %r2, %r2}, {%r22467, %r22468, %r22469, %r22470};
	bar.warp.sync 	-1;
	wmma.mma.sync.aligned.row.col.m32n8k16.f16.f16 {%r22475, %r22476, %r22477, %r22478}, {%r2, %r2, %r2, %r2, %r2, %r2, %r2, %r2}, {%r2, %r2, %r2, %r2, %r2, %r2, %r2, %r2}, {%r22471, %r22472, %r22473, %r22474};
	bar.warp.sync 	-1;
	wmma.mma.sync.aligned.row.col.m32n8k16.f16.f16 {%r22479, %r22480, %r22481, %r22482}, {%r2, %r2, %r2, %r2, %r2, %r2, %r2, %r2}, {%r2, %r2, %r2, %r2, %r2, %r2, %r2, %r2}, {%r22475, %r22476, %r22477, %r22478};
	bar.warp.sync 	-1;
	wmma.mma.sync.aligned.row.col.m32n8k16.f16.f16 {%r22483, %r22484, %r22485, %r22486}, {%r2, %r2, %r2, %r2, %r2, %r2, %r2, %r2}, {%r2, %r2, %r2, %r2, %r2, %r2, %r2, %r2}, {%r22479, %r22480, %r22481, %r22482};
	bar.warp.sync 	-1;
	wmma.mma.sync.aligned.row.col.m32n8k16.f16.f16 {%r22487, %r22488, %r22489, %r22490}, {%r2, %r2, %r2, %r2, %r2, %r2, %r2, %r2}, {%r2, %r2, %r2, %r2, %r2, %r2, %r2, %r2}, {%r22483, %r22484, %r22485, %r22486};
	bar.warp.sync 	-1;
	wmma.mma.sync.aligned.row.col.m32n8k16.f16.f16 {%r22491, %r22492, %r22493, %r22494}, {%r2, %r2, %r2, %r2, %r2, %r2, %r2, %r2}, {%r2, %r2, %r2, %r2, %r2, %r2, %r2, %r2}, {%r22487, %r22488, %r22489, %r22490};
	bar.warp.sync 	-1;
	wmma.mma.sync.aligned.row.col.m32n8k16.f16.f16 {%r22495, %r22496, %r22497, %r22498}, {%r2, %r2, %r2, %r2, %r2, %r2, %r2, %r2}, {%r2, %r2, %r2, %r2, %r2, %r2, %r2, %r2}, {%r22491, %r22492, %r22493, %r22494};
	bar.warp.sync 	-1;
	wmma.mma.sync.aligned.row.col.m32n8k16.f16.f16 {%r22499, %r22500, %r22501, %r22502}, {%r2, %r2, %r2, %r2, %r2, %r2, %r2, %r2}, {%r2, %r2, %r2, %r2, %r2, %r2, %r2, %r2}, {%r22495, %r22496, %r22497, %r22498};
	bar.warp.sync 	-1;
	wmma.mma.sync.aligned.row.col.m32n8k16.f16.f16 {%r22503, %r22504, %r22505, %r22506}, {%r2, %r2, %r2, %r2, %r2, %r2, %r2, %r2}, {%r2, %r2, %r2, %r2, %r2, %r2, %r2, %r2}, {%r22499, %r22500, %r22501, %r22502};
	bar.warp.sync 	-1;
	wmma.mma.sync.aligned.row.col.m32n8k16.f16.f16 {%r22507, %r22508, %r22509, %r22510}, {%r2, %r2, %r2, %r2, %r2, %r2, %r2, %r2}, {%r2, %r2, %r2, %r2, %r2, %r2, %r2, %r2}, {%r22503, %r22504, %r22505, %r22506};
	bar.warp.sync 	-1;
	wmma.mma.sync.aligned.row.col.m32n8k16.f16.f16 {%r22511, %r22512, %r22513, %r22514}, {%r2, %r2, %r2, %r2, %r2, %r2, %r2, %r2}, {%r2, %r2, %r2, %r2, %r2, %r2, %r2, %r2}, {%r22507, %r22508, %r22509, %r22510};
	bar.warp.sync 	-1;
	wmma.mma.sync.aligned.row.col.m32n8k16.f16.f16 {%r22515, %r22516, %r22517, %r22518}, {%r2, %r2, %r2, %r2, %r2, %r2, %r2, %r2}, {%r2, %r2, %r2, %r2, %r2, %r2, %r2, %r2}, {%r22511, %r22512, %r22513, %r22514};
	bar.warp.sync 	-1;
	wmma.mma.sync.aligned.row.col.m32n8k16.f16.f16 {%r22519, %r22520, %r22521, %r22522}, {%r2, %r2, %r2, %r2, %r2, %r2, %r2, %r2}, {%r2, %r2, %r2, %r2, %r2, %r2, %r2, %r2}, {%r22515, %r22516, %r22517, %r22518};
	bar.warp.sync 	-1;
	wmma.mma.sync.aligned.row.col.m32n8k16.f16.f16 {%r22523, %r22524, %r22525, %r22526}, {%r2, %r2, %r2, %r2, %r2, %r2, %r2, %r2}, {%r2, %r2, %r2, %r2, %r2, %r2, %r2, %r2}, {%r22519, %r22520, %r22521, %r22522};
	bar.warp.sync 	-1;
	wmma.mma.sync.aligned.row.col.m32n8k16.f16.f16 {%r22527, %r22528, %r22529, %r22530}, {%r2, %r2, %r2, %r2, %r2, %r2, %r2, %r2}, {%r2, %r2, %r2, %r2, %r2, %r2, %r2, %r2}, {%r22523, %r22524, %r22525, %r22526};
	bar.warp.sync 	-1;
	wmma.mma.sync.aligned.row.col.m32n8k16.f16.f16 {%r22531, %r22532, %r22533, %r22534}, {%r2, %r2, %r2, %r2, %r2, %r2, %r2, %r2}, {%r2, %r2, %r2, %r2, %r2, %r2, %r2, %r2}, {%r22527, %r22528, %r22529, %r22530};
	bar.warp.sync 	-1;
	wmma.mma.sync.aligned.row.col.m32n8k16.f16.f16 {%r22535, %r22536, %r22537, %r22538}, {%r2, %r2, %r2, %r2, %r2, %r2, %r2, %r2}, {%r2, %r2, %r2, %r2, %r2, %r2, %r2, %r2}, {%r22531, %r22532, %r22533, %r22534};
	bar.warp.sync 	-1;
	wmma.mma.sync.aligned.row.col.m32n8k16.f16.f16 {%r22539, %r22540, %r22541, %r22542}, {%r2, %r2, %r2, %r2, %r2, %r2, %r2, %r2}, {%r2, %r2, %r2, %r2, %r2, %r2, %r2, %r2}, {%r22535, %r22536, %r22537, %r22538};
	bar.warp.sync 	-1;
	wmma.mma.sync.aligned.row.col.m32n8k16.f16.f16 {%r22543, %r22544, %r22545, %r22546}, {%r2, %r2, %r2, %r2, %r2, %r2, %r2, %r2}, {%r2, %r2, %r2, %r2, %r2, %r2, %r2, %r2}, {%r22539, %r22540, %r22541, %r22542};
	bar.warp.sync 	-1;
	wmma.mma.sync.aligned.row.col.m32n8k16.f16.f16 {%r22547, %r22548, %r22549, %r22550}, {%r2, %r2, %r2, %r2, %r2, %r2, %r2, %r2}, {%r2, %r2, %r2, %r2, %r2, %r2, %r2, %r2}, {%r22543, %r22544, %r22545, %r22546};
	bar.warp.sync 	-1;
	wmma.mma.sync.aligned.row.col.m32n8k16.f16.f16 {%r22551, %r22552, %r22553, %r22554}, {%r2, %r2, %r2, %r2, %r2, %r2, %r2, %r2}, {%r2, %r2, %r2, %r2, %r2, %r2, %r2, %r2}, {%r22547, %r22548, %r22549, %r22550};
	bar.warp.sync 	-1;
	wmma.mma.sync.aligned.row.col.m32n8k16.f16.f16 {%r22555, %r22556, %r22557, %r22558}, {%r2, %r2, %r2, %r2, %r2, %r2, %r2, %r2}, {%r2, %r2, %r2, %r2, %r2, %r2, %r2, %r2}, {%r22551, %r22552, %r22553, %r22554};
	bar.warp.sync 	-1;
	wmma.mma.sync.aligned.row.col.m32n8k16.f16.f16 {%r22559, %r22560, %r22561, %r22562}, {%r2, %r2, %r2, %r2, %r2, %r2, %r2, %r2}, {%r2, %r2, %r2, %r2, %r2, %r2, %r2, %r2}, {%r22555, %r22556, %r22557, %r22558};
	bar.warp.sync 	-1;
	wmma.mma.sync.aligned.row.col.m32n8k16.f16.f16 {%r22563, %r22564, %r22565, %r22566}, {%r2, %r2, %r2, %r2, %r2, %r2, %r2, %r2}, {%r2, %r2, %r2, %r2, %r2, %r2, %r2, %r2}, {%r22559, %r22560, %r22561, %r22562};
	bar.warp.sync 	-1;
	wmma.mma.sync.aligned.row.col.m32n8k16.f16.f16 {%r22567, %r22568, %r22569, %r22570}, {%r2, %r2, %r2, %r2, %r2, %r2, %r2, %r2}, {%r2, %r2, %r2, %r2, %r2, %r2, %r2, %r2}, {%r22563, %r22564, %r22565, %r22566};
	bar.warp.sync 	-1;
	wmma.mma.sync.aligned.row.col.m32n8k16.f16.f16 {%r22571, %r22572, %r22573, %r22574}, {%r2, %r2, %r2, %r2, %r2, %r2, %r2, %r2}, {%r2, %r2, %r2, %r2, %r2, %r2, %r2, %r2}, {%r22567, %r22568, %r22569, %r22570};
	bar.warp.sync 	-1;
	wmma.mma.sync.aligned.row.col.m32n8k16.f16.f16 {%r22575, %r22576, %r22577, %r22578}, {%r2, %r2, %r2, %r2, %r2, %r2, %r2, %r2}, {%r2, %r2, %r2, %r2, %r2, %r2, %r2, %r2}, {%r22571, %r22572, %r22573, %r22574};
	bar.warp.sync 	-1;
	wmma.mma.sync.aligned.row.col.m32n8k16.f16.f16 {%r22579, %r22580, %r22581, %r22582}, {%r2, %r2, %r2, %r2, %r2, %r2, %r2, %r2}, {%r2, %r2, %r2, %r2, %r2, %r2, %r2, %r2}, {%r22575, %r22576, %r22577, %r22578};
	bar.warp.sync 	-1;
	wmma.mma.sync.aligned.row.col.m32n8k16.f16.f16 {%r22583, %r22584, %r22585, %r22586}, {%r2, %r2, %r2, %r2, %r2, %r2, %r2, %r2}, {%r2, %r2, %r2, %r2, %r2, %r2, %r2, %r2}, {%r22579, %r22580, %r22581, %r22582};
	bar.warp.sync 	-1;
	wmma.mma.sync.aligned.row.col.m32n8k16.f16.f16 {%r22587, %r22588, %r22589, %r22590}, {%r2, %r2, %r2, %r2, %r2, %r2, %r2, %r2}, {%r2, %r2, %r2, %r2, %r2, %r2, %r2, %r2}, {%r22583, %r22584, %r22585, %r22586};
	bar.warp.sync 	-1;
	wmma.mma.sync.aligned.row.col.m32n8k16.f16.f16 {%r22591, %r22592, %r22593, %r22594}, {%r2, %r2, %r2, %r2, %r2, %r2, %r2, %r2}, {%r2, %r2, %r2, %r2, %r2, %r2, %r2, %r2}, {%r22587, %r22588, %r22589, %r22590};
	bar.warp.sync 	-1;
	wmma.mma.sync.aligned.row.col.m32n8k16.f16.f16 {%r22595, %r22596, %r22597, %r22598}, {%r2, %r2, %r2, %r2, %r2, %r2, %r2, %r2}, {%r2, %r2, %r2, %r2, %r2, %r2, %r2, %r2}, {%r22591, %r22592, %r22593, %r22594};
	bar.warp.sync 	-1;
	wmma.mma.sync.aligned.row.col.m32n8k16.f16.f16 {%r22599, %r22600, %r22601, %r22602}, {%r2, %r2, %r2, %r2, %r2, %r2, %r2, %r2}, {%r2, %r2, %r2, %r2, %r2, %r2, %r2, %r2}, {%r22595, %r22596, %r22597, %r22598};
	bar.warp.sync 	-1;
	wmma.mma.sync.aligned.row.col.m32n8k16.f16.f16 {%r22603, %r22604, %r22605, %r22606}, {%r2, %r2, %r2, %r2, %r2, %r2, %r2, %r2}, {%r2, %r2, %r2, %r2, %r2, %r2, %r2, %r2}, {%r22599, %r22600, %r22601, %r22602};
	bar.warp.sync 	-1;
	wmma.mma.sync.aligned.row.col.m32n8k16.f16.f16 {%r22607, %r22608, %r22609, %r22610}, {%r2, %r2, %r2, %r2, %r2, %r2, %r2, %r2}, {%r2, %r2, %r2, %r2, %r2, %r2, %r2, %r2}, {%r22603, %r22604, %r22605, %r22606};
	bar.warp.sync 	-1;
	wmma.mma.sync.aligned.row.col.m32n8k16.f16.f16 {%r22611, %r22612, %r22613, %r22614}, {%r2, %r2, %r2, %r2, %r2, %r2, %r2, %r2}, {%r2, %r2, %r2, %r2, %r2, %r2, %r2, %r2}, {%r22607, %r22608, %r22609, %r22610};
	bar.warp.sync 	-1;
	wmma.mma.sync.aligned.row.col.m32n8k16.f16.f16 {%r22615, %r22616, %r22617, %r22618}, {%r2, %r2, %r2, %r2, %r2, %r2, %r2, %r2}, {%r2, %r2, %r2, %r2, %r2, %r2, %r2, %r2}, {%r22611, %r22612, %r22613, %r22614};
	bar.warp.sync 	-1;
	wmma.mma.sync.aligned.row.col.m32n8k16.f16.f16 {%r22619, %r22620, %r22621, %r22622}, {%r2, %r2, %r2, %r2, %r2, %r2, %r2, %r2}, {%r2, %r2, %r2, %r2, %r2, %r2, %r2, %r2}, {%r22615, %r22616, %r22617, %r22618};
	bar.warp.sync 	-1;
	wmma.mma.sync.aligned.row.col.m32n8k16.f16.f16 {%r22623, %r22624, %r22625, %r22626}, {%r2, %r2, %r2, %r2, %r2, %r2, %r2, %r2}, {%r2, %r2, %r2, %r2, %r2, %r2, %r2, %r2}, {%r22619, %r22620, %r22621, %r22622};
	bar.warp.sync 	-1;
	wmma.mma.sync.aligned.row.col.m32n8k16.f16.f16 {%r22627, %r22628, %r22629, %r22630}, {%r2, %r2, %r2, %r2, %r2, %r2, %r2, %r2}, {%r2, %r2, %r2, %r2, %r2, %r2, %r2, %r2}, {%r22623, %r22624, %r22625, %r22626};
	bar.warp.sync 	-1;
	wmma.mma.sync.aligned.row.col.m32n8k16.f16.f16 {%r22631, %r22632, %r22633, %r22634}, {%r2, %r2, %r2, %r2, %r2, %r2, %r2, %r2}, {%r2, %r2, %r2, %r2, %r2, %r2, %r2, %r2}, {%r22627, %r22628, %r22629, %r22630};
	bar.warp.sync 	-1;
	wmma.mma.sync.aligned.row.col.m32n8k16.f16.f16 {%r22635, %r22636, %r22637, %r22638}, {%r2, %r2, %r2, %r2, %r2, %r2, %r2, %r2}, {%r2, %r2, %r2, %r2, %r2, %r2, %r2, %r2}, {%r22631, %r22632, %r22633, %r22634};
	bar.warp.sync 	-1;
	wmma.mma.sync.aligned.row.col.m32n8k16.f16.f16 {%r22639, %r22640, %r22641, %r22642}, {%r2, %r2, %r2, %r2, %r2, %r2, %r2, %r2}, {%r2, %r2, %r2, %r2, %r2, %r2, %r2, %r2}, {%r22635, %r22636, %r22637, %r22638};
	bar.warp.sync 	-1;
	wmma.mma.sync.aligned.row.col.m32n8k16.f16.f16 {%r22643, %r22644, %r22645, %r22646}, {%r2, %r2, %r2, %r2, %r2, %r2, %r2, %r2}, {%r2, %r2, %r2, %r2, %r2, %r2, %r2, %r2}, {%r22639, %r22640, %r22641, %r22642};
	bar.warp.sync 	-1;
	wmma.mma.sync.aligned.row.col.m32n8k16.f16.f16 {%r22647, %r22648, %r22649, %r22650}, {%r2, %r2, %r2, %r2, %r2, %r2, %r2, %r2}, {%r2, %r2, %r2, %r2, %r2, %r2, %r2, %r2}, {%r22643, %r22644, %r22645, %r22646};
	bar.warp.sync 	-1;
	wmma.mma.sync.aligned.row.col.m32n8k16.f16.f16 {%r22651, %r22652, %r22653, %r22654}, {%r2, %r2, %r2, %r2, %r2, %r2, %r2, %r2}, {%r2, %r2, %r2, %r2, %r2, %r2, %r2, %r2}, {%r22647, %r22648, %r22649, %r22650};
	bar.warp.sync 	-1;
	wmma.mma.sync.aligned.row.col.m32n8k16.f16.f16 {%r22655, %r22656, %r22657, %r22658}, {%r2, %r2, %r2, %r2, %r2, %r2, %r2, %r2}, {%r2, %r2, %r2, %r2, %r2, %r2, %r2, %r2}, {%r22651, %r22652, %r22653, %r22654};
	bar.warp.sync 	-1;
	wmma.mma.sync.aligned.row.col.m32n8k16.f16.f16 {%r22659, %r22660, %r22661, %r22662}, {%r2, %r2, %r2, %r2, %r2, %r2, %r2, %r2}, {%r2, %r2, %r2, %r2, %r2, %r2, %r2, %r2}, {%r22655, %r22656, %r22657, %r22658};
	bar.warp.sync 	-1;
	wmma.mma.sync.aligned.row.col.m32n8k16.f16.f16 {%r22663, %r22664, %r22665, %r22666}, {%r2, %r2, %r2, %r2, %r2, %r2, %r2, %r2}, {%r2, %r2, %r2, %r2, %r2, %r2, %r2, %r2}, {%r22659, %r22660, %r22661, %r22662};
	bar.warp.sync 	-1;
	wmma.mma.sync.aligned.row.col.m32n8k16.f16.f16 {%r22667, %r22668, %r22669, %r22670}, {%r2, %r2, %r2, %r2, %r2, %r2, %r2, %r2}, {%r2, %r2, %r2, %r2, %r2, %r2, %r2, %r2}, {%r22663, %r22664, %r22665, %r22666};
	bar.warp.sync 	-1;
	wmma.mma.sync.aligned.row.col.m32n8k16.f16.f16 {%r22671, %r22672, %r22673, %r22674}, {%r2, %r2, %r2, %r2, %r2, %r2, %r2, %r2}, {%r2, %r2, %r2, %r2, %r2, %r2, %r2, %r2}, {%r22667, %r22668, %r22669, %r22670};
	bar.warp.sync 	-1;
	wmma.mma.sync.aligned.row.col.m32n8k16.f16.f16 {%r22675, %r22676, %r22677, %r22678}, {%r2, %r2, %r2, %r2, %r2, %r2, %r2, %r2}, {%r2, %r2, %r2, %r2, %r2, %r2, %r2, %r2}, {%r22671, %r22672, %r22673, %r22674};
	bar.warp.sync 	-1;
	wmma.mma.sync.aligned.row.col.m32n8k16.f16.f16 {%r22679, %r22680, %r22681, %r22682}, {%r2, %r2, %r2, %r2, %r2, %r2, %r2, %r2}, {%r2, %r2, %r2, %r2, %r2, %r2, %r2, %r2}, {%r22675, %r22676, %r22677, %r22678};
	bar.warp.sync 	-1;
	wmma.mma.sync.aligned.row.col.m32n8k16.f16.f16 {%r22683, %r22684, %r22685, %r22686}, {%r2, %r2, %r2, %r2, %r2, %r2, %r2, %r2}, {%r2, %r2, %r2, %r2, %r2, %r2, %r2, %r2}, {%r22679, %r22680, %r22681, %r22682};
	bar.warp.sync 	-1;
	wmma.mma.sync.aligned.row.col.m32n8k16.f16.f16 {%r22687, %r22688, %r22689, %r22690}, {%r2, %r2, %r2, %r2, %r2, %r2, %r2, %r2}, {%r2, %r2, %r2, %r2, %r2, %r2, %r2, %r2}, {%r22683, %r22684, %r22685, %r22686};
	bar.warp.sync 	-1;
	wmma.mma.sync.aligned.row.col.m32n8k16.f16.f16 {%r22691, %r22692, %r22693, %r22694}, {%r2, %r2, %r2, %r2, %r2, %r2, %r2, %r2}, {%r2, %r2, %r2, %r2, %r2, %r2, %r2, %r2}, {%r22687, %r22688, %r22689, %r22690};
	bar.warp.sync 	-1;
	wmma.mma.sync.aligned.row.col.m32n8k16.f16.f16 {%r22695, %r22696, %r22697, %r22698}, {%r2, %r2, %r2, %r2, %r2, %r2, %r2, %r2}, {%r2, %r2, %r2, %r2, %r2, %r2, %r2, %r2}, {%r22691, %r22692, %r22693, %r22694};
	bar.warp.sync 	-1;
	wmma.mma.sync.aligned.row.col.m32n8k16.f16.f16 {%r22699, %r22700, %r22701, %r22702}, {%r2, %r2, %r2, %r2, %r2, %r2, %r2, %r2}, {%r2, %r2, %r2, %r2, %r2, %r2, %r2, %r2}, {%r22695, %r22696, %r22697, %r22698};
	bar.warp.sync 	-1;
	wmma.mma.sync.aligned.row.col.m32n8k16.f16.f16 {%r22703, %r22704, %r22705, %r22706}, {%r2, %r2, %r2, %r2, %r2, %r2, %r2, %r2}, {%r2, %r2, %r2, %r2, %r2, %r2, %r2, %r2}, {%r22699, %r22700, %r22701, %r22702};
	bar.warp.sync 	-1;
	wmma.mma.sync.aligned.row.col.m32n8k16.f16.f16 {%r22707, %r22708, %r22709, %r22710}, {%r2, %r2, %r2, %r2, %r2, %r2, %r2, %r2}, {%r2, %r2, %r2, %r2, %r2, %r2, %r2, %r2}, {%r22703, %r22704, %r22705, %r22706};
	bar.warp.sync 	-1;
	wmma.mma.sync.aligned.row.col.m32n8k16.f16.f16 {%r22711, %r22712, %r22713, %r22714}, {%r2, %r2, %r2, %r2, %r2, %r2, %r2, %r2}, {%r2, %r2, %r2, %r2, %r2, %r2, %r2, %r2}, {%r22707, %r22708, %r22709, %r22710};
	bar.warp.sync 	-1;
	wmma.mma.sync.aligned.row.col.m32n8k16.f16.f16 {%r22715, %r22716, %r22717, %r22718}, {%r2, %r2, %r2, %r2, %r2, %r2, %r2, %r2}, {%r2, %r2, %r2, %r2, %r2, %r2, %r2, %r2}, {%r22711, %r22712, %r22713, %r22714};
	bar.warp.sync 	-1;
	wmma.mma.sync.aligned.row.col.m32n8k16.f16.f16 {%r22719, %r22720, %r22721, %r22722}, {%r2, %r2, %r2, %r2, %r2, %r2, %r2, %r2}, {%r2, %r2, %r2, %r2, %r2, %r2, %r2, %r2}, {%r22715, %r22716, %r22717, %r22718};
	bar.warp.sync 	-1;
	wmma.mma.sync.aligned.row.col.m32n8k16.f16.f16 {%r22723, %r22724, %r22725, %r22726}, {%r2, %r2, %r2, %r2, %r2, %r2, %r2, %r2}, {%r2, %r2, %r2, %r2, %r2, %r2, %r2, %r2}, {%r22719, %r22720, %r22721, %r22722};
	bar.warp.sync 	-1;
	wmma.mma.sync.aligned.row.col.m32n8k16.f16.f16 {%r22727, %r22728, %r22729, %r22730}, {%r2, %r2, %r2, %r2, %r2, %r2, %r2, %r2}, {%r2, %r2, %r2, %r2, %r2, %r2, %r2, %r2}, {%r22723, %r22724, %r22725, %r22726};
	bar.warp.sync 	-1;
	wmma.mma.sync.aligned.row.col.m32n8k16.f16.f16 {%r22731, %r22732, %r22733, %r22734}, {%r2, %r2, %r2, %r2, %r2, %r2, %r2, %r2}, {%r2, %r2, %r2, %r2, %r2, %r2, %r2, %r2}, {%r22727, %r22728, %r22729, %r22730};
	bar.warp.sync 	-1;
	wmma.mma.sync.aligned.row.col.m32n8k16.f16.f16 {%r22735, %r22736, %r22737, %r22738}, {%r2, %r2, %r2, %r2, %r2, %r2, %r2, %r2}, {%r2, %r2, %r2, %r2, %r2, %r2, %r2, %r2}, {%r22731, %r22732, %r22733, %r22734};
	bar.warp.sync 	-1;
	wmma.mma.sync.aligned.row.col.m32n8k16.f16.f16 {%r22739, %r22740, %r22741, %r22742}, {%r2, %r2, %r2, %r2, %r2, %r2, %r2, %r2}, {%r2, %r2, %r2, %r2, %r2, %r2, %r2, %r2}, {%r22735, %r22736, %r22737, %r22738};
	bar.warp.sync 	-1;
	wmma.mma.sync.aligned.row.col.m32n8k16.f16.f16 {%r22743, %r22744, %r22745, %r22746}, {%r2, %r2, %r2, %r2, %r2, %r2, %r2, %r2}, {%r2, %r2, %r2, %r2, %r2, %r2, %r2, %r2}, {%r22739, %r22740, %r22741, %r22742};
	bar.warp.sync 	-1;
	wmma.mma.sync.aligned.row.col.m32n8k16.f16.f16 {%r22747, %r22748, %r22749, %r22750}, {%r2, %r2, %r2, %r2, %r2, %r2, %r2, %r2}, {%r2, %r2, %r2, %r2, %r2, %r2, %r2, %r2}, {%r22743, %r22744, %r22745, %r22746};
	bar.warp.sync 	-1;
	wmma.mma.sync.aligned.row.col.m32n8k16.f16.f16 {%r22751, %r22752, %r22753, %r22754}, {%r2, %r2, %r2, %r2, %r2, %r2, %r2, %r2}, {%r2, %r2, %r2, %r2, %r2, %r2, %r2, %r2}, {%r22747, %r22748, %r22749, %r22750};
	bar.warp.sync 	-1;
	wmma.mma.sync.aligned.row.col.m32n8k16.f16.f16 {%r22755, %r22756, %r22757, %r22758}, {%r2, %r2, %r2, %r2, %r2, %r2, %r2, %r2}, {%r2, %r2, %r2, %r2, %r2, %r2, %r2, %r2}, {%r22751, %r22752, %r22753, %r22754};
	bar.warp.sync 	-1;
	wmma.mma.sync.aligned.row.col.m32n8k16.f16.f16 {%r22759, %r22760, %r22761, %r22762}, {%r2, %r2, %r2, %r2, %r2, %r2, %r2, %r2}, {%r2, %r2, %r2, %r2, %r2, %r2, %r2, %r2}, {%r22755, %r22756, %r22757, %r22758};
	bar.warp.sync 	-1;
	wmma.mma.sync.aligned.row.col.m32n8k16.f16.f16 {%r22763, %r22764, %r22765, %r22766}, {%r2, %r2, %r2, %r2, %r2, %r2, %r2, %r2}, {%r2, %r2, %r2, %r2, %r2, %r2, %r2, %r2}, {%r22759, %r22760, %r22761, %r22762};
	bar.warp.sync 	-1;
	wmma.mma.sync.aligned.row.col.m32n8k16.f16.f16 {%r22767, %r22768, %r22769, %r22770}, {%r2, %r2, %r2, %r2, %r2, %r2, %r2, %r2}, {%r2, %r2, %r2, %r2, %r2, %r2, %r2, %r2}, {%r22763, %r22764, %r22765, %r22766};
	bar.warp.sync 	-1;
	wmma.mma.sync.aligned.row.col.m32n8k16.f16.f16 {%r22771, %r22772, %r22773, %r22774}, {%r2, %r2, %r2, %r2, %r2, %r2, %r2, %r2}, {%r2, %r2, %r2, %r2, %r2, %r2, %r2, %r2}, {%r22767, %r22768, %r22769, %r22770};
	bar.warp.sync 	-1;
	wmma.mma.sync.aligned.row.col.m32n8k16.f16.f16 {%r22775, %r22776, %r22777, %r22778}, {%r2, %r2, %r2, %r2, %r2, %r2, %r2, %r2}, {%r2, %r2, %r2, %r2, %r2, %r2, %r2, %r2}, {%r22771, %r22772, %r22773, %r22774};
	bar.warp.sync 	-1;
	wmma.mma.sync.aligned.row.col.m32n8k16.f16.f16 {%r22779, %r22780, %r22781, %r22782}, {%r2, %r2, %r2, %r2, %r2, %r2, %r2, %r2}, {%r2, %r2, %r2, %r2, %r2, %r2, %r2, %r2}, {%r22775, %r22776, %r22777, %r22778};
	bar.warp.sync 	-1;
	wmma.mma.sync.aligned.row.col.m32n8k16.f16.f16 {%r22783, %r22784, %r22785, %r22786}, {%r2, %r2, %r2, %r2, %r2, %r2, %r2, %r2}, {%r2, %r2, %r2, %r2, %r2, %r2, %r2, %r2}, {%r22779, %r22780, %r22781, %r22782};
	bar.warp.sync 	-1;
	wmma.mma.sync.aligned.row.col.m32n8k16.f16.f16 {%r22787, %r22788, %r22789, %r22790}, {%r2, %r2, %r2, %r2, %r2, %r2, %r2, %r2}, {%r2, %r2, %r2, %r2, %r2, %r2, %r2, %r2}, {%r22783, %r22784, %r22785, %r22786};
	bar.warp.sync 	-1;
	wmma.mma.sync.aligned.row.col.m32n8k16.f16.f16 {%r22791, %r22792, %r22793, %r22794}, {%r2, %r2, %r2, %r2, %r2, %r2, %r2, %r2}, {%r2, %r2, %r2, %r2, %r2, %r2, %r2, %r2}, {%r22787, %r22788, %r22789, %r22790};
	bar.warp.sync 	-1;
	wmma.mma.sync.aligned.row.col.m32n8k16.f16.f16 {%r22795, %r22796, %r22797, %r22798}, {%r2, %r2, %r2, %r2, %r2, %r2, %r2, %r2}, {%r2, %r2, %r2, %r2, %r2, %r2, %r2, %r2}, {%r22791, %r22792, %r22793, %r22794};
	bar.warp.sync 	-1;
	wmma.mma.sync.aligned.row.col.m32n8k16.f16.f16 {%r22799, %r22800, %r22801, %r22802}, {%r2, %r2, %r2, %r2, %r2, %r2, %r2, %r2}, {%r2, %r2, %r2, %r2, %r2, %r2, %r2, %r2}, {%r22795, %r22796, %r22797, %r22798};
	bar.warp.sync 	-1;
	wmma.mma.sync.aligned.row.col.m32n8k16.f16.f16 {%r22803, %r22804, %r22805, %r22806}, {%r2, %r2, %r2, %r2, %r2, %r2, %r2, %r2}, {%r2, %r2, %r2, %r2, %r2, %r2, %r2, %r2}, {%r22799, %r22800, %r22801, %r22802};
	bar.warp.sync 	-1;
	wmma.mma.sync.aligned.row.col.m32n8k16.f16.f16 {%r22807, %r22808, %r22809, %r22810}, {%r2, %r2, %r2, %r2, %r2, %r2, %r2, %r2}, {%r2, %r2, %r2, %r2, %r2, %r2, %r2, %r2}, {%r22803, %r22804, %r22805, %r22806};
	bar.warp.sync 	-1;
	wmma.mma.sync.aligned.row.col.m32n8k16.f16.f16 {%r22811, %r22812, %r22813, %r22814}, {%r2, %r2, %r2, %r2, %r2, %r2, %r2, %r2}, {%r2, %r2, %r2, %r2, %r2, %r2, %r2, %r2}, {%r22807, %r22808, %r22809, %r22810};
	bar.warp.sync 	-1;
	wmma.mma.sync.aligned.row.col.m32n8k16.f16.f16 {%r22815, %r22816, %r22817, %r22818}, {%r2, %r2, %r2, %r2, %r2, %r2, %r2, %r2}, {%r2, %r2, %r2, %r2, %r2, %r2, %r2, %r2}, {%r22811, %r22812, %r22813, %r22814};
	bar.warp.sync 	-1;
	wmma.mma.sync.aligned.row.col.m32n8k16.f16.f16 {%r22819, %r22820, %r22821, %r22822}, {%r2, %r2, %r2, %r2, %r2, %r2, %r2, %r2}, {%r2, %r2, %r2, %r2, %r2, %r2, %r2, %r2}, {%r22815, %r22816, %r22817, %r22818};
	bar.warp.sync 	-1;
	wmma.mma.sync.aligned.row.col.m32n8k16.f16.f16 {%r22823, %r22824, %r22825, %r22826}, {%r2, %r2, %r2, %r2, %r2, %r2, %r2, %r2}, {%r2, %r2, %r2, %r2, %r2, %r2, %r2, %r2}, {%r22819, %r22820, %r22821, %r22822};
	bar.warp.sync 	-1;
	wmma.mma.sync.aligned.row.col.m32n8k16.f16.f16 {%r22827, %r22828, %r22829, %r22830}, {%r2, %r2, %r2, %r2, %r2, %r2, %r2, %r2}, {%r2, %r2, %r2, %r2, %r2, %r2, %r2, %r2}, {%r22823, %r22824, %r22825, %r22826};
	bar.warp.sync 	-1;
	wmma.mma.sync.aligned.row.col.m32n8k16.f16.f16 {%r22831, %r22832, %r22833, %r22834}, {%r2, %r2, %r2, %r2, %r2, %r2, %r2, %r2}, {%r2, %r2, %r2, %r2, %r2, %r2, %r2, %r2}, {%r22827, %r22828, %r22829, %r22830};
	bar.warp.sync 	-1;
	wmma.mma.sync.aligned.row.col.m32n8k16.f16.f16 {%r22835, %r22836, %r22837, %r22838}, {%r2, %r2, %r2, %r2, %r2, %r2, %r2, %r2}, {%r2, %r2, %r2, %r2, %r2, %r2, %r2, %r2}, {%r22831, %r22832, %r22833, %r22834};
	bar.warp.sync 	-1;
	wmma.mma.sync.aligned.row.col.m32n8k16.f16.f16 {%r22839, %r22840, %r22841, %r22842}, {%r2, %r2, %r2, %r2, %r2, %r2, %r2, %r2}, {%r2, %r2, %r2, %r2, %r2, %r2, %r2, %r2}, {%r22835, %r22836, %r22837, %r22838};
	bar.warp.sync 	-1;
	wmma.mma.sync.aligned.row.col.m32n8k16.f16.f16 {%r22843, %r22844, %r22845, %r22846}, {%r2, %r2, %r2, %r2, %r2, %r2, %r2, %r2}, {%r2, %r2, %r2, %r2, %r2, %r2, %r2, %r2}, {%r22839, %r22840, %r22841, %r22842};
	bar.warp.sync 	-1;
	wmma.mma.sync.aligned.row.col.m32n8k16.f16.f16 {%r22847, %r22848, %r22849, %r22850}, {%r2, %r2, %r2, %r2, %r2, %r2, %r2, %r2}, {%r2, %r2, %r2, %r2, %r2, %r2, %r2, %r2}, {%r22843, %r22844, %r22845, %r22846};
	bar.warp.sync 	-1;
	wmma.mma.sync.aligned.row.col.m32n8k16.f16.f16 {%r22851, %r22852, %r22853, %r22854}, {%r2, %r2, %r2, %r2, %r2, %r2, %r2, %r2}, {%r2, %r2, %r2, %r2, %r2, %r2, %r2, %r2}, {%r22847, %r22848, %r22849, %r22850};
	bar.warp.sync 	-1;
	wmma.mma.sync.aligned.row.col.m32n8k16.f16.f16 {%r22855, %r22856, %r22857, %r22858}, {%r2, %r2, %r2, %r2, %r2, %r2, %r2, %r2}, {%r2, %r2, %r2, %r2, %r2, %r2, %r2, %r2}, {%r22851, %r22852, %r22853, %r22854};
	bar.warp.sync 	-1;
	wmma.mma.sync.aligned.row.col.m32n8k16.f16.f16 {%r22859, %r22860, %r22861, %r22862}, {%r2, %r2, %r2, %r2, %r2, %r2, %r2, %r2}, {%r2, %r2, %r2, %r2, %r2, %r2, %r2, %r2}, {%r22855, %r22856, %r22857, %r22858};
	bar.warp.sync 	-1;
	wmma.mma.sync.aligned.row.col.m32n8k16.f16.f16 {%r22863, %r22864, %r22865, %r22866}, {%r2, %r2, %r2, %r2, %r2, %r2, %r2, %r2}, {%r2, %r2, %r2, %r2, %r2, %r2, %r2, %r2}, {%r22859, %r22860, %r22861, %r22862};
	bar.warp.sync 	-1;
	wmma.mma.sync.aligned.row.col.m32n8k16.f16.f16 {%r22867, %r22868, %r22869, %r22870}, {%r2, %r2, %r2, %r2, %r2, %r2, %r2, %r2}, {%r2, %r2, %r2, %r2, %r2, %r2, %r2, %r2}, {%r22863, %r22864, %r22865, %r22866};
	bar.warp.sync 	-1;
	wmma.mma.sync.aligned.row.col.m32n8k16.f16.f16 {%r22871, %r22872, %r22873, %r22874}, {%r2, %r2, %r2, %r2, %r2, %r2, %r2, %r2}, {%r2, %r2, %r2, %r2, %r2, %r2, %r2, %r2}, {%r22867, %r22868, %r22869, %r22870};
	bar.warp.sync 	-1;
	wmma.mma.sync.aligned.row.col.m32n8k16.f16.f16 {%r22875, %r22876, %r22877, %r22878}, {%r2, %r2, %r2, %r2, %r2, %r2, %r2, %r2}, {%r2, %r2, %r2, %r2, %r2, %r2, %r2, %r2}, {%r22871, %r22872, %r22873, %r22874};
	bar.warp.sync 	-1;
	wmma.mma.sync.aligned.row.col.m32n8k16.f16.f16 {%r22879, %r22880, %r22881, %r22882}, {%r2, %r2, %r2, %r2, %r2, %r2, %r2, %r2}, {%r2, %r2, %r2, %r2, %r2, %r2, %r2, %r2}, {%r22875, %r22876, %r22877, %r22878};
	bar.warp.sync 	-1;
	wmma.mma.sync.aligned.row.col.m32n8k16.f16.f16 {%r22883, %r22884, %r22885, %r22886}, {%r2, %r2, %r2, %r2, %r2, %r2, %r2, %r2}, {%r2, %r2, %r2, %r2, %r2, %r2, %r2, %r2}, {%r22879, %r22880, %r22881, %r22882};
	bar.warp.sync 	-1;
	wmma.mma.sync.aligned.row.col.m32n8k16.f16.f16 {%r22887, %r22888, %r22889, %r22890}, {%r2, %r2, %r2, %r2, %r2, %r2, %r2, %r2}, {%r2, %r2, %r2, %r2, %r2, %r2, %r2, %r2}, {%r22883, %r22884, %r22885, %r22886};
	bar.warp.sync 	-1;
	wmma.mma.sync.aligned.row.col.m32n8k16.f16.f16 {%r22891, %r22892, %r22893, %r22894}, {%r2, %r2, %r2, %r2, %r2, %r2, %r2, %r2}, {%r2, %r2, %r2, %r2, %r2, %r2, %r2, %r2}, {%r22887, %r22888, %r22889, %r22890};
	bar.warp.sync 	-1;
	wmma.mma.sync.aligned.row.col.m32n8k16.f16.f16 {%r22895, %r22896, %r22897, %r22898}, {%r2, %r2, %r2, %r2, %r2, %r2, %r2, %r2}, {%r2, %r2, %r2, %r2, %r2, %r2, %r2, %r2}, {%r22891, %r22892, %r22893, %r22894};
	bar.warp.sync 	-1;
	wmma.mma.sync.aligned.row.col.m32n8k16.f16.f16 {%r22899, %r22900, %r22901, %r22902}, {%r2, %r2, %r2, %r2, %r2, %r2, %r2, %r2}, {%r2, %r2, %r2, %r2, %r2, %r2, %r2, %r2}, {%r22895, %r22896, %r22897, %r22898};
	bar.warp.sync 	-1;
	wmma.mma.sync.aligned.row.col.m32n8k16.f16.f16 {%r22903, %r22904, %r22905, %r22906}, {%r2, %r2, %r2, %r2, %r2, %r2, %r2, %r2}, {%r2, %r2, %r2, %r2, %r2, %r2, %r2, %r2}, {%r22899, %r22900, %r22901, %r22902};
	bar.warp.sync 	-1;
	wmma.mma.sync.aligned.row.col.m32n8k16.f16.f16 {%r22907, %r22908, %r22909, %r22910}, {%r2, %r2, %r2, %r2, %r2, %r2, %r2, %r2}, {%r2, %r2, %r2, %r2, %r2, %r2, %r2, %r2}, {%r22903, %r22904, %r22905, %r22906};
	bar.warp.sync 	-1;
	wmma.mma.sync.aligned.row.col.m32n8k16.f16.f16 {%r22911, %r22912, %r22913, %r22914}, {%r2, %r2, %r2, %r2, %r2, %r2, %r2, %r2}, {%r2, %r2, %r2, %r2, %r2, %r2, %r2, %r2}, {%r22907, %r22908, %r22909, %r22910};
	bar.warp.sync 	-1;
	wmma.mma.sync.aligned.row.col.m32n8k16.f16.f16 {%r22915, %r22916, %r22917, %r22918}, {%r2, %r2, %r2, %r2, %r2, %r2, %r2, %r2}, {%r2, %r2, %r2, %r2, %r2, %r2, %r2, %r2}, {%r22911, %r22912, %r22913, %r22914};
	bar.warp.sync 	-1;
	wmma.mma.sync.aligned.row.col.m32n8k16.f16.f16 {%r22919, %r22920, %r22921, %r22922}, {%r2, %r2, %r2, %r2, %r2, %r2, %r2, %r2}, {%r2, %r2, %r2, %r2, %r2, %r2, %r2, %r2}, {%r22915, %r22916, %r22917, %r22918};
	bar.warp.sync 	-1;
	wmma.mma.sync.aligned.row.col.m32n8k16.f16.f16 {%r22923, %r22924, %r22925, %r22926}, {%r2, %r2, %r2, %r2, %r2, %r2, %r2, %r2}, {%r2, %r2, %r2, %r2, %r2, %r2, %r2, %r2}, {%r22919, %r22920, %r22921, %r22922};
	bar.warp.sync 	-1;
	wmma.mma.sync.aligned.row.col.m32n8k16.f16.f16 {%r22927, %r22928, %r22929, %r22930}, {%r2, %r2, %r2, %r2, %r2, %r2, %r2, %r2}, {%r2, %r2, %r2, %r2, %r2, %r2, %r2, %r2}, {%r22923, %r22924, %r22925, %r22926};
	bar.warp.sync 	-1;
	wmma.mma.sync.aligned.row.col.m32n8k16.f16.f16 {%r22931, %r22932, %r22933, %r22934}, {%r2, %r2, %r2, %r2, %r2, %r2, %r2, %r2}, {%r2, %r2, %r2, %r2, %r2, %r2, %r2, %r2}, {%r22927, %r22928, %r22929, %r22930};
	bar.warp.sync 	-1;
	wmma.mma.sync.aligned.row.col.m32n8k16.f16.f16 {%r22935, %r22936, %r22937, %r22938}, {%r2, %r2, %r2, %r2, %r2, %r2, %r2, %r2}, {%r2, %r2, %r2, %r2, %r2, %r2, %r2, %r2}, {%r22931, %r22932, %r22933, %r22934};
	bar.warp.sync 	-1;
	wmma.mma.sync.aligned.row.col.m32n8k16.f16.f16 {%r22939, %r22940, %r22941, %r22942}, {%r2, %r2, %r2, %r2, %r2, %r2, %r2, %r2}, {%r2, %r2, %r2, %r2, %r2, %r2, %r2, %r2}, {%r22935, %r22936, %r22937, %r22938};
	bar.warp.sync 	-1;
	wmma.mma.sync.aligned.row.col.m32n8k16.f16.f16 {%r22943, %r22944, %r22945, %r22946}, {%r2, %r2, %r2, %r2, %r2, %r2, %r2, %r2}, {%r2, %r2, %r2, %r2, %r2, %r2, %r2, %r2}, {%r22939, %r22940, %r22941, %r22942};
	bar.warp.sync 	-1;
	wmma.mma.sync.aligned.row.col.m32n8k16.f16.f16 {%r22947, %r22948, %r22949, %r22950}, {%r2, %r2, %r2, %r2, %r2, %r2, %r2, %r2}, {%r2, %r2, %r2, %r2, %r2, %r2, %r2, %r2}, {%r22943, %r22944, %r22945, %r22946};
	bar.warp.sync 	-1;
	wmma.mma.sync.aligned.row.col.m32n8k16.f16.f16 {%r22951, %r22952, %r22953, %r22954}, {%r2, %r2, %r2, %r2, %r2, %r2, %r2, %r2}, {%r2, %r2, %r2, %r2, %r2, %r2, %r2, %r2}, {%r22947, %r22948, %r22949, %r22950};
	bar.warp.sync 	-1;
	wmma.mma.sync.aligned.row.col.m32n8k16.f16.f16 {%r22955, %r22956, %r22957, %r22958}, {%r2, %r2, %r2, %r2, %r2, %r2, %r2, %r2}, {%r2, %r2, %r2, %r2, %r2, %r2, %r2, %r2}, {%r22951, %r22952, %r22953, %r22954};
	bar.warp.sync 	-1;
	wmma.mma.sync.aligned.row.col.m32n8k16.f16.f16 {%r22959, %r22960, %r22961, %r22962}, {%r2, %r2, %r2, %r2, %r2, %r2, %r2, %r2}, {%r2, %r2, %r2, %r2, %r2, %r2, %r2, %r2}, {%r22955, %r22956, %r22957, %r22958};
	bar.warp.sync 	-1;
	wmma.mma.sync.aligned.row.col.m32n8k16.f16.f16 {%r22963, %r22964, %r22965, %r22966}, {%r2, %r2, %r2, %r2, %r2, %r2, %r2, %r2}, {%r2, %r2, %r2, %r2, %r2, %r2, %r2, %r2}, {%r22959, %r22960, %r22961, %r22962};
	bar.warp.sync 	-1;
	wmma.mma.sync.aligned.row.col.m32n8k16.f16.f16 {%r22967, %r22968, %r22969, %r22970}, {%r2, %r2, %r2, %r2, %r2, %r2, %r2, %r2}, {%r2, %r2, %r2, %r2, %r2, %r2, %r2, %r2}, {%r22963, %r22964, %r22965, %r22966};
	bar.warp.sync 	-1;
	wmma.mma.sync.aligned.row.col.m32n8k16.f16.f16 {%r22971, %r22972, %r22973, %r22974}, {%r2, %r2, %r2, %r2, %r2, %r2, %r2, %r2}, {%r2, %r2, %r2, %r2, %r2, %r2, %r2, %r2}, {%r22967, %r22968, %r22969, %r22970};
	bar.warp.sync 	-1;
	wmma.mma.sync.aligned.row.col.m32n8k16.f16.f16 {%r22975, %r22976, %r22977, %r22978}, {%r2, %r2, %r2, %r2, %r2, %r2, %r2, %r2}, {%r2, %r2, %r2, %r2, %r2, %r2, %r2, %r2}, {%r22971, %r22972, %r22973, %r22974};
	bar.warp.sync 	-1;
	wmma.mma.sync.aligned.row.col.m32n8k16.f16.f16 {%r22979, %r22980, %r22981, %r22982}, {%r2, %r2, %r2, %r2, %r2, %r2, %r2, %r2}, {%r2, %r2, %r2, %r2, %r2, %r2, %r2, %r2}, {%r22975, %r22976, %r22977, %r22978};
	bar.warp.sync 	-1;
	wmma.mma.sync.aligned.row.col.m32n8k16.f16.f16 {%r22983, %r22984, %r22985, %r22986}, {%r2, %r2, %r2, %r2, %r2, %r2, %r2, %r2}, {%r2, %r2, %r2, %r2, %r2, %r2, %r2, %r2}, {%r22979, %r22980, %r22981, %r22982};
	bar.warp.sync 	-1;
	wmma.mma.sync.aligned.row.col.m32n8k16.f16.f16 {%r22987, %r22988, %r22989, %r22990}, {%r2, %r2, %r2, %r2, %r2, %r2, %r2, %r2}, {%r2, %r2, %r2, %r2, %r2, %r2, %r2, %r2}, {%r22983, %r22984, %r22985, %r22986};
	bar.warp.sync 	-1;
	wmma.mma.sync.aligned.row.col.m32n8k16.f16.f16 {%r22991, %r22992, %r22993, %r22994}, {%r2, %r2, %r2, %r2, %r2, %r2, %r2, %r2}, {%r2, %r2, %r2, %r2, %r2, %r2, %r2, %r2}, {%r22987, %r22988, %r22989, %r22990};
	bar.warp.sync 	-1;
	wmma.mma.sync.aligned.row.col.m32n8k16.f16.f16 {%r22995, %r22996, %r22997, %r22998}, {%r2, %r2, %r2, %r2, %r2, %r2, %r2, %r2}, {%r2, %r2, %r2, %r2, %r2, %r2, %r2, %r2}, {%r22991, %r22992, %r22993, %r22994};
	bar.warp.sync 	-1;
	wmma.mma.sync.aligned.row.col.m32n8k16.f16.f16 {%r22999, %r23000, %r23001, %r23002}, {%r2, %r2, %r2, %r2, %r2, %r2, %r2, %r2}, {%r2, %r2, %r2, %r2, %r2, %r2, %r2, %r2}, {%r22995, %r22996, %r22997, %r22998};
	bar.warp.sync 	-1;
	wmma.mma.sync.aligned.row.col.m32n8k16.f16.f16 {%r23003, %r23004, %r23005, %r23006}, {%r2, %r2, %r2, %r2, %r2, %r2, %r2, %r2}, {%r2, %r2, %r2, %r2, %r2, %r2, %r2, %r2}, {%r22999, %r23000, %r23001, %r23002};
	bar.warp.sync 	-1;
	wmma.mma.sync.aligned.row.col.m32n8k16.f16.f16 {%r23007, %r23008, %r23009, %r23010}, {%r2, %r2, %r2, %r2, %r2, %r2, %r2, %r2}, {%r2, %r2, %r2, %r2, %r2, %r2, %r2, %r2}, {%r23003, %r23004, %r23005, %r23006};
	bar.warp.sync 	-1;
	wmma.mma.sync.aligned.row.col.m32n8k16.f16.f16 {%r23011, %r23012, %r23013, %r23014}, {%r2, %r2, %r2, %r2, %r2, %r2, %r2, %r2}, {%r2, %r2, %r2, %r2, %r2, %r2, %r2, %r2}, {%r23007, %r23008, %r23009, %r23010};
	bar.warp.sync 	-1;
	wmma.mma.sync.aligned.row.col.m32n8k16.f16.f16 {%r23015, %r23016, %r23017, %r23018}, {%r2, %r2, %r2, %r2, %r2, %r2, %r2, %r2}, {%r2, %r2, %r2, %r2, %r2, %r2, %r2, %r2}, {%r23011, %r23012, %r23013, %r23014};
	bar.warp.sync 	-1;
	wmma.mma.sync.aligned.row.col.m32n8k16.f16.f16 {%r23019, %r23020, %r23021, %r23022}, {%r2, %r2, %r2, %r2, %r2, %r2, %r2, %r2}, {%r2, %r2, %r2, %r2, %r2, %r2, %r2, %r2}, {%r23015, %r23016, %r23017, %r23018};
	bar.warp.sync 	-1;
	wmma.mma.sync.aligned.row.col.m32n8k16.f16.f16 {%r23023, %r23024, %r23025, %r23026}, {%r2, %r2, %r2, %r2, %r2, %r2, %r2, %r2}, {%r2, %r2, %r2, %r2, %r2, %r2, %r2, %r2}, {%r23019, %r23020, %r23021, %r23022};
	bar.warp.sync 	-1;
	wmma.mma.sync.aligned.row.col.m32n8k16.f16.f16 {%r23027, %r23028, %r23029, %r23030}, {%r2, %r2, %r2, %r2, %r2, %r2, %r2, %r2}, {%r2, %r2, %r2, %r2, %r2, %r2, %r2, %r2}, {%r23023, %r23024, %r23025, %r23026};
	bar.warp.sync 	-1;
	wmma.mma.sync.aligned.row.col.m32n8k16.f16.f16 {%r23031, %r23032, %r23033, %r23034}, {%r2, %r2, %r2, %r2, %r2, %r2, %r2, %r2}, {%r2, %r2, %r2, %r2, %r2, %r2, %r2, %r2}, {%r23027, %r23028, %r23029, %r23030};
	bar.warp.sync 	-1;
	wmma.mma.sync.aligned.row.col.m32n8k16.f16.f16 {%r23035, %r23036, %r23037, %r23038}, {%r2, %r2, %r2, %r2, %r2, %r2, %r2, %r2}, {%r2, %r2, %r2, %r2, %r2, %r2, %r2, %r2}, {%r23031, %r23032, %r23033, %r23034};
	bar.warp.sync 	-1;
	wmma.mma.sync.aligned.row.col.m32n8k16.f16.f16 {%r23039, %r23040, %r23041, %r23042}, {%r2, %r2, %r2, %r2, %r2, %r2, %r2, %r2}, {%r2, %r2, %r2, %r2, %r2, %r2, %r2, %r2}, {%r23035, %r23036, %r23037, %r23038};
	bar.warp.sync 	-1;
	wmma.mma.sync.aligned.row.col.m32n8k16.f16.f16 {%r23043, %r23044, %r23045, %r23046}, {%r2, %r2, %r2, %r2, %r2, %r2, %r2, %r2}, {%r2, %r2, %r2, %r2, %r2, %r2, %r2, %r2}, {%r23039, %r23040, %r23041, %r23042};
	bar.warp.sync 	-1;
	wmma.mma.sync.aligned.row.col.m32n8k16.f16.f16 {%r23047, %r23048, %r23049, %r23050}, {%r2, %r2, %r2, %r2, %r2, %r2, %r2, %r2}, {%r2, %r2, %r2, %r2, %r2, %r2, %r2, %r2}, {%r23043, %r23044, %r23045, %r23046};
	bar.warp.sync 	-1;
	wmma.mma.sync.aligned.row.col.m32n8k16.f16.f16 {%r23051, %r23052, %r23053, %r23054}, {%r2, %r2, %r2, %r2, %r2, %r2, %r2, %r2}, {%r2, %r2, %r2, %r2, %r2, %r2, %r2, %r2}, {%r23047, %r23048, %r23049, %r23050};
	bar.warp.sync 	-1;
	wmma.mma.sync.aligned.row.col.m32n8k16.f16.f16 {%r23055, %r23056, %r23057, %r23058}, {%r2, %r2, %r2, %r2, %r2, %r2, %r2, %r2}, {%r2, %r2, %r2, %r2, %r2, %r2, %r2, %r2}, {%r23051, %r23052, %r23053, %r23054};
	bar.warp.sync 	-1;
	wmma.mma.sync.aligned.row.col.m32n8k16.f16.f16 {%r23059, %r23060, %r23061, %r23062}, {%r2, %r2, %r2, %r2, %r2, %r2, %r2, %r2}, {%r2, %r2, %r2, %r2, %r2, %r2, %r2, %r2}, {%r23055, %r23056, %r23057, %r23058};
	bar.warp.sync 	-1;
	wmma.mma.sync.aligned.row.col.m32n8k16.f16.f16 {%r23063, %r23064, %r23065, %r23066}, {%r2, %r2, %r2, %r2, %r2, %r2, %r2, %r2}, {%r2, %r2, %r2, %r2, %r2, %r2, %r2, %r2}, {%r23059, %r23060, %r23061, %r23062};
	bar.warp.sync 	-1;
	wmma.mma.sync.aligned.row.col.m32n8k16.f16.f16 {%r23067, %r23068, %r23069, %r23070}, {%r2, %r2, %r2, %r2, %r2, %r2, %r2, %r2}, {%r2, %r2, %r2, %r2, %r2, %r2, %r2, %r2}, {%r23063, %r23064, %r23065, %r23066};
	bar.warp.sync 	-1;
	wmma.mma.sync.aligned.row.col.m32n8k16.f16.f16 {%r23071, %r23072, %r23073, %r23074}, {%r2, %r2, %r2, %r2, %r2, %r2, %r2, %r2}, {%r2, %r2, %r2, %r2, %r2, %r2, %r2, %r2}, {%r23067, %r23068, %r23069, %r23070};
	bar.warp.sync 	-1;
	wmma.mma.sync.aligned.row.col.m32n8k16.f16.f16 {%r23075, %r23076, %r23077, %r23078}, {%r2, %r2, %r2, %r2, %r2, %r2, %r2, %r2}, {%r2, %r2, %r2, %r2, %r2, %r2, %r2, %r2}, {%r23071, %r23072, %r23073, %r23074};
	bar.warp.sync 	-1;
	wmma.mma.sync.aligned.row.col.m32n8k16.f16.f16 {%r23079, %r23080, %r23081, %r23082}, {%r2, %r2, %r2, %r2, %r2, %r2, %r2, %r2}, {%r2, %r2, %r2, %r2, %r2, %r2, %r2, %r2}, {%r23075, %r23076, %r23077, %r23078};
	bar.warp.sync 	-1;
	wmma.mma.sync.aligned.row.col.m32n8k16.f16.f16 {%r23083, %r23084, %r23085, %r23086}, {%r2, %r2, %r2, %r2, %r2, %r2, %r2, %r2}, {%r2, %r2, %r2, %r2, %r2, %r2, %r2, %r2}, {%r23079, %r23080, %r23081, %r23082};
	bar.warp.sync 	-1;
	wmma.mma.sync.aligned.row.col.m32n8k16.f16.f16 {%r23087, %r23088, %r23089, %r23090}, {%r2, %r2, %r2, %r2, %r2, %r2, %r2, %r2}, {%r2, %r2, %r2, %r2, %r2, %r2, %r2, %r2}, {%r23083, %r23084, %r23085, %r23086};
	bar.warp.sync 	-1;
	wmma.mma.sync.aligned.row.col.m32n8k16.f16.f16 {%r23091, %r23092, %r23093, %r23094}, {%r2, %r2, %r2, %r2, %r2, %r2, %r2, %r2}, {%r2, %r2, %r2, %r2, %r2, %r2, %r2, %r2}, {%r23087, %r23088, %r23089, %r23090};
	bar.warp.sync 	-1;
	wmma.mma.sync.aligned.row.col.m32n8k16.f16.f16 {%r23095, %r23096, %r23097, %r23098}, {%r2, %r2, %r2, %r2, %r2, %r2, %r2, %r2}, {%r2, %r2, %r2, %r2, %r2, %r2, %r2, %r2}, {%r23091, %r23092, %r23093, %r23094};
	bar.warp.sync 	-1;
	wmma.mma.sync.aligned.row.col.m32n8k16.f16.f16 {%r23099, %r23100, %r23101, %r23102}, {%r2, %r2, %r2, %r2, %r2, %r2, %r2, %r2}, {%r2, %r2, %r2, %r2, %r2, %r2, %r2, %r2}, {%r23095, %r23096, %r23097, %r23098};
	bar.warp.sync 	-1;
	wmma.mma.sync.aligned.row.col.m32n8k16.f16.f16 {%r23103, %r23104, %r23105, %r23106}, {%r2, %r2, %r2, %r2, %r2, %r2, %r2, %r2}, {%r2, %r2, %r2, %r2, %r2, %r2, %r2, %r2}, {%r23099, %r23100, %r23101, %r23102};
	bar.warp.sync 	-1;
	wmma.mma.sync.aligned.row.col.m32n8k16.f16.f16 {%r23107, %r23108, %r23109, %r23110}, {%r2, %r2, %r2, %r2, %r2, %r2, %r2, %r2}, {%r2, %r2, %r2, %r2, %r2, %r2, %r2, %r2}, {%r23103, %r23104, %r23105, %r23106};
	bar.warp.sync 	-1;
	wmma.mma.sync.aligned.row.col.m32n8k16.f16.f16 {%r23111, %r23112, %r23113, %r23114}, {%r2, %r2, %r2, %r2, %r2, %r2, %r2, %r2}, {%r2, %r2, %r2, %r2, %r2, %r2, %r2, %r2}, {%r23107, %r23108, %r23109, %r23110};
	bar.warp.sync 	-1;
	wmma.mma.sync.aligned.row.col.m32n8k16.f16.f16 {%r23115, %r23116, %r23117, %r23118}, {%r2, %r2, %r2, %r2, %r2, %r2, %r2, %r2}, {%r2, %r2, %r2, %r2, %r2, %r2, %r2, %r2}, {%r23111, %r23112, %r23113, %r23114};
	bar.warp.sync 	-1;
	wmma.mma.sync.aligned.row.col.m32n8k16.f16.f16 {%r23119, %r23120, %r23121, %r23122}, {%r2, %r2, %r2, %r2, %r2, %r2, %r2, %r2}, {%r2, %r2, %r2, %r2, %r2, %r2, %r2, %r2}, {%r23115, %r23116, %r23117, %r23118};
	bar.warp.sync 	-1;
	wmma.mma.sync.aligned.row.col.m32n8k16.f16.f16 {%r23123, %r23124, %r23125, %r23126}, {%r2, %r2, %r2, %r2, %r2, %r2, %r2, %r2}, {%r2, %r2, %r2, %r2, %r2, %r2, %r2, %r2}, {%r23119, %r23120, %r23121, %r23122};
	bar.warp.sync 	-1;
	wmma.mma.sync.aligned.row.col.m32n8k16.f16.f16 {%r23127, %r23128, %r23129, %r23130}, {%r2, %r2, %r2, %r2, %r2, %r2, %r2, %r2}, {%r2, %r2, %r2, %r2, %r2, %r2, %r2, %r2}, {%r23123, %r23124, %r23125, %r23126};
	bar.warp.sync 	-1;
	wmma.mma.sync.aligned.row.col.m32n8k16.f16.f16 {%r23131, %r23132, %r23133, %r23134}, {%r2, %r2, %r2, %r2, %r2, %r2, %r2, %r2}, {%r2, %r2, %r2, %r2, %r2, %r2, %r2, %r2}, {%r23127, %r23128, %r23129, %r23130};
	bar.warp.sync 	-1;
	wmma.mma.sync.aligned.row.col.m32n8k16.f16.f16 {%r23135, %r23136, %r23137, %r23138}, {%r2, %r2, %r2, %r2, %r2, %r2, %r2, %r2}, {%r2, %r2, %r2, %r2, %r2, %r2, %r2, %r2}, {%r23131, %r23132, %r23133, %r23134};
	bar.warp.sync 	-1;
	wmma.mma.sync.aligned.row.col.m32n8k16.f16.f16 {%r23139, %r23140, %r23141, %r23142}, {%r2, %r2, %r2, %r2, %r2, %r2, %r2, %r2}, {%r2, %r2, %r2, %r2, %r2, %r2, %r2, %r2}, {%r23135, %r23136, %r23137, %r23138};
	bar.warp.sync 	-1;
	wmma.mma.sync.aligned.row.col.m32n8k16.f16.f16 {%r23143, %r23144, %r23145, %r23146}, {%r2, %r2, %r2, %r2, %r2, %r2, %r2, %r2}, {%r2, %r2, %r2, %r2, %r2, %r2, %r2, %r2}, {%r23139, %r23140, %r23141, %r23142};
	bar.warp.sync 	-1;
	wmma.mma.sync.aligned.row.col.m32n8k16.f16.f16 {%r23147, %r23148, %r23149, %r23150}, {%r2, %r2, %r2, %r2, %r2, %r2, %r2, %r2}, {%r2, %r2, %r2, %r2, %r2, %r2, %r2, %r2}, {%r23143, %r23144, %r23145, %r23146};
	bar.warp.sync 	-1;
	wmma.mma.sync.aligned.row.col.m32n8k16.f16.f16 {%r23151, %r23152, %r23153, %r23154}, {%r2, %r2, %r2, %r2, %r2, %r2, %r2, %r2}, {%r2, %r2, %r2, %r2, %r2, %r2, %r2, %r2}, {%r23147, %r23148, %r23149, %r23150};
	bar.warp.sync 	-1;
	wmma.mma.sync.aligned.row.col.m32n8k16.f16.f16 {%r23155, %r23156, %r23157, %r23158}, {%r2, %r2, %r2, %r2, %r2, %r2, %r2, %r2}, {%r2, %r2, %r2, %r2, %r2, %r2, %r2, %r2}, {%r23151, %r23152, %r23153, %r23154};
	bar.warp.sync 	-1;
	wmma.mma.sync.aligned.row.col.m32n8k16.f16.f16 {%r23159, %r23160, %r23161, %r23162}, {%r2, %r2, %r2, %r2, %r2, %r2, %r2, %r2}, {%r2, %r2, %r2, %r2, %r2, %r2, %r2, %r2}, {%r23155, %r23156, %r23157, %r23158};
	bar.warp.sync 	-1;
	wmma.mma.sync.aligned.row.col.m32n8k16.f16.f16 {%r23163, %r23164, %r23165, %r23166}, {%r2, %r2, %r2, %r2, %r2, %r2, %r2, %r2}, {%r2, %r2, %r2, %r2, %r2, %r2, %r2, %r2}, {%r23159, %r23160, %r23161, %r23162};
	bar.warp.sync 	-1;
	wmma.mma.sync.aligned.row.col.m32n8k16.f16.f16 {%r23167, %r23168, %r23169, %r23170}, {%r2, %r2, %r2, %r2, %r2, %r2, %r2, %r2}, {%r2, %r2, %r2, %r2, %r2, %r2, %r2, %r2}, {%r23163, %r23164, %r23165, %r23166};
	bar.warp.sync 	-1;
	wmma.mma.sync.aligned.row.col.m32n8k16.f16.f16 {%r23171, %r23172, %r23173, %r23174}, {%r2, %r2, %r2, %r2, %r2, %r2, %r2, %r2}, {%r2, %r2, %r2, %r2, %r2, %r2, %r2, %r2}, {%r23167, %r23168, %r23169, %r23170};
	bar.warp.sync 	-1;
	wmma.mma.sync.aligned.row.col.m32n8k16.f16.f16 {%r23175, %r23176, %r23177, %r23178}, {%r2, %r2, %r2, %r2, %r2, %r2, %r2, %r2}, {%r2, %r2, %r2, %r2, %r2, %r2, %r2, %r2}, {%r23171, %r23172, %r23173, %r23174};
	bar.warp.sync 	-1;
	wmma.mma.sync.aligned.row.col.m32n8k16.f16.f16 {%r23179, %r23180, %r23181, %r23182}, {%r2, %r2, %r2, %r2, %r2, %r2, %r2, %r2}, {%r2, %r2, %r2, %r2, %r2, %r2, %r2, %r2}, {%r23175, %r23176, %r23177, %r23178};
	bar.warp.sync 	-1;
	wmma.mma.sync.aligned.row.col.m32n8k16.f16.f16 {%r23183, %r23184, %r23185, %r23186}, {%r2, %r2, %r2, %r2, %r2, %r2, %r2, %r2}, {%r2, %r2, %r2, %r2, %r2, %r2, %r2, %r2}, {%r23179, %r23180, %r23181, %r23182};
	bar.warp.sync 	-1;
	wmma.mma.sync.aligned.row.col.m32n8k16.f16.f16 {%r23187, %r23188, %r23189, %r23190}, {%r2, %r2, %r2, %r2, %r2, %r2, %r2, %r2}, {%r2, %r2, %r2, %r2, %r2, %r2, %r2, %r2}, {%r23183, %r23184, %r23185, %r23186};
	bar.warp.sync 	-1;
	wmma.mma.sync.aligned.row.col.m32n8k16.f16.f16 {%r23191, %r23192, %r23193, %r23194}, {%r2, %r2, %r2, %r2, %r2, %r2, %r2, %r2}, {%r2, %r2, %r2, %r2, %r2, %r2, %r2, %r2}, {%r23187, %r23188, %r23189, %r23190};
	bar.warp.sync 	-1;
	wmma.mma.sync.aligned.row.col.m32n8k16.f16.f16 {%r23195, %r23196, %r23197, %r23198}, {%r2, %r2, %r2, %r2, %r2, %r2, %r2, %r2}, {%r2, %r2, %r2, %r2, %r2, %r2, %r2, %r2}, {%r23191, %r23192, %r23193, %r23194};
	bar.warp.sync 	-1;
	wmma.mma.sync.aligned.row.col.m32n8k16.f16.f16 {%r23199, %r23200, %r23201, %r23202}, {%r2, %r2, %r2, %r2, %r2, %r2, %r2, %r2}, {%r2, %r2, %r2, %r2, %r2, %r2, %r2, %r2}, {%r23195, %r23196, %r23197, %r23198};
	bar.warp.sync 	-1;
	wmma.mma.sync.aligned.row.col.m32n8k16.f16.f16 {%r23203, %r23204, %r23205, %r23206}, {%r2, %r2, %r2, %r2, %r2, %r2, %r2, %r2}, {%r2, %r2, %r2, %r2, %r2, %r2, %r2, %r2}, {%r23199, %r23200, %r23201, %r23202};
	bar.warp.sync 	-1;
	wmma.mma.sync.aligned.row.col.m32n8k16.f16.f16 {%r23207, %r23208, %r23209, %r23210}, {%r2, %r2, %r2, %r2, %r2, %r2, %r2, %r2}, {%r2, %r2, %r2, %r2, %r2, %r2, %r2, %r2}, {%r23203, %r23204, %r23205, %r23206};
	bar.warp.sync 	-1;
	wmma.mma.sync.aligned.row.col.m32n8k16.f16.f16 {%r23211, %r23212, %r23213, %r23214}, {%r2, %r2, %r2, %r2, %r2, %r2, %r2, %r2}, {%r2, %r2, %r2, %r2, %r2, %r2, %r2, %r2}, {%r23207, %r23208, %r23209, %r23210};
	bar.warp.sync 	-1;
	wmma.mma.sync.aligned.row.col.m32n8k16.f16.f16 {%r23215, %r23216, %r23217, %r23218}, {%r2, %r2, %r2, %r2, %r2, %r2, %r2, %r2}, {%r2, %r2, %r2, %r2, %r2, %r2, %r2, %r2}, {%r23211, %r23212, %r23213, %r23214};
	bar.warp.sync 	-1;
	wmma.mma.sync.aligned.row.col.m32n8k16.f16.f16 {%r23219, %r23220, %r23221, %r23222}, {%r2, %r2, %r2, %r2, %r2, %r2, %r2, %r2}, {%r2, %r2, %r2, %r2, %r2, %r2, %r2, %r2}, {%r23215, %r23216, %r23217, %r23218};
	bar.warp.sync 	-1;
	wmma.mma.sync.aligned.row.col.m32n8k16.f16.f16 {%r23223, %r23224, %r23225, %r23226}, {%r2, %r2, %r2, %r2, %r2, %r2, %r2, %r2}, {%r2, %r2, %r2, %r2, %r2, %r2, %r2, %r2}, {%r23219, %r23220, %r23221, %r23222};
	bar.warp.sync 	-1;
	wmma.mma.sync.aligned.row.col.m32n8k16.f16.f16 {%r23227, %r23228, %r23229, %r23230}, {%r2, %r2, %r2, %r2, %r2, %r2, %r2, %r2}, {%r2, %r2, %r2, %r2, %r2, %r2, %r2, %r2}, {%r23223, %r23224, %r23225, %r23226};
	bar.warp.sync 	-1;
	wmma.mma.sync.aligned.row.col.m32n8k16.f16.f16 {%r23231, %r23232, %r23233, %r23234}, {%r2, %r2, %r2, %r2, %r2, %r2, %r2, %r2}, {%r2, %r2, %r2, %r2, %r2, %r2, %r2, %r2}, {%r23227, %r23228, %r23229, %r23230};
	bar.warp.sync 	-1;
	wmma.mma.sync.aligned.row.col.m32n8k16.f16.f16 {%r23235, %r23236, %r23237, %r23238}, {%r2, %r2, %r2, %r2, %r2, %r2, %r2, %r2}, {%r2, %r2, %r2, %r2, %r2, %r2, %r2, %r2}, {%r23231, %r23232, %r23233, %r23234};
	bar.warp.sync 	-1;
	wmma.mma.sync.aligned.row.col.m32n8k16.f16.f16 {%r23239, %r23240, %r23241, %r23242}, {%r2, %r2, %r2, %r2, %r2, %r2, %r2, %r2}, {%r2, %r2, %r2, %r2, %r2, %r2, %r2, %r2}, {%r23235, %r23236, %r23237, %r23238};
	bar.warp.sync 	-1;
	wmma.mma.sync.aligned.row.col.m32n8k16.f16.f16 {%r23243, %r23244, %r23245, %r23246}, {%r2, %r2, %r2, %r2, %r2, %r2, %r2, %r2}, {%r2, %r2, %r2, %r2, %r2, %r2, %r2, %r2}, {%r23239, %r23240, %r23241, %r23242};
	bar.warp.sync 	-1;
	wmma.mma.sync.aligned.row.col.m32n8k16.f16.f16 {%r23247, %r23248, %r23249, %r23250}, {%r2, %r2, %r2, %r2, %r2, %r2, %r2, %r2}, {%r2, %r2, %r2, %r2, %r2, %r2, %r2, %r2}, {%r23243, %r23244, %r23245, %r23246};
	bar.warp.sync 	-1;
	wmma.mma.sync.aligned.row.col.m32n8k16.f16.f16 {%r23251, %r23252, %r23253, %r23254}, {%r2, %r2, %r2, %r2, %r2, %r2, %r2, %r2}, {%r2, %r2, %r2, %r2, %r2, %r2, %r2, %r2}, {%r23247, %r23248, %r23249, %r23250};
	bar.warp.sync 	-1;
	wmma.mma.sync.aligned.row.col.m32n8k16.f16.f16 {%r23255, %r23256, %r23257, %r23258}, {%r2, %r2, %r2, %r2, %r2, %r2, %r2, %r2}, {%r2, %r2, %r2, %r2, %r2, %r2, %r2, %r2}, {%r23251, %r23252, %r23253, %r23254};
	bar.warp.sync 	-1;
	wmma.mma.sync.aligned.row.col.m32n8k16.f16.f16 {%r23259, %r23260, %r23261, %r23262}, {%r2, %r2, %r2, %r2, %r2, %r2, %r2, %r2}, {%r2, %r2, %r2, %r2, %r2, %r2, %r2, %r2}, {%r23255, %r23256, %r23257, %r23258};
	bar.warp.sync 	-1;
	wmma.mma.sync.aligned.row.col.m32n8k16.f16.f16 {%r23263, %r23264, %r23265, %r23266}, {%r2, %r2, %r2, %r2, %r2, %r2, %r2, %r2}, {%r2, %r2, %r2, %r2, %r2, %r2, %r2, %r2}, {%r23259, %r23260, %r23261, %r23262};
	bar.warp.sync 	-1;
	wmma.mma.sync.aligned.row.col.m32n8k16.f16.f16 {%r23267, %r23268, %r23269, %r23270}, {%r2, %r2, %r2, %r2, %r2, %r2, %r2, %r2}, {%r2, %r2, %r2, %r2, %r2, %r2, %r2, %r2}, {%r23263, %r23264, %r23265, %r23266};
	bar.warp.sync 	-1;
	wmma.mma.sync.aligned.row.col.m32n8k16.f16.f16 {%r23271, %r23272, %r23273, %r23274}, {%r2, %r2, %r2, %r2, %r2, %r2, %r2, %r2}, {%r2, %r2, %r2, %r2, %r2, %r2, %r2, %r2}, {%r23267, %r23268, %r23269, %r23270};
	bar.warp.sync 	-1;
	wmma.mma.sync.aligned.row.col.m32n8k16.f16.f16 {%r23275, %r23276, %r23277, %r23278}, {%r2, %r2, %r2, %r2, %r2, %r2, %r2, %r2}, {%r2, %r2, %r2, %r2, %r2, %r2, %r2, %r2}, {%r23271, %r23272, %r23273, %r23274};
	bar.warp.sync 	-1;
	wmma.mma.sync.aligned.row.col.m32n8k16.f16.f16 {%r23279, %r23280, %r23281, %r23282}, {%r2, %r2, %r2, %r2, %r2, %r2, %r2, %r2}, {%r2, %r2, %r2, %r2, %r2, %r2, %r2, %r2}, {%r23275, %r23276, %r23277, %r23278};
	bar.warp.sync 	-1;
	wmma.mma.sync.aligned.row.col.m32n8k16.f16.f16 {%r23283, %r23284, %r23285, %r23286}, {%r2, %r2, %r2, %r2, %r2, %r2, %r2, %r2}, {%r2, %r2, %r2, %r2, %r2, %r2, %r2, %r2}, {%r23279, %r23280, %r23281, %r23282};
	bar.warp.sync 	-1;
	wmma.mma.sync.aligned.row.col.m32n8k16.f16.f16 {%r23287, %r23288, %r23289, %r23290}, {%r2, %r2, %r2, %r2, %r2, %r2, %r2, %r2}, {%r2, %r2, %r2, %r2, %r2, %r2, %r2, %r2}, {%r23283, %r23284, %r23285, %r23286};
	bar.warp.sync 	-1;
	wmma.mma.sync.aligned.row.col.m32n8k16.f16.f16 {%r23291, %r23292, %r23293, %r23294}, {%r2, %r2, %r2, %r2, %r2, %r2, %r2, %r2}, {%r2, %r2, %r2, %r2, %r2, %r2, %r2, %r2}, {%r23287, %r23288, %r23289, %r23290};
	bar.warp.sync 	-1;
	wmma.mma.sync.aligned.row.col.m32n8k16.f16.f16 {%r23295, %r23296, %r23297, %r23298}, {%r2, %r2, %r2, %r2, %r2, %r2, %r2, %r2}, {%r2, %r2, %r2, %r2, %r2, %r2, %r2, %r2}, {%r23291, %r23292, %r23293, %r23294};
	bar.warp.sync 	-1;
	wmma.mma.sync.aligned.row.col.m32n8k16.f16.f16 {%r23299, %r23300, %r23301, %r23302}, {%r2, %r2, %r2, %r2, %r2, %r2, %r2, %r2}, {%r2, %r2, %r2, %r2, %r2, %r2, %r2, %r2}, {%r23295, %r23296, %r23297, %r23298};
	bar.warp.sync 	-1;
	wmma.mma.sync.aligned.row.col.m32n8k16.f16.f16 {%r23303, %r23304, %r23305, %r23306}, {%r2, %r2, %r2, %r2, %r2, %r2, %r2, %r2}, {%r2, %r2, %r2, %r2, %r2, %r2, %r2, %r2}, {%r23299, %r23300, %r23301, %r23302};
	bar.warp.sync 	-1;
	wmma.mma.sync.aligned.row.col.m32n8k16.f16.f16 {%r23307, %r23308, %r23309, %r23310}, {%r2, %r2, %r2, %r2, %r2, %r2, %r2, %r2}, {%r2, %r2, %r2, %r2, %r2, %r2, %r2, %r2}, {%r23303, %r23304, %r23305, %r23306};
	bar.warp.sync 	-1;
	wmma.mma.sync.aligned.row.col.m32n8k16.f16.f16 {%r23311, %r23312, %r23313, %r23314}, {%r2, %r2, %r2, %r2, %r2, %r2, %r2, %r2}, {%r2, %r2, %r2, %r2, %r2, %r2, %r2, %r2}, {%r23307, %r23308, %r23309, %r23310};
	bar.warp.sync 	-1;
	wmma.mma.sync.aligned.row.col.m32n8k16.f16.f16 {%r23315, %r23316, %r23317, %r23318}, {%r2, %r2, %r2, %r2, %r2, %r2, %r2, %r2}, {%r2, %r2, %r2, %r2, %r2, %r2, %r2, %r2}, {%r23311, %r23312, %r23313, %r23314};
	bar.warp.sync 	-1;
	wmma.mma.sync.aligned.row.col.m32n8k16.f16.f16 {%r23319, %r23320, %r23321, %r23322}, {%r2, %r2, %r2, %r2, %r2, %r2, %r2, %r2}, {%r2, %r2, %r2, %r2, %r2, %r2, %r2, %r2}, {%r23315, %r23316, %r23317, %r23318};
	bar.warp.sync 	-1;
	wmma.mma.sync.aligned.row.col.m32n8k16.f16.f16 {%r23323, %r23324, %r23325, %r23326}, {%r2, %r2, %r2, %r2, %r2, %r2, %r2, %r2}, {%r2, %r2, %r2, %r2, %r2, %r2, %r2, %r2}, {%r23319, %r23320, %r23321, %r23322};
	bar.warp.sync 	-1;
	wmma.mma.sync.aligned.row.col.m32n8k16.f16.f16 {%r23327, %r23328, %r23329, %r23330}, {%r2, %r2, %r2, %r2, %r2, %r2, %r2, %r2}, {%r2, %r2, %r2, %r2, %r2, %r2, %r2, %r2}, {%r23323, %r23324, %r23325, %r23326};
	bar.warp.sync 	-1;
	wmma.mma.sync.aligned.row.col.m32n8k16.f16.f16 {%r23331, %r23332, %r23333, %r23334}, {%r2, %r2, %r2, %r2, %r2, %r2, %r2, %r2}, {%r2, %r2, %r2, %r2, %r2, %r2, %r2, %r2}, {%r23327, %r23328, %r23329, %r23330};
	bar.warp.sync 	-1;
	wmma.mma.sync.aligned.row.col.m32n8k16.f16.f16 {%r23335, %r23336, %r23337, %r23338}, {%r2, %r2, %r2, %r2, %r2, %r2, %r2, %r2}, {%r2, %r2, %r2, %r2, %r2, %r2, %r2, %r2}, {%r23331, %r23332, %r23333, %r23334};
	bar.warp.sync 	-1;
	wmma.mma.sync.aligned.row.col.m32n8k16.f16.f16 {%r23339, %r23340, %r23341, %r23342}, {%r2, %r2, %r2, %r2, %r2, %r2, %r2, %r2}, {%r2, %r2, %r2, %r2, %r2, %r2, %r2, %r2}, {%r23335, %r23336, %r23337, %r23338};
	bar.warp.sync 	-1;
	wmma.mma.sync.aligned.row.col.m32n8k16.f16.f16 {%r23343, %r23344, %r23345, %r23346}, {%r2, %r2, %r2, %r2, %r2, %r2, %r2, %r2}, {%r2, %r2, %r2, %r2, %r2, %r2, %r2, %r2}, {%r23339, %r23340, %r23341, %r23342};
	bar.warp.sync 	-1;
	wmma.mma.sync.aligned.row.col.m32n8k16.f16.f16 {%r23347, %r23348, %r23349, %r23350}, {%r2, %r2, %r2, %r2, %r2, %r2, %r2, %r2}, {%r2, %r2, %r2, %r2, %r2, %r2, %r2, %r2}, {%r23343, %r23344, %r23345, %r23346};
	bar.warp.sync 	-1;
	wmma.mma.sync.aligned.row.col.m32n8k16.f16.f16 {%r23351, %r23352, %r23353, %r23354}, {%r2, %r2, %r2, %r2, %r2, %r2, %r2, %r2}, {%r2, %r2, %r2, %r2, %r2, %r2, %r2, %r2}, {%r23347, %r23348, %r23349, %r23350};
	bar.warp.sync 	-1;
	wmma.mma.sync.aligned.row.col.m32n8k16.f16.f16 {%r23355, %r23356, %r23357, %r23358}, {%r2, %r2, %r2, %r2, %r2, %r2, %r2, %r2}, {%r2, %r2, %r2, %r2, %r2, %r2, %r2, %r2}, {%r23351, %r23352, %r23353, %r23354};
	bar.warp.sync 	-1;
	wmma.mma.sync.aligned.row.col.m32n8k16.f16.f16 {%r23359, %r23360, %r23361, %r23362}, {%r2, %r2, %r2, %r2, %r2, %r2, %r2, %r2}, {%r2, %r2, %r2, %r2, %r2, %r2, %r2, %r2}, {%r23355, %r23356, %r23357, %r23358};
	bar.warp.sync 	-1;
	wmma.mma.sync.aligned.row.col.m32n8k16.f16.f16 {%r23363, %r23364, %r23365, %r23366}, {%r2, %r2, %r2, %r2, %r2, %r2, %r2, %r2}, {%r2, %r2, %r2, %r2, %r2, %r2, %r2, %r2}, {%r23359, %r23360, %r23361, %r23362};
	bar.warp.sync 	-1;
	wmma.mma.sync.aligned.row.col.m32n8k16.f16.f16 {%r23367, %r23368, %r23369, %r23370}, {%r2, %r2, %r2, %r2, %r2, %r2, %r2, %r2}, {%r2, %r2, %r2, %r2, %r2, %r2, %r2, %r2}, {%r23363, %r23364, %r23365, %r23366};
	bar.warp.sync 	-1;
	wmma.mma.sync.aligned.row.col.m32n8k16.f16.f16 {%r23371, %r23372, %r23373, %r23374}, {%r2, %r2, %r2, %r2, %r2, %r2, %r2, %r2}, {%r2, %r2, %r2, %r2, %r2, %r2, %r2, %r2}, {%r23367, %r23368, %r23369, %r23370};
	bar.warp.sync 	-1;
	wmma.mma.sync.aligned.row.col.m32n8k16.f16.f16 {%r23375, %r23376, %r23377, %r23378}, {%r2, %r2, %r2, %r2, %r2, %r2, %r2, %r2}, {%r2, %r2, %r2, %r2, %r2, %r2, %r2, %r2}, {%r23371, %r23372, %r23373, %r23374};
	bar.warp.sync 	-1;
	wmma.mma.sync.aligned.row.col.m32n8k16.f16.f16 {%r23379, %r23380, %r23381, %r23382}, {%r2, %r2, %r2, %r2, %r2, %r2, %r2, %r2}, {%r2, %r2, %r2, %r2, %r2, %r2, %r2, %r2}, {%r23375, %r23376, %r23377, %r23378};
	bar.warp.sync 	-1;
	wmma.mma.sync.aligned.row.col.m32n8k16.f16.f16 {%r23383, %r23384, %r23385, %r23386}, {%r2, %r2, %r2, %r2, %r2, %r2, %r2, %r2}, {%r2, %r2, %r2, %r2, %r2, %r2, %r2, %r2}, {%r23379, %r23380, %r23381, %r23382};
	bar.warp.sync 	-1;
	wmma.mma.sync.aligned.row.col.m32n8k16.f16.f16 {%r23387, %r23388, %r23389, %r23390}, {%r2, %r2, %r2, %r2, %r2, %r2, %r2, %r2}, {%r2, %r2, %r2, %r2, %r2, %r2, %r2, %r2}, {%r23383, %r23384, %r23385, %r23386};
	bar.warp.sync 	-1;
	wmma.mma.sync.aligned.row.col.m32n8k16.f16.f16 {%r23391, %r23392, %r23393, %r23394}, {%r2, %r2, %r2, %r2, %r2, %r2, %r2, %r2}, {%r2, %r2, %r2, %r2, %r2, %r2, %r2, %r2}, {%r23387, %r23388, %r23389, %r23390};
	bar.warp.sync 	-1;
	wmma.mma.sync.aligned.row.col.m32n8k16.f16.f16 {%r23395, %r23396, %r23397, %r23398}, {%r2, %r2, %r2, %r2, %r2, %r2, %r2, %r2}, {%r2, %r2, %r2, %r2, %r2, %r2, %r2, %r2}, {%r23391, %r23392, %r23393, %r23394};
	bar.warp.sync 	-1;
	wmma.mma.sync.aligned.row.col.m32n8k16.f16.f16 {%r23399, %r23400, %r23401, %r23402}, {%r2, %r2, %r2, %r2, %r2, %r2, %r2, %r2}, {%r2, %r2, %r2, %r2, %r2, %r2, %r2, %r2}, {%r23395, %r23396, %r23397, %r23398};
	bar.warp.sync 	-1;
	wmma.mma.sync.aligned.row.col.m32n8k16.f16.f16 {%r23403, %r23404, %r23405, %r23406}, {%r2, %r2, %r2, %r2, %r2, %r2, %r2, %r2}, {%r2, %r2, %r2, %r2, %r2, %r2, %r2, %r2}, {%r23399, %r23400, %r23401, %r23402};
	bar.warp.sync 	-1;
	wmma.mma.sync.aligned.row.col.m32n8k16.f16.f16 {%r23407, %r23408, %r23409, %r23410}, {%r2, %r2, %r2, %r2, %r2, %r2, %r2, %r2}, {%r2, %r2, %r2, %r2, %r2, %r2, %r2, %r2}, {%r23403, %r23404, %r23405, %r23406};
	bar.warp.sync 	-1;
	wmma.mma.sync.aligned.row.col.m32n8k16.f16.f16 {%r23411, %r23412, %r23413, %r23414}, {%r2, %r2, %r2, %r2, %r2, %r2, %r2, %r2}, {%r2, %r2, %r2, %r2, %r2, %r2, %r2, %r2}, {%r23407, %r23408, %r23409, %r23410};
	bar.warp.sync 	-1;
	wmma.mma.sync.aligned.row.col.m32n8k16.f16.f16 {%r23415, %r23416, %r23417, %r23418}, {%r2, %r2, %r2, %r2, %r2, %r2, %r2, %r2}, {%r2, %r2, %r2, %r2, %r2, %r2, %r2, %r2}, {%r23411, %r23412, %r23413, %r23414};
	bar.warp.sync 	-1;
	wmma.mma.sync.aligned.row.col.m32n8k16.f16.f16 {%r23419, %r23420, %r23421, %r23422}, {%r2, %r2, %r2, %r2, %r2, %r2, %r2, %r2}, {%r2, %r2, %r2, %r2, %r2, %r2, %r2, %r2}, {%r23415, %r23416, %r23417, %r23418};
	bar.warp.sync 	-1;
	wmma.mma.sync.aligned.row.col.m32n8k16.f16.f16 {%r23423, %r23424, %r23425, %r23426}, {%r2, %r2, %r2, %r2, %r2, %r2, %r2, %r2}, {%r2, %r2, %r2, %r2, %r2, %r2, %r2, %r2}, {%r23419, %r23420, %r23421, %r23422};
	bar.warp.sync 	-1;
	wmma.mma.sync.aligned.row.col.m32n8k16.f16.f16 {%r23427, %r23428, %r23429, %r23430}, {%r2, %r2, %r2, %r2, %r2, %r2, %r2, %r2}, {%r2, %r2, %r2, %r2, %r2, %r2, %r2, %r2}, {%r23423, %r23424, %r23425, %r23426};
	bar.warp.sync 	-1;
	wmma.mma.sync.aligned.row.col.m32n8k16.f16.f16 {%r23431, %r23432, %r23433, %r23434}, {%r2, %r2, %r2, %r2, %r2, %r2, %r2, %r2}, {%r2, %r2, %r2, %r2, %r2, %r2, %r2, %r2}, {%r23427, %r23428, %r23429, %r23430};
	bar.warp.sync 	-1;
	wmma.mma.sync.aligned.row.col.m32n8k16.f16.f16 {%r23435, %r23436, %r23437, %r23438}, {%r2, %r2, %r2, %r2, %r2, %r2, %r2, %r2}, {%r2, %r2, %r2, %r2, %r2, %r2, %r2, %r2}, {%r23431, %r23432, %r23433, %r23434};
	bar.warp.sync 	-1;
	wmma.mma.sync.aligned.row.col.m32n8k16.f16.f16 {%r23439, %r23440, %r23441, %r23442}, {%r2, %r2, %r2, %r2, %r2, %r2, %r2, %r2}, {%r2, %r2, %r2, %r2, %r2, %r2, %r2, %r2}, {%r23435, %r23436, %r23437, %r23438};
	bar.warp.sync 	-1;
	wmma.mma.sync.aligned.row.col.m32n8k16.f16.f16 {%r23443, %r23444, %r23445, %r23446}, {%r2, %r2, %r2, %r2, %r2, %r2, %r2, %r2}, {%r2, %r2, %r2, %r2, %r2, %r2, %r2, %r2}, {%r23439, %r23440, %r23441, %r23442};
	bar.warp.sync 	-1;
	wmma.mma.sync.aligned.row.col.m32n8k16.f16.f16 {%r23447, %r23448, %r23449, %r23450}, {%r2, %r2, %r2, %r2, %r2, %r2, %r2, %r2}, {%r2, %r2, %r2, %r2, %r2, %r2, %r2, %r2}, {%r23443, %r23444, %r23445, %r23446};
	bar.warp.sync 	-1;
	wmma.mma.sync.aligned.row.col.m32n8k16.f16.f16 {%r23451, %r23452, %r23453, %r23454}, {%r2, %r2, %r2, %r2, %r2, %r2, %r2, %r2}, {%r2, %r2, %r2, %r2, %r2, %r2, %r2, %r2}, {%r23447, %r23448, %r23449, %r23450};
	bar.warp.sync 	-1;
	wmma.mma.sync.aligned.row.col.m32n8k16.f16.f16 {%r23455, %r23456, %r23457, %r23458}, {%r2, %r2, %r2, %r2, %r2, %r2, %r2, %r2}, {%r2, %r2, %r2, %r2, %r2, %r2, %r2, %r2}, {%r23451, %r23452, %r23453, %r23454};
	bar.warp.sync 	-1;
	wmma.mma.sync.aligned.row.col.m32n8k16.f16.f16 {%r23459, %r23460, %r23461, %r23462}, {%r2, %r2, %r2, %r2, %r2, %r2, %r2, %r2}, {%r2, %r2, %r2, %r2, %r2, %r2, %r2, %r2}, {%r23455, %r23456, %r23457, %r23458};
	bar.warp.sync 	-1;
	wmma.mma.sync.aligned.row.col.m32n8k16.f16.f16 {%r23463, %r23464, %r23465, %r23466}, {%r2, %r2, %r2, %r2, %r2, %r2, %r2, %r2}, {%r2, %r2, %r2, %r2, %r2, %r2, %r2, %r2}, {%r23459, %r23460, %r23461, %r23462};
	bar.warp.sync 	-1;
	wmma.mma.sync.aligned.row.col.m32n8k16.f16.f16 {%r23467, %r23468, %r23469, %r23470}, {%r2, %r2, %r2, %r2, %r2, %r2, %r2, %r2}, {%r2, %r2, %r2, %r2, %r2, %r2, %r2, %r2}, {%r23463, %r23464, %r23465, %r23466};
	bar.warp.sync 	-1;
	wmma.mma.sync.aligned.row.col.m32n8k16.f16.f16 {%r23471, %r23472, %r23473, %r23474}, {%r2, %r2, %r2, %r2, %r2, %r2, %r2, %r2}, {%r2, %r2, %r2, %r2, %r2, %r2, %r2, %r2}, {%r23467, %r23468, %r23469, %r23470};
	bar.warp.sync 	-1;
	wmma.mma.sync.aligned.row.col.m32n8k16.f16.f16 {%r23475, %r23476, %r23477, %r23478}, {%r2, %r2, %r2, %r2, %r2, %r2, %r2, %r2}, {%r2, %r2, %r2, %r2, %r2, %r2, %r2, %r2}, {%r23471, %r23472, %r23473, %r23474};
	bar.warp.sync 	-1;
	wmma.mma.sync.aligned.row.col.m32n8k16.f16.f16 {%r23479, %r23480, %r23481, %r23482}, {%r2, %r2, %r2, %r2, %r2, %r2, %r2, %r2}, {%r2, %r2, %r2, %r2, %r2, %r2, %r2, %r2}, {%r23475, %r23476, %r23477, %r23478};
	bar.warp.sync 	-1;
	wmma.mma.sync.aligned.row.col.m32n8k16.f16.f16 {%r23483, %r23484, %r23485, %r23486}, {%r2, %r2, %r2, %r2, %r2, %r2, %r2, %r2}, {%r2, %r2, %r2, %r2, %r2, %r2, %r2, %r2}, {%r23479, %r23480, %r23481, %r23482};
	bar.warp.sync 	-1;
	wmma.mma.sync.aligned.row.col.m32n8k16.f16.f16 {%r23487, %r23488, %r23489, %r23490}, {%r2, %r2, %r2, %r2, %r2, %r2, %r2, %r2}, {%r2, %r2, %r2, %r2, %r2, %r2, %r2, %r2}, {%r23483, %r23484, %r23485, %r23486};
	bar.warp.sync 	-1;
	wmma.mma.sync.aligned.row.col.m32n8k16.f16.f16 {%r23491, %r23492, %r23493, %r23494}, {%r2, %r2, %r2, %r2, %r2, %r2, %r2, %r2}, {%r2, %r2, %r2, %r2, %r2, %r2, %r2, %r2}, {%r23487, %r23488, %r23489, %r23490};
	bar.warp.sync 	-1;
	wmma.mma.sync.aligned.row.col.m32n8k16.f16.f16 {%r23495, %r23496, %r23497, %r23498}, {%r2, %r2, %r2, %r2, %r2, %r2, %r2, %r2}, {%r2, %r2, %r2, %r2, %r2, %r2, %r2, %r2}, {%r23491, %r23492, %r23493, %r23494};
	bar.warp.sync 	-1;
	wmma.mma.sync.aligned.row.col.m32n8k16.f16.f16 {%r23499, %r23500, %r23501, %r23502}, {%r2, %r2, %r2, %r2, %r2, %r2, %r2, %r2}, {%r2, %r2, %r2, %r2, %r2, %r2, %r2, %r2}, {%r23495, %r23496, %r23497, %r23498};
	bar.warp.sync 	-1;
	wmma.mma.sync.aligned.row.col.m32n8k16.f16.f16 {%r23503, %r23504, %r23505, %r23506}, {%r2, %r2, %r2, %r2, %r2, %r2, %r2, %r2}, {%r2, %r2, %r2, %r2, %r2, %r2, %r2, %r2}, {%r23499, %r23500, %r23501, %r23502};
	bar.warp.sync 	-1;
	wmma.mma.sync.aligned.row.col.m32n8k16.f16.f16 {%r23507, %r23508, %r23509, %r23510}, {%r2, %r2, %r2, %r2, %r2, %r2, %r2, %r2}, {%r2, %r2, %r2, %r2, %r2, %r2, %r2, %r2}, {%r23503, %r23504, %r23505, %r23506};
	bar.warp.sync 	-1;
	wmma.mma.sync.aligned.row.col.m32n8k16.f16.f16 {%r23511, %r23512, %r23513, %r23514}, {%r2, %r2, %r2, %r2, %r2, %r2, %r2, %r2}, {%r2, %r2, %r2, %r2, %r2, %r2, %r2, %r2}, {%r23507, %r23508, %r23509, %r23510};
	bar.warp.sync 	-1;
	wmma.mma.sync.aligned.row.col.m32n8k16.f16.f16 {%r23515, %r23516, %r23517, %r23518}, {%r2, %r2, %r2, %r2, %r2, %r2, %r2, %r2}, {%r2, %r2, %r2, %r2, %r2, %r2, %r2, %r2}, {%r23511, %r23512, %r23513, %r23514};
	bar.warp.sync 	-1;
	wmma.mma.sync.aligned.row.col.m32n8k16.f16.f16 {%r23519, %r23520, %r23521, %r23522}, {%r2, %r2, %r2, %r2, %r2, %r2, %r2, %r2}, {%r2, %r2, %r2, %r2, %r2, %r2, %r2, %r2}, {%r23515, %r23516, %r23517, %r23518};
	bar.warp.sync 	-1;
	wmma.mma.sync.aligned.row.col.m32n8k16.f16.f16 {%r23523, %r23524, %r23525, %r23526}, {%r2, %r2, %r2, %r2, %r2, %r2, %r2, %r2}, {%r2, %r2, %r2, %r2, %r2, %r2, %r2, %r2}, {%r23519, %r23520, %r23521, %r23522};
	bar.warp.sync 	-1;
	wmma.mma.sync.aligned.row.col.m32n8k16.f16.f16 {%r23527, %r23528, %r23529, %r23530}, {%r2, %r2, %r2, %r2, %r2, %r2, %r2, %r2}, {%r2, %r2, %r2, %r2, %r2, %r2, %r2, %r2}, {%r23523, %r23524, %r23525, %r23526};
	bar.warp.sync 	-1;
	wmma.mma.sync.aligned.row.col.m32n8k16.f16.f16 {%r23531, %r23532, %r23533, %r23534}, {%r2, %r2, %r2, %r2, %r2, %r2, %r2, %r2}, {%r2, %r2, %r2, %r2, %r2, %r2, %r2, %r2}, {%r23527, %r23528, %r23529, %r23530};
	bar.warp.sync 	-1;
	wmma.mma.sync.aligned.row.col.m32n8k16.f16.f16 {%r23535, %r23536, %r23537, %r23538}, {%r2, %r2, %r2, %r2, %r2, %r2, %r2, %r2}, {%r2, %r2, %r2, %r2, %r2, %r2, %r2, %r2}, {%r23531, %r23532, %r23533, %r23534};
	bar.warp.sync 	-1;
	wmma.mma.sync.aligned.row.col.m32n8k16.f16.f16 {%r23539, %r23540, %r23541, %r23542}, {%r2, %r2, %r2, %r2, %r2, %r2, %r2, %r2}, {%r2, %r2, %r2, %r2, %r2, %r2, %r2, %r2}, {%r23535, %r23536, %r23537, %r23538};
	bar.warp.sync 	-1;
	wmma.mma.sync.aligned.row.col.m32n8k16.f16.f16 {%r23543, %r23544, %r23545, %r23546}, {%r2, %r2, %r2, %r2, %r2, %r2, %r2, %r2}, {%r2, %r2, %r2, %r2, %r2, %r2, %r2, %r2}, {%r23539, %r23540, %r23541, %r23542};
	bar.warp.sync 	-1;
	wmma.mma.sync.aligned.row.col.m32n8k16.f16.f16 {%r23547, %r23548, %r23549, %r23550}, {%r2, %r2, %r2, %r2, %r2, %r2, %r2, %r2}, {%r2, %r2, %r2, %r2, %r2, %r2, %r2, %r2}, {%r23543, %r23544, %r23545, %r23546};
	bar.warp.sync 	-1;
	wmma.mma.sync.aligned.row.col.m32n8k16.f16.f16 {%r23551, %r23552, %r23553, %r23554}, {%r2, %r2, %r2, %r2, %r2, %r2, %r2, %r2}, {%r2, %r2, %r2, %r2, %r2, %r2, %r2, %r2}, {%r23547, %r23548, %r23549, %r23550};
	bar.warp.sync 	-1;
	wmma.mma.sync.aligned.row.col.m32n8k16.f16.f16 {%r23555, %r23556, %r23557, %r23558}, {%r2, %r2, %r2, %r2, %r2, %r2, %r2, %r2}, {%r2, %r2, %r2, %r2, %r2, %r2, %r2, %r2}, {%r23551, %r23552, %r23553, %r23554};
	bar.warp.sync 	-1;
	wmma.mma.sync.aligned.row.col.m32n8k16.f16.f16 {%r23559, %r23560, %r23561, %r23562}, {%r2, %r2, %r2, %r2, %r2, %r2, %r2, %r2}, {%r2, %r2, %r2, %r2, %r2, %r2, %r2, %r2}, {%r23555, %r23556, %r23557, %r23558};
	bar.warp.sync 	-1;
	wmma.mma.sync.aligned.row.col.m32n8k16.f16.f16 {%r23563, %r23564, %r23565, %r23566}, {%r2, %r2, %r2, %r2, %r2, %r2, %r2, %r2}, {%r2, %r2, %r2, %r2, %r2, %r2, %r2, %r2}, {%r23559, %r23560, %r23561, %r23562};
	bar.warp.sync 	-1;
	wmma.mma.sync.aligned.row.col.m32n8k16.f16.f16 {%r23567, %r23568, %r23569, %r23570}, {%r2, %r2, %r2, %r2, %r2, %r2, %r2, %r2}, {%r2, %r2, %r2, %r2, %r2, %r2, %r2, %r2}, {%r23563, %r23564, %r23565, %r23566};
	bar.warp.sync 	-1;
	wmma.mma.sync.aligned.row.col.m32n8k16.f16.f16 {%r23571, %r23572, %r23573, %r23574}, {%r2, %r2, %r2, %r2, %r2, %r2, %r2, %r2}, {%r2, %r2, %r2, %r2, %r2, %r2, %r2, %r2}, {%r23567, %r23568, %r23569, %r23570};
	bar.warp.sync 	-1;
	wmma.mma.sync.aligned.row.col.m32n8k16.f16.f16 {%r23575, %r23576, %r23577, %r23578}, {%r2, %r2, %r2, %r2, %r2, %r2, %r2, %r2}, {%r2, %r2, %r2, %r2, %r2, %r2, %r2, %r2}, {%r23571, %r23572, %r23573, %r23574};
	bar.warp.sync 	-1;
	wmma.mma.sync.aligned.row.col.m32n8k16.f16.f16 {%r23579, %r23580, %r23581, %r23582}, {%r2, %r2, %r2, %r2, %r2, %r2, %r2, %r2}, {%r2, %r2, %r2, %r2, %r2, %r2, %r2, %r2}, {%r23575, %r23576, %r23577, %r23578};
	bar.warp.sync 	-1;
	wmma.mma.sync.aligned.row.col.m32n8k16.f16.f16 {%r23583, %r23584, %r23585, %r23586}, {%r2, %r2, %r2, %r2, %r2, %r2, %r2, %r2}, {%r2, %r2, %r2, %r2, %r2, %r2, %r2, %r2}, {%r23579, %r23580, %r23581, %r23582};
	bar.warp.sync 	-1;
	wmma.mma.sync.aligned.row.col.m32n8k16.f16.f16 {%r23587, %r23588, %r23589, %r23590}, {%r2, %r2, %r2, %r2, %r2, %r2, %r2, %r2}, {%r2, %r2, %r2, %r2, %r2, %r2, %r2, %r2}, {%r23583, %r23584, %r23585, %r23586};
	bar.warp.sync 	-1;
	wmma.mma.sync.aligned.row.col.m32n8k16.f16.f16 {%r23591, %r23592, %r23593, %r23594}, {%r2, %r2, %r2, %r2, %r2, %r2, %r2, %r2}, {%r2, %r2, %r2, %r2, %r2, %r2, %r2, %r2}, {%r23587, %r23588, %r23589, %r23590};
	bar.warp.sync 	-1;
	wmma.mma.sync.aligned.row.col.m32n8k16.f16.f16 {%r23595, %r23596, %r23597, %r23598}, {%r2, %r2, %r2, %r2, %r2, %r2, %r2, %r2}, {%r2, %r2, %r2, %r2, %r2, %r2, %r2, %r2}, {%r23591, %r23592, %r23593, %r23594};
	bar.warp.sync 	-1;
	wmma.mma.sync.aligned.row.col.m32n8k16.f16.f16 {%r23599, %r23600, %r23601, %r23602}, {%r2, %r2, %r2, %r2, %r2, %r2, %r2, %r2}, {%r2, %r2, %r2, %r2, %r2, %r2, %r2, %r2}, {%r23595, %r23596, %r23597, %r23598};
	bar.warp.sync 	-1;
	wmma.mma.sync.aligned.row.col.m32n8k16.f16.f16 {%r23603, %r23604, %r23605, %r23606}, {%r2, %r2, %r2, %r2, %r2, %r2, %r2, %r2}, {%r2, %r2, %r2, %r2, %r2, %r2, %r2, %r2}, {%r23599, %r23600, %r23601, %r23602};
	bar.warp.sync 	-1;
	wmma.mma.sync.aligned.row.col.m32n8k16.f16.f16 {%r23607, %r23608, %r23609, %r23610}, {%r2, %r2, %r2, %r2, %r2, %r2, %r2, %r2}, {%r2, %r2, %r2, %r2, %r2, %r2, %r2, %r2}, {%r23603, %r23604, %r23605, %r23606};
	bar.warp.sync 	-1;
	wmma.mma.sync.aligned.row.col.m32n8k16.f16.f16 {%r23611, %r23612, %r23613, %r23614}, {%r2, %r2, %r2, %r2, %r2, %r2, %r2, %r2}, {%r2, %r2, %r2, %r2, %r2, %r2, %r2, %r2}, {%r23607, %r23608, %r23609, %r23610};
	bar.warp.sync 	-1;
	wmma.mma.sync.aligned.row.col.m32n8k16.f16.f16 {%r23615, %r23616, %r23617, %r23618}, {%r2, %r2, %r2, %r2, %r2, %r2, %r2, %r2}, {%r2, %r2, %r2, %r2, %r2, %r2, %r2, %r2}, {%r23611, %r23612, %r23613, %r23614};
	bar.warp.sync 	-1;
	wmma.mma.sync.aligned.row.col.m32n8k16.f16.f16 {%r23619, %r23620, %r23621, %r23622}, {%r2, %r2, %r2, %r2, %r2, %r2, %r2, %r2}, {%r2, %r2, %r2, %r2, %r2, %r2, %r2, %r2}, {%r23615, %r23616, %r23617, %r23618};
	bar.warp.sync 	-1;
	wmma.mma.sync.aligned.row.col.m32n8k16.f16.f16 {%r23623, %r23624, %r23625, %r23626}, {%r2, %r2, %r2, %r2, %r2, %r2, %r2, %r2}, {%r2, %r2, %r2, %r2, %r2, %r2, %r2, %r2}, {%r23619, %r23620, %r23621, %r23622};
	bar.warp.sync 	-1;
	wmma.mma.sync.aligned.row.col.m32n8k16.f16.f16 {%r23627, %r23628, %r23629, %r23630}, {%r2, %r2, %r2, %r2, %r2, %r2, %r2, %r2}, {%r2, %r2, %r2, %r2, %r2, %r2, %r2, %r2}, {%r23623, %r23624, %r23625, %r23626};
	bar.warp.sync 	-1;
	wmma.mma.sync.aligned.row.col.m32n8k16.f16.f16 {%r23631, %r23632, %r23633, %r23634}, {%r2, %r2, %r2, %r2, %r2, %r2, %r2, %r2}, {%r2, %r2, %r2, %r2, %r2, %r2, %r2, %r2}, {%r23627, %r23628, %r23629, %r23630};
	bar.warp.sync 	-1;
	wmma.mma.sync.aligned.row.col.m32n8k16.f16.f16 {%r23635, %r23636, %r23637, %r23638}, {%r2, %r2, %r2, %r2, %r2, %r2, %r2, %r2}, {%r2, %r2, %r2, %r2, %r2, %r2, %r2, %r2}, {%r23631, %r23632, %r23633, %r23634};
	bar.warp.sync 	-1;
	wmma.mma.sync.aligned.row.col.m32n8k16.f16.f16 {%r23639, %r23640, %r23641, %r23642}, {%r2, %r2, %r2, %r2, %r2, %r2, %r2, %r2}, {%r2, %r2, %r2, %r2, %r2, %r2, %r2, %r2}, {%r23635, %r23636, %r23637, %r23638};
	bar.warp.sync 	-1;
	wmma.mma.sync.aligned.row.col.m32n8k16.f16.f16 {%r23643, %r23644, %r23645, %r23646}, {%r2, %r2, %r2, %r2, %r2, %r2, %r2, %r2}, {%r2, %r2, %r2, %r2, %r2, %r2, %r2, %r2}, {%r23639, %r23640, %r23641, %r23642};
	bar.warp.sync 	-1;
	wmma.mma.sync.aligned.row.col.m32n8k16.f16.f16 {%r23647, %r23648, %r23649, %r23650}, {%r2, %r2, %r2, %r2, %r2, %r2, %r2, %r2}, {%r2, %r2, %r2, %r2, %r2, %r2, %r2, %r2}, {%r23643, %r23644, %r23645, %r23646};
	bar.warp.sync 	-1;
	wmma.mma.sync.aligned.row.col.m32n8k16.f16.f16 {%r23651, %r23652, %r23653, %r23654}, {%r2, %r2, %r2, %r2, %r2, %r2, %r2, %r2}, {%r2, %r2, %r2, %r2, %r2, %r2, %r2, %r2}, {%r23647, %r23648, %r23649, %r23650};
	bar.warp.sync 	-1;
	wmma.mma.sync.aligned.row.col.m32n8k16.f16.f16 {%r23655, %r23656, %r23657, %r23658}, {%r2, %r2, %r2, %r2, %r2, %r2, %r2, %r2}, {%r2, %r2, %r2, %r2, %r2, %r2, %r2, %r2}, {%r23651, %r23652, %r23653, %r23654};
	bar.warp.sync 	-1;
	wmma.mma.sync.aligned.row.col.m32n8k16.f16.f16 {%r23659, %r23660, %r23661, %r23662}, {%r2, %r2, %r2, %r2, %r2, %r2, %r2, %r2}, {%r2, %r2, %r2, %r2, %r2, %r2, %r2, %r2}, {%r23655, %r23656, %r23657, %r23658};
	bar.warp.sync 	-1;
	wmma.mma.sync.aligned.row.col.m32n8k16.f16.f16 {%r23663, %r23664, %r23665, %r23666}, {%r2, %r2, %r2, %r2, %r2, %r2, %r2, %r2}, {%r2, %r2, %r2, %r2, %r2, %r2, %r2, %r2}, {%r23659, %r23660, %r23661, %r23662};
	bar.warp.sync 	-1;
	wmma.mma.sync.aligned.row.col.m32n8k16.f16.f16 {%r23667, %r23668, %r23669, %r23670}, {%r2, %r2, %r2, %r2, %r2, %r2, %r2, %r2}, {%r2, %r2, %r2, %r2, %r2, %r2, %r2, %r2}, {%r23663, %r23664, %r23665, %r23666};
	bar.warp.sync 	-1;
	wmma.mma.sync.aligned.row.col.m32n8k16.f16.f16 {%r23671, %r23672, %r23673, %r23674}, {%r2, %r2, %r2, %r2, %r2, %r2, %r2, %r2}, {%r2, %r2, %r2, %r2, %r2, %r2, %r2, %r2}, {%r23667, %r23668, %r23669, %r23670};
	bar.warp.sync 	-1;
	wmma.mma.sync.aligned.row.col.m32n8k16.f16.f16 {%r23675, %r23676, %r23677, %r23678}, {%r2, %r2, %r2, %r2, %r2, %r2, %r2, %r2}, {%r2, %r2, %r2, %r2, %r2, %r2, %r2, %r2}, {%r23671, %r23672, %r23673, %r23674};
	bar.warp.sync 	-1;
	wmma.mma.sync.aligned.row.col.m32n8k16.f16.f16 {%r23679, %r23680, %r23681, %r23682}, {%r2, %r2, %r2, %r2, %r2, %r2, %r2, %r2}, {%r2, %r2, %r2, %r2, %r2, %r2, %r2, %r2}, {%r23675, %r23676, %r23677, %r23678};
	bar.warp.sync 	-1;
	wmma.mma.sync.aligned.row.col.m32n8k16.f16.f16 {%r23683, %r23684, %r23685, %r23686}, {%r2, %r2, %r2, %r2, %r2, %r2, %r2, %r2}, {%r2, %r2, %r2, %r2, %r2, %r2, %r2, %r2}, {%r23679, %r23680, %r23681, %r23682};
	bar.warp.sync 	-1;
	wmma.mma.sync.aligned.row.col.m32n8k16.f16.f16 {%r23687, %r23688, %r23689, %r23690}, {%r2, %r2, %r2, %r2, %r2, %r2, %r2, %r2}, {%r2, %r2, %r2, %r2, %r2, %r2, %r2, %r2}, {%r23683, %r23684, %r23685, %r23686};
	bar.warp.sync 	-1;
	wmma.mma.sync.aligned.row.col.m32n8k16.f16.f16 {%r23691, %r23692, %r23693, %r23694}, {%r2, %r2, %r2, %r2, %r2, %r2, %r2, %r2}, {%r2, %r2, %r2, %r2, %r2, %r2, %r2, %r2}, {%r23687, %r23688, %r23689, %r23690};
	bar.warp.sync 	-1;
	wmma.mma.sync.aligned.row.col.m32n8k16.f16.f16 {%r23695, %r23696, %r23697, %r23698}, {%r2, %r2, %r2, %r2, %r2, %r2, %r2, %r2}, {%r2, %r2, %r2, %r2, %r2, %r2, %r2, %r2}, {%r23691, %r23692, %r23693, %r23694};
	bar.warp.sync 	-1;
	wmma.mma.sync.aligned.row.col.m32n8k16.f16.f16 {%r23699, %r23700, %r23701, %r23702}, {%r2, %r2, %r2, %r2, %r2, %r2, %r2, %r2}, {%r2, %r2, %r2, %r2, %r2, %r2, %r2, %r2}, {%r23695, %r23696, %r23697, %r23698};
	bar.warp.sync 	-1;
	wmma.mma.sync.aligned.row.col.m32n8k16.f16.f16 {%r23703, %r23704, %r23705, %r23706}, {%r2, %r2, %r2, %r2, %r2, %r2, %r2, %r2}, {%r2, %r2, %r2, %r2, %r2, %r2, %r2, %r2}, {%r23699, %r23700, %r23701, %r23702};
	bar.warp.sync 	-1;
	wmma.mma.sync.aligned.row.col.m32n8k16.f16.f16 {%r23707, %r23708, %r23709, %r23710}, {%r2, %r2, %r2, %r2, %r2, %r2, %r2, %r2}, {%r2, %r2, %r2, %r2, %r2, %r2, %r2, %r2}, {%r23703, %r23704, %r23705, %r23706};
	bar.warp.sync 	-1;
	wmma.mma.sync.aligned.row.col.m32n8k16.f16.f16 {%r23711, %r23712, %r23713, %r23714}, {%r2, %r2, %r2, %r2, %r2, %r2, %r2, %r2}, {%r2, %r2, %r2, %r2, %r2, %r2, %r2, %r2}, {%r23707, %r23708, %r23709, %r23710};
	bar.warp.sync 	-1;
	wmma.mma.sync.aligned.row.col.m32n8k16.f16.f16 {%r23715, %r23716, %r23717, %r23718}, {%r2, %r2, %r2, %r2, %r2, %r2, %r2, %r2}, {%r2, %r2, %r2, %r2, %r2, %r2, %r2, %r2}, {%r23711, %r23712, %r23713, %r23714};
	bar.warp.sync 	-1;
	wmma.mma.sync.aligned.row.col.m32n8k16.f16.f16 {%r23719, %r23720, %r23721, %r23722}, {%r2, %r2, %r2, %r2, %r2, %r2, %r2, %r2}, {%r2, %r2, %r2, %r2, %r2, %r2, %r2, %r2}, {%r23715, %r23716, %r23717, %r23718};
	bar.warp.sync 	-1;
	wmma.mma.sync.aligned.row.col.m32n8k16.f16.f16 {%r23723, %r23724, %r23725, %r23726}, {%r2, %r2, %r2, %r2, %r2, %r2, %r2, %r2}, {%r2, %r2, %r2, %r2, %r2, %r2, %r2, %r2}, {%r23719, %r23720, %r23721, %r23722};
	bar.warp.sync 	-1;
	wmma.mma.sync.aligned.row.col.m32n8k16.f16.f16 {%r23727, %r23728, %r23729, %r23730}, {%r2, %r2, %r2, %r2, %r2, %r2, %r2, %r2}, {%r2, %r2, %r2, %r2, %r2, %r2, %r2, %r2}, {%r23723, %r23724, %r23725, %r23726};
	bar.warp.sync 	-1;
	wmma.mma.sync.aligned.row.col.m32n8k16.f16.f16 {%r23731, %r23732, %r23733, %r23734}, {%r2, %r2, %r2, %r2, %r2, %r2, %r2, %r2}, {%r2, %r2, %r2, %r2, %r2, %r2, %r2, %r2}, {%r23727, %r23728, %r23729, %r23730};
	bar.warp.sync 	-1;
	wmma.mma.sync.aligned.row.col.m32n8k16.f16.f16 {%r23735, %r23736, %r23737, %r23738}, {%r2, %r2, %r2, %r2, %r2, %r2, %r2, %r2}, {%r2, %r2, %r2, %r2, %r2, %r2, %r2, %r2}, {%r23731, %r23732, %r23733, %r23734};
	bar.warp.sync 	-1;
	wmma.mma.sync.aligned.row.col.m32n8k16.f16.f16 {%r23739, %r23740, %r23741, %r23742}, {%r2, %r2, %r2, %r2, %r2, %r2, %r2, %r2}, {%r2, %r2, %r2, %r2, %r2, %r2, %r2, %r2}, {%r23735, %r23736, %r23737, %r23738};
	bar.warp.sync 	-1;
	wmma.mma.sync.aligned.row.col.m32n8k16.f16.f16 {%r23743, %r23744, %r23745, %r23746}, {%r2, %r2, %r2, %r2, %r2, %r2, %r2, %r2}, {%r2, %r2, %r2, %r2, %r2, %r2, %r2, %r2}, {%r23739, %r23740, %r23741, %r23742};
	bar.warp.sync 	-1;
	wmma.mma.sync.aligned.row.col.m32n8k16.f16.f16 {%r23747, %r23748, %r23749, %r23750}, {%r2, %r2, %r2, %r2, %r2, %r2, %r2, %r2}, {%r2, %r2, %r2, %r2, %r2, %r2, %r2, %r2}, {%r23743, %r23744, %r23745, %r23746};
	bar.warp.sync 	-1;
	wmma.mma.sync.aligned.row.col.m32n8k16.f16.f16 {%r23751, %r23752, %r23753, %r23754}, {%r2, %r2, %r2, %r2, %r2, %r2, %r2, %r2}, {%r2, %r2, %r2, %r2, %r2, %r2, %r2, %r2}, {%r23747, %r23748, %r23749, %r23750};
	bar.warp.sync 	-1;
	wmma.mma.sync.aligned.row.col.m32n8k16.f16.f16 {%r23755, %r23756, %r23757, %r23758}, {%r2, %r2, %r2, %r2, %r2, %r2, %r2, %r2}, {%r2, %r2, %r2, %r2, %r2, %r2, %r2, %r2}, {%r23751, %r23752, %r23753, %r23754};
	bar.warp.sync 	-1;
	wmma.mma.sync.aligned.row.col.m32n8k16.f16.f16 {%r23759, %r23760, %r23761, %r23762}, {%r2, %r2, %r2, %r2, %r2, %r2, %r2, %r2}, {%r2, %r2, %r2, %r2, %r2, %r2, %r2, %r2}, {%r23755, %r23756, %r23757, %r23758};
	bar.warp.sync 	-1;
	wmma.mma.sync.aligned.row.col.m32n8k16.f16.f16 {%r23763, %r23764, %r23765, %r23766}, {%r2, %r2, %r2, %r2, %r2, %r2, %r2, %r2}, {%r2, %r2, %r2, %r2, %r2, %r2, %r2, %r2}, {%r23759, %r23760, %r23761, %r23762};
	bar.warp.sync 	-1;
	wmma.mma.sync.aligned.row.col.m32n8k16.f16.f16 {%r23767, %r23768, %r23769, %r23770}, {%r2, %r2, %r2, %r2, %r2, %r2, %r2, %r2}, {%r2, %r2, %r2, %r2, %r2, %r2, %r2, %r2}, {%r23763, %r23764, %r23765, %r23766};
	bar.warp.sync 	-1;
	wmma.mma.sync.aligned.row.col.m32n8k16.f16.f16 {%r23771, %r23772, %r23773, %r23774}, {%r2, %r2, %r2, %r2, %r2, %r2, %r2, %r2}, {%r2, %r2, %r2, %r2, %r2, %r2, %r2, %r2}, {%r23767, %r23768, %r23769, %r23770};
	bar.warp.sync 	-1;
	wmma.mma.sync.aligned.row.col.m32n8k16.f16.f16 {%r23775, %r23776, %r23777, %r23778}, {%r2, %r2, %r2, %r2, %r2, %r2, %r2, %r2}, {%r2, %r2, %r2, %r2, %r2, %r2, %r2, %r2}, {%r23771, %r23772, %r23773, %r23774};
	bar.warp.sync 	-1;
	wmma.mma.sync.aligned.row.col.m32n8k16.f16.f16 {%r23779, %r23780, %r23781, %r23782}, {%r2, %r2, %r2, %r2, %r2, %r2, %r2, %r2}, {%r2, %r2, %r2, %r2, %r2, %r2, %r2, %r2}, {%r23775, %r23776, %r23777, %r23778};
	bar.warp.sync 	-1;
	wmma.mma.sync.aligned.row.col.m32n8k16.f16.f16 {%r23783, %r23784, %r23785, %r23786}, {%r2, %r2, %r2, %r2, %r2, %r2, %r2, %r2}, {%r2, %r2, %r2, %r2, %r2, %r2, %r2, %r2}, {%r23779, %r23780, %r23781, %r23782};
	bar.warp.sync 	-1;
	wmma.mma.sync.aligned.row.col.m32n8k16.f16.f16 {%r23787, %r23788, %r23789, %r23790}, {%r2, %r2, %r2, %r2, %r2, %r2, %r2, %r2}, {%r2, %r2, %r2, %r2, %r2, %r2, %r2, %r2}, {%r23783, %r23784, %r23785, %r23786};
	bar.warp.sync 	-1;
	wmma.mma.sync.aligned.row.col.m32n8k16.f16.f16 {%r23791, %r23792, %r23793, %r23794}, {%r2, %r2, %r2, %r2, %r2, %r2, %r2, %r2}, {%r2, %r2, %r2, %r2, %r2, %r2, %r2, %r2}, {%r23787, %r23788, %r23789, %r23790};
	bar.warp.sync 	-1;
	wmma.mma.sync.aligned.row.col.m32n8k16.f16.f16 {%r23795, %r23796, %r23797, %r23798}, {%r2, %r2, %r2, %r2, %r2, %r2, %r2, %r2}, {%r2, %r2, %r2, %r2, %r2, %r2, %r2, %r2}, {%r23791, %r23792, %r23793, %r23794};
	bar.warp.sync 	-1;
	wmma.mma.sync.aligned.row.col.m32n8k16.f16.f16 {%r23799, %r23800, %r23801, %r23802}, {%r2, %r2, %r2, %r2, %r2, %r2, %r2, %r2}, {%r2, %r2, %r2, %r2, %r2, %r2, %r2, %r2}, {%r23795, %r23796, %r23797, %r23798};
	bar.warp.sync 	-1;
	wmma.mma.sync.aligned.row.col.m32n8k16.f16.f16 {%r23803, %r23804, %r23805, %r23806}, {%r2, %r2, %r2, %r2, %r2, %r2, %r2, %r2}, {%r2, %r2, %r2, %r2, %r2, %r2, %r2, %r2}, {%r23799, %r23800, %r23801, %r23802};
	bar.warp.sync 	-1;
	wmma.mma.sync.aligned.row.col.m32n8k16.f16.f16 {%r23807, %r23808, %r23809, %r23810}, {%r2, %r2, %r2, %r2, %r2, %r2, %r2, %r2}, {%r2, %r2, %r2, %r2, %r2, %r2, %r2, %r2}, {%r23803, %r23804, %r23805, %r23806};
	bar.warp.sync 	-1;
	wmma.mma.sync.aligned.row.col.m32n8k16.f16.f16 {%r23811, %r23812, %r23813, %r23814}, {%r2, %r2, %r2, %r2, %r2, %r2, %r2, %r2}, {%r2, %r2, %r2, %r2, %r2, %r2, %r2, %r2}, {%r23807, %r23808, %r23809, %r23810};
	bar.warp.sync 	-1;
	wmma.mma.sync.aligned.row.col.m32n8k16.f16.f16 {%r23815, %r23816, %r23817, %r23818}, {%r2, %r2, %r2, %r2, %r2, %r2, %r2, %r2}, {%r2, %r2, %r2, %r2, %r2, %r2, %r2, %r2}, {%r23811, %r23812, %r23813, %r23814};
	bar.warp.sync 	-1;
	wmma.mma.sync.aligned.row.col.m32n8k16.f16.f16 {%r23819, %r23820, %r23821, %r23822}, {%r2, %r2, %r2, %r2, %r2, %r2, %r2, %r2}, {%r2, %r2, %r2, %r2, %r2, %r2, %r2, %r2}, {%r23815, %r23816, %r23817, %r23818};
	bar.warp.sync 	-1;
	wmma.mma.sync.aligned.row.col.m32n8k16.f16.f16 {%r23823, %r23824, %r23825, %r23826}, {%r2, %r2, %r2, %r2, %r2, %r2, %r2, %r2}, {%r2, %r2, %r2, %r2, %r2, %r2, %r2, %r2}, {%r23819, %r23820, %r23821, %r23822};
	bar.warp.sync 	-1;
	wmma.mma.sync.aligned.row.col.m32n8k16.f16.f16 {%r23827, %r23828, %r23829, %r23830}, {%r2, %r2, %r2, %r2, %r2, %r2, %r2, %r2}, {%r2, %r2, %r2, %r2, %r2, %r2, %r2, %r2}, {%r23823, %r23824, %r23825, %r23826};
	bar.warp.sync 	-1;
	wmma.mma.sync.aligned.row.col.m32n8k16.f16.f16 {%r23831, %r23832, %r23833, %r23834}, {%r2, %r2, %r2, %r2, %r2, %r2, %r2, %r2}, {%r2, %r2, %r2, %r2, %r2, %r2, %r2, %r2}, {%r23827, %r23828, %r23829, %r23830};
	bar.warp.sync 	-1;
	wmma.mma.sync.aligned.row.col.m32n8k16.f16.f16 {%r23835, %r23836, %r23837, %r23838}, {%r2, %r2, %r2, %r2, %r2, %r2, %r2, %r2}, {%r2, %r2, %r2, %r2, %r2, %r2, %r2, %r2}, {%r23831, %r23832, %r23833, %r23834};
	bar.warp.sync 	-1;
	wmma.mma.sync.aligned.row.col.m32n8k16.f16.f16 {%r23839, %r23840, %r23841, %r23842}, {%r2, %r2, %r2, %r2, %r2, %r2, %r2, %r2}, {%r2, %r2, %r2, %r2, %r2, %r2, %r2, %r2}, {%r23835, %r23836, %r23837, %r23838};
	bar.warp.sync 	-1;
	wmma.mma.sync.aligned.row.col.m32n8k16.f16.f16 {%r23843, %r23844, %r23845, %r23846}, {%r2, %r2, %r2, %r2, %r2, %r2, %r2, %r2}, {%r2, %r2, %r2, %r2, %r2, %r2, %r2, %r2}, {%r23839, %r23840, %r23841, %r23842};
	bar.warp.sync 	-1;
	wmma.mma.sync.aligned.row.col.m32n8k16.f16.f16 {%r23847, %r23848, %r23849, %r23850}, {%r2, %r2, %r2, %r2, %r2, %r2, %r2, %r2}, {%r2, %r2, %r2, %r2, %r2, %r2, %r2, %r2}, {%r23843, %r23844, %r23845, %r23846};
	bar.warp.sync 	-1;
	wmma.mma.sync.aligned.row.col.m32n8k16.f16.f16 {%r23851, %r23852, %r23853, %r23854}, {%r2, %r2, %r2, %r2, %r2, %r2, %r2, %r2}, {%r2, %r2, %r2, %r2, %r2, %r2, %r2, %r2}, {%r23847, %r23848, %r23849, %r23850};
	bar.warp.sync 	-1;
	wmma.mma.sync.aligned.row.col.m32n8k16.f16.f16 {%r23855, %r23856, %r23857, %r23858}, {%r2, %r2, %r2, %r2, %r2, %r2, %r2, %r2}, {%r2, %r2, %r2, %r2, %r2, %r2, %r2, %r2}, {%r23851, %r23852, %r23853, %r23854};
	bar.warp.sync 	-1;
	wmma.mma.sync.aligned.row.col.m32n8k16.f16.f16 {%r23859, %r23860, %r23861, %r23862}, {%r2, %r2, %r2, %r2, %r2, %r2, %r2, %r2}, {%r2, %r2, %r2, %r2, %r2, %r2, %r2, %r2}, {%r23855, %r23856, %r23857, %r23858};
	bar.warp.sync 	-1;
	wmma.mma.sync.aligned.row.col.m32n8k16.f16.f16 {%r23863, %r23864, %r23865, %r23866}, {%r2, %r2, %r2, %r2, %r2, %r2, %r2, %r2}, {%r2, %r2, %r2, %r2, %r2, %r2, %r2, %r2}, {%r23859, %r23860, %r23861, %r23862};
	bar.warp.sync 	-1;
	wmma.mma.sync.aligned.row.col.m32n8k16.f16.f16 {%r23867, %r23868, %r23869, %r23870}, {%r2, %r2, %r2, %r2, %r2, %r2, %r2, %r2}, {%r2, %r2, %r2, %r2, %r2, %r2, %r2, %r2}, {%r23863, %r23864, %r23865, %r23866};
	bar.warp.sync 	-1;
	wmma.mma.sync.aligned.row.col.m32n8k16.f16.f16 {%r23871, %r23872, %r23873, %r23874}, {%r2, %r2, %r2, %r2, %r2, %r2, %r2, %r2}, {%r2, %r2, %r2, %r2, %r2, %r2, %r2, %r2}, {%r23867, %r23868, %r23869, %r23870};
	bar.warp.sync 	-1;
	wmma.mma.sync.aligned.row.col.m32n8k16.f16.f16 {%r23875, %r23876, %r23877, %r23878}, {%r2, %r2, %r2, %r2, %r2, %r2, %r2, %r2}, {%r2, %r2, %r2, %r2, %r2, %r2, %r2, %r2}, {%r23871, %r23872, %r23873, %r23874};
	bar.warp.sync 	-1;
	wmma.mma.sync.aligned.row.col.m32n8k16.f16.f16 {%r23879, %r23880, %r23881, %r23882}, {%r2, %r2, %r2, %r2, %r2, %r2, %r2, %r2}, {%r2, %r2, %r2, %r2, %r2, %r2, %r2, %r2}, {%r23875, %r23876, %r23877, %r23878};
	bar.warp.sync 	-1;
	wmma.mma.sync.aligned.row.col.m32n8k16.f16.f16 {%r23883, %r23884, %r23885, %r23886}, {%r2, %r2, %r2, %r2, %r2, %r2, %r2, %r2}, {%r2, %r2, %r2, %r2, %r2, %r2, %r2, %r2}, {%r23879, %r23880, %r23881, %r23882};
	bar.warp.sync 	-1;
	wmma.mma.sync.aligned.row.col.m32n8k16.f16.f16 {%r23887, %r23888, %r23889, %r23890}, {%r2, %r2, %r2, %r2, %r2, %r2, %r2, %r2}, {%r2, %r2, %r2, %r2, %r2, %r2, %r2, %r2}, {%r23883, %r23884, %r23885, %r23886};
	bar.warp.sync 	-1;
	wmma.mma.sync.aligned.row.col.m32n8k16.f16.f16 {%r23891, %r23892, %r23893, %r23894}, {%r2, %r2, %r2, %r2, %r2, %r2, %r2, %r2}, {%r2, %r2, %r2, %r2, %r2, %r2, %r2, %r2}, {%r23887, %r23888, %r23889, %r23890};
	bar.warp.sync 	-1;
	wmma.mma.sync.aligned.row.col.m32n8k16.f16.f16 {%r23895, %r23896, %r23897, %r23898}, {%r2, %r2, %r2, %r2, %r2, %r2, %r2, %r2}, {%r2, %r2, %r2, %r2, %r2, %r2, %r2, %r2}, {%r23891, %r23892, %r23893, %r23894};
	bar.warp.sync 	-1;
	wmma.mma.sync.aligned.row.col.m32n8k16.f16.f16 {%r23899, %r23900, %r23901, %r23902}, {%r2, %r2, %r2, %r2, %r2, %r2, %r2, %r2}, {%r2, %r2, %r2, %r2, %r2, %r2, %r2, %r2}, {%r23895, %r23896, %r23897, %r23898};
	bar.warp.sync 	-1;
	wmma.mma.sync.aligned.row.col.m32n8k16.f16.f16 {%r23903, %r23904, %r23905, %r23906}, {%r2, %r2, %r2, %r2, %r2, %r2, %r2, %r2}, {%r2, %r2, %r2, %r2, %r2, %r2, %r2, %r2}, {%r23899, %r23900, %r23901, %r23902};
	bar.warp.sync 	-1;
	wmma.mma.sync.aligned.row.col.m32n8k16.f16.f16 {%r23907, %r23908, %r23909, %r23910}, {%r2, %r2, %r2, %r2, %r2, %r2, %r2, %r2}, {%r2, %r2, %r2, %r2, %r2, %r2, %r2, %r2}, {%r23903, %r23904, %r23905, %r23906};
	bar.warp.sync 	-1;
	wmma.mma.sync.aligned.row.col.m32n8k16.f16.f16 {%r23911, %r23912, %r23913, %r23914}, {%r2, %r2, %r2, %r2, %r2, %r2, %r2, %r2}, {%r2, %r2, %r2, %r2, %r2, %r2, %r2, %r2}, {%r23907, %r23908, %r23909, %r23910};
	bar.warp.sync 	-1;
	wmma.mma.sync.aligned.row.col.m32n8k16.f16.f16 {%r23915, %r23916, %r23917, %r23918}, {%r2, %r2, %r2, %r2, %r2, %r2, %r2, %r2}, {%r2, %r2, %r2, %r2, %r2, %r2, %r2, %r2}, {%r23911, %r23912, %r23913, %r23914};
	bar.warp.sync 	-1;
	wmma.mma.sync.aligned.row.col.m32n8k16.f16.f16 {%r23919, %r23920, %r23921, %r23922}, {%r2, %r2, %r2, %r2, %r2, %r2, %r2, %r2}, {%r2, %r2, %r2, %r2, %r2, %r2, %r2, %r2}, {%r23915, %r23916, %r23917, %r23918};
	bar.warp.sync 	-1;
	wmma.mma.sync.aligned.row.col.m32n8k16.f16.f16 {%r23923, %r23924, %r23925, %r23926}, {%r2, %r2, %r2, %r2, %r2, %r2, %r2, %r2}, {%r2, %r2, %r2, %r2, %r2, %r2, %r2, %r2}, {%r23919, %r23920, %r23921, %r23922};
	bar.warp.sync 	-1;
	wmma.mma.sync.aligned.row.col.m32n8k16.f16.f16 {%r23927, %r23928, %r23929, %r23930}, {%r2, %r2, %r2, %r2, %r2, %r2, %r2, %r2}, {%r2, %r2, %r2, %r2, %r2, %r2, %r2, %r2}, {%r23923, %r23924, %r23925, %r23926};
	bar.warp.sync 	-1;
	wmma.mma.sync.aligned.row.col.m32n8k16.f16.f16 {%r23931, %r23932, %r23933, %r23934}, {%r2, %r2, %r2, %r2, %r2, %r2, %r2, %r2}, {%r2, %r2, %r2, %r2, %r2, %r2, %r2, %r2}, {%r23927, %r23928, %r23929, %r23930};
	bar.warp.sync 	-1;
	wmma.mma.sync.aligned.row.col.m32n8k16.f16.f16 {%r23935, %r23936, %r23937, %r23938}, {%r2, %r2, %r2, %r2, %r2, %r2, %r2, %r2}, {%r2, %r2, %r2, %r2, %r2, %r2, %r2, %r2}, {%r23931, %r23932, %r23933, %r23934};
	bar.warp.sync 	-1;
	wmma.mma.sync.aligned.row.col.m32n8k16.f16.f16 {%r23939, %r23940, %r23941, %r23942}, {%r2, %r2, %r2, %r2, %r2, %r2, %r2, %r2}, {%r2, %r2, %r2, %r2, %r2, %r2, %r2, %r2}, {%r23935, %r23936, %r23937, %r23938};
	bar.warp.sync 	-1;
	wmma.mma.sync.aligned.row.col.m32n8k16.f16.f16 {%r23943, %r23944, %r23945, %r23946}, {%r2, %r2, %r2, %r2, %r2, %r2, %r2, %r2}, {%r2, %r2, %r2, %r2, %r2, %r2, %r2, %r2}, {%r23939, %r23940, %r23941, %r23942};
	bar.warp.sync 	-1;
	wmma.mma.sync.aligned.row.col.m32n8k16.f16.f16 {%r23947, %r23948, %r23949, %r23950}, {%r2, %r2, %r2, %r2, %r2, %r2, %r2, %r2}, {%r2, %r2, %r2, %r2, %r2, %r2, %r2, %r2}, {%r23943, %r23944, %r23945, %r23946};
	bar.warp.sync 	-1;
	wmma.mma.sync.aligned.row.col.m32n8k16.f16.f16 {%r23951, %r23952, %r23953, %r23954}, {%r2, %r2, %r2, %r2, %r2, %r2, %r2, %r2}, {%r2, %r2, %r2, %r2, %r2, %r2, %r2, %r2}, {%r23947, %r23948, %r23949, %r23950};
	bar.warp.sync 	-1;
	wmma.mma.sync.aligned.row.col.m32n8k16.f16.f16 {%r23955, %r23956, %r23957, %r23958}, {%r2, %r2, %r2, %r2, %r2, %r2, %r2, %r2}, {%r2, %r2, %r2, %r2, %r2, %r2, %r2, %r2}, {%r23951, %r23952, %r23953, %r23954};
	bar.warp.sync 	-1;
	wmma.mma.sync.aligned.row.col.m32n8k16.f16.f16 {%r23959, %r23960, %r23961, %r23962}, {%r2, %r2, %r2, %r2, %r2, %r2, %r2, %r2}, {%r2, %r2, %r2, %r2, %r2, %r2, %r2, %r2}, {%r23955, %r23956, %r23957, %r23958};
	bar.warp.sync 	-1;
	wmma.mma.sync.aligned.row.col.m32n8k16.f16.f16 {%r23963, %r23964, %r23965, %r23966}, {%r2, %r2, %r2, %r2, %r2, %r2, %r2, %r2}, {%r2, %r2, %r2, %r2, %r2, %r2, %r2, %r2}, {%r23959, %r23960, %r23961, %r23962};
	bar.warp.sync 	-1;
	wmma.mma.sync.aligned.row.col.m32n8k16.f16.f16 {%r23967, %r23968, %r23969, %r23970}, {%r2, %r2, %r2, %r2, %r2, %r2, %r2, %r2}, {%r2, %r2, %r2, %r2, %r2, %r2, %r2, %r2}, {%r23963, %r23964, %r23965, %r23966};
	bar.warp.sync 	-1;
	wmma.mma.sync.aligned.row.col.m32n8k16.f16.f16 {%r23971, %r23972, %r23973, %r23974}, {%r2, %r2, %r2, %r2, %r2, %r2, %r2, %r2}, {%r2, %r2, %r2, %r2, %r2, %r2, %r2, %r2}, {%r23967, %r23968, %r23969, %r23970};
	bar.warp.sync 	-1;
	wmma.mma.sync.aligned.row.col.m32n8k16.f16.f16 {%r23975, %r23976, %r23977, %r23978}, {%r2, %r2, %r2, %r2, %r2, %r2, %r2, %r2}, {%r2, %r2, %r2, %r2, %r2, %r2, %r2, %r2}, {%r23971, %r23972, %r23973, %r23974};
	bar.warp.sync 	-1;
	wmma.mma.sync.aligned.row.col.m32n8k16.f16.f16 {%r23979, %r23980, %r23981, %r23982}, {%r2, %r2, %r2, %r2, %r2, %r2, %r2, %r2}, {%r2, %r2, %r2, %r2, %r2, %r2, %r2, %r2}, {%r23975, %r23976, %r23977, %r23978};
	bar.warp.sync 	-1;
	wmma.mma.sync.aligned.row.col.m32n8k16.f16.f16 {%r23983, %r23984, %r23985, %r23986}, {%r2, %r2, %r2, %r2, %r2, %r2, %r2, %r2}, {%r2, %r2, %r2, %r2, %r2, %r2, %r2, %r2}, {%r23979, %r23980, %r23981, %r23982};
	bar.warp.sync 	-1;
	wmma.mma.sync.aligned.row.col.m32n8k16.f16.f16 {%r23987, %r23988, %r23989, %r23990}, {%r2, %r2, %r2, %r2, %r2, %r2, %r2, %r2}, {%r2, %r2, %r2, %r2, %r2, %r2, %r2, %r2}, {%r23983, %r23984, %r23985, %r23986};
	bar.warp.sync 	-1;
	wmma.mma.sync.aligned.row.col.m32n8k16.f16.f16 {%r23991, %r23992, %r23993, %r23994}, {%r2, %r2, %r2, %r2, %r2, %r2, %r2, %r2}, {%r2, %r2, %r2, %r2, %r2, %r2, %r2, %r2}, {%r23987, %r23988, %r23989, %r23990};
	bar.warp.sync 	-1;
	wmma.mma.sync.aligned.row.col.m32n8k16.f16.f16 {%r23995, %r23996, %r23997, %r23998}, {%r2, %r2, %r2, %r2, %r2, %r2, %r2, %r2}, {%r2, %r2, %r2, %r2, %r2, %r2, %r2, %r2}, {%r23991, %r23992, %r23993, %r23994};
	bar.warp.sync 	-1;
	wmma.mma.sync.aligned.row.col.m32n8k16.f16.f16 {%r23999, %r24000, %r24001, %r24002}, {%r2, %r2, %r2, %r2, %r2, %r2, %r2, %r2}, {%r2, %r2, %r2, %r2, %r2, %r2, %r2, %r2}, {%r23995, %r23996, %r23997, %r23998};
	bar.warp.sync 	-1;
	wmma.mma.sync.aligned.row.col.m32n8k16.f16.f16 {%r24003, %r24004, %r24005, %r24006}, {%r2, %r2, %r2, %r2, %r2, %r2, %r2, %r2}, {%r2, %r2, %r2, %r2, %r2, %r2, %r2, %r2}, {%r23999, %r24000, %r24001, %r24002};
	bar.warp.sync 	-1;
	wmma.mma.sync.aligned.row.col.m32n8k16.f16.f16 {%r24007, %r24008, %r24009, %r24010}, {%r2, %r2, %r2, %r2, %r2, %r2, %r2, %r2}, {%r2, %r2, %r2, %r2, %r2, %r2, %r2, %r2}, {%r24003, %r24004, %r24005, %r24006};
	bar.warp.sync 	-1;
	wmma.mma.sync.aligned.row.col.m32n8k16.f16.f16 {%r24011, %r24012, %r24013, %r24014}, {%r2, %r2, %r2, %r2, %r2, %r2, %r2, %r2}, {%r2, %r2, %r2, %r2, %r2, %r2, %r2, %r2}, {%r24007, %r24008, %r24009, %r24010};
	bar.warp.sync 	-1;
	wmma.mma.sync.aligned.row.col.m32n8k16.f16.f16 {%r24015, %r24016, %r24017, %r24018}, {%r2, %r2, %r2, %r2, %r2, %r2, %r2, %r2}, {%r2, %r2, %r2, %r2, %r2, %r2, %r2, %r2}, {%r24011, %r24012, %r24013, %r24014};
	bar.warp.sync 	-1;
	wmma.mma.sync.aligned.row.col.m32n8k16.f16.f16 {%r24019, %r24020, %r24021, %r24022}, {%r2, %r2, %r2, %r2, %r2, %r2, %r2, %r2}, {%r2, %r2, %r2, %r2, %r2, %r2, %r2, %r2}, {%r24015, %r24016, %r24017, %r24018};
	bar.warp.sync 	-1;
	wmma.mma.sync.aligned.row.col.m32n8k16.f16.f16 {%r24023, %r24024, %r24025, %r24026}, {%r2, %r2, %r2, %r2, %r2, %r2, %r2, %r2}, {%r2, %r2, %r2, %r2, %r2, %r2, %r2, %r2}, {%r24019, %r24020, %r24021, %r24022};
	bar.warp.sync 	-1;
	wmma.mma.sync.aligned.row.col.m32n8k16.f16.f16 {%r24027, %r24028, %r24029, %r24030}, {%r2, %r2, %r2, %r2, %r2, %r2, %r2, %r2}, {%r2, %r2, %r2, %r2, %r2, %r2, %r2, %r2}, {%r24023, %r24024, %r24025, %r24026};
	bar.warp.sync 	-1;
	wmma.mma.sync.aligned.row.col.m32n8k16.f16.f16 {%r24031, %r24032, %r24033, %r24034}, {%r2, %r2, %r2, %r2, %r2, %r2, %r2, %r2}, {%r2, %r2, %r2, %r2, %r2, %r2, %r2, %r2}, {%r24027, %r24028, %r24029, %r24030};
	bar.warp.sync 	-1;
	wmma.mma.sync.aligned.row.col.m32n8k16.f16.f16 {%r24035, %r24036, %r24037, %r24038}, {%r2, %r2, %r2, %r2, %r2, %r2, %r2, %r2}, {%r2, %r2, %r2, %r2, %r2, %r2, %r2, %r2}, {%r24031, %r24032, %r24033, %r24034};
	bar.warp.sync 	-1;
	wmma.mma.sync.aligned.row.col.m32n8k16.f16.f16 {%r24039, %r24040, %r24041, %r24042}, {%r2, %r2, %r2, %r2, %r2, %r2, %r2, %r2}, {%r2, %r2, %r2, %r2, %r2, %r2, %r2, %r2}, {%r24035, %r24036, %r24037, %r24038};
	bar.warp.sync 	-1;
	wmma.mma.sync.aligned.row.col.m32n8k16.f16.f16 {%r24043, %r24044, %r24045, %r24046}, {%r2, %r2, %r2, %r2, %r2, %r2, %r2, %r2}, {%r2, %r2, %r2, %r2, %r2, %r2, %r2, %r2}, {%r24039, %r24040, %r24041, %r24042};
	bar.warp.sync 	-1;
	wmma.mma.sync.aligned.row.col.m32n8k16.f16.f16 {%r24047, %r24048, %r24049, %r24050}, {%r2, %r2, %r2, %r2, %r2, %r2, %r2, %r2}, {%r2, %r2, %r2, %r2, %r2, %r2, %r2, %r2}, {%r24043, %r24044, %r24045, %r24046};
	bar.warp.sync 	-1;
	wmma.mma.sync.aligned.row.col.m32n8k16.f16.f16 {%r24051, %r24052, %r24053, %r24054}, {%r2, %r2, %r2, %r2, %r2, %r2, %r2, %r2}, {%r2, %r2, %r2, %r2, %r2, %r2, %r2, %r2}, {%r24047, %r24048, %r24049, %r24050};
	bar.warp.sync 	-1;
	wmma.mma.sync.aligned.row.col.m32n8k16.f16.f16 {%r24055, %r24056, %r24057, %r24058}, {%r2, %r2, %r2, %r2, %r2, %r2, %r2, %r2}, {%r2, %r2, %r2, %r2, %r2, %r2, %r2, %r2}, {%r24051, %r24052, %r24053, %r24054};
	bar.warp.sync 	-1;
	wmma.mma.sync.aligned.row.col.m32n8k16.f16.f16 {%r24059, %r24060, %r24061, %r24062}, {%r2, %r2, %r2, %r2, %r2, %r2, %r2, %r2}, {%r2, %r2, %r2, %r2, %r2, %r2, %r2, %r2}, {%r24055, %r24056, %r24057, %r24058};
	bar.warp.sync 	-1;
	wmma.mma.sync.aligned.row.col.m32n8k16.f16.f16 {%r24063, %r24064, %r24065, %r24066}, {%r2, %r2, %r2, %r2, %r2, %r2, %r2, %r2}, {%r2, %r2, %r2, %r2, %r2, %r2, %r2, %r2}, {%r24059, %r24060, %r24061, %r24062};
	bar.warp.sync 	-1;
	wmma.mma.sync.aligned.row.col.m32n8k16.f16.f16 {%r24067, %r24068, %r24069, %r24070}, {%r2, %r2, %r2, %r2, %r2, %r2, %r2, %r2}, {%r2, %r2, %r2, %r2, %r2, %r2, %r2, %r2}, {%r24063, %r24064, %r24065, %r24066};
	bar.warp.sync 	-1;
	wmma.mma.sync.aligned.row.col.m32n8k16.f16.f16 {%r24071, %r24072, %r24073, %r24074}, {%r2, %r2, %r2, %r2, %r2, %r2, %r2, %r2}, {%r2, %r2, %r2, %r2, %r2, %r2, %r2, %r2}, {%r24067, %r24068, %r24069, %r24070};
	bar.warp.sync 	-1;
	wmma.mma.sync.aligned.row.col.m32n8k16.f16.f16 {%r24075, %r24076, %r24077, %r24078}, {%r2, %r2, %r2, %r2, %r2, %r2, %r2, %r2}, {%r2, %r2, %r2, %r2, %r2, %r2, %r2, %r2}, {%r24071, %r24072, %r24073, %r24074};
	bar.warp.sync 	-1;
	wmma.mma.sync.aligned.row.col.m32n8k16.f16.f16 {%r24079, %r24080, %r24081, %r24082}, {%r2, %r2, %r2, %r2, %r2, %r2, %r2, %r2}, {%r2, %r2, %r2, %r2, %r2, %r2, %r2, %r2}, {%r24075, %r24076, %r24077, %r24078};
	bar.warp.sync 	-1;
	wmma.mma.sync.aligned.row.col.m32n8k16.f16.f16 {%r24083, %r24084, %r24085, %r24086}, {%r2, %r2, %r2, %r2, %r2, %r2, %r2, %r2}, {%r2, %r2, %r2, %r2, %r2, %r2, %r2, %r2}, {%r24079, %r24080, %r24081, %r24082};
	bar.warp.sync 	-1;
	wmma.mma.sync.aligned.row.col.m32n8k16.f16.f16 {%r24087, %r24088, %r24089, %r24090}, {%r2, %r2, %r2, %r2, %r2, %r2, %r2, %r2}, {%r2, %r2, %r2, %r2, %r2, %r2, %r2, %r2}, {%r24083, %r24084, %r24085, %r24086};
	bar.warp.sync 	-1;
	wmma.mma.sync.aligned.row.col.m32n8k16.f16.f16 {%r24091, %r24092, %r24093, %r24094}, {%r2, %r2, %r2, %r2, %r2, %r2, %r2, %r2}, {%r2, %r2, %r2, %r2, %r2, %r2, %r2, %r2}, {%r24087, %r24088, %r24089, %r24090};
	bar.warp.sync 	-1;
	wmma.mma.sync.aligned.row.col.m32n8k16.f16.f16 {%r24095, %r24096, %r24097, %r24098}, {%r2, %r2, %r2, %r2, %r2, %r2, %r2, %r2}, {%r2, %r2, %r2, %r2, %r2, %r2, %r2, %r2}, {%r24091, %r24092, %r24093, %r24094};
	bar.warp.sync 	-1;
	wmma.mma.sync.aligned.row.col.m32n8k16.f16.f16 {%r24099, %r24100, %r24101, %r24102}, {%r2, %r2, %r2, %r2, %r2, %r2, %r2, %r2}, {%r2, %r2, %r2, %r2, %r2, %r2, %r2, %r2}, {%r24095, %r24096, %r24097, %r24098};
	bar.warp.sync 	-1;
	wmma.mma.sync.aligned.row.col.m32n8k16.f16.f16 {%r24103, %r24104, %r24105, %r24106}, {%r2, %r2, %r2, %r2, %r2, %r2, %r2, %r2}, {%r2, %r2, %r2, %r2, %r2, %r2, %r2, %r2}, {%r24099, %r24100, %r24101, %r24102};
	bar.warp.sync 	-1;
	wmma.mma.sync.aligned.row.col.m32n8k16.f16.f16 {%r24107, %r24108, %r24109, %r24110}, {%r2, %r2, %r2, %r2, %r2, %r2, %r2, %r2}, {%r2, %r2, %r2, %r2, %r2, %r2, %r2, %r2}, {%r24103, %r24104, %r24105, %r24106};
	bar.warp.sync 	-1;
	wmma.mma.sync.aligned.row.col.m32n8k16.f16.f16 {%r24111, %r24112, %r24113, %r24114}, {%r2, %r2, %r2, %r2, %r2, %r2, %r2, %r2}, {%r2, %r2, %r2, %r2, %r2, %r2, %r2, %r2}, {%r24107, %r24108, %r24109, %r24110};
	bar.warp.sync 	-1;
	wmma.mma.sync.aligned.row.col.m32n8k16.f16.f16 {%r24115, %r24116, %r24117, %r24118}, {%r2, %r2, %r2, %r2, %r2, %r2, %r2, %r2}, {%r2, %r2, %r2, %r2, %r2, %r2, %r2, %r2}, {%r24111, %r24112, %r24113, %r24114};
	bar.warp.sync 	-1;
	wmma.mma.sync.aligned.row.col.m32n8k16.f16.f16 {%r24119, %r24120, %r24121, %r24122}, {%r2, %r2, %r2, %r2, %r2, %r2, %r2, %r2}, {%r2, %r2, %r2, %r2, %r2, %r2, %r2, %r2}, {%r24115, %r24116, %r24117, %r24118};
	bar.warp.sync 	-1;
	wmma.mma.sync.aligned.row.col.m32n8k16.f16.f16 {%r24123, %r24124, %r24125, %r24126}, {%r2, %r2, %r2, %r2, %r2, %r2, %r2, %r2}, {%r2, %r2, %r2, %r2, %r2, %r2, %r2, %r2}, {%r24119, %r24120, %r24121, %r24122};
	bar.warp.sync 	-1;
	wmma.mma.sync.aligned.row.col.m32n8k16.f16.f16 {%r24127, %r24128, %r24129, %r24130}, {%r2, %r2, %r2, %r2, %r2, %r2, %r2, %r2}, {%r2, %r2, %r2, %r2, %r2, %r2, %r2, %r2}, {%r24123, %r24124, %r24125, %r24126};
	bar.warp.sync 	-1;
	wmma.mma.sync.aligned.row.col.m32n8k16.f16.f16 {%r24131, %r24132, %r24133, %r24134}, {%r2, %r2, %r2, %r2, %r2, %r2, %r2, %r2}, {%r2, %r2, %r2, %r2, %r2, %r2, %r2, %r2}, {%r24127, %r24128, %r24129, %r24130};
	bar.warp.sync 	-1;
	wmma.mma.sync.aligned.row.col.m32n8k16.f16.f16 {%r24135, %r24136, %r24137, %r24138}, {%r2, %r2, %r2, %r2, %r2, %r2, %r2, %r2}, {%r2, %r2, %r2, %r2, %r2, %r2, %r2, %r2}, {%r24131, %r24132, %r24133, %r24134};
	bar.warp.sync 	-1;
	wmma.mma.sync.aligned.row.col.m32n8k16.f16.f16 {%r24139, %r24140, %r24141, %r24142}, {%r2, %r2, %r2, %r2, %r2, %r2, %r2, %r2}, {%r2, %r2, %r2, %r2, %r2, %r2, %r2, %r2}, {%r24135, %r24136, %r24137, %r24138};
	bar.warp.sync 	-1;
	wmma.mma.sync.aligned.row.col.m32n8k16.f16.f16 {%r24143, %r24144, %r24145, %r24146}, {%r2, %r2, %r2, %r2, %r2, %r2, %r2, %r2}, {%r2, %r2, %r2, %r2, %r2, %r2, %r2, %r2}, {%r24139, %r24140, %r24141, %r24142};
	bar.warp.sync 	-1;
	wmma.mma.sync.aligned.row.col.m32n8k16.f16.f16 {%r24147, %r24148, %r24149, %r24150}, {%r2, %r2, %r2, %r2, %r2, %r2, %r2, %r2}, {%r2, %r2, %r2, %r2, %r2, %r2, %r2, %r2}, {%r24143, %r24144, %r24145, %r24146};
	bar.warp.sync 	-1;
	wmma.mma.sync.aligned.row.col.m32n8k16.f16.f16 {%r24151, %r24152, %r24153, %r24154}, {%r2, %r2, %r2, %r2, %r2, %r2, %r2, %r2}, {%r2, %r2, %r2, %r2, %r2, %r2, %r2, %r2}, {%r24147, %r24148, %r24149, %r24150};
	bar.warp.sync 	-1;
	wmma.mma.sync.aligned.row.col.m32n8k16.f16.f16 {%r24155, %r24156, %r24157, %r24158}, {%r2, %r2, %r2, %r2, %r2, %r2, %r2, %r2}, {%r2, %r2, %r2, %r2, %r2, %r2, %r2, %r2}, {%r24151, %r24152, %r24153, %r24154};
	bar.warp.sync 	-1;
	wmma.mma.sync.aligned.row.col.m32n8k16.f16.f16 {%r24159, %r24160, %r24161, %r24162}, {%r2, %r2, %r2, %r2, %r2, %r2, %r2, %r2}, {%r2, %r2, %r2, %r2, %r2, %r2, %r2, %r2}, {%r24155, %r24156, %r24157, %r24158};
	bar.warp.sync 	-1;
	wmma.mma.sync.aligned.row.col.m32n8k16.f16.f16 {%r24163, %r24164, %r24165, %r24166}, {%r2, %r2, %r2, %r2, %r2, %r2, %r2, %r2}, {%r2, %r2, %r2, %r2, %r2, %r2, %r2, %r2}, {%r24159, %r24160, %r24161, %r24162};
	bar.warp.sync 	-1;
	wmma.mma.sync.aligned.row.col.m32n8k16.f16.f16 {%r24167, %r24168, %r24169, %r24170}, {%r2, %r2, %r2, %r2, %r2, %r2, %r2, %r2}, {%r2, %r2, %r2, %r2, %r2, %r2, %r2, %r2}, {%r24163, %r24164, %r24165, %r24166};
	bar.warp.sync 	-1;
	wmma.mma.sync.aligned.row.col.m32n8k16.f16.f16 {%r24171, %r24172, %r24173, %r24174}, {%r2, %r2, %r2, %r2, %r2, %r2, %r2, %r2}, {%r2, %r2, %r2, %r2, %r2, %r2, %r2, %r2}, {%r24167, %r24168, %r24169, %r24170};
	bar.warp.sync 	-1;
	wmma.mma.sync.aligned.row.col.m32n8k16.f16.f16 {%r24175, %r24176, %r24177, %r24178}, {%r2, %r2, %r2, %r2, %r2, %r2, %r2, %r2}, {%r2, %r2, %r2, %r2, %r2, %r2, %r2, %r2}, {%r24171, %r24172, %r24173, %r24174};
	bar.warp.sync 	-1;
	wmma.mma.sync.aligned.row.col.m32n8k16.f16.f16 {%r24179, %r24180, %r24181, %r24182}, {%r2, %r2, %r2, %r2, %r2, %r2, %r2, %r2}, {%r2, %r2, %r2, %r2, %r2, %r2, %r2, %r2}, {%r24175, %r24176, %r24177, %r24178};
	bar.warp.sync 	-1;
	wmma.mma.sync.aligned.row.col.m32n8k16.f16.f16 {%r24183, %r24184, %r24185, %r24186}, {%r2, %r2, %r2, %r2, %r2, %r2, %r2, %r2}, {%r2, %r2, %r2, %r2, %r2, %r2, %r2, %r2}, {%r24179, %r24180, %r24181, %r24182};
	bar.warp.sync 	-1;
	wmma.mma.sync.aligned.row.col.m32n8k16.f16.f16 {%r24187, %r24188, %r24189, %r24190}, {%r2, %r2, %r2, %r2, %r2, %r2, %r2, %r2}, {%r2, %r2, %r2, %r2, %r2, %r2, %r2, %r2}, {%r24183, %r24184, %r24185, %r24186};
	bar.warp.sync 	-1;
	wmma.mma.sync.aligned.row.col.m32n8k16.f16.f16 {%r24191, %r24192, %r24193, %r24194}, {%r2, %r2, %r2, %r2, %r2, %r2, %r2, %r2}, {%r2, %r2, %r2, %r2, %r2, %r2, %r2, %r2}, {%r24187, %r24188, %r24189, %r24190};
	bar.warp.sync 	-1;
	wmma.mma.sync.aligned.row.col.m32n8k16.f16.f16 {%r24195, %r24196, %r24197, %r24198}, {%r2, %r2, %r2, %r2, %r2, %r2, %r2, %r2}, {%r2, %r2, %r2, %r2, %r2, %r2, %r2, %r2}, {%r24191, %r24192, %r24193, %r24194};
	bar.warp.sync 	-1;
	wmma.mma.sync.aligned.row.col.m32n8k16.f16.f16 {%r24199, %r24200, %r24201, %r24202}, {%r2, %r2, %r2, %r2, %r2, %r2, %r2, %r2}, {%r2, %r2, %r2, %r2, %r2, %r2, %r2, %r2}, {%r24195, %r24196, %r24197, %r24198};
	bar.warp.sync 	-1;
	wmma.mma.sync.aligned.row.col.m32n8k16.f16.f16 {%r24203, %r24204, %r24205, %r24206}, {%r2, %r2, %r2, %r2, %r2, %r2, %r2, %r2}, {%r2, %r2, %r2, %r2, %r2, %r2, %r2, %r2}, {%r24199, %r24200, %r24201, %r24202};
	bar.warp.sync 	-1;
	wmma.mma.sync.aligned.row.col.m32n8k16.f16.f16 {%r24207, %r24208, %r24209, %r24210}, {%r2, %r2, %r2, %r2, %r2, %r2, %r2, %r2}, {%r2, %r2, %r2, %r2, %r2, %r2, %r2, %r2}, {%r24203, %r24204, %r24205, %r24206};
	bar.warp.sync 	-1;
	wmma.mma.sync.aligned.row.col.m32n8k16.f16.f16 {%r24211, %r24212, %r24213, %r24214}, {%r2, %r2, %r2, %r2, %r2, %r2, %r2, %r2}, {%r2, %r2, %r2, %r2, %r2, %r2, %r2, %r2}, {%r24207, %r24208, %r24209, %r24210};
	bar.warp.sync 	-1;
	wmma.mma.sync.aligned.row.col.m32n8k16.f16.f16 {%r24215, %r24216, %r24217, %r24218}, {%r2, %r2, %r2, %r2, %r2, %r2, %r2, %r2}, {%r2, %r2, %r2, %r2, %r2, %r2, %r2, %r2}, {%r24211, %r24212, %r24213, %r24214};
	bar.warp.sync 	-1;
	wmma.mma.sync.aligned.row.col.m32n8k16.f16.f16 {%r24219, %r24220, %r24221, %r24222}, {%r2, %r2, %r2, %r2, %r2, %r2, %r2, %r2}, {%r2, %r2, %r2, %r2, %r2, %r2, %r2, %r2}, {%r24215, %r24216, %r24217, %r24218};
	bar.warp.sync 	-1;
	wmma.mma.sync.aligned.row.col.m32n8k16.f16.f16 {%r24223, %r24224, %r24225, %r24226}, {%r2, %r2, %r2, %r2, %r2, %r2, %r2, %r2}, {%r2, %r2, %r2, %r2, %r2, %r2, %r2, %r2}, {%r24219, %r24220, %r24221, %r24222};
	bar.warp.sync 	-1;
	wmma.mma.sync.aligned.row.col.m32n8k16.f16.f16 {%r24227, %r24228, %r24229, %r24230}, {%r2, %r2, %r2, %r2, %r2, %r2, %r2, %r2}, {%r2, %r2, %r2, %r2, %r2, %r2, %r2, %r2}, {%r24223, %r24224, %r24225, %r24226};
	bar.warp.sync 	-1;
	wmma.mma.sync.aligned.row.col.m32n8k16.f16.f16 {%r24231, %r24232, %r24233, %r24234}, {%r2, %r2, %r2, %r2, %r2, %r2, %r2, %r2}, {%r2, %r2, %r2, %r2, %r2, %r2, %r2, %r2}, {%r24227, %r24228, %r24229, %r24230};
	bar.warp.sync 	-1;
	wmma.mma.sync.aligned.row.col.m32n8k16.f16.f16 {%r24235, %r24236, %r24237, %r24238}, {%r2, %r2, %r2, %r2, %r2, %r2, %r2, %r2}, {%r2, %r2, %r2, %r2, %r2, %r2, %r2, %r2}, {%r24231, %r24232, %r24233, %r24234};
	bar.warp.sync 	-1;
	wmma.mma.sync.aligned.row.col.m32n8k16.f16.f16 {%r24239, %r24240, %r24241, %r24242}, {%r2, %r2, %r2, %r2, %r2, %r2, %r2, %r2}, {%r2, %r2, %r2, %r2, %r2, %r2, %r2, %r2}, {%r24235, %r24236, %r24237, %r24238};
	bar.warp.sync 	-1;
	wmma.mma.sync.aligned.row.col.m32n8k16.f16.f16 {%r24243, %r24244, %r24245, %r24246}, {%r2, %r2, %r2, %r2, %r2, %r2, %r2, %r2}, {%r2, %r2, %r2, %r2, %r2, %r2, %r2, %r2}, {%r24239, %r24240, %r24241, %r24242};
	bar.warp.sync 	-1;
	wmma.mma.sync.aligned.row.col.m32n8k16.f16.f16 {%r24247, %r24248, %r24249, %r24250}, {%r2, %r2, %r2, %r2, %r2, %r2, %r2, %r2}, {%r2, %r2, %r2, %r2, %r2, %r2, %r2, %r2}, {%r24243, %r24244, %r24245, %r24246};
	bar.warp.sync 	-1;
	wmma.mma.sync.aligned.row.col.m32n8k16.f16.f16 {%r24251, %r24252, %r24253, %r24254}, {%r2, %r2, %r2, %r2, %r2, %r2, %r2, %r2}, {%r2, %r2, %r2, %r2, %r2, %r2, %r2, %r2}, {%r24247, %r24248, %r24249, %r24250};
	bar.warp.sync 	-1;
	wmma.mma.sync.aligned.row.col.m32n8k16.f16.f16 {%r24255, %r24256, %r24257, %r24258}, {%r2, %r2, %r2, %r2, %r2, %r2, %r2, %r2}, {%r2, %r2, %r2, %r2, %r2, %r2, %r2, %r2}, {%r24251, %r24252, %r24253, %r24254};
	bar.warp.sync 	-1;
	wmma.mma.sync.aligned.row.col.m32n8k16.f16.f16 {%r24259, %r24260, %r24261, %r24262}, {%r2, %r2, %r2, %r2, %r2, %r2, %r2, %r2}, {%r2, %r2, %r2, %r2, %r2, %r2, %r2, %r2}, {%r24255, %r24256, %r24257, %r24258};
	bar.warp.sync 	-1;
	wmma.mma.sync.aligned.row.col.m32n8k16.f16.f16 {%r24263, %r24264, %r24265, %r24266}, {%r2, %r2, %r2, %r2, %r2, %r2, %r2, %r2}, {%r2, %r2, %r2, %r2, %r2, %r2, %r2, %r2}, {%r24259, %r24260, %r24261, %r24262};
	bar.warp.sync 	-1;
	wmma.mma.sync.aligned.row.col.m32n8k16.f16.f16 {%r24267, %r24268, %r24269, %r24270}, {%r2, %r2, %r2, %r2, %r2, %r2, %r2, %r2}, {%r2, %r2, %r2, %r2, %r2, %r2, %r2, %r2}, {%r24263, %r24264, %r24265, %r24266};
	bar.warp.sync 	-1;
	wmma.mma.sync.aligned.row.col.m32n8k16.f16.f16 {%r24271, %r24272, %r24273, %r24274}, {%r2, %r2, %r2, %r2, %r2, %r2, %r2, %r2}, {%r2, %r2, %r2, %r2, %r2, %r2, %r2, %r2}, {%r24267, %r24268, %r24269, %r24270};
	bar.warp.sync 	-1;
	wmma.mma.sync.aligned.row.col.m32n8k16.f16.f16 {%r24275, %r24276, %r24277, %r24278}, {%r2, %r2, %r2, %r2, %r2, %r2, %r2, %r2}, {%r2, %r2, %r2, %r2, %r2, %r2, %r2, %r2}, {%r24271, %r24272, %r24273, %r24274};
	bar.warp.sync 	-1;
	wmma.mma.sync.aligned.row.col.m32n8k16.f16.f16 {%r24279, %r24280, %r24281, %r24282}, {%r2, %r2, %r2, %r2, %r2, %r2, %r2, %r2}, {%r2, %r2, %r2, %r2, %r2, %r2, %r2, %r2}, {%r24275, %r24276, %r24277, %r24278};
	bar.warp.sync 	-1;
	wmma.mma.sync.aligned.row.col.m32n8k16.f16.f16 {%r24283, %r24284, %r24285, %r24286}, {%r2, %r2, %r2, %r2, %r2, %r2, %r2, %r2}, {%r2, %r2, %r2, %r2, %r2, %r2, %r2, %r2}, {%r24279, %r24280, %r24281, %r24282};
	bar.warp.sync 	-1;
	wmma.mma.sync.aligned.row.col.m32n8k16.f16.f16 {%r24287, %r24288, %r24289, %r24290}, {%r2, %r2, %r2, %r2, %r2, %r2, %r2, %r2}, {%r2, %r2, %r2, %r2, %r2, %r2, %r2, %r2}, {%r24283, %r24284, %r24285, %r24286};
	bar.warp.sync 	-1;
	wmma.mma.sync.aligned.row.col.m32n8k16.f16.f16 {%r24291, %r24292, %r24293, %r24294}, {%r2, %r2, %r2, %r2, %r2, %r2, %r2, %r2}, {%r2, %r2, %r2, %r2, %r2, %r2, %r2, %r2}, {%r24287, %r24288, %r24289, %r24290};
	bar.warp.sync 	-1;
	wmma.mma.sync.aligned.row.col.m32n8k16.f16.f16 {%r24295, %r24296, %r24297, %r24298}, {%r2, %r2, %r2, %r2, %r2, %r2, %r2, %r2}, {%r2, %r2, %r2, %r2, %r2, %r2, %r2, %r2}, {%r24291, %r24292, %r24293, %r24294};
	bar.warp.sync 	-1;
	wmma.mma.sync.aligned.row.col.m32n8k16.f16.f16 {%r24299, %r24300, %r24301, %r24302}, {%r2, %r2, %r2, %r2, %r2, %r2, %r2, %r2}, {%r2, %r2, %r2, %r2, %r2, %r2, %r2, %r2}, {%r24295, %r24296, %r24297, %r24298};
	bar.warp.sync 	-1;
	wmma.mma.sync.aligned.row.col.m32n8k16.f16.f16 {%r24303, %r24304, %r24305, %r24306}, {%r2, %r2, %r2, %r2, %r2, %r2, %r2, %r2}, {%r2, %r2, %r2, %r2, %r2, %r2, %r2, %r2}, {%r24299, %r24300, %r24301, %r24302};
	bar.warp.sync 	-1;
	wmma.mma.sync.aligned.row.col.m32n8k16.f16.f16 {%r24307, %r24308, %r24309, %r24310}, {%r2, %r2, %r2, %r2, %r2, %r2, %r2, %r2}, {%r2, %r2, %r2, %r2, %r2, %r2, %r2, %r2}, {%r24303, %r24304, %r24305, %r24306};
	bar.warp.sync 	-1;
	wmma.mma.sync.aligned.row.col.m32n8k16.f16.f16 {%r24311, %r24312, %r24313, %r24314}, {%r2, %r2, %r2, %r2, %r2, %r2, %r2, %r2}, {%r2, %r2, %r2, %r2, %r2, %r2, %r2, %r2}, {%r24307, %r24308, %r24309, %r24310};
	bar.warp.sync 	-1;
	wmma.mma.sync.aligned.row.col.m32n8k16.f16.f16 {%r24315, %r24316, %r24317, %r24318}, {%r2, %r2, %r2, %r2, %r2, %r2, %r2, %r2}, {%r2, %r2, %r2, %r2, %r2, %r2, %r2, %r2}, {%r24311, %r24312, %r24313, %r24314};
	bar.warp.sync 	-1;
	wmma.mma.sync.aligned.row.col.m32n8k16.f16.f16 {%r24319, %r24320, %r24321, %r24322}, {%r2, %r2, %r2, %r2, %r2, %r2, %r2, %r2}, {%r2, %r2, %r2, %r2, %r2, %r2, %r2, %r2}, {%r24315, %r24316, %r24317, %r24318};
	bar.warp.sync 	-1;
	wmma.mma.sync.aligned.row.col.m32n8k16.f16.f16 {%r24323, %r24324, %r24325, %r24326}, {%r2, %r2, %r2, %r2, %r2, %r2, %r2, %r2}, {%r2, %r2, %r2, %r2, %r2, %r2, %r2, %r2}, {%r24319, %r24320, %r24321, %r24322};
	bar.warp.sync 	-1;
	wmma.mma.sync.aligned.row.col.m32n8k16.f16.f16 {%r24327, %r24328, %r24329, %r24330}, {%r2, %r2, %r2, %r2, %r2, %r2, %r2, %r2}, {%r2, %r2, %r2, %r2, %r2, %r2, %r2, %r2}, {%r24323, %r24324, %r24325, %r24326};
	bar.warp.sync 	-1;
	wmma.mma.sync.aligned.row.col.m32n8k16.f16.f16 {%r24331, %r24332, %r24333, %r24334}, {%r2, %r2, %r2, %r2, %r2, %r2, %r2, %r2}, {%r2, %r2, %r2, %r2, %r2, %r2, %r2, %r2}, {%r24327, %r24328, %r24329, %r24330};
	bar.warp.sync 	-1;
	wmma.mma.sync.aligned.row.col.m32n8k16.f16.f16 {%r24335, %r24336, %r24337, %r24338}, {%r2, %r2, %r2, %r2, %r2, %r2, %r2, %r2}, {%r2, %r2, %r2, %r2, %r2, %r2, %r2, %r2}, {%r24331, %r24332, %r24333, %r24334};
	bar.warp.sync 	-1;
	wmma.mma.sync.aligned.row.col.m32n8k16.f16.f16 {%r24339, %r24340, %r24341, %r24342}, {%r2, %r2, %r2, %r2, %r2, %r2, %r2, %r2}, {%r2, %r2, %r2, %r2, %r2, %r2, %r2, %r2}, {%r24335, %r24336, %r24337, %r24338};
	bar.warp.sync 	-1;
	wmma.mma.sync.aligned.row.col.m32n8k16.f16.f16 {%r24343, %r24344, %r24345, %r24346}, {%r2, %r2, %r2, %r2, %r2, %r2, %r2, %r2}, {%r2, %r2, %r2, %r2, %r2, %r2, %r2, %r2}, {%r24339, %r24340, %r24341, %r24342};
	bar.warp.sync 	-1;
	wmma.mma.sync.aligned.row.col.m32n8k16.f16.f16 {%r24347, %r24348, %r24349, %r24350}, {%r2, %r2, %r2, %r2, %r2, %r2, %r2, %r2}, {%r2, %r2, %r2, %r2, %r2, %r2, %r2, %r2}, {%r24343, %r24344, %r24345, %r24346};
	bar.warp.sync 	-1;
	wmma.mma.sync.aligned.row.col.m32n8k16.f16.f16 {%r24351, %r24352, %r24353, %r24354}, {%r2, %r2, %r2, %r2, %r2, %r2, %r2, %r2}, {%r2, %r2, %r2, %r2, %r2, %r2, %r2, %r2}, {%r24347, %r24348, %r24349, %r24350};
	bar.warp.sync 	-1;
	wmma.mma.sync.aligned.row.col.m32n8k16.f16.f16 {%r24355, %r24356, %r24357, %r24358}, {%r2, %r2, %r2, %r2, %r2, %r2, %r2, %r2}, {%r2, %r2, %r2, %r2, %r2, %r2, %r2, %r2}, {%r24351, %r24352, %r24353, %r24354};
	bar.warp.sync 	-1;
	wmma.mma.sync.aligned.row.col.m32n8k16.f16.f16 {%r24359, %r24360, %r24361, %r24362}, {%r2, %r2, %r2, %r2, %r2, %r2, %r2, %r2}, {%r2, %r2, %r2, %r2, %r2, %r2, %r2, %r2}, {%r24355, %r24356, %r24357, %r24358};
	bar.warp.sync 	-1;
	wmma.mma.sync.aligned.row.col.m32n8k16.f16.f16 {%r24363, %r24364, %r24365, %r24366}, {%r2, %r2, %r2, %r2, %r2, %r2, %r2, %r2}, {%r2, %r2, %r2, %r2, %r2, %r2, %r2, %r2}, {%r24359, %r24360, %r24361, %r24362};
	bar.warp.sync 	-1;
	wmma.mma.sync.aligned.row.col.m32n8k16.f16.f16 {%r24367, %r24368, %r24369, %r24370}, {%r2, %r2, %r2, %r2, %r2, %r2, %r2, %r2}, {%r2, %r2, %r2, %r2, %r2, %r2, %r2, %r2}, {%r24363, %r24364, %r24365, %r24366};
	bar.warp.sync 	-1;
	wmma.mma.sync.aligned.row.col.m32n8k16.f16.f16 {%r24371, %r24372, %r24373, %r24374}, {%r2, %r2, %r2, %r2, %r2, %r2, %r2, %r2}, {%r2, %r2, %r2, %r2, %r2, %r2, %r2, %r2}, {%r24367, %r24368, %r24369, %r24370};
	bar.warp.sync 	-1;
	wmma.mma.sync.aligned.row.col.m32n8k16.f16.f16 {%r24375, %r24376, %r24377, %r24378}, {%r2, %r2, %r2, %r2, %r2, %r2, %r2, %r2}, {%r2, %r2, %r2, %r2, %r2, %r2, %r2, %r2}, {%r24371, %r24372, %r24373, %r24374};
	bar.warp.sync 	-1;
	wmma.mma.sync.aligned.row.col.m32n8k16.f16.f16 {%r24379, %r24380, %r24381, %r24382}, {%r2, %r2, %r2, %r2, %r2, %r2, %r2, %r2}, {%r2, %r2, %r2, %r2, %r2, %r2, %r2, %r2}, {%r24375, %r24376, %r24377, %r24378};
	bar.warp.sync 	-1;
	wmma.mma.sync.aligned.row.col.m32n8k16.f16.f16 {%r24383, %r24384, %r24385, %r24386}, {%r2, %r2, %r2, %r2, %r2, %r2, %r2, %r2}, {%r2, %r2, %r2, %r2, %r2, %r2, %r2, %r2}, {%r24379, %r24380, %r24381, %r24382};
	bar.warp.sync 	-1;
	wmma.mma.sync.aligned.row.col.m32n8k16.f16.f16 {%r24387, %r24388, %r24389, %r24390}, {%r2, %r2, %r2, %r2, %r2, %r2, %r2, %r2}, {%r2, %r2, %r2, %r2, %r2, %r2, %r2, %r2}, {%r24383, %r24384, %r24385, %r24386};
	bar.warp.sync 	-1;
	wmma.mma.sync.aligned.row.col.m32n8k16.f16.f16 {%r24391, %r24392, %r24393, %r24394}, {%r2, %r2, %r2, %r2, %r2, %r2, %r2, %r2}, {%r2, %r2, %r2, %r2, %r2, %r2, %r2, %r2}, {%r24387, %r24388, %r24389, %r24390};
	bar.warp.sync 	-1;
	wmma.mma.sync.aligned.row.col.m32n8k16.f16.f16 {%r24395, %r24396, %r24397, %r24398}, {%r2, %r2, %r2, %r2, %r2, %r2, %r2, %r2}, {%r2, %r2, %r2, %r2, %r2, %r2, %r2, %r2}, {%r24391, %r24392, %r24393, %r24394};
	bar.warp.sync 	-1;
	wmma.mma.sync.aligned.row.col.m32n8k16.f16.f16 {%r24399, %r24400, %r24401, %r24402}, {%r2, %r2, %r2, %r2, %r2, %r2, %r2, %r2}, {%r2, %r2, %r2, %r2, %r2, %r2, %r2, %r2}, {%r24395, %r24396, %r24397, %r24398};
	bar.warp.sync 	-1;
	wmma.mma.sync.aligned.row.col.m32n8k16.f16.f16 {%r24403, %r24404, %r24405, %r24406}, {%r2, %r2, %r2, %r2, %r2, %r2, %r2, %r2}, {%r2, %r2, %r2, %r2, %r2, %r2, %r2, %r2}, {%r24399, %r24400, %r24401, %r24402};
	bar.warp.sync 	-1;
	wmma.mma.sync.aligned.row.col.m32n8k16.f16.f16 {%r24407, %r24408, %r24409, %r24410}, {%r2, %r2, %r2, %r2, %r2, %r2, %r2, %r2}, {%r2, %r2, %r2, %r2, %r2, %r2, %r2, %r2}, {%r24403, %r24404, %r24405, %r24406};
	bar.warp.sync 	-1;
	wmma.mma.sync.aligned.row.col.m32n8k16.f16.f16 {%r24411, %r24412, %r24413, %r24414}, {%r2, %r2, %r2, %r2, %r2, %r2, %r2, %r2}, {%r2, %r2, %r2, %r2, %r2, %r2, %r2, %r2}, {%r24407, %r24408, %r24409, %r24410};
	bar.warp.sync 	-1;
	wmma.mma.sync.aligned.row.col.m32n8k16.f16.f16 {%r24415, %r24416, %r24417, %r24418}, {%r2, %r2, %r2, %r2, %r2, %r2, %r2, %r2}, {%r2, %r2, %r2, %r2, %r2, %r2, %r2, %r2}, {%r24411, %r24412, %r24413, %r24414};
	bar.warp.sync 	-1;
	wmma.mma.sync.aligned.row.col.m32n8k16.f16.f16 {%r24419, %r24420, %r24421, %r24422}, {%r2, %r2, %r2, %r2, %r2, %r2, %r2, %r2}, {%r2, %r2, %r2, %r2, %r2, %r2, %r2, %r2}, {%r24415, %r24416, %r24417, %r24418};
	bar.warp.sync 	-1;
	wmma.mma.sync.aligned.row.col.m32n8k16.f16.f16 {%r24423, %r24424, %r24425, %r24426}, {%r2, %r2, %r2, %r2, %r2, %r2, %r2, %r2}, {%r2, %r2, %r2, %r2, %r2, %r2, %r2, %r2}, {%r24419, %r24420, %r24421, %r24422};
	bar.warp.sync 	-1;
	wmma.mma.sync.aligned.row.col.m32n8k16.f16.f16 {%r24427, %r24428, %r24429, %r24430}, {%r2, %r2, %r2, %r2, %r2, %r2, %r2, %r2}, {%r2, %r2, %r2, %r2, %r2, %r2, %r2, %r2}, {%r24423, %r24424, %r24425, %r24426};
	bar.warp.sync 	-1;
	wmma.mma.sync.aligned.row.col.m32n8k16.f16.f16 {%r24431, %r24432, %r24433, %r24434}, {%r2, %r2, %r2, %r2, %r2, %r2, %r2, %r2}, {%r2, %r2, %r2, %r2, %r2, %r2, %r2, %r2}, {%r24427, %r24428, %r24429, %r24430};
	bar.warp.sync 	-1;
	wmma.mma.sync.aligned.row.col.m32n8k16.f16.f16 {%r24435, %r24436, %r24437, %r24438}, {%r2, %r2, %r2, %r2, %r2, %r2, %r2, %r2}, {%r2, %r2, %r2, %r2, %r2, %r2, %r2, %r2}, {%r24431, %r24432, %r24433, %r24434};
	bar.warp.sync 	-1;
	wmma.mma.sync.aligned.row.col.m32n8k16.f16.f16 {%r24439, %r24440, %r24441, %r24442}, {%r2, %r2, %r2, %r2, %r2, %r2, %r2, %r2}, {%r2, %r2, %r2, %r2, %r2, %r2, %r2, %r2}, {%r24435, %r24436, %r24437, %r24438};
	bar.warp.sync 	-1;
	wmma.mma.sync.aligned.row.col.m32n8k16.f16.f16 {%r24443, %r24444, %r24445, %r24446}, {%r2, %r2, %r2, %r2, %r2, %r2, %r2, %r2}, {%r2, %r2, %r2, %r2, %r2, %r2, %r2, %r2}, {%r24439, %r24440, %r24441, %r24442};
	bar.warp.sync 	-1;
	wmma.mma.sync.aligned.row.col.m32n8k16.f16.f16 {%r24447, %r24448, %r24449, %r24450}, {%r2, %r2, %r2, %r2, %r2, %r2, %r2, %r2}, {%r2, %r2, %r2, %r2, %r2, %r2, %r2, %r2}, {%r24443, %r24444, %r24445, %r24446};
	bar.warp.sync 	-1;
	wmma.mma.sync.aligned.row.col.m32n8k16.f16.f16 {%r24451, %r24452, %r24453, %r24454}, {%r2, %r2, %r2, %r2, %r2, %r2, %r2, %r2}, {%r2, %r2, %r2, %r2, %r2, %r2, %r2, %r2}, {%r24447, %r24448, %r24449, %r24450};
	bar.warp.sync 	-1;
	wmma.mma.sync.aligned.row.col.m32n8k16.f16.f16 {%r24455, %r24456, %r24457, %r24458}, {%r2, %r2, %r2, %r2, %r2, %r2, %r2, %r2}, {%r2, %r2, %r2, %r2, %r2, %r2, %r2, %r2}, {%r24451, %r24452, %r24453, %r24454};
	bar.warp.sync 	-1;
	wmma.mma.sync.aligned.row.col.m32n8k16.f16.f16 {%r24459, %r24460, %r24461, %r24462}, {%r2, %r2, %r2, %r2, %r2, %r2, %r2, %r2}, {%r2, %r2, %r2, %r2, %r2, %r2, %r2, %r2}, {%r24455, %r24456, %r24457, %r24458};
	bar.warp.sync 	-1;
	wmma.mma.sync.aligned.row.col.m32n8k16.f16.f16 {%r24463, %r24464, %r24465, %r24466}, {%r2, %r2, %r2, %r2, %r2, %r2, %r2, %r2}, {%r2, %r2, %r2, %r2, %r2, %r2, %r2, %r2}, {%r24459, %r24460, %r24461, %r24462};
	bar.warp.sync 	-1;
	wmma.mma.sync.aligned.row.col.m32n8k16.f16.f16 {%r24467, %r24468, %r24469, %r24470}, {%r2, %r2, %r2, %r2, %r2, %r2, %r2, %r2}, {%r2, %r2, %r2, %r2, %r2, %r2, %r2, %r2}, {%r24463, %r24464, %r24465, %r24466};
	bar.warp.sync 	-1;
	wmma.mma.sync.aligned.row.col.m32n8k16.f16.f16 {%r24471, %r24472, %r24473, %r24474}, {%r2, %r2, %r2, %r2, %r2, %r2, %r2, %r2}, {%r2, %r2, %r2, %r2, %r2, %r2, %r2, %r2}, {%r24467, %r24468, %r24469, %r24470};
	bar.warp.sync 	-1;
	wmma.mma.sync.aligned.row.col.m32n8k16.f16.f16 {%r24475, %r24476, %r24477, %r24478}, {%r2, %r2, %r2, %r2, %r2, %r2, %r2, %r2}, {%r2, %r2, %r2, %r2, %r2, %r2, %r2, %r2}, {%r24471, %r24472, %r24473, %r24474};
	bar.warp.sync 	-1;
	wmma.mma.sync.aligned.row.col.m32n8k16.f16.f16 {%r24479, %r24480, %r24481, %r24482}, {%r2, %r2, %r2, %r2, %r2, %r2, %r2, %r2}, {%r2, %r2, %r2, %r2, %r2, %r2, %r2, %r2}, {%r24475, %r24476, %r24477, %r24478};
	bar.warp.sync 	-1;
	wmma.mma.sync.aligned.row.col.m32n8k16.f16.f16 {%r24483, %r24484, %r24485, %r24486}, {%r2, %r2, %r2, %r2, %r2, %r2, %r2, %r2}, {%r2, %r2, %r2, %r2, %r2, %r2, %r2, %r2}, {%r24479, %r24480, %r24481, %r24482};
	bar.warp.sync 	-1;
	wmma.mma.sync.aligned.row.col.m32n8k16.f16.f16 {%r24487, %r24488, %r24489, %r24490}, {%r2, %r2, %r2, %r2, %r2, %r2, %r2, %r2}, {%r2, %r2, %r2, %r2, %r2, %r2, %r2, %r2}, {%r24483, %r24484, %r24485, %r24486};
	bar.warp.sync 	-1;
	wmma.mma.sync.aligned.row.col.m32n8k16.f16.f16 {%r24491, %r24492, %r24493, %r24494}, {%r2, %r2, %r2, %r2, %r2, %r2, %r2, %r2}, {%r2, %r2, %r2, %r2, %r2, %r2, %r2, %r2}, {%r24487, %r24488, %r24489, %r24490};
	bar.warp.sync 	-1;
	wmma.mma.sync.aligned.row.col.m32n8k16.f16.f16 {%r24495, %r24496, %r24497, %r24498}, {%r2, %r2, %r2, %r2, %r2, %r2, %r2, %r2}, {%r2, %r2, %r2, %r2, %r2, %r2, %r2, %r2}, {%r24491, %r24492, %r24493, %r24494};
	bar.warp.sync 	-1;
	wmma.mma.sync.aligned.row.col.m32n8k16.f16.f16 {%r24499, %r24500, %r24501, %r24502}, {%r2, %r2, %r2, %r2, %r2, %r2, %r2, %r2}, {%r2, %r2, %r2, %r2, %r2, %r2, %r2, %r2}, {%r24495, %r24496, %r24497, %r24498};
	bar.warp.sync 	-1;
	wmma.mma.sync.aligned.row.col.m32n8k16.f16.f16 {%r24503, %r24504, %r24505, %r24506}, {%r2, %r2, %r2, %r2, %r2, %r2, %r2, %r2}, {%r2, %r2, %r2, %r2, %r2, %r2, %r2, %r2}, {%r24499, %r24500, %r24501, %r24502};
	bar.warp.sync 	-1;
	wmma.mma.sync.aligned.row.col.m32n8k16.f16.f16 {%r24507, %r24508, %r24509, %r24510}, {%r2, %r2, %r2, %r2, %r2, %r2, %r2, %r2}, {%r2, %r2, %r2, %r2, %r2, %r2, %r2, %r2}, {%r24503, %r24504, %r24505, %r24506};
	bar.warp.sync 	-1;
	wmma.mma.sync.aligned.row.col.m32n8k16.f16.f16 {%r24511, %r24512, %r24513, %r24514}, {%r2, %r2, %r2, %r2, %r2, %r2, %r2, %r2}, {%r2, %r2, %r2, %r2, %r2, %r2, %r2, %r2}, {%r24507, %r24508, %r24509, %r24510};
	bar.warp.sync 	-1;
	wmma.mma.sync.aligned.row.col.m32n8k16.f16.f16 {%r24515, %r24516, %r24517, %r24518}, {%r2, %r2, %r2, %r2, %r2, %r2, %r2, %r2}, {%r2, %r2, %r2, %r2, %r2, %r2, %r2, %r2}, {%r24511, %r24512, %r24513, %r24514};
	bar.warp.sync 	-1;
	wmma.mma.sync.aligned.row.col.m32n8k16.f16.f16 {%r24519, %r24520, %r24521, %r24522}, {%r2, %r2, %r2, %r2, %r2, %r2, %r2, %r2}, {%r2, %r2, %r2, %r2, %r2, %r2, %r2, %r2}, {%r24515, %r24516, %r24517, %r24518};
	bar.warp.sync 	-1;
	wmma.mma.sync.aligned.row.col.m32n8k16.f16.f16 {%r24523, %r24524, %r24525, %r24526}, {%r2, %r2, %r2, %r2, %r2, %r2, %r2, %r2}, {%r2, %r2, %r2, %r2, %r2, %r2, %r2, %r2}, {%r24519, %r24520, %r24521, %r24522};
	bar.warp.sync 	-1;
	wmma.mma.sync.aligned.row.col.m32n8k16.f16.f16 {%r24527, %r24528, %r24529, %r24530}, {%r2, %r2, %r2, %r2, %r2, %r2, %r2, %r2}, {%r2, %r2, %r2, %r2, %r2, %r2, %r2, %r2}, {%r24523, %r24524, %r24525, %r24526};
	bar.warp.sync 	-1;
	wmma.mma.sync.aligned.row.col.m32n8k16.f16.f16 {%r24531, %r24532, %r24533, %r24534}, {%r2, %r2, %r2, %r2, %r2, %r2, %r2, %r2}, {%r2, %r2, %r2, %r2, %r2, %r2, %r2, %r2}, {%r24527, %r24528, %r24529, %r24530};
	bar.warp.sync 	-1;
	wmma.mma.sync.aligned.row.col.m32n8k16.f16.f16 {%r24535, %r24536, %r24537, %r24538}, {%r2, %r2, %r2, %r2, %r2, %r2, %r2, %r2}, {%r2, %r2, %r2, %r2, %r2, %r2, %r2, %r2}, {%r24531, %r24532, %r24533, %r24534};
	bar.warp.sync 	-1;
	wmma.mma.sync.aligned.row.col.m32n8k16.f16.f16 {%r24539, %r24540, %r24541, %r24542}, {%r2, %r2, %r2, %r2, %r2, %r2, %r2, %r2}, {%r2, %r2, %r2, %r2, %r2, %r2, %r2, %r2}, {%r24535, %r24536, %r24537, %r24538};
	bar.warp.sync 	-1;
	wmma.mma.sync.aligned.row.col.m32n8k16.f16.f16 {%r24543, %r24544, %r24545, %r24546}, {%r2, %r2, %r2, %r2, %r2, %r2, %r2, %r2}, {%r2, %r2, %r2, %r2, %r2, %r2, %r2, %r2}, {%r24539, %r24540, %r24541, %r24542};
	bar.warp.sync 	-1;
	wmma.mma.sync.aligned.row.col.m32n8k16.f16.f16 {%r24547, %r24548, %r24549, %r24550}, {%r2, %r2, %r2, %r2, %r2, %r2, %r2, %r2}, {%r2, %r2, %r2, %r2, %r2, %r2, %r2, %r2}, {%r24543, %r24544, %r24545, %r24546};
	bar.warp.sync 	-1;
	wmma.mma.sync.aligned.row.col.m32n8k16.f16.f16 {%r24551, %r24552, %r24553, %r24554}, {%r2, %r2, %r2, %r2, %r2, %r2, %r2, %r2}, {%r2, %r2, %r2, %r2, %r2, %r2, %r2, %r2}, {%r24547, %r24548, %r24549, %r24550};
	bar.warp.sync 	-1;
	wmma.mma.sync.aligned.row.col.m32n8k16.f16.f16 {%r24555, %r24556, %r24557, %r24558}, {%r2, %r2, %r2, %r2, %r2, %r2, %r2, %r2}, {%r2, %r2, %r2, %r2, %r2, %r2, %r2, %r2}, {%r24551, %r24552, %r24553, %r24554};
	bar.warp.sync 	-1;
	wmma.mma.sync.aligned.row.col.m32n8k16.f16.f16 {%r24559, %r24560, %r24561, %r24562}, {%r2, %r2, %r2, %r2, %r2, %r2, %r2, %r2}, {%r2, %r2, %r2, %r2, %r2, %r2, %r2, %r2}, {%r24555, %r24556, %r24557, %r24558};
	bar.warp.sync 	-1;
	wmma.mma.sync.aligned.row.col.m32n8k16.f16.f16 {%r24563, %r24564, %r24565, %r24566}, {%r2, %r2, %r2, %r2, %r2, %r2, %r2, %r2}, {%r2, %r2, %r2, %r2, %r2, %r2, %r2, %r2}, {%r24559, %r24560, %r24561, %r24562};
	bar.warp.sync 	-1;
	wmma.mma.sync.aligned.row.col.m32n8k16.f16.f16 {%r24567, %r24568, %r24569, %r24570}, {%r2, %r2, %r2, %r2, %r2, %r2, %r2, %r2}, {%r2, %r2, %r2, %r2, %r2, %r2, %r2, %r2}, {%r24563, %r24564, %r24565, %r24566};
	bar.warp.sync 	-1;
	wmma.mma.sync.aligned.row.col.m32n8k16.f16.f16 {%r24571, %r24572, %r24573, %r24574}, {%r2, %r2, %r2, %r2, %r2, %r2, %r2, %r2}, {%r2, %r2, %r2, %r2, %r2, %r2, %r2, %r2}, {%r24567, %r24568, %r24569, %r24570};
	bar.warp.sync 	-1;
	wmma.mma.sync.aligned.row.col.m32n8k16.f16.f16 {%r24575, %r24576, %r24577, %r24578}, {%r2, %r2, %r2, %r2, %r2, %r2, %r2, %r2}, {%r2, %r2, %r2, %r2, %r2, %r2, %r2, %r2}, {%r24571, %r24572, %r24573, %r24574};
	bar.warp.sync 	-1;
	wmma.mma.sync.aligned.row.col.m32n8k16.f16.f16 {%r24579, %r24580, %r24581, %r24582}, {%r2, %r2, %r2, %r2, %r2, %r2, %r2, %r2}, {%r2, %r2, %r2, %r2, %r2, %r2, %r2, %r2}, {%r24575, %r24576, %r24577, %r24578};
	bar.warp.sync 	-1;
	wmma.mma.sync.aligned.row.col.m32n8k16.f16.f16 {%r24583, %r24584, %r24585, %r24586}, {%r2, %r2, %r2, %r2, %r2, %r2, %r2, %r2}, {%r2, %r2, %r2, %r2, %r2, %r2, %r2, %r2}, {%r24579, %r24580, %r24581, %r24582};
	bar.warp.sync 	-1;
	wmma.mma.sync.aligned.row.col.m32n8k16.f16.f16 {%r24587, %r24588, %r24589, %r24590}, {%r2, %r2, %r2, %r2, %r2, %r2, %r2, %r2}, {%r2, %r2, %r2, %r2, %r2, %r2, %r2, %r2}, {%r24583, %r24584, %r24585, %r24586};
	bar.warp.sync 	-1;
	wmma.mma.sync.aligned.row.col.m32n8k16.f16.f16 {%r24591, %r24592, %r24593, %r24594}, {%r2, %r2, %r2, %r2, %r2, %r2, %r2, %r2}, {%r2, %r2, %r2, %r2, %r2, %r2, %r2, %r2}, {%r24587, %r24588, %r24589, %r24590};
	bar.warp.sync 	-1;
	wmma.mma.sync.aligned.row.col.m32n8k16.f16.f16 {%r24595, %r24596, %r24597, %r24598}, {%r2, %r2, %r2, %r2, %r2, %r2, %r2, %r2}, {%r2, %r2, %r2, %r2, %r2, %r2, %r2, %r2}, {%r24591, %r24592, %r24593, %r24594};
	bar.warp.sync 	-1;
	wmma.mma.sync.aligned.row.col.m32n8k16.f16.f16 {%r24599, %r24600, %r24601, %r24602}, {%r2, %r2, %r2, %r2, %r2, %r2, %r2, %r2}, {%r2, %r2, %r2, %r2, %r2, %r2, %r2, %r2}, {%r24595, %r24596, %r24597, %r24598};
	bar.warp.sync 	-1;
	wmma.mma.sync.aligned.row.col.m32n8k16.f16.f16 {%r24603, %r24604, %r24605, %r24606}, {%r2, %r2, %r2, %r2, %r2, %r2, %r2, %r2}, {%r2, %r2, %r2, %r2, %r2, %r2, %r2, %r2}, {%r24599, %r24600, %r24601, %r24602};
	bar.warp.sync 	-1;
	wmma.mma.sync.aligned.row.col.m32n8k16.f16.f16 {%r24607, %r24608, %r24609, %r24610}, {%r2, %r2, %r2, %r2, %r2, %r2, %r2, %r2}, {%r2, %r2, %r2, %r2, %r2, %r2, %r2, %r2}, {%r24603, %r24604, %r24605, %r24606};
	bar.warp.sync 	-1;
	wmma.mma.sync.aligned.row.col.m32n8k16.f16.f16 {%r24611, %r24612, %r24613, %r24614}, {%r2, %r2, %r2, %r2, %r2, %r2, %r2, %r2}, {%r2, %r2, %r2, %r2, %r2, %r2, %r2, %r2}, {%r24607, %r24608, %r24609, %r24610};
	bar.warp.sync 	-1;
	wmma.mma.sync.aligned.row.col.m32n8k16.f16.f16 {%r24615, %r24616, %r24617, %r24618}, {%r2, %r2, %r2, %r2, %r2, %r2, %r2, %r2}, {%r2, %r2, %r2, %r2, %r2, %r2, %r2, %r2}, {%r24611, %r24612, %r24613, %r24614};
	bar.warp.sync 	-1;
	wmma.mma.sync.aligned.row.col.m32n8k16.f16.f16 {%r24619, %r24620, %r24621, %r24622}, {%r2, %r2, %r2, %r2, %r2, %r2, %r2, %r2}, {%r2, %r2, %r2, %r2, %r2, %r2, %r2, %r2}, {%r24615, %r24616, %r24617, %r24618};
	bar.warp.sync 	-1;
	wmma.mma.sync.aligned.row.col.m32n8k16.f16.f16 {%r24623, %r24624, %r24625, %r24626}, {%r2, %r2, %r2, %r2, %r2, %r2, %r2, %r2}, {%r2, %r2, %r2, %r2, %r2, %r2, %r2, %r2}, {%r24619, %r24620, %r24621, %r24622};
	bar.warp.sync 	-1;
	wmma.mma.sync.aligned.row.col.m32n8k16.f16.f16 {%r24627, %r24628, %r24629, %r24630}, {%r2, %r2, %r2, %r2, %r2, %r2, %r2, %r2}, {%r2, %r2, %r2, %r2, %r2, %r2, %r2, %r2}, {%r24623, %r24624, %r24625, %r24626};
	bar.warp.sync 	-1;
	wmma.mma.sync.aligned.row.col.m32n8k16.f16.f16 {%r24631, %r24632, %r24633, %r24634}, {%r2, %r2, %r2, %r2, %r2, %r2, %r2, %r2}, {%r2, %r2, %r2, %r2, %r2, %r2, %r2, %r2}, {%r24627, %r24628, %r24629, %r24630};
	bar.warp.sync 	-1;
	wmma.mma.sync.aligned.row.col.m32n8k16.f16.f16 {%r24635, %r24636, %r24637, %r24638}, {%r2, %r2, %r2, %r2, %r2, %r2, %r2, %r2}, {%r2, %r2, %r2, %r2, %r2, %r2, %r2, %r2}, {%r24631, %r24632, %r24633, %r24634};
	bar.warp.sync 	-1;
	wmma.mma.sync.aligned.row.col.m32n8k16.f16.f16 {%r24639, %r24640, %r24641, %r24642}, {%r2, %r2, %r2, %r2, %r2, %r2, %r2, %r2}, {%r2, %r2, %r2, %r2, %r2, %r2, %r2, %r2}, {%r24635, %r24636, %r24637, %r24638};
	bar.warp.sync 	-1;
	wmma.mma.sync.aligned.row.col.m32n8k16.f16.f16 {%r24643, %r24644, %r24645, %r24646}, {%r2, %r2, %r2, %r2, %r2, %r2, %r2, %r2}, {%r2, %r2, %r2, %r2, %r2, %r2, %r2, %r2}, {%r24639, %r24640, %r24641, %r24642};
	bar.warp.sync 	-1;
	wmma.mma.sync.aligned.row.col.m32n8k16.f16.f16 {%r24647, %r24648, %r24649, %r24650}, {%r2, %r2, %r2, %r2, %r2, %r2, %r2, %r2}, {%r2, %r2, %r2, %r2, %r2, %r2, %r2, %r2}, {%r24643, %r24644, %r24645, %r24646};
	bar.warp.sync 	-1;
	wmma.mma.sync.aligned.row.col.m32n8k16.f16.f16 {%r24651, %r24652, %r24653, %r24654}, {%r2, %r2, %r2, %r2, %r2, %r2, %r2, %r2}, {%r2, %r2, %r2, %r2, %r2, %r2, %r2, %r2}, {%r24647, %r24648, %r24649, %r24650};
	bar.warp.sync 	-1;
	wmma.mma.sync.aligned.row.col.m32n8k16.f16.f16 {%r24655, %r24656, %r24657, %r24658}, {%r2, %r2, %r2, %r2, %r2, %r2, %r2, %r2}, {%r2, %r2, %r2, %r2, %r2, %r2, %r2, %r2}, {%r24651, %r24652, %r24653, %r24654};
	bar.warp.sync 	-1;
	wmma.mma.sync.aligned.row.col.m32n8k16.f16.f16 {%r24659, %r24660, %r24661, %r24662}, {%r2, %r2, %r2, %r2, %r2, %r2, %r2, %r2}, {%r2, %r2, %r2, %r2, %r2, %r2, %r2, %r2}, {%r24655, %r24656, %r24657, %r24658};
	bar.warp.sync 	-1;
	wmma.mma.sync.aligned.row.col.m32n8k16.f16.f16 {%r24663, %r24664, %r24665, %r24666}, {%r2, %r2, %r2, %r2, %r2, %r2, %r2, %r2}, {%r2, %r2, %r2, %r2, %r2, %r2, %r2, %r2}, {%r24659, %r24660, %r24661, %r24662};
	bar.warp.sync 	-1;
	wmma.mma.sync.aligned.row.col.m32n8k16.f16.f16 {%r24667, %r24668, %r24669, %r24670}, {%r2, %r2, %r2, %r2, %r2, %r2, %r2, %r2}, {%r2, %r2, %r2, %r2, %r2, %r2, %r2, %r2}, {%r24663, %r24664, %r24665, %r24666};
	bar.warp.sync 	-1;
	wmma.mma.sync.aligned.row.col.m32n8k16.f16.f16 {%r24671, %r24672, %r24673, %r24674}, {%r2, %r2, %r2, %r2, %r2, %r2, %r2, %r2}, {%r2, %r2, %r2, %r2, %r2, %r2, %r2, %r2}, {%r24667, %r24668, %r24669, %r24670};
	bar.warp.sync 	-1;
	wmma.mma.sync.aligned.row.col.m32n8k16.f16.f16 {%r24675, %r24676, %r24677, %r24678}, {%r2, %r2, %r2, %r2, %r2, %r2, %r2, %r2}, {%r2, %r2, %r2, %r2, %r2, %r2, %r2, %r2}, {%r24671, %r24672, %r24673, %r24674};
	bar.warp.sync 	-1;
	wmma.mma.sync.aligned.row.col.m32n8k16.f16.f16 {%r24679, %r24680, %r24681, %r24682}, {%r2, %r2, %r2, %r2, %r2, %r2, %r2, %r2}, {%r2, %r2, %r2, %r2, %r2, %r2, %r2, %r2}, {%r24675, %r24676, %r24677, %r24678};
	bar.warp.sync 	-1;
	wmma.mma.sync.aligned.row.col.m32n8k16.f16.f16 {%r24683, %r24684, %r24685, %r24686}, {%r2, %r2, %r2, %r2, %r2, %r2, %r2, %r2}, {%r2, %r2, %r2, %r2, %r2, %r2, %r2, %r2}, {%r24679, %r24680, %r24681, %r24682};
	bar.warp.sync 	-1;
	wmma.mma.sync.aligned.row.col.m32n8k16.f16.f16 {%r24687, %r24688, %r24689, %r24690}, {%r2, %r2, %r2, %r2, %r2, %r2, %r2, %r2}, {%r2, %r2, %r2, %r2, %r2, %r2, %r2, %r2}, {%r24683, %r24684, %r24685, %r24686};
	bar.warp.sync 	-1;
	wmma.mma.sync.aligned.row.col.m32n8k16.f16.f16 {%r24691, %r24692, %r24693, %r24694}, {%r2, %r2, %r2, %r2, %r2, %r2, %r2, %r2}, {%r2, %r2, %r2, %r2, %r2, %r2, %r2, %r2}, {%r24687, %r24688, %r24689, %r24690};
	bar.warp.sync 	-1;
	wmma.mma.sync.aligned.row.col.m32n8k16.f16.f16 {%r24695, %r24696, %r24697, %r24698}, {%r2, %r2, %r2, %r2, %r2, %r2, %r2, %r2}, {%r2, %r2, %r2, %r2, %r2, %r2, %r2, %r2}, {%r24691, %r24692, %r24693, %r24694};
	bar.warp.sync 	-1;
	wmma.mma.sync.aligned.row.col.m32n8k16.f16.f16 {%r24699, %r24700, %r24701, %r24702}, {%r2, %r2, %r2, %r2, %r2, %r2, %r2, %r2}, {%r2, %r2, %r2, %r2, %r2, %r2, %r2, %r2}, {%r24695, %r24696, %r24697, %r24698};
	bar.warp.sync 	-1;
	wmma.mma.sync.aligned.row.col.m32n8k16.f16.f16 {%r24703, %r24704, %r24705, %r24706}, {%r2, %r2, %r2, %r2, %r2, %r2, %r2, %r2}, {%r2, %r2, %r2, %r2, %r2, %r2, %r2, %r2}, {%r24699, %r24700, %r24701, %r24702};
	bar.warp.sync 	-1;
	wmma.mma.sync.aligned.row.col.m32n8k16.f16.f16 {%r24707, %r24708, %r24709, %r24710}, {%r2, %r2, %r2, %r2, %r2, %r2, %r2, %r2}, {%r2, %r2, %r2, %r2, %r2, %r2, %r2, %r2}, {%r24703, %r24704, %r24705, %r24706};
	bar.warp.sync 	-1;
	wmma.mma.sync.aligned.row.col.m32n8k16.f16.f16 {%r24711, %r24712, %r24713, %r24714}, {%r2, %r2, %r2, %r2, %r2, %r2, %r2, %r2}, {%r2, %r2, %r2, %r2, %r2, %r2, %r2, %r2}, {%r24707, %r24708, %r24709, %r24710};
	bar.warp.sync 	-1;
	wmma.mma.sync.aligned.row.col.m32n8k16.f16.f16 {%r24715, %r24716, %r24717, %r24718}, {%r2, %r2, %r2, %r2, %r2, %r2, %r2, %r2}, {%r2, %r2, %r2, %r2, %r2, %r2, %r2, %r2}, {%r24711, %r24712, %r24713, %r24714};
	bar.warp.sync 	-1;
	wmma.mma.sync.aligned.row.col.m32n8k16.f16.f16 {%r24719, %r24720, %r24721, %r24722}, {%r2, %r2, %r2, %r2, %r2, %r2, %r2, %r2}, {%r2, %r2, %r2, %r2, %r2, %r2, %r2, %r2}, {%r24715, %r24716, %r24717, %r24718};
	bar.warp.sync 	-1;
	wmma.mma.sync.aligned.row.col.m32n8k16.f16.f16 {%r24723, %r24724, %r24725, %r24726}, {%r2, %r2, %r2, %r2, %r2, %r2, %r2, %r2}, {%r2, %r2, %r2, %r2, %r2, %r2, %r2, %r2}, {%r24719, %r24720, %r24721, %r24722};
	bar.warp.sync 	-1;
	wmma.mma.sync.aligned.row.col.m32n8k16.f16.f16 {%r24727, %r24728, %r24729, %r24730}, {%r2, %r2, %r2, %r2, %r2, %r2, %r2, %r2}, {%r2, %r2, %r2, %r2, %r2, %r2, %r2, %r2}, {%r24723, %r24724, %r24725, %r24726};
	bar.warp.sync 	-1;
	wmma.mma.sync.aligned.row.col.m32n8k16.f16.f16 {%r24731, %r24732, %r24733, %r24734}, {%r2, %r2, %r2, %r2, %r2, %r2, %r2, %r2}, {%r2, %r2, %r2, %r2, %r2, %r2, %r2, %r2}, {%r24727, %r24728, %r24729, %r24730};
	bar.warp.sync 	-1;
	wmma.mma.sync.aligned.row.col.m32n8k16.f16.f16 {%r24735, %r24736, %r24737, %r24738}, {%r2, %r2, %r2, %r2, %r2, %r2, %r2, %r2}, {%r2, %r2, %r2, %r2, %r2, %r2, %r2, %r2}, {%r24731, %r24732, %r24733, %r24734};
	bar.warp.sync 	-1;
	wmma.mma.sync.aligned.row.col.m32n8k16.f16.f16 {%r24739, %r24740, %r24741, %r24742}, {%r2, %r2, %r2, %r2, %r2, %r2, %r2, %r2}, {%r2, %r2, %r2, %r2, %r2, %r2, %r2, %r2}, {%r24735, %r24736, %r24737, %r24738};
	bar.warp.sync 	-1;
	wmma.mma.sync.aligned.row.col.m32n8k16.f16.f16 {%r24743, %r24744, %r24745, %r24746}, {%r2, %r2, %r2, %r2, %r2, %r2, %r2, %r2}, {%r2, %r2, %r2, %r2, %r2, %r2, %r2, %r2}, {%r24739, %r24740, %r24741, %r24742};
	bar.warp.sync 	-1;
	wmma.mma.sync.aligned.row.col.m32n8k16.f16.f16 {%r24747, %r24748, %r24749, %r24750}, {%r2, %r2, %r2, %r2, %r2, %r2, %r2, %r2}, {%r2, %r2, %r2, %r2, %r2, %r2, %r2, %r2}, {%r24743, %r24744, %r24745, %r24746};
	bar.warp.sync 	-1;
	wmma.mma.sync.aligned.row.col.m32n8k16.f16.f16 {%r24751, %r24752, %r24753, %r24754}, {%r2, %r2, %r2, %r2, %r2, %r2, %r2, %r2}, {%r2, %r2, %r2, %r2, %r2, %r2, %r2, %r2}, {%r24747, %r24748, %r24749, %r24750};
	bar.warp.sync 	-1;
	wmma.mma.sync.aligned.row.col.m32n8k16.f16.f16 {%r24755, %r24756, %r24757, %r24758}, {%r2, %r2, %r2, %r2, %r2, %r2, %r2, %r2}, {%r2, %r2, %r2, %r2, %r2, %r2, %r2, %r2}, {%r24751, %r24752, %r24753, %r24754};
	bar.warp.sync 	-1;
	wmma.mma.sync.aligned.row.col.m32n8k16.f16.f16 {%r24759, %r24760, %r24761, %r24762}, {%r2, %r2, %r2, %r2, %r2, %r2, %r2, %r2}, {%r2, %r2, %r2, %r2, %r2, %r2, %r2, %r2}, {%r24755, %r24756, %r24757, %r24758};
	bar.warp.sync 	-1;
	wmma.mma.sync.aligned.row.col.m32n8k16.f16.f16 {%r24763, %r24764, %r24765, %r24766}, {%r2, %r2, %r2, %r2, %r2, %r2, %r2, %r2}, {%r2, %r2, %r2, %r2, %r2, %r2, %r2, %r2}, {%r24759, %r24760, %r24761, %r24762};
	bar.warp.sync 	-1;
	wmma.mma.sync.aligned.row.col.m32n8k16.f16.f16 {%r24767, %r24768, %r24769, %r24770}, {%r2, %r2, %r2, %r2, %r2, %r2, %r2, %r2}, {%r2, %r2, %r2, %r2, %r2, %r2, %r2, %r2}, {%r24763, %r24764, %r24765, %r24766};
	bar.warp.sync 	-1;
	wmma.mma.sync.aligned.row.col.m32n8k16.f16.f16 {%r24771, %r24772, %r24773, %r24774}, {%r2, %r2, %r2, %r2, %r2, %r2, %r2, %r2}, {%r2, %r2, %r2, %r2, %r2, %r2, %r2, %r2}, {%r24767, %r24768, %r24769, %r24770};
	bar.warp.sync 	-1;
	wmma.mma.sync.aligned.row.col.m32n8k16.f16.f16 {%r24775, %r24776, %r24777, %r24778}, {%r2, %r2, %r2, %r2, %r2, %r2, %r2, %r2}, {%r2, %r2, %r2, %r2, %r2, %r2, %r2, %r2}, {%r24771, %r24772, %r24773, %r24774};
	bar.warp.sync 	-1;
	wmma.mma.sync.aligned.row.col.m32n8k16.f16.f16 {%r24779, %r24780, %r24781, %r24782}, {%r2, %r2, %r2, %r2, %r2, %r2, %r2, %r2}, {%r2, %r2, %r2, %r2, %r2, %r2, %r2, %r2}, {%r24775, %r24776, %r24777, %r24778};
	bar.warp.sync 	-1;
	wmma.mma.sync.aligned.row.col.m32n8k16.f16.f16 {%r24783, %r24784, %r24785, %r24786}, {%r2, %r2, %r2, %r2, %r2, %r2, %r2, %r2}, {%r2, %r2, %r2, %r2, %r2, %r2, %r2, %r2}, {%r24779, %r24780, %r24781, %r24782};
	bar.warp.sync 	-1;
	wmma.mma.sync.aligned.row.col.m32n8k16.f16.f16 {%r24787, %r24788, %r24789, %r24790}, {%r2, %r2, %r2, %r2, %r2, %r2, %r2, %r2}, {%r2, %r2, %r2, %r2, %r2, %r2, %r2, %r2}, {%r24783, %r24784, %r24785, %r24786};
	bar.warp.sync 	-1;
	wmma.mma.sync.aligned.row.col.m32n8k16.f16.f16 {%r24791, %r24792, %r24793, %r24794}, {%r2, %r2, %r2, %r2, %r2, %r2, %r2, %r2}, {%r2, %r2, %r2, %r2, %r2, %r2, %r2, %r2}, {%r24787, %r24788, %r24789, %r24790};
	bar.warp.sync 	-1;
	wmma.mma.sync.aligned.row.col.m32n8k16.f16.f16 {%r24795, %r24796, %r24797, %r24798}, {%r2, %r2, %r2, %r2, %r2, %r2, %r2, %r2}, {%r2, %r2, %r2, %r2, %r2, %r2, %r2, %r2}, {%r24791, %r24792, %r24793, %r24794};
	bar.warp.sync 	-1;
	wmma.mma.sync.aligned.row.col.m32n8k16.f16.f16 {%r24799, %r24800, %r24801, %r24802}, {%r2, %r2, %r2, %r2, %r2, %r2, %r2, %r2}, {%r2, %r2, %r2, %r2, %r2, %r2, %r2, %r2}, {%r24795, %r24796, %r24797, %r24798};
	bar.warp.sync 	-1;
	wmma.mma.sync.aligned.row.col.m32n8k16.f16.f16 {%r24803, %r24804, %r24805, %r24806}, {%r2, %r2, %r2, %r2, %r2, %r2, %r2, %r2}, {%r2, %r2, %r2, %r2, %r2, %r2, %r2, %r2}, {%r24799, %r24800, %r24801, %r24802};
	bar.warp.sync 	-1;
	wmma.mma.sync.aligned.row.col.m32n8k16.f16.f16 {%r24807, %r24808, %r24809, %r24810}, {%r2, %r2, %r2, %r2, %r2, %r2, %r2, %r2}, {%r2, %r2, %r2, %r2, %r2, %r2, %r2, %r2}, {%r24803, %r24804, %r24805, %r24806};
	bar.warp.sync 	-1;
	wmma.mma.sync.aligned.row.col.m32n8k16.f16.f16 {%r24811, %r24812, %r24813, %r24814}, {%r2, %r2, %r2, %r2, %r2, %r2, %r2, %r2}, {%r2, %r2, %r2, %r2, %r2, %r2, %r2, %r2}, {%r24807, %r24808, %r24809, %r24810};
	bar.warp.sync 	-1;
	wmma.mma.sync.aligned.row.col.m32n8k16.f16.f16 {%r24815, %r24816, %r24817, %r24818}, {%r2, %r2, %r2, %r2, %r2, %r2, %r2, %r2}, {%r2, %r2, %r2, %r2, %r2, %r2, %r2, %r2}, {%r24811, %r24812, %r24813, %r24814};
	bar.warp.sync 	-1;
	wmma.mma.sync.aligned.row.col.m32n8k16.f16.f16 {%r24819, %r24820, %r24821, %r24822}, {%r2, %r2, %r2, %r2, %r2, %r2, %r2, %r2}, {%r2, %r2, %r2, %r2, %r2, %r2, %r2, %r2}, {%r24815, %r24816, %r24817, %r24818};
	bar.warp.sync 	-1;
	wmma.mma.sync.aligned.row.col.m32n8k16.f16.f16 {%r24823, %r24824, %r24825, %r24826}, {%r2, %r2, %r2, %r2, %r2, %r2, %r2, %r2}, {%r2, %r2, %r2, %r2, %r2, %r2, %r2, %r2}, {%r24819, %r24820, %r24821, %r24822};
	bar.warp.sync 	-1;
	wmma.mma.sync.aligned.row.col.m32n8k16.f16.f16 {%r24827, %r24828, %r24829, %r24830}, {%r2, %r2, %r2, %r2, %r2, %r2, %r2, %r2}, {%r2, %r2, %r2, %r2, %r2, %r2, %r2, %r2}, {%r24823, %r24824, %r24825, %r24826};
	bar.warp.sync 	-1;
	wmma.mma.sync.aligned.row.col.m32n8k16.f16.f16 {%r24831, %r24832, %r24833, %r24834}, {%r2, %r2, %r2, %r2, %r2, %r2, %r2, %r2}, {%r2, %r2, %r2, %r2, %r2, %r2, %r2, %r2}, {%r24827, %r24828, %r24829, %r24830};
	bar.warp.sync 	-1;
	wmma.mma.sync.aligned.row.col.m32n8k16.f16.f16 {%r24835, %r24836, %r24837, %r24838}, {%r2, %r2, %r2, %r2, %r2, %r2, %r2, %r2}, {%r2, %r2, %r2, %r2, %r2, %r2, %r2, %r2}, {%r24831, %r24832, %r24833, %r24834};
	bar.warp.sync 	-1;
	wmma.mma.sync.aligned.row.col.m32n8k16.f16.f16 {%r24839, %r24840, %r24841, %r24842}, {%r2, %r2, %r2, %r2, %r2, %r2, %r2, %r2}, {%r2, %r2, %r2, %r2, %r2, %r2, %r2, %r2}, {%r24835, %r24836, %r24837, %r24838};
	bar.warp.sync 	-1;
	wmma.mma.sync.aligned.row.col.m32n8k16.f16.f16 {%r24843, %r24844, %r24845, %r24846}, {%r2, %r2, %r2, %r2, %r2, %r2, %r2, %r2}, {%r2, %r2, %r2, %r2, %r2, %r2, %r2, %r2}, {%r24839, %r24840, %r24841, %r24842};
	bar.warp.sync 	-1;
	wmma.mma.sync.aligned.row.col.m32n8k16.f16.f16 {%r24847, %r24848, %r24849, %r24850}, {%r2, %r2, %r2, %r2, %r2, %r2, %r2, %r2}, {%r2, %r2, %r2, %r2, %r2, %r2, %r2, %r2}, {%r24843, %r24844, %r24845, %r24846};
	bar.warp.sync 	-1;
	wmma.mma.sync.aligned.row.col.m32n8k16.f16.f16 {%r24851, %r24852, %r24853, %r24854}, {%r2, %r2, %r2, %r2, %r2, %r2, %r2, %r2}, {%r2, %r2, %r2, %r2, %r2, %r2, %r2, %r2}, {%r24847, %r24848, %r24849, %r24850};
	bar.warp.sync 	-1;
	wmma.mma.sync.aligned.row.col.m32n8k16.f16.f16 {%r24855, %r24856, %r24857, %r24858}, {%r2, %r2, %r2, %r2, %r2, %r2, %r2, %r2}, {%r2, %r2, %r2, %r2, %r2, %r2, %r2, %r2}, {%r24851, %r24852, %r24853, %r24854};
	bar.warp.sync 	-1;
	wmma.mma.sync.aligned.row.col.m32n8k16.f16.f16 {%r24859, %r24860, %r24861, %r24862}, {%r2, %r2, %r2, %r2, %r2, %r2, %r2, %r2}, {%r2, %r2, %r2, %r2, %r2, %r2, %r2, %r2}, {%r24855, %r24856, %r24857, %r24858};
	bar.warp.sync 	-1;
	wmma.mma.sync.aligned.row.col.m32n8k16.f16.f16 {%r24863, %r24864, %r24865, %r24866}, {%r2, %r2, %r2, %r2, %r2, %r2, %r2, %r2}, {%r2, %r2, %r2, %r2, %r2, %r2, %r2, %r2}, {%r24859, %r24860, %r24861, %r24862};
	bar.warp.sync 	-1;
	wmma.mma.sync.aligned.row.col.m32n8k16.f16.f16 {%r24867, %r24868, %r24869, %r24870}, {%r2, %r2, %r2, %r2, %r2, %r2, %r2, %r2}, {%r2, %r2, %r2, %r2, %r2, %r2, %r2, %r2}, {%r24863, %r24864, %r24865, %r24866};
	bar.warp.sync 	-1;
	wmma.mma.sync.aligned.row.col.m32n8k16.f16.f16 {%r24871, %r24872, %r24873, %r24874}, {%r2, %r2, %r2, %r2, %r2, %r2, %r2, %r2}, {%r2, %r2, %r2, %r2, %r2, %r2, %r2, %r2}, {%r24867, %r24868, %r24869, %r24870};
	bar.warp.sync 	-1;
	wmma.mma.sync.aligned.row.col.m32n8k16.f16.f16 {%r24875, %r24876, %r24877, %r24878}, {%r2, %r2, %r2, %r2, %r2, %r2, %r2, %r2}, {%r2, %r2, %r2, %r2, %r2, %r2, %r2, %r2}, {%r24871, %r24872, %r24873, %r24874};
	bar.warp.sync 	-1;
	wmma.mma.sync.aligned.row.col.m32n8k16.f16.f16 {%r24879, %r24880, %r24881, %r24882}, {%r2, %r2, %r2, %r2, %r2, %r2, %r2, %r2}, {%r2, %r2, %r2, %r2, %r2, %r2, %r2, %r2}, {%r24875, %r24876, %r24877, %r24878};
	bar.warp.sync 	-1;
	wmma.mma.sync.aligned.row.col.m32n8k16.f16.f16 {%r24883, %r24884, %r24885, %r24886}, {%r2, %r2, %r2, %r2, %r2, %r2, %r2, %r2}, {%r2, %r2, %r2, %r2, %r2, %r2, %r2, %r2}, {%r24879, %r24880, %r24881, %r24882};
	bar.warp.sync 	-1;
	wmma.mma.sync.aligned.row.col.m32n8k16.f16.f16 {%r24887, %r24888, %r24889, %r24890}, {%r2, %r2, %r2, %r2, %r2, %r2, %r2, %r2}, {%r2, %r2, %r2, %r2, %r2, %r2, %r2, %r2}, {%r24883, %r24884, %r24885, %r24886};
	bar.warp.sync 	-1;
	wmma.mma.sync.aligned.row.col.m32n8k16.f16.f16 {%r24891, %r24892, %r24893, %r24894}, {%r2, %r2, %r2, %r2, %r2, %r2, %r2, %r2}, {%r2, %r2, %r2, %r2, %r2, %r2, %r2, %r2}, {%r24887, %r24888, %r24889, %r24890};
	bar.warp.sync 	-1;
	wmma.mma.sync.aligned.row.col.m32n8k16.f16.f16 {%r24895, %r24896, %r24897, %r24898}, {%r2, %r2, %r2, %r2, %r2, %r2, %r2, %r2}, {%r2, %r2, %r2, %r2, %r2, %r2, %r2, %r2}, {%r24891, %r24892, %r24893, %r24894};
	bar.warp.sync 	-1;
	wmma.mma.sync.aligned.row.col.m32n8k16.f16.f16 {%r24899, %r24900, %r24901, %r24902}, {%r2, %r2, %r2, %r2, %r2, %r2, %r2, %r2}, {%r2, %r2, %r2, %r2, %r2, %r2, %r2, %r2}, {%r24895, %r24896, %r24897, %r24898};
	bar.warp.sync 	-1;
	wmma.mma.sync.aligned.row.col.m32n8k16.f16.f16 {%r24903, %r24904, %r24905, %r24906}, {%r2, %r2, %r2, %r2, %r2, %r2, %r2, %r2}, {%r2, %r2, %r2, %r2, %r2, %r2, %r2, %r2}, {%r24899, %r24900, %r24901, %r24902};
	bar.warp.sync 	-1;
	wmma.mma.sync.aligned.row.col.m32n8k16.f16.f16 {%r24907, %r24908, %r24909, %r24910}, {%r2, %r2, %r2, %r2, %r2, %r2, %r2, %r2}, {%r2, %r2, %r2, %r2, %r2, %r2, %r2, %r2}, {%r24903, %r24904, %r24905, %r24906};
	bar.warp.sync 	-1;
	wmma.mma.sync.aligned.row.col.m32n8k16.f16.f16 {%r24911, %r24912, %r24913, %r24914}, {%r2, %r2, %r2, %r2, %r2, %r2, %r2, %r2}, {%r2, %r2, %r2, %r2, %r2, %r2, %r2, %r2}, {%r24907, %r24908, %r24909, %r24910};
	bar.warp.sync 	-1;
	wmma.mma.sync.aligned.row.col.m32n8k16.f16.f16 {%r24915, %r24916, %r24917, %r24918}, {%r2, %r2, %r2, %r2, %r2, %r2, %r2, %r2}, {%r2, %r2, %r2, %r2, %r2, %r2, %r2, %r2}, {%r24911, %r24912, %r24913, %r24914};
	bar.warp.sync 	-1;
	wmma.mma.sync.aligned.row.col.m32n8k16.f16.f16 {%r24919, %r24920, %r24921, %r24922}, {%r2, %r2, %r2, %r2, %r2, %r2, %r2, %r2}, {%r2, %r2, %r2, %r2, %r2, %r2, %r2, %r2}, {%r24915, %r24916, %r24917, %r24918};
	bar.warp.sync 	-1;
	wmma.mma.sync.aligned.row.col.m32n8k16.f16.f16 {%r24923, %r24924, %r24925, %r24926}, {%r2, %r2, %r2, %r2, %r2, %r2, %r2, %r2}, {%r2, %r2, %r2, %r2, %r2, %r2, %r2, %r2}, {%r24919, %r24920, %r24921, %r24922};
	bar.warp.sync 	-1;
	wmma.mma.sync.aligned.row.col.m32n8k16.f16.f16 {%r24927, %r24928, %r24929, %r24930}, {%r2, %r2, %r2, %r2, %r2, %r2, %r2, %r2}, {%r2, %r2, %r2, %r2, %r2, %r2, %r2, %r2}, {%r24923, %r24924, %r24925, %r24926};
	bar.warp.sync 	-1;
	wmma.mma.sync.aligned.row.col.m32n8k16.f16.f16 {%r24931, %r24932, %r24933, %r24934}, {%r2, %r2, %r2, %r2, %r2, %r2, %r2, %r2}, {%r2, %r2, %r2, %r2, %r2, %r2, %r2, %r2}, {%r24927, %r24928, %r24929, %r24930};
	bar.warp.sync 	-1;
	wmma.mma.sync.aligned.row.col.m32n8k16.f16.f16 {%r24935, %r24936, %r24937, %r24938}, {%r2, %r2, %r2, %r2, %r2, %r2, %r2, %r2}, {%r2, %r2, %r2, %r2, %r2, %r2, %r2, %r2}, {%r24931, %r24932, %r24933, %r24934};
	bar.warp.sync 	-1;
	wmma.mma.sync.aligned.row.col.m32n8k16.f16.f16 {%r24939, %r24940, %r24941, %r24942}, {%r2, %r2, %r2, %r2, %r2, %r2, %r2, %r2}, {%r2, %r2, %r2, %r2, %r2, %r2, %r2, %r2}, {%r24935, %r24936, %r24937, %r24938};
	bar.warp.sync 	-1;
	wmma.mma.sync.aligned.row.col.m32n8k16.f16.f16 {%r24943, %r24944, %r24945, %r24946}, {%r2, %r2, %r2, %r2, %r2, %r2, %r2, %r2}, {%r2, %r2, %r2, %r2, %r2, %r2, %r2, %r2}, {%r24939, %r24940, %r24941, %r24942};
	bar.warp.sync 	-1;
	wmma.mma.sync.aligned.row.col.m32n8k16.f16.f16 {%r24947, %r24948, %r24949, %r24950}, {%r2, %r2, %r2, %r2, %r2, %r2, %r2, %r2}, {%r2, %r2, %r2, %r2, %r2, %r2, %r2, %r2}, {%r24943, %r24944, %r24945, %r24946};
	bar.warp.sync 	-1;
	wmma.mma.sync.aligned.row.col.m32n8k16.f16.f16 {%r24951, %r24952, %r24953, %r24954}, {%r2, %r2, %r2, %r2, %r2, %r2, %r2, %r2}, {%r2, %r2, %r2, %r2, %r2, %r2, %r2, %r2}, {%r24947, %r24948, %r24949, %r24950};
	bar.warp.sync 	-1;
	wmma.mma.sync.aligned.row.col.m32n8k16.f16.f16 {%r24955, %r24956, %r24957, %r24958}, {%r2, %r2, %r2, %r2, %r2, %r2, %r2, %r2}, {%r2, %r2, %r2, %r2, %r2, %r2, %r2, %r2}, {%r24951, %r24952, %r24953, %r24954};
	bar.warp.sync 	-1;
	wmma.mma.sync.aligned.row.col.m32n8k16.f16.f16 {%r24959, %r24960, %r24961, %r24962}, {%r2, %r2, %r2, %r2, %r2, %r2, %r2, %r2}, {%r2, %r2, %r2, %r2, %r2, %r2, %r2, %r2}, {%r24955, %r24956, %r24957, %r24958};
	bar.warp.sync 	-1;
	wmma.mma.sync.aligned.row.col.m32n8k16.f16.f16 {%r24963, %r24964, %r24965, %r24966}, {%r2, %r2, %r2, %r2, %r2, %r2, %r2, %r2}, {%r2, %r2, %r2, %r2, %r2, %r2, %r2, %r2}, {%r24959, %r24960, %r24961, %r24962};
	bar.warp.sync 	-1;
	wmma.mma.sync.aligned.row.col.m32n8k16.f16.f16 {%r24967, %r24968, %r24969, %r24970}, {%r2, %r2, %r2, %r2, %r2, %r2, %r2, %r2}, {%r2, %r2, %r2, %r2, %r2, %r2, %r2, %r2}, {%r24963, %r24964, %r24965, %r24966};
	bar.warp.sync 	-1;
	wmma.mma.sync.aligned.row.col.m32n8k16.f16.f16 {%r24971, %r24972, %r24973, %r24974}, {%r2, %r2, %r2, %r2, %r2, %r2, %r2, %r2}, {%r2, %r2, %r2, %r2, %r2, %r2, %r2, %r2}, {%r24967, %r24968, %r24969, %r24970};
	bar.warp.sync 	-1;
	wmma.mma.sync.aligned.row.col.m32n8k16.f16.f16 {%r24975, %r24976, %r24977, %r24978}, {%r2, %r2, %r2, %r2, %r2, %r2, %r2, %r2}, {%r2, %r2, %r2, %r2, %r2, %r2, %r2, %r2}, {%r24971, %r24972, %r24973, %r24974};
	bar.warp.sync 	-1;
	wmma.mma.sync.aligned.row.col.m32n8k16.f16.f16 {%r24979, %r24980, %r24981, %r24982}, {%r2, %r2, %r2, %r2, %r2, %r2, %r2, %r2}, {%r2, %r2, %r2, %r2, %r2, %r2, %r2, %r2}, {%r24975, %r24976, %r24977, %r24978};
	bar.warp.sync 	-1;
	wmma.mma.sync.aligned.row.col.m32n8k16.f16.f16 {%r24983, %r24984, %r24985, %r24986}, {%r2, %r2, %r2, %r2, %r2, %r2, %r2, %r2}, {%r2, %r2, %r2, %r2, %r2, %r2, %r2, %r2}, {%r24979, %r24980, %r24981, %r24982};
	bar.warp.sync 	-1;
	wmma.mma.sync.aligned.row.col.m32n8k16.f16.f16 {%r24987, %r24988, %r24989, %r24990}, {%r2, %r2, %r2, %r2, %r2, %r2, %r2, %r2}, {%r2, %r2, %r2, %r2, %r2, %r2, %r2, %r2}, {%r24983, %r24984, %r24985, %r24986};
	bar.warp.sync 	-1;
	wmma.mma.sync.aligned.row.col.m32n8k16.f16.f16 {%r24991, %r24992, %r24993, %r24994}, {%r2, %r2, %r2, %r2, %r2, %r2, %r2, %r2}, {%r2, %r2, %r2, %r2, %r2, %r2, %r2, %r2}, {%r24987, %r24988, %r24989, %r24990};
	bar.warp.sync 	-1;
	wmma.mma.sync.aligned.row.col.m32n8k16.f16.f16 {%r24995, %r24996, %r24997, %r24998}, {%r2, %r2, %r2, %r2, %r2, %r2, %r2, %r2}, {%r2, %r2, %r2, %r2, %r2, %r2, %r2, %r2}, {%r24991, %r24992, %r24993, %r24994};
	bar.warp.sync 	-1;
	wmma.mma.sync.aligned.row.col.m32n8k16.f16.f16 {%r24999, %r25000, %r25001, %r25002}, {%r2, %r2, %r2, %r2, %r2, %r2, %r2, %r2}, {%r2, %r2, %r2, %r2, %r2, %r2, %r2, %r2}, {%r24995, %r24996, %r24997, %r24998};
	bar.warp.sync 	-1;
	wmma.mma.sync.aligned.row.col.m32n8k16.f16.f16 {%r25003, %r25004, %r25005, %r25006}, {%r2, %r2, %r2, %r2, %r2, %r2, %r2, %r2}, {%r2, %r2, %r2, %r2, %r2, %r2, %r2, %r2}, {%r24999, %r25000, %r25001, %r25002};
	bar.warp.sync 	-1;
	wmma.mma.sync.aligned.row.col.m32n8k16.f16.f16 {%r25007, %r25008, %r25009, %r25010}, {%r2, %r2, %r2, %r2, %r2, %r2, %r2, %r2}, {%r2, %r2, %r2, %r2, %r2, %r2, %r2, %r2}, {%r25003, %r25004, %r25005, %r25006};
	bar.warp.sync 	-1;
	wmma.mma.sync.aligned.row.col.m32n8k16.f16.f16 {%r25011, %r25012, %r25013, %r25014}, {%r2, %r2, %r2, %r2, %r2, %r2, %r2, %r2}, {%r2, %r2, %r2, %r2, %r2, %r2, %r2, %r2}, {%r25007, %r25008, %r25009, %r25010};
	bar.warp.sync 	-1;
	wmma.mma.sync.aligned.row.col.m32n8k16.f16.f16 {%r25015, %r25016, %r25017, %r25018}, {%r2, %r2, %r2, %r2, %r2, %r2, %r2, %r2}, {%r2, %r2, %r2, %r2, %r2, %r2, %r2, %r2}, {%r25011, %r25012, %r25013, %r25014};
	bar.warp.sync 	-1;
	wmma.mma.sync.aligned.row.col.m32n8k16.f16.f16 {%r25019, %r25020, %r25021, %r25022}, {%r2, %r2, %r2, %r2, %r2, %r2, %r2, %r2}, {%r2, %r2, %r2, %r2, %r2, %r2, %r2, %r2}, {%r25015, %r25016, %r25017, %r25018};
	bar.warp.sync 	-1;
	wmma.mma.sync.aligned.row.col.m32n8k16.f16.f16 {%r25023, %r25024, %r25025, %r25026}, {%r2, %r2, %r2, %r2, %r2, %r2, %r2, %r2}, {%r2, %r2, %r2, %r2, %r2, %r2, %r2, %r2}, {%r25019, %r25020, %r25021, %r25022};
	bar.warp.sync 	-1;
	wmma.mma.sync.aligned.row.col.m32n8k16.f16.f16 {%r25027, %r25028, %r25029, %r25030}, {%r2, %r2, %r2, %r2, %r2, %r2, %r2, %r2}, {%r2, %r2, %r2, %r2, %r2, %r2, %r2, %r2}, {%r25023, %r25024, %r25025, %r25026};
	bar.warp.sync 	-1;
	wmma.mma.sync.aligned.row.col.m32n8k16.f16.f16 {%r25031, %r25032, %r25033, %r25034}, {%r2, %r2, %r2, %r2, %r2, %r2, %r2, %r2}, {%r2, %r2, %r2, %r2, %r2, %r2, %r2, %r2}, {%r25027, %r25028, %r25029, %r25030};
	bar.warp.sync 	-1;
	wmma.mma.sync.aligned.row.col.m32n8k16.f16.f16 {%r25035, %r25036, %r25037, %r25038}, {%r2, %r2, %r2, %r2, %r2, %r2, %r2, %r2}, {%r2, %r2, %r2, %r2, %r2, %r2, %r2, %r2}, {%r25031, %r25032, %r25033, %r25034};
	bar.warp.sync 	-1;
	wmma.mma.sync.aligned.row.col.m32n8k16.f16.f16 {%r25039, %r25040, %r25041, %r25042}, {%r2, %r2, %r2, %r2, %r2, %r2, %r2, %r2}, {%r2, %r2, %r2, %r2, %r2, %r2, %r2, %r2}, {%r25035, %r25036, %r25037, %r25038};
	bar.warp.sync 	-1;
	wmma.mma.sync.aligned.row.col.m32n8k16.f16.f16 {%r25043, %r25044, %r25045, %r25046}, {%r2, %r2, %r2, %r2, %r2, %r2, %r2, %r2}, {%r2, %r2, %r2, %r2, %r2, %r2, %r2, %r2}, {%r25039, %r25040, %r25041, %r25042};
	bar.warp.sync 	-1;
	wmma.mma.sync.aligned.row.col.m32n8k16.f16.f16 {%r25047, %r25048, %r25049, %r25050}, {%r2, %r2, %r2, %r2, %r2, %r2, %r2, %r2}, {%r2, %r2, %r2, %r2, %r2, %r2, %r2, %r2}, {%r25043, %r25044, %r25045, %r25046};
	bar.warp.sync 	-1;
	wmma.mma.sync.aligned.row.col.m32n8k16.f16.f16 {%r25051, %r25052, %r25053, %r25054}, {%r2, %r2, %r2, %r2, %r2, %r2, %r2, %r2}, {%r2, %r2, %r2, %r2, %r2, %r2, %r2, %r2}, {%r25047, %r25048, %r25049, %r25050};
	bar.warp.sync 	-1;
	wmma.mma.sync.aligned.row.col.m32n8k16.f16.f16 {%r25055, %r25056, %r25057, %r25058}, {%r2, %r2, %r2, %r2, %r2, %r2, %r2, %r2}, {%r2, %r2, %r2, %r2, %r2, %r2, %r2, %r2}, {%r25051, %r25052, %r25053, %r25054};
	bar.warp.sync 	-1;
	wmma.mma.sync.aligned.row.col.m32n8k16.f16.f16 {%r25059, %r25060, %r25061, %r25062}, {%r2, %r2, %r2, %r2, %r2, %r2, %r2, %r2}, {%r2, %r2, %r2, %r2, %r2, %r2, %r2, %r2}, {%r25055, %r25056, %r25057, %r25058};
	bar.warp.sync 	-1;
	wmma.mma.sync.aligned.row.col.m32n8k16.f16.f16 {%r25063, %r25064, %r25065, %r25066}, {%r2, %r2, %r2, %r2, %r2, %r2, %r2, %r2}, {%r2, %r2, %r2, %r2, %r2, %r2, %r2, %r2}, {%r25059, %r25060, %r25061, %r25062};
	bar.warp.sync 	-1;
	wmma.mma.sync.aligned.row.col.m32n8k16.f16.f16 {%r25067, %r25068, %r25069, %r25070}, {%r2, %r2, %r2, %r2, %r2, %r2, %r2, %r2}, {%r2, %r2, %r2, %r2, %r2, %r2, %r2, %r2}, {%r25063, %r25064, %r25065, %r25066};
	bar.warp.sync 	-1;
	wmma.mma.sync.aligned.row.col.m32n8k16.f16.f16 {%r25071, %r25072, %r25073, %r25074}, {%r2, %r2, %r2, %r2, %r2, %r2, %r2, %r2}, {%r2, %r2, %r2, %r2, %r2, %r2, %r2, %r2}, {%r25067, %r25068, %r25069, %r25070};
	bar.warp.sync 	-1;
	wmma.mma.sync.aligned.row.col.m32n8k16.f16.f16 {%r25075, %r25076, %r25077, %r25078}, {%r2, %r2, %r2, %r2, %r2, %r2, %r2, %r2}, {%r2, %r2, %r2, %r2, %r2, %r2, %r2, %r2}, {%r25071, %r25072, %r25073, %r25074};
	bar.warp.sync 	-1;
	wmma.mma.sync.aligned.row.col.m32n8k16.f16.f16 {%r25079, %r25080, %r25081, %r25082}, {%r2, %r2, %r2, %r2, %r2, %r2, %r2, %r2}, {%r2, %r2, %r2, %r2, %r2, %r2, %r2, %r2}, {%r25075, %r25076, %r25077, %r25078};
	bar.warp.sync 	-1;
	wmma.mma.sync.aligned.row.col.m32n8k16.f16.f16 {%r25083, %r25084, %r25085, %r25086}, {%r2, %r2, %r2, %r2, %r2, %r2, %r2, %r2}, {%r2, %r2, %r2, %r2, %r2, %r2, %r2, %r2}, {%r25079, %r25080, %r25081, %r25082};
	bar.warp.sync 	-1;
	wmma.mma.sync.aligned.row.col.m32n8k16.f16.f16 {%r25087, %r25088, %r25089, %r25090}, {%r2, %r2, %r2, %r2, %r2, %r2, %r2, %r2}, {%r2, %r2, %r2, %r2, %r2, %r2, %r2, %r2}, {%r25083, %r25084, %r25085, %r25086};
	bar.warp.sync 	-1;
	wmma.mma.sync.aligned.row.col.m32n8k16.f16.f16 {%r25091, %r25092, %r25093, %r25094}, {%r2, %r2, %r2, %r2, %r2, %r2, %r2, %r2}, {%r2, %r2, %r2, %r2, %r2, %r2, %r2, %r2}, {%r25087, %r25088, %r25089, %r25090};
	bar.warp.sync 	-1;
	wmma.mma.sync.aligned.row.col.m32n8k16.f16.f16 {%r25095, %r25096, %r25097, %r25098}, {%r2, %r2, %r2, %r2, %r2, %r2, %r2, %r2}, {%r2, %r2, %r2, %r2, %r2, %r2, %r2, %r2}, {%r25091, %r25092, %r25093, %r25094};
	bar.warp.sync 	-1;
	wmma.mma.sync.aligned.row.col.m32n8k16.f16.f16 {%r25099, %r25100, %r25101, %r25102}, {%r2, %r2, %r2, %r2, %r2, %r2, %r2, %r2}, {%r2, %r2, %r2, %r2, %r2, %r2, %r2, %r2}, {%r25095, %r25096, %r25097, %r25098};
	bar.warp.sync 	-1;
	wmma.mma.sync.aligned.row.col.m32n8k16.f16.f16 {%r25103, %r25104, %r25105, %r25106}, {%r2, %r2, %r2, %r2, %r2, %r2, %r2, %r2}, {%r2, %r2, %r2, %r2, %r2, %r2, %r2, %r2}, {%r25099, %r25100, %r25101, %r25102};
	bar.warp.sync 	-1;
	wmma.mma.sync.aligned.row.col.m32n8k16.f16.f16 {%r25107, %r25108, %r25109, %r25110}, {%r2, %r2, %r2, %r2, %r2, %r2, %r2, %r2}, {%r2, %r2, %r2, %r2, %r2, %r2, %r2, %r2}, {%r25103, %r25104, %r25105, %r25106};
	bar.warp.sync 	-1;
	wmma.mma.sync.aligned.row.col.m32n8k16.f16.f16 {%r25111, %r25112, %r25113, %r25114}, {%r2, %r2, %r2, %r2, %r2, %r2, %r2, %r2}, {%r2, %r2, %r2, %r2, %r2, %r2, %r2, %r2}, {%r25107, %r25108, %r25109, %r25110};
	bar.warp.sync 	-1;
	wmma.mma.sync.aligned.row.col.m32n8k16.f16.f16 {%r25115, %r25116, %r25117, %r25118}, {%r2, %r2, %r2, %r2, %r2, %r2, %r2, %r2}, {%r2, %r2, %r2, %r2, %r2, %r2, %r2, %r2}, {%r25111, %r25112, %r25113, %r25114};
	bar.warp.sync 	-1;
	wmma.mma.sync.aligned.row.col.m32n8k16.f16.f16 {%r25119, %r25120, %r25121, %r25122}, {%r2, %r2, %r2, %r2, %r2, %r2, %r2, %r2}, {%r2, %r2, %r2, %r2, %r2, %r2, %r2, %r2}, {%r25115, %r25116, %r25117, %r25118};
	bar.warp.sync 	-1;
	wmma.mma.sync.aligned.row.col.m32n8k16.f16.f16 {%r25123, %r25124, %r25125, %r25126}, {%r2, %r2, %r2, %r2, %r2, %r2, %r2, %r2}, {%r2, %r2, %r2, %r2, %r2, %r2, %r2, %r2}, {%r25119, %r25120, %r25121, %r25122};
	bar.warp.sync 	-1;
	wmma.mma.sync.aligned.row.col.m32n8k16.f16.f16 {%r25127, %r25128, %r25129, %r25130}, {%r2, %r2, %r2, %r2, %r2, %r2, %r2, %r2}, {%r2, %r2, %r2, %r2, %r2, %r2, %r2, %r2}, {%r25123, %r25124, %r25125, %r25126};
	bar.warp.sync 	-1;
	wmma.mma.sync.aligned.row.col.m32n8k16.f16.f16 {%r25131, %r25132, %r25133, %r25134}, {%r2, %r2, %r2, %r2, %r2, %r2, %r2, %r2}, {%r2, %r2, %r2, %r2, %r2, %r2, %r2, %r2}, {%r25127, %r25128, %r25129, %r25130};
	bar.warp.sync 	-1;
	wmma.mma.sync.aligned.row.col.m32n8k16.f16.f16 {%r25135, %r25136, %r25137, %r25138}, {%r2, %r2, %r2, %r2, %r2, %r2, %r2, %r2}, {%r2, %r2, %r2, %r2, %r2, %r2, %r2, %r2}, {%r25131, %r25132, %r25133, %r25134};
	bar.warp.sync 	-1;
	wmma.mma.sync.aligned.row.col.m32n8k16.f16.f16 {%r25139, %r25140, %r25141, %r25142}, {%r2, %r2, %r2, %r2, %r2, %r2, %r2, %r2}, {%r2, %r2, %r2, %r2, %r2, %r2, %r2, %r2}, {%r25135, %r25136, %r25137, %r25138};
	bar.warp.sync 	-1;
	wmma.mma.sync.aligned.row.col.m32n8k16.f16.f16 {%r25143, %r25144, %r25145, %r25146}, {%r2, %r2, %r2, %r2, %r2, %r2, %r2, %r2}, {%r2, %r2, %r2, %r2, %r2, %r2, %r2, %r2}, {%r25139, %r25140, %r25141, %r25142};
	bar.warp.sync 	-1;
	wmma.mma.sync.aligned.row.col.m32n8k16.f16.f16 {%r25147, %r25148, %r25149, %r25150}, {%r2, %r2, %r2, %r2, %r2, %r2, %r2, %r2}, {%r2, %r2, %r2, %r2, %r2, %r2, %r2, %r2}, {%r25143, %r25144, %r25145, %r25146};
	bar.warp.sync 	-1;
	wmma.mma.sync.aligned.row.col.m32n8k16.f16.f16 {%r25151, %r25152, %r25153, %r25154}, {%r2, %r2, %r2, %r2, %r2, %r2, %r2, %r2}, {%r2, %r2, %r2, %r2, %r2, %r2, %r2, %r2}, {%r25147, %r25148, %r25149, %r25150};
	bar.warp.sync 	-1;
	wmma.mma.sync.aligned.row.col.m32n8k16.f16.f16 {%r25155, %r25156, %r25157, %r25158}, {%r2, %r2, %r2, %r2, %r2, %r2, %r2, %r2}, {%r2, %r2, %r2, %r2, %r2, %r2, %r2, %r2}, {%r25151, %r25152, %r25153, %r25154};
	bar.warp.sync 	-1;
	wmma.mma.sync.aligned.row.col.m32n8k16.f16.f16 {%r25159, %r25160, %r25161, %r25162}, {%r2, %r2, %r2, %r2, %r2, %r2, %r2, %r2}, {%r2, %r2, %r2, %r2, %r2, %r2, %r2, %r2}, {%r25155, %r25156, %r25157, %r25158};
	bar.warp.sync 	-1;
	wmma.mma.sync.aligned.row.col.m32n8k16.f16.f16 {%r25163, %r25164, %r25165, %r25166}, {%r2, %r2, %r2, %r2, %r2, %r2, %r2, %r2}, {%r2, %r2, %r2, %r2, %r2, %r2, %r2, %r2}, {%r25159, %r25160, %r25161, %r25162};
	bar.warp.sync 	-1;
	wmma.mma.sync.aligned.row.col.m32n8k16.f16.f16 {%r25167, %r25168, %r25169, %r25170}, {%r2, %r2, %r2, %r2, %r2, %r2, %r2, %r2}, {%r2, %r2, %r2, %r2, %r2, %r2, %r2, %r2}, {%r25163, %r25164, %r25165, %r25166};
	bar.warp.sync 	-1;
	wmma.mma.sync.aligned.row.col.m32n8k16.f16.f16 {%r25171, %r25172, %r25173, %r25174}, {%r2, %r2, %r2, %r2, %r2, %r2, %r2, %r2}, {%r2, %r2, %r2, %r2, %r2, %r2, %r2, %r2}, {%r25167, %r25168, %r25169, %r25170};
	bar.warp.sync 	-1;
	wmma.mma.sync.aligned.row.col.m32n8k16.f16.f16 {%r25175, %r25176, %r25177, %r25178}, {%r2, %r2, %r2, %r2, %r2, %r2, %r2, %r2}, {%r2, %r2, %r2, %r2, %r2, %r2, %r2, %r2}, {%r25171, %r25172, %r25173, %r25174};
	bar.warp.sync 	-1;
	wmma.mma.sync.aligned.row.col.m32n8k16.f16.f16 {%r25179, %r25180, %r25181, %r25182}, {%r2, %r2, %r2, %r2, %r2, %r2, %r2, %r2}, {%r2, %r2, %r2, %r2, %r2, %r2, %r2, %r2}, {%r25175, %r25176, %r25177, %r25178};
	bar.warp.sync 	-1;
	wmma.mma.sync.aligned.row.col.m32n8k16.f16.f16 {%r25183, %r25184, %r25185, %r25186}, {%r2, %r2, %r2, %r2, %r2, %r2, %r2, %r2}, {%r2, %r2, %r2, %r2, %r2, %r2, %r2, %r2}, {%r25179, %r25180, %r25181, %r25182};
	bar.warp.sync 	-1;
	wmma.mma.sync.aligned.row.col.m32n8k16.f16.f16 {%r25187, %r25188, %r25189, %r25190}, {%r2, %r2, %r2, %r2, %r2, %r2, %r2, %r2}, {%r2, %r2, %r2, %r2, %r2, %r2, %r2, %r2}, {%r25183, %r25184, %r25185, %r25186};
	bar.warp.sync 	-1;
	wmma.mma.sync.aligned.row.col.m32n8k16.f16.f16 {%r25191, %r25192, %r25193, %r25194}, {%r2, %r2, %r2, %r2, %r2, %r2, %r2, %r2}, {%r2, %r2, %r2, %r2, %r2, %r2, %r2, %r2}, {%r25187, %r25188, %r25189, %r25190};
	bar.warp.sync 	-1;
	wmma.mma.sync.aligned.row.col.m32n8k16.f16.f16 {%r25195, %r25196, %r25197, %r25198}, {%r2, %r2, %r2, %r2, %r2, %r2, %r2, %r2}, {%r2, %r2, %r2, %r2, %r2, %r2, %r2, %r2}, {%r25191, %r25192, %r25193, %r25194};
	bar.warp.sync 	-1;
	wmma.mma.sync.aligned.row.col.m32n8k16.f16.f16 {%r25199, %r25200, %r25201, %r25202}, {%r2, %r2, %r2, %r2, %r2, %r2, %r2, %r2}, {%r2, %r2, %r2, %r2, %r2, %r2, %r2, %r2}, {%r25195, %r25196, %r25197, %r25198};
	bar.warp.sync 	-1;
	wmma.mma.sync.aligned.row.col.m32n8k16.f16.f16 {%r25203, %r25204, %r25205, %r25206}, {%r2, %r2, %r2, %r2, %r2, %r2, %r2, %r2}, {%r2, %r2, %r2, %r2, %r2, %r2, %r2, %r2}, {%r25199, %r25200, %r25201, %r25202};
	bar.warp.sync 	-1;
	wmma.mma.sync.aligned.row.col.m32n8k16.f16.f16 {%r25207, %r25208, %r25209, %r25210}, {%r2, %r2, %r2, %r2, %r2, %r2, %r2, %r2}, {%r2, %r2, %r2, %r2, %r2, %r2, %r2, %r2}, {%r25203, %r25204, %r25205, %r25206};
	bar.warp.sync 	-1;
	wmma.mma.sync.aligned.row.col.m32n8k16.f16.f16 {%r25211, %r25212, %r25213, %r25214}, {%r2, %r2, %r2, %r2, %r2, %r2, %r2, %r2}, {%r2, %r2, %r2, %r2, %r2, %r2, %r2, %r2}, {%r25207, %r25208, %r25209, %r25210};
	bar.warp.sync 	-1;
	wmma.mma.sync.aligned.row.col.m32n8k16.f16.f16 {%r25215, %r25216, %r25217, %r25218}, {%r2, %r2, %r2, %r2, %r2, %r2, %r2, %r2}, {%r2, %r2, %r2, %r2, %r2, %r2, %r2, %r2}, {%r25211, %r25212, %r25213, %r25214};
	bar.warp.sync 	-1;
	wmma.mma.sync.aligned.row.col.m32n8k16.f16.f16 {%r25219, %r25220, %r25221, %r25222}, {%r2, %r2, %r2, %r2, %r2, %r2, %r2, %r2}, {%r2, %r2, %r2, %r2, %r2, %r2, %r2, %r2}, {%r25215, %r25216, %r25217, %r25218};
	bar.warp.sync 	-1;
	wmma.mma.sync.aligned.row.col.m32n8k16.f16.f16 {%r25223, %r25224, %r25225, %r25226}, {%r2, %r2, %r2, %r2, %r2, %r2, %r2, %r2}, {%r2, %r2, %r2, %r2, %r2, %r2, %r2, %r2}, {%r25219, %r25220, %r25221, %r25222};
	bar.warp.sync 	-1;
	wmma.mma.sync.aligned.row.col.m32n8k16.f16.f16 {%r25227, %r25228, %r25229, %r25230}, {%r2, %r2, %r2, %r2, %r2, %r2, %r2, %r2}, {%r2, %r2, %r2, %r2, %r2, %r2, %r2, %r2}, {%r25223, %r25224, %r25225, %r25226};
	bar.warp.sync 	-1;
	wmma.mma.sync.aligned.row.col.m32n8k16.f16.f16 {%r25231, %r25232, %r25233, %r25234}, {%r2, %r2, %r2, %r2, %r2, %r2, %r2, %r2}, {%r2, %r2, %r2, %r2, %r2, %r2, %r2, %r2}, {%r25227, %r25228, %r25229, %r25230};
	bar.warp.sync 	-1;
	wmma.mma.sync.aligned.row.col.m32n8k16.f16.f16 {%r25235, %r25236, %r25237, %r25238}, {%r2, %r2, %r2, %r2, %r2, %r2, %r2, %r2}, {%r2, %r2, %r2, %r2, %r2, %r2, %r2, %r2}, {%r25231, %r25232, %r25233, %r25234};
	bar.warp.sync 	-1;
	wmma.mma.sync.aligned.row.col.m32n8k16.f16.f16 {%r25239, %r25240, %r25241, %r25242}, {%r2, %r2, %r2, %r2, %r2, %r2, %r2, %r2}, {%r2, %r2, %r2, %r2, %r2, %r2, %r2, %r2}, {%r25235, %r25236, %r25237, %r25238};
	bar.warp.sync 	-1;
	wmma.mma.sync.aligned.row.col.m32n8k16.f16.f16 {%r25243, %r25244, %r25245, %r25246}, {%r2, %r2, %r2, %r2, %r2, %r2, %r2, %r2}, {%r2, %r2, %r2, %r2, %r2, %r2, %r2, %r2}, {%r25239, %r25240, %r25241, %r25242};
	bar.warp.sync 	-1;
	wmma.mma.sync.aligned.row.col.m32n8k16.f16.f16 {%r25247, %r25248, %r25249, %r25250}, {%r2, %r2, %r2, %r2, %r2, %r2, %r2, %r2}, {%r2, %r2, %r2, %r2, %r2, %r2, %r2, %r2}, {%r25243, %r25244, %r25245, %r25246};
	bar.warp.sync 	-1;
	wmma.mma.sync.aligned.row.col.m32n8k16.f16.f16 {%r25251, %r25252, %r25253, %r25254}, {%r2, %r2, %r2, %r2, %r2, %r2, %r2, %r2}, {%r2, %r2, %r2, %r2, %r2, %r2, %r2, %r2}, {%r25247, %r25248, %r25249, %r25250};
	bar.warp.sync 	-1;
	wmma.mma.sync.aligned.row.col.m32n8k16.f16.f16 {%r25255, %r25256, %r25257, %r25258}, {%r2, %r2, %r2, %r2, %r2, %r2, %r2, %r2}, {%r2, %r2, %r2, %r2, %r2, %r2, %r2, %r2}, {%r25251, %r25252, %r25253, %r25254};
	bar.warp.sync 	-1;
	wmma.mma.sync.aligned.row.col.m32n8k16.f16.f16 {%r25259, %r25260, %r25261, %r25262}, {%r2, %r2, %r2, %r2, %r2, %r2, %r2, %r2}, {%r2, %r2, %r2, %r2, %r2, %r2, %r2, %r2}, {%r25255, %r25256, %r25257, %r25258};
	bar.warp.sync 	-1;
	wmma.mma.sync.aligned.row.col.m32n8k16.f16.f16 {%r25263, %r25264, %r25265, %r25266}, {%r2, %r2, %r2, %r2, %r2, %r2, %r2, %r2}, {%r2, %r2, %r2, %r2, %r2, %r2, %r2, %r2}, {%r25259, %r25260, %r25261, %r25262};
	bar.warp.sync 	-1;
	wmma.mma.sync.aligned.row.col.m32n8k16.f16.f16 {%r25267, %r25268, %r25269, %r25270}, {%r2, %r2, %r2, %r2, %r2, %r2, %r2, %r2}, {%r2, %r2, %r2, %r2, %r2, %r2, %r2, %r2}, {%r25263, %r25264, %r25265, %r25266};
	bar.warp.sync 	-1;
	wmma.mma.sync.aligned.row.col.m32n8k16.f16.f16 {%r25271, %r25272, %r25273, %r25274}, {%r2, %r2, %r2, %r2, %r2, %r2, %r2, %r2}, {%r2, %r2, %r2, %r2, %r2, %r2, %r2, %r2}, {%r25267, %r25268, %r25269, %r25270};
	bar.warp.sync 	-1;
	wmma.mma.sync.aligned.row.col.m32n8k16.f16.f16 {%r25275, %r25276, %r25277, %r25278}, {%r2, %r2, %r2, %r2, %r2, %r2, %r2, %r2}, {%r2, %r2, %r2, %r2, %r2, %r2, %r2, %r2}, {%r25271, %r25272, %r25273, %r25274};
	bar.warp.sync 	-1;
	wmma.mma.sync.aligned.row.col.m32n8k16.f16.f16 {%r25279, %r25280, %r25281, %r25282}, {%r2, %r2, %r2, %r2, %r2, %r2, %r2, %r2}, {%r2, %r2, %r2, %r2, %r2, %r2, %r2, %r2}, {%r25275, %r25276, %r25277, %r25278};
	bar.warp.sync 	-1;
	wmma.mma.sync.aligned.row.col.m32n8k16.f16.f16 {%r25283, %r25284, %r25285, %r25286}, {%r2, %r2, %r2, %r2, %r2, %r2, %r2, %r2}, {%r2, %r2, %r2, %r2, %r2, %r2, %r2, %r2}, {%r25279, %r25280, %r25281, %r25282};
	bar.warp.sync 	-1;
	wmma.mma.sync.aligned.row.col.m32n8k16.f16.f16 {%r25287, %r25288, %r25289, %r25290}, {%r2, %r2, %r2, %r2, %r2, %r2, %r2, %r2}, {%r2, %r2, %r2, %r2, %r2, %r2, %r2, %r2}, {%r25283, %r25284, %r25285, %r25286};
	bar.warp.sync 	-1;
	wmma.mma.sync.aligned.row.col.m32n8k16.f16.f16 {%r25291, %r25292, %r25293, %r25294}, {%r2, %r2, %r2, %r2, %r2, %r2, %r2, %r2}, {%r2, %r2, %r2, %r2, %r2, %r2, %r2, %r2}, {%r25287, %r25288, %r25289, %r25290};
	bar.warp.sync 	-1;
	wmma.mma.sync.aligned.row.col.m32n8k16.f16.f16 {%r25295, %r25296, %r25297, %r25298}, {%r2, %r2, %r2, %r2, %r2, %r2, %r2, %r2}, {%r2, %r2, %r2, %r2, %r2, %r2, %r2, %r2}, {%r25291, %r25292, %r25293, %r25294};
	bar.warp.sync 	-1;
	wmma.mma.sync.aligned.row.col.m32n8k16.f16.f16 {%r25299, %r25300, %r25301, %r25302}, {%r2, %r2, %r2, %r2, %r2, %r2, %r2, %r2}, {%r2, %r2, %r2, %r2, %r2, %r2, %r2, %r2}, {%r25295, %r25296, %r25297, %r25298};
	bar.warp.sync 	-1;
	wmma.mma.sync.aligned.row.col.m32n8k16.f16.f16 {%r25303, %r25304, %r25305, %r25306}, {%r2, %r2, %r2, %r2, %r2, %r2, %r2, %r2}, {%r2, %r2, %r2, %r2, %r2, %r2, %r2, %r2}, {%r25299, %r25300, %r25301, %r25302};
	bar.warp.sync 	-1;
	wmma.mma.sync.aligned.row.col.m32n8k16.f16.f16 {%r25307, %r25308, %r25309, %r25310}, {%r2, %r2, %r2, %r2, %r2, %r2, %r2, %r2}, {%r2, %r2, %r2, %r2, %r2, %r2, %r2, %r2}, {%r25303, %r25304, %r25305, %r25306};
	bar.warp.sync 	-1;
	wmma.mma.sync.aligned.row.col.m32n8k16.f16.f16 {%r25311, %r25312, %r25313, %r25314}, {%r2, %r2, %r2, %r2, %r2, %r2, %r2, %r2}, {%r2, %r2, %r2, %r2, %r2, %r2, %r2, %r2}, {%r25307, %r25308, %r25309, %r25310};
	bar.warp.sync 	-1;
	wmma.mma.sync.aligned.row.col.m32n8k16.f16.f16 {%r25315, %r25316, %r25317, %r25318}, {%r2, %r2, %r2, %r2, %r2, %r2, %r2, %r2}, {%r2, %r2, %r2, %r2, %r2, %r2, %r2, %r2}, {%r25311, %r25312, %r25313, %r25314};
	bar.warp.sync 	-1;
	wmma.mma.sync.aligned.row.col.m32n8k16.f16.f16 {%r25319, %r25320, %r25321, %r25322}, {%r2, %r2, %r2, %r2, %r2, %r2, %r2, %r2}, {%r2, %r2, %r2, %r2, %r2, %r2, %r2, %r2}, {%r25315, %r25316, %r25317, %r25318};
	bar.warp.sync 	-1;
	wmma.mma.sync.aligned.row.col.m32n8k16.f16.f16 {%r25323, %r25324, %r25325, %r25326}, {%r2, %r2, %r2, %r2, %r2, %r2, %r2, %r2}, {%r2, %r2, %r2, %r2, %r2, %r2, %r2, %r2}, {%r25319, %r25320, %r25321, %r25322};
	bar.warp.sync 	-1;
	wmma.mma.sync.aligned.row.col.m32n8k16.f16.f16 {%r25327, %r25328, %r25329, %r25330}, {%r2, %r2, %r2, %r2, %r2, %r2, %r2, %r2}, {%r2, %r2, %r2, %r2, %r2, %r2, %r2, %r2}, {%r25323, %r25324, %r25325, %r25326};
	bar.warp.sync 	-1;
	wmma.mma.sync.aligned.row.col.m32n8k16.f16.f16 {%r25331, %r25332, %r25333, %r25334}, {%r2, %r2, %r2, %r2, %r2, %r2, %r2, %r2}, {%r2, %r2, %r2, %r2, %r2, %r2, %r2, %r2}, {%r25327, %r25328, %r25329, %r25330};
	bar.warp.sync 	-1;
	wmma.mma.sync.aligned.row.col.m32n8k16.f16.f16 {%r25335, %r25336, %r25337, %r25338}, {%r2, %r2, %r2, %r2, %r2, %r2, %r2, %r2}, {%r2, %r2, %r2, %r2, %r2, %r2, %r2, %r2}, {%r25331, %r25332, %r25333, %r25334};
	bar.warp.sync 	-1;
	wmma.mma.sync.aligned.row.col.m32n8k16.f16.f16 {%r25339, %r25340, %r25341, %r25342}, {%r2, %r2, %r2, %r2, %r2, %r2, %r2, %r2}, {%r2, %r2, %r2, %r2, %r2, %r2, %r2, %r2}, {%r25335, %r25336, %r25337, %r25338};
	bar.warp.sync 	-1;
	wmma.mma.sync.aligned.row.col.m32n8k16.f16.f16 {%r25343, %r25344, %r25345, %r25346}, {%r2, %r2, %r2, %r2, %r2, %r2, %r2, %r2}, {%r2, %r2, %r2, %r2, %r2, %r2, %r2, %r2}, {%r25339, %r25340, %r25341, %r25342};
	bar.warp.sync 	-1;
	wmma.mma.sync.aligned.row.col.m32n8k16.f16.f16 {%r25347, %r25348, %r25349, %r25350}, {%r2, %r2, %r2, %r2, %r2, %r2, %r2, %r2}, {%r2, %r2, %r2, %r2, %r2, %r2, %r2, %r2}, {%r25343, %r25344, %r25345, %r25346};
	bar.warp.sync 	-1;
	wmma.mma.sync.aligned.row.col.m32n8k16.f16.f16 {%r25351, %r25352, %r25353, %r25354}, {%r2, %r2, %r2, %r2, %r2, %r2, %r2, %r2}, {%r2, %r2, %r2, %r2, %r2, %r2, %r2, %r2}, {%r25347, %r25348, %r25349, %r25350};
	bar.warp.sync 	-1;
	wmma.mma.sync.aligned.row.col.m32n8k16.f16.f16 {%r25355, %r25356, %r25357, %r25358}, {%r2, %r2, %r2, %r2, %r2, %r2, %r2, %r2}, {%r2, %r2, %r2, %r2, %r2, %r2, %r2, %r2}, {%r25351, %r25352, %r25353, %r25354};
	bar.warp.sync 	-1;
	wmma.mma.sync.aligned.row.col.m32n8k16.f16.f16 {%r25359, %r25360, %r25361, %r25362}, {%r2, %r2, %r2, %r2, %r2, %r2, %r2, %r2}, {%r2, %r2, %r2, %r2, %r2, %r2, %r2, %r2}, {%r25355, %r25356, %r25357, %r25358};
	bar.warp.sync 	-1;
	wmma.mma.sync.aligned.row.col.m32n8k16.f16.f16 {%r25363, %r25364, %r25365, %r25366}, {%r2, %r2, %r2, %r2, %r2, %r2, %r2, %r2}, {%r2, %r2, %r2, %r2, %r2, %r2, %r2, %r2}, {%r25359, %r25360, %r25361, %r25362};
	bar.warp.sync 	-1;
	wmma.mma.sync.aligned.row.col.m32n8k16.f16.f16 {%r25367, %r25368, %r25369, %r25370}, {%r2, %r2, %r2, %r2, %r2, %r2, %r2, %r2}, {%r2, %r2, %r2, %r2, %r2, %r2, %r2, %r2}, {%r25363, %r25364, %r25365, %r25366};
	bar.warp.sync 	-1;
	wmma.mma.sync.aligned.row.col.m32n8k16.f16.f16 {%r25371, %r25372, %r25373, %r25374}, {%r2, %r2, %r2, %r2, %r2, %r2, %r2, %r2}, {%r2, %r2, %r2, %r2, %r2, %r2, %r2, %r2}, {%r25367, %r25368, %r25369, %r25370};
	bar.warp.sync 	-1;
	wmma.mma.sync.aligned.row.col.m32n8k16.f16.f16 {%r25375, %r25376, %r25377, %r25378}, {%r2, %r2, %r2, %r2, %r2, %r2, %r2, %r2}, {%r2, %r2, %r2, %r2, %r2, %r2, %r2, %r2}, {%r25371, %r25372, %r25373, %r25374};
	bar.warp.sync 	-1;
	wmma.mma.sync.aligned.row.col.m32n8k16.f16.f16 {%r25379, %r25380, %r25381, %r25382}, {%r2, %r2, %r2, %r2, %r2, %r2, %r2, %r2}, {%r2, %r2, %r2, %r2, %r2, %r2, %r2, %r2}, {%r25375, %r25376, %r25377, %r25378};
	bar.warp.sync 	-1;
	wmma.mma.sync.aligned.row.col.m32n8k16.f16.f16 {%r25383, %r25384, %r25385, %r25386}, {%r2, %r2, %r2, %r2, %r2, %r2, %r2, %r2}, {%r2, %r2, %r2, %r2, %r2, %r2, %r2, %r2}, {%r25379, %r25380, %r25381, %r25382};
	bar.warp.sync 	-1;
	wmma.mma.sync.aligned.row.col.m32n8k16.f16.f16 {%r25387, %r25388, %r25389, %r25390}, {%r2, %r2, %r2, %r2, %r2, %r2, %r2, %r2}, {%r2, %r2, %r2, %r2, %r2, %r2, %r2, %r2}, {%r25383, %r25384, %r25385, %r25386};
	bar.warp.sync 	-1;
	wmma.mma.sync.aligned.row.col.m32n8k16.f16.f16 {%r25391, %r25392, %r25393, %r25394}, {%r2, %r2, %r2, %r2, %r2, %r2, %r2, %r2}, {%r2, %r2, %r2, %r2, %r2, %r2, %r2, %r2}, {%r25387, %r25388, %r25389, %r25390};
	bar.warp.sync 	-1;
	wmma.mma.sync.aligned.row.col.m32n8k16.f16.f16 {%r25395, %r25396, %r25397, %r25398}, {%r2, %r2, %r2, %r2, %r2, %r2, %r2, %r2}, {%r2, %r2, %r2, %r2, %r2, %r2, %r2, %r2}, {%r25391, %r25392, %r25393, %r25394};
	bar.warp.sync 	-1;
	wmma.mma.sync.aligned.row.col.m32n8k16.f16.f16 {%r25399, %r25400, %r25401, %r25402}, {%r2, %r2, %r2, %r2, %r2, %r2, %r2, %r2}, {%r2, %r2, %r2, %r2, %r2, %r2, %r2, %r2}, {%r25395, %r25396, %r25397, %r25398};
	bar.warp.sync 	-1;
	wmma.mma.sync.aligned.row.col.m32n8k16.f16.f16 {%r25403, %r25404, %r25405, %r25406}, {%r2, %r2, %r2, %r2, %r2, %r2, %r2, %r2}, {%r2, %r2, %r2, %r2, %r2, %r2, %r2, %r2}, {%r25399, %r25400, %r25401, %r25402};
	bar.warp.sync 	-1;
	wmma.mma.sync.aligned.row.col.m32n8k16.f16.f16 {%r25407, %r25408, %r25409, %r25410}, {%r2, %r2, %r2, %r2, %r2, %r2, %r2, %r2}, {%r2, %r2, %r2, %r2, %r2, %r2, %r2, %r2}, {%r25403, %r25404, %r25405, %r25406};
	bar.warp.sync 	-1;
	wmma.mma.sync.aligned.row.col.m32n8k16.f16.f16 {%r25411, %r25412, %r25413, %r25414}, {%r2, %r2, %r2, %r2, %r2, %r2, %r2, %r2}, {%r2, %r2, %r2, %r2, %r2, %r2, %r2, %r2}, {%r25407, %r25408, %r25409, %r25410};
	bar.warp.sync 	-1;
	wmma.mma.sync.aligned.row.col.m32n8k16.f16.f16 {%r25415, %r25416, %r25417, %r25418}, {%r2, %r2, %r2, %r2, %r2, %r2, %r2, %r2}, {%r2, %r2, %r2, %r2, %r2, %r2, %r2, %r2}, {%r25411, %r25412, %r25413, %r25414};
	bar.warp.sync 	-1;
	wmma.mma.sync.aligned.row.col.m32n8k16.f16.f16 {%r25419, %r25420, %r25421, %r25422}, {%r2, %r2, %r2, %r2, %r2, %r2, %r2, %r2}, {%r2, %r2, %r2, %r2, %r2, %r2, %r2, %r2}, {%r25415, %r25416, %r25417, %r25418};
	bar.warp.sync 	-1;
	wmma.mma.sync.aligned.row.col.m32n8k16.f16.f16 {%r25423, %r25424, %r25425, %r25426}, {%r2, %r2, %r2, %r2, %r2, %r2, %r2, %r2}, {%r2, %r2, %r2, %r2, %r2, %r2, %r2, %r2}, {%r25419, %r25420, %r25421, %r25422};
	bar.warp.sync 	-1;
	wmma.mma.sync.aligned.row.col.m32n8k16.f16.f16 {%r25427, %r25428, %r25429, %r25430}, {%r2, %r2, %r2, %r2, %r2, %r2, %r2, %r2}, {%r2, %r2, %r2, %r2, %r2, %r2, %r2, %r2}, {%r25423, %r25424, %r25425, %r25426};
	bar.warp.sync 	-1;
	wmma.mma.sync.aligned.row.col.m32n8k16.f16.f16 {%r25431, %r25432, %r25433, %r25434}, {%r2, %r2, %r2, %r2, %r2, %r2, %r2, %r2}, {%r2, %r2, %r2, %r2, %r2, %r2, %r2, %r2}, {%r25427, %r25428, %r25429, %r25430};
	bar.warp.sync 	-1;
	wmma.mma.sync.aligned.row.col.m32n8k16.f16.f16 {%r25435, %r25436, %r25437, %r25438}, {%r2, %r2, %r2, %r2, %r2, %r2, %r2, %r2}, {%r2, %r2, %r2, %r2, %r2, %r2, %r2, %r2}, {%r25431, %r25432, %r25433, %r25434};
	bar.warp.sync 	-1;
	wmma.mma.sync.aligned.row.col.m32n8k16.f16.f16 {%r25439, %r25440, %r25441, %r25442}, {%r2, %r2, %r2, %r2, %r2, %r2, %r2, %r2}, {%r2, %r2, %r2, %r2, %r2, %r2, %r2, %r2}, {%r25435, %r25436, %r25437, %r25438};
	bar.warp.sync 	-1;
	wmma.mma.sync.aligned.row.col.m32n8k16.f16.f16 {%r25443, %r25444, %r25445, %r25446}, {%r2, %r2, %r2, %r2, %r2, %r2, %r2, %r2}, {%r2, %r2, %r2, %r2, %r2, %r2, %r2, %r2}, {%r25439, %r25440, %r25441, %r25442};
	bar.warp.sync 	-1;
	wmma.mma.sync.aligned.row.col.m32n8k16.f16.f16 {%r25447, %r25448, %r25449, %r25450}, {%r2, %r2, %r2, %r2, %r2, %r2, %r2, %r2}, {%r2, %r2, %r2, %r2, %r2, %r2, %r2, %r2}, {%r25443, %r25444, %r25445, %r25446};
	bar.warp.sync 	-1;
	wmma.mma.sync.aligned.row.col.m32n8k16.f16.f16 {%r25451, %r25452, %r25453, %r25454}, {%r2, %r2, %r2, %r2, %r2, %r2, %r2, %r2}, {%r2, %r2, %r2, %r2, %r2, %r2, %r2, %r2}, {%r25447, %r25448, %r25449, %r25450};
	bar.warp.sync 	-1;
	wmma.mma.sync.aligned.row.col.m32n8k16.f16.f16 {%r25455, %r25456, %r25457, %r25458}, {%r2, %r2, %r2, %r2, %r2, %r2, %r2, %r2}, {%r2, %r2, %r2, %r2, %r2, %r2, %r2, %r2}, {%r25451, %r25452, %r25453, %r25454};
	bar.warp.sync 	-1;
	wmma.mma.sync.aligned.row.col.m32n8k16.f16.f16 {%r25459, %r25460, %r25461, %r25462}, {%r2, %r2, %r2, %r2, %r2, %r2, %r2, %r2}, {%r2, %r2, %r2, %r2, %r2, %r2, %r2, %r2}, {%r25455, %r25456, %r25457, %r25458};
	bar.warp.sync 	-1;
	wmma.mma.sync.aligned.row.col.m32n8k16.f16.f16 {%r25463, %r25464, %r25465, %r25466}, {%r2, %r2, %r2, %r2, %r2, %r2, %r2, %r2}, {%r2, %r2, %r2, %r2, %r2, %r2, %r2, %r2}, {%r25459, %r25460, %r25461, %r25462};
	bar.warp.sync 	-1;
	wmma.mma.sync.aligned.row.col.m32n8k16.f16.f16 {%r25467, %r25468, %r25469, %r25470}, {%r2, %r2, %r2, %r2, %r2, %r2, %r2, %r2}, {%r2, %r2, %r2, %r2, %r2, %r2, %r2, %r2}, {%r25463, %r25464, %r25465, %r25466};
	bar.warp.sync 	-1;
	wmma.mma.sync.aligned.row.col.m32n8k16.f16.f16 {%r25471, %r25472, %r25473, %r25474}, {%r2, %r2, %r2, %r2, %r2, %r2, %r2, %r2}, {%r2, %r2, %r2, %r2, %r2, %r2, %r2, %r2}, {%r25467, %r25468, %r25469, %r25470};
	bar.warp.sync 	-1;
	wmma.mma.sync.aligned.row.col.m32n8k16.f16.f16 {%r25475, %r25476, %r25477, %r25478}, {%r2, %r2, %r2, %r2, %r2, %r2, %r2, %r2}, {%r2, %r2, %r2, %r2, %r2, %r2, %r2, %r2}, {%r25471, %r25472, %r25473, %r25474};
	bar.warp.sync 	-1;
	wmma.mma.sync.aligned.row.col.m32n8k16.f16.f16 {%r25479, %r25480, %r25481, %r25482}, {%r2, %r2, %r2, %r2, %r2, %r2, %r2, %r2}, {%r2, %r2, %r2, %r2, %r2, %r2, %r2, %r2}, {%r25475, %r25476, %r25477, %r25478};
	bar.warp.sync 	-1;
	wmma.mma.sync.aligned.row.col.m32n8k16.f16.f16 {%r25483, %r25484, %r25485, %r25486}, {%r2, %r2, %r2, %r2, %r2, %r2, %r2, %r2}, {%r2, %r2, %r2, %r2, %r2, %r2, %r2, %r2}, {%r25479, %r25480, %r25481, %r25482};
	bar.warp.sync 	-1;
	wmma.mma.sync.aligned.row.col.m32n8k16.f16.f16 {%r25487, %r25488, %r25489, %r25490}, {%r2, %r2, %r2, %r2, %r2, %r2, %r2, %r2}, {%r2, %r2, %r2, %r2, %r2, %r2, %r2, %r2}, {%r25483, %r25484, %r25485, %r25486};
	bar.warp.sync 	-1;
	wmma.mma.sync.aligned.row.col.m32n8k16.f16.f16 {%r25491, %r25492, %r25493, %r25494}, {%r2, %r2, %r2, %r2, %r2, %r2, %r2, %r2}, {%r2, %r2, %r2, %r2, %r2, %r2, %r2, %r2}, {%r25487, %r25488, %r25489, %r25490};
	bar.warp.sync 	-1;
	wmma.mma.sync.aligned.row.col.m32n8k16.f16.f16 {%r25495, %r25496, %r25497, %r25498}, {%r2, %r2, %r2, %r2, %r2, %r2, %r2, %r2}, {%r2, %r2, %r2, %r2, %r2, %r2, %r2, %r2}, {%r25491, %r25492, %r25493, %r25494};
	bar.warp.sync 	-1;
	wmma.mma.sync.aligned.row.col.m32n8k16.f16.f16 {%r25499, %r25500, %r25501, %r25502}, {%r2, %r2, %r2, %r2, %r2, %r2, %r2, %r2}, {%r2, %r2, %r2, %r2, %r2, %r2, %r2, %r2}, {%r25495, %r25496, %r25497, %r25498};
	bar.warp.sync 	-1;
	wmma.mma.sync.aligned.row.col.m32n8k16.f16.f16 {%r25503, %r25504, %r25505, %r25506}, {%r2, %r2, %r2, %r2, %r2, %r2, %r2, %r2}, {%r2, %r2, %r2, %r2, %r2, %r2, %r2, %r2}, {%r25499, %r25500, %r25501, %r25502};
	bar.warp.sync 	-1;
	wmma.mma.sync.aligned.row.col.m32n8k16.f16.f16 {%r25507, %r25508, %r25509, %r25510}, {%r2, %r2, %r2, %r2, %r2, %r2, %r2, %r2}, {%r2, %r2, %r2, %r2, %r2, %r2, %r2, %r2}, {%r25503, %r25504, %r25505, %r25506};
	bar.warp.sync 	-1;
	wmma.mma.sync.aligned.row.col.m32n8k16.f16.f16 {%r25511, %r25512, %r25513, %r25514}, {%r2, %r2, %r2, %r2, %r2, %r2, %r2, %r2}, {%r2, %r2, %r2, %r2, %r2, %r2, %r2, %r2}, {%r25507, %r25508, %r25509, %r25510};
	bar.warp.sync 	-1;
	wmma.mma.sync.aligned.row.col.m32n8k16.f16.f16 {%r25515, %r25516, %r25517, %r25518}, {%r2, %r2, %r2, %r2, %r2, %r2, %r2, %r2}, {%r2, %r2, %r2, %r2, %r2, %r2, %r2, %r2}, {%r25511, %r25512, %r25513, %r25514};
	bar.warp.sync 	-1;
	wmma.mma.sync.aligned.row.col.m32n8k16.f16.f16 {%r25519, %r25520, %r25521, %r25522}, {%r2, %r2, %r2, %r2, %r2, %r2, %r2, %r2}, {%r2, %r2, %r2, %r2, %r2, %r2, %r2, %r2}, {%r25515, %r25516, %r25517, %r25518};
	bar.warp.sync 	-1;
	wmma.mma.sync.aligned.row.col.m32n8k16.f16.f16 {%r25523, %r25524, %r25525, %r25526}, {%r2, %r2, %r2, %r2, %r2, %r2, %r2, %r2}, {%r2, %r2, %r2, %r2, %r2, %r2, %r2, %r2}, {%r25519, %r25520, %r25521, %r25522};
	bar.warp.sync 	-1;
	wmma.mma.sync.aligned.row.col.m32n8k16.f16.f16 {%r25527, %r25528, %r25529, %r25530}, {%r2, %r2, %r2, %r2, %r2, %r2, %r2, %r2}, {%r2, %r2, %r2, %r2, %r2, %r2, %r2, %r2}, {%r25523, %r25524, %r25525, %r25526};
	bar.warp.sync 	-1;
	wmma.mma.sync.aligned.row.col.m32n8k16.f16.f16 {%r25531, %r25532, %r25533, %r25534}, {%r2, %r2, %r2, %r2, %r2, %r2, %r2, %r2}, {%r2, %r2, %r2, %r2, %r2, %r2, %r2, %r2}, {%r25527, %r25528, %r25529, %r25530};
	bar.warp.sync 	-1;
	wmma.mma.sync.aligned.row.col.m32n8k16.f16.f16 {%r25535, %r25536, %r25537, %r25538}, {%r2, %r2, %r2, %r2, %r2, %r2, %r2, %r2}, {%r2, %r2, %r2, %r2, %r2, %r2, %r2, %r2}, {%r25531, %r25532, %r25533, %r25534};
	bar.warp.sync 	-1;
	wmma.mma.sync.aligned.row.col.m32n8k16.f16.f16 {%r25539, %r25540, %r25541, %r25542}, {%r2, %r2, %r2, %r2, %r2, %r2, %r2, %r2}, {%r2, %r2, %r2, %r2, %r2, %r2, %r2, %r2}, {%r25535, %r25536, %r25537, %r25538};
	bar.warp.sync 	-1;
	wmma.mma.sync.aligned.row.col.m32n8k16.f16.f16 {%r25543, %r25544, %r25545, %r25546}, {%r2, %r2, %r2, %r2, %r2, %r2, %r2, %r2}, {%r2, %r2, %r2, %r2, %r2, %r2, %r2, %r2}, {%r25539, %r25540, %r25541, %r25542};
	bar.warp.sync 	-1;
	wmma.mma.sync.aligned.row.col.m32n8k16.f16.f16 {%r25547, %r25548, %r25549, %r25550}, {%r2, %r2, %r2, %r2, %r2, %r2, %r2, %r2}, {%r2, %r2, %r2, %r2, %r2, %r2, %r2, %r2}, {%r25543, %r25544, %r25545, %r25546};
	bar.warp.sync 	-1;
	wmma.mma.sync.aligned.row.col.m32n8k16.f16.f16 {%r25551, %r25552, %r25553, %r25554}, {%r2, %r2, %r2, %r2, %r2, %r2, %r2, %r2}, {%r2, %r2, %r2, %r2, %r2, %r2, %r2, %r2}, {%r25547, %r25548, %r25549, %r25550};
	bar.warp.sync 	-1;
	wmma.mma.sync.aligned.row.col.m32n8k16.f16.f16 {%r25555, %r25556, %r25557, %r25558}, {%r2, %r2, %r2, %r2, %r2, %r2, %r2, %r2}, {%r2, %r2, %r2, %r2, %r2, %r2, %r2, %r2}, {%r25551, %r25552, %r25553, %r25554};
	bar.warp.sync 	-1;
	wmma.mma.sync.aligned.row.col.m32n8k16.f16.f16 {%r25559, %r25560, %r25561, %r25562}, {%r2, %r2, %r2, %r2, %r2, %r2, %r2, %r2}, {%r2, %r2, %r2, %r2, %r2, %r2, %r2, %r2}, {%r25555, %r25556, %r25557, %r25558};
	bar.warp.sync 	-1;
	wmma.mma.sync.aligned.row.col.m32n8k16.f16.f16 {%r25563, %r25564, %r25565, %r25566}, {%r2, %r2, %r2, %r2, %r2, %r2, %r2, %r2}, {%r2, %r2, %r2, %r2, %r2, %r2, %r2, %r2}, {%r25559, %r25560, %r25561, %r25562};
	bar.warp.sync 	-1;
	wmma.mma.sync.aligned.row.col.m32n8k16.f16.f16 {%r25567, %r25568, %r25569, %r25570}, {%r2, %r2, %r2, %r2, %r2, %r2, %r2, %r2}, {%r2, %r2, %r2, %r2, %r2, %r2, %r2, %r2}, {%r25563, %r25564, %r25565, %r25566};
	bar.warp.sync 	-1;
	wmma.mma.sync.aligned.row.col.m32n8k16.f16.f16 {%r25571, %r25572, %r25573, %r25574}, {%r2, %r2, %r2, %r2, %r2, %r2, %r2, %r2}, {%r2, %r2, %r2, %r2, %r2, %r2, %r2, %r2}, {%r25567, %r25568, %r25569, %r25570};
	bar.warp.sync 	-1;
	wmma.mma.sync.aligned.row.col.m32n8k16.f16.f16 {%r25575, %r25576, %r25577, %r25578}, {%r2, %r2, %r2, %r2, %r2, %r2, %r2, %r2}, {%r2, %r2, %r2, %r2, %r2, %r2, %r2, %r2}, {%r25571, %r25572, %r25573, %r25574};
	bar.warp.sync 	-1;
	wmma.mma.sync.aligned.row.col.m32n8k16.f16.f16 {%r25579, %r25580, %r25581, %r25582}, {%r2, %r2, %r2, %r2, %r2, %r2, %r2, %r2}, {%r2, %r2, %r2, %r2, %r2, %r2, %r2, %r2}, {%r25575, %r25576, %r25577, %r25578};
	bar.warp.sync 	-1;
	wmma.mma.sync.aligned.row.col.m32n8k16.f16.f16 {%r25583, %r25584, %r25585, %r25586}, {%r2, %r2, %r2, %r2, %r2, %r2, %r2, %r2}, {%r2, %r2, %r2, %r2, %r2, %r2, %r2, %r2}, {%r25579, %r25580, %r25581, %r25582};
	bar.warp.sync 	-1;
	wmma.mma.sync.aligned.row.col.m32n8k16.f16.f16 {%r25587, %r25588, %r25589, %r25590}, {%r2, %r2, %r2, %r2, %r2, %r2, %r2, %r2}, {%r2, %r2, %r2, %r2, %r2, %r2, %r2, %r2}, {%r25583, %r25584, %r25585, %r25586};
	bar.warp.sync 	-1;
	wmma.mma.sync.aligned.row.col.m32n8k16.f16.f16 {%r25591, %r25592, %r25593, %r25594}, {%r2, %r2, %r2, %r2, %r2, %r2, %r2, %r2}, {%r2, %r2, %r2, %r2, %r2, %r2, %r2, %r2}, {%r25587, %r25588, %r25589, %r25590};
	bar.warp.sync 	-1;
	wmma.mma.sync.aligned.row.col.m32n8k16.f16.f16 {%r25595, %r25596, %r25597, %r25598}, {%r2, %r2, %r2, %r2, %r2, %r2, %r2, %r2}, {%r2, %r2, %r2, %r2, %r2, %r2, %r2, %r2}, {%r25591, %r25592, %r25593, %r25594};
	bar.warp.sync 	-1;
	wmma.mma.sync.aligned.row.col.m32n8k16.f16.f16 {%r25599, %r25600, %r25601, %r25602}, {%r2, %r2, %r2, %r2, %r2, %r2, %r2, %r2}, {%r2, %r2, %r2, %r2, %r2, %r2, %r2, %r2}, {%r25595, %r25596, %r25597, %r25598};
	bar.warp.sync 	-1;
	wmma.mma.sync.aligned.row.col.m32n8k16.f16.f16 {%r25603, %r25604, %r25605, %r25606}, {%r2, %r2, %r2, %r2, %r2, %r2, %r2, %r2}, {%r2, %r2, %r2, %r2, %r2, %r2, %r2, %r2}, {%r25599, %r25600, %r25601, %r25602};
	bar.warp.sync 	-1;
	wmma.mma.sync.aligned.row.col.m32n8k16.f16.f16 {%r25607, %r25608, %r25609, %r25610}, {%r2, %r2, %r2, %r2, %r2, %r2, %r2, %r2}, {%r2, %r2, %r2, %r2, %r2, %r2, %r2, %r2}, {%r25603, %r25604, %r25605, %r25606};
	bar.warp.sync 	-1;
	wmma.mma.sync.aligned.row.col.m32n8k16.f16.f16 {%r25611, %r25612, %r25613, %r25614}, {%r2, %r2, %r2, %r2, %r2, %r2, %r2, %r2}, {%r2, %r2, %r2, %r2, %r2, %r2, %r2, %r2}, {%r25607, %r25608, %r25609, %r25610};
	bar.warp.sync 	-1;
	wmma.mma.sync.aligned.row.col.m32n8k16.f16.f16 {%r25615, %r25616, %r25617, %r25618}, {%r2, %r2, %r2, %r2, %r2, %r2, %r2, %r2}, {%r2, %r2, %r2, %r2, %r2, %r2, %r2, %r2}, {%r25611, %r25612, %r25613, %r25614};
	bar.warp.sync 	-1;
	wmma.mma.sync.aligned.row.col.m32n8k16.f16.f16 {%r25619, %r25620, %r25621, %r25622}, {%r2, %r2, %r2, %r2, %r2, %r2, %r2, %r2}, {%r2, %r2, %r2, %r2, %r2, %r2, %r2, %r2}, {%r25615, %r25616, %r25617, %r25618};
	bar.warp.sync 	-1;
	wmma.mma.sync.aligned.row.col.m32n8k16.f16.f16 {%r25623, %r25624, %r25625, %r25626}, {%r2, %r2, %r2, %r2, %r2, %r2, %r2, %r2}, {%r2, %r2, %r2, %r2, %r2, %r2, %r2, %r2}, {%r25619, %r25620, %r25621, %r25622};
	bar.warp.sync 	-1;
	wmma.mma.sync.aligned.row.col.m32n8k16.f16.f16 {%r25627, %r25628, %r25629, %r25630}, {%r2, %r2, %r2, %r2, %r2, %r2, %r2, %r2}, {%r2, %r2, %r2, %r2, %r2, %r2, %r2, %r2}, {%r25623, %r25624, %r25625, %r25626};
	bar.warp.sync 	-1;
	wmma.mma.sync.aligned.row.col.m32n8k16.f16.f16 {%r25631, %r25632, %r25633, %r25634}, {%r2, %r2, %r2, %r2, %r2, %r2, %r2, %r2}, {%r2, %r2, %r2, %r2, %r2, %r2, %r2, %r2}, {%r25627, %r25628, %r25629, %r25630};
	bar.warp.sync 	-1;
	wmma.mma.sync.aligned.row.col.m32n8k16.f16.f16 {%r25635, %r25636, %r25637, %r25638}, {%r2, %r2, %r2, %r2, %r2, %r2, %r2, %r2}, {%r2, %r2, %r2, %r2, %r2, %r2, %r2, %r2}, {%r25631, %r25632, %r25633, %r25634};
	bar.warp.sync 	-1;
	wmma.mma.sync.aligned.row.col.m32n8k16.f16.f16 {%r25639, %r25640, %r25641, %r25642}, {%r2, %r2, %r2, %r2, %r2, %r2, %r2, %r2}, {%r2, %r2, %r2, %r2, %r2, %r2, %r2, %r2}, {%r25635, %r25636, %r25637, %r25638};
	bar.warp.sync 	-1;
	wmma.mma.sync.aligned.row.col.m32n8k16.f16.f16 {%r25643, %r25644, %r25645, %r25646}, {%r2, %r2, %r2, %r2, %r2, %r2, %r2, %r2}, {%r2, %r2, %r2, %r2, %r2, %r2, %r2, %r2}, {%r25639, %r25640, %r25641, %r25642};
	bar.warp.sync 	-1;
	wmma.mma.sync.aligned.row.col.m32n8k16.f16.f16 {%r25647, %r25648, %r25649, %r25650}, {%r2, %r2, %r2, %r2, %r2, %r2, %r2, %r2}, {%r2, %r2, %r2, %r2, %r2, %r2, %r2, %r2}, {%r25643, %r25644, %r25645, %r25646};
	bar.warp.sync 	-1;
	wmma.mma.sync.aligned.row.col.m32n8k16.f16.f16 {%r25651, %r25652, %r25653, %r25654}, {%r2, %r2, %r2, %r2, %r2, %r2, %r2, %r2}, {%r2, %r2, %r2, %r2, %r2, %r2, %r2, %r2}, {%r25647, %r25648, %r25649, %r25650};
	bar.warp.sync 	-1;
	wmma.mma.sync.aligned.row.col.m32n8k16.f16.f16 {%r25655, %r25656, %r25657, %r25658}, {%r2, %r2, %r2, %r2, %r2, %r2, %r2, %r2}, {%r2, %r2, %r2, %r2, %r2, %r2, %r2, %r2}, {%r25651, %r25652, %r25653, %r25654};
	bar.warp.sync 	-1;
	wmma.mma.sync.aligned.row.col.m32n8k16.f16.f16 {%r25659, %r25660, %r25661, %r25662}, {%r2, %r2, %r2, %r2, %r2, %r2, %r2, %r2}, {%r2, %r2, %r2, %r2, %r2, %r2, %r2, %r2}, {%r25655, %r25656, %r25657, %r25658};
	bar.warp.sync 	-1;
	wmma.mma.sync.aligned.row.col.m32n8k16.f16.f16 {%r25663, %r25664, %r25665, %r25666}, {%r2, %r2, %r2, %r2, %r2, %r2, %r2, %r2}, {%r2, %r2, %r2, %r2, %r2, %r2, %r2, %r2}, {%r25659, %r25660, %r25661, %r25662};
	bar.warp.sync 	-1;
	wmma.mma.sync.aligned.row.col.m32n8k16.f16.f16 {%r25667, %r25668, %r25669, %r25670}, {%r2, %r2, %r2, %r2, %r2, %r2, %r2, %r2}, {%r2, %r2, %r2, %r2, %r2, %r2, %r2, %r2}, {%r25663, %r25664, %r25665, %r25666};
	bar.warp.sync 	-1;
	wmma.mma.sync.aligned.row.col.m32n8k16.f16.f16 {%r25671, %r25672, %r25673, %r25674}, {%r2, %r2, %r2, %r2, %r2, %r2, %r2, %r2}, {%r2, %r2, %r2, %r2, %r2, %r2, %r2, %r2}, {%r25667, %r25668, %r25669, %r25670};
	bar.warp.sync 	-1;
	wmma.mma.sync.aligned.row.col.m32n8k16.f16.f16 {%r25675, %r25676, %r25677, %r25678}, {%r2, %r2, %r2, %r2, %r2, %r2, %r2, %r2}, {%r2, %r2, %r2, %r2, %r2, %r2, %r2, %r2}, {%r25671, %r25672, %r25673, %r25674};
	bar.warp.sync 	-1;
	wmma.mma.sync.aligned.row.col.m32n8k16.f16.f16 {%r25679, %r25680, %r25681, %r25682}, {%r2, %r2, %r2, %r2, %r2, %r2, %r2, %r2}, {%r2, %r2, %r2, %r2, %r2, %r2, %r2, %r2}, {%r25675, %r25676, %r25677, %r25678};
	bar.warp.sync 	-1;
	wmma.mma.sync.aligned.row.col.m32n8k16.f16.f16 {%r25683, %r25684, %r25685, %r25686}, {%r2, %r2, %r2, %r2, %r2, %r2, %r2, %r2}, {%r2, %r2, %r2, %r2, %r2, %r2, %r2, %r2}, {%r25679, %r25680, %r25681, %r25682};
	bar.warp.sync 	-1;
	wmma.mma.sync.aligned.row.col.m32n8k16.f16.f16 {%r25687, %r25688, %r25689, %r25690}, {%r2, %r2, %r2, %r2, %r2, %r2, %r2, %r2}, {%r2, %r2, %r2, %r2, %r2, %r2, %r2, %r2}, {%r25683, %r25684, %r25685, %r25686};
	bar.warp.sync 	-1;
	wmma.mma.sync.aligned.row.col.m32n8k16.f16.f16 {%r25691, %r25692, %r25693, %r25694}, {%r2, %r2, %r2, %r2, %r2, %r2, %r2, %r2}, {%r2, %r2, %r2, %r2, %r2, %r2, %r2, %r2}, {%r25687, %r25688, %r25689, %r25690};
	bar.warp.sync 	-1;
	wmma.mma.sync.aligned.row.col.m32n8k16.f16.f16 {%r25695, %r25696, %r25697, %r25698}, {%r2, %r2, %r2, %r2, %r2, %r2, %r2, %r2}, {%r2, %r2, %r2, %r2, %r2, %r2, %r2, %r2}, {%r25691, %r25692, %r25693, %r25694};
	bar.warp.sync 	-1;
	wmma.mma.sync.aligned.row.col.m32n8k16.f16.f16 {%r25699, %r25700, %r25701, %r25702}, {%r2, %r2, %r2, %r2, %r2, %r2, %r2, %r2}, {%r2, %r2, %r2, %r2, %r2, %r2, %r2, %r2}, {%r25695, %r25696, %r25697, %r25698};
	bar.warp.sync 	-1;
	wmma.mma.sync.aligned.row.col.m32n8k16.f16.f16 {%r25703, %r25704, %r25705, %r25706}, {%r2, %r2, %r2, %r2, %r2, %r2, %r2, %r2}, {%r2, %r2, %r2, %r2, %r2, %r2, %r2, %r2}, {%r25699, %r25700, %r25701, %r25702};
	bar.warp.sync 	-1;
	wmma.mma.sync.aligned.row.col.m32n8k16.f16.f16 {%r25707, %r25708, %r25709, %r25710}, {%r2, %r2, %r2, %r2, %r2, %r2, %r2, %r2}, {%r2, %r2, %r2, %r2, %r2, %r2, %r2, %r2}, {%r25703, %r25704, %r25705, %r25706};
	bar.warp.sync 	-1;
	wmma.mma.sync.aligned.row.col.m32n8k16.f16.f16 {%r25711, %r25712, %r25713, %r25714}, {%r2, %r2, %r2, %r2, %r2, %r2, %r2, %r2}, {%r2, %r2, %r2, %r2, %r2, %r2, %r2, %r2}, {%r25707, %r25708, %r25709, %r25710};
	bar.warp.sync 	-1;
	wmma.mma.sync.aligned.row.col.m32n8k16.f16.f16 {%r25715, %r25716, %r25717, %r25718}, {%r2, %r2, %r2, %r2, %r2, %r2, %r2, %r2}, {%r2, %r2, %r2, %r2, %r2, %r2, %r2, %r2}, {%r25711, %r25712, %r25713, %r25714};
	bar.warp.sync 	-1;
	wmma.mma.sync.aligned.row.col.m32n8k16.f16.f16 {%r25719, %r25720, %r25721, %r25722}, {%r2, %r2, %r2, %r2, %r2, %r2, %r2, %r2}, {%r2, %r2, %r2, %r2, %r2, %r2, %r2, %r2}, {%r25715, %r25716, %r25717, %r25718};
	bar.warp.sync 	-1;
	wmma.mma.sync.aligned.row.col.m32n8k16.f16.f16 {%r25723, %r25724, %r25725, %r25726}, {%r2, %r2, %r2, %r2, %r2, %r2, %r2, %r2}, {%r2, %r2, %r2, %r2, %r2, %r2, %r2, %r2}, {%r25719, %r25720, %r25721, %r25722};
	bar.warp.sync 	-1;
	wmma.mma.sync.aligned.row.col.m32n8k16.f16.f16 {%r25727, %r25728, %r25729, %r25730}, {%r2, %r2, %r2, %r2, %r2, %r2, %r2, %r2}, {%r2, %r2, %r2, %r2, %r2, %r2, %r2, %r2}, {%r25723, %r25724, %r25725, %r25726};
	bar.warp.sync 	-1;
	wmma.mma.sync.aligned.row.col.m32n8k16.f16.f16 {%r25731, %r25732, %r25733, %r25734}, {%r2, %r2, %r2, %r2, %r2, %r2, %r2, %r2}, {%r2, %r2, %r2, %r2, %r2, %r2, %r2, %r2}, {%r25727, %r25728, %r25729, %r25730};
	bar.warp.sync 	-1;
	wmma.mma.sync.aligned.row.col.m32n8k16.f16.f16 {%r25735, %r25736, %r25737, %r25738}, {%r2, %r2, %r2, %r2, %r2, %r2, %r2, %r2}, {%r2, %r2, %r2, %r2, %r2, %r2, %r2, %r2}, {%r25731, %r25732, %r25733, %r25734};
	bar.warp.sync 	-1;
	wmma.mma.sync.aligned.row.col.m32n8k16.f16.f16 {%r25739, %r25740, %r25741, %r25742}, {%r2, %r2, %r2, %r2, %r2, %r2, %r2, %r2}, {%r2, %r2, %r2, %r2, %r2, %r2, %r2, %r2}, {%r25735, %r25736, %r25737, %r25738};
	bar.warp.sync 	-1;
	wmma.mma.sync.aligned.row.col.m32n8k16.f16.f16 {%r25743, %r25744, %r25745, %r25746}, {%r2, %r2, %r2, %r2, %r2, %r2, %r2, %r2}, {%r2, %r2, %r2, %r2, %r2, %r2, %r2, %r2}, {%r25739, %r25740, %r25741, %r25742};
	bar.warp.sync 	-1;
	wmma.mma.sync.aligned.row.col.m32n8k16.f16.f16 {%r25747, %r25748, %r25749, %r25750}, {%r2, %r2, %r2, %r2, %r2, %r2, %r2, %r2}, {%r2, %r2, %r2, %r2, %r2, %r2, %r2, %r2}, {%r25743, %r25744, %r25745, %r25746};
	bar.warp.sync 	-1;
	wmma.mma.sync.aligned.row.col.m32n8k16.f16.f16 {%r25751, %r25752, %r25753, %r25754}, {%r2, %r2, %r2, %r2, %r2, %r2, %r2, %r2}, {%r2, %r2, %r2, %r2, %r2, %r2, %r2, %r2}, {%r25747, %r25748, %r25749, %r25750};
	bar.warp.sync 	-1;
	wmma.mma.sync.aligned.row.col.m32n8k16.f16.f16 {%r25755, %r25756, %r25757, %r25758}, {%r2, %r2, %r2, %r2, %r2, %r2, %r2, %r2}, {%r2, %r2, %r2, %r2, %r2, %r2, %r2, %r2}, {%r25751, %r25752, %r25753, %r25754};
	bar.warp.sync 	-1;
	wmma.mma.sync.aligned.row.col.m32n8k16.f16.f16 {%r25759, %r25760, %r25761, %r25762}, {%r2, %r2, %r2, %r2, %r2, %r2, %r2, %r2}, {%r2, %r2, %r2, %r2, %r2, %r2, %r2, %r2}, {%r25755, %r25756, %r25757, %r25758};
	bar.warp.sync 	-1;
	wmma.mma.sync.aligned.row.col.m32n8k16.f16.f16 {%r25763, %r25764, %r25765, %r25766}, {%r2, %r2, %r2, %r2, %r2, %r2, %r2, %r2}, {%r2, %r2, %r2, %r2, %r2, %r2, %r2, %r2}, {%r25759, %r25760, %r25761, %r25762};
	bar.warp.sync 	-1;
	wmma.mma.sync.aligned.row.col.m32n8k16.f16.f16 {%r25767, %r25768, %r25769, %r25770}, {%r2, %r2, %r2, %r2, %r2, %r2, %r2, %r2}, {%r2, %r2, %r2, %r2, %r2, %r2, %r2, %r2}, {%r25763, %r25764, %r25765, %r25766};
	bar.warp.sync 	-1;
	wmma.mma.sync.aligned.row.col.m32n8k16.f16.f16 {%r25771, %r25772, %r25773, %r25774}, {%r2, %r2, %r2, %r2, %r2, %r2, %r2, %r2}, {%r2, %r2, %r2, %r2, %r2, %r2, %r2, %r2}, {%r25767, %r25768, %r25769, %r25770};
	bar.warp.sync 	-1;
	wmma.mma.sync.aligned.row.col.m32n8k16.f16.f16 {%r25775, %r25776, %r25777, %r25778}, {%r2, %r2, %r2, %r2, %r2, %r2, %r2, %r2}, {%r2, %r2, %r2, %r2, %r2, %r2, %r2, %r2}, {%r25771, %r25772, %r25773, %r25774};
	bar.warp.sync 	-1;
	wmma.mma.sync.aligned.row.col.m32n8k16.f16.f16 {%r25779, %r25780, %r25781, %r25782}, {%r2, %r2, %r2, %r2, %r2, %r2, %r2, %r2}, {%r2, %r2, %r2, %r2, %r2, %r2, %r2, %r2}, {%r25775, %r25776, %r25777, %r25778};
	bar.warp.sync 	-1;
	wmma.mma.sync.aligned.row.col.m32n8k16.f16.f16 {%r25783, %r25784, %r25785, %r25786}, {%r2, %r2, %r2, %r2, %r2, %r2, %r2, %r2}, {%r2, %r2, %r2, %r2, %r2, %r2, %r2, %r2}, {%r25779, %r25780, %r25781, %r25782};
	bar.warp.sync 	-1;
	wmma.mma.sync.aligned.row.col.m32n8k16.f16.f16 {%r25787, %r25788, %r25789, %r25790}, {%r2, %r2, %r2, %r2, %r2, %r2, %r2, %r2}, {%r2, %r2, %r2, %r2, %r2, %r2, %r2, %r2}, {%r25783, %r25784, %r25785, %r25786};
	bar.warp.sync 	-1;
	wmma.mma.sync.aligned.row.col.m32n8k16.f16.f16 {%r25791, %r25792, %r25793, %r25794}, {%r2, %r2, %r2, %r2, %r2, %r2, %r2, %r2}, {%r2, %r2, %r2, %r2, %r2, %r2, %r2, %r2}, {%r25787, %r25788, %r25789, %r25790};
	bar.warp.sync 	-1;
	wmma.mma.sync.aligned.row.col.m32n8k16.f16.f16 {%r25795, %r25796, %r25797, %r25798}, {%r2, %r2, %r2, %r2, %r2, %r2, %r2, %r2}, {%r2, %r2, %r2, %r2, %r2, %r2, %r2, %r2}, {%r25791, %r25792, %r25793, %r25794};
	bar.warp.sync 	-1;
	wmma.mma.sync.aligned.row.col.m32n8k16.f16.f16 {%r25799, %r25800, %r25801, %r25802}, {%r2, %r2, %r2, %r2, %r2, %r2, %r2, %r2}, {%r2, %r2, %r2, %r2, %r2, %r2, %r2, %r2}, {%r25795, %r25796, %r25797, %r25798};
	bar.warp.sync 	-1;
	wmma.mma.sync.aligned.row.col.m32n8k16.f16.f16 {%r25803, %r25804, %r25805, %r25806}, {%r2, %r2, %r2, %r2, %r2, %r2, %r2, %r2}, {%r2, %r2, %r2, %r2, %r2, %r2, %r2, %r2}, {%r25799, %r25800, %r25801, %r25802};
	bar.warp.sync 	-1;
	wmma.mma.sync.aligned.row.col.m32n8k16.f16.f16 {%r25807, %r25808, %r25809, %r25810}, {%r2, %r2, %r2, %r2, %r2, %r2, %r2, %r2}, {%r2, %r2, %r2, %r2, %r2, %r2, %r2, %r2}, {%r25803, %r25804, %r25805, %r25806};
	bar.warp.sync 	-1;
	wmma.mma.sync.aligned.row.col.m32n8k16.f16.f16 {%r25811, %r25812, %r25813, %r25814}, {%r2, %r2, %r2, %r2, %r2, %r2, %r2, %r2}, {%r2, %r2, %r2, %r2, %r2, %r2, %r2, %r2}, {%r25807, %r25808, %r25809, %r25810};
	bar.warp.sync 	-1;
	wmma.mma.sync.aligned.row.col.m32n8k16.f16.f16 {%r25815, %r25816, %r25817, %r25818}, {%r2, %r2, %r2, %r2, %r2, %r2, %r2, %r2}, {%r2, %r2, %r2, %r2, %r2, %r2, %r2, %r2}, {%r25811, %r25812, %r25813, %r25814};
	bar.warp.sync 	-1;
	wmma.mma.sync.aligned.row.col.m32n8k16.f16.f16 {%r25819, %r25820, %r25821, %r25822}, {%r2, %r2, %r2, %r2, %r2, %r2, %r2, %r2}, {%r2, %r2, %r2, %r2, %r2, %r2, %r2, %r2}, {%r25815, %r25816, %r25817, %r25818};
	bar.warp.sync 	-1;
	wmma.mma.sync.aligned.row.col.m32n8k16.f16.f16 {%r25823, %r25824, %r25825, %r25826}, {%r2, %r2, %r2, %r2, %r2, %r2, %r2, %r2}, {%r2, %r2, %r2, %r2, %r2, %r2, %r2, %r2}, {%r25819, %r25820, %r25821, %r25822};
	bar.warp.sync 	-1;
	wmma.mma.sync.aligned.row.col.m32n8k16.f16.f16 {%r25827, %r25828, %r25829, %r25830}, {%r2, %r2, %r2, %r2, %r2, %r2, %r2, %r2}, {%r2, %r2, %r2, %r2, %r2, %r2, %r2, %r2}, {%r25823, %r25824, %r25825, %r25826};
	bar.warp.sync 	-1;
	wmma.mma.sync.aligned.row.col.m32n8k16.f16.f16 {%r25831, %r25832, %r25833, %r25834}, {%r2, %r2, %r2, %r2, %r2, %r2, %r2, %r2}, {%r2, %r2, %r2, %r2, %r2, %r2, %r2, %r2}, {%r25827, %r25828, %r25829, %r25830};
	bar.warp.sync 	-1;
	wmma.mma.sync.aligned.row.col.m32n8k16.f16.f16 {%r25835, %r25836, %r25837, %r25838}, {%r2, %r2, %r2, %r2, %r2, %r2, %r2, %r2}, {%r2, %r2, %r2, %r2, %r2, %r2, %r2, %r2}, {%r25831, %r25832, %r25833, %r25834};
	bar.warp.sync 	-1;
	wmma.mma.sync.aligned.row.col.m32n8k16.f16.f16 {%r25839, %r25840, %r25841, %r25842}, {%r2, %r2, %r2, %r2, %r2, %r2, %r2, %r2}, {%r2, %r2, %r2, %r2, %r2, %r2, %r2, %r2}, {%r25835, %r25836, %r25837, %r25838};
	bar.warp.sync 	-1;
	wmma.mma.sync.aligned.row.col.m32n8k16.f16.f16 {%r25843, %r25844, %r25845, %r25846}, {%r2, %r2, %r2, %r2, %r2, %r2, %r2, %r2}, {%r2, %r2, %r2, %r2, %r2, %r2, %r2, %r2}, {%r25839, %r25840, %r25841, %r25842};
	bar.warp.sync 	-1;
	wmma.mma.sync.aligned.row.col.m32n8k16.f16.f16 {%r25847, %r25848, %r25849, %r25850}, {%r2, %r2, %r2, %r2, %r2, %r2, %r2, %r2}, {%r2, %r2, %r2, %r2, %r2, %r2, %r2, %r2}, {%r25843, %r25844, %r25845, %r25846};
	bar.warp.sync 	-1;
	wmma.mma.sync.aligned.row.col.m32n8k16.f16.f16 {%r25851, %r25852, %r25853, %r25854}, {%r2, %r2, %r2, %r2, %r2, %r2, %r2, %r2}, {%r2, %r2, %r2, %r2, %r2, %r2, %r2, %r2}, {%r25847, %r25848, %r25849, %r25850};
	bar.warp.sync 	-1;
	wmma.mma.sync.aligned.row.col.m32n8k16.f16.f16 {%r25855, %r25856, %r25857, %r25858}, {%r2, %r2, %r2, %r2, %r2, %r2, %r2, %r2}, {%r2, %r2, %r2, %r2, %r2, %r2, %r2, %r2}, {%r25851, %r25852, %r25853, %r25854};
	bar.warp.sync 	-1;
	wmma.mma.sync.aligned.row.col.m32n8k16.f16.f16 {%r25859, %r25860, %r25861, %r25862}, {%r2, %r2, %r2, %r2, %r2, %r2, %r2, %r2}, {%r2, %r2, %r2, %r2, %r2, %r2, %r2, %r2}, {%r25855, %r25856, %r25857, %r25858};
	bar.warp.sync 	-1;
	wmma.mma.sync.aligned.row.col.m32n8k16.f16.f16 {%r25863, %r25864, %r25865, %r25866}, {%r2, %r2, %r2, %r2, %r2, %r2, %r2, %r2}, {%r2, %r2, %r2, %r2, %r2, %r2, %r2, %r2}, {%r25859, %r25860, %r25861, %r25862};
	bar.warp.sync 	-1;
	wmma.mma.sync.aligned.row.col.m32n8k16.f16.f16 {%r25867, %r25868, %r25869, %r25870}, {%r2, %r2, %r2, %r2, %r2, %r2, %r2, %r2}, {%r2, %r2, %r2, %r2, %r2, %r2, %r2, %r2}, {%r25863, %r25864, %r25865, %r25866};
	bar.warp.sync 	-1;
	wmma.mma.sync.aligned.row.col.m32n8k16.f16.f16 {%r25871, %r25872, %r25873, %r25874}, {%r2, %r2, %r2, %r2, %r2, %r2, %r2, %r2}, {%r2, %r2, %r2, %r2, %r2, %r2, %r2, %r2}, {%r25867, %r25868, %r25869, %r25870};
	bar.warp.sync 	-1;
	wmma.mma.sync.aligned.row.col.m32n8k16.f16.f16 {%r25875, %r25876, %r25877, %r25878}, {%r2, %r2, %r2, %r2, %r2, %r2, %r2, %r2}, {%r2, %r2, %r2, %r2, %r2, %r2, %r2, %r2}, {%r25871, %r25872, %r25873, %r25874};
	bar.warp.sync 	-1;
	wmma.mma.sync.aligned.row.col.m32n8k16.f16.f16 {%r25879, %r25880, %r25881, %r25882}, {%r2, %r2, %r2, %r2, %r2, %r2, %r2, %r2}, {%r2, %r2, %r2, %r2, %r2, %r2, %r2, %r2}, {%r25875, %r25876, %r25877, %r25878};
	bar.warp.sync 	-1;
	wmma.mma.sync.aligned.row.col.m32n8k16.f16.f16 {%r25883, %r25884, %r25885, %r25886}, {%r2, %r2, %r2, %r2, %r2, %r2, %r2, %r2}, {%r2, %r2, %r2, %r2, %r2, %r2, %r2, %r2}, {%r25879, %r25880, %r25881, %r25882};
	bar.warp.sync 	-1;
	wmma.mma.sync.aligned.row.col.m32n8k16.f16.f16 {%r25887, %r25888, %r25889, %r25890}, {%r2, %r2, %r2, %r2, %r2, %r2, %r2, %r2}, {%r2, %r2, %r2, %r2, %r2, %r2, %r2, %r2}, {%r25883, %r25884, %r25885, %r25886};
	bar.warp.sync 	-1;
	wmma.mma.sync.aligned.row.col.m32n8k16.f16.f16 {%r25891, %r25892, %r25893, %r25894}, {%r2, %r2, %r2, %r2, %r2, %r2, %r2, %r2}, {%r2, %r2, %r2, %r2, %r2, %r2, %r2, %r2}, {%r25887, %r25888, %r25889, %r25890};
	bar.warp.sync 	-1;
	wmma.mma.sync.aligned.row.col.m32n8k16.f16.f16 {%r25895, %r25896, %r25897, %r25898}, {%r2, %r2, %r2, %r2, %r2, %r2, %r2, %r2}, {%r2, %r2, %r2, %r2, %r2, %r2, %r2, %r2}, {%r25891, %r25892, %r25893, %r25894};
	bar.warp.sync 	-1;
	wmma.mma.sync.aligned.row.col.m32n8k16.f16.f16 {%r25899, %r25900, %r25901, %r25902}, {%r2, %r2, %r2, %r2, %r2, %r2, %r2, %r2}, {%r2, %r2, %r2, %r2, %r2, %r2, %r2, %r2}, {%r25895, %r25896, %r25897, %r25898};
	bar.warp.sync 	-1;
	wmma.mma.sync.aligned.row.col.m32n8k16.f16.f16 {%r25903, %r25904, %r25905, %r25906}, {%r2, %r2, %r2, %r2, %r2, %r2, %r2, %r2}, {%r2, %r2, %r2, %r2, %r2, %r2, %r2, %r2}, {%r25899, %r25900, %r25901, %r25902};
	bar.warp.sync 	-1;
	wmma.mma.sync.aligned.row.col.m32n8k16.f16.f16 {%r25907, %r25908, %r25909, %r25910}, {%r2, %r2, %r2, %r2, %r2, %r2, %r2, %r2}, {%r2, %r2, %r2, %r2, %r2, %r2, %r2, %r2}, {%r25903, %r25904, %r25905, %r25906};
	bar.warp.sync 	-1;
	wmma.mma.sync.aligned.row.col.m32n8k16.f16.f16 {%r25911, %r25912, %r25913, %r25914}, {%r2, %r2, %r2, %r2, %r2, %r2, %r2, %r2}, {%r2, %r2, %r2, %r2, %r2, %r2, %r2, %r2}, {%r25907, %r25908, %r25909, %r25910};
	bar.warp.sync 	-1;
	wmma.mma.sync.aligned.row.col.m32n8k16.f16.f16 {%r25915, %r25916, %r25917, %r25918}, {%r2, %r2, %r2, %r2, %r2, %r2, %r2, %r2}, {%r2, %r2, %r2, %r2, %r2, %r2, %r2, %r2}, {%r25911, %r25912, %r25913, %r25914};
	bar.warp.sync 	-1;
	wmma.mma.sync.aligned.row.col.m32n8k16.f16.f16 {%r25919, %r25920, %r25921, %r25922}, {%r2, %r2, %r2, %r2, %r2, %r2, %r2, %r2}, {%r2, %r2, %r2, %r2, %r2, %r2, %r2, %r2}, {%r25915, %r25916, %r25917, %r25918};
	bar.warp.sync 	-1;
	wmma.mma.sync.aligned.row.col.m32n8k16.f16.f16 {%r25923, %r25924, %r25925, %r25926}, {%r2, %r2, %r2, %r2, %r2, %r2, %r2, %r2}, {%r2, %r2, %r2, %r2, %r2, %r2, %r2, %r2}, {%r25919, %r25920, %r25921, %r25922};
	bar.warp.sync 	-1;
	wmma.mma.sync.aligned.row.col.m32n8k16.f16.f16 {%r25927, %r25928, %r25929, %r25930}, {%r2, %r2, %r2, %r2, %r2, %r2, %r2, %r2}, {%r2, %r2, %r2, %r2, %r2, %r2, %r2, %r2}, {%r25923, %r25924, %r25925, %r25926};
	bar.warp.sync 	-1;
	wmma.mma.sync.aligned.row.col.m32n8k16.f16.f16 {%r25931, %r25932, %r25933, %r25934}, {%r2, %r2, %r2, %r2, %r2, %r2, %r2, %r2}, {%r2, %r2, %r2, %r2, %r2, %r2, %r2, %r2}, {%r25927, %r25928, %r25929, %r25930};
	bar.warp.sync 	-1;
	wmma.mma.sync.aligned.row.col.m32n8k16.f16.f16 {%r25935, %r25936, %r25937, %r25938}, {%r2, %r2, %r2, %r2, %r2, %r2, %r2, %r2}, {%r2, %r2, %r2, %r2, %r2, %r2, %r2, %r2}, {%r25931, %r25932, %r25933, %r25934};
	bar.warp.sync 	-1;
	wmma.mma.sync.aligned.row.col.m32n8k16.f16.f16 {%r25939, %r25940, %r25941, %r25942}, {%r2, %r2, %r2, %r2, %r2, %r2, %r2, %r2}, {%r2, %r2, %r2, %r2, %r2, %r2, %r2, %r2}, {%r25935, %r25936, %r25937, %r25938};
	bar.warp.sync 	-1;
	wmma.mma.sync.aligned.row.col.m32n8k16.f16.f16 {%r25943, %r25944, %r25945, %r25946}, {%r2, %r2, %r2, %r2, %r2, %r2, %r2, %r2}, {%r2, %r2, %r2, %r2, %r2, %r2, %r2, %r2}, {%r25939, %r25940, %r25941, %r25942};
	bar.warp.sync 	-1;
	wmma.mma.sync.aligned.row.col.m32n8k16.f16.f16 {%r25947, %r25948, %r25949, %r25950}, {%r2, %r2, %r2, %r2, %r2, %r2, %r2, %r2}, {%r2, %r2, %r2, %r2, %r2, %r2, %r2, %r2}, {%r25943, %r25944, %r25945, %r25946};
	bar.warp.sync 	-1;
	wmma.mma.sync.aligned.row.col.m32n8k16.f16.f16 {%r25951, %r25952, %r25953, %r25954}, {%r2, %r2, %r2, %r2, %r2, %r2, %r2, %r2}, {%r2, %r2, %r2, %r2, %r2, %r2, %r2, %r2}, {%r25947, %r25948, %r25949, %r25950};
	bar.warp.sync 	-1;
	wmma.mma.sync.aligned.row.col.m32n8k16.f16.f16 {%r25955, %r25956, %r25957, %r25958}, {%r2, %r2, %r2, %r2, %r2, %r2, %r2, %r2}, {%r2, %r2, %r2, %r2, %r2, %r2, %r2, %r2}, {%r25951, %r25952, %r25953, %r25954};
	bar.warp.sync 	-1;
	wmma.mma.sync.aligned.row.col.m32n8k16.f16.f16 {%r25959, %r25960, %r25961, %r25962}, {%r2, %r2, %r2, %r2, %r2, %r2, %r2, %r2}, {%r2, %r2, %r2, %r2, %r2, %r2, %r2, %r2}, {%r25955, %r25956, %r25957, %r25958};
	bar.warp.sync 	-1;
	wmma.mma.sync.aligned.row.col.m32n8k16.f16.f16 {%r25963, %r25964, %r25965, %r25966}, {%r2, %r2, %r2, %r2, %r2, %r2, %r2, %r2}, {%r2, %r2, %r2, %r2, %r2, %r2, %r2, %r2}, {%r25959, %r25960, %r25961, %r25962};
	bar.warp.sync 	-1;
	wmma.mma.sync.aligned.row.col.m32n8k16.f16.f16 {%r25967, %r25968, %r25969, %r25970}, {%r2, %r2, %r2, %r2, %r2, %r2, %r2, %r2}, {%r2, %r2, %r2, %r2, %r2, %r2, %r2, %r2}, {%r25963, %r25964, %r25965, %r25966};
	bar.warp.sync 	-1;
	wmma.mma.sync.aligned.row.col.m32n8k16.f16.f16 {%r25971, %r25972, %r25973, %r25974}, {%r2, %r2, %r2, %r2, %r2, %r2, %r2, %r2}, {%r2, %r2, %r2, %r2, %r2, %r2, %r2, %r2}, {%r25967, %r25968, %r25969, %r25970};
	bar.warp.sync 	-1;
	wmma.mma.sync.aligned.row.col.m32n8k16.f16.f16 {%r25975, %r25976, %r25977, %r25978}, {%r2, %r2, %r2, %r2, %r2, %r2, %r2, %r2}, {%r2, %r2, %r2, %r2, %r2, %r2, %r2, %r2}, {%r25971, %r25972, %r25973, %r25974};
	bar.warp.sync 	-1;
	wmma.mma.sync.aligned.row.col.m32n8k16.f16.f16 {%r25979, %r25980, %r25981, %r25982}, {%r2, %r2, %r2, %r2, %r2, %r2, %r2, %r2}, {%r2, %r2, %r2, %r2, %r2, %r2, %r2, %r2}, {%r25975, %r25976, %r25977, %r25978};
	bar.warp.sync 	-1;
	wmma.mma.sync.aligned.row.col.m32n8k16.f16.f16 {%r25983, %r25984, %r25985, %r25986}, {%r2, %r2, %r2, %r2, %r2, %r2, %r2, %r2}, {%r2, %r2, %r2, %r2, %r2, %r2, %r2, %r2}, {%r25979, %r25980, %r25981, %r25982};
	bar.warp.sync 	-1;
	wmma.mma.sync.aligned.row.col.m32n8k16.f16.f16 {%r25987, %r25988, %r25989, %r25990}, {%r2, %r2, %r2, %r2, %r2, %r2, %r2, %r2}, {%r2, %r2, %r2, %r2, %r2, %r2, %r2, %r2}, {%r25983, %r25984, %r25985, %r25986};
	bar.warp.sync 	-1;
	wmma.mma.sync.aligned.row.col.m32n8k16.f16.f16 {%r25991, %r25992, %r25993, %r25994}, {%r2, %r2, %r2, %r2, %r2, %r2, %r2, %r2}, {%r2, %r2, %r2, %r2, %r2, %r2, %r2, %r2}, {%r25987, %r25988, %r25989, %r25990};
	bar.warp.sync 	-1;
	wmma.mma.sync.aligned.row.col.m32n8k16.f16.f16 {%r25995, %r25996, %r25997, %r25998}, {%r2, %r2, %r2, %r2, %r2, %r2, %r2, %r2}, {%r2, %r2, %r2, %r2, %r2, %r2, %r2, %r2}, {%r25991, %r25992, %r25993, %r25994};
	bar.warp.sync 	-1;
	wmma.mma.sync.aligned.row.col.m32n8k16.f16.f16 {%r25999, %r26000, %r26001, %r26002}, {%r2, %r2, %r2, %r2, %r2, %r2, %r2, %r2}, {%r2, %r2, %r2, %r2, %r2, %r2, %r2, %r2}, {%r25995, %r25996, %r25997, %r25998};
	bar.warp.sync 	-1;
	wmma.mma.sync.aligned.row.col.m32n8k16.f16.f16 {%r26003, %r26004, %r26005, %r26006}, {%r2, %r2, %r2, %r2, %r2, %r2, %r2, %r2}, {%r2, %r2, %r2, %r2, %r2, %r2, %r2, %r2}, {%r25999, %r26000, %r26001, %r26002};
	bar.warp.sync 	-1;
	wmma.mma.sync.aligned.row.col.m32n8k16.f16.f16 {%r26007, %r26008, %r26009, %r26010}, {%r2, %r2, %r2, %r2, %r2, %r2, %r2, %r2}, {%r2, %r2, %r2, %r2, %r2, %r2, %r2, %r2}, {%r26003, %r26004, %r26005, %r26006};
	bar.warp.sync 	-1;
	wmma.mma.sync.aligned.row.col.m32n8k16.f16.f16 {%r26011, %r26012, %r26013, %r26014}, {%r2, %r2, %r2, %r2, %r2, %r2, %r2, %r2}, {%r2, %r2, %r2, %r2, %r2, %r2, %r2, %r2}, {%r26007, %r26008, %r26009, %r26010};
	bar.warp.sync 	-1;
	wmma.mma.sync.aligned.row.col.m32n8k16.f16.f16 {%r26015, %r26016, %r26017, %r26018}, {%r2, %r2, %r2, %r2, %r2, %r2, %r2, %r2}, {%r2, %r2, %r2, %r2, %r2, %r2, %r2, %r2}, {%r26011, %r26012, %r26013, %r26014};
	bar.warp.sync 	-1;
	wmma.mma.sync.aligned.row.col.m32n8k16.f16.f16 {%r26019, %r26020, %r26021, %r26022}, {%r2, %r2, %r2, %r2, %r2, %r2, %r2, %r2}, {%r2, %r2, %r2, %r2, %r2, %r2, %r2, %r2}, {%r26015, %r26016, %r26017, %r26018};
	bar.warp.sync 	-1;
	wmma.mma.sync.aligned.row.col.m32n8k16.f16.f16 {%r26023, %r26024, %r26025, %r26026}, {%r2, %r2, %r2, %r2, %r2, %r2, %r2, %r2}, {%r2, %r2, %r2, %r2, %r2, %r2, %r2, %r2}, {%r26019, %r26020, %r26021, %r26022};
	bar.warp.sync 	-1;
	wmma.mma.sync.aligned.row.col.m32n8k16.f16.f16 {%r26027, %r26028, %r26029, %r26030}, {%r2, %r2, %r2, %r2, %r2, %r2, %r2, %r2}, {%r2, %r2, %r2, %r2, %r2, %r2, %r2, %r2}, {%r26023, %r26024, %r26025, %r26026};
	bar.warp.sync 	-1;
	wmma.mma.sync.aligned.row.col.m32n8k16.f16.f16 {%r26031, %r26032, %r26033, %r26034}, {%r2, %r2, %r2, %r2, %r2, %r2, %r2, %r2}, {%r2, %r2, %r2, %r2, %r2, %r2, %r2, %r2}, {%r26027, %r26028, %r26029, %r26030};
	bar.warp.sync 	-1;
	wmma.mma.sync.aligned.row.col.m32n8k16.f16.f16 {%r26035, %r26036, %r26037, %r26038}, {%r2, %r2, %r2, %r2, %r2, %r2, %r2, %r2}, {%r2, %r2, %r2, %r2, %r2, %r2, %r2, %r2}, {%r26031, %r26032, %r26033, %r26034};
	bar.warp.sync 	-1;
	wmma.mma.sync.aligned.row.col.m32n8k16.f16.f16 {%r26039, %r26040, %r26041, %r26042}, {%r2, %r2, %r2, %r2, %r2, %r2, %r2, %r2}, {%r2, %r2, %r2, %r2, %r2, %r2, %r2, %r2}, {%r26035, %r26036, %r26037, %r26038};
	bar.warp.sync 	-1;
	wmma.mma.sync.aligned.row.col.m32n8k16.f16.f16 {%r26043, %r26044, %r26045, %r26046}, {%r2, %r2, %r2, %r2, %r2, %r2, %r2, %r2}, {%r2, %r2, %r2, %r2, %r2, %r2, %r2, %r2}, {%r26039, %r26040, %r26041, %r26042};
	bar.warp.sync 	-1;
	wmma.mma.sync.aligned.row.col.m32n8k16.f16.f16 {%r26047, %r26048, %r26049, %r26050}, {%r2, %r2, %r2, %r2, %r2, %r2, %r2, %r2}, {%r2, %r2, %r2, %r2, %r2, %r2, %r2, %r2}, {%r26043, %r26044, %r26045, %r26046};
	bar.warp.sync 	-1;
	wmma.mma.sync.aligned.row.col.m32n8k16.f16.f16 {%r26051, %r26052, %r26053, %r26054}, {%r2, %r2, %r2, %r2, %r2, %r2, %r2, %r2}, {%r2, %r2, %r2, %r2, %r2, %r2, %r2, %r2}, {%r26047, %r26048, %r26049, %r26050};
	bar.warp.sync 	-1;
	wmma.mma.sync.aligned.row.col.m32n8k16.f16.f16 {%r26055, %r26056, %r26057, %r26058}, {%r2, %r2, %r2, %r2, %r2, %r2, %r2, %r2}, {%r2, %r2, %r2, %r2, %r2, %r2, %r2, %r2}, {%r26051, %r26052, %r26053, %r26054};
	bar.warp.sync 	-1;
	wmma.mma.sync.aligned.row.col.m32n8k16.f16.f16 {%r26059, %r26060, %r26061, %r26062}, {%r2, %r2, %r2, %r2, %r2, %r2, %r2, %r2}, {%r2, %r2, %r2, %r2, %r2, %r2, %r2, %r2}, {%r26055, %r26056, %r26057, %r26058};
	bar.warp.sync 	-1;
	wmma.mma.sync.aligned.row.col.m32n8k16.f16.f16 {%r26063, %r26064, %r26065, %r26066}, {%r2, %r2, %r2, %r2, %r2, %r2, %r2, %r2}, {%r2, %r2, %r2, %r2, %r2, %r2, %r2, %r2}, {%r26059, %r26060, %r26061, %r26062};
	bar.warp.sync 	-1;
	wmma.mma.sync.aligned.row.col.m32n8k16.f16.f16 {%r26067, %r26068, %r26069, %r26070}, {%r2, %r2, %r2, %r2, %r2, %r2, %r2, %r2}, {%r2, %r2, %r2, %r2, %r2, %r2, %r2, %r2}, {%r26063, %r26064, %r26065, %r26066};
	bar.warp.sync 	-1;
	wmma.mma.sync.aligned.row.col.m32n8k16.f16.f16 {%r26071, %r26072, %r26073, %r26074}, {%r2, %r2, %r2, %r2, %r2, %r2, %r2, %r2}, {%r2, %r2, %r2, %r2, %r2, %r2, %r2, %r2}, {%r26067, %r26068, %r26069, %r26070};
	bar.warp.sync 	-1;
	wmma.mma.sync.aligned.row.col.m32n8k16.f16.f16 {%r26075, %r26076, %r26077, %r26078}, {%r2, %r2, %r2, %r2, %r2, %r2, %r2, %r2}, {%r2, %r2, %r2, %r2, %r2, %r2, %r2, %r2}, {%r26071, %r26072, %r26073, %r26074};
	bar.warp.sync 	-1;
	wmma.mma.sync.aligned.row.col.m32n8k16.f16.f16 {%r26079, %r26080, %r26081, %r26082}, {%r2, %r2, %r2, %r2, %r2, %r2, %r2, %r2}, {%r2, %r2, %r2, %r2, %r2, %r2, %r2, %r2}, {%r26075, %r26076, %r26077, %r26078};
	bar.warp.sync 	-1;
	wmma.mma.sync.aligned.row.col.m32n8k16.f16.f16 {%r26083, %r26084, %r26085, %r26086}, {%r2, %r2, %r2, %r2, %r2, %r2, %r2, %r2}, {%r2, %r2, %r2, %r2, %r2, %r2, %r2, %r2}, {%r26079, %r26080, %r26081, %r26082};
	bar.warp.sync 	-1;
	wmma.mma.sync.aligned.row.col.m32n8k16.f16.f16 {%r26087, %r26088, %r26089, %r26090}, {%r2, %r2, %r2, %r2, %r2, %r2, %r2, %r2}, {%r2, %r2, %r2, %r2, %r2, %r2, %r2, %r2}, {%r26083, %r26084, %r26085, %r26086};
	bar.warp.sync 	-1;
	wmma.mma.sync.aligned.row.col.m32n8k16.f16.f16 {%r26091, %r26092, %r26093, %r26094}, {%r2, %r2, %r2, %r2, %r2, %r2, %r2, %r2}, {%r2, %r2, %r2, %r2, %r2, %r2, %r2, %r2}, {%r26087, %r26088, %r26089, %r26090};
	bar.warp.sync 	-1;
	wmma.mma.sync.aligned.row.col.m32n8k16.f16.f16 {%r26095, %r26096, %r26097, %r26098}, {%r2, %r2, %r2, %r2, %r2, %r2, %r2, %r2}, {%r2, %r2, %r2, %r2, %r2, %r2, %r2, %r2}, {%r26091, %r26092, %r26093, %r26094};
	bar.warp.sync 	-1;
	wmma.mma.sync.aligned.row.col.m32n8k16.f16.f16 {%r26099, %r26100, %r26101, %r26102}, {%r2, %r2, %r2, %r2, %r2, %r2, %r2, %r2}, {%r2, %r2, %r2, %r2, %r2, %r2, %r2, %r2}, {%r26095, %r26096, %r26097, %r26098};
	bar.warp.sync 	-1;
	wmma.mma.sync.aligned.row.col.m32n8k16.f16.f16 {%r26103, %r26104, %r26105, %r26106}, {%r2, %r2, %r2, %r2, %r2, %r2, %r2, %r2}, {%r2, %r2, %r2, %r2, %r2, %r2, %r2, %r2}, {%r26099, %r26100, %r26101, %r26102};
	bar.warp.sync 	-1;
	wmma.mma.sync.aligned.row.col.m32n8k16.f16.f16 {%r26107, %r26108, %r26109, %r26110}, {%r2, %r2, %r2, %r2, %r2, %r2, %r2, %r2}, {%r2, %r2, %r2, %r2, %r2, %r2, %r2, %r2}, {%r26103, %r26104, %r26105, %r26106};
	bar.warp.sync 	-1;
	wmma.mma.sync.aligned.row.col.m32n8k16.f16.f16 {%r26111, %r26112, %r26113, %r26114}, {%r2, %r2, %r2, %r2, %r2, %r2, %r2, %r2}, {%r2, %r2, %r2, %r2, %r2, %r2, %r2, %r2}, {%r26107, %r26108, %r26109, %r26110};
	bar.warp.sync 	-1;
	wmma.mma.sync.aligned.row.col.m32n8k16.f16.f16 {%r26115, %r26116, %r26117, %r26118}, {%r2, %r2, %r2, %r2, %r2, %r2, %r2, %r2}, {%r2, %r2, %r2, %r2, %r2, %r2, %r2, %r2}, {%r26111, %r26112, %r26113, %r26114};
	bar.warp.sync 	-1;
	wmma.mma.sync.aligned.row.col.m32n8k16.f16.f16 {%r26119, %r26120, %r26121, %r26122}, {%r2, %r2, %r2, %r2, %r2, %r2, %r2, %r2}, {%r2, %r2, %r2, %r2, %r2, %r2, %r2, %r2}, {%r26115, %r26116, %r26117, %r26118};
	bar.warp.sync 	-1;
	wmma.mma.sync.aligned.row.col.m32n8k16.f16.f16 {%r26123, %r26124, %r26125, %r26126}, {%r2, %r2, %r2, %r2, %r2, %r2, %r2, %r2}, {%r2, %r2, %r2, %r2, %r2, %r2, %r2, %r2}, {%r26119, %r26120, %r26121, %r26122};
	bar.warp.sync 	-1;
	wmma.mma.sync.aligned.row.col.m32n8k16.f16.f16 {%r26127, %r26128, %r26129, %r26130}, {%r2, %r2, %r2, %r2, %r2, %r2, %r2, %r2}, {%r2, %r2, %r2, %r2, %r2, %r2, %r2, %r2}, {%r26123, %r26124, %r26125, %r26126};
	bar.warp.sync 	-1;
	wmma.mma.sync.aligned.row.col.m32n8k16.f16.f16 {%r26131, %r26132, %r26133, %r26134}, {%r2, %r2, %r2, %r2, %r2, %r2, %r2, %r2}, {%r2, %r2, %r2, %r2, %r2, %r2, %r2, %r2}, {%r26127, %r26128, %r26129, %r26130};
	bar.warp.sync 	-1;
	wmma.mma.sync.aligned.row.col.m32n8k16.f16.f16 {%r26135, %r26136, %r26137, %r26138}, {%r2, %r2, %r2, %r2, %r2, %r2, %r2, %r2}, {%r2, %r2, %r2, %r2, %r2, %r2, %r2, %r2}, {%r26131, %r26132, %r26133, %r26134};
	bar.warp.sync 	-1;
	wmma.mma.sync.aligned.row.col.m32n8k16.f16.f16 {%r26139, %r26140, %r26141, %r26142}, {%r2, %r2, %r2, %r2, %r2, %r2, %r2, %r2}, {%r2, %r2, %r2, %r2, %r2, %r2, %r2, %r2}, {%r26135, %r26136, %r26137, %r26138};
	bar.warp.sync 	-1;
	wmma.mma.sync.aligned.row.col.m32n8k16.f16.f16 {%r26143, %r26144, %r26145, %r26146}, {%r2, %r2, %r2, %r2, %r2, %r2, %r2, %r2}, {%r2, %r2, %r2, %r2, %r2, %r2, %r2, %r2}, {%r26139, %r26140, %r26141, %r26142};
	bar.warp.sync 	-1;
	wmma.mma.sync.aligned.row.col.m32n8k16.f16.f16 {%r26147, %r26148, %r26149, %r26150}, {%r2, %r2, %r2, %r2, %r2, %r2, %r2, %r2}, {%r2, %r2, %r2, %r2, %r2, %r2, %r2, %r2}, {%r26143, %r26144, %r26145, %r26146};
	bar.warp.sync 	-1;
	wmma.mma.sync.aligned.row.col.m32n8k16.f16.f16 {%r26151, %r26152, %r26153, %r26154}, {%r2, %r2, %r2, %r2, %r2, %r2, %r2, %r2}, {%r2, %r2, %r2, %r2, %r2, %r2, %r2, %r2}, {%r26147, %r26148, %r26149, %r26150};
	bar.warp.sync 	-1;
	wmma.mma.sync.aligned.row.col.m32n8k16.f16.f16 {%r26155, %r26156, %r26157, %r26158}, {%r2, %r2, %r2, %r2, %r2, %r2, %r2, %r2}, {%r2, %r2, %r2, %r2, %r2, %r2, %r2, %r2}, {%r26151, %r26152, %r26153, %r26154};
	bar.warp.sync 	-1;
	wmma.mma.sync.aligned.row.col.m32n8k16.f16.f16 {%r26159, %r26160, %r26161, %r26162}, {%r2, %r2, %r2, %r2, %r2, %r2, %r2, %r2}, {%r2, %r2, %r2, %r2, %r2, %r2, %r2, %r2}, {%r26155, %r26156, %r26157, %r26158};
	bar.warp.sync 	-1;
	wmma.mma.sync.aligned.row.col.m32n8k16.f16.f16 {%r26163, %r26164, %r26165, %r26166}, {%r2, %r2, %r2, %r2, %r2, %r2, %r2, %r2}, {%r2, %r2, %r2, %r2, %r2, %r2, %r2, %r2}, {%r26159, %r26160, %r26161, %r26162};
	bar.warp.sync 	-1;
	wmma.mma.sync.aligned.row.col.m32n8k16.f16.f16 {%r26167, %r26168, %r26169, %r26170}, {%r2, %r2, %r2, %r2, %r2, %r2, %r2, %r2}, {%r2, %r2, %r2, %r2, %r2, %r2, %r2, %r2}, {%r26163, %r26164, %r26165, %r26166};
	bar.warp.sync 	-1;
	wmma.mma.sync.aligned.row.col.m32n8k16.f16.f16 {%r26171, %r26172, %r26173, %r26174}, {%r2, %r2, %r2, %r2, %r2, %r2, %r2, %r2}, {%r2, %r2, %r2, %r2, %r2, %r2, %r2, %r2}, {%r26167, %r26168, %r26169, %r26170};
	bar.warp.sync 	-1;
	wmma.mma.sync.aligned.row.col.m32n8k16.f16.f16 {%r26175, %r26176, %r26177, %r26178}, {%r2, %r2, %r2, %r2, %r2, %r2, %r2, %r2}, {%r2, %r2, %r2, %r2, %r2, %r2, %r2, %r2}, {%r26171, %r26172, %r26173, %r26174};
	bar.warp.sync 	-1;
	wmma.mma.sync.aligned.row.col.m32n8k16.f16.f16 {%r26179, %r26180, %r26181, %r26182}, {%r2, %r2, %r2, %r2, %r2, %r2, %r2, %r2}, {%r2, %r2, %r2, %r2, %r2, %r2, %r2, %r2}, {%r26175, %r26176, %r26177, %r26178};
	bar.warp.sync 	-1;
	wmma.mma.sync.aligned.row.col.m32n8k16.f16.f16 {%r26183, %r26184, %r26185, %r26186}, {%r2, %r2, %r2, %r2, %r2, %r2, %r2, %r2}, {%r2, %r2, %r2, %r2, %r2, %r2, %r2, %r2}, {%r26179, %r26180, %r26181, %r26182};
	bar.warp.sync 	-1;
	wmma.mma.sync.aligned.row.col.m32n8k16.f16.f16 {%r26187, %r26188, %r26189, %r26190}, {%r2, %r2, %r2, %r2, %r2, %r2, %r2, %r2}, {%r2, %r2, %r2, %r2, %r2, %r2, %r2, %r2}, {%r26183, %r26184, %r26185, %r26186};
	bar.warp.sync 	-1;
	wmma.mma.sync.aligned.row.col.m32n8k16.f16.f16 {%r26191, %r26192, %r26193, %r26194}, {%r2, %r2, %r2, %r2, %r2, %r2, %r2, %r2}, {%r2, %r2, %r2, %r2, %r2, %r2, %r2, %r2}, {%r26187, %r26188, %r26189, %r26190};
	bar.warp.sync 	-1;
	wmma.mma.sync.aligned.row.col.m32n8k16.f16.f16 {%r26195, %r26196, %r26197, %r26198}, {%r2, %r2, %r2, %r2, %r2, %r2, %r2, %r2}, {%r2, %r2, %r2, %r2, %r2, %r2, %r2, %r2}, {%r26191, %r26192, %r26193, %r26194};
	bar.warp.sync 	-1;
	wmma.mma.sync.aligned.row.col.m32n8k16.f16.f16 {%r26199, %r26200, %r26201, %r26202}, {%r2, %r2, %r2, %r2, %r2, %r2, %r2, %r2}, {%r2, %r2, %r2, %r2, %r2, %r2, %r2, %r2}, {%r26195, %r26196, %r26197, %r26198};
	bar.warp.sync 	-1;
	wmma.mma.sync.aligned.row.col.m32n8k16.f16.f16 {%r26203, %r26204, %r26205, %r26206}, {%r2, %r2, %r2, %r2, %r2, %r2, %r2, %r2}, {%r2, %r2, %r2, %r2, %r2, %r2, %r2, %r2}, {%r26199, %r26200, %r26201, %r26202};
	bar.warp.sync 	-1;
	wmma.mma.sync.aligned.row.col.m32n8k16.f16.f16 {%r26207, %r26208, %r26209, %r26210}, {%r2, %r2, %r2, %r2, %r2, %r2, %r2, %r2}, {%r2, %r2, %r2, %r2, %r2, %r2, %r2, %r2}, {%r26203, %r26204, %r26205, %r26206};
	bar.warp.sync 	-1;
	wmma.mma.sync.aligned.row.col.m32n8k16.f16.f16 {%r26211, %r26212, %r26213, %r26214}, {%r2, %r2, %r2, %r2, %r2, %r2, %r2, %r2}, {%r2, %r2, %r2, %r2, %r2, %r2, %r2, %r2}, {%r26207, %r26208, %r26209, %r26210};
	bar.warp.sync 	-1;
	wmma.mma.sync.aligned.row.col.m32n8k16.f16.f16 {%r26215, %r26216, %r26217, %r26218}, {%r2, %r2, %r2, %r2, %r2, %r2, %r2, %r2}, {%r2, %r2, %r2, %r2, %r2, %r2, %r2, %r2}, {%r26211, %r26212, %r26213, %r26214};
	bar.warp.sync 	-1;
	wmma.mma.sync.aligned.row.col.m32n8k16.f16.f16 {%r26219, %r26220, %r26221, %r26222}, {%r2, %r2, %r2, %r2, %r2, %r2, %r2, %r2}, {%r2, %r2, %r2, %r2, %r2, %r2, %r2, %r2}, {%r26215, %r26216, %r26217, %r26218};
	bar.warp.sync 	-1;
	wmma.mma.sync.aligned.row.col.m32n8k16.f16.f16 {%r26223, %r26224, %r26225, %r26226}, {%r2, %r2, %r2, %r2, %r2, %r2, %r2, %r2}, {%r2, %r2, %r2, %r2, %r2, %r2, %r2, %r2}, {%r26219, %r26220, %r26221, %r26222};
	bar.warp.sync 	-1;
	wmma.mma.sync.aligned.row.col.m32n8k16.f16.f16 {%r26227, %r26228, %r26229, %r26230}, {%r2, %r2, %r2, %r2, %r2, %r2, %r2, %r2}, {%r2, %r2, %r2, %r2, %r2, %r2, %r2, %r2}, {%r26223, %r26224, %r26225, %r26226};
	bar.warp.sync 	-1;
	wmma.mma.sync.aligned.row.col.m32n8k16.f16.f16 {%r26231, %r26232, %r26233, %r26234}, {%r2, %r2, %r2, %r2, %r2, %r2, %r2, %r2}, {%r2, %r2, %r2, %r2, %r2, %r2, %r2, %r2}, {%r26227, %r26228, %r26229, %r26230};
	bar.warp.sync 	-1;
	wmma.mma.sync.aligned.row.col.m32n8k16.f16.f16 {%r26235, %r26236, %r26237, %r26238}, {%r2, %r2, %r2, %r2, %r2, %r2, %r2, %r2}, {%r2, %r2, %r2, %r2, %r2, %r2, %r2, %r2}, {%r26231, %r26232, %r26233, %r26234};
	bar.warp.sync 	-1;
	wmma.mma.sync.aligned.row.col.m32n8k16.f16.f16 {%r26239, %r26240, %r26241, %r26242}, {%r2, %r2, %r2, %r2, %r2, %r2, %r2, %r2}, {%r2, %r2, %r2, %r2, %r2, %r2, %r2, %r2}, {%r26235, %r26236, %r26237, %r26238};
	bar.warp.sync 	-1;
	wmma.mma.sync.aligned.row.col.m32n8k16.f16.f16 {%r26243, %r26244, %r26245, %r26246}, {%r2, %r2, %r2, %r2, %r2, %r2, %r2, %r2}, {%r2, %r2, %r2, %r2, %r2, %r2, %r2, %r2}, {%r26239, %r26240, %r26241, %r26242};
	bar.warp.sync 	-1;
	wmma.mma.sync.aligned.row.col.m32n8k16.f16.f16 {%r26247, %r26248, %r26249, %r26250}, {%r2, %r2, %r2, %r2, %r2, %r2, %r2, %r2}, {%r2, %r2, %r2, %r2, %r2, %r2, %r2, %r2}, {%r26243, %r26244, %r26245, %r26246};
	bar.warp.sync 	-1;
	wmma.mma.sync.aligned.row.col.m32n8k16.f16.f16 {%r26251, %r26252, %r26253, %r26254}, {%r2, %r2, %r2, %r2, %r2, %r2, %r2, %r2}, {%r2, %r2, %r2, %r2, %r2, %r2, %r2, %r2}, {%r26247, %r26248, %r26249, %r26250};
	bar.warp.sync 	-1;
	wmma.mma.sync.aligned.row.col.m32n8k16.f16.f16 {%r26255, %r26256, %r26257, %r26258}, {%r2, %r2, %r2, %r2, %r2, %r2, %r2, %r2}, {%r2, %r2, %r2, %r2, %r2, %r2, %r2, %r2}, {%r26251, %r26252, %r26253, %r26254};
	bar.warp.sync 	-1;
	wmma.mma.sync.aligned.row.col.m32n8k16.f16.f16 {%r26259, %r26260, %r26261, %r26262}, {%r2, %r2, %r2, %r2, %r2, %r2, %r2, %r2}, {%r2, %r2, %r2, %r2, %r2, %r2, %r2, %r2}, {%r26255, %r26256, %r26257, %r26258};
	bar.warp.sync 	-1;
	wmma.mma.sync.aligned.row.col.m32n8k16.f16.f16 {%r26263, %r26264, %r26265, %r26266}, {%r2, %r2, %r2, %r2, %r2, %r2, %r2, %r2}, {%r2, %r2, %r2, %r2, %r2, %r2, %r2, %r2}, {%r26259, %r26260, %r26261, %r26262};
	bar.warp.sync 	-1;
	wmma.mma.sync.aligned.row.col.m32n8k16.f16.f16 {%r26267, %r26268, %r26269, %r26270}, {%r2, %r2, %r2, %r2, %r2, %r2, %r2, %r2}, {%r2, %r2, %r2, %r2, %r2, %r2, %r2, %r2}, {%r26263, %r26264, %r26265, %r26266};
	bar.warp.sync 	-1;
	wmma.mma.sync.aligned.row.col.m32n8k16.f16.f16 {%r26271, %r26272, %r26273, %r26274}, {%r2, %r2, %r2, %r2, %r2, %r2, %r2, %r2}, {%r2, %r2, %r2, %r2, %r2, %r2, %r2, %r2}, {%r26267, %r26268, %r26269, %r26270};
	bar.warp.sync 	-1;
	wmma.mma.sync.aligned.row.col.m32n8k16.f16.f16 {%r26275, %r26276, %r26277, %r26278}, {%r2, %r2, %r2, %r2, %r2, %r2, %r2, %r2}, {%r2, %r2, %r2, %r2, %r2, %r2, %r2, %r2}, {%r26271, %r26272, %r26273, %r26274};
	bar.warp.sync 	-1;
	wmma.mma.sync.aligned.row.col.m32n8k16.f16.f16 {%r26279, %r26280, %r26281, %r26282}, {%r2, %r2, %r2, %r2, %r2, %r2, %r2, %r2}, {%r2, %r2, %r2, %r2, %r2, %r2, %r2, %r2}, {%r26275, %r26276, %r26277, %r26278};
	bar.warp.sync 	-1;
	wmma.mma.sync.aligned.row.col.m32n8k16.f16.f16 {%r26283, %r26284, %r26285, %r26286}, {%r2, %r2, %r2, %r2, %r2, %r2, %r2, %r2}, {%r2, %r2, %r2, %r2, %r2, %r2, %r2, %r2}, {%r26279, %r26280, %r26281, %r26282};
	bar.warp.sync 	-1;
	wmma.mma.sync.aligned.row.col.m32n8k16.f16.f16 {%r26287, %r26288, %r26289, %r26290}, {%r2, %r2, %r2, %r2, %r2, %r2, %r2, %r2}, {%r2, %r2, %r2, %r2, %r2, %r2, %r2, %r2}, {%r26283, %r26284, %r26285, %r26286};
	bar.warp.sync 	-1;
	wmma.mma.sync.aligned.row.col.m32n8k16.f16.f16 {%r26291, %r26292, %r26293, %r26294}, {%r2, %r2, %r2, %r2, %r2, %r2, %r2, %r2}, {%r2, %r2, %r2, %r2, %r2, %r2, %r2, %r2}, {%r26287, %r26288, %r26289, %r26290};
	bar.warp.sync 	-1;
	wmma.mma.sync.aligned.row.col.m32n8k16.f16.f16 {%r26295, %r26296, %r26297, %r26298}, {%r2, %r2, %r2, %r2, %r2, %r2, %r2, %r2}, {%r2, %r2, %r2, %r2, %r2, %r2, %r2, %r2}, {%r26291, %r26292, %r26293, %r26294};
	bar.warp.sync 	-1;
	wmma.mma.sync.aligned.row.col.m32n8k16.f16.f16 {%r26299, %r26300, %r26301, %r26302}, {%r2, %r2, %r2, %r2, %r2, %r2, %r2, %r2}, {%r2, %r2, %r2, %r2, %r2, %r2, %r2, %r2}, {%r26295, %r26296, %r26297, %r26298};
	bar.warp.sync 	-1;
	wmma.mma.sync.aligned.row.col.m32n8k16.f16.f16 {%r26303, %r26304, %r26305, %r26306}, {%r2, %r2, %r2, %r2, %r2, %r2, %r2, %r2}, {%r2, %r2, %r2, %r2, %r2, %r2, %r2, %r2}, {%r26299, %r26300, %r26301, %r26302};
	bar.warp.sync 	-1;
	wmma.mma.sync.aligned.row.col.m32n8k16.f16.f16 {%r26307, %r26308, %r26309, %r26310}, {%r2, %r2, %r2, %r2, %r2, %r2, %r2, %r2}, {%r2, %r2, %r2, %r2, %r2, %r2, %r2, %r2}, {%r26303, %r26304, %r26305, %r26306};
	bar.warp.sync 	-1;
	wmma.mma.sync.aligned.row.col.m32n8k16.f16.f16 {%r26311, %r26312, %r26313, %r26314}, {%r2, %r2, %r2, %r2, %r2, %r2, %r2, %r2}, {%r2, %r2, %r2, %r2, %r2, %r2, %r2, %r2}, {%r26307, %r26308, %r26309, %r26310};
	bar.warp.sync 	-1;
	wmma.mma.sync.aligned.row.col.m32n8k16.f16.f16 {%r26315, %r26316, %r26317, %r26318}, {%r2, %r2, %r2, %r2, %r2, %r2, %r2, %r2}, {%r2, %r2, %r2, %r2, %r2, %r2, %r2, %r2}, {%r26311, %r26312, %r26313, %r26314};
	bar.warp.sync 	-1;
	wmma.mma.sync.aligned.row.col.m32n8k16.f16.f16 {%r26319, %r26320, %r26321, %r26322}, {%r2, %r2, %r2, %r2, %r2, %r2, %r2, %r2}, {%r2, %r2, %r2, %r2, %r2, %r2, %r2, %r2}, {%r26315, %r26316, %r26317, %r26318};
	bar.warp.sync 	-1;
	wmma.mma.sync.aligned.row.col.m32n8k16.f16.f16 {%r26323, %r26324, %r26325, %r26326}, {%r2, %r2, %r2, %r2, %r2, %r2, %r2, %r2}, {%r2, %r2, %r2, %r2, %r2, %r2, %r2, %r2}, {%r26319, %r26320, %r26321, %r26322};
	bar.warp.sync 	-1;
	wmma.mma.sync.aligned.row.col.m32n8k16.f16.f16 {%r26327, %r26328, %r26329, %r26330}, {%r2, %r2, %r2, %r2, %r2, %r2, %r2, %r2}, {%r2, %r2, %r2, %r2, %r2, %r2, %r2, %r2}, {%r26323, %r26324, %r26325, %r26326};
	bar.warp.sync 	-1;
	wmma.mma.sync.aligned.row.col.m32n8k16.f16.f16 {%r26331, %r26332, %r26333, %r26334}, {%r2, %r2, %r2, %r2, %r2, %r2, %r2, %r2}, {%r2, %r2, %r2, %r2, %r2, %r2, %r2, %r2}, {%r26327, %r26328, %r26329, %r26330};
	bar.warp.sync 	-1;
	wmma.mma.sync.aligned.row.col.m32n8k16.f16.f16 {%r26335, %r26336, %r26337, %r26338}, {%r2, %r2, %r2, %r2, %r2, %r2, %r2, %r2}, {%r2, %r2, %r2, %r2, %r2, %r2, %r2, %r2}, {%r26331, %r26332, %r26333, %r26334};
	bar.warp.sync 	-1;
	wmma.mma.sync.aligned.row.col.m32n8k16.f16.f16 {%r26339, %r26340, %r26341, %r26342}, {%r2, %r2, %r2, %r2, %r2, %r2, %r2, %r2}, {%r2, %r2, %r2, %r2, %r2, %r2, %r2, %r2}, {%r26335, %r26336, %r26337, %r26338};
	bar.warp.sync 	-1;
	wmma.mma.sync.aligned.row.col.m32n8k16.f16.f16 {%r26343, %r26344, %r26345, %r26346}, {%r2, %r2, %r2, %r2, %r2, %r2, %r2, %r2}, {%r2, %r2, %r2, %r2, %r2, %r2, %r2, %r2}, {%r26339, %r26340, %r26341, %r26342};
	bar.warp.sync 	-1;
	wmma.mma.sync.aligned.row.col.m32n8k16.f16.f16 {%r26347, %r26348, %r26349, %r26350}, {%r2, %r2, %r2, %r2, %r2, %r2, %r2, %r2}, {%r2, %r2, %r2, %r2, %r2, %r2, %r2, %r2}, {%r26343, %r26344, %r26345, %r26346};
	bar.warp.sync 	-1;
	wmma.mma.sync.aligned.row.col.m32n8k16.f16.f16 {%r26351, %r26352, %r26353, %r26354}, {%r2, %r2, %r2, %r2, %r2, %r2, %r2, %r2}, {%r2, %r2, %r2, %r2, %r2, %r2, %r2, %r2}, {%r26347, %r26348, %r26349, %r26350};
	bar.warp.sync 	-1;
	wmma.mma.sync.aligned.row.col.m32n8k16.f16.f16 {%r26355, %r26356, %r26357, %r26358}, {%r2, %r2, %r2, %r2, %r2, %r2, %r2, %r2}, {%r2, %r2, %r2, %r2, %r2, %r2, %r2, %r2}, {%r26351, %r26352, %r26353, %r26354};
	bar.warp.sync 	-1;
	wmma.mma.sync.aligned.row.col.m32n8k16.f16.f16 {%r26359, %r26360, %r26361, %r26362}, {%r2, %r2, %r2, %r2, %r2, %r2, %r2, %r2}, {%r2, %r2, %r2, %r2, %r2, %r2, %r2, %r2}, {%r26355, %r26356, %r26357, %r26358};
	bar.warp.sync 	-1;
	wmma.mma.sync.aligned.row.col.m32n8k16.f16.f16 {%r26363, %r26364, %r26365, %r26366}, {%r2, %r2, %r2, %r2, %r2, %r2, %r2, %r2}, {%r2, %r2, %r2, %r2, %r2, %r2, %r2, %r2}, {%r26359, %r26360, %r26361, %r26362};
	bar.warp.sync 	-1;
	wmma.mma.sync.aligned.row.col.m32n8k16.f16.f16 {%r26367, %r26368, %r26369, %r26370}, {%r2, %r2, %r2, %r2, %r2, %r2, %r2, %r2}, {%r2, %r2, %r2, %r2, %r2, %r2, %r2, %r2}, {%r26363, %r26364, %r26365, %r26366};
	bar.warp.sync 	-1;
	wmma.mma.sync.aligned.row.col.m32n8k16.f16.f16 {%r26371, %r26372, %r26373, %r26374}, {%r2, %r2, %r2, %r2, %r2, %r2, %r2, %r2}, {%r2, %r2, %r2, %r2, %r2, %r2, %r2, %r2}, {%r26367, %r26368, %r26369, %r26370};
	bar.warp.sync 	-1;
	wmma.mma.sync.aligned.row.col.m32n8k16.f16.f16 {%r26375, %r26376, %r26377, %r26378}, {%r2, %r2, %r2, %r2, %r2, %r2, %r2, %r2}, {%r2, %r2, %r2, %r2, %r2, %r2, %r2, %r2}, {%r26371, %r26372, %r26373, %r26374};
	bar.warp.sync 	-1;
	wmma.mma.sync.aligned.row.col.m32n8k16.f16.f16 {%r26379, %r26380, %r26381, %r26382}, {%r2, %r2, %r2, %r2, %r2, %r2, %r2, %r2}, {%r2, %r2, %r2, %r2, %r2, %r2, %r2, %r2}, {%r26375, %r26376, %r26377, %r26378};
	bar.warp.sync 	-1;
	wmma.mma.sync.aligned.row.col.m32n8k16.f16.f16 {%r26383, %r26384, %r26385, %r26386}, {%r2, %r2, %r2, %r2, %r2, %r2, %r2, %r2}, {%r2, %r2, %r2, %r2, %r2, %r2, %r2, %r2}, {%r26379, %r26380, %r26381, %r26382};
	bar.warp.sync 	-1;
	wmma.mma.sync.aligned.row.col.m32n8k16.f16.f16 {%r26387, %r26388, %r26389, %r26390}, {%r2, %r2, %r2, %r2, %r2, %r2, %r2, %r2}, {%r2, %r2, %r2, %r2, %r2, %r2, %r2, %r2}, {%r26383, %r26384, %r26385, %r26386};
	bar.warp.sync 	-1;
	wmma.mma.sync.aligned.row.col.m32n8k16.f16.f16 {%r26391, %r26392, %r26393, %r26394}, {%r2, %r2, %r2, %r2, %r2, %r2, %r2, %r2}, {%r2, %r2, %r2, %r2, %r2, %r2, %r2, %r2}, {%r26387, %r26388, %r26389, %r26390};
	bar.warp.sync 	-1;
	wmma.mma.sync.aligned.row.col.m32n8k16.f16.f16 {%r26395, %r26396, %r26397, %r26398}, {%r2, %r2, %r2, %r2, %r2, %r2, %r2, %r2}, {%r2, %r2, %r2, %r2, %r2, %r2, %r2, %r2}, {%r26391, %r26392, %r26393, %r26394};
	bar.warp.sync 	-1;
	wmma.mma.sync.aligned.row.col.m32n8k16.f16.f16 {%r26399, %r26400, %r26401, %r26402}, {%r2, %r2, %r2, %r2, %r2, %r2, %r2, %r2}, {%r2, %r2, %r2, %r2, %r2, %r2, %r2, %r2}, {%r26395, %r26396, %r26397, %r26398};
	bar.warp.sync 	-1;
	wmma.mma.sync.aligned.row.col.m32n8k16.f16.f16 {%r26403, %r26404, %r26405, %r26406}, {%r2, %r2, %r2, %r2, %r2, %r2, %r2, %r2}, {%r2, %r2, %r2, %r2, %r2, %r2, %r2, %r2}, {%r26399, %r26400, %r26401, %r26402};
	bar.warp.sync 	-1;
	wmma.mma.sync.aligned.row.col.m32n8k16.f16.f16 {%r26407, %r26408, %r26409, %r26410}, {%r2, %r2, %r2, %r2, %r2, %r2, %r2, %r2}, {%r2, %r2, %r2, %r2, %r2, %r2, %r2, %r2}, {%r26403, %r26404, %r26405, %r26406};
	bar.warp.sync 	-1;
	wmma.mma.sync.aligned.row.col.m32n8k16.f16.f16 {%r26411, %r26412, %r26413, %r26414}, {%r2, %r2, %r2, %r2, %r2, %r2, %r2, %r2}, {%r2, %r2, %r2, %r2, %r2, %r2, %r2, %r2}, {%r26407, %r26408, %r26409, %r26410};
	bar.warp.sync 	-1;
	wmma.mma.sync.aligned.row.col.m32n8k16.f16.f16 {%r26415, %r26416, %r26417, %r26418}, {%r2, %r2, %r2, %r2, %r2, %r2, %r2, %r2}, {%r2, %r2, %r2, %r2, %r2, %r2, %r2, %r2}, {%r26411, %r26412, %r26413, %r26414};
	bar.warp.sync 	-1;
	wmma.mma.sync.aligned.row.col.m32n8k16.f16.f16 {%r26419, %r26420, %r26421, %r26422}, {%r2, %r2, %r2, %r2, %r2, %r2, %r2, %r2}, {%r2, %r2, %r2, %r2, %r2, %r2, %r2, %r2}, {%r26415, %r26416, %r26417, %r26418};
	bar.warp.sync 	-1;
	wmma.mma.sync.aligned.row.col.m32n8k16.f16.f16 {%r26423, %r26424, %r26425, %r26426}, {%r2, %r2, %r2, %r2, %r2, %r2, %r2, %r2}, {%r2, %r2, %r2, %r2, %r2, %r2, %r2, %r2}, {%r26419, %r26420, %r26421, %r26422};
	bar.warp.sync 	-1;
	wmma.mma.sync.aligned.row.col.m32n8k16.f16.f16 {%r26427, %r26428, %r26429, %r26430}, {%r2, %r2, %r2, %r2, %r2, %r2, %r2, %r2}, {%r2, %r2, %r2, %r2, %r2, %r2, %r2, %r2}, {%r26423, %r26424, %r26425, %r26426};
	bar.warp.sync 	-1;
	wmma.mma.sync.aligned.row.col.m32n8k16.f16.f16 {%r26431, %r26432, %r26433, %r26434}, {%r2, %r2, %r2, %r2, %r2, %r2, %r2, %r2}, {%r2, %r2, %r2, %r2, %r2, %r2, %r2, %r2}, {%r26427, %r26428, %r26429, %r26430};
	bar.warp.sync 	-1;
	wmma.mma.sync.aligned.row.col.m32n8k16.f16.f16 {%r26435, %r26436, %r26437, %r26438}, {%r2, %r2, %r2, %r2, %r2, %r2, %r2, %r2}, {%r2, %r2, %r2, %r2, %r2, %r2, %r2, %r2}, {%r26431, %r26432, %r26433, %r26434};
	bar.warp.sync 	-1;
	wmma.mma.sync.aligned.row.col.m32n8k16.f16.f16 {%r26439, %r26440, %r26441, %r26442}, {%r2, %r2, %r2, %r2, %r2, %r2, %r2, %r2}, {%r2, %r2, %r2, %r2, %r2, %r2, %r2, %r2}, {%r26435, %r26436, %r26437, %r26438};
	bar.warp.sync 	-1;
	wmma.mma.sync.aligned.row.col.m32n8k16.f16.f16 {%r26443, %r26444, %r26445, %r26446}, {%r2, %r2, %r2, %r2, %r2, %r2, %r2, %r2}, {%r2, %r2, %r2, %r2, %r2, %r2, %r2, %r2}, {%r26439, %r26440, %r26441, %r26442};
	bar.warp.sync 	-1;
	wmma.mma.sync.aligned.row.col.m32n8k16.f16.f16 {%r26447, %r26448, %r26449, %r26450}, {%r2, %r2, %r2, %r2, %r2, %r2, %r2, %r2}, {%r2, %r2, %r2, %r2, %r2, %r2, %r2, %r2}, {%r26443, %r26444, %r26445, %r26446};
	bar.warp.sync 	-1;
	wmma.mma.sync.aligned.row.col.m32n8k16.f16.f16 {%r26451, %r26452, %r26453, %r26454}, {%r2, %r2, %r2, %r2, %r2, %r2, %r2, %r2}, {%r2, %r2, %r2, %r2, %r2, %r2, %r2, %r2}, {%r26447, %r26448, %r26449, %r26450};
	bar.warp.sync 	-1;
	wmma.mma.sync.aligned.row.col.m32n8k16.f16.f16 {%r26455, %r26456, %r26457, %r26458}, {%r2, %r2, %r2, %r2, %r2, %r2, %r2, %r2}, {%r2, %r2, %r2, %r2, %r2, %r2, %r2, %r2}, {%r26451, %r26452, %r26453, %r26454};
	bar.warp.sync 	-1;
	wmma.mma.sync.aligned.row.col.m32n8k16.f16.f16 {%r26459, %r26460, %r26461, %r26462}, {%r2, %r2, %r2, %r2, %r2, %r2, %r2, %r2}, {%r2, %r2, %r2, %r2, %r2, %r2, %r2, %r2}, {%r26455, %r26456, %r26457, %r26458};
	bar.warp.sync 	-1;
	wmma.mma.sync.aligned.row.col.m32n8k16.f16.f16 {%r26463, %r26464, %r26465, %r26466}, {%r2, %r2, %r2, %r2, %r2, %r2, %r2, %r2}, {%r2, %r2, %r2, %r2, %r2, %r2, %r2, %r2}, {%r26459, %r26460, %r26461, %r26462};
	bar.warp.sync 	-1;
	wmma.mma.sync.aligned.row.col.m32n8k16.f16.f16 {%r26467, %r26468, %r26469, %r26470}, {%r2, %r2, %r2, %r2, %r2, %r2, %r2, %r2}, {%r2, %r2, %r2, %r2, %r2, %r2, %r2, %r2}, {%r26463, %r26464, %r26465, %r26466};
	bar.warp.sync 	-1;
	wmma.mma.sync.aligned.row.col.m32n8k16.f16.f16 {%r26471, %r26472, %r26473, %r26474}, {%r2, %r2, %r2, %r2, %r2, %r2, %r2, %r2}, {%r2, %r2, %r2, %r2, %r2, %r2, %r2, %r2}, {%r26467, %r26468, %r26469, %r26470};
	bar.warp.sync 	-1;
	wmma.mma.sync.aligned.row.col.m32n8k16.f16.f16 {%r26475, %r26476, %r26477, %r26478}, {%r2, %r2, %r2, %r2, %r2, %r2, %r2, %r2}, {%r2, %r2, %r2, %r2, %r2, %r2, %r2, %r2}, {%r26471, %r26472, %r26473, %r26474};
	bar.warp.sync 	-1;
	wmma.mma.sync.aligned.row.col.m32n8k16.f16.f16 {%r26479, %r26480, %r26481, %r26482}, {%r2, %r2, %r2, %r2, %r2, %r2, %r2, %r2}, {%r2, %r2, %r2, %r2, %r2, %r2, %r2, %r2}, {%r26475, %r26476, %r26477, %r26478};
	bar.warp.sync 	-1;
	wmma.mma.sync.aligned.row.col.m32n8k16.f16.f16 {%r26483, %r26484, %r26485, %r26486}, {%r2, %r2, %r2, %r2, %r2, %r2, %r2, %r2}, {%r2, %r2, %r2, %r2, %r2, %r2, %r2, %r2}, {%r26479, %r26480, %r26481, %r26482};
	bar.warp.sync 	-1;
	wmma.mma.sync.aligned.row.col.m32n8k16.f16.f16 {%r26487, %r26488, %r26489, %r26490}, {%r2, %r2, %r2, %r2, %r2, %r2, %r2, %r2}, {%r2, %r2, %r2, %r2, %r2, %r2, %r2, %r2}, {%r26483, %r26484, %r26485, %r26486};
	bar.warp.sync 	-1;
	wmma.mma.sync.aligned.row.col.m32n8k16.f16.f16 {%r26491, %r26492, %r26493, %r26494}, {%r2, %r2, %r2, %r2, %r2, %r2, %r2, %r2}, {%r2, %r2, %r2, %r2, %r2, %r2, %r2, %r2}, {%r26487, %r26488, %r26489, %r26490};
	bar.warp.sync 	-1;
	wmma.mma.sync.aligned.row.col.m32n8k16.f16.f16 {%r26495, %r26496, %r26497, %r26498}, {%r2, %r2, %r2, %r2, %r2, %r2, %r2, %r2}, {%r2, %r2, %r2, %r2, %r2, %r2, %r2, %r2}, {%r26491, %r26492, %r26493, %r26494};
	bar.warp.sync 	-1;
	wmma.mma.sync.aligned.row.col.m32n8k16.f16.f16 {%r26499, %r26500, %r26501, %r26502}, {%r2, %r2, %r2, %r2, %r2, %r2, %r2, %r2}, {%r2, %r2, %r2, %r2, %r2, %r2, %r2, %r2}, {%r26495, %r26496, %r26497, %r26498};
	bar.warp.sync 	-1;
	wmma.mma.sync.aligned.row.col.m32n8k16.f16.f16 {%r26503, %r26504, %r26505, %r26506}, {%r2, %r2, %r2, %r2, %r2, %r2, %r2, %r2}, {%r2, %r2, %r2, %r2, %r2, %r2, %r2, %r2}, {%r26499, %r26500, %r26501, %r26502};
	bar.warp.sync 	-1;
	wmma.mma.sync.aligned.row.col.m32n8k16.f16.f16 {%r26507, %r26508, %r26509, %r26510}, {%r2, %r2, %r2, %r2, %r2, %r2, %r2, %r2}, {%r2, %r2, %r2, %r2, %r2, %r2, %r2, %r2}, {%r26503, %r26504, %r26505, %r26506};
	bar.warp.sync 	-1;
	wmma.mma.sync.aligned.row.col.m32n8k16.f16.f16 {%r26511, %r26512, %r26513, %r26514}, {%r2, %r2, %r2, %r2, %r2, %r2, %r2, %r2}, {%r2, %r2, %r2, %r2, %r2, %r2, %r2, %r2}, {%r26507, %r26508, %r26509, %r26510};
	bar.warp.sync 	-1;
	wmma.mma.sync.aligned.row.col.m32n8k16.f16.f16 {%r26515, %r26516, %r26517, %r26518}, {%r2, %r2, %r2, %r2, %r2, %r2, %r2, %r2}, {%r2, %r2, %r2, %r2, %r2, %r2, %r2, %r2}, {%r26511, %r26512, %r26513, %r26514};
	bar.warp.sync 	-1;
	wmma.mma.sync.aligned.row.col.m32n8k16.f16.f16 {%r26519, %r26520, %r26521, %r26522}, {%r2, %r2, %r2, %r2, %r2, %r2, %r2, %r2}, {%r2, %r2, %r2, %r2, %r2, %r2, %r2, %r2}, {%r26515, %r26516, %r26517, %r26518};
	bar.warp.sync 	-1;
	wmma.mma.sync.aligned.row.col.m32n8k16.f16.f16 {%r26523, %r26524, %r26525, %r26526}, {%r2, %r2, %r2, %r2, %r2, %r2, %r2, %r2}, {%r2, %r2, %r2, %r2, %r2, %r2, %r2, %r2}, {%r26519, %r26520, %r26521, %r26522};
	bar.warp.sync 	-1;
	wmma.mma.sync.aligned.row.col.m32n8k16.f16.f16 {%r26527, %r26528, %r26529, %r26530}, {%r2, %r2, %r2, %r2, %r2, %r2, %r2, %r2}, {%r2, %r2, %r2, %r2, %r2, %r2, %r2, %r2}, {%r26523, %r26524, %r26525, %r26526};
	bar.warp.sync 	-1;
	wmma.mma.sync.aligned.row.col.m32n8k16.f16.f16 {%r26531, %r26532, %r26533, %r26534}, {%r2, %r2, %r2, %r2, %r2, %r2, %r2, %r2}, {%r2, %r2, %r2, %r2, %r2, %r2, %r2, %r2}, {%r26527, %r26528, %r26529, %r26530};
	bar.warp.sync 	-1;
	wmma.mma.sync.aligned.row.col.m32n8k16.f16.f16 {%r26535, %r26536, %r26537, %r26538}, {%r2, %r2, %r2, %r2, %r2, %r2, %r2, %r2}, {%r2, %r2, %r2, %r2, %r2, %r2, %r2, %r2}, {%r26531, %r26532, %r26533, %r26534};
	bar.warp.sync 	-1;
	wmma.mma.sync.aligned.row.col.m32n8k16.f16.f16 {%r26539, %r26540, %r26541, %r26542}, {%r2, %r2, %r2, %r2, %r2, %r2, %r2, %r2}, {%r2, %r2, %r2, %r2, %r2, %r2, %r2, %r2}, {%r26535, %r26536, %r26537, %r26538};
	bar.warp.sync 	-1;
	wmma.mma.sync.aligned.row.col.m32n8k16.f16.f16 {%r26543, %r26544, %r26545, %r26546}, {%r2, %r2, %r2, %r2, %r2, %r2, %r2, %r2}, {%r2, %r2, %r2, %r2, %r2, %r2, %r2, %r2}, {%r26539, %r26540, %r26541, %r26542};
	bar.warp.sync 	-1;
	wmma.mma.sync.aligned.row.col.m32n8k16.f16.f16 {%r26547, %r26548, %r26549, %r26550}, {%r2, %r2, %r2, %r2, %r2, %r2, %r2, %r2}, {%r2, %r2, %r2, %r2, %r2, %r2, %r2, %r2}, {%r26543, %r26544, %r26545, %r26546};
	bar.warp.sync 	-1;
	wmma.mma.sync.aligned.row.col.m32n8k16.f16.f16 {%r26551, %r26552, %r26553, %r26554}, {%r2, %r2, %r2, %r2, %r2, %r2, %r2, %r2}, {%r2, %r2, %r2, %r2, %r2, %r2, %r2, %r2}, {%r26547, %r26548, %r26549, %r26550};
	bar.warp.sync 	-1;
	wmma.mma.sync.aligned.row.col.m32n8k16.f16.f16 {%r26555, %r26556, %r26557, %r26558}, {%r2, %r2, %r2, %r2, %r2, %r2, %r2, %r2}, {%r2, %r2, %r2, %r2, %r2, %r2, %r2, %r2}, {%r26551, %r26552, %r26553, %r26554};
	bar.warp.sync 	-1;
	wmma.mma.sync.aligned.row.col.m32n8k16.f16.f16 {%r26559, %r26560, %r26561, %r26562}, {%r2, %r2, %r2, %r2, %r2, %r2, %r2, %r2}, {%r2, %r2, %r2, %r2, %r2, %r2, %r2, %r2}, {%r26555, %r26556, %r26557, %r26558};
	bar.warp.sync 	-1;
	wmma.mma.sync.aligned.row.col.m32n8k16.f16.f16 {%r26563, %r26564, %r26565, %r26566}, {%r2, %r2, %r2, %r2, %r2, %r2, %r2, %r2}, {%r2, %r2, %r2, %r2, %r2, %r2, %r2, %r2}, {%r26559, %r26560, %r26561, %r26562};
	bar.warp.sync 	-1;
	wmma.mma.sync.aligned.row.col.m32n8k16.f16.f16 {%r26567, %r26568, %r26569, %r26570}, {%r2, %r2, %r2, %r2, %r2, %r2, %r2, %r2}, {%r2, %r2, %r2, %r2, %r2, %r2, %r2, %r2}, {%r26563, %r26564, %r26565, %r26566};
	bar.warp.sync 	-1;
	wmma.mma.sync.aligned.row.col.m32n8k16.f16.f16 {%r26571, %r26572, %r26573, %r26574}, {%r2, %r2, %r2, %r2, %r2, %r2, %r2, %r2}, {%r2, %r2, %r2, %r2, %r2, %r2, %r2, %r2}, {%r26567, %r26568, %r26569, %r26570};
	bar.warp.sync 	-1;
	wmma.mma.sync.aligned.row.col.m32n8k16.f16.f16 {%r26575, %r26576, %r26577, %r26578}, {%r2, %r2, %r2, %r2, %r2, %r2, %r2, %r2}, {%r2, %r2, %r2, %r2, %r2, %r2, %r2, %r2}, {%r26571, %r26572, %r26573, %r26574};
	bar.warp.sync 	-1;
	wmma.mma.sync.aligned.row.col.m32n8k16.f16.f16 {%r26579, %r26580, %r26581, %r26582}, {%r2, %r2, %r2, %r2, %r2, %r2, %r2, %r2}, {%r2, %r2, %r2, %r2, %r2, %r2, %r2, %r2}, {%r26575, %r26576, %r26577, %r26578};
	bar.warp.sync 	-1;
	wmma.mma.sync.aligned.row.col.m32n8k16.f16.f16 {%r26583, %r26584, %r26585, %r26586}, {%r2, %r2, %r2, %r2, %r2, %r2, %r2, %r2}, {%r2, %r2, %r2, %r2, %r2, %r2, %r2, %r2}, {%r26579, %r26580, %r26581, %r26582};
	bar.warp.sync 	-1;
	wmma.mma.sync.aligned.row.col.m32n8k16.f16.f16 {%r26587, %r26588, %r26589, %r26590}, {%r2, %r2, %r2, %r2, %r2, %r2, %r2, %r2}, {%r2, %r2, %r2, %r2, %r2, %r2, %r2, %r2}, {%r26583, %r26584, %r26585, %r26586};
	bar.warp.sync 	-1;
	wmma.mma.sync.aligned.row.col.m32n8k16.f16.f16 {%r26591, %r26592, %r26593, %r26594}, {%r2, %r2, %r2, %r2, %r2, %r2, %r2, %r2}, {%r2, %r2, %r2, %r2, %r2, %r2, %r2, %r2}, {%r26587, %r26588, %r26589, %r26590};
	bar.warp.sync 	-1;
	wmma.mma.sync.aligned.row.col.m32n8k16.f16.f16 {%r26595, %r26596, %r26597, %r26598}, {%r2, %r2, %r2, %r2, %r2, %r2, %r2, %r2}, {%r2, %r2, %r2, %r2, %r2, %r2, %r2, %r2}, {%r26591, %r26592, %r26593, %r26594};
	bar.warp.sync 	-1;
	wmma.mma.sync.aligned.row.col.m32n8k16.f16.f16 {%r26599, %r26600, %r26601, %r26602}, {%r2, %r2, %r2, %r2, %r2, %r2, %r2, %r2}, {%r2, %r2, %r2, %r2, %r2, %r2, %r2, %r2}, {%r26595, %r26596, %r26597, %r26598};
	bar.warp.sync 	-1;
	wmma.mma.sync.aligned.row.col.m32n8k16.f16.f16 {%r26603, %r26604, %r26605, %r26606}, {%r2, %r2, %r2, %r2, %r2, %r2, %r2, %r2}, {%r2, %r2, %r2, %r2, %r2, %r2, %r2, %r2}, {%r26599, %r26600, %r26601, %r26602};
	bar.warp.sync 	-1;
	wmma.mma.sync.aligned.row.col.m32n8k16.f16.f16 {%r26607, %r26608, %r26609, %r26610}, {%r2, %r2, %r2, %r2, %r2, %r2, %r2, %r2}, {%r2, %r2, %r2, %r2, %r2, %r2, %r2, %r2}, {%r26603, %r26604, %r26605, %r26606};
	bar.warp.sync 	-1;
	wmma.mma.sync.aligned.row.col.m32n8k16.f16.f16 {%r26611, %r26612, %r26613, %r26614}, {%r2, %r2, %r2, %r2, %r2, %r2, %r2, %r2}, {%r2, %r2, %r2, %r2, %r2, %r2, %r2, %r2}, {%r26607, %r26608, %r26609, %r26610};
	bar.warp.sync 	-1;
	wmma.mma.sync.aligned.row.col.m32n8k16.f16.f16 {%r26615, %r26616, %r26617, %r26618}, {%r2, %r2, %r2, %r2, %r2, %r2, %r2, %r2}, {%r2, %r2, %r2, %r2, %r2, %r2, %r2, %r2}, {%r26611, %r26612, %r26613, %r26614};
	bar.warp.sync 	-1;
	wmma.mma.sync.aligned.row.col.m32n8k16.f16.f16 {%r26619, %r26620, %r26621, %r26622}, {%r2, %r2, %r2, %r2, %r2, %r2, %r2, %r2}, {%r2, %r2, %r2, %r2, %r2, %r2, %r2, %r2}, {%r26615, %r26616, %r26617, %r26618};
	bar.warp.sync 	-1;
	wmma.mma.sync.aligned.row.col.m32n8k16.f16.f16 {%r26623, %r26624, %r26625, %r26626}, {%r2, %r2, %r2, %r2, %r2, %r2, %r2, %r2}, {%r2, %r2, %r2, %r2, %r2, %r2, %r2, %r2}, {%r26619, %r26620, %r26621, %r26622};
	bar.warp.sync 	-1;
	wmma.mma.sync.aligned.row.col.m32n8k16.f16.f16 {%r26627, %r26628, %r26629, %r26630}, {%r2, %r2, %r2, %r2, %r2, %r2, %r2, %r2}, {%r2, %r2, %r2, %r2, %r2, %r2, %r2, %r2}, {%r26623, %r26624, %r26625, %r26626};
	bar.warp.sync 	-1;
	wmma.mma.sync.aligned.row.col.m32n8k16.f16.f16 {%r26631, %r26632, %r26633, %r26634}, {%r2, %r2, %r2, %r2, %r2, %r2, %r2, %r2}, {%r2, %r2, %r2, %r2, %r2, %r2, %r2, %r2}, {%r26627, %r26628, %r26629, %r26630};
	bar.warp.sync 	-1;
	wmma.mma.sync.aligned.row.col.m32n8k16.f16.f16 {%r26635, %r26636, %r26637, %r26638}, {%r2, %r2, %r2, %r2, %r2, %r2, %r2, %r2}, {%r2, %r2, %r2, %r2, %r2, %r2, %r2, %r2}, {%r26631, %r26632, %r26633, %r26634};
	bar.warp.sync 	-1;
	wmma.mma.sync.aligned.row.col.m32n8k16.f16.f16 {%r26639, %r26640, %r26641, %r26642}, {%r2, %r2, %r2, %r2, %r2, %r2, %r2, %r2}, {%r2, %r2, %r2, %r2, %r2, %r2, %r2, %r2}, {%r26635, %r26636, %r26637, %r26638};
	bar.warp.sync 	-1;
	wmma.mma.sync.aligned.row.col.m32n8k16.f16.f16 {%r26643, %r26644, %r26645, %r26646}, {%r2, %r2, %r2, %r2, %r2, %r2, %r2, %r2}, {%r2, %r2, %r2, %r2, %r2, %r2, %r2, %r2}, {%r26639, %r26640, %r26641, %r26642};
	bar.warp.sync 	-1;
	wmma.mma.sync.aligned.row.col.m32n8k16.f16.f16 {%r26647, %r26648, %r26649, %r26650}, {%r2, %r2, %r2, %r2, %r2, %r2, %r2, %r2}, {%r2, %r2, %r2, %r2, %r2, %r2, %r2, %r2}, {%r26643, %r26644, %r26645, %r26646};
	bar.warp.sync 	-1;
	wmma.mma.sync.aligned.row.col.m32n8k16.f16.f16 {%r26651, %r26652, %r26653, %r26654}, {%r2, %r2, %r2, %r2, %r2, %r2, %r2, %r2}, {%r2, %r2, %r2, %r2, %r2, %r2, %r2, %r2}, {%r26647, %r26648, %r26649, %r26650};
	bar.warp.sync 	-1;
	wmma.mma.sync.aligned.row.col.m32n8k16.f16.f16 {%r26655, %r26656, %r26657, %r26658}, {%r2, %r2, %r2, %r2, %r2, %r2, %r2, %r2}, {%r2, %r2, %r2, %r2, %r2, %r2, %r2, %r2}, {%r26651, %r26652, %r26653, %r26654};
	bar.warp.sync 	-1;
	wmma.mma.sync.aligned.row.col.m32n8k16.f16.f16 {%r26659, %r26660, %r26661, %r26662}, {%r2, %r2, %r2, %r2, %r2, %r2, %r2, %r2}, {%r2, %r2, %r2, %r2, %r2, %r2, %r2, %r2}, {%r26655, %r26656, %r26657, %r26658};
	bar.warp.sync 	-1;
	wmma.mma.sync.aligned.row.col.m32n8k16.f16.f16 {%r26663, %r26664, %r26665, %r26666}, {%r2, %r2, %r2, %r2, %r2, %r2, %r2, %r2}, {%r2, %r2, %r2, %r2, %r2, %r2, %r2, %r2}, {%r26659, %r26660, %r26661, %r26662};
	bar.warp.sync 	-1;
	wmma.mma.sync.aligned.row.col.m32n8k16.f16.f16 {%r26667, %r26668, %r26669, %r26670}, {%r2, %r2, %r2, %r2, %r2, %r2, %r2, %r2}, {%r2, %r2, %r2, %r2, %r2, %r2, %r2, %r2}, {%r26663, %r26664, %r26665, %r26666};
	bar.warp.sync 	-1;
	wmma.mma.sync.aligned.row.col.m32n8k16.f16.f16 {%r26671, %r26672, %r26673, %r26674}, {%r2, %r2, %r2, %r2, %r2, %r2, %r2, %r2}, {%r2, %r2, %r2, %r2, %r2, %r2, %r2, %r2}, {%r26667, %r26668, %r26669, %r26670};
	bar.warp.sync 	-1;
	wmma.mma.sync.aligned.row.col.m32n8k16.f16.f16 {%r26675, %r26676, %r26677, %r26678}, {%r2, %r2, %r2, %r2, %r2, %r2, %r2, %r2}, {%r2, %r2, %r2, %r2, %r2, %r2, %r2, %r2}, {%r26671, %r26672, %r26673, %r26674};
	bar.warp.sync 	-1;
	wmma.mma.sync.aligned.row.col.m32n8k16.f16.f16 {%r26679, %r26680, %r26681, %r26682}, {%r2, %r2, %r2, %r2, %r2, %r2, %r2, %r2}, {%r2, %r2, %r2, %r2, %r2, %r2, %r2, %r2}, {%r26675, %r26676, %r26677, %r26678};
	bar.warp.sync 	-1;
	wmma.mma.sync.aligned.row.col.m32n8k16.f16.f16 {%r26683, %r26684, %r26685, %r26686}, {%r2, %r2, %r2, %r2, %r2, %r2, %r2, %r2}, {%r2, %r2, %r2, %r2, %r2, %r2, %r2, %r2}, {%r26679, %r26680, %r26681, %r26682};
	bar.warp.sync 	-1;
	wmma.mma.sync.aligned.row.col.m32n8k16.f16.f16 {%r26687, %r26688, %r26689, %r26690}, {%r2, %r2, %r2, %r2, %r2, %r2, %r2, %r2}, {%r2, %r2, %r2, %r2, %r2, %r2, %r2, %r2}, {%r26683, %r26684, %r26685, %r26686};
	bar.warp.sync 	-1;
	wmma.mma.sync.aligned.row.col.m32n8k16.f16.f16 {%r26691, %r26692, %r26693, %r26694}, {%r2, %r2, %r2, %r2, %r2, %r2, %r2, %r2}, {%r2, %r2, %r2, %r2, %r2, %r2, %r2, %r2}, {%r26687, %r26688, %r26689, %r26690};
	bar.warp.sync 	-1;
	wmma.mma.sync.aligned.row.col.m32n8k16.f16.f16 {%r26695, %r26696, %r26697, %r26698}, {%r2, %r2, %r2, %r2, %r2, %r2, %r2, %r2}, {%r2, %r2, %r2, %r2, %r2, %r2, %r2, %r2}, {%r26691, %r26692, %r26693, %r26694};
	bar.warp.sync 	-1;
	wmma.mma.sync.aligned.row.col.m32n8k16.f16.f16 {%r26699, %r26700, %r26701, %r26702}, {%r2, %r2, %r2, %r2, %r2, %r2, %r2, %r2}, {%r2, %r2, %r2, %r2, %r2, %r2, %r2, %r2}, {%r26695, %r26696, %r26697, %r26698};
	bar.warp.sync 	-1;
	wmma.mma.sync.aligned.row.col.m32n8k16.f16.f16 {%r26703, %r26704, %r26705, %r26706}, {%r2, %r2, %r2, %r2, %r2, %r2, %r2, %r2}, {%r2, %r2, %r2, %r2, %r2, %r2, %r2, %r2}, {%r26699, %r26700, %r26701, %r26702};
	bar.warp.sync 	-1;
	wmma.mma.sync.aligned.row.col.m32n8k16.f16.f16 {%r26707, %r26708, %r26709, %r26710}, {%r2, %r2, %r2, %r2, %r2, %r2, %r2, %r2}, {%r2, %r2, %r2, %r2, %r2, %r2, %r2, %r2}, {%r26703, %r26704, %r26705, %r26706};
	bar.warp.sync 	-1;
	wmma.mma.sync.aligned.row.col.m32n8k16.f16.f16 {%r26711, %r26712, %r26713, %r26714}, {%r2, %r2, %r2, %r2, %r2, %r2, %r2, %r2}, {%r2, %r2, %r2, %r2, %r2, %r2, %r2, %r2}, {%r26707, %r26708, %r26709, %r26710};
	bar.warp.sync 	-1;
	wmma.mma.sync.aligned.row.col.m32n8k16.f16.f16 {%r26715, %r26716, %r26717, %r26718}, {%r2, %r2, %r2, %r2, %r2, %r2, %r2, %r2}, {%r2, %r2, %r2, %r2, %r2, %r2, %r2, %r2}, {%r26711, %r26712, %r26713, %r26714};
	bar.warp.sync 	-1;
	wmma.mma.sync.aligned.row.col.m32n8k16.f16.f16 {%r26719, %r26720, %r26721, %r26722}, {%r2, %r2, %r2, %r2, %r2, %r2, %r2, %r2}, {%r2, %r2, %r2, %r2, %r2, %r2, %r2, %r2}, {%r26715, %r26716, %r26717, %r26718};
	bar.warp.sync 	-1;
	wmma.mma.sync.aligned.row.col.m32n8k16.f16.f16 {%r26723, %r26724, %r26725, %r26726}, {%r2, %r2, %r2, %r2, %r2, %r2, %r2, %r2}, {%r2, %r2, %r2, %r2, %r2, %r2, %r2, %r2}, {%r26719, %r26720, %r26721, %r26722};
	bar.warp.sync 	-1;
	wmma.mma.sync.aligned.row.col.m32n8k16.f16.f16 {%r26727, %r26728, %r26729, %r26730}, {%r2, %r2, %r2, %r2, %r2, %r2, %r2, %r2}, {%r2, %r2, %r2, %r2, %r2, %r2, %r2, %r2}, {%r26723, %r26724, %r26725, %r26726};
	bar.warp.sync 	-1;
	wmma.mma.sync.aligned.row.col.m32n8k16.f16.f16 {%r26731, %r26732, %r26733, %r26734}, {%r2, %r2, %r2, %r2, %r2, %r2, %r2, %r2}, {%r2, %r2, %r2, %r2, %r2, %r2, %r2, %r2}, {%r26727, %r26728, %r26729, %r26730};
	bar.warp.sync 	-1;
	wmma.mma.sync.aligned.row.col.m32n8k16.f16.f16 {%r26735, %r26736, %r26737, %r26738}, {%r2, %r2, %r2, %r2, %r2, %r2, %r2, %r2}, {%r2, %r2, %r2, %r2, %r2, %r2, %r2, %r2}, {%r26731, %r26732, %r26733, %r26734};
	bar.warp.sync 	-1;
	wmma.mma.sync.aligned.row.col.m32n8k16.f16.f16 {%r26739, %r26740, %r26741, %r26742}, {%r2, %r2, %r2, %r2, %r2, %r2, %r2, %r2}, {%r2, %r2, %r2, %r2, %r2, %r2, %r2, %r2}, {%r26735, %r26736, %r26737, %r26738};
	bar.warp.sync 	-1;
	wmma.mma.sync.aligned.row.col.m32n8k16.f16.f16 {%r26743, %r26744, %r26745, %r26746}, {%r2, %r2, %r2, %r2, %r2, %r2, %r2, %r2}, {%r2, %r2, %r2, %r2, %r2, %r2, %r2, %r2}, {%r26739, %r26740, %r26741, %r26742};
	bar.warp.sync 	-1;
	wmma.mma.sync.aligned.row.col.m32n8k16.f16.f16 {%r26747, %r26748, %r26749, %r26750}, {%r2, %r2, %r2, %r2, %r2, %r2, %r2, %r2}, {%r2, %r2, %r2, %r2, %r2, %r2, %r2, %r2}, {%r26743, %r26744, %r26745, %r26746};
	bar.warp.sync 	-1;
	wmma.mma.sync.aligned.row.col.m32n8k16.f16.f16 {%r26751, %r26752, %r26753, %r26754}, {%r2, %r2, %r2, %r2, %r2, %r2, %r2, %r2}, {%r2, %r2, %r2, %r2, %r2, %r2, %r2, %r2}, {%r26747, %r26748, %r26749, %r26750};
	bar.warp.sync 	-1;
	wmma.mma.sync.aligned.row.col.m32n8k16.f16.f16 {%r26755, %r26756, %r26757, %r26758}, {%r2, %r2, %r2, %r2, %r2, %r2, %r2, %r2}, {%r2, %r2, %r2, %r2, %r2, %r2, %r2, %r2}, {%r26751, %r26752, %r26753, %r26754};
	bar.warp.sync 	-1;
	wmma.mma.sync.aligned.row.col.m32n8k16.f16.f16 {%r26759, %r26760, %r26761, %r26762}, {%r2, %r2, %r2, %r2, %r2, %r2, %r2, %r2}, {%r2, %r2, %r2, %r2, %r2, %r2, %r2, %r2}, {%r26755, %r26756, %r26757, %r26758};
	bar.warp.sync 	-1;
	wmma.mma.sync.aligned.row.col.m32n8k16.f16.f16 {%r26763, %r26764, %r26765, %r26766}, {%r2, %r2, %r2, %r2, %r2, %r2, %r2, %r2}, {%r2, %r2, %r2, %r2, %r2, %r2, %r2, %r2}, {%r26759, %r26760, %r26761, %r26762};
	bar.warp.sync 	-1;
	wmma.mma.sync.aligned.row.col.m32n8k16.f16.f16 {%r26767, %r26768, %r26769, %r26770}, {%r2, %r2, %r2, %r2, %r2, %r2, %r2, %r2}, {%r2, %r2, %r2, %r2, %r2, %r2, %r2, %r2}, {%r26763, %r26764, %r26765, %r26766};
	bar.warp.sync 	-1;
	wmma.mma.sync.aligned.row.col.m32n8k16.f16.f16 {%r26771, %r26772, %r26773, %r26774}, {%r2, %r2, %r2, %r2, %r2, %r2, %r2, %r2}, {%r2, %r2, %r2, %r2, %r2, %r2, %r2, %r2}, {%r26767, %r26768, %r26769, %r26770};
	bar.warp.sync 	-1;
	wmma.mma.sync.aligned.row.col.m32n8k16.f16.f16 {%r26775, %r26776, %r26777, %r26778}, {%r2, %r2, %r2, %r2, %r2, %r2, %r2, %r2}, {%r2, %r2, %r2, %r2, %r2, %r2, %r2, %r2}, {%r26771, %r26772, %r26773, %r26774};
	bar.warp.sync 	-1;
	wmma.mma.sync.aligned.row.col.m32n8k16.f16.f16 {%r26779, %r26780, %r26781, %r26782}, {%r2, %r2, %r2, %r2, %r2, %r2, %r2, %r2}, {%r2, %r2, %r2, %r2, %r2, %r2, %r2, %r2}, {%r26775, %r26776, %r26777, %r26778};
	bar.warp.sync 	-1;
	wmma.mma.sync.aligned.row.col.m32n8k16.f16.f16 {%r26783, %r26784, %r26785, %r26786}, {%r2, %r2, %r2, %r2, %r2, %r2, %r2, %r2}, {%r2, %r2, %r2, %r2, %r2, %r2, %r2, %r2}, {%r26779, %r26780, %r26781, %r26782};
	bar.warp.sync 	-1;
	wmma.mma.sync.aligned.row.col.m32n8k16.f16.f16 {%r26787, %r26788, %r26789, %r26790}, {%r2, %r2, %r2, %r2, %r2, %r2, %r2, %r2}, {%r2, %r2, %r2, %r2, %r2, %r2, %r2, %r2}, {%r26783, %r26784, %r26785, %r26786};
	bar.warp.sync 	-1;
	wmma.mma.sync.aligned.row.col.m32n8k16.f16.f16 {%r26791, %r26792, %r26793, %r26794}, {%r2, %r2, %r2, %r2, %r2, %r2, %r2, %r2}, {%r2, %r2, %r2, %r2, %r2, %r2, %r2, %r2}, {%r26787, %r26788, %r26789, %r26790};
	bar.warp.sync 	-1;
	wmma.mma.sync.aligned.row.col.m32n8k16.f16.f16 {%r26795, %r26796, %r26797, %r26798}, {%r2, %r2, %r2, %r2, %r2, %r2, %r2, %r2}, {%r2, %r2, %r2, %r2, %r2, %r2, %r2, %r2}, {%r26791, %r26792, %r26793, %r26794};
	bar.warp.sync 	-1;
	wmma.mma.sync.aligned.row.col.m32n8k16.f16.f16 {%r26799, %r26800, %r26801, %r26802}, {%r2, %r2, %r2, %r2, %r2, %r2, %r2, %r2}, {%r2, %r2, %r2, %r2, %r2, %r2, %r2, %r2}, {%r26795, %r26796, %r26797, %r26798};
	bar.warp.sync 	-1;
	wmma.mma.sync.aligned.row.col.m32n8k16.f16.f16 {%r26803, %r26804, %r26805, %r26806}, {%r2, %r2, %r2, %r2, %r2, %r2, %r2, %r2}, {%r2, %r2, %r2, %r2, %r2, %r2, %r2, %r2}, {%r26799, %r26800, %r26801, %r26802};
	bar.warp.sync 	-1;
	wmma.mma.sync.aligned.row.col.m32n8k16.f16.f16 {%r26807, %r26808, %r26809, %r26810}, {%r2, %r2, %r2, %r2, %r2, %r2, %r2, %r2}, {%r2, %r2, %r2, %r2, %r2, %r2, %r2, %r2}, {%r26803, %r26804, %r26805, %r26806};
	bar.warp.sync 	-1;
	wmma.mma.sync.aligned.row.col.m32n8k16.f16.f16 {%r26811, %r26812, %r26813, %r26814}, {%r2, %r2, %r2, %r2, %r2, %r2, %r2, %r2}, {%r2, %r2, %r2, %r2, %r2, %r2, %r2, %r2}, {%r26807, %r26808, %r26809, %r26810};
	bar.warp.sync 	-1;
	wmma.mma.sync.aligned.row.col.m32n8k16.f16.f16 {%r26815, %r26816, %r26817, %r26818}, {%r2, %r2, %r2, %r2, %r2, %r2, %r2, %r2}, {%r2, %r2, %r2, %r2, %r2, %r2, %r2, %r2}, {%r26811, %r26812, %r26813, %r26814};
	bar.warp.sync 	-1;
	wmma.mma.sync.aligned.row.col.m32n8k16.f16.f16 {%r26819, %r26820, %r26821, %r26822}, {%r2, %r2, %r2, %r2, %r2, %r2, %r2, %r2}, {%r2, %r2, %r2, %r2, %r2, %r2, %r2, %r2}, {%r26815, %r26816, %r26817, %r26818};
	bar.warp.sync 	-1;
	wmma.mma.sync.aligned.row.col.m32n8k16.f16.f16 {%r26823, %r26824, %r26825, %r26826}, {%r2, %r2, %r2, %r2, %r2, %r2, %r2, %r2}, {%r2, %r2, %r2, %r2, %r2, %r2, %r2, %r2}, {%r26819, %r26820, %r26821, %r26822};
	bar.warp.sync 	-1;
	wmma.mma.sync.aligned.row.col.m32n8k16.f16.f16 {%r26827, %r26828, %r26829, %r26830}, {%r2, %r2, %r2, %r2, %r2, %r2, %r2, %r2}, {%r2, %r2, %r2, %r2, %r2, %r2, %r2, %r2}, {%r26823, %r26824, %r26825, %r26826};
	bar.warp.sync 	-1;
	wmma.mma.sync.aligned.row.col.m32n8k16.f16.f16 {%r26831, %r26832, %r26833, %r26834}, {%r2, %r2, %r2, %r2, %r2, %r2, %r2, %r2}, {%r2, %r2, %r2, %r2, %r2, %r2, %r2, %r2}, {%r26827, %r26828, %r26829, %r26830};
	bar.warp.sync 	-1;
	wmma.mma.sync.aligned.row.col.m32n8k16.f16.f16 {%r26835, %r26836, %r26837, %r26838}, {%r2, %r2, %r2, %r2, %r2, %r2, %r2, %r2}, {%r2, %r2, %r2, %r2, %r2, %r2, %r2, %r2}, {%r26831, %r26832, %r26833, %r26834};
	bar.warp.sync 	-1;
	wmma.mma.sync.aligned.row.col.m32n8k16.f16.f16 {%r26839, %r26840, %r26841, %r26842}, {%r2, %r2, %r2, %r2, %r2, %r2, %r2, %r2}, {%r2, %r2, %r2, %r2, %r2, %r2, %r2, %r2}, {%r26835, %r26836, %r26837, %r26838};
	bar.warp.sync 	-1;
	wmma.mma.sync.aligned.row.col.m32n8k16.f16.f16 {%r26843, %r26844, %r26845, %r26846}, {%r2, %r2, %r2, %r2, %r2, %r2, %r2, %r2}, {%r2, %r2, %r2, %r2, %r2, %r2, %r2, %r2}, {%r26839, %r26840, %r26841, %r26842};
	bar.warp.sync 	-1;
	wmma.mma.sync.aligned.row.col.m32n8k16.f16.f16 {%r26847, %r26848, %r26849, %r26850}, {%r2, %r2, %r2, %r2, %r2, %r2, %r2, %r2}, {%r2, %r2, %r2, %r2, %r2, %r2, %r2, %r2}, {%r26843, %r26844, %r26845, %r26846};
	bar.warp.sync 	-1;
	wmma.mma.sync.aligned.row.col.m32n8k16.f16.f16 {%r26851, %r26852, %r26853, %r26854}, {%r2, %r2, %r2, %r2, %r2, %r2, %r2, %r2}, {%r2, %r2, %r2, %r2, %r2, %r2, %r2, %r2}, {%r26847, %r26848, %r26849, %r26850};
	bar.warp.sync 	-1;
	wmma.mma.sync.aligned.row.col.m32n8k16.f16.f16 {%r26855, %r26856, %r26857, %r26858}, {%r2, %r2, %r2, %r2, %r2, %r2, %r2, %r2}, {%r2, %r2, %r2, %r2, %r2, %r2, %r2, %r2}, {%r26851, %r26852, %r26853, %r26854};
	bar.warp.sync 	-1;
	wmma.mma.sync.aligned.row.col.m32n8k16.f16.f16 {%r26859, %r26860, %r26861, %r26862}, {%r2, %r2, %r2, %r2, %r2, %r2, %r2, %r2}, {%r2, %r2, %r2, %r2, %r2, %r2, %r2, %r2}, {%r26855, %r26856, %r26857, %r26858};
	bar.warp.sync 	-1;
	wmma.mma.sync.aligned.row.col.m32n8k16.f16.f16 {%r26863, %r26864, %r26865, %r26866}, {%r2, %r2, %r2, %r2, %r2, %r2, %r2, %r2}, {%r2, %r2, %r2, %r2, %r2, %r2, %r2, %r2}, {%r26859, %r26860, %r26861, %r26862};
	bar.warp.sync 	-1;
	wmma.mma.sync.aligned.row.col.m32n8k16.f16.f16 {%r26867, %r26868, %r26869, %r26870}, {%r2, %r2, %r2, %r2, %r2, %r2, %r2, %r2}, {%r2, %r2, %r2, %r2, %r2, %r2, %r2, %r2}, {%r26863, %r26864, %r26865, %r26866};
	bar.warp.sync 	-1;
	wmma.mma.sync.aligned.row.col.m32n8k16.f16.f16 {%r26871, %r26872, %r26873, %r26874}, {%r2, %r2, %r2, %r2, %r2, %r2, %r2, %r2}, {%r2, %r2, %r2, %r2, %r2, %r2, %r2, %r2}, {%r26867, %r26868, %r26869, %r26870};
	bar.warp.sync 	-1;
	wmma.mma.sync.aligned.row.col.m32n8k16.f16.f16 {%r26875, %r26876, %r26877, %r26878}, {%r2, %r2, %r2, %r2, %r2, %r2, %r2, %r2}, {%r2, %r2, %r2, %r2, %r2, %r2, %r2, %r2}, {%r26871, %r26872, %r26873, %r26874};
	bar.warp.sync 	-1;
	wmma.mma.sync.aligned.row.col.m32n8k16.f16.f16 {%r26879, %r26880, %r26881, %r26882}, {%r2, %r2, %r2, %r2, %r2, %r2, %r2, %r2}, {%r2, %r2, %r2, %r2, %r2, %r2, %r2, %r2}, {%r26875, %r26876, %r26877, %r26878};
	bar.warp.sync 	-1;
	wmma.mma.sync.aligned.row.col.m32n8k16.f16.f16 {%r26883, %r26884, %r26885, %r26886}, {%r2, %r2, %r2, %r2, %r2, %r2, %r2, %r2}, {%r2, %r2, %r2, %r2, %r2, %r2, %r2, %r2}, {%r26879, %r26880, %r26881, %r26882};
	bar.warp.sync 	-1;
	wmma.mma.sync.aligned.row.col.m32n8k16.f16.f16 {%r26887, %r26888, %r26889, %r26890}, {%r2, %r2, %r2, %r2, %r2, %r2, %r2, %r2}, {%r2, %r2, %r2, %r2, %r2, %r2, %r2, %r2}, {%r26883, %r26884, %r26885, %r26886};
	bar.warp.sync 	-1;
	wmma.mma.sync.aligned.row.col.m32n8k16.f16.f16 {%r26891, %r26892, %r26893, %r26894}, {%r2, %r2, %r2, %r2, %r2, %r2, %r2, %r2}, {%r2, %r2, %r2, %r2, %r2, %r2, %r2, %r2}, {%r26887, %r26888, %r26889, %r26890};
	bar.warp.sync 	-1;
	wmma.mma.sync.aligned.row.col.m32n8k16.f16.f16 {%r26895, %r26896, %r26897, %r26898}, {%r2, %r2, %r2, %r2, %r2, %r2, %r2, %r2}, {%r2, %r2, %r2, %r2, %r2, %r2, %r2, %r2}, {%r26891, %r26892, %r26893, %r26894};
	bar.warp.sync 	-1;
	wmma.mma.sync.aligned.row.col.m32n8k16.f16.f16 {%r26899, %r26900, %r26901, %r26902}, {%r2, %r2, %r2, %r2, %r2, %r2, %r2, %r2}, {%r2, %r2, %r2, %r2, %r2, %r2, %r2, %r2}, {%r26895, %r26896, %r26897, %r26898};
	bar.warp.sync 	-1;
	wmma.mma.sync.aligned.row.col.m32n8k16.f16.f16 {%r26903, %r26904, %r26905, %r26906}, {%r2, %r2, %r2, %r2, %r2, %r2, %r2, %r2}, {%r2, %r2, %r2, %r2, %r2, %r2, %r2, %r2}, {%r26899, %r26900, %r26901, %r26902};
	bar.warp.sync 	-1;
	wmma.mma.sync.aligned.row.col.m32n8k16.f16.f16 {%r26907, %r26908, %r26909, %r26910}, {%r2, %r2, %r2, %r2, %r2, %r2, %r2, %r2}, {%r2, %r2, %r2, %r2, %r2, %r2, %r2, %r2}, {%r26903, %r26904, %r26905, %r26906};
	bar.warp.sync 	-1;
	wmma.mma.sync.aligned.row.col.m32n8k16.f16.f16 {%r26911, %r26912, %r26913, %r26914}, {%r2, %r2, %r2, %r2, %r2, %r2, %r2, %r2}, {%r2, %r2, %r2, %r2, %r2, %r2, %r2, %r2}, {%r26907, %r26908, %r26909, %r26910};
	bar.warp.sync 	-1;
	wmma.mma.sync.aligned.row.col.m32n8k16.f16.f16 {%r26915, %r26916, %r26917, %r26918}, {%r2, %r2, %r2, %r2, %r2, %r2, %r2, %r2}, {%r2, %r2, %r2, %r2, %r2, %r2, %r2, %r2}, {%r26911, %r26912, %r26913, %r26914};
	bar.warp.sync 	-1;
	wmma.mma.sync.aligned.row.col.m32n8k16.f16.f16 {%r26919, %r26920, %r26921, %r26922}, {%r2, %r2, %r2, %r2, %r2, %r2, %r2, %r2}, {%r2, %r2, %r2, %r2, %r2, %r2, %r2, %r2}, {%r26915, %r26916, %r26917, %r26918};
	bar.warp.sync 	-1;
	wmma.mma.sync.aligned.row.col.m32n8k16.f16.f16 {%r26923, %r26924, %r26925, %r26926}, {%r2, %r2, %r2, %r2, %r2, %r2, %r2, %r2}, {%r2, %r2, %r2, %r2, %r2, %r2, %r2, %r2}, {%r26919, %r26920, %r26921, %r26922};
	bar.warp.sync 	-1;
	wmma.mma.sync.aligned.row.col.m32n8k16.f16.f16 {%r26927, %r26928, %r26929, %r26930}, {%r2, %r2, %r2, %r2, %r2, %r2, %r2, %r2}, {%r2, %r2, %r2, %r2, %r2, %r2, %r2, %r2}, {%r26923, %r26924, %r26925, %r26926};
	bar.warp.sync 	-1;
	wmma.mma.sync.aligned.row.col.m32n8k16.f16.f16 {%r26931, %r26932, %r26933, %r26934}, {%r2, %r2, %r2, %r2, %r2, %r2, %r2, %r2}, {%r2, %r2, %r2, %r2, %r2, %r2, %r2, %r2}, {%r26927, %r26928, %r26929, %r26930};
	bar.warp.sync 	-1;
	wmma.mma.sync.aligned.row.col.m32n8k16.f16.f16 {%r26935, %r26936, %r26937, %r26938}, {%r2, %r2, %r2, %r2, %r2, %r2, %r2, %r2}, {%r2, %r2, %r2, %r2, %r2, %r2, %r2, %r2}, {%r26931, %r26932, %r26933, %r26934};
	bar.warp.sync 	-1;
	wmma.mma.sync.aligned.row.col.m32n8k16.f16.f16 {%r26939, %r26940, %r26941, %r26942}, {%r2, %r2, %r2, %r2, %r2, %r2, %r2, %r2}, {%r2, %r2, %r2, %r2, %r2, %r2, %r2, %r2}, {%r26935, %r26936, %r26937, %r26938};
	bar.warp.sync 	-1;
	wmma.mma.sync.aligned.row.col.m32n8k16.f16.f16 {%r26943, %r26944, %r26945, %r26946}, {%r2, %r2, %r2, %r2, %r2, %r2, %r2, %r2}, {%r2, %r2, %r2, %r2, %r2, %r2, %r2, %r2}, {%r26939, %r26940, %r26941, %r26942};
	bar.warp.sync 	-1;
	wmma.mma.sync.aligned.row.col.m32n8k16.f16.f16 {%r26947, %r26948, %r26949, %r26950}, {%r2, %r2, %r2, %r2, %r2, %r2, %r2, %r2}, {%r2, %r2, %r2, %r2, %r2, %r2, %r2, %r2}, {%r26943, %r26944, %r26945, %r26946};
	bar.warp.sync 	-1;
	wmma.mma.sync.aligned.row.col.m32n8k16.f16.f16 {%r26951, %r26952, %r26953, %r26954}, {%r2, %r2, %r2, %r2, %r2, %r2, %r2, %r2}, {%r2, %r2, %r2, %r2, %r2, %r2, %r2, %r2}, {%r26947, %r26948, %r26949, %r26950};
	bar.warp.sync 	-1;
	wmma.mma.sync.aligned.row.col.m32n8k16.f16.f16 {%r26955, %r26956, %r26957, %r26958}, {%r2, %r2, %r2, %r2, %r2, %r2, %r2, %r2}, {%r2, %r2, %r2, %r2, %r2, %r2, %r2, %r2}, {%r26951, %r26952, %r26953, %r26954};
	bar.warp.sync 	-1;
	wmma.mma.sync.aligned.row.col.m32n8k16.f16.f16 {%r26959, %r26960, %r26961, %r26962}, {%r2, %r2, %r2, %r2, %r2, %r2, %r2, %r2}, {%r2, %r2, %r2, %r2, %r2, %r2, %r2, %r2}, {%r26955, %r26956, %r26957, %r26958};
	bar.warp.sync 	-1;
	wmma.mma.sync.aligned.row.col.m32n8k16.f16.f16 {%r26963, %r26964, %r26965, %r26966}, {%r2, %r2, %r2, %r2, %r2, %r2, %r2, %r2}, {%r2, %r2, %r2, %r2, %r2, %r2, %r2, %r2}, {%r26959, %r26960, %r26961, %r26962};
	bar.warp.sync 	-1;
	wmma.mma.sync.aligned.row.col.m32n8k16.f16.f16 {%r26967, %r26968, %r26969, %r26970}, {%r2, %r2, %r2, %r2, %r2, %r2, %r2, %r2}, {%r2, %r2, %r2, %r2, %r2, %r2, %r2, %r2}, {%r26963, %r26964, %r26965, %r26966};
	bar.warp.sync 	-1;
	wmma.mma.sync.aligned.row.col.m32n8k16.f16.f16 {%r26971, %r26972, %r26973, %r26974}, {%r2, %r2, %r2, %r2, %r2, %r2, %r2, %r2}, {%r2, %r2, %r2, %r2, %r2, %r2, %r2, %r2}, {%r26967, %r26968, %r26969, %r26970};
	bar.warp.sync 	-1;
	wmma.mma.sync.aligned.row.col.m32n8k16.f16.f16 {%r26975, %r26976, %r26977, %r26978}, {%r2, %r2, %r2, %r2, %r2, %r2, %r2, %r2}, {%r2, %r2, %r2, %r2, %r2, %r2, %r2, %r2}, {%r26971, %r26972, %r26973, %r26974};
	bar.warp.sync 	-1;
	wmma.mma.sync.aligned.row.col.m32n8k16.f16.f16 {%r26979, %r26980, %r26981, %r26982}, {%r2, %r2, %r2, %r2, %r2, %r2, %r2, %r2}, {%r2, %r2, %r2, %r2, %r2, %r2, %r2, %r2}, {%r26975, %r26976, %r26977, %r26978};
	bar.warp.sync 	-1;
	wmma.mma.sync.aligned.row.col.m32n8k16.f16.f16 {%r26983, %r26984, %r26985, %r26986}, {%r2, %r2, %r2, %r2, %r2, %r2, %r2, %r2}, {%r2, %r2, %r2, %r2, %r2, %r2, %r2, %r2}, {%r26979, %r26980, %r26981, %r26982};
	bar.warp.sync 	-1;
	wmma.mma.sync.aligned.row.col.m32n8k16.f16.f16 {%r26987, %r26988, %r26989, %r26990}, {%r2, %r2, %r2, %r2, %r2, %r2, %r2, %r2}, {%r2, %r2, %r2, %r2, %r2, %r2, %r2, %r2}, {%r26983, %r26984, %r26985, %r26986};
	bar.warp.sync 	-1;
	wmma.mma.sync.aligned.row.col.m32n8k16.f16.f16 {%r26991, %r26992, %r26993, %r26994}, {%r2, %r2, %r2, %r2, %r2, %r2, %r2, %r2}, {%r2, %r2, %r2, %r2, %r2, %r2, %r2, %r2}, {%r26987, %r26988, %r26989, %r26990};
	bar.warp.sync 	-1;
	wmma.mma.sync.aligned.row.col.m32n8k16.f16.f16 {%r26995, %r26996, %r26997, %r26998}, {%r2, %r2, %r2, %r2, %r2, %r2, %r2, %r2}, {%r2, %r2, %r2, %r2, %r2, %r2, %r2, %r2}, {%r26991, %r26992, %r26993, %r26994};
	bar.warp.sync 	-1;
	wmma.mma.sync.aligned.row.col.m32n8k16.f16.f16 {%r26999, %r27000, %r27001, %r27002}, {%r2, %r2, %r2, %r2, %r2, %r2, %r2, %r2}, {%r2, %r2, %r2, %r2, %r2, %r2, %r2, %r2}, {%r26995, %r26996, %r26997, %r26998};
	bar.warp.sync 	-1;
	wmma.mma.sync.aligned.row.col.m32n8k16.f16.f16 {%r27003, %r27004, %r27005, %r27006}, {%r2, %r2, %r2, %r2, %r2, %r2, %r2, %r2}, {%r2, %r2, %r2, %r2, %r2, %r2, %r2, %r2}, {%r26999, %r27000, %r27001, %r27002};
	bar.warp.sync 	-1;
	wmma.mma.sync.aligned.row.col.m32n8k16.f16.f16 {%r27007, %r27008, %r27009, %r27010}, {%r2, %r2, %r2, %r2, %r2, %r2, %r2, %r2}, {%r2, %r2, %r2, %r2, %r2, %r2, %r2, %r2}, {%r27003, %r27004, %r27005, %r27006};
	bar.warp.sync 	-1;
	wmma.mma.sync.aligned.row.col.m32n8k16.f16.f16 {%r27011, %r27012, %r27013, %r27014}, {%r2, %r2, %r2, %r2, %r2, %r2, %r2, %r2}, {%r2, %r2, %r2, %r2, %r2, %r2, %r2, %r2}, {%r27007, %r27008, %r27009, %r27010};
	bar.warp.sync 	-1;
	wmma.mma.sync.aligned.row.col.m32n8k16.f16.f16 {%r27015, %r27016, %r27017, %r27018}, {%r2, %r2, %r2, %r2, %r2, %r2, %r2, %r2}, {%r2, %r2, %r2, %r2, %r2, %r2, %r2, %r2}, {%r27011, %r27012, %r27013, %r27014};
	bar.warp.sync 	-1;
	wmma.mma.sync.aligned.row.col.m32n8k16.f16.f16 {%r27019, %r27020, %r27021, %r27022}, {%r2, %r2, %r2, %r2, %r2, %r2, %r2, %r2}, {%r2, %r2, %r2, %r2, %r2, %r2, %r2, %r2}, {%r27015, %r27016, %r27017, %r27018};
	bar.warp.sync 	-1;
	wmma.mma.sync.aligned.row.col.m32n8k16.f16.f16 {%r27023, %r27024, %r27025, %r27026}, {%r2, %r2, %r2, %r2, %r2, %r2, %r2, %r2}, {%r2, %r2, %r2, %r2, %r2, %r2, %r2, %r2}, {%r27019, %r27020, %r27021, %r27022};
	bar.warp.sync 	-1;
	wmma.mma.sync.aligned.row.col.m32n8k16.f16.f16 {%r27027, %r27028, %r27029, %r27030}, {%r2, %r2, %r2, %r2, %r2, %r2, %r2, %r2}, {%r2, %r2, %r2, %r2, %r2, %r2, %r2, %r2}, {%r27023, %r27024, %r27025, %r27026};
	bar.warp.sync 	-1;
	wmma.mma.sync.aligned.row.col.m32n8k16.f16.f16 {%r27031, %r27032, %r27033, %r27034}, {%r2, %r2, %r2, %r2, %r2, %r2, %r2, %r2}, {%r2, %r2, %r2, %r2, %r2, %r2, %r2, %r2}, {%r27027, %r27028, %r27029, %r27030};
	bar.warp.sync 	-1;
	wmma.mma.sync.aligned.row.col.m32n8k16.f16.f16 {%r27035, %r27036, %r27037, %r27038}, {%r2, %r2, %r2, %r2, %r2, %r2, %r2, %r2}, {%r2, %r2, %r2, %r2, %r2, %r2, %r2, %r2}, {%r27031, %r27032, %r27033, %r27034};
	bar.warp.sync 	-1;
	wmma.mma.sync.aligned.row.col.m32n8k16.f16.f16 {%r27039, %r27040, %r27041, %r27042}, {%r2, %r2, %r2, %r2, %r2, %r2, %r2, %r2}, {%r2, %r2, %r2, %r2, %r2, %r2, %r2, %r2}, {%r27035, %r27036, %r27037, %r27038};
	bar.warp.sync 	-1;
	wmma.mma.sync.aligned.row.col.m32n8k16.f16.f16 {%r27043, %r27044, %r27045, %r27046}, {%r2, %r2, %r2, %r2, %r2, %r2, %r2, %r2}, {%r2, %r2, %r2, %r2, %r2, %r2, %r2, %r2}, {%r27039, %r27040, %r27041, %r27042};
	bar.warp.sync 	-1;
	wmma.mma.sync.aligned.row.col.m32n8k16.f16.f16 {%r27047, %r27048, %r27049, %r27050}, {%r2, %r2, %r2, %r2, %r2, %r2, %r2, %r2}, {%r2, %r2, %r2, %r2, %r2, %r2, %r2, %r2}, {%r27043, %r27044, %r27045, %r27046};
	bar.warp.sync 	-1;
	wmma.mma.sync.aligned.row.col.m32n8k16.f16.f16 {%r27051, %r27052, %r27053, %r27054}, {%r2, %r2, %r2, %r2, %r2, %r2, %r2, %r2}, {%r2, %r2, %r2, %r2, %r2, %r2, %r2, %r2}, {%r27047, %r27048, %r27049, %r27050};
	bar.warp.sync 	-1;
	wmma.mma.sync.aligned.row.col.m32n8k16.f16.f16 {%r27055, %r27056, %r27057, %r27058}, {%r2, %r2, %r2, %r2, %r2, %r2, %r2, %r2}, {%r2, %r2, %r2, %r2, %r2, %r2, %r2, %r2}, {%r27051, %r27052, %r27053, %r27054};
	bar.warp.sync 	-1;
	wmma.mma.sync.aligned.row.col.m32n8k16.f16.f16 {%r27059, %r27060, %r27061, %r27062}, {%r2, %r2, %r2, %r2, %r2, %r2, %r2, %r2}, {%r2, %r2, %r2, %r2, %r2, %r2, %r2, %r2}, {%r27055, %r27056, %r27057, %r27058};
	bar.warp.sync 	-1;
	wmma.mma.sync.aligned.row.col.m32n8k16.f16.f16 {%r27063, %r27064, %r27065, %r27066}, {%r2, %r2, %r2, %r2, %r2, %r2, %r2, %r2}, {%r2, %r2, %r2, %r2, %r2, %r2, %r2, %r2}, {%r27059, %r27060, %r27061, %r27062};
	bar.warp.sync 	-1;
	wmma.mma.sync.aligned.row.col.m32n8k16.f16.f16 {%r27067, %r27068, %r27069, %r27070}, {%r2, %r2, %r2, %r2, %r2, %r2, %r2, %r2}, {%r2, %r2, %r2, %r2, %r2, %r2, %r2, %r2}, {%r27063, %r27064, %r27065, %r27066};
	bar.warp.sync 	-1;
	wmma.mma.sync.aligned.row.col.m32n8k16.f16.f16 {%r27071, %r27072, %r27073, %r27074}, {%r2, %r2, %r2, %r2, %r2, %r2, %r2, %r2}, {%r2, %r2, %r2, %r2, %r2, %r2, %r2, %r2}, {%r27067, %r27068, %r27069, %r27070};
	bar.warp.sync 	-1;
	wmma.mma.sync.aligned.row.col.m32n8k16.f16.f16 {%r27075, %r27076, %r27077, %r27078}, {%r2, %r2, %r2, %r2, %r2, %r2, %r2, %r2}, {%r2, %r2, %r2, %r2, %r2, %r2, %r2, %r2}, {%r27071, %r27072, %r27073, %r27074};
	bar.warp.sync 	-1;
	wmma.mma.sync.aligned.row.col.m32n8k16.f16.f16 {%r27079, %r27080, %r27081, %r27082}, {%r2, %r2, %r2, %r2, %r2, %r2, %r2, %r2}, {%r2, %r2, %r2, %r2, %r2, %r2, %r2, %r2}, {%r27075, %r27076, %r27077, %r27078};
	bar.warp.sync 	-1;
	wmma.mma.sync.aligned.row.col.m32n8k16.f16.f16 {%r27083, %r27084, %r27085, %r27086}, {%r2, %r2, %r2, %r2, %r2, %r2, %r2, %r2}, {%r2, %r2, %r2, %r2, %r2, %r2, %r2, %r2}, {%r27079, %r27080, %r27081, %r27082};
	bar.warp.sync 	-1;
	wmma.mma.sync.aligned.row.col.m32n8k16.f16.f16 {%r27087, %r27088, %r27089, %r27090}, {%r2, %r2, %r2, %r2, %r2, %r2, %r2, %r2}, {%r2, %r2, %r2, %r2, %r2, %r2, %r2, %r2}, {%r27083, %r27084, %r27085, %r27086};
	bar.warp.sync 	-1;
	wmma.mma.sync.aligned.row.col.m32n8k16.f16.f16 {%r27091, %r27092, %r27093, %r27094}, {%r2, %r2, %r2, %r2, %r2, %r2, %r2, %r2}, {%r2, %r2, %r2, %r2, %r2, %r2, %r2, %r2}, {%r27087, %r27088, %r27089, %r27090};
	bar.warp.sync 	-1;
	wmma.mma.sync.aligned.row.col.m32n8k16.f16.f16 {%r27095, %r27096, %r27097, %r27098}, {%r2, %r2, %r2, %r2, %r2, %r2, %r2, %r2}, {%r2, %r2, %r2, %r2, %r2, %r2, %r2, %r2}, {%r27091, %r27092, %r27093, %r27094};
	bar.warp.sync 	-1;
	wmma.mma.sync.aligned.row.col.m32n8k16.f16.f16 {%r27099, %r27100, %r27101, %r27102}, {%r2, %r2, %r2, %r2, %r2, %r2, %r2, %r2}, {%r2, %r2, %r2, %r2, %r2, %r2, %r2, %r2}, {%r27095, %r27096, %r27097, %r27098};
	bar.warp.sync 	-1;
	wmma.mma.sync.aligned.row.col.m32n8k16.f16.f16 {%r27103, %r27104, %r27105, %r27106}, {%r2, %r2, %r2, %r2, %r2, %r2, %r2, %r2}, {%r2, %r2, %r2, %r2, %r2, %r2, %r2, %r2}, {%r27099, %r27100, %r27101, %r27102};
	bar.warp.sync 	-1;
	wmma.mma.sync.aligned.row.col.m32n8k16.f16.f16 {%r27107, %r27108, %r27109, %r27110}, {%r2, %r2, %r2, %r2, %r2, %r2, %r2, %r2}, {%r2, %r2, %r2, %r2, %r2, %r2, %r2, %r2}, {%r27103, %r27104, %r27105, %r27106};
	bar.warp.sync 	-1;
	wmma.mma.sync.aligned.row.col.m32n8k16.f16.f16 {%r27111, %r27112, %r27113, %r27114}, {%r2, %r2, %r2, %r2, %r2, %r2, %r2, %r2}, {%r2, %r2, %r2, %r2, %r2, %r2, %r2, %r2}, {%r27107, %r27108, %r27109, %r27110};
	bar.warp.sync 	-1;
	wmma.mma.sync.aligned.row.col.m32n8k16.f16.f16 {%r27115, %r27116, %r27117, %r27118}, {%r2, %r2, %r2, %r2, %r2, %r2, %r2, %r2}, {%r2, %r2, %r2, %r2, %r2, %r2, %r2, %r2}, {%r27111, %r27112, %r27113, %r27114};
	bar.warp.sync 	-1;
	wmma.mma.sync.aligned.row.col.m32n8k16.f16.f16 {%r27119, %r27120, %r27121, %r27122}, {%r2, %r2, %r2, %r2, %r2, %r2, %r2, %r2}, {%r2, %r2, %r2, %r2, %r2, %r2, %r2, %r2}, {%r27115, %r27116, %r27117, %r27118};
	bar.warp.sync 	-1;
	wmma.mma.sync.aligned.row.col.m32n8k16.f16.f16 {%r27123, %r27124, %r27125, %r27126}, {%r2, %r2, %r2, %r2, %r2, %r2, %r2, %r2}, {%r2, %r2, %r2, %r2, %r2, %r2, %r2, %r2}, {%r27119, %r27120, %r27121, %r27122};
	bar.warp.sync 	-1;
	wmma.mma.sync.aligned.row.col.m32n8k16.f16.f16 {%r27127, %r27128, %r27129, %r27130}, {%r2, %r2, %r2, %r2, %r2, %r2, %r2, %r2}, {%r2, %r2, %r2, %r2, %r2, %r2, %r2, %r2}, {%r27123, %r27124, %r27125, %r27126};
	bar.warp.sync 	-1;
	wmma.mma.sync.aligned.row.col.m32n8k16.f16.f16 {%r27131, %r27132, %r27133, %r27134}, {%r2, %r2, %r2, %r2, %r2, %r2, %r2, %r2}, {%r2, %r2, %r2, %r2, %r2, %r2, %r2, %r2}, {%r27127, %r27128, %r27129, %r27130};
	bar.warp.sync 	-1;
	wmma.mma.sync.aligned.row.col.m32n8k16.f16.f16 {%r27135, %r27136, %r27137, %r27138}, {%r2, %r2, %r2, %r2, %r2, %r2, %r2, %r2}, {%r2, %r2, %r2, %r2, %r2, %r2, %r2, %r2}, {%r27131, %r27132, %r27133, %r27134};
	bar.warp.sync 	-1;
	wmma.mma.sync.aligned.row.col.m32n8k16.f16.f16 {%r27139, %r27140, %r27141, %r27142}, {%r2, %r2, %r2, %r2, %r2, %r2, %r2, %r2}, {%r2, %r2, %r2, %r2, %r2, %r2, %r2, %r2}, {%r27135, %r27136, %r27137, %r27138};
	bar.warp.sync 	-1;
	wmma.mma.sync.aligned.row.col.m32n8k16.f16.f16 {%r27143, %r27144, %r27145, %r27146}, {%r2, %r2, %r2, %r2, %r2, %r2, %r2, %r2}, {%r2, %r2, %r2, %r2, %r2, %r2, %r2, %r2}, {%r27139, %r27140, %r27141, %r27142};
	bar.warp.sync 	-1;
	wmma.mma.sync.aligned.row.col.m32n8k16.f16.f16 {%r27147, %r27148, %r27149, %r27150}, {%r2, %r2, %r2, %r2, %r2, %r2, %r2, %r2}, {%r2, %r2, %r2, %r2, %r2, %r2, %r2, %r2}, {%r27143, %r27144, %r27145, %r27146};
	bar.warp.sync 	-1;
	wmma.mma.sync.aligned.row.col.m32n8k16.f16.f16 {%r27151, %r27152, %r27153, %r27154}, {%r2, %r2, %r2, %r2, %r2, %r2, %r2, %r2}, {%r2, %r2, %r2, %r2, %r2, %r2, %r2, %r2}, {%r27147, %r27148, %r27149, %r27150};
	bar.warp.sync 	-1;
	wmma.mma.sync.aligned.row.col.m32n8k16.f16.f16 {%r27155, %r27156, %r27157, %r27158}, {%r2, %r2, %r2, %r2, %r2, %r2, %r2, %r2}, {%r2, %r2, %r2, %r2, %r2, %r2, %r2, %r2}, {%r27151, %r27152, %r27153, %r27154};
	bar.warp.sync 	-1;
	wmma.mma.sync.aligned.row.col.m32n8k16.f16.f16 {%r27159, %r27160, %r27161, %r27162}, {%r2, %r2, %r2, %r2, %r2, %r2, %r2, %r2}, {%r2, %r2, %r2, %r2, %r2, %r2, %r2, %r2}, {%r27155, %r27156, %r27157, %r27158};
	bar.warp.sync 	-1;
	wmma.mma.sync.aligned.row.col.m32n8k16.f16.f16 {%r27163, %r27164, %r27165, %r27166}, {%r2, %r2, %r2, %r2, %r2, %r2, %r2, %r2}, {%r2, %r2, %r2, %r2, %r2, %r2, %r2, %r2}, {%r27159, %r27160, %r27161, %r27162};
	bar.warp.sync 	-1;
	wmma.mma.sync.aligned.row.col.m32n8k16.f16.f16 {%r27167, %r27168, %r27169, %r27170}, {%r2, %r2, %r2, %r2, %r2, %r2, %r2, %r2}, {%r2, %r2, %r2, %r2, %r2, %r2, %r2, %r2}, {%r27163, %r27164, %r27165, %r27166};
	bar.warp.sync 	-1;
	wmma.mma.sync.aligned.row.col.m32n8k16.f16.f16 {%r27171, %r27172, %r27173, %r27174}, {%r2, %r2, %r2, %r2, %r2, %r2, %r2, %r2}, {%r2, %r2, %r2, %r2, %r2, %r2, %r2, %r2}, {%r27167, %r27168, %r27169, %r27170};
	bar.warp.sync 	-1;
	wmma.mma.sync.aligned.row.col.m32n8k16.f16.f16 {%r27175, %r27176, %r27177, %r27178}, {%r2, %r2, %r2, %r2, %r2, %r2, %r2, %r2}, {%r2, %r2, %r2, %r2, %r2, %r2, %r2, %r2}, {%r27171, %r27172, %r27173, %r27174};
	bar.warp.sync 	-1;
	wmma.mma.sync.aligned.row.col.m32n8k16.f16.f16 {%r27179, %r27180, %r27181, %r27182}, {%r2, %r2, %r2, %r2, %r2, %r2, %r2, %r2}, {%r2, %r2, %r2, %r2, %r2, %r2, %r2, %r2}, {%r27175, %r27176, %r27177, %r27178};
	bar.warp.sync 	-1;
	wmma.mma.sync.aligned.row.col.m32n8k16.f16.f16 {%r27183, %r27184, %r27185, %r27186}, {%r2, %r2, %r2, %r2, %r2, %r2, %r2, %r2}, {%r2, %r2, %r2, %r2, %r2, %r2, %r2, %r2}, {%r27179, %r27180, %r27181, %r27182};
	bar.warp.sync 	-1;
	wmma.mma.sync.aligned.row.col.m32n8k16.f16.f16 {%r27187, %r27188, %r27189, %r27190}, {%r2, %r2, %r2, %r2, %r2, %r2, %r2, %r2}, {%r2, %r2, %r2, %r2, %r2, %r2, %r2, %r2}, {%r27183, %r27184, %r27185, %r27186};
	bar.warp.sync 	-1;
	wmma.mma.sync.aligned.row.col.m32n8k16.f16.f16 {%r27191, %r27192, %r27193, %r27194}, {%r2, %r2, %r2, %r2, %r2, %r2, %r2, %r2}, {%r2, %r2, %r2, %r2, %r2, %r2, %r2, %r2}, {%r27187, %r27188, %r27189, %r27190};
	bar.warp.sync 	-1;
	wmma.mma.sync.aligned.row.col.m32n8k16.f16.f16 {%r27195, %r27196, %r27197, %r27198}, {%r2, %r2, %r2, %r2, %r2, %r2, %r2, %r2}, {%r2, %r2, %r2, %r2, %r2, %r2, %r2, %r2}, {%r27191, %r27192, %r27193, %r27194};
	bar.warp.sync 	-1;
	wmma.mma.sync.aligned.row.col.m32n8k16.f16.f16 {%r27199, %r27200, %r27201, %r27202}, {%r2, %r2, %r2, %r2, %r2, %r2, %r2, %r2}, {%r2, %r2, %r2, %r2, %r2, %r2, %r2, %r2}, {%r27195, %r27196, %r27197, %r27198};
	bar.warp.sync 	-1;
	wmma.mma.sync.aligned.row.col.m32n8k16.f16.f16 {%r27203, %r27204, %r27205, %r27206}, {%r2, %r2, %r2, %r2, %r2, %r2, %r2, %r2}, {%r2, %r2, %r2, %r2, %r2, %r2, %r2, %r2}, {%r27199, %r27200, %r27201, %r27202};
	bar.warp.sync 	-1;
	wmma.mma.sync.aligned.row.col.m32n8k16.f16.f16 {%r27207, %r27208, %r27209, %r27210}, {%r2, %r2, %r2, %r2, %r2, %r2, %r2, %r2}, {%r2, %r2, %r2, %r2, %r2, %r2, %r2, %r2}, {%r27203, %r27204, %r27205, %r27206};
	bar.warp.sync 	-1;
	wmma.mma.sync.aligned.row.col.m32n8k16.f16.f16 {%r27211, %r27212, %r27213, %r27214}, {%r2, %r2, %r2, %r2, %r2, %r2, %r2, %r2}, {%r2, %r2, %r2, %r2, %r2, %r2, %r2, %r2}, {%r27207, %r27208, %r27209, %r27210};
	bar.warp.sync 	-1;
	wmma.mma.sync.aligned.row.col.m32n8k16.f16.f16 {%r27215, %r27216, %r27217, %r27218}, {%r2, %r2, %r2, %r2, %r2, %r2, %r2, %r2}, {%r2, %r2, %r2, %r2, %r2, %r2, %r2, %r2}, {%r27211, %r27212, %r27213, %r27214};
	bar.warp.sync 	-1;
	wmma.mma.sync.aligned.row.col.m32n8k16.f16.f16 {%r27219, %r27220, %r27221, %r27222}, {%r2, %r2, %r2, %r2, %r2, %r2, %r2, %r2}, {%r2, %r2, %r2, %r2, %r2, %r2, %r2, %r2}, {%r27215, %r27216, %r27217, %r27218};
	bar.warp.sync 	-1;
	wmma.mma.sync.aligned.row.col.m32n8k16.f16.f16 {%r27223, %r27224, %r27225, %r27226}, {%r2, %r2, %r2, %r2, %r2, %r2, %r2, %r2}, {%r2, %r2, %r2, %r2, %r2, %r2, %r2, %r2}, {%r27219, %r27220, %r27221, %r27222};
	bar.warp.sync 	-1;
	wmma.mma.sync.aligned.row.col.m32n8k16.f16.f16 {%r27227, %r27228, %r27229, %r27230}, {%r2, %r2, %r2, %r2, %r2, %r2, %r2, %r2}, {%r2, %r2, %r2, %r2, %r2, %r2, %r2, %r2}, {%r27223, %r27224, %r27225, %r27226};
	bar.warp.sync 	-1;
	wmma.mma.sync.aligned.row.col.m32n8k16.f16.f16 {%r27231, %r27232, %r27233, %r27234}, {%r2, %r2, %r2, %r2, %r2, %r2, %r2, %r2}, {%r2, %r2, %r2, %r2, %r2, %r2, %r2, %r2}, {%r27227, %r27228, %r27229, %r27230};
	bar.warp.sync 	-1;
	wmma.mma.sync.aligned.row.col.m32n8k16.f16.f16 {%r27235, %r27236, %r27237, %r27238}, {%r2, %r2, %r2, %r2, %r2, %r2, %r2, %r2}, {%r2, %r2, %r2, %r2, %r2, %r2, %r2, %r2}, {%r27231, %r27232, %r27233, %r27234};
	bar.warp.sync 	-1;
	wmma.mma.sync.aligned.row.col.m32n8k16.f16.f16 {%r27239, %r27240, %r27241, %r27242}, {%r2, %r2, %r2, %r2, %r2, %r2, %r2, %r2}, {%r2, %r2, %r2, %r2, %r2, %r2, %r2, %r2}, {%r27235, %r27236, %r27237, %r27238};
	bar.warp.sync 	-1;
	wmma.mma.sync.aligned.row.col.m32n8k16.f16.f16 {%r27243, %r27244, %r27245, %r27246}, {%r2, %r2, %r2, %r2, %r2, %r2, %r2, %r2}, {%r2, %r2, %r2, %r2, %r2, %r2, %r2, %r2}, {%r27239, %r27240, %r27241, %r27242};
	bar.warp.sync 	-1;
	wmma.mma.sync.aligned.row.col.m32n8k16.f16.f16 {%r27247, %r27248, %r27249, %r27250}, {%r2, %r2, %r2, %r2, %r2, %r2, %r2, %r2}, {%r2, %r2, %r2, %r2, %r2, %r2, %r2, %r2}, {%r27243, %r27244, %r27245, %r27246};
	bar.warp.sync 	-1;
	wmma.mma.sync.aligned.row.col.m32n8k16.f16.f16 {%r27251, %r27252, %r27253, %r27254}, {%r2, %r2, %r2, %r2, %r2, %r2, %r2, %r2}, {%r2, %r2, %r2, %r2, %r2, %r2, %r2, %r2}, {%r27247, %r27248, %r27249, %r27250};
	bar.warp.sync 	-1;
	wmma.mma.sync.aligned.row.col.m32n8k16.f16.f16 {%r27255, %r27256, %r27257, %r27258}, {%r2, %r2, %r2, %r2, %r2, %r2, %r2, %r2}, {%r2, %r2, %r2, %r2, %r2, %r2, %r2, %r2}, {%r27251, %r27252, %r27253, %r27254};
	bar.warp.sync 	-1;
	wmma.mma.sync.aligned.row.col.m32n8k16.f16.f16 {%r27259, %r27260, %r27261, %r27262}, {%r2, %r2, %r2, %r2, %r2, %r2, %r2, %r2}, {%r2, %r2, %r2, %r2, %r2, %r2, %r2, %r2}, {%r27255, %r27256, %r27257, %r27258};
	bar.warp.sync 	-1;
	wmma.mma.sync.aligned.row.col.m32n8k16.f16.f16 {%r27263, %r27264, %r27265, %r27266}, {%r2, %r2, %r2, %r2, %r2, %r2, %r2, %r2}, {%r2, %r2, %r2, %r2, %r2, %r2, %r2, %r2}, {%r27259, %r27260, %r27261, %r27262};
	bar.warp.sync 	-1;
	wmma.mma.sync.aligned.row.col.m32n8k16.f16.f16 {%r27267, %r27268, %r27269, %r27270}, {%r2, %r2, %r2, %r2, %r2, %r2, %r2, %r2}, {%r2, %r2, %r2, %r2, %r2, %r2, %r2, %r2}, {%r27263, %r27264, %r27265, %r27266};
	bar.warp.sync 	-1;
	wmma.mma.sync.aligned.row.col.m32n8k16.f16.f16 {%r27271, %r27272, %r27273, %r27274}, {%r2, %r2, %r2, %r2, %r2, %r2, %r2, %r2}, {%r2, %r2, %r2, %r2, %r2, %r2, %r2, %r2}, {%r27267, %r27268, %r27269, %r27270};
	bar.warp.sync 	-1;
	wmma.mma.sync.aligned.row.col.m32n8k16.f16.f16 {%r27275, %r27276, %r27277, %r27278}, {%r2, %r2, %r2, %r2, %r2, %r2, %r2, %r2}, {%r2, %r2, %r2, %r2, %r2, %r2, %r2, %r2}, {%r27271, %r27272, %r27273, %r27274};
	bar.warp.sync 	-1;
	wmma.mma.sync.aligned.row.col.m32n8k16.f16.f16 {%r27279, %r27280, %r27281, %r27282}, {%r2, %r2, %r2, %r2, %r2, %r2, %r2, %r2}, {%r2, %r2, %r2, %r2, %r2, %r2, %r2, %r2}, {%r27275, %r27276, %r27277, %r27278};
	bar.warp.sync 	-1;
	wmma.mma.sync.aligned.row.col.m32n8k16.f16.f16 {%r27283, %r27284, %r27285, %r27286}, {%r2, %r2, %r2, %r2, %r2, %r2, %r2, %r2}, {%r2, %r2, %r2, %r2, %r2, %r2, %r2, %r2}, {%r27279, %r27280, %r27281, %r27282};
	bar.warp.sync 	-1;
	wmma.mma.sync.aligned.row.col.m32n8k16.f16.f16 {%r27287, %r27288, %r27289, %r27290}, {%r2, %r2, %r2, %r2, %r2, %r2, %r2, %r2}, {%r2, %r2, %r2, %r2, %r2, %r2, %r2, %r2}, {%r27283, %r27284, %r27285, %r27286};
	bar.warp.sync 	-1;
	wmma.mma.sync.aligned.row.col.m32n8k16.f16.f16 {%r27291, %r27292, %r27293, %r27294}, {%r2, %r2, %r2, %r2, %r2, %r2, %r2, %r2}, {%r2, %r2, %r2, %r2, %r2, %r2, %r2, %r2}, {%r27287, %r27288, %r27289, %r27290};
	bar.warp.sync 	-1;
	wmma.mma.sync.aligned.row.col.m32n8k16.f16.f16 {%r27295, %r27296, %r27297, %r27298}, {%r2, %r2, %r2, %r2, %r2, %r2, %r2, %r2}, {%r2, %r2, %r2, %r2, %r2, %r2, %r2, %r2}, {%r27291, %r27292, %r27293, %r27294};
	bar.warp.sync 	-1;
	wmma.mma.sync.aligned.row.col.m32n8k16.f16.f16 {%r27299, %r27300, %r27301, %r27302}, {%r2, %r2, %r2, %r2, %r2, %r2, %r2, %r2}, {%r2, %r2, %r2, %r2, %r2, %r2, %r2, %r2}, {%r27295, %r27296, %r27297, %r27298};
	bar.warp.sync 	-1;
	wmma.mma.sync.aligned.row.col.m32n8k16.f16.f16 {%r27303, %r27304, %r27305, %r27306}, {%r2, %r2, %r2, %r2, %r2, %r2, %r2, %r2}, {%r2, %r2, %r2, %r2, %r2, %r2, %r2, %r2}, {%r27299, %r27300, %r27301, %r27302};
	bar.warp.sync 	-1;
	wmma.mma.sync.aligned.row.col.m32n8k16.f16.f16 {%r27307, %r27308, %r27309, %r27310}, {%r2, %r2, %r2, %r2, %r2, %r2, %r2, %r2}, {%r2, %r2, %r2, %r2, %r2, %r2, %r2, %r2}, {%r27303, %r27304, %r27305, %r27306};
	bar.warp.sync 	-1;
	wmma.mma.sync.aligned.row.col.m32n8k16.f16.f16 {%r27311, %r27312, %r27313, %r27314}, {%r2, %r2, %r2, %r2, %r2, %r2, %r2, %r2}, {%r2, %r2, %r2, %r2, %r2, %r2, %r2, %r2}, {%r27307, %r27308, %r27309, %r27310};
	bar.warp.sync 	-1;
	wmma.mma.sync.aligned.row.col.m32n8k16.f16.f16 {%r27315, %r27316, %r27317, %r27318}, {%r2, %r2, %r2, %r2, %r2, %r2, %r2, %r2}, {%r2, %r2, %r2, %r2, %r2, %r2, %r2, %r2}, {%r27311, %r27312, %r27313, %r27314};
	bar.warp.sync 	-1;
	wmma.mma.sync.aligned.row.col.m32n8k16.f16.f16 {%r27319, %r27320, %r27321, %r27322}, {%r2, %r2, %r2, %r2, %r2, %r2, %r2, %r2}, {%r2, %r2, %r2, %r2, %r2, %r2, %r2, %r2}, {%r27315, %r27316, %r27317, %r27318};
	bar.warp.sync 	-1;
	wmma.mma.sync.aligned.row.col.m32n8k16.f16.f16 {%r27323, %r27324, %r27325, %r27326}, {%r2, %r2, %r2, %r2, %r2, %r2, %r2, %r2}, {%r2, %r2, %r2, %r2, %r2, %r2, %r2, %r2}, {%r27319, %r27320, %r27321, %r27322};
	bar.warp.sync 	-1;
	wmma.mma.sync.aligned.row.col.m32n8k16.f16.f16 {%r27327, %r27328, %r27329, %r27330}, {%r2, %r2, %r2, %r2, %r2, %r2, %r2, %r2}, {%r2, %r2, %r2, %r2, %r2, %r2, %r2, %r2}, {%r27323, %r27324, %r27325, %r27326};
	bar.warp.sync 	-1;
	wmma.mma.sync.aligned.row.col.m32n8k16.f16.f16 {%r27331, %r27332, %r27333, %r27334}, {%r2, %r2, %r2, %r2, %r2, %r2, %r2, %r2}, {%r2, %r2, %r2, %r2, %r2, %r2, %r2, %r2}, {%r27327, %r27328, %r27329, %r27330};
	bar.warp.sync 	-1;
	wmma.mma.sync.aligned.row.col.m32n8k16.f16.f16 {%r27335, %r27336, %r27337, %r27338}, {%r2, %r2, %r2, %r2, %r2, %r2, %r2, %r2}, {%r2, %r2, %r2, %r2, %r2, %r2, %r2, %r2}, {%r27331, %r27332, %r27333, %r27334};
	bar.warp.sync 	-1;
	wmma.mma.sync.aligned.row.col.m32n8k16.f16.f16 {%r27339, %r27340, %r27341, %r27342}, {%r2, %r2, %r2, %r2, %r2, %r2, %r2, %r2}, {%r2, %r2, %r2, %r2, %r2, %r2, %r2, %r2}, {%r27335, %r27336, %r27337, %r27338};
	bar.warp.sync 	-1;
	wmma.mma.sync.aligned.row.col.m32n8k16.f16.f16 {%r27343, %r27344, %r27345, %r27346}, {%r2, %r2, %r2, %r2, %r2, %r2, %r2, %r2}, {%r2, %r2, %r2, %r2, %r2, %r2, %r2, %r2}, {%r27339, %r27340, %r27341, %r27342};
	bar.warp.sync 	-1;
	wmma.mma.sync.aligned.row.col.m32n8k16.f16.f16 {%r27347, %r27348, %r27349, %r27350}, {%r2, %r2, %r2, %r2, %r2, %r2, %r2, %r2}, {%r2, %r2, %r2, %r2, %r2, %r2, %r2, %r2}, {%r27343, %r27344, %r27345, %r27346};
	bar.warp.sync 	-1;
	wmma.mma.sync.aligned.row.col.m32n8k16.f16.f16 {%r27351, %r27352, %r27353, %r27354}, {%r2, %r2, %r2, %r2, %r2, %r2, %r2, %r2}, {%r2, %r2, %r2, %r2, %r2, %r2, %r2, %r2}, {%r27347, %r27348, %r27349, %r27350};
	bar.warp.sync 	-1;
	wmma.mma.sync.aligned.row.col.m32n8k16.f16.f16 {%r27355, %r27356, %r27357, %r27358}, {%r2, %r2, %r2, %r2, %r2, %r2, %r2, %r2}, {%r2, %r2, %r2, %r2, %r2, %r2, %r2, %r2}, {%r27351, %r27352, %r27353, %r27354};
	bar.warp.sync 	-1;
	wmma.mma.sync.aligned.row.col.m32n8k16.f16.f16 {%r27359, %r27360, %r27361, %r27362}, {%r2, %r2, %r2, %r2, %r2, %r2, %r2, %r2}, {%r2, %r2, %r2, %r2, %r2, %r2, %r2, %r2}, {%r27355, %r27356, %r27357, %r27358};
	bar.warp.sync 	-1;
	wmma.mma.sync.aligned.row.col.m32n8k16.f16.f16 {%r27363, %r27364, %r27365, %r27366}, {%r2, %r2, %r2, %r2, %r2, %r2, %r2, %r2}, {%r2, %r2, %r2, %r2, %r2, %r2, %r2, %r2}, {%r27359, %r27360, %r27361, %r27362};
	bar.warp.sync 	-1;
	wmma.mma.sync.aligned.row.col.m32n8k16.f16.f16 {%r27367, %r27368, %r27369, %r27370}, {%r2, %r2, %r2, %r2, %r2, %r2, %r2, %r2}, {%r2, %r2, %r2, %r2, %r2, %r2, %r2, %r2}, {%r27363, %r27364, %r27365, %r27366};
	bar.warp.sync 	-1;
	wmma.mma.sync.aligned.row.col.m32n8k16.f16.f16 {%r27371, %r27372, %r27373, %r27374}, {%r2, %r2, %r2, %r2, %r2, %r2, %r2, %r2}, {%r2, %r2, %r2, %r2, %r2, %r2, %r2, %r2}, {%r27367, %r27368, %r27369, %r27370};
	bar.warp.sync 	-1;
	wmma.mma.sync.aligned.row.col.m32n8k16.f16.f16 {%r27375, %r27376, %r27377, %r27378}, {%r2, %r2, %r2, %r2, %r2, %r2, %r2, %r2}, {%r2, %r2, %r2, %r2, %r2, %r2, %r2, %r2}, {%r27371, %r27372, %r27373, %r27374};
	bar.warp.sync 	-1;
	wmma.mma.sync.aligned.row.col.m32n8k16.f16.f16 {%r27379, %r27380, %r27381, %r27382}, {%r2, %r2, %r2, %r2, %r2, %r2, %r2, %r2}, {%r2, %r2, %r2, %r2, %r2, %r2, %r2, %r2}, {%r27375, %r27376, %r27377, %r27378};
	bar.warp.sync 	-1;
	wmma.mma.sync.aligned.row.col.m32n8k16.f16.f16 {%r27383, %r27384, %r27385, %r27386}, {%r2, %r2, %r2, %r2, %r2, %r2, %r2, %r2}, {%r2, %r2, %r2, %r2, %r2, %r2, %r2, %r2}, {%r27379, %r27380, %r27381, %r27382};
	bar.warp.sync 	-1;
	wmma.mma.sync.aligned.row.col.m32n8k16.f16.f16 {%r27387, %r27388, %r27389, %r27390}, {%r2, %r2, %r2, %r2, %r2, %r2, %r2, %r2}, {%r2, %r2, %r2, %r2, %r2, %r2, %r2, %r2}, {%r27383, %r27384, %r27385, %r27386};
	bar.warp.sync 	-1;
	wmma.mma.sync.aligned.row.col.m32n8k16.f16.f16 {%r27391, %r27392, %r27393, %r27394}, {%r2, %r2, %r2, %r2, %r2, %r2, %r2, %r2}, {%r2, %r2, %r2, %r2, %r2, %r2, %r2, %r2}, {%r27387, %r27388, %r27389, %r27390};
	bar.warp.sync 	-1;
	wmma.mma.sync.aligned.row.col.m32n8k16.f16.f16 {%r27395, %r27396, %r27397, %r27398}, {%r2, %r2, %r2, %r2, %r2, %r2, %r2, %r2}, {%r2, %r2, %r2, %r2, %r2, %r2, %r2, %r2}, {%r27391, %r27392, %r27393, %r27394};
	bar.warp.sync 	-1;
	wmma.mma.sync.aligned.row.col.m32n8k16.f16.f16 {%r27399, %r27400, %r27401, %r27402}, {%r2, %r2, %r2, %r2, %r2, %r2, %r2, %r2}, {%r2, %r2, %r2, %r2, %r2, %r2, %r2, %r2}, {%r27395, %r27396, %r27397, %r27398};
	bar.warp.sync 	-1;
	wmma.mma.sync.aligned.row.col.m32n8k16.f16.f16 {%r27403, %r27404, %r27405, %r27406}, {%r2, %r2, %r2, %r2, %r2, %r2, %r2, %r2}, {%r2, %r2, %r2, %r2, %r2, %r2, %r2, %r2}, {%r27399, %r27400, %r27401, %r27402};
	bar.warp.sync 	-1;
	wmma.mma.sync.aligned.row.col.m32n8k16.f16.f16 {%r27407, %r27408, %r27409, %r27410}, {%r2, %r2, %r2, %r2, %r2, %r2, %r2, %r2}, {%r2, %r2, %r2, %r2, %r2, %r2, %r2, %r2}, {%r27403, %r27404, %r27405, %r27406};
	bar.warp.sync 	-1;
	wmma.mma.sync.aligned.row.col.m32n8k16.f16.f16 {%r27411, %r27412, %r27413, %r27414}, {%r2, %r2, %r2, %r2, %r2, %r2, %r2, %r2}, {%r2, %r2, %r2, %r2, %r2, %r2, %r2, %r2}, {%r27407, %r27408, %r27409, %r27410};
	bar.warp.sync 	-1;
	wmma.mma.sync.aligned.row.col.m32n8k16.f16.f16 {%r27415, %r27416, %r27417, %r27418}, {%r2, %r2, %r2, %r2, %r2, %r2, %r2, %r2}, {%r2, %r2, %r2, %r2, %r2, %r2, %r2, %r2}, {%r27411, %r27412, %r27413, %r27414};
	bar.warp.sync 	-1;
	wmma.mma.sync.aligned.row.col.m32n8k16.f16.f16 {%r27419, %r27420, %r27421, %r27422}, {%r2, %r2, %r2, %r2, %r2, %r2, %r2, %r2}, {%r2, %r2, %r2, %r2, %r2, %r2, %r2, %r2}, {%r27415, %r27416, %r27417, %r27418};
	bar.warp.sync 	-1;
	wmma.mma.sync.aligned.row.col.m32n8k16.f16.f16 {%r27423, %r27424, %r27425, %r27426}, {%r2, %r2, %r2, %r2, %r2, %r2, %r2, %r2}, {%r2, %r2, %r2, %r2, %r2, %r2, %r2, %r2}, {%r27419, %r27420, %r27421, %r27422};
	bar.warp.sync 	-1;
	wmma.mma.sync.aligned.row.col.m32n8k16.f16.f16 {%r27427, %r27428, %r27429, %r27430}, {%r2, %r2, %r2, %r2, %r2, %r2, %r2, %r2}, {%r2, %r2, %r2, %r2, %r2, %r2, %r2, %r2}, {%r27423, %r27424, %r27425, %r27426};
	bar.warp.sync 	-1;
	wmma.mma.sync.aligned.row.col.m32n8k16.f16.f16 {%r27431, %r27432, %r27433, %r27434}, {%r2, %r2, %r2, %r2, %r2, %r2, %r2, %r2}, {%r2, %r2, %r2, %r2, %r2, %r2, %r2, %r2}, {%r27427, %r27428, %r27429, %r27430};
	bar.warp.sync 	-1;
	wmma.mma.sync.aligned.row.col.m32n8k16.f16.f16 {%r27435, %r27436, %r27437, %r27438}, {%r2, %r2, %r2, %r2, %r2, %r2, %r2, %r2}, {%r2, %r2, %r2, %r2, %r2, %r2, %r2, %r2}, {%r27431, %r27432, %r27433, %r27434};
	bar.warp.sync 	-1;
	wmma.mma.sync.aligned.row.col.m32n8k16.f16.f16 {%r27439, %r27440, %r27441, %r27442}, {%r2, %r2, %r2, %r2, %r2, %r2, %r2, %r2}, {%r2, %r2, %r2, %r2, %r2, %r2, %r2, %r2}, {%r27435, %r27436, %r27437, %r27438};
	bar.warp.sync 	-1;
	wmma.mma.sync.aligned.row.col.m32n8k16.f16.f16 {%r27443, %r27444, %r27445, %r27446}, {%r2, %r2, %r2, %r2, %r2, %r2, %r2, %r2}, {%r2, %r2, %r2, %r2, %r2, %r2, %r2, %r2}, {%r27439, %r27440, %r27441, %r27442};
	bar.warp.sync 	-1;
	wmma.mma.sync.aligned.row.col.m32n8k16.f16.f16 {%r27447, %r27448, %r27449, %r27450}, {%r2, %r2, %r2, %r2, %r2, %r2, %r2, %r2}, {%r2, %r2, %r2, %r2, %r2, %r2, %r2, %r2}, {%r27443, %r27444, %r27445, %r27446};
	bar.warp.sync 	-1;
	wmma.mma.sync.aligned.row.col.m32n8k16.f16.f16 {%r27451, %r27452, %r27453, %r27454}, {%r2, %r2, %r2, %r2, %r2, %r2, %r2, %r2}, {%r2, %r2, %r2, %r2, %r2, %r2, %r2, %r2}, {%r27447, %r27448, %r27449, %r27450};
	bar.warp.sync 	-1;
	wmma.mma.sync.aligned.row.col.m32n8k16.f16.f16 {%r27455, %r27456, %r27457, %r27458}, {%r2, %r2, %r2, %r2, %r2, %r2, %r2, %r2}, {%r2, %r2, %r2, %r2, %r2, %r2, %r2, %r2}, {%r27451, %r27452, %r27453, %r27454};
	bar.warp.sync 	-1;
	wmma.mma.sync.aligned.row.col.m32n8k16.f16.f16 {%r27459, %r27460, %r27461, %r27462}, {%r2, %r2, %r2, %r2, %r2, %r2, %r2, %r2}, {%r2, %r2, %r2, %r2, %r2, %r2, %r2, %r2}, {%r27455, %r27456, %r27457, %r27458};
	bar.warp.sync 	-1;
	wmma.mma.sync.aligned.row.col.m32n8k16.f16.f16 {%r27463, %r27464, %r27465, %r27466}, {%r2, %r2, %r2, %r2, %r2, %r2, %r2, %r2}, {%r2, %r2, %r2, %r2, %r2, %r2, %r2, %r2}, {%r27459, %r27460, %r27461, %r27462};
	bar.warp.sync 	-1;
	wmma.mma.sync.aligned.row.col.m32n8k16.f16.f16 {%r27467, %r27468, %r27469, %r27470}, {%r2, %r2, %r2, %r2, %r2, %r2, %r2, %r2}, {%r2, %r2, %r2, %r2, %r2, %r2, %r2, %r2}, {%r27463, %r27464, %r27465, %r27466};
	bar.warp.sync 	-1;
	wmma.mma.sync.aligned.row.col.m32n8k16.f16.f16 {%r27471, %r27472, %r27473, %r27474}, {%r2, %r2, %r2, %r2, %r2, %r2, %r2, %r2}, {%r2, %r2, %r2, %r2, %r2, %r2, %r2, %r2}, {%r27467, %r27468, %r27469, %r27470};
	bar.warp.sync 	-1;
	wmma.mma.sync.aligned.row.col.m32n8k16.f16.f16 {%r27475, %r27476, %r27477, %r27478}, {%r2, %r2, %r2, %r2, %r2, %r2, %r2, %r2}, {%r2, %r2, %r2, %r2, %r2, %r2, %r2, %r2}, {%r27471, %r27472, %r27473, %r27474};
	bar.warp.sync 	-1;
	wmma.mma.sync.aligned.row.col.m32n8k16.f16.f16 {%r27479, %r27480, %r27481, %r27482}, {%r2, %r2, %r2, %r2, %r2, %r2, %r2, %r2}, {%r2, %r2, %r2, %r2, %r2, %r2, %r2, %r2}, {%r27475, %r27476, %r27477, %r27478};
	bar.warp.sync 	-1;
	wmma.mma.sync.aligned.row.col.m32n8k16.f16.f16 {%r27483, %r27484, %r27485, %r27486}, {%r2, %r2, %r2, %r2, %r2, %r2, %r2, %r2}, {%r2, %r2, %r2, %r2, %r2, %r2, %r2, %r2}, {%r27479, %r27480, %r27481, %r27482};
	bar.warp.sync 	-1;
	wmma.mma.sync.aligned.row.col.m32n8k16.f16.f16 {%r27487, %r27488, %r27489, %r27490}, {%r2, %r2, %r2, %r2, %r2, %r2, %r2, %r2}, {%r2, %r2, %r2, %r2, %r2, %r2, %r2, %r2}, {%r27483, %r27484, %r27485, %r27486};
	bar.warp.sync 	-1;
	wmma.mma.sync.aligned.row.col.m32n8k16.f16.f16 {%r27491, %r27492, %r27493, %r27494}, {%r2, %r2, %r2, %r2, %r2, %r2, %r2, %r2}, {%r2, %r2, %r2, %r2, %r2, %r2, %r2, %r2}, {%r27487, %r27488, %r27489, %r27490};
	bar.warp.sync 	-1;
	wmma.mma.sync.aligned.row.col.m32n8k16.f16.f16 {%r27495, %r27496, %r27497, %r27498}, {%r2, %r2, %r2, %r2, %r2, %r2, %r2, %r2}, {%r2, %r2, %r2, %r2, %r2, %r2, %r2, %r2}, {%r27491, %r27492, %r27493, %r27494};
	bar.warp.sync 	-1;
	wmma.mma.sync.aligned.row.col.m32n8k16.f16.f16 {%r27499, %r27500, %r27501, %r27502}, {%r2, %r2, %r2, %r2, %r2, %r2, %r2, %r2}, {%r2, %r2, %r2, %r2, %r2, %r2, %r2, %r2}, {%r27495, %r27496, %r27497, %r27498};
	bar.warp.sync 	-1;
	wmma.mma.sync.aligned.row.col.m32n8k16.f16.f16 {%r27503, %r27504, %r27505, %r27506}, {%r2, %r2, %r2, %r2, %r2, %r2, %r2, %r2}, {%r2, %r2, %r2, %r2, %r2, %r2, %r2, %r2}, {%r27499, %r27500, %r27501, %r27502};
	bar.warp.sync 	-1;
	wmma.mma.sync.aligned.row.col.m32n8k16.f16.f16 {%r27507, %r27508, %r27509, %r27510}, {%r2, %r2, %r2, %r2, %r2, %r2, %r2, %r2}, {%r2, %r2, %r2, %r2, %r2, %r2, %r2, %r2}, {%r27503, %r27504, %r27505, %r27506};
	bar.warp.sync 	-1;
	wmma.mma.sync.aligned.row.col.m32n8k16.f16.f16 {%r27511, %r27512, %r27513, %r27514}, {%r2, %r2, %r2, %r2, %r2, %r2, %r2, %r2}, {%r2, %r2, %r2, %r2, %r2, %r2, %r2, %r2}, {%r27507, %r27508, %r27509, %r27510};
	bar.warp.sync 	-1;
	wmma.mma.sync.aligned.row.col.m32n8k16.f16.f16 {%r27515, %r27516, %r27517, %r27518}, {%r2, %r2, %r2, %r2, %r2, %r2, %r2, %r2}, {%r2, %r2, %r2, %r2, %r2, %r2, %r2, %r2}, {%r27511, %r27512, %r27513, %r27514};
	bar.warp.sync 	-1;
	wmma.mma.sync.aligned.row.col.m32n8k16.f16.f16 {%r27519, %r27520, %r27521, %r27522}, {%r2, %r2, %r2, %r2, %r2, %r2, %r2, %r2}, {%r2, %r2, %r2, %r2, %r2, %r2, %r2, %r2}, {%r27515, %r27516, %r27517, %r27518};
	bar.warp.sync 	-1;
	wmma.mma.sync.aligned.row.col.m32n8k16.f16.f16 {%r27523, %r27524, %r27525, %r27526}, {%r2, %r2, %r2, %r2, %r2, %r2, %r2, %r2}, {%r2, %r2, %r2, %r2, %r2, %r2, %r2, %r2}, {%r27519, %r27520, %r27521, %r27522};
	bar.warp.sync 	-1;
	wmma.mma.sync.aligned.row.col.m32n8k16.f16.f16 {%r27527, %r27528, %r27529, %r27530}, {%r2, %r2, %r2, %r2, %r2, %r2, %r2, %r2}, {%r2, %r2, %r2, %r2, %r2, %r2, %r2, %r2}, {%r27523, %r27524, %r27525, %r27526};
	bar.warp.sync 	-1;
	wmma.mma.sync.aligned.row.col.m32n8k16.f16.f16 {%r27531, %r27532, %r27533, %r27534}, {%r2, %r2, %r2, %r2, %r2, %r2, %r2, %r2}, {%r2, %r2, %r2, %r2, %r2, %r2, %r2, %r2}, {%r27527, %r27528, %r27529, %r27530};
	bar.warp.sync 	-1;
	wmma.mma.sync.aligned.row.col.m32n8k16.f16.f16 {%r27535, %r27536, %r27537, %r27538}, {%r2, %r2, %r2, %r2, %r2, %r2, %r2, %r2}, {%r2, %r2, %r2, %r2, %r2, %r2, %r2, %r2}, {%r27531, %r27532, %r27533, %r27534};
	bar.warp.sync 	-1;
	wmma.mma.sync.aligned.row.col.m32n8k16.f16.f16 {%r27539, %r27540, %r27541, %r27542}, {%r2, %r2, %r2, %r2, %r2, %r2, %r2, %r2}, {%r2, %r2, %r2, %r2, %r2, %r2, %r2, %r2}, {%r27535, %r27536, %r27537, %r27538};
	bar.warp.sync 	-1;
	wmma.mma.sync.aligned.row.col.m32n8k16.f16.f16 {%r27543, %r27544, %r27545, %r27546}, {%r2, %r2, %r2, %r2, %r2, %r2, %r2, %r2}, {%r2, %r2, %r2, %r2, %r2, %r2, %r2, %r2}, {%r27539, %r27540, %r27541, %r27542};
	bar.warp.sync 	-1;
	wmma.mma.sync.aligned.row.col.m32n8k16.f16.f16 {%r27547, %r27548, %r27549, %r27550}, {%r2, %r2, %r2, %r2, %r2, %r2, %r2, %r2}, {%r2, %r2, %r2, %r2, %r2, %r2, %r2, %r2}, {%r27543, %r27544, %r27545, %r27546};
	bar.warp.sync 	-1;
	wmma.mma.sync.aligned.row.col.m32n8k16.f16.f16 {%r27551, %r27552, %r27553, %r27554}, {%r2, %r2, %r2, %r2, %r2, %r2, %r2, %r2}, {%r2, %r2, %r2, %r2, %r2, %r2, %r2, %r2}, {%r27547, %r27548, %r27549, %r27550};
	bar.warp.sync 	-1;
	wmma.mma.sync.aligned.row.col.m32n8k16.f16.f16 {%r27555, %r27556, %r27557, %r27558}, {%r2, %r2, %r2, %r2, %r2, %r2, %r2, %r2}, {%r2, %r2, %r2, %r2, %r2, %r2, %r2, %r2}, {%r27551, %r27552, %r27553, %r27554};
	bar.warp.sync 	-1;
	wmma.mma.sync.aligned.row.col.m32n8k16.f16.f16 {%r27559, %r27560, %r27561, %r27562}, {%r2, %r2, %r2, %r2, %r2, %r2, %r2, %r2}, {%r2, %r2, %r2, %r2, %r2, %r2, %r2, %r2}, {%r27555, %r27556, %r27557, %r27558};
	bar.warp.sync 	-1;
	wmma.mma.sync.aligned.row.col.m32n8k16.f16.f16 {%r27563, %r27564, %r27565, %r27566}, {%r2, %r2, %r2, %r2, %r2, %r2, %r2, %r2}, {%r2, %r2, %r2, %r2, %r2, %r2, %r2, %r2}, {%r27559, %r27560, %r27561, %r27562};
	bar.warp.sync 	-1;
	wmma.mma.sync.aligned.row.col.m32n8k16.f16.f16 {%r27567, %r27568, %r27569, %r27570}, {%r2, %r2, %r2, %r2, %r2, %r2, %r2, %r2}, {%r2, %r2, %r2, %r2, %r2, %r2, %r2, %r2}, {%r27563, %r27564, %r27565, %r27566};
	bar.warp.sync 	-1;
	wmma.mma.sync.aligned.row.col.m32n8k16.f16.f16 {%r27571, %r27572, %r27573, %r27574}, {%r2, %r2, %r2, %r2, %r2, %r2, %r2, %r2}, {%r2, %r2, %r2, %r2, %r2, %r2, %r2, %r2}, {%r27567, %r27568, %r27569, %r27570};
	bar.warp.sync 	-1;
	wmma.mma.sync.aligned.row.col.m32n8k16.f16.f16 {%r27575, %r27576, %r27577, %r27578}, {%r2, %r2, %r2, %r2, %r2, %r2, %r2, %r2}, {%r2, %r2, %r2, %r2, %r2, %r2, %r2, %r2}, {%r27571, %r27572, %r27573, %r27574};
	bar.warp.sync 	-1;
	wmma.mma.sync.aligned.row.col.m32n8k16.f16.f16 {%r27579, %r27580, %r27581, %r27582}, {%r2, %r2, %r2, %r2, %r2, %r2, %r2, %r2}, {%r2, %r2, %r2, %r2, %r2, %r2, %r2, %r2}, {%r27575, %r27576, %r27577, %r27578};
	bar.warp.sync 	-1;
	wmma.mma.sync.aligned.row.col.m32n8k16.f16.f16 {%r27583, %r27584, %r27585, %r27586}, {%r2, %r2, %r2, %r2, %r2, %r2, %r2, %r2}, {%r2, %r2, %r2, %r2, %r2, %r2, %r2, %r2}, {%r27579, %r27580, %r27581, %r27582};
	bar.warp.sync 	-1;
	wmma.mma.sync.aligned.row.col.m32n8k16.f16.f16 {%r27587, %r27588, %r27589, %r27590}, {%r2, %r2, %r2, %r2, %r2, %r2, %r2, %r2}, {%r2, %r2, %r2, %r2, %r2, %r2, %r2, %r2}, {%r27583, %r27584, %r27585, %r27586};
	bar.warp.sync 	-1;
	wmma.mma.sync.aligned.row.col.m32n8k16.f16.f16 {%r27591, %r27592, %r27593, %r27594}, {%r2, %r2, %r2, %r2, %r2, %r2, %r2, %r2}, {%r2, %r2, %r2, %r2, %r2, %r2, %r2, %r2}, {%r27587, %r27588, %r27589, %r27590};
	bar.warp.sync 	-1;
	wmma.mma.sync.aligned.row.col.m32n8k16.f16.f16 {%r27595, %r27596, %r27597, %r27598}, {%r2, %r2, %r2, %r2, %r2, %r2, %r2, %r2}, {%r2, %r2, %r2, %r2, %r2, %r2, %r2, %r2}, {%r27591, %r27592, %r27593, %r27594};
	bar.warp.sync 	-1;
	wmma.mma.sync.aligned.row.col.m32n8k16.f16.f16 {%r27599, %r27600, %r27601, %r27602}, {%r2, %r2, %r2, %r2, %r2, %r2, %r2, %r2}, {%r2, %r2, %r2, %r2, %r2, %r2, %r2, %r2}, {%r27595, %r27596, %r27597, %r27598};
	bar.warp.sync 	-1;
	wmma.mma.sync.aligned.row.col.m32n8k16.f16.f16 {%r27603, %r27604, %r27605, %r27606}, {%r2, %r2, %r2, %r2, %r2, %r2, %r2, %r2}, {%r2, %r2, %r2, %r2, %r2, %r2, %r2, %r2}, {%r27599, %r27600, %r27601, %r27602};
	bar.warp.sync 	-1;
	wmma.mma.sync.aligned.row.col.m32n8k16.f16.f16 {%r27607, %r27608, %r27609, %r27610}, {%r2, %r2, %r2, %r2, %r2, %r2, %r2, %r2}, {%r2, %r2, %r2, %r2, %r2, %r2, %r2, %r2}, {%r27603, %r27604, %r27605, %r27606};
	bar.warp.sync 	-1;
	wmma.mma.sync.aligned.row.col.m32n8k16.f16.f16 {%r27611, %r27612, %r27613, %r27614}, {%r2, %r2, %r2, %r2, %r2, %r2, %r2, %r2}, {%r2, %r2, %r2, %r2, %r2, %r2, %r2, %r2}, {%r27607, %r27608, %r27609, %r27610};
	bar.warp.sync 	-1;
	wmma.mma.sync.aligned.row.col.m32n8k16.f16.f16 {%r27615, %r27616, %r27617, %r27618}, {%r2, %r2, %r2, %r2, %r2, %r2, %r2, %r2}, {%r2, %r2, %r2, %r2, %r2, %r2, %r2, %r2}, {%r27611, %r27612, %r27613, %r27614};
	bar.warp.sync 	-1;
	wmma.mma.sync.aligned.row.col.m32n8k16.f16.f16 {%r27619, %r27620, %r27621, %r27622}, {%r2, %r2, %r2, %r2, %r2, %r2, %r2, %r2}, {%r2, %r2, %r2, %r2, %r2, %r2, %r2, %r2}, {%r27615, %r27616, %r27617, %r27618};
	bar.warp.sync 	-1;
	wmma.mma.sync.aligned.row.col.m32n8k16.f16.f16 {%r27623, %r27624, %r27625, %r27626}, {%r2, %r2, %r2, %r2, %r2, %r2, %r2, %r2}, {%r2, %r2, %r2, %r2, %r2, %r2, %r2, %r2}, {%r27619, %r27620, %r27621, %r27622};
	bar.warp.sync 	-1;
	wmma.mma.sync.aligned.row.col.m32n8k16.f16.f16 {%r27627, %r27628, %r27629, %r27630}, {%r2, %r2, %r2, %r2, %r2, %r2, %r2, %r2}, {%r2, %r2, %r2, %r2, %r2, %r2, %r2, %r2}, {%r27623, %r27624, %r27625, %r27626};
	bar.warp.sync 	-1;
	wmma.mma.sync.aligned.row.col.m32n8k16.f16.f16 {%r27631, %r27632, %r27633, %r27634}, {%r2, %r2, %r2, %r2, %r2, %r2, %r2, %r2}, {%r2, %r2, %r2, %r2, %r2, %r2, %r2, %r2}, {%r27627, %r27628, %r27629, %r27630};
	bar.warp.sync 	-1;
	wmma.mma.sync.aligned.row.col.m32n8k16.f16.f16 {%r27635, %r27636, %r27637, %r27638}, {%r2, %r2, %r2, %r2, %r2, %r2, %r2, %r2}, {%r2, %r2, %r2, %r2, %r2, %r2, %r2, %r2}, {%r27631, %r27632, %r27633, %r27634};
	bar.warp.sync 	-1;
	wmma.mma.sync.aligned.row.col.m32n8k16.f16.f16 {%r27639, %r27640, %r27641, %r27642}, {%r2, %r2, %r2, %r2, %r2, %r2, %r2, %r2}, {%r2, %r2, %r2, %r2, %r2, %r2, %r2, %r2}, {%r27635, %r27636, %r27637, %r27638};
	bar.warp.sync 	-1;
	wmma.mma.sync.aligned.row.col.m32n8k16.f16.f16 {%r27643, %r27644, %r27645, %r27646}, {%r2, %r2, %r2, %r2, %r2, %r2, %r2, %r2}, {%r2, %r2, %r2, %r2, %r2, %r2, %r2, %r2}, {%r27639, %r27640, %r27641, %r27642};
	bar.warp.sync 	-1;
	wmma.mma.sync.aligned.row.col.m32n8k16.f16.f16 {%r27647, %r27648, %r27649, %r27650}, {%r2, %r2, %r2, %r2, %r2, %r2, %r2, %r2}, {%r2, %r2, %r2, %r2, %r2, %r2, %r2, %r2}, {%r27643, %r27644, %r27645, %r27646};
	bar.warp.sync 	-1;
	wmma.mma.sync.aligned.row.col.m32n8k16.f16.f16 {%r27651, %r27652, %r27653, %r27654}, {%r2, %r2, %r2, %r2, %r2, %r2, %r2, %r2}, {%r2, %r2, %r2, %r2, %r2, %r2, %r2, %r2}, {%r27647, %r27648, %r27649, %r27650};
	bar.warp.sync 	-1;
	wmma.mma.sync.aligned.row.col.m32n8k16.f16.f16 {%r27655, %r27656, %r27657, %r27658}, {%r2, %r2, %r2, %r2, %r2, %r2, %r2, %r2}, {%r2, %r2, %r2, %r2, %r2, %r2, %r2, %r2}, {%r27651, %r27652, %r27653, %r27654};
	bar.warp.sync 	-1;
	wmma.mma.sync.aligned.row.col.m32n8k16.f16.f16 {%r27659, %r27660, %r27661, %r27662}, {%r2, %r2, %r2, %r2, %r2, %r2, %r2, %r2}, {%r2, %r2, %r2, %r2, %r2, %r2, %r2, %r2}, {%r27655, %r27656, %r27657, %r27658};
	bar.warp.sync 	-1;
	wmma.mma.sync.aligned.row.col.m32n8k16.f16.f16 {%r27663, %r27664, %r27665, %r27666}, {%r2, %r2, %r2, %r2, %r2, %r2, %r2, %r2}, {%r2, %r2, %r2, %r2, %r2, %r2, %r2, %r2}, {%r27659, %r27660, %r27661, %r27662};
	bar.warp.sync 	-1;
	wmma.mma.sync.aligned.row.col.m32n8k16.f16.f16 {%r27667, %r27668, %r27669, %r27670}, {%r2, %r2, %r2, %r2, %r2, %r2, %r2, %r2}, {%r2, %r2, %r2, %r2, %r2, %r2, %r2, %r2}, {%r27663, %r27664, %r27665, %r27666};
	bar.warp.sync 	-1;
	wmma.mma.sync.aligned.row.col.m32n8k16.f16.f16 {%r27671, %r27672, %r27673, %r27674}, {%r2, %r2, %r2, %r2, %r2, %r2, %r2, %r2}, {%r2, %r2, %r2, %r2, %r2, %r2, %r2, %r2}, {%r27667, %r27668, %r27669, %r27670};
	bar.warp.sync 	-1;
	wmma.mma.sync.aligned.row.col.m32n8k16.f16.f16 {%r27675, %r27676, %r27677, %r27678}, {%r2, %r2, %r2, %r2, %r2, %r2, %r2, %r2}, {%r2, %r2, %r2, %r2, %r2, %r2, %r2, %r2}, {%r27671, %r27672, %r27673, %r27674};
	bar.warp.sync 	-1;
	wmma.mma.sync.aligned.row.col.m32n8k16.f16.f16 {%r27679, %r27680, %r27681, %r27682}, {%r2, %r2, %r2, %r2, %r2, %r2, %r2, %r2}, {%r2, %r2, %r2, %r2, %r2, %r2, %r2, %r2}, {%r27675, %r27676, %r27677, %r27678};
	bar.warp.sync 	-1;
	wmma.mma.sync.aligned.row.col.m32n8k16.f16.f16 {%r27683, %r27684, %r27685, %r27686}, {%r2, %r2, %r2, %r2, %r2, %r2, %r2, %r2}, {%r2, %r2, %r2, %r2, %r2, %r2, %r2, %r2}, {%r27679, %r27680, %r27681, %r27682};
	bar.warp.sync 	-1;
	wmma.mma.sync.aligned.row.col.m32n8k16.f16.f16 {%r27687, %r27688, %r27689, %r27690}, {%r2, %r2, %r2, %r2, %r2, %r2, %r2, %r2}, {%r2, %r2, %r2, %r2, %r2, %r2, %r2, %r2}, {%r27683, %r27684, %r27685, %r27686};
	bar.warp.sync 	-1;
	wmma.mma.sync.aligned.row.col.m32n8k16.f16.f16 {%r27691, %r27692, %r27693, %r27694}, {%r2, %r2, %r2, %r2, %r2, %r2, %r2, %r2}, {%r2, %r2, %r2, %r2, %r2, %r2, %r2, %r2}, {%r27687, %r27688, %r27689, %r27690};
	bar.warp.sync 	-1;
	wmma.mma.sync.aligned.row.col.m32n8k16.f16.f16 {%r27695, %r27696, %r27697, %r27698}, {%r2, %r2, %r2, %r2, %r2, %r2, %r2, %r2}, {%r2, %r2, %r2, %r2, %r2, %r2, %r2, %r2}, {%r27691, %r27692, %r27693, %r27694};
	bar.warp.sync 	-1;
	wmma.mma.sync.aligned.row.col.m32n8k16.f16.f16 {%r27699, %r27700, %r27701, %r27702}, {%r2, %r2, %r2, %r2, %r2, %r2, %r2, %r2}, {%r2, %r2, %r2, %r2, %r2, %r2, %r2, %r2}, {%r27695, %r27696, %r27697, %r27698};
	bar.warp.sync 	-1;
	wmma.mma.sync.aligned.row.col.m32n8k16.f16.f16 {%r27703, %r27704, %r27705, %r27706}, {%r2, %r2, %r2, %r2, %r2, %r2, %r2, %r2}, {%r2, %r2, %r2, %r2, %r2, %r2, %r2, %r2}, {%r27699, %r27700, %r27701, %r27702};
	bar.warp.sync 	-1;
	wmma.mma.sync.aligned.row.col.m32n8k16.f16.f16 {%r27707, %r27708, %r27709, %r27710}, {%r2, %r2, %r2, %r2, %r2, %r2, %r2, %r2}, {%r2, %r2, %r2, %r2, %r2, %r2, %r2, %r2}, {%r27703, %r27704, %r27705, %r27706};
	bar.warp.sync 	-1;
	wmma.mma.sync.aligned.row.col.m32n8k16.f16.f16 {%r27711, %r27712, %r27713, %r27714}, {%r2, %r2, %r2, %r2, %r2, %r2, %r2, %r2}, {%r2, %r2, %r2, %r2, %r2, %r2, %r2, %r2}, {%r27707, %r27708, %r27709, %r27710};
	bar.warp.sync 	-1;
	wmma.mma.sync.aligned.row.col.m32n8k16.f16.f16 {%r27715, %r27716, %r27717, %r27718}, {%r2, %r2, %r2, %r2, %r2, %r2, %r2, %r2}, {%r2, %r2, %r2, %r2, %r2, %r2, %r2, %r2}, {%r27711, %r27712, %r27713, %r27714};
	bar.warp.sync 	-1;
	wmma.mma.sync.aligned.row.col.m32n8k16.f16.f16 {%r27719, %r27720, %r27721, %r27722}, {%r2, %r2, %r2, %r2, %r2, %r2, %r2, %r2}, {%r2, %r2, %r2, %r2, %r2, %r2, %r2, %r2}, {%r27715, %r27716, %r27717, %r27718};
	bar.warp.sync 	-1;
	wmma.mma.sync.aligned.row.col.m32n8k16.f16.f16 {%r27723, %r27724, %r27725, %r27726}, {%r2, %r2, %r2, %r2, %r2, %r2, %r2, %r2}, {%r2, %r2, %r2, %r2, %r2, %r2, %r2, %r2}, {%r27719, %r27720, %r27721, %r27722};
	bar.warp.sync 	-1;
	wmma.mma.sync.aligned.row.col.m32n8k16.f16.f16 {%r27727, %r27728, %r27729, %r27730}, {%r2, %r2, %r2, %r2, %r2, %r2, %r2, %r2}, {%r2, %r2, %r2, %r2, %r2, %r2, %r2, %r2}, {%r27723, %r27724, %r27725, %r27726};
	bar.warp.sync 	-1;
	wmma.mma.sync.aligned.row.col.m32n8k16.f16.f16 {%r27731, %r27732, %r27733, %r27734}, {%r2, %r2, %r2, %r2, %r2, %r2, %r2, %r2}, {%r2, %r2, %r2, %r2, %r2, %r2, %r2, %r2}, {%r27727, %r27728, %r27729, %r27730};
	bar.warp.sync 	-1;
	wmma.mma.sync.aligned.row.col.m32n8k16.f16.f16 {%r27735, %r27736, %r27737, %r27738}, {%r2, %r2, %r2, %r2, %r2, %r2, %r2, %r2}, {%r2, %r2, %r2, %r2, %r2, %r2, %r2, %r2}, {%r27731, %r27732, %r27733, %r27734};
	bar.warp.sync 	-1;
	wmma.mma.sync.aligned.row.col.m32n8k16.f16.f16 {%r27739, %r27740, %r27741, %r27742}, {%r2, %r2, %r2, %r2, %r2, %r2, %r2, %r2}, {%r2, %r2, %r2, %r2, %r2, %r2, %r2, %r2}, {%r27735, %r27736, %r27737, %r27738};
	bar.warp.sync 	-1;
	wmma.mma.sync.aligned.row.col.m32n8k16.f16.f16 {%r27743, %r27744, %r27745, %r27746}, {%r2, %r2, %r2, %r2, %r2, %r2, %r2, %r2}, {%r2, %r2, %r2, %r2, %r2, %r2, %r2, %r2}, {%r27739, %r27740, %r27741, %r27742};
	bar.warp.sync 	-1;
	wmma.mma.sync.aligned.row.col.m32n8k16.f16.f16 {%r27747, %r27748, %r27749, %r27750}, {%r2, %r2, %r2, %r2, %r2, %r2, %r2, %r2}, {%r2, %r2, %r2, %r2, %r2, %r2, %r2, %r2}, {%r27743, %r27744, %r27745, %r27746};
	bar.warp.sync 	-1;
	wmma.mma.sync.aligned.row.col.m32n8k16.f16.f16 {%r27751, %r27752, %r27753, %r27754}, {%r2, %r2, %r2, %r2, %r2, %r2, %r2, %r2}, {%r2, %r2, %r2, %r2, %r2, %r2, %r2, %r2}, {%r27747, %r27748, %r27749, %r27750};
	bar.warp.sync 	-1;
	wmma.mma.sync.aligned.row.col.m32n8k16.f16.f16 {%r27755, %r27756, %r27757, %r27758}, {%r2, %r2, %r2, %r2, %r2, %r2, %r2, %r2}, {%r2, %r2, %r2, %r2, %r2, %r2, %r2, %r2}, {%r27751, %r27752, %r27753, %r27754};
	bar.warp.sync 	-1;
	wmma.mma.sync.aligned.row.col.m32n8k16.f16.f16 {%r27759, %r27760, %r27761, %r27762}, {%r2, %r2, %r2, %r2, %r2, %r2, %r2, %r2}, {%r2, %r2, %r2, %r2, %r2, %r2, %r2, %r2}, {%r27755, %r27756, %r27757, %r27758};
	bar.warp.sync 	-1;
	wmma.mma.sync.aligned.row.col.m32n8k16.f16.f16 {%r27763, %r27764, %r27765, %r27766}, {%r2, %r2, %r2, %r2, %r2, %r2, %r2, %r2}, {%r2, %r2, %r2, %r2, %r2, %r2, %r2, %r2}, {%r27759, %r27760, %r27761, %r27762};
	bar.warp.sync 	-1;
	wmma.mma.sync.aligned.row.col.m32n8k16.f16.f16 {%r27767, %r27768, %r27769, %r27770}, {%r2, %r2, %r2, %r2, %r2, %r2, %r2, %r2}, {%r2, %r2, %r2, %r2, %r2, %r2, %r2, %r2}, {%r27763, %r27764, %r27765, %r27766};
	bar.warp.sync 	-1;
	wmma.mma.sync.aligned.row.col.m32n8k16.f16.f16 {%r27771, %r27772, %r27773, %r27774}, {%r2, %r2, %r2, %r2, %r2, %r2, %r2, %r2}, {%r2, %r2, %r2, %r2, %r2, %r2, %r2, %r2}, {%r27767, %r27768, %r27769, %r27770};
	bar.warp.sync 	-1;
	wmma.mma.sync.aligned.row.col.m32n8k16.f16.f16 {%r27775, %r27776, %r27777, %r27778}, {%r2, %r2, %r2, %r2, %r2, %r2, %r2, %r2}, {%r2, %r2, %r2, %r2, %r2, %r2, %r2, %r2}, {%r27771, %r27772, %r27773, %r27774};
	bar.warp.sync 	-1;
	wmma.mma.sync.aligned.row.col.m32n8k16.f16.f16 {%r27779, %r27780, %r27781, %r27782}, {%r2, %r2, %r2, %r2, %r2, %r2, %r2, %r2}, {%r2, %r2, %r2, %r2, %r2, %r2, %r2, %r2}, {%r27775, %r27776, %r27777, %r27778};
	bar.warp.sync 	-1;
	wmma.mma.sync.aligned.row.col.m32n8k16.f16.f16 {%r27783, %r27784, %r27785, %r27786}, {%r2, %r2, %r2, %r2, %r2, %r2, %r2, %r2}, {%r2, %r2, %r2, %r2, %r2, %r2, %r2, %r2}, {%r27779, %r27780, %r27781, %r27782};
	bar.warp.sync 	-1;
	wmma.mma.sync.aligned.row.col.m32n8k16.f16.f16 {%r27787, %r27788, %r27789, %r27790}, {%r2, %r2, %r2, %r2, %r2, %r2, %r2, %r2}, {%r2, %r2, %r2, %r2, %r2, %r2, %r2, %r2}, {%r27783, %r27784, %r27785, %r27786};
	bar.warp.sync 	-1;
	wmma.mma.sync.aligned.row.col.m32n8k16.f16.f16 {%r27791, %r27792, %r27793, %r27794}, {%r2, %r2, %r2, %r2, %r2, %r2, %r2, %r2}, {%r2, %r2, %r2, %r2, %r2, %r2, %r2, %r2}, {%r27787, %r27788, %r27789, %r27790};
	bar.warp.sync 	-1;
	wmma.mma.sync.aligned.row.col.m32n8k16.f16.f16 {%r27795, %r27796, %r27797, %r27798}, {%r2, %r2, %r2, %r2, %r2, %r2, %r2, %r2}, {%r2, %r2, %r2, %r2, %r2, %r2, %r2, %r2}, {%r27791, %r27792, %r27793, %r27794};
	bar.warp.sync 	-1;
	wmma.mma.sync.aligned.row.col.m32n8k16.f16.f16 {%r27799, %r27800, %r27801, %r27802}, {%r2, %r2, %r2, %r2, %r2, %r2, %r2, %r2}, {%r2, %r2, %r2, %r2, %r2, %r2, %r2, %r2}, {%r27795, %r27796, %r27797, %r27798};
	bar.warp.sync 	-1;
	wmma.mma.sync.aligned.row.col.m32n8k16.f16.f16 {%r27803, %r27804, %r27805, %r27806}, {%r2, %r2, %r2, %r2, %r2, %r2, %r2, %r2}, {%r2, %r2, %r2, %r2, %r2, %r2, %r2, %r2}, {%r27799, %r27800, %r27801, %r27802};
	bar.warp.sync 	-1;
	wmma.mma.sync.aligned.row.col.m32n8k16.f16.f16 {%r27807, %r27808, %r27809, %r27810}, {%r2, %r2, %r2, %r2, %r2, %r2, %r2, %r2}, {%r2, %r2, %r2, %r2, %r2, %r2, %r2, %r2}, {%r27803, %r27804, %r27805, %r27806};
	bar.warp.sync 	-1;
	wmma.mma.sync.aligned.row.col.m32n8k16.f16.f16 {%r27811, %r27812, %r27813, %r27814}, {%r2, %r2, %r2, %r2, %r2, %r2, %r2, %r2}, {%r2, %r2, %r2, %r2, %r2, %r2, %r2, %r2}, {%r27807, %r27808, %r27809, %r27810};
	bar.warp.sync 	-1;
	wmma.mma.sync.aligned.row.col.m32n8k16.f16.f16 {%r27815, %r27816, %r27817, %r27818}, {%r2, %r2, %r2, %r2, %r2, %r2, %r2, %r2}, {%r2, %r2, %r2, %r2, %r2, %r2, %r2, %r2}, {%r27811, %r27812, %r27813, %r27814};
	bar.warp.sync 	-1;
	wmma.mma.sync.aligned.row.col.m32n8k16.f16.f16 {%r27819, %r27820, %r27821, %r27822}, {%r2, %r2, %r2, %r2, %r2, %r2, %r2, %r2}, {%r2, %r2, %r2, %r2, %r2, %r2, %r2, %r2}, {%r27815, %r27816, %r27817, %r27818};
	bar.warp.sync 	-1;
	wmma.mma.sync.aligned.row.col.m32n8k16.f16.f16 {%r27823, %r27824, %r27825, %r27826}, {%r2, %r2, %r2, %r2, %r2, %r2, %r2, %r2}, {%r2, %r2, %r2, %r2, %r2, %r2, %r2, %r2}, {%r27819, %r27820, %r27821, %r27822};
	bar.warp.sync 	-1;
	wmma.mma.sync.aligned.row.col.m32n8k16.f16.f16 {%r27827, %r27828, %r27829, %r27830}, {%r2, %r2, %r2, %r2, %r2, %r2, %r2, %r2}, {%r2, %r2, %r2, %r2, %r2, %r2, %r2, %r2}, {%r27823, %r27824, %r27825, %r27826};
	bar.warp.sync 	-1;
	wmma.mma.sync.aligned.row.col.m32n8k16.f16.f16 {%r27831, %r27832, %r27833, %r27834}, {%r2, %r2, %r2, %r2, %r2, %r2, %r2, %r2}, {%r2, %r2, %r2, %r2, %r2, %r2, %r2, %r2}, {%r27827, %r27828, %r27829, %r27830};
	bar.warp.sync 	-1;
	wmma.mma.sync.aligned.row.col.m32n8k16.f16.f16 {%r27835, %r27836, %r27837, %r27838}, {%r2, %r2, %r2, %r2, %r2, %r2, %r2, %r2}, {%r2, %r2, %r2, %r2, %r2, %r2, %r2, %r2}, {%r27831, %r27832, %r27833, %r27834};
	bar.warp.sync 	-1;
	wmma.mma.sync.aligned.row.col.m32n8k16.f16.f16 {%r27839, %r27840, %r27841, %r27842}, {%r2, %r2, %r2, %r2, %r2, %r2, %r2, %r2}, {%r2, %r2, %r2, %r2, %r2, %r2, %r2, %r2}, {%r27835, %r27836, %r27837, %r27838};
	bar.warp.sync 	-1;
	wmma.mma.sync.aligned.row.col.m32n8k16.f16.f16 {%r27843, %r27844, %r27845, %r27846}, {%r2, %r2, %r2, %r2, %r2, %r2, %r2, %r2}, {%r2, %r2, %r2, %r2, %r2, %r2, %r2, %r2}, {%r27839, %r27840, %r27841, %r27842};
	bar.warp.sync 	-1;
	wmma.mma.sync.aligned.row.col.m32n8k16.f16.f16 {%r27847, %r27848, %r27849, %r27850}, {%r2, %r2, %r2, %r2, %r2, %r2, %r2, %r2}, {%r2, %r2, %r2, %r2, %r2, %r2, %r2, %r2}, {%r27843, %r27844, %r27845, %r27846};
	bar.warp.sync 	-1;
	wmma.mma.sync.aligned.row.col.m32n8k16.f16.f16 {%r27851, %r27852, %r27853, %r27854}, {%r2, %r2, %r2, %r2, %r2, %r2, %r2, %r2}, {%r2, %r2, %r2, %r2, %r2, %r2, %r2, %r2}, {%r27847, %r27848, %r27849, %r27850};
	bar.warp.sync 	-1;
	wmma.mma.sync.aligned.row.col.m32n8k16.f16.f16 {%r27855, %r27856, %r27857, %r27858}, {%r2, %r2, %r2, %r2, %r2, %r2, %r2, %r2}, {%r2, %r2, %r2, %r2, %r2, %r2, %r2, %r2}, {%r27851, %r27852, %r27853, %r27854};
	bar.warp.sync 	-1;
	wmma.mma.sync.aligned.row.col.m32n8k16.f16.f16 {%r27859, %r27860, %r27861, %r27862}, {%r2, %r2, %r2, %r2, %r2, %r2, %r2, %r2}, {%r2, %r2, %r2, %r2, %r2, %r2, %r2, %r2}, {%r27855, %r27856, %r27857, %r27858};
	bar.warp.sync 	-1;
	wmma.mma.sync.aligned.row.col.m32n8k16.f16.f16 {%r27863, %r27864, %r27865, %r27866}, {%r2, %r2, %r2, %r2, %r2, %r2, %r2, %r2}, {%r2, %r2, %r2, %r2, %r2, %r2, %r2, %r2}, {%r27859, %r27860, %r27861, %r27862};
	bar.warp.sync 	-1;
	wmma.mma.sync.aligned.row.col.m32n8k16.f16.f16 {%r27867, %r27868, %r27869, %r27870}, {%r2, %r2, %r2, %r2, %r2, %r2, %r2, %r2}, {%r2, %r2, %r2, %r2, %r2, %r2, %r2, %r2}, {%r27863, %r27864, %r27865, %r27866};
	bar.warp.sync 	-1;
	wmma.mma.sync.aligned.row.col.m32n8k16.f16.f16 {%r27871, %r27872, %r27873, %r27874}, {%r2, %r2, %r2, %r2, %r2, %r2, %r2, %r2}, {%r2, %r2, %r2, %r2, %r2, %r2, %r2, %r2}, {%r27867, %r27868, %r27869, %r27870};
	bar.warp.sync 	-1;
	wmma.mma.sync.aligned.row.col.m32n8k16.f16.f16 {%r27875, %r27876, %r27877, %r27878}, {%r2, %r2, %r2, %r2, %r2, %r2, %r2, %r2}, {%r2, %r2, %r2, %r2, %r2, %r2, %r2, %r2}, {%r27871, %r27872, %r27873, %r27874};
	bar.warp.sync 	-1;
	wmma.mma.sync.aligned.row.col.m32n8k16.f16.f16 {%r27879, %r27880, %r27881, %r27882}, {%r2, %r2, %r2, %r2, %r2, %r2, %r2, %r2}, {%r2, %r2, %r2, %r2, %r2, %r2, %r2, %r2}, {%r27875, %r27876, %r27877, %r27878};
	bar.warp.sync 	-1;
	wmma.mma.sync.aligned.row.col.m32n8k16.f16.f16 {%r27883, %r27884, %r27885, %r27886}, {%r2, %r2, %r2, %r2, %r2, %r2, %r2, %r2}, {%r2, %r2, %r2, %r2, %r2, %r2, %r2, %r2}, {%r27879, %r27880, %r27881, %r27882};
	bar.warp.sync 	-1;
	wmma.mma.sync.aligned.row.col.m32n8k16.f16.f16 {%r27887, %r27888, %r27889, %r27890}, {%r2, %r2, %r2, %r2, %r2, %r2, %r2, %r2}, {%r2, %r2, %r2, %r2, %r2, %r2, %r2, %r2}, {%r27883, %r27884, %r27885, %r27886};
	bar.warp.sync 	-1;
	wmma.mma.sync.aligned.row.col.m32n8k16.f16.f16 {%r27891, %r27892, %r27893, %r27894}, {%r2, %r2, %r2, %r2, %r2, %r2, %r2, %r2}, {%r2, %r2, %r2, %r2, %r2, %r2, %r2, %r2}, {%r27887, %r27888, %r27889, %r27890};
	bar.warp.sync 	-1;
	wmma.mma.sync.aligned.row.col.m32n8k16.f16.f16 {%r27895, %r27896, %r27897, %r27898}, {%r2, %r2, %r2, %r2, %r2, %r2, %r2, %r2}, {%r2, %r2, %r2, %r2, %r2, %r2, %r2, %r2}, {%r27891, %r27892, %r27893, %r27894};
	bar.warp.sync 	-1;
	wmma.mma.sync.aligned.row.col.m32n8k16.f16.f16 {%r27899, %r27900, %r27901, %r27902}, {%r2, %r2, %r2, %r2, %r2, %r2, %r2, %r2}, {%r2, %r2, %r2, %r2, %r2, %r2, %r2, %r2}, {%r27895, %r27896, %r27897, %r27898};
	bar.warp.sync 	-1;
	wmma.mma.sync.aligned.row.col.m32n8k16.f16.f16 {%r27903, %r27904, %r27905, %r27906}, {%r2, %r2, %r2, %r2, %r2, %r2, %r2, %r2}, {%r2, %r2, %r2, %r2, %r2, %r2, %r2, %r2}, {%r27899, %r27900, %r27901, %r27902};
	bar.warp.sync 	-1;
	wmma.mma.sync.aligned.row.col.m32n8k16.f16.f16 {%r27907, %r27908, %r27909, %r27910}, {%r2, %r2, %r2, %r2, %r2, %r2, %r2, %r2}, {%r2, %r2, %r2, %r2, %r2, %r2, %r2, %r2}, {%r27903, %r27904, %r27905, %r27906};
	bar.warp.sync 	-1;
	wmma.mma.sync.aligned.row.col.m32n8k16.f16.f16 {%r27911, %r27912, %r27913, %r27914}, {%r2, %r2, %r2, %r2, %r2, %r2, %r2, %r2}, {%r2, %r2, %r2, %r2, %r2, %r2, %r2, %r2}, {%r27907, %r27908, %r27909, %r27910};
	bar.warp.sync 	-1;
	wmma.mma.sync.aligned.row.col.m32n8k16.f16.f16 {%r27915, %r27916, %r27917, %r27918}, {%r2, %r2, %r2, %r2, %r2, %r2, %r2, %r2}, {%r2, %r2, %r2, %r2, %r2, %r2, %r2, %r2}, {%r27911, %r27912, %r27913, %r27914};
	bar.warp.sync 	-1;
	wmma.mma.sync.aligned.row.col.m32n8k16.f16.f16 {%r27919, %r27920, %r27921, %r27922}, {%r2, %r2, %r2, %r2, %r2, %r2, %r2, %r2}, {%r2, %r2, %r2, %r2, %r2, %r2, %r2, %r2}, {%r27915, %r27916, %r27917, %r27918};
	bar.warp.sync 	-1;
	wmma.mma.sync.aligned.row.col.m32n8k16.f16.f16 {%r27923, %r27924, %r27925, %r27926}, {%r2, %r2, %r2, %r2, %r2, %r2, %r2, %r2}, {%r2, %r2, %r2, %r2, %r2, %r2, %r2, %r2}, {%r27919, %r27920, %r27921, %r27922};
	bar.warp.sync 	-1;
	wmma.mma.sync.aligned.row.col.m32n8k16.f16.f16 {%r27927, %r27928, %r27929, %r27930}, {%r2, %r2, %r2, %r2, %r2, %r2, %r2, %r2}, {%r2, %r2, %r2, %r2, %r2, %r2, %r2, %r2}, {%r27923, %r27924, %r27925, %r27926};
	bar.warp.sync 	-1;
	wmma.mma.sync.aligned.row.col.m32n8k16.f16.f16 {%r27931, %r27932, %r27933, %r27934}, {%r2, %r2, %r2, %r2, %r2, %r2, %r2, %r2}, {%r2, %r2, %r2, %r2, %r2, %r2, %r2, %r2}, {%r27927, %r27928, %r27929, %r27930};
	bar.warp.sync 	-1;
	wmma.mma.sync.aligned.row.col.m32n8k16.f16.f16 {%r27935, %r27936, %r27937, %r27938}, {%r2, %r2, %r2, %r2, %r2, %r2, %r2, %r2}, {%r2, %r2, %r2, %r2, %r2, %r2, %r2, %r2}, {%r27931, %r27932, %r27933, %r27934};
	bar.warp.sync 	-1;
	wmma.mma.sync.aligned.row.col.m32n8k16.f16.f16 {%r27939, %r27940, %r27941, %r27942}, {%r2, %r2, %r2, %r2, %r2, %r2, %r2, %r2}, {%r2, %r2, %r2, %r2, %r2, %r2, %r2, %r2}, {%r27935, %r27936, %r27937, %r27938};
	bar.warp.sync 	-1;
	wmma.mma.sync.aligned.row.col.m32n8k16.f16.f16 {%r27943, %r27944, %r27945, %r27946}, {%r2, %r2, %r2, %r2, %r2, %r2, %r2, %r2}, {%r2, %r2, %r2, %r2, %r2, %r2, %r2, %r2}, {%r27939, %r27940, %r27941, %r27942};
	bar.warp.sync 	-1;
	wmma.mma.sync.aligned.row.col.m32n8k16.f16.f16 {%r27947, %r27948, %r27949, %r27950}, {%r2, %r2, %r2, %r2, %r2, %r2, %r2, %r2}, {%r2, %r2, %r2, %r2, %r2, %r2, %r2, %r2}, {%r27943, %r27944, %r27945, %r27946};
	bar.warp.sync 	-1;
	wmma.mma.sync.aligned.row.col.m32n8k16.f16.f16 {%r27951, %r27952, %r27953, %r27954}, {%r2, %r2, %r2, %r2, %r2, %r2, %r2, %r2}, {%r2, %r2, %r2, %r2, %r2, %r2, %r2, %r2}, {%r27947, %r27948, %r27949, %r27950};
	bar.warp.sync 	-1;
	wmma.mma.sync.aligned.row.col.m32n8k16.f16.f16 {%r27955, %r27956, %r27957, %r27958}, {%r2, %r2, %r2, %r2, %r2, %r2, %r2, %r2}, {%r2, %r2, %r2, %r2, %r2, %r2, %r2, %r2}, {%r27951, %r27952, %r27953, %r27954};
	bar.warp.sync 	-1;
	wmma.mma.sync.aligned.row.col.m32n8k16.f16.f16 {%r27959, %r27960, %r27961, %r27962}, {%r2, %r2, %r2, %r2, %r2, %r2, %r2, %r2}, {%r2, %r2, %r2, %r2, %r2, %r2, %r2, %r2}, {%r27955, %r27956, %r27957, %r27958};
	bar.warp.sync 	-1;
	wmma.mma.sync.aligned.row.col.m32n8k16.f16.f16 {%r27963, %r27964, %r27965, %r27966}, {%r2, %r2, %r2, %r2, %r2, %r2, %r2, %r2}, {%r2, %r2, %r2, %r2, %r2, %r2, %r2, %r2}, {%r27959, %r27960, %r27961, %r27962};
	bar.warp.sync 	-1;
	wmma.mma.sync.aligned.row.col.m32n8k16.f16.f16 {%r27967, %r27968, %r27969, %r27970}, {%r2, %r2, %r2, %r2, %r2, %r2, %r2, %r2}, {%r2, %r2, %r2, %r2, %r2, %r2, %r2, %r2}, {%r27963, %r27964, %r27965, %r27966};
	bar.warp.sync 	-1;
	wmma.mma.sync.aligned.row.col.m32n8k16.f16.f16 {%r27971, %r27972, %r27973, %r27974}, {%r2, %r2, %r2, %r2, %r2, %r2, %r2, %r2}, {%r2, %r2, %r2, %r2, %r2, %r2, %r2, %r2}, {%r27967, %r27968, %r27969, %r27970};
	bar.warp.sync 	-1;
	wmma.mma.sync.aligned.row.col.m32n8k16.f16.f16 {%r27975, %r27976, %r27977, %r27978}, {%r2, %r2, %r2, %r2, %r2, %r2, %r2, %r2}, {%r2, %r2, %r2, %r2, %r2, %r2, %r2, %r2}, {%r27971, %r27972, %r27973, %r27974};
	bar.warp.sync 	-1;
	wmma.mma.sync.aligned.row.col.m32n8k16.f16.f16 {%r27979, %r27980, %r27981, %r27982}, {%r2, %r2, %r2, %r2, %r2, %r2, %r2, %r2}, {%r2, %r2, %r2, %r2, %r2, %r2, %r2, %r2}, {%r27975, %r27976, %r27977, %r27978};
	bar.warp.sync 	-1;
	wmma.mma.sync.aligned.row.col.m32n8k16.f16.f16 {%r27983, %r27984, %r27985, %r27986}, {%r2, %r2, %r2, %r2, %r2, %r2, %r2, %r2}, {%r2, %r2, %r2, %r2, %r2, %r2, %r2, %r2}, {%r27979, %r27980, %r27981, %r27982};
	bar.warp.sync 	-1;
	wmma.mma.sync.aligned.row.col.m32n8k16.f16.f16 {%r27987, %r27988, %r27989, %r27990}, {%r2, %r2, %r2, %r2, %r2, %r2, %r2, %r2}, {%r2, %r2, %r2, %r2, %r2, %r2, %r2, %r2}, {%r27983, %r27984, %r27985, %r27986};
	bar.warp.sync 	-1;
	wmma.mma.sync.aligned.row.col.m32n8k16.f16.f16 {%r27991, %r27992, %r27993, %r27994}, {%r2, %r2, %r2, %r2, %r2, %r2, %r2, %r2}, {%r2, %r2, %r2, %r2, %r2, %r2, %r2, %r2}, {%r27987, %r27988, %r27989, %r27990};
	bar.warp.sync 	-1;
	wmma.mma.sync.aligned.row.col.m32n8k16.f16.f16 {%r27995, %r27996, %r27997, %r27998}, {%r2, %r2, %r2, %r2, %r2, %r2, %r2, %r2}, {%r2, %r2, %r2, %r2, %r2, %r2, %r2, %r2}, {%r27991, %r27992, %r27993, %r27994};
	bar.warp.sync 	-1;
	wmma.mma.sync.aligned.row.col.m32n8k16.f16.f16 {%r27999, %r28000, %r28001, %r28002}, {%r2, %r2, %r2, %r2, %r2, %r2, %r2, %r2}, {%r2, %r2, %r2, %r2, %r2, %r2, %r2, %r2}, {%r27995, %r27996, %r27997, %r27998};
	bar.warp.sync 	-1;
	wmma.mma.sync.aligned.row.col.m32n8k16.f16.f16 {%r28003, %r28004, %r28005, %r28006}, {%r2, %r2, %r2, %r2, %r2, %r2, %r2, %r2}, {%r2, %r2, %r2, %r2, %r2, %r2, %r2, %r2}, {%r27999, %r28000, %r28001, %r28002};
	bar.warp.sync 	-1;
	wmma.mma.sync.aligned.row.col.m32n8k16.f16.f16 {%r28007, %r28008, %r28009, %r28010}, {%r2, %r2, %r2, %r2, %r2, %r2, %r2, %r2}, {%r2, %r2, %r2, %r2, %r2, %r2, %r2, %r2}, {%r28003, %r28004, %r28005, %r28006};
	bar.warp.sync 	-1;
	wmma.mma.sync.aligned.row.col.m32n8k16.f16.f16 {%r28011, %r28012, %r28013, %r28014}, {%r2, %r2, %r2, %r2, %r2, %r2, %r2, %r2}, {%r2, %r2, %r2, %r2, %r2, %r2, %r2, %r2}, {%r28007, %r28008, %r28009, %r28010};
	bar.warp.sync 	-1;
	wmma.mma.sync.aligned.row.col.m32n8k16.f16.f16 {%r28015, %r28016, %r28017, %r28018}, {%r2, %r2, %r2, %r2, %r2, %r2, %r2, %r2}, {%r2, %r2, %r2, %r2, %r2, %r2, %r2, %r2}, {%r28011, %r28012, %r28013, %r28014};
	bar.warp.sync 	-1;
	wmma.mma.sync.aligned.row.col.m32n8k16.f16.f16 {%r28019, %r28020, %r28021, %r28022}, {%r2, %r2, %r2, %r2, %r2, %r2, %r2, %r2}, {%r2, %r2, %r2, %r2, %r2, %r2, %r2, %r2}, {%r28015, %r28016, %r28017, %r28018};
	bar.warp.sync 	-1;
	wmma.mma.sync.aligned.row.col.m32n8k16.f16.f16 {%r28023, %r28024, %r28025, %r28026}, {%r2, %r2, %r2, %r2, %r2, %r2, %r2, %r2}, {%r2, %r2, %r2, %r2, %r2, %r2, %r2, %r2}, {%r28019, %r28020, %r28021, %r28022};
	bar.warp.sync 	-1;
	wmma.mma.sync.aligned.row.col.m32n8k16.f16.f16 {%r28027, %r28028, %r28029, %r28030}, {%r2, %r2, %r2, %r2, %r2, %r2, %r2, %r2}, {%r2, %r2, %r2, %r2, %r2, %r2, %r2, %r2}, {%r28023, %r28024, %r28025, %r28026};
	bar.warp.sync 	-1;
	wmma.mma.sync.aligned.row.col.m32n8k16.f16.f16 {%r28031, %r28032, %r28033, %r28034}, {%r2, %r2, %r2, %r2, %r2, %r2, %r2, %r2}, {%r2, %r2, %r2, %r2, %r2, %r2, %r2, %r2}, {%r28027, %r28028, %r28029, %r28030};
	bar.warp.sync 	-1;
	wmma.mma.sync.aligned.row.col.m32n8k16.f16.f16 {%r28035, %r28036, %r28037, %r28038}, {%r2, %r2, %r2, %r2, %r2, %r2, %r2, %r2}, {%r2, %r2, %r2, %r2, %r2, %r2, %r2, %r2}, {%r28031, %r28032, %r28033, %r28034};
	bar.warp.sync 	-1;
	wmma.mma.sync.aligned.row.col.m32n8k16.f16.f16 {%r28039, %r28040, %r28041, %r28042}, {%r2, %r2, %r2, %r2, %r2, %r2, %r2, %r2}, {%r2, %r2, %r2, %r2, %r2, %r2, %r2, %r2}, {%r28035, %r28036, %r28037, %r28038};
	bar.warp.sync 	-1;
	wmma.mma.sync.aligned.row.col.m32n8k16.f16.f16 {%r28043, %r28044, %r28045, %r28046}, {%r2, %r2, %r2, %r2, %r2, %r2, %r2, %r2}, {%r2, %r2, %r2, %r2, %r2, %r2, %r2, %r2}, {%r28039, %r28040, %r28041, %r28042};
	bar.warp.sync 	-1;
	wmma.mma.sync.aligned.row.col.m32n8k16.f16.f16 {%r28047, %r28048, %r28049, %r28050}, {%r2, %r2, %r2, %r2, %r2, %r2, %r2, %r2}, {%r2, %r2, %r2, %r2, %r2, %r2, %r2, %r2}, {%r28043, %r28044, %r28045, %r28046};
	bar.warp.sync 	-1;
	wmma.mma.sync.aligned.row.col.m32n8k16.f16.f16 {%r28051, %r28052, %r28053, %r28054}, {%r2, %r2, %r2, %r2, %r2, %r2, %r2, %r2}, {%r2, %r2, %r2, %r2, %r2, %r2, %r2, %r2}, {%r28047, %r28048, %r28049, %r28050};
	bar.warp.sync 	-1;
	wmma.mma.sync.aligned.row.col.m32n8k16.f16.f16 {%r28055, %r28056, %r28057, %r28058}, {%r2, %r2, %r2, %r2, %r2, %r2, %r2, %r2}, {%r2, %r2, %r2, %r2, %r2, %r2, %r2, %r2}, {%r28051, %r28052, %r28053, %r28054};
	bar.warp.sync 	-1;
	wmma.mma.sync.aligned.row.col.m32n8k16.f16.f16 {%r28059, %r28060, %r28061, %r28062}, {%r2, %r2, %r2, %r2, %r2, %r2, %r2, %r2}, {%r2, %r2, %r2, %r2, %r2, %r2, %r2, %r2}, {%r28055, %r28056, %r28057, %r28058};
	bar.warp.sync 	-1;
	wmma.mma.sync.aligned.row.col.m32n8k16.f16.f16 {%r28063, %r28064, %r28065, %r28066}, {%r2, %r2, %r2, %r2, %r2, %r2, %r2, %r2}, {%r2, %r2, %r2, %r2, %r2, %r2, %r2, %r2}, {%r28059, %r28060, %r28061, %r28062};
	bar.warp.sync 	-1;
	wmma.mma.sync.aligned.row.col.m32n8k16.f16.f16 {%r28067, %r28068, %r28069, %r28070}, {%r2, %r2, %r2, %r2, %r2, %r2, %r2, %r2}, {%r2, %r2, %r2, %r2, %r2, %r2, %r2, %r2}, {%r28063, %r28064, %r28065, %r28066};
	bar.warp.sync 	-1;
	wmma.mma.sync.aligned.row.col.m32n8k16.f16.f16 {%r28071, %r28072, %r28073, %r28074}, {%r2, %r2, %r2, %r2, %r2, %r2, %r2, %r2}, {%r2, %r2, %r2, %r2, %r2, %r2, %r2, %r2}, {%r28067, %r28068, %r28069, %r28070};
	bar.warp.sync 	-1;
	wmma.mma.sync.aligned.row.col.m32n8k16.f16.f16 {%r28075, %r28076, %r28077, %r28078}, {%r2, %r2, %r2, %r2, %r2, %r2, %r2, %r2}, {%r2, %r2, %r2, %r2, %r2, %r2, %r2, %r2}, {%r28071, %r28072, %r28073, %r28074};
	bar.warp.sync 	-1;
	wmma.mma.sync.aligned.row.col.m32n8k16.f16.f16 {%r28079, %r28080, %r28081, %r28082}, {%r2, %r2, %r2, %r2, %r2, %r2, %r2, %r2}, {%r2, %r2, %r2, %r2, %r2, %r2, %r2, %r2}, {%r28075, %r28076, %r28077, %r28078};
	bar.warp.sync 	-1;
	wmma.mma.sync.aligned.row.col.m32n8k16.f16.f16 {%r28083, %r28084, %r28085, %r28086}, {%r2, %r2, %r2, %r2, %r2, %r2, %r2, %r2}, {%r2, %r2, %r2, %r2, %r2, %r2, %r2, %r2}, {%r28079, %r28080, %r28081, %r28082};
	bar.warp.sync 	-1;
	wmma.mma.sync.aligned.row.col.m32n8k16.f16.f16 {%r28087, %r28088, %r28089, %r28090}, {%r2, %r2, %r2, %r2, %r2, %r2, %r2, %r2}, {%r2, %r2, %r2, %r2, %r2, %r2, %r2, %r2}, {%r28083, %r28084, %r28085, %r28086};
	bar.warp.sync 	-1;
	wmma.mma.sync.aligned.row.col.m32n8k16.f16.f16 {%r28091, %r28092, %r28093, %r28094}, {%r2, %r2, %r2, %r2, %r2, %r2, %r2, %r2}, {%r2, %r2, %r2, %r2, %r2, %r2, %r2, %r2}, {%r28087, %r28088, %r28089, %r28090};
	bar.warp.sync 	-1;
	wmma.mma.sync.aligned.row.col.m32n8k16.f16.f16 {%r28095, %r28096, %r28097, %r28098}, {%r2, %r2, %r2, %r2, %r2, %r2, %r2, %r2}, {%r2, %r2, %r2, %r2, %r2, %r2, %r2, %r2}, {%r28091, %r28092, %r28093, %r28094};
	bar.warp.sync 	-1;
	wmma.mma.sync.aligned.row.col.m32n8k16.f16.f16 {%r28099, %r28100, %r28101, %r28102}, {%r2, %r2, %r2, %r2, %r2, %r2, %r2, %r2}, {%r2, %r2, %r2, %r2, %r2, %r2, %r2, %r2}, {%r28095, %r28096, %r28097, %r28098};
	bar.warp.sync 	-1;
	wmma.mma.sync.aligned.row.col.m32n8k16.f16.f16 {%r28103, %r28104, %r28105, %r28106}, {%r2, %r2, %r2, %r2, %r2, %r2, %r2, %r2}, {%r2, %r2, %r2, %r2, %r2, %r2, %r2, %r2}, {%r28099, %r28100, %r28101, %r28102};
	bar.warp.sync 	-1;
	wmma.mma.sync.aligned.row.col.m32n8k16.f16.f16 {%r28107, %r28108, %r28109, %r28110}, {%r2, %r2, %r2, %r2, %r2, %r2, %r2, %r2}, {%r2, %r2, %r2, %r2, %r2, %r2, %r2, %r2}, {%r28103, %r28104, %r28105, %r28106};
	bar.warp.sync 	-1;
	wmma.mma.sync.aligned.row.col.m32n8k16.f16.f16 {%r28111, %r28112, %r28113, %r28114}, {%r2, %r2, %r2, %r2, %r2, %r2, %r2, %r2}, {%r2, %r2, %r2, %r2, %r2, %r2, %r2, %r2}, {%r28107, %r28108, %r28109, %r28110};
	bar.warp.sync 	-1;
	wmma.mma.sync.aligned.row.col.m32n8k16.f16.f16 {%r28115, %r28116, %r28117, %r28118}, {%r2, %r2, %r2, %r2, %r2, %r2, %r2, %r2}, {%r2, %r2, %r2, %r2, %r2, %r2, %r2, %r2}, {%r28111, %r28112, %r28113, %r28114};
	bar.warp.sync 	-1;
	wmma.mma.sync.aligned.row.col.m32n8k16.f16.f16 {%r28119, %r28120, %r28121, %r28122}, {%r2, %r2, %r2, %r2, %r2, %r2, %r2, %r2}, {%r2, %r2, %r2, %r2, %r2, %r2, %r2, %r2}, {%r28115, %r28116, %r28117, %r28118};
	bar.warp.sync 	-1;
	wmma.mma.sync.aligned.row.col.m32n8k16.f16.f16 {%r28123, %r28124, %r28125, %r28126}, {%r2, %r2, %r2, %r2, %r2, %r2, %r2, %r2}, {%r2, %r2, %r2, %r2, %r2, %r2, %r2, %r2}, {%r28119, %r28120, %r28121, %r28122};
	bar.warp.sync 	-1;
	wmma.mma.sync.aligned.row.col.m32n8k16.f16.f16 {%r28127, %r28128, %r28129, %r28130}, {%r2, %r2, %r2, %r2, %r2, %r2, %r2, %r2}, {%r2, %r2, %r2, %r2, %r2, %r2, %r2, %r2}, {%r28123, %r28124, %r28125, %r28126};
	bar.warp.sync 	-1;
	wmma.mma.sync.aligned.row.col.m32n8k16.f16.f16 {%r28131, %r28132, %r28133, %r28134}, {%r2, %r2, %r2, %r2, %r2, %r2, %r2, %r2}, {%r2, %r2, %r2, %r2, %r2, %r2, %r2, %r2}, {%r28127, %r28128, %r28129, %r28130};
	bar.warp.sync 	-1;
	wmma.mma.sync.aligned.row.col.m32n8k16.f16.f16 {%r28135, %r28136, %r28137, %r28138}, {%r2, %r2, %r2, %r2, %r2, %r2, %r2, %r2}, {%r2, %r2, %r2, %r2, %r2, %r2, %r2, %r2}, {%r28131, %r28132, %r28133, %r28134};
	bar.warp.sync 	-1;
	wmma.mma.sync.aligned.row.col.m32n8k16.f16.f16 {%r28139, %r28140, %r28141, %r28142}, {%r2, %r2, %r2, %r2, %r2, %r2, %r2, %r2}, {%r2, %r2, %r2, %r2, %r2, %r2, %r2, %r2}, {%r28135, %r28136, %r28137, %r28138};
	bar.warp.sync 	-1;
	wmma.mma.sync.aligned.row.col.m32n8k16.f16.f16 {%r28143, %r28144, %r28145, %r28146}, {%r2, %r2, %r2, %r2, %r2, %r2, %r2, %r2}, {%r2, %r2, %r2, %r2, %r2, %r2, %r2, %r2}, {%r28139, %r28140, %r28141, %r28142};
	bar.warp.sync 	-1;
	wmma.mma.sync.aligned.row.col.m32n8k16.f16.f16 {%r28147, %r28148, %r28149, %r28150}, {%r2, %r2, %r2, %r2, %r2, %r2, %r2, %r2}, {%r2, %r2, %r2, %r2, %r2, %r2, %r2, %r2}, {%r28143, %r28144, %r28145, %r28146};
	bar.warp.sync 	-1;
	wmma.mma.sync.aligned.row.col.m32n8k16.f16.f16 {%r28151, %r28152, %r28153, %r28154}, {%r2, %r2, %r2, %r2, %r2, %r2, %r2, %r2}, {%r2, %r2, %r2, %r2, %r2, %r2, %r2, %r2}, {%r28147, %r28148, %r28149, %r28150};
	bar.warp.sync 	-1;
	wmma.mma.sync.aligned.row.col.m32n8k16.f16.f16 {%r28155, %r28156, %r28157, %r28158}, {%r2, %r2, %r2, %r2, %r2, %r2, %r2, %r2}, {%r2, %r2, %r2, %r2, %r2, %r2, %r2, %r2}, {%r28151, %r28152, %r28153, %r28154};
	bar.warp.sync 	-1;
	wmma.mma.sync.aligned.row.col.m32n8k16.f16.f16 {%r28159, %r28160, %r28161, %r28162}, {%r2, %r2, %r2, %r2, %r2, %r2, %r2, %r2}, {%r2, %r2, %r2, %r2, %r2, %r2, %r2, %r2}, {%r28155, %r28156, %r28157, %r28158};
	bar.warp.sync 	-1;
	wmma.mma.sync.aligned.row.col.m32n8k16.f16.f16 {%r28163, %r28164, %r28165, %r28166}, {%r2, %r2, %r2, %r2, %r2, %r2, %r2, %r2}, {%r2, %r2, %r2, %r2, %r2, %r2, %r2, %r2}, {%r28159, %r28160, %r28161, %r28162};
	bar.warp.sync 	-1;
	wmma.mma.sync.aligned.row.col.m32n8k16.f16.f16 {%r28167, %r28168, %r28169, %r28170}, {%r2, %r2, %r2, %r2, %r2, %r2, %r2, %r2}, {%r2, %r2, %r2, %r2, %r2, %r2, %r2, %r2}, {%r28163, %r28164, %r28165, %r28166};
	bar.warp.sync 	-1;
	wmma.mma.sync.aligned.row.col.m32n8k16.f16.f16 {%r28171, %r28172, %r28173, %r28174}, {%r2, %r2, %r2, %r2, %r2, %r2, %r2, %r2}, {%r2, %r2, %r2, %r2, %r2, %r2, %r2, %r2}, {%r28167, %r28168, %r28169, %r28170};
	bar.warp.sync 	-1;
	wmma.mma.sync.aligned.row.col.m32n8k16.f16.f16 {%r28175, %r28176, %r28177, %r28178}, {%r2, %r2, %r2, %r2, %r2, %r2, %r2, %r2}, {%r2, %r2, %r2, %r2, %r2, %r2, %r2, %r2}, {%r28171, %r28172, %r28173, %r28174};
	bar.warp.sync 	-1;
	wmma.mma.sync.aligned.row.col.m32n8k16.f16.f16 {%r28179, %r28180, %r28181, %r28182}, {%r2, %r2, %r2, %r2, %r2, %r2, %r2, %r2}, {%r2, %r2, %r2, %r2, %r2, %r2, %r2, %r2}, {%r28175, %r28176, %r28177, %r28178};
	bar.warp.sync 	-1;
	wmma.mma.sync.aligned.row.col.m32n8k16.f16.f16 {%r28183, %r28184, %r28185, %r28186}, {%r2, %r2, %r2, %r2, %r2, %r2, %r2, %r2}, {%r2, %r2, %r2, %r2, %r2, %r2, %r2, %r2}, {%r28179, %r28180, %r28181, %r28182};
	bar.warp.sync 	-1;
	wmma.mma.sync.aligned.row.col.m32n8k16.f16.f16 {%r28187, %r28188, %r28189, %r28190}, {%r2, %r2, %r2, %r2, %r2, %r2, %r2, %r2}, {%r2, %r2, %r2, %r2, %r2, %r2, %r2, %r2}, {%r28183, %r28184, %r28185, %r28186};
	bar.warp.sync 	-1;
	wmma.mma.sync.aligned.row.col.m32n8k16.f16.f16 {%r28191, %r28192, %r28193, %r28194}, {%r2, %r2, %r2, %r2, %r2, %r2, %r2, %r2}, {%r2, %r2, %r2, %r2, %r2, %r2, %r2, %r2}, {%r28187, %r28188, %r28189, %r28190};
	bar.warp.sync 	-1;
	wmma.mma.sync.aligned.row.col.m32n8k16.f16.f16 {%r28195, %r28196, %r28197, %r28198}, {%r2, %r2, %r2, %r2, %r2, %r2, %r2, %r2}, {%r2, %r2, %r2, %r2, %r2, %r2, %r2, %r2}, {%r28191, %r28192, %r28193, %r28194};
	bar.warp.sync 	-1;
	wmma.mma.sync.aligned.row.col.m32n8k16.f16.f16 {%r28199, %r28200, %r28201, %r28202}, {%r2, %r2, %r2, %r2, %r2, %r2, %r2, %r2}, {%r2, %r2, %r2, %r2, %r2, %r2, %r2, %r2}, {%r28195, %r28196, %r28197, %r28198};
	bar.warp.sync 	-1;
	wmma.mma.sync.aligned.row.col.m32n8k16.f16.f16 {%r28203, %r28204, %r28205, %r28206}, {%r2, %r2, %r2, %r2, %r2, %r2, %r2, %r2}, {%r2, %r2, %r2, %r2, %r2, %r2, %r2, %r2}, {%r28199, %r28200, %r28201, %r28202};
	bar.warp.sync 	-1;
	wmma.mma.sync.aligned.row.col.m32n8k16.f16.f16 {%r28207, %r28208, %r28209, %r28210}, {%r2, %r2, %r2, %r2, %r2, %r2, %r2, %r2}, {%r2, %r2, %r2, %r2, %r2, %r2, %r2, %r2}, {%r28203, %r28204, %r28205, %r28206};
	bar.warp.sync 	-1;
	wmma.mma.sync.aligned.row.col.m32n8k16.f16.f16 {%r28211, %r28212, %r28213, %r28214}, {%r2, %r2, %r2, %r2, %r2, %r2, %r2, %r2}, {%r2, %r2, %r2, %r2, %r2, %r2, %r2, %r2}, {%r28207, %r28208, %r28209, %r28210};
	bar.warp.sync 	-1;
	wmma.mma.sync.aligned.row.col.m32n8k16.f16.f16 {%r28215, %r28216, %r28217, %r28218}, {%r2, %r2, %r2, %r2, %r2, %r2, %r2, %r2}, {%r2, %r2, %r2, %r2, %r2, %r2, %r2, %r2}, {%r28211, %r28212, %r28213, %r28214};
	bar.warp.sync 	-1;
	wmma.mma.sync.aligned.row.col.m32n8k16.f16.f16 {%r28219, %r28220, %r28221, %r28222}, {%r2, %r2, %r2, %r2, %r2, %r2, %r2, %r2}, {%r2, %r2, %r2, %r2, %r2, %r2, %r2, %r2}, {%r28215, %r28216, %r28217, %r28218};
	bar.warp.sync 	-1;
	wmma.mma.sync.aligned.row.col.m32n8k16.f16.f16 {%r28223, %r28224, %r28225, %r28226}, {%r2, %r2, %r2, %r2, %r2, %r2, %r2, %r2}, {%r2, %r2, %r2, %r2, %r2, %r2, %r2, %r2}, {%r28219, %r28220, %r28221, %r28222};
	bar.warp.sync 	-1;
	wmma.mma.sync.aligned.row.col.m32n8k16.f16.f16 {%r28227, %r28228, %r28229, %r28230}, {%r2, %r2, %r2, %r2, %r2, %r2, %r2, %r2}, {%r2, %r2, %r2, %r2, %r2, %r2, %r2, %r2}, {%r28223, %r28224, %r28225, %r28226};
	bar.warp.sync 	-1;
	wmma.mma.sync.aligned.row.col.m32n8k16.f16.f16 {%r28231, %r28232, %r28233, %r28234}, {%r2, %r2, %r2, %r2, %r2, %r2, %r2, %r2}, {%r2, %r2, %r2, %r2, %r2, %r2, %r2, %r2}, {%r28227, %r28228, %r28229, %r28230};
	bar.warp.sync 	-1;
	wmma.mma.sync.aligned.row.col.m32n8k16.f16.f16 {%r28235, %r28236, %r28237, %r28238}, {%r2, %r2, %r2, %r2, %r2, %r2, %r2, %r2}, {%r2, %r2, %r2, %r2, %r2, %r2, %r2, %r2}, {%r28231, %r28232, %r28233, %r28234};
	bar.warp.sync 	-1;
	wmma.mma.sync.aligned.row.col.m32n8k16.f16.f16 {%r28239, %r28240, %r28241, %r28242}, {%r2, %r2, %r2, %r2, %r2, %r2, %r2, %r2}, {%r2, %r2, %r2, %r2, %r2, %r2, %r2, %r2}, {%r28235, %r28236, %r28237, %r28238};
	bar.warp.sync 	-1;
	wmma.mma.sync.aligned.row.col.m32n8k16.f16.f16 {%r28243, %r28244, %r28245, %r28246}, {%r2, %r2, %r2, %r2, %r2, %r2, %r2, %r2}, {%r2, %r2, %r2, %r2, %r2, %r2, %r2, %r2}, {%r28239, %r28240, %r28241, %r28242};
	bar.warp.sync 	-1;
	wmma.mma.sync.aligned.row.col.m32n8k16.f16.f16 {%r28247, %r28248, %r28249, %r28250}, {%r2, %r2, %r2, %r2, %r2, %r2, %r2, %r2}, {%r2, %r2, %r2, %r2, %r2, %r2, %r2, %r2}, {%r28243, %r28244, %r28245, %r28246};
	bar.warp.sync 	-1;
	wmma.mma.sync.aligned.row.col.m32n8k16.f16.f16 {%r28251, %r28252, %r28253, %r28254}, {%r2, %r2, %r2, %r2, %r2, %r2, %r2, %r2}, {%r2, %r2, %r2, %r2, %r2, %r2, %r2, %r2}, {%r28247, %r28248, %r28249, %r28250};
	bar.warp.sync 	-1;
	wmma.mma.sync.aligned.row.col.m32n8k16.f16.f16 {%r28255, %r28256, %r28257, %r28258}, {%r2, %r2, %r2, %r2, %r2, %r2, %r2, %r2}, {%r2, %r2, %r2, %r2, %r2, %r2, %r2, %r2}, {%r28251, %r28252, %r28253, %r28254};
	bar.warp.sync 	-1;
	wmma.mma.sync.aligned.row.col.m32n8k16.f16.f16 {%r28259, %r28260, %r28261, %r28262}, {%r2, %r2, %r2, %r2, %r2, %r2, %r2, %r2}, {%r2, %r2, %r2, %r2, %r2, %r2, %r2, %r2}, {%r28255, %r28256, %r28257, %r28258};
	bar.warp.sync 	-1;
	wmma.mma.sync.aligned.row.col.m32n8k16.f16.f16 {%r28263, %r28264, %r28265, %r28266}, {%r2, %r2, %r2, %r2, %r2, %r2, %r2, %r2}, {%r2, %r2, %r2, %r2, %r2, %r2, %r2, %r2}, {%r28259, %r28260, %r28261, %r28262};
	bar.warp.sync 	-1;
	wmma.mma.sync.aligned.row.col.m32n8k16.f16.f16 {%r28267, %r28268, %r28269, %r28270}, {%r2, %r2, %r2, %r2, %r2, %r2, %r2, %r2}, {%r2, %r2, %r2, %r2, %r2, %r2, %r2, %r2}, {%r28263, %r28264, %r28265, %r28266};
	bar.warp.sync 	-1;
	wmma.mma.sync.aligned.row.col.m32n8k16.f16.f16 {%r28271, %r28272, %r28273, %r28274}, {%r2, %r2, %r2, %r2, %r2, %r2, %r2, %r2}, {%r2, %r2, %r2, %r2, %r2, %r2, %r2, %r2}, {%r28267, %r28268, %r28269, %r28270};
	bar.warp.sync 	-1;
	wmma.mma.sync.aligned.row.col.m32n8k16.f16.f16 {%r28275, %r28276, %r28277, %r28278}, {%r2, %r2, %r2, %r2, %r2, %r2, %r2, %r2}, {%r2, %r2, %r2, %r2, %r2, %r2, %r2, %r2}, {%r28271, %r28272, %r28273, %r28274};
	bar.warp.sync 	-1;
	wmma.mma.sync.aligned.row.col.m32n8k16.f16.f16 {%r28279, %r28280, %r28281, %r28282}, {%r2, %r2, %r2, %r2, %r2, %r2, %r2, %r2}, {%r2, %r2, %r2, %r2, %r2, %r2, %r2, %r2}, {%r28275, %r28276, %r28277, %r28278};
	bar.warp.sync 	-1;
	wmma.mma.sync.aligned.row.col.m32n8k16.f16.f16 {%r28283, %r28284, %r28285, %r28286}, {%r2, %r2, %r2, %r2, %r2, %r2, %r2, %r2}, {%r2, %r2, %r2, %r2, %r2, %r2, %r2, %r2}, {%r28279, %r28280, %r28281, %r28282};
	bar.warp.sync 	-1;
	wmma.mma.sync.aligned.row.col.m32n8k16.f16.f16 {%r28287, %r28288, %r28289, %r28290}, {%r2, %r2, %r2, %r2, %r2, %r2, %r2, %r2}, {%r2, %r2, %r2, %r2, %r2, %r2, %r2, %r2}, {%r28283, %r28284, %r28285, %r28286};
	bar.warp.sync 	-1;
	wmma.mma.sync.aligned.row.col.m32n8k16.f16.f16 {%r28291, %r28292, %r28293, %r28294}, {%r2, %r2, %r2, %r2, %r2, %r2, %r2, %r2}, {%r2, %r2, %r2, %r2, %r2, %r2, %r2, %r2}, {%r28287, %r28288, %r28289, %r28290};
	bar.warp.sync 	-1;
	wmma.mma.sync.aligned.row.col.m32n8k16.f16.f16 {%r28295, %r28296, %r28297, %r28298}, {%r2, %r2, %r2, %r2, %r2, %r2, %r2, %r2}, {%r2, %r2, %r2, %r2, %r2, %r2, %r2, %r2}, {%r28291, %r28292, %r28293, %r28294};
	bar.warp.sync 	-1;
	wmma.mma.sync.aligned.row.col.m32n8k16.f16.f16 {%r28299, %r28300, %r28301, %r28302}, {%r2, %r2, %r2, %r2, %r2, %r2, %r2, %r2}, {%r2, %r2, %r2, %r2, %r2, %r2, %r2, %r2}, {%r28295, %r28296, %r28297, %r28298};
	bar.warp.sync 	-1;
	wmma.mma.sync.aligned.row.col.m32n8k16.f16.f16 {%r28303, %r28304, %r28305, %r28306}, {%r2, %r2, %r2, %r2, %r2, %r2, %r2, %r2}, {%r2, %r2, %r2, %r2, %r2, %r2, %r2, %r2}, {%r28299, %r28300, %r28301, %r28302};
	bar.warp.sync 	-1;
	wmma.mma.sync.aligned.row.col.m32n8k16.f16.f16 {%r28307, %r28308, %r28309, %r28310}, {%r2, %r2, %r2, %r2, %r2, %r2, %r2, %r2}, {%r2, %r2, %r2, %r2, %r2, %r2, %r2, %r2}, {%r28303, %r28304, %r28305, %r28306};
	bar.warp.sync 	-1;
	wmma.mma.sync.aligned.row.col.m32n8k16.f16.f16 {%r28311, %r28312, %r28313, %r28314}, {%r2, %r2, %r2, %r2, %r2, %r2, %r2, %r2}, {%r2, %r2, %r2, %r2, %r2, %r2, %r2, %r2}, {%r28307, %r28308, %r28309, %r28310};
	bar.warp.sync 	-1;
	wmma.mma.sync.aligned.row.col.m32n8k16.f16.f16 {%r28315, %r28316, %r28317, %r28318}, {%r2, %r2, %r2, %r2, %r2, %r2, %r2, %r2}, {%r2, %r2, %r2, %r2, %r2, %r2, %r2, %r2}, {%r28311, %r28312, %r28313, %r28314};
	bar.warp.sync 	-1;
	wmma.mma.sync.aligned.row.col.m32n8k16.f16.f16 {%r28319, %r28320, %r28321, %r28322}, {%r2, %r2, %r2, %r2, %r2, %r2, %r2, %r2}, {%r2, %r2, %r2, %r2, %r2, %r2, %r2, %r2}, {%r28315, %r28316, %r28317, %r28318};
	bar.warp.sync 	-1;
	wmma.mma.sync.aligned.row.col.m32n8k16.f16.f16 {%r28323, %r28324, %r28325, %r28326}, {%r2, %r2, %r2, %r2, %r2, %r2, %r2, %r2}, {%r2, %r2, %r2, %r2, %r2, %r2, %r2, %r2}, {%r28319, %r28320, %r28321, %r28322};
	bar.warp.sync 	-1;
	wmma.mma.sync.aligned.row.col.m32n8k16.f16.f16 {%r28327, %r28328, %r28329, %r28330}, {%r2, %r2, %r2, %r2, %r2, %r2, %r2, %r2}, {%r2, %r2, %r2, %r2, %r2, %r2, %r2, %r2}, {%r28323, %r28324, %r28325, %r28326};
	bar.warp.sync 	-1;
	wmma.mma.sync.aligned.row.col.m32n8k16.f16.f16 {%r28331, %r28332, %r28333, %r28334}, {%r2, %r2, %r2, %r2, %r2, %r2, %r2, %r2}, {%r2, %r2, %r2, %r2, %r2, %r2, %r2, %r2}, {%r28327, %r28328, %r28329, %r28330};
	bar.warp.sync 	-1;
	wmma.mma.sync.aligned.row.col.m32n8k16.f16.f16 {%r28335, %r28336, %r28337, %r28338}, {%r2, %r2, %r2, %r2, %r2, %r2, %r2, %r2}, {%r2, %r2, %r2, %r2, %r2, %r2, %r2, %r2}, {%r28331, %r28332, %r28333, %r28334};
	bar.warp.sync 	-1;
	wmma.mma.sync.aligned.row.col.m32n8k16.f16.f16 {%r28339, %r28340, %r28341, %r28342}, {%r2, %r2, %r2, %r2, %r2, %r2, %r2, %r2}, {%r2, %r2, %r2, %r2, %r2, %r2, %r2, %r2}, {%r28335, %r28336, %r28337, %r28338};
	bar.warp.sync 	-1;
	wmma.mma.sync.aligned.row.col.m32n8k16.f16.f16 {%r28343, %r28344, %r28345, %r28346}, {%r2, %r2, %r2, %r2, %r2, %r2, %r2, %r2}, {%r2, %r2, %r2, %r2, %r2, %r2, %r2, %r2}, {%r28339, %r28340, %r28341, %r28342};
	bar.warp.sync 	-1;
	wmma.mma.sync.aligned.row.col.m32n8k16.f16.f16 {%r28347, %r28348, %r28349, %r28350}, {%r2, %r2, %r2, %r2, %r2, %r2, %r2, %r2}, {%r2, %r2, %r2, %r2, %r2, %r2, %r2, %r2}, {%r28343, %r28344, %r28345, %r28346};
	bar.warp.sync 	-1;
	wmma.mma.sync.aligned.row.col.m32n8k16.f16.f16 {%r28351, %r28352, %r28353, %r28354}, {%r2, %r2, %r2, %r2, %r2, %r2, %r2, %r2}, {%r2, %r2, %r2, %r2, %r2, %r2, %r2, %r2}, {%r28347, %r28348, %r28349, %r28350};
	bar.warp.sync 	-1;
	wmma.mma.sync.aligned.row.col.m32n8k16.f16.f16 {%r28355, %r28356, %r28357, %r28358}, {%r2, %r2, %r2, %r2, %r2, %r2, %r2, %r2}, {%r2, %r2, %r2, %r2, %r2, %r2, %r2, %r2}, {%r28351, %r28352, %r28353, %r28354};
	bar.warp.sync 	-1;
	wmma.mma.sync.aligned.row.col.m32n8k16.f16.f16 {%r28359, %r28360, %r28361, %r28362}, {%r2, %r2, %r2, %r2, %r2, %r2, %r2, %r2}, {%r2, %r2, %r2, %r2, %r2, %r2, %r2, %r2}, {%r28355, %r28356, %r28357, %r28358};
	bar.warp.sync 	-1;
	wmma.mma.sync.aligned.row.col.m32n8k16.f16.f16 {%r28363, %r28364, %r28365, %r28366}, {%r2, %r2, %r2, %r2, %r2, %r2, %r2, %r2}, {%r2, %r2, %r2, %r2, %r2, %r2, %r2, %r2}, {%r28359, %r28360, %r28361, %r28362};
	bar.warp.sync 	-1;
	wmma.mma.sync.aligned.row.col.m32n8k16.f16.f16 {%r28367, %r28368, %r28369, %r28370}, {%r2, %r2, %r2, %r2, %r2, %r2, %r2, %r2}, {%r2, %r2, %r2, %r2, %r2, %r2, %r2, %r2}, {%r28363, %r28364, %r28365, %r28366};
	bar.warp.sync 	-1;
	wmma.mma.sync.aligned.row.col.m32n8k16.f16.f16 {%r28371, %r28372, %r28373, %r28374}, {%r2, %r2, %r2, %r2, %r2, %r2, %r2, %r2}, {%r2, %r2, %r2, %r2, %r2, %r2, %r2, %r2}, {%r28367, %r28368, %r28369, %r28370};
	bar.warp.sync 	-1;
	wmma.mma.sync.aligned.row.col.m32n8k16.f16.f16 {%r28375, %r28376, %r28377, %r28378}, {%r2, %r2, %r2, %r2, %r2, %r2, %r2, %r2}, {%r2, %r2, %r2, %r2, %r2, %r2, %r2, %r2}, {%r28371, %r28372, %r28373, %r28374};
	bar.warp.sync 	-1;
	wmma.mma.sync.aligned.row.col.m32n8k16.f16.f16 {%r28379, %r28380, %r28381, %r28382}, {%r2, %r2, %r2, %r2, %r2, %r2, %r2, %r2}, {%r2, %r2, %r2, %r2, %r2, %r2, %r2, %r2}, {%r28375, %r28376, %r28377, %r28378};
	bar.warp.sync 	-1;
	wmma.mma.sync.aligned.row.col.m32n8k16.f16.f16 {%r28383, %r28384, %r28385, %r28386}, {%r2, %r2, %r2, %r2, %r2, %r2, %r2, %r2}, {%r2, %r2, %r2, %r2, %r2, %r2, %r2, %r2}, {%r28379, %r28380, %r28381, %r28382};
	bar.warp.sync 	-1;
	wmma.mma.sync.aligned.row.col.m32n8k16.f16.f16 {%r28387, %r28388, %r28389, %r28390}, {%r2, %r2, %r2, %r2, %r2, %r2, %r2, %r2}, {%r2, %r2, %r2, %r2, %r2, %r2, %r2, %r2}, {%r28383, %r28384, %r28385, %r28386};
	bar.warp.sync 	-1;
	wmma.mma.sync.aligned.row.col.m32n8k16.f16.f16 {%r28391, %r28392, %r28393, %r28394}, {%r2, %r2, %r2, %r2, %r2, %r2, %r2, %r2}, {%r2, %r2, %r2, %r2, %r2, %r2, %r2, %r2}, {%r28387, %r28388, %r28389, %r28390};
	bar.warp.sync 	-1;
	wmma.mma.sync.aligned.row.col.m32n8k16.f16.f16 {%r28395, %r28396, %r28397, %r28398}, {%r2, %r2, %r2, %r2, %r2, %r2, %r2, %r2}, {%r2, %r2, %r2, %r2, %r2, %r2, %r2, %r2}, {%r28391, %r28392, %r28393, %r28394};
	bar.warp.sync 	-1;
	wmma.mma.sync.aligned.row.col.m32n8k16.f16.f16 {%r28399, %r28400, %r28401, %r28402}, {%r2, %r2, %r2, %r2, %r2, %r2, %r2, %r2}, {%r2, %r2, %r2, %r2, %r2, %r2, %r2, %r2}, {%r28395, %r28396, %r28397, %r28398};
	bar.warp.sync 	-1;
	wmma.mma.sync.aligned.row.col.m32n8k16.f16.f16 {%r28403, %r28404, %r28405, %r28406}, {%r2, %r2, %r2, %r2, %r2, %r2, %r2, %r2}, {%r2, %r2, %r2, %r2, %r2, %r2, %r2, %r2}, {%r28399, %r28400, %r28401, %r28402};
	bar.warp.sync 	-1;
	wmma.mma.sync.aligned.row.col.m32n8k16.f16.f16 {%r28407, %r28408, %r28409, %r28410}, {%r2, %r2, %r2, %r2, %r2, %r2, %r2, %r2}, {%r2, %r2, %r2, %r2, %r2, %r2, %r2, %r2}, {%r28403, %r28404, %r28405, %r28406};
	bar.warp.sync 	-1;
	wmma.mma.sync.aligned.row.col.m32n8k16.f16.f16 {%r28411, %r28412, %r28413, %r28414}, {%r2, %r2, %r2, %r2, %r2, %r2, %r2, %r2}, {%r2, %r2, %r2, %r2, %r2, %r2, %r2, %r2}, {%r28407, %r28408, %r28409, %r28410};
	bar.warp.sync 	-1;
	wmma.mma.sync.aligned.row.col.m32n8k16.f16.f16 {%r28415, %r28416, %r28417, %r28418}, {%r2, %r2, %r2, %r2, %r2, %r2, %r2, %r2}, {%r2, %r2, %r2, %r2, %r2, %r2, %r2, %r2}, {%r28411, %r28412, %r28413, %r28414};
	bar.warp.sync 	-1;
	wmma.mma.sync.aligned.row.col.m32n8k16.f16.f16 {%r28419, %r28420, %r28421, %r28422}, {%r2, %r2, %r2, %r2, %r2, %r2, %r2, %r2}, {%r2, %r2, %r2, %r2, %r2, %r2, %r2, %r2}, {%r28415, %r28416, %r28417, %r28418};
	bar.warp.sync 	-1;
	wmma.mma.sync.aligned.row.col.m32n8k16.f16.f16 {%r28423, %r28424, %r28425, %r28426}, {%r2, %r2, %r2, %r2, %r2, %r2, %r2, %r2}, {%r2, %r2, %r2, %r2, %r2, %r2, %r2, %r2}, {%r28419, %r28420, %r28421, %r28422};
	bar.warp.sync 	-1;
	wmma.mma.sync.aligned.row.col.m32n8k16.f16.f16 {%r28427, %r28428, %r28429, %r28430}, {%r2, %r2, %r2, %r2, %r2, %r2, %r2, %r2}, {%r2, %r2, %r2, %r2, %r2, %r2, %r2, %r2}, {%r28423, %r28424, %r28425, %r28426};
	bar.warp.sync 	-1;
	wmma.mma.sync.aligned.row.col.m32n8k16.f16.f16 {%r28431, %r28432, %r28433, %r28434}, {%r2, %r2, %r2, %r2, %r2, %r2, %r2, %r2}, {%r2, %r2, %r2, %r2, %r2, %r2, %r2, %r2}, {%r28427, %r28428, %r28429, %r28430};
	bar.warp.sync 	-1;
	wmma.mma.sync.aligned.row.col.m32n8k16.f16.f16 {%r28435, %r28436, %r28437, %r28438}, {%r2, %r2, %r2, %r2, %r2, %r2, %r2, %r2}, {%r2, %r2, %r2, %r2, %r2, %r2, %r2, %r2}, {%r28431, %r28432, %r28433, %r28434};
	bar.warp.sync 	-1;
	wmma.mma.sync.aligned.row.col.m32n8k16.f16.f16 {%r28439, %r28440, %r28441, %r28442}, {%r2, %r2, %r2, %r2, %r2, %r2, %r2, %r2}, {%r2, %r2, %r2, %r2, %r2, %r2, %r2, %r2}, {%r28435, %r28436, %r28437, %r28438};
	bar.warp.sync 	-1;
	wmma.mma.sync.aligned.row.col.m32n8k16.f16.f16 {%r28443, %r28444, %r28445, %r28446}, {%r2, %r2, %r2, %r2, %r2, %r2, %r2, %r2}, {%r2, %r2, %r2, %r2, %r2, %r2, %r2, %r2}, {%r28439, %r28440, %r28441, %r28442};
	bar.warp.sync 	-1;
	wmma.mma.sync.aligned.row.col.m32n8k16.f16.f16 {%r28447, %r28448, %r28449, %r28450}, {%r2, %r2, %r2, %r2, %r2, %r2, %r2, %r2}, {%r2, %r2, %r2, %r2, %r2, %r2, %r2, %r2}, {%r28443, %r28444, %r28445, %r28446};
	bar.warp.sync 	-1;
	wmma.mma.sync.aligned.row.col.m32n8k16.f16.f16 {%r28451, %r28452, %r28453, %r28454}, {%r2, %r2, %r2, %r2, %r2, %r2, %r2, %r2}, {%r2, %r2, %r2, %r2, %r2, %r2, %r2, %r2}, {%r28447, %r28448, %r28449, %r28450};
	bar.warp.sync 	-1;
	wmma.mma.sync.aligned.row.col.m32n8k16.f16.f16 {%r28455, %r28456, %r28457, %r28458}, {%r2, %r2, %r2, %r2, %r2, %r2, %r2, %r2}, {%r2, %r2, %r2, %r2, %r2, %r2, %r2, %r2}, {%r28451, %r28452, %r28453, %r28454};
	bar.warp.sync 	-1;
	wmma.mma.sync.aligned.row.col.m32n8k16.f16.f16 {%r28459, %r28460, %r28461, %r28462}, {%r2, %r2, %r2, %r2, %r2, %r2, %r2, %r2}, {%r2, %r2, %r2, %r2, %r2, %r2, %r2, %r2}, {%r28455, %r28456, %r28457, %r28458};
	bar.warp.sync 	-1;
	wmma.mma.sync.aligned.row.col.m32n8k16.f16.f16 {%r28463, %r28464, %r28465, %r28466}, {%r2, %r2, %r2, %r2, %r2, %r2, %r2, %r2}, {%r2, %r2, %r2, %r2, %r2, %r2, %r2, %r2}, {%r28459, %r28460, %r28461, %r28462};
	bar.warp.sync 	-1;
	wmma.mma.sync.aligned.row.col.m32n8k16.f16.f16 {%r28467, %r28468, %r28469, %r28470}, {%r2, %r2, %r2, %r2, %r2, %r2, %r2, %r2}, {%r2, %r2, %r2, %r2, %r2, %r2, %r2, %r2}, {%r28463, %r28464, %r28465, %r28466};
	bar.warp.sync 	-1;
	wmma.mma.sync.aligned.row.col.m32n8k16.f16.f16 {%r28471, %r28472, %r28473, %r28474}, {%r2, %r2, %r2, %r2, %r2, %r2, %r2, %r2}, {%r2, %r2, %r2, %r2, %r2, %r2, %r2, %r2}, {%r28467, %r28468, %r28469, %r28470};
	bar.warp.sync 	-1;
	wmma.mma.sync.aligned.row.col.m32n8k16.f16.f16 {%r28475, %r28476, %r28477, %r28478}, {%r2, %r2, %r2, %r2, %r2, %r2, %r2, %r2}, {%r2, %r2, %r2, %r2, %r2, %r2, %r2, %r2}, {%r28471, %r28472, %r28473, %r28474};
	bar.warp.sync 	-1;
	wmma.mma.sync.aligned.row.col.m32n8k16.f16.f16 {%r28479, %r28480, %r28481, %r28482}, {%r2, %r2, %r2, %r2, %r2, %r2, %r2, %r2}, {%r2, %r2, %r2, %r2, %r2, %r2, %r2, %r2}, {%r28475, %r28476, %r28477, %r28478};
	bar.warp.sync 	-1;
	wmma.mma.sync.aligned.row.col.m32n8k16.f16.f16 {%r28483, %r28484, %r28485, %r28486}, {%r2, %r2, %r2, %r2, %r2, %r2, %r2, %r2}, {%r2, %r2, %r2, %r2, %r2, %r2, %r2, %r2}, {%r28479, %r28480, %r28481, %r28482};
	bar.warp.sync 	-1;
	wmma.mma.sync.aligned.row.col.m32n8k16.f16.f16 {%r28487, %r28488, %r28489, %r28490}, {%r2, %r2, %r2, %r2, %r2, %r2, %r2, %r2}, {%r2, %r2, %r2, %r2, %r2, %r2, %r2, %r2}, {%r28483, %r28484, %r28485, %r28486};
	bar.warp.sync 	-1;
	wmma.mma.sync.aligned.row.col.m32n8k16.f16.f16 {%r28491, %r28492, %r28493, %r28494}, {%r2, %r2, %r2, %r2, %r2, %r2, %r2, %r2}, {%r2, %r2, %r2, %r2, %r2, %r2, %r2, %r2}, {%r28487, %r28488, %r28489, %r28490};
	bar.warp.sync 	-1;
	wmma.mma.sync.aligned.row.col.m32n8k16.f16.f16 {%r28495, %r28496, %r28497, %r28498}, {%r2, %r2, %r2, %r2, %r2, %r2, %r2, %r2}, {%r2, %r2, %r2, %r2, %r2, %r2, %r2, %r2}, {%r28491, %r28492, %r28493, %r28494};
	bar.warp.sync 	-1;
	wmma.mma.sync.aligned.row.col.m32n8k16.f16.f16 {%r28499, %r28500, %r28501, %r28502}, {%r2, %r2, %r2, %r2, %r2, %r2, %r2, %r2}, {%r2, %r2, %r2, %r2, %r2, %r2, %r2, %r2}, {%r28495, %r28496, %r28497, %r28498};
	bar.warp.sync 	-1;
	wmma.mma.sync.aligned.row.col.m32n8k16.f16.f16 {%r28503, %r28504, %r28505, %r28506}, {%r2, %r2, %r2, %r2, %r2, %r2, %r2, %r2}, {%r2, %r2, %r2, %r2, %r2, %r2, %r2, %r2}, {%r28499, %r28500, %r28501, %r28502};
	bar.warp.sync 	-1;
	wmma.mma.sync.aligned.row.col.m32n8k16.f16.f16 {%r28507, %r28508, %r28509, %r28510}, {%r2, %r2, %r2, %r2, %r2, %r2, %r2, %r2}, {%r2, %r2, %r2, %r2, %r2, %r2, %r2, %r2}, {%r28503, %r28504, %r28505, %r28506};
	bar.warp.sync 	-1;
	wmma.mma.sync.aligned.row.col.m32n8k16.f16.f16 {%r28511, %r28512, %r28513, %r28514}, {%r2, %r2, %r2, %r2, %r2, %r2, %r2, %r2}, {%r2, %r2, %r2, %r2, %r2, %r2, %r2, %r2}, {%r28507, %r28508, %r28509, %r28510};
	bar.warp.sync 	-1;
	wmma.mma.sync.aligned.row.col.m32n8k16.f16.f16 {%r28515, %r28516, %r28517, %r28518}, {%r2, %r2, %r2, %r2, %r2, %r2, %r2, %r2}, {%r2, %r2, %r2, %r2, %r2, %r2, %r2, %r2}, {%r28511, %r28512, %r28513, %r28514};
	bar.warp.sync 	-1;
	wmma.mma.sync.aligned.row.col.m32n8k16.f16.f16 {%r28519, %r28520, %r28521, %r28522}, {%r2, %r2, %r2, %r2, %r2, %r2, %r2, %r2}, {%r2, %r2, %r2, %r2, %r2, %r2, %r2, %r2}, {%r28515, %r28516, %r28517, %r28518};
	bar.warp.sync 	-1;
	wmma.mma.sync.aligned.row.col.m32n8k16.f16.f16 {%r28523, %r28524, %r28525, %r28526}, {%r2, %r2, %r2, %r2, %r2, %r2, %r2, %r2}, {%r2, %r2, %r2, %r2, %r2, %r2, %r2, %r2}, {%r28519, %r28520, %r28521, %r28522};
	bar.warp.sync 	-1;
	wmma.mma.sync.aligned.row.col.m32n8k16.f16.f16 {%r28527, %r28528, %r28529, %r28530}, {%r2, %r2, %r2, %r2, %r2, %r2, %r2, %r2}, {%r2, %r2, %r2, %r2, %r2, %r2, %r2, %r2}, {%r28523, %r28524, %r28525, %r28526};
	bar.warp.sync 	-1;
	wmma.mma.sync.aligned.row.col.m32n8k16.f16.f16 {%r28531, %r28532, %r28533, %r28534}, {%r2, %r2, %r2, %r2, %r2, %r2, %r2, %r2}, {%r2, %r2, %r2, %r2, %r2, %r2, %r2, %r2}, {%r28527, %r28528, %r28529, %r28530};
	bar.warp.sync 	-1;
	wmma.mma.sync.aligned.row.col.m32n8k16.f16.f16 {%r28535, %r28536, %r28537, %r28538}, {%r2, %r2, %r2, %r2, %r2, %r2, %r2, %r2}, {%r2, %r2, %r2, %r2, %r2, %r2, %r2, %r2}, {%r28531, %r28532, %r28533, %r28534};
	bar.warp.sync 	-1;
	wmma.mma.sync.aligned.row.col.m32n8k16.f16.f16 {%r28539, %r28540, %r28541, %r28542}, {%r2, %r2, %r2, %r2, %r2, %r2, %r2, %r2}, {%r2, %r2, %r2, %r2, %r2, %r2, %r2, %r2}, {%r28535, %r28536, %r28537, %r28538};
	bar.warp.sync 	-1;
	wmma.mma.sync.aligned.row.col.m32n8k16.f16.f16 {%r28543, %r28544, %r28545, %r28546}, {%r2, %r2, %r2, %r2, %r2, %r2, %r2, %r2}, {%r2, %r2, %r2, %r2, %r2, %r2, %r2, %r2}, {%r28539, %r28540, %r28541, %r28542};
	bar.warp.sync 	-1;
	wmma.mma.sync.aligned.row.col.m32n8k16.f16.f16 {%r28547, %r28548, %r28549, %r28550}, {%r2, %r2, %r2, %r2, %r2, %r2, %r2, %r2}, {%r2, %r2, %r2, %r2, %r2, %r2, %r2, %r2}, {%r28543, %r28544, %r28545, %r28546};
	bar.warp.sync 	-1;
	wmma.mma.sync.aligned.row.col.m32n8k16.f16.f16 {%r28551, %r28552, %r28553, %r28554}, {%r2, %r2, %r2, %r2, %r2, %r2, %r2, %r2}, {%r2, %r2, %r2, %r2, %r2, %r2, %r2, %r2}, {%r28547, %r28548, %r28549, %r28550};
	bar.warp.sync 	-1;
	wmma.mma.sync.aligned.row.col.m32n8k16.f16.f16 {%r28555, %r28556, %r28557, %r28558}, {%r2, %r2, %r2, %r2, %r2, %r2, %r2, %r2}, {%r2, %r2, %r2, %r2, %r2, %r2, %r2, %r2}, {%r28551, %r28552, %r28553, %r28554};
	bar.warp.sync 	-1;
	wmma.mma.sync.aligned.row.col.m32n8k16.f16.f16 {%r28559, %r28560, %r28561, %r28562}, {%r2, %r2, %r2, %r2, %r2, %r2, %r2, %r2}, {%r2, %r2, %r2, %r2, %r2, %r2, %r2, %r2}, {%r28555, %r28556, %r28557, %r28558};
	bar.warp.sync 	-1;
	wmma.mma.sync.aligned.row.col.m32n8k16.f16.f16 {%r28563, %r28564, %r28565, %r28566}, {%r2, %r2, %r2, %r2, %r2, %r2, %r2, %r2}, {%r2, %r2, %r2, %r2, %r2, %r2, %r2, %r2}, {%r28559, %r28560, %r28561, %r28562};
	bar.warp.sync 	-1;
	wmma.mma.sync.aligned.row.col.m32n8k16.f16.f16 {%r28567, %r28568, %r28569, %r28570}, {%r2, %r2, %r2, %r2, %r2, %r2, %r2, %r2}, {%r2, %r2, %r2, %r2, %r2, %r2, %r2, %r2}, {%r28563, %r28564, %r28565, %r28566};
	bar.warp.sync 	-1;
	wmma.mma.sync.aligned.row.col.m32n8k16.f16.f16 {%r28571, %r28572, %r28573, %r28574}, {%r2, %r2, %r2, %r2, %r2, %r2, %r2, %r2}, {%r2, %r2, %r2, %r2, %r2, %r2, %r2, %r2}, {%r28567, %r28568, %r28569, %r28570};
	bar.warp.sync 	-1;
	wmma.mma.sync.aligned.row.col.m32n8k16.f16.f16 {%r28575, %r28576, %r28577, %r28578}, {%r2, %r2, %r2, %r2, %r2, %r2, %r2, %r2}, {%r2, %r2, %r2, %r2, %r2, %r2, %r2, %r2}, {%r28571, %r28572, %r28573, %r28574};
	bar.warp.sync 	-1;
	wmma.mma.sync.aligned.row.col.m32n8k16.f16.f16 {%r28579, %r28580, %r28581, %r28582}, {%r2, %r2, %r2, %r2, %r2, %r2, %r2, %r2}, {%r2, %r2, %r2, %r2, %r2, %r2, %r2, %r2}, {%r28575, %r28576, %r28577, %r28578};
	bar.warp.sync 	-1;
	wmma.mma.sync.aligned.row.col.m32n8k16.f16.f16 {%r28583, %r28584, %r28585, %r28586}, {%r2, %r2, %r2, %r2, %r2, %r2, %r2, %r2}, {%r2, %r2, %r2, %r2, %r2, %r2, %r2, %r2}, {%r28579, %r28580, %r28581, %r28582};
	bar.warp.sync 	-1;
	wmma.mma.sync.aligned.row.col.m32n8k16.f16.f16 {%r28587, %r28588, %r28589, %r28590}, {%r2, %r2, %r2, %r2, %r2, %r2, %r2, %r2}, {%r2, %r2, %r2, %r2, %r2, %r2, %r2, %r2}, {%r28583, %r28584, %r28585, %r28586};
	bar.warp.sync 	-1;
	wmma.mma.sync.aligned.row.col.m32n8k16.f16.f16 {%r28591, %r28592, %r28593, %r28594}, {%r2, %r2, %r2, %r2, %r2, %r2, %r2, %r2}, {%r2, %r2, %r2, %r2, %r2, %r2, %r2, %r2}, {%r28587, %r28588, %r28589, %r28590};
	bar.warp.sync 	-1;
	wmma.mma.sync.aligned.row.col.m32n8k16.f16.f16 {%r28595, %r28596, %r28597, %r28598}, {%r2, %r2, %r2, %r2, %r2, %r2, %r2, %r2}, {%r2, %r2, %r2, %r2, %r2, %r2, %r2, %r2}, {%r28591, %r28592, %r28593, %r28594};
	bar.warp.sync 	-1;
	wmma.mma.sync.aligned.row.col.m32n8k16.f16.f16 {%r28599, %r28600, %r28601, %r28602}, {%r2, %r2, %r2, %r2, %r2, %r2, %r2, %r2}, {%r2, %r2, %r2, %r2, %r2, %r2, %r2, %r2}, {%r28595, %r28596, %r28597, %r28598};
	bar.warp.sync 	-1;
	wmma.mma.sync.aligned.row.col.m32n8k16.f16.f16 {%r28603, %r28604, %r28605, %r28606}, {%r2, %r2, %r2, %r2, %r2, %r2, %r2, %r2}, {%r2, %r2, %r2, %r2, %r2, %r2, %r2, %r2}, {%r28599, %r28600, %r28601, %r28602};
	bar.warp.sync 	-1;
	wmma.mma.sync.aligned.row.col.m32n8k16.f16.f16 {%r28607, %r28608, %r28609, %r28610}, {%r2, %r2, %r2, %r2, %r2, %r2, %r2, %r2}, {%r2, %r2, %r2, %r2, %r2, %r2, %r2, %r2}, {%r28603, %r28604, %r28605, %r28606};
	bar.warp.sync 	-1;
	wmma.mma.sync.aligned.row.col.m32n8k16.f16.f16 {%r28611, %r28612, %r28613, %r28614}, {%r2, %r2, %r2, %r2, %r2, %r2, %r2, %r2}, {%r2, %r2, %r2, %r2, %r2, %r2, %r2, %r2}, {%r28607, %r28608, %r28609, %r28610};
	bar.warp.sync 	-1;
	wmma.mma.sync.aligned.row.col.m32n8k16.f16.f16 {%r28615, %r28616, %r28617, %r28618}, {%r2, %r2, %r2, %r2, %r2, %r2, %r2, %r2}, {%r2, %r2, %r2, %r2, %r2, %r2, %r2, %r2}, {%r28611, %r28612, %r28613, %r28614};
	bar.warp.sync 	-1;
	wmma.mma.sync.aligned.row.col.m32n8k16.f16.f16 {%r28619, %r28620, %r28621, %r28622}, {%r2, %r2, %r2, %r2, %r2, %r2, %r2, %r2}, {%r2, %r2, %r2, %r2, %r2, %r2, %r2, %r2}, {%r28615, %r28616, %r28617, %r28618};
	bar.warp.sync 	-1;
	wmma.mma.sync.aligned.row.col.m32n8k16.f16.f16 {%r28623, %r28624, %r28625, %r28626}, {%r2, %r2, %r2, %r2, %r2, %r2, %r2, %r2}, {%r2, %r2, %r2, %r2, %r2, %r2, %r2, %r2}, {%r28619, %r28620, %r28621, %r28622};
	bar.warp.sync 	-1;
	wmma.mma.sync.aligned.row.col.m32n8k16.f16.f16 {%r28627, %r28628, %r28629, %r28630}, {%r2, %r2, %r2, %r2, %r2, %r2, %r2, %r2}, {%r2, %r2, %r2, %r2, %r2, %r2, %r2, %r2}, {%r28623, %r28624, %r28625, %r28626};
	bar.warp.sync 	-1;
	wmma.mma.sync.aligned.row.col.m32n8k16.f16.f16 {%r28631, %r28632, %r28633, %r28634}, {%r2, %r2, %r2, %r2, %r2, %r2, %r2, %r2}, {%r2, %r2, %r2, %r2, %r2, %r2, %r2, %r2}, {%r28627, %r28628, %r28629, %r28630};
	bar.warp.sync 	-1;
	wmma.mma.sync.aligned.row.col.m32n8k16.f16.f16 {%r28635, %r28636, %r28637, %r28638}, {%r2, %r2, %r2, %r2, %r2, %r2, %r2, %r2}, {%r2, %r2, %r2, %r2, %r2, %r2, %r2, %r2}, {%r28631, %r28632, %r28633, %r28634};
	bar.warp.sync 	-1;
	wmma.mma.sync.aligned.row.col.m32n8k16.f16.f16 {%r28639, %r28640, %r28641, %r28642}, {%r2, %r2, %r2, %r2, %r2, %r2, %r2, %r2}, {%r2, %r2, %r2, %r2, %r2, %r2, %r2, %r2}, {%r28635, %r28636, %r28637, %r28638};
	bar.warp.sync 	-1;
	wmma.mma.sync.aligned.row.col.m32n8k16.f16.f16 {%r28643, %r28644, %r28645, %r28646}, {%r2, %r2, %r2, %r2, %r2, %r2, %r2, %r2}, {%r2, %r2, %r2, %r2, %r2, %r2, %r2, %r2}, {%r28639, %r28640, %r28641, %r28642};
	bar.warp.sync 	-1;
	wmma.mma.sync.aligned.row.col.m32n8k16.f16.f16 {%r28647, %r28648, %r28649, %r28650}, {%r2, %r2, %r2, %r2, %r2, %r2, %r2, %r2}, {%r2, %r2, %r2, %r2, %r2, %r2, %r2, %r2}, {%r28643, %r28644, %r28645, %r28646};
	bar.warp.sync 	-1;
	wmma.mma.sync.aligned.row.col.m32n8k16.f16.f16 {%r28651, %r28652, %r28653, %r28654}, {%r2, %r2, %r2, %r2, %r2, %r2, %r2, %r2}, {%r2, %r2, %r2, %r2, %r2, %r2, %r2, %r2}, {%r28647, %r28648, %r28649, %r28650};
	bar.warp.sync 	-1;
	wmma.mma.sync.aligned.row.col.m32n8k16.f16.f16 {%r28655, %r28656, %r28657, %r28658}, {%r2, %r2, %r2, %r2, %r2, %r2, %r2, %r2}, {%r2, %r2, %r2, %r2, %r2, %r2, %r2, %r2}, {%r28651, %r28652, %r28653, %r28654};
	bar.warp.sync 	-1;
	wmma.mma.sync.aligned.row.col.m32n8k16.f16.f16 {%r28659, %r28660, %r28661, %r28662}, {%r2, %r2, %r2, %r2, %r2, %r2, %r2, %r2}, {%r2, %r2, %r2, %r2, %r2, %r2, %r2, %r2}, {%r28655, %r28656, %r28657, %r28658};
	bar.warp.sync 	-1;
	wmma.mma.sync.aligned.row.col.m32n8k16.f16.f16 {%r28663, %r28664, %r28665, %r28666}, {%r2, %r2, %r2, %r2, %r2, %r2, %r2, %r2}, {%r2, %r2, %r2, %r2, %r2, %r2, %r2, %r2}, {%r28659, %r28660, %r28661, %r28662};
	bar.warp.sync 	-1;
	wmma.mma.sync.aligned.row.col.m32n8k16.f16.f16 {%r28667, %r28668, %r28669, %r28670}, {%r2, %r2, %r2, %r2, %r2, %r2, %r2, %r2}, {%r2, %r2, %r2, %r2, %r2, %r2, %r2, %r2}, {%r28663, %r28664, %r28665, %r28666};
	bar.warp.sync 	-1;
	wmma.mma.sync.aligned.row.col.m32n8k16.f16.f16 {%r28671, %r28672, %r28673, %r28674}, {%r2, %r2, %r2, %r2, %r2, %r2, %r2, %r2}, {%r2, %r2, %r2, %r2, %r2, %r2, %r2, %r2}, {%r28667, %r28668, %r28669, %r28670};
	bar.warp.sync 	-1;
	wmma.mma.sync.aligned.row.col.m32n8k16.f16.f16 {%r28675, %r28676, %r28677, %r28678}, {%r2, %r2, %r2, %r2, %r2, %r2, %r2, %r2}, {%r2, %r2, %r2, %r2, %r2, %r2, %r2, %r2}, {%r28671, %r28672, %r28673, %r28674};
	bar.warp.sync 	-1;
	wmma.mma.sync.aligned.row.col.m32n8k16.f16.f16 {%r28679, %r28680, %r28681, %r28682}, {%r2, %r2, %r2, %r2, %r2, %r2, %r2, %r2}, {%r2, %r2, %r2, %r2, %r2, %r2, %r2, %r2}, {%r28675, %r28676, %r28677, %r28678};
	bar.warp.sync 	-1;
	wmma.mma.sync.aligned.row.col.m32n8k16.f16.f16 {%r28683, %r28684, %r28685, %r28686}, {%r2, %r2, %r2, %r2, %r2, %r2, %r2, %r2}, {%r2, %r2, %r2, %r2, %r2, %r2, %r2, %r2}, {%r28679, %r28680, %r28681, %r28682};
	bar.warp.sync 	-1;
	wmma.mma.sync.aligned.row.col.m32n8k16.f16.f16 {%r28687, %r28688, %r28689, %r28690}, {%r2, %r2, %r2, %r2, %r2, %r2, %r2, %r2}, {%r2, %r2, %r2, %r2, %r2, %r2, %r2, %r2}, {%r28683, %r28684, %r28685, %r28686};
	bar.warp.sync 	-1;
	wmma.mma.sync.aligned.row.col.m32n8k16.f16.f16 {%r28691, %r28692, %r28693, %r28694}, {%r2, %r2, %r2, %r2, %r2, %r2, %r2, %r2}, {%r2, %r2, %r2, %r2, %r2, %r2, %r2, %r2}, {%r28687, %r28688, %r28689, %r28690};
	bar.warp.sync 	-1;
	wmma.mma.sync.aligned.row.col.m32n8k16.f16.f16 {%r28695, %r28696, %r28697, %r28698}, {%r2, %r2, %r2, %r2, %r2, %r2, %r2, %r2}, {%r2, %r2, %r2, %r2, %r2, %r2, %r2, %r2}, {%r28691, %r28692, %r28693, %r28694};
	bar.warp.sync 	-1;
	wmma.mma.sync.aligned.row.col.m32n8k16.f16.f16 {%r28699, %r28700, %r28701, %r28702}, {%r2, %r2, %r2, %r2, %r2, %r2, %r2, %r2}, {%r2, %r2, %r2, %r2, %r2, %r2, %r2, %r2}, {%r28695, %r28696, %r28697, %r28698};
	bar.warp.sync 	-1;
	wmma.mma.sync.aligned.row.col.m32n8k16.f16.f16 {%r28703, %r28704, %r28705, %r28706}, {%r2, %r2, %r2, %r2, %r2, %r2, %r2, %r2}, {%r2, %r2, %r2, %r2, %r2, %r2, %r2, %r2}, {%r28699, %r28700, %r28701, %r28702};
	bar.warp.sync 	-1;
	wmma.mma.sync.aligned.row.col.m32n8k16.f16.f16 {%r28707, %r28708, %r28709, %r28710}, {%r2, %r2, %r2, %r2, %r2, %r2, %r2, %r2}, {%r2, %r2, %r2, %r2, %r2, %r2, %r2, %r2}, {%r28703, %r28704, %r28705, %r28706};
	bar.warp.sync 	-1;
	wmma.mma.sync.aligned.row.col.m32n8k16.f16.f16 {%r28711, %r28712, %r28713, %r28714}, {%r2, %r2, %r2, %r2, %r2, %r2, %r2, %r2}, {%r2, %r2, %r2, %r2, %r2, %r2, %r2, %r2}, {%r28707, %r28708, %r28709, %r28710};
	bar.warp.sync 	-1;
	wmma.mma.sync.aligned.row.col.m32n8k16.f16.f16 {%r28715, %r28716, %r28717, %r28718}, {%r2, %r2, %r2, %r2, %r2, %r2, %r2, %r2}, {%r2, %r2, %r2, %r2, %r2, %r2, %r2, %r2}, {%r28711, %r28712, %r28713, %r28714};
	bar.warp.sync 	-1;
	wmma.mma.sync.aligned.row.col.m32n8k16.f16.f16 {%r28719, %r28720, %r28721, %r28722}, {%r2, %r2, %r2, %r2, %r2, %r2, %r2, %r2}, {%r2, %r2, %r2, %r2, %r2, %r2, %r2, %r2}, {%r28715, %r28716, %r28717, %r28718};
	bar.warp.sync 	-1;
	wmma.mma.sync.aligned.row.col.m32n8k16.f16.f16 {%r28723, %r28724, %r28725, %r28726}, {%r2, %r2, %r2, %r2, %r2, %r2, %r2, %r2}, {%r2, %r2, %r2, %r2, %r2, %r2, %r2, %r2}, {%r28719, %r28720, %r28721, %r28722};
	bar.warp.sync 	-1;
	wmma.mma.sync.aligned.row.col.m32n8k16.f16.f16 {%r28727, %r28728, %r28729, %r28730}, {%r2, %r2, %r2, %r2, %r2, %r2, %r2, %r2}, {%r2, %r2, %r2, %r2, %r2, %r2, %r2, %r2}, {%r28723, %r28724, %r28725, %r28726};
	bar.warp.sync 	-1;
	wmma.mma.sync.aligned.row.col.m32n8k16.f16.f16 {%r28731, %r28732, %r28733, %r28734}, {%r2, %r2, %r2, %r2, %r2, %r2, %r2, %r2}, {%r2, %r2, %r2, %r2, %r2, %r2, %r2, %r2}, {%r28727, %r28728, %r28729, %r28730};
	bar.warp.sync 	-1;
	wmma.mma.sync.aligned.row.col.m32n8k16.f16.f16 {%r28735, %r28736, %r28737, %r28738}, {%r2, %r2, %r2, %r2, %r2, %r2, %r2, %r2}, {%r2, %r2, %r2, %r2, %r2, %r2, %r2, %r2}, {%r28731, %r28732, %r28733, %r28734};
	bar.warp.sync 	-1;
	wmma.mma.sync.aligned.row.col.m32n8k16.f16.f16 {%r28739, %r28740, %r28741, %r28742}, {%r2, %r2, %r2, %r2, %r2, %r2, %r2, %r2}, {%r2, %r2, %r2, %r2, %r2, %r2, %r2, %r2}, {%r28735, %r28736, %r28737, %r28738};
	bar.warp.sync 	-1;
	wmma.mma.sync.aligned.row.col.m32n8k16.f16.f16 {%r28743, %r28744, %r28745, %r28746}, {%r2, %r2, %r2, %r2, %r2, %r2, %r2, %r2}, {%r2, %r2, %r2, %r2, %r2, %r2, %r2, %r2}, {%r28739, %r28740, %r28741, %r28742};
	bar.warp.sync 	-1;
	wmma.mma.sync.aligned.row.col.m32n8k16.f16.f16 {%r28747, %r28748, %r28749, %r28750}, {%r2, %r2, %r2, %r2, %r2, %r2, %r2, %r2}, {%r2, %r2, %r2, %r2, %r2, %r2, %r2, %r2}, {%r28743, %r28744, %r28745, %r28746};
	bar.warp.sync 	-1;
	wmma.mma.sync.aligned.row.col.m32n8k16.f16.f16 {%r28751, %r28752, %r28753, %r28754}, {%r2, %r2, %r2, %r2, %r2, %r2, %r2, %r2}, {%r2, %r2, %r2, %r2, %r2, %r2, %r2, %r2}, {%r28747, %r28748, %r28749, %r28750};
	bar.warp.sync 	-1;
	wmma.mma.sync.aligned.row.col.m32n8k16.f16.f16 {%r28755, %r28756, %r28757, %r28758}, {%r2, %r2, %r2, %r2, %r2, %r2, %r2, %r2}, {%r2, %r2, %r2, %r2, %r2, %r2, %r2, %r2}, {%r28751, %r28752, %r28753, %r28754};
	bar.warp.sync 	-1;
	wmma.mma.sync.aligned.row.col.m32n8k16.f16.f16 {%r28759, %r28760, %r28761, %r28762}, {%r2, %r2, %r2, %r2, %r2, %r2, %r2, %r2}, {%r2, %r2, %r2, %r2, %r2, %r2, %r2, %r2}, {%r28755, %r28756, %r28757, %r28758};
	bar.warp.sync 	-1;
	wmma.mma.sync.aligned.row.col.m32n8k16.f16.f16 {%r28763, %r28764, %r28765, %r28766}, {%r2, %r2, %r2, %r2, %r2, %r2, %r2, %r2}, {%r2, %r2, %r2, %r2, %r2, %r2, %r2, %r2}, {%r28759, %r28760, %r28761, %r28762};
	bar.warp.sync 	-1;
	wmma.mma.sync.aligned.row.col.m32n8k16.f16.f16 {%r28767, %r28768, %r28769, %r28770}, {%r2, %r2, %r2, %r2, %r2, %r2, %r2, %r2}, {%r2, %r2, %r2, %r2, %r2, %r2, %r2, %r2}, {%r28763, %r28764, %r28765, %r28766};
	bar.warp.sync 	-1;
	wmma.mma.sync.aligned.row.col.m32n8k16.f16.f16 {%r28771, %r28772, %r28773, %r28774}, {%r2, %r2, %r2, %r2, %r2, %r2, %r2, %r2}, {%r2, %r2, %r2, %r2, %r2, %r2, %r2, %r2}, {%r28767, %r28768, %r28769, %r28770};
	bar.warp.sync 	-1;
	wmma.mma.sync.aligned.row.col.m32n8k16.f16.f16 {%r28775, %r28776, %r28777, %r28778}, {%r2, %r2, %r2, %r2, %r2, %r2, %r2, %r2}, {%r2, %r2, %r2, %r2, %r2, %r2, %r2, %r2}, {%r28771, %r28772, %r28773, %r28774};
	bar.warp.sync 	-1;
	wmma.mma.sync.aligned.row.col.m32n8k16.f16.f16 {%r28779, %r28780, %r28781, %r28782}, {%r2, %r2, %r2, %r2, %r2, %r2, %r2, %r2}, {%r2, %r2, %r2, %r2, %r2, %r2, %r2, %r2}, {%r28775, %r28776, %r28777, %r28778};
	bar.warp.sync 	-1;
	wmma.mma.sync.aligned.row.col.m32n8k16.f16.f16 {%r28783, %r28784, %r28785, %r28786}, {%r2, %r2, %r2, %r2, %r2, %r2, %r2, %r2}, {%r2, %r2, %r2, %r2, %r2, %r2, %r2, %r2}, {%r28779, %r28780, %r28781, %r28782};
	bar.warp.sync 	-1;
	wmma.mma.sync.aligned.row.col.m32n8k16.f16.f16 {%r28787, %r28788, %r28789, %r28790}, {%r2, %r2, %r2, %r2, %r2, %r2, %r2, %r2}, {%r2, %r2, %r2, %r2, %r2, %r2, %r2, %r2}, {%r28783, %r28784, %r28785, %r28786};
	bar.warp.sync 	-1;
	wmma.mma.sync.aligned.row.col.m32n8k16.f16.f16 {%r28791, %r28792, %r28793, %r28794}, {%r2, %r2, %r2, %r2, %r2, %r2, %r2, %r2}, {%r2, %r2, %r2, %r2, %r2, %r2, %r2, %r2}, {%r28787, %r28788, %r28789, %r28790};
	bar.warp.sync 	-1;
	wmma.mma.sync.aligned.row.col.m32n8k16.f16.f16 {%r28795, %r28796, %r28797, %r28798}, {%r2, %r2, %r2, %r2, %r2, %r2, %r2, %r2}, {%r2, %r2, %r2, %r2, %r2, %r2, %r2, %r2}, {%r28791, %r28792, %r28793, %r28794};
	bar.warp.sync 	-1;
	wmma.mma.sync.aligned.row.col.m32n8k16.f16.f16 {%r28799, %r28800, %r28801, %r28802}, {%r2, %r2, %r2, %r2, %r2, %r2, %r2, %r2}, {%r2, %r2, %r2, %r2, %r2, %r2, %r2, %r2}, {%r28795, %r28796, %r28797, %r28798};
	bar.warp.sync 	-1;
	wmma.mma.sync.aligned.row.col.m32n8k16.f16.f16 {%r28803, %r28804, %r28805, %r28806}, {%r2, %r2, %r2, %r2, %r2, %r2, %r2, %r2}, {%r2, %r2, %r2, %r2, %r2, %r2, %r2, %r2}, {%r28799, %r28800, %r28801, %r28802};
	bar.warp.sync 	-1;
	wmma.mma.sync.aligned.row.col.m32n8k16.f16.f16 {%r28807, %r28808, %r28809, %r28810}, {%r2, %r2, %r2, %r2, %r2, %r2, %r2, %r2}, {%r2, %r2, %r2, %r2, %r2, %r2, %r2, %r2}, {%r28803, %r28804, %r28805, %r28806};
	bar.warp.sync 	-1;
	wmma.mma.sync.aligned.row.col.m32n8k16.f16.f16 {%r28811, %r28812, %r28813, %r28814}, {%r2, %r2, %r2, %r2, %r2, %r2, %r2, %r2}, {%r2, %r2, %r2, %r2, %r2, %r2, %r2, %r2}, {%r28807, %r28808, %r28809, %r28810};
	bar.warp.sync 	-1;
	wmma.mma.sync.aligned.row.col.m32n8k16.f16.f16 {%r28815, %r28816, %r28817, %r28818}, {%r2, %r2, %r2, %r2, %r2, %r2, %r2, %r2}, {%r2, %r2, %r2, %r2, %r2, %r2, %r2, %r2}, {%r28811, %r28812, %r28813, %r28814};
	bar.warp.sync 	-1;
	wmma.mma.sync.aligned.row.col.m32n8k16.f16.f16 {%r28819, %r28820, %r28821, %r28822}, {%r2, %r2, %r2, %r2, %r2, %r2, %r2, %r2}, {%r2, %r2, %r2, %r2, %r2, %r2, %r2, %r2}, {%r28815, %r28816, %r28817, %r28818};
	bar.warp.sync 	-1;
	wmma.mma.sync.aligned.row.col.m32n8k16.f16.f16 {%r28823, %r28824, %r28825, %r28826}, {%r2, %r2, %r2, %r2, %r2, %r2, %r2, %r2}, {%r2, %r2, %r2, %r2, %r2, %r2, %r2, %r2}, {%r28819, %r28820, %r28821, %r28822};
	bar.warp.sync 	-1;
	wmma.mma.sync.aligned.row.col.m32n8k16.f16.f16 {%r28827, %r28828, %r28829, %r28830}, {%r2, %r2, %r2, %r2, %r2, %r2, %r2, %r2}, {%r2, %r2, %r2, %r2, %r2, %r2, %r2, %r2}, {%r28823, %r28824, %r28825, %r28826};
	bar.warp.sync 	-1;
	wmma.mma.sync.aligned.row.col.m32n8k16.f16.f16 {%r28831, %r28832, %r28833, %r28834}, {%r2, %r2, %r2, %r2, %r2, %r2, %r2, %r2}, {%r2, %r2, %r2, %r2, %r2, %r2, %r2, %r2}, {%r28827, %r28828, %r28829, %r28830};
	bar.warp.sync 	-1;
	wmma.mma.sync.aligned.row.col.m32n8k16.f16.f16 {%r28835, %r28836, %r28837, %r28838}, {%r2, %r2, %r2, %r2, %r2, %r2, %r2, %r2}, {%r2, %r2, %r2, %r2, %r2, %r2, %r2, %r2}, {%r28831, %r28832, %r28833, %r28834};
	bar.warp.sync 	-1;
	wmma.mma.sync.aligned.row.col.m32n8k16.f16.f16 {%r28839, %r28840, %r28841, %r28842}, {%r2, %r2, %r2, %r2, %r2, %r2, %r2, %r2}, {%r2, %r2, %r2, %r2, %r2, %r2, %r2, %r2}, {%r28835, %r28836, %r28837, %r28838};
	bar.warp.sync 	-1;
	wmma.mma.sync.aligned.row.col.m32n8k16.f16.f16 {%r28843, %r28844, %r28845, %r28846}, {%r2, %r2, %r2, %r2, %r2, %r2, %r2, %r2}, {%r2, %r2, %r2, %r2, %r2, %r2, %r2, %r2}, {%r28839, %r28840, %r28841, %r28842};
	bar.warp.sync 	-1;
	wmma.mma.sync.aligned.row.col.m32n8k16.f16.f16 {%r28847, %r28848, %r28849, %r28850}, {%r2, %r2, %r2, %r2, %r2, %r2, %r2, %r2}, {%r2, %r2, %r2, %r2, %r2, %r2, %r2, %r2}, {%r28843, %r28844, %r28845, %r28846};
	bar.warp.sync 	-1;
	wmma.mma.sync.aligned.row.col.m32n8k16.f16.f16 {%r28851, %r28852, %r28853, %r28854}, {%r2, %r2, %r2, %r2, %r2, %r2, %r2, %r2}, {%r2, %r2, %r2, %r2, %r2, %r2, %r2, %r2}, {%r28847, %r28848, %r28849, %r28850};
	bar.warp.sync 	-1;
	wmma.mma.sync.aligned.row.col.m32n8k16.f16.f16 {%r28855, %r28856, %r28857, %r28858}, {%r2, %r2, %r2, %r2, %r2, %r2, %r2, %r2}, {%r2, %r2, %r2, %r2, %r2, %r2, %r2, %r2}, {%r28851, %r28852, %r28853, %r28854};
	bar.warp.sync 	-1;
	wmma.mma.sync.aligned.row.col.m32n8k16.f16.f16 {%r28859, %r28860, %r28861, %r28862}, {%r2, %r2, %r2, %r2, %r2, %r2, %r2, %r2}, {%r2, %r2, %r2, %r2, %r2, %r2, %r2, %r2}, {%r28855, %r28856, %r28857, %r28858};
	bar.warp.sync 	-1;
	wmma.mma.sync.aligned.row.col.m32n8k16.f16.f16 {%r28863, %r28864, %r28865, %r28866}, {%r2, %r2, %r2, %r2, %r2, %r2, %r2, %r2}, {%r2, %r2, %r2, %r2, %r2, %r2, %r2, %r2}, {%r28859, %r28860, %r28861, %r28862};
	bar.warp.sync 	-1;
	wmma.mma.sync.aligned.row.col.m32n8k16.f16.f16 {%r28867, %r28868, %r28869, %r28870}, {%r2, %r2, %r2, %r2, %r2, %r2, %r2, %r2}, {%r2, %r2, %r2, %r2, %r2, %r2, %r2, %r2}, {%r28863, %r28864, %r28865, %r28866};
	bar.warp.sync 	-1;
	wmma.mma.sync.aligned.row.col.m32n8k16.f16.f16 {%r28871, %r28872, %r28873, %r28874}, {%r2, %r2, %r2, %r2, %r2, %r2, %r2, %r2}, {%r2, %r2, %r2, %r2, %r2, %r2, %r2, %r2}, {%r28867, %r28868, %r28869, %r28870};
	bar.warp.sync 	-1;
	wmma.mma.sync.aligned.row.col.m32n8k16.f16.f16 {%r28875, %r28876, %r28877, %r28878}, {%r2, %r2, %r2, %r2, %r2, %r2, %r2, %r2}, {%r2, %r2, %r2, %r2, %r2, %r2, %r2, %r2}, {%r28871, %r28872, %r28873, %r28874};
	bar.warp.sync 	-1;
	wmma.mma.sync.aligned.row.col.m32n8k16.f16.f16 {%r28879, %r28880, %r28881, %r28882}, {%r2, %r2, %r2, %r2, %r2, %r2, %r2, %r2}, {%r2, %r2, %r2, %r2, %r2, %r2, %r2, %r2}, {%r28875, %r28876, %r28877, %r28878};
	bar.warp.sync 	-1;
	wmma.mma.sync.aligned.row.col.m32n8k16.f16.f16 {%r28883, %r28884, %r28885, %r28886}, {%r2, %r2, %r2, %r2, %r2, %r2, %r2, %r2}, {%r2, %r2, %r2, %r2, %r2, %r2, %r2, %r2}, {%r28879, %r28880, %r28881, %r28882};
	bar.warp.sync 	-1;
	wmma.mma.sync.aligned.row.col.m32n8k16.f16.f16 {%r28887, %r28888, %r28889, %r28890}, {%r2, %r2, %r2, %r2, %r2, %r2, %r2, %r2}, {%r2, %r2, %r2, %r2, %r2, %r2, %r2, %r2}, {%r28883, %r28884, %r28885, %r28886};
	bar.warp.sync 	-1;
	wmma.mma.sync.aligned.row.col.m32n8k16.f16.f16 {%r28891, %r28892, %r28893, %r28894}, {%r2, %r2, %r2, %r2, %r2, %r2, %r2, %r2}, {%r2, %r2, %r2, %r2, %r2, %r2, %r2, %r2}, {%r28887, %r28888, %r28889, %r28890};
	bar.warp.sync 	-1;
	wmma.mma.sync.aligned.row.col.m32n8k16.f16.f16 {%r28895, %r28896, %r28897, %r28898}, {%r2, %r2, %r2, %r2, %r2, %r2, %r2, %r2}, {%r2, %r2, %r2, %r2, %r2, %r2, %r2, %r2}, {%r28891, %r28892, %r28893, %r28894};
	bar.warp.sync 	-1;
	wmma.mma.sync.aligned.row.col.m32n8k16.f16.f16 {%r28899, %r28900, %r28901, %r28902}, {%r2, %r2, %r2, %r2, %r2, %r2, %r2, %r2}, {%r2, %r2, %r2, %r2, %r2, %r2, %r2, %r2}, {%r28895, %r28896, %r28897, %r28898};
	bar.warp.sync 	-1;
	wmma.mma.sync.aligned.row.col.m32n8k16.f16.f16 {%r28903, %r28904, %r28905, %r28906}, {%r2, %r2, %r2, %r2, %r2, %r2, %r2, %r2}, {%r2, %r2, %r2, %r2, %r2, %r2, %r2, %r2}, {%r28899, %r28900, %r28901, %r28902};
	bar.warp.sync 	-1;
	wmma.mma.sync.aligned.row.col.m32n8k16.f16.f16 {%r28907, %r28908, %r28909, %r28910}, {%r2, %r2, %r2, %r2, %r2, %r2, %r2, %r2}, {%r2, %r2, %r2, %r2, %r2, %r2, %r2, %r2}, {%r28903, %r28904, %r28905, %r28906};
	bar.warp.sync 	-1;
	wmma.mma.sync.aligned.row.col.m32n8k16.f16.f16 {%r28911, %r28912, %r28913, %r28914}, {%r2, %r2, %r2, %r2, %r2, %r2, %r2, %r2}, {%r2, %r2, %r2, %r2, %r2, %r2, %r2, %r2}, {%r28907, %r28908, %r28909, %r28910};
	bar.warp.sync 	-1;
	wmma.mma.sync.aligned.row.col.m32n8k16.f16.f16 {%r28915, %r28916, %r28917, %r28918}, {%r2, %r2, %r2, %r2, %r2, %r2, %r2, %r2}, {%r2, %r2, %r2, %r2, %r2, %r2, %r2, %r2}, {%r28911, %r28912, %r28913, %r28914};
	bar.warp.sync 	-1;
	wmma.mma.sync.aligned.row.col.m32n8k16.f16.f16 {%r28919, %r28920, %r28921, %r28922}, {%r2, %r2, %r2, %r2, %r2, %r2, %r2, %r2}, {%r2, %r2, %r2, %r2, %r2, %r2, %r2, %r2}, {%r28915, %r28916, %r28917, %r28918};
	bar.warp.sync 	-1;
	wmma.mma.sync.aligned.row.col.m32n8k16.f16.f16 {%r28923, %r28924, %r28925, %r28926}, {%r2, %r2, %r2, %r2, %r2, %r2, %r2, %r2}, {%r2, %r2, %r2, %r2, %r2, %r2, %r2, %r2}, {%r28919, %r28920, %r28921, %r28922};
	bar.warp.sync 	-1;
	wmma.mma.sync.aligned.row.col.m32n8k16.f16.f16 {%r28927, %r28928, %r28929, %r28930}, {%r2, %r2, %r2, %r2, %r2, %r2, %r2, %r2}, {%r2, %r2, %r2, %r2, %r2, %r2, %r2, %r2}, {%r28923, %r28924, %r28925, %r28926};
	bar.warp.sync 	-1;
	wmma.mma.sync.aligned.row.col.m32n8k16.f16.f16 {%r28931, %r28932, %r28933, %r28934}, {%r2, %r2, %r2, %r2, %r2, %r2, %r2, %r2}, {%r2, %r2, %r2, %r2, %r2, %r2, %r2, %r2}, {%r28927, %r28928, %r28929, %r28930};
	bar.warp.sync 	-1;
	wmma.mma.sync.aligned.row.col.m32n8k16.f16.f16 {%r28935, %r28936, %r28937, %r28938}, {%r2, %r2, %r2, %r2, %r2, %r2, %r2, %r2}, {%r2, %r2, %r2, %r2, %r2, %r2, %r2, %r2}, {%r28931, %r28932, %r28933, %r28934};
	bar.warp.sync 	-1;
	wmma.mma.sync.aligned.row.col.m32n8k16.f16.f16 {%r28939, %r28940, %r28941, %r28942}, {%r2, %r2, %r2, %r2, %r2, %r2, %r2, %r2}, {%r2, %r2, %r2, %r2, %r2, %r2, %r2, %r2}, {%r28935, %r28936, %r28937, %r28938};
	bar.warp.sync 	-1;
	wmma.mma.sync.aligned.row.col.m32n8k16.f16.f16 {%r28943, %r28944, %r28945, %r28946}, {%r2, %r2, %r2, %r2, %r2, %r2, %r2, %r2}, {%r2, %r2, %r2, %r2, %r2, %r2, %r2, %r2}, {%r28939, %r28940, %r28941, %r28942};
	bar.warp.sync 	-1;
	wmma.mma.sync.aligned.row.col.m32n8k16.f16.f16 {%r28947, %r28948, %r28949, %r28950}, {%r2, %r2, %r2, %r2, %r2, %r2, %r2, %r2}, {%r2, %r2, %r2, %r2, %r2, %r2, %r2, %r2}, {%r28943, %r28944, %r28945, %r28946};
	bar.warp.sync 	-1;
	wmma.mma.sync.aligned.row.col.m32n8k16.f16.f16 {%r28951, %r28952, %r28953, %r28954}, {%r2, %r2, %r2, %r2, %r2, %r2, %r2, %r2}, {%r2, %r2, %r2, %r2, %r2, %r2, %r2, %r2}, {%r28947, %r28948, %r28949, %r28950};
	bar.warp.sync 	-1;
	wmma.mma.sync.aligned.row.col.m32n8k16.f16.f16 {%r28955, %r28956, %r28957, %r28958}, {%r2, %r2, %r2, %r2, %r2, %r2, %r2, %r2}, {%r2, %r2, %r2, %r2, %r2, %r2, %r2, %r2}, {%r28951, %r28952, %r28953, %r28954};
	bar.warp.sync 	-1;
	wmma.mma.sync.aligned.row.col.m32n8k16.f16.f16 {%r28959, %r28960, %r28961, %r28962}, {%r2, %r2, %r2, %r2, %r2, %r2, %r2, %r2}, {%r2, %r2, %r2, %r2, %r2, %r2, %r2, %r2}, {%r28955, %r28956, %r28957, %r28958};
	bar.warp.sync 	-1;
	wmma.mma.sync.aligned.row.col.m32n8k16.f16.f16 {%r28963, %r28964, %r28965, %r28966}, {%r2, %r2, %r2, %r2, %r2, %r2, %r2, %r2}, {%r2, %r2, %r2, %r2, %r2, %r2, %r2, %r2}, {%r28959, %r28960, %r28961, %r28962};
	bar.warp.sync 	-1;
	wmma.mma.sync.aligned.row.col.m32n8k16.f16.f16 {%r28967, %r28968, %r28969, %r28970}, {%r2, %r2, %r2, %r2, %r2, %r2, %r2, %r2}, {%r2, %r2, %r2, %r2, %r2, %r2, %r2, %r2}, {%r28963, %r28964, %r28965, %r28966};
	bar.warp.sync 	-1;
	wmma.mma.sync.aligned.row.col.m32n8k16.f16.f16 {%r28971, %r28972, %r28973, %r28974}, {%r2, %r2, %r2, %r2, %r2, %r2, %r2, %r2}, {%r2, %r2, %r2, %r2, %r2, %r2, %r2, %r2}, {%r28967, %r28968, %r28969, %r28970};
	bar.warp.sync 	-1;
	wmma.mma.sync.aligned.row.col.m32n8k16.f16.f16 {%r28975, %r28976, %r28977, %r28978}, {%r2, %r2, %r2, %r2, %r2, %r2, %r2, %r2}, {%r2, %r2, %r2, %r2, %r2, %r2, %r2, %r2}, {%r28971, %r28972, %r28973, %r28974};
	bar.warp.sync 	-1;
	wmma.mma.sync.aligned.row.col.m32n8k16.f16.f16 {%r28979, %r28980, %r28981, %r28982}, {%r2, %r2, %r2, %r2, %r2, %r2, %r2, %r2}, {%r2, %r2, %r2, %r2, %r2, %r2, %r2, %r2}, {%r28975, %r28976, %r28977, %r28978};
	bar.warp.sync 	-1;
	wmma.mma.sync.aligned.row.col.m32n8k16.f16.f16 {%r28983, %r28984, %r28985, %r28986}, {%r2, %r2, %r2, %r2, %r2, %r2, %r2, %r2}, {%r2, %r2, %r2, %r2, %r2, %r2, %r2, %r2}, {%r28979, %r28980, %r28981, %r28982};
	bar.warp.sync 	-1;
	wmma.mma.sync.aligned.row.col.m32n8k16.f16.f16 {%r28987, %r28988, %r28989, %r28990}, {%r2, %r2, %r2, %r2, %r2, %r2, %r2, %r2}, {%r2, %r2, %r2, %r2, %r2, %r2, %r2, %r2}, {%r28983, %r28984, %r28985, %r28986};
	bar.warp.sync 	-1;
	wmma.mma.sync.aligned.row.col.m32n8k16.f16.f16 {%r28991, %r28992, %r28993, %r28994}, {%r2, %r2, %r2, %r2, %r2, %r2, %r2, %r2}, {%r2, %r2, %r2, %r2, %r2, %r2, %r2, %r2}, {%r28987, %r28988, %r28989, %r28990};
	bar.warp.sync 	-1;
	wmma.mma.sync.aligned.row.col.m32n8k16.f16.f16 {%r28995, %r28996, %r28997, %r28998}, {%r2, %r2, %r2, %r2, %r2, %r2, %r2, %r2}, {%r2, %r2, %r2, %r2, %r2, %r2, %r2, %r2}, {%r28991, %r28992, %r28993, %r28994};
	bar.warp.sync 	-1;
	wmma.mma.sync.aligned.row.col.m32n8k16.f16.f16 {%r28999, %r29000, %r29001, %r29002}, {%r2, %r2, %r2, %r2, %r2, %r2, %r2, %r2}, {%r2, %r2, %r2, %r2, %r2, %r2, %r2, %r2}, {%r28995, %r28996, %r28997, %r28998};
	bar.warp.sync 	-1;
	wmma.mma.sync.aligned.row.col.m32n8k16.f16.f16 {%r29003, %r29004, %r29005, %r29006}, {%r2, %r2, %r2, %r2, %r2, %r2, %r2, %r2}, {%r2, %r2, %r2, %r2, %r2, %r2, %r2, %r2}, {%r28999, %r29000, %r29001, %r29002};
	bar.warp.sync 	-1;
	wmma.mma.sync.aligned.row.col.m32n8k16.f16.f16 {%r29007, %r29008, %r29009, %r29010}, {%r2, %r2, %r2, %r2, %r2, %r2, %r2, %r2}, {%r2, %r2, %r2, %r2, %r2, %r2, %r2, %r2}, {%r29003, %r29004, %r29005, %r29006};
	bar.warp.sync 	-1;
	wmma.mma.sync.aligned.row.col.m32n8k16.f16.f16 {%r29011, %r29012, %r29013, %r29014}, {%r2, %r2, %r2, %r2, %r2, %r2, %r2, %r2}, {%r2, %r2, %r2, %r2, %r2, %r2, %r2, %r2}, {%r29007, %r29008, %r29009, %r29010};
	bar.warp.sync 	-1;
	wmma.mma.sync.aligned.row.col.m32n8k16.f16.f16 {%r29015, %r29016, %r29017, %r29018}, {%r2, %r2, %r2, %r2, %r2, %r2, %r2, %r2}, {%r2, %r2, %r2, %r2, %r2, %r2, %r2, %r2}, {%r29011, %r29012, %r29013, %r29014};
	bar.warp.sync 	-1;
	wmma.mma.sync.aligned.row.col.m32n8k16.f16.f16 {%r29019, %r29020, %r29021, %r29022}, {%r2, %r2, %r2, %r2, %r2, %r2, %r2, %r2}, {%r2, %r2, %r2, %r2, %r2, %r2, %r2, %r2}, {%r29015, %r29016, %r29017, %r29018};
	bar.warp.sync 	-1;
	wmma.mma.sync.aligned.row.col.m32n8k16.f16.f16 {%r29023, %r29024, %r29025, %r29026}, {%r2, %r2, %r2, %r2, %r2, %r2, %r2, %r2}, {%r2, %r2, %r2, %r2, %r2, %r2, %r2, %r2}, {%r29019, %r29020, %r29021, %r29022};
	bar.warp.sync 	-1;
	wmma.mma.sync.aligned.row.col.m32n8k16.f16.f16 {%r29027, %r29028, %r29029, %r29030}, {%r2, %r2, %r2, %r2, %r2, %r2, %r2, %r2}, {%r2, %r2, %r2, %r2, %r2, %r2, %r2, %r2}, {%r29023, %r29024, %r29025, %r29026};
	bar.warp.sync 	-1;
	wmma.mma.sync.aligned.row.col.m32n8k16.f16.f16 {%r29031, %r29032, %r29033, %r29034}, {%r2, %r2, %r2, %r2, %r2, %r2, %r2, %r2}, {%r2, %r2, %r2, %r2, %r2, %r2, %r2, %r2}, {%r29027, %r29028, %r29029, %r29030};
	bar.warp.sync 	-1;
	wmma.mma.sync.aligned.row.col.m32n8k16.f16.f16 {%r29035, %r29036, %r29037, %r29038}, {%r2, %r2, %r2, %r2, %r2, %r2, %r2, %r2}, {%r2, %r2, %r2, %r2, %r2, %r2, %r2, %r2}, {%r29031, %r29032, %r29033, %r29034};
	bar.warp.sync 	-1;
	wmma.mma.sync.aligned.row.col.m32n8k16.f16.f16 {%r29039, %r29040, %r29041, %r29042}, {%r2, %r2, %r2, %r2, %r2, %r2, %r2, %r2}, {%r2, %r2, %r2, %r2, %r2, %r2, %r2, %r2}, {%r29035, %r29036, %r29037, %r29038};
	bar.warp.sync 	-1;
	wmma.mma.sync.aligned.row.col.m32n8k16.f16.f16 {%r29043, %r29044, %r29045, %r29046}, {%r2, %r2, %r2, %r2, %r2, %r2, %r2, %r2}, {%r2, %r2, %r2, %r2, %r2, %r2, %r2, %r2}, {%r29039, %r29040, %r29041, %r29042};
	bar.warp.sync 	-1;
	wmma.mma.sync.aligned.row.col.m32n8k16.f16.f16 {%r29047, %r29048, %r29049, %r29050}, {%r2, %r2, %r2, %r2, %r2, %r2, %r2, %r2}, {%r2, %r2, %r2, %r2, %r2, %r2, %r2, %r2}, {%r29043, %r29044, %r29045, %r29046};
	bar.warp.sync 	-1;
	wmma.mma.sync.aligned.row.col.m32n8k16.f16.f16 {%r29051, %r29052, %r29053, %r29054}, {%r2, %r2, %r2, %r2, %r2, %r2, %r2, %r2}, {%r2, %r2, %r2, %r2, %r2, %r2, %r2, %r2}, {%r29047, %r29048, %r29049, %r29050};
	bar.warp.sync 	-1;
	wmma.mma.sync.aligned.row.col.m32n8k16.f16.f16 {%r29055, %r29056, %r29057, %r29058}, {%r2, %r2, %r2, %r2, %r2, %r2, %r2, %r2}, {%r2, %r2, %r2, %r2, %r2, %r2, %r2, %r2}, {%r29051, %r29052, %r29053, %r29054};
	bar.warp.sync 	-1;
	wmma.mma.sync.aligned.row.col.m32n8k16.f16.f16 {%r29059, %r29060, %r29061, %r29062}, {%r2, %r2, %r2, %r2, %r2, %r2, %r2, %r2}, {%r2, %r2, %r2, %r2, %r2, %r2, %r2, %r2}, {%r29055, %r29056, %r29057, %r29058};
	bar.warp.sync 	-1;
	wmma.mma.sync.aligned.row.col.m32n8k16.f16.f16 {%r29063, %r29064, %r29065, %r29066}, {%r2, %r2, %r2, %r2, %r2, %r2, %r2, %r2}, {%r2, %r2, %r2, %r2, %r2, %r2, %r2, %r2}, {%r29059, %r29060, %r29061, %r29062};
	bar.warp.sync 	-1;
	wmma.mma.sync.aligned.row.col.m32n8k16.f16.f16 {%r29067, %r29068, %r29069, %r29070}, {%r2, %r2, %r2, %r2, %r2, %r2, %r2, %r2}, {%r2, %r2, %r2, %r2, %r2, %r2, %r2, %r2}, {%r29063, %r29064, %r29065, %r29066};
	bar.warp.sync 	-1;
	wmma.mma.sync.aligned.row.col.m32n8k16.f16.f16 {%r29071, %r29072, %r29073, %r29074}, {%r2, %r2, %r2, %r2, %r2, %r2, %r2, %r2}, {%r2, %r2, %r2, %r2, %r2, %r2, %r2, %r2}, {%r29067, %r29068, %r29069, %r29070};
	bar.warp.sync 	-1;
	wmma.mma.sync.aligned.row.col.m32n8k16.f16.f16 {%r29075, %r29076, %r29077, %r29078}, {%r2, %r2, %r2, %r2, %r2, %r2, %r2, %r2}, {%r2, %r2, %r2, %r2, %r2, %r2, %r2, %r2}, {%r29071, %r29072, %r29073, %r29074};
	bar.warp.sync 	-1;
	wmma.mma.sync.aligned.row.col.m32n8k16.f16.f16 {%r29079, %r29080, %r29081, %r29082}, {%r2, %r2, %r2, %r2, %r2, %r2, %r2, %r2}, {%r2, %r2, %r2, %r2, %r2, %r2, %r2, %r2}, {%r29075, %r29076, %r29077, %r29078};
	bar.warp.sync 	-1;
	wmma.mma.sync.aligned.row.col.m32n8k16.f16.f16 {%r29083, %r29084, %r29085, %r29086}, {%r2, %r2, %r2, %r2, %r2, %r2, %r2, %r2}, {%r2, %r2, %r2, %r2, %r2, %r2, %r2, %r2}, {%r29079, %r29080, %r29081, %r29082};
	bar.warp.sync 	-1;
	wmma.mma.sync.aligned.row.col.m32n8k16.f16.f16 {%r29087, %r29088, %r29089, %r29090}, {%r2, %r2, %r2, %r2, %r2, %r2, %r2, %r2}, {%r2, %r2, %r2, %r2, %r2, %r2, %r2, %r2}, {%r29083, %r29084, %r29085, %r29086};
	bar.warp.sync 	-1;
	wmma.mma.sync.aligned.row.col.m32n8k16.f16.f16 {%r29091, %r29092, %r29093, %r29094}, {%r2, %r2, %r2, %r2, %r2, %r2, %r2, %r2}, {%r2, %r2, %r2, %r2, %r2, %r2, %r2, %r2}, {%r29087, %r29088, %r29089, %r29090};
	bar.warp.sync 	-1;
	wmma.mma.sync.aligned.row.col.m32n8k16.f16.f16 {%r29095, %r29096, %r29097, %r29098}, {%r2, %r2, %r2, %r2, %r2, %r2, %r2, %r2}, {%r2, %r2, %r2, %r2, %r2, %r2, %r2, %r2}, {%r29091, %r29092, %r29093, %r29094};
	bar.warp.sync 	-1;
	wmma.mma.sync.aligned.row.col.m32n8k16.f16.f16 {%r29099, %r29100, %r29101, %r29102}, {%r2, %r2, %r2, %r2, %r2, %r2, %r2, %r2}, {%r2, %r2, %r2, %r2, %r2, %r2, %r2, %r2}, {%r29095, %r29096, %r29097, %r29098};
	bar.warp.sync 	-1;
	wmma.mma.sync.aligned.row.col.m32n8k16.f16.f16 {%r29103, %r29104, %r29105, %r29106}, {%r2, %r2, %r2, %r2, %r2, %r2, %r2, %r2}, {%r2, %r2, %r2, %r2, %r2, %r2, %r2, %r2}, {%r29099, %r29100, %r29101, %r29102};
	bar.warp.sync 	-1;
	wmma.mma.sync.aligned.row.col.m32n8k16.f16.f16 {%r29107, %r29108, %r29109, %r29110}, {%r2, %r2, %r2, %r2, %r2, %r2, %r2, %r2}, {%r2, %r2, %r2, %r2, %r2, %r2, %r2, %r2}, {%r29103, %r29104, %r29105, %r29106};
	bar.warp.sync 	-1;
	wmma.mma.sync.aligned.row.col.m32n8k16.f16.f16 {%r29111, %r29112, %r29113, %r29114}, {%r2, %r2, %r2, %r2, %r2, %r2, %r2, %r2}, {%r2, %r2, %r2, %r2, %r2, %r2, %r2, %r2}, {%r29107, %r29108, %r29109, %r29110};
	bar.warp.sync 	-1;
	wmma.mma.sync.aligned.row.col.m32n8k16.f16.f16 {%r29115, %r29116, %r29117, %r29118}, {%r2, %r2, %r2, %r2, %r2, %r2, %r2, %r2}, {%r2, %r2, %r2, %r2, %r2, %r2, %r2, %r2}, {%r29111, %r29112, %r29113, %r29114};
	bar.warp.sync 	-1;
	wmma.mma.sync.aligned.row.col.m32n8k16.f16.f16 {%r29119, %r29120, %r29121, %r29122}, {%r2, %r2, %r2, %r2, %r2, %r2, %r2, %r2}, {%r2, %r2, %r2, %r2, %r2, %r2, %r2, %r2}, {%r29115, %r29116, %r29117, %r29118};
	bar.warp.sync 	-1;
	wmma.mma.sync.aligned.row.col.m32n8k16.f16.f16 {%r29123, %r29124, %r29125, %r29126}, {%r2, %r2, %r2, %r2, %r2, %r2, %r2, %r2}, {%r2, %r2, %r2, %r2, %r2, %r2, %r2, %r2}, {%r29119, %r29120, %r29121, %r29122};
	bar.warp.sync 	-1;
	wmma.mma.sync.aligned.row.col.m32n8k16.f16.f16 {%r29127, %r29128, %r29129, %r29130}, {%r2, %r2, %r2, %r2, %r2, %r2, %r2, %r2}, {%r2, %r2, %r2, %r2, %r2, %r2, %r2, %r2}, {%r29123, %r29124, %r29125, %r29126};
	bar.warp.sync 	-1;
	wmma.mma.sync.aligned.row.col.m32n8k16.f16.f16 {%r29131, %r29132, %r29133, %r29134}, {%r2, %r2, %r2, %r2, %r2, %r2, %r2, %r2}, {%r2, %r2, %r2, %r2, %r2, %r2, %r2, %r2}, {%r29127, %r29128, %r29129, %r29130};
	bar.warp.sync 	-1;
	wmma.mma.sync.aligned.row.col.m32n8k16.f16.f16 {%r29135, %r29136, %r29137, %r29138}, {%r2, %r2, %r2, %r2, %r2, %r2, %r2, %r2}, {%r2, %r2, %r2, %r2, %r2, %r2, %r2, %r2}, {%r29131, %r29132, %r29133, %r29134};
	bar.warp.sync 	-1;
	wmma.mma.sync.aligned.row.col.m32n8k16.f16.f16 {%r29139, %r29140, %r29141, %r29142}, {%r2, %r2, %r2, %r2, %r2, %r2, %r2, %r2}, {%r2, %r2, %r2, %r2, %r2, %r2, %r2, %r2}, {%r29135, %r29136, %r29137, %r29138};
	bar.warp.sync 	-1;
	wmma.mma.sync.aligned.row.col.m32n8k16.f16.f16 {%r29143, %r29144, %r29145, %r29146}, {%r2, %r2, %r2, %r2, %r2, %r2, %r2, %r2}, {%r2, %r2, %r2, %r2, %r2, %r2, %r2, %r2}, {%r29139, %r29140, %r29141, %r29142};
	bar.warp.sync 	-1;
	wmma.mma.sync.aligned.row.col.m32n8k16.f16.f16 {%r29147, %r29148, %r29149, %r29150}, {%r2, %r2, %r2, %r2, %r2, %r2, %r2, %r2}, {%r2, %r2, %r2, %r2, %r2, %r2, %r2, %r2}, {%r29143, %r29144, %r29145, %r29146};
	bar.warp.sync 	-1;
	wmma.mma.sync.aligned.row.col.m32n8k16.f16.f16 {%r29151, %r29152, %r29153, %r29154}, {%r2, %r2, %r2, %r2, %r2, %r2, %r2, %r2}, {%r2, %r2, %r2, %r2, %r2, %r2, %r2, %r2}, {%r29147, %r29148, %r29149, %r29150};
	bar.warp.sync 	-1;
	wmma.mma.sync.aligned.row.col.m32n8k16.f16.f16 {%r29155, %r29156, %r29157, %r29158}, {%r2, %r2, %r2, %r2, %r2, %r2, %r2, %r2}, {%r2, %r2, %r2, %r2, %r2, %r2, %r2, %r2}, {%r29151, %r29152, %r29153, %r29154};
	bar.warp.sync 	-1;
	wmma.mma.sync.aligned.row.col.m32n8k16.f16.f16 {%r29159, %r29160, %r29161, %r29162}, {%r2, %r2, %r2, %r2, %r2, %r2, %r2, %r2}, {%r2, %r2, %r2, %r2, %r2, %r2, %r2, %r2}, {%r29155, %r29156, %r29157, %r29158};
	bar.warp.sync 	-1;
	wmma.mma.sync.aligned.row.col.m32n8k16.f16.f16 {%r29163, %r29164, %r29165, %r29166}, {%r2, %r2, %r2, %r2, %r2, %r2, %r2, %r2}, {%r2, %r2, %r2, %r2, %r2, %r2, %r2, %r2}, {%r29159, %r29160, %r29161, %r29162};
	bar.warp.sync 	-1;
	wmma.mma.sync.aligned.row.col.m32n8k16.f16.f16 {%r29167, %r29168, %r29169, %r29170}, {%r2, %r2, %r2, %r2, %r2, %r2, %r2, %r2}, {%r2, %r2, %r2, %r2, %r2, %r2, %r2, %r2}, {%r29163, %r29164, %r29165, %r29166};
	bar.warp.sync 	-1;
	wmma.mma.sync.aligned.row.col.m32n8k16.f16.f16 {%r29171, %r29172, %r29173, %r29174}, {%r2, %r2, %r2, %r2, %r2, %r2, %r2, %r2}, {%r2, %r2, %r2, %r2, %r2, %r2, %r2, %r2}, {%r29167, %r29168, %r29169, %r29170};
	bar.warp.sync 	-1;
	wmma.mma.sync.aligned.row.col.m32n8k16.f16.f16 {%r29175, %r29176, %r29177, %r29178}, {%r2, %r2, %r2, %r2, %r2, %r2, %r2, %r2}, {%r2, %r2, %r2, %r2, %r2, %r2, %r2, %r2}, {%r29171, %r29172, %r29173, %r29174};
	bar.warp.sync 	-1;
	wmma.mma.sync.aligned.row.col.m32n8k16.f16.f16 {%r29179, %r29180, %r29181, %r29182}, {%r2, %r2, %r2, %r2, %r2, %r2, %r2, %r2}, {%r2, %r2, %r2, %r2, %r2, %r2, %r2, %r2}, {%r29175, %r29176, %r29177, %r29178};
	bar.warp.sync 	-1;
	wmma.mma.sync.aligned.row.col.m32n8k16.f16.f16 {%r29183, %r29184, %r29185, %r29186}, {%r2, %r2, %r2, %r2, %r2, %r2, %r2, %r2}, {%r2, %r2, %r2, %r2, %r2, %r2, %r2, %r2}, {%r29179, %r29180, %r29181, %r29182};
	bar.warp.sync 	-1;
	wmma.mma.sync.aligned.row.col.m32n8k16.f16.f16 {%r29187, %r29188, %r29189, %r29190}, {%r2, %r2, %r2, %r2, %r2, %r2, %r2, %r2}, {%r2, %r2, %r2, %r2, %r2, %r2, %r2, %r2}, {%r29183, %r29184, %r29185, %r29186};
	bar.warp.sync 	-1;
	wmma.mma.sync.aligned.row.col.m32n8k16.f16.f16 {%r29191, %r29192, %r29193, %r29194}, {%r2, %r2, %r2, %r2, %r2, %r2, %r2, %r2}, {%r2, %r2, %r2, %r2, %r2, %r2, %r2, %r2}, {%r29187, %r29188, %r29189, %r29190};
	bar.warp.sync 	-1;
	wmma.mma.sync.aligned.row.col.m32n8k16.f16.f16 {%r29195, %r29196, %r29197, %r29198}, {%r2, %r2, %r2, %r2, %r2, %r2, %r2, %r2}, {%r2, %r2, %r2, %r2, %r2, %r2, %r2, %r2}, {%r29191, %r29192, %r29193, %r29194};
	bar.warp.sync 	-1;
	wmma.mma.sync.aligned.row.col.m32n8k16.f16.f16 {%r29199, %r29200, %r29201, %r29202}, {%r2, %r2, %r2, %r2, %r2, %r2, %r2, %r2}, {%r2, %r2, %r2, %r2, %r2, %r2, %r2, %r2}, {%r29195, %r29196, %r29197, %r29198};
	bar.warp.sync 	-1;
	wmma.mma.sync.aligned.row.col.m32n8k16.f16.f16 {%r29203, %r29204, %r29205, %r29206}, {%r2, %r2, %r2, %r2, %r2, %r2, %r2, %r2}, {%r2, %r2, %r2, %r2, %r2, %r2, %r2, %r2}, {%r29199, %r29200, %r29201, %r29202};
	bar.warp.sync 	-1;
	wmma.mma.sync.aligned.row.col.m32n8k16.f16.f16 {%r29207, %r29208, %r29209, %r29210}, {%r2, %r2, %r2, %r2, %r2, %r2, %r2, %r2}, {%r2, %r2, %r2, %r2, %r2, %r2, %r2, %r2}, {%r29203, %r29204, %r29205, %r29206};
	bar.warp.sync 	-1;
	wmma.mma.sync.aligned.row.col.m32n8k16.f16.f16 {%r29211, %r29212, %r29213, %r29214}, {%r2, %r2, %r2, %r2, %r2, %r2, %r2, %r2}, {%r2, %r2, %r2, %r2, %r2, %r2, %r2, %r2}, {%r29207, %r29208, %r29209, %r29210};
	bar.warp.sync 	-1;
	wmma.mma.sync.aligned.row.col.m32n8k16.f16.f16 {%r29215, %r29216, %r29217, %r29218}, {%r2, %r2, %r2, %r2, %r2, %r2, %r2, %r2}, {%r2, %r2, %r2, %r2, %r2, %r2, %r2, %r2}, {%r29211, %r29212, %r29213, %r29214};
	bar.warp.sync 	-1;
	wmma.mma.sync.aligned.row.col.m32n8k16.f16.f16 {%r29219, %r29220, %r29221, %r29222}, {%r2, %r2, %r2, %r2, %r2, %r2, %r2, %r2}, {%r2, %r2, %r2, %r2, %r2, %r2, %r2, %r2}, {%r29215, %r29216, %r29217, %r29218};
	bar.warp.sync 	-1;
	wmma.mma.sync.aligned.row.col.m32n8k16.f16.f16 {%r29223, %r29224, %r29225, %r29226}, {%r2, %r2, %r2, %r2, %r2, %r2, %r2, %r2}, {%r2, %r2, %r2, %r2, %r2, %r2, %r2, %r2}, {%r29219, %r29220, %r29221, %r29222};
	bar.warp.sync 	-1;
	wmma.mma.sync.aligned.row.col.m32n8k16.f16.f16 {%r29227, %r29228, %r29229, %r29230}, {%r2, %r2, %r2, %r2, %r2, %r2, %r2, %r2}, {%r2, %r2, %r2, %r2, %r2, %r2, %r2, %r2}, {%r29223, %r29224, %r29225, %r29226};
	bar.warp.sync 	-1;
	wmma.mma.sync.aligned.row.col.m32n8k16.f16.f16 {%r29231, %r29232, %r29233, %r29234}, {%r2, %r2, %r2, %r2, %r2, %r2, %r2, %r2}, {%r2, %r2, %r2, %r2, %r2, %r2, %r2, %r2}, {%r29227, %r29228, %r29229, %r29230};
	bar.warp.sync 	-1;
	wmma.mma.sync.aligned.row.col.m32n8k16.f16.f16 {%r29235, %r29236, %r29237, %r29238}, {%r2, %r2, %r2, %r2, %r2, %r2, %r2, %r2}, {%r2, %r2, %r2, %r2, %r2, %r2, %r2, %r2}, {%r29231, %r29232, %r29233, %r29234};
	bar.warp.sync 	-1;
	wmma.mma.sync.aligned.row.col.m32n8k16.f16.f16 {%r29239, %r29240, %r29241, %r29242}, {%r2, %r2, %r2, %r2, %r2, %r2, %r2, %r2}, {%r2, %r2, %r2, %r2, %r2, %r2, %r2, %r2}, {%r29235, %r29236, %r29237, %r29238};
	bar.warp.sync 	-1;
	wmma.mma.sync.aligned.row.col.m32n8k16.f16.f16 {%r29243, %r29244, %r29245, %r29246}, {%r2, %r2, %r2, %r2, %r2, %r2, %r2, %r2}, {%r2, %r2, %r2, %r2, %r2, %r2, %r2, %r2}, {%r29239, %r29240, %r29241, %r29242};
	bar.warp.sync 	-1;
	wmma.mma.sync.aligned.row.col.m32n8k16.f16.f16 {%r29247, %r29248, %r29249, %r29250}, {%r2, %r2, %r2, %r2, %r2, %r2, %r2, %r2}, {%r2, %r2, %r2, %r2, %r2, %r2, %r2, %r2}, {%r29243, %r29244, %r29245, %r29246};
	bar.warp.sync 	-1;
	wmma.mma.sync.aligned.row.col.m32n8k16.f16.f16 {%r29251, %r29252, %r29253, %r29254}, {%r2, %r2, %r2, %r2, %r2, %r2, %r2, %r2}, {%r2, %r2, %r2, %r2, %r2, %r2, %r2, %r2}, {%r29247, %r29248, %r29249, %r29250};
	bar.warp.sync 	-1;
	wmma.mma.sync.aligned.row.col.m32n8k16.f16.f16 {%r29255, %r29256, %r29257, %r29258}, {%r2, %r2, %r2, %r2, %r2, %r2, %r2, %r2}, {%r2, %r2, %r2, %r2, %r2, %r2, %r2, %r2}, {%r29251, %r29252, %r29253, %r29254};
	bar.warp.sync 	-1;
	wmma.mma.sync.aligned.row.col.m32n8k16.f16.f16 {%r29259, %r29260, %r29261, %r29262}, {%r2, %r2, %r2, %r2, %r2, %r2, %r2, %r2}, {%r2, %r2, %r2, %r2, %r2, %r2, %r2, %r2}, {%r29255, %r29256, %r29257, %r29258};
	bar.warp.sync 	-1;
	wmma.mma.sync.aligned.row.col.m32n8k16.f16.f16 {%r29263, %r29264, %r29265, %r29266}, {%r2, %r2, %r2, %r2, %r2, %r2, %r2, %r2}, {%r2, %r2, %r2, %r2, %r2, %r2, %r2, %r2}, {%r29259, %r29260, %r29261, %r29262};
	bar.warp.sync 	-1;
	wmma.mma.sync.aligned.row.col.m32n8k16.f16.f16 {%r29267, %r29268, %r29269, %r29270}, {%r2, %r2, %r2, %r2, %r2, %r2, %r2, %r2}, {%r2, %r2, %r2, %r2, %r2, %r2, %r2, %r2}, {%r29263, %r29264, %r29265, %r29266};
	bar.warp.sync 	-1;
	wmma.mma.sync.aligned.row.col.m32n8k16.f16.f16 {%r29271, %r29272, %r29273, %r29274}, {%r2, %r2, %r2, %r2, %r2, %r2, %r2, %r2}, {%r2, %r2, %r2, %r2, %r2, %r2, %r2, %r2}, {%r29267, %r29268, %r29269, %r29270};
	bar.warp.sync 	-1;
	wmma.mma.sync.aligned.row.col.m32n8k16.f16.f16 {%r29275, %r29276, %r29277, %r29278}, {%r2, %r2, %r2, %r2, %r2, %r2, %r2, %r2}, {%r2, %r2, %r2, %r2, %r2, %r2, %r2, %r2}, {%r29271, %r29272, %r29273, %r29274};
	bar.warp.sync 	-1;
	wmma.mma.sync.aligned.row.col.m32n8k16.f16.f16 {%r29279, %r29280, %r29281, %r29282}, {%r2, %r2, %r2, %r2, %r2, %r2, %r2, %r2}, {%r2, %r2, %r2, %r2, %r2, %r2, %r2, %r2}, {%r29275, %r29276, %r29277, %r29278};
	bar.warp.sync 	-1;
	wmma.mma.sync.aligned.row.col.m32n8k16.f16.f16 {%r29283, %r29284, %r29285, %r29286}, {%r2, %r2, %r2, %r2, %r2, %r2, %r2, %r2}, {%r2, %r2, %r2, %r2, %r2, %r2, %r2, %r2}, {%r29279, %r29280, %r29281, %r29282};
	bar.warp.sync 	-1;
	wmma.mma.sync.aligned.row.col.m32n8k16.f16.f16 {%r29287, %r29288, %r29289, %r29290}, {%r2, %r2, %r2, %r2, %r2, %r2, %r2, %r2}, {%r2, %r2, %r2, %r2, %r2, %r2, %r2, %r2}, {%r29283, %r29284, %r29285, %r29286};
	bar.warp.sync 	-1;
	wmma.mma.sync.aligned.row.col.m32n8k16.f16.f16 {%r29291, %r29292, %r29293, %r29294}, {%r2, %r2, %r2, %r2, %r2, %r2, %r2, %r2}, {%r2, %r2, %r2, %r2, %r2, %r2, %r2, %r2}, {%r29287, %r29288, %r29289, %r29290};
	bar.warp.sync 	-1;
	wmma.mma.sync.aligned.row.col.m32n8k16.f16.f16 {%r29295, %r29296, %r29297, %r29298}, {%r2, %r2, %r2, %r2, %r2, %r2, %r2, %r2}, {%r2, %r2, %r2, %r2, %r2, %r2, %r2, %r2}, {%r29291, %r29292, %r29293, %r29294};
	bar.warp.sync 	-1;
	wmma.mma.sync.aligned.row.col.m32n8k16.f16.f16 {%r29299, %r29300, %r29301, %r29302}, {%r2, %r2, %r2, %r2, %r2, %r2, %r2, %r2}, {%r2, %r2, %r2, %r2, %r2, %r2, %r2, %r2}, {%r29295, %r29296, %r29297, %r29298};
	bar.warp.sync 	-1;
	wmma.mma.sync.aligned.row.col.m32n8k16.f16.f16 {%r29303, %r29304, %r29305, %r29306}, {%r2, %r2, %r2, %r2, %r2, %r2, %r2, %r2}, {%r2, %r2, %r2, %r2, %r2, %r2, %r2, %r2}, {%r29299, %r29300, %r29301, %r29302};
	bar.warp.sync 	-1;
	wmma.mma.sync.aligned.row.col.m32n8k16.f16.f16 {%r29307, %r29308, %r29309, %r29310}, {%r2, %r2, %r2, %r2, %r2, %r2, %r2, %r2}, {%r2, %r2, %r2, %r2, %r2, %r2, %r2, %r2}, {%r29303, %r29304, %r29305, %r29306};
	bar.warp.sync 	-1;
	wmma.mma.sync.aligned.row.col.m32n8k16.f16.f16 {%r29311, %r29312, %r29313, %r29314}, {%r2, %r2, %r2, %r2, %r2, %r2, %r2, %r2}, {%r2, %r2, %r2, %r2, %r2, %r2, %r2, %r2}, {%r29307, %r29308, %r29309, %r29310};
	bar.warp.sync 	-1;
	wmma.mma.sync.aligned.row.col.m32n8k16.f16.f16 {%r29315, %r29316, %r29317, %r29318}, {%r2, %r2, %r2, %r2, %r2, %r2, %r2, %r2}, {%r2, %r2, %r2, %r2, %r2, %r2, %r2, %r2}, {%r29311, %r29312, %r29313, %r29314};
	bar.warp.sync 	-1;
	wmma.mma.sync.aligned.row.col.m32n8k16.f16.f16 {%r29319, %r29320, %r29321, %r29322}, {%r2, %r2, %r2, %r2, %r2, %r2, %r2, %r2}, {%r2, %r2, %r2, %r2, %r2, %r2, %r2, %r2}, {%r29315, %r29316, %r29317, %r29318};
	bar.warp.sync 	-1;
	wmma.mma.sync.aligned.row.col.m32n8k16.f16.f16 {%r29323, %r29324, %r29325, %r29326}, {%r2, %r2, %r2, %r2, %r2, %r2, %r2, %r2}, {%r2, %r2, %r2, %r2, %r2, %r2, %r2, %r2}, {%r29319, %r29320, %r29321, %r29322};
	bar.warp.sync 	-1;
	wmma.mma.sync.aligned.row.col.m32n8k16.f16.f16 {%r29327, %r29328, %r29329, %r29330}, {%r2, %r2, %r2, %r2, %r2, %r2, %r2, %r2}, {%r2, %r2, %r2, %r2, %r2, %r2, %r2, %r2}, {%r29323, %r29324, %r29325, %r29326};
	bar.warp.sync 	-1;
	wmma.mma.sync.aligned.row.col.m32n8k16.f16.f16 {%r29331, %r29332, %r29333, %r29334}, {%r2, %r2, %r2, %r2, %r2, %r2, %r2, %r2}, {%r2, %r2, %r2, %r2, %r2, %r2, %r2, %r2}, {%r29327, %r29328, %r29329, %r29330};
	bar.warp.sync 	-1;
	wmma.mma.sync.aligned.row.col.m32n8k16.f16.f16 {%r29335, %r29336, %r29337, %r29338}, {%r2, %r2, %r2, %r2, %r2, %r2, %r2, %r2}, {%r2, %r2, %r2, %r2, %r2, %r2, %r2, %r2}, {%r29331, %r29332, %r29333, %r29334};
	bar.warp.sync 	-1;
	wmma.mma.sync.aligned.row.col.m32n8k16.f16.f16 {%r29339, %r29340, %r29341, %r29342}, {%r2, %r2, %r2, %r2, %r2, %r2, %r2, %r2}, {%r2, %r2, %r2, %r2, %r2, %r2, %r2, %r2}, {%r29335, %r29336, %r29337, %r29338};
	bar.warp.sync 	-1;
	wmma.mma.sync.aligned.row.col.m32n8k16.f16.f16 {%r29343, %r29344, %r29345, %r29346}, {%r2, %r2, %r2, %r2, %r2, %r2, %r2, %r2}, {%r2, %r2, %r2, %r2, %r2, %r2, %r2, %r2}, {%r29339, %r29340, %r29341, %r29342};
	bar.warp.sync 	-1;
	wmma.mma.sync.aligned.row.col.m32n8k16.f16.f16 {%r29347, %r29348, %r29349, %r29350}, {%r2, %r2, %r2, %r2, %r2, %r2, %r2, %r2}, {%r2, %r2, %r2, %r2, %r2, %r2, %r2, %r2}, {%r29343, %r29344, %r29345, %r29346};
	bar.warp.sync 	-1;
	wmma.mma.sync.aligned.row.col.m32n8k16.f16.f16 {%r29351, %r29352, %r29353, %r29354}, {%r2, %r2, %r2, %r2, %r2, %r2, %r2, %r2}, {%r2, %r2, %r2, %r2, %r2, %r2, %r2, %r2}, {%r29347, %r29348, %r29349, %r29350};
	bar.warp.sync 	-1;
	wmma.mma.sync.aligned.row.col.m32n8k16.f16.f16 {%r29355, %r29356, %r29357, %r29358}, {%r2, %r2, %r2, %r2, %r2, %r2, %r2, %r2}, {%r2, %r2, %r2, %r2, %r2, %r2, %r2, %r2}, {%r29351, %r29352, %r29353, %r29354};
	bar.warp.sync 	-1;
	wmma.mma.sync.aligned.row.col.m32n8k16.f16.f16 {%r29359, %r29360, %r29361, %r29362}, {%r2, %r2, %r2, %r2, %r2, %r2, %r2, %r2}, {%r2, %r2, %r2, %r2, %r2, %r2, %r2, %r2}, {%r29355, %r29356, %r29357, %r29358};
	bar.warp.sync 	-1;
	wmma.mma.sync.aligned.row.col.m32n8k16.f16.f16 {%r29363, %r29364, %r29365, %r29366}, {%r2, %r2, %r2, %r2, %r2, %r2, %r2, %r2}, {%r2, %r2, %r2, %r2, %r2, %r2, %r2, %r2}, {%r29359, %r29360, %r29361, %r29362};
	bar.warp.sync 	-1;
	wmma.mma.sync.aligned.row.col.m32n8k16.f16.f16 {%r29367, %r29368, %r29369, %r29370}, {%r2, %r2, %r2, %r2, %r2, %r2, %r2, %r2}, {%r2, %r2, %r2, %r2, %r2, %r2, %r2, %r2}, {%r29363, %r29364, %r29365, %r29366};
	bar.warp.sync 	-1;
	wmma.mma.sync.aligned.row.col.m32n8k16.f16.f16 {%r29371, %r29372, %r29373, %r29374}, {%r2, %r2, %r2, %r2, %r2, %r2, %r2, %r2}, {%r2, %r2, %r2, %r2, %r2, %r2, %r2, %r2}, {%r29367, %r29368, %r29369, %r29370};
	bar.warp.sync 	-1;
	wmma.mma.sync.aligned.row.col.m32n8k16.f16.f16 {%r29375, %r29376, %r29377, %r29378}, {%r2, %r2, %r2, %r2, %r2, %r2, %r2, %r2}, {%r2, %r2, %r2, %r2, %r2, %r2, %r2, %r2}, {%r29371, %r29372, %r29373, %r29374};
	bar.warp.sync 	-1;
	wmma.mma.sync.aligned.row.col.m32n8k16.f16.f16 {%r29379, %r29380, %r29381, %r29382}, {%r2, %r2, %r2, %r2, %r2, %r2, %r2, %r2}, {%r2, %r2, %r2, %r2, %r2, %r2, %r2, %r2}, {%r29375, %r29376, %r29377, %r29378};
	bar.warp.sync 	-1;
	wmma.mma.sync.aligned.row.col.m32n8k16.f16.f16 {%r29383, %r29384, %r29385, %r29386}, {%r2, %r2, %r2, %r2, %r2, %r2, %r2, %r2}, {%r2, %r2, %r2, %r2, %r2, %r2, %r2, %r2}, {%r29379, %r29380, %r29381, %r29382};
	bar.warp.sync 	-1;
	wmma.mma.sync.aligned.row.col.m32n8k16.f16.f16 {%r29387, %r29388, %r29389, %r29390}, {%r2, %r2, %r2, %r2, %r2, %r2, %r2, %r2}, {%r2, %r2, %r2, %r2, %r2, %r2, %r2, %r2}, {%r29383, %r29384, %r29385, %r29386};
	bar.warp.sync 	-1;
	wmma.mma.sync.aligned.row.col.m32n8k16.f16.f16 {%r29391, %r29392, %r29393, %r29394}, {%r2, %r2, %r2, %r2, %r2, %r2, %r2, %r2}, {%r2, %r2, %r2, %r2, %r2, %r2, %r2, %r2}, {%r29387, %r29388, %r29389, %r29390};
	bar.warp.sync 	-1;
	wmma.mma.sync.aligned.row.col.m32n8k16.f16.f16 {%r29395, %r29396, %r29397, %r29398}, {%r2, %r2, %r2, %r2, %r2, %r2, %r2, %r2}, {%r2, %r2, %r2, %r2, %r2, %r2, %r2, %r2}, {%r29391, %r29392, %r29393, %r29394};
	bar.warp.sync 	-1;
	wmma.mma.sync.aligned.row.col.m32n8k16.f16.f16 {%r29399, %r29400, %r29401, %r29402}, {%r2, %r2, %r2, %r2, %r2, %r2, %r2, %r2}, {%r2, %r2, %r2, %r2, %r2, %r2, %r2, %r2}, {%r29395, %r29396, %r29397, %r29398};
	bar.warp.sync 	-1;
	wmma.mma.sync.aligned.row.col.m32n8k16.f16.f16 {%r29403, %r29404, %r29405, %r29406}, {%r2, %r2, %r2, %r2, %r2, %r2, %r2, %r2}, {%r2, %r2, %r2, %r2, %r2, %r2, %r2, %r2}, {%r29399, %r29400, %r29401, %r29402};
	bar.warp.sync 	-1;
	wmma.mma.sync.aligned.row.col.m32n8k16.f16.f16 {%r29407, %r29408, %r29409, %r29410}, {%r2, %r2, %r2, %r2, %r2, %r2, %r2, %r2}, {%r2, %r2, %r2, %r2, %r2, %r2, %r2, %r2}, {%r29403, %r29404, %r29405, %r29406};
	bar.warp.sync 	-1;
	wmma.mma.sync.aligned.row.col.m32n8k16.f16.f16 {%r29411, %r29412, %r29413, %r29414}, {%r2, %r2, %r2, %r2, %r2, %r2, %r2, %r2}, {%r2, %r2, %r2, %r2, %r2, %r2, %r2, %r2}, {%r29407, %r29408, %r29409, %r29410};
	bar.warp.sync 	-1;
	wmma.mma.sync.aligned.row.col.m32n8k16.f16.f16 {%r29415, %r29416, %r29417, %r29418}, {%r2, %r2, %r2, %r2, %r2, %r2, %r2, %r2}, {%r2, %r2, %r2, %r2, %r2, %r2, %r2, %r2}, {%r29411, %r29412, %r29413, %r29414};
	bar.warp.sync 	-1;
	wmma.mma.sync.aligned.row.col.m32n8k16.f16.f16 {%r29419, %r29420, %r29421, %r29422}, {%r2, %r2, %r2, %r2, %r2, %r2, %r2, %r2}, {%r2, %r2, %r2, %r2, %r2, %r2, %r2, %r2}, {%r29415, %r29416, %r29417, %r29418};
	bar.warp.sync 	-1;
	wmma.mma.sync.aligned.row.col.m32n8k16.f16.f16 {%r29423, %r29424, %r29425, %r29426}, {%r2, %r2, %r2, %r2, %r2, %r2, %r2, %r2}, {%r2, %r2, %r2, %r2, %r2, %r2, %r2, %r2}, {%r29419, %r29420, %r29421, %r29422};
	bar.warp.sync 	-1;
	wmma.mma.sync.aligned.row.col.m32n8k16.f16.f16 {%r29427, %r29428, %r29429, %r29430}, {%r2, %r2, %r2, %r2, %r2, %r2, %r2, %r2}, {%r2, %r2, %r2, %r2, %r2, %r2, %r2, %r2}, {%r29423, %r29424, %r29425, %r29426};
	bar.warp.sync 	-1;
	wmma.mma.sync.aligned.row.col.m32n8k16.f16.f16 {%r29431, %r29432, %r29433, %r29434}, {%r2, %r2, %r2, %r2, %r2, %r2, %r2, %r2}, {%r2, %r2, %r2, %r2, %r2, %r2, %r2, %r2}, {%r29427, %r29428, %r29429, %r29430};
	bar.warp.sync 	-1;
	wmma.mma.sync.aligned.row.col.m32n8k16.f16.f16 {%r29435, %r29436, %r29437, %r29438}, {%r2, %r2, %r2, %r2, %r2, %r2, %r2, %r2}, {%r2, %r2, %r2, %r2, %r2, %r2, %r2, %r2}, {%r29431, %r29432, %r29433, %r29434};
	bar.warp.sync 	-1;
	wmma.mma.sync.aligned.row.col.m32n8k16.f16.f16 {%r29439, %r29440, %r29441, %r29442}, {%r2, %r2, %r2, %r2, %r2, %r2, %r2, %r2}, {%r2, %r2, %r2, %r2, %r2, %r2, %r2, %r2}, {%r29435, %r29436, %r29437, %r29438};
	bar.warp.sync 	-1;
	wmma.mma.sync.aligned.row.col.m32n8k16.f16.f16 {%r29443, %r29444, %r29445, %r29446}, {%r2, %r2, %r2, %r2, %r2, %r2, %r2, %r2}, {%r2, %r2, %r2, %r2, %r2, %r2, %r2, %r2}, {%r29439, %r29440, %r29441, %r29442};
	bar.warp.sync 	-1;
	wmma.mma.sync.aligned.row.col.m32n8k16.f16.f16 {%r29447, %r29448, %r29449, %r29450}, {%r2, %r2, %r2, %r2, %r2, %r2, %r2, %r2}, {%r2, %r2, %r2, %r2, %r2, %r2, %r2, %r2}, {%r29443, %r29444, %r29445, %r29446};
	bar.warp.sync 	-1;
	wmma.mma.sync.aligned.row.col.m32n8k16.f16.f16 {%r29451, %r29452, %r29453, %r29454}, {%r2, %r2, %r2, %r2, %r2, %r2, %r2, %r2}, {%r2, %r2, %r2, %r2, %r2, %r2, %r2, %r2}, {%r29447, %r29448, %r29449, %r29450};
	bar.warp.sync 	-1;
	wmma.mma.sync.aligned.row.col.m32n8k16.f16.f16 {%r29455, %r29456, %r29457, %r29458}, {%r2, %r2, %r2, %r2, %r2, %r2, %r2, %r2}, {%r2, %r2, %r2, %r2, %r2, %r2, %r2, %r2}, {%r29451, %r29452, %r29453, %r29454};
	bar.warp.sync 	-1;
	wmma.mma.sync.aligned.row.col.m32n8k16.f16.f16 {%r29459, %r29460, %r29461, %r29462}, {%r2, %r2, %r2, %r2, %r2, %r2, %r2, %r2}, {%r2, %r2, %r2, %r2, %r2, %r2, %r2, %r2}, {%r29455, %r29456, %r29457, %r29458};
	bar.warp.sync 	-1;
	wmma.mma.sync.aligned.row.col.m32n8k16.f16.f16 {%r29463, %r29464, %r29465, %r29466}, {%r2, %r2, %r2, %r2, %r2, %r2, %r2, %r2}, {%r2, %r2, %r2, %r2, %r2, %r2, %r2, %r2}, {%r29459, %r29460, %r29461, %r29462};
	bar.warp.sync 	-1;
	wmma.mma.sync.aligned.row.col.m32n8k16.f16.f16 {%r29467, %r29468, %r29469, %r29470}, {%r2, %r2, %r2, %r2, %r2, %r2, %r2, %r2}, {%r2, %r2, %r2, %r2, %r2, %r2, %r2, %r2}, {%r29463, %r29464, %r29465, %r29466};
	bar.warp.sync 	-1;
	wmma.mma.sync.aligned.row.col.m32n8k16.f16.f16 {%r29471, %r29472, %r29473, %r29474}, {%r2, %r2, %r2, %r2, %r2, %r2, %r2, %r2}, {%r2, %r2, %r2, %r2, %r2, %r2, %r2, %r2}, {%r29467, %r29468, %r29469, %r29470};
	bar.warp.sync 	-1;
	wmma.mma.sync.aligned.row.col.m32n8k16.f16.f16 {%r29475, %r29476, %r29477, %r29478}, {%r2, %r2, %r2, %r2, %r2, %r2, %r2, %r2}, {%r2, %r2, %r2, %r2, %r2, %r2, %r2, %r2}, {%r29471, %r29472, %r29473, %r29474};
	bar.warp.sync 	-1;
	wmma.mma.sync.aligned.row.col.m32n8k16.f16.f16 {%r29479, %r29480, %r29481, %r29482}, {%r2, %r2, %r2, %r2, %r2, %r2, %r2, %r2}, {%r2, %r2, %r2, %r2, %r2, %r2, %r2, %r2}, {%r29475, %r29476, %r29477, %r29478};
	bar.warp.sync 	-1;
	wmma.mma.sync.aligned.row.col.m32n8k16.f16.f16 {%r29483, %r29484, %r29485, %r29486}, {%r2, %r2, %r2, %r2, %r2, %r2, %r2, %r2}, {%r2, %r2, %r2, %r2, %r2, %r2, %r2, %r2}, {%r29479, %r29480, %r29481, %r29482};
	bar.warp.sync 	-1;
	wmma.mma.sync.aligned.row.col.m32n8k16.f16.f16 {%r29487, %r29488, %r29489, %r29490}, {%r2, %r2, %r2, %r2, %r2, %r2, %r2, %r2}, {%r2, %r2, %r2, %r2, %r2, %r2, %r2, %r2}, {%r29483, %r29484, %r29485, %r29486};
	bar.warp.sync 	-1;
	wmma.mma.sync.aligned.row.col.m32n8k16.f16.f16 {%r29491, %r29492, %r29493, %r29494}, {%r2, %r2, %r2, %r2, %r2, %r2, %r2, %r2}, {%r2, %r2, %r2, %r2, %r2, %r2, %r2, %r2}, {%r29487, %r29488, %r29489, %r29490};
	bar.warp.sync 	-1;
	wmma.mma.sync.aligned.row.col.m32n8k16.f16.f16 {%r29495, %r29496, %r29497, %r29498}, {%r2, %r2, %r2, %r2, %r2, %r2, %r2, %r2}, {%r2, %r2, %r2, %r2, %r2, %r2, %r2, %r2}, {%r29491, %r29492, %r29493, %r29494};
	bar.warp.sync 	-1;
	wmma.mma.sync.aligned.row.col.m32n8k16.f16.f16 {%r29499, %r29500, %r29501, %r29502}, {%r2, %r2, %r2, %r2, %r2, %r2, %r2, %r2}, {%r2, %r2, %r2, %r2, %r2, %r2, %r2, %r2}, {%r29495, %r29496, %r29497, %r29498};
	bar.warp.sync 	-1;
	wmma.mma.sync.aligned.row.col.m32n8k16.f16.f16 {%r29503, %r29504, %r29505, %r29506}, {%r2, %r2, %r2, %r2, %r2, %r2, %r2, %r2}, {%r2, %r2, %r2, %r2, %r2, %r2, %r2, %r2}, {%r29499, %r29500, %r29501, %r29502};
	bar.warp.sync 	-1;
	wmma.mma.sync.aligned.row.col.m32n8k16.f16.f16 {%r29507, %r29508, %r29509, %r29510}, {%r2, %r2, %r2, %r2, %r2, %r2, %r2, %r2}, {%r2, %r2, %r2, %r2, %r2, %r2, %r2, %r2}, {%r29503, %r29504, %r29505, %r29506};
	bar.warp.sync 	-1;
	wmma.mma.sync.aligned.row.col.m32n8k16.f16.f16 {%r29511, %r29512, %r29513, %r29514}, {%r2, %r2, %r2, %r2, %r2, %r2, %r2, %r2}, {%r2, %r2, %r2, %r2, %r2, %r2, %r2, %r2}, {%r29507, %r29508, %r29509, %r29510};
	bar.warp.sync 	-1;
	wmma.mma.sync.aligned.row.col.m32n8k16.f16.f16 {%r29515, %r29516, %r29517, %r29518}, {%r2, %r2, %r2, %r2, %r2, %r2, %r2, %r2}, {%r2, %r2, %r2, %r2, %r2, %r2, %r2, %r2}, {%r29511, %r29512, %r29513, %r29514};
	bar.warp.sync 	-1;
	wmma.mma.sync.aligned.row.col.m32n8k16.f16.f16 {%r29519, %r29520, %r29521, %r29522}, {%r2, %r2, %r2, %r2, %r2, %r2, %r2, %r2}, {%r2, %r2, %r2, %r2, %r2, %r2, %r2, %r2}, {%r29515, %r29516, %r29517, %r29518};
	bar.warp.sync 	-1;
	wmma.mma.sync.aligned.row.col.m32n8k16.f16.f16 {%r29523, %r29524, %r29525, %r29526}, {%r2, %r2, %r2, %r2, %r2, %r2, %r2, %r2}, {%r2, %r2, %r2, %r2, %r2, %r2, %r2, %r2}, {%r29519, %r29520, %r29521, %r29522};
	bar.warp.sync 	-1;
	wmma.mma.sync.aligned.row.col.m32n8k16.f16.f16 {%r29527, %r29528, %r29529, %r29530}, {%r2, %r2, %r2, %r2, %r2, %r2, %r2, %r2}, {%r2, %r2, %r2, %r2, %r2, %r2, %r2, %r2}, {%r29523, %r29524, %r29525, %r29526};
	bar.warp.sync 	-1;
	wmma.mma.sync.aligned.row.col.m32n8k16.f16.f16 {%r29531, %r29532, %r29533, %r29534}, {%r2, %r2, %r2, %r2, %r2, %r2, %r2, %r2}, {%r2, %r2, %r2, %r2, %r2, %r2, %r2, %r2}, {%r29527, %r29528, %r29529, %r29530};
	bar.warp.sync 	-1;
	wmma.mma.sync.aligned.row.col.m32n8k16.f16.f16 {%r29535, %r29536, %r29537, %r29538}, {%r2, %r2, %r2, %r2, %r2, %r2, %r2, %r2}, {%r2, %r2, %r2, %r2, %r2, %r2, %r2, %r2}, {%r29531, %r29532, %r29533, %r29534};
	bar.warp.sync 	-1;
	wmma.mma.sync.aligned.row.col.m32n8k16.f16.f16 {%r29539, %r29540, %r29541, %r29542}, {%r2, %r2, %r2, %r2, %r2, %r2, %r2, %r2}, {%r2, %r2, %r2, %r2, %r2, %r2, %r2, %r2}, {%r29535, %r29536, %r29537, %r29538};
	bar.warp.sync 	-1;
	wmma.mma.sync.aligned.row.col.m32n8k16.f16.f16 {%r29543, %r29544, %r29545, %r29546}, {%r2, %r2, %r2, %r2, %r2, %r2, %r2, %r2}, {%r2, %r2, %r2, %r2, %r2, %r2, %r2, %r2}, {%r29539, %r29540, %r29541, %r29542};
	bar.warp.sync 	-1;
	wmma.mma.sync.aligned.row.col.m32n8k16.f16.f16 {%r29547, %r29548, %r29549, %r29550}, {%r2, %r2, %r2, %r2, %r2, %r2, %r2, %r2}, {%r2, %r2, %r2, %r2, %r2, %r2, %r2, %r2}, {%r29543, %r29544, %r29545, %r29546};
	bar.warp.sync 	-1;
	wmma.mma.sync.aligned.row.col.m32n8k16.f16.f16 {%r29551, %r29552, %r29553, %r29554}, {%r2, %r2, %r2, %r2, %r2, %r2, %r2, %r2}, {%r2, %r2, %r2, %r2, %r2, %r2, %r2, %r2}, {%r29547, %r29548, %r29549, %r29550};
	bar.warp.sync 	-1;
	wmma.mma.sync.aligned.row.col.m32n8k16.f16.f16 {%r29555, %r29556, %r29557, %r29558}, {%r2, %r2, %r2, %r2, %r2, %r2, %r2, %r2}, {%r2, %r2, %r2, %r2, %r2, %r2, %r2, %r2}, {%r29551, %r29552, %r29553, %r29554};
	bar.warp.sync 	-1;
	wmma.mma.sync.aligned.row.col.m32n8k16.f16.f16 {%r29559, %r29560, %r29561, %r29562}, {%r2, %r2, %r2, %r2, %r2, %r2, %r2, %r2}, {%r2, %r2, %r2, %r2, %r2, %r2, %r2, %r2}, {%r29555, %r29556, %r29557, %r29558};
	bar.warp.sync 	-1;
	wmma.mma.sync.aligned.row.col.m32n8k16.f16.f16 {%r29563, %r29564, %r29565, %r29566}, {%r2, %r2, %r2, %r2, %r2, %r2, %r2, %r2}, {%r2, %r2, %r2, %r2, %r2, %r2, %r2, %r2}, {%r29559, %r29560, %r29561, %r29562};
	bar.warp.sync 	-1;
	wmma.mma.sync.aligned.row.col.m32n8k16.f16.f16 {%r29567, %r29568, %r29569, %r29570}, {%r2, %r2, %r2, %r2, %r2, %r2, %r2, %r2}, {%r2, %r2, %r2, %r2, %r2, %r2, %r2, %r2}, {%r29563, %r29564, %r29565, %r29566};
	bar.warp.sync 	-1;
	wmma.mma.sync.aligned.row.col.m32n8k16.f16.f16 {%r29571, %r29572, %r29573, %r29574}, {%r2, %r2, %r2, %r2, %r2, %r2, %r2, %r2}, {%r2, %r2, %r2, %r2, %r2, %r2, %r2, %r2}, {%r29567, %r29568, %r29569, %r29570};
	bar.warp.sync 	-1;
	wmma.mma.sync.aligned.row.col.m32n8k16.f16.f16 {%r29575, %r29576, %r29577, %r29578}, {%r2, %r2, %r2, %r2, %r2, %r2, %r2, %r2}, {%r2, %r2, %r2, %r2, %r2, %r2, %r2, %r2}, {%r29571, %r29572, %r29573, %r29574};
	bar.warp.sync 	-1;
	wmma.mma.sync.aligned.row.col.m32n8k16.f16.f16 {%r29579, %r29580, %r29581, %r29582}, {%r2, %r2, %r2, %r2, %r2, %r2, %r2, %r2}, {%r2, %r2, %r2, %r2, %r2, %r2, %r2, %r2}, {%r29575, %r29576, %r29577, %r29578};
	bar.warp.sync 	-1;
	wmma.mma.sync.aligned.row.col.m32n8k16.f16.f16 {%r29583, %r29584, %r29585, %r29586}, {%r2, %r2, %r2, %r2, %r2, %r2, %r2, %r2}, {%r2, %r2, %r2, %r2, %r2, %r2, %r2, %r2}, {%r29579, %r29580, %r29581, %r29582};
	bar.warp.sync 	-1;
	wmma.mma.sync.aligned.row.col.m32n8k16.f16.f16 {%r29587, %r29588, %r29589, %r29590}, {%r2, %r2, %r2, %r2, %r2, %r2, %r2, %r2}, {%r2, %r2, %r2, %r2, %r2, %r2, %r2, %r2}, {%r29583, %r29584, %r29585, %r29586};
	bar.warp.sync 	-1;
	wmma.mma.sync.aligned.row.col.m32n8k16.f16.f16 {%r29591, %r29592, %r29593, %r29594}, {%r2, %r2, %r2, %r2, %r2, %r2, %r2, %r2}, {%r2, %r2, %r2, %r2, %r2, %r2, %r2, %r2}, {%r29587, %r29588, %r29589, %r29590};
	bar.warp.sync 	-1;
	wmma.mma.sync.aligned.row.col.m32n8k16.f16.f16 {%r29595, %r29596, %r29597, %r29598}, {%r2, %r2, %r2, %r2, %r2, %r2, %r2, %r2}, {%r2, %r2, %r2, %r2, %r2, %r2, %r2, %r2}, {%r29591, %r29592, %r29593, %r29594};
	bar.warp.sync 	-1;
	wmma.mma.sync.aligned.row.col.m32n8k16.f16.f16 {%r29599, %r29600, %r29601, %r29602}, {%r2, %r2, %r2, %r2, %r2, %r2, %r2, %r2}, {%r2, %r2, %r2, %r2, %r2, %r2, %r2, %r2}, {%r29595, %r29596, %r29597, %r29598};
	bar.warp.sync 	-1;
	wmma.mma.sync.aligned.row.col.m32n8k16.f16.f16 {%r29603, %r29604, %r29605, %r29606}, {%r2, %r2, %r2, %r2, %r2, %r2, %r2, %r2}, {%r2, %r2, %r2, %r2, %r2, %r2, %r2, %r2}, {%r29599, %r29600, %r29601, %r29602};
	bar.warp.sync 	-1;
	wmma.mma.sync.aligned.row.col.m32n8k16.f16.f16 {%r29607, %r29608, %r29609, %r29610}, {%r2, %r2, %r2, %r2, %r2, %r2, %r2, %r2}, {%r2, %r2, %r2, %r2, %r2, %r2, %r2, %r2}, {%r29603, %r29604, %r29605, %r29606};
	bar.warp.sync 	-1;
	wmma.mma.sync.aligned.row.col.m32n8k16.f16.f16 {%r29611, %r29612, %r29613, %r29614}, {%r2, %r2, %r2, %r2, %r2, %r2, %r2, %r2}, {%r2, %r2, %r2, %r2, %r2, %r2, %r2, %r2}, {%r29607, %r29608, %r29609, %r29610};
	bar.warp.sync 	-1;
	wmma.mma.sync.aligned.row.col.m32n8k16.f16.f16 {%r29615, %r29616, %r29617, %r29618}, {%r2, %r2, %r2, %r2, %r2, %r2, %r2, %r2}, {%r2, %r2, %r2, %r2, %r2, %r2, %r2, %r2}, {%r29611, %r29612, %r29613, %r29614};
	bar.warp.sync 	-1;
	wmma.mma.sync.aligned.row.col.m32n8k16.f16.f16 {%r29619, %r29620, %r29621, %r29622}, {%r2, %r2, %r2, %r2, %r2, %r2, %r2, %r2}, {%r2, %r2, %r2, %r2, %r2, %r2, %r2, %r2}, {%r29615, %r29616, %r29617, %r29618};
	bar.warp.sync 	-1;
	wmma.mma.sync.aligned.row.col.m32n8k16.f16.f16 {%r29623, %r29624, %r29625, %r29626}, {%r2, %r2, %r2, %r2, %r2, %r2, %r2, %r2}, {%r2, %r2, %r2, %r2, %r2, %r2, %r2, %r2}, {%r29619, %r29620, %r29621, %r29622};
	bar.warp.sync 	-1;
	wmma.mma.sync.aligned.row.col.m32n8k16.f16.f16 {%r29627, %r29628, %r29629, %r29630}, {%r2, %r2, %r2, %r2, %r2, %r2, %r2, %r2}, {%r2, %r2, %r2, %r2, %r2, %r2, %r2, %r2}, {%r29623, %r29624, %r29625, %r29626};
	bar.warp.sync 	-1;
	wmma.mma.sync.aligned.row.col.m32n8k16.f16.f16 {%r29631, %r29632, %r29633, %r29634}, {%r2, %r2, %r2, %r2, %r2, %r2, %r2, %r2}, {%r2, %r2, %r2, %r2, %r2, %r2, %r2, %r2}, {%r29627, %r29628, %r29629, %r29630};
	bar.warp.sync 	-1;
	wmma.mma.sync.aligned.row.col.m32n8k16.f16.f16 {%r29635, %r29636, %r29637, %r29638}, {%r2, %r2, %r2, %r2, %r2, %r2, %r2, %r2}, {%r2, %r2, %r2, %r2, %r2, %r2, %r2, %r2}, {%r29631, %r29632, %r29633, %r29634};
	bar.warp.sync 	-1;
	wmma.mma.sync.aligned.row.col.m32n8k16.f16.f16 {%r29639, %r29640, %r29641, %r29642}, {%r2, %r2, %r2, %r2, %r2, %r2, %r2, %r2}, {%r2, %r2, %r2, %r2, %r2, %r2, %r2, %r2}, {%r29635, %r29636, %r29637, %r29638};
	bar.warp.sync 	-1;
	wmma.mma.sync.aligned.row.col.m32n8k16.f16.f16 {%r29643, %r29644, %r29645, %r29646}, {%r2, %r2, %r2, %r2, %r2, %r2, %r2, %r2}, {%r2, %r2, %r2, %r2, %r2, %r2, %r2, %r2}, {%r29639, %r29640, %r29641, %r29642};
	bar.warp.sync 	-1;
	wmma.mma.sync.aligned.row.col.m32n8k16.f16.f16 {%r29647, %r29648, %r29649, %r29650}, {%r2, %r2, %r2, %r2, %r2, %r2, %r2, %r2}, {%r2, %r2, %r2, %r2, %r2, %r2, %r2, %r2}, {%r29643, %r29644, %r29645, %r29646};
	bar.warp.sync 	-1;
	wmma.mma.sync.aligned.row.col.m32n8k16.f16.f16 {%r29651, %r29652, %r29653, %r29654}, {%r2, %r2, %r2, %r2, %r2, %r2, %r2, %r2}, {%r2, %r2, %r2, %r2, %r2, %r2, %r2, %r2}, {%r29647, %r29648, %r29649, %r29650};
	bar.warp.sync 	-1;
	wmma.mma.sync.aligned.row.col.m32n8k16.f16.f16 {%r29655, %r29656, %r29657, %r29658}, {%r2, %r2, %r2, %r2, %r2, %r2, %r2, %r2}, {%r2, %r2, %r2, %r2, %r2, %r2, %r2, %r2}, {%r29651, %r29652, %r29653, %r29654};
	bar.warp.sync 	-1;
	wmma.mma.sync.aligned.row.col.m32n8k16.f16.f16 {%r29659, %r29660, %r29661, %r29662}, {%r2, %r2, %r2, %r2, %r2, %r2, %r2, %r2}, {%r2, %r2, %r2, %r2, %r2, %r2, %r2, %r2}, {%r29655, %r29656, %r29657, %r29658};
	bar.warp.sync 	-1;
	wmma.mma.sync.aligned.row.col.m32n8k16.f16.f16 {%r29663, %r29664, %r29665, %r29666}, {%r2, %r2, %r2, %r2, %r2, %r2, %r2, %r2}, {%r2, %r2, %r2, %r2, %r2, %r2, %r2, %r2}, {%r29659, %r29660, %r29661, %r29662};
	bar.warp.sync 	-1;
	wmma.mma.sync.aligned.row.col.m32n8k16.f16.f16 {%r29667, %r29668, %r29669, %r29670}, {%r2, %r2, %r2, %r2, %r2, %r2, %r2, %r2}, {%r2, %r2, %r2, %r2, %r2, %r2, %r2, %r2}, {%r29663, %r29664, %r29665, %r29666};
	bar.warp.sync 	-1;
	wmma.mma.sync.aligned.row.col.m32n8k16.f16.f16 {%r29671, %r29672, %r29673, %r29674}, {%r2, %r2, %r2, %r2, %r2, %r2, %r2, %r2}, {%r2, %r2, %r2, %r2, %r2, %r2, %r2, %r2}, {%r29667, %r29668, %r29669, %r29670};
	bar.warp.sync 	-1;
	wmma.mma.sync.aligned.row.col.m32n8k16.f16.f16 {%r29675, %r29676, %r29677, %r29678}, {%r2, %r2, %r2, %r2, %r2, %r2, %r2, %r2}, {%r2, %r2, %r2, %r2, %r2, %r2, %r2, %r2}, {%r29671, %r29672, %r29673, %r29674};
	bar.warp.sync 	-1;
	wmma.mma.sync.aligned.row.col.m32n8k16.f16.f16 {%r29679, %r29680, %r29681, %r29682}, {%r2, %r2, %r2, %r2, %r2, %r2, %r2, %r2}, {%r2, %r2, %r2, %r2, %r2, %r2, %r2, %r2}, {%r29675, %r29676, %r29677, %r29678};
	bar.warp.sync 	-1;
	wmma.mma.sync.aligned.row.col.m32n8k16.f16.f16 {%r29683, %r29684, %r29685, %r29686}, {%r2, %r2, %r2, %r2, %r2, %r2, %r2, %r2}, {%r2, %r2, %r2, %r2, %r2, %r2, %r2, %r2}, {%r29679, %r29680, %r29681, %r29682};
	bar.warp.sync 	-1;
	wmma.mma.sync.aligned.row.col.m32n8k16.f16.f16 {%r29687, %r29688, %r29689, %r29690}, {%r2, %r2, %r2, %r2, %r2, %r2, %r2, %r2}, {%r2, %r2, %r2, %r2, %r2, %r2, %r2, %r2}, {%r29683, %r29684, %r29685, %r29686};
	bar.warp.sync 	-1;
	wmma.mma.sync.aligned.row.col.m32n8k16.f16.f16 {%r29691, %r29692, %r29693, %r29694}, {%r2, %r2, %r2, %r2, %r2, %r2, %r2, %r2}, {%r2, %r2, %r2, %r2, %r2, %r2, %r2, %r2}, {%r29687, %r29688, %r29689, %r29690};
	bar.warp.sync 	-1;
	wmma.mma.sync.aligned.row.col.m32n8k16.f16.f16 {%r29695, %r29696, %r29697, %r29698}, {%r2, %r2, %r2, %r2, %r2, %r2, %r2, %r2}, {%r2, %r2, %r2, %r2, %r2, %r2, %r2, %r2}, {%r29691, %r29692, %r29693, %r29694};
	bar.warp.sync 	-1;
	wmma.mma.sync.aligned.row.col.m32n8k16.f16.f16 {%r29699, %r29700, %r29701, %r29702}, {%r2, %r2, %r2, %r2, %r2, %r2, %r2, %r2}, {%r2, %r2, %r2, %r2, %r2, %r2, %r2, %r2}, {%r29695, %r29696, %r29697, %r29698};
	bar.warp.sync 	-1;
	wmma.mma.sync.aligned.row.col.m32n8k16.f16.f16 {%r29703, %r29704, %r29705, %r29706}, {%r2, %r2, %r2, %r2, %r2, %r2, %r2, %r2}, {%r2, %r2, %r2, %r2, %r2, %r2, %r2, %r2}, {%r29699, %r29700, %r29701, %r29702};
	bar.warp.sync 	-1;
	wmma.mma.sync.aligned.row.col.m32n8k16.f16.f16 {%r29707, %r29708, %r29709, %r29710}, {%r2, %r2, %r2, %r2, %r2, %r2, %r2, %r2}, {%r2, %r2, %r2, %r2, %r2, %r2, %r2, %r2}, {%r29703, %r29704, %r29705, %r29706};
	bar.warp.sync 	-1;
	wmma.mma.sync.aligned.row.col.m32n8k16.f16.f16 {%r29711, %r29712, %r29713, %r29714}, {%r2, %r2, %r2, %r2, %r2, %r2, %r2, %r2}, {%r2, %r2, %r2, %r2, %r2, %r2, %r2, %r2}, {%r29707, %r29708, %r29709, %r29710};
	bar.warp.sync 	-1;
	wmma.mma.sync.aligned.row.col.m32n8k16.f16.f16 {%r29715, %r29716, %r29717, %r29718}, {%r2, %r2, %r2, %r2, %r2, %r2, %r2, %r2}, {%r2, %r2, %r2, %r2, %r2, %r2, %r2, %r2}, {%r29711, %r29712, %r29713, %r29714};
	bar.warp.sync 	-1;
	wmma.mma.sync.aligned.row.col.m32n8k16.f16.f16 {%r29719, %r29720, %r29721, %r29722}, {%r2, %r2, %r2, %r2, %r2, %r2, %r2, %r2}, {%r2, %r2, %r2, %r2, %r2, %r2, %r2, %r2}, {%r29715, %r29716, %r29717, %r29718};
	bar.warp.sync 	-1;
	wmma.mma.sync.aligned.row.col.m32n8k16.f16.f16 {%r29723, %r29724, %r29725, %r29726}, {%r2, %r2, %r2, %r2, %r2, %r2, %r2, %r2}, {%r2, %r2, %r2, %r2, %r2, %r2, %r2, %r2}, {%r29719, %r29720, %r29721, %r29722};
	bar.warp.sync 	-1;
	wmma.mma.sync.aligned.row.col.m32n8k16.f16.f16 {%r29727, %r29728, %r29729, %r29730}, {%r2, %r2, %r2, %r2, %r2, %r2, %r2, %r2}, {%r2, %r2, %r2, %r2, %r2, %r2, %r2, %r2}, {%r29723, %r29724, %r29725, %r29726};
	bar.warp.sync 	-1;
	wmma.mma.sync.aligned.row.col.m32n8k16.f16.f16 {%r29731, %r29732, %r29733, %r29734}, {%r2, %r2, %r2, %r2, %r2, %r2, %r2, %r2}, {%r2, %r2, %r2, %r2, %r2, %r2, %r2, %r2}, {%r29727, %r29728, %r29729, %r29730};
	bar.warp.sync 	-1;
	wmma.mma.sync.aligned.row.col.m32n8k16.f16.f16 {%r29735, %r29736, %r29737, %r29738}, {%r2, %r2, %r2, %r2, %r2, %r2, %r2, %r2}, {%r2, %r2, %r2, %r2, %r2, %r2, %r2, %r2}, {%r29731, %r29732, %r29733, %r29734};
	bar.warp.sync 	-1;
	wmma.mma.sync.aligned.row.col.m32n8k16.f16.f16 {%r29739, %r29740, %r29741, %r29742}, {%r2, %r2, %r2, %r2, %r2, %r2, %r2, %r2}, {%r2, %r2, %r2, %r2, %r2, %r2, %r2, %r2}, {%r29735, %r29736, %r29737, %r29738};
	bar.warp.sync 	-1;
	wmma.mma.sync.aligned.row.col.m32n8k16.f16.f16 {%r29743, %r29744, %r29745, %r29746}, {%r2, %r2, %r2, %r2, %r2, %r2, %r2, %r2}, {%r2, %r2, %r2, %r2, %r2, %r2, %r2, %r2}, {%r29739, %r29740, %r29741, %r29742};
	bar.warp.sync 	-1;
	wmma.mma.sync.aligned.row.col.m32n8k16.f16.f16 {%r29747, %r29748, %r29749, %r29750}, {%r2, %r2, %r2, %r2, %r2, %r2, %r2, %r2}, {%r2, %r2, %r2, %r2, %r2, %r2, %r2, %r2}, {%r29743, %r29744, %r29745, %r29746};
	bar.warp.sync 	-1;
	wmma.mma.sync.aligned.row.col.m32n8k16.f16.f16 {%r29751, %r29752, %r29753, %r29754}, {%r2, %r2, %r2, %r2, %r2, %r2, %r2, %r2}, {%r2, %r2, %r2, %r2, %r2, %r2, %r2, %r2}, {%r29747, %r29748, %r29749, %r29750};
	bar.warp.sync 	-1;
	wmma.mma.sync.aligned.row.col.m32n8k16.f16.f16 {%r29755, %r29756, %r29757, %r29758}, {%r2, %r2, %r2, %r2, %r2, %r2, %r2, %r2}, {%r2, %r2, %r2, %r2, %r2, %r2, %r2, %r2}, {%r29751, %r29752, %r29753, %r29754};
	bar.warp.sync 	-1;
	wmma.mma.sync.aligned.row.col.m32n8k16.f16.f16 {%r29759, %r29760, %r29761, %r29762}, {%r2, %r2, %r2, %r2, %r2, %r2, %r2, %r2}, {%r2, %r2, %r2, %r2, %r2, %r2, %r2, %r2}, {%r29755, %r29756, %r29757, %r29758};
	bar.warp.sync 	-1;
	wmma.mma.sync.aligned.row.col.m32n8k16.f16.f16 {%r29763, %r29764, %r29765, %r29766}, {%r2, %r2, %r2, %r2, %r2, %r2, %r2, %r2}, {%r2, %r2, %r2, %r2, %r2, %r2, %r2, %r2}, {%r29759, %r29760, %r29761, %r29762};
	bar.warp.sync 	-1;
	wmma.mma.sync.aligned.row.col.m32n8k16.f16.f16 {%r29767, %r29768, %r29769, %r29770}, {%r2, %r2, %r2, %r2, %r2, %r2, %r2, %r2}, {%r2, %r2, %r2, %r2, %r2, %r2, %r2, %r2}, {%r29763, %r29764, %r29765, %r29766};
	bar.warp.sync 	-1;
	wmma.mma.sync.aligned.row.col.m32n8k16.f16.f16 {%r29771, %r29772, %r29773, %r29774}, {%r2, %r2, %r2, %r2, %r2, %r2, %r2, %r2}, {%r2, %r2, %r2, %r2, %r2, %r2, %r2, %r2}, {%r29767, %r29768, %r29769, %r29770};
	bar.warp.sync 	-1;
	wmma.mma.sync.aligned.row.col.m32n8k16.f16.f16 {%r29775, %r29776, %r29777, %r29778}, {%r2, %r2, %r2, %r2, %r2, %r2, %r2, %r2}, {%r2, %r2, %r2, %r2, %r2, %r2, %r2, %r2}, {%r29771, %r29772, %r29773, %r29774};
	bar.warp.sync 	-1;
	wmma.mma.sync.aligned.row.col.m32n8k16.f16.f16 {%r29779, %r29780, %r29781, %r29782}, {%r2, %r2, %r2, %r2, %r2, %r2, %r2, %r2}, {%r2, %r2, %r2, %r2, %r2, %r2, %r2, %r2}, {%r29775, %r29776, %r29777, %r29778};
	bar.warp.sync 	-1;
	wmma.mma.sync.aligned.row.col.m32n8k16.f16.f16 {%r29783, %r29784, %r29785, %r29786}, {%r2, %r2, %r2, %r2, %r2, %r2, %r2, %r2}, {%r2, %r2, %r2, %r2, %r2, %r2, %r2, %r2}, {%r29779, %r29780, %r29781, %r29782};
	bar.warp.sync 	-1;
	wmma.mma.sync.aligned.row.col.m32n8k16.f16.f16 {%r29787, %r29788, %r29789, %r29790}, {%r2, %r2, %r2, %r2, %r2, %r2, %r2, %r2}, {%r2, %r2, %r2, %r2, %r2, %r2, %r2, %r2}, {%r29783, %r29784, %r29785, %r29786};
	bar.warp.sync 	-1;
	wmma.mma.sync.aligned.row.col.m32n8k16.f16.f16 {%r29791, %r29792, %r29793, %r29794}, {%r2, %r2, %r2, %r2, %r2, %r2, %r2, %r2}, {%r2, %r2, %r2, %r2, %r2, %r2, %r2, %r2}, {%r29787, %r29788, %r29789, %r29790};
	bar.warp.sync 	-1;
	wmma.mma.sync.aligned.row.col.m32n8k16.f16.f16 {%r29795, %r29796, %r29797, %r29798}, {%r2, %r2, %r2, %r2, %r2, %r2, %r2, %r2}, {%r2, %r2, %r2, %r2, %r2, %r2, %r2, %r2}, {%r29791, %r29792, %r29793, %r29794};
	bar.warp.sync 	-1;
	wmma.mma.sync.aligned.row.col.m32n8k16.f16.f16 {%r29799, %r29800, %r29801, %r29802}, {%r2, %r2, %r2, %r2, %r2, %r2, %r2, %r2}, {%r2, %r2, %r2, %r2, %r2, %r2, %r2, %r2}, {%r29795, %r29796, %r29797, %r29798};
	bar.warp.sync 	-1;
	wmma.mma.sync.aligned.row.col.m32n8k16.f16.f16 {%r29803, %r29804, %r29805, %r29806}, {%r2, %r2, %r2, %r2, %r2, %r2, %r2, %r2}, {%r2, %r2, %r2, %r2, %r2, %r2, %r2, %r2}, {%r29799, %r29800, %r29801, %r29802};
	bar.warp.sync 	-1;
	wmma.mma.sync.aligned.row.col.m32n8k16.f16.f16 {%r29807, %r29808, %r29809, %r29810}, {%r2, %r2, %r2, %r2, %r2, %r2, %r2, %r2}, {%r2, %r2, %r2, %r2, %r2, %r2, %r2, %r2}, {%r29803, %r29804, %r29805, %r29806};
	bar.warp.sync 	-1;
	wmma.mma.sync.aligned.row.col.m32n8k16.f16.f16 {%r29811, %r29812, %r29813, %r29814}, {%r2, %r2, %r2, %r2, %r2, %r2, %r2, %r2}, {%r2, %r2, %r2, %r2, %r2, %r2, %r2, %r2}, {%r29807, %r29808, %r29809, %r29810};
	bar.warp.sync 	-1;
	wmma.mma.sync.aligned.row.col.m32n8k16.f16.f16 {%r29815, %r29816, %r29817, %r29818}, {%r2, %r2, %r2, %r2, %r2, %r2, %r2, %r2}, {%r2, %r2, %r2, %r2, %r2, %r2, %r2, %r2}, {%r29811, %r29812, %r29813, %r29814};
	bar.warp.sync 	-1;
	wmma.mma.sync.aligned.row.col.m32n8k16.f16.f16 {%r29819, %r29820, %r29821, %r29822}, {%r2, %r2, %r2, %r2, %r2, %r2, %r2, %r2}, {%r2, %r2, %r2, %r2, %r2, %r2, %r2, %r2}, {%r29815, %r29816, %r29817, %r29818};
	bar.warp.sync 	-1;
	wmma.mma.sync.aligned.row.col.m32n8k16.f16.f16 {%r29823, %r29824, %r29825, %r29826}, {%r2, %r2, %r2, %r2, %r2, %r2, %r2, %r2}, {%r2, %r2, %r2, %r2, %r2, %r2, %r2, %r2}, {%r29819, %r29820, %r29821, %r29822};
	bar.warp.sync 	-1;
	wmma.mma.sync.aligned.row.col.m32n8k16.f16.f16 {%r29827, %r29828, %r29829, %r29830}, {%r2, %r2, %r2, %r2, %r2, %r2, %r2, %r2}, {%r2, %r2, %r2, %r2, %r2, %r2, %r2, %r2}, {%r29823, %r29824, %r29825, %r29826};
	bar.warp.sync 	-1;
	wmma.mma.sync.aligned.row.col.m32n8k16.f16.f16 {%r29831, %r29832, %r29833, %r29834}, {%r2, %r2, %r2, %r2, %r2, %r2, %r2, %r2}, {%r2, %r2, %r2, %r2, %r2, %r2, %r2, %r2}, {%r29827, %r29828, %r29829, %r29830};
	bar.warp.sync 	-1;
	wmma.mma.sync.aligned.row.col.m32n8k16.f16.f16 {%r29835, %r29836, %r29837, %r29838}, {%r2, %r2, %r2, %r2, %r2, %r2, %r2, %r2}, {%r2, %r2, %r2, %r2, %r2, %r2, %r2, %r2}, {%r29831, %r29832, %r29833, %r29834};
	bar.warp.sync 	-1;
	wmma.mma.sync.aligned.row.col.m32n8k16.f16.f16 {%r29839, %r29840, %r29841, %r29842}, {%r2, %r2, %r2, %r2, %r2, %r2, %r2, %r2}, {%r2, %r2, %r2, %r2, %r2, %r2, %r2, %r2}, {%r29835, %r29836, %r29837, %r29838};
	bar.warp.sync 	-1;
	wmma.mma.sync.aligned.row.col.m32n8k16.f16.f16 {%r29843, %r29844, %r29845, %r29846}, {%r2, %r2, %r2, %r2, %r2, %r2, %r2, %r2}, {%r2, %r2, %r2, %r2, %r2, %r2, %r2, %r2}, {%r29839, %r29840, %r29841, %r29842};
	bar.warp.sync 	-1;
	wmma.mma.sync.aligned.row.col.m32n8k16.f16.f16 {%r29847, %r29848, %r29849, %r29850}, {%r2, %r2, %r2, %r2, %r2, %r2, %r2, %r2}, {%r2, %r2, %r2, %r2, %r2, %r2, %r2, %r2}, {%r29843, %r29844, %r29845, %r29846};
	bar.warp.sync 	-1;
	wmma.mma.sync.aligned.row.col.m32n8k16.f16.f16 {%r29851, %r29852, %r29853, %r29854}, {%r2, %r2, %r2, %r2, %r2, %r2, %r2, %r2}, {%r2, %r2, %r2, %r2, %r2, %r2, %r2, %r2}, {%r29847, %r29848, %r29849, %r29850};
	bar.warp.sync 	-1;
	wmma.mma.sync.aligned.row.col.m32n8k16.f16.f16 {%r29855, %r29856, %r29857, %r29858}, {%r2, %r2, %r2, %r2, %r2, %r2, %r2, %r2}, {%r2, %r2, %r2, %r2, %r2, %r2, %r2, %r2}, {%r29851, %r29852, %r29853, %r29854};
	bar.warp.sync 	-1;
	wmma.mma.sync.aligned.row.col.m32n8k16.f16.f16 {%r29859, %r29860, %r29861, %r29862}, {%r2, %r2, %r2, %r2, %r2, %r2, %r2, %r2}, {%r2, %r2, %r2, %r2, %r2, %r2, %r2, %r2}, {%r29855, %r29856, %r29857, %r29858};
	bar.warp.sync 	-1;
	wmma.mma.sync.aligned.row.col.m32n8k16.f16.f16 {%r29863, %r29864, %r29865, %r29866}, {%r2, %r2, %r2, %r2, %r2, %r2, %r2, %r2}, {%r2, %r2, %r2, %r2, %r2, %r2, %r2, %r2}, {%r29859, %r29860, %r29861, %r29862};
	bar.warp.sync 	-1;
	wmma.mma.sync.aligned.row.col.m32n8k16.f16.f16 {%r29867, %r29868, %r29869, %r29870}, {%r2, %r2, %r2, %r2, %r2, %r2, %r2, %r2}, {%r2, %r2, %r2, %r2, %r2, %r2, %r2, %r2}, {%r29863, %r29864, %r29865, %r29866};
	bar.warp.sync 	-1;
	wmma.mma.sync.aligned.row.col.m32n8k16.f16.f16 {%r29871, %r29872, %r29873, %r29874}, {%r2, %r2, %r2, %r2, %r2, %r2, %r2, %r2}, {%r2, %r2, %r2, %r2, %r2, %r2, %r2, %r2}, {%r29867, %r29868, %r29869, %r29870};
	bar.warp.sync 	-1;
	wmma.mma.sync.aligned.row.col.m32n8k16.f16.f16 {%r29875, %r29876, %r29877, %r29878}, {%r2, %r2, %r2, %r2, %r2, %r2, %r2, %r2}, {%r2, %r2, %r2, %r2, %r2, %r2, %r2, %r2}, {%r29871, %r29872, %r29873, %r29874};
	bar.warp.sync 	-1;
	wmma.mma.sync.aligned.row.col.m32n8k16.f16.f16 {%r29879, %r29880, %r29881, %r29882}, {%r2, %r2, %r2, %r2, %r2, %r2, %r2, %r2}, {%r2, %r2, %r2, %r2, %r2, %r2, %r2, %r2}, {%r29875, %r29876, %r29877, %r29878};
	bar.warp.sync 	-1;
	wmma.mma.sync.aligned.row.col.m32n8k16.f16.f16 {%r29883, %r29884, %r29885, %r29886}, {%r2, %r2, %r2, %r2, %r2, %r2, %r2, %r2}, {%r2, %r2, %r2, %r2, %r2, %r2, %r2, %r2}, {%r29879, %r29880, %r29881, %r29882};
	bar.warp.sync 	-1;
	wmma.mma.sync.aligned.row.col.m32n8k16.f16.f16 {%r29887, %r29888, %r29889, %r29890}, {%r2, %r2, %r2, %r2, %r2, %r2, %r2, %r2}, {%r2, %r2, %r2, %r2, %r2, %r2, %r2, %r2}, {%r29883, %r29884, %r29885, %r29886};
	bar.warp.sync 	-1;
	wmma.mma.sync.aligned.row.col.m32n8k16.f16.f16 {%r29891, %r29892, %r29893, %r29894}, {%r2, %r2, %r2, %r2, %r2, %r2, %r2, %r2}, {%r2, %r2, %r2, %r2, %r2, %r2, %r2, %r2}, {%r29887, %r29888, %r29889, %r29890};
	bar.warp.sync 	-1;
	wmma.mma.sync.aligned.row.col.m32n8k16.f16.f16 {%r29895, %r29896, %r29897, %r29898}, {%r2, %r2, %r2, %r2, %r2, %r2, %r2, %r2}, {%r2, %r2, %r2, %r2, %r2, %r2, %r2, %r2}, {%r29891, %r29892, %r29893, %r29894};
	bar.warp.sync 	-1;
	wmma.mma.sync.aligned.row.col.m32n8k16.f16.f16 {%r29899, %r29900, %r29901, %r29902}, {%r2, %r2, %r2, %r2, %r2, %r2, %r2, %r2}, {%r2, %r2, %r2, %r2, %r2, %r2, %r2, %r2}, {%r29895, %r29896, %r29897, %r29898};
	bar.warp.sync 	-1;
	wmma.mma.sync.aligned.row.col.m32n8k16.f16.f16 {%r29903, %r29904, %r29905, %r29906}, {%r2, %r2, %r2, %r2, %r2, %r2, %r2, %r2}, {%r2, %r2, %r2, %r2, %r2, %r2, %r2, %r2}, {%r29899, %r29900, %r29901, %r29902};
	bar.warp.sync 	-1;
	wmma.mma.sync.aligned.row.col.m32n8k16.f16.f16 {%r29907, %r29908, %r29909, %r29910}, {%r2, %r2, %r2, %r2, %r2, %r2, %r2, %r2}, {%r2, %r2, %r2, %r2, %r2, %r2, %r2, %r2}, {%r29903, %r29904, %r29905, %r29906};
	bar.warp.sync 	-1;
	wmma.mma.sync.aligned.row.col.m32n8k16.f16.f16 {%r29911, %r29912, %r29913, %r29914}, {%r2, %r2, %r2, %r2, %r2, %r2, %r2, %r2}, {%r2, %r2, %r2, %r2, %r2, %r2, %r2, %r2}, {%r29907, %r29908, %r29909, %r29910};
	bar.warp.sync 	-1;
	wmma.mma.sync.aligned.row.col.m32n8k16.f16.f16 {%r29915, %r29916, %r29917, %r29918}, {%r2, %r2, %r2, %r2, %r2, %r2, %r2, %r2}, {%r2, %r2, %r2, %r2, %r2, %r2, %r2, %r2}, {%r29911, %r29912, %r29913, %r29914};
	bar.warp.sync 	-1;
	wmma.mma.sync.aligned.row.col.m32n8k16.f16.f16 {%r29919, %r29920, %r29921, %r29922}, {%r2, %r2, %r2, %r2, %r2, %r2, %r2, %r2}, {%r2, %r2, %r2, %r2, %r2, %r2, %r2, %r2}, {%r29915, %r29916, %r29917, %r29918};
	bar.warp.sync 	-1;
	wmma.mma.sync.aligned.row.col.m32n8k16.f16.f16 {%r29923, %r29924, %r29925, %r29926}, {%r2, %r2, %r2, %r2, %r2, %r2, %r2, %r2}, {%r2, %r2, %r2, %r2, %r2, %r2, %r2, %r2}, {%r29919, %r29920, %r29921, %r29922};
	bar.warp.sync 	-1;
	wmma.mma.sync.aligned.row.col.m32n8k16.f16.f16 {%r29927, %r29928, %r29929, %r29930}, {%r2, %r2, %r2, %r2, %r2, %r2, %r2, %r2}, {%r2, %r2, %r2, %r2, %r2, %r2, %r2, %r2}, {%r29923, %r29924, %r29925, %r29926};
	bar.warp.sync 	-1;
	wmma.mma.sync.aligned.row.col.m32n8k16.f16.f16 {%r29931, %r29932, %r29933, %r29934}, {%r2, %r2, %r2, %r2, %r2, %r2, %r2, %r2}, {%r2, %r2, %r2, %r2, %r2, %r2, %r2, %r2}, {%r29927, %r29928, %r29929, %r29930};
	bar.warp.sync 	-1;
	wmma.mma.sync.aligned.row.col.m32n8k16.f16.f16 {%r29935, %r29936, %r29937, %r29938}, {%r2, %r2, %r2, %r2, %r2, %r2, %r2, %r2}, {%r2, %r2, %r2, %r2, %r2, %r2, %r2, %r2}, {%r29931, %r29932, %r29933, %r29934};
	bar.warp.sync 	-1;
	wmma.mma.sync.aligned.row.col.m32n8k16.f16.f16 {%r29939, %r29940, %r29941, %r29942}, {%r2, %r2, %r2, %r2, %r2, %r2, %r2, %r2}, {%r2, %r2, %r2, %r2, %r2, %r2, %r2, %r2}, {%r29935, %r29936, %r29937, %r29938};
	bar.warp.sync 	-1;
	wmma.mma.sync.aligned.row.col.m32n8k16.f16.f16 {%r29943, %r29944, %r29945, %r29946}, {%r2, %r2, %r2, %r2, %r2, %r2, %r2, %r2}, {%r2, %r2, %r2, %r2, %r2, %r2, %r2, %r2}, {%r29939, %r29940, %r29941, %r29942};
	bar.warp.sync 	-1;
	wmma.mma.sync.aligned.row.col.m32n8k16.f16.f16 {%r29947, %r29948, %r29949, %r29950}, {%r2, %r2, %r2, %r2, %r2, %r2, %r2, %r2}, {%r2, %r2, %r2, %r2, %r2, %r2, %r2, %r2}, {%r29943, %r29944, %r29945, %r29946};
	bar.warp.sync 	-1;
	wmma.mma.sync.aligned.row.col.m32n8k16.f16.f16 {%r29951, %r29952, %r29953, %r29954}, {%r2, %r2, %r2, %r2, %r2, %r2, %r2, %r2}, {%r2, %r2, %r2, %r2, %r2, %r2, %r2, %r2}, {%r29947, %r29948, %r29949, %r29950};
	bar.warp.sync 	-1;
	wmma.mma.sync.aligned.row.col.m32n8k16.f16.f16 {%r29955, %r29956, %r29957, %r29958}, {%r2, %r2, %r2, %r2, %r2, %r2, %r2, %r2}, {%r2, %r2, %r2, %r2, %r2, %r2, %r2, %r2}, {%r29951, %r29952, %r29953, %r29954};
	bar.warp.sync 	-1;
	wmma.mma.sync.aligned.row.col.m32n8k16.f16.f16 {%r29959, %r29960, %r29961, %r29962}, {%r2, %r2, %r2, %r2, %r2, %r2, %r2, %r2}, {%r2, %r2, %r2, %r2, %r2, %r2, %r2, %r2}, {%r29955, %r29956, %r29957, %r29958};
	bar.warp.sync 	-1;
	wmma.mma.sync.aligned.row.col.m32n8k16.f16.f16 {%r29963, %r29964, %r29965, %r29966}, {%r2, %r2, %r2, %r2, %r2, %r2, %r2, %r2}, {%r2, %r2, %r2, %r2, %r2, %r2, %r2, %r2}, {%r29959, %r29960, %r29961, %r29962};
	bar.warp.sync 	-1;
	wmma.mma.sync.aligned.row.col.m32n8k16.f16.f16 {%r29967, %r29968, %r29969, %r29970}, {%r2, %r2, %r2, %r2, %r2, %r2, %r2, %r2}, {%r2, %r2, %r2, %r2, %r2, %r2, %r2, %r2}, {%r29963, %r29964, %r29965, %r29966};
	bar.warp.sync 	-1;
	wmma.mma.sync.aligned.row.col.m32n8k16.f16.f16 {%r29971, %r29972, %r29973, %r29974}, {%r2, %r2, %r2, %r2, %r2, %r2, %r2, %r2}, {%r2, %r2, %r2, %r2, %r2, %r2, %r2, %r2}, {%r29967, %r29968, %r29969, %r29970};
	bar.warp.sync 	-1;
	wmma.mma.sync.aligned.row.col.m32n8k16.f16.f16 {%r29975, %r29976, %r29977, %r29978}, {%r2, %r2, %r2, %r2, %r2, %r2, %r2, %r2}, {%r2, %r2, %r2, %r2, %r2, %r2, %r2, %r2}, {%r29971, %r29972, %r29973, %r29974};
	bar.warp.sync 	-1;
	wmma.mma.sync.aligned.row.col.m32n8k16.f16.f16 {%r29979, %r29980, %r29981, %r29982}, {%r2, %r2, %r2, %r2, %r2, %r2, %r2, %r2}, {%r2, %r2, %r2, %r2, %r2, %r2, %r2, %r2}, {%r29975, %r29976, %r29977, %r29978};
	bar.warp.sync 	-1;
	wmma.mma.sync.aligned.row.col.m32n8k16.f16.f16 {%r29983, %r29984, %r29985, %r29986}, {%r2, %r2, %r2, %r2, %r2, %r2, %r2, %r2}, {%r2, %r2, %r2, %r2, %r2, %r2, %r2, %r2}, {%r29979, %r29980, %r29981, %r29982};
	bar.warp.sync 	-1;
	wmma.mma.sync.aligned.row.col.m32n8k16.f16.f16 {%r29987, %r29988, %r29989, %r29990}, {%r2, %r2, %r2, %r2, %r2, %r2, %r2, %r2}, {%r2, %r2, %r2, %r2, %r2, %r2, %r2, %r2}, {%r29983, %r29984, %r29985, %r29986};
	bar.warp.sync 	-1;
	wmma.mma.sync.aligned.row.col.m32n8k16.f16.f16 {%r29991, %r29992, %r29993, %r29994}, {%r2, %r2, %r2, %r2, %r2, %r2, %r2, %r2}, {%r2, %r2, %r2, %r2, %r2, %r2, %r2, %r2}, {%r29987, %r29988, %r29989, %r29990};
	bar.warp.sync 	-1;
	wmma.mma.sync.aligned.row.col.m32n8k16.f16.f16 {%r29995, %r29996, %r29997, %r29998}, {%r2, %r2, %r2, %r2, %r2, %r2, %r2, %r2}, {%r2, %r2, %r2, %r2, %r2, %r2, %r2, %r2}, {%r29991, %r29992, %r29993, %r29994};
	bar.warp.sync 	-1;
	wmma.mma.sync.aligned.row.col.m32n8k16.f16.f16 {%r29999, %r30000, %r30001, %r30002}, {%r2, %r2, %r2, %r2, %r2, %r2, %r2, %r2}, {%r2, %r2, %r2, %r2, %r2, %r2, %r2, %r2}, {%r29995, %r29996, %r29997, %r29998};
	bar.warp.sync 	-1;
	wmma.mma.sync.aligned.row.col.m32n8k16.f16.f16 {%r30003, %r30004, %r30005, %r30006}, {%r2, %r2, %r2, %r2, %r2, %r2, %r2, %r2}, {%r2, %r2, %r2, %r2, %r2, %r2, %r2, %r2}, {%r29999, %r30000, %r30001, %r30002};
	bar.warp.sync 	-1;
	wmma.mma.sync.aligned.row.col.m32n8k16.f16.f16 {%r30007, %r30008, %r30009, %r30010}, {%r2, %r2, %r2, %r2, %r2, %r2, %r2, %r2}, {%r2, %r2, %r2, %r2, %r2, %r2, %r2, %r2}, {%r30003, %r30004, %r30005, %r30006};
	bar.warp.sync 	-1;
	wmma.mma.sync.aligned.row.col.m32n8k16.f16.f16 {%r30011, %r30012, %r30013, %r30014}, {%r2, %r2, %r2, %r2, %r2, %r2, %r2, %r2}, {%r2, %r2, %r2, %r2, %r2, %r2, %r2, %r2}, {%r30007, %r30008, %r30009, %r30010};
	bar.warp.sync 	-1;
	wmma.mma.sync.aligned.row.col.m32n8k16.f16.f16 {%r30015, %r30016, %r30017, %r30018}, {%r2, %r2, %r2, %r2, %r2, %r2, %r2, %r2}, {%r2, %r2, %r2, %r2, %r2, %r2, %r2, %r2}, {%r30011, %r30012, %r30013, %r30014};
	bar.warp.sync 	-1;
	wmma.mma.sync.aligned.row.col.m32n8k16.f16.f16 {%r30019, %r30020, %r30021, %r30022}, {%r2, %r2, %r2, %r2, %r2, %r2, %r2, %r2}, {%r2, %r2, %r2, %r2, %r2, %r2, %r2, %r2}, {%r30015, %r30016, %r30017, %r30018};
	bar.warp.sync 	-1;
	wmma.mma.sync.aligned.row.col.m32n8k16.f16.f16 {%r30023, %r30024, %r30025, %r30026}, {%r2, %r2, %r2, %r2, %r2, %r2, %r2, %r2}, {%r2, %r2, %r2, %r2, %r2, %r2, %r2, %r2}, {%r30019, %r30020, %r30021, %r30022};
	bar.warp.sync 	-1;
	wmma.mma.sync.aligned.row.col.m32n8k16.f16.f16 {%r30027, %r30028, %r30029, %r30030}, {%r2, %r2, %r2, %r2, %r2, %r2, %r2, %r2}, {%r2, %r2, %r2, %r2, %r2, %r2, %r2, %r2}, {%r30023, %r30024, %r30025, %r30026};
	bar.warp.sync 	-1;
	wmma.mma.sync.aligned.row.col.m32n8k16.f16.f16 {%r30031, %r30032, %r30033, %r30034}, {%r2, %r2, %r2, %r2, %r2, %r2, %r2, %r2}, {%r2, %r2, %r2, %r2, %r2, %r2, %r2, %r2}, {%r30027, %r30028, %r30029, %r30030};
	bar.warp.sync 	-1;
	wmma.mma.sync.aligned.row.col.m32n8k16.f16.f16 {%r30035, %r30036, %r30037, %r30038}, {%r2, %r2, %r2, %r2, %r2, %r2, %r2, %r2}, {%r2, %r2, %r2, %r2, %r2, %r2, %r2, %r2}, {%r30031, %r30032, %r30033, %r30034};
	bar.warp.sync 	-1;
	wmma.mma.sync.aligned.row.col.m32n8k16.f16.f16 {%r30039, %r30040, %r30041, %r30042}, {%r2, %r2, %r2, %r2, %r2, %r2, %r2, %r2}, {%r2, %r2, %r2, %r2, %r2, %r2, %r2, %r2}, {%r30035, %r30036, %r30037, %r30038};
	bar.warp.sync 	-1;
	wmma.mma.sync.aligned.row.col.m32n8k16.f16.f16 {%r30043, %r30044, %r30045, %r30046}, {%r2, %r2, %r2, %r2, %r2, %r2, %r2, %r2}, {%r2, %r2, %r2, %r2, %r2, %r2, %r2, %r2}, {%r30039, %r30040, %r30041, %r30042};
	bar.warp.sync 	-1;
	wmma.mma.sync.aligned.row.col.m32n8k16.f16.f16 {%r30047, %r30048, %r30049, %r30050}, {%r2, %r2, %r2, %r2, %r2, %r2, %r2, %r2}, {%r2, %r2, %r2, %r2, %r2, %r2, %r2, %r2}, {%r30043, %r30044, %r30045, %r30046};
	bar.warp.sync 	-1;
	wmma.mma.sync.aligned.row.col.m32n8k16.f16.f16 {%r30051, %r30052, %r30053, %r30054}, {%r2, %r2, %r2, %r2, %r2, %r2, %r2, %r2}, {%r2, %r2, %r2, %r2, %r2, %r2, %r2, %r2}, {%r30047, %r30048, %r30049, %r30050};
	bar.warp.sync 	-1;
	wmma.mma.sync.aligned.row.col.m32n8k16.f16.f16 {%r30055, %r30056, %r30057, %r30058}, {%r2, %r2, %r2, %r2, %r2, %r2, %r2, %r2}, {%r2, %r2, %r2, %r2, %r2, %r2, %r2, %r2}, {%r30051, %r30052, %r30053, %r30054};
	bar.warp.sync 	-1;
	wmma.mma.sync.aligned.row.col.m32n8k16.f16.f16 {%r30059, %r30060, %r30061, %r30062}, {%r2, %r2, %r2, %r2, %r2, %r2, %r2, %r2}, {%r2, %r2, %r2, %r2, %r2, %r2, %r2, %r2}, {%r30055, %r30056, %r30057, %r30058};
	bar.warp.sync 	-1;
	wmma.mma.sync.aligned.row.col.m32n8k16.f16.f16 {%r30063, %r30064, %r30065, %r30066}, {%r2, %r2, %r2, %r2, %r2, %r2, %r2, %r2}, {%r2, %r2, %r2, %r2, %r2, %r2, %r2, %r2}, {%r30059, %r30060, %r30061, %r30062};
	bar.warp.sync 	-1;
	wmma.mma.sync.aligned.row.col.m32n8k16.f16.f16 {%r30067, %r30068, %r30069, %r30070}, {%r2, %r2, %r2, %r2, %r2, %r2, %r2, %r2}, {%r2, %r2, %r2, %r2, %r2, %r2, %r2, %r2}, {%r30063, %r30064, %r30065, %r30066};
	bar.warp.sync 	-1;
	wmma.mma.sync.aligned.row.col.m32n8k16.f16.f16 {%r30071, %r30072, %r30073, %r30074}, {%r2, %r2, %r2, %r2, %r2, %r2, %r2, %r2}, {%r2, %r2, %r2, %r2, %r2, %r2, %r2, %r2}, {%r30067, %r30068, %r30069, %r30070};
	bar.warp.sync 	-1;
	wmma.mma.sync.aligned.row.col.m32n8k16.f16.f16 {%r30075, %r30076, %r30077, %r30078}, {%r2, %r2, %r2, %r2, %r2, %r2, %r2, %r2}, {%r2, %r2, %r2, %r2, %r2, %r2, %r2, %r2}, {%r30071, %r30072, %r30073, %r30074};
	bar.warp.sync 	-1;
	wmma.mma.sync.aligned.row.col.m32n8k16.f16.f16 {%r30079, %r30080, %r30081, %r30082}, {%r2, %r2, %r2, %r2, %r2, %r2, %r2, %r2}, {%r2, %r2, %r2, %r2, %r2, %r2, %r2, %r2}, {%r30075, %r30076, %r30077, %r30078};
	bar.warp.sync 	-1;
	wmma.mma.sync.aligned.row.col.m32n8k16.f16.f16 {%r30083, %r30084, %r30085, %r30086}, {%r2, %r2, %r2, %r2, %r2, %r2, %r2, %r2}, {%r2, %r2, %r2, %r2, %r2, %r2, %r2, %r2}, {%r30079, %r30080, %r30081, %r30082};
	bar.warp.sync 	-1;
	wmma.mma.sync.aligned.row.col.m32n8k16.f16.f16 {%r30087, %r30088, %r30089, %r30090}, {%r2, %r2, %r2, %r2, %r2, %r2, %r2, %r2}, {%r2, %r2, %r2, %r2, %r2, %r2, %r2, %r2}, {%r30083, %r30084, %r30085, %r30086};
	bar.warp.sync 	-1;
	wmma.mma.sync.aligned.row.col.m32n8k16.f16.f16 {%r30091, %r30092, %r30093, %r30094}, {%r2, %r2, %r2, %r2, %r2, %r2, %r2, %r2}, {%r2, %r2, %r2, %r2, %r2, %r2, %r2, %r2}, {%r30087, %r30088, %r30089, %r30090};
	bar.warp.sync 	-1;
	wmma.mma.sync.aligned.row.col.m32n8k16.f16.f16 {%r30095, %r30096, %r30097, %r30098}, {%r2, %r2, %r2, %r2, %r2, %r2, %r2, %r2}, {%r2, %r2, %r2, %r2, %r2, %r2, %r2, %r2}, {%r30091, %r30092, %r30093, %r30094};
	bar.warp.sync 	-1;
	wmma.mma.sync.aligned.row.col.m32n8k16.f16.f16 {%r30099, %r30100, %r30101, %r30102}, {%r2, %r2, %r2, %r2, %r2, %r2, %r2, %r2}, {%r2, %r2, %r2, %r2, %r2, %r2, %r2, %r2}, {%r30095, %r30096, %r30097, %r30098};
	bar.warp.sync 	-1;
	wmma.mma.sync.aligned.row.col.m32n8k16.f16.f16 {%r30103, %r30104, %r30105, %r30106}, {%r2, %r2, %r2, %r2, %r2, %r2, %r2, %r2}, {%r2, %r2, %r2, %r2, %r2, %r2, %r2, %r2}, {%r30099, %r30100, %r30101, %r30102};
	bar.warp.sync 	-1;
	wmma.mma.sync.aligned.row.col.m32n8k16.f16.f16 {%r30107, %r30108, %r30109, %r30110}, {%r2, %r2, %r2, %r2, %r2, %r2, %r2, %r2}, {%r2, %r2, %r2, %r2, %r2, %r2, %r2, %r2}, {%r30103, %r30104, %r30105, %r30106};
	bar.warp.sync 	-1;
	wmma.mma.sync.aligned.row.col.m32n8k16.f16.f16 {%r30111, %r30112, %r30113, %r30114}, {%r2, %r2, %r2, %r2, %r2, %r2, %r2, %r2}, {%r2, %r2, %r2, %r2, %r2, %r2, %r2, %r2}, {%r30107, %r30108, %r30109, %r30110};
	bar.warp.sync 	-1;
	wmma.mma.sync.aligned.row.col.m32n8k16.f16.f16 {%r30115, %r30116, %r30117, %r30118}, {%r2, %r2, %r2, %r2, %r2, %r2, %r2, %r2}, {%r2, %r2, %r2, %r2, %r2, %r2, %r2, %r2}, {%r30111, %r30112, %r30113, %r30114};
	bar.warp.sync 	-1;
	wmma.mma.sync.aligned.row.col.m32n8k16.f16.f16 {%r30119, %r30120, %r30121, %r30122}, {%r2, %r2, %r2, %r2, %r2, %r2, %r2, %r2}, {%r2, %r2, %r2, %r2, %r2, %r2, %r2, %r2}, {%r30115, %r30116, %r30117, %r30118};
	bar.warp.sync 	-1;
	wmma.mma.sync.aligned.row.col.m32n8k16.f16.f16 {%r30123, %r30124, %r30125, %r30126}, {%r2, %r2, %r2, %r2, %r2, %r2, %r2, %r2}, {%r2, %r2, %r2, %r2, %r2, %r2, %r2, %r2}, {%r30119, %r30120, %r30121, %r30122};
	bar.warp.sync 	-1;
	wmma.mma.sync.aligned.row.col.m32n8k16.f16.f16 {%r30127, %r30128, %r30129, %r30130}, {%r2, %r2, %r2, %r2, %r2, %r2, %r2, %r2}, {%r2, %r2, %r2, %r2, %r2, %r2, %r2, %r2}, {%r30123, %r30124, %r30125, %r30126};
	bar.warp.sync 	-1;
	wmma.mma.sync.aligned.row.col.m32n8k16.f16.f16 {%r30131, %r30132, %r30133, %r30134}, {%r2, %r2, %r2, %r2, %r2, %r2, %r2, %r2}, {%r2, %r2, %r2, %r2, %r2, %r2, %r2, %r2}, {%r30127, %r30128, %r30129, %r30130};
	bar.warp.sync 	-1;
	wmma.mma.sync.aligned.row.col.m32n8k16.f16.f16 {%r30135, %r30136, %r30137, %r30138}, {%r2, %r2, %r2, %r2, %r2, %r2, %r2, %r2}, {%r2, %r2, %r2, %r2, %r2, %r2, %r2, %r2}, {%r30131, %r30132, %r30133, %r30134};
	bar.warp.sync 	-1;
	wmma.mma.sync.aligned.row.col.m32n8k16.f16.f16 {%r30139, %r30140, %r30141, %r30142}, {%r2, %r2, %r2, %r2, %r2, %r2, %r2, %r2}, {%r2, %r2, %r2, %r2, %r2, %r2, %r2, %r2}, {%r30135, %r30136, %r30137, %r30138};
	bar.warp.sync 	-1;
	wmma.mma.sync.aligned.row.col.m32n8k16.f16.f16 {%r30143, %r30144, %r30145, %r30146}, {%r2, %r2, %r2, %r2, %r2, %r2, %r2, %r2}, {%r2, %r2, %r2, %r2, %r2, %r2, %r2, %r2}, {%r30139, %r30140, %r30141, %r30142};
	bar.warp.sync 	-1;
	wmma.mma.sync.aligned.row.col.m32n8k16.f16.f16 {%r30147, %r30148, %r30149, %r30150}, {%r2, %r2, %r2, %r2, %r2, %r2, %r2, %r2}, {%r2, %r2, %r2, %r2, %r2, %r2, %r2, %r2}, {%r30143, %r30144, %r30145, %r30146};
	bar.warp.sync 	-1;
	wmma.mma.sync.aligned.row.col.m32n8k16.f16.f16 {%r30151, %r30152, %r30153, %r30154}, {%r2, %r2, %r2, %r2, %r2, %r2, %r2, %r2}, {%r2, %r2, %r2, %r2, %r2, %r2, %r2, %r2}, {%r30147, %r30148, %r30149, %r30150};
	bar.warp.sync 	-1;
	wmma.mma.sync.aligned.row.col.m32n8k16.f16.f16 {%r30155, %r30156, %r30157, %r30158}, {%r2, %r2, %r2, %r2, %r2, %r2, %r2, %r2}, {%r2, %r2, %r2, %r2, %r2, %r2, %r2, %r2}, {%r30151, %r30152, %r30153, %r30154};
	bar.warp.sync 	-1;
	wmma.mma.sync.aligned.row.col.m32n8k16.f16.f16 {%r30159, %r30160, %r30161, %r30162}, {%r2, %r2, %r2, %r2, %r2, %r2, %r2, %r2}, {%r2, %r2, %r2, %r2, %r2, %r2, %r2, %r2}, {%r30155, %r30156, %r30157, %r30158};
	bar.warp.sync 	-1;
	wmma.mma.sync.aligned.row.col.m32n8k16.f16.f16 {%r30163, %r30164, %r30165, %r30166}, {%r2, %r2, %r2, %r2, %r2, %r2, %r2, %r2}, {%r2, %r2, %r2, %r2, %r2, %r2, %r2, %r2}, {%r30159, %r30160, %r30161, %r30162};
	bar.warp.sync 	-1;
	wmma.mma.sync.aligned.row.col.m32n8k16.f16.f16 {%r30167, %r30168, %r30169, %r30170}, {%r2, %r2, %r2, %r2, %r2, %r2, %r2, %r2}, {%r2, %r2, %r2, %r2, %r2, %r2, %r2, %r2}, {%r30163, %r30164, %r30165, %r30166};
	bar.warp.sync 	-1;
	wmma.mma.sync.aligned.row.col.m32n8k16.f16.f16 {%r30171, %r30172, %r30173, %r30174}, {%r2, %r2, %r2, %r2, %r2, %r2, %r2, %r2}, {%r2, %r2, %r2, %r2, %r2, %r2, %r2, %r2}, {%r30167, %r30168, %r30169, %r30170};
	bar.warp.sync 	-1;
	wmma.mma.sync.aligned.row.col.m32n8k16.f16.f16 {%r30175, %r30176, %r30177, %r30178}, {%r2, %r2, %r2, %r2, %r2, %r2, %r2, %r2}, {%r2, %r2, %r2, %r2, %r2, %r2, %r2, %r2}, {%r30171, %r30172, %r30173, %r30174};
	bar.warp.sync 	-1;
	wmma.mma.sync.aligned.row.col.m32n8k16.f16.f16 {%r30179, %r30180, %r30181, %r30182}, {%r2, %r2, %r2, %r2, %r2, %r2, %r2, %r2}, {%r2, %r2, %r2, %r2, %r2, %r2, %r2, %r2}, {%r30175, %r30176, %r30177, %r30178};
	bar.warp.sync 	-1;
	wmma.mma.sync.aligned.row.col.m32n8k16.f16.f16 {%r30183, %r30184, %r30185, %r30186}, {%r2, %r2, %r2, %r2, %r2, %r2, %r2, %r2}, {%r2, %r2, %r2, %r2, %r2, %r2, %r2, %r2}, {%r30179, %r30180, %r30181, %r30182};
	bar.warp.sync 	-1;
	wmma.mma.sync.aligned.row.col.m32n8k16.f16.f16 {%r30187, %r30188, %r30189, %r30190}, {%r2, %r2, %r2, %r2, %r2, %r2, %r2, %r2}, {%r2, %r2, %r2, %r2, %r2, %r2, %r2, %r2}, {%r30183, %r30184, %r30185, %r30186};
	bar.warp.sync 	-1;
	wmma.mma.sync.aligned.row.col.m32n8k16.f16.f16 {%r30191, %r30192, %r30193, %r30194}, {%r2, %r2, %r2, %r2, %r2, %r2, %r2, %r2}, {%r2, %r2, %r2, %r2, %r2, %r2, %r2, %r2}, {%r30187, %r30188, %r30189, %r30190};
	bar.warp.sync 	-1;
	wmma.mma.sync.aligned.row.col.m32n8k16.f16.f16 {%r30195, %r30196, %r30197, %r30198}, {%r2, %r2, %r2, %r2, %r2, %r2, %r2, %r2}, {%r2, %r2, %r2, %r2, %r2, %r2, %r2, %r2}, {%r30191, %r30192, %r30193, %r30194};
	bar.warp.sync 	-1;
	wmma.mma.sync.aligned.row.col.m32n8k16.f16.f16 {%r30199, %r30200, %r30201, %r30202}, {%r2, %r2, %r2, %r2, %r2, %r2, %r2, %r2}, {%r2, %r2, %r2, %r2, %r2, %r2, %r2, %r2}, {%r30195, %r30196, %r30197, %r30198};
	bar.warp.sync 	-1;
	wmma.mma.sync.aligned.row.col.m32n8k16.f16.f16 {%r30203, %r30204, %r30205, %r30206}, {%r2, %r2, %r2, %r2, %r2, %r2, %r2, %r2}, {%r2, %r2, %r2, %r2, %r2, %r2, %r2, %r2}, {%r30199, %r30200, %r30201, %r30202};
	bar.warp.sync 	-1;
	wmma.mma.sync.aligned.row.col.m32n8k16.f16.f16 {%r30207, %r30208, %r30209, %r30210}, {%r2, %r2, %r2, %r2, %r2, %r2, %r2, %r2}, {%r2, %r2, %r2, %r2, %r2, %r2, %r2, %r2}, {%r30203, %r30204, %r30205, %r30206};
	bar.warp.sync 	-1;
	wmma.mma.sync.aligned.row.col.m32n8k16.f16.f16 {%r30211, %r30212, %r30213, %r30214}, {%r2, %r2, %r2, %r2, %r2, %r2, %r2, %r2}, {%r2, %r2, %r2, %r2, %r2, %r2, %r2, %r2}, {%r30207, %r30208, %r30209, %r30210};
	bar.warp.sync 	-1;
	wmma.mma.sync.aligned.row.col.m32n8k16.f16.f16 {%r30215, %r30216, %r30217, %r30218}, {%r2, %r2, %r2, %r2, %r2, %r2, %r2, %r2}, {%r2, %r2, %r2, %r2, %r2, %r2, %r2, %r2}, {%r30211, %r30212, %r30213, %r30214};
	bar.warp.sync 	-1;
	wmma.mma.sync.aligned.row.col.m32n8k16.f16.f16 {%r30219, %r30220, %r30221, %r30222}, {%r2, %r2, %r2, %r2, %r2, %r2, %r2, %r2}, {%r2, %r2, %r2, %r2, %r2, %r2, %r2, %r2}, {%r30215, %r30216, %r30217, %r30218};
	bar.warp.sync 	-1;
	wmma.mma.sync.aligned.row.col.m32n8k16.f16.f16 {%r30223, %r30224, %r30225, %r30226}, {%r2, %r2, %r2, %r2, %r2, %r2, %r2, %r2}, {%r2, %r2, %r2, %r2, %r2, %r2, %r2, %r2}, {%r30219, %r30220, %r30221, %r30222};
	bar.warp.sync 	-1;
	wmma.mma.sync.aligned.row.col.m32n8k16.f16.f16 {%r30227, %r30228, %r30229, %r30230}, {%r2, %r2, %r2, %r2, %r2, %r2, %r2, %r2}, {%r2, %r2, %r2, %r2, %r2, %r2, %r2, %r2}, {%r30223, %r30224, %r30225, %r30226};
	bar.warp.sync 	-1;
	wmma.mma.sync.aligned.row.col.m32n8k16.f16.f16 {%r30231, %r30232, %r30233, %r30234}, {%r2, %r2, %r2, %r2, %r2, %r2, %r2, %r2}, {%r2, %r2, %r2, %r2, %r2, %r2, %r2, %r2}, {%r30227, %r30228, %r30229, %r30230};
	bar.warp.sync 	-1;
	wmma.mma.sync.aligned.row.col.m32n8k16.f16.f16 {%r30235, %r30236, %r30237, %r30238}, {%r2, %r2, %r2, %r2, %r2, %r2, %r2, %r2}, {%r2, %r2, %r2, %r2, %r2, %r2, %r2, %r2}, {%r30231, %r30232, %r30233, %r30234};
	bar.warp.sync 	-1;
	wmma.mma.sync.aligned.row.col.m32n8k16.f16.f16 {%r30239, %r30240, %r30241, %r30242}, {%r2, %r2, %r2, %r2, %r2, %r2, %r2, %r2}, {%r2, %r2, %r2, %r2, %r2, %r2, %r2, %r2}, {%r30235, %r30236, %r30237, %r30238};
	bar.warp.sync 	-1;
	wmma.mma.sync.aligned.row.col.m32n8k16.f16.f16 {%r30243, %r30244, %r30245, %r30246}, {%r2, %r2, %r2, %r2, %r2, %r2, %r2, %r2}, {%r2, %r2, %r2, %r2, %r2, %r2, %r2, %r2}, {%r30239, %r30240, %r30241, %r30242};
	bar.warp.sync 	-1;
	wmma.mma.sync.aligned.row.col.m32n8k16.f16.f16 {%r30247, %r30248, %r30249, %r30250}, {%r2, %r2, %r2, %r2, %r2, %r2, %r2, %r2}, {%r2, %r2, %r2, %r2, %r2, %r2, %r2, %r2}, {%r30243, %r30244, %r30245, %r30246};
	bar.warp.sync 	-1;
	wmma.mma.sync.aligned.row.col.m32n8k16.f16.f16 {%r30251, %r30252, %r30253, %r30254}, {%r2, %r2, %r2, %r2, %r2, %r2, %r2, %r2}, {%r2, %r2, %r2, %r2, %r2, %r2, %r2, %r2}, {%r30247, %r30248, %r30249, %r30250};
	bar.warp.sync 	-1;
	wmma.mma.sync.aligned.row.col.m32n8k16.f16.f16 {%r30255, %r30256, %r30257, %r30258}, {%r2, %r2, %r2, %r2, %r2, %r2, %r2, %r2}, {%r2, %r2, %r2, %r2, %r2, %r2, %r2, %r2}, {%r30251, %r30252, %r30253, %r30254};
	bar.warp.sync 	-1;
	wmma.mma.sync.aligned.row.col.m32n8k16.f16.f16 {%r30259, %r30260, %r30261, %r30262}, {%r2, %r2, %r2, %r2, %r2, %r2, %r2, %r2}, {%r2, %r2, %r2, %r2, %r2, %r2, %r2, %r2}, {%r30255, %r30256, %r30257, %r30258};
	bar.warp.sync 	-1;
	wmma.mma.sync.aligned.row.col.m32n8k16.f16.f16 {%r30263, %r30264, %r30265, %r30266}, {%r2, %r2, %r2, %r2, %r2, %r2, %r2, %r2}, {%r2, %r2, %r2, %r2, %r2, %r2, %r2, %r2}, {%r30259, %r30260, %r30261, %r30262};
	bar.warp.sync 	-1;
	wmma.mma.sync.aligned.row.col.m32n8k16.f16.f16 {%r30267, %r30268, %r30269, %r30270}, {%r2, %r2, %r2, %r2, %r2, %r2, %r2, %r2}, {%r2, %r2, %r2, %r2, %r2, %r2, %r2, %r2}, {%r30263, %r30264, %r30265, %r30266};
	bar.warp.sync 	-1;
	wmma.mma.sync.aligned.row.col.m32n8k16.f16.f16 {%r30271, %r30272, %r30273, %r30274}, {%r2, %r2, %r2, %r2, %r2, %r2, %r2, %r2}, {%r2, %r2, %r2, %r2, %r2, %r2, %r2, %r2}, {%r30267, %r30268, %r30269, %r30270};
	bar.warp.sync 	-1;
	wmma.mma.sync.aligned.row.col.m32n8k16.f16.f16 {%r30275, %r30276, %r30277, %r30278}, {%r2, %r2, %r2, %r2, %r2, %r2, %r2, %r2}, {%r2, %r2, %r2, %r2, %r2, %r2, %r2, %r2}, {%r30271, %r30272, %r30273, %r30274};
	bar.warp.sync 	-1;
	wmma.mma.sync.aligned.row.col.m32n8k16.f16.f16 {%r30279, %r30280, %r30281, %r30282}, {%r2, %r2, %r2, %r2, %r2, %r2, %r2, %r2}, {%r2, %r2, %r2, %r2, %r2, %r2, %r2, %r2}, {%r30275, %r30276, %r30277, %r30278};
	bar.warp.sync 	-1;
	wmma.mma.sync.aligned.row.col.m32n8k16.f16.f16 {%r30283, %r30284, %r30285, %r30286}, {%r2, %r2, %r2, %r2, %r2, %r2, %r2, %r2}, {%r2, %r2, %r2, %r2, %r2, %r2, %r2, %r2}, {%r30279, %r30280, %r30281, %r30282};
	bar.warp.sync 	-1;
	wmma.mma.sync.aligned.row.col.m32n8k16.f16.f16 {%r30287, %r30288, %r30289, %r30290}, {%r2, %r2, %r2, %r2, %r2, %r2, %r2, %r2}, {%r2, %r2, %r2, %r2, %r2, %r2, %r2, %r2}, {%r30283, %r30284, %r30285, %r30286};
	bar.warp.sync 	-1;
	wmma.mma.sync.aligned.row.col.m32n8k16.f16.f16 {%r30291, %r30292, %r30293, %r30294}, {%r2, %r2, %r2, %r2, %r2, %r2, %r2, %r2}, {%r2, %r2, %r2, %r2, %r2, %r2, %r2, %r2}, {%r30287, %r30288, %r30289, %r30290};
	bar.warp.sync 	-1;
	wmma.mma.sync.aligned.row.col.m32n8k16.f16.f16 {%r30295, %r30296, %r30297, %r30298}, {%r2, %r2, %r2, %r2, %r2, %r2, %r2, %r2}, {%r2, %r2, %r2, %r2, %r2, %r2, %r2, %r2}, {%r30291, %r30292, %r30293, %r30294};
	bar.warp.sync 	-1;
	wmma.mma.sync.aligned.row.col.m32n8k16.f16.f16 {%r30299, %r30300, %r30301, %r30302}, {%r2, %r2, %r2, %r2, %r2, %r2, %r2, %r2}, {%r2, %r2, %r2, %r2, %r2, %r2, %r2, %r2}, {%r30295, %r30296, %r30297, %r30298};
	bar.warp.sync 	-1;
	wmma.mma.sync.aligned.row.col.m32n8k16.f16.f16 {%r30303, %r30304, %r30305, %r30306}, {%r2, %r2, %r2, %r2, %r2, %r2, %r2, %r2}, {%r2, %r2, %r2, %r2, %r2, %r2, %r2, %r2}, {%r30299, %r30300, %r30301, %r30302};
	bar.warp.sync 	-1;
	wmma.mma.sync.aligned.row.col.m32n8k16.f16.f16 {%r30307, %r30308, %r30309, %r30310}, {%r2, %r2, %r2, %r2, %r2, %r2, %r2, %r2}, {%r2, %r2, %r2, %r2, %r2, %r2, %r2, %r2}, {%r30303, %r30304, %r30305, %r30306};
	bar.warp.sync 	-1;
	wmma.mma.sync.aligned.row.col.m32n8k16.f16.f16 {%r30311, %r30312, %r30313, %r30314}, {%r2, %r2, %r2, %r2, %r2, %r2, %r2, %r2}, {%r2, %r2, %r2, %r2, %r2, %r2, %r2, %r2}, {%r30307, %r30308, %r30309, %r30310};
	bar.warp.sync 	-1;
	wmma.mma.sync.aligned.row.col.m32n8k16.f16.f16 {%r30315, %r30316, %r30317, %r30318}, {%r2, %r2, %r2, %r2, %r2, %r2, %r2, %r2}, {%r2, %r2, %r2, %r2, %r2, %r2, %r2, %r2}, {%r30311, %r30312, %r30313, %r30314};
	bar.warp.sync 	-1;
	wmma.mma.sync.aligned.row.col.m32n8k16.f16.f16 {%r30319, %r30320, %r30321, %r30322}, {%r2, %r2, %r2, %r2, %r2, %r2, %r2, %r2}, {%r2, %r2, %r2, %r2, %r2, %r2, %r2, %r2}, {%r30315, %r30316, %r30317, %r30318};
	bar.warp.sync 	-1;
	wmma.mma.sync.aligned.row.col.m32n8k16.f16.f16 {%r30323, %r30324, %r30325, %r30326}, {%r2, %r2, %r2, %r2, %r2, %r2, %r2, %r2}, {%r2, %r2, %r2, %r2, %r2, %r2, %r2, %r2}, {%r30319, %r30320, %r30321, %r30322};
	bar.warp.sync 	-1;
	wmma.mma.sync.aligned.row.col.m32n8k16.f16.f16 {%r30327, %r30328, %r30329, %r30330}, {%r2, %r2, %r2, %r2, %r2, %r2, %r2, %r2}, {%r2, %r2, %r2, %r2, %r2, %r2, %r2, %r2}, {%r30323, %r30324, %r30325, %r30326};
	bar.warp.sync 	-1;
	wmma.mma.sync.aligned.row.col.m32n8k16.f16.f16 {%r30331, %r30332, %r30333, %r30334}, {%r2, %r2, %r2, %r2, %r2, %r2, %r2, %r2}, {%r2, %r2, %r2, %r2, %r2, %r2, %r2, %r2}, {%r30327, %r30328, %r30329, %r30330};
	bar.warp.sync 	-1;
	wmma.mma.sync.aligned.row.col.m32n8k16.f16.f16 {%r30335, %r30336, %r30337, %r30338}, {%r2, %r2, %r2, %r2, %r2, %r2, %r2, %r2}, {%r2, %r2, %r2, %r2, %r2, %r2, %r2, %r2}, {%r30331, %r30332, %r30333, %r30334};
	bar.warp.sync 	-1;
	wmma.mma.sync.aligned.row.col.m32n8k16.f16.f16 {%r30339, %r30340, %r30341, %r30342}, {%r2, %r2, %r2, %r2, %r2, %r2, %r2, %r2}, {%r2, %r2, %r2, %r2, %r2, %r2, %r2, %r2}, {%r30335, %r30336, %r30337, %r30338};
	bar.warp.sync 	-1;
	wmma.mma.sync.aligned.row.col.m32n8k16.f16.f16 {%r30343, %r30344, %r30345, %r30346}, {%r2, %r2, %r2, %r2, %r2, %r2, %r2, %r2}, {%r2, %r2, %r2, %r2, %r2, %r2, %r2, %r2}, {%r30339, %r30340, %r30341, %r30342};
	bar.warp.sync 	-1;
	wmma.mma.sync.aligned.row.col.m32n8k16.f16.f16 {%r30347, %r30348, %r30349, %r30350}, {%r2, %r2, %r2, %r2, %r2, %r2, %r2, %r2}, {%r2, %r2, %r2, %r2, %r2, %r2, %r2, %r2}, {%r30343, %r30344, %r30345, %r30346};
	bar.warp.sync 	-1;
	wmma.mma.sync.aligned.row.col.m32n8k16.f16.f16 {%r30351, %r30352, %r30353, %r30354}, {%r2, %r2, %r2, %r2, %r2, %r2, %r2, %r2}, {%r2, %r2, %r2, %r2, %r2, %r2, %r2, %r2}, {%r30347, %r30348, %r30349, %r30350};
	bar.warp.sync 	-1;
	wmma.mma.sync.aligned.row.col.m32n8k16.f16.f16 {%r30355, %r30356, %r30357, %r30358}, {%r2, %r2, %r2, %r2, %r2, %r2, %r2, %r2}, {%r2, %r2, %r2, %r2, %r2, %r2, %r2, %r2}, {%r30351, %r30352, %r30353, %r30354};
	bar.warp.sync 	-1;
	wmma.mma.sync.aligned.row.col.m32n8k16.f16.f16 {%r30359, %r30360, %r30361, %r30362}, {%r2, %r2, %r2, %r2, %r2, %r2, %r2, %r2}, {%r2, %r2, %r2, %r2, %r2, %r2, %r2, %r2}, {%r30355, %r30356, %r30357, %r30358};
	bar.warp.sync 	-1;
	wmma.mma.sync.aligned.row.col.m32n8k16.f16.f16 {%r30363, %r30364, %r30365, %r30366}, {%r2, %r2, %r2, %r2, %r2, %r2, %r2, %r2}, {%r2, %r2, %r2, %r2, %r2, %r2, %r2, %r2}, {%r30359, %r30360, %r30361, %r30362};
	bar.warp.sync 	-1;
	wmma.mma.sync.aligned.row.col.m32n8k16.f16.f16 {%r30367, %r30368, %r30369, %r30370}, {%r2, %r2, %r2, %r2, %r2, %r2, %r2, %r2}, {%r2, %r2, %r2, %r2, %r2, %r2, %r2, %r2}, {%r30363, %r30364, %r30365, %r30366};
	bar.warp.sync 	-1;
	wmma.mma.sync.aligned.row.col.m32n8k16.f16.f16 {%r30371, %r30372, %r30373, %r30374}, {%r2, %r2, %r2, %r2, %r2, %r2, %r2, %r2}, {%r2, %r2, %r2, %r2, %r2, %r2, %r2, %r2}, {%r30367, %r30368, %r30369, %r30370};
	bar.warp.sync 	-1;
	wmma.mma.sync.aligned.row.col.m32n8k16.f16.f16 {%r30375, %r30376, %r30377, %r30378}, {%r2, %r2, %r2, %r2, %r2, %r2, %r2, %r2}, {%r2, %r2, %r2, %r2, %r2, %r2, %r2, %r2}, {%r30371, %r30372, %r30373, %r30374};
	bar.warp.sync 	-1;
	wmma.mma.sync.aligned.row.col.m32n8k16.f16.f16 {%r30379, %r30380, %r30381, %r30382}, {%r2, %r2, %r2, %r2, %r2, %r2, %r2, %r2}, {%r2, %r2, %r2, %r2, %r2, %r2, %r2, %r2}, {%r30375, %r30376, %r30377, %r30378};
	bar.warp.sync 	-1;
	wmma.mma.sync.aligned.row.col.m32n8k16.f16.f16 {%r30383, %r30384, %r30385, %r30386}, {%r2, %r2, %r2, %r2, %r2, %r2, %r2, %r2}, {%r2, %r2, %r2, %r2, %r2, %r2, %r2, %r2}, {%r30379, %r30380, %r30381, %r30382};
	bar.warp.sync 	-1;
	wmma.mma.sync.aligned.row.col.m32n8k16.f16.f16 {%r30387, %r30388, %r30389, %r30390}, {%r2, %r2, %r2, %r2, %r2, %r2, %r2, %r2}, {%r2, %r2, %r2, %r2, %r2, %r2, %r2, %r2}, {%r30383, %r30384, %r30385, %r30386};
	bar.warp.sync 	-1;
	wmma.mma.sync.aligned.row.col.m32n8k16.f16.f16 {%r30391, %r30392, %r30393, %r30394}, {%r2, %r2, %r2, %r2, %r2, %r2, %r2, %r2}, {%r2, %r2, %r2, %r2, %r2, %r2, %r2, %r2}, {%r30387, %r30388, %r30389, %r30390};
	bar.warp.sync 	-1;
	wmma.mma.sync.aligned.row.col.m32n8k16.f16.f16 {%r30395, %r30396, %r30397, %r30398}, {%r2, %r2, %r2, %r2, %r2, %r2, %r2, %r2}, {%r2, %r2, %r2, %r2, %r2, %r2, %r2, %r2}, {%r30391, %r30392, %r30393, %r30394};
	bar.warp.sync 	-1;
	wmma.mma.sync.aligned.row.col.m32n8k16.f16.f16 {%r30399, %r30400, %r30401, %r30402}, {%r2, %r2, %r2, %r2, %r2, %r2, %r2, %r2}, {%r2, %r2, %r2, %r2, %r2, %r2, %r2, %r2}, {%r30395, %r30396, %r30397, %r30398};
	bar.warp.sync 	-1;
	wmma.mma.sync.aligned.row.col.m32n8k16.f16.f16 {%r30403, %r30404, %r30405, %r30406}, {%r2, %r2, %r2, %r2, %r2, %r2, %r2, %r2}, {%r2, %r2, %r2, %r2, %r2, %r2, %r2, %r2}, {%r30399, %r30400, %r30401, %r30402};
	bar.warp.sync 	-1;
	wmma.mma.sync.aligned.row.col.m32n8k16.f16.f16 {%r30407, %r30408, %r30409, %r30410}, {%r2, %r2, %r2, %r2, %r2, %r2, %r2, %r2}, {%r2, %r2, %r2, %r2, %r2, %r2, %r2, %r2}, {%r30403, %r30404, %r30405, %r30406};
	bar.warp.sync 	-1;
	wmma.mma.sync.aligned.row.col.m32n8k16.f16.f16 {%r30411, %r30412, %r30413, %r30414}, {%r2, %r2, %r2, %r2, %r2, %r2, %r2, %r2}, {%r2, %r2, %r2, %r2, %r2, %r2, %r2, %r2}, {%r30407, %r30408, %r30409, %r30410};
	bar.warp.sync 	-1;
	wmma.mma.sync.aligned.row.col.m32n8k16.f16.f16 {%r30415, %r30416, %r30417, %r30418}, {%r2, %r2, %r2, %r2, %r2, %r2, %r2, %r2}, {%r2, %r2, %r2, %r2, %r2, %r2, %r2, %r2}, {%r30411, %r30412, %r30413, %r30414};
	bar.warp.sync 	-1;
	wmma.mma.sync.aligned.row.col.m32n8k16.f16.f16 {%r30419, %r30420, %r30421, %r30422}, {%r2, %r2, %r2, %r2, %r2, %r2, %r2, %r2}, {%r2, %r2, %r2, %r2, %r2, %r2, %r2, %r2}, {%r30415, %r30416, %r30417, %r30418};
	bar.warp.sync 	-1;
	wmma.mma.sync.aligned.row.col.m32n8k16.f16.f16 {%r30423, %r30424, %r30425, %r30426}, {%r2, %r2, %r2, %r2, %r2, %r2, %r2, %r2}, {%r2, %r2, %r2, %r2, %r2, %r2, %r2, %r2}, {%r30419, %r30420, %r30421, %r30422};
	bar.warp.sync 	-1;
	wmma.mma.sync.aligned.row.col.m32n8k16.f16.f16 {%r30427, %r30428, %r30429, %r30430}, {%r2, %r2, %r2, %r2, %r2, %r2, %r2, %r2}, {%r2, %r2, %r2, %r2, %r2, %r2, %r2, %r2}, {%r30423, %r30424, %r30425, %r30426};
	bar.warp.sync 	-1;
	wmma.mma.sync.aligned.row.col.m32n8k16.f16.f16 {%r30431, %r30432, %r30433, %r30434}, {%r2, %r2, %r2, %r2, %r2, %r2, %r2, %r2}, {%r2, %r2, %r2, %r2, %r2, %r2, %r2, %r2}, {%r30427, %r30428, %r30429, %r30430};
	bar.warp.sync 	-1;
	wmma.mma.sync.aligned.row.col.m32n8k16.f16.f16 {%r30435, %r30436, %r30437, %r30438}, {%r2, %r2, %r2, %r2, %r2, %r2, %r2, %r2}, {%r2, %r2, %r2, %r2, %r2, %r2, %r2, %r2}, {%r30431, %r30432, %r30433, %r30434};
	bar.warp.sync 	-1;
	wmma.mma.sync.aligned.row.col.m32n8k16.f16.f16 {%r30439, %r30440, %r30441, %r30442}, {%r2, %r2, %r2, %r2, %r2, %r2, %r2, %r2}, {%r2, %r2, %r2, %r2, %r2, %r2, %r2, %r2}, {%r30435, %r30436, %r30437, %r30438};
	bar.warp.sync 	-1;
	wmma.mma.sync.aligned.row.col.m32n8k16.f16.f16 {%r30443, %r30444, %r30445, %r30446}, {%r2, %r2, %r2, %r2, %r2, %r2, %r2, %r2}, {%r2, %r2, %r2, %r2, %r2, %r2, %r2, %r2}, {%r30439, %r30440, %r30441, %r30442};
	bar.warp.sync 	-1;
	wmma.mma.sync.aligned.row.col.m32n8k16.f16.f16 {%r30447, %r30448, %r30449, %r30450}, {%r2, %r2, %r2, %r2, %r2, %r2, %r2, %r2}, {%r2, %r2, %r2, %r2, %r2, %r2, %r2, %r2}, {%r30443, %r30444, %r30445, %r30446};
	bar.warp.sync 	-1;
	wmma.mma.sync.aligned.row.col.m32n8k16.f16.f16 {%r30451, %r30452, %r30453, %r30454}, {%r2, %r2, %r2, %r2, %r2, %r2, %r2, %r2}, {%r2, %r2, %r2, %r2, %r2, %r2, %r2, %r2}, {%r30447, %r30448, %r30449, %r30450};
	bar.warp.sync 	-1;
	wmma.mma.sync.aligned.row.col.m32n8k16.f16.f16 {%r30455, %r30456, %r30457, %r30458}, {%r2, %r2, %r2, %r2, %r2, %r2, %r2, %r2}, {%r2, %r2, %r2, %r2, %r2, %r2, %r2, %r2}, {%r30451, %r30452, %r30453, %r30454};
	bar.warp.sync 	-1;
	wmma.mma.sync.aligned.row.col.m32n8k16.f16.f16 {%r30459, %r30460, %r30461, %r30462}, {%r2, %r2, %r2, %r2, %r2, %r2, %r2, %r2}, {%r2, %r2, %r2, %r2, %r2, %r2, %r2, %r2}, {%r30455, %r30456, %r30457, %r30458};
	bar.warp.sync 	-1;
	wmma.mma.sync.aligned.row.col.m32n8k16.f16.f16 {%r30463, %r30464, %r30465, %r30466}, {%r2, %r2, %r2, %r2, %r2, %r2, %r2, %r2}, {%r2, %r2, %r2, %r2, %r2, %r2, %r2, %r2}, {%r30459, %r30460, %r30461, %r30462};
	bar.warp.sync 	-1;
	wmma.mma.sync.aligned.row.col.m32n8k16.f16.f16 {%r30467, %r30468, %r30469, %r30470}, {%r2, %r2, %r2, %r2, %r2, %r2, %r2, %r2}, {%r2, %r2, %r2, %r2, %r2, %r2, %r2, %r2}, {%r30463, %r30464, %r30465, %r30466};
	bar.warp.sync 	-1;
	wmma.mma.sync.aligned.row.col.m32n8k16.f16.f16 {%r30471, %r30472, %r30473, %r30474}, {%r2, %r2, %r2, %r2, %r2, %r2, %r2, %r2}, {%r2, %r2, %r2, %r2, %r2, %r2, %r2, %r2}, {%r30467, %r30468, %r30469, %r30470};
	bar.warp.sync 	-1;
	wmma.mma.sync.aligned.row.col.m32n8k16.f16.f16 {%r30475, %r30476, %r30477, %r30478}, {%r2, %r2, %r2, %r2, %r2, %r2, %r2, %r2}, {%r2, %r2, %r2, %r2, %r2, %r2, %r2, %r2}, {%r30471, %r30472, %r30473, %r30474};
	bar.warp.sync 	-1;
	wmma.mma.sync.aligned.row.col.m32n8k16.f16.f16 {%r30479, %r30480, %r30481, %r30482}, {%r2, %r2, %r2, %r2, %r2, %r2, %r2, %r2}, {%r2, %r2, %r2, %r2, %r2, %r2, %r2, %r2}, {%r30475, %r30476, %r30477, %r30478};
	bar.warp.sync 	-1;
	wmma.mma.sync.aligned.row.col.m32n8k16.f16.f16 {%r30483, %r30484, %r30485, %r30486}, {%r2, %r2, %r2, %r2, %r2, %r2, %r2, %r2}, {%r2, %r2, %r2, %r2, %r2, %r2, %r2, %r2}, {%r30479, %r30480, %r30481, %r30482};
	bar.warp.sync 	-1;
	wmma.mma.sync.aligned.row.col.m32n8k16.f16.f16 {%r30487, %r30488, %r30489, %r30490}, {%r2, %r2, %r2, %r2, %r2, %r2, %r2, %r2}, {%r2, %r2, %r2, %r2, %r2, %r2, %r2, %r2}, {%r30483, %r30484, %r30485, %r30486};
	bar.warp.sync 	-1;
	wmma.mma.sync.aligned.row.col.m32n8k16.f16.f16 {%r30491, %r30492, %r30493, %r30494}, {%r2, %r2, %r2, %r2, %r2, %r2, %r2, %r2}, {%r2, %r2, %r2, %r2, %r2, %r2, %r2, %r2}, {%r30487, %r30488, %r30489, %r30490};
	bar.warp.sync 	-1;
	wmma.mma.sync.aligned.row.col.m32n8k16.f16.f16 {%r30495, %r30496, %r30497, %r30498}, {%r2, %r2, %r2, %r2, %r2, %r2, %r2, %r2}, {%r2, %r2, %r2, %r2, %r2, %r2, %r2, %r2}, {%r30491, %r30492, %r30493, %r30494};
	bar.warp.sync 	-1;
	wmma.mma.sync.aligned.row.col.m32n8k16.f16.f16 {%r30499, %r30500, %r30501, %r30502}, {%r2, %r2, %r2, %r2, %r2, %r2, %r2, %r2}, {%r2, %r2, %r2, %r2, %r2, %r2, %r2, %r2}, {%r30495, %r30496, %r30497, %r30498};
	bar.warp.sync 	-1;
	wmma.mma.sync.aligned.row.col.m32n8k16.f16.f16 {%r30503, %r30504, %r30505, %r30506}, {%r2, %r2, %r2, %r2, %r2, %r2, %r2, %r2}, {%r2, %r2, %r2, %r2, %r2, %r2, %r2, %r2}, {%r30499, %r30500, %r30501, %r30502};
	bar.warp.sync 	-1;
	wmma.mma.sync.aligned.row.col.m32n8k16.f16.f16 {%r30507, %r30508, %r30509, %r30510}, {%r2, %r2, %r2, %r2, %r2, %r2, %r2, %r2}, {%r2, %r2, %r2, %r2, %r2, %r2, %r2, %r2}, {%r30503, %r30504, %r30505, %r30506};
	bar.warp.sync 	-1;
	wmma.mma.sync.aligned.row.col.m32n8k16.f16.f16 {%r30511, %r30512, %r30513, %r30514}, {%r2, %r2, %r2, %r2, %r2, %r2, %r2, %r2}, {%r2, %r2, %r2, %r2, %r2, %r2, %r2, %r2}, {%r30507, %r30508, %r30509, %r30510};
	bar.warp.sync 	-1;
	wmma.mma.sync.aligned.row.col.m32n8k16.f16.f16 {%r30515, %r30516, %r30517, %r30518}, {%r2, %r2, %r2, %r2, %r2, %r2, %r2, %r2}, {%r2, %r2, %r2, %r2, %r2, %r2, %r2, %r2}, {%r30511, %r30512, %r30513, %r30514};
	bar.warp.sync 	-1;
	wmma.mma.sync.aligned.row.col.m32n8k16.f16.f16 {%r30519, %r30520, %r30521, %r30522}, {%r2, %r2, %r2, %r2, %r2, %r2, %r2, %r2}, {%r2, %r2, %r2, %r2, %r2, %r2, %r2, %r2}, {%r30515, %r30516, %r30517, %r30518};
	bar.warp.sync 	-1;
	wmma.mma.sync.aligned.row.col.m32n8k16.f16.f16 {%r30523, %r30524, %r30525, %r30526}, {%r2, %r2, %r2, %r2, %r2, %r2, %r2, %r2}, {%r2, %r2, %r2, %r2, %r2, %r2, %r2, %r2}, {%r30519, %r30520, %r30521, %r30522};
	bar.warp.sync 	-1;
	wmma.mma.sync.aligned.row.col.m32n8k16.f16.f16 {%r30527, %r30528, %r30529, %r30530}, {%r2, %r2, %r2, %r2, %r2, %r2, %r2, %r2}, {%r2, %r2, %r2, %r2, %r2, %r2, %r2, %r2}, {%r30523, %r30524, %r30525, %r30526};
	bar.warp.sync 	-1;
	wmma.mma.sync.aligned.row.col.m32n8k16.f16.f16 {%r30531, %r30532, %r30533, %r30534}, {%r2, %r2, %r2, %r2, %r2, %r2, %r2, %r2}, {%r2, %r2, %r2, %r2, %r2, %r2, %r2, %r2}, {%r30527, %r30528, %r30529, %r30530};
	bar.warp.sync 	-1;
	wmma.mma.sync.aligned.row.col.m32n8k16.f16.f16 {%r30535, %r30536, %r30537, %r30538}, {%r2, %r2, %r2, %r2, %r2, %r2, %r2, %r2}, {%r2, %r2, %r2, %r2, %r2, %r2, %r2, %r2}, {%r30531, %r30532, %r30533, %r30534};
	bar.warp.sync 	-1;
	wmma.mma.sync.aligned.row.col.m32n8k16.f16.f16 {%r30539, %r30540, %r30541, %r30542}, {%r2, %r2, %r2, %r2, %r2, %r2, %r2, %r2}, {%r2, %r2, %r2, %r2, %r2, %r2, %r2, %r2}, {%r30535, %r30536, %r30537, %r30538};
	bar.warp.sync 	-1;
	wmma.mma.sync.aligned.row.col.m32n8k16.f16.f16 {%r30543, %r30544, %r30545, %r30546}, {%r2, %r2, %r2, %r2, %r2, %r2, %r2, %r2}, {%r2, %r2, %r2, %r2, %r2, %r2, %r2, %r2}, {%r30539, %r30540, %r30541, %r30542};
	bar.warp.sync 	-1;
	wmma.mma.sync.aligned.row.col.m32n8k16.f16.f16 {%r30547, %r30548, %r30549, %r30550}, {%r2, %r2, %r2, %r2, %r2, %r2, %r2, %r2}, {%r2, %r2, %r2, %r2, %r2, %r2, %r2, %r2}, {%r30543, %r30544, %r30545, %r30546};
	bar.warp.sync 	-1;
	wmma.mma.sync.aligned.row.col.m32n8k16.f16.f16 {%r30551, %r30552, %r30553, %r30554}, {%r2, %r2, %r2, %r2, %r2, %r2, %r2, %r2}, {%r2, %r2, %r2, %r2, %r2, %r2, %r2, %r2}, {%r30547, %r30548, %r30549, %r30550};
	bar.warp.sync 	-1;
	wmma.mma.sync.aligned.row.col.m32n8k16.f16.f16 {%r30555, %r30556, %r30557, %r30558}, {%r2, %r2, %r2, %r2, %r2, %r2, %r2, %r2}, {%r2, %r2, %r2, %r2, %r2, %r2, %r2, %r2}, {%r30551, %r30552, %r30553, %r30554};
	bar.warp.sync 	-1;
	wmma.mma.sync.aligned.row.col.m32n8k16.f16.f16 {%r30559, %r30560, %r30561, %r30562}, {%r2, %r2, %r2, %r2, %r2, %r2, %r2, %r2}, {%r2, %r2, %r2, %r2, %r2, %r2, %r2, %r2}, {%r30555, %r30556, %r30557, %r30558};
	bar.warp.sync 	-1;
	wmma.mma.sync.aligned.row.col.m32n8k16.f16.f16 {%r30563, %r30564, %r30565, %r30566}, {%r2, %r2, %r2, %r2, %r2, %r2, %r2, %r2}, {%r2, %r2, %r2, %r2, %r2, %r2, %r2, %r2}, {%r30559, %r30560, %r30561, %r30562};
	bar.warp.sync 	-1;
	wmma.mma.sync.aligned.row.col.m32n8k16.f16.f16 {%r30567, %r30568, %r30569, %r30570}, {%r2, %r2, %r2, %r2, %r2, %r2, %r2, %r2}, {%r2, %r2, %r2, %r2, %r2, %r2, %r2, %r2}, {%r30563, %r30564, %r30565, %r30566};
	bar.warp.sync 	-1;
	wmma.mma.sync.aligned.row.col.m32n8k16.f16.f16 {%r30571, %r30572, %r30573, %r30574}, {%r2, %r2, %r2, %r2, %r2, %r2, %r2, %r2}, {%r2, %r2, %r2, %r2, %r2, %r2, %r2, %r2}, {%r30567, %r30568, %r30569, %r30570};
	bar.warp.sync 	-1;
	wmma.mma.sync.aligned.row.col.m32n8k16.f16.f16 {%r30575, %r30576, %r30577, %r30578}, {%r2, %r2, %r2, %r2, %r2, %r2, %r2, %r2}, {%r2, %r2, %r2, %r2, %r2, %r2, %r2, %r2}, {%r30571, %r30572, %r30573, %r30574};
	bar.warp.sync 	-1;
	wmma.mma.sync.aligned.row.col.m32n8k16.f16.f16 {%r30579, %r30580, %r30581, %r30582}, {%r2, %r2, %r2, %r2, %r2, %r2, %r2, %r2}, {%r2, %r2, %r2, %r2, %r2, %r2, %r2, %r2}, {%r30575, %r30576, %r30577, %r30578};
	bar.warp.sync 	-1;
	wmma.mma.sync.aligned.row.col.m32n8k16.f16.f16 {%r30583, %r30584, %r30585, %r30586}, {%r2, %r2, %r2, %r2, %r2, %r2, %r2, %r2}, {%r2, %r2, %r2, %r2, %r2, %r2, %r2, %r2}, {%r30579, %r30580, %r30581, %r30582};
	bar.warp.sync 	-1;
	wmma.mma.sync.aligned.row.col.m32n8k16.f16.f16 {%r30587, %r30588, %r30589, %r30590}, {%r2, %r2, %r2, %r2, %r2, %r2, %r2, %r2}, {%r2, %r2, %r2, %r2, %r2, %r2, %r2, %r2}, {%r30583, %r30584, %r30585, %r30586};
	bar.warp.sync 	-1;
	wmma.mma.sync.aligned.row.col.m32n8k16.f16.f16 {%r30591, %r30592, %r30593, %r30594}, {%r2, %r2, %r2, %r2, %r2, %r2, %r2, %r2}, {%r2, %r2, %r2, %r2, %r2, %r2, %r2, %r2}, {%r30587, %r30588, %r30589, %r30590};
	bar.warp.sync 	-1;
	wmma.mma.sync.aligned.row.col.m32n8k16.f16.f16 {%r30595, %r30596, %r30597, %r30598}, {%r2, %r2, %r2, %r2, %r2, %r2, %r2, %r2}, {%r2, %r2, %r2, %r2, %r2, %r2, %r2, %r2}, {%r30591, %r30592, %r30593, %r30594};
	bar.warp.sync 	-1;
	wmma.mma.sync.aligned.row.col.m32n8k16.f16.f16 {%r30599, %r30600, %r30601, %r30602}, {%r2, %r2, %r2, %r2, %r2, %r2, %r2, %r2}, {%r2, %r2, %r2, %r2, %r2, %r2, %r2, %r2}, {%r30595, %r30596, %r30597, %r30598};
	bar.warp.sync 	-1;
	wmma.mma.sync.aligned.row.col.m32n8k16.f16.f16 {%r30603, %r30604, %r30605, %r30606}, {%r2, %r2, %r2, %r2, %r2, %r2, %r2, %r2}, {%r2, %r2, %r2, %r2, %r2, %r2, %r2, %r2}, {%r30599, %r30600, %r30601, %r30602};
	bar.warp.sync 	-1;
	wmma.mma.sync.aligned.row.col.m32n8k16.f16.f16 {%r30607, %r30608, %r30609, %r30610}, {%r2, %r2, %r2, %r2, %r2, %r2, %r2, %r2}, {%r2, %r2, %r2, %r2, %r2, %r2, %r2, %r2}, {%r30603, %r30604, %r30605, %r30606};
	bar.warp.sync 	-1;
	wmma.mma.sync.aligned.row.col.m32n8k16.f16.f16 {%r30611, %r30612, %r30613, %r30614}, {%r2, %r2, %r2, %r2, %r2, %r2, %r2, %r2}, {%r2, %r2, %r2, %r2, %r2, %r2, %r2, %r2}, {%r30607, %r30608, %r30609, %r30610};
	bar.warp.sync 	-1;
	wmma.mma.sync.aligned.row.col.m32n8k16.f16.f16 {%r30615, %r30616, %r30617, %r30618}, {%r2, %r2, %r2, %r2, %r2, %r2, %r2, %r2}, {%r2, %r2, %r2, %r2, %r2, %r2, %r2, %r2}, {%r30611, %r30612, %r30613, %r30614};
	bar.warp.sync 	-1;
	wmma.mma.sync.aligned.row.col.m32n8k16.f16.f16 {%r30619, %r30620, %r30621, %r30622}, {%r2, %r2, %r2, %r2, %r2, %r2, %r2, %r2}, {%r2, %r2, %r2, %r2, %r2, %r2, %r2, %r2}, {%r30615, %r30616, %r30617, %r30618};
	bar.warp.sync 	-1;
	wmma.mma.sync.aligned.row.col.m32n8k16.f16.f16 {%r30623, %r30624, %r30625, %r30626}, {%r2, %r2, %r2, %r2, %r2, %r2, %r2, %r2}, {%r2, %r2, %r2, %r2, %r2, %r2, %r2, %r2}, {%r30619, %r30620, %r30621, %r30622};
	bar.warp.sync 	-1;
	wmma.mma.sync.aligned.row.col.m32n8k16.f16.f16 {%r30627, %r30628, %r30629, %r30630}, {%r2, %r2, %r2, %r2, %r2, %r2, %r2, %r2}, {%r2, %r2, %r2, %r2, %r2, %r2, %r2, %r2}, {%r30623, %r30624, %r30625, %r30626};
	bar.warp.sync 	-1;
	wmma.mma.sync.aligned.row.col.m32n8k16.f16.f16 {%r30631, %r30632, %r30633, %r30634}, {%r2, %r2, %r2, %r2, %r2, %r2, %r2, %r2}, {%r2, %r2, %r2, %r2, %r2, %r2, %r2, %r2}, {%r30627, %r30628, %r30629, %r30630};
	bar.warp.sync 	-1;
	wmma.mma.sync.aligned.row.col.m32n8k16.f16.f16 {%r30635, %r30636, %r30637, %r30638}, {%r2, %r2, %r2, %r2, %r2, %r2, %r2, %r2}, {%r2, %r2, %r2, %r2, %r2, %r2, %r2, %r2}, {%r30631, %r30632, %r30633, %r30634};
	bar.warp.sync 	-1;
	wmma.mma.sync.aligned.row.col.m32n8k16.f16.f16 {%r30639, %r30640, %r30641, %r30642}, {%r2, %r2, %r2, %r2, %r2, %r2, %r2, %r2}, {%r2, %r2, %r2, %r2, %r2, %r2, %r2, %r2}, {%r30635, %r30636, %r30637, %r30638};
	bar.warp.sync 	-1;
	wmma.mma.sync.aligned.row.col.m32n8k16.f16.f16 {%r30643, %r30644, %r30645, %r30646}, {%r2, %r2, %r2, %r2, %r2, %r2, %r2, %r2}, {%r2, %r2, %r2, %r2, %r2, %r2, %r2, %r2}, {%r30639, %r30640, %r30641, %r30642};
	bar.warp.sync 	-1;
	wmma.mma.sync.aligned.row.col.m32n8k16.f16.f16 {%r30647, %r30648, %r30649, %r30650}, {%r2, %r2, %r2, %r2, %r2, %r2, %r2, %r2}, {%r2, %r2, %r2, %r2, %r2, %r2, %r2, %r2}, {%r30643, %r30644, %r30645, %r30646};
	bar.warp.sync 	-1;
	wmma.mma.sync.aligned.row.col.m32n8k16.f16.f16 {%r30651, %r30652, %r30653, %r30654}, {%r2, %r2, %r2, %r2, %r2, %r2, %r2, %r2}, {%r2, %r2, %r2, %r2, %r2, %r2, %r2, %r2}, {%r30647, %r30648, %r30649, %r30650};
	bar.warp.sync 	-1;
	wmma.mma.sync.aligned.row.col.m32n8k16.f16.f16 {%r30655, %r30656, %r30657, %r30658}, {%r2, %r2, %r2, %r2, %r2, %r2, %r2, %r2}, {%r2, %r2, %r2, %r2, %r2, %r2, %r2, %r2}, {%r30651, %r30652, %r30653, %r30654};
	bar.warp.sync 	-1;
	wmma.mma.sync.aligned.row.col.m32n8k16.f16.f16 {%r30659, %r30660, %r30661, %r30662}, {%r2, %r2, %r2, %r2, %r2, %r2, %r2, %r2}, {%r2, %r2, %r2, %r2, %r2, %r2, %r2, %r2}, {%r30655, %r30656, %r30657, %r30658};
	bar.warp.sync 	-1;
	wmma.mma.sync.aligned.row.col.m32n8k16.f16.f16 {%r30663, %r30664, %r30665, %r30666}, {%r2, %r2, %r2, %r2, %r2, %r2, %r2, %r2}, {%r2, %r2, %r2, %r2, %r2, %r2, %r2, %r2}, {%r30659, %r30660, %r30661, %r30662};
	bar.warp.sync 	-1;
	wmma.mma.sync.aligned.row.col.m32n8k16.f16.f16 {%r30667, %r30668, %r30669, %r30670}, {%r2, %r2, %r2, %r2, %r2, %r2, %r2, %r2}, {%r2, %r2, %r2, %r2, %r2, %r2, %r2, %r2}, {%r30663, %r30664, %r30665, %r30666};
	bar.warp.sync 	-1;
	wmma.mma.sync.aligned.row.col.m32n8k16.f16.f16 {%r30671, %r30672, %r30673, %r30674}, {%r2, %r2, %r2, %r2, %r2, %r2, %r2, %r2}, {%r2, %r2, %r2, %r2, %r2, %r2, %r2, %r2}, {%r30667, %r30668, %r30669, %r30670};
	bar.warp.sync 	-1;
	wmma.mma.sync.aligned.row.col.m32n8k16.f16.f16 {%r30675, %r30676, %r30677, %r30678}, {%r2, %r2, %r2, %r2, %r2, %r2, %r2, %r2}, {%r2, %r2, %r2, %r2, %r2, %r2, %r2, %r2}, {%r30671, %r30672, %r30673, %r30674};
	bar.warp.sync 	-1;
	wmma.mma.sync.aligned.row.col.m32n8k16.f16.f16 {%r30679, %r30680, %r30681, %r30682}, {%r2, %r2, %r2, %r2, %r2, %r2, %r2, %r2}, {%r2, %r2, %r2, %r2, %r2, %r2, %r2, %r2}, {%r30675, %r30676, %r30677, %r30678};
	bar.warp.sync 	-1;
	wmma.mma.sync.aligned.row.col.m32n8k16.f16.f16 {%r30683, %r30684, %r30685, %r30686}, {%r2, %r2, %r2, %r2, %r2, %r2, %r2, %r2}, {%r2, %r2, %r2, %r2, %r2, %r2, %r2, %r2}, {%r30679, %r30680, %r30681, %r30682};
	bar.warp.sync 	-1;
	wmma.mma.sync.aligned.row.col.m32n8k16.f16.f16 {%r30687, %r30688, %r30689, %r30690}, {%r2, %r2, %r2, %r2, %r2, %r2, %r2, %r2}, {%r2, %r2, %r2, %r2, %r2, %r2, %r2, %r2}, {%r30683, %r30684, %r30685, %r30686};
	bar.warp.sync 	-1;
	wmma.mma.sync.aligned.row.col.m32n8k16.f16.f16 {%r30691, %r30692, %r30693, %r30694}, {%r2, %r2, %r2, %r2, %r2, %r2, %r2, %r2}, {%r2, %r2, %r2, %r2, %r2, %r2, %r2, %r2}, {%r30687, %r30688, %r30689, %r30690};
	bar.warp.sync 	-1;
	wmma.mma.sync.aligned.row.col.m32n8k16.f16.f16 {%r30695, %r30696, %r30697, %r30698}, {%r2, %r2, %r2, %r2, %r2, %r2, %r2, %r2}, {%r2, %r2, %r2, %r2, %r2, %r2, %r2, %r2}, {%r30691, %r30692, %r30693, %r30694};
	bar.warp.sync 	-1;
	wmma.mma.sync.aligned.row.col.m32n8k16.f16.f16 {%r30699, %r30700, %r30701, %r30702}, {%r2, %r2, %r2, %r2, %r2, %r2, %r2, %r2}, {%r2, %r2, %r2, %r2, %r2, %r2, %r2, %r2}, {%r30695, %r30696, %r30697, %r30698};
	bar.warp.sync 	-1;
	wmma.mma.sync.aligned.row.col.m32n8k16.f16.f16 {%r30703, %r30704, %r30705, %r30706}, {%r2, %r2, %r2, %r2, %r2, %r2, %r2, %r2}, {%r2, %r2, %r2, %r2, %r2, %r2, %r2, %r2}, {%r30699, %r30700, %r30701, %r30702};
	bar.warp.sync 	-1;
	wmma.mma.sync.aligned.row.col.m32n8k16.f16.f16 {%r30707, %r30708, %r30709, %r30710}, {%r2, %r2, %r2, %r2, %r2, %r2, %r2, %r2}, {%r2, %r2, %r2, %r2, %r2, %r2, %r2, %r2}, {%r30703, %r30704, %r30705, %r30706};
	bar.warp.sync 	-1;
	wmma.mma.sync.aligned.row.col.m32n8k16.f16.f16 {%r30711, %r30712, %r30713, %r30714}, {%r2, %r2, %r2, %r2, %r2, %r2, %r2, %r2}, {%r2, %r2, %r2, %r2, %r2, %r2, %r2, %r2}, {%r30707, %r30708, %r30709, %r30710};
	bar.warp.sync 	-1;
	wmma.mma.sync.aligned.row.col.m32n8k16.f16.f16 {%r30715, %r30716, %r30717, %r30718}, {%r2, %r2, %r2, %r2, %r2, %r2, %r2, %r2}, {%r2, %r2, %r2, %r2, %r2, %r2, %r2, %r2}, {%r30711, %r30712, %r30713, %r30714};
	bar.warp.sync 	-1;
	wmma.mma.sync.aligned.row.col.m32n8k16.f16.f16 {%r30719, %r30720, %r30721, %r30722}, {%r2, %r2, %r2, %r2, %r2, %r2, %r2, %r2}, {%r2, %r2, %r2, %r2, %r2, %r2, %r2, %r2}, {%r30715, %r30716, %r30717, %r30718};
	bar.warp.sync 	-1;
	wmma.mma.sync.aligned.row.col.m32n8k16.f16.f16 {%r30723, %r30724, %r30725, %r30726}, {%r2, %r2, %r2, %r2, %r2, %r2, %r2, %r2}, {%r2, %r2, %r2, %r2, %r2, %r2, %r2, %r2}, {%r30719, %r30720, %r30721, %r30722};
	bar.warp.sync 	-1;
	wmma.mma.sync.aligned.row.col.m32n8k16.f16.f16 {%r30727, %r30728, %r30729, %r30730}, {%r2, %r2, %r2, %r2, %r2, %r2, %r2, %r2}, {%r2, %r2, %r2, %r2, %r2, %r2, %r2, %r2}, {%r30723, %r30724, %r30725, %r30726};
	bar.warp.sync 	-1;
	wmma.mma.sync.aligned.row.col.m32n8k16.f16.f16 {%r30731, %r30732, %r30733, %r30734}, {%r2, %r2, %r2, %r2, %r2, %r2, %r2, %r2}, {%r2, %r2, %r2, %r2, %r2, %r2, %r2, %r2}, {%r30727, %r30728, %r30729, %r30730};
	bar.warp.sync 	-1;
	wmma.mma.sync.aligned.row.col.m32n8k16.f16.f16 {%r30735, %r30736, %r30737, %r30738}, {%r2, %r2, %r2, %r2, %r2, %r2, %r2, %r2}, {%r2, %r2, %r2, %r2, %r2, %r2, %r2, %r2}, {%r30731, %r30732, %r30733, %r30734};
	bar.warp.sync 	-1;
	wmma.mma.sync.aligned.row.col.m32n8k16.f16.f16 {%r30739, %r30740, %r30741, %r30742}, {%r2, %r2, %r2, %r2, %r2, %r2, %r2, %r2}, {%r2, %r2, %r2, %r2, %r2, %r2, %r2, %r2}, {%r30735, %r30736, %r30737, %r30738};
	bar.warp.sync 	-1;
	wmma.mma.sync.aligned.row.col.m32n8k16.f16.f16 {%r30743, %r30744, %r30745, %r30746}, {%r2, %r2, %r2, %r2, %r2, %r2, %r2, %r2}, {%r2, %r2, %r2, %r2, %r2, %r2, %r2, %r2}, {%r30739, %r30740, %r30741, %r30742};
	bar.warp.sync 	-1;
	wmma.mma.sync.aligned.row.col.m32n8k16.f16.f16 {%r30747, %r30748, %r30749, %r30750}, {%r2, %r2, %r2, %r2, %r2, %r2, %r2, %r2}, {%r2, %r2, %r2, %r2, %r2, %r2, %r2, %r2}, {%r30743, %r30744, %r30745, %r30746};
	bar.warp.sync 	-1;
	wmma.mma.sync.aligned.row.col.m32n8k16.f16.f16 {%r30751, %r30752, %r30753, %r30754}, {%r2, %r2, %r2, %r2, %r2, %r2, %r2, %r2}, {%r2, %r2, %r2, %r2, %r2, %r2, %r2, %r2}, {%r30747, %r30748, %r30749, %r30750};
	bar.warp.sync 	-1;
	wmma.mma.sync.aligned.row.col.m32n8k16.f16.f16 {%r30755, %r30756, %r30757, %r30758}, {%r2, %r2, %r2, %r2, %r2, %r2, %r2, %r2}, {%r2, %r2, %r2, %r2, %r2, %r2, %r2, %r2}, {%r30751, %r30752, %r30753, %r30754};
	bar.warp.sync 	-1;
	wmma.mma.sync.aligned.row.col.m32n8k16.f16.f16 {%r30759, %r30760, %r30761, %r30762}, {%r2, %r2, %r2, %r2, %r2, %r2, %r2, %r2}, {%r2, %r2, %r2, %r2, %r2, %r2, %r2, %r2}, {%r30755, %r30756, %r30757, %r30758};
	bar.warp.sync 	-1;
	wmma.mma.sync.aligned.row.col.m32n8k16.f16.f16 {%r30763, %r30764, %r30765, %r30766}, {%r2, %r2, %r2, %r2, %r2, %r2, %r2, %r2}, {%r2, %r2, %r2, %r2, %r2, %r2, %r2, %r2}, {%r30759, %r30760, %r30761, %r30762};
	bar.warp.sync 	-1;
	wmma.mma.sync.aligned.row.col.m32n8k16.f16.f16 {%r30767, %r30768, %r30769, %r30770}, {%r2, %r2, %r2, %r2, %r2, %r2, %r2, %r2}, {%r2, %r2, %r2, %r2, %r2, %r2, %r2, %r2}, {%r30763, %r30764, %r30765, %r30766};
	bar.warp.sync 	-1;
	wmma.mma.sync.aligned.row.col.m32n8k16.f16.f16 {%r30771, %r30772, %r30773, %r30774}, {%r2, %r2, %r2, %r2, %r2, %r2, %r2, %r2}, {%r2, %r2, %r2, %r2, %r2, %r2, %r2, %r2}, {%r30767, %r30768, %r30769, %r30770};
	bar.warp.sync 	-1;
	wmma.mma.sync.aligned.row.col.m32n8k16.f16.f16 {%r30775, %r30776, %r30777, %r30778}, {%r2, %r2, %r2, %r2, %r2, %r2, %r2, %r2}, {%r2, %r2, %r2, %r2, %r2, %r2, %r2, %r2}, {%r30771, %r30772, %r30773, %r30774};
	bar.warp.sync 	-1;
	wmma.mma.sync.aligned.row.col.m32n8k16.f16.f16 {%r30779, %r30780, %r30781, %r30782}, {%r2, %r2, %r2, %r2, %r2, %r2, %r2, %r2}, {%r2, %r2, %r2, %r2, %r2, %r2, %r2, %r2}, {%r30775, %r30776, %r30777, %r30778};
	bar.warp.sync 	-1;
	wmma.mma.sync.aligned.row.col.m32n8k16.f16.f16 {%r30783, %r30784, %r30785, %r30786}, {%r2, %r2, %r2, %r2, %r2, %r2, %r2, %r2}, {%r2, %r2, %r2, %r2, %r2, %r2, %r2, %r2}, {%r30779, %r30780, %r30781, %r30782};
	bar.warp.sync 	-1;
	wmma.mma.sync.aligned.row.col.m32n8k16.f16.f16 {%r30787, %r30788, %r30789, %r30790}, {%r2, %r2, %r2, %r2, %r2, %r2, %r2, %r2}, {%r2, %r2, %r2, %r2, %r2, %r2, %r2, %r2}, {%r30783, %r30784, %r30785, %r30786};
	bar.warp.sync 	-1;
	wmma.mma.sync.aligned.row.col.m32n8k16.f16.f16 {%r30791, %r30792, %r30793, %r30794}, {%r2, %r2, %r2, %r2, %r2, %r2, %r2, %r2}, {%r2, %r2, %r2, %r2, %r2, %r2, %r2, %r2}, {%r30787, %r30788, %r30789, %r30790};
	bar.warp.sync 	-1;
	wmma.mma.sync.aligned.row.col.m32n8k16.f16.f16 {%r30795, %r30796, %r30797, %r30798}, {%r2, %r2, %r2, %r2, %r2, %r2, %r2, %r2}, {%r2, %r2, %r2, %r2, %r2, %r2, %r2, %r2}, {%r30791, %r30792, %r30793, %r30794};
	bar.warp.sync 	-1;
	wmma.mma.sync.aligned.row.col.m32n8k16.f16.f16 {%r30799, %r30800, %r30801, %r30802}, {%r2, %r2, %r2, %r2, %r2, %r2, %r2, %r2}, {%r2, %r2, %r2, %r2, %r2, %r2, %r2, %r2}, {%r30795, %r30796, %r30797, %r30798};
	bar.warp.sync 	-1;
	wmma.mma.sync.aligned.row.col.m32n8k16.f16.f16 {%r30803, %r30804, %r30805, %r30806}, {%r2, %r2, %r2, %r2, %r2, %r2, %r2, %r2}, {%r2, %r2, %r2, %r2, %r2, %r2, %r2, %r2}, {%r30799, %r30800, %r30801, %r30802};
	bar.warp.sync 	-1;
	wmma.mma.sync.aligned.row.col.m32n8k16.f16.f16 {%r30807, %r30808, %r30809, %r30810}, {%r2, %r2, %r2, %r2, %r2, %r2, %r2, %r2}, {%r2, %r2, %r2, %r2, %r2, %r2, %r2, %r2}, {%r30803, %r30804, %r30805, %r30806};
	bar.warp.sync 	-1;
	wmma.mma.sync.aligned.row.col.m32n8k16.f16.f16 {%r30811, %r30812, %r30813, %r30814}, {%r2, %r2, %r2, %r2, %r2, %r2, %r2, %r2}, {%r2, %r2, %r2, %r2, %r2, %r2, %r2, %r2}, {%r30807, %r30808, %r30809, %r30810};
	bar.warp.sync 	-1;
	wmma.mma.sync.aligned.row.col.m32n8k16.f16.f16 {%r30815, %r30816, %r30817, %r30818}, {%r2, %r2, %r2, %r2, %r2, %r2, %r2, %r2}, {%r2, %r2, %r2, %r2, %r2, %r2, %r2, %r2}, {%r30811, %r30812, %r30813, %r30814};
	bar.warp.sync 	-1;
	wmma.mma.sync.aligned.row.col.m32n8k16.f16.f16 {%r30819, %r30820, %r30821, %r30822}, {%r2, %r2, %r2, %r2, %r2, %r2, %r2, %r2}, {%r2, %r2, %r2, %r2, %r2, %r2, %r2, %r2}, {%r30815, %r30816, %r30817, %r30818};
	bar.warp.sync 	-1;
	wmma.mma.sync.aligned.row.col.m32n8k16.f16.f16 {%r30823, %r30824, %r30825, %r30826}, {%r2, %r2, %r2, %r2, %r2, %r2, %r2, %r2}, {%r2, %r2, %r2, %r2, %r2, %r2, %r2, %r2}, {%r30819, %r30820, %r30821, %r30822};
	bar.warp.sync 	-1;
	wmma.mma.sync.aligned.row.col.m32n8k16.f16.f16 {%r30827, %r30828, %r30829, %r30830}, {%r2, %r2, %r2, %r2, %r2, %r2, %r2, %r2}, {%r2, %r2, %r2, %r2, %r2, %r2, %r2, %r2}, {%r30823, %r30824, %r30825, %r30826};
	bar.warp.sync 	-1;
	wmma.mma.sync.aligned.row.col.m32n8k16.f16.f16 {%r30831, %r30832, %r30833, %r30834}, {%r2, %r2, %r2, %r2, %r2, %r2, %r2, %r2}, {%r2, %r2, %r2, %r2, %r2, %r2, %r2, %r2}, {%r30827, %r30828, %r30829, %r30830};
	bar.warp.sync 	-1;
	wmma.mma.sync.aligned.row.col.m32n8k16.f16.f16 {%r30835, %r30836, %r30837, %r30838}, {%r2, %r2, %r2, %r2, %r2, %r2, %r2, %r2}, {%r2, %r2, %r2, %r2, %r2, %r2, %r2, %r2}, {%r30831, %r30832, %r30833, %r30834};
	bar.warp.sync 	-1;
	wmma.mma.sync.aligned.row.col.m32n8k16.f16.f16 {%r30839, %r30840, %r30841, %r30842}, {%r2, %r2, %r2, %r2, %r2, %r2, %r2, %r2}, {%r2, %r2, %r2, %r2, %r2, %r2, %r2, %r2}, {%r30835, %r30836, %r30837, %r30838};
	bar.warp.sync 	-1;
	wmma.mma.sync.aligned.row.col.m32n8k16.f16.f16 {%r30843, %r30844, %r30845, %r30846}, {%r2, %r2, %r2, %r2, %r2, %r2, %r2, %r2}, {%r2, %r2, %r2, %r2, %r2, %r2, %r2, %r2}, {%r30839, %r30840, %r30841, %r30842};
	bar.warp.sync 	-1;
	wmma.mma.sync.aligned.row.col.m32n8k16.f16.f16 {%r30847, %r30848, %r30849, %r30850}, {%r2, %r2, %r2, %r2, %r2, %r2, %r2, %r2}, {%r2, %r2, %r2, %r2, %r2, %r2, %r2, %r2}, {%r30843, %r30844, %r30845, %r30846};
	bar.warp.sync 	-1;
	wmma.mma.sync.aligned.row.col.m32n8k16.f16.f16 {%r30851, %r30852, %r30853, %r30854}, {%r2, %r2, %r2, %r2, %r2, %r2, %r2, %r2}, {%r2, %r2, %r2, %r2, %r2, %r2, %r2, %r2}, {%r30847, %r30848, %r30849, %r30850};
	bar.warp.sync 	-1;
	wmma.mma.sync.aligned.row.col.m32n8k16.f16.f16 {%r30855, %r30856, %r30857, %r30858}, {%r2, %r2, %r2, %r2, %r2, %r2, %r2, %r2}, {%r2, %r2, %r2, %r2, %r2, %r2, %r2, %r2}, {%r30851, %r30852, %r30853, %r30854};
	bar.warp.sync 	-1;
	wmma.mma.sync.aligned.row.col.m32n8k16.f16.f16 {%r30859, %r30860, %r30861, %r30862}, {%r2, %r2, %r2, %r2, %r2, %r2, %r2, %r2}, {%r2, %r2, %r2, %r2, %r2, %r2, %r2, %r2}, {%r30855, %r30856, %r30857, %r30858};
	bar.warp.sync 	-1;
	wmma.mma.sync.aligned.row.col.m32n8k16.f16.f16 {%r30863, %r30864, %r30865, %r30866}, {%r2, %r2, %r2, %r2, %r2, %r2, %r2, %r2}, {%r2, %r2, %r2, %r2, %r2, %r2, %r2, %r2}, {%r30859, %r30860, %r30861, %r30862};
	bar.warp.sync 	-1;
	wmma.mma.sync.aligned.row.col.m32n8k16.f16.f16 {%r30867, %r30868, %r30869, %r30870}, {%r2, %r2, %r2, %r2, %r2, %r2, %r2, %r2}, {%r2, %r2, %r2, %r2, %r2, %r2, %r2, %r2}, {%r30863, %r30864, %r30865, %r30866};
	bar.warp.sync 	-1;
	wmma.mma.sync.aligned.row.col.m32n8k16.f16.f16 {%r30871, %r30872, %r30873, %r30874}, {%r2, %r2, %r2, %r2, %r2, %r2, %r2, %r2}, {%r2, %r2, %r2, %r2, %r2, %r2, %r2, %r2}, {%r30867, %r30868, %r30869, %r30870};
	bar.warp.sync 	-1;
	wmma.mma.sync.aligned.row.col.m32n8k16.f16.f16 {%r30875, %r30876, %r30877, %r30878}, {%r2, %r2, %r2, %r2, %r2, %r2, %r2, %r2}, {%r2, %r2, %r2, %r2, %r2, %r2, %r2, %r2}, {%r30871, %r30872, %r30873, %r30874};
	bar.warp.sync 	-1;
	wmma.mma.sync.aligned.row.col.m32n8k16.f16.f16 {%r30879, %r30880, %r30881, %r30882}, {%r2, %r2, %r2, %r2, %r2, %r2, %r2, %r2}, {%r2, %r2, %r2, %r2, %r2, %r2, %r2, %r2}, {%r30875, %r30876, %r30877, %r30878};
	bar.warp.sync 	-1;
	wmma.mma.sync.aligned.row.col.m32n8k16.f16.f16 {%r30883, %r30884, %r30885, %r30886}, {%r2, %r2, %r2, %r2, %r2, %r2, %r2, %r2}, {%r2, %r2, %r2, %r2, %r2, %r2, %r2, %r2}, {%r30879, %r30880, %r30881, %r30882};
	bar.warp.sync 	-1;
	wmma.mma.sync.aligned.row.col.m32n8k16.f16.f16 {%r30887, %r30888, %r30889, %r30890}, {%r2, %r2, %r2, %r2, %r2, %r2, %r2, %r2}, {%r2, %r2, %r2, %r2, %r2, %r2, %r2, %r2}, {%r30883, %r30884, %r30885, %r30886};
	bar.warp.sync 	-1;
	wmma.mma.sync.aligned.row.col.m32n8k16.f16.f16 {%r30891, %r30892, %r30893, %r30894}, {%r2, %r2, %r2, %r2, %r2, %r2, %r2, %r2}, {%r2, %r2, %r2, %r2, %r2, %r2, %r2, %r2}, {%r30887, %r30888, %r30889, %r30890};
	bar.warp.sync 	-1;
	wmma.mma.sync.aligned.row.col.m32n8k16.f16.f16 {%r30895, %r30896, %r30897, %r30898}, {%r2, %r2, %r2, %r2, %r2, %r2, %r2, %r2}, {%r2, %r2, %r2, %r2, %r2, %r2, %r2, %r2}, {%r30891, %r30892, %r30893, %r30894};
	bar.warp.sync 	-1;
	wmma.mma.sync.aligned.row.col.m32n8k16.f16.f16 {%r30899, %r30900, %r30901, %r30902}, {%r2, %r2, %r2, %r2, %r2, %r2, %r2, %r2}, {%r2, %r2, %r2, %r2, %r2, %r2, %r2, %r2}, {%r30895, %r30896, %r30897, %r30898};
	bar.warp.sync 	-1;
	wmma.mma.sync.aligned.row.col.m32n8k16.f16.f16 {%r30903, %r30904, %r30905, %r30906}, {%r2, %r2, %r2, %r2, %r2, %r2, %r2, %r2}, {%r2, %r2, %r2, %r2, %r2, %r2, %r2, %r2}, {%r30899, %r30900, %r30901, %r30902};
	bar.warp.sync 	-1;
	wmma.mma.sync.aligned.row.col.m32n8k16.f16.f16 {%r30907, %r30908, %r30909, %r30910}, {%r2, %r2, %r2, %r2, %r2, %r2, %r2, %r2}, {%r2, %r2, %r2, %r2, %r2, %r2, %r2, %r2}, {%r30903, %r30904, %r30905, %r30906};
	bar.warp.sync 	-1;
	wmma.mma.sync.aligned.row.col.m32n8k16.f16.f16 {%r30911, %r30912, %r30913, %r30914}, {%r2, %r2, %r2, %r2, %r2, %r2, %r2, %r2}, {%r2, %r2, %r2, %r2, %r2, %r2, %r2, %r2}, {%r30907, %r30908, %r30909, %r30910};
	bar.warp.sync 	-1;
	wmma.mma.sync.aligned.row.col.m32n8k16.f16.f16 {%r30915, %r30916, %r30917, %r30918}, {%r2, %r2, %r2, %r2, %r2, %r2, %r2, %r2}, {%r2, %r2, %r2, %r2, %r2, %r2, %r2, %r2}, {%r30911, %r30912, %r30913, %r30914};
	bar.warp.sync 	-1;
	wmma.mma.sync.aligned.row.col.m32n8k16.f16.f16 {%r30919, %r30920, %r30921, %r30922}, {%r2, %r2, %r2, %r2, %r2, %r2, %r2, %r2}, {%r2, %r2, %r2, %r2, %r2, %r2, %r2, %r2}, {%r30915, %r30916, %r30917, %r30918};
	bar.warp.sync 	-1;
	wmma.mma.sync.aligned.row.col.m32n8k16.f16.f16 {%r30923, %r30924, %r30925, %r30926}, {%r2, %r2, %r2, %r2, %r2, %r2, %r2, %r2}, {%r2, %r2, %r2, %r2, %r2, %r2, %r2, %r2}, {%r30919, %r30920, %r30921, %r30922};
	bar.warp.sync 	-1;
	wmma.mma.sync.aligned.row.col.m32n8k16.f16.f16 {%r30927, %r30928, %r30929, %r30930}, {%r2, %r2, %r2, %r2, %r2, %r2, %r2, %r2}, {%r2, %r2, %r2, %r2, %r2, %r2, %r2, %r2}, {%r30923, %r30924, %r30925, %r30926};
	bar.warp.sync 	-1;
	wmma.mma.sync.aligned.row.col.m32n8k16.f16.f16 {%r30931, %r30932, %r30933, %r30934}, {%r2, %r2, %r2, %r2, %r2, %r2, %r2, %r2}, {%r2, %r2, %r2, %r2, %r2, %r2, %r2, %r2}, {%r30927, %r30928, %r30929, %r30930};
	bar.warp.sync 	-1;
	wmma.mma.sync.aligned.row.col.m32n8k16.f16.f16 {%r30935, %r30936, %r30937, %r30938}, {%r2, %r2, %r2, %r2, %r2, %r2, %r2, %r2}, {%r2, %r2, %r2, %r2, %r2, %r2, %r2, %r2}, {%r30931, %r30932, %r30933, %r30934};
	bar.warp.sync 	-1;
	wmma.mma.sync.aligned.row.col.m32n8k16.f16.f16 {%r30939, %r30940, %r30941, %r30942}, {%r2, %r2, %r2, %r2, %r2, %r2, %r2, %r2}, {%r2, %r2, %r2, %r2, %r2, %r2, %r2, %r2}, {%r30935, %r30936, %r30937, %r30938};
	bar.warp.sync 	-1;
	wmma.mma.sync.aligned.row.col.m32n8k16.f16.f16 {%r30943, %r30944, %r30945, %r30946}, {%r2, %r2, %r2, %r2, %r2, %r2, %r2, %r2}, {%r2, %r2, %r2, %r2, %r2, %r2, %r2, %r2}, {%r30939, %r30940, %r30941, %r30942};
	bar.warp.sync 	-1;
	wmma.mma.sync.aligned.row.col.m32n8k16.f16.f16 {%r30947, %r30948, %r30949, %r30950}, {%r2, %r2, %r2, %r2, %r2, %r2, %r2, %r2}, {%r2, %r2, %r2, %r2, %r2, %r2, %r2, %r2}, {%r30943, %r30944, %r30945, %r30946};
	bar.warp.sync 	-1;
	wmma.mma.sync.aligned.row.col.m32n8k16.f16.f16 {%r30951, %r30952, %r30953, %r30954}, {%r2, %r2, %r2, %r2, %r2, %r2, %r2, %r2}, {%r2, %r2, %r2, %r2, %r2, %r2, %r2, %r2}, {%r30947, %r30948, %r30949, %r30950};
	bar.warp.sync 	-1;
	wmma.mma.sync.aligned.row.col.m32n8k16.f16.f16 {%r30955, %r30956, %r30957, %r30958}, {%r2, %r2, %r2, %r2, %r2, %r2, %r2, %r2}, {%r2, %r2, %r2, %r2, %r2, %r2, %r2, %r2}, {%r30951, %r30952, %r30953, %r30954};
	bar.warp.sync 	-1;
	wmma.mma.sync.aligned.row.col.m32n8k16.f16.f16 {%r30959, %r30960, %r30961, %r30962}, {%r2, %r2, %r2, %r2, %r2, %r2, %r2, %r2}, {%r2, %r2, %r2, %r2, %r2, %r2, %r2, %r2}, {%r30955, %r30956, %r30957, %r30958};
	bar.warp.sync 	-1;
	wmma.mma.sync.aligned.row.col.m32n8k16.f16.f16 {%r30963, %r30964, %r30965, %r30966}, {%r2, %r2, %r2, %r2, %r2, %r2, %r2, %r2}, {%r2, %r2, %r2, %r2, %r2, %r2, %r2, %r2}, {%r30959, %r30960, %r30961, %r30962};
	bar.warp.sync 	-1;
	wmma.mma.sync.aligned.row.col.m32n8k16.f16.f16 {%r30967, %r30968, %r30969, %r30970}, {%r2, %r2, %r2, %r2, %r2, %r2, %r2, %r2}, {%r2, %r2, %r2, %r2, %r2, %r2, %r2, %r2}, {%r30963, %r30964, %r30965, %r30966};
	bar.warp.sync 	-1;
	wmma.mma.sync.aligned.row.col.m32n8k16.f16.f16 {%r30971, %r30972, %r30973, %r30974}, {%r2, %r2, %r2, %r2, %r2, %r2, %r2, %r2}, {%r2, %r2, %r2, %r2, %r2, %r2, %r2, %r2}, {%r30967, %r30968, %r30969, %r30970};
	bar.warp.sync 	-1;
	wmma.mma.sync.aligned.row.col.m32n8k16.f16.f16 {%r30975, %r30976, %r30977, %r30978}, {%r2, %r2, %r2, %r2, %r2, %r2, %r2, %r2}, {%r2, %r2, %r2, %r2, %r2, %r2, %r2, %r2}, {%r30971, %r30972, %r30973, %r30974};
	bar.warp.sync 	-1;
	wmma.mma.sync.aligned.row.col.m32n8k16.f16.f16 {%r30979, %r30980, %r30981, %r30982}, {%r2, %r2, %r2, %r2, %r2, %r2, %r2, %r2}, {%r2, %r2, %r2, %r2, %r2, %r2, %r2, %r2}, {%r30975, %r30976, %r30977, %r30978};
	bar.warp.sync 	-1;
	wmma.mma.sync.aligned.row.col.m32n8k16.f16.f16 {%r30983, %r30984, %r30985, %r30986}, {%r2, %r2, %r2, %r2, %r2, %r2, %r2, %r2}, {%r2, %r2, %r2, %r2, %r2, %r2, %r2, %r2}, {%r30979, %r30980, %r30981, %r30982};
	bar.warp.sync 	-1;
	wmma.mma.sync.aligned.row.col.m32n8k16.f16.f16 {%r30987, %r30988, %r30989, %r30990}, {%r2, %r2, %r2, %r2, %r2, %r2, %r2, %r2}, {%r2, %r2, %r2, %r2, %r2, %r2, %r2, %r2}, {%r30983, %r30984, %r30985, %r30986};
	bar.warp.sync 	-1;
	wmma.mma.sync.aligned.row.col.m32n8k16.f16.f16 {%r30991, %r30992, %r30993, %r30994}, {%r2, %r2, %r2, %r2, %r2, %r2, %r2, %r2}, {%r2, %r2, %r2, %r2, %r2, %r2, %r2, %r2}, {%r30987, %r30988, %r30989, %r30990};
	bar.warp.sync 	-1;
	wmma.mma.sync.aligned.row.col.m32n8k16.f16.f16 {%r30995, %r30996, %r30997, %r30998}, {%r2, %r2, %r2, %r2, %r2, %r2, %r2, %r2}, {%r2, %r2, %r2, %r2, %r2, %r2, %r2, %r2}, {%r30991, %r30992, %r30993, %r30994};
	bar.warp.sync 	-1;
	wmma.mma.sync.aligned.row.col.m32n8k16.f16.f16 {%r30999, %r31000, %r31001, %r31002}, {%r2, %r2, %r2, %r2, %r2, %r2, %r2, %r2}, {%r2, %r2, %r2, %r2, %r2, %r2, %r2, %r2}, {%r30995, %r30996, %r30997, %r30998};
	bar.warp.sync 	-1;
	wmma.mma.sync.aligned.row.col.m32n8k16.f16.f16 {%r31003, %r31004, %r31005, %r31006}, {%r2, %r2, %r2, %r2, %r2, %r2, %r2, %r2}, {%r2, %r2, %r2, %r2, %r2, %r2, %r2, %r2}, {%r30999, %r31000, %r31001, %r31002};
	bar.warp.sync 	-1;
	wmma.mma.sync.aligned.row.col.m32n8k16.f16.f16 {%r31007, %r31008, %r31009, %r31010}, {%r2, %r2, %r2, %r2, %r2, %r2, %r2, %r2}, {%r2, %r2, %r2, %r2, %r2, %r2, %r2, %r2}, {%r31003, %r31004, %r31005, %r31006};
	bar.warp.sync 	-1;
	wmma.mma.sync.aligned.row.col.m32n8k16.f16.f16 {%r31011, %r31012, %r31013, %r31014}, {%r2, %r2, %r2, %r2, %r2, %r2, %r2, %r2}, {%r2, %r2, %r2, %r2, %r2, %r2, %r2, %r2}, {%r31007, %r31008, %r31009, %r31010};
	bar.warp.sync 	-1;
	wmma.mma.sync.aligned.row.col.m32n8k16.f16.f16 {%r31015, %r31016, %r31017, %r31018}, {%r2, %r2, %r2, %r2, %r2, %r2, %r2, %r2}, {%r2, %r2, %r2, %r2, %r2, %r2, %r2, %r2}, {%r31011, %r31012, %r31013, %r31014};
	bar.warp.sync 	-1;
	wmma.mma.sync.aligned.row.col.m32n8k16.f16.f16 {%r31019, %r31020, %r31021, %r31022}, {%r2, %r2, %r2, %r2, %r2, %r2, %r2, %r2}, {%r2, %r2, %r2, %r2, %r2, %r2, %r2, %r2}, {%r31015, %r31016, %r31017, %r31018};
	bar.warp.sync 	-1;
	wmma.mma.sync.aligned.row.col.m32n8k16.f16.f16 {%r31023, %r31024, %r31025, %r31026}, {%r2, %r2, %r2, %r2, %r2, %r2, %r2, %r2}, {%r2, %r2, %r2, %r2, %r2, %r2, %r2, %r2}, {%r31019, %r31020, %r31021, %r31022};
	bar.warp.sync 	-1;
	wmma.mma.sync.aligned.row.col.m32n8k16.f16.f16 {%r31027, %r31028, %r31029, %r31030}, {%r2, %r2, %r2, %r2, %r2, %r2, %r2, %r2}, {%r2, %r2, %r2, %r2, %r2, %r2, %r2, %r2}, {%r31023, %r31024, %r31025, %r31026};
	bar.warp.sync 	-1;
	wmma.mma.sync.aligned.row.col.m32n8k16.f16.f16 {%r31031, %r31032, %r31033, %r31034}, {%r2, %r2, %r2, %r2, %r2, %r2, %r2, %r2}, {%r2, %r2, %r2, %r2, %r2, %r2, %r2, %r2}, {%r31027, %r31028, %r31029, %r31030};
	bar.warp.sync 	-1;
	wmma.mma.sync.aligned.row.col.m32n8k16.f16.f16 {%r31035, %r31036, %r31037, %r31038}, {%r2, %r2, %r2, %r2, %r2, %r2, %r2, %r2}, {%r2, %r2, %r2, %r2, %r2, %r2, %r2, %r2}, {%r31031, %r31032, %r31033, %r31034};
	bar.warp.sync 	-1;
	wmma.mma.sync.aligned.row.col.m32n8k16.f16.f16 {%r31039, %r31040, %r31041, %r31042}, {%r2, %r2, %r2, %r2, %r2, %r2, %r2, %r2}, {%r2, %r2, %r2, %r2, %r2, %r2, %r2, %r2}, {%r31035, %r31036, %r31037, %r31038};
	bar.warp.sync 	-1;
	wmma.mma.sync.aligned.row.col.m32n8k16.f16.f16 {%r31043, %r31044, %r31045, %r31046}, {%r2, %r2, %r2, %r2, %r2, %r2, %r2, %r2}, {%r2, %r2, %r2, %r2, %r2, %r2, %r2, %r2}, {%r31039, %r31040, %r31041, %r31042};
	bar.warp.sync 	-1;
	wmma.mma.sync.aligned.row.col.m32n8k16.f16.f16 {%r31047, %r31048, %r31049, %r31050}, {%r2, %r2, %r2, %r2, %r2, %r2, %r2, %r2}, {%r2, %r2, %r2, %r2, %r2, %r2, %r2, %r2}, {%r31043, %r31044, %r31045, %r31046};
	bar.warp.sync 	-1;
	wmma.mma.sync.aligned.row.col.m32n8k16.f16.f16 {%r31051, %r31052, %r31053, %r31054}, {%r2, %r2, %r2, %r2, %r2, %r2, %r2, %r2}, {%r2, %r2, %r2, %r2, %r2, %r2, %r2, %r2}, {%r31047, %r31048, %r31049, %r31050};
	bar.warp.sync 	-1;
	wmma.mma.sync.aligned.row.col.m32n8k16.f16.f16 {%r31055, %r31056, %r31057, %r31058}, {%r2, %r2, %r2, %r2, %r2, %r2, %r2, %r2}, {%r2, %r2, %r2, %r2, %r2, %r2, %r2, %r2}, {%r31051, %r31052, %r31053, %r31054};
	bar.warp.sync 	-1;
	wmma.mma.sync.aligned.row.col.m32n8k16.f16.f16 {%r31059, %r31060, %r31061, %r31062}, {%r2, %r2, %r2, %r2, %r2, %r2, %r2, %r2}, {%r2, %r2, %r2, %r2, %r2, %r2, %r2, %r2}, {%r31055, %r31056, %r31057, %r31058};
	bar.warp.sync 	-1;
	wmma.mma.sync.aligned.row.col.m32n8k16.f16.f16 {%r31063, %r31064, %r31065, %r31066}, {%r2, %r2, %r2, %r2, %r2, %r2, %r2, %r2}, {%r2, %r2, %r2, %r2, %r2, %r2, %r2, %r2}, {%r31059, %r31060, %r31061, %r31062};
	bar.warp.sync 	-1;
	wmma.mma.sync.aligned.row.col.m32n8k16.f16.f16 {%r31067, %r31068, %r31069, %r31070}, {%r2, %r2, %r2, %r2, %r2, %r2, %r2, %r2}, {%r2, %r2, %r2, %r2, %r2, %r2, %r2, %r2}, {%r31063, %r31064, %r31065, %r31066};
	bar.warp.sync 	-1;
	wmma.mma.sync.aligned.row.col.m32n8k16.f16.f16 {%r31071, %r31072, %r31073, %r31074}, {%r2, %r2, %r2, %r2, %r2, %r2, %r2, %r2}, {%r2, %r2, %r2, %r2, %r2, %r2, %r2, %r2}, {%r31067, %r31068, %r31069, %r31070};
	bar.warp.sync 	-1;
	wmma.mma.sync.aligned.row.col.m32n8k16.f16.f16 {%r31075, %r31076, %r31077, %r31078}, {%r2, %r2, %r2, %r2, %r2, %r2, %r2, %r2}, {%r2, %r2, %r2, %r2, %r2, %r2, %r2, %r2}, {%r31071, %r31072, %r31073, %r31074};
	bar.warp.sync 	-1;
	wmma.mma.sync.aligned.row.col.m32n8k16.f16.f16 {%r31079, %r31080, %r31081, %r31082}, {%r2, %r2, %r2, %r2, %r2, %r2, %r2, %r2}, {%r2, %r2, %r2, %r2, %r2, %r2, %r2, %r2}, {%r31075, %r31076, %r31077, %r31078};
	bar.warp.sync 	-1;
	wmma.mma.sync.aligned.row.col.m32n8k16.f16.f16 {%r31083, %r31084, %r31085, %r31086}, {%r2, %r2, %r2, %r2, %r2, %r2, %r2, %r2}, {%r2, %r2, %r2, %r2, %r2, %r2, %r2, %r2}, {%r31079, %r31080, %r31081, %r31082};
	bar.warp.sync 	-1;
	wmma.mma.sync.aligned.row.col.m32n8k16.f16.f16 {%r31087, %r31088, %r31089, %r31090}, {%r2, %r2, %r2, %r2, %r2, %r2, %r2, %r2}, {%r2, %r2, %r2, %r2, %r2, %r2, %r2, %r2}, {%r31083, %r31084, %r31085, %r31086};
	bar.warp.sync 	-1;
	wmma.mma.sync.aligned.row.col.m32n8k16.f16.f16 {%r31091, %r31092, %r31093, %r31094}, {%r2, %r2, %r2, %r2, %r2, %r2, %r2, %r2}, {%r2, %r2, %r2, %r2, %r2, %r2, %r2, %r2}, {%r31087, %r31088, %r31089, %r31090};
	bar.warp.sync 	-1;
	wmma.mma.sync.aligned.row.col.m32n8k16.f16.f16 {%r31095, %r31096, %r31097, %r31098}, {%r2, %r2, %r2, %r2, %r2, %r2, %r2, %r2}, {%r2, %r2, %r2, %r2, %r2, %r2, %r2, %r2}, {%r31091, %r31092, %r31093, %r31094};
	bar.warp.sync 	-1;
	wmma.mma.sync.aligned.row.col.m32n8k16.f16.f16 {%r31099, %r31100, %r31101, %r31102}, {%r2, %r2, %r2, %r2, %r2, %r2, %r2, %r2}, {%r2, %r2, %r2, %r2, %r2, %r2, %r2, %r2}, {%r31095, %r31096, %r31097, %r31098};
	bar.warp.sync 	-1;
	wmma.mma.sync.aligned.row.col.m32n8k16.f16.f16 {%r31103, %r31104, %r31105, %r31106}, {%r2, %r2, %r2, %r2, %r2, %r2, %r2, %r2}, {%r2, %r2, %r2, %r2, %r2, %r2, %r2, %r2}, {%r31099, %r31100, %r31101, %r31102};
	bar.warp.sync 	-1;
	wmma.mma.sync.aligned.row.col.m32n8k16.f16.f16 {%r31107, %r31108, %r31109, %r31110}, {%r2, %r2, %r2, %r2, %r2, %r2, %r2, %r2}, {%r2, %r2, %r2, %r2, %r2, %r2, %r2, %r2}, {%r31103, %r31104, %r31105, %r31106};
	bar.warp.sync 	-1;
	wmma.mma.sync.aligned.row.col.m32n8k16.f16.f16 {%r31111, %r31112, %r31113, %r31114}, {%r2, %r2, %r2, %r2, %r2, %r2, %r2, %r2}, {%r2, %r2, %r2, %r2, %r2, %r2, %r2, %r2}, {%r31107, %r31108, %r31109, %r31110};
	bar.warp.sync 	-1;
	wmma.mma.sync.aligned.row.col.m32n8k16.f16.f16 {%r31115, %r31116, %r31117, %r31118}, {%r2, %r2, %r2, %r2, %r2, %r2, %r2, %r2}, {%r2, %r2, %r2, %r2, %r2, %r2, %r2, %r2}, {%r31111, %r31112, %r31113, %r31114};
	bar.warp.sync 	-1;
	wmma.mma.sync.aligned.row.col.m32n8k16.f16.f16 {%r31119, %r31120, %r31121, %r31122}, {%r2, %r2, %r2, %r2, %r2, %r2, %r2, %r2}, {%r2, %r2, %r2, %r2, %r2, %r2, %r2, %r2}, {%r31115, %r31116, %r31117, %r31118};
	bar.warp.sync 	-1;
	wmma.mma.sync.aligned.row.col.m32n8k16.f16.f16 {%r31123, %r31124, %r31125, %r31126}, {%r2, %r2, %r2, %r2, %r2, %r2, %r2, %r2}, {%r2, %r2, %r2, %r2, %r2, %r2, %r2, %r2}, {%r31119, %r31120, %r31121, %r31122};
	bar.warp.sync 	-1;
	wmma.mma.sync.aligned.row.col.m32n8k16.f16.f16 {%r31127, %r31128, %r31129, %r31130}, {%r2, %r2, %r2, %r2, %r2, %r2, %r2, %r2}, {%r2, %r2, %r2, %r2, %r2, %r2, %r2, %r2}, {%r31123, %r31124, %r31125, %r31126};
	bar.warp.sync 	-1;
	wmma.mma.sync.aligned.row.col.m32n8k16.f16.f16 {%r31131, %r31132, %r31133, %r31134}, {%r2, %r2, %r2, %r2, %r2, %r2, %r2, %r2}, {%r2, %r2, %r2, %r2, %r2, %r2, %r2, %r2}, {%r31127, %r31128, %r31129, %r31130};
	bar.warp.sync 	-1;
	wmma.mma.sync.aligned.row.col.m32n8k16.f16.f16 {%r31135, %r31136, %r31137, %r31138}, {%r2, %r2, %r2, %r2, %r2, %r2, %r2, %r2}, {%r2, %r2, %r2, %r2, %r2, %r2, %r2, %r2}, {%r31131, %r31132, %r31133, %r31134};
	bar.warp.sync 	-1;
	wmma.mma.sync.aligned.row.col.m32n8k16.f16.f16 {%r31139, %r31140, %r31141, %r31142}, {%r2, %r2, %r2, %r2, %r2, %r2, %r2, %r2}, {%r2, %r2, %r2, %r2, %r2, %r2, %r2, %r2}, {%r31135, %r31136, %r31137, %r31138};
	bar.warp.sync 	-1;
	wmma.mma.sync.aligned.row.col.m32n8k16.f16.f16 {%r31143, %r31144, %r31145, %r31146}, {%r2, %r2, %r2, %r2, %r2, %r2, %r2, %r2}, {%r2, %r2, %r2, %r2, %r2, %r2, %r2, %r2}, {%r31139, %r31140, %r31141, %r31142};
	bar.warp.sync 	-1;
	wmma.mma.sync.aligned.row.col.m32n8k16.f16.f16 {%r31147, %r31148, %r31149, %r31150}, {%r2, %r2, %r2, %r2, %r2, %r2, %r2, %r2}, {%r2, %r2, %r2, %r2, %r2, %r2, %r2, %r2}, {%r31143, %r31144, %r31145, %r31146};
	bar.warp.sync 	-1;
	wmma.mma.sync.aligned.row.col.m32n8k16.f16.f16 {%r31151, %r31152, %r31153, %r31154}, {%r2, %r2, %r2, %r2, %r2, %r2, %r2, %r2}, {%r2, %r2, %r2, %r2, %r2, %r2, %r2, %r2}, {%r31147, %r31148, %r31149, %r31150};
	bar.warp.sync 	-1;
	wmma.mma.sync.aligned.row.col.m32n8k16.f16.f16 {%r31155, %r31156, %r31157, %r31158}, {%r2, %r2, %r2, %r2, %r2, %r2, %r2, %r2}, {%r2, %r2, %r2, %r2, %r2, %r2, %r2, %r2}, {%r31151, %r31152, %r31153, %r31154};
	bar.warp.sync 	-1;
	wmma.mma.sync.aligned.row.col.m32n8k16.f16.f16 {%r31159, %r31160, %r31161, %r31162}, {%r2, %r2, %r2, %r2, %r2, %r2, %r2, %r2}, {%r2, %r2, %r2, %r2, %r2, %r2, %r2, %r2}, {%r31155, %r31156, %r31157, %r31158};
	bar.warp.sync 	-1;
	wmma.mma.sync.aligned.row.col.m32n8k16.f16.f16 {%r31163, %r31164, %r31165, %r31166}, {%r2, %r2, %r2, %r2, %r2, %r2, %r2, %r2}, {%r2, %r2, %r2, %r2, %r2, %r2, %r2, %r2}, {%r31159, %r31160, %r31161, %r31162};
	bar.warp.sync 	-1;
	wmma.mma.sync.aligned.row.col.m32n8k16.f16.f16 {%r31167, %r31168, %r31169, %r31170}, {%r2, %r2, %r2, %r2, %r2, %r2, %r2, %r2}, {%r2, %r2, %r2, %r2, %r2, %r2, %r2, %r2}, {%r31163, %r31164, %r31165, %r31166};
	bar.warp.sync 	-1;
	wmma.mma.sync.aligned.row.col.m32n8k16.f16.f16 {%r31171, %r31172, %r31173, %r31174}, {%r2, %r2, %r2, %r2, %r2, %r2, %r2, %r2}, {%r2, %r2, %r2, %r2, %r2, %r2, %r2, %r2}, {%r31167, %r31168, %r31169, %r31170};
	bar.warp.sync 	-1;
	wmma.mma.sync.aligned.row.col.m32n8k16.f16.f16 {%r31175, %r31176, %r31177, %r31178}, {%r2, %r2, %r2, %r2, %r2, %r2, %r2, %r2}, {%r2, %r2, %r2, %r2, %r2, %r2, %r2, %r2}, {%r31171, %r31172, %r31173, %r31174};
	bar.warp.sync 	-1;
	wmma.mma.sync.aligned.row.col.m32n8k16.f16.f16 {%r31179, %r31180, %r31181, %r31182}, {%r2, %r2, %r2, %r2, %r2, %r2, %r2, %r2}, {%r2, %r2, %r2, %r2, %r2, %r2, %r2, %r2}, {%r31175, %r31176, %r31177, %r31178};
	bar.warp.sync 	-1;
	wmma.mma.sync.aligned.row.col.m32n8k16.f16.f16 {%r31183, %r31184, %r31185, %r31186}, {%r2, %r2, %r2, %r2, %r2, %r2, %r2, %r2}, {%r2, %r2, %r2, %r2, %r2, %r2, %r2, %r2}, {%r31179, %r31180, %r31181, %r31182};
	bar.warp.sync 	-1;
	wmma.mma.sync.aligned.row.col.m32n8k16.f16.f16 {%r31187, %r31188, %r31189, %r31190}, {%r2, %r2, %r2, %r2, %r2, %r2, %r2, %r2}, {%r2, %r2, %r2, %r2, %r2, %r2, %r2, %r2}, {%r31183, %r31184, %r31185, %r31186};
	bar.warp.sync 	-1;
	wmma.mma.sync.aligned.row.col.m32n8k16.f16.f16 {%r31191, %r31192, %r31193, %r31194}, {%r2, %r2, %r2, %r2, %r2, %r2, %r2, %r2}, {%r2, %r2, %r2, %r2, %r2, %r2, %r2, %r2}, {%r31187, %r31188, %r31189, %r31190};
	bar.warp.sync 	-1;
	wmma.mma.sync.aligned.row.col.m32n8k16.f16.f16 {%r31195, %r31196, %r31197, %r31198}, {%r2, %r2, %r2, %r2, %r2, %r2, %r2, %r2}, {%r2, %r2, %r2, %r2, %r2, %r2, %r2, %r2}, {%r31191, %r31192, %r31193, %r31194};
	bar.warp.sync 	-1;
	wmma.mma.sync.aligned.row.col.m32n8k16.f16.f16 {%r31199, %r31200, %r31201, %r31202}, {%r2, %r2, %r2, %r2, %r2, %r2, %r2, %r2}, {%r2, %r2, %r2, %r2, %r2, %r2, %r2, %r2}, {%r31195, %r31196, %r31197, %r31198};
	bar.warp.sync 	-1;
	wmma.mma.sync.aligned.row.col.m32n8k16.f16.f16 {%r31203, %r31204, %r31205, %r31206}, {%r2, %r2, %r2, %r2, %r2, %r2, %r2, %r2}, {%r2, %r2, %r2, %r2, %r2, %r2, %r2, %r2}, {%r31199, %r31200, %r31201, %r31202};
	bar.warp.sync 	-1;
	wmma.mma.sync.aligned.row.col.m32n8k16.f16.f16 {%r31207, %r31208, %r31209, %r31210}, {%r2, %r2, %r2, %r2, %r2, %r2, %r2, %r2}, {%r2, %r2, %r2, %r2, %r2, %r2, %r2, %r2}, {%r31203, %r31204, %r31205, %r31206};
	bar.warp.sync 	-1;
	wmma.mma.sync.aligned.row.col.m32n8k16.f16.f16 {%r31211, %r31212, %r31213, %r31214}, {%r2, %r2, %r2, %r2, %r2, %r2, %r2, %r2}, {%r2, %r2, %r2, %r2, %r2, %r2, %r2, %r2}, {%r31207, %r31208, %r31209, %r31210};
	bar.warp.sync 	-1;
	wmma.mma.sync.aligned.row.col.m32n8k16.f16.f16 {%r31215, %r31216, %r31217, %r31218}, {%r2, %r2, %r2, %r2, %r2, %r2, %r2, %r2}, {%r2, %r2, %r2, %r2, %r2, %r2, %r2, %r2}, {%r31211, %r31212, %r31213, %r31214};
	bar.warp.sync 	-1;
	wmma.mma.sync.aligned.row.col.m32n8k16.f16.f16 {%r31219, %r31220, %r31221, %r31222}, {%r2, %r2, %r2, %r2, %r2, %r2, %r2, %r2}, {%r2, %r2, %r2, %r2, %r2, %r2, %r2, %r2}, {%r31215, %r31216, %r31217, %r31218};
	bar.warp.sync 	-1;
	wmma.mma.sync.aligned.row.col.m32n8k16.f16.f16 {%r31223, %r31224, %r31225, %r31226}, {%r2, %r2, %r2, %r2, %r2, %r2, %r2, %r2}, {%r2, %r2, %r2, %r2, %r2, %r2, %r2, %r2}, {%r31219, %r31220, %r31221, %r31222};
	bar.warp.sync 	-1;
	wmma.mma.sync.aligned.row.col.m32n8k16.f16.f16 {%r31227, %r31228, %r31229, %r31230}, {%r2, %r2, %r2, %r2, %r2, %r2, %r2, %r2}, {%r2, %r2, %r2, %r2, %r2, %r2, %r2, %r2}, {%r31223, %r31224, %r31225, %r31226};
	bar.warp.sync 	-1;
	wmma.mma.sync.aligned.row.col.m32n8k16.f16.f16 {%r31231, %r31232, %r31233, %r31234}, {%r2, %r2, %r2, %r2, %r2, %r2, %r2, %r2}, {%r2, %r2, %r2, %r2, %r2, %r2, %r2, %r2}, {%r31227, %r31228, %r31229, %r31230};
	bar.warp.sync 	-1;
	wmma.mma.sync.aligned.row.col.m32n8k16.f16.f16 {%r31235, %r31236, %r31237, %r31238}, {%r2, %r2, %r2, %r2, %r2, %r2, %r2, %r2}, {%r2, %r2, %r2, %r2, %r2, %r2, %r2, %r2}, {%r31231, %r31232, %r31233, %r31234};
	bar.warp.sync 	-1;
	wmma.mma.sync.aligned.row.col.m32n8k16.f16.f16 {%r31239, %r31240, %r31241, %r31242}, {%r2, %r2, %r2, %r2, %r2, %r2, %r2, %r2}, {%r2, %r2, %r2, %r2, %r2, %r2, %r2, %r2}, {%r31235, %r31236, %r31237, %r31238};
	bar.warp.sync 	-1;
	wmma.mma.sync.aligned.row.col.m32n8k16.f16.f16 {%r31243, %r31244, %r31245, %r31246}, {%r2, %r2, %r2, %r2, %r2, %r2, %r2, %r2}, {%r2, %r2, %r2, %r2, %r2, %r2, %r2, %r2}, {%r31239, %r31240, %r31241, %r31242};
	bar.warp.sync 	-1;
	wmma.mma.sync.aligned.row.col.m32n8k16.f16.f16 {%r31247, %r31248, %r31249, %r31250}, {%r2, %r2, %r2, %r2, %r2, %r2, %r2, %r2}, {%r2, %r2, %r2, %r2, %r2, %r2, %r2, %r2}, {%r31243, %r31244, %r31245, %r31246};
	bar.warp.sync 	-1;
	wmma.mma.sync.aligned.row.col.m32n8k16.f16.f16 {%r31251, %r31252, %r31253, %r31254}, {%r2, %r2, %r2, %r2, %r2, %r2, %r2, %r2}, {%r2, %r2, %r2, %r2, %r2, %r2, %r2, %r2}, {%r31247, %r31248, %r31249, %r31250};
	bar.warp.sync 	-1;
	wmma.mma.sync.aligned.row.col.m32n8k16.f16.f16 {%r31255, %r31256, %r31257, %r31258}, {%r2, %r2, %r2, %r2, %r2, %r2, %r2, %r2}, {%r2, %r2, %r2, %r2, %r2, %r2, %r2, %r2}, {%r31251, %r31252, %r31253, %r31254};
	bar.warp.sync 	-1;
	wmma.mma.sync.aligned.row.col.m32n8k16.f16.f16 {%r31259, %r31260, %r31261, %r31262}, {%r2, %r2, %r2, %r2, %r2, %r2, %r2, %r2}, {%r2, %r2, %r2, %r2, %r2, %r2, %r2, %r2}, {%r31255, %r31256, %r31257, %r31258};
	bar.warp.sync 	-1;
	wmma.mma.sync.aligned.row.col.m32n8k16.f16.f16 {%r31263, %r31264, %r31265, %r31266}, {%r2, %r2, %r2, %r2, %r2, %r2, %r2, %r2}, {%r2, %r2, %r2, %r2, %r2, %r2, %r2, %r2}, {%r31259, %r31260, %r31261, %r31262};
	bar.warp.sync 	-1;
	wmma.mma.sync.aligned.row.col.m32n8k16.f16.f16 {%r31267, %r31268, %r31269, %r31270}, {%r2, %r2, %r2, %r2, %r2, %r2, %r2, %r2}, {%r2, %r2, %r2, %r2, %r2, %r2, %r2, %r2}, {%r31263, %r31264, %r31265, %r31266};
	bar.warp.sync 	-1;
	wmma.mma.sync.aligned.row.col.m32n8k16.f16.f16 {%r31271, %r31272, %r31273, %r31274}, {%r2, %r2, %r2, %r2, %r2, %r2, %r2, %r2}, {%r2, %r2, %r2, %r2, %r2, %r2, %r2, %r2}, {%r31267, %r31268, %r31269, %r31270};
	bar.warp.sync 	-1;
	wmma.mma.sync.aligned.row.col.m32n8k16.f16.f16 {%r31275, %r31276, %r31277, %r31278}, {%r2, %r2, %r2, %r2, %r2, %r2, %r2, %r2}, {%r2, %r2, %r2, %r2, %r2, %r2, %r2, %r2}, {%r31271, %r31272, %r31273, %r31274};
	bar.warp.sync 	-1;
	wmma.mma.sync.aligned.row.col.m32n8k16.f16.f16 {%r31279, %r31280, %r31281, %r31282}, {%r2, %r2, %r2, %r2, %r2, %r2, %r2, %r2}, {%r2, %r2, %r2, %r2, %r2, %r2, %r2, %r2}, {%r31275, %r31276, %r31277, %r31278};
	bar.warp.sync 	-1;
	wmma.mma.sync.aligned.row.col.m32n8k16.f16.f16 {%r31283, %r31284, %r31285, %r31286}, {%r2, %r2, %r2, %r2, %r2, %r2, %r2, %r2}, {%r2, %r2, %r2, %r2, %r2, %r2, %r2, %r2}, {%r31279, %r31280, %r31281, %r31282};
	bar.warp.sync 	-1;
	wmma.mma.sync.aligned.row.col.m32n8k16.f16.f16 {%r31287, %r31288, %r31289, %r31290}, {%r2, %r2, %r2, %r2, %r2, %r2, %r2, %r2}, {%r2, %r2, %r2, %r2, %r2, %r2, %r2, %r2}, {%r31283, %r31284, %r31285, %r31286};
	bar.warp.sync 	-1;
	wmma.mma.sync.aligned.row.col.m32n8k16.f16.f16 {%r31291, %r31292, %r31293, %r31294}, {%r2, %r2, %r2, %r2, %r2, %r2, %r2, %r2}, {%r2, %r2, %r2, %r2, %r2, %r2, %r2, %r2}, {%r31287, %r31288, %r31289, %r31290};
	bar.warp.sync 	-1;
	wmma.mma.sync.aligned.row.col.m32n8k16.f16.f16 {%r31295, %r31296, %r31297, %r31298}, {%r2, %r2, %r2, %r2, %r2, %r2, %r2, %r2}, {%r2, %r2, %r2, %r2, %r2, %r2, %r2, %r2}, {%r31291, %r31292, %r31293, %r31294};
	bar.warp.sync 	-1;
	wmma.mma.sync.aligned.row.col.m32n8k16.f16.f16 {%r31299, %r31300, %r31301, %r31302}, {%r2, %r2, %r2, %r2, %r2, %r2, %r2, %r2}, {%r2, %r2, %r2, %r2, %r2, %r2, %r2, %r2}, {%r31295, %r31296, %r31297, %r31298};
	bar.warp.sync 	-1;
	wmma.mma.sync.aligned.row.col.m32n8k16.f16.f16 {%r31303, %r31304, %r31305, %r31306}, {%r2, %r2, %r2, %r2, %r2, %r2, %r2, %r2}, {%r2, %r2, %r2, %r2, %r2, %r2, %r2, %r2}, {%r31299, %r31300, %r31301, %r31302};
	bar.warp.sync 	-1;
	wmma.mma.sync.aligned.row.col.m32n8k16.f16.f16 {%r31307, %r31308, %r31309, %r31310}, {%r2, %r2, %r2, %r2, %r2, %r2, %r2, %r2}, {%r2, %r2, %r2, %r2, %r2, %r2, %r2, %r2}, {%r31303, %r31304, %r31305, %r31306};
	bar.warp.sync 	-1;
	wmma.mma.sync.aligned.row.col.m32n8k16.f16.f16 {%r31311, %r31312, %r31313, %r31314}, {%r2, %r2, %r2, %r2, %r2, %r2, %r2, %r2}, {%r2, %r2, %r2, %r2, %r2, %r2, %r2, %r2}, {%r31307, %r31308, %r31309, %r31310};
	bar.warp.sync 	-1;
	wmma.mma.sync.aligned.row.col.m32n8k16.f16.f16 {%r31315, %r31316, %r31317, %r31318}, {%r2, %r2, %r2, %r2, %r2, %r2, %r2, %r2}, {%r2, %r2, %r2, %r2, %r2, %r2, %r2, %r2}, {%r31311, %r31312, %r31313, %r31314};
	bar.warp.sync 	-1;
	wmma.mma.sync.aligned.row.col.m32n8k16.f16.f16 {%r31319, %r31320, %r31321, %r31322}, {%r2, %r2, %r2, %r2, %r2, %r2, %r2, %r2}, {%r2, %r2, %r2, %r2, %r2, %r2, %r2, %r2}, {%r31315, %r31316, %r31317, %r31318};
	bar.warp.sync 	-1;
	wmma.mma.sync.aligned.row.col.m32n8k16.f16.f16 {%r31323, %r31324, %r31325, %r31326}, {%r2, %r2, %r2, %r2, %r2, %r2, %r2, %r2}, {%r2, %r2, %r2, %r2, %r2, %r2, %r2, %r2}, {%r31319, %r31320, %r31321, %r31322};
	bar.warp.sync 	-1;
	wmma.mma.sync.aligned.row.col.m32n8k16.f16.f16 {%r31327, %r31328, %r31329, %r31330}, {%r2, %r2, %r2, %r2, %r2, %r2, %r2, %r2}, {%r2, %r2, %r2, %r2, %r2, %r2, %r2, %r2}, {%r31323, %r31324, %r31325, %r31326};
	bar.warp.sync 	-1;
	wmma.mma.sync.aligned.row.col.m32n8k16.f16.f16 {%r31331, %r31332, %r31333, %r31334}, {%r2, %r2, %r2, %r2, %r2, %r2, %r2, %r2}, {%r2, %r2, %r2, %r2, %r2, %r2, %r2, %r2}, {%r31327, %r31328, %r31329, %r31330};
	bar.warp.sync 	-1;
	wmma.mma.sync.aligned.row.col.m32n8k16.f16.f16 {%r31335, %r31336, %r31337, %r31338}, {%r2, %r2, %r2, %r2, %r2, %r2, %r2, %r2}, {%r2, %r2, %r2, %r2, %r2, %r2, %r2, %r2}, {%r31331, %r31332, %r31333, %r31334};
	bar.warp.sync 	-1;
	wmma.mma.sync.aligned.row.col.m32n8k16.f16.f16 {%r31339, %r31340, %r31341, %r31342}, {%r2, %r2, %r2, %r2, %r2, %r2, %r2, %r2}, {%r2, %r2, %r2, %r2, %r2, %r2, %r2, %r2}, {%r31335, %r31336, %r31337, %r31338};
	bar.warp.sync 	-1;
	wmma.mma.sync.aligned.row.col.m32n8k16.f16.f16 {%r31343, %r31344, %r31345, %r31346}, {%r2, %r2, %r2, %r2, %r2, %r2, %r2, %r2}, {%r2, %r2, %r2, %r2, %r2, %r2, %r2, %r2}, {%r31339, %r31340, %r31341, %r31342};
	bar.warp.sync 	-1;
	wmma.mma.sync.aligned.row.col.m32n8k16.f16.f16 {%r31347, %r31348, %r31349, %r31350}, {%r2, %r2, %r2, %r2, %r2, %r2, %r2, %r2}, {%r2, %r2, %r2, %r2, %r2, %r2, %r2, %r2}, {%r31343, %r31344, %r31345, %r31346};
	bar.warp.sync 	-1;
	wmma.mma.sync.aligned.row.col.m32n8k16.f16.f16 {%r31351, %r31352, %r31353, %r31354}, {%r2, %r2, %r2, %r2, %r2, %r2, %r2, %r2}, {%r2, %r2, %r2, %r2, %r2, %r2, %r2, %r2}, {%r31347, %r31348, %r31349, %r31350};
	bar.warp.sync 	-1;
	wmma.mma.sync.aligned.row.col.m32n8k16.f16.f16 {%r31355, %r31356, %r31357, %r31358}, {%r2, %r2, %r2, %r2, %r2, %r2, %r2, %r2}, {%r2, %r2, %r2, %r2, %r2, %r2, %r2, %r2}, {%r31351, %r31352, %r31353, %r31354};
	bar.warp.sync 	-1;
	wmma.mma.sync.aligned.row.col.m32n8k16.f16.f16 {%r31359, %r31360, %r31361, %r31362}, {%r2, %r2, %r2, %r2, %r2, %r2, %r2, %r2}, {%r2, %r2, %r2, %r2, %r2, %r2, %r2, %r2}, {%r31355, %r31356, %r31357, %r31358};
	bar.warp.sync 	-1;
	wmma.mma.sync.aligned.row.col.m32n8k16.f16.f16 {%r31363, %r31364, %r31365, %r31366}, {%r2, %r2, %r2, %r2, %r2, %r2, %r2, %r2}, {%r2, %r2, %r2, %r2, %r2, %r2, %r2, %r2}, {%r31359, %r31360, %r31361, %r31362};
	bar.warp.sync 	-1;
	wmma.mma.sync.aligned.row.col.m32n8k16.f16.f16 {%r31367, %r31368, %r31369, %r31370}, {%r2, %r2, %r2, %r2, %r2, %r2, %r2, %r2}, {%r2, %r2, %r2, %r2, %r2, %r2, %r2, %r2}, {%r31363, %r31364, %r31365, %r31366};
	bar.warp.sync 	-1;
	wmma.mma.sync.aligned.row.col.m32n8k16.f16.f16 {%r31371, %r31372, %r31373, %r31374}, {%r2, %r2, %r2, %r2, %r2, %r2, %r2, %r2}, {%r2, %r2, %r2, %r2, %r2, %r2, %r2, %r2}, {%r31367, %r31368, %r31369, %r31370};
	bar.warp.sync 	-1;
	wmma.mma.sync.aligned.row.col.m32n8k16.f16.f16 {%r31375, %r31376, %r31377, %r31378}, {%r2, %r2, %r2, %r2, %r2, %r2, %r2, %r2}, {%r2, %r2, %r2, %r2, %r2, %r2, %r2, %r2}, {%r31371, %r31372, %r31373, %r31374};
	bar.warp.sync 	-1;
	wmma.mma.sync.aligned.row.col.m32n8k16.f16.f16 {%r31379, %r31380, %r31381, %r31382}, {%r2, %r2, %r2, %r2, %r2, %r2, %r2, %r2}, {%r2, %r2, %r2, %r2, %r2, %r2, %r2, %r2}, {%r31375, %r31376, %r31377, %r31378};
	bar.warp.sync 	-1;
	wmma.mma.sync.aligned.row.col.m32n8k16.f16.f16 {%r31383, %r31384, %r31385, %r31386}, {%r2, %r2, %r2, %r2, %r2, %r2, %r2, %r2}, {%r2, %r2, %r2, %r2, %r2, %r2, %r2, %r2}, {%r31379, %r31380, %r31381, %r31382};
	bar.warp.sync 	-1;
	wmma.mma.sync.aligned.row.col.m32n8k16.f16.f16 {%r31387, %r31388, %r31389, %r31390}, {%r2, %r2, %r2, %r2, %r2, %r2, %r2, %r2}, {%r2, %r2, %r2, %r2, %r2, %r2, %r2, %r2}, {%r31383, %r31384, %r31385, %r31386};
	bar.warp.sync 	-1;
	wmma.mma.sync.aligned.row.col.m32n8k16.f16.f16 {%r31391, %r31392, %r31393, %r31394}, {%r2, %r2, %r2, %r2, %r2, %r2, %r2, %r2}, {%r2, %r2, %r2, %r2, %r2, %r2, %r2, %r2}, {%r31387, %r31388, %r31389, %r31390};
	bar.warp.sync 	-1;
	wmma.mma.sync.aligned.row.col.m32n8k16.f16.f16 {%r31395, %r31396, %r31397, %r31398}, {%r2, %r2, %r2, %r2, %r2, %r2, %r2, %r2}, {%r2, %r2, %r2, %r2, %r2, %r2, %r2, %r2}, {%r31391, %r31392, %r31393, %r31394};
	bar.warp.sync 	-1;
	wmma.mma.sync.aligned.row.col.m32n8k16.f16.f16 {%r31399, %r31400, %r31401, %r31402}, {%r2, %r2, %r2, %r2, %r2, %r2, %r2, %r2}, {%r2, %r2, %r2, %r2, %r2, %r2, %r2, %r2}, {%r31395, %r31396, %r31397, %r31398};
	bar.warp.sync 	-1;
	wmma.mma.sync.aligned.row.col.m32n8k16.f16.f16 {%r31403, %r31404, %r31405, %r31406}, {%r2, %r2, %r2, %r2, %r2, %r2, %r2, %r2}, {%r2, %r2, %r2, %r2, %r2, %r2, %r2, %r2}, {%r31399, %r31400, %r31401, %r31402};
	bar.warp.sync 	-1;
	wmma.mma.sync.aligned.row.col.m32n8k16.f16.f16 {%r31407, %r31408, %r31409, %r31410}, {%r2, %r2, %r2, %r2, %r2, %r2, %r2, %r2}, {%r2, %r2, %r2, %r2, %r2, %r2, %r2, %r2}, {%r31403, %r31404, %r31405, %r31406};
	bar.warp.sync 	-1;
	wmma.mma.sync.aligned.row.col.m32n8k16.f16.f16 {%r31411, %r31412, %r31413, %r31414}, {%r2, %r2, %r2, %r2, %r2, %r2, %r2, %r2}, {%r2, %r2, %r2, %r2, %r2, %r2, %r2, %r2}, {%r31407, %r31408, %r31409, %r31410};
	bar.warp.sync 	-1;
	wmma.mma.sync.aligned.row.col.m32n8k16.f16.f16 {%r31415, %r31416, %r31417, %r31418}, {%r2, %r2, %r2, %r2, %r2, %r2, %r2, %r2}, {%r2, %r2, %r2, %r2, %r2, %r2, %r2, %r2}, {%r31411, %r31412, %r31413, %r31414};
	bar.warp.sync 	-1;
	wmma.mma.sync.aligned.row.col.m32n8k16.f16.f16 {%r31419, %r31420, %r31421, %r31422}, {%r2, %r2, %r2, %r2, %r2, %r2, %r2, %r2}, {%r2, %r2, %r2, %r2, %r2, %r2, %r2, %r2}, {%r31415, %r31416, %r31417, %r31418};
	bar.warp.sync 	-1;
	wmma.mma.sync.aligned.row.col.m32n8k16.f16.f16 {%r31423, %r31424, %r31425, %r31426}, {%r2, %r2, %r2, %r2, %r2, %r2, %r2, %r2}, {%r2, %r2, %r2, %r2, %r2, %r2, %r2, %r2}, {%r31419, %r31420, %r31421, %r31422};
	bar.warp.sync 	-1;
	wmma.mma.sync.aligned.row.col.m32n8k16.f16.f16 {%r31427, %r31428, %r31429, %r31430}, {%r2, %r2, %r2, %r2, %r2, %r2, %r2, %r2}, {%r2, %r2, %r2, %r2, %r2, %r2, %r2, %r2}, {%r31423, %r31424, %r31425, %r31426};
	bar.warp.sync 	-1;
	wmma.mma.sync.aligned.row.col.m32n8k16.f16.f16 {%r31431, %r31432, %r31433, %r31434}, {%r2, %r2, %r2, %r2, %r2, %r2, %r2, %r2}, {%r2, %r2, %r2, %r2, %r2, %r2, %r2, %r2}, {%r31427, %r31428, %r31429, %r31430};
	bar.warp.sync 	-1;
	wmma.mma.sync.aligned.row.col.m32n8k16.f16.f16 {%r31435, %r31436, %r31437, %r31438}, {%r2, %r2, %r2, %r2, %r2, %r2, %r2, %r2}, {%r2, %r2, %r2, %r2, %r2, %r2, %r2, %r2}, {%r31431, %r31432, %r31433, %r31434};
	bar.warp.sync 	-1;
	wmma.mma.sync.aligned.row.col.m32n8k16.f16.f16 {%r31439, %r31440, %r31441, %r31442}, {%r2, %r2, %r2, %r2, %r2, %r2, %r2, %r2}, {%r2, %r2, %r2, %r2, %r2, %r2, %r2, %r2}, {%r31435, %r31436, %r31437, %r31438};
	bar.warp.sync 	-1;
	wmma.mma.sync.aligned.row.col.m32n8k16.f16.f16 {%r31443, %r31444, %r31445, %r31446}, {%r2, %r2, %r2, %r2, %r2, %r2, %r2, %r2}, {%r2, %r2, %r2, %r2, %r2, %r2, %r2, %r2}, {%r31439, %r31440, %r31441, %r31442};
	bar.warp.sync 	-1;
	wmma.mma.sync.aligned.row.col.m32n8k16.f16.f16 {%r31447, %r31448, %r31449, %r31450}, {%r2, %r2, %r2, %r2, %r2, %r2, %r2, %r2}, {%r2, %r2, %r2, %r2, %r2, %r2, %r2, %r2}, {%r31443, %r31444, %r31445, %r31446};
	bar.warp.sync 	-1;
	wmma.mma.sync.aligned.row.col.m32n8k16.f16.f16 {%r31451, %r31452, %r31453, %r31454}, {%r2, %r2, %r2, %r2, %r2, %r2, %r2, %r2}, {%r2, %r2, %r2, %r2, %r2, %r2, %r2, %r2}, {%r31447, %r31448, %r31449, %r31450};
	bar.warp.sync 	-1;
	wmma.mma.sync.aligned.row.col.m32n8k16.f16.f16 {%r31455, %r31456, %r31457, %r31458}, {%r2, %r2, %r2, %r2, %r2, %r2, %r2, %r2}, {%r2, %r2, %r2, %r2, %r2, %r2, %r2, %r2}, {%r31451, %r31452, %r31453, %r31454};
	bar.warp.sync 	-1;
	wmma.mma.sync.aligned.row.col.m32n8k16.f16.f16 {%r31459, %r31460, %r31461, %r31462}, {%r2, %r2, %r2, %r2, %r2, %r2, %r2, %r2}, {%r2, %r2, %r2, %r2, %r2, %r2, %r2, %r2}, {%r31455, %r31456, %r31457, %r31458};
	bar.warp.sync 	-1;
	wmma.mma.sync.aligned.row.col.m32n8k16.f16.f16 {%r31463, %r31464, %r31465, %r31466}, {%r2, %r2, %r2, %r2, %r2, %r2, %r2, %r2}, {%r2, %r2, %r2, %r2, %r2, %r2, %r2, %r2}, {%r31459, %r31460, %r31461, %r31462};
	bar.warp.sync 	-1;
	wmma.mma.sync.aligned.row.col.m32n8k16.f16.f16 {%r31467, %r31468, %r31469, %r31470}, {%r2, %r2, %r2, %r2, %r2, %r2, %r2, %r2}, {%r2, %r2, %r2, %r2, %r2, %r2, %r2, %r2}, {%r31463, %r31464, %r31465, %r31466};
	bar.warp.sync 	-1;
	wmma.mma.sync.aligned.row.col.m32n8k16.f16.f16 {%r31471, %r31472, %r31473, %r31474}, {%r2, %r2, %r2, %r2, %r2, %r2, %r2, %r2}, {%r2, %r2, %r2, %r2, %r2, %r2, %r2, %r2}, {%r31467, %r31468, %r31469, %r31470};
	bar.warp.sync 	-1;
	wmma.mma.sync.aligned.row.col.m32n8k16.f16.f16 {%r31475, %r31476, %r31477, %r31478}, {%r2, %r2, %r2, %r2, %r2, %r2, %r2, %r2}, {%r2, %r2, %r2, %r2, %r2, %r2, %r2, %r2}, {%r31471, %r31472, %r31473, %r31474};
	bar.warp.sync 	-1;
	wmma.mma.sync.aligned.row.col.m32n8k16.f16.f16 {%r31479, %r31480, %r31481, %r31482}, {%r2, %r2, %r2, %r2, %r2, %r2, %r2, %r2}, {%r2, %r2, %r2, %r2, %r2, %r2, %r2, %r2}, {%r31475, %r31476, %r31477, %r31478};
	bar.warp.sync 	-1;
	wmma.mma.sync.aligned.row.col.m32n8k16.f16.f16 {%r31483, %r31484, %r31485, %r31486}, {%r2, %r2, %r2, %r2, %r2, %r2, %r2, %r2}, {%r2, %r2, %r2, %r2, %r2, %r2, %r2, %r2}, {%r31479, %r31480, %r31481, %r31482};
	bar.warp.sync 	-1;
	wmma.mma.sync.aligned.row.col.m32n8k16.f16.f16 {%r31487, %r31488, %r31489, %r31490}, {%r2, %r2, %r2, %r2, %r2, %r2, %r2, %r2}, {%r2, %r2, %r2, %r2, %r2, %r2, %r2, %r2}, {%r31483, %r31484, %r31485, %r31486};
	bar.warp.sync 	-1;
	wmma.mma.sync.aligned.row.col.m32n8k16.f16.f16 {%r31491, %r31492, %r31493, %r31494}, {%r2, %r2, %r2, %r2, %r2, %r2, %r2, %r2}, {%r2, %r2, %r2, %r2, %r2, %r2, %r2, %r2}, {%r31487, %r31488, %r31489, %r31490};
	bar.warp.sync 	-1;
	wmma.mma.sync.aligned.row.col.m32n8k16.f16.f16 {%r31495, %r31496, %r31497, %r31498}, {%r2, %r2, %r2, %r2, %r2, %r2, %r2, %r2}, {%r2, %r2, %r2, %r2, %r2, %r2, %r2, %r2}, {%r31491, %r31492, %r31493, %r31494};
	bar.warp.sync 	-1;
	wmma.mma.sync.aligned.row.col.m32n8k16.f16.f16 {%r31499, %r31500, %r31501, %r31502}, {%r2, %r2, %r2, %r2, %r2, %r2, %r2, %r2}, {%r2, %r2, %r2, %r2, %r2, %r2, %r2, %r2}, {%r31495, %r31496, %r31497, %r31498};
	bar.warp.sync 	-1;
	wmma.mma.sync.aligned.row.col.m32n8k16.f16.f16 {%r31503, %r31504, %r31505, %r31506}, {%r2, %r2, %r2, %r2, %r2, %r2, %r2, %r2}, {%r2, %r2, %r2, %r2, %r2, %r2, %r2, %r2}, {%r31499, %r31500, %r31501, %r31502};
	bar.warp.sync 	-1;
	wmma.mma.sync.aligned.row.col.m32n8k16.f16.f16 {%r31507, %r31508, %r31509, %r31510}, {%r2, %r2, %r2, %r2, %r2, %r2, %r2, %r2}, {%r2, %r2, %r2, %r2, %r2, %r2, %r2, %r2}, {%r31503, %r31504, %r31505, %r31506};
	bar.warp.sync 	-1;
	wmma.mma.sync.aligned.row.col.m32n8k16.f16.f16 {%r31511, %r31512, %r31513, %r31514}, {%r2, %r2, %r2, %r2, %r2, %r2, %r2, %r2}, {%r2, %r2, %r2, %r2, %r2, %r2, %r2, %r2}, {%r31507, %r31508, %r31509, %r31510};
	bar.warp.sync 	-1;
	wmma.mma.sync.aligned.row.col.m32n8k16.f16.f16 {%r31515, %r31516, %r31517, %r31518}, {%r2, %r2, %r2, %r2, %r2, %r2, %r2, %r2}, {%r2, %r2, %r2, %r2, %r2, %r2, %r2, %r2}, {%r31511, %r31512, %r31513, %r31514};
	bar.warp.sync 	-1;
	wmma.mma.sync.aligned.row.col.m32n8k16.f16.f16 {%r31519, %r31520, %r31521, %r31522}, {%r2, %r2, %r2, %r2, %r2, %r2, %r2, %r2}, {%r2, %r2, %r2, %r2, %r2, %r2, %r2, %r2}, {%r31515, %r31516, %r31517, %r31518};
	bar.warp.sync 	-1;
	wmma.mma.sync.aligned.row.col.m32n8k16.f16.f16 {%r31523, %r31524, %r31525, %r31526}, {%r2, %r2, %r2, %r2, %r2, %r2, %r2, %r2}, {%r2, %r2, %r2, %r2, %r2, %r2, %r2, %r2}, {%r31519, %r31520, %r31521, %r31522};
	bar.warp.sync 	-1;
	wmma.mma.sync.aligned.row.col.m32n8k16.f16.f16 {%r31527, %r31528, %r31529, %r31530}, {%r2, %r2, %r2, %r2, %r2, %r2, %r2, %r2}, {%r2, %r2, %r2, %r2, %r2, %r2, %r2, %r2}, {%r31523, %r31524, %r31525, %r31526};
	bar.warp.sync 	-1;
	wmma.mma.sync.aligned.row.col.m32n8k16.f16.f16 {%r31531, %r31532, %r31533, %r31534}, {%r2, %r2, %r2, %r2, %r2, %r2, %r2, %r2}, {%r2, %r2, %r2, %r2, %r2, %r2, %r2, %r2}, {%r31527, %r31528, %r31529, %r31530};
	bar.warp.sync 	-1;
	wmma.mma.sync.aligned.row.col.m32n8k16.f16.f16 {%r31535, %r31536, %r31537, %r31538}, {%r2, %r2, %r2, %r2, %r2, %r2, %r2, %r2}, {%r2, %r2, %r2, %r2, %r2, %r2, %r2, %r2}, {%r31531, %r31532, %r31533, %r31534};
	bar.warp.sync 	-1;
	wmma.mma.sync.aligned.row.col.m32n8k16.f16.f16 {%r31539, %r31540, %r31541, %r31542}, {%r2, %r2, %r2, %r2, %r2, %r2, %r2, %r2}, {%r2, %r2, %r2, %r2, %r2, %r2, %r2, %r2}, {%r31535, %r31536, %r31537, %r31538};
	bar.warp.sync 	-1;
	wmma.mma.sync.aligned.row.col.m32n8k16.f16.f16 {%r31543, %r31544, %r31545, %r31546}, {%r2, %r2, %r2, %r2, %r2, %r2, %r2, %r2}, {%r2, %r2, %r2, %r2, %r2, %r2, %r2, %r2}, {%r31539, %r31540, %r31541, %r31542};
	bar.warp.sync 	-1;
	wmma.mma.sync.aligned.row.col.m32n8k16.f16.f16 {%r31547, %r31548, %r31549, %r31550}, {%r2, %r2, %r2, %r2, %r2, %r2, %r2, %r2}, {%r2, %r2, %r2, %r2, %r2, %r2, %r2, %r2}, {%r31543, %r31544, %r31545, %r31546};
	bar.warp.sync 	-1;
	wmma.mma.sync.aligned.row.col.m32n8k16.f16.f16 {%r31551, %r31552, %r31553, %r31554}, {%r2, %r2, %r2, %r2, %r2, %r2, %r2, %r2}, {%r2, %r2, %r2, %r2, %r2, %r2, %r2, %r2}, {%r31547, %r31548, %r31549, %r31550};
	bar.warp.sync 	-1;
	wmma.mma.sync.aligned.row.col.m32n8k16.f16.f16 {%r31555, %r31556, %r31557, %r31558}, {%r2, %r2, %r2, %r2, %r2, %r2, %r2, %r2}, {%r2, %r2, %r2, %r2, %r2, %r2, %r2, %r2}, {%r31551, %r31552, %r31553, %r31554};
	bar.warp.sync 	-1;
	wmma.mma.sync.aligned.row.col.m32n8k16.f16.f16 {%r31559, %r31560, %r31561, %r31562}, {%r2, %r2, %r2, %r2, %r2, %r2, %r2, %r2}, {%r2, %r2, %r2, %r2, %r2, %r2, %r2, %r2}, {%r31555, %r31556, %r31557, %r31558};
	bar.warp.sync 	-1;
	wmma.mma.sync.aligned.row.col.m32n8k16.f16.f16 {%r31563, %r31564, %r31565, %r31566}, {%r2, %r2, %r2, %r2, %r2, %r2, %r2, %r2}, {%r2, %r2, %r2, %r2, %r2, %r2, %r2, %r2}, {%r31559, %r31560, %r31561, %r31562};
	bar.warp.sync 	-1;
	wmma.mma.sync.aligned.row.col.m32n8k16.f16.f16 {%r31567, %r31568, %r31569, %r31570}, {%r2, %r2, %r2, %r2, %r2, %r2, %r2, %r2}, {%r2, %r2, %r2, %r2, %r2, %r2, %r2, %r2}, {%r31563, %r31564, %r31565, %r31566};
	bar.warp.sync 	-1;
	wmma.mma.sync.aligned.row.col.m32n8k16.f16.f16 {%r31571, %r31572, %r31573, %r31574}, {%r2, %r2, %r2, %r2, %r2, %r2, %r2, %r2}, {%r2, %r2, %r2, %r2, %r2, %r2, %r2, %r2}, {%r31567, %r31568, %r31569, %r31570};
	bar.warp.sync 	-1;
	wmma.mma.sync.aligned.row.col.m32n8k16.f16.f16 {%r31575, %r31576, %r31577, %r31578}, {%r2, %r2, %r2, %r2, %r2, %r2, %r2, %r2}, {%r2, %r2, %r2, %r2, %r2, %r2, %r2, %r2}, {%r31571, %r31572, %r31573, %r31574};
	bar.warp.sync 	-1;
	wmma.mma.sync.aligned.row.col.m32n8k16.f16.f16 {%r31579, %r31580, %r31581, %r31582}, {%r2, %r2, %r2, %r2, %r2, %r2, %r2, %r2}, {%r2, %r2, %r2, %r2, %r2, %r2, %r2, %r2}, {%r31575, %r31576, %r31577, %r31578};
	bar.warp.sync 	-1;
	wmma.mma.sync.aligned.row.col.m32n8k16.f16.f16 {%r31583, %r31584, %r31585, %r31586}, {%r2, %r2, %r2, %r2, %r2, %r2, %r2, %r2}, {%r2, %r2, %r2, %r2, %r2, %r2, %r2, %r2}, {%r31579, %r31580, %r31581, %r31582};
	bar.warp.sync 	-1;
	wmma.mma.sync.aligned.row.col.m32n8k16.f16.f16 {%r31587, %r31588, %r31589, %r31590}, {%r2, %r2, %r2, %r2, %r2, %r2, %r2, %r2}, {%r2, %r2, %r2, %r2, %r2, %r2, %r2, %r2}, {%r31583, %r31584, %r31585, %r31586};
	bar.warp.sync 	-1;
	wmma.mma.sync.aligned.row.col.m32n8k16.f16.f16 {%r31591, %r31592, %r31593, %r31594}, {%r2, %r2, %r2, %r2, %r2, %r2, %r2, %r2}, {%r2, %r2, %r2, %r2, %r2, %r2, %r2, %r2}, {%r31587, %r31588, %r31589, %r31590};
	bar.warp.sync 	-1;
	wmma.mma.sync.aligned.row.col.m32n8k16.f16.f16 {%r31595, %r31596, %r31597, %r31598}, {%r2, %r2, %r2, %r2, %r2, %r2, %r2, %r2}, {%r2, %r2, %r2, %r2, %r2, %r2, %r2, %r2}, {%r31591, %r31592, %r31593, %r31594};
	bar.warp.sync 	-1;
	wmma.mma.sync.aligned.row.col.m32n8k16.f16.f16 {%r31599, %r31600, %r31601, %r31602}, {%r2, %r2, %r2, %r2, %r2, %r2, %r2, %r2}, {%r2, %r2, %r2, %r2, %r2, %r2, %r2, %r2}, {%r31595, %r31596, %r31597, %r31598};
	bar.warp.sync 	-1;
	wmma.mma.sync.aligned.row.col.m32n8k16.f16.f16 {%r31603, %r31604, %r31605, %r31606}, {%r2, %r2, %r2, %r2, %r2, %r2, %r2, %r2}, {%r2, %r2, %r2, %r2, %r2, %r2, %r2, %r2}, {%r31599, %r31600, %r31601, %r31602};
	bar.warp.sync 	-1;
	wmma.mma.sync.aligned.row.col.m32n8k16.f16.f16 {%r31607, %r31608, %r31609, %r31610}, {%r2, %r2, %r2, %r2, %r2, %r2, %r2, %r2}, {%r2, %r2, %r2, %r2, %r2, %r2, %r2, %r2}, {%r31603, %r31604, %r31605, %r31606};
	bar.warp.sync 	-1;
	wmma.mma.sync.aligned.row.col.m32n8k16.f16.f16 {%r31611, %r31612, %r31613, %r31614}, {%r2, %r2, %r2, %r2, %r2, %r2, %r2, %r2}, {%r2, %r2, %r2, %r2, %r2, %r2, %r2, %r2}, {%r31607, %r31608, %r31609, %r31610};
	bar.warp.sync 	-1;
	wmma.mma.sync.aligned.row.col.m32n8k16.f16.f16 {%r31615, %r31616, %r31617, %r31618}, {%r2, %r2, %r2, %r2, %r2, %r2, %r2, %r2}, {%r2, %r2, %r2, %r2, %r2, %r2, %r2, %r2}, {%r31611, %r31612, %r31613, %r31614};
	bar.warp.sync 	-1;
	wmma.mma.sync.aligned.row.col.m32n8k16.f16.f16 {%r31619, %r31620, %r31621, %r31622}, {%r2, %r2, %r2, %r2, %r2, %r2, %r2, %r2}, {%r2, %r2, %r2, %r2, %r2, %r2, %r2, %r2}, {%r31615, %r31616, %r31617, %r31618};
	bar.warp.sync 	-1;
	wmma.mma.sync.aligned.row.col.m32n8k16.f16.f16 {%r31623, %r31624, %r31625, %r31626}, {%r2, %r2, %r2, %r2, %r2, %r2, %r2, %r2}, {%r2, %r2, %r2, %r2, %r2, %r2, %r2, %r2}, {%r31619, %r31620, %r31621, %r31622};
	bar.warp.sync 	-1;
	wmma.mma.sync.aligned.row.col.m32n8k16.f16.f16 {%r31627, %r31628, %r31629, %r31630}, {%r2, %r2, %r2, %r2, %r2, %r2, %r2, %r2}, {%r2, %r2, %r2, %r2, %r2, %r2, %r2, %r2}, {%r31623, %r31624, %r31625, %r31626};
	bar.warp.sync 	-1;
	wmma.mma.sync.aligned.row.col.m32n8k16.f16.f16 {%r31631, %r31632, %r31633, %r31634}, {%r2, %r2, %r2, %r2, %r2, %r2, %r2, %r2}, {%r2, %r2, %r2, %r2, %r2, %r2, %r2, %r2}, {%r31627, %r31628, %r31629, %r31630};
	bar.warp.sync 	-1;
	wmma.mma.sync.aligned.row.col.m32n8k16.f16.f16 {%r31635, %r31636, %r31637, %r31638}, {%r2, %r2, %r2, %r2, %r2, %r2, %r2, %r2}, {%r2, %r2, %r2, %r2, %r2, %r2, %r2, %r2}, {%r31631, %r31632, %r31633, %r31634};
	bar.warp.sync 	-1;
	wmma.mma.sync.aligned.row.col.m32n8k16.f16.f16 {%r31639, %r31640, %r31641, %r31642}, {%r2, %r2, %r2, %r2, %r2, %r2, %r2, %r2}, {%r2, %r2, %r2, %r2, %r2, %r2, %r2, %r2}, {%r31635, %r31636, %r31637, %r31638};
	bar.warp.sync 	-1;
	wmma.mma.sync.aligned.row.col.m32n8k16.f16.f16 {%r31643, %r31644, %r31645, %r31646}, {%r2, %r2, %r2, %r2, %r2, %r2, %r2, %r2}, {%r2, %r2, %r2, %r2, %r2, %r2, %r2, %r2}, {%r31639, %r31640, %r31641, %r31642};
	bar.warp.sync 	-1;
	wmma.mma.sync.aligned.row.col.m32n8k16.f16.f16 {%r31647, %r31648, %r31649, %r31650}, {%r2, %r2, %r2, %r2, %r2, %r2, %r2, %r2}, {%r2, %r2, %r2, %r2, %r2, %r2, %r2, %r2}, {%r31643, %r31644, %r31645, %r31646};
	bar.warp.sync 	-1;
	wmma.mma.sync.aligned.row.col.m32n8k16.f16.f16 {%r31651, %r31652, %r31653, %r31654}, {%r2, %r2, %r2, %r2, %r2, %r2, %r2, %r2}, {%r2, %r2, %r2, %r2, %r2, %r2, %r2, %r2}, {%r31647, %r31648, %r31649, %r31650};
	bar.warp.sync 	-1;
	wmma.mma.sync.aligned.row.col.m32n8k16.f16.f16 {%r31655, %r31656, %r31657, %r31658}, {%r2, %r2, %r2, %r2, %r2, %r2, %r2, %r2}, {%r2, %r2, %r2, %r2, %r2, %r2, %r2, %r2}, {%r31651, %r31652, %r31653, %r31654};
	bar.warp.sync 	-1;
	wmma.mma.sync.aligned.row.col.m32n8k16.f16.f16 {%r31659, %r31660, %r31661, %r31662}, {%r2, %r2, %r2, %r2, %r2, %r2, %r2, %r2}, {%r2, %r2, %r2, %r2, %r2, %r2, %r2, %r2}, {%r31655, %r31656, %r31657, %r31658};
	bar.warp.sync 	-1;
	wmma.mma.sync.aligned.row.col.m32n8k16.f16.f16 {%r31663, %r31664, %r31665, %r31666}, {%r2, %r2, %r2, %r2, %r2, %r2, %r2, %r2}, {%r2, %r2, %r2, %r2, %r2, %r2, %r2, %r2}, {%r31659, %r31660, %r31661, %r31662};
	bar.warp.sync 	-1;
	wmma.mma.sync.aligned.row.col.m32n8k16.f16.f16 {%r31667, %r31668, %r31669, %r31670}, {%r2, %r2, %r2, %r2, %r2, %r2, %r2, %r2}, {%r2, %r2, %r2, %r2, %r2, %r2, %r2, %r2}, {%r31663, %r31664, %r31665, %r31666};
	bar.warp.sync 	-1;
	wmma.mma.sync.aligned.row.col.m32n8k16.f16.f16 {%r31671, %r31672, %r31673, %r31674}, {%r2, %r2, %r2, %r2, %r2, %r2, %r2, %r2}, {%r2, %r2, %r2, %r2, %r2, %r2, %r2, %r2}, {%r31667, %r31668, %r31669, %r31670};
	bar.warp.sync 	-1;
	wmma.mma.sync.aligned.row.col.m32n8k16.f16.f16 {%r31675, %r31676, %r31677, %r31678}, {%r2, %r2, %r2, %r2, %r2, %r2, %r2, %r2}, {%r2, %r2, %r2, %r2, %r2, %r2, %r2, %r2}, {%r31671, %r31672, %r31673, %r31674};
	bar.warp.sync 	-1;
	wmma.mma.sync.aligned.row.col.m32n8k16.f16.f16 {%r31679, %r31680, %r31681, %r31682}, {%r2, %r2, %r2, %r2, %r2, %r2, %r2, %r2}, {%r2, %r2, %r2, %r2, %r2, %r2, %r2, %r2}, {%r31675, %r31676, %r31677, %r31678};
	bar.warp.sync 	-1;
	wmma.mma.sync.aligned.row.col.m32n8k16.f16.f16 {%r31683, %r31684, %r31685, %r31686}, {%r2, %r2, %r2, %r2, %r2, %r2, %r2, %r2}, {%r2, %r2, %r2, %r2, %r2, %r2, %r2, %r2}, {%r31679, %r31680, %r31681, %r31682};
	bar.warp.sync 	-1;
	wmma.mma.sync.aligned.row.col.m32n8k16.f16.f16 {%r31687, %r31688, %r31689, %r31690}, {%r2, %r2, %r2, %r2, %r2, %r2, %r2, %r2}, {%r2, %r2, %r2, %r2, %r2, %r2, %r2, %r2}, {%r31683, %r31684, %r31685, %r31686};
	bar.warp.sync 	-1;
	wmma.mma.sync.aligned.row.col.m32n8k16.f16.f16 {%r31691, %r31692, %r31693, %r31694}, {%r2, %r2, %r2, %r2, %r2, %r2, %r2, %r2}, {%r2, %r2, %r2, %r2, %r2, %r2, %r2, %r2}, {%r31687, %r31688, %r31689, %r31690};
	bar.warp.sync 	-1;
	wmma.mma.sync.aligned.row.col.m32n8k16.f16.f16 {%r31695, %r31696, %r31697, %r31698}, {%r2, %r2, %r2, %r2, %r2, %r2, %r2, %r2}, {%r2, %r2, %r2, %r2, %r2, %r2, %r2, %r2}, {%r31691, %r31692, %r31693, %r31694};
	bar.warp.sync 	-1;
	wmma.mma.sync.aligned.row.col.m32n8k16.f16.f16 {%r31699, %r31700, %r31701, %r31702}, {%r2, %r2, %r2, %r2, %r2, %r2, %r2, %r2}, {%r2, %r2, %r2, %r2, %r2, %r2, %r2, %r2}, {%r31695, %r31696, %r31697, %r31698};
	bar.warp.sync 	-1;
	wmma.mma.sync.aligned.row.col.m32n8k16.f16.f16 {%r31703, %r31704, %r31705, %r31706}, {%r2, %r2, %r2, %r2, %r2, %r2, %r2, %r2}, {%r2, %r2, %r2, %r2, %r2, %r2, %r2, %r2}, {%r31699, %r31700, %r31701, %r31702};
	bar.warp.sync 	-1;
	wmma.mma.sync.aligned.row.col.m32n8k16.f16.f16 {%r31707, %r31708, %r31709, %r31710}, {%r2, %r2, %r2, %r2, %r2, %r2, %r2, %r2}, {%r2, %r2, %r2, %r2, %r2, %r2, %r2, %r2}, {%r31703, %r31704, %r31705, %r31706};
	bar.warp.sync 	-1;
	wmma.mma.sync.aligned.row.col.m32n8k16.f16.f16 {%r31711, %r31712, %r31713, %r31714}, {%r2, %r2, %r2, %r2, %r2, %r2, %r2, %r2}, {%r2, %r2, %r2, %r2, %r2, %r2, %r2, %r2}, {%r31707, %r31708, %r31709, %r31710};
	bar.warp.sync 	-1;
	wmma.mma.sync.aligned.row.col.m32n8k16.f16.f16 {%r31715, %r31716, %r31717, %r31718}, {%r2, %r2, %r2, %r2, %r2, %r2, %r2, %r2}, {%r2, %r2, %r2, %r2, %r2, %r2, %r2, %r2}, {%r31711, %r31712, %r31713, %r31714};
	bar.warp.sync 	-1;
	wmma.mma.sync.aligned.row.col.m32n8k16.f16.f16 {%r31719, %r31720, %r31721, %r31722}, {%r2, %r2, %r2, %r2, %r2, %r2, %r2, %r2}, {%r2, %r2, %r2, %r2, %r2, %r2, %r2, %r2}, {%r31715, %r31716, %r31717, %r31718};
	bar.warp.sync 	-1;
	wmma.mma.sync.aligned.row.col.m32n8k16.f16.f16 {%r31723, %r31724, %r31725, %r31726}, {%r2, %r2, %r2, %r2, %r2, %r2, %r2, %r2}, {%r2, %r2, %r2, %r2, %r2, %r2, %r2, %r2}, {%r31719, %r31720, %r31721, %r31722};
	bar.warp.sync 	-1;
	wmma.mma.sync.aligned.row.col.m32n8k16.f16.f16 {%r31727, %r31728, %r31729, %r31730}, {%r2, %r2, %r2, %r2, %r2, %r2, %r2, %r2}, {%r2, %r2, %r2, %r2, %r2, %r2, %r2, %r2}, {%r31723, %r31724, %r31725, %r31726};
	bar.warp.sync 	-1;
	wmma.mma.sync.aligned.row.col.m32n8k16.f16.f16 {%r31731, %r31732, %r31733, %r31734}, {%r2, %r2, %r2, %r2, %r2, %r2, %r2, %r2}, {%r2, %r2, %r2, %r2, %r2, %r2, %r2, %r2}, {%r31727, %r31728, %r31729, %r31730};
	bar.warp.sync 	-1;
	wmma.mma.sync.aligned.row.col.m32n8k16.f16.f16 {%r31735, %r31736, %r31737, %r31738}, {%r2, %r2, %r2, %r2, %r2, %r2, %r2, %r2}, {%r2, %r2, %r2, %r2, %r2, %r2, %r2, %r2}, {%r31731, %r31732, %r31733, %r31734};
	bar.warp.sync 	-1;
	wmma.mma.sync.aligned.row.col.m32n8k16.f16.f16 {%r31739, %r31740, %r31741, %r31742}, {%r2, %r2, %r2, %r2, %r2, %r2, %r2, %r2}, {%r2, %r2, %r2, %r2, %r2, %r2, %r2, %r2}, {%r31735, %r31736, %r31737, %r31738};
	bar.warp.sync 	-1;
	wmma.mma.sync.aligned.row.col.m32n8k16.f16.f16 {%r31743, %r31744, %r31745, %r31746}, {%r2, %r2, %r2, %r2, %r2, %r2, %r2, %r2}, {%r2, %r2, %r2, %r2, %r2, %r2, %r2, %r2}, {%r31739, %r31740, %r31741, %r31742};
	bar.warp.sync 	-1;
	wmma.mma.sync.aligned.row.col.m32n8k16.f16.f16 {%r31747, %r31748, %r31749, %r31750}, {%r2, %r2, %r2, %r2, %r2, %r2, %r2, %r2}, {%r2, %r2, %r2, %r2, %r2, %r2, %r2, %r2}, {%r31743, %r31744, %r31745, %r31746};
	bar.warp.sync 	-1;
	wmma.mma.sync.aligned.row.col.m32n8k16.f16.f16 {%r31751, %r31752, %r31753, %r31754}, {%r2, %r2, %r2, %r2, %r2, %r2, %r2, %r2}, {%r2, %r2, %r2, %r2, %r2, %r2, %r2, %r2}, {%r31747, %r31748, %r31749, %r31750};
	bar.warp.sync 	-1;
	wmma.mma.sync.aligned.row.col.m32n8k16.f16.f16 {%r31755, %r31756, %r31757, %r31758}, {%r2, %r2, %r2, %r2, %r2, %r2, %r2, %r2}, {%r2, %r2, %r2, %r2, %r2, %r2, %r2, %r2}, {%r31751, %r31752, %r31753, %r31754};
	bar.warp.sync 	-1;
	wmma.mma.sync.aligned.row.col.m32n8k16.f16.f16 {%r31759, %r31760, %r31761, %r31762}, {%r2, %r2, %r2, %r2, %r2, %r2, %r2, %r2}, {%r2, %r2, %r2, %r2, %r2, %r2, %r2, %r2}, {%r31755, %r31756, %r31757, %r31758};
	bar.warp.sync 	-1;
	wmma.mma.sync.aligned.row.col.m32n8k16.f16.f16 {%r31763, %r31764, %r31765, %r31766}, {%r2, %r2, %r2, %r2, %r2, %r2, %r2, %r2}, {%r2, %r2, %r2, %r2, %r2, %r2, %r2, %r2}, {%r31759, %r31760, %r31761, %r31762};
	bar.warp.sync 	-1;
	wmma.mma.sync.aligned.row.col.m32n8k16.f16.f16 {%r31767, %r31768, %r31769, %r31770}, {%r2, %r2, %r2, %r2, %r2, %r2, %r2, %r2}, {%r2, %r2, %r2, %r2, %r2, %r2, %r2, %r2}, {%r31763, %r31764, %r31765, %r31766};
	bar.warp.sync 	-1;
	wmma.mma.sync.aligned.row.col.m32n8k16.f16.f16 {%r31771, %r31772, %r31773, %r31774}, {%r2, %r2, %r2, %r2, %r2, %r2, %r2, %r2}, {%r2, %r2, %r2, %r2, %r2, %r2, %r2, %r2}, {%r31767, %r31768, %r31769, %r31770};
	bar.warp.sync 	-1;
	wmma.mma.sync.aligned.row.col.m32n8k16.f16.f16 {%r31775, %r31776, %r31777, %r31778}, {%r2, %r2, %r2, %r2, %r2, %r2, %r2, %r2}, {%r2, %r2, %r2, %r2, %r2, %r2, %r2, %r2}, {%r31771, %r31772, %r31773, %r31774};
	bar.warp.sync 	-1;
	wmma.mma.sync.aligned.row.col.m32n8k16.f16.f16 {%r31779, %r31780, %r31781, %r31782}, {%r2, %r2, %r2, %r2, %r2, %r2, %r2, %r2}, {%r2, %r2, %r2, %r2, %r2, %r2, %r2, %r2}, {%r31775, %r31776, %r31777, %r31778};
	bar.warp.sync 	-1;
	wmma.mma.sync.aligned.row.col.m32n8k16.f16.f16 {%r31783, %r31784, %r31785, %r31786}, {%r2, %r2, %r2, %r2, %r2, %r2, %r2, %r2}, {%r2, %r2, %r2, %r2, %r2, %r2, %r2, %r2}, {%r31779, %r31780, %r31781, %r31782};
	bar.warp.sync 	-1;
	wmma.mma.sync.aligned.row.col.m32n8k16.f16.f16 {%r31787, %r31788, %r31789, %r31790}, {%r2, %r2, %r2, %r2, %r2, %r2, %r2, %r2}, {%r2, %r2, %r2, %r2, %r2, %r2, %r2, %r2}, {%r31783, %r31784, %r31785, %r31786};
	bar.warp.sync 	-1;
	wmma.mma.sync.aligned.row.col.m32n8k16.f16.f16 {%r31791, %r31792, %r31793, %r31794}, {%r2, %r2, %r2, %r2, %r2, %r2, %r2, %r2}, {%r2, %r2, %r2, %r2, %r2, %r2, %r2, %r2}, {%r31787, %r31788, %r31789, %r31790};
	bar.warp.sync 	-1;
	wmma.mma.sync.aligned.row.col.m32n8k16.f16.f16 {%r31795, %r31796, %r31797, %r31798}, {%r2, %r2, %r2, %r2, %r2, %r2, %r2, %r2}, {%r2, %r2, %r2, %r2, %r2, %r2, %r2, %r2}, {%r31791, %r31792, %r31793, %r31794};
	bar.warp.sync 	-1;
	wmma.mma.sync.aligned.row.col.m32n8k16.f16.f16 {%r31799, %r31800, %r31801, %r31802}, {%r2, %r2, %r2, %r2, %r2, %r2, %r2, %r2}, {%r2, %r2, %r2, %r2, %r2, %r2, %r2, %r2}, {%r31795, %r31796, %r31797, %r31798};
	bar.warp.sync 	-1;
	wmma.mma.sync.aligned.row.col.m32n8k16.f16.f16 {%r31803, %r31804, %r31805, %r31806}, {%r2, %r2, %r2, %r2, %r2, %r2, %r2, %r2}, {%r2, %r2, %r2, %r2, %r2, %r2, %r2, %r2}, {%r31799, %r31800, %r31801, %r31802};
	bar.warp.sync 	-1;
	wmma.mma.sync.aligned.row.col.m32n8k16.f16.f16 {%r31807, %r31808, %r31809, %r31810}, {%r2, %r2, %r2, %r2, %r2, %r2, %r2, %r2}, {%r2, %r2, %r2, %r2, %r2, %r2, %r2, %r2}, {%r31803, %r31804, %r31805, %r31806};
	bar.warp.sync 	-1;
	wmma.mma.sync.aligned.row.col.m32n8k16.f16.f16 {%r31811, %r31812, %r31813, %r31814}, {%r2, %r2, %r2, %r2, %r2, %r2, %r2, %r2}, {%r2, %r2, %r2, %r2, %r2, %r2, %r2, %r2}, {%r31807, %r31808, %r31809, %r31810};
	bar.warp.sync 	-1;
	wmma.mma.sync.aligned.row.col.m32n8k16.f16.f16 {%r31815, %r31816, %r31817, %r31818}, {%r2, %r2, %r2, %r2, %r2, %r2, %r2, %r2}, {%r2, %r2, %r2, %r2, %r2, %r2, %r2, %r2}, {%r31811, %r31812, %r31813, %r31814};
	bar.warp.sync 	-1;
	wmma.mma.sync.aligned.row.col.m32n8k16.f16.f16 {%r31819, %r31820, %r31821, %r31822}, {%r2, %r2, %r2, %r2, %r2, %r2, %r2, %r2}, {%r2, %r2, %r2, %r2, %r2, %r2, %r2, %r2}, {%r31815, %r31816, %r31817, %r31818};
	bar.warp.sync 	-1;
	wmma.mma.sync.aligned.row.col.m32n8k16.f16.f16 {%r31823, %r31824, %r31825, %r31826}, {%r2, %r2, %r2, %r2, %r2, %r2, %r2, %r2}, {%r2, %r2, %r2, %r2, %r2, %r2, %r2, %r2}, {%r31819, %r31820, %r31821, %r31822};
	bar.warp.sync 	-1;
	wmma.mma.sync.aligned.row.col.m32n8k16.f16.f16 {%r31827, %r31828, %r31829, %r31830}, {%r2, %r2, %r2, %r2, %r2, %r2, %r2, %r2}, {%r2, %r2, %r2, %r2, %r2, %r2, %r2, %r2}, {%r31823, %r31824, %r31825, %r31826};
	bar.warp.sync 	-1;
	wmma.mma.sync.aligned.row.col.m32n8k16.f16.f16 {%r31831, %r31832, %r31833, %r31834}, {%r2, %r2, %r2, %r2, %r2, %r2, %r2, %r2}, {%r2, %r2, %r2, %r2, %r2, %r2, %r2, %r2}, {%r31827, %r31828, %r31829, %r31830};
	bar.warp.sync 	-1;
	wmma.mma.sync.aligned.row.col.m32n8k16.f16.f16 {%r31835, %r31836, %r31837, %r31838}, {%r2, %r2, %r2, %r2, %r2, %r2, %r2, %r2}, {%r2, %r2, %r2, %r2, %r2, %r2, %r2, %r2}, {%r31831, %r31832, %r31833, %r31834};
	bar.warp.sync 	-1;
	wmma.mma.sync.aligned.row.col.m32n8k16.f16.f16 {%r31839, %r31840, %r31841, %r31842}, {%r2, %r2, %r2, %r2, %r2, %r2, %r2, %r2}, {%r2, %r2, %r2, %r2, %r2, %r2, %r2, %r2}, {%r31835, %r31836, %r31837, %r31838};
	bar.warp.sync 	-1;
	wmma.mma.sync.aligned.row.col.m32n8k16.f16.f16 {%r31843, %r31844, %r31845, %r31846}, {%r2, %r2, %r2, %r2, %r2, %r2, %r2, %r2}, {%r2, %r2, %r2, %r2, %r2, %r2, %r2, %r2}, {%r31839, %r31840, %r31841, %r31842};
	bar.warp.sync 	-1;
	wmma.mma.sync.aligned.row.col.m32n8k16.f16.f16 {%r31847, %r31848, %r31849, %r31850}, {%r2, %r2, %r2, %r2, %r2, %r2, %r2, %r2}, {%r2, %r2, %r2, %r2, %r2, %r2, %r2, %r2}, {%r31843, %r31844, %r31845, %r31846};
	bar.warp.sync 	-1;
	wmma.mma.sync.aligned.row.col.m32n8k16.f16.f16 {%r31851, %r31852, %r31853, %r31854}, {%r2, %r2, %r2, %r2, %r2, %r2, %r2, %r2}, {%r2, %r2, %r2, %r2, %r2, %r2, %r2, %r2}, {%r31847, %r31848, %r31849, %r31850};
	bar.warp.sync 	-1;
	wmma.mma.sync.aligned.row.col.m32n8k16.f16.f16 {%r31855, %r31856, %r31857, %r31858}, {%r2, %r2, %r2, %r2, %r2, %r2, %r2, %r2}, {%r2, %r2, %r2, %r2, %r2, %r2, %r2, %r2}, {%r31851, %r31852, %r31853, %r31854};
	bar.warp.sync 	-1;
	wmma.mma.sync.aligned.row.col.m32n8k16.f16.f16 {%r31859, %r31860, %r31861, %r31862}, {%r2, %r2, %r2, %r2, %r2, %r2, %r2, %r2}, {%r2, %r2, %r2, %r2, %r2, %r2, %r2, %r2}, {%r31855, %r31856, %r31857, %r31858};
	bar.warp.sync 	-1;
	wmma.mma.sync.aligned.row.col.m32n8k16.f16.f16 {%r31863, %r31864, %r31865, %r31866}, {%r2, %r2, %r2, %r2, %r2, %r2, %r2, %r2}, {%r2, %r2, %r2, %r2, %r2, %r2, %r2, %r2}, {%r31859, %r31860, %r31861, %r31862};
	bar.warp.sync 	-1;
	wmma.mma.sync.aligned.row.col.m32n8k16.f16.f16 {%r31867, %r31868, %r31869, %r31870}, {%r2, %r2, %r2, %r2, %r2, %r2, %r2, %r2}, {%r2, %r2, %r2, %r2, %r2, %r2, %r2, %r2}, {%r31863, %r31864, %r31865, %r31866};
	bar.warp.sync 	-1;
	wmma.mma.sync.aligned.row.col.m32n8k16.f16.f16 {%r31871, %r31872, %r31873, %r31874}, {%r2, %r2, %r2, %r2, %r2, %r2, %r2, %r2}, {%r2, %r2, %r2, %r2, %r2, %r2, %r2, %r2}, {%r31867, %r31868, %r31869, %r31870};
	bar.warp.sync 	-1;
	wmma.mma.sync.aligned.row.col.m32n8k16.f16.f16 {%r31875, %r31876, %r31877, %r31878}, {%r2, %r2, %r2, %r2, %r2, %r2, %r2, %r2}, {%r2, %r2, %r2, %r2, %r2, %r2, %r2, %r2}, {%r31871, %r31872, %r31873, %r31874};
	bar.warp.sync 	-1;
	wmma.mma.sync.aligned.row.col.m32n8k16.f16.f16 {%r31879, %r31880, %r31881, %r31882}, {%r2, %r2, %r2, %r2, %r2, %r2, %r2, %r2}, {%r2, %r2, %r2, %r2, %r2, %r2, %r2, %r2}, {%r31875, %r31876, %r31877, %r31878};
	bar.warp.sync 	-1;
	wmma.mma.sync.aligned.row.col.m32n8k16.f16.f16 {%r31883, %r31884, %r31885, %r31886}, {%r2, %r2, %r2, %r2, %r2, %r2, %r2, %r2}, {%r2, %r2, %r2, %r2, %r2, %r2, %r2, %r2}, {%r31879, %r31880, %r31881, %r31882};
	bar.warp.sync 	-1;
	wmma.mma.sync.aligned.row.col.m32n8k16.f16.f16 {%r31887, %r31888, %r31889, %r31890}, {%r2, %r2, %r2, %r2, %r2, %r2, %r2, %r2}, {%r2, %r2, %r2, %r2, %r2, %r2, %r2, %r2}, {%r31883, %r31884, %r31885, %r31886};
	bar.warp.sync 	-1;
	wmma.mma.sync.aligned.row.col.m32n8k16.f16.f16 {%r31891, %r31892, %r31893, %r31894}, {%r2, %r2, %r2, %r2, %r2, %r2, %r2, %r2}, {%r2, %r2, %r2, %r2, %r2, %r2, %r2, %r2}, {%r31887, %r31888, %r31889, %r31890};
	bar.warp.sync 	-1;
	wmma.mma.sync.aligned.row.col.m32n8k16.f16.f16 {%r31895, %r31896, %r31897, %r31898}, {%r2, %r2, %r2, %r2, %r2, %r2, %r2, %r2}, {%r2, %r2, %r2, %r2, %r2, %r2, %r2, %r2}, {%r31891, %r31892, %r31893, %r31894};
	bar.warp.sync 	-1;
	wmma.mma.sync.aligned.row.col.m32n8k16.f16.f16 {%r31899, %r31900, %r31901, %r31902}, {%r2, %r2, %r2, %r2, %r2, %r2, %r2, %r2}, {%r2, %r2, %r2, %r2, %r2, %r2, %r2, %r2}, {%r31895, %r31896, %r31897, %r31898};
	bar.warp.sync 	-1;
	wmma.mma.sync.aligned.row.col.m32n8k16.f16.f16 {%r31903, %r31904, %r31905, %r31906}, {%r2, %r2, %r2, %r2, %r2, %r2, %r2, %r2}, {%r2, %r2, %r2, %r2, %r2, %r2, %r2, %r2}, {%r31899, %r31900, %r31901, %r31902};
	bar.warp.sync 	-1;
	wmma.mma.sync.aligned.row.col.m32n8k16.f16.f16 {%r31907, %r31908, %r31909, %r31910}, {%r2, %r2, %r2, %r2, %r2, %r2, %r2, %r2}, {%r2, %r2, %r2, %r2, %r2, %r2, %r2, %r2}, {%r31903, %r31904, %r31905, %r31906};
	bar.warp.sync 	-1;
	wmma.mma.sync.aligned.row.col.m32n8k16.f16.f16 {%r31911, %r31912, %r31913, %r31914}, {%r2, %r2, %r2, %r2, %r2, %r2, %r2, %r2}, {%r2, %r2, %r2, %r2, %r2, %r2, %r2, %r2}, {%r31907, %r31908, %r31909, %r31910};
	bar.warp.sync 	-1;
	wmma.mma.sync.aligned.row.col.m32n8k16.f16.f16 {%r31915, %r31916, %r31917, %r31918}, {%r2, %r2, %r2, %r2, %r2, %r2, %r2, %r2}, {%r2, %r2, %r2, %r2, %r2, %r2, %r2, %r2}, {%r31911, %r31912, %r31913, %r31914};
	bar.warp.sync 	-1;
	wmma.mma.sync.aligned.row.col.m32n8k16.f16.f16 {%r31919, %r31920, %r31921, %r31922}, {%r2, %r2, %r2, %r2, %r2, %r2, %r2, %r2}, {%r2, %r2, %r2, %r2, %r2, %r2, %r2, %r2}, {%r31915, %r31916, %r31917, %r31918};
	bar.warp.sync 	-1;
	wmma.mma.sync.aligned.row.col.m32n8k16.f16.f16 {%r31923, %r31924, %r31925, %r31926}, {%r2, %r2, %r2, %r2, %r2, %r2, %r2, %r2}, {%r2, %r2, %r2, %r2, %r2, %r2, %r2, %r2}, {%r31919, %r31920, %r31921, %r31922};
	bar.warp.sync 	-1;
	wmma.mma.sync.aligned.row.col.m32n8k16.f16.f16 {%r31927, %r31928, %r31929, %r31930}, {%r2, %r2, %r2, %r2, %r2, %r2, %r2, %r2}, {%r2, %r2, %r2, %r2, %r2, %r2, %r2, %r2}, {%r31923, %r31924, %r31925, %r31926};
	bar.warp.sync 	-1;
	wmma.mma.sync.aligned.row.col.m32n8k16.f16.f16 {%r31931, %r31932, %r31933, %r31934}, {%r2, %r2, %r2, %r2, %r2, %r2, %r2, %r2}, {%r2, %r2, %r2, %r2, %r2, %r2, %r2, %r2}, {%r31927, %r31928, %r31929, %r31930};
	bar.warp.sync 	-1;
	wmma.mma.sync.aligned.row.col.m32n8k16.f16.f16 {%r31935, %r31936, %r31937, %r31938}, {%r2, %r2, %r2, %r2, %r2, %r2, %r2, %r2}, {%r2, %r2, %r2, %r2, %r2, %r2, %r2, %r2}, {%r31931, %r31932, %r31933, %r31934};
	bar.warp.sync 	-1;
	wmma.mma.sync.aligned.row.col.m32n8k16.f16.f16 {%r31939, %r31940, %r31941, %r31942}, {%r2, %r2, %r2, %r2, %r2, %r2, %r2, %r2}, {%r2, %r2, %r2, %r2, %r2, %r2, %r2, %r2}, {%r31935, %r31936, %r31937, %r31938};
	bar.warp.sync 	-1;
	wmma.mma.sync.aligned.row.col.m32n8k16.f16.f16 {%r31943, %r31944, %r31945, %r31946}, {%r2, %r2, %r2, %r2, %r2, %r2, %r2, %r2}, {%r2, %r2, %r2, %r2, %r2, %r2, %r2, %r2}, {%r31939, %r31940, %r31941, %r31942};
	bar.warp.sync 	-1;
	wmma.mma.sync.aligned.row.col.m32n8k16.f16.f16 {%r31947, %r31948, %r31949, %r31950}, {%r2, %r2, %r2, %r2, %r2, %r2, %r2, %r2}, {%r2, %r2, %r2, %r2, %r2, %r2, %r2, %r2}, {%r31943, %r31944, %r31945, %r31946};
	bar.warp.sync 	-1;
	wmma.mma.sync.aligned.row.col.m32n8k16.f16.f16 {%r31951, %r31952, %r31953, %r31954}, {%r2, %r2, %r2, %r2, %r2, %r2, %r2, %r2}, {%r2, %r2, %r2, %r2, %r2, %r2, %r2, %r2}, {%r31947, %r31948, %r31949, %r31950};
	bar.warp.sync 	-1;
	wmma.mma.sync.aligned.row.col.m32n8k16.f16.f16 {%r31955, %r31956, %r31957, %r31958}, {%r2, %r2, %r2, %r2, %r2, %r2, %r2, %r2}, {%r2, %r2, %r2, %r2, %r2, %r2, %r2, %r2}, {%r31951, %r31952, %r31953, %r31954};
	bar.warp.sync 	-1;
	wmma.mma.sync.aligned.row.col.m32n8k16.f16.f16 {%r31959, %r31960, %r31961, %r31962}, {%r2, %r2, %r2, %r2, %r2, %r2, %r2, %r2}, {%r2, %r2, %r2, %r2, %r2, %r2, %r2, %r2}, {%r31955, %r31956, %r31957, %r31958};
	bar.warp.sync 	-1;
	wmma.mma.sync.aligned.row.col.m32n8k16.f16.f16 {%r31963, %r31964, %r31965, %r31966}, {%r2, %r2, %r2, %r2, %r2, %r2, %r2, %r2}, {%r2, %r2, %r2, %r2, %r2, %r2, %r2, %r2}, {%r31959, %r31960, %r31961, %r31962};
	bar.warp.sync 	-1;
	wmma.mma.sync.aligned.row.col.m32n8k16.f16.f16 {%r31967, %r31968, %r31969, %r31970}, {%r2, %r2, %r2, %r2, %r2, %r2, %r2, %r2}, {%r2, %r2, %r2, %r2, %r2, %r2, %r2, %r2}, {%r31963, %r31964, %r31965, %r31966};
	bar.warp.sync 	-1;
	wmma.mma.sync.aligned.row.col.m32n8k16.f16.f16 {%r31971, %r31972, %r31973, %r31974}, {%r2, %r2, %r2, %r2, %r2, %r2, %r2, %r2}, {%r2, %r2, %r2, %r2, %r2, %r2, %r2, %r2}, {%r31967, %r31968, %r31969, %r31970};
	bar.warp.sync 	-1;
	wmma.mma.sync.aligned.row.col.m32n8k16.f16.f16 {%r31975, %r31976, %r31977, %r31978}, {%r2, %r2, %r2, %r2, %r2, %r2, %r2, %r2}, {%r2, %r2, %r2, %r2, %r2, %r2, %r2, %r2}, {%r31971, %r31972, %r31973, %r31974};
	bar.warp.sync 	-1;
	wmma.mma.sync.aligned.row.col.m32n8k16.f16.f16 {%r31979, %r31980, %r31981, %r31982}, {%r2, %r2, %r2, %r2, %r2, %r2, %r2, %r2}, {%r2, %r2, %r2, %r2, %r2, %r2, %r2, %r2}, {%r31975, %r31976, %r31977, %r31978};
	bar.warp.sync 	-1;
	wmma.mma.sync.aligned.row.col.m32n8k16.f16.f16 {%r31983, %r31984, %r31985, %r31986}, {%r2, %r2, %r2, %r2, %r2, %r2, %r2, %r2}, {%r2, %r2, %r2, %r2, %r2, %r2, %r2, %r2}, {%r31979, %r31980, %r31981, %r31982};
	bar.warp.sync 	-1;
	wmma.mma.sync.aligned.row.col.m32n8k16.f16.f16 {%r31987, %r31988, %r31989, %r31990}, {%r2, %r2, %r2, %r2, %r2, %r2, %r2, %r2}, {%r2, %r2, %r2, %r2, %r2, %r2, %r2, %r2}, {%r31983, %r31984, %r31985, %r31986};
	bar.warp.sync 	-1;
	wmma.mma.sync.aligned.row.col.m32n8k16.f16.f16 {%r31991, %r31992, %r31993, %r31994}, {%r2, %r2, %r2, %r2, %r2, %r2, %r2, %r2}, {%r2, %r2, %r2, %r2, %r2, %r2, %r2, %r2}, {%r31987, %r31988, %r31989, %r31990};
	bar.warp.sync 	-1;
	wmma.mma.sync.aligned.row.col.m32n8k16.f16.f16 {%r31995, %r31996, %r31997, %r31998}, {%r2, %r2, %r2, %r2, %r2, %r2, %r2, %r2}, {%r2, %r2, %r2, %r2, %r2, %r2, %r2, %r2}, {%r31991, %r31992, %r31993, %r31994};
	bar.warp.sync 	-1;
	wmma.mma.sync.aligned.row.col.m32n8k16.f16.f16 {%r31999, %r32000, %r32001, %r32002}, {%r2, %r2, %r2, %r2, %r2, %r2, %r2, %r2}, {%r2, %r2, %r2, %r2, %r2, %r2, %r2, %r2}, {%r31995, %r31996, %r31997, %r31998};
	bar.warp.sync 	-1;
	wmma.mma.sync.aligned.row.col.m32n8k16.f16.f16 {%r32003, %r32004, %r32005, %r32006}, {%r2, %r2, %r2, %r2, %r2, %r2, %r2, %r2}, {%r2, %r2, %r2, %r2, %r2, %r2, %r2, %r2}, {%r31999, %r32000, %r32001, %r32002};
	bar.warp.sync 	-1;
	wmma.mma.sync.aligned.row.col.m32n8k16.f16.f16 {%r32007, %r32008, %r32009, %r32010}, {%r2, %r2, %r2, %r2, %r2, %r2, %r2, %r2}, {%r2, %r2, %r2, %r2, %r2, %r2, %r2, %r2}, {%r32003, %r32004, %r32005, %r32006};
	bar.warp.sync 	-1;
	wmma.mma.sync.aligned.row.col.m32n8k16.f16.f16 {%r32011, %r32012, %r32013, %r32014}, {%r2, %r2, %r2, %r2, %r2, %r2, %r2, %r2}, {%r2, %r2, %r2, %r2, %r2, %r2, %r2, %r2}, {%r32007, %r32008, %r32009, %r32010};
	bar.warp.sync 	-1;
	wmma.mma.sync.aligned.row.col.m32n8k16.f16.f16 {%r32015, %r32016, %r32017, %r32018}, {%r2, %r2, %r2, %r2, %r2, %r2, %r2, %r2}, {%r2, %r2, %r2, %r2, %r2, %r2, %r2, %r2}, {%r32011, %r32012, %r32013, %r32014};
	bar.warp.sync 	-1;
	wmma.mma.sync.aligned.row.col.m32n8k16.f16.f16 {%r32019, %r32020, %r32021, %r32022}, {%r2, %r2, %r2, %r2, %r2, %r2, %r2, %r2}, {%r2, %r2, %r2, %r2, %r2, %r2, %r2, %r2}, {%r32015, %r32016, %r32017, %r32018};
	bar.warp.sync 	-1;
	wmma.mma.sync.aligned.row.col.m32n8k16.f16.f16 {%r32023, %r32024, %r32025, %r32026}, {%r2, %r2, %r2, %r2, %r2, %r2, %r2, %r2}, {%r2, %r2, %r2, %r2, %r2, %r2, %r2, %r2}, {%r32019, %r32020, %r32021, %r32022};
	bar.warp.sync 	-1;
	wmma.mma.sync.aligned.row.col.m32n8k16.f16.f16 {%r32027, %r32028, %r32029, %r32030}, {%r2, %r2, %r2, %r2, %r2, %r2, %r2, %r2}, {%r2, %r2, %r2, %r2, %r2, %r2, %r2, %r2}, {%r32023, %r32024, %r32025, %r32026};
	bar.warp.sync 	-1;
	wmma.mma.sync.aligned.row.col.m32n8k16.f16.f16 {%r32031, %r32032, %r32033, %r32034}, {%r2, %r2, %r2, %r2, %r2, %r2, %r2, %r2}, {%r2, %r2, %r2, %r2, %r2, %r2, %r2, %r2}, {%r32027, %r32028, %r32029, %r32030};
	bar.warp.sync 	-1;
	wmma.mma.sync.aligned.row.col.m32n8k16.f16.f16 {%r32035, %r32036, %r32037, %r32038}, {%r2, %r2, %r2, %r2, %r2, %r2, %r2, %r2}, {%r2, %r2, %r2, %r2, %r2, %r2, %r2, %r2}, {%r32031, %r32032, %r32033, %r32034};
	bar.warp.sync 	-1;
	wmma.mma.sync.aligned.row.col.m32n8k16.f16.f16 {%r32039, %r32040, %r32041, %r32042}, {%r2, %r2, %r2, %r2, %r2, %r2, %r2, %r2}, {%r2, %r2, %r2, %r2, %r2, %r2, %r2, %r2}, {%r32035, %r32036, %r32037, %r32038};
	bar.warp.sync 	-1;
	wmma.mma.sync.aligned.row.col.m32n8k16.f16.f16 {%r32043, %r32044, %r32045, %r32046}, {%r2, %r2, %r2, %r2, %r2, %r2, %r2, %r2}, {%r2, %r2, %r2, %r2, %r2, %r2, %r2, %r2}, {%r32039, %r32040, %r32041, %r32042};
	bar.warp.sync 	-1;
	wmma.mma.sync.aligned.row.col.m32n8k16.f16.f16 {%r32047, %r32048, %r32049, %r32050}, {%r2, %r2, %r2, %r2, %r2, %r2, %r2, %r2}, {%r2, %r2, %r2, %r2, %r2, %r2, %r2, %r2}, {%r32043, %r32044, %r32045, %r32046};
	bar.warp.sync 	-1;
	wmma.mma.sync.aligned.row.col.m32n8k16.f16.f16 {%r32051, %r32052, %r32053, %r32054}, {%r2, %r2, %r2, %r2, %r2, %r2, %r2, %r2}, {%r2, %r2, %r2, %r2, %r2, %r2, %r2, %r2}, {%r32047, %r32048, %r32049, %r32050};
	bar.warp.sync 	-1;
	wmma.mma.sync.aligned.row.col.m32n8k16.f16.f16 {%r32055, %r32056, %r32057, %r32058}, {%r2, %r2, %r2, %r2, %r2, %r2, %r2, %r2}, {%r2, %r2, %r2, %r2, %r2, %r2, %r2, %r2}, {%r32051, %r32052, %r32053, %r32054};
	bar.warp.sync 	-1;
	wmma.mma.sync.aligned.row.col.m32n8k16.f16.f16 {%r32059, %r32060, %r32061, %r32062}, {%r2, %r2, %r2, %r2, %r2, %r2, %r2, %r2}, {%r2, %r2, %r2, %r2, %r2, %r2, %r2, %r2}, {%r32055, %r32056, %r32057, %r32058};
	bar.warp.sync 	-1;
	wmma.mma.sync.aligned.row.col.m32n8k16.f16.f16 {%r32063, %r32064, %r32065, %r32066}, {%r2, %r2, %r2, %r2, %r2, %r2, %r2, %r2}, {%r2, %r2, %r2, %r2, %r2, %r2, %r2, %r2}, {%r32059, %r32060, %r32061, %r32062};
	bar.warp.sync 	-1;
	wmma.mma.sync.aligned.row.col.m32n8k16.f16.f16 {%r32067, %r32068, %r32069, %r32070}, {%r2, %r2, %r2, %r2, %r2, %r2, %r2, %r2}, {%r2, %r2, %r2, %r2, %r2, %r2, %r2, %r2}, {%r32063, %r32064, %r32065, %r32066};
	bar.warp.sync 	-1;
	wmma.mma.sync.aligned.row.col.m32n8k16.f16.f16 {%r32071, %r32072, %r32073, %r32074}, {%r2, %r2, %r2, %r2, %r2, %r2, %r2, %r2}, {%r2, %r2, %r2, %r2, %r2, %r2, %r2, %r2}, {%r32067, %r32068, %r32069, %r32070};
	bar.warp.sync 	-1;
	wmma.mma.sync.aligned.row.col.m32n8k16.f16.f16 {%r32075, %r32076, %r32077, %r32078}, {%r2, %r2, %r2, %r2, %r2, %r2, %r2, %r2}, {%r2, %r2, %r2, %r2, %r2, %r2, %r2, %r2}, {%r32071, %r32072, %r32073, %r32074};
	bar.warp.sync 	-1;
	wmma.mma.sync.aligned.row.col.m32n8k16.f16.f16 {%r32079, %r32080, %r32081, %r32082}, {%r2, %r2, %r2, %r2, %r2, %r2, %r2, %r2}, {%r2, %r2, %r2, %r2, %r2, %r2, %r2, %r2}, {%r32075, %r32076, %r32077, %r32078};
	bar.warp.sync 	-1;
	wmma.mma.sync.aligned.row.col.m32n8k16.f16.f16 {%r32083, %r32084, %r32085, %r32086}, {%r2, %r2, %r2, %r2, %r2, %r2, %r2, %r2}, {%r2, %r2, %r2, %r2, %r2, %r2, %r2, %r2}, {%r32079, %r32080, %r32081, %r32082};
	bar.warp.sync 	-1;
	wmma.mma.sync.aligned.row.col.m32n8k16.f16.f16 {%r32087, %r32088, %r32089, %r32090}, {%r2, %r2, %r2, %r2, %r2, %r2, %r2, %r2}, {%r2, %r2, %r2, %r2, %r2, %r2, %r2, %r2}, {%r32083, %r32084, %r32085, %r32086};
	bar.warp.sync 	-1;
	wmma.mma.sync.aligned.row.col.m32n8k16.f16.f16 {%r32091, %r32092, %r32093, %r32094}, {%r2, %r2, %r2, %r2, %r2, %r2, %r2, %r2}, {%r2, %r2, %r2, %r2, %r2, %r2, %r2, %r2}, {%r32087, %r32088, %r32089, %r32090};
	bar.warp.sync 	-1;
	wmma.mma.sync.aligned.row.col.m32n8k16.f16.f16 {%r32095, %r32096, %r32097, %r32098}, {%r2, %r2, %r2, %r2, %r2, %r2, %r2, %r2}, {%r2, %r2, %r2, %r2, %r2, %r2, %r2, %r2}, {%r32091, %r32092, %r32093, %r32094};
	bar.warp.sync 	-1;
	wmma.mma.sync.aligned.row.col.m32n8k16.f16.f16 {%r32099, %r32100, %r32101, %r32102}, {%r2, %r2, %r2, %r2, %r2, %r2, %r2, %r2}, {%r2, %r2, %r2, %r2, %r2, %r2, %r2, %r2}, {%r32095, %r32096, %r32097, %r32098};
	bar.warp.sync 	-1;
	wmma.mma.sync.aligned.row.col.m32n8k16.f16.f16 {%r32103, %r32104, %r32105, %r32106}, {%r2, %r2, %r2, %r2, %r2, %r2, %r2, %r2}, {%r2, %r2, %r2, %r2, %r2, %r2, %r2, %r2}, {%r32099, %r32100, %r32101, %r32102};
	bar.warp.sync 	-1;
	wmma.mma.sync.aligned.row.col.m32n8k16.f16.f16 {%r32107, %r32108, %r32109, %r32110}, {%r2, %r2, %r2, %r2, %r2, %r2, %r2, %r2}, {%r2, %r2, %r2, %r2, %r2, %r2, %r2, %r2}, {%r32103, %r32104, %r32105, %r32106};
	bar.warp.sync 	-1;
	wmma.mma.sync.aligned.row.col.m32n8k16.f16.f16 {%r32111, %r32112, %r32113, %r32114}, {%r2, %r2, %r2, %r2, %r2, %r2, %r2, %r2}, {%r2, %r2, %r2, %r2, %r2, %r2, %r2, %r2}, {%r32107, %r32108, %r32109, %r32110};
	bar.warp.sync 	-1;
	wmma.mma.sync.aligned.row.col.m32n8k16.f16.f16 {%r32115, %r32116, %r32117, %r32118}, {%r2, %r2, %r2, %r2, %r2, %r2, %r2, %r2}, {%r2, %r2, %r2, %r2, %r2, %r2, %r2, %r2}, {%r32111, %r32112, %r32113, %r32114};
	bar.warp.sync 	-1;
	wmma.mma.sync.aligned.row.col.m32n8k16.f16.f16 {%r32119, %r32120, %r32121, %r32122}, {%r2, %r2, %r2, %r2, %r2, %r2, %r2, %r2}, {%r2, %r2, %r2, %r2, %r2, %r2, %r2, %r2}, {%r32115, %r32116, %r32117, %r32118};
	bar.warp.sync 	-1;
	wmma.mma.sync.aligned.row.col.m32n8k16.f16.f16 {%r32123, %r32124, %r32125, %r32126}, {%r2, %r2, %r2, %r2, %r2, %r2, %r2, %r2}, {%r2, %r2, %r2, %r2, %r2, %r2, %r2, %r2}, {%r32119, %r32120, %r32121, %r32122};
	bar.warp.sync 	-1;
	wmma.mma.sync.aligned.row.col.m32n8k16.f16.f16 {%r32127, %r32128, %r32129, %r32130}, {%r2, %r2, %r2, %r2, %r2, %r2, %r2, %r2}, {%r2, %r2, %r2, %r2, %r2, %r2, %r2, %r2}, {%r32123, %r32124, %r32125, %r32126};
	bar.warp.sync 	-1;
	wmma.mma.sync.aligned.row.col.m32n8k16.f16.f16 {%r32131, %r32132, %r32133, %r32134}, {%r2, %r2, %r2, %r2, %r2, %r2, %r2, %r2}, {%r2, %r2, %r2, %r2, %r2, %r2, %r2, %r2}, {%r32127, %r32128, %r32129, %r32130};
	bar.warp.sync 	-1;
	wmma.mma.sync.aligned.row.col.m32n8k16.f16.f16 {%r32135, %r32136, %r32137, %r32138}, {%r2, %r2, %r2, %r2, %r2, %r2, %r2, %r2}, {%r2, %r2, %r2, %r2, %r2, %r2, %r2, %r2}, {%r32131, %r32132, %r32133, %r32134};
	bar.warp.sync 	-1;
	wmma.mma.sync.aligned.row.col.m32n8k16.f16.f16 {%r32139, %r32140, %r32141, %r32142}, {%r2, %r2, %r2, %r2, %r2, %r2, %r2, %r2}, {%r2, %r2, %r2, %r2, %r2, %r2, %r2, %r2}, {%r32135, %r32136, %r32137, %r32138};
	bar.warp.sync 	-1;
	wmma.mma.sync.aligned.row.col.m32n8k16.f16.f16 {%r32143, %r32144, %r32145, %r32146}, {%r2, %r2, %r2, %r2, %r2, %r2, %r2, %r2}, {%r2, %r2, %r2, %r2, %r2, %r2, %r2, %r2}, {%r32139, %r32140, %r32141, %r32142};
	bar.warp.sync 	-1;
	wmma.mma.sync.aligned.row.col.m32n8k16.f16.f16 {%r32147, %r32148, %r32149, %r32150}, {%r2, %r2, %r2, %r2, %r2, %r2, %r2, %r2}, {%r2, %r2, %r2, %r2, %r2, %r2, %r2, %r2}, {%r32143, %r32144, %r32145, %r32146};
	bar.warp.sync 	-1;
	wmma.mma.sync.aligned.row.col.m32n8k16.f16.f16 {%r32151, %r32152, %r32153, %r32154}, {%r2, %r2, %r2, %r2, %r2, %r2, %r2, %r2}, {%r2, %r2, %r2, %r2, %r2, %r2, %r2, %r2}, {%r32147, %r32148, %r32149, %r32150};
	bar.warp.sync 	-1;
	wmma.mma.sync.aligned.row.col.m32n8k16.f16.f16 {%r32155, %r32156, %r32157, %r32158}, {%r2, %r2, %r2, %r2, %r2, %r2, %r2, %r2}, {%r2, %r2, %r2, %r2, %r2, %r2, %r2, %r2}, {%r32151, %r32152, %r32153, %r32154};
	bar.warp.sync 	-1;
	wmma.mma.sync.aligned.row.col.m32n8k16.f16.f16 {%r32159, %r32160, %r32161, %r32162}, {%r2, %r2, %r2, %r2, %r2, %r2, %r2, %r2}, {%r2, %r2, %r2, %r2, %r2, %r2, %r2, %r2}, {%r32155, %r32156, %r32157, %r32158};
	bar.warp.sync 	-1;
	wmma.mma.sync.aligned.row.col.m32n8k16.f16.f16 {%r32163, %r32164, %r32165, %r32166}, {%r2, %r2, %r2, %r2, %r2, %r2, %r2, %r2}, {%r2, %r2, %r2, %r2, %r2, %r2, %r2, %r2}, {%r32159, %r32160, %r32161, %r32162};
	bar.warp.sync 	-1;
	wmma.mma.sync.aligned.row.col.m32n8k16.f16.f16 {%r32167, %r32168, %r32169, %r32170}, {%r2, %r2, %r2, %r2, %r2, %r2, %r2, %r2}, {%r2, %r2, %r2, %r2, %r2, %r2, %r2, %r2}, {%r32163, %r32164, %r32165, %r32166};
	bar.warp.sync 	-1;
	wmma.mma.sync.aligned.row.col.m32n8k16.f16.f16 {%r32171, %r32172, %r32173, %r32174}, {%r2, %r2, %r2, %r2, %r2, %r2, %r2, %r2}, {%r2, %r2, %r2, %r2, %r2, %r2, %r2, %r2}, {%r32167, %r32168, %r32169, %r32170};
	bar.warp.sync 	-1;
	wmma.mma.sync.aligned.row.col.m32n8k16.f16.f16 {%r32175, %r32176, %r32177, %r32178}, {%r2, %r2, %r2, %r2, %r2, %r2, %r2, %r2}, {%r2, %r2, %r2, %r2, %r2, %r2, %r2, %r2}, {%r32171, %r32172, %r32173, %r32174};
	bar.warp.sync 	-1;
	wmma.mma.sync.aligned.row.col.m32n8k16.f16.f16 {%r32179, %r32180, %r32181, %r32182}, {%r2, %r2, %r2, %r2, %r2, %r2, %r2, %r2}, {%r2, %r2, %r2, %r2, %r2, %r2, %r2, %r2}, {%r32175, %r32176, %r32177, %r32178};
	bar.warp.sync 	-1;
	wmma.mma.sync.aligned.row.col.m32n8k16.f16.f16 {%r32183, %r32184, %r32185, %r32186}, {%r2, %r2, %r2, %r2, %r2, %r2, %r2, %r2}, {%r2, %r2, %r2, %r2, %r2, %r2, %r2, %r2}, {%r32179, %r32180, %r32181, %r32182};
	bar.warp.sync 	-1;
	wmma.mma.sync.aligned.row.col.m32n8k16.f16.f16 {%r32187, %r32188, %r32189, %r32190}, {%r2, %r2, %r2, %r2, %r2, %r2, %r2, %r2}, {%r2, %r2, %r2, %r2, %r2, %r2, %r2, %r2}, {%r32183, %r32184, %r32185, %r32186};
	bar.warp.sync 	-1;
	wmma.mma.sync.aligned.row.col.m32n8k16.f16.f16 {%r32191, %r32192, %r32193, %r32194}, {%r2, %r2, %r2, %r2, %r2, %r2, %r2, %r2}, {%r2, %r2, %r2, %r2, %r2, %r2, %r2, %r2}, {%r32187, %r32188, %r32189, %r32190};
	bar.warp.sync 	-1;
	wmma.mma.sync.aligned.row.col.m32n8k16.f16.f16 {%r32195, %r32196, %r32197, %r32198}, {%r2, %r2, %r2, %r2, %r2, %r2, %r2, %r2}, {%r2, %r2, %r2, %r2, %r2, %r2, %r2, %r2}, {%r32191, %r32192, %r32193, %r32194};
	bar.warp.sync 	-1;
	wmma.mma.sync.aligned.row.col.m32n8k16.f16.f16 {%r32199, %r32200, %r32201, %r32202}, {%r2, %r2, %r2, %r2, %r2, %r2, %r2, %r2}, {%r2, %r2, %r2, %r2, %r2, %r2, %r2, %r2}, {%r32195, %r32196, %r32197, %r32198};
	bar.warp.sync 	-1;
	wmma.mma.sync.aligned.row.col.m32n8k16.f16.f16 {%r32203, %r32204, %r32205, %r32206}, {%r2, %r2, %r2, %r2, %r2, %r2, %r2, %r2}, {%r2, %r2, %r2, %r2, %r2, %r2, %r2, %r2}, {%r32199, %r32200, %r32201, %r32202};
	bar.warp.sync 	-1;
	wmma.mma.sync.aligned.row.col.m32n8k16.f16.f16 {%r32207, %r32208, %r32209, %r32210}, {%r2, %r2, %r2, %r2, %r2, %r2, %r2, %r2}, {%r2, %r2, %r2, %r2, %r2, %r2, %r2, %r2}, {%r32203, %r32204, %r32205, %r32206};
	bar.warp.sync 	-1;
	wmma.mma.sync.aligned.row.col.m32n8k16.f16.f16 {%r32211, %r32212, %r32213, %r32214}, {%r2, %r2, %r2, %r2, %r2, %r2, %r2, %r2}, {%r2, %r2, %r2, %r2, %r2, %r2, %r2, %r2}, {%r32207, %r32208, %r32209, %r32210};
	bar.warp.sync 	-1;
	wmma.mma.sync.aligned.row.col.m32n8k16.f16.f16 {%r32215, %r32216, %r32217, %r32218}, {%r2, %r2, %r2, %r2, %r2, %r2, %r2, %r2}, {%r2, %r2, %r2, %r2, %r2, %r2, %r2, %r2}, {%r32211, %r32212, %r32213, %r32214};
	bar.warp.sync 	-1;
	wmma.mma.sync.aligned.row.col.m32n8k16.f16.f16 {%r32219, %r32220, %r32221, %r32222}, {%r2, %r2, %r2, %r2, %r2, %r2, %r2, %r2}, {%r2, %r2, %r2, %r2, %r2, %r2, %r2, %r2}, {%r32215, %r32216, %r32217, %r32218};
	bar.warp.sync 	-1;
	wmma.mma.sync.aligned.row.col.m32n8k16.f16.f16 {%r32223, %r32224, %r32225, %r32226}, {%r2, %r2, %r2, %r2, %r2, %r2, %r2, %r2}, {%r2, %r2, %r2, %r2, %r2, %r2, %r2, %r2}, {%r32219, %r32220, %r32221, %r32222};
	bar.warp.sync 	-1;
	wmma.mma.sync.aligned.row.col.m32n8k16.f16.f16 {%r32227, %r32228, %r32229, %r32230}, {%r2, %r2, %r2, %r2, %r2, %r2, %r2, %r2}, {%r2, %r2, %r2, %r2, %r2, %r2, %r2, %r2}, {%r32223, %r32224, %r32225, %r32226};
	bar.warp.sync 	-1;
	wmma.mma.sync.aligned.row.col.m32n8k16.f16.f16 {%r32231, %r32232, %r32233, %r32234}, {%r2, %r2, %r2, %r2, %r2, %r2, %r2, %r2}, {%r2, %r2, %r2, %r2, %r2, %r2, %r2, %r2}, {%r32227, %r32228, %r32229, %r32230};
	bar.warp.sync 	-1;
	wmma.mma.sync.aligned.row.col.m32n8k16.f16.f16 {%r32235, %r32236, %r32237, %r32238}, {%r2, %r2, %r2, %r2, %r2, %r2, %r2, %r2}, {%r2, %r2, %r2, %r2, %r2, %r2, %r2, %r2}, {%r32231, %r32232, %r32233, %r32234};
	bar.warp.sync 	-1;
	wmma.mma.sync.aligned.row.col.m32n8k16.f16.f16 {%r32239, %r32240, %r32241, %r32242}, {%r2, %r2, %r2, %r2, %r2, %r2, %r2, %r2}, {%r2, %r2, %r2, %r2, %r2, %r2, %r2, %r2}, {%r32235, %r32236, %r32237, %r32238};
	bar.warp.sync 	-1;
	wmma.mma.sync.aligned.row.col.m32n8k16.f16.f16 {%r32243, %r32244, %r32245, %r32246}, {%r2, %r2, %r2, %r2, %r2, %r2, %r2, %r2}, {%r2, %r2, %r2, %r2, %r2, %r2, %r2, %r2}, {%r32239, %r32240, %r32241, %r32242};
	bar.warp.sync 	-1;
	wmma.mma.sync.aligned.row.col.m32n8k16.f16.f16 {%r32247, %r32248, %r32249, %r32250}, {%r2, %r2, %r2, %r2, %r2, %r2, %r2, %r2}, {%r2, %r2, %r2, %r2, %r2, %r2, %r2, %r2}, {%r32243, %r32244, %r32245, %r32246};
	bar.warp.sync 	-1;
	wmma.mma.sync.aligned.row.col.m32n8k16.f16.f16 {%r32251, %r32252, %r32253, %r32254}, {%r2, %r2, %r2, %r2, %r2, %r2, %r2, %r2}, {%r2, %r2, %r2, %r2, %r2, %r2, %r2, %r2}, {%r32247, %r32248, %r32249, %r32250};
	bar.warp.sync 	-1;
	wmma.mma.sync.aligned.row.col.m32n8k16.f16.f16 {%r32255, %r32256, %r32257, %r32258}, {%r2, %r2, %r2, %r2, %r2, %r2, %r2, %r2}, {%r2, %r2, %r2, %r2, %r2, %r2, %r2, %r2}, {%r32251, %r32252, %r32253, %r32254};
	bar.warp.sync 	-1;
	wmma.mma.sync.aligned.row.col.m32n8k16.f16.f16 {%r32259, %r32260, %r32261, %r32262}, {%r2, %r2, %r2, %r2, %r2, %r2, %r2, %r2}, {%r2, %r2, %r2, %r2, %r2, %r2, %r2, %r2}, {%r32255, %r32256, %r32257, %r32258};
	bar.warp.sync 	-1;
	wmma.mma.sync.aligned.row.col.m32n8k16.f16.f16 {%r32263, %r32264, %r32265, %r32266}, {%r2, %r2, %r2, %r2, %r2, %r2, %r2, %r2}, {%r2, %r2, %r2, %r2, %r2, %r2, %r2, %r2}, {%r32259, %r32260, %r32261, %r32262};
	bar.warp.sync 	-1;
	wmma.mma.sync.aligned.row.col.m32n8k16.f16.f16 {%r32267, %r32268, %r32269, %r32270}, {%r2, %r2, %r2, %r2, %r2, %r2, %r2, %r2}, {%r2, %r2, %r2, %r2, %r2, %r2, %r2, %r2}, {%r32263, %r32264, %r32265, %r32266};
	bar.warp.sync 	-1;
	wmma.mma.sync.aligned.row.col.m32n8k16.f16.f16 {%r32271, %r32272, %r32273, %r32274}, {%r2, %r2, %r2, %r2, %r2, %r2, %r2, %r2}, {%r2, %r2, %r2, %r2, %r2, %r2, %r2, %r2}, {%r32267, %r32268, %r32269, %r32270};
	bar.warp.sync 	-1;
	wmma.mma.sync.aligned.row.col.m32n8k16.f16.f16 {%r32275, %r32276, %r32277, %r32278}, {%r2, %r2, %r2, %r2, %r2, %r2, %r2, %r2}, {%r2, %r2, %r2, %r2, %r2, %r2, %r2, %r2}, {%r32271, %r32272, %r32273, %r32274};
	bar.warp.sync 	-1;
	wmma.mma.sync.aligned.row.col.m32n8k16.f16.f16 {%r32279, %r32280, %r32281, %r32282}, {%r2, %r2, %r2, %r2, %r2, %r2, %r2, %r2}, {%r2, %r2, %r2, %r2, %r2, %r2, %r2, %r2}, {%r32275, %r32276, %r32277, %r32278};
	bar.warp.sync 	-1;
	wmma.mma.sync.aligned.row.col.m32n8k16.f16.f16 {%r32283, %r32284, %r32285, %r32286}, {%r2, %r2, %r2, %r2, %r2, %r2, %r2, %r2}, {%r2, %r2, %r2, %r2, %r2, %r2, %r2, %r2}, {%r32279, %r32280, %r32281, %r32282};
	bar.warp.sync 	-1;
	wmma.mma.sync.aligned.row.col.m32n8k16.f16.f16 {%r32287, %r32288, %r32289, %r32290}, {%r2, %r2, %r2, %r2, %r2, %r2, %r2, %r2}, {%r2, %r2, %r2, %r2, %r2, %r2, %r2, %r2}, {%r32283, %r32284, %r32285, %r32286};
	bar.warp.sync 	-1;
	wmma.mma.sync.aligned.row.col.m32n8k16.f16.f16 {%r32291, %r32292, %r32293, %r32294}, {%r2, %r2, %r2, %r2, %r2, %r2, %r2, %r2}, {%r2, %r2, %r2, %r2, %r2, %r2, %r2, %r2}, {%r32287, %r32288, %r32289, %r32290};
	bar.warp.sync 	-1;
	wmma.mma.sync.aligned.row.col.m32n8k16.f16.f16 {%r32295, %r32296, %r32297, %r32298}, {%r2, %r2, %r2, %r2, %r2, %r2, %r2, %r2}, {%r2, %r2, %r2, %r2, %r2, %r2, %r2, %r2}, {%r32291, %r32292, %r32293, %r32294};
	bar.warp.sync 	-1;
	wmma.mma.sync.aligned.row.col.m32n8k16.f16.f16 {%r32299, %r32300, %r32301, %r32302}, {%r2, %r2, %r2, %r2, %r2, %r2, %r2, %r2}, {%r2, %r2, %r2, %r2, %r2, %r2, %r2, %r2}, {%r32295, %r32296, %r32297, %r32298};
	bar.warp.sync 	-1;
	wmma.mma.sync.aligned.row.col.m32n8k16.f16.f16 {%r32303, %r32304, %r32305, %r32306}, {%r2, %r2, %r2, %r2, %r2, %r2, %r2, %r2}, {%r2, %r2, %r2, %r2, %r2, %r2, %r2, %r2}, {%r32299, %r32300, %r32301, %r32302};
	bar.warp.sync 	-1;
	wmma.mma.sync.aligned.row.col.m32n8k16.f16.f16 {%r32307, %r32308, %r32309, %r32310}, {%r2, %r2, %r2, %r2, %r2, %r2, %r2, %r2}, {%r2, %r2, %r2, %r2, %r2, %r2, %r2, %r2}, {%r32303, %r32304, %r32305, %r32306};
	bar.warp.sync 	-1;
	wmma.mma.sync.aligned.row.col.m32n8k16.f16.f16 {%r32311, %r32312, %r32313, %r32314}, {%r2, %r2, %r2, %r2, %r2, %r2, %r2, %r2}, {%r2, %r2, %r2, %r2, %r2, %r2, %r2, %r2}, {%r32307, %r32308, %r32309, %r32310};
	bar.warp.sync 	-1;
	wmma.mma.sync.aligned.row.col.m32n8k16.f16.f16 {%r32315, %r32316, %r32317, %r32318}, {%r2, %r2, %r2, %r2, %r2, %r2, %r2, %r2}, {%r2, %r2, %r2, %r2, %r2, %r2, %r2, %r2}, {%r32311, %r32312, %r32313, %r32314};
	bar.warp.sync 	-1;
	wmma.mma.sync.aligned.row.col.m32n8k16.f16.f16 {%r32319, %r32320, %r32321, %r32322}, {%r2, %r2, %r2, %r2, %r2, %r2, %r2, %r2}, {%r2, %r2, %r2, %r2, %r2, %r2, %r2, %r2}, {%r32315, %r32316, %r32317, %r32318};
	bar.warp.sync 	-1;
	wmma.mma.sync.aligned.row.col.m32n8k16.f16.f16 {%r32323, %r32324, %r32325, %r32326}, {%r2, %r2, %r2, %r2, %r2, %r2, %r2, %r2}, {%r2, %r2, %r2, %r2, %r2, %r2, %r2, %r2}, {%r32319, %r32320, %r32321, %r32322};
	bar.warp.sync 	-1;
	wmma.mma.sync.aligned.row.col.m32n8k16.f16.f16 {%r32327, %r32328, %r32329, %r32330}, {%r2, %r2, %r2, %r2, %r2, %r2, %r2, %r2}, {%r2, %r2, %r2, %r2, %r2, %r2, %r2, %r2}, {%r32323, %r32324, %r32325, %r32326};
	bar.warp.sync 	-1;
	wmma.mma.sync.aligned.row.col.m32n8k16.f16.f16 {%r32331, %r32332, %r32333, %r32334}, {%r2, %r2, %r2, %r2, %r2, %r2, %r2, %r2}, {%r2, %r2, %r2, %r2, %r2, %r2, %r2, %r2}, {%r32327, %r32328, %r32329, %r32330};
	bar.warp.sync 	-1;
	wmma.mma.sync.aligned.row.col.m32n8k16.f16.f16 {%r32335, %r32336, %r32337, %r32338}, {%r2, %r2, %r2, %r2, %r2, %r2, %r2, %r2}, {%r2, %r2, %r2, %r2, %r2, %r2, %r2, %r2}, {%r32331, %r32332, %r32333, %r32334};
	bar.warp.sync 	-1;
	wmma.mma.sync.aligned.row.col.m32n8k16.f16.f16 {%r32339, %r32340, %r32341, %r32342}, {%r2, %r2, %r2, %r2, %r2, %r2, %r2, %r2}, {%r2, %r2, %r2, %r2, %r2, %r2, %r2, %r2}, {%r32335, %r32336, %r32337, %r32338};
	bar.warp.sync 	-1;
	wmma.mma.sync.aligned.row.col.m32n8k16.f16.f16 {%r32343, %r32344, %r32345, %r32346}, {%r2, %r2, %r2, %r2, %r2, %r2, %r2, %r2}, {%r2, %r2, %r2, %r2, %r2, %r2, %r2, %r2}, {%r32339, %r32340, %r32341, %r32342};
	bar.warp.sync 	-1;
	wmma.mma.sync.aligned.row.col.m32n8k16.f16.f16 {%r32347, %r32348, %r32349, %r32350}, {%r2, %r2, %r2, %r2, %r2, %r2, %r2, %r2}, {%r2, %r2, %r2, %r2, %r2, %r2, %r2, %r2}, {%r32343, %r32344, %r32345, %r32346};
	bar.warp.sync 	-1;
	wmma.mma.sync.aligned.row.col.m32n8k16.f16.f16 {%r32351, %r32352, %r32353, %r32354}, {%r2, %r2, %r2, %r2, %r2, %r2, %r2, %r2}, {%r2, %r2, %r2, %r2, %r2, %r2, %r2, %r2}, {%r32347, %r32348, %r32349, %r32350};
	bar.warp.sync 	-1;
	wmma.mma.sync.aligned.row.col.m32n8k16.f16.f16 {%r32355, %r32356, %r32357, %r32358}, {%r2, %r2, %r2, %r2, %r2, %r2, %r2, %r2}, {%r2, %r2, %r2, %r2, %r2, %r2, %r2, %r2}, {%r32351, %r32352, %r32353, %r32354};
	bar.warp.sync 	-1;
	wmma.mma.sync.aligned.row.col.m32n8k16.f16.f16 {%r32359, %r32360, %r32361, %r32362}, {%r2, %r2, %r2, %r2, %r2, %r2, %r2, %r2}, {%r2, %r2, %r2, %r2, %r2, %r2, %r2, %r2}, {%r32355, %r32356, %r32357, %r32358};
	bar.warp.sync 	-1;
	wmma.mma.sync.aligned.row.col.m32n8k16.f16.f16 {%r32363, %r32364, %r32365, %r32366}, {%r2, %r2, %r2, %r2, %r2, %r2, %r2, %r2}, {%r2, %r2, %r2, %r2, %r2, %r2, %r2, %r2}, {%r32359, %r32360, %r32361, %r32362};
	bar.warp.sync 	-1;
	wmma.mma.sync.aligned.row.col.m32n8k16.f16.f16 {%r32367, %r32368, %r32369, %r32370}, {%r2, %r2, %r2, %r2, %r2, %r2, %r2, %r2}, {%r2, %r2, %r2, %r2, %r2, %r2, %r2, %r2}, {%r32363, %r32364, %r32365, %r32366};
	bar.warp.sync 	-1;
	wmma.mma.sync.aligned.row.col.m32n8k16.f16.f16 {%r32371, %r32372, %r32373, %r32374}, {%r2, %r2, %r2, %r2, %r2, %r2, %r2, %r2}, {%r2, %r2, %r2, %r2, %r2, %r2, %r2, %r2}, {%r32367, %r32368, %r32369, %r32370};
	bar.warp.sync 	-1;
	wmma.mma.sync.aligned.row.col.m32n8k16.f16.f16 {%r32375, %r32376, %r32377, %r32378}, {%r2, %r2, %r2, %r2, %r2, %r2, %r2, %r2}, {%r2, %r2, %r2, %r2, %r2, %r2, %r2, %r2}, {%r32371, %r32372, %r32373, %r32374};
	bar.warp.sync 	-1;
	wmma.mma.sync.aligned.row.col.m32n8k16.f16.f16 {%r32379, %r32380, %r32381, %r32382}, {%r2, %r2, %r2, %r2, %r2, %r2, %r2, %r2}, {%r2, %r2, %r2, %r2, %r2, %r2, %r2, %r2}, {%r32375, %r32376, %r32377, %r32378};
	bar.warp.sync 	-1;
	wmma.mma.sync.aligned.row.col.m32n8k16.f16.f16 {%r32383, %r32384, %r32385, %r32386}, {%r2, %r2, %r2, %r2, %r2, %r2, %r2, %r2}, {%r2, %r2, %r2, %r2, %r2, %r2, %r2, %r2}, {%r32379, %r32380, %r32381, %r32382};
	bar.warp.sync 	-1;
	wmma.mma.sync.aligned.row.col.m32n8k16.f16.f16 {%r32387, %r32388, %r32389, %r32390}, {%r2, %r2, %r2, %r2, %r2, %r2, %r2, %r2}, {%r2, %r2, %r2, %r2, %r2, %r2, %r2, %r2}, {%r32383, %r32384, %r32385, %r32386};
	bar.warp.sync 	-1;
	wmma.mma.sync.aligned.row.col.m32n8k16.f16.f16 {%r32391, %r32392, %r32393, %r32394}, {%r2, %r2, %r2, %r2, %r2, %r2, %r2, %r2}, {%r2, %r2, %r2, %r2, %r2, %r2, %r2, %r2}, {%r32387, %r32388, %r32389, %r32390};
	bar.warp.sync 	-1;
	wmma.mma.sync.aligned.row.col.m32n8k16.f16.f16 {%r32395, %r32396, %r32397, %r32398}, {%r2, %r2, %r2, %r2, %r2, %r2, %r2, %r2}, {%r2, %r2, %r2, %r2, %r2, %r2, %r2, %r2}, {%r32391, %r32392, %r32393, %r32394};
	bar.warp.sync 	-1;
	wmma.mma.sync.aligned.row.col.m32n8k16.f16.f16 {%r32399, %r32400, %r32401, %r32402}, {%r2, %r2, %r2, %r2, %r2, %r2, %r2, %r2}, {%r2, %r2, %r2, %r2, %r2, %r2, %r2, %r2}, {%r32395, %r32396, %r32397, %r32398};
	bar.warp.sync 	-1;
	wmma.mma.sync.aligned.row.col.m32n8k16.f16.f16 {%r32403, %r32404, %r32405, %r32406}, {%r2, %r2, %r2, %r2, %r2, %r2, %r2, %r2}, {%r2, %r2, %r2, %r2, %r2, %r2, %r2, %r2}, {%r32399, %r32400, %r32401, %r32402};
	bar.warp.sync 	-1;
	wmma.mma.sync.aligned.row.col.m32n8k16.f16.f16 {%r32407, %r32408, %r32409, %r32410}, {%r2, %r2, %r2, %r2, %r2, %r2, %r2, %r2}, {%r2, %r2, %r2, %r2, %r2, %r2, %r2, %r2}, {%r32403, %r32404, %r32405, %r32406};
	bar.warp.sync 	-1;
	wmma.mma.sync.aligned.row.col.m32n8k16.f16.f16 {%r32411, %r32412, %r32413, %r32414}, {%r2, %r2, %r2, %r2, %r2, %r2, %r2, %r2}, {%r2, %r2, %r2, %r2, %r2, %r2, %r2, %r2}, {%r32407, %r32408, %r32409, %r32410};
	bar.warp.sync 	-1;
	wmma.mma.sync.aligned.row.col.m32n8k16.f16.f16 {%r32415, %r32416, %r32417, %r32418}, {%r2, %r2, %r2, %r2, %r2, %r2, %r2, %r2}, {%r2, %r2, %r2, %r2, %r2, %r2, %r2, %r2}, {%r32411, %r32412, %r32413, %r32414};
	bar.warp.sync 	-1;
	wmma.mma.sync.aligned.row.col.m32n8k16.f16.f16 {%r32419, %r32420, %r32421, %r32422}, {%r2, %r2, %r2, %r2, %r2, %r2, %r2, %r2}, {%r2, %r2, %r2, %r2, %r2, %r2, %r2, %r2}, {%r32415, %r32416, %r32417, %r32418};
	bar.warp.sync 	-1;
	wmma.mma.sync.aligned.row.col.m32n8k16.f16.f16 {%r32423, %r32424, %r32425, %r32426}, {%r2, %r2, %r2, %r2, %r2, %r2, %r2, %r2}, {%r2, %r2, %r2, %r2, %r2, %r2, %r2, %r2}, {%r32419, %r32420, %r32421, %r32422};
	bar.warp.sync 	-1;
	wmma.mma.sync.aligned.row.col.m32n8k16.f16.f16 {%r32427, %r32428, %r32429, %r32430}, {%r2, %r2, %r2, %r2, %r2, %r2, %r2, %r2}, {%r2, %r2, %r2, %r2, %r2, %r2, %r2, %r2}, {%r32423, %r32424, %r32425, %r32426};
	bar.warp.sync 	-1;
	wmma.mma.sync.aligned.row.col.m32n8k16.f16.f16 {%r32431, %r32432, %r32433, %r32434}, {%r2, %r2, %r2, %r2, %r2, %r2, %r2, %r2}, {%r2, %r2, %r2, %r2, %r2, %r2, %r2, %r2}, {%r32427, %r32428, %r32429, %r32430};
	bar.warp.sync 	-1;
	wmma.mma.sync.aligned.row.col.m32n8k16.f16.f16 {%r32435, %r32436, %r32437, %r32438}, {%r2, %r2, %r2, %r2, %r2, %r2, %r2, %r2}, {%r2, %r2, %r2, %r2, %r2, %r2, %r2, %r2}, {%r32431, %r32432, %r32433, %r32434};
	bar.warp.sync 	-1;
	wmma.mma.sync.aligned.row.col.m32n8k16.f16.f16 {%r32439, %r32440, %r32441, %r32442}, {%r2, %r2, %r2, %r2, %r2, %r2, %r2, %r2}, {%r2, %r2, %r2, %r2, %r2, %r2, %r2, %r2}, {%r32435, %r32436, %r32437, %r32438};
	bar.warp.sync 	-1;
	wmma.mma.sync.aligned.row.col.m32n8k16.f16.f16 {%r32443, %r32444, %r32445, %r32446}, {%r2, %r2, %r2, %r2, %r2, %r2, %r2, %r2}, {%r2, %r2, %r2, %r2, %r2, %r2, %r2, %r2}, {%r32439, %r32440, %r32441, %r32442};
	bar.warp.sync 	-1;
	wmma.mma.sync.aligned.row.col.m32n8k16.f16.f16 {%r32447, %r32448, %r32449, %r32450}, {%r2, %r2, %r2, %r2, %r2, %r2, %r2, %r2}, {%r2, %r2, %r2, %r2, %r2, %r2, %r2, %r2}, {%r32443, %r32444, %r32445, %r32446};
	bar.warp.sync 	-1;
	wmma.mma.sync.aligned.row.col.m32n8k16.f16.f16 {%r32451, %r32452, %r32453, %r32454}, {%r2, %r2, %r2, %r2, %r2, %r2, %r2, %r2}, {%r2, %r2, %r2, %r2, %r2, %r2, %r2, %r2}, {%r32447, %r32448, %r32449, %r32450};
	bar.warp.sync 	-1;
	wmma.mma.sync.aligned.row.col.m32n8k16.f16.f16 {%r32455, %r32456, %r32457, %r32458}, {%r2, %r2, %r2, %r2, %r2, %r2, %r2, %r2}, {%r2, %r2, %r2, %r2, %r2, %r2, %r2, %r2}, {%r32451, %r32452, %r32453, %r32454};
	bar.warp.sync 	-1;
	wmma.mma.sync.aligned.row.col.m32n8k16.f16.f16 {%r32459, %r32460, %r32461, %r32462}, {%r2, %r2, %r2, %r2, %r2, %r2, %r2, %r2}, {%r2, %r2, %r2, %r2, %r2, %r2, %r2, %r2}, {%r32455, %r32456, %r32457, %r32458};
	bar.warp.sync 	-1;
	wmma.mma.sync.aligned.row.col.m32n8k16.f16.f16 {%r32463, %r32464, %r32465, %r32466}, {%r2, %r2, %r2, %r2, %r2, %r2, %r2, %r2}, {%r2, %r2, %r2, %r2, %r2, %r2, %r2, %r2}, {%r32459, %r32460, %r32461, %r32462};
	bar.warp.sync 	-1;
	wmma.mma.sync.aligned.row.col.m32n8k16.f16.f16 {%r32467, %r32468, %r32469, %r32470}, {%r2, %r2, %r2, %r2, %r2, %r2, %r2, %r2}, {%r2, %r2, %r2, %r2, %r2, %r2, %r2, %r2}, {%r32463, %r32464, %r32465, %r32466};
	bar.warp.sync 	-1;
	wmma.mma.sync.aligned.row.col.m32n8k16.f16.f16 {%r32471, %r32472, %r32473, %r32474}, {%r2, %r2, %r2, %r2, %r2, %r2, %r2, %r2}, {%r2, %r2, %r2, %r2, %r2, %r2, %r2, %r2}, {%r32467, %r32468, %r32469, %r32470};
	bar.warp.sync 	-1;
	wmma.mma.sync.aligned.row.col.m32n8k16.f16.f16 {%r32475, %r32476, %r32477, %r32478}, {%r2, %r2, %r2, %r2, %r2, %r2, %r2, %r2}, {%r2, %r2, %r2, %r2, %r2, %r2, %r2, %r2}, {%r32471, %r32472, %r32473, %r32474};
	bar.warp.sync 	-1;
	wmma.mma.sync.aligned.row.col.m32n8k16.f16.f16 {%r32479, %r32480, %r32481, %r32482}, {%r2, %r2, %r2, %r2, %r2, %r2, %r2, %r2}, {%r2, %r2, %r2, %r2, %r2, %r2, %r2, %r2}, {%r32475, %r32476, %r32477, %r32478};
	bar.warp.sync 	-1;
	wmma.mma.sync.aligned.row.col.m32n8k16.f16.f16 {%r32483, %r32484, %r32485, %r32486}, {%r2, %r2, %r2, %r2, %r2, %r2, %r2, %r2}, {%r2, %r2, %r2, %r2, %r2, %r2, %r2, %r2}, {%r32479, %r32480, %r32481, %r32482};
	bar.warp.sync 	-1;
	wmma.mma.sync.aligned.row.col.m32n8k16.f16.f16 {%r32487, %r32488, %r32489, %r32490}, {%r2, %r2, %r2, %r2, %r2, %r2, %r2, %r2}, {%r2, %r2, %r2, %r2, %r2, %r2, %r2, %r2}, {%r32483, %r32484, %r32485, %r32486};
	bar.warp.sync 	-1;
	wmma.mma.sync.aligned.row.col.m32n8k16.f16.f16 {%r32491, %r32492, %r32493, %r32494}, {%r2, %r2, %r2, %r2, %r2, %r2, %r2, %r2}, {%r2, %r2, %r2, %r2, %r2, %r2, %r2, %r2}, {%r32487, %r32488, %r32489, %r32490};
	bar.warp.sync 	-1;
	wmma.mma.sync.aligned.row.col.m32n8k16.f16.f16 {%r32495, %r32496, %r32497, %r32498}, {%r2, %r2, %r2, %r2, %r2, %r2, %r2, %r2}, {%r2, %r2, %r2, %r2, %r2, %r2, %r2, %r2}, {%r32491, %r32492, %r32493, %r32494};
	bar.warp.sync 	-1;
	wmma.mma.sync.aligned.row.col.m32n8k16.f16.f16 {%r32499, %r32500, %r32501, %r32502}, {%r2, %r2, %r2, %r2, %r2, %r2, %r2, %r2}, {%r2, %r2, %r2, %r2, %r2, %r2, %r2, %r2}, {%r32495, %r32496, %r32497, %r32498};
	bar.warp.sync 	-1;
	wmma.mma.sync.aligned.row.col.m32n8k16.f16.f16 {%r32503, %r32504, %r32505, %r32506}, {%r2, %r2, %r2, %r2, %r2, %r2, %r2, %r2}, {%r2, %r2, %r2, %r2, %r2, %r2, %r2, %r2}, {%r32499, %r32500, %r32501, %r32502};
	bar.warp.sync 	-1;
	wmma.mma.sync.aligned.row.col.m32n8k16.f16.f16 {%r32507, %r32508, %r32509, %r32510}, {%r2, %r2, %r2, %r2, %r2, %r2, %r2, %r2}, {%r2, %r2, %r2, %r2, %r2, %r2, %r2, %r2}, {%r32503, %r32504, %r32505, %r32506};
	bar.warp.sync 	-1;
	wmma.mma.sync.aligned.row.col.m32n8k16.f16.f16 {%r32511, %r32512, %r32513, %r32514}, {%r2, %r2, %r2, %r2, %r2, %r2, %r2, %r2}, {%r2, %r2, %r2, %r2, %r2, %r2, %r2, %r2}, {%r32507, %r32508, %r32509, %r32510};
	bar.warp.sync 	-1;
	wmma.mma.sync.aligned.row.col.m32n8k16.f16.f16 {%r32515, %r32516, %r32517, %r32518}, {%r2, %r2, %r2, %r2, %r2, %r2, %r2, %r2}, {%r2, %r2, %r2, %r2, %r2, %r2, %r2, %r2}, {%r32511, %r32512, %r32513, %r32514};
	bar.warp.sync 	-1;
	wmma.mma.sync.aligned.row.col.m32n8k16.f16.f16 {%r32519, %r32520, %r32521, %r32522}, {%r2, %r2, %r2, %r2, %r2, %r2, %r2, %r2}, {%r2, %r2, %r2, %r2, %r2, %r2, %r2, %r2}, {%r32515, %r32516, %r32517, %r32518};
	bar.warp.sync 	-1;
	wmma.mma.sync.aligned.row.col.m32n8k16.f16.f16 {%r32523, %r32524, %r32525, %r32526}, {%r2, %r2, %r2, %r2, %r2, %r2, %r2, %r2}, {%r2, %r2, %r2, %r2, %r2, %r2, %r2, %r2}, {%r32519, %r32520, %r32521, %r32522};
	bar.warp.sync 	-1;
	wmma.mma.sync.aligned.row.col.m32n8k16.f16.f16 {%r32527, %r32528, %r32529, %r32530}, {%r2, %r2, %r2, %r2, %r2, %r2, %r2, %r2}, {%r2, %r2, %r2, %r2, %r2, %r2, %r2, %r2}, {%r32523, %r32524, %r32525, %r32526};
	bar.warp.sync 	-1;
	wmma.mma.sync.aligned.row.col.m32n8k16.f16.f16 {%r32531, %r32532, %r32533, %r32534}, {%r2, %r2, %r2, %r2, %r2, %r2, %r2, %r2}, {%r2, %r2, %r2, %r2, %r2, %r2, %r2, %r2}, {%r32527, %r32528, %r32529, %r32530};
	bar.warp.sync 	-1;
	wmma.mma.sync.aligned.row.col.m32n8k16.f16.f16 {%r32535, %r32536, %r32537, %r32538}, {%r2, %r2, %r2, %r2, %r2, %r2, %r2, %r2}, {%r2, %r2, %r2, %r2, %r2, %r2, %r2, %r2}, {%r32531, %r32532, %r32533, %r32534};
	bar.warp.sync 	-1;
	wmma.mma.sync.aligned.row.col.m32n8k16.f16.f16 {%r32539, %r32540, %r32541, %r32542}, {%r2, %r2, %r2, %r2, %r2, %r2, %r2, %r2}, {%r2, %r2, %r2, %r2, %r2, %r2, %r2, %r2}, {%r32535, %r32536, %r32537, %r32538};
	bar.warp.sync 	-1;
	wmma.mma.sync.aligned.row.col.m32n8k16.f16.f16 {%r32543, %r32544, %r32545, %r32546}, {%r2, %r2, %r2, %r2, %r2, %r2, %r2, %r2}, {%r2, %r2, %r2, %r2, %r2, %r2, %r2, %r2}, {%r32539, %r32540, %r32541, %r32542};
	bar.warp.sync 	-1;
	wmma.mma.sync.aligned.row.col.m32n8k16.f16.f16 {%r32547, %r32548, %r32549, %r32550}, {%r2, %r2, %r2, %r2, %r2, %r2, %r2, %r2}, {%r2, %r2, %r2, %r2, %r2, %r2, %r2, %r2}, {%r32543, %r32544, %r32545, %r32546};
	bar.warp.sync 	-1;
	wmma.mma.sync.aligned.row.col.m32n8k16.f16.f16 {%r32551, %r32552, %r32553, %r32554}, {%r2, %r2, %r2, %r2, %r2, %r2, %r2, %r2}, {%r2, %r2, %r2, %r2, %r2, %r2, %r2, %r2}, {%r32547, %r32548, %r32549, %r32550};
	bar.warp.sync 	-1;
	wmma.mma.sync.aligned.row.col.m32n8k16.f16.f16 {%r32555, %r32556, %r32557, %r32558}, {%r2, %r2, %r2, %r2, %r2, %r2, %r2, %r2}, {%r2, %r2, %r2, %r2, %r2, %r2, %r2, %r2}, {%r32551, %r32552, %r32553, %r32554};
	bar.warp.sync 	-1;
	wmma.mma.sync.aligned.row.col.m32n8k16.f16.f16 {%r32559, %r32560, %r32561, %r32562}, {%r2, %r2, %r2, %r2, %r2, %r2, %r2, %r2}, {%r2, %r2, %r2, %r2, %r2, %r2, %r2, %r2}, {%r32555, %r32556, %r32557, %r32558};
	bar.warp.sync 	-1;
	wmma.mma.sync.aligned.row.col.m32n8k16.f16.f16 {%r32563, %r32564, %r32565, %r32566}, {%r2, %r2, %r2, %r2, %r2, %r2, %r2, %r2}, {%r2, %r2, %r2, %r2, %r2, %r2, %r2, %r2}, {%r32559, %r32560, %r32561, %r32562};
	bar.warp.sync 	-1;
	wmma.mma.sync.aligned.row.col.m32n8k16.f16.f16 {%r32567, %r32568, %r32569, %r32570}, {%r2, %r2, %r2, %r2, %r2, %r2, %r2, %r2}, {%r2, %r2, %r2, %r2, %r2, %r2, %r2, %r2}, {%r32563, %r32564, %r32565, %r32566};
	bar.warp.sync 	-1;
	wmma.mma.sync.aligned.row.col.m32n8k16.f16.f16 {%r32571, %r32572, %r32573, %r32574}, {%r2, %r2, %r2, %r2, %r2, %r2, %r2, %r2}, {%r2, %r2, %r2, %r2, %r2, %r2, %r2, %r2}, {%r32567, %r32568, %r32569, %r32570};
	bar.warp.sync 	-1;
	wmma.mma.sync.aligned.row.col.m32n8k16.f16.f16 {%r32575, %r32576, %r32577, %r32578}, {%r2, %r2, %r2, %r2, %r2, %r2, %r2, %r2}, {%r2, %r2, %r2, %r2, %r2, %r2, %r2, %r2}, {%r32571, %r32572, %r32573, %r32574};
	bar.warp.sync 	-1;
	wmma.mma.sync.aligned.row.col.m32n8k16.f16.f16 {%r32579, %r32580, %r32581, %r32582}, {%r2, %r2, %r2, %r2, %r2, %r2, %r2, %r2}, {%r2, %r2, %r2, %r2, %r2, %r2, %r2, %r2}, {%r32575, %r32576, %r32577, %r32578};
	bar.warp.sync 	-1;
	wmma.mma.sync.aligned.row.col.m32n8k16.f16.f16 {%r32583, %r32584, %r32585, %r32586}, {%r2, %r2, %r2, %r2, %r2, %r2, %r2, %r2}, {%r2, %r2, %r2, %r2, %r2, %r2, %r2, %r2}, {%r32579, %r32580, %r32581, %r32582};
	bar.warp.sync 	-1;
	wmma.mma.sync.aligned.row.col.m32n8k16.f16.f16 {%r32587, %r32588, %r32589, %r32590}, {%r2, %r2, %r2, %r2, %r2, %r2, %r2, %r2}, {%r2, %r2, %r2, %r2, %r2, %r2, %r2, %r2}, {%r32583, %r32584, %r32585, %r32586};
	bar.warp.sync 	-1;
	wmma.mma.sync.aligned.row.col.m32n8k16.f16.f16 {%r32591, %r32592, %r32593, %r32594}, {%r2, %r2, %r2, %r2, %r2, %r2, %r2, %r2}, {%r2, %r2, %r2, %r2, %r2, %r2, %r2, %r2}, {%r32587, %r32588, %r32589, %r32590};
	bar.warp.sync 	-1;
	wmma.mma.sync.aligned.row.col.m32n8k16.f16.f16 {%r32595, %r32596, %r32597, %r32598}, {%r2, %r2, %r2, %r2, %r2, %r2, %r2, %r2}, {%r2, %r2, %r2, %r2, %r2, %r2, %r2, %r2}, {%r32591, %r32592, %r32593, %r32594};
	bar.warp.sync 	-1;
	wmma.mma.sync.aligned.row.col.m32n8k16.f16.f16 {%r32599, %r32600, %r32601, %r32602}, {%r2, %r2, %r2, %r2, %r2, %r2, %r2, %r2}, {%r2, %r2, %r2, %r2, %r2, %r2, %r2, %r2}, {%r32595, %r32596, %r32597, %r32598};
	bar.warp.sync 	-1;
	wmma.mma.sync.aligned.row.col.m32n8k16.f16.f16 {%r32603, %r32604, %r32605, %r32606}, {%r2, %r2, %r2, %r2, %r2, %r2, %r2, %r2}, {%r2, %r2, %r2, %r2, %r2, %r2, %r2, %r2}, {%r32599, %r32600, %r32601, %r32602};
	bar.warp.sync 	-1;
	wmma.mma.sync.aligned.row.col.m32n8k16.f16.f16 {%r32607, %r32608, %r32609, %r32610}, {%r2, %r2, %r2, %r2, %r2, %r2, %r2, %r2}, {%r2, %r2, %r2, %r2, %r2, %r2, %r2, %r2}, {%r32603, %r32604, %r32605, %r32606};
	bar.warp.sync 	-1;
	wmma.mma.sync.aligned.row.col.m32n8k16.f16.f16 {%r32611, %r32612, %r32613, %r32614}, {%r2, %r2, %r2, %r2, %r2, %r2, %r2, %r2}, {%r2, %r2, %r2, %r2, %r2, %r2, %r2, %r2}, {%r32607, %r32608, %r32609, %r32610};
	bar.warp.sync 	-1;
	wmma.mma.sync.aligned.row.col.m32n8k16.f16.f16 {%r32615, %r32616, %r32617, %r32618}, {%r2, %r2, %r2, %r2, %r2, %r2, %r2, %r2}, {%r2, %r2, %r2, %r2, %r2, %r2, %r2, %r2}, {%r32611, %r32612, %r32613, %r32614};
	bar.warp.sync 	-1;
	wmma.mma.sync.aligned.row.col.m32n8k16.f16.f16 {%r32619, %r32620, %r32621, %r32622}, {%r2, %r2, %r2, %r2, %r2, %r2, %r2, %r2}, {%r2, %r2, %r2, %r2, %r2, %r2, %r2, %r2}, {%r32615, %r32616, %r32617, %r32618};
	bar.warp.sync 	-1;
	wmma.mma.sync.aligned.row.col.m32n8k16.f16.f16 {%r32623, %r32624, %r32625, %r32626}, {%r2, %r2, %r2, %r2, %r2, %r2, %r2, %r2}, {%r2, %r2, %r2, %r2, %r2, %r2, %r2, %r2}, {%r32619, %r32620, %r32621, %r32622};
	bar.warp.sync 	-1;
	wmma.mma.sync.aligned.row.col.m32n8k16.f16.f16 {%r32627, %r32628, %r32629, %r32630}, {%r2, %r2, %r2, %r2, %r2, %r2, %r2, %r2}, {%r2, %r2, %r2, %r2, %r2, %r2, %r2, %r2}, {%r32623, %r32624, %r32625, %r32626};
	bar.warp.sync 	-1;
	wmma.mma.sync.aligned.row.col.m32n8k16.f16.f16 {%r32631, %r32632, %r32633, %r32634}, {%r2, %r2, %r2, %r2, %r2, %r2, %r2, %r2}, {%r2, %r2, %r2, %r2, %r2, %r2, %r2, %r2}, {%r32627, %r32628, %r32629, %r32630};
	bar.warp.sync 	-1;
	wmma.mma.sync.aligned.row.col.m32n8k16.f16.f16 {%r32635, %r32636, %r32637, %r32638}, {%r2, %r2, %r2, %r2, %r2, %r2, %r2, %r2}, {%r2, %r2, %r2, %r2, %r2, %r2, %r2, %r2}, {%r32631, %r32632, %r32633, %r32634};
	bar.warp.sync 	-1;
	wmma.mma.sync.aligned.row.col.m32n8k16.f16.f16 {%r32639, %r32640, %r32641, %r32642}, {%r2, %r2, %r2, %r2, %r2, %r2, %r2, %r2}, {%r2, %r2, %r2, %r2, %r2, %r2, %r2, %r2}, {%r32635, %r32636, %r32637, %r32638};
	bar.warp.sync 	-1;
	wmma.mma.sync.aligned.row.col.m32n8k16.f16.f16 {%r32643, %r32644, %r32645, %r32646}, {%r2, %r2, %r2, %r2, %r2, %r2, %r2, %r2}, {%r2, %r2, %r2, %r2, %r2, %r2, %r2, %r2}, {%r32639, %r32640, %r32641, %r32642};
	bar.warp.sync 	-1;
	wmma.mma.sync.aligned.row.col.m32n8k16.f16.f16 {%r32647, %r32648, %r32649, %r32650}, {%r2, %r2, %r2, %r2, %r2, %r2, %r2, %r2}, {%r2, %r2, %r2, %r2, %r2, %r2, %r2, %r2}, {%r32643, %r32644, %r32645, %r32646};
	bar.warp.sync 	-1;
	wmma.mma.sync.aligned.row.col.m32n8k16.f16.f16 {%r32651, %r32652, %r32653, %r32654}, {%r2, %r2, %r2, %r2, %r2, %r2, %r2, %r2}, {%r2, %r2, %r2, %r2, %r2, %r2, %r2, %r2}, {%r32647, %r32648, %r32649, %r32650};
	bar.warp.sync 	-1;
	wmma.mma.sync.aligned.row.col.m32n8k16.f16.f16 {%r32655, %r32656, %r32657, %r32658}, {%r2, %r2, %r2, %r2, %r2, %r2, %r2, %r2}, {%r2, %r2, %r2, %r2, %r2, %r2, %r2, %r2}, {%r32651, %r32652, %r32653, %r32654};
	bar.warp.sync 	-1;
	wmma.mma.sync.aligned.row.col.m32n8k16.f16.f16 {%r32659, %r32660, %r32661, %r32662}, {%r2, %r2, %r2, %r2, %r2, %r2, %r2, %r2}, {%r2, %r2, %r2, %r2, %r2, %r2, %r2, %r2}, {%r32655, %r32656, %r32657, %r32658};
	bar.warp.sync 	-1;
	wmma.mma.sync.aligned.row.col.m32n8k16.f16.f16 {%r32663, %r32664, %r32665, %r32666}, {%r2, %r2, %r2, %r2, %r2, %r2, %r2, %r2}, {%r2, %r2, %r2, %r2, %r2, %r2, %r2, %r2}, {%r32659, %r32660, %r32661, %r32662};
	bar.warp.sync 	-1;
	wmma.mma.sync.aligned.row.col.m32n8k16.f16.f16 {%r32667, %r32668, %r32669, %r32670}, {%r2, %r2, %r2, %r2, %r2, %r2, %r2, %r2}, {%r2, %r2, %r2, %r2, %r2, %r2, %r2, %r2}, {%r32663, %r32664, %r32665, %r32666};
	bar.warp.sync 	-1;
	wmma.mma.sync.aligned.row.col.m32n8k16.f16.f16 {%r32671, %r32672, %r32673, %r32674}, {%r2, %r2, %r2, %r2, %r2, %r2, %r2, %r2}, {%r2, %r2, %r2, %r2, %r2, %r2, %r2, %r2}, {%r32667, %r32668, %r32669, %r32670};
	bar.warp.sync 	-1;
	wmma.mma.sync.aligned.row.col.m32n8k16.f16.f16 {%r32675, %r32676, %r32677, %r32678}, {%r2, %r2, %r2, %r2, %r2, %r2, %r2, %r2}, {%r2, %r2, %r2, %r2, %r2, %r2, %r2, %r2}, {%r32671, %r32672, %r32673, %r32674};
	bar.warp.sync 	-1;
	wmma.mma.sync.aligned.row.col.m32n8k16.f16.f16 {%r32679, %r32680, %r32681, %r32682}, {%r2, %r2, %r2, %r2, %r2, %r2, %r2, %r2}, {%r2, %r2, %r2, %r2, %r2, %r2, %r2, %r2}, {%r32675, %r32676, %r32677, %r32678};
	bar.warp.sync 	-1;
	wmma.mma.sync.aligned.row.col.m32n8k16.f16.f16 {%r32683, %r32684, %r32685, %r32686}, {%r2, %r2, %r2, %r2, %r2, %r2, %r2, %r2}, {%r2, %r2, %r2, %r2, %r2, %r2, %r2, %r2}, {%r32679, %r32680, %r32681, %r32682};
	bar.warp.sync 	-1;
	wmma.mma.sync.aligned.row.col.m32n8k16.f16.f16 {%r32687, %r32688, %r32689, %r32690}, {%r2, %r2, %r2, %r2, %r2, %r2, %r2, %r2}, {%r2, %r2, %r2, %r2, %r2, %r2, %r2, %r2}, {%r32683, %r32684, %r32685, %r32686};
	bar.warp.sync 	-1;
	wmma.mma.sync.aligned.row.col.m32n8k16.f16.f16 {%r32691, %r32692, %r32693, %r32694}, {%r2, %r2, %r2, %r2, %r2, %r2, %r2, %r2}, {%r2, %r2, %r2, %r2, %r2, %r2, %r2, %r2}, {%r32687, %r32688, %r32689, %r32690};
	bar.warp.sync 	-1;
	wmma.mma.sync.aligned.row.col.m32n8k16.f16.f16 {%r32695, %r32696, %r32697, %r32698}, {%r2, %r2, %r2, %r2, %r2, %r2, %r2, %r2}, {%r2, %r2, %r2, %r2, %r2, %r2, %r2, %r2}, {%r32691, %r32692, %r32693, %r32694};
	bar.warp.sync 	-1;
	wmma.mma.sync.aligned.row.col.m32n8k16.f16.f16 {%r32699, %r32700, %r32701, %r32702}, {%r2, %r2, %r2, %r2, %r2, %r2, %r2, %r2}, {%r2, %r2, %r2, %r2, %r2, %r2, %r2, %r2}, {%r32695, %r32696, %r32697, %r32698};
	bar.warp.sync 	-1;
	wmma.mma.sync.aligned.row.col.m32n8k16.f16.f16 {%r32703, %r32704, %r32705, %r32706}, {%r2, %r2, %r2, %r2, %r2, %r2, %r2, %r2}, {%r2, %r2, %r2, %r2, %r2, %r2, %r2, %r2}, {%r32699, %r32700, %r32701, %r32702};
	bar.warp.sync 	-1;
	wmma.mma.sync.aligned.row.col.m32n8k16.f16.f16 {%r32707, %r32708, %r32709, %r32710}, {%r2, %r2, %r2, %r2, %r2, %r2, %r2, %r2}, {%r2, %r2, %r2, %r2, %r2, %r2, %r2, %r2}, {%r32703, %r32704, %r32705, %r32706};
	bar.warp.sync 	-1;
	wmma.mma.sync.aligned.row.col.m32n8k16.f16.f16 {%r32711, %r32712, %r32713, %r32714}, {%r2, %r2, %r2, %r2, %r2, %r2, %r2, %r2}, {%r2, %r2, %r2, %r2, %r2, %r2, %r2, %r2}, {%r32707, %r32708, %r32709, %r32710};
	bar.warp.sync 	-1;
	wmma.mma.sync.aligned.row.col.m32n8k16.f16.f16 {%r32715, %r32716, %r32717, %r32718}, {%r2, %r2, %r2, %r2, %r2, %r2, %r2, %r2}, {%r2, %r2, %r2, %r2, %r2, %r2, %r2, %r2}, {%r32711, %r32712, %r32713, %r32714};
	bar.warp.sync 	-1;
	wmma.mma.sync.aligned.row.col.m32n8k16.f16.f16 {%r32719, %r32720, %r32721, %r32722}, {%r2, %r2, %r2, %r2, %r2, %r2, %r2, %r2}, {%r2, %r2, %r2, %r2, %r2, %r2, %r2, %r2}, {%r32715, %r32716, %r32717, %r32718};
	bar.warp.sync 	-1;
	wmma.mma.sync.aligned.row.col.m32n8k16.f16.f16 {%r32723, %r32724, %r32725, %r32726}, {%r2, %r2, %r2, %r2, %r2, %r2, %r2, %r2}, {%r2, %r2, %r2, %r2, %r2, %r2, %r2, %r2}, {%r32719, %r32720, %r32721, %r32722};
	bar.warp.sync 	-1;
	wmma.mma.sync.aligned.row.col.m32n8k16.f16.f16 {%r32727, %r32728, %r32729, %r32730}, {%r2, %r2, %r2, %r2, %r2, %r2, %r2, %r2}, {%r2, %r2, %r2, %r2, %r2, %r2, %r2, %r2}, {%r32723, %r32724, %r32725, %r32726};
	bar.warp.sync 	-1;
	wmma.mma.sync.aligned.row.col.m32n8k16.f16.f16 {%r32731, %r32732, %r32733, %r32734}, {%r2, %r2, %r2, %r2, %r2, %r2, %r2, %r2}, {%r2, %r2, %r2, %r2, %r2, %r2, %r2, %r2}, {%r32727, %r32728, %r32729, %r32730};
	bar.warp.sync 	-1;
	wmma.mma.sync.aligned.row.col.m32n8k16.f16.f16 {%r32735, %r32736, %r32737, %r32738}, {%r2, %r2, %r2, %r2, %r2, %r2, %r2, %r2}, {%r2, %r2, %r2, %r2, %r2, %r2, %r2, %r2}, {%r32731, %r32732, %r32733, %r32734};
	bar.warp.sync 	-1;
	wmma.mma.sync.aligned.row.col.m32n8k16.f16.f16 {%r32739, %r32740, %r32741, %r32742}, {%r2, %r2, %r2, %r2, %r2, %r2, %r2, %r2}, {%r2, %r2, %r2, %r2, %r2, %r2, %r2, %r2}, {%r32735, %r32736, %r32737, %r32738};
	bar.warp.sync 	-1;
	wmma.mma.sync.aligned.row.col.m32n8k16.f16.f16 {%r32743, %r32744, %r32745, %r32746}, {%r2, %r2, %r2, %r2, %r2, %r2, %r2, %r2}, {%r2, %r2, %r2, %r2, %r2, %r2, %r2, %r2}, {%r32739, %r32740, %r32741, %r32742};
	bar.warp.sync 	-1;
	wmma.mma.sync.aligned.row.col.m32n8k16.f16.f16 {%r32747, %r32748, %r32749, %r32750}, {%r2, %r2, %r2, %r2, %r2, %r2, %r2, %r2}, {%r2, %r2, %r2, %r2, %r2, %r2, %r2, %r2}, {%r32743, %r32744, %r32745, %r32746};
	bar.warp.sync 	-1;
	wmma.mma.sync.aligned.row.col.m32n8k16.f16.f16 {%r32751, %r32752, %r32753, %r32754}, {%r2, %r2, %r2, %r2, %r2, %r2, %r2, %r2}, {%r2, %r2, %r2, %r2, %r2, %r2, %r2, %r2}, {%r32747, %r32748, %r32749, %r32750};
	bar.warp.sync 	-1;
	wmma.mma.sync.aligned.row.col.m32n8k16.f16.f16 {%r32755, %r32756, %r32757, %r32758}, {%r2, %r2, %r2, %r2, %r2, %r2, %r2, %r2}, {%r2, %r2, %r2, %r2, %r2, %r2, %r2, %r2}, {%r32751, %r32752, %r32753, %r32754};
	bar.warp.sync 	-1;
	wmma.mma.sync.aligned.row.col.m32n8k16.f16.f16 {%r32759, %r32760, %r32761, %r32762}, {%r2, %r2, %r2, %r2, %r2, %r2, %r2, %r2}, {%r2, %r2, %r2, %r2, %r2, %r2, %r2, %r2}, {%r32755, %r32756, %r32757, %r32758};
	bar.warp.sync 	-1;
	wmma.mma.sync.aligned.row.col.m32n8k16.f16.f16 {%r32763, %r32764, %r32765, %r32766}, {%r2, %r2, %r2, %r2, %r2, %r2, %r2, %r2}, {%r2, %r2, %r2, %r2, %r2, %r2, %r2, %r2}, {%r32759, %r32760, %r32761, %r32762};
	bar.warp.sync 	-1;
	wmma.mma.sync.aligned.row.col.m32n8k16.f16.f16 {%r32767, %r32768, %r32769, %r32770}, {%r2, %r2, %r2, %r2, %r2, %r2, %r2, %r2}, {%r2, %r2, %r2, %r2, %r2, %r2, %r2, %r2}, {%r32763, %r32764, %r32765, %r32766};
	bar.warp.sync 	-1;
	cvta.to.global.u64 	%rd3, %rd1;
	cvta.to.global.u64 	%rd4, %rd2;
	mov.u32 	%r32771, %tid.y;
	shl.b32 	%r32772, %r32771, 8;
	mul.wide.u32 	%rd5, %r32772, 2;
	add.s64 	%rd6, %rd3, %rd5;
	mov.b32 	%r32773, 8;
	wmma.store.d.sync.aligned.row.m32n8k16.global.f16 	[%rd6], {%r32767, %r32768, %r32769, %r32770}, %r32773;
	st.global.u32 	[%rd4], %r1;
	ret;

}
	// .globl	_Z22mma_f16f16f32_16_16_16PvPi
.visible .entry _Z22mma_f16f16f32_16_16_16PvPi(
	.param .u64 .ptr .align 1 _Z22mma_f16f16f32_16_16_16PvPi_param_0,
	.param .u64 .ptr .align 1 _Z22mma_f16f16f32_16_16_16PvPi_param_1
)
{
	.reg .b16 	%rs<2>;
	.reg .b32 	%r<6>;
	.reg .b32 	%f<65538>;
	.reg .b64 	%rd<7>;

	ld.param.u64 	%rd1, [_Z22mma_f16f16f32_16_16_16PvPi_param_0];
	ld.param.u64 	%rd2, [_Z22mma_f16f16f32_16_16_16PvPi_param_1];
	mov.b32 	%r1, 0;
	// begin inline asm
	cvt.rn.f16.s32 %rs1, %r1;
	// end inline asm
	mov.b32 	%r2, {%rs1, %rs1};
	mov.f32 	%f1, 0f00000000;
	wmma.mma.sync.aligned.row.col.m16n16k16.f32.f32 {%f2, %f3, %f4, %f5, %f6, %f7, %f8, %f9}, {%r2, %r2, %r2, %r2, %r2, %r2, %r2, %r2}, {%r2, %r2, %r2, %r2, %r2, %r2, %r2, %r2}, {%f1, %f1, %f1, %f1, %f1, %f1, %f1, %f1};
	bar.warp.sync 	-1;
	wmma.mma.sync.aligned.row.col.m16n16k16.f32.f32 {%f10, %f11, %f12, %f13, %f14, %f15, %f16, %f17}, {%r2, %r2, %r2, %r2, %r2, %r2, %r2, %r2}, {%r2, %r2, %r2, %r2, %r2, %r2, %r2, %r2}, {%f2, %f3, %f4, %f5, %f6, %f7, %f8, %f9};
	bar.warp.sync 	-1;
	wmma.mma.sync.aligned.row.col.m16n16k16.f32.f32 {%f18, %f19, %f20, %f21, %f22, %f23, %f24, %f25}, {%r2, %r2, %r2, %r2, %r2, %r2, %r2, %r2}, {%r2, %r2, %r2, %r2, %r2, %r2, %r2, %r2}, {%f10, %f11, %f12, %f13, %f14, %f15, %f16, %f17};
	bar.warp.sync 	-1;
	wmma.mma.sync.aligned.row.col.m16n16k16.f32.f32 {%f26, %f27, %f28, %f29, %f30, %f31, %f32, %f33}, {%r2, %r2, %r2, %r2, %r2, %r2, %r2, %r2}, {%r2, %r2, %r2, %r2, %r2, %r2, %r2, %r2}, {%f18, %f19, %f20, %f21, %f22, %f23, %f24, %f25};
	bar.warp.sync 	-1;
	wmma.mma.sync.aligned.row.col.m16n16k16.f32.f32 {%f34, %f35, %f36, %f37, %f38, %f39, %f40, %f41}, {%r2, %r2, %r2, %r2, %r2, %r2, %r2, %r2}, {%r2, %r2, %r2, %r2, %r2, %r2, %r2, %r2}, {%f26, %f27, %f28, %f29, %f30, %f31, %f32, %f33};
	bar.warp.sync 	-1;
	wmma.mma.sync.aligned.row.col.m16n16k16.f32.f32 {%f42, %f43, %f44, %f45, %f46, %f47, %f48, %f49}, {%r2, %r2, %r2, %r2, %r2, %r2, %r2, %r2}, {%r2, %r2, %r2, %r2, %r2, %r2, %r2, %r2}, {%f34, %f35, %f36, %f37, %f38, %f39, %f40, %f41};
	bar.warp.sync 	-1;
	wmma.mma.sync.aligned.row.col.m16n16k16.f32.f32 {%f50, %f51, %f52, %f53, %f54, %f55, %f56, %f57}, {%r2, %r2, %r2, %r2, %r2, %r2, %r2, %r2}, {%r2, %r2, %r2, %r2, %r2, %r2, %r2, %r2}, {%f42, %f43, %f44, %f45, %f46, %f47, %f48, %f49};
	bar.warp.sync 	-1;
	wmma.mma.sync.aligned.row.col.m16n16k16.f32.f32 {%f58, %f59, %f60, %f61, %f62, %f63, %f64, %f65}, {%r2, %r2, %r2, %r2, %r2, %r2, %r2, %r2}, {%r2, %r2, %r2, %r2, %r2, %r2, %r2, %r2}, {%f50, %f51, %f52, %f53, %f54, %f55, %f56, %f57};
	bar.warp.sync 	-1;
	wmma.mma.sync.aligned.row.col.m16n16k16.f32.f32 {%f66, %f67, %f68, %f69, %f70, %f71, %f72, %f73}, {%r2, %r2, %r2, %r2, %r2, %r2, %r2, %r2}, {%r2, %r2, %r2, %r2, %r2, %r2, %r2, %r2}, {%f58, %f59, %f60, %f61, %f62, %f63, %f64, %f65};
	bar.warp.sync 	-1;
	wmma.mma.sync.aligned.row.col.m16n16k16.f32.f32 {%f74, %f75, %f76, %f77, %f78, %f79, %f80, %f81}, {%r2, %r2, %r2, %r2, %r2, %r2, %r2, %r2}, {%r2, %r2, %r2, %r2, %r2, %r2, %r2, %r2}, {%f66, %f67, %f68, %f69, %f70, %f71, %f72, %f73};
	bar.warp.sync 	-1;
	wmma.mma.sync.aligned.row.col.m16n16k16.f32.f32 {%f82, %f83, %f84, %f85, %f86, %f87, %f88, %f89}, {%r2, %r2, %r2, %r2, %r2, %r2, %r2, %r2}, {%r2, %r2, %r2, %r2, %r2, %r2, %r2, %r2}, {%f74, %f75, %f76, %f77, %f78, %f79, %f80, %f81};
	bar.warp.sync 	-1;
	wmma.mma.sync.aligned.row.col.m16n16k16.f32.f32 {%f90, %f91, %f92, %f93, %f94, %f95, %f96, %f97}, {%r2, %r2, %r2, %r2, %r2, %r2, %r2, %r2}, {%r2, %r2, %r2, %r2, %r2, %r2, %r2, %r2}, {%f82, %f83, %f84, %f85, %f86, %f87, %f88, %f89};
	bar.warp.sync 	-1;
	wmma.mma.sync.aligned.row.col.m16n16k16.f32.f32 {%f98, %f99, %f100, %f101, %f102, %f103, %f104, %f105}, {%r2, %r2, %r2, %r2, %r2, %r2, %r2, %r2}, {%r2, %r2, %r2, %r2, %r2, %r2, %r2, %r2}, {%f90, %f91, %f92, %f93, %f94, %f95, %f96, %f97};
	bar.warp.sync 	-1;
	wmma.mma.sync.aligned.row.col.m16n16k16.f32.f32 {%f106, %f107, %f108, %f109, %f110, %f111, %f112, %f113}, {%r2, %r2, %r2, %r2, %r2, %r2, %r2, %r2}, {%r2, %r2, %r2, %r2, %r2, %r2, %r2, %r2}, {%f98, %f99, %f100, %f101, %f102, %f103, %f104, %f105};
	bar.warp.sync 	-1;
	wmma.mma.sync.aligned.row.col.m16n16k16.f32.f32 {%f114, %f115, %f116, %f117, %f118, %f119, %f120, %f121}, {%r2, %r2, %r2, %r2, %r2, %r2, %r2, %r2}, {%r2, %r2, %r2, %r2, %r2, %r2, %r2, %r2}, {%f106, %f107, %f108, %f109, %f110, %f111, %f112, %f113};
	bar.warp.sync 	-1;
	wmma.mma.sync.aligned.row.col.m16n16k16.f32.f32 {%f122, %f123, %f124, %f125, %f126, %f127, %f128, %f129}, {%r2, %r2, %r2, %r2, %r2, %r2, %r2, %r2}, {%r2, %r2, %r2, %r2, %r2, %r2, %r2, %r2}, {%f114, %f115, %f116, %f117, %f118, %f119, %f120, %f121};
	bar.warp.sync 	-1;
	wmma.mma.sync.aligned.row.col.m16n16k16.f32.f32 {%f130, %f131, %f132, %f133, %f134, %f135, %f136, %f137}, {%r2, %r2, %r2, %r2, %r2, %r2, %r2, %r2}, {%r2, %r2, %r2, %r2, %r2, %r2, %r2, %r2}, {%f122, %f123, %f124, %f125, %f126, %f127, %f128, %f129};
	bar.warp.sync 	-1;
	wmma.mma.sync.aligned.row.col.m16n16k16.f32.f32 {%f138, %f139, %f140, %f141, %f142, %f143, %f144, %f145}, {%r2, %r2, %r2, %r2, %r2, %r2, %r2, %r2}, {%r2, %r2, %r2, %r2, %r2, %r2, %r2, %r2}, {%f130, %f131, %f132, %f133, %f134, %f135, %f136, %f137};
	bar.warp.sync 	-1;
	wmma.mma.sync.aligned.row.col.m16n16k16.f32.f32 {%f146, %f147, %f148, %f149, %f150, %f151, %f152, %f153}, {%r2, %r2, %r2, %r2, %r2, %r2, %r2, %r2}, {%r2, %r2, %r2, %r2, %r2, %r2, %r2, %r2}, {%f138, %f139, %f140, %f141, %f142, %f143, %f144, %f145};
	bar.warp.sync 	-1;
	wmma.mma.sync.aligned.row.col.m16n16k16.f32.f32 {%f154, %f155, %f156, %f157, %f158, %f159, %f160, %f161}, {%r2, %r2, %r2, %r2, %r2, %r2, %r2, %r2}, {%r2, %r2, %r2, %r2, %r2, %r2, %r2, %r2}, {%f146, %f147, %f148, %f149, %f150, %f151, %f152, %f153};
	bar.warp.sync 	-1;
	wmma.mma.sync.aligned.row.col.m16n16k16.f32.f32 {%f162, %f163, %f164, %f165, %f166, %f167, %f168, %f169}, {%r2, %r2, %r2, %r2, %r2, %r2, %r2, %r2}, {%r2, %r2, %r2, %r2, %r2, %r2, %r2, %r2}, {%f154, %f155, %f156, %f157, %f158, %f159, %f160, %f161};
	bar.warp.sync 	-1;
	wmma.mma.sync.aligned.row.col.m16n16k16.f32.f32 {%f170, %f171, %f172, %f173, %f174, %f175, %f176, %f177}, {%r2, %r2, %r2, %r2, %r2, %r2, %r2, %r2}, {%r2, %r2, %r2, %r2, %r2, %r2, %r2, %r2}, {%f162, %f163, %f164, %f165, %f166, %f167, %f168, %f169};
	bar.warp.sync 	-1;
	wmma.mma.sync.aligned.row.col.m16n16k16.f32.f32 {%f178, %f179, %f180, %f181, %f182, %f183, %f184, %f185}, {%r2, %r2, %r2, %r2, %r2, %r2, %r2, %r2}, {%r2, %r2, %r2, %r2, %r2, %r2, %r2, %r2}, {%f170, %f171, %f172, %f173, %f174, %f175, %f176, %f177};
	bar.warp.sync 	-1;
	wmma.mma.sync.aligned.row.col.m16n16k16.f32.f32 {%f186, %f187, %f188, %f189, %f190, %f191, %f192, %f193}, {%r2, %r2, %r2, %r2, %r2, %r2, %r2, %r2}, {%r2, %r2, %r2, %r2, %r2, %r2, %r2, %r2}, {%f178, %f179, %f180, %f181, %f182, %f183, %f184, %f185};
	bar.warp.sync 	-1;
	wmma.mma.sync.aligned.row.col.m16n16k16.f32.f32 {%f194, %f195, %f196, %f197, %f198, %f199, %f200, %f201}, {%r2, %r2, %r2, %r2, %r2, %r2, %r2, %r2}, {%r2, %r2, %r2, %r2, %r2, %r2, %r2, %r2}, {%f186, %f187, %f188, %f189, %f190, %f191, %f192, %f193};
	bar.warp.sync 	-1;
	wmma.mma.sync.aligned.row.col.m16n16k16.f32.f32 {%f202, %f203, %f204, %f205, %f206, %f207, %f208, %f209}, {%r2, %r2, %r2, %r2, %r2, %r2, %r2, %r2}, {%r2, %r2, %r2, %r2, %r2, %r2, %r2, %r2}, {%f194, %f195, %f196, %f197, %f198, %f199, %f200, %f201};
	bar.warp.sync 	-1;
	wmma.mma.sync.aligned.row.col.m16n16k16.f32.f32 {%f210, %f211, %f212, %f213, %f214, %f215, %f216, %f217}, {%r2, %r2, %r2, %r2, %r2, %r2, %r2, %r2}, {%r2, %r2, %r2, %r2, %r2, %r2, %r2, %r2}, {%f202, %f203, %f204, %f205, %f206, %f207, %f208, %f209};
	bar.warp.sync 	-1;
	wmma.mma.sync.aligned.row.col.m16n16k16.f32.f32 {%f218, %f219, %f220, %f221, %f222, %f223, %f224, %f225}, {%r2, %r2, %r2, %r2, %r2, %r2, %r2, %r2}, {%r2, %r2, %r2, %r2, %r2, %r2, %r2, %r2}, {%f210, %f211, %f212, %f213, %f214, %f215, %f216, %f217};
	bar.warp.sync 	-1;
	wmma.mma.sync.aligned.row.col.m16n16k16.f32.f32 {%f226, %f227, %f228, %f229, %f230, %f231, %f232, %f233}, {%r2, %r2, %r2, %r2, %r2, %r2, %r2, %r2}, {%r2, %r2, %r2, %r2, %r2, %r2, %r2, %r2}, {%f218, %f219, %f220, %f221, %f222, %f223, %f224, %f225};
	bar.warp.sync 	-1;
	wmma.mma.sync.aligned.row.col.m16n16k16.f32.f32 {%f234, %f235, %f236, %f237, %f238, %f239, %f240, %f241}, {%r2, %r2, %r2, %r2, %r2, %r2, %r2, %r2}, {%r2, %r2, %r2, %r2, %r2, %r2, %r2, %r2}, {%f226, %f227, %f228, %f229, %f230, %f231, %f232, %f233};
	bar.warp.sync 	-1;
	wmma.mma.sync.aligned.row.col.m16n16k16.f32.f32 {%f242, %f243, %f244, %f245, %f246, %f247, %f248, %f249}, {%r2, %r2, %r2, %r2, %r2, %r2, %r2, %r2}, {%r2, %r2, %r2, %r2, %r2, %r2, %r2, %r2}, {%f234, %f235, %f236, %f237, %f238, %f239, %f240, %f241};
	bar.warp.sync 	-1;
	wmma.mma.sync.aligned.row.col.m16n16k16.f32.f32 {%f250, %f251, %f252, %f253, %f254, %f255, %f256, %f257}, {%r2, %r2, %r2, %r2, %r2, %r2, %r2, %r2}, {%r2, %r2, %r2, %r2, %r2, %r2, %r2, %r2}, {%f242, %f243, %f244, %f245, %f246, %f247, %f248, %f249};
	bar.warp.sync 	-1;
	wmma.mma.sync.aligned.row.col.m16n16k16.f32.f32 {%f258, %f259, %f260, %f261, %f262, %f263, %f264, %f265}, {%r2, %r2, %r2, %r2, %r2, %r2, %r2, %r2}, {%r2, %r2, %r2, %r2, %r2, %r2, %r2, %r2}, {%f250, %f251, %f252, %f253, %f254, %f255, %f256, %f257};
	bar.warp.sync 	-1;
	wmma.mma.sync.aligned.row.col.m16n16k16.f32.f32 {%f266, %f267, %f268, %f269, %f270, %f271, %f272, %f273}, {%r2, %r2, %r2, %r2, %r2, %r2, %r2, %r2}, {%r2, %r2, %r2, %r2, %r2, %r2, %r2, %r2}, {%f258, %f259, %f260, %f261, %f262, %f263, %f264, %f265};
	bar.warp.sync 	-1;
	wmma.mma.sync.aligned.row.col.m16n16k16.f32.f32 {%f274, %f275, %f276, %f277, %f278, %f279, %f280, %f281}, {%r2, %r2, %r2, %r2, %r2, %r2, %r2, %r2}, {%r2, %r2, %r2, %r2, %r2, %r2, %r2, %r2}, {%f266, %f267, %f268, %f269, %f270, %f271, %f272, %f273};
	bar.warp.sync 	-1;
	wmma.mma.sync.aligned.row.col.m16n16k16.f32.f32 {%f282, %f283, %f284, %f285, %f286, %f287, %f288, %f289}, {%r2, %r2, %r2, %r2, %r2, %r2, %r2, %r2}, {%r2, %r2, %r2, %r2, %r2, %r2, %r2, %r2}, {%f274, %f275, %f276, %f277, %f278, %f279, %f280, %f281};
	bar.warp.sync 	-1;
	wmma.mma.sync.aligned.row.col.m16n16k16.f32.f32 {%f290, %f291, %f292, %f293, %f294, %f295, %f296, %f297}, {%r2, %r2, %r2, %r2, %r2, %r2, %r2, %r2}, {%r2, %r2, %r2, %r2, %r2, %r2, %r2, %r2}, {%f282, %f283, %f284, %f285, %f286, %f287, %f288, %f289};
	bar.warp.sync 	-1;
	wmma.mma.sync.aligned.row.col.m16n16k16.f32.f32 {%f298, %f299, %f300, %f301, %f302, %f303, %f304, %f305}, {%r2, %r2, %r2, %r2, %r2, %r2, %r2, %r2}, {%r2, %r2, %r2, %r2, %r2, %r2, %r2, %r2}, {%f290, %f291, %f292, %f293, %f294, %f295, %f296, %f297};
	bar.warp.sync 	-1;
	wmma.mma.sync.aligned.row.col.m16n16k16.f32.f32 {%f306, %f307, %f308, %f309, %f310, %f311, %f312, %f313}, {%r2, %r2, %r2, %r2, %r2, %r2, %r2, %r2}, {%r2, %r2, %r2, %r2, %r2, %r2, %r2, %r2}, {%f298, %f299, %f300, %f301, %f302, %f303, %f304, %f305};
	bar.warp.sync 	-1;
	wmma.mma.sync.aligned.row.col.m16n16k16.f32.f32 {%f314, %f315, %f316, %f317, %f318, %f319, %f320, %f321}, {%r2, %r2, %r2, %r2, %r2, %r2, %r2, %r2}, {%r2, %r2, %r2, %r2, %r2, %r2, %r2, %r2}, {%f306, %f307, %f308, %f309, %f310, %f311, %f312, %f313};
	bar.warp.sync 	-1;
	wmma.mma.sync.aligned.row.col.m16n16k16.f32.f32 {%f322, %f323, %f324, %f325, %f326, %f327, %f328, %f329}, {%r2, %r2, %r2, %r2, %r2, %r2, %r2, %r2}, {%r2, %r2, %r2, %r2, %r2, %r2, %r2, %r2}, {%f314, %f315, %f316, %f317, %f318, %f319, %f320, %f321};
	bar.warp.sync 	-1;
	wmma.mma.sync.aligned.row.col.m16n16k16.f32.f32 {%f330, %f331, %f332, %f333, %f334, %f335, %f336, %f337}, {%r2, %r2, %r2, %r2, %r2, %r2, %r2, %r2}, {%r2, %r2, %r2, %r2, %r2, %r2, %r2, %r2}, {%f322, %f323, %f324, %f325, %f326, %f327, %f328, %f329};
	bar.warp.sync 	-1;
	wmma.mma.sync.aligned.row.col.m16n16k16.f32.f32 {%f338, %f339, %f340, %f341, %f342, %f343, %f344, %f345}, {%r2, %r2, %r2, %r2, %r2, %r2, %r2, %r2}, {%r2, %r2, %r2, %r2, %r2, %r2, %r2, %r2}, {%f330, %f331, %f332, %f333, %f334, %f335, %f336, %f337};
	bar.warp.sync 	-1;
	wmma.mma.sync.aligned.row.col.m16n16k16.f32.f32 {%f346, %f347, %f348, %f349, %f350, %f351, %f352, %f353}, {%r2, %r2, %r2, %r2, %r2, %r2, %r2, %r2}, {%r2, %r2, %r2, %r2, %r2, %r2, %r2, %r2}, {%f338, %f339, %f340, %f341, %f342, %f343, %f344, %f345};
	bar.warp.sync 	-1;
	wmma.mma.sync.aligned.row.col.m16n16k16.f32.f32 {%f354, %f355, %f356, %f357, %f358, %f359, %f360, %f361}, {%r2, %r2, %r2, %r2, %r2, %r2, %r2, %r2}, {%r2, %r2, %r2, %r2, %r2, %r2, %r2, %r2}, {%f346, %f347, %f348, %f349, %f350, %f351, %f352, %f353};
	bar.warp.sync 	-1;
	wmma.mma.sync.aligned.row.col.m16n16k16.f32.f32 {%f362, %f363, %f364, %f365, %f366, %f367, %f368, %f369}, {%r2, %r2, %r2, %r2, %r2, %r2, %r2, %r2}, {%r2, %r2, %r2, %r2, %r2, %r2, %r2, %r2}, {%f354, %f355, %f356, %f357, %f358, %f359, %f360, %f361};
	bar.warp.sync 	-1;
	wmma.mma.sync.aligned.row.col.m16n16k16.f32.f32 {%f370, %f371, %f372, %f373, %f374, %f375, %f376, %f377}, {%r2, %r2, %r2, %r2, %r2, %r2, %r2, %r2}, {%r2, %r2, %r2, %r2, %r2, %r2, %r2, %r2}, {%f362, %f363, %f364, %f365, %f366, %f367, %f368, %f369};
	bar.warp.sync 	-1;
	wmma.mma.sync.aligned.row.col.m16n16k16.f32.f32 {%f378, %f379, %f380, %f381, %f382, %f383, %f384, %f385}, {%r2, %r2, %r2, %r2, %r2, %r2, %r2, %r2}, {%r2, %r2, %r2, %r2, %r2, %r2, %r2, %r2}, {%f370, %f371, %f372, %f373, %f374, %f375, %f376, %f377};
	bar.warp.sync 	-1;
	wmma.mma.sync.aligned.row.col.m16n16k16.f32.f32 {%f386, %f387, %f388, %f389, %f390, %f391, %f392, %f393}, {%r2, %r2, %r2, %r2, %r2, %r2, %r2, %r2}, {%r2, %r2, %r2, %r2, %r2, %r2, %r2, %r2}, {%f378, %f379, %f380, %f381, %f382, %f383, %f384, %f385};
	bar.warp.sync 	-1;
	wmma.mma.sync.aligned.row.col.m16n16k16.f32.f32 {%f394, %f395, %f396, %f397, %f398, %f399, %f400, %f401}, {%r2, %r2, %r2, %r2, %r2, %r2, %r2, %r2}, {%r2, %r2, %r2, %r2, %r2, %r2, %r2, %r2}, {%f386, %f387, %f388, %f389, %f390, %f391, %f392, %f393};
	bar.warp.sync 	-1;
	wmma.mma.sync.aligned.row.col.m16n16k16.f32.f32 {%f402, %f403, %f404, %f405, %f406, %f407, %f408, %f409}, {%r2, %r2, %r2, %r2, %r2, %r2, %r2, %r2}, {%r2, %r2, %r2, %r2, %r2, %r2, %r2, %r2}, {%f394, %f395, %f396, %f397, %f398, %f399, %f400, %f401};
	bar.warp.sync 	-1;
	wmma.mma.sync.aligned.row.col.m16n16k16.f32.f32 {%f410, %f411, %f412, %f413, %f414, %f415, %f416, %f417}, {%r2, %r2, %r2, %r2, %r2, %r2, %r2, %r2}, {%r2, %r2, %r2, %r2, %r2, %r2, %r2, %r2}, {%f402, %f403, %f404, %f405, %f406, %f407, %f408, %f409};
	bar.warp.sync 	-1;
	wmma.mma.sync.aligned.row.col.m16n16k16.f32.f32 {%f418, %f419, %f420, %f421, %f422, %f423, %f424, %f425}, {%r2, %r2, %r2, %r2, %r2, %r2, %r2, %r2}, {%r2, %r2, %r2, %r2, %r2, %r2, %r2, %r2}, {%f410, %f411, %f412, %f413, %f414, %f415, %f416, %f417};
	bar.warp.sync 	-1;
	wmma.mma.sync.aligned.row.col.m16n16k16.f32.f32 {%f426, %f427, %f428, %f429, %f430, %f431, %f432, %f433}, {%r2, %r2, %r2, %r2, %r2, %r2, %r2, %r2}, {%r2, %r2, %r2, %r2, %r2, %r2, %r2, %r2}, {%f418, %f419, %f420, %f421, %f422, %f423, %f424, %f425};
	bar.warp.sync 	-1;
	wmma.mma.sync.aligned.row.col.m16n16k16.f32.f32 {%f434, %f435, %f436, %f437, %f438, %f439, %f440, %f441}, {%r2, %r2, %r2, %r2, %r2, %r2, %r2, %r2}, {%r2, %r2, %r2, %r2, %r2, %r2, %r2, %r2}, {%f426, %f427, %f428, %f429, %f430, %f431, %f432, %f433};
	bar.warp.sync 	-1;
	wmma.mma.sync.aligned.row.col.m16n16k16.f32.f32 {%f442, %f443, %f444, %f445, %f446, %f447, %f448, %f449}, {%r2, %r2, %r2, %r2, %r2, %r2, %r2, %r2}, {%r2, %r2, %r2, %r2, %r2, %r2, %r2, %r2}, {%f434, %f435, %f436, %f437, %f438, %f439, %f440, %f441};
	bar.warp.sync 	-1;
	wmma.mma.sync.aligned.row.col.m16n16k16.f32.f32 {%f450, %f451, %f452, %f453, %f454, %f455, %f456, %f457}, {%r2, %r2, %r2, %r2, %r2, %r2, %r2, %r2}, {%r2, %r2, %r2, %r2, %r2, %r2, %r2, %r2}, {%f442, %f443, %f444, %f445, %f446, %f447, %f448, %f449};
	bar.warp.sync 	-1;
	wmma.mma.sync.aligned.row.col.m16n16k16.f32.f32 {%f458, %f459, %f460, %f461, %f462, %f463, %f464, %f465}, {%r2, %r2, %r2, %r2, %r2, %r2, %r2, %r2}, {%r2, %r2, %r2, %r2, %r2, %r2, %r2, %r2}, {%f450, %f451, %f452, %f453, %f454, %f455, %f456, %f457};
	bar.warp.sync 	-1;
	wmma.mma.sync.aligned.row.col.m16n16k16.f32.f32 {%f466, %f467, %f468, %f469, %f470, %f471, %f472, %f473}, {%r2, %r2, %r2, %r2, %r2, %r2, %r2, %r2}, {%r2, %r2, %r2, %r2, %r2, %r2, %r2, %r2}, {%f458, %f459, %f460, %f461, %f462, %f463, %f464, %f465};
	bar.warp.sync 	-1;
	wmma.mma.sync.aligned.row.col.m16n16k16.f32.f32 {%f474, %f475, %f476, %f477, %f478, %f479, %f480, %f481}, {%r2, %r2, %r2, %r2, %r2, %r2, %r2, %r2}, {%r2, %r2, %r2, %r2, %r2, %r2, %r2, %r2}, {%f466, %f467, %f468, %f469, %f470, %f471, %f472, %f473};
	bar.warp.sync 	-1;
	wmma.mma.sync.aligned.row.col.m16n16k16.f32.f32 {%f482, %f483, %f484, %f485, %f486, %f487, %f488, %f489}, {%r2, %r2, %r2, %r2, %r2, %r2, %r2, %r2}, {%r2, %r2, %r2, %r2, %r2, %r2, %r2, %r2}, {%f474, %f475, %f476, %f477, %f478, %f479, %f480, %f481};
	bar.warp.sync 	-1;
	wmma.mma.sync.aligned.row.col.m16n16k16.f32.f32 {%f490, %f491, %f492, %f493, %f494, %f495, %f496, %f497}, {%r2, %r2, %r2, %r2, %r2, %r2, %r2, %r2}, {%r2, %r2, %r2, %r2, %r2, %r2, %r2, %r2}, {%f482, %f483, %f484, %f485, %f486, %f487, %f488, %f489};
	bar.warp.sync 	-1;
	wmma.mma.sync.aligned.row.col.m16n16k16.f32.f32 {%f498, %f499, %f500, %f501, %f502, %f503, %f504, %f505}, {%r2, %r2, %r2, %r2, %r2, %r2, %r2, %r2}, {%r2, %r2, %r2, %r2, %r2, %r2, %r2, %r2}, {%f490, %f491, %f492, %f493, %f494, %f495, %f496, %f497};
	bar.warp.sync 	-1;
	wmma.mma.sync.aligned.row.col.m16n16k16.f32.f32 {%f506, %f507, %f508, %f509, %f510, %f511, %f512, %f513}, {%r2, %r2, %r2, %r2, %r2, %r2, %r2, %r2}, {%r2, %r2, %r2, %r2, %r2, %r2, %r2, %r2}, {%f498, %f499, %f500, %f501, %f502, %f503, %f504, %f505};
	bar.warp.sync 	-1;
	wmma.mma.sync.aligned.row.col.m16n16k16.f32.f32 {%f514, %f515, %f516, %f517, %f518, %f519, %f520, %f521}, {%r2, %r2, %r2, %r2, %r2, %r2, %r2, %r2}, {%r2, %r2, %r2, %r2, %r2, %r2, %r2, %r2}, {%f506, %f507, %f508, %f509, %f510, %f511, %f512, %f513};
	bar.warp.sync 	-1;
	wmma.mma.sync.aligned.row.col.m16n16k16.f32.f32 {%f522, %f523, %f524, %f525, %f526, %f527, %f528, %f529}, {%r2, %r2, %r2, %r2, %r2, %r2, %r2, %r2}, {%r2, %r2, %r2, %r2, %r2, %r2, %r2, %r2}, {%f514, %f515, %f516, %f517, %f518, %f519, %f520, %f521};
	bar.warp.sync 	-1;
	wmma.mma.sync.aligned.row.col.m16n16k16.f32.f32 {%f530, %f531, %f532, %f533, %f534, %f535, %f536, %f537}, {%r2, %r2, %r2, %r2, %r2, %r2, %r2, %r2}, {%r2, %r2, %r2, %r2, %r2, %r2, %r2, %r2}, {%f522, %f523, %f524, %f525, %f526, %f527, %f528, %f529};
	bar.warp.sync 	-1;
	wmma.mma.sync.aligned.row.col.m16n16k16.f32.f32 {%f538, %f539, %f540, %f541, %f542, %f543, %f544, %f545}, {%r2, %r2, %r2, %r2, %r2, %r2, %r2, %r2}, {%r2, %r2, %r2, %r2, %r2, %r2, %r2, %r2}, {%f530, %f531, %f532, %f533, %f534, %f535, %f536, %f537};
	bar.warp.sync 	-1;
	wmma.mma.sync.aligned.row.col.m16n16k16.f32.f32 {%f546, %f547, %f548, %f549, %f550, %f551, %f552, %f553}, {%r2, %r2, %r2, %r2, %r2, %r2, %r2, %r2}, {%r2, %r2, %r2, %r2, %r2, %r2, %r2, %r2}, {%f538, %f539, %f540, %f541, %f542, %f543, %f544, %f545};
	bar.warp.sync 	-1;
	wmma.mma.sync.aligned.row.col.m16n16k16.f32.f32 {%f554, %f555, %f556, %f557, %f558, %f559, %f560, %f561}, {%r2, %r2, %r2, %r2, %r2, %r2, %r2, %r2}, {%r2, %r2, %r2, %r2, %r2, %r2, %r2, %r2}, {%f546, %f547, %f548, %f549, %f550, %f551, %f552, %f553};
	bar.warp.sync 	-1;
	wmma.mma.sync.aligned.row.col.m16n16k16.f32.f32 {%f562, %f563, %f564, %f565, %f566, %f567, %f568, %f569}, {%r2, %r2, %r2, %r2, %r2, %r2, %r2, %r2}, {%r2, %r2, %r2, %r2, %r2, %r2, %r2, %r2}, {%f554, %f555, %f556, %f557, %f558, %f559, %f560, %f561};
	bar.warp.sync 	-1;
	wmma.mma.sync.aligned.row.col.m16n16k16.f32.f32 {%f570, %f571, %f572, %f573, %f574, %f575, %f576, %f577}, {%r2, %r2, %r2, %r2, %r2, %r2, %r2, %r2}, {%r2, %r2, %r2, %r2, %r2, %r2, %r2, %r2}, {%f562, %f563, %f564, %f565, %f566, %f567, %f568, %f569};
	bar.warp.sync 	-1;
	wmma.mma.sync.aligned.row.col.m16n16k16.f32.f32 {%f578, %f579, %f580, %f581, %f582, %f583, %f584, %f585}, {%r2, %r2, %r2, %r2, %r2, %r2, %r2, %r2}, {%r2, %r2, %r2, %r2, %r2, %r2, %r2, %r2}, {%f570, %f571, %f572, %f573, %f574, %f575, %f576, %f577};
	bar.warp.sync 	-1;
	wmma.mma.sync.aligned.row.col.m16n16k16.f32.f32 {%f586, %f587, %f588, %f589, %f590, %f591, %f592, %f593}, {%r2, %r2, %r2, %r2, %r2, %r2, %r2, %r2}, {%r2, %r2, %r2, %r2, %r2, %r2, %r2, %r2}, {%f578, %f579, %f580, %f581, %f582, %f583, %f584, %f585};
	bar.warp.sync 	-1;
	wmma.mma.sync.aligned.row.col.m16n16k16.f32.f32 {%f594, %f595, %f596, %f597, %f598, %f599, %f600, %f601}, {%r2, %r2, %r2, %r2, %r2, %r2, %r2, %r2}, {%r2, %r2, %r2, %r2, %r2, %r2, %r2, %r2}, {%f586, %f587, %f588, %f589, %f590, %f591, %f592, %f593};
	bar.warp.sync 	-1;
	wmma.mma.sync.aligned.row.col.m16n16k16.f32.f32 {%f602, %f603, %f604, %f605, %f606, %f607, %f608, %f609}, {%r2, %r2, %r2, %r2, %r2, %r2, %r2, %r2}, {%r2, %r2, %r2, %r2, %r2, %r2, %r2, %r2}, {%f594, %f595, %f596, %f597, %f598, %f599, %f600, %f601};
	bar.warp.sync 	-1;
	wmma.mma.sync.aligned.row.col.m16n16k16.f32.f32 {%f610, %f611, %f612, %f613, %f614, %f615, %f616, %f617}, {%r2, %r2, %r2, %r2, %r2, %r2, %r2, %r2}, {%r2, %r2, %r2, %r2, %r2, %r2, %r2, %r2}, {%f602, %f603, %f604, %f605, %f606, %f607, %f608, %f609};
	bar.warp.sync 	-1;
	wmma.mma.sync.aligned.row.col.m16n16k16.f32.f32 {%f618, %f619, %f620, %f621, %f622, %f623, %f624, %f625}, {%r2, %r2, %r2, %r2, %r2, %r2, %r2, %r2}, {%r2, %r2, %r2, %r2, %r2, %r2, %r2, %r2}, {%f610, %f611, %f612, %f613, %f614, %f615, %f616, %f617};
	bar.warp.sync 	-1;
	wmma.mma.sync.aligned.row.col.m16n16k16.f32.f32 {%f626, %f627, %f628, %f629, %f630, %f631, %f632, %f633}, {%r2, %r2, %r2, %r2, %r2, %r2, %r2, %r2}, {%r2, %r2, %r2, %r2, %r2, %r2, %r2, %r2}, {%f618, %f619, %f620, %f621, %f622, %f623, %f624, %f625};
	bar.warp.sync 	-1;
	wmma.mma.sync.aligned.row.col.m16n16k16.f32.f32 {%f634, %f635, %f636, %f637, %f638, %f639, %f640, %f641}, {%r2, %r2, %r2, %r2, %r2, %r2, %r2, %r2}, {%r2, %r2, %r2, %r2, %r2, %r2, %r2, %r2}, {%f626, %f627, %f628, %f629, %f630, %f631, %f632, %f633};
	bar.warp.sync 	-1;
	wmma.mma.sync.aligned.row.col.m16n16k16.f32.f32 {%f642, %f643, %f644, %f645, %f646, %f647, %f648, %f649}, {%r2, %r2, %r2, %r2, %r2, %r2, %r2, %r2}, {%r2, %r2, %r2, %r2, %r2, %r2, %r2, %r2}, {%f634, %f635, %f636, %f637, %f638, %f639, %f640, %f641};
	bar.warp.sync 	-1;
	wmma.mma.sync.aligned.row.col.m16n16k16.f32.f32 {%f650, %f651, %f652, %f653, %f654, %f655, %f656, %f657}, {%r2, %r2, %r2, %r2, %r2, %r2, %r2, %r2}, {%r2, %r2, %r2, %r2, %r2, %r2, %r2, %r2}, {%f642, %f643, %f644, %f645, %f646, %f647, %f648, %f649};
	bar.warp.sync 	-1;
	wmma.mma.sync.aligned.row.col.m16n16k16.f32.f32 {%f658, %f659, %f660, %f661, %f662, %f663, %f664, %f665}, {%r2, %r2, %r2, %r2, %r2, %r2, %r2, %r2}, {%r2, %r2, %r2, %r2, %r2, %r2, %r2, %r2}, {%f650, %f651, %f652, %f653, %f654, %f655, %f656, %f657};
	bar.warp.sync 	-1;
	wmma.mma.sync.aligned.row.col.m16n16k16.f32.f32 {%f666, %f667, %f668, %f669, %f670, %f671, %f672, %f673}, {%r2, %r2, %r2, %r2, %r2, %r2, %r2, %r2}, {%r2, %r2, %r2, %r2, %r2, %r2, %r2, %r2}, {%f658, %f659, %f660, %f661, %f662, %f663, %f664, %f665};
	bar.warp.sync 	-1;
	wmma.mma.sync.aligned.row.col.m16n16k16.f32.f32 {%f674, %f675, %f676, %f677, %f678, %f679, %f680, %f681}, {%r2, %r2, %r2, %r2, %r2, %r2, %r2, %r2}, {%r2, %r2, %r2, %r2, %r2, %r2, %r2, %r2}, {%f666, %f667, %f668, %f669, %f670, %f671, %f672, %f673};
	bar.warp.sync 	-1;
	wmma.mma.sync.aligned.row.col.m16n16k16.f32.f32 {%f682, %f683, %f684, %f685, %f686, %f687, %f688, %f689}, {%r2, %r2, %r2, %r2, %r2, %r2, %r2, %r2}, {%r2, %r2, %r2, %r2, %r2, %r2, %r2, %r2}, {%f674, %f675, %f676, %f677, %f678, %f679, %f680, %f681};
	bar.warp.sync 	-1;
	wmma.mma.sync.aligned.row.col.m16n16k16.f32.f32 {%f690, %f691, %f692, %f693, %f694, %f695, %f696, %f697}, {%r2, %r2, %r2, %r2, %r2, %r2, %r2, %r2}, {%r2, %r2, %r2, %r2, %r2, %r2, %r2, %r2}, {%f682, %f683, %f684, %f685, %f686, %f687, %f688, %f689};
	bar.warp.sync 	-1;
	wmma.mma.sync.aligned.row.col.m16n16k16.f32.f32 {%f698, %f699, %f700, %f701, %f702, %f703, %f704, %f705}, {%r2, %r2, %r2, %r2, %r2, %r2, %r2, %r2}, {%r2, %r2, %r2, %r2, %r2, %r2, %r2, %r2}, {%f690, %f691, %f692, %f693, %f694, %f695, %f696, %f697};
	bar.warp.sync 	-1;
	wmma.mma.sync.aligned.row.col.m16n16k16.f32.f32 {%f706, %f707, %f708, %f709, %f710, %f711, %f712, %f713}, {%r2, %r2, %r2, %r2, %r2, %r2, %r2, %r2}, {%r2, %r2, %r2, %r2, %r2, %r2, %r2, %r2}, {%f698, %f699, %f700, %f701, %f702, %f703, %f704, %f705};
	bar.warp.sync 	-1;
	wmma.mma.sync.aligned.row.col.m16n16k16.f32.f32 {%f714, %f715, %f716, %f717, %f718, %f719, %f720, %f721}, {%r2, %r2, %r2, %r2, %r2, %r2, %r2, %r2}, {%r2, %r2, %r2, %r2, %r2, %r2, %r2, %r2}, {%f706, %f707, %f708, %f709, %f710, %f711, %f712, %f713};
	bar.warp.sync 	-1;
	wmma.mma.sync.aligned.row.col.m16n16k16.f32.f32 {%f722, %f723, %f724, %f725, %f726, %f727, %f728, %f729}, {%r2, %r2, %r2, %r2, %r2, %r2, %r2, %r2}, {%r2, %r2, %r2, %r2, %r2, %r2, %r2, %r2}, {%f714, %f715, %f716, %f717, %f718, %f719, %f720, %f721};
	bar.warp.sync 	-1;
	wmma.mma.sync.aligned.row.col.m16n16k16.f32.f32 {%f730, %f731, %f732, %f733, %f734, %f735, %f736, %f737}, {%r2, %r2, %r2, %r2, %r2, %r2, %r2, %r2}, {%r2, %r2, %r2, %r2, %r2, %r2, %r2, %r2}, {%f722, %f723, %f724, %f725, %f726, %f727, %f728, %f729};
	bar.warp.sync 	-1;
	wmma.mma.sync.aligned.row.col.m16n16k16.f32.f32 {%f738, %f739, %f740, %f741, %f742, %f743, %f744, %f745}, {%r2, %r2, %r2, %r2, %r2, %r2, %r2, %r2}, {%r2, %r2, %r2, %r2, %r2, %r2, %r2, %r2}, {%f730, %f731, %f732, %f733, %f734, %f735, %f736, %f737};
	bar.warp.sync 	-1;
	wmma.mma.sync.aligned.row.col.m16n16k16.f32.f32 {%f746, %f747, %f748, %f749, %f750, %f751, %f752, %f753}, {%r2, %r2, %r2, %r2, %r2, %r2, %r2, %r2}, {%r2, %r2, %r2, %r2, %r2, %r2, %r2, %r2}, {%f738, %f739, %f740, %f741, %f742, %f743, %f744, %f745};
	bar.warp.sync 	-1;
	wmma.mma.sync.aligned.row.col.m16n16k16.f32.f32 {%f754, %f755, %f756, %f757, %f758, %f759, %f760, %f761}, {%r2, %r2, %r2, %r2, %r2, %r2, %r2, %r2}, {%r2, %r2, %r2, %r2, %r2, %r2, %r2, %r2}, {%f746, %f747, %f748, %f749, %f750, %f751, %f752, %f753};
	bar.warp.sync 	-1;
	wmma.mma.sync.aligned.row.col.m16n16k16.f32.f32 {%f762, %f763, %f764, %f765, %f766, %f767, %f768, %f769}, {%r2, %r2, %r2, %r2, %r2, %r2, %r2, %r2}, {%r2, %r2, %r2, %r2, %r2, %r2, %r2, %r2}, {%f754, %f755, %f756, %f757, %f758, %f759, %f760, %f761};
	bar.warp.sync 	-1;
	wmma.mma.sync.aligned.row.col.m16n16k16.f32.f32 {%f770, %f771, %f772, %f773, %f774, %f775, %f776, %f777}, {%r2, %r2, %r2, %r2, %r2, %r2, %r2, %r2}, {%r2, %r2, %r2, %r2, %r2, %r2, %r2, %r2}, {%f762, %f763, %f764, %f765, %f766, %f767, %f768, %f769};
	bar.warp.sync 	-1;
	wmma.mma.sync.aligned.row.col.m16n16k16.f32.f32 {%f778, %f779, %f780, %f781, %f782, %f783, %f784, %f785}, {%r2, %r2, %r2, %r2, %r2, %r2, %r2, %r2}, {%r2, %r2, %r2, %r2, %r2, %r2, %r2, %r2}, {%f770, %f771, %f772, %f773, %f774, %f775, %f776, %f777};
	bar.warp.sync 	-1;
	wmma.mma.sync.aligned.row.col.m16n16k16.f32.f32 {%f786, %f787, %f788, %f789, %f790, %f791, %f792, %f793}, {%r2, %r2, %r2, %r2, %r2, %r2, %r2, %r2}, {%r2, %r2, %r2, %r2, %r2, %r2, %r2, %r2}, {%f778, %f779, %f780, %f781, %f782, %f783, %f784, %f785};
	bar.warp.sync 	-1;
	wmma.mma.sync.aligned.row.col.m16n16k16.f32.f32 {%f794, %f795, %f796, %f797, %f798, %f799, %f800, %f801}, {%r2, %r2, %r2, %r2, %r2, %r2, %r2, %r2}, {%r2, %r2, %r2, %r2, %r2, %r2, %r2, %r2}, {%f786, %f787, %f788, %f789, %f790, %f791, %f792, %f793};
	bar.warp.sync 	-1;
	wmma.mma.sync.aligned.row.col.m16n16k16.f32.f32 {%f802, %f803, %f804, %f805, %f806, %f807, %f808, %f809}, {%r2, %r2, %r2, %r2, %r2, %r2, %r2, %r2}, {%r2, %r2, %r2, %r2, %r2, %r2, %r2, %r2}, {%f794, %f795, %f796, %f797, %f798, %f799, %f800, %f801};
	bar.warp.sync 	-1;
	wmma.mma.sync.aligned.row.col.m16n16k16.f32.f32 {%f810, %f811, %f812, %f813, %f814, %f815, %f816, %f817}, {%r2, %r2, %r2, %r2, %r2, %r2, %r2, %r2}, {%r2, %r2, %r2, %r2, %r2, %r2, %r2, %r2}, {%f802, %f803, %f804, %f805, %f806, %f807, %f808, %f809};
	bar.warp.sync 	-1;
	wmma.mma.sync.aligned.row.col.m16n16k16.f32.f32 {%f818, %f819, %f820, %f821, %f822, %f823, %f824, %f825}, {%r2, %r2, %r2, %r2, %r2, %r2, %r2, %r2}, {%r2, %r2, %r2, %r2, %r2, %r2, %r2, %r2}, {%f810, %f811, %f812, %f813, %f814, %f815, %f816, %f817};
	bar.warp.sync 	-1;
	wmma.mma.sync.aligned.row.col.m16n16k16.f32.f32 {%f826, %f827, %f828, %f829, %f830, %f831, %f832, %f833}, {%r2, %r2, %r2, %r2, %r2, %r2, %r2, %r2}, {%r2, %r2, %r2, %r2, %r2, %r2, %r2, %r2}, {%f818, %f819, %f820, %f821, %f822, %f823, %f824, %f825};
	bar.warp.sync 	-1;
	wmma.mma.sync.aligned.row.col.m16n16k16.f32.f32 {%f834, %f835, %f836, %f837, %f838, %f839, %f840, %f841}, {%r2, %r2, %r2, %r2, %r2, %r2, %r2, %r2}, {%r2, %r2, %r2, %r2, %r2, %r2, %r2, %r2}, {%f826, %f827, %f828, %f829, %f830, %f831, %f832, %f833};
	bar.warp.sync 	-1;
	wmma.mma.sync.aligned.row.col.m16n16k16.f32.f32 {%f842, %f843, %f844, %f845, %f846, %f847, %f848, %f849}, {%r2, %r2, %r2, %r2, %r2, %r2, %r2, %r2}, {%r2, %r2, %r2, %r2, %r2, %r2, %r2, %r2}, {%f834, %f835, %f836, %f837, %f838, %f839, %f840, %f841};
	bar.warp.sync 	-1;
	wmma.mma.sync.aligned.row.col.m16n16k16.f32.f32 {%f850, %f851, %f852, %f853, %f854, %f855, %f856, %f857}, {%r2, %r2, %r2, %r2, %r2, %r2, %r2, %r2}, {%r2, %r2, %r2, %r2, %r2, %r2, %r2, %r2}, {%f842, %f843, %f844, %f845, %f846, %f847, %f848, %f849};
	bar.warp.sync 	-1;
	wmma.mma.sync.aligned.row.col.m16n16k16.f32.f32 {%f858, %f859, %f860, %f861, %f862, %f863, %f864, %f865}, {%r2, %r2, %r2, %r2, %r2, %r2, %r2, %r2}, {%r2, %r2, %r2, %r2, %r2, %r2, %r2, %r2}, {%f850, %f851, %f852, %f853, %f854, %f855, %f856, %f857};
	bar.warp.sync 	-1;
	wmma.mma.sync.aligned.row.col.m16n16k16.f32.f32 {%f866, %f867, %f868, %f869, %f870, %f871, %f872, %f873}, {%r2, %r2, %r2, %r2, %r2, %r2, %r2, %r2}, {%r2, %r2, %r2, %r2, %r2, %r2, %r2, %r2}, {%f858, %f859, %f860, %f861, %f862, %f863, %f864, %f865};
	bar.warp.sync 	-1;
	wmma.mma.sync.aligned.row.col.m16n16k16.f32.f32 {%f874, %f875, %f876, %f877, %f878, %f879, %f880, %f881}, {%r2, %r2, %r2, %r2, %r2, %r2, %r2, %r2}, {%r2, %r2, %r2, %r2, %r2, %r2, %r2, %r2}, {%f866, %f867, %f868, %f869, %f870, %f871, %f872, %f873};
	bar.warp.sync 	-1;
	wmma.mma.sync.aligned.row.col.m16n16k16.f32.f32 {%f882, %f883, %f884, %f885, %f886, %f887, %f888, %f889}, {%r2, %r2, %r2, %r2, %r2, %r2, %r2, %r2}, {%r2, %r2, %r2, %r2, %r2, %r2, %r2, %r2}, {%f874, %f875, %f876, %f877, %f878, %f879, %f880, %f881};
	bar.warp.sync 	-1;
	wmma.mma.sync.aligned.row.col.m16n16k16.f32.f32 {%f890, %f891, %f892, %f893, %f894, %f895, %f896, %f897}, {%r2, %r2, %r2, %r2, %r2, %r2, %r2, %r2}, {%r2, %r2, %r2, %r2, %r2, %r2, %r2, %r2}, {%f882, %f883, %f884, %f885, %f886, %f887, %f888, %f889};
	bar.warp.sync 	-1;
	wmma.mma.sync.aligned.row.col.m16n16k16.f32.f32 {%f898, %f899, %f900, %f901, %f902, %f903, %f904, %f905}, {%r2, %r2, %r2, %r2, %r2, %r2, %r2, %r2}, {%r2, %r2, %r2, %r2, %r2, %r2, %r2, %r2}, {%f890, %f891, %f892, %f893, %f894, %f895, %f896, %f897};
	bar.warp.sync 	-1;
	wmma.mma.sync.aligned.row.col.m16n16k16.f32.f32 {%f906, %f907, %f908, %f909, %f910, %f911, %f912, %f913}, {%r2, %r2, %r2, %r2, %r2, %r2, %r2, %r2}, {%r2, %r2, %r2, %r2, %r2, %r2, %r2, %r2}, {%f898, %f899, %f900, %f901, %f902, %f903, %f904, %f905};
	bar.warp.sync 	-1;
	wmma.mma.sync.aligned.row.col.m16n16k16.f32.f32 {%f914, %f915, %f916, %f917, %f918, %f919, %f920, %f921}, {%r2, %r2, %r2, %r2, %r2, %r2, %r2, %r2}, {%r2, %r2, %r2, %r2, %r2, %r2, %r2, %r2}, {%f906, %f907, %f908, %f909, %f910, %f911, %f912, %f913};
	bar.warp.sync 	-1;
	wmma.mma.sync.aligned.row.col.m16n16k16.f32.f32 {%f922, %f923, %f924, %f925, %f926, %f927, %f928, %f929}, {%r2, %r2, %r2, %r2, %r2, %r2, %r2, %r2}, {%r2, %r2, %r2, %r2, %r2, %r2, %r2, %r2}, {%f914, %f915, %f916, %f917, %f918, %f919, %f920, %f921};
	bar.warp.sync 	-1;
	wmma.mma.sync.aligned.row.col.m16n16k16.f32.f32 {%f930, %f931, %f932, %f933, %f934, %f935, %f936, %f937}, {%r2, %r2, %r2, %r2, %r2, %r2, %r2, %r2}, {%r2, %r2, %r2, %r2, %r2, %r2, %r2, %r2}, {%f922, %f923, %f924, %f925, %f926, %f927, %f928, %f929};
	bar.warp.sync 	-1;
	wmma.mma.sync.aligned.row.col.m16n16k16.f32.f32 {%f938, %f939, %f940, %f941, %f942, %f943, %f944, %f945}, {%r2, %r2, %r2, %r2, %r2, %r2, %r2, %r2}, {%r2, %r2, %r2, %r2, %r2, %r2, %r2, %r2}, {%f930, %f931, %f932, %f933, %f934, %f935, %f936, %f937};
	bar.warp.sync 	-1;
	wmma.mma.sync.aligned.row.col.m16n16k16.f32.f32 {%f946, %f947, %f948, %f949, %f950, %f951, %f952, %f953}, {%r2, %r2, %r2, %r2, %r2, %r2, %r2, %r2}, {%r2, %r2, %r2, %r2, %r2, %r2, %r2, %r2}, {%f938, %f939, %f940, %f941, %f942, %f943, %f944, %f945};
	bar.warp.sync 	-1;
	wmma.mma.sync.aligned.row.col.m16n16k16.f32.f32 {%f954, %f955, %f956, %f957, %f958, %f959, %f960, %f961}, {%r2, %r2, %r2, %r2, %r2, %r2, %r2, %r2}, {%r2, %r2, %r2, %r2, %r2, %r2, %r2, %r2}, {%f946, %f947, %f948, %f949, %f950, %f951, %f952, %f953};
	bar.warp.sync 	-1;
	wmma.mma.sync.aligned.row.col.m16n16k16.f32.f32 {%f962, %f963, %f964, %f965, %f966, %f967, %f968, %f969}, {%r2, %r2, %r2, %r2, %r2, %r2, %r2, %r2}, {%r2, %r2, %r2, %r2, %r2, %r2, %r2, %r2}, {%f954, %f955, %f956, %f957, %f958, %f959, %f960, %f961};
	bar.warp.sync 	-1;
	wmma.mma.sync.aligned.row.col.m16n16k16.f32.f32 {%f970, %f971, %f972, %f973, %f974, %f975, %f976, %f977}, {%r2, %r2, %r2, %r2, %r2, %r2, %r2, %r2}, {%r2, %r2, %r2, %r2, %r2, %r2, %r2, %r2}, {%f962, %f963, %f964, %f965, %f966, %f967, %f968, %f969};
	bar.warp.sync 	-1;
	wmma.mma.sync.aligned.row.col.m16n16k16.f32.f32 {%f978, %f979, %f980, %f981, %f982, %f983, %f984, %f985}, {%r2, %r2, %r2, %r2, %r2, %r2, %r2, %r2}, {%r2, %r2, %r2, %r2, %r2, %r2, %r2, %r2}, {%f970, %f971, %f972, %f973, %f974, %f975, %f976, %f977};
	bar.warp.sync 	-1;
	wmma.mma.sync.aligned.row.col.m16n16k16.f32.f32 {%f986, %f987, %f988, %f989, %f990, %f991, %f992, %f993}, {%r2, %r2, %r2, %r2, %r2, %r2, %r2, %r2}, {%r2, %r2, %r2, %r2, %r2, %r2, %r2, %r2}, {%f978, %f979, %f980, %f981, %f982, %f983, %f984, %f985};
	bar.warp.sync 	-1;
	wmma.mma.sync.aligned.row.col.m16n16k16.f32.f32 {%f994, %f995, %f996, %f997, %f998, %f999, %f1000, %f1001}, {%r2, %r2, %r2, %r2, %r2, %r2, %r2, %r2}, {%r2, %r2, %r2, %r2, %r2, %r2, %r2, %r2}, {%f986, %f987, %f988, %f989, %f990, %f991, %f992, %f993};
	bar.warp.sync 	-1;
	wmma.mma.sync.aligned.row.col.m16n16k16.f32.f32 {%f1002, %f1003, %f1004, %f1005, %f1006, %f1007, %f1008, %f1009}, {%r2, %r2, %r2, %r2, %r2, %r2, %r2, %r2}, {%r2, %r2, %r2, %r2, %r2, %r2, %r2, %r2}, {%f994, %f995, %f996, %f997, %f998, %f999, %f1000, %f1001};
	bar.warp.sync 	-1;
	wmma.mma.sync.aligned.row.col.m16n16k16.f32.f32 {%f1010, %f1011, %f1012, %f1013, %f1014, %f1015, %f1016, %f1017}, {%r2, %r2, %r2, %r2, %r2, %r2, %r2, %r2}, {%r2, %r2, %r2, %r2, %r2, %r2, %r2, %r2}, {%f1002, %f1003, %f1004, %f1005, %f1006, %f1007, %f1008, %f1009};
	bar.warp.sync 	-1;
	wmma.mma.sync.aligned.row.col.m16n16k16.f32.f32 {%f1018, %f1019, %f1020, %f1021, %f1022, %f1023, %f1024, %f1025}, {%r2, %r2, %r2, %r2, %r2, %r2, %r2, %r2}, {%r2, %r2, %r2, %r2, %r2, %r2, %r2, %r2}, {%f1010, %f1011, %f1012, %f1013, %f1014, %f1015, %f1016, %f1017};
	bar.warp.sync 	-1;
	wmma.mma.sync.aligned.row.col.m16n16k16.f32.f32 {%f1026, %f1027, %f1028, %f1029, %f1030, %f1031, %f1032, %f1033}, {%r2, %r2, %r2, %r2, %r2, %r2, %r2, %r2}, {%r2, %r2, %r2, %r2, %r2, %r2, %r2, %r2}, {%f1018, %f1019, %f1020, %f1021, %f1022, %f1023, %f1024, %f1025};
	bar.warp.sync 	-1;
	wmma.mma.sync.aligned.row.col.m16n16k16.f32.f32 {%f1034, %f1035, %f1036, %f1037, %f1038, %f1039, %f1040, %f1041}, {%r2, %r2, %r2, %r2, %r2, %r2, %r2, %r2}, {%r2, %r2, %r2, %r2, %r2, %r2, %r2, %r2}, {%f1026, %f1027, %f1028, %f1029, %f1030, %f1031, %f1032, %f1033};
	bar.warp.sync 	-1;
	wmma.mma.sync.aligned.row.col.m16n16k16.f32.f32 {%f1042, %f1043, %f1044, %f1045, %f1046, %f1047, %f1048, %f1049}, {%r2, %r2, %r2, %r2, %r2, %r2, %r2, %r2}, {%r2, %r2, %r2, %r2, %r2, %r2, %r2, %r2}, {%f1034, %f1035, %f1036, %f1037, %f1038, %f1039, %f1040, %f1041};
	bar.warp.sync 	-1;
	wmma.mma.sync.aligned.row.col.m16n16k16.f32.f32 {%f1050, %f1051, %f1052, %f1053, %f1054, %f1055, %f1056, %f1057}, {%r2, %r2, %r2, %r2, %r2, %r2, %r2, %r2}, {%r2, %r2, %r2, %r2, %r2, %r2, %r2, %r2}, {%f1042, %f1043, %f1044, %f1045, %f1046, %f1047, %f1048, %f1049};
	bar.warp.sync 	-1;
	wmma.mma.sync.aligned.row.col.m16n16k16.f32.f32 {%f1058, %f1059, %f1060, %f1061, %f1062, %f1063, %f1064, %f1065}, {%r2, %r2, %r2, %r2, %r2, %r2, %r2, %r2}, {%r2, %r2, %r2, %r2, %r2, %r2, %r2, %r2}, {%f1050, %f1051, %f1052, %f1053, %f1054, %f1055, %f1056, %f1057};
	bar.warp.sync 	-1;
	wmma.mma.sync.aligned.row.col.m16n16k16.f32.f32 {%f1066, %f1067, %f1068, %f1069, %f1070, %f1071, %f1072, %f1073}, {%r2, %r2, %r2, %r2, %r2, %r2, %r2, %r2}, {%r2, %r2, %r2, %r2, %r2, %r2, %r2, %r2}, {%f1058, %f1059, %f1060, %f1061, %f1062, %f1063, %f1064, %f1065};
	bar.warp.sync 	-1;
	wmma.mma.sync.aligned.row.col.m16n16k16.f32.f32 {%f1074, %f1075, %f1076, %f1077, %f1078, %f1079, %f1080, %f1081}, {%r2, %r2, %r2, %r2, %r2, %r2, %r2, %r2}, {%r2, %r2, %r2, %r2, %r2, %r2, %r2, %r2}, {%f1066, %f1067, %f1068, %f1069, %f1070, %f1071, %f1072, %f1073};
	bar.warp.sync 	-1;
	wmma.mma.sync.aligned.row.col.m16n16k16.f32.f32 {%f1082, %f1083, %f1084, %f1085, %f1086, %f1087, %f1088, %f1089}, {%r2, %r2, %r2, %r2, %r2, %r2, %r2, %r2}, {%r2, %r2, %r2, %r2, %r2, %r2, %r2, %r2}, {%f1074, %f1075, %f1076, %f1077, %f1078, %f1079, %f1080, %f1081};
	bar.warp.sync 	-1;
	wmma.mma.sync.aligned.row.col.m16n16k16.f32.f32 {%f1090, %f1091, %f1092, %f1093, %f1094, %f1095, %f1096, %f1097}, {%r2, %r2, %r2, %r2, %r2, %r2, %r2, %r2}, {%r2, %r2, %r2, %r2, %r2, %r2, %r2, %r2}, {%f1082, %f1083, %f1084, %f1085, %f1086, %f1087, %f1088, %f1089};
	bar.warp.sync 	-1;
	wmma.mma.sync.aligned.row.col.m16n16k16.f32.f32 {%f1098, %f1099, %f1100, %f1101, %f1102, %f1103, %f1104, %f1105}, {%r2, %r2, %r2, %r2, %r2, %r2, %r2, %r2}, {%r2, %r2, %r2, %r2, %r2, %r2, %r2, %r2}, {%f1090, %f1091, %f1092, %f1093, %f1094, %f1095, %f1096, %f1097};
	bar.warp.sync 	-1;
	wmma.mma.sync.aligned.row.col.m16n16k16.f32.f32 {%f1106, %f1107, %f1108, %f1109, %f1110, %f1111, %f1112, %f1113}, {%r2, %r2, %r2, %r2, %r2, %r2, %r2, %r2}, {%r2, %r2, %r2, %r2, %r2, %r2, %r2, %r2}, {%f1098, %f1099, %f1100, %f1101, %f1102, %f1103, %f1104, %f1105};
	bar.warp.sync 	-1;
	wmma.mma.sync.aligned.row.col.m16n16k16.f32.f32 {%f1114, %f1115, %f1116, %f1117, %f1118, %f1119, %f1120, %f1121}, {%r2, %r2, %r2, %r2, %r2, %r2, %r2, %r2}, {%r2, %r2, %r2, %r2, %r2, %r2, %r2, %r2}, {%f1106, %f1107, %f1108, %f1109, %f1110, %f1111, %f1112, %f1113};
	bar.warp.sync 	-1;
	wmma.mma.sync.aligned.row.col.m16n16k16.f32.f32 {%f1122, %f1123, %f1124, %f1125, %f1126, %f1127, %f1128, %f1129}, {%r2, %r2, %r2, %r2, %r2, %r2, %r2, %r2}, {%r2, %r2, %r2, %r2, %r2, %r2, %r2, %r2}, {%f1114, %f1115, %f1116, %f1117, %f1118, %f1119, %f1120, %f1121};
	bar.warp.sync 	-1;
	wmma.mma.sync.aligned.row.col.m16n16k16.f32.f32 {%f1130, %f1131, %f1132, %f1133, %f1134, %f1135, %f1136, %f1137}, {%r2, %r2, %r2, %r2, %r2, %r2, %r2, %r2}, {%r2, %r2, %r2, %r2, %r2, %r2, %r2, %r2}, {%f1122, %f1123, %f1124, %f1125, %f1126, %f1127, %f1128, %f1129};
	bar.warp.sync 	-1;
	wmma.mma.sync.aligned.row.col.m16n16k16.f32.f32 {%f1138, %f1139, %f1140, %f1141, %f1142, %f1143, %f1144, %f1145}, {%r2, %r2, %r2, %r2, %r2, %r2, %r2, %r2}, {%r2, %r2, %r2, %r2, %r2, %r2, %r2, %r2}, {%f1130, %f1131, %f1132, %f1133, %f1134, %f1135, %f1136, %f1137};
	bar.warp.sync 	-1;
	wmma.mma.sync.aligned.row.col.m16n16k16.f32.f32 {%f1146, %f1147, %f1148, %f1149, %f1150, %f1151, %f1152, %f1153}, {%r2, %r2, %r2, %r2, %r2, %r2, %r2, %r2}, {%r2, %r2, %r2, %r2, %r2, %r2, %r2, %r2}, {%f1138, %f1139, %f1140, %f1141, %f1142, %f1143, %f1144, %f1145};
	bar.warp.sync 	-1;
	wmma.mma.sync.aligned.row.col.m16n16k16.f32.f32 {%f1154, %f1155, %f1156, %f1157, %f1158, %f1159, %f1160, %f1161}, {%r2, %r2, %r2, %r2, %r2, %r2, %r2, %r2}, {%r2, %r2, %r2, %r2, %r2, %r2, %r2, %r2}, {%f1146, %f1147, %f1148, %f1149, %f1150, %f1151, %f1152, %f1153};
	bar.warp.sync 	-1;
	wmma.mma.sync.aligned.row.col.m16n16k16.f32.f32 {%f1162, %f1163, %f1164, %f1165, %f1166, %f1167, %f1168, %f1169}, {%r2, %r2, %r2, %r2, %r2, %r2, %r2, %r2}, {%r2, %r2, %r2, %r2, %r2, %r2, %r2, %r2}, {%f1154, %f1155, %f1156, %f1157, %f1158, %f1159, %f1160, %f1161};
	bar.warp.sync 	-1;
	wmma.mma.sync.aligned.row.col.m16n16k16.f32.f32 {%f1170, %f1171, %f1172, %f1173, %f1174, %f1175, %f1176, %f1177}, {%r2, %r2, %r2, %r2, %r2, %r2, %r2, %r2}, {%r2, %r2, %r2, %r2, %r2, %r2, %r2, %r2}, {%f1162, %f1163, %f1164, %f1165, %f1166, %f1167, %f1168, %f1169};
	bar.warp.sync 	-1;
	wmma.mma.sync.aligned.row.col.m16n16k16.f32.f32 {%f1178, %f1179, %f1180, %f1181, %f1182, %f1183, %f1184, %f1185}, {%r2, %r2, %r2, %r2, %r2, %r2, %r2, %r2}, {%r2, %r2, %r2, %r2, %r2, %r2, %r2, %r2}, {%f1170, %f1171, %f1172, %f1173, %f1174, %f1175, %f1176, %f1177};
	bar.warp.sync 	-1;
	wmma.mma.sync.aligned.row.col.m16n16k16.f32.f32 {%f1186, %f1187, %f1188, %f1189, %f1190, %f1191, %f1192, %f1193}, {%r2, %r2, %r2, %r2, %r2, %r2, %r2, %r2}, {%r2, %r2, %r2, %r2, %r2, %r2, %r2, %r2}, {%f1178, %f1179, %f1180, %f1181, %f1182, %f1183, %f1184, %f1185};
	bar.warp.sync 	-1;
	wmma.mma.sync.aligned.row.col.m16n16k16.f32.f32 {%f1194, %f1195, %f1196, %f1197, %f1198, %f1199, %f1200, %f1201}, {%r2, %r2, %r2, %r2, %r2, %r2, %r2, %r2}, {%r2, %r2, %r2, %r2, %r2, %r2, %r2, %r2}, {%f1186, %f1187, %f1188, %f1189, %f1190, %f1191, %f1192, %f1193};
	bar.warp.sync 	-1;
	wmma.mma.sync.aligned.row.col.m16n16k16.f32.f32 {%f1202, %f1203, %f1204, %f1205, %f1206, %f1207, %f1208, %f1209}, {%r2, %r2, %r2, %r2, %r2, %r2, %r2, %r2}, {%r2, %r2, %r2, %r2, %r2, %r2, %r2, %r2}, {%f1194, %f1195, %f1196, %f1197, %f1198, %f1199, %f1200, %f1201};
	bar.warp.sync 	-1;
	wmma.mma.sync.aligned.row.col.m16n16k16.f32.f32 {%f1210, %f1211, %f1212, %f1213, %f1214, %f1215, %f1216, %f1217}, {%r2, %r2, %r2, %r2, %r2, %r2, %r2, %r2}, {%r2, %r2, %r2, %r2, %r2, %r2, %r2, %r2}, {%f1202, %f1203, %f1204, %f1205, %f1206, %f1207, %f1208, %f1209};
	bar.warp.sync 	-1;
	wmma.mma.sync.aligned.row.col.m16n16k16.f32.f32 {%f1218, %f1219, %f1220, %f1221, %f1222, %f1223, %f1224, %f1225}, {%r2, %r2, %r2, %r2, %r2, %r2, %r2, %r2}, {%r2, %r2, %r2, %r2, %r2, %r2, %r2, %r2}, {%f1210, %f1211, %f1212, %f1213, %f1214, %f1215, %f1216, %f1217};
	bar.warp.sync 	-1;
	wmma.mma.sync.aligned.row.col.m16n16k16.f32.f32 {%f1226, %f1227, %f1228, %f1229, %f1230, %f1231, %f1232, %f1233}, {%r2, %r2, %r2, %r2, %r2, %r2, %r2, %r2}, {%r2, %r2, %r2, %r2, %r2, %r2, %r2, %r2}, {%f1218, %f1219, %f1220, %f1221, %f1222, %f1223, %f1224, %f1225};
	bar.warp.sync 	-1;
	wmma.mma.sync.aligned.row.col.m16n16k16.f32.f32 {%f1234, %f1235, %f1236, %f1237, %f1238, %f1239, %f1240, %f1241}, {%r2, %r2, %r2, %r2, %r2, %r2, %r2, %r2}, {%r2, %r2, %r2, %r2, %r2, %r2, %r2, %r2}, {%f1226, %f1227, %f1228, %f1229, %f1230, %f1231, %f1232, %f1233};
	bar.warp.sync 	-1;
	wmma.mma.sync.aligned.row.col.m16n16k16.f32.f32 {%f1242, %f1243, %f1244, %f1245, %f1246, %f1247, %f1248, %f1249}, {%r2, %r2, %r2, %r2, %r2, %r2, %r2, %r2}, {%r2, %r2, %r2, %r2, %r2, %r2, %r2, %r2}, {%f1234, %f1235, %f1236, %f1237, %f1238, %f1239, %f1240, %f1241};
	bar.warp.sync 	-1;
	wmma.mma.sync.aligned.row.col.m16n16k16.f32.f32 {%f1250, %f1251, %f1252, %f1253, %f1254, %f1255, %f1256, %f1257}, {%r2, %r2, %r2, %r2, %r2, %r2, %r2, %r2}, {%r2, %r2, %r2, %r2, %r2, %r2, %r2, %r2}, {%f1242, %f1243, %f1244, %f1245, %f1246, %f1247, %f1248, %f1249};
	bar.warp.sync 	-1;
	wmma.mma.sync.aligned.row.col.m16n16k16.f32.f32 {%f1258, %f1259, %f1260, %f1261, %f1262, %f1263, %f1264, %f1265}, {%r2, %r2, %r2, %r2, %r2, %r2, %r2, %r2}, {%r2, %r2, %r2, %r2, %r2, %r2, %r2, %r2}, {%f1250, %f1251, %f1252, %f1253, %f1254, %f1255, %f1256, %f1257};
	bar.warp.sync 	-1;
	wmma.mma.sync.aligned.row.col.m16n16k16.f32.f32 {%f1266, %f1267, %f1268, %f1269, %f1270, %f1271, %f1272, %f1273}, {%r2, %r2, %r2, %r2, %r2, %r2, %r2, %r2}, {%r2, %r2, %r2, %r2, %r2, %r2, %r2, %r2}, {%f1258, %f1259, %f1260, %f1261, %f1262, %f1263, %f1264, %f1265};
	bar.warp.sync 	-1;
	wmma.mma.sync.aligned.row.col.m16n16k16.f32.f32 {%f1274, %f1275, %f1276, %f1277, %f1278, %f1279, %f1280, %f1281}, {%r2, %r2, %r2, %r2, %r2, %r2, %r2, %r2}, {%r2, %r2, %r2, %r2, %r2, %r2, %r2, %r2}, {%f1266, %f1267, %f1268, %f1269, %f1270, %f1271, %f1272, %f1273};
	bar.warp.sync 	-1;
	wmma.mma.sync.aligned.row.col.m16n16k16.f32.f32 {%f1282, %f1283, %f1284, %f1285, %f1286, %f1287, %f1288, %f1289}, {%r2, %r2, %r2, %r2, %r2, %r2, %r2, %r2}, {%r2, %r2, %r2, %r2, %r2, %r2, %r2, %r2}, {%f1274, %f1275, %f1276, %f1277, %f1278, %f1279, %f1280, %f1281};
	bar.warp.sync 	-1;
	wmma.mma.sync.aligned.row.col.m16n16k16.f32.f32 {%f1290, %f1291, %f1292, %f1293, %f1294, %f1295, %f1296, %f1297}, {%r2, %r2, %r2, %r2, %r2, %r2, %r2, %r2}, {%r2, %r2, %r2, %r2, %r2, %r2, %r2, %r2}, {%f1282, %f1283, %f1284, %f1285, %f1286, %f1287, %f1288, %f1289};
	bar.warp.sync 	-1;
	wmma.mma.sync.aligned.row.col.m16n16k16.f32.f32 {%f1298, %f1299, %f1300, %f1301, %f1302, %f1303, %f1304, %f1305}, {%r2, %r2, %r2, %r2, %r2, %r2, %r2, %r2}, {%r2, %r2, %r2, %r2, %r2, %r2, %r2, %r2}, {%f1290, %f1291, %f1292, %f1293, %f1294, %f1295, %f1296, %f1297};
	bar.warp.sync 	-1;
	wmma.mma.sync.aligned.row.col.m16n16k16.f32.f32 {%f1306, %f1307, %f1308, %f1309, %f1310, %f1311, %f1312, %f1313}, {%r2, %r2, %r2, %r2, %r2, %r2, %r2, %r2}, {%r2, %r2, %r2, %r2, %r2, %r2, %r2, %r2}, {%f1298, %f1299, %f1300, %f1301, %f1302, %f1303, %f1304, %f1305};
	bar.warp.sync 	-1;
	wmma.mma.sync.aligned.row.col.m16n16k16.f32.f32 {%f1314, %f1315, %f1316, %f1317, %f1318, %f1319, %f1320, %f1321}, {%r2, %r2, %r2, %r2, %r2, %r2, %r2, %r2}, {%r2, %r2, %r2, %r2, %r2, %r2, %r2, %r2}, {%f1306, %f1307, %f1308, %f1309, %f1310, %f1311, %f1312, %f1313};
	bar.warp.sync 	-1;
	wmma.mma.sync.aligned.row.col.m16n16k16.f32.f32 {%f1322, %f1323, %f1324, %f1325, %f1326, %f1327, %f1328, %f1329}, {%r2, %r2, %r2, %r2, %r2, %r2, %r2, %r2}, {%r2, %r2, %r2, %r2, %r2, %r2, %r2, %r2}, {%f1314, %f1315, %f1316, %f1317, %f1318, %f1319, %f1320, %f1321};
	bar.warp.sync 	-1;
	wmma.mma.sync.aligned.row.col.m16n16k16.f32.f32 {%f1330, %f1331, %f1332, %f1333, %f1334, %f1335, %f1336, %f1337}, {%r2, %r2, %r2, %r2, %r2, %r2, %r2, %r2}, {%r2, %r2, %r2, %r2, %r2, %r2, %r2, %r2}, {%f1322, %f1323, %f1324, %f1325, %f1326, %f1327, %f1328, %f1329};
	bar.warp.sync 	-1;
	wmma.mma.sync.aligned.row.col.m16n16k16.f32.f32 {%f1338, %f1339, %f1340, %f1341, %f1342, %f1343, %f1344, %f1345}, {%r2, %r2, %r2, %r2, %r2, %r2, %r2, %r2}, {%r2, %r2, %r2, %r2, %r2, %r2, %r2, %r2}, {%f1330, %f1331, %f1332, %f1333, %f1334, %f1335, %f1336, %f1337};
	bar.warp.sync 	-1;
	wmma.mma.sync.aligned.row.col.m16n16k16.f32.f32 {%f1346, %f1347, %f1348, %f1349, %f1350, %f1351, %f1352, %f1353}, {%r2, %r2, %r2, %r2, %r2, %r2, %r2, %r2}, {%r2, %r2, %r2, %r2, %r2, %r2, %r2, %r2}, {%f1338, %f1339, %f1340, %f1341, %f1342, %f1343, %f1344, %f1345};
	bar.warp.sync 	-1;
	wmma.mma.sync.aligned.row.col.m16n16k16.f32.f32 {%f1354, %f1355, %f1356, %f1357, %f1358, %f1359, %f1360, %f1361}, {%r2, %r2, %r2, %r2, %r2, %r2, %r2, %r2}, {%r2, %r2, %r2, %r2, %r2, %r2, %r2, %r2}, {%f1346, %f1347, %f1348, %f1349, %f1350, %f1351, %f1352, %f1353};
	bar.warp.sync 	-1;
	wmma.mma.sync.aligned.row.col.m16n16k16.f32.f32 {%f1362, %f1363, %f1364, %f1365, %f1366, %f1367, %f1368, %f1369}, {%r2, %r2, %r2, %r2, %r2, %r2, %r2, %r2}, {%r2, %r2, %r2, %r2, %r2, %r2, %r2, %r2}, {%f1354, %f1355, %f1356, %f1357, %f1358, %f1359, %f1360, %f1361};
	bar.warp.sync 	-1;
	wmma.mma.sync.aligned.row.col.m16n16k16.f32.f32 {%f1370, %f1371, %f1372, %f1373, %f1374, %f1375, %f1376, %f1377}, {%r2, %r2, %r2, %r2, %r2, %r2, %r2, %r2}, {%r2, %r2, %r2, %r2, %r2, %r2, %r2, %r2}, {%f1362, %f1363, %f1364, %f1365, %f1366, %f1367, %f1368, %f1369};
	bar.warp.sync 	-1;
	wmma.mma.sync.aligned.row.col.m16n16k16.f32.f32 {%f1378, %f1379, %f1380, %f1381, %f1382, %f1383, %f1384, %f1385}, {%r2, %r2, %r2, %r2, %r2, %r2, %r2, %r2}, {%r2, %r2, %r2, %r2, %r2, %r2, %r2, %r2}, {%f1370, %f1371, %f1372, %f1373, %f1374, %f1375, %f1376, %f1377};
	bar.warp.sync 	-1;
	wmma.mma.sync.aligned.row.col.m16n16k16.f32.f32 {%f1386, %f1387, %f1388, %f1389, %f1390, %f1391, %f1392, %f1393}, {%r2, %r2, %r2, %r2, %r2, %r2, %r2, %r2}, {%r2, %r2, %r2, %r2, %r2, %r2, %r2, %r2}, {%f1378, %f1379, %f1380, %f1381, %f1382, %f1383, %f1384, %f1385};
	bar.warp.sync 	-1;
	wmma.mma.sync.aligned.row.col.m16n16k16.f32.f32 {%f1394, %f1395, %f1396, %f1397, %f1398, %f1399, %f1400, %f1401}, {%r2, %r2, %r2, %r2, %r2, %r2, %r2, %r2}, {%r2, %r2, %r2, %r2, %r2, %r2, %r2, %r2}, {%f1386, %f1387, %f1388, %f1389, %f1390, %f1391, %f1392, %f1393};
	bar.warp.sync 	-1;
	wmma.mma.sync.aligned.row.col.m16n16k16.f32.f32 {%f1402, %f1403, %f1404, %f1405, %f1406, %f1407, %f1408, %f1409}, {%r2, %r2, %r2, %r2, %r2, %r2, %r2, %r2}, {%r2, %r2, %r2, %r2, %r2, %r2, %r2, %r2}, {%f1394, %f1395, %f1396, %f1397, %f1398, %f1399, %f1400, %f1401};
	bar.warp.sync 	-1;
	wmma.mma.sync.aligned.row.col.m16n16k16.f32.f32 {%f1410, %f1411, %f1412, %f1413, %f1414, %f1415, %f1416, %f1417}, {%r2, %r2, %r2, %r2, %r2, %r2, %r2, %r2}, {%r2, %r2, %r2, %r2, %r2, %r2, %r2, %r2}, {%f1402, %f1403, %f1404, %f1405, %f1406, %f1407, %f1408, %f1409};
	bar.warp.sync 	-1;
	wmma.mma.sync.aligned.row.col.m16n16k16.f32.f32 {%f1418, %f1419, %f1420, %f1421, %f1422, %f1423, %f1424, %f1425}, {%r2, %r2, %r2, %r2, %r2, %r2, %r2, %r2}, {%r2, %r2, %r2, %r2, %r2, %r2, %r2, %r2}, {%f1410, %f1411, %f1412, %f1413, %f1414, %f1415, %f1416, %f1417};
	bar.warp.sync 	-1;
	wmma.mma.sync.aligned.row.col.m16n16k16.f32.f32 {%f1426, %f1427, %f1428, %f1429, %f1430, %f1431, %f1432, %f1433}, {%r2, %r2, %r2, %r2, %r2, %r2, %r2, %r2}, {%r2, %r2, %r2, %r2, %r2, %r2, %r2, %r2}, {%f1418, %f1419, %f1420, %f1421, %f1422, %f1423, %f1424, %f1425};
	bar.warp.sync 	-1;
	wmma.mma.sync.aligned.row.col.m16n16k16.f32.f32 {%f1434, %f1435, %f1436, %f1437, %f1438, %f1439, %f1440, %f1441}, {%r2, %r2, %r2, %r2, %r2, %r2, %r2, %r2}, {%r2, %r2, %r2, %r2, %r2, %r2, %r2, %r2}, {%f1426, %f1427, %f1428, %f1429, %f1430, %f1431, %f1432, %f1433};
	bar.warp.sync 	-1;
	wmma.mma.sync.aligned.row.col.m16n16k16.f32.f32 {%f1442, %f1443, %f1444, %f1445, %f1446, %f1447, %f1448, %f1449}, {%r2, %r2, %r2, %r2, %r2, %r2, %r2, %r2}, {%r2, %r2, %r2, %r2, %r2, %r2, %r2, %r2}, {%f1434, %f1435, %f1436, %f1437, %f1438, %f1439, %f1440, %f1441};
	bar.warp.sync 	-1;
	wmma.mma.sync.aligned.row.col.m16n16k16.f32.f32 {%f1450, %f1451, %f1452, %f1453, %f1454, %f1455, %f1456, %f1457}, {%r2, %r2, %r2, %r2, %r2, %r2, %r2, %r2}, {%r2, %r2, %r2, %r2, %r2, %r2, %r2, %r2}, {%f1442, %f1443, %f1444, %f1445, %f1446, %f1447, %f1448, %f1449};
	bar.warp.sync 	-1;
	wmma.mma.sync.aligned.row.col.m16n16k16.f32.f32 {%f1458, %f1459, %f1460, %f1461, %f1462, %f1463, %f1464, %f1465}, {%r2, %r2, %r2, %r2, %r2, %r2, %r2, %r2}, {%r2, %r2, %r2, %r2, %r2, %r2, %r2, %r2}, {%f1450, %f1451, %f1452, %f1453, %f1454, %f1455, %f1456, %f1457};
	bar.warp.sync 	-1;
	wmma.mma.sync.aligned.row.col.m16n16k16.f32.f32 {%f1466, %f1467, %f1468, %f1469, %f1470, %f1471, %f1472, %f1473}, {%r2, %r2, %r2, %r2, %r2, %r2, %r2, %r2}, {%r2, %r2, %r2, %r2, %r2, %r2, %r2, %r2}, {%f1458, %f1459, %f1460, %f1461, %f1462, %f1463, %f1464, %f1465};
	bar.warp.sync 	-1;
	wmma.mma.sync.aligned.row.col.m16n16k16.f32.f32 {%f1474, %f1475, %f1476, %f1477, %f1478, %f1479, %f1480, %f1481}, {%r2, %r2, %r2, %r2, %r2, %r2, %r2, %r2}, {%r2, %r2, %r2, %r2, %r2, %r2, %r2, %r2}, {%f1466, %f1467, %f1468, %f1469, %f1470, %f1471, %f1472, %f1473};
	bar.warp.sync 	-1;
	wmma.mma.sync.aligned.row.col.m16n16k16.f32.f32 {%f1482, %f1483, %f1484, %f1485, %f1486, %f1487, %f1488, %f1489}, {%r2, %r2, %r2, %r2, %r2, %r2, %r2, %r2}, {%r2, %r2, %r2, %r2, %r2, %r2, %r2, %r2}, {%f1474, %f1475, %f1476, %f1477, %f1478, %f1479, %f1480, %f1481};
	bar.warp.sync 	-1;
	wmma.mma.sync.aligned.row.col.m16n16k16.f32.f32 {%f1490, %f1491, %f1492, %f1493, %f1494, %f1495, %f1496, %f1497}, {%r2, %r2, %r2, %r2, %r2, %r2, %r2, %r2}, {%r2, %r2, %r2, %r2, %r2, %r2, %r2, %r2}, {%f1482, %f1483, %f1484, %f1485, %f1486, %f1487, %f1488, %f1489};
	bar.warp.sync 	-1;
	wmma.mma.sync.aligned.row.col.m16n16k16.f32.f32 {%f1498, %f1499, %f1500, %f1501, %f1502, %f1503, %f1504, %f1505}, {%r2, %r2, %r2, %r2, %r2, %r2, %r2, %r2}, {%r2, %r2, %r2, %r2, %r2, %r2, %r2, %r2}, {%f1490, %f1491, %f1492, %f1493, %f1494, %f1495, %f1496, %f1497};
	bar.warp.sync 	-1;
	wmma.mma.sync.aligned.row.col.m16n16k16.f32.f32 {%f1506, %f1507, %f1508, %f1509, %f1510, %f1511, %f1512, %f1513}, {%r2, %r2, %r2, %r2, %r2, %r2, %r2, %r2}, {%r2, %r2, %r2, %r2, %r2, %r2, %r2, %r2}, {%f1498, %f1499, %f1500, %f1501, %f1502, %f1503, %f1504, %f1505};
	bar.warp.sync 	-1;
	wmma.mma.sync.aligned.row.col.m16n16k16.f32.f32 {%f1514, %f1515, %f1516, %f1517, %f1518, %f1519, %f1520, %f1521}, {%r2, %r2, %r2, %r2, %r2, %r2, %r2, %r2}, {%r2, %r2, %r2, %r2, %r2, %r2, %r2, %r2}, {%f1506, %f1507, %f1508, %f1509, %f1510, %f1511, %f1512, %f1513};
	bar.warp.sync 	-1;
	wmma.mma.sync.aligned.row.col.m16n16k16.f32.f32 {%f1522, %f1523, %f1524, %f1525, %f1526, %f1527, %f1528, %f1529}, {%r2, %r2, %r2, %r2, %r2, %r2, %r2, %r2}, {%r2, %r2, %r2, %r2, %r2, %r2, %r2, %r2}, {%f1514, %f1515, %f1516, %f1517, %f1518, %f1519, %f1520, %f1521};
	bar.warp.sync 	-1;
	wmma.mma.sync.aligned.row.col.m16n16k16.f32.f32 {%f1530, %f1531, %f1532, %f1533, %f1534, %f1535, %f1536, %f1537}, {%r2, %r2, %r2, %r2, %r2, %r2, %r2, %r2}, {%r2, %r2, %r2, %r2, %r2, %r2, %r2, %r2}, {%f1522, %f1523, %f1524, %f1525, %f1526, %f1527, %f1528, %f1529};
	bar.warp.sync 	-1;
	wmma.mma.sync.aligned.row.col.m16n16k16.f32.f32 {%f1538, %f1539, %f1540, %f1541, %f1542, %f1543, %f1544, %f1545}, {%r2, %r2, %r2, %r2, %r2, %r2, %r2, %r2}, {%r2, %r2, %r2, %r2, %r2, %r2, %r2, %r2}, {%f1530, %f1531, %f1532, %f1533, %f1534, %f1535, %f1536, %f1537};
	bar.warp.sync 	-1;
	wmma.mma.sync.aligned.row.col.m16n16k16.f32.f32 {%f1546, %f1547, %f1548, %f1549, %f1550, %f1551, %f1552, %f1553}, {%r2, %r2, %r2, %r2, %r2, %r2, %r2, %r2}, {%r2, %r2, %r2, %r2, %r2, %r2, %r2, %r2}, {%f1538, %f1539, %f1540, %f1541, %f1542, %f1543, %f1544, %f1545};
	bar.warp.sync 	-1;
	wmma.mma.sync.aligned.row.col.m16n16k16.f32.f32 {%f1554, %f1555, %f1556, %f1557, %f1558, %f1559, %f1560, %f1561}, {%r2, %r2, %r2, %r2, %r2, %r2, %r2, %r2}, {%r2, %r2, %r2, %r2, %r2, %r2, %r2, %r2}, {%f1546, %f1547, %f1548, %f1549, %f1550, %f1551, %f1552, %f1553};
	bar.warp.sync 	-1;
	wmma.mma.sync.aligned.row.col.m16n16k16.f32.f32 {%f1562, %f1563, %f1564, %f1565, %f1566, %f1567, %f1568, %f1569}, {%r2, %r2, %r2, %r2, %r2, %r2, %r2, %r2}, {%r2, %r2, %r2, %r2, %r2, %r2, %r2, %r2}, {%f1554, %f1555, %f1556, %f1557, %f1558, %f1559, %f1560, %f1561};
	bar.warp.sync 	-1;
	wmma.mma.sync.aligned.row.col.m16n16k16.f32.f32 {%f1570, %f1571, %f1572, %f1573, %f1574, %f1575, %f1576, %f1577}, {%r2, %r2, %r2, %r2, %r2, %r2, %r2, %r2}, {%r2, %r2, %r2, %r2, %r2, %r2, %r2, %r2}, {%f1562, %f1563, %f1564, %f1565, %f1566, %f1567, %f1568, %f1569};
	bar.warp.sync 	-1;
	wmma.mma.sync.aligned.row.col.m16n16k16.f32.f32 {%f1578, %f1579, %f1580, %f1581, %f1582, %f1583, %f1584, %f1585}, {%r2, %r2, %r2, %r2, %r2, %r2, %r2, %r2}, {%r2, %r2, %r2, %r2, %r2, %r2, %r2, %r2}, {%f1570, %f1571, %f1572, %f1573, %f1574, %f1575, %f1576, %f1577};
	bar.warp.sync 	-1;
	wmma.mma.sync.aligned.row.col.m16n16k16.f32.f32 {%f1586, %f1587, %f1588, %f1589, %f1590, %f1591, %f1592, %f1593}, {%r2, %r2, %r2, %r2, %r2, %r2, %r2, %r2}, {%r2, %r2, %r2, %r2, %r2, %r2, %r2, %r2}, {%f1578, %f1579, %f1580, %f1581, %f1582, %f1583, %f1584, %f1585};
	bar.warp.sync 	-1;
	wmma.mma.sync.aligned.row.col.m16n16k16.f32.f32 {%f1594, %f1595, %f1596, %f1597, %f1598, %f1599, %f1600, %f1601}, {%r2, %r2, %r2, %r2, %r2, %r2, %r2, %r2}, {%r2, %r2, %r2, %r2, %r2, %r2, %r2, %r2}, {%f1586, %f1587, %f1588, %f1589, %f1590, %f1591, %f1592, %f1593};
	bar.warp.sync 	-1;
	wmma.mma.sync.aligned.row.col.m16n16k16.f32.f32 {%f1602, %f1603, %f1604, %f1605, %f1606, %f1607, %f1608, %f1609}, {%r2, %r2, %r2, %r2, %r2, %r2, %r2, %r2}, {%r2, %r2, %r2, %r2, %r2, %r2, %r2, %r2}, {%f1594, %f1595, %f1596, %f1597, %f1598, %f1599, %f1600, %f1601};
	bar.warp.sync 	-1;
	wmma.mma.sync.aligned.row.col.m16n16k16.f32.f32 {%f1610, %f1611, %f1612, %f1613, %f1614, %f1615, %f1616, %f1617}, {%r2, %r2, %r2, %r2, %r2, %r2, %r2, %r2}, {%r2, %r2, %r2, %r2, %r2, %r2, %r2, %r2}, {%f1602, %f1603, %f1604, %f1605, %f1606, %f1607, %f1608, %f1609};
	bar.warp.sync 	-1;
	wmma.mma.sync.aligned.row.col.m16n16k16.f32.f32 {%f1618, %f1619, %f1620, %f1621, %f1622, %f1623, %f1624, %f1625}, {%r2, %r2, %r2, %r2, %r2, %r2, %r2, %r2}, {%r2, %r2, %r2, %r2, %r2, %r2, %r2, %r2}, {%f1610, %f1611, %f1612, %f1613, %f1614, %f1615, %f1616, %f1617};
	bar.warp.sync 	-1;
	wmma.mma.sync.aligned.row.col.m16n16k16.f32.f32 {%f1626, %f1627, %f1628, %f1629, %f1630, %f1631, %f1632, %f1633}, {%r2, %r2, %r2, %r2, %r2, %r2, %r2, %r2}, {%r2, %r2, %r2, %r2, %r2, %r2, %r2, %r2}, {%f1618, %f1619, %f1620, %f1621, %f1622, %f1623, %f1624, %f1625};
	bar.warp.sync 	-1;
	wmma.mma.sync.aligned.row.col.m16n16k16.f32.f32 {%f1634, %f1635, %f1636, %f1637, %f1638, %f1639, %f1640, %f1641}, {%r2, %r2, %r2, %r2, %r2, %r2, %r2, %r2}, {%r2, %r2, %r2, %r2, %r2, %r2, %r2, %r2}, {%f1626, %f1627, %f1628, %f1629, %f1630, %f1631, %f1632, %f1633};
	bar.warp.sync 	-1;
	wmma.mma.sync.aligned.row.col.m16n16k16.f32.f32 {%f1642, %f1643, %f1644, %f1645, %f1646, %f1647, %f1648, %f1649}, {%r2, %r2, %r2, %r2, %r2, %r2, %r2, %r2}, {%r2, %r2, %r2, %r2, %r2, %r2, %r2, %r2}, {%f1634, %f1635, %f1636, %f1637, %f1638, %f1639, %f1640, %f1641};
	bar.warp.sync 	-1;
	wmma.mma.sync.aligned.row.col.m16n16k16.f32.f32 {%f1650, %f1651, %f1652, %f1653, %f1654, %f1655, %f1656, %f1657}, {%r2, %r2, %r2, %r2, %r2, %r2, %r2, %r2}, {%r2, %r2, %r2, %r2, %r2, %r2, %r2, %r2}, {%f1642, %f1643, %f1644, %f1645, %f1646, %f1647, %f1648, %f1649};
	bar.warp.sync 	-1;
	wmma.mma.sync.aligned.row.col.m16n16k16.f32.f32 {%f1658, %f1659, %f1660, %f1661, %f1662, %f1663, %f1664, %f1665}, {%r2, %r2, %r2, %r2, %r2, %r2, %r2, %r2}, {%r2, %r2, %r2, %r2, %r2, %r2, %r2, %r2}, {%f1650, %f1651, %f1652, %f1653, %f1654, %f1655, %f1656, %f1657};
	bar.warp.sync 	-1;
	wmma.mma.sync.aligned.row.col.m16n16k16.f32.f32 {%f1666, %f1667, %f1668, %f1669, %f1670, %f1671, %f1672, %f1673}, {%r2, %r2, %r2, %r2, %r2, %r2, %r2, %r2}, {%r2, %r2, %r2, %r2, %r2, %r2, %r2, %r2}, {%f1658, %f1659, %f1660, %f1661, %f1662, %f1663, %f1664, %f1665};
	bar.warp.sync 	-1;
	wmma.mma.sync.aligned.row.col.m16n16k16.f32.f32 {%f1674, %f1675, %f1676, %f1677, %f1678, %f1679, %f1680, %f1681}, {%r2, %r2, %r2, %r2, %r2, %r2, %r2, %r2}, {%r2, %r2, %r2, %r2, %r2, %r2, %r2, %r2}, {%f1666, %f1667, %f1668, %f1669, %f1670, %f1671, %f1672, %f1673};
	bar.warp.sync 	-1;
	wmma.mma.sync.aligned.row.col.m16n16k16.f32.f32 {%f1682, %f1683, %f1684, %f1685, %f1686, %f1687, %f1688, %f1689}, {%r2, %r2, %r2, %r2, %r2, %r2, %r2, %r2}, {%r2, %r2, %r2, %r2, %r2, %r2, %r2, %r2}, {%f1674, %f1675, %f1676, %f1677, %f1678, %f1679, %f1680, %f1681};
	bar.warp.sync 	-1;
	wmma.mma.sync.aligned.row.col.m16n16k16.f32.f32 {%f1690, %f1691, %f1692, %f1693, %f1694, %f1695, %f1696, %f1697}, {%r2, %r2, %r2, %r2, %r2, %r2, %r2, %r2}, {%r2, %r2, %r2, %r2, %r2, %r2, %r2, %r2}, {%f1682, %f1683, %f1684, %f1685, %f1686, %f1687, %f1688, %f1689};
	bar.warp.sync 	-1;
	wmma.mma.sync.aligned.row.col.m16n16k16.f32.f32 {%f1698, %f1699, %f1700, %f1701, %f1702, %f1703, %f1704, %f1705}, {%r2, %r2, %r2, %r2, %r2, %r2, %r2, %r2}, {%r2, %r2, %r2, %r2, %r2, %r2, %r2, %r2}, {%f1690, %f1691, %f1692, %f1693, %f1694, %f1695, %f1696, %f1697};
	bar.warp.sync 	-1;
	wmma.mma.sync.aligned.row.col.m16n16k16.f32.f32 {%f1706, %f1707, %f1708, %f1709, %f1710, %f1711, %f1712, %f1713}, {%r2, %r2, %r2, %r2, %r2, %r2, %r2, %r2}, {%r2, %r2, %r2, %r2, %r2, %r2, %r2, %r2}, {%f1698, %f1699, %f1700, %f1701, %f1702, %f1703, %f1704, %f1705};
	bar.warp.sync 	-1;
	wmma.mma.sync.aligned.row.col.m16n16k16.f32.f32 {%f1714, %f1715, %f1716, %f1717, %f1718, %f1719, %f1720, %f1721}, {%r2, %r2, %r2, %r2, %r2, %r2, %r2, %r2}, {%r2, %r2, %r2, %r2, %r2, %r2, %r2, %r2}, {%f1706, %f1707, %f1708, %f1709, %f1710, %f1711, %f1712, %f1713};
	bar.warp.sync 	-1;
	wmma.mma.sync.aligned.row.col.m16n16k16.f32.f32 {%f1722, %f1723, %f1724, %f1725, %f1726, %f1727, %f1728, %f1729}, {%r2, %r2, %r2, %r2, %r2, %r2, %r2, %r2}, {%r2, %r2, %r2, %r2, %r2, %r2, %r2, %r2}, {%f1714, %f1715, %f1716, %f1717, %f1718, %f1719, %f1720, %f1721};
	bar.warp.sync 	-1;
	wmma.mma.sync.aligned.row.col.m16n16k16.f32.f32 {%f1730, %f1731, %f1732, %f1733, %f1734, %f1735, %f1736, %f1737}, {%r2, %r2, %r2, %r2, %r2, %r2, %r2, %r2}, {%r2, %r2, %r2, %r2, %r2, %r2, %r2, %r2}, {%f1722, %f1723, %f1724, %f1725, %f1726, %f1727, %f1728, %f1729};
	bar.warp.sync 	-1;
	wmma.mma.sync.aligned.row.col.m16n16k16.f32.f32 {%f1738, %f1739, %f1740, %f1741, %f1742, %f1743, %f1744, %f1745}, {%r2, %r2, %r2, %r2, %r2, %r2, %r2, %r2}, {%r2, %r2, %r2, %r2, %r2, %r2, %r2, %r2}, {%f1730, %f1731, %f1732, %f1733, %f1734, %f1735, %f1736, %f1737};
	bar.warp.sync 	-1;
	wmma.mma.sync.aligned.row.col.m16n16k16.f32.f32 {%f1746, %f1747, %f1748, %f1749, %f1750, %f1751, %f1752, %f1753}, {%r2, %r2, %r2, %r2, %r2, %r2, %r2, %r2}, {%r2, %r2, %r2, %r2, %r2, %r2, %r2, %r2}, {%f1738, %f1739, %f1740, %f1741, %f1742, %f1743, %f1744, %f1745};
	bar.warp.sync 	-1;
	wmma.mma.sync.aligned.row.col.m16n16k16.f32.f32 {%f1754, %f1755, %f1756, %f1757, %f1758, %f1759, %f1760, %f1761}, {%r2, %r2, %r2, %r2, %r2, %r2, %r2, %r2}, {%r2, %r2, %r2, %r2, %r2, %r2, %r2, %r2}, {%f1746, %f1747, %f1748, %f1749, %f1750, %f1751, %f1752, %f1753};
	bar.warp.sync 	-1;
	wmma.mma.sync.aligned.row.col.m16n16k16.f32.f32 {%f1762, %f1763, %f1764, %f1765, %f1766, %f1767, %f1768, %f1769}, {%r2, %r2, %r2, %r2, %r2, %r2, %r2, %r2}, {%r2, %r2, %r2, %r2, %r2, %r2, %r2, %r2}, {%f1754, %f1755, %f1756, %f1757, %f1758, %f1759, %f1760, %f1761};
	bar.warp.sync 	-1;
	wmma.mma.sync.aligned.row.col.m16n16k16.f32.f32 {%f1770, %f1771, %f1772, %f1773, %f1774, %f1775, %f1776, %f1777}, {%r2, %r2, %r2, %r2, %r2, %r2, %r2, %r2}, {%r2, %r2, %r2, %r2, %r2, %r2, %r2, %r2}, {%f1762, %f1763, %f1764, %f1765, %f1766, %f1767, %f1768, %f1769};
	bar.warp.sync 	-1;
	wmma.mma.sync.aligned.row.col.m16n16k16.f32.f32 {%f1778, %f1779, %f1780, %f1781, %f1782, %f1783, %f1784, %f1785}, {%r2, %r2, %r2, %r2, %r2, %r2, %r2, %r2}, {%r2, %r2, %r2, %r2, %r2, %r2, %r2, %r2}, {%f1770, %f1771, %f1772, %f1773, %f1774, %f1775, %f1776, %f1777};
	bar.warp.sync 	-1;
	wmma.mma.sync.aligned.row.col.m16n16k16.f32.f32 {%f1786, %f1787, %f1788, %f1789, %f1790, %f1791, %f1792, %f1793}, {%r2, %r2, %r2, %r2, %r2, %r2, %r2, %r2}, {%r2, %r2, %r2, %r2, %r2, %r2, %r2, %r2}, {%f1778, %f1779, %f1780, %f1781, %f1782, %f1783, %f1784, %f1785};
	bar.warp.sync 	-1;
	wmma.mma.sync.aligned.row.col.m16n16k16.f32.f32 {%f1794, %f1795, %f1796, %f1797, %f1798, %f1799, %f1800, %f1801}, {%r2, %r2, %r2, %r2, %r2, %r2, %r2, %r2}, {%r2, %r2, %r2, %r2, %r2, %r2, %r2, %r2}, {%f1786, %f1787, %f1788, %f1789, %f1790, %f1791, %f1792, %f1793};
	bar.warp.sync 	-1;
	wmma.mma.sync.aligned.row.col.m16n16k16.f32.f32 {%f1802, %f1803, %f1804, %f1805, %f1806, %f1807, %f1808, %f1809}, {%r2, %r2, %r2, %r2, %r2, %r2, %r2, %r2}, {%r2, %r2, %r2, %r2, %r2, %r2, %r2, %r2}, {%f1794, %f1795, %f1796, %f1797, %f1798, %f1799, %f1800, %f1801};
	bar.warp.sync 	-1;
	wmma.mma.sync.aligned.row.col.m16n16k16.f32.f32 {%f1810, %f1811, %f1812, %f1813, %f1814, %f1815, %f1816, %f1817}, {%r2, %r2, %r2, %r2, %r2, %r2, %r2, %r2}, {%r2, %r2, %r2, %r2, %r2, %r2, %r2, %r2}, {%f1802, %f1803, %f1804, %f1805, %f1806, %f1807, %f1808, %f1809};
	bar.warp.sync 	-1;
	wmma.mma.sync.aligned.row.col.m16n16k16.f32.f32 {%f1818, %f1819, %f1820, %f1821, %f1822, %f1823, %f1824, %f1825}, {%r2, %r2, %r2, %r2, %r2, %r2, %r2, %r2}, {%r2, %r2, %r2, %r2, %r2, %r2, %r2, %r2}, {%f1810, %f1811, %f1812, %f1813, %f1814, %f1815, %f1816, %f1817};
	bar.warp.sync 	-1;
	wmma.mma.sync.aligned.row.col.m16n16k16.f32.f32 {%f1826, %f1827, %f1828, %f1829, %f1830, %f1831, %f1832, %f1833}, {%r2, %r2, %r2, %r2, %r2, %r2, %r2, %r2}, {%r2, %r2, %r2, %r2, %r2, %r2, %r2, %r2}, {%f1818, %f1819, %f1820, %f1821, %f1822, %f1823, %f1824, %f1825};
	bar.warp.sync 	-1;
	wmma.mma.sync.aligned.row.col.m16n16k16.f32.f32 {%f1834, %f1835, %f1836, %f1837, %f1838, %f1839, %f1840, %f1841}, {%r2, %r2, %r2, %r2, %r2, %r2, %r2, %r2}, {%r2, %r2, %r2, %r2, %r2, %r2, %r2, %r2}, {%f1826, %f1827, %f1828, %f1829, %f1830, %f1831, %f1832, %f1833};
	bar.warp.sync 	-1;
	wmma.mma.sync.aligned.row.col.m16n16k16.f32.f32 {%f1842, %f1843, %f1844, %f1845, %f1846, %f1847, %f1848, %f1849}, {%r2, %r2, %r2, %r2, %r2, %r2, %r2, %r2}, {%r2, %r2, %r2, %r2, %r2, %r2, %r2, %r2}, {%f1834, %f1835, %f1836, %f1837, %f1838, %f1839, %f1840, %f1841};
	bar.warp.sync 	-1;
	wmma.mma.sync.aligned.row.col.m16n16k16.f32.f32 {%f1850, %f1851, %f1852, %f1853, %f1854, %f1855, %f1856, %f1857}, {%r2, %r2, %r2, %r2, %r2, %r2, %r2, %r2}, {%r2, %r2, %r2, %r2, %r2, %r2, %r2, %r2}, {%f1842, %f1843, %f1844, %f1845, %f1846, %f1847, %f1848, %f1849};
	bar.warp.sync 	-1;
	wmma.mma.sync.aligned.row.col.m16n16k16.f32.f32 {%f1858, %f1859, %f1860, %f1861, %f1862, %f1863, %f1864, %f1865}, {%r2, %r2, %r2, %r2, %r2, %r2, %r2, %r2}, {%r2, %r2, %r2, %r2, %r2, %r2, %r2, %r2}, {%f1850, %f1851, %f1852, %f1853, %f1854, %f1855, %f1856, %f1857};
	bar.warp.sync 	-1;
	wmma.mma.sync.aligned.row.col.m16n16k16.f32.f32 {%f1866, %f1867, %f1868, %f1869, %f1870, %f1871, %f1872, %f1873}, {%r2, %r2, %r2, %r2, %r2, %r2, %r2, %r2}, {%r2, %r2, %r2, %r2, %r2, %r2, %r2, %r2}, {%f1858, %f1859, %f1860, %f1861, %f1862, %f1863, %f1864, %f1865};
	bar.warp.sync 	-1;
	wmma.mma.sync.aligned.row.col.m16n16k16.f32.f32 {%f1874, %f1875, %f1876, %f1877, %f1878, %f1879, %f1880, %f1881}, {%r2, %r2, %r2, %r2, %r2, %r2, %r2, %r2}, {%r2, %r2, %r2, %r2, %r2, %r2, %r2, %r2}, {%f1866, %f1867, %f1868, %f1869, %f1870, %f1871, %f1872, %f1873};
	bar.warp.sync 	-1;
	wmma.mma.sync.aligned.row.col.m16n16k16.f32.f32 {%f1882, %f1883, %f1884, %f1885, %f1886, %f1887, %f1888, %f1889}, {%r2, %r2, %r2, %r2, %r2, %r2, %r2, %r2}, {%r2, %r2, %r2, %r2, %r2, %r2, %r2, %r2}, {%f1874, %f1875, %f1876, %f1877, %f1878, %f1879, %f1880, %f1881};
	bar.warp.sync 	-1;
	wmma.mma.sync.aligned.row.col.m16n16k16.f32.f32 {%f1890, %f1891, %f1892, %f1893, %f1894, %f1895, %f1896, %f1897}, {%r2, %r2, %r2, %r2, %r2, %r2, %r2, %r2}, {%r2, %r2, %r2, %r2, %r2, %r2, %r2, %r2}, {%f1882, %f1883, %f1884, %f1885, %f1886, %f1887, %f1888, %f1889};
	bar.warp.sync 	-1;
	wmma.mma.sync.aligned.row.col.m16n16k16.f32.f32 {%f1898, %f1899, %f1900, %f1901, %f1902, %f1903, %f1904, %f1905}, {%r2, %r2, %r2, %r2, %r2, %r2, %r2, %r2}, {%r2, %r2, %r2, %r2, %r2, %r2, %r2, %r2}, {%f1890, %f1891, %f1892, %f1893, %f1894, %f1895, %f1896, %f1897};
	bar.warp.sync 	-1;
	wmma.mma.sync.aligned.row.col.m16n16k16.f32.f32 {%f1906, %f1907, %f1908, %f1909, %f1910, %f1911, %f1912, %f1913}, {%r2, %r2, %r2, %r2, %r2, %r2, %r2, %r2}, {%r2, %r2, %r2, %r2, %r2, %r2, %r2, %r2}, {%f1898, %f1899, %f1900, %f1901, %f1902, %f1903, %f1904, %f1905};
	bar.warp.sync 	-1;
	wmma.mma.sync.aligned.row.col.m16n16k16.f32.f32 {%f1914, %f1915, %f1916, %f1917, %f1918, %f1919, %f1920, %f1921}, {%r2, %r2, %r2, %r2, %r2, %r2, %r2, %r2}, {%r2, %r2, %r2, %r2, %r2, %r2, %r2, %r2}, {%f1906, %f1907, %f1908, %f1909, %f1910, %f1911, %f1912, %f1913};
	bar.warp.sync 	-1;
	wmma.mma.sync.aligned.row.col.m16n16k16.f32.f32 {%f1922, %f1923, %f1924, %f1925, %f1926, %f1927, %f1928, %f1929}, {%r2, %r2, %r2, %r2, %r2, %r2, %r2, %r2}, {%r2, %r2, %r2, %r2, %r2, %r2, %r2, %r2}, {%f1914, %f1915, %f1916, %f1917, %f1918, %f1919, %f1920, %f1921};
	bar.warp.sync 	-1;
	wmma.mma.sync.aligned.row.col.m16n16k16.f32.f32 {%f1930, %f1931, %f1932, %f1933, %f1934, %f1935, %f1936, %f1937}, {%r2, %r2, %r2, %r2, %r2, %r2, %r2, %r2}, {%r2, %r2, %r2, %r2, %r2, %r2, %r2, %r2}, {%f1922, %f1923, %f1924, %f1925, %f1926, %f1927, %f1928, %f1929};
	bar.warp.sync 	-1;
	wmma.mma.sync.aligned.row.col.m16n16k16.f32.f32 {%f1938, %f1939, %f1940, %f1941, %f1942, %f1943, %f1944, %f1945}, {%r2, %r2, %r2, %r2, %r2, %r2, %r2, %r2}, {%r2, %r2, %r2, %r2, %r2, %r2, %r2, %r2}, {%f1930, %f1931, %f1932, %f1933, %f1934, %f1935, %f1936, %f1937};
	bar.warp.sync 	-1;
	wmma.mma.sync.aligned.row.col.m16n16k16.f32.f32 {%f1946, %f1947, %f1948, %f1949, %f1950, %f1951, %f1952, %f1953}, {%r2, %r2, %r2, %r2, %r2, %r2, %r2, %r2}, {%r2, %r2, %r2, %r2, %r2, %r2, %r2, %r2}, {%f1938, %f1939, %f1940, %f1941, %f1942, %f1943, %f1944, %f1945};
	bar.warp.sync 	-1;
	wmma.mma.sync.aligned.row.col.m16n16k16.f32.f32 {%f1954, %f1955, %f1956, %f1957, %f1958, %f1959, %f1960, %f1961}, {%r2, %r2, %r2, %r2, %r2, %r2, %r2, %r2}, {%r2, %r2, %r2, %r2, %r2, %r2, %r2, %r2}, {%f1946, %f1947, %f1948, %f1949, %f1950, %f1951, %f1952, %f1953};
	bar.warp.sync 	-1;
	wmma.mma.sync.aligned.row.col.m16n16k16.f32.f32 {%f1962, %f1963, %f1964, %f1965, %f1966, %f1967, %f1968, %f1969}, {%r2, %r2, %r2, %r2, %r2, %r2, %r2, %r2}, {%r2, %r2, %r2, %r2, %r2, %r2, %r2, %r2}, {%f1954, %f1955, %f1956, %f1957, %f1958, %f1959, %f1960, %f1961};
	bar.warp.sync 	-1;
	wmma.mma.sync.aligned.row.col.m16n16k16.f32.f32 {%f1970, %f1971, %f1972, %f1973, %f1974, %f1975, %f1976, %f1977}, {%r2, %r2, %r2, %r2, %r2, %r2, %r2, %r2}, {%r2, %r2, %r2, %r2, %r2, %r2, %r2, %r2}, {%f1962, %f1963, %f1964, %f1965, %f1966, %f1967, %f1968, %f1969};
	bar.warp.sync 	-1;
	wmma.mma.sync.aligned.row.col.m16n16k16.f32.f32 {%f1978, %f1979, %f1980, %f1981, %f1982, %f1983, %f1984, %f1985}, {%r2, %r2, %r2, %r2, %r2, %r2, %r2, %r2}, {%r2, %r2, %r2, %r2, %r2, %r2, %r2, %r2}, {%f1970, %f1971, %f1972, %f1973, %f1974, %f1975, %f1976, %f1977};
	bar.warp.sync 	-1;
	wmma.mma.sync.aligned.row.col.m16n16k16.f32.f32 {%f1986, %f1987, %f1988, %f1989, %f1990, %f1991, %f1992, %f1993}, {%r2, %r2, %r2, %r2, %r2, %r2, %r2, %r2}, {%r2, %r2, %r2, %r2, %r2, %r2, %r2, %r2}, {%f1978, %f1979, %f1980, %f1981, %f1982, %f1983, %f1984, %f1985};
	bar.warp.sync 	-1;
	wmma.mma.sync.aligned.row.col.m16n16k16.f32.f32 {%f1994, %f1995, %f1996, %f1997, %f1998, %f1999, %f2000, %f2001}, {%r2, %r2, %r2, %r2, %r2, %r2, %r2, %r2}, {%r2, %r2, %r2, %r2, %r2, %r2, %r2, %r2}, {%f1986, %f1987, %f1988, %f1989, %f1990, %f1991, %f1992, %f1993};
	bar.warp.sync 	-1;
	wmma.mma.sync.aligned.row.col.m16n16k16.f32.f32 {%f2002, %f2003, %f2004, %f2005, %f2006, %f2007, %f2008, %f2009}, {%r2, %r2, %r2, %r2, %r2, %r2, %r2, %r2}, {%r2, %r2, %r2, %r2, %r2, %r2, %r2, %r2}, {%f1994, %f1995, %f1996, %f1997, %f1998, %f1999, %f2000, %f2001};
	bar.warp.sync 	-1;
	wmma.mma.sync.aligned.row.col.m16n16k16.f32.f32 {%f2010, %f2011, %f2012, %f2013, %f2014, %f2015, %f2016, %f2017}, {%r2, %r2, %r2, %r2, %r2, %r2, %r2, %r2}, {%r2, %r2, %r2, %r2, %r2, %r2, %r2, %r2}, {%f2002, %f2003, %f2004, %f2005, %f2006, %f2007, %f2008, %f2009};
	bar.warp.sync 	-1;
	wmma.mma.sync.aligned.row.col.m16n16k16.f32.f32 {%f2018, %f2019, %f2020, %f2021, %f2022, %f2023, %f2024, %f2025}, {%r2, %r2, %r2, %r2, %r2, %r2, %r2, %r2}, {%r2, %r2, %r2, %r2, %r2, %r2, %r2, %r2}, {%f2010, %f2011, %f2012, %f2013, %f2014, %f2015, %f2016, %f2017};
	bar.warp.sync 	-1;
	wmma.mma.sync.aligned.row.col.m16n16k16.f32.f32 {%f2026, %f2027, %f2028, %f2029, %f2030, %f2031, %f2032, %f2033}, {%r2, %r2, %r2, %r2, %r2, %r2, %r2, %r2}, {%r2, %r2, %r2, %r2, %r2, %r2, %r2, %r2}, {%f2018, %f2019, %f2020, %f2021, %f2022, %f2023, %f2024, %f2025};
	bar.warp.sync 	-1;
	wmma.mma.sync.aligned.row.col.m16n16k16.f32.f32 {%f2034, %f2035, %f2036, %f2037, %f2038, %f2039, %f2040, %f2041}, {%r2, %r2, %r2, %r2, %r2, %r2, %r2, %r2}, {%r2, %r2, %r2, %r2, %r2, %r2, %r2, %r2}, {%f2026, %f2027, %f2028, %f2029, %f2030, %f2031, %f2032, %f2033};
	bar.warp.sync 	-1;
	wmma.mma.sync.aligned.row.col.m16n16k16.f32.f32 {%f2042, %f2043, %f2044, %f2045, %f2046, %f2047, %f2048, %f2049}, {%r2, %r2, %r2, %r2, %r2, %r2, %r2, %r2}, {%r2, %r2, %r2, %r2, %r2, %r2, %r2, %r2}, {%f2034, %f2035, %f2036, %f2037, %f2038, %f2039, %f2040, %f2041};
	bar.warp.sync 	-1;
	wmma.mma.sync.aligned.row.col.m16n16k16.f32.f32 {%f2050, %f2051, %f2052, %f2053, %f2054, %f2055, %f2056, %f2057}, {%r2, %r2, %r2, %r2, %r2, %r2, %r2, %r2}, {%r2, %r2, %r2, %r2, %r2, %r2, %r2, %r2}, {%f2042, %f2043, %f2044, %f2045, %f2046, %f2047, %f2048, %f2049};
	bar.warp.sync 	-1;
	wmma.mma.sync.aligned.row.col.m16n16k16.f32.f32 {%f2058, %f2059, %f2060, %f2061, %f2062, %f2063, %f2064, %f2065}, {%r2, %r2, %r2, %r2, %r2, %r2, %r2, %r2}, {%r2, %r2, %r2, %r2, %r2, %r2, %r2, %r2}, {%f2050, %f2051, %f2052, %f2053, %f2054, %f2055, %f2056, %f2057};
	bar.warp.sync 	-1;
	wmma.mma.sync.aligned.row.col.m16n16k16.f32.f32 {%f2066, %f2067, %f2068, %f2069, %f2070, %f2071, %f2072, %f2073}, {%r2, %r2, %r2, %r2, %r2, %r2, %r2, %r2}, {%r2, %r2, %r2, %r2, %r2, %r2, %r2, %r2}, {%f2058, %f2059, %f2060, %f2061, %f2062, %f2063, %f2064, %f2065};
	bar.warp.sync 	-1;
	wmma.mma.sync.aligned.row.col.m16n16k16.f32.f32 {%f2074, %f2075, %f2076, %f2077, %f2078, %f2079, %f2080, %f2081}, {%r2, %r2, %r2, %r2, %r2, %r2, %r2, %r2}, {%r2, %r2, %r2, %r2, %r2, %r2, %r2, %r2}, {%f2066, %f2067, %f2068, %f2069, %f2070, %f2071, %f2072, %f2073};
	bar.warp.sync 	-1;
	wmma.mma.sync.aligned.row.col.m16n16k16.f32.f32 {%f2082, %f2083, %f2084, %f2085, %f2086, %f2087, %f2088, %f2089}, {%r2, %r2, %r2, %r2, %r2, %r2, %r2, %r2}, {%r2, %r2, %r2, %r2, %r2, %r2, %r2, %r2}, {%f2074, %f2075, %f2076, %f2077, %f2078, %f2079, %f2080, %f2081};
	bar.warp.sync 	-1;
	wmma.mma.sync.aligned.row.col.m16n16k16.f32.f32 {%f2090, %f2091, %f2092, %f2093, %f2094, %f2095, %f2096, %f2097}, {%r2, %r2, %r2, %r2, %r2, %r2, %r2, %r2}, {%r2, %r2, %r2, %r2, %r2, %r2, %r2, %r2}, {%f2082, %f2083, %f2084, %f2085, %f2086, %f2087, %f2088, %f2089};
	bar.warp.sync 	-1;
	wmma.mma.sync.aligned.row.col.m16n16k16.f32.f32 {%f2098, %f2099, %f2100, %f2101, %f2102, %f2103, %f2104, %f2105}, {%r2, %r2, %r2, %r2, %r2, %r2, %r2, %r2}, {%r2, %r2, %r2, %r2, %r2, %r2, %r2, %r2}, {%f2090, %f2091, %f2092, %f2093, %f2094, %f2095, %f2096, %f2097};
	bar.warp.sync 	-1;
	wmma.mma.sync.aligned.row.col.m16n16k16.f32.f32 {%f2106, %f2107, %f2108, %f2109, %f2110, %f2111, %f2112, %f2113}, {%r2, %r2, %r2, %r2, %r2, %r2, %r2, %r2}, {%r2, %r2, %r2, %r2, %r2, %r2, %r2, %r2}, {%f2098, %f2099, %f2100, %f2101, %f2102, %f2103, %f2104, %f2105};
	bar.warp.sync 	-1;
	wmma.mma.sync.aligned.row.col.m16n16k16.f32.f32 {%f2114, %f2115, %f2116, %f2117, %f2118, %f2119, %f2120, %f2121}, {%r2, %r2, %r2, %r2, %r2, %r2, %r2, %r2}, {%r2, %r2, %r2, %r2, %r2, %r2, %r2, %r2}, {%f2106, %f2107, %f2108, %f2109, %f2110, %f2111, %f2112, %f2113};
	bar.warp.sync 	-1;
	wmma.mma.sync.aligned.row.col.m16n16k16.f32.f32 {%f2122, %f2123, %f2124, %f2125, %f2126, %f2127, %f2128, %f2129}, {%r2, %r2, %r2, %r2, %r2, %r2, %r2, %r2}, {%r2, %r2, %r2, %r2, %r2, %r2, %r2, %r2}, {%f2114, %f2115, %f2116, %f2117, %f2118, %f2119, %f2120, %f2121};
	bar.warp.sync 	-1;
	wmma.mma.sync.aligned.row.col.m16n16k16.f32.f32 {%f2130, %f2131, %f2132, %f2133, %f2134, %f2135, %f2136, %f2137}, {%r2, %r2, %r2, %r2, %r2, %r2, %r2, %r2}, {%r2, %r2, %r2, %r2, %r2, %r2, %r2, %r2}, {%f2122, %f2123, %f2124, %f2125, %f2126, %f2127, %f2128, %f2129};
	bar.warp.sync 	-1;
	wmma.mma.sync.aligned.row.col.m16n16k16.f32.f32 {%f2138, %f2139, %f2140, %f2141, %f2142, %f2143, %f2144, %f2145}, {%r2, %r2, %r2, %r2, %r2, %r2, %r2, %r2}, {%r2, %r2, %r2, %r2, %r2, %r2, %r2, %r2}, {%f2130, %f2131, %f2132, %f2133, %f2134, %f2135, %f2136, %f2137};
	bar.warp.sync 	-1;
	wmma.mma.sync.aligned.row.col.m16n16k16.f32.f32 {%f2146, %f2147, %f2148, %f2149, %f2150, %f2151, %f2152, %f2153}, {%r2, %r2, %r2, %r2, %r2, %r2, %r2, %r2}, {%r2, %r2, %r2, %r2, %r2, %r2, %r2, %r2}, {%f2138, %f2139, %f2140, %f2141, %f2142, %f2143, %f2144, %f2145};
	bar.warp.sync 	-1;
	wmma.mma.sync.aligned.row.col.m16n16k16.f32.f32 {%f2154, %f2155, %f2156, %f2157, %f2158, %f2159, %f2160, %f2161}, {%r2, %r2, %r2, %r2, %r2, %r2, %r2, %r2}, {%r2, %r2, %r2, %r2, %r2, %r2, %r2, %r2}, {%f2146, %f2147, %f2148, %f2149, %f2150, %f2151, %f2152, %f2153};
	bar.warp.sync 	-1;
	wmma.mma.sync.aligned.row.col.m16n16k16.f32.f32 {%f2162, %f2163, %f2164, %f2165, %f2166, %f2167, %f2168, %f2169}, {%r2, %r2, %r2, %r2, %r2, %r2, %r2, %r2}, {%r2, %r2, %r2, %r2, %r2, %r2, %r2, %r2}, {%f2154, %f2155, %f2156, %f2157, %f2158, %f2159, %f2160, %f2161};
	bar.warp.sync 	-1;
	wmma.mma.sync.aligned.row.col.m16n16k16.f32.f32 {%f2170, %f2171, %f2172, %f2173, %f2174, %f2175, %f2176, %f2177}, {%r2, %r2, %r2, %r2, %r2, %r2, %r2, %r2}, {%r2, %r2, %r2, %r2, %r2, %r2, %r2, %r2}, {%f2162, %f2163, %f2164, %f2165, %f2166, %f2167, %f2168, %f2169};
	bar.warp.sync 	-1;
	wmma.mma.sync.aligned.row.col.m16n16k16.f32.f32 {%f2178, %f2179, %f2180, %f2181, %f2182, %f2183, %f2184, %f2185}, {%r2, %r2, %r2, %r2, %r2, %r2, %r2, %r2}, {%r2, %r2, %r2, %r2, %r2, %r2, %r2, %r2}, {%f2170, %f2171, %f2172, %f2173, %f2174, %f2175, %f2176, %f2177};
	bar.warp.sync 	-1;
	wmma.mma.sync.aligned.row.col.m16n16k16.f32.f32 {%f2186, %f2187, %f2188, %f2189, %f2190, %f2191, %f2192, %f2193}, {%r2, %r2, %r2, %r2, %r2, %r2, %r2, %r2}, {%r2, %r2, %r2, %r2, %r2, %r2, %r2, %r2}, {%f2178, %f2179, %f2180, %f2181, %f2182, %f2183, %f2184, %f2185};
	bar.warp.sync 	-1;
	wmma.mma.sync.aligned.row.col.m16n16k16.f32.f32 {%f2194, %f2195, %f2196, %f2197, %f2198, %f2199, %f2200, %f2201}, {%r2, %r2, %r2, %r2, %r2, %r2, %r2, %r2}, {%r2, %r2, %r2, %r2, %r2, %r2, %r2, %r2}, {%f2186, %f2187, %f2188, %f2189, %f2190, %f2191, %f2192, %f2193};
	bar.warp.sync 	-1;
	wmma.mma.sync.aligned.row.col.m16n16k16.f32.f32 {%f2202, %f2203, %f2204, %f2205, %f2206, %f2207, %f2208, %f2209}, {%r2, %r2, %r2, %r2, %r2, %r2, %r2, %r2}, {%r2, %r2, %r2, %r2, %r2, %r2, %r2, %r2}, {%f2194, %f2195, %f2196, %f2197, %f2198, %f2199, %f2200, %f2201};
	bar.warp.sync 	-1;
	wmma.mma.sync.aligned.row.col.m16n16k16.f32.f32 {%f2210, %f2211, %f2212, %f2213, %f2214, %f2215, %f2216, %f2217}, {%r2, %r2, %r2, %r2, %r2, %r2, %r2, %r2}, {%r2, %r2, %r2, %r2, %r2, %r2, %r2, %r2}, {%f2202, %f2203, %f2204, %f2205, %f2206, %f2207, %f2208, %f2209};
	bar.warp.sync 	-1;
	wmma.mma.sync.aligned.row.col.m16n16k16.f32.f32 {%f2218, %f2219, %f2220, %f2221, %f2222, %f2223, %f2224, %f2225}, {%r2, %r2, %r2, %r2, %r2, %r2, %r2, %r2}, {%r2, %r2, %r2, %r2, %r2, %r2, %r2, %r2}, {%f2210, %f2211, %f2212, %f2213, %f2214, %f2215, %f2216, %f2217};
	bar.warp.sync 	-1;
	wmma.mma.sync.aligned.row.col.m16n16k16.f32.f32 {%f2226, %f2227, %f2228, %f2229, %f2230, %f2231, %f2232, %f2233}, {%r2, %r2, %r2, %r2, %r2, %r2, %r2, %r2}, {%r2, %r2, %r2, %r2, %r2, %r2, %r2, %r2}, {%f2218, %f2219, %f2220, %f2221, %f2222, %f2223, %f2224, %f2225};
	bar.warp.sync 	-1;
	wmma.mma.sync.aligned.row.col.m16n16k16.f32.f32 {%f2234, %f2235, %f2236, %f2237, %f2238, %f2239, %f2240, %f2241}, {%r2, %r2, %r2, %r2, %r2, %r2, %r2, %r2}, {%r2, %r2, %r2, %r2, %r2, %r2, %r2, %r2}, {%f2226, %f2227, %f2228, %f2229, %f2230, %f2231, %f2232, %f2233};
	bar.warp.sync 	-1;
	wmma.mma.sync.aligned.row.col.m16n16k16.f32.f32 {%f2242, %f2243, %f2244, %f2245, %f2246, %f2247, %f2248, %f2249}, {%r2, %r2, %r2, %r2, %r2, %r2, %r2, %r2}, {%r2, %r2, %r2, %r2, %r2, %r2, %r2, %r2}, {%f2234, %f2235, %f2236, %f2237, %f2238, %f2239, %f2240, %f2241};
	bar.warp.sync 	-1;
	wmma.mma.sync.aligned.row.col.m16n16k16.f32.f32 {%f2250, %f2251, %f2252, %f2253, %f2254, %f2255, %f2256, %f2257}, {%r2, %r2, %r2, %r2, %r2, %r2, %r2, %r2}, {%r2, %r2, %r2, %r2, %r2, %r2, %r2, %r2}, {%f2242, %f2243, %f2244, %f2245, %f2246, %f2247, %f2248, %f2249};
	bar.warp.sync 	-1;
	wmma.mma.sync.aligned.row.col.m16n16k16.f32.f32 {%f2258, %f2259, %f2260, %f2261, %f2262, %f2263, %f2264, %f2265}, {%r2, %r2, %r2, %r2, %r2, %r2, %r2, %r2}, {%r2, %r2, %r2, %r2, %r2, %r2, %r2, %r2}, {%f2250, %f2251, %f2252, %f2253, %f2254, %f2255, %f2256, %f2257};
	bar.warp.sync 	-1;
	wmma.mma.sync.aligned.row.col.m16n16k16.f32.f32 {%f2266, %f2267, %f2268, %f2269, %f2270, %f2271, %f2272, %f2273}, {%r2, %r2, %r2, %r2, %r2, %r2, %r2, %r2}, {%r2, %r2, %r2, %r2, %r2, %r2, %r2, %r2}, {%f2258, %f2259, %f2260, %f2261, %f2262, %f2263, %f2264, %f2265};
	bar.warp.sync 	-1;
	wmma.mma.sync.aligned.row.col.m16n16k16.f32.f32 {%f2274, %f2275, %f2276, %f2277, %f2278, %f2279, %f2280, %f2281}, {%r2, %r2, %r2, %r2, %r2, %r2, %r2, %r2}, {%r2, %r2, %r2, %r2, %r2, %r2, %r2, %r2}, {%f2266, %f2267, %f2268, %f2269, %f2270, %f2271, %f2272, %f2273};
	bar.warp.sync 	-1;
	wmma.mma.sync.aligned.row.col.m16n16k16.f32.f32 {%f2282, %f2283, %f2284, %f2285, %f2286, %f2287, %f2288, %f2289}, {%r2, %r2, %r2, %r2, %r2, %r2, %r2, %r2}, {%r2, %r2, %r2, %r2, %r2, %r2, %r2, %r2}, {%f2274, %f2275, %f2276, %f2277, %f2278, %f2279, %f2280, %f2281};
	bar.warp.sync 	-1;
	wmma.mma.sync.aligned.row.col.m16n16k16.f32.f32 {%f2290, %f2291, %f2292, %f2293, %f2294, %f2295, %f2296, %f2297}, {%r2, %r2, %r2, %r2, %r2, %r2, %r2, %r2}, {%r2, %r2, %r2, %r2, %r2, %r2, %r2, %r2}, {%f2282, %f2283, %f2284, %f2285, %f2286, %f2287, %f2288, %f2289};
	bar.warp.sync 	-1;
	wmma.mma.sync.aligned.row.col.m16n16k16.f32.f32 {%f2298, %f2299, %f2300, %f2301, %f2302, %f2303, %f2304, %f2305}, {%r2, %r2, %r2, %r2, %r2, %r2, %r2, %r2}, {%r2, %r2, %r2, %r2, %r2, %r2, %r2, %r2}, {%f2290, %f2291, %f2292, %f2293, %f2294, %f2295, %f2296, %f2297};
	bar.warp.sync 	-1;
	wmma.mma.sync.aligned.row.col.m16n16k16.f32.f32 {%f2306, %f2307, %f2308, %f2309, %f2310, %f2311, %f2312, %f2313}, {%r2, %r2, %r2, %r2, %r2, %r2, %r2, %r2}, {%r2, %r2, %r2, %r2, %r2, %r2, %r2, %r2}, {%f2298, %f2299, %f2300, %f2301, %f2302, %f2303, %f2304, %f2305};
	bar.warp.sync 	-1;
	wmma.mma.sync.aligned.row.col.m16n16k16.f32.f32 {%f2314, %f2315, %f2316, %f2317, %f2318, %f2319, %f2320, %f2321}, {%r2, %r2, %r2, %r2, %r2, %r2, %r2, %r2}, {%r2, %r2, %r2, %r2, %r2, %r2, %r2, %r2}, {%f2306, %f2307, %f2308, %f2309, %f2310, %f2311, %f2312, %f2313};
	bar.warp.sync 	-1;
	wmma.mma.sync.aligned.row.col.m16n16k16.f32.f32 {%f2322, %f2323, %f2324, %f2325, %f2326, %f2327, %f2328, %f2329}, {%r2, %r2, %r2, %r2, %r2, %r2, %r2, %r2}, {%r2, %r2, %r2, %r2, %r2, %r2, %r2, %r2}, {%f2314, %f2315, %f2316, %f2317, %f2318, %f2319, %f2320, %f2321};
	bar.warp.sync 	-1;
	wmma.mma.sync.aligned.row.col.m16n16k16.f32.f32 {%f2330, %f2331, %f2332, %f2333, %f2334, %f2335, %f2336, %f2337}, {%r2, %r2, %r2, %r2, %r2, %r2, %r2, %r2}, {%r2, %r2, %r2, %r2, %r2, %r2, %r2, %r2}, {%f2322, %f2323, %f2324, %f2325, %f2326, %f2327, %f2328, %f2329};
	bar.warp.sync 	-1;
	wmma.mma.sync.aligned.row.col.m16n16k16.f32.f32 {%f2338, %f2339, %f2340, %f2341, %f2342, %f2343, %f2344, %f2345}, {%r2, %r2, %r2, %r2, %r2, %r2, %r2, %r2}, {%r2, %r2, %r2, %r2, %r2, %r2, %r2, %r2}, {%f2330, %f2331, %f2332, %f2333, %f2334, %f2335, %f2336, %f2337};
	bar.warp.sync 	-1;
	wmma.mma.sync.aligned.row.col.m16n16k16.f32.f32 {%f2346, %f2347, %f2348, %f2349, %f2350, %f2351, %f2352, %f2353}, {%r2, %r2, %r2, %r2, %r2, %r2, %r2, %r2}, {%r2, %r2, %r2, %r2, %r2, %r2, %r2, %r2}, {%f2338, %f2339, %f2340, %f2341, %f2342, %f2343, %f2344, %f2345};
	bar.warp.sync 	-1;
	wmma.mma.sync.aligned.row.col.m16n16k16.f32.f32 {%f2354, %f2355, %f2356, %f2357, %f2358, %f2359, %f2360, %f2361}, {%r2, %r2, %r2, %r2, %r2, %r2, %r2, %r2}, {%r2, %r2, %r2, %r2, %r2, %r2, %r2, %r2}, {%f2346, %f2347, %f2348, %f2349, %f2350, %f2351, %f2352, %f2353};
	bar.warp.sync 	-1;
	wmma.mma.sync.aligned.row.col.m16n16k16.f32.f32 {%f2362, %f2363, %f2364, %f2365, %f2366, %f2367, %f2368, %f2369}, {%r2, %r2, %r2, %r2, %r2, %r2, %r2, %r2}, {%r2, %r2, %r2, %r2, %r2, %r2, %r2, %r2}, {%f2354, %f2355, %f2356, %f2357, %f2358, %f2359, %f2360, %f2361};
	bar.warp.sync 	-1;
	wmma.mma.sync.aligned.row.col.m16n16k16.f32.f32 {%f2370, %f2371, %f2372, %f2373, %f2374, %f2375, %f2376, %f2377}, {%r2, %r2, %r2, %r2, %r2, %r2, %r2, %r2}, {%r2, %r2, %r2, %r2, %r2, %r2, %r2, %r2}, {%f2362, %f2363, %f2364, %f2365, %f2366, %f2367, %f2368, %f2369};
	bar.warp.sync 	-1;
	wmma.mma.sync.aligned.row.col.m16n16k16.f32.f32 {%f2378, %f2379, %f2380, %f2381, %f2382, %f2383, %f2384, %f2385}, {%r2, %r2, %r2, %r2, %r2, %r2, %r2, %r2}, {%r2, %r2, %r2, %r2, %r2, %r2, %r2, %r2}, {%f2370, %f2371, %f2372, %f2373, %f2374, %f2375, %f2376, %f2377};
	bar.warp.sync 	-1;
	wmma.mma.sync.aligned.row.col.m16n16k16.f32.f32 {%f2386, %f2387, %f2388, %f2389, %f2390, %f2391, %f2392, %f2393}, {%r2, %r2, %r2, %r2, %r2, %r2, %r2, %r2}, {%r2, %r2, %r2, %r2, %r2, %r2, %r2, %r2}, {%f2378, %f2379, %f2380, %f2381, %f2382, %f2383, %f2384, %f2385};
	bar.warp.sync 	-1;
	wmma.mma.sync.aligned.row.col.m16n16k16.f32.f32 {%f2394, %f2395, %f2396, %f2397, %f2398, %f2399, %f2400, %f2401}, {%r2, %r2, %r2, %r2, %r2, %r2, %r2, %r2}, {%r2, %r2, %r2, %r2, %r2, %r2, %r2, %r2}, {%f2386, %f2387, %f2388, %f2389, %f2390, %f2391, %f2392, %f2393};
	bar.warp.sync 	-1;
	wmma.mma.sync.aligned.row.col.m16n16k16.f32.f32 {%f2402, %f2403, %f2404, %f2405, %f2406, %f2407, %f2408, %f2409}, {%r2, %r2, %r2, %r2, %r2, %r2, %r2, %r2}, {%r2, %r2, %r2, %r2, %r2, %r2, %r2, %r2}, {%f2394, %f2395, %f2396, %f2397, %f2398, %f2399, %f2400, %f2401};
	bar.warp.sync 	-1;
	wmma.mma.sync.aligned.row.col.m16n16k16.f32.f32 {%f2410, %f2411, %f2412, %f2413, %f2414, %f2415, %f2416, %f2417}, {%r2, %r2, %r2, %r2, %r2, %r2, %r2, %r2}, {%r2, %r2, %r2, %r2, %r2, %r2, %r2, %r2}, {%f2402, %f2403, %f2404, %f2405, %f2406, %f2407, %f2408, %f2409};
	bar.warp.sync 	-1;
	wmma.mma.sync.aligned.row.col.m16n16k16.f32.f32 {%f2418, %f2419, %f2420, %f2421, %f2422, %f2423, %f2424, %f2425}, {%r2, %r2, %r2, %r2, %r2, %r2, %r2, %r2}, {%r2, %r2, %r2, %r2, %r2, %r2, %r2, %r2}, {%f2410, %f2411, %f2412, %f2413, %f2414, %f2415, %f2416, %f2417};
	bar.warp.sync 	-1;
	wmma.mma.sync.aligned.row.col.m16n16k16.f32.f32 {%f2426, %f2427, %f2428, %f2429, %f2430, %f2431, %f2432, %f2433}, {%r2, %r2, %r2, %r2, %r2, %r2, %r2, %r2}, {%r2, %r2, %r2, %r2, %r2, %r2, %r2, %r2}, {%f2418, %f2419, %f2420, %f2421, %f2422, %f2423, %f2424, %f2425};
	bar.warp.sync 	-1;
	wmma.mma.sync.aligned.row.col.m16n16k16.f32.f32 {%f2434, %f2435, %f2436, %f2437, %f2438, %f2439, %f2440, %f2441}, {%r2, %r2, %r2, %r2, %r2, %r2, %r2, %r2}, {%r2, %r2, %r2, %r2, %r2, %r2, %r2, %r2}, {%f2426, %f2427, %f2428, %f2429, %f2430, %f2431, %f2432, %f2433};
	bar.warp.sync 	-1;
	wmma.mma.sync.aligned.row.col.m16n16k16.f32.f32 {%f2442, %f2443, %f2444, %f2445, %f2446, %f2447, %f2448, %f2449}, {%r2, %r2, %r2, %r2, %r2, %r2, %r2, %r2}, {%r2, %r2, %r2, %r2, %r2, %r2, %r2, %r2}, {%f2434, %f2435, %f2436, %f2437, %f2438, %f2439, %f2440, %f2441};
	bar.warp.sync 	-1;
	wmma.mma.sync.aligned.row.col.m16n16k16.f32.f32 {%f2450, %f2451, %f2452, %f2453, %f2454, %f2455, %f2456, %f2457}, {%r2, %r2, %r2, %r2, %r2, %r2, %r2, %r2}, {%r2, %r2, %r2, %r2, %r2, %r2, %r2, %r2}, {%f2442, %f2443, %f2444, %f2445, %f2446, %f2447, %f2448, %f2449};
	bar.warp.sync 	-1;
	wmma.mma.sync.aligned.row.col.m16n16k16.f32.f32 {%f2458, %f2459, %f2460, %f2461, %f2462, %f2463, %f2464, %f2465}, {%r2, %r2, %r2, %r2, %r2, %r2, %r2, %r2}, {%r2, %r2, %r2, %r2, %r2, %r2, %r2, %r2}, {%f2450, %f2451, %f2452, %f2453, %f2454, %f2455, %f2456, %f2457};
	bar.warp.sync 	-1;
	wmma.mma.sync.aligned.row.col.m16n16k16.f32.f32 {%f2466, %f2467, %f2468, %f2469, %f2470, %f2471, %f2472, %f2473}, {%r2, %r2, %r2, %r2, %r2, %r2, %r2, %r2}, {%r2, %r2, %r2, %r2, %r2, %r2, %r2, %r2}, {%f2458, %f2459, %f2460, %f2461, %f2462, %f2463, %f2464, %f2465};
	bar.warp.sync 	-1;
	wmma.mma.sync.aligned.row.col.m16n16k16.f32.f32 {%f2474, %f2475, %f2476, %f2477, %f2478, %f2479, %f2480, %f2481}, {%r2, %r2, %r2, %r2, %r2, %r2, %r2, %r2}, {%r2, %r2, %r2, %r2, %r2, %r2, %r2, %r2}, {%f2466, %f2467, %f2468, %f2469, %f2470, %f2471, %f2472, %f2473};
	bar.warp.sync 	-1;
	wmma.mma.sync.aligned.row.col.m16n16k16.f32.f32 {%f2482, %f2483, %f2484, %f2485, %f2486, %f2487, %f2488, %f2489}, {%r2, %r2, %r2, %r2, %r2, %r2, %r2, %r2}, {%r2, %r2, %r2, %r2, %r2, %r2, %r2, %r2}, {%f2474, %f2475, %f2476, %f2477, %f2478, %f2479, %f2480, %f2481};
	bar.warp.sync 	-1;
	wmma.mma.sync.aligned.row.col.m16n16k16.f32.f32 {%f2490, %f2491, %f2492, %f2493, %f2494, %f2495, %f2496, %f2497}, {%r2, %r2, %r2, %r2, %r2, %r2, %r2, %r2}, {%r2, %r2, %r2, %r2, %r2, %r2, %r2, %r2}, {%f2482, %f2483, %f2484, %f2485, %f2486, %f2487, %f2488, %f2489};
	bar.warp.sync 	-1;
	wmma.mma.sync.aligned.row.col.m16n16k16.f32.f32 {%f2498, %f2499, %f2500, %f2501, %f2502, %f2503, %f2504, %f2505}, {%r2, %r2, %r2, %r2, %r2, %r2, %r2, %r2}, {%r2, %r2, %r2, %r2, %r2, %r2, %r2, %r2}, {%f2490, %f2491, %f2492, %f2493, %f2494, %f2495, %f2496, %f2497};
	bar.warp.sync 	-1;
	wmma.mma.sync.aligned.row.col.m16n16k16.f32.f32 {%f2506, %f2507, %f2508, %f2509, %f2510, %f2511, %f2512, %f2513}, {%r2, %r2, %r2, %r2, %r2, %r2, %r2, %r2}, {%r2, %r2, %r2, %r2, %r2, %r2, %r2, %r2}, {%f2498, %f2499, %f2500, %f2501, %f2502, %f2503, %f2504, %f2505};
	bar.warp.sync 	-1;
	wmma.mma.sync.aligned.row.col.m16n16k16.f32.f32 {%f2514, %f2515, %f2516, %f2517, %f2518, %f2519, %f2520, %f2521}, {%r2, %r2, %r2, %r2, %r2, %r2, %r2, %r2}, {%r2, %r2, %r2, %r2, %r2, %r2, %r2, %r2}, {%f2506, %f2507, %f2508, %f2509, %f2510, %f2511, %f2512, %f2513};
	bar.warp.sync 	-1;
	wmma.mma.sync.aligned.row.col.m16n16k16.f32.f32 {%f2522, %f2523, %f2524, %f2525, %f2526, %f2527, %f2528, %f2529}, {%r2, %r2, %r2, %r2, %r2, %r2, %r2, %r2}, {%r2, %r2, %r2, %r2, %r2, %r2, %r2, %r2}, {%f2514, %f2515, %f2516, %f2517, %f2518, %f2519, %f2520, %f2521};
	bar.warp.sync 	-1;
	wmma.mma.sync.aligned.row.col.m16n16k16.f32.f32 {%f2530, %f2531, %f2532, %f2533, %f2534, %f2535, %f2536, %f2537}, {%r2, %r2, %r2, %r2, %r2, %r2, %r2, %r2}, {%r2, %r2, %r2, %r2, %r2, %r2, %r2, %r2}, {%f2522, %f2523, %f2524, %f2525, %f2526, %f2527, %f2528, %f2529};
	bar.warp.sync 	-1;
	wmma.mma.sync.aligned.row.col.m16n16k16.f32.f32 {%f2538, %f2539, %f2540, %f2541, %f2542, %f2543, %f2544, %f2545}, {%r2, %r2, %r2, %r2, %r2, %r2, %r2, %r2}, {%r2, %r2, %r2, %r2, %r2, %r2, %r2, %r2}, {%f2530, %f2531, %f2532, %f2533, %f2534, %f2535, %f2536, %f2537};
	bar.warp.sync 	-1;
	wmma.mma.sync.aligned.row.col.m16n16k16.f32.f32 {%f2546, %f2547, %f2548, %f2549, %f2550, %f2551, %f2552, %f2553}, {%r2, %r2, %r2, %r2, %r2, %r2, %r2, %r2}, {%r2, %r2, %r2, %r2, %r2, %r2, %r2, %r2}, {%f2538, %f2539, %f2540, %f2541, %f2542, %f2543, %f2544, %f2545};
	bar.warp.sync 	-1;
	wmma.mma.sync.aligned.row.col.m16n16k16.f32.f32 {%f2554, %f2555, %f2556, %f2557, %f2558, %f2559, %f2560, %f2561}, {%r2, %r2, %r2, %r2, %r2, %r2, %r2, %r2}, {%r2, %r2, %r2, %r2, %r2, %r2, %r2, %r2}, {%f2546, %f2547, %f2548, %f2549, %f2550, %f2551, %f2552, %f2553};
	bar.warp.sync 	-1;
	wmma.mma.sync.aligned.row.col.m16n16k16.f32.f32 {%f2562, %f2563, %f2564, %f2565, %f2566, %f2567, %f2568, %f2569}, {%r2, %r2, %r2, %r2, %r2, %r2, %r2, %r2}, {%r2, %r2, %r2, %r2, %r2, %r2, %r2, %r2}, {%f2554, %f2555, %f2556, %f2557, %f2558, %f2559, %f2560, %f2561};
	bar.warp.sync 	-1;
	wmma.mma.sync.aligned.row.col.m16n16k16.f32.f32 {%f2570, %f2571, %f2572, %f2573, %f2574, %f2575, %f2576, %f2577}, {%r2, %r2, %r2, %r2, %r2, %r2, %r2, %r2}, {%r2, %r2, %r2, %r2, %r2, %r2, %r2, %r2}, {%f2562, %f2563, %f2564, %f2565, %f2566, %f2567, %f2568, %f2569};
	bar.warp.sync 	-1;
	wmma.mma.sync.aligned.row.col.m16n16k16.f32.f32 {%f2578, %f2579, %f2580, %f2581, %f2582, %f2583, %f2584, %f2585}, {%r2, %r2, %r2, %r2, %r2, %r2, %r2, %r2}, {%r2, %r2, %r2, %r2, %r2, %r2, %r2, %r2}, {%f2570, %f2571, %f2572, %f2573, %f2574, %f2575, %f2576, %f2577};
	bar.warp.sync 	-1;
	wmma.mma.sync.aligned.row.col.m16n16k16.f32.f32 {%f2586, %f2587, %f2588, %f2589, %f2590, %f2591, %f2592, %f2593}, {%r2, %r2, %r2, %r2, %r2, %r2, %r2, %r2}, {%r2, %r2, %r2, %r2, %r2, %r2, %r2, %r2}, {%f2578, %f2579, %f2580, %f2581, %f2582, %f2583, %f2584, %f2585};
	bar.warp.sync 	-1;
	wmma.mma.sync.aligned.row.col.m16n16k16.f32.f32 {%f2594, %f2595, %f2596, %f2597, %f2598, %f2599, %f2600, %f2601}, {%r2, %r2, %r2, %r2, %r2, %r2, %r2, %r2}, {%r2, %r2, %r2, %r2, %r2, %r2, %r2, %r2}, {%f2586, %f2587, %f2588, %f2589, %f2590, %f2591, %f2592, %f2593};
	bar.warp.sync 	-1;
	wmma.mma.sync.aligned.row.col.m16n16k16.f32.f32 {%f2602, %f2603, %f2604, %f2605, %f2606, %f2607, %f2608, %f2609}, {%r2, %r2, %r2, %r2, %r2, %r2, %r2, %r2}, {%r2, %r2, %r2, %r2, %r2, %r2, %r2, %r2}, {%f2594, %f2595, %f2596, %f2597, %f2598, %f2599, %f2600, %f2601};
	bar.warp.sync 	-1;
	wmma.mma.sync.aligned.row.col.m16n16k16.f32.f32 {%f2610, %f2611, %f2612, %f2613, %f2614, %f2615, %f2616, %f2617}, {%r2, %r2, %r2, %r2, %r2, %r2, %r2, %r2}, {%r2, %r2, %r2, %r2, %r2, %r2, %r2, %r2}, {%f2602, %f2603, %f2604, %f2605, %f2606, %f2607, %f2608, %f2609};
	bar.warp.sync 	-1;
	wmma.mma.sync.aligned.row.col.m16n16k16.f32.f32 {%f2618, %f2619, %f2620, %f2621, %f2622, %f2623, %f2624, %f2625}, {%r2, %r2, %r2, %r2, %r2, %r2, %r2, %r2}, {%r2, %r2, %r2, %r2, %r2, %r2, %r2, %r2}, {%f2610, %f2611, %f2612, %f2613, %f2614, %f2615, %f2616, %f2617};
	bar.warp.sync 	-1;
	wmma.mma.sync.aligned.row.col.m16n16k16.f32.f32 {%f2626, %f2627, %f2628, %f2629, %f2630, %f2631, %f2632, %f2633}, {%r2, %r2, %r2, %r2, %r2, %r2, %r2, %r2}, {%r2, %r2, %r2, %r2, %r2, %r2, %r2, %r2}, {%f2618, %f2619, %f2620, %f2621, %f2622, %f2623, %f2624, %f2625};
	bar.warp.sync 	-1;
	wmma.mma.sync.aligned.row.col.m16n16k16.f32.f32 {%f2634, %f2635, %f2636, %f2637, %f2638, %f2639, %f2640, %f2641}, {%r2, %r2, %r2, %r2, %r2, %r2, %r2, %r2}, {%r2, %r2, %r2, %r2, %r2, %r2, %r2, %r2}, {%f2626, %f2627, %f2628, %f2629, %f2630, %f2631, %f2632, %f2633};
	bar.warp.sync 	-1;
	wmma.mma.sync.aligned.row.col.m16n16k16.f32.f32 {%f2642, %f2643, %f2644, %f2645, %f2646, %f2647, %f2648, %f2649}, {%r2, %r2, %r2, %r2, %r2, %r2, %r2, %r2}, {%r2, %r2, %r2, %r2, %r2, %r2, %r2, %r2}, {%f2634, %f2635, %f2636, %f2637, %f2638, %f2639, %f2640, %f2641};
	bar.warp.sync 	-1;
	wmma.mma.sync.aligned.row.col.m16n16k16.f32.f32 {%f2650, %f2651, %f2652, %f2653, %f2654, %f2655, %f2656, %f2657}, {%r2, %r2, %r2, %r2, %r2, %r2, %r2, %r2}, {%r2, %r2, %r2, %r2, %r2, %r2, %r2, %r2}, {%f2642, %f2643, %f2644, %f2645, %f2646, %f2647, %f2648, %f2649};
	bar.warp.sync 	-1;
	wmma.mma.sync.aligned.row.col.m16n16k16.f32.f32 {%f2658, %f2659, %f2660, %f2661, %f2662, %f2663, %f2664, %f2665}, {%r2, %r2, %r2, %r2, %r2, %r2, %r2, %r2}, {%r2, %r2, %r2, %r2, %r2, %r2, %r2, %r2}, {%f2650, %f2651, %f2652, %f2653, %f2654, %f2655, %f2656, %f2657};
	bar.warp.sync 	-1;
	wmma.mma.sync.aligned.row.col.m16n16k16.f32.f32 {%f2666, %f2667, %f2668, %f2669, %f2670, %f2671, %f2672, %f2673}, {%r2, %r2, %r2, %r2, %r2, %r2, %r2, %r2}, {%r2, %r2, %r2, %r2, %r2, %r2, %r2, %r2}, {%f2658, %f2659, %f2660, %f2661, %f2662, %f2663, %f2664, %f2665};
	bar.warp.sync 	-1;
	wmma.mma.sync.aligned.row.col.m16n16k16.f32.f32 {%f2674, %f2675, %f2676, %f2677, %f2678, %f2679, %f2680, %f2681}, {%r2, %r2, %r2, %r2, %r2, %r2, %r2, %r2}, {%r2, %r2, %r2, %r2, %r2, %r2, %r2, %r2}, {%f2666, %f2667, %f2668, %f2669, %f2670, %f2671, %f2672, %f2673};
	bar.warp.sync 	-1;
	wmma.mma.sync.aligned.row.col.m16n16k16.f32.f32 {%f2682, %f2683, %f2684, %f2685, %f2686, %f2687, %f2688, %f2689}, {%r2, %r2, %r2, %r2, %r2, %r2, %r2, %r2}, {%r2, %r2, %r2, %r2, %r2, %r2, %r2, %r2}, {%f2674, %f2675, %f2676, %f2677, %f2678, %f2679, %f2680, %f2681};
	bar.warp.sync 	-1;
	wmma.mma.sync.aligned.row.col.m16n16k16.f32.f32 {%f2690, %f2691, %f2692, %f2693, %f2694, %f2695, %f2696, %f2697}, {%r2, %r2, %r2, %r2, %r2, %r2, %r2, %r2}, {%r2, %r2, %r2, %r2, %r2, %r2, %r2, %r2}, {%f2682, %f2683, %f2684, %f2685, %f2686, %f2687, %f2688, %f2689};
	bar.warp.sync 	-1;
	wmma.mma.sync.aligned.row.col.m16n16k16.f32.f32 {%f2698, %f2699, %f2700, %f2701, %f2702, %f2703, %f2704, %f2705}, {%r2, %r2, %r2, %r2, %r2, %r2, %r2, %r2}, {%r2, %r2, %r2, %r2, %r2, %r2, %r2, %r2}, {%f2690, %f2691, %f2692, %f2693, %f2694, %f2695, %f2696, %f2697};
	bar.warp.sync 	-1;
	wmma.mma.sync.aligned.row.col.m16n16k16.f32.f32 {%f2706, %f2707, %f2708, %f2709, %f2710, %f2711, %f2712, %f2713}, {%r2, %r2, %r2, %r2, %r2, %r2, %r2, %r2}, {%r2, %r2, %r2, %r2, %r2, %r2, %r2, %r2}, {%f2698, %f2699, %f2700, %f2701, %f2702, %f2703, %f2704, %f2705};
	bar.warp.sync 	-1;
	wmma.mma.sync.aligned.row.col.m16n16k16.f32.f32 {%f2714, %f2715, %f2716, %f2717, %f2718, %f2719, %f2720, %f2721}, {%r2, %r2, %r2, %r2, %r2, %r2, %r2, %r2}, {%r2, %r2, %r2, %r2, %r2, %r2, %r2, %r2}, {%f2706, %f2707, %f2708, %f2709, %f2710, %f2711, %f2712, %f2713};
	bar.warp.sync 	-1;
	wmma.mma.sync.aligned.row.col.m16n16k16.f32.f32 {%f2722, %f2723, %f2724, %f2725, %f2726, %f2727, %f2728, %f2729}, {%r2, %r2, %r2, %r2, %r2, %r2, %r2, %r2}, {%r2, %r2, %r2, %r2, %r2, %r2, %r2, %r2}, {%f2714, %f2715, %f2716, %f2717, %f2718, %f2719, %f2720, %f2721};
	bar.warp.sync 	-1;
	wmma.mma.sync.aligned.row.col.m16n16k16.f32.f32 {%f2730, %f2731, %f2732, %f2733, %f2734, %f2735, %f2736, %f2737}, {%r2, %r2, %r2, %r2, %r2, %r2, %r2, %r2}, {%r2, %r2, %r2, %r2, %r2, %r2, %r2, %r2}, {%f2722, %f2723, %f2724, %f2725, %f2726, %f2727, %f2728, %f2729};
	bar.warp.sync 	-1;
	wmma.mma.sync.aligned.row.col.m16n16k16.f32.f32 {%f2738, %f2739, %f2740, %f2741, %f2742, %f2743, %f2744, %f2745}, {%r2, %r2, %r2, %r2, %r2, %r2, %r2, %r2}, {%r2, %r2, %r2, %r2, %r2, %r2, %r2, %r2}, {%f2730, %f2731, %f2732, %f2733, %f2734, %f2735, %f2736, %f2737};
	bar.warp.sync 	-1;
	wmma.mma.sync.aligned.row.col.m16n16k16.f32.f32 {%f2746, %f2747, %f2748, %f2749, %f2750, %f2751, %f2752, %f2753}, {%r2, %r2, %r2, %r2, %r2, %r2, %r2, %r2}, {%r2, %r2, %r2, %r2, %r2, %r2, %r2, %r2}, {%f2738, %f2739, %f2740, %f2741, %f2742, %f2743, %f2744, %f2745};
	bar.warp.sync 	-1;
	wmma.mma.sync.aligned.row.col.m16n16k16.f32.f32 {%f2754, %f2755, %f2756, %f2757, %f2758, %f2759, %f2760, %f2761}, {%r2, %r2, %r2, %r2, %r2, %r2, %r2, %r2}, {%r2, %r2, %r2, %r2, %r2, %r2, %r2, %r2}, {%f2746, %f2747, %f2748, %f2749, %f2750, %f2751, %f2752, %f2753};
	bar.warp.sync 	-1;
	wmma.mma.sync.aligned.row.col.m16n16k16.f32.f32 {%f2762, %f2763, %f2764, %f2765, %f2766, %f2767, %f2768, %f2769}, {%r2, %r2, %r2, %r2, %r2, %r2, %r2, %r2}, {%r2, %r2, %r2, %r2, %r2, %r2, %r2, %r2}, {%f2754, %f2755, %f2756, %f2757, %f2758, %f2759, %f2760, %f2761};
	bar.warp.sync 	-1;
	wmma.mma.sync.aligned.row.col.m16n16k16.f32.f32 {%f2770, %f2771, %f2772, %f2773, %f2774, %f2775, %f2776, %f2777}, {%r2, %r2, %r2, %r2, %r2, %r2, %r2, %r2}, {%r2, %r2, %r2, %r2, %r2, %r2, %r2, %r2}, {%f2762, %f2763, %f2764, %f2765, %f2766, %f2767, %f2768, %f2769};
	bar.warp.sync 	-1;
	wmma.mma.sync.aligned.row.col.m16n16k16.f32.f32 {%f2778, %f2779, %f2780, %f2781, %f2782, %f2783, %f2784, %f2785}, {%r2, %r2, %r2, %r2, %r2, %r2, %r2, %r2}, {%r2, %r2, %r2, %r2, %r2, %r2, %r2, %r2}, {%f2770, %f2771, %f2772, %f2773, %f2774, %f2775, %f2776, %f2777};
	bar.warp.sync 	-1;
	wmma.mma.sync.aligned.row.col.m16n16k16.f32.f32 {%f2786, %f2787, %f2788, %f2789, %f2790, %f2791, %f2792, %f2793}, {%r2, %r2, %r2, %r2, %r2, %r2, %r2, %r2}, {%r2, %r2, %r2, %r2, %r2, %r2, %r2, %r2}, {%f2778, %f2779, %f2780, %f2781, %f2782, %f2783, %f2784, %f2785};
	bar.warp.sync 	-1;
	wmma.mma.sync.aligned.row.col.m16n16k16.f32.f32 {%f2794, %f2795, %f2796, %f2797, %f2798, %f2799, %f2800, %f2801}, {%r2, %r2, %r2, %r2, %r2, %r2, %r2, %r2}, {%r2, %r2, %r2, %r2, %r2, %r2, %r2, %r2}, {%f2786, %f2787, %f2788, %f2789, %f2790, %f2791, %f2792, %f2793};
	bar.warp.sync 	-1;
	wmma.mma.sync.aligned.row.col.m16n16k16.f32.f32 {%f2802, %f2803, %f2804, %f2805, %f2806, %f2807, %f2808, %f2809}, {%r2, %r2, %r2, %r2, %r2, %r2, %r2, %r2}, {%r2, %r2, %r2, %r2, %r2, %r2, %r2, %r2}, {%f2794, %f2795, %f2796, %f2797, %f2798, %f2799, %f2800, %f2801};
	bar.warp.sync 	-1;
	wmma.mma.sync.aligned.row.col.m16n16k16.f32.f32 {%f2810, %f2811, %f2812, %f2813, %f2814, %f2815, %f2816, %f2817}, {%r2, %r2, %r2, %r2, %r2, %r2, %r2, %r2}, {%r2, %r2, %r2, %r2, %r2, %r2, %r2, %r2}, {%f2802, %f2803, %f2804, %f2805, %f2806, %f2807, %f2808, %f2809};
	bar.warp.sync 	-1;
	wmma.mma.sync.aligned.row.col.m16n16k16.f32.f32 {%f2818, %f2819, %f2820, %f2821, %f2822, %f2823, %f2824, %f2825}, {%r2, %r2, %r2, %r2, %r2, %r2, %r2, %r2}, {%r2, %r2, %r2, %r2, %r2, %r2, %r2, %r2}, {%f2810, %f2811, %f2812, %f2813, %f2814, %f2815, %f2816, %f2817};
	bar.warp.sync 	-1;
	wmma.mma.sync.aligned.row.col.m16n16k16.f32.f32 {%f2826, %f2827, %f2828, %f2829, %f2830, %f2831, %f2832, %f2833}, {%r2, %r2, %r2, %r2, %r2, %r2, %r2, %r2}, {%r2, %r2, %r2, %r2, %r2, %r2, %r2, %r2}, {%f2818, %f2819, %f2820, %f2821, %f2822, %f2823, %f2824, %f2825};
	bar.warp.sync 	-1;
	wmma.mma.sync.aligned.row.col.m16n16k16.f32.f32 {%f2834, %f2835, %f2836, %f2837, %f2838, %f2839, %f2840, %f2841}, {%r2, %r2, %r2, %r2, %r2, %r2, %r2, %r2}, {%r2, %r2, %r2, %r2, %r2, %r2, %r2, %r2}, {%f2826, %f2827, %f2828, %f2829, %f2830, %f2831, %f2832, %f2833};
	bar.warp.sync 	-1;
	wmma.mma.sync.aligned.row.col.m16n16k16.f32.f32 {%f2842, %f2843, %f2844, %f2845, %f2846, %f2847, %f2848, %f2849}, {%r2, %r2, %r2, %r2, %r2, %r2, %r2, %r2}, {%r2, %r2, %r2, %r2, %r2, %r2, %r2, %r2}, {%f2834, %f2835, %f2836, %f2837, %f2838, %f2839, %f2840, %f2841};
	bar.warp.sync 	-1;
	wmma.mma.sync.aligned.row.col.m16n16k16.f32.f32 {%f2850, %f2851, %f2852, %f2853, %f2854, %f2855, %f2856, %f2857}, {%r2, %r2, %r2, %r2, %r2, %r2, %r2, %r2}, {%r2, %r2, %r2, %r2, %r2, %r2, %r2, %r2}, {%f2842, %f2843, %f2844, %f2845, %f2846, %f2847, %f2848, %f2849};
	bar.warp.sync 	-1;
	wmma.mma.sync.aligned.row.col.m16n16k16.f32.f32 {%f2858, %f2859, %f2860, %f2861, %f2862, %f2863, %f2864, %f2865}, {%r2, %r2, %r2, %r2, %r2, %r2, %r2, %r2}, {%r2, %r2, %r2, %r2, %r2, %r2, %r2, %r2}, {%f2850, %f2851, %f2852, %f2853, %f2854, %f2855, %f2856, %f2857};
	bar.warp.sync 	-1;
	wmma.mma.sync.aligned.row.col.m16n16k16.f32.f32 {%f2866, %f2867, %f2868, %f2869, %f2870, %f2871, %f2872, %f2873}, {%r2, %r2, %r2, %r2, %r2, %r2, %r2, %r2}, {%r2, %r2, %r2, %r2, %r2, %r2, %r2, %r2}, {%f2858, %f2859, %f2860, %f2861, %f2862, %f2863, %f2864, %f2865};
	bar.warp.sync 	-1;
	wmma.mma.sync.aligned.row.col.m16n16k16.f32.f32 {%f2874, %f2875, %f2876, %f2877, %f2878, %f2879, %f2880, %f2881}, {%r2, %r2, %r2, %r2, %r2, %r2, %r2, %r2}, {%r2, %r2, %r2, %r2, %r2, %r2, %r2, %r2}, {%f2866, %f2867, %f2868, %f2869, %f2870, %f2871, %f2872, %f2873};
	bar.warp.sync 	-1;
	wmma.mma.sync.aligned.row.col.m16n16k16.f32.f32 {%f2882, %f2883, %f2884, %f2885, %f2886, %f2887, %f2888, %f2889}, {%r2, %r2, %r2, %r2, %r2, %r2, %r2, %r2}, {%r2, %r2, %r2, %r2, %r2, %r2, %r2, %r2}, {%f2874, %f2875, %f2876, %f2877, %f2878, %f2879, %f2880, %f2881};
	bar.warp.sync 	-1;
	wmma.mma.sync.aligned.row.col.m16n16k16.f32.f32 {%f2890, %f2891, %f2892, %f2893, %f2894, %f2895, %f2896, %f2897}, {%r2, %r2, %r2, %r2, %r2, %r2, %r2, %r2}, {%r2, %r2, %r2, %r2, %r2, %r2, %r2, %r2}, {%f2882, %f2883, %f2884, %f2885, %f2886, %f2887, %f2888, %f2889};
	bar.warp.sync 	-1;
	wmma.mma.sync.aligned.row.col.m16n16k16.f32.f32 {%f2898, %f2899, %f2900, %f2901, %f2902, %f2903, %f2904, %f2905}, {%r2, %r2, %r2, %r2, %r2, %r2, %r2, %r2}, {%r2, %r2, %r2, %r2, %r2, %r2, %r2, %r2}, {%f2890, %f2891, %f2892, %f2893, %f2894, %f2895, %f2896, %f2897};
	bar.warp.sync 	-1;
	wmma.mma.sync.aligned.row.col.m16n16k16.f32.f32 {%f2906, %f2907, %f2908, %f2909, %f2910, %f2911, %f2912, %f2913}, {%r2, %r2, %r2, %r2, %r2, %r2, %r2, %r2}, {%r2, %r2, %r2, %r2, %r2, %r2, %r2, %r2}, {%f2898, %f2899, %f2900, %f2901, %f2902, %f2903, %f2904, %f2905};
	bar.warp.sync 	-1;
	wmma.mma.sync.aligned.row.col.m16n16k16.f32.f32 {%f2914, %f2915, %f2916, %f2917, %f2918, %f2919, %f2920, %f2921}, {%r2, %r2, %r2, %r2, %r2, %r2, %r2, %r2}, {%r2, %r2, %r2, %r2, %r2, %r2, %r2, %r2}, {%f2906, %f2907, %f2908, %f2909, %f2910, %f2911, %f2912, %f2913};
	bar.warp.sync 	-1;
	wmma.mma.sync.aligned.row.col.m16n16k16.f32.f32 {%f2922, %f2923, %f2924, %f2925, %f2926, %f2927, %f2928, %f2929}, {%r2, %r2, %r2, %r2, %r2, %r2, %r2, %r2}, {%r2, %r2, %r2, %r2, %r2, %r2, %r2, %r2}, {%f2914, %f2915, %f2916, %f2917, %f2918, %f2919, %f2920, %f2921};
	bar.warp.sync 	-1;
	wmma.mma.sync.aligned.row.col.m16n16k16.f32.f32 {%f2930, %f2931, %f2932, %f2933, %f2934, %f2935, %f2936, %f2937}, {%r2, %r2, %r2, %r2, %r2, %r2, %r2, %r2}, {%r2, %r2, %r2, %r2, %r2, %r2, %r2, %r2}, {%f2922, %f2923, %f2924, %f2925, %f2926, %f2927, %f2928, %f2929};
	bar.warp.sync 	-1;
	wmma.mma.sync.aligned.row.col.m16n16k16.f32.f32 {%f2938, %f2939, %f2940, %f2941, %f2942, %f2943, %f2944, %f2945}, {%r2, %r2, %r2, %r2, %r2, %r2, %r2, %r2}, {%r2, %r2, %r2, %r2, %r2, %r2, %r2, %r2}, {%f2930, %f2931, %f2932, %f2933, %f2934, %f2935, %f2936, %f2937};
	bar.warp.sync 	-1;
	wmma.mma.sync.aligned.row.col.m16n16k16.f32.f32 {%f2946, %f2947, %f2948, %f2949, %f2950, %f2951, %f2952, %f2953}, {%r2, %r2, %r2, %r2, %r2, %r2, %r2, %r2}, {%r2, %r2, %r2, %r2, %r2, %r2, %r2, %r2}, {%f2938, %f2939, %f2940, %f2941, %f2942, %f2943, %f2944, %f2945};
	bar.warp.sync 	-1;
	wmma.mma.sync.aligned.row.col.m16n16k16.f32.f32 {%f2954, %f2955, %f2956, %f2957, %f2958, %f2959, %f2960, %f2961}, {%r2, %r2, %r2, %r2, %r2, %r2, %r2, %r2}, {%r2, %r2, %r2, %r2, %r2, %r2, %r2, %r2}, {%f2946, %f2947, %f2948, %f2949, %f2950, %f2951, %f2952, %f2953};
	bar.warp.sync 	-1;
	wmma.mma.sync.aligned.row.col.m16n16k16.f32.f32 {%f2962, %f2963, %f2964, %f2965, %f2966, %f2967, %f2968, %f2969}, {%r2, %r2, %r2, %r2, %r2, %r2, %r2, %r2}, {%r2, %r2, %r2, %r2, %r2, %r2, %r2, %r2}, {%f2954, %f2955, %f2956, %f2957, %f2958, %f2959, %f2960, %f2961};
	bar.warp.sync 	-1;
	wmma.mma.sync.aligned.row.col.m16n16k16.f32.f32 {%f2970, %f2971, %f2972, %f2973, %f2974, %f2975, %f2976, %f2977}, {%r2, %r2, %r2, %r2, %r2, %r2, %r2, %r2}, {%r2, %r2, %r2, %r2, %r2, %r2, %r2, %r2}, {%f2962, %f2963, %f2964, %f2965, %f2966, %f2967, %f2968, %f2969};
	bar.warp.sync 	-1;
	wmma.mma.sync.aligned.row.col.m16n16k16.f32.f32 {%f2978, %f2979, %f2980, %f2981, %f2982, %f2983, %f2984, %f2985}, {%r2, %r2, %r2, %r2, %r2, %r2, %r2, %r2}, {%r2, %r2, %r2, %r2, %r2, %r2, %r2, %r2}, {%f2970, %f2971, %f2972, %f2973, %f2974, %f2975, %f2976, %f2977};
	bar.warp.sync 	-1;
	wmma.mma.sync.aligned.row.col.m16n16k16.f32.f32 {%f2986, %f2987, %f2988, %f2989, %f2990, %f2991, %f2992, %f2993}, {%r2, %r2, %r2, %r2, %r2, %r2, %r2, %r2}, {%r2, %r2, %r2, %r2, %r2, %r2, %r2, %r2}, {%f2978, %f2979, %f2980, %f2981, %f2982, %f2983, %f2984, %f2985};
	bar.warp.sync 	-1;
	wmma.mma.sync.aligned.row.col.m16n16k16.f32.f32 {%f2994, %f2995, %f2996, %f2997, %f2998, %f2999, %f3000, %f3001}, {%r2, %r2, %r2, %r2, %r2, %r2, %r2, %r2}, {%r2, %r2, %r2, %r2, %r2, %r2, %r2, %r2}, {%f2986, %f2987, %f2988, %f2989, %f2990, %f2991, %f2992, %f2993};
	bar.warp.sync 	-1;
	wmma.mma.sync.aligned.row.col.m16n16k16.f32.f32 {%f3002, %f3003, %f3004, %f3005, %f3006, %f3007, %f3008, %f3009}, {%r2, %r2, %r2, %r2, %r2, %r2, %r2, %r2}, {%r2, %r2, %r2, %r2, %r2, %r2, %r2, %r2}, {%f2994, %f2995, %f2996, %f2997, %f2998, %f2999, %f3000, %f3001};
	bar.warp.sync 	-1;
	wmma.mma.sync.aligned.row.col.m16n16k16.f32.f32 {%f3010, %f3011, %f3012, %f3013, %f3014, %f3015, %f3016, %f3017}, {%r2, %r2, %r2, %r2, %r2, %r2, %r2, %r2}, {%r2, %r2, %r2, %r2, %r2, %r2, %r2, %r2}, {%f3002, %f3003, %f3004, %f3005, %f3006, %f3007, %f3008, %f3009};
	bar.warp.sync 	-1;
	wmma.mma.sync.aligned.row.col.m16n16k16.f32.f32 {%f3018, %f3019, %f3020, %f3021, %f3022, %f3023, %f3024, %f3025}, {%r2, %r2, %r2, %r2, %r2, %r2, %r2, %r2}, {%r2, %r2, %r2, %r2, %r2, %r2, %r2, %r2}, {%f3010, %f3011, %f3012, %f3013, %f3014, %f3015, %f3016, %f3017};
	bar.warp.sync 	-1;
	wmma.mma.sync.aligned.row.col.m16n16k16.f32.f32 {%f3026, %f3027, %f3028, %f3029, %f3030, %f3031, %f3032, %f3033}, {%r2, %r2, %r2, %r2, %r2, %r2, %r2, %r2}, {%r2, %r2, %r2, %r2, %r2, %r2, %r2, %r2}, {%f3018, %f3019, %f3020, %f3021, %f3022, %f3023, %f3024, %f3025};
	bar.warp.sync 	-1;
	wmma.mma.sync.aligned.row.col.m16n16k16.f32.f32 {%f3034, %f3035, %f3036, %f3037, %f3038, %f3039, %f3040, %f3041}, {%r2, %r2, %r2, %r2, %r2, %r2, %r2, %r2}, {%r2, %r2, %r2, %r2, %r2, %r2, %r2, %r2}, {%f3026, %f3027, %f3028, %f3029, %f3030, %f3031, %f3032, %f3033};
	bar.warp.sync 	-1;
	wmma.mma.sync.aligned.row.col.m16n16k16.f32.f32 {%f3042, %f3043, %f3044, %f3045, %f3046, %f3047, %f3048, %f3049}, {%r2, %r2, %r2, %r2, %r2, %r2, %r2, %r2}, {%r2, %r2, %r2, %r2, %r2, %r2, %r2, %r2}, {%f3034, %f3035, %f3036, %f3037, %f3038, %f3039, %f3040, %f3041};
	bar.warp.sync 	-1;
	wmma.mma.sync.aligned.row.col.m16n16k16.f32.f32 {%f3050, %f3051, %f3052, %f3053, %f3054, %f3055, %f3056, %f3057}, {%r2, %r2, %r2, %r2, %r2, %r2, %r2, %r2}, {%r2, %r2, %r2, %r2, %r2, %r2, %r2, %r2}, {%f3042, %f3043, %f3044, %f3045, %f3046, %f3047, %f3048, %f3049};
	bar.warp.sync 	-1;
	wmma.mma.sync.aligned.row.col.m16n16k16.f32.f32 {%f3058, %f3059, %f3060, %f3061, %f3062, %f3063, %f3064, %f3065}, {%r2, %r2, %r2, %r2, %r2, %r2, %r2, %r2}, {%r2, %r2, %r2, %r2, %r2, %r2, %r2, %r2}, {%f3050, %f3051, %f3052, %f3053, %f3054, %f3055, %f3056, %f3057};
	bar.warp.sync 	-1;
	wmma.mma.sync.aligned.row.col.m16n16k16.f32.f32 {%f3066, %f3067, %f3068, %f3069, %f3070, %f3071, %f3072, %f3073}, {%r2, %r2, %r2, %r2, %r2, %r2, %r2, %r2}, {%r2, %r2, %r2, %r2, %r2, %r2, %r2, %r2}, {%f3058, %f3059, %f3060, %f3061, %f3062, %f3063, %f3064, %f3065};
	bar.warp.sync 	-1;
	wmma.mma.sync.aligned.row.col.m16n16k16.f32.f32 {%f3074, %f3075, %f3076, %f3077, %f3078, %f3079, %f3080, %f3081}, {%r2, %r2, %r2, %r2, %r2, %r2, %r2, %r2}, {%r2, %r2, %r2, %r2, %r2, %r2, %r2, %r2}, {%f3066, %f3067, %f3068, %f3069, %f3070, %f3071, %f3072, %f3073};
	bar.warp.sync 	-1;
	wmma.mma.sync.aligned.row.col.m16n16k16.f32.f32 {%f3082, %f3083, %f3084, %f3085, %f3086, %f3087, %f3088, %f3089}, {%r2, %r2, %r2, %r2, %r2, %r2, %r2, %r2}, {%r2, %r2, %r2, %r2, %r2, %r2, %r2, %r2}, {%f3074, %f3075, %f3076, %f3077, %f3078, %f3079, %f3080, %f3081};
	bar.warp.sync 	-1;
	wmma.mma.sync.aligned.row.col.m16n16k16.f32.f32 {%f3090, %f3091, %f3092, %f3093, %f3094, %f3095, %f3096, %f3097}, {%r2, %r2, %r2, %r2, %r2, %r2, %r2, %r2}, {%r2, %r2, %r2, %r2, %r2, %r2, %r2, %r2}, {%f3082, %f3083, %f3084, %f3085, %f3086, %f3087, %f3088, %f3089};
	bar.warp.sync 	-1;
	wmma.mma.sync.aligned.row.col.m16n16k16.f32.f32 {%f3098, %f3099, %f3100, %f3101, %f3102, %f3103, %f3104, %f3105}, {%r2, %r2, %r2, %r2, %r2, %r2, %r2, %r2}, {%r2, %r2, %r2, %r2, %r2, %r2, %r2, %r2}, {%f3090, %f3091, %f3092, %f3093, %f3094, %f3095, %f3096, %f3097};
	bar.warp.sync 	-1;
	wmma.mma.sync.aligned.row.col.m16n16k16.f32.f32 {%f3106, %f3107, %f3108, %f3109, %f3110, %f3111, %f3112, %f3113}, {%r2, %r2, %r2, %r2, %r2, %r2, %r2, %r2}, {%r2, %r2, %r2, %r2, %r2, %r2, %r2, %r2}, {%f3098, %f3099, %f3100, %f3101, %f3102, %f3103, %f3104, %f3105};
	bar.warp.sync 	-1;
	wmma.mma.sync.aligned.row.col.m16n16k16.f32.f32 {%f3114, %f3115, %f3116, %f3117, %f3118, %f3119, %f3120, %f3121}, {%r2, %r2, %r2, %r2, %r2, %r2, %r2, %r2}, {%r2, %r2, %r2, %r2, %r2, %r2, %r2, %r2}, {%f3106, %f3107, %f3108, %f3109, %f3110, %f3111, %f3112, %f3113};
	bar.warp.sync 	-1;
	wmma.mma.sync.aligned.row.col.m16n16k16.f32.f32 {%f3122, %f3123, %f3124, %f3125, %f3126, %f3127, %f3128, %f3129}, {%r2, %r2, %r2, %r2, %r2, %r2, %r2, %r2}, {%r2, %r2, %r2, %r2, %r2, %r2, %r2, %r2}, {%f3114, %f3115, %f3116, %f3117, %f3118, %f3119, %f3120, %f3121};
	bar.warp.sync 	-1;
	wmma.mma.sync.aligned.row.col.m16n16k16.f32.f32 {%f3130, %f3131, %f3132, %f3133, %f3134, %f3135, %f3136, %f3137}, {%r2, %r2, %r2, %r2, %r2, %r2, %r2, %r2}, {%r2, %r2, %r2, %r2, %r2, %r2, %r2, %r2}, {%f3122, %f3123, %f3124, %f3125, %f3126, %f3127, %f3128, %f3129};
	bar.warp.sync 	-1;
	wmma.mma.sync.aligned.row.col.m16n16k16.f32.f32 {%f3138, %f3139, %f3140, %f3141, %f3142, %f3143, %f3144, %f3145}, {%r2, %r2, %r2, %r2, %r2, %r2, %r2, %r2}, {%r2, %r2, %r2, %r2, %r2, %r2, %r2, %r2}, {%f3130, %f3131, %f3132, %f3133, %f3134, %f3135, %f3136, %f3137};
	bar.warp.sync 	-1;
	wmma.mma.sync.aligned.row.col.m16n16k16.f32.f32 {%f3146, %f3147, %f3148, %f3149, %f3150, %f3151, %f3152, %f3153}, {%r2, %r2, %r2, %r2, %r2, %r2, %r2, %r2}, {%r2, %r2, %r2, %r2, %r2, %r2, %r2, %r2}, {%f3138, %f3139, %f3140, %f3141, %f3142, %f3143, %f3144, %f3145};
	bar.warp.sync 	-1;
	wmma.mma.sync.aligned.row.col.m16n16k16.f32.f32 {%f3154, %f3155, %f3156, %f3157, %f3158, %f3159, %f3160, %f3161}, {%r2, %r2, %r2, %r2, %r2, %r2, %r2, %r2}, {%r2, %r2, %r2, %r2, %r2, %r2, %r2, %r2}, {%f3146, %f3147, %f3148, %f3149, %f3150, %f3151, %f3152, %f3153};
	bar.warp.sync 	-1;
	wmma.mma.sync.aligned.row.col.m16n16k16.f32.f32 {%f3162, %f3163, %f3164, %f3165, %f3166, %f3167, %f3168, %f3169}, {%r2, %r2, %r2, %r2, %r2, %r2, %r2, %r2}, {%r2, %r2, %r2, %r2, %r2, %r2, %r2, %r2}, {%f3154, %f3155, %f3156, %f3157, %f3158, %f3159, %f3160, %f3161};
	bar.warp.sync 	-1;
	wmma.mma.sync.aligned.row.col.m16n16k16.f32.f32 {%f3170, %f3171, %f3172, %f3173, %f3174, %f3175, %f3176, %f3177}, {%r2, %r2, %r2, %r2, %r2, %r2, %r2, %r2}, {%r2, %r2, %r2, %r2, %r2, %r2, %r2, %r2}, {%f3162, %f3163, %f3164, %f3165, %f3166, %f3167, %f3168, %f3169};
	bar.warp.sync 	-1;
	wmma.mma.sync.aligned.row.col.m16n16k16.f32.f32 {%f3178, %f3179, %f3180, %f3181, %f3182, %f3183, %f3184, %f3185}, {%r2, %r2, %r2, %r2, %r2, %r2, %r2, %r2}, {%r2, %r2, %r2, %r2, %r2, %r2, %r2, %r2}, {%f3170, %f3171, %f3172, %f3173, %f3174, %f3175, %f3176, %f3177};
	bar.warp.sync 	-1;
	wmma.mma.sync.aligned.row.col.m16n16k16.f32.f32 {%f3186, %f3187, %f3188, %f3189, %f3190, %f3191, %f3192, %f3193}, {%r2, %r2, %r2, %r2, %r2, %r2, %r2, %r2}, {%r2, %r2, %r2, %r2, %r2, %r2, %r2, %r2}, {%f3178, %f3179, %f3180, %f3181, %f3182, %f3183, %f3184, %f3185};
	bar.warp.sync 	-1;
	wmma.mma.sync.aligned.row.col.m16n16k16.f32.f32 {%f3194, %f3195, %f3196, %f3197, %f3198, %f3199, %f3200, %f3201}, {%r2, %r2, %r2, %r2, %r2, %r2, %r2, %r2}, {%r2, %r2, %r2, %r2, %r2, %r2, %r2, %r2}, {%f3186, %f3187, %f3188, %f3189, %f3190, %f3191, %f3192, %f3193};
	bar.warp.sync 	-1;
	wmma.mma.sync.aligned.row.col.m16n16k16.f32.f32 {%f3202, %f3203, %f3204, %f3205, %f3206, %f3207, %f3208, %f3209}, {%r2, %r2, %r2, %r2, %r2, %r2, %r2, %r2}, {%r2, %r2, %r2, %r2, %r2, %r2, %r2, %r2}, {%f3194, %f3195, %f3196, %f3197, %f3198, %f3199, %f3200, %f3201};
	bar.warp.sync 	-1;
	wmma.mma.sync.aligned.row.col.m16n16k16.f32.f32 {%f3210, %f3211, %f3212, %f3213, %f3214, %f3215, %f3216, %f3217}, {%r2, %r2, %r2, %r2, %r2, %r2, %r2, %r2}, {%r2, %r2, %r2, %r2, %r2, %r2, %r2, %r2}, {%f3202, %f3203, %f3204, %f3205, %f3206, %f3207, %f3208, %f3209};
	bar.warp.sync 	-1;
	wmma.mma.sync.aligned.row.col.m16n16k16.f32.f32 {%f3218, %f3219, %f3220, %f3221, %f3222, %f3223, %f3224, %f3225}, {%r2, %r2, %r2, %r2, %r2, %r2, %r2, %r2}, {%r2, %r2, %r2, %r2, %r2, %r2, %r2, %r2}, {%f3210, %f3211, %f3212, %f3213, %f3214, %f3215, %f3216, %f3217};
	bar.warp.sync 	-1;
	wmma.mma.sync.aligned.row.col.m16n16k16.f32.f32 {%f3226, %f3227, %f3228, %f3229, %f3230, %f3231, %f3232, %f3233}, {%r2, %r2, %r2, %r2, %r2, %r2, %r2, %r2}, {%r2, %r2, %r2, %r2, %r2, %r2, %r2, %r2}, {%f3218, %f3219, %f3220, %f3221, %f3222, %f3223, %f3224, %f3225};
	bar.warp.sync 	-1;
	wmma.mma.sync.aligned.row.col.m16n16k16.f32.f32 {%f3234, %f3235, %f3236, %f3237, %f3238, %f3239, %f3240, %f3241}, {%r2, %r2, %r2, %r2, %r2, %r2, %r2, %r2}, {%r2, %r2, %r2, %r2, %r2, %r2, %r2, %r2}, {%f3226, %f3227, %f3228, %f3229, %f3230, %f3231, %f3232, %f3233};
	bar.warp.sync 	-1;
	wmma.mma.sync.aligned.row.col.m16n16k16.f32.f32 {%f3242, %f3243, %f3244, %f3245, %f3246, %f3247, %f3248, %f3249}, {%r2, %r2, %r2, %r2, %r2, %r2, %r2, %r2}, {%r2, %r2, %r2, %r2, %r2, %r2, %r2, %r2}, {%f3234, %f3235, %f3236, %f3237, %f3238, %f3239, %f3240, %f3241};
	bar.warp.sync 	-1;
	wmma.mma.sync.aligned.row.col.m16n16k16.f32.f32 {%f3250, %f3251, %f3252, %f3253, %f3254, %f3255, %f3256, %f3257}, {%r2, %r2, %r2, %r2, %r2, %r2, %r2, %r2}, {%r2, %r2, %r2, %r2, %r2, %r2, %r2, %r2}, {%f3242, %f3243, %f3244, %f3245, %f3246, %f3247, %f3248, %f3249};
	bar.warp.sync 	-1;
	wmma.mma.sync.aligned.row.col.m16n16k16.f32.f32 {%f3258, %f3259, %f3260, %f3261, %f3262, %f3263, %f3264, %f3265}, {%r2, %r2, %r2, %r2, %r2, %r2, %r2, %r2}, {%r2, %r2, %r2, %r2, %r2, %r2, %r2, %r2}, {%f3250, %f3251, %f3252, %f3253, %f3254, %f3255, %f3256, %f3257};
	bar.warp.sync 	-1;
	wmma.mma.sync.aligned.row.col.m16n16k16.f32.f32 {%f3266, %f3267, %f3268, %f3269, %f3270, %f3271, %f3272, %f3273}, {%r2, %r2, %r2, %r2, %r2, %r2, %r2, %r2}, {%r2, %r2, %r2, %r2, %r2, %r2, %r2, %r2}, {%f3258, %f3259, %f3260, %f3261, %f3262, %f3263, %f3264, %f3265};
	bar.warp.sync 	-1;
	wmma.mma.sync.aligned.row.col.m16n16k16.f32.f32 {%f3274, %f3275, %f3276, %f3277, %f3278, %f3279, %f3280, %f3281}, {%r2, %r2, %r2, %r2, %r2, %r2, %r2, %r2}, {%r2, %r2, %r2, %r2, %r2, %r2, %r2, %r2}, {%f3266, %f3267, %f3268, %f3269, %f3270, %f3271, %f3272, %f3273};
	bar.warp.sync 	-1;
	wmma.mma.sync.aligned.row.col.m16n16k16.f32.f32 {%f3282, %f3283, %f3284, %f3285, %f3286, %f3287, %f3288, %f3289}, {%r2, %r2, %r2, %r2, %r2, %r2, %r2, %r2}, {%r2, %r2, %r2, %r2, %r2, %r2, %r2, %r2}, {%f3274, %f3275, %f3276, %f3277, %f3278, %f3279, %f3280, %f3281};
	bar.warp.sync 	-1;
	wmma.mma.sync.aligned.row.col.m16n16k16.f32.f32 {%f3290, %f3291, %f3292, %f3293, %f3294, %f3295, %f3296, %f3297}, {%r2, %r2, %r2, %r2, %r2, %r2, %r2, %r2}, {%r2, %r2, %r2, %r2, %r2, %r2, %r2, %r2}, {%f3282, %f3283, %f3284, %f3285, %f3286, %f3287, %f3288, %f3289};
	bar.warp.sync 	-1;
	wmma.mma.sync.aligned.row.col.m16n16k16.f32.f32 {%f3298, %f3299, %f3300, %f3301, %f3302, %f3303, %f3304, %f3305}, {%r2, %r2, %r2, %r2, %r2, %r2, %r2, %r2}, {%r2, %r2, %r2, %r2, %r2, %r2, %r2, %r2}, {%f3290, %f3291, %f3292, %f3293, %f3294, %f3295, %f3296, %f3297};
	bar.warp.sync 	-1;
	wmma.mma.sync.aligned.row.col.m16n16k16.f32.f32 {%f3306, %f3307, %f3308, %f3309, %f3310, %f3311, %f3312, %f3313}, {%r2, %r2, %r2, %r2, %r2, %r2, %r2, %r2}, {%r2, %r2, %r2, %r2, %r2, %r2, %r2, %r2}, {%f3298, %f3299, %f3300, %f3301, %f3302, %f3303, %f3304, %f3305};
	bar.warp.sync 	-1;
	wmma.mma.sync.aligned.row.col.m16n16k16.f32.f32 {%f3314, %f3315, %f3316, %f3317, %f3318, %f3319, %f3320, %f3321}, {%r2, %r2, %r2, %r2, %r2, %r2, %r2, %r2}, {%r2, %r2, %r2, %r2, %r2, %r2, %r2, %r2}, {%f3306, %f3307, %f3308, %f3309, %f3310, %f3311, %f3312, %f3313};
	bar.warp.sync 	-1;
	wmma.mma.sync.aligned.row.col.m16n16k16.f32.f32 {%f3322, %f3323, %f3324, %f3325, %f3326, %f3327, %f3328, %f3329}, {%r2, %r2, %r2, %r2, %r2, %r2, %r2, %r2}, {%r2, %r2, %r2, %r2, %r2, %r2, %r2, %r2}, {%f3314, %f3315, %f3316, %f3317, %f3318, %f3319, %f3320, %f3321};
	bar.warp.sync 	-1;
	wmma.mma.sync.aligned.row.col.m16n16k16.f32.f32 {%f3330, %f3331, %f3332, %f3333, %f3334, %f3335, %f3336, %f3337}, {%r2, %r2, %r2, %r2, %r2, %r2, %r2, %r2}, {%r2, %r2, %r2, %r2, %r2, %r2, %r2, %r2}, {%f3322, %f3323, %f3324, %f3325, %f3326, %f3327, %f3328, %f3329};
	bar.warp.sync 	-1;
	wmma.mma.sync.aligned.row.col.m16n16k16.f32.f32 {%f3338, %f3339, %f3340, %f3341, %f3342, %f3343, %f3344, %f3345}, {%r2, %r2, %r2, %r2, %r2, %r2, %r2, %r2}, {%r2, %r2, %r2, %r2, %r2, %r2, %r2, %r2}, {%f3330, %f3331, %f3332, %f3333, %f3334, %f3335, %f3336, %f3337};
	bar.warp.sync 	-1;
	wmma.mma.sync.aligned.row.col.m16n16k16.f32.f32 {%f3346, %f3347, %f3348, %f3349, %f3350, %f3351, %f3352, %f3353}, {%r2, %r2, %r2, %r2, %r2, %r2, %r2, %r2}, {%r2, %r2, %r2, %r2, %r2, %r2, %r2, %r2}, {%f3338, %f3339, %f3340, %f3341, %f3342, %f3343, %f3344, %f3345};
	bar.warp.sync 	-1;
	wmma.mma.sync.aligned.row.col.m16n16k16.f32.f32 {%f3354, %f3355, %f3356, %f3357, %f3358, %f3359, %f3360, %f3361}, {%r2, %r2, %r2, %r2, %r2, %r2, %r2, %r2}, {%r2, %r2, %r2, %r2, %r2, %r2, %r2, %r2}, {%f3346, %f3347, %f3348, %f3349, %f3350, %f3351, %f3352, %f3353};
	bar.warp.sync 	-1;
	wmma.mma.sync.aligned.row.col.m16n16k16.f32.f32 {%f3362, %f3363, %f3364, %f3365, %f3366, %f3367, %f3368, %f3369}, {%r2, %r2, %r2, %r2, %r2, %r2, %r2, %r2}, {%r2, %r2, %r2, %r2, %r2, %r2, %r2, %r2}, {%f3354, %f3355, %f3356, %f3357, %f3358, %f3359, %f3360, %f3361};
	bar.warp.sync 	-1;
	wmma.mma.sync.aligned.row.col.m16n16k16.f32.f32 {%f3370, %f3371, %f3372, %f3373, %f3374, %f3375, %f3376, %f3377}, {%r2, %r2, %r2, %r2, %r2, %r2, %r2, %r2}, {%r2, %r2, %r2, %r2, %r2, %r2, %r2, %r2}, {%f3362, %f3363, %f3364, %f3365, %f3366, %f3367, %f3368, %f3369};
	bar.warp.sync 	-1;
	wmma.mma.sync.aligned.row.col.m16n16k16.f32.f32 {%f3378, %f3379, %f3380, %f3381, %f3382, %f3383, %f3384, %f3385}, {%r2, %r2, %r2, %r2, %r2, %r2, %r2, %r2}, {%r2, %r2, %r2, %r2, %r2, %r2, %r2, %r2}, {%f3370, %f3371, %f3372, %f3373, %f3374, %f3375, %f3376, %f3377};
	bar.warp.sync 	-1;
	wmma.mma.sync.aligned.row.col.m16n16k16.f32.f32 {%f3386, %f3387, %f3388, %f3389, %f3390, %f3391, %f3392, %f3393}, {%r2, %r2, %r2, %r2, %r2, %r2, %r2, %r2}, {%r2, %r2, %r2, %r2, %r2, %r2, %r2, %r2}, {%f3378, %f3379, %f3380, %f3381, %f3382, %f3383, %f3384, %f3385};
	bar.warp.sync 	-1;
	wmma.mma.sync.aligned.row.col.m16n16k16.f32.f32 {%f3394, %f3395, %f3396, %f3397, %f3398, %f3399, %f3400, %f3401}, {%r2, %r2, %r2, %r2, %r2, %r2, %r2, %r2}, {%r2, %r2, %r2, %r2, %r2, %r2, %r2, %r2}, {%f3386, %f3387, %f3388, %f3389, %f3390, %f3391, %f3392, %f3393};
	bar.warp.sync 	-1;
	wmma.mma.sync.aligned.row.col.m16n16k16.f32.f32 {%f3402, %f3403, %f3404, %f3405, %f3406, %f3407, %f3408, %f3409}, {%r2, %r2, %r2, %r2, %r2, %r2, %r2, %r2}, {%r2, %r2, %r2, %r2, %r2, %r2, %r2, %r2}, {%f3394, %f3395, %f3396, %f3397, %f3398, %f3399, %f3400, %f3401};
	bar.warp.sync 	-1;
	wmma.mma.sync.aligned.row.col.m16n16k16.f32.f32 {%f3410, %f3411, %f3412, %f3413, %f3414, %f3415, %f3416, %f3417}, {%r2, %r2, %r2, %r2, %r2, %r2, %r2, %r2}, {%r2, %r2, %r2, %r2, %r2, %r2, %r2, %r2}, {%f3402, %f3403, %f3404, %f3405, %f3406, %f3407, %f3408, %f3409};
	bar.warp.sync 	-1;
	wmma.mma.sync.aligned.row.col.m16n16k16.f32.f32 {%f3418, %f3419, %f3420, %f3421, %f3422, %f3423, %f3424, %f3425}, {%r2, %r2, %r2, %r2, %r2, %r2, %r2, %r2}, {%r2, %r2, %r2, %r2, %r2, %r2, %r2, %r2}, {%f3410, %f3411, %f3412, %f3413, %f3414, %f3415, %f3416, %f3417};
	bar.warp.sync 	-1;
	wmma.mma.sync.aligned.row.col.m16n16k16.f32.f32 {%f3426, %f3427, %f3428, %f3429, %f3430, %f3431, %f3432, %f3433}, {%r2, %r2, %r2, %r2, %r2, %r2, %r2, %r2}, {%r2, %r2, %r2, %r2, %r2, %r2, %r2, %r2}, {%f3418, %f3419, %f3420, %f3421, %f3422, %f3423, %f3424, %f3425};
	bar.warp.sync 	-1;
	wmma.mma.sync.aligned.row.col.m16n16k16.f32.f32 {%f3434, %f3435, %f3436, %f3437, %f3438, %f3439, %f3440, %f3441}, {%r2, %r2, %r2, %r2, %r2, %r2, %r2, %r2}, {%r2, %r2, %r2, %r2, %r2, %r2, %r2, %r2}, {%f3426, %f3427, %f3428, %f3429, %f3430, %f3431, %f3432, %f3433};
	bar.warp.sync 	-1;
	wmma.mma.sync.aligned.row.col.m16n16k16.f32.f32 {%f3442, %f3443, %f3444, %f3445, %f3446, %f3447, %f3448, %f3449}, {%r2, %r2, %r2, %r2, %r2, %r2, %r2, %r2}, {%r2, %r2, %r2, %r2, %r2, %r2, %r2, %r2}, {%f3434, %f3435, %f3436, %f3437, %f3438, %f3439, %f3440, %f3441};
	bar.warp.sync 	-1;
	wmma.mma.sync.aligned.row.col.m16n16k16.f32.f32 {%f3450, %f3451, %f3452, %f3453, %f3454, %f3455, %f3456, %f3457}, {%r2, %r2, %r2, %r2, %r2, %r2, %r2, %r2}, {%r2, %r2, %r2, %r2, %r2, %r2, %r2, %r2}, {%f3442, %f3443, %f3444, %f3445, %f3446, %f3447, %f3448, %f3449};
	bar.warp.sync 	-1;
	wmma.mma.sync.aligned.row.col.m16n16k16.f32.f32 {%f3458, %f3459, %f3460, %f3461, %f3462, %f3463, %f3464, %f3465}, {%r2, %r2, %r2, %r2, %r2, %r2, %r2, %r2}, {%r2, %r2, %r2, %r2, %r2, %r2, %r2, %r2}, {%f3450, %f3451, %f3452, %f3453, %f3454, %f3455, %f3456, %f3457};
	bar.warp.sync 	-1;
	wmma.mma.sync.aligned.row.col.m16n16k16.f32.f32 {%f3466, %f3467, %f3468, %f3469, %f3470, %f3471, %f3472, %f3473}, {%r2, %r2, %r2, %r2, %r2, %r2, %r2, %r2}, {%r2, %r2, %r2, %r2, %r2, %r2, %r2, %r2}, {%f3458, %f3459, %f3460, %f3461, %f3462, %f3463, %f3464, %f3465};
	bar.warp.sync 	-1;
	wmma.mma.sync.aligned.row.col.m16n16k16.f32.f32 {%f3474, %f3475, %f3476, %f3477, %f3478, %f3479, %f3480, %f3481}, {%r2, %r2, %r2, %r2, %r2, %r2, %r2, %r2}, {%r2, %r2, %r2, %r2, %r2, %r2, %r2, %r2}, {%f3466, %f3467, %f3468, %f3469, %f3470, %f3471, %f3472, %f3473};
	bar.warp.sync 	-1;
	wmma.mma.sync.aligned.row.col.m16n16k16.f32.f32 {%f3482, %f3483, %f3484, %f3485, %f3486, %f3487, %f3488, %f3489}, {%r2, %r2, %r2, %r2, %r2, %r2, %r2, %r2}, {%r2, %r2, %r2, %r2, %r2, %r2, %r2, %r2}, {%f3474, %f3475, %f3476, %f3477, %f3478, %f3479, %f3480, %f3481};
	bar.warp.sync 	-1;
	wmma.mma.sync.aligned.row.col.m16n16k16.f32.f32 {%f3490, %f3491, %f3492, %f3493, %f3494, %f3495, %f3496, %f3497}, {%r2, %r2, %r2, %r2, %r2, %r2, %r2, %r2}, {%r2, %r2, %r2, %r2, %r2, %r2, %r2, %r2}, {%f3482, %f3483, %f3484, %f3485, %f3486, %f3487, %f3488, %f3489};
	bar.warp.sync 	-1;
	wmma.mma.sync.aligned.row.col.m16n16k16.f32.f32 {%f3498, %f3499, %f3500, %f3501, %f3502, %f3503, %f3504, %f3505}, {%r2, %r2, %r2, %r2, %r2, %r2, %r2, %r2}, {%r2, %r2, %r2, %r2, %r2, %r2, %r2, %r2}, {%f3490, %f3491, %f3492, %f3493, %f3494, %f3495, %f3496, %f3497};
	bar.warp.sync 	-1;
	wmma.mma.sync.aligned.row.col.m16n16k16.f32.f32 {%f3506, %f3507, %f3508, %f3509, %f3510, %f3511, %f3512, %f3513}, {%r2, %r2, %r2, %r2, %r2, %r2, %r2, %r2}, {%r2, %r2, %r2, %r2, %r2, %r2, %r2, %r2}, {%f3498, %f3499, %f3500, %f3501, %f3502, %f3503, %f3504, %f3505};
	bar.warp.sync 	-1;
	wmma.mma.sync.aligned.row.col.m16n16k16.f32.f32 {%f3514, %f3515, %f3516, %f3517, %f3518, %f3519, %f3520, %f3521}, {%r2, %r2, %r2, %r2, %r2, %r2, %r2, %r2}, {%r2, %r2, %r2, %r2, %r2, %r2, %r2, %r2}, {%f3506, %f3507, %f3508, %f3509, %f3510, %f3511, %f3512, %f3513};
	bar.warp.sync 	-1;
	wmma.mma.sync.aligned.row.col.m16n16k16.f32.f32 {%f3522, %f3523, %f3524, %f3525, %f3526, %f3527, %f3528, %f3529}, {%r2, %r2, %r2, %r2, %r2, %r2, %r2, %r2}, {%r2, %r2, %r2, %r2, %r2, %r2, %r2, %r2}, {%f3514, %f3515, %f3516, %f3517, %f3518, %f3519, %f3520, %f3521};
	bar.warp.sync 	-1;
	wmma.mma.sync.aligned.row.col.m16n16k16.f32.f32 {%f3530, %f3531, %f3532, %f3533, %f3534, %f3535, %f3536, %f3537}, {%r2, %r2, %r2, %r2, %r2, %r2, %r2, %r2}, {%r2, %r2, %r2, %r2, %r2, %r2, %r2, %r2}, {%f3522, %f3523, %f3524, %f3525, %f3526, %f3527, %f3528, %f3529};
	bar.warp.sync 	-1;
	wmma.mma.sync.aligned.row.col.m16n16k16.f32.f32 {%f3538, %f3539, %f3540, %f3541, %f3542, %f3543, %f3544, %f3545}, {%r2, %r2, %r2, %r2, %r2, %r2, %r2, %r2}, {%r2, %r2, %r2, %r2, %r2, %r2, %r2, %r2}, {%f3530, %f3531, %f3532, %f3533, %f3534, %f3535, %f3536, %f3537};
	bar.warp.sync 	-1;
	wmma.mma.sync.aligned.row.col.m16n16k16.f32.f32 {%f3546, %f3547, %f3548, %f3549, %f3550, %f3551, %f3552, %f3553}, {%r2, %r2, %r2, %r2, %r2, %r2, %r2, %r2}, {%r2, %r2, %r2, %r2, %r2, %r2, %r2, %r2}, {%f3538, %f3539, %f3540, %f3541, %f3542, %f3543, %f3544, %f3545};
	bar.warp.sync 	-1;
	wmma.mma.sync.aligned.row.col.m16n16k16.f32.f32 {%f3554, %f3555, %f3556, %f3557, %f3558, %f3559, %f3560, %f3561}, {%r2, %r2, %r2, %r2, %r2, %r2, %r2, %r2}, {%r2, %r2, %r2, %r2, %r2, %r2, %r2, %r2}, {%f3546, %f3547, %f3548, %f3549, %f3550, %f3551, %f3552, %f3553};
	bar.warp.sync 	-1;
	wmma.mma.sync.aligned.row.col.m16n16k16.f32.f32 {%f3562, %f3563, %f3564, %f3565, %f3566, %f3567, %f3568, %f3569}, {%r2, %r2, %r2, %r2, %r2, %r2, %r2, %r2}, {%r2, %r2, %r2, %r2, %r2, %r2, %r2, %r2}, {%f3554, %f3555, %f3556, %f3557, %f3558, %f3559, %f3560, %f3561};
	bar.warp.sync 	-1;
	wmma.mma.sync.aligned.row.col.m16n16k16.f32.f32 {%f3570, %f3571, %f3572, %f3573, %f3574, %f3575, %f3576, %f3577}, {%r2, %r2, %r2, %r2, %r2, %r2, %r2, %r2}, {%r2, %r2, %r2, %r2, %r2, %r2, %r2, %r2}, {%f3562, %f3563, %f3564, %f3565, %f3566, %f3567, %f3568, %f3569};
	bar.warp.sync 	-1;
	wmma.mma.sync.aligned.row.col.m16n16k16.f32.f32 {%f3578, %f3579, %f3580, %f3581, %f3582, %f3583, %f3584, %f3585}, {%r2, %r2, %r2, %r2, %r2, %r2, %r2, %r2}, {%r2, %r2, %r2, %r2, %r2, %r2, %r2, %r2}, {%f3570, %f3571, %f3572, %f3573, %f3574, %f3575, %f3576, %f3577};
	bar.warp.sync 	-1;
	wmma.mma.sync.aligned.row.col.m16n16k16.f32.f32 {%f3586, %f3587, %f3588, %f3589, %f3590, %f3591, %f3592, %f3593}, {%r2, %r2, %r2, %r2, %r2, %r2, %r2, %r2}, {%r2, %r2, %r2, %r2, %r2, %r2, %r2, %r2}, {%f3578, %f3579, %f3580, %f3581, %f3582, %f3583, %f3584, %f3585};
	bar.warp.sync 	-1;
	wmma.mma.sync.aligned.row.col.m16n16k16.f32.f32 {%f3594, %f3595, %f3596, %f3597, %f3598, %f3599, %f3600, %f3601}, {%r2, %r2, %r2, %r2, %r2, %r2, %r2, %r2}, {%r2, %r2, %r2, %r2, %r2, %r2, %r2, %r2}, {%f3586, %f3587, %f3588, %f3589, %f3590, %f3591, %f3592, %f3593};
	bar.warp.sync 	-1;
	wmma.mma.sync.aligned.row.col.m16n16k16.f32.f32 {%f3602, %f3603, %f3604, %f3605, %f3606, %f3607, %f3608, %f3609}, {%r2, %r2, %r2, %r2, %r2, %r2, %r2, %r2}, {%r2, %r2, %r2, %r2, %r2, %r2, %r2, %r2}, {%f3594, %f3595, %f3596, %f3597, %f3598, %f3599, %f3600, %f3601};
	bar.warp.sync 	-1;
	wmma.mma.sync.aligned.row.col.m16n16k16.f32.f32 {%f3610, %f3611, %f3612, %f3613, %f3614, %f3615, %f3616, %f3617}, {%r2, %r2, %r2, %r2, %r2, %r2, %r2, %r2}, {%r2, %r2, %r2, %r2, %r2, %r2, %r2, %r2}, {%f3602, %f3603, %f3604, %f3605, %f3606, %f3607, %f3608, %f3609};
	bar.warp.sync 	-1;
	wmma.mma.sync.aligned.row.col.m16n16k16.f32.f32 {%f3618, %f3619, %f3620, %f3621, %f3622, %f3623, %f3624, %f3625}, {%r2, %r2, %r2, %r2, %r2, %r2, %r2, %r2}, {%r2, %r2, %r2, %r2, %r2, %r2, %r2, %r2}, {%f3610, %f3611, %f3612, %f3613, %f3614, %f3615, %f3616, %f3617};
	bar.warp.sync 	-1;
	wmma.mma.sync.aligned.row.col.m16n16k16.f32.f32 {%f3626, %f3627, %f3628, %f3629, %f3630, %f3631, %f3632, %f3633}, {%r2, %r2, %r2, %r2, %r2, %r2, %r2, %r2}, {%r2, %r2, %r2, %r2, %r2, %r2, %r2, %r2}, {%f3618, %f3619, %f3620, %f3621, %f3622, %f3623, %f3624, %f3625};
	bar.warp.sync 	-1;
	wmma.mma.sync.aligned.row.col.m16n16k16.f32.f32 {%f3634, %f3635, %f3636, %f3637, %f3638, %f3639, %f3640, %f3641}, {%r2, %r2, %r2, %r2, %r2, %r2, %r2, %r2}, {%r2, %r2, %r2, %r2, %r2, %r2, %r2, %r2}, {%f3626, %f3627, %f3628, %f3629, %f3630, %f3631, %f3632, %f3633};
	bar.warp.sync 	-1;
	wmma.mma.sync.aligned.row.col.m16n16k16.f32.f32 {%f3642, %f3643, %f3644, %f3645, %f3646, %f3647, %f3648, %f3649}, {%r2, %r2, %r2, %r2, %r2, %r2, %r2, %r2}, {%r2, %r2, %r2, %r2, %r2, %r2, %r2, %r2}, {%f3634, %f3635, %f3636, %f3637, %f3638, %f3639, %f3640, %f3641};
	bar.warp.sync 	-1;
	wmma.mma.sync.aligned.row.col.m16n16k16.f32.f32 {%f3650, %f3651, %f3652, %f3653, %f3654, %f3655, %f3656, %f3657}, {%r2, %r2, %r2, %r2, %r2, %r2, %r2, %r2}, {%r2, %r2, %r2, %r2, %r2, %r2, %r2, %r2}, {%f3642, %f3643, %f3644, %f3645, %f3646, %f3647, %f3648, %f3649};
	bar.warp.sync 	-1;
	wmma.mma.sync.aligned.row.col.m16n16k16.f32.f32 {%f3658, %f3659, %f3660, %f3661, %f3662, %f3663, %f3664, %f3665}, {%r2, %r2, %r2, %r2, %r2, %r2, %r2, %r2}, {%r2, %r2, %r2, %r2, %r2, %r2, %r2, %r2}, {%f3650, %f3651, %f3652, %f3653, %f3654, %f3655, %f3656, %f3657};
	bar.warp.sync 	-1;
	wmma.mma.sync.aligned.row.col.m16n16k16.f32.f32 {%f3666, %f3667, %f3668, %f3669, %f3670, %f3671, %f3672, %f3673}, {%r2, %r2, %r2, %r2, %r2, %r2, %r2, %r2}, {%r2, %r2, %r2, %r2, %r2, %r2, %r2, %r2}, {%f3658, %f3659, %f3660, %f3661, %f3662, %f3663, %f3664, %f3665};
	bar.warp.sync 	-1;
	wmma.mma.sync.aligned.row.col.m16n16k16.f32.f32 {%f3674, %f3675, %f3676, %f3677, %f3678, %f3679, %f3680, %f3681}, {%r2, %r2, %r2, %r2, %r2, %r2, %r2, %r2}, {%r2, %r2, %r2, %r2, %r2, %r2, %r2, %r2}, {%f3666, %f3667, %f3668, %f3669, %f3670, %f3671, %f3672, %f3673};
	bar.warp.sync 	-1;
	wmma.mma.sync.aligned.row.col.m16n16k16.f32.f32 {%f3682, %f3683, %f3684, %f3685, %f3686, %f3687, %f3688, %f3689}, {%r2, %r2, %r2, %r2, %r2, %r2, %r2, %r2}, {%r2, %r2, %r2, %r2, %r2, %r2, %r2, %r2}, {%f3674, %f3675, %f3676, %f3677, %f3678, %f3679, %f3680, %f3681};
	bar.warp.sync 	-1;
	wmma.mma.sync.aligned.row.col.m16n16k16.f32.f32 {%f3690, %f3691, %f3692, %f3693, %f3694, %f3695, %f3696, %f3697}, {%r2, %r2, %r2, %r2, %r2, %r2, %r2, %r2}, {%r2, %r2, %r2, %r2, %r2, %r2, %r2, %r2}, {%f3682, %f3683, %f3684, %f3685, %f3686, %f3687, %f3688, %f3689};
	bar.warp.sync 	-1;
	wmma.mma.sync.aligned.row.col.m16n16k16.f32.f32 {%f3698, %f3699, %f3700, %f3701, %f3702, %f3703, %f3704, %f3705}, {%r2, %r2, %r2, %r2, %r2, %r2, %r2, %r2}, {%r2, %r2, %r2, %r2, %r2, %r2, %r2, %r2}, {%f3690, %f3691, %f3692, %f3693, %f3694, %f3695, %f3696, %f3697};
	bar.warp.sync 	-1;
	wmma.mma.sync.aligned.row.col.m16n16k16.f32.f32 {%f3706, %f3707, %f3708, %f3709, %f3710, %f3711, %f3712, %f3713}, {%r2, %r2, %r2, %r2, %r2, %r2, %r2, %r2}, {%r2, %r2, %r2, %r2, %r2, %r2, %r2, %r2}, {%f3698, %f3699, %f3700, %f3701, %f3702, %f3703, %f3704, %f3705};
	bar.warp.sync 	-1;
	wmma.mma.sync.aligned.row.col.m16n16k16.f32.f32 {%f3714, %f3715, %f3716, %f3717, %f3718, %f3719, %f3720, %f3721}, {%r2, %r2, %r2, %r2, %r2, %r2, %r2, %r2}, {%r2, %r2, %r2, %r2, %r2, %r2, %r2, %r2}, {%f3706, %f3707, %f3708, %f3709, %f3710, %f3711, %f3712, %f3713};
	bar.warp.sync 	-1;
	wmma.mma.sync.aligned.row.col.m16n16k16.f32.f32 {%f3722, %f3723, %f3724, %f3725, %f3726, %f3727, %f3728, %f3729}, {%r2, %r2, %r2, %r2, %r2, %r2, %r2, %r2}, {%r2, %r2, %r2, %r2, %r2, %r2, %r2, %r2}, {%f3714, %f3715, %f3716, %f3717, %f3718, %f3719, %f3720, %f3721};
	bar.warp.sync 	-1;
	wmma.mma.sync.aligned.row.col.m16n16k16.f32.f32 {%f3730, %f3731, %f3732, %f3733, %f3734, %f3735, %f3736, %f3737}, {%r2, %r2, %r2, %r2, %r2, %r2, %r2, %r2}, {%r2, %r2, %r2, %r2, %r2, %r2, %r2, %r2}, {%f3722, %f3723, %f3724, %f3725, %f3726, %f3727, %f3728, %f3729};
	bar.warp.sync 	-1;
	wmma.mma.sync.aligned.row.col.m16n16k16.f32.f32 {%f3738, %f3739, %f3740, %f3741, %f3742, %f3743, %f3744, %f3745}, {%r2, %r2, %r2, %r2, %r2, %r2, %r2, %r2}, {%r2, %r2, %r2, %r2, %r2, %r2, %r2, %r2}, {%f3730, %f3731, %f3732, %f3733, %f3734, %f3735, %f3736, %f3737};
	bar.warp.sync 	-1;
	wmma.mma.sync.aligned.row.col.m16n16k16.f32.f32 {%f3746, %f3747, %f3748, %f3749, %f3750, %f3751, %f3752, %f3753}, {%r2, %r2, %r2, %r2, %r2, %r2, %r2, %r2}, {%r2, %r2, %r2, %r2, %r2, %r2, %r2, %r2}, {%f3738, %f3739, %f3740, %f3741, %f3742, %f3743, %f3744, %f3745};
	bar.warp.sync 	-1;
	wmma.mma.sync.aligned.row.col.m16n16k16.f32.f32 {%f3754, %f3755, %f3756, %f3757, %f3758, %f3759, %f3760, %f3761}, {%r2, %r2, %r2, %r2, %r2, %r2, %r2, %r2}, {%r2, %r2, %r2, %r2, %r2, %r2, %r2, %r2}, {%f3746, %f3747, %f3748, %f3749, %f3750, %f3751, %f3752, %f3753};
	bar.warp.sync 	-1;
	wmma.mma.sync.aligned.row.col.m16n16k16.f32.f32 {%f3762, %f3763, %f3764, %f3765, %f3766, %f3767, %f3768, %f3769}, {%r2, %r2, %r2, %r2, %r2, %r2, %r2, %r2}, {%r2, %r2, %r2, %r2, %r2, %r2, %r2, %r2}, {%f3754, %f3755, %f3756, %f3757, %f3758, %f3759, %f3760, %f3761};
	bar.warp.sync 	-1;
	wmma.mma.sync.aligned.row.col.m16n16k16.f32.f32 {%f3770, %f3771, %f3772, %f3773, %f3774, %f3775, %f3776, %f3777}, {%r2, %r2, %r2, %r2, %r2, %r2, %r2, %r2}, {%r2, %r2, %r2, %r2, %r2, %r2, %r2, %r2}, {%f3762, %f3763, %f3764, %f3765, %f3766, %f3767, %f3768, %f3769};
	bar.warp.sync 	-1;
	wmma.mma.sync.aligned.row.col.m16n16k16.f32.f32 {%f3778, %f3779, %f3780, %f3781, %f3782, %f3783, %f3784, %f3785}, {%r2, %r2, %r2, %r2, %r2, %r2, %r2, %r2}, {%r2, %r2, %r2, %r2, %r2, %r2, %r2, %r2}, {%f3770, %f3771, %f3772, %f3773, %f3774, %f3775, %f3776, %f3777};
	bar.warp.sync 	-1;
	wmma.mma.sync.aligned.row.col.m16n16k16.f32.f32 {%f3786, %f3787, %f3788, %f3789, %f3790, %f3791, %f3792, %f3793}, {%r2, %r2, %r2, %r2, %r2, %r2, %r2, %r2}, {%r2, %r2, %r2, %r2, %r2, %r2, %r2, %r2}, {%f3778, %f3779, %f3780, %f3781, %f3782, %f3783, %f3784, %f3785};
	bar.warp.sync 	-1;
	wmma.mma.sync.aligned.row.col.m16n16k16.f32.f32 {%f3794, %f3795, %f3796, %f3797, %f3798, %f3799, %f3800, %f3801}, {%r2, %r2, %r2, %r2, %r2, %r2, %r2, %r2}, {%r2, %r2, %r2, %r2, %r2, %r2, %r2, %r2}, {%f3786, %f3787, %f3788, %f3789, %f3790, %f3791, %f3792, %f3793};
	bar.warp.sync 	-1;
	wmma.mma.sync.aligned.row.col.m16n16k16.f32.f32 {%f3802, %f3803, %f3804, %f3805, %f3806, %f3807, %f3808, %f3809}, {%r2, %r2, %r2, %r2, %r2, %r2, %r2, %r2}, {%r2, %r2, %r2, %r2, %r2, %r2, %r2, %r2}, {%f3794, %f3795, %f3796, %f3797, %f3798, %f3799, %f3800, %f3801};
	bar.warp.sync 	-1;
	wmma.mma.sync.aligned.row.col.m16n16k16.f32.f32 {%f3810, %f3811, %f3812, %f3813, %f3814, %f3815, %f3816, %f3817}, {%r2, %r2, %r2, %r2, %r2, %r2, %r2, %r2}, {%r2, %r2, %r2, %r2, %r2, %r2, %r2, %r2}, {%f3802, %f3803, %f3804, %f3805, %f3806, %f3807, %f3808, %f3809};
	bar.warp.sync 	-1;
	wmma.mma.sync.aligned.row.col.m16n16k16.f32.f32 {%f3818, %f3819, %f3820, %f3821, %f3822, %f3823, %f3824, %f3825}, {%r2, %r2, %r2, %r2, %r2, %r2, %r2, %r2}, {%r2, %r2, %r2, %r2, %r2, %r2, %r2, %r2}, {%f3810, %f3811, %f3812, %f3813, %f3814, %f3815, %f3816, %f3817};
	bar.warp.sync 	-1;
	wmma.mma.sync.aligned.row.col.m16n16k16.f32.f32 {%f3826, %f3827, %f3828, %f3829, %f3830, %f3831, %f3832, %f3833}, {%r2, %r2, %r2, %r2, %r2, %r2, %r2, %r2}, {%r2, %r2, %r2, %r2, %r2, %r2, %r2, %r2}, {%f3818, %f3819, %f3820, %f3821, %f3822, %f3823, %f3824, %f3825};
	bar.warp.sync 	-1;
	wmma.mma.sync.aligned.row.col.m16n16k16.f32.f32 {%f3834, %f3835, %f3836, %f3837, %f3838, %f3839, %f3840, %f3841}, {%r2, %r2, %r2, %r2, %r2, %r2, %r2, %r2}, {%r2, %r2, %r2, %r2, %r2, %r2, %r2, %r2}, {%f3826, %f3827, %f3828, %f3829, %f3830, %f3831, %f3832, %f3833};
	bar.warp.sync 	-1;
	wmma.mma.sync.aligned.row.col.m16n16k16.f32.f32 {%f3842, %f3843, %f3844, %f3845, %f3846, %f3847, %f3848, %f3849}, {%r2, %r2, %r2, %r2, %r2, %r2, %r2, %r2}, {%r2, %r2, %r2, %r2, %r2, %r2, %r2, %r2}, {%f3834, %f3835, %f3836, %f3837, %f3838, %f3839, %f3840, %f3841};
	bar.warp.sync 	-1;
	wmma.mma.sync.aligned.row.col.m16n16k16.f32.f32 {%f3850, %f3851, %f3852, %f3853, %f3854, %f3855, %f3856, %f3857}, {%r2, %r2, %r2, %r2, %r2, %r2, %r2, %r2}, {%r2, %r2, %r2, %r2, %r2, %r2, %r2, %r2}, {%f3842, %f3843, %f3844, %f3845, %f3846, %f3847, %f3848, %f3849};
	bar.warp.sync 	-1;
	wmma.mma.sync.aligned.row.col.m16n16k16.f32.f32 {%f3858, %f3859, %f3860, %f3861, %f3862, %f3863, %f3864, %f3865}, {%r2, %r2, %r2, %r2, %r2, %r2, %r2, %r2}, {%r2, %r2, %r2, %r2, %r2, %r2, %r2, %r2}, {%f3850, %f3851, %f3852, %f3853, %f3854, %f3855, %f3856, %f3857};
	bar.warp.sync 	-1;
	wmma.mma.sync.aligned.row.col.m16n16k16.f32.f32 {%f3866, %f3867, %f3868, %f3869, %f3870, %f3871, %f3872, %f3873}, {%r2, %r2, %r2, %r2, %r2, %r2, %r2, %r2}, {%r2, %r2, %r2, %r2, %r2, %r2, %r2, %r2}, {%f3858, %f3859, %f3860, %f3861, %f3862, %f3863, %f3864, %f3865};
	bar.warp.sync 	-1;
	wmma.mma.sync.aligned.row.col.m16n16k16.f32.f32 {%f3874, %f3875, %f3876, %f3877, %f3878, %f3879, %f3880, %f3881}, {%r2, %r2, %r2, %r2, %r2, %r2, %r2, %r2}, {%r2, %r2, %r2, %r2, %r2, %r2, %r2, %r2}, {%f3866, %f3867, %f3868, %f3869, %f3870, %f3871, %f3872, %f3873};
	bar.warp.sync 	-1;
	wmma.mma.sync.aligned.row.col.m16n16k16.f32.f32 {%f3882, %f3883, %f3884, %f3885, %f3886, %f3887, %f3888, %f3889}, {%r2, %r2, %r2, %r2, %r2, %r2, %r2, %r2}, {%r2, %r2, %r2, %r2, %r2, %r2, %r2, %r2}, {%f3874, %f3875, %f3876, %f3877, %f3878, %f3879, %f3880, %f3881};
	bar.warp.sync 	-1;
	wmma.mma.sync.aligned.row.col.m16n16k16.f32.f32 {%f3890, %f3891, %f3892, %f3893, %f3894, %f3895, %f3896, %f3897}, {%r2, %r2, %r2, %r2, %r2, %r2, %r2, %r2}, {%r2, %r2, %r2, %r2, %r2, %r2, %r2, %r2}, {%f3882, %f3883, %f3884, %f3885, %f3886, %f3887, %f3888, %f3889};
	bar.warp.sync 	-1;
	wmma.mma.sync.aligned.row.col.m16n16k16.f32.f32 {%f3898, %f3899, %f3900, %f3901, %f3902, %f3903, %f3904, %f3905}, {%r2, %r2, %r2, %r2, %r2, %r2, %r2, %r2}, {%r2, %r2, %r2, %r2, %r2, %r2, %r2, %r2}, {%f3890, %f3891, %f3892, %f3893, %f3894, %f3895, %f3896, %f3897};
	bar.warp.sync 	-1;
	wmma.mma.sync.aligned.row.col.m16n16k16.f32.f32 {%f3906, %f3907, %f3908, %f3909, %f3910, %f3911, %f3912, %f3913}, {%r2, %r2, %r2, %r2, %r2, %r2, %r2, %r2}, {%r2, %r2, %r2, %r2, %r2, %r2, %r2, %r2}, {%f3898, %f3899, %f3900, %f3901, %f3902, %f3903, %f3904, %f3905};
	bar.warp.sync 	-1;
	wmma.mma.sync.aligned.row.col.m16n16k16.f32.f32 {%f3914, %f3915, %f3916, %f3917, %f3918, %f3919, %f3920, %f3921}, {%r2, %r2, %r2, %r2, %r2, %r2, %r2, %r2}, {%r2, %r2, %r2, %r2, %r2, %r2, %r2, %r2}, {%f3906, %f3907, %f3908, %f3909, %f3910, %f3911, %f3912, %f3913};
	bar.warp.sync 	-1;
	wmma.mma.sync.aligned.row.col.m16n16k16.f32.f32 {%f3922, %f3923, %f3924, %f3925, %f3926, %f3927, %f3928, %f3929}, {%r2, %r2, %r2, %r2, %r2, %r2, %r2, %r2}, {%r2, %r2, %r2, %r2, %r2, %r2, %r2, %r2}, {%f3914, %f3915, %f3916, %f3917, %f3918, %f3919, %f3920, %f3921};
	bar.warp.sync 	-1;
	wmma.mma.sync.aligned.row.col.m16n16k16.f32.f32 {%f3930, %f3931, %f3932, %f3933, %f3934, %f3935, %f3936, %f3937}, {%r2, %r2, %r2, %r2, %r2, %r2, %r2, %r2}, {%r2, %r2, %r2, %r2, %r2, %r2, %r2, %r2}, {%f3922, %f3923, %f3924, %f3925, %f3926, %f3927, %f3928, %f3929};
	bar.warp.sync 	-1;
	wmma.mma.sync.aligned.row.col.m16n16k16.f32.f32 {%f3938, %f3939, %f3940, %f3941, %f3942, %f3943, %f3944, %f3945}, {%r2, %r2, %r2, %r2, %r2, %r2, %r2, %r2}, {%r2, %r2, %r2, %r2, %r2, %r2, %r2, %r2}, {%f3930, %f3931, %f3932, %f3933, %f3934, %f3935, %f3936, %f3937};
	bar.warp.sync 	-1;
	wmma.mma.sync.aligned.row.col.m16n16k16.f32.f32 {%f3946, %f3947, %f3948, %f3949, %f3950, %f3951, %f3952, %f3953}, {%r2, %r2, %r2, %r2, %r2, %r2, %r2, %r2}, {%r2, %r2, %r2, %r2, %r2, %r2, %r2, %r2}, {%f3938, %f3939, %f3940, %f3941, %f3942, %f3943, %f3944, %f3945};
	bar.warp.sync 	-1;
	wmma.mma.sync.aligned.row.col.m16n16k16.f32.f32 {%f3954, %f3955, %f3956, %f3957, %f3958, %f3959, %f3960, %f3961}, {%r2, %r2, %r2, %r2, %r2, %r2, %r2, %r2}, {%r2, %r2, %r2, %r2, %r2, %r2, %r2, %r2}, {%f3946, %f3947, %f3948, %f3949, %f3950, %f3951, %f3952, %f3953};
	bar.warp.sync 	-1;
	wmma.mma.sync.aligned.row.col.m16n16k16.f32.f32 {%f3962, %f3963, %f3964, %f3965, %f3966, %f3967, %f3968, %f3969}, {%r2, %r2, %r2, %r2, %r2, %r2, %r2, %r2}, {%r2, %r2, %r2, %r2, %r2, %r2, %r2, %r2}, {%f3954, %f3955, %f3956, %f3957, %f3958, %f3959, %f3960, %f3961};
	bar.warp.sync 	-1;
	wmma.mma.sync.aligned.row.col.m16n16k16.f32.f32 {%f3970, %f3971, %f3972, %f3973, %f3974, %f3975, %f3976, %f3977}, {%r2, %r2, %r2, %r2, %r2, %r2, %r2, %r2}, {%r2, %r2, %r2, %r2, %r2, %r2, %r2, %r2}, {%f3962, %f3963, %f3964, %f3965, %f3966, %f3967, %f3968, %f3969};
	bar.warp.sync 	-1;
	wmma.mma.sync.aligned.row.col.m16n16k16.f32.f32 {%f3978, %f3979, %f3980, %f3981, %f3982, %f3983, %f3984, %f3985}, {%r2, %r2, %r2, %r2, %r2, %r2, %r2, %r2}, {%r2, %r2, %r2, %r2, %r2, %r2, %r2, %r2}, {%f3970, %f3971, %f3972, %f3973, %f3974, %f3975, %f3976, %f3977};
	bar.warp.sync 	-1;
	wmma.mma.sync.aligned.row.col.m16n16k16.f32.f32 {%f3986, %f3987, %f3988, %f3989, %f3990, %f3991, %f3992, %f3993}, {%r2, %r2, %r2, %r2, %r2, %r2, %r2, %r2}, {%r2, %r2, %r2, %r2, %r2, %r2, %r2, %r2}, {%f3978, %f3979, %f3980, %f3981, %f3982, %f3983, %f3984, %f3985};
	bar.warp.sync 	-1;
	wmma.mma.sync.aligned.row.col.m16n16k16.f32.f32 {%f3994, %f3995, %f3996, %f3997, %f3998, %f3999, %f4000, %f4001}, {%r2, %r2, %r2, %r2, %r2, %r2, %r2, %r2}, {%r2, %r2, %r2, %r2, %r2, %r2, %r2, %r2}, {%f3986, %f3987, %f3988, %f3989, %f3990, %f3991, %f3992, %f3993};
	bar.warp.sync 	-1;
	wmma.mma.sync.aligned.row.col.m16n16k16.f32.f32 {%f4002, %f4003, %f4004, %f4005, %f4006, %f4007, %f4008, %f4009}, {%r2, %r2, %r2, %r2, %r2, %r2, %r2, %r2}, {%r2, %r2, %r2, %r2, %r2, %r2, %r2, %r2}, {%f3994, %f3995, %f3996, %f3997, %f3998, %f3999, %f4000, %f4001};
	bar.warp.sync 	-1;
	wmma.mma.sync.aligned.row.col.m16n16k16.f32.f32 {%f4010, %f4011, %f4012, %f4013, %f4014, %f4015, %f4016, %f4017}, {%r2, %r2, %r2, %r2, %r2, %r2, %r2, %r2}, {%r2, %r2, %r2, %r2, %r2, %r2, %r2, %r2}, {%f4002, %f4003, %f4004, %f4005, %f4006, %f4007, %f4008, %f4009};
	bar.warp.sync 	-1;
	wmma.mma.sync.aligned.row.col.m16n16k16.f32.f32 {%f4018, %f4019, %f4020, %f4021, %f4022, %f4023, %f4024, %f4025}, {%r2, %r2, %r2, %r2, %r2, %r2, %r2, %r2}, {%r2, %r2, %r2, %r2, %r2, %r2, %r2, %r2}, {%f4010, %f4011, %f4012, %f4013, %f4014, %f4015, %f4016, %f4017};
	bar.warp.sync 	-1;
	wmma.mma.sync.aligned.row.col.m16n16k16.f32.f32 {%f4026, %f4027, %f4028, %f4029, %f4030, %f4031, %f4032, %f4033}, {%r2, %r2, %r2, %r2, %r2, %r2, %r2, %r2}, {%r2, %r2, %r2, %r2, %r2, %r2, %r2, %r2}, {%f4018, %f4019, %f4020, %f4021, %f4022, %f4023, %f4024, %f4025};
	bar.warp.sync 	-1;
	wmma.mma.sync.aligned.row.col.m16n16k16.f32.f32 {%f4034, %f4035, %f4036, %f4037, %f4038, %f4039, %f4040, %f4041}, {%r2, %r2, %r2, %r2, %r2, %r2, %r2, %r2}, {%r2, %r2, %r2, %r2, %r2, %r2, %r2, %r2}, {%f4026, %f4027, %f4028, %f4029, %f4030, %f4031, %f4032, %f4033};
	bar.warp.sync 	-1;
	wmma.mma.sync.aligned.row.col.m16n16k16.f32.f32 {%f4042, %f4043, %f4044, %f4045, %f4046, %f4047, %f4048, %f4049}, {%r2, %r2, %r2, %r2, %r2, %r2, %r2, %r2}, {%r2, %r2, %r2, %r2, %r2, %r2, %r2, %r2}, {%f4034, %f4035, %f4036, %f4037, %f4038, %f4039, %f4040, %f4041};
	bar.warp.sync 	-1;
	wmma.mma.sync.aligned.row.col.m16n16k16.f32.f32 {%f4050, %f4051, %f4052, %f4053, %f4054, %f4055, %f4056, %f4057}, {%r2, %r2, %r2, %r2, %r2, %r2, %r2, %r2}, {%r2, %r2, %r2, %r2, %r2, %r2, %r2, %r2}, {%f4042, %f4043, %f4044, %f4045, %f4046, %f4047, %f4048, %f4049};
	bar.warp.sync 	-1;
	wmma.mma.sync.aligned.row.col.m16n16k16.f32.f32 {%f4058, %f4059, %f4060, %f4061, %f4062, %f4063, %f4064, %f4065}, {%r2, %r2, %r2, %r2, %r2, %r2, %r2, %r2}, {%r2, %r2, %r2, %r2, %r2, %r2, %r2, %r2}, {%f4050, %f4051, %f4052, %f4053, %f4054, %f4055, %f4056, %f4057};
	bar.warp.sync 	-1;
	wmma.mma.sync.aligned.row.col.m16n16k16.f32.f32 {%f4066, %f4067, %f4068, %f4069, %f4070, %f4071, %f4072, %f4073}, {%r2, %r2, %r2, %r2, %r2, %r2, %r2, %r2}, {%r2, %r2, %r2, %r2, %r2, %r2, %r2, %r2}, {%f4058, %f4059, %f4060, %f4061, %f4062, %f4063, %f4064, %f4065};
	bar.warp.sync 	-1;
	wmma.mma.sync.aligned.row.col.m16n16k16.f32.f32 {%f4074, %f4075, %f4076, %f4077, %f4078, %f4079, %f4080, %f4081}, {%r2, %r2, %r2, %r2, %r2, %r2, %r2, %r2}, {%r2, %r2, %r2, %r2, %r2, %r2, %r2, %r2}, {%f4066, %f4067, %f4068, %f4069, %f4070, %f4071, %f4072, %f4073};
	bar.warp.sync 	-1;
	wmma.mma.sync.aligned.row.col.m16n16k16.f32.f32 {%f4082, %f4083, %f4084, %f4085, %f4086, %f4087, %f4088, %f4089}, {%r2, %r2, %r2, %r2, %r2, %r2, %r2, %r2}, {%r2, %r2, %r2, %r2, %r2, %r2, %r2, %r2}, {%f4074, %f4075, %f4076, %f4077, %f4078, %f4079, %f4080, %f4081};
	bar.warp.sync 	-1;
	wmma.mma.sync.aligned.row.col.m16n16k16.f32.f32 {%f4090, %f4091, %f4092, %f4093, %f4094, %f4095, %f4096, %f4097}, {%r2, %r2, %r2, %r2, %r2, %r2, %r2, %r2}, {%r2, %r2, %r2, %r2, %r2, %r2, %r2, %r2}, {%f4082, %f4083, %f4084, %f4085, %f4086, %f4087, %f4088, %f4089};
	bar.warp.sync 	-1;
	wmma.mma.sync.aligned.row.col.m16n16k16.f32.f32 {%f4098, %f4099, %f4100, %f4101, %f4102, %f4103, %f4104, %f4105}, {%r2, %r2, %r2, %r2, %r2, %r2, %r2, %r2}, {%r2, %r2, %r2, %r2, %r2, %r2, %r2, %r2}, {%f4090, %f4091, %f4092, %f4093, %f4094, %f4095, %f4096, %f4097};
	bar.warp.sync 	-1;
	wmma.mma.sync.aligned.row.col.m16n16k16.f32.f32 {%f4106, %f4107, %f4108, %f4109, %f4110, %f4111, %f4112, %f4113}, {%r2, %r2, %r2, %r2, %r2, %r2, %r2, %r2}, {%r2, %r2, %r2, %r2, %r2, %r2, %r2, %r2}, {%f4098, %f4099, %f4100, %f4101, %f4102, %f4103, %f4104, %f4105};
	bar.warp.sync 	-1;
	wmma.mma.sync.aligned.row.col.m16n16k16.f32.f32 {%f4114, %f4115, %f4116, %f4117, %f4118, %f4119, %f4120, %f4121}, {%r2, %r2, %r2, %r2, %r2, %r2, %r2, %r2}, {%r2, %r2, %r2, %r2, %r2, %r2, %r2, %r2}, {%f4106, %f4107, %f4108, %f4109, %f4110, %f4111, %f4112, %f4113};
	bar.warp.sync 	-1;
	wmma.mma.sync.aligned.row.col.m16n16k16.f32.f32 {%f4122, %f4123, %f4124, %f4125, %f4126, %f4127, %f4128, %f4129}, {%r2, %r2, %r2, %r2, %r2, %r2, %r2, %r2}, {%r2, %r2, %r2, %r2, %r2, %r2, %r2, %r2}, {%f4114, %f4115, %f4116, %f4117, %f4118, %f4119, %f4120, %f4121};
	bar.warp.sync 	-1;
	wmma.mma.sync.aligned.row.col.m16n16k16.f32.f32 {%f4130, %f4131, %f4132, %f4133, %f4134, %f4135, %f4136, %f4137}, {%r2, %r2, %r2, %r2, %r2, %r2, %r2, %r2}, {%r2, %r2, %r2, %r2, %r2, %r2, %r2, %r2}, {%f4122, %f4123, %f4124, %f4125, %f4126, %f4127, %f4128, %f4129};
	bar.warp.sync 	-1;
	wmma.mma.sync.aligned.row.col.m16n16k16.f32.f32 {%f4138, %f4139, %f4140, %f4141, %f4142, %f4143, %f4144, %f4145}, {%r2, %r2, %r2, %r2, %r2, %r2, %r2, %r2}, {%r2, %r2, %r2, %r2, %r2, %r2, %r2, %r2}, {%f4130, %f4131, %f4132, %f4133, %f4134, %f4135, %f4136, %f4137};
	bar.warp.sync 	-1;
	wmma.mma.sync.aligned.row.col.m16n16k16.f32.f32 {%f4146, %f4147, %f4148, %f4149, %f4150, %f4151, %f4152, %f4153}, {%r2, %r2, %r2, %r2, %r2, %r2, %r2, %r2}, {%r2, %r2, %r2, %r2, %r2, %r2, %r2, %r2}, {%f4138, %f4139, %f4140, %f4141, %f4142, %f4143, %f4144, %f4145};
	bar.warp.sync 	-1;
	wmma.mma.sync.aligned.row.col.m16n16k16.f32.f32 {%f4154, %f4155, %f4156, %f4157, %f4158, %f4159, %f4160, %f4161}, {%r2, %r2, %r2, %r2, %r2, %r2, %r2, %r2}, {%r2, %r2, %r2, %r2, %r2, %r2, %r2, %r2}, {%f4146, %f4147, %f4148, %f4149, %f4150, %f4151, %f4152, %f4153};
	bar.warp.sync 	-1;
	wmma.mma.sync.aligned.row.col.m16n16k16.f32.f32 {%f4162, %f4163, %f4164, %f4165, %f4166, %f4167, %f4168, %f4169}, {%r2, %r2, %r2, %r2, %r2, %r2, %r2, %r2}, {%r2, %r2, %r2, %r2, %r2, %r2, %r2, %r2}, {%f4154, %f4155, %f4156, %f4157, %f4158, %f4159, %f4160, %f4161};
	bar.warp.sync 	-1;
	wmma.mma.sync.aligned.row.col.m16n16k16.f32.f32 {%f4170, %f4171, %f4172, %f4173, %f4174, %f4175, %f4176, %f4177}, {%r2, %r2, %r2, %r2, %r2, %r2, %r2, %r2}, {%r2, %r2, %r2, %r2, %r2, %r2, %r2, %r2}, {%f4162, %f4163, %f4164, %f4165, %f4166, %f4167, %f4168, %f4169};
	bar.warp.sync 	-1;
	wmma.mma.sync.aligned.row.col.m16n16k16.f32.f32 {%f4178, %f4179, %f4180, %f4181, %f4182, %f4183, %f4184, %f4185}, {%r2, %r2, %r2, %r2, %r2, %r2, %r2, %r2}, {%r2, %r2, %r2, %r2, %r2, %r2, %r2, %r2}, {%f4170, %f4171, %f4172, %f4173, %f4174, %f4175, %f4176, %f4177};
	bar.warp.sync 	-1;
	wmma.mma.sync.aligned.row.col.m16n16k16.f32.f32 {%f4186, %f4187, %f4188, %f4189, %f4190, %f4191, %f4192, %f4193}, {%r2, %r2, %r2, %r2, %r2, %r2, %r2, %r2}, {%r2, %r2, %r2, %r2, %r2, %r2, %r2, %r2}, {%f4178, %f4179, %f4180, %f4181, %f4182, %f4183, %f4184, %f4185};
	bar.warp.sync 	-1;
	wmma.mma.sync.aligned.row.col.m16n16k16.f32.f32 {%f4194, %f4195, %f4196, %f4197, %f4198, %f4199, %f4200, %f4201}, {%r2, %r2, %r2, %r2, %r2, %r2, %r2, %r2}, {%r2, %r2, %r2, %r2, %r2, %r2, %r2, %r2}, {%f4186, %f4187, %f4188, %f4189, %f4190, %f4191, %f4192, %f4193};
	bar.warp.sync 	-1;
	wmma.mma.sync.aligned.row.col.m16n16k16.f32.f32 {%f4202, %f4203, %f4204, %f4205, %f4206, %f4207, %f4208, %f4209}, {%r2, %r2, %r2, %r2, %r2, %r2, %r2, %r2}, {%r2, %r2, %r2, %r2, %r2, %r2, %r2, %r2}, {%f4194, %f4195, %f4196, %f4197, %f4198, %f4199, %f4200, %f4201};
	bar.warp.sync 	-1;
	wmma.mma.sync.aligned.row.col.m16n16k16.f32.f32 {%f4210, %f4211, %f4212, %f4213, %f4214, %f4215, %f4216, %f4217}, {%r2, %r2, %r2, %r2, %r2, %r2, %r2, %r2}, {%r2, %r2, %r2, %r2, %r2, %r2, %r2, %r2}, {%f4202, %f4203, %f4204, %f4205, %f4206, %f4207, %f4208, %f4209};
	bar.warp.sync 	-1;
	wmma.mma.sync.aligned.row.col.m16n16k16.f32.f32 {%f4218, %f4219, %f4220, %f4221, %f4222, %f4223, %f4224, %f4225}, {%r2, %r2, %r2, %r2, %r2, %r2, %r2, %r2}, {%r2, %r2, %r2, %r2, %r2, %r2, %r2, %r2}, {%f4210, %f4211, %f4212, %f4213, %f4214, %f4215, %f4216, %f4217};
	bar.warp.sync 	-1;
	wmma.mma.sync.aligned.row.col.m16n16k16.f32.f32 {%f4226, %f4227, %f4228, %f4229, %f4230, %f4231, %f4232, %f4233}, {%r2, %r2, %r2, %r2, %r2, %r2, %r2, %r2}, {%r2, %r2, %r2, %r2, %r2, %r2, %r2, %r2}, {%f4218, %f4219, %f4220, %f4221, %f4222, %f4223, %f4224, %f4225};
	bar.warp.sync 	-1;
	wmma.mma.sync.aligned.row.col.m16n16k16.f32.f32 {%f4234, %f4235, %f4236, %f4237, %f4238, %f4239, %f4240, %f4241}, {%r2, %r2, %r2, %r2, %r2, %r2, %r2, %r2}, {%r2, %r2, %r2, %r2, %r2, %r2, %r2, %r2}, {%f4226, %f4227, %f4228, %f4229, %f4230, %f4231, %f4232, %f4233};
	bar.warp.sync 	-1;
	wmma.mma.sync.aligned.row.col.m16n16k16.f32.f32 {%f4242, %f4243, %f4244, %f4245, %f4246, %f4247, %f4248, %f4249}, {%r2, %r2, %r2, %r2, %r2, %r2, %r2, %r2}, {%r2, %r2, %r2, %r2, %r2, %r2, %r2, %r2}, {%f4234, %f4235, %f4236, %f4237, %f4238, %f4239, %f4240, %f4241};
	bar.warp.sync 	-1;
	wmma.mma.sync.aligned.row.col.m16n16k16.f32.f32 {%f4250, %f4251, %f4252, %f4253, %f4254, %f4255, %f4256, %f4257}, {%r2, %r2, %r2, %r2, %r2, %r2, %r2, %r2}, {%r2, %r2, %r2, %r2, %r2, %r2, %r2, %r2}, {%f4242, %f4243, %f4244, %f4245, %f4246, %f4247, %f4248, %f4249};
	bar.warp.sync 	-1;
	wmma.mma.sync.aligned.row.col.m16n16k16.f32.f32 {%f4258, %f4259, %f4260, %f4261, %f4262, %f4263, %f4264, %f4265}, {%r2, %r2, %r2, %r2, %r2, %r2, %r2, %r2}, {%r2, %r2, %r2, %r2, %r2, %r2, %r2, %r2}, {%f4250, %f4251, %f4252, %f4253, %f4254, %f4255, %f4256, %f4257};
	bar.warp.sync 	-1;
	wmma.mma.sync.aligned.row.col.m16n16k16.f32.f32 {%f4266, %f4267, %f4268, %f4269, %f4270, %f4271, %f4272, %f4273}, {%r2, %r2, %r2, %r2, %r2, %r2, %r2, %r2}, {%r2, %r2, %r2, %r2, %r2, %r2, %r2, %r2}, {%f4258, %f4259, %f4260, %f4261, %f4262, %f4263, %f4264, %f4265};
	bar.warp.sync 	-1;
	wmma.mma.sync.aligned.row.col.m16n16k16.f32.f32 {%f4274, %f4275, %f4276, %f4277, %f4278, %f4279, %f4280, %f4281}, {%r2, %r2, %r2, %r2, %r2, %r2, %r2, %r2}, {%r2, %r2, %r2, %r2, %r2, %r2, %r2, %r2}, {%f4266, %f4267, %f4268, %f4269, %f4270, %f4271, %f4272, %f4273};
	bar.warp.sync 	-1;
	wmma.mma.sync.aligned.row.col.m16n16k16.f32.f32 {%f4282, %f4283, %f4284, %f4285, %f4286, %f4287, %f4288, %f4289}, {%r2, %r2, %r2, %r2, %r2, %r2, %r2, %r2}, {%r2, %r2, %r2, %r2, %r2, %r2, %r2, %r2}, {%f4274, %f4275, %f4276, %f4277, %f4278, %f4279, %f4280, %f4281};
	bar.warp.sync 	-1;
	wmma.mma.sync.aligned.row.col.m16n16k16.f32.f32 {%f4290, %f4291, %f4292, %f4293, %f4294, %f4295, %f4296, %f4297}, {%r2, %r2, %r2, %r2, %r2, %r2, %r2, %r2}, {%r2, %r2, %r2, %r2, %r2, %r2, %r2, %r2}, {%f4282, %f4283, %f4284, %f4285, %f4286, %f4287, %f4288, %f4289};
	bar.warp.sync 	-1;
	wmma.mma.sync.aligned.row.col.m16n16k16.f32.f32 {%f4298, %f4299, %f4300, %f4301, %f4302, %f4303, %f4304, %f4305}, {%r2, %r2, %r2, %r2, %r2, %r2, %r2, %r2}, {%r2, %r2, %r2, %r2, %r2, %r2, %r2, %r2}, {%f4290, %f4291, %f4292, %f4293, %f4294, %f4295, %f4296, %f4297};
	bar.warp.sync 	-1;
	wmma.mma.sync.aligned.row.col.m16n16k16.f32.f32 {%f4306, %f4307, %f4308, %f4309, %f4310, %f4311, %f4312, %f4313}, {%r2, %r2, %r2, %r2, %r2, %r2, %r2, %r2}, {%r2, %r2, %r2, %r2, %r2, %r2, %r2, %r2}, {%f4298, %f4299, %f4300, %f4301, %f4302, %f4303, %f4304, %f4305};
	bar.warp.sync 	-1;
	wmma.mma.sync.aligned.row.col.m16n16k16.f32.f32 {%f4314, %f4315, %f4316, %f4317, %f4318, %f4319, %f4320, %f4321}, {%r2, %r2, %r2, %r2, %r2, %r2, %r2, %r2}, {%r2, %r2, %r2, %r2, %r2, %r2, %r2, %r2}, {%f4306, %f4307, %f4308, %f4309, %f4310, %f4311, %f4312, %f4313};
	bar.warp.sync 	-1;
	wmma.mma.sync.aligned.row.col.m16n16k16.f32.f32 {%f4322, %f4323, %f4324, %f4325, %f4326, %f4327, %f4328, %f4329}, {%r2, %r2, %r2, %r2, %r2, %r2, %r2, %r2}, {%r2, %r2, %r2, %r2, %r2, %r2, %r2, %r2}, {%f4314, %f4315, %f4316, %f4317, %f4318, %f4319, %f4320, %f4321};
	bar.warp.sync 	-1;
	wmma.mma.sync.aligned.row.col.m16n16k16.f32.f32 {%f4330, %f4331, %f4332, %f4333, %f4334, %f4335, %f4336, %f4337}, {%r2, %r2, %r2, %r2, %r2, %r2, %r2, %r2}, {%r2, %r2, %r2, %r2, %r2, %r2, %r2, %r2}, {%f4322, %f4323, %f4324, %f4325, %f4326, %f4327, %f4328, %f4329};
	bar.warp.sync 	-1;
	wmma.mma.sync.aligned.row.col.m16n16k16.f32.f32 {%f4338, %f4339, %f4340, %f4341, %f4342, %f4343, %f4344, %f4345}, {%r2, %r2, %r2, %r2, %r2, %r2, %r2, %r2}, {%r2, %r2, %r2, %r2, %r2, %r2, %r2, %r2}, {%f4330, %f4331, %f4332, %f4333, %f4334, %f4335, %f4336, %f4337};
	bar.warp.sync 	-1;
	wmma.mma.sync.aligned.row.col.m16n16k16.f32.f32 {%f4346, %f4347, %f4348, %f4349, %f4350, %f4351, %f4352, %f4353}, {%r2, %r2, %r2, %r2, %r2, %r2, %r2, %r2}, {%r2, %r2, %r2, %r2, %r2, %r2, %r2, %r2}, {%f4338, %f4339, %f4340, %f4341, %f4342, %f4343, %f4344, %f4345};
	bar.warp.sync 	-1;
	wmma.mma.sync.aligned.row.col.m16n16k16.f32.f32 {%f4354, %f4355, %f4356, %f4357, %f4358, %f4359, %f4360, %f4361}, {%r2, %r2, %r2, %r2, %r2, %r2, %r2, %r2}, {%r2, %r2, %r2, %r2, %r2, %r2, %r2, %r2}, {%f4346, %f4347, %f4348, %f4349, %f4350, %f4351, %f4352, %f4353};
	bar.warp.sync 	-1;
	wmma.mma.sync.aligned.row.col.m16n16k16.f32.f32 {%f4362, %f4363, %f4364, %f4365, %f4366, %f4367, %f4368, %f4369}, {%r2, %r2, %r2, %r2, %r2, %r2, %r2, %r2}, {%r2, %r2, %r2, %r2, %r2, %r2, %r2, %r2}, {%f4354, %f4355, %f4356, %f4357, %f4358, %f4359, %f4360, %f4361};
	bar.warp.sync 	-1;
	wmma.mma.sync.aligned.row.col.m16n16k16.f32.f32 {%f4370, %f4371, %f4372, %f4373, %f4374, %f4375, %f4376, %f4377}, {%r2, %r2, %r2, %r2, %r2, %r2, %r2, %r2}, {%r2, %r2, %r2, %r2, %r2, %r2, %r2, %r2}, {%f4362, %f4363, %f4364, %f4365, %f4366, %f4367, %f4368, %f4369};
	bar.warp.sync 	-1;
	wmma.mma.sync.aligned.row.col.m16n16k16.f32.f32 {%f4378, %f4379, %f4380, %f4381, %f4382, %f4383, %f4384, %f4385}, {%r2, %r2, %r2, %r2, %r2, %r2, %r2, %r2}, {%r2, %r2, %r2, %r2, %r2, %r2, %r2, %r2}, {%f4370, %f4371, %f4372, %f4373, %f4374, %f4375, %f4376, %f4377};
	bar.warp.sync 	-1;
	wmma.mma.sync.aligned.row.col.m16n16k16.f32.f32 {%f4386, %f4387, %f4388, %f4389, %f4390, %f4391, %f4392, %f4393}, {%r2, %r2, %r2, %r2, %r2, %r2, %r2, %r2}, {%r2, %r2, %r2, %r2, %r2, %r2, %r2, %r2}, {%f4378, %f4379, %f4380, %f4381, %f4382, %f4383, %f4384, %f4385};
	bar.warp.sync 	-1;
	wmma.mma.sync.aligned.row.col.m16n16k16.f32.f32 {%f4394, %f4395, %f4396, %f4397, %f4398, %f4399, %f4400, %f4401}, {%r2, %r2, %r2, %r2, %r2, %r2, %r2, %r2}, {%r2, %r2, %r2, %r2, %r2, %r2, %r2, %r2}, {%f4386, %f4387, %f4388, %f4389, %f4390, %f4391, %f4392, %f4393};
	bar.warp.sync 	-1;
	wmma.mma.sync.aligned.row.col.m16n16k16.f32.f32 {%f4402, %f4403, %f4404, %f4405, %f4406, %f4407, %f4408, %f4409}, {%r2, %r2, %r2, %r2, %r2, %r2, %r2, %r2}, {%r2, %r2, %r2, %r2, %r2, %r2, %r2, %r2}, {%f4394, %f4395, %f4396, %f4397, %f4398, %f4399, %f4400, %f4401};
	bar.warp.sync 	-1;
	wmma.mma.sync.aligned.row.col.m16n16k16.f32.f32 {%f4410, %f4411, %f4412, %f4413, %f4414, %f4415, %f4416, %f4417}, {%r2, %r2, %r2, %r2, %r2, %r2, %r2, %r2}, {%r2, %r2, %r2, %r2, %r2, %r2, %r2, %r2}, {%f4402, %f4403, %f4404, %f4405, %f4406, %f4407, %f4408, %f4409};
	bar.warp.sync 	-1;
	wmma.mma.sync.aligned.row.col.m16n16k16.f32.f32 {%f4418, %f4419, %f4420, %f4421, %f4422, %f4423, %f4424, %f4425}, {%r2, %r2, %r2, %r2, %r2, %r2, %r2, %r2}, {%r2, %r2, %r2, %r2, %r2, %r2, %r2, %r2}, {%f4410, %f4411, %f4412, %f4413, %f4414, %f4415, %f4416, %f4417};
	bar.warp.sync 	-1;
	wmma.mma.sync.aligned.row.col.m16n16k16.f32.f32 {%f4426, %f4427, %f4428, %f4429, %f4430, %f4431, %f4432, %f4433}, {%r2, %r2, %r2, %r2, %r2, %r2, %r2, %r2}, {%r2, %r2, %r2, %r2, %r2, %r2, %r2, %r2}, {%f4418, %f4419, %f4420, %f4421, %f4422, %f4423, %f4424, %f4425};
	bar.warp.sync 	-1;
	wmma.mma.sync.aligned.row.col.m16n16k16.f32.f32 {%f4434, %f4435, %f4436, %f4437, %f4438, %f4439, %f4440, %f4441}, {%r2, %r2, %r2, %r2, %r2, %r2, %r2, %r2}, {%r2, %r2, %r2, %r2, %r2, %r2, %r2, %r2}, {%f4426, %f4427, %f4428, %f4429, %f4430, %f4431, %f4432, %f4433};
	bar.warp.sync 	-1;
	wmma.mma.sync.aligned.row.col.m16n16k16.f32.f32 {%f4442, %f4443, %f4444, %f4445, %f4446, %f4447, %f4448, %f4449}, {%r2, %r2, %r2, %r2, %r2, %r2, %r2, %r2}, {%r2, %r2, %r2, %r2, %r2, %r2, %r2, %r2}, {%f4434, %f4435, %f4436, %f4437, %f4438, %f4439, %f4440, %f4441};
	bar.warp.sync 	-1;
	wmma.mma.sync.aligned.row.col.m16n16k16.f32.f32 {%f4450, %f4451, %f4452, %f4453, %f4454, %f4455, %f4456, %f4457}, {%r2, %r2, %r2, %r2, %r2, %r2, %r2, %r2}, {%r2, %r2, %r2, %r2, %r2, %r2, %r2, %r2}, {%f4442, %f4443, %f4444, %f4445, %f4446, %f4447, %f4448, %f4449};
	bar.warp.sync 	-1;
	wmma.mma.sync.aligned.row.col.m16n16k16.f32.f32 {%f4458, %f4459, %f4460, %f4461, %f4462, %f4463, %f4464, %f4465}, {%r2, %r2, %r2, %r2, %r2, %r2, %r2, %r2}, {%r2, %r2, %r2, %r2, %r2, %r2, %r2, %r2}, {%f4450, %f4451, %f4452, %f4453, %f4454, %f4455, %f4456, %f4457};
	bar.warp.sync 	-1;
	wmma.mma.sync.aligned.row.col.m16n16k16.f32.f32 {%f4466, %f4467, %f4468, %f4469, %f4470, %f4471, %f4472, %f4473}, {%r2, %r2, %r2, %r2, %r2, %r2, %r2, %r2}, {%r2, %r2, %r2, %r2, %r2, %r2, %r2, %r2}, {%f4458, %f4459, %f4460, %f4461, %f4462, %f4463, %f4464, %f4465};
	bar.warp.sync 	-1;
	wmma.mma.sync.aligned.row.col.m16n16k16.f32.f32 {%f4474, %f4475, %f4476, %f4477, %f4478, %f4479, %f4480, %f4481}, {%r2, %r2, %r2, %r2, %r2, %r2, %r2, %r2}, {%r2, %r2, %r2, %r2, %r2, %r2, %r2, %r2}, {%f4466, %f4467, %f4468, %f4469, %f4470, %f4471, %f4472, %f4473};
	bar.warp.sync 	-1;
	wmma.mma.sync.aligned.row.col.m16n16k16.f32.f32 {%f4482, %f4483, %f4484, %f4485, %f4486, %f4487, %f4488, %f4489}, {%r2, %r2, %r2, %r2, %r2, %r2, %r2, %r2}, {%r2, %r2, %r2, %r2, %r2, %r2, %r2, %r2}, {%f4474, %f4475, %f4476, %f4477, %f4478, %f4479, %f4480, %f4481};
	bar.warp.sync 	-1;
	wmma.mma.sync.aligned.row.col.m16n16k16.f32.f32 {%f4490, %f4491, %f4492, %f4493, %f4494, %f4495, %f4496, %f4497}, {%r2, %r2, %r2, %r2, %r2, %r2, %r2, %r2}, {%r2, %r2, %r2, %r2, %r2, %r2, %r2, %r2}, {%f4482, %f4483, %f4484, %f4485, %f4486, %f4487, %f4488, %f4489};
	bar.warp.sync 	-1;
	wmma.mma.sync.aligned.row.col.m16n16k16.f32.f32 {%f4498, %f4499, %f4500, %f4501, %f4502, %f4503, %f4504, %f4505}, {%r2, %r2, %r2, %r2, %r2, %r2, %r2, %r2}, {%r2, %r2, %r2, %r2, %r2, %r2, %r2, %r2}, {%f4490, %f4491, %f4492, %f4493, %f4494, %f4495, %f4496, %f4497};
	bar.warp.sync 	-1;
	wmma.mma.sync.aligned.row.col.m16n16k16.f32.f32 {%f4506, %f4507, %f4508, %f4509, %f4510, %f4511, %f4512, %f4513}, {%r2, %r2, %r2, %r2, %r2, %r2, %r2, %r2}, {%r2, %r2, %r2, %r2, %r2, %r2, %r2, %r2}, {%f4498, %f4499, %f4500, %f4501, %f4502, %f4503, %f4504, %f4505};
	bar.warp.sync 	-1;
	wmma.mma.sync.aligned.row.col.m16n16k16.f32.f32 {%f4514, %f4515, %f4516, %f4517, %f4518, %f4519, %f4520, %f4521}, {%r2, %r2, %r2, %r2, %r2, %r2, %r2, %r2}, {%r2, %r2, %r2, %r2, %r2, %r2, %r2, %r2}, {%f4506, %f4507, %f4508, %f4509, %f4510, %f4511, %f4512, %f4513};
	bar.warp.sync 	-1;
	wmma.mma.sync.aligned.row.col.m16n16k16.f32.f32 {%f4522, %f4523, %f4524, %f4525, %f4526, %f4527, %f4528, %f4529}, {%r2, %r2, %r2, %r2, %r2, %r2, %r2, %r2}, {%r2, %r2, %r2, %r2, %r2, %r2, %r2, %r2}, {%f4514, %f4515, %f4516, %f4517, %f4518, %f4519, %f4520, %f4521};
	bar.warp.sync 	-1;
	wmma.mma.sync.aligned.row.col.m16n16k16.f32.f32 {%f4530, %f4531, %f4532, %f4533, %f4534, %f4535, %f4536, %f4537}, {%r2, %r2, %r2, %r2, %r2, %r2, %r2, %r2}, {%r2, %r2, %r2, %r2, %r2, %r2, %r2, %r2}, {%f4522, %f4523, %f4524, %f4525, %f4526, %f4527, %f4528, %f4529};
	bar.warp.sync 	-1;
	wmma.mma.sync.aligned.row.col.m16n16k16.f32.f32 {%f4538, %f4539, %f4540, %f4541, %f4542, %f4543, %f4544, %f4545}, {%r2, %r2, %r2, %r2, %r2, %r2, %r2, %r2}, {%r2, %r2, %r2, %r2, %r2, %r2, %r2, %r2}, {%f4530, %f4531, %f4532, %f4533, %f4534, %f4535, %f4536, %f4537};
	bar.warp.sync 	-1;
	wmma.mma.sync.aligned.row.col.m16n16k16.f32.f32 {%f4546, %f4547, %f4548, %f4549, %f4550, %f4551, %f4552, %f4553}, {%r2, %r2, %r2, %r2, %r2, %r2, %r2, %r2}, {%r2, %r2, %r2, %r2, %r2, %r2, %r2, %r2}, {%f4538, %f4539, %f4540, %f4541, %f4542, %f4543, %f4544, %f4545};
	bar.warp.sync 	-1;
	wmma.mma.sync.aligned.row.col.m16n16k16.f32.f32 {%f4554, %f4555, %f4556, %f4557, %f4558, %f4559, %f4560, %f4561}, {%r2, %r2, %r2, %r2, %r2, %r2, %r2, %r2}, {%r2, %r2, %r2, %r2, %r2, %r2, %r2, %r2}, {%f4546, %f4547, %f4548, %f4549, %f4550, %f4551, %f4552, %f4553};
	bar.warp.sync 	-1;
	wmma.mma.sync.aligned.row.col.m16n16k16.f32.f32 {%f4562, %f4563, %f4564, %f4565, %f4566, %f4567, %f4568, %f4569}, {%r2, %r2, %r2, %r2, %r2, %r2, %r2, %r2}, {%r2, %r2, %r2, %r2, %r2, %r2, %r2, %r2}, {%f4554, %f4555, %f4556, %f4557, %f4558, %f4559, %f4560, %f4561};
	bar.warp.sync 	-1;
	wmma.mma.sync.aligned.row.col.m16n16k16.f32.f32 {%f4570, %f4571, %f4572, %f4573, %f4574, %f4575, %f4576, %f4577}, {%r2, %r2, %r2, %r2, %r2, %r2, %r2, %r2}, {%r2, %r2, %r2, %r2, %r2, %r2, %r2, %r2}, {%f4562, %f4563, %f4564, %f4565, %f4566, %f4567, %f4568, %f4569};
	bar.warp.sync 	-1;
	wmma.mma.sync.aligned.row.col.m16n16k16.f32.f32 {%f4578, %f4579, %f4580, %f4581, %f4582, %f4583, %f4584, %f4585}, {%r2, %r2, %r2, %r2, %r2, %r2, %r2, %r2}, {%r2, %r2, %r2, %r2, %r2, %r2, %r2, %r2}, {%f4570, %f4571, %f4572, %f4573, %f4574, %f4575, %f4576, %f4577};
	bar.warp.sync 	-1;
	wmma.mma.sync.aligned.row.col.m16n16k16.f32.f32 {%f4586, %f4587, %f4588, %f4589, %f4590, %f4591, %f4592, %f4593}, {%r2, %r2, %r2, %r2, %r2, %r2, %r2, %r2}, {%r2, %r2, %r2, %r2, %r2, %r2, %r2, %r2}, {%f4578, %f4579, %f4580, %f4581, %f4582, %f4583, %f4584, %f4585};
	bar.warp.sync 	-1;
	wmma.mma.sync.aligned.row.col.m16n16k16.f32.f32 {%f4594, %f4595, %f4596, %f4597, %f4598, %f4599, %f4600, %f4601}, {%r2, %r2, %r2, %r2, %r2, %r2, %r2, %r2}, {%r2, %r2, %r2, %r2, %r2, %r2, %r2, %r2}, {%f4586, %f4587, %f4588, %f4589, %f4590, %f4591, %f4592, %f4593};
	bar.warp.sync 	-1;
	wmma.mma.sync.aligned.row.col.m16n16k16.f32.f32 {%f4602, %f4603, %f4604, %f4605, %f4606, %f4607, %f4608, %f4609}, {%r2, %r2, %r2, %r2, %r2, %r2, %r2, %r2}, {%r2, %r2, %r2, %r2, %r2, %r2, %r2, %r2}, {%f4594, %f4595, %f4596, %f4597, %f4598, %f4599, %f4600, %f4601};
	bar.warp.sync 	-1;
	wmma.mma.sync.aligned.row.col.m16n16k16.f32.f32 {%f4610, %f4611, %f4612, %f4613, %f4614, %f4615, %f4616, %f4617}, {%r2, %r2, %r2, %r2, %r2, %r2, %r2, %r2}, {%r2, %r2, %r2, %r2, %r2, %r2, %r2, %r2}, {%f4602, %f4603, %f4604, %f4605, %f4606, %f4607, %f4608, %f4609};
	bar.warp.sync 	-1;
	wmma.mma.sync.aligned.row.col.m16n16k16.f32.f32 {%f4618, %f4619, %f4620, %f4621, %f4622, %f4623, %f4624, %f4625}, {%r2, %r2, %r2, %r2, %r2, %r2, %r2, %r2}, {%r2, %r2, %r2, %r2, %r2, %r2, %r2, %r2}, {%f4610, %f4611, %f4612, %f4613, %f4614, %f4615, %f4616, %f4617};
	bar.warp.sync 	-1;
	wmma.mma.sync.aligned.row.col.m16n16k16.f32.f32 {%f4626, %f4627, %f4628, %f4629, %f4630, %f4631, %f4632, %f4633}, {%r2, %r2, %r2, %r2, %r2, %r2, %r2, %r2}, {%r2, %r2, %r2, %r2, %r2, %r2, %r2, %r2}, {%f4618, %f4619, %f4620, %f4621, %f4622, %f4623, %f4624, %f4625};
	bar.warp.sync 	-1;
	wmma.mma.sync.aligned.row.col.m16n16k16.f32.f32 {%f4634, %f4635, %f4636, %f4637, %f4638, %f4639, %f4640, %f4641}, {%r2, %r2, %r2, %r2, %r2, %r2, %r2, %r2}, {%r2, %r2, %r2, %r2, %r2, %r2, %r2, %r2}, {%f4626, %f4627, %f4628, %f4629, %f4630, %f4631, %f4632, %f4633};
	bar.warp.sync 	-1;
	wmma.mma.sync.aligned.row.col.m16n16k16.f32.f32 {%f4642, %f4643, %f4644, %f4645, %f4646, %f4647, %f4648, %f4649}, {%r2, %r2, %r2, %r2, %r2, %r2, %r2, %r2}, {%r2, %r2, %r2, %r2, %r2, %r2, %r2, %r2}, {%f4634, %f4635, %f4636, %f4637, %f4638, %f4639, %f4640, %f4641};
	bar.warp.sync 	-1;
	wmma.mma.sync.aligned.row.col.m16n16k16.f32.f32 {%f4650, %f4651, %f4652, %f4653, %f4654, %f4655, %f4656, %f4657}, {%r2, %r2, %r2, %r2, %r2, %r2, %r2, %r2}, {%r2, %r2, %r2, %r2, %r2, %r2, %r2, %r2}, {%f4642, %f4643, %f4644, %f4645, %f4646, %f4647, %f4648, %f4649};
	bar.warp.sync 	-1;
	wmma.mma.sync.aligned.row.col.m16n16k16.f32.f32 {%f4658, %f4659, %f4660, %f4661, %f4662, %f4663, %f4664, %f4665}, {%r2, %r2, %r2, %r2, %r2, %r2, %r2, %r2}, {%r2, %r2, %r2, %r2, %r2, %r2, %r2, %r2}, {%f4650, %f4651, %f4652, %f4653, %f4654, %f4655, %f4656, %f4657};
	bar.warp.sync 	-1;
	wmma.mma.sync.aligned.row.col.m16n16k16.f32.f32 {%f4666, %f4667, %f4668, %f4669, %f4670, %f4671, %f4672, %f4673}, {%r2, %r2, %r2, %r2, %r2, %r2, %r2, %r2}, {%r2, %r2, %r2, %r2, %r2, %r2, %r2, %r2}, {%f4658, %f4659, %f4660, %f4661, %f4662, %f4663, %f4664, %f4665};
	bar.warp.sync 	-1;
	wmma.mma.sync.aligned.row.col.m16n16k16.f32.f32 {%f4674, %f4675, %f4676, %f4677, %f4678, %f4679, %f4680, %f4681}, {%r2, %r2, %r2, %r2, %r2, %r2, %r2, %r2}, {%r2, %r2, %r2, %r2, %r2, %r2, %r2, %r2}, {%f4666, %f4667, %f4668, %f4669, %f4670, %f4671, %f4672, %f4673};
	bar.warp.sync 	-1;
	wmma.mma.sync.aligned.row.col.m16n16k16.f32.f32 {%f4682, %f4683, %f4684, %f4685, %f4686, %f4687, %f4688, %f4689}, {%r2, %r2, %r2, %r2, %r2, %r2, %r2, %r2}, {%r2, %r2, %r2, %r2, %r2, %r2, %r2, %r2}, {%f4674, %f4675, %f4676, %f4677, %f4678, %f4679, %f4680, %f4681};
	bar.warp.sync 	-1;
	wmma.mma.sync.aligned.row.col.m16n16k16.f32.f32 {%f4690, %f4691, %f4692, %f4693, %f4694, %f4695, %f4696, %f4697}, {%r2, %r2, %r2, %r2, %r2, %r2, %r2, %r2}, {%r2, %r2, %r2, %r2, %r2, %r2, %r2, %r2}, {%f4682, %f4683, %f4684, %f4685, %f4686, %f4687, %f4688, %f4689};
	bar.warp.sync 	-1;
	wmma.mma.sync.aligned.row.col.m16n16k16.f32.f32 {%f4698, %f4699, %f4700, %f4701, %f4702, %f4703, %f4704, %f4705}, {%r2, %r2, %r2, %r2, %r2, %r2, %r2, %r2}, {%r2, %r2, %r2, %r2, %r2, %r2, %r2, %r2}, {%f4690, %f4691, %f4692, %f4693, %f4694, %f4695, %f4696, %f4697};
	bar.warp.sync 	-1;
	wmma.mma.sync.aligned.row.col.m16n16k16.f32.f32 {%f4706, %f4707, %f4708, %f4709, %f4710, %f4711, %f4712, %f4713}, {%r2, %r2, %r2, %r2, %r2, %r2, %r2, %r2}, {%r2, %r2, %r2, %r2, %r2, %r2, %r2, %r2}, {%f4698, %f4699, %f4700, %f4701, %f4702, %f4703, %f4704, %f4705};
	bar.warp.sync 	-1;
	wmma.mma.sync.aligned.row.col.m16n16k16.f32.f32 {%f4714, %f4715, %f4716, %f4717, %f4718, %f4719, %f4720, %f4721}, {%r2, %r2, %r2, %r2, %r2, %r2, %r2, %r2}, {%r2, %r2, %r2, %r2, %r2, %r2, %r2, %r2}, {%f4706, %f4707, %f4708, %f4709, %f4710, %f4711, %f4712, %f4713};
	bar.warp.sync 	-1;
	wmma.mma.sync.aligned.row.col.m16n16k16.f32.f32 {%f4722, %f4723, %f4724, %f4725, %f4726, %f4727, %f4728, %f4729}, {%r2, %r2, %r2, %r2, %r2, %r2, %r2, %r2}, {%r2, %r2, %r2, %r2, %r2, %r2, %r2, %r2}, {%f4714, %f4715, %f4716, %f4717, %f4718, %f4719, %f4720, %f4721};
	bar.warp.sync 	-1;
	wmma.mma.sync.aligned.row.col.m16n16k16.f32.f32 {%f4730, %f4731, %f4732, %f4733, %f4734, %f4735, %f4736, %f4737}, {%r2, %r2, %r2, %r2, %r2, %r2, %r2, %r2}, {%r2, %r2, %r2, %r2, %r2, %r2, %r2, %r2}, {%f4722, %f4723, %f4724, %f4725, %f4726, %f4727, %f4728, %f4729};
	bar.warp.sync 	-1;
	wmma.mma.sync.aligned.row.col.m16n16k16.f32.f32 {%f4738, %f4739, %f4740, %f4741, %f4742, %f4743, %f4744, %f4745}, {%r2, %r2, %r2, %r2, %r2, %r2, %r2, %r2}, {%r2, %r2, %r2, %r2, %r2, %r2, %r2, %r2}, {%f4730, %f4731, %f4732, %f4733, %f4734, %f4735, %f4736, %f4737};
	bar.warp.sync 	-1;
	wmma.mma.sync.aligned.row.col.m16n16k16.f32.f32 {%f4746, %f4747, %f4748, %f4749, %f4750, %f4751, %f4752, %f4753}, {%r2, %r2, %r2, %r2, %r2, %r2, %r2, %r2}, {%r2, %r2, %r2, %r2, %r2, %r2, %r2, %r2}, {%f4738, %f4739, %f4740, %f4741, %f4742, %f4743, %f4744, %f4745};
	bar.warp.sync 	-1;
	wmma.mma.sync.aligned.row.col.m16n16k16.f32.f32 {%f4754, %f4755, %f4756, %f4757, %f4758, %f4759, %f4760, %f4761}, {%r2, %r2, %r2, %r2, %r2, %r2, %r2, %r2}, {%r2, %r2, %r2, %r2, %r2, %r2, %r2, %r2}, {%f4746, %f4747, %f4748, %f4749, %f4750, %f4751, %f4752, %f4753};
	bar.warp.sync 	-1;
	wmma.mma.sync.aligned.row.col.m16n16k16.f32.f32 {%f4762, %f4763, %f4764, %f4765, %f4766, %f4767, %f4768, %f4769}, {%r2, %r2, %r2, %r2, %r2, %r2, %r2, %r2}, {%r2, %r2, %r2, %r2, %r2, %r2, %r2, %r2}, {%f4754, %f4755, %f4756, %f4757, %f4758, %f4759, %f4760, %f4761};
	bar.warp.sync 	-1;
	wmma.mma.sync.aligned.row.col.m16n16k16.f32.f32 {%f4770, %f4771, %f4772, %f4773, %f4774, %f4775, %f4776, %f4777}, {%r2, %r2, %r2, %r2, %r2, %r2, %r2, %r2}, {%r2, %r2, %r2, %r2, %r2, %r2, %r2, %r2}, {%f4762, %f4763, %f4764, %f4765, %f4766, %f4767, %f4768, %f4769};
	bar.warp.sync 	-1;
	wmma.mma.sync.aligned.row.col.m16n16k16.f32.f32 {%f4778, %f4779, %f4780, %f4781, %f4782, %f4783, %f4784, %f4785}, {%r2, %r2, %r2, %r2, %r2, %r2, %r2, %r2}, {%r2, %r2, %r2, %r2, %r2, %r2, %r2, %r2}, {%f4770, %f4771, %f4772, %f4773, %f4774, %f4775, %f4776, %f4777};
	bar.warp.sync 	-1;
	wmma.mma.sync.aligned.row.col.m16n16k16.f32.f32 {%f4786, %f4787, %f4788, %f4789, %f4790, %f4791, %f4792, %f4793}, {%r2, %r2, %r2, %r2, %r2, %r2, %r2, %r2}, {%r2, %r2, %r2, %r2, %r2, %r2, %r2, %r2}, {%f4778, %f4779, %f4780, %f4781, %f4782, %f4783, %f4784, %f4785};
	bar.warp.sync 	-1;
	wmma.mma.sync.aligned.row.col.m16n16k16.f32.f32 {%f4794, %f4795, %f4796, %f4797, %f4798, %f4799, %f4800, %f4801}, {%r2, %r2, %r2, %r2, %r2, %r2, %r2, %r2}, {%r2, %r2, %r2, %r2, %r2, %r2, %r2, %r2}, {%f4786, %f4787, %f4788, %f4789, %f4790, %f4791, %f4792, %f4793};
	bar.warp.sync 	-1;
	wmma.mma.sync.aligned.row.col.m16n16k16.f32.f32 {%f4802, %f4803, %f4804, %f4805, %f4806, %f4807, %f4808, %f4809}, {%r2, %r2, %r2, %r2, %r2, %r2, %r2, %r2}, {%r2, %r2, %r2, %r2, %r2, %r2, %r2, %r2}, {%f4794, %f4795, %f4796, %f4797, %f4798, %f4799, %f4800, %f4801};
	bar.warp.sync 	-1;
	wmma.mma.sync.aligned.row.col.m16n16k16.f32.f32 {%f4810, %f4811, %f4812, %f4813, %f4814, %f4815, %f4816, %f4817}, {%r2, %r2, %r2, %r2, %r2, %r2, %r2, %r2}, {%r2, %r2, %r2, %r2, %r2, %r2, %r2, %r2}, {%f4802, %f4803, %f4804, %f4805, %f4806, %f4807, %f4808, %f4809};
	bar.warp.sync 	-1;
	wmma.mma.sync.aligned.row.col.m16n16k16.f32.f32 {%f4818, %f4819, %f4820, %f4821, %f4822, %f4823, %f4824, %f4825}, {%r2, %r2, %r2, %r2, %r2, %r2, %r2, %r2}, {%r2, %r2, %r2, %r2, %r2, %r2, %r2, %r2}, {%f4810, %f4811, %f4812, %f4813, %f4814, %f4815, %f4816, %f4817};
	bar.warp.sync 	-1;
	wmma.mma.sync.aligned.row.col.m16n16k16.f32.f32 {%f4826, %f4827, %f4828, %f4829, %f4830, %f4831, %f4832, %f4833}, {%r2, %r2, %r2, %r2, %r2, %r2, %r2, %r2}, {%r2, %r2, %r2, %r2, %r2, %r2, %r2, %r2}, {%f4818, %f4819, %f4820, %f4821, %f4822, %f4823, %f4824, %f4825};
	bar.warp.sync 	-1;
	wmma.mma.sync.aligned.row.col.m16n16k16.f32.f32 {%f4834, %f4835, %f4836, %f4837, %f4838, %f4839, %f4840, %f4841}, {%r2, %r2, %r2, %r2, %r2, %r2, %r2, %r2}, {%r2, %r2, %r2, %r2, %r2, %r2, %r2, %r2}, {%f4826, %f4827, %f4828, %f4829, %f4830, %f4831, %f4832, %f4833};
	bar.warp.sync 	-1;
	wmma.mma.sync.aligned.row.col.m16n16k16.f32.f32 {%f4842, %f4843, %f4844, %f4845, %f4846, %f4847, %f4848, %f4849}, {%r2, %r2, %r2, %r2, %r2, %r2, %r2, %r2}, {%r2, %r2, %r2, %r2, %r2, %r2, %r2, %r2}, {%f4834, %f4835, %f4836, %f4837, %f4838, %f4839, %f4840, %f4841};
	bar.warp.sync 	-1;
	wmma.mma.sync.aligned.row.col.m16n16k16.f32.f32 {%f4850, %f4851, %f4852, %f4853, %f4854, %f4855, %f4856, %f4857}, {%r2, %r2, %r2, %r2, %r2, %r2, %r2, %r2}, {%r2, %r2, %r2, %r2, %r2, %r2, %r2, %r2}, {%f4842, %f4843, %f4844, %f4845, %f4846, %f4847, %f4848, %f4849};
	bar.warp.sync 	-1;
	wmma.mma.sync.aligned.row.col.m16n16k16.f32.f32 {%f4858, %f4859, %f4860, %f4861, %f4862, %f4863, %f4864, %f4865}, {%r2, %r2, %r2, %r2, %r2, %r2, %r2, %r2}, {%r2, %r2, %r2, %r2, %r2, %r2, %r2, %r2}, {%f4850, %f4851, %f4852, %f4853, %f4854, %f4855, %f4856, %f4857};
	bar.warp.sync 	-1;
	wmma.mma.sync.aligned.row.col.m16n16k16.f32.f32 {%f4866, %f4867, %f4868, %f4869, %f4870, %f4871, %f4872, %f4873}, {%r2, %r2, %r2, %r2, %r2, %r2, %r2, %r2}, {%r2, %r2, %r2, %r2, %r2, %r2, %r2, %r2}, {%f4858, %f4859, %f4860, %f4861, %f4862, %f4863, %f4864, %f4865};
	bar.warp.sync 	-1;
	wmma.mma.sync.aligned.row.col.m16n16k16.f32.f32 {%f4874, %f4875, %f4876, %f4877, %f4878, %f4879, %f4880, %f4881}, {%r2, %r2, %r2, %r2, %r2, %r2, %r2, %r2}, {%r2, %r2, %r2, %r2, %r2, %r2, %r2, %r2}, {%f4866, %f4867, %f4868, %f4869, %f4870, %f4871, %f4872, %f4873};
	bar.warp.sync 	-1;
	wmma.mma.sync.aligned.row.col.m16n16k16.f32.f32 {%f4882, %f4883, %f4884, %f4885, %f4886, %f4887, %f4888, %f4889}, {%r2, %r2, %r2, %r2, %r2, %r2, %r2, %r2}, {%r2, %r2, %r2, %r2, %r2, %r2, %r2, %r2}, {%f4874, %f4875, %f4876, %f4877, %f4878, %f4879, %f4880, %f4881};
	bar.warp.sync 	-1;
	wmma.mma.sync.aligned.row.col.m16n16k16.f32.f32 {%f4890, %f4891, %f4892, %f4893, %f4894, %f4895, %f4896, %f4897}, {%r2, %r2, %r2, %r2, %r2, %r2, %r2, %r2}, {%r2, %r2, %r2, %r2, %r2, %r2, %r2, %r2}, {%f4882, %f4883, %f4884, %f4885, %f4886, %f4887, %f4888, %f4889};
	bar.warp.sync 	-1;
	wmma.mma.sync.aligned.row.col.m16n16k16.f32.f32 {%f4898, %f4899, %f4900, %f4901, %f4902, %f4903, %f4904, %f4905}, {%r2, %r2, %r2, %r2, %r2, %r2, %r2, %r2}, {%r2, %r2, %r2, %r2, %r2, %r2, %r2, %r2}, {%f4890, %f4891, %f4892, %f4893, %f4894, %f4895, %f4896, %f4897};
	bar.warp.sync 	-1;
	wmma.mma.sync.aligned.row.col.m16n16k16.f32.f32 {%f4906, %f4907, %f4908, %f4909, %f4910, %f4911, %f4912, %f4913}, {%r2, %r2, %r2, %r2, %r2, %r2, %r2, %r2}, {%r2, %r2, %r2, %r2, %r2, %r2, %r2, %r2}, {%f4898, %f4899, %f4900, %f4901, %f4902, %f4903, %f4904, %f4905};
	bar.warp.sync 	-1;
	wmma.mma.sync.aligned.row.col.m16n16k16.f32.f32 {%f4914, %f4915, %f4916, %f4917, %f4918, %f4919, %f4920, %f4921}, {%r2, %r2, %r2, %r2, %r2, %r2, %r2, %r2}, {%r2, %r2, %r2, %r2, %r2, %r2, %r2, %r2}, {%f4906, %f4907, %f4908, %f4909, %f4910, %f4911, %f4912, %f4913};
	bar.warp.sync 	-1;
	wmma.mma.sync.aligned.row.col.m16n16k16.f32.f32 {%f4922, %f4923, %f4924, %f4925, %f4926, %f4927, %f4928, %f4929}, {%r2, %r2, %r2, %r2, %r2, %r2, %r2, %r2}, {%r2, %r2, %r2, %r2, %r2, %r2, %r2, %r2}, {%f4914, %f4915, %f4916, %f4917, %f4918, %f4919, %f4920, %f4921};
	bar.warp.sync 	-1;
	wmma.mma.sync.aligned.row.col.m16n16k16.f32.f32 {%f4930, %f4931, %f4932, %f4933, %f4934, %f4935, %f4936, %f4937}, {%r2, %r2, %r2, %r2, %r2, %r2, %r2, %r2}, {%r2, %r2, %r2, %r2, %r2, %r2, %r2, %r2}, {%f4922, %f4923, %f4924, %f4925, %f4926, %f4927, %f4928, %f4929};
	bar.warp.sync 	-1;
	wmma.mma.sync.aligned.row.col.m16n16k16.f32.f32 {%f4938, %f4939, %f4940, %f4941, %f4942, %f4943, %f4944, %f4945}, {%r2, %r2, %r2, %r2, %r2, %r2, %r2, %r2}, {%r2, %r2, %r2, %r2, %r2, %r2, %r2, %r2}, {%f4930, %f4931, %f4932, %f4933, %f4934, %f4935, %f4936, %f4937};
	bar.warp.sync 	-1;
	wmma.mma.sync.aligned.row.col.m16n16k16.f32.f32 {%f4946, %f4947, %f4948, %f4949, %f4950, %f4951, %f4952, %f4953}, {%r2, %r2, %r2, %r2, %r2, %r2, %r2, %r2}, {%r2, %r2, %r2, %r2, %r2, %r2, %r2, %r2}, {%f4938, %f4939, %f4940, %f4941, %f4942, %f4943, %f4944, %f4945};
	bar.warp.sync 	-1;
	wmma.mma.sync.aligned.row.col.m16n16k16.f32.f32 {%f4954, %f4955, %f4956, %f4957, %f4958, %f4959, %f4960, %f4961}, {%r2, %r2, %r2, %r2, %r2, %r2, %r2, %r2}, {%r2, %r2, %r2, %r2, %r2, %r2, %r2, %r2}, {%f4946, %f4947, %f4948, %f4949, %f4950, %f4951, %f4952, %f4953};
	bar.warp.sync 	-1;
	wmma.mma.sync.aligned.row.col.m16n16k16.f32.f32 {%f4962, %f4963, %f4964, %f4965, %f4966, %f4967, %f4968, %f4969}, {%r2, %r2, %r2, %r2, %r2, %r2, %r2, %r2}, {%r2, %r2, %r2, %r2, %r2, %r2, %r2, %r2}, {%f4954, %f4955, %f4956, %f4957, %f4958, %f4959, %f4960, %f4961};
	bar.warp.sync 	-1;
	wmma.mma.sync.aligned.row.col.m16n16k16.f32.f32 {%f4970, %f4971, %f4972, %f4973, %f4974, %f4975, %f4976, %f4977}, {%r2, %r2, %r2, %r2, %r2, %r2, %r2, %r2}, {%r2, %r2, %r2, %r2, %r2, %r2, %r2, %r2}, {%f4962, %f4963, %f4964, %f4965, %f4966, %f4967, %f4968, %f4969};
	bar.warp.sync 	-1;
	wmma.mma.sync.aligned.row.col.m16n16k16.f32.f32 {%f4978, %f4979, %f4980, %f4981, %f4982, %f4983, %f4984, %f4985}, {%r2, %r2, %r2, %r2, %r2, %r2, %r2, %r2}, {%r2, %r2, %r2, %r2, %r2, %r2, %r2, %r2}, {%f4970, %f4971, %f4972, %f4973, %f4974, %f4975, %f4976, %f4977};
	bar.warp.sync 	-1;
	wmma.mma.sync.aligned.row.col.m16n16k16.f32.f32 {%f4986, %f4987, %f4988, %f4989, %f4990, %f4991, %f4992, %f4993}, {%r2, %r2, %r2, %r2, %r2, %r2, %r2, %r2}, {%r2, %r2, %r2, %r2, %r2, %r2, %r2, %r2}, {%f4978, %f4979, %f4980, %f4981, %f4982, %f4983, %f4984, %f4985};
	bar.warp.sync 	-1;
	wmma.mma.sync.aligned.row.col.m16n16k16.f32.f32 {%f4994, %f4995, %f4996, %f4997, %f4998, %f4999, %f5000, %f5001}, {%r2, %r2, %r2, %r2, %r2, %r2, %r2, %r2}, {%r2, %r2, %r2, %r2, %r2, %r2, %r2, %r2}, {%f4986, %f4987, %f4988, %f4989, %f4990, %f4991, %f4992, %f4993};
	bar.warp.sync 	-1;
	wmma.mma.sync.aligned.row.col.m16n16k16.f32.f32 {%f5002, %f5003, %f5004, %f5005, %f5006, %f5007, %f5008, %f5009}, {%r2, %r2, %r2, %r2, %r2, %r2, %r2, %r2}, {%r2, %r2, %r2, %r2, %r2, %r2, %r2, %r2}, {%f4994, %f4995, %f4996, %f4997, %f4998, %f4999, %f5000, %f5001};
	bar.warp.sync 	-1;
	wmma.mma.sync.aligned.row.col.m16n16k16.f32.f32 {%f5010, %f5011, %f5012, %f5013, %f5014, %f5015, %f5016, %f5017}, {%r2, %r2, %r2, %r2, %r2, %r2, %r2, %r2}, {%r2, %r2, %r2, %r2, %r2, %r2, %r2, %r2}, {%f5002, %f5003, %f5004, %f5005, %f5006, %f5007, %f5008, %f5009};
	bar.warp.sync 	-1;
	wmma.mma.sync.aligned.row.col.m16n16k16.f32.f32 {%f5018, %f5019, %f5020, %f5021, %f5022, %f5023, %f5024, %f5025}, {%r2, %r2, %r2, %r2, %r2, %r2, %r2, %r2}, {%r2, %r2, %r2, %r2, %r2, %r2, %r2, %r2}, {%f5010, %f5011, %f5012, %f5013, %f5014, %f5015, %f5016, %f5017};
	bar.warp.sync 	-1;
	wmma.mma.sync.aligned.row.col.m16n16k16.f32.f32 {%f5026, %f5027, %f5028, %f5029, %f5030, %f5031, %f5032, %f5033}, {%r2, %r2, %r2, %r2, %r2, %r2, %r2, %r2}, {%r2, %r2, %r2, %r2, %r2, %r2, %r2, %r2}, {%f5018, %f5019, %f5020, %f5021, %f5022, %f5023, %f5024, %f5025};
	bar.warp.sync 	-1;
	wmma.mma.sync.aligned.row.col.m16n16k16.f32.f32 {%f5034, %f5035, %f5036, %f5037, %f5038, %f5039, %f5040, %f5041}, {%r2, %r2, %r2, %r2, %r2, %r2, %r2, %r2}, {%r2, %r2, %r2, %r2, %r2, %r2, %r2, %r2}, {%f5026, %f5027, %f5028, %f5029, %f5030, %f5031, %f5032, %f5033};
	bar.warp.sync 	-1;
	wmma.mma.sync.aligned.row.col.m16n16k16.f32.f32 {%f5042, %f5043, %f5044, %f5045, %f5046, %f5047, %f5048, %f5049}, {%r2, %r2, %r2, %r2, %r2, %r2, %r2, %r2}, {%r2, %r2, %r2, %r2, %r2, %r2, %r2, %r2}, {%f5034, %f5035, %f5036, %f5037, %f5038, %f5039, %f5040, %f5041};
	bar.warp.sync 	-1;
	wmma.mma.sync.aligned.row.col.m16n16k16.f32.f32 {%f5050, %f5051, %f5052, %f5053, %f5054, %f5055, %f5056, %f5057}, {%r2, %r2, %r2, %r2, %r2, %r2, %r2, %r2}, {%r2, %r2, %r2, %r2, %r2, %r2, %r2, %r2}, {%f5042, %f5043, %f5044, %f5045, %f5046, %f5047, %f5048, %f5049};
	bar.warp.sync 	-1;
	wmma.mma.sync.aligned.row.col.m16n16k16.f32.f32 {%f5058, %f5059, %f5060, %f5061, %f5062, %f5063, %f5064, %f5065}, {%r2, %r2, %r2, %r2, %r2, %r2, %r2, %r2}, {%r2, %r2, %r2, %r2, %r2, %r2, %r2, %r2}, {%f5050, %f5051, %f5052, %f5053, %f5054, %f5055, %f5056, %f5057};
	bar.warp.sync 	-1;
	wmma.mma.sync.aligned.row.col.m16n16k16.f32.f32 {%f5066, %f5067, %f5068, %f5069, %f5070, %f5071, %f5072, %f5073}, {%r2, %r2, %r2, %r2, %r2, %r2, %r2, %r2}, {%r2, %r2, %r2, %r2, %r2, %r2, %r2, %r2}, {%f5058, %f5059, %f5060, %f5061, %f5062, %f5063, %f5064, %f5065};
	bar.warp.sync 	-1;
	wmma.mma.sync.aligned.row.col.m16n16k16.f32.f32 {%f5074, %f5075, %f5076, %f5077, %f5078, %f5079, %f5080, %f5081}, {%r2, %r2, %r2, %r2, %r2, %r2, %r2, %r2}, {%r2, %r2, %r2, %r2, %r2, %r2, %r2, %r2}, {%f5066, %f5067, %f5068, %f5069, %f5070, %f5071, %f5072, %f5073};
	bar.warp.sync 	-1;
	wmma.mma.sync.aligned.row.col.m16n16k16.f32.f32 {%f5082, %f5083, %f5084, %f5085, %f5086, %f5087, %f5088, %f5089}, {%r2, %r2, %r2, %r2, %r2, %r2, %r2, %r2}, {%r2, %r2, %r2, %r2, %r2, %r2, %r2, %r2}, {%f5074, %f5075, %f5076, %f5077, %f5078, %f5079, %f5080, %f5081};
	bar.warp.sync 	-1;
	wmma.mma.sync.aligned.row.col.m16n16k16.f32.f32 {%f5090, %f5091, %f5092, %f5093, %f5094, %f5095, %f5096, %f5097}, {%r2, %r2, %r2, %r2, %r2, %r2, %r2, %r2}, {%r2, %r2, %r2, %r2, %r2, %r2, %r2, %r2}, {%f5082, %f5083, %f5084, %f5085, %f5086, %f5087, %f5088, %f5089};
	bar.warp.sync 	-1;
	wmma.mma.sync.aligned.row.col.m16n16k16.f32.f32 {%f5098, %f5099, %f5100, %f5101, %f5102, %f5103, %f5104, %f5105}, {%r2, %r2, %r2, %r2, %r2, %r2, %r2, %r2}, {%r2, %r2, %r2, %r2, %r2, %r2, %r2, %r2}, {%f5090, %f5091, %f5092, %f5093, %f5094, %f5095, %f5096, %f5097};
	bar.warp.sync 	-1;
	wmma.mma.sync.aligned.row.col.m16n16k16.f32.f32 {%f5106, %f5107, %f5108, %f5109, %f5110, %f5111, %f5112, %f5113}, {%r2, %r2, %r2, %r2, %r2, %r2, %r2, %r2}, {%r2, %r2, %r2, %r2, %r2, %r2, %r2, %r2}, {%f5098, %f5099, %f5100, %f5101, %f5102, %f5103, %f5104, %f5105};
	bar.warp.sync 	-1;
	wmma.mma.sync.aligned.row.col.m16n16k16.f32.f32 {%f5114, %f5115, %f5116, %f5117, %f5118, %f5119, %f5120, %f5121}, {%r2, %r2, %r2, %r2, %r2, %r2, %r2, %r2}, {%r2, %r2, %r2, %r2, %r2, %r2, %r2, %r2}, {%f5106, %f5107, %f5108, %f5109, %f5110, %f5111, %f5112, %f5113};
	bar.warp.sync 	-1;
	wmma.mma.sync.aligned.row.col.m16n16k16.f32.f32 {%f5122, %f5123, %f5124, %f5125, %f5126, %f5127, %f5128, %f5129}, {%r2, %r2, %r2, %r2, %r2, %r2, %r2, %r2}, {%r2, %r2, %r2, %r2, %r2, %r2, %r2, %r2}, {%f5114, %f5115, %f5116, %f5117, %f5118, %f5119, %f5120, %f5121};
	bar.warp.sync 	-1;
	wmma.mma.sync.aligned.row.col.m16n16k16.f32.f32 {%f5130, %f5131, %f5132, %f5133, %f5134, %f5135, %f5136, %f5137}, {%r2, %r2, %r2, %r2, %r2, %r2, %r2, %r2}, {%r2, %r2, %r2, %r2, %r2, %r2, %r2, %r2}, {%f5122, %f5123, %f5124, %f5125, %f5126, %f5127, %f5128, %f5129};
	bar.warp.sync 	-1;
	wmma.mma.sync.aligned.row.col.m16n16k16.f32.f32 {%f5138, %f5139, %f5140, %f5141, %f5142, %f5143, %f5144, %f5145}, {%r2, %r2, %r2, %r2, %r2, %r2, %r2, %r2}, {%r2, %r2, %r2, %r2, %r2, %r2, %r2, %r2}, {%f5130, %f5131, %f5132, %f5133, %f5134, %f5135, %f5136, %f5137};
	bar.warp.sync 	-1;
	wmma.mma.sync.aligned.row.col.m16n16k16.f32.f32 {%f5146, %f5147, %f5148, %f5149, %f5150, %f5151, %f5152, %f5153}, {%r2, %r2, %r2, %r2, %r2, %r2, %r2, %r2}, {%r2, %r2, %r2, %r2, %r2, %r2, %r2, %r2}, {%f5138, %f5139, %f5140, %f5141, %f5142, %f5143, %f5144, %f5145};
	bar.warp.sync 	-1;
	wmma.mma.sync.aligned.row.col.m16n16k16.f32.f32 {%f5154, %f5155, %f5156, %f5157, %f5158, %f5159, %f5160, %f5161}, {%r2, %r2, %r2, %r2, %r2, %r2, %r2, %r2}, {%r2, %r2, %r2, %r2, %r2, %r2, %r2, %r2}, {%f5146, %f5147, %f5148, %f5149, %f5150, %f5151, %f5152, %f5153};
	bar.warp.sync 	-1;
	wmma.mma.sync.aligned.row.col.m16n16k16.f32.f32 {%f5162, %f5163, %f5164, %f5165, %f5166, %f5167, %f5168, %f5169}, {%r2, %r2, %r2, %r2, %r2, %r2, %r2, %r2}, {%r2, %r2, %r2, %r2, %r2, %r2, %r2, %r2}, {%f5154, %f5155, %f5156, %f5157, %f5158, %f5159, %f5160, %f5161};
	bar.warp.sync 	-1;
	wmma.mma.sync.aligned.row.col.m16n16k16.f32.f32 {%f5170, %f5171, %f5172, %f5173, %f5174, %f5175, %f5176, %f5177}, {%r2, %r2, %r2, %r2, %r2, %r2, %r2, %r2}, {%r2, %r2, %r2, %r2, %r2, %r2, %r2, %r2}, {%f5162, %f5163, %f5164, %f5165, %f5166, %f5167, %f5168, %f5169};
	bar.warp.sync 	-1;
	wmma.mma.sync.aligned.row.col.m16n16k16.f32.f32 {%f5178, %f5179, %f5180, %f5181, %f5182, %f5183, %f5184, %f5185}, {%r2, %r2, %r2, %r2, %r2, %r2, %r2, %r2}, {%r2, %r2, %r2, %r2, %r2, %r2, %r2, %r2}, {%f5170, %f5171, %f5172, %f5173, %f5174, %f5175, %f5176, %f5177};
	bar.warp.sync 	-1;
	wmma.mma.sync.aligned.row.col.m16n16k16.f32.f32 {%f5186, %f5187, %f5188, %f5189, %f5190, %f5191, %f5192, %f5193}, {%r2, %r2, %r2, %r2, %r2, %r2, %r2, %r2}, {%r2, %r2, %r2, %r2, %r2, %r2, %r2, %r2}, {%f5178, %f5179, %f5180, %f5181, %f5182, %f5183, %f5184, %f5185};
	bar.warp.sync 	-1;
	wmma.mma.sync.aligned.row.col.m16n16k16.f32.f32 {%f5194, %f5195, %f5196, %f5197, %f5198, %f5199, %f5200, %f5201}, {%r2, %r2, %r2, %r2, %r2, %r2, %r2, %r2}, {%r2, %r2, %r2, %r2, %r2, %r2, %r2, %r2}, {%f5186, %f5187, %f5188, %f5189, %f5190, %f5191, %f5192, %f5193};
	bar.warp.sync 	-1;
	wmma.mma.sync.aligned.row.col.m16n16k16.f32.f32 {%f5202, %f5203, %f5204, %f5205, %f5206, %f5207, %f5208, %f5209}, {%r2, %r2, %r2, %r2, %r2, %r2, %r2, %r2}, {%r2, %r2, %r2, %r2, %r2, %r2, %r2, %r2}, {%f5194, %f5195, %f5196, %f5197, %f5198, %f5199, %f5200, %f5201};
	bar.warp.sync 	-1;
	wmma.mma.sync.aligned.row.col.m16n16k16.f32.f32 {%f5210, %f5211, %f5212, %f5213, %f5214, %f5215, %f5216, %f5217}, {%r2, %r2, %r2, %r2, %r2, %r2, %r2, %r2}, {%r2, %r2, %r2, %r2, %r2, %r2, %r2, %r2}, {%f5202, %f5203, %f5204, %f5205, %f5206, %f5207, %f5208, %f5209};
	bar.warp.sync 	-1;
	wmma.mma.sync.aligned.row.col.m16n16k16.f32.f32 {%f5218, %f5219, %f5220, %f5221, %f5222, %f5223, %f5224, %f5225}, {%r2, %r2, %r2, %r2, %r2, %r2, %r2, %r2}, {%r2, %r2, %r2, %r2, %r2, %r2, %r2, %r2}, {%f5210, %f5211, %f5212, %f5213, %f5214, %f5215, %f5216, %f5217};
	bar.warp.sync 	-1;
	wmma.mma.sync.aligned.row.col.m16n16k16.f32.f32 {%f5226, %f5227, %f5228, %f5229, %f5230, %f5231, %f5232, %f5233}, {%r2, %r2, %r2, %r2, %r2, %r2, %r2, %r2}, {%r2, %r2, %r2, %r2, %r2, %r2, %r2, %r2}, {%f5218, %f5219, %f5220, %f5221, %f5222, %f5223, %f5224, %f5225};
	bar.warp.sync 	-1;
	wmma.mma.sync.aligned.row.col.m16n16k16.f32.f32 {%f5234, %f5235, %f5236, %f5237, %f5238, %f5239, %f5240, %f5241}, {%r2, %r2, %r2, %r2, %r2, %r2, %r2, %r2}, {%r2, %r2, %r2, %r2, %r2, %r2, %r2, %r2}, {%f5226, %f5227, %f5228, %f5229, %f5230, %f5231, %f5232, %f5233};
	bar.warp.sync 	-1;
	wmma.mma.sync.aligned.row.col.m16n16k16.f32.f32 {%f5242, %f5243, %f5244, %f5245, %f5246, %f5247, %f5248, %f5249}, {%r2, %r2, %r2, %r2, %r2, %r2, %r2, %r2}, {%r2, %r2, %r2, %r2, %r2, %r2, %r2, %r2}, {%f5234, %f5235, %f5236, %f5237, %f5238, %f5239, %f5240, %f5241};
	bar.warp.sync 	-1;
	wmma.mma.sync.aligned.row.col.m16n16k16.f32.f32 {%f5250, %f5251, %f5252, %f5253, %f5254, %f5255, %f5256, %f5257}, {%r2, %r2, %r2, %r2, %r2, %r2, %r2, %r2}, {%r2, %r2, %r2, %r2, %r2, %r2, %r2, %r2}, {%f5242, %f5243, %f5244, %f5245, %f5246, %f5247, %f5248, %f5249};
	bar.warp.sync 	-1;
	wmma.mma.sync.aligned.row.col.m16n16k16.f32.f32 {%f5258, %f5259, %f5260, %f5261, %f5262, %f5263, %f5264, %f5265}, {%r2, %r2, %r2, %r2, %r2, %r2, %r2, %r2}, {%r2, %r2, %r2, %r2, %r2, %r2, %r2, %r2}, {%f5250, %f5251, %f5252, %f5253, %f5254, %f5255, %f5256, %f5257};
	bar.warp.sync 	-1;
	wmma.mma.sync.aligned.row.col.m16n16k16.f32.f32 {%f5266, %f5267, %f5268, %f5269, %f5270, %f5271, %f5272, %f5273}, {%r2, %r2, %r2, %r2, %r2, %r2, %r2, %r2}, {%r2, %r2, %r2, %r2, %r2, %r2, %r2, %r2}, {%f5258, %f5259, %f5260, %f5261, %f5262, %f5263, %f5264, %f5265};
	bar.warp.sync 	-1;
	wmma.mma.sync.aligned.row.col.m16n16k16.f32.f32 {%f5274, %f5275, %f5276, %f5277, %f5278, %f5279, %f5280, %f5281}, {%r2, %r2, %r2, %r2, %r2, %r2, %r2, %r2}, {%r2, %r2, %r2, %r2, %r2, %r2, %r2, %r2}, {%f5266, %f5267, %f5268, %f5269, %f5270, %f5271, %f5272, %f5273};
	bar.warp.sync 	-1;
	wmma.mma.sync.aligned.row.col.m16n16k16.f32.f32 {%f5282, %f5283, %f5284, %f5285, %f5286, %f5287, %f5288, %f5289}, {%r2, %r2, %r2, %r2, %r2, %r2, %r2, %r2}, {%r2, %r2, %r2, %r2, %r2, %r2, %r2, %r2}, {%f5274, %f5275, %f5276, %f5277, %f5278, %f5279, %f5280, %f5281};
	bar.warp.sync 	-1;
	wmma.mma.sync.aligned.row.col.m16n16k16.f32.f32 {%f5290, %f5291, %f5292, %f5293, %f5294, %f5295, %f5296, %f5297}, {%r2, %r2, %r2, %r2, %r2, %r2, %r2, %r2}, {%r2, %r2, %r2, %r2, %r2, %r2, %r2, %r2}, {%f5282, %f5283, %f5284, %f5285, %f5286, %f5287, %f5288, %f5289};
	bar.warp.sync 	-1;
	wmma.mma.sync.aligned.row.col.m16n16k16.f32.f32 {%f5298, %f5299, %f5300, %f5301, %f5302, %f5303, %f5304, %f5305}, {%r2, %r2, %r2, %r2, %r2, %r2, %r2, %r2}, {%r2, %r2, %r2, %r2, %r2, %r2, %r2, %r2}, {%f5290, %f5291, %f5292, %f5293, %f5294, %f5295, %f5296, %f5297};
	bar.warp.sync 	-1;
	wmma.mma.sync.aligned.row.col.m16n16k16.f32.f32 {%f5306, %f5307, %f5308, %f5309, %f5310, %f5311, %f5312, %f5313}, {%r2, %r2, %r2, %r2, %r2, %r2, %r2, %r2}, {%r2, %r2, %r2, %r2, %r2, %r2, %r2, %r2}, {%f5298, %f5299, %f5300, %f5301, %f5302, %f5303, %f5304, %f5305};
	bar.warp.sync 	-1;
	wmma.mma.sync.aligned.row.col.m16n16k16.f32.f32 {%f5314, %f5315, %f5316, %f5317, %f5318, %f5319, %f5320, %f5321}, {%r2, %r2, %r2, %r2, %r2, %r2, %r2, %r2}, {%r2, %r2, %r2, %r2, %r2, %r2, %r2, %r2}, {%f5306, %f5307, %f5308, %f5309, %f5310, %f5311, %f5312, %f5313};
	bar.warp.sync 	-1;
	wmma.mma.sync.aligned.row.col.m16n16k16.f32.f32 {%f5322, %f5323, %f5324, %f5325, %f5326, %f5327, %f5328, %f5329}, {%r2, %r2, %r2, %r2, %r2, %r2, %r2, %r2}, {%r2, %r2, %r2, %r2, %r2, %r2, %r2, %r2}, {%f5314, %f5315, %f5316, %f5317, %f5318, %f5319, %f5320, %f5321};
	bar.warp.sync 	-1;
	wmma.mma.sync.aligned.row.col.m16n16k16.f32.f32 {%f5330, %f5331, %f5332, %f5333, %f5334, %f5335, %f5336, %f5337}, {%r2, %r2, %r2, %r2, %r2, %r2, %r2, %r2}, {%r2, %r2, %r2, %r2, %r2, %r2, %r2, %r2}, {%f5322, %f5323, %f5324, %f5325, %f5326, %f5327, %f5328, %f5329};
	bar.warp.sync 	-1;
	wmma.mma.sync.aligned.row.col.m16n16k16.f32.f32 {%f5338, %f5339, %f5340, %f5341, %f5342, %f5343, %f5344, %f5345}, {%r2, %r2, %r2, %r2, %r2, %r2, %r2, %r2}, {%r2, %r2, %r2, %r2, %r2, %r2, %r2, %r2}, {%f5330, %f5331, %f5332, %f5333, %f5334, %f5335, %f5336, %f5337};
	bar.warp.sync 	-1;
	wmma.mma.sync.aligned.row.col.m16n16k16.f32.f32 {%f5346, %f5347, %f5348, %f5349, %f5350, %f5351, %f5352, %f5353}, {%r2, %r2, %r2, %r2, %r2, %r2, %r2, %r2}, {%r2, %r2, %r2, %r2, %r2, %r2, %r2, %r2}, {%f5338, %f5339, %f5340, %f5341, %f5342, %f5343, %f5344, %f5345};
	bar.warp.sync 	-1;
	wmma.mma.sync.aligned.row.col.m16n16k16.f32.f32 {%f5354, %f5355, %f5356, %f5357, %f5358, %f5359, %f5360, %f5361}, {%r2, %r2, %r2, %r2, %r2, %r2, %r2, %r2}, {%r2, %r2, %r2, %r2, %r2, %r2, %r2, %r2}, {%f5346, %f5347, %f5348, %f5349, %f5350, %f5351, %f5352, %f5353};
	bar.warp.sync 	-1;
	wmma.mma.sync.aligned.row.col.m16n16k16.f32.f32 {%f5362, %f5363, %f5364, %f5365, %f5366, %f5367, %f5368, %f5369}, {%r2, %r2, %r2, %r2, %r2, %r2, %r2, %r2}, {%r2, %r2, %r2, %r2, %r2, %r2, %r2, %r2}, {%f5354, %f5355, %f5356, %f5357, %f5358, %f5359, %f5360, %f5361};
	bar.warp.sync 	-1;
	wmma.mma.sync.aligned.row.col.m16n16k16.f32.f32 {%f5370, %f5371, %f5372, %f5373, %f5374, %f5375, %f5376, %f5377}, {%r2, %r2, %r2, %r2, %r2, %r2, %r2, %r2}, {%r2, %r2, %r2, %r2, %r2, %r2, %r2, %r2}, {%f5362, %f5363, %f5364, %f5365, %f5366, %f5367, %f5368, %f5369};
	bar.warp.sync 	-1;
	wmma.mma.sync.aligned.row.col.m16n16k16.f32.f32 {%f5378, %f5379, %f5380, %f5381, %f5382, %f5383, %f5384, %f5385}, {%r2, %r2, %r2, %r2, %r2, %r2, %r2, %r2}, {%r2, %r2, %r2, %r2, %r2, %r2, %r2, %r2}, {%f5370, %f5371, %f5372, %f5373, %f5374, %f5375, %f5376, %f5377};
	bar.warp.sync 	-1;
	wmma.mma.sync.aligned.row.col.m16n16k16.f32.f32 {%f5386, %f5387, %f5388, %f5389, %f5390, %f5391, %f5392, %f5393}, {%r2, %r2, %r2, %r2, %r2, %r2, %r2, %r2}, {%r2, %r2, %r2, %r2, %r2, %r2, %r2, %r2}, {%f5378, %f5379, %f5380, %f5381, %f5382, %f5383, %f5384, %f5385};
	bar.warp.sync 	-1;
	wmma.mma.sync.aligned.row.col.m16n16k16.f32.f32 {%f5394, %f5395, %f5396, %f5397, %f5398, %f5399, %f5400, %f5401}, {%r2, %r2, %r2, %r2, %r2, %r2, %r2, %r2}, {%r2, %r2, %r2, %r2, %r2, %r2, %r2, %r2}, {%f5386, %f5387, %f5388, %f5389, %f5390, %f5391, %f5392, %f5393};
	bar.warp.sync 	-1;
	wmma.mma.sync.aligned.row.col.m16n16k16.f32.f32 {%f5402, %f5403, %f5404, %f5405, %f5406, %f5407, %f5408, %f5409}, {%r2, %r2, %r2, %r2, %r2, %r2, %r2, %r2}, {%r2, %r2, %r2, %r2, %r2, %r2, %r2, %r2}, {%f5394, %f5395, %f5396, %f5397, %f5398, %f5399, %f5400, %f5401};
	bar.warp.sync 	-1;
	wmma.mma.sync.aligned.row.col.m16n16k16.f32.f32 {%f5410, %f5411, %f5412, %f5413, %f5414, %f5415, %f5416, %f5417}, {%r2, %r2, %r2, %r2, %r2, %r2, %r2, %r2}, {%r2, %r2, %r2, %r2, %r2, %r2, %r2, %r2}, {%f5402, %f5403, %f5404, %f5405, %f5406, %f5407, %f5408, %f5409};
	bar.warp.sync 	-1;
	wmma.mma.sync.aligned.row.col.m16n16k16.f32.f32 {%f5418, %f5419, %f5420, %f5421, %f5422, %f5423, %f5424, %f5425}, {%r2, %r2, %r2, %r2, %r2, %r2, %r2, %r2}, {%r2, %r2, %r2, %r2, %r2, %r2, %r2, %r2}, {%f5410, %f5411, %f5412, %f5413, %f5414, %f5415, %f5416, %f5417};
	bar.warp.sync 	-1;
	wmma.mma.sync.aligned.row.col.m16n16k16.f32.f32 {%f5426, %f5427, %f5428, %f5429, %f5430, %f5431, %f5432, %f5433}, {%r2, %r2, %r2, %r2, %r2, %r2, %r2, %r2}, {%r2, %r2, %r2, %r2, %r2, %r2, %r2, %r2}, {%f5418, %f5419, %f5420, %f5421, %f5422, %f5423, %f5424, %f5425};
	bar.warp.sync 	-1;
	wmma.mma.sync.aligned.row.col.m16n16k16.f32.f32 {%f5434, %f5435, %f5436, %f5437, %f5438, %f5439, %f5440, %f5441}, {%r2, %r2, %r2, %r2, %r2, %r2, %r2, %r2}, {%r2, %r2, %r2, %r2, %r2, %r2, %r2, %r2}, {%f5426, %f5427, %f5428, %f5429, %f5430, %f5431, %f5432, %f5433};
	bar.warp.sync 	-1;
	wmma.mma.sync.aligned.row.col.m16n16k16.f32.f32 {%f5442, %f5443, %f5444, %f5445, %f5446, %f5447, %f5448, %f5449}, {%r2, %r2, %r2, %r2, %r2, %r2, %r2, %r2}, {%r2, %r2, %r2, %r2, %r2, %r2, %r2, %r2}, {%f5434, %f5435, %f5436, %f5437, %f5438, %f5439, %f5440, %f5441};
	bar.warp.sync 	-1;
	wmma.mma.sync.aligned.row.col.m16n16k16.f32.f32 {%f5450, %f5451, %f5452, %f5453, %f5454, %f5455, %f5456, %f5457}, {%r2, %r2, %r2, %r2, %r2, %r2, %r2, %r2}, {%r2, %r2, %r2, %r2, %r2, %r2, %r2, %r2}, {%f5442, %f5443, %f5444, %f5445, %f5446, %f5447, %f5448, %f5449};
	bar.warp.sync 	-1;
	wmma.mma.sync.aligned.row.col.m16n16k16.f32.f32 {%f5458, %f5459, %f5460, %f5461, %f5462, %f5463, %f5464, %f5465}, {%r2, %r2, %r2, %r2, %r2, %r2, %r2, %r2}, {%r2, %r2, %r2, %r2, %r2, %r2, %r2, %r2}, {%f5450, %f5451, %f5452, %f5453, %f5454, %f5455, %f5456, %f5457};
	bar.warp.sync 	-1;
	wmma.mma.sync.aligned.row.col.m16n16k16.f32.f32 {%f5466, %f5467, %f5468, %f5469, %f5470, %f5471, %f5472, %f5473}, {%r2, %r2, %r2, %r2, %r2, %r2, %r2, %r2}, {%r2, %r2, %r2, %r2, %r2, %r2, %r2, %r2}, {%f5458, %f5459, %f5460, %f5461, %f5462, %f5463, %f5464, %f5465};
	bar.warp.sync 	-1;
	wmma.mma.sync.aligned.row.col.m16n16k16.f32.f32 {%f5474, %f5475, %f5476, %f5477, %f5478, %f5479, %f5480, %f5481}, {%r2, %r2, %r2, %r2, %r2, %r2, %r2, %r2}, {%r2, %r2, %r2, %r2, %r2, %r2, %r2, %r2}, {%f5466, %f5467, %f5468, %f5469, %f5470, %f5471, %f5472, %f5473};
	bar.warp.sync 	-1;
	wmma.mma.sync.aligned.row.col.m16n16k16.f32.f32 {%f5482, %f5483, %f5484, %f5485, %f5486, %f5487, %f5488, %f5489}, {%r2, %r2, %r2, %r2, %r2, %r2, %r2, %r2}, {%r2, %r2, %r2, %r2, %r2, %r2, %r2, %r2}, {%f5474, %f5475, %f5476, %f5477, %f5478, %f5479, %f5480, %f5481};
	bar.warp.sync 	-1;
	wmma.mma.sync.aligned.row.col.m16n16k16.f32.f32 {%f5490, %f5491, %f5492, %f5493, %f5494, %f5495, %f5496, %f5497}, {%r2, %r2, %r2, %r2, %r2, %r2, %r2, %r2}, {%r2, %r2, %r2, %r2, %r2, %r2, %r2, %r2}, {%f5482, %f5483, %f5484, %f5485, %f5486, %f5487, %f5488, %f5489};
	bar.warp.sync 	-1;
	wmma.mma.sync.aligned.row.col.m16n16k16.f32.f32 {%f5498, %f5499, %f5500, %f5501, %f5502, %f5503, %f5504, %f5505}, {%r2, %r2, %r2, %r2, %r2, %r2, %r2, %r2}, {%r2, %r2, %r2, %r2, %r2, %r2, %r2, %r2}, {%f5490, %f5491, %f5492, %f5493, %f5494, %f5495, %f5496, %f5497};
	bar.warp.sync 	-1;
	wmma.mma.sync.aligned.row.col.m16n16k16.f32.f32 {%f5506, %f5507, %f5508, %f5509, %f5510, %f5511, %f5512, %f5513}, {%r2, %r2, %r2, %r2, %r2, %r2, %r2, %r2}, {%r2, %r2, %r2, %r2, %r2, %r2, %r2, %r2}, {%f5498, %f5499, %f5500, %f5501, %f5502, %f5503, %f5504, %f5505};
	bar.warp.sync 	-1;
	wmma.mma.sync.aligned.row.col.m16n16k16.f32.f32 {%f5514, %f5515, %f5516, %f5517, %f5518, %f5519, %f5520, %f5521}, {%r2, %r2, %r2, %r2, %r2, %r2, %r2, %r2}, {%r2, %r2, %r2, %r2, %r2, %r2, %r2, %r2}, {%f5506, %f5507, %f5508, %f5509, %f5510, %f5511, %f5512, %f5513};
	bar.warp.sync 	-1;
	wmma.mma.sync.aligned.row.col.m16n16k16.f32.f32 {%f5522, %f5523, %f5524, %f5525, %f5526, %f5527, %f5528, %f5529}, {%r2, %r2, %r2, %r2, %r2, %r2, %r2, %r2}, {%r2, %r2, %r2, %r2, %r2, %r2, %r2, %r2}, {%f5514, %f5515, %f5516, %f5517, %f5518, %f5519, %f5520, %f5521};
	bar.warp.sync 	-1;
	wmma.mma.sync.aligned.row.col.m16n16k16.f32.f32 {%f5530, %f5531, %f5532, %f5533, %f5534, %f5535, %f5536, %f5537}, {%r2, %r2, %r2, %r2, %r2, %r2, %r2, %r2}, {%r2, %r2, %r2, %r2, %r2, %r2, %r2, %r2}, {%f5522, %f5523, %f5524, %f5525, %f5526, %f5527, %f5528, %f5529};
	bar.warp.sync 	-1;
	wmma.mma.sync.aligned.row.col.m16n16k16.f32.f32 {%f5538, %f5539, %f5540, %f5541, %f5542, %f5543, %f5544, %f5545}, {%r2, %r2, %r2, %r2, %r2, %r2, %r2, %r2}, {%r2, %r2, %r2, %r2, %r2, %r2, %r2, %r2}, {%f5530, %f5531, %f5532, %f5533, %f5534, %f5535, %f5536, %f5537};
	bar.warp.sync 	-1;
	wmma.mma.sync.aligned.row.col.m16n16k16.f32.f32 {%f5546, %f5547, %f5548, %f5549, %f5550, %f5551, %f5552, %f5553}, {%r2, %r2, %r2, %r2, %r2, %r2, %r2, %r2}, {%r2, %r2, %r2, %r2, %r2, %r2, %r2, %r2}, {%f5538, %f5539, %f5540, %f5541, %f5542, %f5543, %f5544, %f5545};
	bar.warp.sync 	-1;
	wmma.mma.sync.aligned.row.col.m16n16k16.f32.f32 {%f5554, %f5555, %f5556, %f5557, %f5558, %f5559, %f5560, %f5561}, {%r2, %r2, %r2, %r2, %r2, %r2, %r2, %r2}, {%r2, %r2, %r2, %r2, %r2, %r2, %r2, %r2}, {%f5546, %f5547, %f5548, %f5549, %f5550, %f5551, %f5552, %f5553};
	bar.warp.sync 	-1;
	wmma.mma.sync.aligned.row.col.m16n16k16.f32.f32 {%f5562, %f5563, %f5564, %f5565, %f5566, %f5567, %f5568, %f5569}, {%r2, %r2, %r2, %r2, %r2, %r2, %r2, %r2}, {%r2, %r2, %r2, %r2, %r2, %r2, %r2, %r2}, {%f5554, %f5555, %f5556, %f5557, %f5558, %f5559, %f5560, %f5561};
	bar.warp.sync 	-1;
	wmma.mma.sync.aligned.row.col.m16n16k16.f32.f32 {%f5570, %f5571, %f5572, %f5573, %f5574, %f5575, %f5576, %f5577}, {%r2, %r2, %r2, %r2, %r2, %r2, %r2, %r2}, {%r2, %r2, %r2, %r2, %r2, %r2, %r2, %r2}, {%f5562, %f5563, %f5564, %f5565, %f5566, %f5567, %f5568, %f5569};
	bar.warp.sync 	-1;
	wmma.mma.sync.aligned.row.col.m16n16k16.f32.f32 {%f5578, %f5579, %f5580, %f5581, %f5582, %f5583, %f5584, %f5585}, {%r2, %r2, %r2, %r2, %r2, %r2, %r2, %r2}, {%r2, %r2, %r2, %r2, %r2, %r2, %r2, %r2}, {%f5570, %f5571, %f5572, %f5573, %f5574, %f5575, %f5576, %f5577};
	bar.warp.sync 	-1;
	wmma.mma.sync.aligned.row.col.m16n16k16.f32.f32 {%f5586, %f5587, %f5588, %f5589, %f5590, %f5591, %f5592, %f5593}, {%r2, %r2, %r2, %r2, %r2, %r2, %r2, %r2}, {%r2, %r2, %r2, %r2, %r2, %r2, %r2, %r2}, {%f5578, %f5579, %f5580, %f5581, %f5582, %f5583, %f5584, %f5585};
	bar.warp.sync 	-1;
	wmma.mma.sync.aligned.row.col.m16n16k16.f32.f32 {%f5594, %f5595, %f5596, %f5597, %f5598, %f5599, %f5600, %f5601}, {%r2, %r2, %r2, %r2, %r2, %r2, %r2, %r2}, {%r2, %r2, %r2, %r2, %r2, %r2, %r2, %r2}, {%f5586, %f5587, %f5588, %f5589, %f5590, %f5591, %f5592, %f5593};
	bar.warp.sync 	-1;
	wmma.mma.sync.aligned.row.col.m16n16k16.f32.f32 {%f5602, %f5603, %f5604, %f5605, %f5606, %f5607, %f5608, %f5609}, {%r2, %r2, %r2, %r2, %r2, %r2, %r2, %r2}, {%r2, %r2, %r2, %r2, %r2, %r2, %r2, %r2}, {%f5594, %f5595, %f5596, %f5597, %f5598, %f5599, %f5600, %f5601};
	bar.warp.sync 	-1;
	wmma.mma.sync.aligned.row.col.m16n16k16.f32.f32 {%f5610, %f5611, %f5612, %f5613, %f5614, %f5615, %f5616, %f5617}, {%r2, %r2, %r2, %r2, %r2, %r2, %r2, %r2}, {%r2, %r2, %r2, %r2, %r2, %r2, %r2, %r2}, {%f5602, %f5603, %f5604, %f5605, %f5606, %f5607, %f5608, %f5609};
	bar.warp.sync 	-1;
	wmma.mma.sync.aligned.row.col.m16n16k16.f32.f32 {%f5618, %f5619, %f5620, %f5621, %f5622, %f5623, %f5624, %f5625}, {%r2, %r2, %r2, %r2, %r2, %r2, %r2, %r2}, {%r2, %r2, %r2, %r2, %r2, %r2, %r2, %r2}, {%f5610, %f5611, %f5612, %f5613, %f5614, %f5615, %f5616, %f5617};
	bar.warp.sync 	-1;
	wmma.mma.sync.aligned.row.col.m16n16k16.f32.f32 {%f5626, %f5627, %f5628, %f5629, %f5630, %f5631, %f5632, %f5633}, {%r2, %r2, %r2, %r2, %r2, %r2, %r2, %r2}, {%r2, %r2, %r2, %r2, %r2, %r2, %r2, %r2}, {%f5618, %f5619, %f5620, %f5621, %f5622, %f5623, %f5624, %f5625};
	bar.warp.sync 	-1;
	wmma.mma.sync.aligned.row.col.m16n16k16.f32.f32 {%f5634, %f5635, %f5636, %f5637, %f5638, %f5639, %f5640, %f5641}, {%r2, %r2, %r2, %r2, %r2, %r2, %r2, %r2}, {%r2, %r2, %r2, %r2, %r2, %r2, %r2, %r2}, {%f5626, %f5627, %f5628, %f5629, %f5630, %f5631, %f5632, %f5633};
	bar.warp.sync 	-1;
	wmma.mma.sync.aligned.row.col.m16n16k16.f32.f32 {%f5642, %f5643, %f5644, %f5645, %f5646, %f5647, %f5648, %f5649}, {%r2, %r2, %r2, %r2, %r2, %r2, %r2, %r2}, {%r2, %r2, %r2, %r2, %r2, %r2, %r2, %r2}, {%f5634, %f5635, %f5636, %f5637, %f5638, %f5639, %f5640, %f5641};
	bar.warp.sync 	-1;
	wmma.mma.sync.aligned.row.col.m16n16k16.f32.f32 {%f5650, %f5651, %f5652, %f5653, %f5654, %f5655, %f5656, %f5657}, {%r2, %r2, %r2, %r2, %r2, %r2, %r2, %r2}, {%r2, %r2, %r2, %r2, %r2, %r2, %r2, %r2}, {%f5642, %f5643, %f5644, %f5645, %f5646, %f5647, %f5648, %f5649};
	bar.warp.sync 	-1;
	wmma.mma.sync.aligned.row.col.m16n16k16.f32.f32 {%f5658, %f5659, %f5660, %f5661, %f5662, %f5663, %f5664, %f5665}, {%r2, %r2, %r2, %r2, %r2, %r2, %r2, %r2}, {%r2, %r2, %r2, %r2, %r2, %r2, %r2, %r2}, {%f5650, %f5651, %f5652, %f5653, %f5654, %f5655, %f5656, %f5657};
	bar.warp.sync 	-1;
	wmma.mma.sync.aligned.row.col.m16n16k16.f32.f32 {%f5666, %f5667, %f5668, %f5669, %f5670, %f5671, %f5672, %f5673}, {%r2, %r2, %r2, %r2, %r2, %r2, %r2, %r2}, {%r2, %r2, %r2, %r2, %r2, %r2, %r2, %r2}, {%f5658, %f5659, %f5660, %f5661, %f5662, %f5663, %f5664, %f5665};
	bar.warp.sync 	-1;
	wmma.mma.sync.aligned.row.col.m16n16k16.f32.f32 {%f5674, %f5675, %f5676, %f5677, %f5678, %f5679, %f5680, %f5681}, {%r2, %r2, %r2, %r2, %r2, %r2, %r2, %r2}, {%r2, %r2, %r2, %r2, %r2, %r2, %r2, %r2}, {%f5666, %f5667, %f5668, %f5669, %f5670, %f5671, %f5672, %f5673};
	bar.warp.sync 	-1;
	wmma.mma.sync.aligned.row.col.m16n16k16.f32.f32 {%f5682, %f5683, %f5684, %f5685, %f5686, %f5687, %f5688, %f5689}, {%r2, %r2, %r2, %r2, %r2, %r2, %r2, %r2}, {%r2, %r2, %r2, %r2, %r2, %r2, %r2, %r2}, {%f5674, %f5675, %f5676, %f5677, %f5678, %f5679, %f5680, %f5681};
	bar.warp.sync 	-1;
	wmma.mma.sync.aligned.row.col.m16n16k16.f32.f32 {%f5690, %f5691, %f5692, %f5693, %f5694, %f5695, %f5696, %f5697}, {%r2, %r2, %r2, %r2, %r2, %r2, %r2, %r2}, {%r2, %r2, %r2, %r2, %r2, %r2, %r2, %r2}, {%f5682, %f5683, %f5684, %f5685, %f5686, %f5687, %f5688, %f5689};
	bar.warp.sync 	-1;
	wmma.mma.sync.aligned.row.col.m16n16k16.f32.f32 {%f5698, %f5699, %f5700, %f5701, %f5702, %f5703, %f5704, %f5705}, {%r2, %r2, %r2, %r2, %r2, %r2, %r2, %r2}, {%r2, %r2, %r2, %r2, %r2, %r2, %r2, %r2}, {%f5690, %f5691, %f5692, %f5693, %f5694, %f5695, %f5696, %f5697};
	bar.warp.sync 	-1;
	wmma.mma.sync.aligned.row.col.m16n16k16.f32.f32 {%f5706, %f5707, %f5708, %f5709, %f5710, %f5711, %f5712, %f5713}, {%r2, %r2, %r2, %r2, %r2, %r2, %r2, %r2}, {%r2, %r2, %r2, %r2, %r2, %r2, %r2, %r2}, {%f5698, %f5699, %f5700, %f5701, %f5702, %f5703, %f5704, %f5705};
	bar.warp.sync 	-1;
	wmma.mma.sync.aligned.row.col.m16n16k16.f32.f32 {%f5714, %f5715, %f5716, %f5717, %f5718, %f5719, %f5720, %f5721}, {%r2, %r2, %r2, %r2, %r2, %r2, %r2, %r2}, {%r2, %r2, %r2, %r2, %r2, %r2, %r2, %r2}, {%f5706, %f5707, %f5708, %f5709, %f5710, %f5711, %f5712, %f5713};
	bar.warp.sync 	-1;
	wmma.mma.sync.aligned.row.col.m16n16k16.f32.f32 {%f5722, %f5723, %f5724, %f5725, %f5726, %f5727, %f5728, %f5729}, {%r2, %r2, %r2, %r2, %r2, %r2, %r2, %r2}, {%r2, %r2, %r2, %r2, %r2, %r2, %r2, %r2}, {%f5714, %f5715, %f5716, %f5717, %f5718, %f5719, %f5720, %f5721};
	bar.warp.sync 	-1;
	wmma.mma.sync.aligned.row.col.m16n16k16.f32.f32 {%f5730, %f5731, %f5732, %f5733, %f5734, %f5735, %f5736, %f5737}, {%r2, %r2, %r2, %r2, %r2, %r2, %r2, %r2}, {%r2, %r2, %r2, %r2, %r2, %r2, %r2, %r2}, {%f5722, %f5723, %f5724, %f5725, %f5726, %f5727, %f5728, %f5729};
	bar.warp.sync 	-1;
	wmma.mma.sync.aligned.row.col.m16n16k16.f32.f32 {%f5738, %f5739, %f5740, %f5741, %f5742, %f5743, %f5744, %f5745}, {%r2, %r2, %r2, %r2, %r2, %r2, %r2, %r2}, {%r2, %r2, %r2, %r2, %r2, %r2, %r2, %r2}, {%f5730, %f5731, %f5732, %f5733, %f5734, %f5735, %f5736, %f5737};
	bar.warp.sync 	-1;
	wmma.mma.sync.aligned.row.col.m16n16k16.f32.f32 {%f5746, %f5747, %f5748, %f5749, %f5750, %f5751, %f5752, %f5753}, {%r2, %r2, %r2, %r2, %r2, %r2, %r2, %r2}, {%r2, %r2, %r2, %r2, %r2, %r2, %r2, %r2}, {%f5738, %f5739, %f5740, %f5741, %f5742, %f5743, %f5744, %f5745};
	bar.warp.sync 	-1;
	wmma.mma.sync.aligned.row.col.m16n16k16.f32.f32 {%f5754, %f5755, %f5756, %f5757, %f5758, %f5759, %f5760, %f5761}, {%r2, %r2, %r2, %r2, %r2, %r2, %r2, %r2}, {%r2, %r2, %r2, %r2, %r2, %r2, %r2, %r2}, {%f5746, %f5747, %f5748, %f5749, %f5750, %f5751, %f5752, %f5753};
	bar.warp.sync 	-1;
	wmma.mma.sync.aligned.row.col.m16n16k16.f32.f32 {%f5762, %f5763, %f5764, %f5765, %f5766, %f5767, %f5768, %f5769}, {%r2, %r2, %r2, %r2, %r2, %r2, %r2, %r2}, {%r2, %r2, %r2, %r2, %r2, %r2, %r2, %r2}, {%f5754, %f5755, %f5756, %f5757, %f5758, %f5759, %f5760, %f5761};
	bar.warp.sync 	-1;
	wmma.mma.sync.aligned.row.col.m16n16k16.f32.f32 {%f5770, %f5771, %f5772, %f5773, %f5774, %f5775, %f5776, %f5777}, {%r2, %r2, %r2, %r2, %r2, %r2, %r2, %r2}, {%r2, %r2, %r2, %r2, %r2, %r2, %r2, %r2}, {%f5762, %f5763, %f5764, %f5765, %f5766, %f5767, %f5768, %f5769};
	bar.warp.sync 	-1;
	wmma.mma.sync.aligned.row.col.m16n16k16.f32.f32 {%f5778, %f5779, %f5780, %f5781, %f5782, %f5783, %f5784, %f5785}, {%r2, %r2, %r2, %r2, %r2, %r2, %r2, %r2}, {%r2, %r2, %r2, %r2, %r2, %r2, %r2, %r2}, {%f5770, %f5771, %f5772, %f5773, %f5774, %f5775, %f5776, %f5777};
	bar.warp.sync 	-1;
	wmma.mma.sync.aligned.row.col.m16n16k16.f32.f32 {%f5786, %f5787, %f5788, %f5789, %f5790, %f5791, %f5792, %f5793}, {%r2, %r2, %r2, %r2, %r2, %r2, %r2, %r2}, {%r2, %r2, %r2, %r2, %r2, %r2, %r2, %r2}, {%f5778, %f5779, %f5780, %f5781, %f5782, %f5783, %f5784, %f5785};
	bar.warp.sync 	-1;
	wmma.mma.sync.aligned.row.col.m16n16k16.f32.f32 {%f5794, %f5795, %f5796, %f5797, %f5798, %f5799, %f5800, %f5801}, {%r2, %r2, %r2, %r2, %r2, %r2, %r2, %r2}, {%r2, %r2, %r2, %r2, %r2, %r2, %r2, %r2}, {%f5786, %f5787, %f5788, %f5789, %f5790, %f5791, %f5792, %f5793};
	bar.warp.sync 	-1;
	wmma.mma.sync.aligned.row.col.m16n16k16.f32.f32 {%f5802, %f5803, %f5804, %f5805, %f5806, %f5807, %f5808, %f5809}, {%r2, %r2, %r2, %r2, %r2, %r2, %r2, %r2}, {%r2, %r2, %r2, %r2, %r2, %r2, %r2, %r2}, {%f5794, %f5795, %f5796, %f5797, %f5798, %f5799, %f5800, %f5801};
	bar.warp.sync 	-1;
	wmma.mma.sync.aligned.row.col.m16n16k16.f32.f32 {%f5810, %f5811, %f5812, %f5813, %f5814, %f5815, %f5816, %f5817}, {%r2, %r2, %r2, %r2, %r2, %r2, %r2, %r2}, {%r2, %r2, %r2, %r2, %r2, %r2, %r2, %r2}, {%f5802, %f5803, %f5804, %f5805, %f5806, %f5807, %f5808, %f5809};
	bar.warp.sync 	-1;
	wmma.mma.sync.aligned.row.col.m16n16k16.f32.f32 {%f5818, %f5819, %f5820, %f5821, %f5822, %f5823, %f5824, %f5825}, {%r2, %r2, %r2, %r2, %r2, %r2, %r2, %r2}, {%r2, %r2, %r2, %r2, %r2, %r2, %r2, %r2}, {%f5810, %f5811, %f5812, %f5813, %f5814, %f5815, %f5816, %f5817};
	bar.warp.sync 	-1;
	wmma.mma.sync.aligned.row.col.m16n16k16.f32.f32 {%f5826, %f5827, %f5828, %f5829, %f5830, %f5831, %f5832, %f5833}, {%r2, %r2, %r2, %r2, %r2, %r2, %r2, %r2}, {%r2, %r2, %r2, %r2, %r2, %r2, %r2, %r2}, {%f5818, %f5819, %f5820, %f5821, %f5822, %f5823, %f5824, %f5825};
	bar.warp.sync 	-1;
	wmma.mma.sync.aligned.row.col.m16n16k16.f32.f32 {%f5834, %f5835, %f5836, %f5837, %f5838, %f5839, %f5840, %f5841}, {%r2, %r2, %r2, %r2, %r2, %r2, %r2, %r2}, {%r2, %r2, %r2, %r2, %r2, %r2, %r2, %r2}, {%f5826, %f5827, %f5828, %f5829, %f5830, %f5831, %f5832, %f5833};
	bar.warp.sync 	-1;
	wmma.mma.sync.aligned.row.col.m16n16k16.f32.f32 {%f5842, %f5843, %f5844, %f5845, %f5846, %f5847, %f5848, %f5849}, {%r2, %r2, %r2, %r2, %r2, %r2, %r2, %r2}, {%r2, %r2, %r2, %r2, %r2, %r2, %r2, %r2}, {%f5834, %f5835, %f5836, %f5837, %f5838, %f5839, %f5840, %f5841};
	bar.warp.sync 	-1;
	wmma.mma.sync.aligned.row.col.m16n16k16.f32.f32 {%f5850, %f5851, %f5852, %f5853, %f5854, %f5855, %f5856, %f5857}, {%r2, %r2, %r2, %r2, %r2, %r2, %r2, %r2}, {%r2, %r2, %r2, %r2, %r2, %r2, %r2, %r2}, {%f5842, %f5843, %f5844, %f5845, %f5846, %f5847, %f5848, %f5849};
	bar.warp.sync 	-1;
	wmma.mma.sync.aligned.row.col.m16n16k16.f32.f32 {%f5858, %f5859, %f5860, %f5861, %f5862, %f5863, %f5864, %f5865}, {%r2, %r2, %r2, %r2, %r2, %r2, %r2, %r2}, {%r2, %r2, %r2, %r2, %r2, %r2, %r2, %r2}, {%f5850, %f5851, %f5852, %f5853, %f5854, %f5855, %f5856, %f5857};
	bar.warp.sync 	-1;
	wmma.mma.sync.aligned.row.col.m16n16k16.f32.f32 {%f5866, %f5867, %f5868, %f5869, %f5870, %f5871, %f5872, %f5873}, {%r2, %r2, %r2, %r2, %r2, %r2, %r2, %r2}, {%r2, %r2, %r2, %r2, %r2, %r2, %r2, %r2}, {%f5858, %f5859, %f5860, %f5861, %f5862, %f5863, %f5864, %f5865};
	bar.warp.sync 	-1;
	wmma.mma.sync.aligned.row.col.m16n16k16.f32.f32 {%f5874, %f5875, %f5876, %f5877, %f5878, %f5879, %f5880, %f5881}, {%r2, %r2, %r2, %r2, %r2, %r2, %r2, %r2}, {%r2, %r2, %r2, %r2, %r2, %r2, %r2, %r2}, {%f5866, %f5867, %f5868, %f5869, %f5870, %f5871, %f5872, %f5873};
	bar.warp.sync 	-1;
	wmma.mma.sync.aligned.row.col.m16n16k16.f32.f32 {%f5882, %f5883, %f5884, %f5885, %f5886, %f5887, %f5888, %f5889}, {%r2, %r2, %r2, %r2, %r2, %r2, %r2, %r2}, {%r2, %r2, %r2, %r2, %r2, %r2, %r2, %r2}, {%f5874, %f5875, %f5876, %f5877, %f5878, %f5879, %f5880, %f5881};
	bar.warp.sync 	-1;
	wmma.mma.sync.aligned.row.col.m16n16k16.f32.f32 {%f5890, %f5891, %f5892, %f5893, %f5894, %f5895, %f5896, %f5897}, {%r2, %r2, %r2, %r2, %r2, %r2, %r2, %r2}, {%r2, %r2, %r2, %r2, %r2, %r2, %r2, %r2}, {%f5882, %f5883, %f5884, %f5885, %f5886, %f5887, %f5888, %f5889};
	bar.warp.sync 	-1;
	wmma.mma.sync.aligned.row.col.m16n16k16.f32.f32 {%f5898, %f5899, %f5900, %f5901, %f5902, %f5903, %f5904, %f5905}, {%r2, %r2, %r2, %r2, %r2, %r2, %r2, %r2}, {%r2, %r2, %r2, %r2, %r2, %r2, %r2, %r2}, {%f5890, %f5891, %f5892, %f5893, %f5894, %f5895, %f5896, %f5897};
	bar.warp.sync 	-1;
	wmma.mma.sync.aligned.row.col.m16n16k16.f32.f32 {%f5906, %f5907, %f5908, %f5909, %f5910, %f5911, %f5912, %f5913}, {%r2, %r2, %r2, %r2, %r2, %r2, %r2, %r2}, {%r2, %r2, %r2, %r2, %r2, %r2, %r2, %r2}, {%f5898, %f5899, %f5900, %f5901, %f5902, %f5903, %f5904, %f5905};
	bar.warp.sync 	-1;
	wmma.mma.sync.aligned.row.col.m16n16k16.f32.f32 {%f5914, %f5915, %f5916, %f5917, %f5918, %f5919, %f5920, %f5921}, {%r2, %r2, %r2, %r2, %r2, %r2, %r2, %r2}, {%r2, %r2, %r2, %r2, %r2, %r2, %r2, %r2}, {%f5906, %f5907, %f5908, %f5909, %f5910, %f5911, %f5912, %f5913};
	bar.warp.sync 	-1;
	wmma.mma.sync.aligned.row.col.m16n16k16.f32.f32 {%f5922, %f5923, %f5924, %f5925, %f5926, %f5927, %f5928, %f5929}, {%r2, %r2, %r2, %r2, %r2, %r2, %r2, %r2}, {%r2, %r2, %r2, %r2, %r2, %r2, %r2, %r2}, {%f5914, %f5915, %f5916, %f5917, %f5918, %f5919, %f5920, %f5921};
	bar.warp.sync 	-1;
	wmma.mma.sync.aligned.row.col.m16n16k16.f32.f32 {%f5930, %f5931, %f5932, %f5933, %f5934, %f5935, %f5936, %f5937}, {%r2, %r2, %r2, %r2, %r2, %r2, %r2, %r2}, {%r2, %r2, %r2, %r2, %r2, %r2, %r2, %r2}, {%f5922, %f5923, %f5924, %f5925, %f5926, %f5927, %f5928, %f5929};
	bar.warp.sync 	-1;
	wmma.mma.sync.aligned.row.col.m16n16k16.f32.f32 {%f5938, %f5939, %f5940, %f5941, %f5942, %f5943, %f5944, %f5945}, {%r2, %r2, %r2, %r2, %r2, %r2, %r2, %r2}, {%r2, %r2, %r2, %r2, %r2, %r2, %r2, %r2}, {%f5930, %f5931, %f5932, %f5933, %f5934, %f5935, %f5936, %f5937};
	bar.warp.sync 	-1;
	wmma.mma.sync.aligned.row.col.m16n16k16.f32.f32 {%f5946, %f5947, %f5948, %f5949, %f5950, %f5951, %f5952, %f5953}, {%r2, %r2, %r2, %r2, %r2, %r2, %r2, %r2}, {%r2, %r2, %r2, %r2, %r2, %r2, %r2, %r2}, {%f5938, %f5939, %f5940, %f5941, %f5942, %f5943, %f5944, %f5945};
	bar.warp.sync 	-1;
	wmma.mma.sync.aligned.row.col.m16n16k16.f32.f32 {%f5954, %f5955, %f5956, %f5957, %f5958, %f5959, %f5960, %f5961}, {%r2, %r2, %r2, %r2, %r2, %r2, %r2, %r2}, {%r2, %r2, %r2, %r2, %r2, %r2, %r2, %r2}, {%f5946, %f5947, %f5948, %f5949, %f5950, %f5951, %f5952, %f5953};
	bar.warp.sync 	-1;
	wmma.mma.sync.aligned.row.col.m16n16k16.f32.f32 {%f5962, %f5963, %f5964, %f5965, %f5966, %f5967, %f5968, %f5969}, {%r2, %r2, %r2, %r2, %r2, %r2, %r2, %r2}, {%r2, %r2, %r2, %r2, %r2, %r2, %r2, %r2}, {%f5954, %f5955, %f5956, %f5957, %f5958, %f5959, %f5960, %f5961};
	bar.warp.sync 	-1;
	wmma.mma.sync.aligned.row.col.m16n16k16.f32.f32 {%f5970, %f5971, %f5972, %f5973, %f5974, %f5975, %f5976, %f5977}, {%r2, %r2, %r2, %r2, %r2, %r2, %r2, %r2}, {%r2, %r2, %r2, %r2, %r2, %r2, %r2, %r2}, {%f5962, %f5963, %f5964, %f5965, %f5966, %f5967, %f5968, %f5969};
	bar.warp.sync 	-1;
	wmma.mma.sync.aligned.row.col.m16n16k16.f32.f32 {%f5978, %f5979, %f5980, %f5981, %f5982, %f5983, %f5984, %f5985}, {%r2, %r2, %r2, %r2, %r2, %r2, %r2, %r2}, {%r2, %r2, %r2, %r2, %r2, %r2, %r2, %r2}, {%f5970, %f5971, %f5972, %f5973, %f5974, %f5975, %f5976, %f5977};
	bar.warp.sync 	-1;
	wmma.mma.sync.aligned.row.col.m16n16k16.f32.f32 {%f5986, %f5987, %f5988, %f5989, %f5990, %f5991, %f5992, %f5993}, {%r2, %r2, %r2, %r2, %r2, %r2, %r2, %r2}, {%r2, %r2, %r2, %r2, %r2, %r2, %r2, %r2}, {%f5978, %f5979, %f5980, %f5981, %f5982, %f5983, %f5984, %f5985};
	bar.warp.sync 	-1;
	wmma.mma.sync.aligned.row.col.m16n16k16.f32.f32 {%f5994, %f5995, %f5996, %f5997, %f5998, %f5999, %f6000, %f6001}, {%r2, %r2, %r2, %r2, %r2, %r2, %r2, %r2}, {%r2, %r2, %r2, %r2, %r2, %r2, %r2, %r2}, {%f5986, %f5987, %f5988, %f5989, %f5990, %f5991, %f5992, %f5993};
	bar.warp.sync 	-1;
	wmma.mma.sync.aligned.row.col.m16n16k16.f32.f32 {%f6002, %f6003, %f6004, %f6005, %f6006, %f6007, %f6008, %f6009}, {%r2, %r2, %r2, %r2, %r2, %r2, %r2, %r2}, {%r2, %r2, %r2, %r2, %r2, %r2, %r2, %r2}, {%f5994, %f5995, %f5996, %f5997, %f5998, %f5999, %f6000, %f6001};
	bar.warp.sync 	-1;
	wmma.mma.sync.aligned.row.col.m16n16k16.f32.f32 {%f6010, %f6011, %f6012, %f6013, %f6014, %f6015, %f6016, %f6017}, {%r2, %r2, %r2, %r2, %r2, %r2, %r2, %r2}, {%r2, %r2, %r2, %r2, %r2, %r2, %r2, %r2}, {%f6002, %f6003, %f6004, %f6005, %f6006, %f6007, %f6008, %f6009};
	bar.warp.sync 	-1;
	wmma.mma.sync.aligned.row.col.m16n16k16.f32.f32 {%f6018, %f6019, %f6020, %f6021, %f6022, %f6023, %f6024, %f6025}, {%r2, %r2, %r2, %r2, %r2, %r2, %r2, %r2}, {%r2, %r2, %r2, %r2, %r2, %r2, %r2, %r2}, {%f6010, %f6011, %f6012, %f6013, %f6014, %f6015, %f6016, %f6017};
	bar.warp.sync 	-1;
	wmma.mma.sync.aligned.row.col.m16n16k16.f32.f32 {%f6026, %f6027, %f6028, %f6029, %f6030, %f6031, %f6032, %f6033}, {%r2, %r2, %r2, %r2, %r2, %r2, %r2, %r2}, {%r2, %r2, %r2, %r2, %r2, %r2, %r2, %r2}, {%f6018, %f6019, %f6020, %f6021, %f6022, %f6023, %f6024, %f6025};
	bar.warp.sync 	-1;
	wmma.mma.sync.aligned.row.col.m16n16k16.f32.f32 {%f6034, %f6035, %f6036, %f6037, %f6038, %f6039, %f6040, %f6041}, {%r2, %r2, %r2, %r2, %r2, %r2, %r2, %r2}, {%r2, %r2, %r2, %r2, %r2, %r2, %r2, %r2}, {%f6026, %f6027, %f6028, %f6029, %f6030, %f6031, %f6032, %f6033};
	bar.warp.sync 	-1;
	wmma.mma.sync.aligned.row.col.m16n16k16.f32.f32 {%f6042, %f6043, %f6044, %f6045, %f6046, %f6047, %f6048, %f6049}, {%r2, %r2, %r2, %r2, %r2, %r2, %r2, %r2}, {%r2, %r2, %r2, %r2, %r2, %r2, %r2, %r2}, {%f6034, %f6035, %f6036, %f6037, %f6038, %f6039, %f6040, %f6041};
	bar.warp.sync 	-1;
	wmma.mma.sync.aligned.row.col.m16n16k16.f32.f32 {%f6050, %f6051, %f6052, %f6053, %f6054, %f6055, %f6056, %f6057}, {%r2, %r2, %r2, %r2, %r2, %r2, %r2, %r2}, {%r2, %r2, %r2, %r2, %r2, %r2, %r2, %r2}, {%f6042, %f6043, %f6044, %f6045, %f6046, %f6047, %f6048, %f6049};
	bar.warp.sync 	-1;
	wmma.mma.sync.aligned.row.col.m16n16k16.f32.f32 {%f6058, %f6059, %f6060, %f6061, %f6062, %f6063, %f6064, %f6065}, {%r2, %r2, %r2, %r2, %r2, %r2, %r2, %r2}, {%r2, %r2, %r2, %r2, %r2, %r2, %r2, %r2}, {%f6050, %f6051, %f6052, %f6053, %f6054, %f6055, %f6056, %f6057};
	bar.warp.sync 	-1;
	wmma.mma.sync.aligned.row.col.m16n16k16.f32.f32 {%f6066, %f6067, %f6068, %f6069, %f6070, %f6071, %f6072, %f6073}, {%r2, %r2, %r2, %r2, %r2, %r2, %r2, %r2}, {%r2, %r2, %r2, %r2, %r2, %r2, %r2, %r2}, {%f6058, %f6059, %f6060, %f6061, %f6062, %f6063, %f6064, %f6065};
	bar.warp.sync 	-1;
	wmma.mma.sync.aligned.row.col.m16n16k16.f32.f32 {%f6074, %f6075, %f6076, %f6077, %f6078, %f6079, %f6080, %f6081}, {%r2, %r2, %r2, %r2, %r2, %r2, %r2, %r2}, {%r2, %r2, %r2, %r2, %r2, %r2, %r2, %r2}, {%f6066, %f6067, %f6068, %f6069, %f6070, %f6071, %f6072, %f6073};
	bar.warp.sync 	-1;
	wmma.mma.sync.aligned.row.col.m16n16k16.f32.f32 {%f6082, %f6083, %f6084, %f6085, %f6086, %f6087, %f6088, %f6089}, {%r2, %r2, %r2, %r2, %r2, %r2, %r2, %r2}, {%r2, %r2, %r2, %r2, %r2, %r2, %r2, %r2}, {%f6074, %f6075, %f6076, %f6077, %f6078, %f6079, %f6080, %f6081};
	bar.warp.sync 	-1;
	wmma.mma.sync.aligned.row.col.m16n16k16.f32.f32 {%f6090, %f6091, %f6092, %f6093, %f6094, %f6095, %f6096, %f6097}, {%r2, %r2, %r2, %r2, %r2, %r2, %r2, %r2}, {%r2, %r2, %r2, %r2, %r2, %r2, %r2, %r2}, {%f6082, %f6083, %f6084, %f6085, %f6086, %f6087, %f6088, %f6089};
	bar.warp.sync 	-1;
	wmma.mma.sync.aligned.row.col.m16n16k16.f32.f32 {%f6098, %f6099, %f6100, %f6101, %f6102, %f6103, %f6104, %f6105}, {%r2, %r2, %r2, %r2, %r2, %r2, %r2, %r2}, {%r2, %r2, %r2, %r2, %r2, %r2, %r2, %r2}, {%f6090, %f6091, %f6092, %f6093, %f6094, %f6095, %f6096, %f6097};
	bar.warp.sync 	-1;
	wmma.mma.sync.aligned.row.col.m16n16k16.f32.f32 {%f6106, %f6107, %f6108, %f6109, %f6110, %f6111, %f6112, %f6113}, {%r2, %r2, %r2, %r2, %r2, %r2, %r2, %r2}, {%r2, %r2, %r2, %r2, %r2, %r2, %r2, %r2}, {%f6098, %f6099, %f6100, %f6101, %f6102, %f6103, %f6104, %f6105};
	bar.warp.sync 	-1;
	wmma.mma.sync.aligned.row.col.m16n16k16.f32.f32 {%f6114, %f6115, %f6116, %f6117, %f6118, %f6119, %f6120, %f6121}, {%r2, %r2, %r2, %r2, %r2, %r2, %r2, %r2}, {%r2, %r2, %r2, %r2, %r2, %r2, %r2, %r2}, {%f6106, %f6107, %f6108, %f6109, %f6110, %f6111, %f6112, %f6113};
	bar.warp.sync 	-1;
	wmma.mma.sync.aligned.row.col.m16n16k16.f32.f32 {%f6122, %f6123, %f6124, %f6125, %f6126, %f6127, %f6128, %f6129}, {%r2, %r2, %r2, %r2, %r2, %r2, %r2, %r2}, {%r2, %r2, %r2, %r2, %r2, %r2, %r2, %r2}, {%f6114, %f6115, %f6116, %f6117, %f6118, %f6119, %f6120, %f6121};
	bar.warp.sync 	-1;
	wmma.mma.sync.aligned.row.col.m16n16k16.f32.f32 {%f6130, %f6131, %f6132, %f6133, %f6134, %f6135, %f6136, %f6137}, {%r2, %r2, %r2, %r2, %r2, %r2, %r2, %r2}, {%r2, %r2, %r2, %r2, %r2, %r2, %r2, %r2}, {%f6122, %f6123, %f6124, %f6125, %f6126, %f6127, %f6128, %f6129};
	bar.warp.sync 	-1;
	wmma.mma.sync.aligned.row.col.m16n16k16.f32.f32 {%f6138, %f6139, %f6140, %f6141, %f6142, %f6143, %f6144, %f6145}, {%r2, %r2, %r2, %r2, %r2, %r2, %r2, %r2}, {%r2, %r2, %r2, %r2, %r2, %r2, %r2, %r2}, {%f6130, %f6131, %f6132, %f6133, %f6134, %f6135, %f6136, %f6137};
	bar.warp.sync 	-1;
	wmma.mma.sync.aligned.row.col.m16n16k16.f32.f32 {%f6146, %f6147, %f6148, %f6149, %f6150, %f6151, %f6152, %f6153}, {%r2, %r2, %r2, %r2, %r2, %r2, %r2, %r2}, {%r2, %r2, %r2, %r2, %r2, %r2, %r2, %r2}, {%f6138, %f6139, %f6140, %f6141, %f6142, %f6143, %f6144, %f6145};
	bar.warp.sync 	-1;
	wmma.mma.sync.aligned.row.col.m16n16k16.f32.f32 {%f6154, %f6155, %f6156, %f6157, %f6158, %f6159, %f6160, %f6161}, {%r2, %r2, %r2, %r2, %r2, %r2, %r2, %r2}, {%r2, %r2, %r2, %r2, %r2, %r2, %r2, %r2}, {%f6146, %f6147, %f6148, %f6149, %f6150, %f6151, %f6152, %f6153};
	bar.warp.sync 	-1;
	wmma.mma.sync.aligned.row.col.m16n16k16.f32.f32 {%f6162, %f6163, %f6164, %f6165, %f6166, %f6167, %f6168, %f6169}, {%r2, %r2, %r2, %r2, %r2, %r2, %r2, %r2}, {%r2, %r2, %r2, %r2, %r2, %r2, %r2, %r2}, {%f6154, %f6155, %f6156, %f6157, %f6158, %f6159, %f6160, %f6161};
	bar.warp.sync 	-1;
	wmma.mma.sync.aligned.row.col.m16n16k16.f32.f32 {%f6170, %f6171, %f6172, %f6173, %f6174, %f6175, %f6176, %f6177}, {%r2, %r2, %r2, %r2, %r2, %r2, %r2, %r2}, {%r2, %r2, %r2, %r2, %r2, %r2, %r2, %r2}, {%f6162, %f6163, %f6164, %f6165, %f6166, %f6167, %f6168, %f6169};
	bar.warp.sync 	-1;
	wmma.mma.sync.aligned.row.col.m16n16k16.f32.f32 {%f6178, %f6179, %f6180, %f6181, %f6182, %f6183, %f6184, %f6185}, {%r2, %r2, %r2, %r2, %r2, %r2, %r2, %r2}, {%r2, %r2, %r2, %r2, %r2, %r2, %r2, %r2}, {%f6170, %f6171, %f6172, %f6173, %f6174, %f6175, %f6176, %f6177};
	bar.warp.sync 	-1;
	wmma.mma.sync.aligned.row.col.m16n16k16.f32.f32 {%f6186, %f6187, %f6188, %f6189, %f6190, %f6191, %f6192, %f6193}, {%r2, %r2, %r2, %r2, %r2, %r2, %r2, %r2}, {%r2, %r2, %r2, %r2, %r2, %r2, %r2, %r2}, {%f6178, %f6179, %f6180, %f6181, %f6182, %f6183, %f6184, %f6185};
	bar.warp.sync 	-1;
	wmma.mma.sync.aligned.row.col.m16n16k16.f32.f32 {%f6194, %f6195, %f6196, %f6197, %f6198, %f6199, %f6200, %f6201}, {%r2, %r2, %r2, %r2, %r2, %r2, %r2, %r2}, {%r2, %r2, %r2, %r2, %r2, %r2, %r2, %r2}, {%f6186, %f6187, %f6188, %f6189, %f6190, %f6191, %f6192, %f6193};
	bar.warp.sync 	-1;
	wmma.mma.sync.aligned.row.col.m16n16k16.f32.f32 {%f6202, %f6203, %f6204, %f6205, %f6206, %f6207, %f6208, %f6209}, {%r2, %r2, %r2, %r2, %r2, %r2, %r2, %r2}, {%r2, %r2, %r2, %r2, %r2, %r2, %r2, %r2}, {%f6194, %f6195, %f6196, %f6197, %f6198, %f6199, %f6200, %f6201};
	bar.warp.sync 	-1;
	wmma.mma.sync.aligned.row.col.m16n16k16.f32.f32 {%f6210, %f6211, %f6212, %f6213, %f6214, %f6215, %f6216, %f6217}, {%r2, %r2, %r2, %r2, %r2, %r2, %r2, %r2}, {%r2, %r2, %r2, %r2, %r2, %r2, %r2, %r2}, {%f6202, %f6203, %f6204, %f6205, %f6206, %f6207, %f6208, %f6209};
	bar.warp.sync 	-1;
	wmma.mma.sync.aligned.row.col.m16n16k16.f32.f32 {%f6218, %f6219, %f6220, %f6221, %f6222, %f6223, %f6224, %f6225}, {%r2, %r2, %r2, %r2, %r2, %r2, %r2, %r2}, {%r2, %r2, %r2, %r2, %r2, %r2, %r2, %r2}, {%f6210, %f6211, %f6212, %f6213, %f6214, %f6215, %f6216, %f6217};
	bar.warp.sync 	-1;
	wmma.mma.sync.aligned.row.col.m16n16k16.f32.f32 {%f6226, %f6227, %f6228, %f6229, %f6230, %f6231, %f6232, %f6233}, {%r2, %r2, %r2, %r2, %r2, %r2, %r2, %r2}, {%r2, %r2, %r2, %r2, %r2, %r2, %r2, %r2}, {%f6218, %f6219, %f6220, %f6221, %f6222, %f6223, %f6224, %f6225};
	bar.warp.sync 	-1;
	wmma.mma.sync.aligned.row.col.m16n16k16.f32.f32 {%f6234, %f6235, %f6236, %f6237, %f6238, %f6239, %f6240, %f6241}, {%r2, %r2, %r2, %r2, %r2, %r2, %r2, %r2}, {%r2, %r2, %r2, %r2, %r2, %r2, %r2, %r2}, {%f6226, %f6227, %f6228, %f6229, %f6230, %f6231, %f6232, %f6233};
	bar.warp.sync 	-1;
	wmma.mma.sync.aligned.row.col.m16n16k16.f32.f32 {%f6242, %f6243, %f6244, %f6245, %f6246, %f6247, %f6248, %f6249}, {%r2, %r2, %r2, %r2, %r2, %r2, %r2, %r2}, {%r2, %r2, %r2, %r2, %r2, %r2, %r2, %r2}, {%f6234, %f6235, %f6236, %f6237, %f6238, %f6239, %f6240, %f6241};
	bar.warp.sync 	-1;
	wmma.mma.sync.aligned.row.col.m16n16k16.f32.f32 {%f6250, %f6251, %f6252, %f6253, %f6254, %f6255, %f6256, %f6257}, {%r2, %r2, %r2, %r2, %r2, %r2, %r2, %r2}, {%r2, %r2, %r2, %r2, %r2, %r2, %r2, %r2}, {%f6242, %f6243, %f6244, %f6245, %f6246, %f6247, %f6248, %f6249};
	bar.warp.sync 	-1;
	wmma.mma.sync.aligned.row.col.m16n16k16.f32.f32 {%f6258, %f6259, %f6260, %f6261, %f6262, %f6263, %f6264, %f6265}, {%r2, %r2, %r2, %r2, %r2, %r2, %r2, %r2}, {%r2, %r2, %r2, %r2, %r2, %r2, %r2, %r2}, {%f6250, %f6251, %f6252, %f6253, %f6254, %f6255, %f6256, %f6257};
	bar.warp.sync 	-1;
	wmma.mma.sync.aligned.row.col.m16n16k16.f32.f32 {%f6266, %f6267, %f6268, %f6269, %f6270, %f6271, %f6272, %f6273}, {%r2, %r2, %r2, %r2, %r2, %r2, %r2, %r2}, {%r2, %r2, %r2, %r2, %r2, %r2, %r2, %r2}, {%f6258, %f6259, %f6260, %f6261, %f6262, %f6263, %f6264, %f6265};
	bar.warp.sync 	-1;
	wmma.mma.sync.aligned.row.col.m16n16k16.f32.f32 {%f6274, %f6275, %f6276, %f6277, %f6278, %f6279, %f6280, %f6281}, {%r2, %r2, %r2, %r2, %r2, %r2, %r2, %r2}, {%r2, %r2, %r2, %r2, %r2, %r2, %r2, %r2}, {%f6266, %f6267, %f6268, %f6269, %f6270, %f6271, %f6272, %f6273};
	bar.warp.sync 	-1;
	wmma.mma.sync.aligned.row.col.m16n16k16.f32.f32 {%f6282, %f6283, %f6284, %f6285, %f6286, %f6287, %f6288, %f6289}, {%r2, %r2, %r2, %r2, %r2, %r2, %r2, %r2}, {%r2, %r2, %r2, %r2, %r2, %r2, %r2, %r2}, {%f6274, %f6275, %f6276, %f6277, %f6278, %f6279, %f6280, %f6281};
	bar.warp.sync 	-1;
	wmma.mma.sync.aligned.row.col.m16n16k16.f32.f32 {%f6290, %f6291, %f6292, %f6293, %f6294, %f6295, %f6296, %f6297}, {%r2, %r2, %r2, %r2, %r2, %r2, %r2, %r2}, {%r2, %r2, %r2, %r2, %r2, %r2, %r2, %r2}, {%f6282, %f6283, %f6284, %f6285, %f6286, %f6287, %f6288, %f6289};
	bar.warp.sync 	-1;
	wmma.mma.sync.aligned.row.col.m16n16k16.f32.f32 {%f6298, %f6299, %f6300, %f6301, %f6302, %f6303, %f6304, %f6305}, {%r2, %r2, %r2, %r2, %r2, %r2, %r2, %r2}, {%r2, %r2, %r2, %r2, %r2, %r2, %r2, %r2}, {%f6290, %f6291, %f6292, %f6293, %f6294, %f6295, %f6296, %f6297};
	bar.warp.sync 	-1;
	wmma.mma.sync.aligned.row.col.m16n16k16.f32.f32 {%f6306, %f6307, %f6308, %f6309, %f6310, %f6311, %f6312, %f6313}, {%r2, %r2, %r2, %r2, %r2, %r2, %r2, %r2}, {%r2, %r2, %r2, %r2, %r2, %r2, %r2, %r2}, {%f6298, %f6299, %f6300, %f6301, %f6302, %f6303, %f6304, %f6305};
	bar.warp.sync 	-1;
	wmma.mma.sync.aligned.row.col.m16n16k16.f32.f32 {%f6314, %f6315, %f6316, %f6317, %f6318, %f6319, %f6320, %f6321}, {%r2, %r2, %r2, %r2, %r2, %r2, %r2, %r2}, {%r2, %r2, %r2, %r2, %r2, %r2, %r2, %r2}, {%f6306, %f6307, %f6308, %f6309, %f6310, %f6311, %f6312, %f6313};
	bar.warp.sync 	-1;
	wmma.mma.sync.aligned.row.col.m16n16k16.f32.f32 {%f6322, %f6323, %f6324, %f6325, %f6326, %f6327, %f6328, %f6329}, {%r2, %r2, %r2, %r2, %r2, %r2, %r2, %r2}, {%r2, %r2, %r2, %r2, %r2, %r2, %r2, %r2}, {%f6314, %f6315, %f6316, %f6317, %f6318, %f6319, %f6320, %f6321};
	bar.warp.sync 	-1;
	wmma.mma.sync.aligned.row.col.m16n16k16.f32.f32 {%f6330, %f6331, %f6332, %f6333, %f6334, %f6335, %f6336, %f6337}, {%r2, %r2, %r2, %r2, %r2, %r2, %r2, %r2}, {%r2, %r2, %r2, %r2, %r2, %r2, %r2, %r2}, {%f6322, %f6323, %f6324, %f6325, %f6326, %f6327, %f6328, %f6329};
	bar.warp.sync 	-1;
	wmma.mma.sync.aligned.row.col.m16n16k16.f32.f32 {%f6338, %f6339, %f6340, %f6341, %f6342, %f6343, %f6344, %f6345}, {%r2, %r2, %r2, %r2, %r2, %r2, %r2, %r2}, {%r2, %r2, %r2, %r2, %r2, %r2, %r2, %r2}, {%f6330, %f6331, %f6332, %f6333, %f6334, %f6335, %f6336, %f6337};
	bar.warp.sync 	-1;
	wmma.mma.sync.aligned.row.col.m16n16k16.f32.f32 {%f6346, %f6347, %f6348, %f6349, %f6350, %f6351, %f6352, %f6353}, {%r2, %r2, %r2, %r2, %r2, %r2, %r2, %r2}, {%r2, %r2, %r2, %r2, %r2, %r2, %r2, %r2}, {%f6338, %f6339, %f6340, %f6341, %f6342, %f6343, %f6344, %f6345};
	bar.warp.sync 	-1;
	wmma.mma.sync.aligned.row.col.m16n16k16.f32.f32 {%f6354, %f6355, %f6356, %f6357, %f6358, %f6359, %f6360, %f6361}, {%r2, %r2, %r2, %r2, %r2, %r2, %r2, %r2}, {%r2, %r2, %r2, %r2, %r2, %r2, %r2, %r2}, {%f6346, %f6347, %f6348, %f6349, %f6350, %f6351, %f6352, %f6353};
	bar.warp.sync 	-1;
	wmma.mma.sync.aligned.row.col.m16n16k16.f32.f32 {%f6362, %f6363, %f6364, %f6365, %f6366, %f6367, %f6368, %f6369}, {%r2, %r2, %r2, %r2, %r2, %r2, %r2, %r2}, {%r2, %r2, %r2, %r2, %r2, %r2, %r2, %r2}, {%f6354, %f6355, %f6356, %f6357, %f6358, %f6359, %f6360, %f6361};
	bar.warp.sync 	-1;
	wmma.mma.sync.aligned.row.col.m16n16k16.f32.f32 {%f6370, %f6371, %f6372, %f6373, %f6374, %f6375, %f6376, %f6377}, {%r2, %r2, %r2, %r2, %r2, %r2, %r2, %r2}, {%r2, %r2, %r2, %r2, %r2, %r2, %r2, %r2}, {%f6362, %f6363, %f6364, %f6365, %f6366, %f6367, %f6368, %f6369};
	bar.warp.sync 	-1;
	wmma.mma.sync.aligned.row.col.m16n16k16.f32.f32 {%f6378, %f6379, %f6380, %f6381, %f6382, %f6383, %f6384, %f6385}, {%r2, %r2, %r2, %r2, %r2, %r2, %r2, %r2}, {%r2, %r2, %r2, %r2, %r2, %r2, %r2, %r2}, {%f6370, %f6371, %f6372, %f6373, %f6374, %f6375, %f6376, %f6377};
	bar.warp.sync 	-1;
	wmma.mma.sync.aligned.row.col.m16n16k16.f32.f32 {%f6386, %f6387, %f6388, %f6389, %f6390, %f6391, %f6392, %f6393}, {%r2, %r2, %r2, %r2, %r2, %r2, %r2, %r2}, {%r2, %r2, %r2, %r2, %r2, %r2, %r2, %r2}, {%f6378, %f6379, %f6380, %f6381, %f6382, %f6383, %f6384, %f6385};
	bar.warp.sync 	-1;
	wmma.mma.sync.aligned.row.col.m16n16k16.f32.f32 {%f6394, %f6395, %f6396, %f6397, %f6398, %f6399, %f6400, %f6401}, {%r2, %r2, %r2, %r2, %r2, %r2, %r2, %r2}, {%r2, %r2, %r2, %r2, %r2, %r2, %r2, %r2}, {%f6386, %f6387, %f6388, %f6389, %f6390, %f6391, %f6392, %f6393};
	bar.warp.sync 	-1;
	wmma.mma.sync.aligned.row.col.m16n16k16.f32.f32 {%f6402, %f6403, %f6404, %f6405, %f6406, %f6407, %f6408, %f6409}, {%r2, %r2, %r2, %r2, %r2, %r2, %r2, %r2}, {%r2, %r2, %r2, %r2, %r2, %r2, %r2, %r2}, {%f6394, %f6395, %f6396, %f6397, %f6398, %f6399, %f6400, %f6401};
	bar.warp.sync 	-1;
	wmma.mma.sync.aligned.row.col.m16n16k16.f32.f32 {%f6410, %f6411, %f6412, %f6413, %f6414, %f6415, %f6416, %f6417}, {%r2, %r2, %r2, %r2, %r2, %r2, %r2, %r2}, {%r2, %r2, %r2, %r2, %r2, %r2, %r2, %r2}, {%f6402, %f6403, %f6404, %f6405, %f6406, %f6407, %f6408, %f6409};
	bar.warp.sync 	-1;
	wmma.mma.sync.aligned.row.col.m16n16k16.f32.f32 {%f6418, %f6419, %f6420, %f6421, %f6422, %f6423, %f6424, %f6425}, {%r2, %r2, %r2, %r2, %r2, %r2, %r2, %r2}, {%r2, %r2, %r2, %r2, %r2, %r2, %r2, %r2}, {%f6410, %f6411, %f6412, %f6413, %f6414, %f6415, %f6416, %f6417};
	bar.warp.sync 	-1;
	wmma.mma.sync.aligned.row.col.m16n16k16.f32.f32 {%f6426, %f6427, %f6428, %f6429, %f6430, %f6431, %f6432, %f6433}, {%r2, %r2, %r2, %r2, %r2, %r2, %r2, %r2}, {%r2, %r2, %r2, %r2, %r2, %r2, %r2, %r2}, {%f6418, %f6419, %f6420, %f6421, %f6422, %f6423, %f6424, %f6425};
	bar.warp.sync 	-1;
	wmma.mma.sync.aligned.row.col.m16n16k16.f32.f32 {%f6434, %f6435, %f6436, %f6437, %f6438, %f6439, %f6440, %f6441}, {%r2, %r2, %r2, %r2, %r2, %r2, %r2, %r2}, {%r2, %r2, %r2, %r2, %r2, %r2, %r2, %r2}, {%f6426, %f6427, %f6428, %f6429, %f6430, %f6431, %f6432, %f6433};
	bar.warp.sync 	-1;
	wmma.mma.sync.aligned.row.col.m16n16k16.f32.f32 {%f6442, %f6443, %f6444, %f6445, %f6446, %f6447, %f6448, %f6449}, {%r2, %r2, %r2, %r2, %r2, %r2, %r2, %r2}, {%r2, %r2, %r2, %r2, %r2, %r2, %r2, %r2}, {%f6434, %f6435, %f6436, %f6437, %f6438, %f6439, %f6440, %f6441};
	bar.warp.sync 	-1;
	wmma.mma.sync.aligned.row.col.m16n16k16.f32.f32 {%f6450, %f6451, %f6452, %f6453, %f6454, %f6455, %f6456, %f6457}, {%r2, %r2, %r2, %r2, %r2, %r2, %r2, %r2}, {%r2, %r2, %r2, %r2, %r2, %r2, %r2, %r2}, {%f6442, %f6443, %f6444, %f6445, %f6446, %f6447, %f6448, %f6449};
	bar.warp.sync 	-1;
	wmma.mma.sync.aligned.row.col.m16n16k16.f32.f32 {%f6458, %f6459, %f6460, %f6461, %f6462, %f6463, %f6464, %f6465}, {%r2, %r2, %r2, %r2, %r2, %r2, %r2, %r2}, {%r2, %r2, %r2, %r2, %r2, %r2, %r2, %r2}, {%f6450, %f6451, %f6452, %f6453, %f6454, %f6455, %f6456, %f6457};
	bar.warp.sync 	-1;
	wmma.mma.sync.aligned.row.col.m16n16k16.f32.f32 {%f6466, %f6467, %f6468, %f6469, %f6470, %f6471, %f6472, %f6473}, {%r2, %r2, %r2, %r2, %r2, %r2, %r2, %r2}, {%r2, %r2, %r2, %r2, %r2, %r2, %r2, %r2}, {%f6458, %f6459, %f6460, %f6461, %f6462, %f6463, %f6464, %f6465};
	bar.warp.sync 	-1;
	wmma.mma.sync.aligned.row.col.m16n16k16.f32.f32 {%f6474, %f6475, %f6476, %f6477, %f6478, %f6479, %f6480, %f6481}, {%r2, %r2, %r2, %r2, %r2, %r2, %r2, %r2}, {%r2, %r2, %r2, %r2, %r2, %r2, %r2, %r2}, {%f6466, %f6467, %f6468, %f6469, %f6470, %f6471, %f6472, %f6473};
	bar.warp.sync 	-1;
	wmma.mma.sync.aligned.row.col.m16n16k16.f32.f32 {%f6482, %f6483, %f6484, %f6485, %f6486, %f6487, %f6488, %f6489}, {%r2, %r2, %r2, %r2, %r2, %r2, %r2, %r2}, {%r2, %r2, %r2, %r2, %r2, %r2, %r2, %r2}, {%f6474, %f6475, %f6476, %f6477, %f6478, %f6479, %f6480, %f6481};
	bar.warp.sync 	-1;
	wmma.mma.sync.aligned.row.col.m16n16k16.f32.f32 {%f6490, %f6491, %f6492, %f6493, %f6494, %f6495, %f6496, %f6497}, {%r2, %r2, %r2, %r2, %r2, %r2, %r2, %r2}, {%r2, %r2, %r2, %r2, %r2, %r2, %r2, %r2}, {%f6482, %f6483, %f6484, %f6485, %f6486, %f6487, %f6488, %f6489};
	bar.warp.sync 	-1;
	wmma.mma.sync.aligned.row.col.m16n16k16.f32.f32 {%f6498, %f6499, %f6500, %f6501, %f6502, %f6503, %f6504, %f6505}, {%r2, %r2, %r2, %r2, %r2, %r2, %r2, %r2}, {%r2, %r2, %r2, %r2, %r2, %r2, %r2, %r2}, {%f6490, %f6491, %f6492, %f6493, %f6494, %f6495, %f6496, %f6497};
	bar.warp.sync 	-1;
	wmma.mma.sync.aligned.row.col.m16n16k16.f32.f32 {%f6506, %f6507, %f6508, %f6509, %f6510, %f6511, %f6512, %f6513}, {%r2, %r2, %r2, %r2, %r2, %r2, %r2, %r2}, {%r2, %r2, %r2, %r2, %r2, %r2, %r2, %r2}, {%f6498, %f6499, %f6500, %f6501, %f6502, %f6503, %f6504, %f6505};
	bar.warp.sync 	-1;
	wmma.mma.sync.aligned.row.col.m16n16k16.f32.f32 {%f6514, %f6515, %f6516, %f6517, %f6518, %f6519, %f6520, %f6521}, {%r2, %r2, %r2, %r2, %r2, %r2, %r2, %r2}, {%r2, %r2, %r2, %r2, %r2, %r2, %r2, %r2}, {%f6506, %f6507, %f6508, %f6509, %f6510, %f6511, %f6512, %f6513};
	bar.warp.sync 	-1;
	wmma.mma.sync.aligned.row.col.m16n16k16.f32.f32 {%f6522, %f6523, %f6524, %f6525, %f6526, %f6527, %f6528, %f6529}, {%r2, %r2, %r2, %r2, %r2, %r2, %r2, %r2}, {%r2, %r2, %r2, %r2, %r2, %r2, %r2, %r2}, {%f6514, %f6515, %f6516, %f6517, %f6518, %f6519, %f6520, %f6521};
	bar.warp.sync 	-1;
	wmma.mma.sync.aligned.row.col.m16n16k16.f32.f32 {%f6530, %f6531, %f6532, %f6533, %f6534, %f6535, %f6536, %f6537}, {%r2, %r2, %r2, %r2, %r2, %r2, %r2, %r2}, {%r2, %r2, %r2, %r2, %r2, %r2, %r2, %r2}, {%f6522, %f6523, %f6524, %f6525, %f6526, %f6527, %f6528, %f6529};
	bar.warp.sync 	-1;
	wmma.mma.sync.aligned.row.col.m16n16k16.f32.f32 {%f6538, %f6539, %f6540, %f6541, %f6542, %f6543, %f6544, %f6545}, {%r2, %r2, %r2, %r2, %r2, %r2, %r2, %r2}, {%r2, %r2, %r2, %r2, %r2, %r2, %r2, %r2}, {%f6530, %f6531, %f6532, %f6533, %f6534, %f6535, %f6536, %f6537};
	bar.warp.sync 	-1;
	wmma.mma.sync.aligned.row.col.m16n16k16.f32.f32 {%f6546, %f6547, %f6548, %f6549, %f6550, %f6551, %f6552, %f6553}, {%r2, %r2, %r2, %r2, %r2, %r2, %r2, %r2}, {%r2, %r2, %r2, %r2, %r2, %r2, %r2, %r2}, {%f6538, %f6539, %f6540, %f6541, %f6542, %f6543, %f6544, %f6545};
	bar.warp.sync 	-1;
	wmma.mma.sync.aligned.row.col.m16n16k16.f32.f32 {%f6554, %f6555, %f6556, %f6557, %f6558, %f6559, %f6560, %f6561}, {%r2, %r2, %r2, %r2, %r2, %r2, %r2, %r2}, {%r2, %r2, %r2, %r2, %r2, %r2, %r2, %r2}, {%f6546, %f6547, %f6548, %f6549, %f6550, %f6551, %f6552, %f6553};
	bar.warp.sync 	-1;
	wmma.mma.sync.aligned.row.col.m16n16k16.f32.f32 {%f6562, %f6563, %f6564, %f6565, %f6566, %f6567, %f6568, %f6569}, {%r2, %r2, %r2, %r2, %r2, %r2, %r2, %r2}, {%r2, %r2, %r2, %r2, %r2, %r2, %r2, %r2}, {%f6554, %f6555, %f6556, %f6557, %f6558, %f6559, %f6560, %f6561};
	bar.warp.sync 	-1;
	wmma.mma.sync.aligned.row.col.m16n16k16.f32.f32 {%f6570, %f6571, %f6572, %f6573, %f6574, %f6575, %f6576, %f6577}, {%r2, %r2, %r2, %r2, %r2, %r2, %r2, %r2}, {%r2, %r2, %r2, %r2, %r2, %r2, %r2, %r2}, {%f6562, %f6563, %f6564, %f6565, %f6566, %f6567, %f6568, %f6569};
	bar.warp.sync 	-1;
	wmma.mma.sync.aligned.row.col.m16n16k16.f32.f32 {%f6578, %f6579, %f6580, %f6581, %f6582, %f6583, %f6584, %f6585}, {%r2, %r2, %r2, %r2, %r2, %r2, %r2, %r2}, {%r2, %r2, %r2, %r2, %r2, %r2, %r2, %r2}, {%f6570, %f6571, %f6572, %f6573, %f6574, %f6575, %f6576, %f6577};
	bar.warp.sync 	-1;
	wmma.mma.sync.aligned.row.col.m16n16k16.f32.f32 {%f6586, %f6587, %f6588, %f6589, %f6590, %f6591, %f6592, %f6593}, {%r2, %r2, %r2, %r2, %r2, %r2, %r2, %r2}, {%r2, %r2, %r2, %r2, %r2, %r2, %r2, %r2}, {%f6578, %f6579, %f6580, %f6581, %f6582, %f6583, %f6584, %f6585};
	bar.warp.sync 	-1;
	wmma.mma.sync.aligned.row.col.m16n16k16.f32.f32 {%f6594, %f6595, %f6596, %f6597, %f6598, %f6599, %f6600, %f6601}, {%r2, %r2, %r2, %r2, %r2, %r2, %r2, %r2}, {%r2, %r2, %r2, %r2, %r2, %r2, %r2, %r2}, {%f6586, %f6587, %f6588, %f6589, %f6590, %f6591, %f6592, %f6593};
	bar.warp.sync 	-1;
	wmma.mma.sync.aligned.row.col.m16n16k16.f32.f32 {%f6602, %f6603, %f6604, %f6605, %f6606, %f6607, %f6608, %f6609}, {%r2, %r2, %r2, %r2, %r2, %r2, %r2, %r2}, {%r2, %r2, %r2, %r2, %r2, %r2, %r2, %r2}, {%f6594, %f6595, %f6596, %f6597, %f6598, %f6599, %f6600, %f6601};
	bar.warp.sync 	-1;
	wmma.mma.sync.aligned.row.col.m16n16k16.f32.f32 {%f6610, %f6611, %f6612, %f6613, %f6614, %f6615, %f6616, %f6617}, {%r2, %r2, %r2, %r2, %r2, %r2, %r2, %r2}, {%r2, %r2, %r2, %r2, %r2, %r2, %r2, %r2}, {%f6602, %f6603, %f6604, %f6605, %f6606, %f6607, %f6608, %f6609};
	bar.warp.sync 	-1;
	wmma.mma.sync.aligned.row.col.m16n16k16.f32.f32 {%f6618, %f6619, %f6620, %f6621, %f6622, %f6623, %f6624, %f6625}, {%r2, %r2, %r2, %r2, %r2, %r2, %r2, %r2}, {%r2, %r2, %r2, %r2, %r2, %r2, %r2, %r2}, {%f6610, %f6611, %f6612, %f6613, %f6614, %f6615, %f6616, %f6617};
	bar.warp.sync 	-1;
	wmma.mma.sync.aligned.row.col.m16n16k16.f32.f32 {%f6626, %f6627, %f6628, %f6629, %f6630, %f6631, %f6632, %f6633}, {%r2, %r2, %r2, %r2, %r2, %r2, %r2, %r2}, {%r2, %r2, %r2, %r2, %r2, %r2, %r2, %r2}, {%f6618, %f6619, %f6620, %f6621, %f6622, %f6623, %f6624, %f6625};
	bar.warp.sync 	-1;
	wmma.mma.sync.aligned.row.col.m16n16k16.f32.f32 {%f6634, %f6635, %f6636, %f6637, %f6638, %f6639, %f6640, %f6641}, {%r2, %r2, %r2, %r2, %r2, %r2, %r2, %r2}, {%r2, %r2, %r2, %r2, %r2, %r2, %r2, %r2}, {%f6626, %f6627, %f6628, %f6629, %f6630, %f6631, %f6632, %f6633};
	bar.warp.sync 	-1;
	wmma.mma.sync.aligned.row.col.m16n16k16.f32.f32 {%f6642, %f6643, %f6644, %f6645, %f6646, %f6647, %f6648, %f6649}, {%r2, %r2, %r2, %r2, %r2, %r2, %r2, %r2}, {%r2, %r2, %r2, %r2, %r2, %r2, %r2, %r2}, {%f6634, %f6635, %f6636, %f6637, %f6638, %f6639, %f6640, %f6641};
	bar.warp.sync 	-1;
	wmma.mma.sync.aligned.row.col.m16n16k16.f32.f32 {%f6650, %f6651, %f6652, %f6653, %f6654, %f6655, %f6656, %f6657}, {%r2, %r2, %r2, %r2, %r2, %r2, %r2, %r2}, {%r2, %r2, %r2, %r2, %r2, %r2, %r2, %r2}, {%f6642, %f6643, %f6644, %f6645, %f6646, %f6647, %f6648, %f6649};
	bar.warp.sync 	-1;
	wmma.mma.sync.aligned.row.col.m16n16k16.f32.f32 {%f6658, %f6659, %f6660, %f6661, %f6662, %f6663, %f6664, %f6665}, {%r2, %r2, %r2, %r2, %r2, %r2, %r2, %r2}, {%r2, %r2, %r2, %r2, %r2, %r2, %r2, %r2}, {%f6650, %f6651, %f6652, %f6653, %f6654, %f6655, %f6656, %f6657};
	bar.warp.sync 	-1;
	wmma.mma.sync.aligned.row.col.m16n16k16.f32.f32 {%f6666, %f6667, %f6668, %f6669, %f6670, %f6671, %f6672, %f6673}, {%r2, %r2, %r2, %r2, %r2, %r2, %r2, %r2}, {%r2, %r2, %r2, %r2, %r2, %r2, %r2, %r2}, {%f6658, %f6659, %f6660, %f6661, %f6662, %f6663, %f6664, %f6665};
	bar.warp.sync 	-1;
	wmma.mma.sync.aligned.row.col.m16n16k16.f32.f32 {%f6674, %f6675, %f6676, %f6677, %f6678, %f6679, %f6680, %f6681}, {%r2, %r2, %r2, %r2, %r2, %r2, %r2, %r2}, {%r2, %r2, %r2, %r2, %r2, %r2, %r2, %r2}, {%f6666, %f6667, %f6668, %f6669, %f6670, %f6671, %f6672, %f6673};
	bar.warp.sync 	-1;
	wmma.mma.sync.aligned.row.col.m16n16k16.f32.f32 {%f6682, %f6683, %f6684, %f6685, %f6686, %f6687, %f6688, %f6689}, {%r2, %r2, %r2, %r2, %r2, %r2, %r2, %r2}, {%r2, %r2, %r2, %r2, %r2, %r2, %r2, %r2}, {%f6674, %f6675, %f6676, %f6677, %f6678, %f6679, %f6680, %f6681};
	bar.warp.sync 	-1;
	wmma.mma.sync.aligned.row.col.m16n16k16.f32.f32 {%f6690, %f6691, %f6692, %f6693, %f6694, %f6695, %f6696, %f6697}, {%r2, %r2, %r2, %r2, %r2, %r2, %r2, %r2}, {%r2, %r2, %r2, %r2, %r2, %r2, %r2, %r2}, {%f6682, %f6683, %f6684, %f6685, %f6686, %f6687, %f6688, %f6689};
	bar.warp.sync 	-1;
	wmma.mma.sync.aligned.row.col.m16n16k16.f32.f32 {%f6698, %f6699, %f6700, %f6701, %f6702, %f6703, %f6704, %f6705}, {%r2, %r2, %r2, %r2, %r2, %r2, %r2, %r2}, {%r2, %r2, %r2, %r2, %r2, %r2, %r2, %r2}, {%f6690, %f6691, %f6692, %f6693, %f6694, %f6695, %f6696, %f6697};
	bar.warp.sync 	-1;
	wmma.mma.sync.aligned.row.col.m16n16k16.f32.f32 {%f6706, %f6707, %f6708, %f6709, %f6710, %f6711, %f6712, %f6713}, {%r2, %r2, %r2, %r2, %r2, %r2, %r2, %r2}, {%r2, %r2, %r2, %r2, %r2, %r2, %r2, %r2}, {%f6698, %f6699, %f6700, %f6701, %f6702, %f6703, %f6704, %f6705};
	bar.warp.sync 	-1;
	wmma.mma.sync.aligned.row.col.m16n16k16.f32.f32 {%f6714, %f6715, %f6716, %f6717, %f6718, %f6719, %f6720, %f6721}, {%r2, %r2, %r2, %r2, %r2, %r2, %r2, %r2}, {%r2, %r2, %r2, %r2, %r2, %r2, %r2, %r2}, {%f6706, %f6707, %f6708, %f6709, %f6710, %f6711, %f6712, %f6713};
	bar.warp.sync 	-1;
	wmma.mma.sync.aligned.row.col.m16n16k16.f32.f32 {%f6722, %f6723, %f6724, %f6725, %f6726, %f6727, %f6728, %f6729}, {%r2, %r2, %r2, %r2, %r2, %r2, %r2, %r2}, {%r2, %r2, %r2, %r2, %r2, %r2, %r2, %r2}, {%f6714, %f6715, %f6716, %f6717, %f6718, %f6719, %f6720, %f6721};
	bar.warp.sync 	-1;
	wmma.mma.sync.aligned.row.col.m16n16k16.f32.f32 {%f6730, %f6731, %f6732, %f6733, %f6734, %f6735, %f6736, %f6737}, {%r2, %r2, %r2, %r2, %r2, %r2, %r2, %r2}, {%r2, %r2, %r2, %r2, %r2, %r2, %r2, %r2}, {%f6722, %f6723, %f6724, %f6725, %f6726, %f6727, %f6728, %f6729};
	bar.warp.sync 	-1;
	wmma.mma.sync.aligned.row.col.m16n16k16.f32.f32 {%f6738, %f6739, %f6740, %f6741, %f6742, %f6743, %f6744, %f6745}, {%r2, %r2, %r2, %r2, %r2, %r2, %r2, %r2}, {%r2, %r2, %r2, %r2, %r2, %r2, %r2, %r2}, {%f6730, %f6731, %f6732, %f6733, %f6734, %f6735, %f6736, %f6737};
	bar.warp.sync 	-1;
	wmma.mma.sync.aligned.row.col.m16n16k16.f32.f32 {%f6746, %f6747, %f6748, %f6749, %f6750, %f6751, %f6752, %f6753}, {%r2, %r2, %r2, %r2, %r2, %r2, %r2, %r2}, {%r2, %r2, %r2, %r2, %r2, %r2, %r2, %r2}, {%f6738, %f6739, %f6740, %f6741, %f6742, %f6743, %f6744, %f6745};
	bar.warp.sync 	-1;
	wmma.mma.sync.aligned.row.col.m16n16k16.f32.f32 {%f6754, %f6755, %f6756, %f6757, %f6758, %f6759, %f6760, %f6761}, {%r2, %r2, %r2, %r2, %r2, %r2, %r2, %r2}, {%r2, %r2, %r2, %r2, %r2, %r2, %r2, %r2}, {%f6746, %f6747, %f6748, %f6749, %f6750, %f6751, %f6752, %f6753};
	bar.warp.sync 	-1;
	wmma.mma.sync.aligned.row.col.m16n16k16.f32.f32 {%f6762, %f6763, %f6764, %f6765, %f6766, %f6767, %f6768, %f6769}, {%r2, %r2, %r2, %r2, %r2, %r2, %r2, %r2}, {%r2, %r2, %r2, %r2, %r2, %r2, %r2, %r2}, {%f6754, %f6755, %f6756, %f6757, %f6758, %f6759, %f6760, %f6761};
	bar.warp.sync 	-1;
	wmma.mma.sync.aligned.row.col.m16n16k16.f32.f32 {%f6770, %f6771, %f6772, %f6773, %f6774, %f6775, %f6776, %f6777}, {%r2, %r2, %r2, %r2, %r2, %r2, %r2, %r2}, {%r2, %r2, %r2, %r2, %r2, %r2, %r2, %r2}, {%f6762, %f6763, %f6764, %f6765, %f6766, %f6767, %f6768, %f6769};
	bar.warp.sync 	-1;
	wmma.mma.sync.aligned.row.col.m16n16k16.f32.f32 {%f6778, %f6779, %f6780, %f6781, %f6782, %f6783, %f6784, %f6785}, {%r2, %r2, %r2, %r2, %r2, %r2, %r2, %r2}, {%r2, %r2, %r2, %r2, %r2, %r2, %r2, %r2}, {%f6770, %f6771, %f6772, %f6773, %f6774, %f6775, %f6776, %f6777};
	bar.warp.sync 	-1;
	wmma.mma.sync.aligned.row.col.m16n16k16.f32.f32 {%f6786, %f6787, %f6788, %f6789, %f6790, %f6791, %f6792, %f6793}, {%r2, %r2, %r2, %r2, %r2, %r2, %r2, %r2}, {%r2, %r2, %r2, %r2, %r2, %r2, %r2, %r2}, {%f6778, %f6779, %f6780, %f6781, %f6782, %f6783, %f6784, %f6785};
	bar.warp.sync 	-1;
	wmma.mma.sync.aligned.row.col.m16n16k16.f32.f32 {%f6794, %f6795, %f6796, %f6797, %f6798, %f6799, %f6800, %f6801}, {%r2, %r2, %r2, %r2, %r2, %r2, %r2, %r2}, {%r2, %r2, %r2, %r2, %r2, %r2, %r2, %r2}, {%f6786, %f6787, %f6788, %f6789, %f6790, %f6791, %f6792, %f6793};
	bar.warp.sync 	-1;
	wmma.mma.sync.aligned.row.col.m16n16k16.f32.f32 {%f6802, %f6803, %f6804, %f6805, %f6806, %f6807, %f6808, %f6809}, {%r2, %r2, %r2, %r2, %r2, %r2, %r2, %r2}, {%r2, %r2, %r2, %r2, %r2, %r2, %r2, %r2}, {%f6794, %f6795, %f6796, %f6797, %f6798, %f6799, %f6800, %f6801};
	bar.warp.sync 	-1;
	wmma.mma.sync.aligned.row.col.m16n16k16.f32.f32 {%f6810, %f6811, %f6812, %f6813, %f6814, %f6815, %f6816, %f6817}, {%r2, %r2, %r2, %r2, %r2, %r2, %r2, %r2}, {%r2, %r2, %r2, %r2, %r2, %r2, %r2, %r2}, {%f6802, %f6803, %f6804, %f6805, %f6806, %f6807, %f6808, %f6809};
	bar.warp.sync 	-1;
	wmma.mma.sync.aligned.row.col.m16n16k16.f32.f32 {%f6818, %f6819, %f6820, %f6821, %f6822, %f6823, %f6824, %f6825}, {%r2, %r2, %r2, %r2, %r2, %r2, %r2, %r2}, {%r2, %r2, %r2, %r2, %r2, %r2, %r2, %r2}, {%f6810, %f6811, %f6812, %f6813, %f6814, %f6815, %f6816, %f6817};
	bar.warp.sync 	-1;
	wmma.mma.sync.aligned.row.col.m16n16k16.f32.f32 {%f6826, %f6827, %f6828, %f6829, %f6830, %f6831, %f6832, %f6833}, {%r2, %r2, %r2, %r2, %r2, %r2, %r2, %r2}, {%r2, %r2, %r2, %r2, %r2, %r2, %r2, %r2}, {%f6818, %f6819, %f6820, %f6821, %f6822, %f6823, %f6824, %f6825};
	bar.warp.sync 	-1;
	wmma.mma.sync.aligned.row.col.m16n16k16.f32.f32 {%f6834, %f6835, %f6836, %f6837, %f6838, %f6839, %f6840, %f6841}, {%r2, %r2, %r2, %r2, %r2, %r2, %r2, %r2}, {%r2, %r2, %r2, %r2, %r2, %r2, %r2, %r2}, {%f6826, %f6827, %f6828, %f6829, %f6830, %f6831, %f6832, %f6833};
	bar.warp.sync 	-1;
	wmma.mma.sync.aligned.row.col.m16n16k16.f32.f32 {%f6842, %f6843, %f6844, %f6845, %f6846, %f6847, %f6848, %f6849}, {%r2, %r2, %r2, %r2, %r2, %r2, %r2, %r2}, {%r2, %r2, %r2, %r2, %r2, %r2, %r2, %r2}, {%f6834, %f6835, %f6836, %f6837, %f6838, %f6839, %f6840, %f6841};
	bar.warp.sync 	-1;
	wmma.mma.sync.aligned.row.col.m16n16k16.f32.f32 {%f6850, %f6851, %f6852, %f6853, %f6854, %f6855, %f6856, %f6857}, {%r2, %r2, %r2, %r2, %r2, %r2, %r2, %r2}, {%r2, %r2, %r2, %r2, %r2, %r2, %r2, %r2}, {%f6842, %f6843, %f6844, %f6845, %f6846, %f6847, %f6848, %f6849};
	bar.warp.sync 	-1;
	wmma.mma.sync.aligned.row.col.m16n16k16.f32.f32 {%f6858, %f6859, %f6860, %f6861, %f6862, %f6863, %f6864, %f6865}, {%r2, %r2, %r2, %r2, %r2, %r2, %r2, %r2}, {%r2, %r2, %r2, %r2, %r2, %r2, %r2, %r2}, {%f6850, %f6851, %f6852, %f6853, %f6854, %f6855, %f6856, %f6857};
	bar.warp.sync 	-1;
	wmma.mma.sync.aligned.row.col.m16n16k16.f32.f32 {%f6866, %f6867, %f6868, %f6869, %f6870, %f6871, %f6872, %f6873}, {%r2, %r2, %r2, %r2, %r2, %r2, %r2, %r2}, {%r2, %r2, %r2, %r2, %r2, %r2, %r2, %r2}, {%f6858, %f6859, %f6860, %f6861, %f6862, %f6863, %f6864, %f6865};
	bar.warp.sync 	-1;
	wmma.mma.sync.aligned.row.col.m16n16k16.f32.f32 {%f6874, %f6875, %f6876, %f6877, %f6878, %f6879, %f6880, %f6881}, {%r2, %r2, %r2, %r2, %r2, %r2, %r2, %r2}, {%r2, %r2, %r2, %r2, %r2, %r2, %r2, %r2}, {%f6866, %f6867, %f6868, %f6869, %f6870, %f6871, %f6872, %f6873};
	bar.warp.sync 	-1;
	wmma.mma.sync.aligned.row.col.m16n16k16.f32.f32 {%f6882, %f6883, %f6884, %f6885, %f6886, %f6887, %f6888, %f6889}, {%r2, %r2, %r2, %r2, %r2, %r2, %r2, %r2}, {%r2, %r2, %r2, %r2, %r2, %r2, %r2, %r2}, {%f6874, %f6875, %f6876, %f6877, %f6878, %f6879, %f6880, %f6881};
	bar.warp.sync 	-1;
	wmma.mma.sync.aligned.row.col.m16n16k16.f32.f32 {%f6890, %f6891, %f6892, %f6893, %f6894, %f6895, %f6896, %f6897}, {%r2, %r2, %r2, %r2, %r2, %r2, %r2, %r2}, {%r2, %r2, %r2, %r2, %r2, %r2, %r2, %r2}, {%f6882, %f6883, %f6884, %f6885, %f6886, %f6887, %f6888, %f6889};
	bar.warp.sync 	-1;
	wmma.mma.sync.aligned.row.col.m16n16k16.f32.f32 {%f6898, %f6899, %f6900, %f6901, %f6902, %f6903, %f6904, %f6905}, {%r2, %r2, %r2, %r2, %r2, %r2, %r2, %r2}, {%r2, %r2, %r2, %r2, %r2, %r2, %r2, %r2}, {%f6890, %f6891, %f6892, %f6893, %f6894, %f6895, %f6896, %f6897};
	bar.warp.sync 	-1;
	wmma.mma.sync.aligned.row.col.m16n16k16.f32.f32 {%f6906, %f6907, %f6908, %f6909, %f6910, %f6911, %f6912, %f6913}, {%r2, %r2, %r2, %r2, %r2, %r2, %r2, %r2}, {%r2, %r2, %r2, %r2, %r2, %r2, %r2, %r2}, {%f6898, %f6899, %f6900, %f6901, %f6902, %f6903, %f6904, %f6905};
	bar.warp.sync 	-1;
	wmma.mma.sync.aligned.row.col.m16n16k16.f32.f32 {%f6914, %f6915, %f6916, %f6917, %f6918, %f6919, %f6920, %f6921}, {%r2, %r2, %r2, %r2, %r2, %r2, %r2, %r2}, {%r2, %r2, %r2, %r2, %r2, %r2, %r2, %r2}, {%f6906, %f6907, %f6908, %f6909, %f6910, %f6911, %f6912, %f6913};
	bar.warp.sync 	-1;
	wmma.mma.sync.aligned.row.col.m16n16k16.f32.f32 {%f6922, %f6923, %f6924, %f6925, %f6926, %f6927, %f6928, %f6929}, {%r2, %r2, %r2, %r2, %r2, %r2, %r2, %r2}, {%r2, %r2, %r2, %r2, %r2, %r2, %r2, %r2}, {%f6914, %f6915, %f6916, %f6917, %f6918, %f6919, %f6920, %f6921};
	bar.warp.sync 	-1;
	wmma.mma.sync.aligned.row.col.m16n16k16.f32.f32 {%f6930, %f6931, %f6932, %f6933, %f6934, %f6935, %f6936, %f6937}, {%r2, %r2, %r2, %r2, %r2, %r2, %r2, %r2}, {%r2, %r2, %r2, %r2, %r2, %r2, %r2, %r2}, {%f6922, %f6923, %f6924, %f6925, %f6926, %f6927, %f6928, %f6929};
	bar.warp.sync 	-1;
	wmma.mma.sync.aligned.row.col.m16n16k16.f32.f32 {%f6938, %f6939, %f6940, %f6941, %f6942, %f6943, %f6944, %f6945}, {%r2, %r2, %r2, %r2, %r2, %r2, %r2, %r2}, {%r2, %r2, %r2, %r2, %r2, %r2, %r2, %r2}, {%f6930, %f6931, %f6932, %f6933, %f6934, %f6935, %f6936, %f6937};
	bar.warp.sync 	-1;
	wmma.mma.sync.aligned.row.col.m16n16k16.f32.f32 {%f6946, %f6947, %f6948, %f6949, %f6950, %f6951, %f6952, %f6953}, {%r2, %r2, %r2, %r2, %r2, %r2, %r2, %r2}, {%r2, %r2, %r2, %r2, %r2, %r2, %r2, %r2}, {%f6938, %f6939, %f6940, %f6941, %f6942, %f6943, %f6944, %f6945};
	bar.warp.sync 	-1;
	wmma.mma.sync.aligned.row.col.m16n16k16.f32.f32 {%f6954, %f6955, %f6956, %f6957, %f6958, %f6959, %f6960, %f6961}, {%r2, %r2, %r2, %r2, %r2, %r2, %r2, %r2}, {%r2, %r2, %r2, %r2, %r2, %r2, %r2, %r2}, {%f6946, %f6947, %f6948, %f6949, %f6950, %f6951, %f6952, %f6953};
	bar.warp.sync 	-1;
	wmma.mma.sync.aligned.row.col.m16n16k16.f32.f32 {%f6962, %f6963, %f6964, %f6965, %f6966, %f6967, %f6968, %f6969}, {%r2, %r2, %r2, %r2, %r2, %r2, %r2, %r2}, {%r2, %r2, %r2, %r2, %r2, %r2, %r2, %r2}, {%f6954, %f6955, %f6956, %f6957, %f6958, %f6959, %f6960, %f6961};
	bar.warp.sync 	-1;
	wmma.mma.sync.aligned.row.col.m16n16k16.f32.f32 {%f6970, %f6971, %f6972, %f6973, %f6974, %f6975, %f6976, %f6977}, {%r2, %r2, %r2, %r2, %r2, %r2, %r2, %r2}, {%r2, %r2, %r2, %r2, %r2, %r2, %r2, %r2}, {%f6962, %f6963, %f6964, %f6965, %f6966, %f6967, %f6968, %f6969};
	bar.warp.sync 	-1;
	wmma.mma.sync.aligned.row.col.m16n16k16.f32.f32 {%f6978, %f6979, %f6980, %f6981, %f6982, %f6983, %f6984, %f6985}, {%r2, %r2, %r2, %r2, %r2, %r2, %r2, %r2}, {%r2, %r2, %r2, %r2, %r2, %r2, %r2, %r2}, {%f6970, %f6971, %f6972, %f6973, %f6974, %f6975, %f6976, %f6977};
	bar.warp.sync 	-1;
	wmma.mma.sync.aligned.row.col.m16n16k16.f32.f32 {%f6986, %f6987, %f6988, %f6989, %f6990, %f6991, %f6992, %f6993}, {%r2, %r2, %r2, %r2, %r2, %r2, %r2, %r2}, {%r2, %r2, %r2, %r2, %r2, %r2, %r2, %r2}, {%f6978, %f6979, %f6980, %f6981, %f6982, %f6983, %f6984, %f6985};
	bar.warp.sync 	-1;
	wmma.mma.sync.aligned.row.col.m16n16k16.f32.f32 {%f6994, %f6995, %f6996, %f6997, %f6998, %f6999, %f7000, %f7001}, {%r2, %r2, %r2, %r2, %r2, %r2, %r2, %r2}, {%r2, %r2, %r2, %r2, %r2, %r2, %r2, %r2}, {%f6986, %f6987, %f6988, %f6989, %f6990, %f6991, %f6992, %f6993};
	bar.warp.sync 	-1;
	wmma.mma.sync.aligned.row.col.m16n16k16.f32.f32 {%f7002, %f7003, %f7004, %f7005, %f7006, %f7007, %f7008, %f7009}, {%r2, %r2, %r2, %r2, %r2, %r2, %r2, %r2}, {%r2, %r2, %r2, %r2, %r2, %r2, %r2, %r2}, {%f6994, %f6995, %f6996, %f6997, %f6998, %f6999, %f7000, %f7001};
	bar.warp.sync 	-1;
	wmma.mma.sync.aligned.row.col.m16n16k16.f32.f32 {%f7010, %f7011, %f7012, %f7013, %f7014, %f7015, %f7016, %f7017}, {%r2, %r2, %r2, %r2, %r2, %r2, %r2, %r2}, {%r2, %r2, %r2, %r2, %r2, %r2, %r2, %r2}, {%f7002, %f7003, %f7004, %f7005, %f7006, %f7007, %f7008, %f7009};
	bar.warp.sync 	-1;
	wmma.mma.sync.aligned.row.col.m16n16k16.f32.f32 {%f7018, %f7019, %f7020, %f7021, %f7022, %f7023, %f7024, %f7025}, {%r2, %r2, %r2, %r2, %r2, %r2, %r2, %r2}, {%r2, %r2, %r2, %r2, %r2, %r2, %r2, %r2}, {%f7010, %f7011, %f7012, %f7013, %f7014, %f7015, %f7016, %f7017};
	bar.warp.sync 	-1;
	wmma.mma.sync.aligned.row.col.m16n16k16.f32.f32 {%f7026, %f7027, %f7028, %f7029, %f7030, %f7031, %f7032, %f7033}, {%r2, %r2, %r2, %r2, %r2, %r2, %r2, %r2}, {%r2, %r2, %r2, %r2, %r2, %r2, %r2, %r2}, {%f7018, %f7019, %f7020, %f7021, %f7022, %f7023, %f7024, %f7025};
	bar.warp.sync 	-1;
	wmma.mma.sync.aligned.row.col.m16n16k16.f32.f32 {%f7034, %f7035, %f7036, %f7037, %f7038, %f7039, %f7040, %f7041}, {%r2, %r2, %r2, %r2, %r2, %r2, %r2, %r2}, {%r2, %r2, %r2, %r2, %r2, %r2, %r2, %r2}, {%f7026, %f7027, %f7028, %f7029, %f7030, %f7031, %f7032, %f7033};
	bar.warp.sync 	-1;
	wmma.mma.sync.aligned.row.col.m16n16k16.f32.f32 {%f7042, %f7043, %f7044, %f7045, %f7046, %f7047, %f7048, %f7049}, {%r2, %r2, %r2, %r2, %r2, %r2, %r2, %r2}, {%r2, %r2, %r2, %r2, %r2, %r2, %r2, %r2}, {%f7034, %f7035, %f7036, %f7037, %f7038, %f7039, %f7040, %f7041};
	bar.warp.sync 	-1;
	wmma.mma.sync.aligned.row.col.m16n16k16.f32.f32 {%f7050, %f7051, %f7052, %f7053, %f7054, %f7055, %f7056, %f7057}, {%r2, %r2, %r2, %r2, %r2, %r2, %r2, %r2}, {%r2, %r2, %r2, %r2, %r2, %r2, %r2, %r2}, {%f7042, %f7043, %f7044, %f7045, %f7046, %f7047, %f7048, %f7049};
	bar.warp.sync 	-1;
	wmma.mma.sync.aligned.row.col.m16n16k16.f32.f32 {%f7058, %f7059, %f7060, %f7061, %f7062, %f7063, %f7064, %f7065}, {%r2, %r2, %r2, %r2, %r2, %r2, %r2, %r2}, {%r2, %r2, %r2, %r2, %r2, %r2, %r2, %r2}, {%f7050, %f7051, %f7052, %f7053, %f7054, %f7055, %f7056, %f7057};
	bar.warp.sync 	-1;
	wmma.mma.sync.aligned.row.col.m16n16k16.f32.f32 {%f7066, %f7067, %f7068, %f7069, %f7070, %f7071, %f7072, %f7073}, {%r2, %r2, %r2, %r2, %r2, %r2, %r2, %r2}, {%r2, %r2, %r2, %r2, %r2, %r2, %r2, %r2}, {%f7058, %f7059, %f7060, %f7061, %f7062, %f7063, %f7064, %f7065};
	bar.warp.sync 	-1;
	wmma.mma.sync.aligned.row.col.m16n16k16.f32.f32 {%f7074, %f7075, %f7076, %f7077, %f7078, %f7079, %f7080, %f7081}, {%r2, %r2, %r2, %r2, %r2, %r2, %r2, %r2}, {%r2, %r2, %r2, %r2, %r2, %r2, %r2, %r2}, {%f7066, %f7067, %f7068, %f7069, %f7070, %f7071, %f7072, %f7073};
	bar.warp.sync 	-1;
	wmma.mma.sync.aligned.row.col.m16n16k16.f32.f32 {%f7082, %f7083, %f7084, %f7085, %f7086, %f7087, %f7088, %f7089}, {%r2, %r2, %r2, %r2, %r2, %r2, %r2, %r2}, {%r2, %r2, %r2, %r2, %r2, %r2, %r2, %r2}, {%f7074, %f7075, %f7076, %f7077, %f7078, %f7079, %f7080, %f7081};
	bar.warp.sync 	-1;
	wmma.mma.sync.aligned.row.col.m16n16k16.f32.f32 {%f7090, %f7091, %f7092, %f7093, %f7094, %f7095, %f7096, %f7097}, {%r2, %r2, %r2, %r2, %r2, %r2, %r2, %r2}, {%r2, %r2, %r2, %r2, %r2, %r2, %r2, %r2}, {%f7082, %f7083, %f7084, %f7085, %f7086, %f7087, %f7088, %f7089};
	bar.warp.sync 	-1;
	wmma.mma.sync.aligned.row.col.m16n16k16.f32.f32 {%f7098, %f7099, %f7100, %f7101, %f7102, %f7103, %f7104, %f7105}, {%r2, %r2, %r2, %r2, %r2, %r2, %r2, %r2}, {%r2, %r2, %r2, %r2, %r2, %r2, %r2, %r2}, {%f7090, %f7091, %f7092, %f7093, %f7094, %f7095, %f7096, %f7097};
	bar.warp.sync 	-1;
	wmma.mma.sync.aligned.row.col.m16n16k16.f32.f32 {%f7106, %f7107, %f7108, %f7109, %f7110, %f7111, %f7112, %f7113}, {%r2, %r2, %r2, %r2, %r2, %r2, %r2, %r2}, {%r2, %r2, %r2, %r2, %r2, %r2, %r2, %r2}, {%f7098, %f7099, %f7100, %f7101, %f7102, %f7103, %f7104, %f7105};
	bar.warp.sync 	-1;
	wmma.mma.sync.aligned.row.col.m16n16k16.f32.f32 {%f7114, %f7115, %f7116, %f7117, %f7118, %f7119, %f7120, %f7121}, {%r2, %r2, %r2, %r2, %r2, %r2, %r2, %r2}, {%r2, %r2, %r2, %r2, %r2, %r2, %r2, %r2}, {%f7106, %f7107, %f7108, %f7109, %f7110, %f7111, %f7112, %f7113};
	bar.warp.sync 	-1;
	wmma.mma.sync.aligned.row.col.m16n16k16.f32.f32 {%f7122, %f7123, %f7124, %f7125, %f7126, %f7127, %f7128, %f7129}, {%r2, %r2, %r2, %r2, %r2, %r2, %r2, %r2}, {%r2, %r2, %r2, %r2, %r2, %r2, %r2, %r2}, {%f7114, %f7115, %f7116, %f7117, %f7118, %f7119, %f7120, %f7121};
	bar.warp.sync 	-1;
	wmma.mma.sync.aligned.row.col.m16n16k16.f32.f32 {%f7130, %f7131, %f7132, %f7133, %f7134, %f7135, %f7136, %f7137}, {%r2, %r2, %r2, %r2, %r2, %r2, %r2, %r2}, {%r2, %r2, %r2, %r2, %r2, %r2, %r2, %r2}, {%f7122, %f7123, %f7124, %f7125, %f7126, %f7127, %f7128, %f7129};
	bar.warp.sync 	-1;
	wmma.mma.sync.aligned.row.col.m16n16k16.f32.f32 {%f7138, %f7139, %f7140, %f7141, %f7142, %f7143, %f7144, %f7145}, {%r2, %r2, %r2, %r2, %r2, %r2, %r2, %r2}, {%r2, %r2, %r2, %r2, %r2, %r2, %r2, %r2}, {%f7130, %f7131, %f7132, %f7133, %f7134, %f7135, %f7136, %f7137};
	bar.warp.sync 	-1;
	wmma.mma.sync.aligned.row.col.m16n16k16.f32.f32 {%f7146, %f7147, %f7148, %f7149, %f7150, %f7151, %f7152, %f7153}, {%r2, %r2, %r2, %r2, %r2, %r2, %r2, %r2}, {%r2, %r2, %r2, %r2, %r2, %r2, %r2, %r2}, {%f7138, %f7139, %f7140, %f7141, %f7142, %f7143, %f7144, %f7145};
	bar.warp.sync 	-1;
	wmma.mma.sync.aligned.row.col.m16n16k16.f32.f32 {%f7154, %f7155, %f7156, %f7157, %f7158, %f7159, %f7160, %f7161}, {%r2, %r2, %r2, %r2, %r2, %r2, %r2, %r2}, {%r2, %r2, %r2, %r2, %r2, %r2, %r2, %r2}, {%f7146, %f7147, %f7148, %f7149, %f7150, %f7151, %f7152, %f7153};
	bar.warp.sync 	-1;
	wmma.mma.sync.aligned.row.col.m16n16k16.f32.f32 {%f7162, %f7163, %f7164, %f7165, %f7166, %f7167, %f7168, %f7169}, {%r2, %r2, %r2, %r2, %r2, %r2, %r2, %r2}, {%r2, %r2, %r2, %r2, %r2, %r2, %r2, %r2}, {%f7154, %f7155, %f7156, %f7157, %f7158, %f7159, %f7160, %f7161};
	bar.warp.sync 	-1;
	wmma.mma.sync.aligned.row.col.m16n16k16.f32.f32 {%f7170, %f7171, %f7172, %f7173, %f7174, %f7175, %f7176, %f7177}, {%r2, %r2, %r2, %r2, %r2, %r2, %r2, %r2}, {%r2, %r2, %r2, %r2, %r2, %r2, %r2, %r2}, {%f7162, %f7163, %f7164, %f7165, %f7166, %f7167, %f7168, %f7169};
	bar.warp.sync 	-1;
	wmma.mma.sync.aligned.row.col.m16n16k16.f32.f32 {%f7178, %f7179, %f7180, %f7181, %f7182, %f7183, %f7184, %f7185}, {%r2, %r2, %r2, %r2, %r2, %r2, %r2, %r2}, {%r2, %r2, %r2, %r2, %r2, %r2, %r2, %r2}, {%f7170, %f7171, %f7172, %f7173, %f7174, %f7175, %f7176, %f7177};
	bar.warp.sync 	-1;
	wmma.mma.sync.aligned.row.col.m16n16k16.f32.f32 {%f7186, %f7187, %f7188, %f7189, %f7190, %f7191, %f7192, %f7193}, {%r2, %r2, %r2, %r2, %r2, %r2, %r2, %r2}, {%r2, %r2, %r2, %r2, %r2, %r2, %r2, %r2}, {%f7178, %f7179, %f7180, %f7181, %f7182, %f7183, %f7184, %f7185};
	bar.warp.sync 	-1;
	wmma.mma.sync.aligned.row.col.m16n16k16.f32.f32 {%f7194, %f7195, %f7196, %f7197, %f7198, %f7199, %f7200, %f7201}, {%r2, %r2, %r2, %r2, %r2, %r2, %r2, %r2}, {%r2, %r2, %r2, %r2, %r2, %r2, %r2, %r2}, {%f7186, %f7187, %f7188, %f7189, %f7190, %f7191, %f7192, %f7193};
	bar.warp.sync 	-1;
	wmma.mma.sync.aligned.row.col.m16n16k16.f32.f32 {%f7202, %f7203, %f7204, %f7205, %f7206, %f7207, %f7208, %f7209}, {%r2, %r2, %r2, %r2, %r2, %r2, %r2, %r2}, {%r2, %r2, %r2, %r2, %r2, %r2, %r2, %r2}, {%f7194, %f7195, %f7196, %f7197, %f7198, %f7199, %f7200, %f7201};
	bar.warp.sync 	-1;
	wmma.mma.sync.aligned.row.col.m16n16k16.f32.f32 {%f7210, %f7211, %f7212, %f7213, %f7214, %f7215, %f7216, %f7217}, {%r2, %r2, %r2, %r2, %r2, %r2, %r2, %r2}, {%r2, %r2, %r2, %r2, %r2, %r2, %r2, %r2}, {%f7202, %f7203, %f7204, %f7205, %f7206, %f7207, %f7208, %f7209};
	bar.warp.sync 	-1;
	wmma.mma.sync.aligned.row.col.m16n16k16.f32.f32 {%f7218, %f7219, %f7220, %f7221, %f7222, %f7223, %f7224, %f7225}, {%r2, %r2, %r2, %r2, %r2, %r2, %r2, %r2}, {%r2, %r2, %r2, %r2, %r2, %r2, %r2, %r2}, {%f7210, %f7211, %f7212, %f7213, %f7214, %f7215, %f7216, %f7217};
	bar.warp.sync 	-1;
	wmma.mma.sync.aligned.row.col.m16n16k16.f32.f32 {%f7226, %f7227, %f7228, %f7229, %f7230, %f7231, %f7232, %f7233}, {%r2, %r2, %r2, %r2, %r2, %r2, %r2, %r2}, {%r2, %r2, %r2, %r2, %r2, %r2, %r2, %r2}, {%f7218, %f7219, %f7220, %f7221, %f7222, %f7223, %f7224, %f7225};
	bar.warp.sync 	-1;
	wmma.mma.sync.aligned.row.col.m16n16k16.f32.f32 {%f7234, %f7235, %f7236, %f7237, %f7238, %f7239, %f7240, %f7241}, {%r2, %r2, %r2, %r2, %r2, %r2, %r2, %r2}, {%r2, %r2, %r2, %r2, %r2, %r2, %r2, %r2}, {%f7226, %f7227, %f7228, %f7229, %f7230, %f7231, %f7232, %f7233};
	bar.warp.sync 	-1;
	wmma.mma.sync.aligned.row.col.m16n16k16.f32.f32 {%f7242, %f7243, %f7244, %f7245, %f7246, %f7247, %f7248, %f7249}, {%r2, %r2, %r2, %r2, %r2, %r2, %r2, %r2}, {%r2, %r2, %r2, %r2, %r2, %r2, %r2, %r2}, {%f7234, %f7235, %f7236, %f7237, %f7238, %f7239, %f7240, %f7241};
	bar.warp.sync 	-1;
	wmma.mma.sync.aligned.row.col.m16n16k16.f32.f32 {%f7250, %f7251, %f7252, %f7253, %f7254, %f7255, %f7256, %f7257}, {%r2, %r2, %r2, %r2, %r2, %r2, %r2, %r2}, {%r2, %r2, %r2, %r2, %r2, %r2, %r2, %r2}, {%f7242, %f7243, %f7244, %f7245, %f7246, %f7247, %f7248, %f7249};
	bar.warp.sync 	-1;
	wmma.mma.sync.aligned.row.col.m16n16k16.f32.f32 {%f7258, %f7259, %f7260, %f7261, %f7262, %f7263, %f7264, %f7265}, {%r2, %r2, %r2, %r2, %r2, %r2, %r2, %r2}, {%r2, %r2, %r2, %r2, %r2, %r2, %r2, %r2}, {%f7250, %f7251, %f7252, %f7253, %f7254, %f7255, %f7256, %f7257};
	bar.warp.sync 	-1;
	wmma.mma.sync.aligned.row.col.m16n16k16.f32.f32 {%f7266, %f7267, %f7268, %f7269, %f7270, %f7271, %f7272, %f7273}, {%r2, %r2, %r2, %r2, %r2, %r2, %r2, %r2}, {%r2, %r2, %r2, %r2, %r2, %r2, %r2, %r2}, {%f7258, %f7259, %f7260, %f7261, %f7262, %f7263, %f7264, %f7265};
	bar.warp.sync 	-1;
	wmma.mma.sync.aligned.row.col.m16n16k16.f32.f32 {%f7274, %f7275, %f7276, %f7277, %f7278, %f7279, %f7280, %f7281}, {%r2, %r2, %r2, %r2, %r2, %r2, %r2, %r2}, {%r2, %r2, %r2, %r2, %r2, %r2, %r2, %r2}, {%f7266, %f7267, %f7268, %f7269, %f7270, %f7271, %f7272, %f7273};
	bar.warp.sync 	-1;
	wmma.mma.sync.aligned.row.col.m16n16k16.f32.f32 {%f7282, %f7283, %f7284, %f7285, %f7286, %f7287, %f7288, %f7289}, {%r2, %r2, %r2, %r2, %r2, %r2, %r2, %r2}, {%r2, %r2, %r2, %r2, %r2, %r2, %r2, %r2}, {%f7274, %f7275, %f7276, %f7277, %f7278, %f7279, %f7280, %f7281};
	bar.warp.sync 	-1;
	wmma.mma.sync.aligned.row.col.m16n16k16.f32.f32 {%f7290, %f7291, %f7292, %f7293, %f7294, %f7295, %f7296, %f7297}, {%r2, %r2, %r2, %r2, %r2, %r2, %r2, %r2}, {%r2, %r2, %r2, %r2, %r2, %r2, %r2, %r2}, {%f7282, %f7283, %f7284, %f7285, %f7286, %f7287, %f7288, %f7289};
	bar.warp.sync 	-1;
	wmma.mma.sync.aligned.row.col.m16n16k16.f32.f32 {%f7298, %f7299, %f7300, %f7301, %f7302, %f7303, %f7304, %f7305}, {%r2, %r2, %r2, %r2, %r2, %r2, %r2, %r2}, {%r2, %r2, %r2, %r2, %r2, %r2, %r2, %r2}, {%f7290, %f7291, %f7292, %f7293, %f7294, %f7295, %f7296, %f7297};
	bar.warp.sync 	-1;
	wmma.mma.sync.aligned.row.col.m16n16k16.f32.f32 {%f7306, %f7307, %f7308, %f7309, %f7310, %f7311, %f7312, %f7313}, {%r2, %r2, %r2, %r2, %r2, %r2, %r2, %r2}, {%r2, %r2, %r2, %r2, %r2, %r2, %r2, %r2}, {%f7298, %f7299, %f7300, %f7301, %f7302, %f7303, %f7304, %f7305};
	bar.warp.sync 	-1;
	wmma.mma.sync.aligned.row.col.m16n16k16.f32.f32 {%f7314, %f7315, %f7316, %f7317, %f7318, %f7319, %f7320, %f7321}, {%r2, %r2, %r2, %r2, %r2, %r2, %r2, %r2}, {%r2, %r2, %r2, %r2, %r2, %r2, %r2, %r2}, {%f7306, %f7307, %f7308, %f7309, %f7310, %f7311, %f7312, %f7313};
	bar.warp.sync 	-1;
	wmma.mma.sync.aligned.row.col.m16n16k16.f32.f32 {%f7322, %f7323, %f7324, %f7325, %f7326, %f7327, %f7328, %f7329}, {%r2, %r2, %r2, %r2, %r2, %r2, %r2, %r2}, {%r2, %r2, %r2, %r2, %r2, %r2, %r2, %r2}, {%f7314, %f7315, %f7316, %f7317, %f7318, %f7319, %f7320, %f7321};
	bar.warp.sync 	-1;
	wmma.mma.sync.aligned.row.col.m16n16k16.f32.f32 {%f7330, %f7331, %f7332, %f7333, %f7334, %f7335, %f7336, %f7337}, {%r2, %r2, %r2, %r2, %r2, %r2, %r2, %r2}, {%r2, %r2, %r2, %r2, %r2, %r2, %r2, %r2}, {%f7322, %f7323, %f7324, %f7325, %f7326, %f7327, %f7328, %f7329};
	bar.warp.sync 	-1;
	wmma.mma.sync.aligned.row.col.m16n16k16.f32.f32 {%f7338, %f7339, %f7340, %f7341, %f7342, %f7343, %f7344, %f7345}, {%r2, %r2, %r2, %r2, %r2, %r2, %r2, %r2}, {%r2, %r2, %r2, %r2, %r2, %r2, %r2, %r2}, {%f7330, %f7331, %f7332, %f7333, %f7334, %f7335, %f7336, %f7337};
	bar.warp.sync 	-1;
	wmma.mma.sync.aligned.row.col.m16n16k16.f32.f32 {%f7346, %f7347, %f7348, %f7349, %f7350, %f7351, %f7352, %f7353}, {%r2, %r2, %r2, %r2, %r2, %r2, %r2, %r2}, {%r2, %r2, %r2, %r2, %r2, %r2, %r2, %r2}, {%f7338, %f7339, %f7340, %f7341, %f7342, %f7343, %f7344, %f7345};
	bar.warp.sync 	-1;
	wmma.mma.sync.aligned.row.col.m16n16k16.f32.f32 {%f7354, %f7355, %f7356, %f7357, %f7358, %f7359, %f7360, %f7361}, {%r2, %r2, %r2, %r2, %r2, %r2, %r2, %r2}, {%r2, %r2, %r2, %r2, %r2, %r2, %r2, %r2}, {%f7346, %f7347, %f7348, %f7349, %f7350, %f7351, %f7352, %f7353};
	bar.warp.sync 	-1;
	wmma.mma.sync.aligned.row.col.m16n16k16.f32.f32 {%f7362, %f7363, %f7364, %f7365, %f7366, %f7367, %f7368, %f7369}, {%r2, %r2, %r2, %r2, %r2, %r2, %r2, %r2}, {%r2, %r2, %r2, %r2, %r2, %r2, %r2, %r2}, {%f7354, %f7355, %f7356, %f7357, %f7358, %f7359, %f7360, %f7361};
	bar.warp.sync 	-1;
	wmma.mma.sync.aligned.row.col.m16n16k16.f32.f32 {%f7370, %f7371, %f7372, %f7373, %f7374, %f7375, %f7376, %f7377}, {%r2, %r2, %r2, %r2, %r2, %r2, %r2, %r2}, {%r2, %r2, %r2, %r2, %r2, %r2, %r2, %r2}, {%f7362, %f7363, %f7364, %f7365, %f7366, %f7367, %f7368, %f7369};
	bar.warp.sync 	-1;
	wmma.mma.sync.aligned.row.col.m16n16k16.f32.f32 {%f7378, %f7379, %f7380, %f7381, %f7382, %f7383, %f7384, %f7385}, {%r2, %r2, %r2, %r2, %r2, %r2, %r2, %r2}, {%r2, %r2, %r2, %r2, %r2, %r2, %r2, %r2}, {%f7370, %f7371, %f7372, %f7373, %f7374, %f7375, %f7376, %f7377};
	bar.warp.sync 	-1;
	wmma.mma.sync.aligned.row.col.m16n16k16.f32.f32 {%f7386, %f7387, %f7388, %f7389, %f7390, %f7391, %f7392, %f7393}, {%r2, %r2, %r2, %r2, %r2, %r2, %r2, %r2}, {%r2, %r2, %r2, %r2, %r2, %r2, %r2, %r2}, {%f7378, %f7379, %f7380, %f7381, %f7382, %f7383, %f7384, %f7385};
	bar.warp.sync 	-1;
	wmma.mma.sync.aligned.row.col.m16n16k16.f32.f32 {%f7394, %f7395, %f7396, %f7397, %f7398, %f7399, %f7400, %f7401}, {%r2, %r2, %r2, %r2, %r2, %r2, %r2, %r2}, {%r2, %r2, %r2, %r2, %r2, %r2, %r2, %r2}, {%f7386, %f7387, %f7388, %f7389, %f7390, %f7391, %f7392, %f7393};
	bar.warp.sync 	-1;
	wmma.mma.sync.aligned.row.col.m16n16k16.f32.f32 {%f7402, %f7403, %f7404, %f7405, %f7406, %f7407, %f7408, %f7409}, {%r2, %r2, %r2, %r2, %r2, %r2, %r2, %r2}, {%r2, %r2, %r2, %r2, %r2, %r2, %r2, %r2}, {%f7394, %f7395, %f7396, %f7397, %f7398, %f7399, %f7400, %f7401};
	bar.warp.sync 	-1;
	wmma.mma.sync.aligned.row.col.m16n16k16.f32.f32 {%f7410, %f7411, %f7412, %f7413, %f7414, %f7415, %f7416, %f7417}, {%r2, %r2, %r2, %r2, %r2, %r2, %r2, %r2}, {%r2, %r2, %r2, %r2, %r2, %r2, %r2, %r2}, {%f7402, %f7403, %f7404, %f7405, %f7406, %f7407, %f7408, %f7409};
	bar.warp.sync 	-1;
	wmma.mma.sync.aligned.row.col.m16n16k16.f32.f32 {%f7418, %f7419, %f7420, %f7421, %f7422, %f7423, %f7424, %f7425}, {%r2, %r2, %r2, %r2, %r2, %r2, %r2, %r2}, {%r2, %r2, %r2, %r2, %r2, %r2, %r2, %r2}, {%f7410, %f7411, %f7412, %f7413, %f7414, %f7415, %f7416, %f7417};
	bar.warp.sync 	-1;
	wmma.mma.sync.aligned.row.col.m16n16k16.f32.f32 {%f7426, %f7427, %f7428, %f7429, %f7430, %f7431, %f7432, %f7433}, {%r2, %r2, %r2, %r2, %r2, %r2, %r2, %r2}, {%r2, %r2, %r2, %r2, %r2, %r2, %r2, %r2}, {%f7418, %f7419, %f7420, %f7421, %f7422, %f7423, %f7424, %f7425};
	bar.warp.sync 	-1;
	wmma.mma.sync.aligned.row.col.m16n16k16.f32.f32 {%f7434, %f7435, %f7436, %f7437, %f7438, %f7439, %f7440, %f7441}, {%r2, %r2, %r2, %r2, %r2, %r2, %r2, %r2}, {%r2, %r2, %r2, %r2, %r2, %r2, %r2, %r2}, {%f7426, %f7427, %f7428, %f7429, %f7430, %f7431, %f7432, %f7433};
	bar.warp.sync 	-1;
	wmma.mma.sync.aligned.row.col.m16n16k16.f32.f32 {%f7442, %f7443, %f7444, %f7445, %f7446, %f7447, %f7448, %f7449}, {%r2, %r2, %r2, %r2, %r2, %r2, %r2, %r2}, {%r2, %r2, %r2, %r2, %r2, %r2, %r2, %r2}, {%f7434, %f7435, %f7436, %f7437, %f7438, %f7439, %f7440, %f7441};
	bar.warp.sync 	-1;
	wmma.mma.sync.aligned.row.col.m16n16k16.f32.f32 {%f7450, %f7451, %f7452, %f7453, %f7454, %f7455, %f7456, %f7457}, {%r2, %r2, %r2, %r2, %r2, %r2, %r2, %r2}, {%r2, %r2, %r2, %r2, %r2, %r2, %r2, %r2}, {%f7442, %f7443, %f7444, %f7445, %f7446, %f7447, %f7448, %f7449};
	bar.warp.sync 	-1;
	wmma.mma.sync.aligned.row.col.m16n16k16.f32.f32 {%f7458, %f7459, %f7460, %f7461, %f7462, %f7463, %f7464, %f7465}, {%r2, %r2, %r2, %r2, %r2, %r2, %r2, %r2}, {%r2, %r2, %r2, %r2, %r2, %r2, %r2, %r2}, {%f7450, %f7451, %f7452, %f7453, %f7454, %f7455, %f7456, %f7457};
	bar.warp.sync 	-1;
	wmma.mma.sync.aligned.row.col.m16n16k16.f32.f32 {%f7466, %f7467, %f7468, %f7469, %f7470, %f7471, %f7472, %f7473}, {%r2, %r2, %r2, %r2, %r2, %r2, %r2, %r2}, {%r2, %r2, %r2, %r2, %r2, %r2, %r2, %r2}, {%f7458, %f7459, %f7460, %f7461, %f7462, %f7463, %f7464, %f7465};
	bar.warp.sync 	-1;
	wmma.mma.sync.aligned.row.col.m16n16k16.f32.f32 {%f7474, %f7475, %f7476, %f7477, %f7478, %f7479, %f7480, %f7481}, {%r2, %r2, %r2, %r2, %r2, %r2, %r2, %r2}, {%r2, %r2, %r2, %r2, %r2, %r2, %r2, %r2}, {%f7466, %f7467, %f7468, %f7469, %f7470, %f7471, %f7472, %f7473};
	bar.warp.sync 	-1;
	wmma.mma.sync.aligned.row.col.m16n16k16.f32.f32 {%f7482, %f7483, %f7484, %f7485, %f7486, %f7487, %f7488, %f7489}, {%r2, %r2, %r2, %r2, %r2, %r2, %r2, %r2}, {%r2, %r2, %r2, %r2, %r2, %r2, %r2, %r2}, {%f7474, %f7475, %f7476, %f7477, %f7478, %f7479, %f7480, %f7481};
	bar.warp.sync 	-1;
	wmma.mma.sync.aligned.row.col.m16n16k16.f32.f32 {%f7490, %f7491, %f7492, %f7493, %f7494, %f7495, %f7496, %f7497}, {%r2, %r2, %r2, %r2, %r2, %r2, %r2, %r2}, {%r2, %r2, %r2, %r2, %r2, %r2, %r2, %r2}, {%f7482, %f7483, %f7484, %f7485, %f7486, %f7487, %f7488, %f7489};
	bar.warp.sync 	-1;
	wmma.mma.sync.aligned.row.col.m16n16k16.f32.f32 {%f7498, %f7499, %f7500, %f7501, %f7502, %f7503, %f7504, %f7505}, {%r2, %r2, %r2, %r2, %r2, %r2, %r2, %r2}, {%r2, %r2, %r2, %r2, %r2, %r2, %r2, %r2}, {%f7490, %f7491, %f7492, %f7493, %f7494, %f7495, %f7496, %f7497};
	bar.warp.sync 	-1;
	wmma.mma.sync.aligned.row.col.m16n16k16.f32.f32 {%f7506, %f7507, %f7508, %f7509, %f7510, %f7511, %f7512, %f7513}, {%r2, %r2, %r2, %r2, %r2, %r2, %r2, %r2}, {%r2, %r2, %r2, %r2, %r2, %r2, %r2, %r2}, {%f7498, %f7499, %f7500, %f7501, %f7502, %f7503, %f7504, %f7505};
	bar.warp.sync 	-1;
	wmma.mma.sync.aligned.row.col.m16n16k16.f32.f32 {%f7514, %f7515, %f7516, %f7517, %f7518, %f7519, %f7520, %f7521}, {%r2, %r2, %r2, %r2, %r2, %r2, %r2, %r2}, {%r2, %r2, %r2, %r2, %r2, %r2, %r2, %r2}, {%f7506, %f7507, %f7508, %f7509, %f7510, %f7511, %f7512, %f7513};
	bar.warp.sync 	-1;
	wmma.mma.sync.aligned.row.col.m16n16k16.f32.f32 {%f7522, %f7523, %f7524, %f7525, %f7526, %f7527, %f7528, %f7529}, {%r2, %r2, %r2, %r2, %r2, %r2, %r2, %r2}, {%r2, %r2, %r2, %r2, %r2, %r2, %r2, %r2}, {%f7514, %f7515, %f7516, %f7517, %f7518, %f7519, %f7520, %f7521};
	bar.warp.sync 	-1;
	wmma.mma.sync.aligned.row.col.m16n16k16.f32.f32 {%f7530, %f7531, %f7532, %f7533, %f7534, %f7535, %f7536, %f7537}, {%r2, %r2, %r2, %r2, %r2, %r2, %r2, %r2}, {%r2, %r2, %r2, %r2, %r2, %r2, %r2, %r2}, {%f7522, %f7523, %f7524, %f7525, %f7526, %f7527, %f7528, %f7529};
	bar.warp.sync 	-1;
	wmma.mma.sync.aligned.row.col.m16n16k16.f32.f32 {%f7538, %f7539, %f7540, %f7541, %f7542, %f7543, %f7544, %f7545}, {%r2, %r2, %r2, %r2, %r2, %r2, %r2, %r2}, {%r2, %r2, %r2, %r2, %r2, %r2, %r2, %r2}, {%f7530, %f7531, %f7532, %f7533, %f7534, %f7535, %f7536, %f7537};
	bar.warp.sync 	-1;
	wmma.mma.sync.aligned.row.col.m16n16k16.f32.f32 {%f7546, %f7547, %f7548, %f7549, %f7550, %f7551, %f7552, %f7553}, {%r2, %r2, %r2, %r2, %r2, %r2, %r2, %r2}, {%r2, %r2, %r2, %r2, %r2, %r2, %r2, %r2}, {%f7538, %f7539, %f7540, %f7541, %f7542, %f7543, %f7544, %f7545};
	bar.warp.sync 	-1;
	wmma.mma.sync.aligned.row.col.m16n16k16.f32.f32 {%f7554, %f7555, %f7556, %f7557, %f7558, %f7559, %f7560, %f7561}, {%r2, %r2, %r2, %r2, %r2, %r2, %r2, %r2}, {%r2, %r2, %r2, %r2, %r2, %r2, %r2, %r2}, {%f7546, %f7547, %f7548, %f7549, %f7550, %f7551, %f7552, %f7553};
	bar.warp.sync 	-1;
	wmma.mma.sync.aligned.row.col.m16n16k16.f32.f32 {%f7562, %f7563, %f7564, %f7565, %f7566, %f7567, %f7568, %f7569}, {%r2, %r2, %r2, %r2, %r2, %r2, %r2, %r2}, {%r2, %r2, %r2, %r2, %r2, %r2, %r2, %r2}, {%f7554, %f7555, %f7556, %f7557, %f7558, %f7559, %f7560, %f7561};
	bar.warp.sync 	-1;
	wmma.mma.sync.aligned.row.col.m16n16k16.f32.f32 {%f7570, %f7571, %f7572, %f7573, %f7574, %f7575, %f7576, %f7577}, {%r2, %r2, %r2, %r2, %r2, %r2, %r2, %r2}, {%r2, %r2, %r2, %r2, %r2, %r2, %r2, %r2}, {%f7562, %f7563, %f7564, %f7565, %f7566, %f7567, %f7568, %f7569};
	bar.warp.sync 	-1;
	wmma.mma.sync.aligned.row.col.m16n16k16.f32.f32 {%f7578, %f7579, %f7580, %f7581, %f7582, %f7583, %f7584, %f7585}, {%r2, %r2, %r2, %r2, %r2, %r2, %r2, %r2}, {%r2, %r2, %r2, %r2, %r2, %r2, %r2, %r2}, {%f7570, %f7571, %f7572, %f7573, %f7574, %f7575, %f7576, %f7577};
	bar.warp.sync 	-1;
	wmma.mma.sync.aligned.row.col.m16n16k16.f32.f32 {%f7586, %f7587, %f7588, %f7589, %f7590, %f7591, %f7592, %f7593}, {%r2, %r2, %r2, %r2, %r2, %r2, %r2, %r2}, {%r2, %r2, %r2, %r2, %r2, %r2, %r2, %r2}, {%f7578, %f7579, %f7580, %f7581, %f7582, %f7583, %f7584, %f7585};
	bar.warp.sync 	-1;
	wmma.mma.sync.aligned.row.col.m16n16k16.f32.f32 {%f7594, %f7595, %f7596, %f7597, %f7598, %f7599, %f7600, %f7601}, {%r2, %r2, %r2, %r2, %r2, %r2, %r2, %r2}, {%r2, %r2, %r2, %r2, %r2, %r2, %r2, %r2}, {%f7586, %f7587, %f7588, %f7589, %f7590, %f7591, %f7592, %f7593};
	bar.warp.sync 	-1;
	wmma.mma.sync.aligned.row.col.m16n16k16.f32.f32 {%f7602, %f7603, %f7604, %f7605, %f7606, %f7607, %f7608, %f7609}, {%r2, %r2, %r2, %r2, %r2, %r2, %r2, %r2}, {%r2, %r2, %r2, %r2, %r2, %r2, %r2, %r2}, {%f7594, %f7595, %f7596, %f7597, %f7598, %f7599, %f7600, %f7601};
	bar.warp.sync 	-1;
	wmma.mma.sync.aligned.row.col.m16n16k16.f32.f32 {%f7610, %f7611, %f7612, %f7613, %f7614, %f7615, %f7616, %f7617}, {%r2, %r2, %r2, %r2, %r2, %r2, %r2, %r2}, {%r2, %r2, %r2, %r2, %r2, %r2, %r2, %r2}, {%f7602, %f7603, %f7604, %f7605, %f7606, %f7607, %f7608, %f7609};
	bar.warp.sync 	-1;
	wmma.mma.sync.aligned.row.col.m16n16k16.f32.f32 {%f7618, %f7619, %f7620, %f7621, %f7622, %f7623, %f7624, %f7625}, {%r2, %r2, %r2, %r2, %r2, %r2, %r2, %r2}, {%r2, %r2, %r2, %r2, %r2, %r2, %r2, %r2}, {%f7610, %f7611, %f7612, %f7613, %f7614, %f7615, %f7616, %f7617};
	bar.warp.sync 	-1;
	wmma.mma.sync.aligned.row.col.m16n16k16.f32.f32 {%f7626, %f7627, %f7628, %f7629, %f7630, %f7631, %f7632, %f7633}, {%r2, %r2, %r2, %r2, %r2, %r2, %r2, %r2}, {%r2, %r2, %r2, %r2, %r2, %r2, %r2, %r2}, {%f7618, %f7619, %f7620, %f7621, %f7622, %f7623, %f7624, %f7625};
	bar.warp.sync 	-1;
	wmma.mma.sync.aligned.row.col.m16n16k16.f32.f32 {%f7634, %f7635, %f7636, %f7637, %f7638, %f7639, %f7640, %f7641}, {%r2, %r2, %r2, %r2, %r2, %r2, %r2, %r2}, {%r2, %r2, %r2, %r2, %r2, %r2, %r2, %r2}, {%f7626, %f7627, %f7628, %f7629, %f7630, %f7631, %f7632, %f7633};
	bar.warp.sync 	-1;
	wmma.mma.sync.aligned.row.col.m16n16k16.f32.f32 {%f7642, %f7643, %f7644, %f7645, %f7646, %f7647, %f7648, %f7649}, {%r2, %r2, %r2, %r2, %r2, %r2, %r2, %r2}, {%r2, %r2, %r2, %r2, %r2, %r2, %r2, %r2}, {%f7634, %f7635, %f7636, %f7637, %f7638, %f7639, %f7640, %f7641};
	bar.warp.sync 	-1;
	wmma.mma.sync.aligned.row.col.m16n16k16.f32.f32 {%f7650, %f7651, %f7652, %f7653, %f7654, %f7655, %f7656, %f7657}, {%r2, %r2, %r2, %r2, %r2, %r2, %r2, %r2}, {%r2, %r2, %r2, %r2, %r2, %r2, %r2, %r2}, {%f7642, %f7643, %f7644, %f7645, %f7646, %f7647, %f7648, %f7649};
	bar.warp.sync 	-1;
	wmma.mma.sync.aligned.row.col.m16n16k16.f32.f32 {%f7658, %f7659, %f7660, %f7661, %f7662, %f7663, %f7664, %f7665}, {%r2, %r2, %r2, %r2, %r2, %r2, %r2, %r2}, {%r2, %r2, %r2, %r2, %r2, %r2, %r2, %r2}, {%f7650, %f7651, %f7652, %f7653, %f7654, %f7655, %f7656, %f7657};
	bar.warp.sync 	-1;
	wmma.mma.sync.aligned.row.col.m16n16k16.f32.f32 {%f7666, %f7667, %f7668, %f7669, %f7670, %f7671, %f7672, %f7673}, {%r2, %r2, %r2, %r2, %r2, %r2, %r2, %r2}, {%r2, %r2, %r2, %r2, %r2, %r2, %r2, %r2}, {%f7658, %f7659, %f7660, %f7661, %f7662, %f7663, %f7664, %f7665};
	bar.warp.sync 	-1;
	wmma.mma.sync.aligned.row.col.m16n16k16.f32.f32 {%f7674, %f7675, %f7676, %f7677, %f7678, %f7679, %f7680, %f7681}, {%r2, %r2, %r2, %r2, %r2, %r2, %r2, %r2}, {%r2, %r2, %r2, %r2, %r2, %r2, %r2, %r2}, {%f7666, %f7667, %f7668, %f7669, %f7670, %f7671, %f7672, %f7673};
	bar.warp.sync 	-1;
	wmma.mma.sync.aligned.row.col.m16n16k16.f32.f32 {%f7682, %f7683, %f7684, %f7685, %f7686, %f7687, %f7688, %f7689}, {%r2, %r2, %r2, %r2, %r2, %r2, %r2, %r2}, {%r2, %r2, %r2, %r2, %r2, %r2, %r2, %r2}, {%f7674, %f7675, %f7676, %f7677, %f7678, %f7679, %f7680, %f7681};
	bar.warp.sync 	-1;
	wmma.mma.sync.aligned.row.col.m16n16k16.f32.f32 {%f7690, %f7691, %f7692, %f7693, %f7694, %f7695, %f7696, %f7697}, {%r2, %r2, %r2, %r2, %r2, %r2, %r2, %r2}, {%r2, %r2, %r2, %r2, %r2, %r2, %r2, %r2}, {%f7682, %f7683, %f7684, %f7685, %f7686, %f7687, %f7688, %f7689};
	bar.warp.sync 	-1;
	wmma.mma.sync.aligned.row.col.m16n16k16.f32.f32 {%f7698, %f7699, %f7700, %f7701, %f7702, %f7703, %f7704, %f7705}, {%r2, %r2, %r2, %r2, %r2, %r2, %r2, %r2}, {%r2, %r2, %r2, %r2, %r2, %r2, %r2, %r2}, {%f7690, %f7691, %f7692, %f7693, %f7694, %f7695, %f7696, %f7697};
	bar.warp.sync 	-1;
	wmma.mma.sync.aligned.row.col.m16n16k16.f32.f32 {%f7706, %f7707, %f7708, %f7709, %f7710, %f7711, %f7712, %f7713}, {%r2, %r2, %r2, %r2, %r2, %r2, %r2, %r2}, {%r2, %r2, %r2, %r2, %r2, %r2, %r2, %r2}, {%f7698, %f7699, %f7700, %f7701, %f7702, %f7703, %f7704, %f7705};
	bar.warp.sync 	-1;
	wmma.mma.sync.aligned.row.col.m16n16k16.f32.f32 {%f7714, %f7715, %f7716, %f7717, %f7718, %f7719, %f7720, %f7721}, {%r2, %r2, %r2, %r2, %r2, %r2, %r2, %r2}, {%r2, %r2, %r2, %r2, %r2, %r2, %r2, %r2}, {%f7706, %f7707, %f7708, %f7709, %f7710, %f7711, %f7712, %f7713};
	bar.warp.sync 	-1;
	wmma.mma.sync.aligned.row.col.m16n16k16.f32.f32 {%f7722, %f7723, %f7724, %f7725, %f7726, %f7727, %f7728, %f7729}, {%r2, %r2, %r2, %r2, %r2, %r2, %r2, %r2}, {%r2, %r2, %r2, %r2, %r2, %r2, %r2, %r2}, {%f7714, %f7715, %f7716, %f7717, %f7718, %f7719, %f7720, %f7721};
	bar.warp.sync 	-1;
	wmma.mma.sync.aligned.row.col.m16n16k16.f32.f32 {%f7730, %f7731, %f7732, %f7733, %f7734, %f7735, %f7736, %f7737}, {%r2, %r2, %r2, %r2, %r2, %r2, %r2, %r2}, {%r2, %r2, %r2, %r2, %r2, %r2, %r2, %r2}, {%f7722, %f7723, %f7724, %f7725, %f7726, %f7727, %f7728, %f7729};
	bar.warp.sync 	-1;
	wmma.mma.sync.aligned.row.col.m16n16k16.f32.f32 {%f7738, %f7739, %f7740, %f7741, %f7742, %f7743, %f7744, %f7745}, {%r2, %r2, %r2, %r2, %r2, %r2, %r2, %r2}, {%r2, %r2, %r2, %r2, %r2, %r2, %r2, %r2}, {%f7730, %f7731, %f7732, %f7733, %f7734, %f7735, %f7736, %f7737};
	bar.warp.sync 	-1;
	wmma.mma.sync.aligned.row.col.m16n16k16.f32.f32 {%f7746, %f7747, %f7748, %f7749, %f7750, %f7751, %f7752, %f7753}, {%r2, %r2, %r2, %r2, %r2, %r2, %r2, %r2}, {%r2, %r2, %r2, %r2, %r2, %r2, %r2, %r2}, {%f7738, %f7739, %f7740, %f7741, %f7742, %f7743, %f7744, %f7745};
	bar.warp.sync 	-1;
	wmma.mma.sync.aligned.row.col.m16n16k16.f32.f32 {%f7754, %f7755, %f7756, %f7757, %f7758, %f7759, %f7760, %f7761}, {%r2, %r2, %r2, %r2, %r2, %r2, %r2, %r2}, {%r2, %r2, %r2, %r2, %r2, %r2, %r2, %r2}, {%f7746, %f7747, %f7748, %f7749, %f7750, %f7751, %f7752, %f7753};
	bar.warp.sync 	-1;
	wmma.mma.sync.aligned.row.col.m16n16k16.f32.f32 {%f7762, %f7763, %f7764, %f7765, %f7766, %f7767, %f7768, %f7769}, {%r2, %r2, %r2, %r2, %r2, %r2, %r2, %r2}, {%r2, %r2, %r2, %r2, %r2, %r2, %r2, %r2}, {%f7754, %f7755, %f7756, %f7757, %f7758, %f7759, %f7760, %f7761};
	bar.warp.sync 	-1;
	wmma.mma.sync.aligned.row.col.m16n16k16.f32.f32 {%f7770, %f7771, %f7772, %f7773, %f7774, %f7775, %f7776, %f7777}, {%r2, %r2, %r2, %r2, %r2, %r2, %r2, %r2}, {%r2, %r2, %r2, %r2, %r2, %r2, %r2, %r2}, {%f7762, %f7763, %f7764, %f7765, %f7766, %f7767, %f7768, %f7769};
	bar.warp.sync 	-1;
	wmma.mma.sync.aligned.row.col.m16n16k16.f32.f32 {%f7778, %f7779, %f7780, %f7781, %f7782, %f7783, %f7784, %f7785}, {%r2, %r2, %r2, %r2, %r2, %r2, %r2, %r2}, {%r2, %r2, %r2, %r2, %r2, %r2, %r2, %r2}, {%f7770, %f7771, %f7772, %f7773, %f7774, %f7775, %f7776, %f7777};
	bar.warp.sync 	-1;
	wmma.mma.sync.aligned.row.col.m16n16k16.f32.f32 {%f7786, %f7787, %f7788, %f7789, %f7790, %f7791, %f7792, %f7793}, {%r2, %r2, %r2, %r2, %r2, %r2, %r2, %r2}, {%r2, %r2, %r2, %r2, %r2, %r2, %r2, %r2}, {%f7778, %f7779, %f7780, %f7781, %f7782, %f7783, %f7784, %f7785};
	bar.warp.sync 	-1;
	wmma.mma.sync.aligned.row.col.m16n16k16.f32.f32 {%f7794, %f7795, %f7796, %f7797, %f7798, %f7799, %f7800, %f7801}, {%r2, %r2, %r2, %r2, %r2, %r2, %r2, %r2}, {%r2, %r2, %r2, %r2, %r2, %r2, %r2, %r2}, {%f7786, %f7787, %f7788, %f7789, %f7790, %f7791, %f7792, %f7793};
	bar.warp.sync 	-1;
	wmma.mma.sync.aligned.row.col.m16n16k16.f32.f32 {%f7802, %f7803, %f7804, %f7805, %f7806, %f7807, %f7808, %f7809}, {%r2, %r2, %r2, %r2, %r2, %r2, %r2, %r2}, {%r2, %r2, %r2, %r2, %r2, %r2, %r2, %r2}, {%f7794, %f7795, %f7796, %f7797, %f7798, %f7799, %f7800, %f7801};
	bar.warp.sync 	-1;
	wmma.mma.sync.aligned.row.col.m16n16k16.f32.f32 {%f7810, %f7811, %f7812, %f7813, %f7814, %f7815, %f7816, %f7817}, {%r2, %r2, %r2, %r2, %r2, %r2, %r2, %r2}, {%r2, %r2, %r2, %r2, %r2, %r2, %r2, %r2}, {%f7802, %f7803, %f7804, %f7805, %f7806, %f7807, %f7808, %f7809};
	bar.warp.sync 	-1;
	wmma.mma.sync.aligned.row.col.m16n16k16.f32.f32 {%f7818, %f7819, %f7820, %f7821, %f7822, %f7823, %f7824, %f7825}, {%r2, %r2, %r2, %r2, %r2, %r2, %r2, %r2}, {%r2, %r2, %r2, %r2, %r2, %r2, %r2, %r2}, {%f7810, %f7811, %f7812, %f7813, %f7814, %f7815, %f7816, %f7817};
	bar.warp.sync 	-1;
	wmma.mma.sync.aligned.row.col.m16n16k16.f32.f32 {%f7826, %f7827, %f7828, %f7829, %f7830, %f7831, %f7832, %f7833}, {%r2, %r2, %r2, %r2, %r2, %r2, %r2, %r2}, {%r2, %r2, %r2, %r2, %r2, %r2, %r2, %r2}, {%f7818, %f7819, %f7820, %f7821, %f7822, %f7823, %f7824, %f7825};
	bar.warp.sync 	-1;
	wmma.mma.sync.aligned.row.col.m16n16k16.f32.f32 {%f7834, %f7835, %f7836, %f7837, %f7838, %f7839, %f7840, %f7841}, {%r2, %r2, %r2, %r2, %r2, %r2, %r2, %r2}, {%r2, %r2, %r2, %r2, %r2, %r2, %r2, %r2}, {%f7826, %f7827, %f7828, %f7829, %f7830, %f7831, %f7832, %f7833};
	bar.warp.sync 	-1;
	wmma.mma.sync.aligned.row.col.m16n16k16.f32.f32 {%f7842, %f7843, %f7844, %f7845, %f7846, %f7847, %f7848, %f7849}, {%r2, %r2, %r2, %r2, %r2, %r2, %r2, %r2}, {%r2, %r2, %r2, %r2, %r2, %r2, %r2, %r2}, {%f7834, %f7835, %f7836, %f7837, %f7838, %f7839, %f7840, %f7841};
	bar.warp.sync 	-1;
	wmma.mma.sync.aligned.row.col.m16n16k16.f32.f32 {%f7850, %f7851, %f7852, %f7853, %f7854, %f7855, %f7856, %f7857}, {%r2, %r2, %r2, %r2, %r2, %r2, %r2, %r2}, {%r2, %r2, %r2, %r2, %r2, %r2, %r2, %r2}, {%f7842, %f7843, %f7844, %f7845, %f7846, %f7847, %f7848, %f7849};
	bar.warp.sync 	-1;
	wmma.mma.sync.aligned.row.col.m16n16k16.f32.f32 {%f7858, %f7859, %f7860, %f7861, %f7862, %f7863, %f7864, %f7865}, {%r2, %r2, %r2, %r2, %r2, %r2, %r2, %r2}, {%r2, %r2, %r2, %r2, %r2, %r2, %r2, %r2}, {%f7850, %f7851, %f7852, %f7853, %f7854, %f7855, %f7856, %f7857};
	bar.warp.sync 	-1;
	wmma.mma.sync.aligned.row.col.m16n16k16.f32.f32 {%f7866, %f7867, %f7868, %f7869, %f7870, %f7871, %f7872, %f7873}, {%r2, %r2, %r2, %r2, %r2, %r2, %r2, %r2}, {%r2, %r2, %r2, %r2, %r2, %r2, %r2, %r2}, {%f7858, %f7859, %f7860, %f7861, %f7862, %f7863, %f7864, %f7865};
	bar.warp.sync 	-1;
	wmma.mma.sync.aligned.row.col.m16n16k16.f32.f32 {%f7874, %f7875, %f7876, %f7877, %f7878, %f7879, %f7880, %f7881}, {%r2, %r2, %r2, %r2, %r2, %r2, %r2, %r2}, {%r2, %r2, %r2, %r2, %r2, %r2, %r2, %r2}, {%f7866, %f7867, %f7868, %f7869, %f7870, %f7871, %f7872, %f7873};
	bar.warp.sync 	-1;
	wmma.mma.sync.aligned.row.col.m16n16k16.f32.f32 {%f7882, %f7883, %f7884, %f7885, %f7886, %f7887, %f7888, %f7889}, {%r2, %r2, %r2, %r2, %r2, %r2, %r2, %r2}, {%r2, %r2, %r2, %r2, %r2, %r2, %r2, %r2}, {%f7874, %f7875, %f7876, %f7877, %f7878, %f7879, %f7880, %f7881};
	bar.warp.sync 	-1;
	wmma.mma.sync.aligned.row.col.m16n16k16.f32.f32 {%f7890, %f7891, %f7892, %f7893, %f7894, %f7895, %f7896, %f7897}, {%r2, %r2, %r2, %r2, %r2, %r2, %r2, %r2}, {%r2, %r2, %r2, %r2, %r2, %r2, %r2, %r2}, {%f7882, %f7883, %f7884, %f7885, %f7886, %f7887, %f7888, %f7889};
	bar.warp.sync 	-1;
	wmma.mma.sync.aligned.row.col.m16n16k16.f32.f32 {%f7898, %f7899, %f7900, %f7901, %f7902, %f7903, %f7904, %f7905}, {%r2, %r2, %r2, %r2, %r2, %r2, %r2, %r2}, {%r2, %r2, %r2, %r2, %r2, %r2, %r2, %r2}, {%f7890, %f7891, %f7892, %f7893, %f7894, %f7895, %f7896, %f7897};
	bar.warp.sync 	-1;
	wmma.mma.sync.aligned.row.col.m16n16k16.f32.f32 {%f7906, %f7907, %f7908, %f7909, %f7910, %f7911, %f7912, %f7913}, {%r2, %r2, %r2, %r2, %r2, %r2, %r2, %r2}, {%r2, %r2, %r2, %r2, %r2, %r2, %r2, %r2}, {%f7898, %f7899, %f7900, %f7901, %f7902, %f7903, %f7904, %f7905};
	bar.warp.sync 	-1;
	wmma.mma.sync.aligned.row.col.m16n16k16.f32.f32 {%f7914, %f7915, %f7916, %f7917, %f7918, %f7919, %f7920, %f7921}, {%r2, %r2, %r2, %r2, %r2, %r2, %r2, %r2}, {%r2, %r2, %r2, %r2, %r2, %r2, %r2, %r2}, {%f7906, %f7907, %f7908, %f7909, %f7910, %f7911, %f7912, %f7913};
	bar.warp.sync 	-1;
	wmma.mma.sync.aligned.row.col.m16n16k16.f32.f32 {%f7922, %f7923, %f7924, %f7925, %f7926, %f7927, %f7928, %f7929}, {%r2, %r2, %r2, %r2, %r2, %r2, %r2, %r2}, {%r2, %r2, %r2, %r2, %r2, %r2, %r2, %r2}, {%f7914, %f7915, %f7916, %f7917, %f7918, %f7919, %f7920, %f7921};
	bar.warp.sync 	-1;
	wmma.mma.sync.aligned.row.col.m16n16k16.f32.f32 {%f7930, %f7931, %f7932, %f7933, %f7934, %f7935, %f7936, %f7937}, {%r2, %r2, %r2, %r2, %r2, %r2, %r2, %r2}, {%r2, %r2, %r2, %r2, %r2, %r2, %r2, %r2}, {%f7922, %f7923, %f7924, %f7925, %f7926, %f7927, %f7928, %f7929};
	bar.warp.sync 	-1;
	wmma.mma.sync.aligned.row.col.m16n16k16.f32.f32 {%f7938, %f7939, %f7940, %f7941, %f7942, %f7943, %f7944, %f7945}, {%r2, %r2, %r2, %r2, %r2, %r2, %r2, %r2}, {%r2, %r2, %r2, %r2, %r2, %r2, %r2, %r2}, {%f7930, %f7931, %f7932, %f7933, %f7934, %f7935, %f7936, %f7937};
	bar.warp.sync 	-1;
	wmma.mma.sync.aligned.row.col.m16n16k16.f32.f32 {%f7946, %f7947, %f7948, %f7949, %f7950, %f7951, %f7952, %f7953}, {%r2, %r2, %r2, %r2, %r2, %r2, %r2, %r2}, {%r2, %r2, %r2, %r2, %r2, %r2, %r2, %r2}, {%f7938, %f7939, %f7940, %f7941, %f7942, %f7943, %f7944, %f7945};
	bar.warp.sync 	-1;
	wmma.mma.sync.aligned.row.col.m16n16k16.f32.f32 {%f7954, %f7955, %f7956, %f7957, %f7958, %f7959, %f7960, %f7961}, {%r2, %r2, %r2, %r2, %r2, %r2, %r2, %r2}, {%r2, %r2, %r2, %r2, %r2, %r2, %r2, %r2}, {%f7946, %f7947, %f7948, %f7949, %f7950, %f7951, %f7952, %f7953};
	bar.warp.sync 	-1;
	wmma.mma.sync.aligned.row.col.m16n16k16.f32.f32 {%f7962, %f7963, %f7964, %f7965, %f7966, %f7967, %f7968, %f7969}, {%r2, %r2, %r2, %r2, %r2, %r2, %r2, %r2}, {%r2, %r2, %r2, %r2, %r2, %r2, %r2, %r2}, {%f7954, %f7955, %f7956, %f7957, %f7958, %f7959, %f7960, %f7961};
	bar.warp.sync 	-1;
	wmma.mma.sync.aligned.row.col.m16n16k16.f32.f32 {%f7970, %f7971, %f7972, %f7973, %f7974, %f7975, %f7976, %f7977}, {%r2, %r2, %r2, %r2, %r2, %r2, %r2, %r2}, {%r2, %r2, %r2, %r2, %r2, %r2, %r2, %r2}, {%f7962, %f7963, %f7964, %f7965, %f7966, %f7967, %f7968, %f7969};
	bar.warp.sync 	-1;
	wmma.mma.sync.aligned.row.col.m16n16k16.f32.f32 {%f7978, %f7979, %f7980, %f7981, %f7982, %f7983, %f7984, %f7985}, {%r2, %r2, %r2, %r2, %r2, %r2, %r2, %r2}, {%r2, %r2, %r2, %r2, %r2, %r2, %r2, %r2}, {%f7970, %f7971, %f7972, %f7973, %f7974, %f7975, %f7976, %f7977};
	bar.warp.sync 	-1;
	wmma.mma.sync.aligned.row.col.m16n16k16.f32.f32 {%f7986, %f7987, %f7988, %f7989, %f7990, %f7991, %f7992, %f7993}, {%r2, %r2, %r2, %r2, %r2, %r2, %r2, %r2}, {%r2, %r2, %r2, %r2, %r2, %r2, %r2, %r2}, {%f7978, %f7979, %f7980, %f7981, %f7982, %f7983, %f7984, %f7985};
	bar.warp.sync 	-1;
	wmma.mma.sync.aligned.row.col.m16n16k16.f32.f32 {%f7994, %f7995, %f7996, %f7997, %f7998, %f7999, %f8000, %f8001}, {%r2, %r2, %r2, %r2, %r2, %r2, %r2, %r2}, {%r2, %r2, %r2, %r2, %r2, %r2, %r2, %r2}, {%f7986, %f7987, %f7988, %f7989, %f7990, %f7991, %f7992, %f7993};
	bar.warp.sync 	-1;
	wmma.mma.sync.aligned.row.col.m16n16k16.f32.f32 {%f8002, %f8003, %f8004, %f8005, %f8006, %f8007, %f8008, %f8009}, {%r2, %r2, %r2, %r2, %r2, %r2, %r2, %r2}, {%r2, %r2, %r2, %r2, %r2, %r2, %r2, %r2}, {%f7994, %f7995, %f7996, %f7997, %f7998, %f7999, %f8000, %f8001};
	bar.warp.sync 	-1;
	wmma.mma.sync.aligned.row.col.m16n16k16.f32.f32 {%f8010, %f8011, %f8012, %f8013, %f8014, %f8015, %f8016, %f8017}, {%r2, %r2, %r2, %r2, %r2, %r2, %r2, %r2}, {%r2, %r2, %r2, %r2, %r2, %r2, %r2, %r2}, {%f8002, %f8003, %f8004, %f8005, %f8006, %f8007, %f8008, %f8009};
	bar.warp.sync 	-1;
	wmma.mma.sync.aligned.row.col.m16n16k16.f32.f32 {%f8018, %f8019, %f8020, %f8021, %f8022, %f8023, %f8024, %f8025}, {%r2, %r2, %r2, %r2, %r2, %r2, %r2, %r2}, {%r2, %r2, %r2, %r2, %r2, %r2, %r2, %r2}, {%f8010, %f8011, %f8012, %f8013, %f8014, %f8015, %f8016, %f8017};
	bar.warp.sync 	-1;
	wmma.mma.sync.aligned.row.col.m16n16k16.f32.f32 {%f8026, %f8027, %f8028, %f8029, %f8030, %f8031, %f8032, %f8033}, {%r2, %r2, %r2, %r2, %r2, %r2, %r2, %r2}, {%r2, %r2, %r2, %r2, %r2, %r2, %r2, %r2}, {%f8018, %f8019, %f8020, %f8021, %f8022, %f8023, %f8024, %f8025};
	bar.warp.sync 	-1;
	wmma.mma.sync.aligned.row.col.m16n16k16.f32.f32 {%f8034, %f8035, %f8036, %f8037, %f8038, %f8039, %f8040, %f8041}, {%r2, %r2, %r2, %r2, %r2, %r2, %r2, %r2}, {%r2, %r2, %r2, %r2, %r2, %r2, %r2, %r2}, {%f8026, %f8027, %f8028, %f8029, %f8030, %f8031, %f8032, %f8033};
	bar.warp.sync 	-1;
	wmma.mma.sync.aligned.row.col.m16n16k16.f32.f32 {%f8042, %f8043, %f8044, %f8045, %f8046, %f8047, %f8048, %f8049}, {%r2, %r2, %r2, %r2, %r2, %r2, %r2, %r2}, {%r2, %r2, %r2, %r2, %r2, %r2, %r2, %r2}, {%f8034, %f8035, %f8036, %f8037, %f8038, %f8039, %f8040, %f8041};
	bar.warp.sync 	-1;
	wmma.mma.sync.aligned.row.col.m16n16k16.f32.f32 {%f8050, %f8051, %f8052, %f8053, %f8054, %f8055, %f8056, %f8057}, {%r2, %r2, %r2, %r2, %r2, %r2, %r2, %r2}, {%r2, %r2, %r2, %r2, %r2, %r2, %r2, %r2}, {%f8042, %f8043, %f8044, %f8045, %f8046, %f8047, %f8048, %f8049};
	bar.warp.sync 	-1;
	wmma.mma.sync.aligned.row.col.m16n16k16.f32.f32 {%f8058, %f8059, %f8060, %f8061, %f8062, %f8063, %f8064, %f8065}, {%r2, %r2, %r2, %r2, %r2, %r2, %r2, %r2}, {%r2, %r2, %r2, %r2, %r2, %r2, %r2, %r2}, {%f8050, %f8051, %f8052, %f8053, %f8054, %f8055, %f8056, %f8057};
	bar.warp.sync 	-1;
	wmma.mma.sync.aligned.row.col.m16n16k16.f32.f32 {%f8066, %f8067, %f8068, %f8069, %f8070, %f8071, %f8072, %f8073}, {%r2, %r2, %r2, %r2, %r2, %r2, %r2, %r2}, {%r2, %r2, %r2, %r2, %r2, %r2, %r2, %r2}, {%f8058, %f8059, %f8060, %f8061, %f8062, %f8063, %f8064, %f8065};
	bar.warp.sync 	-1;
	wmma.mma.sync.aligned.row.col.m16n16k16.f32.f32 {%f8074, %f8075, %f8076, %f8077, %f8078, %f8079, %f8080, %f8081}, {%r2, %r2, %r2, %r2, %r2, %r2, %r2, %r2}, {%r2, %r2, %r2, %r2, %r2, %r2, %r2, %r2}, {%f8066, %f8067, %f8068, %f8069, %f8070, %f8071, %f8072, %f8073};
	bar.warp.sync 	-1;
	wmma.mma.sync.aligned.row.col.m16n16k16.f32.f32 {%f8082, %f8083, %f8084, %f8085, %f8086, %f8087, %f8088, %f8089}, {%r2, %r2, %r2, %r2, %r2, %r2, %r2, %r2}, {%r2, %r2, %r2, %r2, %r2, %r2, %r2, %r2}, {%f8074, %f8075, %f8076, %f8077, %f8078, %f8079, %f8080, %f8081};
	bar.warp.sync 	-1;
	wmma.mma.sync.aligned.row.col.m16n16k16.f32.f32 {%f8090, %f8091, %f8092, %f8093, %f8094, %f8095, %f8096, %f8097}, {%r2, %r2, %r2, %r2, %r2, %r2, %r2, %r2}, {%r2, %r2, %r2, %r2, %r2, %r2, %r2, %r2}, {%f8082, %f8083, %f8084, %f8085, %f8086, %f8087, %f8088, %f8089};
	bar.warp.sync 	-1;
	wmma.mma.sync.aligned.row.col.m16n16k16.f32.f32 {%f8098, %f8099, %f8100, %f8101, %f8102, %f8103, %f8104, %f8105}, {%r2, %r2, %r2, %r2, %r2, %r2, %r2, %r2}, {%r2, %r2, %r2, %r2, %r2, %r2, %r2, %r2}, {%f8090, %f8091, %f8092, %f8093, %f8094, %f8095, %f8096, %f8097};
	bar.warp.sync 	-1;
	wmma.mma.sync.aligned.row.col.m16n16k16.f32.f32 {%f8106, %f8107, %f8108, %f8109, %f8110, %f8111, %f8112, %f8113}, {%r2, %r2, %r2, %r2, %r2, %r2, %r2, %r2}, {%r2, %r2, %r2, %r2, %r2, %r2, %r2, %r2}, {%f8098, %f8099, %f8100, %f8101, %f8102, %f8103, %f8104, %f8105};
	bar.warp.sync 	-1;
	wmma.mma.sync.aligned.row.col.m16n16k16.f32.f32 {%f8114, %f8115, %f8116, %f8117, %f8118, %f8119, %f8120, %f8121}, {%r2, %r2, %r2, %r2, %r2, %r2, %r2, %r2}, {%r2, %r2, %r2, %r2, %r2, %r2, %r2, %r2}, {%f8106, %f8107, %f8108, %f8109, %f8110, %f8111, %f8112, %f8113};
	bar.warp.sync 	-1;
	wmma.mma.sync.aligned.row.col.m16n16k16.f32.f32 {%f8122, %f8123, %f8124, %f8125, %f8126, %f8127, %f8128, %f8129}, {%r2, %r2, %r2, %r2, %r2, %r2, %r2, %r2}, {%r2, %r2, %r2, %r2, %r2, %r2, %r2, %r2}, {%f8114, %f8115, %f8116, %f8117, %f8118, %f8119, %f8120, %f8121};
	bar.warp.sync 	-1;
	wmma.mma.sync.aligned.row.col.m16n16k16.f32.f32 {%f8130, %f8131, %f8132, %f8133, %f8134, %f8135, %f8136, %f8137}, {%r2, %r2, %r2, %r2, %r2, %r2, %r2, %r2}, {%r2, %r2, %r2, %r2, %r2, %r2, %r2, %r2}, {%f8122, %f8123, %f8124, %f8125, %f8126, %f8127, %f8128, %f8129};
	bar.warp.sync 	-1;
	wmma.mma.sync.aligned.row.col.m16n16k16.f32.f32 {%f8138, %f8139, %f8140, %f8141, %f8142, %f8143, %f8144, %f8145}, {%r2, %r2, %r2, %r2, %r2, %r2, %r2, %r2}, {%r2, %r2, %r2, %r2, %r2, %r2, %r2, %r2}, {%f8130, %f8131, %f8132, %f8133, %f8134, %f8135, %f8136, %f8137};
	bar.warp.sync 	-1;
	wmma.mma.sync.aligned.row.col.m16n16k16.f32.f32 {%f8146, %f8147, %f8148, %f8149, %f8150, %f8151, %f8152, %f8153}, {%r2, %r2, %r2, %r2, %r2, %r2, %r2, %r2}, {%r2, %r2, %r2, %r2, %r2, %r2, %r2, %r2}, {%f8138, %f8139, %f8140, %f8141, %f8142, %f8143, %f8144, %f8145};
	bar.warp.sync 	-1;
	wmma.mma.sync.aligned.row.col.m16n16k16.f32.f32 {%f8154, %f8155, %f8156, %f8157, %f8158, %f8159, %f8160, %f8161}, {%r2, %r2, %r2, %r2, %r2, %r2, %r2, %r2}, {%r2, %r2, %r2, %r2, %r2, %r2, %r2, %r2}, {%f8146, %f8147, %f8148, %f8149, %f8150, %f8151, %f8152, %f8153};
	bar.warp.sync 	-1;
	wmma.mma.sync.aligned.row.col.m16n16k16.f32.f32 {%f8162, %f8163, %f8164, %f8165, %f8166, %f8167, %f8168, %f8169}, {%r2, %r2, %r2, %r2, %r2, %r2, %r2, %r2}, {%r2, %r2, %r2, %r2, %r2, %r2, %r2, %r2}, {%f8154, %f8155, %f8156, %f8157, %f8158, %f8159, %f8160, %f8161};
	bar.warp.sync 	-1;
	wmma.mma.sync.aligned.row.col.m16n16k16.f32.f32 {%f8170, %f8171, %f8172, %f8173, %f8174, %f8175, %f8176, %f8177}, {%r2, %r2, %r2, %r2, %r2, %r2, %r2, %r2}, {%r2, %r2, %r2, %r2, %r2, %r2, %r2, %r2}, {%f8162, %f8163, %f8164, %f8165, %f8166, %f8167, %f8168, %f8169};
	bar.warp.sync 	-1;
	wmma.mma.sync.aligned.row.col.m16n16k16.f32.f32 {%f8178, %f8179, %f8180, %f8181, %f8182, %f8183, %f8184, %f8185}, {%r2, %r2, %r2, %r2, %r2, %r2, %r2, %r2}, {%r2, %r2, %r2, %r2, %r2, %r2, %r2, %r2}, {%f8170, %f8171, %f8172, %f8173, %f8174, %f8175, %f8176, %f8177};
	bar.warp.sync 	-1;
	wmma.mma.sync.aligned.row.col.m16n16k16.f32.f32 {%f8186, %f8187, %f8188, %f8189, %f8190, %f8191, %f8192, %f8193}, {%r2, %r2, %r2, %r2, %r2, %r2, %r2, %r2}, {%r2, %r2, %r2, %r2, %r2, %r2, %r2, %r2}, {%f8178, %f8179, %f8180, %f8181, %f8182, %f8183, %f8184, %f8185};
	bar.warp.sync 	-1;
	wmma.mma.sync.aligned.row.col.m16n16k16.f32.f32 {%f8194, %f8195, %f8196, %f8197, %f8198, %f8199, %f8200, %f8201}, {%r2, %r2, %r2, %r2, %r2, %r2, %r2, %r2}, {%r2, %r2, %r2, %r2, %r2, %r2, %r2, %r2}, {%f8186, %f8187, %f8188, %f8189, %f8190, %f8191, %f8192, %f8193};
	bar.warp.sync 	-1;
	wmma.mma.sync.aligned.row.col.m16n16k16.f32.f32 {%f8202, %f8203, %f8204, %f8205, %f8206, %f8207, %f8208, %f8209}, {%r2, %r2, %r2, %r2, %r2, %r2, %r2, %r2}, {%r2, %r2, %r2, %r2, %r2, %r2, %r2, %r2}, {%f8194, %f8195, %f8196, %f8197, %f8198, %f8199, %f8200, %f8201};
	bar.warp.sync 	-1;
	wmma.mma.sync.aligned.row.col.m16n16k16.f32.f32 {%f8210, %f8211, %f8212, %f8213, %f8214, %f8215, %f8216, %f8217}, {%r2, %r2, %r2, %r2, %r2, %r2, %r2, %r2}, {%r2, %r2, %r2, %r2, %r2, %r2, %r2, %r2}, {%f8202, %f8203, %f8204, %f8205, %f8206, %f8207, %f8208, %f8209};
	bar.warp.sync 	-1;
	wmma.mma.sync.aligned.row.col.m16n16k16.f32.f32 {%f8218, %f8219, %f8220, %f8221, %f8222, %f8223, %f8224, %f8225}, {%r2, %r2, %r2, %r2, %r2, %r2, %r2, %r2}, {%r2, %r2, %r2, %r2, %r2, %r2, %r2, %r2}, {%f8210, %f8211, %f8212, %f8213, %f8214, %f8215, %f8216, %f8217};
	bar.warp.sync 	-1;
	wmma.mma.sync.aligned.row.col.m16n16k16.f32.f32 {%f8226, %f8227, %f8228, %f8229, %f8230, %f8231, %f8232, %f8233}, {%r2, %r2, %r2, %r2, %r2, %r2, %r2, %r2}, {%r2, %r2, %r2, %r2, %r2, %r2, %r2, %r2}, {%f8218, %f8219, %f8220, %f8221, %f8222, %f8223, %f8224, %f8225};
	bar.warp.sync 	-1;
	wmma.mma.sync.aligned.row.col.m16n16k16.f32.f32 {%f8234, %f8235, %f8236, %f8237, %f8238, %f8239, %f8240, %f8241}, {%r2, %r2, %r2, %r2, %r2, %r2, %r2, %r2}, {%r2, %r2, %r2, %r2, %r2, %r2, %r2, %r2}, {%f8226, %f8227, %f8228, %f8229, %f8230, %f8231, %f8232, %f8233};
	bar.warp.sync 	-1;
	wmma.mma.sync.aligned.row.col.m16n16k16.f32.f32 {%f8242, %f8243, %f8244, %f8245, %f8246, %f8247, %f8248, %f8249}, {%r2, %r2, %r2, %r2, %r2, %r2, %r2, %r2}, {%r2, %r2, %r2, %r2, %r2, %r2, %r2, %r2}, {%f8234, %f8235, %f8236, %f8237, %f8238, %f8239, %f8240, %f8241};
	bar.warp.sync 	-1;
	wmma.mma.sync.aligned.row.col.m16n16k16.f32.f32 {%f8250, %f8251, %f8252, %f8253, %f8254, %f8255, %f8256, %f8257}, {%r2, %r2, %r2, %r2, %r2, %r2, %r2, %r2}, {%r2, %r2, %r2, %r2, %r2, %r2, %r2, %r2}, {%f8242, %f8243, %f8244, %f8245, %f8246, %f8247, %f8248, %f8249};
	bar.warp.sync 	-1;
	wmma.mma.sync.aligned.row.col.m16n16k16.f32.f32 {%f8258, %f8259, %f8260, %f8261, %f8262, %f8263, %f8264, %f8265}, {%r2, %r2, %r2, %r2, %r2, %r2, %r2, %r2}, {%r2, %r2, %r2, %r2, %r2, %r2, %r2, %r2}, {%f8250, %f8251, %f8252, %f8253, %f8254, %f8255, %f8256, %f8257};
	bar.warp.sync 	-1;
	wmma.mma.sync.aligned.row.col.m16n16k16.f32.f32 {%f8266, %f8267, %f8268, %f8269, %f8270, %f8271, %f8272, %f8273}, {%r2, %r2, %r2, %r2, %r2, %r2, %r2, %r2}, {%r2, %r2, %r2, %r2, %r2, %r2, %r2, %r2}, {%f8258, %f8259, %f8260, %f8261, %f8262, %f8263, %f8264, %f8265};
	bar.warp.sync 	-1;
	wmma.mma.sync.aligned.row.col.m16n16k16.f32.f32 {%f8274, %f8275, %f8276, %f8277, %f8278, %f8279, %f8280, %f8281}, {%r2, %r2, %r2, %r2, %r2, %r2, %r2, %r2}, {%r2, %r2, %r2, %r2, %r2, %r2, %r2, %r2}, {%f8266, %f8267, %f8268, %f8269, %f8270, %f8271, %f8272, %f8273};
	bar.warp.sync 	-1;
	wmma.mma.sync.aligned.row.col.m16n16k16.f32.f32 {%f8282, %f8283, %f8284, %f8285, %f8286, %f8287, %f8288, %f8289}, {%r2, %r2, %r2, %r2, %r2, %r2, %r2, %r2}, {%r2, %r2, %r2, %r2, %r2, %r2, %r2, %r2}, {%f8274, %f8275, %f8276, %f8277, %f8278, %f8279, %f8280, %f8281};
	bar.warp.sync 	-1;
	wmma.mma.sync.aligned.row.col.m16n16k16.f32.f32 {%f8290, %f8291, %f8292, %f8293, %f8294, %f8295, %f8296, %f8297}, {%r2, %r2, %r2, %r2, %r2, %r2, %r2, %r2}, {%r2, %r2, %r2, %r2, %r2, %r2, %r2, %r2}, {%f8282, %f8283, %f8284, %f8285, %f8286, %f8287, %f8288, %f8289};
	bar.warp.sync 	-1;
	wmma.mma.sync.aligned.row.col.m16n16k16.f32.f32 {%f8298, %f8299, %f8300, %f8301, %f8302, %f8303, %f8304, %f8305}, {%r2, %r2, %r2, %r2, %r2, %r2, %r2, %r2}, {%r2, %r2, %r2, %r2, %r2, %r2, %r2, %r2}, {%f8290, %f8291, %f8292, %f8293, %f8294, %f8295, %f8296, %f8297};
	bar.warp.sync 	-1;
	wmma.mma.sync.aligned.row.col.m16n16k16.f32.f32 {%f8306, %f8307, %f8308, %f8309, %f8310, %f8311, %f8312, %f8313}, {%r2, %r2, %r2, %r2, %r2, %r2, %r2, %r2}, {%r2, %r2, %r2, %r2, %r2, %r2, %r2, %r2}, {%f8298, %f8299, %f8300, %f8301, %f8302, %f8303, %f8304, %f8305};
	bar.warp.sync 	-1;
	wmma.mma.sync.aligned.row.col.m16n16k16.f32.f32 {%f8314, %f8315, %f8316, %f8317, %f8318, %f8319, %f8320, %f8321}, {%r2, %r2, %r2, %r2, %r2, %r2, %r2, %r2}, {%r2, %r2, %r2, %r2, %r2, %r2, %r2, %r2}, {%f8306, %f8307, %f8308, %f8309, %f8310, %f8311, %f8312, %f8313};
	bar.warp.sync 	-1;
	wmma.mma.sync.aligned.row.col.m16n16k16.f32.f32 {%f8322, %f8323, %f8324, %f8325, %f8326, %f8327, %f8328, %f8329}, {%r2, %r2, %r2, %r2, %r2, %r2, %r2, %r2}, {%r2, %r2, %r2, %r2, %r2, %r2, %r2, %r2}, {%f8314, %f8315, %f8316, %f8317, %f8318, %f8319, %f8320, %f8321};
	bar.warp.sync 	-1;
	wmma.mma.sync.aligned.row.col.m16n16k16.f32.f32 {%f8330, %f8331, %f8332, %f8333, %f8334, %f8335, %f8336, %f8337}, {%r2, %r2, %r2, %r2, %r2, %r2, %r2, %r2}, {%r2, %r2, %r2, %r2, %r2, %r2, %r2, %r2}, {%f8322, %f8323, %f8324, %f8325, %f8326, %f8327, %f8328, %f8329};
	bar.warp.sync 	-1;
	wmma.mma.sync.aligned.row.col.m16n16k16.f32.f32 {%f8338, %f8339, %f8340, %f8341, %f8342, %f8343, %f8344, %f8345}, {%r2, %r2, %r2, %r2, %r2, %r2, %r2, %r2}, {%r2, %r2, %r2, %r2, %r2, %r2, %r2, %r2}, {%f8330, %f8331, %f8332, %f8333, %f8334, %f8335, %f8336, %f8337};
	bar.warp.sync 	-1;
	wmma.mma.sync.aligned.row.col.m16n16k16.f32.f32 {%f8346, %f8347, %f8348, %f8349, %f8350, %f8351, %f8352, %f8353}, {%r2, %r2, %r2, %r2, %r2, %r2, %r2, %r2}, {%r2, %r2, %r2, %r2, %r2, %r2, %r2, %r2}, {%f8338, %f8339, %f8340, %f8341, %f8342, %f8343, %f8344, %f8345};
	bar.warp.sync 	-1;
	wmma.mma.sync.aligned.row.col.m16n16k16.f32.f32 {%f8354, %f8355, %f8356, %f8357, %f8358, %f8359, %f8360, %f8361}, {%r2, %r2, %r2, %r2, %r2, %r2, %r2, %r2}, {%r2, %r2, %r2, %r2, %r2, %r2, %r2, %r2}, {%f8346, %f8347, %f8348, %f8349, %f8350, %f8351, %f8352, %f8353};
	bar.warp.sync 	-1;
	wmma.mma.sync.aligned.row.col.m16n16k16.f32.f32 {%f8362, %f8363, %f8364, %f8365, %f8366, %f8367, %f8368, %f8369}, {%r2, %r2, %r2, %r2, %r2, %r2, %r2, %r2}, {%r2, %r2, %r2, %r2, %r2, %r2, %r2, %r2}, {%f8354, %f8355, %f8356, %f8357, %f8358, %f8359, %f8360, %f8361};
	bar.warp.sync 	-1;
	wmma.mma.sync.aligned.row.col.m16n16k16.f32.f32 {%f8370, %f8371, %f8372, %f8373, %f8374, %f8375, %f8376, %f8377}, {%r2, %r2, %r2, %r2, %r2, %r2, %r2, %r2}, {%r2, %r2, %r2, %r2, %r2, %r2, %r2, %r2}, {%f8362, %f8363, %f8364, %f8365, %f8366, %f8367, %f8368, %f8369};
	bar.warp.sync 	-1;
	wmma.mma.sync.aligned.row.col.m16n16k16.f32.f32 {%f8378, %f8379, %f8380, %f8381, %f8382, %f8383, %f8384, %f8385}, {%r2, %r2, %r2, %r2, %r2, %r2, %r2, %r2}, {%r2, %r2, %r2, %r2, %r2, %r2, %r2, %r2}, {%f8370, %f8371, %f8372, %f8373, %f8374, %f8375, %f8376, %f8377};
	bar.warp.sync 	-1;
	wmma.mma.sync.aligned.row.col.m16n16k16.f32.f32 {%f8386, %f8387, %f8388, %f8389, %f8390, %f8391, %f8392, %f8393}, {%r2, %r2, %r2, %r2, %r2, %r2, %r2, %r2}, {%r2, %r2, %r2, %r2, %r2, %r2, %r2, %r2}, {%f8378, %f8379, %f8380, %f8381, %f8382, %f8383, %f8384, %f8385};
	bar.warp.sync 	-1;
	wmma.mma.sync.aligned.row.col.m16n16k16.f32.f32 {%f8394, %f8395, %f8396, %f8397, %f8398, %f8399, %f8400, %f8401}, {%r2, %r2, %r2, %r2, %r2, %r2, %r2, %r2}, {%r2, %r2, %r2, %r2, %r2, %r2, %r2, %r2}, {%f8386, %f8387, %f8388, %f8389, %f8390, %f8391, %f8392, %f8393};
	bar.warp.sync 	-1;
	wmma.mma.sync.aligned.row.col.m16n16k16.f32.f32 {%f8402, %f8403, %f8404, %f8405, %f8406, %f8407, %f8408, %f8409}, {%r2, %r2, %r2, %r2, %r2, %r2, %r2, %r2}, {%r2, %r2, %r2, %r2, %r2, %r2, %r2, %r2}, {%f8394, %f8395, %f8396, %f8397, %f8398, %f8399, %f8400, %f8401};
	bar.warp.sync 	-1;
	wmma.mma.sync.aligned.row.col.m16n16k16.f32.f32 {%f8410, %f8411, %f8412, %f8413, %f8414, %f8415, %f8416, %f8417}, {%r2, %r2, %r2, %r2, %r2, %r2, %r2, %r2}, {%r2, %r2, %r2, %r2, %r2, %r2, %r2, %r2}, {%f8402, %f8403, %f8404, %f8405, %f8406, %f8407, %f8408, %f8409};
	bar.warp.sync 	-1;
	wmma.mma.sync.aligned.row.col.m16n16k16.f32.f32 {%f8418, %f8419, %f8420, %f8421, %f8422, %f8423, %f8424, %f8425}, {%r2, %r2, %r2, %r2, %r2, %r2, %r2, %r2}, {%r2, %r2, %r2, %r2, %r2, %r2, %r2, %r2}, {%f8410, %f8411, %f8412, %f8413, %f8414, %f8415, %f8416, %f8417};
	bar.warp.sync 	-1;
	wmma.mma.sync.aligned.row.col.m16n16k16.f32.f32 {%f8426, %f8427, %f8428, %f8429, %f8430, %f8431, %f8432, %f8433}, {%r2, %r2, %r2, %r2, %r2, %r2, %r2, %r2}, {%r2, %r2, %r2, %r2, %r2, %r2, %r2, %r2}, {%f8418, %f8419, %f8420, %f8421, %f8422, %f8423, %f8424, %f8425};
	bar.warp.sync 	-1;
	wmma.mma.sync.aligned.row.col.m16n16k16.f32.f32 {%f8434, %f8435, %f8436, %f8437, %f8438, %f8439, %f8440, %f8441}, {%r2, %r2, %r2, %r2, %r2, %r2, %r2, %r2}, {%r2, %r2, %r2, %r2, %r2, %r2, %r2, %r2}, {%f8426, %f8427, %f8428, %f8429, %f8430, %f8431, %f8432, %f8433};
	bar.warp.sync 	-1;
	wmma.mma.sync.aligned.row.col.m16n16k16.f32.f32 {%f8442, %f8443, %f8444, %f8445, %f8446, %f8447, %f8448, %f8449}, {%r2, %r2, %r2, %r2, %r2, %r2, %r2, %r2}, {%r2, %r2, %r2, %r2, %r2, %r2, %r2, %r2}, {%f8434, %f8435, %f8436, %f8437, %f8438, %f8439, %f8440, %f8441};
	bar.warp.sync 	-1;
	wmma.mma.sync.aligned.row.col.m16n16k16.f32.f32 {%f8450, %f8451, %f8452, %f8453, %f8454, %f8455, %f8456, %f8457}, {%r2, %r2, %r2, %r2, %r2, %r2, %r2, %r2}, {%r2, %r2, %r2, %r2, %r2, %r2, %r2, %r2}, {%f8442, %f8443, %f8444, %f8445, %f8446, %f8447, %f8448, %f8449};
	bar.warp.sync 	-1;
	wmma.mma.sync.aligned.row.col.m16n16k16.f32.f32 {%f8458, %f8459, %f8460, %f8461, %f8462, %f8463, %f8464, %f8465}, {%r2, %r2, %r2, %r2, %r2, %r2, %r2, %r2}, {%r2, %r2, %r2, %r2, %r2, %r2, %r2, %r2}, {%f8450, %f8451, %f8452, %f8453, %f8454, %f8455, %f8456, %f8457};
	bar.warp.sync 	-1;
	wmma.mma.sync.aligned.row.col.m16n16k16.f32.f32 {%f8466, %f8467, %f8468, %f8469, %f8470, %f8471, %f8472, %f8473}, {%r2, %r2, %r2, %r2, %r2, %r2, %r2, %r2}, {%r2, %r2, %r2, %r2, %r2, %r2, %r2, %r2}, {%f8458, %f8459, %f8460, %f8461, %f8462, %f8463, %f8464, %f8465};
	bar.warp.sync 	-1;
	wmma.mma.sync.aligned.row.col.m16n16k16.f32.f32 {%f8474, %f8475, %f8476, %f8477, %f8478, %f8479, %f8480, %f8481}, {%r2, %r2, %r2, %r2, %r2, %r2, %r2, %r2}, {%r2, %r2, %r2, %r2, %r2, %r2, %r2, %r2}, {%f8466, %f8467, %f8468, %f8469, %f8470, %f8471, %f8472, %f8473};
	bar.warp.sync 	-1;
	wmma.mma.sync.aligned.row.col.m16n16k16.f32.f32 {%f8482, %f8483, %f8484, %f8485, %f8486, %f8487, %f8488, %f8489}, {%r2, %r2, %r2, %r2, %r2, %r2, %r2, %r2}, {%r2, %r2, %r2, %r2, %r2, %r2, %r2, %r2}, {%f8474, %f8475, %f8476, %f8477, %f8478, %f8479, %f8480, %f8481};
	bar.warp.sync 	-1;
	wmma.mma.sync.aligned.row.col.m16n16k16.f32.f32 {%f8490, %f8491, %f8492, %f8493, %f8494, %f8495, %f8496, %f8497}, {%r2, %r2, %r2, %r2, %r2, %r2, %r2, %r2}, {%r2, %r2, %r2, %r2, %r2, %r2, %r2, %r2}, {%f8482, %f8483, %f8484, %f8485, %f8486, %f8487, %f8488, %f8489};
	bar.warp.sync 	-1;
	wmma.mma.sync.aligned.row.col.m16n16k16.f32.f32 {%f8498, %f8499, %f8500, %f8501, %f8502, %f8503, %f8504, %f8505}, {%r2, %r2, %r2, %r2, %r2, %r2, %r2, %r2}, {%r2, %r2, %r2, %r2, %r2, %r2, %r2, %r2}, {%f8490, %f8491, %f8492, %f8493, %f8494, %f8495, %f8496, %f8497};
	bar.warp.sync 	-1;
	wmma.mma.sync.aligned.row.col.m16n16k16.f32.f32 {%f8506, %f8507, %f8508, %f8509, %f8510, %f8511, %f8512, %f8513}, {%r2, %r2, %r2, %r2, %r2, %r2, %r2, %r2}, {%r2, %r2, %r2, %r2, %r2, %r2, %r2, %r2}, {%f8498, %f8499, %f8500, %f8501, %f8502, %f8503, %f8504, %f8505};
	bar.warp.sync 	-1;
	wmma.mma.sync.aligned.row.col.m16n16k16.f32.f32 {%f8514, %f8515, %f8516, %f8517, %f8518, %f8519, %f8520, %f8521}, {%r2, %r2, %r2, %r2, %r2, %r2, %r2, %r2}, {%r2, %r2, %r2, %r2, %r2, %r2, %r2, %r2}, {%f8506, %f8507, %f8508, %f8509, %f8510, %f8511, %f8512, %f8513};
	bar.warp.sync 	-1;
	wmma.mma.sync.aligned.row.col.m16n16k16.f32.f32 {%f8522, %f8523, %f8524, %f8525, %f8526, %f8527, %f8528, %f8529}, {%r2, %r2, %r2, %r2, %r2, %r2, %r2, %r2}, {%r2, %r2, %r2, %r2, %r2, %r2, %r2, %r2}, {%f8514, %f8515, %f8516, %f8517, %f8518, %f8519, %f8520, %f8521};
	bar.warp.sync 	-1;
	wmma.mma.sync.aligned.row.col.m16n16k16.f32.f32 {%f8530, %f8531, %f8532, %f8533, %f8534, %f8535, %f8536, %f8537}, {%r2, %r2, %r2, %r2, %r2, %r2, %r2, %r2}, {%r2, %r2, %r2, %r2, %r2, %r2, %r2, %r2}, {%f8522, %f8523, %f8524, %f8525, %f8526, %f8527, %f8528, %f8529};
	bar.warp.sync 	-1;
	wmma.mma.sync.aligned.row.col.m16n16k16.f32.f32 {%f8538, %f8539, %f8540, %f8541, %f8542, %f8543, %f8544, %f8545}, {%r2, %r2, %r2, %r2, %r2, %r2, %r2, %r2}, {%r2, %r2, %r2, %r2, %r2, %r2, %r2, %r2}, {%f8530, %f8531, %f8532, %f8533, %f8534, %f8535, %f8536, %f8537};
	bar.warp.sync 	-1;
	wmma.mma.sync.aligned.row.col.m16n16k16.f32.f32 {%f8546, %f8547, %f8548, %f8549, %f8550, %f8551, %f8552, %f8553}, {%r2, %r2, %r2, %r2, %r2, %r2, %r2, %r2}, {%r2, %r2, %r2, %r2, %r2, %r2, %r2, %r2}, {%f8538, %f8539, %f8540, %f8541, %f8542, %f8543, %f8544, %f8545};
	bar.warp.sync 	-1;
	wmma.mma.sync.aligned.row.col.m16n16k16.f32.f32 {%f8554, %f8555, %f8556, %f8557, %f8558, %f8559, %f8560, %f8561}, {%r2, %r2, %r2, %r2, %r2, %r2, %r2, %r2}, {%r2, %r2, %r2, %r2, %r2, %r2, %r2, %r2}, {%f8546, %f8547, %f8548, %f8549, %f8550, %f8551, %f8552, %f8553};
	bar.warp.sync 	-1;
	wmma.mma.sync.aligned.row.col.m16n16k16.f32.f32 {%f8562, %f8563, %f8564, %f8565, %f8566, %f8567, %f8568, %f8569}, {%r2, %r2, %r2, %r2, %r2, %r2, %r2, %r2}, {%r2, %r2, %r2, %r2, %r2, %r2, %r2, %r2}, {%f8554, %f8555, %f8556, %f8557, %f8558, %f8559, %f8560, %f8561};
	bar.warp.sync 	-1;
	wmma.mma.sync.aligned.row.col.m16n16k16.f32.f32 {%f8570, %f8571, %f8572, %f8573, %f8574, %f8575, %f8576, %f8577}, {%r2, %r2, %r2, %r2, %r2, %r2, %r2, %r2}, {%r2, %r2, %r2, %r2, %r2, %r2, %r2, %r2}, {%f8562, %f8563, %f8564, %f8565, %f8566, %f8567, %f8568, %f8569};
	bar.warp.sync 	-1;
	wmma.mma.sync.aligned.row.col.m16n16k16.f32.f32 {%f8578, %f8579, %f8580, %f8581, %f8582, %f8583, %f8584, %f8585}, {%r2, %r2, %r2, %r2, %r2, %r2, %r2, %r2}, {%r2, %r2, %r2, %r2, %r2, %r2, %r2, %r2}, {%f8570, %f8571, %f8572, %f8573, %f8574, %f8575, %f8576, %f8577};
	bar.warp.sync 	-1;
	wmma.mma.sync.aligned.row.col.m16n16k16.f32.f32 {%f8586, %f8587, %f8588, %f8589, %f8590, %f8591, %f8592, %f8593}, {%r2, %r2, %r2, %r2, %r2, %r2, %r2, %r2}, {%r2, %r2, %r2, %r2, %r2, %r2, %r2, %r2}, {%f8578, %f8579, %f8580, %f8581, %f8582, %f8583, %f8584, %f8585};
	bar.warp.sync 	-1;
	wmma.mma.sync.aligned.row.col.m16n16k16.f32.f32 {%f8594, %f8595, %f8596, %f8597, %f8598, %f8599, %f8600, %f8601}, {%r2, %r2, %r2, %r2, %r2, %r2, %r2, %r2}, {%r2, %r2, %r2, %r2, %r2, %r2, %r2, %r2}, {%f8586, %f8587, %f8588, %f8589, %f8590, %f8591, %f8592, %f8593};
	bar.warp.sync 	-1;
	wmma.mma.sync.aligned.row.col.m16n16k16.f32.f32 {%f8602, %f8603, %f8604, %f8605, %f8606, %f8607, %f8608, %f8609}, {%r2, %r2, %r2, %r2, %r2, %r2, %r2, %r2}, {%r2, %r2, %r2, %r2, %r2, %r2, %r2, %r2}, {%f8594, %f8595, %f8596, %f8597, %f8598, %f8599, %f8600, %f8601};
	bar.warp.sync 	-1;
	wmma.mma.sync.aligned.row.col.m16n16k16.f32.f32 {%f8610, %f8611, %f8612, %f8613, %f8614, %f8615, %f8616, %f8617}, {%r2, %r2, %r2, %r2, %r2, %r2, %r2, %r2}, {%r2, %r2, %r2, %r2, %r2, %r2, %r2, %r2}, {%f8602, %f8603, %f8604, %f8605, %f8606, %f8607, %f8608, %f8609};
	bar.warp.sync 	-1;
	wmma.mma.sync.aligned.row.col.m16n16k16.f32.f32 {%f8618, %f8619, %f8620, %f8621, %f8622, %f8623, %f8624, %f8625}, {%r2, %r2, %r2, %r2, %r2, %r2, %r2, %r2}, {%r2, %r2, %r2, %r2, %r2, %r2, %r2, %r2}, {%f8610, %f8611, %f8612, %f8613, %f8614, %f8615, %f8616, %f8617};
	bar.warp.sync 	-1;
	wmma.mma.sync.aligned.row.col.m16n16k16.f32.f32 {%f8626, %f8627, %f8628, %f8629, %f8630, %f8631, %f8632, %f8633}, {%r2, %r2, %r2, %r2, %r2, %r2, %r2, %r2}, {%r2, %r2, %r2, %r2, %r2, %r2, %r2, %r2}, {%f8618, %f8619, %f8620, %f8621, %f8622, %f8623, %f8624, %f8625};
	bar.warp.sync 	-1;
	wmma.mma.sync.aligned.row.col.m16n16k16.f32.f32 {%f8634, %f8635, %f8636, %f8637, %f8638, %f8639, %f8640, %f8641}, {%r2, %r2, %r2, %r2, %r2, %r2, %r2, %r2}, {%r2, %r2, %r2, %r2, %r2, %r2, %r2, %r2}, {%f8626, %f8627, %f8628, %f8629, %f8630, %f8631, %f8632, %f8633};
	bar.warp.sync 	-1;
	wmma.mma.sync.aligned.row.col.m16n16k16.f32.f32 {%f8642, %f8643, %f8644, %f8645, %f8646, %f8647, %f8648, %f8649}, {%r2, %r2, %r2, %r2, %r2, %r2, %r2, %r2}, {%r2, %r2, %r2, %r2, %r2, %r2, %r2, %r2}, {%f8634, %f8635, %f8636, %f8637, %f8638, %f8639, %f8640, %f8641};
	bar.warp.sync 	-1;
	wmma.mma.sync.aligned.row.col.m16n16k16.f32.f32 {%f8650, %f8651, %f8652, %f8653, %f8654, %f8655, %f8656, %f8657}, {%r2, %r2, %r2, %r2, %r2, %r2, %r2, %r2}, {%r2, %r2, %r2, %r2, %r2, %r2, %r2, %r2}, {%f8642, %f8643, %f8644, %f8645, %f8646, %f8647, %f8648, %f8649};
	bar.warp.sync 	-1;
	wmma.mma.sync.aligned.row.col.m16n16k16.f32.f32 {%f8658, %f8659, %f8660, %f8661, %f8662, %f8663, %f8664, %f8665}, {%r2, %r2, %r2, %r2, %r2, %r2, %r2, %r2}, {%r2, %r2, %r2, %r2, %r2, %r2, %r2, %r2}, {%f8650, %f8651, %f8652, %f8653, %f8654, %f8655, %f8656, %f8657};
	bar.warp.sync 	-1;
	wmma.mma.sync.aligned.row.col.m16n16k16.f32.f32 {%f8666, %f8667, %f8668, %f8669, %f8670, %f8671, %f8672, %f8673}, {%r2, %r2, %r2, %r2, %r2, %r2, %r2, %r2}, {%r2, %r2, %r2, %r2, %r2, %r2, %r2, %r2}, {%f8658, %f8659, %f8660, %f8661, %f8662, %f8663, %f8664, %f8665};
	bar.warp.sync 	-1;
	wmma.mma.sync.aligned.row.col.m16n16k16.f32.f32 {%f8674, %f8675, %f8676, %f8677, %f8678, %f8679, %f8680, %f8681}, {%r2, %r2, %r2, %r2, %r2, %r2, %r2, %r2}, {%r2, %r2, %r2, %r2, %r2, %r2, %r2, %r2}, {%f8666, %f8667, %f8668, %f8669, %f8670, %f8671, %f8672, %f8673};
	bar.warp.sync 	-1;
	wmma.mma.sync.aligned.row.col.m16n16k16.f32.f32 {%f8682, %f8683, %f8684, %f8685, %f8686, %f8687, %f8688, %f8689}, {%r2, %r2, %r2, %r2, %r2, %r2, %r2, %r2}, {%r2, %r2, %r2, %r2, %r2, %r2, %r2, %r2}, {%f8674, %f8675, %f8676, %f8677, %f8678, %f8679, %f8680, %f8681};
	bar.warp.sync 	-1;
	wmma.mma.sync.aligned.row.col.m16n16k16.f32.f32 {%f8690, %f8691, %f8692, %f8693, %f8694, %f8695, %f8696, %f8697}, {%r2, %r2, %r2, %r2, %r2, %r2, %r2, %r2}, {%r2, %r2, %r2, %r2, %r2, %r2, %r2, %r2}, {%f8682, %f8683, %f8684, %f8685, %f8686, %f8687, %f8688, %f8689};
	bar.warp.sync 	-1;
	wmma.mma.sync.aligned.row.col.m16n16k16.f32.f32 {%f8698, %f8699, %f8700, %f8701, %f8702, %f8703, %f8704, %f8705}, {%r2, %r2, %r2, %r2, %r2, %r2, %r2, %r2}, {%r2, %r2, %r2, %r2, %r2, %r2, %r2, %r2}, {%f8690, %f8691, %f8692, %f8693, %f8694, %f8695, %f8696, %f8697};
	bar.warp.sync 	-1;
	wmma.mma.sync.aligned.row.col.m16n16k16.f32.f32 {%f8706, %f8707, %f8708, %f8709, %f8710, %f8711, %f8712, %f8713}, {%r2, %r2, %r2, %r2, %r2, %r2, %r2, %r2}, {%r2, %r2, %r2, %r2, %r2, %r2, %r2, %r2}, {%f8698, %f8699, %f8700, %f8701, %f8702, %f8703, %f8704, %f8705};
	bar.warp.sync 	-1;
	wmma.mma.sync.aligned.row.col.m16n16k16.f32.f32 {%f8714, %f8715, %f8716, %f8717, %f8718, %f8719, %f8720, %f8721}, {%r2, %r2, %r2, %r2, %r2, %r2, %r2, %r2}, {%r2, %r2, %r2, %r2, %r2, %r2, %r2, %r2}, {%f8706, %f8707, %f8708, %f8709, %f8710, %f8711, %f8712, %f8713};
	bar.warp.sync 	-1;
	wmma.mma.sync.aligned.row.col.m16n16k16.f32.f32 {%f8722, %f8723, %f8724, %f8725, %f8726, %f8727, %f8728, %f8729}, {%r2, %r2, %r2, %r2, %r2, %r2, %r2, %r2}, {%r2, %r2, %r2, %r2, %r2, %r2, %r2, %r2}, {%f8714, %f8715, %f8716, %f8717, %f8718, %f8719, %f8720, %f8721};
	bar.warp.sync 	-1;
	wmma.mma.sync.aligned.row.col.m16n16k16.f32.f32 {%f8730, %f8731, %f8732, %f8733, %f8734, %f8735, %f8736, %f8737}, {%r2, %r2, %r2, %r2, %r2, %r2, %r2, %r2}, {%r2, %r2, %r2, %r2, %r2, %r2, %r2, %r2}, {%f8722, %f8723, %f8724, %f8725, %f8726, %f8727, %f8728, %f8729};
	bar.warp.sync 	-1;
	wmma.mma.sync.aligned.row.col.m16n16k16.f32.f32 {%f8738, %f8739, %f8740, %f8741, %f8742, %f8743, %f8744, %f8745}, {%r2, %r2, %r2, %r2, %r2, %r2, %r2, %r2}, {%r2, %r2, %r2, %r2, %r2, %r2, %r2, %r2}, {%f8730, %f8731, %f8732, %f8733, %f8734, %f8735, %f8736, %f8737};
	bar.warp.sync 	-1;
	wmma.mma.sync.aligned.row.col.m16n16k16.f32.f32 {%f8746, %f8747, %f8748, %f8749, %f8750, %f8751, %f8752, %f8753}, {%r2, %r2, %r2, %r2, %r2, %r2, %r2, %r2}, {%r2, %r2, %r2, %r2, %r2, %r2, %r2, %r2}, {%f8738, %f8739, %f8740, %f8741, %f8742, %f8743, %f8744, %f8745};
	bar.warp.sync 	-1;
	wmma.mma.sync.aligned.row.col.m16n16k16.f32.f32 {%f8754, %f8755, %f8756, %f8757, %f8758, %f8759, %f8760, %f8761}, {%r2, %r2, %r2, %r2, %r2, %r2, %r2, %r2}, {%r2, %r2, %r2, %r2, %r2, %r2, %r2, %r2}, {%f8746, %f8747, %f8748, %f8749, %f8750, %f8751, %f8752, %f8753};
	bar.warp.sync 	-1;
	wmma.mma.sync.aligned.row.col.m16n16k16.f32.f32 {%f8762, %f8763, %f8764, %f8765, %f8766, %f8767, %f8768, %f8769}, {%r2, %r2, %r2, %r2, %r2, %r2, %r2, %r2}, {%r2, %r2, %r2, %r2, %r2, %r2, %r2, %r2}, {%f8754, %f8755, %f8756, %f8757, %f8758, %f8759, %f8760, %f8761};
	bar.warp.sync 	-1;
	wmma.mma.sync.aligned.row.col.m16n16k16.f32.f32 {%f8770, %f8771, %f8772, %f8773, %f8774, %f8775, %f8776, %f8777}, {%r2, %r2, %r2, %r2, %r2, %r2, %r2, %r2}, {%r2, %r2, %r2, %r2, %r2, %r2, %r2, %r2}, {%f8762, %f8763, %f8764, %f8765, %f8766, %f8767, %f8768, %f8769};
	bar.warp.sync 	-1;
	wmma.mma.sync.aligned.row.col.m16n16k16.f32.f32 {%f8778, %f8779, %f8780, %f8781, %f8782, %f8783, %f8784, %f8785}, {%r2, %r2, %r2, %r2, %r2, %r2, %r2, %r2}, {%r2, %r2, %r2, %r2, %r2, %r2, %r2, %r2}, {%f8770, %f8771, %f8772, %f8773, %f8774, %f8775, %f8776, %f8777};
	bar.warp.sync 	-1;
	wmma.mma.sync.aligned.row.col.m16n16k16.f32.f32 {%f8786, %f8787, %f8788, %f8789, %f8790, %f8791, %f8792, %f8793}, {%r2, %r2, %r2, %r2, %r2, %r2, %r2, %r2}, {%r2, %r2, %r2, %r2, %r2, %r2, %r2, %r2}, {%f8778, %f8779, %f8780, %f8781, %f8782, %f8783, %f8784, %f8785};
	bar.warp.sync 	-1;
	wmma.mma.sync.aligned.row.col.m16n16k16.f32.f32 {%f8794, %f8795, %f8796, %f8797, %f8798, %f8799, %f8800, %f8801}, {%r2, %r2, %r2, %r2, %r2, %r2, %r2, %r2}, {%r2, %r2, %r2, %r2, %r2, %r2, %r2, %r2}, {%f8786, %f8787, %f8788, %f8789, %f8790, %f8791, %f8792, %f8793};
	bar.warp.sync 	-1;
	wmma.mma.sync.aligned.row.col.m16n16k16.f32.f32 {%f8802, %f8803, %f8804, %f8805, %f8806, %f8807, %f8808, %f8809}, {%r2, %r2, %r2, %r2, %r2, %r2, %r2, %r2}, {%r2, %r2, %r2, %r2, %r2, %r2, %r2, %r2}, {%f8794, %f8795, %f8796, %f8797, %f8798, %f8799, %f8800, %f8801};
	bar.warp.sync 	-1;
	wmma.mma.sync.aligned.row.col.m16n16k16.f32.f32 {%f8810, %f8811, %f8812, %f8813, %f8814, %f8815, %f8816, %f8817}, {%r2, %r2, %r2, %r2, %r2, %r2, %r2, %r2}, {%r2, %r2, %r2, %r2, %r2, %r2, %r2, %r2}, {%f8802, %f8803, %f8804, %f8805, %f8806, %f8807, %f8808, %f8809};
	bar.warp.sync 	-1;
	wmma.mma.sync.aligned.row.col.m16n16k16.f32.f32 {%f8818, %f8819, %f8820, %f8821, %f8822, %f8823, %f8824, %f8825}, {%r2, %r2, %r2, %r2, %r2, %r2, %r2, %r2}, {%r2, %r2, %r2, %r2, %r2, %r2, %r2, %r2}, {%f8810, %f8811, %f8812, %f8813, %f8814, %f8815, %f8816, %f8817};
	bar.warp.sync 	-1;
	wmma.mma.sync.aligned.row.col.m16n16k16.f32.f32 {%f8826, %f8827, %f8828, %f8829, %f8830, %f8831, %f8832, %f8833}, {%r2, %r2, %r2, %r2, %r2, %r2, %r2, %r2}, {%r2, %r2, %r2, %r2, %r2, %r2, %r2, %r2}, {%f8818, %f8819, %f8820, %f8821, %f8822, %f8823, %f8824, %f8825};
	bar.warp.sync 	-1;
	wmma.mma.sync.aligned.row.col.m16n16k16.f32.f32 {%f8834, %f8835, %f8836, %f8837, %f8838, %f8839, %f8840, %f8841}, {%r2, %r2, %r2, %r2, %r2, %r2, %r2, %r2}, {%r2, %r2, %r2, %r2, %r2, %r2, %r2, %r2}, {%f8826, %f8827, %f8828, %f8829, %f8830, %f8831, %f8832, %f8833};
	bar.warp.sync 	-1;
	wmma.mma.sync.aligned.row.col.m16n16k16.f32.f32 {%f8842, %f8843, %f8844, %f8845, %f8846, %f8847, %f8848, %f8849}, {%r2, %r2, %r2, %r2, %r2, %r2, %r2, %r2}, {%r2, %r2, %r2, %r2, %r2, %r2, %r2, %r2}, {%f8834, %f8835, %f8836, %f8837, %f8838, %f8839, %f8840, %f8841};
	bar.warp.sync 	-1;
	wmma.mma.sync.aligned.row.col.m16n16k16.f32.f32 {%f8850, %f8851, %f8852, %f8853, %f8854, %f8855, %f8856, %f8857}, {%r2, %r2, %r2, %r2, %r2, %r2, %r2, %r2}, {%r2, %r2, %r2, %r2, %r2, %r2, %r2, %r2}, {%f8842, %f8843, %f8844, %f8845, %f8846, %f8847, %f8848, %f8849};
	bar.warp.sync 	-1;
	wmma.mma.sync.aligned.row.col.m16n16k16.f32.f32 {%f8858, %f8859, %f8860, %f8861, %f8862, %f8863, %f8864, %f8865}, {%r2, %r2, %r2, %r2, %r2, %r2, %r2, %r2}, {%r2, %r2, %r2, %r2, %r2, %r2, %r2, %r2}, {%f8850, %f8851, %f8852, %f8853, %f8854, %f8855, %f8856, %f8857};
	bar.warp.sync 	-1;
	wmma.mma.sync.aligned.row.col.m16n16k16.f32.f32 {%f8866, %f8867, %f8868, %f8869, %f8870, %f8871, %f8872, %f8873}, {%r2, %r2, %r2, %r2, %r2, %r2, %r2, %r2}, {%r2, %r2, %r2, %r2, %r2, %r2, %r2, %r2}, {%f8858, %f8859, %f8860, %f8861, %f8862, %f8863, %f8864, %f8865};
	bar.warp.sync 	-1;
	wmma.mma.sync.aligned.row.col.m16n16k16.f32.f32 {%f8874, %f8875, %f8876, %f8877, %f8878, %f8879, %f8880, %f8881}, {%r2, %r2, %r2, %r2, %r2, %r2, %r2, %r2}, {%r2, %r2, %r2, %r2, %r2, %r2, %r2, %r2}, {%f8866, %f8867, %f8868, %f8869, %f8870, %f8871, %f8872, %f8873};
	bar.warp.sync 	-1;
	wmma.mma.sync.aligned.row.col.m16n16k16.f32.f32 {%f8882, %f8883, %f8884, %f8885, %f8886, %f8887, %f8888, %f8889}, {%r2, %r2, %r2, %r2, %r2, %r2, %r2, %r2}, {%r2, %r2, %r2, %r2, %r2, %r2, %r2, %r2}, {%f8874, %f8875, %f8876, %f8877, %f8878, %f8879, %f8880, %f8881};
	bar.warp.sync 	-1;
	wmma.mma.sync.aligned.row.col.m16n16k16.f32.f32 {%f8890, %f8891, %f8892, %f8893, %f8894, %f8895, %f8896, %f8897}, {%r2, %r2, %r2, %r2, %r2, %r2, %r2, %r2}, {%r2, %r2, %r2, %r2, %r2, %r2, %r2, %r2}, {%f8882, %f8883, %f8884, %f8885, %f8886, %f8887, %f8888, %f8889};
	bar.warp.sync 	-1;
	wmma.mma.sync.aligned.row.col.m16n16k16.f32.f32 {%f8898, %f8899, %f8900, %f8901, %f8902, %f8903, %f8904, %f8905}, {%r2, %r2, %r2, %r2, %r2, %r2, %r2, %r2}, {%r2, %r2, %r2, %r2, %r2, %r2, %r2, %r2}, {%f8890, %f8891, %f8892, %f8893, %f8894, %f8895, %f8896, %f8897};
	bar.warp.sync 	-1;
	wmma.mma.sync.aligned.row.col.m16n16k16.f32.f32 {%f8906, %f8907, %f8908, %f8909, %f8910, %f8911, %f8912, %f8913}, {%r2, %r2, %r2, %r2, %r2, %r2, %r2, %r2}, {%r2, %r2, %r2, %r2, %r2, %r2, %r2, %r2}, {%f8898, %f8899, %f8900, %f8901, %f8902, %f8903, %f8904, %f8905};
	bar.warp.sync 	-1;
	wmma.mma.sync.aligned.row.col.m16n16k16.f32.f32 {%f8914, %f8915, %f8916, %f8917, %f8918, %f8919, %f8920, %f8921}, {%r2, %r2, %r2, %r2, %r2, %r2, %r2, %r2}, {%r2, %r2, %r2, %r2, %r2, %r2, %r2, %r2}, {%f8906, %f8907, %f8908, %f8909, %f8910, %f8911, %f8912, %f8913};
	bar.warp.sync 	-1;
	wmma.mma.sync.aligned.row.col.m16n16k16.f32.f32 {%f8922, %f8923, %f8924, %f8925, %f8926, %f8927, %f8928, %f8929}, {%r2, %r2, %r2, %r2, %r2, %r2, %r2, %r2}, {%r2, %r2, %r2, %r2, %r2, %r2, %r2, %r2}, {%f8914, %f8915, %f8916, %f8917, %f8918, %f8919, %f8920, %f8921};
	bar.warp.sync 	-1;
	wmma.mma.sync.aligned.row.col.m16n16k16.f32.f32 {%f8930, %f8931, %f8932, %f8933, %f8934, %f8935, %f8936, %f8937}, {%r2, %r2, %r2, %r2, %r2, %r2, %r2, %r2}, {%r2, %r2, %r2, %r2, %r2, %r2, %r2, %r2}, {%f8922, %f8923, %f8924, %f8925, %f8926, %f8927, %f8928, %f8929};
	bar.warp.sync 	-1;
	wmma.mma.sync.aligned.row.col.m16n16k16.f32.f32 {%f8938, %f8939, %f8940, %f8941, %f8942, %f8943, %f8944, %f8945}, {%r2, %r2, %r2, %r2, %r2, %r2, %r2, %r2}, {%r2, %r2, %r2, %r2, %r2, %r2, %r2, %r2}, {%f8930, %f8931, %f8932, %f8933, %f8934, %f8935, %f8936, %f8937};
	bar.warp.sync 	-1;
	wmma.mma.sync.aligned.row.col.m16n16k16.f32.f32 {%f8946, %f8947, %f8948, %f8949, %f8950, %f8951, %f8952, %f8953}, {%r2, %r2, %r2, %r2, %r2, %r2, %r2, %r2}, {%r2, %r2, %r2, %r2, %r2, %r2, %r2, %r2}, {%f8938, %f8939, %f8940, %f8941, %f8942, %f8943, %f8944, %f8945};
	bar.warp.sync 	-1;
	wmma.mma.sync.aligned.row.col.m16n16k16.f32.f32 {%f8954, %f8955, %f8956, %f8957, %f8958, %f8959, %f8960, %f8961}, {%r2, %r2, %r2, %r2, %r2, %r2, %r2, %r2}, {%r2, %r2, %r2, %r2, %r2, %r2, %r2, %r2}, {%f8946, %f8947, %f8948, %f8949, %f8950, %f8951, %f8952, %f8953};
	bar.warp.sync 	-1;
	wmma.mma.sync.aligned.row.col.m16n16k16.f32.f32 {%f8962, %f8963, %f8964, %f8965, %f8966, %f8967, %f8968, %f8969}, {%r2, %r2, %r2, %r2, %r2, %r2, %r2, %r2}, {%r2, %r2, %r2, %r2, %r2, %r2, %r2, %r2}, {%f8954, %f8955, %f8956, %f8957, %f8958, %f8959, %f8960, %f8961};
	bar.warp.sync 	-1;
	wmma.mma.sync.aligned.row.col.m16n16k16.f32.f32 {%f8970, %f8971, %f8972, %f8973, %f8974, %f8975, %f8976, %f8977}, {%r2, %r2, %r2, %r2, %r2, %r2, %r2, %r2}, {%r2, %r2, %r2, %r2, %r2, %r2, %r2, %r2}, {%f8962, %f8963, %f8964, %f8965, %f8966, %f8967, %f8968, %f8969};
	bar.warp.sync 	-1;
	wmma.mma.sync.aligned.row.col.m16n16k16.f32.f32 {%f8978, %f8979, %f8980, %f8981, %f8982, %f8983, %f8984, %f8985}, {%r2, %r2, %r2, %r2, %r2, %r2, %r2, %r2}, {%r2, %r2, %r2, %r2, %r2, %r2, %r2, %r2}, {%f8970, %f8971, %f8972, %f8973, %f8974, %f8975, %f8976, %f8977};
	bar.warp.sync 	-1;
	wmma.mma.sync.aligned.row.col.m16n16k16.f32.f32 {%f8986, %f8987, %f8988, %f8989, %f8990, %f8991, %f8992, %f8993}, {%r2, %r2, %r2, %r2, %r2, %r2, %r2, %r2}, {%r2, %r2, %r2, %r2, %r2, %r2, %r2, %r2}, {%f8978, %f8979, %f8980, %f8981, %f8982, %f8983, %f8984, %f8985};
	bar.warp.sync 	-1;
	wmma.mma.sync.aligned.row.col.m16n16k16.f32.f32 {%f8994, %f8995, %f8996, %f8997, %f8998, %f8999, %f9000, %f9001}, {%r2, %r2, %r2, %r2, %r2, %r2, %r2, %r2}, {%r2, %r2, %r2, %r2, %r2, %r2, %r2, %r2}, {%f8986, %f8987, %f8988, %f8989, %f8990, %f8991, %f8992, %f8993};
	bar.warp.sync 	-1;
	wmma.mma.sync.aligned.row.col.m16n16k16.f32.f32 {%f9002, %f9003, %f9004, %f9005, %f9006, %f9007, %f9008, %f9009}, {%r2, %r2, %r2, %r2, %r2, %r2, %r2, %r2}, {%r2, %r2, %r2, %r2, %r2, %r2, %r2, %r2}, {%f8994, %f8995, %f8996, %f8997, %f8998, %f8999, %f9000, %f9001};
	bar.warp.sync 	-1;
	wmma.mma.sync.aligned.row.col.m16n16k16.f32.f32 {%f9010, %f9011, %f9012, %f9013, %f9014, %f9015, %f9016, %f9017}, {%r2, %r2, %r2, %r2, %r2, %r2, %r2, %r2}, {%r2, %r2, %r2, %r2, %r2, %r2, %r2, %r2}, {%f9002, %f9003, %f9004, %f9005, %f9006, %f9007, %f9008, %f9009};
	bar.warp.sync 	-1;
	wmma.mma.sync.aligned.row.col.m16n16k16.f32.f32 {%f9018, %f9019, %f9020, %f9021, %f9022, %f9023, %f9024, %f9025}, {%r2, %r2, %r2, %r2, %r2, %r2, %r2, %r2}, {%r2, %r2, %r2, %r2, %r2, %r2, %r2, %r2}, {%f9010, %f9011, %f9012, %f9013, %f9014, %f9015, %f9016, %f9017};
	bar.warp.sync 	-1;
	wmma.mma.sync.aligned.row.col.m16n16k16.f32.f32 {%f9026, %f9027, %f9028, %f9029, %f9030, %f9031, %f9032, %f9033}, {%r2, %r2, %r2, %r2, %r2, %r2, %r2, %r2}, {%r2, %r2, %r2, %r2, %r2, %r2, %r2, %r2}, {%f9018, %f9019, %f9020, %f9021, %f9022, %f9023, %f9024, %f9025};
	bar.warp.sync 	-1;
	wmma.mma.sync.aligned.row.col.m16n16k16.f32.f32 {%f9034, %f9035, %f9036, %f9037, %f9038, %f9039, %f9040, %f9041}, {%r2, %r2, %r2, %r2, %r2, %r2, %r2, %r2}, {%r2, %r2, %r2, %r2, %r2, %r2, %r2, %r2}, {%f9026, %f9027, %f9028, %f9029, %f9030, %f9031, %f9032, %f9033};
	bar.warp.sync 	-1;
	wmma.mma.sync.aligned.row.col.m16n16k16.f32.f32 {%f9042, %f9043, %f9044, %f9045, %f9046, %f9047, %f9048, %f9049}, {%r2, %r2, %r2, %r2, %r2, %r2, %r2, %r2}, {%r2, %r2, %r2, %r2, %r2, %r2, %r2, %r2}, {%f9034, %f9035, %f9036, %f9037, %f9038, %f9039, %f9040, %f9041};
	bar.warp.sync 	-1;
	wmma.mma.sync.aligned.row.col.m16n16k16.f32.f32 {%f9050, %f9051, %f9052, %f9053, %f9054, %f9055, %f9056, %f9057}, {%r2, %r2, %r2, %r2, %r2, %r2, %r2, %r2}, {%r2, %r2, %r2, %r2, %r2, %r2, %r2, %r2}, {%f9042, %f9043, %f9044, %f9045, %f9046, %f9047, %f9048, %f9049};
	bar.warp.sync 	-1;
	wmma.mma.sync.aligned.row.col.m16n16k16.f32.f32 {%f9058, %f9059, %f9060, %f9061, %f9062, %f9063, %f9064, %f9065}, {%r2, %r2, %r2, %r2, %r2, %r2, %r2, %r2}, {%r2, %r2, %r2, %r2, %r2, %r2, %r2, %r2}, {%f9050, %f9051, %f9052, %f9053, %f9054, %f9055, %f9056, %f9057};
	bar.warp.sync 	-1;
	wmma.mma.sync.aligned.row.col.m16n16k16.f32.f32 {%f9066, %f9067, %f9068, %f9069, %f9070, %f9071, %f9072, %f9073}, {%r2, %r2, %r2, %r2, %r2, %r2, %r2, %r2}, {%r2, %r2, %r2, %r2, %r2, %r2, %r2, %r2}, {%f9058, %f9059, %f9060, %f9061, %f9062, %f9063, %f9064, %f9065};
	bar.warp.sync 	-1;
	wmma.mma.sync.aligned.row.col.m16n16k16.f32.f32 {%f9074, %f9075, %f9076, %f9077, %f9078, %f9079, %f9080, %f9081}, {%r2, %r2, %r2, %r2, %r2, %r2, %r2, %r2}, {%r2, %r2, %r2, %r2, %r2, %r2, %r2, %r2}, {%f9066, %f9067, %f9068, %f9069, %f9070, %f9071, %f9072, %f9073};
	bar.warp.sync 	-1;
	wmma.mma.sync.aligned.row.col.m16n16k16.f32.f32 {%f9082, %f9083, %f9084, %f9085, %f9086, %f9087, %f9088, %f9089}, {%r2, %r2, %r2, %r2, %r2, %r2, %r2, %r2}, {%r2, %r2, %r2, %r2, %r2, %r2, %r2, %r2}, {%f9074, %f9075, %f9076, %f9077, %f9078, %f9079, %f9080, %f9081};
	bar.warp.sync 	-1;
	wmma.mma.sync.aligned.row.col.m16n16k16.f32.f32 {%f9090, %f9091, %f9092, %f9093, %f9094, %f9095, %f9096, %f9097}, {%r2, %r2, %r2, %r2, %r2, %r2, %r2, %r2}, {%r2, %r2, %r2, %r2, %r2, %r2, %r2, %r2}, {%f9082, %f9083, %f9084, %f9085, %f9086, %f9087, %f9088, %f9089};
	bar.warp.sync 	-1;
	wmma.mma.sync.aligned.row.col.m16n16k16.f32.f32 {%f9098, %f9099, %f9100, %f9101, %f9102, %f9103, %f9104, %f9105}, {%r2, %r2, %r2, %r2, %r2, %r2, %r2, %r2}, {%r2, %r2, %r2, %r2, %r2, %r2, %r2, %r2}, {%f9090, %f9091, %f9092, %f9093, %f9094, %f9095, %f9096, %f9097};
	bar.warp.sync 	-1;
	wmma.mma.sync.aligned.row.col.m16n16k16.f32.f32 {%f9106, %f9107, %f9108, %f9109, %f9110, %f9111, %f9112, %f9113}, {%r2, %r2, %r2, %r2, %r2, %r2, %r2, %r2}, {%r2, %r2, %r2, %r2, %r2, %r2, %r2, %r2}, {%f9098, %f9099, %f9100, %f9101, %f9102, %f9103, %f9104, %f9105};
	bar.warp.sync 	-1;
	wmma.mma.sync.aligned.row.col.m16n16k16.f32.f32 {%f9114, %f9115, %f9116, %f9117, %f9118, %f9119, %f9120, %f9121}, {%r2, %r2, %r2, %r2, %r2, %r2, %r2, %r2}, {%r2, %r2, %r2, %r2, %r2, %r2, %r2, %r2}, {%f9106, %f9107, %f9108, %f9109, %f9110, %f9111, %f9112, %f9113};
	bar.warp.sync 	-1;
	wmma.mma.sync.aligned.row.col.m16n16k16.f32.f32 {%f9122, %f9123, %f9124, %f9125, %f9126, %f9127, %f9128, %f9129}, {%r2, %r2, %r2, %r2, %r2, %r2, %r2, %r2}, {%r2, %r2, %r2, %r2, %r2, %r2, %r2, %r2}, {%f9114, %f9115, %f9116, %f9117, %f9118, %f9119, %f9120, %f9121};
	bar.warp.sync 	-1;
	wmma.mma.sync.aligned.row.col.m16n16k16.f32.f32 {%f9130, %f9131, %f9132, %f9133, %f9134, %f9135, %f9136, %f9137}, {%r2, %r2, %r2, %r2, %r2, %r2, %r2, %r2}, {%r2, %r2, %r2, %r2, %r2, %r2, %r2, %r2}, {%f9122, %f9123, %f9124, %f9125, %f9126, %f9127, %f9128, %f9129};
	bar.warp.sync 	-1;
	wmma.mma.sync.aligned.row.col.m16n16k16.f32.f32 {%f9138, %f9139, %f9140, %f9141, %f9142, %f9143, %f9144, %f9145}, {%r2, %r2, %r2, %r2, %r2, %r2, %r2, %r2}, {%r2, %r2, %r2, %r2, %r2, %r2, %r2, %r2}, {%f9130, %f9131, %f9132, %f9133, %f9134, %f9135, %f9136, %f9137};
	bar.warp.sync 	-1;
	wmma.mma.sync.aligned.row.col.m16n16k16.f32.f32 {%f9146, %f9147, %f9148, %f9149, %f9150, %f9151, %f9152, %f9153}, {%r2, %r2, %r2, %r2, %r2, %r2, %r2, %r2}, {%r2, %r2, %r2, %r2, %r2, %r2, %r2, %r2}, {%f9138, %f9139, %f9140, %f9141, %f9142, %f9143, %f9144, %f9145};
	bar.warp.sync 	-1;
	wmma.mma.sync.aligned.row.col.m16n16k16.f32.f32 {%f9154, %f9155, %f9156, %f9157, %f9158, %f9159, %f9160, %f9161}, {%r2, %r2, %r2, %r2, %r2, %r2, %r2, %r2}, {%r2, %r2, %r2, %r2, %r2, %r2, %r2, %r2}, {%f9146, %f9147, %f9148, %f9149, %f9150, %f9151, %f9152, %f9153};
	bar.warp.sync 	-1;
	wmma.mma.sync.aligned.row.col.m16n16k16.f32.f32 {%f9162, %f9163, %f9164, %f9165, %f9166, %f9167, %f9168, %f9169}, {%r2, %r2, %r2, %r2, %r2, %r2, %r2, %r2}, {%r2, %r2, %r2, %r2, %r2, %r2, %r2, %r2}, {%f9154, %f9155, %f9156, %f9157, %f9158, %f9159, %f9160, %f9161};
	bar.warp.sync 	-1;
	wmma.mma.sync.aligned.row.col.m16n16k16.f32.f32 {%f9170, %f9171, %f9172, %f9173, %f9174, %f9175, %f9176, %f9177}, {%r2, %r2, %r2, %r2, %r2, %r2, %r2, %r2}, {%r2, %r2, %r2, %r2, %r2, %r2, %r2, %r2}, {%f9162, %f9163, %f9164, %f9165, %f9166, %f9167, %f9168, %f9169};
	bar.warp.sync 	-1;
	wmma.mma.sync.aligned.row.col.m16n16k16.f32.f32 {%f9178, %f9179, %f9180, %f9181, %f9182, %f9183, %f9184, %f9185}, {%r2, %r2, %r2, %r2, %r2, %r2, %r2, %r2}, {%r2, %r2, %r2, %r2, %r2, %r2, %r2, %r2}, {%f9170, %f9171, %f9172, %f9173, %f9174, %f9175, %f9176, %f9177};
	bar.warp.sync 	-1;
	wmma.mma.sync.aligned.row.col.m16n16k16.f32.f32 {%f9186, %f9187, %f9188, %f9189, %f9190, %f9191, %f9192, %f9193}, {%r2, %r2, %r2, %r2, %r2, %r2, %r2, %r2}, {%r2, %r2, %r2, %r2, %r2, %r2, %r2, %r2}, {%f9178, %f9179, %f9180, %f9181, %f9182, %f9183, %f9184, %f9185};
	bar.warp.sync 	-1;
	wmma.mma.sync.aligned.row.col.m16n16k16.f32.f32 {%f9194, %f9195, %f9196, %f9197, %f9198, %f9199, %f9200, %f9201}, {%r2, %r2, %r2, %r2, %r2, %r2, %r2, %r2}, {%r2, %r2, %r2, %r2, %r2, %r2, %r2, %r2}, {%f9186, %f9187, %f9188, %f9189, %f9190, %f9191, %f9192, %f9193};
	bar.warp.sync 	-1;
	wmma.mma.sync.aligned.row.col.m16n16k16.f32.f32 {%f9202, %f9203, %f9204, %f9205, %f9206, %f9207, %f9208, %f9209}, {%r2, %r2, %r2, %r2, %r2, %r2, %r2, %r2}, {%r2, %r2, %r2, %r2, %r2, %r2, %r2, %r2}, {%f9194, %f9195, %f9196, %f9197, %f9198, %f9199, %f9200, %f9201};
	bar.warp.sync 	-1;
	wmma.mma.sync.aligned.row.col.m16n16k16.f32.f32 {%f9210, %f9211, %f9212, %f9213, %f9214, %f9215, %f9216, %f9217}, {%r2, %r2, %r2, %r2, %r2, %r2, %r2, %r2}, {%r2, %r2, %r2, %r2, %r2, %r2, %r2, %r2}, {%f9202, %f9203, %f9204, %f9205, %f9206, %f9207, %f9208, %f9209};
	bar.warp.sync 	-1;
	wmma.mma.sync.aligned.row.col.m16n16k16.f32.f32 {%f9218, %f9219, %f9220, %f9221, %f9222, %f9223, %f9224, %f9225}, {%r2, %r2, %r2, %r2, %r2, %r2, %r2, %r2}, {%r2, %r2, %r2, %r2, %r2, %r2, %r2, %r2}, {%f9210, %f9211, %f9212, %f9213, %f9214, %f9215, %f9216, %f9217};
	bar.warp.sync 	-1;
	wmma.mma.sync.aligned.row.col.m16n16k16.f32.f32 {%f9226, %f9227, %f9228, %f9229, %f9230, %f9231, %f9232, %f9233}, {%r2, %r2, %r2, %r2, %r2, %r2, %r2, %r2}, {%r2, %r2, %r2, %r2, %r2, %r2, %r2, %r2}, {%f9218, %f9219, %f9220, %f9221, %f9222, %f9223, %f9224, %f9225};
	bar.warp.sync 	-1;
	wmma.mma.sync.aligned.row.col.m16n16k16.f32.f32 {%f9234, %f9235, %f9236, %f9237, %f9238, %f9239, %f9240, %f9241}, {%r2, %r2, %r2, %r2, %r2, %r2, %r2, %r2}, {%r2, %r2, %r2, %r2, %r2, %r2, %r2, %r2}, {%f9226, %f9227, %f9228, %f9229, %f9230, %f9231, %f9232, %f9233};
	bar.warp.sync 	-1;
	wmma.mma.sync.aligned.row.col.m16n16k16.f32.f32 {%f9242, %f9243, %f9244, %f9245, %f9246, %f9247, %f9248, %f9249}, {%r2, %r2, %r2, %r2, %r2, %r2, %r2, %r2}, {%r2, %r2, %r2, %r2, %r2, %r2, %r2, %r2}, {%f9234, %f9235, %f9236, %f9237, %f9238, %f9239, %f9240, %f9241};
	bar.warp.sync 	-1;
	wmma.mma.sync.aligned.row.col.m16n16k16.f32.f32 {%f9250, %f9251, %f9252, %f9253, %f9254, %f9255, %f9256, %f9257}, {%r2, %r2, %r2, %r2, %r2, %r2, %r2, %r2}, {%r2, %r2, %r2, %r2, %r2, %r2, %r2, %r2}, {%f9242, %f9243, %f9244, %f9245, %f9246, %f9247, %f9248, %f9249};
	bar.warp.sync 	-1;
	wmma.mma.sync.aligned.row.col.m16n16k16.f32.f32 {%f9258, %f9259, %f9260, %f9261, %f9262, %f9263, %f9264, %f9265}, {%r2, %r2, %r2, %r2, %r2, %r2, %r2, %r2}, {%r2, %r2, %r2, %r2, %r2, %r2, %r2, %r2}, {%f9250, %f9251, %f9252, %f9253, %f9254, %f9255, %f9256, %f9257};
	bar.warp.sync 	-1;
	wmma.mma.sync.aligned.row.col.m16n16k16.f32.f32 {%f9266, %f9267, %f9268, %f9269, %f9270, %f9271, %f9272, %f9273}, {%r2, %r2, %r2, %r2, %r2, %r2, %r2, %r2}, {%r2, %r2, %r2, %r2, %r2, %r2, %r2, %r2}, {%f9258, %f9259, %f9260, %f9261, %f9262, %f9263, %f9264, %f9265};
	bar.warp.sync 	-1;
	wmma.mma.sync.aligned.row.col.m16n16k16.f32.f32 {%f9274, %f9275, %f9276, %f9277, %f9278, %f9279, %f9280, %f9281}, {%r2, %r2, %r2, %r2, %r2, %r2, %r2, %r2}, {%r2, %r2, %r2, %r2, %r2, %r2, %r2, %r2}, {%f9266, %f9267, %f9268, %f9269, %f9270, %f9271, %f9272, %f9273};
	bar.warp.sync 	-1;
	wmma.mma.sync.aligned.row.col.m16n16k16.f32.f32 {%f9282, %f9283, %f9284, %f9285, %f9286, %f9287, %f9288, %f9289}, {%r2, %r2, %r2, %r2, %r2, %r2, %r2, %r2}, {%r2, %r2, %r2, %r2, %r2, %r2, %r2, %r2}, {%f9274, %f9275, %f9276, %f9277, %f9278, %f9279, %f9280, %f9281};
	bar.warp.sync 	-1;
	wmma.mma.sync.aligned.row.col.m16n16k16.f32.f32 {%f9290, %f9291, %f9292, %f9293, %f9294, %f9295, %f9296, %f9297}, {%r2, %r2, %r2, %r2, %r2, %r2, %r2, %r2}, {%r2, %r2, %r2, %r2, %r2, %r2, %r2, %r2}, {%f9282, %f9283, %f9284, %f9285, %f9286, %f9287, %f9288, %f9289};
	bar.warp.sync 	-1;
	wmma.mma.sync.aligned.row.col.m16n16k16.f32.f32 {%f9298, %f9299, %f9300, %f9301, %f9302, %f9303, %f9304, %f9305}, {%r2, %r2, %r2, %r2, %r2, %r2, %r2, %r2}, {%r2, %r2, %r2, %r2, %r2, %r2, %r2, %r2}, {%f9290, %f9291, %f9292, %f9293, %f9294, %f9295, %f9296, %f9297};
	bar.warp.sync 	-1;
	wmma.mma.sync.aligned.row.col.m16n16k16.f32.f32 {%f9306, %f9307, %f9308, %f9309, %f9310, %f9311, %f9312, %f9313}, {%r2, %r2, %r2, %r2, %r2, %r2, %r2, %r2}, {%r2, %r2, %r2, %r2, %r2, %r2, %r2, %r2}, {%f9298, %f9299, %f9300, %f9301, %f9302, %f9303, %f9304, %f9305};
	bar.warp.sync 	-1;
	wmma.mma.sync.aligned.row.col.m16n16k16.f32.f32 {%f9314, %f9315, %f9316, %f9317, %f9318, %f9319, %f9320, %f9321}, {%r2, %r2, %r2, %r2, %r2, %r2, %r2, %r2}, {%r2, %r2, %r2, %r2, %r2, %r2, %r2, %r2}, {%f9306, %f9307, %f9308, %f9309, %f9310, %f9311, %f9312, %f9313};
	bar.warp.sync 	-1;
	wmma.mma.sync.aligned.row.col.m16n16k16.f32.f32 {%f9322, %f9323, %f9324, %f9325, %f9326, %f9327, %f9328, %f9329}, {%r2, %r2, %r2, %r2, %r2, %r2, %r2, %r2}, {%r2, %r2, %r2, %r2, %r2, %r2, %r2, %r2}, {%f9314, %f9315, %f9316, %f9317, %f9318, %f9319, %f9320, %f9321};
	bar.warp.sync 	-1;
	wmma.mma.sync.aligned.row.col.m16n16k16.f32.f32 {%f9330, %f9331, %f9332, %f9333, %f9334, %f9335, %f9336, %f9337}, {%r2, %r2, %r2, %r2, %r2, %r2, %r2, %r2}, {%r2, %r2, %r2, %r2, %r2, %r2, %r2, %r2}, {%f9322, %f9323, %f9324, %f9325, %f9326, %f9327, %f9328, %f9329};
	bar.warp.sync 	-1;
	wmma.mma.sync.aligned.row.col.m16n16k16.f32.f32 {%f9338, %f9339, %f9340, %f9341, %f9342, %f9343, %f9344, %f9345}, {%r2, %r2, %r2, %r2, %r2, %r2, %r2, %r2}, {%r2, %r2, %r2, %r2, %r2, %r2, %r2, %r2}, {%f9330, %f9331, %f9332, %f9333, %f9334, %f9335, %f9336, %f9337};
	bar.warp.sync 	-1;
	wmma.mma.sync.aligned.row.col.m16n16k16.f32.f32 {%f9346, %f9347, %f9348, %f9349, %f9350, %f9351, %f9352, %f9353}, {%r2, %r2, %r2, %r2, %r2, %r2, %r2, %r2}, {%r2, %r2, %r2, %r2, %r2, %r2, %r2, %r2}, {%f9338, %f9339, %f9340, %f9341, %f9342, %f9343, %f9344, %f9345};
	bar.warp.sync 	-1;
	wmma.mma.sync.aligned.row.col.m16n16k16.f32.f32 {%f9354, %f9355, %f9356, %f9357, %f9358, %f9359, %f9360, %f9361}, {%r2, %r2, %r2, %r2, %r2, %r2, %r2, %r2}, {%r2, %r2, %r2, %r2, %r2, %r2, %r2, %r2}, {%f9346, %f9347, %f9348, %f9349, %f9350, %f9351, %f9352, %f9353};
	bar.warp.sync 	-1;
	wmma.mma.sync.aligned.row.col.m16n16k16.f32.f32 {%f9362, %f9363, %f9364, %f9365, %f9366, %f9367, %f9368, %f9369}, {%r2, %r2, %r2, %r2, %r2, %r2, %r2, %r2}, {%r2, %r2, %r2, %r2, %r2, %r2, %r2, %r2}, {%f9354, %f9355, %f9356, %f9357, %f9358, %f9359, %f9360, %f9361};
	bar.warp.sync 	-1;
	wmma.mma.sync.aligned.row.col.m16n16k16.f32.f32 {%f9370, %f9371, %f9372, %f9373, %f9374, %f9375, %f9376, %f9377}, {%r2, %r2, %r2, %r2, %r2, %r2, %r2, %r2}, {%r2, %r2, %r2, %r2, %r2, %r2, %r2, %r2}, {%f9362, %f9363, %f9364, %f9365, %f9366, %f9367, %f9368, %f9369};
	bar.warp.sync 	-1;
	wmma.mma.sync.aligned.row.col.m16n16k16.f32.f32 {%f9378, %f9379, %f9380, %f9381, %f9382, %f9383, %f9384, %f9385}, {%r2, %r2, %r2, %r2, %r2, %r2, %r2, %r2}, {%r2, %r2, %r2, %r2, %r2, %r2, %r2, %r2}, {%f9370, %f9371, %f9372, %f9373, %f9374, %f9375, %f9376, %f9377};
	bar.warp.sync 	-1;
	wmma.mma.sync.aligned.row.col.m16n16k16.f32.f32 {%f9386, %f9387, %f9388, %f9389, %f9390, %f9391, %f9392, %f9393}, {%r2, %r2, %r2, %r2, %r2, %r2, %r2, %r2}, {%r2, %r2, %r2, %r2, %r2, %r2, %r2, %r2}, {%f9378, %f9379, %f9380, %f9381, %f9382, %f9383, %f9384, %f9385};
	bar.warp.sync 	-1;
	wmma.mma.sync.aligned.row.col.m16n16k16.f32.f32 {%f9394, %f9395, %f9396, %f9397, %f9398, %f9399, %f9400, %f9401}, {%r2, %r2, %r2, %r2, %r2, %r2, %r2, %r2}, {%r2, %r2, %r2, %r2, %r2, %r2, %r2, %r2}, {%f9386, %f9387, %f9388, %f9389, %f9390, %f9391, %f9392, %f9393};
	bar.warp.sync 	-1;
	wmma.mma.sync.aligned.row.col.m16n16k16.f32.f32 {%f9402, %f9403, %f9404, %f9405, %f9406, %f9407, %f9408, %f9409}, {%r2, %r2, %r2, %r2, %r2, %r2, %r2, %r2}, {%r2, %r2, %r2, %r2, %r2, %r2, %r2, %r2}, {%f9394, %f9395, %f9396, %f9397, %f9398, %f9399, %f9400, %f9401};
	bar.warp.sync 	-1;
	wmma.mma.sync.aligned.row.col.m16n16k16.f32.f32 {%f9410, %f9411, %f9412, %f9413, %f9414, %f9415, %f9416, %f9417}, {%r2, %r2, %r2, %r2, %r2, %r2, %r2, %r2}, {%r2, %r2, %r2, %r2, %r2, %r2, %r2, %r2}, {%f9402, %f9403, %f9404, %f9405, %f9406, %f9407, %f9408, %f9409};
	bar.warp.sync 	-1;
	wmma.mma.sync.aligned.row.col.m16n16k16.f32.f32 {%f9418, %f9419, %f9420, %f9421, %f9422, %f9423, %f9424, %f9425}, {%r2, %r2, %r2, %r2, %r2, %r2, %r2, %r2}, {%r2, %r2, %r2, %r2, %r2, %r2, %r2, %r2}, {%f9410, %f9411, %f9412, %f9413, %f9414, %f9415, %f9416, %f9417};
	bar.warp.sync 	-1;
	wmma.mma.sync.aligned.row.col.m16n16k16.f32.f32 {%f9426, %f9427, %f9428, %f9429, %f9430, %f9431, %f9432, %f9433}, {%r2, %r2, %r2, %r2, %r2, %r2, %r2, %r2}, {%r2, %r2, %r2, %r2, %r2, %r2, %r2, %r2}, {%f9418, %f9419, %f9420, %f9421, %f9422, %f9423, %f9424, %f9425};
	bar.warp.sync 	-1;
	wmma.mma.sync.aligned.row.col.m16n16k16.f32.f32 {%f9434, %f9435, %f9436, %f9437, %f9438, %f9439, %f9440, %f9441}, {%r2, %r2, %r2, %r2, %r2, %r2, %r2, %r2}, {%r2, %r2, %r2, %r2, %r2, %r2, %r2, %r2}, {%f9426, %f9427, %f9428, %f9429, %f9430, %f9431, %f9432, %f9433};
	bar.warp.sync 	-1;
	wmma.mma.sync.aligned.row.col.m16n16k16.f32.f32 {%f9442, %f9443, %f9444, %f9445, %f9446, %f9447, %f9448, %f9449}, {%r2, %r2, %r2, %r2, %r2, %r2, %r2, %r2}, {%r2, %r2, %r2, %r2, %r2, %r2, %r2, %r2}, {%f9434, %f9435, %f9436, %f9437, %f9438, %f9439, %f9440, %f9441};
	bar.warp.sync 	-1;
	wmma.mma.sync.aligned.row.col.m16n16k16.f32.f32 {%f9450, %f9451, %f9452, %f9453, %f9454, %f9455, %f9456, %f9457}, {%r2, %r2, %r2, %r2, %r2, %r2, %r2, %r2}, {%r2, %r2, %r2, %r2, %r2, %r2, %r2, %r2}, {%f9442, %f9443, %f9444, %f9445, %f9446, %f9447, %f9448, %f9449};
	bar.warp.sync 	-1;
	wmma.mma.sync.aligned.row.col.m16n16k16.f32.f32 {%f9458, %f9459, %f9460, %f9461, %f9462, %f9463, %f9464, %f9465}, {%r2, %r2, %r2, %r2, %r2, %r2, %r2, %r2}, {%r2, %r2, %r2, %r2, %r2, %r2, %r2, %r2}, {%f9450, %f9451, %f9452, %f9453, %f9454, %f9455, %f9456, %f9457};
	bar.warp.sync 	-1;
	wmma.mma.sync.aligned.row.col.m16n16k16.f32.f32 {%f9466, %f9467, %f9468, %f9469, %f9470, %f9471, %f9472, %f9473}, {%r2, %r2, %r2, %r2, %r2, %r2, %r2, %r2}, {%r2, %r2, %r2, %r2, %r2, %r2, %r2, %r2}, {%f9458, %f9459, %f9460, %f9461, %f9462, %f9463, %f9464, %f9465};
	bar.warp.sync 	-1;
	wmma.mma.sync.aligned.row.col.m16n16k16.f32.f32 {%f9474, %f9475, %f9476, %f9477, %f9478, %f9479, %f9480, %f9481}, {%r2, %r2, %r2, %r2, %r2, %r2, %r2, %r2}, {%r2, %r2, %r2, %r2, %r2, %r2, %r2, %r2}, {%f9466, %f9467, %f9468, %f9469, %f9470, %f9471, %f9472, %f9473};
	bar.warp.sync 	-1;
	wmma.mma.sync.aligned.row.col.m16n16k16.f32.f32 {%f9482, %f9483, %f9484, %f9485, %f9486, %f9487, %f9488, %f9489}, {%r2, %r2, %r2, %r2, %r2, %r2, %r2, %r2}, {%r2, %r2, %r2, %r2, %r2, %r2, %r2, %r2}, {%f9474, %f9475, %f9476, %f9477, %f9478, %f9479, %f9480, %f9481};
	bar.warp.sync 	-1;
	wmma.mma.sync.aligned.row.col.m16n16k16.f32.f32 {%f9490, %f9491, %f9492, %f9493, %f9494, %f9495, %f9496, %f9497}, {%r2, %r2, %r2, %r2, %r2, %r2, %r2, %r2}, {%r2, %r2, %r2, %r2, %r2, %r2, %r2, %r2}, {%f9482, %f9483, %f9484, %f9485, %f9486, %f9487, %f9488, %f9489};
	bar.warp.sync 	-1;
	wmma.mma.sync.aligned.row.col.m16n16k16.f32.f32 {%f9498, %f9499, %f9500, %f9501, %f9502, %f9503, %f9504, %f9505}, {%r2, %r2, %r2, %r2, %r2, %r2, %r2, %r2}, {%r2, %r2, %r2, %r2, %r2, %r2, %r2, %r2}, {%f9490, %f9491, %f9492, %f9493, %f9494, %f9495, %f9496, %f9497};
	bar.warp.sync 	-1;
	wmma.mma.sync.aligned.row.col.m16n16k16.f32.f32 {%f9506, %f9507, %f9508, %f9509, %f9510, %f9511, %f9512, %f9513}, {%r2, %r2, %r2, %r2, %r2, %r2, %r2, %r2}, {%r2, %r2, %r2, %r2, %r2, %r2, %r2, %r2}, {%f9498, %f9499, %f9500, %f9501, %f9502, %f9503, %f9504, %f9505};
	bar.warp.sync 	-1;
	wmma.mma.sync.aligned.row.col.m16n16k16.f32.f32 {%f9514, %f9515, %f9516, %f9517, %f9518, %f9519, %f9520, %f9521}, {%r2, %r2, %r2, %r2, %r2, %r2, %r2, %r2}, {%r2, %r2, %r2, %r2, %r2, %r2, %r2, %r2}, {%f9506, %f9507, %f9508, %f9509, %f9510, %f9511, %f9512, %f9513};
	bar.warp.sync 	-1;
	wmma.mma.sync.aligned.row.col.m16n16k16.f32.f32 {%f9522, %f9523, %f9524, %f9525, %f9526, %f9527, %f9528, %f9529}, {%r2, %r2, %r2, %r2, %r2, %r2, %r2, %r2}, {%r2, %r2, %r2, %r2, %r2, %r2, %r2, %r2}, {%f9514, %f9515, %f9516, %f9517, %f9518, %f9519, %f9520, %f9521};
	bar.warp.sync 	-1;
	wmma.mma.sync.aligned.row.col.m16n16k16.f32.f32 {%f9530, %f9531, %f9532, %f9533, %f9534, %f9535, %f9536, %f9537}, {%r2, %r2, %r2, %r2, %r2, %r2, %r2, %r2}, {%r2, %r2, %r2, %r2, %r2, %r2, %r2, %r2}, {%f9522, %f9523, %f9524, %f9525, %f9526, %f9527, %f9528, %f9529};
	bar.warp.sync 	-1;
	wmma.mma.sync.aligned.row.col.m16n16k16.f32.f32 {%f9538, %f9539, %f9540, %f9541, %f9542, %f9543, %f9544, %f9545}, {%r2, %r2, %r2, %r2, %r2, %r2, %r2, %r2}, {%r2, %r2, %r2, %r2, %r2, %r2, %r2, %r2}, {%f9530, %f9531, %f9532, %f9533, %f9534, %f9535, %f9536, %f9537};
	bar.warp.sync 	-1;
	wmma.mma.sync.aligned.row.col.m16n16k16.f32.f32 {%f9546, %f9547, %f9548, %f9549, %f9550, %f9551, %f9552, %f9553}, {%r2, %r2, %r2, %r2, %r2, %r2, %r2, %r2}, {%r2, %r2, %r2, %r2, %r2, %r2, %r2, %r2}, {%f9538, %f9539, %f9540, %f9541, %f9542, %f9543, %f9544, %f9545};
	bar.warp.sync 	-1;
	wmma.mma.sync.aligned.row.col.m16n16k16.f32.f32 {%f9554, %f9555, %f9556, %f9557, %f9558, %f9559, %f9560, %f9561}, {%r2, %r2, %r2, %r2, %r2, %r2, %r2, %r2}, {%r2, %r2, %r2, %r2, %r2, %r2, %r2, %r2}, {%f9546, %f9547, %f9548, %f9549, %f9550, %f9551, %f9552, %f9553};
	bar.warp.sync 	-1;
	wmma.mma.sync.aligned.row.col.m16n16k16.f32.f32 {%f9562, %f9563, %f9564, %f9565, %f9566, %f9567, %f9568, %f9569}, {%r2, %r2, %r2, %r2, %r2, %r2, %r2, %r2}, {%r2, %r2, %r2, %r2, %r2, %r2, %r2, %r2}, {%f9554, %f9555, %f9556, %f9557, %f9558, %f9559, %f9560, %f9561};
	bar.warp.sync 	-1;
	wmma.mma.sync.aligned.row.col.m16n16k16.f32.f32 {%f9570, %f9571, %f9572, %f9573, %f9574, %f9575, %f9576, %f9577}, {%r2, %r2, %r2, %r2, %r2, %r2, %r2, %r2}, {%r2, %r2, %r2, %r2, %r2, %r2, %r2, %r2}, {%f9562, %f9563, %f9564, %f9565, %f9566, %f9567, %f9568, %f9569};
	bar.warp.sync 	-1;
	wmma.mma.sync.aligned.row.col.m16n16k16.f32.f32 {%f9578, %f9579, %f9580, %f9581, %f9582, %f9583, %f9584, %f9585}, {%r2, %r2, %r2, %r2, %r2, %r2, %r2, %r2}, {%r2, %r2, %r2, %r2, %r2, %r2, %r2, %r2}, {%f9570, %f9571, %f9572, %f9573, %f9574, %f9575, %f9576, %f9577};
	bar.warp.sync 	-1;
	wmma.mma.sync.aligned.row.col.m16n16k16.f32.f32 {%f9586, %f9587, %f9588, %f9589, %f9590, %f9591, %f9592, %f9593}, {%r2, %r2, %r2, %r2, %r2, %r2, %r2, %r2}, {%r2, %r2, %r2, %r2, %r2, %r2, %r2, %r2}, {%f9578, %f9579, %f9580, %f9581, %f9582, %f9583, %f9584, %f9585};
	bar.warp.sync 	-1;
	wmma.mma.sync.aligned.row.col.m16n16k16.f32.f32 {%f9594, %f9595, %f9596, %f9597, %f9598, %f9599, %f9600, %f9601}, {%r2, %r2, %r2, %r2, %r2, %r2, %r2, %r2}, {%r2, %r2, %r2, %r2, %r2, %r2, %r2, %r2}, {%f9586, %f9587, %f9588, %f9589, %f9590, %f9591, %f9592, %f9593};
	bar.warp.sync 	-1;
	wmma.mma.sync.aligned.row.col.m16n16k16.f32.f32 {%f9602, %f9603, %f9604, %f9605, %f9606, %f9607, %f9608, %f9609}, {%r2, %r2, %r2, %r2, %r2, %r2, %r2, %r2}, {%r2, %r2, %r2, %r2, %r2, %r2, %r2, %r2}, {%f9594, %f9595, %f9596, %f9597, %f9598, %f9599, %f9600, %f9601};
	bar.warp.sync 	-1;
	wmma.mma.sync.aligned.row.col.m16n16k16.f32.f32 {%f9610, %f9611, %f9612, %f9613, %f9614, %f9615, %f9616, %f9617}, {%r2, %r2, %r2, %r2, %r2, %r2, %r2, %r2}, {%r2, %r2, %r2, %r2, %r2, %r2, %r2, %r2}, {%f9602, %f9603, %f9604, %f9605, %f9606, %f9607, %f9608, %f9609};
	bar.warp.sync 	-1;
	wmma.mma.sync.aligned.row.col.m16n16k16.f32.f32 {%f9618, %f9619, %f9620, %f9621, %f9622, %f9623, %f9624, %f9625}, {%r2, %r2, %r2, %r2, %r2, %r2, %r2, %r2}, {%r2, %r2, %r2, %r2, %r2, %r2, %r2, %r2}, {%f9610, %f9611, %f9612, %f9613, %f9614, %f9615, %f9616, %f9617};
	bar.warp.sync 	-1;
	wmma.mma.sync.aligned.row.col.m16n16k16.f32.f32 {%f9626, %f9627, %f9628, %f9629, %f9630, %f9631, %f9632, %f9633}, {%r2, %r2, %r2, %r2, %r2, %r2, %r2, %r2}, {%r2, %r2, %r2, %r2, %r2, %r2, %r2, %r2}, {%f9618, %f9619, %f9620, %f9621, %f9622, %f9623, %f9624, %f9625};
	bar.warp.sync 	-1;
	wmma.mma.sync.aligned.row.col.m16n16k16.f32.f32 {%f9634, %f9635, %f9636, %f9637, %f9638, %f9639, %f9640, %f9641}, {%r2, %r2, %r2, %r2, %r2, %r2, %r2, %r2}, {%r2, %r2, %r2, %r2, %r2, %r2, %r2, %r2}, {%f9626, %f9627, %f9628, %f9629, %f9630, %f9631, %f9632, %f9633};
	bar.warp.sync 	-1;
	wmma.mma.sync.aligned.row.col.m16n16k16.f32.f32 {%f9642, %f9643, %f9644, %f9645, %f9646, %f9647, %f9648, %f9649}, {%r2, %r2, %r2, %r2, %r2, %r2, %r2, %r2}, {%r2, %r2, %r2, %r2, %r2, %r2, %r2, %r2}, {%f9634, %f9635, %f9636, %f9637, %f9638, %f9639, %f9640, %f9641};
	bar.warp.sync 	-1;
	wmma.mma.sync.aligned.row.col.m16n16k16.f32.f32 {%f9650, %f9651, %f9652, %f9653, %f9654, %f9655, %f9656, %f9657}, {%r2, %r2, %r2, %r2, %r2, %r2, %r2, %r2}, {%r2, %r2, %r2, %r2, %r2, %r2, %r2, %r2}, {%f9642, %f9643, %f9644, %f9645, %f9646, %f9647, %f9648, %f9649};
	bar.warp.sync 	-1;
	wmma.mma.sync.aligned.row.col.m16n16k16.f32.f32 {%f9658, %f9659, %f9660, %f9661, %f9662, %f9663, %f9664, %f9665}, {%r2, %r2, %r2, %r2, %r2, %r2, %r2, %r2}, {%r2, %r2, %r2, %r2, %r2, %r2, %r2, %r2}, {%f9650, %f9651, %f9652, %f9653, %f9654, %f9655, %f9656, %f9657};
	bar.warp.sync 	-1;
	wmma.mma.sync.aligned.row.col.m16n16k16.f32.f32 {%f9666, %f9667, %f9668, %f9669, %f9670, %f9671, %f9672, %f9673}, {%r2, %r2, %r2, %r2, %r2, %r2, %r2, %r2}, {%r2, %r2, %r2, %r2, %r2, %r2, %r2, %r2}, {%f9658, %f9659, %f9660, %f9661, %f9662, %f9663, %f9664, %f9665};
	bar.warp.sync 	-1;
	wmma.mma.sync.aligned.row.col.m16n16k16.f32.f32 {%f9674, %f9675, %f9676, %f9677, %f9678, %f9679, %f9680, %f9681}, {%r2, %r2, %r2, %r2, %r2, %r2, %r2, %r2}, {%r2, %r2, %r2, %r2, %r2, %r2, %r2, %r2}, {%f9666, %f9667, %f9668, %f9669, %f9670, %f9671, %f9672, %f9673};
	bar.warp.sync 	-1;
	wmma.mma.sync.aligned.row.col.m16n16k16.f32.f32 {%f9682, %f9683, %f9684, %f9685, %f9686, %f9687, %f9688, %f9689}, {%r2, %r2, %r2, %r2, %r2, %r2, %r2, %r2}, {%r2, %r2, %r2, %r2, %r2, %r2, %r2, %r2}, {%f9674, %f9675, %f9676, %f9677, %f9678, %f9679, %f9680, %f9681};
	bar.warp.sync 	-1;
	wmma.mma.sync.aligned.row.col.m16n16k16.f32.f32 {%f9690, %f9691, %f9692, %f9693, %f9694, %f9695, %f9696, %f9697}, {%r2, %r2, %r2, %r2, %r2, %r2, %r2, %r2}, {%r2, %r2, %r2, %r2, %r2, %r2, %r2, %r2}, {%f9682, %f9683, %f9684, %f9685, %f9686, %f9687, %f9688, %f9689};
	bar.warp.sync 	-1;
	wmma.mma.sync.aligned.row.col.m16n16k16.f32.f32 {%f9698, %f9699, %f9700, %f9701, %f9702, %f9703, %f9704, %f9705}, {%r2, %r2, %r2, %r2, %r2, %r2, %r2, %r2}, {%r2, %r2, %r2, %r2, %r2, %r2, %r2, %r2}, {%f9690, %f9691, %f9692, %f9693, %f9694, %f9695, %f9696, %f9697};
	bar.warp.sync 	-1;
	wmma.mma.sync.aligned.row.col.m16n16k16.f32.f32 {%f9706, %f9707, %f9708, %f9709, %f9710, %f9711, %f9712, %f9713}, {%r2, %r2, %r2, %r2, %r2, %r2, %r2, %r2}, {%r2, %r2, %r2, %r2, %r2, %r2, %r2, %r2}, {%f9698, %f9699, %f9700, %f9701, %f9702, %f9703, %f9704, %f9705};
	bar.warp.sync 	-1;
	wmma.mma.sync.aligned.row.col.m16n16k16.f32.f32 {%f9714, %f9715, %f9716, %f9717, %f9718, %f9719, %f9720, %f9721}, {%r2, %r2, %r2, %r2, %r2, %r2, %r2, %r2}, {%r2, %r2, %r2, %r2, %r2, %r2, %r2, %r2}, {%f9706, %f9707, %f9708, %f9709, %f9710, %f9711, %f9712, %f9713};
	bar.warp.sync 	-1;
	wmma.mma.sync.aligned.row.col.m16n16k16.f32.f32 {%f9722, %f9723, %f9724, %f9725, %f9726, %f9727, %f9728, %f9729}, {%r2, %r2, %r2, %r2, %r2, %r2, %r2, %r2}, {%r2, %r2, %r2, %r2, %r2, %r2, %r2, %r2}, {%f9714, %f9715, %f9716, %f9717, %f9718, %f9719, %f9720, %f9721};
	bar.warp.sync 	-1;
	wmma.mma.sync.aligned.row.col.m16n16k16.f32.f32 {%f9730, %f9731, %f9732, %f9733, %f9734, %f9735, %f9736, %f9737}, {%r2, %r2, %r2, %r2, %r2, %r2, %r2, %r2}, {%r2, %r2, %r2, %r2, %r2, %r2, %r2, %r2}, {%f9722, %f9723, %f9724, %f9725, %f9726, %f9727, %f9728, %f9729};
	bar.warp.sync 	-1;
	wmma.mma.sync.aligned.row.col.m16n16k16.f32.f32 {%f9738, %f9739, %f9740, %f9741, %f9742, %f9743, %f9744, %f9745}, {%r2, %r2, %r2, %r2, %r2, %r2, %r2, %r2}, {%r2, %r2, %r2, %r2, %r2, %r2, %r2, %r2}, {%f9730, %f9731, %f9732, %f9733, %f9734, %f9735, %f9736, %f9737};
	bar.warp.sync 	-1;
	wmma.mma.sync.aligned.row.col.m16n16k16.f32.f32 {%f9746, %f9747, %f9748, %f9749, %f9750, %f9751, %f9752, %f9753}, {%r2, %r2, %r2, %r2, %r2, %r2, %r2, %r2}, {%r2, %r2, %r2, %r2, %r2, %r2, %r2, %r2}, {%f9738, %f9739, %f9740, %f9741, %f9742, %f9743, %f9744, %f9745};
	bar.warp.sync 	-1;
	wmma.mma.sync.aligned.row.col.m16n16k16.f32.f32 {%f9754, %f9755, %f9756, %f9757, %f9758, %f9759, %f9760, %f9761}, {%r2, %r2, %r2, %r2, %r2, %r2, %r2, %r2}, {%r2, %r2, %r2, %r2, %r2, %r2, %r2, %r2}, {%f9746, %f9747, %f9748, %f9749, %f9750, %f9751, %f9752, %f9753};
	bar.warp.sync 	-1;
	wmma.mma.sync.aligned.row.col.m16n16k16.f32.f32 {%f9762, %f9763, %f9764, %f9765, %f9766, %f9767, %f9768, %f9769}, {%r2, %r2, %r2, %r2, %r2, %r2, %r2, %r2}, {%r2, %r2, %r2, %r2, %r2, %r2, %r2, %r2}, {%f9754, %f9755, %f9756, %f9757, %f9758, %f9759, %f9760, %f9761};
	bar.warp.sync 	-1;
	wmma.mma.sync.aligned.row.col.m16n16k16.f32.f32 {%f9770, %f9771, %f9772, %f9773, %f9774, %f9775, %f9776, %f9777}, {%r2, %r2, %r2, %r2, %r2, %r2, %r2, %r2}, {%r2, %r2, %r2, %r2, %r2, %r2, %r2, %r2}, {%f9762, %f9763, %f9764, %f9765, %f9766, %f9767, %f9768, %f9769};
	bar.warp.sync 	-1;
	wmma.mma.sync.aligned.row.col.m16n16k16.f32.f32 {%f9778, %f9779, %f9780, %f9781, %f9782, %f9783, %f9784, %f9785}, {%r2, %r2, %r2, %r2, %r2, %r2, %r2, %r2}, {%r2, %r2, %r2, %r2, %r2, %r2, %r2, %r2}, {%f9770, %f9771, %f9772, %f9773, %f9774, %f9775, %f9776, %f9777};
	bar.warp.sync 	-1;
	wmma.mma.sync.aligned.row.col.m16n16k16.f32.f32 {%f9786, %f9787, %f9788, %f9789, %f9790, %f9791, %f9792, %f9793}, {%r2, %r2, %r2, %r2, %r2, %r2, %r2, %r2}, {%r2, %r2, %r2, %r2, %r2, %r2, %r2, %r2}, {%f9778, %f9779, %f9780, %f9781, %f9782, %f9783, %f9784, %f9785};
	bar.warp.sync 	-1;
	wmma.mma.sync.aligned.row.col.m16n16k16.f32.f32 {%f9794, %f9795, %f9796, %f9797, %f9798, %f9799, %f9800, %f9801}, {%r2, %r2, %r2, %r2, %r2, %r2, %r2, %r2}, {%r2, %r2, %r2, %r2, %r2, %r2, %r2, %r2}, {%f9786, %f9787, %f9788, %f9789, %f9790, %f9791, %f9792, %f9793};
	bar.warp.sync 	-1;
	wmma.mma.sync.aligned.row.col.m16n16k16.f32.f32 {%f9802, %f9803, %f9804, %f9805, %f9806, %f9807, %f9808, %f9809}, {%r2, %r2, %r2, %r2, %r2, %r2, %r2, %r2}, {%r2, %r2, %r2, %r2, %r2, %r2, %r2, %r2}, {%f9794, %f9795, %f9796, %f9797, %f9798, %f9799, %f9800, %f9801};
	bar.warp.sync 	-1;
	wmma.mma.sync.aligned.row.col.m16n16k16.f32.f32 {%f9810, %f9811, %f9812, %f9813, %f9814, %f9815, %f9816, %f9817}, {%r2, %r2, %r2, %r2, %r2, %r2, %r2, %r2}, {%r2, %r2, %r2, %r2, %r2, %r2, %r2, %r2}, {%f9802, %f9803, %f9804, %f9805, %f9806, %f9807, %f9808, %f9809};
	bar.warp.sync 	-1;
	wmma.mma.sync.aligned.row.col.m16n16k16.f32.f32 {%f9818, %f9819, %f9820, %f9821, %f9822, %f9823, %f9824, %f9825}, {%r2, %r2, %r2, %r2, %r2, %r2, %r2, %r2}, {%r2, %r2, %r2, %r2, %r2, %r2, %r2, %r2}, {%f9810, %f9811, %f9812, %f9813, %f9814, %f9815, %f9816, %f9817};
	bar.warp.sync 	-1;
	wmma.mma.sync.aligned.row.col.m16n16k16.f32.f32 {%f9826, %f9827, %f9828, %f9829, %f9830, %f9831, %f9832, %f9833}, {%r2, %r2, %r2, %r2, %r2, %r2, %r2, %r2}, {%r2, %r2, %r2, %r2, %r2, %r2, %r2, %r2}, {%f9818, %f9819, %f9820, %f9821, %f9822, %f9823, %f9824, %f9825};
	bar.warp.sync 	-1;
	wmma.mma.sync.aligned.row.col.m16n16k16.f32.f32 {%f9834, %f9835, %f9836, %f9837, %f9838, %f9839, %f9840, %f9841}, {%r2, %r2, %r2, %r2, %r2, %r2, %r2, %r2}, {%r2, %r2, %r2, %r2, %r2, %r2, %r2, %r2}, {%f9826, %f9827, %f9828, %f9829, %f9830, %f9831, %f9832, %f9833};
	bar.warp.sync 	-1;
	wmma.mma.sync.aligned.row.col.m16n16k16.f32.f32 {%f9842, %f9843, %f9844, %f9845, %f9846, %f9847, %f9848, %f9849}, {%r2, %r2, %r2, %r2, %r2, %r2, %r2, %r2}, {%r2, %r2, %r2, %r2, %r2, %r2, %r2, %r2}, {%f9834, %f9835, %f9836, %f9837, %f9838, %f9839, %f9840, %f9841};
	bar.warp.sync 	-1;
	wmma.mma.sync.aligned.row.col.m16n16k16.f32.f32 {%f9850, %f9851, %f9852, %f9853, %f9854, %f9855, %f9856, %f9857}, {%r2, %r2, %r2, %r2, %r2, %r2, %r2, %r2}, {%r2, %r2, %r2, %r2, %r2, %r2, %r2, %r2}, {%f9842, %f9843, %f9844, %f9845, %f9846, %f9847, %f9848, %f9849};
	bar.warp.sync 	-1;
	wmma.mma.sync.aligned.row.col.m16n16k16.f32.f32 {%f9858, %f9859, %f9860, %f9861, %f9862, %f9863, %f9864, %f9865}, {%r2, %r2, %r2, %r2, %r2, %r2, %r2, %r2}, {%r2, %r2, %r2, %r2, %r2, %r2, %r2, %r2}, {%f9850, %f9851, %f9852, %f9853, %f9854, %f9855, %f9856, %f9857};
	bar.warp.sync 	-1;
	wmma.mma.sync.aligned.row.col.m16n16k16.f32.f32 {%f9866, %f9867, %f9868, %f9869, %f9870, %f9871, %f9872, %f9873}, {%r2, %r2, %r2, %r2, %r2, %r2, %r2, %r2}, {%r2, %r2, %r2, %r2, %r2, %r2, %r2, %r2}, {%f9858, %f9859, %f9860, %f9861, %f9862, %f9863, %f9864, %f9865};
	bar.warp.sync 	-1;
	wmma.mma.sync.aligned.row.col.m16n16k16.f32.f32 {%f9874, %f9875, %f9876, %f9877, %f9878, %f9879, %f9880, %f9881}, {%r2, %r2, %r2, %r2, %r2, %r2, %r2, %r2}, {%r2, %r2, %r2, %r2, %r2, %r2, %r2, %r2}, {%f9866, %f9867, %f9868, %f9869, %f9870, %f9871, %f9872, %f9873};
	bar.warp.sync 	-1;
	wmma.mma.sync.aligned.row.col.m16n16k16.f32.f32 {%f9882, %f9883, %f9884, %f9885, %f9886, %f9887, %f9888, %f9889}, {%r2, %r2, %r2, %r2, %r2, %r2, %r2, %r2}, {%r2, %r2, %r2, %r2, %r2, %r2, %r2, %r2}, {%f9874, %f9875, %f9876, %f9877, %f9878, %f9879, %f9880, %f9881};
	bar.warp.sync 	-1;
	wmma.mma.sync.aligned.row.col.m16n16k16.f32.f32 {%f9890, %f9891, %f9892, %f9893, %f9894, %f9895, %f9896, %f9897}, {%r2, %r2, %r2, %r2, %r2, %r2, %r2, %r2}, {%r2, %r2, %r2, %r2, %r2, %r2, %r2, %r2}, {%f9882, %f9883, %f9884, %f9885, %f9886, %f9887, %f9888, %f9889};
	bar.warp.sync 	-1;
	wmma.mma.sync.aligned.row.col.m16n16k16.f32.f32 {%f9898, %f9899, %f9900, %f9901, %f9902, %f9903, %f9904, %f9905}, {%r2, %r2, %r2, %r2, %r2, %r2, %r2, %r2}, {%r2, %r2, %r2, %r2, %r2, %r2, %r2, %r2}, {%f9890, %f9891, %f9892, %f9893, %f9894, %f9895, %f9896, %f9897};
	bar.warp.sync 	-1;
	wmma.mma.sync.aligned.row.col.m16n16k16.f32.f32 {%f9906, %f9907, %f9908, %f9909, %f9910, %f9911, %f9912, %f9913}, {%r2, %r2, %r2, %r2, %r2, %r2, %r2, %r2}, {%r2, %r2, %r2, %r2, %r2, %r2, %r2, %r2}, {%f9898, %f9899, %f9900, %f9901, %f9902, %f9903, %f9904, %f9905};
	bar.warp.sync 	-1;
	wmma.mma.sync.aligned.row.col.m16n16k16.f32.f32 {%f9914, %f9915, %f9916, %f9917, %f9918, %f9919, %f9920, %f9921}, {%r2, %r2, %r2, %r2, %r2, %r2, %r2, %r2}, {%r2, %r2, %r2, %r2, %r2, %r2, %r2, %r2}, {%f9906, %f9907, %f9908, %f9909, %f9910, %f9911, %f9912, %f9913};
	bar.warp.sync 	-1;
	wmma.mma.sync.aligned.row.col.m16n16k16.f32.f32 {%f9922, %f9923, %f9924, %f9925, %f9926, %f9927, %f9928, %f9929}, {%r2, %r2, %r2, %r2, %r2, %r2, %r2, %r2}, {%r2, %r2, %r2, %r2, %r2, %r2, %r2, %r2}, {%f9914, %f9915, %f9916, %f9917, %f9918, %f9919, %f9920, %f9921};
	bar.warp.sync 	-1;
	wmma.mma.sync.aligned.row.col.m16n16k16.f32.f32 {%f9930, %f9931, %f9932, %f9933, %f9934, %f9935, %f9936, %f9937}, {%r2, %r2, %r2, %r2, %r2, %r2, %r2, %r2}, {%r2, %r2, %r2, %r2, %r2, %r2, %r2, %r2}, {%f9922, %f9923, %f9924, %f9925, %f9926, %f9927, %f9928, %f9929};
	bar.warp.sync 	-1;
	wmma.mma.sync.aligned.row.col.m16n16k16.f32.f32 {%f9938, %f9939, %f9940, %f9941, %f9942, %f9943, %f9944, %f9945}, {%r2, %r2, %r2, %r2, %r2, %r2, %r2, %r2}, {%r2, %r2, %r2, %r2, %r2, %r2, %r2, %r2}, {%f9930, %f9931, %f9932, %f9933, %f9934, %f9935, %f9936, %f9937};
	bar.warp.sync 	-1;
	wmma.mma.sync.aligned.row.col.m16n16k16.f32.f32 {%f9946, %f9947, %f9948, %f9949, %f9950, %f9951, %f9952, %f9953}, {%r2, %r2, %r2, %r2, %r2, %r2, %r2, %r2}, {%r2, %r2, %r2, %r2, %r2, %r2, %r2, %r2}, {%f9938, %f9939, %f9940, %f9941, %f9942, %f9943, %f9944, %f9945};
	bar.warp.sync 	-1;
	wmma.mma.sync.aligned.row.col.m16n16k16.f32.f32 {%f9954, %f9955, %f9956, %f9957, %f9958, %f9959, %f9960, %f9961}, {%r2, %r2, %r2, %r2, %r2, %r2, %r2, %r2}, {%r2, %r2, %r2, %r2, %r2, %r2, %r2, %r2}, {%f9946, %f9947, %f9948, %f9949, %f9950, %f9951, %f9952, %f9953};
	bar.warp.sync 	-1;
	wmma.mma.sync.aligned.row.col.m16n16k16.f32.f32 {%f9962, %f9963, %f9964, %f9965, %f9966, %f9967, %f9968, %f9969}, {%r2, %r2, %r2, %r2, %r2, %r2, %r2, %r2}, {%r2, %r2, %r2, %r2, %r2, %r2, %r2, %r2}, {%f9954, %f9955, %f9956, %f9957, %f9958, %f9959, %f9960, %f9961};
	bar.warp.sync 	-1;
	wmma.mma.sync.aligned.row.col.m16n16k16.f32.f32 {%f9970, %f9971, %f9972, %f9973, %f9974, %f9975, %f9976, %f9977}, {%r2, %r2, %r2, %r2, %r2, %r2, %r2, %r2}, {%r2, %r2, %r2, %r2, %r2, %r2, %r2, %r2}, {%f9962, %f9963, %f9964, %f9965, %f9966, %f9967, %f9968, %f9969};
	bar.warp.sync 	-1;
	wmma.mma.sync.aligned.row.col.m16n16k16.f32.f32 {%f9978, %f9979, %f9980, %f9981, %f9982, %f9983, %f9984, %f9985}, {%r2, %r2, %r2, %r2, %r2, %r2, %r2, %r2}, {%r2, %r2, %r2, %r2, %r2, %r2, %r2, %r2}, {%f9970, %f9971, %f9972, %f9973, %f9974, %f9975, %f9976, %f9977};
	bar.warp.sync 	-1;
	wmma.mma.sync.aligned.row.col.m16n16k16.f32.f32 {%f9986, %f9987, %f9988, %f9989, %f9990, %f9991, %f9992, %f9993}, {%r2, %r2, %r2, %r2, %r2, %r2, %r2, %r2}, {%r2, %r2, %r2, %r2, %r2, %r2, %r2, %r2}, {%f9978, %f9979, %f9980, %f9981, %f9982, %f9983, %f9984, %f9985};
	bar.warp.sync 	-1;
	wmma.mma.sync.aligned.row.col.m16n16k16.f32.f32 {%f9994, %f9995, %f9996, %f9997, %f9998, %f9999, %f10000, %f10001}, {%r2, %r2, %r2, %r2, %r2, %r2, %r2, %r2}, {%r2, %r2, %r2, %r2, %r2, %r2, %r2, %r2}, {%f9986, %f9987, %f9988, %f9989, %f9990, %f9991, %f9992, %f9993};
	bar.warp.sync 	-1;
	wmma.mma.sync.aligned.row.col.m16n16k16.f32.f32 {%f10002, %f10003, %f10004, %f10005, %f10006, %f10007, %f10008, %f10009}, {%r2, %r2, %r2, %r2, %r2, %r2, %r2, %r2}, {%r2, %r2, %r2, %r2, %r2, %r2, %r2, %r2}, {%f9994, %f9995, %f9996, %f9997, %f9998, %f9999, %f10000, %f10001};
	bar.warp.sync 	-1;
	wmma.mma.sync.aligned.row.col.m16n16k16.f32.f32 {%f10010, %f10011, %f10012, %f10013, %f10014, %f10015, %f10016, %f10017}, {%r2, %r2, %r2, %r2, %r2, %r2, %r2, %r2}, {%r2, %r2, %r2, %r2, %r2, %r2, %r2, %r2}, {%f10002, %f10003, %f10004, %f10005, %f10006, %f10007, %f10008, %f10009};
	bar.warp.sync 	-1;
	wmma.mma.sync.aligned.row.col.m16n16k16.f32.f32 {%f10018, %f10019, %f10020, %f10021, %f10022, %f10023, %f10024, %f10025}, {%r2, %r2, %r2, %r2, %r2, %r2, %r2, %r2}, {%r2, %r2, %r2, %r2, %r2, %r2, %r2, %r2}, {%f10010, %f10011, %f10012, %f10013, %f10014, %f10015, %f10016, %f10017};
	bar.warp.sync 	-1;
	wmma.mma.sync.aligned.row.col.m16n16k16.f32.f32 {%f10026, %f10027, %f10028, %f10029, %f10030, %f10031, %f10032, %f10033}, {%r2, %r2, %r2, %r2, %r2, %r2, %r2, %r2}, {%r2, %r2, %r2, %r2, %r2, %r2, %r2, %r2}, {%f10018, %f10019, %f10020, %f10021, %f10022, %f10023, %f10024, %f10025};
	bar.warp.sync 	-1;
	wmma.mma.sync.aligned.row.col.m16n16k16.f32.f32 {%f10034, %f10035, %f10036, %f10037, %f10038, %f10039, %f10040, %f10041}, {%r2, %r2, %r2, %r2, %r2, %r2, %r2, %r2}, {%r2, %r2, %r2, %r2, %r2, %r2, %r2, %r2}, {%f10026, %f10027, %f10028, %f10029, %f10030, %f10031, %f10032, %f10033};
	bar.warp.sync 	-1;
	wmma.mma.sync.aligned.row.col.m16n16k16.f32.f32 {%f10042, %f10043, %f10044, %f10045, %f10046, %f10047, %f10048, %f10049}, {%r2, %r2, %r2, %r2, %r2, %r2, %r2, %r2}, {%r2, %r2, %r2, %r2, %r2, %r2, %r2, %r2}, {%f10034, %f10035, %f10036, %f10037, %f10038, %f10039, %f10040, %f10041};
	bar.warp.sync 	-1;
	wmma.mma.sync.aligned.row.col.m16n16k16.f32.f32 {%f10050, %f10051, %f10052, %f10053, %f10054, %f10055, %f10056, %f10057}, {%r2, %r2, %r2, %r2, %r2, %r2, %r2, %r2}, {%r2, %r2, %r2, %r2, %r2, %r2, %r2, %r2}, {%f10042, %f10043, %f10044, %f10045, %f10046, %f10047, %f10048, %f10049};
	bar.warp.sync 	-1;
	wmma.mma.sync.aligned.row.col.m16n16k16.f32.f32 {%f10058, %f10059, %f10060, %f10061, %f10062, %f10063, %f10064, %f10065}, {%r2, %r2, %r2, %r2, %r2, %r2, %r2, %r2}, {%r2, %r2, %r2, %r2, %r2, %r2, %r2, %r2}, {%f10050, %f10051, %f10052, %f10053, %f10054, %f10055, %f10056, %f10057};
	bar.warp.sync 	-1;
	wmma.mma.sync.aligned.row.col.m16n16k16.f32.f32 {%f10066, %f10067, %f10068, %f10069, %f10070, %f10071, %f10072, %f10073}, {%r2, %r2, %r2, %r2, %r2, %r2, %r2, %r2}, {%r2, %r2, %r2, %r2, %r2, %r2, %r2, %r2}, {%f10058, %f10059, %f10060, %f10061, %f10062, %f10063, %f10064, %f10065};
	bar.warp.sync 	-1;
	wmma.mma.sync.aligned.row.col.m16n16k16.f32.f32 {%f10074, %f10075, %f10076, %f10077, %f10078, %f10079, %f10080, %f10081}, {%r2, %r2, %r2, %r2, %r2, %r2, %r2, %r2}, {%r2, %r2, %r2, %r2, %r2, %r2, %r2, %r2}, {%f10066, %f10067, %f10068, %f10069, %f10070, %f10071, %f10072, %f10073};
	bar.warp.sync 	-1;
	wmma.mma.sync.aligned.row.col.m16n16k16.f32.f32 {%f10082, %f10083, %f10084, %f10085, %f10086, %f10087, %f10088, %f10089}, {%r2, %r2, %r2, %r2, %r2, %r2, %r2, %r2}, {%r2, %r2, %r2, %r2, %r2, %r2, %r2, %r2}, {%f10074, %f10075, %f10076, %f10077, %f10078, %f10079, %f10080, %f10081};
	bar.warp.sync 	-1;
	wmma.mma.sync.aligned.row.col.m16n16k16.f32.f32 {%f10090, %f10091, %f10092, %f10093, %f10094, %f10095, %f10096, %f10097}, {%r2, %r2, %r2, %r2, %r2, %r2, %r2, %r2}, {%r2, %r2, %r2, %r2, %r2, %r2, %r2, %r2}, {%f10082, %f10083, %f10084, %f10085, %f10086, %f10087, %f10088, %f10089};
	bar.warp.sync 	-1;
	wmma.mma.sync.aligned.row.col.m16n16k16.f32.f32 {%f10098, %f10099, %f10100, %f10101, %f10102, %f10103, %f10104, %f10105}, {%r2, %r2, %r2, %r2, %r2, %r2, %r2, %r2}, {%r2, %r2, %r2, %r2, %r2, %r2, %r2, %r2}, {%f10090, %f10091, %f10092, %f10093, %f10094, %f10095, %f10096, %f10097};
	bar.warp.sync 	-1;
	wmma.mma.sync.aligned.row.col.m16n16k16.f32.f32 {%f10106, %f10107, %f10108, %f10109, %f10110, %f10111, %f10112, %f10113}, {%r2, %r2, %r2, %r2, %r2, %r2, %r2, %r2}, {%r2, %r2, %r2, %r2, %r2, %r2, %r2, %r2}, {%f10098, %f10099, %f10100, %f10101, %f10102, %f10103, %f10104, %f10105};
	bar.warp.sync 	-1;
	wmma.mma.sync.aligned.row.col.m16n16k16.f32.f32 {%f10114, %f10115, %f10116, %f10117, %f10118, %f10119, %f10120, %f10121}, {%r2, %r2, %r2, %r2, %r2, %r2, %r2, %r2}, {%r2, %r2, %r2, %r2, %r2, %r2, %r2, %r2}, {%f10106, %f10107, %f10108, %f10109, %f10110, %f10111, %f10112, %f10113};
	bar.warp.sync 	-1;
	wmma.mma.sync.aligned.row.col.m16n16k16.f32.f32 {%f10122, %f10123, %f10124, %f10125, %f10126, %f10127, %f10128, %f10129}, {%r2, %r2, %r2, %r2, %r2, %r2, %r2, %r2}, {%r2, %r2, %r2, %r2, %r2, %r2, %r2, %r2}, {%f10114, %f10115, %f10116, %f10117, %f10118, %f10119, %f10120, %f10121};
	bar.warp.sync 	-1;
	wmma.mma.sync.aligned.row.col.m16n16k16.f32.f32 {%f10130, %f10131, %f10132, %f10133, %f10134, %f10135, %f10136, %f10137}, {%r2, %r2, %r2, %r2, %r2, %r2, %r2, %r2}, {%r2, %r2, %r2, %r2, %r2, %r2, %r2, %r2}, {%f10122, %f10123, %f10124, %f10125, %f10126, %f10127, %f10128, %f10129};
	bar.warp.sync 	-1;
	wmma.mma.sync.aligned.row.col.m16n16k16.f32.f32 {%f10138, %f10139, %f10140, %f10141, %f10142, %f10143, %f10144, %f10145}, {%r2, %r2, %r2, %r2, %r2, %r2, %r2, %r2}, {%r2, %r2, %r2, %r2, %r2, %r2, %r2, %r2}, {%f10130, %f10131, %f10132, %f10133, %f10134, %f10135, %f10136, %f10137};
	bar.warp.sync 	-1;
	wmma.mma.sync.aligned.row.col.m16n16k16.f32.f32 {%f10146, %f10147, %f10148, %f10149, %f10150, %f10151, %f10152, %f10153}, {%r2, %r2, %r2, %r2, %r2, %r2, %r2, %r2}, {%r2, %r2, %r2, %r2, %r2, %r2, %r2, %r2}, {%f10138, %f10139, %f10140, %f10141, %f10142, %f10143, %f10144, %f10145};
	bar.warp.sync 	-1;
	wmma.mma.sync.aligned.row.col.m16n16k16.f32.f32 {%f10154, %f10155, %f10156, %f10157, %f10158, %f10159, %f10160, %f10161}, {%r2, %r2, %r2, %r2, %r2, %r2, %r2, %r2}, {%r2, %r2, %r2, %r2, %r2, %r2, %r2, %r2}, {%f10146, %f10147, %f10148, %f10149, %f10150, %f10151, %f10152, %f10153};
	bar.warp.sync 	-1;
	wmma.mma.sync.aligned.row.col.m16n16k16.f32.f32 {%f10162, %f10163, %f10164, %f10165, %f10166, %f10167, %f10168, %f10169}, {%r2, %r2, %r2, %r2, %r2, %r2, %r2, %r2}, {%r2, %r2, %r2, %r2, %r2, %r2, %r2, %r2}, {%f10154, %f10155, %f10156, %f10157, %f10158, %f10159, %f10160, %f10161};
	bar.warp.sync 	-1;
	wmma.mma.sync.aligned.row.col.m16n16k16.f32.f32 {%f10170, %f10171, %f10172, %f10173, %f10174, %f10175, %f10176, %f10177}, {%r2, %r2, %r2, %r2, %r2, %r2, %r2, %r2}, {%r2, %r2, %r2, %r2, %r2, %r2, %r2, %r2}, {%f10162, %f10163, %f10164, %f10165, %f10166, %f10167, %f10168, %f10169};
	bar.warp.sync 	-1;
	wmma.mma.sync.aligned.row.col.m16n16k16.f32.f32 {%f10178, %f10179, %f10180, %f10181, %f10182, %f10183, %f10184, %f10185}, {%r2, %r2, %r2, %r2, %r2, %r2, %r2, %r2}, {%r2, %r2, %r2, %r2, %r2, %r2, %r2, %r2}, {%f10170, %f10171, %f10172, %f10173, %f10174, %f10175, %f10176, %f10177};
	bar.warp.sync 	-1;
	wmma.mma.sync.aligned.row.col.m16n16k16.f32.f32 {%f10186, %f10187, %f10188, %f10189, %f10190, %f10191, %f10192, %f10193}, {%r2, %r2, %r2, %r2, %r2, %r2, %r2, %r2}, {%r2, %r2, %r2, %r2, %r2, %r2, %r2, %r2}, {%f10178, %f10179, %f10180, %f10181, %f10182, %f10183, %f10184, %f10185};
	bar.warp.sync 	-1;
	wmma.mma.sync.aligned.row.col.m16n16k16.f32.f32 {%f10194, %f10195, %f10196, %f10197, %f10198, %f10199, %f10200, %f10201}, {%r2, %r2, %r2, %r2, %r2, %r2, %r2, %r2}, {%r2, %r2, %r2, %r2, %r2, %r2, %r2, %r2}, {%f10186, %f10187, %f10188, %f10189, %f10190, %f10191, %f10192, %f10193};
	bar.warp.sync 	-1;
	wmma.mma.sync.aligned.row.col.m16n16k16.f32.f32 {%f10202, %f10203, %f10204, %f10205, %f10206, %f10207, %f10208, %f10209}, {%r2, %r2, %r2, %r2, %r2, %r2, %r2, %r2}, {%r2, %r2, %r2, %r2, %r2, %r2, %r2, %r2}, {%f10194, %f10195, %f10196, %f10197, %f10198, %f10199, %f10200, %f10201};
	bar.warp.sync 	-1;
	wmma.mma.sync.aligned.row.col.m16n16k16.f32.f32 {%f10210, %f10211, %f10212, %f10213, %f10214, %f10215, %f10216, %f10217}, {%r2, %r2, %r2, %r2, %r2, %r2, %r2, %r2}, {%r2, %r2, %r2, %r2, %r2, %r2, %r2, %r2}, {%f10202, %f10203, %f10204, %f10205, %f10206, %f10207, %f10208, %f10209};
	bar.warp.sync 	-1;
	wmma.mma.sync.aligned.row.col.m16n16k16.f32.f32 {%f10218, %f10219, %f10220, %f10221, %f10222, %f10223, %f10224, %f10225}, {%r2, %r2, %r2, %r2, %r2, %r2, %r2, %r2}, {%r2, %r2, %r2, %r2, %r2, %r2, %r2, %r2}, {%f10210, %f10211, %f10212, %f10213, %f10214, %f10215, %f10216, %f10217};
	bar.warp.sync 	-1;
	wmma.mma.sync.aligned.row.col.m16n16k16.f32.f32 {%f10226, %f10227, %f10228, %f10229, %f10230, %f10231, %f10232, %f10233}, {%r2, %r2, %r2, %r2, %r2, %r2, %r2, %r2}, {%r2, %r2, %r2, %r2, %r2, %r2, %r2, %r2}, {%f10218, %f10219, %f10220, %f10221, %f10222, %f10223, %f10224, %f10225};
	bar.warp.sync 	-1;
	wmma.mma.sync.aligned.row.col.m16n16k16.f32.f32 {%f10234, %f10235, %f10236, %f10237, %f10238, %f10239, %f10240, %f10241}, {%r2, %r2, %r2, %r2, %r2, %r2, %r2, %r2}, {%r2, %r2, %r2, %r2, %r2, %r2, %r2, %r2}, {%f10226, %f10227, %f10228, %f10229, %f10230, %f10231, %f10232, %f10233};
	bar.warp.sync 	-1;
	wmma.mma.sync.aligned.row.col.m16n16k16.f32.f32 {%f10242, %f10243, %f10244, %f10245, %f10246, %f10247, %f10248, %f10249}, {%r2, %r2, %r2, %r2, %r2, %r2, %r2, %r2}, {%r2, %r2, %r2, %r2, %r2, %r2, %r2, %r2}, {%f10234, %f10235, %f10236, %f10237, %f10238, %f10239, %f10240, %f10241};
	bar.warp.sync 	-1;
	wmma.mma.sync.aligned.row.col.m16n16k16.f32.f32 {%f10250, %f10251, %f10252, %f10253, %f10254, %f10255, %f10256, %f10257}, {%r2, %r2, %r2, %r2, %r2, %r2, %r2, %r2}, {%r2, %r2, %r2, %r2, %r2, %r2, %r2, %r2}, {%f10242, %f10243, %f10244, %f10245, %f10246, %f10247, %f10248, %f10249};
	bar.warp.sync 	-1;
	wmma.mma.sync.aligned.row.col.m16n16k16.f32.f32 {%f10258, %f10259, %f10260, %f10261, %f10262, %f10263, %f10264, %f10265}, {%r2, %r2, %r2, %r2, %r2, %r2, %r2, %r2}, {%r2, %r2, %r2, %r2, %r2, %r2, %r2, %r2}, {%f10250, %f10251, %f10252, %f10253, %f10254, %f10255, %f10256, %f10257};
	bar.warp.sync 	-1;
	wmma.mma.sync.aligned.row.col.m16n16k16.f32.f32 {%f10266, %f10267, %f10268, %f10269, %f10270, %f10271, %f10272, %f10273}, {%r2, %r2, %r2, %r2, %r2, %r2, %r2, %r2}, {%r2, %r2, %r2, %r2, %r2, %r2, %r2, %r2}, {%f10258, %f10259, %f10260, %f10261, %f10262, %f10263, %f10264, %f10265};
	bar.warp.sync 	-1;
	wmma.mma.sync.aligned.row.col.m16n16k16.f32.f32 {%f10274, %f10275, %f10276, %f10277, %f10278, %f10279, %f10280, %f10281}, {%r2, %r2, %r2, %r2, %r2, %r2, %r2, %r2}, {%r2, %r2, %r2, %r2, %r2, %r2, %r2, %r2}, {%f10266, %f10267, %f10268, %f10269, %f10270, %f10271, %f10272, %f10273};
	bar.warp.sync 	-1;
	wmma.mma.sync.aligned.row.col.m16n16k16.f32.f32 {%f10282, %f10283, %f10284, %f10285, %f10286, %f10287, %f10288, %f10289}, {%r2, %r2, %r2, %r2, %r2, %r2, %r2, %r2}, {%r2, %r2, %r2, %r2, %r2, %r2, %r2, %r2}, {%f10274, %f10275, %f10276, %f10277, %f10278, %f10279, %f10280, %f10281};
	bar.warp.sync 	-1;
	wmma.mma.sync.aligned.row.col.m16n16k16.f32.f32 {%f10290, %f10291, %f10292, %f10293, %f10294, %f10295, %f10296, %f10297}, {%r2, %r2, %r2, %r2, %r2, %r2, %r2, %r2}, {%r2, %r2, %r2, %r2, %r2, %r2, %r2, %r2}, {%f10282, %f10283, %f10284, %f10285, %f10286, %f10287, %f10288, %f10289};
	bar.warp.sync 	-1;
	wmma.mma.sync.aligned.row.col.m16n16k16.f32.f32 {%f10298, %f10299, %f10300, %f10301, %f10302, %f10303, %f10304, %f10305}, {%r2, %r2, %r2, %r2, %r2, %r2, %r2, %r2}, {%r2, %r2, %r2, %r2, %r2, %r2, %r2, %r2}, {%f10290, %f10291, %f10292, %f10293, %f10294, %f10295, %f10296, %f10297};
	bar.warp.sync 	-1;
	wmma.mma.sync.aligned.row.col.m16n16k16.f32.f32 {%f10306, %f10307, %f10308, %f10309, %f10310, %f10311, %f10312, %f10313}, {%r2, %r2, %r2, %r2, %r2, %r2, %r2, %r2}, {%r2, %r2, %r2, %r2, %r2, %r2, %r2, %r2}, {%f10298, %f10299, %f10300, %f10301, %f10302, %f10303, %f10304, %f10305};
	bar.warp.sync 	-1;
	wmma.mma.sync.aligned.row.col.m16n16k16.f32.f32 {%f10314, %f10315, %f10316, %f10317, %f10318, %f10319, %f10320, %f10321}, {%r2, %r2, %r2, %r2, %r2, %r2, %r2, %r2}, {%r2, %r2, %r2, %r2, %r2, %r2, %r2, %r2}, {%f10306, %f10307, %f10308, %f10309, %f10310, %f10311, %f10312, %f10313};
	bar.warp.sync 	-1;
	wmma.mma.sync.aligned.row.col.m16n16k16.f32.f32 {%f10322, %f10323, %f10324, %f10325, %f10326, %f10327, %f10328, %f10329}, {%r2, %r2, %r2, %r2, %r2, %r2, %r2, %r2}, {%r2, %r2, %r2, %r2, %r2, %r2, %r2, %r2}, {%f10314, %f10315, %f10316, %f10317, %f10318, %f10319, %f10320, %f10321};
	bar.warp.sync 	-1;
	wmma.mma.sync.aligned.row.col.m16n16k16.f32.f32 {%f10330, %f10331, %f10332, %f10333, %f10334, %f10335, %f10336, %f10337}, {%r2, %r2, %r2, %r2, %r2, %r2, %r2, %r2}, {%r2, %r2, %r2, %r2, %r2, %r2, %r2, %r2}, {%f10322, %f10323, %f10324, %f10325, %f10326, %f10327, %f10328, %f10329};
	bar.warp.sync 	-1;
	wmma.mma.sync.aligned.row.col.m16n16k16.f32.f32 {%f10338, %f10339, %f10340, %f10341, %f10342, %f10343, %f10344, %f10345}, {%r2, %r2, %r2, %r2, %r2, %r2, %r2, %r2}, {%r2, %r2, %r2, %r2, %r2, %r2, %r2, %r2}, {%f10330, %f10331, %f10332, %f10333, %f10334, %f10335, %f10336, %f10337};
	bar.warp.sync 	-1;
	wmma.mma.sync.aligned.row.col.m16n16k16.f32.f32 {%f10346, %f10347, %f10348, %f10349, %f10350, %f10351, %f10352, %f10353}, {%r2, %r2, %r2, %r2, %r2, %r2, %r2, %r2}, {%r2, %r2, %r2, %r2, %r2, %r2, %r2, %r2}, {%f10338, %f10339, %f10340, %f10341, %f10342, %f10343, %f10344, %f10345};
	bar.warp.sync 	-1;
	wmma.mma.sync.aligned.row.col.m16n16k16.f32.f32 {%f10354, %f10355, %f10356, %f10357, %f10358, %f10359, %f10360, %f10361}, {%r2, %r2, %r2, %r2, %r2, %r2, %r2, %r2}, {%r2, %r2, %r2, %r2, %r2, %r2, %r2, %r2}, {%f10346, %f10347, %f10348, %f10349, %f10350, %f10351, %f10352, %f10353};
	bar.warp.sync 	-1;
	wmma.mma.sync.aligned.row.col.m16n16k16.f32.f32 {%f10362, %f10363, %f10364, %f10365, %f10366, %f10367, %f10368, %f10369}, {%r2, %r2, %r2, %r2, %r2, %r2, %r2, %r2}, {%r2, %r2, %r2, %r2, %r2, %r2, %r2, %r2}, {%f10354, %f10355, %f10356, %f10357, %f10358, %f10359, %f10360, %f10361};
	bar.warp.sync 	-1;
	wmma.mma.sync.aligned.row.col.m16n16k16.f32.f32 {%f10370, %f10371, %f10372, %f10373, %f10374, %f10375, %f10376, %f10377}, {%r2, %r2, %r2, %r2, %r2, %r2, %r2, %r2}, {%r2, %r2, %r2, %r2, %r2, %r2, %r2, %r2}, {%f10362, %f10363, %f10364, %f10365, %f10366, %f10367, %f10368, %f10369};
	bar.warp.sync 	-1;
	wmma.mma.sync.aligned.row.col.m16n16k16.f32.f32 {%f10378, %f10379, %f10380, %f10381, %f10382, %f10383, %f10384, %f10385}, {%r2, %r2, %r2, %r2, %r2, %r2, %r2, %r2}, {%r2, %r2, %r2, %r2, %r2, %r2, %r2, %r2}, {%f10370, %f10371, %f10372, %f10373, %f10374, %f10375, %f10376, %f10377};
	bar.warp.sync 	-1;
	wmma.mma.sync.aligned.row.col.m16n16k16.f32.f32 {%f10386, %f10387, %f10388, %f10389, %f10390, %f10391, %f10392, %f10393}, {%r2, %r2, %r2, %r2, %r2, %r2, %r2, %r2}, {%r2, %r2, %r2, %r2, %r2, %r2, %r2, %r2}, {%f10378, %f10379, %f10380, %f10381, %f10382, %f10383, %f10384, %f10385};
	bar.warp.sync 	-1;
	wmma.mma.sync.aligned.row.col.m16n16k16.f32.f32 {%f10394, %f10395, %f10396, %f10397, %f10398, %f10399, %f10400, %f10401}, {%r2, %r2, %r2, %r2, %r2, %r2, %r2, %r2}, {%r2, %r2, %r2, %r2, %r2, %r2, %r2, %r2}, {%f10386, %f10387, %f10388, %f10389, %f10390, %f10391, %f10392, %f10393};
	bar.warp.sync 	-1;
	wmma.mma.sync.aligned.row.col.m16n16k16.f32.f32 {%f10402, %f10403, %f10404, %f10405, %f10406, %f10407, %f10408, %f10409}, {%r2, %r2, %r2, %r2, %r2, %r2, %r2, %r2}, {%r2, %r2, %r2, %r2, %r2, %r2, %r2, %r2}, {%f10394, %f10395, %f10396, %f10397, %f10398, %f10399, %f10400, %f10401};
	bar.warp.sync 	-1;
	wmma.mma.sync.aligned.row.col.m16n16k16.f32.f32 {%f10410, %f10411, %f10412, %f10413, %f10414, %f10415, %f10416, %f10417}, {%r2, %r2, %r2, %r2, %r2, %r2, %r2, %r2}, {%r2, %r2, %r2, %r2, %r2, %r2, %r2, %r2}, {%f10402, %f10403, %f10404, %f10405, %f10406, %f10407, %f10408, %f10409};
	bar.warp.sync 	-1;
	wmma.mma.sync.aligned.row.col.m16n16k16.f32.f32 {%f10418, %f10419, %f10420, %f10421, %f10422, %f10423, %f10424, %f10425}, {%r2, %r2, %r2, %r2, %r2, %r2, %r2, %r2}, {%r2, %r2, %r2, %r2, %r2, %r2, %r2, %r2}, {%f10410, %f10411, %f10412, %f10413, %f10414, %f10415, %f10416, %f10417};
	bar.warp.sync 	-1;
	wmma.mma.sync.aligned.row.col.m16n16k16.f32.f32 {%f10426, %f10427, %f10428, %f10429, %f10430, %f10431, %f10432, %f10433}, {%r2, %r2, %r2, %r2, %r2, %r2, %r2, %r2}, {%r2, %r2, %r2, %r2, %r2, %r2, %r2, %r2}, {%f10418, %f10419, %f10420, %f10421, %f10422, %f10423, %f10424, %f10425};
	bar.warp.sync 	-1;
	wmma.mma.sync.aligned.row.col.m16n16k16.f32.f32 {%f10434, %f10435, %f10436, %f10437, %f10438, %f10439, %f10440, %f10441}, {%r2, %r2, %r2, %r2, %r2, %r2, %r2, %r2}, {%r2, %r2, %r2, %r2, %r2, %r2, %r2, %r2}, {%f10426, %f10427, %f10428, %f10429, %f10430, %f10431, %f10432, %f10433};
	bar.warp.sync 	-1;
	wmma.mma.sync.aligned.row.col.m16n16k16.f32.f32 {%f10442, %f10443, %f10444, %f10445, %f10446, %f10447, %f10448, %f10449}, {%r2, %r2, %r2, %r2, %r2, %r2, %r2, %r2}, {%r2, %r2, %r2, %r2, %r2, %r2, %r2, %r2}, {%f10434, %f10435, %f10436, %f10437, %f10438, %f10439, %f10440, %f10441};
	bar.warp.sync 	-1;
	wmma.mma.sync.aligned.row.col.m16n16k16.f32.f32 {%f10450, %f10451, %f10452, %f10453, %f10454, %f10455, %f10456, %f10457}, {%r2, %r2, %r2, %r2, %r2, %r2, %r2, %r2}, {%r2, %r2, %r2, %r2, %r2, %r2, %r2, %r2}, {%f10442, %f10443, %f10444, %f10445, %f10446, %f10447, %f10448, %f10449};
	bar.warp.sync 	-1;
	wmma.mma.sync.aligned.row.col.m16n16k16.f32.f32 {%f10458, %f10459, %f10460, %f10461, %f10462, %f10463, %f10464, %f10465}, {%r2, %r2, %r2, %r2, %r2, %r2, %r2, %r2}, {%r2, %r2, %r2, %r2, %r2, %r2, %r2, %r2}, {%f10450, %f10451, %f10452, %f10453, %f10454, %f10455, %f10456, %f10457};
	bar.warp.sync 	-1;
	wmma.mma.sync.aligned.row.col.m16n16k16.f32.f32 {%f10466, %f10467, %f10468, %f10469, %f10470, %f10471, %f10472, %f10473}, {%r2, %r2, %r2, %r2, %r2, %r2, %r2, %r2}, {%r2, %r2, %r2, %r2, %r2, %r2, %r2, %r2}, {%f10458, %f10459, %f10460, %f10461, %f10462, %f10463, %f10464, %f10465};
	bar.warp.sync 	-1;
	wmma.mma.sync.aligned.row.col.m16n16k16.f32.f32 {%f10474, %f10475, %f10476, %f10477, %f10478, %f10479, %f10480, %f10481}, {%r2, %r2, %r2, %r2, %r2, %r2, %r2, %r2}, {%r2, %r2, %r2, %r2, %r2, %r2, %r2, %r2}, {%f10466, %f10467, %f10468, %f10469, %f10470, %f10471, %f10472, %f10473};
	bar.warp.sync 	-1;
	wmma.mma.sync.aligned.row.col.m16n16k16.f32.f32 {%f10482, %f10483, %f10484, %f10485, %f10486, %f10487, %f10488, %f10489}, {%r2, %r2, %r2, %r2, %r2, %r2, %r2, %r2}, {%r2, %r2, %r2, %r2, %r2, %r2, %r2, %r2}, {%f10474, %f10475, %f10476, %f10477, %f10478, %f10479, %f10480, %f10481};
	bar.warp.sync 	-1;
	wmma.mma.sync.aligned.row.col.m16n16k16.f32.f32 {%f10490, %f10491, %f10492, %f10493, %f10494, %f10495, %f10496, %f10497}, {%r2, %r2, %r2, %r2, %r2, %r2, %r2, %r2}, {%r2, %r2, %r2, %r2, %r2, %r2, %r2, %r2}, {%f10482, %f10483, %f10484, %f10485, %f10486, %f10487, %f10488, %f10489};
	bar.warp.sync 	-1;
	wmma.mma.sync.aligned.row.col.m16n16k16.f32.f32 {%f10498, %f10499, %f10500, %f10501, %f10502, %f10503, %f10504, %f10505}, {%r2, %r2, %r2, %r2, %r2, %r2, %r2, %r2}, {%r2, %r2, %r2, %r2, %r2, %r2, %r2, %r2}, {%f10490, %f10491, %f10492, %f10493, %f10494, %f10495, %f10496, %f10497};
	bar.warp.sync 	-1;
	wmma.mma.sync.aligned.row.col.m16n16k16.f32.f32 {%f10506, %f10507, %f10508, %f10509, %f10510, %f10511, %f10512, %f10513}, {%r2, %r2, %r2, %r2, %r2, %r2, %r2, %r2}, {%r2, %r2, %r2, %r2, %r2, %r2, %r2, %r2}, {%f10498, %f10499, %f10500, %f10501, %f10502, %f10503, %f10504, %f10505};
	bar.warp.sync 	-1;
	wmma.mma.sync.aligned.row.col.m16n16k16.f32.f32 {%f10514, %f10515, %f10516, %f10517, %f10518, %f10519, %f10520, %f10521}, {%r2, %r2, %r2, %r2, %r2, %r2, %r2, %r2}, {%r2, %r2, %r2, %r2, %r2, %r2, %r2, %r2}, {%f10506, %f10507, %f10508, %f10509, %f10510, %f10511, %f10512, %f10513};
	bar.warp.sync 	-1;
	wmma.mma.sync.aligned.row.col.m16n16k16.f32.f32 {%f10522, %f10523, %f10524, %f10525, %f10526, %f10527, %f10528, %f10529}, {%r2, %r2, %r2, %r2, %r2, %r2, %r2, %r2}, {%r2, %r2, %r2, %r2, %r2, %r2, %r2, %r2}, {%f10514, %f10515, %f10516, %f10517, %f10518, %f10519, %f10520, %f10521};
	bar.warp.sync 	-1;
	wmma.mma.sync.aligned.row.col.m16n16k16.f32.f32 {%f10530, %f10531, %f10532, %f10533, %f10534, %f10535, %f10536, %f10537}, {%r2, %r2, %r2, %r2, %r2, %r2, %r2, %r2}, {%r2, %r2, %r2, %r2, %r2, %r2, %r2, %r2}, {%f10522, %f10523, %f10524, %f10525, %f10526, %f10527, %f10528, %f10529};
	bar.warp.sync 	-1;
	wmma.mma.sync.aligned.row.col.m16n16k16.f32.f32 {%f10538, %f10539, %f10540, %f10541, %f10542, %f10543, %f10544, %f10545}, {%r2, %r2, %r2, %r2, %r2, %r2, %r2, %r2}, {%r2, %r2, %r2, %r2, %r2, %r2, %r2, %r2}, {%f10530, %f10531, %f10532, %f10533, %f10534, %f10535, %f10536, %f10537};
	bar.warp.sync 	-1;
	wmma.mma.sync.aligned.row.col.m16n16k16.f32.f32 {%f10546, %f10547, %f10548, %f10549, %f10550, %f10551, %f10552, %f10553}, {%r2, %r2, %r2, %r2, %r2, %r2, %r2, %r2}, {%r2, %r2, %r2, %r2, %r2, %r2, %r2, %r2}, {%f10538, %f10539, %f10540, %f10541, %f10542, %f10543, %f10544, %f10545};
	bar.warp.sync 	-1;
	wmma.mma.sync.aligned.row.col.m16n16k16.f32.f32 {%f10554, %f10555, %f10556, %f10557, %f10558, %f10559, %f10560, %f10561}, {%r2, %r2, %r2, %r2, %r2, %r2, %r2, %r2}, {%r2, %r2, %r2, %r2, %r2, %r2, %r2, %r2}, {%f10546, %f10547, %f10548, %f10549, %f10550, %f10551, %f10552, %f10553};
	bar.warp.sync 	-1;
	wmma.mma.sync.aligned.row.col.m16n16k16.f32.f32 {%f10562, %f10563, %f10564, %f10565, %f10566, %f10567, %f10568, %f10569}, {%r2, %r2, %r2, %r2, %r2, %r2, %r2, %r2}, {%r2, %r2, %r2, %r2, %r2, %r2, %r2, %r2}, {%f10554, %f10555, %f10556, %f10557, %f10558, %f10559, %f10560, %f10561};
	bar.warp.sync 	-1;
	wmma.mma.sync.aligned.row.col.m16n16k16.f32.f32 {%f10570, %f10571, %f10572, %f10573, %f10574, %f10575, %f10576, %f10577}, {%r2, %r2, %r2, %r2, %r2, %r2, %r2, %r2}, {%r2, %r2, %r2, %r2, %r2, %r2, %r2, %r2}, {%f10562, %f10563, %f10564, %f10565, %f10566, %f10567, %f10568, %f10569};
	bar.warp.sync 	-1;
	wmma.mma.sync.aligned.row.col.m16n16k16.f32.f32 {%f10578, %f10579, %f10580, %f10581, %f10582, %f10583, %f10584, %f10585}, {%r2, %r2, %r2, %r2, %r2, %r2, %r2, %r2}, {%r2, %r2, %r2, %r2, %r2, %r2, %r2, %r2}, {%f10570, %f10571, %f10572, %f10573, %f10574, %f10575, %f10576, %f10577};
	bar.warp.sync 	-1;
	wmma.mma.sync.aligned.row.col.m16n16k16.f32.f32 {%f10586, %f10587, %f10588, %f10589, %f10590, %f10591, %f10592, %f10593}, {%r2, %r2, %r2, %r2, %r2, %r2, %r2, %r2}, {%r2, %r2, %r2, %r2, %r2, %r2, %r2, %r2}, {%f10578, %f10579, %f10580, %f10581, %f10582, %f10583, %f10584, %f10585};
	bar.warp.sync 	-1;
	wmma.mma.sync.aligned.row.col.m16n16k16.f32.f32 {%f10594, %f10595, %f10596, %f10597, %f10598, %f10599, %f10600, %f10601}, {%r2, %r2, %r2, %r2, %r2, %r2, %r2, %r2}, {%r2, %r2, %r2, %r2, %r2, %r2, %r2, %r2}, {%f10586, %f10587, %f10588, %f10589, %f10590, %f10591, %f10592, %f10593};
	bar.warp.sync 	-1;
	wmma.mma.sync.aligned.row.col.m16n16k16.f32.f32 {%f10602, %f10603, %f10604, %f10605, %f10606, %f10607, %f10608, %f10609}, {%r2, %r2, %r2, %r2, %r2, %r2, %r2, %r2}, {%r2, %r2, %r2, %r2, %r2, %r2, %r2, %r2}, {%f10594, %f10595, %f10596, %f10597, %f10598, %f10599, %f10600, %f10601};
	bar.warp.sync 	-1;
	wmma.mma.sync.aligned.row.col.m16n16k16.f32.f32 {%f10610, %f10611, %f10612, %f10613, %f10614, %f10615, %f10616, %f10617}, {%r2, %r2, %r2, %r2, %r2, %r2, %r2, %r2}, {%r2, %r2, %r2, %r2, %r2, %r2, %r2, %r2}, {%f10602, %f10603, %f10604, %f10605, %f10606, %f10607, %f10608, %f10609};
	bar.warp.sync 	-1;
	wmma.mma.sync.aligned.row.col.m16n16k16.f32.f32 {%f10618, %f10619, %f10620, %f10621, %f10622, %f10623, %f10624, %f10625}, {%r2, %r2, %r2, %r2, %r2, %r2, %r2, %r2}, {%r2, %r2, %r2, %r2, %r2, %r2, %r2, %r2}, {%f10610, %f10611, %f10612, %f10613, %f10614, %f10615, %f10616, %f10617};
	bar.warp.sync 	-1;
	wmma.mma.sync.aligned.row.col.m16n16k16.f32.f32 {%f10626, %f10627, %f10628, %f10629, %f10630, %f10631, %f10632, %f10633}, {%r2, %r2, %r2, %r2, %r2, %r2, %r2, %r2}, {%r2, %r2, %r2, %r2, %r2, %r2, %r2, %r2}, {%f10618, %f10619, %f10620, %f10621, %f10622, %f10623, %f10624, %f10625};
	bar.warp.sync 	-1;
	wmma.mma.sync.aligned.row.col.m16n16k16.f32.f32 {%f10634, %f10635, %f10636, %f10637, %f10638, %f10639, %f10640, %f10641}, {%r2, %r2, %r2, %r2, %r2, %r2, %r2, %r2}, {%r2, %r2, %r2, %r2, %r2, %r2, %r2, %r2}, {%f10626, %f10627, %f10628, %f10629, %f10630, %f10631, %f10632, %f10633};
	bar.warp.sync 	-1;
	wmma.mma.sync.aligned.row.col.m16n16k16.f32.f32 {%f10642, %f10643, %f10644, %f10645, %f10646, %f10647, %f10648, %f10649}, {%r2, %r2, %r2, %r2, %r2, %r2, %r2, %r2}, {%r2, %r2, %r2, %r2, %r2, %r2, %r2, %r2}, {%f10634, %f10635, %f10636, %f10637, %f10638, %f10639, %f10640, %f10641};
	bar.warp.sync 	-1;
	wmma.mma.sync.aligned.row.col.m16n16k16.f32.f32 {%f10650, %f10651, %f10652, %f10653, %f10654, %f10655, %f10656, %f10657}, {%r2, %r2, %r2, %r2, %r2, %r2, %r2, %r2}, {%r2, %r2, %r2, %r2, %r2, %r2, %r2, %r2}, {%f10642, %f10643, %f10644, %f10645, %f10646, %f10647, %f10648, %f10649};
	bar.warp.sync 	-1;
	wmma.mma.sync.aligned.row.col.m16n16k16.f32.f32 {%f10658, %f10659, %f10660, %f10661, %f10662, %f10663, %f10664, %f10665}, {%r2, %r2, %r2, %r2, %r2, %r2, %r2, %r2}, {%r2, %r2, %r2, %r2, %r2, %r2, %r2, %r2}, {%f10650, %f10651, %f10652, %f10653, %f10654, %f10655, %f10656, %f10657};
	bar.warp.sync 	-1;
	wmma.mma.sync.aligned.row.col.m16n16k16.f32.f32 {%f10666, %f10667, %f10668, %f10669, %f10670, %f10671, %f10672, %f10673}, {%r2, %r2, %r2, %r2, %r2, %r2, %r2, %r2}, {%r2, %r2, %r2, %r2, %r2, %r2, %r2, %r2}, {%f10658, %f10659, %f10660, %f10661, %f10662, %f10663, %f10664, %f10665};
	bar.warp.sync 	-1;
	wmma.mma.sync.aligned.row.col.m16n16k16.f32.f32 {%f10674, %f10675, %f10676, %f10677, %f10678, %f10679, %f10680, %f10681}, {%r2, %r2, %r2, %r2, %r2, %r2, %r2, %r2}, {%r2, %r2, %r2, %r2, %r2, %r2, %r2, %r2}, {%f10666, %f10667, %f10668, %f10669, %f10670, %f10671, %f10672, %f10673};
	bar.warp.sync 	-1;
	wmma.mma.sync.aligned.row.col.m16n16k16.f32.f32 {%f10682, %f10683, %f10684, %f10685, %f10686, %f10687, %f10688, %f10689}, {%r2, %r2, %r2, %r2, %r2, %r2, %r2, %r2}, {%r2, %r2, %r2, %r2, %r2, %r2, %r2, %r2}, {%f10674, %f10675, %f10676, %f10677, %f10678, %f10679, %f10680, %f10681};
	bar.warp.sync 	-1;
	wmma.mma.sync.aligned.row.col.m16n16k16.f32.f32 {%f10690, %f10691, %f10692, %f10693, %f10694, %f10695, %f10696, %f10697}, {%r2, %r2, %r2, %r2, %r2, %r2, %r2, %r2}, {%r2, %r2, %r2, %r2, %r2, %r2, %r2, %r2}, {%f10682, %f10683, %f10684, %f10685, %f10686, %f10687, %f10688, %f10689};
	bar.warp.sync 	-1;
	wmma.mma.sync.aligned.row.col.m16n16k16.f32.f32 {%f10698, %f10699, %f10700, %f10701, %f10702, %f10703, %f10704, %f10705}, {%r2, %r2, %r2, %r2, %r2, %r2, %r2, %r2}, {%r2, %r2, %r2, %r2, %r2, %r2, %r2, %r2}, {%f10690, %f10691, %f10692, %f10693, %f10694, %f10695, %f10696, %f10697};
	bar.warp.sync 	-1;
	wmma.mma.sync.aligned.row.col.m16n16k16.f32.f32 {%f10706, %f10707, %f10708, %f10709, %f10710, %f10711, %f10712, %f10713}, {%r2, %r2, %r2, %r2, %r2, %r2, %r2, %r2}, {%r2, %r2, %r2, %r2, %r2, %r2, %r2, %r2}, {%f10698, %f10699, %f10700, %f10701, %f10702, %f10703, %f10704, %f10705};
	bar.warp.sync 	-1;
	wmma.mma.sync.aligned.row.col.m16n16k16.f32.f32 {%f10714, %f10715, %f10716, %f10717, %f10718, %f10719, %f10720, %f10721}, {%r2, %r2, %r2, %r2, %r2, %r2, %r2, %r2}, {%r2, %r2, %r2, %r2, %r2, %r2, %r2, %r2}, {%f10706, %f10707, %f10708, %f10709, %f10710, %f10711, %f10712, %f10713};
	bar.warp.sync 	-1;
	wmma.mma.sync.aligned.row.col.m16n16k16.f32.f32 {%f10722, %f10723, %f10724, %f10725, %f10726, %f10727, %f10728, %f10729}, {%r2, %r2, %r2, %r2, %r2, %r2, %r2, %r2}, {%r2, %r2, %r2, %r2, %r2, %r2, %r2, %r2}, {%f10714, %f10715, %f10716, %f10717, %f10718, %f10719, %f10720, %f10721};
	bar.warp.sync 	-1;
	wmma.mma.sync.aligned.row.col.m16n16k16.f32.f32 {%f10730, %f10731, %f10732, %f10733, %f10734, %f10735, %f10736, %f10737}, {%r2, %r2, %r2, %r2, %r2, %r2, %r2, %r2}, {%r2, %r2, %r2, %r2, %r2, %r2, %r2, %r2}, {%f10722, %f10723, %f10724, %f10725, %f10726, %f10727, %f10728, %f10729};
	bar.warp.sync 	-1;
	wmma.mma.sync.aligned.row.col.m16n16k16.f32.f32 {%f10738, %f10739, %f10740, %f10741, %f10742, %f10743, %f10744, %f10745}, {%r2, %r2, %r2, %r2, %r2, %r2, %r2, %r2}, {%r2, %r2, %r2, %r2, %r2, %r2, %r2, %r2}, {%f10730, %f10731, %f10732, %f10733, %f10734, %f10735, %f10736, %f10737};
	bar.warp.sync 	-1;
	wmma.mma.sync.aligned.row.col.m16n16k16.f32.f32 {%f10746, %f10747, %f10748, %f10749, %f10750, %f10751, %f10752, %f10753}, {%r2, %r2, %r2, %r2, %r2, %r2, %r2, %r2}, {%r2, %r2, %r2, %r2, %r2, %r2, %r2, %r2}, {%f10738, %f10739, %f10740, %f10741, %f10742, %f10743, %f10744, %f10745};
	bar.warp.sync 	-1;
	wmma.mma.sync.aligned.row.col.m16n16k16.f32.f32 {%f10754, %f10755, %f10756, %f10757, %f10758, %f10759, %f10760, %f10761}, {%r2, %r2, %r2, %r2, %r2, %r2, %r2, %r2}, {%r2, %r2, %r2, %r2, %r2, %r2, %r2, %r2}, {%f10746, %f10747, %f10748, %f10749, %f10750, %f10751, %f10752, %f10753};
	bar.warp.sync 	-1;
	wmma.mma.sync.aligned.row.col.m16n16k16.f32.f32 {%f10762, %f10763, %f10764, %f10765, %f10766, %f10767, %f10768, %f10769}, {%r2, %r2, %r2, %r2, %r2, %r2, %r2, %r2}, {%r2, %r2, %r2, %r2, %r2, %r2, %r2, %r2}, {%f10754, %f10755, %f10756, %f10757, %f10758, %f10759, %f10760, %f10761};
	bar.warp.sync 	-1;
	wmma.mma.sync.aligned.row.col.m16n16k16.f32.f32 {%f10770, %f10771, %f10772, %f10773, %f10774, %f10775, %f10776, %f10777}, {%r2, %r2, %r2, %r2, %r2, %r2, %r2, %r2}, {%r2, %r2, %r2, %r2, %r2, %r2, %r2, %r2}, {%f10762, %f10763, %f10764, %f10765, %f10766, %f10767, %f10768, %f10769};
	bar.warp.sync 	-1;
	wmma.mma.sync.aligned.row.col.m16n16k16.f32.f32 {%f10778, %f10779, %f10780, %f10781, %f10782, %f10783, %f10784, %f10785}, {%r2, %r2, %r2, %r2, %r2, %r2, %r2, %r2}, {%r2, %r2, %r2, %r2, %r2, %r2, %r2, %r2}, {%f10770, %f10771, %f10772, %f10773, %f10774, %f10775, %f10776, %f10777};
	bar.warp.sync 	-1;
	wmma.mma.sync.aligned.row.col.m16n16k16.f32.f32 {%f10786, %f10787, %f10788, %f10789, %f10790, %f10791, %f10792, %f10793}, {%r2, %r2, %r2, %r2, %r2, %r2, %r2, %r2}, {%r2, %r2, %r2, %r2, %r2, %r2, %r2, %r2}, {%f10778, %f10779, %f10780, %f10781, %f10782, %f10783, %f10784, %f10785};
	bar.warp.sync 	-1;
	wmma.mma.sync.aligned.row.col.m16n16k16.f32.f32 {%f10794, %f10795, %f10796, %f10797, %f10798, %f10799, %f10800, %f10801}, {%r2, %r2, %r2, %r2, %r2, %r2, %r2, %r2}, {%r2, %r2, %r2, %r2, %r2, %r2, %r2, %r2}, {%f10786, %f10787, %f10788, %f10789, %f10790, %f10791, %f10792, %f10793};
	bar.warp.sync 	-1;
	wmma.mma.sync.aligned.row.col.m16n16k16.f32.f32 {%f10802, %f10803, %f10804, %f10805, %f10806, %f10807, %f10808, %f10809}, {%r2, %r2, %r2, %r2, %r2, %r2, %r2, %r2}, {%r2, %r2, %r2, %r2, %r2, %r2, %r2, %r2}, {%f10794, %f10795, %f10796, %f10797, %f10798, %f10799, %f10800, %f10801};
	bar.warp.sync 	-1;
	wmma.mma.sync.aligned.row.col.m16n16k16.f32.f32 {%f10810, %f10811, %f10812, %f10813, %f10814, %f10815, %f10816, %f10817}, {%r2, %r2, %r2, %r2, %r2, %r2, %r2, %r2}, {%r2, %r2, %r2, %r2, %r2, %r2, %r2, %r2}, {%f10802, %f10803, %f10804, %f10805, %f10806, %f10807, %f10808, %f10809};
	bar.warp.sync 	-1;
	wmma.mma.sync.aligned.row.col.m16n16k16.f32.f32 {%f10818, %f10819, %f10820, %f10821, %f10822, %f10823, %f10824, %f10825}, {%r2, %r2, %r2, %r2, %r2, %r2, %r2, %r2}, {%r2, %r2, %r2, %r2, %r2, %r2, %r2, %r2}, {%f10810, %f10811, %f10812, %f10813, %f10814, %f10815, %f10816, %f10817};
	bar.warp.sync 	-1;
	wmma.mma.sync.aligned.row.col.m16n16k16.f32.f32 {%f10826, %f10827, %f10828, %f10829, %f10830, %f10831, %f10832, %f10833}, {%r2, %r2, %r2, %r2, %r2, %r2, %r2, %r2}, {%r2, %r2, %r2, %r2, %r2, %r2, %r2, %r2}, {%f10818, %f10819, %f10820, %f10821, %f10822, %f10823, %f10824, %f10825};
	bar.warp.sync 	-1;
	wmma.mma.sync.aligned.row.col.m16n16k16.f32.f32 {%f10834, %f10835, %f10836, %f10837, %f10838, %f10839, %f10840, %f10841}, {%r2, %r2, %r2, %r2, %r2, %r2, %r2, %r2}, {%r2, %r2, %r2, %r2, %r2, %r2, %r2, %r2}, {%f10826, %f10827, %f10828, %f10829, %f10830, %f10831, %f10832, %f10833};
	bar.warp.sync 	-1;
	wmma.mma.sync.aligned.row.col.m16n16k16.f32.f32 {%f10842, %f10843, %f10844, %f10845, %f10846, %f10847, %f10848, %f10849}, {%r2, %r2, %r2, %r2, %r2, %r2, %r2, %r2}, {%r2, %r2, %r2, %r2, %r2, %r2, %r2, %r2}, {%f10834, %f10835, %f10836, %f10837, %f10838, %f10839, %f10840, %f10841};
	bar.warp.sync 	-1;
	wmma.mma.sync.aligned.row.col.m16n16k16.f32.f32 {%f10850, %f10851, %f10852, %f10853, %f10854, %f10855, %f10856, %f10857}, {%r2, %r2, %r2, %r2, %r2, %r2, %r2, %r2}, {%r2, %r2, %r2, %r2, %r2, %r2, %r2, %r2}, {%f10842, %f10843, %f10844, %f10845, %f10846, %f10847, %f10848, %f10849};
	bar.warp.sync 	-1;
	wmma.mma.sync.aligned.row.col.m16n16k16.f32.f32 {%f10858, %f10859, %f10860, %f10861, %f10862, %f10863, %f10864, %f10865}, {%r2, %r2, %r2, %r2, %r2, %r2, %r2, %r2}, {%r2, %r2, %r2, %r2, %r2, %r2, %r2, %r2}, {%f10850, %f10851, %f10852, %f10853, %f10854, %f10855, %f10856, %f10857};
	bar.warp.sync 	-1;
	wmma.mma.sync.aligned.row.col.m16n16k16.f32.f32 {%f10866, %f10867, %f10868, %f10869, %f10870, %f10871, %f10872, %f10873}, {%r2, %r2, %r2, %r2, %r2, %r2, %r2, %r2}, {%r2, %r2, %r2, %r2, %r2, %r2, %r2, %r2}, {%f10858, %f10859, %f10860, %f10861, %f10862, %f10863, %f10864, %f10865};
	bar.warp.sync 	-1;
	wmma.mma.sync.aligned.row.col.m16n16k16.f32.f32 {%f10874, %f10875, %f10876, %f10877, %f10878, %f10879, %f10880, %f10881}, {%r2, %r2, %r2, %r2, %r2, %r2, %r2, %r2}, {%r2, %r2, %r2, %r2, %r2, %r2, %r2, %r2}, {%f10866, %f10867, %f10868, %f10869, %f10870, %f10871, %f10872, %f10873};
	bar.warp.sync 	-1;
	wmma.mma.sync.aligned.row.col.m16n16k16.f32.f32 {%f10882, %f10883, %f10884, %f10885, %f10886, %f10887, %f10888, %f10889}, {%r2, %r2, %r2, %r2, %r2, %r2, %r2, %r2}, {%r2, %r2, %r2, %r2, %r2, %r2, %r2, %r2}, {%f10874, %f10875, %f10876, %f10877, %f10878, %f10879, %f10880, %f10881};
	bar.warp.sync 	-1;
	wmma.mma.sync.aligned.row.col.m16n16k16.f32.f32 {%f10890, %f10891, %f10892, %f10893, %f10894, %f10895, %f10896, %f10897}, {%r2, %r2, %r2, %r2, %r2, %r2, %r2, %r2}, {%r2, %r2, %r2, %r2, %r2, %r2, %r2, %r2}, {%f10882, %f10883, %f10884, %f10885, %f10886, %f10887, %f10888, %f10889};
	bar.warp.sync 	-1;
	wmma.mma.sync.aligned.row.col.m16n16k16.f32.f32 {%f10898, %f10899, %f10900, %f10901, %f10902, %f10903, %f10904, %f10905}, {%r2, %r2, %r2, %r2, %r2, %r2, %r2, %r2}, {%r2, %r2, %r2, %r2, %r2, %r2, %r2, %r2}, {%f10890, %f10891, %f10892, %f10893, %f10894, %f10895, %f10896, %f10897};
	bar.warp.sync 	-1;
	wmma.mma.sync.aligned.row.col.m16n16k16.f32.f32 {%f10906, %f10907, %f10908, %f10909, %f10910, %f10911, %f10912, %f10913}, {%r2, %r2, %r2, %r2, %r2, %r2, %r2, %r2}, {%r2, %r2, %r2, %r2, %r2, %r2, %r2, %r2}, {%f10898, %f10899, %f10900, %f10901, %f10902, %f10903, %f10904, %f10905};
	bar.warp.sync 	-1;
	wmma.mma.sync.aligned.row.col.m16n16k16.f32.f32 {%f10914, %f10915, %f10916, %f10917, %f10918, %f10919, %f10920, %f10921}, {%r2, %r2, %r2, %r2, %r2, %r2, %r2, %r2}, {%r2, %r2, %r2, %r2, %r2, %r2, %r2, %r2}, {%f10906, %f10907, %f10908, %f10909, %f10910, %f10911, %f10912, %f10913};
	bar.warp.sync 	-1;
	wmma.mma.sync.aligned.row.col.m16n16k16.f32.f32 {%f10922, %f10923, %f10924, %f10925, %f10926, %f10927, %f10928, %f10929}, {%r2, %r2, %r2, %r2, %r2, %r2, %r2, %r2}, {%r2, %r2, %r2, %r2, %r2, %r2, %r2, %r2}, {%f10914, %f10915, %f10916, %f10917, %f10918, %f10919, %f10920, %f10921};
	bar.warp.sync 	-1;
	wmma.mma.sync.aligned.row.col.m16n16k16.f32.f32 {%f10930, %f10931, %f10932, %f10933, %f10934, %f10935, %f10936, %f10937}, {%r2, %r2, %r2, %r2, %r2, %r2, %r2, %r2}, {%r2, %r2, %r2, %r2, %r2, %r2, %r2, %r2}, {%f10922, %f10923, %f10924, %f10925, %f10926, %f10927, %f10928, %f10929};
	bar.warp.sync 	-1;
	wmma.mma.sync.aligned.row.col.m16n16k16.f32.f32 {%f10938, %f10939, %f10940, %f10941, %f10942, %f10943, %f10944, %f10945}, {%r2, %r2, %r2, %r2, %r2, %r2, %r2, %r2}, {%r2, %r2, %r2, %r2, %r2, %r2, %r2, %r2}, {%f10930, %f10931, %f10932, %f10933, %f10934, %f10935, %f10936, %f10937};
	bar.warp.sync 	-1;
	wmma.mma.sync.aligned.row.col.m16n16k16.f32.f32 {%f10946, %f10947, %f10948, %f10949, %f10950, %f10951, %f10952, %f10953}, {%r2, %r2, %r2, %r2, %r2, %r2, %r2, %r2}, {%r2, %r2, %r2, %r2, %r2, %r2, %r2, %r2}, {%f10938, %f10939, %f10940, %f10941, %f10942, %f10943, %f10944, %f10945};
	bar.warp.sync 	-1;
	wmma.mma.sync.aligned.row.col.m16n16k16.f32.f32 {%f10954, %f10955, %f10956, %f10957, %f10958, %f10959, %f10960, %f10961}, {%r2, %r2, %r2, %r2, %r2, %r2, %r2, %r2}, {%r2, %r2, %r2, %r2, %r2, %r2, %r2, %r2}, {%f10946, %f10947, %f10948, %f10949, %f10950, %f10951, %f10952, %f10953};
	bar.warp.sync 	-1;
	wmma.mma.sync.aligned.row.col.m16n16k16.f32.f32 {%f10962, %f10963, %f10964, %f10965, %f10966, %f10967, %f10968, %f10969}, {%r2, %r2, %r2, %r2, %r2, %r2, %r2, %r2}, {%r2, %r2, %r2, %r2, %r2, %r2, %r2, %r2}, {%f10954, %f10955, %f10956, %f10957, %f10958, %f10959, %f10960, %f10961};
	bar.warp.sync 	-1;
	wmma.mma.sync.aligned.row.col.m16n16k16.f32.f32 {%f10970, %f10971, %f10972, %f10973, %f10974, %f10975, %f10976, %f10977}, {%r2, %r2, %r2, %r2, %r2, %r2, %r2, %r2}, {%r2, %r2, %r2, %r2, %r2, %r2, %r2, %r2}, {%f10962, %f10963, %f10964, %f10965, %f10966, %f10967, %f10968, %f10969};
	bar.warp.sync 	-1;
	wmma.mma.sync.aligned.row.col.m16n16k16.f32.f32 {%f10978, %f10979, %f10980, %f10981, %f10982, %f10983, %f10984, %f10985}, {%r2, %r2, %r2, %r2, %r2, %r2, %r2, %r2}, {%r2, %r2, %r2, %r2, %r2, %r2, %r2, %r2}, {%f10970, %f10971, %f10972, %f10973, %f10974, %f10975, %f10976, %f10977};
	bar.warp.sync 	-1;
	wmma.mma.sync.aligned.row.col.m16n16k16.f32.f32 {%f10986, %f10987, %f10988, %f10989, %f10990, %f10991, %f10992, %f10993}, {%r2, %r2, %r2, %r2, %r2, %r2, %r2, %r2}, {%r2, %r2, %r2, %r2, %r2, %r2, %r2, %r2}, {%f10978, %f10979, %f10980, %f10981, %f10982, %f10983, %f10984, %f10985};
	bar.warp.sync 	-1;
	wmma.mma.sync.aligned.row.col.m16n16k16.f32.f32 {%f10994, %f10995, %f10996, %f10997, %f10998, %f10999, %f11000, %f11001}, {%r2, %r2, %r2, %r2, %r2, %r2, %r2, %r2}, {%r2, %r2, %r2, %r2, %r2, %r2, %r2, %r2}, {%f10986, %f10987, %f10988, %f10989, %f10990, %f10991, %f10992, %f10993};
	bar.warp.sync 	-1;
	wmma.mma.sync.aligned.row.col.m16n16k16.f32.f32 {%f11002, %f11003, %f11004, %f11005, %f11006, %f11007, %f11008, %f11009}, {%r2, %r2, %r2, %r2, %r2, %r2, %r2, %r2}, {%r2, %r2, %r2, %r2, %r2, %r2, %r2, %r2}, {%f10994, %f10995, %f10996, %f10997, %f10998, %f10999, %f11000, %f11001};
	bar.warp.sync 	-1;
	wmma.mma.sync.aligned.row.col.m16n16k16.f32.f32 {%f11010, %f11011, %f11012, %f11013, %f11014, %f11015, %f11016, %f11017}, {%r2, %r2, %r2, %r2, %r2, %r2, %r2, %r2}, {%r2, %r2, %r2, %r2, %r2, %r2, %r2, %r2}, {%f11002, %f11003, %f11004, %f11005, %f11006, %f11007, %f11008, %f11009};
	bar.warp.sync 	-1;
	wmma.mma.sync.aligned.row.col.m16n16k16.f32.f32 {%f11018, %f11019, %f11020, %f11021, %f11022, %f11023, %f11024, %f11025}, {%r2, %r2, %r2, %r2, %r2, %r2, %r2, %r2}, {%r2, %r2, %r2, %r2, %r2, %r2, %r2, %r2}, {%f11010, %f11011, %f11012, %f11013, %f11014, %f11015, %f11016, %f11017};
	bar.warp.sync 	-1;
	wmma.mma.sync.aligned.row.col.m16n16k16.f32.f32 {%f11026, %f11027, %f11028, %f11029, %f11030, %f11031, %f11032, %f11033}, {%r2, %r2, %r2, %r2, %r2, %r2, %r2, %r2}, {%r2, %r2, %r2, %r2, %r2, %r2, %r2, %r2}, {%f11018, %f11019, %f11020, %f11021, %f11022, %f11023, %f11024, %f11025};
	bar.warp.sync 	-1;
	wmma.mma.sync.aligned.row.col.m16n16k16.f32.f32 {%f11034, %f11035, %f11036, %f11037, %f11038, %f11039, %f11040, %f11041}, {%r2, %r2, %r2, %r2, %r2, %r2, %r2, %r2}, {%r2, %r2, %r2, %r2, %r2, %r2, %r2, %r2}, {%f11026, %f11027, %f11028, %f11029, %f11030, %f11031, %f11032, %f11033};
	bar.warp.sync 	-1;
	wmma.mma.sync.aligned.row.col.m16n16k16.f32.f32 {%f11042, %f11043, %f11044, %f11045, %f11046, %f11047, %f11048, %f11049}, {%r2, %r2, %r2, %r2, %r2, %r2, %r2, %r2}, {%r2, %r2, %r2, %r2, %r2, %r2, %r2, %r2}, {%f11034, %f11035, %f11036, %f11037, %f11038, %f11039, %f11040, %f11041};
	bar.warp.sync 	-1;
	wmma.mma.sync.aligned.row.col.m16n16k16.f32.f32 {%f11050, %f11051, %f11052, %f11053, %f11054, %f11055, %f11056, %f11057}, {%r2, %r2, %r2, %r2, %r2, %r2, %r2, %r2}, {%r2, %r2, %r2, %r2, %r2, %r2, %r2, %r2}, {%f11042, %f11043, %f11044, %f11045, %f11046, %f11047, %f11048, %f11049};
	bar.warp.sync 	-1;
	wmma.mma.sync.aligned.row.col.m16n16k16.f32.f32 {%f11058, %f11059, %f11060, %f11061, %f11062, %f11063, %f11064, %f11065}, {%r2, %r2, %r2, %r2, %r2, %r2, %r2, %r2}, {%r2, %r2, %r2, %r2, %r2, %r2, %r2, %r2}, {%f11050, %f11051, %f11052, %f11053, %f11054, %f11055, %f11056, %f11057};
	bar.warp.sync 	-1;
	wmma.mma.sync.aligned.row.col.m16n16k16.f32.f32 {%f11066, %f11067, %f11068, %f11069, %f11070, %f11071, %f11072, %f11073}, {%r2, %r2, %r2, %r2, %r2, %r2, %r2, %r2}, {%r2, %r2, %r2, %r2, %r2, %r2, %r2, %r2}, {%f11058, %f11059, %f11060, %f11061, %f11062, %f11063, %f11064, %f11065};
	bar.warp.sync 	-1;
	wmma.mma.sync.aligned.row.col.m16n16k16.f32.f32 {%f11074, %f11075, %f11076, %f11077, %f11078, %f11079, %f11080, %f11081}, {%r2, %r2, %r2, %r2, %r2, %r2, %r2, %r2}, {%r2, %r2, %r2, %r2, %r2, %r2, %r2, %r2}, {%f11066, %f11067, %f11068, %f11069, %f11070, %f11071, %f11072, %f11073};
	bar.warp.sync 	-1;
	wmma.mma.sync.aligned.row.col.m16n16k16.f32.f32 {%f11082, %f11083, %f11084, %f11085, %f11086, %f11087, %f11088, %f11089}, {%r2, %r2, %r2, %r2, %r2, %r2, %r2, %r2}, {%r2, %r2, %r2, %r2, %r2, %r2, %r2, %r2}, {%f11074, %f11075, %f11076, %f11077, %f11078, %f11079, %f11080, %f11081};
	bar.warp.sync 	-1;
	wmma.mma.sync.aligned.row.col.m16n16k16.f32.f32 {%f11090, %f11091, %f11092, %f11093, %f11094, %f11095, %f11096, %f11097}, {%r2, %r2, %r2, %r2, %r2, %r2, %r2, %r2}, {%r2, %r2, %r2, %r2, %r2, %r2, %r2, %r2}, {%f11082, %f11083, %f11084, %f11085, %f11086, %f11087, %f11088, %f11089};
	bar.warp.sync 	-1;
	wmma.mma.sync.aligned.row.col.m16n16k16.f32.f32 {%f11098, %f11099, %f11100, %f11101, %f11102, %f11103, %f11104, %f11105}, {%r2, %r2, %r2, %r2, %r2, %r2, %r2, %r2}, {%r2, %r2, %r2, %r2, %r2, %r2, %r2, %r2}, {%f11090, %f11091, %f11092, %f11093, %f11094, %f11095, %f11096, %f11097};
	bar.warp.sync 	-1;
	wmma.mma.sync.aligned.row.col.m16n16k16.f32.f32 {%f11106, %f11107, %f11108, %f11109, %f11110, %f11111, %f11112, %f11113}, {%r2, %r2, %r2, %r2, %r2, %r2, %r2, %r2}, {%r2, %r2, %r2, %r2, %r2, %r2, %r2, %r2}, {%f11098, %f11099, %f11100, %f11101, %f11102, %f11103, %f11104, %f11105};
	bar.warp.sync 	-1;
	wmma.mma.sync.aligned.row.col.m16n16k16.f32.f32 {%f11114, %f11115, %f11116, %f11117, %f11118, %f11119, %f11120, %f11121}, {%r2, %r2, %r2, %r2, %r2, %r2, %r2, %r2}, {%r2, %r2, %r2, %r2, %r2, %r2, %r2, %r2}, {%f11106, %f11107, %f11108, %f11109, %f11110, %f11111, %f11112, %f11113};
	bar.warp.sync 	-1;
	wmma.mma.sync.aligned.row.col.m16n16k16.f32.f32 {%f11122, %f11123, %f11124, %f11125, %f11126, %f11127, %f11128, %f11129}, {%r2, %r2, %r2, %r2, %r2, %r2, %r2, %r2}, {%r2, %r2, %r2, %r2, %r2, %r2, %r2, %r2}, {%f11114, %f11115, %f11116, %f11117, %f11118, %f11119, %f11120, %f11121};
	bar.warp.sync 	-1;
	wmma.mma.sync.aligned.row.col.m16n16k16.f32.f32 {%f11130, %f11131, %f11132, %f11133, %f11134, %f11135, %f11136, %f11137}, {%r2, %r2, %r2, %r2, %r2, %r2, %r2, %r2}, {%r2, %r2, %r2, %r2, %r2, %r2, %r2, %r2}, {%f11122, %f11123, %f11124, %f11125, %f11126, %f11127, %f11128, %f11129};
	bar.warp.sync 	-1;
	wmma.mma.sync.aligned.row.col.m16n16k16.f32.f32 {%f11138, %f11139, %f11140, %f11141, %f11142, %f11143, %f11144, %f11145}, {%r2, %r2, %r2, %r2, %r2, %r2, %r2, %r2}, {%r2, %r2, %r2, %r2, %r2, %r2, %r2, %r2}, {%f11130, %f11131, %f11132, %f11133, %f11134, %f11135, %f11136, %f11137};
	bar.warp.sync 	-1;
	wmma.mma.sync.aligned.row.col.m16n16k16.f32.f32 {%f11146, %f11147, %f11148, %f11149, %f11150, %f11151, %f11152, %f11153}, {%r2, %r2, %r2, %r2, %r2, %r2, %r2, %r2}, {%r2, %r2, %r2, %r2, %r2, %r2, %r2, %r2}, {%f11138, %f11139, %f11140, %f11141, %f11142, %f11143, %f11144, %f11145};
	bar.warp.sync 	-1;
	wmma.mma.sync.aligned.row.col.m16n16k16.f32.f32 {%f11154, %f11155, %f11156, %f11157, %f11158, %f11159, %f11160, %f11161}, {%r2, %r2, %r2, %r2, %r2, %r2, %r2, %r2}, {%r2, %r2, %r2, %r2, %r2, %r2, %r2, %r2}, {%f11146, %f11147, %f11148, %f11149, %f11150, %f11151, %f11152, %f11153};
	bar.warp.sync 	-1;
	wmma.mma.sync.aligned.row.col.m16n16k16.f32.f32 {%f11162, %f11163, %f11164, %f11165, %f11166, %f11167, %f11168, %f11169}, {%r2, %r2, %r2, %r2, %r2, %r2, %r2, %r2}, {%r2, %r2, %r2, %r2, %r2, %r2, %r2, %r2}, {%f11154, %f11155, %f11156, %f11157, %f11158, %f11159, %f11160, %f11161};
	bar.warp.sync 	-1;
	wmma.mma.sync.aligned.row.col.m16n16k16.f32.f32 {%f11170, %f11171, %f11172, %f11173, %f11174, %f11175, %f11176, %f11177}, {%r2, %r2, %r2, %r2, %r2, %r2, %r2, %r2}, {%r2, %r2, %r2, %r2, %r2, %r2, %r2, %r2}, {%f11162, %f11163, %f11164, %f11165, %f11166, %f11167, %f11168, %f11169};
	bar.warp.sync 	-1;
	wmma.mma.sync.aligned.row.col.m16n16k16.f32.f32 {%f11178, %f11179, %f11180, %f11181, %f11182, %f11183, %f11184, %f11185}, {%r2, %r2, %r2, %r2, %r2, %r2, %r2, %r2}, {%r2, %r2, %r2, %r2, %r2, %r2, %r2, %r2}, {%f11170, %f11171, %f11172, %f11173, %f11174, %f11175, %f11176, %f11177};
	bar.warp.sync 	-1;
	wmma.mma.sync.aligned.row.col.m16n16k16.f32.f32 {%f11186, %f11187, %f11188, %f11189, %f11190, %f11191, %f11192, %f11193}, {%r2, %r2, %r2, %r2, %r2, %r2, %r2, %r2}, {%r2, %r2, %r2, %r2, %r2, %r2, %r2, %r2}, {%f11178, %f11179, %f11180, %f11181, %f11182, %f11183, %f11184, %f11185};
	bar.warp.sync 	-1;
	wmma.mma.sync.aligned.row.col.m16n16k16.f32.f32 {%f11194, %f11195, %f11196, %f11197, %f11198, %f11199, %f11200, %f11201}, {%r2, %r2, %r2, %r2, %r2, %r2, %r2, %r2}, {%r2, %r2, %r2, %r2, %r2, %r2, %r2, %r2}, {%f11186, %f11187, %f11188, %f11189, %f11190, %f11191, %f11192, %f11193};
	bar.warp.sync 	-1;
	wmma.mma.sync.aligned.row.col.m16n16k16.f32.f32 {%f11202, %f11203, %f11204, %f11205, %f11206, %f11207, %f11208, %f11209}, {%r2, %r2, %r2, %r2, %r2, %r2, %r2, %r2}, {%r2, %r2, %r2, %r2, %r2, %r2, %r2, %r2}, {%f11194, %f11195, %f11196, %f11197, %f11198, %f11199, %f11200, %f11201};
	bar.warp.sync 	-1;
	wmma.mma.sync.aligned.row.col.m16n16k16.f32.f32 {%f11210, %f11211, %f11212, %f11213, %f11214, %f11215, %f11216, %f11217}, {%r2, %r2, %r2, %r2, %r2, %r2, %r2, %r2}, {%r2, %r2, %r2, %r2, %r2, %r2, %r2, %r2}, {%f11202, %f11203, %f11204, %f11205, %f11206, %f11207, %f11208, %f11209};
	bar.warp.sync 	-1;
	wmma.mma.sync.aligned.row.col.m16n16k16.f32.f32 {%f11218, %f11219, %f11220, %f11221, %f11222, %f11223, %f11224, %f11225}, {%r2, %r2, %r2, %r2, %r2, %r2, %r2, %r2}, {%r2, %r2, %r2, %r2, %r2, %r2, %r2, %r2}, {%f11210, %f11211, %f11212, %f11213, %f11214, %f11215, %f11216, %f11217};
	bar.warp.sync 	-1;
	wmma.mma.sync.aligned.row.col.m16n16k16.f32.f32 {%f11226, %f11227, %f11228, %f11229, %f11230, %f11231, %f11232, %f11233}, {%r2, %r2, %r2, %r2, %r2, %r2, %r2, %r2}, {%r2, %r2, %r2, %r2, %r2, %r2, %r2, %r2}, {%f11218, %f11219, %f11220, %f11221, %f11222, %f11223, %f11224, %f11225};
	bar.warp.sync 	-1;
	wmma.mma.sync.aligned.row.col.m16n16k16.f32.f32 {%f11234, %f11235, %f11236, %f11237, %f11238, %f11239, %f11240, %f11241}, {%r2, %r2, %r2, %r2, %r2, %r2, %r2, %r2}, {%r2, %r2, %r2, %r2, %r2, %r2, %r2, %r2}, {%f11226, %f11227, %f11228, %f11229, %f11230, %f11231, %f11232, %f11233};
	bar.warp.sync 	-1;
	wmma.mma.sync.aligned.row.col.m16n16k16.f32.f32 {%f11242, %f11243, %f11244, %f11245, %f11246, %f11247, %f11248, %f11249}, {%r2, %r2, %r2, %r2, %r2, %r2, %r2, %r2}, {%r2, %r2, %r2, %r2, %r2, %r2, %r2, %r2}, {%f11234, %f11235, %f11236, %f11237, %f11238, %f11239, %f11240, %f11241};
	bar.warp.sync 	-1;
	wmma.mma.sync.aligned.row.col.m16n16k16.f32.f32 {%f11250, %f11251, %f11252, %f11253, %f11254, %f11255, %f11256, %f11257}, {%r2, %r2, %r2, %r2, %r2, %r2, %r2, %r2}, {%r2, %r2, %r2, %r2, %r2, %r2, %r2, %r2}, {%f11242, %f11243, %f11244, %f11245, %f11246, %f11247, %f11248, %f11249};
	bar.warp.sync 	-1;
	wmma.mma.sync.aligned.row.col.m16n16k16.f32.f32 {%f11258, %f11259, %f11260, %f11261, %f11262, %f11263, %f11264, %f11265}, {%r2, %r2, %r2, %r2, %r2, %r2, %r2, %r2}, {%r2, %r2, %r2, %r2, %r2, %r2, %r2, %r2}, {%f11250, %f11251, %f11252, %f11253, %f11254, %f11255, %f11256, %f11257};
	bar.warp.sync 	-1;
	wmma.mma.sync.aligned.row.col.m16n16k16.f32.f32 {%f11266, %f11267, %f11268, %f11269, %f11270, %f11271, %f11272, %f11273}, {%r2, %r2, %r2, %r2, %r2, %r2, %r2, %r2}, {%r2, %r2, %r2, %r2, %r2, %r2, %r2, %r2}, {%f11258, %f11259, %f11260, %f11261, %f11262, %f11263, %f11264, %f11265};
	bar.warp.sync 	-1;
	wmma.mma.sync.aligned.row.col.m16n16k16.f32.f32 {%f11274, %f11275, %f11276, %f11277, %f11278, %f11279, %f11280, %f11281}, {%r2, %r2, %r2, %r2, %r2, %r2, %r2, %r2}, {%r2, %r2, %r2, %r2, %r2, %r2, %r2, %r2}, {%f11266, %f11267, %f11268, %f11269, %f11270, %f11271, %f11272, %f11273};
	bar.warp.sync 	-1;
	wmma.mma.sync.aligned.row.col.m16n16k16.f32.f32 {%f11282, %f11283, %f11284, %f11285, %f11286, %f11287, %f11288, %f11289}, {%r2, %r2, %r2, %r2, %r2, %r2, %r2, %r2}, {%r2, %r2, %r2, %r2, %r2, %r2, %r2, %r2}, {%f11274, %f11275, %f11276, %f11277, %f11278, %f11279, %f11280, %f11281};
	bar.warp.sync 	-1;
	wmma.mma.sync.aligned.row.col.m16n16k16.f32.f32 {%f11290, %f11291, %f11292, %f11293, %f11294, %f11295, %f11296, %f11297}, {%r2, %r2, %r2, %r2, %r2, %r2, %r2, %r2}, {%r2, %r2, %r2, %r2, %r2, %r2, %r2, %r2}, {%f11282, %f11283, %f11284, %f11285, %f11286, %f11287, %f11288, %f11289};
	bar.warp.sync 	-1;
	wmma.mma.sync.aligned.row.col.m16n16k16.f32.f32 {%f11298, %f11299, %f11300, %f11301, %f11302, %f11303, %f11304, %f11305}, {%r2, %r2, %r2, %r2, %r2, %r2, %r2, %r2}, {%r2, %r2, %r2, %r2, %r2, %r2, %r2, %r2}, {%f11290, %f11291, %f11292, %f11293, %f11294, %f11295, %f11296, %f11297};
	bar.warp.sync 	-1;
	wmma.mma.sync.aligned.row.col.m16n16k16.f32.f32 {%f11306, %f11307, %f11308, %f11309, %f11310, %f11311, %f11312, %f11313}, {%r2, %r2, %r2, %r2, %r2, %r2, %r2, %r2}, {%r2, %r2, %r2, %r2, %r2, %r2, %r2, %r2}, {%f11298, %f11299, %f11300, %f11301, %f11302, %f11303, %f11304, %f11305};
	bar.warp.sync 	-1;
	wmma.mma.sync.aligned.row.col.m16n16k16.f32.f32 {%f11314, %f11315, %f11316, %f11317, %f11318, %f11319, %f11320, %f11321}, {%r2, %r2, %r2, %r2, %r2, %r2, %r2, %r2}, {%r2, %r2, %r2, %r2, %r2, %r2, %r2, %r2}, {%f11306, %f11307, %f11308, %f11309, %f11310, %f11311, %f11312, %f11313};
	bar.warp.sync 	-1;
	wmma.mma.sync.aligned.row.col.m16n16k16.f32.f32 {%f11322, %f11323, %f11324, %f11325, %f11326, %f11327, %f11328, %f11329}, {%r2, %r2, %r2, %r2, %r2, %r2, %r2, %r2}, {%r2, %r2, %r2, %r2, %r2, %r2, %r2, %r2}, {%f11314, %f11315, %f11316, %f11317, %f11318, %f11319, %f11320, %f11321};
	bar.warp.sync 	-1;
	wmma.mma.sync.aligned.row.col.m16n16k16.f32.f32 {%f11330, %f11331, %f11332, %f11333, %f11334, %f11335, %f11336, %f11337}, {%r2, %r2, %r2, %r2, %r2, %r2, %r2, %r2}, {%r2, %r2, %r2, %r2, %r2, %r2, %r2, %r2}, {%f11322, %f11323, %f11324, %f11325, %f11326, %f11327, %f11328, %f11329};
	bar.warp.sync 	-1;
	wmma.mma.sync.aligned.row.col.m16n16k16.f32.f32 {%f11338, %f11339, %f11340, %f11341, %f11342, %f11343, %f11344, %f11345}, {%r2, %r2, %r2, %r2, %r2, %r2, %r2, %r2}, {%r2, %r2, %r2, %r2, %r2, %r2, %r2, %r2}, {%f11330, %f11331, %f11332, %f11333, %f11334, %f11335, %f11336, %f11337};
	bar.warp.sync 	-1;
	wmma.mma.sync.aligned.row.col.m16n16k16.f32.f32 {%f11346, %f11347, %f11348, %f11349, %f11350, %f11351, %f11352, %f11353}, {%r2, %r2, %r2, %r2, %r2, %r2, %r2, %r2}, {%r2, %r2, %r2, %r2, %r2, %r2, %r2, %r2}, {%f11338, %f11339, %f11340, %f11341, %f11342, %f11343, %f11344, %f11345};
	bar.warp.sync 	-1;
	wmma.mma.sync.aligned.row.col.m16n16k16.f32.f32 {%f11354, %f11355, %f11356, %f11357, %f11358, %f11359, %f11360, %f11361}, {%r2, %r2, %r2, %r2, %r2, %r2, %r2, %r2}, {%r2, %r2, %r2, %r2, %r2, %r2, %r2, %r2}, {%f11346, %f11347, %f11348, %f11349, %f11350, %f11351, %f11352, %f11353};
	bar.warp.sync 	-1;
	wmma.mma.sync.aligned.row.col.m16n16k16.f32.f32 {%f11362, %f11363, %f11364, %f11365, %f11366, %f11367, %f11368, %f11369}, {%r2, %r2, %r2, %r2, %r2, %r2, %r2, %r2}, {%r2, %r2, %r2, %r2, %r2, %r2, %r2, %r2}, {%f11354, %f11355, %f11356, %f11357, %f11358, %f11359, %f11360, %f11361};
	bar.warp.sync 	-1;
	wmma.mma.sync.aligned.row.col.m16n16k16.f32.f32 {%f11370, %f11371, %f11372, %f11373, %f11374, %f11375, %f11376, %f11377}, {%r2, %r2, %r2, %r2, %r2, %r2, %r2, %r2}, {%r2, %r2, %r2, %r2, %r2, %r2, %r2, %r2}, {%f11362, %f11363, %f11364, %f11365, %f11366, %f11367, %f11368, %f11369};
	bar.warp.sync 	-1;
	wmma.mma.sync.aligned.row.col.m16n16k16.f32.f32 {%f11378, %f11379, %f11380, %f11381, %f11382, %f11383, %f11384, %f11385}, {%r2, %r2, %r2, %r2, %r2, %r2, %r2, %r2}, {%r2, %r2, %r2, %r2, %r2, %r2, %r2, %r2}, {%f11370, %f11371, %f11372, %f11373, %f11374, %f11375, %f11376, %f11377};
	bar.warp.sync 	-1;
	wmma.mma.sync.aligned.row.col.m16n16k16.f32.f32 {%f11386, %f11387, %f11388, %f11389, %f11390, %f11391, %f11392, %f11393}, {%r2, %r2, %r2, %r2, %r2, %r2, %r2, %r2}, {%r2, %r2, %r2, %r2, %r2, %r2, %r2, %r2}, {%f11378, %f11379, %f11380, %f11381, %f11382, %f11383, %f11384, %f11385};
	bar.warp.sync 	-1;
	wmma.mma.sync.aligned.row.col.m16n16k16.f32.f32 {%f11394, %f11395, %f11396, %f11397, %f11398, %f11399, %f11400, %f11401}, {%r2, %r2, %r2, %r2, %r2, %r2, %r2, %r2}, {%r2, %r2, %r2, %r2, %r2, %r2, %r2, %r2}, {%f11386, %f11387, %f11388, %f11389, %f11390, %f11391, %f11392, %f11393};
	bar.warp.sync 	-1;
	wmma.mma.sync.aligned.row.col.m16n16k16.f32.f32 {%f11402, %f11403, %f11404, %f11405, %f11406, %f11407, %f11408, %f11409}, {%r2, %r2, %r2, %r2, %r2, %r2, %r2, %r2}, {%r2, %r2, %r2, %r2, %r2, %r2, %r2, %r2}, {%f11394, %f11395, %f11396, %f11397, %f11398, %f11399, %f11400, %f11401};
	bar.warp.sync 	-1;
	wmma.mma.sync.aligned.row.col.m16n16k16.f32.f32 {%f11410, %f11411, %f11412, %f11413, %f11414, %f11415, %f11416, %f11417}, {%r2, %r2, %r2, %r2, %r2, %r2, %r2, %r2}, {%r2, %r2, %r2, %r2, %r2, %r2, %r2, %r2}, {%f11402, %f11403, %f11404, %f11405, %f11406, %f11407, %f11408, %f11409};
	bar.warp.sync 	-1;
	wmma.mma.sync.aligned.row.col.m16n16k16.f32.f32 {%f11418, %f11419, %f11420, %f11421, %f11422, %f11423, %f11424, %f11425}, {%r2, %r2, %r2, %r2, %r2, %r2, %r2, %r2}, {%r2, %r2, %r2, %r2, %r2, %r2, %r2, %r2}, {%f11410, %f11411, %f11412, %f11413, %f11414, %f11415, %f11416, %f11417};
	bar.warp.sync 	-1;
	wmma.mma.sync.aligned.row.col.m16n16k16.f32.f32 {%f11426, %f11427, %f11428, %f11429, %f11430, %f11431, %f11432, %f11433}, {%r2, %r2, %r2, %r2, %r2, %r2, %r2, %r2}, {%r2, %r2, %r2, %r2, %r2, %r2, %r2, %r2}, {%f11418, %f11419, %f11420, %f11421, %f11422, %f11423, %f11424, %f11425};
	bar.warp.sync 	-1;
	wmma.mma.sync.aligned.row.col.m16n16k16.f32.f32 {%f11434, %f11435, %f11436, %f11437, %f11438, %f11439, %f11440, %f11441}, {%r2, %r2, %r2, %r2, %r2, %r2, %r2, %r2}, {%r2, %r2, %r2, %r2, %r2, %r2, %r2, %r2}, {%f11426, %f11427, %f11428, %f11429, %f11430, %f11431, %f11432, %f11433};
	bar.warp.sync 	-1;
	wmma.mma.sync.aligned.row.col.m16n16k16.f32.f32 {%f11442, %f11443, %f11444, %f11445, %f11446, %f11447, %f11448, %f11449}, {%r2, %r2, %r2, %r2, %r2, %r2, %r2, %r2}, {%r2, %r2, %r2, %r2, %r2, %r2, %r2, %r2}, {%f11434, %f11435, %f11436, %f11437, %f11438, %f11439, %f11440, %f11441};
	bar.warp.sync 	-1;
	wmma.mma.sync.aligned.row.col.m16n16k16.f32.f32 {%f11450, %f11451, %f11452, %f11453, %f11454, %f11455, %f11456, %f11457}, {%r2, %r2, %r2, %r2, %r2, %r2, %r2, %r2}, {%r2, %r2, %r2, %r2, %r2, %r2, %r2, %r2}, {%f11442, %f11443, %f11444, %f11445, %f11446, %f11447, %f11448, %f11449};
	bar.warp.sync 	-1;
	wmma.mma.sync.aligned.row.col.m16n16k16.f32.f32 {%f11458, %f11459, %f11460, %f11461, %f11462, %f11463, %f11464, %f11465}, {%r2, %r2, %r2, %r2, %r2, %r2, %r2, %r2}, {%r2, %r2, %r2, %r2, %r2, %r2, %r2, %r2}, {%f11450, %f11451, %f11452, %f11453, %f11454, %f11455, %f11456, %f11457};
	bar.warp.sync 	-1;
	wmma.mma.sync.aligned.row.col.m16n16k16.f32.f32 {%f11466, %f11467, %f11468, %f11469, %f11470, %f11471, %f11472, %f11473}, {%r2, %r2, %r2, %r2, %r2, %r2, %r2, %r2}, {%r2, %r2, %r2, %r2, %r2, %r2, %r2, %r2}, {%f11458, %f11459, %f11460, %f11461, %f11462, %f11463, %f11464, %f11465};
	bar.warp.sync 	-1;
	wmma.mma.sync.aligned.row.col.m16n16k16.f32.f32 {%f11474, %f11475, %f11476, %f11477, %f11478, %f11479, %f11480, %f11481}, {%r2, %r2, %r2, %r2, %r2, %r2, %r2, %r2}, {%r2, %r2, %r2, %r2, %r2, %r2, %r2, %r2}, {%f11466, %f11467, %f11468, %f11469, %f11470, %f11471, %f11472, %f11473};
	bar.warp.sync 	-1;
	wmma.mma.sync.aligned.row.col.m16n16k16.f32.f32 {%f11482, %f11483, %f11484, %f11485, %f11486, %f11487, %f11488, %f11489}, {%r2, %r2, %r2, %r2, %r2, %r2, %r2, %r2}, {%r2, %r2, %r2, %r2, %r2, %r2, %r2, %r2}, {%f11474, %f11475, %f11476, %f11477, %f11478, %f11479, %f11480, %f11481};
	bar.warp.sync 	-1;
	wmma.mma.sync.aligned.row.col.m16n16k16.f32.f32 {%f11490, %f11491, %f11492, %f11493, %f11494, %f11495, %f11496, %f11497}, {%r2, %r2, %r2, %r2, %r2, %r2, %r2, %r2}, {%r2, %r2, %r2, %r2, %r2, %r2, %r2, %r2}, {%f11482, %f11483, %f11484, %f11485, %f11486, %f11487, %f11488, %f11489};
	bar.warp.sync 	-1;
	wmma.mma.sync.aligned.row.col.m16n16k16.f32.f32 {%f11498, %f11499, %f11500, %f11501, %f11502, %f11503, %f11504, %f11505}, {%r2, %r2, %r2, %r2, %r2, %r2, %r2, %r2}, {%r2, %r2, %r2, %r2, %r2, %r2, %r2, %r2}, {%f11490, %f11491, %f11492, %f11493, %f11494, %f11495, %f11496, %f11497};
	bar.warp.sync 	-1;
	wmma.mma.sync.aligned.row.col.m16n16k16.f32.f32 {%f11506, %f11507, %f11508, %f11509, %f11510, %f11511, %f11512, %f11513}, {%r2, %r2, %r2, %r2, %r2, %r2, %r2, %r2}, {%r2, %r2, %r2, %r2, %r2, %r2, %r2, %r2}, {%f11498, %f11499, %f11500, %f11501, %f11502, %f11503, %f11504, %f11505};
	bar.warp.sync 	-1;
	wmma.mma.sync.aligned.row.col.m16n16k16.f32.f32 {%f11514, %f11515, %f11516, %f11517, %f11518, %f11519, %f11520, %f11521}, {%r2, %r2, %r2, %r2, %r2, %r2, %r2, %r2}, {%r2, %r2, %r2, %r2, %r2, %r2, %r2, %r2}, {%f11506, %f11507, %f11508, %f11509, %f11510, %f11511, %f11512, %f11513};
	bar.warp.sync 	-1;
	wmma.mma.sync.aligned.row.col.m16n16k16.f32.f32 {%f11522, %f11523, %f11524, %f11525, %f11526, %f11527, %f11528, %f11529}, {%r2, %r2, %r2, %r2, %r2, %r2, %r2, %r2}, {%r2, %r2, %r2, %r2, %r2, %r2, %r2, %r2}, {%f11514, %f11515, %f11516, %f11517, %f11518, %f11519, %f11520, %f11521};
	bar.warp.sync 	-1;
	wmma.mma.sync.aligned.row.col.m16n16k16.f32.f32 {%f11530, %f11531, %f11532, %f11533, %f11534, %f11535, %f11536, %f11537}, {%r2, %r2, %r2, %r2, %r2, %r2, %r2, %r2}, {%r2, %r2, %r2, %r2, %r2, %r2, %r2, %r2}, {%f11522, %f11523, %f11524, %f11525, %f11526, %f11527, %f11528, %f11529};
	bar.warp.sync 	-1;
	wmma.mma.sync.aligned.row.col.m16n16k16.f32.f32 {%f11538, %f11539, %f11540, %f11541, %f11542, %f11543, %f11544, %f11545}, {%r2, %r2, %r2, %r2, %r2, %r2, %r2, %r2}, {%r2, %r2, %r2, %r2, %r2, %r2, %r2, %r2}, {%f11530, %f11531, %f11532, %f11533, %f11534, %f11535, %f11536, %f11537};
	bar.warp.sync 	-1;
	wmma.mma.sync.aligned.row.col.m16n16k16.f32.f32 {%f11546, %f11547, %f11548, %f11549, %f11550, %f11551, %f11552, %f11553}, {%r2, %r2, %r2, %r2, %r2, %r2, %r2, %r2}, {%r2, %r2, %r2, %r2, %r2, %r2, %r2, %r2}, {%f11538, %f11539, %f11540, %f11541, %f11542, %f11543, %f11544, %f11545};
	bar.warp.sync 	-1;
	wmma.mma.sync.aligned.row.col.m16n16k16.f32.f32 {%f11554, %f11555, %f11556, %f11557, %f11558, %f11559, %f11560, %f11561}, {%r2, %r2, %r2, %r2, %r2, %r2, %r2, %r2}, {%r2, %r2, %r2, %r2, %r2, %r2, %r2, %r2}, {%f11546, %f11547, %f11548, %f11549, %f11550, %f11551, %f11552, %f11553};
	bar.warp.sync 	-1;
	wmma.mma.sync.aligned.row.col.m16n16k16.f32.f32 {%f11562, %f11563, %f11564, %f11565, %f11566, %f11567, %f11568, %f11569}, {%r2, %r2, %r2, %r2, %r2, %r2, %r2, %r2}, {%r2, %r2, %r2, %r2, %r2, %r2, %r2, %r2}, {%f11554, %f11555, %f11556, %f11557, %f11558, %f11559, %f11560, %f11561};
	bar.warp.sync 	-1;
	wmma.mma.sync.aligned.row.col.m16n16k16.f32.f32 {%f11570, %f11571, %f11572, %f11573, %f11574, %f11575, %f11576, %f11577}, {%r2, %r2, %r2, %r2, %r2, %r2, %r2, %r2}, {%r2, %r2, %r2, %r2, %r2, %r2, %r2, %r2}, {%f11562, %f11563, %f11564, %f11565, %f11566, %f11567, %f11568, %f11569};
	bar.warp.sync 	-1;
	wmma.mma.sync.aligned.row.col.m16n16k16.f32.f32 {%f11578, %f11579, %f11580, %f11581, %f11582, %f11583, %f11584, %f11585}, {%r2, %r2, %r2, %r2, %r2, %r2, %r2, %r2}, {%r2, %r2, %r2, %r2, %r2, %r2, %r2, %r2}, {%f11570, %f11571, %f11572, %f11573, %f11574, %f11575, %f11576, %f11577};
	bar.warp.sync 	-1;
	wmma.mma.sync.aligned.row.col.m16n16k16.f32.f32 {%f11586, %f11587, %f11588, %f11589, %f11590, %f11591, %f11592, %f11593}, {%r2, %r2, %r2, %r2, %r2, %r2, %r2, %r2}, {%r2, %r2, %r2, %r2, %r2, %r2, %r2, %r2}, {%f11578, %f11579, %f11580, %f11581, %f11582, %f11583, %f11584, %f11585};
	bar.warp.sync 	-1;
	wmma.mma.sync.aligned.row.col.m16n16k16.f32.f32 {%f11594, %f11595, %f11596, %f11597, %f11598, %f11599, %f11600, %f11601}, {%r2, %r2, %r2, %r2, %r2, %r2, %r2, %r2}, {%r2, %r2, %r2, %r2, %r2, %r2, %r2, %r2}, {%f11586, %f11587, %f11588, %f11589, %f11590, %f11591, %f11592, %f11593};
	bar.warp.sync 	-1;
	wmma.mma.sync.aligned.row.col.m16n16k16.f32.f32 {%f11602, %f11603, %f11604, %f11605, %f11606, %f11607, %f11608, %f11609}, {%r2, %r2, %r2, %r2, %r2, %r2, %r2, %r2}, {%r2, %r2, %r2, %r2, %r2, %r2, %r2, %r2}, {%f11594, %f11595, %f11596, %f11597, %f11598, %f11599, %f11600, %f11601};
	bar.warp.sync 	-1;
	wmma.mma.sync.aligned.row.col.m16n16k16.f32.f32 {%f11610, %f11611, %f11612, %f11613, %f11614, %f11615, %f11616, %f11617}, {%r2, %r2, %r2, %r2, %r2, %r2, %r2, %r2}, {%r2, %r2, %r2, %r2, %r2, %r2, %r2, %r2}, {%f11602, %f11603, %f11604, %f11605, %f11606, %f11607, %f11608, %f11609};
	bar.warp.sync 	-1;
	wmma.mma.sync.aligned.row.col.m16n16k16.f32.f32 {%f11618, %f11619, %f11620, %f11621, %f11622, %f11623, %f11624, %f11625}, {%r2, %r2, %r2, %r2, %r2, %r2, %r2, %r2}, {%r2, %r2, %r2, %r2, %r2, %r2, %r2, %r2}, {%f11610, %f11611, %f11612, %f11613, %f11614, %f11615, %f11616, %f11617};
	bar.warp.sync 	-1;
	wmma.mma.sync.aligned.row.col.m16n16k16.f32.f32 {%f11626, %f11627, %f11628, %f11629, %f11630, %f11631, %f11632, %f11633}, {%r2, %r2, %r2, %r2, %r2, %r2, %r2, %r2}, {%r2, %r2, %r2, %r2, %r2, %r2, %r2, %r2}, {%f11618, %f11619, %f11620, %f11621, %f11622, %f11623, %f11624, %f11625};
	bar.warp.sync 	-1;
	wmma.mma.sync.aligned.row.col.m16n16k16.f32.f32 {%f11634, %f11635, %f11636, %f11637, %f11638, %f11639, %f11640, %f11641}, {%r2, %r2, %r2, %r2, %r2, %r2, %r2, %r2}, {%r2, %r2, %r2, %r2, %r2, %r2, %r2, %r2}, {%f11626, %f11627, %f11628, %f11629, %f11630, %f11631, %f11632, %f11633};
	bar.warp.sync 	-1;
	wmma.mma.sync.aligned.row.col.m16n16k16.f32.f32 {%f11642, %f11643, %f11644, %f11645, %f11646, %f11647, %f11648, %f11649}, {%r2, %r2, %r2, %r2, %r2, %r2, %r2, %r2}, {%r2, %r2, %r2, %r2, %r2, %r2, %r2, %r2}, {%f11634, %f11635, %f11636, %f11637, %f11638, %f11639, %f11640, %f11641};
	bar.warp.sync 	-1;
	wmma.mma.sync.aligned.row.col.m16n16k16.f32.f32 {%f11650, %f11651, %f11652, %f11653, %f11654, %f11655, %f11656, %f11657}, {%r2, %r2, %r2, %r2, %r2, %r2, %r2, %r2}, {%r2, %r2, %r2, %r2, %r2, %r2, %r2, %r2}, {%f11642, %f11643, %f11644, %f11645, %f11646, %f11647, %f11648, %f11649};
	bar.warp.sync 	-1;
	wmma.mma.sync.aligned.row.col.m16n16k16.f32.f32 {%f11658, %f11659, %f11660, %f11661, %f11662, %f11663, %f11664, %f11665}, {%r2, %r2, %r2, %r2, %r2, %r2, %r2, %r2}, {%r2, %r2, %r2, %r2, %r2, %r2, %r2, %r2}, {%f11650, %f11651, %f11652, %f11653, %f11654, %f11655, %f11656, %f11657};
	bar.warp.sync 	-1;
	wmma.mma.sync.aligned.row.col.m16n16k16.f32.f32 {%f11666, %f11667, %f11668, %f11669, %f11670, %f11671, %f11672, %f11673}, {%r2, %r2, %r2, %r2, %r2, %r2, %r2, %r2}, {%r2, %r2, %r2, %r2, %r2, %r2, %r2, %r2}, {%f11658, %f11659, %f11660, %f11661, %f11662, %f11663, %f11664, %f11665};
	bar.warp.sync 	-1;
	wmma.mma.sync.aligned.row.col.m16n16k16.f32.f32 {%f11674, %f11675, %f11676, %f11677, %f11678, %f11679, %f11680, %f11681}, {%r2, %r2, %r2, %r2, %r2, %r2, %r2, %r2}, {%r2, %r2, %r2, %r2, %r2, %r2, %r2, %r2}, {%f11666, %f11667, %f11668, %f11669, %f11670, %f11671, %f11672, %f11673};
	bar.warp.sync 	-1;
	wmma.mma.sync.aligned.row.col.m16n16k16.f32.f32 {%f11682, %f11683, %f11684, %f11685, %f11686, %f11687, %f11688, %f11689}, {%r2, %r2, %r2, %r2, %r2, %r2, %r2, %r2}, {%r2, %r2, %r2, %r2, %r2, %r2, %r2, %r2}, {%f11674, %f11675, %f11676, %f11677, %f11678, %f11679, %f11680, %f11681};
	bar.warp.sync 	-1;
	wmma.mma.sync.aligned.row.col.m16n16k16.f32.f32 {%f11690, %f11691, %f11692, %f11693, %f11694, %f11695, %f11696, %f11697}, {%r2, %r2, %r2, %r2, %r2, %r2, %r2, %r2}, {%r2, %r2, %r2, %r2, %r2, %r2, %r2, %r2}, {%f11682, %f11683, %f11684, %f11685, %f11686, %f11687, %f11688, %f11689};
	bar.warp.sync 	-1;
	wmma.mma.sync.aligned.row.col.m16n16k16.f32.f32 {%f11698, %f11699, %f11700, %f11701, %f11702, %f11703, %f11704, %f11705}, {%r2, %r2, %r2, %r2, %r2, %r2, %r2, %r2}, {%r2, %r2, %r2, %r2, %r2, %r2, %r2, %r2}, {%f11690, %f11691, %f11692, %f11693, %f11694, %f11695, %f11696, %f11697};
	bar.warp.sync 	-1;
	wmma.mma.sync.aligned.row.col.m16n16k16.f32.f32 {%f11706, %f11707, %f11708, %f11709, %f11710, %f11711, %f11712, %f11713}, {%r2, %r2, %r2, %r2, %r2, %r2, %r2, %r2}, {%r2, %r2, %r2, %r2, %r2, %r2, %r2, %r2}, {%f11698, %f11699, %f11700, %f11701, %f11702, %f11703, %f11704, %f11705};
	bar.warp.sync 	-1;
	wmma.mma.sync.aligned.row.col.m16n16k16.f32.f32 {%f11714, %f11715, %f11716, %f11717, %f11718, %f11719, %f11720, %f11721}, {%r2, %r2, %r2, %r2, %r2, %r2, %r2, %r2}, {%r2, %r2, %r2, %r2, %r2, %r2, %r2, %r2}, {%f11706, %f11707, %f11708, %f11709, %f11710, %f11711, %f11712, %f11713};
	bar.warp.sync 	-1;
	wmma.mma.sync.aligned.row.col.m16n16k16.f32.f32 {%f11722, %f11723, %f11724, %f11725, %f11726, %f11727, %f11728, %f11729}, {%r2, %r2, %r2, %r2, %r2, %r2, %r2, %r2}, {%r2, %r2, %r2, %r2, %r2, %r2, %r2, %r2}, {%f11714, %f11715, %f11716, %f11717, %f11718, %f11719, %f11720, %f11721};
	bar.warp.sync 	-1;
	wmma.mma.sync.aligned.row.col.m16n16k16.f32.f32 {%f11730, %f11731, %f11732, %f11733, %f11734, %f11735, %f11736, %f11737}, {%r2, %r2, %r2, %r2, %r2, %r2, %r2, %r2}, {%r2, %r2, %r2, %r2, %r2, %r2, %r2, %r2}, {%f11722, %f11723, %f11724, %f11725, %f11726, %f11727, %f11728, %f11729};
	bar.warp.sync 	-1;
	wmma.mma.sync.aligned.row.col.m16n16k16.f32.f32 {%f11738, %f11739, %f11740, %f11741, %f11742, %f11743, %f11744, %f11745}, {%r2, %r2, %r2, %r2, %r2, %r2, %r2, %r2}, {%r2, %r2, %r2, %r2, %r2, %r2, %r2, %r2}, {%f11730, %f11731, %f11732, %f11733, %f11734, %f11735, %f11736, %f11737};
	bar.warp.sync 	-1;
	wmma.mma.sync.aligned.row.col.m16n16k16.f32.f32 {%f11746, %f11747, %f11748, %f11749, %f11750, %f11751, %f11752, %f11753}, {%r2, %r2, %r2, %r2, %r2, %r2, %r2, %r2}, {%r2, %r2, %r2, %r2, %r2, %r2, %r2, %r2}, {%f11738, %f11739, %f11740, %f11741, %f11742, %f11743, %f11744, %f11745};
	bar.warp.sync 	-1;
	wmma.mma.sync.aligned.row.col.m16n16k16.f32.f32 {%f11754, %f11755, %f11756, %f11757, %f11758, %f11759, %f11760, %f11761}, {%r2, %r2, %r2, %r2, %r2, %r2, %r2, %r2}, {%r2, %r2, %r2, %r2, %r2, %r2, %r2, %r2}, {%f11746, %f11747, %f11748, %f11749, %f11750, %f11751, %f11752, %f11753};
	bar.warp.sync 	-1;
	wmma.mma.sync.aligned.row.col.m16n16k16.f32.f32 {%f11762, %f11763, %f11764, %f11765, %f11766, %f11767, %f11768, %f11769}, {%r2, %r2, %r2, %r2, %r2, %r2, %r2, %r2}, {%r2, %r2, %r2, %r2, %r2, %r2, %r2, %r2}, {%f11754, %f11755, %f11756, %f11757, %f11758, %f11759, %f11760, %f11761};
	bar.warp.sync 	-1;
	wmma.mma.sync.aligned.row.col.m16n16k16.f32.f32 {%f11770, %f11771, %f11772, %f11773, %f11774, %f11775, %f11776, %f11777}, {%r2, %r2, %r2, %r2, %r2, %r2, %r2, %r2}, {%r2, %r2, %r2, %r2, %r2, %r2, %r2, %r2}, {%f11762, %f11763, %f11764, %f11765, %f11766, %f11767, %f11768, %f11769};
	bar.warp.sync 	-1;
	wmma.mma.sync.aligned.row.col.m16n16k16.f32.f32 {%f11778, %f11779, %f11780, %f11781, %f11782, %f11783, %f11784, %f11785}, {%r2, %r2, %r2, %r2, %r2, %r2, %r2, %r2}, {%r2, %r2, %r2, %r2, %r2, %r2, %r2, %r2}, {%f11770, %f11771, %f11772, %f11773, %f11774, %f11775, %f11776, %f11777};
	bar.warp.sync 	-1;
	wmma.mma.sync.aligned.row.col.m16n16k16.f32.f32 {%f11786, %f11787, %f11788, %f11789, %f11790, %f11791, %f11792, %f11793}, {%r2, %r2, %r2, %r2, %r2, %r2, %r2, %r2}, {%r2, %r2, %r2, %r2, %r2, %r2, %r2, %r2}, {%f11778, %f11779, %f11780, %f11781, %f11782, %f11783, %f11784, %f11785};
	bar.warp.sync 	-1;
	wmma.mma.sync.aligned.row.col.m16n16k16.f32.f32 {%f11794, %f11795, %f11796, %f11797, %f11798, %f11799, %f11800, %f11801}, {%r2, %r2, %r2, %r2, %r2, %r2, %r2, %r2}, {%r2, %r2, %r2, %r2, %r2, %r2, %r2, %r2}, {%f11786, %f11787, %f11788, %f11789, %f11790, %f11791, %f11792, %f11793};
	bar.warp.sync 	-1;
	wmma.mma.sync.aligned.row.col.m16n16k16.f32.f32 {%f11802, %f11803, %f11804, %f11805, %f11806, %f11807, %f11808, %f11809}, {%r2, %r2, %r2, %r2, %r2, %r2, %r2, %r2}, {%r2, %r2, %r2, %r2, %r2, %r2, %r2, %r2}, {%f11794, %f11795, %f11796, %f11797, %f11798, %f11799, %f11800, %f11801};
	bar.warp.sync 	-1;
	wmma.mma.sync.aligned.row.col.m16n16k16.f32.f32 {%f11810, %f11811, %f11812, %f11813, %f11814, %f11815, %f11816, %f11817}, {%r2, %r2, %r2, %r2, %r2, %r2, %r2, %r2}, {%r2, %r2, %r2, %r2, %r2, %r2, %r2, %r2}, {%f11802, %f11803, %f11804, %f11805, %f11806, %f11807, %f11808, %f11809};
	bar.warp.sync 	-1;
	wmma.mma.sync.aligned.row.col.m16n16k16.f32.f32 {%f11818, %f11819, %f11820, %f11821, %f11822, %f11823, %f11824, %f11825}, {%r2, %r2, %r2, %r2, %r2, %r2, %r2, %r2}, {%r2, %r2, %r2, %r2, %r2, %r2, %r2, %r2}, {%f11810, %f11811, %f11812, %f11813, %f11814, %f11815, %f11816, %f11817};
	bar.warp.sync 	-1;
	wmma.mma.sync.aligned.row.col.m16n16k16.f32.f32 {%f11826, %f11827, %f11828, %f11829, %f11830, %f11831, %f11832, %f11833}, {%r2, %r2, %r2, %r2, %r2, %r2, %r2, %r2}, {%r2, %r2, %r2, %r2, %r2, %r2, %r2, %r2}, {%f11818, %f11819, %f11820, %f11821, %f11822, %f11823, %f11824, %f11825};
	bar.warp.sync 	-1;
	wmma.mma.sync.aligned.row.col.m16n16k16.f32.f32 {%f11834, %f11835, %f11836, %f11837, %f11838, %f11839, %f11840, %f11841}, {%r2, %r2, %r2, %r2, %r2, %r2, %r2, %r2}, {%r2, %r2, %r2, %r2, %r2, %r2, %r2, %r2}, {%f11826, %f11827, %f11828, %f11829, %f11830, %f11831, %f11832, %f11833};
	bar.warp.sync 	-1;
	wmma.mma.sync.aligned.row.col.m16n16k16.f32.f32 {%f11842, %f11843, %f11844, %f11845, %f11846, %f11847, %f11848, %f11849}, {%r2, %r2, %r2, %r2, %r2, %r2, %r2, %r2}, {%r2, %r2, %r2, %r2, %r2, %r2, %r2, %r2}, {%f11834, %f11835, %f11836, %f11837, %f11838, %f11839, %f11840, %f11841};
	bar.warp.sync 	-1;
	wmma.mma.sync.aligned.row.col.m16n16k16.f32.f32 {%f11850, %f11851, %f11852, %f11853, %f11854, %f11855, %f11856, %f11857}, {%r2, %r2, %r2, %r2, %r2, %r2, %r2, %r2}, {%r2, %r2, %r2, %r2, %r2, %r2, %r2, %r2}, {%f11842, %f11843, %f11844, %f11845, %f11846, %f11847, %f11848, %f11849};
	bar.warp.sync 	-1;
	wmma.mma.sync.aligned.row.col.m16n16k16.f32.f32 {%f11858, %f11859, %f11860, %f11861, %f11862, %f11863, %f11864, %f11865}, {%r2, %r2, %r2, %r2, %r2, %r2, %r2, %r2}, {%r2, %r2, %r2, %r2, %r2, %r2, %r2, %r2}, {%f11850, %f11851, %f11852, %f11853, %f11854, %f11855, %f11856, %f11857};
	bar.warp.sync 	-1;
	wmma.mma.sync.aligned.row.col.m16n16k16.f32.f32 {%f11866, %f11867, %f11868, %f11869, %f11870, %f11871, %f11872, %f11873}, {%r2, %r2, %r2, %r2, %r2, %r2, %r2, %r2}, {%r2, %r2, %r2, %r2, %r2, %r2, %r2, %r2}, {%f11858, %f11859, %f11860, %f11861, %f11862, %f11863, %f11864, %f11865};
	bar.warp.sync 	-1;
	wmma.mma.sync.aligned.row.col.m16n16k16.f32.f32 {%f11874, %f11875, %f11876, %f11877, %f11878, %f11879, %f11880, %f11881}, {%r2, %r2, %r2, %r2, %r2, %r2, %r2, %r2}, {%r2, %r2, %r2, %r2, %r2, %r2, %r2, %r2}, {%f11866, %f11867, %f11868, %f11869, %f11870, %f11871, %f11872, %f11873};
	bar.warp.sync 	-1;
	wmma.mma.sync.aligned.row.col.m16n16k16.f32.f32 {%f11882, %f11883, %f11884, %f11885, %f11886, %f11887, %f11888, %f11889}, {%r2, %r2, %r2, %r2, %r2, %r2, %r2, %r2}, {%r2, %r2, %r2, %r2, %r2, %r2, %r2, %r2}, {%f11874, %f11875, %f11876, %f11877, %f11878, %f11879, %f11880, %f11881};
	bar.warp.sync 	-1;
	wmma.mma.sync.aligned.row.col.m16n16k16.f32.f32 {%f11890, %f11891, %f11892, %f11893, %f11894, %f11895, %f11896, %f11897}, {%r2, %r2, %r2, %r2, %r2, %r2, %r2, %r2}, {%r2, %r2, %r2, %r2, %r2, %r2, %r2, %r2}, {%f11882, %f11883, %f11884, %f11885, %f11886, %f11887, %f11888, %f11889};
	bar.warp.sync 	-1;
	wmma.mma.sync.aligned.row.col.m16n16k16.f32.f32 {%f11898, %f11899, %f11900, %f11901, %f11902, %f11903, %f11904, %f11905}, {%r2, %r2, %r2, %r2, %r2, %r2, %r2, %r2}, {%r2, %r2, %r2, %r2, %r2, %r2, %r2, %r2}, {%f11890, %f11891, %f11892, %f11893, %f11894, %f11895, %f11896, %f11897};
	bar.warp.sync 	-1;
	wmma.mma.sync.aligned.row.col.m16n16k16.f32.f32 {%f11906, %f11907, %f11908, %f11909, %f11910, %f11911, %f11912, %f11913}, {%r2, %r2, %r2, %r2, %r2, %r2, %r2, %r2}, {%r2, %r2, %r2, %r2, %r2, %r2, %r2, %r2}, {%f11898, %f11899, %f11900, %f11901, %f11902, %f11903, %f11904, %f11905};
	bar.warp.sync 	-1;
	wmma.mma.sync.aligned.row.col.m16n16k16.f32.f32 {%f11914, %f11915, %f11916, %f11917, %f11918, %f11919, %f11920, %f11921}, {%r2, %r2, %r2, %r2, %r2, %r2, %r2, %r2}, {%r2, %r2, %r2, %r2, %r2, %r2, %r2, %r2}, {%f11906, %f11907, %f11908, %f11909, %f11910, %f11911, %f11912, %f11913};
	bar.warp.sync 	-1;
	wmma.mma.sync.aligned.row.col.m16n16k16.f32.f32 {%f11922, %f11923, %f11924, %f11925, %f11926, %f11927, %f11928, %f11929}, {%r2, %r2, %r2, %r2, %r2, %r2, %r2, %r2}, {%r2, %r2, %r2, %r2, %r2, %r2, %r2, %r2}, {%f11914, %f11915, %f11916, %f11917, %f11918, %f11919, %f11920, %f11921};
	bar.warp.sync 	-1;
	wmma.mma.sync.aligned.row.col.m16n16k16.f32.f32 {%f11930, %f11931, %f11932, %f11933, %f11934, %f11935, %f11936, %f11937}, {%r2, %r2, %r2, %r2, %r2, %r2, %r2, %r2}, {%r2, %r2, %r2, %r2, %r2, %r2, %r2, %r2}, {%f11922, %f11923, %f11924, %f11925, %f11926, %f11927, %f11928, %f11929};
	bar.warp.sync 	-1;
	wmma.mma.sync.aligned.row.col.m16n16k16.f32.f32 {%f11938, %f11939, %f11940, %f11941, %f11942, %f11943, %f11944, %f11945}, {%r2, %r2, %r2, %r2, %r2, %r2, %r2, %r2}, {%r2, %r2, %r2, %r2, %r2, %r2, %r2, %r2}, {%f11930, %f11931, %f11932, %f11933, %f11934, %f11935, %f11936, %f11937};
	bar.warp.sync 	-1;
	wmma.mma.sync.aligned.row.col.m16n16k16.f32.f32 {%f11946, %f11947, %f11948, %f11949, %f11950, %f11951, %f11952, %f11953}, {%r2, %r2, %r2, %r2, %r2, %r2, %r2, %r2}, {%r2, %r2, %r2, %r2, %r2, %r2, %r2, %r2}, {%f11938, %f11939, %f11940, %f11941, %f11942, %f11943, %f11944, %f11945};
	bar.warp.sync 	-1;
	wmma.mma.sync.aligned.row.col.m16n16k16.f32.f32 {%f11954, %f11955, %f11956, %f11957, %f11958, %f11959, %f11960, %f11961}, {%r2, %r2, %r2, %r2, %r2, %r2, %r2, %r2}, {%r2, %r2, %r2, %r2, %r2, %r2, %r2, %r2}, {%f11946, %f11947, %f11948, %f11949, %f11950, %f11951, %f11952, %f11953};
	bar.warp.sync 	-1;
	wmma.mma.sync.aligned.row.col.m16n16k16.f32.f32 {%f11962, %f11963, %f11964, %f11965, %f11966, %f11967, %f11968, %f11969}, {%r2, %r2, %r2, %r2, %r2, %r2, %r2, %r2}, {%r2, %r2, %r2, %r2, %r2, %r2, %r2, %r2}, {%f11954, %f11955, %f11956, %f11957, %f11958, %f11959, %f11960, %f11961};
	bar.warp.sync 	-1;
	wmma.mma.sync.aligned.row.col.m16n16k16.f32.f32 {%f11970, %f11971, %f11972, %f11973, %f11974, %f11975, %f11976, %f11977}, {%r2, %r2, %r2, %r2, %r2, %r2, %r2, %r2}, {%r2, %r2, %r2, %r2, %r2, %r2, %r2, %r2}, {%f11962, %f11963, %f11964, %f11965, %f11966, %f11967, %f11968, %f11969};
	bar.warp.sync 	-1;
	wmma.mma.sync.aligned.row.col.m16n16k16.f32.f32 {%f11978, %f11979, %f11980, %f11981, %f11982, %f11983, %f11984, %f11985}, {%r2, %r2, %r2, %r2, %r2, %r2, %r2, %r2}, {%r2, %r2, %r2, %r2, %r2, %r2, %r2, %r2}, {%f11970, %f11971, %f11972, %f11973, %f11974, %f11975, %f11976, %f11977};
	bar.warp.sync 	-1;
	wmma.mma.sync.aligned.row.col.m16n16k16.f32.f32 {%f11986, %f11987, %f11988, %f11989, %f11990, %f11991, %f11992, %f11993}, {%r2, %r2, %r2, %r2, %r2, %r2, %r2, %r2}, {%r2, %r2, %r2, %r2, %r2, %r2, %r2, %r2}, {%f11978, %f11979, %f11980, %f11981, %f11982, %f11983, %f11984, %f11985};
	bar.warp.sync 	-1;
	wmma.mma.sync.aligned.row.col.m16n16k16.f32.f32 {%f11994, %f11995, %f11996, %f11997, %f11998, %f11999, %f12000, %f12001}, {%r2, %r2, %r2, %r2, %r2, %r2, %r2, %r2}, {%r2, %r2, %r2, %r2, %r2, %r2, %r2, %r2}, {%f11986, %f11987, %f11988, %f11989, %f11990, %f11991, %f11992, %f11993};
	bar.warp.sync 	-1;
	wmma.mma.sync.aligned.row.col.m16n16k16.f32.f32 {%f12002, %f12003, %f12004, %f12005, %f12006, %f12007, %f12008, %f12009}, {%r2, %r2, %r2, %r2, %r2, %r2, %r2, %r2}, {%r2, %r2, %r2, %r2, %r2, %r2, %r2, %r2}, {%f11994, %f11995, %f11996, %f11997, %f11998, %f11999, %f12000, %f12001};
	bar.warp.sync 	-1;
	wmma.mma.sync.aligned.row.col.m16n16k16.f32.f32 {%f12010, %f12011, %f12012, %f12013, %f12014, %f12015, %f12016, %f12017}, {%r2, %r2, %r2, %r2, %r2, %r2, %r2, %r2}, {%r2, %r2, %r2, %r2, %r2, %r2, %r2, %r2}, {%f12002, %f12003, %f12004, %f12005, %f12006, %f12007, %f12008, %f12009};
	bar.warp.sync 	-1;
	wmma.mma.sync.aligned.row.col.m16n16k16.f32.f32 {%f12018, %f12019, %f12020, %f12021, %f12022, %f12023, %f12024, %f12025}, {%r2, %r2, %r2, %r2, %r2, %r2, %r2, %r2}, {%r2, %r2, %r2, %r2, %r2, %r2, %r2, %r2}, {%f12010, %f12011, %f12012, %f12013, %f12014, %f12015, %f12016, %f12017};
	bar.warp.sync 	-1;
	wmma.mma.sync.aligned.row.col.m16n16k16.f32.f32 {%f12026, %f12027, %f12028, %f12029, %f12030, %f12031, %f12032, %f12033}, {%r2, %r2, %r2, %r2, %r2, %r2, %r2, %r2}, {%r2, %r2, %r2, %r2, %r2, %r2, %r2, %r2}, {%f12018, %f12019, %f12020, %f12021, %f12022, %f12023, %f12024, %f12025};
	bar.warp.sync 	-1;
	wmma.mma.sync.aligned.row.col.m16n16k16.f32.f32 {%f12034, %f12035, %f12036, %f12037, %f12038, %f12039, %f12040, %f12041}, {%r2, %r2, %r2, %r2, %r2, %r2, %r2, %r2}, {%r2, %r2, %r2, %r2, %r2, %r2, %r2, %r2}, {%f12026, %f12027, %f12028, %f12029, %f12030, %f12031, %f12032, %f12033};
	bar.warp.sync 	-1;
	wmma.mma.sync.aligned.row.col.m16n16k16.f32.f32 {%f12042, %f12043, %f12044, %f12045, %f12046, %f12047, %f12048, %f12049}, {%r2, %r2, %r2, %r2, %r2, %r2, %r2, %r2}, {%r2, %r2, %r2, %r2, %r2, %r2, %r2, %r2}, {%f12034, %f12035, %f12036, %f12037, %f12038, %f12039, %f12040, %f12041};
	bar.warp.sync 	-1;
	wmma.mma.sync.aligned.row.col.m16n16k16.f32.f32 {%f12050, %f12051, %f12052, %f12053, %f12054, %f12055, %f12056, %f12057}, {%r2, %r2, %r2, %r2, %r2, %r2, %r2, %r2}, {%r2, %r2, %r2, %r2, %r2, %r2, %r2, %r2}, {%f12042, %f12043, %f12044, %f12045, %f12046, %f12047, %f12048, %f12049};
	bar.warp.sync 	-1;
	wmma.mma.sync.aligned.row.col.m16n16k16.f32.f32 {%f12058, %f12059, %f12060, %f12061, %f12062, %f12063, %f12064, %f12065}, {%r2, %r2, %r2, %r2, %r2, %r2, %r2, %r2}, {%r2, %r2, %r2, %r2, %r2, %r2, %r2, %r2}, {%f12050, %f12051, %f12052, %f12053, %f12054, %f12055, %f12056, %f12057};
	bar.warp.sync 	-1;
	wmma.mma.sync.aligned.row.col.m16n16k16.f32.f32 {%f12066, %f12067, %f12068, %f12069, %f12070, %f12071, %f12072, %f12073}, {%r2, %r2, %r2, %r2, %r2, %r2, %r2, %r2}, {%r2, %r2, %r2, %r2, %r2, %r2, %r2, %r2}, {%f12058, %f12059, %f12060, %f12061, %f12062, %f12063, %f12064, %f12065};
	bar.warp.sync 	-1;
	wmma.mma.sync.aligned.row.col.m16n16k16.f32.f32 {%f12074, %f12075, %f12076, %f12077, %f12078, %f12079, %f12080, %f12081}, {%r2, %r2, %r2, %r2, %r2, %r2, %r2, %r2}, {%r2, %r2, %r2, %r2, %r2, %r2, %r2, %r2}, {%f12066, %f12067, %f12068, %f12069, %f12070, %f12071, %f12072, %f12073};
	bar.warp.sync 	-1;
	wmma.mma.sync.aligned.row.col.m16n16k16.f32.f32 {%f12082, %f12083, %f12084, %f12085, %f12086, %f12087, %f12088, %f12089}, {%r2, %r2, %r2, %r2, %r2, %r2, %r2, %r2}, {%r2, %r2, %r2, %r2, %r2, %r2, %r2, %r2}, {%f12074, %f12075, %f12076, %f12077, %f12078, %f12079, %f12080, %f12081};
	bar.warp.sync 	-1;
	wmma.mma.sync.aligned.row.col.m16n16k16.f32.f32 {%f12090, %f12091, %f12092, %f12093, %f12094, %f12095, %f12096, %f12097}, {%r2, %r2, %r2, %r2, %r2, %r2, %r2, %r2}, {%r2, %r2, %r2, %r2, %r2, %r2, %r2, %r2}, {%f12082, %f12083, %f12084, %f12085, %f12086, %f12087, %f12088, %f12089};
	bar.warp.sync 	-1;
	wmma.mma.sync.aligned.row.col.m16n16k16.f32.f32 {%f12098, %f12099, %f12100, %f12101, %f12102, %f12103, %f12104, %f12105}, {%r2, %r2, %r2, %r2, %r2, %r2, %r2, %r2}, {%r2, %r2, %r2, %r2, %r2, %r2, %r2, %r2}, {%f12090, %f12091, %f12092, %f12093, %f12094, %f12095, %f12096, %f12097};
	bar.warp.sync 	-1;
	wmma.mma.sync.aligned.row.col.m16n16k16.f32.f32 {%f12106, %f12107, %f12108, %f12109, %f12110, %f12111, %f12112, %f12113}, {%r2, %r2, %r2, %r2, %r2, %r2, %r2, %r2}, {%r2, %r2, %r2, %r2, %r2, %r2, %r2, %r2}, {%f12098, %f12099, %f12100, %f12101, %f12102, %f12103, %f12104, %f12105};
	bar.warp.sync 	-1;
	wmma.mma.sync.aligned.row.col.m16n16k16.f32.f32 {%f12114, %f12115, %f12116, %f12117, %f12118, %f12119, %f12120, %f12121}, {%r2, %r2, %r2, %r2, %r2, %r2, %r2, %r2}, {%r2, %r2, %r2, %r2, %r2, %r2, %r2, %r2}, {%f12106, %f12107, %f12108, %f12109, %f12110, %f12111, %f12112, %f12113};
	bar.warp.sync 	-1;
	wmma.mma.sync.aligned.row.col.m16n16k16.f32.f32 {%f12122, %f12123, %f12124, %f12125, %f12126, %f12127, %f12128, %f12129}, {%r2, %r2, %r2, %r2, %r2, %r2, %r2, %r2}, {%r2, %r2, %r2, %r2, %r2, %r2, %r2, %r2}, {%f12114, %f12115, %f12116, %f12117, %f12118, %f12119, %f12120, %f12121};
	bar.warp.sync 	-1;
	wmma.mma.sync.aligned.row.col.m16n16k16.f32.f32 {%f12130, %f12131, %f12132, %f12133, %f12134, %f12135, %f12136, %f12137}, {%r2, %r2, %r2, %r2, %r2, %r2, %r2, %r2}, {%r2, %r2, %r2, %r2, %r2, %r2, %r2, %r2}, {%f12122, %f12123, %f12124, %f12125, %f12126, %f12127, %f12128, %f12129};
	bar.warp.sync 	-1;
	wmma.mma.sync.aligned.row.col.m16n16k16.f32.f32 {%f12138, %f12139, %f12140, %f12141, %f12142, %f12143, %f12144, %f12145}, {%r2, %r2, %r2, %r2, %r2, %r2, %r2, %r2}, {%r2, %r2, %r2, %r2, %r2, %r2, %r2, %r2}, {%f12130, %f12131, %f12132, %f12133, %f12134, %f12135, %f12136, %f12137};
	bar.warp.sync 	-1;
	wmma.mma.sync.aligned.row.col.m16n16k16.f32.f32 {%f12146, %f12147, %f12148, %f12149, %f12150, %f12151, %f12152, %f12153}, {%r2, %r2, %r2, %r2, %r2, %r2, %r2, %r2}, {%r2, %r2, %r2, %r2, %r2, %r2, %r2, %r2}, {%f12138, %f12139, %f12140, %f12141, %f12142, %f12143, %f12144, %f12145};
	bar.warp.sync 	-1;
	wmma.mma.sync.aligned.row.col.m16n16k16.f32.f32 {%f12154, %f12155, %f12156, %f12157, %f12158, %f12159, %f12160, %f12161}, {%r2, %r2, %r2, %r2, %r2, %r2, %r2, %r2}, {%r2, %r2, %r2, %r2, %r2, %r2, %r2, %r2}, {%f12146, %f12147, %f12148, %f12149, %f12150, %f12151, %f12152, %f12153};
	bar.warp.sync 	-1;
	wmma.mma.sync.aligned.row.col.m16n16k16.f32.f32 {%f12162, %f12163, %f12164, %f12165, %f12166, %f12167, %f12168, %f12169}, {%r2, %r2, %r2, %r2, %r2, %r2, %r2, %r2}, {%r2, %r2, %r2, %r2, %r2, %r2, %r2, %r2}, {%f12154, %f12155, %f12156, %f12157, %f12158, %f12159, %f12160, %f12161};
	bar.warp.sync 	-1;
	wmma.mma.sync.aligned.row.col.m16n16k16.f32.f32 {%f12170, %f12171, %f12172, %f12173, %f12174, %f12175, %f12176, %f12177}, {%r2, %r2, %r2, %r2, %r2, %r2, %r2, %r2}, {%r2, %r2, %r2, %r2, %r2, %r2, %r2, %r2}, {%f12162, %f12163, %f12164, %f12165, %f12166, %f12167, %f12168, %f12169};
	bar.warp.sync 	-1;
	wmma.mma.sync.aligned.row.col.m16n16k16.f32.f32 {%f12178, %f12179, %f12180, %f12181, %f12182, %f12183, %f12184, %f12185}, {%r2, %r2, %r2, %r2, %r2, %r2, %r2, %r2}, {%r2, %r2, %r2, %r2, %r2, %r2, %r2, %r2}, {%f12170, %f12171, %f12172, %f12173, %f12174, %f12175, %f12176, %f12177};
	bar.warp.sync 	-1;
	wmma.mma.sync.aligned.row.col.m16n16k16.f32.f32 {%f12186, %f12187, %f12188, %f12189, %f12190, %f12191, %f12192, %f12193}, {%r2, %r2, %r2, %r2, %r2, %r2, %r2, %r2}, {%r2, %r2, %r2, %r2, %r2, %r2, %r2, %r2}, {%f12178, %f12179, %f12180, %f12181, %f12182, %f12183, %f12184, %f12185};
	bar.warp.sync 	-1;
	wmma.mma.sync.aligned.row.col.m16n16k16.f32.f32 {%f12194, %f12195, %f12196, %f12197, %f12198, %f12199, %f12200, %f12201}, {%r2, %r2, %r2, %r2, %r2, %r2, %r2, %r2}, {%r2, %r2, %r2, %r2, %r2, %r2, %r2, %r2}, {%f12186, %f12187, %f12188, %f12189, %f12190, %f12191, %f12192, %f12193};
	bar.warp.sync 	-1;
	wmma.mma.sync.aligned.row.col.m16n16k16.f32.f32 {%f12202, %f12203, %f12204, %f12205, %f12206, %f12207, %f12208, %f12209}, {%r2, %r2, %r2, %r2, %r2, %r2, %r2, %r2}, {%r2, %r2, %r2, %r2, %r2, %r2, %r2, %r2}, {%f12194, %f12195, %f12196, %f12197, %f12198, %f12199, %f12200, %f12201};
	bar.warp.sync 	-1;
	wmma.mma.sync.aligned.row.col.m16n16k16.f32.f32 {%f12210, %f12211, %f12212, %f12213, %f12214, %f12215, %f12216, %f12217}, {%r2, %r2, %r2, %r2, %r2, %r2, %r2, %r2}, {%r2, %r2, %r2, %r2, %r2, %r2, %r2, %r2}, {%f12202, %f12203, %f12204, %f12205, %f12206, %f12207, %f12208, %f12209};
	bar.warp.sync 	-1;
	wmma.mma.sync.aligned.row.col.m16n16k16.f32.f32 {%f12218, %f12219, %f12220, %f12221, %f12222, %f12223, %f12224, %f12225}, {%r2, %r2, %r2, %r2, %r2, %r2, %r2, %r2}, {%r2, %r2, %r2, %r2, %r2, %r2, %r2, %r2}, {%f12210, %f12211, %f12212, %f12213, %f12214, %f12215, %f12216, %f12217};
	bar.warp.sync 	-1;
	wmma.mma.sync.aligned.row.col.m16n16k16.f32.f32 {%f12226, %f12227, %f12228, %f12229, %f12230, %f12231, %f12232, %f12233}, {%r2, %r2, %r2, %r2, %r2, %r2, %r2, %r2}, {%r2, %r2, %r2, %r2, %r2, %r2, %r2, %r2}, {%f12218, %f12219, %f12220, %f12221, %f12222, %f12223, %f12224, %f12225};
	bar.warp.sync 	-1;
	wmma.mma.sync.aligned.row.col.m16n16k16.f32.f32 {%f12234, %f12235, %f12236, %f12237, %f12238, %f12239, %f12240, %f12241}, {%r2, %r2, %r2, %r2, %r2, %r2, %r2, %r2}, {%r2, %r2, %r2, %r2, %r2, %r2, %r2, %r2}, {%f12226, %f12227, %f12228, %f12229, %f12230, %f12231, %f12232, %f12233};
	bar.warp.sync 	-1;
	wmma.mma.sync.aligned.row.col.m16n16k16.f32.f32 {%f12242, %f12243, %f12244, %f12245, %f12246, %f12247, %f12248, %f12249}, {%r2, %r2, %r2, %r2, %r2, %r2, %r2, %r2}, {%r2, %r2, %r2, %r2, %r2, %r2, %r2, %r2}, {%f12234, %f12235, %f12236, %f12237, %f12238, %f12239, %f12240, %f12241};
	bar.warp.sync 	-1;
	wmma.mma.sync.aligned.row.col.m16n16k16.f32.f32 {%f12250, %f12251, %f12252, %f12253, %f12254, %f12255, %f12256, %f12257}, {%r2, %r2, %r2, %r2, %r2, %r2, %r2, %r2}, {%r2, %r2, %r2, %r2, %r2, %r2, %r2, %r2}, {%f12242, %f12243, %f12244, %f12245, %f12246, %f12247, %f12248, %f12249};
	bar.warp.sync 	-1;
	wmma.mma.sync.aligned.row.col.m16n16k16.f32.f32 {%f12258, %f12259, %f12260, %f12261, %f12262, %f12263, %f12264, %f12265}, {%r2, %r2, %r2, %r2, %r2, %r2, %r2, %r2}, {%r2, %r2, %r2, %r2, %r2, %r2, %r2, %r2}, {%f12250, %f12251, %f12252, %f12253, %f12254, %f12255, %f12256, %f12257};
	bar.warp.sync 	-1;
	wmma.mma.sync.aligned.row.col.m16n16k16.f32.f32 {%f12266, %f12267, %f12268, %f12269, %f12270, %f12271, %f12272, %f12273}, {%r2, %r2, %r2, %r2, %r2, %r2, %r2, %r2}, {%r2, %r2, %r2, %r2, %r2, %r2, %r2, %r2}, {%f12258, %f12259, %f12260, %f12261, %f12262, %f12263, %f12264, %f12265};
	bar.warp.sync 	-1;
	wmma.mma.sync.aligned.row.col.m16n16k16.f32.f32 {%f12274, %f12275, %f12276, %f12277, %f12278, %f12279, %f12280, %f12281}, {%r2, %r2, %r2, %r2, %r2, %r2, %r2, %r2}, {%r2, %r2, %r2, %r2, %r2, %r2, %r2, %r2}, {%f12266, %f12267, %f12268, %f12269, %f12270, %f12271, %f12272, %f12273};
	bar.warp.sync 	-1;
	wmma.mma.sync.aligned.row.col.m16n16k16.f32.f32 {%f12282, %f12283, %f12284, %f12285, %f12286, %f12287, %f12288, %f12289}, {%r2, %r2, %r2, %r2, %r2, %r2, %r2, %r2}, {%r2, %r2, %r2, %r2, %r2, %r2, %r2, %r2}, {%f12274, %f12275, %f12276, %f12277, %f12278, %f12279, %f12280, %f12281};
	bar.warp.sync 	-1;
	wmma.mma.sync.aligned.row.col.m16n16k16.f32.f32 {%f12290, %f12291, %f12292, %f12293, %f12294, %f12295, %f12296, %f12297}, {%r2, %r2, %r2, %r2, %r2, %r2, %r2, %r2}, {%r2, %r2, %r2, %r2, %r2, %r2, %r2, %r2}, {%f12282, %f12283, %f12284, %f12285, %f12286, %f12287, %f12288, %f12289};
	bar.warp.sync 	-1;
	wmma.mma.sync.aligned.row.col.m16n16k16.f32.f32 {%f12298, %f12299, %f12300, %f12301, %f12302, %f12303, %f12304, %f12305}, {%r2, %r2, %r2, %r2, %r2, %r2, %r2, %r2}, {%r2, %r2, %r2, %r2, %r2, %r2, %r2, %r2}, {%f12290, %f12291, %f12292, %f12293, %f12294, %f12295, %f12296, %f12297};
	bar.warp.sync 	-1;
	wmma.mma.sync.aligned.row.col.m16n16k16.f32.f32 {%f12306, %f12307, %f12308, %f12309, %f12310, %f12311, %f12312, %f12313}, {%r2, %r2, %r2, %r2, %r2, %r2, %r2, %r2}, {%r2, %r2, %r2, %r2, %r2, %r2, %r2, %r2}, {%f12298, %f12299, %f12300, %f12301, %f12302, %f12303, %f12304, %f12305};
	bar.warp.sync 	-1;
	wmma.mma.sync.aligned.row.col.m16n16k16.f32.f32 {%f12314, %f12315, %f12316, %f12317, %f12318, %f12319, %f12320, %f12321}, {%r2, %r2, %r2, %r2, %r2, %r2, %r2, %r2}, {%r2, %r2, %r2, %r2, %r2, %r2, %r2, %r2}, {%f12306, %f12307, %f12308, %f12309, %f12310, %f12311, %f12312, %f12313};
	bar.warp.sync 	-1;
	wmma.mma.sync.aligned.row.col.m16n16k16.f32.f32 {%f12322, %f12323, %f12324, %f12325, %f12326, %f12327, %f12328, %f12329}, {%r2, %r2, %r2, %r2, %r2, %r2, %r2, %r2}, {%r2, %r2, %r2, %r2, %r2, %r2, %r2, %r2}, {%f12314, %f12315, %f12316, %f12317, %f12318, %f12319, %f12320, %f12321};
	bar.warp.sync 	-1;
	wmma.mma.sync.aligned.row.col.m16n16k16.f32.f32 {%f12330, %f12331, %f12332, %f12333, %f12334, %f12335, %f12336, %f12337}, {%r2, %r2, %r2, %r2, %r2, %r2, %r2, %r2}, {%r2, %r2, %r2, %r2, %r2, %r2, %r2, %r2}, {%f12322, %f12323, %f12324, %f12325, %f12326, %f12327, %f12328, %f12329};
	bar.warp.sync 	-1;
	wmma.mma.sync.aligned.row.col.m16n16k16.f32.f32 {%f12338, %f12339, %f12340, %f12341, %f12342, %f12343, %f12344, %f12345}, {%r2, %r2, %r2, %r2, %r2, %r2, %r2, %r2}, {%r2, %r2, %r2, %r2, %r2, %r2, %r2, %r2}, {%f12330, %f12331, %f12332, %f12333, %f12334, %f12335, %f12336, %f12337};
	bar.warp.sync 	-1;
	wmma.mma.sync.aligned.row.col.m16n16k16.f32.f32 {%f12346, %f12347, %f12348, %f12349, %f12350, %f12351, %f12352, %f12353}, {%r2, %r2, %r2, %r2, %r2, %r2, %r2, %r2}, {%r2, %r2, %r2, %r2, %r2, %r2, %r2, %r2}, {%f12338, %f12339, %f12340, %f12341, %f12342, %f12343, %f12344, %f12345};
	bar.warp.sync 	-1;
	wmma.mma.sync.aligned.row.col.m16n16k16.f32.f32 {%f12354, %f12355, %f12356, %f12357, %f12358, %f12359, %f12360, %f12361}, {%r2, %r2, %r2, %r2, %r2, %r2, %r2, %r2}, {%r2, %r2, %r2, %r2, %r2, %r2, %r2, %r2}, {%f12346, %f12347, %f12348, %f12349, %f12350, %f12351, %f12352, %f12353};
	bar.warp.sync 	-1;
	wmma.mma.sync.aligned.row.col.m16n16k16.f32.f32 {%f12362, %f12363, %f12364, %f12365, %f12366, %f12367, %f12368, %f12369}, {%r2, %r2, %r2, %r2, %r2, %r2, %r2, %r2}, {%r2, %r2, %r2, %r2, %r2, %r2, %r2, %r2}, {%f12354, %f12355, %f12356, %f12357, %f12358, %f12359, %f12360, %f12361};
	bar.warp.sync 	-1;
	wmma.mma.sync.aligned.row.col.m16n16k16.f32.f32 {%f12370, %f12371, %f12372, %f12373, %f12374, %f12375, %f12376, %f12377}, {%r2, %r2, %r2, %r2, %r2, %r2, %r2, %r2}, {%r2, %r2, %r2, %r2, %r2, %r2, %r2, %r2}, {%f12362, %f12363, %f12364, %f12365, %f12366, %f12367, %f12368, %f12369};
	bar.warp.sync 	-1;
	wmma.mma.sync.aligned.row.col.m16n16k16.f32.f32 {%f12378, %f12379, %f12380, %f12381, %f12382, %f12383, %f12384, %f12385}, {%r2, %r2, %r2, %r2, %r2, %r2, %r2, %r2}, {%r2, %r2, %r2, %r2, %r2, %r2, %r2, %r2}, {%f12370, %f12371, %f12372, %f12373, %f12374, %f12375, %f12376, %f12377};
	bar.warp.sync 	-1;
	wmma.mma.sync.aligned.row.col.m16n16k16.f32.f32 {%f12386, %f12387, %f12388, %f12389, %f12390, %f12391, %f12392, %f12393}, {%r2, %r2, %r2, %r2, %r2, %r2, %r2, %r2}, {%r2, %r2, %r2, %r2, %r2, %r2, %r2, %r2}, {%f12378, %f12379, %f12380, %f12381, %f12382, %f12383, %f12384, %f12385};
	bar.warp.sync 	-1;
	wmma.mma.sync.aligned.row.col.m16n16k16.f32.f32 {%f12394, %f12395, %f12396, %f12397, %f12398, %f12399, %f12400, %f12401}, {%r2, %r2, %r2, %r2, %r2, %r2, %r2, %r2}, {%r2, %r2, %r2, %r2, %r2, %r2, %r2, %r2}, {%f12386, %f12387, %f12388, %f12389, %f12390, %f12391, %f12392, %f12393};
	bar.warp.sync 	-1;
	wmma.mma.sync.aligned.row.col.m16n16k16.f32.f32 {%f12402, %f12403, %f12404, %f12405, %f12406, %f12407, %f12408, %f12409}, {%r2, %r2, %r2, %r2, %r2, %r2, %r2, %r2}, {%r2, %r2, %r2, %r2, %r2, %r2, %r2, %r2}, {%f12394, %f12395, %f12396, %f12397, %f12398, %f12399, %f12400, %f12401};
	bar.warp.sync 	-1;
	wmma.mma.sync.aligned.row.col.m16n16k16.f32.f32 {%f12410, %f12411, %f12412, %f12413, %f12414, %f12415, %f12416, %f12417}, {%r2, %r2, %r2, %r2, %r2, %r2, %r2, %r2}, {%r2, %r2, %r2, %r2, %r2, %r2, %r2, %r2}, {%f12402, %f12403, %f12404, %f12405, %f12406, %f12407, %f12408, %f12409};
	bar.warp.sync 	-1;
	wmma.mma.sync.aligned.row.col.m16n16k16.f32.f32 {%f12418, %f12419, %f12420, %f12421, %f12422, %f12423, %f12424, %f12425}, {%r2, %r2, %r2, %r2, %r2, %r2, %r2, %r2}, {%r2, %r2, %r2, %r2, %r2, %r2, %r2, %r2}, {%f12410, %f12411, %f12412, %f12413, %f12414, %f12415, %f12416, %f12417};
	bar.warp.sync 	-1;
	wmma.mma.sync.aligned.row.col.m16n16k16.f32.f32 {%f12426, %f12427, %f12428, %f12429, %f12430, %f12431, %f12432, %f12433}, {%r2, %r2, %r2, %r2, %r2, %r2, %r2, %r2}, {%r2, %r2, %r2, %r2, %r2, %r2, %r2, %r2}, {%f12418, %f12419, %f12420, %f12421, %f12422, %f12423, %f12424, %f12425};
	bar.warp.sync 	-1;
	wmma.mma.sync.aligned.row.col.m16n16k16.f32.f32 {%f12434, %f12435, %f12436, %f12437, %f12438, %f12439, %f12440, %f12441}, {%r2, %r2, %r2, %r2, %r2, %r2, %r2, %r2}, {%r2, %r2, %r2, %r2, %r2, %r2, %r2, %r2}, {%f12426, %f12427, %f12428, %f12429, %f12430, %f12431, %f12432, %f12433};
	bar.warp.sync 	-1;
	wmma.mma.sync.aligned.row.col.m16n16k16.f32.f32 {%f12442, %f12443, %f12444, %f12445, %f12446, %f12447, %f12448, %f12449}, {%r2, %r2, %r2, %r2, %r2, %r2, %r2, %r2}, {%r2, %r2, %r2, %r2, %r2, %r2, %r2, %r2}, {%f12434, %f12435, %f12436, %f12437, %f12438, %f12439, %f12440, %f12441};
	bar.warp.sync 	-1;
	wmma.mma.sync.aligned.row.col.m16n16k16.f32.f32 {%f12450, %f12451, %f12452, %f12453, %f12454, %f12455, %f12456, %f12457}, {%r2, %r2, %r2, %r2, %r2, %r2, %r2, %r2}, {%r2, %r2, %r2, %r2, %r2, %r2, %r2, %r2}, {%f12442, %f12443, %f12444, %f12445, %f12446, %f12447, %f12448, %f12449};
	bar.warp.sync 	-1;
	wmma.mma.sync.aligned.row.col.m16n16k16.f32.f32 {%f12458, %f12459, %f12460, %f12461, %f12462, %f12463, %f12464, %f12465}, {%r2, %r2, %r2, %r2, %r2, %r2, %r2, %r2}, {%r2, %r2, %r2, %r2, %r2, %r2, %r2, %r2}, {%f12450, %f12451, %f12452, %f12453, %f12454, %f12455, %f12456, %f12457};
	bar.warp.sync 	-1;
	wmma.mma.sync.aligned.row.col.m16n16k16.f32.f32 {%f12466, %f12467, %f12468, %f12469, %f12470, %f12471, %f12472, %f12473}, {%r2, %r2, %r2, %r2, %r2, %r2, %r2, %r2}, {%r2, %r2, %r2, %r2, %r2, %r2, %r2, %r2}, {%f12458, %f12459, %f12460, %f12461, %f12462, %f12463, %f12464, %f12465};
	bar.warp.sync 	-1;
	wmma.mma.sync.aligned.row.col.m16n16k16.f32.f32 {%f12474, %f12475, %f12476, %f12477, %f12478, %f12479, %f12480, %f12481}, {%r2, %r2, %r2, %r2, %r2, %r2, %r2, %r2}, {%r2, %r2, %r2, %r2, %r2, %r2, %r2, %r2}, {%f12466, %f12467, %f12468, %f12469, %f12470, %f12471, %f12472, %f12473};
	bar.warp.sync 	-1;
	wmma.mma.sync.aligned.row.col.m16n16k16.f32.f32 {%f12482, %f12483, %f12484, %f12485, %f12486, %f12487, %f12488, %f12489}, {%r2, %r2, %r2, %r2, %r2, %r2, %r2, %r2}, {%r2, %r2, %r2, %r2, %r2, %r2, %r2, %r2}, {%f12474, %f12475, %f12476, %f12477, %f12478, %f12479, %f12480, %f12481};
	bar.warp.sync 	-1;
	wmma.mma.sync.aligned.row.col.m16n16k16.f32.f32 {%f12490, %f12491, %f12492, %f12493, %f12494, %f12495, %f12496, %f12497}, {%r2, %r2, %r2, %r2, %r2, %r2, %r2, %r2}, {%r2, %r2, %r2, %r2, %r2, %r2, %r2, %r2}, {%f12482, %f12483, %f12484, %f12485, %f12486, %f12487, %f12488, %f12489};
	bar.warp.sync 	-1;
	wmma.mma.sync.aligned.row.col.m16n16k16.f32.f32 {%f12498, %f12499, %f12500, %f12501, %f12502, %f12503, %f12504, %f12505}, {%r2, %r2, %r2, %r2, %r2, %r2, %r2, %r2}, {%r2, %r2, %r2, %r2, %r2, %r2, %r2, %r2}, {%f12490, %f12491, %f12492, %f12493, %f12494, %f12495, %f12496, %f12497};
	bar.warp.sync 	-1;
	wmma.mma.sync.aligned.row.col.m16n16k16.f32.f32 {%f12506, %f12507, %f12508, %f12509, %f12510, %f12511, %f12512, %f12513}, {%r2, %r2, %r2, %r2, %r2, %r2, %r2, %r2}, {%r2, %r2, %r2, %r2, %r2, %r2, %r2, %r2}, {%f12498, %f12499, %f12500, %f12501, %f12502, %f12503, %f12504, %f12505};
	bar.warp.sync 	-1;
	wmma.mma.sync.aligned.row.col.m16n16k16.f32.f32 {%f12514, %f12515, %f12516, %f12517, %f12518, %f12519, %f12520, %f12521}, {%r2, %r2, %r2, %r2, %r2, %r2, %r2, %r2}, {%r2, %r2, %r2, %r2, %r2, %r2, %r2, %r2}, {%f12506, %f12507, %f12508, %f12509, %f12510, %f12511, %f12512, %f12513};
	bar.warp.sync 	-1;
	wmma.mma.sync.aligned.row.col.m16n16k16.f32.f32 {%f12522, %f12523, %f12524, %f12525, %f12526, %f12527, %f12528, %f12529}, {%r2, %r2, %r2, %r2, %r2, %r2, %r2, %r2}, {%r2, %r2, %r2, %r2, %r2, %r2, %r2, %r2}, {%f12514, %f12515, %f12516, %f12517, %f12518, %f12519, %f12520, %f12521};
	bar.warp.sync 	-1;
	wmma.mma.sync.aligned.row.col.m16n16k16.f32.f32 {%f12530, %f12531, %f12532, %f12533, %f12534, %f12535, %f12536, %f12537}, {%r2, %r2, %r2, %r2, %r2, %r2, %r2, %r2}, {%r2, %r2, %r2, %r2, %r2, %r2, %r2, %r2}, {%f12522, %f12523, %f12524, %f12525, %f12526, %f12527, %f12528, %f12529};
	bar.warp.sync 	-1;
	wmma.mma.sync.aligned.row.col.m16n16k16.f32.f32 {%f12538, %f12539, %f12540, %f12541, %f12542, %f12543, %f12544, %f12545}, {%r2, %r2, %r2, %r2, %r2, %r2, %r2, %r2}, {%r2, %r2, %r2, %r2, %r2, %r2, %r2, %r2}, {%f12530, %f12531, %f12532, %f12533, %f12534, %f12535, %f12536, %f12537};
	bar.warp.sync 	-1;
	wmma.mma.sync.aligned.row.col.m16n16k16.f32.f32 {%f12546, %f12547, %f12548, %f12549, %f12550, %f12551, %f12552, %f12553}, {%r2, %r2, %r2, %r2, %r2, %r2, %r2, %r2}, {%r2, %r2, %r2, %r2, %r2, %r2, %r2, %r2}, {%f12538, %f12539, %f12540, %f12541, %f12542, %f12543, %f12544, %f12545};
	bar.warp.sync 	-1;
	wmma.mma.sync.aligned.row.col.m16n16k16.f32.f32 {%f12554, %f12555, %f12556, %f12557, %f12558, %f12559, %f12560, %f12561}, {%r2, %r2, %r2, %r2, %r2, %r2, %r2, %r2}, {%r2, %r2, %r2, %r2, %r2, %r2, %r2, %r2}, {%f12546, %f12547, %f12548, %f12549, %f12550, %f12551, %f12552, %f12553};
	bar.warp.sync 	-1;
	wmma.mma.sync.aligned.row.col.m16n16k16.f32.f32 {%f12562, %f12563, %f12564, %f12565, %f12566, %f12567, %f12568, %f12569}, {%r2, %r2, %r2, %r2, %r2, %r2, %r2, %r2}, {%r2, %r2, %r2, %r2, %r2, %r2, %r2, %r2}, {%f12554, %f12555, %f12556, %f12557, %f12558, %f12559, %f12560, %f12561};
	bar.warp.sync 	-1;
	wmma.mma.sync.aligned.row.col.m16n16k16.f32.f32 {%f12570, %f12571, %f12572, %f12573, %f12574, %f12575, %f12576, %f12577}, {%r2, %r2, %r2, %r2, %r2, %r2, %r2, %r2}, {%r2, %r2, %r2, %r2, %r2, %r2, %r2, %r2}, {%f12562, %f12563, %f12564, %f12565, %f12566, %f12567, %f12568, %f12569};
	bar.warp.sync 	-1;
	wmma.mma.sync.aligned.row.col.m16n16k16.f32.f32 {%f12578, %f12579, %f12580, %f12581, %f12582, %f12583, %f12584, %f12585}, {%r2, %r2, %r2, %r2, %r2, %r2, %r2, %r2}, {%r2, %r2, %r2, %r2, %r2, %r2, %r2, %r2}, {%f12570, %f12571, %f12572, %f12573, %f12574, %f12575, %f12576, %f12577};
	bar.warp.sync 	-1;
	wmma.mma.sync.aligned.row.col.m16n16k16.f32.f32 {%f12586, %f12587, %f12588, %f12589, %f12590, %f12591, %f12592, %f12593}, {%r2, %r2, %r2, %r2, %r2, %r2, %r2, %r2}, {%r2, %r2, %r2, %r2, %r2, %r2, %r2, %r2}, {%f12578, %f12579, %f12580, %f12581, %f12582, %f12583, %f12584, %f12585};
	bar.warp.sync 	-1;
	wmma.mma.sync.aligned.row.col.m16n16k16.f32.f32 {%f12594, %f12595, %f12596, %f12597, %f12598, %f12599, %f12600, %f12601}, {%r2, %r2, %r2, %r2, %r2, %r2, %r2, %r2}, {%r2, %r2, %r2, %r2, %r2, %r2, %r2, %r2}, {%f12586, %f12587, %f12588, %f12589, %f12590, %f12591, %f12592, %f12593};
	bar.warp.sync 	-1;
	wmma.mma.sync.aligned.row.col.m16n16k16.f32.f32 {%f12602, %f12603, %f12604, %f12605, %f12606, %f12607, %f12608, %f12609}, {%r2, %r2, %r2, %r2, %r2, %r2, %r2, %r2}, {%r2, %r2, %r2, %r2, %r2, %r2, %r2, %r2}, {%f12594, %f12595, %f12596, %f12597, %f12598, %f12599, %f12600, %f12601};
	bar.warp.sync 	-1;
	wmma.mma.sync.aligned.row.col.m16n16k16.f32.f32 {%f12610, %f12611, %f12612, %f12613, %f12614, %f12615, %f12616, %f12617}, {%r2, %r2, %r2, %r2, %r2, %r2, %r2, %r2}, {%r2, %r2, %r2, %r2, %r2, %r2, %r2, %r2}, {%f12602, %f12603, %f12604, %f12605, %f12606, %f12607, %f12608, %f12609};
	bar.warp.sync 	-1;
	wmma.mma.sync.aligned.row.col.m16n16k16.f32.f32 {%f12618, %f12619, %f12620, %f12621, %f12622, %f12623, %f12624, %f12625}, {%r2, %r2, %r2, %r2, %r2, %r2, %r2, %r2}, {%r2, %r2, %r2, %r2, %r2, %r2, %r2, %r2}, {%f12610, %f12611, %f12612, %f12613, %f12614, %f12615, %f12616, %f12617};
	bar.warp.sync 	-1;
	wmma.mma.sync.aligned.row.col.m16n16k16.f32.f32 {%f12626, %f12627, %f12628, %f12629, %f12630, %f12631, %f12632, %f12633}, {%r2, %r2, %r2, %r2, %r2, %r2, %r2, %r2}, {%r2, %r2, %r2, %r2, %r2, %r2, %r2, %r2}, {%f12618, %f12619, %f12620, %f12621, %f12622, %f12623, %f12624, %f12625};
	bar.warp.sync 	-1;
	wmma.mma.sync.aligned.row.col.m16n16k16.f32.f32 {%f12634, %f12635, %f12636, %f12637, %f12638, %f12639, %f12640, %f12641}, {%r2, %r2, %r2, %r2, %r2, %r2, %r2, %r2}, {%r2, %r2, %r2, %r2, %r2, %r2, %r2, %r2}, {%f12626, %f12627, %f12628, %f12629, %f12630, %f12631, %f12632, %f12633};
	bar.warp.sync 	-1;
	wmma.mma.sync.aligned.row.col.m16n16k16.f32.f32 {%f12642, %f12643, %f12644, %f12645, %f12646, %f12647, %f12648, %f12649}, {%r2, %r2, %r2, %r2, %r2, %r2, %r2, %r2}, {%r2, %r2, %r2, %r2, %r2, %r2, %r2, %r2}, {%f12634, %f12635, %f12636, %f12637, %f12638, %f12639, %f12640, %f12641};
	bar.warp.sync 	-1;
	wmma.mma.sync.aligned.row.col.m16n16k16.f32.f32 {%f12650, %f12651, %f12652, %f12653, %f12654, %f12655, %f12656, %f12657}, {%r2, %r2, %r2, %r2, %r2, %r2, %r2, %r2}, {%r2, %r2, %r2, %r2, %r2, %r2, %r2, %r2}, {%f12642, %f12643, %f12644, %f12645, %f12646, %f12647, %f12648, %f12649};
	bar.warp.sync 	-1;
	wmma.mma.sync.aligned.row.col.m16n16k16.f32.f32 {%f12658, %f12659, %f12660, %f12661, %f12662, %f12663, %f12664, %f12665}, {%r2, %r2, %r2, %r2, %r2, %r2, %r2, %r2}, {%r2, %r2, %r2, %r2, %r2, %r2, %r2, %r2}, {%f12650, %f12651, %f12652, %f12653, %f12654, %f12655, %f12656, %f12657};
	bar.warp.sync 	-1;
	wmma.mma.sync.aligned.row.col.m16n16k16.f32.f32 {%f12666, %f12667, %f12668, %f12669, %f12670, %f12671, %f12672, %f12673}, {%r2, %r2, %r2, %r2, %r2, %r2, %r2, %r2}, {%r2, %r2, %r2, %r2, %r2, %r2, %r2, %r2}, {%f12658, %f12659, %f12660, %f12661, %f12662, %f12663, %f12664, %f12665};
	bar.warp.sync 	-1;
	wmma.mma.sync.aligned.row.col.m16n16k16.f32.f32 {%f12674, %f12675, %f12676, %f12677, %f12678, %f12679, %f12680, %f12681}, {%r2, %r2, %r2, %r2, %r2, %r2, %r2, %r2}, {%r2, %r2, %r2, %r2, %r2, %r2, %r2, %r2}, {%f12666, %f12667, %f12668, %f12669, %f12670, %f12671, %f12672, %f12673};
	bar.warp.sync 	-1;
	wmma.mma.sync.aligned.row.col.m16n16k16.f32.f32 {%f12682, %f12683, %f12684, %f12685, %f12686, %f12687, %f12688, %f12689}, {%r2, %r2, %r2, %r2, %r2, %r2, %r2, %r2}, {%r2, %r2, %r2, %r2, %r2, %r2, %r2, %r2}, {%f12674, %f12675, %f12676, %f12677, %f12678, %f12679, %f12680, %f12681};
	bar.warp.sync 	-1;
	wmma.mma.sync.aligned.row.col.m16n16k16.f32.f32 {%f12690, %f12691, %f12692, %f12693, %f12694, %f12695, %f12696, %f12697}, {%r2, %r2, %r2, %r2, %r2, %r2, %r2, %r2}, {%r2, %r2, %r2, %r2, %r2, %r2, %r2, %r2}, {%f12682, %f12683, %f12684, %f12685, %f12686, %f12687, %f12688, %f12689};
	bar.warp.sync 	-1;
	wmma.mma.sync.aligned.row.col.m16n16k16.f32.f32 {%f12698, %f12699, %f12700, %f12701, %f12702, %f12703, %f12704, %f12705}, {%r2, %r2, %r2, %r2, %r2, %r2, %r2, %r2}, {%r2, %r2, %r2, %r2, %r2, %r2, %r2, %r2}, {%f12690, %f12691, %f12692, %f12693, %f12694, %f12695, %f12696, %f12697};
	bar.warp.sync 	-1;
	wmma.mma.sync.aligned.row.col.m16n16k16.f32.f32 {%f12706, %f12707, %f12708, %f12709, %f12710, %f12711, %f12712, %f12713}, {%r2, %r2, %r2, %r2, %r2, %r2, %r2, %r2}, {%r2, %r2, %r2, %r2, %r2, %r2, %r2, %r2}, {%f12698, %f12699, %f12700, %f12701, %f12702, %f12703, %f12704, %f12705};
	bar.warp.sync 	-1;
	wmma.mma.sync.aligned.row.col.m16n16k16.f32.f32 {%f12714, %f12715, %f12716, %f12717, %f12718, %f12719, %f12720, %f12721}, {%r2, %r2, %r2, %r2, %r2, %r2, %r2, %r2}, {%r2, %r2, %r2, %r2, %r2, %r2, %r2, %r2}, {%f12706, %f12707, %f12708, %f12709, %f12710, %f12711, %f12712, %f12713};
	bar.warp.sync 	-1;
	wmma.mma.sync.aligned.row.col.m16n16k16.f32.f32 {%f12722, %f12723, %f12724, %f12725, %f12726, %f12727, %f12728, %f12729}, {%r2, %r2, %r2, %r2, %r2, %r2, %r2, %r2}, {%r2, %r2, %r2, %r2, %r2, %r2, %r2, %r2}, {%f12714, %f12715, %f12716, %f12717, %f12718, %f12719, %f12720, %f12721};
	bar.warp.sync 	-1;
	wmma.mma.sync.aligned.row.col.m16n16k16.f32.f32 {%f12730, %f12731, %f12732, %f12733, %f12734, %f12735, %f12736, %f12737}, {%r2, %r2, %r2, %r2, %r2, %r2, %r2, %r2}, {%r2, %r2, %r2, %r2, %r2, %r2, %r2, %r2}, {%f12722, %f12723, %f12724, %f12725, %f12726, %f12727, %f12728, %f12729};
	bar.warp.sync 	-1;
	wmma.mma.sync.aligned.row.col.m16n16k16.f32.f32 {%f12738, %f12739, %f12740, %f12741, %f12742, %f12743, %f12744, %f12745}, {%r2, %r2, %r2, %r2, %r2, %r2, %r2, %r2}, {%r2, %r2, %r2, %r2, %r2, %r2, %r2, %r2}, {%f12730, %f12731, %f12732, %f12733, %f12734, %f12735, %f12736, %f12737};
	bar.warp.sync 	-1;
	wmma.mma.sync.aligned.row.col.m16n16k16.f32.f32 {%f12746, %f12747, %f12748, %f12749, %f12750, %f12751, %f12752, %f12753}, {%r2, %r2, %r2, %r2, %r2, %r2, %r2, %r2}, {%r2, %r2, %r2, %r2, %r2, %r2, %r2, %r2}, {%f12738, %f12739, %f12740, %f12741, %f12742, %f12743, %f12744, %f12745};
	bar.warp.sync 	-1;
	wmma.mma.sync.aligned.row.col.m16n16k16.f32.f32 {%f12754, %f12755, %f12756, %f12757, %f12758, %f12759, %f12760, %f12761}, {%r2, %r2, %r2, %r2, %r2, %r2, %r2, %r2}, {%r2, %r2, %r2, %r2, %r2, %r2, %r2, %r2}, {%f12746, %f12747, %f12748, %f12749, %f12750, %f12751, %f12752, %f12753};
	bar.warp.sync 	-1;
	wmma.mma.sync.aligned.row.col.m16n16k16.f32.f32 {%f12762, %f12763, %f12764, %f12765, %f12766, %f12767, %f12768, %f12769}, {%r2, %r2, %r2, %r2, %r2, %r2, %r2, %r2}, {%r2, %r2, %r2, %r2, %r2, %r2, %r2, %r2}, {%f12754, %f12755, %f12756, %f12757, %f12758, %f12759, %f12760, %f12761};
	bar.warp.sync 	-1;
	wmma.mma.sync.aligned.row.col.m16n16k16.f32.f32 {%f12770, %f12771, %f12772, %f12773, %f12774, %f12775, %f12776, %f12777}, {%r2, %r2, %r2, %r2, %r2, %r2, %r2, %r2}, {%r2, %r2, %r2, %r2, %r2, %r2, %r2, %r2}, {%f12762, %f12763, %f12764, %f12765, %f12766, %f12767, %f12768, %f12769};
	bar.warp.sync 	-1;
	wmma.mma.sync.aligned.row.col.m16n16k16.f32.f32 {%f12778, %f12779, %f12780, %f12781, %f12782, %f12783, %f12784, %f12785}, {%r2, %r2, %r2, %r2, %r2, %r2, %r2, %r2}, {%r2, %r2, %r2, %r2, %r2, %r2, %r2, %r2}, {%f12770, %f12771, %f12772, %f12773, %f12774, %f12775, %f12776, %f12777};
	bar.warp.sync 	-1;
	wmma.mma.sync.aligned.row.col.m16n16k16.f32.f32 {%f12786, %f12787, %f12788, %f12789, %f12790, %f12791, %f12792, %f12793}, {%r2, %r2, %r2, %r2, %r2, %r2, %r2, %r2}, {%r2, %r2, %r2, %r2, %r2, %r2, %r2, %r2}, {%f12778, %f12779, %f12780, %f12781, %f12782, %f12783, %f12784, %f12785};
	bar.warp.sync 	-1;
	wmma.mma.sync.aligned.row.col.m16n16k16.f32.f32 {%f12794, %f12795, %f12796, %f12797, %f12798, %f12799, %f12800, %f12801}, {%r2, %r2, %r2, %r2, %r2, %r2, %r2, %r2}, {%r2, %r2, %r2, %r2, %r2, %r2, %r2, %r2}, {%f12786, %f12787, %f12788, %f12789, %f12790, %f12791, %f12792, %f12793};
	bar.warp.sync 	-1;
	wmma.mma.sync.aligned.row.col.m16n16k16.f32.f32 {%f12802, %f12803, %f12804, %f12805, %f12806, %f12807, %f12808, %f12809}, {%r2, %r2, %r2, %r2, %r2, %r2, %r2, %r2}, {%r2, %r2, %r2, %r2, %r2, %r2, %r2, %r2}, {%f12794, %f12795, %f12796, %f12797, %f12798, %f12799, %f12800, %f12801};
	bar.warp.sync 	-1;
	wmma.mma.sync.aligned.row.col.m16n16k16.f32.f32 {%f12810, %f12811, %f12812, %f12813, %f12814, %f12815, %f12816, %f12817}, {%r2, %r2, %r2, %r2, %r2, %r2, %r2, %r2}, {%r2, %r2, %r2, %r2, %r2, %r2, %r2, %r2}, {%f12802, %f12803, %f12804, %f12805, %f12806, %f12807, %f12808, %f12809};
	bar.warp.sync 	-1;
	wmma.mma.sync.aligned.row.col.m16n16k16.f32.f32 {%f12818, %f12819, %f12820, %f12821, %f12822, %f12823, %f12824, %f12825}, {%r2, %r2, %r2, %r2, %r2, %r2, %r2, %r2}, {%r2, %r2, %r2, %r2, %r2, %r2, %r2, %r2}, {%f12810, %f12811, %f12812, %f12813, %f12814, %f12815, %f12816, %f12817};
	bar.warp.sync 	-1;
	wmma.mma.sync.aligned.row.col.m16n16k16.f32.f32 {%f12826, %f12827, %f12828, %f12829, %f12830, %f12831, %f12832, %f12833}, {%r2, %r2, %r2, %r2, %r2, %r2, %r2, %r2}, {%r2, %r2, %r2, %r2, %r2, %r2, %r2, %r2}, {%f12818, %f12819, %f12820, %f12821, %f12822, %f12823, %f12824, %f12825};
	bar.warp.sync 	-1;
	wmma.mma.sync.aligned.row.col.m16n16k16.f32.f32 {%f12834, %f12835, %f12836, %f12837, %f12838, %f12839, %f12840, %f12841}, {%r2, %r2, %r2, %r2, %r2, %r2, %r2, %r2}, {%r2, %r2, %r2, %r2, %r2, %r2, %r2, %r2}, {%f12826, %f12827, %f12828, %f12829, %f12830, %f12831, %f12832, %f12833};
	bar.warp.sync 	-1;
	wmma.mma.sync.aligned.row.col.m16n16k16.f32.f32 {%f12842, %f12843, %f12844, %f12845, %f12846, %f12847, %f12848, %f12849}, {%r2, %r2, %r2, %r2, %r2, %r2, %r2, %r2}, {%r2, %r2, %r2, %r2, %r2, %r2, %r2, %r2}, {%f12834, %f12835, %f12836, %f12837, %f12838, %f12839, %f12840, %f12841};
	bar.warp.sync 	-1;
	wmma.mma.sync.aligned.row.col.m16n16k16.f32.f32 {%f12850, %f12851, %f12852, %f12853, %f12854, %f12855, %f12856, %f12857}, {%r2, %r2, %r2, %r2, %r2, %r2, %r2, %r2}, {%r2, %r2, %r2, %r2, %r2, %r2, %r2, %r2}, {%f12842, %f12843, %f12844, %f12845, %f12846, %f12847, %f12848, %f12849};
	bar.warp.sync 	-1;
	wmma.mma.sync.aligned.row.col.m16n16k16.f32.f32 {%f12858, %f12859, %f12860, %f12861, %f12862, %f12863, %f12864, %f12865}, {%r2, %r2, %r2, %r2, %r2, %r2, %r2, %r2}, {%r2, %r2, %r2, %r2, %r2, %r2, %r2, %r2}, {%f12850, %f12851, %f12852, %f12853, %f12854, %f12855, %f12856, %f12857};
	bar.warp.sync 	-1;
	wmma.mma.sync.aligned.row.col.m16n16k16.f32.f32 {%f12866, %f12867, %f12868, %f12869, %f12870, %f12871, %f12872, %f12873}, {%r2, %r2, %r2, %r2, %r2, %r2, %r2, %r2}, {%r2, %r2, %r2, %r2, %r2, %r2, %r2, %r2}, {%f12858, %f12859, %f12860, %f12861, %f12862, %f12863, %f12864, %f12865};
	bar.warp.sync 	-1;
	wmma.mma.sync.aligned.row.col.m16n16k16.f32.f32 {%f12874, %f12875, %f12876, %f12877, %f12878, %f12879, %f12880, %f12881}, {%r2, %r2, %r2, %r2, %r2, %r2, %r2, %r2}, {%r2, %r2, %r2, %r2, %r2, %r2, %r2, %r2}, {%f12866, %f12867, %f12868, %f12869, %f12870, %f12871, %f12872, %f12873};
	bar.warp.sync 	-1;
	wmma.mma.sync.aligned.row.col.m16n16k16.f32.f32 {%f12882, %f12883, %f12884, %f12885, %f12886, %f12887, %f12888, %f12889}, {%r2, %r2, %r2, %r2, %r2, %r2, %r2, %r2}, {%r2, %r2, %r2, %r2, %r2, %r2, %r2, %r2}, {%f12874, %f12875, %f12876, %f12877, %f12878, %f12879, %f12880, %f12881};
	bar.warp.sync 	-1;
	wmma.mma.sync.aligned.row.col.m16n16k16.f32.f32 {%f12890, %f12891, %f12892, %f12893, %f12894, %f12895, %f12896, %f12897}, {%r2, %r2, %r2, %r2, %r2, %r2, %r2, %r2}, {%r2, %r2, %r2, %r2, %r2, %r2, %r2, %r2}, {%f12882, %f12883, %f12884, %f12885, %f12886, %f12887, %f12888, %f12889};
	bar.warp.sync 	-1;
	wmma.mma.sync.aligned.row.col.m16n16k16.f32.f32 {%f12898, %f12899, %f12900, %f12901, %f12902, %f12903, %f12904, %f12905}, {%r2, %r2, %r2, %r2, %r2, %r2, %r2, %r2}, {%r2, %r2, %r2, %r2, %r2, %r2, %r2, %r2}, {%f12890, %f12891, %f12892, %f12893, %f12894, %f12895, %f12896, %f12897};
	bar.warp.sync 	-1;
	wmma.mma.sync.aligned.row.col.m16n16k16.f32.f32 {%f12906, %f12907, %f12908, %f12909, %f12910, %f12911, %f12912, %f12913}, {%r2, %r2, %r2, %r2, %r2, %r2, %r2, %r2}, {%r2, %r2, %r2, %r2, %r2, %r2, %r2, %r2}, {%f12898, %f12899, %f12900, %f12901, %f12902, %f12903, %f12904, %f12905};
	bar.warp.sync 	-1;
	wmma.mma.sync.aligned.row.col.m16n16k16.f32.f32 {%f12914, %f12915, %f12916, %f12917, %f12918, %f12919, %f12920, %f12921}, {%r2, %r2, %r2, %r2, %r2, %r2, %r2, %r2}, {%r2, %r2, %r2, %r2, %r2, %r2, %r2, %r2}, {%f12906, %f12907, %f12908, %f12909, %f12910, %f12911, %f12912, %f12913};
	bar.warp.sync 	-1;
	wmma.mma.sync.aligned.row.col.m16n16k16.f32.f32 {%f12922, %f12923, %f12924, %f12925, %f12926, %f12927, %f12928, %f12929}, {%r2, %r2, %r2, %r2, %r2, %r2, %r2, %r2}, {%r2, %r2, %r2, %r2, %r2, %r2, %r2, %r2}, {%f12914, %f12915, %f12916, %f12917, %f12918, %f12919, %f12920, %f12921};
	bar.warp.sync 	-1;
	wmma.mma.sync.aligned.row.col.m16n16k16.f32.f32 {%f12930, %f12931, %f12932, %f12933, %f12934, %f12935, %f12936, %f12937}, {%r2, %r2, %r2, %r2, %r2, %r2, %r2, %r2}, {%r2, %r2, %r2, %r2, %r2, %r2, %r2, %r2}, {%f12922, %f12923, %f12924, %f12925, %f12926, %f12927, %f12928, %f12929};
	bar.warp.sync 	-1;
	wmma.mma.sync.aligned.row.col.m16n16k16.f32.f32 {%f12938, %f12939, %f12940, %f12941, %f12942, %f12943, %f12944, %f12945}, {%r2, %r2, %r2, %r2, %r2, %r2, %r2, %r2}, {%r2, %r2, %r2, %r2, %r2, %r2, %r2, %r2}, {%f12930, %f12931, %f12932, %f12933, %f12934, %f12935, %f12936, %f12937};
	bar.warp.sync 	-1;
	wmma.mma.sync.aligned.row.col.m16n16k16.f32.f32 {%f12946, %f12947, %f12948, %f12949, %f12950, %f12951, %f12952, %f12953}, {%r2, %r2, %r2, %r2, %r2, %r2, %r2, %r2}, {%r2, %r2, %r2, %r2, %r2, %r2, %r2, %r2}, {%f12938, %f12939, %f12940, %f12941, %f12942, %f12943, %f12944, %f12945};
	bar.warp.sync 	-1;
	wmma.mma.sync.aligned.row.col.m16n16k16.f32.f32 {%f12954, %f12955, %f12956, %f12957, %f12958, %f12959, %f12960, %f12961}, {%r2, %r2, %r2, %r2, %r2, %r2, %r2, %r2}, {%r2, %r2, %r2, %r2, %r2, %r2, %r2, %r2}, {%f12946, %f12947, %f12948, %f12949, %f12950, %f12951, %f12952, %f12953};
	bar.warp.sync 	-1;
	wmma.mma.sync.aligned.row.col.m16n16k16.f32.f32 {%f12962, %f12963, %f12964, %f12965, %f12966, %f12967, %f12968, %f12969}, {%r2, %r2, %r2, %r2, %r2, %r2, %r2, %r2}, {%r2, %r2, %r2, %r2, %r2, %r2, %r2, %r2}, {%f12954, %f12955, %f12956, %f12957, %f12958, %f12959, %f12960, %f12961};
	bar.warp.sync 	-1;
	wmma.mma.sync.aligned.row.col.m16n16k16.f32.f32 {%f12970, %f12971, %f12972, %f12973, %f12974, %f12975, %f12976, %f12977}, {%r2, %r2, %r2, %r2, %r2, %r2, %r2, %r2}, {%r2, %r2, %r2, %r2, %r2, %r2, %r2, %r2}, {%f12962, %f12963, %f12964, %f12965, %f12966, %f12967, %f12968, %f12969};
	bar.warp.sync 	-1;
	wmma.mma.sync.aligned.row.col.m16n16k16.f32.f32 {%f12978, %f12979, %f12980, %f12981, %f12982, %f12983, %f12984, %f12985}, {%r2, %r2, %r2, %r2, %r2, %r2, %r2, %r2}, {%r2, %r2, %r2, %r2, %r2, %r2, %r2, %r2}, {%f12970, %f12971, %f12972, %f12973, %f12974, %f12975, %f12976, %f12977};
	bar.warp.sync 	-1;
	wmma.mma.sync.aligned.row.col.m16n16k16.f32.f32 {%f12986, %f12987, %f12988, %f12989, %f12990, %f12991, %f12992, %f12993}, {%r2, %r2, %r2, %r2, %r2, %r2, %r2, %r2}, {%r2, %r2, %r2, %r2, %r2, %r2, %r2, %r2}, {%f12978, %f12979, %f12980, %f12981, %f12982, %f12983, %f12984, %f12985};
	bar.warp.sync 	-1;
	wmma.mma.sync.aligned.row.col.m16n16k16.f32.f32 {%f12994, %f12995, %f12996, %f12997, %f12998, %f12999, %f13000, %f13001}, {%r2, %r2, %r2, %r2, %r2, %r2, %r2, %r2}, {%r2, %r2, %r2, %r2, %r2, %r2, %r2, %r2}, {%f12986, %f12987, %f12988, %f12989, %f12990, %f12991, %f12992, %f12993};
	bar.warp.sync 	-1;
	wmma.mma.sync.aligned.row.col.m16n16k16.f32.f32 {%f13002, %f13003, %f13004, %f13005, %f13006, %f13007, %f13008, %f13009}, {%r2, %r2, %r2, %r2, %r2, %r2, %r2, %r2}, {%r2, %r2, %r2, %r2, %r2, %r2, %r2, %r2}, {%f12994, %f12995, %f12996, %f12997, %f12998, %f12999, %f13000, %f13001};
	bar.warp.sync 	-1;
	wmma.mma.sync.aligned.row.col.m16n16k16.f32.f32 {%f13010, %f13011, %f13012, %f13013, %f13014, %f13015, %f13016, %f13017}, {%r2, %r2, %r2, %r2, %r2, %r2, %r2, %r2}, {%r2, %r2, %r2, %r2, %r2, %r2, %r2, %r2}, {%f13002, %f13003, %f13004, %f13005, %f13006, %f13007, %f13008, %f13009};
	bar.warp.sync 	-1;
	wmma.mma.sync.aligned.row.col.m16n16k16.f32.f32 {%f13018, %f13019, %f13020, %f13021, %f13022, %f13023, %f13024, %f13025}, {%r2, %r2, %r2, %r2, %r2, %r2, %r2, %r2}, {%r2, %r2, %r2, %r2, %r2, %r2, %r2, %r2}, {%f13010, %f13011, %f13012, %f13013, %f13014, %f13015, %f13016, %f13017};
	bar.warp.sync 	-1;
	wmma.mma.sync.aligned.row.col.m16n16k16.f32.f32 {%f13026, %f13027, %f13028, %f13029, %f13030, %f13031, %f13032, %f13033}, {%r2, %r2, %r2, %r2, %r2, %r2, %r2, %r2}, {%r2, %r2, %r2, %r2, %r2, %r2, %r2, %r2}, {%f13018, %f13019, %f13020, %f13021, %f13022, %f13023, %f13024, %f13025};
	bar.warp.sync 	-1;
	wmma.mma.sync.aligned.row.col.m16n16k16.f32.f32 {%f13034, %f13035, %f13036, %f13037, %f13038, %f13039, %f13040, %f13041}, {%r2, %r2, %r2, %r2, %r2, %r2, %r2, %r2}, {%r2, %r2, %r2, %r2, %r2, %r2, %r2, %r2}, {%f13026, %f13027, %f13028, %f13029, %f13030, %f13031, %f13032, %f13033};
	bar.warp.sync 	-1;
	wmma.mma.sync.aligned.row.col.m16n16k16.f32.f32 {%f13042, %f13043, %f13044, %f13045, %f13046, %f13047, %f13048, %f13049}, {%r2, %r2, %r2, %r2, %r2, %r2, %r2, %r2}, {%r2, %r2, %r2, %r2, %r2, %r2, %r2, %r2}, {%f13034, %f13035, %f13036, %f13037, %f13038, %f13039, %f13040, %f13041};
	bar.warp.sync 	-1;
	wmma.mma.sync.aligned.row.col.m16n16k16.f32.f32 {%f13050, %f13051, %f13052, %f13053, %f13054, %f13055, %f13056, %f13057}, {%r2, %r2, %r2, %r2, %r2, %r2, %r2, %r2}, {%r2, %r2, %r2, %r2, %r2, %r2, %r2, %r2}, {%f13042, %f13043, %f13044, %f13045, %f13046, %f13047, %f13048, %f13049};
	bar.warp.sync 	-1;
	wmma.mma.sync.aligned.row.col.m16n16k16.f32.f32 {%f13058, %f13059, %f13060, %f13061, %f13062, %f13063, %f13064, %f13065}, {%r2, %r2, %r2, %r2, %r2, %r2, %r2, %r2}, {%r2, %r2, %r2, %r2, %r2, %r2, %r2, %r2}, {%f13050, %f13051, %f13052, %f13053, %f13054, %f13055, %f13056, %f13057};
	bar.warp.sync 	-1;
	wmma.mma.sync.aligned.row.col.m16n16k16.f32.f32 {%f13066, %f13067, %f13068, %f13069, %f13070, %f13071, %f13072, %f13073}, {%r2, %r2, %r2, %r2, %r2, %r2, %r2, %r2}, {%r2, %r2, %r2, %r2, %r2, %r2, %r2, %r2}, {%f13058, %f13059, %f13060, %f13061, %f13062, %f13063, %f13064, %f13065};
	bar.warp.sync 	-1;
	wmma.mma.sync.aligned.row.col.m16n16k16.f32.f32 {%f13074, %f13075, %f13076, %f13077, %f13078, %f13079, %f13080, %f13081}, {%r2, %r2, %r2, %r2, %r2, %r2, %r2, %r2}, {%r2, %r2, %r2, %r2, %r2, %r2, %r2, %r2}, {%f13066, %f13067, %f13068, %f13069, %f13070, %f13071, %f13072, %f13073};
	bar.warp.sync 	-1;
	wmma.mma.sync.aligned.row.col.m16n16k16.f32.f32 {%f13082, %f13083, %f13084, %f13085, %f13086, %f13087, %f13088, %f13089}, {%r2, %r2, %r2, %r2, %r2, %r2, %r2, %r2}, {%r2, %r2, %r2, %r2, %r2, %r2, %r2, %r2}, {%f13074, %f13075, %f13076, %f13077, %f13078, %f13079, %f13080, %f13081};
	bar.warp.sync 	-1;
	wmma.mma.sync.aligned.row.col.m16n16k16.f32.f32 {%f13090, %f13091, %f13092, %f13093, %f13094, %f13095, %f13096, %f13097}, {%r2, %r2, %r2, %r2, %r2, %r2, %r2, %r2}, {%r2, %r2, %r2, %r2, %r2, %r2, %r2, %r2}, {%f13082, %f13083, %f13084, %f13085, %f13086, %f13087, %f13088, %f13089};
	bar.warp.sync 	-1;
	wmma.mma.sync.aligned.row.col.m16n16k16.f32.f32 {%f13098, %f13099, %f13100, %f13101, %f13102, %f13103, %f13104, %f13105}, {%r2, %r2, %r2, %r2, %r2, %r2, %r2, %r2}, {%r2, %r2, %r2, %r2, %r2, %r2, %r2, %r2}, {%f13090, %f13091, %f13092, %f13093, %f13094, %f13095, %f13096, %f13097};
	bar.warp.sync 	-1;
	wmma.mma.sync.aligned.row.col.m16n16k16.f32.f32 {%f13106, %f13107, %f13108, %f13109, %f13110, %f13111, %f13112, %f13113}, {%r2, %r2, %r2, %r2, %r2, %r2, %r2, %r2}, {%r2, %r2, %r2, %r2, %r2, %r2, %r2, %r2}, {%f13098, %f13099, %f13100, %f13101, %f13102, %f13103, %f13104, %f13105};
	bar.warp.sync 	-1;
	wmma.mma.sync.aligned.row.col.m16n16k16.f32.f32 {%f13114, %f13115, %f13116, %f13117, %f13118, %f13119, %f13120, %f13121}, {%r2, %r2, %r2, %r2, %r2, %r2, %r2, %r2}, {%r2, %r2, %r2, %r2, %r2, %r2, %r2, %r2}, {%f13106, %f13107, %f13108, %f13109, %f13110, %f13111, %f13112, %f13113};
	bar.warp.sync 	-1;
	wmma.mma.sync.aligned.row.col.m16n16k16.f32.f32 {%f13122, %f13123, %f13124, %f13125, %f13126, %f13127, %f13128, %f13129}, {%r2, %r2, %r2, %r2, %r2, %r2, %r2, %r2}, {%r2, %r2, %r2, %r2, %r2, %r2, %r2, %r2}, {%f13114, %f13115, %f13116, %f13117, %f13118, %f13119, %f13120, %f13121};
	bar.warp.sync 	-1;
	wmma.mma.sync.aligned.row.col.m16n16k16.f32.f32 {%f13130, %f13131, %f13132, %f13133, %f13134, %f13135, %f13136, %f13137}, {%r2, %r2, %r2, %r2, %r2, %r2, %r2, %r2}, {%r2, %r2, %r2, %r2, %r2, %r2, %r2, %r2}, {%f13122, %f13123, %f13124, %f13125, %f13126, %f13127, %f13128, %f13129};
	bar.warp.sync 	-1;
	wmma.mma.sync.aligned.row.col.m16n16k16.f32.f32 {%f13138, %f13139, %f13140, %f13141, %f13142, %f13143, %f13144, %f13145}, {%r2, %r2, %r2, %r2, %r2, %r2, %r2, %r2}, {%r2, %r2, %r2, %r2, %r2, %r2, %r2, %r2}, {%f13130, %f13131, %f13132, %f13133, %f13134, %f13135, %f13136, %f13137};
	bar.warp.sync 	-1;
	wmma.mma.sync.aligned.row.col.m16n16k16.f32.f32 {%f13146, %f13147, %f13148, %f13149, %f13150, %f13151, %f13152, %f13153}, {%r2, %r2, %r2, %r2, %r2, %r2, %r2, %r2}, {%r2, %r2, %r2, %r2, %r2, %r2, %r2, %r2}, {%f13138, %f13139, %f13140, %f13141, %f13142, %f13143, %f13144, %f13145};
	bar.warp.sync 	-1;
	wmma.mma.sync.aligned.row.col.m16n16k16.f32.f32 {%f13154, %f13155, %f13156, %f13157, %f13158, %f13159, %f13160, %f13161}, {%r2, %r2, %r2, %r2, %r2, %r2, %r2, %r2}, {%r2, %r2, %r2, %r2, %r2, %r2, %r2, %r2}, {%f13146, %f13147, %f13148, %f13149, %f13150, %f13151, %f13152, %f13153};
	bar.warp.sync 	-1;
	wmma.mma.sync.aligned.row.col.m16n16k16.f32.f32 {%f13162, %f13163, %f13164, %f13165, %f13166, %f13167, %f13168, %f13169}, {%r2, %r2, %r2, %r2, %r2, %r2, %r2, %r2}, {%r2, %r2, %r2, %r2, %r2, %r2, %r2, %r2}, {%f13154, %f13155, %f13156, %f13157, %f13158, %f13159, %f13160, %f13161};
	bar.warp.sync 	-1;
	wmma.mma.sync.aligned.row.col.m16n16k16.f32.f32 {%f13170, %f13171, %f13172, %f13173, %f13174, %f13175, %f13176, %f13177}, {%r2, %r2, %r2, %r2, %r2, %r2, %r2, %r2}, {%r2, %r2, %r2, %r2, %r2, %r2, %r2, %r2}, {%f13162, %f13163, %f13164, %f13165, %f13166, %f13167, %f13168, %f13169};
	bar.warp.sync 	-1;
	wmma.mma.sync.aligned.row.col.m16n16k16.f32.f32 {%f13178, %f13179, %f13180, %f13181, %f13182, %f13183, %f13184, %f13185}, {%r2, %r2, %r2, %r2, %r2, %r2, %r2, %r2}, {%r2, %r2, %r2, %r2, %r2, %r2, %r2, %r2}, {%f13170, %f13171, %f13172, %f13173, %f13174, %f13175, %f13176, %f13177};
	bar.warp.sync 	-1;
	wmma.mma.sync.aligned.row.col.m16n16k16.f32.f32 {%f13186, %f13187, %f13188, %f13189, %f13190, %f13191, %f13192, %f13193}, {%r2, %r2, %r2, %r2, %r2, %r2, %r2, %r2}, {%r2, %r2, %r2, %r2, %r2, %r2, %r2, %r2}, {%f13178, %f13179, %f13180, %f13181, %f13182, %f13183, %f13184, %f13185};
	bar.warp.sync 	-1;
	wmma.mma.sync.aligned.row.col.m16n16k16.f32.f32 {%f13194, %f13195, %f13196, %f13197, %f13198, %f13199, %f13200, %f13201}, {%r2, %r2, %r2, %r2, %r2, %r2, %r2, %r2}, {%r2, %r2, %r2, %r2, %r2, %r2, %r2, %r2}, {%f13186, %f13187, %f13188, %f13189, %f13190, %f13191, %f13192, %f13193};
	bar.warp.sync 	-1;
	wmma.mma.sync.aligned.row.col.m16n16k16.f32.f32 {%f13202, %f13203, %f13204, %f13205, %f13206, %f13207, %f13208, %f13209}, {%r2, %r2, %r2, %r2, %r2, %r2, %r2, %r2}, {%r2, %r2, %r2, %r2, %r2, %r2, %r2, %r2}, {%f13194, %f13195, %f13196, %f13197, %f13198, %f13199, %f13200, %f13201};
	bar.warp.sync 	-1;
	wmma.mma.sync.aligned.row.col.m16n16k16.f32.f32 {%f13210, %f13211, %f13212, %f13213, %f13214, %f13215, %f13216, %f13217}, {%r2, %r2, %r2, %r2, %r2, %r2, %r2, %r2}, {%r2, %r2, %r2, %r2, %r2, %r2, %r2, %r2}, {%f13202, %f13203, %f13204, %f13205, %f13206, %f13207, %f13208, %f13209};
	bar.warp.sync 	-1;
	wmma.mma.sync.aligned.row.col.m16n16k16.f32.f32 {%f13218, %f13219, %f13220, %f13221, %f13222, %f13223, %f13224, %f13225}, {%r2, %r2, %r2, %r2, %r2, %r2, %r2, %r2}, {%r2, %r2, %r2, %r2, %r2, %r2, %r2, %r2}, {%f13210, %f13211, %f13212, %f13213, %f13214, %f13215, %f13216, %f13217};
	bar.warp.sync 	-1;
	wmma.mma.sync.aligned.row.col.m16n16k16.f32.f32 {%f13226, %f13227, %f13228, %f13229, %f13230, %f13231, %f13232, %f13233}, {%r2, %r2, %r2, %r2, %r2, %r2, %r2, %r2}, {%r2, %r2, %r2, %r2, %r2, %r2, %r2, %r2}, {%f13218, %f13219, %f13220, %f13221, %f13222, %f13223, %f13224, %f13225};
	bar.warp.sync 	-1;
	wmma.mma.sync.aligned.row.col.m16n16k16.f32.f32 {%f13234, %f13235, %f13236, %f13237, %f13238, %f13239, %f13240, %f13241}, {%r2, %r2, %r2, %r2, %r2, %r2, %r2, %r2}, {%r2, %r2, %r2, %r2, %r2, %r2, %r2, %r2}, {%f13226, %f13227, %f13228, %f13229, %f13230, %f13231, %f13232, %f13233};
	bar.warp.sync 	-1;
	wmma.mma.sync.aligned.row.col.m16n16k16.f32.f32 {%f13242, %f13243, %f13244, %f13245, %f13246, %f13247, %f13248, %f13249}, {%r2, %r2, %r2, %r2, %r2, %r2, %r2, %r2}, {%r2, %r2, %r2, %r2, %r2, %r2, %r2, %r2}, {%f13234, %f13235, %f13236, %f13237, %f13238, %f13239, %f13240, %f13241};
	bar.warp.sync 	-1;
	wmma.mma.sync.aligned.row.col.m16n16k16.f32.f32 {%f13250, %f13251, %f13252, %f13253, %f13254, %f13255, %f13256, %f13257}, {%r2, %r2, %r2, %r2, %r2, %r2, %r2, %r2}, {%r2, %r2, %r2, %r2, %r2, %r2, %r2, %r2}, {%f13242, %f13243, %f13244, %f13245, %f13246, %f13247, %f13248, %f13249};
	bar.warp.sync 	-1;
	wmma.mma.sync.aligned.row.col.m16n16k16.f32.f32 {%f13258, %f13259, %f13260, %f13261, %f13262, %f13263, %f13264, %f13265}, {%r2, %r2, %r2, %r2, %r2, %r2, %r2, %r2}, {%r2, %r2, %r2, %r2, %r2, %r2, %r2, %r2}, {%f13250, %f13251, %f13252, %f13253, %f13254, %f13255, %f13256, %f13257};
	bar.warp.sync 	-1;
	wmma.mma.sync.aligned.row.col.m16n16k16.f32.f32 {%f13266, %f13267, %f13268, %f13269, %f13270, %f13271, %f13272, %f13273}, {%r2, %r2, %r2, %r2, %r2, %r2, %r2, %r2}, {%r2, %r2, %r2, %r2, %r2, %r2, %r2, %r2}, {%f13258, %f13259, %f13260, %f13261, %f13262, %f13263, %f13264, %f13265};
	bar.warp.sync 	-1;
	wmma.mma.sync.aligned.row.col.m16n16k16.f32.f32 {%f13274, %f13275, %f13276, %f13277, %f13278, %f13279, %f13280, %f13281}, {%r2, %r2, %r2, %r2, %r2, %r2, %r2, %r2}, {%r2, %r2, %r2, %r2, %r2, %r2, %r2, %r2}, {%f13266, %f13267, %f13268, %f13269, %f13270, %f13271, %f13272, %f13273};
	bar.warp.sync 	-1;
	wmma.mma.sync.aligned.row.col.m16n16k16.f32.f32 {%f13282, %f13283, %f13284, %f13285, %f13286, %f13287, %f13288, %f13289}, {%r2, %r2, %r2, %r2, %r2, %r2, %r2, %r2}, {%r2, %r2, %r2, %r2, %r2, %r2, %r2, %r2}, {%f13274, %f13275, %f13276, %f13277, %f13278, %f13279, %f13280, %f13281};
	bar.warp.sync 	-1;
	wmma.mma.sync.aligned.row.col.m16n16k16.f32.f32 {%f13290, %f13291, %f13292, %f13293, %f13294, %f13295, %f13296, %f13297}, {%r2, %r2, %r2, %r2, %r2, %r2, %r2, %r2}, {%r2, %r2, %r2, %r2, %r2, %r2, %r2, %r2}, {%f13282, %f13283, %f13284, %f13285, %f13286, %f13287, %f13288, %f13289};
	bar.warp.sync 	-1;
	wmma.mma.sync.aligned.row.col.m16n16k16.f32.f32 {%f13298, %f13299, %f13300, %f13301, %f13302, %f13303, %f13304, %f13305}, {%r2, %r2, %r2, %r2, %r2, %r2, %r2, %r2}, {%r2, %r2, %r2, %r2, %r2, %r2, %r2, %r2}, {%f13290, %f13291, %f13292, %f13293, %f13294, %f13295, %f13296, %f13297};
	bar.warp.sync 	-1;
	wmma.mma.sync.aligned.row.col.m16n16k16.f32.f32 {%f13306, %f13307, %f13308, %f13309, %f13310, %f13311, %f13312, %f13313}, {%r2, %r2, %r2, %r2, %r2, %r2, %r2, %r2}, {%r2, %r2, %r2, %r2, %r2, %r2, %r2, %r2}, {%f13298, %f13299, %f13300, %f13301, %f13302, %f13303, %f13304, %f13305};
	bar.warp.sync 	-1;
	wmma.mma.sync.aligned.row.col.m16n16k16.f32.f32 {%f13314, %f13315, %f13316, %f13317, %f13318, %f13319, %f13320, %f13321}, {%r2, %r2, %r2, %r2, %r2, %r2, %r2, %r2}, {%r2, %r2, %r2, %r2, %r2, %r2, %r2, %r2}, {%f13306, %f13307, %f13308, %f13309, %f13310, %f13311, %f13312, %f13313};
	bar.warp.sync 	-1;
	wmma.mma.sync.aligned.row.col.m16n16k16.f32.f32 {%f13322, %f13323, %f13324, %f13325, %f13326, %f13327, %f13328, %f13329}, {%r2, %r2, %r2, %r2, %r2, %r2, %r2, %r2}, {%r2, %r2, %r2, %r2, %r2, %r2, %r2, %r2}, {%f13314, %f13315, %f13316, %f13317, %f13318, %f13319, %f13320, %f13321};
	bar.warp.sync 	-1;
	wmma.mma.sync.aligned.row.col.m16n16k16.f32.f32 {%f13330, %f13331, %f13332, %f13333, %f13334, %f13335, %f13336, %f13337}, {%r2, %r2, %r2, %r2, %r2, %r2, %r2, %r2}, {%r2, %r2, %r2, %r2, %r2, %r2, %r2, %r2}, {%f13322, %f13323, %f13324, %f13325, %f13326, %f13327, %f13328, %f13329};
	bar.warp.sync 	-1;
	wmma.mma.sync.aligned.row.col.m16n16k16.f32.f32 {%f13338, %f13339, %f13340, %f13341, %f13342, %f13343, %f13344, %f13345}, {%r2, %r2, %r2, %r2, %r2, %r2, %r2, %r2}, {%r2, %r2, %r2, %r2, %r2, %r2, %r2, %r2}, {%f13330, %f13331, %f13332, %f13333, %f13334, %f13335, %f13336, %f13337};
	bar.warp.sync 	-1;
	wmma.mma.sync.aligned.row.col.m16n16k16.f32.f32 {%f13346, %f13347, %f13348, %f13349, %f13350, %f13351, %f13352, %f13353}, {%r2, %r2, %r2, %r2, %r2, %r2, %r2, %r2}, {%r2, %r2, %r2, %r2, %r2, %r2, %r2, %r2}, {%f13338, %f13339, %f13340, %f13341, %f13342, %f13343, %f13344, %f13345};
	bar.warp.sync 	-1;
	wmma.mma.sync.aligned.row.col.m16n16k16.f32.f32 {%f13354, %f13355, %f13356, %f13357, %f13358, %f13359, %f13360, %f13361}, {%r2, %r2, %r2, %r2, %r2, %r2, %r2, %r2}, {%r2, %r2, %r2, %r2, %r2, %r2, %r2, %r2}, {%f13346, %f13347, %f13348, %f13349, %f13350, %f13351, %f13352, %f13353};
	bar.warp.sync 	-1;
	wmma.mma.sync.aligned.row.col.m16n16k16.f32.f32 {%f13362, %f13363, %f13364, %f13365, %f13366, %f13367, %f13368, %f13369}, {%r2, %r2, %r2, %r2, %r2, %r2, %r2, %r2}, {%r2, %r2, %r2, %r2, %r2, %r2, %r2, %r2}, {%f13354, %f13355, %f13356, %f13357, %f13358, %f13359, %f13360, %f13361};
	bar.warp.sync 	-1;
	wmma.mma.sync.aligned.row.col.m16n16k16.f32.f32 {%f13370, %f13371, %f13372, %f13373, %f13374, %f13375, %f13376, %f13377}, {%r2, %r2, %r2, %r2, %r2, %r2, %r2, %r2}, {%r2, %r2, %r2, %r2, %r2, %r2, %r2, %r2}, {%f13362, %f13363, %f13364, %f13365, %f13366, %f13367, %f13368, %f13369};
	bar.warp.sync 	-1;
	wmma.mma.sync.aligned.row.col.m16n16k16.f32.f32 {%f13378, %f13379, %f13380, %f13381, %f13382, %f13383, %f13384, %f13385}, {%r2, %r2, %r2, %r2, %r2, %r2, %r2, %r2}, {%r2, %r2, %r2, %r2, %r2, %r2, %r2, %r2}, {%f13370, %f13371, %f13372, %f13373, %f13374, %f13375, %f13376, %f13377};
	bar.warp.sync 	-1;
	wmma.mma.sync.aligned.row.col.m16n16k16.f32.f32 {%f13386, %f13387, %f13388, %f13389, %f13390, %f13391, %f13392, %f13393}, {%r2, %r2, %r2, %r2, %r2, %r2, %r2, %r2}, {%r2, %r2, %r2, %r2, %r2, %r2, %r2, %r2}, {%f13378, %f13379, %f13380, %f13381, %f13382, %f13383, %f13384, %f13385};
	bar.warp.sync 	-1;
	wmma.mma.sync.aligned.row.col.m16n16k16.f32.f32 {%f13394, %f13395, %f13396, %f13397, %f13398, %f13399, %f13400, %f13401}, {%r2, %r2, %r2, %r2, %r2, %r2, %r2, %r2}, {%r2, %r2, %r2, %r2, %r2, %r2, %r2, %r2}, {%f13386, %f13387, %f13388, %f13389, %f13390, %f13391, %f13392, %f13393};
	bar.warp.sync 	-1;
	wmma.mma.sync.aligned.row.col.m16n16k16.f32.f32 {%f13402, %f13403, %f13404, %f13405, %f13406, %f13407, %f13408, %f13409}, {%r2, %r2, %r2, %r2, %r2, %r2, %r2, %r2}, {%r2, %r2, %r2, %r2, %r2, %r2, %r2, %r2}, {%f13394, %f13395, %f13396, %f13397, %f13398, %f13399, %f13400, %f13401};
	bar.warp.sync 	-1;
	wmma.mma.sync.aligned.row.col.m16n16k16.f32.f32 {%f13410, %f13411, %f13412, %f13413, %f13414, %f13415, %f13416, %f13417}, {%r2, %r2, %r2, %r2, %r2, %r2, %r2, %r2}, {%r2, %r2, %r2, %r2, %r2, %r2, %r2, %r2}, {%f13402, %f13403, %f13404, %f13405, %f13406, %f13407, %f13408, %f13409};
	bar.warp.sync 	-1;
	wmma.mma.sync.aligned.row.col.m16n16k16.f32.f32 {%f13418, %f13419, %f13420, %f13421, %f13422, %f13423, %f13424, %f13425}, {%r2, %r2, %r2, %r2, %r2, %r2, %r2, %r2}, {%r2, %r2, %r2, %r2, %r2, %r2, %r2, %r2}, {%f13410, %f13411, %f13412, %f13413, %f13414, %f13415, %f13416, %f13417};
	bar.warp.sync 	-1;
	wmma.mma.sync.aligned.row.col.m16n16k16.f32.f32 {%f13426, %f13427, %f13428, %f13429, %f13430, %f13431, %f13432, %f13433}, {%r2, %r2, %r2, %r2, %r2, %r2, %r2, %r2}, {%r2, %r2, %r2, %r2, %r2, %r2, %r2, %r2}, {%f13418, %f13419, %f13420, %f13421, %f13422, %f13423, %f13424, %f13425};
	bar.warp.sync 	-1;
	wmma.mma.sync.aligned.row.col.m16n16k16.f32.f32 {%f13434, %f13435, %f13436, %f13437, %f13438, %f13439, %f13440, %f13441}, {%r2, %r2, %r2, %r2, %r2, %r2, %r2, %r2}, {%r2, %r2, %r2, %r2, %r2, %r2, %r2, %r2}, {%f13426, %f13427, %f13428, %f13429, %f13430, %f13431, %f13432, %f13433};
	bar.warp.sync 	-1;
	wmma.mma.sync.aligned.row.col.m16n16k16.f32.f32 {%f13442, %f13443, %f13444, %f13445, %f13446, %f13447, %f13448, %f13449}, {%r2, %r2, %r2, %r2, %r2, %r2, %r2, %r2}, {%r2, %r2, %r2, %r2, %r2, %r2, %r2, %r2}, {%f13434, %f13435, %f13436, %f13437, %f13438, %f13439, %f13440, %f13441};
	bar.warp.sync 	-1;
	wmma.mma.sync.aligned.row.col.m16n16k16.f32.f32 {%f13450, %f13451, %f13452, %f13453, %f13454, %f13455, %f13456, %f13457}, {%r2, %r2, %r2, %r2, %r2, %r2, %r2, %r2}, {%r2, %r2, %r2, %r2, %r2, %r2, %r2, %r2}, {%f13442, %f13443, %f13444, %f13445, %f13446, %f13447, %f13448, %f13449};
	bar.warp.sync 	-1;
	wmma.mma.sync.aligned.row.col.m16n16k16.f32.f32 {%f13458, %f13459, %f13460, %f13461, %f13462, %f13463, %f13464, %f13465}, {%r2, %r2, %r2, %r2, %r2, %r2, %r2, %r2}, {%r2, %r2, %r2, %r2, %r2, %r2, %r2, %r2}, {%f13450, %f13451, %f13452, %f13453, %f13454, %f13455, %f13456, %f13457};
	bar.warp.sync 	-1;
	wmma.mma.sync.aligned.row.col.m16n16k16.f32.f32 {%f13466, %f13467, %f13468, %f13469, %f13470, %f13471, %f13472, %f13473}, {%r2, %r2, %r2, %r2, %r2, %r2, %r2, %r2}, {%r2, %r2, %r2, %r2, %r2, %r2, %r2, %r2}, {%f13458, %f13459, %f13460, %f13461, %f13462, %f13463, %f13464, %f13465};
	bar.warp.sync 	-1;
	wmma.mma.sync.aligned.row.col.m16n16k16.f32.f32 {%f13474, %f13475, %f13476, %f13477, %f13478, %f13479, %f13480, %f13481}, {%r2, %r2, %r2, %r2, %r2, %r2, %r2, %r2}, {%r2, %r2, %r2, %r2, %r2, %r2, %r2, %r2}, {%f13466, %f13467, %f13468, %f13469, %f13470, %f13471, %f13472, %f13473};
	bar.warp.sync 	-1;
	wmma.mma.sync.aligned.row.col.m16n16k16.f32.f32 {%f13482, %f13483, %f13484, %f13485, %f13486, %f13487, %f13488, %f13489}, {%r2, %r2, %r2, %r2, %r2, %r2, %r2, %r2}, {%r2, %r2, %r2, %r2, %r2, %r2, %r2, %r2}, {%f13474, %f13475, %f13476, %f13477, %f13478, %f13479, %f13480, %f13481};
	bar.warp.sync 	-1;
	wmma.mma.sync.aligned.row.col.m16n16k16.f32.f32 {%f13490, %f13491, %f13492, %f13493, %f13494, %f13495, %f13496, %f13497}, {%r2, %r2, %r2, %r2, %r2, %r2, %r2, %r2}, {%r2, %r2, %r2, %r2, %r2, %r2, %r2, %r2}, {%f13482, %f13483, %f13484, %f13485, %f13486, %f13487, %f13488, %f13489};
	bar.warp.sync 	-1;
	wmma.mma.sync.aligned.row.col.m16n16k16.f32.f32 {%f13498, %f13499, %f13500, %f13501, %f13502, %f13503, %f13504, %f13505}, {%r2, %r2, %r2, %r2, %r2, %r2, %r2, %r2}, {%r2, %r2, %r2, %r2, %r2, %r2, %r2, %r2}, {%f13490, %f13491, %f13492, %f13493, %f13494, %f13495, %f13496, %f13497};
	bar.warp.sync 	-1;
	wmma.mma.sync.aligned.row.col.m16n16k16.f32.f32 {%f13506, %f13507, %f13508, %f13509, %f13510, %f13511, %f13512, %f13513}, {%r2, %r2, %r2, %r2, %r2, %r2, %r2, %r2}, {%r2, %r2, %r2, %r2, %r2, %r2, %r2, %r2}, {%f13498, %f13499, %f13500, %f13501, %f13502, %f13503, %f13504, %f13505};
	bar.warp.sync 	-1;
	wmma.mma.sync.aligned.row.col.m16n16k16.f32.f32 {%f13514, %f13515, %f13516, %f13517, %f13518, %f13519, %f13520, %f13521}, {%r2, %r2, %r2, %r2, %r2, %r2, %r2, %r2}, {%r2, %r2, %r2, %r2, %r2, %r2, %r2, %r2}, {%f13506, %f13507, %f13508, %f13509, %f13510, %f13511, %f13512, %f13513};
	bar.warp.sync 	-1;
	wmma.mma.sync.aligned.row.col.m16n16k16.f32.f32 {%f13522, %f13523, %f13524, %f13525, %f13526, %f13527, %f13528, %f13529}, {%r2, %r2, %r2, %r2, %r2, %r2, %r2, %r2}, {%r2, %r2, %r2, %r2, %r2, %r2, %r2, %r2}, {%f13514, %f13515, %f13516, %f13517, %f13518, %f13519, %f13520, %f13521};
	bar.warp.sync 	-1;
	wmma.mma.sync.aligned.row.col.m16n16k16.f32.f32 {%f13530, %f13531, %f13532, %f13533, %f13534, %f13535, %f13536, %f13537}, {%r2, %r2, %r2, %r2, %r2, %r2, %r2, %r2}, {%r2, %r2, %r2, %r2, %r2, %r2, %r2, %r2}, {%f13522, %f13523, %f13524, %f13525, %f13526, %f13527, %f13528, %f13529};
	bar.warp.sync 	-1;
	wmma.mma.sync.aligned.row.col.m16n16k16.f32.f32 {%f13538, %f13539, %f13540, %f13541, %f13542, %f13543, %f13544, %f13545}, {%r2, %r2, %r2, %r2, %r2, %r2, %r2, %r2}, {%r2, %r2, %r2, %r2, %r2, %r2, %r2, %r2}, {%f13530, %f13531, %f13532, %f13533, %f13534, %f13535, %f13536, %f13537};
	bar.warp.sync 	-1;
	wmma.mma.sync.aligned.row.col.m16n16k16.f32.f32 {%f13546, %f13547, %f13548, %f13549, %f13550, %f13551, %f13552, %f13553}, {%r2, %r2, %r2, %r2, %r2, %r2, %r2, %r2}, {%r2, %r2, %r2, %r2, %r2, %r2, %r2, %r2}, {%f13538, %f13539, %f13540, %f13541, %f13542, %f13543, %f13544, %f13545};
	bar.warp.sync 	-1;
	wmma.mma.sync.aligned.row.col.m16n16k16.f32.f32 {%f13554, %f13555, %f13556, %f13557, %f13558, %f13559, %f13560, %f13561}, {%r2, %r2, %r2, %r2, %r2, %r2, %r2, %r2}, {%r2, %r2, %r2, %r2, %r2, %r2, %r2, %r2}, {%f13546, %f13547, %f13548, %f13549, %f13550, %f13551, %f13552, %f13553};
	bar.warp.sync 	-1;
	wmma.mma.sync.aligned.row.col.m16n16k16.f32.f32 {%f13562, %f13563, %f13564, %f13565, %f13566, %f13567, %f13568, %f13569}, {%r2, %r2, %r2, %r2, %r2, %r2, %r2, %r2}, {%r2, %r2, %r2, %r2, %r2, %r2, %r2, %r2}, {%f13554, %f13555, %f13556, %f13557, %f13558, %f13559, %f13560, %f13561};
	bar.warp.sync 	-1;
	wmma.mma.sync.aligned.row.col.m16n16k16.f32.f32 {%f13570, %f13571, %f13572, %f13573, %f13574, %f13575, %f13576, %f13577}, {%r2, %r2, %r2, %r2, %r2, %r2, %r2, %r2}, {%r2, %r2, %r2, %r2, %r2, %r2, %r2, %r2}, {%f13562, %f13563, %f13564, %f13565, %f13566, %f13567, %f13568, %f13569};
	bar.warp.sync 	-1;
	wmma.mma.sync.aligned.row.col.m16n16k16.f32.f32 {%f13578, %f13579, %f13580, %f13581, %f13582, %f13583, %f13584, %f13585}, {%r2, %r2, %r2, %r2, %r2, %r2, %r2, %r2}, {%r2, %r2, %r2, %r2, %r2, %r2, %r2, %r2}, {%f13570, %f13571, %f13572, %f13573, %f13574, %f13575, %f13576, %f13577};
	bar.warp.sync 	-1;
	wmma.mma.sync.aligned.row.col.m16n16k16.f32.f32 {%f13586, %f13587, %f13588, %f13589, %f13590, %f13591, %f13592, %f13593}, {%r2, %r2, %r2, %r2, %r2, %r2, %r2, %r2}, {%r2, %r2, %r2, %r2, %r2, %r2, %r2, %r2}, {%f13578, %f13579, %f13580, %f13581, %f13582, %f13583, %f13584, %f13585};
	bar.warp.sync 	-1;
	wmma.mma.sync.aligned.row.col.m16n16k16.f32.f32 {%f13594, %f13595, %f13596, %f13597, %f13598, %f13599, %f13600, %f13601}, {%r2, %r2, %r2, %r2, %r2, %r2, %r2, %r2}, {%r2, %r2, %r2, %r2, %r2, %r2, %r2, %r2}, {%f13586, %f13587, %f13588, %f13589, %f13590, %f13591, %f13592, %f13593};
	bar.warp.sync 	-1;
	wmma.mma.sync.aligned.row.col.m16n16k16.f32.f32 {%f13602, %f13603, %f13604, %f13605, %f13606, %f13607, %f13608, %f13609}, {%r2, %r2, %r2, %r2, %r2, %r2, %r2, %r2}, {%r2, %r2, %r2, %r2, %r2, %r2, %r2, %r2}, {%f13594, %f13595, %f13596, %f13597, %f13598, %f13599, %f13600, %f13601};
	bar.warp.sync 	-1;
	wmma.mma.sync.aligned.row.col.m16n16k16.f32.f32 {%f13610, %f13611, %f13612, %f13613, %f13614, %f13615, %f13616, %f13617}, {%r2, %r2, %r2, %r2, %r2, %r2, %r2, %r2}, {%r2, %r2, %r2, %r2, %r2, %r2, %r2, %r2}, {%f13602, %f13603, %f13604, %f13605, %f13606, %f13607, %f13608, %f13609};
	bar.warp.sync 	-1;
	wmma.mma.sync.aligned.row.col.m16n16k16.f32.f32 {%f13618, %f13619, %f13620, %f13621, %f13622, %f13623, %f13624, %f13625}, {%r2, %r2, %r2, %r2, %r2, %r2, %r2, %r2}, {%r2, %r2, %r2, %r2, %r2, %r2, %r2, %r2}, {%f13610, %f13611, %f13612, %f13613, %f13614, %f13615, %f13616, %f13617};
	bar.warp.sync 	-1;
	wmma.mma.sync.aligned.row.col.m16n16k16.f32.f32 {%f13626, %f13627, %f13628, %f13629, %f13630, %f13631, %f13632, %f13633}, {%r2, %r2, %r2, %r2, %r2, %r2, %r2, %r2}, {%r2, %r2, %r2, %r2, %r2, %r2, %r2, %r2}, {%f13618, %f13619, %f13620, %f13621, %f13622, %f13623, %f13624, %f13625};
	bar.warp.sync 	-1;
	wmma.mma.sync.aligned.row.col.m16n16k16.f32.f32 {%f13634, %f13635, %f13636, %f13637, %f13638, %f13639, %f13640, %f13641}, {%r2, %r2, %r2, %r2, %r2, %r2, %r2, %r2}, {%r2, %r2, %r2, %r2, %r2, %r2, %r2, %r2}, {%f13626, %f13627, %f13628, %f13629, %f13630, %f13631, %f13632, %f13633};
	bar.warp.sync 	-1;
	wmma.mma.sync.aligned.row.col.m16n16k16.f32.f32 {%f13642, %f13643, %f13644, %f13645, %f13646, %f13647, %f13648, %f13649}, {%r2, %r2, %r2, %r2, %r2, %r2, %r2, %r2}, {%r2, %r2, %r2, %r2, %r2, %r2, %r2, %r2}, {%f13634, %f13635, %f13636, %f13637, %f13638, %f13639, %f13640, %f13641};
	bar.warp.sync 	-1;
	wmma.mma.sync.aligned.row.col.m16n16k16.f32.f32 {%f13650, %f13651, %f13652, %f13653, %f13654, %f13655, %f13656, %f13657}, {%r2, %r2, %r2, %r2, %r2, %r2, %r2, %r2}, {%r2, %r2, %r2, %r2, %r2, %r2, %r2, %r2}, {%f13642, %f13643, %f13644, %f13645, %f13646, %f13647, %f13648, %f13649};
	bar.warp.sync 	-1;
	wmma.mma.sync.aligned.row.col.m16n16k16.f32.f32 {%f13658, %f13659, %f13660, %f13661, %f13662, %f13663, %f13664, %f13665}, {%r2, %r2, %r2, %r2, %r2, %r2, %r2, %r2}, {%r2, %r2, %r2, %r2, %r2, %r2, %r2, %r2}, {%f13650, %f13651, %f13652, %f13653, %f13654, %f13655, %f13656, %f13657};
	bar.warp.sync 	-1;
	wmma.mma.sync.aligned.row.col.m16n16k16.f32.f32 {%f13666, %f13667, %f13668, %f13669, %f13670, %f13671, %f13672, %f13673}, {%r2, %r2, %r2, %r2, %r2, %r2, %r2, %r2}, {%r2, %r2, %r2, %r2, %r2, %r2, %r2, %r2}, {%f13658, %f13659, %f13660, %f13661, %f13662, %f13663, %f13664, %f13665};
	bar.warp.sync 	-1;
	wmma.mma.sync.aligned.row.col.m16n16k16.f32.f32 {%f13674, %f13675, %f13676, %f13677, %f13678, %f13679, %f13680, %f13681}, {%r2, %r2, %r2, %r2, %r2, %r2, %r2, %r2}, {%r2, %r2, %r2, %r2, %r2, %r2, %r2, %r2}, {%f13666, %f13667, %f13668, %f13669, %f13670, %f13671, %f13672, %f13673};
	bar.warp.sync 	-1;
	wmma.mma.sync.aligned.row.col.m16n16k16.f32.f32 {%f13682, %f13683, %f13684, %f13685, %f13686, %f13687, %f13688, %f13689}, {%r2, %r2, %r2, %r2, %r2, %r2, %r2, %r2}, {%r2, %r2, %r2, %r2, %r2, %r2, %r2, %r2}, {%f13674, %f13675, %f13676, %f13677, %f13678, %f13679, %f13680, %f13681};
	bar.warp.sync 	-1;
	wmma.mma.sync.aligned.row.col.m16n16k16.f32.f32 {%f13690, %f13691, %f13692, %f13693, %f13694, %f13695, %f13696, %f13697}, {%r2, %r2, %r2, %r2, %r2, %r2, %r2, %r2}, {%r2, %r2, %r2, %r2, %r2, %r2, %r2, %r2}, {%f13682, %f13683, %f13684, %f13685, %f13686, %f13687, %f13688, %f13689};
	bar.warp.sync 	-1;
	wmma.mma.sync.aligned.row.col.m16n16k16.f32.f32 {%f13698, %f13699, %f13700, %f13701, %f13702, %f13703, %f13704, %f13705}, {%r2, %r2, %r2, %r2, %r2, %r2, %r2, %r2}, {%r2, %r2, %r2, %r2, %r2, %r2, %r2, %r2}, {%f13690, %f13691, %f13692, %f13693, %f13694, %f13695, %f13696, %f13697};
	bar.warp.sync 	-1;
	wmma.mma.sync.aligned.row.col.m16n16k16.f32.f32 {%f13706, %f13707, %f13708, %f13709, %f13710, %f13711, %f13712, %f13713}, {%r2, %r2, %r2, %r2, %r2, %r2, %r2, %r2}, {%r2, %r2, %r2, %r2, %r2, %r2, %r2, %r2}, {%f13698, %f13699, %f13700, %f13701, %f13702, %f13703, %f13704, %f13705};
	bar.warp.sync 	-1;
	wmma.mma.sync.aligned.row.col.m16n16k16.f32.f32 {%f13714, %f13715, %f13716, %f13717, %f13718, %f13719, %f13720, %f13721}, {%r2, %r2, %r2, %r2, %r2, %r2, %r2, %r2}, {%r2, %r2, %r2, %r2, %r2, %r2, %r2, %r2}, {%f13706, %f13707, %f13708, %f13709, %f13710, %f13711, %f13712, %f13713};
	bar.warp.sync 	-1;
	wmma.mma.sync.aligned.row.col.m16n16k16.f32.f32 {%f13722, %f13723, %f13724, %f13725, %f13726, %f13727, %f13728, %f13729}, {%r2, %r2, %r2, %r2, %r2, %r2, %r2, %r2}, {%r2, %r2, %r2, %r2, %r2, %r2, %r2, %r2}, {%f13714, %f13715, %f13716, %f13717, %f13718, %f13719, %f13720, %f13721};
	bar.warp.sync 	-1;
	wmma.mma.sync.aligned.row.col.m16n16k16.f32.f32 {%f13730, %f13731, %f13732, %f13733, %f13734, %f13735, %f13736, %f13737}, {%r2, %r2, %r2, %r2, %r2, %r2, %r2, %r2}, {%r2, %r2, %r2, %r2, %r2, %r2, %r2, %r2}, {%f13722, %f13723, %f13724, %f13725, %f13726, %f13727, %f13728, %f13729};
	bar.warp.sync 	-1;
	wmma.mma.sync.aligned.row.col.m16n16k16.f32.f32 {%f13738, %f13739, %f13740, %f13741, %f13742, %f13743, %f13744, %f13745}, {%r2, %r2, %r2, %r2, %r2, %r2, %r2, %r2}, {%r2, %r2, %r2, %r2, %r2, %r2, %r2, %r2}, {%f13730, %f13731, %f13732, %f13733, %f13734, %f13735, %f13736, %f13737};
	bar.warp.sync 	-1;
	wmma.mma.sync.aligned.row.col.m16n16k16.f32.f32 {%f13746, %f13747, %f13748, %f13749, %f13750, %f13751, %f13752, %f13753}, {%r2, %r2, %r2, %r2, %r2, %r2, %r2, %r2}, {%r2, %r2, %r2, %r2, %r2, %r2, %r2, %r2}, {%f13738, %f13739, %f13740, %f13741, %f13742, %f13743, %f13744, %f13745};
	bar.warp.sync 	-1;
	wmma.mma.sync.aligned.row.col.m16n16k16.f32.f32 {%f13754, %f13755, %f13756, %f13757, %f13758, %f13759, %f13760, %f13761}, {%r2, %r2, %r2, %r2, %r2, %r2, %r2, %r2}, {%r2, %r2, %r2, %r2, %r2, %r2, %r2, %r2}, {%f13746, %f13747, %f13748, %f13749, %f13750, %f13751, %f13752, %f13753};
	bar.warp.sync 	-1;
	wmma.mma.sync.aligned.row.col.m16n16k16.f32.f32 {%f13762, %f13763, %f13764, %f13765, %f13766, %f13767, %f13768, %f13769}, {%r2, %r2, %r2, %r2, %r2, %r2, %r2, %r2}, {%r2, %r2, %r2, %r2, %r2, %r2, %r2, %r2}, {%f13754, %f13755, %f13756, %f13757, %f13758, %f13759, %f13760, %f13761};
	bar.warp.sync 	-1;
	wmma.mma.sync.aligned.row.col.m16n16k16.f32.f32 {%f13770, %f13771, %f13772, %f13773, %f13774, %f13775, %f13776, %f13777}, {%r2, %r2, %r2, %r2, %r2, %r2, %r2, %r2}, {%r2, %r2, %r2, %r2, %r2, %r2, %r2, %r2}, {%f13762, %f13763, %f13764, %f13765, %f13766, %f13767, %f13768, %f13769};
	bar.warp.sync 	-1;
	wmma.mma.sync.aligned.row.col.m16n16k16.f32.f32 {%f13778, %f13779, %f13780, %f13781, %f13782, %f13783, %f13784, %f13785}, {%r2, %r2, %r2, %r2, %r2, %r2, %r2, %r2}, {%r2, %r2, %r2, %r2, %r2, %r2, %r2, %r2}, {%f13770, %f13771, %f13772, %f13773, %f13774, %f13775, %f13776, %f13777};
	bar.warp.sync 	-1;
	wmma.mma.sync.aligned.row.col.m16n16k16.f32.f32 {%f13786, %f13787, %f13788, %f13789, %f13790, %f13791, %f13792, %f13793}, {%r2, %r2, %r2, %r2, %r2, %r2, %r2, %r2}, {%r2, %r2, %r2, %r2, %r2, %r2, %r2, %r2}, {%f13778, %f13779, %f13780, %f13781, %f13782, %f13783, %f13784, %f13785};
	bar.warp.sync 	-1;
	wmma.mma.sync.aligned.row.col.m16n16k16.f32.f32 {%f13794, %f13795, %f13796, %f13797, %f13798, %f13799, %f13800, %f13801}, {%r2, %r2, %r2, %r2, %r2, %r2, %r2, %r2}, {%r2, %r2, %r2, %r2, %r2, %r2, %r2, %r2}, {%f13786, %f13787, %f13788, %f13789, %f13790, %f13791, %f13792, %f13793};
	bar.warp.sync 	-1;
	wmma.mma.sync.aligned.row.col.m16n16k16.f32.f32 {%f13802, %f13803, %f13804, %f13805, %f13806, %f13807, %f13808, %f13809}, {%r2, %r2, %r2, %r2, %r2, %r2, %r2, %r2}, {%r2, %r2, %r2, %r2, %r2, %r2, %r2, %r2}, {%f13794, %f13795, %f13796, %f13797, %f13798, %f13799, %f13800, %f13801};
	bar.warp.sync 	-1;
	wmma.mma.sync.aligned.row.col.m16n16k16.f32.f32 {%f13810, %f13811, %f13812, %f13813, %f13814, %f13815, %f13816, %f13817}, {%r2, %r2, %r2, %r2, %r2, %r2, %r2, %r2}, {%r2, %r2, %r2, %r2, %r2, %r2, %r2, %r2}, {%f13802, %f13803, %f13804, %f13805, %f13806, %f13807, %f13808, %f13809};
	bar.warp.sync 	-1;
	wmma.mma.sync.aligned.row.col.m16n16k16.f32.f32 {%f13818, %f13819, %f13820, %f13821, %f13822, %f13823, %f13824, %f13825}, {%r2, %r2, %r2, %r2, %r2, %r2, %r2, %r2}, {%r2, %r2, %r2, %r2, %r2, %r2, %r2, %r2}, {%f13810, %f13811, %f13812, %f13813, %f13814, %f13815, %f13816, %f13817};
	bar.warp.sync 	-1;
	wmma.mma.sync.aligned.row.col.m16n16k16.f32.f32 {%f13826, %f13827, %f13828, %f13829, %f13830, %f13831, %f13832, %f13833}, {%r2, %r2, %r2, %r2, %r2, %r2, %r2, %r2}, {%r2, %r2, %r2, %r2, %r2, %r2, %r2, %r2}, {%f13818, %f13819, %f13820, %f13821, %f13822, %f13823, %f13824, %f13825};
	bar.warp.sync 	-1;
	wmma.mma.sync.aligned.row.col.m16n16k16.f32.f32 {%f13834, %f13835, %f13836, %f13837, %f13838, %f13839, %f13840, %f13841}, {%r2, %r2, %r2, %r2, %r2, %r2, %r2, %r2}, {%r2, %r2, %r2, %r2, %r2, %r2, %r2, %r2}, {%f13826, %f13827, %f13828, %f13829, %f13830, %f13831, %f13832, %f13833};
	bar.warp.sync 	-1;
	wmma.mma.sync.aligned.row.col.m16n16k16.f32.f32 {%f13842, %f13843, %f13844, %f13845, %f13846, %f13847, %f13848, %f13849}, {%r2, %r2, %r2, %r2, %r2, %r2, %r2, %r2}, {%r2, %r2, %r2, %r2, %r2, %r2, %r2, %r2}, {%f13834, %f13835, %f13836, %f13837, %f13838, %f13839, %f13840, %f13841};
	bar.warp.sync 	-1;
	wmma.mma.sync.aligned.row.col.m16n16k16.f32.f32 {%f13850, %f13851, %f13852, %f13853, %f13854, %f13855, %f13856, %f13857}, {%r2, %r2, %r2, %r2, %r2, %r2, %r2, %r2}, {%r2, %r2, %r2, %r2, %r2, %r2, %r2, %r2}, {%f13842, %f13843, %f13844, %f13845, %f13846, %f13847, %f13848, %f13849};
	bar.warp.sync 	-1;
	wmma.mma.sync.aligned.row.col.m16n16k16.f32.f32 {%f13858, %f13859, %f13860, %f13861, %f13862, %f13863, %f13864, %f13865}, {%r2, %r2, %r2, %r2, %r2, %r2, %r2, %r2}, {%r2, %r2, %r2, %r2, %r2, %r2, %r2, %r2}, {%f13850, %f13851, %f13852, %f13853, %f13854, %f13855, %f13856, %f13857};
	bar.warp.sync 	-1;
	wmma.mma.sync.aligned.row.col.m16n16k16.f32.f32 {%f13866, %f13867, %f13868, %f13869, %f13870, %f13871, %f13872, %f13873}, {%r2, %r2, %r2, %r2, %r2, %r2, %r2, %r2}, {%r2, %r2, %r2, %r2, %r2, %r2, %r2, %r2}, {%f13858, %f13859, %f13860, %f13861, %f13862, %f13863, %f13864, %f13865};
	bar.warp.sync 	-1;
	wmma.mma.sync.aligned.row.col.m16n16k16.f32.f32 {%f13874, %f13875, %f13876, %f13877, %f13878, %f13879, %f13880, %f13881}, {%r2, %r2, %r2, %r2, %r2, %r2, %r2, %r2}, {%r2, %r2, %r2, %r2, %r2, %r2, %r2, %r2}, {%f13866, %f13867, %f13868, %f13869, %f13870, %f13871, %f13872, %f13873};
	bar.warp.sync 	-1;
	wmma.mma.sync.aligned.row.col.m16n16k16.f32.f32 {%f13882, %f13883, %f13884, %f13885, %f13886, %f13887, %f13888, %f13889}, {%r2, %r2, %r2, %r2, %r2, %r2, %r2, %r2}, {%r2, %r2, %r2, %r2, %r2, %r2, %r2, %r2}, {%f13874, %f13875, %f13876, %f13877, %f13878, %f13879, %f13880, %f13881};
	bar.warp.sync 	-1;
	wmma.mma.sync.aligned.row.col.m16n16k16.f32.f32 {%f13890, %f13891, %f13892, %f13893, %f13894, %f13895, %f13896, %f13897}, {%r2, %r2, %r2, %r2, %r2, %r2, %r2, %r2}, {%r2, %r2, %r2, %r2, %r2, %r2, %r2, %r2}, {%f13882, %f13883, %f13884, %f13885, %f13886, %f13887, %f13888, %f13889};
	bar.warp.sync 	-1;
	wmma.mma.sync.aligned.row.col.m16n16k16.f32.f32 {%f13898, %f13899, %f13900, %f13901, %f13902, %f13903, %f13904, %f13905}, {%r2, %r2, %r2, %r2, %r2, %r2, %r2, %r2}, {%r2, %r2, %r2, %r2, %r2, %r2, %r2, %r2}, {%f13890, %f13891, %f13892, %f13893, %f13894, %f13895, %f13896, %f13897};
	bar.warp.sync 	-1;
	wmma.mma.sync.aligned.row.col.m16n16k16.f32.f32 {%f13906, %f13907, %f13908, %f13909, %f13910, %f13911, %f13912, %f13913}, {%r2, %r2, %r2, %r2, %r2, %r2, %r2, %r2}, {%r2, %r2, %r2, %r2, %r2, %r2, %r2, %r2}, {%f13898, %f13899, %f13900, %f13901, %f13902, %f13903, %f13904, %f13905};
	bar.warp.sync 	-1;
	wmma.mma.sync.aligned.row.col.m16n16k16.f32.f32 {%f13914, %f13915, %f13916, %f13917, %f13918, %f13919, %f13920, %f13921}, {%r2, %r2, %r2, %r2, %r2, %r2, %r2, %r2}, {%r2, %r2, %r2, %r2, %r2, %r2, %r2, %r2}, {%f13906, %f13907, %f13908, %f13909, %f13910, %f13911, %f13912, %f13913};
	bar.warp.sync 	-1;
	wmma.mma.sync.aligned.row.col.m16n16k16.f32.f32 {%f13922, %f13923, %f13924, %f13925, %f13926, %f13927, %f13928, %f13929}, {%r2, %r2, %r2, %r2, %r2, %r2, %r2, %r2}, {%r2, %r2, %r2, %r2, %r2, %r2, %r2, %r2}, {%f13914, %f13915, %f13916, %f13917, %f13918, %f13919, %f13920, %f13921};
	bar.warp.sync 	-1;
	wmma.mma.sync.aligned.row.col.m16n16k16.f32.f32 {%f13930, %f13931, %f13932, %f13933, %f13934, %f13935, %f13936, %f13937}, {%r2, %r2, %r2, %r2, %r2, %r2, %r2, %r2}, {%r2, %r2, %r2, %r2, %r2, %r2, %r2, %r2}, {%f13922, %f13923, %f13924, %f13925, %f13926, %f13927, %f13928, %f13929};
	bar.warp.sync 	-1;
	wmma.mma.sync.aligned.row.col.m16n16k16.f32.f32 {%f13938, %f13939, %f13940, %f13941, %f13942, %f13943, %f13944, %f13945}, {%r2, %r2, %r2, %r2, %r2, %r2, %r2, %r2}, {%r2, %r2, %r2, %r2, %r2, %r2, %r2, %r2}, {%f13930, %f13931, %f13932, %f13933, %f13934, %f13935, %f13936, %f13937};
	bar.warp.sync 	-1;
	wmma.mma.sync.aligned.row.col.m16n16k16.f32.f32 {%f13946, %f13947, %f13948, %f13949, %f13950, %f13951, %f13952, %f13953}, {%r2, %r2, %r2, %r2, %r2, %r2, %r2, %r2}, {%r2, %r2, %r2, %r2, %r2, %r2, %r2, %r2}, {%f13938, %f13939, %f13940, %f13941, %f13942, %f13943, %f13944, %f13945};
	bar.warp.sync 	-1;
	wmma.mma.sync.aligned.row.col.m16n16k16.f32.f32 {%f13954, %f13955, %f13956, %f13957, %f13958, %f13959, %f13960, %f13961}, {%r2, %r2, %r2, %r2, %r2, %r2, %r2, %r2}, {%r2, %r2, %r2, %r2, %r2, %r2, %r2, %r2}, {%f13946, %f13947, %f13948, %f13949, %f13950, %f13951, %f13952, %f13953};
	bar.warp.sync 	-1;
	wmma.mma.sync.aligned.row.col.m16n16k16.f32.f32 {%f13962, %f13963, %f13964, %f13965, %f13966, %f13967, %f13968, %f13969}, {%r2, %r2, %r2, %r2, %r2, %r2, %r2, %r2}, {%r2, %r2, %r2, %r2, %r2, %r2, %r2, %r2}, {%f13954, %f13955, %f13956, %f13957, %f13958, %f13959, %f13960, %f13961};
	bar.warp.sync 	-1;
	wmma.mma.sync.aligned.row.col.m16n16k16.f32.f32 {%f13970, %f13971, %f13972, %f13973, %f13974, %f13975, %f13976, %f13977}, {%r2, %r2, %r2, %r2, %r2, %r2, %r2, %r2}, {%r2, %r2, %r2, %r2, %r2, %r2, %r2, %r2}, {%f13962, %f13963, %f13964, %f13965, %f13966, %f13967, %f13968, %f13969};
	bar.warp.sync 	-1;
	wmma.mma.sync.aligned.row.col.m16n16k16.f32.f32 {%f13978, %f13979, %f13980, %f13981, %f13982, %f13983, %f13984, %f13985}, {%r2, %r2, %r2, %r2, %r2, %r2, %r2, %r2}, {%r2, %r2, %r2, %r2, %r2, %r2, %r2, %r2}, {%f13970, %f13971, %f13972, %f13973, %f13974, %f13975, %f13976, %f13977};
	bar.warp.sync 	-1;
	wmma.mma.sync.aligned.row.col.m16n16k16.f32.f32 {%f13986, %f13987, %f13988, %f13989, %f13990, %f13991, %f13992, %f13993}, {%r2, %r2, %r2, %r2, %r2, %r2, %r2, %r2}, {%r2, %r2, %r2, %r2, %r2, %r2, %r2, %r2}, {%f13978, %f13979, %f13980, %f13981, %f13982, %f13983, %f13984, %f13985};
	bar.warp.sync 	-1;
	wmma.mma.sync.aligned.row.col.m16n16k16.f32.f32 {%f13994, %f13995, %f13996, %f13997, %f13998, %f13999, %f14000, %f14001}, {%r2, %r2, %r2, %r2, %r2, %r2, %r2, %r2}, {%r2, %r2, %r2, %r2, %r2, %r2, %r2, %r2}, {%f13986, %f13987, %f13988, %f13989, %f13990, %f13991, %f13992, %f13993};
	bar.warp.sync 	-1;
	wmma.mma.sync.aligned.row.col.m16n16k16.f32.f32 {%f14002, %f14003, %f14004, %f14005, %f14006, %f14007, %f14008, %f14009}, {%r2, %r2, %r2, %r2, %r2, %r2, %r2, %r2}, {%r2, %r2, %r2, %r2, %r2, %r2, %r2, %r2}, {%f13994, %f13995, %f13996, %f13997, %f13998, %f13999, %f14000, %f14001};
	bar.warp.sync 	-1;
	wmma.mma.sync.aligned.row.col.m16n16k16.f32.f32 {%f14010, %f14011, %f14012, %f14013, %f14014, %f14015, %f14016, %f14017}, {%r2, %r2, %r2, %r2, %r2, %r2, %r2, %r2}, {%r2, %r2, %r2, %r2, %r2, %r2, %r2, %r2}, {%f14002, %f14003, %f14004, %f14005, %f14006, %f14007, %f14008, %f14009};
	bar.warp.sync 	-1;
	wmma.mma.sync.aligned.row.col.m16n16k16.f32.f32 {%f14018, %f14019, %f14020, %f14021, %f14022, %f14023, %f14024, %f14025}, {%r2, %r2, %r2, %r2, %r2, %r2, %r2, %r2}, {%r2, %r2, %r2, %r2, %r2, %r2, %r2, %r2}, {%f14010, %f14011, %f14012, %f14013, %f14014, %f14015, %f14016, %f14017};
	bar.warp.sync 	-1;
	wmma.mma.sync.aligned.row.col.m16n16k16.f32.f32 {%f14026, %f14027, %f14028, %f14029, %f14030, %f14031, %f14032, %f14033}, {%r2, %r2, %r2, %r2, %r2, %r2, %r2, %r2}, {%r2, %r2, %r2, %r2, %r2, %r2, %r2, %r2}, {%f14018, %f14019, %f14020, %f14021, %f14022, %f14023, %f14024, %f14025};
	bar.warp.sync 	-1;
	wmma.mma.sync.aligned.row.col.m16n16k16.f32.f32 {%f14034, %f14035, %f14036, %f14037, %f14038, %f14039, %f14040, %f14041}, {%r2, %r2, %r2, %r2, %r2, %r2, %r2, %r2}, {%r2, %r2, %r2, %r2, %r2, %r2, %r2, %r2}, {%f14026, %f14027, %f14028, %f14029, %f14030, %f14031, %f14032, %f14033};
	bar.warp.sync 	-1;
	wmma.mma.sync.aligned.row.col.m16n16k16.f32.f32 {%f14042, %f14043, %f14044, %f14045, %f14046, %f14047, %f14048, %f14049}, {%r2, %r2, %r2, %r2, %r2, %r2, %r2, %r2}, {%r2, %r2, %r2, %r2, %r2, %r2, %r2, %r2}, {%f14034, %f14035, %f14036, %f14037, %f14038, %f14039, %f14040, %f14041};
	bar.warp.sync 	-1;
	wmma.mma.sync.aligned.row.col.m16n16k16.f32.f32 {%f14050, %f14051, %f14052, %f14053, %f14054, %f14055, %f14056, %f14057}, {%r2, %r2, %r2, %r2, %r2, %r2, %r2, %r2}, {%r2, %r2, %r2, %r2, %r2, %r2, %r2, %r2}, {%f14042, %f14043, %f14044, %f14045, %f14046, %f14047, %f14048, %f14049};
	bar.warp.sync 	-1;
	wmma.mma.sync.aligned.row.col.m16n16k16.f32.f32 {%f14058, %f14059, %f14060, %f14061, %f14062, %f14063, %f14064, %f14065}, {%r2, %r2, %r2, %r2, %r2, %r2, %r2, %r2}, {%r2, %r2, %r2, %r2, %r2, %r2, %r2, %r2}, {%f14050, %f14051, %f14052, %f14053, %f14054, %f14055, %f14056, %f14057};
	bar.warp.sync 	-1;
	wmma.mma.sync.aligned.row.col.m16n16k16.f32.f32 {%f14066, %f14067, %f14068, %f14069, %f14070, %f14071, %f14072, %f14073}, {%r2, %r2, %r2, %r2, %r2, %r2, %r2, %r2}, {%r2, %r2, %r2, %r2, %r2, %r2, %r2, %r2}, {%f14058, %f14059, %f14060, %f14061, %f14062, %f14063, %f14064, %f14065};
	bar.warp.sync 	-1;
	wmma.mma.sync.aligned.row.col.m16n16k16.f32.f32 {%f14074, %f14075, %f14076, %f14077, %f14078, %f14079, %f14080, %f14081}, {%r2, %r2, %r2, %r2, %r2, %r2, %r2, %r2}, {%r2, %r2, %r2, %r2, %r2, %r2, %r2, %r2}, {%f14066, %f14067, %f14068, %f14069, %f14070, %f14071, %f14072, %f14073};
	bar.warp.sync 	-1;
	wmma.mma.sync.aligned.row.col.m16n16k16.f32.f32 {%f14082, %f14083, %f14084, %f14085, %f14086, %f14087, %f14088, %f14089}, {%r2, %r2, %r2, %r2, %r2, %r2, %r2, %r2}, {%r2, %r2, %r2, %r2, %r2, %r2, %r2, %r2}, {%f14074, %f14075, %f14076, %f14077, %f14078, %f14079, %f14080, %f14081};
	bar.warp.sync 	-1;
	wmma.mma.sync.aligned.row.col.m16n16k16.f32.f32 {%f14090, %f14091, %f14092, %f14093, %f14094, %f14095, %f14096, %f14097}, {%r2, %r2, %r2, %r2, %r2, %r2, %r2, %r2}, {%r2, %r2, %r2, %r2, %r2, %r2, %r2, %r2}, {%f14082, %f14083, %f14084, %f14085, %f14086, %f14087, %f14088, %f14089};
	bar.warp.sync 	-1;
	wmma.mma.sync.aligned.row.col.m16n16k16.f32.f32 {%f14098, %f14099, %f14100, %f14101, %f14102, %f14103, %f14104, %f14105}, {%r2, %r2, %r2, %r2, %r2, %r2, %r2, %r2}, {%r2, %r2, %r2, %r2, %r2, %r2, %r2, %r2}, {%f14090, %f14091, %f14092, %f14093, %f14094, %f14095, %f14096, %f14097};
	bar.warp.sync 	-1;
	wmma.mma.sync.aligned.row.col.m16n16k16.f32.f32 {%f14106, %f14107, %f14108, %f14109, %f14110, %f14111, %f14112, %f14113}, {%r2, %r2, %r2, %r2, %r2, %r2, %r2, %r2}, {%r2, %r2, %r2, %r2, %r2, %r2, %r2, %r2}, {%f14098, %f14099, %f14100, %f14101, %f14102, %f14103, %f14104, %f14105};
	bar.warp.sync 	-1;
	wmma.mma.sync.aligned.row.col.m16n16k16.f32.f32 {%f14114, %f14115, %f14116, %f14117, %f14118, %f14119, %f14120, %f14121}, {%r2, %r2, %r2, %r2, %r2, %r2, %r2, %r2}, {%r2, %r2, %r2, %r2, %r2, %r2, %r2, %r2}, {%f14106, %f14107, %f14108, %f14109, %f14110, %f14111, %f14112, %f14113};
	bar.warp.sync 	-1;
	wmma.mma.sync.aligned.row.col.m16n16k16.f32.f32 {%f14122, %f14123, %f14124, %f14125, %f14126, %f14127, %f14128, %f14129}, {%r2, %r2, %r2, %r2, %r2, %r2, %r2, %r2}, {%r2, %r2, %r2, %r2, %r2, %r2, %r2, %r2}, {%f14114, %f14115, %f14116, %f14117, %f14118, %f14119, %f14120, %f14121};
	bar.warp.sync 	-1;
	wmma.mma.sync.aligned.row.col.m16n16k16.f32.f32 {%f14130, %f14131, %f14132, %f14133, %f14134, %f14135, %f14136, %f14137}, {%r2, %r2, %r2, %r2, %r2, %r2, %r2, %r2}, {%r2, %r2, %r2, %r2, %r2, %r2, %r2, %r2}, {%f14122, %f14123, %f14124, %f14125, %f14126, %f14127, %f14128, %f14129};
	bar.warp.sync 	-1;
	wmma.mma.sync.aligned.row.col.m16n16k16.f32.f32 {%f14138, %f14139, %f14140, %f14141, %f14142, %f14143, %f14144, %f14145}, {%r2, %r2, %r2, %r2, %r2, %r2, %r2, %r2}, {%r2, %r2, %r2, %r2, %r2, %r2, %r2, %r2}, {%f14130, %f14131, %f14132, %f14133, %f14134, %f14135, %f14136, %f14137};
	bar.warp.sync 	-1;
	wmma.mma.sync.aligned.row.col.m16n16k16.f32.f32 {%f14146, %f14147, %f14148, %f14149, %f14150, %f14151, %f14152, %f14153}, {%r2, %r2, %r2, %r2, %r2, %r2, %r2, %r2}, {%r2, %r2, %r2, %r2, %r2, %r2, %r2, %r2}, {%f14138, %f14139, %f14140, %f14141, %f14142, %f14143, %f14144, %f14145};
	bar.warp.sync 	-1;
	wmma.mma.sync.aligned.row.col.m16n16k16.f32.f32 {%f14154, %f14155, %f14156, %f14157, %f14158, %f14159, %f14160, %f14161}, {%r2, %r2, %r2, %r2, %r2, %r2, %r2, %r2}, {%r2, %r2, %r2, %r2, %r2, %r2, %r2, %r2}, {%f14146, %f14147, %f14148, %f14149, %f14150, %f14151, %f14152, %f14153};
	bar.warp.sync 	-1;
	wmma.mma.sync.aligned.row.col.m16n16k16.f32.f32 {%f14162, %f14163, %f14164, %f14165, %f14166, %f14167, %f14168, %f14169}, {%r2, %r2, %r2, %r2, %r2, %r2, %r2, %r2}, {%r2, %r2, %r2, %r2, %r2, %r2, %r2, %r2}, {%f14154, %f14155, %f14156, %f14157, %f14158, %f14159, %f14160, %f14161};
	bar.warp.sync 	-1;
	wmma.mma.sync.aligned.row.col.m16n16k16.f32.f32 {%f14170, %f14171, %f14172, %f14173, %f14174, %f14175, %f14176, %f14177}, {%r2, %r2, %r2, %r2, %r2, %r2, %r2, %r2}, {%r2, %r2, %r2, %r2, %r2, %r2, %r2, %r2}, {%f14162, %f14163, %f14164, %f14165, %f14166, %f14167, %f14168, %f14169};
	bar.warp.sync 	-1;
	wmma.mma.sync.aligned.row.col.m16n16k16.f32.f32 {%f14178, %f14179, %f14180, %f14181, %f14182, %f14183, %f14184, %f14185}, {%r2, %r2, %r2, %r2, %r2, %r2, %r2, %r2}, {%r2, %r2, %r2, %r2, %r2, %r2, %r2, %r2}, {%f14170, %f14171, %f14172, %f14173, %f14174, %f14175, %f14176, %f14177};
	bar.warp.sync 	-1;
	wmma.mma.sync.aligned.row.col.m16n16k16.f32.f32 {%f14186, %f14187, %f14188, %f14189, %f14190, %f14191, %f14192, %f14193}, {%r2, %r2, %r2, %r2, %r2, %r2, %r2, %r2}, {%r2, %r2, %r2, %r2, %r2, %r2, %r2, %r2}, {%f14178, %f14179, %f14180, %f14181, %f14182, %f14183, %f14184, %f14185};
	bar.warp.sync 	-1;
	wmma.mma.sync.aligned.row.col.m16n16k16.f32.f32 {%f14194, %f14195, %f14196, %f14197, %f14198, %f14199, %f14200, %f14201}, {%r2, %r2, %r2, %r2, %r2, %r2, %r2, %r2}, {%r2, %r2, %r2, %r2, %r2, %r2, %r2, %r2}, {%f14186, %f14187, %f14188, %f14189, %f14190, %f14191, %f14192, %f14193};
	bar.warp.sync 	-1;
	wmma.mma.sync.aligned.row.col.m16n16k16.f32.f32 {%f14202, %f14203, %f14204, %f14205, %f14206, %f14207, %f14208, %f14209}, {%r2, %r2, %r2, %r2, %r2, %r2, %r2, %r2}, {%r2, %r2, %r2, %r2, %r2, %r2, %r2, %r2}, {%f14194, %f14195, %f14196, %f14197, %f14198, %f14199, %f14200, %f14201};
	bar.warp.sync 	-1;
	wmma.mma.sync.aligned.row.col.m16n16k16.f32.f32 {%f14210, %f14211, %f14212, %f14213, %f14214, %f14215, %f14216, %f14217}, {%r2, %r2, %r2, %r2, %r2, %r2, %r2, %r2}, {%r2, %r2, %r2, %r2, %r2, %r2, %r2, %r2}, {%f14202, %f14203, %f14204, %f14205, %f14206, %f14207, %f14208, %f14209};
	bar.warp.sync 	-1;
	wmma.mma.sync.aligned.row.col.m16n16k16.f32.f32 {%f14218, %f14219, %f14220, %f14221, %f14222, %f14223, %f14224, %f14225}, {%r2, %r2, %r2, %r2, %r2, %r2, %r2, %r2}, {%r2, %r2, %r2, %r2, %r2, %r2, %r2, %r2}, {%f14210, %f14211, %f14212, %f14213, %f14214, %f14215, %f14216, %f14217};
	bar.warp.sync 	-1;
	wmma.mma.sync.aligned.row.col.m16n16k16.f32.f32 {%f14226, %f14227, %f14228, %f14229, %f14230, %f14231, %f14232, %f14233}, {%r2, %r2, %r2, %r2, %r2, %r2, %r2, %r2}, {%r2, %r2, %r2, %r2, %r2, %r2, %r2, %r2}, {%f14218, %f14219, %f14220, %f14221, %f14222, %f14223, %f14224, %f14225};
	bar.warp.sync 	-1;
	wmma.mma.sync.aligned.row.col.m16n16k16.f32.f32 {%f14234, %f14235, %f14236, %f14237, %f14238, %f14239, %f14240, %f14241}, {%r2, %r2, %r2, %r2, %r2, %r2, %r2, %r2}, {%r2, %r2, %r2, %r2, %r2, %r2, %r2, %r2}, {%f14226, %f14227, %f14228, %f14229, %f14230, %f14231, %f14232, %f14233};
	bar.warp.sync 	-1;
	wmma.mma.sync.aligned.row.col.m16n16k16.f32.f32 {%f14242, %f14243, %f14244, %f14245, %f14246, %f14247, %f14248, %f14249}, {%r2, %r2, %r2, %r2, %r2, %r2, %r2, %r2}, {%r2, %r2, %r2, %r2, %r2, %r2, %r2, %r2}, {%f14234, %f14235, %f14236, %f14237, %f14238, %f14239, %f14240, %f14241};
	bar.warp.sync 	-1;
	wmma.mma.sync.aligned.row.col.m16n16k16.f32.f32 {%f14250, %f14251, %f14252, %f14253, %f14254, %f14255, %f14256, %f14257}, {%r2, %r2, %r2, %r2, %r2, %r2, %r2, %r2}, {%r2, %r2, %r2, %r2, %r2, %r2, %r2, %r2}, {%f14242, %f14243, %f14244, %f14245, %f14246, %f14247, %f14248, %f14249};
	bar.warp.sync 	-1;
	wmma.mma.sync.aligned.row.col.m16n16k16.f32.f32 {%f14258, %f14259, %f14260, %f14261, %f14262, %f14263, %f14264, %f14265}, {%r2, %r2, %r2, %r2, %r2, %r2, %r2, %r2}, {%r2, %r2, %r2, %r2, %r2, %r2, %r2, %r2}, {%f14250, %f14251, %f14252, %f14253, %f14254, %f14255, %f14256, %f14257};
	bar.warp.sync 	-1;
	wmma.mma.sync.aligned.row.col.m16n16k16.f32.f32 {%f14266, %f14267, %f14268, %f14269, %f14270, %f14271, %f14272, %f14273}, {%r2, %r2, %r2, %r2, %r2, %r2, %r2, %r2}, {%r2, %r2, %r2, %r2, %r2, %r2, %r2, %r2}, {%f14258, %f14259, %f14260, %f14261, %f14262, %f14263, %f14264, %f14265};
	bar.warp.sync 	-1;
	wmma.mma.sync.aligned.row.col.m16n16k16.f32.f32 {%f14274, %f14275, %f14276, %f14277, %f14278, %f14279, %f14280, %f14281}, {%r2, %r2, %r2, %r2, %r2, %r2, %r2, %r2}, {%r2, %r2, %r2, %r2, %r2, %r2, %r2, %r2}, {%f14266, %f14267, %f14268, %f14269, %f14270, %f14271, %f14272, %f14273};
	bar.warp.sync 	-1;
	wmma.mma.sync.aligned.row.col.m16n16k16.f32.f32 {%f14282, %f14283, %f14284, %f14285, %f14286, %f14287, %f14288, %f14289}, {%r2, %r2, %r2, %r2, %r2, %r2, %r2, %r2}, {%r2, %r2, %r2, %r2, %r2, %r2, %r2, %r2}, {%f14274, %f14275, %f14276, %f14277, %f14278, %f14279, %f14280, %f14281};
	bar.warp.sync 	-1;
	wmma.mma.sync.aligned.row.col.m16n16k16.f32.f32 {%f14290, %f14291, %f14292, %f14293, %f14294, %f14295, %f14296, %f14297}, {%r2, %r2, %r2, %r2, %r2, %r2, %r2, %r2}, {%r2, %r2, %r2, %r2, %r2, %r2, %r2, %r2}, {%f14282, %f14283, %f14284, %f14285, %f14286, %f14287, %f14288, %f14289};
	bar.warp.sync 	-1;
	wmma.mma.sync.aligned.row.col.m16n16k16.f32.f32 {%f14298, %f14299, %f14300, %f14301, %f14302, %f14303, %f14304, %f14305}, {%r2, %r2, %r2, %r2, %r2, %r2, %r2, %r2}, {%r2, %r2, %r2, %r2, %r2, %r2, %r2, %r2}, {%f14290, %f14291, %f14292, %f14293, %f14294, %f14295, %f14296, %f14297};
	bar.warp.sync 	-1;
	wmma.mma.sync.aligned.row.col.m16n16k16.f32.f32 {%f14306, %f14307, %f14308, %f14309, %f14310, %f14311, %f14312, %f14313}, {%r2, %r2, %r2, %r2, %r2, %r2, %r2, %r2}, {%r2, %r2, %r2, %r2, %r2, %r2, %r2, %r2}, {%f14298, %f14299, %f14300, %f14301, %f14302, %f14303, %f14304, %f14305};
	bar.warp.sync 	-1;
	wmma.mma.sync.aligned.row.col.m16n16k16.f32.f32 {%f14314, %f14315, %f14316, %f14317, %f14318, %f14319, %f14320, %f14321}, {%r2, %r2, %r2, %r2, %r2, %r2, %r2, %r2}, {%r2, %r2, %r2, %r2, %r2, %r2, %r2, %r2}, {%f14306, %f14307, %f14308, %f14309, %f14310, %f14311, %f14312, %f14313};
	bar.warp.sync 	-1;
	wmma.mma.sync.aligned.row.col.m16n16k16.f32.f32 {%f14322, %f14323, %f14324, %f14325, %f14326, %f14327, %f14328, %f14329}, {%r2, %r2, %r2, %r2, %r2, %r2, %r2, %r2}, {%r2, %r2, %r2, %r2, %r2, %r2, %r2, %r2}, {%f14314, %f14315, %f14316, %f14317, %f14318, %f14319, %f14320, %f14321};
	bar.warp.sync 	-1;
	wmma.mma.sync.aligned.row.col.m16n16k16.f32.f32 {%f14330, %f14331, %f14332, %f14333, %f14334, %f14335, %f14336, %f14337}, {%r2, %r2, %r2, %r2, %r2, %r2, %r2, %r2}, {%r2, %r2, %r2, %r2, %r2, %r2, %r2, %r2}, {%f14322, %f14323, %f14324, %f14325, %f14326, %f14327, %f14328, %f14329};
	bar.warp.sync 	-1;
	wmma.mma.sync.aligned.row.col.m16n16k16.f32.f32 {%f14338, %f14339, %f14340, %f14341, %f14342, %f14343, %f14344, %f14345}, {%r2, %r2, %r2, %r2, %r2, %r2, %r2, %r2}, {%r2, %r2, %r2, %r2, %r2, %r2, %r2, %r2}, {%f14330, %f14331, %f14332, %f14333, %f14334, %f14335, %f14336, %f14337};
	bar.warp.sync 	-1;
	wmma.mma.sync.aligned.row.col.m16n16k16.f32.f32 {%f14346, %f14347, %f14348, %f14349, %f14350, %f14351, %f14352, %f14353}, {%r2, %r2, %r2, %r2, %r2, %r2, %r2, %r2}, {%r2, %r2, %r2, %r2, %r2, %r2, %r2, %r2}, {%f14338, %f14339, %f14340, %f14341, %f14342, %f14343, %f14344, %f14345};
	bar.warp.sync 	-1;
	wmma.mma.sync.aligned.row.col.m16n16k16.f32.f32 {%f14354, %f14355, %f14356, %f14357, %f14358, %f14359, %f14360, %f14361}, {%r2, %r2, %r2, %r2, %r2, %r2, %r2, %r2}, {%r2, %r2, %r2, %r2, %r2, %r2, %r2, %r2}, {%f14346, %f14347, %f14348, %f14349, %f14350, %f14351, %f14352, %f14353};
	bar.warp.sync 	-1;
	wmma.mma.sync.aligned.row.col.m16n16k16.f32.f32 {%f14362, %f14363, %f14364, %f14365, %f14366, %f14367, %f14368, %f14369}, {%r2, %r2, %r2, %r2, %r2, %r2, %r2, %r2}, {%r2, %r2, %r2, %r2, %r2, %r2, %r2, %r2}, {%f14354, %f14355, %f14356, %f14357, %f14358, %f14359, %f14360, %f14361};
	bar.warp.sync 	-1;
	wmma.mma.sync.aligned.row.col.m16n16k16.f32.f32 {%f14370, %f14371, %f14372, %f14373, %f14374, %f14375, %f14376, %f14377}, {%r2, %r2, %r2, %r2, %r2, %r2, %r2, %r2}, {%r2, %r2, %r2, %r2, %r2, %r2, %r2, %r2}, {%f14362, %f14363, %f14364, %f14365, %f14366, %f14367, %f14368, %f14369};
	bar.warp.sync 	-1;
	wmma.mma.sync.aligned.row.col.m16n16k16.f32.f32 {%f14378, %f14379, %f14380, %f14381, %f14382, %f14383, %f14384, %f14385}, {%r2, %r2, %r2, %r2, %r2, %r2, %r2, %r2}, {%r2, %r2, %r2, %r2, %r2, %r2, %r2, %r2}, {%f14370, %f14371, %f14372, %f14373, %f14374, %f14375, %f14376, %f14377};
	bar.warp.sync 	-1;
	wmma.mma.sync.aligned.row.col.m16n16k16.f32.f32 {%f14386, %f14387, %f14388, %f14389, %f14390, %f14391, %f14392, %f14393}, {%r2, %r2, %r2, %r2, %r2, %r2, %r2, %r2}, {%r2, %r2, %r2, %r2, %r2, %r2, %r2, %r2}, {%f14378, %f14379, %f14380, %f14381, %f14382, %f14383, %f14384, %f14385};
	bar.warp.sync 	-1;
	wmma.mma.sync.aligned.row.col.m16n16k16.f32.f32 {%f14394, %f14395, %f14396, %f14397, %f14398, %f14399, %f14400, %f14401}, {%r2, %r2, %r2, %r2, %r2, %r2, %r2, %r2}, {%r2, %r2, %r2, %r2, %r2, %r2, %r2, %r2}, {%f14386, %f14387, %f14388, %f14389, %f14390, %f14391, %f14392, %f14393};
	bar.warp.sync 	-1;
	wmma.mma.sync.aligned.row.col.m16n16k16.f32.f32 {%f14402, %f14403, %f14404, %f14405, %f14406, %f14407, %f14408, %f14409}, {%r2, %r2, %r2, %r2, %r2, %r2, %r2, %r2}, {%r2, %r2, %r2, %r2, %r2, %r2, %r2, %r2}, {%f14394, %f14395, %f14396, %f14397, %f14398, %f14399, %f14400, %f14401};
	bar.warp.sync 	-1;
	wmma.mma.sync.aligned.row.col.m16n16k16.f32.f32 {%f14410, %f14411, %f14412, %f14413, %f14414, %f14415, %f14416, %f14417}, {%r2, %r2, %r2, %r2, %r2, %r2, %r2, %r2}, {%r2, %r2, %r2, %r2, %r2, %r2, %r2, %r2}, {%f14402, %f14403, %f14404, %f14405, %f14406, %f14407, %f14408, %f14409};
	bar.warp.sync 	-1;
	wmma.mma.sync.aligned.row.col.m16n16k16.f32.f32 {%f14418, %f14419, %f14420, %f14421, %f14422, %f14423, %f14424, %f14425}, {%r2, %r2, %r2, %r2, %r2, %r2, %r2, %r2}, {%r2, %r2, %r2, %r2, %r2, %r2, %r2, %r2}, {%f14410, %f14411, %f14412, %f14413, %f14414, %f14415, %f14416, %f14417};
	bar.warp.sync 	-1;
	wmma.mma.sync.aligned.row.col.m16n16k16.f32.f32 {%f14426, %f14427, %f14428, %f14429, %f14430, %f14431, %f14432, %f14433}, {%r2, %r2, %r2, %r2, %r2, %r2, %r2, %r2}, {%r2, %r2, %r2, %r2, %r2, %r2, %r2, %r2}, {%f14418, %f14419, %f14420, %f14421, %f14422, %f14423, %f14424, %f14425};
	bar.warp.sync 	-1;
	wmma.mma.sync.aligned.row.col.m16n16k16.f32.f32 {%f14434, %f14435, %f14436, %f14437, %f14438, %f14439, %f14440, %f14441}, {%r2, %r2, %r2, %r2, %r2, %r2, %r2, %r2}, {%r2, %r2, %r2, %r2, %r2, %r2, %r2, %r2}, {%f14426, %f14427, %f14428, %f14429, %f14430, %f14431, %f14432, %f14433};
	bar.warp.sync 	-1;
	wmma.mma.sync.aligned.row.col.m16n16k16.f32.f32 {%f14442, %f14443, %f14444, %f14445, %f14446, %f14447, %f14448, %f14449}, {%r2, %r2, %r2, %r2, %r2, %r2, %r2, %r2}, {%r2, %r2, %r2, %r2, %r2, %r2, %r2, %r2}, {%f14434, %f14435, %f14436, %f14437, %f14438, %f14439, %f14440, %f14441};
	bar.warp.sync 	-1;
	wmma.mma.sync.aligned.row.col.m16n16k16.f32.f32 {%f14450, %f14451, %f14452, %f14453, %f14454, %f14455, %f14456, %f14457}, {%r2, %r2, %r2, %r2, %r2, %r2, %r2, %r2}, {%r2, %r2, %r2, %r2, %r2, %r2, %r2, %r2}, {%f14442, %f14443, %f14444, %f14445, %f14446, %f14447, %f14448, %f14449};
	bar.warp.sync 	-1;
	wmma.mma.sync.aligned.row.col.m16n16k16.f32.f32 {%f14458, %f14459, %f14460, %f14461, %f14462, %f14463, %f14464, %f14465}, {%r2, %r2, %r2, %r2, %r2, %r2, %r2, %r2}, {%r2, %r2, %r2, %r2, %r2, %r2, %r2, %r2}, {%f14450, %f14451, %f14452, %f14453, %f14454, %f14455, %f14456, %f14457};
	bar.warp.sync 	-1;
	wmma.mma.sync.aligned.row.col.m16n16k16.f32.f32 {%f14466, %f14467, %f14468, %f14469, %f14470, %f14471, %f14472, %f14473}, {%r2, %r2, %r2, %r2, %r2, %r2, %r2, %r2}, {%r2, %r2, %r2, %r2, %r2, %r2, %r2, %r2}, {%f14458, %f14459, %f14460, %f14461, %f14462, %f14463, %f14464, %f14465};
	bar.warp.sync 	-1;
	wmma.mma.sync.aligned.row.col.m16n16k16.f32.f32 {%f14474, %f14475, %f14476, %f14477, %f14478, %f14479, %f14480, %f14481}, {%r2, %r2, %r2, %r2, %r2, %r2, %r2, %r2}, {%r2, %r2, %r2, %r2, %r2, %r2, %r2, %r2}, {%f14466, %f14467, %f14468, %f14469, %f14470, %f14471, %f14472, %f14473};
	bar.warp.sync 	-1;
	wmma.mma.sync.aligned.row.col.m16n16k16.f32.f32 {%f14482, %f14483, %f14484, %f14485, %f14486, %f14487, %f14488, %f14489}, {%r2, %r2, %r2, %r2, %r2, %r2, %r2, %r2}, {%r2, %r2, %r2, %r2, %r2, %r2, %r2, %r2}, {%f14474, %f14475, %f14476, %f14477, %f14478, %f14479, %f14480, %f14481};
	bar.warp.sync 	-1;
	wmma.mma.sync.aligned.row.col.m16n16k16.f32.f32 {%f14490, %f14491, %f14492, %f14493, %f14494, %f14495, %f14496, %f14497}, {%r2, %r2, %r2, %r2, %r2, %r2, %r2, %r2}, {%r2, %r2, %r2, %r2, %r2, %r2, %r2, %r2}, {%f14482, %f14483, %f14484, %f14485, %f14486, %f14487, %f14488, %f14489};
	bar.warp.sync 	-1;
	wmma.mma.sync.aligned.row.col.m16n16k16.f32.f32 {%f14498, %f14499, %f14500, %f14501, %f14502, %f14503, %f14504, %f14505}, {%r2, %r2, %r2, %r2, %r2, %r2, %r2, %r2}, {%r2, %r2, %r2, %r2, %r2, %r2, %r2, %r2}, {%f14490, %f14491, %f14492, %f14493, %f14494, %f14495, %f14496, %f14497};
	bar.warp.sync 	-1;
	wmma.mma.sync.aligned.row.col.m16n16k16.f32.f32 {%f14506, %f14507, %f14508, %f14509, %f14510, %f14511, %f14512, %f14513}, {%r2, %r2, %r2, %r2, %r2, %r2, %r2, %r2}, {%r2, %r2, %r2, %r2, %r2, %r2, %r2, %r2}, {%f14498, %f14499, %f14500, %f14501, %f14502, %f14503, %f14504, %f14505};
	bar.warp.sync 	-1;
	wmma.mma.sync.aligned.row.col.m16n16k16.f32.f32 {%f14514, %f14515, %f14516, %f14517, %f14518, %f14519, %f14520, %f14521}, {%r2, %r2, %r2, %r2, %r2, %r2, %r2, %r2}, {%r2, %r2, %r2, %r2, %r2, %r2, %r2, %r2}, {%f14506, %f14507, %f14508, %f14509, %f14510, %f14511, %f14512, %f14513};
	bar.warp.sync 	-1;
	wmma.mma.sync.aligned.row.col.m16n16k16.f32.f32 {%f14522, %f14523, %f14524, %f14525, %f14526, %f14527, %f14528, %f14529}, {%r2, %r2, %r2, %r2, %r2, %r2, %r2, %r2}, {%r2, %r2, %r2, %r2, %r2, %r2, %r2, %r2}, {%f14514, %f14515, %f14516, %f14517, %f14518, %f14519, %f14520, %f14521};
	bar.warp.sync 	-1;
	wmma.mma.sync.aligned.row.col.m16n16k16.f32.f32 {%f14530, %f14531, %f14532, %f14533, %f14534, %f14535, %f14536, %f14537}, {%r2, %r2, %r2, %r2, %r2, %r2, %r2, %r2}, {%r2, %r2, %r2, %r2, %r2, %r2, %r2, %r2}, {%f14522, %f14523, %f14524, %f14525, %f14526, %f14527, %f14528, %f14529};
	bar.warp.sync 	-1;
	wmma.mma.sync.aligned.row.col.m16n16k16.f32.f32 {%f14538, %f14539, %f14540, %f14541, %f14542, %f14543, %f14544, %f14545}, {%r2, %r2, %r2, %r2, %r2, %r2, %r2, %r2}, {%r2, %r2, %r2, %r2, %r2, %r2, %r2, %r2}, {%f14530, %f14531, %f14532, %f14533, %f14534, %f14535, %f14536, %f14537};
	bar.warp.sync 	-1;
	wmma.mma.sync.aligned.row.col.m16n16k16.f32.f32 {%f14546, %f14547, %f14548, %f14549, %f14550, %f14551, %f14552, %f14553}, {%r2, %r2, %r2, %r2, %r2, %r2, %r2, %r2}, {%r2, %r2, %r2, %r2, %r2, %r2, %r2, %r2}, {%f14538, %f14539, %f14540, %f14541, %f14542, %f14543, %f14544, %f14545};
	bar.warp.sync 	-1;
	wmma.mma.sync.aligned.row.col.m16n16k16.f32.f32 {%f14554, %f14555, %f14556, %f14557, %f14558, %f14559, %f14560, %f14561}, {%r2, %r2, %r2, %r2, %r2, %r2, %r2, %r2}, {%r2, %r2, %r2, %r2, %r2, %r2, %r2, %r2}, {%f14546, %f14547, %f14548, %f14549, %f14550, %f14551, %f14552, %f14553};
	bar.warp.sync 	-1;
	wmma.mma.sync.aligned.row.col.m16n16k16.f32.f32 {%f14562, %f14563, %f14564, %f14565, %f14566, %f14567, %f14568, %f14569}, {%r2, %r2, %r2, %r2, %r2, %r2, %r2, %r2}, {%r2, %r2, %r2, %r2, %r2, %r2, %r2, %r2}, {%f14554, %f14555, %f14556, %f14557, %f14558, %f14559, %f14560, %f14561};
	bar.warp.sync 	-1;
	wmma.mma.sync.aligned.row.col.m16n16k16.f32.f32 {%f14570, %f14571, %f14572, %f14573, %f14574, %f14575, %f14576, %f14577}, {%r2, %r2, %r2, %r2, %r2, %r2, %r2, %r2}, {%r2, %r2, %r2, %r2, %r2, %r2, %r2, %r2}, {%f14562, %f14563, %f14564, %f14565, %f14566, %f14567, %f14568, %f14569};
	bar.warp.sync 	-1;
	wmma.mma.sync.aligned.row.col.m16n16k16.f32.f32 {%f14578, %f14579, %f14580, %f14581, %f14582, %f14583, %f14584, %f14585}, {%r2, %r2, %r2, %r2, %r2, %r2, %r2, %r2}, {%r2, %r2, %r2, %r2, %r2, %r2, %r2, %r2}, {%f14570, %f14571, %f14572, %f14573, %f14574, %f14575, %f14576, %f14577};
	bar.warp.sync 	-1;
	wmma.mma.sync.aligned.row.col.m16n16k16.f32.f32 {%f14586, %f14587, %f14588, %f14589, %f14590, %f14591, %f14592, %f14593}, {%r2, %r2, %r2, %r2, %r2, %r2, %r2, %r2}, {%r2, %r2, %r2, %r2, %r2, %r2, %r2, %r2}, {%f14578, %f14579, %f14580, %f14581, %f14582, %f14583, %f14584, %f14585};
	bar.warp.sync 	-1;
	wmma.mma.sync.aligned.row.col.m16n16k16.f32.f32 {%f14594, %f14595, %f14596, %f14597, %f14598, %f14599, %f14600, %f14601}, {%r2, %r2, %r2, %r2, %r2, %r2, %r2, %r2}, {%r2, %r2, %r2, %r2, %r2, %r2, %r2, %r2}, {%f14586, %f14587, %f14588, %f14589, %f14590, %f14591, %f14592, %f14593};
	bar.warp.sync 	-1;
	wmma.mma.sync.aligned.row.col.m16n16k16.f32.f32 {%f14602, %f14603, %f14604, %f14605, %f14606, %f14607, %f14608, %f14609}, {%r2, %r2, %r2, %r2, %r2, %r2, %r2, %r2}, {%r2, %r2, %r2, %r2, %r2, %r2, %r2, %r2}, {%f14594, %f14595, %f14596, %f14597, %f14598, %f14599, %f14600, %f14601};
	bar.warp.sync 	-1;
	wmma.mma.sync.aligned.row.col.m16n16k16.f32.f32 {%f14610, %f14611, %f14612, %f14613, %f14614, %f14615, %f14616, %f14617}, {%r2, %r2, %r2, %r2, %r2, %r2, %r2, %r2}, {%r2, %r2, %r2, %r2, %r2, %r2, %r2, %r2}, {%f14602, %f14603, %f14604, %f14605, %f14606, %f14607, %f14608, %f14609};
	bar.warp.sync 	-1;
	wmma.mma.sync.aligned.row.col.m16n16k16.f32.f32 {%f14618, %f14619, %f14620, %f14621, %f14622, %f14623, %f14624, %f14625}, {%r2, %r2, %r2, %r2, %r2, %r2, %r2, %r2}, {%r2, %r2, %r2, %r2, %r2, %r2, %r2, %r2}, {%f14610, %f14611, %f14612, %f14613, %f14614, %f14615, %f14616, %f14617};
	bar.warp.sync 	-1;
	wmma.mma.sync.aligned.row.col.m16n16k16.f32.f32 {%f14626, %f14627, %f14628, %f14629, %f14630, %f14631, %f14632, %f14633}, {%r2, %r2, %r2, %r2, %r2, %r2, %r2, %r2}, {%r2, %r2, %r2, %r2, %r2, %r2, %r2, %r2}, {%f14618, %f14619, %f14620, %f14621, %f14622, %f14623, %f14624, %f14625};
	bar.warp.sync 	-1;
	wmma.mma.sync.aligned.row.col.m16n16k16.f32.f32 {%f14634, %f14635, %f14636, %f14637, %f14638, %f14639, %f14640, %f14641}, {%r2, %r2, %r2, %r2, %r2, %r2, %r2, %r2}, {%r2, %r2, %r2, %r2, %r2, %r2, %r2, %r2}, {%f14626, %f14627, %f14628, %f14629, %f14630, %f14631, %f14632, %f14633};
	bar.warp.sync 	-1;
	wmma.mma.sync.aligned.row.col.m16n16k16.f32.f32 {%f14642, %f14643, %f14644, %f14645, %f14646, %f14647, %f14648, %f14649}, {%r2, %r2, %r2, %r2, %r2, %r2, %r2, %r2}, {%r2, %r2, %r2, %r2, %r2, %r2, %r2, %r2}, {%f14634, %f14635, %f14636, %f14637, %f14638, %f14639, %f14640, %f14641};
	bar.warp.sync 	-1;
	wmma.mma.sync.aligned.row.col.m16n16k16.f32.f32 {%f14650, %f14651, %f14652, %f14653, %f14654, %f14655, %f14656, %f14657}, {%r2, %r2, %r2, %r2, %r2, %r2, %r2, %r2}, {%r2, %r2, %r2, %r2, %r2, %r2, %r2, %r2}, {%f14642, %f14643, %f14644, %f14645, %f14646, %f14647, %f14648, %f14649};
	bar.warp.sync 	-1;
	wmma.mma.sync.aligned.row.col.m16n16k16.f32.f32 {%f14658, %f14659, %f14660, %f14661, %f14662, %f14663, %f14664, %f14665}, {%r2, %r2, %r2, %r2, %r2, %r2, %r2, %r2}, {%r2, %r2, %r2, %r2, %r2, %r2, %r2, %r2}, {%f14650, %f14651, %f14652, %f14653, %f14654, %f14655, %f14656, %f14657};
	bar.warp.sync 	-1;
	wmma.mma.sync.aligned.row.col.m16n16k16.f32.f32 {%f14666, %f14667, %f14668, %f14669, %f14670, %f14671, %f14672, %f14673}, {%r2, %r2, %r2, %r2, %r2, %r2, %r2, %r2}, {%r2, %r2, %r2, %r2, %r2, %r2, %r2, %r2}, {%f14658, %f14659, %f14660, %f14661, %f14662, %f14663, %f14664, %f14665};
	bar.warp.sync 	-1;
	wmma.mma.sync.aligned.row.col.m16n16k16.f32.f32 {%f14674, %f14675, %f14676, %f14677, %f14678, %f14679, %f14680, %f14681}, {%r2, %r2, %r2, %r2, %r2, %r2, %r2, %r2}, {%r2, %r2, %r2, %r2, %r2, %r2, %r2, %r2}, {%f14666, %f14667, %f14668, %f14669, %f14670, %f14671, %f14672, %f14673};
	bar.warp.sync 	-1;
	wmma.mma.sync.aligned.row.col.m16n16k16.f32.f32 {%f14682, %f14683, %f14684, %f14685, %f14686, %f14687, %f14688, %f14689}, {%r2, %r2, %r2, %r2, %r2, %r2, %r2, %r2}, {%r2, %r2, %r2, %r2, %r2, %r2, %r2, %r2}, {%f14674, %f14675, %f14676, %f14677, %f14678, %f14679, %f14680, %f14681};
	bar.warp.sync 	-1;
	wmma.mma.sync.aligned.row.col.m16n16k16.f32.f32 {%f14690, %f14691, %f14692, %f14693, %f14694, %f14695, %f14696, %f14697}, {%r2, %r2, %r2, %r2, %r2, %r2, %r2, %r2}, {%r2, %r2, %r2, %r2, %r2, %r2, %r2, %r2}, {%f14682, %f14683, %f14684, %f14685, %f14686, %f14687, %f14688, %f14689};
	bar.warp.sync 	-1;
	wmma.mma.sync.aligned.row.col.m16n16k16.f32.f32 {%f14698, %f14699, %f14700, %f14701, %f14702, %f14703, %f14704, %f14705}, {%r2, %r2, %r2, %r2, %r2, %r2, %r2, %r2}, {%r2, %r2, %r2, %r2, %r2, %r2, %r2, %r2}, {%f14690, %f14691, %f14692, %f14693, %f14694, %f14695, %f14696, %f14697};
	bar.warp.sync 	-1;
	wmma.mma.sync.aligned.row.col.m16n16k16.f32.f32 {%f14706, %f14707, %f14708, %f14709, %f14710, %f14711, %f14712, %f14713}, {%r2, %r2, %r2, %r2, %r2, %r2, %r2, %r2}, {%r2, %r2, %r2, %r2, %r2, %r2, %r2, %r2}, {%f14698, %f14699, %f14700, %f14701, %f14702, %f14703, %f14704, %f14705};
	bar.warp.sync 	-1;
	wmma.mma.sync.aligned.row.col.m16n16k16.f32.f32 {%f14714, %f14715, %f14716, %f14717, %f14718, %f14719, %f14720, %f14721}, {%r2, %r2, %r2, %r2, %r2, %r2, %r2, %r2}, {%r2, %r2, %r2, %r2, %r2, %r2, %r2, %r2}, {%f14706, %f14707, %f14708, %f14709, %f14710, %f14711, %f14712, %f14713};
	bar.warp.sync 	-1;
	wmma.mma.sync.aligned.row.col.m16n16k16.f32.f32 {%f14722, %f14723, %f14724, %f14725, %f14726, %f14727, %f14728, %f14729}, {%r2, %r2, %r2, %r2, %r2, %r2, %r2, %r2}, {%r2, %r2, %r2, %r2, %r2, %r2, %r2, %r2}, {%f14714, %f14715, %f14716, %f14717, %f14718, %f14719, %f14720, %f14721};
	bar.warp.sync 	-1;
	wmma.mma.sync.aligned.row.col.m16n16k16.f32.f32 {%f14730, %f14731, %f14732, %f14733, %f14734, %f14735, %f14736, %f14737}, {%r2, %r2, %r2, %r2, %r2, %r2, %r2, %r2}, {%r2, %r2, %r2, %r2, %r2, %r2, %r2, %r2}, {%f14722, %f14723, %f14724, %f14725, %f14726, %f14727, %f14728, %f14729};
	bar.warp.sync 	-1;
	wmma.mma.sync.aligned.row.col.m16n16k16.f32.f32 {%f14738, %f14739, %f14740, %f14741, %f14742, %f14743, %f14744, %f14745}, {%r2, %r2, %r2, %r2, %r2, %r2, %r2, %r2}, {%r2, %r2, %r2, %r2, %r2, %r2, %r2, %r2}, {%f14730, %f14731, %f14732, %f14733, %f14734, %f14735, %f14736, %f14737};
	bar.warp.sync 	-1;
	wmma.mma.sync.aligned.row.col.m16n16k16.f32.f32 {%f14746, %f14747, %f14748, %f14749, %f14750, %f14751, %f14752, %f14753}, {%r2, %r2, %r2, %r2, %r2, %r2, %r2, %r2}, {%r2, %r2, %r2, %r2, %r2, %r2, %r2, %r2}, {%f14738, %f14739, %f14740, %f14741, %f14742, %f14743, %f14744, %f14745};
	bar.warp.sync 	-1;
	wmma.mma.sync.aligned.row.col.m16n16k16.f32.f32 {%f14754, %f14755, %f14756, %f14757, %f14758, %f14759, %f14760, %f14761}, {%r2, %r2, %r2, %r2, %r2, %r2, %r2, %r2}, {%r2, %r2, %r2, %r2, %r2, %r2, %r2, %r2}, {%f14746, %f14747, %f14748, %f14749, %f14750, %f14751, %f14752, %f14753};
	bar.warp.sync 	-1;
	wmma.mma.sync.aligned.row.col.m16n16k16.f32.f32 {%f14762, %f14763, %f14764, %f14765, %f14766, %f14767, %f14768, %f14769}, {%r2, %r2, %r2, %r2, %r2, %r2, %r2, %r2}, {%r2, %r2, %r2, %r2, %r2, %r2, %r2, %r2}, {%f14754, %f14755, %f14756, %f14757, %f14758, %f14759, %f14760, %f14761};
	bar.warp.sync 	-1;
	wmma.mma.sync.aligned.row.col.m16n16k16.f32.f32 {%f14770, %f14771, %f14772, %f14773, %f14774, %f14775, %f14776, %f14777}, {%r2, %r2, %r2, %r2, %r2, %r2, %r2, %r2}, {%r2, %r2, %r2, %r2, %r2, %r2, %r2, %r2}, {%f14762, %f14763, %f14764, %f14765, %f14766, %f14767, %f14768, %f14769};
	bar.warp.sync 	-1;
	wmma.mma.sync.aligned.row.col.m16n16k16.f32.f32 {%f14778, %f14779, %f14780, %f14781, %f14782, %f14783, %f14784, %f14785}, {%r2, %r2, %r2, %r2, %r2, %r2, %r2, %r2}, {%r2, %r2, %r2, %r2, %r2, %r2, %r2, %r2}, {%f14770, %f14771, %f14772, %f14773, %f14774, %f14775, %f14776, %f14777};
	bar.warp.sync 	-1;
	wmma.mma.sync.aligned.row.col.m16n16k16.f32.f32 {%f14786, %f14787, %f14788, %f14789, %f14790, %f14791, %f14792, %f14793}, {%r2, %r2, %r2, %r2, %r2, %r2, %r2, %r2}, {%r2, %r2, %r2, %r2, %r2, %r2, %r2, %r2}, {%f14778, %f14779, %f14780, %f14781, %f14782, %f14783, %f14784, %f14785};
	bar.warp.sync 	-1;
	wmma.mma.sync.aligned.row.col.m16n16k16.f32.f32 {%f14794, %f14795, %f14796, %f14797, %f14798, %f14799, %f14800, %f14801}, {%r2, %r2, %r2, %r2, %r2, %r2, %r2, %r2}, {%r2, %r2, %r2, %r2, %r2, %r2, %r2, %r2}, {%f14786, %f14787, %f14788, %f14789, %f14790, %f14791, %f14792, %f14793};
	bar.warp.sync 	-1;
	wmma.mma.sync.aligned.row.col.m16n16k16.f32.f32 {%f14802, %f14803, %f14804, %f14805, %f14806, %f14807, %f14808, %f14809}, {%r2, %r2, %r2, %r2, %r2, %r2, %r2, %r2}, {%r2, %r2, %r2, %r2, %r2, %r2, %r2, %r2}, {%f14794, %f14795, %f14796, %f14797, %f14798, %f14799, %f14800, %f14801};
	bar.warp.sync 	-1;
	wmma.mma.sync.aligned.row.col.m16n16k16.f32.f32 {%f14810, %f14811, %f14812, %f14813, %f14814, %f14815, %f14816, %f14817}, {%r2, %r2, %r2, %r2, %r2, %r2, %r2, %r2}, {%r2, %r2, %r2, %r2, %r2, %r2, %r2, %r2}, {%f14802, %f14803, %f14804, %f14805, %f14806, %f14807, %f14808, %f14809};
	bar.warp.sync 	-1;
	wmma.mma.sync.aligned.row.col.m16n16k16.f32.f32 {%f14818, %f14819, %f14820, %f14821, %f14822, %f14823, %f14824, %f14825}, {%r2, %r2, %r2, %r2, %r2, %r2, %r2, %r2}, {%r2, %r2, %r2, %r2, %r2, %r2, %r2, %r2}, {%f14810, %f14811, %f14812, %f14813, %f14814, %f14815, %f14816, %f14817};
	bar.warp.sync 	-1;
	wmma.mma.sync.aligned.row.col.m16n16k16.f32.f32 {%f14826, %f14827, %f14828, %f14829, %f14830, %f14831, %f14832, %f14833}, {%r2, %r2, %r2, %r2, %r2, %r2, %r2, %r2}, {%r2, %r2, %r2, %r2, %r2, %r2, %r2, %r2}, {%f14818, %f14819, %f14820, %f14821, %f14822, %f14823, %f14824, %f14825};
	bar.warp.sync 	-1;
	wmma.mma.sync.aligned.row.col.m16n16k16.f32.f32 {%f14834, %f14835, %f14836, %f14837, %f14838, %f14839, %f14840, %f14841}, {%r2, %r2, %r2, %r2, %r2, %r2, %r2, %r2}, {%r2, %r2, %r2, %r2, %r2, %r2, %r2, %r2}, {%f14826, %f14827, %f14828, %f14829, %f14830, %f14831, %f14832, %f14833};
	bar.warp.sync 	-1;
	wmma.mma.sync.aligned.row.col.m16n16k16.f32.f32 {%f14842, %f14843, %f14844, %f14845, %f14846, %f14847, %f14848, %f14849}, {%r2, %r2, %r2, %r2, %r2, %r2, %r2, %r2}, {%r2, %r2, %r2, %r2, %r2, %r2, %r2, %r2}, {%f14834, %f14835, %f14836, %f14837, %f14838, %f14839, %f14840, %f14841};
	bar.warp.sync 	-1;
	wmma.mma.sync.aligned.row.col.m16n16k16.f32.f32 {%f14850, %f14851, %f14852, %f14853, %f14854, %f14855, %f14856, %f14857}, {%r2, %r2, %r2, %r2, %r2, %r2, %r2, %r2}, {%r2, %r2, %r2, %r2, %r2, %r2, %r2, %r2}, {%f14842, %f14843, %f14844, %f14845, %f14846, %f14847, %f14848, %f14849};
	bar.warp.sync 	-1;
	wmma.mma.sync.aligned.row.col.m16n16k16.f32.f32 {%f14858, %f14859, %f14860, %f14861, %f14862, %f14863, %f14864, %f14865}, {%r2, %r2, %r2, %r2, %r2, %r2, %r2, %r2}, {%r2, %r2, %r2, %r2, %r2, %r2, %r2, %r2}, {%f14850, %f14851, %f14852, %f14853, %f14854, %f14855, %f14856, %f14857};
	bar.warp.sync 	-1;
	wmma.mma.sync.aligned.row.col.m16n16k16.f32.f32 {%f14866, %f14867, %f14868, %f14869, %f14870, %f14871, %f14872, %f14873}, {%r2, %r2, %r2, %r2, %r2, %r2, %r2, %r2}, {%r2, %r2, %r2, %r2, %r2, %r2, %r2, %r2}, {%f14858, %f14859, %f14860, %f14861, %f14862, %f14863, %f14864, %f14865};
	bar.warp.sync 	-1;
	wmma.mma.sync.aligned.row.col.m16n16k16.f32.f32 {%f14874, %f14875, %f14876, %f14877, %f14878, %f14879, %f14880, %f14881}, {%r2, %r2, %r2, %r2, %r2, %r2, %r2, %r2}, {%r2, %r2, %r2, %r2, %r2, %r2, %r2, %r2}, {%f14866, %f14867, %f14868, %f14869, %f14870, %f14871, %f14872, %f14873};
	bar.warp.sync 	-1;
	wmma.mma.sync.aligned.row.col.m16n16k16.f32.f32 {%f14882, %f14883, %f14884, %f14885, %f14886, %f14887, %f14888, %f14889}, {%r2, %r2, %r2, %r2, %r2, %r2, %r2, %r2}, {%r2, %r2, %r2, %r2, %r2, %r2, %r2, %r2}, {%f14874, %f14875, %f14876, %f14877, %f14878, %f14879, %f14880, %f14881};
	bar.warp.sync 	-1;
	wmma.mma.sync.aligned.row.col.m16n16k16.f32.f32 {%f14890, %f14891, %f14892, %f14893, %f14894, %f14895, %f14896, %f14897}, {%r2, %r2, %r2, %r2, %r2, %r2, %r2, %r2}, {%r2, %r2, %r2, %r2, %r2, %r2, %r2, %r2}, {%f14882, %f14883, %f14884, %f14885, %f14886, %f14887, %f14888, %f14889};
	bar.warp.sync 	-1;
	wmma.mma.sync.aligned.row.col.m16n16k16.f32.f32 {%f14898, %f14899, %f14900, %f14901, %f14902, %f14903, %f14904, %f14905}, {%r2, %r2, %r2, %r2, %r2, %r2, %r2, %r2}, {%r2, %r2, %r2, %r2, %r2, %r2, %r2, %r2}, {%f14890, %f14891, %f14892, %f14893, %f14894, %f14895, %f14896, %f14897};
	bar.warp.sync 	-1;
	wmma.mma.sync.aligned.row.col.m16n16k16.f32.f32 {%f14906, %f14907, %f14908, %f14909, %f14910, %f14911, %f14912, %f14913}, {%r2, %r2, %r2, %r2, %r2, %r2, %r2, %r2}, {%r2, %r2, %r2, %r2, %r2, %r2, %r2, %r2}, {%f14898, %f14899, %f14900, %f14901, %f14902, %f14903, %f14904, %f14905};
	bar.warp.sync 	-1;
	wmma.mma.sync.aligned.row.col.m16n16k16.f32.f32 {%f14914, %f14915, %f14916, %f14917, %f14918, %f14919, %f14920, %f14921}, {%r2, %r2, %r2, %r2, %r2, %r2, %r2, %r2}, {%r2, %r2, %r2, %r2, %r2, %r2, %r2, %r2}, {%f14906, %f14907, %f14908, %f14909, %f14910, %f14911, %f14912, %f14913};
	bar.warp.sync 	-1;
	wmma.mma.sync.aligned.row.col.m16n16k16.f32.f32 {%f14922, %f14923, %f14924, %f14925, %f14926, %f14927, %f14928, %f14929}, {%r2, %r2, %r2, %r2, %r2, %r2, %r2, %r2}, {%r2, %r2, %r2, %r2, %r2, %r2, %r2, %r2}, {%f14914, %f14915, %f14916, %f14917, %f14918, %f14919, %f14920, %f14921};
	bar.warp.sync 	-1;
	wmma.mma.sync.aligned.row.col.m16n16k16.f32.f32 {%f14930, %f14931, %f14932, %f14933, %f14934, %f14935, %f14936, %f14937}, {%r2, %r2, %r2, %r2, %r2, %r2, %r2, %r2}, {%r2, %r2, %r2, %r2, %r2, %r2, %r2, %r2}, {%f14922, %f14923, %f14924, %f14925, %f14926, %f14927, %f14928, %f14929};
	bar.warp.sync 	-1;
	wmma.mma.sync.aligned.row.col.m16n16k16.f32.f32 {%f14938, %f14939, %f14940, %f14941, %f14942, %f14943, %f14944, %f14945}, {%r2, %r2, %r2, %r2, %r2, %r2, %r2, %r2}, {%r2, %r2, %r2, %r2, %r2, %r2, %r2, %r2}, {%f14930, %f14931, %f14932, %f14933, %f14934, %f14935, %f14936, %f14937};
	bar.warp.sync 	-1;
	wmma.mma.sync.aligned.row.col.m16n16k16.f32.f32 {%f14946, %f14947, %f14948, %f14949, %f14950, %f14951, %f14952, %f14953}, {%r2, %r2, %r2, %r2, %r2, %r2, %r2, %r2}, {%r2, %r2, %r2, %r2, %r2, %r2, %r2, %r2}, {%f14938, %f14939, %f14940, %f14941, %f14942, %f14943, %f14944, %f14945};
	bar.warp.sync 	-1;
	wmma.mma.sync.aligned.row.col.m16n16k16.f32.f32 {%f14954, %f14955, %f14956, %f14957, %f14958, %f14959, %f14960, %f14961}, {%r2, %r2, %r2, %r2, %r2, %r2, %r2, %r2}, {%r2, %r2, %r2, %r2, %r2, %r2, %r2, %r2}, {%f14946, %f14947, %f14948, %f14949, %f14950, %f14951, %f14952, %f14953};
	bar.warp.sync 	-1;
	wmma.mma.sync.aligned.row.col.m16n16k16.f32.f32 {%f14962, %f14963, %f14964, %f14965, %f14966, %f14967, %f14968, %f14969}, {%r2, %r2, %r2, %r2, %r2, %r2, %r2, %r2}, {%r2, %r2, %r2, %r2, %r2, %r2, %r2, %r2}, {%f14954, %f14955, %f14956, %f14957, %f14958, %f14959, %f14960, %f14961};
	bar.warp.sync 	-1;
	wmma.mma.sync.aligned.row.col.m16n16k16.f32.f32 {%f14970, %f14971, %f14972, %f14973, %f14974, %f14975, %f14976, %f14977}, {%r2, %r2, %r2, %r2, %r2, %r2, %r2, %r2}, {%r2, %r2, %r2, %r2, %r2, %r2, %r2, %r2}, {%f14962, %f14963, %f14964, %f14965, %f14966, %f14967, %f14968, %f14969};
	bar.warp.sync 	-1;
	wmma.mma.sync.aligned.row.col.m16n16k16.f32.f32 {%f14978, %f14979, %f14980, %f14981, %f14982, %f14983, %f14984, %f14985}, {%r2, %r2, %r2, %r2, %r2, %r2, %r2, %r2}, {%r2, %r2, %r2, %r2, %r2, %r2, %r2, %r2}, {%f14970, %f14971, %f14972, %f14973, %f14974, %f14975, %f14976, %f14977};
	bar.warp.sync 	-1;
	wmma.mma.sync.aligned.row.col.m16n16k16.f32.f32 {%f14986, %f14987, %f14988, %f14989, %f14990, %f14991, %f14992, %f14993}, {%r2, %r2, %r2, %r2, %r2, %r2, %r2, %r2}, {%r2, %r2, %r2, %r2, %r2, %r2, %r2, %r2}, {%f14978, %f14979, %f14980, %f14981, %f14982, %f14983, %f14984, %f14985};
	bar.warp.sync 	-1;
	wmma.mma.sync.aligned.row.col.m16n16k16.f32.f32 {%f14994, %f14995, %f14996, %f14997, %f14998, %f14999, %f15000, %f15001}, {%r2, %r2, %r2, %r2, %r2, %r2, %r2, %r2}, {%r2, %r2, %r2, %r2, %r2, %r2, %r2, %r2}, {%f14986, %f14987, %f14988, %f14989, %f14990, %f14991, %f14992, %f14993};
	bar.warp.sync 	-1;
	wmma.mma.sync.aligned.row.col.m16n16k16.f32.f32 {%f15002, %f15003, %f15004, %f15005, %f15006, %f15007, %f15008, %f15009}, {%r2, %r2, %r2, %r2, %r2, %r2, %r2, %r2}, {%r2, %r2, %r2, %r2, %r2, %r2, %r2, %r2}, {%f14994, %f14995, %f14996, %f14997, %f14998, %f14999, %f15000, %f15001};
	bar.warp.sync 	-1;
	wmma.mma.sync.aligned.row.col.m16n16k16.f32.f32 {%f15010, %f15011, %f15012, %f15013, %f15014, %f15015, %f15016, %f15017}, {%r2, %r2, %r2, %r2, %r2, %r2, %r2, %r2}, {%r2, %r2, %r2, %r2, %r2, %r2, %r2, %r2}, {%f15002, %f15003, %f15004, %f15005, %f15006, %f15007, %f15008, %f15009};
	bar.warp.sync 	-1;
	wmma.mma.sync.aligned.row.col.m16n16k16.f32.f32 {%f15018, %f15019, %f15020, %f15021, %f15022, %f15023, %f15024, %f15025}, {%r2, %r2, %r2, %r2, %r2, %r2, %r2, %r2}, {%r2, %r2, %r2, %r2, %r2, %r2, %r2, %r2}, {%f15010, %f15011, %f15012, %f15013, %f15014, %f15015, %f15016, %f15017};
	bar.warp.sync 	-1;
	wmma.mma.sync.aligned.row.col.m16n16k16.f32.f32 {%f15026, %f15027, %f15028, %f15029, %f15030, %f15031, %f15032, %f15033}, {%r2, %r2, %r2, %r2, %r2, %r2, %r2, %r2}, {%r2, %r2, %r2, %r2, %r2, %r2, %r2, %r2}, {%f15018, %f15019, %f15020, %f15021, %f15022, %f15023, %f15024, %f15025};
	bar.warp.sync 	-1;
	wmma.mma.sync.aligned.row.col.m16n16k16.f32.f32 {%f15034, %f15035, %f15036, %f15037, %f15038, %f15039, %f15040, %f15041}, {%r2, %r2, %r2, %r2, %r2, %r2, %r2, %r2}, {%r2, %r2, %r2, %r2, %r2, %r2, %r2, %r2}, {%f15026, %f15027, %f15028, %f15029, %f15030, %f15031, %f15032, %f15033};
	bar.warp.sync 	-1;
	wmma.mma.sync.aligned.row.col.m16n16k16.f32.f32 {%f15042, %f15043, %f15044, %f15045, %f15046, %f15047, %f15048, %f15049}, {%r2, %r2, %r2, %r2, %r2, %r2, %r2, %r2}, {%r2, %r2, %r2, %r2, %r2, %r2, %r2, %r2}, {%f15034, %f15035, %f15036, %f15037, %f15038, %f15039, %f15040, %f15041};
	bar.warp.sync 	-1;
	wmma.mma.sync.aligned.row.col.m16n16k16.f32.f32 {%f15050, %f15051, %f15052, %f15053, %f15054, %f15055, %f15056, %f15057}, {%r2, %r2, %r2, %r2, %r2, %r2, %r2, %r2}, {%r2, %r2, %r2, %r2, %r2, %r2, %r2, %r2}, {%f15042, %f15043, %f15044, %f15045, %f15046, %f15047, %f15048, %f15049};
	bar.warp.sync 	-1;
	wmma.mma.sync.aligned.row.col.m16n16k16.f32.f32 {%f15058, %f15059, %f15060, %f15061, %f15062, %f15063, %f15064, %f15065}, {%r2, %r2, %r2, %r2, %r2, %r2, %r2, %r2}, {%r2, %r2, %r2, %r2, %r2, %r2, %r2, %r2}, {%f15050, %f15051, %f15052, %f15053, %f15054, %f15055, %f15056, %f15057};
	bar.warp.sync 	-1;
	wmma.mma.sync.aligned.row.col.m16n16k16.f32.f32 {%f15066, %f15067, %f15068, %f15069, %f15070, %f15071, %f15072, %f15073}, {%r2, %r2, %r2, %r2, %r2, %r2, %r2, %r2}, {%r2, %r2, %r2, %r2, %r2, %r2, %r2, %r2}, {%f15058, %f15059, %f15060, %f15061, %f15062, %f15063, %f15064, %f15065};
	bar.warp.sync 	-1;
	wmma.mma.sync.aligned.row.col.m16n16k16.f32.f32 {%f15074, %f15075, %f15076, %f15077, %f15078, %f15079, %f15080, %f15081}, {%r2, %r2, %r2, %r2, %r2, %r2, %r2, %r2}, {%r2, %r2, %r2, %r2, %r2, %r2, %r2, %r2}, {%f15066, %f15067, %f15068, %f15069, %f15070, %f15071, %f15072, %f15073};
	bar.warp.sync 	-1;
	wmma.mma.sync.aligned.row.col.m16n16k16.f32.f32 {%f15082, %f15083, %f15084, %f15085, %f15086, %f15087, %f15088, %f15089}, {%r2, %r2, %r2, %r2, %r2, %r2, %r2, %r2}, {%r2, %r2, %r2, %r2, %r2, %r2, %r2, %r2}, {%f15074, %f15075, %f15076, %f15077, %f15078, %f15079, %f15080, %f15081};
	bar.warp.sync 	-1;
	wmma.mma.sync.aligned.row.col.m16n16k16.f32.f32 {%f15090, %f15091, %f15092, %f15093, %f15094, %f15095, %f15096, %f15097}, {%r2, %r2, %r2, %r2, %r2, %r2, %r2, %r2}, {%r2, %r2, %r2, %r2, %r2, %r2, %r2, %r2}, {%f15082, %f15083, %f15084, %f15085, %f15086, %f15087, %f15088, %f15089};
	bar.warp.sync 	-1;
	wmma.mma.sync.aligned.row.col.m16n16k16.f32.f32 {%f15098, %f15099, %f15100, %f15101, %f15102, %f15103, %f15104, %f15105}, {%r2, %r2, %r2, %r2, %r2, %r2, %r2, %r2}, {%r2, %r2, %r2, %r2, %r2, %r2, %r2, %r2}, {%f15090, %f15091, %f15092, %f15093, %f15094, %f15095, %f15096, %f15097};
	bar.warp.sync 	-1;
	wmma.mma.sync.aligned.row.col.m16n16k16.f32.f32 {%f15106, %f15107, %f15108, %f15109, %f15110, %f15111, %f15112, %f15113}, {%r2, %r2, %r2, %r2, %r2, %r2, %r2, %r2}, {%r2, %r2, %r2, %r2, %r2, %r2, %r2, %r2}, {%f15098, %f15099, %f15100, %f15101, %f15102, %f15103, %f15104, %f15105};
	bar.warp.sync 	-1;
	wmma.mma.sync.aligned.row.col.m16n16k16.f32.f32 {%f15114, %f15115, %f15116, %f15117, %f15118, %f15119, %f15120, %f15121}, {%r2, %r2, %r2, %r2, %r2, %r2, %r2, %r2}, {%r2, %r2, %r2, %r2, %r2, %r2, %r2, %r2}, {%f15106, %f15107, %f15108, %f15109, %f15110, %f15111, %f15112, %f15113};
	bar.warp.sync 	-1;
	wmma.mma.sync.aligned.row.col.m16n16k16.f32.f32 {%f15122, %f15123, %f15124, %f15125, %f15126, %f15127, %f15128, %f15129}, {%r2, %r2, %r2, %r2, %r2, %r2, %r2, %r2}, {%r2, %r2, %r2, %r2, %r2, %r2, %r2, %r2}, {%f15114, %f15115, %f15116, %f15117, %f15118, %f15119, %f15120, %f15121};
	bar.warp.sync 	-1;
	wmma.mma.sync.aligned.row.col.m16n16k16.f32.f32 {%f15130, %f15131, %f15132, %f15133, %f15134, %f15135, %f15136, %f15137}, {%r2, %r2, %r2, %r2, %r2, %r2, %r2, %r2}, {%r2, %r2, %r2, %r2, %r2, %r2, %r2, %r2}, {%f15122, %f15123, %f15124, %f15125, %f15126, %f15127, %f15128, %f15129};
	bar.warp.sync 	-1;
	wmma.mma.sync.aligned.row.col.m16n16k16.f32.f32 {%f15138, %f15139, %f15140, %f15141, %f15142, %f15143, %f15144, %f15145}, {%r2, %r2, %r2, %r2, %r2, %r2, %r2, %r2}, {%r2, %r2, %r2, %r2, %r2, %r2, %r2, %r2}, {%f15130, %f15131, %f15132, %f15133, %f15134, %f15135, %f15136, %f15137};
	bar.warp.sync 	-1;
	wmma.mma.sync.aligned.row.col.m16n16k16.f32.f32 {%f15146, %f15147, %f15148, %f15149, %f15150, %f15151, %f15152, %f15153}, {%r2, %r2, %r2, %r2, %r2, %r2, %r2, %r2}, {%r2, %r2, %r2, %r2, %r2, %r2, %r2, %r2}, {%f15138, %f15139, %f15140, %f15141, %f15142, %f15143, %f15144, %f15145};
	bar.warp.sync 	-1;
	wmma.mma.sync.aligned.row.col.m16n16k16.f32.f32 {%f15154, %f15155, %f15156, %f15157, %f15158, %f15159, %f15160, %f15161}, {%r2, %r2, %r2, %r2, %r2, %r2, %r2, %r2}, {%r2, %r2, %r2, %r2, %r2, %r2, %r2, %r2}, {%f15146, %f15147, %f15148, %f15149, %f15150, %f15151, %f15152, %f15153};
	bar.warp.sync 	-1;
	wmma.mma.sync.aligned.row.col.m16n16k16.f32.f32 {%f15162, %f15163, %f15164, %f15165, %f15166, %f15167, %f15168, %f15169}, {%r2, %r2, %r2, %r2, %r2, %r2, %r2, %r2}, {%r2, %r2, %r2, %r2, %r2, %r2, %r2, %r2}, {%f15154, %f15155, %f15156, %f15157, %f15158, %f15159, %f15160, %f15161};
	bar.warp.sync 	-1;
	wmma.mma.sync.aligned.row.col.m16n16k16.f32.f32 {%f15170, %f15171, %f15172, %f15173, %f15174, %f15175, %f15176, %f15177}, {%r2, %r2, %r2, %r2, %r2, %r2, %r2, %r2}, {%r2, %r2, %r2, %r2, %r2, %r2, %r2, %r2}, {%f15162, %f15163, %f15164, %f15165, %f15166, %f15167, %f15168, %f15169};
	bar.warp.sync 	-1;
	wmma.mma.sync.aligned.row.col.m16n16k16.f32.f32 {%f15178, %f15179, %f15180, %f15181, %f15182, %f15183, %f15184, %f15185}, {%r2, %r2, %r2, %r2, %r2, %r2, %r2, %r2}, {%r2, %r2, %r2, %r2, %r2, %r2, %r2, %r2}, {%f15170, %f15171, %f15172, %f15173, %f15174, %f15175, %f15176, %f15177};
	bar.warp.sync 	-1;
	wmma.mma.sync.aligned.row.col.m16n16k16.f32.f32 {%f15186, %f15187, %f15188, %f15189, %f15190, %f15191, %f15192, %f15193}, {%r2, %r2, %r2, %r2, %r2, %r2, %r2, %r2}, {%r2, %r2, %r2, %r2, %r2, %r2, %r2, %r2}, {%f15178, %f15179, %f15180, %f15181, %f15182, %f15183, %f15184, %f15185};
	bar.warp.sync 	-1;
	wmma.mma.sync.aligned.row.col.m16n16k16.f32.f32 {%f15194, %f15195, %f15196, %f15197, %f15198, %f15199, %f15200, %f15201}, {%r2, %r2, %r2, %r2, %r2, %r2, %r2, %r2}, {%r2, %r2, %r2, %r2, %r2, %r2, %r2, %r2}, {%f15186, %f15187, %f15188, %f15189, %f15190, %f15191, %f15192, %f15193};
	bar.warp.sync 	-1;
	wmma.mma.sync.aligned.row.col.m16n16k16.f32.f32 {%f15202, %f15203, %f15204, %f15205, %f15206, %f15207, %f15208, %f15209}, {%r2, %r2, %r2, %r2, %r2, %r2, %r2, %r2}, {%r2, %r2, %r2, %r2, %r2, %r2, %r2, %r2}, {%f15194, %f15195, %f15196, %f15197, %f15198, %f15199, %f15200, %f15201};
	bar.warp.sync 	-1;
	wmma.mma.sync.aligned.row.col.m16n16k16.f32.f32 {%f15210, %f15211, %f15212, %f15213, %f15214, %f15215, %f15216, %f15217}, {%r2, %r2, %r2, %r2, %r2, %r2, %r2, %r2}, {%r2, %r2, %r2, %r2, %r2, %r2, %r2, %r2}, {%f15202, %f15203, %f15204, %f15205, %f15206, %f15207, %f15208, %f15209};
	bar.warp.sync 	-1;
	wmma.mma.sync.aligned.row.col.m16n16k16.f32.f32 {%f15218, %f15219, %f15220, %f15221, %f15222, %f15223, %f15224, %f15225}, {%r2, %r2, %r2, %r2, %r2, %r2, %r2, %r2}, {%r2, %r2, %r2, %r2, %r2, %r2, %r2, %r2}, {%f15210, %f15211, %f15212, %f15213, %f15214, %f15215, %f15216, %f15217};
	bar.warp.sync 	-1;
	wmma.mma.sync.aligned.row.col.m16n16k16.f32.f32 {%f15226, %f15227, %f15228, %f15229, %f15230, %f15231, %f15232, %f15233}, {%r2, %r2, %r2, %r2, %r2, %r2, %r2, %r2}, {%r2, %r2, %r2, %r2, %r2, %r2, %r2, %r2}, {%f15218, %f15219, %f15220, %f15221, %f15222, %f15223, %f15224, %f15225};
	bar.warp.sync 	-1;
	wmma.mma.sync.aligned.row.col.m16n16k16.f32.f32 {%f15234, %f15235, %f15236, %f15237, %f15238, %f15239, %f15240, %f15241}, {%r2, %r2, %r2, %r2, %r2, %r2, %r2, %r2}, {%r2, %r2, %r2, %r2, %r2, %r2, %r2, %r2}, {%f15226, %f15227, %f15228, %f15229, %f15230, %f15231, %f15232, %f15233};
	bar.warp.sync 	-1;
	wmma.mma.sync.aligned.row.col.m16n16k16.f32.f32 {%f15242, %f15243, %f15244, %f15245, %f15246, %f15247, %f15248, %f15249}, {%r2, %r2, %r2, %r2, %r2, %r2, %r2, %r2}, {%r2, %r2, %r2, %r2, %r2, %r2, %r2, %r2}, {%f15234, %f15235, %f15236, %f15237, %f15238, %f15239, %f15240, %f15241};
	bar.warp.sync 	-1;
	wmma.mma.sync.aligned.row.col.m16n16k16.f32.f32 {%f15250, %f15251, %f15252, %f15253, %f15254, %f15255, %f15256, %f15257}, {%r2, %r2, %r2, %r2, %r2, %r2, %r2, %r2}, {%r2, %r2, %r2, %r2, %r2, %r2, %r2, %r2}, {%f15242, %f15243, %f15244, %f15245, %f15246, %f15247, %f15248, %f15249};
	bar.warp.sync 	-1;
	wmma.mma.sync.aligned.row.col.m16n16k16.f32.f32 {%f15258, %f15259, %f15260, %f15261, %f15262, %f15263, %f15264, %f15265}, {%r2, %r2, %r2, %r2, %r2, %r2, %r2, %r2}, {%r2, %r2, %r2, %r2, %r2, %r2, %r2, %r2}, {%f15250, %f15251, %f15252, %f15253, %f15254, %f15255, %f15256, %f15257};
	bar.warp.sync 	-1;
	wmma.mma.sync.aligned.row.col.m16n16k16.f32.f32 {%f15266, %f15267, %f15268, %f15269, %f15270, %f15271, %f15272, %f15273}, {%r2, %r2, %r2, %r2, %r2, %r2, %r2, %r2}, {%r2, %r2, %r2, %r2, %r2, %r2, %r2, %r2}, {%f15258, %f15259, %f15260, %f15261, %f15262, %f15263, %f15264, %f15265};
	bar.warp.sync 	-1;
	wmma.mma.sync.aligned.row.col.m16n16k16.f32.f32 {%f15274, %f15275, %f15276, %f15277, %f15278, %f15279, %f15280, %f15281}, {%r2, %r2, %r2, %r2, %r2, %r2, %r2, %r2}, {%r2, %r2, %r2, %r2, %r2, %r2, %r2, %r2}, {%f15266, %f15267, %f15268, %f15269, %f15270, %f15271, %f15272, %f15273};
	bar.warp.sync 	-1;
	wmma.mma.sync.aligned.row.col.m16n16k16.f32.f32 {%f15282, %f15283, %f15284, %f15285, %f15286, %f15287, %f15288, %f15289}, {%r2, %r2, %r2, %r2, %r2, %r2, %r2, %r2}, {%r2, %r2, %r2, %r2, %r2, %r2, %r2, %r2}, {%f15274, %f15275, %f15276, %f15277, %f15278, %f15279, %f15280, %f15281};
	bar.warp.sync 	-1;
	wmma.mma.sync.aligned.row.col.m16n16k16.f32.f32 {%f15290, %f15291, %f15292, %f15293, %f15294, %f15295, %f15296, %f15297}, {%r2, %r2, %r2, %r2, %r2, %r2, %r2, %r2}, {%r2, %r2, %r2, %r2, %r2, %r2, %r2, %r2}, {%f15282, %f15283, %f15284, %f15285, %f15286, %f15287, %f15288, %f15289};
	bar.warp.sync 	-1;
	wmma.mma.sync.aligned.row.col.m16n16k16.f32.f32 {%f15298, %f15299, %f15300, %f15301, %f15302, %f15303, %f15304, %f15305}, {%r2, %r2, %r2, %r2, %r2, %r2, %r2, %r2}, {%r2, %r2, %r2, %r2, %r2, %r2, %r2, %r2}, {%f15290, %f15291, %f15292, %f15293, %f15294, %f15295, %f15296, %f15297};
	bar.warp.sync 	-1;
	wmma.mma.sync.aligned.row.col.m16n16k16.f32.f32 {%f15306, %f15307, %f15308, %f15309, %f15310, %f15311, %f15312, %f15313}, {%r2, %r2, %r2, %r2, %r2, %r2, %r2, %r2}, {%r2, %r2, %r2, %r2, %r2, %r2, %r2, %r2}, {%f15298, %f15299, %f15300, %f15301, %f15302, %f15303, %f15304, %f15305};
	bar.warp.sync 	-1;
	wmma.mma.sync.aligned.row.col.m16n16k16.f32.f32 {%f15314, %f15315, %f15316, %f15317, %f15318, %f15319, %f15320, %f15321}, {%r2, %r2, %r2, %r2, %r2, %r2, %r2, %r2}, {%r2, %r2, %r2, %r2, %r2, %r2, %r2, %r2}, {%f15306, %f15307, %f15308, %f15309, %f15310, %f15311, %f15312, %f15313};
	bar.warp.sync 	-1;
	wmma.mma.sync.aligned.row.col.m16n16k16.f32.f32 {%f15322, %f15323, %f15324, %f15325, %f15326, %f15327, %f15328, %f15329}, {%r2, %r2, %r2, %r2, %r2, %r2, %r2, %r2}, {%r2, %r2, %r2, %r2, %r2, %r2, %r2, %r2}, {%f15314, %f15315, %f15316, %f15317, %f15318, %f15319, %f15320, %f15321};
	bar.warp.sync 	-1;
	wmma.mma.sync.aligned.row.col.m16n16k16.f32.f32 {%f15330, %f15331, %f15332, %f15333, %f15334, %f15335, %f15336, %f15337}, {%r2, %r2, %r2, %r2, %r2, %r2, %r2, %r2}, {%r2, %r2, %r2, %r2, %r2, %r2, %r2, %r2}, {%f15322, %f15323, %f15324, %f15325, %f15326, %f15327, %f15328, %f15329};
	bar.warp.sync 	-1;
	wmma.mma.sync.aligned.row.col.m16n16k16.f32.f32 {%f15338, %f15339, %f15340, %f15341, %f15342, %f15343, %f15344, %f15345}, {%r2, %r2, %r2, %r2, %r2, %r2, %r2, %r2}, {%r2, %r2, %r2, %r2, %r2, %r2, %r2, %r2}, {%f15330, %f15331, %f15332, %f15333, %f15334, %f15335, %f15336, %f15337};
	bar.warp.sync 	-1;
	wmma.mma.sync.aligned.row.col.m16n16k16.f32.f32 {%f15346, %f15347, %f15348, %f15349, %f15350, %f15351, %f15352, %f15353}, {%r2, %r2, %r2, %r2, %r2, %r2, %r2, %r2}, {%r2, %r2, %r2, %r2, %r2, %r2, %r2, %r2}, {%f15338, %f15339, %f15340, %f15341, %f15342, %f15343, %f15344, %f15345};
	bar.warp.sync 	-1;
	wmma.mma.sync.aligned.row.col.m16n16k16.f32.f32 {%f15354, %f15355, %f15356, %f15357, %f15358, %f15359, %f15360, %f15361}, {%r2, %r2, %r2, %r2, %r2, %r2, %r2, %r2}, {%r2, %r2, %r2, %r2, %r2, %r2, %r2, %r2}, {%f15346, %f15347, %f15348, %f15349, %f15350, %f15351, %f15352, %f15353};
	bar.warp.sync 	-1;
	wmma.mma.sync.aligned.row.col.m16n16k16.f32.f32 {%f15362, %f15363, %f15364, %f15365, %f15366, %f15367, %f15368, %f15369}, {%r2, %r2, %r2, %r2, %r2, %r2, %r2, %r2}, {%r2, %r2, %r2, %r2, %r2, %r2, %r2, %r2}, {%f15354, %f15355, %f15356, %f15357, %f15358, %f15359, %f15360, %f15361};
	bar.warp.sync 	-1;
	wmma.mma.sync.aligned.row.col.m16n16k16.f32.f32 {%f15370, %f15371, %f15372, %f15373, %f15374, %f15375, %f15376, %f15377}, {%r2, %r2, %r2, %r2, %r2, %r2, %r2, %r2}, {%r2, %r2, %r2, %r2, %r2, %r2, %r2, %r2}, {%f15362, %f15363, %f15364, %f15365, %f15366, %f15367, %f15368, %f15369};
	bar.warp.sync 	-1;
	wmma.mma.sync.aligned.row.col.m16n16k16.f32.f32 {%f15378, %f15379, %f15380, %f15381, %f15382, %f15383, %f15384, %f15385}, {%r2, %r2, %r2, %r2, %r2, %r2, %r2, %r2}, {%r2, %r2, %r2, %r2, %r2, %r2, %r2, %r2}, {%f15370, %f15371, %f15372, %f15373, %f15374, %f15375, %f15376, %f15377};
	bar.warp.sync 	-1;
	wmma.mma.sync.aligned.row.col.m16n16k16.f32.f32 {%f15386, %f15387, %f15388, %f15389, %f15390, %f15391, %f15392, %f15393}, {%r2, %r2, %r2, %r2, %r2, %r2, %r2, %r2}, {%r2, %r2, %r2, %r2, %r2, %r2, %r2, %r2}, {%f15378, %f15379, %f15380, %f15381, %f15382, %f15383, %f15384, %f15385};
	bar.warp.sync 	-1;
	wmma.mma.sync.aligned.row.col.m16n16k16.f32.f32 {%f15394, %f15395, %f15396, %f15397, %f15398, %f15399, %f15400, %f15401}, {%r2, %r2, %r2, %r2, %r2, %r2, %r2, %r2}, {%r2, %r2, %r2, %r2, %r2, %r2, %r2, %r2}, {%f15386, %f15387, %f15388, %f15389, %f15390, %f15391, %f15392, %f15393};
	bar.warp.sync 	-1;
	wmma.mma.sync.aligned.row.col.m16n16k16.f32.f32 {%f15402, %f15403, %f15404, %f15405, %f15406, %f15407, %f15408, %f15409}, {%r2, %r2, %r2, %r2, %r2, %r2, %r2, %r2}, {%r2, %r2, %r2, %r2, %r2, %r2, %r2, %r2}, {%f15394, %f15395, %f15396, %f15397, %f15398, %f15399, %f15400, %f15401};
	bar.warp.sync 	-1;
	wmma.mma.sync.aligned.row.col.m16n16k16.f32.f32 {%f15410, %f15411, %f15412, %f15413, %f15414, %f15415, %f15416, %f15417}, {%r2, %r2, %r2, %r2, %r2, %r2, %r2, %r2}, {%r2, %r2, %r2, %r2, %r2, %r2, %r2, %r2}, {%f15402, %f15403, %f15404, %f15405, %f15406, %f15407, %f15408, %f15409};
	bar.warp.sync 	-1;
	wmma.mma.sync.aligned.row.col.m16n16k16.f32.f32 {%f15418, %f15419, %f15420, %f15421, %f15422, %f15423, %f15424, %f15425}, {%r2, %r2, %r2, %r2, %r2, %r2, %r2, %r2}, {%r2, %r2, %r2, %r2, %r2, %r2, %r2, %r2}, {%f15410, %f15411, %f15412, %f15413, %f15414, %f15415, %f15416, %f15417};
	bar.warp.sync 	-1;
	wmma.mma.sync.aligned.row.col.m16n16k16.f32.f32 {%f15426, %f15427, %f15428, %f15429, %f15430, %f15431, %f15432, %f15433}, {%r2, %r2, %r2, %r2, %r2, %r2, %r2, %r2}, {%r2, %r2, %r2, %r2, %r2, %r2, %r2, %r2}, {%f15418, %f15419, %f15420, %f15421, %f15422, %f15423, %f15424, %f15425};
	bar.warp.sync 	-1;
	wmma.mma.sync.aligned.row.col.m16n16k16.f32.f32 {%f15434, %f15435, %f15436, %f15437, %f15438, %f15439, %f15440, %f15441}, {%r2, %r2, %r2, %r2, %r2, %r2, %r2, %r2}, {%r2, %r2, %r2, %r2, %r2, %r2, %r2, %r2}, {%f15426, %f15427, %f15428, %f15429, %f15430, %f15431, %f15432, %f15433};
	bar.warp.sync 	-1;
	wmma.mma.sync.aligned.row.col.m16n16k16.f32.f32 {%f15442, %f15443, %f15444, %f15445, %f15446, %f15447, %f15448, %f15449}, {%r2, %r2, %r2, %r2, %r2, %r2, %r2, %r2}, {%r2, %r2, %r2, %r2, %r2, %r2, %r2, %r2}, {%f15434, %f15435, %f15436, %f15437, %f15438, %f15439, %f15440, %f15441};
	bar.warp.sync 	-1;
	wmma.mma.sync.aligned.row.col.m16n16k16.f32.f32 {%f15450, %f15451, %f15452, %f15453, %f15454, %f15455, %f15456, %f15457}, {%r2, %r2, %r2, %r2, %r2, %r2, %r2, %r2}, {%r2, %r2, %r2, %r2, %r2, %r2, %r2, %r2}, {%f15442, %f15443, %f15444, %f15445, %f15446, %f15447, %f15448, %f15449};
	bar.warp.sync 	-1;
	wmma.mma.sync.aligned.row.col.m16n16k16.f32.f32 {%f15458, %f15459, %f15460, %f15461, %f15462, %f15463, %f15464, %f15465}, {%r2, %r2, %r2, %r2, %r2, %r2, %r2, %r2}, {%r2, %r2, %r2, %r2, %r2, %r2, %r2, %r2}, {%f15450, %f15451, %f15452, %f15453, %f15454, %f15455, %f15456, %f15457};
	bar.warp.sync 	-1;
	wmma.mma.sync.aligned.row.col.m16n16k16.f32.f32 {%f15466, %f15467, %f15468, %f15469, %f15470, %f15471, %f15472, %f15473}, {%r2, %r2, %r2, %r2, %r2, %r2, %r2, %r2}, {%r2, %r2, %r2, %r2, %r2, %r2, %r2, %r2}, {%f15458, %f15459, %f15460, %f15461, %f15462, %f15463, %f15464, %f15465};
	bar.warp.sync 	-1;
	wmma.mma.sync.aligned.row.col.m16n16k16.f32.f32 {%f15474, %f15475, %f15476, %f15477, %f15478, %f15479, %f15480, %f15481}, {%r2, %r2, %r2, %r2, %r2, %r2, %r2, %r2}, {%r2, %r2, %r2, %r2, %r2, %r2, %r2, %r2}, {%f15466, %f15467, %f15468, %f15469, %f15470, %f15471, %f15472, %f15473};
	bar.warp.sync 	-1;
	wmma.mma.sync.aligned.row.col.m16n16k16.f32.f32 {%f15482, %f15483, %f15484, %f15485, %f15486, %f15487, %f15488, %f15489}, {%r2, %r2, %r2, %r2, %r2, %r2, %r2, %r2}, {%r2, %r2, %r2, %r2, %r2, %r2, %r2, %r2}, {%f15474, %f15475, %f15476, %f15477, %f15478, %f15479, %f15480, %f15481};
	bar.warp.sync 	-1;
	wmma.mma.sync.aligned.row.col.m16n16k16.f32.f32 {%f15490, %f15491, %f15492, %f15493, %f15494, %f15495, %f15496, %f15497}, {%r2, %r2, %r2, %r2, %r2, %r2, %r2, %r2}, {%r2, %r2, %r2, %r2, %r2, %r2, %r2, %r2}, {%f15482, %f15483, %f15484, %f15485, %f15486, %f15487, %f15488, %f15489};
	bar.warp.sync 	-1;
	wmma.mma.sync.aligned.row.col.m16n16k16.f32.f32 {%f15498, %f15499, %f15500, %f15501, %f15502, %f15503, %f15504, %f15505}, {%r2, %r2, %r2, %r2, %r2, %r2, %r2, %r2}, {%r2, %r2, %r2, %r2, %r2, %r2, %r2, %r2}, {%f15490, %f15491, %f15492, %f15493, %f15494, %f15495, %f15496, %f15497};
	bar.warp.sync 	-1;
	wmma.mma.sync.aligned.row.col.m16n16k16.f32.f32 {%f15506, %f15507, %f15508, %f15509, %f15510, %f15511, %f15512, %f15513}, {%r2, %r2, %r2, %r2, %r2, %r2, %r2, %r2}, {%r2, %r2, %r2, %r2, %r2, %r2, %r2, %r2}, {%f15498, %f15499, %f15500, %f15501, %f15502, %f15503, %f15504, %f15505};
	bar.warp.sync 	-1;
	wmma.mma.sync.aligned.row.col.m16n16k16.f32.f32 {%f15514, %f15515, %f15516, %f15517, %f15518, %f15519, %f15520, %f15521}, {%r2, %r2, %r2, %r2, %r2, %r2, %r2, %r2}, {%r2, %r2, %r2, %r2, %r2, %r2, %r2, %r2}, {%f15506, %f15507, %f15508, %f15509, %f15510, %f15511, %f15512, %f15513};
	bar.warp.sync 	-1;
	wmma.mma.sync.aligned.row.col.m16n16k16.f32.f32 {%f15522, %f15523, %f15524, %f15525, %f15526, %f15527, %f15528, %f15529}, {%r2, %r2, %r2, %r2, %r2, %r2, %r2, %r2}, {%r2, %r2, %r2, %r2, %r2, %r2, %r2, %r2}, {%f15514, %f15515, %f15516, %f15517, %f15518, %f15519, %f15520, %f15521};
	bar.warp.sync 	-1;
	wmma.mma.sync.aligned.row.col.m16n16k16.f32.f32 {%f15530, %f15531, %f15532, %f15533, %f15534, %f15535, %f15536, %f15537}, {%r2, %r2, %r2, %r2, %r2, %r2, %r2, %r2}, {%r2, %r2, %r2, %r2, %r2, %r2, %r2, %r2}, {%f15522, %f15523, %f15524, %f15525, %f15526, %f15527, %f15528, %f15529};
	bar.warp.sync 	-1;
	wmma.mma.sync.aligned.row.col.m16n16k16.f32.f32 {%f15538, %f15539, %f15540, %f15541, %f15542, %f15543, %f15544, %f15545}, {%r2, %r2, %r2, %r2, %r2, %r2, %r2, %r2}, {%r2, %r2, %r2, %r2, %r2, %r2, %r2, %r2}, {%f15530, %f15531, %f15532, %f15533, %f15534, %f15535, %f15536, %f15537};
	bar.warp.sync 	-1;
	wmma.mma.sync.aligned.row.col.m16n16k16.f32.f32 {%f15546, %f15547, %f15548, %f15549, %f15550, %f15551, %f15552, %f15553}, {%r2, %r2, %r2, %r2, %r2, %r2, %r2, %r2}, {%r2, %r2, %r2, %r2, %r2, %r2, %r2, %r2}, {%f15538, %f15539, %f15540, %f15541, %f15542, %f15543, %f15544, %f15545};
	bar.warp.sync 	-1;
	wmma.mma.sync.aligned.row.col.m16n16k16.f32.f32 {%f15554, %f15555, %f15556, %f15557, %f15558, %f15559, %f15560, %f15561}, {%r2, %r2, %r2, %r2, %r2, %r2, %r2, %r2}, {%r2, %r2, %r2, %r2, %r2, %r2, %r2, %r2}, {%f15546, %f15547, %f15548, %f15549, %f15550, %f15551, %f15552, %f15553};
	bar.warp.sync 	-1;
	wmma.mma.sync.aligned.row.col.m16n16k16.f32.f32 {%f15562, %f15563, %f15564, %f15565, %f15566, %f15567, %f15568, %f15569}, {%r2, %r2, %r2, %r2, %r2, %r2, %r2, %r2}, {%r2, %r2, %r2, %r2, %r2, %r2, %r2, %r2}, {%f15554, %f15555, %f15556, %f15557, %f15558, %f15559, %f15560, %f15561};
	bar.warp.sync 	-1;
	wmma.mma.sync.aligned.row.col.m16n16k16.f32.f32 {%f15570, %f15571, %f15572, %f15573, %f15574, %f15575, %f15576, %f15577}, {%r2, %r2, %r2, %r2, %r2, %r2, %r2, %r2}, {%r2, %r2, %r2, %r2, %r2, %r2, %r2, %r2}, {%f15562, %f15563, %f15564, %f15565, %f15566, %f15567, %f15568, %f15569};
	bar.warp.sync 	-1;
	wmma.mma.sync.aligned.row.col.m16n16k16.f32.f32 {%f15578, %f15579, %f15580, %f15581, %f15582, %f15583, %f15584, %f15585}, {%r2, %r2, %r2, %r2, %r2, %r2, %r2, %r2}, {%r2, %r2, %r2, %r2, %r2, %r2, %r2, %r2}, {%f15570, %f15571, %f15572, %f15573, %f15574, %f15575, %f15576, %f15577};
	bar.warp.sync 	-1;
	wmma.mma.sync.aligned.row.col.m16n16k16.f32.f32 {%f15586, %f15587, %f15588, %f15589, %f15590, %f15591, %f15592, %f15593}, {%r2, %r2, %r2, %r2, %r2, %r2, %r2, %r2}, {%r2, %r2, %r2, %r2, %r2, %r2, %r2, %r2}, {%f15578, %f15579, %f15580, %f15581, %f15582, %f15583, %f15584, %f15585};
	bar.warp.sync 	-1;
	wmma.mma.sync.aligned.row.col.m16n16k16.f32.f32 {%f15594, %f15595, %f15596, %f15597, %f15598, %f15599, %f15600, %f15601}, {%r2, %r2, %r2, %r2, %r2, %r2, %r2, %r2}, {%r2, %r2, %r2, %r2, %r2, %r2, %r2, %r2}, {%f15586, %f15587, %f15588, %f15589, %f15590, %f15591, %f15592, %f15593};
	bar.warp.sync 	-1;
	wmma.mma.sync.aligned.row.col.m16n16k16.f32.f32 {%f15602, %f15603, %f15604, %f15605, %f15606, %f15607, %f15608, %f15609}, {%r2, %r2, %r2, %r2, %r2, %r2, %r2, %r2}, {%r2, %r2, %r2, %r2, %r2, %r2, %r2, %r2}, {%f15594, %f15595, %f15596, %f15597, %f15598, %f15599, %f15600, %f15601};
	bar.warp.sync 	-1;
	wmma.mma.sync.aligned.row.col.m16n16k16.f32.f32 {%f15610, %f15611, %f15612, %f15613, %f15614, %f15615, %f15616, %f15617}, {%r2, %r2, %r2, %r2, %r2, %r2, %r2, %r2}, {%r2, %r2, %r2, %r2, %r2, %r2, %r2, %r2}, {%f15602, %f15603, %f15604, %f15605, %f15606, %f15607, %f15608, %f15609};
	bar.warp.sync 	-1;
	wmma.mma.sync.aligned.row.col.m16n16k16.f32.f32 {%f15618, %f15619, %f15620, %f15621, %f15622, %f15623, %f15624, %f15625}, {%r2, %r2, %r2, %r2, %r2, %r2, %r2, %r2}, {%r2, %r2, %r2, %r2, %r2, %r2, %r2, %r2}, {%f15610, %f15611, %f15612, %f15613, %f15614, %f15615, %f15616, %f15617};
	bar.warp.sync 	-1;
	wmma.mma.sync.aligned.row.col.m16n16k16.f32.f32 {%f15626, %f15627, %f15628, %f15629, %f15630, %f15631, %f15632, %f15633}, {%r2, %r2, %r2, %r2, %r2, %r2, %r2, %r2}, {%r2, %r2, %r2, %r2, %r2, %r2, %r2, %r2}, {%f15618, %f15619, %f15620, %f15621, %f15622, %f15623, %f15624, %f15625};
	bar.warp.sync 	-1;
	wmma.mma.sync.aligned.row.col.m16n16k16.f32.f32 {%f15634, %f15635, %f15636, %f15637, %f15638, %f15639, %f15640, %f15641}, {%r2, %r2, %r2, %r2, %r2, %r2, %r2, %r2}, {%r2, %r2, %r2, %r2, %r2, %r2, %r2, %r2}, {%f15626, %f15627, %f15628, %f15629, %f15630, %f15631, %f15632, %f15633};
	bar.warp.sync 	-1;
	wmma.mma.sync.aligned.row.col.m16n16k16.f32.f32 {%f15642, %f15643, %f15644, %f15645, %f15646, %f15647, %f15648, %f15649}, {%r2, %r2, %r2, %r2, %r2, %r2, %r2, %r2}, {%r2, %r2, %r2, %r2, %r2, %r2, %r2, %r2}, {%f15634, %f15635, %f15636, %f15637, %f15638, %f15639, %f15640, %f15641};
	bar.warp.sync 	-1;
	wmma.mma.sync.aligned.row.col.m16n16k16.f32.f32 {%f15650, %f15651, %f15652, %f15653, %f15654, %f15655, %f15656, %f15657}, {%r2, %r2, %r2, %r2, %r2, %r2, %r2, %r2}, {%r2, %r2, %r2, %r2, %r2, %r2, %r2, %r2}, {%f15642, %f15643, %f15644, %f15645, %f15646, %f15647, %f15648, %f15649};
	bar.warp.sync 	-1;
	wmma.mma.sync.aligned.row.col.m16n16k16.f32.f32 {%f15658, %f15659, %f15660, %f15661, %f15662, %f15663, %f15664, %f15665}, {%r2, %r2, %r2, %r2, %r2, %r2, %r2, %r2}, {%r2, %r2, %r2, %r2, %r2, %r2, %r2, %r2}, {%f15650, %f15651, %f15652, %f15653, %f15654, %f15655, %f15656, %f15657};
	bar.warp.sync 	-1;
	wmma.mma.sync.aligned.row.col.m16n16k16.f32.f32 {%f15666, %f15667, %f15668, %f15669, %f15670, %f15671, %f15672, %f15673}, {%r2, %r2, %r2, %r2, %r2, %r2, %r2, %r2}, {%r2, %r2, %r2, %r2, %r2, %r2, %r2, %r2}, {%f15658, %f15659, %f15660, %f15661, %f15662, %f15663, %f15664, %f15665};
	bar.warp.sync 	-1;
	wmma.mma.sync.aligned.row.col.m16n16k16.f32.f32 {%f15674, %f15675, %f15676, %f15677, %f15678, %f15679, %f15680, %f15681}, {%r2, %r2, %r2, %r2, %r2, %r2, %r2, %r2}, {%r2, %r2, %r2, %r2, %r2, %r2, %r2, %r2}, {%f15666, %f15667, %f15668, %f15669, %f15670, %f15671, %f15672, %f15673};
	bar.warp.sync 	-1;
	wmma.mma.sync.aligned.row.col.m16n16k16.f32.f32 {%f15682, %f15683, %f15684, %f15685, %f15686, %f15687, %f15688, %f15689}, {%r2, %r2, %r2, %r2, %r2, %r2, %r2, %r2}, {%r2, %r2, %r2, %r2, %r2, %r2, %r2, %r2}, {%f15674, %f15675, %f15676, %f15677, %f15678, %f15679, %f15680, %f15681};
	bar.warp.sync 	-1;
	wmma.mma.sync.aligned.row.col.m16n16k16.f32.f32 {%f15690, %f15691, %f15692, %f15693, %f15694, %f15695, %f15696, %f15697}, {%r2, %r2, %r2, %r2, %r2, %r2, %r2, %r2}, {%r2, %r2, %r2, %r2, %r2, %r2, %r2, %r2}, {%f15682, %f15683, %f15684, %f15685, %f15686, %f15687, %f15688, %f15689};
	bar.warp.sync 	-1;
	wmma.mma.sync.aligned.row.col.m16n16k16.f32.f32 {%f15698, %f15699, %f15700, %f15701, %f15702, %f15703, %f15704, %f15705}, {%r2, %r2, %r2, %r2, %r2, %r2, %r2, %r2}, {%r2, %r2, %r2, %r2, %r2, %r2, %r2, %r2}, {%f15690, %f15691, %f15692, %f15693, %f15694, %f15695, %f15696, %f15697};
	bar.warp.sync 	-1;
	wmma.mma.sync.aligned.row.col.m16n16k16.f32.f32 {%f15706, %f15707, %f15708, %f15709, %f15710, %f15711, %f15712, %f15713}, {%r2, %r2, %r2, %r2, %r2, %r2, %r2, %r2}, {%r2, %r2, %r2, %r2, %r2, %r2, %r2, %r2}, {%f15698, %f15699, %f15700, %f15701, %f15702, %f15703, %f15704, %f15705};
	bar.warp.sync 	-1;
	wmma.mma.sync.aligned.row.col.m16n16k16.f32.f32 {%f15714, %f15715, %f15716, %f15717, %f15718, %f15719, %f15720, %f15721}, {%r2, %r2, %r2, %r2, %r2, %r2, %r2, %r2}, {%r2, %r2, %r2, %r2, %r2, %r2, %r2, %r2}, {%f15706, %f15707, %f15708, %f15709, %f15710, %f15711, %f15712, %f15713};
	bar.warp.sync 	-1;
	wmma.mma.sync.aligned.row.col.m16n16k16.f32.f32 {%f15722, %f15723, %f15724, %f15725, %f15726, %f15727, %f15728, %f15729}, {%r2, %r2, %r2, %r2, %r2, %r2, %r2, %r2}, {%r2, %r2, %r2, %r2, %r2, %r2, %r2, %r2}, {%f15714, %f15715, %f15716, %f15717, %f15718, %f15719, %f15720, %f15721};
	bar.warp.sync 	-1;
	wmma.mma.sync.aligned.row.col.m16n16k16.f32.f32 {%f15730, %f15731, %f15732, %f15733, %f15734, %f15735, %f15736, %f15737}, {%r2, %r2, %r2, %r2, %r2, %r2, %r2, %r2}, {%r2, %r2, %r2, %r2, %r2, %r2, %r2, %r2}, {%f15722, %f15723, %f15724, %f15725, %f15726, %f15727, %f15728, %f15729};
	bar.warp.sync 	-1;
	wmma.mma.sync.aligned.row.col.m16n16k16.f32.f32 {%f15738, %f15739, %f15740, %f15741, %f15742, %f15743, %f15744, %f15745}, {%r2, %r2, %r2, %r2, %r2, %r2, %r2, %r2}, {%r2, %r2, %r2, %r2, %r2, %r2, %r2, %r2}, {%f15730, %f15731, %f15732, %f15733, %f15734, %f15735, %f15736, %f15737};
	bar.warp.sync 	-1;
	wmma.mma.sync.aligned.row.col.m16n16k16.f32.f32 {%f15746, %f15747, %f15748, %f15749, %f15750, %f15751, %f15752, %f15753}, {%r2, %r2, %r2, %r2, %r2, %r2, %r2, %r2}, {%r2, %r2, %r2, %r2, %r2, %r2, %r2, %r2}, {%f15738, %f15739, %f15740, %f15741, %f15742, %f15743, %f15744, %f15745};
	bar.warp.sync 	-1;
	wmma.mma.sync.aligned.row.col.m16n16k16.f32.f32 {%f15754, %f15755, %f15756, %f15757, %f15758, %f15759, %f15760, %f15761}, {%r2, %r2, %r2, %r2, %r2, %r2, %r2, %r2}, {%r2, %r2, %r2, %r2, %r2, %r2, %r2, %r2}, {%f15746, %f15747, %f15748, %f15749, %f15750, %f15751, %f15752, %f15753};
	bar.warp.sync 	-1;
	wmma.mma.sync.aligned.row.col.m16n16k16.f32.f32 {%f15762, %f15763, %f15764, %f15765, %f15766, %f15767, %f15768, %f15769}, {%r2, %r2, %r2, %r2, %r2, %r2, %r2, %r2}, {%r2, %r2, %r2, %r2, %r2, %r2, %r2, %r2}, {%f15754, %f15755, %f15756, %f15757, %f15758, %f15759, %f15760, %f15761};
	bar.warp.sync 	-1;
	wmma.mma.sync.aligned.row.col.m16n16k16.f32.f32 {%f15770, %f15771, %f15772, %f15773, %f15774, %f15775, %f15776, %f15777}, {%r2, %r2, %r2, %r2, %r2, %r2, %r2, %r2}, {%r2, %r2, %r2, %r2, %r2, %r2, %r2, %r2}, {%f15762, %f15763, %f15764, %f15765, %f15766, %f15767, %f15768, %f15769};
	bar.warp.sync 	-1;
	wmma.mma.sync.aligned.row.col.m16n16k16.f32.f32 {%f15778, %f15779, %f15780, %f15781, %f15782, %f15783, %f15784, %f15785}, {%r2, %r2, %r2, %r2, %r2, %r2, %r2, %r2}, {%r2, %r2, %r2, %r2, %r2, %r2, %r2, %r2}, {%f15770, %f15771, %f15772, %f15773, %f15774, %f15775, %f15776, %f15777};
	bar.warp.sync 	-1;
	wmma.mma.sync.aligned.row.col.m16n16k16.f32.f32 {%f15786, %f15787, %f15788, %f15789, %f15790, %f15791, %f15792, %f15793}, {%r2, %r2, %r2, %r2, %r2, %r2, %r2, %r2}, {%r2, %r2, %r2, %r2, %r2, %r2, %r2, %r2}, {%f15778, %f15779, %f15780, %f15781, %f15782, %f15783, %f15784, %f15785};
	bar.warp.sync 	-1;
	wmma.mma.sync.aligned.row.col.m16n16k16.f32.f32 {%f15794, %f15795, %f15796, %f15797, %f15798, %f15799, %f15800, %f15801}, {%r2, %r2, %r2, %r2, %r2, %r2, %r2, %r2}, {%r2, %r2, %r2, %r2, %r2, %r2, %r2, %r2}, {%f15786, %f15787, %f15788, %f15789, %f15790, %f15791, %f15792, %f15793};
	bar.warp.sync 	-1;
	wmma.mma.sync.aligned.row.col.m16n16k16.f32.f32 {%f15802, %f15803, %f15804, %f15805, %f15806, %f15807, %f15808, %f15809}, {%r2, %r2, %r2, %r2, %r2, %r2, %r2, %r2}, {%r2, %r2, %r2, %r2, %r2, %r2, %r2, %r2}, {%f15794, %f15795, %f15796, %f15797, %f15798, %f15799, %f15800, %f15801};
	bar.warp.sync 	-1;
	wmma.mma.sync.aligned.row.col.m16n16k16.f32.f32 {%f15810, %f15811, %f15812, %f15813, %f15814, %f15815, %f15816, %f15817}, {%r2, %r2, %r2, %r2, %r2, %r2, %r2, %r2}, {%r2, %r2, %r2, %r2, %r2, %r2, %r2, %r2}, {%f15802, %f15803, %f15804, %f15805, %f15806, %f15807, %f15808, %f15809};
	bar.warp.sync 	-1;
	wmma.mma.sync.aligned.row.col.m16n16k16.f32.f32 {%f15818, %f15819, %f15820, %f15821, %f15822, %f15823, %f15824, %f15825}, {%r2, %r2, %r2, %r2, %r2, %r2, %r2, %r2}, {%r2, %r2, %r2, %r2, %r2, %r2, %r2, %r2}, {%f15810, %f15811, %f15812, %f15813, %f15814, %f15815, %f15816, %f15817};
	bar.warp.sync 	-1;
	wmma.mma.sync.aligned.row.col.m16n16k16.f32.f32 {%f15826, %f15827, %f15828, %f15829, %f15830, %f15831, %f15832, %f15833}, {%r2, %r2, %r2, %r2, %r2, %r2, %r2, %r2}, {%r2, %r2, %r2, %r2, %r2, %r2, %r2, %r2}, {%f15818, %f15819, %f15820, %f15821, %f15822, %f15823, %f15824, %f15825};
	bar.warp.sync 	-1;
	wmma.mma.sync.aligned.row.col.m16n16k16.f32.f32 {%f15834, %f15835, %f15836, %f15837, %f15838, %f15839, %f15840, %f15841}, {%r2, %r2, %r2, %r2, %r2, %r2, %r2, %r2}, {%r2, %r2, %r2, %r2, %r2, %r2, %r2, %r2}, {%f15826, %f15827, %f15828, %f15829, %f15830, %f15831, %f15832, %f15833};
	bar.warp.sync 	-1;
	wmma.mma.sync.aligned.row.col.m16n16k16.f32.f32 {%f15842, %f15843, %f15844, %f15845, %f15846, %f15847, %f15848, %f15849}, {%r2, %r2, %r2, %r2, %r2, %r2, %r2, %r2}, {%r2, %r2, %r2, %r2, %r2, %r2, %r2, %r2}, {%f15834, %f15835, %f15836, %f15837, %f15838, %f15839, %f15840, %f15841};
	bar.warp.sync 	-1;
	wmma.mma.sync.aligned.row.col.m16n16k16.f32.f32 {%f15850, %f15851, %f15852, %f15853, %f15854, %f15855, %f15856, %f15857}, {%r2, %r2, %r2, %r2, %r2, %r2, %r2, %r2}, {%r2, %r2, %r2, %r2, %r2, %r2, %r2, %r2}, {%f15842, %f15843, %f15844, %f15845, %f15846, %f15847, %f15848, %f15849};
	bar.warp.sync 	-1;
	wmma.mma.sync.aligned.row.col.m16n16k16.f32.f32 {%f15858, %f15859, %f15860, %f15861, %f15862, %f15863, %f15864, %f15865}, {%r2, %r2, %r2, %r2, %r2, %r2, %r2, %r2}, {%r2, %r2, %r2, %r2, %r2, %r2, %r2, %r2}, {%f15850, %f15851, %f15852, %f15853, %f15854, %f15855, %f15856, %f15857};
	bar.warp.sync 	-1;
	wmma.mma.sync.aligned.row.col.m16n16k16.f32.f32 {%f15866, %f15867, %f15868, %f15869, %f15870, %f15871, %f15872, %f15873}, {%r2, %r2, %r2, %r2, %r2, %r2, %r2, %r2}, {%r2, %r2, %r2, %r2, %r2, %r2, %r2, %r2}, {%f15858, %f15859, %f15860, %f15861, %f15862, %f15863, %f15864, %f15865};
	bar.warp.sync 	-1;
	wmma.mma.sync.aligned.row.col.m16n16k16.f32.f32 {%f15874, %f15875, %f15876, %f15877, %f15878, %f15879, %f15880, %f15881}, {%r2, %r2, %r2, %r2, %r2, %r2, %r2, %r2}, {%r2, %r2, %r2, %r2, %r2, %r2, %r2, %r2}, {%f15866, %f15867, %f15868, %f15869, %f15870, %f15871, %f15872, %f15873};
	bar.warp.sync 	-1;
	wmma.mma.sync.aligned.row.col.m16n16k16.f32.f32 {%f15882, %f15883, %f15884, %f15885, %f15886, %f15887, %f15888, %f15889}, {%r2, %r2, %r2, %r2, %r2, %r2, %r2, %r2}, {%r2, %r2, %r2, %r2, %r2, %r2, %r2, %r2}, {%f15874, %f15875, %f15876, %f15877, %f15878, %f15879, %f15880, %f15881};
	bar.warp.sync 	-1;
	wmma.mma.sync.aligned.row.col.m16n16k16.f32.f32 {%f15890, %f15891, %f15892, %f15893, %f15894, %f15895, %f15896, %f15897}, {%r2, %r2, %r2, %r2, %r2, %r2, %r2, %r2}, {%r2, %r2, %r2, %r2, %r2, %r2, %r2, %r2}, {%f15882, %f15883, %f15884, %f15885, %f15886, %f15887, %f15888, %f15889};
	bar.warp.sync 	-1;
	wmma.mma.sync.aligned.row.col.m16n16k16.f32.f32 {%f15898, %f15899, %f15900, %f15901, %f15902, %f15903, %f15904, %f15905}, {%r2, %r2, %r2, %r2, %r2, %r2, %r2, %r2}, {%r2, %r2, %r2, %r2, %r2, %r2, %r2, %r2}, {%f15890, %f15891, %f15892, %f15893, %f15894, %f15895, %f15896, %f15897};
	bar.warp.sync 	-1;
	wmma.mma.sync.aligned.row.col.m16n16k16.f32.f32 {%f15906, %f15907, %f15908, %f15909, %f15910, %f15911, %f15912, %f15913}, {%r2, %r2, %r2, %r2, %r2, %r2, %r2, %r2}, {%r2, %r2, %r2, %r2, %r2, %r2, %r2, %r2}, {%f15898, %f15899, %f15900, %f15901, %f15902, %f15903, %f15904, %f15905};
	bar.warp.sync 	-1;
	wmma.mma.sync.aligned.row.col.m16n16k16.f32.f32 {%f15914, %f15915, %f15916, %f15917, %f15918, %f15919, %f15920, %f15921}, {%r2, %r2, %r2, %r2, %r2, %r2, %r2, %r2}, {%r2, %r2, %r2, %r2, %r2, %r2, %r2, %r2}, {%f15906, %f15907, %f15908, %f15909, %f15910, %f15911, %f15912, %f15913};
	bar.warp.sync 	-1;
	wmma.mma.sync.aligned.row.col.m16n16k16.f32.f32 {%f15922, %f15923, %f15924, %f15925, %f15926, %f15927, %f15928, %f15929}, {%r2, %r2, %r2, %r2, %r2, %r2, %r2, %r2}, {%r2, %r2, %r2, %r2, %r2, %r2, %r2, %r2}, {%f15914, %f15915, %f15916, %f15917, %f15918, %f15919, %f15920, %f15921};
	bar.warp.sync 	-1;
	wmma.mma.sync.aligned.row.col.m16n16k16.f32.f32 {%f15930, %f15931, %f15932, %f15933, %f15934, %f15935, %f15936, %f15937}, {%r2, %r2, %r2, %r2, %r2, %r2, %r2, %r2}, {%r2, %r2, %r2, %r2, %r2, %r2, %r2, %r2}, {%f15922, %f15923, %f15924, %f15925, %f15926, %f15927, %f15928, %f15929};
	bar.warp.sync 	-1;
	wmma.mma.sync.aligned.row.col.m16n16k16.f32.f32 {%f15938, %f15939, %f15940, %f15941, %f15942, %f15943, %f15944, %f15945}, {%r2, %r2, %r2, %r2, %r2, %r2, %r2, %r2}, {%r2, %r2, %r2, %r2, %r2, %r2, %r2, %r2}, {%f15930, %f15931, %f15932, %f15933, %f15934, %f15935, %f15936, %f15937};
	bar.warp.sync 	-1;
	wmma.mma.sync.aligned.row.col.m16n16k16.f32.f32 {%f15946, %f15947, %f15948, %f15949, %f15950, %f15951, %f15952, %f15953}, {%r2, %r2, %r2, %r2, %r2, %r2, %r2, %r2}, {%r2, %r2, %r2, %r2, %r2, %r2, %r2, %r2}, {%f15938, %f15939, %f15940, %f15941, %f15942, %f15943, %f15944, %f15945};
	bar.warp.sync 	-1;
	wmma.mma.sync.aligned.row.col.m16n16k16.f32.f32 {%f15954, %f15955, %f15956, %f15957, %f15958, %f15959, %f15960, %f15961}, {%r2, %r2, %r2, %r2, %r2, %r2, %r2, %r2}, {%r2, %r2, %r2, %r2, %r2, %r2, %r2, %r2}, {%f15946, %f15947, %f15948, %f15949, %f15950, %f15951, %f15952, %f15953};
	bar.warp.sync 	-1;
	wmma.mma.sync.aligned.row.col.m16n16k16.f32.f32 {%f15962, %f15963, %f15964, %f15965, %f15966, %f15967, %f15968, %f15969}, {%r2, %r2, %r2, %r2, %r2, %r2, %r2, %r2}, {%r2, %r2, %r2, %r2, %r2, %r2, %r2, %r2}, {%f15954, %f15955, %f15956, %f15957, %f15958, %f15959, %f15960, %f15961};
	bar.warp.sync 	-1;
	wmma.mma.sync.aligned.row.col.m16n16k16.f32.f32 {%f15970, %f15971, %f15972, %f15973, %f15974, %f15975, %f15976, %f15977}, {%r2, %r2, %r2, %r2, %r2, %r2, %r2, %r2}, {%r2, %r2, %r2, %r2, %r2, %r2, %r2, %r2}, {%f15962, %f15963, %f15964, %f15965, %f15966, %f15967, %f15968, %f15969};
	bar.warp.sync 	-1;
	wmma.mma.sync.aligned.row.col.m16n16k16.f32.f32 {%f15978, %f15979, %f15980, %f15981, %f15982, %f15983, %f15984, %f15985}, {%r2, %r2, %r2, %r2, %r2, %r2, %r2, %r2}, {%r2, %r2, %r2, %r2, %r2, %r2, %r2, %r2}, {%f15970, %f15971, %f15972, %f15973, %f15974, %f15975, %f15976, %f15977};
	bar.warp.sync 	-1;
	wmma.mma.sync.aligned.row.col.m16n16k16.f32.f32 {%f15986, %f15987, %f15988, %f15989, %f15990, %f15991, %f15992, %f15993}, {%r2, %r2, %r2, %r2, %r2, %r2, %r2, %r2}, {%r2, %r2, %r2, %r2, %r2, %r2, %r2, %r2}, {%f15978, %f15979, %f15980, %f15981, %f15982, %f15983, %f15984, %f15985};
	bar.warp.sync 	-1;
	wmma.mma.sync.aligned.row.col.m16n16k16.f32.f32 {%f15994, %f15995, %f15996, %f15997, %f15998, %f15999, %f16000, %f16001}, {%r2, %r2, %r2, %r2, %r2, %r2, %r2, %r2}, {%r2, %r2, %r2, %r2, %r2, %r2, %r2, %r2}, {%f15986, %f15987, %f15988, %f15989, %f15990, %f15991, %f15992, %f15993};
	bar.warp.sync 	-1;
	wmma.mma.sync.aligned.row.col.m16n16k16.f32.f32 {%f16002, %f16003, %f16004, %f16005, %f16006, %f16007, %f16008, %f16009}, {%r2, %r2, %r2, %r2, %r2, %r2, %r2, %r2}, {%r2, %r2, %r2, %r2, %r2, %r2, %r2, %r2}, {%f15994, %f15995, %f15996, %f15997, %f15998, %f15999, %f16000, %f16001};
	bar.warp.sync 	-1;
	wmma.mma.sync.aligned.row.col.m16n16k16.f32.f32 {%f16010, %f16011, %f16012, %f16013, %f16014, %f16015, %f16016, %f16017}, {%r2, %r2, %r2, %r2, %r2, %r2, %r2, %r2}, {%r2, %r2, %r2, %r2, %r2, %r2, %r2, %r2}, {%f16002, %f16003, %f16004, %f16005, %f16006, %f16007, %f16008, %f16009};
	bar.warp.sync 	-1;
	wmma.mma.sync.aligned.row.col.m16n16k16.f32.f32 {%f16018, %f16019, %f16020, %f16021, %f16022, %f16023, %f16024, %f16025}, {%r2, %r2, %r2, %r2, %r2, %r2, %r2, %r2}, {%r2, %r2, %r2, %r2, %r2, %r2, %r2, %r2}, {%f16010, %f16011, %f16012, %f16013, %f16014, %f16015, %f16016, %f16017};
	bar.warp.sync 	-1;
	wmma.mma.sync.aligned.row.col.m16n16k16.f32.f32 {%f16026, %f16027, %f16028, %f16029, %f16030, %f16031, %f16032, %f16033}, {%r2, %r2, %r2, %r2, %r2, %r2, %r2, %r2}, {%r2, %r2, %r2, %r2, %r2, %r2, %r2, %r2}, {%f16018, %f16019, %f16020, %f16021, %f16022, %f16023, %f16024, %f16025};
	bar.warp.sync 	-1;
	wmma.mma.sync.aligned.row.col.m16n16k16.f32.f32 {%f16034, %f16035, %f16036, %f16037, %f16038, %f16039, %f16040, %f16041}, {%r2, %r2, %r2, %r2, %r2, %r2, %r2, %r2}, {%r2, %r2, %r2, %r2, %r2, %r2, %r2, %r2}, {%f16026, %f16027, %f16028, %f16029, %f16030, %f16031, %f16032, %f16033};
	bar.warp.sync 	-1;
	wmma.mma.sync.aligned.row.col.m16n16k16.f32.f32 {%f16042, %f16043, %f16044, %f16045, %f16046, %f16047, %f16048, %f16049}, {%r2, %r2, %r2, %r2, %r2, %r2, %r2, %r2}, {%r2, %r2, %r2, %r2, %r2, %r2, %r2, %r2}, {%f16034, %f16035, %f16036, %f16037, %f16038, %f16039, %f16040, %f16041};
	bar.warp.sync 	-1;
	wmma.mma.sync.aligned.row.col.m16n16k16.f32.f32 {%f16050, %f16051, %f16052, %f16053, %f16054, %f16055, %f16056, %f16057}, {%r2, %r2, %r2, %r2, %r2, %r2, %r2, %r2}, {%r2, %r2, %r2, %r2, %r2, %r2, %r2, %r2}, {%f16042, %f16043, %f16044, %f16045, %f16046, %f16047, %f16048, %f16049};
	bar.warp.sync 	-1;
	wmma.mma.sync.aligned.row.col.m16n16k16.f32.f32 {%f16058, %f16059, %f16060, %f16061, %f16062, %f16063, %f16064, %f16065}, {%r2, %r2, %r2, %r2, %r2, %r2, %r2, %r2}, {%r2, %r2, %r2, %r2, %r2, %r2, %r2, %r2}, {%f16050, %f16051, %f16052, %f16053, %f16054, %f16055, %f16056, %f16057};
	bar.warp.sync 	-1;
	wmma.mma.sync.aligned.row.col.m16n16k16.f32.f32 {%f16066, %f16067, %f16068, %f16069, %f16070, %f16071, %f16072, %f16073}, {%r2, %r2, %r2, %r2, %r2, %r2, %r2, %r2}, {%r2, %r2, %r2, %r2, %r2, %r2, %r2, %r2}, {%f16058, %f16059, %f16060, %f16061, %f16062, %f16063, %f16064, %f16065};
	bar.warp.sync 	-1;
	wmma.mma.sync.aligned.row.col.m16n16k16.f32.f32 {%f16074, %f16075, %f16076, %f16077, %f16078, %f16079, %f16080, %f16081}, {%r2, %r2, %r2, %r2, %r2, %r2, %r2, %r2}, {%r2, %r2, %r2, %r2, %r2, %r2, %r2, %r2}, {%f16066, %f16067, %f16068, %f16069, %f16070, %f16071, %f16072, %f16073};
	bar.warp.sync 	-1;
	wmma.mma.sync.aligned.row.col.m16n16k16.f32.f32 {%f16082, %f16083, %f16084, %f16085, %f16086, %f16087, %f16088, %f16089}, {%r2, %r2, %r2, %r2, %r2, %r2, %r2, %r2}, {%r2, %r2, %r2, %r2, %r2, %r2, %r2, %r2}, {%f16074, %f16075, %f16076, %f16077, %f16078, %f16079, %f16080, %f16081};
	bar.warp.sync 	-1;
	wmma.mma.sync.aligned.row.col.m16n16k16.f32.f32 {%f16090, %f16091, %f16092, %f16093, %f16094, %f16095, %f16096, %f16097}, {%r2, %r2, %r2, %r2, %r2, %r2, %r2, %r2}, {%r2, %r2, %r2, %r2, %r2, %r2, %r2, %r2}, {%f16082, %f16083, %f16084, %f16085, %f16086, %f16087, %f16088, %f16089};
	bar.warp.sync 	-1;
	wmma.mma.sync.aligned.row.col.m16n16k16.f32.f32 {%f16098, %f16099, %f16100, %f16101, %f16102, %f16103, %f16104, %f16105}, {%r2, %r2, %r2, %r2, %r2, %r2, %r2, %r2}, {%r2, %r2, %r2, %r2, %r2, %r2, %r2, %r2}, {%f16090, %f16091, %f16092, %f16093, %f16094, %f16095, %f16096, %f16097};
	bar.warp.sync 	-1;
	wmma.mma.sync.aligned.row.col.m16n16k16.f32.f32 {%f16106, %f16107, %f16108, %f16109, %f16110, %f16111, %f16112, %f16113}, {%r2, %r2, %r2, %r2, %r2, %r2, %r2, %r2}, {%r2, %r2, %r2, %r2, %r2, %r2, %r2, %r2}, {%f16098, %f16099, %f16100, %f16101, %f16102, %f16103, %f16104, %f16105};
	bar.warp.sync 	-1;
	wmma.mma.sync.aligned.row.col.m16n16k16.f32.f32 {%f16114, %f16115, %f16116, %f16117, %f16118, %f16119, %f16120, %f16121}, {%r2, %r2, %r2, %r2, %r2, %r2, %r2, %r2}, {%r2, %r2, %r2, %r2, %r2, %r2, %r2, %r2}, {%f16106, %f16107, %f16108, %f16109, %f16110, %f16111, %f16112, %f16113};
	bar.warp.sync 	-1;
	wmma.mma.sync.aligned.row.col.m16n16k16.f32.f32 {%f16122, %f16123, %f16124, %f16125, %f16126, %f16127, %f16128, %f16129}, {%r2, %r2, %r2, %r2, %r2, %r2, %r2, %r2}, {%r2, %r2, %r2, %r2, %r2, %r2, %r2, %r2}, {%f16114, %f16115, %f16116, %f16117, %f16118, %f16119, %f16120, %f16121};
	bar.warp.sync 	-1;
	wmma.mma.sync.aligned.row.col.m16n16k16.f32.f32 {%f16130, %f16131, %f16132, %f16133, %f16134, %f16135, %f16136, %f16137}, {%r2, %r2, %r2, %r2, %r2, %r2, %r2, %r2}, {%r2, %r2, %r2, %r2, %r2, %r2, %r2, %r2}, {%f16122, %f16123, %f16124, %f16125, %f16126, %f16127, %f16128, %f16129};
	bar.warp.sync 	-1;
	wmma.mma.sync.aligned.row.col.m16n16k16.f32.f32 {%f16138, %f16139, %f16140, %f16141, %f16142, %f16143, %f16144, %f16145}, {%r2, %r2, %r2, %r2, %r2, %r2, %r2, %r2}, {%r2, %r2, %r2, %r2, %r2, %r2, %r2, %r2}, {%f16130, %f16131, %f16132, %f16133, %f16134, %f16135, %f16136, %f16137};
	bar.warp.sync 	-1;
	wmma.mma.sync.aligned.row.col.m16n16k16.f32.f32 {%f16146, %f16147, %f16148, %f16149, %f16150, %f16151, %f16152, %f16153}, {%r2, %r2, %r2, %r2, %r2, %r2, %r2, %r2}, {%r2, %r2, %r2, %r2, %r2, %r2, %r2, %r2}, {%f16138, %f16139, %f16140, %f16141, %f16142, %f16143, %f16144, %f16145};
	bar.warp.sync 	-1;
	wmma.mma.sync.aligned.row.col.m16n16k16.f32.f32 {%f16154, %f16155, %f16156, %f16157, %f16158, %f16159, %f16160, %f16161}, {%r2, %r2, %r2, %r2, %r2, %r2, %r2, %r2}, {%r2, %r2, %r2, %r2, %r2, %r2, %r2, %r2}, {%f16146, %f16147, %f16148, %f16149, %f16150, %f16151, %f16152, %f16153};
	bar.warp.sync 	-1;
	wmma.mma.sync.aligned.row.col.m16n16k16.f32.f32 {%f16162, %f16163, %f16164, %f16165, %f16166, %f16167, %f16168, %f16169}, {%r2, %r2, %r2, %r2, %r2, %r2, %r2, %r2}, {%r2, %r2, %r2, %r2, %r2, %r2, %r2, %r2}, {%f16154, %f16155, %f16156, %f16157, %f16158, %f16159, %f16160, %f16161};
	bar.warp.sync 	-1;
	wmma.mma.sync.aligned.row.col.m16n16k16.f32.f32 {%f16170, %f16171, %f16172, %f16173, %f16174, %f16175, %f16176, %f16177}, {%r2, %r2, %r2, %r2, %r2, %r2, %r2, %r2}, {%r2, %r2, %r2, %r2, %r2, %r2, %r2, %r2}, {%f16162, %f16163, %f16164, %f16165, %f16166, %f16167, %f16168, %f16169};
	bar.warp.sync 	-1;
	wmma.mma.sync.aligned.row.col.m16n16k16.f32.f32 {%f16178, %f16179, %f16180, %f16181, %f16182, %f16183, %f16184, %f16185}, {%r2, %r2, %r2, %r2, %r2, %r2, %r2, %r2}, {%r2, %r2, %r2, %r2, %r2, %r2, %r2, %r2}, {%f16170, %f16171, %f16172, %f16173, %f16174, %f16175, %f16176, %f16177};
	bar.warp.sync 	-1;
	wmma.mma.sync.aligned.row.col.m16n16k16.f32.f32 {%f16186, %f16187, %f16188, %f16189, %f16190, %f16191, %f16192, %f16193}, {%r2, %r2, %r2, %r2, %r2, %r2, %r2, %r2}, {%r2, %r2, %r2, %r2, %r2, %r2, %r2, %r2}, {%f16178, %f16179, %f16180, %f16181, %f16182, %f16183, %f16184, %f16185};
	bar.warp.sync 	-1;
	wmma.mma.sync.aligned.row.col.m16n16k16.f32.f32 {%f16194, %f16195, %f16196, %f16197, %f16198, %f16199, %f16200, %f16201}, {%r2, %r2, %r2, %r2, %r2, %r2, %r2, %r2}, {%r2, %r2, %r2, %r2, %r2, %r2, %r2, %r2}, {%f16186, %f16187, %f16188, %f16189, %f16190, %f16191, %f16192, %f16193};
	bar.warp.sync 	-1;
	wmma.mma.sync.aligned.row.col.m16n16k16.f32.f32 {%f16202, %f16203, %f16204, %f16205, %f16206, %f16207, %f16208, %f16209}, {%r2, %r2, %r2, %r2, %r2, %r2, %r2, %r2}, {%r2, %r2, %r2, %r2, %r2, %r2, %r2, %r2}, {%f16194, %f16195, %f16196, %f16197, %f16198, %f16199, %f16200, %f16201};
	bar.warp.sync 	-1;
	wmma.mma.sync.aligned.row.col.m16n16k16.f32.f32 {%f16210, %f16211, %f16212, %f16213, %f16214, %f16215, %f16216, %f16217}, {%r2, %r2, %r2, %r2, %r2, %r2, %r2, %r2}, {%r2, %r2, %r2, %r2, %r2, %r2, %r2, %r2}, {%f16202, %f16203, %f16204, %f16205, %f16206, %f16207, %f16208, %f16209};
	bar.warp.sync 	-1;
	wmma.mma.sync.aligned.row.col.m16n16k16.f32.f32 {%f16218, %f16219, %f16220, %f16221, %f16222, %f16223, %f16224, %f16225}, {%r2, %r2, %r2, %r2, %r2, %r2, %r2, %r2}, {%r2, %r2, %r2, %r2, %r2, %r2, %r2, %r2}, {%f16210, %f16211, %f16212, %f16213, %f16214, %f16215, %f16216, %f16217};
	bar.warp.sync 	-1;
	wmma.mma.sync.aligned.row.col.m16n16k16.f32.f32 {%f16226, %f16227, %f16228, %f16229, %f16230, %f16231, %f16232, %f16233}, {%r2, %r2, %r2, %r2, %r2, %r2, %r2, %r2}, {%r2, %r2, %r2, %r2, %r2, %r2, %r2, %r2}, {%f16218, %f16219, %f16220, %f16221, %f16222, %f16223, %f16224, %f16225};
	bar.warp.sync 	-1;
	wmma.mma.sync.aligned.row.col.m16n16k16.f32.f32 {%f16234, %f16235, %f16236, %f16237, %f16238, %f16239, %f16240, %f16241}, {%r2, %r2, %r2, %r2, %r2, %r2, %r2, %r2}, {%r2, %r2, %r2, %r2, %r2, %r2, %r2, %r2}, {%f16226, %f16227, %f16228, %f16229, %f16230, %f16231, %f16232, %f16233};
	bar.warp.sync 	-1;
	wmma.mma.sync.aligned.row.col.m16n16k16.f32.f32 {%f16242, %f16243, %f16244, %f16245, %f16246, %f16247, %f16248, %f16249}, {%r2, %r2, %r2, %r2, %r2, %r2, %r2, %r2}, {%r2, %r2, %r2, %r2, %r2, %r2, %r2, %r2}, {%f16234, %f16235, %f16236, %f16237, %f16238, %f16239, %f16240, %f16241};
	bar.warp.sync 	-1;
	wmma.mma.sync.aligned.row.col.m16n16k16.f32.f32 {%f16250, %f16251, %f16252, %f16253, %f16254, %f16255, %f16256, %f16257}, {%r2, %r2, %r2, %r2, %r2, %r2, %r2, %r2}, {%r2, %r2, %r2, %r2, %r2, %r2, %r2, %r2}, {%f16242, %f16243, %f16244, %f16245, %f16246, %f16247, %f16248, %f16249};
	bar.warp.sync 	-1;
	wmma.mma.sync.aligned.row.col.m16n16k16.f32.f32 {%f16258, %f16259, %f16260, %f16261, %f16262, %f16263, %f16264, %f16265}, {%r2, %r2, %r2, %r2, %r2, %r2, %r2, %r2}, {%r2, %r2, %r2, %r2, %r2, %r2, %r2, %r2}, {%f16250, %f16251, %f16252, %f16253, %f16254, %f16255, %f16256, %f16257};
	bar.warp.sync 	-1;
	wmma.mma.sync.aligned.row.col.m16n16k16.f32.f32 {%f16266, %f16267, %f16268, %f16269, %f16270, %f16271, %f16272, %f16273}, {%r2, %r2, %r2, %r2, %r2, %r2, %r2, %r2}, {%r2, %r2, %r2, %r2, %r2, %r2, %r2, %r2}, {%f16258, %f16259, %f16260, %f16261, %f16262, %f16263, %f16264, %f16265};
	bar.warp.sync 	-1;
	wmma.mma.sync.aligned.row.col.m16n16k16.f32.f32 {%f16274, %f16275, %f16276, %f16277, %f16278, %f16279, %f16280, %f16281}, {%r2, %r2, %r2, %r2, %r2, %r2, %r2, %r2}, {%r2, %r2, %r2, %r2, %r2, %r2, %r2, %r2}, {%f16266, %f16267, %f16268, %f16269, %f16270, %f16271, %f16272, %f16273};
	bar.warp.sync 	-1;
	wmma.mma.sync.aligned.row.col.m16n16k16.f32.f32 {%f16282, %f16283, %f16284, %f16285, %f16286, %f16287, %f16288, %f16289}, {%r2, %r2, %r2, %r2, %r2, %r2, %r2, %r2}, {%r2, %r2, %r2, %r2, %r2, %r2, %r2, %r2}, {%f16274, %f16275, %f16276, %f16277, %f16278, %f16279, %f16280, %f16281};
	bar.warp.sync 	-1;
	wmma.mma.sync.aligned.row.col.m16n16k16.f32.f32 {%f16290, %f16291, %f16292, %f16293, %f16294, %f16295, %f16296, %f16297}, {%r2, %r2, %r2, %r2, %r2, %r2, %r2, %r2}, {%r2, %r2, %r2, %r2, %r2, %r2, %r2, %r2}, {%f16282, %f16283, %f16284, %f16285, %f16286, %f16287, %f16288, %f16289};
	bar.warp.sync 	-1;
	wmma.mma.sync.aligned.row.col.m16n16k16.f32.f32 {%f16298, %f16299, %f16300, %f16301, %f16302, %f16303, %f16304, %f16305}, {%r2, %r2, %r2, %r2, %r2, %r2, %r2, %r2}, {%r2, %r2, %r2, %r2, %r2, %r2, %r2, %r2}, {%f16290, %f16291, %f16292, %f16293, %f16294, %f16295, %f16296, %f16297};
	bar.warp.sync 	-1;
	wmma.mma.sync.aligned.row.col.m16n16k16.f32.f32 {%f16306, %f16307, %f16308, %f16309, %f16310, %f16311, %f16312, %f16313}, {%r2, %r2, %r2, %r2, %r2, %r2, %r2, %r2}, {%r2, %r2, %r2, %r2, %r2, %r2, %r2, %r2}, {%f16298, %f16299, %f16300, %f16301, %f16302, %f16303, %f16304, %f16305};
	bar.warp.sync 	-1;
	wmma.mma.sync.aligned.row.col.m16n16k16.f32.f32 {%f16314, %f16315, %f16316, %f16317, %f16318, %f16319, %f16320, %f16321}, {%r2, %r2, %r2, %r2, %r2, %r2, %r2, %r2}, {%r2, %r2, %r2, %r2, %r2, %r2, %r2, %r2}, {%f16306, %f16307, %f16308, %f16309, %f16310, %f16311, %f16312, %f16313};
	bar.warp.sync 	-1;
	wmma.mma.sync.aligned.row.col.m16n16k16.f32.f32 {%f16322, %f16323, %f16324, %f16325, %f16326, %f16327, %f16328, %f16329}, {%r2, %r2, %r2, %r2, %r2, %r2, %r2, %r2}, {%r2, %r2, %r2, %r2, %r2, %r2, %r2, %r2}, {%f16314, %f16315, %f16316, %f16317, %f16318, %f16319, %f16320, %f16321};
	bar.warp.sync 	-1;
	wmma.mma.sync.aligned.row.col.m16n16k16.f32.f32 {%f16330, %f16331, %f16332, %f16333, %f16334, %f16335, %f16336, %f16337}, {%r2, %r2, %r2, %r2, %r2, %r2, %r2, %r2}, {%r2, %r2, %r2, %r2, %r2, %r2, %r2, %r2}, {%f16322, %f16323, %f16324, %f16325, %f16326, %f16327, %f16328, %f16329};
	bar.warp.sync 	-1;
	wmma.mma.sync.aligned.row.col.m16n16k16.f32.f32 {%f16338, %f16339, %f16340, %f16341, %f16342, %f16343, %f16344, %f16345}, {%r2, %r2, %r2, %r2, %r2, %r2, %r2, %r2}, {%r2, %r2, %r2, %r2, %r2, %r2, %r2, %r2}, {%f16330, %f16331, %f16332, %f16333, %f16334, %f16335, %f16336, %f16337};
	bar.warp.sync 	-1;
	wmma.mma.sync.aligned.row.col.m16n16k16.f32.f32 {%f16346, %f16347, %f16348, %f16349, %f16350, %f16351, %f16352, %f16353}, {%r2, %r2, %r2, %r2, %r2, %r2, %r2, %r2}, {%r2, %r2, %r2, %r2, %r2, %r2, %r2, %r2}, {%f16338, %f16339, %f16340, %f16341, %f16342, %f16343, %f16344, %f16345};
	bar.warp.sync 	-1;
	wmma.mma.sync.aligned.row.col.m16n16k16.f32.f32 {%f16354, %f16355, %f16356, %f16357, %f16358, %f16359, %f16360, %f16361}, {%r2, %r2, %r2, %r2, %r2, %r2, %r2, %r2}, {%r2, %r2, %r2, %r2, %r2, %r2, %r2, %r2}, {%f16346, %f16347, %f16348, %f16349, %f16350, %f16351, %f16352, %f16353};
	bar.warp.sync 	-1;
	wmma.mma.sync.aligned.row.col.m16n16k16.f32.f32 {%f16362, %f16363, %f16364, %f16365, %f16366, %f16367, %f16368, %f16369}, {%r2, %r2, %r2, %r2, %r2, %r2, %r2, %r2}, {%r2, %r2, %r2, %r2, %r2, %r2, %r2, %r2}, {%f16354, %f16355, %f16356, %f16357, %f16358, %f16359, %f16360, %f16361};
	bar.warp.sync 	-1;
	wmma.mma.sync.aligned.row.col.m16n16k16.f32.f32 {%f16370, %f16371, %f16372, %f16373, %f16374, %f16375, %f16376, %f16377}, {%r2, %r2, %r2, %r2, %r2, %r2, %r2, %r2}, {%r2, %r2, %r2, %r2, %r2, %r2, %r2, %r2}, {%f16362, %f16363, %f16364, %f16365, %f16366, %f16367, %f16368, %f16369};
	bar.warp.sync 	-1;
	wmma.mma.sync.aligned.row.col.m16n16k16.f32.f32 {%f16378, %f16379, %f16380, %f16381, %f16382, %f16383, %f16384, %f16385}, {%r2, %r2, %r2, %r2, %r2, %r2, %r2, %r2}, {%r2, %r2, %r2, %r2, %r2, %r2, %r2, %r2}, {%f16370, %f16371, %f16372, %f16373, %f16374, %f16375, %f16376, %f16377};
	bar.warp.sync 	-1;
	wmma.mma.sync.aligned.row.col.m16n16k16.f32.f32 {%f16386, %f16387, %f16388, %f16389, %f16390, %f16391, %f16392, %f16393}, {%r2, %r2, %r2, %r2, %r2, %r2, %r2, %r2}, {%r2, %r2, %r2, %r2, %r2, %r2, %r2, %r2}, {%f16378, %f16379, %f16380, %f16381, %f16382, %f16383, %f16384, %f16385};
	bar.warp.sync 	-1;
	wmma.mma.sync.aligned.row.col.m16n16k16.f32.f32 {%f16394, %f16395, %f16396, %f16397, %f16398, %f16399, %f16400, %f16401}, {%r2, %r2, %r2, %r2, %r2, %r2, %r2, %r2}, {%r2, %r2, %r2, %r2, %r2, %r2, %r2, %r2}, {%f16386, %f16387, %f16388, %f16389, %f16390, %f16391, %f16392, %f16393};
	bar.warp.sync 	-1;
	wmma.mma.sync.aligned.row.col.m16n16k16.f32.f32 {%f16402, %f16403, %f16404, %f16405, %f16406, %f16407, %f16408, %f16409}, {%r2, %r2, %r2, %r2, %r2, %r2, %r2, %r2}, {%r2, %r2, %r2, %r2, %r2, %r2, %r2, %r2}, {%f16394, %f16395, %f16396, %f16397, %f16398, %f16399, %f16400, %f16401};
	bar.warp.sync 	-1;
	wmma.mma.sync.aligned.row.col.m16n16k16.f32.f32 {%f16410, %f16411, %f16412, %f16413, %f16414, %f16415, %f16416, %f16417}, {%r2, %r2, %r2, %r2, %r2, %r2, %r2, %r2}, {%r2, %r2, %r2, %r2, %r2, %r2, %r2, %r2}, {%f16402, %f16403, %f16404, %f16405, %f16406, %f16407, %f16408, %f16409};
	bar.warp.sync 	-1;
	wmma.mma.sync.aligned.row.col.m16n16k16.f32.f32 {%f16418, %f16419, %f16420, %f16421, %f16422, %f16423, %f16424, %f16425}, {%r2, %r2, %r2, %r2, %r2, %r2, %r2, %r2}, {%r2, %r2, %r2, %r2, %r2, %r2, %r2, %r2}, {%f16410, %f16411, %f16412, %f16413, %f16414, %f16415, %f16416, %f16417};
	bar.warp.sync 	-1;
	wmma.mma.sync.aligned.row.col.m16n16k16.f32.f32 {%f16426, %f16427, %f16428, %f16429, %f16430, %f16431, %f16432, %f16433}, {%r2, %r2, %r2, %r2, %r2, %r2, %r2, %r2}, {%r2, %r2, %r2, %r2, %r2, %r2, %r2, %r2}, {%f16418, %f16419, %f16420, %f16421, %f16422, %f16423, %f16424, %f16425};
	bar.warp.sync 	-1;
	wmma.mma.sync.aligned.row.col.m16n16k16.f32.f32 {%f16434, %f16435, %f16436, %f16437, %f16438, %f16439, %f16440, %f16441}, {%r2, %r2, %r2, %r2, %r2, %r2, %r2, %r2}, {%r2, %r2, %r2, %r2, %r2, %r2, %r2, %r2}, {%f16426, %f16427, %f16428, %f16429, %f16430, %f16431, %f16432, %f16433};
	bar.warp.sync 	-1;
	wmma.mma.sync.aligned.row.col.m16n16k16.f32.f32 {%f16442, %f16443, %f16444, %f16445, %f16446, %f16447, %f16448, %f16449}, {%r2, %r2, %r2, %r2, %r2, %r2, %r2, %r2}, {%r2, %r2, %r2, %r2, %r2, %r2, %r2, %r2}, {%f16434, %f16435, %f16436, %f16437, %f16438, %f16439, %f16440, %f16441};
	bar.warp.sync 	-1;
	wmma.mma.sync.aligned.row.col.m16n16k16.f32.f32 {%f16450, %f16451, %f16452, %f16453, %f16454, %f16455, %f16456, %f16457}, {%r2, %r2, %r2, %r2, %r2, %r2, %r2, %r2}, {%r2, %r2, %r2, %r2, %r2, %r2, %r2, %r2}, {%f16442, %f16443, %f16444, %f16445, %f16446, %f16447, %f16448, %f16449};
	bar.warp.sync 	-1;
	wmma.mma.sync.aligned.row.col.m16n16k16.f32.f32 {%f16458, %f16459, %f16460, %f16461, %f16462, %f16463, %f16464, %f16465}, {%r2, %r2, %r2, %r2, %r2, %r2, %r2, %r2}, {%r2, %r2, %r2, %r2, %r2, %r2, %r2, %r2}, {%f16450, %f16451, %f16452, %f16453, %f16454, %f16455, %f16456, %f16457};
	bar.warp.sync 	-1;
	wmma.mma.sync.aligned.row.col.m16n16k16.f32.f32 {%f16466, %f16467, %f16468, %f16469, %f16470, %f16471, %f16472, %f16473}, {%r2, %r2, %r2, %r2, %r2, %r2, %r2, %r2}, {%r2, %r2, %r2, %r2, %r2, %r2, %r2, %r2}, {%f16458, %f16459, %f16460, %f16461, %f16462, %f16463, %f16464, %f16465};
	bar.warp.sync 	-1;
	wmma.mma.sync.aligned.row.col.m16n16k16.f32.f32 {%f16474, %f16475, %f16476, %f16477, %f16478, %f16479, %f16480, %f16481}, {%r2, %r2, %r2, %r2, %r2, %r2, %r2, %r2}, {%r2, %r2, %r2, %r2, %r2, %r2, %r2, %r2}, {%f16466, %f16467, %f16468, %f16469, %f16470, %f16471, %f16472, %f16473};
	bar.warp.sync 	-1;
	wmma.mma.sync.aligned.row.col.m16n16k16.f32.f32 {%f16482, %f16483, %f16484, %f16485, %f16486, %f16487, %f16488, %f16489}, {%r2, %r2, %r2, %r2, %r2, %r2, %r2, %r2}, {%r2, %r2, %r2, %r2, %r2, %r2, %r2, %r2}, {%f16474, %f16475, %f16476, %f16477, %f16478, %f16479, %f16480, %f16481};
	bar.warp.sync 	-1;
	wmma.mma.sync.aligned.row.col.m16n16k16.f32.f32 {%f16490, %f16491, %f16492, %f16493, %f16494, %f16495, %f16496, %f16497}, {%r2, %r2, %r2, %r2, %r2, %r2, %r2, %r2}, {%r2, %r2, %r2, %r2, %r2, %r2, %r2, %r2}, {%f16482, %f16483, %f16484, %f16485, %f16486, %f16487, %f16488, %f16489};
	bar.warp.sync 	-1;
	wmma.mma.sync.aligned.row.col.m16n16k16.f32.f32 {%f16498, %f16499, %f16500, %f16501, %f16502, %f16503, %f16504, %f16505}, {%r2, %r2, %r2, %r2, %r2, %r2, %r2, %r2}, {%r2, %r2, %r2, %r2, %r2, %r2, %r2, %r2}, {%f16490, %f16491, %f16492, %f16493, %f16494, %f16495, %f16496, %f16497};
	bar.warp.sync 	-1;
	wmma.mma.sync.aligned.row.col.m16n16k16.f32.f32 {%f16506, %f16507, %f16508, %f16509, %f16510, %f16511, %f16512, %f16513}, {%r2, %r2, %r2, %r2, %r2, %r2, %r2, %r2}, {%r2, %r2, %r2, %r2, %r2, %r2, %r2, %r2}, {%f16498, %f16499, %f16500, %f16501, %f16502, %f16503, %f16504, %f16505};
	bar.warp.sync 	-1;
	wmma.mma.sync.aligned.row.col.m16n16k16.f32.f32 {%f16514, %f16515, %f16516, %f16517, %f16518, %f16519, %f16520, %f16521}, {%r2, %r2, %r2, %r2, %r2, %r2, %r2, %r2}, {%r2, %r2, %r2, %r2, %r2, %r2, %r2, %r2}, {%f16506, %f16507, %f16508, %f16509, %f16510, %f16511, %f16512, %f16513};
	bar.warp.sync 	-1;
	wmma.mma.sync.aligned.row.col.m16n16k16.f32.f32 {%f16522, %f16523, %f16524, %f16525, %f16526, %f16527, %f16528, %f16529}, {%r2, %r2, %r2, %r2, %r2, %r2, %r2, %r2}, {%r2, %r2, %r2, %r2, %r2, %r2, %r2, %r2}, {%f16514, %f16515, %f16516, %f16517, %f16518, %f16519, %f16520, %f16521};
	bar.warp.sync 	-1;
	wmma.mma.sync.aligned.row.col.m16n16k16.f32.f32 {%f16530, %f16531, %f16532, %f16533, %f16534, %f16535, %f16536, %f16537}, {%r2, %r2, %r2, %r2, %r2, %r2, %r2, %r2}, {%r2, %r2, %r2, %r2, %r2, %r2, %r2, %r2}, {%f16522, %f16523, %f16524, %f16525, %f16526, %f16527, %f16528, %f16529};
	bar.warp.sync 	-1;
	wmma.mma.sync.aligned.row.col.m16n16k16.f32.f32 {%f16538, %f16539, %f16540, %f16541, %f16542, %f16543, %f16544, %f16545}, {%r2, %r2, %r2, %r2, %r2, %r2, %r2, %r2}, {%r2, %r2, %r2, %r2, %r2, %r2, %r2, %r2}, {%f16530, %f16531, %f16532, %f16533, %f16534, %f16535, %f16536, %f16537};
	bar.warp.sync 	-1;
	wmma.mma.sync.aligned.row.col.m16n16k16.f32.f32 {%f16546, %f16547, %f16548, %f16549, %f16550, %f16551, %f16552, %f16553}, {%r2, %r2, %r2, %r2, %r2, %r2, %r2, %r2}, {%r2, %r2, %r2, %r2, %r2, %r2, %r2, %r2}, {%f16538, %f16539, %f16540, %f16541, %f16542, %f16543, %f16544, %f16545};
	bar.warp.sync 	-1;
	wmma.mma.sync.aligned.row.col.m16n16k16.f32.f32 {%f16554, %f16555, %f16556, %f16557, %f16558, %f16559, %f16560, %f16561}, {%r2, %r2, %r2, %r2, %r2, %r2, %r2, %r2}, {%r2, %r2, %r2, %r2, %r2, %r2, %r2, %r2}, {%f16546, %f16547, %f16548, %f16549, %f16550, %f16551, %f16552, %f16553};
	bar.warp.sync 	-1;
	wmma.mma.sync.aligned.row.col.m16n16k16.f32.f32 {%f16562, %f16563, %f16564, %f16565, %f16566, %f16567, %f16568, %f16569}, {%r2, %r2, %r2, %r2, %r2, %r2, %r2, %r2}, {%r2, %r2, %r2, %r2, %r2, %r2, %r2, %r2}, {%f16554, %f16555, %f16556, %f16557, %f16558, %f16559, %f16560, %f16561};
	bar.warp.sync 	-1;
	wmma.mma.sync.aligned.row.col.m16n16k16.f32.f32 {%f16570, %f16571, %f16572, %f16573, %f16574, %f16575, %f16576, %f16577}, {%r2, %r2, %r2, %r2, %r2, %r2, %r2, %r2}, {%r2, %r2, %r2, %r2, %r2, %r2, %r2, %r2}, {%f16562, %f16563, %f16564, %f16565, %f16566, %f16567, %f16568, %f16569};
	bar.warp.sync 	-1;
	wmma.mma.sync.aligned.row.col.m16n16k16.f32.f32 {%f16578, %f16579, %f16580, %f16581, %f16582, %f16583, %f16584, %f16585}, {%r2, %r2, %r2, %r2, %r2, %r2, %r2, %r2}, {%r2, %r2, %r2, %r2, %r2, %r2, %r2, %r2}, {%f16570, %f16571, %f16572, %f16573, %f16574, %f16575, %f16576, %f16577};
	bar.warp.sync 	-1;
	wmma.mma.sync.aligned.row.col.m16n16k16.f32.f32 {%f16586, %f16587, %f16588, %f16589, %f16590, %f16591, %f16592, %f16593}, {%r2, %r2, %r2, %r2, %r2, %r2, %r2, %r2}, {%r2, %r2, %r2, %r2, %r2, %r2, %r2, %r2}, {%f16578, %f16579, %f16580, %f16581, %f16582, %f16583, %f16584, %f16585};
	bar.warp.sync 	-1;
	wmma.mma.sync.aligned.row.col.m16n16k16.f32.f32 {%f16594, %f16595, %f16596, %f16597, %f16598, %f16599, %f16600, %f16601}, {%r2, %r2, %r2, %r2, %r2, %r2, %r2, %r2}, {%r2, %r2, %r2, %r2, %r2, %r2, %r2, %r2}, {%f16586, %f16587, %f16588, %f16589, %f16590, %f16591, %f16592, %f16593};
	bar.warp.sync 	-1;
	wmma.mma.sync.aligned.row.col.m16n16k16.f32.f32 {%f16602, %f16603, %f16604, %f16605, %f16606, %f16607, %f16608, %f16609}, {%r2, %r2, %r2, %r2, %r2, %r2, %r2, %r2}, {%r2, %r2, %r2, %r2, %r2, %r2, %r2, %r2}, {%f16594, %f16595, %f16596, %f16597, %f16598, %f16599, %f16600, %f16601};
	bar.warp.sync 	-1;
	wmma.mma.sync.aligned.row.col.m16n16k16.f32.f32 {%f16610, %f16611, %f16612, %f16613, %f16614, %f16615, %f16616, %f16617}, {%r2, %r2, %r2, %r2, %r2, %r2, %r2, %r2}, {%r2, %r2, %r2, %r2, %r2, %r2, %r2, %r2}, {%f16602, %f16603, %f16604, %f16605, %f16606, %f16607, %f16608, %f16609};
	bar.warp.sync 	-1;
	wmma.mma.sync.aligned.row.col.m16n16k16.f32.f32 {%f16618, %f16619, %f16620, %f16621, %f16622, %f16623, %f16624, %f16625}, {%r2, %r2, %r2, %r2, %r2, %r2, %r2, %r2}, {%r2, %r2, %r2, %r2, %r2, %r2, %r2, %r2}, {%f16610, %f16611, %f16612, %f16613, %f16614, %f16615, %f16616, %f16617};
	bar.warp.sync 	-1;
	wmma.mma.sync.aligned.row.col.m16n16k16.f32.f32 {%f16626, %f16627, %f16628, %f16629, %f16630, %f16631, %f16632, %f16633}, {%r2, %r2, %r2, %r2, %r2, %r2, %r2, %r2}, {%r2, %r2, %r2, %r2, %r2, %r2, %r2, %r2}, {%f16618, %f16619, %f16620, %f16621, %f16622, %f16623, %f16624, %f16625};
	bar.warp.sync 	-1;
	wmma.mma.sync.aligned.row.col.m16n16k16.f32.f32 {%f16634, %f16635, %f16636, %f16637, %f16638, %f16639, %f16640, %f16641}, {%r2, %r2, %r2, %r2, %r2, %r2, %r2, %r2}, {%r2, %r2, %r2, %r2, %r2, %r2, %r2, %r2}, {%f16626, %f16627, %f16628, %f16629, %f16630, %f16631, %f16632, %f16633};
	bar.warp.sync 	-1;
	wmma.mma.sync.aligned.row.col.m16n16k16.f32.f32 {%f16642, %f16643, %f16644, %f16645, %f16646, %f16647, %f16648, %f16649}, {%r2, %r2, %r2, %r2, %r2, %r2, %r2, %r2}, {%r2, %r2, %r2, %r2, %r2, %r2, %r2, %r2}, {%f16634, %f16635, %f16636, %f16637, %f16638, %f16639, %f16640, %f16641};
	bar.warp.sync 	-1;
	wmma.mma.sync.aligned.row.col.m16n16k16.f32.f32 {%f16650, %f16651, %f16652, %f16653, %f16654, %f16655, %f16656, %f16657}, {%r2, %r2, %r2, %r2, %r2, %r2, %r2, %r2}, {%r2, %r2, %r2, %r2, %r2, %r2, %r2, %r2}, {%f16642, %f16643, %f16644, %f16645, %f16646, %f16647, %f16648, %f16649};
	bar.warp.sync 	-1;
	wmma.mma.sync.aligned.row.col.m16n16k16.f32.f32 {%f16658, %f16659, %f16660, %f16661, %f16662, %f16663, %f16664, %f16665}, {%r2, %r2, %r2, %r2, %r2, %r2, %r2, %r2}, {%r2, %r2, %r2, %r2, %r2, %r2, %r2, %r2}, {%f16650, %f16651, %f16652, %f16653, %f16654, %f16655, %f16656, %f16657};
	bar.warp.sync 	-1;
	wmma.mma.sync.aligned.row.col.m16n16k16.f32.f32 {%f16666, %f16667, %f16668, %f16669, %f16670, %f16671, %f16672, %f16673}, {%r2, %r2, %r2, %r2, %r2, %r2, %r2, %r2}, {%r2, %r2, %r2, %r2, %r2, %r2, %r2, %r2}, {%f16658, %f16659, %f16660, %f16661, %f16662, %f16663, %f16664, %f16665};
	bar.warp.sync 	-1;
	wmma.mma.sync.aligned.row.col.m16n16k16.f32.f32 {%f16674, %f16675, %f16676, %f16677, %f16678, %f16679, %f16680, %f16681}, {%r2, %r2, %r2, %r2, %r2, %r2, %r2, %r2}, {%r2, %r2, %r2, %r2, %r2, %r2, %r2, %r2}, {%f16666, %f16667, %f16668, %f16669, %f16670, %f16671, %f16672, %f16673};
	bar.warp.sync 	-1;
	wmma.mma.sync.aligned.row.col.m16n16k16.f32.f32 {%f16682, %f16683, %f16684, %f16685, %f16686, %f16687, %f16688, %f16689}, {%r2, %r2, %r2, %r2, %r2, %r2, %r2, %r2}, {%r2, %r2, %r2, %r2, %r2, %r2, %r2, %r2}, {%f16674, %f16675, %f16676, %f16677, %f16678, %f16679, %f16680, %f16681};
	bar.warp.sync 	-1;
	wmma.mma.sync.aligned.row.col.m16n16k16.f32.f32 {%f16690, %f16691, %f16692, %f16693, %f16694, %f16695, %f16696, %f16697}, {%r2, %r2, %r2, %r2, %r2, %r2, %r2, %r2}, {%r2, %r2, %r2, %r2, %r2, %r2, %r2, %r2}, {%f16682, %f16683, %f16684, %f16685, %f16686, %f16687, %f16688, %f16689};
	bar.warp.sync 	-1;
	wmma.mma.sync.aligned.row.col.m16n16k16.f32.f32 {%f16698, %f16699, %f16700, %f16701, %f16702, %f16703, %f16704, %f16705}, {%r2, %r2, %r2, %r2, %r2, %r2, %r2, %r2}, {%r2, %r2, %r2, %r2, %r2, %r2, %r2, %r2}, {%f16690, %f16691, %f16692, %f16693, %f16694, %f16695, %f16696, %f16697};
	bar.warp.sync 	-1;
	wmma.mma.sync.aligned.row.col.m16n16k16.f32.f32 {%f16706, %f16707, %f16708, %f16709, %f16710, %f16711, %f16712, %f16713}, {%r2, %r2, %r2, %r2, %r2, %r2, %r2, %r2}, {%r2, %r2, %r2, %r2, %r2, %r2, %r2, %r2}, {%f16698, %f16699, %f16700, %f16701, %f16702, %f16703, %f16704, %f16705};
	bar.warp.sync 	-1;
	wmma.mma.sync.aligned.row.col.m16n16k16.f32.f32 {%f16714, %f16715, %f16716, %f16717, %f16718, %f16719, %f16720, %f16721}, {%r2, %r2, %r2, %r2, %r2, %r2, %r2, %r2}, {%r2, %r2, %r2, %r2, %r2, %r2, %r2, %r2}, {%f16706, %f16707, %f16708, %f16709, %f16710, %f16711, %f16712, %f16713};
	bar.warp.sync 	-1;
	wmma.mma.sync.aligned.row.col.m16n16k16.f32.f32 {%f16722, %f16723, %f16724, %f16725, %f16726, %f16727, %f16728, %f16729}, {%r2, %r2, %r2, %r2, %r2, %r2, %r2, %r2}, {%r2, %r2, %r2, %r2, %r2, %r2, %r2, %r2}, {%f16714, %f16715, %f16716, %f16717, %f16718, %f16719, %f16720, %f16721};
	bar.warp.sync 	-1;
	wmma.mma.sync.aligned.row.col.m16n16k16.f32.f32 {%f16730, %f16731, %f16732, %f16733, %f16734, %f16735, %f16736, %f16737}, {%r2, %r2, %r2, %r2, %r2, %r2, %r2, %r2}, {%r2, %r2, %r2, %r2, %r2, %r2, %r2, %r2}, {%f16722, %f16723, %f16724, %f16725, %f16726, %f16727, %f16728, %f16729};
	bar.warp.sync 	-1;
	wmma.mma.sync.aligned.row.col.m16n16k16.f32.f32 {%f16738, %f16739, %f16740, %f16741, %f16742, %f16743, %f16744, %f16745}, {%r2, %r2, %r2, %r2, %r2, %r2, %r2, %r2}, {%r2, %r2, %r2, %r2, %r2, %r2, %r2, %r2}, {%f16730, %f16731, %f16732, %f16733, %f16734, %f16735, %f16736, %f16737};
	bar.warp.sync 	-1;
	wmma.mma.sync.aligned.row.col.m16n16k16.f32.f32 {%f16746, %f16747, %f16748, %f16749, %f16750, %f16751, %f16752, %f16753}, {%r2, %r2, %r2, %r2, %r2, %r2, %r2, %r2}, {%r2, %r2, %r2, %r2, %r2, %r2, %r2, %r2}, {%f16738, %f16739, %f16740, %f16741, %f16742, %f16743, %f16744, %f16745};
	bar.warp.sync 	-1;
	wmma.mma.sync.aligned.row.col.m16n16k16.f32.f32 {%f16754, %f16755, %f16756, %f16757, %f16758, %f16759, %f16760, %f16761}, {%r2, %r2, %r2, %r2, %r2, %r2, %r2, %r2}, {%r2, %r2, %r2, %r2, %r2, %r2, %r2, %r2}, {%f16746, %f16747, %f16748, %f16749, %f16750, %f16751, %f16752, %f16753};
	bar.warp.sync 	-1;
	wmma.mma.sync.aligned.row.col.m16n16k16.f32.f32 {%f16762, %f16763, %f16764, %f16765, %f16766, %f16767, %f16768, %f16769}, {%r2, %r2, %r2, %r2, %r2, %r2, %r2, %r2}, {%r2, %r2, %r2, %r2, %r2, %r2, %r2, %r2}, {%f16754, %f16755, %f16756, %f16757, %f16758, %f16759, %f16760, %f16761};
	bar.warp.sync 	-1;
	wmma.mma.sync.aligned.row.col.m16n16k16.f32.f32 {%f16770, %f16771, %f16772, %f16773, %f16774, %f16775, %f16776, %f16777}, {%r2, %r2, %r2, %r2, %r2, %r2, %r2, %r2}, {%r2, %r2, %r2, %r2, %r2, %r2, %r2, %r2}, {%f16762, %f16763, %f16764, %f16765, %f16766, %f16767, %f16768, %f16769};
	bar.warp.sync 	-1;
	wmma.mma.sync.aligned.row.col.m16n16k16.f32.f32 {%f16778, %f16779, %f16780, %f16781, %f16782, %f16783, %f16784, %f16785}, {%r2, %r2, %r2, %r2, %r2, %r2, %r2, %r2}, {%r2, %r2, %r2, %r2, %r2, %r2, %r2, %r2}, {%f16770, %f16771, %f16772, %f16773, %f16774, %f16775, %f16776, %f16777};
	bar.warp.sync 	-1;
	wmma.mma.sync.aligned.row.col.m16n16k16.f32.f32 {%f16786, %f16787, %f16788, %f16789, %f16790, %f16791, %f16792, %f16793}, {%r2, %r2, %r2, %r2, %r2, %r2, %r2, %r2}, {%r2, %r2, %r2, %r2, %r2, %r2, %r2, %r2}, {%f16778, %f16779, %f16780, %f16781, %f16782, %f16783, %f16784, %f16785};
	bar.warp.sync 	-1;
	wmma.mma.sync.aligned.row.col.m16n16k16.f32.f32 {%f16794, %f16795, %f16796, %f16797, %f16798, %f16799, %f16800, %f16801}, {%r2, %r2, %r2, %r2, %r2, %r2, %r2, %r2}, {%r2, %r2, %r2, %r2, %r2, %r2, %r2, %r2}, {%f16786, %f16787, %f16788, %f16789, %f16790, %f16791, %f16792, %f16793};
	bar.warp.sync 	-1;
	wmma.mma.sync.aligned.row.col.m16n16k16.f32.f32 {%f16802, %f16803, %f16804, %f16805, %f16806, %f16807, %f16808, %f16809}, {%r2, %r2, %r2, %r2, %r2, %r2, %r2, %r2}, {%r2, %r2, %r2, %r2, %r2, %r2, %r2, %r2}, {%f16794, %f16795, %f16796, %f16797, %f16798, %f16799, %f16800, %f16801};
	bar.warp.sync 	-1;
	wmma.mma.sync.aligned.row.col.m16n16k16.f32.f32 {%f16810, %f16811, %f16812, %f16813, %f16814, %f16815, %f16816, %f16817}, {%r2, %r2, %r2, %r2, %r2, %r2, %r2, %r2}, {%r2, %r2, %r2, %r2, %r2, %r2, %r2, %r2}, {%f16802, %f16803, %f16804, %f16805, %f16806, %f16807, %f16808, %f16809};
	bar.warp.sync 	-1;
	wmma.mma.sync.aligned.row.col.m16n16k16.f32.f32 {%f16818, %f16819, %f16820, %f16821, %f16822, %f16823, %f16824, %f16825}, {%r2, %r2, %r2, %r2, %r2, %r2, %r2, %r2}, {%r2, %r2, %r2, %r2, %r2, %r2, %r2, %r2}, {%f16810, %f16811, %f16812, %f16813, %f16814, %f16815, %f16816, %f16817};
	bar.warp.sync 	-1;
	wmma.mma.sync.aligned.row.col.m16n16k16.f32.f32 {%f16826, %f16827, %f16828, %f16829, %f16830, %f16831, %f16832, %f16833}, {%r2, %r2, %r2, %r2, %r2, %r2, %r2, %r2}, {%r2, %r2, %r2, %r2, %r2, %r2, %r2, %r2}, {%f16818, %f16819, %f16820, %f16821, %f16822, %f16823, %f16824, %f16825};
	bar.warp.sync 	-1;
	wmma.mma.sync.aligned.row.col.m16n16k16.f32.f32 {%f16834, %f16835, %f16836, %f16837, %f16838, %f16839, %f16840, %f16841}, {%r2, %r2, %r2, %r2, %r2, %r2, %r2, %r2}, {%r2, %r2, %r2, %r2, %r2, %r2, %r2, %r2}, {%f16826, %f16827, %f16828, %f16829, %f16830, %f16831, %f16832, %f16833};
	bar.warp.sync 	-1;
	wmma.mma.sync.aligned.row.col.m16n16k16.f32.f32 {%f16842, %f16843, %f16844, %f16845, %f16846, %f16847, %f16848, %f16849}, {%r2, %r2, %r2, %r2, %r2, %r2, %r2, %r2}, {%r2, %r2, %r2, %r2, %r2, %r2, %r2, %r2}, {%f16834, %f16835, %f16836, %f16837, %f16838, %f16839, %f16840, %f16841};
	bar.warp.sync 	-1;
	wmma.mma.sync.aligned.row.col.m16n16k16.f32.f32 {%f16850, %f16851, %f16852, %f16853, %f16854, %f16855, %f16856, %f16857}, {%r2, %r2, %r2, %r2, %r2, %r2, %r2, %r2}, {%r2, %r2, %r2, %r2, %r2, %r2, %r2, %r2}, {%f16842, %f16843, %f16844, %f16845, %f16846, %f16847, %f16848, %f16849};
	bar.warp.sync 	-1;
	wmma.mma.sync.aligned.row.col.m16n16k16.f32.f32 {%f16858, %f16859, %f16860, %f16861, %f16862, %f16863, %f16864, %f16865}, {%r2, %r2, %r2, %r2, %r2, %r2, %r2, %r2}, {%r2, %r2, %r2, %r2, %r2, %r2, %r2, %r2}, {%f16850, %f16851, %f16852, %f16853, %f16854, %f16855, %f16856, %f16857};
	bar.warp.sync 	-1;
	wmma.mma.sync.aligned.row.col.m16n16k16.f32.f32 {%f16866, %f16867, %f16868, %f16869, %f16870, %f16871, %f16872, %f16873}, {%r2, %r2, %r2, %r2, %r2, %r2, %r2, %r2}, {%r2, %r2, %r2, %r2, %r2, %r2, %r2, %r2}, {%f16858, %f16859, %f16860, %f16861, %f16862, %f16863, %f16864, %f16865};
	bar.warp.sync 	-1;
	wmma.mma.sync.aligned.row.col.m16n16k16.f32.f32 {%f16874, %f16875, %f16876, %f16877, %f16878, %f16879, %f16880, %f16881}, {%r2, %r2, %r2, %r2, %r2, %r2, %r2, %r2}, {%r2, %r2, %r2, %r2, %r2, %r2, %r2, %r2}, {%f16866, %f16867, %f16868, %f16869, %f16870, %f16871, %f16872, %f16873};
	bar.warp.sync 	-1;
	wmma.mma.sync.aligned.row.col.m16n16k16.f32.f32 {%f16882, %f16883, %f16884, %f16885, %f16886, %f16887, %f16888, %f16889}, {%r2, %r2, %r2, %r2, %r2, %r2, %r2, %r2}, {%r2, %r2, %r2, %r2, %r2, %r2, %r2, %r2}, {%f16874, %f16875, %f16876, %f16877, %f16878, %f16879, %f16880, %f16881};
	bar.warp.sync 	-1;
	wmma.mma.sync.aligned.row.col.m16n16k16.f32.f32 {%f16890, %f16891, %f16892, %f16893, %f16894, %f16895, %f16896, %f16897}, {%r2, %r2, %r2, %r2, %r2, %r2, %r2, %r2}, {%r2, %r2, %r2, %r2, %r2, %r2, %r2, %r2}, {%f16882, %f16883, %f16884, %f16885, %f16886, %f16887, %f16888, %f16889};
	bar.warp.sync 	-1;
	wmma.mma.sync.aligned.row.col.m16n16k16.f32.f32 {%f16898, %f16899, %f16900, %f16901, %f16902, %f16903, %f16904, %f16905}, {%r2, %r2, %r2, %r2, %r2, %r2, %r2, %r2}, {%r2, %r2, %r2, %r2, %r2, %r2, %r2, %r2}, {%f16890, %f16891, %f16892, %f16893, %f16894, %f16895, %f16896, %f16897};
	bar.warp.sync 	-1;
	wmma.mma.sync.aligned.row.col.m16n16k16.f32.f32 {%f16906, %f16907, %f16908, %f16909, %f16910, %f16911, %f16912, %f16913}, {%r2, %r2, %r2, %r2, %r2, %r2, %r2, %r2}, {%r2, %r2, %r2, %r2, %r2, %r2, %r2, %r2}, {%f16898, %f16899, %f16900, %f16901, %f16902, %f16903, %f16904, %f16905};
	bar.warp.sync 	-1;
	wmma.mma.sync.aligned.row.col.m16n16k16.f32.f32 {%f16914, %f16915, %f16916, %f16917, %f16918, %f16919, %f16920, %f16921}, {%r2, %r2, %r2, %r2, %r2, %r2, %r2, %r2}, {%r2, %r2, %r2, %r2, %r2, %r2, %r2, %r2}, {%f16906, %f16907, %f16908, %f16909, %f16910, %f16911, %f16912, %f16913};
	bar.warp.sync 	-1;
	wmma.mma.sync.aligned.row.col.m16n16k16.f32.f32 {%f16922, %f16923, %f16924, %f16925, %f16926, %f16927, %f16928, %f16929}, {%r2, %r2, %r2, %r2, %r2, %r2, %r2, %r2}, {%r2, %r2, %r2, %r2, %r2, %r2, %r2, %r2}, {%f16914, %f16915, %f16916, %f16917, %f16918, %f16919, %f16920, %f16921};
	bar.warp.sync 	-1;
	wmma.mma.sync.aligned.row.col.m16n16k16.f32.f32 {%f16930, %f16931, %f16932, %f16933, %f16934, %f16935, %f16936, %f16937}, {%r2, %r2, %r2, %r2, %r2, %r2, %r2, %r2}, {%r2, %r2, %r2, %r2, %r2, %r2, %r2, %r2}, {%f16922, %f16923, %f16924, %f16925, %f16926, %f16927, %f16928, %f16929};
	bar.warp.sync 	-1;
	wmma.mma.sync.aligned.row.col.m16n16k16.f32.f32 {%f16938, %f16939, %f16940, %f16941, %f16942, %f16943, %f16944, %f16945}, {%r2, %r2, %r2, %r2, %r2, %r2, %r2, %r2}, {%r2, %r2, %r2, %r2, %r2, %r2, %r2, %r2}, {%f16930, %f16931, %f16932, %f16933, %f16934, %f16935, %f16936, %f16937};
	bar.warp.sync 	-1;
	wmma.mma.sync.aligned.row.col.m16n16k16.f32.f32 {%f16946, %f16947, %f16948, %f16949, %f16950, %f16951, %f16952, %f16953}, {%r2, %r2, %r2, %r2, %r2, %r2, %r2, %r2}, {%r2, %r2, %r2, %r2, %r2, %r2, %r2, %r2}, {%f16938, %f16939, %f16940, %f16941, %f16942, %f16943, %f16944, %f16945};
	bar.warp.sync 	-1;
	wmma.mma.sync.aligned.row.col.m16n16k16.f32.f32 {%f16954, %f16955, %f16956, %f16957, %f16958, %f16959, %f16960, %f16961}, {%r2, %r2, %r2, %r2, %r2, %r2, %r2, %r2}, {%r2, %r2, %r2, %r2, %r2, %r2, %r2, %r2}, {%f16946, %f16947, %f16948, %f16949, %f16950, %f16951, %f16952, %f16953};
	bar.warp.sync 	-1;
	wmma.mma.sync.aligned.row.col.m16n16k16.f32.f32 {%f16962, %f16963, %f16964, %f16965, %f16966, %f16967, %f16968, %f16969}, {%r2, %r2, %r2, %r2, %r2, %r2, %r2, %r2}, {%r2, %r2, %r2, %r2, %r2, %r2, %r2, %r2}, {%f16954, %f16955, %f16956, %f16957, %f16958, %f16959, %f16960, %f16961};
	bar.warp.sync 	-1;
	wmma.mma.sync.aligned.row.col.m16n16k16.f32.f32 {%f16970, %f16971, %f16972, %f16973, %f16974, %f16975, %f16976, %f16977}, {%r2, %r2, %r2, %r2, %r2, %r2, %r2, %r2}, {%r2, %r2, %r2, %r2, %r2, %r2, %r2, %r2}, {%f16962, %f16963, %f16964, %f16965, %f16966, %f16967, %f16968, %f16969};
	bar.warp.sync 	-1;
	wmma.mma.sync.aligned.row.col.m16n16k16.f32.f32 {%f16978, %f16979, %f16980, %f16981, %f16982, %f16983, %f16984, %f16985}, {%r2, %r2, %r2, %r2, %r2, %r2, %r2, %r2}, {%r2, %r2, %r2, %r2, %r2, %r2, %r2, %r2}, {%f16970, %f16971, %f16972, %f16973, %f16974, %f16975, %f16976, %f16977};
	bar.warp.sync 	-1;
	wmma.mma.sync.aligned.row.col.m16n16k16.f32.f32 {%f16986, %f16987, %f16988, %f16989, %f16990, %f16991, %f16992, %f16993}, {%r2, %r2, %r2, %r2, %r2, %r2, %r2, %r2}, {%r2, %r2, %r2, %r2, %r2, %r2, %r2, %r2}, {%f16978, %f16979, %f16980, %f16981, %f16982, %f16983, %f16984, %f16985};
	bar.warp.sync 	-1;
	wmma.mma.sync.aligned.row.col.m16n16k16.f32.f32 {%f16994, %f16995, %f16996, %f16997, %f16998, %f16999, %f17000, %f17001}, {%r2, %r2, %r2, %r2, %r2, %r2, %r2, %r2}, {%r2, %r2, %r2, %r2, %r2, %r2, %r2, %r2}, {%f16986, %f16987, %f16988, %f16989, %f16990, %f16991, %f16992, %f16993};
	bar.warp.sync 	-1;
	wmma.mma.sync.aligned.row.col.m16n16k16.f32.f32 {%f17002, %f17003, %f17004, %f17005, %f17006, %f17007, %f17008, %f17009}, {%r2, %r2, %r2, %r2, %r2, %r2, %r2, %r2}, {%r2, %r2, %r2, %r2, %r2, %r2, %r2, %r2}, {%f16994, %f16995, %f16996, %f16997, %f16998, %f16999, %f17000, %f17001};
	bar.warp.sync 	-1;
	wmma.mma.sync.aligned.row.col.m16n16k16.f32.f32 {%f17010, %f17011, %f17012, %f17013, %f17014, %f17015, %f17016, %f17017}, {%r2, %r2, %r2, %r2, %r2, %r2, %r2, %r2}, {%r2, %r2, %r2, %r2, %r2, %r2, %r2, %r2}, {%f17002, %f17003, %f17004, %f17005, %f17006, %f17007, %f17008, %f17009};
	bar.warp.sync 	-1;
	wmma.mma.sync.aligned.row.col.m16n16k16.f32.f32 {%f17018, %f17019, %f17020, %f17021, %f17022, %f17023, %f17024, %f17025}, {%r2, %r2, %r2, %r2, %r2, %r2, %r2, %r2}, {%r2, %r2, %r2, %r2, %r2, %r2, %r2, %r2}, {%f17010, %f17011, %f17012, %f17013, %f17014, %f17015, %f17016, %f17017};
	bar.warp.sync 	-1;
	wmma.mma.sync.aligned.row.col.m16n16k16.f32.f32 {%f17026, %f17027, %f17028, %f17029, %f17030, %f17031, %f17032, %f17033}, {%r2, %r2, %r2, %r2, %r2, %r2, %r2, %r2}, {%r2, %r2, %r2, %r2, %r2, %r2, %r2, %r2}, {%f17018, %f17019, %f17020, %f17021, %f17022, %f17023, %f17024, %f17025};
	bar.warp.sync 	-1;
	wmma.mma.sync.aligned.row.col.m16n16k16.f32.f32 {%f17034, %f17035, %f17036, %f17037, %f17038, %f17039, %f17040, %f17041}, {%r2, %r2, %r2, %r2, %r2, %r2, %r2, %r2}, {%r2, %r2, %r2, %r2, %r2, %r2, %r2, %r2}, {%f17026, %f17027, %f17028, %f17029, %f17030, %f17031, %f17032, %f17033};
	bar.warp.sync 	-1;
	wmma.mma.sync.aligned.row.col.m16n16k16.f32.f32 {%f17042, %f17043, %f17044, %f17045, %f17046, %f17047, %f17048, %f17049}, {%r2, %r2, %r2, %r2, %r2, %r2, %r2, %r2}, {%r2, %r2, %r2, %r2, %r2, %r2, %r2, %r2}, {%f17034, %f17035, %f17036, %f17037, %f17038, %f17039, %f17040, %f17041};
	bar.warp.sync 	-1;
	wmma.mma.sync.aligned.row.col.m16n16k16.f32.f32 {%f17050, %f17051, %f17052, %f17053, %f17054, %f17055, %f17056, %f17057}, {%r2, %r2, %r2, %r2, %r2, %r2, %r2, %r2}, {%r2, %r2, %r2, %r2, %r2, %r2, %r2, %r2}, {%f17042, %f17043, %f17044, %f17045, %f17046, %f17047, %f17048, %f17049};
	bar.warp.sync 	-1;
	wmma.mma.sync.aligned.row.col.m16n16k16.f32.f32 {%f17058, %f17059, %f17060, %f17061, %f17062, %f17063, %f17064, %f17065}, {%r2, %r2, %r2, %r2, %r2, %r2, %r2, %r2}, {%r2, %r2, %r2, %r2, %r2, %r2, %r2, %r2}, {%f17050, %f17051, %f17052, %f17053, %f17054, %f17055, %f17056, %f17057};
	bar.warp.sync 	-1;
	wmma.mma.sync.aligned.row.col.m16n16k16.f32.f32 {%f17066, %f17067, %f17068, %f17069, %f17070, %f17071, %f17072, %f17073}, {%r2, %r2, %r2, %r2, %r2, %r2, %r2, %r2}, {%r2, %r2, %r2, %r2, %r2, %r2, %r2, %r2}, {%f17058, %f17059, %f17060, %f17061, %f17062, %f17063, %f17064, %f17065};
	bar.warp.sync 	-1;
	wmma.mma.sync.aligned.row.col.m16n16k16.f32.f32 {%f17074, %f17075, %f17076, %f17077, %f17078, %f17079, %f17080, %f17081}, {%r2, %r2, %r2, %r2, %r2, %r2, %r2, %r2}, {%r2, %r2, %r2, %r2, %r2, %r2, %r2, %r2}, {%f17066, %f17067, %f17068, %f17069, %f17070, %f17071, %f17072, %f17073};
	bar.warp.sync 	-1;
	wmma.mma.sync.aligned.row.col.m16n16k16.f32.f32 {%f17082, %f17083, %f17084, %f17085, %f17086, %f17087, %f17088, %f17089}, {%r2, %r2, %r2, %r2, %r2, %r2, %r2, %r2}, {%r2, %r2, %r2, %r2, %r2, %r2, %r2, %r2}, {%f17074, %f17075, %f17076, %f17077, %f17078, %f17079, %f17080, %f17081};
	bar.warp.sync 	-1;
	wmma.mma.sync.aligned.row.col.m16n16k16.f32.f32 {%f17090, %f17091, %f17092, %f17093, %f17094, %f17095, %f17096, %f17097}, {%r2, %r2, %r2, %r2, %r2, %r2, %r2, %r2}, {%r2, %r2, %r2, %r2, %r2, %r2, %r2, %r2}, {%f17082, %f17083, %f17084, %f17085, %f17086, %f17087, %f17088, %f17089};
	bar.warp.sync 	-1;
	wmma.mma.sync.aligned.row.col.m16n16k16.f32.f32 {%f17098, %f17099, %f17100, %f17101, %f17102, %f17103, %f17104, %f17105}, {%r2, %r2, %r2, %r2, %r2, %r2, %r2, %r2}, {%r2, %r2, %r2, %r2, %r2, %r2, %r2, %r2}, {%f17090, %f17091, %f17092, %f17093, %f17094, %f17095, %f17096, %f17097};
	bar.warp.sync 	-1;
	wmma.mma.sync.aligned.row.col.m16n16k16.f32.f32 {%f17106, %f17107, %f17108, %f17109, %f17110, %f17111, %f17112, %f17113}, {%r2, %r2, %r2, %r2, %r2, %r2, %r2, %r2}, {%r2, %r2, %r2, %r2, %r2, %r2, %r2, %r2}, {%f17098, %f17099, %f17100, %f17101, %f17102, %f17103, %f17104, %f17105};
	bar.warp.sync 	-1;
	wmma.mma.sync.aligned.row.col.m16n16k16.f32.f32 {%f17114, %f17115, %f17116, %f17117, %f17118, %f17119, %f17120, %f17121}, {%r2, %r2, %r2, %r2, %r2, %r2, %r2, %r2}, {%r2, %r2, %r2, %r2, %r2, %r2, %r2, %r2}, {%f17106, %f17107, %f17108, %f17109, %f17110, %f17111, %f17112, %f17113};
	bar.warp.sync 	-1;
	wmma.mma.sync.aligned.row.col.m16n16k16.f32.f32 {%f17122, %f17123, %f17124, %f17125, %f17126, %f17127, %f17128, %f17129}, {%r2, %r2, %r2, %r2, %r2, %r2, %r2, %r2}, {%r2, %r2, %r2, %r2, %r2, %r2, %r2, %r2}, {%f17114, %f17115, %f17116, %f17117, %f17118, %f17119, %f17120, %f17121};
	bar.warp.sync 	-1;
	wmma.mma.sync.aligned.row.col.m16n16k16.f32.f32 {%f17130, %f17131, %f17132, %f17133, %f17134, %f17135, %f17136, %f17137}, {%r2, %r2, %r2, %r2, %r2, %r2, %r2, %r2}, {%r2, %r2, %r2, %r2, %r2, %r2, %r2, %r2}, {%f17122, %f17123, %f17124, %f17125, %f17126, %f17127, %f17128, %f17129};
	bar.warp.sync 	-1;
	wmma.mma.sync.aligned.row.col.m16n16k16.f32.f32 {%f17138, %f17139, %f17140, %f17141, %f17142, %f17143, %f17144, %f17145}, {%r2, %r2, %r2, %r2, %r2, %r2, %r2, %r2}, {%r2, %r2, %r2, %r2, %r2, %r2, %r2, %r2}, {%f17130, %f17131, %f17132, %f17133, %f17134, %f17135, %f17136, %f17137};
	bar.warp.sync 	-1;
	wmma.mma.sync.aligned.row.col.m16n16k16.f32.f32 {%f17146, %f17147, %f17148, %f17149, %f17150, %f17151, %f17152, %f17153}, {%r2, %r2, %r2, %r2, %r2, %r2, %r2, %r2}, {%r2, %r2, %r2, %r2, %r2, %r2, %r2, %r2}, {%f17138, %f17139, %f17140, %f17141, %f17142, %f17143, %f17144, %f17145};
	bar.warp.sync 	-1;
	wmma.mma.sync.aligned.row.col.m16n16k16.f32.f32 {%f17154, %f17155, %f17156, %f17157, %f17158, %f17159, %f17160, %f17161}, {%r2, %r2, %r2, %r2, %r2, %r2, %r2, %r2}, {%r2, %r2, %r2, %r2, %r2, %r2, %r2, %r2}, {%f17146, %f17147, %f17148, %f17149, %f17150, %f17151, %f17152, %f17153};
	bar.warp.sync 	-1;
	wmma.mma.sync.aligned.row.col.m16n16k16.f32.f32 {%f17162, %f17163, %f17164, %f17165, %f17166, %f17167, %f17168, %f17169}, {%r2, %r2, %r2, %r2, %r2, %r2, %r2, %r2}, {%r2, %r2, %r2, %r2, %r2, %r2, %r2, %r2}, {%f17154, %f17155, %f17156, %f17157, %f17158, %f17159, %f17160, %f17161};
	bar.warp.sync 	-1;
	wmma.mma.sync.aligned.row.col.m16n16k16.f32.f32 {%f17170, %f17171, %f17172, %f17173, %f17174, %f17175, %f17176, %f17177}, {%r2, %r2, %r2, %r2, %r2, %r2, %r2, %r2}, {%r2, %r2, %r2, %r2, %r2, %r2, %r2, %r2}, {%f17162, %f17163, %f17164, %f17165, %f17166, %f17167, %f17168, %f17169};
	bar.warp.sync 	-1;
	wmma.mma.sync.aligned.row.col.m16n16k16.f32.f32 {%f17178, %f17179, %f17180, %f17181, %f17182, %f17183, %f17184, %f17185}, {%r2, %r2, %r2, %r2, %r2, %r2, %r2, %r2}, {%r2, %r2, %r2, %r2, %r2, %r2, %r2, %r2}, {%f17170, %f17171, %f17172, %f17173, %f17174, %f17175, %f17176, %f17177};
	bar.warp.sync 	-1;
	wmma.mma.sync.aligned.row.col.m16n16k16.f32.f32 {%f17186, %f17187, %f17188, %f17189, %f17190, %f17191, %f17192, %f17193}, {%r2, %r2, %r2, %r2, %r2, %r2, %r2, %r2}, {%r2, %r2, %r2, %r2, %r2, %r2, %r2, %r2}, {%f17178, %f17179, %f17180, %f17181, %f17182, %f17183, %f17184, %f17185};
	bar.warp.sync 	-1;
	wmma.mma.sync.aligned.row.col.m16n16k16.f32.f32 {%f17194, %f17195, %f17196, %f17197, %f17198, %f17199, %f17200, %f17201}, {%r2, %r2, %r2, %r2, %r2, %r2, %r2, %r2}, {%r2, %r2, %r2, %r2, %r2, %r2, %r2, %r2}, {%f17186, %f17187, %f17188, %f17189, %f17190, %f17191, %f17192, %f17193};
	bar.warp.sync 	-1;
	wmma.mma.sync.aligned.row.col.m16n16k16.f32.f32 {%f17202, %f17203, %f17204, %f17205, %f17206, %f17207, %f17208, %f17209}, {%r2, %r2, %r2, %r2, %r2, %r2, %r2, %r2}, {%r2, %r2, %r2, %r2, %r2, %r2, %r2, %r2}, {%f17194, %f17195, %f17196, %f17197, %f17198, %f17199, %f17200, %f17201};
	bar.warp.sync 	-1;
	wmma.mma.sync.aligned.row.col.m16n16k16.f32.f32 {%f17210, %f17211, %f17212, %f17213, %f17214, %f17215, %f17216, %f17217}, {%r2, %r2, %r2, %r2, %r2, %r2, %r2, %r2}, {%r2, %r2, %r2, %r2, %r2, %r2, %r2, %r2}, {%f17202, %f17203, %f17204, %f17205, %f17206, %f17207, %f17208, %f17209};
	bar.warp.sync 	-1;
	wmma.mma.sync.aligned.row.col.m16n16k16.f32.f32 {%f17218, %f17219, %f17220, %f17221, %f17222, %f17223, %f17224, %f17225}, {%r2, %r2, %r2, %r2, %r2, %r2, %r2, %r2}, {%r2, %r2, %r2, %r2, %r2, %r2, %r2, %r2}, {%f17210, %f17211, %f17212, %f17213, %f17214, %f17215, %f17216, %f17217};
	bar.warp.sync 	-1;
	wmma.mma.sync.aligned.row.col.m16n16k16.f32.f32 {%f17226, %f17227, %f17228, %f17229, %f17230, %f17231, %f17232, %f17233}, {%r2, %r2, %r2, %r2, %r2, %r2, %r2, %r2}, {%r2, %r2, %r2, %r2, %r2, %r2, %r2, %r2}, {%f17218, %f17219, %f17220, %f17221, %f17222, %f17223, %f17224, %f17225};
	bar.warp.sync 	-1;
	wmma.mma.sync.aligned.row.col.m16n16k16.f32.f32 {%f17234, %f17235, %f17236, %f17237, %f17238, %f17239, %f17240, %f17241}, {%r2, %r2, %r2, %r2, %r2, %r2, %r2, %r2}, {%r2, %r2, %r2, %r2, %r2, %r2, %r2, %r2}, {%f17226, %f17227, %f17228, %f17229, %f17230, %f17231, %f17232, %f17233};
	bar.warp.sync 	-1;
	wmma.mma.sync.aligned.row.col.m16n16k16.f32.f32 {%f17242, %f17243, %f17244, %f17245, %f17246, %f17247, %f17248, %f17249}, {%r2, %r2, %r2, %r2, %r2, %r2, %r2, %r2}, {%r2, %r2, %r2, %r2, %r2, %r2, %r2, %r2}, {%f17234, %f17235, %f17236, %f17237, %f17238, %f17239, %f17240, %f17241};
	bar.warp.sync 	-1;
	wmma.mma.sync.aligned.row.col.m16n16k16.f32.f32 {%f17250, %f17251, %f17252, %f17253, %f17254, %f17255, %f17256, %f17257}, {%r2, %r2, %r2, %r2, %r2, %r2, %r2, %r2}, {%r2, %r2, %r2, %r2, %r2, %r2, %r2, %r2}, {%f17242, %f17243, %f17244, %f17245, %f17246, %f17247, %f17248, %f17249};
	bar.warp.sync 	-1;
	wmma.mma.sync.aligned.row.col.m16n16k16.f32.f32 {%f17258, %f17259, %f17260, %f17261, %f17262, %f17263, %f17264, %f17265}, {%r2, %r2, %r2, %r2, %r2, %r2, %r2, %r2}, {%r2, %r2, %r2, %r2, %r2, %r2, %r2, %r2}, {%f17250, %f17251, %f17252, %f17253, %f17254, %f17255, %f17256, %f17257};
	bar.warp.sync 	-1;
	wmma.mma.sync.aligned.row.col.m16n16k16.f32.f32 {%f17266, %f17267, %f17268, %f17269, %f17270, %f17271, %f17272, %f17273}, {%r2, %r2, %r2, %r2, %r2, %r2, %r2, %r2}, {%r2, %r2, %r2, %r2, %r2, %r2, %r2, %r2}, {%f17258, %f17259, %f17260, %f17261, %f17262, %f17263, %f17264, %f17265};
	bar.warp.sync 	-1;
	wmma.mma.sync.aligned.row.col.m16n16k16.f32.f32 {%f17274, %f17275, %f17276, %f17277, %f17278, %f17279, %f17280, %f17281}, {%r2, %r2, %r2, %r2, %r2, %r2, %r2, %r2}, {%r2, %r2, %r2, %r2, %r2, %r2, %r2, %r2}, {%f17266, %f17267, %f17268, %f17269, %f17270, %f17271, %f17272, %f17273};
	bar.warp.sync 	-1;
	wmma.mma.sync.aligned.row.col.m16n16k16.f32.f32 {%f17282, %f17283, %f17284, %f17285, %f17286, %f17287, %f17288, %f17289}, {%r2, %r2, %r2, %r2, %r2, %r2, %r2, %r2}, {%r2, %r2, %r2, %r2, %r2, %r2, %r2, %r2}, {%f17274, %f17275, %f17276, %f17277, %f17278, %f17279, %f17280, %f17281};
	bar.warp.sync 	-1;
	wmma.mma.sync.aligned.row.col.m16n16k16.f32.f32 {%f17290, %f17291, %f17292, %f17293, %f17294, %f17295, %f17296, %f17297}, {%r2, %r2, %r2, %r2, %r2, %r2, %r2, %r2}, {%r2, %r2, %r2, %r2, %r2, %r2, %r2, %r2}, {%f17282, %f17283, %f17284, %f17285, %f17286, %f17287, %f17288, %f17289};
	bar.warp.sync 	-1;
	wmma.mma.sync.aligned.row.col.m16n16k16.f32.f32 {%f17298, %f17299, %f17300, %f17301, %f17302, %f17303, %f17304, %f17305}, {%r2, %r2, %r2, %r2, %r2, %r2, %r2, %r2}, {%r2, %r2, %r2, %r2, %r2, %r2, %r2, %r2}, {%f17290, %f17291, %f17292, %f17293, %f17294, %f17295, %f17296, %f17297};
	bar.warp.sync 	-1;
	wmma.mma.sync.aligned.row.col.m16n16k16.f32.f32 {%f17306, %f17307, %f17308, %f17309, %f17310, %f17311, %f17312, %f17313}, {%r2, %r2, %r2, %r2, %r2, %r2, %r2, %r2}, {%r2, %r2, %r2, %r2, %r2, %r2, %r2, %r2}, {%f17298, %f17299, %f17300, %f17301, %f17302, %f17303, %f17304, %f17305};
	bar.warp.sync 	-1;
	wmma.mma.sync.aligned.row.col.m16n16k16.f32.f32 {%f17314, %f17315, %f17316, %f17317, %f17318, %f17319, %f17320, %f17321}, {%r2, %r2, %r2, %r2, %r2, %r2, %r2, %r2}, {%r2, %r2, %r2, %r2, %r2, %r2, %r2, %r2}, {%f17306, %f17307, %f17308, %f17309, %f17310, %f17311, %f17312, %f17313};
	bar.warp.sync 	-1;
	wmma.mma.sync.aligned.row.col.m16n16k16.f32.f32 {%f17322, %f17323, %f17324, %f17325, %f17326, %f17327, %f17328, %f17329}, {%r2, %r2, %r2, %r2, %r2, %r2, %r2, %r2}, {%r2, %r2, %r2, %r2, %r2, %r2, %r2, %r2}, {%f17314, %f17315, %f17316, %f17317, %f17318, %f17319, %f17320, %f17321};
	bar.warp.sync 	-1;
	wmma.mma.sync.aligned.row.col.m16n16k16.f32.f32 {%f17330, %f17331, %f17332, %f17333, %f17334, %f17335, %f17336, %f17337}, {%r2, %r2, %r2, %r2, %r2, %r2, %r2, %r2}, {%r2, %r2, %r2, %r2, %r2, %r2, %r2, %r2}, {%f17322, %f17323, %f17324, %f17325, %f17326, %f17327, %f17328, %f17329};
	bar.warp.sync 	-1;
	wmma.mma.sync.aligned.row.col.m16n16k16.f32.f32 {%f17338, %f17339, %f17340, %f17341, %f17342, %f17343, %f17344, %f17345}, {%r2, %r2, %r2, %r2, %r2, %r2, %r2, %r2}, {%r2, %r2, %r2, %r2, %r2, %r2, %r2, %r2}, {%f17330, %f17331, %f17332, %f17333, %f17334, %f17335, %f17336, %f17337};
	bar.warp.sync 	-1;
	wmma.mma.sync.aligned.row.col.m16n16k16.f32.f32 {%f17346, %f17347, %f17348, %f17349, %f17350, %f17351, %f17352, %f17353}, {%r2, %r2, %r2, %r2, %r2, %r2, %r2, %r2}, {%r2, %r2, %r2, %r2, %r2, %r2, %r2, %r2}, {%f17338, %f17339, %f17340, %f17341, %f17342, %f17343, %f17344, %f17345};
	bar.warp.sync 	-1;
	wmma.mma.sync.aligned.row.col.m16n16k16.f32.f32 {%f17354, %f17355, %f17356, %f17357, %f17358, %f17359, %f17360, %f17361}, {%r2, %r2, %r2, %r2, %r2, %r2, %r2, %r2}, {%r2, %r2, %r2, %r2, %r2, %r2, %r2, %r2}, {%f17346, %f17347, %f17348, %f17349, %f17350, %f17351, %f17352, %f17353};
	bar.warp.sync 	-1;
	wmma.mma.sync.aligned.row.col.m16n16k16.f32.f32 {%f17362, %f17363, %f17364, %f17365, %f17366, %f17367, %f17368, %f17369}, {%r2, %r2, %r2, %r2, %r2, %r2, %r2, %r2}, {%r2, %r2, %r2, %r2, %r2, %r2, %r2, %r2}, {%f17354, %f17355, %f17356, %f17357, %f17358, %f17359, %f17360, %f17361};
	bar.warp.sync 	-1;
	wmma.mma.sync.aligned.row.col.m16n16k16.f32.f32 {%f17370, %f17371, %f17372, %f17373, %f17374, %f17375, %f17376, %f17377}, {%r2, %r2, %r2, %r2, %r2, %r2, %r2, %r2}, {%r2, %r2, %r2, %r2, %r2, %r2, %r2, %r2}, {%f17362, %f17363, %f17364, %f17365, %f17366, %f17367, %f17368, %f17369};
	bar.warp.sync 	-1;
	wmma.mma.sync.aligned.row.col.m16n16k16.f32.f32 {%f17378, %f17379, %f17380, %f17381, %f17382, %f17383, %f17384, %f17385}, {%r2, %r2, %r2, %r2, %r2, %r2, %r2, %r2}, {%r2, %r2, %r2, %r2, %r2, %r2, %r2, %r2}, {%f17370, %f17371, %f17372, %f17373, %f17374, %f17375, %f17376, %f17377};
	bar.warp.sync 	-1;
	wmma.mma.sync.aligned.row.col.m16n16k16.f32.f32 {%f17386, %f17387, %f17388, %f17389, %f17390, %f17391, %f17392, %f17393}, {%r2, %r2, %r2, %r2, %r2, %r2, %r2, %r2}, {%r2, %r2, %r2, %r2, %r2, %r2, %r2, %r2}, {%f17378, %f17379, %f17380, %f17381, %f17382, %f17383, %f17384, %f17385};
	bar.warp.sync 	-1;
	wmma.mma.sync.aligned.row.col.m16n16k16.f32.f32 {%f17394, %f17395, %f17396, %f17397, %f17398, %f17399, %f17400, %f17401}, {%r2, %r2, %r2, %r2, %r2, %r2, %r2, %r2}, {%r2, %r2, %r2, %r2, %r2, %r2, %r2, %r2}, {%f17386, %f17387, %f17388, %f17389, %f17390, %f17391, %f17392, %f17393};
	bar.warp.sync 	-1;
	wmma.mma.sync.aligned.row.col.m16n16k16.f32.f32 {%f17402, %f17403, %f17404, %f17405, %f17406, %f17407, %f17408, %f17409}, {%r2, %r2, %r2, %r2, %r2, %r2, %r2, %r2}, {%r2, %r2, %r2, %r2, %r2, %r2, %r2, %r2}, {%f17394, %f17395, %f17396, %f17397, %f17398, %f17399, %f17400, %f17401};
	bar.warp.sync 	-1;
	wmma.mma.sync.aligned.row.col.m16n16k16.f32.f32 {%f17410, %f17411, %f17412, %f17413, %f17414, %f17415, %f17416, %f17417}, {%r2, %r2, %r2, %r2, %r2, %r2, %r2, %r2}, {%r2, %r2, %r2, %r2, %r2, %r2, %r2, %r2}, {%f17402, %f17403, %f17404, %f17405, %f17406, %f17407, %f17408, %f17409};
	bar.warp.sync 	-1;
	wmma.mma.sync.aligned.row.col.m16n16k16.f32.f32 {%f17418, %f17419, %f17420, %f17421, %f17422, %f17423, %f17424, %f17425}, {%r2, %r2, %r2, %r2, %r2, %r2, %r2, %r2}, {%r2, %r2, %r2, %r2, %r2, %r2, %r2, %r2}, {%f17410, %f17411, %f17412, %f17413, %f17414, %f17415, %f17416, %f17417};
	bar.warp.sync 	-1;
	wmma.mma.sync.aligned.row.col.m16n16k16.f32.f32 {%f17426, %f17427, %f17428, %f17429, %f17430, %f17431, %f17432, %f17433}, {%r2, %r2, %r2, %r2, %r2, %r2, %r2, %r2}, {%r2, %r2, %r2, %r2, %r2, %r2, %r2, %r2}, {%f17418, %f17419, %f17420, %f17421, %f17422, %f17423, %f17424, %f17425};
	bar.warp.sync 	-1;
	wmma.mma.sync.aligned.row.col.m16n16k16.f32.f32 {%f17434, %f17435, %f17436, %f17437, %f17438, %f17439, %f17440, %f17441}, {%r2, %r2, %r2, %r2, %r2, %r2, %r2, %r2}, {%r2, %r2, %r2, %r2, %r2, %r2, %r2, %r2}, {%f17426, %f17427, %f17428, %f17429, %f17430, %f17431, %f17432, %f17433};
	bar.warp.sync 	-1;
	wmma.mma.sync.aligned.row.col.m16n16k16.f32.f32 {%f17442, %f17443, %f17444, %f17445, %f17446, %f17447, %f17448, %f17449}, {%r2, %r2, %r2, %r2, %r2, %r2, %r2, %r2}, {%r2, %r2, %r2, %r2, %r2, %r2, %r2, %r2}, {%f17434, %f17435, %f17436, %f17437, %f17438, %f17439, %f17440, %f17441};
	bar.warp.sync 	-1;
	wmma.mma.sync.aligned.row.col.m16n16k16.f32.f32 {%f17450, %f17451, %f17452, %f17453, %f17454, %f17455, %f17456, %f17457}, {%r2, %r2, %r2, %r2, %r2, %r2, %r2, %r2}, {%r2, %r2, %r2, %r2, %r2, %r2, %r2, %r2}, {%f17442, %f17443, %f17444, %f17445, %f17446, %f17447, %f17448, %f17449};
	bar.warp.sync 	-1;
	wmma.mma.sync.aligned.row.col.m16n16k16.f32.f32 {%f17458, %f17459, %f17460, %f17461, %f17462, %f17463, %f17464, %f17465}, {%r2, %r2, %r2, %r2, %r2, %r2, %r2, %r2}, {%r2, %r2, %r2, %r2, %r2, %r2, %r2, %r2}, {%f17450, %f17451, %f17452, %f17453, %f17454, %f17455, %f17456, %f17457};
	bar.warp.sync 	-1;
	wmma.mma.sync.aligned.row.col.m16n16k16.f32.f32 {%f17466, %f17467, %f17468, %f17469, %f17470, %f17471, %f17472, %f17473}, {%r2, %r2, %r2, %r2, %r2, %r2, %r2, %r2}, {%r2, %r2, %r2, %r2, %r2, %r2, %r2, %r2}, {%f17458, %f17459, %f17460, %f17461, %f17462, %f17463, %f17464, %f17465};
	bar.warp.sync 	-1;
	wmma.mma.sync.aligned.row.col.m16n16k16.f32.f32 {%f17474, %f17475, %f17476, %f17477, %f17478, %f17479, %f17480, %f17481}, {%r2, %r2, %r2, %r2, %r2, %r2, %r2, %r2}, {%r2, %r2, %r2, %r2, %r2, %r2, %r2, %r2}, {%f17466, %f17467, %f17468, %f17469, %f17470, %f17471, %f17472, %f17473};
	bar.warp.sync 	-1;
	wmma.mma.sync.aligned.row.col.m16n16k16.f32.f32 {%f17482, %f17483, %f17484, %f17485, %f17486, %f17487, %f17488, %f17489}, {%r2, %r2, %r2, %r2, %r2, %r2, %r2, %r2}, {%r2, %r2, %r2, %r2, %r2, %r2, %r2, %r2}, {%f17474, %f17475, %f17476, %f17477, %f17478, %f17479, %f17480, %f17481};
	bar.warp.sync 	-1;
	wmma.mma.sync.aligned.row.col.m16n16k16.f32.f32 {%f17490, %f17491, %f17492, %f17493, %f17494, %f17495, %f17496, %f17497}, {%r2, %r2, %r2, %r2, %r2, %r2, %r2, %r2}, {%r2, %r2, %r2, %r2, %r2, %r2, %r2, %r2}, {%f17482, %f17483, %f17484, %f17485, %f17486, %f17487, %f17488, %f17489};
	bar.warp.sync 	-1;
	wmma.mma.sync.aligned.row.col.m16n16k16.f32.f32 {%f17498, %f17499, %f17500, %f17501, %f17502, %f17503, %f17504, %f17505}, {%r2, %r2, %r2, %r2, %r2, %r2, %r2, %r2}, {%r2, %r2, %r2, %r2, %r2, %r2, %r2, %r2}, {%f17490, %f17491, %f17492, %f17493, %f17494, %f17495, %f17496, %f17497};
	bar.warp.sync 	-1;
	wmma.mma.sync.aligned.row.col.m16n16k16.f32.f32 {%f17506, %f17507, %f17508, %f17509, %f17510, %f17511, %f17512, %f17513}, {%r2, %r2, %r2, %r2, %r2, %r2, %r2, %r2}, {%r2, %r2, %r2, %r2, %r2, %r2, %r2, %r2}, {%f17498, %f17499, %f17500, %f17501, %f17502, %f17503, %f17504, %f17505};
	bar.warp.sync 	-1;
	wmma.mma.sync.aligned.row.col.m16n16k16.f32.f32 {%f17514, %f17515, %f17516, %f17517, %f17518, %f17519, %f17520, %f17521}, {%r2, %r2, %r2, %r2, %r2, %r2, %r2, %r2}, {%r2, %r2, %r2, %r2, %r2, %r2, %r2, %r2}, {%f17506, %f17507, %f17508, %f17509, %f17510, %f17511, %f17512, %f17513};
	bar.warp.sync 	-1;
	wmma.mma.sync.aligned.row.col.m16n16k16.f32.f32 {%f17522, %f17523, %f17524, %f17525, %f17526, %f17527, %f17528, %f17529}, {%r2, %r2, %r2, %r2, %r2, %r2, %r2, %r2}, {%r2, %r2, %r2, %r2, %r2, %r2, %r2, %r2}, {%f17514, %f17515, %f17516, %f17517, %f17518, %f17519, %f17520, %f17521};
	bar.warp.sync 	-1;
	wmma.mma.sync.aligned.row.col.m16n16k16.f32.f32 {%f17530, %f17531, %f17532, %f17533, %f17534, %f17535, %f17536, %f17537}, {%r2, %r2, %r2, %r2, %r2, %r2, %r2, %r2}, {%r2, %r2, %r2, %r2, %r2, %r2, %r2, %r2}, {%f17522, %f17523, %f17524, %f17525, %f17526, %f17527, %f17528, %f17529};
	bar.warp.sync 	-1;
	wmma.mma.sync.aligned.row.col.m16n16k16.f32.f32 {%f17538, %f17539, %f17540, %f17541, %f17542, %f17543, %f17544, %f17545}, {%r2, %r2, %r2, %r2, %r2, %r2, %r2, %r2}, {%r2, %r2, %r2, %r2, %r2, %r2, %r2, %r2}, {%f17530, %f17531, %f17532, %f17533, %f17534, %f17535, %f17536, %f17537};
	bar.warp.sync 	-1;
	wmma.mma.sync.aligned.row.col.m16n16k16.f32.f32 {%f17546, %f17547, %f17548, %f17549, %f17550, %f17551, %f17552, %f17553}, {%r2, %r2, %r2, %r2, %r2, %r2, %r2, %r2}, {%r2, %r2, %r2, %r2, %r2, %r2, %r2, %r2}, {%f17538, %f17539, %f17540, %f17541, %f17542, %f17543, %f17544, %f17545};
	bar.warp.sync 	-1;
	wmma.mma.sync.aligned.row.col.m16n16k16.f32.f32 {%f17554, %f17555, %f17556, %f17557, %f17558, %f17559, %f17560, %f17561}, {%r2, %r2, %r2, %r2, %r2, %r2, %r2, %r2}, {%r2, %r2, %r2, %r2, %r2, %r2, %r2, %r2}, {%f17546, %f17547, %f17548, %f17549, %f17550, %f17551, %f17552, %f17553};
	bar.warp.sync 	-1;
	wmma.mma.sync.aligned.row.col.m16n16k16.f32.f32 {%f17562, %f17563, %f17564, %f17565, %f17566, %f17567, %f17568, %f17569}, {%r2, %r2, %r2, %r2, %r2, %r2, %r2, %r2}, {%r2, %r2, %r2, %r2, %r2, %r2, %r2, %r2}, {%f17554, %f17555, %f17556, %f17557, %f17558, %f17559, %f17560, %f17561};
	bar.warp.sync 	-1;
	wmma.mma.sync.aligned.row.col.m16n16k16.f32.f32 {%f17570, %f17571, %f17572, %f17573, %f17574, %f17575, %f17576, %f17577}, {%r2, %r2, %r2, %r2, %r2, %r2, %r2, %r2}, {%r2, %r2, %r2, %r2, %r2, %r2, %r2, %r2}, {%f17562, %f17563, %f17564, %f17565, %f17566, %f17567, %f17568, %f17569};
	bar.warp.sync 	-1;
	wmma.mma.sync.aligned.row.col.m16n16k16.f32.f32 {%f17578, %f17579, %f17580, %f17581, %f17582, %f17583, %f17584, %f17585}, {%r2, %r2, %r2, %r2, %r2, %r2, %r2, %r2}, {%r2, %r2, %r2, %r2, %r2, %r2, %r2, %r2}, {%f17570, %f17571, %f17572, %f17573, %f17574, %f17575, %f17576, %f17577};
	bar.warp.sync 	-1;
	wmma.mma.sync.aligned.row.col.m16n16k16.f32.f32 {%f17586, %f17587, %f17588, %f17589, %f17590, %f17591, %f17592, %f17593}, {%r2, %r2, %r2, %r2, %r2, %r2, %r2, %r2}, {%r2, %r2, %r2, %r2, %r2, %r2, %r2, %r2}, {%f17578, %f17579, %f17580, %f17581, %f17582, %f17583, %f17584, %f17585};
	bar.warp.sync 	-1;
	wmma.mma.sync.aligned.row.col.m16n16k16.f32.f32 {%f17594, %f17595, %f17596, %f17597, %f17598, %f17599, %f17600, %f17601}, {%r2, %r2, %r2, %r2, %r2, %r2, %r2, %r2}, {%r2, %r2, %r2, %r2, %r2, %r2, %r2, %r2}, {%f17586, %f17587, %f17588, %f17589, %f17590, %f17591, %f17592, %f17593};
	bar.warp.sync 	-1;
	wmma.mma.sync.aligned.row.col.m16n16k16.f32.f32 {%f17602, %f17603, %f17604, %f17605, %f17606, %f17607, %f17608, %f17609}, {%r2, %r2, %r2, %r2, %r2, %r2, %r2, %r2}, {%r2, %r2, %r2, %r2, %r2, %r2, %r2, %r2}, {%f17594, %f17595, %f17596, %f17597, %f17598, %f17599, %f17600, %f17601};
	bar.warp.sync 	-1;
	wmma.mma.sync.aligned.row.col.m16n16k16.f32.f32 {%f17610, %f17611, %f17612, %f17613, %f17614, %f17615, %f17616, %f17617}, {%r2, %r2, %r2, %r2, %r2, %r2, %r2, %r2}, {%r2, %r2, %r2, %r2, %r2, %r2, %r2, %r2}, {%f17602, %f17603, %f17604, %f17605, %f17606, %f17607, %f17608, %f17609};
	bar.warp.sync 	-1;
	wmma.mma.sync.aligned.row.col.m16n16k16.f32.f32 {%f17618, %f17619, %f17620, %f17621, %f17622, %f17623, %f17624, %f17625}, {%r2, %r2, %r2, %r2, %r2, %r2, %r2, %r2}, {%r2, %r2, %r2, %r2, %r2, %r2, %r2, %r2}, {%f17610, %f17611, %f17612, %f17613, %f17614, %f17615, %f17616, %f17617};
	bar.warp.sync 	-1;
	wmma.mma.sync.aligned.row.col.m16n16k16.f32.f32 {%f17626, %f17627, %f17628, %f17629, %f17630, %f17631, %f17632, %f17633}, {%r2, %r2, %r2, %r2, %r2, %r2, %r2, %r2}, {%r2, %r2, %r2, %r2, %r2, %r2, %r2, %r2}, {%f17618, %f17619, %f17620, %f17621, %f17622, %f17623, %f17624, %f17625};
	bar.warp.sync 	-1;
	wmma.mma.sync.aligned.row.col.m16n16k16.f32.f32 {%f17634, %f17635, %f17636, %f17637, %f17638, %f17639, %f17640, %f17641}, {%r2, %r2, %r2, %r2, %r2, %r2, %r2, %r2}, {%r2, %r2, %r2, %r2, %r2, %r2, %r2, %r2}, {%f17626, %f17627, %f17628, %f17629, %f17630, %f17631, %f17632, %f17633};
	bar.warp.sync 	-1;
	wmma.mma.sync.aligned.row.col.m16n16k16.f32.f32 {%f17642, %f17643, %f17644, %f17645, %f17646, %f17647, %f17648, %f17649}, {%r2, %r2, %r2, %r2, %r2, %r2, %r2, %r2}, {%r2, %r2, %r2, %r2, %r2, %r2, %r2, %r2}, {%f17634, %f17635, %f17636, %f17637, %f17638, %f17639, %f17640, %f17641};
	bar.warp.sync 	-1;
	wmma.mma.sync.aligned.row.col.m16n16k16.f32.f32 {%f17650, %f17651, %f17652, %f17653, %f17654, %f17655, %f17656, %f17657}, {%r2, %r2, %r2, %r2, %r2, %r2, %r2, %r2}, {%r2, %r2, %r2, %r2, %r2, %r2, %r2, %r2}, {%f17642, %f17643, %f17644, %f17645, %f17646, %f17647, %f17648, %f17649};
	bar.warp.sync 	-1;
	wmma.mma.sync.aligned.row.col.m16n16k16.f32.f32 {%f17658, %f17659, %f17660, %f17661, %f17662, %f17663, %f17664, %f17665}, {%r2, %r2, %r2, %r2, %r2, %r2, %r2, %r2}, {%r2, %r2, %r2, %r2, %r2, %r2, %r2, %r2}, {%f17650, %f17651, %f17652, %f17653, %f17654, %f17655, %f17656, %f17657};
	bar.warp.sync 	-1;
	wmma.mma.sync.aligned.row.col.m16n16k16.f32.f32 {%f17666, %f17667, %f17668, %f17669, %f17670, %f17671, %f17672, %f17673}, {%r2, %r2, %r2, %r2, %r2, %r2, %r2, %r2}, {%r2, %r2, %r2, %r2, %r2, %r2, %r2, %r2}, {%f17658, %f17659, %f17660, %f17661, %f17662, %f17663, %f17664, %f17665};
	bar.warp.sync 	-1;
	wmma.mma.sync.aligned.row.col.m16n16k16.f32.f32 {%f17674, %f17675, %f17676, %f17677, %f17678, %f17679, %f17680, %f17681}, {%r2, %r2, %r2, %r2, %r2, %r2, %r2, %r2}, {%r2, %r2, %r2, %r2, %r2, %r2, %r2, %r2}, {%f17666, %f17667, %f17668, %f17669, %f17670, %f17671, %f17672, %f17673};
	bar.warp.sync 	-1;
	wmma.mma.sync.aligned.row.col.m16n16k16.f32.f32 {%f17682, %f17683, %f17684, %f17685, %f17686, %f17687, %f17688, %f17689}, {%r2, %r2, %r2, %r2, %r2, %r2, %r2, %r2}, {%r2, %r2, %r2, %r2, %r2, %r2, %r2, %r2}, {%f17674, %f17675, %f17676, %f17677, %f17678, %f17679, %f17680, %f17681};
	bar.warp.sync 	-1;
	wmma.mma.sync.aligned.row.col.m16n16k16.f32.f32 {%f17690, %f17691, %f17692, %f17693, %f17694, %f17695, %f17696, %f17697}, {%r2, %r2, %r2, %r2, %r2, %r2, %r2, %r2}, {%r2, %r2, %r2, %r2, %r2, %r2, %r2, %r2}, {%f17682, %f17683, %f17684, %f17685, %f17686, %f17687, %f17688, %f17689};
	bar.warp.sync 	-1;
	wmma.mma.sync.aligned.row.col.m16n16k16.f32.f32 {%f17698, %f17699, %f17700, %f17701, %f17702, %f17703, %f17704, %f17705}, {%r2, %r2, %r2, %r2, %r2, %r2, %r2, %r2}, {%r2, %r2, %r2, %r2, %r2, %r2, %r2, %r2}, {%f17690, %f17691, %f17692, %f17693, %f17694, %f17695, %f17696, %f17697};
	bar.warp.sync 	-1;
	wmma.mma.sync.aligned.row.col.m16n16k16.f32.f32 {%f17706, %f17707, %f17708, %f17709, %f17710, %f17711, %f17712, %f17713}, {%r2, %r2, %r2, %r2, %r2, %r2, %r2, %r2}, {%r2, %r2, %r2, %r2, %r2, %r2, %r2, %r2}, {%f17698, %f17699, %f17700, %f17701, %f17702, %f17703, %f17704, %f17705};
	bar.warp.sync 	-1;
	wmma.mma.sync.aligned.row.col.m16n16k16.f32.f32 {%f17714, %f17715, %f17716, %f17717, %f17718, %f17719, %f17720, %f17721}, {%r2, %r2, %r2, %r2, %r2, %r2, %r2, %r2}, {%r2, %r2, %r2, %r2, %r2, %r2, %r2, %r2}, {%f17706, %f17707, %f17708, %f17709, %f17710, %f17711, %f17712, %f17713};
	bar.warp.sync 	-1;
	wmma.mma.sync.aligned.row.col.m16n16k16.f32.f32 {%f17722, %f17723, %f17724, %f17725, %f17726, %f17727, %f17728, %f17729}, {%r2, %r2, %r2, %r2, %r2, %r2, %r2, %r2}, {%r2, %r2, %r2, %r2, %r2, %r2, %r2, %r2}, {%f17714, %f17715, %f17716, %f17717, %f17718, %f17719, %f17720, %f17721};
	bar.warp.sync 	-1;
	wmma.mma.sync.aligned.row.col.m16n16k16.f32.f32 {%f17730, %f17731, %f17732, %f17733, %f17734, %f17735, %f17736, %f17737}, {%r2, %r2, %r2, %r2, %r2, %r2, %r2, %r2}, {%r2, %r2, %r2, %r2, %r2, %r2, %r2, %r2}, {%f17722, %f17723, %f17724, %f17725, %f17726, %f17727, %f17728, %f17729};
	bar.warp.sync 	-1;
	wmma.mma.sync.aligned.row.col.m16n16k16.f32.f32 {%f17738, %f17739, %f17740, %f17741, %f17742, %f17743, %f17744, %f17745}, {%r2, %r2, %r2, %r2, %r2, %r2, %r2, %r2}, {%r2, %r2, %r2, %r2, %r2, %r2, %r2, %r2}, {%f17730, %f17731, %f17732, %f17733, %f17734, %f17735, %f17736, %f17737};
	bar.warp.sync 	-1;
	wmma.mma.sync.aligned.row.col.m16n16k16.f32.f32 {%f17746, %f17747, %f17748, %f17749, %f17750, %f17751, %f17752, %f17753}, {%r2, %r2, %r2, %r2, %r2, %r2, %r2, %r2}, {%r2, %r2, %r2, %r2, %r2, %r2, %r2, %r2}, {%f17738, %f17739, %f17740, %f17741, %f17742, %f17743, %f17744, %f17745};
	bar.warp.sync 	-1;
	wmma.mma.sync.aligned.row.col.m16n16k16.f32.f32 {%f17754, %f17755, %f17756, %f17757, %f17758, %f17759, %f17760, %f17761}, {%r2, %r2, %r2, %r2, %r2, %r2, %r2, %r2}, {%r2, %r2, %r2, %r2, %r2, %r2, %r2, %r2}, {%f17746, %f17747, %f17748, %f17749, %f17750, %f17751, %f17752, %f17753};
	bar.warp.sync 	-1;
	wmma.mma.sync.aligned.row.col.m16n16k16.f32.f32 {%f17762, %f17763, %f17764, %f17765, %f17766, %f17767, %f17768, %f17769}, {%r2, %r2, %r2, %r2, %r2, %r2, %r2, %r2}, {%r2, %r2, %r2, %r2, %r2, %r2, %r2, %r2}, {%f17754, %f17755, %f17756, %f17757, %f17758, %f17759, %f17760, %f17761};
	bar.warp.sync 	-1;
	wmma.mma.sync.aligned.row.col.m16n16k16.f32.f32 {%f17770, %f17771, %f17772, %f17773, %f17774, %f17775, %f17776, %f17777}, {%r2, %r2, %r2, %r2, %r2, %r2, %r2, %r2}, {%r2, %r2, %r2, %r2, %r2, %r2, %r2, %r2}, {%f17762, %f17763, %f17764, %f17765, %f17766, %f17767, %f17768, %f17769};
	bar.warp.sync 	-1;
	wmma.mma.sync.aligned.row.col.m16n16k16.f32.f32 {%f17778, %f17779, %f17780, %f17781, %f17782, %f17783, %f17784, %f17785}, {%r2, %r2, %r2, %r2, %r2, %r2, %r2, %r2}, {%r2, %r2, %r2, %r2, %r2, %r2, %r2, %r2}, {%f17770, %f17771, %f17772, %f17773, %f17774, %f17775, %f17776, %f17777};
	bar.warp.sync 	-1;
	wmma.mma.sync.aligned.row.col.m16n16k16.f32.f32 {%f17786, %f17787, %f17788, %f17789, %f17790, %f17791, %f17792, %f17793}, {%r2, %r2, %r2, %r2, %r2, %r2, %r2, %r2}, {%r2, %r2, %r2, %r2, %r2, %r2, %r2, %r2}, {%f17778, %f17779, %f17780, %f17781, %f17782, %f17783, %f17784, %f17785};
	bar.warp.sync 	-1;
	wmma.mma.sync.aligned.row.col.m16n16k16.f32.f32 {%f17794, %f17795, %f17796, %f17797, %f17798, %f17799, %f17800, %f17801}, {%r2, %r2, %r2, %r2, %r2, %r2, %r2, %r2}, {%r2, %r2, %r2, %r2, %r2, %r2, %r2, %r2}, {%f17786, %f17787, %f17788, %f17789, %f17790, %f17791, %f17792, %f17793};
	bar.warp.sync 	-1;
	wmma.mma.sync.aligned.row.col.m16n16k16.f32.f32 {%f17802, %f17803, %f17804, %f17805, %f17806, %f17807, %f17808, %f17809}, {%r2, %r2, %r2, %r2, %r2, %r2, %r2, %r2}, {%r2, %r2, %r2, %r2, %r2, %r2, %r2, %r2}, {%f17794, %f17795, %f17796, %f17797, %f17798, %f17799, %f17800, %f17801};
	bar.warp.sync 	-1;
	wmma.mma.sync.aligned.row.col.m16n16k16.f32.f32 {%f17810, %f17811, %f17812, %f17813, %f17814, %f17815, %f17816, %f17817}, {%r2, %r2, %r2, %r2, %r2, %r2, %r2, %r2}, {%r2, %r2, %r2, %r2, %r2, %r2, %r2, %r2}, {%f17802, %f17803, %f17804, %f17805, %f17806, %f17807, %f17808, %f17809};
	bar.warp.sync 	-1;
	wmma.mma.sync.aligned.row.col.m16n16k16.f32.f32 {%f17818, %f17819, %f17820, %f17821, %f17822, %f17823, %f17824, %f17825}, {%r2, %r2, %r2, %r2, %r2, %r2, %r2, %r2}, {%r2, %r2, %r2, %r2, %r2, %r2, %r2, %r2}, {%f17810, %f17811, %f17812, %f17813, %f17814, %f17815, %f17816, %f17817};
	bar.warp.sync 	-1;
	wmma.mma.sync.aligned.row.col.m16n16k16.f32.f32 {%f17826, %f17827, %f17828, %f17829, %f17830, %f17831, %f17832, %f17833}, {%r2, %r2, %r2, %r2, %r2, %r2, %r2, %r2}, {%r2, %r2, %r2, %r2, %r2, %r2, %r2, %r2}, {%f17818, %f17819, %f17820, %f17821, %f17822, %f17823, %f17824, %f17825};
	bar.warp.sync 	-1;
	wmma.mma.sync.aligned.row.col.m16n16k16.f32.f32 {%f17834, %f17835, %f17836, %f17837, %f17838, %f17839, %f17840, %f17841}, {%r2, %r2, %r2, %r2, %r2, %r2, %r2, %r2}, {%r2, %r2, %r2, %r2, %r2, %r2, %r2, %r2}, {%f17826, %f17827, %f17828, %f17829, %f17830, %f17831, %f17832, %f17833};
	bar.warp.sync 	-1;
	wmma.mma.sync.aligned.row.col.m16n16k16.f32.f32 {%f17842, %f17843, %f17844, %f17845, %f17846, %f17847, %f17848, %f17849}, {%r2, %r2, %r2, %r2, %r2, %r2, %r2, %r2}, {%r2, %r2, %r2, %r2, %r2, %r2, %r2, %r2}, {%f17834, %f17835, %f17836, %f17837, %f17838, %f17839, %f17840, %f17841};
	bar.warp.sync 	-1;
	wmma.mma.sync.aligned.row.col.m16n16k16.f32.f32 {%f17850, %f17851, %f17852, %f17853, %f17854, %f17855, %f17856, %f17857}, {%r2, %r2, %r2, %r2, %r2, %r2, %r2, %r2}, {%r2, %r2, %r2, %r2, %r2, %r2, %r2, %r2}, {%f17842, %f17843, %f17844, %f17845, %f17846, %f17847, %f17848, %f17849};
	bar.warp.sync 	-1;
	wmma.mma.sync.aligned.row.col.m16n16k16.f32.f32 {%f17858, %f17859, %f17860, %f17861, %f17862, %f17863, %f17864, %f17865}, {%r2, %r2, %r2, %r2, %r2, %r2, %r2, %r2}, {%r2, %r2, %r2, %r2, %r2, %r2, %r2, %r2}, {%f17850, %f17851, %f17852, %f17853, %f17854, %f17855, %f17856, %f17857};
	bar.warp.sync 	-1;
	wmma.mma.sync.aligned.row.col.m16n16k16.f32.f32 {%f17866, %f17867, %f17868, %f17869, %f17870, %f17871, %f17872, %f17873}, {%r2, %r2, %r2, %r2, %r2, %r2, %r2, %r2}, {%r2, %r2, %r2, %r2, %r2, %r2, %r2, %r2}, {%f17858, %f17859, %f17860, %f17861, %f17862, %f17863, %f17864, %f17865};
	bar.warp.sync 	-1;
	wmma.mma.sync.aligned.row.col.m16n16k16.f32.f32 {%f17874, %f17875, %f17876, %f17877, %f17878, %f17879, %f17880, %f17881}, {%r2, %r2, %r2, %r2, %r2, %r2, %r2, %r2}, {%r2, %r2, %r2, %r2, %r2, %r2, %r2, %r2}, {%f17866, %f17867, %f17868, %f17869, %f17870, %f17871, %f17872, %f17873};
	bar.warp.sync 	-1;
	wmma.mma.sync.aligned.row.col.m16n16k16.f32.f32 {%f17882, %f17883, %f17884, %f17885, %f17886, %f17887, %f17888, %f17889}, {%r2, %r2, %r2, %r2, %r2, %r2, %r2, %r2}, {%r2, %r2, %r2, %r2, %r2, %r2, %r2, %r2}, {%f17874, %f17875, %f17876, %f17877, %f17878, %f17879, %f17880, %f17881};
	bar.warp.sync 	-1;
	wmma.mma.sync.aligned.row.col.m16n16k16.f32.f32 {%f17890, %f17891, %f17892, %f17893, %f17894, %f17895, %f17896, %f17897}, {%r2, %r2, %r2, %r2, %r2, %r2, %r2, %r2}, {%r2, %r2, %r2, %r2, %r2, %r2, %r2, %r2}, {%f17882, %f17883, %f17884, %f17885, %f17886, %f17887, %f17888, %f17889};
	bar.warp.sync 	-1;
	wmma.mma.sync.aligned.row.col.m16n16k16.f32.f32 {%f17898, %f17899, %f17900, %f17901, %f17902, %f17903, %f17904, %f17905}, {%r2, %r2, %r2, %r2, %r2, %r2, %r2, %r2}, {%r2, %r2, %r2, %r2, %r2, %r2, %r2, %r2}, {%f17890, %f17891, %f17892, %f17893, %f17894, %f17895, %f17896, %f17897};
	bar.warp.sync 	-1;
	wmma.mma.sync.aligned.row.col.m16n16k16.f32.f32 {%f17906, %f17907, %f17908, %f17909, %f17910, %f17911, %f17912, %f17913}, {%r2, %r2, %r2, %r2, %r2, %r2, %r2, %r2}, {%r2, %r2, %r2, %r2, %r2, %r2, %r2, %r2}, {%f17898, %f17899, %f17900, %f17901, %f17902, %f17903, %f17904, %f17905};
	bar.warp.sync 	-1;
	wmma.mma.sync.aligned.row.col.m16n16k16.f32.f32 {%f17914, %f17915, %f17916, %f17917, %f17918, %f17919, %f17920, %f17921}, {%r2, %r2, %r2, %r2, %r2, %r2, %r2, %r2}, {%r2, %r2, %r2, %r2, %r2, %r2, %r2, %r2}, {%f17906, %f17907, %f17908, %f17909, %f17910, %f17911, %f17912, %f17913};
	bar.warp.sync 	-1;
	wmma.mma.sync.aligned.row.col.m16n16k16.f32.f32 {%f17922, %f17923, %f17924, %f17925, %f17926, %f17927, %f17928, %f17929}, {%r2, %r2, %r2, %r2, %r2, %r2, %r2, %r2}, {%r2, %r2, %r2, %r2, %r2, %r2, %r2, %r2}, {%f17914, %f17915, %f17916, %f17917, %f17918, %f17919, %f17920, %f17921};
	bar.warp.sync 	-1;
	wmma.mma.sync.aligned.row.col.m16n16k16.f32.f32 {%f17930, %f17931, %f17932, %f17933, %f17934, %f17935, %f17936, %f17937}, {%r2, %r2, %r2, %r2, %r2, %r2, %r2, %r2}, {%r2, %r2, %r2, %r2, %r2, %r2, %r2, %r2}, {%f17922, %f17923, %f17924, %f17925, %f17926, %f17927, %f17928, %f17929};
	bar.warp.sync 	-1;
	wmma.mma.sync.aligned.row.col.m16n16k16.f32.f32 {%f17938, %f17939, %f17940, %f17941, %f17942, %f17943, %f17944, %f17945}, {%r2, %r2, %r2, %r2, %r2, %r2, %r2, %r2}, {%r2, %r2, %r2, %r2, %r2, %r2, %r2, %r2}, {%f17930, %f17931, %f17932, %f17933, %f17934, %f17935, %f17936, %f17937};
	bar.warp.sync 	-1;
	wmma.mma.sync.aligned.row.col.m16n16k16.f32.f32 {%f17946, %f17947, %f17948, %f17949, %f17950, %f17951, %f17952, %f17953}, {%r2, %r2, %r2, %r2, %r2, %r2, %r2, %r2}, {%r2, %r2, %r2, %r2, %r2, %r2, %r2, %r2}, {%f17938, %f17939, %f17940, %f17941, %f17942, %f17943, %f17944, %f17945};
	bar.warp.sync 	-1;
	wmma.mma.sync.aligned.row.col.m16n16k16.f32.f32 {%f17954, %f17955, %f17956, %f17957, %f17958, %f17959, %f17960, %f17961}, {%r2, %r2, %r2, %r2, %r2, %r2, %r2, %r2}, {%r2, %r2, %r2, %r2, %r2, %r2, %r2, %r2}, {%f17946, %f17947, %f17948, %f17949, %f17950, %f17951, %f17952, %f17953};
	bar.warp.sync 	-1;
	wmma.mma.sync.aligned.row.col.m16n16k16.f32.f32 {%f17962, %f17963, %f17964, %f17965, %f17966, %f17967, %f17968, %f17969}, {%r2, %r2, %r2, %r2, %r2, %r2, %r2, %r2}, {%r2, %r2, %r2, %r2, %r2, %r2, %r2, %r2}, {%f17954, %f17955, %f17956, %f17957, %f17958, %f17959, %f17960, %f17961};
	bar.warp.sync 	-1;
	wmma.mma.sync.aligned.row.col.m16n16k16.f32.f32 {%f17970, %f17971, %f17972, %f17973, %f17974, %f17975, %f17976, %f17977}, {%r2, %r2, %r2, %r2, %r2, %r2, %r2, %r2}, {%r2, %r2, %r2, %r2, %r2, %r2, %r2, %r2}, {%f17962, %f17963, %f17964, %f17965, %f17966, %f17967, %f17968, %f17969};
	bar.warp.sync 	-1;
	wmma.mma.sync.aligned.row.col.m16n16k16.f32.f32 {%f17978, %f17979, %f17980, %f17981, %f17982, %f17983, %f17984, %f17985}, {%r2, %r2, %r2, %r2, %r2, %r2, %r2, %r2}, {%r2, %r2, %r2, %r2, %r2, %r2, %r2, %r2}, {%f17970, %f17971, %f17972, %f17973, %f17974, %f17975, %f17976, %f17977};
	bar.warp.sync 	-1;
	wmma.mma.sync.aligned.row.col.m16n16k16.f32.f32 {%f17986, %f17987, %f17988, %f17989, %f17990, %f17991, %f17992, %f17993}, {%r2, %r2, %r2, %r2, %r2, %r2, %r2, %r2}, {%r2, %r2, %r2, %r2, %r2, %r2, %r2, %r2}, {%f17978, %f17979, %f17980, %f17981, %f17982, %f17983, %f17984, %f17985};
	bar.warp.sync 	-1;
	wmma.mma.sync.aligned.row.col.m16n16k16.f32.f32 {%f17994, %f17995, %f17996, %f17997, %f17998, %f17999, %f18000, %f18001}, {%r2, %r2, %r2, %r2, %r2, %r2, %r2, %r2}, {%r2, %r2, %r2, %r2, %r2, %r2, %r2, %r2}, {%f17986, %f17987, %f17988, %f17989, %f17990, %f17991, %f17992, %f17993};
	bar.warp.sync 	-1;
	wmma.mma.sync.aligned.row.col.m16n16k16.f32.f32 {%f18002, %f18003, %f18004, %f18005, %f18006, %f18007, %f18008, %f18009}, {%r2, %r2, %r2, %r2, %r2, %r2, %r2, %r2}, {%r2, %r2, %r2, %r2, %r2, %r2, %r2, %r2}, {%f17994, %f17995, %f17996, %f17997, %f17998, %f17999, %f18000, %f18001};
	bar.warp.sync 	-1;
	wmma.mma.sync.aligned.row.col.m16n16k16.f32.f32 {%f18010, %f18011, %f18012, %f18013, %f18014, %f18015, %f18016, %f18017}, {%r2, %r2, %r2, %r2, %r2, %r2, %r2, %r2}, {%r2, %r2, %r2, %r2, %r2, %r2, %r2, %r2}, {%f18002, %f18003, %f18004, %f18005, %f18006, %f18007, %f18008, %f18009};
	bar.warp.sync 	-1;
	wmma.mma.sync.aligned.row.col.m16n16k16.f32.f32 {%f18018, %f18019, %f18020, %f18021, %f18022, %f18023, %f18024, %f18025}, {%r2, %r2, %r2, %r2, %r2, %r2, %r2, %r2}, {%r2, %r2, %r2, %r2, %r2, %r2, %r2, %r2}, {%f18010, %f18011, %f18012, %f18013, %f18014, %f18015, %f18016, %f18017};
	bar.warp.sync 	-1;
	wmma.mma.sync.aligned.row.col.m16n16k16.f32.f32 {%f18026, %f18027, %f18028, %f18029, %f18030, %f18031, %f18032, %f18033}, {%r2, %r2, %r2, %r2, %r2, %r2, %r2, %r2}, {%r2, %r2, %r2, %r2, %r2, %r2, %r2, %r2}, {%f18018, %f18019, %f18020, %f18021, %f18022, %f18023, %f18024, %f18025};
	bar.warp.sync 	-1;
	wmma.mma.sync.aligned.row.col.m16n16k16.f32.f32 {%f18034, %f18035, %f18036, %f18037, %f18038, %f18039, %f18040, %f18041}, {%r2, %r2, %r2, %r2, %r2, %r2, %r2, %r2}, {%r2, %r2, %r2, %r2, %r2, %r2, %r2, %r2}, {%f18026, %f18027, %f18028, %f18029, %f18030, %f18031, %f18032, %f18033};
	bar.warp.sync 	-1;
	wmma.mma.sync.aligned.row.col.m16n16k16.f32.f32 {%f18042, %f18043, %f18044, %f18045, %f18046, %f18047, %f18048, %f18049}, {%r2, %r2, %r2, %r2, %r2, %r2, %r2, %r2}, {%r2, %r2, %r2, %r2, %r2, %r2, %r2, %r2}, {%f18034, %f18035, %f18036, %f18037, %f18038, %f18039, %f18040, %f18041};
	bar.warp.sync 	-1;
	wmma.mma.sync.aligned.row.col.m16n16k16.f32.f32 {%f18050, %f18051, %f18052, %f18053, %f18054, %f18055, %f18056, %f18057}, {%r2, %r2, %r2, %r2, %r2, %r2, %r2, %r2}, {%r2, %r2, %r2, %r2, %r2, %r2, %r2, %r2}, {%f18042, %f18043, %f18044, %f18045, %f18046, %f18047, %f18048, %f18049};
	bar.warp.sync 	-1;
	wmma.mma.sync.aligned.row.col.m16n16k16.f32.f32 {%f18058, %f18059, %f18060, %f18061, %f18062, %f18063, %f18064, %f18065}, {%r2, %r2, %r2, %r2, %r2, %r2, %r2, %r2}, {%r2, %r2, %r2, %r2, %r2, %r2, %r2, %r2}, {%f18050, %f18051, %f18052, %f18053, %f18054, %f18055, %f18056, %f18057};
	bar.warp.sync 	-1;
	wmma.mma.sync.aligned.row.col.m16n16k16.f32.f32 {%f18066, %f18067, %f18068, %f18069, %f18070, %f18071, %f18072, %f18073}, {%r2, %r2, %r2, %r2, %r2, %r2, %r2, %r2}, {%r2, %r2, %r2, %r2, %r2, %r2, %r2, %r2}, {%f18058, %f18059, %f18060, %f18061, %f18062, %f18063, %f18064, %f18065};
	bar.warp.sync 	-1;
	wmma.mma.sync.aligned.row.col.m16n16k16.f32.f32 {%f18074, %f18075, %f18076, %f18077, %f18078, %f18079, %f18080, %f18081}, {%r2, %r2, %r2, %r2, %r2, %r2, %r2, %r2}, {%r2, %r2, %r2, %r2, %r2, %r2, %r2, %r2}, {%f18066, %f18067, %f18068, %f18069, %f18070, %f18071, %f18072, %f18073};
	bar.warp.sync 	-1;
	wmma.mma.sync.aligned.row.col.m16n16k16.f32.f32 {%f18082, %f18083, %f18084, %f18085, %f18086, %f18087, %f18088, %f18089}, {%r2, %r2, %r2, %r2, %r2, %r2, %r2, %r2}, {%r2, %r2, %r2, %r2, %r2, %r2, %r2, %r2}, {%f18074, %f18075, %f18076, %f18077, %f18078, %f18079, %f18080, %f18081};
	bar.warp.sync 	-1;
	wmma.mma.sync.aligned.row.col.m16n16k16.f32.f32 {%f18090, %f18091, %f18092, %f18093, %f18094, %f18095, %f18096, %f18097}, {%r2, %r2, %r2, %r2, %r2, %r2, %r2, %r2}, {%r2, %r2, %r2, %r2, %r2, %r2, %r2, %r2}, {%f18082, %f18083, %f18084, %f18085, %f18086, %f18087, %f18088, %f18089};
	bar.warp.sync 	-1;
	wmma.mma.sync.aligned.row.col.m16n16k16.f32.f32 {%f18098, %f18099, %f18100, %f18101, %f18102, %f18103, %f18104, %f18105}, {%r2, %r2, %r2, %r2, %r2, %r2, %r2, %r2}, {%r2, %r2, %r2, %r2, %r2, %r2, %r2, %r2}, {%f18090, %f18091, %f18092, %f18093, %f18094, %f18095, %f18096, %f18097};
	bar.warp.sync 	-1;
	wmma.mma.sync.aligned.row.col.m16n16k16.f32.f32 {%f18106, %f18107, %f18108, %f18109, %f18110, %f18111, %f18112, %f18113}, {%r2, %r2, %r2, %r2, %r2, %r2, %r2, %r2}, {%r2, %r2, %r2, %r2, %r2, %r2, %r2, %r2}, {%f18098, %f18099, %f18100, %f18101, %f18102, %f18103, %f18104, %f18105};
	bar.warp.sync 	-1;
	wmma.mma.sync.aligned.row.col.m16n16k16.f32.f32 {%f18114, %f18115, %f18116, %f18117, %f18118, %f18119, %f18120, %f18121}, {%r2, %r2, %r2, %r2, %r2, %r2, %r2, %r2}, {%r2, %r2, %r2, %r2, %r2, %r2, %r2, %r2}, {%f18106, %f18107, %f18108, %f18109, %f18110, %f18111, %f18112, %f18113};
	bar.warp.sync 	-1;
	wmma.mma.sync.aligned.row.col.m16n16k16.f32.f32 {%f18122, %f18123, %f18124, %f18125, %f18126, %f18127, %f18128, %f18129}, {%r2, %r2, %r2, %r2, %r2, %r2, %r2, %r2}, {%r2, %r2, %r2, %r2, %r2, %r2, %r2, %r2}, {%f18114, %f18115, %f18116, %f18117, %f18118, %f18119, %f18120, %f18121};
	bar.warp.sync 	-1;
	wmma.mma.sync.aligned.row.col.m16n16k16.f32.f32 {%f18130, %f18131, %f18132, %f18133, %f18134, %f18135, %f18136, %f18137}, {%r2, %r2, %r2, %r2, %r2, %r2, %r2, %r2}, {%r2, %r2, %r2, %r2, %r2, %r2, %r2, %r2}, {%f18122, %f18123, %f18124, %f18125, %f18126, %f18127, %f18128, %f18129};
	bar.warp.sync 	-1;
	wmma.mma.sync.aligned.row.col.m16n16k16.f32.f32 {%f18138, %f18139, %f18140, %f18141, %f18142, %f18143, %f18144, %f18145}, {%r2, %r2, %r2, %r2, %r2, %r2, %r2, %r2}, {%r2, %r2, %r2, %r2, %r2, %r2, %r2, %r2}, {%f18130, %f18131, %f18132, %f18133, %f18134, %f18135, %f18136, %f18137};
	bar.warp.sync 	-1;
	wmma.mma.sync.aligned.row.col.m16n16k16.f32.f32 {%f18146, %f18147, %f18148, %f18149, %f18150, %f18151, %f18152, %f18153}, {%r2, %r2, %r2, %r2, %r2, %r2, %r2, %r2}, {%r2, %r2, %r2, %r2, %r2, %r2, %r2, %r2}, {%f18138, %f18139, %f18140, %f18141, %f18142, %f18143, %f18144, %f18145};
	bar.warp.sync 	-1;
	wmma.mma.sync.aligned.row.col.m16n16k16.f32.f32 {%f18154, %f18155, %f18156, %f18157, %f18158, %f18159, %f18160, %f18161}, {%r2, %r2, %r2, %r2, %r2, %r2, %r2, %r2}, {%r2, %r2, %r2, %r2, %r2, %r2, %r2, %r2}, {%f18146, %f18147, %f18148, %f18149, %f18150, %f18151, %f18152, %f18153};
	bar.warp.sync 	-1;
	wmma.mma.sync.aligned.row.col.m16n16k16.f32.f32 {%f18162, %f18163, %f18164, %f18165, %f18166, %f18167, %f18168, %f18169}, {%r2, %r2, %r2, %r2, %r2, %r2, %r2, %r2}, {%r2, %r2, %r2, %r2, %r2, %r2, %r2, %r2}, {%f18154, %f18155, %f18156, %f18157, %f18158, %f18159, %f18160, %f18161};
	bar.warp.sync 	-1;
	wmma.mma.sync.aligned.row.col.m16n16k16.f32.f32 {%f18170, %f18171, %f18172, %f18173, %f18174, %f18175, %f18176, %f18177}, {%r2, %r2, %r2, %r2, %r2, %r2, %r2, %r2}, {%r2, %r2, %r2, %r2, %r2, %r2, %r2, %r2}, {%f18162, %f18163, %f18164, %f18165, %f18166, %f18167, %f18168, %f18169};
	bar.warp.sync 	-1;
	wmma.mma.sync.aligned.row.col.m16n16k16.f32.f32 {%f18178, %f18179, %f18180, %f18181, %f18182, %f18183, %f18184, %f18185}, {%r2, %r2, %r2, %r2, %r2, %r2, %r2, %r2}, {%r2, %r2, %r2, %r2, %r2, %r2, %r2, %r2}, {%f18170, %f18171, %f18172, %f18173, %f18174, %f18175, %f18176, %f18177};
	bar.warp.sync 	-1;
	wmma.mma.sync.aligned.row.col.m16n16k16.f32.f32 {%f18186, %f18187, %f18188, %f18189, %f18190, %f18191, %f18192, %f18193}, {%r2, %r2, %r2, %r2, %r2, %r2, %r2, %r2}, {%r2, %r2, %r2, %r2, %r2, %r2, %r2, %r2}, {%f18178, %f18179, %f18180, %f18181, %f18182, %f18183, %f18184, %f18185};
	bar.warp.sync 	-1;
	wmma.mma.sync.aligned.row.col.m16n16k16.f32.f32 {%f18194, %f18195, %f18196, %f18197, %f18198, %f18199, %f18200, %f18201}, {%r2, %r2, %r2, %r2, %r2, %r2, %r2, %r2}, {%r2, %r2, %r2, %r2, %r2, %r2, %r2, %r2}, {%f18186, %f18187, %f18188, %f18189, %f18190, %f18191, %f18192, %f18193};
	bar.warp.sync 	-1;
	wmma.mma.sync.aligned.row.col.m16n16k16.f32.f32 {%f18202, %f18203, %f18204, %f18205, %f18206, %f18207, %f18208, %f18209}, {%r2, %r2, %r2, %r2, %r2, %r2, %r2, %r2}, {%r2, %r2, %r2, %r2, %r2, %r2, %r2, %r2}, {%f18194, %f18195, %f18196, %f18197, %f18198, %f18199, %f18200, %f18201};
	bar.warp.sync 	-1;
	wmma.mma.sync.aligned.row.col.m16n16k16.f32.f32 {%f18210, %f18211, %f18212, %f18213, %f18214, %f18215, %f18216, %f18217}, {%r2, %r2, %r2, %r2, %r2, %r2, %r2, %r2}, {%r2, %r2, %r2, %r2, %r2, %r2, %r2, %r2}, {%f18202, %f18203, %f18204, %f18205, %f18206, %f18207, %f18208, %f18209};
	bar.warp.sync 	-1;
	wmma.mma.sync.aligned.row.col.m16n16k16.f32.f32 {%f18218, %f18219, %f18220, %f18221, %f18222, %f18223, %f18224, %f18225}, {%r2, %r2, %r2, %r2, %r2, %r2, %r2, %r2}, {%r2, %r2, %r2, %r2, %r2, %r2, %r2, %r2}, {%f18210, %f18211, %f18212, %f18213, %f18214, %f18215, %f18216, %f18217};
	bar.warp.sync 	-1;
	wmma.mma.sync.aligned.row.col.m16n16k16.f32.f32 {%f18226, %f18227, %f18228, %f18229, %f18230, %f18231, %f18232, %f18233}, {%r2, %r2, %r2, %r2, %r2, %r2, %r2, %r2}, {%r2, %r2, %r2, %r2, %r2, %r2, %r2, %r2}, {%f18218, %f18219, %f18220, %f18221, %f18222, %f18223, %f18224, %f18225};
	bar.warp.sync 	-1;
	wmma.mma.sync.aligned.row.col.m16n16k16.f32.f32 {%f18234, %f18235, %f18236, %f18237, %f18238, %f18239, %f18240, %f18241}, {%r2, %r2, %r2, %r2, %r2, %r2, %r2, %r2}, {%r2, %r2, %r2, %r2, %r2, %r2, %r2, %r2}, {%f18226, %f18227, %f18228, %f18229, %f18230, %f18231, %f18232, %f18233};
	bar.warp.sync 	-1;
	wmma.mma.sync.aligned.row.col.m16n16k16.f32.f32 {%f18242, %f18243, %f18244, %f18245, %f18246, %f18247, %f18248, %f18249}, {%r2, %r2, %r2, %r2, %r2, %r2, %r2, %r2}, {%r2, %r2, %r2, %r2, %r2, %r2, %r2, %r2}, {%f18234, %f18235, %f18236, %f18237, %f18238, %f18239, %f18240, %f18241};
	bar.warp.sync 	-1;
	wmma.mma.sync.aligned.row.col.m16n16k16.f32.f32 {%f18250, %f18251, %f18252, %f18253, %f18254, %f18255, %f18256, %f18257}, {%r2, %r2, %r2, %r2, %r2, %r2, %r2, %r2}, {%r2, %r2, %r2, %r2, %r2, %r2, %r2, %r2}, {%f18242, %f18243, %f18244, %f18245, %f18246, %f18247, %f18248, %f18249};
	bar.warp.sync 	-1;
	wmma.mma.sync.aligned.row.col.m16n16k16.f32.f32 {%f18258, %f18259, %f18260, %f18261, %f18262, %f18263, %f18264, %f18265}, {%r2, %r2, %r2, %r2, %r2, %r2, %r2, %r2}, {%r2, %r2, %r2, %r2, %r2, %r2, %r2, %r2}, {%f18250, %f18251, %f18252, %f18253, %f18254, %f18255, %f18256, %f18257};
	bar.warp.sync 	-1;
	wmma.mma.sync.aligned.row.col.m16n16k16.f32.f32 {%f18266, %f18267, %f18268, %f18269, %f18270, %f18271, %f18272, %f18273}, {%r2, %r2, %r2, %r2, %r2, %r2, %r2, %r2}, {%r2, %r2, %r2, %r2, %r2, %r2, %r2, %r2}, {%f18258, %f18259, %f18260, %f18261, %f18262, %f18263, %f18264, %f18265};
	bar.warp.sync 	-1;
	wmma.mma.sync.aligned.row.col.m16n16k16.f32.f32 {%f18274, %f18275, %f18276, %f18277, %f18278, %f18279, %f18280, %f18281}, {%r2, %r2, %r2, %r2, %r2, %r2, %r2, %r2}, {%r2, %r2, %r2, %r2, %r2, %r2, %r2, %r2}, {%f18266, %f18267, %f18268, %f18269, %f18270, %f18271, %f18272, %f18273};
	bar.warp.sync 	-1;
	wmma.mma.sync.aligned.row.col.m16n16k16.f32.f32 {%f18282, %f18283, %f18284, %f18285, %f18286, %f18287, %f18288, %f18289}, {%r2, %r2, %r2, %r2, %r2, %r2, %r2, %r2}, {%r2, %r2, %r2, %r2, %r2, %r2, %r2, %r2}, {%f18274, %f18275, %f18276, %f18277, %f18278, %f18279, %f18280, %f18281};
	bar.warp.sync 	-1;
	wmma.mma.sync.aligned.row.col.m16n16k16.f32.f32 {%f18290, %f18291, %f18292, %f18293, %f18294, %f18295, %f18296, %f18297}, {%r2, %r2, %r2, %r2, %r2, %r2, %r2, %r2}, {%r2, %r2, %r2, %r2, %r2, %r2, %r2, %r2}, {%f18282, %f18283, %f18284, %f18285, %f18286, %f18287, %f18288, %f18289};
	bar.warp.sync 	-1;
	wmma.mma.sync.aligned.row.col.m16n16k16.f32.f32 {%f18298, %f18299, %f18300, %f18301, %f18302, %f18303, %f18304, %f18305}, {%r2, %r2, %r2, %r2, %r2, %r2, %r2, %r2}, {%r2, %r2, %r2, %r2, %r2, %r2, %r2, %r2}, {%f18290, %f18291, %f18292, %f18293, %f18294, %f18295, %f18296, %f18297};
	bar.warp.sync 	-1;
	wmma.mma.sync.aligned.row.col.m16n16k16.f32.f32 {%f18306, %f18307, %f18308, %f18309, %f18310, %f18311, %f18312, %f18313}, {%r2, %r2, %r2, %r2, %r2, %r2, %r2, %r2}, {%r2, %r2, %r2, %r2, %r2, %r2, %r2, %r2}, {%f18298, %f18299, %f18300, %f18301, %f18302, %f18303, %f18304, %f18305};
	bar.warp.sync 	-1;
	wmma.mma.sync.aligned.row.col.m16n16k16.f32.f32 {%f18314, %f18315, %f18316, %f18317, %f18318, %f18319, %f18320, %f18321}, {%r2, %r2, %r2, %r2, %r2, %r2, %r2, %r2}, {%r2, %r2, %r2, %r2, %r2, %r2, %r2, %r2}, {%f18306, %f18307, %f18308, %f18309, %f18310, %f18311, %f18312, %f18313};
	bar.warp.sync 	-1;
	wmma.mma.sync.aligned.row.col.m16n16k16.f32.f32 {%f18322, %f18323, %f18324, %f18325, %f18326, %f18327, %f18328, %f18329}, {%r2, %r2, %r2, %r2, %r2, %r2, %r2, %r2}, {%r2, %r2, %r2, %r2, %r2, %r2, %r2, %r2}, {%f18314, %f18315, %f18316, %f18317, %f18318, %f18319, %f18320, %f18321};
	bar.warp.sync 	-1;
	wmma.mma.sync.aligned.row.col.m16n16k16.f32.f32 {%f18330, %f18331, %f18332, %f18333, %f18334, %f18335, %f18336, %f18337}, {%r2, %r2, %r2, %r2, %r2, %r2, %r2, %r2}, {%r2, %r2, %r2, %r2, %r2, %r2, %r2, %r2}, {%f18322, %f18323, %f18324, %f18325, %f18326, %f18327, %f18328, %f18329};
	bar.warp.sync 	-1;
	wmma.mma.sync.aligned.row.col.m16n16k16.f32.f32 {%f18338, %f18339, %f18340, %f18341, %f18342, %f18343, %f18344, %f18345}, {%r2, %r2, %r2, %r2, %r2, %r2, %r2, %r2}, {%r2, %r2, %r2, %r2, %r2, %r2, %r2, %r2}, {%f18330, %f18331, %f18332, %f18333, %f18334, %f18335, %f18336, %f18337};
	bar.warp.sync 	-1;
	wmma.mma.sync.aligned.row.col.m16n16k16.f32.f32 {%f18346, %f18347, %f18348, %f18349, %f18350, %f18351, %f18352, %f18353}, {%r2, %r2, %r2, %r2, %r2, %r2, %r2, %r2}, {%r2, %r2, %r2, %r2, %r2, %r2, %r2, %r2}, {%f18338, %f18339, %f18340, %f18341, %f18342, %f18343, %f18344, %f18345};
	bar.warp.sync 	-1;
	wmma.mma.sync.aligned.row.col.m16n16k16.f32.f32 {%f18354, %f18355, %f18356, %f18357, %f18358, %f18359, %f18360, %f18361}, {%r2, %r2, %r2, %r2, %r2, %r2, %r2, %r2}, {%r2, %r2, %r2, %r2, %r2, %r2, %r2, %r2}, {%f18346, %f18347, %f18348, %f18349, %f18350, %f18351, %f18352, %f18353};
	bar.warp.sync 	-1;
	wmma.mma.sync.aligned.row.col.m16n16k16.f32.f32 {%f18362, %f18363, %f18364, %f18365, %f18366, %f18367, %f18368, %f18369}, {%r2, %r2, %r2, %r2, %r2, %r2, %r2, %r2}, {%r2, %r2, %r2, %r2, %r2, %r2, %r2, %r2}, {%f18354, %f18355, %f18356, %f18357, %f18358, %f18359, %f18360, %f18361};
	bar.warp.sync 	-1;
	wmma.mma.sync.aligned.row.col.m16n16k16.f32.f32 {%f18370, %f18371, %f18372, %f18373, %f18374, %f18375, %f18376, %f18377}, {%r2, %r2, %r2, %r2, %r2, %r2, %r2, %r2}, {%r2, %r2, %r2, %r2, %r2, %r2, %r2, %r2}, {%f18362, %f18363, %f18364, %f18365, %f18366, %f18367, %f18368, %f18369};
	bar.warp.sync 	-1;
	wmma.mma.sync.aligned.row.col.m16n16k16.f32.f32 {%f18378, %f18379, %f18380, %f18381, %f18382, %f18383, %f18384, %f18385}, {%r2, %r2, %r2, %r2, %r2, %r2, %r2, %r2}, {%r2, %r2, %r2, %r2, %r2, %r2, %r2, %r2}, {%f18370, %f18371, %f18372, %f18373, %f18374, %f18375, %f18376, %f18377};
	bar.warp.sync 	-1;
	wmma.mma.sync.aligned.row.col.m16n16k16.f32.f32 {%f18386, %f18387, %f18388, %f18389, %f18390, %f18391, %f18392, %f18393}, {%r2, %r2, %r2, %r2, %r2, %r2, %r2, %r2}, {%r2, %r2, %r2, %r2, %r2, %r2, %r2, %r2}, {%f18378, %f18379, %f18380, %f18381, %f18382, %f18383, %f18384, %f18385};
	bar.warp.sync 	-1;
	wmma.mma.sync.aligned.row.col.m16n16k16.f32.f32 {%f18394, %f18395, %f18396, %f18397, %f18398, %f18399, %f18400, %f18401}, {%r2, %r2, %r2, %r2, %r2, %r2, %r2, %r2}, {%r2, %r2, %r2, %r2, %r2, %r2, %r2, %r2}, {%f18386, %f18387, %f18388, %f18389, %f18390, %f18391, %f18392, %f18393};
	bar.warp.sync 	-1;
	wmma.mma.sync.aligned.row.col.m16n16k16.f32.f32 {%f18402, %f18403, %f18404, %f18405, %f18406, %f18407, %f18408, %f18409}, {%r2, %r2, %r2, %r2, %r2, %r2, %r2, %r2}, {%r2, %r2, %r2, %r2, %r2, %r2, %r2, %r2}, {%f18394, %f18395, %f18396, %f18397, %f18398, %f18399, %f18400, %f18401};
	bar.warp.sync 	-1;
	wmma.mma.sync.aligned.row.col.m16n16k16.f32.f32 {%f18410, %f18411, %f18412, %f18413, %f18414, %f18415, %f18416, %f18417}, {%r2, %r2, %r2, %r2, %r2, %r2, %r2, %r2}, {%r2, %r2, %r2, %r2, %r2, %r2, %r2, %r2}, {%f18402, %f18403, %f18404, %f18405, %f18406, %f18407, %f18408, %f18409};
	bar.warp.sync 	-1;
	wmma.mma.sync.aligned.row.col.m16n16k16.f32.f32 {%f18418, %f18419, %f18420, %f18421, %f18422, %f18423, %f18424, %f18425}, {%r2, %r2, %r2, %r2, %r2, %r2, %r2, %r2}, {%r2, %r2, %r2, %r2, %r2, %r2, %r2, %r2}, {%f18410, %f18411, %f18412, %f18413, %f18414, %f18415, %f18416, %f18417};
	bar.warp.sync 	-1;
	wmma.mma.sync.aligned.row.col.m16n16k16.f32.f32 {%f18426, %f18427, %f18428, %f18429, %f18430, %f18431, %f18432, %f18433}, {%r2, %r2, %r2, %r2, %r2, %r2, %r2, %r2}, {%r2, %r2, %r2, %r2, %r2, %r2, %r2, %r2}, {%f18418, %f18419, %f18420, %f18421, %f18422, %f18423, %f18424, %f18425};
	bar.warp.sync 	-1;
	wmma.mma.sync.aligned.row.col.m16n16k16.f32.f32 {%f18434, %f18435, %f18436, %f18437, %f18438, %f18439, %f18440, %f18441}, {%r2, %r2, %r2, %r2, %r2, %r2, %r2, %r2}, {%r2, %r2, %r2, %r2, %r2, %r2, %r2, %r2}, {%f18426, %f18427, %f18428, %f18429, %f18430, %f18431, %f18432, %f18433};
	bar.warp.sync 	-1;
	wmma.mma.sync.aligned.row.col.m16n16k16.f32.f32 {%f18442, %f18443, %f18444, %f18445, %f18446, %f18447, %f18448, %f18449}, {%r2, %r2, %r2, %r2, %r2, %r2, %r2, %r2}, {%r2, %r2, %r2, %r2, %r2, %r2, %r2, %r2}, {%f18434, %f18435, %f18436, %f18437, %f18438, %f18439, %f18440, %f18441};
	bar.warp.sync 	-1;
	wmma.mma.sync.aligned.row.col.m16n16k16.f32.f32 {%f18450, %f18451, %f18452, %f18453, %f18454, %f18455, %f18456, %f18457}, {%r2, %r2, %r2, %r2, %r2, %r2, %r2, %r2}, {%r2, %r2, %r2, %r2, %r2, %r2, %r2, %r2}, {%f18442, %f18443, %f18444, %f18445, %f18446, %f18447, %f18448, %f18449};
	bar.warp.sync 	-1;
	wmma.mma.sync.aligned.row.col.m16n16k16.f32.f32 {%f18458, %f18459, %f18460, %f18461, %f18462, %f18463, %f18464, %f18465}, {%r2, %r2, %r2, %r2, %r2, %r2, %r2, %r2}, {%r2, %r2, %r2, %r2, %r2, %r2, %r2, %r2}, {%f18450, %f18451, %f18452, %f18453, %f18454, %f18455, %f18456, %f18457};
	bar.warp.sync 	-1;
	wmma.mma.sync.aligned.row.col.m16n16k16.f32.f32 {%f18466, %f18467, %f18468, %f18469, %f18470, %f18471, %f18472, %f18473}, {%r2, %r2, %r2, %r2, %r2, %r2, %r2, %r2}, {%r2, %r2, %r2, %r2, %r2, %r2, %r2, %r2}, {%f18458, %f18459, %f18460, %f18461, %f18462, %f18463, %f18464, %f18465};
	bar.warp.sync 	-1;
	wmma.mma.sync.aligned.row.col.m16n16k16.f32.f32 {%f18474, %f18475, %f18476, %f18477, %f18478, %f18479, %f18480, %f18481}, {%r2, %r2, %r2, %r2, %r2, %r2, %r2, %r2}, {%r2, %r2, %r2, %r2, %r2, %r2, %r2, %r2}, {%f18466, %f18467, %f18468, %f18469, %f18470, %f18471, %f18472, %f18473};
	bar.warp.sync 	-1;
	wmma.mma.sync.aligned.row.col.m16n16k16.f32.f32 {%f18482, %f18483, %f18484, %f18485, %f18486, %f18487, %f18488, %f18489}, {%r2, %r2, %r2, %r2, %r2, %r2, %r2, %r2}, {%r2, %r2, %r2, %r2, %r2, %r2, %r2, %r2}, {%f18474, %f18475, %f18476, %f18477, %f18478, %f18479, %f18480, %f18481};
	bar.warp.sync 	-1;
	wmma.mma.sync.aligned.row.col.m16n16k16.f32.f32 {%f18490, %f18491, %f18492, %f18493, %f18494, %f18495, %f18496, %f18497}, {%r2, %r2, %r2, %r2, %r2, %r2, %r2, %r2}, {%r2, %r2, %r2, %r2, %r2, %r2, %r2, %r2}, {%f18482, %f18483, %f18484, %f18485, %f18486, %f18487, %f18488, %f18489};
	bar.warp.sync 	-1;
	wmma.mma.sync.aligned.row.col.m16n16k16.f32.f32 {%f18498, %f18499, %f18500, %f18501, %f18502, %f18503, %f18504, %f18505}, {%r2, %r2, %r2, %r2, %r2, %r2, %r2, %r2}, {%r2, %r2, %r2, %r2, %r2, %r2, %r2, %r2}, {%f18490, %f18491, %f18492, %f18493, %f18494, %f18495, %f18496, %f18497};
	bar.warp.sync 	-1;
	wmma.mma.sync.aligned.row.col.m16n16k16.f32.f32 {%f18506, %f18507, %f18508, %f18509, %f18510, %f18511, %f18512, %f18513}, {%r2, %r2, %r2, %r2, %r2, %r2, %r2, %r2}, {%r2, %r2, %r2, %r2, %r2, %r2, %r2, %r2}, {%f18498, %f18499, %f18500, %f18501, %f18502, %f18503, %f18504, %f18505};
	bar.warp.sync 	-1;
	wmma.mma.sync.aligned.row.col.m16n16k16.f32.f32 {%f18514, %f18515, %f18516, %f18517, %f18518, %f18519, %f18520, %f18521}, {%r2, %r2, %r2, %r2, %r2, %r2, %r2, %r2}, {%r2, %r2, %r2, %r2, %r2, %r2, %r2, %r2}, {%f18506, %f18507, %f18508, %f18509, %f18510, %f18511, %f18512, %f18513};
	bar.warp.sync 	-1;
	wmma.mma.sync.aligned.row.col.m16n16k16.f32.f32 {%f18522, %f18523, %f18524, %f18525, %f18526, %f18527, %f18528, %f18529}, {%r2, %r2, %r2, %r2, %r2, %r2, %r2, %r2}, {%r2, %r2, %r2, %r2, %r2, %r2, %r2, %r2}, {%f18514, %f18515, %f18516, %f18517, %f18518, %f18519, %f18520, %f18521};
	bar.warp.sync 	-1;
	wmma.mma.sync.aligned.row.col.m16n16k16.f32.f32 {%f18530, %f18531, %f18532, %f18533, %f18534, %f18535, %f18536, %f18537}, {%r2, %r2, %r2, %r2, %r2, %r2, %r2, %r2}, {%r2, %r2, %r2, %r2, %r2, %r2, %r2, %r2}, {%f18522, %f18523, %f18524, %f18525, %f18526, %f18527, %f18528, %f18529};
	bar.warp.sync 	-1;
	wmma.mma.sync.aligned.row.col.m16n16k16.f32.f32 {%f18538, %f18539, %f18540, %f18541, %f18542, %f18543, %f18544, %f18545}, {%r2, %r2, %r2, %r2, %r2, %r2, %r2, %r2}, {%r2, %r2, %r2, %r2, %r2, %r2, %r2, %r2}, {%f18530, %f18531, %f18532, %f18533, %f18534, %f18535, %f18536, %f18537};
	bar.warp.sync 	-1;
	wmma.mma.sync.aligned.row.col.m16n16k16.f32.f32 {%f18546, %f18547, %f18548, %f18549, %f18550, %f18551, %f18552, %f18553}, {%r2, %r2, %r2, %r2, %r2, %r2, %r2, %r2}, {%r2, %r2, %r2, %r2, %r2, %r2, %r2, %r2}, {%f18538, %f18539, %f18540, %f18541, %f18542, %f18543, %f18544, %f18545};
	bar.warp.sync 	-1;
	wmma.mma.sync.aligned.row.col.m16n16k16.f32.f32 {%f18554, %f18555, %f18556, %f18557, %f18558, %f18559, %f18560, %f18561}, {%r2, %r2, %r2, %r2, %r2, %r2, %r2, %r2}, {%r2, %r2, %r2, %r2, %r2, %r2, %r2, %r2}, {%f18546, %f18547, %f18548, %f18549, %f18550, %f18551, %f18552, %f18553};
	bar.warp.sync 	-1;
	wmma.mma.sync.aligned.row.col.m16n16k16.f32.f32 {%f18562, %f18563, %f18564, %f18565, %f18566, %f18567, %f18568, %f18569}, {%r2, %r2, %r2, %r2, %r2, %r2, %r2, %r2}, {%r2, %r2, %r2, %r2, %r2, %r2, %r2, %r2}, {%f18554, %f18555, %f18556, %f18557, %f18558, %f18559, %f18560, %f18561};
	bar.warp.sync 	-1;
	wmma.mma.sync.aligned.row.col.m16n16k16.f32.f32 {%f18570, %f18571, %f18572, %f18573, %f18574, %f18575, %f18576, %f18577}, {%r2, %r2, %r2, %r2, %r2, %r2, %r2, %r2}, {%r2, %r2, %r2, %r2, %r2, %r2, %r2, %r2}, {%f18562, %f18563, %f18564, %f18565, %f18566, %f18567, %f18568, %f18569};
	bar.warp.sync 	-1;
	wmma.mma.sync.aligned.row.col.m16n16k16.f32.f32 {%f18578, %f18579, %f18580, %f18581, %f18582, %f18583, %f18584, %f18585}, {%r2, %r2, %r2, %r2, %r2, %r2, %r2, %r2}, {%r2, %r2, %r2, %r2, %r2, %r2, %r2, %r2}, {%f18570, %f18571, %f18572, %f18573, %f18574, %f18575, %f18576, %f18577};
	bar.warp.sync 	-1;
	wmma.mma.sync.aligned.row.col.m16n16k16.f32.f32 {%f18586, %f18587, %f18588, %f18589, %f18590, %f18591, %f18592, %f18593}, {%r2, %r2, %r2, %r2, %r2, %r2, %r2, %r2}, {%r2, %r2, %r2, %r2, %r2, %r2, %r2, %r2}, {%f18578, %f18579, %f18580, %f18581, %f18582, %f18583, %f18584, %f18585};
	bar.warp.sync 	-1;
	wmma.mma.sync.aligned.row.col.m16n16k16.f32.f32 {%f18594, %f18595, %f18596, %f18597, %f18598, %f18599, %f18600, %f18601}, {%r2, %r2, %r2, %r2, %r2, %r2, %r2, %r2}, {%r2, %r2, %r2, %r2, %r2, %r2, %r2, %r2}, {%f18586, %f18587, %f18588, %f18589, %f18590, %f18591, %f18592, %f18593};
	bar.warp.sync 	-1;
	wmma.mma.sync.aligned.row.col.m16n16k16.f32.f32 {%f18602, %f18603, %f18604, %f18605, %f18606, %f18607, %f18608, %f18609}, {%r2, %r2, %r2, %r2, %r2, %r2, %r2, %r2}, {%r2, %r2, %r2, %r2, %r2, %r2, %r2, %r2}, {%f18594, %f18595, %f18596, %f18597, %f18598, %f18599, %f18600, %f18601};
	bar.warp.sync 	-1;
	wmma.mma.sync.aligned.row.col.m16n16k16.f32.f32 {%f18610, %f18611, %f18612, %f18613, %f18614, %f18615, %f18616, %f18617}, {%r2, %r2, %r2, %r2, %r2, %r2, %r2, %r2}, {%r2, %r2, %r2, %r2, %r2, %r2, %r2, %r2}, {%f18602, %f18603, %f18604, %f18605, %f18606, %f18607, %f18608, %f18609};
	bar.warp.sync 	-1;
	wmma.mma.sync.aligned.row.col.m16n16k16.f32.f32 {%f18618, %f18619, %f18620, %f18621, %f18622, %f18623, %f18624, %f18625}, {%r2, %r2, %r2, %r2, %r2, %r2, %r2, %r2}, {%r2, %r2, %r2, %r2, %r2, %r2, %r2, %r2}, {%f18610, %f18611, %f18612, %f18613, %f18614, %f18615, %f18616, %f18617};
	bar.warp.sync 	-1;
	wmma.mma.sync.aligned.row.col.m16n16k16.f32.f32 {%f18626, %f18627, %f18628, %f18629, %f18630, %f18631, %f18632, %f18633}, {%r2, %r2, %r2, %r2, %r2, %r2, %r2, %r2}, {%r2, %r2, %r2, %r2, %r2, %r2, %r2, %r2}, {%f18618, %f18619, %f18620, %f18621, %f18622, %f18623, %f18624, %f18625};
	bar.warp.sync 	-1;
	wmma.mma.sync.aligned.row.col.m16n16k16.f32.f32 {%f18634, %f18635, %f18636, %f18637, %f18638, %f18639, %f18640, %f18641}, {%r2, %r2, %r2, %r2, %r2, %r2, %r2, %r2}, {%r2, %r2, %r2, %r2, %r2, %r2, %r2, %r2}, {%f18626, %f18627, %f18628, %f18629, %f18630, %f18631, %f18632, %f18633};
	bar.warp.sync 	-1;
	wmma.mma.sync.aligned.row.col.m16n16k16.f32.f32 {%f18642, %f18643, %f18644, %f18645, %f18646, %f18647, %f18648, %f18649}, {%r2, %r2, %r2, %r2, %r2, %r2, %r2, %r2}, {%r2, %r2, %r2, %r2, %r2, %r2, %r2, %r2}, {%f18634, %f18635, %f18636, %f18637, %f18638, %f18639, %f18640, %f18641};
	bar.warp.sync 	-1;
	wmma.mma.sync.aligned.row.col.m16n16k16.f32.f32 {%f18650, %f18651, %f18652, %f18653, %f18654, %f18655, %f18656, %f18657}, {%r2, %r2, %r2, %r2, %r2, %r2, %r2, %r2}, {%r2, %r2, %r2, %r2, %r2, %r2, %r2, %r2}, {%f18642, %f18643, %f18644, %f18645, %f18646, %f18647, %f18648, %f18649};
	bar.warp.sync 	-1;
	wmma.mma.sync.aligned.row.col.m16n16k16.f32.f32 {%f18658, %f18659, %f18660, %f18661, %f18662, %f18663, %f18664, %f18665}, {%r2, %r2, %r2, %r2, %r2, %r2, %r2, %r2}, {%r2, %r2, %r2, %r2, %r2, %r2, %r2, %r2}, {%f18650, %f18651, %f18652, %f18653, %f18654, %f18655, %f18656, %f18657};
	bar.warp.sync 	-1;
	wmma.mma.sync.aligned.row.col.m16n16k16.f32.f32 {%f18666, %f18667, %f18668, %f18669, %f18670, %f18671, %f18672, %f18673}, {%r2, %r2, %r2, %r2, %r2, %r2, %r2, %r2}, {%r2, %r2, %r2, %r2, %r2, %r2, %r2, %r2}, {%f18658, %f18659, %f18660, %f18661, %f18662, %f18663, %f18664, %f18665};
	bar.warp.sync 	-1;
	wmma.mma.sync.aligned.row.col.m16n16k16.f32.f32 {%f18674, %f18675, %f18676, %f18677, %f18678, %f18679, %f18680, %f18681}, {%r2, %r2, %r2, %r2, %r2, %r2, %r2, %r2}, {%r2, %r2, %r2, %r2, %r2, %r2, %r2, %r2}, {%f18666, %f18667, %f18668, %f18669, %f18670, %f18671, %f18672, %f18673};
	bar.warp.sync 	-1;
	wmma.mma.sync.aligned.row.col.m16n16k16.f32.f32 {%f18682, %f18683, %f18684, %f18685, %f18686, %f18687, %f18688, %f18689}, {%r2, %r2, %r2, %r2, %r2, %r2, %r2, %r2}, {%r2, %r2, %r2, %r2, %r2, %r2, %r2, %r2}, {%f18674, %f18675, %f18676, %f18677, %f18678, %f18679, %f18680, %f18681};
	bar.warp.sync 	-1;
	wmma.mma.sync.aligned.row.col.m16n16k16.f32.f32 {%f18690, %f18691, %f18692, %f18693, %f18694, %f18695, %f18696, %f18697}, {%r2, %r2, %r2, %r2, %r2, %r2, %r2, %r2}, {%r2, %r2, %r2, %r2, %r2, %r2, %r2, %r2}, {%f18682, %f18683, %f18684, %f18685, %f18686, %f18687, %f18688, %f18689};
	bar.warp.sync 	-1;
	wmma.mma.sync.aligned.row.col.m16n16k16.f32.f32 {%f18698, %f18699, %f18700, %f18701, %f18702, %f18703, %f18704, %f18705}, {%r2, %r2, %r2, %r2, %r2, %r2, %r2, %r2}, {%r2, %r2, %r2, %r2, %r2, %r2, %r2, %r2}, {%f18690, %f18691, %f18692, %f18693, %f18694, %f18695, %f18696, %f18697};
	bar.warp.sync 	-1;
	wmma.mma.sync.aligned.row.col.m16n16k16.f32.f32 {%f18706, %f18707, %f18708, %f18709, %f18710, %f18711, %f18712, %f18713}, {%r2, %r2, %r2, %r2, %r2, %r2, %r2, %r2}, {%r2, %r2, %r2, %r2, %r2, %r2, %r2, %r2}, {%f18698, %f18699, %f18700, %f18701, %f18702, %f18703, %f18704, %f18705};
	bar.warp.sync 	-1;
	wmma.mma.sync.aligned.row.col.m16n16k16.f32.f32 {%f18714, %f18715, %f18716, %f18717, %f18718, %f18719, %f18720, %f18721}, {%r2, %r2, %r2, %r2, %r2, %r2, %r2, %r2}, {%r2, %r2, %r2, %r2, %r2, %r2, %r2, %r2}, {%f18706, %f18707, %f18708, %f18709, %f18710, %f18711, %f18712, %f18713};
	bar.warp.sync 	-1;
	wmma.mma.sync.aligned.row.col.m16n16k16.f32.f32 {%f18722, %f18723, %f18724, %f18725, %f18726, %f18727, %f18728, %f18729}, {%r2, %r2, %r2, %r2, %r2, %r2, %r2, %r2}, {%r2, %r2, %r2, %r2, %r2, %r2, %r2, %r2}, {%f18714, %f18715, %f18716, %f18717, %f18718, %f18719, %f18720, %f18721};
	bar.warp.sync 	-1;
	wmma.mma.sync.aligned.row.col.m16n16k16.f32.f32 {%f18730, %f18731, %f18732, %f18733, %f18734, %f18735, %f18736, %f18737}, {%r2, %r2, %r2, %r2, %r2, %r2, %r2, %r2}, {%r2, %r2, %r2, %r2, %r2, %r2, %r2, %r2}, {%f18722, %f18723, %f18724, %f18725, %f18726, %f18727, %f18728, %f18729};
	bar.warp.sync 	-1;
	wmma.mma.sync.aligned.row.col.m16n16k16.f32.f32 {%f18738, %f18739, %f18740, %f18741, %f18742, %f18743, %f18744, %f18745}, {%r2, %r2, %r2, %r2, %r2, %r2, %r2, %r2}, {%r2, %r2, %r2, %r2, %r2, %r2, %r2, %r2}, {%f18730, %f18731, %f18732, %f18733, %f18734, %f18735, %f18736, %f18737};
	bar.warp.sync 	-1;
	wmma.mma.sync.aligned.row.col.m16n16k16.f32.f32 {%f18746, %f18747, %f18748, %f18749, %f18750, %f18751, %f18752, %f18753}, {%r2, %r2, %r2, %r2, %r2, %r2, %r2, %r2}, {%r2, %r2, %r2, %r2, %r2, %r2, %r2, %r2}, {%f18738, %f18739, %f18740, %f18741, %f18742, %f18743, %f18744, %f18745};
	bar.warp.sync 	-1;
	wmma.mma.sync.aligned.row.col.m16n16k16.f32.f32 {%f18754, %f18755, %f18756, %f18757, %f18758, %f18759, %f18760, %f18761}, {%r2, %r2, %r2, %r2, %r2, %r2, %r2, %r2}, {%r2, %r2, %r2, %r2, %r2, %r2, %r2, %r2}, {%f18746, %f18747, %f18748, %f18749, %f18750, %f18751, %f18752, %f18753};
	bar.warp.sync 	-1;
	wmma.mma.sync.aligned.row.col.m16n16k16.f32.f32 {%f18762, %f18763, %f18764, %f18765, %f18766, %f18767, %f18768, %f18769}, {%r2, %r2, %r2, %r2, %r2, %r2, %r2, %r2}, {%r2, %r2, %r2, %r2, %r2, %r2, %r2, %r2}, {%f18754, %f18755, %f18756, %f18757, %f18758, %f18759, %f18760, %f18761};
	bar.warp.sync 	-1;
	wmma.mma.sync.aligned.row.col.m16n16k16.f32.f32 {%f18770, %f18771, %f18772, %f18773, %f18774, %f18775, %f18776, %f18777}, {%r2, %r2, %r2, %r2, %r2, %r2, %r2, %r2}, {%r2, %r2, %r2, %r2, %r2, %r2, %r2, %r2}, {%f18762, %f18763, %f18764, %f18765, %f18766, %f18767, %f18768, %f18769};
	bar.warp.sync 	-1;
	wmma.mma.sync.aligned.row.col.m16n16k16.f32.f32 {%f18778, %f18779, %f18780, %f18781, %f18782, %f18783, %f18784, %f18785}, {%r2, %r2, %r2, %r2, %r2, %r2, %r2, %r2}, {%r2, %r2, %r2, %r2, %r2, %r2, %r2, %r2}, {%f18770, %f18771, %f18772, %f18773, %f18774, %f18775, %f18776, %f18777};
	bar.warp.sync 	-1;
	wmma.mma.sync.aligned.row.col.m16n16k16.f32.f32 {%f18786, %f18787, %f18788, %f18789, %f18790, %f18791, %f18792, %f18793}, {%r2, %r2, %r2, %r2, %r2, %r2, %r2, %r2}, {%r2, %r2, %r2, %r2, %r2, %r2, %r2, %r2}, {%f18778, %f18779, %f18780, %f18781, %f18782, %f18783, %f18784, %f18785};
	bar.warp.sync 	-1;
	wmma.mma.sync.aligned.row.col.m16n16k16.f32.f32 {%f18794, %f18795, %f18796, %f18797, %f18798, %f18799, %f18800, %f18801}, {%r2, %r2, %r2, %r2, %r2, %r2, %r2, %r2}, {%r2, %r2, %r2, %r2, %r2, %r2, %r2, %r2}, {%f18786, %f18787, %f18788, %f18789, %f18790, %f18791, %f18792, %f18793};
	bar.warp.sync 	-1;
	wmma.mma.sync.aligned.row.col.m16n16k16.f32.f32 {%f18802, %f18803, %f18804, %f18805, %f18806, %f18807, %f18808, %f18809}, {%r2, %r2, %r2, %r2, %r2, %r2, %r2, %r2}, {%r2, %r2, %r2, %r2, %r2, %r2, %r2, %r2}, {%f18794, %f18795, %f18796, %f18797, %f18798, %f18799, %f18800, %f18801};
	bar.warp.sync 	-1;
	wmma.mma.sync.aligned.row.col.m16n16k16.f32.f32 {%f18810, %f18811, %f18812, %f18813, %f18814, %f18815, %f18816, %f18817}, {%r2, %r2, %r2, %r2, %r2, %r2, %r2, %r2}, {%r2, %r2, %r2, %r2, %r2, %r2, %r2, %r2}, {%f18802, %f18803, %f18804, %f18805, %f18806, %f18807, %f18808, %f18809};
	bar.warp.sync 	-1;
	wmma.mma.sync.aligned.row.col.m16n16k16.f32.f32 {%f18818, %f18819, %f18820, %f18821, %f18822, %f18823, %f18824, %f18825}, {%r2, %r2, %r2, %r2, %r2, %r2, %r2, %r2}, {%r2, %r2, %r2, %r2, %r2, %r2, %r2, %r2}, {%f18810, %f18811, %f18812, %f18813, %f18814, %f18815, %f18816, %f18817};
	bar.warp.sync 	-1;
	wmma.mma.sync.aligned.row.col.m16n16k16.f32.f32 {%f18826, %f18827, %f18828, %f18829, %f18830, %f18831, %f18832, %f18833}, {%r2, %r2, %r2, %r2, %r2, %r2, %r2, %r2}, {%r2, %r2, %r2, %r2, %r2, %r2, %r2, %r2}, {%f18818, %f18819, %f18820, %f18821, %f18822, %f18823, %f18824, %f18825};
	bar.warp.sync 	-1;
	wmma.mma.sync.aligned.row.col.m16n16k16.f32.f32 {%f18834, %f18835, %f18836, %f18837, %f18838, %f18839, %f18840, %f18841}, {%r2, %r2, %r2, %r2, %r2, %r2, %r2, %r2}, {%r2, %r2, %r2, %r2, %r2, %r2, %r2, %r2}, {%f18826, %f18827, %f18828, %f18829, %f18830, %f18831, %f18832, %f18833};
	bar.warp.sync 	-1;
	wmma.mma.sync.aligned.row.col.m16n16k16.f32.f32 {%f18842, %f18843, %f18844, %f18845, %f18846, %f18847, %f18848, %f18849}, {%r2, %r2, %r2, %r2, %r2, %r2, %r2, %r2}, {%r2, %r2, %r2, %r2, %r2, %r2, %r2, %r2}, {%f18834, %f18835, %f18836, %f18837, %f18838, %f18839, %f18840, %f18841};
	bar.warp.sync 	-1;
	wmma.mma.sync.aligned.row.col.m16n16k16.f32.f32 {%f18850, %f18851, %f18852, %f18853, %f18854, %f18855, %f18856, %f18857}, {%r2, %r2, %r2, %r2, %r2, %r2, %r2, %r2}, {%r2, %r2, %r2, %r2, %r2, %r2, %r2, %r2}, {%f18842, %f18843, %f18844, %f18845, %f18846, %f18847, %f18848, %f18849};
	bar.warp.sync 	-1;
	wmma.mma.sync.aligned.row.col.m16n16k16.f32.f32 {%f18858, %f18859, %f18860, %f18861, %f18862, %f18863, %f18864, %f18865}, {%r2, %r2, %r2, %r2, %r2, %r2, %r2, %r2}, {%r2, %r2, %r2, %r2, %r2, %r2, %r2, %r2}, {%f18850, %f18851, %f18852, %f18853, %f18854, %f18855, %f18856, %f18857};
	bar.warp.sync 	-1;
	wmma.mma.sync.aligned.row.col.m16n16k16.f32.f32 {%f18866, %f18867, %f18868, %f18869, %f18870, %f18871, %f18872, %f18873}, {%r2, %r2, %r2, %r2, %r2, %r2, %r2, %r2}, {%r2, %r2, %r2, %r2, %r2, %r2, %r2, %r2}, {%f18858, %f18859, %f18860, %f18861, %f18862, %f18863, %f18864, %f18865};
	bar.warp.sync 	-1;
	wmma.mma.sync.aligned.row.col.m16n16k16.f32.f32 {%f18874, %f18875, %f18876, %f18877, %f18878, %f18879, %f18880, %f18881}, {%r2, %r2, %r2, %r2, %r2, %r2, %r2, %r2}, {%r2, %r2, %r2, %r2, %r2, %r2, %r2, %r2}, {%f18866, %f18867, %f18868, %f18869, %f18870, %f18871, %f18872, %f18873};
	bar.warp.sync 	-1;
	wmma.mma.sync.aligned.row.col.m16n16k16.f32.f32 {%f18882, %f18883, %f18884, %f18885, %f18886, %f18887, %f18888, %f18889}, {%r2, %r2, %r2, %r2, %r2, %r2, %r2, %r2}, {%r2, %r2, %r2, %r2, %r2, %r2, %r2, %r2}, {%f18874, %f18875, %f18876, %f18877, %f18878, %f18879, %f18880, %f18881};
	bar.warp.sync 	-1;
	wmma.mma.sync.aligned.row.col.m16n16k16.f32.f32 {%f18890, %f18891, %f18892, %f18893, %f18894, %f18895, %f18896, %f18897}, {%r2, %r2, %r2, %r2, %r2, %r2, %r2, %r2}, {%r2, %r2, %r2, %r2, %r2, %r2, %r2, %r2}, {%f18882, %f18883, %f18884, %f18885, %f18886, %f18887, %f18888, %f18889};
	bar.warp.sync 	-1;
	wmma.mma.sync.aligned.row.col.m16n16k16.f32.f32 {%f18898, %f18899, %f18900, %f18901, %f18902, %f18903, %f18904, %f18905}, {%r2, %r2, %r2, %r2, %r2, %r2, %r2, %r2}, {%r2, %r2, %r2, %r2, %r2, %r2, %r2, %r2}, {%f18890, %f18891, %f18892, %f18893, %f18894, %f18895, %f18896, %f18897};
	bar.warp.sync 	-1;
	wmma.mma.sync.aligned.row.col.m16n16k16.f32.f32 {%f18906, %f18907, %f18908, %f18909, %f18910, %f18911, %f18912, %f18913}, {%r2, %r2, %r2, %r2, %r2, %r2, %r2, %r2}, {%r2, %r2, %r2, %r2, %r2, %r2, %r2, %r2}, {%f18898, %f18899, %f18900, %f18901, %f18902, %f18903, %f18904, %f18905};
	bar.warp.sync 	-1;
	wmma.mma.sync.aligned.row.col.m16n16k16.f32.f32 {%f18914, %f18915, %f18916, %f18917, %f18918, %f18919, %f18920, %f18921}, {%r2, %r2, %r2, %r2, %r2, %r2, %r2, %r2}, {%r2, %r2, %r2, %r2, %r2, %r2, %r2, %r2}, {%f18906, %f18907, %f18908, %f18909, %f18910, %f18911, %f18912, %f18913};
	bar.warp.sync 	-1;
	wmma.mma.sync.aligned.row.col.m16n16k16.f32.f32 {%f18922, %f18923, %f18924, %f18925, %f18926, %f18927, %f18928, %f18929}, {%r2, %r2, %r2, %r2, %r2, %r2, %r2, %r2}, {%r2, %r2, %r2, %r2, %r2, %r2, %r2, %r2}, {%f18914, %f18915, %f18916, %f18917, %f18918, %f18919, %f18920, %f18921};
	bar.warp.sync 	-1;
	wmma.mma.sync.aligned.row.col.m16n16k16.f32.f32 {%f18930, %f18931, %f18932, %f18933, %f18934, %f18935, %f18936, %f18937}, {%r2, %r2, %r2, %r2, %r2, %r2, %r2, %r2}, {%r2, %r2, %r2, %r2, %r2, %r2, %r2, %r2}, {%f18922, %f18923, %f18924, %f18925, %f18926, %f18927, %f18928, %f18929};
	bar.warp.sync 	-1;
	wmma.mma.sync.aligned.row.col.m16n16k16.f32.f32 {%f18938, %f18939, %f18940, %f18941, %f18942, %f18943, %f18944, %f18945}, {%r2, %r2, %r2, %r2, %r2, %r2, %r2, %r2}, {%r2, %r2, %r2, %r2, %r2, %r2, %r2, %r2}, {%f18930, %f18931, %f18932, %f18933, %f18934, %f18935, %f18936, %f18937};
	bar.warp.sync 	-1;
	wmma.mma.sync.aligned.row.col.m16n16k16.f32.f32 {%f18946, %f18947, %f18948, %f18949, %f18950, %f18951, %f18952, %f18953}, {%r2, %r2, %r2, %r2, %r2, %r2, %r2, %r2}, {%r2, %r2, %r2, %r2, %r2, %r2, %r2, %r2}, {%f18938, %f18939, %f18940, %f18941, %f18942, %f18943, %f18944, %f18945};
	bar.warp.sync 	-1;
	wmma.mma.sync.aligned.row.col.m16n16k16.f32.f32 {%f18954, %f18955, %f18956, %f18957, %f18958, %f18959, %f18960, %f18961}, {%r2, %r2, %r2, %r2, %r2, %r2, %r2, %r2}, {%r2, %r2, %r2, %r2, %r2, %r2, %r2, %r2}, {%f18946, %f18947, %f18948, %f18949, %f18950, %f18951, %f18952, %f18953};
	bar.warp.sync 	-1;
	wmma.mma.sync.aligned.row.col.m16n16k16.f32.f32 {%f18962, %f18963, %f18964, %f18965, %f18966, %f18967, %f18968, %f18969}, {%r2, %r2, %r2, %r2, %r2, %r2, %r2, %r2}, {%r2, %r2, %r2, %r2, %r2, %r2, %r2, %r2}, {%f18954, %f18955, %f18956, %f18957, %f18958, %f18959, %f18960, %f18961};
	bar.warp.sync 	-1;
	wmma.mma.sync.aligned.row.col.m16n16k16.f32.f32 {%f18970, %f18971, %f18972, %f18973, %f18974, %f18975, %f18976, %f18977}, {%r2, %r2, %r2, %r2, %r2, %r2, %r2, %r2}, {%r2, %r2, %r2, %r2, %r2, %r2, %r2, %r2}, {%f18962, %f18963, %f18964, %f18965, %f18966, %f18967, %f18968, %f18969};
	bar.warp.sync 	-1;
	wmma.mma.sync.aligned.row.col.m16n16k16.f32.f32 {%f18978, %f18979, %f18980, %f18981, %f18982, %f18983, %f18984, %f18985}, {%r2, %r2, %r2, %r2, %r2, %r2, %r2, %r2}, {%r2, %r2, %r2, %r2, %r2, %r2, %r2, %r2}, {%f18970, %f18971, %f18972, %f18973, %f18974, %f18975, %f18976, %f18977};
	bar.warp.sync 	-1;
	wmma.mma.sync.aligned.row.col.m16n16k16.f32.f32 {%f18986, %f18987, %f18988, %f18989, %f18990, %f18991, %f18992, %f18993}, {%r2, %r2, %r2, %r2, %r2, %r2, %r2, %r2}, {%r2, %r2, %r2, %r2, %r2, %r2, %r2, %r2}, {%f18978, %f18979, %f18980, %f18981, %f18982, %f18983, %f18984, %f18985};
	bar.warp.sync 	-1;
	wmma.mma.sync.aligned.row.col.m16n16k16.f32.f32 {%f18994, %f18995, %f18996, %f18997, %f18998, %f18999, %f19000, %f19001}, {%r2, %r2, %r2, %r2, %r2, %r2, %r2, %r2}, {%r2, %r2, %r2, %r2, %r2, %r2, %r2, %r2}, {%f18986, %f18987, %f18988, %f18989, %f18990, %f18991, %f18992, %f18993};
	bar.warp.sync 	-1;
	wmma.mma.sync.aligned.row.col.m16n16k16.f32.f32 {%f19002, %f19003, %f19004, %f19005, %f19006, %f19007, %f19008, %f19009}, {%r2, %r2, %r2, %r2, %r2, %r2, %r2, %r2}, {%r2, %r2, %r2, %r2, %r2, %r2, %r2, %r2}, {%f18994, %f18995, %f18996, %f18997, %f18998, %f18999, %f19000, %f19001};
	bar.warp.sync 	-1;
	wmma.mma.sync.aligned.row.col.m16n16k16.f32.f32 {%f19010, %f19011, %f19012, %f19013, %f19014, %f19015, %f19016, %f19017}, {%r2, %r2, %r2, %r2, %r2, %r2, %r2, %r2}, {%r2, %r2, %r2, %r2, %r2, %r2, %r2, %r2}, {%f19002, %f19003, %f19004, %f19005, %f19006, %f19007, %f19008, %f19009};
	bar.warp.sync 	-1;
	wmma.mma.sync.aligned.row.col.m16n16k16.f32.f32 {%f19018, %f19019, %f19020, %f19021, %f19022, %f19023, %f19024, %f19025}, {%r2, %r2, %r2, %r2, %r2, %r2, %r2, %r2}, {%r2, %r2, %r2, %r2, %r2, %r2, %r2, %r2}, {%f19010, %f19011, %f19012, %f19013, %f19014, %f19015, %f19016, %f19017};
	bar.warp.sync 	-1;
	wmma.mma.sync.aligned.row.col.m16n16k16.f32.f32 {%f19026, %f19027, %f19028, %f19029, %f19030, %f19031, %f19032, %f19033}, {%r2, %r2, %r2, %r2, %r2, %r2, %r2, %r2}, {%r2, %r2, %r2, %r2, %r2, %r2, %r2, %r2}, {%f19018, %f19019, %f19020, %f19021, %f19022, %f19023, %f19024, %f19025};
	bar.warp.sync 	-1;
	wmma.mma.sync.aligned.row.col.m16n16k16.f32.f32 {%f19034, %f19035, %f19036, %f19037, %f19038, %f19039, %f19040, %f19041}, {%r2, %r2, %r2, %r2, %r2, %r2, %r2, %r2}, {%r2, %r2, %r2, %r2, %r2, %r2, %r2, %r2}, {%f19026, %f19027, %f19028, %f19029, %f19030, %f19031, %f19032, %f19033};
	bar.warp.sync 	-1;
	wmma.mma.sync.aligned.row.col.m16n16k16.f32.f32 {%f19042, %f19043, %f19044, %f19045, %f19046, %f19047, %f19048, %f19049}, {%r2, %r2, %r2, %r2, %r2, %r2, %r2, %r2}, {%r2, %r2, %r2, %r2, %r2, %r2, %r2, %r2}, {%f19034, %f19035, %f19036, %f19037, %f19038, %f19039, %f19040, %f19041};
	bar.warp.sync 	-1;
	wmma.mma.sync.aligned.row.col.m16n16k16.f32.f32 {%f19050, %f19051, %f19052, %f19053, %f19054, %f19055, %f19056, %f19057}, {%r2, %r2, %r2, %r2, %r2, %r2, %r2, %r2}, {%r2, %r2, %r2, %r2, %r2, %r2, %r2, %r2}, {%f19042, %f19043, %f19044, %f19045, %f19046, %f19047, %f19048, %f19049};
	bar.warp.sync 	-1;
	wmma.mma.sync.aligned.row.col.m16n16k16.f32.f32 {%f19058, %f19059, %f19060, %f19061, %f19062, %f19063, %f19064, %f19065}, {%r2, %r2, %r2, %r2, %r2, %r2, %r2, %r2}, {%r2, %r2, %r2, %r2, %r2, %r2, %r2, %r2}, {%f19050, %f19051, %f19052, %f19053, %f19054, %f19055, %f19056, %f19057};
	bar.warp.sync 	-1;
	wmma.mma.sync.aligned.row.col.m16n16k16.f32.f32 {%f19066, %f19067, %f19068, %f19069, %f19070, %f19071, %f19072, %f19073}, {%r2, %r2, %r2, %r2, %r2, %r2, %r2, %r2}, {%r2, %r2, %r2, %r2, %r2, %r2, %r2, %r2}, {%f19058, %f19059, %f19060, %f19061, %f19062, %f19063, %f19064, %f19065};
	bar.warp.sync 	-1;
	wmma.mma.sync.aligned.row.col.m16n16k16.f32.f32 {%f19074, %f19075, %f19076, %f19077, %f19078, %f19079, %f19080, %f19081}, {%r2, %r2, %r2, %r2, %r2, %r2, %r2, %r2}, {%r2, %r2, %r2, %r2, %r2, %r2, %r2, %r2}, {%f19066, %f19067, %f19068, %f19069, %f19070, %f19071, %f19072, %f19073};
	bar.warp.sync 	-1;
	wmma.mma.sync.aligned.row.col.m16n16k16.f32.f32 {%f19082, %f19083, %f19084, %f19085, %f19086, %f19087, %f19088, %f19089}, {%r2, %r2, %r2, %r2, %r2, %r2, %r2, %r2}, {%r2, %r2, %r2, %r2, %r2, %r2, %r2, %r2}, {%f19074, %f19075, %f19076, %f19077, %f19078, %f19079, %f19080, %f19081};
	bar.warp.sync 	-1;
	wmma.mma.sync.aligned.row.col.m16n16k16.f32.f32 {%f19090, %f19091, %f19092, %f19093, %f19094, %f19095, %f19096, %f19097}, {%r2, %r2, %r2, %r2, %r2, %r2, %r2, %r2}, {%r2, %r2, %r2, %r2, %r2, %r2, %r2, %r2}, {%f19082, %f19083, %f19084, %f19085, %f19086, %f19087, %f19088, %f19089};
	bar.warp.sync 	-1;
	wmma.mma.sync.aligned.row.col.m16n16k16.f32.f32 {%f19098, %f19099, %f19100, %f19101, %f19102, %f19103, %f19104, %f19105}, {%r2, %r2, %r2, %r2, %r2, %r2, %r2, %r2}, {%r2, %r2, %r2, %r2, %r2, %r2, %r2, %r2}, {%f19090, %f19091, %f19092, %f19093, %f19094, %f19095, %f19096, %f19097};
	bar.warp.sync 	-1;
	wmma.mma.sync.aligned.row.col.m16n16k16.f32.f32 {%f19106, %f19107, %f19108, %f19109, %f19110, %f19111, %f19112, %f19113}, {%r2, %r2, %r2, %r2, %r2, %r2, %r2, %r2}, {%r2, %r2, %r2, %r2, %r2, %r2, %r2, %r2}, {%f19098, %f19099, %f19100, %f19101, %f19102, %f19103, %f19104, %f19105};
	bar.warp.sync 	-1;
	wmma.mma.sync.aligned.row.col.m16n16k16.f32.f32 {%f19114, %f19115, %f19116, %f19117, %f19118, %f19119, %f19120, %f19121}, {%r2, %r2, %r2, %r2, %r2, %r2, %r2, %r2}, {%r2, %r2, %r2, %r2, %r2, %r2, %r2, %r2}, {%f19106, %f19107, %f19108, %f19109, %f19110, %f19111, %f19112, %f19113};
	bar.warp.sync 	-1;
	wmma.mma.sync.aligned.row.col.m16n16k16.f32.f32 {%f19122, %f19123, %f19124, %f19125, %f19126, %f19127, %f19128, %f19129}, {%r2, %r2, %r2, %r2, %r2, %r2, %r2, %r2}, {%r2, %r2, %r2, %r2, %r2, %r2, %r2, %r2}, {%f19114, %f19115, %f19116, %f19117, %f19118, %f19119, %f19120, %f19121};
	bar.warp.sync 	-1;
	wmma.mma.sync.aligned.row.col.m16n16k16.f32.f32 {%f19130, %f19131, %f19132, %f19133, %f19134, %f19135, %f19136, %f19137}, {%r2, %r2, %r2, %r2, %r2, %r2, %r2, %r2}, {%r2, %r2, %r2, %r2, %r2, %r2, %r2, %r2}, {%f19122, %f19123, %f19124, %f19125, %f19126, %f19127, %f19128, %f19129};
	bar.warp.sync 	-1;
	wmma.mma.sync.aligned.row.col.m16n16k16.f32.f32 {%f19138, %f19139, %f19140, %f19141, %f19142, %f19143, %f19144, %f19145}, {%r2, %r2, %r2, %r2, %r2, %r2, %r2, %r2}, {%r2, %r2, %r2, %r2, %r2, %r2, %r2, %r2}, {%f19130, %f19131, %f19132, %f19133, %f19134, %f19135, %f19136, %f19137};
	bar.warp.sync 	-1;
	wmma.mma.sync.aligned.row.col.m16n16k16.f32.f32 {%f19146, %f19147, %f19148, %f19149, %f19150, %f19151, %f19152, %f19153}, {%r2, %r2, %r2, %r2, %r2, %r2, %r2, %r2}, {%r2, %r2, %r2, %r2, %r2, %r2, %r2, %r2}, {%f19138, %f19139, %f19140, %f19141, %f19142, %f19143, %f19144, %f19145};
	bar.warp.sync 	-1;
	wmma.mma.sync.aligned.row.col.m16n16k16.f32.f32 {%f19154, %f19155, %f19156, %f19157, %f19158, %f19159, %f19160, %f19161}, {%r2, %r2, %r2, %r2, %r2, %r2, %r2, %r2}, {%r2, %r2, %r2, %r2, %r2, %r2, %r2, %r2}, {%f19146, %f19147, %f19148, %f19149, %f19150, %f19151, %f19152, %f19153};
	bar.warp.sync 	-1;
	wmma.mma.sync.aligned.row.col.m16n16k16.f32.f32 {%f19162, %f19163, %f19164, %f19165, %f19166, %f19167, %f19168, %f19169}, {%r2, %r2, %r2, %r2, %r2, %r2, %r2, %r2}, {%r2, %r2, %r2, %r2, %r2, %r2, %r2, %r2}, {%f19154, %f19155, %f19156, %f19157, %f19158, %f19159, %f19160, %f19161};
	bar.warp.sync 	-1;
	wmma.mma.sync.aligned.row.col.m16n16k16.f32.f32 {%f19170, %f19171, %f19172, %f19173, %f19174, %f19175, %f19176, %f19177}, {%r2, %r2, %r2, %r2, %r2, %r2, %r2, %r2}, {%r2, %r2, %r2, %r2, %r2, %r2, %r2, %r2}, {%f19162, %f19163, %f19164, %f19165, %f19166, %f19167, %f19168, %f19169};
	bar.warp.sync 	-1;
	wmma.mma.sync.aligned.row.col.m16n16k16.f32.f32 {%f19178, %f19179, %f19180, %f19181, %f19182, %f19183, %f19184, %f19185}, {%r2, %r2, %r2, %r2, %r2, %r2, %r2, %r2}, {%r2, %r2, %r2, %r2, %r2, %r2, %r2, %r2}, {%f19170, %f19171, %f19172, %f19173, %f19174, %f19175, %f19176, %f19177};
	bar.warp.sync 	-1;
	wmma.mma.sync.aligned.row.col.m16n16k16.f32.f32 {%f19186, %f19187, %f19188, %f19189, %f19190, %f19191, %f19192, %f19193}, {%r2, %r2, %r2, %r2, %r2, %r2, %r2, %r2}, {%r2, %r2, %r2, %r2, %r2, %r2, %r2, %r2}, {%f19178, %f19179, %f19180, %f19181, %f19182, %f19183, %f19184, %f19185};
	bar.warp.sync 	-1;
	wmma.mma.sync.aligned.row.col.m16n16k16.f32.f32 {%f19194, %f19195, %f19196, %f19197, %f19198, %f19199, %f19200, %f19201}, {%r2, %r2, %r2, %r2, %r2, %r2, %r2, %r2}, {%r2, %r2, %r2, %r2, %r2, %r2, %r2, %r2}, {%f19186, %f19187, %f19188, %f19189, %f19190, %f19191, %f19192, %f19193};
	bar.warp.sync 	-1;
	wmma.mma.sync.aligned.row.col.m16n16k16.f32.f32 {%f19202, %f19203, %f19204, %f19205, %f19206, %f19207, %f19208, %f19209}, {%r2, %r2, %r2, %r2, %r2, %r2, %r2, %r2}, {%r2, %r2, %r2, %r2, %r2, %r2, %r2, %r2}, {%f19194, %f19195, %f19196, %f19197, %f19198, %f19199, %f19200, %f19201};
	bar.warp.sync 	-1;
	wmma.mma.sync.aligned.row.col.m16n16k16.f32.f32 {%f19210, %f19211, %f19212, %f19213, %f19214, %f19215, %f19216, %f19217}, {%r2, %r2, %r2, %r2, %r2, %r2, %r2, %r2}, {%r2, %r2, %r2, %r2, %r2, %r2, %r2, %r2}, {%f19202, %f19203, %f19204, %f19205, %f19206, %f19207, %f19208, %f19209};
	bar.warp.sync 	-1;
	wmma.mma.sync.aligned.row.col.m16n16k16.f32.f32 {%f19218, %f19219, %f19220, %f19221, %f19222, %f19223, %f19224, %f19225}, {%r2, %r2, %r2, %r2, %r2, %r2, %r2, %r2}, {%r2, %r2, %r2, %r2, %r2, %r2, %r2, %r2}, {%f19210, %f19211, %f19212, %f19213, %f19214, %f19215, %f19216, %f19217};
	bar.warp.sync 	-1;
	wmma.mma.sync.aligned.row.col.m16n16k16.f32.f32 {%f19226, %f19227, %f19228, %f19229, %f19230, %f19231, %f19232, %f19233}, {%r2, %r2, %r2, %r2, %r2, %r2, %r2, %r2}, {%r2, %r2, %r2, %r2, %r2, %r2, %r2, %r2}, {%f19218, %f19219, %f19220, %f19221, %f19222, %f19223, %f19224, %f19225};
	bar.warp.sync 	-1;
	wmma.mma.sync.aligned.row.col.m16n16k16.f32.f32 {%f19234, %f19235, %f19236, %f19237, %f19238, %f19239, %f19240, %f19241}, {%r2, %r2, %r2, %r2, %r2, %r2, %r2, %r2}, {%r2, %r2, %r2, %r2, %r2, %r2, %r2, %r2}, {%f19226, %f19227, %f19228, %f19229, %f19230, %f19231, %f19232, %f19233};
	bar.warp.sync 	-1;
	wmma.mma.sync.aligned.row.col.m16n16k16.f32.f32 {%f19242, %f19243, %f19244, %f19245, %f19246, %f19247, %f19248, %f19249}, {%r2, %r2, %r2, %r2, %r2, %r2, %r2, %r2}, {%r2, %r2, %r2, %r2, %r2, %r2, %r2, %r2}, {%f19234, %f19235, %f19236, %f19237, %f19238, %f19239, %f19240, %f19241};
	bar.warp.sync 	-1;
	wmma.mma.sync.aligned.row.col.m16n16k16.f32.f32 {%f19250, %f19251, %f19252, %f19253, %f19254, %f19255, %f19256, %f19257}, {%r2, %r2, %r2, %r2, %r2, %r2, %r2, %r2}, {%r2, %r2, %r2, %r2, %r2, %r2, %r2, %r2}, {%f19242, %f19243, %f19244, %f19245, %f19246, %f19247, %f19248, %f19249};
	bar.warp.sync 	-1;
	wmma.mma.sync.aligned.row.col.m16n16k16.f32.f32 {%f19258, %f19259, %f19260, %f19261, %f19262, %f19263, %f19264, %f19265}, {%r2, %r2, %r2, %r2, %r2, %r2, %r2, %r2}, {%r2, %r2, %r2, %r2, %r2, %r2, %r2, %r2}, {%f19250, %f19251, %f19252, %f19253, %f19254, %f19255, %f19256, %f19257};
	bar.warp.sync 	-1;
	wmma.mma.sync.aligned.row.col.m16n16k16.f32.f32 {%f19266, %f19267, %f19268, %f19269, %f19270, %f19271, %f19272, %f19273}, {%r2, %r2, %r2, %r2, %r2, %r2, %r2, %r2}, {%r2, %r2, %r2, %r2, %r2, %r2, %r2, %r2}, {%f19258, %f19259, %f19260, %f19261, %f19262, %f19263, %f19264, %f19265};
	bar.warp.sync 	-1;
	wmma.mma.sync.aligned.row.col.m16n16k16.f32.f32 {%f19274, %f19275, %f19276, %f19277, %f19278, %f19279, %f19280, %f19281}, {%r2, %r2, %r2, %r2, %r2, %r2, %r2, %r2}, {%r2, %r2, %r2, %r2, %r2, %r2, %r2, %r2}, {%f19266, %f19267, %f19268, %f19269, %f19270, %f19271, %f19272, %f19273};
	bar.warp.sync 	-1;
	wmma.mma.sync.aligned.row.col.m16n16k16.f32.f32 {%f19282, %f19283, %f19284, %f19285, %f19286, %f19287, %f19288, %f19289}, {%r2, %r2, %r2, %r2, %r2, %r2, %r2, %r2}, {%r2, %r2, %r2, %r2, %r2, %r2, %r2, %r2}, {%f19274, %f19275, %f19276, %f19277, %f19278, %f19279, %f19280, %f19281};
	bar.warp.sync 	-1;
	wmma.mma.sync.aligned.row.col.m16n16k16.f32.f32 {%f19290, %f19291, %f19292, %f19293, %f19294, %f19295, %f19296, %f19297}, {%r2, %r2, %r2, %r2, %r2, %r2, %r2, %r2}, {%r2, %r2, %r2, %r2, %r2, %r2, %r2, %r2}, {%f19282, %f19283, %f19284, %f19285, %f19286, %f19287, %f19288, %f19289};
	bar.warp.sync 	-1;
	wmma.mma.sync.aligned.row.col.m16n16k16.f32.f32 {%f19298, %f19299, %f19300, %f19301, %f19302, %f19303, %f19304, %f19305}, {%r2, %r2, %r2, %r2, %r2, %r2, %r2, %r2}, {%r2, %r2, %r2, %r2, %r2, %r2, %r2, %r2}, {%f19290, %f19291, %f19292, %f19293, %f19294, %f19295, %f19296, %f19297};
	bar.warp.sync 	-1;
	wmma.mma.sync.aligned.row.col.m16n16k16.f32.f32 {%f19306, %f19307, %f19308, %f19309, %f19310, %f19311, %f19312, %f19313}, {%r2, %r2, %r2, %r2, %r2, %r2, %r2, %r2}, {%r2, %r2, %r2, %r2, %r2, %r2, %r2, %r2}, {%f19298, %f19299, %f19300, %f19301, %f19302, %f19303, %f19304, %f19305};
	bar.warp.sync 	-1;
	wmma.mma.sync.aligned.row.col.m16n16k16.f32.f32 {%f19314, %f19315, %f19316, %f19317, %f19318, %f19319, %f19320, %f19321}, {%r2, %r2, %r2, %r2, %r2, %r2, %r2, %r2}, {%r2, %r2, %r2, %r2, %r2, %r2, %r2, %r2}, {%f19306, %f19307, %f19308, %f19309, %f19310, %f19311, %f19312, %f19313};
	bar.warp.sync 	-1;
	wmma.mma.sync.aligned.row.col.m16n16k16.f32.f32 {%f19322, %f19323, %f19324, %f19325, %f19326, %f19327, %f19328, %f19329}, {%r2, %r2, %r2, %r2, %r2, %r2, %r2, %r2}, {%r2, %r2, %r2, %r2, %r2, %r2, %r2, %r2}, {%f19314, %f19315, %f19316, %f19317, %f19318, %f19319, %f19320, %f19321};
	bar.warp.sync 	-1;
	wmma.mma.sync.aligned.row.col.m16n16k16.f32.f32 {%f19330, %f19331, %f19332, %f19333, %f19334, %f19335, %f19336, %f19337}, {%r2, %r2, %r2, %r2, %r2, %r2, %r2, %r2}, {%r2, %r2, %r2, %r2, %r2, %r2, %r2, %r2}, {%f19322, %f19323, %f19324, %f19325, %f19326, %f19327, %f19328, %f19329};
	bar.warp.sync 	-1;
	wmma.mma.sync.aligned.row.col.m16n16k16.f32.f32 {%f19338, %f19339, %f19340, %f19341, %f19342, %f19343, %f19344, %f19345}, {%r2, %r2, %r2, %r2, %r2, %r2, %r2, %r2}, {%r2, %r2, %r2, %r2, %r2, %r2, %r2, %r2}, {%f19330, %f19331, %f19332, %f19333, %f19334, %f19335, %f19336, %f19337};
	bar.warp.sync 	-1;
	wmma.mma.sync.aligned.row.col.m16n16k16.f32.f32 {%f19346, %f19347, %f19348, %f19349, %f19350, %f19351, %f19352, %f19353}, {%r2, %r2, %r2, %r2, %r2, %r2, %r2, %r2}, {%r2, %r2, %r2, %r2, %r2, %r2, %r2, %r2}, {%f19338, %f19339, %f19340, %f19341, %f19342, %f19343, %f19344, %f19345};
	bar.warp.sync 	-1;
	wmma.mma.sync.aligned.row.col.m16n16k16.f32.f32 {%f19354, %f19355, %f19356, %f19357, %f19358, %f19359, %f19360, %f19361}, {%r2, %r2, %r2, %r2, %r2, %r2, %r2, %r2}, {%r2, %r2, %r2, %r2, %r2, %r2, %r2, %r2}, {%f19346, %f19347, %f19348, %f19349, %f19350, %f19351, %f19352, %f19353};
	bar.warp.sync 	-1;
	wmma.mma.sync.aligned.row.col.m16n16k16.f32.f32 {%f19362, %f19363, %f19364, %f19365, %f19366, %f19367, %f19368, %f19369}, {%r2, %r2, %r2, %r2, %r2, %r2, %r2, %r2}, {%r2, %r2, %r2, %r2, %r2, %r2, %r2, %r2}, {%f19354, %f19355, %f19356, %f19357, %f19358, %f19359, %f19360, %f19361};
	bar.warp.sync 	-1;
	wmma.mma.sync.aligned.row.col.m16n16k16.f32.f32 {%f19370, %f19371, %f19372, %f19373, %f19374, %f19375, %f19376, %f19377}, {%r2, %r2, %r2, %r2, %r2, %r2, %r2, %r2}, {%r2, %r2, %r2, %r2, %r2, %r2, %r2, %r2}, {%f19362, %f19363, %f19364, %f19365, %f19366, %f19367, %f19368, %f19369};
	bar.warp.sync 	-1;
	wmma.mma.sync.aligned.row.col.m16n16k16.f32.f32 {%f19378, %f19379, %f19380, %f19381, %f19382, %f19383, %f19384, %f19385}, {%r2, %r2, %r2, %r2, %r2, %r2, %r2, %r2}, {%r2, %r2, %r2, %r2, %r2, %r2, %r2, %r2}, {%f19370, %f19371, %f19372, %f19373, %f19374, %f19375, %f19376, %f19377};
	bar.warp.sync 	-1;
	wmma.mma.sync.aligned.row.col.m16n16k16.f32.f32 {%f19386, %f19387, %f19388, %f19389, %f19390, %f19391, %f19392, %f19393}, {%r2, %r2, %r2, %r2, %r2, %r2, %r2, %r2}, {%r2, %r2, %r2, %r2, %r2, %r2, %r2, %r2}, {%f19378, %f19379, %f19380, %f19381, %f19382, %f19383, %f19384, %f19385};
	bar.warp.sync 	-1;
	wmma.mma.sync.aligned.row.col.m16n16k16.f32.f32 {%f19394, %f19395, %f19396, %f19397, %f19398, %f19399, %f19400, %f19401}, {%r2, %r2, %r2, %r2, %r2, %r2, %r2, %r2}, {%r2, %r2, %r2, %r2, %r2, %r2, %r2, %r2}, {%f19386, %f19387, %f19388, %f19389, %f19390, %f19391, %f19392, %f19393};
	bar.warp.sync 	-1;
	wmma.mma.sync.aligned.row.col.m16n16k16.f32.f32 {%f19402, %f19403, %f19404, %f19405, %f19406, %f19407, %f19408, %f19409}, {%r2, %r2, %r2, %r2, %r2, %r2, %r2, %r2}, {%r2, %r2, %r2, %r2, %r2, %r2, %r2, %r2}, {%f19394, %f19395, %f19396, %f19397, %f19398, %f19399, %f19400, %f19401};
	bar.warp.sync 	-1;
	wmma.mma.sync.aligned.row.col.m16n16k16.f32.f32 {%f19410, %f19411, %f19412, %f19413, %f19414, %f19415, %f19416, %f19417}, {%r2, %r2, %r2, %r2, %r2, %r2, %r2, %r2}, {%r2, %r2, %r2, %r2, %r2, %r2, %r2, %r2}, {%f19402, %f19403, %f19404, %f19405, %f19406, %f19407, %f19408, %f19409};
	bar.warp.sync 	-1;
	wmma.mma.sync.aligned.row.col.m16n16k16.f32.f32 {%f19418, %f19419, %f19420, %f19421, %f19422, %f19423, %f19424, %f19425}, {%r2, %r2, %r2, %r2, %r2, %r2, %r2, %r2}, {%r2, %r2, %r2, %r2, %r2, %r2, %r2, %r2}, {%f19410, %f19411, %f19412, %f19413, %f19414, %f19415, %f19416, %f19417};
	bar.warp.sync 	-1;
	wmma.mma.sync.aligned.row.col.m16n16k16.f32.f32 {%f19426, %f19427, %f19428, %f19429, %f19430, %f19431, %f19432, %f19433}, {%r2, %r2, %r2, %r2, %r2, %r2, %r2, %r2}, {%r2, %r2, %r2, %r2, %r2, %r2, %r2, %r2}, {%f19418, %f19419, %f19420, %f19421, %f19422, %f19423, %f19424, %f19425};
	bar.warp.sync 	-1;
	wmma.mma.sync.aligned.row.col.m16n16k16.f32.f32 {%f19434, %f19435, %f19436, %f19437, %f19438, %f19439, %f19440, %f19441}, {%r2, %r2, %r2, %r2, %r2, %r2, %r2, %r2}, {%r2, %r2, %r2, %r2, %r2, %r2, %r2, %r2}, {%f19426, %f19427, %f19428, %f19429, %f19430, %f19431, %f19432, %f19433};
	bar.warp.sync 	-1;
	wmma.mma.sync.aligned.row.col.m16n16k16.f32.f32 {%f19442, %f19443, %f19444, %f19445, %f19446, %f19447, %f19448, %f19449}, {%r2, %r2, %r2, %r2, %r2, %r2, %r2, %r2}, {%r2, %r2, %r2, %r2, %r2, %r2, %r2, %r2}, {%f19434, %f19435, %f19436, %f19437, %f19438, %f19439, %f19440, %f19441};
	bar.warp.sync 	-1;
	wmma.mma.sync.aligned.row.col.m16n16k16.f32.f32 {%f19450, %f19451, %f19452, %f19453, %f19454, %f19455, %f19456, %f19457}, {%r2, %r2, %r2, %r2, %r2, %r2, %r2, %r2}, {%r2, %r2, %r2, %r2, %r2, %r2, %r2, %r2}, {%f19442, %f19443, %f19444, %f19445, %f19446, %f19447, %f19448, %f19449};
	bar.warp.sync 	-1;
	wmma.mma.sync.aligned.row.col.m16n16k16.f32.f32 {%f19458, %f19459, %f19460, %f19461, %f19462, %f19463, %f19464, %f19465}, {%r2, %r2, %r2, %r2, %r2, %r2, %r2, %r2}, {%r2, %r2, %r2, %r2, %r2, %r2, %r2, %r2}, {%f19450, %f19451, %f19452, %f19453, %f19454, %f19455, %f19456, %f19457};
	bar.warp.sync 	-1;
	wmma.mma.sync.aligned.row.col.m16n16k16.f32.f32 {%f19466, %f19467, %f19468, %f19469, %f19470, %f19471, %f19472, %f19473}, {%r2, %r2, %r2, %r2, %r2, %r2, %r2, %r2}, {%r2, %r2, %r2, %r2, %r2, %r2, %r2, %r2}, {%f19458, %f19459, %f19460, %f19461, %f19462, %f19463, %f19464, %f19465};
	bar.warp.sync 	-1;
	wmma.mma.sync.aligned.row.col.m16n16k16.f32.f32 {%f19474, %f19475, %f19476, %f19477, %f19478, %f19479, %f19480, %f19481}, {%r2, %r2, %r2, %r2, %r2, %r2, %r2, %r2}, {%r2, %r2, %r2, %r2, %r2, %r2, %r2, %r2}, {%f19466, %f19467, %f19468, %f19469, %f19470, %f19471, %f19472, %f19473};
	bar.warp.sync 	-1;
	wmma.mma.sync.aligned.row.col.m16n16k16.f32.f32 {%f19482, %f19483, %f19484, %f19485, %f19486, %f19487, %f19488, %f19489}, {%r2, %r2, %r2, %r2, %r2, %r2, %r2, %r2}, {%r2, %r2, %r2, %r2, %r2, %r2, %r2, %r2}, {%f19474, %f19475, %f19476, %f19477, %f19478, %f19479, %f19480, %f19481};
	bar.warp.sync 	-1;
	wmma.mma.sync.aligned.row.col.m16n16k16.f32.f32 {%f19490, %f19491, %f19492, %f19493, %f19494, %f19495, %f19496, %f19497}, {%r2, %r2, %r2, %r2, %r2, %r2, %r2, %r2}, {%r2, %r2, %r2, %r2, %r2, %r2, %r2, %r2}, {%f19482, %f19483, %f19484, %f19485, %f19486, %f19487, %f19488, %f19489};
	bar.warp.sync 	-1;
	wmma.mma.sync.aligned.row.col.m16n16k16.f32.f32 {%f19498, %f19499, %f19500, %f19501, %f19502, %f19503, %f19504, %f19505}, {%r2, %r2, %r2, %r2, %r2, %r2, %r2, %r2}, {%r2, %r2, %r2, %r2, %r2, %r2, %r2, %r2}, {%f19490, %f19491, %f19492, %f19493, %f19494, %f19495, %f19496, %f19497};
	bar.warp.sync 	-1;
	wmma.mma.sync.aligned.row.col.m16n16k16.f32.f32 {%f19506, %f19507, %f19508, %f19509, %f19510, %f19511, %f19512, %f19513}, {%r2, %r2, %r2, %r2, %r2, %r2, %r2, %r2}, {%r2, %r2, %r2, %r2, %r2, %r2, %r2, %r2}, {%f19498, %f19499, %f19500, %f19501, %f19502, %f19503, %f19504, %f19505};
	bar.warp.sync 	-1;
	wmma.mma.sync.aligned.row.col.m16n16k16.f32.f32 {%f19514, %f19515, %f19516, %f19517, %f19518, %f19519, %f19520, %f19521}, {%r2, %r2, %r2, %r2, %r2, %r2, %r2, %r2}, {%r2, %r2, %r2, %r2, %r2, %r2, %r2, %r2}, {%f19506, %f19507, %f19508, %f19509, %f19510, %f19511, %f19512, %f19513};
	bar.warp.sync 	-1;
	wmma.mma.sync.aligned.row.col.m16n16k16.f32.f32 {%f19522, %f19523, %f19524, %f19525, %f19526, %f19527, %f19528, %f19529}, {%r2, %r2, %r2, %r2, %r2, %r2, %r2, %r2}, {%r2, %r2, %r2, %r2, %r2, %r2, %r2, %r2}, {%f19514, %f19515, %f19516, %f19517, %f19518, %f19519, %f19520, %f19521};
	bar.warp.sync 	-1;
	wmma.mma.sync.aligned.row.col.m16n16k16.f32.f32 {%f19530, %f19531, %f19532, %f19533, %f19534, %f19535, %f19536, %f19537}, {%r2, %r2, %r2, %r2, %r2, %r2, %r2, %r2}, {%r2, %r2, %r2, %r2, %r2, %r2, %r2, %r2}, {%f19522, %f19523, %f19524, %f19525, %f19526, %f19527, %f19528, %f19529};
	bar.warp.sync 	-1;
	wmma.mma.sync.aligned.row.col.m16n16k16.f32.f32 {%f19538, %f19539, %f19540, %f19541, %f19542, %f19543, %f19544, %f19545}, {%r2, %r2, %r2, %r2, %r2, %r2, %r2, %r2}, {%r2, %r2, %r2, %r2, %r2, %r2, %r2, %r2}, {%f19530, %f19531, %f19532, %f19533, %f19534, %f19535, %f19536, %f19537};
	bar.warp.sync 	-1;
	wmma.mma.sync.aligned.row.col.m16n16k16.f32.f32 {%f19546, %f19547, %f19548, %f19549, %f19550, %f19551, %f19552, %f19553}, {%r2, %r2, %r2, %r2, %r2, %r2, %r2, %r2}, {%r2, %r2, %r2, %r2, %r2, %r2, %r2, %r2}, {%f19538, %f19539, %f19540, %f19541, %f19542, %f19543, %f19544, %f19545};
	bar.warp.sync 	-1;
	wmma.mma.sync.aligned.row.col.m16n16k16.f32.f32 {%f19554, %f19555, %f19556, %f19557, %f19558, %f19559, %f19560, %f19561}, {%r2, %r2, %r2, %r2, %r2, %r2, %r2, %r2}, {%r2, %r2, %r2, %r2, %r2, %r2, %r2, %r2}, {%f19546, %f19547, %f19548, %f19549, %f19550, %f19551, %f19552, %f19553};
	bar.warp.sync 	-1;
	wmma.mma.sync.aligned.row.col.m16n16k16.f32.f32 {%f19562, %f19563, %f19564, %f19565, %f19566, %f19567, %f19568, %f19569}, {%r2, %r2, %r2, %r2, %r2, %r2, %r2, %r2}, {%r2, %r2, %r2, %r2, %r2, %r2, %r2, %r2}, {%f19554, %f19555, %f19556, %f19557, %f19558, %f19559, %f19560, %f19561};
	bar.warp.sync 	-1;
	wmma.mma.sync.aligned.row.col.m16n16k16.f32.f32 {%f19570, %f19571, %f19572, %f19573, %f19574, %f19575, %f19576, %f19577}, {%r2, %r2, %r2, %r2, %r2, %r2, %r2, %r2}, {%r2, %r2, %r2, %r2, %r2, %r2, %r2, %r2}, {%f19562, %f19563, %f19564, %f19565, %f19566, %f19567, %f19568, %f19569};
	bar.warp.sync 	-1;
	wmma.mma.sync.aligned.row.col.m16n16k16.f32.f32 {%f19578, %f19579, %f19580, %f19581, %f19582, %f19583, %f19584, %f19585}, {%r2, %r2, %r2, %r2, %r2, %r2, %r2, %r2}, {%r2, %r2, %r2, %r2, %r2, %r2, %r2, %r2}, {%f19570, %f19571, %f19572, %f19573, %f19574, %f19575, %f19576, %f19577};
	bar.warp.sync 	-1;
	wmma.mma.sync.aligned.row.col.m16n16k16.f32.f32 {%f19586, %f19587, %f19588, %f19589, %f19590, %f19591, %f19592, %f19593}, {%r2, %r2, %r2, %r2, %r2, %r2, %r2, %r2}, {%r2, %r2, %r2, %r2, %r2, %r2, %r2, %r2}, {%f19578, %f19579, %f19580, %f19581, %f19582, %f19583, %f19584, %f19585};
	bar.warp.sync 	-1;
	wmma.mma.sync.aligned.row.col.m16n16k16.f32.f32 {%f19594, %f19595, %f19596, %f19597, %f19598, %f19599, %f19600, %f19601}, {%r2, %r2, %r2, %r2, %r2, %r2, %r2, %r2}, {%r2, %r2, %r2, %r2, %r2, %r2, %r2, %r2}, {%f19586, %f19587, %f19588, %f19589, %f19590, %f19591, %f19592, %f19593};
	bar.warp.sync 	-1;
	wmma.mma.sync.aligned.row.col.m16n16k16.f32.f32 {%f19602, %f19603, %f19604, %f19605, %f19606, %f19607, %f19608, %f19609}, {%r2, %r2, %r2, %r2, %r2, %r2, %r2, %r2}, {%r2, %r2, %r2, %r2, %r2, %r2, %r2, %r2}, {%f19594, %f19595, %f19596, %f19597, %f19598, %f19599, %f19600, %f19601};
	bar.warp.sync 	-1;
	wmma.mma.sync.aligned.row.col.m16n16k16.f32.f32 {%f19610, %f19611, %f19612, %f19613, %f19614, %f19615, %f19616, %f19617}, {%r2, %r2, %r2, %r2, %r2, %r2, %r2, %r2}, {%r2, %r2, %r2, %r2, %r2, %r2, %r2, %r2}, {%f19602, %f19603, %f19604, %f19605, %f19606, %f19607, %f19608, %f19609};
	bar.warp.sync 	-1;
	wmma.mma.sync.aligned.row.col.m16n16k16.f32.f32 {%f19618, %f19619, %f19620, %f19621, %f19622, %f19623, %f19624, %f19625}, {%r2, %r2, %r2, %r2, %r2, %r2, %r2, %r2}, {%r2, %r2, %r2, %r2, %r2, %r2, %r2, %r2}, {%f19610, %f19611, %f19612, %f19613, %f19614, %f19615, %f19616, %f19617};
	bar.warp.sync 	-1;
	wmma.mma.sync.aligned.row.col.m16n16k16.f32.f32 {%f19626, %f19627, %f19628, %f19629, %f19630, %f19631, %f19632, %f19633}, {%r2, %r2, %r2, %r2, %r2, %r2, %r2, %r2}, {%r2, %r2, %r2, %r2, %r2, %r2, %r2, %r2}, {%f19618, %f19619, %f19620, %f19621, %f19622, %f19623, %f19624, %f19625};
	bar.warp.sync 	-1;
	wmma.mma.sync.aligned.row.col.m16n16k16.f32.f32 {%f19634, %f19635, %f19636, %f19637, %f19638, %f19639, %f19640, %f19641}, {%r2, %r2, %r2, %r2, %r2, %r2, %r2, %r2}, {%r2, %r2, %r2, %r2, %r2, %r2, %r2, %r2}, {%f19626, %f19627, %f19628, %f19629, %f19630, %f19631, %f19632, %f19633};
	bar.warp.sync 	-1;
	wmma.mma.sync.aligned.row.col.m16n16k16.f32.f32 {%f19642, %f19643, %f19644, %f19645, %f19646, %f19647, %f19648, %f19649}, {%r2, %r2, %r2, %r2, %r2, %r2, %r2, %r2}, {%r2, %r2, %r2, %r2, %r2, %r2, %r2, %r2}, {%f19634, %f19635, %f19636, %f19637, %f19638, %f19639, %f19640, %f19641};
	bar.warp.sync 	-1;
	wmma.mma.sync.aligned.row.col.m16n16k16.f32.f32 {%f19650, %f19651, %f19652, %f19653, %f19654, %f19655, %f19656, %f19657}, {%r2, %r2, %r2, %r2, %r2, %r2, %r2, %r2}, {%r2, %r2, %r2, %r2, %r2, %r2, %r2, %r2}, {%f19642, %f19643, %f19644, %f19645, %f19646, %f19647, %f19648, %f19649};
	bar.warp.sync 	-1;
	wmma.mma.sync.aligned.row.col.m16n16k16.f32.f32 {%f19658, %f19659, %f19660, %f19661, %f19662, %f19663, %f19664, %f19665}, {%r2, %r2, %r2, %r2, %r2, %r2, %r2, %r2}, {%r2, %r2, %r2, %r2, %r2, %r2, %r2, %r2}, {%f19650, %f19651, %f19652, %f19653, %f19654, %f19655, %f19656, %f19657};
	bar.warp.sync 	-1;
	wmma.mma.sync.aligned.row.col.m16n16k16.f32.f32 {%f19666, %f19667, %f19668, %f19669, %f19670, %f19671, %f19672, %f19673}, {%r2, %r2, %r2, %r2, %r2, %r2, %r2, %r2}, {%r2, %r2, %r2, %r2, %r2, %r2, %r2, %r2}, {%f19658, %f19659, %f19660, %f19661, %f19662, %f19663, %f19664, %f19665};
	bar.warp.sync 	-1;
	wmma.mma.sync.aligned.row.col.m16n16k16.f32.f32 {%f19674, %f19675, %f19676, %f19677, %f19678, %f19679, %f19680, %f19681}, {%r2, %r2, %r2, %r2, %r2, %r2, %r2, %r2}, {%r2, %r2, %r2, %r2, %r2, %r2, %r2, %r2}, {%f19666, %f19667, %f19668, %f19669, %f19670, %f19671, %f19672, %f19673};
	bar.warp.sync 	-1;
	wmma.mma.sync.aligned.row.col.m16n16k16.f32.f32 {%f19682, %f19683, %f19684, %f19685, %f19686, %f19687, %f19688, %f19689}, {%r2, %r2, %r2, %r2, %r2, %r2, %r2, %r2}, {%r2, %r2, %r2, %r2, %r2, %r2, %r2, %r2}, {%f19674, %f19675, %f19676, %f19677, %f19678, %f19679, %f19680, %f19681};
	bar.warp.sync 	-1;
	wmma.mma.sync.aligned.row.col.m16n16k16.f32.f32 {%f19690, %f19691, %f19692, %f19693, %f19694, %f19695, %f19696, %f19697}, {%r2, %r2, %r2, %r2, %r2, %r2, %r2, %r2}, {%r2, %r2, %r2, %r2, %r2, %r2, %r2, %r2}, {%f19682, %f19683, %f19684, %f19685, %f19686, %f19687, %f19688, %f19689};
	bar.warp.sync 	-1;
	wmma.mma.sync.aligned.row.col.m16n16k16.f32.f32 {%f19698, %f19699, %f19700, %f19701, %f19702, %f19703, %f19704, %f19705}, {%r2, %r2, %r2, %r2, %r2, %r2, %r2, %r2}, {%r2, %r2, %r2, %r2, %r2, %r2, %r2, %r2}, {%f19690, %f19691, %f19692, %f19693, %f19694, %f19695, %f19696, %f19697};
	bar.warp.sync 	-1;
	wmma.mma.sync.aligned.row.col.m16n16k16.f32.f32 {%f19706, %f19707, %f19708, %f19709, %f19710, %f19711, %f19712, %f19713}, {%r2, %r2, %r2, %r2, %r2, %r2, %r2, %r2}, {%r2, %r2, %r2, %r2, %r2, %r2, %r2, %r2}, {%f19698, %f19699, %f19700, %f19701, %f19702, %f19703, %f19704, %f19705};
	bar.warp.sync 	-1;
	wmma.mma.sync.aligned.row.col.m16n16k16.f32.f32 {%f19714, %f19715, %f19716, %f19717, %f19718, %f19719, %f19720, %f19721}, {%r2, %r2, %r2, %r2, %r2, %r2, %r2, %r2}, {%r2, %r2, %r2, %r2, %r2, %r2, %r2, %r2}, {%f19706, %f19707, %f19708, %f19709, %f19710, %f19711, %f19712, %f19713};
	bar.warp.sync 	-1;
	wmma.mma.sync.aligned.row.col.m16n16k16.f32.f32 {%f19722, %f19723, %f19724, %f19725, %f19726, %f19727, %f19728, %f19729}, {%r2, %r2, %r2, %r2, %r2, %r2, %r2, %r2}, {%r2, %r2, %r2, %r2, %r2, %r2, %r2, %r2}, {%f19714, %f19715, %f19716, %f19717, %f19718, %f19719, %f19720, %f19721};
	bar.warp.sync 	-1;
	wmma.mma.sync.aligned.row.col.m16n16k16.f32.f32 {%f19730, %f19731, %f19732, %f19733, %f19734, %f19735, %f19736, %f19737}, {%r2, %r2, %r2, %r2, %r2, %r2, %r2, %r2}, {%r2, %r2, %r2, %r2, %r2, %r2, %r2, %r2}, {%f19722, %f19723, %f19724, %f19725, %f19726, %f19727, %f19728, %f19729};
	bar.warp.sync 	-1;
	wmma.mma.sync.aligned.row.col.m16n16k16.f32.f32 {%f19738, %f19739, %f19740, %f19741, %f19742, %f19743, %f19744, %f19745}, {%r2, %r2, %r2, %r2, %r2, %r2, %r2, %r2}, {%r2, %r2, %r2, %r2, %r2, %r2, %r2, %r2}, {%f19730, %f19731, %f19732, %f19733, %f19734, %f19735, %f19736, %f19737};
	bar.warp.sync 	-1;
	wmma.mma.sync.aligned.row.col.m16n16k16.f32.f32 {%f19746, %f19747, %f19748, %f19749, %f19750, %f19751, %f19752, %f19753}, {%r2, %r2, %r2, %r2, %r2, %r2, %r2, %r2}, {%r2, %r2, %r2, %r2, %r2, %r2, %r2, %r2}, {%f19738, %f19739, %f19740, %f19741, %f19742, %f19743, %f19744, %f19745};
	bar.warp.sync 	-1;
	wmma.mma.sync.aligned.row.col.m16n16k16.f32.f32 {%f19754, %f19755, %f19756, %f19757, %f19758, %f19759, %f19760, %f19761}, {%r2, %r2, %r2, %r2, %r2, %r2, %r2, %r2}, {%r2, %r2, %r2, %r2, %r2, %r2, %r2, %r2}, {%f19746, %f19747, %f19748, %f19749, %f19750, %f19751, %f19752, %f19753};
	bar.warp.sync 	-1;
	wmma.mma.sync.aligned.row.col.m16n16k16.f32.f32 {%f19762, %f19763, %f19764, %f19765, %f19766, %f19767, %f19768, %f19769}, {%r2, %r2, %r2, %r2, %r2, %r2, %r2, %r2}, {%r2, %r2, %r2, %r2, %r2, %r2, %r2, %r2}, {%f19754, %f19755, %f19756, %f19757, %f19758, %f19759, %f19760, %f19761};
	bar.warp.sync 	-1;
	wmma.mma.sync.aligned.row.col.m16n16k16.f32.f32 {%f19770, %f19771, %f19772, %f19773, %f19774, %f19775, %f19776, %f19777}, {%r2, %r2, %r2, %r2, %r2, %r2, %r2, %r2}, {%r2, %r2, %r2, %r2, %r2, %r2, %r2, %r2}, {%f19762, %f19763, %f19764, %f19765, %f19766, %f19767, %f19768, %f19769};
	bar.warp.sync 	-1;
	wmma.mma.sync.aligned.row.col.m16n16k16.f32.f32 {%f19778, %f19779, %f19780, %f19781, %f19782, %f19783, %f19784, %f19785}, {%r2, %r2, %r2, %r2, %r2, %r2, %r2, %r2}, {%r2, %r2, %r2, %r2, %r2, %r2, %r2, %r2}, {%f19770, %f19771, %f19772, %f19773, %f19774, %f19775, %f19776, %f19777};
	bar.warp.sync 	-1;
	wmma.mma.sync.aligned.row.col.m16n16k16.f32.f32 {%f19786, %f19787, %f19788, %f19789, %f19790, %f19791, %f19792, %f19793}, {%r2, %r2, %r2, %r2, %r2, %r2, %r2, %r2}, {%r2, %r2, %r2, %r2, %r2, %r2, %r2, %r2}, {%f19778, %f19779, %f19780, %f19781, %f19782, %f19783, %f19784, %f19785};
	bar.warp.sync 	-1;
	wmma.mma.sync.aligned.row.col.m16n16k16.f32.f32 {%f19794, %f19795, %f19796, %f19797, %f19798, %f19799, %f19800, %f19801}, {%r2, %r2, %r2, %r2, %r2, %r2, %r2, %r2}, {%r2, %r2, %r2, %r2, %r2, %r2, %r2, %r2}, {%f19786, %f19787, %f19788, %f19789, %f19790, %f19791, %f19792, %f19793};
	bar.warp.sync 	-1;
	wmma.mma.sync.aligned.row.col.m16n16k16.f32.f32 {%f19802, %f19803, %f19804, %f19805, %f19806, %f19807, %f19808, %f19809}, {%r2, %r2, %r2, %r2, %r2, %r2, %r2, %r2}, {%r2, %r2, %r2, %r2, %r2, %r2, %r2, %r2}, {%f19794, %f19795, %f19796, %f19797, %f19798, %f19799, %f19800, %f19801};
	bar.warp.sync 	-1;
	wmma.mma.sync.aligned.row.col.m16n16k16.f32.f32 {%f19810, %f19811, %f19812, %f19813, %f19814, %f19815, %f19816, %f19817}, {%r2, %r2, %r2, %r2, %r2, %r2, %r2, %r2}, {%r2, %r2, %r2, %r2, %r2, %r2, %r2, %r2}, {%f19802, %f19803, %f19804, %f19805, %f19806, %f19807, %f19808, %f19809};
	bar.warp.sync 	-1;
	wmma.mma.sync.aligned.row.col.m16n16k16.f32.f32 {%f19818, %f19819, %f19820, %f19821, %f19822, %f19823, %f19824, %f19825}, {%r2, %r2, %r2, %r2, %r2, %r2, %r2, %r2}, {%r2, %r2, %r2, %r2, %r2, %r2, %r2, %r2}, {%f19810, %f19811, %f19812, %f19813, %f19814, %f19815, %f19816, %f19817};
	bar.warp.sync 	-1;
	wmma.mma.sync.aligned.row.col.m16n16k16.f32.f32 {%f19826, %f19827, %f19828, %f19829, %f19830, %f19831, %f19832, %f19833}, {%r2, %r2, %r2, %r2, %r2, %r2, %r2, %r2}, {%r2, %r2, %r2, %r2, %r2, %r2, %r2, %r2}, {%f19818, %f19819, %f19820, %f19821, %f19822, %f19823, %f19824, %f19825};
	bar.warp.sync 	-1;
	wmma.mma.sync.aligned.row.col.m16n16k16.f32.f32 {%f19834, %f19835, %f19836, %f19837, %f19838, %f19839, %f19840, %f19841}, {%r2, %r2, %r2, %r2, %r2, %r2, %r2, %r2}, {%r2, %r2, %r2, %r2, %r2, %r2, %r2, %r2}, {%f19826, %f19827, %f19828, %f19829, %f19830, %f19831, %f19832, %f19833};
	bar.warp.sync 	-1;
	wmma.mma.sync.aligned.row.col.m16n16k16.f32.f32 {%f19842, %f19843, %f19844, %f19845, %f19846, %f19847, %f19848, %f19849}, {%r2, %r2, %r2, %r2, %r2, %r2, %r2, %r2}, {%r2, %r2, %r2, %r2, %r2, %r2, %r2, %r2}, {%f19834, %f19835, %f19836, %f19837, %f19838, %f19839, %f19840, %f19841};
	bar.warp.sync 	-1;
	wmma.mma.sync.aligned.row.col.m16n16k16.f32.f32 {%f19850, %f19851, %f19852, %f19853, %f19854, %f19855, %f19856, %f19857}, {%r2, %r2, %r2, %r2, %r2, %r2, %r2, %r2}, {%r2, %r2, %r2, %r2, %r2, %r2, %r2, %r2}, {%f19842, %f19843, %f19844, %f19845, %f19846, %f19847, %f19848, %f19849};
	bar.warp.sync 	-1;
	wmma.mma.sync.aligned.row.col.m16n16k16.f32.f32 {%f19858, %f19859, %f19860, %f19861, %f19862, %f19863, %f19864, %f19865}, {%r2, %r2, %r2, %r2, %r2, %r2, %r2, %r2}, {%r2, %r2, %r2, %r2, %r2, %r2, %r2, %r2}, {%f19850, %f19851, %f19852, %f19853, %f19854, %f19855, %f19856, %f19857};
	bar.warp.sync 	-1;
	wmma.mma.sync.aligned.row.col.m16n16k16.f32.f32 {%f19866, %f19867, %f19868, %f19869, %f19870, %f19871, %f19872, %f19873}, {%r2, %r2, %r2, %r2, %r2, %r2, %r2, %r2}, {%r2, %r2, %r2, %r2, %r2, %r2, %r2, %r2}, {%f19858, %f19859, %f19860, %f19861, %f19862, %f19863, %f19864, %f19865};
	bar.warp.sync 	-1;
	wmma.mma.sync.aligned.row.col.m16n16k16.f32.f32 {%f19874, %f19875, %f19876, %f19877, %f19878, %f19879, %f19880, %f19881}, {%r2, %r2, %r2, %r2, %r2, %r2, %r2, %r2}, {%r2, %r2, %r2, %r2, %r2, %r2, %r2, %r2}, {%f19866, %f19867, %f19868, %f19869, %f19870, %f19871, %f19872, %f19873};
	bar.warp.sync 	-1;
	wmma.mma.sync.aligned.row.col.m16n16k16.f32.f32 {%f19882, %f19883, %f19884, %f19885, %f19886, %f19887, %f19888, %f19889}, {%r2, %r2, %r2, %r2, %r2, %r2, %r2, %r2}, {%r2, %r2, %r2, %r2, %r2, %r2, %r2, %r2}, {%f19874, %f19875, %f19876, %f19877, %f19878, %f19879, %f19880, %f19881};
	bar.warp.sync 	-1;
	wmma.mma.sync.aligned.row.col.m16n16k16.f32.f32 {%f19890, %f19891, %f19892, %f19893, %f19894, %f19895, %f19896, %f19897}, {%r2, %r2, %r2, %r2, %r2, %r2, %r2, %r2}, {%r2, %r2, %r2, %r2, %r2, %r2, %r2, %r2}, {%f19882, %f19883, %f19884, %f19885, %f19886, %f19887, %f19888, %f19889};
	bar.warp.sync 	-1;
	wmma.mma.sync.aligned.row.col.m16n16k16.f32.f32 {%f19898, %f19899, %f19900, %f19901, %f19902, %f19903, %f19904, %f19905}, {%r2, %r2, %r2, %r2, %r2, %r2, %r2, %r2}, {%r2, %r2, %r2, %r2, %r2, %r2, %r2, %r2}, {%f19890, %f19891, %f19892, %f19893, %f19894, %f19895, %f19896, %f19897};
	bar.warp.sync 	-1;
	wmma.mma.sync.aligned.row.col.m16n16k16.f32.f32 {%f19906, %f19907, %f19908, %f19909, %f19910, %f19911, %f19912, %f19913}, {%r2, %r2, %r2, %r2, %r2, %r2, %r2, %r2}, {%r2, %r2, %r2, %r2, %r2, %r2, %r2, %r2}, {%f19898, %f19899, %f19900, %f19901, %f19902, %f19903, %f19904, %f19905};
	bar.warp.sync 	-1;
	wmma.mma.sync.aligned.row.col.m16n16k16.f32.f32 {%f19914, %f19915, %f19916, %f19917, %f19918, %f19919, %f19920, %f19921}, {%r2, %r2, %r2, %r2, %r2, %r2, %r2, %r2}, {%r2, %r2, %r2, %r2, %r2, %r2, %r2, %r2}, {%f19906, %f19907, %f19908, %f19909, %f19910, %f19911, %f19912, %f19913};
	bar.warp.sync 	-1;
	wmma.mma.sync.aligned.row.col.m16n16k16.f32.f32 {%f19922, %f19923, %f19924, %f19925, %f19926, %f19927, %f19928, %f19929}, {%r2, %r2, %r2, %r2, %r2, %r2, %r2, %r2}, {%r2, %r2, %r2, %r2, %r2, %r2, %r2, %r2}, {%f19914, %f19915, %f19916, %f19917, %f19918, %f19919, %f19920, %f19921};
	bar.warp.sync 	-1;
	wmma.mma.sync.aligned.row.col.m16n16k16.f32.f32 {%f19930, %f19931, %f19932, %f19933, %f19934, %f19935, %f19936, %f19937}, {%r2, %r2, %r2, %r2, %r2, %r2, %r2, %r2}, {%r2, %r2, %r2, %r2, %r2, %r2, %r2, %r2}, {%f19922, %f19923, %f19924, %f19925, %f19926, %f19927, %f19928, %f19929};
	bar.warp.sync 	-1;
	wmma.mma.sync.aligned.row.col.m16n16k16.f32.f32 {%f19938, %f19939, %f19940, %f19941, %f19942, %f19943, %f19944, %f19945}, {%r2, %r2, %r2, %r2, %r2, %r2, %r2, %r2}, {%r2, %r2, %r2, %r2, %r2, %r2, %r2, %r2}, {%f19930, %f19931, %f19932, %f19933, %f19934, %f19935, %f19936, %f19937};
	bar.warp.sync 	-1;
	wmma.mma.sync.aligned.row.col.m16n16k16.f32.f32 {%f19946, %f19947, %f19948, %f19949, %f19950, %f19951, %f19952, %f19953}, {%r2, %r2, %r2, %r2, %r2, %r2, %r2, %r2}, {%r2, %r2, %r2, %r2, %r2, %r2, %r2, %r2}, {%f19938, %f19939, %f19940, %f19941, %f19942, %f19943, %f19944, %f19945};
	bar.warp.sync 	-1;
	wmma.mma.sync.aligned.row.col.m16n16k16.f32.f32 {%f19954, %f19955, %f19956, %f19957, %f19958, %f19959, %f19960, %f19961}, {%r2, %r2, %r2, %r2, %r2, %r2, %r2, %r2}, {%r2, %r2, %r2, %r2, %r2, %r2, %r2, %r2}, {%f19946, %f19947, %f19948, %f19949, %f19950, %f19951, %f19952, %f19953};
	bar.warp.sync 	-1;
	wmma.mma.sync.aligned.row.col.m16n16k16.f32.f32 {%f19962, %f19963, %f19964, %f19965, %f19966, %f19967, %f19968, %f19969}, {%r2, %r2, %r2, %r2, %r2, %r2, %r2, %r2}, {%r2, %r2, %r2, %r2, %r2, %r2, %r2, %r2}, {%f19954, %f19955, %f19956, %f19957, %f19958, %f19959, %f19960, %f19961};
	bar.warp.sync 	-1;
	wmma.mma.sync.aligned.row.col.m16n16k16.f32.f32 {%f19970, %f19971, %f19972, %f19973, %f19974, %f19975, %f19976, %f19977}, {%r2, %r2, %r2, %r2, %r2, %r2, %r2, %r2}, {%r2, %r2, %r2, %r2, %r2, %r2, %r2, %r2}, {%f19962, %f19963, %f19964, %f19965, %f19966, %f19967, %f19968, %f19969};
	bar.warp.sync 	-1;
	wmma.mma.sync.aligned.row.col.m16n16k16.f32.f32 {%f19978, %f19979, %f19980, %f19981, %f19982, %f19983, %f19984, %f19985}, {%r2, %r2, %r2, %r2, %r2, %r2, %r2, %r2}, {%r2, %r2, %r2, %r2, %r2, %r2, %r2, %r2}, {%f19970, %f19971, %f19972, %f19973, %f19974, %f19975, %f19976, %f19977};
	bar.warp.sync 	-1;
	wmma.mma.sync.aligned.row.col.m16n16k16.f32.f32 {%f19986, %f19987, %f19988, %f19989, %f19990, %f19991, %f19992, %f19993}, {%r2, %r2, %r2, %r2, %r2, %r2, %r2, %r2}, {%r2, %r2, %r2, %r2, %r2, %r2, %r2, %r2}, {%f19978, %f19979, %f19980, %f19981, %f19982, %f19983, %f19984, %f19985};
	bar.warp.sync 	-1;
	wmma.mma.sync.aligned.row.col.m16n16k16.f32.f32 {%f19994, %f19995, %f19996, %f19997, %f19998, %f19999, %f20000, %f20001}, {%r2, %r2, %r2, %r2, %r2, %r2, %r2, %r2}, {%r2, %r2, %r2, %r2, %r2, %r2, %r2, %r2}, {%f19986, %f19987, %f19988, %f19989, %f19990, %f19991, %f19992, %f19993};
	bar.warp.sync 	-1;
	wmma.mma.sync.aligned.row.col.m16n16k16.f32.f32 {%f20002, %f20003, %f20004, %f20005, %f20006, %f20007, %f20008, %f20009}, {%r2, %r2, %r2, %r2, %r2, %r2, %r2, %r2}, {%r2, %r2, %r2, %r2, %r2, %r2, %r2, %r2}, {%f19994, %f19995, %f19996, %f19997, %f19998, %f19999, %f20000, %f20001};
	bar.warp.sync 	-1;
	wmma.mma.sync.aligned.row.col.m16n16k16.f32.f32 {%f20010, %f20011, %f20012, %f20013, %f20014, %f20015, %f20016, %f20017}, {%r2, %r2, %r2, %r2, %r2, %r2, %r2, %r2}, {%r2, %r2, %r2, %r2, %r2, %r2, %r2, %r2}, {%f20002, %f20003, %f20004, %f20005, %f20006, %f20007, %f20008, %f20009};
	bar.warp.sync 	-1;
	wmma.mma.sync.aligned.row.col.m16n16k16.f32.f32 {%f20018, %f20019, %f20020, %f20021, %f20022, %f20023, %f20024, %f20025}, {%r2, %r2, %r2, %r2, %r2, %r2, %r2, %r2}, {%r2, %r2, %r2, %r2, %r2, %r2, %r2, %r2}, {%f20010, %f20011, %f20012, %f20013, %f20014, %f20015, %f20016, %f20017};
	bar.warp.sync 	-1;
	wmma.mma.sync.aligned.row.col.m16n16k16.f32.f32 {%f20026, %f20027, %f20028, %f20029, %f20030, %f20031, %f20032, %f20033}, {%r2, %r2, %r2, %r2, %r2, %r2, %r2, %r2}, {%r2, %r2, %r2, %r2, %r2, %r2, %r2, %r2}, {%f20018, %f20019, %f20020, %f20021, %f20022, %f20023, %f20024, %f20025};
	bar.warp.sync 	-1;
	wmma.mma.sync.aligned.row.col.m16n16k16.f32.f32 {%f20034, %f20035, %f20036, %f20037, %f20038, %f20039, %f20040, %f20041}, {%r2, %r2, %r2, %r2, %r2, %r2, %r2, %r2}, {%r2, %r2, %r2, %r2, %r2, %r2, %r2, %r2}, {%f20026, %f20027, %f20028, %f20029, %f20030, %f20031, %f20032, %f20033};
	bar.warp.sync 	-1;
	wmma.mma.sync.aligned.row.col.m16n16k16.f32.f32 {%f20042, %f20043, %f20044, %f20045, %f20046, %f20047, %f20048, %f20049}, {%r2, %r2, %r2, %r2, %r2, %r2, %r2, %r2}, {%r2, %r2, %r2, %r2, %r2, %r2, %r2, %r2}, {%f20034, %f20035, %f20036, %f20037, %f20038, %f20039, %f20040, %f20041};
	bar.warp.sync 	-1;
	wmma.mma.sync.aligned.row.col.m16n16k16.f32.f32 {%f20050, %f20051, %f20052, %f20053, %f20054, %f20055, %f20056, %f20057}, {%r2, %r2, %r2, %r2, %r2, %r2, %r2, %r2}, {%r2, %r2, %r2, %r2, %r2, %r2, %r2, %r2}, {%f20042, %f20043, %f20044, %f20045, %f20046, %f20047, %f20048, %f20049};
	bar.warp.sync 	-1;
	wmma.mma.sync.aligned.row.col.m16n16k16.f32.f32 {%f20058, %f20059, %f20060, %f20061, %f20062, %f20063, %f20064, %f20065}, {%r2, %r2, %r2, %r2, %r2, %r2, %r2, %r2}, {%r2, %r2, %r2, %r2, %r2, %r2, %r2, %r2}, {%f20050, %f20051, %f20052, %f20053, %f20054, %f20055, %f20056, %f20057};
	bar.warp.sync 	-1;
	wmma.mma.sync.aligned.row.col.m16n16k16.f32.f32 {%f20066, %f20067, %f20068, %f20069, %f20070, %f20071, %f20072, %f20073}, {%r2, %r2, %r2, %r2, %r2, %r2, %r2, %r2}, {%r2, %r2, %r2, %r2, %r2, %r2, %r2, %r2}, {%f20058, %f20059, %f20060, %f20061, %f20062, %f20063, %f20064, %f20065};
	bar.warp.sync 	-1;
	wmma.mma.sync.aligned.row.col.m16n16k16.f32.f32 {%f20074, %f20075, %f20076, %f20077, %f20078, %f20079, %f20080, %f20081}, {%r2, %r2, %r2, %r2, %r2, %r2, %r2, %r2}, {%r2, %r2, %r2, %r2, %r2, %r2, %r2, %r2}, {%f20066, %f20067, %f20068, %f20069, %f20070, %f20071, %f20072, %f20073};
	bar.warp.sync 	-1;
	wmma.mma.sync.aligned.row.col.m16n16k16.f32.f32 {%f20082, %f20083, %f20084, %f20085, %f20086, %f20087, %f20088, %f20089}, {%r2, %r2, %r2, %r2, %r2, %r2, %r2, %r2}, {%r2, %r2, %r2, %r2, %r2, %r2, %r2, %r2}, {%f20074, %f20075, %f20076, %f20077, %f20078, %f20079, %f20080, %f20081};
	bar.warp.sync 	-1;
	wmma.mma.sync.aligned.row.col.m16n16k16.f32.f32 {%f20090, %f20091, %f20092, %f20093, %f20094, %f20095, %f20096, %f20097}, {%r2, %r2, %r2, %r2, %r2, %r2, %r2, %r2}, {%r2, %r2, %r2, %r2, %r2, %r2, %r2, %r2}, {%f20082, %f20083, %f20084, %f20085, %f20086, %f20087, %f20088, %f20089};
	bar.warp.sync 	-1;
	wmma.mma.sync.aligned.row.col.m16n16k16.f32.f32 {%f20098, %f20099, %f20100, %f20101, %f20102, %f20103, %f20104, %f20105}, {%r2, %r2, %r2, %r2, %r2, %r2, %r2, %r2}, {%r2, %r2, %r2, %r2, %r2, %r2, %r2, %r2}, {%f20090, %f20091, %f20092, %f20093, %f20094, %f20095, %f20096, %f20097};
	bar.warp.sync 	-1;
	wmma.mma.sync.aligned.row.col.m16n16k16.f32.f32 {%f20106, %f20107, %f20108, %f20109, %f20110, %f20111, %f20112, %f20113}, {%r2, %r2, %r2, %r2, %r2, %r2, %r2, %r2}, {%r2, %r2, %r2, %r2, %r2, %r2, %r2, %r2}, {%f20098, %f20099, %f20100, %f20101, %f20102, %f20103, %f20104, %f20105};
	bar.warp.sync 	-1;
	wmma.mma.sync.aligned.row.col.m16n16k16.f32.f32 {%f20114, %f20115, %f20116, %f20117, %f20118, %f20119, %f20120, %f20121}, {%r2, %r2, %r2, %r2, %r2, %r2, %r2, %r2}, {%r2, %r2, %r2, %r2, %r2, %r2, %r2, %r2}, {%f20106, %f20107, %f20108, %f20109, %f20110, %f20111, %f20112, %f20113};
	bar.warp.sync 	-1;
	wmma.mma.sync.aligned.row.col.m16n16k16.f32.f32 {%f20122, %f20123, %f20124, %f20125, %f20126, %f20127, %f20128, %f20129}, {%r2, %r2, %r2, %r2, %r2, %r2, %r2, %r2}, {%r2, %r2, %r2, %r2, %r2, %r2, %r2, %r2}, {%f20114, %f20115, %f20116, %f20117, %f20118, %f20119, %f20120, %f20121};
	bar.warp.sync 	-1;
	wmma.mma.sync.aligned.row.col.m16n16k16.f32.f32 {%f20130, %f20131, %f20132, %f20133, %f20134, %f20135, %f20136, %f20137}, {%r2, %r2, %r2, %r2, %r2, %r2, %r2, %r2}, {%r2, %r2, %r2, %r2, %r2, %r2, %r2, %r2}, {%f20122, %f20123, %f20124, %f20125, %f20126, %f20127, %f20128, %f20129};
	bar.warp.sync 	-1;
	wmma.mma.sync.aligned.row.col.m16n16k16.f32.f32 {%f20138, %f20139, %f20140, %f20141, %f20142, %f20143, %f20144, %f20145}, {%r2, %r2, %r2, %r2, %r2, %r2, %r2, %r2}, {%r2, %r2, %r2, %r2, %r2, %r2, %r2, %r2}, {%f20130, %f20131, %f20132, %f20133, %f20134, %f20135, %f20136, %f20137};
	bar.warp.sync 	-1;
	wmma.mma.sync.aligned.row.col.m16n16k16.f32.f32 {%f20146, %f20147, %f20148, %f20149, %f20150, %f20151, %f20152, %f20153}, {%r2, %r2, %r2, %r2, %r2, %r2, %r2, %r2}, {%r2, %r2, %r2, %r2, %r2, %r2, %r2, %r2}, {%f20138, %f20139, %f20140, %f20141, %f20142, %f20143, %f20144, %f20145};
	bar.warp.sync 	-1;
	wmma.mma.sync.aligned.row.col.m16n16k16.f32.f32 {%f20154, %f20155, %f20156, %f20157, %f20158, %f20159, %f20160, %f20161}, {%r2, %r2, %r2, %r2, %r2, %r2, %r2, %r2}, {%r2, %r2, %r2, %r2, %r2, %r2, %r2, %r2}, {%f20146, %f20147, %f20148, %f20149, %f20150, %f20151, %f20152, %f20153};
	bar.warp.sync 	-1;
	wmma.mma.sync.aligned.row.col.m16n16k16.f32.f32 {%f20162, %f20163, %f20164, %f20165, %f20166, %f20167, %f20168, %f20169}, {%r2, %r2, %r2, %r2, %r2, %r2, %r2, %r2}, {%r2, %r2, %r2, %r2, %r2, %r2, %r2, %r2}, {%f20154, %f20155, %f20156, %f20157, %f20158, %f20159, %f20160, %f20161};
	bar.warp.sync 	-1;
	wmma.mma.sync.aligned.row.col.m16n16k16.f32.f32 {%f20170, %f20171, %f20172, %f20173, %f20174, %f20175, %f20176, %f20177}, {%r2, %r2, %r2, %r2, %r2, %r2, %r2, %r2}, {%r2, %r2, %r2, %r2, %r2, %r2, %r2, %r2}, {%f20162, %f20163, %f20164, %f20165, %f20166, %f20167, %f20168, %f20169};
	bar.warp.sync 	-1;
	wmma.mma.sync.aligned.row.col.m16n16k16.f32.f32 {%f20178, %f20179, %f20180, %f20181, %f20182, %f20183, %f20184, %f20185}, {%r2, %r2, %r2, %r2, %r2, %r2, %r2, %r2}, {%r2, %r2, %r2, %r2, %r2, %r2, %r2, %r2}, {%f20170, %f20171, %f20172, %f20173, %f20174, %f20175, %f20176, %f20177};
	bar.warp.sync 	-1;
	wmma.mma.sync.aligned.row.col.m16n16k16.f32.f32 {%f20186, %f20187, %f20188, %f20189, %f20190, %f20191, %f20192, %f20193}, {%r2, %r2, %r2, %r2, %r2, %r2, %r2, %r2}, {%r2, %r2, %r2, %r2, %r2, %r2, %r2, %r2}, {%f20178, %f20179, %f20180, %f20181, %f20182, %f20183, %f20184, %f20185};
	bar.warp.sync 	-1;
	wmma.mma.sync.aligned.row.col.m16n16k16.f32.f32 {%f20194, %f20195, %f20196, %f20197, %f20198, %f20199, %f20200, %f20201}, {%r2, %r2, %r2, %r2, %r2, %r2, %r2, %r2}, {%r2, %r2, %r2, %r2, %r2, %r2, %r2, %r2}, {%f20186, %f20187, %f20188, %f20189, %f20190, %f20191, %f20192, %f20193};
	bar.warp.sync 	-1;
	wmma.mma.sync.aligned.row.col.m16n16k16.f32.f32 {%f20202, %f20203, %f20204, %f20205, %f20206, %f20207, %f20208, %f20209}, {%r2, %r2, %r2, %r2, %r2, %r2, %r2, %r2}, {%r2, %r2, %r2, %r2, %r2, %r2, %r2, %r2}, {%f20194, %f20195, %f20196, %f20197, %f20198, %f20199, %f20200, %f20201};
	bar.warp.sync 	-1;
	wmma.mma.sync.aligned.row.col.m16n16k16.f32.f32 {%f20210, %f20211, %f20212, %f20213, %f20214, %f20215, %f20216, %f20217}, {%r2, %r2, %r2, %r2, %r2, %r2, %r2, %r2}, {%r2, %r2, %r2, %r2, %r2, %r2, %r2, %r2}, {%f20202, %f20203, %f20204, %f20205, %f20206, %f20207, %f20208, %f20209};
	bar.warp.sync 	-1;
	wmma.mma.sync.aligned.row.col.m16n16k16.f32.f32 {%f20218, %f20219, %f20220, %f20221, %f20222, %f20223, %f20224, %f20225}, {%r2, %r2, %r2, %r2, %r2, %r2, %r2, %r2}, {%r2, %r2, %r2, %r2, %r2, %r2, %r2, %r2}, {%f20210, %f20211, %f20212, %f20213, %f20214, %f20215, %f20216, %f20217};
	bar.warp.sync 	-1;
	wmma.mma.sync.aligned.row.col.m16n16k16.f32.f32 {%f20226, %f20227, %f20228, %f20229, %f20230, %f20231, %f20232, %f20233}, {%r2, %r2, %r2, %r2, %r2, %r2, %r2, %r2}, {%r2, %r2, %r2, %r2, %r2, %r2, %r2, %r2}, {%f20218, %f20219, %f20220, %f20221, %f20222, %f20223, %f20224, %f20225};
	bar.warp.sync 	-1;
	wmma.mma.sync.aligned.row.col.m16n16k16.f32.f32 {%f20234, %f20235, %f20236, %f20237, %f20238, %f20239, %f20240, %f20241}, {%r2, %r2, %r2, %r2, %r2, %r2, %r2, %r2}, {%r2, %r2, %r2, %r2, %r2, %r2, %r2, %r2}, {%f20226, %f20227, %f20228, %f20229, %f20230, %f20231, %f20232, %f20233};
	bar.warp.sync 	-1;
	wmma.mma.sync.aligned.row.col.m16n16k16.f32.f32 {%f20242, %f20243, %f20244, %f20245, %f20246, %f20247, %f20248, %f20249}, {%r2, %r2, %r2, %r2, %r2, %r2, %r2, %r2}, {%r2, %r2, %r2, %r2, %r2, %r2, %r2, %r2}, {%f20234, %f20235, %f20236, %f20237, %f20238, %f20239, %f20240, %f20241};
	bar.warp.sync 	-1;
	wmma.mma.sync.aligned.row.col.m16n16k16.f32.f32 {%f20250, %f20251, %f20252, %f20253, %f20254, %f20255, %f20256, %f20257}, {%r2, %r2, %r2, %r2, %r2, %r2, %r2, %r2}, {%r2, %r2, %r2, %r2, %r2, %r2, %r2, %r2}, {%f20242, %f20243, %f20244, %f20245, %f20246, %f20247, %f20248, %f20249};
	bar.warp.sync 	-1;
	wmma.mma.sync.aligned.row.col.m16n16k16.f32.f32 {%f20258, %f20259, %f20260, %f20261, %f20262, %f20263, %f20264, %f20265}, {%r2, %r2, %r2, %r2, %r2, %r2, %r2, %r2}, {%r2, %r2, %r2, %r2, %r2, %r2, %r2, %r2}, {%f20250, %f20251, %f20252, %f20253, %f20254, %f20255, %f20256, %f20257};
	bar.warp.sync 	-1;
	wmma.mma.sync.aligned.row.col.m16n16k16.f32.f32 {%f20266, %f20267, %f20268, %f20269, %f20270, %f20271, %f20272, %f20273}, {%r2, %r2, %r2, %r2, %r2, %r2, %r2, %r2}, {%r2, %r2, %r2, %r2, %r2, %r2, %r2, %r2}, {%f20258, %f20259, %f20260, %f20261, %f20262, %f20263, %f20264, %f20265};
	bar.warp.sync 	-1;
	wmma.mma.sync.aligned.row.col.m16n16k16.f32.f32 {%f20274, %f20275, %f20276, %f20277, %f20278, %f20279, %f20280, %f20281}, {%r2, %r2, %r2, %r2, %r2, %r2, %r2, %r2}, {%r2, %r2, %r2, %r2, %r2, %r2, %r2, %r2}, {%f20266, %f20267, %f20268, %f20269, %f20270, %f20271, %f20272, %f20273};
	bar.warp.sync 	-1;
	wmma.mma.sync.aligned.row.col.m16n16k16.f32.f32 {%f20282, %f20283, %f20284, %f20285, %f20286, %f20287, %f20288, %f20289}, {%r2, %r2, %r2, %r2, %r2, %r2, %r2, %r2}, {%r2, %r2, %r2, %r2, %r2, %r2, %r2, %r2}, {%f20274, %f20275, %f20276, %f20277, %f20278, %f20279, %f20280, %f20281};
	bar.warp.sync 	-1;
	wmma.mma.sync.aligned.row.col.m16n16k16.f32.f32 {%f20290, %f20291, %f20292, %f20293, %f20294, %f20295, %f20296, %f20297}, {%r2, %r2, %r2, %r2, %r2, %r2, %r2, %r2}, {%r2, %r2, %r2, %r2, %r2, %r2, %r2, %r2}, {%f20282, %f20283, %f20284, %f20285, %f20286, %f20287, %f20288, %f20289};
	bar.warp.sync 	-1;
	wmma.mma.sync.aligned.row.col.m16n16k16.f32.f32 {%f20298, %f20299, %f20300, %f20301, %f20302, %f20303, %f20304, %f20305}, {%r2, %r2, %r2, %r2, %r2, %r2, %r2, %r2}, {%r2, %r2, %r2, %r2, %r2, %r2, %r2, %r2}, {%f20290, %f20291, %f20292, %f20293, %f20294, %f20295, %f20296, %f20297};
	bar.warp.sync 	-1;
	wmma.mma.sync.aligned.row.col.m16n16k16.f32.f32 {%f20306, %f20307, %f20308, %f20309, %f20310, %f20311, %f20312, %f20313}, {%r2, %r2, %r2, %r2, %r2, %r2, %r2, %r2}, {%r2, %r2, %r2, %r2, %r2, %r2, %r2, %r2}, {%f20298, %f20299, %f20300, %f20301, %f20302, %f20303, %f20304, %f20305};
	bar.warp.sync 	-1;
	wmma.mma.sync.aligned.row.col.m16n16k16.f32.f32 {%f20314, %f20315, %f20316, %f20317, %f20318, %f20319, %f20320, %f20321}, {%r2, %r2, %r2, %r2, %r2, %r2, %r2, %r2}, {%r2, %r2, %r2, %r2, %r2, %r2, %r2, %r2}, {%f20306, %f20307, %f20308, %f20309, %f20310, %f20311, %f20312, %f20313};
	bar.warp.sync 	-1;
	wmma.mma.sync.aligned.row.col.m16n16k16.f32.f32 {%f20322, %f20323, %f20324, %f20325, %f20326, %f20327, %f20328, %f20329}, {%r2, %r2, %r2, %r2, %r2, %r2, %r2, %r2}, {%r2, %r2, %r2, %r2, %r2, %r2, %r2, %r2}, {%f20314, %f20315, %f20316, %f20317, %f20318, %f20319, %f20320, %f20321};
	bar.warp.sync 	-1;
	wmma.mma.sync.aligned.row.col.m16n16k16.f32.f32 {%f20330, %f20331, %f20332, %f20333, %f20334, %f20335, %f20336, %f20337}, {%r2, %r2, %r2, %r2, %r2, %r2, %r2, %r2}, {%r2, %r2, %r2, %r2, %r2, %r2, %r2, %r2}, {%f20322, %f20323, %f20324, %f20325, %f20326, %f20327, %f20328, %f20329};
	bar.warp.sync 	-1;
	wmma.mma.sync.aligned.row.col.m16n16k16.f32.f32 {%f20338, %f20339, %f20340, %f20341, %f20342, %f20343, %f20344, %f20345}, {%r2, %r2, %r2, %r2, %r2, %r2, %r2, %r2}, {%r2, %r2, %r2, %r2, %r2, %r2, %r2, %r2}, {%f20330, %f20331, %f20332, %f20333, %f20334, %f20335, %f20336, %f20337};
	bar.warp.sync 	-1;
	wmma.mma.sync.aligned.row.col.m16n16k16.f32.f32 {%f20346, %f20347, %f20348, %f20349, %f20350, %f20351, %f20352, %f20353}, {%r2, %r2, %r2, %r2, %r2, %r2, %r2, %r2}, {%r2, %r2, %r2, %r2, %r2, %r2, %r2, %r2}, {%f20338, %f20339, %f20340, %f20341, %f20342, %f20343, %f20344, %f20345};
	bar.warp.sync 	-1;
	wmma.mma.sync.aligned.row.col.m16n16k16.f32.f32 {%f20354, %f20355, %f20356, %f20357, %f20358, %f20359, %f20360, %f20361}, {%r2, %r2, %r2, %r2, %r2, %r2, %r2, %r2}, {%r2, %r2, %r2, %r2, %r2, %r2, %r2, %r2}, {%f20346, %f20347, %f20348, %f20349, %f20350, %f20351, %f20352, %f20353};
	bar.warp.sync 	-1;
	wmma.mma.sync.aligned.row.col.m16n16k16.f32.f32 {%f20362, %f20363, %f20364, %f20365, %f20366, %f20367, %f20368, %f20369}, {%r2, %r2, %r2, %r2, %r2, %r2, %r2, %r2}, {%r2, %r2, %r2, %r2, %r2, %r2, %r2, %r2}, {%f20354, %f20355, %f20356, %f20357, %f20358, %f20359, %f20360, %f20361};
	bar.warp.sync 	-1;
	wmma.mma.sync.aligned.row.col.m16n16k16.f32.f32 {%f20370, %f20371, %f20372, %f20373, %f20374, %f20375, %f20376, %f20377}, {%r2, %r2, %r2, %r2, %r2, %r2, %r2, %r2}, {%r2, %r2, %r2, %r2, %r2, %r2, %r2, %r2}, {%f20362, %f20363, %f20364, %f20365, %f20366, %f20367, %f20368, %f20369};
	bar.warp.sync 	-1;
	wmma.mma.sync.aligned.row.col.m16n16k16.f32.f32 {%f20378, %f20379, %f20380, %f20381, %f20382, %f20383, %f20384, %f20385}, {%r2, %r2, %r2, %r2, %r2, %r2, %r2, %r2}, {%r2, %r2, %r2, %r2, %r2, %r2, %r2, %r2}, {%f20370, %f20371, %f20372, %f20373, %f20374, %f20375, %f20376, %f20377};
	bar.warp.sync 	-1;
	wmma.mma.sync.aligned.row.col.m16n16k16.f32.f32 {%f20386, %f20387, %f20388, %f20389, %f20390, %f20391, %f20392, %f20393}, {%r2, %r2, %r2, %r2, %r2, %r2, %r2, %r2}, {%r2, %r2, %r2, %r2, %r2, %r2, %r2, %r2}, {%f20378, %f20379, %f20380, %f20381, %f20382, %f20383, %f20384, %f20385};
	bar.warp.sync 	-1;
	wmma.mma.sync.aligned.row.col.m16n16k16.f32.f32 {%f20394, %f20395, %f20396, %f20397, %f20398, %f20399, %f20400, %f20401}, {%r2, %r2, %r2, %r2, %r2, %r2, %r2, %r2}, {%r2, %r2, %r2, %r2, %r2, %r2, %r2, %r2}, {%f20386, %f20387, %f20388, %f20389, %f20390, %f20391, %f20392, %f20393};
	bar.warp.sync 	-1;
	wmma.mma.sync.aligned.row.col.m16n16k16.f32.f32 {%f20402, %f20403, %f20404, %f20405, %f20406, %f20407, %f20408, %f20409}, {%r2, %r2, %r2, %r2, %r2, %r2, %r2, %r2}, {%r2, %r2, %r2, %r2, %r2, %r2, %r2, %r2}, {%f20394, %f20395, %f20396, %f20397, %f20398, %f20399, %f20400, %f20401};
	bar.warp.sync 	-1;
	wmma.mma.sync.aligned.row.col.m16n16k16.f32.f32 {%f20410, %f20411, %f20412, %f20413, %f20414, %f20415, %f20416, %f20417}, {%r2, %r2, %r2, %r2, %r2, %r2, %r2, %r2}, {%r2, %r2, %r2, %r2, %r2, %r2, %r2, %r2}, {%f20402, %f20403, %f20404, %f20405, %f20406, %f20407, %f20408, %f20409};
	bar.warp.sync 	-1;
	wmma.mma.sync.aligned.row.col.m16n16k16.f32.f32 {%f20418, %f20419, %f20420, %f20421, %f20422, %f20423, %f20424, %f20425}, {%r2, %r2, %r2, %r2, %r2, %r2, %r2, %r2}, {%r2, %r2, %r2, %r2, %r2, %r2, %r2, %r2}, {%f20410, %f20411, %f20412, %f20413, %f20414, %f20415, %f20416, %f20417};
	bar.warp.sync 	-1;
	wmma.mma.sync.aligned.row.col.m16n16k16.f32.f32 {%f20426, %f20427, %f20428, %f20429, %f20430, %f20431, %f20432, %f20433}, {%r2, %r2, %r2, %r2, %r2, %r2, %r2, %r2}, {%r2, %r2, %r2, %r2, %r2, %r2, %r2, %r2}, {%f20418, %f20419, %f20420, %f20421, %f20422, %f20423, %f20424, %f20425};
	bar.warp.sync 	-1;
	wmma.mma.sync.aligned.row.col.m16n16k16.f32.f32 {%f20434, %f20435, %f20436, %f20437, %f20438, %f20439, %f20440, %f20441}, {%r2, %r2, %r2, %r2, %r2, %r2, %r2, %r2}, {%r2, %r2, %r2, %r2, %r2, %r2, %r2, %r2}, {%f20426, %f20427, %f20428, %f20429, %f20430, %f20431, %f20432, %f20433};
	bar.warp.sync 	-1;
	wmma.mma.sync.aligned.row.col.m16n16k16.f32.f32 {%f20442, %f20443, %f20444, %f20445, %f20446, %f20447, %f20448, %f20449}, {%r2, %r2, %r2, %r2, %r2, %r2, %r2, %r2}, {%r2, %r2, %r2, %r2, %r2, %r2, %r2, %r2}, {%f20434, %f20435, %f20436, %f20437, %f20438, %f20439, %f20440, %f20441};
	bar.warp.sync 	-1;
	wmma.mma.sync.aligned.row.col.m16n16k16.f32.f32 {%f20450, %f20451, %f20452, %f20453, %f20454, %f20455, %f20456, %f20457}, {%r2, %r2, %r2, %r2, %r2, %r2, %r2, %r2}, {%r2, %r2, %r2, %r2, %r2, %r2, %r2, %r2}, {%f20442, %f20443, %f20444, %f20445, %f20446, %f20447, %f20448, %f20449};
	bar.warp.sync 	-1;
	wmma.mma.sync.aligned.row.col.m16n16k16.f32.f32 {%f20458, %f20459, %f20460, %f20461, %f20462, %f20463, %f20464, %f20465}, {%r2, %r2, %r2, %r2, %r2, %r2, %r2, %r2}, {%r2, %r2, %r2, %r2, %r2, %r2, %r2, %r2}, {%f20450, %f20451, %f20452, %f20453, %f20454, %f20455, %f20456, %f20457};
	bar.warp.sync 	-1;
	wmma.mma.sync.aligned.row.col.m16n16k16.f32.f32 {%f20466, %f20467, %f20468, %f20469, %f20470, %f20471, %f20472, %f20473}, {%r2, %r2, %r2, %r2, %r2, %r2, %r2, %r2}, {%r2, %r2, %r2, %r2, %r2, %r2, %r2, %r2}, {%f20458, %f20459, %f20460, %f20461, %f20462, %f20463, %f20464, %f20465};
	bar.warp.sync 	-1;
	wmma.mma.sync.aligned.row.col.m16n16k16.f32.f32 {%f20474, %f20475, %f20476, %f20477, %f20478, %f20479, %f20480, %f20481}, {%r2, %r2, %r2, %r2, %r2, %r2, %r2, %r2}, {%r2, %r2, %r2, %r2, %r2, %r2, %r2, %r2}, {%f20466, %f20467, %f20468, %f20469, %f20470, %f20471, %f20472, %f20473};
	bar.warp.sync 	-1;
	wmma.mma.sync.aligned.row.col.m16n16k16.f32.f32 {%f20482, %f20483, %f20484, %f20485, %f20486, %f20487, %f20488, %f20489}, {%r2, %r2, %r2, %r2, %r2, %r2, %r2, %r2}, {%r2, %r2, %r2, %r2, %r2, %r2, %r2, %r2}, {%f20474, %f20475, %f20476, %f20477, %f20478, %f20479, %f20480, %f20481};
	bar.warp.sync 	-1;
	wmma.mma.sync.aligned.row.col.m16n16k16.f32.f32 {%f20490, %f20491, %f20492, %f20493, %f20494, %f20495, %f20496, %f20497}, {%r2, %r2, %r2, %r2, %r2, %r2, %r2, %r2}, {%r2, %r2, %r2, %r2, %r2, %r2, %r2, %r2}, {%f20482, %f20483, %f20484, %f20485, %f20486, %f20487, %f20488, %f20489};
	bar.warp.sync 	-1;
	wmma.mma.sync.aligned.row.col.m16n16k16.f32.f32 {%f20498, %f20499, %f20500, %f20501, %f20502, %f20503, %f20504, %f20505}, {%r2, %r2, %r2, %r2, %r2, %r2, %r2, %r2}, {%r2, %r2, %r2, %r2, %r2, %r2, %r2, %r2}, {%f20490, %f20491, %f20492, %f20493, %f20494, %f20495, %f20496, %f20497};
	bar.warp.sync 	-1;
	wmma.mma.sync.aligned.row.col.m16n16k16.f32.f32 {%f20506, %f20507, %f20508, %f20509, %f20510, %f20511, %f20512, %f20513}, {%r2, %r2, %r2, %r2, %r2, %r2, %r2, %r2}, {%r2, %r2, %r2, %r2, %r2, %r2, %r2, %r2}, {%f20498, %f20499, %f20500, %f20501, %f20502, %f20503, %f20504, %f20505};
	bar.warp.sync 	-1;
	wmma.mma.sync.aligned.row.col.m16n16k16.f32.f32 {%f20514, %f20515, %f20516, %f20517, %f20518, %f20519, %f20520, %f20521}, {%r2, %r2, %r2, %r2, %r2, %r2, %r2, %r2}, {%r2, %r2, %r2, %r2, %r2, %r2, %r2, %r2}, {%f20506, %f20507, %f20508, %f20509, %f20510, %f20511, %f20512, %f20513};
	bar.warp.sync 	-1;
	wmma.mma.sync.aligned.row.col.m16n16k16.f32.f32 {%f20522, %f20523, %f20524, %f20525, %f20526, %f20527, %f20528, %f20529}, {%r2, %r2, %r2, %r2, %r2, %r2, %r2, %r2}, {%r2, %r2, %r2, %r2, %r2, %r2, %r2, %r2}, {%f20514, %f20515, %f20516, %f20517, %f20518, %f20519, %f20520, %f20521};
	bar.warp.sync 	-1;
	wmma.mma.sync.aligned.row.col.m16n16k16.f32.f32 {%f20530, %f20531, %f20532, %f20533, %f20534, %f20535, %f20536, %f20537}, {%r2, %r2, %r2, %r2, %r2, %r2, %r2, %r2}, {%r2, %r2, %r2, %r2, %r2, %r2, %r2, %r2}, {%f20522, %f20523, %f20524, %f20525, %f20526, %f20527, %f20528, %f20529};
	bar.warp.sync 	-1;
	wmma.mma.sync.aligned.row.col.m16n16k16.f32.f32 {%f20538, %f20539, %f20540, %f20541, %f20542, %f20543, %f20544, %f20545}, {%r2, %r2, %r2, %r2, %r2, %r2, %r2, %r2}, {%r2, %r2, %r2, %r2, %r2, %r2, %r2, %r2}, {%f20530, %f20531, %f20532, %f20533, %f20534, %f20535, %f20536, %f20537};
	bar.warp.sync 	-1;
	wmma.mma.sync.aligned.row.col.m16n16k16.f32.f32 {%f20546, %f20547, %f20548, %f20549, %f20550, %f20551, %f20552, %f20553}, {%r2, %r2, %r2, %r2, %r2, %r2, %r2, %r2}, {%r2, %r2, %r2, %r2, %r2, %r2, %r2, %r2}, {%f20538, %f20539, %f20540, %f20541, %f20542, %f20543, %f20544, %f20545};
	bar.warp.sync 	-1;
	wmma.mma.sync.aligned.row.col.m16n16k16.f32.f32 {%f20554, %f20555, %f20556, %f20557, %f20558, %f20559, %f20560, %f20561}, {%r2, %r2, %r2, %r2, %r2, %r2, %r2, %r2}, {%r2, %r2, %r2, %r2, %r2, %r2, %r2, %r2}, {%f20546, %f20547, %f20548, %f20549, %f20550, %f20551, %f20552, %f20553};
	bar.warp.sync 	-1;
	wmma.mma.sync.aligned.row.col.m16n16k16.f32.f32 {%f20562, %f20563, %f20564, %f20565, %f20566, %f20567, %f20568, %f20569}, {%r2, %r2, %r2, %r2, %r2, %r2, %r2, %r2}, {%r2, %r2, %r2, %r2, %r2, %r2, %r2, %r2}, {%f20554, %f20555, %f20556, %f20557, %f20558, %f20559, %f20560, %f20561};
	bar.warp.sync 	-1;
	wmma.mma.sync.aligned.row.col.m16n16k16.f32.f32 {%f20570, %f20571, %f20572, %f20573, %f20574, %f20575, %f20576, %f20577}, {%r2, %r2, %r2, %r2, %r2, %r2, %r2, %r2}, {%r2, %r2, %r2, %r2, %r2, %r2, %r2, %r2}, {%f20562, %f20563, %f20564, %f20565, %f20566, %f20567, %f20568, %f20569};
	bar.warp.sync 	-1;
	wmma.mma.sync.aligned.row.col.m16n16k16.f32.f32 {%f20578, %f20579, %f20580, %f20581, %f20582, %f20583, %f20584, %f20585}, {%r2, %r2, %r2, %r2, %r2, %r2, %r2, %r2}, {%r2, %r2, %r2, %r2, %r2, %r2, %r2, %r2}, {%f20570, %f20571, %f20572, %f20573, %f20574, %f20575, %f20576, %f20577};
	bar.warp.sync 	-1;
	wmma.mma.sync.aligned.row.col.m16n16k16.f32.f32 {%f20586, %f20587, %f20588, %f20589, %f20590, %f20591, %f20592, %f20593}, {%r2, %r2, %r2, %r2, %r2, %r2, %r2, %r2}, {%r2, %r2, %r2, %r2, %r2, %r2, %r2, %r2}, {%f20578, %f20579, %f20580, %f20581, %f20582, %f20583, %f20584, %f20585};
	bar.warp.sync 	-1;
	wmma.mma.sync.aligned.row.col.m16n16k16.f32.f32 {%f20594, %f20595, %f20596, %f20597, %f20598, %f20599, %f20600, %f20601}, {%r2, %r2, %r2, %r2, %r2, %r2, %r2, %r2}, {%r2, %r2, %r2, %r2, %r2, %r2, %r2, %r2}, {%f20586, %f20587, %f20588, %f20589, %f20590, %f20591, %f20592, %f20593};
	bar.warp.sync 	-1;
	wmma.mma.sync.aligned.row.col.m16n16k16.f32.f32 {%f20602, %f20603, %f20604, %f20605, %f20606, %f20607, %f20608, %f20609}, {%r2, %r2, %r2, %r2, %r2, %r2, %r2, %r2}, {%r2, %r2, %r2, %r2, %r2, %r2, %r2, %r2}, {%f20594, %f20595, %f20596, %f20597, %f20598, %f20599, %f20600, %f20601};
	bar.warp.sync 	-1;
	wmma.mma.sync.aligned.row.col.m16n16k16.f32.f32 {%f20610, %f20611, %f20612, %f20613, %f20614, %f20615, %f20616, %f20617}, {%r2, %r2, %r2, %r2, %r2, %r2, %r2, %r2}, {%r2, %r2, %r2, %r2, %r2, %r2, %r2, %r2}, {%f20602, %f20603, %f20604, %f20605, %f20606, %f20607, %f20608, %f20609};
	bar.warp.sync 	-1;
	wmma.mma.sync.aligned.row.col.m16n16k16.f32.f32 {%f20618, %f20619, %f20620, %f20621, %f20622, %f20623, %f20624, %f20625}, {%r2, %r2, %r2, %r2, %r2, %r2, %r2, %r2}, {%r2, %r2, %r2, %r2, %r2, %r2, %r2, %r2}, {%f20610, %f20611, %f20612, %f20613, %f20614, %f20615, %f20616, %f20617};
	bar.warp.sync 	-1;
	wmma.mma.sync.aligned.row.col.m16n16k16.f32.f32 {%f20626, %f20627, %f20628, %f20629, %f20630, %f20631, %f20632, %f20633}, {%r2, %r2, %r2, %r2, %r2, %r2, %r2, %r2}, {%r2, %r2, %r2, %r2, %r2, %r2, %r2, %r2}, {%f20618, %f20619, %f20620, %f20621, %f20622, %f20623, %f20624, %f20625};
	bar.warp.sync 	-1;
	wmma.mma.sync.aligned.row.col.m16n16k16.f32.f32 {%f20634, %f20635, %f20636, %f20637, %f20638, %f20639, %f20640, %f20641}, {%r2, %r2, %r2, %r2, %r2, %r2, %r2, %r2}, {%r2, %r2, %r2, %r2, %r2, %r2, %r2, %r2}, {%f20626, %f20627, %f20628, %f20629, %f20630, %f20631, %f20632, %f20633};
	bar.warp.sync 	-1;
	wmma.mma.sync.aligned.row.col.m16n16k16.f32.f32 {%f20642, %f20643, %f20644, %f20645, %f20646, %f20647, %f20648, %f20649}, {%r2, %r2, %r2, %r2, %r2, %r2, %r2, %r2}, {%r2, %r2, %r2, %r2, %r2, %r2, %r2, %r2}, {%f20634, %f20635, %f20636, %f20637, %f20638, %f20639, %f20640, %f20641};
	bar.warp.sync 	-1;
	wmma.mma.sync.aligned.row.col.m16n16k16.f32.f32 {%f20650, %f20651, %f20652, %f20653, %f20654, %f20655, %f20656, %f20657}, {%r2, %r2, %r2, %r2, %r2, %r2, %r2, %r2}, {%r2, %r2, %r2, %r2, %r2, %r2, %r2, %r2}, {%f20642, %f20643, %f20644, %f20645, %f20646, %f20647, %f20648, %f20649};
	bar.warp.sync 	-1;
	wmma.mma.sync.aligned.row.col.m16n16k16.f32.f32 {%f20658, %f20659, %f20660, %f20661, %f20662, %f20663, %f20664, %f20665}, {%r2, %r2, %r2, %r2, %r2, %r2, %r2, %r2}, {%r2, %r2, %r2, %r2, %r2, %r2, %r2, %r2}, {%f20650, %f20651, %f20652, %f20653, %f20654, %f20655, %f20656, %f20657};
	bar.warp.sync 	-1;
	wmma.mma.sync.aligned.row.col.m16n16k16.f32.f32 {%f20666, %f20667, %f20668, %f20669, %f20670, %f20671, %f20672, %f20673}, {%r2, %r2, %r2, %r2, %r2, %r2, %r2, %r2}, {%r2, %r2, %r2, %r2, %r2, %r2, %r2, %r2}, {%f20658, %f20659, %f20660, %f20661, %f20662, %f20663, %f20664, %f20665};
	bar.warp.sync 	-1;
	wmma.mma.sync.aligned.row.col.m16n16k16.f32.f32 {%f20674, %f20675, %f20676, %f20677, %f20678, %f20679, %f20680, %f20681}, {%r2, %r2, %r2, %r2, %r2, %r2, %r2, %r2}, {%r2, %r2, %r2, %r2, %r2, %r2, %r2, %r2}, {%f20666, %f20667, %f20668, %f20669, %f20670, %f20671, %f20672, %f20673};
	bar.warp.sync 	-1;
	wmma.mma.sync.aligned.row.col.m16n16k16.f32.f32 {%f20682, %f20683, %f20684, %f20685, %f20686, %f20687, %f20688, %f20689}, {%r2, %r2, %r2, %r2, %r2, %r2, %r2, %r2}, {%r2, %r2, %r2, %r2, %r2, %r2, %r2, %r2}, {%f20674, %f20675, %f20676, %f20677, %f20678, %f20679, %f20680, %f20681};
	bar.warp.sync 	-1;
	wmma.mma.sync.aligned.row.col.m16n16k16.f32.f32 {%f20690, %f20691, %f20692, %f20693, %f20694, %f20695, %f20696, %f20697}, {%r2, %r2, %r2, %r2, %r2, %r2, %r2, %r2}, {%r2, %r2, %r2, %r2, %r2, %r2, %r2, %r2}, {%f20682, %f20683, %f20684, %f20685, %f20686, %f20687, %f20688, %f20689};
	bar.warp.sync 	-1;
	wmma.mma.sync.aligned.row.col.m16n16k16.f32.f32 {%f20698, %f20699, %f20700, %f20701, %f20702, %f20703, %f20704, %f20705}, {%r2, %r2, %r2, %r2, %r2, %r2, %r2, %r2}, {%r2, %r2, %r2, %r2, %r2, %r2, %r2, %r2}, {%f20690, %f20691, %f20692, %f20693, %f20694, %f20695, %f20696, %f20697};
	bar.warp.sync 	-1;
	wmma.mma.sync.aligned.row.col.m16n16k16.f32.f32 {%f20706, %f20707, %f20708, %f20709, %f20710, %f20711, %f20712, %f20713}, {%r2, %r2, %r2, %r2, %r2, %r2, %r2, %r2}, {%r2, %r2, %r2, %r2, %r2, %r2, %r2, %r2}, {%f20698, %f20699, %f20700, %f20701, %f20702, %f20703, %f20704, %f20705};
	bar.warp.sync 	-1;
	wmma.mma.sync.aligned.row.col.m16n16k16.f32.f32 {%f20714, %f20715, %f20716, %f20717, %f20718, %f20719, %f20720, %f20721}, {%r2, %r2, %r2, %r2, %r2, %r2, %r2, %r2}, {%r2, %r2, %r2, %r2, %r2, %r2, %r2, %r2}, {%f20706, %f20707, %f20708, %f20709, %f20710, %f20711, %f20712, %f20713};
	bar.warp.sync 	-1;
	wmma.mma.sync.aligned.row.col.m16n16k16.f32.f32 {%f20722, %f20723, %f20724, %f20725, %f20726, %f20727, %f20728, %f20729}, {%r2, %r2, %r2, %r2, %r2, %r2, %r2, %r2}, {%r2, %r2, %r2, %r2, %r2, %r2, %r2, %r2}, {%f20714, %f20715, %f20716, %f20717, %f20718, %f20719, %f20720, %f20721};
	bar.warp.sync 	-1;
	wmma.mma.sync.aligned.row.col.m16n16k16.f32.f32 {%f20730, %f20731, %f20732, %f20733, %f20734, %f20735, %f20736, %f20737}, {%r2, %r2, %r2, %r2, %r2, %r2, %r2, %r2}, {%r2, %r2, %r2, %r2, %r2, %r2, %r2, %r2}, {%f20722, %f20723, %f20724, %f20725, %f20726, %f20727, %f20728, %f20729};
	bar.warp.sync 	-1;
	wmma.mma.sync.aligned.row.col.m16n16k16.f32.f32 {%f20738, %f20739, %f20740, %f20741, %f20742, %f20743, %f20744, %f20745}, {%r2, %r2, %r2, %r2, %r2, %r2, %r2, %r2}, {%r2, %r2, %r2, %r2, %r2, %r2, %r2, %r2}, {%f20730, %f20731, %f20732, %f20733, %f20734, %f20735, %f20736, %f20737};
	bar.warp.sync 	-1;
	wmma.mma.sync.aligned.row.col.m16n16k16.f32.f32 {%f20746, %f20747, %f20748, %f20749, %f20750, %f20751, %f20752, %f20753}, {%r2, %r2, %r2, %r2, %r2, %r2, %r2, %r2}, {%r2, %r2, %r2, %r2, %r2, %r2, %r2, %r2}, {%f20738, %f20739, %f20740, %f20741, %f20742, %f20743, %f20744, %f20745};
	bar.warp.sync 	-1;
	wmma.mma.sync.aligned.row.col.m16n16k16.f32.f32 {%f20754, %f20755, %f20756, %f20757, %f20758, %f20759, %f20760, %f20761}, {%r2, %r2, %r2, %r2, %r2, %r2, %r2, %r2}, {%r2, %r2, %r2, %r2, %r2, %r2, %r2, %r2}, {%f20746, %f20747, %f20748, %f20749, %f20750, %f20751, %f20752, %f20753};
	bar.warp.sync 	-1;
	wmma.mma.sync.aligned.row.col.m16n16k16.f32.f32 {%f20762, %f20763, %f20764, %f20765, %f20766, %f20767, %f20768, %f20769}, {%r2, %r2, %r2, %r2, %r2, %r2, %r2, %r2}, {%r2, %r2, %r2, %r2, %r2, %r2, %r2, %r2}, {%f20754, %f20755, %f20756, %f20757, %f20758, %f20759, %f20760, %f20761};
	bar.warp.sync 	-1;
	wmma.mma.sync.aligned.row.col.m16n16k16.f32.f32 {%f20770, %f20771, %f20772, %f20773, %f20774, %f20775, %f20776, %f20777}, {%r2, %r2, %r2, %r2, %r2, %r2, %r2, %r2}, {%r2, %r2, %r2, %r2, %r2, %r2, %r2, %r2}, {%f20762, %f20763, %f20764, %f20765, %f20766, %f20767, %f20768, %f20769};
	bar.warp.sync 	-1;
	wmma.mma.sync.aligned.row.col.m16n16k16.f32.f32 {%f20778, %f20779, %f20780, %f20781, %f20782, %f20783, %f20784, %f20785}, {%r2, %r2, %r2, %r2, %r2, %r2, %r2, %r2}, {%r2, %r2, %r2, %r2, %r2, %r2, %r2, %r2}, {%f20770, %f20771, %f20772, %f20773, %f20774, %f20775, %f20776, %f20777};
	bar.warp.sync 	-1;
	wmma.mma.sync.aligned.row.col.m16n16k16.f32.f32 {%f20786, %f20787, %f20788, %f20789, %f20790, %f20791, %f20792, %f20793}, {%r2, %r2, %r2, %r2, %r2, %r2, %r2, %r2}, {%r2, %r2, %r2, %r2, %r2, %r2, %r2, %r2}, {%f20778, %f20779, %f20780, %f20781, %f20782, %f20783, %f20784, %f20785};
	bar.warp.sync 	-1;
	wmma.mma.sync.aligned.row.col.m16n16k16.f32.f32 {%f20794, %f20795, %f20796, %f20797, %f20798, %f20799, %f20800, %f20801}, {%r2, %r2, %r2, %r2, %r2, %r2, %r2, %r2}, {%r2, %r2, %r2, %r2, %r2, %r2, %r2, %r2}, {%f20786, %f20787, %f20788, %f20789, %f20790, %f20791, %f20792, %f20793};
	bar.warp.sync 	-1;
	wmma.mma.sync.aligned.row.col.m16n16k16.f32.f32 {%f20802, %f20803, %f20804, %f20805, %f20806, %f20807, %f20808, %f20809}, {%r2, %r2, %r2, %r2, %r2, %r2, %r2, %r2}, {%r2, %r2, %r2, %r2, %r2, %r2, %r2, %r2}, {%f20794, %f20795, %f20796, %f20797, %f20798, %f20799, %f20800, %f20801};
	bar.warp.sync 	-1;
	wmma.mma.sync.aligned.row.col.m16n16k16.f32.f32 {%f20810, %f20811, %f20812, %f20813, %f20814, %f20815, %f20816, %f20817}, {%r2, %r2, %r2, %r2, %r2, %r2, %r2, %r2}, {%r2, %r2, %r2, %r2, %r2, %r2, %r2, %r2}, {%f20802, %f20803, %f20804, %f20805, %f20806, %f20807, %f20808, %f20809};
	bar.warp.sync 	-1;
	wmma.mma.sync.aligned.row.col.m16n16k16.f32.f32 {%f20818, %f20819, %f20820, %f20821, %f20822, %f20823, %f20824, %f20825}, {%r2, %r2, %r2, %r2, %r2, %r2, %r2, %r2}, {%r2, %r2, %r2, %r2, %r2, %r2, %r2, %r2}, {%f20810, %f20811, %f20812, %f20813, %f20814, %f20815, %f20816, %f20817};
	bar.warp.sync 	-1;
	wmma.mma.sync.aligned.row.col.m16n16k16.f32.f32 {%f20826, %f20827, %f20828, %f20829, %f20830, %f20831, %f20832, %f20833}, {%r2, %r2, %r2, %r2, %r2, %r2, %r2, %r2}, {%r2, %r2, %r2, %r2, %r2, %r2, %r2, %r2}, {%f20818, %f20819, %f20820, %f20821, %f20822, %f20823, %f20824, %f20825};
	bar.warp.sync 	-1;
	wmma.mma.sync.aligned.row.col.m16n16k16.f32.f32 {%f20834, %f20835, %f20836, %f20837, %f20838, %f20839, %f20840, %f20841}, {%r2, %r2, %r2, %r2, %r2, %r2, %r2, %r2}, {%r2, %r2, %r2, %r2, %r2, %r2, %r2, %r2}, {%f20826, %f20827, %f20828, %f20829, %f20830, %f20831, %f20832, %f20833};
	bar.warp.sync 	-1;
	wmma.mma.sync.aligned.row.col.m16n16k16.f32.f32 {%f20842, %f20843, %f20844, %f20845, %f20846, %f20847, %f20848, %f20849}, {%r2, %r2, %r2, %r2, %r2, %r2, %r2, %r2}, {%r2, %r2, %r2, %r2, %r2, %r2, %r2, %r2}, {%f20834, %f20835, %f20836, %f20837, %f20838, %f20839, %f20840, %f20841};
	bar.warp.sync 	-1;
	wmma.mma.sync.aligned.row.col.m16n16k16.f32.f32 {%f20850, %f20851, %f20852, %f20853, %f20854, %f20855, %f20856, %f20857}, {%r2, %r2, %r2, %r2, %r2, %r2, %r2, %r2}, {%r2, %r2, %r2, %r2, %r2, %r2, %r2, %r2}, {%f20842, %f20843, %f20844, %f20845, %f20846, %f20847, %f20848, %f20849};
	bar.warp.sync 	-1;
	wmma.mma.sync.aligned.row.col.m16n16k16.f32.f32 {%f20858, %f20859, %f20860, %f20861, %f20862, %f20863, %f20864, %f20865}, {%r2, %r2, %r2, %r2, %r2, %r2, %r2, %r2}, {%r2, %r2, %r2, %r2, %r2, %r2, %r2, %r2}, {%f20850, %f20851, %f20852, %f20853, %f20854, %f20855, %f20856, %f20857};
	bar.warp.sync 	-1;
	wmma.mma.sync.aligned.row.col.m16n16k16.f32.f32 {%f20866, %f20867, %f20868, %f20869, %f20870, %f20871, %f20872, %f20873}, {%r2, %r2, %r2, %r2, %r2, %r2, %r2, %r2}, {%r2, %r2, %r2, %r2, %r2, %r2, %r2, %r2}, {%f20858, %f20859, %f20860, %f20861, %f20862, %f20863, %f20864, %f20865};
	bar.warp.sync 	-1;
	wmma.mma.sync.aligned.row.col.m16n16k16.f32.f32 {%f20874, %f20875, %f20876, %f20877, %f20878, %f20879, %f20880, %f20881}, {%r2, %r2, %r2, %r2, %r2, %r2, %r2, %r2}, {%r2, %r2, %r2, %r2, %r2, %r2, %r2, %r2}, {%f20866, %f20867, %f20868, %f20869, %f20870, %f20871, %f20872, %f20873};
	bar.warp.sync 	-1;
	wmma.mma.sync.aligned.row.col.m16n16k16.f32.f32 {%f20882, %f20883, %f20884, %f20885, %f20886, %f20887, %f20888, %f20889}, {%r2, %r2, %r2, %r2, %r2, %r2, %r2, %r2}, {%r2, %r2, %r2, %r2, %r2, %r2, %r2, %r2}, {%f20874, %f20875, %f20876, %f20877, %f20878, %f20879, %f20880, %f20881};
	bar.warp.sync 	-1;
	wmma.mma.sync.aligned.row.col.m16n16k16.f32.f32 {%f20890, %f20891, %f20892, %f20893, %f20894, %f20895, %f20896, %f20897}, {%r2, %r2, %r2, %r2, %r2, %r2, %r2, %r2}, {%r2, %r2, %r2, %r2, %r2, %r2, %r2, %r2}, {%f20882, %f20883, %f20884, %f20885, %f20886, %f20887, %f20888, %f20889};
	bar.warp.sync 	-1;
	wmma.mma.sync.aligned.row.col.m16n16k16.f32.f32 {%f20898, %f20899, %f20900, %f20901, %f20902, %f20903, %f20904, %f20905}, {%r2, %r2, %r2, %r2, %r2, %r2, %r2, %r2}, {%r2, %r2, %r2, %r2, %r2, %r2, %r2, %r2}, {%f20890, %f20891, %f20892, %f20893, %f20894, %f20895, %f20896, %f20897};
	bar.warp.sync 	-1;
	wmma.mma.sync.aligned.row.col.m16n16k16.f32.f32 {%f20906, %f20907, %f20908, %f20909, %f20910, %f20911, %f20912, %f20913}, {%r2, %r2, %r2, %r2, %r2, %r2, %r2, %r2}, {%r2, %r2, %r2, %r2, %r2, %r2, %r2, %r2}, {%f20898, %f20899, %f20900, %f20901, %f20902, %f20903, %f20904, %f20905};
	bar.warp.sync 	-1;
	wmma.mma.sync.aligned.row.col.m16n16k16.f32.f32 {%f20914, %f20915, %f20916, %f20917, %f20918, %f20919, %f20920, %f20921}, {%r2, %r2, %r2, %r2, %r2, %r2, %r2, %r2}, {%r2, %r2, %r2, %r2, %r2, %r2, %r2, %r2}, {%f20906, %f20907, %f20908, %f20909, %f20910, %f20911, %f20912, %f20913};
	bar.warp.sync 	-1;
	wmma.mma.sync.aligned.row.col.m16n16k16.f32.f32 {%f20922, %f20923, %f20924, %f20925, %f20926, %f20927, %f20928, %f20929}, {%r2, %r2, %r2, %r2, %r2, %r2, %r2, %r2}, {%r2, %r2, %r2, %r2, %r2, %r2, %r2, %r2}, {%f20914, %f20915, %f20916, %f20917, %f20918, %f20919, %f20920, %f20921};
	bar.warp.sync 	-1;
	wmma.mma.sync.aligned.row.col.m16n16k16.f32.f32 {%f20930, %f20931, %f20932, %f20933, %f20934, %f20935, %f20936, %f20937}, {%r2, %r2, %r2, %r2, %r2, %r2, %r2, %r2}, {%r2, %r2, %r2, %r2, %r2, %r2, %r2, %r2}, {%f20922, %f20923, %f20924, %f20925, %f20926, %f20927, %f20928, %f20929};
	bar.warp.sync 	-1;
	wmma.mma.sync.aligned.row.col.m16n16k16.f32.f32 {%f20938, %f20939, %f20940, %f20941, %f20942, %f20943, %f20944, %f20945}, {%r2, %r2, %r2, %r2, %r2, %r2, %r2, %r2}, {%r2, %r2, %r2, %r2, %r2, %r2, %r2, %r2}, {%f20930, %f20931, %f20932, %f20933, %f20934, %f20935, %f20936, %f20937};
	bar.warp.sync 	-1;
	wmma.mma.sync.aligned.row.col.m16n16k16.f32.f32 {%f20946, %f20947, %f20948, %f20949, %f20950, %f20951, %f20952, %f20953}, {%r2, %r2, %r2, %r2, %r2, %r2, %r2, %r2}, {%r2, %r2, %r2, %r2, %r2, %r2, %r2, %r2}, {%f20938, %f20939, %f20940, %f20941, %f20942, %f20943, %f20944, %f20945};
	bar.warp.sync 	-1;
	wmma.mma.sync.aligned.row.col.m16n16k16.f32.f32 {%f20954, %f20955, %f20956, %f20957, %f20958, %f20959, %f20960, %f20961}, {%r2, %r2, %r2, %r2, %r2, %r2, %r2, %r2}, {%r2, %r2, %r2, %r2, %r2, %r2, %r2, %r2}, {%f20946, %f20947, %f20948, %f20949, %f20950, %f20951, %f20952, %f20953};
	bar.warp.sync 	-1;
	wmma.mma.sync.aligned.row.col.m16n16k16.f32.f32 {%f20962, %f20963, %f20964, %f20965, %f20966, %f20967, %f20968, %f20969}, {%r2, %r2, %r2, %r2, %r2, %r2, %r2, %r2}, {%r2, %r2, %r2, %r2, %r2, %r2, %r2, %r2}, {%f20954, %f20955, %f20956, %f20957, %f20958, %f20959, %f20960, %f20961};
	bar.warp.sync 	-1;
	wmma.mma.sync.aligned.row.col.m16n16k16.f32.f32 {%f20970, %f20971, %f20972, %f20973, %f20974, %f20975, %f20976, %f20977}, {%r2, %r2, %r2, %r2, %r2, %r2, %r2, %r2}, {%r2, %r2, %r2, %r2, %r2, %r2, %r2, %r2}, {%f20962, %f20963, %f20964, %f20965, %f20966, %f20967, %f20968, %f20969};
	bar.warp.sync 	-1;
	wmma.mma.sync.aligned.row.col.m16n16k16.f32.f32 {%f20978, %f20979, %f20980, %f20981, %f20982, %f20983, %f20984, %f20985}, {%r2, %r2, %r2, %r2, %r2, %r2, %r2, %r2}, {%r2, %r2, %r2, %r2, %r2, %r2, %r2, %r2}, {%f20970, %f20971, %f20972, %f20973, %f20974, %f20975, %f20976, %f20977};
	bar.warp.sync 	-1;
	wmma.mma.sync.aligned.row.col.m16n16k16.f32.f32 {%f20986, %f20987, %f20988, %f20989, %f20990, %f20991, %f20992, %f20993}, {%r2, %r2, %r2, %r2, %r2, %r2, %r2, %r2}, {%r2, %r2, %r2, %r2, %r2, %r2, %r2, %r2}, {%f20978, %f20979, %f20980, %f20981, %f20982, %f20983, %f20984, %f20985};
	bar.warp.sync 	-1;
	wmma.mma.sync.aligned.row.col.m16n16k16.f32.f32 {%f20994, %f20995, %f20996, %f20997, %f20998, %f20999, %f21000, %f21001}, {%r2, %r2, %r2, %r2, %r2, %r2, %r2, %r2}, {%r2, %r2, %r2, %r2, %r2, %r2, %r2, %r2}, {%f20986, %f20987, %f20988, %f20989, %f20990, %f20991, %f20992, %f20993};
	bar.warp.sync 	-1;
	wmma.mma.sync.aligned.row.col.m16n16k16.f32.f32 {%f21002, %f21003, %f21004, %f21005, %f21006, %f21007, %f21008, %f21009}, {%r2, %r2, %r2, %r2, %r2, %r2, %r2, %r2}, {%r2, %r2, %r2, %r2, %r2, %r2, %r2, %r2}, {%f20994, %f20995, %f20996, %f20997, %f20998, %f20999, %f21000, %f21001};
	bar.warp.sync 	-1;
	wmma.mma.sync.aligned.row.col.m16n16k16.f32.f32 {%f21010, %f21011, %f21012, %f21013, %f21014, %f21015, %f21016, %f21017}, {%r2, %r2, %r2, %r2, %r2, %r2, %r2, %r2}, {%r2, %r2, %r2, %r2, %r2, %r2, %r2, %r2}, {%f21002, %f21003, %f21004, %f21005, %f21006, %f21007, %f21008, %f21009};
	bar.warp.sync 	-1;
	wmma.mma.sync.aligned.row.col.m16n16k16.f32.f32 {%f21018, %f21019, %f21020, %f21021, %f21022, %f21023, %f21024, %f21025}, {%r2, %r2, %r2, %r2, %r2, %r2, %r2, %r2}, {%r2, %r2, %r2, %r2, %r2, %r2, %r2, %r2}, {%f21010, %f21011, %f21012, %f21013, %f21014, %f21015, %f21016, %f21017};
	bar.warp.sync 	-1;
	wmma.mma.sync.aligned.row.col.m16n16k16.f32.f32 {%f21026, %f21027, %f21028, %f21029, %f21030, %f21031, %f21032, %f21033}, {%r2, %r2, %r2, %r2, %r2, %r2, %r2, %r2}, {%r2, %r2, %r2, %r2, %r2, %r2, %r2, %r2}, {%f21018, %f21019, %f21020, %f21021, %f21022, %f21023, %f21024, %f21025};
	bar.warp.sync 	-1;
	wmma.mma.sync.aligned.row.col.m16n16k16.f32.f32 {%f21034, %f21035, %f21036, %f21037, %f21038, %f21039, %f21040, %f21041}, {%r2, %r2, %r2, %r2, %r2, %r2, %r2, %r2}, {%r2, %r2, %r2, %r2, %r2, %r2, %r2, %r2}, {%f21026, %f21027, %f21028, %f21029, %f21030, %f21031, %f21032, %f21033};
	bar.warp.sync 	-1;
	wmma.mma.sync.aligned.row.col.m16n16k16.f32.f32 {%f21042, %f21043, %f21044, %f21045, %f21046, %f21047, %f21048, %f21049}, {%r2, %r2, %r2, %r2, %r2, %r2, %r2, %r2}, {%r2, %r2, %r2, %r2, %r2, %r2, %r2, %r2}, {%f21034, %f21035, %f21036, %f21037, %f21038, %f21039, %f21040, %f21041};
	bar.warp.sync 	-1;
	wmma.mma.sync.aligned.row.col.m16n16k16.f32.f32 {%f21050, %f21051, %f21052, %f21053, %f21054, %f21055, %f21056, %f21057}, {%r2, %r2, %r2, %r2, %r2, %r2, %r2, %r2}, {%r2, %r2, %r2, %r2, %r2, %r2, %r2, %r2}, {%f21042, %f21043, %f21044, %f21045, %f21046, %f21047, %f21048, %f21049};
	bar.warp.sync 	-1;
	wmma.mma.sync.aligned.row.col.m16n16k16.f32.f32 {%f21058, %f21059, %f21060, %f21061, %f21062, %f21063, %f21064, %f21065}, {%r2, %r2, %r2, %r2, %r2, %r2, %r2, %r2}, {%r2, %r2, %r2, %r2, %r2, %r2, %r2, %r2}, {%f21050, %f21051, %f21052, %f21053, %f21054, %f21055, %f21056, %f21057};
	bar.warp.sync 	-1;
	wmma.mma.sync.aligned.row.col.m16n16k16.f32.f32 {%f21066, %f21067, %f21068, %f21069, %f21070, %f21071, %f21072, %f21073}, {%r2, %r2, %r2, %r2, %r2, %r2, %r2, %r2}, {%r2, %r2, %r2, %r2, %r2, %r2, %r2, %r2}, {%f21058, %f21059, %f21060, %f21061, %f21062, %f21063, %f21064, %f21065};
	bar.warp.sync 	-1;
	wmma.mma.sync.aligned.row.col.m16n16k16.f32.f32 {%f21074, %f21075, %f21076, %f21077, %f21078, %f21079, %f21080, %f21081}, {%r2, %r2, %r2, %r2, %r2, %r2, %r2, %r2}, {%r2, %r2, %r2, %r2, %r2, %r2, %r2, %r2}, {%f21066, %f21067, %f21068, %f21069, %f21070, %f21071, %f21072, %f21073};
	bar.warp.sync 	-1;
	wmma.mma.sync.aligned.row.col.m16n16k16.f32.f32 {%f21082, %f21083, %f21084, %f21085, %f21086, %f21087, %f21088, %f21089}, {%r2, %r2, %r2, %r2, %r2, %r2, %r2, %r2}, {%r2, %r2, %r2, %r2, %r2, %r2, %r2, %r2}, {%f21074, %f21075, %f21076, %f21077, %f21078, %f21079, %f21080, %f21081};
	bar.warp.sync 	-1;
	wmma.mma.sync.aligned.row.col.m16n16k16.f32.f32 {%f21090, %f21091, %f21092, %f21093, %f21094, %f21095, %f21096, %f21097}, {%r2, %r2, %r2, %r2, %r2, %r2, %r2, %r2}, {%r2, %r2, %r2, %r2, %r2, %r2, %r2, %r2}, {%f21082, %f21083, %f21084, %f21085, %f21086, %f21087, %f21088, %f21089};
	bar.warp.sync 	-1;
	wmma.mma.sync.aligned.row.col.m16n16k16.f32.f32 {%f21098, %f21099, %f21100, %f21101, %f21102, %f21103, %f21104, %f21105}, {%r2, %r2, %r2, %r2, %r2, %r2, %r2, %r2}, {%r2, %r2, %r2, %r2, %r2, %r2, %r2, %r2}, {%f21090, %f21091, %f21092, %f21093, %f21094, %f21095, %f21096, %f21097};
	bar.warp.sync 	-1;
	wmma.mma.sync.aligned.row.col.m16n16k16.f32.f32 {%f21106, %f21107, %f21108, %f21109, %f21110, %f21111, %f21112, %f21113}, {%r2, %r2, %r2, %r2, %r2, %r2, %r2, %r2}, {%r2, %r2, %r2, %r2, %r2, %r2, %r2, %r2}, {%f21098, %f21099, %f21100, %f21101, %f21102, %f21103, %f21104, %f21105};
	bar.warp.sync 	-1;
	wmma.mma.sync.aligned.row.col.m16n16k16.f32.f32 {%f21114, %f21115, %f21116, %f21117, %f21118, %f21119, %f21120, %f21121}, {%r2, %r2, %r2, %r2, %r2, %r2, %r2, %r2}, {%r2, %r2, %r2, %r2, %r2, %r2, %r2, %r2}, {%f21106, %f21107, %f21108, %f21109, %f21110, %f21111, %f21112, %f21113};
	bar.warp.sync 	-1;
	wmma.mma.sync.aligned.row.col.m16n16k16.f32.f32 {%f21122, %f21123, %f21124, %f21125, %f21126, %f21127, %f21128, %f21129}, {%r2, %r2, %r2, %r2, %r2, %r2, %r2, %r2}, {%r2, %r2, %r2, %r2, %r2, %r2, %r2, %r2}, {%f21114, %f21115, %f21116, %f21117, %f21118, %f21119, %f21120, %f21121};
	bar.warp.sync 	-1;
	wmma.mma.sync.aligned.row.col.m16n16k16.f32.f32 {%f21130, %f21131, %f21132, %f21133, %f21134, %f21135, %f21136, %f21137}, {%r2, %r2, %r2, %r2, %r2, %r2, %r2, %r2}, {%r2, %r2, %r2, %r2, %r2, %r2, %r2, %r2}, {%f21122, %f21123, %f21124, %f21125, %f21126, %f21127, %f21128, %f21129};
	bar.warp.sync 	-1;
	wmma.mma.sync.aligned.row.col.m16n16k16.f32.f32 {%f21138, %f21139, %f21140, %f21141, %f21142, %f21143, %f21144, %f21145}, {%r2, %r2, %r2, %r2, %r2, %r2, %r2, %r2}, {%r2, %r2, %r2, %r2, %r2, %r2, %r2, %r2}, {%f21130, %f21131, %f21132, %f21133, %f21134, %f21135, %f21136, %f21137};
	bar.warp.sync 	-1;
	wmma.mma.sync.aligned.row.col.m16n16k16.f32.f32 {%f21146, %f21147, %f21148, %f21149, %f21150, %f21151, %f21152, %f21153}, {%r2, %r2, %r2, %r2, %r2, %r2, %r2, %r2}, {%r2, %r2, %r2, %r2, %r2, %r2, %r2, %r2}, {%f21138, %f21139, %f21140, %f21141, %f21142, %f21143, %f21144, %f21145};
	bar.warp.sync 	-1;
	wmma.mma.sync.aligned.row.col.m16n16k16.f32.f32 {%f21154, %f21155, %f21156, %f21157, %f21158, %f21159, %f21160, %f21161}, {%r2, %r2, %r2, %r2, %r2, %r2, %r2, %r2}, {%r2, %r2, %r2, %r2, %r2, %r2, %r2, %r2}, {%f21146, %f21147, %f21148, %f21149, %f21150, %f21151, %f21152, %f21153};
	bar.warp.sync 	-1;
	wmma.mma.sync.aligned.row.col.m16n16k16.f32.f32 {%f21162, %f21163, %f21164, %f21165, %f21166, %f21167, %f21168, %f21169}, {%r2, %r2, %r2, %r2, %r2, %r2, %r2, %r2}, {%r2, %r2, %r2, %r2, %r2, %r2, %r2, %r2}, {%f21154, %f21155, %f21156, %f21157, %f21158, %f21159, %f21160, %f21161};
	bar.warp.sync 	-1;
	wmma.mma.sync.aligned.row.col.m16n16k16.f32.f32 {%f21170, %f21171, %f21172, %f21173, %f21174, %f21175, %f21176, %f21177}, {%r2, %r2, %r2, %r2, %r2, %r2, %r2, %r2}, {%r2, %r2, %r2, %r2, %r2, %r2, %r2, %r2}, {%f21162, %f21163, %f21164, %f21165, %f21166, %f21167, %f21168, %f21169};
	bar.warp.sync 	-1;
	wmma.mma.sync.aligned.row.col.m16n16k16.f32.f32 {%f21178, %f21179, %f21180, %f21181, %f21182, %f21183, %f21184, %f21185}, {%r2, %r2, %r2, %r2, %r2, %r2, %r2, %r2}, {%r2, %r2, %r2, %r2, %r2, %r2, %r2, %r2}, {%f21170, %f21171, %f21172, %f21173, %f21174, %f21175, %f21176, %f21177};
	bar.warp.sync 	-1;
	wmma.mma.sync.aligned.row.col.m16n16k16.f32.f32 {%f21186, %f21187, %f21188, %f21189, %f21190, %f21191, %f21192, %f21193}, {%r2, %r2, %r2, %r2, %r2, %r2, %r2, %r2}, {%r2, %r2, %r2, %r2, %r2, %r2, %r2, %r2}, {%f21178, %f21179, %f21180, %f21181, %f21182, %f21183, %f21184, %f21185};
	bar.warp.sync 	-1;
	wmma.mma.sync.aligned.row.col.m16n16k16.f32.f32 {%f21194, %f21195, %f21196, %f21197, %f21198, %f21199, %f21200, %f21201}, {%r2, %r2, %r2, %r2, %r2, %r2, %r2, %r2}, {%r2, %r2, %r2, %r2, %r2, %r2, %r2, %r2}, {%f21186, %f21187, %f21188, %f21189, %f21190, %f21191, %f21192, %f21193};
	bar.warp.sync 	-1;
	wmma.mma.sync.aligned.row.col.m16n16k16.f32.f32 {%f21202, %f21203, %f21204, %f21205, %f21206, %f21207, %f21208, %f21209}, {%r2, %r2, %r2, %r2, %r2, %r2, %r2, %r2}, {%r2, %r2, %r2, %r2, %r2, %r2, %r2, %r2}, {%f21194, %f21195, %f21196, %f21197, %f21198, %f21199, %f21200, %f21201};
	bar.warp.sync 	-1;
	wmma.mma.sync.aligned.row.col.m16n16k16.f32.f32 {%f21210, %f21211, %f21212, %f21213, %f21214, %f21215, %f21216, %f21217}, {%r2, %r2, %r2, %r2, %r2, %r2, %r2, %r2}, {%r2, %r2, %r2, %r2, %r2, %r2, %r2, %r2}, {%f21202, %f21203, %f21204, %f21205, %f21206, %f21207, %f21208, %f21209};
	bar.warp.sync 	-1;
	wmma.mma.sync.aligned.row.col.m16n16k16.f32.f32 {%f21218, %f21219, %f21220, %f21221, %f21222, %f21223, %f21224, %f21225}, {%r2, %r2, %r2, %r2, %r2, %r2, %r2, %r2}, {%r2, %r2, %r2, %r2, %r2, %r2, %r2, %r2}, {%f21210, %f21211, %f21212, %f21213, %f21214, %f21215, %f21216, %f21217};
	bar.warp.sync 	-1;
	wmma.mma.sync.aligned.row.col.m16n16k16.f32.f32 {%f21226, %f21227, %f21228, %f21229, %f21230, %f21231, %f21232, %f21233}, {%r2, %r2, %r2, %r2, %r2, %r2, %r2, %r2}, {%r2, %r2, %r2, %r2, %r2, %r2, %r2, %r2}, {%f21218, %f21219, %f21220, %f21221, %f21222, %f21223, %f21224, %f21225};
	bar.warp.sync 	-1;
	wmma.mma.sync.aligned.row.col.m16n16k16.f32.f32 {%f21234, %f21235, %f21236, %f21237, %f21238, %f21239, %f21240, %f21241}, {%r2, %r2, %r2, %r2, %r2, %r2, %r2, %r2}, {%r2, %r2, %r2, %r2, %r2, %r2, %r2, %r2}, {%f21226, %f21227, %f21228, %f21229, %f21230, %f21231, %f21232, %f21233};
	bar.warp.sync 	-1;
	wmma.mma.sync.aligned.row.col.m16n16k16.f32.f32 {%f21242, %f21243, %f21244, %f21245, %f21246, %f21247, %f21248, %f21249}, {%r2, %r2, %r2, %r2, %r2, %r2, %r2, %r2}, {%r2, %r2, %r2, %r2, %r2, %r2, %r2, %r2}, {%f21234, %f21235, %f21236, %f21237, %f21238, %f21239, %f21240, %f21241};
	bar.warp.sync 	-1;
	wmma.mma.sync.aligned.row.col.m16n16k16.f32.f32 {%f21250, %f21251, %f21252, %f21253, %f21254, %f21255, %f21256, %f21257}, {%r2, %r2, %r2, %r2, %r2, %r2, %r2, %r2}, {%r2, %r2, %r2, %r2, %r2, %r2, %r2, %r2}, {%f21242, %f21243, %f21244, %f21245, %f21246, %f21247, %f21248, %f21249};
	bar.warp.sync 	-1;
	wmma.mma.sync.aligned.row.col.m16n16k16.f32.f32 {%f21258, %f21259, %f21260, %f21261, %f21262, %f21263, %f21264, %f21265}, {%r2, %r2, %r2, %r2, %r2, %r2, %r2, %r2}, {%r2, %r2, %r2, %r2, %r2, %r2, %r2, %r2}, {%f21250, %f21251, %f21252, %f21253, %f21254, %f21255, %f21256, %f21257};
	bar.warp.sync 	-1;
	wmma.mma.sync.aligned.row.col.m16n16k16.f32.f32 {%f21266, %f21267, %f21268, %f21269, %f21270, %f21271, %f21272, %f21273}, {%r2, %r2, %r2, %r2, %r2, %r2, %r2, %r2}, {%r2, %r2, %r2, %r2, %r2, %r2, %r2, %r2}, {%f21258, %f21259, %f21260, %f21261, %f21262, %f21263, %f21264, %f21265};
	bar.warp.sync 	-1;
	wmma.mma.sync.aligned.row.col.m16n16k16.f32.f32 {%f21274, %f21275, %f21276, %f21277, %f21278, %f21279, %f21280, %f21281}, {%r2, %r2, %r2, %r2, %r2, %r2, %r2, %r2}, {%r2, %r2, %r2, %r2, %r2, %r2, %r2, %r2}, {%f21266, %f21267, %f21268, %f21269, %f21270, %f21271, %f21272, %f21273};
	bar.warp.sync 	-1;
	wmma.mma.sync.aligned.row.col.m16n16k16.f32.f32 {%f21282, %f21283, %f21284, %f21285, %f21286, %f21287, %f21288, %f21289}, {%r2, %r2, %r2, %r2, %r2, %r2, %r2, %r2}, {%r2, %r2, %r2, %r2, %r2, %r2, %r2, %r2}, {%f21274, %f21275, %f21276, %f21277, %f21278, %f21279, %f21280, %f21281};
	bar.warp.sync 	-1;
	wmma.mma.sync.aligned.row.col.m16n16k16.f32.f32 {%f21290, %f21291, %f21292, %f21293, %f21294, %f21295, %f21296, %f21297}, {%r2, %r2, %r2, %r2, %r2, %r2, %r2, %r2}, {%r2, %r2, %r2, %r2, %r2, %r2, %r2, %r2}, {%f21282, %f21283, %f21284, %f21285, %f21286, %f21287, %f21288, %f21289};
	bar.warp.sync 	-1;
	wmma.mma.sync.aligned.row.col.m16n16k16.f32.f32 {%f21298, %f21299, %f21300, %f21301, %f21302, %f21303, %f21304, %f21305}, {%r2, %r2, %r2, %r2, %r2, %r2, %r2, %r2}, {%r2, %r2, %r2, %r2, %r2, %r2, %r2, %r2}, {%f21290, %f21291, %f21292, %f21293, %f21294, %f21295, %f21296, %f21297};
	bar.warp.sync 	-1;
	wmma.mma.sync.aligned.row.col.m16n16k16.f32.f32 {%f21306, %f21307, %f21308, %f21309, %f21310, %f21311, %f21312, %f21313}, {%r2, %r2, %r2, %r2, %r2, %r2, %r2, %r2}, {%r2, %r2, %r2, %r2, %r2, %r2, %r2, %r2}, {%f21298, %f21299, %f21300, %f21301, %f21302, %f21303, %f21304, %f21305};
	bar.warp.sync 	-1;
	wmma.mma.sync.aligned.row.col.m16n16k16.f32.f32 {%f21314, %f21315, %f21316, %f21317, %f21318, %f21319, %f21320, %f21321}, {%r2, %r2, %r2, %r2, %r2, %r2, %r2, %r2}, {%r2, %r2, %r2, %r2, %r2, %r2, %r2, %r2}, {%f21306, %f21307, %f21308, %f21309, %f21310, %f21311, %f21312, %f21313};
	bar.warp.sync 	-1;
	wmma.mma.sync.aligned.row.col.m16n16k16.f32.f32 {%f21322, %f21323, %f21324, %f21325, %f21326, %f21327, %f21328, %f21329}, {%r2, %r2, %r2, %r2, %r2, %r2, %r2, %r2}, {%r2, %r2, %r2, %r2, %r2, %r2, %r2, %r2}, {%f21314, %f21315, %f21316, %f21317, %f21318, %f21319, %f21320, %f21321};
	bar.warp.sync 	-1;
	wmma.mma.sync.aligned.row.col.m16n16k16.f32.f32 {%f21330, %f21331, %f21332, %f21333, %f21334, %f21335, %f21336, %f21337}, {%r2, %r2, %r2, %r2, %r2, %r2, %r2, %r2}, {%r2, %r2, %r2, %r2, %r2, %r2, %r2, %r2}, {%f21322, %f21323, %f21324, %f21325, %f21326, %f21327, %f21328, %f21329};
	bar.warp.sync 	-1;
	wmma.mma.sync.aligned.row.col.m16n16k16.f32.f32 {%f21338, %f21339, %f21340, %f21341, %f21342, %f21343, %f21344, %f21345}, {%r2, %r2, %r2, %r2, %r2, %r2, %r2, %r2}, {%r2, %r2, %r2, %r2, %r2, %r2, %r2, %r2}, {%f21330, %f21331, %f21332, %f21333, %f21334, %f21335, %f21336, %f21337};
	bar.warp.sync 	-1;
	wmma.mma.sync.aligned.row.col.m16n16k16.f32.f32 {%f21346, %f21347, %f21348, %f21349, %f21350, %f21351, %f21352, %f21353}, {%r2, %r2, %r2, %r2, %r2, %r2, %r2, %r2}, {%r2, %r2, %r2, %r2, %r2, %r2, %r2, %r2}, {%f21338, %f21339, %f21340, %f21341, %f21342, %f21343, %f21344, %f21345};
	bar.warp.sync 	-1;
	wmma.mma.sync.aligned.row.col.m16n16k16.f32.f32 {%f21354, %f21355, %f21356, %f21357, %f21358, %f21359, %f21360, %f21361}, {%r2, %r2, %r2, %r2, %r2, %r2, %r2, %r2}, {%r2, %r2, %r2, %r2, %r2, %r2, %r2, %r2}, {%f21346, %f21347, %f21348, %f21349, %f21350, %f21351, %f21352, %f21353};
	bar.warp.sync 	-1;
	wmma.mma.sync.aligned.row.col.m16n16k16.f32.f32 {%f21362, %f21363, %f21364, %f21365, %f21366, %f21367, %f21368, %f21369}, {%r2, %r2, %r2, %r2, %r2, %r2, %r2, %r2}, {%r2, %r2, %r2, %r2, %r2, %r2, %r2, %r2}, {%f21354, %f21355, %f21356, %f21357, %f21358, %f21359, %f21360, %f21361};
	bar.warp.sync 	-1;
	wmma.mma.sync.aligned.row.col.m16n16k16.f32.f32 {%f21370, %f21371, %f21372, %f21373, %f21374, %f21375, %f21376, %f21377}, {%r2, %r2, %r2, %r2, %r2, %r2, %r2, %r2}, {%r2, %r2, %r2, %r2, %r2, %r2, %r2, %r2}, {%f21362, %f21363, %f21364, %f21365, %f21366, %f21367, %f21368, %f21369};
	bar.warp.sync 	-1;
	wmma.mma.sync.aligned.row.col.m16n16k16.f32.f32 {%f21378, %f21379, %f21380, %f21381, %f21382, %f21383, %f21384, %f21385}, {%r2, %r2, %r2, %r2, %r2, %r2, %r2, %r2}, {%r2, %r2, %r2, %r2, %r2, %r2, %r2, %r2}, {%f21370, %f21371, %f21372, %f21373, %f21374, %f21375, %f21376, %f21377};
	bar.warp.sync 	-1;
	wmma.mma.sync.aligned.row.col.m16n16k16.f32.f32 {%f21386, %f21387, %f21388, %f21389, %f21390, %f21391, %f21392, %f21393}, {%r2, %r2, %r2, %r2, %r2, %r2, %r2, %r2}, {%r2, %r2, %r2, %r2, %r2, %r2, %r2, %r2}, {%f21378, %f21379, %f21380, %f21381, %f21382, %f21383, %f21384, %f21385};
	bar.warp.sync 	-1;
	wmma.mma.sync.aligned.row.col.m16n16k16.f32.f32 {%f21394, %f21395, %f21396, %f21397, %f21398, %f21399, %f21400, %f21401}, {%r2, %r2, %r2, %r2, %r2, %r2, %r2, %r2}, {%r2, %r2, %r2, %r2, %r2, %r2, %r2, %r2}, {%f21386, %f21387, %f21388, %f21389, %f21390, %f21391, %f21392, %f21393};
	bar.warp.sync 	-1;
	wmma.mma.sync.aligned.row.col.m16n16k16.f32.f32 {%f21402, %f21403, %f21404, %f21405, %f21406, %f21407, %f21408, %f21409}, {%r2, %r2, %r2, %r2, %r2, %r2, %r2, %r2}, {%r2, %r2, %r2, %r2, %r2, %r2, %r2, %r2}, {%f21394, %f21395, %f21396, %f21397, %f21398, %f21399, %f21400, %f21401};
	bar.warp.sync 	-1;
	wmma.mma.sync.aligned.row.col.m16n16k16.f32.f32 {%f21410, %f21411, %f21412, %f21413, %f21414, %f21415, %f21416, %f21417}, {%r2, %r2, %r2, %r2, %r2, %r2, %r2, %r2}, {%r2, %r2, %r2, %r2, %r2, %r2, %r2, %r2}, {%f21402, %f21403, %f21404, %f21405, %f21406, %f21407, %f21408, %f21409};
	bar.warp.sync 	-1;
	wmma.mma.sync.aligned.row.col.m16n16k16.f32.f32 {%f21418, %f21419, %f21420, %f21421, %f21422, %f21423, %f21424, %f21425}, {%r2, %r2, %r2, %r2, %r2, %r2, %r2, %r2}, {%r2, %r2, %r2, %r2, %r2, %r2, %r2, %r2}, {%f21410, %f21411, %f21412, %f21413, %f21414, %f21415, %f21416, %f21417};
	bar.warp.sync 	-1;
	wmma.mma.sync.aligned.row.col.m16n16k16.f32.f32 {%f21426, %f21427, %f21428, %f21429, %f21430, %f21431, %f21432, %f21433}, {%r2, %r2, %r2, %r2, %r2, %r2, %r2, %r2}, {%r2, %r2, %r2, %r2, %r2, %r2, %r2, %r2}, {%f21418, %f21419, %f21420, %f21421, %f21422, %f21423, %f21424, %f21425};
	bar.warp.sync 	-1;
	wmma.mma.sync.aligned.row.col.m16n16k16.f32.f32 {%f21434, %f21435, %f21436, %f21437, %f21438, %f21439, %f21440, %f21441}, {%r2, %r2, %r2, %r2, %r2, %r2, %r2, %r2}, {%r2, %r2, %r2, %r2, %r2, %r2, %r2, %r2}, {%f21426, %f21427, %f21428, %f21429, %f21430, %f21431, %f21432, %f21433};
	bar.warp.sync 	-1;
	wmma.mma.sync.aligned.row.col.m16n16k16.f32.f32 {%f21442, %f21443, %f21444, %f21445, %f21446, %f21447, %f21448, %f21449}, {%r2, %r2, %r2, %r2, %r2, %r2, %r2, %r2}, {%r2, %r2, %r2, %r2, %r2, %r2, %r2, %r2}, {%f21434, %f21435, %f21436, %f21437, %f21438, %f21439, %f21440, %f21441};
	bar.warp.sync 	-1;
	wmma.mma.sync.aligned.row.col.m16n16k16.f32.f32 {%f21450, %f21451, %f21452, %f21453, %f21454, %f21455, %f21456, %f21457}, {%r2, %r2, %r2, %r2, %r2, %r2, %r2, %r2}, {%r2, %r2, %r2, %r2, %r2, %r2, %r2, %r2}, {%f21442, %f21443, %f21444, %f21445, %f21446, %f21447, %f21448, %f21449};
	bar.warp.sync 	-1;
	wmma.mma.sync.aligned.row.col.m16n16k16.f32.f32 {%f21458, %f21459, %f21460, %f21461, %f21462, %f21463, %f21464, %f21465}, {%r2, %r2, %r2, %r2, %r2, %r2, %r2, %r2}, {%r2, %r2, %r2, %r2, %r2, %r2, %r2, %r2}, {%f21450, %f21451, %f21452, %f21453, %f21454, %f21455, %f21456, %f21457};
	bar.warp.sync 	-1;
	wmma.mma.sync.aligned.row.col.m16n16k16.f32.f32 {%f21466, %f21467, %f21468, %f21469, %f21470, %f21471, %f21472, %f21473}, {%r2, %r2, %r2, %r2, %r2, %r2, %r2, %r2}, {%r2, %r2, %r2, %r2, %r2, %r2, %r2, %r2}, {%f21458, %f21459, %f21460, %f21461, %f21462, %f21463, %f21464, %f21465};
	bar.warp.sync 	-1;
	wmma.mma.sync.aligned.row.col.m16n16k16.f32.f32 {%f21474, %f21475, %f21476, %f21477, %f21478, %f21479, %f21480, %f21481}, {%r2, %r2, %r2, %r2, %r2, %r2, %r2, %r2}, {%r2, %r2, %r2, %r2, %r2, %r2, %r2, %r2}, {%f21466, %f21467, %f21468, %f21469, %f21470, %f21471, %f21472, %f21473};
	bar.warp.sync 	-1;
	wmma.mma.sync.aligned.row.col.m16n16k16.f32.f32 {%f21482, %f21483, %f21484, %f21485, %f21486, %f21487, %f21488, %f21489}, {%r2, %r2, %r2, %r2, %r2, %r2, %r2, %r2}, {%r2, %r2, %r2, %r2, %r2, %r2, %r2, %r2}, {%f21474, %f21475, %f21476, %f21477, %f21478, %f21479, %f21480, %f21481};
	bar.warp.sync 	-1;
	wmma.mma.sync.aligned.row.col.m16n16k16.f32.f32 {%f21490, %f21491, %f21492, %f21493, %f21494, %f21495, %f21496, %f21497}, {%r2, %r2, %r2, %r2, %r2, %r2, %r2, %r2}, {%r2, %r2, %r2, %r2, %r2, %r2, %r2, %r2}, {%f21482, %f21483, %f21484, %f21485, %f21486, %f21487, %f21488, %f21489};
	bar.warp.sync 	-1;
	wmma.mma.sync.aligned.row.col.m16n16k16.f32.f32 {%f21498, %f21499, %f21500, %f21501, %f21502, %f21503, %f21504, %f21505}, {%r2, %r2, %r2, %r2, %r2, %r2, %r2, %r2}, {%r2, %r2, %r2, %r2, %r2, %r2, %r2, %r2}, {%f21490, %f21491, %f21492, %f21493, %f21494, %f21495, %f21496, %f21497};
	bar.warp.sync 	-1;
	wmma.mma.sync.aligned.row.col.m16n16k16.f32.f32 {%f21506, %f21507, %f21508, %f21509, %f21510, %f21511, %f21512, %f21513}, {%r2, %r2, %r2, %r2, %r2, %r2, %r2, %r2}, {%r2, %r2, %r2, %r2, %r2, %r2, %r2, %r2}, {%f21498, %f21499, %f21500, %f21501, %f21502, %f21503, %f21504, %f21505};
	bar.warp.sync 	-1;
	wmma.mma.sync.aligned.row.col.m16n16k16.f32.f32 {%f21514, %f21515, %f21516, %f21517, %f21518, %f21519, %f21520, %f21521}, {%r2, %r2, %r2, %r2, %r2, %r2, %r2, %r2}, {%r2, %r2, %r2, %r2, %r2, %r2, %r2, %r2}, {%f21506, %f21507, %f21508, %f21509, %f21510, %f21511, %f21512, %f21513};
	bar.warp.sync 	-1;
	wmma.mma.sync.aligned.row.col.m16n16k16.f32.f32 {%f21522, %f21523, %f21524, %f21525, %f21526, %f21527, %f21528, %f21529}, {%r2, %r2, %r2, %r2, %r2, %r2, %r2, %r2}, {%r2, %r2, %r2, %r2, %r2, %r2, %r2, %r2}, {%f21514, %f21515, %f21516, %f21517, %f21518, %f21519, %f21520, %f21521};
	bar.warp.sync 	-1;
	wmma.mma.sync.aligned.row.col.m16n16k16.f32.f32 {%f21530, %f21531, %f21532, %f21533, %f21534, %f21535, %f21536, %f21537}, {%r2, %r2, %r2, %r2, %r2, %r2, %r2, %r2}, {%r2, %r2, %r2, %r2, %r2, %r2, %r2, %r2}, {%f21522, %f21523, %f21524, %f21525, %f21526, %f21527, %f21528, %f21529};
	bar.warp.sync 	-1;
	wmma.mma.sync.aligned.row.col.m16n16k16.f32.f32 {%f21538, %f21539, %f21540, %f21541, %f21542, %f21543, %f21544, %f21545}, {%r2, %r2, %r2, %r2, %r2, %r2, %r2, %r2}, {%r2, %r2, %r2, %r2, %r2, %r2, %r2, %r2}, {%f21530, %f21531, %f21532, %f21533, %f21534, %f21535, %f21536, %f21537};
	bar.warp.sync 	-1;
	wmma.mma.sync.aligned.row.col.m16n16k16.f32.f32 {%f21546, %f21547, %f21548, %f21549, %f21550, %f21551, %f21552, %f21553}, {%r2, %r2, %r2, %r2, %r2, %r2, %r2, %r2}, {%r2, %r2, %r2, %r2, %r2, %r2, %r2, %r2}, {%f21538, %f21539, %f21540, %f21541, %f21542, %f21543, %f21544, %f21545};
	bar.warp.sync 	-1;
	wmma.mma.sync.aligned.row.col.m16n16k16.f32.f32 {%f21554, %f21555, %f21556, %f21557, %f21558, %f21559, %f21560, %f21561}, {%r2, %r2, %r2, %r2, %r2, %r2, %r2, %r2}, {%r2, %r2, %r2, %r2, %r2, %r2, %r2, %r2}, {%f21546, %f21547, %f21548, %f21549, %f21550, %f21551, %f21552, %f21553};
	bar.warp.sync 	-1;
	wmma.mma.sync.aligned.row.col.m16n16k16.f32.f32 {%f21562, %f21563, %f21564, %f21565, %f21566, %f21567, %f21568, %f21569}, {%r2, %r2, %r2, %r2, %r2, %r2, %r2, %r2}, {%r2, %r2, %r2, %r2, %r2, %r2, %r2, %r2}, {%f21554, %f21555, %f21556, %f21557, %f21558, %f21559, %f21560, %f21561};
	bar.warp.sync 	-1;
	wmma.mma.sync.aligned.row.col.m16n16k16.f32.f32 {%f21570, %f21571, %f21572, %f21573, %f21574, %f21575, %f21576, %f21577}, {%r2, %r2, %r2, %r2, %r2, %r2, %r2, %r2}, {%r2, %r2, %r2, %r2, %r2, %r2, %r2, %r2}, {%f21562, %f21563, %f21564, %f21565, %f21566, %f21567, %f21568, %f21569};
	bar.warp.sync 	-1;
	wmma.mma.sync.aligned.row.col.m16n16k16.f32.f32 {%f21578, %f21579, %f21580, %f21581, %f21582, %f21583, %f21584, %f21585}, {%r2, %r2, %r2, %r2, %r2, %r2, %r2, %r2}, {%r2, %r2, %r2, %r2, %r2, %r2, %r2, %r2}, {%f21570, %f21571, %f21572, %f21573, %f21574, %f21575, %f21576, %f21577};
	bar.warp.sync 	-1;
	wmma.mma.sync.aligned.row.col.m16n16k16.f32.f32 {%f21586, %f21587, %f21588, %f21589, %f21590, %f21591, %f21592, %f21593}, {%r2, %r2, %r2, %r2, %r2, %r2, %r2, %r2}, {%r2, %r2, %r2, %r2, %r2, %r2, %r2, %r2}, {%f21578, %f21579, %f21580, %f21581, %f21582, %f21583, %f21584, %f21585};
	bar.warp.sync 	-1;
	wmma.mma.sync.aligned.row.col.m16n16k16.f32.f32 {%f21594, %f21595, %f21596, %f21597, %f21598, %f21599, %f21600, %f21601}, {%r2, %r2, %r2, %r2, %r2, %r2, %r2, %r2}, {%r2, %r2, %r2, %r2, %r2, %r2, %r2, %r2}, {%f21586, %f21587, %f21588, %f21589, %f21590, %f21591, %f21592, %f21593};
	bar.warp.sync 	-1;
	wmma.mma.sync.aligned.row.col.m16n16k16.f32.f32 {%f21602, %f21603, %f21604, %f21605, %f21606, %f21607, %f21608, %f21609}, {%r2, %r2, %r2, %r2, %r2, %r2, %r2, %r2}, {%r2, %r2, %r2, %r2, %r2, %r2, %r2, %r2}, {%f21594, %f21595, %f21596, %f21597, %f21598, %f21599, %f21600, %f21601};
	bar.warp.sync 	-1;
	wmma.mma.sync.aligned.row.col.m16n16k16.f32.f32 {%f21610, %f21611, %f21612, %f21613, %f21614, %f21615, %f21616, %f21617}, {%r2, %r2, %r2, %r2, %r2, %r2, %r2, %r2}, {%r2, %r2, %r2, %r2, %r2, %r2, %r2, %r2}, {%f21602, %f21603, %f21604, %f21605, %f21606, %f21607, %f21608, %f21609};
	bar.warp.sync 	-1;
	wmma.mma.sync.aligned.row.col.m16n16k16.f32.f32 {%f21618, %f21619, %f21620, %f21621, %f21622, %f21623, %f21624, %f21625}, {%r2, %r2, %r2, %r2, %r2, %r2, %r2, %r2}, {%r2, %r2, %r2, %r2, %r2, %r2, %r2, %r2}, {%f21610, %f21611, %f21612, %f21613, %f21614, %f21615, %f21616, %f21617};
	bar.warp.sync 	-1;
	wmma.mma.sync.aligned.row.col.m16n16k16.f32.f32 {%f21626, %f21627, %f21628, %f21629, %f21630, %f21631, %f21632, %f21633}, {%r2, %r2, %r2, %r2, %r2, %r2, %r2, %r2}, {%r2, %r2, %r2, %r2, %r2, %r2, %r2, %r2}, {%f21618, %f21619, %f21620, %f21621, %f21622, %f21623, %f21624, %f21625};
	bar.warp.sync 	-1;
	wmma.mma.sync.aligned.row.col.m16n16k16.f32.f32 {%f21634, %f21635, %f21636, %f21637, %f21638, %f21639, %f21640, %f21641}, {%r2, %r2, %r2, %r2, %r2, %r2, %r2, %r2}, {%r2, %r2, %r2, %r2, %r2, %r2, %r2, %r2}, {%f21626, %f21627, %f21628, %f21629, %f21630, %f21631, %f21632, %f21633};
	bar.warp.sync 	-1;
	wmma.mma.sync.aligned.row.col.m16n16k16.f32.f32 {%f21642, %f21643, %f21644, %f21645, %f21646, %f21647, %f21648, %f21649}, {%r2, %r2, %r2, %r2, %r2, %r2, %r2, %r2}, {%r2, %r2, %r2, %r2, %r2, %r2, %r2, %r2}, {%f21634, %f21635, %f21636, %f21637, %f21638, %f21639, %f21640, %f21641};
	bar.warp.sync 	-1;
	wmma.mma.sync.aligned.row.col.m16n16k16.f32.f32 {%f21650, %f21651, %f21652, %f21653, %f21654, %f21655, %f21656, %f21657}, {%r2, %r2, %r2, %r2, %r2, %r2, %r2, %r2}, {%r2, %r2, %r2, %r2, %r2, %r2, %r2, %r2}, {%f21642, %f21643, %f21644, %f21645, %f21646, %f21647, %f21648, %f21649};
	bar.warp.sync 	-1;
	wmma.mma.sync.aligned.row.col.m16n16k16.f32.f32 {%f21658, %f21659, %f21660, %f21661, %f21662, %f21663, %f21664, %f21665}, {%r2, %r2, %r2, %r2, %r2, %r2, %r2, %r2}, {%r2, %r2, %r2, %r2, %r2, %r2, %r2, %r2}, {%f21650, %f21651, %f21652, %f21653, %f21654, %f21655, %f21656, %f21657};
	bar.warp.sync 	-1;
	wmma.mma.sync.aligned.row.col.m16n16k16.f32.f32 {%f21666, %f21667, %f21668, %f21669, %f21670, %f21671, %f21672, %f21673}, {%r2, %r2, %r2, %r2, %r2, %r2, %r2, %r2}, {%r2, %r2, %r2, %r2, %r2, %r2, %r2, %r2}, {%f21658, %f21659, %f21660, %f21661, %f21662, %f21663, %f21664, %f21665};
	bar.warp.sync 	-1;
	wmma.mma.sync.aligned.row.col.m16n16k16.f32.f32 {%f21674, %f21675, %f21676, %f21677, %f21678, %f21679, %f21680, %f21681}, {%r2, %r2, %r2, %r2, %r2, %r2, %r2, %r2}, {%r2, %r2, %r2, %r2, %r2, %r2, %r2, %r2}, {%f21666, %f21667, %f21668, %f21669, %f21670, %f21671, %f21672, %f21673};
	bar.warp.sync 	-1;
	wmma.mma.sync.aligned.row.col.m16n16k16.f32.f32 {%f21682, %f21683, %f21684, %f21685, %f21686, %f21687, %f21688, %f21689}, {%r2, %r2, %r2, %r2, %r2, %r2, %r2, %r2}, {%r2, %r2, %r2, %r2, %r2, %r2, %r2, %r2}, {%f21674, %f21675, %f21676, %f21677, %f21678, %f21679, %f21680, %f21681};
	bar.warp.sync 	-1;
	wmma.mma.sync.aligned.row.col.m16n16k16.f32.f32 {%f21690, %f21691, %f21692, %f21693, %f21694, %f21695, %f21696, %f21697}, {%r2, %r2, %r2, %r2, %r2, %r2, %r2, %r2}, {%r2, %r2, %r2, %r2, %r2, %r2, %r2, %r2}, {%f21682, %f21683, %f21684, %f21685, %f21686, %f21687, %f21688, %f21689};
	bar.warp.sync 	-1;
	wmma.mma.sync.aligned.row.col.m16n16k16.f32.f32 {%f21698, %f21699, %f21700, %f21701, %f21702, %f21703, %f21704, %f21705}, {%r2, %r2, %r2, %r2, %r2, %r2, %r2, %r2}, {%r2, %r2, %r2, %r2, %r2, %r2, %r2, %r2}, {%f21690, %f21691, %f21692, %f21693, %f21694, %f21695, %f21696, %f21697};
	bar.warp.sync 	-1;
	wmma.mma.sync.aligned.row.col.m16n16k16.f32.f32 {%f21706, %f21707, %f21708, %f21709, %f21710, %f21711, %f21712, %f21713}, {%r2, %r2, %r2, %r2, %r2, %r2, %r2, %r2}, {%r2, %r2, %r2, %r2, %r2, %r2, %r2, %r2}, {%f21698, %f21699, %f21700, %f21701, %f21702, %f21703, %f21704, %f21705};
	bar.warp.sync 	-1;
	wmma.mma.sync.aligned.row.col.m16n16k16.f32.f32 {%f21714, %f21715, %f21716, %f21717, %f21718, %f21719, %f21720, %f21721}, {%r2, %r2, %r2, %r2, %r2, %r2, %r2, %r2}, {%r2, %r2, %r2, %r2, %r2, %r2, %r2, %r2}, {%f21706, %f21707, %f21708, %f21709, %f21710, %f21711, %f21712, %f21713};
	bar.warp.sync 	-1;
	wmma.mma.sync.aligned.row.col.m16n16k16.f32.f32 {%f21722, %f21723, %f21724, %f21725, %f21726, %f21727, %f21728, %f21729}, {%r2, %r2, %r2, %r2, %r2, %r2, %r2, %r2}, {%r2, %r2, %r2, %r2, %r2, %r2, %r2, %r2}, {%f21714, %f21715, %f21716, %f21717, %f21718, %f21719, %f21720, %f21721};
	bar.warp.sync 	-1;
	wmma.mma.sync.aligned.row.col.m16n16k16.f32.f32 {%f21730, %f21731, %f21732, %f21733, %f21734, %f21735, %f21736, %f21737}, {%r2, %r2, %r2, %r2, %r2, %r2, %r2, %r2}, {%r2, %r2, %r2, %r2, %r2, %r2, %r2, %r2}, {%f21722, %f21723, %f21724, %f21725, %f21726, %f21727, %f21728, %f21729};
	bar.warp.sync 	-1;
	wmma.mma.sync.aligned.row.col.m16n16k16.f32.f32 {%f21738, %f21739, %f21740, %f21741, %f21742, %f21743, %f21744, %f21745}, {%r2, %r2, %r2, %r2, %r2, %r2, %r2, %r2}, {%r2, %r2, %r2, %r2, %r2, %r2, %r2, %r2}, {%f21730, %f21731, %f21732, %f21733, %f21734, %f21735, %f21736, %f21737};
	bar.warp.sync 	-1;
	wmma.mma.sync.aligned.row.col.m16n16k16.f32.f32 {%f21746, %f21747, %f21748, %f21749, %f21750, %f21751, %f21752, %f21753}, {%r2, %r2, %r2, %r2, %r2, %r2, %r2, %r2}, {%r2, %r2, %r2, %r2, %r2, %r2, %r2, %r2}, {%f21738, %f21739, %f21740, %f21741, %f21742, %f21743, %f21744, %f21745};
	bar.warp.sync 	-1;
	wmma.mma.sync.aligned.row.col.m16n16k16.f32.f32 {%f21754, %f21755, %f21756, %f21757, %f21758, %f21759, %f21760, %f21761}, {%r2, %r2, %r2, %r2, %r2, %r2, %r2, %r2}, {%r2, %r2, %r2, %r2, %r2, %r2, %r2, %r2}, {%f21746, %f21747, %f21748, %f21749, %f21750, %f21751, %f21752, %f21753};
	bar.warp.sync 	-1;
	wmma.mma.sync.aligned.row.col.m16n16k16.f32.f32 {%f21762, %f21763, %f21764, %f21765, %f21766, %f21767, %f21768, %f21769}, {%r2, %r2, %r2, %r2, %r2, %r2, %r2, %r2}, {%r2, %r2, %r2, %r2, %r2, %r2, %r2, %r2}, {%f21754, %f21755, %f21756, %f21757, %f21758, %f21759, %f21760, %f21761};
	bar.warp.sync 	-1;
	wmma.mma.sync.aligned.row.col.m16n16k16.f32.f32 {%f21770, %f21771, %f21772, %f21773, %f21774, %f21775, %f21776, %f21777}, {%r2, %r2, %r2, %r2, %r2, %r2, %r2, %r2}, {%r2, %r2, %r2, %r2, %r2, %r2, %r2, %r2}, {%f21762, %f21763, %f21764, %f21765, %f21766, %f21767, %f21768, %f21769};
	bar.warp.sync 	-1;
	wmma.mma.sync.aligned.row.col.m16n16k16.f32.f32 {%f21778, %f21779, %f21780, %f21781, %f21782, %f21783, %f21784, %f21785}, {%r2, %r2, %r2, %r2, %r2, %r2, %r2, %r2}, {%r2, %r2, %r2, %r2, %r2, %r2, %r2, %r2}, {%f21770, %f21771, %f21772, %f21773, %f21774, %f21775, %f21776, %f21777};
	bar.warp.sync 	-1;
	wmma.mma.sync.aligned.row.col.m16n16k16.f32.f32 {%f21786, %f21787, %f21788, %f21789, %f21790, %f21791, %f21792, %f21793}, {%r2, %r2, %r2, %r2, %r2, %r2, %r2, %r2}, {%r2, %r2, %r2, %r2, %r2, %r2, %r2, %r2}, {%f21778, %f21779, %f21780, %f21781, %f21782, %f21783, %f21784, %f21785};
	bar.warp.sync 	-1;
	wmma.mma.sync.aligned.row.col.m16n16k16.f32.f32 {%f21794, %f21795, %f21796, %f21797, %f21798, %f21799, %f21800, %f21801}, {%r2, %r2, %r2, %r2, %r2, %r2, %r2, %r2}, {%r2, %r2, %r2, %r2, %r2, %r2, %r2, %r2}, {%f21786, %f21787, %f21788, %f21789, %f21790, %f21791, %f21792, %f21793};
	bar.warp.sync 	-1;
	wmma.mma.sync.aligned.row.col.m16n16k16.f32.f32 {%f21802, %f21803, %f21804, %f21805, %f21806, %f21807, %f21808, %f21809}, {%r2, %r2, %r2, %r2, %r2, %r2, %r2, %r2}, {%r2, %r2, %r2, %r2, %r2, %r2, %r2, %r2}, {%f21794, %f21795, %f21796, %f21797, %f21798, %f21799, %f21800, %f21801};
	bar.warp.sync 	-1;
	wmma.mma.sync.aligned.row.col.m16n16k16.f32.f32 {%f21810, %f21811, %f21812, %f21813, %f21814, %f21815, %f21816, %f21817}, {%r2, %r2, %r2, %r2, %r2, %r2, %r2, %r2}, {%r2, %r2, %r2, %r2, %r2, %r2, %r2, %r2}, {%f21802, %f21803, %f21804, %f21805, %f21806, %f21807, %f21808, %f21809};
	bar.warp.sync 	-1;
	wmma.mma.sync.aligned.row.col.m16n16k16.f32.f32 {%f21818, %f21819, %f21820, %f21821, %f21822, %f21823, %f21824, %f21825}, {%r2, %r2, %r2, %r2, %r2, %r2, %r2, %r2}, {%r2, %r2, %r2, %r2, %r2, %r2, %r2, %r2}, {%f21810, %f21811, %f21812, %f21813, %f21814, %f21815, %f21816, %f21817};
	bar.warp.sync 	-1;
	wmma.mma.sync.aligned.row.col.m16n16k16.f32.f32 {%f21826, %f21827, %f21828, %f21829, %f21830, %f21831, %f21832, %f21833}, {%r2, %r2, %r2, %r2, %r2, %r2, %r2, %r2}, {%r2, %r2, %r2, %r2, %r2, %r2, %r2, %r2}, {%f21818, %f21819, %f21820, %f21821, %f21822, %f21823, %f21824, %f21825};
	bar.warp.sync 	-1;
	wmma.mma.sync.aligned.row.col.m16n16k16.f32.f32 {%f21834, %f21835, %f21836, %f21837, %f21838, %f21839, %f21840, %f21841}, {%r2, %r2, %r2, %r2, %r2, %r2, %r2, %r2}, {%r2, %r2, %r2, %r2, %r2, %r2, %r2, %r2}, {%f21826, %f21827, %f21828, %f21829, %f21830, %f21831, %f21832, %f21833};
	bar.warp.sync 	-1;
	wmma.mma.sync.aligned.row.col.m16n16k16.f32.f32 {%f21842, %f21843, %f21844, %f21845, %f21846, %f21847, %f21848, %f21849}, {%r2, %r2, %r2, %r2, %r2, %r2, %r2, %r2}, {%r2, %r2, %r2, %r2, %r2, %r2, %r2, %r2}, {%f21834, %f21835, %f21836, %f21837, %f21838, %f21839, %f21840, %f21841};
	bar.warp.sync 	-1;
	wmma.mma.sync.aligned.row.col.m16n16k16.f32.f32 {%f21850, %f21851, %f21852, %f21853, %f21854, %f21855, %f21856, %f21857}, {%r2, %r2, %r2, %r2, %r2, %r2, %r2, %r2}, {%r2, %r2, %r2, %r2, %r2, %r2, %r2, %r2}, {%f21842, %f21843, %f21844, %f21845, %f21846, %f21847, %f21848, %f21849};
	bar.warp.sync 	-1;
	wmma.mma.sync.aligned.row.col.m16n16k16.f32.f32 {%f21858, %f21859, %f21860, %f21861, %f21862, %f21863, %f21864, %f21865}, {%r2, %r2, %r2, %r2, %r2, %r2, %r2, %r2}, {%r2, %r2, %r2, %r2, %r2, %r2, %r2, %r2}, {%f21850, %f21851, %f21852, %f21853, %f21854, %f21855, %f21856, %f21857};
	bar.warp.sync 	-1;
	wmma.mma.sync.aligned.row.col.m16n16k16.f32.f32 {%f21866, %f21867, %f21868, %f21869, %f21870, %f21871, %f21872, %f21873}, {%r2, %r2, %r2, %r2, %r2, %r2, %r2, %r2}, {%r2, %r2, %r2, %r2, %r2, %r2, %r2, %r2}, {%f21858, %f21859, %f21860, %f21861, %f21862, %f21863, %f21864, %f21865};
	bar.warp.sync 	-1;
	wmma.mma.sync.aligned.row.col.m16n16k16.f32.f32 {%f21874, %f21875, %f21876, %f21877, %f21878, %f21879, %f21880, %f21881}, {%r2, %r2, %r2, %r2, %r2, %r2, %r2, %r2}, {%r2, %r2, %r2, %r2, %r2, %r2, %r2, %r2}, {%f21866, %f21867, %f21868, %f21869, %f21870, %f21871, %f21872, %f21873};
	bar.warp.sync 	-1;
	wmma.mma.sync.aligned.row.col.m16n16k16.f32.f32 {%f21882, %f21883, %f21884, %f21885, %f21886, %f21887, %f21888, %f21889}, {%r2, %r2, %r2, %r2, %r2, %r2, %r2, %r2}, {%r2, %r2, %r2, %r2, %r2, %r2, %r2, %r2}, {%f21874, %f21875, %f21876, %f21877, %f21878, %f21879, %f21880, %f21881};
	bar.warp.sync 	-1;
	wmma.mma.sync.aligned.row.col.m16n16k16.f32.f32 {%f21890, %f21891, %f21892, %f21893, %f21894, %f21895, %f21896, %f21897}, {%r2, %r2, %r2, %r2, %r2, %r2, %r2, %r2}, {%r2, %r2, %r2, %r2, %r2, %r2, %r2, %r2}, {%f21882, %f21883, %f21884, %f21885, %f21886, %f21887, %f21888, %f21889};
	bar.warp.sync 	-1;
	wmma.mma.sync.aligned.row.col.m16n16k16.f32.f32 {%f21898, %f21899, %f21900, %f21901, %f21902, %f21903, %f21904, %f21905}, {%r2, %r2, %r2, %r2, %r2, %r2, %r2, %r2}, {%r2, %r2, %r2, %r2, %r2, %r2, %r2, %r2}, {%f21890, %f21891, %f21892, %f21893, %f21894, %f21895, %f21896, %f21897};
	bar.warp.sync 	-1;
	wmma.mma.sync.aligned.row.col.m16n16k16.f32.f32 {%f21906, %f21907, %f21908, %f21909, %f21910, %f21911, %f21912, %f21913}, {%r2, %r2, %r2, %r2, %r2, %r2, %r2, %r2}, {%r2, %r2, %r2, %r2, %r2, %r2, %r2, %r2}, {%f21898, %f21899, %f21900, %f21901, %f21902, %f21903, %f21904, %f21905};
	bar.warp.sync 	-1;
	wmma.mma.sync.aligned.row.col.m16n16k16.f32.f32 {%f21914, %f21915, %f21916, %f21917, %f21918, %f21919, %f21920, %f21921}, {%r2, %r2, %r2, %r2, %r2, %r2, %r2, %r2}, {%r2, %r2, %r2, %r2, %r2, %r2, %r2, %r2}, {%f21906, %f21907, %f21908, %f21909, %f21910, %f21911, %f21912, %f21913};
	bar.warp.sync 	-1;
	wmma.mma.sync.aligned.row.col.m16n16k16.f32.f32 {%f21922, %f21923, %f21924, %f21925, %f21926, %f21927, %f21928, %f21929}, {%r2, %r2, %r2, %r2, %r2, %r2, %r2, %r2}, {%r2, %r2, %r2, %r2, %r2, %r2, %r2, %r2}, {%f21914, %f21915, %f21916, %f21917, %f21918, %f21919, %f21920, %f21921};
	bar.warp.sync 	-1;
	wmma.mma.sync.aligned.row.col.m16n16k16.f32.f32 {%f21930, %f21931, %f21932, %f21933, %f21934, %f21935, %f21936, %f21937}, {%r2, %r2, %r2, %r2, %r2, %r2, %r2, %r2}, {%r2, %r2, %r2, %r2, %r2, %r2, %r2, %r2}, {%f21922, %f21923, %f21924, %f21925, %f21926, %f21927, %f21928, %f21929};
	bar.warp.sync 	-1;
	wmma.mma.sync.aligned.row.col.m16n16k16.f32.f32 {%f21938, %f21939, %f21940, %f21941, %f21942, %f21943, %f21944, %f21945}, {%r2, %r2, %r2, %r2, %r2, %r2, %r2, %r2}, {%r2, %r2, %r2, %r2, %r2, %r2, %r2, %r2}, {%f21930, %f21931, %f21932, %f21933, %f21934, %f21935, %f21936, %f21937};
	bar.warp.sync 	-1;
	wmma.mma.sync.aligned.row.col.m16n16k16.f32.f32 {%f21946, %f21947, %f21948, %f21949, %f21950, %f21951, %f21952, %f21953}, {%r2, %r2, %r2, %r2, %r2, %r2, %r2, %r2}, {%r2, %r2, %r2, %r2, %r2, %r2, %r2, %r2}, {%f21938, %f21939, %f21940, %f21941, %f21942, %f21943, %f21944, %f21945};
	bar.warp.sync 	-1;
	wmma.mma.sync.aligned.row.col.m16n16k16.f32.f32 {%f21954, %f21955, %f21956, %f21957, %f21958, %f21959, %f21960, %f21961}, {%r2, %r2, %r2, %r2, %r2, %r2, %r2, %r2}, {%r2, %r2, %r2, %r2, %r2, %r2, %r2, %r2}, {%f21946, %f21947, %f21948, %f21949, %f21950, %f21951, %f21952, %f21953};
	bar.warp.sync 	-1;
	wmma.mma.sync.aligned.row.col.m16n16k16.f32.f32 {%f21962, %f21963, %f21964, %f21965, %f21966, %f21967, %f21968, %f21969}, {%r2, %r2, %r2, %r2, %r2, %r2, %r2, %r2}, {%r2, %r2, %r2, %r2, %r2, %r2, %r2, %r2}, {%f21954, %f21955, %f21956, %f21957, %f21958, %f21959, %f21960, %f21961};
	bar.warp.sync 	-1;
	wmma.mma.sync.aligned.row.col.m16n16k16.f32.f32 {%f21970, %f21971, %f21972, %f21973, %f21974, %f21975, %f21976, %f21977}, {%r2, %r2, %r2, %r2, %r2, %r2, %r2, %r2}, {%r2, %r2, %r2, %r2, %r2, %r2, %r2, %r2}, {%f21962, %f21963, %f21964, %f21965, %f21966, %f21967, %f21968, %f21969};
	bar.warp.sync 	-1;
	wmma.mma.sync.aligned.row.col.m16n16k16.f32.f32 {%f21978, %f21979, %f21980, %f21981, %f21982, %f21983, %f21984, %f21985}, {%r2, %r2, %r2, %r2, %r2, %r2, %r2, %r2}, {%r2, %r2, %r2, %r2, %r2, %r2, %r2, %r2}, {%f21970, %f21971, %f21972, %f21973, %f21974, %f21975, %f21976, %f21977};
	bar.warp.sync 	-1;
	wmma.mma.sync.aligned.row.col.m16n16k16.f32.f32 {%f21986, %f21987, %f21988, %f21989, %f21990, %f21991, %f21992, %f21993}, {%r2, %r2, %r2, %r2, %r2, %r2, %r2, %r2}, {%r2, %r2, %r2, %r2, %r2, %r2, %r2, %r2}, {%f21978, %f21979, %f21980, %f21981, %f21982, %f21983, %f21984, %f21985};
	bar.warp.sync 	-1;
	wmma.mma.sync.aligned.row.col.m16n16k16.f32.f32 {%f21994, %f21995, %f21996, %f21997, %f21998, %f21999, %f22000, %f22001}, {%r2, %r2, %r2, %r2, %r2, %r2, %r2, %r2}, {%r2, %r2, %r2, %r2, %r2, %r2, %r2, %r2}, {%f21986, %f21987, %f21988, %f21989, %f21990, %f21991, %f21992, %f21993};
	bar.warp.sync 	-1;
	wmma.mma.sync.aligned.row.col.m16n16k16.f32.f32 {%f22002, %f22003, %f22004, %f22005, %f22006, %f22007, %f22008, %f22009}, {%r2, %r2, %r2, %r2, %r2, %r2, %r2, %r2}, {%r2, %r2, %r2, %r2, %r2, %r2, %r2, %r2}, {%f21994, %f21995, %f21996, %f21997, %f21998, %f21999, %f22000, %f22001};
	bar.warp.sync 	-1;
	wmma.mma.sync.aligned.row.col.m16n16k16.f32.f32 {%f22010, %f22011, %f22012, %f22013, %f22014, %f22015, %f22016, %f22017}, {%r2, %r2, %r2, %r2, %r2, %r2, %r2, %r2}, {%r2, %r2, %r2, %r2, %r2, %r2, %r2, %r2}, {%f22002, %f22003, %f22004, %f22005, %f22006, %f22007, %f22008, %f22009};
	bar.warp.sync 	-1;
	wmma.mma.sync.aligned.row.col.m16n16k16.f32.f32 {%f22018, %f22019, %f22020, %f22021, %f22022, %f22023, %f22024, %f22025}, {%r2, %r2, %r2, %r2, %r2, %r2, %r2, %r2}, {%r2, %r2, %r2, %r2, %r2, %r2, %r2, %r2}, {%f22010, %f22011, %f22012, %f22013, %f22014, %f22015, %f22016, %f22017};
	bar.warp.sync 	-1;
	wmma.mma.sync.aligned.row.col.m16n16k16.f32.f32 {%f22026, %f22027, %f22028, %f22029, %f22030, %f22031, %f22032, %f22033}, {%r2, %r2, %r2, %r2, %r2, %r2, %r2, %r2}, {%r2, %r2, %r2, %r2, %r2, %r2, %r2, %r2}, {%f22018, %f22019, %f22020, %f22021, %f22022, %f22023, %f22024, %f22025};
	bar.warp.sync 	-1;
	wmma.mma.sync.aligned.row.col.m16n16k16.f32.f32 {%f22034, %f22035, %f22036, %f22037, %f22038, %f22039, %f22040, %f22041}, {%r2, %r2, %r2, %r2, %r2, %r2, %r2, %r2}, {%r2, %r2, %r2, %r2, %r2, %r2, %r2, %r2}, {%f22026, %f22027, %f22028, %f22029, %f22030, %f22031, %f22032, %f22033};
	bar.warp.sync 	-1;
	wmma.mma.sync.aligned.row.col.m16n16k16.f32.f32 {%f22042, %f22043, %f22044, %f22045, %f22046, %f22047, %f22048, %f22049}, {%r2, %r2, %r2, %r2, %r2, %r2, %r2, %r2}, {%r2, %r2, %r2, %r2, %r2, %r2, %r2, %r2}, {%f22034, %f22035, %f22036, %f22037, %f22038, %f22039, %f22040, %f22041};
	bar.warp.sync 	-1;
	wmma.mma.sync.aligned.row.col.m16n16k16.f32.f32 {%f22050, %f22051, %f22052, %f22053, %f22054, %f22055, %f22056, %f22057}, {%r2, %r2, %r2, %r2, %r2, %r2, %r2, %r2}, {%r2, %r2, %r2, %r2, %r2, %r2, %r2, %r2}, {%f22042, %f22043, %f22044, %f22045, %f22046, %f22047, %f22048, %f22049};
	bar.warp.sync 	-1;
	wmma.mma.sync.aligned.row.col.m16n16k16.f32.f32 {%f22058, %f22059, %f22060, %f22061, %f22062, %f22063, %f22064, %f22065}, {%r2, %r2, %r2, %r2, %r2, %r2, %r2, %r2}, {%r2, %r2, %r2, %r2, %r2, %r2, %r2, %r2}, {%f22050, %f22051, %f22052, %f22053, %f22054, %f22055, %f22056, %f22057};
	bar.warp.sync 	-1;
	wmma.mma.sync.aligned.row.col.m16n16k16.f32.f32 {%f22066, %f22067, %f22068, %f22069, %f22070, %f22071, %f22072, %f22073}, {%r2, %r2, %r2, %r2, %r2, %r2, %r2, %r2}, {%r2, %r2, %r2, %r2, %r2, %r2, %r2, %r2}, {%f22058, %f22059, %f22060, %f22061, %f22062, %f22063, %f22064, %f22065};
	bar.warp.sync 	-1;
	wmma.mma.sync.aligned.row.col.m16n16k16.f32.f32 {%f22074, %f22075, %f22076, %f22077, %f22078, %f22079, %f22080, %f22081}, {%r2, %r2, %r2, %r2, %r2, %r2, %r2, %r2}, {%r2, %r2, %r2, %r2, %r2, %r2, %r2, %r2}, {%f22066, %f22067, %f22068, %f22069, %f22070, %f22071, %f22072, %f22073};
	bar.warp.sync 	-1;
	wmma.mma.sync.aligned.row.col.m16n16k16.f32.f32 {%f22082, %f22083, %f22084, %f22085, %f22086, %f22087, %f22088, %f22089}, {%r2, %r2, %r2, %r2, %r2, %r2, %r2, %r2}, {%r2, %r2, %r2, %r2, %r2, %r2, %r2, %r2}, {%f22074, %f22075, %f22076, %f22077, %f22078, %f22079, %f22080, %f22081};
	bar.warp.sync 	-1;
	wmma.mma.sync.aligned.row.col.m16n16k16.f32.f32 {%f22090, %f22091, %f22092, %f22093, %f22094, %f22095, %f22096, %f22097}, {%r2, %r2, %r2, %r2, %r2, %r2, %r2, %r2}, {%r2, %r2, %r2, %r2, %r2, %r2, %r2, %r2}, {%f22082, %f22083, %f22084, %f22085, %f22086, %f22087, %f22088, %f22089};
	bar.warp.sync 	-1;
	wmma.mma.sync.aligned.row.col.m16n16k16.f32.f32 {%f22098, %f22099, %f22100, %f22101, %f22102, %f22103, %f22104, %f22105}, {%r2, %r2, %r2, %r2, %r2, %r2, %r2, %r2}, {%r2, %r2, %r2, %r2, %r2, %r2, %r2, %r2}, {%f22090, %f22091, %f22092, %f22093, %f22094, %f22095, %f22096, %f22097};
	bar.warp.sync 	-1;
	wmma.mma.sync.aligned.row.col.m16n16k16.f32.f32 {%f22106, %f22107, %f22108, %f22109, %f22110, %f22111, %f22112, %f22113}, {%r2, %r2, %r2, %r2, %r2, %r2, %r2, %r2}, {%r2, %r2, %r2, %r2, %r2, %r2, %r2, %r2}, {%f22098, %f22099, %f22100, %f22101, %f22102, %f22103, %f22104, %f22105};
	bar.warp.sync 	-1;
	wmma.mma.sync.aligned.row.col.m16n16k16.f32.f32 {%f22114, %f22115, %f22116, %f22117, %f22118, %f22119, %f22120, %f22121}, {%r2, %r2, %r2, %r2, %r2, %r2, %r2, %r2}, {%r2, %r2, %r2, %r2, %r2, %r2, %r2, %r2}, {%f22106, %f22107, %f22108, %f22109, %f22110, %f22111, %f22112, %f22113};
	bar.warp.sync 	-1;
	wmma.mma.sync.aligned.row.col.m16n16k16.f32.f32 {%f22122, %f22123, %f22124, %f22125, %f22126, %f22127, %f22128, %f22129}, {%r2, %r2, %r2, %r2, %r2, %r2, %r2, %r2}, {%r2, %r2, %r2, %r2, %r2, %r2, %r2, %r2}, {%f22114, %f22115, %f22116, %f22117, %f22118, %f22119, %f22120, %f22121};
	bar.warp.sync 	-1;
	wmma.mma.sync.aligned.row.col.m16n16k16.f32.f32 {%f22130, %f22131, %f22132, %f22133, %f22134, %f22135, %f22136, %f22137}, {%r2, %r2, %r2, %r2, %r2, %r2, %r2, %r2}, {%r2, %r2, %r2, %r2, %r2, %r2, %r2, %r2}, {%f22122, %f22123, %f22124, %f22125, %f22126, %f22127, %f22128, %f22129};
	bar.warp.sync 	-1;
	wmma.mma.sync.aligned.row.col.m16n16k16.f32.f32 {%f22138, %f22139, %f22140, %f22141, %f22142, %f22143, %f22144, %f22145}, {%r2, %r2, %r2, %r2, %r2, %r2, %r2, %r2}, {%r2, %r2, %r2, %r2, %r2, %r2, %r2, %r2}, {%f22130, %f22131, %f22132, %f22133, %f22134, %f22135, %f22136, %f22137};
	bar.warp.sync 	-1;
	wmma.mma.sync.aligned.row.col.m16n16k16.f32.f32 {%f22146, %f22147, %f22148, %f22149, %f22150, %f22151, %f22152, %f22153}, {%r2, %r2, %r2, %r2, %r2, %r2, %r2, %r2}, {%r2, %r2, %r2, %r2, %r2, %r2, %r2, %r2}, {%f22138, %f22139, %f22140, %f22141, %f22142, %f22143, %f22144, %f22145};
	bar.warp.sync 	-1;
	wmma.mma.sync.aligned.row.col.m16n16k16.f32.f32 {%f22154, %f22155, %f22156, %f22157, %f22158, %f22159, %f22160, %f22161}, {%r2, %r2, %r2, %r2, %r2, %r2, %r2, %r2}, {%r2, %r2, %r2, %r2, %r2, %r2, %r2, %r2}, {%f22146, %f22147, %f22148, %f22149, %f22150, %f22151, %f22152, %f22153};
	bar.warp.sync 	-1;
	wmma.mma.sync.aligned.row.col.m16n16k16.f32.f32 {%f22162, %f22163, %f22164, %f22165, %f22166, %f22167, %f22168, %f22169}, {%r2, %r2, %r2, %r2, %r2, %r2, %r2, %r2}, {%r2, %r2, %r2, %r2, %r2, %r2, %r2, %r2}, {%f22154, %f22155, %f22156, %f22157, %f22158, %f22159, %f22160, %f22161};
	bar.warp.sync 	-1;
	wmma.mma.sync.aligned.row.col.m16n16k16.f32.f32 {%f22170, %f22171, %f22172, %f22173, %f22174, %f22175, %f22176, %f22177}, {%r2, %r2, %r2, %r2, %r2, %r2, %r2, %r2}, {%r2, %r2, %r2, %r2, %r2, %r2, %r2, %r2}, {%f22162, %f22163, %f22164, %f22165, %f22166, %f22167, %f22168, %f22169};
	bar.warp.sync 	-1;
	wmma.mma.sync.aligned.row.col.m16n16k16.f32.f32 {%f22178, %f22179, %f22180, %f22181, %f22182, %f22183, %f22184, %f22185}, {%r2, %r2, %r2, %r2, %r2, %r2, %r2, %r2}, {%r2, %r2, %r2, %r2, %r2, %r2, %r2, %r2}, {%f22170, %f22171, %f22172, %f22173, %f22174, %f22175, %f22176, %f22177};
	bar.warp.sync 	-1;
	wmma.mma.sync.aligned.row.col.m16n16k16.f32.f32 {%f22186, %f22187, %f22188, %f22189, %f22190, %f22191, %f22192, %f22193}, {%r2, %r2, %r2, %r2, %r2, %r2, %r2, %r2}, {%r2, %r2, %r2, %r2, %r2, %r2, %r2, %r2}, {%f22178, %f22179, %f22180, %f22181, %f22182, %f22183, %f22184, %f22185};
	bar.warp.sync 	-1;
	wmma.mma.sync.aligned.row.col.m16n16k16.f32.f32 {%f22194, %f22195, %f22196, %f22197, %f22198, %f22199, %f22200, %f22201}, {%r2, %r2, %r2, %r2, %r2, %r2, %r2, %r2}, {%r2, %r2, %r2, %r2, %r2, %r2, %r2, %r2}, {%f22186, %f22187, %f22188, %f22189, %f22190, %f22191, %f22192, %f22193};
	bar.warp.sync 	-1;
	wmma.mma.sync.aligned.row.col.m16n16k16.f32.f32 {%f22202, %f22203, %f22204, %f22205, %f22206, %f22207, %f22208, %f22209}, {%r2, %r2, %r2, %r2, %r2, %r2, %r2, %r2}, {%r2, %r2, %r2, %r2, %r2, %r2, %r2, %r2}, {%f22194, %f22195, %f22196, %f22197, %f22198, %f22199, %f22200, %f22201};
	bar.warp.sync 	-1;
	wmma.mma.sync.aligned.row.col.m16n16k16.f32.f32 {%f22210, %f22211, %f22212, %f22213, %f22214, %f22215, %f22216, %f22217}, {%r2, %r2, %r2, %r2, %r2, %r2, %r2, %r2}, {%r2, %r2, %r2, %r2, %r2, %r2, %r2, %r2}, {%f22202, %f22203, %f22204, %f22205, %f22206, %f22207, %f22208, %f22209};
	bar.warp.sync 	-1;
	wmma.mma.sync.aligned.row.col.m16n16k16.f32.f32 {%f22218, %f22219, %f22220, %f22221, %f22222, %f22223, %f22224, %f22225}, {%r2, %r2, %r2, %r2, %r2, %r2, %r2, %r2}, {%r2, %r2, %r2, %r2, %r2, %r2, %r2, %r2}, {%f22210, %f22211, %f22212, %f22213, %f22214, %f22215, %f22216, %f22217};
	bar.warp.sync 	-1;
	wmma.mma.sync.aligned.row.col.m16n16k16.f32.f32 {%f22226, %f22227, %f22228, %f22229, %f22230, %f22231, %f22232, %f22233}, {%r2, %r2, %r2, %r2, %r2, %r2, %r2, %r2}, {%r2, %r2, %r2, %r2, %r2, %r2, %r2, %r2}, {%f22218, %f22219, %f22220, %f22221, %f22222, %f22223, %f22224, %f22225};
	bar.warp.sync 	-1;
	wmma.mma.sync.aligned.row.col.m16n16k16.f32.f32 {%f22234, %f22235, %f22236, %f22237, %f22238, %f22239, %f22240, %f22241}, {%r2, %r2, %r2, %r2, %r2, %r2, %r2, %r2}, {%r2, %r2, %r2, %r2, %r2, %r2, %r2, %r2}, {%f22226, %f22227, %f22228, %f22229, %f22230, %f22231, %f22232, %f22233};
	bar.warp.sync 	-1;
	wmma.mma.sync.aligned.row.col.m16n16k16.f32.f32 {%f22242, %f22243, %f22244, %f22245, %f22246, %f22247, %f22248, %f22249}, {%r2, %r2, %r2, %r2, %r2, %r2, %r2, %r2}, {%r2, %r2, %r2, %r2, %r2, %r2, %r2, %r2}, {%f22234, %f22235, %f22236, %f22237, %f22238, %f22239, %f22240, %f22241};
	bar.warp.sync 	-1;
	wmma.mma.sync.aligned.row.col.m16n16k16.f32.f32 {%f22250, %f22251, %f22252, %f22253, %f22254, %f22255, %f22256, %f22257}, {%r2, %r2, %r2, %r2, %r2, %r2, %r2, %r2}, {%r2, %r2, %r2, %r2, %r2, %r2, %r2, %r2}, {%f22242, %f22243, %f22244, %f22245, %f22246, %f22247, %f22248, %f22249};
	bar.warp.sync 	-1;
	wmma.mma.sync.aligned.row.col.m16n16k16.f32.f32 {%f22258, %f22259, %f22260, %f22261, %f22262, %f22263, %f22264, %f22265}, {%r2, %r2, %r2, %r2, %r2, %r2, %r2, %r2}, {%r2, %r2, %r2, %r2, %r2, %r2, %r2, %r2}, {%f22250, %f22251, %f22252, %f22253, %f22254, %f22255, %f22256, %f22257};
	bar.warp.sync 	-1;
	wmma.mma.sync.aligned.row.col.m16n16k16.f32.f32 {%f22266, %f22267, %f22268, %f22269, %f22270, %f22271, %f22272, %f22273}, {%r2, %r2, %r2, %r2, %r2, %r2, %r2, %r2}, {%r2, %r2, %r2, %r2, %r2, %r2, %r2, %r2}, {%f22258, %f22259, %f22260, %f22261, %f22262, %f22263, %f22264, %f22265};
	bar.warp.sync 	-1;
	wmma.mma.sync.aligned.row.col.m16n16k16.f32.f32 {%f22274, %f22275, %f22276, %f22277, %f22278, %f22279, %f22280, %f22281}, {%r2, %r2, %r2, %r2, %r2, %r2, %r2, %r2}, {%r2, %r2, %r2, %r2, %r2, %r2, %r2, %r2}, {%f22266, %f22267, %f22268, %f22269, %f22270, %f22271, %f22272, %f22273};
	bar.warp.sync 	-1;
	wmma.mma.sync.aligned.row.col.m16n16k16.f32.f32 {%f22282, %f22283, %f22284, %f22285, %f22286, %f22287, %f22288, %f22289}, {%r2, %r2, %r2, %r2, %r2, %r2, %r2, %r2}, {%r2, %r2, %r2, %r2, %r2, %r2, %r2, %r2}, {%f22274, %f22275, %f22276, %f22277, %f22278, %f22279, %f22280, %f22281};
	bar.warp.sync 	-1;
	wmma.mma.sync.aligned.row.col.m16n16k16.f32.f32 {%f22290, %f22291, %f22292, %f22293, %f22294, %f22295, %f22296, %f22297}, {%r2, %r2, %r2, %r2, %r2, %r2, %r2, %r2}, {%r2, %r2, %r2, %r2, %r2, %r2, %r2, %r2}, {%f22282, %f22283, %f22284, %f22285, %f22286, %f22287, %f22288, %f22289};
	bar.warp.sync 	-1;
	wmma.mma.sync.aligned.row.col.m16n16k16.f32.f32 {%f22298, %f22299, %f22300, %f22301, %f22302, %f22303, %f22304, %f22305}, {%r2, %r2, %r2, %r2, %r2, %r2, %r2, %r2}, {%r2, %r2, %r2, %r2, %r2, %r2, %r2, %r2}, {%f22290, %f22291, %f22292, %f22293, %f22294, %f22295, %f22296, %f22297};
	bar.warp.sync 	-1;
	wmma.mma.sync.aligned.row.col.m16n16k16.f32.f32 {%f22306, %f22307, %f22308, %f22309, %f22310, %f22311, %f22312, %f22313}, {%r2, %r2, %r2, %r2, %r2, %r2, %r2, %r2}, {%r2, %r2, %r2, %r2, %r2, %r2, %r2, %r2}, {%f22298, %f22299, %f22300, %f22301, %f22302, %f22303, %f22304, %f22305};
	bar.warp.sync 	-1;
	wmma.mma.sync.aligned.row.col.m16n16k16.f32.f32 {%f22314, %f22315, %f22316, %f22317, %f22318, %f22319, %f22320, %f22321}, {%r2, %r2, %r2, %r2, %r2, %r2, %r2, %r2}, {%r2, %r2, %r2, %r2, %r2, %r2, %r2, %r2}, {%f22306, %f22307, %f22308, %f22309, %f22310, %f22311, %f22312, %f22313};
	bar.warp.sync 	-1;
	wmma.mma.sync.aligned.row.col.m16n16k16.f32.f32 {%f22322, %f22323, %f22324, %f22325, %f22326, %f22327, %f22328, %f22329}, {%r2, %r2, %r2, %r2, %r2, %r2, %r2, %r2}, {%r2, %r2, %r2, %r2, %r2, %r2, %r2, %r2}, {%f22314, %f22315, %f22316, %f22317, %f22318, %f22319, %f22320, %f22321};
	bar.warp.sync 	-1;
	wmma.mma.sync.aligned.row.col.m16n16k16.f32.f32 {%f22330, %f22331, %f22332, %f22333, %f22334, %f22335, %f22336, %f22337}, {%r2, %r2, %r2, %r2, %r2, %r2, %r2, %r2}, {%r2, %r2, %r2, %r2, %r2, %r2, %r2, %r2}, {%f22322, %f22323, %f22324, %f22325, %f22326, %f22327, %f22328, %f22329};
	bar.warp.sync 	-1;
	wmma.mma.sync.aligned.row.col.m16n16k16.f32.f32 {%f22338, %f22339, %f22340, %f22341, %f22342, %f22343, %f22344, %f22345}, {%r2, %r2, %r2, %r2, %r2, %r2, %r2, %r2}, {%r2, %r2, %r2, %r2, %r2, %r2, %r2, %r2}, {%f22330, %f22331, %f22332, %f22333, %f22334, %f22335, %f22336, %f22337};
	bar.warp.sync 	-1;
	wmma.mma.sync.aligned.row.col.m16n16k16.f32.f32 {%f22346, %f22347, %f22348, %f22349, %f22350, %f22351, %f22352, %f22353}, {%r2, %r2, %r2, %r2, %r2, %r2, %r2, %r2}, {%r2, %r2, %r2, %r2, %r2, %r2, %r2, %r2}, {%f22338, %f22339, %f22340, %f22341, %f22342, %f22343, %f22344, %f22345};
	bar.warp.sync 	-1;
	wmma.mma.sync.aligned.row.col.m16n16k16.f32.f32 {%f22354, %f22355, %f22356, %f22357, %f22358, %f22359, %f22360, %f22361}, {%r2, %r2, %r2, %r2, %r2, %r2, %r2, %r2}, {%r2, %r2, %r2, %r2, %r2, %r2, %r2, %r2}, {%f22346, %f22347, %f22348, %f22349, %f22350, %f22351, %f22352, %f22353};
	bar.warp.sync 	-1;
	wmma.mma.sync.aligned.row.col.m16n16k16.f32.f32 {%f22362, %f22363, %f22364, %f22365, %f22366, %f22367, %f22368, %f22369}, {%r2, %r2, %r2, %r2, %r2, %r2, %r2, %r2}, {%r2, %r2, %r2, %r2, %r2, %r2, %r2, %r2}, {%f22354, %f22355, %f22356, %f22357, %f22358, %f22359, %f22360, %f22361};
	bar.warp.sync 	-1;
	wmma.mma.sync.aligned.row.col.m16n16k16.f32.f32 {%f22370, %f22371, %f22372, %f22373, %f22374, %f22375, %f22376, %f22377}, {%r2, %r2, %r2, %r2, %r2, %r2, %r2, %r2}, {%r2, %r2, %r2, %r2, %r2, %r2, %r2, %r2}, {%f22362, %f22363, %f22364, %f22365, %f22366, %f22367, %f22368, %f22369};
	bar.warp.sync 	-1;
	wmma.mma.sync.aligned.row.col.m16n16k16.f32.f32 {%f22378, %f22379, %f22380, %f22381, %f22382, %f22383, %f22384, %f22385}, {%r2, %r2, %r2, %r2, %r2, %r2, %r2, %r2}, {%r2, %r2, %r2, %r2, %r2, %r2, %r2, %r2}, {%f22370, %f22371, %f22372, %f22373, %f22374, %f22375, %f22376, %f22377};
	bar.warp.sync 	-1;
	wmma.mma.sync.aligned.row.col.m16n16k16.f32.f32 {%f22386, %f22387, %f22388, %f22389, %f22390, %f22391, %f22392, %f22393}, {%r2, %r2, %r2, %r2, %r2, %r2, %r2, %r2}, {%r2, %r2, %r2, %r2, %r2, %r2, %r2, %r2}, {%f22378, %f22379, %f22380, %f22381, %f22382, %f22383, %f22384, %f22385};
	bar.warp.sync 	-1;
	wmma.mma.sync.aligned.row.col.m16n16k16.f32.f32 {%f22394, %f22395, %f22396, %f22397, %f22398, %f22399, %f22400, %f22401}, {%r2, %r2, %r2, %r2, %r2, %r2, %r2, %r2}, {%r2, %r2, %r2, %r2, %r2, %r2, %r2, %r2}, {%f22386, %f22387, %f22388, %f22389, %f22390, %f22391, %f22392, %f22393};
	bar.warp.sync 	-1;
	wmma.mma.sync.aligned.row.col.m16n16k16.f32.f32 {%f22402, %f22403, %f22404, %f22405, %f22406, %f22407, %f22408, %f22409}, {%r2, %r2, %r2, %r2, %r2, %r2, %r2, %r2}, {%r2, %r2, %r2, %r2, %r2, %r2, %r2, %r2}, {%f22394, %f22395, %f22396, %f22397, %f22398, %f22399, %f22400, %f22401};
	bar.warp.sync 	-1;
	wmma.mma.sync.aligned.row.col.m16n16k16.f32.f32 {%f22410, %f22411, %f22412, %f22413, %f22414, %f22415, %f22416, %f22417}, {%r2, %r2, %r2, %r2, %r2, %r2, %r2, %r2}, {%r2, %r2, %r2, %r2, %r2, %r2, %r2, %r2}, {%f22402, %f22403, %f22404, %f22405, %f22406, %f22407, %f22408, %f22409};
	bar.warp.sync 	-1;
	wmma.mma.sync.aligned.row.col.m16n16k16.f32.f32 {%f22418, %f22419, %f22420, %f22421, %f22422, %f22423, %f22424, %f22425}, {%r2, %r2, %r2, %r2, %r2, %r2, %r2, %r2}, {%r2, %r2, %r2, %r2, %r2, %r2, %r2, %r2}, {%f22410, %f22411, %f22412, %f22413, %f22414, %f22415, %f22416, %f22417};
	bar.warp.sync 	-1;
	wmma.mma.sync.aligned.row.col.m16n16k16.f32.f32 {%f22426, %f22427, %f22428, %f22429, %f22430, %f22431, %f22432, %f22433}, {%r2, %r2, %r2, %r2, %r2, %r2, %r2, %r2}, {%r2, %r2, %r2, %r2, %r2, %r2, %r2, %r2}, {%f22418, %f22419, %f22420, %f22421, %f22422, %f22423, %f22424, %f22425};
	bar.warp.sync 	-1;
	wmma.mma.sync.aligned.row.col.m16n16k16.f32.f32 {%f22434, %f22435, %f22436, %f22437, %f22438, %f22439, %f22440, %f22441}, {%r2, %r2, %r2, %r2, %r2, %r2, %r2, %r2}, {%r2, %r2, %r2, %r2, %r2, %r2, %r2, %r2}, {%f22426, %f22427, %f22428, %f22429, %f22430, %f22431, %f22432, %f22433};
	bar.warp.sync 	-1;
	wmma.mma.sync.aligned.row.col.m16n16k16.f32.f32 {%f22442, %f22443, %f22444, %f22445, %f22446, %f22447, %f22448, %f22449}, {%r2, %r2, %r2, %r2, %r2, %r2, %r2, %r2}, {%r2, %r2, %r2, %r2, %r2, %r2, %r2, %r2}, {%f22434, %f22435, %f22436, %f22437, %f22438, %f22439, %f22440, %f22441};
	bar.warp.sync 	-1;
	wmma.mma.sync.aligned.row.col.m16n16k16.f32.f32 {%f22450, %f22451, %f22452, %f22453, %f22454, %f22455, %f22456, %f22457}, {%r2, %r2, %r2, %r2, %r2, %r2, %r2, %r2}, {%r2, %r2, %r2, %r2, %r2, %r2, %r2, %r2}, {%f22442, %f22443, %f22444, %f22445, %f22446, %f22447, %f22448, %f22449};
	bar.warp.sync 	-1;
	wmma.mma.sync.aligned.row.col.m16n16k16.f32.f32 {%f22458, %f22459, %f22460, %f22461, %f22462, %f22463, %f22464, %f22465}, {%r2, %r2, %r2, %r2, %r2, %r2, %r2, %r2}, {%r2, %r2, %r2, %r2, %r2, %r2, %r2, %r2}, {%f22450, %f22451, %f22452, %f22453, %f22454, %f22455, %f22456, %f22457};
	bar.warp.sync 	-1;
	wmma.mma.sync.aligned.row.col.m16n16k16.f32.f32 {%f22466, %f22467, %f22468, %f22469, %f22470, %f22471, %f22472, %f22473}, {%r2, %r2, %r2, %r2, %r2, %r2, %r2, %r2}, {%r2, %r2, %r2, %r2, %r2, %r2, %r2, %r2}, {%f22458, %f22459, %f22460, %f22461, %f22462, %f22463, %f22464, %f22465};
	bar.warp.sync 	-1;
	wmma.mma.sync.aligned.row.col.m16n16k16.f32.f32 {%f22474, %f22475, %f22476, %f22477, %f22478, %f22479, %f22480, %f22481}, {%r2, %r2, %r2, %r2, %r2, %r2, %r2, %r2}, {%r2, %r2, %r2, %r2, %r2, %r2, %r2, %r2}, {%f22466, %f22467, %f22468, %f22469, %f22470, %f22471, %f22472, %f22473};
	bar.warp.sync 	-1;
	wmma.mma.sync.aligned.row.col.m16n16k16.f32.f32 {%f22482, %f22483, %f22484, %f22485, %f22486, %f22487, %f22488, %f22489}, {%r2, %r2, %r2, %r2, %r2, %r2, %r2, %r2}, {%r2, %r2, %r2, %r2, %r2, %r2, %r2, %r2}, {%f22474, %f22475, %f22476, %f22477, %f22478, %f22479, %f22480, %f22481};
	bar.warp.sync 	-1;
	wmma.mma.sync.aligned.row.col.m16n16k16.f32.f32 {%f22490, %f22491, %f22492, %f22493, %f22494, %f22495, %f22496, %f22497}, {%r2, %r2, %r2, %r2, %r2, %r2, %r2, %r2}, {%r2, %r2, %r2, %r2, %r2, %r2, %r2, %r2}, {%f22482, %f22483, %f22484, %f22485, %f22486, %f22487, %f22488, %f22489};
	bar.warp.sync 	-1;
	wmma.mma.sync.aligned.row.col.m16n16k16.f32.f32 {%f22498, %f22499, %f22500, %f22501, %f22502, %f22503, %f22504, %f22505}, {%r2, %r2, %r2, %r2, %r2, %r2, %r2, %r2}, {%r2, %r2, %r2, %r2, %r2, %r2, %r2, %r2}, {%f22490, %f22491, %f22492, %f22493, %f22494, %f22495, %f22496, %f22497};
	bar.warp.sync 	-1;
	wmma.mma.sync.aligned.row.col.m16n16k16.f32.f32 {%f22506, %f22507, %f22508, %f22509, %f22510, %f22511, %f22512, %f22513}, {%r2, %r2, %r2, %r2, %r2, %r2, %r2, %r2}, {%r2, %r2, %r2, %r2, %r2, %r2, %r2, %r2}, {%f22498, %f22499, %f22500, %f22501, %f22502, %f22503, %f22504, %f22505};
	bar.warp.sync 	-1;
	wmma.mma.sync.aligned.row.col.m16n16k16.f32.f32 {%f22514, %f22515, %f22516, %f22517, %f22518, %f22519, %f22520, %f22521}, {%r2, %r2, %r2, %r2, %r2, %r2, %r2, %r2}, {%r2, %r2, %r2, %r2, %r2, %r2, %r2, %r2}, {%f22506, %f22507, %f22508, %f22509, %f22510, %f22511, %f22512, %f22513};
	bar.warp.sync 	-1;
	wmma.mma.sync.aligned.row.col.m16n16k16.f32.f32 {%f22522, %f22523, %f22524, %f22525, %f22526, %f22527, %f22528, %f22529}, {%r2, %r2, %r2, %r2, %r2, %r2, %r2, %r2}, {%r2, %r2, %r2, %r2, %r2, %r2, %r2, %r2}, {%f22514, %f22515, %f22516, %f22517, %f22518, %f22519, %f22520, %f22521};
	bar.warp.sync 	-1;
	wmma.mma.sync.aligned.row.col.m16n16k16.f32.f32 {%f22530, %f22531, %f22532, %f22533, %f22534, %f22535, %f22536, %f22537}, {%r2, %r2, %r2, %r2, %r2, %r2, %r2, %r2}, {%r2, %r2, %r2, %r2, %r2, %r2, %r2, %r2}, {%f22522, %f22523, %f22524, %f22525, %f22526, %f22527, %f22528, %f22529};
	bar.warp.sync 	-1;
	wmma.mma.sync.aligned.row.col.m16n16k16.f32.f32 {%f22538, %f22539, %f22540, %f22541, %f22542, %f22543, %f22544, %f22545}, {%r2, %r2, %r2, %r2, %r2, %r2, %r2, %r2}, {%r2, %r2, %r2, %r2, %r2, %r2, %r2, %r2}, {%f22530, %f22531, %f22532, %f22533, %f22534, %f22535, %f22536, %f22537};
	bar.warp.sync 	-1;
	wmma.mma.sync.aligned.row.col.m16n16k16.f32.f32 {%f22546, %f22547, %f22548, %f22549, %f22550, %f22551, %f22552, %f22553}, {%r2, %r2, %r2, %r2, %r2, %r2, %r2, %r2}, {%r2, %r2, %r2, %r2, %r2, %r2, %r2, %r2}, {%f22538, %f22539, %f22540, %f22541, %f22542, %f22543, %f22544, %f22545};
	bar.warp.sync 	-1;
	wmma.mma.sync.aligned.row.col.m16n16k16.f32.f32 {%f22554, %f22555, %f22556, %f22557, %f22558, %f22559, %f22560, %f22561}, {%r2, %r2, %r2, %r2, %r2, %r2, %r2, %r2}, {%r2, %r2, %r2, %r2, %r2, %r2, %r2, %r2}, {%f22546, %f22547, %f22548, %f22549, %f22550, %f22551, %f22552, %f22553};
	bar.warp.sync 	-1;
	wmma.mma.sync.aligned.row.col.m16n16k16.f32.f32 {%f22562, %f22563, %f22564, %f22565, %f22566, %f22567, %f22568, %f22569}, {%r2, %r2, %r2, %r2, %r2, %r2, %r2, %r2}, {%r2, %r2, %r2, %r2, %r2, %r2, %r2, %r2}, {%f22554, %f22555, %f22556, %f22557, %f22558, %f22559, %f22560, %f22561};
	bar.warp.sync 	-1;
	wmma.mma.sync.aligned.row.col.m16n16k16.f32.f32 {%f22570, %f22571, %f22572, %f22573, %f22574, %f22575, %f22576, %f22577}, {%r2, %r2, %r2, %r2, %r2, %r2, %r2, %r2}, {%r2, %r2, %r2, %r2, %r2, %r2, %r2, %r2}, {%f22562, %f22563, %f22564, %f22565, %f22566, %f22567, %f22568, %f22569};
	bar.warp.sync 	-1;
	wmma.mma.sync.aligned.row.col.m16n16k16.f32.f32 {%f22578, %f22579, %f22580, %f22581, %f22582, %f22583, %f22584, %f22585}, {%r2, %r2, %r2, %r2, %r2, %r2, %r2, %r2}, {%r2, %r2, %r2, %r2, %r2, %r2, %r2, %r2}, {%f22570, %f22571, %f22572, %f22573, %f22574, %f22575, %f22576, %f22577};
	bar.warp.sync 	-1;
	wmma.mma.sync.aligned.row.col.m16n16k16.f32.f32 {%f22586, %f22587, %f22588, %f22589, %f22590, %f22591, %f22592, %f22593}, {%r2, %r2, %r2, %r2, %r2, %r2, %r2, %r2}, {%r2, %r2, %r2, %r2, %r2, %r2, %r2, %r2}, {%f22578, %f22579, %f22580, %f22581, %f22582, %f22583, %f22584, %f22585};
	bar.warp.sync 	-1;
	wmma.mma.sync.aligned.row.col.m16n16k16.f32.f32 {%f22594, %f22595, %f22596, %f22597, %f22598, %f22599, %f22600, %f22601}, {%r2, %r2, %r2, %r2, %r2, %r2, %r2, %r2}, {%r2, %r2, %r2, %r2, %r2, %r2, %r2, %r2}, {%f22586, %f22587, %f22588, %f22589, %f22590, %f22591, %f22592, %f22593};
	bar.warp.sync 	-1;
	wmma.mma.sync.aligned.row.col.m16n16k16.f32.f32 {%f22602, %f22603, %f22604, %f22605, %f22606, %f22607, %f22608, %f22609}, {%r2, %r2, %r2, %r2, %r2, %r2, %r2, %r2}, {%r2, %r2, %r2, %r2, %r2, %r2, %r2, %r2}, {%f22594, %f22595, %f22596, %f22597, %f22598, %f22599, %f22600, %f22601};
	bar.warp.sync 	-1;
	wmma.mma.sync.aligned.row.col.m16n16k16.f32.f32 {%f22610, %f22611, %f22612, %f22613, %f22614, %f22615, %f22616, %f22617}, {%r2, %r2, %r2, %r2, %r2, %r2, %r2, %r2}, {%r2, %r2, %r2, %r2, %r2, %r2, %r2, %r2}, {%f22602, %f22603, %f22604, %f22605, %f22606, %f22607, %f22608, %f22609};
	bar.warp.sync 	-1;
	wmma.mma.sync.aligned.row.col.m16n16k16.f32.f32 {%f22618, %f22619, %f22620, %f22621, %f22622, %f22623, %f22624, %f22625}, {%r2, %r2, %r2, %r2, %r2, %r2, %r2, %r2}, {%r2, %r2, %r2, %r2, %r2, %r2, %r2, %r2}, {%f22610, %f22611, %f22612, %f22613, %f22614, %f22615, %f22616, %f22617};
	bar.warp.sync 	-1;
	wmma.mma.sync.aligned.row.col.m16n16k16.f32.f32 {%f22626, %f22627, %f22628, %f22629, %f22630, %f22631, %f22632, %f22633}, {%r2, %r2, %r2, %r2, %r2, %r2, %r2, %r2}, {%r2, %r2, %r2, %r2, %r2, %r2, %r2, %r2}, {%f22618, %f22619, %f22620, %f22621, %f22622, %f22623, %f22624, %f22625};
	bar.warp.sync 	-1;
	wmma.mma.sync.aligned.row.col.m16n16k16.f32.f32 {%f22634, %f22635, %f22636, %f22637, %f22638, %f22639, %f22640, %f22641}, {%r2, %r2, %r2, %r2, %r2, %r2, %r2, %r2}, {%r2, %r2, %r2, %r2, %r2, %r2, %r2, %r2}, {%f22626, %f22627, %f22628, %f22629, %f22630, %f22631, %f22632, %f22633};
	bar.warp.sync 	-1;
	wmma.mma.sync.aligned.row.col.m16n16k16.f32.f32 {%f22642, %f22643, %f22644, %f22645, %f22646, %f22647, %f22648, %f22649}, {%r2, %r2, %r2, %r2, %r2, %r2, %r2, %r2}, {%r2, %r2, %r2, %r2, %r2, %r2, %r2, %r2}, {%f22634, %f22635, %f22636, %f22637, %f22638, %f22639, %f22640, %f22641};
	bar.warp.sync 	-1;
	wmma.mma.sync.aligned.row.col.m16n16k16.f32.f32 {%f22650, %f22651, %f22652, %f22653, %f22654, %f22655, %f22656, %f22657}, {%r2, %r2, %r2, %r2, %r2, %r2, %r2, %r2}, {%r2, %r2, %r2, %r2, %r2, %r2, %r2, %r2}, {%f22642, %f22643, %f22644, %f22645, %f22646, %f22647, %f22648, %f22649};
	bar.warp.sync 	-1;
	wmma.mma.sync.aligned.row.col.m16n16k16.f32.f32 {%f22658, %f22659, %f22660, %f22661, %f22662, %f22663, %f22664, %f22665}, {%r2, %r2, %r2, %r2, %r2, %r2, %r2, %r2}, {%r2, %r2, %r2, %r2, %r2, %r2, %r2, %r2}, {%f22650, %f22651, %f22652, %f22653, %f22654, %f22655, %f22656, %f22657};
	bar.warp.sync 	-1;
	wmma.mma.sync.aligned.row.col.m16n16k16.f32.f32 {%f22666, %f22667, %f22668, %f22669, %f22670, %f22671, %f22672, %f22673}, {%r2, %r2, %r2, %r2, %r2, %r2, %r2, %r2}, {%r2, %r2, %r2, %r2, %r2, %r2, %r2, %r2}, {%f22658, %f22659, %f22660, %f22661, %f22662, %f22663, %f22664, %f22665};
	bar.warp.sync 	-1;
	wmma.mma.sync.aligned.row.col.m16n16k16.f32.f32 {%f22674, %f22675, %f22676, %f22677, %f22678, %f22679, %f22680, %f22681}, {%r2, %r2, %r2, %r2, %r2, %r2, %r2, %r2}, {%r2, %r2, %r2, %r2, %r2, %r2, %r2, %r2}, {%f22666, %f22667, %f22668, %f22669, %f22670, %f22671, %f22672, %f22673};
	bar.warp.sync 	-1;
	wmma.mma.sync.aligned.row.col.m16n16k16.f32.f32 {%f22682, %f22683, %f22684, %f22685, %f22686, %f22687, %f22688, %f22689}, {%r2, %r2, %r2, %r2, %r2, %r2, %r2, %r2}, {%r2, %r2, %r2, %r2, %r2, %r2, %r2, %r2}, {%f22674, %f22675, %f22676, %f22677, %f22678, %f22679, %f22680, %f22681};
	bar.warp.sync 	-1;
	wmma.mma.sync.aligned.row.col.m16n16k16.f32.f32 {%f22690, %f22691, %f22692, %f22693, %f22694, %f22695, %f22696, %f22697}, {%r2, %r2, %r2, %r2, %r2, %r2, %r2, %r2}, {%r2, %r2, %r2, %r2, %r2, %r2, %r2, %r2}, {%f22682, %f22683, %f22684, %f22685, %f22686, %f22687, %f22688, %f22689};
	bar.warp.sync 	-1;
	wmma.mma.sync.aligned.row.col.m16n16k16.f32.f32 {%f22698, %f22699, %f22700, %f22701, %f22702, %f22703, %f22704, %f22705}, {%r2, %r2, %r2, %r2, %r2, %r2, %r2, %r2}, {%r2, %r2, %r2, %r2, %r2, %r2, %r2, %r2}, {%f22690, %f22691, %f22692, %f22693, %f22694, %f22695, %f22696, %f22697};
	bar.warp.sync 	-1;
	wmma.mma.sync.aligned.row.col.m16n16k16.f32.f32 {%f22706, %f22707, %f22708, %f22709, %f22710, %f22711, %f22712, %f22713}, {%r2, %r2, %r2, %r2, %r2, %r2, %r2, %r2}, {%r2, %r2, %r2, %r2, %r2, %r2, %r2, %r2}, {%f22698, %f22699, %f22700, %f22701, %f22702, %f22703, %f22704, %f22705};
	bar.warp.sync 	-1;
	wmma.mma.sync.aligned.row.col.m16n16k16.f32.f32 {%f22714, %f22715, %f22716, %f22717, %f22718, %f22719, %f22720, %f22721}, {%r2, %r2, %r2, %r2, %r2, %r2, %r2, %r2}, {%r2, %r2, %r2, %r2, %r2, %r2, %r2, %r2}, {%f22706, %f22707, %f22708, %f22709, %f22710, %f22711, %f22712, %f22713};
	bar.warp.sync 	-1;
	wmma.mma.sync.aligned.row.col.m16n16k16.f32.f32 {%f22722, %f22723, %f22724, %f22725, %f22726, %f22727, %f22728, %f22729}, {%r2, %r2, %r2, %r2, %r2, %r2, %r2, %r2}, {%r2, %r2, %r2, %r2, %r2, %r2, %r2, %r2}, {%f22714, %f22715, %f22716, %f22717, %f22718, %f22719, %f22720, %f22721};
	bar.warp.sync 	-1;
	wmma.mma.sync.aligned.row.col.m16n16k16.f32.f32 {%f22730, %f22731, %f22732, %f22733, %f22734, %f22735, %f22736, %f22737}, {%r2, %r2, %r2, %r2, %r2, %r2, %r2, %r2}, {%r2, %r2, %r2, %r2, %r2, %r2, %r2, %r2}, {%f22722, %f22723, %f22724, %f22725, %f22726, %f22727, %f22728, %f22729};
	bar.warp.sync 	-1;
	wmma.mma.sync.aligned.row.col.m16n16k16.f32.f32 {%f22738, %f22739, %f22740, %f22741, %f22742, %f22743, %f22744, %f22745}, {%r2, %r2, %r2, %r2, %r2, %r2, %r2, %r2}, {%r2, %r2, %r2, %r2, %r2, %r2, %r2, %r2}, {%f22730, %f22731, %f22732, %f22733, %f22734, %f22735, %f22736, %f22737};
	bar.warp.sync 	-1;
	wmma.mma.sync.aligned.row.col.m16n16k16.f32.f32 {%f22746, %f22747, %f22748, %f22749, %f22750, %f22751, %f22752, %f22753}, {%r2, %r2, %r2, %r2, %r2, %r2, %r2, %r2}, {%r2, %r2, %r2, %r2, %r2, %r2, %r2, %r2}, {%f22738, %f22739, %f22740, %f22741, %f22742, %f22743, %f22744, %f22745};
	bar.warp.sync 	-1;
	wmma.mma.sync.aligned.row.col.m16n16k16.f32.f32 {%f22754, %f22755, %f22756, %f22757, %f22758, %f22759, %f22760, %f22761}, {%r2, %r2, %r2, %r2, %r2, %r2, %r2, %r2}, {%r2, %r2, %r2, %r2, %r2, %r2, %r2, %r2}, {%f22746, %f22747, %f22748, %f22749, %f22750, %f22751, %f22752, %f22753};
	bar.warp.sync 	-1;
	wmma.mma.sync.aligned.row.col.m16n16k16.f32.f32 {%f22762, %f22763, %f22764, %f22765, %f22766, %f22767, %f22768, %f22769}, {%r2, %r2, %r2, %r2, %r2, %r2, %r2, %r2}, {%r2, %r2, %r2, %r2, %r2, %r2, %r2, %r2}, {%f22754, %f22755, %f22756, %f22757, %f22758, %f22759, %f22760, %f22761};
	bar.warp.sync 	-1;
	wmma.mma.sync.aligned.row.col.m16n16k16.f32.f32 {%f22770, %f22771, %f22772, %f22773, %f22774, %f22775, %f22776, %f22777}, {%r2, %r2, %r2, %r2, %r2, %r2, %r2, %r2}, {%r2, %r2, %r2, %r2, %r2, %r2, %r2, %r2}, {%f22762, %f22763, %f22764, %f22765, %f22766, %f22767, %f22768, %f22769};
	bar.warp.sync 	-1;
	wmma.mma.sync.aligned.row.col.m16n16k16.f32.f32 {%f22778, %f22779, %f22780, %f22781, %f22782, %f22783, %f22784, %f22785}, {%r2, %r2, %r2, %r2, %r2, %r2, %r2, %r2}, {%r2, %r2, %r2, %r2, %r2, %r2, %r2, %r2}, {%f22770, %f22771, %f22772, %f22773, %f22774, %f22775, %f22776, %f22777};
	bar.warp.sync 	-1;
	wmma.mma.sync.aligned.row.col.m16n16k16.f32.f32 {%f22786, %f22787, %f22788, %f22789, %f22790, %f22791, %f22792, %f22793}, {%r2, %r2, %r2, %r2, %r2, %r2, %r2, %r2}, {%r2, %r2, %r2, %r2, %r2, %r2, %r2, %r2}, {%f22778, %f22779, %f22780, %f22781, %f22782, %f22783, %f22784, %f22785};
	bar.warp.sync 	-1;
	wmma.mma.sync.aligned.row.col.m16n16k16.f32.f32 {%f22794, %f22795, %f22796, %f22797, %f22798, %f22799, %f22800, %f22801}, {%r2, %r2, %r2, %r2, %r2, %r2, %r2, %r2}, {%r2, %r2, %r2, %r2, %r2, %r2, %r2, %r2}, {%f22786, %f22787, %f22788, %f22789, %f22790, %f22791, %f22792, %f22793};
	bar.warp.sync 	-1;
	wmma.mma.sync.aligned.row.col.m16n16k16.f32.f32 {%f22802, %f22803, %f22804, %f22805, %f22806, %f22807, %f22808, %f22809}, {%r2, %r2, %r2, %r2, %r2, %r2, %r2, %r2}, {%r2, %r2, %r2, %r2, %r2, %r2, %r2, %r2}, {%f22794, %f22795, %f22796, %f22797, %f22798, %f22799, %f22800, %f22801};
	bar.warp.sync 	-1;
	wmma.mma.sync.aligned.row.col.m16n16k16.f32.f32 {%f22810, %f22811, %f22812, %f22813, %f22814, %f22815, %f22816, %f22817}, {%r2, %r2, %r2, %r2, %r2, %r2, %r2, %r2}, {%r2, %r2, %r2, %r2, %r2, %r2, %r2, %r2}, {%f22802, %f22803, %f22804, %f22805, %f22806, %f22807, %f22808, %f22809};
	bar.warp.sync 	-1;
	wmma.mma.sync.aligned.row.col.m16n16k16.f32.f32 {%f22818, %f22819, %f22820, %f22821, %f22822, %f22823, %f22824, %f22825}, {%r2, %r2, %r2, %r2, %r2, %r2, %r2, %r2}, {%r2, %r2, %r2, %r2, %r2, %r2, %r2, %r2}, {%f22810, %f22811, %f22812, %f22813, %f22814, %f22815, %f22816, %f22817};
	bar.warp.sync 	-1;
	wmma.mma.sync.aligned.row.col.m16n16k16.f32.f32 {%f22826, %f22827, %f22828, %f22829, %f22830, %f22831, %f22832, %f22833}, {%r2, %r2, %r2, %r2, %r2, %r2, %r2, %r2}, {%r2, %r2, %r2, %r2, %r2, %r2, %r2, %r2}, {%f22818, %f22819, %f22820, %f22821, %f22822, %f22823, %f22824, %f22825};
	bar.warp.sync 	-1;
	wmma.mma.sync.aligned.row.col.m16n16k16.f32.f32 {%f22834, %f22835, %f22836, %f22837, %f22838, %f22839, %f22840, %f22841}, {%r2, %r2, %r2, %r2, %r2, %r2, %r2, %r2}, {%r2, %r2, %r2, %r2, %r2, %r2, %r2, %r2}, {%f22826, %f22827, %f22828, %f22829, %f22830, %f22831, %f22832, %f22833};
	bar.warp.sync 	-1;
	wmma.mma.sync.aligned.row.col.m16n16k16.f32.f32 {%f22842, %f22843, %f22844, %f22845, %f22846, %f22847, %f22848, %f22849}, {%r2, %r2, %r2, %r2, %r2, %r2, %r2, %r2}, {%r2, %r2, %r2, %r2, %r2, %r2, %r2, %r2}, {%f22834, %f22835, %f22836, %f22837, %f22838, %f22839, %f22840, %f22841};
	bar.warp.sync 	-1;
	wmma.mma.sync.aligned.row.col.m16n16k16.f32.f32 {%f22850, %f22851, %f22852, %f22853, %f22854, %f22855, %f22856, %f22857}, {%r2, %r2, %r2, %r2, %r2, %r2, %r2, %r2}, {%r2, %r2, %r2, %r2, %r2, %r2, %r2, %r2}, {%f22842, %f22843, %f22844, %f22845, %f22846, %f22847, %f22848, %f22849};
	bar.warp.sync 	-1;
	wmma.mma.sync.aligned.row.col.m16n16k16.f32.f32 {%f22858, %f22859, %f22860, %f22861, %f22862, %f22863, %f22864, %f22865}, {%r2, %r2, %r2, %r2, %r2, %r2, %r2, %r2}, {%r2, %r2, %r2, %r2, %r2, %r2, %r2, %r2}, {%f22850, %f22851, %f22852, %f22853, %f22854, %f22855, %f22856, %f22857};
	bar.warp.sync 	-1;
	wmma.mma.sync.aligned.row.col.m16n16k16.f32.f32 {%f22866, %f22867, %f22868, %f22869, %f22870, %f22871, %f22872, %f22873}, {%r2, %r2, %r2, %r2, %r2, %r2, %r2, %r2}, {%r2, %r2, %r2, %r2, %r2, %r2, %r2, %r2}, {%f22858, %f22859, %f22860, %f22861, %f22862, %f22863, %f22864, %f22865};
	bar.warp.sync 	-1;
	wmma.mma.sync.aligned.row.col.m16n16k16.f32.f32 {%f22874, %f22875, %f22876, %f22877, %f22878, %f22879, %f22880, %f22881}, {%r2, %r2, %r2, %r2, %r2, %r2, %r2, %r2}, {%r2, %r2, %r2, %r2, %r2, %r2, %r2, %r2}, {%f22866, %f22867, %f22868, %f22869, %f22870, %f22871, %f22872, %f22873};
	bar.warp.sync 	-1;
	wmma.mma.sync.aligned.row.col.m16n16k16.f32.f32 {%f22882, %f22883, %f22884, %f22885, %f22886, %f22887, %f22888, %f22889}, {%r2, %r2, %r2, %r2, %r2, %r2, %r2, %r2}, {%r2, %r2, %r2, %r2, %r2, %r2, %r2, %r2}, {%f22874, %f22875, %f22876, %f22877, %f22878, %f22879, %f22880, %f22881};
	bar.warp.sync 	-1;
	wmma.mma.sync.aligned.row.col.m16n16k16.f32.f32 {%f22890, %f22891, %f22892, %f22893, %f22894, %f22895, %f22896, %f22897}, {%r2, %r2, %r2, %r2, %r2, %r2, %r2, %r2}, {%r2, %r2, %r2, %r2, %r2, %r2, %r2, %r2}, {%f22882, %f22883, %f22884, %f22885, %f22886, %f22887, %f22888, %f22889};
	bar.warp.sync 	-1;
	wmma.mma.sync.aligned.row.col.m16n16k16.f32.f32 {%f22898, %f22899, %f22900, %f22901, %f22902, %f22903, %f22904, %f22905}, {%r2, %r2, %r2, %r2, %r2, %r2, %r2, %r2}, {%r2, %r2, %r2, %r2, %r2, %r2, %r2, %r2}, {%f22890, %f22891, %f22892, %f22893, %f22894, %f22895, %f22896, %f22897};
	bar.warp.sync 	-1;
	wmma.mma.sync.aligned.row.col.m16n16k16.f32.f32 {%f22906, %f22907, %f22908, %f22909, %f22910, %f22911, %f22912, %f22913}, {%r2, %r2, %r2, %r2, %r2, %r2, %r2, %r2}, {%r2, %r2, %r2, %r2, %r2, %r2, %r2, %r2}, {%f22898, %f22899, %f22900, %f22901, %f22902, %f22903, %f22904, %f22905};
	bar.warp.sync 	-1;
	wmma.mma.sync.aligned.row.col.m16n16k16.f32.f32 {%f22914, %f22915, %f22916, %f22917, %f22918, %f22919, %f22920, %f22921}, {%r2, %r2, %r2, %r2, %r2, %r2, %r2, %r2}, {%r2, %r2, %r2, %r2, %r2, %r2, %r2, %r2}, {%f22906, %f22907, %f22908, %f22909, %f22910, %f22911, %f22912, %f22913};
	bar.warp.sync 	-1;
	wmma.mma.sync.aligned.row.col.m16n16k16.f32.f32 {%f22922, %f22923, %f22924, %f22925, %f22926, %f22927, %f22928, %f22929}, {%r2, %r2, %r2, %r2, %r2, %r2, %r2, %r2}, {%r2, %r2, %r2, %r2, %r2, %r2, %r2, %r2}, {%f22914, %f22915, %f22916, %f22917, %f22918, %f22919, %f22920, %f22921};
	bar.warp.sync 	-1;
	wmma.mma.sync.aligned.row.col.m16n16k16.f32.f32 {%f22930, %f22931, %f22932, %f22933, %f22934, %f22935, %f22936, %f22937}, {%r2, %r2, %r2, %r2, %r2, %r2, %r2, %r2}, {%r2, %r2, %r2, %r2, %r2, %r2, %r2, %r2}, {%f22922, %f22923, %f22924, %f22925, %f22926, %f22927, %f22928, %f22929};
	bar.warp.sync 	-1;
	wmma.mma.sync.aligned.row.col.m16n16k16.f32.f32 {%f22938, %f22939, %f22940, %f22941, %f22942, %f22943, %f22944, %f22945}, {%r2, %r2, %r2, %r2, %r2, %r2, %r2, %r2}, {%r2, %r2, %r2, %r2, %r2, %r2, %r2, %r2}, {%f22930, %f22931, %f22932, %f22933, %f22934, %f22935, %f22936, %f22937};
	bar.warp.sync 	-1;
	wmma.mma.sync.aligned.row.col.m16n16k16.f32.f32 {%f22946, %f22947, %f22948, %f22949, %f22950, %f22951, %f22952, %f22953}, {%r2, %r2, %r2, %r2, %r2, %r2, %r2, %r2}, {%r2, %r2, %r2, %r2, %r2, %r2, %r2, %r2}, {%f22938, %f22939, %f22940, %f22941, %f22942, %f22943, %f22944, %f22945};
	bar.warp.sync 	-1;
	wmma.mma.sync.aligned.row.col.m16n16k16.f32.f32 {%f22954, %f22955, %f22956, %f22957, %f22958, %f22959, %f22960, %f22961}, {%r2, %r2, %r2, %r2, %r2, %r2, %r2, %r2}, {%r2, %r2, %r2, %r2, %r2, %r2, %r2, %r2}, {%f22946, %f22947, %f22948, %f22949, %f22950, %f22951, %f22952, %f22953};
	bar.warp.sync 	-1;
	wmma.mma.sync.aligned.row.col.m16n16k16.f32.f32 {%f22962, %f22963, %f22964, %f22965, %f22966, %f22967, %f22968, %f22969}, {%r2, %r2, %r2, %r2, %r2, %r2, %r2, %r2}, {%r2, %r2, %r2, %r2, %r2, %r2, %r2, %r2}, {%f22954, %f22955, %f22956, %f22957, %f22958, %f22959, %f22960, %f22961};
	bar.warp.sync 	-1;
	wmma.mma.sync.aligned.row.col.m16n16k16.f32.f32 {%f22970, %f22971, %f22972, %f22973, %f22974, %f22975, %f22976, %f22977}, {%r2, %r2, %r2, %r2, %r2, %r2, %r2, %r2}, {%r2, %r2, %r2, %r2, %r2, %r2, %r2, %r2}, {%f22962, %f22963, %f22964, %f22965, %f22966, %f22967, %f22968, %f22969};
	bar.warp.sync 	-1;
	wmma.mma.sync.aligned.row.col.m16n16k16.f32.f32 {%f22978, %f22979, %f22980, %f22981, %f22982, %f22983, %f22984, %f22985}, {%r2, %r2, %r2, %r2, %r2, %r2, %r2, %r2}, {%r2, %r2, %r2, %r2, %r2, %r2, %r2, %r2}, {%f22970, %f22971, %f22972, %f22973, %f22974, %f22975, %f22976, %f22977};
	bar.warp.sync 	-1;
	wmma.mma.sync.aligned.row.col.m16n16k16.f32.f32 {%f22986, %f22987, %f22988, %f22989, %f22990, %f22991, %f22992, %f22993}, {%r2, %r2, %r2, %r2, %r2, %r2, %r2, %r2}, {%r2, %r2, %r2, %r2, %r2, %r2, %r2, %r2}, {%f22978, %f22979, %f22980, %f22981, %f22982, %f22983, %f22984, %f22985};
	bar.warp.sync 	-1;
	wmma.mma.sync.aligned.row.col.m16n16k16.f32.f32 {%f22994, %f22995, %f22996, %f22997, %f22998, %f22999, %f23000, %f23001}, {%r2, %r2, %r2, %r2, %r2, %r2, %r2, %r2}, {%r2, %r2, %r2, %r2, %r2, %r2, %r2, %r2}, {%f22986, %f22987, %f22988, %f22989, %f22990, %f22991, %f22992, %f22993};
	bar.warp.sync 	-1;
	wmma.mma.sync.aligned.row.col.m16n16k16.f32.f32 {%f23002, %f23003, %f23004, %f23005, %f23006, %f23007, %f23008, %f23009}, {%r2, %r2, %r2, %r2, %r2, %r2, %r2, %r2}, {%r2, %r2, %r2, %r2, %r2, %r2, %r2, %r2}, {%f22994, %f22995, %f22996, %f22997, %f22998, %f22999, %f23000, %f23001};
	bar.warp.sync 	-1;
	wmma.mma.sync.aligned.row.col.m16n16k16.f32.f32 {%f23010, %f23011, %f23012, %f23013, %f23014, %f23015, %f23016, %f23017}, {%r2, %r2, %r2, %r2, %r2, %r2, %r2, %r2}, {%r2, %r2, %r2, %r2, %r2, %r2, %r2, %r2}, {%f23002, %f23003, %f23004, %f23005, %f23006, %f23007, %f23008, %f23009};
	bar.warp.sync 	-1;
	wmma.mma.sync.aligned.row.col.m16n16k16.f32.f32 {%f23018, %f23019, %f23020, %f23021, %f23022, %f23023, %f23024, %f23025}, {%r2, %r2, %r2, %r2, %r2, %r2, %r2, %r2}, {%r2, %r2, %r2, %r2, %r2, %r2, %r2, %r2}, {%f23010, %f23011, %f23012, %f23013, %f23014, %f23015, %f23016, %f23017};
	bar.warp.sync 	-1;
	wmma.mma.sync.aligned.row.col.m16n16k16.f32.f32 {%f23026, %f23027, %f23028, %f23029, %f23030, %f23031, %f23032, %f23033}, {%r2, %r2, %r2, %r2, %r2, %r2, %r2, %r2}, {%r2, %r2, %r2, %r2, %r2, %r2, %r2, %r2}, {%f23018, %f23019, %f23020, %f23021, %f23022, %f23023, %f23024, %f23025};
	bar.warp.sync 	-1;
	wmma.mma.sync.aligned.row.col.m16n16k16.f32.f32 {%f23034, %f23035, %f23036, %f23037, %f23038, %f23039, %f23040, %f23041}, {%r2, %r2, %r2, %r2, %r2, %r2, %r2, %r2}, {%r2, %r2, %r2, %r2, %r2, %r2, %r2, %r2}, {%f23026, %f23027, %f23028, %f23029, %f23030, %f23031, %f23032, %f23033};
	bar.warp.sync 	-1;
	wmma.mma.sync.aligned.row.col.m16n16k16.f32.f32 {%f23042, %f23043, %f23044, %f23045, %f23046, %f23047, %f23048, %f23049}, {%r2, %r2, %r2, %r2, %r2, %r2, %r2, %r2}, {%r2, %r2, %r2, %r2, %r2, %r2, %r2, %r2}, {%f23034, %f23035, %f23036, %f23037, %f23038, %f23039, %f23040, %f23041};
	bar.warp.sync 	-1;
	wmma.mma.sync.aligned.row.col.m16n16k16.f32.f32 {%f23050, %f23051, %f23052, %f23053, %f23054, %f23055, %f23056, %f23057}, {%r2, %r2, %r2, %r2, %r2, %r2, %r2, %r2}, {%r2, %r2, %r2, %r2, %r2, %r2, %r2, %r2}, {%f23042, %f23043, %f23044, %f23045, %f23046, %f23047, %f23048, %f23049};
	bar.warp.sync 	-1;
	wmma.mma.sync.aligned.row.col.m16n16k16.f32.f32 {%f23058, %f23059, %f23060, %f23061, %f23062, %f23063, %f23064, %f23065}, {%r2, %r2, %r2, %r2, %r2, %r2, %r2, %r2}, {%r2, %r2, %r2, %r2, %r2, %r2, %r2, %r2}, {%f23050, %f23051, %f23052, %f23053, %f23054, %f23055, %f23056, %f23057};
	bar.warp.sync 	-1;
	wmma.mma.sync.aligned.row.col.m16n16k16.f32.f32 {%f23066, %f23067, %f23068, %f23069, %f23070, %f23071, %f23072, %f23073}, {%r2, %r2, %r2, %r2, %r2, %r2, %r2, %r2}, {%r2, %r2, %r2, %r2, %r2, %r2, %r2, %r2}, {%f23058, %f23059, %f23060, %f23061, %f23062, %f23063, %f23064, %f23065};
	bar.warp.sync 	-1;
	wmma.mma.sync.aligned.row.col.m16n16k16.f32.f32 {%f23074, %f23075, %f23076, %f23077, %f23078, %f23079, %f23080, %f23081}, {%r2, %r2, %r2, %r2, %r2, %r2, %r2, %r2}, {%r2, %r2, %r2, %r2, %r2, %r2, %r2, %r2}, {%f23066, %f23067, %f23068, %f23069, %f23070, %f23071, %f23072, %f23073};
	bar.warp.sync 	-1;
	wmma.mma.sync.aligned.row.col.m16n16k16.f32.f32 {%f23082, %f23083, %f23084, %f23085, %f23086, %f23087, %f23088, %f23089}, {%r2, %r2, %r2, %r2, %r2, %r2, %r2, %r2}, {%r2, %r2, %r2, %r2, %r2, %r2, %r2, %r2}, {%f23074, %f23075, %f23076, %f23077, %f23078, %f23079, %f23080, %f23081};
	bar.warp.sync 	-1;
	wmma.mma.sync.aligned.row.col.m16n16k16.f32.f32 {%f23090, %f23091, %f23092, %f23093, %f23094, %f23095, %f23096, %f23097}, {%r2, %r2, %r2, %r2, %r2, %r2, %r2, %r2}, {%r2, %r2, %r2, %r2, %r2, %r2, %r2, %r2}, {%f23082, %f23083, %f23084, %f23085, %f23086, %f23087, %f23088, %f23089};
	bar.warp.sync 	-1;
	wmma.mma.sync.aligned.row.col.m16n16k16.f32.f32 {%f23098, %f23099, %f23100, %f23101, %f23102, %f23103, %f23104, %f23105}, {%r2, %r2, %r2, %r2, %r2, %r2, %r2, %r2}, {%r2, %r2, %r2, %r2, %r2, %r2, %r2, %r2}, {%f23090, %f23091, %f23092, %f23093, %f23094, %f23095, %f23096, %f23097};
	bar.warp.sync 	-1;
	wmma.mma.sync.aligned.row.col.m16n16k16.f32.f32 {%f23106, %f23107, %f23108, %f23109, %f23110, %f23111, %f23112, %f23113}, {%r2, %r2, %r2, %r2, %r2, %r2, %r2, %r2}, {%r2, %r2, %r2, %r2, %r2, %r2, %r2, %r2}, {%f23098, %f23099, %f23100, %f23101, %f23102, %f23103, %f23104, %f23105};
	bar.warp.sync 	-1;
	wmma.mma.sync.aligned.row.col.m16n16k16.f32.f32 {%f23114, %f23115, %f23116, %f23117, %f23118, %f23119, %f23120, %f23121}, {%r2, %r2, %r2, %r2, %r2, %r2, %r2, %r2}, {%r2, %r2, %r2, %r2, %r2, %r2, %r2, %r2}, {%f23106, %f23107, %f23108, %f23109, %f23110, %f23111, %f23112, %f23113};
	bar.warp.sync 	-1;
	wmma.mma.sync.aligned.row.col.m16n16k16.f32.f32 {%f23122, %f23123, %f23124, %f23125, %f23126, %f23127, %f23128, %f23129}, {%r2, %r2, %r2, %r2, %r2, %r2, %r2, %r2}, {%r2, %r2, %r2, %r2, %r2, %r2, %r2, %r2}, {%f23114, %f23115, %f23116, %f23117, %f23118, %f23119, %f23120, %f23121};
	bar.warp.sync 	-1;
	wmma.mma.sync.aligned.row.col.m16n16k16.f32.f32 {%f23130, %f23131, %f23132, %f23133, %f23134, %f23135, %f23136, %f23137}, {%r2, %r2, %r2, %r2, %r2, %r2, %r2, %r2}, {%r2, %r2, %r2, %r2, %r2, %r2, %r2, %r2}, {%f23122, %f23123, %f23124, %f23125, %f23126, %f23127, %f23128, %f23129};
	bar.warp.sync 	-1;
	wmma.mma.sync.aligned.row.col.m16n16k16.f32.f32 {%f23138, %f23139, %f23140, %f23141, %f23142, %f23143, %f23144, %f23145}, {%r2, %r2, %r2, %r2, %r2, %r2, %r2, %r2}, {%r2, %r2, %r2, %r2, %r2, %r2, %r2, %r2}, {%f23130, %f23131, %f23132, %f23133, %f23134, %f23135, %f23136, %f23137};
	bar.warp.sync 	-1;
	wmma.mma.sync.aligned.row.col.m16n16k16.f32.f32 {%f23146, %f23147, %f23148, %f23149, %f23150, %f23151, %f23152, %f23153}, {%r2, %r2, %r2, %r2, %r2, %r2, %r2, %r2}, {%r2, %r2, %r2, %r2, %r2, %r2, %r2, %r2}, {%f23138, %f23139, %f23140, %f23141, %f23142, %f23143, %f23144, %f23145};
	bar.warp.sync 	-1;
	wmma.mma.sync.aligned.row.col.m16n16k16.f32.f32 {%f23154, %f23155, %f23156, %f23157, %f23158, %f23159, %f23160, %f23161}, {%r2, %r2, %r2, %r2, %r2, %r2, %r2, %r2}, {%r2, %r2, %r2, %r2, %r2, %r2, %r2, %r2}, {%f23146, %f23147, %f23148, %f23149, %f23150, %f23151, %f23152, %f23153};
	bar.warp.sync 	-1;
	wmma.mma.sync.aligned.row.col.m16n16k16.f32.f32 {%f23162, %f23163, %f23164, %f23165, %f23166, %f23167, %f23168, %f23169}, {%r2, %r2, %r2, %r2, %r2, %r2, %r2, %r2}, {%r2, %r2, %r2, %r2, %r2, %r2, %r2, %r2}, {%f23154, %f23155, %f23156, %f23157, %f23158, %f23159, %f23160, %f23161};
	bar.warp.sync 	-1;
	wmma.mma.sync.aligned.row.col.m16n16k16.f32.f32 {%f23170, %f23171, %f23172, %f23173, %f23174, %f23175, %f23176, %f23177}, {%r2, %r2, %r2, %r2, %r2, %r2, %r2, %r2}, {%r2, %r2, %r2, %r2, %r2, %r2, %r2, %r2}, {%f23162, %f23163, %f23164, %f23165, %f23166, %f23167, %f23168, %f23169};
	bar.warp.sync 	-1;
	wmma.mma.sync.aligned.row.col.m16n16k16.f32.f32 {%f23178, %f23179, %f23180, %f23181, %f23182, %f23183, %f23184, %f23185}, {%r2, %r2, %r2, %r2, %r2, %r2, %r2, %r2}, {%r2, %r2, %r2, %r2, %r2, %r2, %r2, %r2}, {%f23170, %f23171, %f23172, %f23173, %f23174, %f23175, %f23176, %f23177};
	bar.warp.sync 	-1;
	wmma.mma.sync.aligned.row.col.m16n16k16.f32.f32 {%f23186, %f23187, %f23188, %f23189, %f23190, %f23191, %f23192, %f23193}, {%r2, %r2, %r2, %r2, %r2, %r2, %r2, %r2}, {%r2, %r2, %r2, %r2, %r2, %r2, %r2, %r2}, {%f23178, %f23179, %f23180, %f23181, %f23182, %f23183, %f23184, %f23185};
	bar.warp.sync 	-1;
	wmma.mma.sync.aligned.row.col.m16n16k16.f32.f32 {%f23194, %f23195, %f23196, %f23197, %f23198, %f23199, %f23200, %f23201}, {%r2, %r2, %r2, %r2, %r2, %r2, %r2, %r2}, {%r2, %r2, %r2, %r2, %r2, %r2, %r2, %r2}, {%f23186, %f23187, %f23188, %f23189, %f23190, %f23191, %f23192, %f23193};
	bar.warp.sync 	-1;
	wmma.mma.sync.aligned.row.col.m16n16k16.f32.f32 {%f23202, %f23203, %f23204, %f23205, %f23206, %f23207, %f23208, %f23209}, {%r2, %r2, %r2, %r2, %r2, %r2, %r2, %r2}, {%r2, %r2, %r2, %r2, %r2, %r2, %r2, %r2}, {%f23194, %f23195, %f23196, %f23197, %f23198, %f23199, %f23200, %f23201};
	bar.warp.sync 	-1;
	wmma.mma.sync.aligned.row.col.m16n16k16.f32.f32 {%f23210, %f23211, %f23212, %f23213, %f23214, %f23215, %f23216, %f23217}, {%r2, %r2, %r2, %r2, %r2, %r2, %r2, %r2}, {%r2, %r2, %r2, %r2, %r2, %r2, %r2, %r2}, {%f23202, %f23203, %f23204, %f23205, %f23206, %f23207, %f23208, %f23209};
	bar.warp.sync 	-1;
	wmma.mma.sync.aligned.row.col.m16n16k16.f32.f32 {%f23218, %f23219, %f23220, %f23221, %f23222, %f23223, %f23224, %f23225}, {%r2, %r2, %r2, %r2, %r2, %r2, %r2, %r2}, {%r2, %r2, %r2, %r2, %r2, %r2, %r2, %r2}, {%f23210, %f23211, %f23212, %f23213, %f23214, %f23215, %f23216, %f23217};
	bar.warp.sync 	-1;
	wmma.mma.sync.aligned.row.col.m16n16k16.f32.f32 {%f23226, %f23227, %f23228, %f23229, %f23230, %f23231, %f23232, %f23233}, {%r2, %r2, %r2, %r2, %r2, %r2, %r2, %r2}, {%r2, %r2, %r2, %r2, %r2, %r2, %r2, %r2}, {%f23218, %f23219, %f23220, %f23221, %f23222, %f23223, %f23224, %f23225};
	bar.warp.sync 	-1;
	wmma.mma.sync.aligned.row.col.m16n16k16.f32.f32 {%f23234, %f23235, %f23236, %f23237, %f23238, %f23239, %f23240, %f23241}, {%r2, %r2, %r2, %r2, %r2, %r2, %r2, %r2}, {%r2, %r2, %r2, %r2, %r2, %r2, %r2, %r2}, {%f23226, %f23227, %f23228, %f23229, %f23230, %f23231, %f23232, %f23233};
	bar.warp.sync 	-1;
	wmma.mma.sync.aligned.row.col.m16n16k16.f32.f32 {%f23242, %f23243, %f23244, %f23245, %f23246, %f23247, %f23248, %f23249}, {%r2, %r2, %r2, %r2, %r2, %r2, %r2, %r2}, {%r2, %r2, %r2, %r2, %r2, %r2, %r2, %r2}, {%f23234, %f23235, %f23236, %f23237, %f23238, %f23239, %f23240, %f23241};
	bar.warp.sync 	-1;
	wmma.mma.sync.aligned.row.col.m16n16k16.f32.f32 {%f23250, %f23251, %f23252, %f23253, %f23254, %f23255, %f23256, %f23257}, {%r2, %r2, %r2, %r2, %r2, %r2, %r2, %r2}, {%r2, %r2, %r2, %r2, %r2, %r2, %r2, %r2}, {%f23242, %f23243, %f23244, %f23245, %f23246, %f23247, %f23248, %f23249};
	bar.warp.sync 	-1;
	wmma.mma.sync.aligned.row.col.m16n16k16.f32.f32 {%f23258, %f23259, %f23260, %f23261, %f23262, %f23263, %f23264, %f23265}, {%r2, %r2, %r2, %r2, %r2, %r2, %r2, %r2}, {%r2, %r2, %r2, %r2, %r2, %r2, %r2, %r2}, {%f23250, %f23251, %f23252, %f23253, %f23254, %f23255, %f23256, %f23257};
	bar.warp.sync 	-1;
	wmma.mma.sync.aligned.row.col.m16n16k16.f32.f32 {%f23266, %f23267, %f23268, %f23269, %f23270, %f23271, %f23272, %f23273}, {%r2, %r2, %r2, %r2, %r2, %r2, %r2, %r2}, {%r2, %r2, %r2, %r2, %r2, %r2, %r2, %r2}, {%f23258, %f23259, %f23260, %f23261, %f23262, %f23263, %f23264, %f23265};
	bar.warp.sync 	-1;
	wmma.mma.sync.aligned.row.col.m16n16k16.f32.f32 {%f23274, %f23275, %f23276, %f23277, %f23278, %f23279, %f23280, %f23281}, {%r2, %r2, %r2, %r2, %r2, %r2, %r2, %r2}, {%r2, %r2, %r2, %r2, %r2, %r2, %r2, %r2}, {%f23266, %f23267, %f23268, %f23269, %f23270, %f23271, %f23272, %f23273};
	bar.warp.sync 	-1;
	wmma.mma.sync.aligned.row.col.m16n16k16.f32.f32 {%f23282, %f23283, %f23284, %f23285, %f23286, %f23287, %f23288, %f23289}, {%r2, %r2, %r2, %r2, %r2, %r2, %r2, %r2}, {%r2, %r2, %r2, %r2, %r2, %r2, %r2, %r2}, {%f23274, %f23275, %f23276, %f23277, %f23278, %f23279, %f23280, %f23281};
	bar.warp.sync 	-1;
	wmma.mma.sync.aligned.row.col.m16n16k16.f32.f32 {%f23290, %f23291, %f23292, %f23293, %f23294, %f23295, %f23296, %f23297}, {%r2, %r2, %r2, %r2, %r2, %r2, %r2, %r2}, {%r2, %r2, %r2, %r2, %r2, %r2, %r2, %r2}, {%f23282, %f23283, %f23284, %f23285, %f23286, %f23287, %f23288, %f23289};
	bar.warp.sync 	-1;
	wmma.mma.sync.aligned.row.col.m16n16k16.f32.f32 {%f23298, %f23299, %f23300, %f23301, %f23302, %f23303, %f23304, %f23305}, {%r2, %r2, %r2, %r2, %r2, %r2, %r2, %r2}, {%r2, %r2, %r2, %r2, %r2, %r2, %r2, %r2}, {%f23290, %f23291, %f23292, %f23293, %f23294, %f23295, %f23296, %f23297};
	bar.warp.sync 	-1;
	wmma.mma.sync.aligned.row.col.m16n16k16.f32.f32 {%f23306, %f23307, %f23308, %f23309, %f23310, %f23311, %f23312, %f23313}, {%r2, %r2, %r2, %r2, %r2, %r2, %r2, %r2}, {%r2, %r2, %r2, %r2, %r2, %r2, %r2, %r2}, {%f23298, %f23299, %f23300, %f23301, %f23302, %f23303, %f23304, %f23305};
	bar.warp.sync 	-1;
	wmma.mma.sync.aligned.row.col.m16n16k16.f32.f32 {%f23314, %f23315, %f23316, %f23317, %f23318, %f23319, %f23320, %f23321}, {%r2, %r2, %r2, %r2, %r2, %r2, %r2, %r2}, {%r2, %r2, %r2, %r2, %r2, %r2, %r2, %r2}, {%f23306, %f23307, %f23308, %f23309, %f23310, %f23311, %f23312, %f23313};
	bar.warp.sync 	-1;
	wmma.mma.sync.aligned.row.col.m16n16k16.f32.f32 {%f23322, %f23323, %f23324, %f23325, %f23326, %f23327, %f23328, %f23329}, {%r2, %r2, %r2, %r2, %r2, %r2, %r2, %r2}, {%r2, %r2, %r2, %r2, %r2, %r2, %r2, %r2}, {%f23314, %f23315, %f23316, %f23317, %f23318, %f23319, %f23320, %f23321};
	bar.warp.sync 	-1;
	wmma.mma.sync.aligned.row.col.m16n16k16.f32.f32 {%f23330, %f23331, %f23332, %f23333, %f23334, %f23335, %f23336, %f23337}, {%r2, %r2, %r2, %r2, %r2, %r2, %r2, %r2}, {%r2, %r2, %r2, %r2, %r2, %r2, %r2, %r2}, {%f23322, %f23323, %f23324, %f23325, %f23326, %f23327, %f23328, %f23329};
	bar.warp.sync 	-1;
	wmma.mma.sync.aligned.row.col.m16n16k16.f32.f32 {%f23338, %f23339, %f23340, %f23341, %f23342, %f23343, %f23344, %f23345}, {%r2, %r2, %r2, %r2, %r2, %r2, %r2, %r2}, {%r2, %r2, %r2, %r2, %r2, %r2, %r2, %r2}, {%f23330, %f23331, %f23332, %f23333, %f23334, %f23335, %f23336, %f23337};
	bar.warp.sync 	-1;
	wmma.mma.sync.aligned.row.col.m16n16k16.f32.f32 {%f23346, %f23347, %f23348, %f23349, %f23350, %f23351, %f23352, %f23353}, {%r2, %r2, %r2, %r2, %r2, %r2, %r2, %r2}, {%r2, %r2, %r2, %r2, %r2, %r2, %r2, %r2}, {%f23338, %f23339, %f23340, %f23341, %f23342, %f23343, %f23344, %f23345};
	bar.warp.sync 	-1;
	wmma.mma.sync.aligned.row.col.m16n16k16.f32.f32 {%f23354, %f23355, %f23356, %f23357, %f23358, %f23359, %f23360, %f23361}, {%r2, %r2, %r2, %r2, %r2, %r2, %r2, %r2}, {%r2, %r2, %r2, %r2, %r2, %r2, %r2, %r2}, {%f23346, %f23347, %f23348, %f23349, %f23350, %f23351, %f23352, %f23353};
	bar.warp.sync 	-1;
	wmma.mma.sync.aligned.row.col.m16n16k16.f32.f32 {%f23362, %f23363, %f23364, %f23365, %f23366, %f23367, %f23368, %f23369}, {%r2, %r2, %r2, %r2, %r2, %r2, %r2, %r2}, {%r2, %r2, %r2, %r2, %r2, %r2, %r2, %r2}, {%f23354, %f23355, %f23356, %f23357, %f23358, %f23359, %f23360, %f23361};
	bar.warp.sync 	-1;
	wmma.mma.sync.aligned.row.col.m16n16k16.f32.f32 {%f23370, %f23371, %f23372, %f23373, %f23374, %f23375, %f23376, %f23377}, {%r2, %r2, %r2, %r2, %r2, %r2, %r2, %r2}, {%r2, %r2, %r2, %r2, %r2, %r2, %r2, %r2}, {%f23362, %f23363, %f23364, %f23365, %f23366, %f23367, %f23368, %f23369};
	bar.warp.sync 	-1;
	wmma.mma.sync.aligned.row.col.m16n16k16.f32.f32 {%f23378, %f23379, %f23380, %f23381, %f23382, %f23383, %f23384, %f23385}, {%r2, %r2, %r2, %r2, %r2, %r2, %r2, %r2}, {%r2, %r2, %r2, %r2, %r2, %r2, %r2, %r2}, {%f23370, %f23371, %f23372, %f23373, %f23374, %f23375, %f23376, %f23377};
	bar.warp.sync 	-1;
	wmma.mma.sync.aligned.row.col.m16n16k16.f32.f32 {%f23386, %f23387, %f23388, %f23389, %f23390, %f23391, %f23392, %f23393}, {%r2, %r2, %r2, %r2, %r2, %r2, %r2, %r2}, {%r2, %r2, %r2, %r2, %r2, %r2, %r2, %r2}, {%f23378, %f23379, %f23380, %f23381, %f23382, %f23383, %f23384, %f23385};
	bar.warp.sync 	-1;
	wmma.mma.sync.aligned.row.col.m16n16k16.f32.f32 {%f23394, %f23395, %f23396, %f23397, %f23398, %f23399, %f23400, %f23401}, {%r2, %r2, %r2, %r2, %r2, %r2, %r2, %r2}, {%r2, %r2, %r2, %r2, %r2, %r2, %r2, %r2}, {%f23386, %f23387, %f23388, %f23389, %f23390, %f23391, %f23392, %f23393};
	bar.warp.sync 	-1;
	wmma.mma.sync.aligned.row.col.m16n16k16.f32.f32 {%f23402, %f23403, %f23404, %f23405, %f23406, %f23407, %f23408, %f23409}, {%r2, %r2, %r2, %r2, %r2, %r2, %r2, %r2}, {%r2, %r2, %r2, %r2, %r2, %r2, %r2, %r2}, {%f23394, %f23395, %f23396, %f23397, %f23398, %f23399, %f23400, %f23401};
	bar.warp.sync 	-1;
	wmma.mma.sync.aligned.row.col.m16n16k16.f32.f32 {%f23410, %f23411, %f23412, %f23413, %f23414, %f23415, %f23416, %f23417}, {%r2, %r2, %r2, %r2, %r2, %r2, %r2, %r2}, {%r2, %r2, %r2, %r2, %r2, %r2, %r2, %r2}, {%f23402, %f23403, %f23404, %f23405, %f23406, %f23407, %f23408, %f23409};
	bar.warp.sync 	-1;
	wmma.mma.sync.aligned.row.col.m16n16k16.f32.f32 {%f23418, %f23419, %f23420, %f23421, %f23422, %f23423, %f23424, %f23425}, {%r2, %r2, %r2, %r2, %r2, %r2, %r2, %r2}, {%r2, %r2, %r2, %r2, %r2, %r2, %r2, %r2}, {%f23410, %f23411, %f23412, %f23413, %f23414, %f23415, %f23416, %f23417};
	bar.warp.sync 	-1;
	wmma.mma.sync.aligned.row.col.m16n16k16.f32.f32 {%f23426, %f23427, %f23428, %f23429, %f23430, %f23431, %f23432, %f23433}, {%r2, %r2, %r2, %r2, %r2, %r2, %r2, %r2}, {%r2, %r2, %r2, %r2, %r2, %r2, %r2, %r2}, {%f23418, %f23419, %f23420, %f23421, %f23422, %f23423, %f23424, %f23425};
	bar.warp.sync 	-1;
	wmma.mma.sync.aligned.row.col.m16n16k16.f32.f32 {%f23434, %f23435, %f23436, %f23437, %f23438, %f23439, %f23440, %f23441}, {%r2, %r2, %r2, %r2, %r2, %r2, %r2, %r2}, {%r2, %r2, %r2, %r2, %r2, %r2, %r2, %r2}, {%f23426, %f23427, %f23428, %f23429, %f23430, %f23431, %f23432, %f23433};
	bar.warp.sync 	-1;
	wmma.mma.sync.aligned.row.col.m16n16k16.f32.f32 {%f23442, %f23443, %f23444, %f23445, %f23446, %f23447, %f23448, %f23449}, {%r2, %r2, %r2, %r2, %r2, %r2, %r2, %r2}, {%r2, %r2, %r2, %r2, %r2, %r2, %r2, %r2}, {%f23434, %f23435, %f23436, %f23437, %f23438, %f23439, %f23440, %f23441};
	bar.warp.sync 	-1;
	wmma.mma.sync.aligned.row.col.m16n16k16.f32.f32 {%f23450, %f23451, %f23452, %f23453, %f23454, %f23455, %f23456, %f23457}, {%r2, %r2, %r2, %r2, %r2, %r2, %r2, %r2}, {%r2, %r2, %r2, %r2, %r2, %r2, %r2, %r2}, {%f23442, %f23443, %f23444, %f23445, %f23446, %f23447, %f23448, %f23449};
	bar.warp.sync 	-1;
	wmma.mma.sync.aligned.row.col.m16n16k16.f32.f32 {%f23458, %f23459, %f23460, %f23461, %f23462, %f23463, %f23464, %f23465}, {%r2, %r2, %r2, %r2, %r2, %r2, %r2, %r2}, {%r2, %r2, %r2, %r2, %r2, %r2, %r2, %r2}, {%f23450, %f23451, %f23452, %f23453, %f23454, %f23455, %f23456, %f23457};
	bar.warp.sync 	-1;
	wmma.mma.sync.aligned.row.col.m16n16k16.f32.f32 {%f23466, %f23467, %f23468, %f23469, %f23470, %f23471, %f23472, %f23473}, {%r2, %r2, %r2, %r2, %r2, %r2, %r2, %r2}, {%r2, %r2, %r2, %r2, %r2, %r2, %r2, %r2}, {%f23458, %f23459, %f23460, %f23461, %f23462, %f23463, %f23464, %f23465};
	bar.warp.sync 	-1;
	wmma.mma.sync.aligned.row.col.m16n16k16.f32.f32 {%f23474, %f23475, %f23476, %f23477, %f23478, %f23479, %f23480, %f23481}, {%r2, %r2, %r2, %r2, %r2, %r2, %r2, %r2}, {%r2, %r2, %r2, %r2, %r2, %r2, %r2, %r2}, {%f23466, %f23467, %f23468, %f23469, %f23470, %f23471, %f23472, %f23473};
	bar.warp.sync 	-1;
	wmma.mma.sync.aligned.row.col.m16n16k16.f32.f32 {%f23482, %f23483, %f23484, %f23485, %f23486, %f23487, %f23488, %f23489}, {%r2, %r2, %r2, %r2, %r2, %r2, %r2, %r2}, {%r2, %r2, %r2, %r2, %r2, %r2, %r2, %r2}, {%f23474, %f23475, %f23476, %f23477, %f23478, %f23479, %f23480, %f23481};
	bar.warp.sync 	-1;
	wmma.mma.sync.aligned.row.col.m16n16k16.f32.f32 {%f23490, %f23491, %f23492, %f23493, %f23494, %f23495, %f23496, %f23497}, {%r2, %r2, %r2, %r2, %r2, %r2, %r2, %r2}, {%r2, %r2, %r2, %r2, %r2, %r2, %r2, %r2}, {%f23482, %f23483, %f23484, %f23485, %f23486, %f23487, %f23488, %f23489};
	bar.warp.sync 	-1;
	wmma.mma.sync.aligned.row.col.m16n16k16.f32.f32 {%f23498, %f23499, %f23500, %f23501, %f23502, %f23503, %f23504, %f23505}, {%r2, %r2, %r2, %r2, %r2, %r2, %r2, %r2}, {%r2, %r2, %r2, %r2, %r2, %r2, %r2, %r2}, {%f23490, %f23491, %f23492, %f23493, %f23494, %f23495, %f23496, %f23497};
	bar.warp.sync 	-1;
	wmma.mma.sync.aligned.row.col.m16n16k16.f32.f32 {%f23506, %f23507, %f23508, %f23509, %f23510, %f23511, %f23512, %f23513}, {%r2, %r2, %r2, %r2, %r2, %r2, %r2, %r2}, {%r2, %r2, %r2, %r2, %r2, %r2, %r2, %r2}, {%f23498, %f23499, %f23500, %f23501, %f23502, %f23503, %f23504, %f23505};
	bar.warp.sync 	-1;
	wmma.mma.sync.aligned.row.col.m16n16k16.f32.f32 {%f23514, %f23515, %f23516, %f23517, %f23518, %f23519, %f23520, %f23521}, {%r2, %r2, %r2, %r2, %r2, %r2, %r2, %r2}, {%r2, %r2, %r2, %r2, %r2, %r2, %r2, %r2}, {%f23506, %f23507, %f23508, %f23509, %f23510, %f23511, %f23512, %f23513};
	bar.warp.sync 	-1;
	wmma.mma.sync.aligned.row.col.m16n16k16.f32.f32 {%f23522, %f23523, %f23524, %f23525, %f23526, %f23527, %f23528, %f23529}, {%r2, %r2, %r2, %r2, %r2, %r2, %r2, %r2}, {%r2, %r2, %r2, %r2, %r2, %r2, %r2, %r2}, {%f23514, %f23515, %f23516, %f23517, %f23518, %f23519, %f23520, %f23521};
	bar.warp.sync 	-1;
	wmma.mma.sync.aligned.row.col.m16n16k16.f32.f32 {%f23530, %f23531, %f23532, %f23533, %f23534, %f23535, %f23536, %f23537}, {%r2, %r2, %r2, %r2, %r2, %r2, %r2, %r2}, {%r2, %r2, %r2, %r2, %r2, %r2, %r2, %r2}, {%f23522, %f23523, %f23524, %f23525, %f23526, %f23527, %f23528, %f23529};
	bar.warp.sync 	-1;
	wmma.mma.sync.aligned.row.col.m16n16k16.f32.f32 {%f23538, %f23539, %f23540, %f23541, %f23542, %f23543, %f23544, %f23545}, {%r2, %r2, %r2, %r2, %r2, %r2, %r2, %r2}, {%r2, %r2, %r2, %r2, %r2, %r2, %r2, %r2}, {%f23530, %f23531, %f23532, %f23533, %f23534, %f23535, %f23536, %f23537};
	bar.warp.sync 	-1;
	wmma.mma.sync.aligned.row.col.m16n16k16.f32.f32 {%f23546, %f23547, %f23548, %f23549, %f23550, %f23551, %f23552, %f23553}, {%r2, %r2, %r2, %r2, %r2, %r2, %r2, %r2}, {%r2, %r2, %r2, %r2, %r2, %r2, %r2, %r2}, {%f23538, %f23539, %f23540, %f23541, %f23542, %f23543, %f23544, %f23545};
	bar.warp.sync 	-1;
	wmma.mma.sync.aligned.row.col.m16n16k16.f32.f32 {%f23554, %f23555, %f23556, %f23557, %f23558, %f23559, %f23560, %f23561}, {%r2, %r2, %r2, %r2, %r2, %r2, %r2, %r2}, {%r2, %r2, %r2, %r2, %r2, %r2, %r2, %r2}, {%f23546, %f23547, %f23548, %f23549, %f23550, %f23551, %f23552, %f23553};
	bar.warp.sync 	-1;
	wmma.mma.sync.aligned.row.col.m16n16k16.f32.f32 {%f23562, %f23563, %f23564, %f23565, %f23566, %f23567, %f23568, %f23569}, {%r2, %r2, %r2, %r2, %r2, %r2, %r2, %r2}, {%r2, %r2, %r2, %r2, %r2, %r2, %r2, %r2}, {%f23554, %f23555, %f23556, %f23557, %f23558, %f23559, %f23560, %f23561};
	bar.warp.sync 	-1;
	wmma.mma.sync.aligned.row.col.m16n16k16.f32.f32 {%f23570, %f23571, %f23572, %f23573, %f23574, %f23575, %f23576, %f23577}, {%r2, %r2, %r2, %r2, %r2, %r2, %r2, %r2}, {%r2, %r2, %r2, %r2, %r2, %r2, %r2, %r2}, {%f23562, %f23563, %f23564, %f23565, %f23566, %f23567, %f23568, %f23569};
	bar.warp.sync 	-1;
	wmma.mma.sync.aligned.row.col.m16n16k16.f32.f32 {%f23578, %f23579, %f23580, %f23581, %f23582, %f23583, %f23584, %f23585}, {%r2, %r2, %r2, %r2, %r2, %r2, %r2, %r2}, {%r2, %r2, %r2, %r2, %r2, %r2, %r2, %r2}, {%f23570, %f23571, %f23572, %f23573, %f23574, %f23575, %f23576, %f23577};
	bar.warp.sync 	-1;
	wmma.mma.sync.aligned.row.col.m16n16k16.f32.f32 {%f23586, %f23587, %f23588, %f23589, %f23590, %f23591, %f23592, %f23593}, {%r2, %r2, %r2, %r2, %r2, %r2, %r2, %r2}, {%r2, %r2, %r2, %r2, %r2, %r2, %r2, %r2}, {%f23578, %f23579, %f23580, %f23581, %f23582, %f23583, %f23584, %f23585};
	bar.warp.sync 	-1;
	wmma.mma.sync.aligned.row.col.m16n16k16.f32.f32 {%f23594, %f23595, %f23596, %f23597, %f23598, %f23599, %f23600, %f23601}, {%r2, %r2, %r2, %r2, %r2, %r2, %r2, %r2}, {%r2, %r2, %r2, %r2, %r2, %r2, %r2, %r2}, {%f23586, %f23587, %f23588, %f23589, %f23590, %f23591, %f23592, %f23593};
	bar.warp.sync 	-1;
	wmma.mma.sync.aligned.row.col.m16n16k16.f32.f32 {%f23602, %f23603, %f23604, %f23605, %f23606, %f23607, %f23608, %f23609}, {%r2, %r2, %r2, %r2, %r2, %r2, %r2, %r2}, {%r2, %r2, %r2, %r2, %r2, %r2, %r2, %r2}, {%f23594, %f23595, %f23596, %f23597, %f23598, %f23599, %f23600, %f23601};
	bar.warp.sync 	-1;
	wmma.mma.sync.aligned.row.col.m16n16k16.f32.f32 {%f23610, %f23611, %f23612, %f23613, %f23614, %f23615, %f23616, %f23617}, {%r2, %r2, %r2, %r2, %r2, %r2, %r2, %r2}, {%r2, %r2, %r2, %r2, %r2, %r2, %r2, %r2}, {%f23602, %f23603, %f23604, %f23605, %f23606, %f23607, %f23608, %f23609};
	bar.warp.sync 	-1;
	wmma.mma.sync.aligned.row.col.m16n16k16.f32.f32 {%f23618, %f23619, %f23620, %f23621, %f23622, %f23623, %f23624, %f23625}, {%r2, %r2, %r2, %r2, %r2, %r2, %r2, %r2}, {%r2, %r2, %r2, %r2, %r2, %r2, %r2, %r2}, {%f23610, %f23611, %f23612, %f23613, %f23614, %f23615, %f23616, %f23617};
	bar.warp.sync 	-1;
	wmma.mma.sync.aligned.row.col.m16n16k16.f32.f32 {%f23626, %f23627, %f23628, %f23629, %f23630, %f23631, %f23632, %f23633}, {%r2, %r2, %r2, %r2, %r2, %r2, %r2, %r2}, {%r2, %r2, %r2, %r2, %r2, %r2, %r2, %r2}, {%f23618, %f23619, %f23620, %f23621, %f23622, %f23623, %f23624, %f23625};
	bar.warp.sync 	-1;
	wmma.mma.sync.aligned.row.col.m16n16k16.f32.f32 {%f23634, %f23635, %f23636, %f23637, %f23638, %f23639, %f23640, %f23641}, {%r2, %r2, %r2, %r2, %r2, %r2, %r2, %r2}, {%r2, %r2, %r2, %r2, %r2, %r2, %r2, %r2}, {%f23626, %f23627, %f23628, %f23629, %f23630, %f23631, %f23632, %f23633};
	bar.warp.sync 	-1;
	wmma.mma.sync.aligned.row.col.m16n16k16.f32.f32 {%f23642, %f23643, %f23644, %f23645, %f23646, %f23647, %f23648, %f23649}, {%r2, %r2, %r2, %r2, %r2, %r2, %r2, %r2}, {%r2, %r2, %r2, %r2, %r2, %r2, %r2, %r2}, {%f23634, %f23635, %f23636, %f23637, %f23638, %f23639, %f23640, %f23641};
	bar.warp.sync 	-1;
	wmma.mma.sync.aligned.row.col.m16n16k16.f32.f32 {%f23650, %f23651, %f23652, %f23653, %f23654, %f23655, %f23656, %f23657}, {%r2, %r2, %r2, %r2, %r2, %r2, %r2, %r2}, {%r2, %r2, %r2, %r2, %r2, %r2, %r2, %r2}, {%f23642, %f23643, %f23644, %f23645, %f23646, %f23647, %f23648, %f23649};
	bar.warp.sync 	-1;
	wmma.mma.sync.aligned.row.col.m16n16k16.f32.f32 {%f23658, %f23659, %f23660, %f23661, %f23662, %f23663, %f23664, %f23665}, {%r2, %r2, %r2, %r2, %r2, %r2, %r2, %r2}, {%r2, %r2, %r2, %r2, %r2, %r2, %r2, %r2}, {%f23650, %f23651, %f23652, %f23653, %f23654, %f23655, %f23656, %f23657};
	bar.warp.sync 	-1;
	wmma.mma.sync.aligned.row.col.m16n16k16.f32.f32 {%f23666, %f23667, %f23668, %f23669, %f23670, %f23671, %f23672, %f23673}, {%r2, %r2, %r2, %r2, %r2, %r2, %r2, %r2}, {%r2, %r2, %r2, %r2, %r2, %r2, %r2, %r2}, {%f23658, %f23659, %f23660, %f23661, %f23662, %f23663, %f23664, %f23665};
	bar.warp.sync 	-1;
	wmma.mma.sync.aligned.row.col.m16n16k16.f32.f32 {%f23674, %f23675, %f23676, %f23677, %f23678, %f23679, %f23680, %f23681}, {%r2, %r2, %r2, %r2, %r2, %r2, %r2, %r2}, {%r2, %r2, %r2, %r2, %r2, %r2, %r2, %r2}, {%f23666, %f23667, %f23668, %f23669, %f23670, %f23671, %f23672, %f23673};
	bar.warp.sync 	-1;
	wmma.mma.sync.aligned.row.col.m16n16k16.f32.f32 {%f23682, %f23683, %f23684, %f23685, %f23686, %f23687, %f23688, %f23689}, {%r2, %r2, %r2, %r2, %r2, %r2, %r2, %r2}, {%r2, %r2, %r2, %r2, %r2, %r2, %r2, %r2}, {%f23674, %f23675, %f23676, %f23677, %f23678, %f23679, %f23680, %f23681};
	bar.warp.sync 	-1;
	wmma.mma.sync.aligned.row.col.m16n16k16.f32.f32 {%f23690, %f23691, %f23692, %f23693, %f23694, %f23695, %f23696, %f23697}, {%r2, %r2, %r2, %r2, %r2, %r2, %r2, %r2}, {%r2, %r2, %r2, %r2, %r2, %r2, %r2, %r2}, {%f23682, %f23683, %f23684, %f23685, %f23686, %f23687, %f23688, %f23689};
	bar.warp.sync 	-1;
	wmma.mma.sync.aligned.row.col.m16n16k16.f32.f32 {%f23698, %f23699, %f23700, %f23701, %f23702, %f23703, %f23704, %f23705}, {%r2, %r2, %r2, %r2, %r2, %r2, %r2, %r2}, {%r2, %r2, %r2, %r2, %r2, %r2, %r2, %r2}, {%f23690, %f23691, %f23692, %f23693, %f23694, %f23695, %f23696, %f23697};
	bar.warp.sync 	-1;
	wmma.mma.sync.aligned.row.col.m16n16k16.f32.f32 {%f23706, %f23707, %f23708, %f23709, %f23710, %f23711, %f23712, %f23713}, {%r2, %r2, %r2, %r2, %r2, %r2, %r2, %r2}, {%r2, %r2, %r2, %r2, %r2, %r2, %r2, %r2}, {%f23698, %f23699, %f23700, %f23701, %f23702, %f23703, %f23704, %f23705};
	bar.warp.sync 	-1;
	wmma.mma.sync.aligned.row.col.m16n16k16.f32.f32 {%f23714, %f23715, %f23716, %f23717, %f23718, %f23719, %f23720, %f23721}, {%r2, %r2, %r2, %r2, %r2, %r2, %r2, %r2}, {%r2, %r2, %r2, %r2, %r2, %r2, %r2, %r2}, {%f23706, %f23707, %f23708, %f23709, %f23710, %f23711, %f23712, %f23713};
	bar.warp.sync 	-1;
	wmma.mma.sync.aligned.row.col.m16n16k16.f32.f32 {%f23722, %f23723, %f23724, %f23725, %f23726, %f23727, %f23728, %f23729}, {%r2, %r2, %r2, %r2, %r2, %r2, %r2, %r2}, {%r2, %r2, %r2, %r2, %r2, %r2, %r2, %r2}, {%f23714, %f23715, %f23716, %f23717, %f23718, %f23719, %f23720, %f23721};
	bar.warp.sync 	-1;
	wmma.mma.sync.aligned.row.col.m16n16k16.f32.f32 {%f23730, %f23731, %f23732, %f23733, %f23734, %f23735, %f23736, %f23737}, {%r2, %r2, %r2, %r2, %r2, %r2, %r2, %r2}, {%r2, %r2, %r2, %r2, %r2, %r2, %r2, %r2}, {%f23722, %f23723, %f23724, %f23725, %f23726, %f23727, %f23728, %f23729};
	bar.warp.sync 	-1;
	wmma.mma.sync.aligned.row.col.m16n16k16.f32.f32 {%f23738, %f23739, %f23740, %f23741, %f23742, %f23743, %f23744, %f23745}, {%r2, %r2, %r2, %r2, %r2, %r2, %r2, %r2}, {%r2, %r2, %r2, %r2, %r2, %r2, %r2, %r2}, {%f23730, %f23731, %f23732, %f23733, %f23734, %f23735, %f23736, %f23737};
	bar.warp.sync 	-1;
	wmma.mma.sync.aligned.row.col.m16n16k16.f32.f32 {%f23746, %f23747, %f23748, %f23749, %f23750, %f23751, %f23752, %f23753}, {%r2, %r2, %r2, %r2, %r2, %r2, %r2, %r2}, {%r2, %r2, %r2, %r2, %r2, %r2, %r2, %r2}, {%f23738, %f23739, %f23740, %f23741, %f23742, %f23743, %f23744, %f23745};
	bar.warp.sync 	-1;
	wmma.mma.sync.aligned.row.col.m16n16k16.f32.f32 {%f23754, %f23755, %f23756, %f23757, %f23758, %f23759, %f23760, %f23761}, {%r2, %r2, %r2, %r2, %r2, %r2, %r2, %r2}, {%r2, %r2, %r2, %r2, %r2, %r2, %r2, %r2}, {%f23746, %f23747, %f23748, %f23749, %f23750, %f23751, %f23752, %f23753};
	bar.warp.sync 	-1;
	wmma.mma.sync.aligned.row.col.m16n16k16.f32.f32 {%f23762, %f23763, %f23764, %f23765, %f23766, %f23767, %f23768, %f23769}, {%r2, %r2, %r2, %r2, %r2, %r2, %r2, %r2}, {%r2, %r2, %r2, %r2, %r2, %r2, %r2, %r2}, {%f23754, %f23755, %f23756, %f23757, %f23758, %f23759, %f23760, %f23761};
	bar.warp.sync 	-1;
	wmma.mma.sync.aligned.row.col.m16n16k16.f32.f32 {%f23770, %f23771, %f23772, %f23773, %f23774, %f23775, %f23776, %f23777}, {%r2, %r2, %r2, %r2, %r2, %r2, %r2, %r2}, {%r2, %r2, %r2, %r2, %r2, %r2, %r2, %r2}, {%f23762, %f23763, %f23764, %f23765, %f23766, %f23767, %f23768, %f23769};
	bar.warp.sync 	-1;
	wmma.mma.sync.aligned.row.col.m16n16k16.f32.f32 {%f23778, %f23779, %f23780, %f23781, %f23782, %f23783, %f23784, %f23785}, {%r2, %r2, %r2, %r2, %r2, %r2, %r2, %r2}, {%r2, %r2, %r2, %r2, %r2, %r2, %r2, %r2}, {%f23770, %f23771, %f23772, %f23773, %f23774, %f23775, %f23776, %f23777};
	bar.warp.sync 	-1;
	wmma.mma.sync.aligned.row.col.m16n16k16.f32.f32 {%f23786, %f23787, %f23788, %f23789, %f23790, %f23791, %f23792, %f23793}, {%r2, %r2, %r2, %r2, %r2, %r2, %r2, %r2}, {%r2, %r2, %r2, %r2, %r2, %r2, %r2, %r2}, {%f23778, %f23779, %f23780, %f23781, %f23782, %f23783, %f23784, %f23785};
	bar.warp.sync 	-1;
	wmma.mma.sync.aligned.row.col.m16n16k16.f32.f32 {%f23794, %f23795, %f23796, %f23797, %f23798, %f23799, %f23800, %f23801}, {%r2, %r2, %r2, %r2, %r2, %r2, %r2, %r2}, {%r2, %r2, %r2, %r2, %r2, %r2, %r2, %r2}, {%f23786, %f23787, %f23788, %f23789, %f23790, %f23791, %f23792, %f23793};
	bar.warp.sync 	-1;
	wmma.mma.sync.aligned.row.col.m16n16k16.f32.f32 {%f23802, %f23803, %f23804, %f23805, %f23806, %f23807, %f23808, %f23809}, {%r2, %r2, %r2, %r2, %r2, %r2, %r2, %r2}, {%r2, %r2, %r2, %r2, %r2, %r2, %r2, %r2}, {%f23794, %f23795, %f23796, %f23797, %f23798, %f23799, %f23800, %f23801};
	bar.warp.sync 	-1;
	wmma.mma.sync.aligned.row.col.m16n16k16.f32.f32 {%f23810, %f23811, %f23812, %f23813, %f23814, %f23815, %f23816, %f23817}, {%r2, %r2, %r2, %r2, %r2, %r2, %r2, %r2}, {%r2, %r2, %r2, %r2, %r2, %r2, %r2, %r2}, {%f23802, %f23803, %f23804, %f23805, %f23806, %f23807, %f23808, %f23809};
	bar.warp.sync 	-1;
	wmma.mma.sync.aligned.row.col.m16n16k16.f32.f32 {%f23818, %f23819, %f23820, %f23821, %f23822, %f23823, %f23824, %f23825}, {%r2, %r2, %r2, %r2, %r2, %r2, %r2, %r2}, {%r2, %r2, %r2, %r2, %r2, %r2, %r2, %r2}, {%f23810, %f23811, %f23812, %f23813, %f23814, %f23815, %f23816, %f23817};
	bar.warp.sync 	-1;
	wmma.mma.sync.aligned.row.col.m16n16k16.f32.f32 {%f23826, %f23827, %f23828, %f23829, %f23830, %f23831, %f23832, %f23833}, {%r2, %r2, %r2, %r2, %r2, %r2, %r2, %r2}, {%r2, %r2, %r2, %r2, %r2, %r2, %r2, %r2}, {%f23818, %f23819, %f23820, %f23821, %f23822, %f23823, %f23824, %f23825};
	bar.warp.sync 	-1;
	wmma.mma.sync.aligned.row.col.m16n16k16.f32.f32 {%f23834, %f23835, %f23836, %f23837, %f23838, %f23839, %f23840, %f23841}, {%r2, %r2, %r2, %r2, %r2, %r2, %r2, %r2}, {%r2, %r2, %r2, %r2, %r2, %r2, %r2, %r2}, {%f23826, %f23827, %f23828, %f23829, %f23830, %f23831, %f23832, %f23833};
	bar.warp.sync 	-1;
	wmma.mma.sync.aligned.row.col.m16n16k16.f32.f32 {%f23842, %f23843, %f23844, %f23845, %f23846, %f23847, %f23848, %f23849}, {%r2, %r2, %r2, %r2, %r2, %r2, %r2, %r2}, {%r2, %r2, %r2, %r2, %r2, %r2, %r2, %r2}, {%f23834, %f23835, %f23836, %f23837, %f23838, %f23839, %f23840, %f23841};
	bar.warp.sync 	-1;
	wmma.mma.sync.aligned.row.col.m16n16k16.f32.f32 {%f23850, %f23851, %f23852, %f23853, %f23854, %f23855, %f23856, %f23857}, {%r2, %r2, %r2, %r2, %r2, %r2, %r2, %r2}, {%r2, %r2, %r2, %r2, %r2, %r2, %r2, %r2}, {%f23842, %f23843, %f23844, %f23845, %f23846, %f23847, %f23848, %f23849};
	bar.warp.sync 	-1;
	wmma.mma.sync.aligned.row.col.m16n16k16.f32.f32 {%f23858, %f23859, %f23860, %f23861, %f23862, %f23863, %f23864, %f23865}, {%r2, %r2, %r2, %r2, %r2, %r2, %r2, %r2}, {%r2, %r2, %r2, %r2, %r2, %r2, %r2, %r2}, {%f23850, %f23851, %f23852, %f23853, %f23854, %f23855, %f23856, %f23857};
	bar.warp.sync 	-1;
	wmma.mma.sync.aligned.row.col.m16n16k16.f32.f32 {%f23866, %f23867, %f23868, %f23869, %f23870, %f23871, %f23872, %f23873}, {%r2, %r2, %r2, %r2, %r2, %r2, %r2, %r2}, {%r2, %r2, %r2, %r2, %r2, %r2, %r2, %r2}, {%f23858, %f23859, %f23860, %f23861, %f23862, %f23863, %f23864, %f23865};
	bar.warp.sync 	-1;
	wmma.mma.sync.aligned.row.col.m16n16k16.f32.f32 {%f23874, %f23875, %f23876, %f23877, %f23878, %f23879, %f23880, %f23881}, {%r2, %r2, %r2, %r2, %r2, %r2, %r2, %r2}, {%r2, %r2, %r2, %r2, %r2, %r2, %r2, %r2}, {%f23866, %f23867, %f23868, %f23869, %f23870, %f23871, %f23872, %f23873};
	bar.warp.sync 	-1;
	wmma.mma.sync.aligned.row.col.m16n16k16.f32.f32 {%f23882, %f23883, %f23884, %f23885, %f23886, %f23887, %f23888, %f23889}, {%r2, %r2, %r2, %r2, %r2, %r2, %r2, %r2}, {%r2, %r2, %r2, %r2, %r2, %r2, %r2, %r2}, {%f23874, %f23875, %f23876, %f23877, %f23878, %f23879, %f23880, %f23881};
	bar.warp.sync 	-1;
	wmma.mma.sync.aligned.row.col.m16n16k16.f32.f32 {%f23890, %f23891, %f23892, %f23893, %f23894, %f23895, %f23896, %f23897}, {%r2, %r2, %r2, %r2, %r2, %r2, %r2, %r2}, {%r2, %r2, %r2, %r2, %r2, %r2, %r2, %r2}, {%f23882, %f23883, %f23884, %f23885, %f23886, %f23887, %f23888, %f23889};
	bar.warp.sync 	-1;
	wmma.mma.sync.aligned.row.col.m16n16k16.f32.f32 {%f23898, %f23899, %f23900, %f23901, %f23902, %f23903, %f23904, %f23905}, {%r2, %r2, %r2, %r2, %r2, %r2, %r2, %r2}, {%r2, %r2, %r2, %r2, %r2, %r2, %r2, %r2}, {%f23890, %f23891, %f23892, %f23893, %f23894, %f23895, %f23896, %f23897};
	bar.warp.sync 	-1;
	wmma.mma.sync.aligned.row.col.m16n16k16.f32.f32 {%f23906, %f23907, %f23908, %f23909, %f23910, %f23911, %f23912, %f23913}, {%r2, %r2, %r2, %r2, %r2, %r2, %r2, %r2}, {%r2, %r2, %r2, %r2, %r2, %r2, %r2, %r2}, {%f23898, %f23899, %f23900, %f23901, %f23902, %f23903, %f23904, %f23905};
	bar.warp.sync 	-1;
	wmma.mma.sync.aligned.row.col.m16n16k16.f32.f32 {%f23914, %f23915, %f23916, %f23917, %f23918, %f23919, %f23920, %f23921}, {%r2, %r2, %r2, %r2, %r2, %r2, %r2, %r2}, {%r2, %r2, %r2, %r2, %r2, %r2, %r2, %r2}, {%f23906, %f23907, %f23908, %f23909, %f23910, %f23911, %f23912, %f23913};
	bar.warp.sync 	-1;
	wmma.mma.sync.aligned.row.col.m16n16k16.f32.f32 {%f23922, %f23923, %f23924, %f23925, %f23926, %f23927, %f23928, %f23929}, {%r2, %r2, %r2, %r2, %r2, %r2, %r2, %r2}, {%r2, %r2, %r2, %r2, %r2, %r2, %r2, %r2}, {%f23914, %f23915, %f23916, %f23917, %f23918, %f23919, %f23920, %f23921};
	bar.warp.sync 	-1;
	wmma.mma.sync.aligned.row.col.m16n16k16.f32.f32 {%f23930, %f23931, %f23932, %f23933, %f23934, %f23935, %f23936, %f23937}, {%r2, %r2, %r2, %r2, %r2, %r2, %r2, %r2}, {%r2, %r2, %r2, %r2, %r2, %r2, %r2, %r2}, {%f23922, %f23923, %f23924, %f23925, %f23926, %f23927, %f23928, %f23929};
	bar.warp.sync 	-1;
	wmma.mma.sync.aligned.row.col.m16n16k16.f32.f32 {%f23938, %f23939, %f23940, %f23941, %f23942, %f23943, %f23944, %f23945}, {%r2, %r2, %r2, %r2, %r2, %r2, %r2, %r2}, {%r2, %r2, %r2, %r2, %r2, %r2, %r2, %r2}, {%f23930, %f23931, %f23932, %f23933, %f23934, %f23935, %f23936, %f23937};
	bar.warp.sync 	-1;
	wmma.mma.sync.aligned.row.col.m16n16k16.f32.f32 {%f23946, %f23947, %f23948, %f23949, %f23950, %f23951, %f23952, %f23953}, {%r2, %r2, %r2, %r2, %r2, %r2, %r2, %r2}, {%r2, %r2, %r2, %r2, %r2, %r2, %r2, %r2}, {%f23938, %f23939, %f23940, %f23941, %f23942, %f23943, %f23944, %f23945};
	bar.warp.sync 	-1;
	wmma.mma.sync.aligned.row.col.m16n16k16.f32.f32 {%f23954, %f23955, %f23956, %f23957, %f23958, %f23959, %f23960, %f23961}, {%r2, %r2, %r2, %r2, %r2, %r2, %r2, %r2}, {%r2, %r2, %r2, %r2, %r2, %r2, %r2, %r2}, {%f23946, %f23947, %f23948, %f23949, %f23950, %f23951, %f23952, %f23953};
	bar.warp.sync 	-1;
	wmma.mma.sync.aligned.row.col.m16n16k16.f32.f32 {%f23962, %f23963, %f23964, %f23965, %f23966, %f23967, %f23968, %f23969}, {%r2, %r2, %r2, %r2, %r2, %r2, %r2, %r2}, {%r2, %r2, %r2, %r2, %r2, %r2, %r2, %r2}, {%f23954, %f23955, %f23956, %f23957, %f23958, %f23959, %f23960, %f23961};
	bar.warp.sync 	-1;
	wmma.mma.sync.aligned.row.col.m16n16k16.f32.f32 {%f23970, %f23971, %f23972, %f23973, %f23974, %f23975, %f23976, %f23977}, {%r2, %r2, %r2, %r2, %r2, %r2, %r2, %r2}, {%r2, %r2, %r2, %r2, %r2, %r2, %r2, %r2}, {%f23962, %f23963, %f23964, %f23965, %f23966, %f23967, %f23968, %f23969};
	bar.warp.sync 	-1;
	wmma.mma.sync.aligned.row.col.m16n16k16.f32.f32 {%f23978, %f23979, %f23980, %f23981, %f23982, %f23983, %f23984, %f23985}, {%r2, %r2, %r2, %r2, %r2, %r2, %r2, %r2}, {%r2, %r2, %r2, %r2, %r2, %r2, %r2, %r2}, {%f23970, %f23971, %f23972, %f23973, %f23974, %f23975, %f23976, %f23977};
	bar.warp.sync 	-1;
	wmma.mma.sync.aligned.row.col.m16n16k16.f32.f32 {%f23986, %f23987, %f23988, %f23989, %f23990, %f23991, %f23992, %f23993}, {%r2, %r2, %r2, %r2, %r2, %r2, %r2, %r2}, {%r2, %r2, %r2, %r2, %r2, %r2, %r2, %r2}, {%f23978, %f23979, %f23980, %f23981, %f23982, %f23983, %f23984, %f23985};
	bar.warp.sync 	-1;
	wmma.mma.sync.aligned.row.col.m16n16k16.f32.f32 {%f23994, %f23995, %f23996, %f23997, %f23998, %f23999, %f24000, %f24001}, {%r2, %r2, %r2, %r2, %r2, %r2, %r2, %r2}, {%r2, %r2, %r2, %r2, %r2, %r2, %r2, %r2}, {%f23986, %f23987, %f23988, %f23989, %f23990, %f23991, %f23992, %f23993};
	bar.warp.sync 	-1;
	wmma.mma.sync.aligned.row.col.m16n16k16.f32.f32 {%f24002, %f24003, %f24004, %f24005, %f24006, %f24007, %f24008, %f24009}, {%r2, %r2, %r2, %r2, %r2, %r2, %r2, %r2}, {%r2, %r2, %r2, %r2, %r2, %r2, %r2, %r2}, {%f23994, %f23995, %f23996, %f23997, %f23998, %f23999, %f24000, %f24001};
	bar.warp.sync 	-1;
	wmma.mma.sync.aligned.row.col.m16n16k16.f32.f32 {%f24010, %f24011, %f24012, %f24013, %f24014, %f24015, %f24016, %f24017}, {%r2, %r2, %r2, %r2, %r2, %r2, %r2, %r2}, {%r2, %r2, %r2, %r2, %r2, %r2, %r2, %r2}, {%f24002, %f24003, %f24004, %f24005, %f24006, %f24007, %f24008, %f24009};
	bar.warp.sync 	-1;
	wmma.mma.sync.aligned.row.col.m16n16k16.f32.f32 {%f24018, %f24019, %f24020, %f24021, %f24022, %f24023, %f24024, %f24025}, {%r2, %r2, %r2, %r2, %r2, %r2, %r2, %r2}, {%r2, %r2, %r2, %r2, %r2, %r2, %r2, %r2}, {%f24010, %f24011, %f24012, %f24013, %f24014, %f24015, %f24016, %f24017};
	bar.warp.sync 	-1;
	wmma.mma.sync.aligned.row.col.m16n16k16.f32.f32 {%f24026, %f24027, %f24028, %f24029, %f24030, %f24031, %f24032, %f24033}, {%r2, %r2, %r2, %r2, %r2, %r2, %r2, %r2}, {%r2, %r2, %r2, %r2, %r2, %r2, %r2, %r2}, {%f24018, %f24019, %f24020, %f24021, %f24022, %f24023, %f24024, %f24025};
	bar.warp.sync 	-1;
	wmma.mma.sync.aligned.row.col.m16n16k16.f32.f32 {%f24034, %f24035, %f24036, %f24037, %f24038, %f24039, %f24040, %f24041}, {%r2, %r2, %r2, %r2, %r2, %r2, %r2, %r2}, {%r2, %r2, %r2, %r2, %r2, %r2, %r2, %r2}, {%f24026, %f24027, %f24028, %f24029, %f24030, %f24031, %f24032, %f24033};
	bar.warp.sync 	-1;
	wmma.mma.sync.aligned.row.col.m16n16k16.f32.f32 {%f24042, %f24043, %f24044, %f24045, %f24046, %f24047, %f24048, %f24049}, {%r2, %r2, %r2, %r2, %r2, %r2, %r2, %r2}, {%r2, %r2, %r2, %r2, %r2, %r2, %r2, %r2}, {%f24034, %f24035, %f24036, %f24037, %f24038, %f24039, %f24040, %f24041};
	bar.warp.sync 	-1;
	wmma.mma.sync.aligned.row.col.m16n16k16.f32.f32 {%f24050, %f24051, %f24052, %f24053, %f24054, %f24055, %f24056, %f24057}, {%r2, %r2, %r2, %r2, %r2, %r2, %r2, %r2}, {%r2, %r2, %r2, %r2, %r2, %r2, %r2, %r2}, {%f24042, %f24043, %f24044, %f24045, %f24046, %f24047, %f24048, %f24049};
	bar.warp.sync 	-1;
	wmma.mma.sync.aligned.row.col.m16n16k16.f32.f32 {%f24058, %f24059, %f24060, %f24061, %f24062, %f24063, %f24064, %f24065}, {%r2, %r2, %r2, %r2, %r2, %r2, %r2, %r2}, {%r2, %r2, %r2, %r2, %r2, %r2, %r2, %r2}, {%f24050, %f24051, %f24052, %f24053, %f24054, %f24055, %f24056, %f24057};
	bar.warp.sync 	-1;
	wmma.mma.sync.aligned.row.col.m16n16k16.f32.f32 {%f24066, %f24067, %f24068, %f24069, %f24070, %f24071, %f24072, %f24073}, {%r2, %r2, %r2, %r2, %r2, %r2, %r2, %r2}, {%r2, %r2, %r2, %r2, %r2, %r2, %r2, %r2}, {%f24058, %f24059, %f24060, %f24061, %f24062, %f24063, %f24064, %f24065};
	bar.warp.sync 	-1;
	wmma.mma.sync.aligned.row.col.m16n16k16.f32.f32 {%f24074, %f24075, %f24076, %f24077, %f24078, %f24079, %f24080, %f24081}, {%r2, %r2, %r2, %r2, %r2, %r2, %r2, %r2}, {%r2, %r2, %r2, %r2, %r2, %r2, %r2, %r2}, {%f24066, %f24067, %f24068, %f24069, %f24070, %f24071, %f24072, %f24073};
	bar.warp.sync 	-1;
	wmma.mma.sync.aligned.row.col.m16n16k16.f32.f32 {%f24082, %f24083, %f24084, %f24085, %f24086, %f24087, %f24088, %f24089}, {%r2, %r2, %r2, %r2, %r2, %r2, %r2, %r2}, {%r2, %r2, %r2, %r2, %r2, %r2, %r2, %r2}, {%f24074, %f24075, %f24076, %f24077, %f24078, %f24079, %f24080, %f24081};
	bar.warp.sync 	-1;
	wmma.mma.sync.aligned.row.col.m16n16k16.f32.f32 {%f24090, %f24091, %f24092, %f24093, %f24094, %f24095, %f24096, %f24097}, {%r2, %r2, %r2, %r2, %r2, %r2, %r2, %r2}, {%r2, %r2, %r2, %r2, %r2, %r2, %r2, %r2}, {%f24082, %f24083, %f24084, %f24085, %f24086, %f24087, %f24088, %f24089};
	bar.warp.sync 	-1;
	wmma.mma.sync.aligned.row.col.m16n16k16.f32.f32 {%f24098, %f24099, %f24100, %f24101, %f24102, %f24103, %f24104, %f24105}, {%r2, %r2, %r2, %r2, %r2, %r2, %r2, %r2}, {%r2, %r2, %r2, %r2, %r2, %r2, %r2, %r2}, {%f24090, %f24091, %f24092, %f24093, %f24094, %f24095, %f24096, %f24097};
	bar.warp.sync 	-1;
	wmma.mma.sync.aligned.row.col.m16n16k16.f32.f32 {%f24106, %f24107, %f24108, %f24109, %f24110, %f24111, %f24112, %f24113}, {%r2, %r2, %r2, %r2, %r2, %r2, %r2, %r2}, {%r2, %r2, %r2, %r2, %r2, %r2, %r2, %r2}, {%f24098, %f24099, %f24100, %f24101, %f24102, %f24103, %f24104, %f24105};
	bar.warp.sync 	-1;
	wmma.mma.sync.aligned.row.col.m16n16k16.f32.f32 {%f24114, %f24115, %f24116, %f24117, %f24118, %f24119, %f24120, %f24121}, {%r2, %r2, %r2, %r2, %r2, %r2, %r2, %r2}, {%r2, %r2, %r2, %r2, %r2, %r2, %r2, %r2}, {%f24106, %f24107, %f24108, %f24109, %f24110, %f24111, %f24112, %f24113};
	bar.warp.sync 	-1;
	wmma.mma.sync.aligned.row.col.m16n16k16.f32.f32 {%f24122, %f24123, %f24124, %f24125, %f24126, %f24127, %f24128, %f24129}, {%r2, %r2, %r2, %r2, %r2, %r2, %r2, %r2}, {%r2, %r2, %r2, %r2, %r2, %r2, %r2, %r2}, {%f24114, %f24115, %f24116, %f24117, %f24118, %f24119, %f24120, %f24121};
	bar.warp.sync 	-1;
	wmma.mma.sync.aligned.row.col.m16n16k16.f32.f32 {%f24130, %f24131, %f24132, %f24133, %f24134, %f24135, %f24136, %f24137}, {%r2, %r2, %r2, %r2, %r2, %r2, %r2, %r2}, {%r2, %r2, %r2, %r2, %r2, %r2, %r2, %r2}, {%f24122, %f24123, %f24124, %f24125, %f24126, %f24127, %f24128, %f24129};
	bar.warp.sync 	-1;
	wmma.mma.sync.aligned.row.col.m16n16k16.f32.f32 {%f24138, %f24139, %f24140, %f24141, %f24142, %f24143, %f24144, %f24145}, {%r2, %r2, %r2, %r2, %r2, %r2, %r2, %r2}, {%r2, %r2, %r2, %r2, %r2, %r2, %r2, %r2}, {%f24130, %f24131, %f24132, %f24133, %f24134, %f24135, %f24136, %f24137};
	bar.warp.sync 	-1;
	wmma.mma.sync.aligned.row.col.m16n16k16.f32.f32 {%f24146, %f24147, %f24148, %f24149, %f24150, %f24151, %f24152, %f24153}, {%r2, %r2, %r2, %r2, %r2, %r2, %r2, %r2}, {%r2, %r2, %r2, %r2, %r2, %r2, %r2, %r2}, {%f24138, %f24139, %f24140, %f24141, %f24142, %f24143, %f24144, %f24145};
	bar.warp.sync 	-1;
	wmma.mma.sync.aligned.row.col.m16n16k16.f32.f32 {%f24154, %f24155, %f24156, %f24157, %f24158, %f24159, %f24160, %f24161}, {%r2, %r2, %r2, %r2, %r2, %r2, %r2, %r2}, {%r2, %r2, %r2, %r2, %r2, %r2, %r2, %r2}, {%f24146, %f24147, %f24148, %f24149, %f24150, %f24151, %f24152, %f24153};
	bar.warp.sync 	-1;
	wmma.mma.sync.aligned.row.col.m16n16k16.f32.f32 {%f24162, %f24163, %f24164, %f24165, %f24166, %f24167, %f24168, %f24169}, {%r2, %r2, %r2, %r2, %r2, %r2, %r2, %r2}, {%r2, %r2, %r2, %r2, %r2, %r2, %r2, %r2}, {%f24154, %f24155, %f24156, %f24157, %f24158, %f24159, %f24160, %f24161};
	bar.warp.sync 	-1;
	wmma.mma.sync.aligned.row.col.m16n16k16.f32.f32 {%f24170, %f24171, %f24172, %f24173, %f24174, %f24175, %f24176, %f24177}, {%r2, %r2, %r2, %r2, %r2, %r2, %r2, %r2}, {%r2, %r2, %r2, %r2, %r2, %r2, %r2, %r2}, {%f24162, %f24163, %f24164, %f24165, %f24166, %f24167, %f24168, %f24169};
	bar.warp.sync 	-1;
	wmma.mma.sync.aligned.row.col.m16n16k16.f32.f32 {%f24178, %f24179, %f24180, %f24181, %f24182, %f24183, %f24184, %f24185}, {%r2, %r2, %r2, %r2, %r2, %r2, %r2, %r2}, {%r2, %r2, %r2, %r2, %r2, %r2, %r2, %r2}, {%f24170, %f24171, %f24172, %f24173, %f24174, %f24175, %f24176, %f24177};
	bar.warp.sync 	-1;
	wmma.mma.sync.aligned.row.col.m16n16k16.f32.f32 {%f24186, %f24187, %f24188, %f24189, %f24190, %f24191, %f24192, %f24193}, {%r2, %r2, %r2, %r2, %r2, %r2, %r2, %r2}, {%r2, %r2, %r2, %r2, %r2, %r2, %r2, %r2}, {%f24178, %f24179, %f24180, %f24181, %f24182, %f24183, %f24184, %f24185};
	bar.warp.sync 	-1;
	wmma.mma.sync.aligned.row.col.m16n16k16.f32.f32 {%f24194, %f24195, %f24196, %f24197, %f24198, %f24199, %f24200, %f24201}, {%r2, %r2, %r2, %r2, %r2, %r2, %r2, %r2}, {%r2, %r2, %r2, %r2, %r2, %r2, %r2, %r2}, {%f24186, %f24187, %f24188, %f24189, %f24190, %f24191, %f24192, %f24193};
	bar.warp.sync 	-1;
	wmma.mma.sync.aligned.row.col.m16n16k16.f32.f32 {%f24202, %f24203, %f24204, %f24205, %f24206, %f24207, %f24208, %f24209}, {%r2, %r2, %r2, %r2, %r2, %r2, %r2, %r2}, {%r2, %r2, %r2, %r2, %r2, %r2, %r2, %r2}, {%f24194, %f24195, %f24196, %f24197, %f24198, %f24199, %f24200, %f24201};
	bar.warp.sync 	-1;
	wmma.mma.sync.aligned.row.col.m16n16k16.f32.f32 {%f24210, %f24211, %f24212, %f24213, %f24214, %f24215, %f24216, %f24217}, {%r2, %r2, %r2, %r2, %r2, %r2, %r2, %r2}, {%r2, %r2, %r2, %r2, %r2, %r2, %r2, %r2}, {%f24202, %f24203, %f24204, %f24205, %f24206, %f24207, %f24208, %f24209};
	bar.warp.sync 	-1;
	wmma.mma.sync.aligned.row.col.m16n16k16.f32.f32 {%f24218, %f24219, %f24220, %f24221, %f24222, %f24223, %f24224, %f24225}, {%r2, %r2, %r2, %r2, %r2, %r2, %r2, %r2}, {%r2, %r2, %r2, %r2, %r2, %r2, %r2, %r2}, {%f24210, %f24211, %f24212, %f24213, %f24214, %f24215, %f24216, %f24217};
	bar.warp.sync 	-1;
	wmma.mma.sync.aligned.row.col.m16n16k16.f32.f32 {%f24226, %f24227, %f24228, %f24229, %f24230, %f24231, %f24232, %f24233}, {%r2, %r2, %r2, %r2, %r2, %r2, %r2, %r2}, {%r2, %r2, %r2, %r2, %r2, %r2, %r2, %r2}, {%f24218, %f24219, %f24220, %f24221, %f24222, %f24223, %f24224, %f24225};
	bar.warp.sync 	-1;
	wmma.mma.sync.aligned.row.col.m16n16k16.f32.f32 {%f24234, %f24235, %f24236, %f24237, %f24238, %f24239, %f24240, %f24241}, {%r2, %r2, %r2, %r2, %r2, %r2, %r2, %r2}, {%r2, %r2, %r2, %r2, %r2, %r2, %r2, %r2}, {%f24226, %f24227, %f24228, %f24229, %f24230, %f24231, %f24232, %f24233};
	bar.warp.sync 	-1;
	wmma.mma.sync.aligned.row.col.m16n16k16.f32.f32 {%f24242, %f24243, %f24244, %f24245, %f24246, %f24247, %f24248, %f24249}, {%r2, %r2, %r2, %r2, %r2, %r2, %r2, %r2}, {%r2, %r2, %r2, %r2, %r2, %r2, %r2, %r2}, {%f24234, %f24235, %f24236, %f24237, %f24238, %f24239, %f24240, %f24241};
	bar.warp.sync 	-1;
	wmma.mma.sync.aligned.row.col.m16n16k16.f32.f32 {%f24250, %f24251, %f24252, %f24253, %f24254, %f24255, %f24256, %f24257}, {%r2, %r2, %r2, %r2, %r2, %r2, %r2, %r2}, {%r2, %r2, %r2, %r2, %r2, %r2, %r2, %r2}, {%f24242, %f24243, %f24244, %f24245, %f24246, %f24247, %f24248, %f24249};
	bar.warp.sync 	-1;
	wmma.mma.sync.aligned.row.col.m16n16k16.f32.f32 {%f24258, %f24259, %f24260, %f24261, %f24262, %f24263, %f24264, %f24265}, {%r2, %r2, %r2, %r2, %r2, %r2, %r2, %r2}, {%r2, %r2, %r2, %r2, %r2, %r2, %r2, %r2}, {%f24250, %f24251, %f24252, %f24253, %f24254, %f24255, %f24256, %f24257};
	bar.warp.sync 	-1;
	wmma.mma.sync.aligned.row.col.m16n16k16.f32.f32 {%f24266, %f24267, %f24268, %f24269, %f24270, %f24271, %f24272, %f24273}, {%r2, %r2, %r2, %r2, %r2, %r2, %r2, %r2}, {%r2, %r2, %r2, %r2, %r2, %r2, %r2, %r2}, {%f24258, %f24259, %f24260, %f24261, %f24262, %f24263, %f24264, %f24265};
	bar.warp.sync 	-1;
	wmma.mma.sync.aligned.row.col.m16n16k16.f32.f32 {%f24274, %f24275, %f24276, %f24277, %f24278, %f24279, %f24280, %f24281}, {%r2, %r2, %r2, %r2, %r2, %r2, %r2, %r2}, {%r2, %r2, %r2, %r2, %r2, %r2, %r2, %r2}, {%f24266, %f24267, %f24268, %f24269, %f24270, %f24271, %f24272, %f24273};
	bar.warp.sync 	-1;
	wmma.mma.sync.aligned.row.col.m16n16k16.f32.f32 {%f24282, %f24283, %f24284, %f24285, %f24286, %f24287, %f24288, %f24289}, {%r2, %r2, %r2, %r2, %r2, %r2, %r2, %r2}, {%r2, %r2, %r2, %r2, %r2, %r2, %r2, %r2}, {%f24274, %f24275, %f24276, %f24277, %f24278, %f24279, %f24280, %f24281};
	bar.warp.sync 	-1;
	wmma.mma.sync.aligned.row.col.m16n16k16.f32.f32 {%f24290, %f24291, %f24292, %f24293, %f24294, %f24295, %f24296, %f24297}, {%r2, %r2, %r2, %r2, %r2, %r2, %r2, %r2}, {%r2, %r2, %r2, %r2, %r2, %r2, %r2, %r2}, {%f24282, %f24283, %f24284, %f24285, %f24286, %f24287, %f24288, %f24289};
	bar.warp.sync 	-1;
	wmma.mma.sync.aligned.row.col.m16n16k16.f32.f32 {%f24298, %f24299, %f24300, %f24301, %f24302, %f24303, %f24304, %f24305}, {%r2, %r2, %r2, %r2, %r2, %r2, %r2, %r2}, {%r2, %r2, %r2, %r2, %r2, %r2, %r2, %r2}, {%f24290, %f24291, %f24292, %f24293, %f24294, %f24295, %f24296, %f24297};
	bar.warp.sync 	-1;
	wmma.mma.sync.aligned.row.col.m16n16k16.f32.f32 {%f24306, %f24307, %f24308, %f24309, %f24310, %f24311, %f24312, %f24313}, {%r2, %r2, %r2, %r2, %r2, %r2, %r2, %r2}, {%r2, %r2, %r2, %r2, %r2, %r2, %r2, %r2}, {%f24298, %f24299, %f24300, %f24301, %f24302, %f24303, %f24304, %f24305};
	bar.warp.sync 	-1;
	wmma.mma.sync.aligned.row.col.m16n16k16.f32.f32 {%f24314, %f24315, %f24316, %f24317, %f24318, %f24319, %f24320, %f24321}, {%r2, %r2, %r2, %r2, %r2, %r2, %r2, %r2}, {%r2, %r2, %r2, %r2, %r2, %r2, %r2, %r2}, {%f24306, %f24307, %f24308, %f24309, %f24310, %f24311, %f24312, %f24313};
	bar.warp.sync 	-1;
	wmma.mma.sync.aligned.row.col.m16n16k16.f32.f32 {%f24322, %f24323, %f24324, %f24325, %f24326, %f24327, %f24328, %f24329}, {%r2, %r2, %r2, %r2, %r2, %r2, %r2, %r2}, {%r2, %r2, %r2, %r2, %r2, %r2, %r2, %r2}, {%f24314, %f24315, %f24316, %f24317, %f24318, %f24319, %f24320, %f24321};
	bar.warp.sync 	-1;
	wmma.mma.sync.aligned.row.col.m16n16k16.f32.f32 {%f24330, %f24331, %f24332, %f24333, %f24334, %f24335, %f24336, %f24337}, {%r2, %r2, %r2, %r2, %r2, %r2, %r2, %r2}, {%r2, %r2, %r2, %r2, %r2, %r2, %r2, %r2}, {%f24322, %f24323, %f24324, %f24325, %f24326, %f24327, %f24328, %f24329};
	bar.warp.sync 	-1;
	wmma.mma.sync.aligned.row.col.m16n16k16.f32.f32 {%f24338, %f24339, %f24340, %f24341, %f24342, %f24343, %f24344, %f24345}, {%r2, %r2, %r2, %r2, %r2, %r2, %r2, %r2}, {%r2, %r2, %r2, %r2, %r2, %r2, %r2, %r2}, {%f24330, %f24331, %f24332, %f24333, %f24334, %f24335, %f24336, %f24337};
	bar.warp.sync 	-1;
	wmma.mma.sync.aligned.row.col.m16n16k16.f32.f32 {%f24346, %f24347, %f24348, %f24349, %f24350, %f24351, %f24352, %f24353}, {%r2, %r2, %r2, %r2, %r2, %r2, %r2, %r2}, {%r2, %r2, %r2, %r2, %r2, %r2, %r2, %r2}, {%f24338, %f24339, %f24340, %f24341, %f24342, %f24343, %f24344, %f24345};
	bar.warp.sync 	-1;
	wmma.mma.sync.aligned.row.col.m16n16k16.f32.f32 {%f24354, %f24355, %f24356, %f24357, %f24358, %f24359, %f24360, %f24361}, {%r2, %r2, %r2, %r2, %r2, %r2, %r2, %r2}, {%r2, %r2, %r2, %r2, %r2, %r2, %r2, %r2}, {%f24346, %f24347, %f24348, %f24349, %f24350, %f24351, %f24352, %f24353};
	bar.warp.sync 	-1;
	wmma.mma.sync.aligned.row.col.m16n16k16.f32.f32 {%f24362, %f24363, %f24364, %f24365, %f24366, %f24367, %f24368, %f24369}, {%r2, %r2, %r2, %r2, %r2, %r2, %r2, %r2}, {%r2, %r2, %r2, %r2, %r2, %r2, %r2, %r2}, {%f24354, %f24355, %f24356, %f24357, %f24358, %f24359, %f24360, %f24361};
	bar.warp.sync 	-1;
	wmma.mma.sync.aligned.row.col.m16n16k16.f32.f32 {%f24370, %f24371, %f24372, %f24373, %f24374, %f24375, %f24376, %f24377}, {%r2, %r2, %r2, %r2, %r2, %r2, %r2, %r2}, {%r2, %r2, %r2, %r2, %r2, %r2, %r2, %r2}, {%f24362, %f24363, %f24364, %f24365, %f24366, %f24367, %f24368, %f24369};
	bar.warp.sync 	-1;
	wmma.mma.sync.aligned.row.col.m16n16k16.f32.f32 {%f24378, %f24379, %f24380, %f24381, %f24382, %f24383, %f24384, %f24385}, {%r2, %r2, %r2, %r2, %r2, %r2, %r2, %r2}, {%r2, %r2, %r2, %r2, %r2, %r2, %r2, %r2}, {%f24370, %f24371, %f24372, %f24373, %f24374, %f24375, %f24376, %f24377};
	bar.warp.sync 	-1;
	wmma.mma.sync.aligned.row.col.m16n16k16.f32.f32 {%f24386, %f24387, %f24388, %f24389, %f24390, %f24391, %f24392, %f24393}, {%r2, %r2, %r2, %r2, %r2, %r2, %r2, %r2}, {%r2, %r2, %r2, %r2, %r2, %r2, %r2, %r2}, {%f24378, %f24379, %f24380, %f24381, %f24382, %f24383, %f24384, %f24385};
	bar.warp.sync 	-1;
	wmma.mma.sync.aligned.row.col.m16n16k16.f32.f32 {%f24394, %f24395, %f24396, %f24397, %f24398, %f24399, %f24400, %f24401}, {%r2, %r2, %r2, %r2, %r2, %r2, %r2, %r2}, {%r2, %r2, %r2, %r2, %r2, %r2, %r2, %r2}, {%f24386, %f24387, %f24388, %f24389, %f24390, %f24391, %f24392, %f24393};
	bar.warp.sync 	-1;
	wmma.mma.sync.aligned.row.col.m16n16k16.f32.f32 {%f24402, %f24403, %f24404, %f24405, %f24406, %f24407, %f24408, %f24409}, {%r2, %r2, %r2, %r2, %r2, %r2, %r2, %r2}, {%r2, %r2, %r2, %r2, %r2, %r2, %r2, %r2}, {%f24394, %f24395, %f24396, %f24397, %f24398, %f24399, %f24400, %f24401};
	bar.warp.sync 	-1;
	wmma.mma.sync.aligned.row.col.m16n16k16.f32.f32 {%f24410, %f24411, %f24412, %f24413, %f24414, %f24415, %f24416, %f24417}, {%r2, %r2, %r2, %r2, %r2, %r2, %r2, %r2}, {%r2, %r2, %r2, %r2, %r2, %r2, %r2, %r2}, {%f24402, %f24403, %f24404, %f24405, %f24406, %f24407, %f24408, %f24409};
	bar.warp.sync 	-1;
	wmma.mma.sync.aligned.row.col.m16n16k16.f32.f32 {%f24418, %f24419, %f24420, %f24421, %f24422, %f24423, %f24424, %f24425}, {%r2, %r2, %r2, %r2, %r2, %r2, %r2, %r2}, {%r2, %r2, %r2, %r2, %r2, %r2, %r2, %r2}, {%f24410, %f24411, %f24412, %f24413, %f24414, %f24415, %f24416, %f24417};
	bar.warp.sync 	-1;
	wmma.mma.sync.aligned.row.col.m16n16k16.f32.f32 {%f24426, %f24427, %f24428, %f24429, %f24430, %f24431, %f24432, %f24433}, {%r2, %r2, %r2, %r2, %r2, %r2, %r2, %r2}, {%r2, %r2, %r2, %r2, %r2, %r2, %r2, %r2}, {%f24418, %f24419, %f24420, %f24421, %f24422, %f24423, %f24424, %f24425};
	bar.warp.sync 	-1;
	wmma.mma.sync.aligned.row.col.m16n16k16.f32.f32 {%f24434, %f24435, %f24436, %f24437, %f24438, %f24439, %f24440, %f24441}, {%r2, %r2, %r2, %r2, %r2, %r2, %r2, %r2}, {%r2, %r2, %r2, %r2, %r2, %r2, %r2, %r2}, {%f24426, %f24427, %f24428, %f24429, %f24430, %f24431, %f24432, %f24433};
	bar.warp.sync 	-1;
	wmma.mma.sync.aligned.row.col.m16n16k16.f32.f32 {%f24442, %f24443, %f24444, %f24445, %f24446, %f24447, %f24448, %f24449}, {%r2, %r2, %r2, %r2, %r2, %r2, %r2, %r2}, {%r2, %r2, %r2, %r2, %r2, %r2, %r2, %r2}, {%f24434, %f24435, %f24436, %f24437, %f24438, %f24439, %f24440, %f24441};
	bar.warp.sync 	-1;
	wmma.mma.sync.aligned.row.col.m16n16k16.f32.f32 {%f24450, %f24451, %f24452, %f24453, %f24454, %f24455, %f24456, %f24457}, {%r2, %r2, %r2, %r2, %r2, %r2, %r2, %r2}, {%r2, %r2, %r2, %r2, %r2, %r2, %r2, %r2}, {%f24442, %f24443, %f24444, %f24445, %f24446, %f24447, %f24448, %f24449};
	bar.warp.sync 	-1;
	wmma.mma.sync.aligned.row.col.m16n16k16.f32.f32 {%f24458, %f24459, %f24460, %f24461, %f24462, %f24463, %f24464, %f24465}, {%r2, %r2, %r2, %r2, %r2, %r2, %r2, %r2}, {%r2, %r2, %r2, %r2, %r2, %r2, %r2, %r2}, {%f24450, %f24451, %f24452, %f24453, %f24454, %f24455, %f24456, %f24457};
	bar.warp.sync 	-1;
	wmma.mma.sync.aligned.row.col.m16n16k16.f32.f32 {%f24466, %f24467, %f24468, %f24469, %f24470, %f24471, %f24472, %f24473}, {%r2, %r2, %r2, %r2, %r2, %r2, %r2, %r2}, {%r2, %r2, %r2, %r2, %r2, %r2, %r2, %r2}, {%f24458, %f24459, %f24460, %f24461, %f24462, %f24463, %f24464, %f24465};
	bar.warp.sync 	-1;
	wmma.mma.sync.aligned.row.col.m16n16k16.f32.f32 {%f24474, %f24475, %f24476, %f24477, %f24478, %f24479, %f24480, %f24481}, {%r2, %r2, %r2, %r2, %r2, %r2, %r2, %r2}, {%r2, %r2, %r2, %r2, %r2, %r2, %r2, %r2}, {%f24466, %f24467, %f24468, %f24469, %f24470, %f24471, %f24472, %f24473};
	bar.warp.sync 	-1;
	wmma.mma.sync.aligned.row.col.m16n16k16.f32.f32 {%f24482, %f24483, %f24484, %f24485, %f24486, %f24487, %f24488, %f24489}, {%r2, %r2, %r2, %r2, %r2, %r2, %r2, %r2}, {%r2, %r2, %r2, %r2, %r2, %r2, %r2, %r2}, {%f24474, %f24475, %f24476, %f24477, %f24478, %f24479, %f24480, %f24481};
	bar.warp.sync 	-1;
	wmma.mma.sync.aligned.row.col.m16n16k16.f32.f32 {%f24490, %f24491, %f24492, %f24493, %f24494, %f24495, %f24496, %f24497}, {%r2, %r2, %r2, %r2, %r2, %r2, %r2, %r2}, {%r2, %r2, %r2, %r2, %r2, %r2, %r2, %r2}, {%f24482, %f24483, %f24484, %f24485, %f24486, %f24487, %f24488, %f24489};
	bar.warp.sync 	-1;
	wmma.mma.sync.aligned.row.col.m16n16k16.f32.f32 {%f24498, %f24499, %f24500, %f24501, %f24502, %f24503, %f24504, %f24505}, {%r2, %r2, %r2, %r2, %r2, %r2, %r2, %r2}, {%r2, %r2, %r2, %r2, %r2, %r2, %r2, %r2}, {%f24490, %f24491, %f24492, %f24493, %f24494, %f24495, %f24496, %f24497};
	bar.warp.sync 	-1;
	wmma.mma.sync.aligned.row.col.m16n16k16.f32.f32 {%f24506, %f24507, %f24508, %f24509, %f24510, %f24511, %f24512, %f24513}, {%r2, %r2, %r2, %r2, %r2, %r2, %r2, %r2}, {%r2, %r2, %r2, %r2, %r2, %r2, %r2, %r2}, {%f24498, %f24499, %f24500, %f24501, %f24502, %f24503, %f24504, %f24505};
	bar.warp.sync 	-1;
	wmma.mma.sync.aligned.row.col.m16n16k16.f32.f32 {%f24514, %f24515, %f24516, %f24517, %f24518, %f24519, %f24520, %f24521}, {%r2, %r2, %r2, %r2, %r2, %r2, %r2, %r2}, {%r2, %r2, %r2, %r2, %r2, %r2, %r2, %r2}, {%f24506, %f24507, %f24508, %f24509, %f24510, %f24511, %f24512, %f24513};
	bar.warp.sync 	-1;
	wmma.mma.sync.aligned.row.col.m16n16k16.f32.f32 {%f24522, %f24523, %f24524, %f24525, %f24526, %f24527, %f24528, %f24529}, {%r2, %r2, %r2, %r2, %r2, %r2, %r2, %r2}, {%r2, %r2, %r2, %r2, %r2, %r2, %r2, %r2}, {%f24514, %f24515, %f24516, %f24517, %f24518, %f24519, %f24520, %f24521};
	bar.warp.sync 	-1;
	wmma.mma.sync.aligned.row.col.m16n16k16.f32.f32 {%f24530, %f24531, %f24532, %f24533, %f24534, %f24535, %f24536, %f24537}, {%r2, %r2, %r2, %r2, %r2, %r2, %r2, %r2}, {%r2, %r2, %r2, %r2, %r2, %r2, %r2, %r2}, {%f24522, %f24523, %f24524, %f24525, %f24526, %f24527, %f24528, %f24529};
	bar.warp.sync 	-1;
	wmma.mma.sync.aligned.row.col.m16n16k16.f32.f32 {%f24538, %f24539, %f24540, %f24541, %f24542, %f24543, %f24544, %f24545}, {%r2, %r2, %r2, %r2, %r2, %r2, %r2, %r2}, {%r2, %r2, %r2, %r2, %r2, %r2, %r2, %r2}, {%f24530, %f24531, %f24532, %f24533, %f24534, %f24535, %f24536, %f24537};
	bar.warp.sync 	-1;
	wmma.mma.sync.aligned.row.col.m16n16k16.f32.f32 {%f24546, %f24547, %f24548, %f24549, %f24550, %f24551, %f24552, %f24553}, {%r2, %r2, %r2, %r2, %r2, %r2, %r2, %r2}, {%r2, %r2, %r2, %r2, %r2, %r2, %r2, %r2}, {%f24538, %f24539, %f24540, %f24541, %f24542, %f24543, %f24544, %f24545};
	bar.warp.sync 	-1;
	wmma.mma.sync.aligned.row.col.m16n16k16.f32.f32 {%f24554, %f24555, %f24556, %f24557, %f24558, %f24559, %f24560, %f24561}, {%r2, %r2, %r2, %r2, %r2, %r2, %r2, %r2}, {%r2, %r2, %r2, %r2, %r2, %r2, %r2, %r2}, {%f24546, %f24547, %f24548, %f24549, %f24550, %f24551, %f24552, %f24553};
	bar.warp.sync 	-1;
	wmma.mma.sync.aligned.row.col.m16n16k16.f32.f32 {%f24562, %f24563, %f24564, %f24565, %f24566, %f24567, %f24568, %f24569}, {%r2, %r2, %r2, %r2, %r2, %r2, %r2, %r2}, {%r2, %r2, %r2, %r2, %r2, %r2, %r2, %r2}, {%f24554, %f24555, %f24556, %f24557, %f24558, %f24559, %f24560, %f24561};
	bar.warp.sync 	-1;
	wmma.mma.sync.aligned.row.col.m16n16k16.f32.f32 {%f24570, %f24571, %f24572, %f24573, %f24574, %f24575, %f24576, %f24577}, {%r2, %r2, %r2, %r2, %r2, %r2, %r2, %r2}, {%r2, %r2, %r2, %r2, %r2, %r2, %r2, %r2}, {%f24562, %f24563, %f24564, %f24565, %f24566, %f24567, %f24568, %f24569};
	bar.warp.sync 	-1;
	wmma.mma.sync.aligned.row.col.m16n16k16.f32.f32 {%f24578, %f24579, %f24580, %f24581, %f24582, %f24583, %f24584, %f24585}, {%r2, %r2, %r2, %r2, %r2, %r2, %r2, %r2}, {%r2, %r2, %r2, %r2, %r2, %r2, %r2, %r2}, {%f24570, %f24571, %f24572, %f24573, %f24574, %f24575, %f24576, %f24577};
	bar.warp.sync 	-1;
	wmma.mma.sync.aligned.row.col.m16n16k16.f32.f32 {%f24586, %f24587, %f24588, %f24589, %f24590, %f24591, %f24592, %f24593}, {%r2, %r2, %r2, %r2, %r2, %r2, %r2, %r2}, {%r2, %r2, %r2, %r2, %r2, %r2, %r2, %r2}, {%f24578, %f24579, %f24580, %f24581, %f24582, %f24583, %f24584, %f24585};
	bar.warp.sync 	-1;
	wmma.mma.sync.aligned.row.col.m16n16k16.f32.f32 {%f24594, %f24595, %f24596, %f24597, %f24598, %f24599, %f24600, %f24601}, {%r2, %r2, %r2, %r2, %r2, %r2, %r2, %r2}, {%r2, %r2, %r2, %r2, %r2, %r2, %r2, %r2}, {%f24586, %f24587, %f24588, %f24589, %f24590, %f24591, %f24592, %f24593};
	bar.warp.sync 	-1;
	wmma.mma.sync.aligned.row.col.m16n16k16.f32.f32 {%f24602, %f24603, %f24604, %f24605, %f24606, %f24607, %f24608, %f24609}, {%r2, %r2, %r2, %r2, %r2, %r2, %r2, %r2}, {%r2, %r2, %r2, %r2, %r2, %r2, %r2, %r2}, {%f24594, %f24595, %f24596, %f24597, %f24598, %f24599, %f24600, %f24601};
	bar.warp.sync 	-1;
	wmma.mma.sync.aligned.row.col.m16n16k16.f32.f32 {%f24610, %f24611, %f24612, %f24613, %f24614, %f24615, %f24616, %f24617}, {%r2, %r2, %r2, %r2, %r2, %r2, %r2, %r2}, {%r2, %r2, %r2, %r2, %r2, %r2, %r2, %r2}, {%f24602, %f24603, %f24604, %f24605, %f24606, %f24607, %f24608, %f24609};
	bar.warp.sync 	-1;
	wmma.mma.sync.aligned.row.col.m16n16k16.f32.f32 {%f24618, %f24619, %f24620, %f24621, %f24622, %f24623, %f24624, %f24625}, {%r2, %r2, %r2, %r2, %r2, %r2, %r2, %r2}, {%r2, %r2, %r2, %r2, %r2, %r2, %r2, %r2}, {%f24610, %f24611, %f24612, %f24613, %f24614, %f24615, %f24616, %f24617};
	bar.warp.sync 	-1;
	wmma.mma.sync.aligned.row.col.m16n16k16.f32.f32 {%f24626, %f24627, %f24628, %f24629, %f24630, %f24631, %f24632, %f24633}, {%r2, %r2, %r2, %r2, %r2, %r2, %r2, %r2}, {%r2, %r2, %r2, %r2, %r2, %r2, %r2, %r2}, {%f24618, %f24619, %f24620, %f24621, %f24622, %f24623, %f24624, %f24625};
	bar.warp.sync 	-1;
	wmma.mma.sync.aligned.row.col.m16n16k16.f32.f32 {%f24634, %f24635, %f24636, %f24637, %f24638, %f24639, %f24640, %f24641}, {%r2, %r2, %r2, %r2, %r2, %r2, %r2, %r2}, {%r2, %r2, %r2, %r2, %r2, %r2, %r2, %r2}, {%f24626, %f24627, %f24628, %f24629, %f24630, %f24631, %f24632, %f24633};
	bar.warp.sync 	-1;
	wmma.mma.sync.aligned.row.col.m16n16k16.f32.f32 {%f24642, %f24643, %f24644, %f24645, %f24646, %f24647, %f24648, %f24649}, {%r2, %r2, %r2, %r2, %r2, %r2, %r2, %r2}, {%r2, %r2, %r2, %r2, %r2, %r2, %r2, %r2}, {%f24634, %f24635, %f24636, %f24637, %f24638, %f24639, %f24640, %f24641};
	bar.warp.sync 	-1;
	wmma.mma.sync.aligned.row.col.m16n16k16.f32.f32 {%f24650, %f24651, %f24652, %f24653, %f24654, %f24655, %f24656, %f24657}, {%r2, %r2, %r2, %r2, %r2, %r2, %r2, %r2}, {%r2, %r2, %r2, %r2, %r2, %r2, %r2, %r2}, {%f24642, %f24643, %f24644, %f24645, %f24646, %f24647, %f24648, %f24649};
	bar.warp.sync 	-1;
	wmma.mma.sync.aligned.row.col.m16n16k16.f32.f32 {%f24658, %f24659, %f24660, %f24661, %f24662, %f24663, %f24664, %f24665}, {%r2, %r2, %r2, %r2, %r2, %r2, %r2, %r2}, {%r2, %r2, %r2, %r2, %r2, %r2, %r2, %r2}, {%f24650, %f24651, %f24652, %f24653, %f24654, %f24655, %f24656, %f24657};
	bar.warp.sync 	-1;
	wmma.mma.sync.aligned.row.col.m16n16k16.f32.f32 {%f24666, %f24667, %f24668, %f24669, %f24670, %f24671, %f24672, %f24673}, {%r2, %r2, %r2, %r2, %r2, %r2, %r2, %r2}, {%r2, %r2, %r2, %r2, %r2, %r2, %r2, %r2}, {%f24658, %f24659, %f24660, %f24661, %f24662, %f24663, %f24664, %f24665};
	bar.warp.sync 	-1;
	wmma.mma.sync.aligned.row.col.m16n16k16.f32.f32 {%f24674, %f24675, %f24676, %f24677, %f24678, %f24679, %f24680, %f24681}, {%r2, %r2, %r2, %r2, %r2, %r2, %r2, %r2}, {%r2, %r2, %r2, %r2, %r2, %r2, %r2, %r2}, {%f24666, %f24667, %f24668, %f24669, %f24670, %f24671, %f24672, %f24673};
	bar.warp.sync 	-1;
	wmma.mma.sync.aligned.row.col.m16n16k16.f32.f32 {%f24682, %f24683, %f24684, %f24685, %f24686, %f24687, %f24688, %f24689}, {%r2, %r2, %r2, %r2, %r2, %r2, %r2, %r2}, {%r2, %r2, %r2, %r2, %r2, %r2, %r2, %r2}, {%f24674, %f24675, %f24676, %f24677, %f24678, %f24679, %f24680, %f24681};
	bar.warp.sync 	-1;
	wmma.mma.sync.aligned.row.col.m16n16k16.f32.f32 {%f24690, %f24691, %f24692, %f24693, %f24694, %f24695, %f24696, %f24697}, {%r2, %r2, %r2, %r2, %r2, %r2, %r2, %r2}, {%r2, %r2, %r2, %r2, %r2, %r2, %r2, %r2}, {%f24682, %f24683, %f24684, %f24685, %f24686, %f24687, %f24688, %f24689};
	bar.warp.sync 	-1;
	wmma.mma.sync.aligned.row.col.m16n16k16.f32.f32 {%f24698, %f24699, %f24700, %f24701, %f24702, %f24703, %f24704, %f24705}, {%r2, %r2, %r2, %r2, %r2, %r2, %r2, %r2}, {%r2, %r2, %r2, %r2, %r2, %r2, %r2, %r2}, {%f24690, %f24691, %f24692, %f24693, %f24694, %f24695, %f24696, %f24697};
	bar.warp.sync 	-1;
	wmma.mma.sync.aligned.row.col.m16n16k16.f32.f32 {%f24706, %f24707, %f24708, %f24709, %f24710, %f24711, %f24712, %f24713}, {%r2, %r2, %r2, %r2, %r2, %r2, %r2, %r2}, {%r2, %r2, %r2, %r2, %r2, %r2, %r2, %r2}, {%f24698, %f24699, %f24700, %f24701, %f24702, %f24703, %f24704, %f24705};
	bar.warp.sync 	-1;
	wmma.mma.sync.aligned.row.col.m16n16k16.f32.f32 {%f24714, %f24715, %f24716, %f24717, %f24718, %f24719, %f24720, %f24721}, {%r2, %r2, %r2, %r2, %r2, %r2, %r2, %r2}, {%r2, %r2, %r2, %r2, %r2, %r2, %r2, %r2}, {%f24706, %f24707, %f24708, %f24709, %f24710, %f24711, %f24712, %f24713};
	bar.warp.sync 	-1;
	wmma.mma.sync.aligned.row.col.m16n16k16.f32.f32 {%f24722, %f24723, %f24724, %f24725, %f24726, %f24727, %f24728, %f24729}, {%r2, %r2, %r2, %r2, %r2, %r2, %r2, %r2}, {%r2, %r2, %r2, %r2, %r2, %r2, %r2, %r2}, {%f24714, %f24715, %f24716, %f24717, %f24718, %f24719, %f24720, %f24721};
	bar.warp.sync 	-1;
	wmma.mma.sync.aligned.row.col.m16n16k16.f32.f32 {%f24730, %f24731, %f24732, %f24733, %f24734, %f24735, %f24736, %f24737}, {%r2, %r2, %r2, %r2, %r2, %r2, %r2, %r2}, {%r2, %r2, %r2, %r2, %r2, %r2, %r2, %r2}, {%f24722, %f24723, %f24724, %f24725, %f24726, %f24727, %f24728, %f24729};
	bar.warp.sync 	-1;
	wmma.mma.sync.aligned.row.col.m16n16k16.f32.f32 {%f24738, %f24739, %f24740, %f24741, %f24742, %f24743, %f24744, %f24745}, {%r2, %r2, %r2, %r2, %r2, %r2, %r2, %r2}, {%r2, %r2, %r2, %r2, %r2, %r2, %r2, %r2}, {%f24730, %f24731, %f24732, %f24733, %f24734, %f24735, %f24736, %f24737};
	bar.warp.sync 	-1;
	wmma.mma.sync.aligned.row.col.m16n16k16.f32.f32 {%f24746, %f24747, %f24748, %f24749, %f24750, %f24751, %f24752, %f24753}, {%r2, %r2, %r2, %r2, %r2, %r2, %r2, %r2}, {%r2, %r2, %r2, %r2, %r2, %r2, %r2, %r2}, {%f24738, %f24739, %f24740, %f24741, %f24742, %f24743, %f24744, %f24745};
	bar.warp.sync 	-1;
	wmma.mma.sync.aligned.row.col.m16n16k16.f32.f32 {%f24754, %f24755, %f24756, %f24757, %f24758, %f24759, %f24760, %f24761}, {%r2, %r2, %r2, %r2, %r2, %r2, %r2, %r2}, {%r2, %r2, %r2, %r2, %r2, %r2, %r2, %r2}, {%f24746, %f24747, %f24748, %f24749, %f24750, %f24751, %f24752, %f24753};
	bar.warp.sync 	-1;
	wmma.mma.sync.aligned.row.col.m16n16k16.f32.f32 {%f24762, %f24763, %f24764, %f24765, %f24766, %f24767, %f24768, %f24769}, {%r2, %r2, %r2, %r2, %r2, %r2, %r2, %r2}, {%r2, %r2, %r2, %r2, %r2, %r2, %r2, %r2}, {%f24754, %f24755, %f24756, %f24757, %f24758, %f24759, %f24760, %f24761};
	bar.warp.sync 	-1;
	wmma.mma.sync.aligned.row.col.m16n16k16.f32.f32 {%f24770, %f24771, %f24772, %f24773, %f24774, %f24775, %f24776, %f24777}, {%r2, %r2, %r2, %r2, %r2, %r2, %r2, %r2}, {%r2, %r2, %r2, %r2, %r2, %r2, %r2, %r2}, {%f24762, %f24763, %f24764, %f24765, %f24766, %f24767, %f24768, %f24769};
	bar.warp.sync 	-1;
	wmma.mma.sync.aligned.row.col.m16n16k16.f32.f32 {%f24778, %f24779, %f24780, %f24781, %f24782, %f24783, %f24784, %f24785}, {%r2, %r2, %r2, %r2, %r2, %r2, %r2, %r2}, {%r2, %r2, %r2, %r2, %r2, %r2, %r2, %r2}, {%f24770, %f24771, %f24772, %f24773, %f24774, %f24775, %f24776, %f24777};
	bar.warp.sync 	-1;
	wmma.mma.sync.aligned.row.col.m16n16k16.f32.f32 {%f24786, %f24787, %f24788, %f24789, %f24790, %f24791, %f24792, %f24793}, {%r2, %r2, %r2, %r2, %r2, %r2, %r2, %r2}, {%r2, %r2, %r2, %r2, %r2, %r2, %r2, %r2}, {%f24778, %f24779, %f24780, %f24781, %f24782, %f24783, %f24784, %f24785};
	bar.warp.sync 	-1;
	wmma.mma.sync.aligned.row.col.m16n16k16.f32.f32 {%f24794, %f24795, %f24796, %f24797, %f24798, %f24799, %f24800, %f24801}, {%r2, %r2, %r2, %r2, %r2, %r2, %r2, %r2}, {%r2, %r2, %r2, %r2, %r2, %r2, %r2, %r2}, {%f24786, %f24787, %f24788, %f24789, %f24790, %f24791, %f24792, %f24793};
	bar.warp.sync 	-1;
	wmma.mma.sync.aligned.row.col.m16n16k16.f32.f32 {%f24802, %f24803, %f24804, %f24805, %f24806, %f24807, %f24808, %f24809}, {%r2, %r2, %r2, %r2, %r2, %r2, %r2, %r2}, {%r2, %r2, %r2, %r2, %r2, %r2, %r2, %r2}, {%f24794, %f24795, %f24796, %f24797, %f24798, %f24799, %f24800, %f24801};
	bar.warp.sync 	-1;
	wmma.mma.sync.aligned.row.col.m16n16k16.f32.f32 {%f24810, %f24811, %f24812, %f24813, %f24814, %f24815, %f24816, %f24817}, {%r2, %r2, %r2, %r2, %r2, %r2, %r2, %r2}, {%r2, %r2, %r2, %r2, %r2, %r2, %r2, %r2}, {%f24802, %f24803, %f24804, %f24805, %f24806, %f24807, %f24808, %f24809};
	bar.warp.sync 	-1;
	wmma.mma.sync.aligned.row.col.m16n16k16.f32.f32 {%f24818, %f24819, %f24820, %f24821, %f24822, %f24823, %f24824, %f24825}, {%r2, %r2, %r2, %r2, %r2, %r2, %r2, %r2}, {%r2, %r2, %r2, %r2, %r2, %r2, %r2, %r2}, {%f24810, %f24811, %f24812, %f24813, %f24814, %f24815, %f24816, %f24817};
	bar.warp.sync 	-1;
	wmma.mma.sync.aligned.row.col.m16n16k16.f32.f32 {%f24826, %f24827, %f24828, %f24829, %f24830, %f24831, %f24832, %f24833}, {%r2, %r2, %r2, %r2, %r2, %r2, %r2, %r2}, {%r2, %r2, %r2, %r2, %r2, %r2, %r2, %r2}, {%f24818, %f24819, %f24820, %f24821, %f24822, %f24823, %f24824, %f24825};
	bar.warp.sync 	-1;
	wmma.mma.sync.aligned.row.col.m16n16k16.f32.f32 {%f24834, %f24835, %f24836, %f24837, %f24838, %f24839, %f24840, %f24841}, {%r2, %r2, %r2, %r2, %r2, %r2, %r2, %r2}, {%r2, %r2, %r2, %r2, %r2, %r2, %r2, %r2}, {%f24826, %f24827, %f24828, %f24829, %f24830, %f24831, %f24832, %f24833};
	bar.warp.sync 	-1;
	wmma.mma.sync.aligned.row.col.m16n16k16.f32.f32 {%f24842, %f24843, %f24844, %f24845, %f24846, %f24847, %f24848, %f24849}, {%r2, %r2, %r2, %r2, %r2, %r2, %r2, %r2}, {%r2, %r2, %r2, %r2, %r2, %r2, %r2, %r2}, {%f24834, %f24835, %f24836, %f24837, %f24838, %f24839, %f24840, %f24841};
	bar.warp.sync 	-1;
	wmma.mma.sync.aligned.row.col.m16n16k16.f32.f32 {%f24850, %f24851, %f24852, %f24853, %f24854, %f24855, %f24856, %f24857}, {%r2, %r2, %r2, %r2, %r2, %r2, %r2, %r2}, {%r2, %r2, %r2, %r2, %r2, %r2, %r2, %r2}, {%f24842, %f24843, %f24844, %f24845, %f24846, %f24847, %f24848, %f24849};
	bar.warp.sync 	-1;
	wmma.mma.sync.aligned.row.col.m16n16k16.f32.f32 {%f24858, %f24859, %f24860, %f24861, %f24862, %f24863, %f24864, %f24865}, {%r2, %r2, %r2, %r2, %r2, %r2, %r2, %r2}, {%r2, %r2, %r2, %r2, %r2, %r2, %r2, %r2}, {%f24850, %f24851, %f24852, %f24853, %f24854, %f24855, %f24856, %f24857};
	bar.warp.sync 	-1;
	wmma.mma.sync.aligned.row.col.m16n16k16.f32.f32 {%f24866, %f24867, %f24868, %f24869, %f24870, %f24871, %f24872, %f24873}, {%r2, %r2, %r2, %r2, %r2, %r2, %r2, %r2}, {%r2, %r2, %r2, %r2, %r2, %r2, %r2, %r2}, {%f24858, %f24859, %f24860, %f24861, %f24862, %f24863, %f24864, %f24865};
	bar.warp.sync 	-1;
	wmma.mma.sync.aligned.row.col.m16n16k16.f32.f32 {%f24874, %f24875, %f24876, %f24877, %f24878, %f24879, %f24880, %f24881}, {%r2, %r2, %r2, %r2, %r2, %r2, %r2, %r2}, {%r2, %r2, %r2, %r2, %r2, %r2, %r2, %r2}, {%f24866, %f24867, %f24868, %f24869, %f24870, %f24871, %f24872, %f24873};
	bar.warp.sync 	-1;
	wmma.mma.sync.aligned.row.col.m16n16k16.f32.f32 {%f24882, %f24883, %f24884, %f24885, %f24886, %f24887, %f24888, %f24889}, {%r2, %r2, %r2, %r2, %r2, %r2, %r2, %r2}, {%r2, %r2, %r2, %r2, %r2, %r2, %r2, %r2}, {%f24874, %f24875, %f24876, %f24877, %f24878, %f24879, %f24880, %f24881};
	bar.warp.sync 	-1;
	wmma.mma.sync.aligned.row.col.m16n16k16.f32.f32 {%f24890, %f24891, %f24892, %f24893, %f24894, %f24895, %f24896, %f24897}, {%r2, %r2, %r2, %r2, %r2, %r2, %r2, %r2}, {%r2, %r2, %r2, %r2, %r2, %r2, %r2, %r2}, {%f24882, %f24883, %f24884, %f24885, %f24886, %f24887, %f24888, %f24889};
	bar.warp.sync 	-1;
	wmma.mma.sync.aligned.row.col.m16n16k16.f32.f32 {%f24898, %f24899, %f24900, %f24901, %f24902, %f24903, %f24904, %f24905}, {%r2, %r2, %r2, %r2, %r2, %r2, %r2, %r2}, {%r2, %r2, %r2, %r2, %r2, %r2, %r2, %r2}, {%f24890, %f24891, %f24892, %f24893, %f24894, %f24895, %f24896, %f24897};
	bar.warp.sync 	-1;
	wmma.mma.sync.aligned.row.col.m16n16k16.f32.f32 {%f24906, %f24907, %f24908, %f24909, %f24910, %f24911, %f24912, %f24913}, {%r2, %r2, %r2, %r2, %r2, %r2, %r2, %r2}, {%r2, %r2, %r2, %r2, %r2, %r2, %r2, %r2}, {%f24898, %f24899, %f24900, %f24901, %f24902, %f24903, %f24904, %f24905};
	bar.warp.sync 	-1;
	wmma.mma.sync.aligned.row.col.m16n16k16.f32.f32 {%f24914, %f24915, %f24916, %f24917, %f24918, %f24919, %f24920, %f24921}, {%r2, %r2, %r2, %r2, %r2, %r2, %r2, %r2}, {%r2, %r2, %r2, %r2, %r2, %r2, %r2, %r2}, {%f24906, %f24907, %f24908, %f24909, %f24910, %f24911, %f24912, %f24913};
	bar.warp.sync 	-1;
	wmma.mma.sync.aligned.row.col.m16n16k16.f32.f32 {%f24922, %f24923, %f24924, %f24925, %f24926, %f24927, %f24928, %f24929}, {%r2, %r2, %r2, %r2, %r2, %r2, %r2, %r2}, {%r2, %r2, %r2, %r2, %r2, %r2, %r2, %r2}, {%f24914, %f24915, %f24916, %f24917, %f24918, %f24919, %f24920, %f24921};
	bar.warp.sync 	-1;
	wmma.mma.sync.aligned.row.col.m16n16k16.f32.f32 {%f24930, %f24931, %f24932, %f24933, %f24934, %f24935, %f24936, %f24937}, {%r2, %r2, %r2, %r2, %r2, %r2, %r2, %r2}, {%r2, %r2, %r2, %r2, %r2, %r2, %r2, %r2}, {%f24922, %f24923, %f24924, %f24925, %f24926, %f24927, %f24928, %f24929};
	bar.warp.sync 	-1;
	wmma.mma.sync.aligned.row.col.m16n16k16.f32.f32 {%f24938, %f24939, %f24940, %f24941, %f24942, %f24943, %f24944, %f24945}, {%r2, %r2, %r2, %r2, %r2, %r2, %r2, %r2}, {%r2, %r2, %r2, %r2, %r2, %r2, %r2, %r2}, {%f24930, %f24931, %f24932, %f24933, %f24934, %f24935, %f24936, %f24937};
	bar.warp.sync 	-1;
	wmma.mma.sync.aligned.row.col.m16n16k16.f32.f32 {%f24946, %f24947, %f24948, %f24949, %f24950, %f24951, %f24952, %f24953}, {%r2, %r2, %r2, %r2, %r2, %r2, %r2, %r2}, {%r2, %r2, %r2, %r2, %r2, %r2, %r2, %r2}, {%f24938, %f24939, %f24940, %f24941, %f24942, %f24943, %f24944, %f24945};
	bar.warp.sync 	-1;
	wmma.mma.sync.aligned.row.col.m16n16k16.f32.f32 {%f24954, %f24955, %f24956, %f24957, %f24958, %f24959, %f24960, %f24961}, {%r2, %r2, %r2, %r2, %r2, %r2, %r2, %r2}, {%r2, %r2, %r2, %r2, %r2, %r2, %r2, %r2}, {%f24946, %f24947, %f24948, %f24949, %f24950, %f24951, %f24952, %f24953};
	bar.warp.sync 	-1;
	wmma.mma.sync.aligned.row.col.m16n16k16.f32.f32 {%f24962, %f24963, %f24964, %f24965, %f24966, %f24967, %f24968, %f24969}, {%r2, %r2, %r2, %r2, %r2, %r2, %r2, %r2}, {%r2, %r2, %r2, %r2, %r2, %r2, %r2, %r2}, {%f24954, %f24955, %f24956, %f24957, %f24958, %f24959, %f24960, %f24961};
	bar.warp.sync 	-1;
	wmma.mma.sync.aligned.row.col.m16n16k16.f32.f32 {%f24970, %f24971, %f24972, %f24973, %f24974, %f24975, %f24976, %f24977}, {%r2, %r2, %r2, %r2, %r2, %r2, %r2, %r2}, {%r2, %r2, %r2, %r2, %r2, %r2, %r2, %r2}, {%f24962, %f24963, %f24964, %f24965, %f24966, %f24967, %f24968, %f24969};
	bar.warp.sync 	-1;
	wmma.mma.sync.aligned.row.col.m16n16k16.f32.f32 {%f24978, %f24979, %f24980, %f24981, %f24982, %f24983, %f24984, %f24985}, {%r2, %r2, %r2, %r2, %r2, %r2, %r2, %r2}, {%r2, %r2, %r2, %r2, %r2, %r2, %r2, %r2}, {%f24970, %f24971, %f24972, %f24973, %f24974, %f24975, %f24976, %f24977};
	bar.warp.sync 	-1;
	wmma.mma.sync.aligned.row.col.m16n16k16.f32.f32 {%f24986, %f24987, %f24988, %f24989, %f24990, %f24991, %f24992, %f24993}, {%r2, %r2, %r2, %r2, %r2, %r2, %r2, %r2}, {%r2, %r2, %r2, %r2, %r2, %r2, %r2, %r2}, {%f24978, %f24979, %f24980, %f24981, %f24982, %f24983, %f24984, %f24985};
	bar.warp.sync 	-1;
	wmma.mma.sync.aligned.row.col.m16n16k16.f32.f32 {%f24994, %f24995, %f24996, %f24997, %f24998, %f24999, %f25000, %f25001}, {%r2, %r2, %r2, %r2, %r2, %r2, %r2, %r2}, {%r2, %r2, %r2, %r2, %r2, %r2, %r2, %r2}, {%f24986, %f24987, %f24988, %f24989, %f24990, %f24991, %f24992, %f24993};
	bar.warp.sync 	-1;
	wmma.mma.sync.aligned.row.col.m16n16k16.f32.f32 {%f25002, %f25003, %f25004, %f25005, %f25006, %f25007, %f25008, %f25009}, {%r2, %r2, %r2, %r2, %r2, %r2, %r2, %r2}, {%r2, %r2, %r2, %r2, %r2, %r2, %r2, %r2}, {%f24994, %f24995, %f24996, %f24997, %f24998, %f24999, %f25000, %f25001};
	bar.warp.sync 	-1;
	wmma.mma.sync.aligned.row.col.m16n16k16.f32.f32 {%f25010, %f25011, %f25012, %f25013, %f25014, %f25015, %f25016, %f25017}, {%r2, %r2, %r2, %r2, %r2, %r2, %r2, %r2}, {%r2, %r2, %r2, %r2, %r2, %r2, %r2, %r2}, {%f25002, %f25003, %f25004, %f25005, %f25006, %f25007, %f25008, %f25009};
	bar.warp.sync 	-1;
	wmma.mma.sync.aligned.row.col.m16n16k16.f32.f32 {%f25018, %f25019, %f25020, %f25021, %f25022, %f25023, %f25024, %f25025}, {%r2, %r2, %r2, %r2, %r2, %r2, %r2, %r2}, {%r2, %r2, %r2, %r2, %r2, %r2, %r2, %r2}, {%f25010, %f25011, %f25012, %f25013, %f25014, %f25015, %f25016, %f25017};
	bar.warp.sync 	-1;
	wmma.mma.sync.aligned.row.col.m16n16k16.f32.f32 {%f25026, %f25027, %f25028, %f25029, %f25030, %f25031, %f25032, %f25033}, {%r2, %r2, %r2, %r2, %r2, %r2, %r2, %r2}, {%r2, %r2, %r2, %r2, %r2, %r2, %r2, %r2}, {%f25018, %f25019, %f25020, %f25021, %f25022, %f25023, %f25024, %f25025};
	bar.warp.sync 	-1;
	wmma.mma.sync.aligned.row.col.m16n16k16.f32.f32 {%f25034, %f25035, %f25036, %f25037, %f25038, %f25039, %f25040, %f25041}, {%r2, %r2, %r2, %r2, %r2, %r2, %r2, %r2}, {%r2, %r2, %r2, %r2, %r2, %r2, %r2, %r2}, {%f25026, %f25027, %f25028, %f25029, %f25030, %f25031, %f25032, %f25033};
	bar.warp.sync 	-1;
	wmma.mma.sync.aligned.row.col.m16n16k16.f32.f32 {%f25042, %f25043, %f25044, %f25045, %f25046, %f25047, %f25048, %f25049}, {%r2, %r2, %r2, %r2, %r2, %r2, %r2, %r2}, {%r2, %r2, %r2, %r2, %r2, %r2, %r2, %r2}, {%f25034, %f25035, %f25036, %f25037, %f25038, %f25039, %f25040, %f25041};
	bar.warp.sync 	-1;
	wmma.mma.sync.aligned.row.col.m16n16k16.f32.f32 {%f25050, %f25051, %f25052, %f25053, %f25054, %f25055, %f25056, %f25057}, {%r2, %r2, %r2, %r2, %r2, %r2, %r2, %r2}, {%r2, %r2, %r2, %r2, %r2, %r2, %r2, %r2}, {%f25042, %f25043, %f25044, %f25045, %f25046, %f25047, %f25048, %f25049};
	bar.warp.sync 	-1;
	wmma.mma.sync.aligned.row.col.m16n16k16.f32.f32 {%f25058, %f25059, %f25060, %f25061, %f25062, %f25063, %f25064, %f25065}, {%r2, %r2, %r2, %r2, %r2, %r2, %r2, %r2}, {%r2, %r2, %r2, %r2, %r2, %r2, %r2, %r2}, {%f25050, %f25051, %f25052, %f25053, %f25054, %f25055, %f25056, %f25057};
	bar.warp.sync 	-1;
	wmma.mma.sync.aligned.row.col.m16n16k16.f32.f32 {%f25066, %f25067, %f25068, %f25069, %f25070, %f25071, %f25072, %f25073}, {%r2, %r2, %r2, %r2, %r2, %r2, %r2, %r2}, {%r2, %r2, %r2, %r2, %r2, %r2, %r2, %r2}, {%f25058, %f25059, %f25060, %f25061, %f25062, %f25063, %f25064, %f25065};
	bar.warp.sync 	-1;
	wmma.mma.sync.aligned.row.col.m16n16k16.f32.f32 {%f25074, %f25075, %f25076, %f25077, %f25078, %f25079, %f25080, %f25081}, {%r2, %r2, %r2, %r2, %r2, %r2, %r2, %r2}, {%r2, %r2, %r2, %r2, %r2, %r2, %r2, %r2}, {%f25066, %f25067, %f25068, %f25069, %f25070, %f25071, %f25072, %f25073};
	bar.warp.sync 	-1;
	wmma.mma.sync.aligned.row.col.m16n16k16.f32.f32 {%f25082, %f25083, %f25084, %f25085, %f25086, %f25087, %f25088, %f25089}, {%r2, %r2, %r2, %r2, %r2, %r2, %r2, %r2}, {%r2, %r2, %r2, %r2, %r2, %r2, %r2, %r2}, {%f25074, %f25075, %f25076, %f25077, %f25078, %f25079, %f25080, %f25081};
	bar.warp.sync 	-1;
	wmma.mma.sync.aligned.row.col.m16n16k16.f32.f32 {%f25090, %f25091, %f25092, %f25093, %f25094, %f25095, %f25096, %f25097}, {%r2, %r2, %r2, %r2, %r2, %r2, %r2, %r2}, {%r2, %r2, %r2, %r2, %r2, %r2, %r2, %r2}, {%f25082, %f25083, %f25084, %f25085, %f25086, %f25087, %f25088, %f25089};
	bar.warp.sync 	-1;
	wmma.mma.sync.aligned.row.col.m16n16k16.f32.f32 {%f25098, %f25099, %f25100, %f25101, %f25102, %f25103, %f25104, %f25105}, {%r2, %r2, %r2, %r2, %r2, %r2, %r2, %r2}, {%r2, %r2, %r2, %r2, %r2, %r2, %r2, %r2}, {%f25090, %f25091, %f25092, %f25093, %f25094, %f25095, %f25096, %f25097};
	bar.warp.sync 	-1;
	wmma.mma.sync.aligned.row.col.m16n16k16.f32.f32 {%f25106, %f25107, %f25108, %f25109, %f25110, %f25111, %f25112, %f25113}, {%r2, %r2, %r2, %r2, %r2, %r2, %r2, %r2}, {%r2, %r2, %r2, %r2, %r2, %r2, %r2, %r2}, {%f25098, %f25099, %f25100, %f25101, %f25102, %f25103, %f25104, %f25105};
	bar.warp.sync 	-1;
	wmma.mma.sync.aligned.row.col.m16n16k16.f32.f32 {%f25114, %f25115, %f25116, %f25117, %f25118, %f25119, %f25120, %f25121}, {%r2, %r2, %r2, %r2, %r2, %r2, %r2, %r2}, {%r2, %r2, %r2, %r2, %r2, %r2, %r2, %r2}, {%f25106, %f25107, %f25108, %f25109, %f25110, %f25111, %f25112, %f25113};
	bar.warp.sync 	-1;
	wmma.mma.sync.aligned.row.col.m16n16k16.f32.f32 {%f25122, %f25123, %f25124, %f25125, %f25126, %f25127, %f25128, %f25129}, {%r2, %r2, %r2, %r2, %r2, %r2, %r2, %r2}, {%r2, %r2, %r2, %r2, %r2, %r2, %r2, %r2}, {%f25114, %f25115, %f25116, %f25117, %f25118, %f25119, %f25120, %f25121};
	bar.warp.sync 	-1;
	wmma.mma.sync.aligned.row.col.m16n16k16.f32.f32 {%f25130, %f25131, %f25132, %f25133, %f25134, %f25135, %f25136, %f25137}, {%r2, %r2, %r2, %r2, %r2, %r2, %r2, %r2}, {%r2, %r2, %r2, %r2, %r2, %r2, %r2, %r2}, {%f25122, %f25123, %f25124, %f25125, %f25126, %f25127, %f25128, %f25129};
	bar.warp.sync 	-1;
	wmma.mma.sync.aligned.row.col.m16n16k16.f32.f32 {%f25138, %f25139, %f25140, %f25141, %f25142, %f25143, %f25144, %f25145}, {%r2, %r2, %r2, %r2, %r2, %r2, %r2, %r2}, {%r2, %r2, %r2, %r2, %r2, %r2, %r2, %r2}, {%f25130, %f25131, %f25132, %f25133, %f25134, %f25135, %f25136, %f25137};
	bar.warp.sync 	-1;
	wmma.mma.sync.aligned.row.col.m16n16k16.f32.f32 {%f25146, %f25147, %f25148, %f25149, %f25150, %f25151, %f25152, %f25153}, {%r2, %r2, %r2, %r2, %r2, %r2, %r2, %r2}, {%r2, %r2, %r2, %r2, %r2, %r2, %r2, %r2}, {%f25138, %f25139, %f25140, %f25141, %f25142, %f25143, %f25144, %f25145};
	bar.warp.sync 	-1;
	wmma.mma.sync.aligned.row.col.m16n16k16.f32.f32 {%f25154, %f25155, %f25156, %f25157, %f25158, %f25159, %f25160, %f25161}, {%r2, %r2, %r2, %r2, %r2, %r2, %r2, %r2}, {%r2, %r2, %r2, %r2, %r2, %r2, %r2, %r2}, {%f25146, %f25147, %f25148, %f25149, %f25150, %f25151, %f25152, %f25153};
	bar.warp.sync 	-1;
	wmma.mma.sync.aligned.row.col.m16n16k16.f32.f32 {%f25162, %f25163, %f25164, %f25165, %f25166, %f25167, %f25168, %f25169}, {%r2, %r2, %r2, %r2, %r2, %r2, %r2, %r2}, {%r2, %r2, %r2, %r2, %r2, %r2, %r2, %r2}, {%f25154, %f25155, %f25156, %f25157, %f25158, %f25159, %f25160, %f25161};
	bar.warp.sync 	-1;
	wmma.mma.sync.aligned.row.col.m16n16k16.f32.f32 {%f25170, %f25171, %f25172, %f25173, %f25174, %f25175, %f25176, %f25177}, {%r2, %r2, %r2, %r2, %r2, %r2, %r2, %r2}, {%r2, %r2, %r2, %r2, %r2, %r2, %r2, %r2}, {%f25162, %f25163, %f25164, %f25165, %f25166, %f25167, %f25168, %f25169};
	bar.warp.sync 	-1;
	wmma.mma.sync.aligned.row.col.m16n16k16.f32.f32 {%f25178, %f25179, %f25180, %f25181, %f25182, %f25183, %f25184, %f25185}, {%r2, %r2, %r2, %r2, %r2, %r2, %r2, %r2}, {%r2, %r2, %r2, %r2, %r2, %r2, %r2, %r2}, {%f25170, %f25171, %f25172, %f25173, %f25174, %f25175, %f25176, %f25177};
	bar.warp.sync 	-1;
	wmma.mma.sync.aligned.row.col.m16n16k16.f32.f32 {%f25186, %f25187, %f25188, %f25189, %f25190, %f25191, %f25192, %f25193}, {%r2, %r2, %r2, %r2, %r2, %r2, %r2, %r2}, {%r2, %r2, %r2, %r2, %r2, %r2, %r2, %r2}, {%f25178, %f25179, %f25180, %f25181, %f25182, %f25183, %f25184, %f25185};
	bar.warp.sync 	-1;
	wmma.mma.sync.aligned.row.col.m16n16k16.f32.f32 {%f25194, %f25195, %f25196, %f25197, %f25198, %f25199, %f25200, %f25201}, {%r2, %r2, %r2, %r2, %r2, %r2, %r2, %r2}, {%r2, %r2, %r2, %r2, %r2, %r2, %r2, %r2}, {%f25186, %f25187, %f25188, %f25189, %f25190, %f25191, %f25192, %f25193};
	bar.warp.sync 	-1;
	wmma.mma.sync.aligned.row.col.m16n16k16.f32.f32 {%f25202, %f25203, %f25204, %f25205, %f25206, %f25207, %f25208, %f25209}, {%r2, %r2, %r2, %r2, %r2, %r2, %r2, %r2}, {%r2, %r2, %r2, %r2, %r2, %r2, %r2, %r2}, {%f25194, %f25195, %f25196, %f25197, %f25198, %f25199, %f25200, %f25201};
	bar.warp.sync 	-1;
	wmma.mma.sync.aligned.row.col.m16n16k16.f32.f32 {%f25210, %f25211, %f25212, %f25213, %f25214, %f25215, %f25216, %f25217}, {%r2, %r2, %r2, %r2, %r2, %r2, %r2, %r2}, {%r2, %r2, %r2, %r2, %r2, %r2, %r2, %r2}, {%f25202, %f25203, %f25204, %f25205, %f25206, %f25207, %f25208, %f25209};
	bar.warp.sync 	-1;
	wmma.mma.sync.aligned.row.col.m16n16k16.f32.f32 {%f25218, %f25219, %f25220, %f25221, %f25222, %f25223, %f25224, %f25225}, {%r2, %r2, %r2, %r2, %r2, %r2, %r2, %r2}, {%r2, %r2, %r2, %r2, %r2, %r2, %r2, %r2}, {%f25210, %f25211, %f25212, %f25213, %f25214, %f25215, %f25216, %f25217};
	bar.warp.sync 	-1;
	wmma.mma.sync.aligned.row.col.m16n16k16.f32.f32 {%f25226, %f25227, %f25228, %f25229, %f25230, %f25231, %f25232, %f25233}, {%r2, %r2, %r2, %r2, %r2, %r2, %r2, %r2}, {%r2, %r2, %r2, %r2, %r2, %r2, %r2, %r2}, {%f25218, %f25219, %f25220, %f25221, %f25222, %f25223, %f25224, %f25225};
	bar.warp.sync 	-1;
	wmma.mma.sync.aligned.row.col.m16n16k16.f32.f32 {%f25234, %f25235, %f25236, %f25237, %f25238, %f25239, %f25240, %f25241}, {%r2, %r2, %r2, %r2, %r2, %r2, %r2, %r2}, {%r2, %r2, %r2, %r2, %r2, %r2, %r2, %r2}, {%f25226, %f25227, %f25228, %f25229, %f25230, %f25231, %f25232, %f25233};
	bar.warp.sync 	-1;
	wmma.mma.sync.aligned.row.col.m16n16k16.f32.f32 {%f25242, %f25243, %f25244, %f25245, %f25246, %f25247, %f25248, %f25249}, {%r2, %r2, %r2, %r2, %r2, %r2, %r2, %r2}, {%r2, %r2, %r2, %r2, %r2, %r2, %r2, %r2}, {%f25234, %f25235, %f25236, %f25237, %f25238, %f25239, %f25240, %f25241};
	bar.warp.sync 	-1;
	wmma.mma.sync.aligned.row.col.m16n16k16.f32.f32 {%f25250, %f25251, %f25252, %f25253, %f25254, %f25255, %f25256, %f25257}, {%r2, %r2, %r2, %r2, %r2, %r2, %r2, %r2}, {%r2, %r2, %r2, %r2, %r2, %r2, %r2, %r2}, {%f25242, %f25243, %f25244, %f25245, %f25246, %f25247, %f25248, %f25249};
	bar.warp.sync 	-1;
	wmma.mma.sync.aligned.row.col.m16n16k16.f32.f32 {%f25258, %f25259, %f25260, %f25261, %f25262, %f25263, %f25264, %f25265}, {%r2, %r2, %r2, %r2, %r2, %r2, %r2, %r2}, {%r2, %r2, %r2, %r2, %r2, %r2, %r2, %r2}, {%f25250, %f25251, %f25252, %f25253, %f25254, %f25255, %f25256, %f25257};
	bar.warp.sync 	-1;
	wmma.mma.sync.aligned.row.col.m16n16k16.f32.f32 {%f25266, %f25267, %f25268, %f25269, %f25270, %f25271, %f25272, %f25273}, {%r2, %r2, %r2, %r2, %r2, %r2, %r2, %r2}, {%r2, %r2, %r2, %r2, %r2, %r2, %r2, %r2}, {%f25258, %f25259, %f25260, %f25261, %f25262, %f25263, %f25264, %f25265};
	bar.warp.sync 	-1;
	wmma.mma.sync.aligned.row.col.m16n16k16.f32.f32 {%f25274, %f25275, %f25276, %f25277, %f25278, %f25279, %f25280, %f25281}, {%r2, %r2, %r2, %r2, %r2, %r2, %r2, %r2}, {%r2, %r2, %r2, %r2, %r2, %r2, %r2, %r2}, {%f25266, %f25267, %f25268, %f25269, %f25270, %f25271, %f25272, %f25273};
	bar.warp.sync 	-1;
	wmma.mma.sync.aligned.row.col.m16n16k16.f32.f32 {%f25282, %f25283, %f25284, %f25285, %f25286, %f25287, %f25288, %f25289}, {%r2, %r2, %r2, %r2, %r2, %r2, %r2, %r2}, {%r2, %r2, %r2, %r2, %r2, %r2, %r2, %r2}, {%f25274, %f25275, %f25276, %f25277, %f25278, %f25279, %f25280, %f25281};
	bar.warp.sync 	-1;
	wmma.mma.sync.aligned.row.col.m16n16k16.f32.f32 {%f25290, %f25291, %f25292, %f25293, %f25294, %f25295, %f25296, %f25297}, {%r2, %r2, %r2, %r2, %r2, %r2, %r2, %r2}, {%r2, %r2, %r2, %r2, %r2, %r2, %r2, %r2}, {%f25282, %f25283, %f25284, %f25285, %f25286, %f25287, %f25288, %f25289};
	bar.warp.sync 	-1;
	wmma.mma.sync.aligned.row.col.m16n16k16.f32.f32 {%f25298, %f25299, %f25300, %f25301, %f25302, %f25303, %f25304, %f25305}, {%r2, %r2, %r2, %r2, %r2, %r2, %r2, %r2}, {%r2, %r2, %r2, %r2, %r2, %r2, %r2, %r2}, {%f25290, %f25291, %f25292, %f25293, %f25294, %f25295, %f25296, %f25297};
	bar.warp.sync 	-1;
	wmma.mma.sync.aligned.row.col.m16n16k16.f32.f32 {%f25306, %f25307, %f25308, %f25309, %f25310, %f25311, %f25312, %f25313}, {%r2, %r2, %r2, %r2, %r2, %r2, %r2, %r2}, {%r2, %r2, %r2, %r2, %r2, %r2, %r2, %r2}, {%f25298, %f25299, %f25300, %f25301, %f25302, %f25303, %f25304, %f25305};
	bar.warp.sync 	-1;
	wmma.mma.sync.aligned.row.col.m16n16k16.f32.f32 {%f25314, %f25315, %f25316, %f25317, %f25318, %f25319, %f25320, %f25321}, {%r2, %r2, %r2, %r2, %r2, %r2, %r2, %r2}, {%r2, %r2, %r2, %r2, %r2, %r2, %r2, %r2}, {%f25306, %f25307, %f25308, %f25309, %f25310, %f25311, %f25312, %f25313};
	bar.warp.sync 	-1;
	wmma.mma.sync.aligned.row.col.m16n16k16.f32.f32 {%f25322, %f25323, %f25324, %f25325, %f25326, %f25327, %f25328, %f25329}, {%r2, %r2, %r2, %r2, %r2, %r2, %r2, %r2}, {%r2, %r2, %r2, %r2, %r2, %r2, %r2, %r2}, {%f25314, %f25315, %f25316, %f25317, %f25318, %f25319, %f25320, %f25321};
	bar.warp.sync 	-1;
	wmma.mma.sync.aligned.row.col.m16n16k16.f32.f32 {%f25330, %f25331, %f25332, %f25333, %f25334, %f25335, %f25336, %f25337}, {%r2, %r2, %r2, %r2, %r2, %r2, %r2, %r2}, {%r2, %r2, %r2, %r2, %r2, %r2, %r2, %r2}, {%f25322, %f25323, %f25324, %f25325, %f25326, %f25327, %f25328, %f25329};
	bar.warp.sync 	-1;
	wmma.mma.sync.aligned.row.col.m16n16k16.f32.f32 {%f25338, %f25339, %f25340, %f25341, %f25342, %f25343, %f25344, %f25345}, {%r2, %r2, %r2, %r2, %r2, %r2, %r2, %r2}, {%r2, %r2, %r2, %r2, %r2, %r2, %r2, %r2}, {%f25330, %f25331, %f25332, %f25333, %f25334, %f25335, %f25336, %f25337};
	bar.warp.sync 	-1;
	wmma.mma.sync.aligned.row.col.m16n16k16.f32.f32 {%f25346, %f25347, %f25348, %f25349, %f25350, %f25351, %f25352, %f25353}, {%r2, %r2, %r2, %r2, %r2, %r2, %r2, %r2}, {%r2, %r2, %r2, %r2, %r2, %r2, %r2, %r2}, {%f25338, %f25339, %f25340, %f25341, %f25342, %f25343, %f25344, %f25345};
	bar.warp.sync 	-1;
	wmma.mma.sync.aligned.row.col.m16n16k16.f32.f32 {%f25354, %f25355, %f25356, %f25357, %f25358, %f25359, %f25360, %f25361}, {%r2, %r2, %r2, %r2, %r2, %r2, %r2, %r2}, {%r2, %r2, %r2, %r2, %r2, %r2, %r2, %r2}, {%f25346, %f25347, %f25348, %f25349, %f25350, %f25351, %f25352, %f25353};
	bar.warp.sync 	-1;
	wmma.mma.sync.aligned.row.col.m16n16k16.f32.f32 {%f25362, %f25363, %f25364, %f25365, %f25366, %f25367, %f25368, %f25369}, {%r2, %r2, %r2, %r2, %r2, %r2, %r2, %r2}, {%r2, %r2, %r2, %r2, %r2, %r2, %r2, %r2}, {%f25354, %f25355, %f25356, %f25357, %f25358, %f25359, %f25360, %f25361};
	bar.warp.sync 	-1;
	wmma.mma.sync.aligned.row.col.m16n16k16.f32.f32 {%f25370, %f25371, %f25372, %f25373, %f25374, %f25375, %f25376, %f25377}, {%r2, %r2, %r2, %r2, %r2, %r2, %r2, %r2}, {%r2, %r2, %r2, %r2, %r2, %r2, %r2, %r2}, {%f25362, %f25363, %f25364, %f25365, %f25366, %f25367, %f25368, %f25369};
	bar.warp.sync 	-1;
	wmma.mma.sync.aligned.row.col.m16n16k16.f32.f32 {%f25378, %f25379, %f25380, %f25381, %f25382, %f25383, %f25384, %f25385}, {%r2, %r2, %r2, %r2, %r2, %r2, %r2, %r2}, {%r2, %r2, %r2, %r2, %r2, %r2, %r2, %r2}, {%f25370, %f25371, %f25372, %f25373, %f25374, %f25375, %f25376, %f25377};
	bar.warp.sync 	-1;
	wmma.mma.sync.aligned.row.col.m16n16k16.f32.f32 {%f25386, %f25387, %f25388, %f25389, %f25390, %f25391, %f25392, %f25393}, {%r2, %r2, %r2, %r2, %r2, %r2, %r2, %r2}, {%r2, %r2, %r2, %r2, %r2, %r2, %r2, %r2}, {%f25378, %f25379, %f25380, %f25381, %f25382, %f25383, %f25384, %f25385};
	bar.warp.sync 	-1;
	wmma.mma.sync.aligned.row.col.m16n16k16.f32.f32 {%f25394, %f25395, %f25396, %f25397, %f25398, %f25399, %f25400, %f25401}, {%r2, %r2, %r2, %r2, %r2, %r2, %r2, %r2}, {%r2, %r2, %r2, %r2, %r2, %r2, %r2, %r2}, {%f25386, %f25387, %f25388, %f25389, %f25390, %f25391, %f25392, %f25393};
	bar.warp.sync 	-1;
	wmma.mma.sync.aligned.row.col.m16n16k16.f32.f32 {%f25402, %f25403, %f25404, %f25405, %f25406, %f25407, %f25408, %f25409}, {%r2, %r2, %r2, %r2, %r2, %r2, %r2, %r2}, {%r2, %r2, %r2, %r2, %r2, %r2, %r2, %r2}, {%f25394, %f25395, %f25396, %f25397, %f25398, %f25399, %f25400, %f25401};
	bar.warp.sync 	-1;
	wmma.mma.sync.aligned.row.col.m16n16k16.f32.f32 {%f25410, %f25411, %f25412, %f25413, %f25414, %f25415, %f25416, %f25417}, {%r2, %r2, %r2, %r2, %r2, %r2, %r2, %r2}, {%r2, %r2, %r2, %r2, %r2, %r2, %r2, %r2}, {%f25402, %f25403, %f25404, %f25405, %f25406, %f25407, %f25408, %f25409};
	bar.warp.sync 	-1;
	wmma.mma.sync.aligned.row.col.m16n16k16.f32.f32 {%f25418, %f25419, %f25420, %f25421, %f25422, %f25423, %f25424, %f25425}, {%r2, %r2, %r2, %r2, %r2, %r2, %r2, %r2}, {%r2, %r2, %r2, %r2, %r2, %r2, %r2, %r2}, {%f25410, %f25411, %f25412, %f25413, %f25414, %f25415, %f25416, %f25417};
	bar.warp.sync 	-1;
	wmma.mma.sync.aligned.row.col.m16n16k16.f32.f32 {%f25426, %f25427, %f25428, %f25429, %f25430, %f25431, %f25432, %f25433}, {%r2, %r2, %r2, %r2, %r2, %r2, %r2, %r2}, {%r2, %r2, %r2, %r2, %r2, %r2, %r2, %r2}, {%f25418, %f25419, %f25420, %f25421, %f25422, %f25423, %f25424, %f25425};
	bar.warp.sync 	-1;
	wmma.mma.sync.aligned.row.col.m16n16k16.f32.f32 {%f25434, %f25435, %f25436, %f25437, %f25438, %f25439, %f25440, %f25441}, {%r2, %r2, %r2, %r2, %r2, %r2, %r2, %r2}, {%r2, %r2, %r2, %r2, %r2, %r2, %r2, %r2}, {%f25426, %f25427, %f25428, %f25429, %f25430, %f25431, %f25432, %f25433};
	bar.warp.sync 	-1;
	wmma.mma.sync.aligned.row.col.m16n16k16.f32.f32 {%f25442, %f25443, %f25444, %f25445, %f25446, %f25447, %f25448, %f25449}, {%r2, %r2, %r2, %r2, %r2, %r2, %r2, %r2}, {%r2, %r2, %r2, %r2, %r2, %r2, %r2, %r2}, {%f25434, %f25435, %f25436, %f25437, %f25438, %f25439, %f25440, %f25441};
	bar.warp.sync 	-1;
	wmma.mma.sync.aligned.row.col.m16n16k16.f32.f32 {%f25450, %f25451, %f25452, %f25453, %f25454, %f25455, %f25456, %f25457}, {%r2, %r2, %r2, %r2, %r2, %r2, %r2, %r2}, {%r2, %r2, %r2, %r2, %r2, %r2, %r2, %r2}, {%f25442, %f25443, %f25444, %f25445, %f25446, %f25447, %f25448, %f25449};
	bar.warp.sync 	-1;
	wmma.mma.sync.aligned.row.col.m16n16k16.f32.f32 {%f25458, %f25459, %f25460, %f25461, %f25462, %f25463, %f25464, %f25465}, {%r2, %r2, %r2, %r2, %r2, %r2, %r2, %r2}, {%r2, %r2, %r2, %r2, %r2, %r2, %r2, %r2}, {%f25450, %f25451, %f25452, %f25453, %f25454, %f25455, %f25456, %f25457};
	bar.warp.sync 	-1;
	wmma.mma.sync.aligned.row.col.m16n16k16.f32.f32 {%f25466, %f25467, %f25468, %f25469, %f25470, %f25471, %f25472, %f25473}, {%r2, %r2, %r2, %r2, %r2, %r2, %r2, %r2}, {%r2, %r2, %r2, %r2, %r2, %r2, %r2, %r2}, {%f25458, %f25459, %f25460, %f25461, %f25462, %f25463, %f25464, %f25465};
	bar.warp.sync 	-1;
	wmma.mma.sync.aligned.row.col.m16n16k16.f32.f32 {%f25474, %f25475, %f25476, %f25477, %f25478, %f25479, %f25480, %f25481}, {%r2, %r2, %r2, %r2, %r2, %r2, %r2, %r2}, {%r2, %r2, %r2, %r2, %r2, %r2, %r2, %r2}, {%f25466, %f25467, %f25468, %f25469, %f25470, %f25471, %f25472, %f25473};
	bar.warp.sync 	-1;
	wmma.mma.sync.aligned.row.col.m16n16k16.f32.f32 {%f25482, %f25483, %f25484, %f25485, %f25486, %f25487, %f25488, %f25489}, {%r2, %r2, %r2, %r2, %r2, %r2, %r2, %r2}, {%r2, %r2, %r2, %r2, %r2, %r2, %r2, %r2}, {%f25474, %f25475, %f25476, %f25477, %f25478, %f25479, %f25480, %f25481};
	bar.warp.sync 	-1;
	wmma.mma.sync.aligned.row.col.m16n16k16.f32.f32 {%f25490, %f25491, %f25492, %f25493, %f25494, %f25495, %f25496, %f25497}, {%r2, %r2, %r2, %r2, %r2, %r2, %r2, %r2}, {%r2, %r2, %r2, %r2, %r2, %r2, %r2, %r2}, {%f25482, %f25483, %f25484, %f25485, %f25486, %f25487, %f25488, %f25489};
	bar.warp.sync 	-1;
	wmma.mma.sync.aligned.row.col.m16n16k16.f32.f32 {%f25498, %f25499, %f25500, %f25501, %f25502, %f25503, %f25504, %f25505}, {%r2, %r2, %r2, %r2, %r2, %r2, %r2, %r2}, {%r2, %r2, %r2, %r2, %r2, %r2, %r2, %r2}, {%f25490, %f25491, %f25492, %f25493, %f25494, %f25495, %f25496, %f25497};
	bar.warp.sync 	-1;
	wmma.mma.sync.aligned.row.col.m16n16k16.f32.f32 {%f25506, %f25507, %f25508, %f25509, %f25510, %f25511, %f25512, %f25513}, {%r2, %r2, %r2, %r2, %r2, %r2, %r2, %r2}, {%r2, %r2, %r2, %r2, %r2, %r2, %r2, %r2}, {%f25498, %f25499, %f25500, %f25501, %f25502, %f25503, %f25504, %f25505};
	bar.warp.sync 	-1;
	wmma.mma.sync.aligned.row.col.m16n16k16.f32.f32 {%f25514, %f25515, %f25516, %f25517, %f25518, %f25519, %f25520, %f25521}, {%r2, %r2, %r2, %r2, %r2, %r2, %r2, %r2}, {%r2, %r2, %r2, %r2, %r2, %r2, %r2, %r2}, {%f25506, %f25507, %f25508, %f25509, %f25510, %f25511, %f25512, %f25513};
	bar.warp.sync 	-1;
	wmma.mma.sync.aligned.row.col.m16n16k16.f32.f32 {%f25522, %f25523, %f25524, %f25525, %f25526, %f25527, %f25528, %f25529}, {%r2, %r2, %r2, %r2, %r2, %r2, %r2, %r2}, {%r2, %r2, %r2, %r2, %r2, %r2, %r2, %r2}, {%f25514, %f25515, %f25516, %f25517, %f25518, %f25519, %f25520, %f25521};
	bar.warp.sync 	-1;
	wmma.mma.sync.aligned.row.col.m16n16k16.f32.f32 {%f25530, %f25531, %f25532, %f25533, %f25534, %f25535, %f25536, %f25537}, {%r2, %r2, %r2, %r2, %r2, %r2, %r2, %r2}, {%r2, %r2, %r2, %r2, %r2, %r2, %r2, %r2}, {%f25522, %f25523, %f25524, %f25525, %f25526, %f25527, %f25528, %f25529};
	bar.warp.sync 	-1;
	wmma.mma.sync.aligned.row.col.m16n16k16.f32.f32 {%f25538, %f25539, %f25540, %f25541, %f25542, %f25543, %f25544, %f25545}, {%r2, %r2, %r2, %r2, %r2, %r2, %r2, %r2}, {%r2, %r2, %r2, %r2, %r2, %r2, %r2, %r2}, {%f25530, %f25531, %f25532, %f25533, %f25534, %f25535, %f25536, %f25537};
	bar.warp.sync 	-1;
	wmma.mma.sync.aligned.row.col.m16n16k16.f32.f32 {%f25546, %f25547, %f25548, %f25549, %f25550, %f25551, %f25552, %f25553}, {%r2, %r2, %r2, %r2, %r2, %r2, %r2, %r2}, {%r2, %r2, %r2, %r2, %r2, %r2, %r2, %r2}, {%f25538, %f25539, %f25540, %f25541, %f25542, %f25543, %f25544, %f25545};
	bar.warp.sync 	-1;
	wmma.mma.sync.aligned.row.col.m16n16k16.f32.f32 {%f25554, %f25555, %f25556, %f25557, %f25558, %f25559, %f25560, %f25561}, {%r2, %r2, %r2, %r2, %r2, %r2, %r2, %r2}, {%r2, %r2, %r2, %r2, %r2, %r2, %r2, %r2}, {%f25546, %f25547, %f25548, %f25549, %f25550, %f25551, %f25552, %f25553};
	bar.warp.sync 	-1;
	wmma.mma.sync.aligned.row.col.m16n16k16.f32.f32 {%f25562, %f25563, %f25564, %f25565, %f25566, %f25567, %f25568, %f25569}, {%r2, %r2, %r2, %r2, %r2, %r2, %r2, %r2}, {%r2, %r2, %r2, %r2, %r2, %r2, %r2, %r2}, {%f25554, %f25555, %f25556, %f25557, %f25558, %f25559, %f25560, %f25561};
	bar.warp.sync 	-1;
	wmma.mma.sync.aligned.row.col.m16n16k16.f32.f32 {%f25570, %f25571, %f25572, %f25573, %f25574, %f25575, %f25576, %f25577}, {%r2, %r2, %r2, %r2, %r2, %r2, %r2, %r2}, {%r2, %r2, %r2, %r2, %r2, %r2, %r2, %r2}, {%f25562, %f25563, %f25564, %f25565, %f25566, %f25567, %f25568, %f25569};
	bar.warp.sync 	-1;
	wmma.mma.sync.aligned.row.col.m16n16k16.f32.f32 {%f25578, %f25579, %f25580, %f25581, %f25582, %f25583, %f25584, %f25585}, {%r2, %r2, %r2, %r2, %r2, %r2, %r2, %r2}, {%r2, %r2, %r2, %r2, %r2, %r2, %r2, %r2}, {%f25570, %f25571, %f25572, %f25573, %f25574, %f25575, %f25576, %f25577};
	bar.warp.sync 	-1;
	wmma.mma.sync.aligned.row.col.m16n16k16.f32.f32 {%f25586, %f25587, %f25588, %f25589, %f25590, %f25591, %f25592, %f25593}, {%r2, %r2, %r2, %r2, %r2, %r2, %r2, %r2}, {%r2, %r2, %r2, %r2, %r2, %r2, %r2, %r2}, {%f25578, %f25579, %f25580, %f25581, %f25582, %f25583, %f25584, %f25585};
	bar.warp.sync 	-1;
	wmma.mma.sync.aligned.row.col.m16n16k16.f32.f32 {%f25594, %f25595, %f25596, %f25597, %f25598, %f25599, %f25600, %f25601}, {%r2, %r2, %r2, %r2, %r2, %r2, %r2, %r2}, {%r2, %r2, %r2, %r2, %r2, %r2, %r2, %r2}, {%f25586, %f25587, %f25588, %f25589, %f25590, %f25591, %f25592, %f25593};
	bar.warp.sync 	-1;
	wmma.mma.sync.aligned.row.col.m16n16k16.f32.f32 {%f25602, %f25603, %f25604, %f25605, %f25606, %f25607, %f25608, %f25609}, {%r2, %r2, %r2, %r2, %r2, %r2, %r2, %r2}, {%r2, %r2, %r2, %r2, %r2, %r2, %r2, %r2}, {%f25594, %f25595, %f25596, %f25597, %f25598, %f25599, %f25600, %f25601};
	bar.warp.sync 	-1;
	wmma.mma.sync.aligned.row.col.m16n16k16.f32.f32 {%f25610, %f25611, %f25612, %f25613, %f25614, %f25615, %f25616, %f25617}, {%r2, %r2, %r2, %r2, %r2, %r2, %r2, %r2}, {%r2, %r2, %r2, %r2, %r2, %r2, %r2, %r2}, {%f25602, %f25603, %f25604, %f25605, %f25606, %f25607, %f25608, %f25609};
	bar.warp.sync 	-1;
	wmma.mma.sync.aligned.row.col.m16n16k16.f32.f32 {%f25618, %f25619, %f25620, %f25621, %f25622, %f25623, %f25624, %f25625}, {%r2, %r2, %r2, %r2, %r2, %r2, %r2, %r2}, {%r2, %r2, %r2, %r2, %r2, %r2, %r2, %r2}, {%f25610, %f25611, %f25612, %f25613, %f25614, %f25615, %f25616, %f25617};
	bar.warp.sync 	-1;
	wmma.mma.sync.aligned.row.col.m16n16k16.f32.f32 {%f25626, %f25627, %f25628, %f25629, %f25630, %f25631, %f25632, %f25633}, {%r2, %r2, %r2, %r2, %r2, %r2, %r2, %r2}, {%r2, %r2, %r2, %r2, %r2, %r2, %r2, %r2}, {%f25618, %f25619, %f25620, %f25621, %f25622, %f25623, %f25624, %f25625};
	bar.warp.sync 	-1;
	wmma.mma.sync.aligned.row.col.m16n16k16.f32.f32 {%f25634, %f25635, %f25636, %f25637, %f25638, %f25639, %f25640, %f25641}, {%r2, %r2, %r2, %r2, %r2, %r2, %r2, %r2}, {%r2, %r2, %r2, %r2, %r2, %r2, %r2, %r2}, {%f25626, %f25627, %f25628, %f25629, %f25630, %f25631, %f25632, %f25633};
	bar.warp.sync 	-1;
	wmma.mma.sync.aligned.row.col.m16n16k16.f32.f32 {%f25642, %f25643, %f25644, %f25645, %f25646, %f25647, %f25648, %f25649}, {%r2, %r2, %r2, %r2, %r2, %r2, %r2, %r2}, {%r2, %r2, %r2, %r2, %r2, %r2, %r2, %r2}, {%f25634, %f25635, %f25636, %f25637, %f25638, %f25639, %f25640, %f25641};
	bar.warp.sync 	-1;
	wmma.mma.sync.aligned.row.col.m16n16k16.f32.f32 {%f25650, %f25651, %f25652, %f25653, %f25654, %f25655, %f25656, %f25657}, {%r2, %r2, %r2, %r2, %r2, %r2, %r2, %r2}, {%r2, %r2, %r2, %r2, %r2, %r2, %r2, %r2}, {%f25642, %f25643, %f25644, %f25645, %f25646, %f25647, %f25648, %f25649};
	bar.warp.sync 	-1;
	wmma.mma.sync.aligned.row.col.m16n16k16.f32.f32 {%f25658, %f25659, %f25660, %f25661, %f25662, %f25663, %f25664, %f25665}, {%r2, %r2, %r2, %r2, %r2, %r2, %r2, %r2}, {%r2, %r2, %r2, %r2, %r2, %r2, %r2, %r2}, {%f25650, %f25651, %f25652, %f25653, %f25654, %f25655, %f25656, %f25657};
	bar.warp.sync 	-1;
	wmma.mma.sync.aligned.row.col.m16n16k16.f32.f32 {%f25666, %f25667, %f25668, %f25669, %f25670, %f25671, %f25672, %f25673}, {%r2, %r2, %r2, %r2, %r2, %r2, %r2, %r2}, {%r2, %r2, %r2, %r2, %r2, %r2, %r2, %r2}, {%f25658, %f25659, %f25660, %f25661, %f25662, %f25663, %f25664, %f25665};
	bar.warp.sync 	-1;
	wmma.mma.sync.aligned.row.col.m16n16k16.f32.f32 {%f25674, %f25675, %f25676, %f25677, %f25678, %f25679, %f25680, %f25681}, {%r2, %r2, %r2, %r2, %r2, %r2, %r2, %r2}, {%r2, %r2, %r2, %r2, %r2, %r2, %r2, %r2}, {%f25666, %f25667, %f25668, %f25669, %f25670, %f25671, %f25672, %f25673};
	bar.warp.sync 	-1;
	wmma.mma.sync.aligned.row.col.m16n16k16.f32.f32 {%f25682, %f25683, %f25684, %f25685, %f25686, %f25687, %f25688, %f25689}, {%r2, %r2, %r2, %r2, %r2, %r2, %r2, %r2}, {%r2, %r2, %r2, %r2, %r2, %r2, %r2, %r2}, {%f25674, %f25675, %f25676, %f25677, %f25678, %f25679, %f25680, %f25681};
	bar.warp.sync 	-1;
	wmma.mma.sync.aligned.row.col.m16n16k16.f32.f32 {%f25690, %f25691, %f25692, %f25693, %f25694, %f25695, %f25696, %f25697}, {%r2, %r2, %r2, %r2, %r2, %r2, %r2, %r2}, {%r2, %r2, %r2, %r2, %r2, %r2, %r2, %r2}, {%f25682, %f25683, %f25684, %f25685, %f25686, %f25687, %f25688, %f25689};
	bar.warp.sync 	-1;
	wmma.mma.sync.aligned.row.col.m16n16k16.f32.f32 {%f25698, %f25699, %f25700, %f25701, %f25702, %f25703, %f25704, %f25705}, {%r2, %r2, %r2, %r2, %r2, %r2, %r2, %r2}, {%r2, %r2, %r2, %r2, %r2, %r2, %r2, %r2}, {%f25690, %f25691, %f25692, %f25693, %f25694, %f25695, %f25696, %f25697};
	bar.warp.sync 	-1;
	wmma.mma.sync.aligned.row.col.m16n16k16.f32.f32 {%f25706, %f25707, %f25708, %f25709, %f25710, %f25711, %f25712, %f25713}, {%r2, %r2, %r2, %r2, %r2, %r2, %r2, %r2}, {%r2, %r2, %r2, %r2, %r2, %r2, %r2, %r2}, {%f25698, %f25699, %f25700, %f25701, %f25702, %f25703, %f25704, %f25705};
	bar.warp.sync 	-1;
	wmma.mma.sync.aligned.row.col.m16n16k16.f32.f32 {%f25714, %f25715, %f25716, %f25717, %f25718, %f25719, %f25720, %f25721}, {%r2, %r2, %r2, %r2, %r2, %r2, %r2, %r2}, {%r2, %r2, %r2, %r2, %r2, %r2, %r2, %r2}, {%f25706, %f25707, %f25708, %f25709, %f25710, %f25711, %f25712, %f25713};
	bar.warp.sync 	-1;
	wmma.mma.sync.aligned.row.col.m16n16k16.f32.f32 {%f25722, %f25723, %f25724, %f25725, %f25726, %f25727, %f25728, %f25729}, {%r2, %r2, %r2, %r2, %r2, %r2, %r2, %r2}, {%r2, %r2, %r2, %r2, %r2, %r2, %r2, %r2}, {%f25714, %f25715, %f25716, %f25717, %f25718, %f25719, %f25720, %f25721};
	bar.warp.sync 	-1;
	wmma.mma.sync.aligned.row.col.m16n16k16.f32.f32 {%f25730, %f25731, %f25732, %f25733, %f25734, %f25735, %f25736, %f25737}, {%r2, %r2, %r2, %r2, %r2, %r2, %r2, %r2}, {%r2, %r2, %r2, %r2, %r2, %r2, %r2, %r2}, {%f25722, %f25723, %f25724, %f25725, %f25726, %f25727, %f25728, %f25729};
	bar.warp.sync 	-1;
	wmma.mma.sync.aligned.row.col.m16n16k16.f32.f32 {%f25738, %f25739, %f25740, %f25741, %f25742, %f25743, %f25744, %f25745}, {%r2, %r2, %r2, %r2, %r2, %r2, %r2, %r2}, {%r2, %r2, %r2, %r2, %r2, %r2, %r2, %r2}, {%f25730, %f25731, %f25732, %f25733, %f25734, %f25735, %f25736, %f25737};
	bar.warp.sync 	-1;
	wmma.mma.sync.aligned.row.col.m16n16k16.f32.f32 {%f25746, %f25747, %f25748, %f25749, %f25750, %f25751, %f25752, %f25753}, {%r2, %r2, %r2, %r2, %r2, %r2, %r2, %r2}, {%r2, %r2, %r2, %r2, %r2, %r2, %r2, %r2}, {%f25738, %f25739, %f25740, %f25741, %f25742, %f25743, %f25744, %f25745};
	bar.warp.sync 	-1;
	wmma.mma.sync.aligned.row.col.m16n16k16.f32.f32 {%f25754, %f25755, %f25756, %f25757, %f25758, %f25759, %f25760, %f25761}, {%r2, %r2, %r2, %r2, %r2, %r2, %r2, %r2}, {%r2, %r2, %r2, %r2, %r2, %r2, %r2, %r2}, {%f25746, %f25747, %f25748, %f25749, %f25750, %f25751, %f25752, %f25753};
	bar.warp.sync 	-1;
	wmma.mma.sync.aligned.row.col.m16n16k16.f32.f32 {%f25762, %f25763, %f25764, %f25765, %f25766, %f25767, %f25768, %f25769}, {%r2, %r2, %r2, %r2, %r2, %r2, %r2, %r2}, {%r2, %r2, %r2, %r2, %r2, %r2, %r2, %r2}, {%f25754, %f25755, %f25756, %f25757, %f25758, %f25759, %f25760, %f25761};
	bar.warp.sync 	-1;
	wmma.mma.sync.aligned.row.col.m16n16k16.f32.f32 {%f25770, %f25771, %f25772, %f25773, %f25774, %f25775, %f25776, %f25777}, {%r2, %r2, %r2, %r2, %r2, %r2, %r2, %r2}, {%r2, %r2, %r2, %r2, %r2, %r2, %r2, %r2}, {%f25762, %f25763, %f25764, %f25765, %f25766, %f25767, %f25768, %f25769};
	bar.warp.sync 	-1;
	wmma.mma.sync.aligned.row.col.m16n16k16.f32.f32 {%f25778, %f25779, %f25780, %f25781, %f25782, %f25783, %f25784, %f25785}, {%r2, %r2, %r2, %r2, %r2, %r2, %r2, %r2}, {%r2, %r2, %r2, %r2, %r2, %r2, %r2, %r2}, {%f25770, %f25771, %f25772, %f25773, %f25774, %f25775, %f25776, %f25777};
	bar.warp.sync 	-1;
	wmma.mma.sync.aligned.row.col.m16n16k16.f32.f32 {%f25786, %f25787, %f25788, %f25789, %f25790, %f25791, %f25792, %f25793}, {%r2, %r2, %r2, %r2, %r2, %r2, %r2, %r2}, {%r2, %r2, %r2, %r2, %r2, %r2, %r2, %r2}, {%f25778, %f25779, %f25780, %f25781, %f25782, %f25783, %f25784, %f25785};
	bar.warp.sync 	-1;
	wmma.mma.sync.aligned.row.col.m16n16k16.f32.f32 {%f25794, %f25795, %f25796, %f25797, %f25798, %f25799, %f25800, %f25801}, {%r2, %r2, %r2, %r2, %r2, %r2, %r2, %r2}, {%r2, %r2, %r2, %r2, %r2, %r2, %r2, %r2}, {%f25786, %f25787, %f25788, %f25789, %f25790, %f25791, %f25792, %f25793};
	bar.warp.sync 	-1;
	wmma.mma.sync.aligned.row.col.m16n16k16.f32.f32 {%f25802, %f25803, %f25804, %f25805, %f25806, %f25807, %f25808, %f25809}, {%r2, %r2, %r2, %r2, %r2, %r2, %r2, %r2}, {%r2, %r2, %r2, %r2, %r2, %r2, %r2, %r2}, {%f25794, %f25795, %f25796, %f25797, %f25798, %f25799, %f25800, %f25801};
	bar.warp.sync 	-1;
	wmma.mma.sync.aligned.row.col.m16n16k16.f32.f32 {%f25810, %f25811, %f25812, %f25813, %f25814, %f25815, %f25816, %f25817}, {%r2, %r2, %r2, %r2, %r2, %r2, %r2, %r2}, {%r2, %r2, %r2, %r2, %r2, %r2, %r2, %r2}, {%f25802, %f25803, %f25804, %f25805, %f25806, %f25807, %f25808, %f25809};
	bar.warp.sync 	-1;
	wmma.mma.sync.aligned.row.col.m16n16k16.f32.f32 {%f25818, %f25819, %f25820, %f25821, %f25822, %f25823, %f25824, %f25825}, {%r2, %r2, %r2, %r2, %r2, %r2, %r2, %r2}, {%r2, %r2, %r2, %r2, %r2, %r2, %r2, %r2}, {%f25810, %f25811, %f25812, %f25813, %f25814, %f25815, %f25816, %f25817};
	bar.warp.sync 	-1;
	wmma.mma.sync.aligned.row.col.m16n16k16.f32.f32 {%f25826, %f25827, %f25828, %f25829, %f25830, %f25831, %f25832, %f25833}, {%r2, %r2, %r2, %r2, %r2, %r2, %r2, %r2}, {%r2, %r2, %r2, %r2, %r2, %r2, %r2, %r2}, {%f25818, %f25819, %f25820, %f25821, %f25822, %f25823, %f25824, %f25825};
	bar.warp.sync 	-1;
	wmma.mma.sync.aligned.row.col.m16n16k16.f32.f32 {%f25834, %f25835, %f25836, %f25837, %f25838, %f25839, %f25840, %f25841}, {%r2, %r2, %r2, %r2, %r2, %r2, %r2, %r2}, {%r2, %r2, %r2, %r2, %r2, %r2, %r2, %r2}, {%f25826, %f25827, %f25828, %f25829, %f25830, %f25831, %f25832, %f25833};
	bar.warp.sync 	-1;
	wmma.mma.sync.aligned.row.col.m16n16k16.f32.f32 {%f25842, %f25843, %f25844, %f25845, %f25846, %f25847, %f25848, %f25849}, {%r2, %r2, %r2, %r2, %r2, %r2, %r2, %r2}, {%r2, %r2, %r2, %r2, %r2, %r2, %r2, %r2}, {%f25834, %f25835, %f25836, %f25837, %f25838, %f25839, %f25840, %f25841};
	bar.warp.sync 	-1;
	wmma.mma.sync.aligned.row.col.m16n16k16.f32.f32 {%f25850, %f25851, %f25852, %f25853, %f25854, %f25855, %f25856, %f25857}, {%r2, %r2, %r2, %r2, %r2, %r2, %r2, %r2}, {%r2, %r2, %r2, %r2, %r2, %r2, %r2, %r2}, {%f25842, %f25843, %f25844, %f25845, %f25846, %f25847, %f25848, %f25849};
	bar.warp.sync 	-1;
	wmma.mma.sync.aligned.row.col.m16n16k16.f32.f32 {%f25858, %f25859, %f25860, %f25861, %f25862, %f25863, %f25864, %f25865}, {%r2, %r2, %r2, %r2, %r2, %r2, %r2, %r2}, {%r2, %r2, %r2, %r2, %r2, %r2, %r2, %r2}, {%f25850, %f25851, %f25852, %f25853, %f25854, %f25855, %f25856, %f25857};
	bar.warp.sync 	-1;
	wmma.mma.sync.aligned.row.col.m16n16k16.f32.f32 {%f25866, %f25867, %f25868, %f25869, %f25870, %f25871, %f25872, %f25873}, {%r2, %r2, %r2, %r2, %r2, %r2, %r2, %r2}, {%r2, %r2, %r2, %r2, %r2, %r2, %r2, %r2}, {%f25858, %f25859, %f25860, %f25861, %f25862, %f25863, %f25864, %f25865};
	bar.warp.sync 	-1;
	wmma.mma.sync.aligned.row.col.m16n16k16.f32.f32 {%f25874, %f25875, %f25876, %f25877, %f25878, %f25879, %f25880, %f25881}, {%r2, %r2, %r2, %r2, %r2, %r2, %r2, %r2}, {%r2, %r2, %r2, %r2, %r2, %r2, %r2, %r2}, {%f25866, %f25867, %f25868, %f25869, %f25870, %f25871, %f25872, %f25873};
	bar.warp.sync 	-1;
	wmma.mma.sync.aligned.row.col.m16n16k16.f32.f32 {%f25882, %f25883, %f25884, %f25885, %f25886, %f25887, %f25888, %f25889}, {%r2, %r2, %r2, %r2, %r2, %r2, %r2, %r2}, {%r2, %r2, %r2, %r2, %r2, %r2, %r2, %r2}, {%f25874, %f25875, %f25876, %f25877, %f25878, %f25879, %f25880, %f25881};
	bar.warp.sync 	-1;
	wmma.mma.sync.aligned.row.col.m16n16k16.f32.f32 {%f25890, %f25891, %f25892, %f25893, %f25894, %f25895, %f25896, %f25897}, {%r2, %r2, %r2, %r2, %r2, %r2, %r2, %r2}, {%r2, %r2, %r2, %r2, %r2, %r2, %r2, %r2}, {%f25882, %f25883, %f25884, %f25885, %f25886, %f25887, %f25888, %f25889};
	bar.warp.sync 	-1;
	wmma.mma.sync.aligned.row.col.m16n16k16.f32.f32 {%f25898, %f25899, %f25900, %f25901, %f25902, %f25903, %f25904, %f25905}, {%r2, %r2, %r2, %r2, %r2, %r2, %r2, %r2}, {%r2, %r2, %r2, %r2, %r2, %r2, %r2, %r2}, {%f25890, %f25891, %f25892, %f25893, %f25894, %f25895, %f25896, %f25897};
	bar.warp.sync 	-1;
	wmma.mma.sync.aligned.row.col.m16n16k16.f32.f32 {%f25906, %f25907, %f25908, %f25909, %f25910, %f25911, %f25912, %f25913}, {%r2, %r2, %r2, %r2, %r2, %r2, %r2, %r2}, {%r2, %r2, %r2, %r2, %r2, %r2, %r2, %r2}, {%f25898, %f25899, %f25900, %f25901, %f25902, %f25903, %f25904, %f25905};
	bar.warp.sync 	-1;
	wmma.mma.sync.aligned.row.col.m16n16k16.f32.f32 {%f25914, %f25915, %f25916, %f25917, %f25918, %f25919, %f25920, %f25921}, {%r2, %r2, %r2, %r2, %r2, %r2, %r2, %r2}, {%r2, %r2, %r2, %r2, %r2, %r2, %r2, %r2}, {%f25906, %f25907, %f25908, %f25909, %f25910, %f25911, %f25912, %f25913};
	bar.warp.sync 	-1;
	wmma.mma.sync.aligned.row.col.m16n16k16.f32.f32 {%f25922, %f25923, %f25924, %f25925, %f25926, %f25927, %f25928, %f25929}, {%r2, %r2, %r2, %r2, %r2, %r2, %r2, %r2}, {%r2, %r2, %r2, %r2, %r2, %r2, %r2, %r2}, {%f25914, %f25915, %f25916, %f25917, %f25918, %f25919, %f25920, %f25921};
	bar.warp.sync 	-1;
	wmma.mma.sync.aligned.row.col.m16n16k16.f32.f32 {%f25930, %f25931, %f25932, %f25933, %f25934, %f25935, %f25936, %f25937}, {%r2, %r2, %r2, %r2, %r2, %r2, %r2, %r2}, {%r2, %r2, %r2, %r2, %r2, %r2, %r2, %r2}, {%f25922, %f25923, %f25924, %f25925, %f25926, %f25927, %f25928, %f25929};
	bar.warp.sync 	-1;
	wmma.mma.sync.aligned.row.col.m16n16k16.f32.f32 {%f25938, %f25939, %f25940, %f25941, %f25942, %f25943, %f25944, %f25945}, {%r2, %r2, %r2, %r2, %r2, %r2, %r2, %r2}, {%r2, %r2, %r2, %r2, %r2, %r2, %r2, %r2}, {%f25930, %f25931, %f25932, %f25933, %f25934, %f25935, %f25936, %f25937};
	bar.warp.sync 	-1;
	wmma.mma.sync.aligned.row.col.m16n16k16.f32.f32 {%f25946, %f25947, %f25948, %f25949, %f25950, %f25951, %f25952, %f25953}, {%r2, %r2, %r2, %r2, %r2, %r2, %r2, %r2}, {%r2, %r2, %r2, %r2, %r2, %r2, %r2, %r2}, {%f25938, %f25939, %f25940, %f25941, %f25942, %f25943, %f25944, %f25945};
	bar.warp.sync 	-1;
	wmma.mma.sync.aligned.row.col.m16n16k16.f32.f32 {%f25954, %f25955, %f25956, %f25957, %f25958, %f25959, %f25960, %f25961}, {%r2, %r2, %r2, %r2, %r2, %r2, %r2, %r2}, {%r2, %r2, %r2, %r2, %r2, %r2, %r2, %r2}, {%f25946, %f25947, %f25948, %f25949, %f25950, %f25951, %f25952, %f25953};
	bar.warp.sync 	-1;
	wmma.mma.sync.aligned.row.col.m16n16k16.f32.f32 {%f25962, %f25963, %f25964, %f25965, %f25966, %f25967, %f25968, %f25969}, {%r2, %r2, %r2, %r2, %r2, %r2, %r2, %r2}, {%r2, %r2, %r2, %r2, %r2, %r2, %r2, %r2}, {%f25954, %f25955, %f25956, %f25957, %f25958, %f25959, %f25960, %f25961};
	bar.warp.sync 	-1;
	wmma.mma.sync.aligned.row.col.m16n16k16.f32.f32 {%f25970, %f25971, %f25972, %f25973, %f25974, %f25975, %f25976, %f25977}, {%r2, %r2, %r2, %r2, %r2, %r2, %r2, %r2}, {%r2, %r2, %r2, %r2, %r2, %r2, %r2, %r2}, {%f25962, %f25963, %f25964, %f25965, %f25966, %f25967, %f25968, %f25969};
	bar.warp.sync 	-1;
	wmma.mma.sync.aligned.row.col.m16n16k16.f32.f32 {%f25978, %f25979, %f25980, %f25981, %f25982, %f25983, %f25984, %f25985}, {%r2, %r2, %r2, %r2, %r2, %r2, %r2, %r2}, {%r2, %r2, %r2, %r2, %r2, %r2, %r2, %r2}, {%f25970, %f25971, %f25972, %f25973, %f25974, %f25975, %f25976, %f25977};
	bar.warp.sync 	-1;
	wmma.mma.sync.aligned.row.col.m16n16k16.f32.f32 {%f25986, %f25987, %f25988, %f25989, %f25990, %f25991, %f25992, %f25993}, {%r2, %r2, %r2, %r2, %r2, %r2, %r2, %r2}, {%r2, %r2, %r2, %r2, %r2, %r2, %r2, %r2}, {%f25978, %f25979, %f25980, %f25981, %f25982, %f25983, %f25984, %f25985};
	bar.warp.sync 	-1;
	wmma.mma.sync.aligned.row.col.m16n16k16.f32.f32 {%f25994, %f25995, %f25996, %f25997, %f25998, %f25999, %f26000, %f26001}, {%r2, %r2, %r2, %r2, %r2, %r2, %r2, %r2}, {%r2, %r2, %r2, %r2, %r2, %r2, %r2, %r2}, {%f25986, %f25987, %f25988, %f25989, %f25990, %f25991, %f25992, %f25993};
	bar.warp.sync 	-1;
	wmma.mma.sync.aligned.row.col.m16n16k16.f32.f32 {%f26002, %f26003, %f26004, %f26005, %f26006, %f26007, %f26008, %f26009}, {%r2, %r2, %r2, %r2, %r2, %r2, %r2, %r2}, {%r2, %r2, %r2, %r2, %r2, %r2, %r2, %r2}, {%f25994, %f25995, %f25996, %f25997, %f25998, %f25999, %f26000, %f26001};
	bar.warp.sync 	-1;
	wmma.mma.sync.aligned.row.col.m16n16k16.f32.f32 {%f26010, %f26011, %f26012, %f26013, %f26014, %f26015, %f26016, %f26017}, {%r2, %r2, %r2, %r2, %r2, %r2, %r2, %r2}, {%r2, %r2, %r2, %r2, %r2, %r2, %r2, %r2}, {%f26002, %f26003, %f26004, %f26005, %f26006, %f26007, %f26008, %f26009};
	bar.warp.sync 	-1;
	wmma.mma.sync.aligned.row.col.m16n16k16.f32.f32 {%f26018, %f26019, %f26020, %f26021, %f26022, %f26023, %f26024, %f26025}, {%r2, %r2, %r2, %r2, %r2, %r2, %r2, %r2}, {%r2, %r2, %r2, %r2, %r2, %r2, %r2, %r2}, {%f26010, %f26011, %f26012, %f26013, %f26014, %f26015, %f26016, %f26017};
	bar.warp.sync 	-1;
	wmma.mma.sync.aligned.row.col.m16n16k16.f32.f32 {%f26026, %f26027, %f26028, %f26029, %f26030, %f26031, %f26032, %f26033}, {%r2, %r2, %r2, %r2, %r2, %r2, %r2, %r2}, {%r2, %r2, %r2, %r2, %r2, %r2, %r2, %r2}, {%f26018, %f26019, %f26020, %f26021, %f26022, %f26023, %f26024, %f26025};
	bar.warp.sync 	-1;
	wmma.mma.sync.aligned.row.col.m16n16k16.f32.f32 {%f26034, %f26035, %f26036, %f26037, %f26038, %f26039, %f26040, %f26041}, {%r2, %r2, %r2, %r2, %r2, %r2, %r2, %r2}, {%r2, %r2, %r2, %r2, %r2, %r2, %r2, %r2}, {%f26026, %f26027, %f26028, %f26029, %f26030, %f26031, %f26032, %f26033};
	bar.warp.sync 	-1;
	wmma.mma.sync.aligned.row.col.m16n16k16.f32.f32 {%f26042, %f26043, %f26044, %f26045, %f26046, %f26047, %f26048, %f26049}, {%r2, %r2, %r2, %r2, %r2, %r2, %r2, %r2}, {%r2, %r2, %r2, %r2, %r2, %r2, %r2, %r2}, {%f26034, %f26035, %f26036, %f26037, %f26038, %f26039, %f26040, %f26041};
	bar.warp.sync 	-1;
	wmma.mma.sync.aligned.row.col.m16n16k16.f32.f32 {%f26050, %f26051, %f26052, %f26053, %f26054, %f26055, %f26056, %f26057}, {%r2, %r2, %r2, %r2, %r2, %r2, %r2, %r2}, {%r2, %r2, %r2, %r2, %r2, %r2, %r2, %r2}, {%f26042, %f26043, %f26044, %f26045, %f26046, %f26047, %f26048, %f26049};
	bar.warp.sync 	-1;
	wmma.mma.sync.aligned.row.col.m16n16k16.f32.f32 {%f26058, %f26059, %f26060, %f26061, %f26062, %f26063, %f26064, %f26065}, {%r2, %r2, %r2, %r2, %r2, %r2, %r2, %r2}, {%r2, %r2, %r2, %r2, %r2, %r2, %r2, %r2}, {%f26050, %f26051, %f26052, %f26053, %f26054, %f26055, %f26056, %f26057};
	bar.warp.sync 	-1;
	wmma.mma.sync.aligned.row.col.m16n16k16.f32.f32 {%f26066, %f26067, %f26068, %f26069, %f26070, %f26071, %f26072, %f26073}, {%r2, %r2, %r2, %r2, %r2, %r2, %r2, %r2}, {%r2, %r2, %r2, %r2, %r2, %r2, %r2, %r2}, {%f26058, %f26059, %f26060, %f26061, %f26062, %f26063, %f26064, %f26065};
	bar.warp.sync 	-1;
	wmma.mma.sync.aligned.row.col.m16n16k16.f32.f32 {%f26074, %f26075, %f26076, %f26077, %f26078, %f26079, %f26080, %f26081}, {%r2, %r2, %r2, %r2, %r2, %r2, %r2, %r2}, {%r2, %r2, %r2, %r2, %r2, %r2, %r2, %r2}, {%f26066, %f26067, %f26068, %f26069, %f26070, %f26071, %f26072, %f26073};
	bar.warp.sync 	-1;
	wmma.mma.sync.aligned.row.col.m16n16k16.f32.f32 {%f26082, %f26083, %f26084, %f26085, %f26086, %f26087, %f26088, %f26089}, {%r2, %r2, %r2, %r2, %r2, %r2, %r2, %r2}, {%r2, %r2, %r2, %r2, %r2, %r2, %r2, %r2}, {%f26074, %f26075, %f26076, %f26077, %f26078, %f26079, %f26080, %f26081};
	bar.warp.sync 	-1;
	wmma.mma.sync.aligned.row.col.m16n16k16.f32.f32 {%f26090, %f26091, %f26092, %f26093, %f26094, %f26095, %f26096, %f26097}, {%r2, %r2, %r2, %r2, %r2, %r2, %r2, %r2}, {%r2, %r2, %r2, %r2, %r2, %r2, %r2, %r2}, {%f26082, %f26083, %f26084, %f26085, %f26086, %f26087, %f26088, %f26089};
	bar.warp.sync 	-1;
	wmma.mma.sync.aligned.row.col.m16n16k16.f32.f32 {%f26098, %f26099, %f26100, %f26101, %f26102, %f26103, %f26104, %f26105}, {%r2, %r2, %r2, %r2, %r2, %r2, %r2, %r2}, {%r2, %r2, %r2, %r2, %r2, %r2, %r2, %r2}, {%f26090, %f26091, %f26092, %f26093, %f26094, %f26095, %f26096, %f26097};
	bar.warp.sync 	-1;
	wmma.mma.sync.aligned.row.col.m16n16k16.f32.f32 {%f26106, %f26107, %f26108, %f26109, %f26110, %f26111, %f26112, %f26113}, {%r2, %r2, %r2, %r2, %r2, %r2, %r2, %r2}, {%r2, %r2, %r2, %r2, %r2, %r2, %r2, %r2}, {%f26098, %f26099, %f26100, %f26101, %f26102, %f26103, %f26104, %f26105};
	bar.warp.sync 	-1;
	wmma.mma.sync.aligned.row.col.m16n16k16.f32.f32 {%f26114, %f26115, %f26116, %f26117, %f26118, %f26119, %f26120, %f26121}, {%r2, %r2, %r2, %r2, %r2, %r2, %r2, %r2}, {%r2, %r2, %r2, %r2, %r2, %r2, %r2, %r2}, {%f26106, %f26107, %f26108, %f26109, %f26110, %f26111, %f26112, %f26113};
	bar.warp.sync 	-1;
	wmma.mma.sync.aligned.row.col.m16n16k16.f32.f32 {%f26122, %f26123, %f26124, %f26125, %f26126, %f26127, %f26128, %f26129}, {%r2, %r2, %r2, %r2, %r2, %r2, %r2, %r2}, {%r2, %r2, %r2, %r2, %r2, %r2, %r2, %r2}, {%f26114, %f26115, %f26116, %f26117, %f26118, %f26119, %f26120, %f26121};
	bar.warp.sync 	-1;
	wmma.mma.sync.aligned.row.col.m16n16k16.f32.f32 {%f26130, %f26131, %f26132, %f26133, %f26134, %f26135, %f26136, %f26137}, {%r2, %r2, %r2, %r2, %r2, %r2, %r2, %r2}, {%r2, %r2, %r2, %r2, %r2, %r2, %r2, %r2}, {%f26122, %f26123, %f26124, %f26125, %f26126, %f26127, %f26128, %f26129};
	bar.warp.sync 	-1;
	wmma.mma.sync.aligned.row.col.m16n16k16.f32.f32 {%f26138, %f26139, %f26140, %f26141, %f26142, %f26143, %f26144, %f26145}, {%r2, %r2, %r2, %r2, %r2, %r2, %r2, %r2}, {%r2, %r2, %r2, %r2, %r2, %r2, %r2, %r2}, {%f26130, %f26131, %f26132, %f26133, %f26134, %f26135, %f26136, %f26137};
	bar.warp.sync 	-1;
	wmma.mma.sync.aligned.row.col.m16n16k16.f32.f32 {%f26146, %f26147, %f26148, %f26149, %f26150, %f26151, %f26152, %f26153}, {%r2, %r2, %r2, %r2, %r2, %r2, %r2, %r2}, {%r2, %r2, %r2, %r2, %r2, %r2, %r2, %r2}, {%f26138, %f26139, %f26140, %f26141, %f26142, %f26143, %f26144, %f26145};
	bar.warp.sync 	-1;
	wmma.mma.sync.aligned.row.col.m16n16k16.f32.f32 {%f26154, %f26155, %f26156, %f26157, %f26158, %f26159, %f26160, %f26161}, {%r2, %r2, %r2, %r2, %r2, %r2, %r2, %r2}, {%r2, %r2, %r2, %r2, %r2, %r2, %r2, %r2}, {%f26146, %f26147, %f26148, %f26149, %f26150, %f26151, %f26152, %f26153};
	bar.warp.sync 	-1;
	wmma.mma.sync.aligned.row.col.m16n16k16.f32.f32 {%f26162, %f26163, %f26164, %f26165, %f26166, %f26167, %f26168, %f26169}, {%r2, %r2, %r2, %r2, %r2, %r2, %r2, %r2}, {%r2, %r2, %r2, %r2, %r2, %r2, %r2, %r2}, {%f26154, %f26155, %f26156, %f26157, %f26158, %f26159, %f26160, %f26161};
	bar.warp.sync 	-1;
	wmma.mma.sync.aligned.row.col.m16n16k16.f32.f32 {%f26170, %f26171, %f26172, %f26173, %f26174, %f26175, %f26176, %f26177}, {%r2, %r2, %r2, %r2, %r2, %r2, %r2, %r2}, {%r2, %r2, %r2, %r2, %r2, %r2, %r2, %r2}, {%f26162, %f26163, %f26164, %f26165, %f26166, %f26167, %f26168, %f26169};
	bar.warp.sync 	-1;
	wmma.mma.sync.aligned.row.col.m16n16k16.f32.f32 {%f26178, %f26179, %f26180, %f26181, %f26182, %f26183, %f26184, %f26185}, {%r2, %r2, %r2, %r2, %r2, %r2, %r2, %r2}, {%r2, %r2, %r2, %r2, %r2, %r2, %r2, %r2}, {%f26170, %f26171, %f26172, %f26173, %f26174, %f26175, %f26176, %f26177};
	bar.warp.sync 	-1;
	wmma.mma.sync.aligned.row.col.m16n16k16.f32.f32 {%f26186, %f26187, %f26188, %f26189, %f26190, %f26191, %f26192, %f26193}, {%r2, %r2, %r2, %r2, %r2, %r2, %r2, %r2}, {%r2, %r2, %r2, %r2, %r2, %r2, %r2, %r2}, {%f26178, %f26179, %f26180, %f26181, %f26182, %f26183, %f26184, %f26185};
	bar.warp.sync 	-1;
	wmma.mma.sync.aligned.row.col.m16n16k16.f32.f32 {%f26194, %f26195, %f26196, %f26197, %f26198, %f26199, %f26200, %f26201}, {%r2, %r2, %r2, %r2, %r2, %r2, %r2, %r2}, {%r2, %r2, %r2, %r2, %r2, %r2, %r2, %r2}, {%f26186, %f26187, %f26188, %f26189, %f26190, %f26191, %f26192, %f26193};
	bar.warp.sync 	-1;
	wmma.mma.sync.aligned.row.col.m16n16k16.f32.f32 {%f26202, %f26203, %f26204, %f26205, %f26206, %f26207, %f26208, %f26209}, {%r2, %r2, %r2, %r2, %r2, %r2, %r2, %r2}, {%r2, %r2, %r2, %r2, %r2, %r2, %r2, %r2}, {%f26194, %f26195, %f26196, %f26197, %f26198, %f26199, %f26200, %f26201};
	bar.warp.sync 	-1;
	wmma.mma.sync.aligned.row.col.m16n16k16.f32.f32 {%f26210, %f26211, %f26212, %f26213, %f26214, %f26215, %f26216, %f26217}, {%r2, %r2, %r2, %r2, %r2, %r2, %r2, %r2}, {%r2, %r2, %r2, %r2, %r2, %r2, %r2, %r2}, {%f26202, %f26203, %f26204, %f26205, %f26206, %f26207, %f26208, %f26209};
	bar.warp.sync 	-1;
	wmma.mma.sync.aligned.row.col.m16n16k16.f32.f32 {%f26218, %f26219, %f26220, %f26221, %f26222, %f26223, %f26224, %f26225}, {%r2, %r2, %r2, %r2, %r2, %r2, %r2, %r2}, {%r2, %r2, %r2, %r2, %r2, %r2, %r2, %r2}, {%f26210, %f26211, %f26212, %f26213, %f26214, %f26215, %f26216, %f26217};
	bar.warp.sync 	-1;
	wmma.mma.sync.aligned.row.col.m16n16k16.f32.f32 {%f26226, %f26227, %f26228, %f26229, %f26230, %f26231, %f26232, %f26233}, {%r2, %r2, %r2, %r2, %r2, %r2, %r2, %r2}, {%r2, %r2, %r2, %r2, %r2, %r2, %r2, %r2}, {%f26218, %f26219, %f26220, %f26221, %f26222, %f26223, %f26224, %f26225};
	bar.warp.sync 	-1;
	wmma.mma.sync.aligned.row.col.m16n16k16.f32.f32 {%f26234, %f26235, %f26236, %f26237, %f26238, %f26239, %f26240, %f26241}, {%r2, %r2, %r2, %r2, %r2, %r2, %r2, %r2}, {%r2, %r2, %r2, %r2, %r2, %r2, %r2, %r2}, {%f26226, %f26227, %f26228, %f26229, %f26230, %f26231, %f26232, %f26233};
	bar.warp.sync 	-1;
	wmma.mma.sync.aligned.row.col.m16n16k16.f32.f32 {%f26242, %f26243, %f26244, %f26245, %f26246, %f26247, %f26248, %f26249}, {%r2, %r2, %r2, %r2, %r2, %r2, %r2, %r2}, {%r2, %r2, %r2, %r2, %r2, %r2, %r2, %r2}, {%f26234, %f26235, %f26236, %f26237, %f26238, %f26239, %f26240, %f26241};
	bar.warp.sync 	-1;
	wmma.mma.sync.aligned.row.col.m16n16k16.f32.f32 {%f26250, %f26251, %f26252, %f26253, %f26254, %f26255, %f26256, %f26257}, {%r2, %r2, %r2, %r2, %r2, %r2, %r2, %r2}, {%r2, %r2, %r2, %r2, %r2, %r2, %r2, %r2}, {%f26242, %f26243, %f26244, %f26245, %f26246, %f26247, %f26248, %f26249};
	bar.warp.sync 	-1;
	wmma.mma.sync.aligned.row.col.m16n16k16.f32.f32 {%f26258, %f26259, %f26260, %f26261, %f26262, %f26263, %f26264, %f26265}, {%r2, %r2, %r2, %r2, %r2, %r2, %r2, %r2}, {%r2, %r2, %r2, %r2, %r2, %r2, %r2, %r2}, {%f26250, %f26251, %f26252, %f26253, %f26254, %f26255, %f26256, %f26257};
	bar.warp.sync 	-1;
	wmma.mma.sync.aligned.row.col.m16n16k16.f32.f32 {%f26266, %f26267, %f26268, %f26269, %f26270, %f26271, %f26272, %f26273}, {%r2, %r2, %r2, %r2, %r2, %r2, %r2, %r2}, {%r2, %r2, %r2, %r2, %r2, %r2, %r2, %r2}, {%f26258, %f26259, %f26260, %f26261, %f26262, %f26263, %f26264, %f26265};
	bar.warp.sync 	-1;
	wmma.mma.sync.aligned.row.col.m16n16k16.f32.f32 {%f26274, %f26275, %f26276, %f26277, %f26278, %f26279, %f26280, %f26281}, {%r2, %r2, %r2, %r2, %r2, %r2, %r2, %r2}, {%r2, %r2, %r2, %r2, %r2, %r2, %r2, %r2}, {%f26266, %f26267, %f26268, %f26269, %f26270, %f26271, %f26272, %f26273};
	bar.warp.sync 	-1;
	wmma.mma.sync.aligned.row.col.m16n16k16.f32.f32 {%f26282, %f26283, %f26284, %f26285, %f26286, %f26287, %f26288, %f26289}, {%r2, %r2, %r2, %r2, %r2, %r2, %r2, %r2}, {%r2, %r2, %r2, %r2, %r2, %r2, %r2, %r2}, {%f26274, %f26275, %f26276, %f26277, %f26278, %f26279, %f26280, %f26281};
	bar.warp.sync 	-1;
	wmma.mma.sync.aligned.row.col.m16n16k16.f32.f32 {%f26290, %f26291, %f26292, %f26293, %f26294, %f26295, %f26296, %f26297}, {%r2, %r2, %r2, %r2, %r2, %r2, %r2, %r2}, {%r2, %r2, %r2, %r2, %r2, %r2, %r2, %r2}, {%f26282, %f26283, %f26284, %f26285, %f26286, %f26287, %f26288, %f26289};
	bar.warp.sync 	-1;
	wmma.mma.sync.aligned.row.col.m16n16k16.f32.f32 {%f26298, %f26299, %f26300, %f26301, %f26302, %f26303, %f26304, %f26305}, {%r2, %r2, %r2, %r2, %r2, %r2, %r2, %r2}, {%r2, %r2, %r2, %r2, %r2, %r2, %r2, %r2}, {%f26290, %f26291, %f26292, %f26293, %f26294, %f26295, %f26296, %f26297};
	bar.warp.sync 	-1;
	wmma.mma.sync.aligned.row.col.m16n16k16.f32.f32 {%f26306, %f26307, %f26308, %f26309, %f26310, %f26311, %f26312, %f26313}, {%r2, %r2, %r2, %r2, %r2, %r2, %r2, %r2}, {%r2, %r2, %r2, %r2, %r2, %r2, %r2, %r2}, {%f26298, %f26299, %f26300, %f26301, %f26302, %f26303, %f26304, %f26305};
	bar.warp.sync 	-1;
	wmma.mma.sync.aligned.row.col.m16n16k16.f32.f32 {%f26314, %f26315, %f26316, %f26317, %f26318, %f26319, %f26320, %f26321}, {%r2, %r2, %r2, %r2, %r2, %r2, %r2, %r2}, {%r2, %r2, %r2, %r2, %r2, %r2, %r2, %r2}, {%f26306, %f26307, %f26308, %f26309, %f26310, %f26311, %f26312, %f26313};
	bar.warp.sync 	-1;
	wmma.mma.sync.aligned.row.col.m16n16k16.f32.f32 {%f26322, %f26323, %f26324, %f26325, %f26326, %f26327, %f26328, %f26329}, {%r2, %r2, %r2, %r2, %r2, %r2, %r2, %r2}, {%r2, %r2, %r2, %r2, %r2, %r2, %r2, %r2}, {%f26314, %f26315, %f26316, %f26317, %f26318, %f26319, %f26320, %f26321};
	bar.warp.sync 	-1;
	wmma.mma.sync.aligned.row.col.m16n16k16.f32.f32 {%f26330, %f26331, %f26332, %f26333, %f26334, %f26335, %f26336, %f26337}, {%r2, %r2, %r2, %r2, %r2, %r2, %r2, %r2}, {%r2, %r2, %r2, %r2, %r2, %r2, %r2, %r2}, {%f26322, %f26323, %f26324, %f26325, %f26326, %f26327, %f26328, %f26329};
	bar.warp.sync 	-1;
	wmma.mma.sync.aligned.row.col.m16n16k16.f32.f32 {%f26338, %f26339, %f26340, %f26341, %f26342, %f26343, %f26344, %f26345}, {%r2, %r2, %r2, %r2, %r2, %r2, %r2, %r2}, {%r2, %r2, %r2, %r2, %r2, %r2, %r2, %r2}, {%f26330, %f26331, %f26332, %f26333, %f26334, %f26335, %f26336, %f26337};
	bar.warp.sync 	-1;
	wmma.mma.sync.aligned.row.col.m16n16k16.f32.f32 {%f26346, %f26347, %f26348, %f26349, %f26350, %f26351, %f26352, %f26353}, {%r2, %r2, %r2, %r2, %r2, %r2, %r2, %r2}, {%r2, %r2, %r2, %r2, %r2, %r2, %r2, %r2}, {%f26338, %f26339, %f26340, %f26341, %f26342, %f26343, %f26344, %f26345};
	bar.warp.sync 	-1;
	wmma.mma.sync.aligned.row.col.m16n16k16.f32.f32 {%f26354, %f26355, %f26356, %f26357, %f26358, %f26359, %f26360, %f26361}, {%r2, %r2, %r2, %r2, %r2, %r2, %r2, %r2}, {%r2, %r2, %r2, %r2, %r2, %r2, %r2, %r2}, {%f26346, %f26347, %f26348, %f26349, %f26350, %f26351, %f26352, %f26353};
	bar.warp.sync 	-1;
	wmma.mma.sync.aligned.row.col.m16n16k16.f32.f32 {%f26362, %f26363, %f26364, %f26365, %f26366, %f26367, %f26368, %f26369}, {%r2, %r2, %r2, %r2, %r2, %r2, %r2, %r2}, {%r2, %r2, %r2, %r2, %r2, %r2, %r2, %r2}, {%f26354, %f26355, %f26356, %f26357, %f26358, %f26359, %f26360, %f26361};
	bar.warp.sync 	-1;
	wmma.mma.sync.aligned.row.col.m16n16k16.f32.f32 {%f26370, %f26371, %f26372, %f26373, %f26374, %f26375, %f26376, %f26377}, {%r2, %r2, %r2, %r2, %r2, %r2, %r2, %r2}, {%r2, %r2, %r2, %r2, %r2, %r2, %r2, %r2}, {%f26362, %f26363, %f26364, %f26365, %f26366, %f26367, %f26368, %f26369};
	bar.warp.sync 	-1;
	wmma.mma.sync.aligned.row.col.m16n16k16.f32.f32 {%f26378, %f26379, %f26380, %f26381, %f26382, %f26383, %f26384, %f26385}, {%r2, %r2, %r2, %r2, %r2, %r2, %r2, %r2}, {%r2, %r2, %r2, %r2, %r2, %r2, %r2, %r2}, {%f26370, %f26371, %f26372, %f26373, %f26374, %f26375, %f26376, %f26377};
	bar.warp.sync 	-1;
	wmma.mma.sync.aligned.row.col.m16n16k16.f32.f32 {%f26386, %f26387, %f26388, %f26389, %f26390, %f26391, %f26392, %f26393}, {%r2, %r2, %r2, %r2, %r2, %r2, %r2, %r2}, {%r2, %r2, %r2, %r2, %r2, %r2, %r2, %r2}, {%f26378, %f26379, %f26380, %f26381, %f26382, %f26383, %f26384, %f26385};
	bar.warp.sync 	-1;
	wmma.mma.sync.aligned.row.col.m16n16k16.f32.f32 {%f26394, %f26395, %f26396, %f26397, %f26398, %f26399, %f26400, %f26401}, {%r2, %r2, %r2, %r2, %r2, %r2, %r2, %r2}, {%r2, %r2, %r2, %r2, %r2, %r2, %r2, %r2}, {%f26386, %f26387, %f26388, %f26389, %f26390, %f26391, %f26392, %f26393};
	bar.warp.sync 	-1;
	wmma.mma.sync.aligned.row.col.m16n16k16.f32.f32 {%f26402, %f26403, %f26404, %f26405, %f26406, %f26407, %f26408, %f26409}, {%r2, %r2, %r2, %r2, %r2, %r2, %r2, %r2}, {%r2, %r2, %r2, %r2, %r2, %r2, %r2, %r2}, {%f26394, %f26395, %f26396, %f26397, %f26398, %f26399, %f26400, %f26401};
	bar.warp.sync 	-1;
	wmma.mma.sync.aligned.row.col.m16n16k16.f32.f32 {%f26410, %f26411, %f26412, %f26413, %f26414, %f26415, %f26416, %f26417}, {%r2, %r2, %r2, %r2, %r2, %r2, %r2, %r2}, {%r2, %r2, %r2, %r2, %r2, %r2, %r2, %r2}, {%f26402, %f26403, %f26404, %f26405, %f26406, %f26407, %f26408, %f26409};
	bar.warp.sync 	-1;
	wmma.mma.sync.aligned.row.col.m16n16k16.f32.f32 {%f26418, %f26419, %f26420, %f26421, %f26422, %f26423, %f26424, %f26425}, {%r2, %r2, %r2, %r2, %r2, %r2, %r2, %r2}, {%r2, %r2, %r2, %r2, %r2, %r2, %r2, %r2}, {%f26410, %f26411, %f26412, %f26413, %f26414, %f26415, %f26416, %f26417};
	bar.warp.sync 	-1;
	wmma.mma.sync.aligned.row.col.m16n16k16.f32.f32 {%f26426, %f26427, %f26428, %f26429, %f26430, %f26431, %f26432, %f26433}, {%r2, %r2, %r2, %r2, %r2, %r2, %r2, %r2}, {%r2, %r2, %r2, %r2, %r2, %r2, %r2, %r2}, {%f26418, %f26419, %f26420, %f26421, %f26422, %f26423, %f26424, %f26425};
	bar.warp.sync 	-1;
	wmma.mma.sync.aligned.row.col.m16n16k16.f32.f32 {%f26434, %f26435, %f26436, %f26437, %f26438, %f26439, %f26440, %f26441}, {%r2, %r2, %r2, %r2, %r2, %r2, %r2, %r2}, {%r2, %r2, %r2, %r2, %r2, %r2, %r2, %r2}, {%f26426, %f26427, %f26428, %f26429, %f26430, %f26431, %f26432, %f26433};
	bar.warp.sync 	-1;
	wmma.mma.sync.aligned.row.col.m16n16k16.f32.f32 {%f26442, %f26443, %f26444, %f26445, %f26446, %f26447, %f26448, %f26449}, {%r2, %r2, %r2, %r2, %r2, %r2, %r2, %r2}, {%r2, %r2, %r2, %r2, %r2, %r2, %r2, %r2}, {%f26434, %f26435, %f26436, %f26437, %f26438, %f26439, %f26440, %f26441};
	bar.warp.sync 	-1;
	wmma.mma.sync.aligned.row.col.m16n16k16.f32.f32 {%f26450, %f26451, %f26452, %f26453, %f26454, %f26455, %f26456, %f26457}, {%r2, %r2, %r2, %r2, %r2, %r2, %r2, %r2}, {%r2, %r2, %r2, %r2, %r2, %r2, %r2, %r2}, {%f26442, %f26443, %f26444, %f26445, %f26446, %f26447, %f26448, %f26449};
	bar.warp.sync 	-1;
	wmma.mma.sync.aligned.row.col.m16n16k16.f32.f32 {%f26458, %f26459, %f26460, %f26461, %f26462, %f26463, %f26464, %f26465}, {%r2, %r2, %r2, %r2, %r2, %r2, %r2, %r2}, {%r2, %r2, %r2, %r2, %r2, %r2, %r2, %r2}, {%f26450, %f26451, %f26452, %f26453, %f26454, %f26455, %f26456, %f26457};
	bar.warp.sync 	-1;
	wmma.mma.sync.aligned.row.col.m16n16k16.f32.f32 {%f26466, %f26467, %f26468, %f26469, %f26470, %f26471, %f26472, %f26473}, {%r2, %r2, %r2, %r2, %r2, %r2, %r2, %r2}, {%r2, %r2, %r2, %r2, %r2, %r2, %r2, %r2}, {%f26458, %f26459, %f26460, %f26461, %f26462, %f26463, %f26464, %f26465};
	bar.warp.sync 	-1;
	wmma.mma.sync.aligned.row.col.m16n16k16.f32.f32 {%f26474, %f26475, %f26476, %f26477, %f26478, %f26479, %f26480, %f26481}, {%r2, %r2, %r2, %r2, %r2, %r2, %r2, %r2}, {%r2, %r2, %r2, %r2, %r2, %r2, %r2, %r2}, {%f26466, %f26467, %f26468, %f26469, %f26470, %f26471, %f26472, %f26473};
	bar.warp.sync 	-1;
	wmma.mma.sync.aligned.row.col.m16n16k16.f32.f32 {%f26482, %f26483, %f26484, %f26485, %f26486, %f26487, %f26488, %f26489}, {%r2, %r2, %r2, %r2, %r2, %r2, %r2, %r2}, {%r2, %r2, %r2, %r2, %r2, %r2, %r2, %r2}, {%f26474, %f26475, %f26476, %f26477, %f26478, %f26479, %f26480, %f26481};
	bar.warp.sync 	-1;
	wmma.mma.sync.aligned.row.col.m16n16k16.f32.f32 {%f26490, %f26491, %f26492, %f26493, %f26494, %f26495, %f26496, %f26497}, {%r2, %r2, %r2, %r2, %r2, %r2, %r2, %r2}, {%r2, %r2, %r2, %r2, %r2, %r2, %r2, %r2}, {%f26482, %f26483, %f26484, %f26485, %f26486, %f26487, %f26488, %f26489};
	bar.warp.sync 	-1;
	wmma.mma.sync.aligned.row.col.m16n16k16.f32.f32 {%f26498, %f26499, %f26500, %f26501, %f26502, %f26503, %f26504, %f26505}, {%r2, %r2, %r2, %r2, %r2, %r2, %r2, %r2}, {%r2, %r2, %r2, %r2, %r2, %r2, %r2, %r2}, {%f26490, %f26491, %f26492, %f26493, %f26494, %f26495, %f26496, %f26497};
	bar.warp.sync 	-1;
	wmma.mma.sync.aligned.row.col.m16n16k16.f32.f32 {%f26506, %f26507, %f26508, %f26509, %f26510, %f26511, %f26512, %f26513}, {%r2, %r2, %r2, %r2, %r2, %r2, %r2, %r2}, {%r2, %r2, %r2, %r2, %r2, %r2, %r2, %r2}, {%f26498, %f26499, %f26500, %f26501, %f26502, %f26503, %f26504, %f26505};
	bar.warp.sync 	-1;
	wmma.mma.sync.aligned.row.col.m16n16k16.f32.f32 {%f26514, %f26515, %f26516, %f26517, %f26518, %f26519, %f26520, %f26521}, {%r2, %r2, %r2, %r2, %r2, %r2, %r2, %r2}, {%r2, %r2, %r2, %r2, %r2, %r2, %r2, %r2}, {%f26506, %f26507, %f26508, %f26509, %f26510, %f26511, %f26512, %f26513};
	bar.warp.sync 	-1;
	wmma.mma.sync.aligned.row.col.m16n16k16.f32.f32 {%f26522, %f26523, %f26524, %f26525, %f26526, %f26527, %f26528, %f26529}, {%r2, %r2, %r2, %r2, %r2, %r2, %r2, %r2}, {%r2, %r2, %r2, %r2, %r2, %r2, %r2, %r2}, {%f26514, %f26515, %f26516, %f26517, %f26518, %f26519, %f26520, %f26521};
	bar.warp.sync 	-1;
	wmma.mma.sync.aligned.row.col.m16n16k16.f32.f32 {%f26530, %f26531, %f26532, %f26533, %f26534, %f26535, %f26536, %f26537}, {%r2, %r2, %r2, %r2, %r2, %r2, %r2, %r2}, {%r2, %r2, %r2, %r2, %r2, %r2, %r2, %r2}, {%f26522, %f26523, %f26524, %f26525, %f26526, %f26527, %f26528, %f26529};
	bar.warp.sync 	-1;
	wmma.mma.sync.aligned.row.col.m16n16k16.f32.f32 {%f26538, %f26539, %f26540, %f26541, %f26542, %f26543, %f26544, %f26545}, {%r2, %r2, %r2, %r2, %r2, %r2, %r2, %r2}, {%r2, %r2, %r2, %r2, %r2, %r2, %r2, %r2}, {%f26530, %f26531, %f26532, %f26533, %f26534, %f26535, %f26536, %f26537};
	bar.warp.sync 	-1;
	wmma.mma.sync.aligned.row.col.m16n16k16.f32.f32 {%f26546, %f26547, %f26548, %f26549, %f26550, %f26551, %f26552, %f26553}, {%r2, %r2, %r2, %r2, %r2, %r2, %r2, %r2}, {%r2, %r2, %r2, %r2, %r2, %r2, %r2, %r2}, {%f26538, %f26539, %f26540, %f26541, %f26542, %f26543, %f26544, %f26545};
	bar.warp.sync 	-1;
	wmma.mma.sync.aligned.row.col.m16n16k16.f32.f32 {%f26554, %f26555, %f26556, %f26557, %f26558, %f26559, %f26560, %f26561}, {%r2, %r2, %r2, %r2, %r2, %r2, %r2, %r2}, {%r2, %r2, %r2, %r2, %r2, %r2, %r2, %r2}, {%f26546, %f26547, %f26548, %f26549, %f26550, %f26551, %f26552, %f26553};
	bar.warp.sync 	-1;
	wmma.mma.sync.aligned.row.col.m16n16k16.f32.f32 {%f26562, %f26563, %f26564, %f26565, %f26566, %f26567, %f26568, %f26569}, {%r2, %r2, %r2, %r2, %r2, %r2, %r2, %r2}, {%r2, %r2, %r2, %r2, %r2, %r2, %r2, %r2}, {%f26554, %f26555, %f26556, %f26557, %f26558, %f26559, %f26560, %f26561};
	bar.warp.sync 	-1;
	wmma.mma.sync.aligned.row.col.m16n16k16.f32.f32 {%f26570, %f26571, %f26572, %f26573, %f26574, %f26575, %f26576, %f26577}, {%r2, %r2, %r2, %r2, %r2, %r2, %r2, %r2}, {%r2, %r2, %r2, %r2, %r2, %r2, %r2, %r2}, {%f26562, %f26563, %f26564, %f26565, %f26566, %f26567, %f26568, %f26569};
	bar.warp.sync 	-1;
	wmma.mma.sync.aligned.row.col.m16n16k16.f32.f32 {%f26578, %f26579, %f26580, %f26581, %f26582, %f26583, %f26584, %f26585}, {%r2, %r2, %r2, %r2, %r2, %r2, %r2, %r2}, {%r2, %r2, %r2, %r2, %r2, %r2, %r2, %r2}, {%f26570, %f26571, %f26572, %f26573, %f26574, %f26575, %f26576, %f26577};
	bar.warp.sync 	-1;
	wmma.mma.sync.aligned.row.col.m16n16k16.f32.f32 {%f26586, %f26587, %f26588, %f26589, %f26590, %f26591, %f26592, %f26593}, {%r2, %r2, %r2, %r2, %r2, %r2, %r2, %r2}, {%r2, %r2, %r2, %r2, %r2, %r2, %r2, %r2}, {%f26578, %f26579, %f26580, %f26581, %f26582, %f26583, %f26584, %f26585};
	bar.warp.sync 	-1;
	wmma.mma.sync.aligned.row.col.m16n16k16.f32.f32 {%f26594, %f26595, %f26596, %f26597, %f26598, %f26599, %f26600, %f26601}, {%r2, %r2, %r2, %r2, %r2, %r2, %r2, %r2}, {%r2, %r2, %r2, %r2, %r2, %r2, %r2, %r2}, {%f26586, %f26587, %f26588, %f26589, %f26590, %f26591, %f26592, %f26593};
	bar.warp.sync 	-1;
	wmma.mma.sync.aligned.row.col.m16n16k16.f32.f32 {%f26602, %f26603, %f26604, %f26605, %f26606, %f26607, %f26608, %f26609}, {%r2, %r2, %r2, %r2, %r2, %r2, %r2, %r2}, {%r2, %r2, %r2, %r2, %r2, %r2, %r2, %r2}, {%f26594, %f26595, %f26596, %f26597, %f26598, %f26599, %f26600, %f26601};
	bar.warp.sync 	-1;
	wmma.mma.sync.aligned.row.col.m16n16k16.f32.f32 {%f26610, %f26611, %f26612, %f26613, %f26614, %f26615, %f26616, %f26617}, {%r2, %r2, %r2, %r2, %r2, %r2, %r2, %r2}, {%r2, %r2, %r2, %r2, %r2, %r2, %r2, %r2}, {%f26602, %f26603, %f26604, %f26605, %f26606, %f26607, %f26608, %f26609};
	bar.warp.sync 	-1;
	wmma.mma.sync.aligned.row.col.m16n16k16.f32.f32 {%f26618, %f26619, %f26620, %f26621, %f26622, %f26623, %f26624, %f26625}, {%r2, %r2, %r2, %r2, %r2, %r2, %r2, %r2}, {%r2, %r2, %r2, %r2, %r2, %r2, %r2, %r2}, {%f26610, %f26611, %f26612, %f26613, %f26614, %f26615, %f26616, %f26617};
	bar.warp.sync 	-1;
	wmma.mma.sync.aligned.row.col.m16n16k16.f32.f32 {%f26626, %f26627, %f26628, %f26629, %f26630, %f26631, %f26632, %f26633}, {%r2, %r2, %r2, %r2, %r2, %r2, %r2, %r2}, {%r2, %r2, %r2, %r2, %r2, %r2, %r2, %r2}, {%f26618, %f26619, %f26620, %f26621, %f26622, %f26623, %f26624, %f26625};
	bar.warp.sync 	-1;
	wmma.mma.sync.aligned.row.col.m16n16k16.f32.f32 {%f26634, %f26635, %f26636, %f26637, %f26638, %f26639, %f26640, %f26641}, {%r2, %r2, %r2, %r2, %r2, %r2, %r2, %r2}, {%r2, %r2, %r2, %r2, %r2, %r2, %r2, %r2}, {%f26626, %f26627, %f26628, %f26629, %f26630, %f26631, %f26632, %f26633};
	bar.warp.sync 	-1;
	wmma.mma.sync.aligned.row.col.m16n16k16.f32.f32 {%f26642, %f26643, %f26644, %f26645, %f26646, %f26647, %f26648, %f26649}, {%r2, %r2, %r2, %r2, %r2, %r2, %r2, %r2}, {%r2, %r2, %r2, %r2, %r2, %r2, %r2, %r2}, {%f26634, %f26635, %f26636, %f26637, %f26638, %f26639, %f26640, %f26641};
	bar.warp.sync 	-1;
	wmma.mma.sync.aligned.row.col.m16n16k16.f32.f32 {%f26650, %f26651, %f26652, %f26653, %f26654, %f26655, %f26656, %f26657}, {%r2, %r2, %r2, %r2, %r2, %r2, %r2, %r2}, {%r2, %r2, %r2, %r2, %r2, %r2, %r2, %r2}, {%f26642, %f26643, %f26644, %f26645, %f26646, %f26647, %f26648, %f26649};
	bar.warp.sync 	-1;
	wmma.mma.sync.aligned.row.col.m16n16k16.f32.f32 {%f26658, %f26659, %f26660, %f26661, %f26662, %f26663, %f26664, %f26665}, {%r2, %r2, %r2, %r2, %r2, %r2, %r2, %r2}, {%r2, %r2, %r2, %r2, %r2, %r2, %r2, %r2}, {%f26650, %f26651, %f26652, %f26653, %f26654, %f26655, %f26656, %f26657};
	bar.warp.sync 	-1;
	wmma.mma.sync.aligned.row.col.m16n16k16.f32.f32 {%f26666, %f26667, %f26668, %f26669, %f26670, %f26671, %f26672, %f26673}, {%r2, %r2, %r2, %r2, %r2, %r2, %r2, %r2}, {%r2, %r2, %r2, %r2, %r2, %r2, %r2, %r2}, {%f26658, %f26659, %f26660, %f26661, %f26662, %f26663, %f26664, %f26665};
	bar.warp.sync 	-1;
	wmma.mma.sync.aligned.row.col.m16n16k16.f32.f32 {%f26674, %f26675, %f26676, %f26677, %f26678, %f26679, %f26680, %f26681}, {%r2, %r2, %r2, %r2, %r2, %r2, %r2, %r2}, {%r2, %r2, %r2, %r2, %r2, %r2, %r2, %r2}, {%f26666, %f26667, %f26668, %f26669, %f26670, %f26671, %f26672, %f26673};
	bar.warp.sync 	-1;
	wmma.mma.sync.aligned.row.col.m16n16k16.f32.f32 {%f26682, %f26683, %f26684, %f26685, %f26686, %f26687, %f26688, %f26689}, {%r2, %r2, %r2, %r2, %r2, %r2, %r2, %r2}, {%r2, %r2, %r2, %r2, %r2, %r2, %r2, %r2}, {%f26674, %f26675, %f26676, %f26677, %f26678, %f26679, %f26680, %f26681};
	bar.warp.sync 	-1;
	wmma.mma.sync.aligned.row.col.m16n16k16.f32.f32 {%f26690, %f26691, %f26692, %f26693, %f26694, %f26695, %f26696, %f26697}, {%r2, %r2, %r2, %r2, %r2, %r2, %r2, %r2}, {%r2, %r2, %r2, %r2, %r2, %r2, %r2, %r2}, {%f26682, %f26683, %f26684, %f26685, %f26686, %f26687, %f26688, %f26689};
	bar.warp.sync 	-1;
	wmma.mma.sync.aligned.row.col.m16n16k16.f32.f32 {%f26698, %f26699, %f26700, %f26701, %f26702, %f26703, %f26704, %f26705}, {%r2, %r2, %r2, %r2, %r2, %r2, %r2, %r2}, {%r2, %r2, %r2, %r2, %r2, %r2, %r2, %r2}, {%f26690, %f26691, %f26692, %f26693, %f26694, %f26695, %f26696, %f26697};
	bar.warp.sync 	-1;
	wmma.mma.sync.aligned.row.col.m16n16k16.f32.f32 {%f26706, %f26707, %f26708, %f26709, %f26710, %f26711, %f26712, %f26713}, {%r2, %r2, %r2, %r2, %r2, %r2, %r2, %r2}, {%r2, %r2, %r2, %r2, %r2, %r2, %r2, %r2}, {%f26698, %f26699, %f26700, %f26701, %f26702, %f26703, %f26704, %f26705};
	bar.warp.sync 	-1;
	wmma.mma.sync.aligned.row.col.m16n16k16.f32.f32 {%f26714, %f26715, %f26716, %f26717, %f26718, %f26719, %f26720, %f26721}, {%r2, %r2, %r2, %r2, %r2, %r2, %r2, %r2}, {%r2, %r2, %r2, %r2, %r2, %r2, %r2, %r2}, {%f26706, %f26707, %f26708, %f26709, %f26710, %f26711, %f26712, %f26713};
	bar.warp.sync 	-1;
	wmma.mma.sync.aligned.row.col.m16n16k16.f32.f32 {%f26722, %f26723, %f26724, %f26725, %f26726, %f26727, %f26728, %f26729}, {%r2, %r2, %r2, %r2, %r2, %r2, %r2, %r2}, {%r2, %r2, %r2, %r2, %r2, %r2, %r2, %r2}, {%f26714, %f26715, %f26716, %f26717, %f26718, %f26719, %f26720, %f26721};
	bar.warp.sync 	-1;
	wmma.mma.sync.aligned.row.col.m16n16k16.f32.f32 {%f26730, %f26731, %f26732, %f26733, %f26734, %f26735, %f26736, %f26737}, {%r2, %r2, %r2, %r2, %r2, %r2, %r2, %r2}, {%r2, %r2, %r2, %r2, %r2, %r2, %r2, %r2}, {%f26722, %f26723, %f26724, %f26725, %f26726, %f26727, %f26728, %f26729};
	bar.warp.sync 	-1;
	wmma.mma.sync.aligned.row.col.m16n16k16.f32.f32 {%f26738, %f26739, %f26740, %f26741, %f26742, %f26743, %f26744, %f26745}, {%r2, %r2, %r2, %r2, %r2, %r2, %r2, %r2}, {%r2, %r2, %r2, %r2, %r2, %r2, %r2, %r2}, {%f26730, %f26731, %f26732, %f26733, %f26734, %f26735, %f26736, %f26737};
	bar.warp.sync 	-1;
	wmma.mma.sync.aligned.row.col.m16n16k16.f32.f32 {%f26746, %f26747, %f26748, %f26749, %f26750, %f26751, %f26752, %f26753}, {%r2, %r2, %r2, %r2, %r2, %r2, %r2, %r2}, {%r2, %r2, %r2, %r2, %r2, %r2, %r2, %r2}, {%f26738, %f26739, %f26740, %f26741, %f26742, %f26743, %f26744, %f26745};
	bar.warp.sync 	-1;
	wmma.mma.sync.aligned.row.col.m16n16k16.f32.f32 {%f26754, %f26755, %f26756, %f26757, %f26758, %f26759, %f26760, %f26761}, {%r2, %r2, %r2, %r2, %r2, %r2, %r2, %r2}, {%r2, %r2, %r2, %r2, %r2, %r2, %r2, %r2}, {%f26746, %f26747, %f26748, %f26749, %f26750, %f26751, %f26752, %f26753};
	bar.warp.sync 	-1;
	wmma.mma.sync.aligned.row.col.m16n16k16.f32.f32 {%f26762, %f26763, %f26764, %f26765, %f26766, %f26767, %f26768, %f26769}, {%r2, %r2, %r2, %r2, %r2, %r2, %r2, %r2}, {%r2, %r2, %r2, %r2, %r2, %r2, %r2, %r2}, {%f26754, %f26755, %f26756, %f26757, %f26758, %f26759, %f26760, %f26761};
	bar.warp.sync 	-1;
	wmma.mma.sync.aligned.row.col.m16n16k16.f32.f32 {%f26770, %f26771, %f26772, %f26773, %f26774, %f26775, %f26776, %f26777}, {%r2, %r2, %r2, %r2, %r2, %r2, %r2, %r2}, {%r2, %r2, %r2, %r2, %r2, %r2, %r2, %r2}, {%f26762, %f26763, %f26764, %f26765, %f26766, %f26767, %f26768, %f26769};
	bar.warp.sync 	-1;
	wmma.mma.sync.aligned.row.col.m16n16k16.f32.f32 {%f26778, %f26779, %f26780, %f26781, %f26782, %f26783, %f26784, %f26785}, {%r2, %r2, %r2, %r2, %r2, %r2, %r2, %r2}, {%r2, %r2, %r2, %r2, %r2, %r2, %r2, %r2}, {%f26770, %f26771, %f26772, %f26773, %f26774, %f26775, %f26776, %f26777};
	bar.warp.sync 	-1;
	wmma.mma.sync.aligned.row.col.m16n16k16.f32.f32 {%f26786, %f26787, %f26788, %f26789, %f26790, %f26791, %f26792, %f26793}, {%r2, %r2, %r2, %r2, %r2, %r2, %r2, %r2}, {%r2, %r2, %r2, %r2, %r2, %r2, %r2, %r2}, {%f26778, %f26779, %f26780, %f26781, %f26782, %f26783, %f26784, %f26785};
	bar.warp.sync 	-1;
	wmma.mma.sync.aligned.row.col.m16n16k16.f32.f32 {%f26794, %f26795, %f26796, %f26797, %f26798, %f26799, %f26800, %f26801}, {%r2, %r2, %r2, %r2, %r2, %r2, %r2, %r2}, {%r2, %r2, %r2, %r2, %r2, %r2, %r2, %r2}, {%f26786, %f26787, %f26788, %f26789, %f26790, %f26791, %f26792, %f26793};
	bar.warp.sync 	-1;
	wmma.mma.sync.aligned.row.col.m16n16k16.f32.f32 {%f26802, %f26803, %f26804, %f26805, %f26806, %f26807, %f26808, %f26809}, {%r2, %r2, %r2, %r2, %r2, %r2, %r2, %r2}, {%r2, %r2, %r2, %r2, %r2, %r2, %r2, %r2}, {%f26794, %f26795, %f26796, %f26797, %f26798, %f26799, %f26800, %f26801};
	bar.warp.sync 	-1;
	wmma.mma.sync.aligned.row.col.m16n16k16.f32.f32 {%f26810, %f26811, %f26812, %f26813, %f26814, %f26815, %f26816, %f26817}, {%r2, %r2, %r2, %r2, %r2, %r2, %r2, %r2}, {%r2, %r2, %r2, %r2, %r2, %r2, %r2, %r2}, {%f26802, %f26803, %f26804, %f26805, %f26806, %f26807, %f26808, %f26809};
	bar.warp.sync 	-1;
	wmma.mma.sync.aligned.row.col.m16n16k16.f32.f32 {%f26818, %f26819, %f26820, %f26821, %f26822, %f26823, %f26824, %f26825}, {%r2, %r2, %r2, %r2, %r2, %r2, %r2, %r2}, {%r2, %r2, %r2, %r2, %r2, %r2, %r2, %r2}, {%f26810, %f26811, %f26812, %f26813, %f26814, %f26815, %f26816, %f26817};
	bar.warp.sync 	-1;
	wmma.mma.sync.aligned.row.col.m16n16k16.f32.f32 {%f26826, %f26827, %f26828, %f26829, %f26830, %f26831, %f26832, %f26833}, {%r2, %r2, %r2, %r2, %r2, %r2, %r2, %r2}, {%r2, %r2, %r2, %r2, %r2, %r2, %r2, %r2}, {%f26818, %f26819, %f26820, %f26821, %f26822, %f26823, %f26824, %f26825};
	bar.warp.sync 	-1;
	wmma.mma.sync.aligned.row.col.m16n16k16.f32.f32 {%f26834, %f26835, %f26836, %f26837, %f26838, %f26839, %f26840, %f26841}, {%r2, %r2, %r2, %r2, %r2, %r2, %r2, %r2}, {%r2, %r2, %r2, %r2, %r2, %r2, %r2, %r2}, {%f26826, %f26827, %f26828, %f26829, %f26830, %f26831, %f26832, %f26833};
	bar.warp.sync 	-1;
	wmma.mma.sync.aligned.row.col.m16n16k16.f32.f32 {%f26842, %f26843, %f26844, %f26845, %f26846, %f26847, %f26848, %f26849}, {%r2, %r2, %r2, %r2, %r2, %r2, %r2, %r2}, {%r2, %r2, %r2, %r2, %r2, %r2, %r2, %r2}, {%f26834, %f26835, %f26836, %f26837, %f26838, %f26839, %f26840, %f26841};
	bar.warp.sync 	-1;
	wmma.mma.sync.aligned.row.col.m16n16k16.f32.f32 {%f26850, %f26851, %f26852, %f26853, %f26854, %f26855, %f26856, %f26857}, {%r2, %r2, %r2, %r2, %r2, %r2, %r2, %r2}, {%r2, %r2, %r2, %r2, %r2, %r2, %r2, %r2}, {%f26842, %f26843, %f26844, %f26845, %f26846, %f26847, %f26848, %f26849};
	bar.warp.sync 	-1;
	wmma.mma.sync.aligned.row.col.m16n16k16.f32.f32 {%f26858, %f26859, %f26860, %f26861, %f26862, %f26863, %f26864, %f26865}, {%r2, %r2, %r2, %r2, %r2, %r2, %r2, %r2}, {%r2, %r2, %r2, %r2, %r2, %r2, %r2, %r2}, {%f26850, %f26851, %f26852, %f26853, %f26854, %f26855, %f26856, %f26857};
	bar.warp.sync 	-1;
	wmma.mma.sync.aligned.row.col.m16n16k16.f32.f32 {%f26866, %f26867, %f26868, %f26869, %f26870, %f26871, %f26872, %f26873}, {%r2, %r2, %r2, %r2, %r2, %r2, %r2, %r2}, {%r2, %r2, %r2, %r2, %r2, %r2, %r2, %r2}, {%f26858, %f26859, %f26860, %f26861, %f26862, %f26863, %f26864, %f26865};
	bar.warp.sync 	-1;
	wmma.mma.sync.aligned.row.col.m16n16k16.f32.f32 {%f26874, %f26875, %f26876, %f26877, %f26878, %f26879, %f26880, %f26881}, {%r2, %r2, %r2, %r2, %r2, %r2, %r2, %r2}, {%r2, %r2, %r2, %r2, %r2, %r2, %r2, %r2}, {%f26866, %f26867, %f26868, %f26869, %f26870, %f26871, %f26872, %f26873};
	bar.warp.sync 	-1;
	wmma.mma.sync.aligned.row.col.m16n16k16.f32.f32 {%f26882, %f26883, %f26884, %f26885, %f26886, %f26887, %f26888, %f26889}, {%r2, %r2, %r2, %r2, %r2, %r2, %r2, %r2}, {%r2, %r2, %r2, %r2, %r2, %r2, %r2, %r2}, {%f26874, %f26875, %f26876, %f26877, %f26878, %f26879, %f26880, %f26881};
	bar.warp.sync 	-1;
	wmma.mma.sync.aligned.row.col.m16n16k16.f32.f32 {%f26890, %f26891, %f26892, %f26893, %f26894, %f26895, %f26896, %f26897}, {%r2, %r2, %r2, %r2, %r2, %r2, %r2, %r2}, {%r2, %r2, %r2, %r2, %r2, %r2, %r2, %r2}, {%f26882, %f26883, %f26884, %f26885, %f26886, %f26887, %f26888, %f26889};
	bar.warp.sync 	-1;
	wmma.mma.sync.aligned.row.col.m16n16k16.f32.f32 {%f26898, %f26899, %f26900, %f26901, %f26902, %f26903, %f26904, %f26905}, {%r2, %r2, %r2, %r2, %r2, %r2, %r2, %r2}, {%r2, %r2, %r2, %r2, %r2, %r2, %r2, %r2}, {%f26890, %f26891, %f26892, %f26893, %f26894, %f26895, %f26896, %f26897};
	bar.warp.sync 	-1;
	wmma.mma.sync.aligned.row.col.m16n16k16.f32.f32 {%f26906, %f26907, %f26908, %f26909, %f26910, %f26911, %f26912, %f26913}, {%r2, %r2, %r2, %r2, %r2, %r2, %r2, %r2}, {%r2, %r2, %r2, %r2, %r2, %r2, %r2, %r2}, {%f26898, %f26899, %f26900, %f26901, %f26902, %f26903, %f26904, %f26905};
	bar.warp.sync 	-1;
	wmma.mma.sync.aligned.row.col.m16n16k16.f32.f32 {%f26914, %f26915, %f26916, %f26917, %f26918, %f26919, %f26920, %f26921}, {%r2, %r2, %r2, %r2, %r2, %r2, %r2, %r2}, {%r2, %r2, %r2, %r2, %r2, %r2, %r2, %r2}, {%f26906, %f26907, %f26908, %f26909, %f26910, %f26911, %f26912, %f26913};
	bar.warp.sync 	-1;
	wmma.mma.sync.aligned.row.col.m16n16k16.f32.f32 {%f26922, %f26923, %f26924, %f26925, %f26926, %f26927, %f26928, %f26929}, {%r2, %r2, %r2, %r2, %r2, %r2, %r2, %r2}, {%r2, %r2, %r2, %r2, %r2, %r2, %r2, %r2}, {%f26914, %f26915, %f26916, %f26917, %f26918, %f26919, %f26920, %f26921};
	bar.warp.sync 	-1;
	wmma.mma.sync.aligned.row.col.m16n16k16.f32.f32 {%f26930, %f26931, %f26932, %f26933, %f26934, %f26935, %f26936, %f26937}, {%r2, %r2, %r2, %r2, %r2, %r2, %r2, %r2}, {%r2, %r2, %r2, %r2, %r2, %r2, %r2, %r2}, {%f26922, %f26923, %f26924, %f26925, %f26926, %f26927, %f26928, %f26929};
	bar.warp.sync 	-1;
	wmma.mma.sync.aligned.row.col.m16n16k16.f32.f32 {%f26938, %f26939, %f26940, %f26941, %f26942, %f26943, %f26944, %f26945}, {%r2, %r2, %r2, %r2, %r2, %r2, %r2, %r2}, {%r2, %r2, %r2, %r2, %r2, %r2, %r2, %r2}, {%f26930, %f26931, %f26932, %f26933, %f26934, %f26935, %f26936, %f26937};
	bar.warp.sync 	-1;
	wmma.mma.sync.aligned.row.col.m16n16k16.f32.f32 {%f26946, %f26947, %f26948, %f26949, %f26950, %f26951, %f26952, %f26953}, {%r2, %r2, %r2, %r2, %r2, %r2, %r2, %r2}, {%r2, %r2, %r2, %r2, %r2, %r2, %r2, %r2}, {%f26938, %f26939, %f26940, %f26941, %f26942, %f26943, %f26944, %f26945};
	bar.warp.sync 	-1;
	wmma.mma.sync.aligned.row.col.m16n16k16.f32.f32 {%f26954, %f26955, %f26956, %f26957, %f26958, %f26959, %f26960, %f26961}, {%r2, %r2, %r2, %r2, %r2, %r2, %r2, %r2}, {%r2, %r2, %r2, %r2, %r2, %r2, %r2, %r2}, {%f26946, %f26947, %f26948, %f26949, %f26950, %f26951, %f26952, %f26953};
	bar.warp.sync 	-1;
	wmma.mma.sync.aligned.row.col.m16n16k16.f32.f32 {%f26962, %f26963, %f26964, %f26965, %f26966, %f26967, %f26968, %f26969}, {%r2, %r2, %r2, %r2, %r2, %r2, %r2, %r2}, {%r2, %r2, %r2, %r2, %r2, %r2, %r2, %r2}, {%f26954, %f26955, %f26956, %f26957, %f26958, %f26959, %f26960, %f26961};
	bar.warp.sync 	-1;
	wmma.mma.sync.aligned.row.col.m16n16k16.f32.f32 {%f26970, %f26971, %f26972, %f26973, %f26974, %f26975, %f26976, %f26977}, {%r2, %r2, %r2, %r2, %r2, %r2, %r2, %r2}, {%r2, %r2, %r2, %r2, %r2, %r2, %r2, %r2}, {%f26962, %f26963, %f26964, %f26965, %f26966, %f26967, %f26968, %f26969};
	bar.warp.sync 	-1;
	wmma.mma.sync.aligned.row.col.m16n16k16.f32.f32 {%f26978, %f26979, %f26980, %f26981, %f26982, %f26983, %f26984, %f26985}, {%r2, %r2, %r2, %r2, %r2, %r2, %r2, %r2}, {%r2, %r2, %r2, %r2, %r2, %r2, %r2, %r2}, {%f26970, %f26971, %f26972, %f26973, %f26974, %f26975, %f26976, %f26977};
	bar.warp.sync 	-1;
	wmma.mma.sync.aligned.row.col.m16n16k16.f32.f32 {%f26986, %f26987, %f26988, %f26989, %f26990, %f26991, %f26992, %f26993}, {%r2, %r2, %r2, %r2, %r2, %r2, %r2, %r2}, {%r2, %r2, %r2, %r2, %r2, %r2, %r2, %r2}, {%f26978, %f26979, %f26980, %f26981, %f26982, %f26983, %f26984, %f26985};
	bar.warp.sync 	-1;
	wmma.mma.sync.aligned.row.col.m16n16k16.f32.f32 {%f26994, %f26995, %f26996, %f26997, %f26998, %f26999, %f27000, %f27001}, {%r2, %r2, %r2, %r2, %r2, %r2, %r2, %r2}, {%r2, %r2, %r2, %r2, %r2, %r2, %r2, %r2}, {%f26986, %f26987, %f26988, %f26989, %f26990, %f26991, %f26992, %f26993};
	bar.warp.sync 	-1;
	wmma.mma.sync.aligned.row.col.m16n16k16.f32.f32 {%f27002, %f27003, %f27004, %f27005, %f27006, %f27007, %f27008, %f27009}, {%r2, %r2, %r2, %r2, %r2, %r2, %r2, %r2}, {%r2, %r2, %r2, %r2, %r2, %r2, %r2, %r2}, {%f26994, %f26995, %f26996, %f26997, %f26998, %f26999, %f27000, %f27001};
	bar.warp.sync 	-1;
	wmma.mma.sync.aligned.row.col.m16n16k16.f32.f32 {%f27010, %f27011, %f27012, %f27013, %f27014, %f27015, %f27016, %f27017}, {%r2, %r2, %r2, %r2, %r2, %r2, %r2, %r2}, {%r2, %r2, %r2, %r2, %r2, %r2, %r2, %r2}, {%f27002, %f27003, %f27004, %f27005, %f27006, %f27007, %f27008, %f27009};
	bar.warp.sync 	-1;
	wmma.mma.sync.aligned.row.col.m16n16k16.f32.f32 {%f27018, %f27019, %f27020, %f27021, %f27022, %f27023, %f27024, %f27025}, {%r2, %r2, %r2, %r2, %r2, %r2, %r2, %r2}, {%r2, %r2, %r2, %r2, %r2, %r2, %r2, %r2}, {%f27010, %f27011, %f27012, %f27013, %f27014, %f27015, %f27016, %f27017};
	bar.warp.sync 	-1;
	wmma.mma.sync.aligned.row.col.m16n16k16.f32.f32 {%f27026, %f27027, %f27028, %f27029, %f27030, %f27031, %f27032, %f27033}, {%r2, %r2, %r2, %r2, %r2, %r2, %r2, %r2}, {%r2, %r2, %r2, %r2, %r2, %r2, %r2, %r2}, {%f27018, %f27019, %f27020, %f27021, %f27022, %f27023, %f27024, %f27025};
	bar.warp.sync 	-1;
	wmma.mma.sync.aligned.row.col.m16n16k16.f32.f32 {%f27034, %f27035, %f27036, %f27037, %f27038, %f27039, %f27040, %f27041}, {%r2, %r2, %r2, %r2, %r2, %r2, %r2, %r2}, {%r2, %r2, %r2, %r2, %r2, %r2, %r2, %r2}, {%f27026, %f27027, %f27028, %f27029, %f27030, %f27031, %f27032, %f27033};
	bar.warp.sync 	-1;
	wmma.mma.sync.aligned.row.col.m16n16k16.f32.f32 {%f27042, %f27043, %f27044, %f27045, %f27046, %f27047, %f27048, %f27049}, {%r2, %r2, %r2, %r2, %r2, %r2, %r2, %r2}, {%r2, %r2, %r2, %r2, %r2, %r2, %r2, %r2}, {%f27034, %f27035, %f27036, %f27037, %f27038, %f27039, %f27040, %f27041};
	bar.warp.sync 	-1;
	wmma.mma.sync.aligned.row.col.m16n16k16.f32.f32 {%f27050, %f27051, %f27052, %f27053, %f27054, %f27055, %f27056, %f27057}, {%r2, %r2, %r2, %r2, %r2, %r2, %r2, %r2}, {%r2, %r2, %r2, %r2, %r2, %r2, %r2, %r2}, {%f27042, %f27043, %f27044, %f27045, %f27046, %f27047, %f27048, %f27049};
	bar.warp.sync 	-1;
	wmma.mma.sync.aligned.row.col.m16n16k16.f32.f32 {%f27058, %f27059, %f27060, %f27061, %f27062, %f27063, %f27064, %f27065}, {%r2, %r2, %r2, %r2, %r2, %r2, %r2, %r2}, {%r2, %r2, %r2, %r2, %r2, %r2, %r2, %r2}, {%f27050, %f27051, %f27052, %f27053, %f27054, %f27055, %f27056, %f27057};
	bar.warp.sync 	-1;
	wmma.mma.sync.aligned.row.col.m16n16k16.f32.f32 {%f27066, %f27067, %f27068, %f27069, %f27070, %f27071, %f27072, %f27073}, {%r2, %r2, %r2, %r2, %r2, %r2, %r2, %r2}, {%r2, %r2, %r2, %r2, %r2, %r2, %r2, %r2}, {%f27058, %f27059, %f27060, %f27061, %f27062, %f27063, %f27064, %f27065};
	bar.warp.sync 	-1;
	wmma.mma.sync.aligned.row.col.m16n16k16.f32.f32 {%f27074, %f27075, %f27076, %f27077, %f27078, %f27079, %f27080, %f27081}, {%r2, %r2, %r2, %r2, %r2, %r2, %r2, %r2}, {%r2, %r2, %r2, %r2, %r2, %r2, %r2, %r2}, {%f27066, %f27067, %f27068, %f27069, %f27070, %f27071, %f27072, %f27073};
	bar.warp.sync 	-1;
	wmma.mma.sync.aligned.row.col.m16n16k16.f32.f32 {%f27082, %f27083, %f27084, %f27085, %f27086, %f27087, %f27088, %f27089}, {%r2, %r2, %r2, %r2, %r2, %r2, %r2, %r2}, {%r2, %r2, %r2, %r2, %r2, %r2, %r2, %r2}, {%f27074, %f27075, %f27076, %f27077, %f27078, %f27079, %f27080, %f27081};
	bar.warp.sync 	-1;
	wmma.mma.sync.aligned.row.col.m16n16k16.f32.f32 {%f27090, %f27091, %f27092, %f27093, %f27094, %f27095, %f27096, %f27097}, {%r2, %r2, %r2, %r2, %r2, %r2, %r2, %r2}, {%r2, %r2, %r2, %r2, %r2, %r2, %r2, %r2}, {%f27082, %f27083, %f27084, %f27085, %f27086, %f27087, %f27088, %f27089};
	bar.warp.sync 	-1;
	wmma.mma.sync.aligned.row.col.m16n16k16.f32.f32 {%f27098, %f27099, %f27100, %f27101, %f27102, %f27103, %f27104, %f27105}, {%r2, %r2, %r2, %r2, %r2, %r2, %r2, %r2}, {%r2, %r2, %r2, %r2, %r2, %r2, %r2, %r2}, {%f27090, %f27091, %f27092, %f27093, %f27094, %f27095, %f27096, %f27097};
	bar.warp.sync 	-1;
	wmma.mma.sync.aligned.row.col.m16n16k16.f32.f32 {%f27106, %f27107, %f27108, %f27109, %f27110, %f27111, %f27112, %f27113}, {%r2, %r2, %r2, %r2, %r2, %r2, %r2, %r2}, {%r2, %r2, %r2, %r2, %r2, %r2, %r2, %r2}, {%f27098, %f27099, %f27100, %f27101, %f27102, %f27103, %f27104, %f27105};
	bar.warp.sync 	-1;
	wmma.mma.sync.aligned.row.col.m16n16k16.f32.f32 {%f27114, %f27115, %f27116, %f27117, %f27118, %f27119, %f27120, %f27121}, {%r2, %r2, %r2, %r2, %r2, %r2, %r2, %r2}, {%r2, %r2, %r2, %r2, %r2, %r2, %r2, %r2}, {%f27106, %f27107, %f27108, %f27109, %f27110, %f27111, %f27112, %f27113};
	bar.warp.sync 	-1;
	wmma.mma.sync.aligned.row.col.m16n16k16.f32.f32 {%f27122, %f27123, %f27124, %f27125, %f27126, %f27127, %f27128, %f27129}, {%r2, %r2, %r2, %r2, %r2, %r2, %r2, %r2}, {%r2, %r2, %r2, %r2, %r2, %r2, %r2, %r2}, {%f27114, %f27115, %f27116, %f27117, %f27118, %f27119, %f27120, %f27121};
	bar.warp.sync 	-1;
	wmma.mma.sync.aligned.row.col.m16n16k16.f32.f32 {%f27130, %f27131, %f27132, %f27133, %f27134, %f27135, %f27136, %f27137}, {%r2, %r2, %r2, %r2, %r2, %r2, %r2, %r2}, {%r2, %r2, %r2, %r2, %r2, %r2, %r2, %r2}, {%f27122, %f27123, %f27124, %f27125, %f27126, %f27127, %f27128, %f27129};
	bar.warp.sync 	-1;
	wmma.mma.sync.aligned.row.col.m16n16k16.f32.f32 {%f27138, %f27139, %f27140, %f27141, %f27142, %f27143, %f27144, %f27145}, {%r2, %r2, %r2, %r2, %r2, %r2, %r2, %r2}, {%r2, %r2, %r2, %r2, %r2, %r2, %r2, %r2}, {%f27130, %f27131, %f27132, %f27133, %f27134, %f27135, %f27136, %f27137};
	bar.warp.sync 	-1;
	wmma.mma.sync.aligned.row.col.m16n16k16.f32.f32 {%f27146, %f27147, %f27148, %f27149, %f27150, %f27151, %f27152, %f27153}, {%r2, %r2, %r2, %r2, %r2, %r2, %r2, %r2}, {%r2, %r2, %r2, %r2, %r2, %r2, %r2, %r2}, {%f27138, %f27139, %f27140, %f27141, %f27142, %f27143, %f27144, %f27145};
	bar.warp.sync 	-1;
	wmma.mma.sync.aligned.row.col.m16n16k16.f32.f32 {%f27154, %f27155, %f27156, %f27157, %f27158, %f27159, %f27160, %f27161}, {%r2, %r2, %r2, %r2, %r2, %r2, %r2, %r2}, {%r2, %r2, %r2, %r2, %r2, %r2, %r2, %r2}, {%f27146, %f27147, %f27148, %f27149, %f27150, %f27151, %f27152, %f27153};
	bar.warp.sync 	-1;
	wmma.mma.sync.aligned.row.col.m16n16k16.f32.f32 {%f27162, %f27163, %f27164, %f27165, %f27166, %f27167, %f27168, %f27169}, {%r2, %r2, %r2, %r2, %r2, %r2, %r2, %r2}, {%r2, %r2, %r2, %r2, %r2, %r2, %r2, %r2}, {%f27154, %f27155, %f27156, %f27157, %f27158, %f27159, %f27160, %f27161};
	bar.warp.sync 	-1;
	wmma.mma.sync.aligned.row.col.m16n16k16.f32.f32 {%f27170, %f27171, %f27172, %f27173, %f27174, %f27175, %f27176, %f27177}, {%r2, %r2, %r2, %r2, %r2, %r2, %r2, %r2}, {%r2, %r2, %r2, %r2, %r2, %r2, %r2, %r2}, {%f27162, %f27163, %f27164, %f27165, %f27166, %f27167, %f27168, %f27169};
	bar.warp.sync 	-1;
	wmma.mma.sync.aligned.row.col.m16n16k16.f32.f32 {%f27178, %f27179, %f27180, %f27181, %f27182, %f27183, %f27184, %f27185}, {%r2, %r2, %r2, %r2, %r2, %r2, %r2, %r2}, {%r2, %r2, %r2, %r2, %r2, %r2, %r2, %r2}, {%f27170, %f27171, %f27172, %f27173, %f27174, %f27175, %f27176, %f27177};
	bar.warp.sync 	-1;
	wmma.mma.sync.aligned.row.col.m16n16k16.f32.f32 {%f27186, %f27187, %f27188, %f27189, %f27190, %f27191, %f27192, %f27193}, {%r2, %r2, %r2, %r2, %r2, %r2, %r2, %r2}, {%r2, %r2, %r2, %r2, %r2, %r2, %r2, %r2}, {%f27178, %f27179, %f27180, %f27181, %f27182, %f27183, %f27184, %f27185};
	bar.warp.sync 	-1;
	wmma.mma.sync.aligned.row.col.m16n16k16.f32.f32 {%f27194, %f27195, %f27196, %f27197, %f27198, %f27199, %f27200, %f27201}, {%r2, %r2, %r2, %r2, %r2, %r2, %r2, %r2}, {%r2, %r2, %r2, %r2, %r2, %r2, %r2, %r2}, {%f27186, %f27187, %f27188, %f27189, %f27190, %f27191, %f27192, %f27193};
	bar.warp.sync 	-1;
	wmma.mma.sync.aligned.row.col.m16n16k16.f32.f32 {%f27202, %f27203, %f27204, %f27205, %f27206, %f27207, %f27208, %f27209}, {%r2, %r2, %r2, %r2, %r2, %r2, %r2, %r2}, {%r2, %r2, %r2, %r2, %r2, %r2, %r2, %r2}, {%f27194, %f27195, %f27196, %f27197, %f27198, %f27199, %f27200, %f27201};
	bar.warp.sync 	-1;
	wmma.mma.sync.aligned.row.col.m16n16k16.f32.f32 {%f27210, %f27211, %f27212, %f27213, %f27214, %f27215, %f27216, %f27217}, {%r2, %r2, %r2, %r2, %r2, %r2, %r2, %r2}, {%r2, %r2, %r2, %r2, %r2, %r2, %r2, %r2}, {%f27202, %f27203, %f27204, %f27205, %f27206, %f27207, %f27208, %f27209};
	bar.warp.sync 	-1;
	wmma.mma.sync.aligned.row.col.m16n16k16.f32.f32 {%f27218, %f27219, %f27220, %f27221, %f27222, %f27223, %f27224, %f27225}, {%r2, %r2, %r2, %r2, %r2, %r2, %r2, %r2}, {%r2, %r2, %r2, %r2, %r2, %r2, %r2, %r2}, {%f27210, %f27211, %f27212, %f27213, %f27214, %f27215, %f27216, %f27217};
	bar.warp.sync 	-1;
	wmma.mma.sync.aligned.row.col.m16n16k16.f32.f32 {%f27226, %f27227, %f27228, %f27229, %f27230, %f27231, %f27232, %f27233}, {%r2, %r2, %r2, %r2, %r2, %r2, %r2, %r2}, {%r2, %r2, %r2, %r2, %r2, %r2, %r2, %r2}, {%f27218, %f27219, %f27220, %f27221, %f27222, %f27223, %f27224, %f27225};
	bar.warp.sync 	-1;
	wmma.mma.sync.aligned.row.col.m16n16k16.f32.f32 {%f27234, %f27235, %f27236, %f27237, %f27238, %f27239, %f27240, %f27241}, {%r2, %r2, %r2, %r2, %r2, %r2, %r2, %r2}, {%r2, %r2, %r2, %r2, %r2, %r2, %r2, %r2}, {%f27226, %f27227, %f27228, %f27229, %f27230, %f27231, %f27232, %f27233};
	bar.warp.sync 	-1;
	wmma.mma.sync.aligned.row.col.m16n16k16.f32.f32 {%f27242, %f27243, %f27244, %f27245, %f27246, %f27247, %f27248, %f27249}, {%r2, %r2, %r2, %r2, %r2, %r2, %r2, %r2}, {%r2, %r2, %r2, %r2, %r2, %r2, %r2, %r2}, {%f27234, %f27235, %f27236, %f27237, %f27238, %f27239, %f27240, %f27241};
	bar.warp.sync 	-1;
	wmma.mma.sync.aligned.row.col.m16n16k16.f32.f32 {%f27250, %f27251, %f27252, %f27253, %f27254, %f27255, %f27256, %f27257}, {%r2, %r2, %r2, %r2, %r2, %r2, %r2, %r2}, {%r2, %r2, %r2, %r2, %r2, %r2, %r2, %r2}, {%f27242, %f27243, %f27244, %f27245, %f27246, %f27247, %f27248, %f27249};
	bar.warp.sync 	-1;
	wmma.mma.sync.aligned.row.col.m16n16k16.f32.f32 {%f27258, %f27259, %f27260, %f27261, %f27262, %f27263, %f27264, %f27265}, {%r2, %r2, %r2, %r2, %r2, %r2, %r2, %r2}, {%r2, %r2, %r2, %r2, %r2, %r2, %r2, %r2}, {%f27250, %f27251, %f27252, %f27253, %f27254, %f27255, %f27256, %f27257};
	bar.warp.sync 	-1;
	wmma.mma.sync.aligned.row.col.m16n16k16.f32.f32 {%f27266, %f27267, %f27268, %f27269, %f27270, %f27271, %f27272, %f27273}, {%r2, %r2, %r2, %r2, %r2, %r2, %r2, %r2}, {%r2, %r2, %r2, %r2, %r2, %r2, %r2, %r2}, {%f27258, %f27259, %f27260, %f27261, %f27262, %f27263, %f27264, %f27265};
	bar.warp.sync 	-1;
	wmma.mma.sync.aligned.row.col.m16n16k16.f32.f32 {%f27274, %f27275, %f27276, %f27277, %f27278, %f27279, %f27280, %f27281}, {%r2, %r2, %r2, %r2, %r2, %r2, %r2, %r2}, {%r2, %r2, %r2, %r2, %r2, %r2, %r2, %r2}, {%f27266, %f27267, %f27268, %f27269, %f27270, %f27271, %f27272, %f27273};
	bar.warp.sync 	-1;
	wmma.mma.sync.aligned.row.col.m16n16k16.f32.f32 {%f27282, %f27283, %f27284, %f27285, %f27286, %f27287, %f27288, %f27289}, {%r2, %r2, %r2, %r2, %r2, %r2, %r2, %r2}, {%r2, %r2, %r2, %r2, %r2, %r2, %r2, %r2}, {%f27274, %f27275, %f27276, %f27277, %f27278, %f27279, %f27280, %f27281};
	bar.warp.sync 	-1;
	wmma.mma.sync.aligned.row.col.m16n16k16.f32.f32 {%f27290, %f27291, %f27292, %f27293, %f27294, %f27295, %f27296, %f27297}, {%r2, %r2, %r2, %r2, %r2, %r2, %r2, %r2}, {%r2, %r2, %r2, %r2, %r2, %r2, %r2, %r2}, {%f27282, %f27283, %f27284, %f27285, %f27286, %f27287, %f27288, %f27289};
	bar.warp.sync 	-1;
	wmma.mma.sync.aligned.row.col.m16n16k16.f32.f32 {%f27298, %f27299, %f27300, %f27301, %f27302, %f27303, %f27304, %f27305}, {%r2, %r2, %r2, %r2, %r2, %r2, %r2, %r2}, {%r2, %r2, %r2, %r2, %r2, %r2, %r2, %r2}, {%f27290, %f27291, %f27292, %f27293, %f27294, %f27295, %f27296, %f27297};
	bar.warp.sync 	-1;
	wmma.mma.sync.aligned.row.col.m16n16k16.f32.f32 {%f27306, %f27307, %f27308, %f27309, %f27310, %f27311, %f27312, %f27313}, {%r2, %r2, %r2, %r2, %r2, %r2, %r2, %r2}, {%r2, %r2, %r2, %r2, %r2, %r2, %r2, %r2}, {%f27298, %f27299, %f27300, %f27301, %f27302, %f27303, %f27304, %f27305};
	bar.warp.sync 	-1;
	wmma.mma.sync.aligned.row.col.m16n16k16.f32.f32 {%f27314, %f27315, %f27316, %f27317, %f27318, %f27319, %f27320, %f27321}, {%r2, %r2, %r2, %r2, %r2, %r2, %r2, %r2}, {%r2, %r2, %r2, %r2, %r2, %r2, %r2, %r2}, {%f27306, %f27307, %f27308, %f27309, %f27310, %f27311, %f27312, %f27313};
	bar.warp.sync 	-1;
	wmma.mma.sync.aligned.row.col.m16n16k16.f32.f32 {%f27322, %f27323, %f27324, %f27325, %f27326, %f27327, %f27328, %f27329}, {%r2, %r2, %r2, %r2, %r2, %r2, %r2, %r2}, {%r2, %r2, %r2, %r2, %r2, %r2, %r2, %r2}, {%f27314, %f27315, %f27316, %f27317, %f27318, %f27319, %f27320, %f27321};
	bar.warp.sync 	-1;
	wmma.mma.sync.aligned.row.col.m16n16k16.f32.f32 {%f27330, %f27331, %f27332, %f27333, %f27334, %f27335, %f27336, %f27337}, {%r2, %r2, %r2, %r2, %r2, %r2, %r2, %r2}, {%r2, %r2, %r2, %r2, %r2, %r2, %r2, %r2}, {%f27322, %f27323, %f27324, %f27325, %f27326, %f27327, %f27328, %f27329};
	bar.warp.sync 	-1;
	wmma.mma.sync.aligned.row.col.m16n16k16.f32.f32 {%f27338, %f27339, %f27340, %f27341, %f27342, %f27343, %f27344, %f27345}, {%r2, %r2, %r2, %r2, %r2, %r2, %r2, %r2}, {%r2, %r2, %r2, %r2, %r2, %r2, %r2, %r2}, {%f27330, %f27331, %f27332, %f27333, %f27334, %f27335, %f27336, %f27337};
	bar.warp.sync 	-1;
	wmma.mma.sync.aligned.row.col.m16n16k16.f32.f32 {%f27346, %f27347, %f27348, %f27349, %f27350, %f27351, %f27352, %f27353}, {%r2, %r2, %r2, %r2, %r2, %r2, %r2, %r2}, {%r2, %r2, %r2, %r2, %r2, %r2, %r2, %r2}, {%f27338, %f27339, %f27340, %f27341, %f27342, %f27343, %f27344, %f27345};
	bar.warp.sync 	-1;
	wmma.mma.sync.aligned.row.col.m16n16k16.f32.f32 {%f27354, %f27355, %f27356, %f27357, %f27358, %f27359, %f27360, %f27361}, {%r2, %r2, %r2, %r2, %r2, %r2, %r2, %r2}, {%r2, %r2, %r2, %r2, %r2, %r2, %r2, %r2}, {%f27346, %f27347, %f27348, %f27349, %f27350, %f27351, %f27352, %f27353};
	bar.warp.sync 	-1;
	wmma.mma.sync.aligned.row.col.m16n16k16.f32.f32 {%f27362, %f27363, %f27364, %f27365, %f27366, %f27367, %f27368, %f27369}, {%r2, %r2, %r2, %r2, %r2, %r2, %r2, %r2}, {%r2, %r2, %r2, %r2, %r2, %r2, %r2, %r2}, {%f27354, %f27355, %f27356, %f27357, %f27358, %f27359, %f27360, %f27361};
	bar.warp.sync 	-1;
	wmma.mma.sync.aligned.row.col.m16n16k16.f32.f32 {%f27370, %f27371, %f27372, %f27373, %f27374, %f27375, %f27376, %f27377}, {%r2, %r2, %r2, %r2, %r2, %r2, %r2, %r2}, {%r2, %r2, %r2, %r2, %r2, %r2, %r2, %r2}, {%f27362, %f27363, %f27364, %f27365, %f27366, %f27367, %f27368, %f27369};
	bar.warp.sync 	-1;
	wmma.mma.sync.aligned.row.col.m16n16k16.f32.f32 {%f27378, %f27379, %f27380, %f27381, %f27382, %f27383, %f27384, %f27385}, {%r2, %r2, %r2, %r2, %r2, %r2, %r2, %r2}, {%r2, %r2, %r2, %r2, %r2, %r2, %r2, %r2}, {%f27370, %f27371, %f27372, %f27373, %f27374, %f27375, %f27376, %f27377};
	bar.warp.sync 	-1;
	wmma.mma.sync.aligned.row.col.m16n16k16.f32.f32 {%f27386, %f27387, %f27388, %f27389, %f27390, %f27391, %f27392, %f27393}, {%r2, %r2, %r2, %r2, %r2, %r2, %r2, %r2}, {%r2, %r2, %r2, %r2, %r2, %r2, %r2, %r2}, {%f27378, %f27379, %f27380, %f27381, %f27382, %f27383, %f27384, %f27385};
	bar.warp.sync 	-1;
	wmma.mma.sync.aligned.row.col.m16n16k16.f32.f32 {%f27394, %f27395, %f27396, %f27397, %f27398, %f27399, %f27400, %f27401}, {%r2, %r2, %r2, %r2, %r2, %r2, %r2, %r2}, {%r2, %r2, %r2, %r2, %r2, %r2, %r2, %r2}, {%f27386, %f27387, %f27388, %f27389, %f27390, %f27391, %f27392, %f27393};
	bar.warp.sync 	-1;
	wmma.mma.sync.aligned.row.col.m16n16k16.f32.f32 {%f27402, %f27403, %f27404, %f27405, %f27406, %f27407, %f27408, %f27409}, {%r2, %r2, %r2, %r2, %r2, %r2, %r2, %r2}, {%r2, %r2, %r2, %r2, %r2, %r2, %r2, %r2}, {%f27394, %f27395, %f27396, %f27397, %f27398, %f27399, %f27400, %f27401};
	bar.warp.sync 	-1;
	wmma.mma.sync.aligned.row.col.m16n16k16.f32.f32 {%f27410, %f27411, %f27412, %f27413, %f27414, %f27415, %f27416, %f27417}, {%r2, %r2, %r2, %r2, %r2, %r2, %r2, %r2}, {%r2, %r2, %r2, %r2, %r2, %r2, %r2, %r2}, {%f27402, %f27403, %f27404, %f27405, %f27406, %f27407, %f27408, %f27409};
	bar.warp.sync 	-1;
	wmma.mma.sync.aligned.row.col.m16n16k16.f32.f32 {%f27418, %f27419, %f27420, %f27421, %f27422, %f27423, %f27424, %f27425}, {%r2, %r2, %r2, %r2, %r2, %r2, %r2, %r2}, {%r2, %r2, %r2, %r2, %r2, %r2, %r2, %r2}, {%f27410, %f27411, %f27412, %f27413, %f27414, %f27415, %f27416, %f27417};
	bar.warp.sync 	-1;
	wmma.mma.sync.aligned.row.col.m16n16k16.f32.f32 {%f27426, %f27427, %f27428, %f27429, %f27430, %f27431, %f27432, %f27433}, {%r2, %r2, %r2, %r2, %r2, %r2, %r2, %r2}, {%r2, %r2, %r2, %r2, %r2, %r2, %r2, %r2}, {%f27418, %f27419, %f27420, %f27421, %f27422, %f27423, %f27424, %f27425};
	bar.warp.sync 	-1;
	wmma.mma.sync.aligned.row.col.m16n16k16.f32.f32 {%f27434, %f27435, %f27436, %f27437, %f27438, %f27439, %f27440, %f27441}, {%r2, %r2, %r2, %r2, %r2, %r2, %r2, %r2}, {%r2, %r2, %r2, %r2, %r2, %r2, %r2, %r2}, {%f27426, %f27427, %f27428, %f27429, %f27430, %f27431, %f27432, %f27433};
	bar.warp.sync 	-1;
	wmma.mma.sync.aligned.row.col.m16n16k16.f32.f32 {%f27442, %f27443, %f27444, %f27445, %f27446, %f27447, %f27448, %f27449}, {%r2, %r2, %r2, %r2, %r2, %r2, %r2, %r2}, {%r2, %r2, %r2, %r2, %r2, %r2, %r2, %r2}, {%f27434, %f27435, %f27436, %f27437, %f27438, %f27439, %f27440, %f27441};
	bar.warp.sync 	-1;
	wmma.mma.sync.aligned.row.col.m16n16k16.f32.f32 {%f27450, %f27451, %f27452, %f27453, %f27454, %f27455, %f27456, %f27457}, {%r2, %r2, %r2, %r2, %r2, %r2, %r2, %r2}, {%r2, %r2, %r2, %r2, %r2, %r2, %r2, %r2}, {%f27442, %f27443, %f27444, %f27445, %f27446, %f27447, %f27448, %f27449};
	bar.warp.sync 	-1;
	wmma.mma.sync.aligned.row.col.m16n16k16.f32.f32 {%f27458, %f27459, %f27460, %f27461, %f27462, %f27463, %f27464, %f27465}, {%r2, %r2, %r2, %r2, %r2, %r2, %r2, %r2}, {%r2, %r2, %r2, %r2, %r2, %r2, %r2, %r2}, {%f27450, %f27451, %f27452, %f27453, %f27454, %f27455, %f27456, %f27457};
	bar.warp.sync 	-1;
	wmma.mma.sync.aligned.row.col.m16n16k16.f32.f32 {%f27466, %f27467, %f27468, %f27469, %f27470, %f27471, %f27472, %f27473}, {%r2, %r2, %r2, %r2, %r2, %r2, %r2, %r2}, {%r2, %r2, %r2, %r2, %r2, %r2, %r2, %r2}, {%f27458, %f27459, %f27460, %f27461, %f27462, %f27463, %f27464, %f27465};
	bar.warp.sync 	-1;
	wmma.mma.sync.aligned.row.col.m16n16k16.f32.f32 {%f27474, %f27475, %f27476, %f27477, %f27478, %f27479, %f27480, %f27481}, {%r2, %r2, %r2, %r2, %r2, %r2, %r2, %r2}, {%r2, %r2, %r2, %r2, %r2, %r2, %r2, %r2}, {%f27466, %f27467, %f27468, %f27469, %f27470, %f27471, %f27472, %f27473};
	bar.warp.sync 	-1;
	wmma.mma.sync.aligned.row.col.m16n16k16.f32.f32 {%f27482, %f27483, %f27484, %f27485, %f27486, %f27487, %f27488, %f27489}, {%r2, %r2, %r2, %r2, %r2, %r2, %r2, %r2}, {%r2, %r2, %r2, %r2, %r2, %r2, %r2, %r2}, {%f27474, %f27475, %f27476, %f27477, %f27478, %f27479, %f27480, %f27481};
	bar.warp.sync 	-1;
	wmma.mma.sync.aligned.row.col.m16n16k16.f32.f32 {%f27490, %f27491, %f27492, %f27493, %f27494, %f27495, %f27496, %f27497}, {%r2, %r2, %r2, %r2, %r2, %r2, %r2, %r2}, {%r2, %r2, %r2, %r2, %r2, %r2, %r2, %r2}, {%f27482, %f27483, %f27484, %f27485, %f27486, %f27487, %f27488, %f27489};
	bar.warp.sync 	-1;
	wmma.mma.sync.aligned.row.col.m16n16k16.f32.f32 {%f27498, %f27499, %f27500, %f27501, %f27502, %f27503, %f27504, %f27505}, {%r2, %r2, %r2, %r2, %r2, %r2, %r2, %r2}, {%r2, %r2, %r2, %r2, %r2, %r2, %r2, %r2}, {%f27490, %f27491, %f27492, %f27493, %f27494, %f27495, %f27496, %f27497};
	bar.warp.sync 	-1;
	wmma.mma.sync.aligned.row.col.m16n16k16.f32.f32 {%f27506, %f27507, %f27508, %f27509, %f27510, %f27511, %f27512, %f27513}, {%r2, %r2, %r2, %r2, %r2, %r2, %r2, %r2}, {%r2, %r2, %r2, %r2, %r2, %r2, %r2, %r2}, {%f27498, %f27499, %f27500, %f27501, %f27502, %f27503, %f27504, %f27505};
	bar.warp.sync 	-1;
	wmma.mma.sync.aligned.row.col.m16n16k16.f32.f32 {%f27514, %f27515, %f27516, %f27517, %f27518, %f27519, %f27520, %f27521}, {%r2, %r2, %r2, %r2, %r2, %r2, %r2, %r2}, {%r2, %r2, %r2, %r2, %r2, %r2, %r2, %r2}, {%f27506, %f27507, %f27508, %f27509, %f27510, %f27511, %f27512, %f27513};
	bar.warp.sync 	-1;
	wmma.mma.sync.aligned.row.col.m16n16k16.f32.f32 {%f27522, %f27523, %f27524, %f27525, %f27526, %f27527, %f27528, %f27529}, {%r2, %r2, %r2, %r2, %r2, %r2, %r2, %r2}, {%r2, %r2, %r2, %r2, %r2, %r2, %r2, %r2}, {%f27514, %f27515, %f27516, %f27517, %f27518, %f27519, %f27520, %f27521};
	bar.warp.sync 	-1;
	wmma.mma.sync.aligned.row.col.m16n16k16.f32.f32 {%f27530, %f27531, %f27532, %f27533, %f27534, %f27535, %f27536, %f27537}, {%r2, %r2, %r2, %r2, %r2, %r2, %r2, %r2}, {%r2, %r2, %r2, %r2, %r2, %r2, %r2, %r2}, {%f27522, %f27523, %f27524, %f27525, %f27526, %f27527, %f27528, %f27529};
	bar.warp.sync 	-1;
	wmma.mma.sync.aligned.row.col.m16n16k16.f32.f32 {%f27538, %f27539, %f27540, %f27541, %f27542, %f27543, %f27544, %f27545}, {%r2, %r2, %r2, %r2, %r2, %r2, %r2, %r2}, {%r2, %r2, %r2, %r2, %r2, %r2, %r2, %r2}, {%f27530, %f27531, %f27532, %f27533, %f27534, %f27535, %f27536, %f27537};
	bar.warp.sync 	-1;
	wmma.mma.sync.aligned.row.col.m16n16k16.f32.f32 {%f27546, %f27547, %f27548, %f27549, %f27550, %f27551, %f27552, %f27553}, {%r2, %r2, %r2, %r2, %r2, %r2, %r2, %r2}, {%r2, %r2, %r2, %r2, %r2, %r2, %r2, %r2}, {%f27538, %f27539, %f27540, %f27541, %f27542, %f27543, %f27544, %f27545};
	bar.warp.sync 	-1;
	wmma.mma.sync.aligned.row.col.m16n16k16.f32.f32 {%f27554, %f27555, %f27556, %f27557, %f27558, %f27559, %f27560, %f27561}, {%r2, %r2, %r2, %r2, %r2, %r2, %r2, %r2}, {%r2, %r2, %r2, %r2, %r2, %r2, %r2, %r2}, {%f27546, %f27547, %f27548, %f27549, %f27550, %f27551, %f27552, %f27553};
	bar.warp.sync 	-1;
	wmma.mma.sync.aligned.row.col.m16n16k16.f32.f32 {%f27562, %f27563, %f27564, %f27565, %f27566, %f27567, %f27568, %f27569}, {%r2, %r2, %r2, %r2, %r2, %r2, %r2, %r2}, {%r2, %r2, %r2, %r2, %r2, %r2, %r2, %r2}, {%f27554, %f27555, %f27556, %f27557, %f27558, %f27559, %f27560, %f27561};
	bar.warp.sync 	-1;
	wmma.mma.sync.aligned.row.col.m16n16k16.f32.f32 {%f27570, %f27571, %f27572, %f27573, %f27574, %f27575, %f27576, %f27577}, {%r2, %r2, %r2, %r2, %r2, %r2, %r2, %r2}, {%r2, %r2, %r2, %r2, %r2, %r2, %r2, %r2}, {%f27562, %f27563, %f27564, %f27565, %f27566, %f27567, %f27568, %f27569};
	bar.warp.sync 	-1;
	wmma.mma.sync.aligned.row.col.m16n16k16.f32.f32 {%f27578, %f27579, %f27580, %f27581, %f27582, %f27583, %f27584, %f27585}, {%r2, %r2, %r2, %r2, %r2, %r2, %r2, %r2}, {%r2, %r2, %r2, %r2, %r2, %r2, %r2, %r2}, {%f27570, %f27571, %f27572, %f27573, %f27574, %f27575, %f27576, %f27577};
	bar.warp.sync 	-1;
	wmma.mma.sync.aligned.row.col.m16n16k16.f32.f32 {%f27586, %f27587, %f27588, %f27589, %f27590, %f27591, %f27592, %f27593}, {%r2, %r2, %r2, %r2, %r2, %r2, %r2, %r2}, {%r2, %r2, %r2, %r2, %r2, %r2, %r2, %r2}, {%f27578, %f27579, %f27580, %f27581, %f27582, %f27583, %f27584, %f27585};
	bar.warp.sync 	-1;
	wmma.mma.sync.aligned.row.col.m16n16k16.f32.f32 {%f27594, %f27595, %f27596, %f27597, %f27598, %f27599, %f27600, %f27601}, {%r2, %r2, %r2, %r2, %r2, %r2, %r2, %r2}, {%r2, %r2, %r2, %r2, %r2, %r2, %r2, %r2}, {%f27586, %f27587, %f27588, %f27589, %f27590, %f27591, %f27592, %f27593};
	bar.warp.sync 	-1;
	wmma.mma.sync.aligned.row.col.m16n16k16.f32.f32 {%f27602, %f27603, %f27604, %f27605, %f27606, %f27607, %f27608, %f27609}, {%r2, %r2, %r2, %r2, %r2, %r2, %r2, %r2}, {%r2, %r2, %r2, %r2, %r2, %r2, %r2, %r2}, {%f27594, %f27595, %f27596, %f27597, %f27598, %f27599, %f27600, %f27601};
	bar.warp.sync 	-1;
	wmma.mma.sync.aligned.row.col.m16n16k16.f32.f32 {%f27610, %f27611, %f27612, %f27613, %f27614, %f27615, %f27616, %f27617}, {%r2, %r2, %r2, %r2, %r2, %r2, %r2, %r2}, {%r2, %r2, %r2, %r2, %r2, %r2, %r2, %r2}, {%f27602, %f27603, %f27604, %f27605, %f27606, %f27607, %f27608, %f27609};
	bar.warp.sync 	-1;
	wmma.mma.sync.aligned.row.col.m16n16k16.f32.f32 {%f27618, %f27619, %f27620, %f27621, %f27622, %f27623, %f27624, %f27625}, {%r2, %r2, %r2, %r2, %r2, %r2, %r2, %r2}, {%r2, %r2, %r2, %r2, %r2, %r2, %r2, %r2}, {%f27610, %f27611, %f27612, %f27613, %f27614, %f27615, %f27616, %f27617};
	bar.warp.sync 	-1;
	wmma.mma.sync.aligned.row.col.m16n16k16.f32.f32 {%f27626, %f27627, %f27628, %f27629, %f27630, %f27631, %f27632, %f27633}, {%r2, %r2, %r2, %r2, %r2, %r2, %r2, %r2}, {%r2, %r2, %r2, %r2, %r2, %r2, %r2, %r2}, {%f27618, %f27619, %f27620, %f27621, %f27622, %f27623, %f27624, %f27625};
	bar.warp.sync 	-1;
	wmma.mma.sync.aligned.row.col.m16n16k16.f32.f32 {%f27634, %f27635, %f27636, %f27637, %f27638, %f27639, %f27640, %f27641}, {%r2, %r2, %r2, %r2, %r2, %r2, %r2, %r2}, {%r2, %r2, %r2, %r2, %r2, %r2, %r2, %r2}, {%f27626, %f27627, %f27628, %f27629, %f27630, %f27631, %f27632, %f27633};
	bar.warp.sync 	-1;
	wmma.mma.sync.aligned.row.col.m16n16k16.f32.f32 {%f27642, %f27643, %f27644, %f27645, %f27646, %f27647, %f27648, %f27649}, {%r2, %r2, %r2, %r2, %r2, %r2, %r2, %r2}, {%r2, %r2, %r2, %r2, %r2, %r2, %r2, %r2}, {%f27634, %f27635, %f27636, %f27637, %f27638, %f27639, %f27640, %f27641};
	bar.warp.sync 	-1;
	wmma.mma.sync.aligned.row.col.m16n16k16.f32.f32 {%f27650, %f27651, %f27652, %f27653, %f27654, %f27655, %f27656, %f27657}, {%r2, %r2, %r2, %r2, %r2, %r2, %r2, %r2}, {%r2, %r2, %r2, %r2, %r2, %r2, %r2, %r2}, {%f27642, %f27643, %f27644, %f27645, %f27646, %f27647, %f27648, %f27649};
	bar.warp.sync 	-1;
	wmma.mma.sync.aligned.row.col.m16n16k16.f32.f32 {%f27658, %f27659, %f27660, %f27661, %f27662, %f27663, %f27664, %f27665}, {%r2, %r2, %r2, %r2, %r2, %r2, %r2, %r2}, {%r2, %r2, %r2, %r2, %r2, %r2, %r2, %r2}, {%f27650, %f27651, %f27652, %f27653, %f27654, %f27655, %f27656, %f27657};
	bar.warp.sync 	-1;
	wmma.mma.sync.aligned.row.col.m16n16k16.f32.f32 {%f27666, %f27667, %f27668, %f27669, %f27670, %f27671, %f27672, %f27673}, {%r2, %r2, %r2, %r2, %r2, %r2, %r2, %r2}, {%r2, %r2, %r2, %r2, %r2, %r2, %r2, %r2}, {%f27658, %f27659, %f27660, %f27661, %f27662, %f27663, %f27664, %f27665};
	bar.warp.sync 	-1;
	wmma.mma.sync.aligned.row.col.m16n16k16.f32.f32 {%f27674, %f27675, %f27676, %f27677, %f27678, %f27679, %f27680, %f27681}, {%r2, %r2, %r2, %r2, %r2, %r2, %r2, %r2}, {%r2, %r2, %r2, %r2, %r2, %r2, %r2, %r2}, {%f27666, %f27667, %f27668, %f27669, %f27670, %f27671, %f27672, %f27673};
	bar.warp.sync 	-1;
	wmma.mma.sync.aligned.row.col.m16n16k16.f32.f32 {%f27682, %f27683, %f27684, %f27685, %f27686, %f27687, %f27688, %f27689}, {%r2, %r2, %r2, %r2, %r2, %r2, %r2, %r2}, {%r2, %r2, %r2, %r2, %r2, %r2, %r2, %r2}, {%f27674, %f27675, %f27676, %f27677, %f27678, %f27679, %f27680, %f27681};
	bar.warp.sync 	-1;
	wmma.mma.sync.aligned.row.col.m16n16k16.f32.f32 {%f27690, %f27691, %f27692, %f27693, %f27694, %f27695, %f27696, %f27697}, {%r2, %r2, %r2, %r2, %r2, %r2, %r2, %r2}, {%r2, %r2, %r2, %r2, %r2, %r2, %r2, %r2}, {%f27682, %f27683, %f27684, %f27685, %f27686, %f27687, %f27688, %f27689};
	bar.warp.sync 	-1;
	wmma.mma.sync.aligned.row.col.m16n16k16.f32.f32 {%f27698, %f27699, %f27700, %f27701, %f27702, %f27703, %f27704, %f27705}, {%r2, %r2, %r2, %r2, %r2, %r2, %r2, %r2}, {%r2, %r2, %r2, %r2, %r2, %r2, %r2, %r2}, {%f27690, %f27691, %f27692, %f27693, %f27694, %f27695, %f27696, %f27697};
	bar.warp.sync 	-1;
	wmma.mma.sync.aligned.row.col.m16n16k16.f32.f32 {%f27706, %f27707, %f27708, %f27709, %f27710, %f27711, %f27712, %f27713}, {%r2, %r2, %r2, %r2, %r2, %r2, %r2, %r2}, {%r2, %r2, %r2, %r2, %r2, %r2, %r2, %r2}, {%f27698, %f27699, %f27700, %f27701, %f27702, %f27703, %f27704, %f27705};
	bar.warp.sync 	-1;
	wmma.mma.sync.aligned.row.col.m16n16k16.f32.f32 {%f27714, %f27715, %f27716, %f27717, %f27718, %f27719, %f27720, %f27721}, {%r2, %r2, %r2, %r2, %r2, %r2, %r2, %r2}, {%r2, %r2, %r2, %r2, %r2, %r2, %r2, %r2}, {%f27706, %f27707, %f27708, %f27709, %f27710, %f27711, %f27712, %f27713};
	bar.warp.sync 	-1;
	wmma.mma.sync.aligned.row.col.m16n16k16.f32.f32 {%f27722, %f27723, %f27724, %f27725, %f27726, %f27727, %f27728, %f27729}, {%r2, %r2, %r2, %r2, %r2, %r2, %r2, %r2}, {%r2, %r2, %r2, %r2, %r2, %r2, %r2, %r2}, {%f27714, %f27715, %f27716, %f27717, %f27718, %f27719, %f27720, %f27721};
	bar.warp.sync 	-1;
	wmma.mma.sync.aligned.row.col.m16n16k16.f32.f32 {%f27730, %f27731, %f27732, %f27733, %f27734, %f27735, %f27736, %f27737}, {%r2, %r2, %r2, %r2, %r2, %r2, %r2, %r2}, {%r2, %r2, %r2, %r2, %r2, %r2, %r2, %r2}, {%f27722, %f27723, %f27724, %f27725, %f27726, %f27727, %f27728, %f27729};
	bar.warp.sync 	-1;
	wmma.mma.sync.aligned.row.col.m16n16k16.f32.f32 {%f27738, %f27739, %f27740, %f27741, %f27742, %f27743, %f27744, %f27745}, {%r2, %r2, %r2, %r2, %r2, %r2, %r2, %r2}, {%r2, %r2, %r2, %r2, %r2, %r2, %r2, %r2}, {%f27730, %f27731, %f27732, %f27733, %f27734, %f27735, %f27736, %f27737};
	bar.warp.sync 	-1;
	wmma.mma.sync.aligned.row.col.m16n16k16.f32.f32 {%f27746, %f27747, %f27748, %f27749, %f27750, %f27751, %f27752, %f27753}, {%r2, %r2, %r2, %r2, %r2, %r2, %r2, %r2}, {%r2, %r2, %r2, %r2, %r2, %r2, %r2, %r2}, {%f27738, %f27739, %f27740, %f27741, %f27742, %f27743, %f27744, %f27745};
	bar.warp.sync 	-1;
	wmma.mma.sync.aligned.row.col.m16n16k16.f32.f32 {%f27754, %f27755, %f27756, %f27757, %f27758, %f27759, %f27760, %f27761}, {%r2, %r2, %r2, %r2, %r2, %r2, %r2, %r2}, {%r2, %r2, %r2, %r2, %r2, %r2, %r2, %r2}, {%f27746, %f27747, %f27748, %f27749, %f27750, %f27751, %f27752, %f27753};
	bar.warp.sync 	-1;
	wmma.mma.sync.aligned.row.col.m16n16k16.f32.f32 {%f27762, %f27763, %f27764, %f27765, %f27766, %f27767, %f27768, %f27769}, {%r2, %r2, %r2, %r2, %r2, %r2, %r2, %r2}, {%r2, %r2, %r2, %r2, %r2, %r2, %r2, %r2}, {%f27754, %f27755, %f27756, %f27757, %f27758, %f27759, %f27760, %f27761};
	bar.warp.sync 	-1;
	wmma.mma.sync.aligned.row.col.m16n16k16.f32.f32 {%f27770, %f27771, %f27772, %f27773, %f27774, %f27775, %f27776, %f27777}, {%r2, %r2, %r2, %r2, %r2, %r2, %r2, %r2}, {%r2, %r2, %r2, %r2, %r2, %r2, %r2, %r2}, {%f27762, %f27763, %f27764, %f27765, %f27766, %f27767, %f27768, %f27769};
	bar.warp.sync 	-1;
	wmma.mma.sync.aligned.row.col.m16n16k16.f32.f32 {%f27778, %f27779, %f27780, %f27781, %f27782, %f27783, %f27784, %f27785}, {%r2, %r2, %r2, %r2, %r2, %r2, %r2, %r2}, {%r2, %r2, %r2, %r2, %r2, %r2, %r2, %r2}, {%f27770, %f27771, %f27772, %f27773, %f27774, %f27775, %f27776, %f27777};
	bar.warp.sync 	-1;
	wmma.mma.sync.aligned.row.col.m16n16k16.f32.f32 {%f27786, %f27787, %f27788, %f27789, %f27790, %f27791, %f27792, %f27793}, {%r2, %r2, %r2, %r2, %r2, %r2, %r2, %r2}, {%r2, %r2, %r2, %r2, %r2, %r2, %r2, %r2}, {%f27778, %f27779, %f27780, %f27781, %f27782, %f27783, %f27784, %f27785};
	bar.warp.sync 	-1;
	wmma.mma.sync.aligned.row.col.m16n16k16.f32.f32 {%f27794, %f27795, %f27796, %f27797, %f27798, %f27799, %f27800, %f27801}, {%r2, %r2, %r2, %r2, %r2, %r2, %r2, %r2}, {%r2, %r2, %r2, %r2, %r2, %r2, %r2, %r2}, {%f27786, %f27787, %f27788, %f27789, %f27790, %f27791, %f27792, %f27793};
	bar.warp.sync 	-1;
	wmma.mma.sync.aligned.row.col.m16n16k16.f32.f32 {%f27802, %f27803, %f27804, %f27805, %f27806, %f27807, %f27808, %f27809}, {%r2, %r2, %r2, %r2, %r2, %r2, %r2, %r2}, {%r2, %r2, %r2, %r2, %r2, %r2, %r2, %r2}, {%f27794, %f27795, %f27796, %f27797, %f27798, %f27799, %f27800, %f27801};
	bar.warp.sync 	-1;
	wmma.mma.sync.aligned.row.col.m16n16k16.f32.f32 {%f27810, %f27811, %f27812, %f27813, %f27814, %f27815, %f27816, %f27817}, {%r2, %r2, %r2, %r2, %r2, %r2, %r2, %r2}, {%r2, %r2, %r2, %r2, %r2, %r2, %r2, %r2}, {%f27802, %f27803, %f27804, %f27805, %f27806, %f27807, %f27808, %f27809};
	bar.warp.sync 	-1;
	wmma.mma.sync.aligned.row.col.m16n16k16.f32.f32 {%f27818, %f27819, %f27820, %f27821, %f27822, %f27823, %f27824, %f27825}, {%r2, %r2, %r2, %r2, %r2, %r2, %r2, %r2}, {%r2, %r2, %r2, %r2, %r2, %r2, %r2, %r2}, {%f27810, %f27811, %f27812, %f27813, %f27814, %f27815, %f27816, %f27817};
	bar.warp.sync 	-1;
	wmma.mma.sync.aligned.row.col.m16n16k16.f32.f32 {%f27826, %f27827, %f27828, %f27829, %f27830, %f27831, %f27832, %f27833}, {%r2, %r2, %r2, %r2, %r2, %r2, %r2, %r2}, {%r2, %r2, %r2, %r2, %r2, %r2, %r2, %r2}, {%f27818, %f27819, %f27820, %f27821, %f27822, %f27823, %f27824, %f27825};
	bar.warp.sync 	-1;
	wmma.mma.sync.aligned.row.col.m16n16k16.f32.f32 {%f27834, %f27835, %f27836, %f27837, %f27838, %f27839, %f27840, %f27841}, {%r2, %r2, %r2, %r2, %r2, %r2, %r2, %r2}, {%r2, %r2, %r2, %r2, %r2, %r2, %r2, %r2}, {%f27826, %f27827, %f27828, %f27829, %f27830, %f27831, %f27832, %f27833};
	bar.warp.sync 	-1;
	wmma.mma.sync.aligned.row.col.m16n16k16.f32.f32 {%f27842, %f27843, %f27844, %f27845, %f27846, %f27847, %f27848, %f27849}, {%r2, %r2, %r2, %r2, %r2, %r2, %r2, %r2}, {%r2, %r2, %r2, %r2, %r2, %r2, %r2, %r2}, {%f27834, %f27835, %f27836, %f27837, %f27838, %f27839, %f27840, %f27841};
	bar.warp.sync 	-1;
	wmma.mma.sync.aligned.row.col.m16n16k16.f32.f32 {%f27850, %f27851, %f27852, %f27853, %f27854, %f27855, %f27856, %f27857}, {%r2, %r2, %r2, %r2, %r2, %r2, %r2, %r2}, {%r2, %r2, %r2, %r2, %r2, %r2, %r2, %r2}, {%f27842, %f27843, %f27844, %f27845, %f27846, %f27847, %f27848, %f27849};
	bar.warp.sync 	-1;
	wmma.mma.sync.aligned.row.col.m16n16k16.f32.f32 {%f27858, %f27859, %f27860, %f27861, %f27862, %f27863, %f27864, %f27865}, {%r2, %r2, %r2, %r2, %r2, %r2, %r2, %r2}, {%r2, %r2, %r2, %r2, %r2, %r2, %r2, %r2}, {%f27850, %f27851, %f27852, %f27853, %f27854, %f27855, %f27856, %f27857};
	bar.warp.sync 	-1;
	wmma.mma.sync.aligned.row.col.m16n16k16.f32.f32 {%f27866, %f27867, %f27868, %f27869, %f27870, %f27871, %f27872, %f27873}, {%r2, %r2, %r2, %r2, %r2, %r2, %r2, %r2}, {%r2, %r2, %r2, %r2, %r2, %r2, %r2, %r2}, {%f27858, %f27859, %f27860, %f27861, %f27862, %f27863, %f27864, %f27865};
	bar.warp.sync 	-1;
	wmma.mma.sync.aligned.row.col.m16n16k16.f32.f32 {%f27874, %f27875, %f27876, %f27877, %f27878, %f27879, %f27880, %f27881}, {%r2, %r2, %r2, %r2, %r2, %r2, %r2, %r2}, {%r2, %r2, %r2, %r2, %r2, %r2, %r2, %r2}, {%f27866, %f27867, %f27868, %f27869, %f27870, %f27871, %f27872, %f27873};
	bar.warp.sync 	-1;
	wmma.mma.sync.aligned.row.col.m16n16k16.f32.f32 {%f27882, %f27883, %f27884, %f27885, %f27886, %f27887, %f27888, %f27889}, {%r2, %r2, %r2, %r2, %r2, %r2, %r2, %r2}, {%r2, %r2, %r2, %r2, %r2, %r2, %r2, %r2}, {%f27874, %f27875, %f27876, %f27877, %f27878, %f27879, %f27880, %f27881};
	bar.warp.sync 	-1;
	wmma.mma.sync.aligned.row.col.m16n16k16.f32.f32 {%f27890, %f27891, %f27892, %f27893, %f27894, %f27895, %f27896, %f27897}, {%r2, %r2, %r2, %r2, %r2, %r2, %r2, %r2}, {%r2, %r2, %r2, %r2, %r2, %r2, %r2, %r2}, {%f27882, %f27883, %f27884, %f27885, %f27886, %f27887, %f27888, %f27889};
	bar.warp.sync 	-1;
	wmma.mma.sync.aligned.row.col.m16n16k16.f32.f32 {%f27898, %f27899, %f27900, %f27901, %f27902, %f27903, %f27904, %f27905}, {%r2, %r2, %r2, %r2, %r2, %r2, %r2, %r2}, {%r2, %r2, %r2, %r2, %r2, %r2, %r2, %r2}, {%f27890, %f27891, %f27892, %f27893, %f27894, %f27895, %f27896, %f27897};
	bar.warp.sync 	-1;
	wmma.mma.sync.aligned.row.col.m16n16k16.f32.f32 {%f27906, %f27907, %f27908, %f27909, %f27910, %f27911, %f27912, %f27913}, {%r2, %r2, %r2, %r2, %r2, %r2, %r2, %r2}, {%r2, %r2, %r2, %r2, %r2, %r2, %r2, %r2}, {%f27898, %f27899, %f27900, %f27901, %f27902, %f27903, %f27904, %f27905};
	bar.warp.sync 	-1;
	wmma.mma.sync.aligned.row.col.m16n16k16.f32.f32 {%f27914, %f27915, %f27916, %f27917, %f27918, %f27919, %f27920, %f27921}, {%r2, %r2, %r2, %r2, %r2, %r2, %r2, %r2}, {%r2, %r2, %r2, %r2, %r2, %r2, %r2, %r2}, {%f27906, %f27907, %f27908, %f27909, %f27910, %f27911, %f27912, %f27913};
	bar.warp.sync 	-1;
	wmma.mma.sync.aligned.row.col.m16n16k16.f32.f32 {%f27922, %f27923, %f27924, %f27925, %f27926, %f27927, %f27928, %f27929}, {%r2, %r2, %r2, %r2, %r2, %r2, %r2, %r2}, {%r2, %r2, %r2, %r2, %r2, %r2, %r2, %r2}, {%f27914, %f27915, %f27916, %f27917, %f27918, %f27919, %f27920, %f27921};
	bar.warp.sync 	-1;
	wmma.mma.sync.aligned.row.col.m16n16k16.f32.f32 {%f27930, %f27931, %f27932, %f27933, %f27934, %f27935, %f27936, %f27937}, {%r2, %r2, %r2, %r2, %r2, %r2, %r2, %r2}, {%r2, %r2, %r2, %r2, %r2, %r2, %r2, %r2}, {%f27922, %f27923, %f27924, %f27925, %f27926, %f27927, %f27928, %f27929};
	bar.warp.sync 	-1;
	wmma.mma.sync.aligned.row.col.m16n16k16.f32.f32 {%f27938, %f27939, %f27940, %f27941, %f27942, %f27943, %f27944, %f27945}, {%r2, %r2, %r2, %r2, %r2, %r2, %r2, %r2}, {%r2, %r2, %r2, %r2, %r2, %r2, %r2, %r2}, {%f27930, %f27931, %f27932, %f27933, %f27934, %f27935, %f27936, %f27937};
	bar.warp.sync 	-1;
	wmma.mma.sync.aligned.row.col.m16n16k16.f32.f32 {%f27946, %f27947, %f27948, %f27949, %f27950, %f27951, %f27952, %f27953}, {%r2, %r2, %r2, %r2, %r2, %r2, %r2, %r2}, {%r2, %r2, %r2, %r2, %r2, %r2, %r2, %r2}, {%f27938, %f27939, %f27940, %f27941, %f27942, %f27943, %f27944, %f27945};
	bar.warp.sync 	-1;
	wmma.mma.sync.aligned.row.col.m16n16k16.f32.f32 {%f27954, %f27955, %f27956, %f27957, %f27958, %f27959, %f27960, %f27961}, {%r2, %r2, %r2, %r2, %r2, %r2, %r2, %r2}, {%r2, %r2, %r2, %r2, %r2, %r2, %r2, %r2}, {%f27946, %f27947, %f27948, %f27949, %f27950, %f27951, %f27952, %f27953};
	bar.warp.sync 	-1;
	wmma.mma.sync.aligned.row.col.m16n16k16.f32.f32 {%f27962, %f27963, %f27964, %f27965, %f27966, %f27967, %f27968, %f27969}, {%r2, %r2, %r2, %r2, %r2, %r2, %r2, %r2}, {%r2, %r2, %r2, %r2, %r2, %r2, %r2, %r2}, {%f27954, %f27955, %f27956, %f27957, %f27958, %f27959, %f27960, %f27961};
	bar.warp.sync 	-1;
	wmma.mma.sync.aligned.row.col.m16n16k16.f32.f32 {%f27970, %f27971, %f27972, %f27973, %f27974, %f27975, %f27976, %f27977}, {%r2, %r2, %r2, %r2, %r2, %r2, %r2, %r2}, {%r2, %r2, %r2, %r2, %r2, %r2, %r2, %r2}, {%f27962, %f27963, %f27964, %f27965, %f27966, %f27967, %f27968, %f27969};
	bar.warp.sync 	-1;
	wmma.mma.sync.aligned.row.col.m16n16k16.f32.f32 {%f27978, %f27979, %f27980, %f27981, %f27982, %f27983, %f27984, %f27985}, {%r2, %r2, %r2, %r2, %r2, %r2, %r2, %r2}, {%r2, %r2, %r2, %r2, %r2, %r2, %r2, %r2}, {%f27970, %f27971, %f27972, %f27973, %f27974, %f27975, %f27976, %f27977};
	bar.warp.sync 	-1;
	wmma.mma.sync.aligned.row.col.m16n16k16.f32.f32 {%f27986, %f27987, %f27988, %f27989, %f27990, %f27991, %f27992, %f27993}, {%r2, %r2, %r2, %r2, %r2, %r2, %r2, %r2}, {%r2, %r2, %r2, %r2, %r2, %r2, %r2, %r2}, {%f27978, %f27979, %f27980, %f27981, %f27982, %f27983, %f27984, %f27985};
	bar.warp.sync 	-1;
	wmma.mma.sync.aligned.row.col.m16n16k16.f32.f32 {%f27994, %f27995, %f27996, %f27997, %f27998, %f27999, %f28000, %f28001}, {%r2, %r2, %r2, %r2, %r2, %r2, %r2, %r2}, {%r2, %r2, %r2, %r2, %r2, %r2, %r2, %r2}, {%f27986, %f27987, %f27988, %f27989, %f27990, %f27991, %f27992, %f27993};
	bar.warp.sync 	-1;
	wmma.mma.sync.aligned.row.col.m16n16k16.f32.f32 {%f28002, %f28003, %f28004, %f28005, %f28006, %f28007, %f28008, %f28009}, {%r2, %r2, %r2, %r2, %r2, %r2, %r2, %r2}, {%r2, %r2, %r2, %r2, %r2, %r2, %r2, %r2}, {%f27994, %f27995, %f27996, %f27997, %f27998, %f27999, %f28000, %f28001};
	bar.warp.sync 	-1;
	wmma.mma.sync.aligned.row.col.m16n16k16.f32.f32 {%f28010, %f28011, %f28012, %f28013, %f28014, %f28015, %f28016, %f28017}, {%r2, %r2, %r2, %r2, %r2, %r2, %r2, %r2}, {%r2, %r2, %r2, %r2, %r2, %r2, %r2, %r2}, {%f28002, %f28003, %f28004, %f28005, %f28006, %f28007, %f28008, %f28009};
	bar.warp.sync 	-1;
	wmma.mma.sync.aligned.row.col.m16n16k16.f32.f32 {%f28018, %f28019, %f28020, %f28021, %f28022, %f28023, %f28024, %f28025}, {%r2, %r2, %r2, %r2, %r2, %r2, %r2, %r2}, {%r2, %r2, %r2, %r2, %r2, %r2, %r2, %r2}, {%f28010, %f28011, %f28012, %f28013, %f28014, %f28015, %f28016, %f28017};
	bar.warp.sync 	-1;
	wmma.mma.sync.aligned.row.col.m16n16k16.f32.f32 {%f28026, %f28027, %f28028, %f28029, %f28030, %f28031, %f28032, %f28033}, {%r2, %r2, %r2, %r2, %r2, %r2, %r2, %r2}, {%r2, %r2, %r2, %r2, %r2, %r2, %r2, %r2}, {%f28018, %f28019, %f28020, %f28021, %f28022, %f28023, %f28024, %f28025};
	bar.warp.sync 	-1;
	wmma.mma.sync.aligned.row.col.m16n16k16.f32.f32 {%f28034, %f28035, %f28036, %f28037, %f28038, %f28039, %f28040, %f28041}, {%r2, %r2, %r2, %r2, %r2, %r2, %r2, %r2}, {%r2, %r2, %r2, %r2, %r2, %r2, %r2, %r2}, {%f28026, %f28027, %f28028, %f28029, %f28030, %f28031, %f28032, %f28033};
	bar.warp.sync 	-1;
	wmma.mma.sync.aligned.row.col.m16n16k16.f32.f32 {%f28042, %f28043, %f28044, %f28045, %f28046, %f28047, %f28048, %f28049}, {%r2, %r2, %r2, %r2, %r2, %r2, %r2, %r2}, {%r2, %r2, %r2, %r2, %r2, %r2, %r2, %r2}, {%f28034, %f28035, %f28036, %f28037, %f28038, %f28039, %f28040, %f28041};
	bar.warp.sync 	-1;
	wmma.mma.sync.aligned.row.col.m16n16k16.f32.f32 {%f28050, %f28051, %f28052, %f28053, %f28054, %f28055, %f28056, %f28057}, {%r2, %r2, %r2, %r2, %r2, %r2, %r2, %r2}, {%r2, %r2, %r2, %r2, %r2, %r2, %r2, %r2}, {%f28042, %f28043, %f28044, %f28045, %f28046, %f28047, %f28048, %f28049};
	bar.warp.sync 	-1;
	wmma.mma.sync.aligned.row.col.m16n16k16.f32.f32 {%f28058, %f28059, %f28060, %f28061, %f28062, %f28063, %f28064, %f28065}, {%r2, %r2, %r2, %r2, %r2, %r2, %r2, %r2}, {%r2, %r2, %r2, %r2, %r2, %r2, %r2, %r2}, {%f28050, %f28051, %f28052, %f28053, %f28054, %f28055, %f28056, %f28057};
	bar.warp.sync 	-1;
	wmma.mma.sync.aligned.row.col.m16n16k16.f32.f32 {%f28066, %f28067, %f28068, %f28069, %f28070, %f28071, %f28072, %f28073}, {%r2, %r2, %r2, %r2, %r2, %r2, %r2, %r2}, {%r2, %r2, %r2, %r2, %r2, %r2, %r2, %r2}, {%f28058, %f28059, %f28060, %f28061, %f28062, %f28063, %f28064, %f28065};
	bar.warp.sync 	-1;
	wmma.mma.sync.aligned.row.col.m16n16k16.f32.f32 {%f28074, %f28075, %f28076, %f28077, %f28078, %f28079, %f28080, %f28081}, {%r2, %r2, %r2, %r2, %r2, %r2, %r2, %r2}, {%r2, %r2, %r2, %r2, %r2, %r2, %r2, %r2}, {%f28066, %f28067, %f28068, %f28069, %f28070, %f28071, %f28072, %f28073};
	bar.warp.sync 	-1;
	wmma.mma.sync.aligned.row.col.m16n16k16.f32.f32 {%f28082, %f28083, %f28084, %f28085, %f28086, %f28087, %f28088, %f28089}, {%r2, %r2, %r2, %r2, %r2, %r2, %r2, %r2}, {%r2, %r2, %r2, %r2, %r2, %r2, %r2, %r2}, {%f28074, %f28075, %f28076, %f28077, %f28078, %f28079, %f28080, %f28081};
	bar.warp.sync 	-1;
	wmma.mma.sync.aligned.row.col.m16n16k16.f32.f32 {%f28090, %f28091, %f28092, %f28093, %f28094, %f28095, %f28096, %f28097}, {%r2, %r2, %r2, %r2, %r2, %r2, %r2, %r2}, {%r2, %r2, %r2, %r2, %r2, %r2, %r2, %r2}, {%f28082, %f28083, %f28084, %f28085, %f28086, %f28087, %f28088, %f28089};
	bar.warp.sync 	-1;
	wmma.mma.sync.aligned.row.col.m16n16k16.f32.f32 {%f28098, %f28099, %f28100, %f28101, %f28102, %f28103, %f28104, %f28105}, {%r2, %r2, %r2, %r2, %r2, %r2, %r2, %r2}, {%r2, %r2, %r2, %r2, %r2, %r2, %r2, %r2}, {%f28090, %f28091, %f28092, %f28093, %f28094, %f28095, %f28096, %f28097};
	bar.warp.sync 	-1;
	wmma.mma.sync.aligned.row.col.m16n16k16.f32.f32 {%f28106, %f28107, %f28108, %f28109, %f28110, %f28111, %f28112, %f28113}, {%r2, %r2, %r2, %r2, %r2, %r2, %r2, %r2}, {%r2, %r2, %r2, %r2, %r2, %r2, %r2, %r2}, {%f28098, %f28099, %f28100, %f28101, %f28102, %f28103, %f28104, %f28105};
	bar.warp.sync 	-1;
	wmma.mma.sync.aligned.row.col.m16n16k16.f32.f32 {%f28114, %f28115, %f28116, %f28117, %f28118, %f28119, %f28120, %f28121}, {%r2, %r2, %r2, %r2, %r2, %r2, %r2, %r2}, {%r2, %r2, %r2, %r2, %r2, %r2, %r2, %r2}, {%f28106, %f28107, %f28108, %f28109, %f28110, %f28111, %f28112, %f28113};
	bar.warp.sync 	-1;
	wmma.mma.sync.aligned.row.col.m16n16k16.f32.f32 {%f28122, %f28123, %f28124, %f28125, %f28126, %f28127, %f28128, %f28129}, {%r2, %r2, %r2, %r2, %r2, %r2, %r2, %r2}, {%r2, %r2, %r2, %r2, %r2, %r2, %r2, %r2}, {%f28114, %f28115, %f28116, %f28117, %f28118, %f28119, %f28120, %f28121};
	bar.warp.sync 	-1;
	wmma.mma.sync.aligned.row.col.m16n16k16.f32.f32 {%f28130, %f28131, %f28132, %f28133, %f28134, %f28135, %f28136, %f28137}, {%r2, %r2, %r2, %r2, %r2, %r2, %r2, %r2}, {%r2, %r2, %r2, %r2, %r2, %r2, %r2, %r2}, {%f28122, %f28123, %f28124, %f28125, %f28126, %f28127, %f28128, %f28129};
	bar.warp.sync 	-1;
	wmma.mma.sync.aligned.row.col.m16n16k16.f32.f32 {%f28138, %f28139, %f28140, %f28141, %f28142, %f28143, %f28144, %f28145}, {%r2, %r2, %r2, %r2, %r2, %r2, %r2, %r2}, {%r2, %r2, %r2, %r2, %r2, %r2, %r2, %r2}, {%f28130, %f28131, %f28132, %f28133, %f28134, %f28135, %f28136, %f28137};
	bar.warp.sync 	-1;
	wmma.mma.sync.aligned.row.col.m16n16k16.f32.f32 {%f28146, %f28147, %f28148, %f28149, %f28150, %f28151, %f28152, %f28153}, {%r2, %r2, %r2, %r2, %r2, %r2, %r2, %r2}, {%r2, %r2, %r2, %r2, %r2, %r2, %r2, %r2}, {%f28138, %f28139, %f28140, %f28141, %f28142, %f28143, %f28144, %f28145};
	bar.warp.sync 	-1;
	wmma.mma.sync.aligned.row.col.m16n16k16.f32.f32 {%f28154, %f28155, %f28156, %f28157, %f28158, %f28159, %f28160, %f28161}, {%r2, %r2, %r2, %r2, %r2, %r2, %r2, %r2}, {%r2, %r2, %r2, %r2, %r2, %r2, %r2, %r2}, {%f28146, %f28147, %f28148, %f28149, %f28150, %f28151, %f28152, %f28153};
	bar.warp.sync 	-1;
	wmma.mma.sync.aligned.row.col.m16n16k16.f32.f32 {%f28162, %f28163, %f28164, %f28165, %f28166, %f28167, %f28168, %f28169}, {%r2, %r2, %r2, %r2, %r2, %r2, %r2, %r2}, {%r2, %r2, %r2, %r2, %r2, %r2, %r2, %r2}, {%f28154, %f28155, %f28156, %f28157, %f28158, %f28159, %f28160, %f28161};
	bar.warp.sync 	-1;
	wmma.mma.sync.aligned.row.col.m16n16k16.f32.f32 {%f28170, %f28171, %f28172, %f28173, %f28174, %f28175, %f28176, %f28177}, {%r2, %r2, %r2, %r2, %r2, %r2, %r2, %r2}, {%r2, %r2, %r2, %r2, %r2, %r2, %r2, %r2}, {%f28162, %f28163, %f28164, %f28165, %f28166, %f28167, %f28168, %f28169};
	bar.warp.sync 	-1;
	wmma.mma.sync.aligned.row.col.m16n16k16.f32.f32 {%f28178, %f28179, %f28180, %f28181, %f28182, %f28183, %f28184, %f28185}, {%r2, %r2, %r2, %r2, %r2, %r2, %r2, %r2}, {%r2, %r2, %r2, %r2, %r2, %r2, %r2, %r2}, {%f28170, %f28171, %f28172, %f28173, %f28174, %f28175, %f28176, %f28177};
	bar.warp.sync 	-1;
	wmma.mma.sync.aligned.row.col.m16n16k16.f32.f32 {%f28186, %f28187, %f28188, %f28189, %f28190, %f28191, %f28192, %f28193}, {%r2, %r2, %r2, %r2, %r2, %r2, %r2, %r2}, {%r2, %r2, %r2, %r2, %r2, %r2, %r2, %r2}, {%f28178, %f28179, %f28180, %f28181, %f28182, %f28183, %f28184, %f28185};
	bar.warp.sync 	-1;
	wmma.mma.sync.aligned.row.col.m16n16k16.f32.f32 {%f28194, %f28195, %f28196, %f28197, %f28198, %f28199, %f28200, %f28201}, {%r2, %r2, %r2, %r2, %r2, %r2, %r2, %r2}, {%r2, %r2, %r2, %r2, %r2, %r2, %r2, %r2}, {%f28186, %f28187, %f28188, %f28189, %f28190, %f28191, %f28192, %f28193};
	bar.warp.sync 	-1;
	wmma.mma.sync.aligned.row.col.m16n16k16.f32.f32 {%f28202, %f28203, %f28204, %f28205, %f28206, %f28207, %f28208, %f28209}, {%r2, %r2, %r2, %r2, %r2, %r2, %r2, %r2}, {%r2, %r2, %r2, %r2, %r2, %r2, %r2, %r2}, {%f28194, %f28195, %f28196, %f28197, %f28198, %f28199, %f28200, %f28201};
	bar.warp.sync 	-1;
	wmma.mma.sync.aligned.row.col.m16n16k16.f32.f32 {%f28210, %f28211, %f28212, %f28213, %f28214, %f28215, %f28216, %f28217}, {%r2, %r2, %r2, %r2, %r2, %r2, %r2, %r2}, {%r2, %r2, %r2, %r2, %r2, %r2, %r2, %r2}, {%f28202, %f28203, %f28204, %f28205, %f28206, %f28207, %f28208, %f28209};
	bar.warp.sync 	-1;
	wmma.mma.sync.aligned.row.col.m16n16k16.f32.f32 {%f28218, %f28219, %f28220, %f28221, %f28222, %f28223, %f28224, %f28225}, {%r2, %r2, %r2, %r2, %r2, %r2, %r2, %r2}, {%r2, %r2, %r2, %r2, %r2, %r2, %r2, %r2}, {%f28210, %f28211, %f28212, %f28213, %f28214, %f28215, %f28216, %f28217};
	bar.warp.sync 	-1;
	wmma.mma.sync.aligned.row.col.m16n16k16.f32.f32 {%f28226, %f28227, %f28228, %f28229, %f28230, %f28231, %f28232, %f28233}, {%r2, %r2, %r2, %r2, %r2, %r2, %r2, %r2}, {%r2, %r2, %r2, %r2, %r2, %r2, %r2, %r2}, {%f28218, %f28219, %f28220, %f28221, %f28222, %f28223, %f28224, %f28225};
	bar.warp.sync 	-1;
	wmma.mma.sync.aligned.row.col.m16n16k16.f32.f32 {%f28234, %f28235, %f28236, %f28237, %f28238, %f28239, %f28240, %f28241}, {%r2, %r2, %r2, %r2, %r2, %r2, %r2, %r2}, {%r2, %r2, %r2, %r2, %r2, %r2, %r2, %r2}, {%f28226, %f28227, %f28228, %f28229, %f28230, %f28231, %f28232, %f28233};
	bar.warp.sync 	-1;
	wmma.mma.sync.aligned.row.col.m16n16k16.f32.f32 {%f28242, %f28243, %f28244, %f28245, %f28246, %f28247, %f28248, %f28249}, {%r2, %r2, %r2, %r2, %r2, %r2, %r2, %r2}, {%r2, %r2, %r2, %r2, %r2, %r2, %r2, %r2}, {%f28234, %f28235, %f28236, %f28237, %f28238, %f28239, %f28240, %f28241};
	bar.warp.sync 	-1;
	wmma.mma.sync.aligned.row.col.m16n16k16.f32.f32 {%f28250, %f28251, %f28252, %f28253, %f28254, %f28255, %f28256, %f28257}, {%r2, %r2, %r2, %r2, %r2, %r2, %r2, %r2}, {%r2, %r2, %r2, %r2, %r2, %r2, %r2, %r2}, {%f28242, %f28243, %f28244, %f28245, %f28246, %f28247, %f28248, %f28249};
	bar.warp.sync 	-1;
	wmma.mma.sync.aligned.row.col.m16n16k16.f32.f32 {%f28258, %f28259, %f28260, %f28261, %f28262, %f28263, %f28264, %f28265}, {%r2, %r2, %r2, %r2, %r2, %r2, %r2, %r2}, {%r2, %r2, %r2, %r2, %r2, %r2, %r2, %r2}, {%f28250, %f28251, %f28252, %f28253, %f28254, %f28255, %f28256, %f28257};
	bar.warp.sync 	-1;
	wmma.mma.sync.aligned.row.col.m16n16k16.f32.f32 {%f28266, %f28267, %f28268, %f28269, %f28270, %f28271, %f28272, %f28273}, {%r2, %r2, %r2, %r2, %r2, %r2, %r2, %r2}, {%r2, %r2, %r2, %r2, %r2, %r2, %r2, %r2}, {%f28258, %f28259, %f28260, %f28261, %f28262, %f28263, %f28264, %f28265};
	bar.warp.sync 	-1;
	wmma.mma.sync.aligned.row.col.m16n16k16.f32.f32 {%f28274, %f28275, %f28276, %f28277, %f28278, %f28279, %f28280, %f28281}, {%r2, %r2, %r2, %r2, %r2, %r2, %r2, %r2}, {%r2, %r2, %r2, %r2, %r2, %r2, %r2, %r2}, {%f28266, %f28267, %f28268, %f28269, %f28270, %f28271, %f28272, %f28273};
	bar.warp.sync 	-1;
	wmma.mma.sync.aligned.row.col.m16n16k16.f32.f32 {%f28282, %f28283, %f28284, %f28285, %f28286, %f28287, %f28288, %f28289}, {%r2, %r2, %r2, %r2, %r2, %r2, %r2, %r2}, {%r2, %r2, %r2, %r2, %r2, %r2, %r2, %r2}, {%f28274, %f28275, %f28276, %f28277, %f28278, %f28279, %f28280, %f28281};
	bar.warp.sync 	-1;
	wmma.mma.sync.aligned.row.col.m16n16k16.f32.f32 {%f28290, %f28291, %f28292, %f28293, %f28294, %f28295, %f28296, %f28297}, {%r2, %r2, %r2, %r2, %r2, %r2, %r2, %r2}, {%r2, %r2, %r2, %r2, %r2, %r2, %r2, %r2}, {%f28282, %f28283, %f28284, %f28285, %f28286, %f28287, %f28288, %f28289};
	bar.warp.sync 	-1;
	wmma.mma.sync.aligned.row.col.m16n16k16.f32.f32 {%f28298, %f28299, %f28300, %f28301, %f28302, %f28303, %f28304, %f28305}, {%r2, %r2, %r2, %r2, %r2, %r2, %r2, %r2}, {%r2, %r2, %r2, %r2, %r2, %r2, %r2, %r2}, {%f28290, %f28291, %f28292, %f28293, %f28294, %f28295, %f28296, %f28297};
	bar.warp.sync 	-1;
	wmma.mma.sync.aligned.row.col.m16n16k16.f32.f32 {%f28306, %f28307, %f28308, %f28309, %f28310, %f28311, %f28312, %f28313}, {%r2, %r2, %r2, %r2, %r2, %r2, %r2, %r2}, {%r2, %r2, %r2, %r2, %r2, %r2, %r2, %r2}, {%f28298, %f28299, %f28300, %f28301, %f28302, %f28303, %f28304, %f28305};
	bar.warp.sync 	-1;
	wmma.mma.sync.aligned.row.col.m16n16k16.f32.f32 {%f28314, %f28315, %f28316, %f28317, %f28318, %f28319, %f28320, %f28321}, {%r2, %r2, %r2, %r2, %r2, %r2, %r2, %r2}, {%r2, %r2, %r2, %r2, %r2, %r2, %r2, %r2}, {%f28306, %f28307, %f28308, %f28309, %f28310, %f28311, %f28312, %f28313};
	bar.warp.sync 	-1;
	wmma.mma.sync.aligned.row.col.m16n16k16.f32.f32 {%f28322, %f28323, %f28324, %f28325, %f28326, %f28327, %f28328, %f28329}, {%r2, %r2, %r2, %r2, %r2, %r2, %r2, %r2}, {%r2, %r2, %r2, %r2, %r2, %r2, %r2, %r2}, {%f28314, %f28315, %f28316, %f28317, %f28318, %f28319, %f28320, %f28321};
	bar.warp.sync 	-1;
	wmma.mma.sync.aligned.row.col.m16n16k16.f32.f32 {%f28330, %f28331, %f28332, %f28333, %f28334, %f28335, %f28336, %f28337}, {%r2, %r2, %r2, %r2, %r2, %r2, %r2, %r2}, {%r2, %r2, %r2, %r2, %r2, %r2, %r2, %r2}, {%f28322, %f28323, %f28324, %f28325, %f28326, %f28327, %f28328, %f28329};
	bar.warp.sync 	-1;
	wmma.mma.sync.aligned.row.col.m16n16k16.f32.f32 {%f28338, %f28339, %f28340, %f28341, %f28342, %f28343, %f28344, %f28345}, {%r2, %r2, %r2, %r2, %r2, %r2, %r2, %r2}, {%r2, %r2, %r2, %r2, %r2, %r2, %r2, %r2}, {%f28330, %f28331, %f28332, %f28333, %f28334, %f28335, %f28336, %f28337};
	bar.warp.sync 	-1;
	wmma.mma.sync.aligned.row.col.m16n16k16.f32.f32 {%f28346, %f28347, %f28348, %f28349, %f28350, %f28351, %f28352, %f28353}, {%r2, %r2, %r2, %r2, %r2, %r2, %r2, %r2}, {%r2, %r2, %r2, %r2, %r2, %r2, %r2, %r2}, {%f28338, %f28339, %f28340, %f28341, %f28342, %f28343, %f28344, %f28345};
	bar.warp.sync 	-1;
	wmma.mma.sync.aligned.row.col.m16n16k16.f32.f32 {%f28354, %f28355, %f28356, %f28357, %f28358, %f28359, %f28360, %f28361}, {%r2, %r2, %r2, %r2, %r2, %r2, %r2, %r2}, {%r2, %r2, %r2, %r2, %r2, %r2, %r2, %r2}, {%f28346, %f28347, %f28348, %f28349, %f28350, %f28351, %f28352, %f28353};
	bar.warp.sync 	-1;
	wmma.mma.sync.aligned.row.col.m16n16k16.f32.f32 {%f28362, %f28363, %f28364, %f28365, %f28366, %f28367, %f28368, %f28369}, {%r2, %r2, %r2, %r2, %r2, %r2, %r2, %r2}, {%r2, %r2, %r2, %r2, %r2, %r2, %r2, %r2}, {%f28354, %f28355, %f28356, %f28357, %f28358, %f28359, %f28360, %f28361};
	bar.warp.sync 	-1;
	wmma.mma.sync.aligned.row.col.m16n16k16.f32.f32 {%f28370, %f28371, %f28372, %f28373, %f28374, %f28375, %f28376, %f28377}, {%r2, %r2, %r2, %r2, %r2, %r2, %r2, %r2}, {%r2, %r2, %r2, %r2, %r2, %r2, %r2, %r2}, {%f28362, %f28363, %f28364, %f28365, %f28366, %f28367, %f28368, %f28369};
	bar.warp.sync 	-1;
	wmma.mma.sync.aligned.row.col.m16n16k16.f32.f32 {%f28378, %f28379, %f28380, %f28381, %f28382, %f28383, %f28384, %f28385}, {%r2, %r2, %r2, %r2, %r2, %r2, %r2, %r2}, {%r2, %r2, %r2, %r2, %r2, %r2, %r2, %r2}, {%f28370, %f28371, %f28372, %f28373, %f28374, %f28375, %f28376, %f28377};
	bar.warp.sync 	-1;
	wmma.mma.sync.aligned.row.col.m16n16k16.f32.f32 {%f28386, %f28387, %f28388, %f28389, %f28390, %f28391, %f28392, %f28393}, {%r2, %r2, %r2, %r2, %r2, %r2, %r2, %r2}, {%r2, %r2, %r2, %r2, %r2, %r2, %r2, %r2}, {%f28378, %f28379, %f28380, %f28381, %f28382, %f28383, %f28384, %f28385};
	bar.warp.sync 	-1;
	wmma.mma.sync.aligned.row.col.m16n16k16.f32.f32 {%f28394, %f28395, %f28396, %f28397, %f28398, %f28399, %f28400, %f28401}, {%r2, %r2, %r2, %r2, %r2, %r2, %r2, %r2}, {%r2, %r2, %r2, %r2, %r2, %r2, %r2, %r2}, {%f28386, %f28387, %f28388, %f28389, %f28390, %f28391, %f28392, %f28393};
	bar.warp.sync 	-1;
	wmma.mma.sync.aligned.row.col.m16n16k16.f32.f32 {%f28402, %f28403, %f28404, %f28405, %f28406, %f28407, %f28408, %f28409}, {%r2, %r2, %r2, %r2, %r2, %r2, %r2, %r2}, {%r2, %r2, %r2, %r2, %r2, %r2, %r2, %r2}, {%f28394, %f28395, %f28396, %f28397, %f28398, %f28399, %f28400, %f28401};
	bar.warp.sync 	-1;
	wmma.mma.sync.aligned.row.col.m16n16k16.f32.f32 {%f28410, %f28411, %f28412, %f28413, %f28414, %f28415, %f28416, %f28417}, {%r2, %r2, %r2, %r2, %r2, %r2, %r2, %r2}, {%r2, %r2, %r2, %r2, %r2, %r2, %r2, %r2}, {%f28402, %f28403, %f28404, %f28405, %f28406, %f28407, %f28408, %f28409};
	bar.warp.sync 	-1;
	wmma.mma.sync.aligned.row.col.m16n16k16.f32.f32 {%f28418, %f28419, %f28420, %f28421, %f28422, %f28423, %f28424, %f28425}, {%r2, %r2, %r2, %r2, %r2, %r2, %r2, %r2}, {%r2, %r2, %r2, %r2, %r2, %r2, %r2, %r2}, {%f28410, %f28411, %f28412, %f28413, %f28414, %f28415, %f28416, %f28417};
	bar.warp.sync 	-1;
	wmma.mma.sync.aligned.row.col.m16n16k16.f32.f32 {%f28426, %f28427, %f28428, %f28429, %f28430, %f28431, %f28432, %f28433}, {%r2, %r2, %r2, %r2, %r2, %r2, %r2, %r2}, {%r2, %r2, %r2, %r2, %r2, %r2, %r2, %r2}, {%f28418, %f28419, %f28420, %f28421, %f28422, %f28423, %f28424, %f28425};
	bar.warp.sync 	-1;
	wmma.mma.sync.aligned.row.col.m16n16k16.f32.f32 {%f28434, %f28435, %f28436, %f28437, %f28438, %f28439, %f28440, %f28441}, {%r2, %r2, %r2, %r2, %r2, %r2, %r2, %r2}, {%r2, %r2, %r2, %r2, %r2, %r2, %r2, %r2}, {%f28426, %f28427, %f28428, %f28429, %f28430, %f28431, %f28432, %f28433};
	bar.warp.sync 	-1;
	wmma.mma.sync.aligned.row.col.m16n16k16.f32.f32 {%f28442, %f28443, %f28444, %f28445, %f28446, %f28447, %f28448, %f28449}, {%r2, %r2, %r2, %r2, %r2, %r2, %r2, %r2}, {%r2, %r2, %r2, %r2, %r2, %r2, %r2, %r2}, {%f28434, %f28435, %f28436, %f28437, %f28438, %f28439, %f28440, %f28441};
	bar.warp.sync 	-1;
	wmma.mma.sync.aligned.row.col.m16n16k16.f32.f32 {%f28450, %f28451, %f28452, %f28453, %f28454, %f28455, %f28456, %f28457}, {%r2, %r2, %r2, %r2, %r2, %r2, %r2, %r2}, {%r2, %r2, %r2, %r2, %r2, %r2, %r2, %r2}, {%f28442, %f28443, %f28444, %f28445, %f28446, %f28447, %f28448, %f28449};
	bar.warp.sync 	-1;
	wmma.mma.sync.aligned.row.col.m16n16k16.f32.f32 {%f28458, %f28459, %f28460, %f28461, %f28462, %f28463, %f28464, %f28465}, {%r2, %r2, %r2, %r2, %r2, %r2, %r2, %r2}, {%r2, %r2, %r2, %r2, %r2, %r2, %r2, %r2}, {%f28450, %f28451, %f28452, %f28453, %f28454, %f28455, %f28456, %f28457};
	bar.warp.sync 	-1;
	wmma.mma.sync.aligned.row.col.m16n16k16.f32.f32 {%f28466, %f28467, %f28468, %f28469, %f28470, %f28471, %f28472, %f28473}, {%r2, %r2, %r2, %r2, %r2, %r2, %r2, %r2}, {%r2, %r2, %r2, %r2, %r2, %r2, %r2, %r2}, {%f28458, %f28459, %f28460, %f28461, %f28462, %f28463, %f28464, %f28465};
	bar.warp.sync 	-1;
	wmma.mma.sync.aligned.row.col.m16n16k16.f32.f32 {%f28474, %f28475, %f28476, %f28477, %f28478, %f28479, %f28480, %f28481}, {%r2, %r2, %r2, %r2, %r2, %r2, %r2, %r2}, {%r2, %r2, %r2, %r2, %r2, %r2, %r2, %r2}, {%f28466, %f28467, %f28468, %f28469, %f28470, %f28471, %f28472, %f28473};
	bar.warp.sync 	-1;
	wmma.mma.sync.aligned.row.col.m16n16k16.f32.f32 {%f28482, %f28483, %f28484, %f28485, %f28486, %f28487, %f28488, %f28489}, {%r2, %r2, %r2, %r2, %r2, %r2, %r2, %r2}, {%r2, %r2, %r2, %r2, %r2, %r2, %r2, %r2}, {%f28474, %f28475, %f28476, %f28477, %f28478, %f28479, %f28480, %f28481};
	bar.warp.sync 	-1;
	wmma.mma.sync.aligned.row.col.m16n16k16.f32.f32 {%f28490, %f28491, %f28492, %f28493, %f28494, %f28495, %f28496, %f28497}, {%r2, %r2, %r2, %r2, %r2, %r2, %r2, %r2}, {%r2, %r2, %r2, %r2, %r2, %r2, %r2, %r2}, {%f28482, %f28483, %f28484, %f28485, %f28486, %f28487, %f28488, %f28489};
	bar.warp.sync 	-1;
	wmma.mma.sync.aligned.row.col.m16n16k16.f32.f32 {%f28498, %f28499, %f28500, %f28501, %f28502, %f28503, %f28504, %f28505}, {%r2, %r2, %r2, %r2, %r2, %r2, %r2, %r2}, {%r2, %r2, %r2, %r2, %r2, %r2, %r2, %r2}, {%f28490, %f28491, %f28492, %f28493, %f28494, %f28495, %f28496, %f28497};
	bar.warp.sync 	-1;
	wmma.mma.sync.aligned.row.col.m16n16k16.f32.f32 {%f28506, %f28507, %f28508, %f28509, %f28510, %f28511, %f28512, %f28513}, {%r2, %r2, %r2, %r2, %r2, %r2, %r2, %r2}, {%r2, %r2, %r2, %r2, %r2, %r2, %r2, %r2}, {%f28498, %f28499, %f28500, %f28501, %f28502, %f28503, %f28504, %f28505};
	bar.warp.sync 	-1;
	wmma.mma.sync.aligned.row.col.m16n16k16.f32.f32 {%f28514, %f28515, %f28516, %f28517, %f28518, %f28519, %f28520, %f28521}, {%r2, %r2, %r2, %r2, %r2, %r2, %r2, %r2}, {%r2, %r2, %r2, %r2, %r2, %r2, %r2, %r2}, {%f28506, %f28507, %f28508, %f28509, %f28510, %f28511, %f28512, %f28513};
	bar.warp.sync 	-1;
	wmma.mma.sync.aligned.row.col.m16n16k16.f32.f32 {%f28522, %f28523, %f28524, %f28525, %f28526, %f28527, %f28528, %f28529}, {%r2, %r2, %r2, %r2, %r2, %r2, %r2, %r2}, {%r2, %r2, %r2, %r2, %r2, %r2, %r2, %r2}, {%f28514, %f28515, %f28516, %f28517, %f28518, %f28519, %f28520, %f28521};
	bar.warp.sync 	-1;
	wmma.mma.sync.aligned.row.col.m16n16k16.f32.f32 {%f28530, %f28531, %f28532, %f28533, %f28534, %f28535, %f28536, %f28537}, {%r2, %r2, %r2, %r2, %r2, %r2, %r2, %r2}, {%r2, %r2, %r2, %r2, %r2, %r2, %r2, %r2}, {%f28522, %f28523, %f28524, %f28525, %f28526, %f28527, %f28528, %f28529};
	bar.warp.sync 	-1;
	wmma.mma.sync.aligned.row.col.m16n16k16.f32.f32 {%f28538, %f28539, %f28540, %f28541, %f28542, %f28543, %f28544, %f28545}, {%r2, %r2, %r2, %r2, %r2, %r2, %r2, %r2}, {%r2, %r2, %r2, %r2, %r2, %r2, %r2, %r2}, {%f28530, %f28531, %f28532, %f28533, %f28534, %f28535, %f28536, %f28537};
	bar.warp.sync 	-1;
	wmma.mma.sync.aligned.row.col.m16n16k16.f32.f32 {%f28546, %f28547, %f28548, %f28549, %f28550, %f28551, %f28552, %f28553}, {%r2, %r2, %r2, %r2, %r2, %r2, %r2, %r2}, {%r2, %r2, %r2, %r2, %r2, %r2, %r2, %r2}, {%f28538, %f28539, %f28540, %f28541, %f28542, %f28543, %f28544, %f28545};
	bar.warp.sync 	-1;
	wmma.mma.sync.aligned.row.col.m16n16k16.f32.f32 {%f28554, %f28555, %f28556, %f28557, %f28558, %f28559, %f28560, %f28561}, {%r2, %r2, %r2, %r2, %r2, %r2, %r2, %r2}, {%r2, %r2, %r2, %r2, %r2, %r2, %r2, %r2}, {%f28546, %f28547, %f28548, %f28549, %f28550, %f28551, %f28552, %f28553};
	bar.warp.sync 	-1;
	wmma.mma.sync.aligned.row.col.m16n16k16.f32.f32 {%f28562, %f28563, %f28564, %f28565, %f28566, %f28567, %f28568, %f28569}, {%r2, %r2, %r2, %r2, %r2, %r2, %r2, %r2}, {%r2, %r2, %r2, %r2, %r2, %r2, %r2, %r2}, {%f28554, %f28555, %f28556, %f28557, %f28558, %f28559, %f28560, %f28561};
	bar.warp.sync 	-1;
	wmma.mma.sync.aligned.row.col.m16n16k16.f32.f32 {%f28570, %f28571, %f28572, %f28573, %f28574, %f28575, %f28576, %f28577}, {%r2, %r2, %r2, %r2, %r2, %r2, %r2, %r2}, {%r2, %r2, %r2, %r2, %r2, %r2, %r2, %r2}, {%f28562, %f28563, %f28564, %f28565, %f28566, %f28567, %f28568, %f28569};
	bar.warp.sync 	-1;
	wmma.mma.sync.aligned.row.col.m16n16k16.f32.f32 {%f28578, %f28579, %f28580, %f28581, %f28582, %f28583, %f28584, %f28585}, {%r2, %r2, %r2, %r2, %r2, %r2, %r2, %r2}, {%r2, %r2, %r2, %r2, %r2, %r2, %r2, %r2}, {%f28570, %f28571, %f28572, %f28573, %f28574, %f28575, %f28576, %f28577};
	bar.warp.sync 	-1;
	wmma.mma.sync.aligned.row.col.m16n16k16.f32.f32 {%f28586, %f28587, %f28588, %f28589, %f28590, %f28591, %f28592, %f28593}, {%r2, %r2, %r2, %r2, %r2, %r2, %r2, %r2}, {%r2, %r2, %r2, %r2, %r2, %r2, %r2, %r2}, {%f28578, %f28579, %f28580, %f28581, %f28582, %f28583, %f28584, %f28585};
	bar.warp.sync 	-1;
	wmma.mma.sync.aligned.row.col.m16n16k16.f32.f32 {%f28594, %f28595, %f28596, %f28597, %f28598, %f28599, %f28600, %f28601}, {%r2, %r2, %r2, %r2, %r2, %r2, %r2, %r2}, {%r2, %r2, %r2, %r2, %r2, %r2, %r2, %r2}, {%f28586, %f28587, %f28588, %f28589, %f28590, %f28591, %f28592, %f28593};
	bar.warp.sync 	-1;
	wmma.mma.sync.aligned.row.col.m16n16k16.f32.f32 {%f28602, %f28603, %f28604, %f28605, %f28606, %f28607, %f28608, %f28609}, {%r2, %r2, %r2, %r2, %r2, %r2, %r2, %r2}, {%r2, %r2, %r2, %r2, %r2, %r2, %r2, %r2}, {%f28594, %f28595, %f28596, %f28597, %f28598, %f28599, %f28600, %f28601};
	bar.warp.sync 	-1;
	wmma.mma.sync.aligned.row.col.m16n16k16.f32.f32 {%f28610, %f28611, %f28612, %f28613, %f28614, %f28615, %f28616, %f28617}, {%r2, %r2, %r2, %r2, %r2, %r2, %r2, %r2}, {%r2, %r2, %r2, %r2, %r2, %r2, %r2, %r2}, {%f28602, %f28603, %f28604, %f28605, %f28606, %f28607, %f28608, %f28609};
	bar.warp.sync 	-1;
	wmma.mma.sync.aligned.row.col.m16n16k16.f32.f32 {%f28618, %f28619, %f28620, %f28621, %f28622, %f28623, %f28624, %f28625}, {%r2, %r2, %r2, %r2, %r2, %r2, %r2, %r2}, {%r2, %r2, %r2, %r2, %r2, %r2, %r2, %r2}, {%f28610, %f28611, %f28612, %f28613, %f28614, %f28615, %f28616, %f28617};
	bar.warp.sync 	-1;
	wmma.mma.sync.aligned.row.col.m16n16k16.f32.f32 {%f28626, %f28627, %f28628, %f28629, %f28630, %f28631, %f28632, %f28633}, {%r2, %r2, %r2, %r2, %r2, %r2, %r2, %r2}, {%r2, %r2, %r2, %r2, %r2, %r2, %r2, %r2}, {%f28618, %f28619, %f28620, %f28621, %f28622, %f28623, %f28624, %f28625};
	bar.warp.sync 	-1;
	wmma.mma.sync.aligned.row.col.m16n16k16.f32.f32 {%f28634, %f28635, %f28636, %f28637, %f28638, %f28639, %f28640, %f28641}, {%r2, %r2, %r2, %r2, %r2, %r2, %r2, %r2}, {%r2, %r2, %r2, %r2, %r2, %r2, %r2, %r2}, {%f28626, %f28627, %f28628, %f28629, %f28630, %f28631, %f28632, %f28633};
	bar.warp.sync 	-1;
	wmma.mma.sync.aligned.row.col.m16n16k16.f32.f32 {%f28642, %f28643, %f28644, %f28645, %f28646, %f28647, %f28648, %f28649}, {%r2, %r2, %r2, %r2, %r2, %r2, %r2, %r2}, {%r2, %r2, %r2, %r2, %r2, %r2, %r2, %r2}, {%f28634, %f28635, %f28636, %f28637, %f28638, %f28639, %f28640, %f28641};
	bar.warp.sync 	-1;
	wmma.mma.sync.aligned.row.col.m16n16k16.f32.f32 {%f28650, %f28651, %f28652, %f28653, %f28654, %f28655, %f28656, %f28657}, {%r2, %r2, %r2, %r2, %r2, %r2, %r2, %r2}, {%r2, %r2, %r2, %r2, %r2, %r2, %r2, %r2}, {%f28642, %f28643, %f28644, %f28645, %f28646, %f28647, %f28648, %f28649};
	bar.warp.sync 	-1;
	wmma.mma.sync.aligned.row.col.m16n16k16.f32.f32 {%f28658, %f28659, %f28660, %f28661, %f28662, %f28663, %f28664, %f28665}, {%r2, %r2, %r2, %r2, %r2, %r2, %r2, %r2}, {%r2, %r2, %r2, %r2, %r2, %r2, %r2, %r2}, {%f28650, %f28651, %f28652, %f28653, %f28654, %f28655, %f28656, %f28657};
	bar.warp.sync 	-1;
	wmma.mma.sync.aligned.row.col.m16n16k16.f32.f32 {%f28666, %f28667, %f28668, %f28669, %f28670, %f28671, %f28672, %f28673}, {%r2, %r2, %r2, %r2, %r2, %r2, %r2, %r2}, {%r2, %r2, %r2, %r2, %r2, %r2, %r2, %r2}, {%f28658, %f28659, %f28660, %f28661, %f28662, %f28663, %f28664, %f28665};
	bar.warp.sync 	-1;
	wmma.mma.sync.aligned.row.col.m16n16k16.f32.f32 {%f28674, %f28675, %f28676, %f28677, %f28678, %f28679, %f28680, %f28681}, {%r2, %r2, %r2, %r2, %r2, %r2, %r2, %r2}, {%r2, %r2, %r2, %r2, %r2, %r2, %r2, %r2}, {%f28666, %f28667, %f28668, %f28669, %f28670, %f28671, %f28672, %f28673};
	bar.warp.sync 	-1;
	wmma.mma.sync.aligned.row.col.m16n16k16.f32.f32 {%f28682, %f28683, %f28684, %f28685, %f28686, %f28687, %f28688, %f28689}, {%r2, %r2, %r2, %r2, %r2, %r2, %r2, %r2}, {%r2, %r2, %r2, %r2, %r2, %r2, %r2, %r2}, {%f28674, %f28675, %f28676, %f28677, %f28678, %f28679, %f28680, %f28681};
	bar.warp.sync 	-1;
	wmma.mma.sync.aligned.row.col.m16n16k16.f32.f32 {%f28690, %f28691, %f28692, %f28693, %f28694, %f28695, %f28696, %f28697}, {%r2, %r2, %r2, %r2, %r2, %r2, %r2, %r2}, {%r2, %r2, %r2, %r2, %r2, %r2, %r2, %r2}, {%f28682, %f28683, %f28684, %f28685, %f28686, %f28687, %f28688, %f28689};
	bar.warp.sync 	-1;
	wmma.mma.sync.aligned.row.col.m16n16k16.f32.f32 {%f28698, %f28699, %f28700, %f28701, %f28702, %f28703, %f28704, %f28705}, {%r2, %r2, %r2, %r2, %r2, %r2, %r2, %r2}, {%r2, %r2, %r2, %r2, %r2, %r2, %r2, %r2}, {%f28690, %f28691, %f28692, %f28693, %f28694, %f28695, %f28696, %f28697};
	bar.warp.sync 	-1;
	wmma.mma.sync.aligned.row.col.m16n16k16.f32.f32 {%f28706, %f28707, %f28708, %f28709, %f28710, %f28711, %f28712, %f28713}, {%r2, %r2, %r2, %r2, %r2, %r2, %r2, %r2}, {%r2, %r2, %r2, %r2, %r2, %r2, %r2, %r2}, {%f28698, %f28699, %f28700, %f28701, %f28702, %f28703, %f28704, %f28705};
	bar.warp.sync 	-1;
	wmma.mma.sync.aligned.row.col.m16n16k16.f32.f32 {%f28714, %f28715, %f28716, %f28717, %f28718, %f28719, %f28720, %f28721}, {%r2, %r2, %r2, %r2, %r2, %r2, %r2, %r2}, {%r2, %r2, %r2, %r2, %r2, %r2, %r2, %r2}, {%f28706, %f28707, %f28708, %f28709, %f28710, %f28711, %f28712, %f28713};
	bar.warp.sync 	-1;
	wmma.mma.sync.aligned.row.col.m16n16k16.f32.f32 {%f28722, %f28723, %f28724, %f28725, %f28726, %f28727, %f28728, %f28729}, {%r2, %r2, %r2, %r2, %r2, %r2, %r2, %r2}, {%r2, %r2, %r2, %r2, %r2, %r2, %r2, %r2}, {%f28714, %f28715, %f28716, %f28717, %f28718, %f28719, %f28720, %f28721};
	bar.warp.sync 	-1;
	wmma.mma.sync.aligned.row.col.m16n16k16.f32.f32 {%f28730, %f28731, %f28732, %f28733, %f28734, %f28735, %f28736, %f28737}, {%r2, %r2, %r2, %r2, %r2, %r2, %r2, %r2}, {%r2, %r2, %r2, %r2, %r2, %r2, %r2, %r2}, {%f28722, %f28723, %f28724, %f28725, %f28726, %f28727, %f28728, %f28729};
	bar.warp.sync 	-1;
	wmma.mma.sync.aligned.row.col.m16n16k16.f32.f32 {%f28738, %f28739, %f28740, %f28741, %f28742, %f28743, %f28744, %f28745}, {%r2, %r2, %r2, %r2, %r2, %r2, %r2, %r2}, {%r2, %r2, %r2, %r2, %r2, %r2, %r2, %r2}, {%f28730, %f28731, %f28732, %f28733, %f28734, %f28735, %f28736, %f28737};
	bar.warp.sync 	-1;
	wmma.mma.sync.aligned.row.col.m16n16k16.f32.f32 {%f28746, %f28747, %f28748, %f28749, %f28750, %f28751, %f28752, %f28753}, {%r2, %r2, %r2, %r2, %r2, %r2, %r2, %r2}, {%r2, %r2, %r2, %r2, %r2, %r2, %r2, %r2}, {%f28738, %f28739, %f28740, %f28741, %f28742, %f28743, %f28744, %f28745};
	bar.warp.sync 	-1;
	wmma.mma.sync.aligned.row.col.m16n16k16.f32.f32 {%f28754, %f28755, %f28756, %f28757, %f28758, %f28759, %f28760, %f28761}, {%r2, %r2, %r2, %r2, %r2, %r2, %r2, %r2}, {%r2, %r2, %r2, %r2, %r2, %r2, %r2, %r2}, {%f28746, %f28747, %f28748, %f28749, %f28750, %f28751, %f28752, %f28753};
	bar.warp.sync 	-1;
	wmma.mma.sync.aligned.row.col.m16n16k16.f32.f32 {%f28762, %f28763, %f28764, %f28765, %f28766, %f28767, %f28768, %f28769}, {%r2, %r2, %r2, %r2, %r2, %r2, %r2, %r2}, {%r2, %r2, %r2, %r2, %r2, %r2, %r2, %r2}, {%f28754, %f28755, %f28756, %f28757, %f28758, %f28759, %f28760, %f28761};
	bar.warp.sync 	-1;
	wmma.mma.sync.aligned.row.col.m16n16k16.f32.f32 {%f28770, %f28771, %f28772, %f28773, %f28774, %f28775, %f28776, %f28777}, {%r2, %r2, %r2, %r2, %r2, %r2, %r2, %r2}, {%r2, %r2, %r2, %r2, %r2, %r2, %r2, %r2}, {%f28762, %f28763, %f28764, %f28765, %f28766, %f28767, %f28768, %f28769};
	bar.warp.sync 	-1;
	wmma.mma.sync.aligned.row.col.m16n16k16.f32.f32 {%f28778, %f28779, %f28780, %f28781, %f28782, %f28783, %f28784, %f28785}, {%r2, %r2, %r2, %r2, %r2, %r2, %r2, %r2}, {%r2, %r2, %r2, %r2, %r2, %r2, %r2, %r2}, {%f28770, %f28771, %f28772, %f28773, %f28774, %f28775, %f28776, %f28777};
	bar.warp.sync 	-1;
	wmma.mma.sync.aligned.row.col.m16n16k16.f32.f32 {%f28786, %f28787, %f28788, %f28789, %f28790, %f28791, %f28792, %f28793}, {%r2, %r2, %r2, %r2, %r2, %r2, %r2, %r2}, {%r2, %r2, %r2, %r2, %r2, %r2, %r2, %r2}, {%f28778, %f28779, %f28780, %f28781, %f28782, %f28783, %f28784, %f28785};
	bar.warp.sync 	-1;
	wmma.mma.sync.aligned.row.col.m16n16k16.f32.f32 {%f28794, %f28795, %f28796, %f28797, %f28798, %f28799, %f28800, %f28801}, {%r2, %r2, %r2, %r2, %r2, %r2, %r2, %r2}, {%r2, %r2, %r2, %r2, %r2, %r2, %r2, %r2}, {%f28786, %f28787, %f28788, %f28789, %f28790, %f28791, %f28792, %f28793};
	bar.warp.sync 	-1;
	wmma.mma.sync.aligned.row.col.m16n16k16.f32.f32 {%f28802, %f28803, %f28804, %f28805, %f28806, %f28807, %f28808, %f28809}, {%r2, %r2, %r2, %r2, %r2, %r2, %r2, %r2}, {%r2, %r2, %r2, %r2, %r2, %r2, %r2, %r2}, {%f28794, %f28795, %f28796, %f28797, %f28798, %f28799, %f28800, %f28801};
	bar.warp.sync 	-1;
	wmma.mma.sync.aligned.row.col.m16n16k16.f32.f32 {%f28810, %f28811, %f28812, %f28813, %f28814, %f28815, %f28816, %f28817}, {%r2, %r2, %r2, %r2, %r2, %r2, %r2, %r2}, {%r2, %r2, %r2, %r2, %r2, %r2, %r2, %r2}, {%f28802, %f28803, %f28804, %f28805, %f28806, %f28807, %f28808, %f28809};
	bar.warp.sync 	-1;
	wmma.mma.sync.aligned.row.col.m16n16k16.f32.f32 {%f28818, %f28819, %f28820, %f28821, %f28822, %f28823, %f28824, %f28825}, {%r2, %r2, %r2, %r2, %r2, %r2, %r2, %r2}, {%r2, %r2, %r2, %r2, %r2, %r2, %r2, %r2}, {%f28810, %f28811, %f28812, %f28813, %f28814, %f28815, %f28816, %f28817};
	bar.warp.sync 	-1;
	wmma.mma.sync.aligned.row.col.m16n16k16.f32.f32 {%f28826, %f28827, %f28828, %f28829, %f28830, %f28831, %f28832, %f28833}, {%r2, %r2, %r2, %r2, %r2, %r2, %r2, %r2}, {%r2, %r2, %r2, %r2, %r2, %r2, %r2, %r2}, {%f28818, %f28819, %f28820, %f28821, %f28822, %f28823, %f28824, %f28825};
	bar.warp.sync 	-1;
	wmma.mma.sync.aligned.row.col.m16n16k16.f32.f32 {%f28834, %f28835, %f28836, %f28837, %f28838, %f28839, %f28840, %f28841}, {%r2, %r2, %r2, %r2, %r2, %r2, %r2, %r2}, {%r2, %r2, %r2, %r2, %r2, %r2, %r2, %r2}, {%f28826, %f28827, %f28828, %f28829, %f28830, %f28831, %f28832, %f28833};
	bar.warp.sync 	-1;
	wmma.mma.sync.aligned.row.col.m16n16k16.f32.f32 {%f28842, %f28843, %f28844, %f28845, %f28846, %f28847, %f28848, %f28849}, {%r2, %r2, %r2, %r2, %r2, %r2, %r2, %r2}, {%r2, %r2, %r2, %r2, %r2, %r2, %r2, %r2}, {%f28834, %f28835, %f28836, %f28837, %f28838, %f28839, %f28840, %f28841};
	bar.warp.sync 	-1;
	wmma.mma.sync.aligned.row.col.m16n16k16.f32.f32 {%f28850, %f28851, %f28852, %f28853, %f28854, %f28855, %f28856, %f28857}, {%r2, %r2, %r2, %r2, %r2, %r2, %r2, %r2}, {%r2, %r2, %r2, %r2, %r2, %r2, %r2, %r2}, {%f28842, %f28843, %f28844, %f28845, %f28846, %f28847, %f28848, %f28849};
	bar.warp.sync 	-1;
	wmma.mma.sync.aligned.row.col.m16n16k16.f32.f32 {%f28858, %f28859, %f28860, %f28861, %f28862, %f28863, %f28864, %f28865}, {%r2, %r2, %r2, %r2, %r2, %r2, %r2, %r2}, {%r2, %r2, %r2, %r2, %r2, %r2, %r2, %r2}, {%f28850, %f28851, %f28852, %f28853, %f28854, %f28855, %f28856, %f28857};
	bar.warp.sync 	-1;
	wmma.mma.sync.aligned.row.col.m16n16k16.f32.f32 {%f28866, %f28867, %f28868, %f28869, %f28870, %f28871, %f28872, %f28873}, {%r2, %r2, %r2, %r2, %r2, %r2, %r2, %r2}, {%r2, %r2, %r2, %r2, %r2, %r2, %r2, %r2}, {%f28858, %f28859, %f28860, %f28861, %f28862, %f28863, %f28864, %f28865};
	bar.warp.sync 	-1;
	wmma.mma.sync.aligned.row.col.m16n16k16.f32.f32 {%f28874, %f28875, %f28876, %f28877, %f28878, %f28879, %f28880, %f28881}, {%r2, %r2, %r2, %r2, %r2, %r2, %r2, %r2}, {%r2, %r2, %r2, %r2, %r2, %r2, %r2, %r2}, {%f28866, %f28867, %f28868, %f28869, %f28870, %f28871, %f28872, %f28873};
	bar.warp.sync 	-1;
	wmma.mma.sync.aligned.row.col.m16n16k16.f32.f32 {%f28882, %f28883, %f28884, %f28885, %f28886, %f28887, %f28888, %f28889}, {%r2, %r2, %r2, %r2, %r2, %r2, %r2, %r2}, {%r2, %r2, %r2, %r2, %r2, %r2, %r2, %r2}, {%f28874, %f28875, %f28876, %f28877, %f28878, %f28879, %f28880, %f28881};
	bar.warp.sync 	-1;
	wmma.mma.sync.aligned.row.col.m16n16k16.f32.f32 {%f28890, %f28891, %f28892, %f28893, %f28894, %f28895, %f28896, %f28897}, {%r2, %r2, %r2, %r2, %r2, %r2, %r2, %r2}, {%r2, %r2, %r2, %r2, %r2, %r2, %r2, %r2}, {%f28882, %f28883, %f28884, %f28885, %f28886, %f28887, %f28888, %f28889};
	bar.warp.sync 	-1;
	wmma.mma.sync.aligned.row.col.m16n16k16.f32.f32 {%f28898, %f28899, %f28900, %f28901, %f28902, %f28903, %f28904, %f28905}, {%r2, %r2, %r2, %r2, %r2, %r2, %r2, %r2}, {%r2, %r2, %r2, %r2, %r2, %r2, %r2, %r2}, {%f28890, %f28891, %f28892, %f28893, %f28894, %f28895, %f28896, %f28897};
	bar.warp.sync 	-1;
	wmma.mma.sync.aligned.row.col.m16n16k16.f32.f32 {%f28906, %f28907, %f28908, %f28909, %f28910, %f28911, %f28912, %f28913}, {%r2, %r2, %r2, %r2, %r2, %r2, %r2, %r2}, {%r2, %r2, %r2, %r2, %r2, %r2, %r2, %r2}, {%f28898, %f28899, %f28900, %f28901, %f28902, %f28903, %f28904, %f28905};
	bar.warp.sync 	-1;
	wmma.mma.sync.aligned.row.col.m16n16k16.f32.f32 {%f28914, %f28915, %f28916, %f28917, %f28918, %f28919, %f28920, %f28921}, {%r2, %r2, %r2, %r2, %r2, %r2, %r2, %r2}, {%r2, %r2, %r2, %r2, %r2, %r2, %r2, %r2}, {%f28906, %f28907, %f28908, %f28909, %f28910, %f28911, %f28912, %f28913};
	bar.warp.sync 	-1;
	wmma.mma.sync.aligned.row.col.m16n16k16.f32.f32 {%f28922, %f28923, %f28924, %f28925, %f28926, %f28927, %f28928, %f28929}, {%r2, %r2, %r2, %r2, %r2, %r2, %r2, %r2}, {%r2, %r2, %r2, %r2, %r2, %r2, %r2, %r2}, {%f28914, %f28915, %f28916, %f28917, %f28918, %f28919, %f28920, %f28921};
	bar.warp.sync 	-1;
	wmma.mma.sync.aligned.row.col.m16n16k16.f32.f32 {%f28930, %f28931, %f28932, %f28933, %f28934, %f28935, %f28936, %f28937}, {%r2, %r2, %r2, %r2, %r2, %r2, %r2, %r2}, {%r2, %r2, %r2, %r2, %r2, %r2, %r2, %r2}, {%f28922, %f28923, %f28924, %f28925, %f28926, %f28927, %f28928, %f28929};
	bar.warp.sync 	-1;
	wmma.mma.sync.aligned.row.col.m16n16k16.f32.f32 {%f28938, %f28939, %f28940, %f28941, %f28942, %f28943, %f28944, %f28945}, {%r2, %r2, %r2, %r2, %r2, %r2, %r2, %r2}, {%r2, %r2, %r2, %r2, %r2, %r2, %r2, %r2}, {%f28930, %f28931, %f28932, %f28933, %f28934, %f28935, %f28936, %f28937};
	bar.warp.sync 	-1;
	wmma.mma.sync.aligned.row.col.m16n16k16.f32.f32 {%f28946, %f28947, %f28948, %f28949, %f28950, %f28951, %f28952, %f28953}, {%r2, %r2, %r2, %r2, %r2, %r2, %r2, %r2}, {%r2, %r2, %r2, %r2, %r2, %r2, %r2, %r2}, {%f28938, %f28939, %f28940, %f28941, %f28942, %f28943, %f28944, %f28945};
	bar.warp.sync 	-1;
	wmma.mma.sync.aligned.row.col.m16n16k16.f32.f32 {%f28954, %f28955, %f28956, %f28957, %f28958, %f28959, %f28960, %f28961}, {%r2, %r2, %r2, %r2, %r2, %r2, %r2, %r2}, {%r2, %r2, %r2, %r2, %r2, %r2, %r2, %r2}, {%f28946, %f28947, %f28948, %f28949, %f28950, %f28951, %f28952, %f28953};
	bar.warp.sync 	-1;
	wmma.mma.sync.aligned.row.col.m16n16k16.f32.f32 {%f28962, %f28963, %f28964, %f28965, %f28966, %f28967, %f28968, %f28969}, {%r2, %r2, %r2, %r2, %r2, %r2, %r2, %r2}, {%r2, %r2, %r2, %r2, %r2, %r2, %r2, %r2}, {%f28954, %f28955, %f28956, %f28957, %f28958, %f28959, %f28960, %f28961};
	bar.warp.sync 	-1;
	wmma.mma.sync.aligned.row.col.m16n16k16.f32.f32 {%f28970, %f28971, %f28972, %f28973, %f28974, %f28975, %f28976, %f28977}, {%r2, %r2, %r2, %r2, %r2, %r2, %r2, %r2}, {%r2, %r2, %r2, %r2, %r2, %r2, %r2, %r2}, {%f28962, %f28963, %f28964, %f28965, %f28966, %f28967, %f28968, %f28969};
	bar.warp.sync 	-1;
	wmma.mma.sync.aligned.row.col.m16n16k16.f32.f32 {%f28978, %f28979, %f28980, %f28981, %f28982, %f28983, %f28984, %f28985}, {%r2, %r2, %r2, %r2, %r2, %r2, %r2, %r2}, {%r2, %r2, %r2, %r2, %r2, %r2, %r2, %r2}, {%f28970, %f28971, %f28972, %f28973, %f28974, %f28975, %f28976, %f28977};
	bar.warp.sync 	-1;
	wmma.mma.sync.aligned.row.col.m16n16k16.f32.f32 {%f28986, %f28987, %f28988, %f28989, %f28990, %f28991, %f28992, %f28993}, {%r2, %r2, %r2, %r2, %r2, %r2, %r2, %r2}, {%r2, %r2, %r2, %r2, %r2, %r2, %r2, %r2}, {%f28978, %f28979, %f28980, %f28981, %f28982, %f28983, %f28984, %f28985};
	bar.warp.sync 	-1;
	wmma.mma.sync.aligned.row.col.m16n16k16.f32.f32 {%f28994, %f28995, %f28996, %f28997, %f28998, %f28999, %f29000, %f29001}, {%r2, %r2, %r2, %r2, %r2, %r2, %r2, %r2}, {%r2, %r2, %r2, %r2, %r2, %r2, %r2, %r2}, {%f28986, %f28987, %f28988, %f28989, %f28990, %f28991, %f28992, %f28993};
	bar.warp.sync 	-1;
	wmma.mma.sync.aligned.row.col.m16n16k16.f32.f32 {%f29002, %f29003, %f29004, %f29005, %f29006, %f29007, %f29008, %f29009}, {%r2, %r2, %r2, %r2, %r2, %r2, %r2, %r2}, {%r2, %r2, %r2, %r2, %r2, %r2, %r2, %r2}, {%f28994, %f28995, %f28996, %f28997, %f28998, %f28999, %f29000, %f29001};
	bar.warp.sync 	-1;
	wmma.mma.sync.aligned.row.col.m16n16k16.f32.f32 {%f29010, %f29011, %f29012, %f29013, %f29014, %f29015, %f29016, %f29017}, {%r2, %r2, %r2, %r2, %r2, %r2, %r2, %r2}, {%r2, %r2, %r2, %r2, %r2, %r2, %r2, %r2}, {%f29002, %f29003, %f29004, %f29005, %f29006, %f29007, %f29008, %f29009};
	bar.warp.sync 	-1;
	wmma.mma.sync.aligned.row.col.m16n16k16.f32.f32 {%f29018, %f29019, %f29020, %f29021, %f29022, %f29023, %f29024, %f29025}, {%r2, %r2, %r2, %r2, %r2, %r2, %r2, %r2}, {%r2, %r2, %r2, %r2, %r2, %r2, %r2, %r2}, {%f29010, %f29011, %f29012, %f29013, %f29014, %f29015, %f29016, %f29017};
	bar.warp.sync 	-1;
	wmma.mma.sync.aligned.row.col.m16n16k16.f32.f32 {%f29026, %f29027, %f29028, %f29029, %f29030, %f29031, %f29032, %f29033}, {%r2, %r2, %r2, %r2, %r2, %r2, %r2, %r2}, {%r2, %r2, %r2, %r2, %r2, %r2, %r2, %r2}, {%f29018, %f29019, %f29020, %f29021, %f29022, %f29023, %f29024, %f29025};
	bar.warp.sync 	-1;
	wmma.mma.sync.aligned.row.col.m16n16k16.f32.f32 {%f29034, %f29035, %f29036, %f29037, %f29038, %f29039, %f29040, %f29041}, {%r2, %r2, %r2, %r2, %r2, %r2, %r2, %r2}, {%r2, %r2, %r2, %r2, %r2, %r2, %r2, %r2}, {%f29026, %f29027, %f29028, %f29029, %f29030, %f29031, %f29032, %f29033};
	bar.warp.sync 	-1;
	wmma.mma.sync.aligned.row.col.m16n16k16.f32.f32 {%f29042, %f29043, %f29044, %f29045, %f29046, %f29047, %f29048, %f29049}, {%r2, %r2, %r2, %r2, %r2, %r2, %r2, %r2}, {%r2, %r2, %r2, %r2, %r2, %r2, %r2, %r2}, {%f29034, %f29035, %f29036, %f29037, %f29038, %f29039, %f29040, %f29041};
	bar.warp.sync 	-1;
	wmma.mma.sync.aligned.row.col.m16n16k16.f32.f32 {%f29050, %f29051, %f29052, %f29053, %f29054, %f29055, %f29056, %f29057}, {%r2, %r2, %r2, %r2, %r2, %r2, %r2, %r2}, {%r2, %r2, %r2, %r2, %r2, %r2, %r2, %r2}, {%f29042, %f29043, %f29044, %f29045, %f29046, %f29047, %f29048, %f29049};
	bar.warp.sync 	-1;
	wmma.mma.sync.aligned.row.col.m16n16k16.f32.f32 {%f29058, %f29059, %f29060, %f29061, %f29062, %f29063, %f29064, %f29065}, {%r2, %r2, %r2, %r2, %r2, %r2, %r2, %r2}, {%r2, %r2, %r2, %r2, %r2, %r2, %r2, %r2}, {%f29050, %f29051, %f29052, %f29053, %f29054, %f29055, %f29056, %f29057};
	bar.warp.sync 	-1;
	wmma.mma.sync.aligned.row.col.m16n16k16.f32.f32 {%f29066, %f29067, %f29068, %f29069, %f29070, %f29071, %f29072, %f29073}, {%r2, %r2, %r2, %r2, %r2, %r2, %r2, %r2}, {%r2, %r2, %r2, %r2, %r2, %r2, %r2, %r2}, {%f29058, %f29059, %f29060, %f29061, %f29062, %f29063, %f29064, %f29065};
	bar.warp.sync 	-1;
	wmma.mma.sync.aligned.row.col.m16n16k16.f32.f32 {%f29074, %f29075, %f29076, %f29077, %f29078, %f29079, %f29080, %f29081}, {%r2, %r2, %r2, %r2, %r2, %r2, %r2, %r2}, {%r2, %r2, %r2, %r2, %r2, %r2, %r2, %r2}, {%f29066, %f29067, %f29068, %f29069, %f29070, %f29071, %f29072, %f29073};
	bar.warp.sync 	-1;
	wmma.mma.sync.aligned.row.col.m16n16k16.f32.f32 {%f29082, %f29083, %f29084, %f29085, %f29086, %f29087, %f29088, %f29089}, {%r2, %r2, %r2, %r2, %r2, %r2, %r2, %r2}, {%r2, %r2, %r2, %r2, %r2, %r2, %r2, %r2}, {%f29074, %f29075, %f29076, %f29077, %f29078, %f29079, %f29080, %f29081};
	bar.warp.sync 	-1;
	wmma.mma.sync.aligned.row.col.m16n16k16.f32.f32 {%f29090, %f29091, %f29092, %f29093, %f29094, %f29095, %f29096, %f29097}, {%r2, %r2, %r2, %r2, %r2, %r2, %r2, %r2}, {%r2, %r2, %r2, %r2, %r2, %r2, %r2, %r2}, {%f29082, %f29083, %f29084, %f29085, %f29086, %f29087, %f29088, %f29089};
	bar.warp.sync 	-1;
	wmma.mma.sync.aligned.row.col.m16n16k16.f32.f32 {%f29098, %f29099, %f29100, %f29101, %f29102, %f29103, %f29104, %f29105}, {%r2, %r2, %r2, %r2, %r2, %r2, %r2, %r2}, {%r2, %r2, %r2, %r2, %r2, %r2, %r2, %r2}, {%f29090, %f29091, %f29092, %f29093, %f29094, %f29095, %f29096, %f29097};
	bar.warp.sync 	-1;
	wmma.mma.sync.aligned.row.col.m16n16k16.f32.f32 {%f29106, %f29107, %f29108, %f29109, %f29110, %f29111, %f29112, %f29113}, {%r2, %r2, %r2, %r2, %r2, %r2, %r2, %r2}, {%r2, %r2, %r2, %r2, %r2, %r2, %r2, %r2}, {%f29098, %f29099, %f29100, %f29101, %f29102, %f29103, %f29104, %f29105};
	bar.warp.sync 	-1;
	wmma.mma.sync.aligned.row.col.m16n16k16.f32.f32 {%f29114, %f29115, %f29116, %f29117, %f29118, %f29119, %f29120, %f29121}, {%r2, %r2, %r2, %r2, %r2, %r2, %r2, %r2}, {%r2, %r2, %r2, %r2, %r2, %r2, %r2, %r2}, {%f29106, %f29107, %f29108, %f29109, %f29110, %f29111, %f29112, %f29113};
	bar.warp.sync 	-1;
	wmma.mma.sync.aligned.row.col.m16n16k16.f32.f32 {%f29122, %f29123, %f29124, %f29125, %f29126, %f29127, %f29128, %f29129}, {%r2, %r2, %r2, %r2, %r2, %r2, %r2, %r2}, {%r2, %r2, %r2, %r2, %r2, %r2, %r2, %r2}, {%f29114, %f29115, %f29116, %f29117, %f29118, %f29119, %f29120, %f29121};
	bar.warp.sync 	-1;
	wmma.mma.sync.aligned.row.col.m16n16k16.f32.f32 {%f29130, %f29131, %f29132, %f29133, %f29134, %f29135, %f29136, %f29137}, {%r2, %r2, %r2, %r2, %r2, %r2, %r2, %r2}, {%r2, %r2, %r2, %r2, %r2, %r2, %r2, %r2}, {%f29122, %f29123, %f29124, %f29125, %f29126, %f29127, %f29128, %f29129};
	bar.warp.sync 	-1;
	wmma.mma.sync.aligned.row.col.m16n16k16.f32.f32 {%f29138, %f29139, %f29140, %f29141, %f29142, %f29143, %f29144, %f29145}, {%r2, %r2, %r2, %r2, %r2, %r2, %r2, %r2}, {%r2, %r2, %r2, %r2, %r2, %r2, %r2, %r2}, {%f29130, %f29131, %f29132, %f29133, %f29134, %f29135, %f29136, %f29137};
	bar.warp.sync 	-1;
	wmma.mma.sync.aligned.row.col.m16n16k16.f32.f32 {%f29146, %f29147, %f29148, %f29149, %f29150, %f29151, %f29152, %f29153}, {%r2, %r2, %r2, %r2, %r2, %r2, %r2, %r2}, {%r2, %r2, %r2, %r2, %r2, %r2, %r2, %r2}, {%f29138, %f29139, %f29140, %f29141, %f29142, %f29143, %f29144, %f29145};
	bar.warp.sync 	-1;
	wmma.mma.sync.aligned.row.col.m16n16k16.f32.f32 {%f29154, %f29155, %f29156, %f29157, %f29158, %f29159, %f29160, %f29161}, {%r2, %r2, %r2, %r2, %r2, %r2, %r2, %r2}, {%r2, %r2, %r2, %r2, %r2, %r2, %r2, %r2}, {%f29146, %f29147, %f29148, %f29149, %f29150, %f29151, %f29152, %f29153};
	bar.warp.sync 	-1;
	wmma.mma.sync.aligned.row.col.m16n16k16.f32.f32 {%f29162, %f29163, %f29164, %f29165, %f29166, %f29167, %f29168, %f29169}, {%r2, %r2, %r2, %r2, %r2, %r2, %r2, %r2}, {%r2, %r2, %r2, %r2, %r2, %r2, %r2, %r2}, {%f29154, %f29155, %f29156, %f29157, %f29158, %f29159, %f29160, %f29161};
	bar.warp.sync 	-1;
	wmma.mma.sync.aligned.row.col.m16n16k16.f32.f32 {%f29170, %f29171, %f29172, %f29173, %f29174, %f29175, %f29176, %f29177}, {%r2, %r2, %r2, %r2, %r2, %r2, %r2, %r2}, {%r2, %r2, %r2, %r2, %r2, %r2, %r2, %r2}, {%f29162, %f29163, %f29164, %f29165, %f29166, %f29167, %f29168, %f29169};
	bar.warp.sync 	-1;
	wmma.mma.sync.aligned.row.col.m16n16k16.f32.f32 {%f29178, %f29179, %f29180, %f29181, %f29182, %f29183, %f29184, %f29185}, {%r2, %r2, %r2, %r2, %r2, %r2, %r2, %r2}, {%r2, %r2, %r2, %r2, %r2, %r2, %r2, %r2}, {%f29170, %f29171, %f29172, %f29173, %f29174, %f29175, %f29176, %f29177};
	bar.warp.sync 	-1;
	wmma.mma.sync.aligned.row.col.m16n16k16.f32.f32 {%f29186, %f29187, %f29188, %f29189, %f29190, %f29191, %f29192, %f29193}, {%r2, %r2, %r2, %r2, %r2, %r2, %r2, %r2}, {%r2, %r2, %r2, %r2, %r2, %r2, %r2, %r2}, {%f29178, %f29179, %f29180, %f29181, %f29182, %f29183, %f29184, %f29185};
	bar.warp.sync 	-1;
	wmma.mma.sync.aligned.row.col.m16n16k16.f32.f32 {%f29194, %f29195, %f29196, %f29197, %f29198, %f29199, %f29200, %f29201}, {%r2, %r2, %r2, %r2, %r2, %r2, %r2, %r2}, {%r2, %r2, %r2, %r2, %r2, %r2, %r2, %r2}, {%f29186, %f29187, %f29188, %f29189, %f29190, %f29191, %f29192, %f29193};
	bar.warp.sync 	-1;
	wmma.mma.sync.aligned.row.col.m16n16k16.f32.f32 {%f29202, %f29203, %f29204, %f29205, %f29206, %f29207, %f29208, %f29209}, {%r2, %r2, %r2, %r2, %r2, %r2, %r2, %r2}, {%r2, %r2, %r2, %r2, %r2, %r2, %r2, %r2}, {%f29194, %f29195, %f29196, %f29197, %f29198, %f29199, %f29200, %f29201};
	bar.warp.sync 	-1;
	wmma.mma.sync.aligned.row.col.m16n16k16.f32.f32 {%f29210, %f29211, %f29212, %f29213, %f29214, %f29215, %f29216, %f29217}, {%r2, %r2, %r2, %r2, %r2, %r2, %r2, %r2}, {%r2, %r2, %r2, %r2, %r2, %r2, %r2, %r2}, {%f29202, %f29203, %f29204, %f29205, %f29206, %f29207, %f29208, %f29209};
	bar.warp.sync 	-1;
	wmma.mma.sync.aligned.row.col.m16n16k16.f32.f32 {%f29218, %f29219, %f29220, %f29221, %f29222, %f29223, %f29224, %f29225}, {%r2, %r2, %r2, %r2, %r2, %r2, %r2, %r2}, {%r2, %r2, %r2, %r2, %r2, %r2, %r2, %r2}, {%f29210, %f29211, %f29212, %f29213, %f29214, %f29215, %f29216, %f29217};
	bar.warp.sync 	-1;
	wmma.mma.sync.aligned.row.col.m16n16k16.f32.f32 {%f29226, %f29227, %f29228, %f29229, %f29230, %f29231, %f29232, %f29233}, {%r2, %r2, %r2, %r2, %r2, %r2, %r2, %r2}, {%r2, %r2, %r2, %r2, %r2, %r2, %r2, %r2}, {%f29218, %f29219, %f29220, %f29221, %f29222, %f29223, %f29224, %f29225};
	bar.warp.sync 	-1;
	wmma.mma.sync.aligned.row.col.m16n16k16.f32.f32 {%f29234, %f29235, %f29236, %f29237, %f29238, %f29239, %f29240, %f29241}, {%r2, %r2, %r2, %r2, %r2, %r2, %r2, %r2}, {%r2, %r2, %r2, %r2, %r2, %r2, %r2, %r2}, {%f29226, %f29227, %f29228, %f29229, %f29230, %f29231, %f29232, %f29233};
	bar.warp.sync 	-1;
	wmma.mma.sync.aligned.row.col.m16n16k16.f32.f32 {%f29242, %f29243, %f29244, %f29245, %f29246, %f29247, %f29248, %f29249}, {%r2, %r2, %r2, %r2, %r2, %r2, %r2, %r2}, {%r2, %r2, %r2, %r2, %r2, %r2, %r2, %r2}, {%f29234, %f29235, %f29236, %f29237, %f29238, %f29239, %f29240, %f29241};
	bar.warp.sync 	-1;
	wmma.mma.sync.aligned.row.col.m16n16k16.f32.f32 {%f29250, %f29251, %f29252, %f29253, %f29254, %f29255, %f29256, %f29257}, {%r2, %r2, %r2, %r2, %r2, %r2, %r2, %r2}, {%r2, %r2, %r2, %r2, %r2, %r2, %r2, %r2}, {%f29242, %f29243, %f29244, %f29245, %f29246, %f29247, %f29248, %f29249};
	bar.warp.sync 	-1;
	wmma.mma.sync.aligned.row.col.m16n16k16.f32.f32 {%f29258, %f29259, %f29260, %f29261, %f29262, %f29263, %f29264, %f29265}, {%r2, %r2, %r2, %r2, %r2, %r2, %r2, %r2}, {%r2, %r2, %r2, %r2, %r2, %r2, %r2, %r2}, {%f29250, %f29251, %f29252, %f29253, %f29254, %f29255, %f29256, %f29257};
	bar.warp.sync 	-1;
	wmma.mma.sync.aligned.row.col.m16n16k16.f32.f32 {%f29266, %f29267, %f29268, %f29269, %f29270, %f29271, %f29272, %f29273}, {%r2, %r2, %r2, %r2, %r2, %r2, %r2, %r2}, {%r2, %r2, %r2, %r2, %r2, %r2, %r2, %r2}, {%f29258, %f29259, %f29260, %f29261, %f29262, %f29263, %f29264, %f29265};
	bar.warp.sync 	-1;
	wmma.mma.sync.aligned.row.col.m16n16k16.f32.f32 {%f29274, %f29275, %f29276, %f29277, %f29278, %f29279, %f29280, %f29281}, {%r2, %r2, %r2, %r2, %r2, %r2, %r2, %r2}, {%r2, %r2, %r2, %r2, %r2, %r2, %r2, %r2}, {%f29266, %f29267, %f29268, %f29269, %f29270, %f29271, %f29272, %f29273};
	bar.warp.sync 	-1;
	wmma.mma.sync.aligned.row.col.m16n16k16.f32.f32 {%f29282, %f29283, %f29284, %f29285, %f29286, %f29287, %f29288, %f29289}, {%r2, %r2, %r2, %r2, %r2, %r2, %r2, %r2}, {%r2, %r2, %r2, %r2, %r2, %r2, %r2, %r2}, {%f29274, %f29275, %f29276, %f29277, %f29278, %f29279, %f29280, %f29281};
	bar.warp.sync 	-1;
	wmma.mma.sync.aligned.row.col.m16n16k16.f32.f32 {%f29290, %f29291, %f29292, %f29293, %f29294, %f29295, %f29296, %f29297}, {%r2, %r2, %r2, %r2, %r2, %r2, %r2, %r2}, {%r2, %r2, %r2, %r2, %r2, %r2, %r2, %r2}, {%f29282, %f29283, %f29284, %f29285, %f29286, %f29287, %f29288, %f29289};
	bar.warp.sync 	-1;
	wmma.mma.sync.aligned.row.col.m16n16k16.f32.f32 {%f29298, %f29299, %f29300, %f29301, %f29302, %f29303, %f29304, %f29305}, {%r2, %r2, %r2, %r2, %r2, %r2, %r2, %r2}, {%r2, %r2, %r2, %r2, %r2, %r2, %r2, %r2}, {%f29290, %f29291, %f29292, %f29293, %f29294, %f29295, %f29296, %f29297};
	bar.warp.sync 	-1;
	wmma.mma.sync.aligned.row.col.m16n16k16.f32.f32 {%f29306, %f29307, %f29308, %f29309, %f29310, %f29311, %f29312, %f29313}, {%r2, %r2, %r2, %r2, %r2, %r2, %r2, %r2}, {%r2, %r2, %r2, %r2, %r2, %r2, %r2, %r2}, {%f29298, %f29299, %f29300, %f29301, %f29302, %f29303, %f29304, %f29305};
	bar.warp.sync 	-1;
	wmma.mma.sync.aligned.row.col.m16n16k16.f32.f32 {%f29314, %f29315, %f29316, %f29317, %f29318, %f29319, %f29320, %f29321}, {%r2, %r2, %r2, %r2, %r2, %r2, %r2, %r2}, {%r2, %r2, %r2, %r2, %r2, %r2, %r2, %r2}, {%f29306, %f29307, %f29308, %f29309, %f29310, %f29311, %f29312, %f29313};
	bar.warp.sync 	-1;
	wmma.mma.sync.aligned.row.col.m16n16k16.f32.f32 {%f29322, %f29323, %f29324, %f29325, %f29326, %f29327, %f29328, %f29329}, {%r2, %r2, %r2, %r2, %r2, %r2, %r2, %r2}, {%r2, %r2, %r2, %r2, %r2, %r2, %r2, %r2}, {%f29314, %f29315, %f29316, %f29317, %f29318, %f29319, %f29320, %f29321};
	bar.warp.sync 	-1;
	wmma.mma.sync.aligned.row.col.m16n16k16.f32.f32 {%f29330, %f29331, %f29332, %f29333, %f29334, %f29335, %f29336, %f29337}, {%r2, %r2, %r2, %r2, %r2, %r2, %r2, %r2}, {%r2, %r2, %r2, %r2, %r2, %r2, %r2, %r2}, {%f29322, %f29323, %f29324, %f29325, %f29326, %f29327, %f29328, %f29329};
	bar.warp.sync 	-1;
	wmma.mma.sync.aligned.row.col.m16n16k16.f32.f32 {%f29338, %f29339, %f29340, %f29341, %f29342, %f29343, %f29344, %f29345}, {%r2, %r2, %r2, %r2, %r2, %r2, %r2, %r2}, {%r2, %r2, %r2, %r2, %r2, %r2, %r2, %r2}, {%f29330, %f29331, %f29332, %f29333, %f29334, %f29335, %f29336, %f29337};
	bar.warp.sync 	-1;
	wmma.mma.sync.aligned.row.col.m16n16k16.f32.f32 {%f29346, %f29347, %f29348, %f29349, %f29350, %f29351, %f29352, %f29353}, {%r2, %r2, %r2, %r2, %r2, %r2, %r2, %r2}, {%r2, %r2, %r2, %r2, %r2, %r2, %r2, %r2}, {%f29338, %f29339, %f29340, %f29341, %f29342, %f29343, %f29344, %f29345};
	bar.warp.sync 	-1;
	wmma.mma.sync.aligned.row.col.m16n16k16.f32.f32 {%f29354, %f29355, %f29356, %f29357, %f29358, %f29359, %f29360, %f29361}, {%r2, %r2, %r2, %r2, %r2, %r2, %r2, %r2}, {%r2, %r2, %r2, %r2, %r2, %r2, %r2, %r2}, {%f29346, %f29347, %f29348, %f29349, %f29350, %f29351, %f29352, %f29353};
	bar.warp.sync 	-1;
	wmma.mma.sync.aligned.row.col.m16n16k16.f32.f32 {%f29362, %f29363, %f29364, %f29365, %f29366, %f29367, %f29368, %f29369}, {%r2, %r2, %r2, %r2, %r2, %r2, %r2, %r2}, {%r2, %r2, %r2, %r2, %r2, %r2, %r2, %r2}, {%f29354, %f29355, %f29356, %f29357, %f29358, %f29359, %f29360, %f29361};
	bar.warp.sync 	-1;
	wmma.mma.sync.aligned.row.col.m16n16k16.f32.f32 {%f29370, %f29371, %f29372, %f29373, %f29374, %f29375, %f29376, %f29377}, {%r2, %r2, %r2, %r2, %r2, %r2, %r2, %r2}, {%r2, %r2, %r2, %r2, %r2, %r2, %r2, %r2}, {%f29362, %f29363, %f29364, %f29365, %f29366, %f29367, %f29368, %f29369};
	bar.warp.sync 	-1;
	wmma.mma.sync.aligned.row.col.m16n16k16.f32.f32 {%f29378, %f29379, %f29380, %f29381, %f29382, %f29383, %f29384, %f29385}, {%r2, %r2, %r2, %r2, %r2, %r2, %r2, %r2}, {%r2, %r2, %r2, %r2, %r2, %r2, %r2, %r2}, {%f29370, %f29371, %f29372, %f29373, %f29374, %f29375, %f29376, %f29377};
	bar.warp.sync 	-1;
	wmma.mma.sync.aligned.row.col.m16n16k16.f32.f32 {%f29386, %f29387, %f29388, %f29389, %f29390, %f29391, %f29392, %f29393}, {%r2, %r2, %r2, %r2, %r2, %r2, %r2, %r2}, {%r2, %r2, %r2, %r2, %r2, %r2, %r2, %r2}, {%f29378, %f29379, %f29380, %f29381, %f29382, %f29383, %f29384, %f29385};
	bar.warp.sync 	-1;
	wmma.mma.sync.aligned.row.col.m16n16k16.f32.f32 {%f29394, %f29395, %f29396, %f29397, %f29398, %f29399, %f29400, %f29401}, {%r2, %r2, %r2, %r2, %r2, %r2, %r2, %r2}, {%r2, %r2, %r2, %r2, %r2, %r2, %r2, %r2}, {%f29386, %f29387, %f29388, %f29389, %f29390, %f29391, %f29392, %f29393};
	bar.warp.sync 	-1;
	wmma.mma.sync.aligned.row.col.m16n16k16.f32.f32 {%f29402, %f29403, %f29404, %f29405, %f29406, %f29407, %f29408, %f29409}, {%r2, %r2, %r2, %r2, %r2, %r2, %r2, %r2}, {%r2, %r2, %r2, %r2, %r2, %r2, %r2, %r2}, {%f29394, %f29395, %f29396, %f29397, %f29398, %f29399, %f29400, %f29401};
	bar.warp.sync 	-1;
	wmma.mma.sync.aligned.row.col.m16n16k16.f32.f32 {%f29410, %f29411, %f29412, %f29413, %f29414, %f29415, %f29416, %f29417}, {%r2, %r2, %r2, %r2, %r2, %r2, %r2, %r2}, {%r2, %r2, %r2, %r2, %r2, %r2, %r2, %r2}, {%f29402, %f29403, %f29404, %f29405, %f29406, %f29407, %f29408, %f29409};
	bar.warp.sync 	-1;
	wmma.mma.sync.aligned.row.col.m16n16k16.f32.f32 {%f29418, %f29419, %f29420, %f29421, %f29422, %f29423, %f29424, %f29425}, {%r2, %r2, %r2, %r2, %r2, %r2, %r2, %r2}, {%r2, %r2, %r2, %r2, %r2, %r2, %r2, %r2}, {%f29410, %f29411, %f29412, %f29413, %f29414, %f29415, %f29416, %f29417};
	bar.warp.sync 	-1;
	wmma.mma.sync.aligned.row.col.m16n16k16.f32.f32 {%f29426, %f29427, %f29428, %f29429, %f29430, %f29431, %f29432, %f29433}, {%r2, %r2, %r2, %r2, %r2, %r2, %r2, %r2}, {%r2, %r2, %r2, %r2, %r2, %r2, %r2, %r2}, {%f29418, %f29419, %f29420, %f29421, %f29422, %f29423, %f29424, %f29425};
	bar.warp.sync 	-1;
	wmma.mma.sync.aligned.row.col.m16n16k16.f32.f32 {%f29434, %f29435, %f29436, %f29437, %f29438, %f29439, %f29440, %f29441}, {%r2, %r2, %r2, %r2, %r2, %r2, %r2, %r2}, {%r2, %r2, %r2, %r2, %r2, %r2, %r2, %r2}, {%f29426, %f29427, %f29428, %f29429, %f29430, %f29431, %f29432, %f29433};
	bar.warp.sync 	-1;
	wmma.mma.sync.aligned.row.col.m16n16k16.f32.f32 {%f29442, %f29443, %f29444, %f29445, %f29446, %f29447, %f29448, %f29449}, {%r2, %r2, %r2, %r2, %r2, %r2, %r2, %r2}, {%r2, %r2, %r2, %r2, %r2, %r2, %r2, %r2}, {%f29434, %f29435, %f29436, %f29437, %f29438, %f29439, %f29440, %f29441};
	bar.warp.sync 	-1;
	wmma.mma.sync.aligned.row.col.m16n16k16.f32.f32 {%f29450, %f29451, %f29452, %f29453, %f29454, %f29455, %f29456, %f29457}, {%r2, %r2, %r2, %r2, %r2, %r2, %r2, %r2}, {%r2, %r2, %r2, %r2, %r2, %r2, %r2, %r2}, {%f29442, %f29443, %f29444, %f29445, %f29446, %f29447, %f29448, %f29449};
	bar.warp.sync 	-1;
	wmma.mma.sync.aligned.row.col.m16n16k16.f32.f32 {%f29458, %f29459, %f29460, %f29461, %f29462, %f29463, %f29464, %f29465}, {%r2, %r2, %r2, %r2, %r2, %r2, %r2, %r2}, {%r2, %r2, %r2, %r2, %r2, %r2, %r2, %r2}, {%f29450, %f29451, %f29452, %f29453, %f29454, %f29455, %f29456, %f29457};
	bar.warp.sync 	-1;
	wmma.mma.sync.aligned.row.col.m16n16k16.f32.f32 {%f29466, %f29467, %f29468, %f29469, %f29470, %f29471, %f29472, %f29473}, {%r2, %r2, %r2, %r2, %r2, %r2, %r2, %r2}, {%r2, %r2, %r2, %r2, %r2, %r2, %r2, %r2}, {%f29458, %f29459, %f29460, %f29461, %f29462, %f29463, %f29464, %f29465};
	bar.warp.sync 	-1;
	wmma.mma.sync.aligned.row.col.m16n16k16.f32.f32 {%f29474, %f29475, %f29476, %f29477, %f29478, %f29479, %f29480, %f29481}, {%r2, %r2, %r2, %r2, %r2, %r2, %r2, %r2}, {%r2, %r2, %r2, %r2, %r2, %r2, %r2, %r2}, {%f29466, %f29467, %f29468, %f29469, %f29470, %f29471, %f29472, %f29473};
	bar.warp.sync 	-1;
	wmma.mma.sync.aligned.row.col.m16n16k16.f32.f32 {%f29482, %f29483, %f29484, %f29485, %f29486, %f29487, %f29488, %f29489}, {%r2, %r2, %r2, %r2, %r2, %r2, %r2, %r2}, {%r2, %r2, %r2, %r2, %r2, %r2, %r2, %r2}, {%f29474, %f29475, %f29476, %f29477, %f29478, %f29479, %f29480, %f29481};
	bar.warp.sync 	-1;
	wmma.mma.sync.aligned.row.col.m16n16k16.f32.f32 {%f29490, %f29491, %f29492, %f29493, %f29494, %f29495, %f29496, %f29497}, {%r2, %r2, %r2, %r2, %r2, %r2, %r2, %r2}, {%r2, %r2, %r2, %r2, %r2, %r2, %r2, %r2}, {%f29482, %f29483, %f29484, %f29485, %f29486, %f29487, %f29488, %f29489};
	bar.warp.sync 	-1;
	wmma.mma.sync.aligned.row.col.m16n16k16.f32.f32 {%f29498, %f29499, %f29500, %f29501, %f29502, %f29503, %f29504, %f29505}, {%r2, %r2, %r2, %r2, %r2, %r2, %r2, %r2}, {%r2, %r2, %r2, %r2, %r2, %r2, %r2, %r2}, {%f29490, %f29491, %f29492, %f29493, %f29494, %f29495, %f29496, %f29497};
	bar.warp.sync 	-1;
	wmma.mma.sync.aligned.row.col.m16n16k16.f32.f32 {%f29506, %f29507, %f29508, %f29509, %f29510, %f29511, %f29512, %f29513}, {%r2, %r2, %r2, %r2, %r2, %r2, %r2, %r2}, {%r2, %r2, %r2, %r2, %r2, %r2, %r2, %r2}, {%f29498, %f29499, %f29500, %f29501, %f29502, %f29503, %f29504, %f29505};
	bar.warp.sync 	-1;
	wmma.mma.sync.aligned.row.col.m16n16k16.f32.f32 {%f29514, %f29515, %f29516, %f29517, %f29518, %f29519, %f29520, %f29521}, {%r2, %r2, %r2, %r2, %r2, %r2, %r2, %r2}, {%r2, %r2, %r2, %r2, %r2, %r2, %r2, %r2}, {%f29506, %f29507, %f29508, %f29509, %f29510, %f29511, %f29512, %f29513};
	bar.warp.sync 	-1;
	wmma.mma.sync.aligned.row.col.m16n16k16.f32.f32 {%f29522, %f29523, %f29524, %f29525, %f29526, %f29527, %f29528, %f29529}, {%r2, %r2, %r2, %r2, %r2, %r2, %r2, %r2}, {%r2, %r2, %r2, %r2, %r2, %r2, %r2, %r2}, {%f29514, %f29515, %f29516, %f29517, %f29518, %f29519, %f29520, %f29521};
	bar.warp.sync 	-1;
	wmma.mma.sync.aligned.row.col.m16n16k16.f32.f32 {%f29530, %f29531, %f29532, %f29533, %f29534, %f29535, %f29536, %f29537}, {%r2, %r2, %r2, %r2, %r2, %r2, %r2, %r2}, {%r2, %r2, %r2, %r2, %r2, %r2, %r2, %r2}, {%f29522, %f29523, %f29524, %f29525, %f29526, %f29527, %f29528, %f29529};
	bar.warp.sync 	-1;
	wmma.mma.sync.aligned.row.col.m16n16k16.f32.f32 {%f29538, %f29539, %f29540, %f29541, %f29542, %f29543, %f29544, %f29545}, {%r2, %r2, %r2, %r2, %r2, %r2, %r2, %r2}, {%r2, %r2, %r2, %r2, %r2, %r2, %r2, %r2}, {%f29530, %f29531, %f29532, %f29533, %f29534, %f29535, %f29536, %f29537};
	bar.warp.sync 	-1;
	wmma.mma.sync.aligned.row.col.m16n16k16.f32.f32 {%f29546, %f29547, %f29548, %f29549, %f29550, %f29551, %f29552, %f29553}, {%r2, %r2, %r2, %r2, %r2, %r2, %r2, %r2}, {%r2, %r2, %r2, %r2, %r2, %r2, %r2, %r2}, {%f29538, %f29539, %f29540, %f29541, %f29542, %f29543, %f29544, %f29545};
	bar.warp.sync 	-1;
	wmma.mma.sync.aligned.row.col.m16n16k16.f32.f32 {%f29554, %f29555, %f29556, %f29557, %f29558, %f29559, %f29560, %f29561}, {%r2, %r2, %r2, %r2, %r2, %r2, %r2, %r2}, {%r2, %r2, %r2, %r2, %r2, %r2, %r2, %r2}, {%f29546, %f29547, %f29548, %f29549, %f29550, %f29551, %f29552, %f29553};
	bar.warp.sync 	-1;
	wmma.mma.sync.aligned.row.col.m16n16k16.f32.f32 {%f29562, %f29563, %f29564, %f29565, %f29566, %f29567, %f29568, %f29569}, {%r2, %r2, %r2, %r2, %r2, %r2, %r2, %r2}, {%r2, %r2, %r2, %r2, %r2, %r2, %r2, %r2}, {%f29554, %f29555, %f29556, %f29557, %f29558, %f29559, %f29560, %f29561};
	bar.warp.sync 	-1;
	wmma.mma.sync.aligned.row.col.m16n16k16.f32.f32 {%f29570, %f29571, %f29572, %f29573, %f29574, %f29575, %f29576, %f29577}, {%r2, %r2, %r2, %r2, %r2, %r2, %r2, %r2}, {%r2, %r2, %r2, %r2, %r2, %r2, %r2, %r2}, {%f29562, %f29563, %f29564, %f29565, %f29566, %f29567, %f29568, %f29569};
	bar.warp.sync 	-1;
	wmma.mma.sync.aligned.row.col.m16n16k16.f32.f32 {%f29578, %f29579, %f29580, %f29581, %f29582, %f29583, %f29584, %f29585}, {%r2, %r2, %r2, %r2, %r2, %r2, %r2, %r2}, {%r2, %r2, %r2, %r2, %r2, %r2, %r2, %r2}, {%f29570, %f29571, %f29572, %f29573, %f29574, %f29575, %f29576, %f29577};
	bar.warp.sync 	-1;
	wmma.mma.sync.aligned.row.col.m16n16k16.f32.f32 {%f29586, %f29587, %f29588, %f29589, %f29590, %f29591, %f29592, %f29593}, {%r2, %r2, %r2, %r2, %r2, %r2, %r2, %r2}, {%r2, %r2, %r2, %r2, %r2, %r2, %r2, %r2}, {%f29578, %f29579, %f29580, %f29581, %f29582, %f29583, %f29584, %f29585};
	bar.warp.sync 	-1;
	wmma.mma.sync.aligned.row.col.m16n16k16.f32.f32 {%f29594, %f29595, %f29596, %f29597, %f29598, %f29599, %f29600, %f29601}, {%r2, %r2, %r2, %r2, %r2, %r2, %r2, %r2}, {%r2, %r2, %r2, %r2, %r2, %r2, %r2, %r2}, {%f29586, %f29587, %f29588, %f29589, %f29590, %f29591, %f29592, %f29593};
	bar.warp.sync 	-1;
	wmma.mma.sync.aligned.row.col.m16n16k16.f32.f32 {%f29602, %f29603, %f29604, %f29605, %f29606, %f29607, %f29608, %f29609}, {%r2, %r2, %r2, %r2, %r2, %r2, %r2, %r2}, {%r2, %r2, %r2, %r2, %r2, %r2, %r2, %r2}, {%f29594, %f29595, %f29596, %f29597, %f29598, %f29599, %f29600, %f29601};
	bar.warp.sync 	-1;
	wmma.mma.sync.aligned.row.col.m16n16k16.f32.f32 {%f29610, %f29611, %f29612, %f29613, %f29614, %f29615, %f29616, %f29617}, {%r2, %r2, %r2, %r2, %r2, %r2, %r2, %r2}, {%r2, %r2, %r2, %r2, %r2, %r2, %r2, %r2}, {%f29602, %f29603, %f29604, %f29605, %f29606, %f29607, %f29608, %f29609};
	bar.warp.sync 	-1;
	wmma.mma.sync.aligned.row.col.m16n16k16.f32.f32 {%f29618, %f29619, %f29620, %f29621, %f29622, %f29623, %f29624, %f29625}, {%r2, %r2, %r2, %r2, %r2, %r2, %r2, %r2}, {%r2, %r2, %r2, %r2, %r2, %r2, %r2, %r2}, {%f29610, %f29611, %f29612, %f29613, %f29614, %f29615, %f29616, %f29617};
	bar.warp.sync 	-1;
	wmma.mma.sync.aligned.row.col.m16n16k16.f32.f32 {%f29626, %f29627, %f29628, %f29629, %f29630, %f29631, %f29632, %f29633}, {%r2, %r2, %r2, %r2, %r2, %r2, %r2, %r2}, {%r2, %r2, %r2, %r2, %r2, %r2, %r2, %r2}, {%f29618, %f29619, %f29620, %f29621, %f29622, %f29623, %f29624, %f29625};
	bar.warp.sync 	-1;
	wmma.mma.sync.aligned.row.col.m16n16k16.f32.f32 {%f29634, %f29635, %f29636, %f29637, %f29638, %f29639, %f29640, %f29641}, {%r2, %r2, %r2, %r2, %r2, %r2, %r2, %r2}, {%r2, %r2, %r2, %r2, %r2, %r2, %r2, %r2}, {%f29626, %f29627, %f29628, %f29629, %f29630, %f29631, %f29632, %f29633};
	bar.warp.sync 	-1;
	wmma.mma.sync.aligned.row.col.m16n16k16.f32.f32 {%f29642, %f29643, %f29644, %f29645, %f29646, %f29647, %f29648, %f29649}, {%r2, %r2, %r2, %r2, %r2, %r2, %r2, %r2}, {%r2, %r2, %r2, %r2, %r2, %r2, %r2, %r2}, {%f29634, %f29635, %f29636, %f29637, %f29638, %f29639, %f29640, %f29641};
	bar.warp.sync 	-1;
	wmma.mma.sync.aligned.row.col.m16n16k16.f32.f32 {%f29650, %f29651, %f29652, %f29653, %f29654, %f29655, %f29656, %f29657}, {%r2, %r2, %r2, %r2, %r2, %r2, %r2, %r2}, {%r2, %r2, %r2, %r2, %r2, %r2, %r2, %r2}, {%f29642, %f29643, %f29644, %f29645, %f29646, %f29647, %f29648, %f29649};
	bar.warp.sync 	-1;
	wmma.mma.sync.aligned.row.col.m16n16k16.f32.f32 {%f29658, %f29659, %f29660, %f29661, %f29662, %f29663, %f29664, %f29665}, {%r2, %r2, %r2, %r2, %r2, %r2, %r2, %r2}, {%r2, %r2, %r2, %r2, %r2, %r2, %r2, %r2}, {%f29650, %f29651, %f29652, %f29653, %f29654, %f29655, %f29656, %f29657};
	bar.warp.sync 	-1;
	wmma.mma.sync.aligned.row.col.m16n16k16.f32.f32 {%f29666, %f29667, %f29668, %f29669, %f29670, %f29671, %f29672, %f29673}, {%r2, %r2, %r2, %r2, %r2, %r2, %r2, %r2}, {%r2, %r2, %r2, %r2, %r2, %r2, %r2, %r2}, {%f29658, %f29659, %f29660, %f29661, %f29662, %f29663, %f29664, %f29665};
	bar.warp.sync 	-1;
	wmma.mma.sync.aligned.row.col.m16n16k16.f32.f32 {%f29674, %f29675, %f29676, %f29677, %f29678, %f29679, %f29680, %f29681}, {%r2, %r2, %r2, %r2, %r2, %r2, %r2, %r2}, {%r2, %r2, %r2, %r2, %r2, %r2, %r2, %r2}, {%f29666, %f29667, %f29668, %f29669, %f29670, %f29671, %f29672, %f29673};
	bar.warp.sync 	-1;
	wmma.mma.sync.aligned.row.col.m16n16k16.f32.f32 {%f29682, %f29683, %f29684, %f29685, %f29686, %f29687, %f29688, %f29689}, {%r2, %r2, %r2, %r2, %r2, %r2, %r2, %r2}, {%r2, %r2, %r2, %r2, %r2, %r2, %r2, %r2}, {%f29674, %f29675, %f29676, %f29677, %f29678, %f29679, %f29680, %f29681};
	bar.warp.sync 	-1;
	wmma.mma.sync.aligned.row.col.m16n16k16.f32.f32 {%f29690, %f29691, %f29692, %f29693, %f29694, %f29695, %f29696, %f29697}, {%r2, %r2, %r2, %r2, %r2, %r2, %r2, %r2}, {%r2, %r2, %r2, %r2, %r2, %r2, %r2, %r2}, {%f29682, %f29683, %f29684, %f29685, %f29686, %f29687, %f29688, %f29689};
	bar.warp.sync 	-1;
	wmma.mma.sync.aligned.row.col.m16n16k16.f32.f32 {%f29698, %f29699, %f29700, %f29701, %f29702, %f29703, %f29704, %f29705}, {%r2, %r2, %r2, %r2, %r2, %r2, %r2, %r2}, {%r2, %r2, %r2, %r2, %r2, %r2, %r2, %r2}, {%f29690, %f29691, %f29692, %f29693, %f29694, %f29695, %f29696, %f29697};
	bar.warp.sync 	-1;
	wmma.mma.sync.aligned.row.col.m16n16k16.f32.f32 {%f29706, %f29707, %f29708, %f29709, %f29710, %f29711, %f29712, %f29713}, {%r2, %r2, %r2, %r2, %r2, %r2, %r2, %r2}, {%r2, %r2, %r2, %r2, %r2, %r2, %r2, %r2}, {%f29698, %f29699, %f29700, %f29701, %f29702, %f29703, %f29704, %f29705};
	bar.warp.sync 	-1;
	wmma.mma.sync.aligned.row.col.m16n16k16.f32.f32 {%f29714, %f29715, %f29716, %f29717, %f29718, %f29719, %f29720, %f29721}, {%r2, %r2, %r2, %r2, %r2, %r2, %r2, %r2}, {%r2, %r2, %r2, %r2, %r2, %r2, %r2, %r2}, {%f29706, %f29707, %f29708, %f29709, %f29710, %f29711, %f29712, %f29713};
	bar.warp.sync 	-1;
	wmma.mma.sync.aligned.row.col.m16n16k16.f32.f32 {%f29722, %f29723, %f29724, %f29725, %f29726, %f29727, %f29728, %f29729}, {%r2, %r2, %r2, %r2, %r2, %r2, %r2, %r2}, {%r2, %r2, %r2, %r2, %r2, %r2, %r2, %r2}, {%f29714, %f29715, %f29716, %f29717, %f29718, %f29719, %f29720, %f29721};
	bar.warp.sync 	-1;
	wmma.mma.sync.aligned.row.col.m16n16k16.f32.f32 {%f29730, %f29731, %f29732, %f29733, %f29734, %f29735, %f29736, %f29737}, {%r2, %r2, %r2, %r2, %r2, %r2, %r2, %r2}, {%r2, %r2, %r2, %r2, %r2, %r2, %r2, %r2}, {%f29722, %f29723, %f29724, %f29725, %f29726, %f29727, %f29728, %f29729};
	bar.warp.sync 	-1;
	wmma.mma.sync.aligned.row.col.m16n16k16.f32.f32 {%f29738, %f29739, %f29740, %f29741, %f29742, %f29743, %f29744, %f29745}, {%r2, %r2, %r2, %r2, %r2, %r2, %r2, %r2}, {%r2, %r2, %r2, %r2, %r2, %r2, %r2, %r2}, {%f29730, %f29731, %f29732, %f29733, %f29734, %f29735, %f29736, %f29737};
	bar.warp.sync 	-1;
	wmma.mma.sync.aligned.row.col.m16n16k16.f32.f32 {%f29746, %f29747, %f29748, %f29749, %f29750, %f29751, %f29752, %f29753}, {%r2, %r2, %r2, %r2, %r2, %r2, %r2, %r2}, {%r2, %r2, %r2, %r2, %r2, %r2, %r2, %r2}, {%f29738, %f29739, %f29740, %f29741, %f29742, %f29743, %f29744, %f29745};
	bar.warp.sync 	-1;
	wmma.mma.sync.aligned.row.col.m16n16k16.f32.f32 {%f29754, %f29755, %f29756, %f29757, %f29758, %f29759, %f29760, %f29761}, {%r2, %r2, %r2, %r2, %r2, %r2, %r2, %r2}, {%r2, %r2, %r2, %r2, %r2, %r2, %r2, %r2}, {%f29746, %f29747, %f29748, %f29749, %f29750, %f29751, %f29752, %f29753};
	bar.warp.sync 	-1;
	wmma.mma.sync.aligned.row.col.m16n16k16.f32.f32 {%f29762, %f29763, %f29764, %f29765, %f29766, %f29767, %f29768, %f29769}, {%r2, %r2, %r2, %r2, %r2, %r2, %r2, %r2}, {%r2, %r2, %r2, %r2, %r2, %r2, %r2, %r2}, {%f29754, %f29755, %f29756, %f29757, %f29758, %f29759, %f29760, %f29761};
	bar.warp.sync 	-1;
	wmma.mma.sync.aligned.row.col.m16n16k16.f32.f32 {%f29770, %f29771, %f29772, %f29773, %f29774, %f29775, %f29776, %f29777}, {%r2, %r2, %r2, %r2, %r2, %r2, %r2, %r2}, {%r2, %r2, %r2, %r2, %r2, %r2, %r2, %r2}, {%f29762, %f29763, %f29764, %f29765, %f29766, %f29767, %f29768, %f29769};
	bar.warp.sync 	-1;
	wmma.mma.sync.aligned.row.col.m16n16k16.f32.f32 {%f29778, %f29779, %f29780, %f29781, %f29782, %f29783, %f29784, %f29785}, {%r2, %r2, %r2, %r2, %r2, %r2, %r2, %r2}, {%r2, %r2, %r2, %r2, %r2, %r2, %r2, %r2}, {%f29770, %f29771, %f29772, %f29773, %f29774, %f29775, %f29776, %f29777};
	bar.warp.sync 	-1;
	wmma.mma.sync.aligned.row.col.m16n16k16.f32.f32 {%f29786, %f29787, %f29788, %f29789, %f29790, %f29791, %f29792, %f29793}, {%r2, %r2, %r2, %r2, %r2, %r2, %r2, %r2}, {%r2, %r2, %r2, %r2, %r2, %r2, %r2, %r2}, {%f29778, %f29779, %f29780, %f29781, %f29782, %f29783, %f29784, %f29785};
	bar.warp.sync 	-1;
	wmma.mma.sync.aligned.row.col.m16n16k16.f32.f32 {%f29794, %f29795, %f29796, %f29797, %f29798, %f29799, %f29800, %f29801}, {%r2, %r2, %r2, %r2, %r2, %r2, %r2, %r2}, {%r2, %r2, %r2, %r2, %r2, %r2, %r2, %r2}, {%f29786, %f29787, %f29788, %f29789, %f29790, %f29791, %f29792, %f29793};
	bar.warp.sync 	-1;
	wmma.mma.sync.aligned.row.col.m16n16k16.f32.f32 {%f29802, %f29803, %f29804, %f29805, %f29806, %f29807, %f29808, %f29809}, {%r2, %r2, %r2, %r2, %r2, %r2, %r2, %r2}, {%r2, %r2, %r2, %r2, %r2, %r2, %r2, %r2}, {%f29794, %f29795, %f29796, %f29797, %f29798, %f29799, %f29800, %f29801};
	bar.warp.sync 	-1;
	wmma.mma.sync.aligned.row.col.m16n16k16.f32.f32 {%f29810, %f29811, %f29812, %f29813, %f29814, %f29815, %f29816, %f29817}, {%r2, %r2, %r2, %r2, %r2, %r2, %r2, %r2}, {%r2, %r2, %r2, %r2, %r2, %r2, %r2, %r2}, {%f29802, %f29803, %f29804, %f29805, %f29806, %f29807, %f29808, %f29809};
	bar.warp.sync 	-1;
	wmma.mma.sync.aligned.row.col.m16n16k16.f32.f32 {%f29818, %f29819, %f29820, %f29821, %f29822, %f29823, %f29824, %f29825}, {%r2, %r2, %r2, %r2, %r2, %r2, %r2, %r2}, {%r2, %r2, %r2, %r2, %r2, %r2, %r2, %r2}, {%f29810, %f29811, %f29812, %f29813, %f29814, %f29815, %f29816, %f29817};
	bar.warp.sync 	-1;
	wmma.mma.sync.aligned.row.col.m16n16k16.f32.f32 {%f29826, %f29827, %f29828, %f29829, %f29830, %f29831, %f29832, %f29833}, {%r2, %r2, %r2, %r2, %r2, %r2, %r2, %r2}, {%r2, %r2, %r2, %r2, %r2, %r2, %r2, %r2}, {%f29818, %f29819, %f29820, %f29821, %f29822, %f29823, %f29824, %f29825};
	bar.warp.sync 	-1;
	wmma.mma.sync.aligned.row.col.m16n16k16.f32.f32 {%f29834, %f29835, %f29836, %f29837, %f29838, %f29839, %f29840, %f29841}, {%r2, %r2, %r2, %r2, %r2, %r2, %r2, %r2}, {%r2, %r2, %r2, %r2, %r2, %r2, %r2, %r2}, {%f29826, %f29827, %f29828, %f29829, %f29830, %f29831, %f29832, %f29833};
	bar.warp.sync 	-1;
	wmma.mma.sync.aligned.row.col.m16n16k16.f32.f32 {%f29842, %f29843, %f29844, %f29845, %f29846, %f29847, %f29848, %f29849}, {%r2, %r2, %r2, %r2, %r2, %r2, %r2, %r2}, {%r2, %r2, %r2, %r2, %r2, %r2, %r2, %r2}, {%f29834, %f29835, %f29836, %f29837, %f29838, %f29839, %f29840, %f29841};
	bar.warp.sync 	-1;
	wmma.mma.sync.aligned.row.col.m16n16k16.f32.f32 {%f29850, %f29851, %f29852, %f29853, %f29854, %f29855, %f29856, %f29857}, {%r2, %r2, %r2, %r2, %r2, %r2, %r2, %r2}, {%r2, %r2, %r2, %r2, %r2, %r2, %r2, %r2}, {%f29842, %f29843, %f29844, %f29845, %f29846, %f29847, %f29848, %f29849};
	bar.warp.sync 	-1;
	wmma.mma.sync.aligned.row.col.m16n16k16.f32.f32 {%f29858, %f29859, %f29860, %f29861, %f29862, %f29863, %f29864, %f29865}, {%r2, %r2, %r2, %r2, %r2, %r2, %r2, %r2}, {%r2, %r2, %r2, %r2, %r2, %r2, %r2, %r2}, {%f29850, %f29851, %f29852, %f29853, %f29854, %f29855, %f29856, %f29857};
	bar.warp.sync 	-1;
	wmma.mma.sync.aligned.row.col.m16n16k16.f32.f32 {%f29866, %f29867, %f29868, %f29869, %f29870, %f29871, %f29872, %f29873}, {%r2, %r2, %r2, %r2, %r2, %r2, %r2, %r2}, {%r2, %r2, %r2, %r2, %r2, %r2, %r2, %r2}, {%f29858, %f29859, %f29860, %f29861, %f29862, %f29863, %f29864, %f29865};
	bar.warp.sync 	-1;
	wmma.mma.sync.aligned.row.col.m16n16k16.f32.f32 {%f29874, %f29875, %f29876, %f29877, %f29878, %f29879, %f29880, %f29881}, {%r2, %r2, %r2, %r2, %r2, %r2, %r2, %r2}, {%r2, %r2, %r2, %r2, %r2, %r2, %r2, %r2}, {%f29866, %f29867, %f29868, %f29869, %f29870, %f29871, %f29872, %f29873};
	bar.warp.sync 	-1;
	wmma.mma.sync.aligned.row.col.m16n16k16.f32.f32 {%f29882, %f29883, %f29884, %f29885, %f29886, %f29887, %f29888, %f29889}, {%r2, %r2, %r2, %r2, %r2, %r2, %r2, %r2}, {%r2, %r2, %r2, %r2, %r2, %r2, %r2, %r2}, {%f29874, %f29875, %f29876, %f29877, %f29878, %f29879, %f29880, %f29881};
	bar.warp.sync 	-1;
	wmma.mma.sync.aligned.row.col.m16n16k16.f32.f32 {%f29890, %f29891, %f29892, %f29893, %f29894, %f29895, %f29896, %f29897}, {%r2, %r2, %r2, %r2, %r2, %r2, %r2, %r2}, {%r2, %r2, %r2, %r2, %r2, %r2, %r2, %r2}, {%f29882, %f29883, %f29884, %f29885, %f29886, %f29887, %f29888, %f29889};
	bar.warp.sync 	-1;
	wmma.mma.sync.aligned.row.col.m16n16k16.f32.f32 {%f29898, %f29899, %f29900, %f29901, %f29902, %f29903, %f29904, %f29905}, {%r2, %r2, %r2, %r2, %r2, %r2, %r2, %r2}, {%r2, %r2, %r2, %r2, %r2, %r2, %r2, %r2}, {%f29890, %f29891, %f29892, %f29893, %f29894, %f29895, %f29896, %f29897};
	bar.warp.sync 	-1;
	wmma.mma.sync.aligned.row.col.m16n16k16.f32.f32 {%f29906, %f29907, %f29908, %f29909, %f29910, %f29911, %f29912, %f29913}, {%r2, %r2, %r2, %r2, %r2, %r2, %r2, %r2}, {%r2, %r2, %r2, %r2, %r2, %r2, %r2, %r2}, {%f29898, %f29899, %f29900, %f29901, %f29902, %f29903, %f29904, %f29905};
	bar.warp.sync 	-1;
	wmma.mma.sync.aligned.row.col.m16n16k16.f32.f32 {%f29914, %f29915, %f29916, %f29917, %f29918, %f29919, %f29920, %f29921}, {%r2, %r2, %r2, %r2, %r2, %r2, %r2, %r2}, {%r2, %r2, %r2, %r2, %r2, %r2, %r2, %r2}, {%f29906, %f29907, %f29908, %f29909, %f29910, %f29911, %f29912, %f29913};
	bar.warp.sync 	-1;
	wmma.mma.sync.aligned.row.col.m16n16k16.f32.f32 {%f29922, %f29923, %f29924, %f29925, %f29926, %f29927, %f29928, %f29929}, {%r2, %r2, %r2, %r2, %r2, %r2, %r2, %r2}, {%r2, %r2, %r2, %r2, %r2, %r2, %r2, %r2}, {%f29914, %f29915, %f29916, %f29917, %f29918, %f29919, %f29920, %f29921};
	bar.warp.sync 	-1;
	wmma.mma.sync.aligned.row.col.m16n16k16.f32.f32 {%f29930, %f29931, %f29932, %f29933, %f29934, %f29935, %f29936, %f29937}, {%r2, %r2, %r2, %r2, %r2, %r2, %r2, %r2}, {%r2, %r2, %r2, %r2, %r2, %r2, %r2, %r2}, {%f29922, %f29923, %f29924, %f29925, %f29926, %f29927, %f29928, %f29929};
	bar.warp.sync 	-1;
	wmma.mma.sync.aligned.row.col.m16n16k16.f32.f32 {%f29938, %f29939, %f29940, %f29941, %f29942, %f29943, %f29944, %f29945}, {%r2, %r2, %r2, %r2, %r2, %r2, %r2, %r2}, {%r2, %r2, %r2, %r2, %r2, %r2, %r2, %r2}, {%f29930, %f29931, %f29932, %f29933, %f29934, %f29935, %f29936, %f29937};
	bar.warp.sync 	-1;
	wmma.mma.sync.aligned.row.col.m16n16k16.f32.f32 {%f29946, %f29947, %f29948, %f29949, %f29950, %f29951, %f29952, %f29953}, {%r2, %r2, %r2, %r2, %r2, %r2, %r2, %r2}, {%r2, %r2, %r2, %r2, %r2, %r2, %r2, %r2}, {%f29938, %f29939, %f29940, %f29941, %f29942, %f29943, %f29944, %f29945};
	bar.warp.sync 	-1;
	wmma.mma.sync.aligned.row.col.m16n16k16.f32.f32 {%f29954, %f29955, %f29956, %f29957, %f29958, %f29959, %f29960, %f29961}, {%r2, %r2, %r2, %r2, %r2, %r2, %r2, %r2}, {%r2, %r2, %r2, %r2, %r2, %r2, %r2, %r2}, {%f29946, %f29947, %f29948, %f29949, %f29950, %f29951, %f29952, %f29953};
	bar.warp.sync 	-1;
	wmma.mma.sync.aligned.row.col.m16n16k16.f32.f32 {%f29962, %f29963, %f29964, %f29965, %f29966, %f29967, %f29968, %f29969}, {%r2, %r2, %r2, %r2, %r2, %r2, %r2, %r2}, {%r2, %r2, %r2, %r2, %r2, %r2, %r2, %r2}, {%f29954, %f29955, %f29956, %f29957, %f29958, %f29959, %f29960, %f29961};
	bar.warp.sync 	-1;
	wmma.mma.sync.aligned.row.col.m16n16k16.f32.f32 {%f29970, %f29971, %f29972, %f29973, %f29974, %f29975, %f29976, %f29977}, {%r2, %r2, %r2, %r2, %r2, %r2, %r2, %r2}, {%r2, %r2, %r2, %r2, %r2, %r2, %r2, %r2}, {%f29962, %f29963, %f29964, %f29965, %f29966, %f29967, %f29968, %f29969};
	bar.warp.sync 	-1;
	wmma.mma.sync.aligned.row.col.m16n16k16.f32.f32 {%f29978, %f29979, %f29980, %f29981, %f29982, %f29983, %f29984, %f29985}, {%r2, %r2, %r2, %r2, %r2, %r2, %r2, %r2}, {%r2, %r2, %r2, %r2, %r2, %r2, %r2, %r2}, {%f29970, %f29971, %f29972, %f29973, %f29974, %f29975, %f29976, %f29977};
	bar.warp.sync 	-1;
	wmma.mma.sync.aligned.row.col.m16n16k16.f32.f32 {%f29986, %f29987, %f29988, %f29989, %f29990, %f29991, %f29992, %f29993}, {%r2, %r2, %r2, %r2, %r2, %r2, %r2, %r2}, {%r2, %r2, %r2, %r2, %r2, %r2, %r2, %r2}, {%f29978, %f29979, %f29980, %f29981, %f29982, %f29983, %f29984, %f29985};
	bar.warp.sync 	-1;
	wmma.mma.sync.aligned.row.col.m16n16k16.f32.f32 {%f29994, %f29995, %f29996, %f29997, %f29998, %f29999, %f30000, %f30001}, {%r2, %r2, %r2, %r2, %r2, %r2, %r2, %r2}, {%r2, %r2, %r2, %r2, %r2, %r2, %r2, %r2}, {%f29986, %f29987, %f29988, %f29989, %f29990, %f29991, %f29992, %f29993};
	bar.warp.sync 	-1;
	wmma.mma.sync.aligned.row.col.m16n16k16.f32.f32 {%f30002, %f30003, %f30004, %f30005, %f30006, %f30007, %f30008, %f30009}, {%r2, %r2, %r2, %r2, %r2, %r2, %r2, %r2}, {%r2, %r2, %r2, %r2, %r2, %r2, %r2, %r2}, {%f29994, %f29995, %f29996, %f29997, %f29998, %f29999, %f30000, %f30001};
	bar.warp.sync 	-1;
	wmma.mma.sync.aligned.row.col.m16n16k16.f32.f32 {%f30010, %f30011, %f30012, %f30013, %f30014, %f30015, %f30016, %f30017}, {%r2, %r2, %r2, %r2, %r2, %r2, %r2, %r2}, {%r2, %r2, %r2, %r2, %r2, %r2, %r2, %r2}, {%f30002, %f30003, %f30004, %f30005, %f30006, %f30007, %f30008, %f30009};
	bar.warp.sync 	-1;
	wmma.mma.sync.aligned.row.col.m16n16k16.f32.f32 {%f30018, %f30019, %f30020, %f30021, %f30022, %f30023, %f30024, %f30025}, {%r2, %r2, %r2, %r2, %r2, %r2, %r2, %r2}, {%r2, %r2, %r2, %r2, %r2, %r2, %r2, %r2}, {%f30010, %f30011, %f30012, %f30013, %f30014, %f30015, %f30016, %f30017};
	bar.warp.sync 	-1;
	wmma.mma.sync.aligned.row.col.m16n16k16.f32.f32 {%f30026, %f30027, %f30028, %f30029, %f30030, %f30031, %f30032, %f30033}, {%r2, %r2, %r2, %r2, %r2, %r2, %r2, %r2}, {%r2, %r2, %r2, %r2, %r2, %r2, %r2, %r2}, {%f30018, %f30019, %f30020, %f30021, %f30022, %f30023, %f30024, %f30025};
	bar.warp.sync 	-1;
	wmma.mma.sync.aligned.row.col.m16n16k16.f32.f32 {%f30034, %f30035, %f30036, %f30037, %f30038, %f30039, %f30040, %f30041}, {%r2, %r2, %r2, %r2, %r2, %r2, %r2, %r2}, {%r2, %r2, %r2, %r2, %r2, %r2, %r2, %r2}, {%f30026, %f30027, %f30028, %f30029, %f30030, %f30031, %f30032, %f30033};
	bar.warp.sync 	-1;
	wmma.mma.sync.aligned.row.col.m16n16k16.f32.f32 {%f30042, %f30043, %f30044, %f30045, %f30046, %f30047, %f30048, %f30049}, {%r2, %r2, %r2, %r2, %r2, %r2, %r2, %r2}, {%r2, %r2, %r2, %r2, %r2, %r2, %r2, %r2}, {%f30034, %f30035, %f30036, %f30037, %f30038, %f30039, %f30040, %f30041};
	bar.warp.sync 	-1;
	wmma.mma.sync.aligned.row.col.m16n16k16.f32.f32 {%f30050, %f30051, %f30052, %f30053, %f30054, %f30055, %f30056, %f30057}, {%r2, %r2, %r2, %r2, %r2, %r2, %r2, %r2}, {%r2, %r2, %r2, %r2, %r2, %r2, %r2, %r2}, {%f30042, %f30043, %f30044, %f30045, %f30046, %f30047, %f30048, %f30049};
	bar.warp.sync 	-1;
	wmma.mma.sync.aligned.row.col.m16n16k16.f32.f32 {%f30058, %f30059, %f30060, %f30061, %f30062, %f30063, %f30064, %f30065}, {%r2, %r2, %r2, %r2, %r2, %r2, %r2, %r2}, {%r2, %r2, %r2, %r2, %r2, %r2, %r2, %r2}, {%f30050, %f30051, %f30052, %f30053, %f30054, %f30055, %f30056, %f30057};
	bar.warp.sync 	-1;
	wmma.mma.sync.aligned.row.col.m16n16k16.f32.f32 {%f30066, %f30067, %f30068, %f30069, %f30070, %f30071, %f30072, %f30073}, {%r2, %r2, %r2, %r2, %r2, %r2, %r2, %r2}, {%r2, %r2, %r2, %r2, %r2, %r2, %r2, %r2}, {%f30058, %f30059, %f30060, %f30061, %f30062, %f30063, %f30064, %f30065};
	bar.warp.sync 	-1;
	wmma.mma.sync.aligned.row.col.m16n16k16.f32.f32 {%f30074, %f30075, %f30076, %f30077, %f30078, %f30079, %f30080, %f30081}, {%r2, %r2, %r2, %r2, %r2, %r2, %r2, %r2}, {%r2, %r2, %r2, %r2, %r2, %r2, %r2, %r2}, {%f30066, %f30067, %f30068, %f30069, %f30070, %f30071, %f30072, %f30073};
	bar.warp.sync 	-1;
	wmma.mma.sync.aligned.row.col.m16n16k16.f32.f32 {%f30082, %f30083, %f30084, %f30085, %f30086, %f30087, %f30088, %f30089}, {%r2, %r2, %r2, %r2, %r2, %r2, %r2, %r2}, {%r2, %r2, %r2, %r2, %r2, %r2, %r2, %r2}, {%f30074, %f30075, %f30076, %f30077, %f30078, %f30079, %f30080, %f30081};
	bar.warp.sync 	-1;
	wmma.mma.sync.aligned.row.col.m16n16k16.f32.f32 {%f30090, %f30091, %f30092, %f30093, %f30094, %f30095, %f30096, %f30097}, {%r2, %r2, %r2, %r2, %r2, %r2, %r2, %r2}, {%r2, %r2, %r2, %r2, %r2, %r2, %r2, %r2}, {%f30082, %f30083, %f30084, %f30085, %f30086, %f30087, %f30088, %f30089};
	bar.warp.sync 	-1;
	wmma.mma.sync.aligned.row.col.m16n16k16.f32.f32 {%f30098, %f30099, %f30100, %f30101, %f30102, %f30103, %f30104, %f30105}, {%r2, %r2, %r2, %r2, %r2, %r2, %r2, %r2}, {%r2, %r2, %r2, %r2, %r2, %r2, %r2, %r2}, {%f30090, %f30091, %f30092, %f30093, %f30094, %f30095, %f30096, %f30097};
	bar.warp.sync 	-1;
	wmma.mma.sync.aligned.row.col.m16n16k16.f32.f32 {%f30106, %f30107, %f30108, %f30109, %f30110, %f30111, %f30112, %f30113}, {%r2, %r2, %r2, %r2, %r2, %r2, %r2, %r2}, {%r2, %r2, %r2, %r2, %r2, %r2, %r2, %r2}, {%f30098, %f30099, %f30100, %f30101, %f30102, %f30103, %f30104, %f30105};
	bar.warp.sync 	-1;
	wmma.mma.sync.aligned.row.col.m16n16k16.f32.f32 {%f30114, %f30115, %f30116, %f30117, %f30118, %f30119, %f30120, %f30121}, {%r2, %r2, %r2, %r2, %r2, %r2, %r2, %r2}, {%r2, %r2, %r2, %r2, %r2, %r2, %r2, %r2}, {%f30106, %f30107, %f30108, %f30109, %f30110, %f30111, %f30112, %f30113};
	bar.warp.sync 	-1;
	wmma.mma.sync.aligned.row.col.m16n16k16.f32.f32 {%f30122, %f30123, %f30124, %f30125, %f30126, %f30127, %f30128, %f30129}, {%r2, %r2, %r2, %r2, %r2, %r2, %r2, %r2}, {%r2, %r2, %r2, %r2, %r2, %r2, %r2, %r2}, {%f30114, %f30115, %f30116, %f30117, %f30118, %f30119, %f30120, %f30121};
	bar.warp.sync 	-1;
	wmma.mma.sync.aligned.row.col.m16n16k16.f32.f32 {%f30130, %f30131, %f30132, %f30133, %f30134, %f30135, %f30136, %f30137}, {%r2, %r2, %r2, %r2, %r2, %r2, %r2, %r2}, {%r2, %r2, %r2, %r2, %r2, %r2, %r2, %r2}, {%f30122, %f30123, %f30124, %f30125, %f30126, %f30127, %f30128, %f30129};
	bar.warp.sync 	-1;
	wmma.mma.sync.aligned.row.col.m16n16k16.f32.f32 {%f30138, %f30139, %f30140, %f30141, %f30142, %f30143, %f30144, %f30145}, {%r2, %r2, %r2, %r2, %r2, %r2, %r2, %r2}, {%r2, %r2, %r2, %r2, %r2, %r2, %r2, %r2}, {%f30130, %f30131, %f30132, %f30133, %f30134, %f30135, %f30136, %f30137};
	bar.warp.sync 	-1;
	wmma.mma.sync.aligned.row.col.m16n16k16.f32.f32 {%f30146, %f30147, %f30148, %f30149, %f30150, %f30151, %f30152, %f30153}, {%r2, %r2, %r2, %r2, %r2, %r2, %r2, %r2}, {%r2, %r2, %r2, %r2, %r2, %r2, %r2, %r2}, {%f30138, %f30139, %f30140, %f30141, %f30142, %f30143, %f30144, %f30145};
	bar.warp.sync 	-1;
	wmma.mma.sync.aligned.row.col.m16n16k16.f32.f32 {%f30154, %f30155, %f30156, %f30157, %f30158, %f30159, %f30160, %f30161}, {%r2, %r2, %r2, %r2, %r2, %r2, %r2, %r2}, {%r2, %r2, %r2, %r2, %r2, %r2, %r2, %r2}, {%f30146, %f30147, %f30148, %f30149, %f30150, %f30151, %f30152, %f30153};
	bar.warp.sync 	-1;
	wmma.mma.sync.aligned.row.col.m16n16k16.f32.f32 {%f30162, %f30163, %f30164, %f30165, %f30166, %f30167, %f30168, %f30169}, {%r2, %r2, %r2, %r2, %r2, %r2, %r2, %r2}, {%r2, %r2, %r2, %r2, %r2, %r2, %r2, %r2}, {%f30154, %f30155, %f30156, %f30157, %f30158, %f30159, %f30160, %f30161};
	bar.warp.sync 	-1;
	wmma.mma.sync.aligned.row.col.m16n16k16.f32.f32 {%f30170, %f30171, %f30172, %f30173, %f30174, %f30175, %f30176, %f30177}, {%r2, %r2, %r2, %r2, %r2, %r2, %r2, %r2}, {%r2, %r2, %r2, %r2, %r2, %r2, %r2, %r2}, {%f30162, %f30163, %f30164, %f30165, %f30166, %f30167, %f30168, %f30169};
	bar.warp.sync 	-1;
	wmma.mma.sync.aligned.row.col.m16n16k16.f32.f32 {%f30178, %f30179, %f30180, %f30181, %f30182, %f30183, %f30184, %f30185}, {%r2, %r2, %r2, %r2, %r2, %r2, %r2, %r2}, {%r2, %r2, %r2, %r2, %r2, %r2, %r2, %r2}, {%f30170, %f30171, %f30172, %f30173, %f30174, %f30175, %f30176, %f30177};
	bar.warp.sync 	-1;
	wmma.mma.sync.aligned.row.col.m16n16k16.f32.f32 {%f30186, %f30187, %f30188, %f30189, %f30190, %f30191, %f30192, %f30193}, {%r2, %r2, %r2, %r2, %r2, %r2, %r2, %r2}, {%r2, %r2, %r2, %r2, %r2, %r2, %r2, %r2}, {%f30178, %f30179, %f30180, %f30181, %f30182, %f30183, %f30184, %f30185};
	bar.warp.sync 	-1;
	wmma.mma.sync.aligned.row.col.m16n16k16.f32.f32 {%f30194, %f30195, %f30196, %f30197, %f30198, %f30199, %f30200, %f30201}, {%r2, %r2, %r2, %r2, %r2, %r2, %r2, %r2}, {%r2, %r2, %r2, %r2, %r2, %r2, %r2, %r2}, {%f30186, %f30187, %f30188, %f30189, %f30190, %f30191, %f30192, %f30193};
	bar.warp.sync 	-1;
	wmma.mma.sync.aligned.row.col.m16n16k16.f32.f32 {%f30202, %f30203, %f30204, %f30205, %f30206, %f30207, %f30208, %f30209}, {%r2, %r2, %r2, %r2, %r2, %r2, %r2, %r2}, {%r2, %r2, %r2, %r2, %r2, %r2, %r2, %r2}, {%f30194, %f30195, %f30196, %f30197, %f30198, %f30199, %f30200, %f30201};
	bar.warp.sync 	-1;
	wmma.mma.sync.aligned.row.col.m16n16k16.f32.f32 {%f30210, %f30211, %f30212, %f30213, %f30214, %f30215, %f30216, %f30217}, {%r2, %r2, %r2, %r2, %r2, %r2, %r2, %r2}, {%r2, %r2, %r2, %r2, %r2, %r2, %r2, %r2}, {%f30202, %f30203, %f30204, %f30205, %f30206, %f30207, %f30208, %f30209};
	bar.warp.sync 	-1;
	wmma.mma.sync.aligned.row.col.m16n16k16.f32.f32 {%f30218, %f30219, %f30220, %f30221, %f30222, %f30223, %f30224, %f30225}, {%r2, %r2, %r2, %r2, %r2, %r2, %r2, %r2}, {%r2, %r2, %r2, %r2, %r2, %r2, %r2, %r2}, {%f30210, %f30211, %f30212, %f30213, %f30214, %f30215, %f30216, %f30217};
	bar.warp.sync 	-1;
	wmma.mma.sync.aligned.row.col.m16n16k16.f32.f32 {%f30226, %f30227, %f30228, %f30229, %f30230, %f30231, %f30232, %f30233}, {%r2, %r2, %r2, %r2, %r2, %r2, %r2, %r2}, {%r2, %r2, %r2, %r2, %r2, %r2, %r2, %r2}, {%f30218, %f30219, %f30220, %f30221, %f30222, %f30223, %f30224, %f30225};
	bar.warp.sync 	-1;
	wmma.mma.sync.aligned.row.col.m16n16k16.f32.f32 {%f30234, %f30235, %f30236, %f30237, %f30238, %f30239, %f30240, %f30241}, {%r2, %r2, %r2, %r2, %r2, %r2, %r2, %r2}, {%r2, %r2, %r2, %r2, %r2, %r2, %r2, %r2}, {%f30226, %f30227, %f30228, %f30229, %f30230, %f30231, %f30232, %f30233};
	bar.warp.sync 	-1;
	wmma.mma.sync.aligned.row.col.m16n16k16.f32.f32 {%f30242, %f30243, %f30244, %f30245, %f30246, %f30247, %f30248, %f30249}, {%r2, %r2, %r2, %r2, %r2, %r2, %r2, %r2}, {%r2, %r2, %r2, %r2, %r2, %r2, %r2, %r2}, {%f30234, %f30235, %f30236, %f30237, %f30238, %f30239, %f30240, %f30241};
	bar.warp.sync 	-1;
	wmma.mma.sync.aligned.row.col.m16n16k16.f32.f32 {%f30250, %f30251, %f30252, %f30253, %f30254, %f30255, %f30256, %f30257}, {%r2, %r2, %r2, %r2, %r2, %r2, %r2, %r2}, {%r2, %r2, %r2, %r2, %r2, %r2, %r2, %r2}, {%f30242, %f30243, %f30244, %f30245, %f30246, %f30247, %f30248, %f30249};
	bar.warp.sync 	-1;
	wmma.mma.sync.aligned.row.col.m16n16k16.f32.f32 {%f30258, %f30259, %f30260, %f30261, %f30262, %f30263, %f30264, %f30265}, {%r2, %r2, %r2, %r2, %r2, %r2, %r2, %r2}, {%r2, %r2, %r2, %r2, %r2, %r2, %r2, %r2}, {%f30250, %f30251, %f30252, %f30253, %f30254, %f30255, %f30256, %f30257};
	bar.warp.sync 	-1;
	wmma.mma.sync.aligned.row.col.m16n16k16.f32.f32 {%f30266, %f30267, %f30268, %f30269, %f30270, %f30271, %f30272, %f30273}, {%r2, %r2, %r2, %r2, %r2, %r2, %r2, %r2}, {%r2, %r2, %r2, %r2, %r2, %r2, %r2, %r2}, {%f30258, %f30259, %f30260, %f30261, %f30262, %f30263, %f30264, %f30265};
	bar.warp.sync 	-1;
	wmma.mma.sync.aligned.row.col.m16n16k16.f32.f32 {%f30274, %f30275, %f30276, %f30277, %f30278, %f30279, %f30280, %f30281}, {%r2, %r2, %r2, %r2, %r2, %r2, %r2, %r2}, {%r2, %r2, %r2, %r2, %r2, %r2, %r2, %r2}, {%f30266, %f30267, %f30268, %f30269, %f30270, %f30271, %f30272, %f30273};
	bar.warp.sync 	-1;
	wmma.mma.sync.aligned.row.col.m16n16k16.f32.f32 {%f30282, %f30283, %f30284, %f30285, %f30286, %f30287, %f30288, %f30289}, {%r2, %r2, %r2, %r2, %r2, %r2, %r2, %r2}, {%r2, %r2, %r2, %r2, %r2, %r2, %r2, %r2}, {%f30274, %f30275, %f30276, %f30277, %f30278, %f30279, %f30280, %f30281};
	bar.warp.sync 	-1;
	wmma.mma.sync.aligned.row.col.m16n16k16.f32.f32 {%f30290, %f30291, %f30292, %f30293, %f30294, %f30295, %f30296, %f30297}, {%r2, %r2, %r2, %r2, %r2, %r2, %r2, %r2}, {%r2, %r2, %r2, %r2, %r2, %r2, %r2, %r2}, {%f30282, %f30283, %f30284, %f30285, %f30286, %f30287, %f30288, %f30289};
	bar.warp.sync 	-1;
	wmma.mma.sync.aligned.row.col.m16n16k16.f32.f32 {%f30298, %f30299, %f30300, %f30301, %f30302, %f30303, %f30304, %f30305}, {%r2, %r2, %r2, %r2, %r2, %r2, %r2, %r2}, {%r2, %r2, %r2, %r2, %r2, %r2, %r2, %r2}, {%f30290, %f30291, %f30292, %f30293, %f30294, %f30295, %f30296, %f30297};
	bar.warp.sync 	-1;
	wmma.mma.sync.aligned.row.col.m16n16k16.f32.f32 {%f30306, %f30307, %f30308, %f30309, %f30310, %f30311, %f30312, %f30313}, {%r2, %r2, %r2, %r2, %r2, %r2, %r2, %r2}, {%r2, %r2, %r2, %r2, %r2, %r2, %r2, %r2}, {%f30298, %f30299, %f30300, %f30301, %f30302, %f30303, %f30304, %f30305};
	bar.warp.sync 	-1;
	wmma.mma.sync.aligned.row.col.m16n16k16.f32.f32 {%f30314, %f30315, %f30316, %f30317, %f30318, %f30319, %f30320, %f30321}, {%r2, %r2, %r2, %r2, %r2, %r2, %r2, %r2}, {%r2, %r2, %r2, %r2, %r2, %r2, %r2, %r2}, {%f30306, %f30307, %f30308, %f30309, %f30310, %f30311, %f30312, %f30313};
	bar.warp.sync 	-1;
	wmma.mma.sync.aligned.row.col.m16n16k16.f32.f32 {%f30322, %f30323, %f30324, %f30325, %f30326, %f30327, %f30328, %f30329}, {%r2, %r2, %r2, %r2, %r2, %r2, %r2, %r2}, {%r2, %r2, %r2, %r2, %r2, %r2, %r2, %r2}, {%f30314, %f30315, %f30316, %f30317, %f30318, %f30319, %f30320, %f30321};
	bar.warp.sync 	-1;
	wmma.mma.sync.aligned.row.col.m16n16k16.f32.f32 {%f30330, %f30331, %f30332, %f30333, %f30334, %f30335, %f30336, %f30337}, {%r2, %r2, %r2, %r2, %r2, %r2, %r2, %r2}, {%r2, %r2, %r2, %r2, %r2, %r2, %r2, %r2}, {%f30322, %f30323, %f30324, %f30325, %f30326, %f30327, %f30328, %f30329};
	bar.warp.sync 	-1;
	wmma.mma.sync.aligned.row.col.m16n16k16.f32.f32 {%f30338, %f30339, %f30340, %f30341, %f30342, %f30343, %f30344, %f30345}, {%r2, %r2, %r2, %r2, %r2, %r2, %r2, %r2}, {%r2, %r2, %r2, %r2, %r2, %r2, %r2, %r2}, {%f30330, %f30331, %f30332, %f30333, %f30334, %f30335, %f30336, %f30337};
	bar.warp.sync 	-1;
	wmma.mma.sync.aligned.row.col.m16n16k16.f32.f32 {%f30346, %f30347, %f30348, %f30349, %f30350, %f30351, %f30352, %f30353}, {%r2, %r2, %r2, %r2, %r2, %r2, %r2, %r2}, {%r2, %r2, %r2, %r2, %r2, %r2, %r2, %r2}, {%f30338, %f30339, %f30340, %f30341, %f30342, %f30343, %f30344, %f30345};
	bar.warp.sync 	-1;
	wmma.mma.sync.aligned.row.col.m16n16k16.f32.f32 {%f30354, %f30355, %f30356, %f30357, %f30358, %f30359, %f30360, %f30361}, {%r2, %r2, %r2, %r2, %r2, %r2, %r2, %r2}, {%r2, %r2, %r2, %r2, %r2, %r2, %r2, %r2}, {%f30346, %f30347, %f30348, %f30349, %f30350, %f30351, %f30352, %f30353};
	bar.warp.sync 	-1;
	wmma.mma.sync.aligned.row.col.m16n16k16.f32.f32 {%f30362, %f30363, %f30364, %f30365, %f30366, %f30367, %f30368, %f30369}, {%r2, %r2, %r2, %r2, %r2, %r2, %r2, %r2}, {%r2, %r2, %r2, %r2, %r2, %r2, %r2, %r2}, {%f30354, %f30355, %f30356, %f30357, %f30358, %f30359, %f30360, %f30361};
	bar.warp.sync 	-1;
	wmma.mma.sync.aligned.row.col.m16n16k16.f32.f32 {%f30370, %f30371, %f30372, %f30373, %f30374, %f30375, %f30376, %f30377}, {%r2, %r2, %r2, %r2, %r2, %r2, %r2, %r2}, {%r2, %r2, %r2, %r2, %r2, %r2, %r2, %r2}, {%f30362, %f30363, %f30364, %f30365, %f30366, %f30367, %f30368, %f30369};
	bar.warp.sync 	-1;
	wmma.mma.sync.aligned.row.col.m16n16k16.f32.f32 {%f30378, %f30379, %f30380, %f30381, %f30382, %f30383, %f30384, %f30385}, {%r2, %r2, %r2, %r2, %r2, %r2, %r2, %r2}, {%r2, %r2, %r2, %r2, %r2, %r2, %r2, %r2}, {%f30370, %f30371, %f30372, %f30373, %f30374, %f30375, %f30376, %f30377};
	bar.warp.sync 	-1;
	wmma.mma.sync.aligned.row.col.m16n16k16.f32.f32 {%f30386, %f30387, %f30388, %f30389, %f30390, %f30391, %f30392, %f30393}, {%r2, %r2, %r2, %r2, %r2, %r2, %r2, %r2}, {%r2, %r2, %r2, %r2, %r2, %r2, %r2, %r2}, {%f30378, %f30379, %f30380, %f30381, %f30382, %f30383, %f30384, %f30385};
	bar.warp.sync 	-1;
	wmma.mma.sync.aligned.row.col.m16n16k16.f32.f32 {%f30394, %f30395, %f30396, %f30397, %f30398, %f30399, %f30400, %f30401}, {%r2, %r2, %r2, %r2, %r2, %r2, %r2, %r2}, {%r2, %r2, %r2, %r2, %r2, %r2, %r2, %r2}, {%f30386, %f30387, %f30388, %f30389, %f30390, %f30391, %f30392, %f30393};
	bar.warp.sync 	-1;
	wmma.mma.sync.aligned.row.col.m16n16k16.f32.f32 {%f30402, %f30403, %f30404, %f30405, %f30406, %f30407, %f30408, %f30409}, {%r2, %r2, %r2, %r2, %r2, %r2, %r2, %r2}, {%r2, %r2, %r2, %r2, %r2, %r2, %r2, %r2}, {%f30394, %f30395, %f30396, %f30397, %f30398, %f30399, %f30400, %f30401};
	bar.warp.sync 	-1;
	wmma.mma.sync.aligned.row.col.m16n16k16.f32.f32 {%f30410, %f30411, %f30412, %f30413, %f30414, %f30415, %f30416, %f30417}, {%r2, %r2, %r2, %r2, %r2, %r2, %r2, %r2}, {%r2, %r2, %r2, %r2, %r2, %r2, %r2, %r2}, {%f30402, %f30403, %f30404, %f30405, %f30406, %f30407, %f30408, %f30409};
	bar.warp.sync 	-1;
	wmma.mma.sync.aligned.row.col.m16n16k16.f32.f32 {%f30418, %f30419, %f30420, %f30421, %f30422, %f30423, %f30424, %f30425}, {%r2, %r2, %r2, %r2, %r2, %r2, %r2, %r2}, {%r2, %r2, %r2, %r2, %r2, %r2, %r2, %r2}, {%f30410, %f30411, %f30412, %f30413, %f30414, %f30415, %f30416, %f30417};
	bar.warp.sync 	-1;
	wmma.mma.sync.aligned.row.col.m16n16k16.f32.f32 {%f30426, %f30427, %f30428, %f30429, %f30430, %f30431, %f30432, %f30433}, {%r2, %r2, %r2, %r2, %r2, %r2, %r2, %r2}, {%r2, %r2, %r2, %r2, %r2, %r2, %r2, %r2}, {%f30418, %f30419, %f30420, %f30421, %f30422, %f30423, %f30424, %f30425};
	bar.warp.sync 	-1;
	wmma.mma.sync.aligned.row.col.m16n16k16.f32.f32 {%f30434, %f30435, %f30436, %f30437, %f30438, %f30439, %f30440, %f30441}, {%r2, %r2, %r2, %r2, %r2, %r2, %r2, %r2}, {%r2, %r2, %r2, %r2, %r2, %r2, %r2, %r2}, {%f30426, %f30427, %f30428, %f30429, %f30430, %f30431, %f30432, %f30433};
	bar.warp.sync 	-1;
	wmma.mma.sync.aligned.row.col.m16n16k16.f32.f32 {%f30442, %f30443, %f30444, %f30445, %f30446, %f30447, %f30448, %f30449}, {%r2, %r2, %r2, %r2, %r2, %r2, %r2, %r2}, {%r2, %r2, %r2, %r2, %r2, %r2, %r2, %r2}, {%f30434, %f30435, %f30436, %f30437, %f30438, %f30439, %f30440, %f30441};
	bar.warp.sync 	-1;
	wmma.mma.sync.aligned.row.col.m16n16k16.f32.f32 {%f30450, %f30451, %f30452, %f30453, %f30454, %f30455, %f30456, %f30457}, {%r2, %r2, %r2, %r2, %r2, %r2, %r2, %r2}, {%r2, %r2, %r2, %r2, %r2, %r2, %r2, %r2}, {%f30442, %f30443, %f30444, %f30445, %f30446, %f30447, %f30448, %f30449};
	bar.warp.sync 	-1;
	wmma.mma.sync.aligned.row.col.m16n16k16.f32.f32 {%f30458, %f30459, %f30460, %f30461, %f30462, %f30463, %f30464, %f30465}, {%r2, %r2, %r2, %r2, %r2, %r2, %r2, %r2}, {%r2, %r2, %r2, %r2, %r2, %r2, %r2, %r2}, {%f30450, %f30451, %f30452, %f30453, %f30454, %f30455, %f30456, %f30457};
	bar.warp.sync 	-1;
	wmma.mma.sync.aligned.row.col.m16n16k16.f32.f32 {%f30466, %f30467, %f30468, %f30469, %f30470, %f30471, %f30472, %f30473}, {%r2, %r2, %r2, %r2, %r2, %r2, %r2, %r2}, {%r2, %r2, %r2, %r2, %r2, %r2, %r2, %r2}, {%f30458, %f30459, %f30460, %f30461, %f30462, %f30463, %f30464, %f30465};
	bar.warp.sync 	-1;
	wmma.mma.sync.aligned.row.col.m16n16k16.f32.f32 {%f30474, %f30475, %f30476, %f30477, %f30478, %f30479, %f30480, %f30481}, {%r2, %r2, %r2, %r2, %r2, %r2, %r2, %r2}, {%r2, %r2, %r2, %r2, %r2, %r2, %r2, %r2}, {%f30466, %f30467, %f30468, %f30469, %f30470, %f30471, %f30472, %f30473};
	bar.warp.sync 	-1;
	wmma.mma.sync.aligned.row.col.m16n16k16.f32.f32 {%f30482, %f30483, %f30484, %f30485, %f30486, %f30487, %f30488, %f30489}, {%r2, %r2, %r2, %r2, %r2, %r2, %r2, %r2}, {%r2, %r2, %r2, %r2, %r2, %r2, %r2, %r2}, {%f30474, %f30475, %f30476, %f30477, %f30478, %f30479, %f30480, %f30481};
	bar.warp.sync 	-1;
	wmma.mma.sync.aligned.row.col.m16n16k16.f32.f32 {%f30490, %f30491, %f30492, %f30493, %f30494, %f30495, %f30496, %f30497}, {%r2, %r2, %r2, %r2, %r2, %r2, %r2, %r2}, {%r2, %r2, %r2, %r2, %r2, %r2, %r2, %r2}, {%f30482, %f30483, %f30484, %f30485, %f30486, %f30487, %f30488, %f30489};
	bar.warp.sync 	-1;
	wmma.mma.sync.aligned.row.col.m16n16k16.f32.f32 {%f30498, %f30499, %f30500, %f30501, %f30502, %f30503, %f30504, %f30505}, {%r2, %r2, %r2, %r2, %r2, %r2, %r2, %r2}, {%r2, %r2, %r2, %r2, %r2, %r2, %r2, %r2}, {%f30490, %f30491, %f30492, %f30493, %f30494, %f30495, %f30496, %f30497};
	bar.warp.sync 	-1;
	wmma.mma.sync.aligned.row.col.m16n16k16.f32.f32 {%f30506, %f30507, %f30508, %f30509, %f30510, %f30511, %f30512, %f30513}, {%r2, %r2, %r2, %r2, %r2, %r2, %r2, %r2}, {%r2, %r2, %r2, %r2, %r2, %r2, %r2, %r2}, {%f30498, %f30499, %f30500, %f30501, %f30502, %f30503, %f30504, %f30505};
	bar.warp.sync 	-1;
	wmma.mma.sync.aligned.row.col.m16n16k16.f32.f32 {%f30514, %f30515, %f30516, %f30517, %f30518, %f30519, %f30520, %f30521}, {%r2, %r2, %r2, %r2, %r2, %r2, %r2, %r2}, {%r2, %r2, %r2, %r2, %r2, %r2, %r2, %r2}, {%f30506, %f30507, %f30508, %f30509, %f30510, %f30511, %f30512, %f30513};
	bar.warp.sync 	-1;
	wmma.mma.sync.aligned.row.col.m16n16k16.f32.f32 {%f30522, %f30523, %f30524, %f30525, %f30526, %f30527, %f30528, %f30529}, {%r2, %r2, %r2, %r2, %r2, %r2, %r2, %r2}, {%r2, %r2, %r2, %r2, %r2, %r2, %r2, %r2}, {%f30514, %f30515, %f30516, %f30517, %f30518, %f30519, %f30520, %f30521};
	bar.warp.sync 	-1;
	wmma.mma.sync.aligned.row.col.m16n16k16.f32.f32 {%f30530, %f30531, %f30532, %f30533, %f30534, %f30535, %f30536, %f30537}, {%r2, %r2, %r2, %r2, %r2, %r2, %r2, %r2}, {%r2, %r2, %r2, %r2, %r2, %r2, %r2, %r2}, {%f30522, %f30523, %f30524, %f30525, %f30526, %f30527, %f30528, %f30529};
	bar.warp.sync 	-1;
	wmma.mma.sync.aligned.row.col.m16n16k16.f32.f32 {%f30538, %f30539, %f30540, %f30541, %f30542, %f30543, %f30544, %f30545}, {%r2, %r2, %r2, %r2, %r2, %r2, %r2, %r2}, {%r2, %r2, %r2, %r2, %r2, %r2, %r2, %r2}, {%f30530, %f30531, %f30532, %f30533, %f30534, %f30535, %f30536, %f30537};
	bar.warp.sync 	-1;
	wmma.mma.sync.aligned.row.col.m16n16k16.f32.f32 {%f30546, %f30547, %f30548, %f30549, %f30550, %f30551, %f30552, %f30553}, {%r2, %r2, %r2, %r2, %r2, %r2, %r2, %r2}, {%r2, %r2, %r2, %r2, %r2, %r2, %r2, %r2}, {%f30538, %f30539, %f30540, %f30541, %f30542, %f30543, %f30544, %f30545};
	bar.warp.sync 	-1;
	wmma.mma.sync.aligned.row.col.m16n16k16.f32.f32 {%f30554, %f30555, %f30556, %f30557, %f30558, %f30559, %f30560, %f30561}, {%r2, %r2, %r2, %r2, %r2, %r2, %r2, %r2}, {%r2, %r2, %r2, %r2, %r2, %r2, %r2, %r2}, {%f30546, %f30547, %f30548, %f30549, %f30550, %f30551, %f30552, %f30553};
	bar.warp.sync 	-1;
	wmma.mma.sync.aligned.row.col.m16n16k16.f32.f32 {%f30562, %f30563, %f30564, %f30565, %f30566, %f30567, %f30568, %f30569}, {%r2, %r2, %r2, %r2, %r2, %r2, %r2, %r2}, {%r2, %r2, %r2, %r2, %r2, %r2, %r2, %r2}, {%f30554, %f30555, %f30556, %f30557, %f30558, %f30559, %f30560, %f30561};
	bar.warp.sync 	-1;
	wmma.mma.sync.aligned.row.col.m16n16k16.f32.f32 {%f30570, %f30571, %f30572, %f30573, %f30574, %f30575, %f30576, %f30577}, {%r2, %r2, %r2, %r2, %r2, %r2, %r2, %r2}, {%r2, %r2, %r2, %r2, %r2, %r2, %r2, %r2}, {%f30562, %f30563, %f30564, %f30565, %f30566, %f30567, %f30568, %f30569};
	bar.warp.sync 	-1;
	wmma.mma.sync.aligned.row.col.m16n16k16.f32.f32 {%f30578, %f30579, %f30580, %f30581, %f30582, %f30583, %f30584, %f30585}, {%r2, %r2, %r2, %r2, %r2, %r2, %r2, %r2}, {%r2, %r2, %r2, %r2, %r2, %r2, %r2, %r2}, {%f30570, %f30571, %f30572, %f30573, %f30574, %f30575, %f30576, %f30577};
	bar.warp.sync 	-1;
	wmma.mma.sync.aligned.row.col.m16n16k16.f32.f32 {%f30586, %f30587, %f30588, %f30589, %f30590, %f30591, %f30592, %f30593}, {%r2, %r2, %r2, %r2, %r2, %r2, %r2, %r2}, {%r2, %r2, %r2, %r2, %r2, %r2, %r2, %r2}, {%f30578, %f30579, %f30580, %f30581, %f30582, %f30583, %f30584, %f30585};
	bar.warp.sync 	-1;
	wmma.mma.sync.aligned.row.col.m16n16k16.f32.f32 {%f30594, %f30595, %f30596, %f30597, %f30598, %f30599, %f30600, %f30601}, {%r2, %r2, %r2, %r2, %r2, %r2, %r2, %r2}, {%r2, %r2, %r2, %r2, %r2, %r2, %r2, %r2}, {%f30586, %f30587, %f30588, %f30589, %f30590, %f30591, %f30592, %f30593};
	bar.warp.sync 	-1;
	wmma.mma.sync.aligned.row.col.m16n16k16.f32.f32 {%f30602, %f30603, %f30604, %f30605, %f30606, %f30607, %f30608, %f30609}, {%r2, %r2, %r2, %r2, %r2, %r2, %r2, %r2}, {%r2, %r2, %r2, %r2, %r2, %r2, %r2, %r2}, {%f30594, %f30595, %f30596, %f30597, %f30598, %f30599, %f30600, %f30601};
	bar.warp.sync 	-1;
	wmma.mma.sync.aligned.row.col.m16n16k16.f32.f32 {%f30610, %f30611, %f30612, %f30613, %f30614, %f30615, %f30616, %f30617}, {%r2, %r2, %r2, %r2, %r2, %r2, %r2, %r2}, {%r2, %r2, %r2, %r2, %r2, %r2, %r2, %r2}, {%f30602, %f30603, %f30604, %f30605, %f30606, %f30607, %f30608, %f30609};
	bar.warp.sync 	-1;
	wmma.mma.sync.aligned.row.col.m16n16k16.f32.f32 {%f30618, %f30619, %f30620, %f30621, %f30622, %f30623, %f30624, %f30625}, {%r2, %r2, %r2, %r2, %r2, %r2, %r2, %r2}, {%r2, %r2, %r2, %r2, %r2, %r2, %r2, %r2}, {%f30610, %f30611, %f30612, %f30613, %f30614, %f30615, %f30616, %f30617};
	bar.warp.sync 	-1;
	wmma.mma.sync.aligned.row.col.m16n16k16.f32.f32 {%f30626, %f30627, %f30628, %f30629, %f30630, %f30631, %f30632, %f30633}, {%r2, %r2, %r2, %r2, %r2, %r2, %r2, %r2}, {%r2, %r2, %r2, %r2, %r2, %r2, %r2, %r2}, {%f30618, %f30619, %f30620, %f30621, %f30622, %f30623, %f30624, %f30625};
	bar.warp.sync 	-1;
	wmma.mma.sync.aligned.row.col.m16n16k16.f32.f32 {%f30634, %f30635, %f30636, %f30637, %f30638, %f30639, %f30640, %f30641}, {%r2, %r2, %r2, %r2, %r2, %r2, %r2, %r2}, {%r2, %r2, %r2, %r2, %r2, %r2, %r2, %r2}, {%f30626, %f30627, %f30628, %f30629, %f30630, %f30631, %f30632, %f30633};
	bar.warp.sync 	-1;
	wmma.mma.sync.aligned.row.col.m16n16k16.f32.f32 {%f30642, %f30643, %f30644, %f30645, %f30646, %f30647, %f30648, %f30649}, {%r2, %r2, %r2, %r2, %r2, %r2, %r2, %r2}, {%r2, %r2, %r2, %r2, %r2, %r2, %r2, %r2}, {%f30634, %f30635, %f30636, %f30637, %f30638, %f30639, %f30640, %f30641};
	bar.warp.sync 	-1;
	wmma.mma.sync.aligned.row.col.m16n16k16.f32.f32 {%f30650, %f30651, %f30652, %f30653, %f30654, %f30655, %f30656, %f30657}, {%r2, %r2, %r2, %r2, %r2, %r2, %r2, %r2}, {%r2, %r2, %r2, %r2, %r2, %r2, %r2, %r2}, {%f30642, %f30643, %f30644, %f30645, %f30646, %f30647, %f30648, %f30649};
	bar.warp.sync 	-1;
	wmma.mma.sync.aligned.row.col.m16n16k16.f32.f32 {%f30658, %f30659, %f30660, %f30661, %f30662, %f30663, %f30664, %f30665}, {%r2, %r2, %r2, %r2, %r2, %r2, %r2, %r2}, {%r2, %r2, %r2, %r2, %r2, %r2, %r2, %r2}, {%f30650, %f30651, %f30652, %f30653, %f30654, %f30655, %f30656, %f30657};
	bar.warp.sync 	-1;
	wmma.mma.sync.aligned.row.col.m16n16k16.f32.f32 {%f30666, %f30667, %f30668, %f30669, %f30670, %f30671, %f30672, %f30673}, {%r2, %r2, %r2, %r2, %r2, %r2, %r2, %r2}, {%r2, %r2, %r2, %r2, %r2, %r2, %r2, %r2}, {%f30658, %f30659, %f30660, %f30661, %f30662, %f30663, %f30664, %f30665};
	bar.warp.sync 	-1;
	wmma.mma.sync.aligned.row.col.m16n16k16.f32.f32 {%f30674, %f30675, %f30676, %f30677, %f30678, %f30679, %f30680, %f30681}, {%r2, %r2, %r2, %r2, %r2, %r2, %r2, %r2}, {%r2, %r2, %r2, %r2, %r2, %r2, %r2, %r2}, {%f30666, %f30667, %f30668, %f30669, %f30670, %f30671, %f30672, %f30673};
	bar.warp.sync 	-1;
	wmma.mma.sync.aligned.row.col.m16n16k16.f32.f32 {%f30682, %f30683, %f30684, %f30685, %f30686, %f30687, %f30688, %f30689}, {%r2, %r2, %r2, %r2, %r2, %r2, %r2, %r2}, {%r2, %r2, %r2, %r2, %r2, %r2, %r2, %r2}, {%f30674, %f30675, %f30676, %f30677, %f30678, %f30679, %f30680, %f30681};
	bar.warp.sync 	-1;
	wmma.mma.sync.aligned.row.col.m16n16k16.f32.f32 {%f30690, %f30691, %f30692, %f30693, %f30694, %f30695, %f30696, %f30697}, {%r2, %r2, %r2, %r2, %r2, %r2, %r2, %r2}, {%r2, %r2, %r2, %r2, %r2, %r2, %r2, %r2}, {%f30682, %f30683, %f30684, %f30685, %f30686, %f30687, %f30688, %f30689};
	bar.warp.sync 	-1;
	wmma.mma.sync.aligned.row.col.m16n16k16.f32.f32 {%f30698, %f30699, %f30700, %f30701, %f30702, %f30703, %f30704, %f30705}, {%r2, %r2, %r2, %r2, %r2, %r2, %r2, %r2}, {%r2, %r2, %r2, %r2, %r2, %r2, %r2, %r2}, {%f30690, %f30691, %f30692, %f30693, %f30694, %f30695, %f30696, %f30697};
	bar.warp.sync 	-1;
	wmma.mma.sync.aligned.row.col.m16n16k16.f32.f32 {%f30706, %f30707, %f30708, %f30709, %f30710, %f30711, %f30712, %f30713}, {%r2, %r2, %r2, %r2, %r2, %r2, %r2, %r2}, {%r2, %r2, %r2, %r2, %r2, %r2, %r2, %r2}, {%f30698, %f30699, %f30700, %f30701, %f30702, %f30703, %f30704, %f30705};
	bar.warp.sync 	-1;
	wmma.mma.sync.aligned.row.col.m16n16k16.f32.f32 {%f30714, %f30715, %f30716, %f30717, %f30718, %f30719, %f30720, %f30721}, {%r2, %r2, %r2, %r2, %r2, %r2, %r2, %r2}, {%r2, %r2, %r2, %r2, %r2, %r2, %r2, %r2}, {%f30706, %f30707, %f30708, %f30709, %f30710, %f30711, %f30712, %f30713};
	bar.warp.sync 	-1;
	wmma.mma.sync.aligned.row.col.m16n16k16.f32.f32 {%f30722, %f30723, %f30724, %f30725, %f30726, %f30727, %f30728, %f30729}, {%r2, %r2, %r2, %r2, %r2, %r2, %r2, %r2}, {%r2, %r2, %r2, %r2, %r2, %r2, %r2, %r2}, {%f30714, %f30715, %f30716, %f30717, %f30718, %f30719, %f30720, %f30721};
	bar.warp.sync 	-1;
	wmma.mma.sync.aligned.row.col.m16n16k16.f32.f32 {%f30730, %f30731, %f30732, %f30733, %f30734, %f30735, %f30736, %f30737}, {%r2, %r2, %r2, %r2, %r2, %r2, %r2, %r2}, {%r2, %r2, %r2, %r2, %r2, %r2, %r2, %r2}, {%f30722, %f30723, %f30724, %f30725, %f30726, %f30727, %f30728, %f30729};
	bar.warp.sync 	-1;
	wmma.mma.sync.aligned.row.col.m16n16k16.f32.f32 {%f30738, %f30739, %f30740, %f30741, %f30742, %f30743, %f30744, %f30745}, {%r2, %r2, %r2, %r2, %r2, %r2, %r2, %r2}, {%r2, %r2, %r2, %r2, %r2, %r2, %r2, %r2}, {%f30730, %f30731, %f30732, %f30733, %f30734, %f30735, %f30736, %f30737};
	bar.warp.sync 	-1;
	wmma.mma.sync.aligned.row.col.m16n16k16.f32.f32 {%f30746, %f30747, %f30748, %f30749, %f30750, %f30751, %f30752, %f30753}, {%r2, %r2, %r2, %r2, %r2, %r2, %r2, %r2}, {%r2, %r2, %r2, %r2, %r2, %r2, %r2, %r2}, {%f30738, %f30739, %f30740, %f30741, %f30742, %f30743, %f30744, %f30745};
	bar.warp.sync 	-1;
	wmma.mma.sync.aligned.row.col.m16n16k16.f32.f32 {%f30754, %f30755, %f30756, %f30757, %f30758, %f30759, %f30760, %f30761}, {%r2, %r2, %r2, %r2, %r2, %r2, %r2, %r2}, {%r2, %r2, %r2, %r2, %r2, %r2, %r2, %r2}, {%f30746, %f30747, %f30748, %f30749, %f30750, %f30751, %f30752, %f30753};
	bar.warp.sync 	-1;
	wmma.mma.sync.aligned.row.col.m16n16k16.f32.f32 {%f30762, %f30763, %f30764, %f30765, %f30766, %f30767, %f30768, %f30769}, {%r2, %r2, %r2, %r2, %r2, %r2, %r2, %r2}, {%r2, %r2, %r2, %r2, %r2, %r2, %r2, %r2}, {%f30754, %f30755, %f30756, %f30757, %f30758, %f30759, %f30760, %f30761};
	bar.warp.sync 	-1;
	wmma.mma.sync.aligned.row.col.m16n16k16.f32.f32 {%f30770, %f30771, %f30772, %f30773, %f30774, %f30775, %f30776, %f30777}, {%r2, %r2, %r2, %r2, %r2, %r2, %r2, %r2}, {%r2, %r2, %r2, %r2, %r2, %r2, %r2, %r2}, {%f30762, %f30763, %f30764, %f30765, %f30766, %f30767, %f30768, %f30769};
	bar.warp.sync 	-1;
	wmma.mma.sync.aligned.row.col.m16n16k16.f32.f32 {%f30778, %f30779, %f30780, %f30781, %f30782, %f30783, %f30784, %f30785}, {%r2, %r2, %r2, %r2, %r2, %r2, %r2, %r2}, {%r2, %r2, %r2, %r2, %r2, %r2, %r2, %r2}, {%f30770, %f30771, %f30772, %f30773, %f30774, %f30775, %f30776, %f30777};
	bar.warp.sync 	-1;
	wmma.mma.sync.aligned.row.col.m16n16k16.f32.f32 {%f30786, %f30787, %f30788, %f30789, %f30790, %f30791, %f30792, %f30793}, {%r2, %r2, %r2, %r2, %r2, %r2, %r2, %r2}, {%r2, %r2, %r2, %r2, %r2, %r2, %r2, %r2}, {%f30778, %f30779, %f30780, %f30781, %f30782, %f30783, %f30784, %f30785};
	bar.warp.sync 	-1;
	wmma.mma.sync.aligned.row.col.m16n16k16.f32.f32 {%f30794, %f30795, %f30796, %f30797, %f30798, %f30799, %f30800, %f30801}, {%r2, %r2, %r2, %r2, %r2, %r2, %r2, %r2}, {%r2, %r2, %r2, %r2, %r2, %r2, %r2, %r2}, {%f30786, %f30787, %f30788, %f30789, %f30790, %f30791, %f30792, %f30793};
	bar.warp.sync 	-1;
	wmma.mma.sync.aligned.row.col.m16n16k16.f32.f32 {%f30802, %f30803, %f30804, %f30805, %f30806, %f30807, %f30808, %f30809}, {%r2, %r2, %r2, %r2, %r2, %r2, %r2, %r2}, {%r2, %r2, %r2, %r2, %r2, %r2, %r2, %r2}, {%f30794, %f30795, %f30796, %f30797, %f30798, %f30799, %f30800, %f30801};
	bar.warp.sync 	-1;
	wmma.mma.sync.aligned.row.col.m16n16k16.f32.f32 {%f30810, %f30811, %f30812, %f30813, %f30814, %f30815, %f30816, %f30817}, {%r2, %r2, %r2, %r2, %r2, %r2, %r2, %r2}, {%r2, %r2, %r2, %r2, %r2, %r2, %r2, %r2}, {%f30802, %f30803, %f30804, %f30805, %f30806, %f30807, %f30808, %f30809};
	bar.warp.sync 	-1;
	wmma.mma.sync.aligned.row.col.m16n16k16.f32.f32 {%f30818, %f30819, %f30820, %f30821, %f30822, %f30823, %f30824, %f30825}, {%r2, %r2, %r2, %r2, %r2, %r2, %r2, %r2}, {%r2, %r2, %r2, %r2, %r2, %r2, %r2, %r2}, {%f30810, %f30811, %f30812, %f30813, %f30814, %f30815, %f30816, %f30817};
	bar.warp.sync 	-1;
	wmma.mma.sync.aligned.row.col.m16n16k16.f32.f32 {%f30826, %f30827, %f30828, %f30829, %f30830, %f30831, %f30832, %f30833}, {%r2, %r2, %r2, %r2, %r2, %r2, %r2, %r2}, {%r2, %r2, %r2, %r2, %r2, %r2, %r2, %r2}, {%f30818, %f30819, %f30820, %f30821, %f30822, %f30823, %f30824, %f30825};
	bar.warp.sync 	-1;
	wmma.mma.sync.aligned.row.col.m16n16k16.f32.f32 {%f30834, %f30835, %f30836, %f30837, %f30838, %f30839, %f30840, %f30841}, {%r2, %r2, %r2, %r2, %r2, %r2, %r2, %r2}, {%r2, %r2, %r2, %r2, %r2, %r2, %r2, %r2}, {%f30826, %f30827, %f30828, %f30829, %f30830, %f30831, %f30832, %f30833};
	bar.warp.sync 	-1;
	wmma.mma.sync.aligned.row.col.m16n16k16.f32.f32 {%f30842, %f30843, %f30844, %f30845, %f30846, %f30847, %f30848, %f30849}, {%r2, %r2, %r2, %r2, %r2, %r2, %r2, %r2}, {%r2, %r2, %r2, %r2, %r2, %r2, %r2, %r2}, {%f30834, %f30835, %f30836, %f30837, %f30838, %f30839, %f30840, %f30841};
	bar.warp.sync 	-1;
	wmma.mma.sync.aligned.row.col.m16n16k16.f32.f32 {%f30850, %f30851, %f30852, %f30853, %f30854, %f30855, %f30856, %f30857}, {%r2, %r2, %r2, %r2, %r2, %r2, %r2, %r2}, {%r2, %r2, %r2, %r2, %r2, %r2, %r2, %r2}, {%f30842, %f30843, %f30844, %f30845, %f30846, %f30847, %f30848, %f30849};
	bar.warp.sync 	-1;
	wmma.mma.sync.aligned.row.col.m16n16k16.f32.f32 {%f30858, %f30859, %f30860, %f30861, %f30862, %f30863, %f30864, %f30865}, {%r2, %r2, %r2, %r2, %r2, %r2, %r2, %r2}, {%r2, %r2, %r2, %r2, %r2, %r2, %r2, %r2}, {%f30850, %f30851, %f30852, %f30853, %f30854, %f30855, %f30856, %f30857};
	bar.warp.sync 	-1;
	wmma.mma.sync.aligned.row.col.m16n16k16.f32.f32 {%f30866, %f30867, %f30868, %f30869, %f30870, %f30871, %f30872, %f30873}, {%r2, %r2, %r2, %r2, %r2, %r2, %r2, %r2}, {%r2, %r2, %r2, %r2, %r2, %r2, %r2, %r2}, {%f30858, %f30859, %f30860, %f30861, %f30862, %f30863, %f30864, %f30865};
	bar.warp.sync 	-1;
	wmma.mma.sync.aligned.row.col.m16n16k16.f32.f32 {%f30874, %f30875, %f30876, %f30877, %f30878, %f30879, %f30880, %f30881}, {%r2, %r2, %r2, %r2, %r2, %r2, %r2, %r2}, {%r2, %r2, %r2, %r2, %r2, %r2, %r2, %r2}, {%f30866, %f30867, %f30868, %f30869, %f30870, %f30871, %f30872, %f30873};
	bar.warp.sync 	-1;
	wmma.mma.sync.aligned.row.col.m16n16k16.f32.f32 {%f30882, %f30883, %f30884, %f30885, %f30886, %f30887, %f30888, %f30889}, {%r2, %r2, %r2, %r2, %r2, %r2, %r2, %r2}, {%r2, %r2, %r2, %r2, %r2, %r2, %r2, %r2}, {%f30874, %f30875, %f30876, %f30877, %f30878, %f30879, %f30880, %f30881};
	bar.warp.sync 	-1;
	wmma.mma.sync.aligned.row.col.m16n16k16.f32.f32 {%f30890, %f30891, %f30892, %f30893, %f30894, %f30895, %f30896, %f30897}, {%r2, %r2, %r2, %r2, %r2, %r2, %r2, %r2}, {%r2, %r2, %r2, %r2, %r2, %r2, %r2, %r2}, {%f30882, %f30883, %f30884, %f30885, %f30886, %f30887, %f30888, %f30889};
	bar.warp.sync 	-1;
	wmma.mma.sync.aligned.row.col.m16n16k16.f32.f32 {%f30898, %f30899, %f30900, %f30901, %f30902, %f30903, %f30904, %f30905}, {%r2, %r2, %r2, %r2, %r2, %r2, %r2, %r2}, {%r2, %r2, %r2, %r2, %r2, %r2, %r2, %r2}, {%f30890, %f30891, %f30892, %f30893, %f30894, %f30895, %f30896, %f30897};
	bar.warp.sync 	-1;
	wmma.mma.sync.aligned.row.col.m16n16k16.f32.f32 {%f30906, %f30907, %f30908, %f30909, %f30910, %f30911, %f30912, %f30913}, {%r2, %r2, %r2, %r2, %r2, %r2, %r2, %r2}, {%r2, %r2, %r2, %r2, %r2, %r2, %r2, %r2}, {%f30898, %f30899, %f30900, %f30901, %f30902, %f30903, %f30904, %f30905};
	bar.warp.sync 	-1;
	wmma.mma.sync.aligned.row.col.m16n16k16.f32.f32 {%f30914, %f30915, %f30916, %f30917, %f30918, %f30919, %f30920, %f30921}, {%r2, %r2, %r2, %r2, %r2, %r2, %r2, %r2}, {%r2, %r2, %r2, %r2, %r2, %r2, %r2, %r2}, {%f30906, %f30907, %f30908, %f30909, %f30910, %f30911, %f30912, %f30913};
	bar.warp.sync 	-1;
	wmma.mma.sync.aligned.row.col.m16n16k16.f32.f32 {%f30922, %f30923, %f30924, %f30925, %f30926, %f30927, %f30928, %f30929}, {%r2, %r2, %r2, %r2, %r2, %r2, %r2, %r2}, {%r2, %r2, %r2, %r2, %r2, %r2, %r2, %r2}, {%f30914, %f30915, %f30916, %f30917, %f30918, %f30919, %f30920, %f30921};
	bar.warp.sync 	-1;
	wmma.mma.sync.aligned.row.col.m16n16k16.f32.f32 {%f30930, %f30931, %f30932, %f30933, %f30934, %f30935, %f30936, %f30937}, {%r2, %r2, %r2, %r2, %r2, %r2, %r2, %r2}, {%r2, %r2, %r2, %r2, %r2, %r2, %r2, %r2}, {%f30922, %f30923, %f30924, %f30925, %f30926, %f30927, %f30928, %f30929};
	bar.warp.sync 	-1;
	wmma.mma.sync.aligned.row.col.m16n16k16.f32.f32 {%f30938, %f30939, %f30940, %f30941, %f30942, %f30943, %f30944, %f30945}, {%r2, %r2, %r2, %r2, %r2, %r2, %r2, %r2}, {%r2, %r2, %r2, %r2, %r2, %r2, %r2, %r2}, {%f30930, %f30931, %f30932, %f30933, %f30934, %f30935, %f30936, %f30937};
	bar.warp.sync 	-1;
	wmma.mma.sync.aligned.row.col.m16n16k16.f32.f32 {%f30946, %f30947, %f30948, %f30949, %f30950, %f30951, %f30952, %f30953}, {%r2, %r2, %r2, %r2, %r2, %r2, %r2, %r2}, {%r2, %r2, %r2, %r2, %r2, %r2, %r2, %r2}, {%f30938, %f30939, %f30940, %f30941, %f30942, %f30943, %f30944, %f30945};
	bar.warp.sync 	-1;
	wmma.mma.sync.aligned.row.col.m16n16k16.f32.f32 {%f30954, %f30955, %f30956, %f30957, %f30958, %f30959, %f30960, %f30961}, {%r2, %r2, %r2, %r2, %r2, %r2, %r2, %r2}, {%r2, %r2, %r2, %r2, %r2, %r2, %r2, %r2}, {%f30946, %f30947, %f30948, %f30949, %f30950, %f30951, %f30952, %f30953};
	bar.warp.sync 	-1;
	wmma.mma.sync.aligned.row.col.m16n16k16.f32.f32 {%f30962, %f30963, %f30964, %f30965, %f30966, %f30967, %f30968, %f30969}, {%r2, %r2, %r2, %r2, %r2, %r2, %r2, %r2}, {%r2, %r2, %r2, %r2, %r2, %r2, %r2, %r2}, {%f30954, %f30955, %f30956, %f30957, %f30958, %f30959, %f30960, %f30961};
	bar.warp.sync 	-1;
	wmma.mma.sync.aligned.row.col.m16n16k16.f32.f32 {%f30970, %f30971, %f30972, %f30973, %f30974, %f30975, %f30976, %f30977}, {%r2, %r2, %r2, %r2, %r2, %r2, %r2, %r2}, {%r2, %r2, %r2, %r2, %r2, %r2, %r2, %r2}, {%f30962, %f30963, %f30964, %f30965, %f30966, %f30967, %f30968, %f30969};
	bar.warp.sync 	-1;
	wmma.mma.sync.aligned.row.col.m16n16k16.f32.f32 {%f30978, %f30979, %f30980, %f30981, %f30982, %f30983, %f30984, %f30985}, {%r2, %r2, %r2, %r2, %r2, %r2, %r2, %r2}, {%r2, %r2, %r2, %r2, %r2, %r2, %r2, %r2}, {%f30970, %f30971, %f30972, %f30973, %f30974, %f30975, %f30976, %f30977};
	bar.warp.sync 	-1;
	wmma.mma.sync.aligned.row.col.m16n16k16.f32.f32 {%f30986, %f30987, %f30988, %f30989, %f30990, %f30991, %f30992, %f30993}, {%r2, %r2, %r2, %r2, %r2, %r2, %r2, %r2}, {%r2, %r2, %r2, %r2, %r2, %r2, %r2, %r2}, {%f30978, %f30979, %f30980, %f30981, %f30982, %f30983, %f30984, %f30985};
	bar.warp.sync 	-1;
	wmma.mma.sync.aligned.row.col.m16n16k16.f32.f32 {%f30994, %f30995, %f30996, %f30997, %f30998, %f30999, %f31000, %f31001}, {%r2, %r2, %r2, %r2, %r2, %r2, %r2, %r2}, {%r2, %r2, %r2, %r2, %r2, %r2, %r2, %r2}, {%f30986, %f30987, %f30988, %f30989, %f30990, %f30991, %f30992, %f30993};
	bar.warp.sync 	-1;
	wmma.mma.sync.aligned.row.col.m16n16k16.f32.f32 {%f31002, %f31003, %f31004, %f31005, %f31006, %f31007, %f31008, %f31009}, {%r2, %r2, %r2, %r2, %r2, %r2, %r2, %r2}, {%r2, %r2, %r2, %r2, %r2, %r2, %r2, %r2}, {%f30994, %f30995, %f30996, %f30997, %f30998, %f30999, %f31000, %f31001};
	bar.warp.sync 	-1;
	wmma.mma.sync.aligned.row.col.m16n16k16.f32.f32 {%f31010, %f31011, %f31012, %f31013, %f31014, %f31015, %f31016, %f31017}, {%r2, %r2, %r2, %r2, %r2, %r2, %r2, %r2}, {%r2, %r2, %r2, %r2, %r2, %r2, %r2, %r2}, {%f31002, %f31003, %f31004, %f31005, %f31006, %f31007, %f31008, %f31009};
	bar.warp.sync 	-1;
	wmma.mma.sync.aligned.row.col.m16n16k16.f32.f32 {%f31018, %f31019, %f31020, %f31021, %f31022, %f31023, %f31024, %f31025}, {%r2, %r2, %r2, %r2, %r2, %r2, %r2, %r2}, {%r2, %r2, %r2, %r2, %r2, %r2, %r2, %r2}, {%f31010, %f31011, %f31012, %f31013, %f31014, %f31015, %f31016, %f31017};
	bar.warp.sync 	-1;
	wmma.mma.sync.aligned.row.col.m16n16k16.f32.f32 {%f31026, %f31027, %f31028, %f31029, %f31030, %f31031, %f31032, %f31033}, {%r2, %r2, %r2, %r2, %r2, %r2, %r2, %r2}, {%r2, %r2, %r2, %r2, %r2, %r2, %r2, %r2}, {%f31018, %f31019, %f31020, %f31021, %f31022, %f31023, %f31024, %f31025};
	bar.warp.sync 	-1;
	wmma.mma.sync.aligned.row.col.m16n16k16.f32.f32 {%f31034, %f31035, %f31036, %f31037, %f31038, %f31039, %f31040, %f31041}, {%r2, %r2, %r2, %r2, %r2, %r2, %r2, %r2}, {%r2, %r2, %r2, %r2, %r2, %r2, %r2, %r2}, {%f31026, %f31027, %f31028, %f31029, %f31030, %f31031, %f31032, %f31033};
	bar.warp.sync 	-1;
	wmma.mma.sync.aligned.row.col.m16n16k16.f32.f32 {%f31042, %f31043, %f31044, %f31045, %f31046, %f31047, %f31048, %f31049}, {%r2, %r2, %r2, %r2, %r2, %r2, %r2, %r2}, {%r2, %r2, %r2, %r2, %r2, %r2, %r2, %r2}, {%f31034, %f31035, %f31036, %f31037, %f31038, %f31039, %f31040, %f31041};
	bar.warp.sync 	-1;
	wmma.mma.sync.aligned.row.col.m16n16k16.f32.f32 {%f31050, %f31051, %f31052, %f31053, %f31054, %f31055, %f31056, %f31057}, {%r2, %r2, %r2, %r2, %r2, %r2, %r2, %r2}, {%r2, %r2, %r2, %r2, %r2, %r2, %r2, %r2}, {%f31042, %f31043, %f31044, %f31045, %f31046, %f31047, %f31048, %f31049};
	bar.warp.sync 	-1;
	wmma.mma.sync.aligned.row.col.m16n16k16.f32.f32 {%f31058, %f31059, %f31060, %f31061, %f31062, %f31063, %f31064, %f31065}, {%r2, %r2, %r2, %r2, %r2, %r2, %r2, %r2}, {%r2, %r2, %r2, %r2, %r2, %r2, %r2, %r2}, {%f31050, %f31051, %f31052, %f31053, %f31054, %f31055, %f31056, %f31057};
	bar.warp.sync 	-1;
	wmma.mma.sync.aligned.row.col.m16n16k16.f32.f32 {%f31066, %f31067, %f31068, %f31069, %f31070, %f31071, %f31072, %f31073}, {%r2, %r2, %r2, %r2, %r2, %r2, %r2, %r2}, {%r2, %r2, %r2, %r2, %r2, %r2, %r2, %r2}, {%f31058, %f31059, %f31060, %f31061, %f31062, %f31063, %f31064, %f31065};
	bar.warp.sync 	-1;
	wmma.mma.sync.aligned.row.col.m16n16k16.f32.f32 {%f31074, %f31075, %f31076, %f31077, %f31078, %f31079, %f31080, %f31081}, {%r2, %r2, %r2, %r2, %r2, %r2, %r2, %r2}, {%r2, %r2, %r2, %r2, %r2, %r2, %r2, %r2}, {%f31066, %f31067, %f31068, %f31069, %f31070, %f31071, %f31072, %f31073};
	bar.warp.sync 	-1;
	wmma.mma.sync.aligned.row.col.m16n16k16.f32.f32 {%f31082, %f31083, %f31084, %f31085, %f31086, %f31087, %f31088, %f31089}, {%r2, %r2, %r2, %r2, %r2, %r2, %r2, %r2}, {%r2, %r2, %r2, %r2, %r2, %r2, %r2, %r2}, {%f31074, %f31075, %f31076, %f31077, %f31078, %f31079, %f31080, %f31081};
	bar.warp.sync 	-1;
	wmma.mma.sync.aligned.row.col.m16n16k16.f32.f32 {%f31090, %f31091, %f31092, %f31093, %f31094, %f31095, %f31096, %f31097}, {%r2, %r2, %r2, %r2, %r2, %r2, %r2, %r2}, {%r2, %r2, %r2, %r2, %r2, %r2, %r2, %r2}, {%f31082, %f31083, %f31084, %f31085, %f31086, %f31087, %f31088, %f31089};
	bar.warp.sync 	-1;
	wmma.mma.sync.aligned.row.col.m16n16k16.f32.f32 {%f31098, %f31099, %f31100, %f31101, %f31102, %f31103, %f31104, %f31105}, {%r2, %r2, %r2, %r2, %r2, %r2, %r2, %r2}, {%r2, %r2, %r2, %r2, %r2, %r2, %r2, %r2}, {%f31090, %f31091, %f31092, %f31093, %f31094, %f31095, %f31096, %f31097};
	bar.warp.sync 	-1;
	wmma.mma.sync.aligned.row.col.m16n16k16.f32.f32 {%f31106, %f31107, %f31108, %f31109, %f31110, %f31111, %f31112, %f31113}, {%r2, %r2, %r2, %r2, %r2, %r2, %r2, %r2}, {%r2, %r2, %r2, %r2, %r2, %r2, %r2, %r2}, {%f31098, %f31099, %f31100, %f31101, %f31102, %f31103, %f31104, %f31105};
	bar.warp.sync 	-1;
	wmma.mma.sync.aligned.row.col.m16n16k16.f32.f32 {%f31114, %f31115, %f31116, %f31117, %f31118, %f31119, %f31120, %f31121}, {%r2, %r2, %r2, %r2, %r2, %r2, %r2, %r2}, {%r2, %r2, %r2, %r2, %r2, %r2, %r2, %r2}, {%f31106, %f31107, %f31108, %f31109, %f31110, %f31111, %f31112, %f31113};
	bar.warp.sync 	-1;
	wmma.mma.sync.aligned.row.col.m16n16k16.f32.f32 {%f31122, %f31123, %f31124, %f31125, %f31126, %f31127, %f31128, %f31129}, {%r2, %r2, %r2, %r2, %r2, %r2, %r2, %r2}, {%r2, %r2, %r2, %r2, %r2, %r2, %r2, %r2}, {%f31114, %f31115, %f31116, %f31117, %f31118, %f31119, %f31120, %f31121};
	bar.warp.sync 	-1;
	wmma.mma.sync.aligned.row.col.m16n16k16.f32.f32 {%f31130, %f31131, %f31132, %f31133, %f31134, %f31135, %f31136, %f31137}, {%r2, %r2, %r2, %r2, %r2, %r2, %r2, %r2}, {%r2, %r2, %r2, %r2, %r2, %r2, %r2, %r2}, {%f31122, %f31123, %f31124, %f31125, %f31126, %f31127, %f31128, %f31129};
	bar.warp.sync 	-1;
	wmma.mma.sync.aligned.row.col.m16n16k16.f32.f32 {%f31138, %f31139, %f31140, %f31141, %f31142, %f31143, %f31144, %f31145}, {%r2, %r2, %r2, %r2, %r2, %r2, %r2, %r2}, {%r2, %r2, %r2, %r2, %r2, %r2, %r2, %r2}, {%f31130, %f31131, %f31132, %f31133, %f31134, %f31135, %f31136, %f31137};
	bar.warp.sync 	-1;
	wmma.mma.sync.aligned.row.col.m16n16k16.f32.f32 {%f31146, %f31147, %f31148, %f31149, %f31150, %f31151, %f31152, %f31153}, {%r2, %r2, %r2, %r2, %r2, %r2, %r2, %r2}, {%r2, %r2, %r2, %r2, %r2, %r2, %r2, %r2}, {%f31138, %f31139, %f31140, %f31141, %f31142, %f31143, %f31144, %f31145};
	bar.warp.sync 	-1;
	wmma.mma.sync.aligned.row.col.m16n16k16.f32.f32 {%f31154, %f31155, %f31156, %f31157, %f31158, %f31159, %f31160, %f31161}, {%r2, %r2, %r2, %r2, %r2, %r2, %r2, %r2}, {%r2, %r2, %r2, %r2, %r2, %r2, %r2, %r2}, {%f31146, %f31147, %f31148, %f31149, %f31150, %f31151, %f31152, %f31153};
	bar.warp.sync 	-1;
	wmma.mma.sync.aligned.row.col.m16n16k16.f32.f32 {%f31162, %f31163, %f31164, %f31165, %f31166, %f31167, %f31168, %f31169}, {%r2, %r2, %r2, %r2, %r2, %r2, %r2, %r2}, {%r2, %r2, %r2, %r2, %r2, %r2, %r2, %r2}, {%f31154, %f31155, %f31156, %f31157, %f31158, %f31159, %f31160, %f31161};
	bar.warp.sync 	-1;
	wmma.mma.sync.aligned.row.col.m16n16k16.f32.f32 {%f31170, %f31171, %f31172, %f31173, %f31174, %f31175, %f31176, %f31177}, {%r2, %r2, %r2, %r2, %r2, %r2, %r2, %r2}, {%r2, %r2, %r2, %r2, %r2, %r2, %r2, %r2}, {%f31162, %f31163, %f31164, %f31165, %f31166, %f31167, %f31168, %f31169};
	bar.warp.sync 	-1;
	wmma.mma.sync.aligned.row.col.m16n16k16.f32.f32 {%f31178, %f31179, %f31180, %f31181, %f31182, %f31183, %f31184, %f31185}, {%r2, %r2, %r2, %r2, %r2, %r2, %r2, %r2}, {%r2, %r2, %r2, %r2, %r2, %r2, %r2, %r2}, {%f31170, %f31171, %f31172, %f31173, %f31174, %f31175, %f31176, %f31177};
	bar.warp.sync 	-1;
	wmma.mma.sync.aligned.row.col.m16n16k16.f32.f32 {%f31186, %f31187, %f31188, %f31189, %f31190, %f31191, %f31192, %f31193}, {%r2, %r2, %r2, %r2, %r2, %r2, %r2, %r2}, {%r2, %r2, %r2, %r2, %r2, %r2, %r2, %r2}, {%f31178, %f31179, %f31180, %f31181, %f31182, %f31183, %f31184, %f31185};
	bar.warp.sync 	-1;
	wmma.mma.sync.aligned.row.col.m16n16k16.f32.f32 {%f31194, %f31195, %f31196, %f31197, %f31198, %f31199, %f31200, %f31201}, {%r2, %r2, %r2, %r2, %r2, %r2, %r2, %r2}, {%r2, %r2, %r2, %r2, %r2, %r2, %r2, %r2}, {%f31186, %f31187, %f31188, %f31189, %f31190, %f31191, %f31192, %f31193};
	bar.warp.sync 	-1;
	wmma.mma.sync.aligned.row.col.m16n16k16.f32.f32 {%f31202, %f31203, %f31204, %f31205, %f31206, %f31207, %f31208, %f31209}, {%r2, %r2, %r2, %r2, %r2, %r2, %r2, %r2}, {%r2, %r2, %r2, %r2, %r2, %r2, %r2, %r2}, {%f31194, %f31195, %f31196, %f31197, %f31198, %f31199, %f31200, %f31201};
	bar.warp.sync 	-1;
	wmma.mma.sync.aligned.row.col.m16n16k16.f32.f32 {%f31210, %f31211, %f31212, %f31213, %f31214, %f31215, %f31216, %f31217}, {%r2, %r2, %r2, %r2, %r2, %r2, %r2, %r2}, {%r2, %r2, %r2, %r2, %r2, %r2, %r2, %r2}, {%f31202, %f31203, %f31204, %f31205, %f31206, %f31207, %f31208, %f31209};
	bar.warp.sync 	-1;
	wmma.mma.sync.aligned.row.col.m16n16k16.f32.f32 {%f31218, %f31219, %f31220, %f31221, %f31222, %f31223, %f31224, %f31225}, {%r2, %r2, %r2, %r2, %r2, %r2, %r2, %r2}, {%r2, %r2, %r2, %r2, %r2, %r2, %r2, %r2}, {%f31210, %f31211, %f31212, %f31213, %f31214, %f31215, %f31216, %f31217};
	bar.warp.sync 	-1;
	wmma.mma.sync.aligned.row.col.m16n16k16.f32.f32 {%f31226, %f31227, %f31228, %f31229, %f31230, %f31231, %f31232, %f31233}, {%r2, %r2, %r2, %r2, %r2, %r2, %r2, %r2}, {%r2, %r2, %r2, %r2, %r2, %r2, %r2, %r2}, {%f31218, %f31219, %f31220, %f31221, %f31222, %f31223, %f31224, %f31225};
	bar.warp.sync 	-1;
	wmma.mma.sync.aligned.row.col.m16n16k16.f32.f32 {%f31234, %f31235, %f31236, %f31237, %f31238, %f31239, %f31240, %f31241}, {%r2, %r2, %r2, %r2, %r2, %r2, %r2, %r2}, {%r2, %r2, %r2, %r2, %r2, %r2, %r2, %r2}, {%f31226, %f31227, %f31228, %f31229, %f31230, %f31231, %f31232, %f31233};
	bar.warp.sync 	-1;
	wmma.mma.sync.aligned.row.col.m16n16k16.f32.f32 {%f31242, %f31243, %f31244, %f31245, %f31246, %f31247, %f31248, %f31249}, {%r2, %r2, %r2, %r2, %r2, %r2, %r2, %r2}, {%r2, %r2, %r2, %r2, %r2, %r2, %r2, %r2}, {%f31234, %f31235, %f31236, %f31237, %f31238, %f31239, %f31240, %f31241};
	bar.warp.sync 	-1;
	wmma.mma.sync.aligned.row.col.m16n16k16.f32.f32 {%f31250, %f31251, %f31252, %f31253, %f31254, %f31255, %f31256, %f31257}, {%r2, %r2, %r2, %r2, %r2, %r2, %r2, %r2}, {%r2, %r2, %r2, %r2, %r2, %r2, %r2, %r2}, {%f31242, %f31243, %f31244, %f31245, %f31246, %f31247, %f31248, %f31249};
	bar.warp.sync 	-1;
	wmma.mma.sync.aligned.row.col.m16n16k16.f32.f32 {%f31258, %f31259, %f31260, %f31261, %f31262, %f31263, %f31264, %f31265}, {%r2, %r2, %r2, %r2, %r2, %r2, %r2, %r2}, {%r2, %r2, %r2, %r2, %r2, %r2, %r2, %r2}, {%f31250, %f31251, %f31252, %f31253, %f31254, %f31255, %f31256, %f31257};
	bar.warp.sync 	-1;
	wmma.mma.sync.aligned.row.col.m16n16k16.f32.f32 {%f31266, %f31267, %f31268, %f31269, %f31270, %f31271, %f31272, %f31273}, {%r2, %r2, %r2, %r2, %r2, %r2, %r2, %r2}, {%r2, %r2, %r2, %r2, %r2, %r2, %r2, %r2}, {%f31258, %f31259, %f31260, %f31261, %f31262, %f31263, %f31264, %f31265};
	bar.warp.sync 	-1;
	wmma.mma.sync.aligned.row.col.m16n16k16.f32.f32 {%f31274, %f31275, %f31276, %f31277, %f31278, %f31279, %f31280, %f31281}, {%r2, %r2, %r2, %r2, %r2, %r2, %r2, %r2}, {%r2, %r2, %r2, %r2, %r2, %r2, %r2, %r2}, {%f31266, %f31267, %f31268, %f31269, %f31270, %f31271, %f31272, %f31273};
	bar.warp.sync 	-1;
	wmma.mma.sync.aligned.row.col.m16n16k16.f32.f32 {%f31282, %f31283, %f31284, %f31285, %f31286, %f31287, %f31288, %f31289}, {%r2, %r2, %r2, %r2, %r2, %r2, %r2, %r2}, {%r2, %r2, %r2, %r2, %r2, %r2, %r2, %r2}, {%f31274, %f31275, %f31276, %f31277, %f31278, %f31279, %f31280, %f31281};
	bar.warp.sync 	-1;
	wmma.mma.sync.aligned.row.col.m16n16k16.f32.f32 {%f31290, %f31291, %f31292, %f31293, %f31294, %f31295, %f31296, %f31297}, {%r2, %r2, %r2, %r2, %r2, %r2, %r2, %r2}, {%r2, %r2, %r2, %r2, %r2, %r2, %r2, %r2}, {%f31282, %f31283, %f31284, %f31285, %f31286, %f31287, %f31288, %f31289};
	bar.warp.sync 	-1;
	wmma.mma.sync.aligned.row.col.m16n16k16.f32.f32 {%f31298, %f31299, %f31300, %f31301, %f31302, %f31303, %f31304, %f31305}, {%r2, %r2, %r2, %r2, %r2, %r2, %r2, %r2}, {%r2, %r2, %r2, %r2, %r2, %r2, %r2, %r2}, {%f31290, %f31291, %f31292, %f31293, %f31294, %f31295, %f31296, %f31297};
	bar.warp.sync 	-1;
	wmma.mma.sync.aligned.row.col.m16n16k16.f32.f32 {%f31306, %f31307, %f31308, %f31309, %f31310, %f31311, %f31312, %f31313}, {%r2, %r2, %r2, %r2, %r2, %r2, %r2, %r2}, {%r2, %r2, %r2, %r2, %r2, %r2, %r2, %r2}, {%f31298, %f31299, %f31300, %f31301, %f31302, %f31303, %f31304, %f31305};
	bar.warp.sync 	-1;
	wmma.mma.sync.aligned.row.col.m16n16k16.f32.f32 {%f31314, %f31315, %f31316, %f31317, %f31318, %f31319, %f31320, %f31321}, {%r2, %r2, %r2, %r2, %r2, %r2, %r2, %r2}, {%r2, %r2, %r2, %r2, %r2, %r2, %r2, %r2}, {%f31306, %f31307, %f31308, %f31309, %f31310, %f31311, %f31312, %f31313};
	bar.warp.sync 	-1;
	wmma.mma.sync.aligned.row.col.m16n16k16.f32.f32 {%f31322, %f31323, %f31324, %f31325, %f31326, %f31327, %f31328, %f31329}, {%r2, %r2, %r2, %r2, %r2, %r2, %r2, %r2}, {%r2, %r2, %r2, %r2, %r2, %r2, %r2, %r2}, {%f31314, %f31315, %f31316, %f31317, %f31318, %f31319, %f31320, %f31321};
	bar.warp.sync 	-1;
	wmma.mma.sync.aligned.row.col.m16n16k16.f32.f32 {%f31330, %f31331, %f31332, %f31333, %f31334, %f31335, %f31336, %f31337}, {%r2, %r2, %r2, %r2, %r2, %r2, %r2, %r2}, {%r2, %r2, %r2, %r2, %r2, %r2, %r2, %r2}, {%f31322, %f31323, %f31324, %f31325, %f31326, %f31327, %f31328, %f31329};
	bar.warp.sync 	-1;
	wmma.mma.sync.aligned.row.col.m16n16k16.f32.f32 {%f31338, %f31339, %f31340, %f31341, %f31342, %f31343, %f31344, %f31345}, {%r2, %r2, %r2, %r2, %r2, %r2, %r2, %r2}, {%r2, %r2, %r2, %r2, %r2, %r2, %r2, %r2}, {%f31330, %f31331, %f31332, %f31333, %f31334, %f31335, %f31336, %f31337};
	bar.warp.sync 	-1;
	wmma.mma.sync.aligned.row.col.m16n16k16.f32.f32 {%f31346, %f31347, %f31348, %f31349, %f31350, %f31351, %f31352, %f31353}, {%r2, %r2, %r2, %r2, %r2, %r2, %r2, %r2}, {%r2, %r2, %r2, %r2, %r2, %r2, %r2, %r2}, {%f31338, %f31339, %f31340, %f31341, %f31342, %f31343, %f31344, %f31345};
	bar.warp.sync 	-1;
	wmma.mma.sync.aligned.row.col.m16n16k16.f32.f32 {%f31354, %f31355, %f31356, %f31357, %f31358, %f31359, %f31360, %f31361}, {%r2, %r2, %r2, %r2, %r2, %r2, %r2, %r2}, {%r2, %r2, %r2, %r2, %r2, %r2, %r2, %r2}, {%f31346, %f31347, %f31348, %f31349, %f31350, %f31351, %f31352, %f31353};
	bar.warp.sync 	-1;
	wmma.mma.sync.aligned.row.col.m16n16k16.f32.f32 {%f31362, %f31363, %f31364, %f31365, %f31366, %f31367, %f31368, %f31369}, {%r2, %r2, %r2, %r2, %r2, %r2, %r2, %r2}, {%r2, %r2, %r2, %r2, %r2, %r2, %r2, %r2}, {%f31354, %f31355, %f31356, %f31357, %f31358, %f31359, %f31360, %f31361};
	bar.warp.sync 	-1;
	wmma.mma.sync.aligned.row.col.m16n16k16.f32.f32 {%f31370, %f31371, %f31372, %f31373, %f31374, %f31375, %f31376, %f31377}, {%r2, %r2, %r2, %r2, %r2, %r2, %r2, %r2}, {%r2, %r2, %r2, %r2, %r2, %r2, %r2, %r2}, {%f31362, %f31363, %f31364, %f31365, %f31366, %f31367, %f31368, %f31369};
	bar.warp.sync 	-1;
	wmma.mma.sync.aligned.row.col.m16n16k16.f32.f32 {%f31378, %f31379, %f31380, %f31381, %f31382, %f31383, %f31384, %f31385}, {%r2, %r2, %r2, %r2, %r2, %r2, %r2, %r2}, {%r2, %r2, %r2, %r2, %r2, %r2, %r2, %r2}, {%f31370, %f31371, %f31372, %f31373, %f31374, %f31375, %f31376, %f31377};
	bar.warp.sync 	-1;
	wmma.mma.sync.aligned.row.col.m16n16k16.f32.f32 {%f31386, %f31387, %f31388, %f31389, %f31390, %f31391, %f31392, %f31393}, {%r2, %r2, %r2, %r2, %r2, %r2, %r2, %r2}, {%r2, %r2, %r2, %r2, %r2, %r2, %r2, %r2}, {%f31378, %f31379, %f31380, %f31381, %f31382, %f31383, %f31384, %f31385};
	bar.warp.sync 	-1;
	wmma.mma.sync.aligned.row.col.m16n16k16.f32.f32 {%f31394, %f31395, %f31396, %f31397, %f31398, %f31399, %f31400, %f31401}, {%r2, %r2, %r2, %r2, %r2, %r2, %r2, %r2}, {%r2, %r2, %r2, %r2, %r2, %r2, %r2, %r2}, {%f31386, %f31387, %f31388, %f31389, %f31390, %f31391, %f31392, %f31393};
	bar.warp.sync 	-1;
	wmma.mma.sync.aligned.row.col.m16n16k16.f32.f32 {%f31402, %f31403, %f31404, %f31405, %f31406, %f31407, %f31408, %f31409}, {%r2, %r2, %r2, %r2, %r2, %r2, %r2, %r2}, {%r2, %r2, %r2, %r2, %r2, %r2, %r2, %r2}, {%f31394, %f31395, %f31396, %f31397, %f31398, %f31399, %f31400, %f31401};
	bar.warp.sync 	-1;
	wmma.mma.sync.aligned.row.col.m16n16k16.f32.f32 {%f31410, %f31411, %f31412, %f31413, %f31414, %f31415, %f31416, %f31417}, {%r2, %r2, %r2, %r2, %r2, %r2, %r2, %r2}, {%r2, %r2, %r2, %r2, %r2, %r2, %r2, %r2}, {%f31402, %f31403, %f31404, %f31405, %f31406, %f31407, %f31408, %f31409};
	bar.warp.sync 	-1;
	wmma.mma.sync.aligned.row.col.m16n16k16.f32.f32 {%f31418, %f31419, %f31420, %f31421, %f31422, %f31423, %f31424, %f31425}, {%r2, %r2, %r2, %r2, %r2, %r2, %r2, %r2}, {%r2, %r2, %r2, %r2, %r2, %r2, %r2, %r2}, {%f31410, %f31411, %f31412, %f31413, %f31414, %f31415, %f31416, %f31417};
	bar.warp.sync 	-1;
	wmma.mma.sync.aligned.row.col.m16n16k16.f32.f32 {%f31426, %f31427, %f31428, %f31429, %f31430, %f31431, %f31432, %f31433}, {%r2, %r2, %r2, %r2, %r2, %r2, %r2, %r2}, {%r2, %r2, %r2, %r2, %r2, %r2, %r2, %r2}, {%f31418, %f31419, %f31420, %f31421, %f31422, %f31423, %f31424, %f31425};
	bar.warp.sync 	-1;
	wmma.mma.sync.aligned.row.col.m16n16k16.f32.f32 {%f31434, %f31435, %f31436, %f31437, %f31438, %f31439, %f31440, %f31441}, {%r2, %r2, %r2, %r2, %r2, %r2, %r2, %r2}, {%r2, %r2, %r2, %r2, %r2, %r2, %r2, %r2}, {%f31426, %f31427, %f31428, %f31429, %f31430, %f31431, %f31432, %f31433};
	bar.warp.sync 	-1;
	wmma.mma.sync.aligned.row.col.m16n16k16.f32.f32 {%f31442, %f31443, %f31444, %f31445, %f31446, %f31447, %f31448, %f31449}, {%r2, %r2, %r2, %r2, %r2, %r2, %r2, %r2}, {%r2, %r2, %r2, %r2, %r2, %r2, %r2, %r2}, {%f31434, %f31435, %f31436, %f31437, %f31438, %f31439, %f31440, %f31441};
	bar.warp.sync 	-1;
	wmma.mma.sync.aligned.row.col.m16n16k16.f32.f32 {%f31450, %f31451, %f31452, %f31453, %f31454, %f31455, %f31456, %f31457}, {%r2, %r2, %r2, %r2, %r2, %r2, %r2, %r2}, {%r2, %r2, %r2, %r2, %r2, %r2, %r2, %r2}, {%f31442, %f31443, %f31444, %f31445, %f31446, %f31447, %f31448, %f31449};
	bar.warp.sync 	-1;
	wmma.mma.sync.aligned.row.col.m16n16k16.f32.f32 {%f31458, %f31459, %f31460, %f31461, %f31462, %f31463, %f31464, %f31465}, {%r2, %r2, %r2, %r2, %r2, %r2, %r2, %r2}, {%r2, %r2, %r2, %r2, %r2, %r2, %r2, %r2}, {%f31450, %f31451, %f31452, %f31453, %f31454, %f31455, %f31456, %f31457};
	bar.warp.sync 	-1;
	wmma.mma.sync.aligned.row.col.m16n16k16.f32.f32 {%f31466, %f31467, %f31468, %f31469, %f31470, %f31471, %f31472, %f31473}, {%r2, %r2, %r2, %r2, %r2, %r2, %r2, %r2}, {%r2, %r2, %r2, %r2, %r2, %r2, %r2, %r2}, {%f31458, %f31459, %f31460, %f31461, %f31462, %f31463, %f31464, %f31465};
	bar.warp.sync 	-1;
	wmma.mma.sync.aligned.row.col.m16n16k16.f32.f32 {%f31474, %f31475, %f31476, %f31477, %f31478, %f31479, %f31480, %f31481}, {%r2, %r2, %r2, %r2, %r2, %r2, %r2, %r2}, {%r2, %r2, %r2, %r2, %r2, %r2, %r2, %r2}, {%f31466, %f31467, %f31468, %f31469, %f31470, %f31471, %f31472, %f31473};
	bar.warp.sync 	-1;
	wmma.mma.sync.aligned.row.col.m16n16k16.f32.f32 {%f31482, %f31483, %f31484, %f31485, %f31486, %f31487, %f31488, %f31489}, {%r2, %r2, %r2, %r2, %r2, %r2, %r2, %r2}, {%r2, %r2, %r2, %r2, %r2, %r2, %r2, %r2}, {%f31474, %f31475, %f31476, %f31477, %f31478, %f31479, %f31480, %f31481};
	bar.warp.sync 	-1;
	wmma.mma.sync.aligned.row.col.m16n16k16.f32.f32 {%f31490, %f31491, %f31492, %f31493, %f31494, %f31495, %f31496, %f31497}, {%r2, %r2, %r2, %r2, %r2, %r2, %r2, %r2}, {%r2, %r2, %r2, %r2, %r2, %r2, %r2, %r2}, {%f31482, %f31483, %f31484, %f31485, %f31486, %f31487, %f31488, %f31489};
	bar.warp.sync 	-1;
	wmma.mma.sync.aligned.row.col.m16n16k16.f32.f32 {%f31498, %f31499, %f31500, %f31501, %f31502, %f31503, %f31504, %f31505}, {%r2, %r2, %r2, %r2, %r2, %r2, %r2, %r2}, {%r2, %r2, %r2, %r2, %r2, %r2, %r2, %r2}, {%f31490, %f31491, %f31492, %f31493, %f31494, %f31495, %f31496, %f31497};
	bar.warp.sync 	-1;
	wmma.mma.sync.aligned.row.col.m16n16k16.f32.f32 {%f31506, %f31507, %f31508, %f31509, %f31510, %f31511, %f31512, %f31513}, {%r2, %r2, %r2, %r2, %r2, %r2, %r2, %r2}, {%r2, %r2, %r2, %r2, %r2, %r2, %r2, %r2}, {%f31498, %f31499, %f31500, %f31501, %f31502, %f31503, %f31504, %f31505};
	bar.warp.sync 	-1;
	wmma.mma.sync.aligned.row.col.m16n16k16.f32.f32 {%f31514, %f31515, %f31516, %f31517, %f31518, %f31519, %f31520, %f31521}, {%r2, %r2, %r2, %r2, %r2, %r2, %r2, %r2}, {%r2, %r2, %r2, %r2, %r2, %r2, %r2, %r2}, {%f31506, %f31507, %f31508, %f31509, %f31510, %f31511, %f31512, %f31513};
	bar.warp.sync 	-1;
	wmma.mma.sync.aligned.row.col.m16n16k16.f32.f32 {%f31522, %f31523, %f31524, %f31525, %f31526, %f31527, %f31528, %f31529}, {%r2, %r2, %r2, %r2, %r2, %r2, %r2, %r2}, {%r2, %r2, %r2, %r2, %r2, %r2, %r2, %r2}, {%f31514, %f31515, %f31516, %f31517, %f31518, %f31519, %f31520, %f31521};
	bar.warp.sync 	-1;
	wmma.mma.sync.aligned.row.col.m16n16k16.f32.f32 {%f31530, %f31531, %f31532, %f31533, %f31534, %f31535, %f31536, %f31537}, {%r2, %r2, %r2, %r2, %r2, %r2, %r2, %r2}, {%r2, %r2, %r2, %r2, %r2, %r2, %r2, %r2}, {%f31522, %f31523, %f31524, %f31525, %f31526, %f31527, %f31528, %f31529};
	bar.warp.sync 	-1;
	wmma.mma.sync.aligned.row.col.m16n16k16.f32.f32 {%f31538, %f31539, %f31540, %f31541, %f31542, %f31543, %f31544, %f31545}, {%r2, %r2, %r2, %r2, %r2, %r2, %r2, %r2}, {%r2, %r2, %r2, %r2, %r2, %r2, %r2, %r2}, {%f31530, %f31531, %f31532, %f31533, %f31534, %f31535, %f31536, %f31537};
	bar.warp.sync 	-1;
	wmma.mma.sync.aligned.row.col.m16n16k16.f32.f32 {%f31546, %f31547, %f31548, %f31549, %f31550, %f31551, %f31552, %f31553}, {%r2, %r2, %r2, %r2, %r2, %r2, %r2, %r2}, {%r2, %r2, %r2, %r2, %r2, %r2, %r2, %r2}, {%f31538, %f31539, %f31540, %f31541, %f31542, %f31543, %f31544, %f31545};
	bar.warp.sync 	-1;
	wmma.mma.sync.aligned.row.col.m16n16k16.f32.f32 {%f31554, %f31555, %f31556, %f31557, %f31558, %f31559, %f31560, %f31561}, {%r2, %r2, %r2, %r2, %r2, %r2, %r2, %r2}, {%r2, %r2, %r2, %r2, %r2, %r2, %r2, %r2}, {%f31546, %f31547, %f31548, %f31549, %f31550, %f31551, %f31552, %f31553};
	bar.warp.sync 	-1;
	wmma.mma.sync.aligned.row.col.m16n16k16.f32.f32 {%f31562, %f31563, %f31564, %f31565, %f31566, %f31567, %f31568, %f31569}, {%r2, %r2, %r2, %r2, %r2, %r2, %r2, %r2}, {%r2, %r2, %r2, %r2, %r2, %r2, %r2, %r2}, {%f31554, %f31555, %f31556, %f31557, %f31558, %f31559, %f31560, %f31561};
	bar.warp.sync 	-1;
	wmma.mma.sync.aligned.row.col.m16n16k16.f32.f32 {%f31570, %f31571, %f31572, %f31573, %f31574, %f31575, %f31576, %f31577}, {%r2, %r2, %r2, %r2, %r2, %r2, %r2, %r2}, {%r2, %r2, %r2, %r2, %r2, %r2, %r2, %r2}, {%f31562, %f31563, %f31564, %f31565, %f31566, %f31567, %f31568, %f31569};
	bar.warp.sync 	-1;
	wmma.mma.sync.aligned.row.col.m16n16k16.f32.f32 {%f31578, %f31579, %f31580, %f31581, %f31582, %f31583, %f31584, %f31585}, {%r2, %r2, %r2, %r2, %r2, %r2, %r2, %r2}, {%r2, %r2, %r2, %r2, %r2, %r2, %r2, %r2}, {%f31570, %f31571, %f31572, %f31573, %f31574, %f31575, %f31576, %f31577};
	bar.warp.sync 	-1;
	wmma.mma.sync.aligned.row.col.m16n16k16.f32.f32 {%f31586, %f31587, %f31588, %f31589, %f31590, %f31591, %f31592, %f31593}, {%r2, %r2, %r2, %r2, %r2, %r2, %r2, %r2}, {%r2, %r2, %r2, %r2, %r2, %r2, %r2, %r2}, {%f31578, %f31579, %f31580, %f31581, %f31582, %f31583, %f31584, %f31585};
	bar.warp.sync 	-1;
	wmma.mma.sync.aligned.row.col.m16n16k16.f32.f32 {%f31594, %f31595, %f31596, %f31597, %f31598, %f31599, %f31600, %f31601}, {%r2, %r2, %r2, %r2, %r2, %r2, %r2, %r2}, {%r2, %r2, %r2, %r2, %r2, %r2, %r2, %r2}, {%f31586, %f31587, %f31588, %f31589, %f31590, %f31591, %f31592, %f31593};
	bar.warp.sync 	-1;
	wmma.mma.sync.aligned.row.col.m16n16k16.f32.f32 {%f31602, %f31603, %f31604, %f31605, %f31606, %f31607, %f31608, %f31609}, {%r2, %r2, %r2, %r2, %r2, %r2, %r2, %r2}, {%r2, %r2, %r2, %r2, %r2, %r2, %r2, %r2}, {%f31594, %f31595, %f31596, %f31597, %f31598, %f31599, %f31600, %f31601};
	bar.warp.sync 	-1;
	wmma.mma.sync.aligned.row.col.m16n16k16.f32.f32 {%f31610, %f31611, %f31612, %f31613, %f31614, %f31615, %f31616, %f31617}, {%r2, %r2, %r2, %r2, %r2, %r2, %r2, %r2}, {%r2, %r2, %r2, %r2, %r2, %r2, %r2, %r2}, {%f31602, %f31603, %f31604, %f31605, %f31606, %f31607, %f31608, %f31609};
	bar.warp.sync 	-1;
	wmma.mma.sync.aligned.row.col.m16n16k16.f32.f32 {%f31618, %f31619, %f31620, %f31621, %f31622, %f31623, %f31624, %f31625}, {%r2, %r2, %r2, %r2, %r2, %r2, %r2, %r2}, {%r2, %r2, %r2, %r2, %r2, %r2, %r2, %r2}, {%f31610, %f31611, %f31612, %f31613, %f31614, %f31615, %f31616, %f31617};
	bar.warp.sync 	-1;
	wmma.mma.sync.aligned.row.col.m16n16k16.f32.f32 {%f31626, %f31627, %f31628, %f31629, %f31630, %f31631, %f31632, %f31633}, {%r2, %r2, %r2, %r2, %r2, %r2, %r2, %r2}, {%r2, %r2, %r2, %r2, %r2, %r2, %r2, %r2}, {%f31618, %f31619, %f31620, %f31621, %f31622, %f31623, %f31624, %f31625};
	bar.warp.sync 	-1;
	wmma.mma.sync.aligned.row.col.m16n16k16.f32.f32 {%f31634, %f31635, %f31636, %f31637, %f31638, %f31639, %f31640, %f31641}, {%r2, %r2, %r2, %r2, %r2, %r2, %r2, %r2}, {%r2, %r2, %r2, %r2, %r2, %r2, %r2, %r2}, {%f31626, %f31627, %f31628, %f31629, %f31630, %f31631, %f31632, %f31633};
	bar.warp.sync 	-1;
	wmma.mma.sync.aligned.row.col.m16n16k16.f32.f32 {%f31642, %f31643, %f31644, %f31645, %f31646, %f31647, %f31648, %f31649}, {%r2, %r2, %r2, %r2, %r2, %r2, %r2, %r2}, {%r2, %r2, %r2, %r2, %r2, %r2, %r2, %r2}, {%f31634, %f31635, %f31636, %f31637, %f31638, %f31639, %f31640, %f31641};
	bar.warp.sync 	-1;
	wmma.mma.sync.aligned.row.col.m16n16k16.f32.f32 {%f31650, %f31651, %f31652, %f31653, %f31654, %f31655, %f31656, %f31657}, {%r2, %r2, %r2, %r2, %r2, %r2, %r2, %r2}, {%r2, %r2, %r2, %r2, %r2, %r2, %r2, %r2}, {%f31642, %f31643, %f31644, %f31645, %f31646, %f31647, %f31648, %f31649};
	bar.warp.sync 	-1;
	wmma.mma.sync.aligned.row.col.m16n16k16.f32.f32 {%f31658, %f31659, %f31660, %f31661, %f31662, %f31663, %f31664, %f31665}, {%r2, %r2, %r2, %r2, %r2, %r2, %r2, %r2}, {%r2, %r2, %r2, %r2, %r2, %r2, %r2, %r2}, {%f31650, %f31651, %f31652, %f31653, %f31654, %f31655, %f31656, %f31657};
	bar.warp.sync 	-1;
	wmma.mma.sync.aligned.row.col.m16n16k16.f32.f32 {%f31666, %f31667, %f31668, %f31669, %f31670, %f31671, %f31672, %f31673}, {%r2, %r2, %r2, %r2, %r2, %r2, %r2, %r2}, {%r2, %r2, %r2, %r2, %r2, %r2, %r2, %r2}, {%f31658, %f31659, %f31660, %f31661, %f31662, %f31663, %f31664, %f31665};
	bar.warp.sync 	-1;
	wmma.mma.sync.aligned.row.col.m16n16k16.f32.f32 {%f31674, %f31675, %f31676, %f31677, %f31678, %f31679, %f31680, %f31681}, {%r2, %r2, %r2, %r2, %r2, %r2, %r2, %r2}, {%r2, %r2, %r2, %r2, %r2, %r2, %r2, %r2}, {%f31666, %f31667, %f31668, %f31669, %f31670, %f31671, %f31672, %f31673};
	bar.warp.sync 	-1;
	wmma.mma.sync.aligned.row.col.m16n16k16.f32.f32 {%f31682, %f31683, %f31684, %f31685, %f31686, %f31687, %f31688, %f31689}, {%r2, %r2, %r2, %r2, %r2, %r2, %r2, %r2}, {%r2, %r2, %r2, %r2, %r2, %r2, %r2, %r2}, {%f31674, %f31675, %f31676, %f31677, %f31678, %f31679, %f31680, %f31681};
	bar.warp.sync 	-1;
	wmma.mma.sync.aligned.row.col.m16n16k16.f32.f32 {%f31690, %f31691, %f31692, %f31693, %f31694, %f31695, %f31696, %f31697}, {%r2, %r2, %r2, %r2, %r2, %r2, %r2, %r2}, {%r2, %r2, %r2, %r2, %r2, %r2, %r2, %r2}, {%f31682, %f31683, %f31684, %f31685, %f31686, %f31687, %f31688, %f31689};
	bar.warp.sync 	-1;
	wmma.mma.sync.aligned.row.col.m16n16k16.f32.f32 {%f31698, %f31699, %f31700, %f31701, %f31702, %f31703, %f31704, %f31705}, {%r2, %r2, %r2, %r2, %r2, %r2, %r2, %r2}, {%r2, %r2, %r2, %r2, %r2, %r2, %r2, %r2}, {%f31690, %f31691, %f31692, %f31693, %f31694, %f31695, %f31696, %f31697};
	bar.warp.sync 	-1;
	wmma.mma.sync.aligned.row.col.m16n16k16.f32.f32 {%f31706, %f31707, %f31708, %f31709, %f31710, %f31711, %f31712, %f31713}, {%r2, %r2, %r2, %r2, %r2, %r2, %r2, %r2}, {%r2, %r2, %r2, %r2, %r2, %r2, %r2, %r2}, {%f31698, %f31699, %f31700, %f31701, %f31702, %f31703, %f31704, %f31705};
	bar.warp.sync 	-1;
	wmma.mma.sync.aligned.row.col.m16n16k16.f32.f32 {%f31714, %f31715, %f31716, %f31717, %f31718, %f31719, %f31720, %f31721}, {%r2, %r2, %r2, %r2, %r2, %r2, %r2, %r2}, {%r2, %r2, %r2, %r2, %r2, %r2, %r2, %r2}, {%f31706, %f31707, %f31708, %f31709, %f31710, %f31711, %f31712, %f31713};
	bar.warp.sync 	-1;
	wmma.mma.sync.aligned.row.col.m16n16k16.f32.f32 {%f31722, %f31723, %f31724, %f31725, %f31726, %f31727, %f31728, %f31729}, {%r2, %r2, %r2, %r2, %r2, %r2, %r2, %r2}, {%r2, %r2, %r2, %r2, %r2, %r2, %r2, %r2}, {%f31714, %f31715, %f31716, %f31717, %f31718, %f31719, %f31720, %f31721};
	bar.warp.sync 	-1;
	wmma.mma.sync.aligned.row.col.m16n16k16.f32.f32 {%f31730, %f31731, %f31732, %f31733, %f31734, %f31735, %f31736, %f31737}, {%r2, %r2, %r2, %r2, %r2, %r2, %r2, %r2}, {%r2, %r2, %r2, %r2, %r2, %r2, %r2, %r2}, {%f31722, %f31723, %f31724, %f31725, %f31726, %f31727, %f31728, %f31729};
	bar.warp.sync 	-1;
	wmma.mma.sync.aligned.row.col.m16n16k16.f32.f32 {%f31738, %f31739, %f31740, %f31741, %f31742, %f31743, %f31744, %f31745}, {%r2, %r2, %r2, %r2, %r2, %r2, %r2, %r2}, {%r2, %r2, %r2, %r2, %r2, %r2, %r2, %r2}, {%f31730, %f31731, %f31732, %f31733, %f31734, %f31735, %f31736, %f31737};
	bar.warp.sync 	-1;
	wmma.mma.sync.aligned.row.col.m16n16k16.f32.f32 {%f31746, %f31747, %f31748, %f31749, %f31750, %f31751, %f31752, %f31753}, {%r2, %r2, %r2, %r2, %r2, %r2, %r2, %r2}, {%r2, %r2, %r2, %r2, %r2, %r2, %r2, %r2}, {%f31738, %f31739, %f31740, %f31741, %f31742, %f31743, %f31744, %f31745};
	bar.warp.sync 	-1;
	wmma.mma.sync.aligned.row.col.m16n16k16.f32.f32 {%f31754, %f31755, %f31756, %f31757, %f31758, %f31759, %f31760, %f31761}, {%r2, %r2, %r2, %r2, %r2, %r2, %r2, %r2}, {%r2, %r2, %r2, %r2, %r2, %r2, %r2, %r2}, {%f31746, %f31747, %f31748, %f31749, %f31750, %f31751, %f31752, %f31753};
	bar.warp.sync 	-1;
	wmma.mma.sync.aligned.row.col.m16n16k16.f32.f32 {%f31762, %f31763, %f31764, %f31765, %f31766, %f31767, %f31768, %f31769}, {%r2, %r2, %r2, %r2, %r2, %r2, %r2, %r2}, {%r2, %r2, %r2, %r2, %r2, %r2, %r2, %r2}, {%f31754, %f31755, %f31756, %f31757, %f31758, %f31759, %f31760, %f31761};
	bar.warp.sync 	-1;
	wmma.mma.sync.aligned.row.col.m16n16k16.f32.f32 {%f31770, %f31771, %f31772, %f31773, %f31774, %f31775, %f31776, %f31777}, {%r2, %r2, %r2, %r2, %r2, %r2, %r2, %r2}, {%r2, %r2, %r2, %r2, %r2, %r2, %r2, %r2}, {%f31762, %f31763, %f31764, %f31765, %f31766, %f31767, %f31768, %f31769};
	bar.warp.sync 	-1;
	wmma.mma.sync.aligned.row.col.m16n16k16.f32.f32 {%f31778, %f31779, %f31780, %f31781, %f31782, %f31783, %f31784, %f31785}, {%r2, %r2, %r2, %r2, %r2, %r2, %r2, %r2}, {%r2, %r2, %r2, %r2, %r2, %r2, %r2, %r2}, {%f31770, %f31771, %f31772, %f31773, %f31774, %f31775, %f31776, %f31777};
	bar.warp.sync 	-1;
	wmma.mma.sync.aligned.row.col.m16n16k16.f32.f32 {%f31786, %f31787, %f31788, %f31789, %f31790, %f31791, %f31792, %f31793}, {%r2, %r2, %r2, %r2, %r2, %r2, %r2, %r2}, {%r2, %r2, %r2, %r2, %r2, %r2, %r2, %r2}, {%f31778, %f31779, %f31780, %f31781, %f31782, %f31783, %f31784, %f31785};
	bar.warp.sync 	-1;
	wmma.mma.sync.aligned.row.col.m16n16k16.f32.f32 {%f31794, %f31795, %f31796, %f31797, %f31798, %f31799, %f31800, %f31801}, {%r2, %r2, %r2, %r2, %r2, %r2, %r2, %r2}, {%r2, %r2, %r2, %r2, %r2, %r2, %r2, %r2}, {%f31786, %f31787, %f31788, %f31789, %f31790, %f31791, %f31792, %f31793};
	bar.warp.sync 	-1;
	wmma.mma.sync.aligned.row.col.m16n16k16.f32.f32 {%f31802, %f31803, %f31804, %f31805, %f31806, %f31807, %f31808, %f31809}, {%r2, %r2, %r2, %r2, %r2, %r2, %r2, %r2}, {%r2, %r2, %r2, %r2, %r2, %r2, %r2, %r2}, {%f31794, %f31795, %f31796, %f31797, %f31798, %f31799, %f31800, %f31801};
	bar.warp.sync 	-1;
	wmma.mma.sync.aligned.row.col.m16n16k16.f32.f32 {%f31810, %f31811, %f31812, %f31813, %f31814, %f31815, %f31816, %f31817}, {%r2, %r2, %r2, %r2, %r2, %r2, %r2, %r2}, {%r2, %r2, %r2, %r2, %r2, %r2, %r2, %r2}, {%f31802, %f31803, %f31804, %f31805, %f31806, %f31807, %f31808, %f31809};
	bar.warp.sync 	-1;
	wmma.mma.sync.aligned.row.col.m16n16k16.f32.f32 {%f31818, %f31819, %f31820, %f31821, %f31822, %f31823, %f31824, %f31825}, {%r2, %r2, %r2, %r2, %r2, %r2, %r2, %r2}, {%r2, %r2, %r2, %r2, %r2, %r2, %r2, %r2}, {%f31810, %f31811, %f31812, %f31813, %f31814, %f31815, %f31816, %f31817};
	bar.warp.sync 	-1;
	wmma.mma.sync.aligned.row.col.m16n16k16.f32.f32 {%f31826, %f31827, %f31828, %f31829, %f31830, %f31831, %f31832, %f31833}, {%r2, %r2, %r2, %r2, %r2, %r2, %r2, %r2}, {%r2, %r2, %r2, %r2, %r2, %r2, %r2, %r2}, {%f31818, %f31819, %f31820, %f31821, %f31822, %f31823, %f31824, %f31825};
	bar.warp.sync 	-1;
	wmma.mma.sync.aligned.row.col.m16n16k16.f32.f32 {%f31834, %f31835, %f31836, %f31837, %f31838, %f31839, %f31840, %f31841}, {%r2, %r2, %r2, %r2, %r2, %r2, %r2, %r2}, {%r2, %r2, %r2, %r2, %r2, %r2, %r2, %r2}, {%f31826, %f31827, %f31828, %f31829, %f31830, %f31831, %f31832, %f31833};
	bar.warp.sync 	-1;
	wmma.mma.sync.aligned.row.col.m16n16k16.f32.f32 {%f31842, %f31843, %f31844, %f31845, %f31846, %f31847, %f31848, %f31849}, {%r2, %r2, %r2, %r2, %r2, %r2, %r2, %r2}, {%r2, %r2, %r2, %r2, %r2, %r2, %r2, %r2}, {%f31834, %f31835, %f31836, %f31837, %f31838, %f31839, %f31840, %f31841};
	bar.warp.sync 	-1;
	wmma.mma.sync.aligned.row.col.m16n16k16.f32.f32 {%f31850, %f31851, %f31852, %f31853, %f31854, %f31855, %f31856, %f31857}, {%r2, %r2, %r2, %r2, %r2, %r2, %r2, %r2}, {%r2, %r2, %r2, %r2, %r2, %r2, %r2, %r2}, {%f31842, %f31843, %f31844, %f31845, %f31846, %f31847, %f31848, %f31849};
	bar.warp.sync 	-1;
	wmma.mma.sync.aligned.row.col.m16n16k16.f32.f32 {%f31858, %f31859, %f31860, %f31861, %f31862, %f31863, %f31864, %f31865}, {%r2, %r2, %r2, %r2, %r2, %r2, %r2, %r2}, {%r2, %r2, %r2, %r2, %r2, %r2, %r2, %r2}, {%f31850, %f31851, %f31852, %f31853, %f31854, %f31855, %f31856, %f31857};
	bar.warp.sync 	-1;
	wmma.mma.sync.aligned.row.col.m16n16k16.f32.f32 {%f31866, %f31867, %f31868, %f31869, %f31870, %f31871, %f31872, %f31873}, {%r2, %r2, %r2, %r2, %r2, %r2, %r2, %r2}, {%r2, %r2, %r2, %r2, %r2, %r2, %r2, %r2}, {%f31858, %f31859, %f31860, %f31861, %f31862, %f31863, %f31864, %f31865};
	bar.warp.sync 	-1;
	wmma.mma.sync.aligned.row.col.m16n16k16.f32.f32 {%f31874, %f31875, %f31876, %f31877, %f31878, %f31879, %f31880, %f31881}, {%r2, %r2, %r2, %r2, %r2, %r2, %r2, %r2}, {%r2, %r2, %r2, %r2, %r2, %r2, %r2, %r2}, {%f31866, %f31867, %f31868, %f31869, %f31870, %f31871, %f31872, %f31873};
	bar.warp.sync 	-1;
	wmma.mma.sync.aligned.row.col.m16n16k16.f32.f32 {%f31882, %f31883, %f31884, %f31885, %f31886, %f31887, %f31888, %f31889}, {%r2, %r2, %r2, %r2, %r2, %r2, %r2, %r2}, {%r2, %r2, %r2, %r2, %r2, %r2, %r2, %r2}, {%f31874, %f31875, %f31876, %f31877, %f31878, %f31879, %f31880, %f31881};
	bar.warp.sync 	-1;
	wmma.mma.sync.aligned.row.col.m16n16k16.f32.f32 {%f31890, %f31891, %f31892, %f31893, %f31894, %f31895, %f31896, %f31897}, {%r2, %r2, %r2, %r2, %r2, %r2, %r2, %r2}, {%r2, %r2, %r2, %r2, %r2, %r2, %r2, %r2}, {%f31882, %f31883, %f31884, %f31885, %f31886, %f31887, %f31888, %f31889};
	bar.warp.sync 	-1;
	wmma.mma.sync.aligned.row.col.m16n16k16.f32.f32 {%f31898, %f31899, %f31900, %f31901, %f31902, %f31903, %f31904, %f31905}, {%r2, %r2, %r2, %r2, %r2, %r2, %r2, %r2}, {%r2, %r2, %r2, %r2, %r2, %r2, %r2, %r2}, {%f31890, %f31891, %f31892, %f31893, %f31894, %f31895, %f31896, %f31897};
	bar.warp.sync 	-1;
	wmma.mma.sync.aligned.row.col.m16n16k16.f32.f32 {%f31906, %f31907, %f31908, %f31909, %f31910, %f31911, %f31912, %f31913}, {%r2, %r2, %r2, %r2, %r2, %r2, %r2, %r2}, {%r2, %r2, %r2, %r2, %r2, %r2, %r2, %r2}, {%f31898, %f31899, %f31900, %f31901, %f31902, %f31903, %f31904, %f31905};
	bar.warp.sync 	-1;
	wmma.mma.sync.aligned.row.col.m16n16k16.f32.f32 {%f31914, %f31915, %f31916, %f31917, %f31918, %f31919, %f31920, %f31921}, {%r2, %r2, %r2, %r2, %r2, %r2, %r2, %r2}, {%r2, %r2, %r2, %r2, %r2, %r2, %r2, %r2}, {%f31906, %f31907, %f31908, %f31909, %f31910, %f31911, %f31912, %f31913};
	bar.warp.sync 	-1;
	wmma.mma.sync.aligned.row.col.m16n16k16.f32.f32 {%f31922, %f31923, %f31924, %f31925, %f31926, %f31927, %f31928, %f31929}, {%r2, %r2, %r2, %r2, %r2, %r2, %r2, %r2}, {%r2, %r2, %r2, %r2, %r2, %r2, %r2, %r2}, {%f31914, %f31915, %f31916, %f31917, %f31918, %f31919, %f31920, %f31921};
	bar.warp.sync 	-1;
	wmma.mma.sync.aligned.row.col.m16n16k16.f32.f32 {%f31930, %f31931, %f31932, %f31933, %f31934, %f31935, %f31936, %f31937}, {%r2, %r2, %r2, %r2, %r2, %r2, %r2, %r2}, {%r2, %r2, %r2, %r2, %r2, %r2, %r2, %r2}, {%f31922, %f31923, %f31924, %f31925, %f31926, %f31927, %f31928, %f31929};
	bar.warp.sync 	-1;
	wmma.mma.sync.aligned.row.col.m16n16k16.f32.f32 {%f31938, %f31939, %f31940, %f31941, %f31942, %f31943, %f31944, %f31945}, {%r2, %r2, %r2, %r2, %r2, %r2, %r2, %r2}, {%r2, %r2, %r2, %r2, %r2, %r2, %r2, %r2}, {%f31930, %f31931, %f31932, %f31933, %f31934, %f31935, %f31936, %f31937};
	bar.warp.sync 	-1;
	wmma.mma.sync.aligned.row.col.m16n16k16.f32.f32 {%f31946, %f31947, %f31948, %f31949, %f31950, %f31951, %f31952, %f31953}, {%r2, %r2, %r2, %r2, %r2, %r2, %r2, %r2}, {%r2, %r2, %r2, %r2, %r2, %r2, %r2, %r2}, {%f31938, %f31939, %f31940, %f31941, %f31942, %f31943, %f31944, %f31945};
	bar.warp.sync 	-1;
	wmma.mma.sync.aligned.row.col.m16n16k16.f32.f32 {%f31954, %f31955, %f31956, %f31957, %f31958, %f31959, %f31960, %f31961}, {%r2, %r2, %r2, %r2, %r2, %r2, %r2, %r2}, {%r2, %r2, %r2, %r2, %r2, %r2, %r2, %r2}, {%f31946, %f31947, %f31948, %f31949, %f31950, %f31951, %f31952, %f31953};
	bar.warp.sync 	-1;
	wmma.mma.sync.aligned.row.col.m16n16k16.f32.f32 {%f31962, %f31963, %f31964, %f31965, %f31966, %f31967, %f31968, %f31969}, {%r2, %r2, %r2, %r2, %r2, %r2, %r2, %r2}, {%r2, %r2, %r2, %r2, %r2, %r2, %r2, %r2}, {%f31954, %f31955, %f31956, %f31957, %f31958, %f31959, %f31960, %f31961};
	bar.warp.sync 	-1;
	wmma.mma.sync.aligned.row.col.m16n16k16.f32.f32 {%f31970, %f31971, %f31972, %f31973, %f31974, %f31975, %f31976, %f31977}, {%r2, %r2, %r2, %r2, %r2, %r2, %r2, %r2}, {%r2, %r2, %r2, %r2, %r2, %r2, %r2, %r2}, {%f31962, %f31963, %f31964, %f31965, %f31966, %f31967, %f31968, %f31969};
	bar.warp.sync 	-1;
	wmma.mma.sync.aligned.row.col.m16n16k16.f32.f32 {%f31978, %f31979, %f31980, %f31981, %f31982, %f31983, %f31984, %f31985}, {%r2, %r2, %r2, %r2, %r2, %r2, %r2, %r2}, {%r2, %r2, %r2, %r2, %r2, %r2, %r2, %r2}, {%f31970, %f31971, %f31972, %f31973, %f31974, %f31975, %f31976, %f31977};
	bar.warp.sync 	-1;
	wmma.mma.sync.aligned.row.col.m16n16k16.f32.f32 {%f31986, %f31987, %f31988, %f31989, %f31990, %f31991, %f31992, %f31993}, {%r2, %r2, %r2, %r2, %r2, %r2, %r2, %r2}, {%r2, %r2, %r2, %r2, %r2, %r2, %r2, %r2}, {%f31978, %f31979, %f31980, %f31981, %f31982, %f31983, %f31984, %f31985};
	bar.warp.sync 	-1;
	wmma.mma.sync.aligned.row.col.m16n16k16.f32.f32 {%f31994, %f31995, %f31996, %f31997, %f31998, %f31999, %f32000, %f32001}, {%r2, %r2, %r2, %r2, %r2, %r2, %r2, %r2}, {%r2, %r2, %r2, %r2, %r2, %r2, %r2, %r2}, {%f31986, %f31987, %f31988, %f31989, %f31990, %f31991, %f31992, %f31993};
	bar.warp.sync 	-1;
	wmma.mma.sync.aligned.row.col.m16n16k16.f32.f32 {%f32002, %f32003, %f32004, %f32005, %f32006, %f32007, %f32008, %f32009}, {%r2, %r2, %r2, %r2, %r2, %r2, %r2, %r2}, {%r2, %r2, %r2, %r2, %r2, %r2, %r2, %r2}, {%f31994, %f31995, %f31996, %f31997, %f31998, %f31999, %f32000, %f32001};
	bar.warp.sync 	-1;
	wmma.mma.sync.aligned.row.col.m16n16k16.f32.f32 {%f32010, %f32011, %f32012, %f32013, %f32014, %f32015, %f32016, %f32017}, {%r2, %r2, %r2, %r2, %r2, %r2, %r2, %r2}, {%r2, %r2, %r2, %r2, %r2, %r2, %r2, %r2}, {%f32002, %f32003, %f32004, %f32005, %f32006, %f32007, %f32008, %f32009};
	bar.warp.sync 	-1;
	wmma.mma.sync.aligned.row.col.m16n16k16.f32.f32 {%f32018, %f32019, %f32020, %f32021, %f32022, %f32023, %f32024, %f32025}, {%r2, %r2, %r2, %r2, %r2, %r2, %r2, %r2}, {%r2, %r2, %r2, %r2, %r2, %r2, %r2, %r2}, {%f32010, %f32011, %f32012, %f32013, %f32014, %f32015, %f32016, %f32017};
	bar.warp.sync 	-1;
	wmma.mma.sync.aligned.row.col.m16n16k16.f32.f32 {%f32026, %f32027, %f32028, %f32029, %f32030, %f32031, %f32032, %f32033}, {%r2, %r2, %r2, %r2, %r2, %r2, %r2, %r2}, {%r2, %r2, %r2, %r2, %r2, %r2, %r2, %r2}, {%f32018, %f32019, %f32020, %f32021, %f32022, %f32023, %f32024, %f32025};
	bar.warp.sync 	-1;
	wmma.mma.sync.aligned.row.col.m16n16k16.f32.f32 {%f32034, %f32035, %f32036, %f32037, %f32038, %f32039, %f32040, %f32041}, {%r2, %r2, %r2, %r2, %r2, %r2, %r2, %r2}, {%r2, %r2, %r2, %r2, %r2, %r2, %r2, %r2}, {%f32026, %f32027, %f32028, %f32029, %f32030, %f32031, %f32032, %f32033};
	bar.warp.sync 	-1;
	wmma.mma.sync.aligned.row.col.m16n16k16.f32.f32 {%f32042, %f32043, %f32044, %f32045, %f32046, %f32047, %f32048, %f32049}, {%r2, %r2, %r2, %r2, %r2, %r2, %r2, %r2}, {%r2, %r2, %r2, %r2, %r2, %r2, %r2, %r2}, {%f32034, %f32035, %f32036, %f32037, %f32038, %f32039, %f32040, %f32041};
	bar.warp.sync 	-1;
	wmma.mma.sync.aligned.row.col.m16n16k16.f32.f32 {%f32050, %f32051, %f32052, %f32053, %f32054, %f32055, %f32056, %f32057}, {%r2, %r2, %r2, %r2, %r2, %r2, %r2, %r2}, {%r2, %r2, %r2, %r2, %r2, %r2, %r2, %r2}, {%f32042, %f32043, %f32044, %f32045, %f32046, %f32047, %f32048, %f32049};
	bar.warp.sync 	-1;
	wmma.mma.sync.aligned.row.col.m16n16k16.f32.f32 {%f32058, %f32059, %f32060, %f32061, %f32062, %f32063, %f32064, %f32065}, {%r2, %r2, %r2, %r2, %r2, %r2, %r2, %r2}, {%r2, %r2, %r2, %r2, %r2, %r2, %r2, %r2}, {%f32050, %f32051, %f32052, %f32053, %f32054, %f32055, %f32056, %f32057};
	bar.warp.sync 	-1;
	wmma.mma.sync.aligned.row.col.m16n16k16.f32.f32 {%f32066, %f32067, %f32068, %f32069, %f32070, %f32071, %f32072, %f32073}, {%r2, %r2, %r2, %r2, %r2, %r2, %r2, %r2}, {%r2, %r2, %r2, %r2, %r2, %r2, %r2, %r2}, {%f32058, %f32059, %f32060, %f32061, %f32062, %f32063, %f32064, %f32065};
	bar.warp.sync 	-1;
	wmma.mma.sync.aligned.row.col.m16n16k16.f32.f32 {%f32074, %f32075, %f32076, %f32077, %f32078, %f32079, %f32080, %f32081}, {%r2, %r2, %r2, %r2, %r2, %r2, %r2, %r2}, {%r2, %r2, %r2, %r2, %r2, %r2, %r2, %r2}, {%f32066, %f32067, %f32068, %f32069, %f32070, %f32071, %f32072, %f32073};
	bar.warp.sync 	-1;
	wmma.mma.sync.aligned.row.col.m16n16k16.f32.f32 {%f32082, %f32083, %f32084, %f32085, %f32086, %f32087, %f32088, %f32089}, {%r2, %r2, %r2, %r2, %r2, %r2, %r2, %r2}, {%r2, %r2, %r2, %r2, %r2, %r2, %r2, %r2}, {%f32074, %f32075, %f32076, %f32077, %f32078, %f32079, %f32080, %f32081};
	bar.warp.sync 	-1;
	wmma.mma.sync.aligned.row.col.m16n16k16.f32.f32 {%f32090, %f32091, %f32092, %f32093, %f32094, %f32095, %f32096, %f32097}, {%r2, %r2, %r2, %r2, %r2, %r2, %r2, %r2}, {%r2, %r2, %r2, %r2, %r2, %r2, %r2, %r2}, {%f32082, %f32083, %f32084, %f32085, %f32086, %f32087, %f32088, %f32089};
	bar.warp.sync 	-1;
	wmma.mma.sync.aligned.row.col.m16n16k16.f32.f32 {%f32098, %f32099, %f32100, %f32101, %f32102, %f32103, %f32104, %f32105}, {%r2, %r2, %r2, %r2, %r2, %r2, %r2, %r2}, {%r2, %r2, %r2, %r2, %r2, %r2, %r2, %r2}, {%f32090, %f32091, %f32092, %f32093, %f32094, %f32095, %f32096, %f32097};
	bar.warp.sync 	-1;
	wmma.mma.sync.aligned.row.col.m16n16k16.f32.f32 {%f32106, %f32107, %f32108, %f32109, %f32110, %f32111, %f32112, %f32113}, {%r2, %r2, %r2, %r2, %r2, %r2, %r2, %r2}, {%r2, %r2, %r2, %r2, %r2, %r2, %r2, %r2}, {%f32098, %f32099, %f32100, %f32101, %f32102, %f32103, %f32104, %f32105};
	bar.warp.sync 	-1;
	wmma.mma.sync.aligned.row.col.m16n16k16.f32.f32 {%f32114, %f32115, %f32116, %f32117, %f32118, %f32119, %f32120, %f32121}, {%r2, %r2, %r2, %r2, %r2, %r2, %r2, %r2}, {%r2, %r2, %r2, %r2, %r2, %r2, %r2, %r2}, {%f32106, %f32107, %f32108, %f32109, %f32110, %f32111, %f32112, %f32113};
	bar.warp.sync 	-1;
	wmma.mma.sync.aligned.row.col.m16n16k16.f32.f32 {%f32122, %f32123, %f32124, %f32125, %f32126, %f32127, %f32128, %f32129}, {%r2, %r2, %r2, %r2, %r2, %r2, %r2, %r2}, {%r2, %r2, %r2, %r2, %r2, %r2, %r2, %r2}, {%f32114, %f32115, %f32116, %f32117, %f32118, %f32119, %f32120, %f32121};
	bar.warp.sync 	-1;
	wmma.mma.sync.aligned.row.col.m16n16k16.f32.f32 {%f32130, %f32131, %f32132, %f32133, %f32134, %f32135, %f32136, %f32137}, {%r2, %r2, %r2, %r2, %r2, %r2, %r2, %r2}, {%r2, %r2, %r2, %r2, %r2, %r2, %r2, %r2}, {%f32122, %f32123, %f32124, %f32125, %f32126, %f32127, %f32128, %f32129};
	bar.warp.sync 	-1;
	wmma.mma.sync.aligned.row.col.m16n16k16.f32.f32 {%f32138, %f32139, %f32140, %f32141, %f32142, %f32143, %f32144, %f32145}, {%r2, %r2, %r2, %r2, %r2, %r2, %r2, %r2}, {%r2, %r2, %r2, %r2, %r2, %r2, %r2, %r2}, {%f32130, %f32131, %f32132, %f32133, %f32134, %f32135, %f32136, %f32137};
	bar.warp.sync 	-1;
	wmma.mma.sync.aligned.row.col.m16n16k16.f32.f32 {%f32146, %f32147, %f32148, %f32149, %f32150, %f32151, %f32152, %f32153}, {%r2, %r2, %r2, %r2, %r2, %r2, %r2, %r2}, {%r2, %r2, %r2, %r2, %r2, %r2, %r2, %r2}, {%f32138, %f32139, %f32140, %f32141, %f32142, %f32143, %f32144, %f32145};
	bar.warp.sync 	-1;
	wmma.mma.sync.aligned.row.col.m16n16k16.f32.f32 {%f32154, %f32155, %f32156, %f32157, %f32158, %f32159, %f32160, %f32161}, {%r2, %r2, %r2, %r2, %r2, %r2, %r2, %r2}, {%r2, %r2, %r2, %r2, %r2, %r2, %r2, %r2}, {%f32146, %f32147, %f32148, %f32149, %f32150, %f32151, %f32152, %f32153};
	bar.warp.sync 	-1;
	wmma.mma.sync.aligned.row.col.m16n16k16.f32.f32 {%f32162, %f32163, %f32164, %f32165, %f32166, %f32167, %f32168, %f32169}, {%r2, %r2, %r2, %r2, %r2, %r2, %r2, %r2}, {%r2, %r2, %r2, %r2, %r2, %r2, %r2, %r2}, {%f32154, %f32155, %f32156, %f32157, %f32158, %f32159, %f32160, %f32161};
	bar.warp.sync 	-1;
	wmma.mma.sync.aligned.row.col.m16n16k16.f32.f32 {%f32170, %f32171, %f32172, %f32173, %f32174, %f32175, %f32176, %f32177}, {%r2, %r2, %r2, %r2, %r2, %r2, %r2, %r2}, {%r2, %r2, %r2, %r2, %r2, %r2, %r2, %r2}, {%f32162, %f32163, %f32164, %f32165, %f32166, %f32167, %f32168, %f32169};
	bar.warp.sync 	-1;
	wmma.mma.sync.aligned.row.col.m16n16k16.f32.f32 {%f32178, %f32179, %f32180, %f32181, %f32182, %f32183, %f32184, %f32185}, {%r2, %r2, %r2, %r2, %r2, %r2, %r2, %r2}, {%r2, %r2, %r2, %r2, %r2, %r2, %r2, %r2}, {%f32170, %f32171, %f32172, %f32173, %f32174, %f32175, %f32176, %f32177};
	bar.warp.sync 	-1;
	wmma.mma.sync.aligned.row.col.m16n16k16.f32.f32 {%f32186, %f32187, %f32188, %f32189, %f32190, %f32191, %f32192, %f32193}, {%r2, %r2, %r2, %r2, %r2, %r2, %r2, %r2}, {%r2, %r2, %r2, %r2, %r2, %r2, %r2, %r2}, {%f32178, %f32179, %f32180, %f32181, %f32182, %f32183, %f32184, %f32185};
	bar.warp.sync 	-1;
	wmma.mma.sync.aligned.row.col.m16n16k16.f32.f32 {%f32194, %f32195, %f32196, %f32197, %f32198, %f32199, %f32200, %f32201}, {%r2, %r2, %r2, %r2, %r2, %r2, %r2, %r2}, {%r2, %r2, %r2, %r2, %r2, %r2, %r2, %r2}, {%f32186, %f32187, %f32188, %f32189, %f32190, %f32191, %f32192, %f32193};
	bar.warp.sync 	-1;
	wmma.mma.sync.aligned.row.col.m16n16k16.f32.f32 {%f32202, %f32203, %f32204, %f32205, %f32206, %f32207, %f32208, %f32209}, {%r2, %r2, %r2, %r2, %r2, %r2, %r2, %r2}, {%r2, %r2, %r2, %r2, %r2, %r2, %r2, %r2}, {%f32194, %f32195, %f32196, %f32197, %f32198, %f32199, %f32200, %f32201};
	bar.warp.sync 	-1;
	wmma.mma.sync.aligned.row.col.m16n16k16.f32.f32 {%f32210, %f32211, %f32212, %f32213, %f32214, %f32215, %f32216, %f32217}, {%r2, %r2, %r2, %r2, %r2, %r2, %r2, %r2}, {%r2, %r2, %r2, %r2, %r2, %r2, %r2, %r2}, {%f32202, %f32203, %f32204, %f32205, %f32206, %f32207, %f32208, %f32209};
	bar.warp.sync 	-1;
	wmma.mma.sync.aligned.row.col.m16n16k16.f32.f32 {%f32218, %f32219, %f32220, %f32221, %f32222, %f32223, %f32224, %f32225}, {%r2, %r2, %r2, %r2, %r2, %r2, %r2, %r2}, {%r2, %r2, %r2, %r2, %r2, %r2, %r2, %r2}, {%f32210, %f32211, %f32212, %f32213, %f32214, %f32215, %f32216, %f32217};
	bar.warp.sync 	-1;
	wmma.mma.sync.aligned.row.col.m16n16k16.f32.f32 {%f32226, %f32227, %f32228, %f32229, %f32230, %f32231, %f32232, %f32233}, {%r2, %r2, %r2, %r2, %r2, %r2, %r2, %r2}, {%r2, %r2, %r2, %r2, %r2, %r2, %r2, %r2}, {%f32218, %f32219, %f32220, %f32221, %f32222, %f32223, %f32224, %f32225};
	bar.warp.sync 	-1;
	wmma.mma.sync.aligned.row.col.m16n16k16.f32.f32 {%f32234, %f32235, %f32236, %f32237, %f32238, %f32239, %f32240, %f32241}, {%r2, %r2, %r2, %r2, %r2, %r2, %r2, %r2}, {%r2, %r2, %r2, %r2, %r2, %r2, %r2, %r2}, {%f32226, %f32227, %f32228, %f32229, %f32230, %f32231, %f32232, %f32233};
	bar.warp.sync 	-1;
	wmma.mma.sync.aligned.row.col.m16n16k16.f32.f32 {%f32242, %f32243, %f32244, %f32245, %f32246, %f32247, %f32248, %f32249}, {%r2, %r2, %r2, %r2, %r2, %r2, %r2, %r2}, {%r2, %r2, %r2, %r2, %r2, %r2, %r2, %r2}, {%f32234, %f32235, %f32236, %f32237, %f32238, %f32239, %f32240, %f32241};
	bar.warp.sync 	-1;
	wmma.mma.sync.aligned.row.col.m16n16k16.f32.f32 {%f32250, %f32251, %f32252, %f32253, %f32254, %f32255, %f32256, %f32257}, {%r2, %r2, %r2, %r2, %r2, %r2, %r2, %r2}, {%r2, %r2, %r2, %r2, %r2, %r2, %r2, %r2}, {%f32242, %f32243, %f32244, %f32245, %f32246, %f32247, %f32248, %f32249};
	bar.warp.sync 	-1;
	wmma.mma.sync.aligned.row.col.m16n16k16.f32.f32 {%f32258, %f32259, %f32260, %f32261, %f32262, %f32263, %f32264, %f32265}, {%r2, %r2, %r2, %r2, %r2, %r2, %r2, %r2}, {%r2, %r2, %r2, %r2, %r2, %r2, %r2, %r2}, {%f32250, %f32251, %f32252, %f32253, %f32254, %f32255, %f32256, %f32257};
	bar.warp.sync 	-1;
	wmma.mma.sync.aligned.row.col.m16n16k16.f32.f32 {%f32266, %f32267, %f32268, %f32269, %f32270, %f32271, %f32272, %f32273}, {%r2, %r2, %r2, %r2, %r2, %r2, %r2, %r2}, {%r2, %r2, %r2, %r2, %r2, %r2, %r2, %r2}, {%f32258, %f32259, %f32260, %f32261, %f32262, %f32263, %f32264, %f32265};
	bar.warp.sync 	-1;
	wmma.mma.sync.aligned.row.col.m16n16k16.f32.f32 {%f32274, %f32275, %f32276, %f32277, %f32278, %f32279, %f32280, %f32281}, {%r2, %r2, %r2, %r2, %r2, %r2, %r2, %r2}, {%r2, %r2, %r2, %r2, %r2, %r2, %r2, %r2}, {%f32266, %f32267, %f32268, %f32269, %f32270, %f32271, %f32272, %f32273};
	bar.warp.sync 	-1;
	wmma.mma.sync.aligned.row.col.m16n16k16.f32.f32 {%f32282, %f32283, %f32284, %f32285, %f32286, %f32287, %f32288, %f32289}, {%r2, %r2, %r2, %r2, %r2, %r2, %r2, %r2}, {%r2, %r2, %r2, %r2, %r2, %r2, %r2, %r2}, {%f32274, %f32275, %f32276, %f32277, %f32278, %f32279, %f32280, %f32281};
	bar.warp.sync 	-1;
	wmma.mma.sync.aligned.row.col.m16n16k16.f32.f32 {%f32290, %f32291, %f32292, %f32293, %f32294, %f32295, %f32296, %f32297}, {%r2, %r2, %r2, %r2, %r2, %r2, %r2, %r2}, {%r2, %r2, %r2, %r2, %r2, %r2, %r2, %r2}, {%f32282, %f32283, %f32284, %f32285, %f32286, %f32287, %f32288, %f32289};
	bar.warp.sync 	-1;
	wmma.mma.sync.aligned.row.col.m16n16k16.f32.f32 {%f32298, %f32299, %f32300, %f32301, %f32302, %f32303, %f32304, %f32305}, {%r2, %r2, %r2, %r2, %r2, %r2, %r2, %r2}, {%r2, %r2, %r2, %r2, %r2, %r2, %r2, %r2}, {%f32290, %f32291, %f32292, %f32293, %f32294, %f32295, %f32296, %f32297};
	bar.warp.sync 	-1;
	wmma.mma.sync.aligned.row.col.m16n16k16.f32.f32 {%f32306, %f32307, %f32308, %f32309, %f32310, %f32311, %f32312, %f32313}, {%r2, %r2, %r2, %r2, %r2, %r2, %r2, %r2}, {%r2, %r2, %r2, %r2, %r2, %r2, %r2, %r2}, {%f32298, %f32299, %f32300, %f32301, %f32302, %f32303, %f32304, %f32305};
	bar.warp.sync 	-1;
	wmma.mma.sync.aligned.row.col.m16n16k16.f32.f32 {%f32314, %f32315, %f32316, %f32317, %f32318, %f32319, %f32320, %f32321}, {%r2, %r2, %r2, %r2, %r2, %r2, %r2, %r2}, {%r2, %r2, %r2, %r2, %r2, %r2, %r2, %r2}, {%f32306, %f32307, %f32308, %f32309, %f32310, %f32311, %f32312, %f32313};
	bar.warp.sync 	-1;
	wmma.mma.sync.aligned.row.col.m16n16k16.f32.f32 {%f32322, %f32323, %f32324, %f32325, %f32326, %f32327, %f32328, %f32329}, {%r2, %r2, %r2, %r2, %r2, %r2, %r2, %r2}, {%r2, %r2, %r2, %r2, %r2, %r2, %r2, %r2}, {%f32314, %f32315, %f32316, %f32317, %f32318, %f32319, %f32320, %f32321};
	bar.warp.sync 	-1;
	wmma.mma.sync.aligned.row.col.m16n16k16.f32.f32 {%f32330, %f32331, %f32332, %f32333, %f32334, %f32335, %f32336, %f32337}, {%r2, %r2, %r2, %r2, %r2, %r2, %r2, %r2}, {%r2, %r2, %r2, %r2, %r2, %r2, %r2, %r2}, {%f32322, %f32323, %f32324, %f32325, %f32326, %f32327, %f32328, %f32329};
	bar.warp.sync 	-1;
	wmma.mma.sync.aligned.row.col.m16n16k16.f32.f32 {%f32338, %f32339, %f32340, %f32341, %f32342, %f32343, %f32344, %f32345}, {%r2, %r2, %r2, %r2, %r2, %r2, %r2, %r2}, {%r2, %r2, %r2, %r2, %r2, %r2, %r2, %r2}, {%f32330, %f32331, %f32332, %f32333, %f32334, %f32335, %f32336, %f32337};
	bar.warp.sync 	-1;
	wmma.mma.sync.aligned.row.col.m16n16k16.f32.f32 {%f32346, %f32347, %f32348, %f32349, %f32350, %f32351, %f32352, %f32353}, {%r2, %r2, %r2, %r2, %r2, %r2, %r2, %r2}, {%r2, %r2, %r2, %r2, %r2, %r2, %r2, %r2}, {%f32338, %f32339, %f32340, %f32341, %f32342, %f32343, %f32344, %f32345};
	bar.warp.sync 	-1;
	wmma.mma.sync.aligned.row.col.m16n16k16.f32.f32 {%f32354, %f32355, %f32356, %f32357, %f32358, %f32359, %f32360, %f32361}, {%r2, %r2, %r2, %r2, %r2, %r2, %r2, %r2}, {%r2, %r2, %r2, %r2, %r2, %r2, %r2, %r2}, {%f32346, %f32347, %f32348, %f32349, %f32350, %f32351, %f32352, %f32353};
	bar.warp.sync 	-1;
	wmma.mma.sync.aligned.row.col.m16n16k16.f32.f32 {%f32362, %f32363, %f32364, %f32365, %f32366, %f32367, %f32368, %f32369}, {%r2, %r2, %r2, %r2, %r2, %r2, %r2, %r2}, {%r2, %r2, %r2, %r2, %r2, %r2, %r2, %r2}, {%f32354, %f32355, %f32356, %f32357, %f32358, %f32359, %f32360, %f32361};
	bar.warp.sync 	-1;
	wmma.mma.sync.aligned.row.col.m16n16k16.f32.f32 {%f32370, %f32371, %f32372, %f32373, %f32374, %f32375, %f32376, %f32377}, {%r2, %r2, %r2, %r2, %r2, %r2, %r2, %r2}, {%r2, %r2, %r2, %r2, %r2, %r2, %r2, %r2}, {%f32362, %f32363, %f32364, %f32365, %f32366, %f32367, %f32368, %f32369};
	bar.warp.sync 	-1;
	wmma.mma.sync.aligned.row.col.m16n16k16.f32.f32 {%f32378, %f32379, %f32380, %f32381, %f32382, %f32383, %f32384, %f32385}, {%r2, %r2, %r2, %r2, %r2, %r2, %r2, %r2}, {%r2, %r2, %r2, %r2, %r2, %r2, %r2, %r2}, {%f32370, %f32371, %f32372, %f32373, %f32374, %f32375, %f32376, %f32377};
	bar.warp.sync 	-1;
	wmma.mma.sync.aligned.row.col.m16n16k16.f32.f32 {%f32386, %f32387, %f32388, %f32389, %f32390, %f32391, %f32392, %f32393}, {%r2, %r2, %r2, %r2, %r2, %r2, %r2, %r2}, {%r2, %r2, %r2, %r2, %r2, %r2, %r2, %r2}, {%f32378, %f32379, %f32380, %f32381, %f32382, %f32383, %f32384, %f32385};
	bar.warp.sync 	-1;
	wmma.mma.sync.aligned.row.col.m16n16k16.f32.f32 {%f32394, %f32395, %f32396, %f32397, %f32398, %f32399, %f32400, %f32401}, {%r2, %r2, %r2, %r2, %r2, %r2, %r2, %r2}, {%r2, %r2, %r2, %r2, %r2, %r2, %r2, %r2}, {%f32386, %f32387, %f32388, %f32389, %f32390, %f32391, %f32392, %f32393};
	bar.warp.sync 	-1;
	wmma.mma.sync.aligned.row.col.m16n16k16.f32.f32 {%f32402, %f32403, %f32404, %f32405, %f32406, %f32407, %f32408, %f32409}, {%r2, %r2, %r2, %r2, %r2, %r2, %r2, %r2}, {%r2, %r2, %r2, %r2, %r2, %r2, %r2, %r2}, {%f32394, %f32395, %f32396, %f32397, %f32398, %f32399, %f32400, %f32401};
	bar.warp.sync 	-1;
	wmma.mma.sync.aligned.row.col.m16n16k16.f32.f32 {%f32410, %f32411, %f32412, %f32413, %f32414, %f32415, %f32416, %f32417}, {%r2, %r2, %r2, %r2, %r2, %r2, %r2, %r2}, {%r2, %r2, %r2, %r2, %r2, %r2, %r2, %r2}, {%f32402, %f32403, %f32404, %f32405, %f32406, %f32407, %f32408, %f32409};
	bar.warp.sync 	-1;
	wmma.mma.sync.aligned.row.col.m16n16k16.f32.f32 {%f32418, %f32419, %f32420, %f32421, %f32422, %f32423, %f32424, %f32425}, {%r2, %r2, %r2, %r2, %r2, %r2, %r2, %r2}, {%r2, %r2, %r2, %r2, %r2, %r2, %r2, %r2}, {%f32410, %f32411, %f32412, %f32413, %f32414, %f32415, %f32416, %f32417};
	bar.warp.sync 	-1;
	wmma.mma.sync.aligned.row.col.m16n16k16.f32.f32 {%f32426, %f32427, %f32428, %f32429, %f32430, %f32431, %f32432, %f32433}, {%r2, %r2, %r2, %r2, %r2, %r2, %r2, %r2}, {%r2, %r2, %r2, %r2, %r2, %r2, %r2, %r2}, {%f32418, %f32419, %f32420, %f32421, %f32422, %f32423, %f32424, %f32425};
	bar.warp.sync 	-1;
	wmma.mma.sync.aligned.row.col.m16n16k16.f32.f32 {%f32434, %f32435, %f32436, %f32437, %f32438, %f32439, %f32440, %f32441}, {%r2, %r2, %r2, %r2, %r2, %r2, %r2, %r2}, {%r2, %r2, %r2, %r2, %r2, %r2, %r2, %r2}, {%f32426, %f32427, %f32428, %f32429, %f32430, %f32431, %f32432, %f32433};
	bar.warp.sync 	-1;
	wmma.mma.sync.aligned.row.col.m16n16k16.f32.f32 {%f32442, %f32443, %f32444, %f32445, %f32446, %f32447, %f32448, %f32449}, {%r2, %r2, %r2, %r2, %r2, %r2, %r2, %r2}, {%r2, %r2, %r2, %r2, %r2, %r2, %r2, %r2}, {%f32434, %f32435, %f32436, %f32437, %f32438, %f32439, %f32440, %f32441};
	bar.warp.sync 	-1;
	wmma.mma.sync.aligned.row.col.m16n16k16.f32.f32 {%f32450, %f32451, %f32452, %f32453, %f32454, %f32455, %f32456, %f32457}, {%r2, %r2, %r2, %r2, %r2, %r2, %r2, %r2}, {%r2, %r2, %r2, %r2, %r2, %r2, %r2, %r2}, {%f32442, %f32443, %f32444, %f32445, %f32446, %f32447, %f32448, %f32449};
	bar.warp.sync 	-1;
	wmma.mma.sync.aligned.row.col.m16n16k16.f32.f32 {%f32458, %f32459, %f32460, %f32461, %f32462, %f32463, %f32464, %f32465}, {%r2, %r2, %r2, %r2, %r2, %r2, %r2, %r2}, {%r2, %r2, %r2, %r2, %r2, %r2, %r2, %r2}, {%f32450, %f32451, %f32452, %f32453, %f32454, %f32455, %f32456, %f32457};
	bar.warp.sync 	-1;
	wmma.mma.sync.aligned.row.col.m16n16k16.f32.f32 {%f32466, %f32467, %f32468, %f32469, %f32470, %f32471, %f32472, %f32473}, {%r2, %r2, %r2, %r2, %r2, %r2, %r2, %r2}, {%r2, %r2, %r2, %r2, %r2, %r2, %r2, %r2}, {%f32458, %f32459, %f32460, %f32461, %f32462, %f32463, %f32464, %f32465};
	bar.warp.sync 	-1;
	wmma.mma.sync.aligned.row.col.m16n16k16.f32.f32 {%f32474, %f32475, %f32476, %f32477, %f32478, %f32479, %f32480, %f32481}, {%r2, %r2, %r2, %r2, %r2, %r2, %r2, %r2}, {%r2, %r2, %r2, %r2, %r2, %r2, %r2, %r2}, {%f32466, %f32467, %f32468, %f32469, %f32470, %f32471, %f32472, %f32473};
	bar.warp.sync 	-1;
	wmma.mma.sync.aligned.row.col.m16n16k16.f32.f32 {%f32482, %f32483, %f32484, %f32485, %f32486, %f32487, %f32488, %f32489}, {%r2, %r2, %r2, %r2, %r2, %r2, %r2, %r2}, {%r2, %r2, %r2, %r2, %r2, %r2, %r2, %r2}, {%f32474, %f32475, %f32476, %f32477, %f32478, %f32479, %f32480, %f32481};
	bar.warp.sync 	-1;
	wmma.mma.sync.aligned.row.col.m16n16k16.f32.f32 {%f32490, %f32491, %f32492, %f32493, %f32494, %f32495, %f32496, %f32497}, {%r2, %r2, %r2, %r2, %r2, %r2, %r2, %r2}, {%r2, %r2, %r2, %r2, %r2, %r2, %r2, %r2}, {%f32482, %f32483, %f32484, %f32485, %f32486, %f32487, %f32488, %f32489};
	bar.warp.sync 	-1;
	wmma.mma.sync.aligned.row.col.m16n16k16.f32.f32 {%f32498, %f32499, %f32500, %f32501, %f32502, %f32503, %f32504, %f32505}, {%r2, %r2, %r2, %r2, %r2, %r2, %r2, %r2}, {%r2, %r2, %r2, %r2, %r2, %r2, %r2, %r2}, {%f32490, %f32491, %f32492, %f32493, %f32494, %f32495, %f32496, %f32497};
	bar.warp.sync 	-1;
	wmma.mma.sync.aligned.row.col.m16n16k16.f32.f32 {%f32506, %f32507, %f32508, %f32509, %f32510, %f32511, %f32512, %f32513}, {%r2, %r2, %r2, %r2, %r2, %r2, %r2, %r2}, {%r2, %r2, %r2, %r2, %r2, %r2, %r2, %r2}, {%f32498, %f32499, %f32500, %f32501, %f32502, %f32503, %f32504, %f32505};
	bar.warp.sync 	-1;
	wmma.mma.sync.aligned.row.col.m16n16k16.f32.f32 {%f32514, %f32515, %f32516, %f32517, %f32518, %f32519, %f32520, %f32521}, {%r2, %r2, %r2, %r2, %r2, %r2, %r2, %r2}, {%r2, %r2, %r2, %r2, %r2, %r2, %r2, %r2}, {%f32506, %f32507, %f32508, %f32509, %f32510, %f32511, %f32512, %f32513};
	bar.warp.sync 	-1;
	wmma.mma.sync.aligned.row.col.m16n16k16.f32.f32 {%f32522, %f32523, %f32524, %f32525, %f32526, %f32527, %f32528, %f32529}, {%r2, %r2, %r2, %r2, %r2, %r2, %r2, %r2}, {%r2, %r2, %r2, %r2, %r2, %r2, %r2, %r2}, {%f32514, %f32515, %f32516, %f32517, %f32518, %f32519, %f32520, %f32521};
	bar.warp.sync 	-1;
	wmma.mma.sync.aligned.row.col.m16n16k16.f32.f32 {%f32530, %f32531, %f32532, %f32533, %f32534, %f32535, %f32536, %f32537}, {%r2, %r2, %r2, %r2, %r2, %r2, %r2, %r2}, {%r2, %r2, %r2, %r2, %r2, %r2, %r2, %r2}, {%f32522, %f32523, %f32524, %f32525, %f32526, %f32527, %f32528, %f32529};
	bar.warp.sync 	-1;
	wmma.mma.sync.aligned.row.col.m16n16k16.f32.f32 {%f32538, %f32539, %f32540, %f32541, %f32542, %f32543, %f32544, %f32545}, {%r2, %r2, %r2, %r2, %r2, %r2, %r2, %r2}, {%r2, %r2, %r2, %r2, %r2, %r2, %r2, %r2}, {%f32530, %f32531, %f32532, %f32533, %f32534, %f32535, %f32536, %f32537};
	bar.warp.sync 	-1;
	wmma.mma.sync.aligned.row.col.m16n16k16.f32.f32 {%f32546, %f32547, %f32548, %f32549, %f32550, %f32551, %f32552, %f32553}, {%r2, %r2, %r2, %r2, %r2, %r2, %r2, %r2}, {%r2, %r2, %r2, %r2, %r2, %r2, %r2, %r2}, {%f32538, %f32539, %f32540, %f32541, %f32542, %f32543, %f32544, %f32545};
	bar.warp.sync 	-1;
	wmma.mma.sync.aligned.row.col.m16n16k16.f32.f32 {%f32554, %f32555, %f32556, %f32557, %f32558, %f32559, %f32560, %f32561}, {%r2, %r2, %r2, %r2, %r2, %r2, %r2, %r2}, {%r2, %r2, %r2, %r2, %r2, %r2, %r2, %r2}, {%f32546, %f32547, %f32548, %f32549, %f32550, %f32551, %f32552, %f32553};
	bar.warp.sync 	-1;
	wmma.mma.sync.aligned.row.col.m16n16k16.f32.f32 {%f32562, %f32563, %f32564, %f32565, %f32566, %f32567, %f32568, %f32569}, {%r2, %r2, %r2, %r2, %r2, %r2, %r2, %r2}, {%r2, %r2, %r2, %r2, %r2, %r2, %r2, %r2}, {%f32554, %f32555, %f32556, %f32557, %f32558, %f32559, %f32560, %f32561};
	bar.warp.sync 	-1;
	wmma.mma.sync.aligned.row.col.m16n16k16.f32.f32 {%f32570, %f32571, %f32572, %f32573, %f32574, %f32575, %f32576, %f32577}, {%r2, %r2, %r2, %r2, %r2, %r2, %r2, %r2}, {%r2, %r2, %r2, %r2, %r2, %r2, %r2, %r2}, {%f32562, %f32563, %f32564, %f32565, %f32566, %f32567, %f32568, %f32569};
	bar.warp.sync 	-1;
	wmma.mma.sync.aligned.row.col.m16n16k16.f32.f32 {%f32578, %f32579, %f32580, %f32581, %f32582, %f32583, %f32584, %f32585}, {%r2, %r2, %r2, %r2, %r2, %r2, %r2, %r2}, {%r2, %r2, %r2, %r2, %r2, %r2, %r2, %r2}, {%f32570, %f32571, %f32572, %f32573, %f32574, %f32575, %f32576, %f32577};
	bar.warp.sync 	-1;
	wmma.mma.sync.aligned.row.col.m16n16k16.f32.f32 {%f32586, %f32587, %f32588, %f32589, %f32590, %f32591, %f32592, %f32593}, {%r2, %r2, %r2, %r2, %r2, %r2, %r2, %r2}, {%r2, %r2, %r2, %r2, %r2, %r2, %r2, %r2}, {%f32578, %f32579, %f32580, %f32581, %f32582, %f32583, %f32584, %f32585};
	bar.warp.sync 	-1;
	wmma.mma.sync.aligned.row.col.m16n16k16.f32.f32 {%f32594, %f32595, %f32596, %f32597, %f32598, %f32599, %f32600, %f32601}, {%r2, %r2, %r2, %r2, %r2, %r2, %r2, %r2}, {%r2, %r2, %r2, %r2, %r2, %r2, %r2, %r2}, {%f32586, %f32587, %f32588, %f32589, %f32590, %f32591, %f32592, %f32593};
	bar.warp.sync 	-1;
	wmma.mma.sync.aligned.row.col.m16n16k16.f32.f32 {%f32602, %f32603, %f32604, %f32605, %f32606, %f32607, %f32608, %f32609}, {%r2, %r2, %r2, %r2, %r2, %r2, %r2, %r2}, {%r2, %r2, %r2, %r2, %r2, %r2, %r2, %r2}, {%f32594, %f32595, %f32596, %f32597, %f32598, %f32599, %f32600, %f32601};
	bar.warp.sync 	-1;
	wmma.mma.sync.aligned.row.col.m16n16k16.f32.f32 {%f32610, %f32611, %f32612, %f32613, %f32614, %f32615, %f32616, %f32617}, {%r2, %r2, %r2, %r2, %r2, %r2, %r2, %r2}, {%r2, %r2, %r2, %r2, %r2, %r2, %r2, %r2}, {%f32602, %f32603, %f32604, %f32605, %f32606, %f32607, %f32608, %f32609};
	bar.warp.sync 	-1;
	wmma.mma.sync.aligned.row.col.m16n16k16.f32.f32 {%f32618, %f32619, %f32620, %f32621, %f32622, %f32623, %f32624, %f32625}, {%r2, %r2, %r2, %r2, %r2, %r2, %r2, %r2}, {%r2, %r2, %r2, %r2, %r2, %r2, %r2, %r2}, {%f32610, %f32611, %f32612, %f32613, %f32614, %f32615, %f32616, %f32617};
	bar.warp.sync 	-1;
	wmma.mma.sync.aligned.row.col.m16n16k16.f32.f32 {%f32626, %f32627, %f32628, %f32629, %f32630, %f32631, %f32632, %f32633}, {%r2, %r2, %r2, %r2, %r2, %r2, %r2, %r2}, {%r2, %r2, %r2, %r2, %r2, %r2, %r2, %r2}, {%f32618, %f32619, %f32620, %f32621, %f32622, %f32623, %f32624, %f32625};
	bar.warp.sync 	-1;
	wmma.mma.sync.aligned.row.col.m16n16k16.f32.f32 {%f32634, %f32635, %f32636, %f32637, %f32638, %f32639, %f32640, %f32641}, {%r2, %r2, %r2, %r2, %r2, %r2, %r2, %r2}, {%r2, %r2, %r2, %r2, %r2, %r2, %r2, %r2}, {%f32626, %f32627, %f32628, %f32629, %f32630, %f32631, %f32632, %f32633};
	bar.warp.sync 	-1;
	wmma.mma.sync.aligned.row.col.m16n16k16.f32.f32 {%f32642, %f32643, %f32644, %f32645, %f32646, %f32647, %f32648, %f32649}, {%r2, %r2, %r2, %r2, %r2, %r2, %r2, %r2}, {%r2, %r2, %r2, %r2, %r2, %r2, %r2, %r2}, {%f32634, %f32635, %f32636, %f32637, %f32638, %f32639, %f32640, %f32641};
	bar.warp.sync 	-1;
	wmma.mma.sync.aligned.row.col.m16n16k16.f32.f32 {%f32650, %f32651, %f32652, %f32653, %f32654, %f32655, %f32656, %f32657}, {%r2, %r2, %r2, %r2, %r2, %r2, %r2, %r2}, {%r2, %r2, %r2, %r2, %r2, %r2, %r2, %r2}, {%f32642, %f32643, %f32644, %f32645, %f32646, %f32647, %f32648, %f32649};
	bar.warp.sync 	-1;
	wmma.mma.sync.aligned.row.col.m16n16k16.f32.f32 {%f32658, %f32659, %f32660, %f32661, %f32662, %f32663, %f32664, %f32665}, {%r2, %r2, %r2, %r2, %r2, %r2, %r2, %r2}, {%r2, %r2, %r2, %r2, %r2, %r2, %r2, %r2}, {%f32650, %f32651, %f32652, %f32653, %f32654, %f32655, %f32656, %f32657};
	bar.warp.sync 	-1;
	wmma.mma.sync.aligned.row.col.m16n16k16.f32.f32 {%f32666, %f32667, %f32668, %f32669, %f32670, %f32671, %f32672, %f32673}, {%r2, %r2, %r2, %r2, %r2, %r2, %r2, %r2}, {%r2, %r2, %r2, %r2, %r2, %r2, %r2, %r2}, {%f32658, %f32659, %f32660, %f32661, %f32662, %f32663, %f32664, %f32665};
	bar.warp.sync 	-1;
	wmma.mma.sync.aligned.row.col.m16n16k16.f32.f32 {%f32674, %f32675, %f32676, %f32677, %f32678, %f32679, %f32680, %f32681}, {%r2, %r2, %r2, %r2, %r2, %r2, %r2, %r2}, {%r2, %r2, %r2, %r2, %r2, %r2, %r2, %r2}, {%f32666, %f32667, %f32668, %f32669, %f32670, %f32671, %f32672, %f32673};
	bar.warp.sync 	-1;
	wmma.mma.sync.aligned.row.col.m16n16k16.f32.f32 {%f32682, %f32683, %f32684, %f32685, %f32686, %f32687, %f32688, %f32689}, {%r2, %r2, %r2, %r2, %r2, %r2, %r2, %r2}, {%r2, %r2, %r2, %r2, %r2, %r2, %r2, %r2}, {%f32674, %f32675, %f32676, %f32677, %f32678, %f32679, %f32680, %f32681};
	bar.warp.sync 	-1;
	wmma.mma.sync.aligned.row.col.m16n16k16.f32.f32 {%f32690, %f32691, %f32692, %f32693, %f32694, %f32695, %f32696, %f32697}, {%r2, %r2, %r2, %r2, %r2, %r2, %r2, %r2}, {%r2, %r2, %r2, %r2, %r2, %r2, %r2, %r2}, {%f32682, %f32683, %f32684, %f32685, %f32686, %f32687, %f32688, %f32689};
	bar.warp.sync 	-1;
	wmma.mma.sync.aligned.row.col.m16n16k16.f32.f32 {%f32698, %f32699, %f32700, %f32701, %f32702, %f32703, %f32704, %f32705}, {%r2, %r2, %r2, %r2, %r2, %r2, %r2, %r2}, {%r2, %r2, %r2, %r2, %r2, %r2, %r2, %r2}, {%f32690, %f32691, %f32692, %f32693, %f32694, %f32695, %f32696, %f32697};
	bar.warp.sync 	-1;
	wmma.mma.sync.aligned.row.col.m16n16k16.f32.f32 {%f32706, %f32707, %f32708, %f32709, %f32710, %f32711, %f32712, %f32713}, {%r2, %r2, %r2, %r2, %r2, %r2, %r2, %r2}, {%r2, %r2, %r2, %r2, %r2, %r2, %r2, %r2}, {%f32698, %f32699, %f32700, %f32701, %f32702, %f32703, %f32704, %f32705};
	bar.warp.sync 	-1;
	wmma.mma.sync.aligned.row.col.m16n16k16.f32.f32 {%f32714, %f32715, %f32716, %f32717, %f32718, %f32719, %f32720, %f32721}, {%r2, %r2, %r2, %r2, %r2, %r2, %r2, %r2}, {%r2, %r2, %r2, %r2, %r2, %r2, %r2, %r2}, {%f32706, %f32707, %f32708, %f32709, %f32710, %f32711, %f32712, %f32713};
	bar.warp.sync 	-1;
	wmma.mma.sync.aligned.row.col.m16n16k16.f32.f32 {%f32722, %f32723, %f32724, %f32725, %f32726, %f32727, %f32728, %f32729}, {%r2, %r2, %r2, %r2, %r2, %r2, %r2, %r2}, {%r2, %r2, %r2, %r2, %r2, %r2, %r2, %r2}, {%f32714, %f32715, %f32716, %f32717, %f32718, %f32719, %f32720, %f32721};
	bar.warp.sync 	-1;
	wmma.mma.sync.aligned.row.col.m16n16k16.f32.f32 {%f32730, %f32731, %f32732, %f32733, %f32734, %f32735, %f32736, %f32737}, {%r2, %r2, %r2, %r2, %r2, %r2, %r2, %r2}, {%r2, %r2, %r2, %r2, %r2, %r2, %r2, %r2}, {%f32722, %f32723, %f32724, %f32725, %f32726, %f32727, %f32728, %f32729};
	bar.warp.sync 	-1;
	wmma.mma.sync.aligned.row.col.m16n16k16.f32.f32 {%f32738, %f32739, %f32740, %f32741, %f32742, %f32743, %f32744, %f32745}, {%r2, %r2, %r2, %r2, %r2, %r2, %r2, %r2}, {%r2, %r2, %r2, %r2, %r2, %r2, %r2, %r2}, {%f32730, %f32731, %f32732, %f32733, %f32734, %f32735, %f32736, %f32737};
	bar.warp.sync 	-1;
	wmma.mma.sync.aligned.row.col.m16n16k16.f32.f32 {%f32746, %f32747, %f32748, %f32749, %f32750, %f32751, %f32752, %f32753}, {%r2, %r2, %r2, %r2, %r2, %r2, %r2, %r2}, {%r2, %r2, %r2, %r2, %r2, %r2, %r2, %r2}, {%f32738, %f32739, %f32740, %f32741, %f32742, %f32743, %f32744, %f32745};
	bar.warp.sync 	-1;
	wmma.mma.sync.aligned.row.col.m16n16k16.f32.f32 {%f32754, %f32755, %f32756, %f32757, %f32758, %f32759, %f32760, %f32761}, {%r2, %r2, %r2, %r2, %r2, %r2, %r2, %r2}, {%r2, %r2, %r2, %r2, %r2, %r2, %r2, %r2}, {%f32746, %f32747, %f32748, %f32749, %f32750, %f32751, %f32752, %f32753};
	bar.warp.sync 	-1;
	wmma.mma.sync.aligned.row.col.m16n16k16.f32.f32 {%f32762, %f32763, %f32764, %f32765, %f32766, %f32767, %f32768, %f32769}, {%r2, %r2, %r2, %r2, %r2, %r2, %r2, %r2}, {%r2, %r2, %r2, %r2, %r2, %r2, %r2, %r2}, {%f32754, %f32755, %f32756, %f32757, %f32758, %f32759, %f32760, %f32761};
	bar.warp.sync 	-1;
	wmma.mma.sync.aligned.row.col.m16n16k16.f32.f32 {%f32770, %f32771, %f32772, %f32773, %f32774, %f32775, %f32776, %f32777}, {%r2, %r2, %r2, %r2, %r2, %r2, %r2, %r2}, {%r2, %r2, %r2, %r2, %r2, %r2, %r2, %r2}, {%f32762, %f32763, %f32764, %f32765, %f32766, %f32767, %f32768, %f32769};
	bar.warp.sync 	-1;
	wmma.mma.sync.aligned.row.col.m16n16k16.f32.f32 {%f32778, %f32779, %f32780, %f32781, %f32782, %f32783, %f32784, %f32785}, {%r2, %r2, %r2, %r2, %r2, %r2, %r2, %r2}, {%r2, %r2, %r2, %r2, %r2, %r2, %r2, %r2}, {%f32770, %f32771, %f32772, %f32773, %f32774, %f32775, %f32776, %f32777};
	bar.warp.sync 	-1;
	wmma.mma.sync.aligned.row.col.m16n16k16.f32.f32 {%f32786, %f32787, %f32788, %f32789, %f32790, %f32791, %f32792, %f32793}, {%r2, %r2, %r2, %r2, %r2, %r2, %r2, %r2}, {%r2, %r2, %r2, %r2, %r2, %r2, %r2, %r2}, {%f32778, %f32779, %f32780, %f32781, %f32782, %f32783, %f32784, %f32785};
	bar.warp.sync 	-1;
	wmma.mma.sync.aligned.row.col.m16n16k16.f32.f32 {%f32794, %f32795, %f32796, %f32797, %f32798, %f32799, %f32800, %f32801}, {%r2, %r2, %r2, %r2, %r2, %r2, %r2, %r2}, {%r2, %r2, %r2, %r2, %r2, %r2, %r2, %r2}, {%f32786, %f32787, %f32788, %f32789, %f32790, %f32791, %f32792, %f32793};
	bar.warp.sync 	-1;
	wmma.mma.sync.aligned.row.col.m16n16k16.f32.f32 {%f32802, %f32803, %f32804, %f32805, %f32806, %f32807, %f32808, %f32809}, {%r2, %r2, %r2, %r2, %r2, %r2, %r2, %r2}, {%r2, %r2, %r2, %r2, %r2, %r2, %r2, %r2}, {%f32794, %f32795, %f32796, %f32797, %f32798, %f32799, %f32800, %f32801};
	bar.warp.sync 	-1;
	wmma.mma.sync.aligned.row.col.m16n16k16.f32.f32 {%f32810, %f32811, %f32812, %f32813, %f32814, %f32815, %f32816, %f32817}, {%r2, %r2, %r2, %r2, %r2, %r2, %r2, %r2}, {%r2, %r2, %r2, %r2, %r2, %r2, %r2, %r2}, {%f32802, %f32803, %f32804, %f32805, %f32806, %f32807, %f32808, %f32809};
	bar.warp.sync 	-1;
	wmma.mma.sync.aligned.row.col.m16n16k16.f32.f32 {%f32818, %f32819, %f32820, %f32821, %f32822, %f32823, %f32824, %f32825}, {%r2, %r2, %r2, %r2, %r2, %r2, %r2, %r2}, {%r2, %r2, %r2, %r2, %r2, %r2, %r2, %r2}, {%f32810, %f32811, %f32812, %f32813, %f32814, %f32815, %f32816, %f32817};
	bar.warp.sync 	-1;
	wmma.mma.sync.aligned.row.col.m16n16k16.f32.f32 {%f32826, %f32827, %f32828, %f32829, %f32830, %f32831, %f32832, %f32833}, {%r2, %r2, %r2, %r2, %r2, %r2, %r2, %r2}, {%r2, %r2, %r2, %r2, %r2, %r2, %r2, %r2}, {%f32818, %f32819, %f32820, %f32821, %f32822, %f32823, %f32824, %f32825};
	bar.warp.sync 	-1;
	wmma.mma.sync.aligned.row.col.m16n16k16.f32.f32 {%f32834, %f32835, %f32836, %f32837, %f32838, %f32839, %f32840, %f32841}, {%r2, %r2, %r2, %r2, %r2, %r2, %r2, %r2}, {%r2, %r2, %r2, %r2, %r2, %r2, %r2, %r2}, {%f32826, %f32827, %f32828, %f32829, %f32830, %f32831, %f32832, %f32833};
	bar.warp.sync 	-1;
	wmma.mma.sync.aligned.row.col.m16n16k16.f32.f32 {%f32842, %f32843, %f32844, %f32845, %f32846, %f32847, %f32848, %f32849}, {%r2, %r2, %r2, %r2, %r2, %r2, %r2, %r2}, {%r2, %r2, %r2, %r2, %r2, %r2, %r2, %r2}, {%f32834, %f32835, %f32836, %f32837, %f32838, %f32839, %f32840, %f32841};
	bar.warp.sync 	-1;
	wmma.mma.sync.aligned.row.col.m16n16k16.f32.f32 {%f32850, %f32851, %f32852, %f32853, %f32854, %f32855, %f32856, %f32857}, {%r2, %r2, %r2, %r2, %r2, %r2, %r2, %r2}, {%r2, %r2, %r2, %r2, %r2, %r2, %r2, %r2}, {%f32842, %f32843, %f32844, %f32845, %f32846, %f32847, %f32848, %f32849};
	bar.warp.sync 	-1;
	wmma.mma.sync.aligned.row.col.m16n16k16.f32.f32 {%f32858, %f32859, %f32860, %f32861, %f32862, %f32863, %f32864, %f32865}, {%r2, %r2, %r2, %r2, %r2, %r2, %r2, %r2}, {%r2, %r2, %r2, %r2, %r2, %r2, %r2, %r2}, {%f32850, %f32851, %f32852, %f32853, %f32854, %f32855, %f32856, %f32857};
	bar.warp.sync 	-1;
	wmma.mma.sync.aligned.row.col.m16n16k16.f32.f32 {%f32866, %f32867, %f32868, %f32869, %f32870, %f32871, %f32872, %f32873}, {%r2, %r2, %r2, %r2, %r2, %r2, %r2, %r2}, {%r2, %r2, %r2, %r2, %r2, %r2, %r2, %r2}, {%f32858, %f32859, %f32860, %f32861, %f32862, %f32863, %f32864, %f32865};
	bar.warp.sync 	-1;
	wmma.mma.sync.aligned.row.col.m16n16k16.f32.f32 {%f32874, %f32875, %f32876, %f32877, %f32878, %f32879, %f32880, %f32881}, {%r2, %r2, %r2, %r2, %r2, %r2, %r2, %r2}, {%r2, %r2, %r2, %r2, %r2, %r2, %r2, %r2}, {%f32866, %f32867, %f32868, %f32869, %f32870, %f32871, %f32872, %f32873};
	bar.warp.sync 	-1;
	wmma.mma.sync.aligned.row.col.m16n16k16.f32.f32 {%f32882, %f32883, %f32884, %f32885, %f32886, %f32887, %f32888, %f32889}, {%r2, %r2, %r2, %r2, %r2, %r2, %r2, %r2}, {%r2, %r2, %r2, %r2, %r2, %r2, %r2, %r2}, {%f32874, %f32875, %f32876, %f32877, %f32878, %f32879, %f32880, %f32881};
	bar.warp.sync 	-1;
	wmma.mma.sync.aligned.row.col.m16n16k16.f32.f32 {%f32890, %f32891, %f32892, %f32893, %f32894, %f32895, %f32896, %f32897}, {%r2, %r2, %r2, %r2, %r2, %r2, %r2, %r2}, {%r2, %r2, %r2, %r2, %r2, %r2, %r2, %r2}, {%f32882, %f32883, %f32884, %f32885, %f32886, %f32887, %f32888, %f32889};
	bar.warp.sync 	-1;
	wmma.mma.sync.aligned.row.col.m16n16k16.f32.f32 {%f32898, %f32899, %f32900, %f32901, %f32902, %f32903, %f32904, %f32905}, {%r2, %r2, %r2, %r2, %r2, %r2, %r2, %r2}, {%r2, %r2, %r2, %r2, %r2, %r2, %r2, %r2}, {%f32890, %f32891, %f32892, %f32893, %f32894, %f32895, %f32896, %f32897};
	bar.warp.sync 	-1;
	wmma.mma.sync.aligned.row.col.m16n16k16.f32.f32 {%f32906, %f32907, %f32908, %f32909, %f32910, %f32911, %f32912, %f32913}, {%r2, %r2, %r2, %r2, %r2, %r2, %r2, %r2}, {%r2, %r2, %r2, %r2, %r2, %r2, %r2, %r2}, {%f32898, %f32899, %f32900, %f32901, %f32902, %f32903, %f32904, %f32905};
	bar.warp.sync 	-1;
	wmma.mma.sync.aligned.row.col.m16n16k16.f32.f32 {%f32914, %f32915, %f32916, %f32917, %f32918, %f32919, %f32920, %f32921}, {%r2, %r2, %r2, %r2, %r2, %r2, %r2, %r2}, {%r2, %r2, %r2, %r2, %r2, %r2, %r2, %r2}, {%f32906, %f32907, %f32908, %f32909, %f32910, %f32911, %f32912, %f32913};
	bar.warp.sync 	-1;
	wmma.mma.sync.aligned.row.col.m16n16k16.f32.f32 {%f32922, %f32923, %f32924, %f32925, %f32926, %f32927, %f32928, %f32929}, {%r2, %r2, %r2, %r2, %r2, %r2, %r2, %r2}, {%r2, %r2, %r2, %r2, %r2, %r2, %r2, %r2}, {%f32914, %f32915, %f32916, %f32917, %f32918, %f32919, %f32920, %f32921};
	bar.warp.sync 	-1;
	wmma.mma.sync.aligned.row.col.m16n16k16.f32.f32 {%f32930, %f32931, %f32932, %f32933, %f32934, %f32935, %f32936, %f32937}, {%r2, %r2, %r2, %r2, %r2, %r2, %r2, %r2}, {%r2, %r2, %r2, %r2, %r2, %r2, %r2, %r2}, {%f32922, %f32923, %f32924, %f32925, %f32926, %f32927, %f32928, %f32929};
	bar.warp.sync 	-1;
	wmma.mma.sync.aligned.row.col.m16n16k16.f32.f32 {%f32938, %f32939, %f32940, %f32941, %f32942, %f32943, %f32944, %f32945}, {%r2, %r2, %r2, %r2, %r2, %r2, %r2, %r2}, {%r2, %r2, %r2, %r2, %r2, %r2, %r2, %r2}, {%f32930, %f32931, %f32932, %f32933, %f32934, %f32935, %f32936, %f32937};
	bar.warp.sync 	-1;
	wmma.mma.sync.aligned.row.col.m16n16k16.f32.f32 {%f32946, %f32947, %f32948, %f32949, %f32950, %f32951, %f32952, %f32953}, {%r2, %r2, %r2, %r2, %r2, %r2, %r2, %r2}, {%r2, %r2, %r2, %r2, %r2, %r2, %r2, %r2}, {%f32938, %f32939, %f32940, %f32941, %f32942, %f32943, %f32944, %f32945};
	bar.warp.sync 	-1;
	wmma.mma.sync.aligned.row.col.m16n16k16.f32.f32 {%f32954, %f32955, %f32956, %f32957, %f32958, %f32959, %f32960, %f32961}, {%r2, %r2, %r2, %r2, %r2, %r2, %r2, %r2}, {%r2, %r2, %r2, %r2, %r2, %r2, %r2, %r2}, {%f32946, %f32947, %f32948, %f32949, %f32950, %f32951, %f32952, %f32953};
	bar.warp.sync 	-1;
	wmma.mma.sync.aligned.row.col.m16n16k16.f32.f32 {%f32962, %f32963, %f32964, %f32965, %f32966, %f32967, %f32968, %f32969}, {%r2, %r2, %r2, %r2, %r2, %r2, %r2, %r2}, {%r2, %r2, %r2, %r2, %r2, %r2, %r2, %r2}, {%f32954, %f32955, %f32956, %f32957, %f32958, %f32959, %f32960, %f32961};
	bar.warp.sync 	-1;
	wmma.mma.sync.aligned.row.col.m16n16k16.f32.f32 {%f32970, %f32971, %f32972, %f32973, %f32974, %f32975, %f32976, %f32977}, {%r2, %r2, %r2, %r2, %r2, %r2, %r2, %r2}, {%r2, %r2, %r2, %r2, %r2, %r2, %r2, %r2}, {%f32962, %f32963, %f32964, %f32965, %f32966, %f32967, %f32968, %f32969};
	bar.warp.sync 	-1;
	wmma.mma.sync.aligned.row.col.m16n16k16.f32.f32 {%f32978, %f32979, %f32980, %f32981, %f32982, %f32983, %f32984, %f32985}, {%r2, %r2, %r2, %r2, %r2, %r2, %r2, %r2}, {%r2, %r2, %r2, %r2, %r2, %r2, %r2, %r2}, {%f32970, %f32971, %f32972, %f32973, %f32974, %f32975, %f32976, %f32977};
	bar.warp.sync 	-1;
	wmma.mma.sync.aligned.row.col.m16n16k16.f32.f32 {%f32986, %f32987, %f32988, %f32989, %f32990, %f32991, %f32992, %f32993}, {%r2, %r2, %r2, %r2, %r2, %r2, %r2, %r2}, {%r2, %r2, %r2, %r2, %r2, %r2, %r2, %r2}, {%f32978, %f32979, %f32980, %f32981, %f32982, %f32983, %f32984, %f32985};
	bar.warp.sync 	-1;
	wmma.mma.sync.aligned.row.col.m16n16k16.f32.f32 {%f32994, %f32995, %f32996, %f32997, %f32998, %f32999, %f33000, %f33001}, {%r2, %r2, %r2, %r2, %r2, %r2, %r2, %r2}, {%r2, %r2, %r2, %r2, %r2, %r2, %r2, %r2}, {%f32986, %f32987, %f32988, %f32989, %f32990, %f32991, %f32992, %f32993};
	bar.warp.sync 	-1;
	wmma.mma.sync.aligned.row.col.m16n16k16.f32.f32 {%f33002, %f33003, %f33004, %f33005, %f33006, %f33007, %f33008, %f33009}, {%r2, %r2, %r2, %r2, %r2, %r2, %r2, %r2}, {%r2, %r2, %r2, %r2, %r2, %r2, %r2, %r2}, {%f32994, %f32995, %f32996, %f32997, %f32998, %f32999, %f33000, %f33001};
	bar.warp.sync 	-1;
	wmma.mma.sync.aligned.row.col.m16n16k16.f32.f32 {%f33010, %f33011, %f33012, %f33013, %f33014, %f33015, %f33016, %f33017}, {%r2, %r2, %r2, %r2, %r2, %r2, %r2, %r2}, {%r2, %r2, %r2, %r2, %r2, %r2, %r2, %r2}, {%f33002, %f33003, %f33004, %f33005, %f33006, %f33007, %f33008, %f33009};
	bar.warp.sync 	-1;
	wmma.mma.sync.aligned.row.col.m16n16k16.f32.f32 {%f33018, %f33019, %f33020, %f33021, %f33022, %f33023, %f33024, %f33025}, {%r2, %r2, %r2, %r2, %r2, %r2, %r2, %r2}, {%r2, %r2, %r2, %r2, %r2, %r2, %r2, %r2}, {%f33010, %f33011, %f33012, %f33013, %f33014, %f33015, %f33016, %f33017};
	bar.warp.sync 	-1;
	wmma.mma.sync.aligned.row.col.m16n16k16.f32.f32 {%f33026, %f33027, %f33028, %f33029, %f33030, %f33031, %f33032, %f33033}, {%r2, %r2, %r2, %r2, %r2, %r2, %r2, %r2}, {%r2, %r2, %r2, %r2, %r2, %r2, %r2, %r2}, {%f33018, %f33019, %f33020, %f33021, %f33022, %f33023, %f33024, %f33025};
	bar.warp.sync 	-1;
	wmma.mma.sync.aligned.row.col.m16n16k16.f32.f32 {%f33034, %f33035, %f33036, %f33037, %f33038, %f33039, %f33040, %f33041}, {%r2, %r2, %r2, %r2, %r2, %r2, %r2, %r2}, {%r2, %r2, %r2, %r2, %r2, %r2, %r2, %r2}, {%f33026, %f33027, %f33028, %f33029, %f33030, %f33031, %f33032, %f33033};
	bar.warp.sync 	-1;
	wmma.mma.sync.aligned.row.col.m16n16k16.f32.f32 {%f33042, %f33043, %f33044, %f33045, %f33046, %f33047, %f33048, %f33049}, {%r2, %r2, %r2, %r2, %r2, %r2, %r2, %r2}, {%r2, %r2, %r2, %r2, %r2, %r2, %r2, %r2}, {%f33034, %f33035, %f33036, %f33037, %f33038, %f33039, %f33040, %f33041};
	bar.warp.sync 	-1;
	wmma.mma.sync.aligned.row.col.m16n16k16.f32.f32 {%f33050, %f33051, %f33052, %f33053, %f33054, %f33055, %f33056, %f33057}, {%r2, %r2, %r2, %r2, %r2, %r2, %r2, %r2}, {%r2, %r2, %r2, %r2, %r2, %r2, %r2, %r2}, {%f33042, %f33043, %f33044, %f33045, %f33046, %f33047, %f33048, %f33049};
	bar.warp.sync 	-1;
	wmma.mma.sync.aligned.row.col.m16n16k16.f32.f32 {%f33058, %f33059, %f33060, %f33061, %f33062, %f33063, %f33064, %f33065}, {%r2, %r2, %r2, %r2, %r2, %r2, %r2, %r2}, {%r2, %r2, %r2, %r2, %r2, %r2, %r2, %r2}, {%f33050, %f33051, %f33052, %f33053, %f33054, %f33055, %f33056, %f33057};
	bar.warp.sync 	-1;
	wmma.mma.sync.aligned.row.col.m16n16k16.f32.f32 {%f33066, %f33067, %f33068, %f33069, %f33070, %f33071, %f33072, %f33073}, {%r2, %r2, %r2, %r2, %r2, %r2, %r2, %r2}, {%r2, %r2, %r2, %r2, %r2, %r2, %r2, %r2}, {%f33058, %f33059, %f33060, %f33061, %f33062, %f33063, %f33064, %f33065};
	bar.warp.sync 	-1;
	wmma.mma.sync.aligned.row.col.m16n16k16.f32.f32 {%f33074, %f33075, %f33076, %f33077, %f33078, %f33079, %f33080, %f33081}, {%r2, %r2, %r2, %r2, %r2, %r2, %r2, %r2}, {%r2, %r2, %r2, %r2, %r2, %r2, %r2, %r2}, {%f33066, %f33067, %f33068, %f33069, %f33070, %f33071, %f33072, %f33073};
	bar.warp.sync 	-1;
	wmma.mma.sync.aligned.row.col.m16n16k16.f32.f32 {%f33082, %f33083, %f33084, %f33085, %f33086, %f33087, %f33088, %f33089}, {%r2, %r2, %r2, %r2, %r2, %r2, %r2, %r2}, {%r2, %r2, %r2, %r2, %r2, %r2, %r2, %r2}, {%f33074, %f33075, %f33076, %f33077, %f33078, %f33079, %f33080, %f33081};
	bar.warp.sync 	-1;
	wmma.mma.sync.aligned.row.col.m16n16k16.f32.f32 {%f33090, %f33091, %f33092, %f33093, %f33094, %f33095, %f33096, %f33097}, {%r2, %r2, %r2, %r2, %r2, %r2, %r2, %r2}, {%r2, %r2, %r2, %r2, %r2, %r2, %r2, %r2}, {%f33082, %f33083, %f33084, %f33085, %f33086, %f33087, %f33088, %f33089};
	bar.warp.sync 	-1;
	wmma.mma.sync.aligned.row.col.m16n16k16.f32.f32 {%f33098, %f33099, %f33100, %f33101, %f33102, %f33103, %f33104, %f33105}, {%r2, %r2, %r2, %r2, %r2, %r2, %r2, %r2}, {%r2, %r2, %r2, %r2, %r2, %r2, %r2, %r2}, {%f33090, %f33091, %f33092, %f33093, %f33094, %f33095, %f33096, %f33097};
	bar.warp.sync 	-1;
	wmma.mma.sync.aligned.row.col.m16n16k16.f32.f32 {%f33106, %f33107, %f33108, %f33109, %f33110, %f33111, %f33112, %f33113}, {%r2, %r2, %r2, %r2, %r2, %r2, %r2, %r2}, {%r2, %r2, %r2, %r2, %r2, %r2, %r2, %r2}, {%f33098, %f33099, %f33100, %f33101, %f33102, %f33103, %f33104, %f33105};
	bar.warp.sync 	-1;
	wmma.mma.sync.aligned.row.col.m16n16k16.f32.f32 {%f33114, %f33115, %f33116, %f33117, %f33118, %f33119, %f33120, %f33121}, {%r2, %r2, %r2, %r2, %r2, %r2, %r2, %r2}, {%r2, %r2, %r2, %r2, %r2, %r2, %r2, %r2}, {%f33106, %f33107, %f33108, %f33109, %f33110, %f33111, %f33112, %f33113};
	bar.warp.sync 	-1;
	wmma.mma.sync.aligned.row.col.m16n16k16.f32.f32 {%f33122, %f33123, %f33124, %f33125, %f33126, %f33127, %f33128, %f33129}, {%r2, %r2, %r2, %r2, %r2, %r2, %r2, %r2}, {%r2, %r2, %r2, %r2, %r2, %r2, %r2, %r2}, {%f33114, %f33115, %f33116, %f33117, %f33118, %f33119, %f33120, %f33121};
	bar.warp.sync 	-1;
	wmma.mma.sync.aligned.row.col.m16n16k16.f32.f32 {%f33130, %f33131, %f33132, %f33133, %f33134, %f33135, %f33136, %f33137}, {%r2, %r2, %r2, %r2, %r2, %r2, %r2, %r2}, {%r2, %r2, %r2, %r2, %r2, %r2, %r2, %r2}, {%f33122, %f33123, %f33124, %f33125, %f33126, %f33127, %f33128, %f33129};
	bar.warp.sync 	-1;
	wmma.mma.sync.aligned.row.col.m16n16k16.f32.f32 {%f33138, %f33139, %f33140, %f33141, %f33142, %f33143, %f33144, %f33145}, {%r2, %r2, %r2, %r2, %r2, %r2, %r2, %r2}, {%r2, %r2, %r2, %r2, %r2, %r2, %r2, %r2}, {%f33130, %f33131, %f33132, %f33133, %f33134, %f33135, %f33136, %f33137};
	bar.warp.sync 	-1;
	wmma.mma.sync.aligned.row.col.m16n16k16.f32.f32 {%f33146, %f33147, %f33148, %f33149, %f33150, %f33151, %f33152, %f33153}, {%r2, %r2, %r2, %r2, %r2, %r2, %r2, %r2}, {%r2, %r2, %r2, %r2, %r2, %r2, %r2, %r2}, {%f33138, %f33139, %f33140, %f33141, %f33142, %f33143, %f33144, %f33145};
	bar.warp.sync 	-1;
	wmma.mma.sync.aligned.row.col.m16n16k16.f32.f32 {%f33154, %f33155, %f33156, %f33157, %f33158, %f33159, %f33160, %f33161}, {%r2, %r2, %r2, %r2, %r2, %r2, %r2, %r2}, {%r2, %r2, %r2, %r2, %r2, %r2, %r2, %r2}, {%f33146, %f33147, %f33148, %f33149, %f33150, %f33151, %f33152, %f33153};
	bar.warp.sync 	-1;
	wmma.mma.sync.aligned.row.col.m16n16k16.f32.f32 {%f33162, %f33163, %f33164, %f33165, %f33166, %f33167, %f33168, %f33169}, {%r2, %r2, %r2, %r2, %r2, %r2, %r2, %r2}, {%r2, %r2, %r2, %r2, %r2, %r2, %r2, %r2}, {%f33154, %f33155, %f33156, %f33157, %f33158, %f33159, %f33160, %f33161};
	bar.warp.sync 	-1;
	wmma.mma.sync.aligned.row.col.m16n16k16.f32.f32 {%f33170, %f33171, %f33172, %f33173, %f33174, %f33175, %f33176, %f33177}, {%r2, %r2, %r2, %r2, %r2, %r2, %r2, %r2}, {%r2, %r2, %r2, %r2, %r2, %r2, %r2, %r2}, {%f33162, %f33163, %f33164, %f33165, %f33166, %f33167, %f33168, %f33169};
	bar.warp.sync 	-1;
	wmma.mma.sync.aligned.row.col.m16n16k16.f32.f32 {%f33178, %f33179, %f33180, %f33181, %f33182, %f33183, %f33184, %f33185}, {%r2, %r2, %r2, %r2, %r2, %r2, %r2, %r2}, {%r2, %r2, %r2, %r2, %r2, %r2, %r2, %r2}, {%f33170, %f33171, %f33172, %f33173, %f33174, %f33175, %f33176, %f33177};
	bar.warp.sync 	-1;
	wmma.mma.sync.aligned.row.col.m16n16k16.f32.f32 {%f33186, %f33187, %f33188, %f33189, %f33190, %f33191, %f33192, %f33193}, {%r2, %r2, %r2, %r2, %r2, %r2, %r2, %r2}, {%r2, %r2, %r2, %r2, %r2, %r2, %r2, %r2}, {%f33178, %f33179, %f33180, %f33181, %f33182, %f33183, %f33184, %f33185};
	bar.warp.sync 	-1;
	wmma.mma.sync.aligned.row.col.m16n16k16.f32.f32 {%f33194, %f33195, %f33196, %f33197, %f33198, %f33199, %f33200, %f33201}, {%r2, %r2, %r2, %r2, %r2, %r2, %r2, %r2}, {%r2, %r2, %r2, %r2, %r2, %r2, %r2, %r2}, {%f33186, %f33187, %f33188, %f33189, %f33190, %f33191, %f33192, %f33193};
	bar.warp.sync 	-1;
	wmma.mma.sync.aligned.row.col.m16n16k16.f32.f32 {%f33202, %f33203, %f33204, %f33205, %f33206, %f33207, %f33208, %f33209}, {%r2, %r2, %r2, %r2, %r2, %r2, %r2, %r2}, {%r2, %r2, %r2, %r2, %r2, %r2, %r2, %r2}, {%f33194, %f33195, %f33196, %f33197, %f33198, %f33199, %f33200, %f33201};
	bar.warp.sync 	-1;
	wmma.mma.sync.aligned.row.col.m16n16k16.f32.f32 {%f33210, %f33211, %f33212, %f33213, %f33214, %f33215, %f33216, %f33217}, {%r2, %r2, %r2, %r2, %r2, %r2, %r2, %r2}, {%r2, %r2, %r2, %r2, %r2, %r2, %r2, %r2}, {%f33202, %f33203, %f33204, %f33205, %f33206, %f33207, %f33208, %f33209};
	bar.warp.sync 	-1;
	wmma.mma.sync.aligned.row.col.m16n16k16.f32.f32 {%f33218, %f33219, %f33220, %f33221, %f33222, %f33223, %f33224, %f33225}, {%r2, %r2, %r2, %r2, %r2, %r2, %r2, %r2}, {%r2, %r2, %r2, %r2, %r2, %r2, %r2, %r2}, {%f33210, %f33211, %f33212, %f33213, %f33214, %f33215, %f33216, %f33217};
	bar.warp.sync 	-1;
	wmma.mma.sync.aligned.row.col.m16n16k16.f32.f32 {%f33226, %f33227, %f33228, %f33229, %f33230, %f33231, %f33232, %f33233}, {%r2, %r2, %r2, %r2, %r2, %r2, %r2, %r2}, {%r2, %r2, %r2, %r2, %r2, %r2, %r2, %r2}, {%f33218, %f33219, %f33220, %f33221, %f33222, %f33223, %f33224, %f33225};
	bar.warp.sync 	-1;
	wmma.mma.sync.aligned.row.col.m16n16k16.f32.f32 {%f33234, %f33235, %f33236, %f33237, %f33238, %f33239, %f33240, %f33241}, {%r2, %r2, %r2, %r2, %r2, %r2, %r2, %r2}, {%r2, %r2, %r2, %r2, %r2, %r2, %r2, %r2}, {%f33226, %f33227, %f33228, %f33229, %f33230, %f33231, %f33232, %f33233};
	bar.warp.sync 	-1;
	wmma.mma.sync.aligned.row.col.m16n16k16.f32.f32 {%f33242, %f33243, %f33244, %f33245, %f33246, %f33247, %f33248, %f33249}, {%r2, %r2, %r2, %r2, %r2, %r2, %r2, %r2}, {%r2, %r2, %r2, %r2, %r2, %r2, %r2, %r2}, {%f33234, %f33235, %f33236, %f33237, %f33238, %f33239, %f33240, %f33241};
	bar.warp.sync 	-1;
	wmma.mma.sync.aligned.row.col.m16n16k16.f32.f32 {%f33250, %f33251, %f33252, %f33253, %f33254, %f33255, %f33256, %f33257}, {%r2, %r2, %r2, %r2, %r2, %r2, %r2, %r2}, {%r2, %r2, %r2, %r2, %r2, %r2, %r2, %r2}, {%f33242, %f33243, %f33244, %f33245, %f33246, %f33247, %f33248, %f33249};
	bar.warp.sync 	-1;
	wmma.mma.sync.aligned.row.col.m16n16k16.f32.f32 {%f33258, %f33259, %f33260, %f33261, %f33262, %f33263, %f33264, %f33265}, {%r2, %r2, %r2, %r2, %r2, %r2, %r2, %r2}, {%r2, %r2, %r2, %r2, %r2, %r2, %r2, %r2}, {%f33250, %f33251, %f33252, %f33253, %f33254, %f33255, %f33256, %f33257};
	bar.warp.sync 	-1;
	wmma.mma.sync.aligned.row.col.m16n16k16.f32.f32 {%f33266, %f33267, %f33268, %f33269, %f33270, %f33271, %f33272, %f33273}, {%r2, %r2, %r2, %r2, %r2, %r2, %r2, %r2}, {%r2, %r2, %r2, %r2, %r2, %r2, %r2, %r2}, {%f33258, %f33259, %f33260, %f33261, %f33262, %f33263, %f33264, %f33265};
	bar.warp.sync 	-1;
	wmma.mma.sync.aligned.row.col.m16n16k16.f32.f32 {%f33274, %f33275, %f33276, %f33277, %f33278, %f33279, %f33280, %f33281}, {%r2, %r2, %r2, %r2, %r2, %r2, %r2, %r2}, {%r2, %r2, %r2, %r2, %r2, %r2, %r2, %r2}, {%f33266, %f33267, %f33268, %f33269, %f33270, %f33271, %f33272, %f33273};
	bar.warp.sync 	-1;
	wmma.mma.sync.aligned.row.col.m16n16k16.f32.f32 {%f33282, %f33283, %f33284, %f33285, %f33286, %f33287, %f33288, %f33289}, {%r2, %r2, %r2, %r2, %r2, %r2, %r2, %r2}, {%r2, %r2, %r2, %r2, %r2, %r2, %r2, %r2}, {%f33274, %f33275, %f33276, %f33277, %f33278, %f33279, %f33280, %f33281};
	bar.warp.sync 	-1;
	wmma.mma.sync.aligned.row.col.m16n16k16.f32.f32 {%f33290, %f33291, %f33292, %f33293, %f33294, %f33295, %f33296, %f33297}, {%r2, %r2, %r2, %r2, %r2, %r2, %r2, %r2}, {%r2, %r2, %r2, %r2, %r2, %r2, %r2, %r2}, {%f33282, %f33283, %f33284, %f33285, %f33286, %f33287, %f33288, %f33289};
	bar.warp.sync 	-1;
	wmma.mma.sync.aligned.row.col.m16n16k16.f32.f32 {%f33298, %f33299, %f33300, %f33301, %f33302, %f33303, %f33304, %f33305}, {%r2, %r2, %r2, %r2, %r2, %r2, %r2, %r2}, {%r2, %r2, %r2, %r2, %r2, %r2, %r2, %r2}, {%f33290, %f33291, %f33292, %f33293, %f33294, %f33295, %f33296, %f33297};
	bar.warp.sync 	-1;
	wmma.mma.sync.aligned.row.col.m16n16k16.f32.f32 {%f33306, %f33307, %f33308, %f33309, %f33310, %f33311, %f33312, %f33313}, {%r2, %r2, %r2, %r2, %r2, %r2, %r2, %r2}, {%r2, %r2, %r2, %r2, %r2, %r2, %r2, %r2}, {%f33298, %f33299, %f33300, %f33301, %f33302, %f33303, %f33304, %f33305};
	bar.warp.sync 	-1;
	wmma.mma.sync.aligned.row.col.m16n16k16.f32.f32 {%f33314, %f33315, %f33316, %f33317, %f33318, %f33319, %f33320, %f33321}, {%r2, %r2, %r2, %r2, %r2, %r2, %r2, %r2}, {%r2, %r2, %r2, %r2, %r2, %r2, %r2, %r2}, {%f33306, %f33307, %f33308, %f33309, %f33310, %f33311, %f33312, %f33313};
	bar.warp.sync 	-1;
	wmma.mma.sync.aligned.row.col.m16n16k16.f32.f32 {%f33322, %f33323, %f33324, %f33325, %f33326, %f33327, %f33328, %f33329}, {%r2, %r2, %r2, %r2, %r2, %r2, %r2, %r2}, {%r2, %r2, %r2, %r2, %r2, %r2, %r2, %r2}, {%f33314, %f33315, %f33316, %f33317, %f33318, %f33319, %f33320, %f33321};
	bar.warp.sync 	-1;
	wmma.mma.sync.aligned.row.col.m16n16k16.f32.f32 {%f33330, %f33331, %f33332, %f33333, %f33334, %f33335, %f33336, %f33337}, {%r2, %r2, %r2, %r2, %r2, %r2, %r2, %r2}, {%r2, %r2, %r2, %r2, %r2, %r2, %r2, %r2}, {%f33322, %f33323, %f33324, %f33325, %f33326, %f33327, %f33328, %f33329};
	bar.warp.sync 	-1;
	wmma.mma.sync.aligned.row.col.m16n16k16.f32.f32 {%f33338, %f33339, %f33340, %f33341, %f33342, %f33343, %f33344, %f33345}, {%r2, %r2, %r2, %r2, %r2, %r2, %r2, %r2}, {%r2, %r2, %r2, %r2, %r2, %r2, %r2, %r2}, {%f33330, %f33331, %f33332, %f33333, %f33334, %f33335, %f33336, %f33337};
	bar.warp.sync 	-1;
	wmma.mma.sync.aligned.row.col.m16n16k16.f32.f32 {%f33346, %f33347, %f33348, %f33349, %f33350, %f33351, %f33352, %f33353}, {%r2, %r2, %r2, %r2, %r2, %r2, %r2, %r2}, {%r2, %r2, %r2, %r2, %r2, %r2, %r2, %r2}, {%f33338, %f33339, %f33340, %f33341, %f33342, %f33343, %f33344, %f33345};
	bar.warp.sync 	-1;
	wmma.mma.sync.aligned.row.col.m16n16k16.f32.f32 {%f33354, %f33355, %f33356, %f33357, %f33358, %f33359, %f33360, %f33361}, {%r2, %r2, %r2, %r2, %r2, %r2, %r2, %r2}, {%r2, %r2, %r2, %r2, %r2, %r2, %r2, %r2}, {%f33346, %f33347, %f33348, %f33349, %f33350, %f33351, %f33352, %f33353};
	bar.warp.sync 	-1;
	wmma.mma.sync.aligned.row.col.m16n16k16.f32.f32 {%f33362, %f33363, %f33364, %f33365, %f33366, %f33367, %f33368, %f33369}, {%r2, %r2, %r2, %r2, %r2, %r2, %r2, %r2}, {%r2, %r2, %r2, %r2, %r2, %r2, %r2, %r2}, {%f33354, %f33355, %f33356, %f33357, %f33358, %f33359, %f33360, %f33361};
	bar.warp.sync 	-1;
	wmma.mma.sync.aligned.row.col.m16n16k16.f32.f32 {%f33370, %f33371, %f33372, %f33373, %f33374, %f33375, %f33376, %f33377}, {%r2, %r2, %r2, %r2, %r2, %r2, %r2, %r2}, {%r2, %r2, %r2, %r2, %r2, %r2, %r2, %r2}, {%f33362, %f33363, %f33364, %f33365, %f33366, %f33367, %f33368, %f33369};
	bar.warp.sync 	-1;
	wmma.mma.sync.aligned.row.col.m16n16k16.f32.f32 {%f33378, %f33379, %f33380, %f33381, %f33382, %f33383, %f33384, %f33385}, {%r2, %r2, %r2, %r2, %r2, %r2, %r2, %r2}, {%r2, %r2, %r2, %r2, %r2, %r2, %r2, %r2}, {%f33370, %f33371, %f33372, %f33373, %f33374, %f33375, %f33376, %f33377};
	bar.warp.sync 	-1;
	wmma.mma.sync.aligned.row.col.m16n16k16.f32.f32 {%f33386, %f33387, %f33388, %f33389, %f33390, %f33391, %f33392, %f33393}, {%r2, %r2, %r2, %r2, %r2, %r2, %r2, %r2}, {%r2, %r2, %r2, %r2, %r2, %r2, %r2, %r2}, {%f33378, %f33379, %f33380, %f33381, %f33382, %f33383, %f33384, %f33385};
	bar.warp.sync 	-1;
	wmma.mma.sync.aligned.row.col.m16n16k16.f32.f32 {%f33394, %f33395, %f33396, %f33397, %f33398, %f33399, %f33400, %f33401}, {%r2, %r2, %r2, %r2, %r2, %r2, %r2, %r2}, {%r2, %r2, %r2, %r2, %r2, %r2, %r2, %r2}, {%f33386, %f33387, %f33388, %f33389, %f33390, %f33391, %f33392, %f33393};
	bar.warp.sync 	-1;
	wmma.mma.sync.aligned.row.col.m16n16k16.f32.f32 {%f33402, %f33403, %f33404, %f33405, %f33406, %f33407, %f33408, %f33409}, {%r2, %r2, %r2, %r2, %r2, %r2, %r2, %r2}, {%r2, %r2, %r2, %r2, %r2, %r2, %r2, %r2}, {%f33394, %f33395, %f33396, %f33397, %f33398, %f33399, %f33400, %f33401};
	bar.warp.sync 	-1;
	wmma.mma.sync.aligned.row.col.m16n16k16.f32.f32 {%f33410, %f33411, %f33412, %f33413, %f33414, %f33415, %f33416, %f33417}, {%r2, %r2, %r2, %r2, %r2, %r2, %r2, %r2}, {%r2, %r2, %r2, %r2, %r2, %r2, %r2, %r2}, {%f33402, %f33403, %f33404, %f33405, %f33406, %f33407, %f33408, %f33409};
	bar.warp.sync 	-1;
	wmma.mma.sync.aligned.row.col.m16n16k16.f32.f32 {%f33418, %f33419, %f33420, %f33421, %f33422, %f33423, %f33424, %f33425}, {%r2, %r2, %r2, %r2, %r2, %r2, %r2, %r2}, {%r2, %r2, %r2, %r2, %r2, %r2, %r2, %r2}, {%f33410, %f33411, %f33412, %f33413, %f33414, %f33415, %f33416, %f33417};
	bar.warp.sync 	-1;
	wmma.mma.sync.aligned.row.col.m16n16k16.f32.f32 {%f33426, %f33427, %f33428, %f33429, %f33430, %f33431, %f33432, %f33433}, {%r2, %r2, %r2, %r2, %r2, %r2, %r2, %r2}, {%r2, %r2, %r2, %r2, %r2, %r2, %r2, %r2}, {%f33418, %f33419, %f33420, %f33421, %f33422, %f33423, %f33424, %f33425};
	bar.warp.sync 	-1;
	wmma.mma.sync.aligned.row.col.m16n16k16.f32.f32 {%f33434, %f33435, %f33436, %f33437, %f33438, %f33439, %f33440, %f33441}, {%r2, %r2, %r2, %r2, %r2, %r2, %r2, %r2}, {%r2, %r2, %r2, %r2, %r2, %r2, %r2, %r2}, {%f33426, %f33427, %f33428, %f33429, %f33430, %f33431, %f33432, %f33433};
	bar.warp.sync 	-1;
	wmma.mma.sync.aligned.row.col.m16n16k16.f32.f32 {%f33442, %f33443, %f33444, %f33445, %f33446, %f33447, %f33448, %f33449}, {%r2, %r2, %r2, %r2, %r2, %r2, %r2, %r2}, {%r2, %r2, %r2, %r2, %r2, %r2, %r2, %r2}, {%f33434, %f33435, %f33436, %f33437, %f33438, %f33439, %f33440, %f33441};
	bar.warp.sync 	-1;
	wmma.mma.sync.aligned.row.col.m16n16k16.f32.f32 {%f33450, %f33451, %f33452, %f33453, %f33454, %f33455, %f33456, %f33457}, {%r2, %r2, %r2, %r2, %r2, %r2, %r2, %r2}, {%r2, %r2, %r2, %r2, %r2, %r2, %r2, %r2}, {%f33442, %f33443, %f33444, %f33445, %f33446, %f33447, %f33448, %f33449};
	bar.warp.sync 	-1;
	wmma.mma.sync.aligned.row.col.m16n16k16.f32.f32 {%f33458, %f33459, %f33460, %f33461, %f33462, %f33463, %f33464, %f33465}, {%r2, %r2, %r2, %r2, %r2, %r2, %r2, %r2}, {%r2, %r2, %r2, %r2, %r2, %r2, %r2, %r2}, {%f33450, %f33451, %f33452, %f33453, %f33454, %f33455, %f33456, %f33457};
	bar.warp.sync 	-1;
	wmma.mma.sync.aligned.row.col.m16n16k16.f32.f32 {%f33466, %f33467, %f33468, %f33469, %f33470, %f33471, %f33472, %f33473}, {%r2, %r2, %r2, %r2, %r2, %r2, %r2, %r2}, {%r2, %r2, %r2, %r2, %r2, %r2, %r2, %r2}, {%f33458, %f33459, %f33460, %f33461, %f33462, %f33463, %f33464, %f33465};
	bar.warp.sync 	-1;
	wmma.mma.sync.aligned.row.col.m16n16k16.f32.f32 {%f33474, %f33475, %f33476, %f33477, %f33478, %f33479, %f33480, %f33481}, {%r2, %r2, %r2, %r2, %r2, %r2, %r2, %r2}, {%r2, %r2, %r2, %r2, %r2, %r2, %r2, %r2}, {%f33466, %f33467, %f33468, %f33469, %f33470, %f33471, %f33472, %f33473};
	bar.warp.sync 	-1;
	wmma.mma.sync.aligned.row.col.m16n16k16.f32.f32 {%f33482, %f33483, %f33484, %f33485, %f33486, %f33487, %f33488, %f33489}, {%r2, %r2, %r2, %r2, %r2, %r2, %r2, %r2}, {%r2, %r2, %r2, %r2, %r2, %r2, %r2, %r2}, {%f33474, %f33475, %f33476, %f33477, %f33478, %f33479, %f33480, %f33481};
	bar.warp.sync 	-1;
	wmma.mma.sync.aligned.row.col.m16n16k16.f32.f32 {%f33490, %f33491, %f33492, %f33493, %f33494, %f33495, %f33496, %f33497}, {%r2, %r2, %r2, %r2, %r2, %r2, %r2, %r2}, {%r2, %r2, %r2, %r2, %r2, %r2, %r2, %r2}, {%f33482, %f33483, %f33484, %f33485, %f33486, %f33487, %f33488, %f33489};
	bar.warp.sync 	-1;
	wmma.mma.sync.aligned.row.col.m16n16k16.f32.f32 {%f33498, %f33499, %f33500, %f33501, %f33502, %f33503, %f33504, %f33505}, {%r2, %r2, %r2, %r2, %r2, %r2, %r2, %r2}, {%r2, %r2, %r2, %r2, %r2, %r2, %r2, %r2}, {%f33490, %f33491, %f33492, %f33493, %f33494, %f33495, %f33496, %f33497};
	bar.warp.sync 	-1;
	wmma.mma.sync.aligned.row.col.m16n16k16.f32.f32 {%f33506, %f33507, %f33508, %f33509, %f33510, %f33511, %f33512, %f33513}, {%r2, %r2, %r2, %r2, %r2, %r2, %r2, %r2}, {%r2, %r2, %r2, %r2, %r2, %r2, %r2, %r2}, {%f33498, %f33499, %f33500, %f33501, %f33502, %f33503, %f33504, %f33505};
	bar.warp.sync 	-1;
	wmma.mma.sync.aligned.row.col.m16n16k16.f32.f32 {%f33514, %f33515, %f33516, %f33517, %f33518, %f33519, %f33520, %f33521}, {%r2, %r2, %r2, %r2, %r2, %r2, %r2, %r2}, {%r2, %r2, %r2, %r2, %r2, %r2, %r2, %r2}, {%f33506, %f33507, %f33508, %f33509, %f33510, %f33511, %f33512, %f33513};
	bar.warp.sync 	-1;
	wmma.mma.sync.aligned.row.col.m16n16k16.f32.f32 {%f33522, %f33523, %f33524, %f33525, %f33526, %f33527, %f33528, %f33529}, {%r2, %r2, %r2, %r2, %r2, %r2, %r2, %r2}, {%r2, %r2, %r2, %r2, %r2, %r2, %r2, %r2}, {%f33514, %f33515, %f33516, %f33517, %f33518, %f33519, %f33520, %f33521};
	bar.warp.sync 	-1;
	wmma.mma.sync.aligned.row.col.m16n16k16.f32.f32 {%f33530, %f33531, %f33532, %f33533, %f33534, %f33535, %f33536, %f33537}, {%r2, %r2, %r2, %r2, %r2, %r2, %r2, %r2}, {%r2, %r2, %r2, %r2, %r2, %r2, %r2, %r2}, {%f33522, %f33523, %f33524, %f33525, %f33526, %f33527, %f33528, %f33529};
	bar.warp.sync 	-1;
	wmma.mma.sync.aligned.row.col.m16n16k16.f32.f32 {%f33538, %f33539, %f33540, %f33541, %f33542, %f33543, %f33544, %f33545}, {%r2, %r2, %r2, %r2, %r2, %r2, %r2, %r2}, {%r2, %r2, %r2, %r2, %r2, %r2, %r2, %r2}, {%f33530, %f33531, %f33532, %f33533, %f33534, %f33535, %f33536, %f33537};
	bar.warp.sync 	-1;
	wmma.mma.sync.aligned.row.col.m16n16k16.f32.f32 {%f33546, %f33547, %f33548, %f33549, %f33550, %f33551, %f33552, %f33553}, {%r2, %r2, %r2, %r2, %r2, %r2, %r2, %r2}, {%r2, %r2, %r2, %r2, %r2, %r2, %r2, %r2}, {%f33538, %f33539, %f33540, %f33541, %f33542, %f33543, %f33544, %f33545};
	bar.warp.sync 	-1;
	wmma.mma.sync.aligned.row.col.m16n16k16.f32.f32 {%f33554, %f33555, %f33556, %f33557, %f33558, %f33559, %f33560, %f33561}, {%r2, %r2, %r2, %r2, %r2, %r2, %r2, %r2}, {%r2, %r2, %r2, %r2, %r2, %r2, %r2, %r2}, {%f33546, %f33547, %f33548, %f33549, %f33550, %f33551, %f33552, %f33553};
	bar.warp.sync 	-1;
	wmma.mma.sync.aligned.row.col.m16n16k16.f32.f32 {%f33562, %f33563, %f33564, %f33565, %f33566, %f33567, %f33568, %f33569}, {%r2, %r2, %r2, %r2, %r2, %r2, %r2, %r2}, {%r2, %r2, %r2, %r2, %r2, %r2, %r2, %r2}, {%f33554, %f33555, %f33556, %f33557, %f33558, %f33559, %f33560, %f33561};
	bar.warp.sync 	-1;
	wmma.mma.sync.aligned.row.col.m16n16k16.f32.f32 {%f33570, %f33571, %f33572, %f33573, %f33574, %f33575, %f33576, %f33577}, {%r2, %r2, %r2, %r2, %r2, %r2, %r2, %r2}, {%r2, %r2, %r2, %r2, %r2, %r2, %r2, %r2}, {%f33562, %f33563, %f33564, %f33565, %f33566, %f33567, %f33568, %f33569};
	bar.warp.sync 	-1;
	wmma.mma.sync.aligned.row.col.m16n16k16.f32.f32 {%f33578, %f33579, %f33580, %f33581, %f33582, %f33583, %f33584, %f33585}, {%r2, %r2, %r2, %r2, %r2, %r2, %r2, %r2}, {%r2, %r2, %r2, %r2, %r2, %r2, %r2, %r2}, {%f33570, %f33571, %f33572, %f33573, %f33574, %f33575, %f33576, %f33577};
	bar.warp.sync 	-1;
	wmma.mma.sync.aligned.row.col.m16n16k16.f32.f32 {%f33586, %f33587, %f33588, %f33589, %f33590, %f33591, %f33592, %f33593}, {%r2, %r2, %r2, %r2, %r2, %r2, %r2, %r2}, {%r2, %r2, %r2, %r2, %r2, %r2, %r2, %r2}, {%f33578, %f33579, %f33580, %f33581, %f33582, %f33583, %f33584, %f33585};
	bar.warp.sync 	-1;
	wmma.mma.sync.aligned.row.col.m16n16k16.f32.f32 {%f33594, %f33595, %f33596, %f33597, %f33598, %f33599, %f33600, %f33601}, {%r2, %r2, %r2, %r2, %r2, %r2, %r2, %r2}, {%r2, %r2, %r2, %r2, %r2, %r2, %r2, %r2}, {%f33586, %f33587, %f33588, %f33589, %f33590, %f33591, %f33592, %f33593};
	bar.warp.sync 	-1;
	wmma.mma.sync.aligned.row.col.m16n16k16.f32.f32 {%f33602, %f33603, %f33604, %f33605, %f33606, %f33607, %f33608, %f33609}, {%r2, %r2, %r2, %r2, %r2, %r2, %r2, %r2}, {%r2, %r2, %r2, %r2, %r2, %r2, %r2, %r2}, {%f33594, %f33595, %f33596, %f33597, %f33598, %f33599, %f33600, %f33601};
	bar.warp.sync 	-1;
	wmma.mma.sync.aligned.row.col.m16n16k16.f32.f32 {%f33610, %f33611, %f33612, %f33613, %f33614, %f33615, %f33616, %f33617}, {%r2, %r2, %r2, %r2, %r2, %r2, %r2, %r2}, {%r2, %r2, %r2, %r2, %r2, %r2, %r2, %r2}, {%f33602, %f33603, %f33604, %f33605, %f33606, %f33607, %f33608, %f33609};
	bar.warp.sync 	-1;
	wmma.mma.sync.aligned.row.col.m16n16k16.f32.f32 {%f33618, %f33619, %f33620, %f33621, %f33622, %f33623, %f33624, %f33625}, {%r2, %r2, %r2, %r2, %r2, %r2, %r2, %r2}, {%r2, %r2, %r2, %r2, %r2, %r2, %r2, %r2}, {%f33610, %f33611, %f33612, %f33613, %f33614, %f33615, %f33616, %f33617};
	bar.warp.sync 	-1;
	wmma.mma.sync.aligned.row.col.m16n16k16.f32.f32 {%f33626, %f33627, %f33628, %f33629, %f33630, %f33631, %f33632, %f33633}, {%r2, %r2, %r2, %r2, %r2, %r2, %r2, %r2}, {%r2, %r2, %r2, %r2, %r2, %r2, %r2, %r2}, {%f33618, %f33619, %f33620, %f33621, %f33622, %f33623, %f33624, %f33625};
	bar.warp.sync 	-1;
	wmma.mma.sync.aligned.row.col.m16n16k16.f32.f32 {%f33634, %f33635, %f33636, %f33637, %f33638, %f33639, %f33640, %f33641}, {%r2, %r2, %r2, %r2, %r2, %r2, %r2, %r2}, {%r2, %r2, %r2, %r2, %r2, %r2, %r2, %r2}, {%f33626, %f33627, %f33628, %f33629, %f33630, %f33631, %f33632, %f33633};
	bar.warp.sync 	-1;
	wmma.mma.sync.aligned.row.col.m16n16k16.f32.f32 {%f33642, %f33643, %f33644, %f33645, %f33646, %f33647, %f33648, %f33649}, {%r2, %r2, %r2, %r2, %r2, %r2, %r2, %r2}, {%r2, %r2, %r2, %r2, %r2, %r2, %r2, %r2}, {%f33634, %f33635, %f33636, %f33637, %f33638, %f33639, %f33640, %f33641};
	bar.warp.sync 	-1;
	wmma.mma.sync.aligned.row.col.m16n16k16.f32.f32 {%f33650, %f33651, %f33652, %f33653, %f33654, %f33655, %f33656, %f33657}, {%r2, %r2, %r2, %r2, %r2, %r2, %r2, %r2}, {%r2, %r2, %r2, %r2, %r2, %r2, %r2, %r2}, {%f33642, %f33643, %f33644, %f33645, %f33646, %f33647, %f33648, %f33649};
	bar.warp.sync 	-1;
	wmma.mma.sync.aligned.row.col.m16n16k16.f32.f32 {%f33658, %f33659, %f33660, %f33661, %f33662, %f33663, %f33664, %f33665}, {%r2, %r2, %r2, %r2, %r2, %r2, %r2, %r2}, {%r2, %r2, %r2, %r2, %r2, %r2, %r2, %r2}, {%f33650, %f33651, %f33652, %f33653, %f33654, %f33655, %f33656, %f33657};
	bar.warp.sync 	-1;
	wmma.mma.sync.aligned.row.col.m16n16k16.f32.f32 {%f33666, %f33667, %f33668, %f33669, %f33670, %f33671, %f33672, %f33673}, {%r2, %r2, %r2, %r2, %r2, %r2, %r2, %r2}, {%r2, %r2, %r2, %r2, %r2, %r2, %r2, %r2}, {%f33658, %f33659, %f33660, %f33661, %f33662, %f33663, %f33664, %f33665};
	bar.warp.sync 	-1;
	wmma.mma.sync.aligned.row.col.m16n16k16.f32.f32 {%f33674, %f33675, %f33676, %f33677, %f33678, %f33679, %f33680, %f33681}, {%r2, %r2, %r2, %r2, %r2, %r2, %r2, %r2}, {%r2, %r2, %r2, %r2, %r2, %r2, %r2, %r2}, {%f33666, %f33667, %f33668, %f33669, %f33670, %f33671, %f33672, %f33673};
	bar.warp.sync 	-1;
	wmma.mma.sync.aligned.row.col.m16n16k16.f32.f32 {%f33682, %f33683, %f33684, %f33685, %f33686, %f33687, %f33688, %f33689}, {%r2, %r2, %r2, %r2, %r2, %r2, %r2, %r2}, {%r2, %r2, %r2, %r2, %r2, %r2, %r2, %r2}, {%f33674, %f33675, %f33676, %f33677, %f33678, %f33679, %f33680, %f33681};
	bar.warp.sync 	-1;
	wmma.mma.sync.aligned.row.col.m16n16k16.f32.f32 {%f33690, %f33691, %f33692, %f33693, %f33694, %f33695, %f33696, %f33697}, {%r2, %r2, %r2, %r2, %r2, %r2, %r2, %r2}, {%r2, %r2, %r2, %r2, %r2, %r2, %r2, %r2}, {%f33682, %f33683, %f33684, %f33685, %f33686, %f33687, %f33688, %f33689};
	bar.warp.sync 	-1;
	wmma.mma.sync.aligned.row.col.m16n16k16.f32.f32 {%f33698, %f33699, %f33700, %f33701, %f33702, %f33703, %f33704, %f33705}, {%r2, %r2, %r2, %r2, %r2, %r2, %r2, %r2}, {%r2, %r2, %r2, %r2, %r2, %r2, %r2, %r2}, {%f33690, %f33691, %f33692, %f33693, %f33694, %f33695, %f33696, %f33697};
	bar.warp.sync 	-1;
	wmma.mma.sync.aligned.row.col.m16n16k16.f32.f32 {%f33706, %f33707, %f33708, %f33709, %f33710, %f33711, %f33712, %f33713}, {%r2, %r2, %r2, %r2, %r2, %r2, %r2, %r2}, {%r2, %r2, %r2, %r2, %r2, %r2, %r2, %r2}, {%f33698, %f33699, %f33700, %f33701, %f33702, %f33703, %f33704, %f33705};
	bar.warp.sync 	-1;
	wmma.mma.sync.aligned.row.col.m16n16k16.f32.f32 {%f33714, %f33715, %f33716, %f33717, %f33718, %f33719, %f33720, %f33721}, {%r2, %r2, %r2, %r2, %r2, %r2, %r2, %r2}, {%r2, %r2, %r2, %r2, %r2, %r2, %r2, %r2}, {%f33706, %f33707, %f33708, %f33709, %f33710, %f33711, %f33712, %f33713};
	bar.warp.sync 	-1;
	wmma.mma.sync.aligned.row.col.m16n16k16.f32.f32 {%f33722, %f33723, %f33724, %f33725, %f33726, %f33727, %f33728, %f33729}, {%r2, %r2, %r2, %r2, %r2, %r2, %r2, %r2}, {%r2, %r2, %r2, %r2, %r2, %r2, %r2, %r2}, {%f33714, %f33715, %f33716, %f33717, %f33718, %f33719, %f33720, %f33721};
	bar.warp.sync 	-1;
	wmma.mma.sync.aligned.row.col.m16n16k16.f32.f32 {%f33730, %f33731, %f33732, %f33733, %f33734, %f33735, %f33736, %f33737}, {%r2, %r2, %r2, %r2, %r2, %r2, %r2, %r2}, {%r2, %r2, %r2, %r2, %r2, %r2, %r2, %r2}, {%f33722, %f33723, %f33724, %f33725, %f33726, %f33727, %f33728, %f33729};
	bar.warp.sync 	-1;
	wmma.mma.sync.aligned.row.col.m16n16k16.f32.f32 {%f33738, %f33739, %f33740, %f33741, %f33742, %f33743, %f33744, %f33745}, {%r2, %r2, %r2, %r2, %r2, %r2, %r2, %r2}, {%r2, %r2, %r2, %r2, %r2, %r2, %r2, %r2}, {%f33730, %f33731, %f33732, %f33733, %f33734, %f33735, %f33736, %f33737};
	bar.warp.sync 	-1;
	wmma.mma.sync.aligned.row.col.m16n16k16.f32.f32 {%f33746, %f33747, %f33748, %f33749, %f33750, %f33751, %f33752, %f33753}, {%r2, %r2, %r2, %r2, %r2, %r2, %r2, %r2}, {%r2, %r2, %r2, %r2, %r2, %r2, %r2, %r2}, {%f33738, %f33739, %f33740, %f33741, %f33742, %f33743, %f33744, %f33745};
	bar.warp.sync 	-1;
	wmma.mma.sync.aligned.row.col.m16n16k16.f32.f32 {%f33754, %f33755, %f33756, %f33757, %f33758, %f33759, %f33760, %f33761}, {%r2, %r2, %r2, %r2, %r2, %r2, %r2, %r2}, {%r2, %r2, %r2, %r2, %r2, %r2, %r2, %r2}, {%f33746, %f33747, %f33748, %f33749, %f33750, %f33751, %f33752, %f33753};
	bar.warp.sync 	-1;
	wmma.mma.sync.aligned.row.col.m16n16k16.f32.f32 {%f33762, %f33763, %f33764, %f33765, %f33766, %f33767, %f33768, %f33769}, {%r2, %r2, %r2, %r2, %r2, %r2, %r2, %r2}, {%r2, %r2, %r2, %r2, %r2, %r2, %r2, %r2}, {%f33754, %f33755, %f33756, %f33757, %f33758, %f33759, %f33760, %f33761};
	bar.warp.sync 	-1;
	wmma.mma.sync.aligned.row.col.m16n16k16.f32.f32 {%f33770, %f33771, %f33772, %f33773, %f33774, %f33775, %f33776, %f33777}, {%r2, %r2, %r2, %r2, %r2, %r2, %r2, %r2}, {%r2, %r2, %r2, %r2, %r2, %r2, %r2, %r2}, {%f33762, %f33763, %f33764, %f33765, %f33766, %f33767, %f33768, %f33769};
	bar.warp.sync 	-1;
	wmma.mma.sync.aligned.row.col.m16n16k16.f32.f32 {%f33778, %f33779, %f33780, %f33781, %f33782, %f33783, %f33784, %f33785}, {%r2, %r2, %r2, %r2, %r2, %r2, %r2, %r2}, {%r2, %r2, %r2, %r2, %r2, %r2, %r2, %r2}, {%f33770, %f33771, %f33772, %f33773, %f33774, %f33775, %f33776, %f33777};
	bar.warp.sync 	-1;
	wmma.mma.sync.aligned.row.col.m16n16k16.f32.f32 {%f33786, %f33787, %f33788, %f33789, %f33790, %f33791, %f33792, %f33793}, {%r2, %r2, %r2, %r2, %r2, %r2, %r2, %r2}, {%r2, %r2, %r2, %r2, %r2, %r2, %r2, %r2}, {%f33778, %f33779, %f33780, %f33781, %f33782, %f33783, %f33784, %f33785};
	bar.warp.sync 	-1;
	wmma.mma.sync.aligned.row.col.m16n16k16.f32.f32 {%f33794, %f33795, %f33796, %f33797, %f33798, %f33799, %f33800, %f33801}, {%r2, %r2, %r2, %r2, %r2, %r2, %r2, %r2}, {%r2, %r2, %r2, %r2, %r2, %r2, %r2, %r2}, {%f33786, %f33787, %f33788, %f33789, %f33790, %f33791, %f33792, %f33793};
	bar.warp.sync 	-1;
	wmma.mma.sync.aligned.row.col.m16n16k16.f32.f32 {%f33802, %f33803, %f33804, %f33805, %f33806, %f33807, %f33808, %f33809}, {%r2, %r2, %r2, %r2, %r2, %r2, %r2, %r2}, {%r2, %r2, %r2, %r2, %r2, %r2, %r2, %r2}, {%f33794, %f33795, %f33796, %f33797, %f33798, %f33799, %f33800, %f33801};
	bar.warp.sync 	-1;
	wmma.mma.sync.aligned.row.col.m16n16k16.f32.f32 {%f33810, %f33811, %f33812, %f33813, %f33814, %f33815, %f33816, %f33817}, {%r2, %r2, %r2, %r2, %r2, %r2, %r2, %r2}, {%r2, %r2, %r2, %r2, %r2, %r2, %r2, %r2}, {%f33802, %f33803, %f33804, %f33805, %f33806, %f33807, %f33808, %f33809};
	bar.warp.sync 	-1;
	wmma.mma.sync.aligned.row.col.m16n16k16.f32.f32 {%f33818, %f33819, %f33820, %f33821, %f33822, %f33823, %f33824, %f33825}, {%r2, %r2, %r2, %r2, %r2, %r2, %r2, %r2}, {%r2, %r2, %r2, %r2, %r2, %r2, %r2, %r2}, {%f33810, %f33811, %f33812, %f33813, %f33814, %f33815, %f33816, %f33817};
	bar.warp.sync 	-1;
	wmma.mma.sync.aligned.row.col.m16n16k16.f32.f32 {%f33826, %f33827, %f33828, %f33829, %f33830, %f33831, %f33832, %f33833}, {%r2, %r2, %r2, %r2, %r2, %r2, %r2, %r2}, {%r2, %r2, %r2, %r2, %r2, %r2, %r2, %r2}, {%f33818, %f33819, %f33820, %f33821, %f33822, %f33823, %f33824, %f33825};
	bar.warp.sync 	-1;
	wmma.mma.sync.aligned.row.col.m16n16k16.f32.f32 {%f33834, %f33835, %f33836, %f33837, %f33838, %f33839, %f33840, %f33841}, {%r2, %r2, %r2, %r2, %r2, %r2, %r2, %r2}, {%r2, %r2, %r2, %r2, %r2, %r2, %r2, %r2}, {%f33826, %f33827, %f33828, %f33829, %f33830, %f33831, %f33832, %f33833};
	bar.warp.sync 	-1;
	wmma.mma.sync.aligned.row.col.m16n16k16.f32.f32 {%f33842, %f33843, %f33844, %f33845, %f33846, %f33847, %f33848, %f33849}, {%r2, %r2, %r2, %r2, %r2, %r2, %r2, %r2}, {%r2, %r2, %r2, %r2, %r2, %r2, %r2, %r2}, {%f33834, %f33835, %f33836, %f33837, %f33838, %f33839, %f33840, %f33841};
	bar.warp.sync 	-1;
	wmma.mma.sync.aligned.row.col.m16n16k16.f32.f32 {%f33850, %f33851, %f33852, %f33853, %f33854, %f33855, %f33856, %f33857}, {%r2, %r2, %r2, %r2, %r2, %r2, %r2, %r2}, {%r2, %r2, %r2, %r2, %r2, %r2, %r2, %r2}, {%f33842, %f33843, %f33844, %f33845, %f33846, %f33847, %f33848, %f33849};
	bar.warp.sync 	-1;
	wmma.mma.sync.aligned.row.col.m16n16k16.f32.f32 {%f33858, %f33859, %f33860, %f33861, %f33862, %f33863, %f33864, %f33865}, {%r2, %r2, %r2, %r2, %r2, %r2, %r2, %r2}, {%r2, %r2, %r2, %r2, %r2, %r2, %r2, %r2}, {%f33850, %f33851, %f33852, %f33853, %f33854, %f33855, %f33856, %f33857};
	bar.warp.sync 	-1;
	wmma.mma.sync.aligned.row.col.m16n16k16.f32.f32 {%f33866, %f33867, %f33868, %f33869, %f33870, %f33871, %f33872, %f33873}, {%r2, %r2, %r2, %r2, %r2, %r2, %r2, %r2}, {%r2, %r2, %r2, %r2, %r2, %r2, %r2, %r2}, {%f33858, %f33859, %f33860, %f33861, %f33862, %f33863, %f33864, %f33865};
	bar.warp.sync 	-1;
	wmma.mma.sync.aligned.row.col.m16n16k16.f32.f32 {%f33874, %f33875, %f33876, %f33877, %f33878, %f33879, %f33880, %f33881}, {%r2, %r2, %r2, %r2, %r2, %r2, %r2, %r2}, {%r2, %r2, %r2, %r2, %r2, %r2, %r2, %r2}, {%f33866, %f33867, %f33868, %f33869, %f33870, %f33871, %f33872, %f33873};
	bar.warp.sync 	-1;
	wmma.mma.sync.aligned.row.col.m16n16k16.f32.f32 {%f33882, %f33883, %f33884, %f33885, %f33886, %f33887, %f33888, %f33889}, {%r2, %r2, %r2, %r2, %r2, %r2, %r2, %r2}, {%r2, %r2, %r2, %r2, %r2, %r2, %r2, %r2}, {%f33874, %f33875, %f33876, %f33877, %f33878, %f33879, %f33880, %f33881};
	bar.warp.sync 	-1;
	wmma.mma.sync.aligned.row.col.m16n16k16.f32.f32 {%f33890, %f33891, %f33892, %f33893, %f33894, %f33895, %f33896, %f33897}, {%r2, %r2, %r2, %r2, %r2, %r2, %r2, %r2}, {%r2, %r2, %r2, %r2, %r2, %r2, %r2, %r2}, {%f33882, %f33883, %f33884, %f33885, %f33886, %f33887, %f33888, %f33889};
	bar.warp.sync 	-1;
	wmma.mma.sync.aligned.row.col.m16n16k16.f32.f32 {%f33898, %f33899, %f33900, %f33901, %f33902, %f33903, %f33904, %f33905}, {%r2, %r2, %r2, %r2, %r2, %r2, %r2, %r2}, {%r2, %r2, %r2, %r2, %r2, %r2, %r2, %r2}, {%f33890, %f33891, %f33892, %f33893, %f33894, %f33895, %f33896, %f33897};
	bar.warp.sync 	-1;
	wmma.mma.sync.aligned.row.col.m16n16k16.f32.f32 {%f33906, %f33907, %f33908, %f33909, %f33910, %f33911, %f33912, %f33913}, {%r2, %r2, %r2, %r2, %r2, %r2, %r2, %r2}, {%r2, %r2, %r2, %r2, %r2, %r2, %r2, %r2}, {%f33898, %f33899, %f33900, %f33901, %f33902, %f33903, %f33904, %f33905};
	bar.warp.sync 	-1;
	wmma.mma.sync.aligned.row.col.m16n16k16.f32.f32 {%f33914, %f33915, %f33916, %f33917, %f33918, %f33919, %f33920, %f33921}, {%r2, %r2, %r2, %r2, %r2, %r2, %r2, %r2}, {%r2, %r2, %r2, %r2, %r2, %r2, %r2, %r2}, {%f33906, %f33907, %f33908, %f33909, %f33910, %f33911, %f33912, %f33913};
	bar.warp.sync 	-1;
	wmma.mma.sync.aligned.row.col.m16n16k16.f32.f32 {%f33922, %f33923, %f33924, %f33925, %f33926, %f33927, %f33928, %f33929}, {%r2, %r2, %r2, %r2, %r2, %r2, %r2, %r2}, {%r2, %r2, %r2, %r2, %r2, %r2, %r2, %r2}, {%f33914, %f33915, %f33916, %f33917, %f33918, %f33919, %f33920, %f33921};
	bar.warp.sync 	-1;
	wmma.mma.sync.aligned.row.col.m16n16k16.f32.f32 {%f33930, %f33931, %f33932, %f33933, %f33934, %f33935, %f33936, %f33937}, {%r2, %r2, %r2, %r2, %r2, %r2, %r2, %r2}, {%r2, %r2, %r2, %r2, %r2, %r2, %r2, %r2}, {%f33922, %f33923, %f33924, %f33925, %f33926, %f33927, %f33928, %f33929};
	bar.warp.sync 	-1;
	wmma.mma.sync.aligned.row.col.m16n16k16.f32.f32 {%f33938, %f33939, %f33940, %f33941, %f33942, %f33943, %f33944, %f33945}, {%r2, %r2, %r2, %r2, %r2, %r2, %r2, %r2}, {%r2, %r2, %r2, %r2, %r2, %r2, %r2, %r2}, {%f33930, %f33931, %f33932, %f33933, %f33934, %f33935, %f33936, %f33937};
	bar.warp.sync 	-1;
	wmma.mma.sync.aligned.row.col.m16n16k16.f32.f32 {%f33946, %f33947, %f33948, %f33949, %f33950, %f33951, %f33952, %f33953}, {%r2, %r2, %r2, %r2, %r2, %r2, %r2, %r2}, {%r2, %r2, %r2, %r2, %r2, %r2, %r2, %r2}, {%f33938, %f33939, %f33940, %f33941, %f33942, %f33943, %f33944, %f33945};
	bar.warp.sync 	-1;
	wmma.mma.sync.aligned.row.col.m16n16k16.f32.f32 {%f33954, %f33955, %f33956, %f33957, %f33958, %f33959, %f33960, %f33961}, {%r2, %r2, %r2, %r2, %r2, %r2, %r2, %r2}, {%r2, %r2, %r2, %r2, %r2, %r2, %r2, %r2}, {%f33946, %f33947, %f33948, %f33949, %f33950, %f33951, %f33952, %f33953};
	bar.warp.sync 	-1;
	wmma.mma.sync.aligned.row.col.m16n16k16.f32.f32 {%f33962, %f33963, %f33964, %f33965, %f33966, %f33967, %f33968, %f33969}, {%r2, %r2, %r2, %r2, %r2, %r2, %r2, %r2}, {%r2, %r2, %r2, %r2, %r2, %r2, %r2, %r2}, {%f33954, %f33955, %f33956, %f33957, %f33958, %f33959, %f33960, %f33961};
	bar.warp.sync 	-1;
	wmma.mma.sync.aligned.row.col.m16n16k16.f32.f32 {%f33970, %f33971, %f33972, %f33973, %f33974, %f33975, %f33976, %f33977}, {%r2, %r2, %r2, %r2, %r2, %r2, %r2, %r2}, {%r2, %r2, %r2, %r2, %r2, %r2, %r2, %r2}, {%f33962, %f33963, %f33964, %f33965, %f33966, %f33967, %f33968, %f33969};
	bar.warp.sync 	-1;
	wmma.mma.sync.aligned.row.col.m16n16k16.f32.f32 {%f33978, %f33979, %f33980, %f33981, %f33982, %f33983, %f33984, %f33985}, {%r2, %r2, %r2, %r2, %r2, %r2, %r2, %r2}, {%r2, %r2, %r2, %r2, %r2, %r2, %r2, %r2}, {%f33970, %f33971, %f33972, %f33973, %f33974, %f33975, %f33976, %f33977};
	bar.warp.sync 	-1;
	wmma.mma.sync.aligned.row.col.m16n16k16.f32.f32 {%f33986, %f33987, %f33988, %f33989, %f33990, %f33991, %f33992, %f33993}, {%r2, %r2, %r2, %r2, %r2, %r2, %r2, %r2}, {%r2, %r2, %r2, %r2, %r2, %r2, %r2, %r2}, {%f33978, %f33979, %f33980, %f33981, %f33982, %f33983, %f33984, %f33985};
	bar.warp.sync 	-1;
	wmma.mma.sync.aligned.row.col.m16n16k16.f32.f32 {%f33994, %f33995, %f33996, %f33997, %f33998, %f33999, %f34000, %f34001}, {%r2, %r2, %r2, %r2, %r2, %r2, %r2, %r2}, {%r2, %r2, %r2, %r2, %r2, %r2, %r2, %r2}, {%f33986, %f33987, %f33988, %f33989, %f33990, %f33991, %f33992, %f33993};
	bar.warp.sync 	-1;
	wmma.mma.sync.aligned.row.col.m16n16k16.f32.f32 {%f34002, %f34003, %f34004, %f34005, %f34006, %f34007, %f34008, %f34009}, {%r2, %r2, %r2, %r2, %r2, %r2, %r2, %r2}, {%r2, %r2, %r2, %r2, %r2, %r2, %r2, %r2}, {%f33994, %f33995, %f33996, %f33997, %f33998, %f33999, %f34000, %f34001};
	bar.warp.sync 	-1;
	wmma.mma.sync.aligned.row.col.m16n16k16.f32.f32 {%f34010, %f34011, %f34012, %f34013, %f34014, %f34015, %f34016, %f34017}, {%r2, %r2, %r2, %r2, %r2, %r2, %r2, %r2}, {%r2, %r2, %r2, %r2, %r2, %r2, %r2, %r2}, {%f34002, %f34003, %f34004, %f34005, %f34006, %f34007, %f34008, %f34009};
	bar.warp.sync 	-1;
	wmma.mma.sync.aligned.row.col.m16n16k16.f32.f32 {%f34018, %f34019, %f34020, %f34021, %f34022, %f34023, %f34024, %f34025}, {%r2, %r2, %r2, %r2, %r2, %r2, %r2, %r2}, {%r2, %r2, %r2, %r2, %r2, %r2, %r2, %r2}, {%f34010, %f34011, %f34012, %f34013, %f34014, %f34015, %f34016, %f34017};
	bar.warp.sync 	-1;
	wmma.mma.sync.aligned.row.col.m16n16k16.f32.f32 {%f34026, %f34027, %f34028, %f34029, %f34030, %f34031, %f34032, %f34033}, {%r2, %r2, %r2, %r2, %r2, %r2, %r2, %r2}, {%r2, %r2, %r2, %r2, %r2, %r2, %r2, %r2}, {%f34018, %f34019, %f34020, %f34021, %f34022, %f34023, %f34024, %f34025};
	bar.warp.sync 	-1;
	wmma.mma.sync.aligned.row.col.m16n16k16.f32.f32 {%f34034, %f34035, %f34036, %f34037, %f34038, %f34039, %f34040, %f34041}, {%r2, %r2, %r2, %r2, %r2, %r2, %r2, %r2}, {%r2, %r2, %r2, %r2, %r2, %r2, %r2, %r2}, {%f34026, %f34027, %f34028, %f34029, %f34030, %f34031, %f34032, %f34033};
	bar.warp.sync 	-1;
	wmma.mma.sync.aligned.row.col.m16n16k16.f32.f32 {%f34042, %f34043, %f34044, %f34045, %f34046, %f34047, %f34048, %f34049}, {%r2, %r2, %r2, %r2, %r2, %r2, %r2, %r2}, {%r2, %r2, %r2, %r2, %r2, %r2, %r2, %r2}, {%f34034, %f34035, %f34036, %f34037, %f34038, %f34039, %f34040, %f34041};
	bar.warp.sync 	-1;
	wmma.mma.sync.aligned.row.col.m16n16k16.f32.f32 {%f34050, %f34051, %f34052, %f34053, %f34054, %f34055, %f34056, %f34057}, {%r2, %r2, %r2, %r2, %r2, %r2, %r2, %r2}, {%r2, %r2, %r2, %r2, %r2, %r2, %r2, %r2}, {%f34042, %f34043, %f34044, %f34045, %f34046, %f34047, %f34048, %f34049};
	bar.warp.sync 	-1;
	wmma.mma.sync.aligned.row.col.m16n16k16.f32.f32 {%f34058, %f34059, %f34060, %f34061, %f34062, %f34063, %f34064, %f34065}, {%r2, %r2, %r2, %r2, %r2, %r2, %r2, %r2}, {%r2, %r2, %r2, %r2, %r2, %r2, %r2, %r2}, {%f34050, %f34051, %f34052, %f34053, %f34054, %f34055, %f34056, %f34057};
	bar.warp.sync 	-1;
	wmma.mma.sync.aligned.row.col.m16n16k16.f32.f32 {%f34066, %f34067, %f34068, %f34069, %f34070, %f34071, %f34072, %f34073}, {%r2, %r2, %r2, %r2, %r2, %r2, %r2, %r2}, {%r2, %r2, %r2, %r2, %r2, %r2, %r2, %r2}, {%f34058, %f34059, %f34060, %f34061, %f34062, %f34063, %f34064, %f34065};
	bar.warp.sync 	-1;
	wmma.mma.sync.aligned.row.col.m16n16k16.f32.f32 {%f34074, %f34075, %f34076, %f34077, %f34078, %f34079, %f34080, %f34081}, {%r2, %r2, %r2, %r2, %r2, %r2, %r2, %r2}, {%r2, %r2, %r2, %r2, %r2, %r2, %r2, %r2}, {%f34066, %f34067, %f34068, %f34069, %f34070, %f34071, %f34072, %f34073};
	bar.warp.sync 	-1;
	wmma.mma.sync.aligned.row.col.m16n16k16.f32.f32 {%f34082, %f34083, %f34084, %f34085, %f34086, %f34087, %f34088, %f34089}, {%r2, %r2, %r2, %r2, %r2, %r2, %r2, %r2}, {%r2, %r2, %r2, %r2, %r2, %r2, %r2, %r2}, {%f34074, %f34075, %f34076, %f34077, %f34078, %f34079, %f34080, %f34081};
	bar.warp.sync 	-1;
	wmma.mma.sync.aligned.row.col.m16n16k16.f32.f32 {%f34090, %f34091, %f34092, %f34093, %f34094, %f34095, %f34096, %f34097}, {%r2, %r2, %r2, %r2, %r2, %r2, %r2, %r2}, {%r2, %r2, %r2, %r2, %r2, %r2, %r2, %r2}, {%f34082, %f34083, %f34084, %f34085, %f34086, %f34087, %f34088, %f34089};
	bar.warp.sync 	-1;
	wmma.mma.sync.aligned.row.col.m16n16k16.f32.f32 {%f34098, %f34099, %f34100, %f34101, %f34102, %f34103, %f34104, %f34105}, {%r2, %r2, %r2, %r2, %r2, %r2, %r2, %r2}, {%r2, %r2, %r2, %r2, %r2, %r2, %r2, %r2}, {%f34090, %f34091, %f34092, %f34093, %f34094, %f34095, %f34096, %f34097};
	bar.warp.sync 	-1;
	wmma.mma.sync.aligned.row.col.m16n16k16.f32.f32 {%f34106, %f34107, %f34108, %f34109, %f34110, %f34111, %f34112, %f34113}, {%r2, %r2, %r2, %r2, %r2, %r2, %r2, %r2}, {%r2, %r2, %r2, %r2, %r2, %r2, %r2, %r2}, {%f34098, %f34099, %f34100, %f34101, %f34102, %f34103, %f34104, %f34105};
	bar.warp.sync 	-1;
	wmma.mma.sync.aligned.row.col.m16n16k16.f32.f32 {%f34114, %f34115, %f34116, %f34117, %f34118, %f34119, %f34120, %f34121}, {%r2, %r2, %r2, %r2, %r2, %r2, %r2, %r2}, {%r2, %r2, %r2, %r2, %r2, %r2, %r2, %r2}, {%f34106, %f34107, %f34108, %f34109, %f34110, %f34111, %f34112, %f34113};
	bar.warp.sync 	-1;
	wmma.mma.sync.aligned.row.col.m16n16k16.f32.f32 {%f34122, %f34123, %f34124, %f34125, %f34126, %f34127, %f34128, %f34129}, {%r2, %r2, %r2, %r2, %r2, %r2, %r2, %r2}, {%r2, %r2, %r2, %r2, %r2, %r2, %r2, %r2}, {%f34114, %f34115, %f34116, %f34117, %f34118, %f34119, %f34120, %f34121};
	bar.warp.sync 	-1;
	wmma.mma.sync.aligned.row.col.m16n16k16.f32.f32 {%f34130, %f34131, %f34132, %f34133, %f34134, %f34135, %f34136, %f34137}, {%r2, %r2, %r2, %r2, %r2, %r2, %r2, %r2}, {%r2, %r2, %r2, %r2, %r2, %r2, %r2, %r2}, {%f34122, %f34123, %f34124, %f34125, %f34126, %f34127, %f34128, %f34129};
	bar.warp.sync 	-1;
	wmma.mma.sync.aligned.row.col.m16n16k16.f32.f32 {%f34138, %f34139, %f34140, %f34141, %f34142, %f34143, %f34144, %f34145}, {%r2, %r2, %r2, %r2, %r2, %r2, %r2, %r2}, {%r2, %r2, %r2, %r2, %r2, %r2, %r2, %r2}, {%f34130, %f34131, %f34132, %f34133, %f34134, %f34135, %f34136, %f34137};
	bar.warp.sync 	-1;
	wmma.mma.sync.aligned.row.col.m16n16k16.f32.f32 {%f34146, %f34147, %f34148, %f34149, %f34150, %f34151, %f34152, %f34153}, {%r2, %r2, %r2, %r2, %r2, %r2, %r2, %r2}, {%r2, %r2, %r2, %r2, %r2, %r2, %r2, %r2}, {%f34138, %f34139, %f34140, %f34141, %f34142, %f34143, %f34144, %f34145};
	bar.warp.sync 	-1;
	wmma.mma.sync.aligned.row.col.m16n16k16.f32.f32 {%f34154, %f34155, %f34156, %f34157, %f34158, %f34159, %f34160, %f34161}, {%r2, %r2, %r2, %r2, %r2, %r2, %r2, %r2}, {%r2, %r2, %r2, %r2, %r2, %r2, %r2, %r2}, {%f34146, %f34147, %f34148, %f34149, %f34150, %f34151, %f34152, %f34153};
	bar.warp.sync 	-1;
	wmma.mma.sync.aligned.row.col.m16n16k16.f32.f32 {%f34162, %f34163, %f34164, %f34165, %f34166, %f34167, %f34168, %f34169}, {%r2, %r2, %r2, %r2, %r2, %r2, %r2, %r2}, {%r2, %r2, %r2, %r2, %r2, %r2, %r2, %r2}, {%f34154, %f34155, %f34156, %f34157, %f34158, %f34159, %f34160, %f34161};
	bar.warp.sync 	-1;
	wmma.mma.sync.aligned.row.col.m16n16k16.f32.f32 {%f34170, %f34171, %f34172, %f34173, %f34174, %f34175, %f34176, %f34177}, {%r2, %r2, %r2, %r2, %r2, %r2, %r2, %r2}, {%r2, %r2, %r2, %r2, %r2, %r2, %r2, %r2}, {%f34162, %f34163, %f34164, %f34165, %f34166, %f34167, %f34168, %f34169};
	bar.warp.sync 	-1;
	wmma.mma.sync.aligned.row.col.m16n16k16.f32.f32 {%f34178, %f34179, %f34180, %f34181, %f34182, %f34183, %f34184, %f34185}, {%r2, %r2, %r2, %r2, %r2, %r2, %r2, %r2}, {%r2, %r2, %r2, %r2, %r2, %r2, %r2, %r2}, {%f34170, %f34171, %f34172, %f34173, %f34174, %f34175, %f34176, %f34177};
	bar.warp.sync 	-1;
	wmma.mma.sync.aligned.row.col.m16n16k16.f32.f32 {%f34186, %f34187, %f34188, %f34189, %f34190, %f34191, %f34192, %f34193}, {%r2, %r2, %r2, %r2, %r2, %r2, %r2, %r2}, {%r2, %r2, %r2, %r2, %r2, %r2, %r2, %r2}, {%f34178, %f34179, %f34180, %f34181, %f34182, %f34183, %f34184, %f34185};
	bar.warp.sync 	-1;
	wmma.mma.sync.aligned.row.col.m16n16k16.f32.f32 {%f34194, %f34195, %f34196, %f34197, %f34198, %f34199, %f34200, %f34201}, {%r2, %r2, %r2, %r2, %r2, %r2, %r2, %r2}, {%r2, %r2, %r2, %r2, %r2, %r2, %r2, %r2}, {%f34186, %f34187, %f34188, %f34189, %f34190, %f34191, %f34192, %f34193};
	bar.warp.sync 	-1;
	wmma.mma.sync.aligned.row.col.m16n16k16.f32.f32 {%f34202, %f34203, %f34204, %f34205, %f34206, %f34207, %f34208, %f34209}, {%r2, %r2, %r2, %r2, %r2, %r2, %r2, %r2}, {%r2, %r2, %r2, %r2, %r2, %r2, %r2, %r2}, {%f34194, %f34195, %f34196, %f34197, %f34198, %f34199, %f34200, %f34201};
	bar.warp.sync 	-1;
	wmma.mma.sync.aligned.row.col.m16n16k16.f32.f32 {%f34210, %f34211, %f34212, %f34213, %f34214, %f34215, %f34216, %f34217}, {%r2, %r2, %r2, %r2, %r2, %r2, %r2, %r2}, {%r2, %r2, %r2, %r2, %r2, %r2, %r2, %r2}, {%f34202, %f34203, %f34204, %f34205, %f34206, %f34207, %f34208, %f34209};
	bar.warp.sync 	-1;
	wmma.mma.sync.aligned.row.col.m16n16k16.f32.f32 {%f34218, %f34219, %f34220, %f34221, %f34222, %f34223, %f34224, %f34225}, {%r2, %r2, %r2, %r2, %r2, %r2, %r2, %r2}, {%r2, %r2, %r2, %r2, %r2, %r2, %r2, %r2}, {%f34210, %f34211, %f34212, %f34213, %f34214, %f34215, %f34216, %f34217};
	bar.warp.sync 	-1;
	wmma.mma.sync.aligned.row.col.m16n16k16.f32.f32 {%f34226, %f34227, %f34228, %f34229, %f34230, %f34231, %f34232, %f34233}, {%r2, %r2, %r2, %r2, %r2, %r2, %r2, %r2}, {%r2, %r2, %r2, %r2, %r2, %r2, %r2, %r2}, {%f34218, %f34219, %f34220, %f34221, %f34222, %f34223, %f34224, %f34225};
	bar.warp.sync 	-1;
	wmma.mma.sync.aligned.row.col.m16n16k16.f32.f32 {%f34234, %f34235, %f34236, %f34237, %f34238, %f34239, %f34240, %f34241}, {%r2, %r2, %r2, %r2, %r2, %r2, %r2, %r2}, {%r2, %r2, %r2, %r2, %r2, %r2, %r2, %r2}, {%f34226, %f34227, %f34228, %f34229, %f34230, %f34231, %f34232, %f34233};
	bar.warp.sync 	-1;
	wmma.mma.sync.aligned.row.col.m16n16k16.f32.f32 {%f34242, %f34243, %f34244, %f34245, %f34246, %f34247, %f34248, %f34249}, {%r2, %r2, %r2, %r2, %r2, %r2, %r2, %r2}, {%r2, %r2, %r2, %r2, %r2, %r2, %r2, %r2}, {%f34234, %f34235, %f34236, %f34237, %f34238, %f34239, %f34240, %f34241};
	bar.warp.sync 	-1;
	wmma.mma.sync.aligned.row.col.m16n16k16.f32.f32 {%f34250, %f34251, %f34252, %f34253, %f34254, %f34255, %f34256, %f34257}, {%r2, %r2, %r2, %r2, %r2, %r2, %r2, %r2}, {%r2, %r2, %r2, %r2, %r2, %r2, %r2, %r2}, {%f34242, %f34243, %f34244, %f34245, %f34246, %f34247, %f34248, %f34249};
	bar.warp.sync 	-1;
	wmma.mma.sync.aligned.row.col.m16n16k16.f32.f32 {%f34258, %f34259, %f34260, %f34261, %f34262, %f34263, %f34264, %f34265}, {%r2, %r2, %r2, %r2, %r2, %r2, %r2, %r2}, {%r2, %r2, %r2, %r2, %r2, %r2, %r2, %r2}, {%f34250, %f34251, %f34252, %f34253, %f34254, %f34255, %f34256, %f34257};
	bar.warp.sync 	-1;
	wmma.mma.sync.aligned.row.col.m16n16k16.f32.f32 {%f34266, %f34267, %f34268, %f34269, %f34270, %f34271, %f34272, %f34273}, {%r2, %r2, %r2, %r2, %r2, %r2, %r2, %r2}, {%r2, %r2, %r2, %r2, %r2, %r2, %r2, %r2}, {%f34258, %f34259, %f34260, %f34261, %f34262, %f34263, %f34264, %f34265};
	bar.warp.sync 	-1;
	wmma.mma.sync.aligned.row.col.m16n16k16.f32.f32 {%f34274, %f34275, %f34276, %f34277, %f34278, %f34279, %f34280, %f34281}, {%r2, %r2, %r2, %r2, %r2, %r2, %r2, %r2}, {%r2, %r2, %r2, %r2, %r2, %r2, %r2, %r2}, {%f34266, %f34267, %f34268, %f34269, %f34270, %f34271, %f34272, %f34273};
	bar.warp.sync 	-1;
	wmma.mma.sync.aligned.row.col.m16n16k16.f32.f32 {%f34282, %f34283, %f34284, %f34285, %f34286, %f34287, %f34288, %f34289}, {%r2, %r2, %r2, %r2, %r2, %r2, %r2, %r2}, {%r2, %r2, %r2, %r2, %r2, %r2, %r2, %r2}, {%f34274, %f34275, %f34276, %f34277, %f34278, %f34279, %f34280, %f34281};
	bar.warp.sync 	-1;
	wmma.mma.sync.aligned.row.col.m16n16k16.f32.f32 {%f34290, %f34291, %f34292, %f34293, %f34294, %f34295, %f34296, %f34297}, {%r2, %r2, %r2, %r2, %r2, %r2, %r2, %r2}, {%r2, %r2, %r2, %r2, %r2, %r2, %r2, %r2}, {%f34282, %f34283, %f34284, %f34285, %f34286, %f34287, %f34288, %f34289};
	bar.warp.sync 	-1;
	wmma.mma.sync.aligned.row.col.m16n16k16.f32.f32 {%f34298, %f34299, %f34300, %f34301, %f34302, %f34303, %f34304, %f34305}, {%r2, %r2, %r2, %r2, %r2, %r2, %r2, %r2}, {%r2, %r2, %r2, %r2, %r2, %r2, %r2, %r2}, {%f34290, %f34291, %f34292, %f34293, %f34294, %f34295, %f34296, %f34297};
	bar.warp.sync 	-1;
	wmma.mma.sync.aligned.row.col.m16n16k16.f32.f32 {%f34306, %f34307, %f34308, %f34309, %f34310, %f34311, %f34312, %f34313}, {%r2, %r2, %r2, %r2, %r2, %r2, %r2, %r2}, {%r2, %r2, %r2, %r2, %r2, %r2, %r2, %r2}, {%f34298, %f34299, %f34300, %f34301, %f34302, %f34303, %f34304, %f34305};
	bar.warp.sync 	-1;
	wmma.mma.sync.aligned.row.col.m16n16k16.f32.f32 {%f34314, %f34315, %f34316, %f34317, %f34318, %f34319, %f34320, %f34321}, {%r2, %r2, %r2, %r2, %r2, %r2, %r2, %r2}, {%r2, %r2, %r2, %r2, %r2, %r2, %r2, %r2}, {%f34306, %f34307, %f34308, %f34309, %f34310, %f34311, %f34312, %f34313};
	bar.warp.sync 	-1;
	wmma.mma.sync.aligned.row.col.m16n16k16.f32.f32 {%f34322, %f34323, %f34324, %f34325, %f34326, %f34327, %f34328, %f34329}, {%r2, %r2, %r2, %r2, %r2, %r2, %r2, %r2}, {%r2, %r2, %r2, %r2, %r2, %r2, %r2, %r2}, {%f34314, %f34315, %f34316, %f34317, %f34318, %f34319, %f34320, %f34321};
	bar.warp.sync 	-1;
	wmma.mma.sync.aligned.row.col.m16n16k16.f32.f32 {%f34330, %f34331, %f34332, %f34333, %f34334, %f34335, %f34336, %f34337}, {%r2, %r2, %r2, %r2, %r2, %r2, %r2, %r2}, {%r2, %r2, %r2, %r2, %r2, %r2, %r2, %r2}, {%f34322, %f34323, %f34324, %f34325, %f34326, %f34327, %f34328, %f34329};
	bar.warp.sync 	-1;
	wmma.mma.sync.aligned.row.col.m16n16k16.f32.f32 {%f34338, %f34339, %f34340, %f34341, %f34342, %f34343, %f34344, %f34345}, {%r2, %r2, %r2, %r2, %r2, %r2, %r2, %r2}, {%r2, %r2, %r2, %r2, %r2, %r2, %r2, %r2}, {%f34330, %f34331, %f34332, %f34333, %f34334, %f34335, %f34336, %f34337};
	bar.warp.sync 	-1;
	wmma.mma.sync.aligned.row.col.m16n16k16.f32.f32 {%f34346, %f34347, %f34348, %f34349, %f34350, %f34351, %f34352, %f34353}, {%r2, %r2, %r2, %r2, %r2, %r2, %r2, %r2}, {%r2, %r2, %r2, %r2, %r2, %r2, %r2, %r2}, {%f34338, %f34339, %f34340, %f34341, %f34342, %f34343, %f34344, %f34345};
	bar.warp.sync 	-1;
	wmma.mma.sync.aligned.row.col.m16n16k16.f32.f32 {%f34354, %f34355, %f34356, %f34357, %f34358, %f34359, %f34360, %f34361}, {%r2, %r2, %r2, %r2, %r2, %r2, %r2, %r2}, {%r2, %r2, %r2, %r2, %r2, %r2, %r2, %r2}, {%f34346, %f34347, %f34348, %f34349, %f34350, %f34351, %f34352, %f34353};
	bar.warp.sync 	-1;
	wmma.mma.sync.aligned.row.col.m16n16k16.f32.f32 {%f34362, %f34363, %f34364, %f34365, %f34366, %f34367, %f34368, %f34369}, {%r2, %r2, %r2, %r2, %r2, %r2, %r2, %r2}, {%r2, %r2, %r2, %r2, %r2, %r2, %r2, %r2}, {%f34354, %f34355, %f34356, %f34357, %f34358, %f34359, %f34360, %f34361};
	bar.warp.sync 	-1;
	wmma.mma.sync.aligned.row.col.m16n16k16.f32.f32 {%f34370, %f34371, %f34372, %f34373, %f34374, %f34375, %f34376, %f34377}, {%r2, %r2, %r2, %r2, %r2, %r2, %r2, %r2}, {%r2, %r2, %r2, %r2, %r2, %r2, %r2, %r2}, {%f34362, %f34363, %f34364, %f34365, %f34366, %f34367, %f34368, %f34369};
	bar.warp.sync 	-1;
	wmma.mma.sync.aligned.row.col.m16n16k16.f32.f32 {%f34378, %f34379, %f34380, %f34381, %f34382, %f34383, %f34384, %f34385}, {%r2, %r2, %r2, %r2, %r2, %r2, %r2, %r2}, {%r2, %r2, %r2, %r2, %r2, %r2, %r2, %r2}, {%f34370, %f34371, %f34372, %f34373, %f34374, %f34375, %f34376, %f34377};
	bar.warp.sync 	-1;
	wmma.mma.sync.aligned.row.col.m16n16k16.f32.f32 {%f34386, %f34387, %f34388, %f34389, %f34390, %f34391, %f34392, %f34393}, {%r2, %r2, %r2, %r2, %r2, %r2, %r2, %r2}, {%r2, %r2, %r2, %r2, %r2, %r2, %r2, %r2}, {%f34378, %f34379, %f34380, %f34381, %f34382, %f34383, %f34384, %f34385};
	bar.warp.sync 	-1;
	wmma.mma.sync.aligned.row.col.m16n16k16.f32.f32 {%f34394, %f34395, %f34396, %f34397, %f34398, %f34399, %f34400, %f34401}, {%r2, %r2, %r2, %r2, %r2, %r2, %r2, %r2}, {%r2, %r2, %r2, %r2, %r2, %r2, %r2, %r2}, {%f34386, %f34387, %f34388, %f34389, %f34390, %f34391, %f34392, %f34393};
	bar.warp.sync 	-1;
	wmma.mma.sync.aligned.row.col.m16n16k16.f32.f32 {%f34402, %f34403, %f34404, %f34405, %f34406, %f34407, %f34408, %f34409}, {%r2, %r2, %r2, %r2, %r2, %r2, %r2, %r2}, {%r2, %r2, %r2, %r2, %r2, %r2, %r2, %r2}, {%f34394, %f34395, %f34396, %f34397, %f34398, %f34399, %f34400, %f34401};
	bar.warp.sync 	-1;
	wmma.mma.sync.aligned.row.col.m16n16k16.f32.f32 {%f34410, %f34411, %f34412, %f34413, %f34414, %f34415, %f34416, %f34417}, {%r2, %r2, %r2, %r2, %r2, %r2, %r2, %r2}, {%r2, %r2, %r2, %r2, %r2, %r2, %r2, %r2}, {%f34402, %f34403, %f34404, %f34405, %f34406, %f34407, %f34408, %f34409};
	bar.warp.sync 	-1;
	wmma.mma.sync.aligned.row.col.m16n16k16.f32.f32 {%f34418, %f34419, %f34420, %f34421, %f34422, %f34423, %f34424, %f34425}, {%r2, %r2, %r2, %r2, %r2, %r2, %r2, %r2}, {%r2, %r2, %r2, %r2, %r2, %r2, %r2, %r2}, {%f34410, %f34411, %f34412, %f34413, %f34414, %f34415, %f34416, %f34417};
	bar.warp.sync 	-1;
	wmma.mma.sync.aligned.row.col.m16n16k16.f32.f32 {%f34426, %f34427, %f34428, %f34429, %f34430, %f34431, %f34432, %f34433}, {%r2, %r2, %r2, %r2, %r2, %r2, %r2, %r2}, {%r2, %r2, %r2, %r2, %r2, %r2, %r2, %r2}, {%f34418, %f34419, %f34420, %f34421, %f34422, %f34423, %f34424, %f34425};
	bar.warp.sync 	-1;
	wmma.mma.sync.aligned.row.col.m16n16k16.f32.f32 {%f34434, %f34435, %f34436, %f34437, %f34438, %f34439, %f34440, %f34441}, {%r2, %r2, %r2, %r2, %r2, %r2, %r2, %r2}, {%r2, %r2, %r2, %r2, %r2, %r2, %r2, %r2}, {%f34426, %f34427, %f34428, %f34429, %f34430, %f34431, %f34432, %f34433};
	bar.warp.sync 	-1;
	wmma.mma.sync.aligned.row.col.m16n16k16.f32.f32 {%f34442, %f34443, %f34444, %f34445, %f34446, %f34447, %f34448, %f34449}, {%r2, %r2, %r2, %r2, %r2, %r2, %r2, %r2}, {%r2, %r2, %r2, %r2, %r2, %r2, %r2, %r2}, {%f34434, %f34435, %f34436, %f34437, %f34438, %f34439, %f34440, %f34441};
	bar.warp.sync 	-1;
	wmma.mma.sync.aligned.row.col.m16n16k16.f32.f32 {%f34450, %f34451, %f34452, %f34453, %f34454, %f34455, %f34456, %f34457}, {%r2, %r2, %r2, %r2, %r2, %r2, %r2, %r2}, {%r2, %r2, %r2, %r2, %r2, %r2, %r2, %r2}, {%f34442, %f34443, %f34444, %f34445, %f34446, %f34447, %f34448, %f34449};
	bar.warp.sync 	-1;
	wmma.mma.sync.aligned.row.col.m16n16k16.f32.f32 {%f34458, %f34459, %f34460, %f34461, %f34462, %f34463, %f34464, %f34465}, {%r2, %r2, %r2, %r2, %r2, %r2, %r2, %r2}, {%r2, %r2, %r2, %r2, %r2, %r2, %r2, %r2}, {%f34450, %f34451, %f34452, %f34453, %f34454, %f34455, %f34456, %f34457};
	bar.warp.sync 	-1;
	wmma.mma.sync.aligned.row.col.m16n16k16.f32.f32 {%f34466, %f34467, %f34468, %f34469, %f34470, %f34471, %f34472, %f34473}, {%r2, %r2, %r2, %r2, %r2, %r2, %r2, %r2}, {%r2, %r2, %r2, %r2, %r2, %r2, %r2, %r2}, {%f34458, %f34459, %f34460, %f34461, %f34462, %f34463, %f34464, %f34465};
	bar.warp.sync 	-1;
	wmma.mma.sync.aligned.row.col.m16n16k16.f32.f32 {%f34474, %f34475, %f34476, %f34477, %f34478, %f34479, %f34480, %f34481}, {%r2, %r2, %r2, %r2, %r2, %r2, %r2, %r2}, {%r2, %r2, %r2, %r2, %r2, %r2, %r2, %r2}, {%f34466, %f34467, %f34468, %f34469, %f34470, %f34471, %f34472, %f34473};
	bar.warp.sync 	-1;
	wmma.mma.sync.aligned.row.col.m16n16k16.f32.f32 {%f34482, %f34483, %f34484, %f34485, %f34486, %f34487, %f34488, %f34489}, {%r2, %r2, %r2, %r2, %r2, %r2, %r2, %r2}, {%r2, %r2, %r2, %r2, %r2, %r2, %r2, %r2}, {%f34474, %f34475, %f34476, %f34477, %f34478, %f34479, %f34480, %f34481};
	bar.warp.sync 	-1;
	wmma.mma.sync.aligned.row.col.m16n16k16.f32.f32 {%f34490, %f34491, %f34492, %f34493, %f34494, %f34495, %f34496, %f34497}, {%r2, %r2, %r2, %r2, %r2, %r2, %r2, %r2}, {%r2, %r2, %r2, %r2, %r2, %r2, %r2, %r2}, {%f34482, %f34483, %f34484, %f34485, %f34486, %f34487, %f34488, %f34489};
	bar.warp.sync 	-1;
	wmma.mma.sync.aligned.row.col.m16n16k16.f32.f32 {%f34498, %f34499, %f34500, %f34501, %f34502, %f34503, %f34504, %f34505}, {%r2, %r2, %r2, %r2, %r2, %r2, %r2, %r2}, {%r2, %r2, %r2, %r2, %r2, %r2, %r2, %r2}, {%f34490, %f34491, %f34492, %f34493, %f34494, %f34495, %f34496, %f34497};
	bar.warp.sync 	-1;
	wmma.mma.sync.aligned.row.col.m16n16k16.f32.f32 {%f34506, %f34507, %f34508, %f34509, %f34510, %f34511, %f34512, %f34513}, {%r2, %r2, %r2, %r2, %r2, %r2, %r2, %r2}, {%r2, %r2, %r2, %r2, %r2, %r2, %r2, %r2}, {%f34498, %f34499, %f34500, %f34501, %f34502, %f34503, %f34504, %f34505};
	bar.warp.sync 	-1;
	wmma.mma.sync.aligned.row.col.m16n16k16.f32.f32 {%f34514, %f34515, %f34516, %f34517, %f34518, %f34519, %f34520, %f34521}, {%r2, %r2, %r2, %r2, %r2, %r2, %r2, %r2}, {%r2, %r2, %r2, %r2, %r2, %r2, %r2, %r2}, {%f34506, %f34507, %f34508, %f34509, %f34510, %f34511, %f34512, %f34513};
	bar.warp.sync 	-1;
	wmma.mma.sync.aligned.row.col.m16n16k16.f32.f32 {%f34522, %f34523, %f34524, %f34525, %f34526, %f34527, %f34528, %f34529}, {%r2, %r2, %r2, %r2, %r2, %r2, %r2, %r2}, {%r2, %r2, %r2, %r2, %r2, %r2, %r2, %r2}, {%f34514, %f34515, %f34516, %f34517, %f34518, %f34519, %f34520, %f34521};
	bar.warp.sync 	-1;
	wmma.mma.sync.aligned.row.col.m16n16k16.f32.f32 {%f34530, %f34531, %f34532, %f34533, %f34534, %f34535, %f34536, %f34537}, {%r2, %r2, %r2, %r2, %r2, %r2, %r2, %r2}, {%r2, %r2, %r2, %r2, %r2, %r2, %r2, %r2}, {%f34522, %f34523, %f34524, %f34525, %f34526, %f34527, %f34528, %f34529};
	bar.warp.sync 	-1;
	wmma.mma.sync.aligned.row.col.m16n16k16.f32.f32 {%f34538, %f34539, %f34540, %f34541, %f34542, %f34543, %f34544, %f34545}, {%r2, %r2, %r2, %r2, %r2, %r2, %r2, %r2}, {%r2, %r2, %r2, %r2, %r2, %r2, %r2, %r2}, {%f34530, %f34531, %f34532, %f34533, %f34534, %f34535, %f34536, %f34537};
	bar.warp.sync 	-1;
	wmma.mma.sync.aligned.row.col.m16n16k16.f32.f32 {%f34546, %f34547, %f34548, %f34549, %f34550, %f34551, %f34552, %f34553}, {%r2, %r2, %r2, %r2, %r2, %r2, %r2, %r2}, {%r2, %r2, %r2, %r2, %r2, %r2, %r2, %r2}, {%f34538, %f34539, %f34540, %f34541, %f34542, %f34543, %f34544, %f34545};
	bar.warp.sync 	-1;
	wmma.mma.sync.aligned.row.col.m16n16k16.f32.f32 {%f34554, %f34555, %f34556, %f34557, %f34558, %f34559, %f34560, %f34561}, {%r2, %r2, %r2, %r2, %r2, %r2, %r2, %r2}, {%r2, %r2, %r2, %r2, %r2, %r2, %r2, %r2}, {%f34546, %f34547, %f34548, %f34549, %f34550, %f34551, %f34552, %f34553};
	bar.warp.sync 	-1;
	wmma.mma.sync.aligned.row.col.m16n16k16.f32.f32 {%f34562, %f34563, %f34564, %f34565, %f34566, %f34567, %f34568, %f34569}, {%r2, %r2, %r2, %r2, %r2, %r2, %r2, %r2}, {%r2, %r2, %r2, %r2, %r2, %r2, %r2, %r2}, {%f34554, %f34555, %f34556, %f34557, %f34558, %f34559, %f34560, %f34561};
	bar.warp.sync 	-1;
	wmma.mma.sync.aligned.row.col.m16n16k16.f32.f32 {%f34570, %f34571, %f34572, %f34573, %f34574, %f34575, %f34576, %f34577}, {%r2, %r2, %r2, %r2, %r2, %r2, %r2, %r2}, {%r2, %r2, %r2, %r2, %r2, %r2, %r2, %r2}, {%f34562, %f34563, %f34564, %f34565, %f34566, %f34567, %f34568, %f34569};
	bar.warp.sync 	-1;
	wmma.mma.sync.aligned.row.col.m16n16k16.f32.f32 {%f34578, %f34579, %f34580, %f34581, %f34582, %f34583, %f34584, %f34585}, {%r2, %r2, %r2, %r2, %r2, %r2, %r2, %r2}, {%r2, %r2, %r2, %r2, %r2, %r2, %r2, %r2}, {%f34570, %f34571, %f34572, %f34573, %f34574, %f34575, %f34576, %f34577};
	bar.warp.sync 	-1;
	wmma.mma.sync.aligned.row.col.m16n16k16.f32.f32 {%f34586, %f34587, %f34588, %f34589, %f34590, %f34591, %f34592, %f34593}, {%r2, %r2, %r2, %r2, %r2, %r2, %r2, %r2}, {%r2, %r2, %r2, %r2, %r2, %r2, %r2, %r2}, {%f34578, %f34579, %f34580, %f34581, %f34582, %f34583, %f34584, %f34585};
	bar.warp.sync 	-1;
	wmma.mma.sync.aligned.row.col.m16n16k16.f32.f32 {%f34594, %f34595, %f34596, %f34597, %f34598, %f34599, %f34600, %f34601}, {%r2, %r2, %r2, %r2, %r2, %r2, %r2, %r2}, {%r2, %r2, %r2, %r2, %r2, %r2, %r2, %r2}, {%f34586, %f34587, %f34588, %f34589, %f34590, %f34591, %f34592, %f34593};
	bar.warp.sync 	-1;
	wmma.mma.sync.aligned.row.col.m16n16k16.f32.f32 {%f34602, %f34603, %f34604, %f34605, %f34606, %f34607, %f34608, %f34609}, {%r2, %r2, %r2, %r2, %r2, %r2, %r2, %r2}, {%r2, %r2, %r2, %r2, %r2, %r2, %r2, %r2}, {%f34594, %f34595, %f34596, %f34597, %f34598, %f34599, %f34600, %f34601};
	bar.warp.sync 	-1;
	wmma.mma.sync.aligned.row.col.m16n16k16.f32.f32 {%f34610, %f34611, %f34612, %f34613, %f34614, %f34615, %f34616, %f34617}, {%r2, %r2, %r2, %r2, %r2, %r2, %r2, %r2}, {%r2, %r2, %r2, %r2, %r2, %r2, %r2, %r2}, {%f34602, %f34603, %f34604, %f34605, %f34606, %f34607, %f34608, %f34609};
	bar.warp.sync 	-1;
	wmma.mma.sync.aligned.row.col.m16n16k16.f32.f32 {%f34618, %f34619, %f34620, %f34621, %f34622, %f34623, %f34624, %f34625}, {%r2, %r2, %r2, %r2, %r2, %r2, %r2, %r2}, {%r2, %r2, %r2, %r2, %r2, %r2, %r2, %r2}, {%f34610, %f34611, %f34612, %f34613, %f34614, %f34615, %f34616, %f34617};
	bar.warp.sync 	-1;
	wmma.mma.sync.aligned.row.col.m16n16k16.f32.f32 {%f34626, %f34627, %f34628, %f34629, %f34630, %f34631, %f34632, %f34633}, {%r2, %r2, %r2, %r2, %r2, %r2, %r2, %r2}, {%r2, %r2, %r2, %r2, %r2, %r2, %r2, %r2}, {%f34618, %f34619, %f34620, %f34621, %f34622, %f34623, %f34624, %f34625};
	bar.warp.sync 	-1;
	wmma.mma.sync.aligned.row.col.m16n16k16.f32.f32 {%f34634, %f34635, %f34636, %f34637, %f34638, %f34639, %f34640, %f34641}, {%r2, %r2, %r2, %r2, %r2, %r2, %r2, %r2}, {%r2, %r2, %r2, %r2, %r2, %r2, %r2, %r2}, {%f34626, %f34627, %f34628, %f34629, %f34630, %f34631, %f34632, %f34633};
	bar.warp.sync 	-1;
	wmma.mma.sync.aligned.row.col.m16n16k16.f32.f32 {%f34642, %f34643, %f34644, %f34645, %f34646, %f34647, %f34648, %f34649}, {%r2, %r2, %r2, %r2, %r2, %r2, %r2, %r2}, {%r2, %r2, %r2, %r2, %r2, %r2, %r2, %r2}, {%f34634, %f34635, %f34636, %f34637, %f34638, %f34639, %f34640, %f34641};
	bar.warp.sync 	-1;
	wmma.mma.sync.aligned.row.col.m16n16k16.f32.f32 {%f34650, %f34651, %f34652, %f34653, %f34654, %f34655, %f34656, %f34657}, {%r2, %r2, %r2, %r2, %r2, %r2, %r2, %r2}, {%r2, %r2, %r2, %r2, %r2, %r2, %r2, %r2}, {%f34642, %f34643, %f34644, %f34645, %f34646, %f34647, %f34648, %f34649};
	bar.warp.sync 	-1;
	wmma.mma.sync.aligned.row.col.m16n16k16.f32.f32 {%f34658, %f34659, %f34660, %f34661, %f34662, %f34663, %f34664, %f34665}, {%r2, %r2, %r2, %r2, %r2, %r2, %r2, %r2}, {%r2, %r2, %r2, %r2, %r2, %r2, %r2, %r2}, {%f34650, %f34651, %f34652, %f34653, %f34654, %f34655, %f34656, %f34657};
	bar.warp.sync 	-1;
	wmma.mma.sync.aligned.row.col.m16n16k16.f32.f32 {%f34666, %f34667, %f34668, %f34669, %f34670, %f34671, %f34672, %f34673}, {%r2, %r2, %r2, %r2, %r2, %r2, %r2, %r2}, {%r2, %r2, %r2, %r2, %r2, %r2, %r2, %r2}, {%f34658, %f34659, %f34660, %f34661, %f34662, %f34663, %f34664, %f34665};
	bar.warp.sync 	-1;
	wmma.mma.sync.aligned.row.col.m16n16k16.f32.f32 {%f34674, %f34675, %f34676, %f34677, %f34678, %f34679, %f34680, %f34681}, {%r2, %r2, %r2, %r2, %r2, %r2, %r2, %r2}, {%r2, %r2, %r2, %r2, %r2, %r2, %r2, %r2}, {%f34666, %f34667, %f34668, %f34669, %f34670, %f34671, %f34672, %f34673};
	bar.warp.sync 	-1;
	wmma.mma.sync.aligned.row.col.m16n16k16.f32.f32 {%f34682, %f34683, %f34684, %f34685, %f34686, %f34687, %f34688, %f34689}, {%r2, %r2, %r2, %r2, %r2, %r2, %r2, %r2}, {%r2, %r2, %r2, %r2, %r2, %r2, %r2, %r2}, {%f34674, %f34675, %f34676, %f34677, %f34678, %f34679, %f34680, %f34681};
	bar.warp.sync 	-1;
	wmma.mma.sync.aligned.row.col.m16n16k16.f32.f32 {%f34690, %f34691, %f34692, %f34693, %f34694, %f34695, %f34696, %f34697}, {%r2, %r2, %r2, %r2, %r2, %r2, %r2, %r2}, {%r2, %r2, %r2, %r2, %r2, %r2, %r2, %r2}, {%f34682, %f34683, %f34684, %f34685, %f34686, %f34687, %f34688, %f34689};
	bar.warp.sync 	-1;
	wmma.mma.sync.aligned.row.col.m16n16k16.f32.f32 {%f34698, %f34699, %f34700, %f34701, %f34702, %f34703, %f34704, %f34705}, {%r2, %r2, %r2, %r2, %r2, %r2, %r2, %r2}, {%r2, %r2, %r2, %r2, %r2, %r2, %r2, %r2}, {%f34690, %f34691, %f34692, %f34693, %f34694, %f34695, %f34696, %f34697};
	bar.warp.sync 	-1;
	wmma.mma.sync.aligned.row.col.m16n16k16.f32.f32 {%f34706, %f34707, %f34708, %f34709, %f34710, %f34711, %f34712, %f34713}, {%r2, %r2, %r2, %r2, %r2, %r2, %r2, %r2}, {%r2, %r2, %r2, %r2, %r2, %r2, %r2, %r2}, {%f34698, %f34699, %f34700, %f34701, %f34702, %f34703, %f34704, %f34705};
	bar.warp.sync 	-1;
	wmma.mma.sync.aligned.row.col.m16n16k16.f32.f32 {%f34714, %f34715, %f34716, %f34717, %f34718, %f34719, %f34720, %f34721}, {%r2, %r2, %r2, %r2, %r2, %r2, %r2, %r2}, {%r2, %r2, %r2, %r2, %r2, %r2, %r2, %r2}, {%f34706, %f34707, %f34708, %f34709, %f34710, %f34711, %f34712, %f34713};
	bar.warp.sync 	-1;
	wmma.mma.sync.aligned.row.col.m16n16k16.f32.f32 {%f34722, %f34723, %f34724, %f34725, %f34726, %f34727, %f34728, %f34729}, {%r2, %r2, %r2, %r2, %r2, %r2, %r2, %r2}, {%r2, %r2, %r2, %r2, %r2, %r2, %r2, %r2}, {%f34714, %f34715, %f34716, %f34717, %f34718, %f34719, %f34720, %f34721};
	bar.warp.sync 	-1;
	wmma.mma.sync.aligned.row.col.m16n16k16.f32.f32 {%f34730, %f34731, %f34732, %f34733, %f34734, %f34735, %f34736, %f34737}, {%r2, %r2, %r2, %r2, %r2, %r2, %r2, %r2}, {%r2, %r2, %r2, %r2, %r2, %r2, %r2, %r2}, {%f34722, %f34723, %f34724, %f34725, %f34726, %f34727, %f34728, %f34729};
	bar.warp.sync 	-1;
	wmma.mma.sync.aligned.row.col.m16n16k16.f32.f32 {%f34738, %f34739, %f34740, %f34741, %f34742, %f34743, %f34744, %f34745}, {%r2, %r2, %r2, %r2, %r2, %r2, %r2, %r2}, {%r2, %r2, %r2, %r2, %r2, %r2, %r2, %r2}, {%f34730, %f34731, %f34732, %f34733, %f34734, %f34735, %f34736, %f34737};
	bar.warp.sync 	-1;
	wmma.mma.sync.aligned.row.col.m16n16k16.f32.f32 {%f34746, %f34747, %f34748, %f34749, %f34750, %f34751, %f34752, %f34753}, {%r2, %r2, %r2, %r2, %r2, %r2, %r2, %r2}, {%r2, %r2, %r2, %r2, %r2, %r2, %r2, %r2}, {%f34738, %f34739, %f34740, %f34741, %f34742, %f34743, %f34744, %f34745};
	bar.warp.sync 	-1;
	wmma.mma.sync.aligned.row.col.m16n16k16.f32.f32 {%f34754, %f34755, %f34756, %f34757, %f34758, %f34759, %f34760, %f34761}, {%r2, %r2, %r2, %r2, %r2, %r2, %r2, %r2}, {%r2, %r2, %r2, %r2, %r2, %r2, %r2, %r2}, {%f34746, %f34747, %f34748, %f34749, %f34750, %f34751, %f34752, %f34753};
	bar.warp.sync 	-1;
	wmma.mma.sync.aligned.row.col.m16n16k16.f32.f32 {%f34762, %f34763, %f34764, %f34765, %f34766, %f34767, %f34768, %f34769}, {%r2, %r2, %r2, %r2, %r2, %r2, %r2, %r2}, {%r2, %r2, %r2, %r2, %r2, %r2, %r2, %r2}, {%f34754, %f34755, %f34756, %f34757, %f34758, %f34759, %f34760, %f34761};
	bar.warp.sync 	-1;
	wmma.mma.sync.aligned.row.col.m16n16k16.f32.f32 {%f34770, %f34771, %f34772, %f34773, %f34774, %f34775, %f34776, %f34777}, {%r2, %r2, %r2, %r2, %r2, %r2, %r2, %r2}, {%r2, %r2, %r2, %r2, %r2, %r2, %r2, %r2}, {%f34762, %f34763, %f34764, %f34765, %f34766, %f34767, %f34768, %f34769};
	bar.warp.sync 	-1;
	wmma.mma.sync.aligned.row.col.m16n16k16.f32.f32 {%f34778, %f34779, %f34780, %f34781, %f34782, %f34783, %f34784, %f34785}, {%r2, %r2, %r2, %r2, %r2, %r2, %r2, %r2}, {%r2, %r2, %r2, %r2, %r2, %r2, %r2, %r2}, {%f34770, %f34771, %f34772, %f34773, %f34774, %f34775, %f34776, %f34777};
	bar.warp.sync 	-1;
	wmma.mma.sync.aligned.row.col.m16n16k16.f32.f32 {%f34786, %f34787, %f34788, %f34789, %f34790, %f34791, %f34792, %f34793}, {%r2, %r2, %r2, %r2, %r2, %r2, %r2, %r2}, {%r2, %r2, %r2, %r2, %r2, %r2, %r2, %r2}, {%f34778, %f34779, %f34780, %f34781, %f34782, %f34783, %f34784, %f34785};
	bar.warp.sync 	-1;
	wmma.mma.sync.aligned.row.col.m16n16k16.f32.f32 {%f34794, %f34795, %f34796, %f34797, %f34798, %f34799, %f34800, %f34801}, {%r2, %r2, %r2, %r2, %r2, %r2, %r2, %r2}, {%r2, %r2, %r2, %r2, %r2, %r2, %r2, %r2}, {%f34786, %f34787, %f34788, %f34789, %f34790, %f34791, %f34792, %f34793};
	bar.warp.sync 	-1;
	wmma.mma.sync.aligned.row.col.m16n16k16.f32.f32 {%f34802, %f34803, %f34804, %f34805, %f34806, %f34807, %f34808, %f34809}, {%r2, %r2, %r2, %r2, %r2, %r2, %r2, %r2}, {%r2, %r2, %r2, %r2, %r2, %r2, %r2, %r2}, {%f34794, %f34795, %f34796, %f34797, %f34798, %f34799, %f34800, %f34801};
	bar.warp.sync 	-1;
	wmma.mma.sync.aligned.row.col.m16n16k16.f32.f32 {%f34810, %f34811, %f34812, %f34813, %f34814, %f34815, %f34816, %f34817}, {%r2, %r2, %r2, %r2, %r2, %r2, %r2, %r2}, {%r2, %r2, %r2, %r2, %r2, %r2, %r2, %r2}, {%f34802, %f34803, %f34804, %f34805, %f34806, %f34807, %f34808, %f34809};
	bar.warp.sync 	-1;
	wmma.mma.sync.aligned.row.col.m16n16k16.f32.f32 {%f34818, %f34819, %f34820, %f34821, %f34822, %f34823, %f34824, %f34825}, {%r2, %r2, %r2, %r2, %r2, %r2, %r2, %r2}, {%r2, %r2, %r2, %r2, %r2, %r2, %r2, %r2}, {%f34810, %f34811, %f34812, %f34813, %f34814, %f34815, %f34816, %f34817};
	bar.warp.sync 	-1;
	wmma.mma.sync.aligned.row.col.m16n16k16.f32.f32 {%f34826, %f34827, %f34828, %f34829, %f34830, %f34831, %f34832, %f34833}, {%r2, %r2, %r2, %r2, %r2, %r2, %r2, %r2}, {%r2, %r2, %r2, %r2, %r2, %r2, %r2, %r2}, {%f34818, %f34819, %f34820, %f34821, %f34822, %f34823, %f34824, %f34825};
	bar.warp.sync 	-1;
	wmma.mma.sync.aligned.row.col.m16n16k16.f32.f32 {%f34834, %f34835, %f34836, %f34837, %f34838, %f34839, %f34840, %f34841}, {%r2, %r2, %r2, %r2, %r2, %r2, %r2, %r2}, {%r2, %r2, %r2, %r2, %r2, %r2, %r2, %r2}, {%f34826, %f34827, %f34828, %f34829, %f34830, %f34831, %f34832, %f34833};
	bar.warp.sync 	-1;
	wmma.mma.sync.aligned.row.col.m16n16k16.f32.f32 {%f34842, %f34843, %f34844, %f34845, %f34846, %f34847, %f34848, %f34849}, {%r2, %r2, %r2, %r2, %r2, %r2, %r2, %r2}, {%r2, %r2, %r2, %r2, %r2, %r2, %r2, %r2}, {%f34834, %f34835, %f34836, %f34837, %f34838, %f34839, %f34840, %f34841};
	bar.warp.sync 	-1;
	wmma.mma.sync.aligned.row.col.m16n16k16.f32.f32 {%f34850, %f34851, %f34852, %f34853, %f34854, %f34855, %f34856, %f34857}, {%r2, %r2, %r2, %r2, %r2, %r2, %r2, %r2}, {%r2, %r2, %r2, %r2, %r2, %r2, %r2, %r2}, {%f34842, %f34843, %f34844, %f34845, %f34846, %f34847, %f34848, %f34849};
	bar.warp.sync 	-1;
	wmma.mma.sync.aligned.row.col.m16n16k16.f32.f32 {%f34858, %f34859, %f34860, %f34861, %f34862, %f34863, %f34864, %f34865}, {%r2, %r2, %r2, %r2, %r2, %r2, %r2, %r2}, {%r2, %r2, %r2, %r2, %r2, %r2, %r2, %r2}, {%f34850, %f34851, %f34852, %f34853, %f34854, %f34855, %f34856, %f34857};
	bar.warp.sync 	-1;
	wmma.mma.sync.aligned.row.col.m16n16k16.f32.f32 {%f34866, %f34867, %f34868, %f34869, %f34870, %f34871, %f34872, %f34873}, {%r2, %r2, %r2, %r2, %r2, %r2, %r2, %r2}, {%r2, %r2, %r2, %r2, %r2, %r2, %r2, %r2}, {%f34858, %f34859, %f34860, %f34861, %f34862, %f34863, %f34864, %f34865};
	bar.warp.sync 	-1;
	wmma.mma.sync.aligned.row.col.m16n16k16.f32.f32 {%f34874, %f34875, %f34876, %f34877, %f34878, %f34879, %f34880, %f34881}, {%r2, %r2, %r2, %r2, %r2, %r2, %r2, %r2}, {%r2, %r2, %r2, %r2, %r2, %r2, %r2, %r2}, {%f34866, %f34867, %f34868, %f34869, %f34870, %f34871, %f34872, %f34873};
	bar.warp.sync 	-1;
	wmma.mma.sync.aligned.row.col.m16n16k16.f32.f32 {%f34882, %f34883, %f34884, %f34885, %f34886, %f34887, %f34888, %f34889}, {%r2, %r2, %r2, %r2, %r2, %r2, %r2, %r2}, {%r2, %r2, %r2, %r2, %r2, %r2, %r2, %r2}, {%f34874, %f34875, %f34876, %f34877, %f34878, %f34879, %f34880, %f34881};
	bar.warp.sync 	-1;
	wmma.mma.sync.aligned.row.col.m16n16k16.f32.f32 {%f34890, %f34891, %f34892, %f34893, %f34894, %f34895, %f34896, %f34897}, {%r2, %r2, %r2, %r2, %r2, %r2, %r2, %r2}, {%r2, %r2, %r2, %r2, %r2, %r2, %r2, %r2}, {%f34882, %f34883, %f34884, %f34885, %f34886, %f34887, %f34888, %f34889};
	bar.warp.sync 	-1;
	wmma.mma.sync.aligned.row.col.m16n16k16.f32.f32 {%f34898, %f34899, %f34900, %f34901, %f34902, %f34903, %f34904, %f34905}, {%r2, %r2, %r2, %r2, %r2, %r2, %r2, %r2}, {%r2, %r2, %r2, %r2, %r2, %r2, %r2, %r2}, {%f34890, %f34891, %f34892, %f34893, %f34894, %f34895, %f34896, %f34897};
	bar.warp.sync 	-1;
	wmma.mma.sync.aligned.row.col.m16n16k16.f32.f32 {%f34906, %f34907, %f34908, %f34909, %f34910, %f34911, %f34912, %f34913}, {%r2, %r2, %r2, %r2, %r2, %r2, %r2, %r2}, {%r2, %r2, %r2, %r2, %r2, %r2, %r2, %r2}, {%f34898, %f34899, %f34900, %f34901, %f34902, %f34903, %f34904, %f34905};
	bar.warp.sync 	-1;
	wmma.mma.sync.aligned.row.col.m16n16k16.f32.f32 {%f34914, %f34915, %f34916, %f34917, %f34918, %f34919, %f34920, %f34921}, {%r2, %r2, %r2, %r2, %r2, %r2, %r2, %r2}, {%r2, %r2, %r2, %r2, %r2, %r2, %r2, %r2}, {%f34906, %f34907, %f34908, %f34909, %f34910, %f34911, %f34912, %f34913};
	bar.warp.sync 	-1;
	wmma.mma.sync.aligned.row.col.m16n16k16.f32.f32 {%f34922, %f34923, %f34924, %f34925, %f34926, %f34927, %f34928, %f34929}, {%r2, %r2, %r2, %r2, %r2, %r2, %r2, %r2}, {%r2, %r2, %r2, %r2, %r2, %r2, %r2, %r2}, {%f34914, %f34915, %f34916, %f34917, %f34918, %f34919, %f34920, %f34921};
	bar.warp.sync 	-1;
	wmma.mma.sync.aligned.row.col.m16n16k16.f32.f32 {%f34930, %f34931, %f34932, %f34933, %f34934, %f34935, %f34936, %f34937}, {%r2, %r2, %r2, %r2, %r2, %r2, %r2, %r2}, {%r2, %r2, %r2, %r2, %r2, %r2, %r2, %r2}, {%f34922, %f34923, %f34924, %f34925, %f34926, %f34927, %f34928, %f34929};
	bar.warp.sync 	-1;
	wmma.mma.sync.aligned.row.col.m16n16k16.f32.f32 {%f34938, %f34939, %f34940, %f34941, %f34942, %f34943, %f34944, %f34945}, {%r2, %r2, %r2, %r2, %r2, %r2, %r2, %r2}, {%r2, %r2, %r2, %r2, %r2, %r2, %r2, %r2}, {%f34930, %f34931, %f34932, %f34933, %f34934, %f34935, %f34936, %f34937};
	bar.warp.sync 	-1;
	wmma.mma.sync.aligned.row.col.m16n16k16.f32.f32 {%f34946, %f34947, %f34948, %f34949, %f34950, %f34951, %f34952, %f34953}, {%r2, %r2, %r2, %r2, %r2, %r2, %r2, %r2}, {%r2, %r2, %r2, %r2, %r2, %r2, %r2, %r2}, {%f34938, %f34939, %f34940, %f34941, %f34942, %f34943, %f34944, %f34945};
	bar.warp.sync 	-1;
	wmma.mma.sync.aligned.row.col.m16n16k16.f32.f32 {%f34954, %f34955, %f34956, %f34957, %f34958, %f34959, %f34960, %f34961}, {%r2, %r2, %r2, %r2, %r2, %r2, %r2, %r2}, {%r2, %r2, %r2, %r2, %r2, %r2, %r2, %r2}, {%f34946, %f34947, %f34948, %f34949, %f34950, %f34951, %f34952, %f34953};
	bar.warp.sync 	-1;
	wmma.mma.sync.aligned.row.col.m16n16k16.f32.f32 {%f34962, %f34963, %f34964, %f34965, %f34966, %f34967, %f34968, %f34969}, {%r2, %r2, %r2, %r2, %r2, %r2, %r2, %r2}, {%r2, %r2, %r2, %r2, %r2, %r2, %r2, %r2}, {%f34954, %f34955, %f34956, %f34957, %f34958, %f34959, %f34960, %f34961};
	bar.warp.sync 	-1;
	wmma.mma.sync.aligned.row.col.m16n16k16.f32.f32 {%f34970, %f34971, %f34972, %f34973, %f34974, %f34975, %f34976, %f34977}, {%r2, %r2, %r2, %r2, %r2, %r2, %r2, %r2}, {%r2, %r2, %r2, %r2, %r2, %r2, %r2, %r2}, {%f34962, %f34963, %f34964, %f34965, %f34966, %f34967, %f34968, %f34969};
	bar.warp.sync 	-1;
	wmma.mma.sync.aligned.row.col.m16n16k16.f32.f32 {%f34978, %f34979, %f34980, %f34981, %f34982, %f34983, %f34984, %f34985}, {%r2, %r2, %r2, %r2, %r2, %r2, %r2, %r2}, {%r2, %r2, %r2, %r2, %r2, %r2, %r2, %r2}, {%f34970, %f34971, %f34972, %f34973, %f34974, %f34975, %f34976, %f34977};
	bar.warp.sync 	-1;
	wmma.mma.sync.aligned.row.col.m16n16k16.f32.f32 {%f34986, %f34987, %f34988, %f34989, %f34990, %f34991, %f34992, %f34993}, {%r2, %r2, %r2, %r2, %r2, %r2, %r2, %r2}, {%r2, %r2, %r2, %r2, %r2, %r2, %r2, %r2}, {%f34978, %f34979, %f34980, %f34981, %f34982, %f34983, %f34984, %f34985};
	bar.warp.sync 	-1;
	wmma.mma.sync.aligned.row.col.m16n16k16.f32.f32 {%f34994, %f34995, %f34996, %f34997, %f34998, %f34999, %f35000, %f35001}, {%r2, %r2, %r2, %r2, %r2, %r2, %r2, %r2}, {%r2, %r2, %r2, %r2, %r2, %r2, %r2, %r2}, {%f34986, %f34987, %f34988, %f34989, %f34990, %f34991, %f34992, %f34993};
	bar.warp.sync 	-1;
	wmma.mma.sync.aligned.row.col.m16n16k16.f32.f32 {%f35002, %f35003, %f35004, %f35005, %f35006, %f35007, %f35008, %f35009}, {%r2, %r2, %r2, %r2, %r2, %r2, %r2, %r2}, {%r2, %r2, %r2, %r2, %r2, %r2, %r2, %r2}, {%f34994, %f34995, %f34996, %f34997, %f34998, %f34999, %f35000, %f35001};
	bar.warp.sync 	-1;
	wmma.mma.sync.aligned.row.col.m16n16k16.f32.f32 {%f35010, %f35011, %f35012, %f35013, %f35014, %f35015, %f35016, %f35017}, {%r2, %r2, %r2, %r2, %r2, %r2, %r2, %r2}, {%r2, %r2, %r2, %r2, %r2, %r2, %r2, %r2}, {%f35002, %f35003, %f35004, %f35005, %f35006, %f35007, %f35008, %f35009};
	bar.warp.sync 	-1;
	wmma.mma.sync.aligned.row.col.m16n16k16.f32.f32 {%f35018, %f35019, %f35020, %f35021, %f35022, %f35023, %f35024, %f35025}, {%r2, %r2, %r2, %r2, %r2, %r2, %r2, %r2}, {%r2, %r2, %r2, %r2, %r2, %r2, %r2, %r2}, {%f35010, %f35011, %f35012, %f35013, %f35014, %f35015, %f35016, %f35017};
	bar.warp.sync 	-1;
	wmma.mma.sync.aligned.row.col.m16n16k16.f32.f32 {%f35026, %f35027, %f35028, %f35029, %f35030, %f35031, %f35032, %f35033}, {%r2, %r2, %r2, %r2, %r2, %r2, %r2, %r2}, {%r2, %r2, %r2, %r2, %r2, %r2, %r2, %r2}, {%f35018, %f35019, %f35020, %f35021, %f35022, %f35023, %f35024, %f35025};
	bar.warp.sync 	-1;
	wmma.mma.sync.aligned.row.col.m16n16k16.f32.f32 {%f35034, %f35035, %f35036, %f35037, %f35038, %f35039, %f35040, %f35041}, {%r2, %r2, %r2, %r2, %r2, %r2, %r2, %r2}, {%r2, %r2, %r2, %r2, %r2, %r2, %r2, %r2}, {%f35026, %f35027, %f35028, %f35029, %f35030, %f35031, %f35032, %f35033};
	bar.warp.sync 	-1;
	wmma.mma.sync.aligned.row.col.m16n16k16.f32.f32 {%f35042, %f35043, %f35044, %f35045, %f35046, %f35047, %f35048, %f35049}, {%r2, %r2, %r2, %r2, %r2, %r2, %r2, %r2}, {%r2, %r2, %r2, %r2, %r2, %r2, %r2, %r2}, {%f35034, %f35035, %f35036, %f35037, %f35038, %f35039, %f35040, %f35041};
	bar.warp.sync 	-1;
	wmma.mma.sync.aligned.row.col.m16n16k16.f32.f32 {%f35050, %f35051, %f35052, %f35053, %f35054, %f35055, %f35056, %f35057}, {%r2, %r2, %r2, %r2, %r2, %r2, %r2, %r2}, {%r2, %r2, %r2, %r2, %r2, %r2, %r2, %r2}, {%f35042, %f35043, %f35044, %f35045, %f35046, %f35047, %f35048, %f35049};
	bar.warp.sync 	-1;
	wmma.mma.sync.aligned.row.col.m16n16k16.f32.f32 {%f35058, %f35059, %f35060, %f35061, %f35062, %f35063, %f35064, %f35065}, {%r2, %r2, %r2, %r2, %r2, %r2, %r2, %r2}, {%r2, %r2, %r2, %r2, %r2, %r2, %r2, %r2}, {%f35050, %f35051, %f35052, %f35053, %f35054, %f35055, %f35056, %f35057};
	bar.warp.sync 	-1;
	wmma.mma.sync.aligned.row.col.m16n16k16.f32.f32 {%f35066, %f35067, %f35068, %f35069, %f35070, %f35071, %f35072, %f35073}, {%r2, %r2, %r2, %r2, %r2, %r2, %r2, %r2}, {%r2, %r2, %r2, %r2, %r2, %r2, %r2, %r2}, {%f35058, %f35059, %f35060, %f35061, %f35062, %f35063, %f35064, %f35065};
	bar.warp.sync 	-1;
	wmma.mma.sync.aligned.row.col.m16n16k16.f32.f32 {%f35074, %f35075, %f35076, %f35077, %f35078, %f35079, %f35080, %f35081}, {%r2, %r2, %r2, %r2, %r2, %r2, %r2, %r2}, {%r2, %r2, %r2, %r2, %r2, %r2, %r2, %r2}, {%f35066, %f35067, %f35068, %f35069, %f35070, %f35071, %f35072, %f35073};
	bar.warp.sync 	-1;
	wmma.mma.sync.aligned.row.col.m16n16k16.f32.f32 {%f35082, %f35083, %f35084, %f35085, %f35086, %f35087, %f35088, %f35089}, {%r2, %r2, %r2, %r2, %r2, %r2, %r2, %r2}, {%r2, %r2, %r2, %r2, %r2, %r2, %r2, %r2}, {%f35074, %f35075, %f35076, %f35077, %f35078, %f35079, %f35080, %f35081};
	bar.warp.sync 	-1;
	wmma.mma.sync.aligned.row.col.m16n16k16.f32.f32 {%f35090, %f35091, %f35092, %f35093, %f35094, %f35095, %f35096, %f35097}, {%r2, %r2, %r2, %r2, %r2, %r2, %r2, %r2}, {%r2, %r2, %r2, %r2, %r2, %r2, %r2, %r2}, {%f35082, %f35083, %f35084, %f35085, %f35086, %f35087, %f35088, %f35089};
	bar.warp.sync 	-1;
	wmma.mma.sync.aligned.row.col.m16n16k16.f32.f32 {%f35098, %f35099, %f35100, %f35101, %f35102, %f35103, %f35104, %f35105}, {%r2, %r2, %r2, %r2, %r2, %r2, %r2, %r2}, {%r2, %r2, %r2, %r2, %r2, %r2, %r2, %r2}, {%f35090, %f35091, %f35092, %f35093, %f35094, %f35095, %f35096, %f35097};
	bar.warp.sync 	-1;
	wmma.mma.sync.aligned.row.col.m16n16k16.f32.f32 {%f35106, %f35107, %f35108, %f35109, %f35110, %f35111, %f35112, %f35113}, {%r2, %r2, %r2, %r2, %r2, %r2, %r2, %r2}, {%r2, %r2, %r2, %r2, %r2, %r2, %r2, %r2}, {%f35098, %f35099, %f35100, %f35101, %f35102, %f35103, %f35104, %f35105};
	bar.warp.sync 	-1;
	wmma.mma.sync.aligned.row.col.m16n16k16.f32.f32 {%f35114, %f35115, %f35116, %f35117, %f35118, %f35119, %f35120, %f35121}, {%r2, %r2, %r2, %r2, %r2, %r2, %r2, %r2}, {%r2, %r2, %r2, %r2, %r2, %r2, %r2, %r2}, {%f35106, %f35107, %f35108, %f35109, %f35110, %f35111, %f35112, %f35113};
	bar.warp.sync 	-1;
	wmma.mma.sync.aligned.row.col.m16n16k16.f32.f32 {%f35122, %f35123, %f35124, %f35125, %f35126, %f35127, %f35128, %f35129}, {%r2, %r2, %r2, %r2, %r2, %r2, %r2, %r2}, {%r2, %r2, %r2, %r2, %r2, %r2, %r2, %r2}, {%f35114, %f35115, %f35116, %f35117, %f35118, %f35119, %f35120, %f35121};
	bar.warp.sync 	-1;
	wmma.mma.sync.aligned.row.col.m16n16k16.f32.f32 {%f35130, %f35131, %f35132, %f35133, %f35134, %f35135, %f35136, %f35137}, {%r2, %r2, %r2, %r2, %r2, %r2, %r2, %r2}, {%r2, %r2, %r2, %r2, %r2, %r2, %r2, %r2}, {%f35122, %f35123, %f35124, %f35125, %f35126, %f35127, %f35128, %f35129};
	bar.warp.sync 	-1;
	wmma.mma.sync.aligned.row.col.m16n16k16.f32.f32 {%f35138, %f35139, %f35140, %f35141, %f35142, %f35143, %f35144, %f35145}, {%r2, %r2, %r2, %r2, %r2, %r2, %r2, %r2}, {%r2, %r2, %r2, %r2, %r2, %r2, %r2, %r2}, {%f35130, %f35131, %f35132, %f35133, %f35134, %f35135, %f35136, %f35137};
	bar.warp.sync 	-1;
	wmma.mma.sync.aligned.row.col.m16n16k16.f32.f32 {%f35146, %f35147, %f35148, %f35149, %f35150, %f35151, %f35152, %f35153}, {%r2, %r2, %r2, %r2, %r2, %r2, %r2, %r2}, {%r2, %r2, %r2, %r2, %r2, %r2, %r2, %r2}, {%f35138, %f35139, %f35140, %f35141, %f35142, %f35143, %f35144, %f35145};
	bar.warp.sync 	-1;
	wmma.mma.sync.aligned.row.col.m16n16k16.f32.f32 {%f35154, %f35155, %f35156, %f35157, %f35158, %f35159, %f35160, %f35161}, {%r2, %r2, %r2, %r2, %r2, %r2, %r2, %r2}, {%r2, %r2, %r2, %r2, %r2, %r2, %r2, %r2}, {%f35146, %f35147, %f35148, %f35149, %f35150, %f35151, %f35152, %f35153};
	bar.warp.sync 	-1;
	wmma.mma.sync.aligned.row.col.m16n16k16.f32.f32 {%f35162, %f35163, %f35164, %f35165, %f35166, %f35167, %f35168, %f35169}, {%r2, %r2, %r2, %r2, %r2, %r2, %r2, %r2}, {%r2, %r2, %r2, %r2, %r2, %r2, %r2, %r2}, {%f35154, %f35155, %f35156, %f35157, %f35158, %f35159, %f35160, %f35161};
	bar.warp.sync 	-1;
	wmma.mma.sync.aligned.row.col.m16n16k16.f32.f32 {%f35170, %f35171, %f35172, %f35173, %f35174, %f35175, %f35176, %f35177}, {%r2, %r2, %r2, %r2, %r2, %r2, %r2, %r2}, {%r2, %r2, %r2, %r2, %r2, %r2, %r2, %r2}, {%f35162, %f35163, %f35164, %f35165, %f35166, %f35167, %f35168, %f35169};
	bar.warp.sync 	-1;
	wmma.mma.sync.aligned.row.col.m16n16k16.f32.f32 {%f35178, %f35179, %f35180, %f35181, %f35182, %f35183, %f35184, %f35185}, {%r2, %r2, %r2, %r2, %r2, %r2, %r2, %r2}, {%r2, %r2, %r2, %r2, %r2, %r2, %r2, %r2}, {%f35170, %f35171, %f35172, %f35173, %f35174, %f35175, %f35176, %f35177};
	bar.warp.sync 	-1;
	wmma.mma.sync.aligned.row.col.m16n16k16.f32.f32 {%f35186, %f35187, %f35188, %f35189, %f35190, %f35191, %f35192, %f35193}, {%r2, %r2, %r2, %r2, %r2, %r2, %r2, %r2}, {%r2, %r2, %r2, %r2, %r2, %r2, %r2, %r2}, {%f35178, %f35179, %f35180, %f35181, %f35182, %f35183, %f35184, %f35185};
	bar.warp.sync 	-1;
	wmma.mma.sync.aligned.row.col.m16n16k16.f32.f32 {%f35194, %f35195, %f35196, %f35197, %f35198, %f35199, %f35200, %f35201}, {%r2, %r2, %r2, %r2, %r2, %r2, %r2, %r2}, {%r2, %r2, %r2, %r2, %r2, %r2, %r2, %r2}, {%f35186, %f35187, %f35188, %f35189, %f35190, %f35191, %f35192, %f35193};
	bar.warp.sync 	-1;
	wmma.mma.sync.aligned.row.col.m16n16k16.f32.f32 {%f35202, %f35203, %f35204, %f35205, %f35206, %f35207, %f35208, %f35209}, {%r2, %r2, %r2, %r2, %r2, %r2, %r2, %r2}, {%r2, %r2, %r2, %r2, %r2, %r2, %r2, %r2}, {%f35194, %f35195, %f35196, %f35197, %f35198, %f35199, %f35200, %f35201};
	bar.warp.sync 	-1;
	wmma.mma.sync.aligned.row.col.m16n16k16.f32.f32 {%f35210, %f35211, %f35212, %f35213, %f35214, %f35215, %f35216, %f35217}, {%r2, %r2, %r2, %r2, %r2, %r2, %r2, %r2}, {%r2, %r2, %r2, %r2, %r2, %r2, %r2, %r2}, {%f35202, %f35203, %f35204, %f35205, %f35206, %f35207, %f35208, %f35209};
	bar.warp.sync 	-1;
	wmma.mma.sync.aligned.row.col.m16n16k16.f32.f32 {%f35218, %f35219, %f35220, %f35221, %f35222, %f35223, %f35224, %f35225}, {%r2, %r2, %r2, %r2, %r2, %r2, %r2, %r2}, {%r2, %r2, %r2, %r2, %r2, %r2, %r2, %r2}, {%f35210, %f35211, %f35212, %f35213, %f35214, %f35215, %f35216, %f35217};
	bar.warp.sync 	-1;
	wmma.mma.sync.aligned.row.col.m16n16k16.f32.f32 {%f35226, %f35227, %f35228, %f35229, %f35230, %f35231, %f35232, %f35233}, {%r2, %r2, %r2, %r2, %r2, %r2, %r2, %r2}, {%r2, %r2, %r2, %r2, %r2, %r2, %r2, %r2}, {%f35218, %f35219, %f35220, %f35221, %f35222, %f35223, %f35224, %f35225};
	bar.warp.sync 	-1;
	wmma.mma.sync.aligned.row.col.m16n16k16.f32.f32 {%f35234, %f35235, %f35236, %f35237, %f35238, %f35239, %f35240, %f35241}, {%r2, %r2, %r2, %r2, %r2, %r2, %r2, %r2}, {%r2, %r2, %r2, %r2, %r2, %r2, %r2, %r2}, {%f35226, %f35227, %f35228, %f35229, %f35230, %f35231, %f35232, %f35233};
	bar.warp.sync 	-1;
	wmma.mma.sync.aligned.row.col.m16n16k16.f32.f32 {%f35242, %f35243, %f35244, %f35245, %f35246, %f35247, %f35248, %f35249}, {%r2, %r2, %r2, %r2, %r2, %r2, %r2, %r2}, {%r2, %r2, %r2, %r2, %r2, %r2, %r2, %r2}, {%f35234, %f35235, %f35236, %f35237, %f35238, %f35239, %f35240, %f35241};
	bar.warp.sync 	-1;
	wmma.mma.sync.aligned.row.col.m16n16k16.f32.f32 {%f35250, %f35251, %f35252, %f35253, %f35254, %f35255, %f35256, %f35257}, {%r2, %r2, %r2, %r2, %r2, %r2, %r2, %r2}, {%r2, %r2, %r2, %r2, %r2, %r2, %r2, %r2}, {%f35242, %f35243, %f35244, %f35245, %f35246, %f35247, %f35248, %f35249};
	bar.warp.sync 	-1;
	wmma.mma.sync.aligned.row.col.m16n16k16.f32.f32 {%f35258, %f35259, %f35260, %f35261, %f35262, %f35263, %f35264, %f35265}, {%r2, %r2, %r2, %r2, %r2, %r2, %r2, %r2}, {%r2, %r2, %r2, %r2, %r2, %r2, %r2, %r2}, {%f35250, %f35251, %f35252, %f35253, %f35254, %f35255, %f35256, %f35257};
	bar.warp.sync 	-1;
	wmma.mma.sync.aligned.row.col.m16n16k16.f32.f32 {%f35266, %f35267, %f35268, %f35269, %f35270, %f35271, %f35272, %f35273}, {%r2, %r2, %r2, %r2, %r2, %r2, %r2, %r2}, {%r2, %r2, %r2, %r2, %r2, %r2, %r2, %r2}, {%f35258, %f35259, %f35260, %f35261, %f35262, %f35263, %f35264, %f35265};
	bar.warp.sync 	-1;
	wmma.mma.sync.aligned.row.col.m16n16k16.f32.f32 {%f35274, %f35275, %f35276, %f35277, %f35278, %f35279, %f35280, %f35281}, {%r2, %r2, %r2, %r2, %r2, %r2, %r2, %r2}, {%r2, %r2, %r2, %r2, %r2, %r2, %r2, %r2}, {%f35266, %f35267, %f35268, %f35269, %f35270, %f35271, %f35272, %f35273};
	bar.warp.sync 	-1;
	wmma.mma.sync.aligned.row.col.m16n16k16.f32.f32 {%f35282, %f35283, %f35284, %f35285, %f35286, %f35287, %f35288, %f35289}, {%r2, %r2, %r2, %r2, %r2, %r2, %r2, %r2}, {%r2, %r2, %r2, %r2, %r2, %r2, %r2, %r2}, {%f35274, %f35275, %f35276, %f35277, %f35278, %f35279, %f35280, %f35281};
	bar.warp.sync 	-1;
	wmma.mma.sync.aligned.row.col.m16n16k16.f32.f32 {%f35290, %f35291, %f35292, %f35293, %f35294, %f35295, %f35296, %f35297}, {%r2, %r2, %r2, %r2, %r2, %r2, %r2, %r2}, {%r2, %r2, %r2, %r2, %r2, %r2, %r2, %r2}, {%f35282, %f35283, %f35284, %f35285, %f35286, %f35287, %f35288, %f35289};
	bar.warp.sync 	-1;
	wmma.mma.sync.aligned.row.col.m16n16k16.f32.f32 {%f35298, %f35299, %f35300, %f35301, %f35302, %f35303, %f35304, %f35305}, {%r2, %r2, %r2, %r2, %r2, %r2, %r2, %r2}, {%r2, %r2, %r2, %r2, %r2, %r2, %r2, %r2}, {%f35290, %f35291, %f35292, %f35293, %f35294, %f35295, %f35296, %f35297};
	bar.warp.sync 	-1;
	wmma.mma.sync.aligned.row.col.m16n16k16.f32.f32 {%f35306, %f35307, %f35308, %f35309, %f35310, %f35311, %f35312, %f35313}, {%r2, %r2, %r2, %r2, %r2, %r2, %r2, %r2}, {%r2, %r2, %r2, %r2, %r2, %r2, %r2, %r2}, {%f35298, %f35299, %f35300, %f35301, %f35302, %f35303, %f35304, %f35305};
	bar.warp.sync 	-1;
	wmma.mma.sync.aligned.row.col.m16n16k16.f32.f32 {%f35314, %f35315, %f35316, %f35317, %f35318, %f35319, %f35320, %f35321}, {%r2, %r2, %r2, %r2, %r2, %r2, %r2, %r2}, {%r2, %r2, %r2, %r2, %r2, %r2, %r2, %r2}, {%f35306, %f35307, %f35308, %f35309, %f35310, %f35311, %f35312, %f35313};
	bar.warp.sync 	-1;
	wmma.mma.sync.aligned.row.col.m16n16k16.f32.f32 {%f35322, %f35323, %f35324, %f35325, %f35326, %f35327, %f35328, %f35329}, {%r2, %r2, %r2, %r2, %r2, %r2, %r2, %r2}, {%r2, %r2, %r2, %r2, %r2, %r2, %r2, %r2}, {%f35314, %f35315, %f35316, %f35317, %f35318, %f35319, %f35320, %f35321};
	bar.warp.sync 	-1;
	wmma.mma.sync.aligned.row.col.m16n16k16.f32.f32 {%f35330, %f35331, %f35332, %f35333, %f35334, %f35335, %f35336, %f35337}, {%r2, %r2, %r2, %r2, %r2, %r2, %r2, %r2}, {%r2, %r2, %r2, %r2, %r2, %r2, %r2, %r2}, {%f35322, %f35323, %f35324, %f35325, %f35326, %f35327, %f35328, %f35329};
	bar.warp.sync 	-1;
	wmma.mma.sync.aligned.row.col.m16n16k16.f32.f32 {%f35338, %f35339, %f35340, %f35341, %f35342, %f35343, %f35344, %f35345}, {%r2, %r2, %r2, %r2, %r2, %r2, %r2, %r2}, {%r2, %r2, %r2, %r2, %r2, %r2, %r2, %r2}, {%f35330, %f35331, %f35332, %f35333, %f35334, %f35335, %f35336, %f35337};
	bar.warp.sync 	-1;
	wmma.mma.sync.aligned.row.col.m16n16k16.f32.f32 {%f35346, %f35347, %f35348, %f35349, %f35350, %f35351, %f35352, %f35353}, {%r2, %r2, %r2, %r2, %r2, %r2, %r2, %r2}, {%r2, %r2, %r2, %r2, %r2, %r2, %r2, %r2}, {%f35338, %f35339, %f35340, %f35341, %f35342, %f35343, %f35344, %f35345};
	bar.warp.sync 	-1;
	wmma.mma.sync.aligned.row.col.m16n16k16.f32.f32 {%f35354, %f35355, %f35356, %f35357, %f35358, %f35359, %f35360, %f35361}, {%r2, %r2, %r2, %r2, %r2, %r2, %r2, %r2}, {%r2, %r2, %r2, %r2, %r2, %r2, %r2, %r2}, {%f35346, %f35347, %f35348, %f35349, %f35350, %f35351, %f35352, %f35353};
	bar.warp.sync 	-1;
	wmma.mma.sync.aligned.row.col.m16n16k16.f32.f32 {%f35362, %f35363, %f35364, %f35365, %f35366, %f35367, %f35368, %f35369}, {%r2, %r2, %r2, %r2, %r2, %r2, %r2, %r2}, {%r2, %r2, %r2, %r2, %r2, %r2, %r2, %r2}, {%f35354, %f35355, %f35356, %f35357, %f35358, %f35359, %f35360, %f35361};
	bar.warp.sync 	-1;
	wmma.mma.sync.aligned.row.col.m16n16k16.f32.f32 {%f35370, %f35371, %f35372, %f35373, %f35374, %f35375, %f35376, %f35377}, {%r2, %r2, %r2, %r2, %r2, %r2, %r2, %r2}, {%r2, %r2, %r2, %r2, %r2, %r2, %r2, %r2}, {%f35362, %f35363, %f35364, %f35365, %f35366, %f35367, %f35368, %f35369};
	bar.warp.sync 	-1;
	wmma.mma.sync.aligned.row.col.m16n16k16.f32.f32 {%f35378, %f35379, %f35380, %f35381, %f35382, %f35383, %f35384, %f35385}, {%r2, %r2, %r2, %r2, %r2, %r2, %r2, %r2}, {%r2, %r2, %r2, %r2, %r2, %r2, %r2, %r2}, {%f35370, %f35371, %f35372, %f35373, %f35374, %f35375, %f35376, %f35377};
	bar.warp.sync 	-1;
	wmma.mma.sync.aligned.row.col.m16n16k16.f32.f32 {%f35386, %f35387, %f35388, %f35389, %f35390, %f35391, %f35392, %f35393}, {%r2, %r2, %r2, %r2, %r2, %r2, %r2, %r2}, {%r2, %r2, %r2, %r2, %r2, %r2, %r2, %r2}, {%f35378, %f35379, %f35380, %f35381, %f35382, %f35383, %f35384, %f35385};
	bar.warp.sync 	-1;
	wmma.mma.sync.aligned.row.col.m16n16k16.f32.f32 {%f35394, %f35395, %f35396, %f35397, %f35398, %f35399, %f35400, %f35401}, {%r2, %r2, %r2, %r2, %r2, %r2, %r2, %r2}, {%r2, %r2, %r2, %r2, %r2, %r2, %r2, %r2}, {%f35386, %f35387, %f35388, %f35389, %f35390, %f35391, %f35392, %f35393};
	bar.warp.sync 	-1;
	wmma.mma.sync.aligned.row.col.m16n16k16.f32.f32 {%f35402, %f35403, %f35404, %f35405, %f35406, %f35407, %f35408, %f35409}, {%r2, %r2, %r2, %r2, %r2, %r2, %r2, %r2}, {%r2, %r2, %r2, %r2, %r2, %r2, %r2, %r2}, {%f35394, %f35395, %f35396, %f35397, %f35398, %f35399, %f35400, %f35401};
	bar.warp.sync 	-1;
	wmma.mma.sync.aligned.row.col.m16n16k16.f32.f32 {%f35410, %f35411, %f35412, %f35413, %f35414, %f35415, %f35416, %f35417}, {%r2, %r2, %r2, %r2, %r2, %r2, %r2, %r2}, {%r2, %r2, %r2, %r2, %r2, %r2, %r2, %r2}, {%f35402, %f35403, %f35404, %f35405, %f35406, %f35407, %f35408, %f35409};
	bar.warp.sync 	-1;
	wmma.mma.sync.aligned.row.col.m16n16k16.f32.f32 {%f35418, %f35419, %f35420, %f35421, %f35422, %f35423, %f35424, %f35425}, {%r2, %r2, %r2, %r2, %r2, %r2, %r2, %r2}, {%r2, %r2, %r2, %r2, %r2, %r2, %r2, %r2}, {%f35410, %f35411, %f35412, %f35413, %f35414, %f35415, %f35416, %f35417};
	bar.warp.sync 	-1;
	wmma.mma.sync.aligned.row.col.m16n16k16.f32.f32 {%f35426, %f35427, %f35428, %f35429, %f35430, %f35431, %f35432, %f35433}, {%r2, %r2, %r2, %r2, %r2, %r2, %r2, %r2}, {%r2, %r2, %r2, %r2, %r2, %r2, %r2, %r2}, {%f35418, %f35419, %f35420, %f35421, %f35422, %f35423, %f35424, %f35425};
	bar.warp.sync 	-1;
	wmma.mma.sync.aligned.row.col.m16n16k16.f32.f32 {%f35434, %f35435, %f35436, %f35437, %f35438, %f35439, %f35440, %f35441}, {%r2, %r2, %r2, %r2, %r2, %r2, %r2, %r2}, {%r2, %r2, %r2, %r2, %r2, %r2, %r2, %r2}, {%f35426, %f35427, %f35428, %f35429, %f35430, %f35431, %f35432, %f35433};
	bar.warp.sync 	-1;
	wmma.mma.sync.aligned.row.col.m16n16k16.f32.f32 {%f35442, %f35443, %f35444, %f35445, %f35446, %f35447, %f35448, %f35449}, {%r2, %r2, %r2, %r2, %r2, %r2, %r2, %r2}, {%r2, %r2, %r2, %r2, %r2, %r2, %r2, %r2}, {%f35434, %f35435, %f35436, %f35437, %f35438, %f35439, %f35440, %f35441};
	bar.warp.sync 	-1;
	wmma.mma.sync.aligned.row.col.m16n16k16.f32.f32 {%f35450, %f35451, %f35452, %f35453, %f35454, %f35455, %f35456, %f35457}, {%r2, %r2, %r2, %r2, %r2, %r2, %r2, %r2}, {%r2, %r2, %r2, %r2, %r2, %r2, %r2, %r2}, {%f35442, %f35443, %f35444, %f35445, %f35446, %f35447, %f35448, %f35449};
	bar.warp.sync 	-1;
	wmma.mma.sync.aligned.row.col.m16n16k16.f32.f32 {%f35458, %f35459, %f35460, %f35461, %f35462, %f35463, %f35464, %f35465}, {%r2, %r2, %r2, %r2, %r2, %r2, %r2, %r2}, {%r2, %r2, %r2, %r2, %r2, %r2, %r2, %r2}, {%f35450, %f35451, %f35452, %f35453, %f35454, %f35455, %f35456, %f35457};
	bar.warp.sync 	-1;
	wmma.mma.sync.aligned.row.col.m16n16k16.f32.f32 {%f35466, %f35467, %f35468, %f35469, %f35470, %f35471, %f35472, %f35473}, {%r2, %r2, %r2, %r2, %r2, %r2, %r2, %r2}, {%r2, %r2, %r2, %r2, %r2, %r2, %r2, %r2}, {%f35458, %f35459, %f35460, %f35461, %f35462, %f35463, %f35464, %f35465};
	bar.warp.sync 	-1;
	wmma.mma.sync.aligned.row.col.m16n16k16.f32.f32 {%f35474, %f35475, %f35476, %f35477, %f35478, %f35479, %f35480, %f35481}, {%r2, %r2, %r2, %r2, %r2, %r2, %r2, %r2}, {%r2, %r2, %r2, %r2, %r2, %r2, %r2, %r2}, {%f35466, %f35467, %f35468, %f35469, %f35470, %f35471, %f35472, %f35473};
	bar.warp.sync 	-1;
	wmma.mma.sync.aligned.row.col.m16n16k16.f32.f32 {%f35482, %f35483, %f35484, %f35485, %f35486, %f35487, %f35488, %f35489}, {%r2, %r2, %r2, %r2, %r2, %r2, %r2, %r2}, {%r2, %r2, %r2, %r2, %r2, %r2, %r2, %r2}, {%f35474, %f35475, %f35476, %f35477, %f35478, %f35479, %f35480, %f35481};
	bar.warp.sync 	-1;
	wmma.mma.sync.aligned.row.col.m16n16k16.f32.f32 {%f35490, %f35491, %f35492, %f35493, %f35494, %f35495, %f35496, %f35497}, {%r2, %r2, %r2, %r2, %r2, %r2, %r2, %r2}, {%r2, %r2, %r2, %r2, %r2, %r2, %r2, %r2}, {%f35482, %f35483, %f35484, %f35485, %f35486, %f35487, %f35488, %f35489};
	bar.warp.sync 	-1;
	wmma.mma.sync.aligned.row.col.m16n16k16.f32.f32 {%f35498, %f35499, %f35500, %f35501, %f35502, %f35503, %f35504, %f35505}, {%r2, %r2, %r2, %r2, %r2, %r2, %r2, %r2}, {%r2, %r2, %r2, %r2, %r2, %r2, %r2, %r2}, {%f35490, %f35491, %f35492, %f35493, %f35494, %f35495, %f35496, %f35497};
	bar.warp.sync 	-1;
	wmma.mma.sync.aligned.row.col.m16n16k16.f32.f32 {%f35506, %f35507, %f35508, %f35509, %f35510, %f35511, %f35512, %f35513}, {%r2, %r2, %r2, %r2, %r2, %r2, %r2, %r2}, {%r2, %r2, %r2, %r2, %r2, %r2, %r2, %r2}, {%f35498, %f35499, %f35500, %f35501, %f35502, %f35503, %f35504, %f35505};
	bar.warp.sync 	-1;
	wmma.mma.sync.aligned.row.col.m16n16k16.f32.f32 {%f35514, %f35515, %f35516, %f35517, %f35518, %f35519, %f35520, %f35521}, {%r2, %r2, %r2, %r2, %r2, %r2, %r2, %r2}, {%r2, %r2, %r2, %r2, %r2, %r2, %r2, %r2}, {%f35506, %f35507, %f35508, %f35509, %f35510, %f35511, %f35512, %f35513};
	bar.warp.sync 	-1;
	wmma.mma.sync.aligned.row.col.m16n16k16.f32.f32 {%f35522, %f35523, %f35524, %f35525, %f35526, %f35527, %f35528, %f35529}, {%r2, %r2, %r2, %r2, %r2, %r2, %r2, %r2}, {%r2, %r2, %r2, %r2, %r2, %r2, %r2, %r2}, {%f35514, %f35515, %f35516, %f35517, %f35518, %f35519, %f35520, %f35521};
	bar.warp.sync 	-1;
	wmma.mma.sync.aligned.row.col.m16n16k16.f32.f32 {%f35530, %f35531, %f35532, %f35533, %f35534, %f35535, %f35536, %f35537}, {%r2, %r2, %r2, %r2, %r2, %r2, %r2, %r2}, {%r2, %r2, %r2, %r2, %r2, %r2, %r2, %r2}, {%f35522, %f35523, %f35524, %f35525, %f35526, %f35527, %f35528, %f35529};
	bar.warp.sync 	-1;
	wmma.mma.sync.aligned.row.col.m16n16k16.f32.f32 {%f35538, %f35539, %f35540, %f35541, %f35542, %f35543, %f35544, %f35545}, {%r2, %r2, %r2, %r2, %r2, %r2, %r2, %r2}, {%r2, %r2, %r2, %r2, %r2, %r2, %r2, %r2}, {%f35530, %f35531, %f35532, %f35533, %f35534, %f35535, %f35536, %f35537};
	bar.warp.sync 	-1;
	wmma.mma.sync.aligned.row.col.m16n16k16.f32.f32 {%f35546, %f35547, %f35548, %f35549, %f35550, %f35551, %f35552, %f35553}, {%r2, %r2, %r2, %r2, %r2, %r2, %r2, %r2}, {%r2, %r2, %r2, %r2, %r2, %r2, %r2, %r2}, {%f35538, %f35539, %f35540, %f35541, %f35542, %f35543, %f35544, %f35545};
	bar.warp.sync 	-1;
	wmma.mma.sync.aligned.row.col.m16n16k16.f32.f32 {%f35554, %f35555, %f35556, %f35557, %f35558, %f35559, %f35560, %f35561}, {%r2, %r2, %r2, %r2, %r2, %r2, %r2, %r2}, {%r2, %r2, %r2, %r2, %r2, %r2, %r2, %r2}, {%f35546, %f35547, %f35548, %f35549, %f35550, %f35551, %f35552, %f35553};
	bar.warp.sync 	-1;
	wmma.mma.sync.aligned.row.col.m16n16k16.f32.f32 {%f35562, %f35563, %f35564, %f35565, %f35566, %f35567, %f35568, %f35569}, {%r2, %r2, %r2, %r2, %r2, %r2, %r2, %r2}, {%r2, %r2, %r2, %r2, %r2, %r2, %r2, %r2}, {%f35554, %f35555, %f35556, %f35557, %f35558, %f35559, %f35560, %f35561};
	bar.warp.sync 	-1;
	wmma.mma.sync.aligned.row.col.m16n16k16.f32.f32 {%f35570, %f35571, %f35572, %f35573, %f35574, %f35575, %f35576, %f35577}, {%r2, %r2, %r2, %r2, %r2, %r2, %r2, %r2}, {%r2, %r2, %r2, %r2, %r2, %r2, %r2, %r2}, {%f35562, %f35563, %f35564, %f35565, %f35566, %f35567, %f35568, %f35569};
	bar.warp.sync 	-1;
	wmma.mma.sync.aligned.row.col.m16n16k16.f32.f32 {%f35578, %f35579, %f35580, %f35581, %f35582, %f35583, %f35584, %f35585}, {%r2, %r2, %r2, %r2, %r2, %r2, %r2, %r2}, {%r2, %r2, %r2, %r2, %r2, %r2, %r2, %r2}, {%f35570, %f35571, %f35572, %f35573, %f35574, %f35575, %f35576, %f35577};
	bar.warp.sync 	-1;
	wmma.mma.sync.aligned.row.col.m16n16k16.f32.f32 {%f35586, %f35587, %f35588, %f35589, %f35590, %f35591, %f35592, %f35593}, {%r2, %r2, %r2, %r2, %r2, %r2, %r2, %r2}, {%r2, %r2, %r2, %r2, %r2, %r2, %r2, %r2}, {%f35578, %f35579, %f35580, %f35581, %f35582, %f35583, %f35584, %f35585};
	bar.warp.sync 	-1;
	wmma.mma.sync.aligned.row.col.m16n16k16.f32.f32 {%f35594, %f35595, %f35596, %f35597, %f35598, %f35599, %f35600, %f35601}, {%r2, %r2, %r2, %r2, %r2, %r2, %r2, %r2}, {%r2, %r2, %r2, %r2, %r2, %r2, %r2, %r2}, {%f35586, %f35587, %f35588, %f35589, %f35590, %f35591, %f35592, %f35593};
	bar.warp.sync 	-1;
	wmma.mma.sync.aligned.row.col.m16n16k16.f32.f32 {%f35602, %f35603, %f35604, %f35605, %f35606, %f35607, %f35608, %f35609}, {%r2, %r2, %r2, %r2, %r2, %r2, %r2, %r2}, {%r2, %r2, %r2, %r2, %r2, %r2, %r2, %r2}, {%f35594, %f35595, %f35596, %f35597, %f35598, %f35599, %f35600, %f35601};
	bar.warp.sync 	-1;
	wmma.mma.sync.aligned.row.col.m16n16k16.f32.f32 {%f35610, %f35611, %f35612, %f35613, %f35614, %f35615, %f35616, %f35617}, {%r2, %r2, %r2, %r2, %r2, %r2, %r2, %r2}, {%r2, %r2, %r2, %r2, %r2, %r2, %r2, %r2}, {%f35602, %f35603, %f35604, %f35605, %f35606, %f35607, %f35608, %f35609};
	bar.warp.sync 	-1;
	wmma.mma.sync.aligned.row.col.m16n16k16.f32.f32 {%f35618, %f35619, %f35620, %f35621, %f35622, %f35623, %f35624, %f35625}, {%r2, %r2, %r2, %r2, %r2, %r2, %r2, %r2}, {%r2, %r2, %r2, %r2, %r2, %r2, %r2, %r2}, {%f35610, %f35611, %f35612, %f35613, %f35614, %f35615, %f35616, %f35617};
	bar.warp.sync 	-1;
	wmma.mma.sync.aligned.row.col.m16n16k16.f32.f32 {%f35626, %f35627, %f35628, %f35629, %f35630, %f35631, %f35632, %f35633}, {%r2, %r2, %r2, %r2, %r2, %r2, %r2, %r2}, {%r2, %r2, %r2, %r2, %r2, %r2, %r2, %r2}, {%f35618, %f35619, %f35620, %f35621, %f35622, %f35623, %f35624, %f35625};
	bar.warp.sync 	-1;
	wmma.mma.sync.aligned.row.col.m16n16k16.f32.f32 {%f35634, %f35635, %f35636, %f35637, %f35638, %f35639, %f35640, %f35641}, {%r2, %r2, %r2, %r2, %r2, %r2, %r2, %r2}, {%r2, %r2, %r2, %r2, %r2, %r2, %r2, %r2}, {%f35626, %f35627, %f35628, %f35629, %f35630, %f35631, %f35632, %f35633};
	bar.warp.sync 	-1;
	wmma.mma.sync.aligned.row.col.m16n16k16.f32.f32 {%f35642, %f35643, %f35644, %f35645, %f35646, %f35647, %f35648, %f35649}, {%r2, %r2, %r2, %r2, %r2, %r2, %r2, %r2}, {%r2, %r2, %r2, %r2, %r2, %r2, %r2, %r2}, {%f35634, %f35635, %f35636, %f35637, %f35638, %f35639, %f35640, %f35641};
	bar.warp.sync 	-1;
	wmma.mma.sync.aligned.row.col.m16n16k16.f32.f32 {%f35650, %f35651, %f35652, %f35653, %f35654, %f35655, %f35656, %f35657}, {%r2, %r2, %r2, %r2, %r2, %r2, %r2, %r2}, {%r2, %r2, %r2, %r2, %r2, %r2, %r2, %r2}, {%f35642, %f35643, %f35644, %f35645, %f35646, %f35647, %f35648, %f35649};
	bar.warp.sync 	-1;
	wmma.mma.sync.aligned.row.col.m16n16k16.f32.f32 {%f35658, %f35659, %f35660, %f35661, %f35662, %f35663, %f35664, %f35665}, {%r2, %r2, %r2, %r2, %r2, %r2, %r2, %r2}, {%r2, %r2, %r2, %r2, %r2, %r2, %r2, %r2}, {%f35650, %f35651, %f35652, %f35653, %f35654, %f35655, %f35656, %f35657};
	bar.warp.sync 	-1;
	wmma.mma.sync.aligned.row.col.m16n16k16.f32.f32 {%f35666, %f35667, %f35668, %f35669, %f35670, %f35671, %f35672, %f35673}, {%r2, %r2, %r2, %r2, %r2, %r2, %r2, %r2}, {%r2, %r2, %r2, %r2, %r2, %r2, %r2, %r2}, {%f35658, %f35659, %f35660, %f35661, %f35662, %f35663, %f35664, %f35665};
	bar.warp.sync 	-1;
	wmma.mma.sync.aligned.row.col.m16n16k16.f32.f32 {%f35674, %f35675, %f35676, %f35677, %f35678, %f35679, %f35680, %f35681}, {%r2, %r2, %r2, %r2, %r2, %r2, %r2, %r2}, {%r2, %r2, %r2, %r2, %r2, %r2, %r2, %r2}, {%f35666, %f35667, %f35668, %f35669, %f35670, %f35671, %f35672, %f35673};
	bar.warp.sync 	-1;
	wmma.mma.sync.aligned.row.col.m16n16k16.f32.f32 {%f35682, %f35683, %f35684, %f35685, %f35686, %f35687, %f35688, %f35689}, {%r2, %r2, %r2, %r2, %r2, %r2, %r2, %r2}, {%r2, %r2, %r2, %r2, %r2, %r2, %r2, %r2}, {%f35674, %f35675, %f35676, %f35677, %f35678, %f35679, %f35680, %f35681};
	bar.warp.sync 	-1;
	wmma.mma.sync.aligned.row.col.m16n16k16.f32.f32 {%f35690, %f35691, %f35692, %f35693, %f35694, %f35695, %f35696, %f35697}, {%r2, %r2, %r2, %r2, %r2, %r2, %r2, %r2}, {%r2, %r2, %r2, %r2, %r2, %r2, %r2, %r2}, {%f35682, %f35683, %f35684, %f35685, %f35686, %f35687, %f35688, %f35689};
	bar.warp.sync 	-1;
	wmma.mma.sync.aligned.row.col.m16n16k16.f32.f32 {%f35698, %f35699, %f35700, %f35701, %f35702, %f35703, %f35704, %f35705}, {%r2, %r2, %r2, %r2, %r2, %r2, %r2, %r2}, {%r2, %r2, %r2, %r2, %r2, %r2, %r2, %r2}, {%f35690, %f35691, %f35692, %f35693, %f35694, %f35695, %f35696, %f35697};
	bar.warp.sync 	-1;
	wmma.mma.sync.aligned.row.col.m16n16k16.f32.f32 {%f35706, %f35707, %f35708, %f35709, %f35710, %f35711, %f35712, %f35713}, {%r2, %r2, %r2, %r2, %r2, %r2, %r2, %r2}, {%r2, %r2, %r2, %r2, %r2, %r2, %r2, %r2}, {%f35698, %f35699, %f35700, %f35701, %f35702, %f35703, %f35704, %f35705};
	bar.warp.sync 	-1;
	wmma.mma.sync.aligned.row.col.m16n16k16.f32.f32 {%f35714, %f35715, %f35716, %f35717, %f35718, %f35719, %f35720, %f35721}, {%r2, %r2, %r2, %r2, %r2, %r2, %r2, %r2}, {%r2, %r2, %r2, %r2, %r2, %r2, %r2, %r2}, {%f35706, %f35707, %f35708, %f35709, %f35710, %f35711, %f35712, %f35713};
	bar.warp.sync 	-1;
	wmma.mma.sync.aligned.row.col.m16n16k16.f32.f32 {%f35722, %f35723, %f35724, %f35725, %f35726, %f35727, %f35728, %f35729}, {%r2, %r2, %r2, %r2, %r2, %r2, %r2, %r2}, {%r2, %r2, %r2, %r2, %r2, %r2, %r2, %r2}, {%f35714, %f35715, %f35716, %f35717, %f35718, %f35719, %f35720, %f35721};
	bar.warp.sync 	-1;
	wmma.mma.sync.aligned.row.col.m16n16k16.f32.f32 {%f35730, %f35731, %f35732, %f35733, %f35734, %f35735, %f35736, %f35737}, {%r2, %r2, %r2, %r2, %r2, %r2, %r2, %r2}, {%r2, %r2, %r2, %r2, %r2, %r2, %r2, %r2}, {%f35722, %f35723, %f35724, %f35725, %f35726, %f35727, %f35728, %f35729};
	bar.warp.sync 	-1;
	wmma.mma.sync.aligned.row.col.m16n16k16.f32.f32 {%f35738, %f35739, %f35740, %f35741, %f35742, %f35743, %f35744, %f35745}, {%r2, %r2, %r2, %r2, %r2, %r2, %r2, %r2}, {%r2, %r2, %r2, %r2, %r2, %r2, %r2, %r2}, {%f35730, %f35731, %f35732, %f35733, %f35734, %f35735, %f35736, %f35737};
	bar.warp.sync 	-1;
	wmma.mma.sync.aligned.row.col.m16n16k16.f32.f32 {%f35746, %f35747, %f35748, %f35749, %f35750, %f35751, %f35752, %f35753}, {%r2, %r2, %r2, %r2, %r2, %r2, %r2, %r2}, {%r2, %r2, %r2, %r2, %r2, %r2, %r2, %r2}, {%f35738, %f35739, %f35740, %f35741, %f35742, %f35743, %f35744, %f35745};
	bar.warp.sync 	-1;
	wmma.mma.sync.aligned.row.col.m16n16k16.f32.f32 {%f35754, %f35755, %f35756, %f35757, %f35758, %f35759, %f35760, %f35761}, {%r2, %r2, %r2, %r2, %r2, %r2, %r2, %r2}, {%r2, %r2, %r2, %r2, %r2, %r2, %r2, %r2}, {%f35746, %f35747, %f35748, %f35749, %f35750, %f35751, %f35752, %f35753};
	bar.warp.sync 	-1;
	wmma.mma.sync.aligned.row.col.m16n16k16.f32.f32 {%f35762, %f35763, %f35764, %f35765, %f35766, %f35767, %f35768, %f35769}, {%r2, %r2, %r2, %r2, %r2, %r2, %r2, %r2}, {%r2, %r2, %r2, %r2, %r2, %r2, %r2, %r2}, {%f35754, %f35755, %f35756, %f35757, %f35758, %f35759, %f35760, %f35761};
	bar.warp.sync 	-1;
	wmma.mma.sync.aligned.row.col.m16n16k16.f32.f32 {%f35770, %f35771, %f35772, %f35773, %f35774, %f35775, %f35776, %f35777}, {%r2, %r2, %r2, %r2, %r2, %r2, %r2, %r2}, {%r2, %r2, %r2, %r2, %r2, %r2, %r2, %r2}, {%f35762, %f35763, %f35764, %f35765, %f35766, %f35767, %f35768, %f35769};
	bar.warp.sync 	-1;
	wmma.mma.sync.aligned.row.col.m16n16k16.f32.f32 {%f35778, %f35779, %f35780, %f35781, %f35782, %f35783, %f35784, %f35785}, {%r2, %r2, %r2, %r2, %r2, %r2, %r2, %r2}, {%r2, %r2, %r2, %r2, %r2, %r2, %r2, %r2}, {%f35770, %f35771, %f35772, %f35773, %f35774, %f35775, %f35776, %f35777};
	bar.warp.sync 	-1;
	wmma.mma.sync.aligned.row.col.m16n16k16.f32.f32 {%f35786, %f35787, %f35788, %f35789, %f35790, %f35791, %f35792, %f35793}, {%r2, %r2, %r2, %r2, %r2, %r2, %r2, %r2}, {%r2, %r2, %r2, %r2, %r2, %r2, %r2, %r2}, {%f35778, %f35779, %f35780, %f35781, %f35782, %f35783, %f35784, %f35785};
	bar.warp.sync 	-1;
	wmma.mma.sync.aligned.row.col.m16n16k16.f32.f32 {%f35794, %f35795, %f35796, %f35797, %f35798, %f35799, %f35800, %f35801}, {%r2, %r2, %r2, %r2, %r2, %r2, %r2, %r2}, {%r2, %r2, %r2, %r2, %r2, %r2, %r2, %r2}, {%f35786, %f35787, %f35788, %f35789, %f35790, %f35791, %f35792, %f35793};
	bar.warp.sync 	-1;
	wmma.mma.sync.aligned.row.col.m16n16k16.f32.f32 {%f35802, %f35803, %f35804, %f35805, %f35806, %f35807, %f35808, %f35809}, {%r2, %r2, %r2, %r2, %r2, %r2, %r2, %r2}, {%r2, %r2, %r2, %r2, %r2, %r2, %r2, %r2}, {%f35794, %f35795, %f35796, %f35797, %f35798, %f35799, %f35800, %f35801};
	bar.warp.sync 	-1;
	wmma.mma.sync.aligned.row.col.m16n16k16.f32.f32 {%f35810, %f35811, %f35812, %f35813, %f35814, %f35815, %f35816, %f35817}, {%r2, %r2, %r2, %r2, %r2, %r2, %r2, %r2}, {%r2, %r2, %r2, %r2, %r2, %r2, %r2, %r2}, {%f35802, %f35803, %f35804, %f35805, %f35806, %f35807, %f35808, %f35809};
	bar.warp.sync 	-1;
	wmma.mma.sync.aligned.row.col.m16n16k16.f32.f32 {%f35818, %f35819, %f35820, %f35821, %f35822, %f35823, %f35824, %f35825}, {%r2, %r2, %r2, %r2, %r2, %r2, %r2, %r2}, {%r2, %r2, %r2, %r2, %r2, %r2, %r2, %r2}, {%f35810, %f35811, %f35812, %f35813, %f35814, %f35815, %f35816, %f35817};
	bar.warp.sync 	-1;
	wmma.mma.sync.aligned.row.col.m16n16k16.f32.f32 {%f35826, %f35827, %f35828, %f35829, %f35830, %f35831, %f35832, %f35833}, {%r2, %r2, %r2, %r2, %r2, %r2, %r2, %r2}, {%r2, %r2, %r2, %r2, %r2, %r2, %r2, %r2}, {%f35818, %f35819, %f35820, %f35821, %f35822, %f35823, %f35824, %f35825};
	bar.warp.sync 	-1;
	wmma.mma.sync.aligned.row.col.m16n16k16.f32.f32 {%f35834, %f35835, %f35836, %f35837, %f35838, %f35839, %f35840, %f35841}, {%r2, %r2, %r2, %r2, %r2, %r2, %r2, %r2}, {%r2, %r2, %r2, %r2, %r2, %r2, %r2, %r2}, {%f35826, %f35827, %f35828, %f35829, %f35830, %f35831, %f35832, %f35833};
	bar.warp.sync 	-1;
	wmma.mma.sync.aligned.row.col.m16n16k16.f32.f32 {%f35842, %f35843, %f35844, %f35845, %f35846, %f35847, %f35848, %f35849}, {%r2, %r2, %r2, %r2, %r2, %r2, %r2, %r2}, {%r2, %r2, %r2, %r2, %r2, %r2, %r2, %r2}, {%f35834, %f35835, %f35836, %f35837, %f35838, %f35839, %f35840, %f35841};
	bar.warp.sync 	-1;
	wmma.mma.sync.aligned.row.col.m16n16k16.f32.f32 {%f35850, %f35851, %f35852, %f35853, %f35854, %f35855, %f35856, %f35857}, {%r2, %r2, %r2, %r2, %r2, %r2, %r2, %r2}, {%r2, %r2, %r2, %r2, %r2, %r2, %r2, %r2}, {%f35842, %f35843, %f35844, %f35845, %f35846, %f35847, %f35848, %f35849};
	bar.warp.sync 	-1;
	wmma.mma.sync.aligned.row.col.m16n16k16.f32.f32 {%f35858, %f35859, %f35860, %f35861, %f35862, %f35863, %f35864, %f35865}, {%r2, %r2, %r2, %r2, %r2, %r2, %r2, %r2}, {%r2, %r2, %r2, %r2, %r2, %r2, %r2, %r2}, {%f35850, %f35851, %f35852, %f35853, %f35854, %f35855, %f35856, %f35857};
	bar.warp.sync 	-1;
	wmma.mma.sync.aligned.row.col.m16n16k16.f32.f32 {%f35866, %f35867, %f35868, %f35869, %f35870, %f35871, %f35872, %f35873}, {%r2, %r2, %r2, %r2, %r2, %r2, %r2, %r2}, {%r2, %r2, %r2, %r2, %r2, %r2, %r2, %r2}, {%f35858, %f35859, %f35860, %f35861, %f35862, %f35863, %f35864, %f35865};
	bar.warp.sync 	-1;
	wmma.mma.sync.aligned.row.col.m16n16k16.f32.f32 {%f35874, %f35875, %f35876, %f35877, %f35878, %f35879, %f35880, %f35881}, {%r2, %r2, %r2, %r2, %r2, %r2, %r2, %r2}, {%r2, %r2, %r2, %r2, %r2, %r2, %r2, %r2}, {%f35866, %f35867, %f35868, %f35869, %f35870, %f35871, %f35872, %f35873};
	bar.warp.sync 	-1;
	wmma.mma.sync.aligned.row.col.m16n16k16.f32.f32 {%f35882, %f35883, %f35884, %f35885, %f35886, %f35887, %f35888, %f35889}, {%r2, %r2, %r2, %r2, %r2, %r2, %r2, %r2}, {%r2, %r2, %r2, %r2, %r2, %r2, %r2, %r2}, {%f35874, %f35875, %f35876, %f35877, %f35878, %f35879, %f35880, %f35881};
	bar.warp.sync 	-1;
	wmma.mma.sync.aligned.row.col.m16n16k16.f32.f32 {%f35890, %f35891, %f35892, %f35893, %f35894, %f35895, %f35896, %f35897}, {%r2, %r2, %r2, %r2, %r2, %r2, %r2, %r2}, {%r2, %r2, %r2, %r2, %r2, %r2, %r2, %r2}, {%f35882, %f35883, %f35884, %f35885, %f35886, %f35887, %f35888, %f35889};
	bar.warp.sync 	-1;
	wmma.mma.sync.aligned.row.col.m16n16k16.f32.f32 {%f35898, %f35899, %f35900, %f35901, %f35902, %f35903, %f35904, %f35905}, {%r2, %r2, %r2, %r2, %r2, %r2, %r2, %r2}, {%r2, %r2, %r2, %r2, %r2, %r2, %r2, %r2}, {%f35890, %f35891, %f35892, %f35893, %f35894, %f35895, %f35896, %f35897};
	bar.warp.sync 	-1;
	wmma.mma.sync.aligned.row.col.m16n16k16.f32.f32 {%f35906, %f35907, %f35908, %f35909, %f35910, %f35911, %f35912, %f35913}, {%r2, %r2, %r2, %r2, %r2, %r2, %r2, %r2}, {%r2, %r2, %r2, %r2, %r2, %r2, %r2, %r2}, {%f35898, %f35899, %f35900, %f35901, %f35902, %f35903, %f35904, %f35905};
	bar.warp.sync 	-1;
	wmma.mma.sync.aligned.row.col.m16n16k16.f32.f32 {%f35914, %f35915, %f35916, %f35917, %f35918, %f35919, %f35920, %f35921}, {%r2, %r2, %r2, %r2, %r2, %r2, %r2, %r2}, {%r2, %r2, %r2, %r2, %r2, %r2, %r2, %r2}, {%f35906, %f35907, %f35908, %f35909, %f35910, %f35911, %f35912, %f35913};
	bar.warp.sync 	-1;
	wmma.mma.sync.aligned.row.col.m16n16k16.f32.f32 {%f35922, %f35923, %f35924, %f35925, %f35926, %f35927, %f35928, %f35929}, {%r2, %r2, %r2, %r2, %r2, %r2, %r2, %r2}, {%r2, %r2, %r2, %r2, %r2, %r2, %r2, %r2}, {%f35914, %f35915, %f35916, %f35917, %f35918, %f35919, %f35920, %f35921};
	bar.warp.sync 	-1;
	wmma.mma.sync.aligned.row.col.m16n16k16.f32.f32 {%f35930, %f35931, %f35932, %f35933, %f35934, %f35935, %f35936, %f35937}, {%r2, %r2, %r2, %r2, %r2, %r2, %r2, %r2}, {%r2, %r2, %r2, %r2, %r2, %r2, %r2, %r2}, {%f35922, %f35923, %f35924, %f35925, %f35926, %f35927, %f35928, %f35929};
	bar.warp.sync 	-1;
	wmma.mma.sync.aligned.row.col.m16n16k16.f32.f32 {%f35938, %f35939, %f35940, %f35941, %f35942, %f35943, %f35944, %f35945}, {%r2, %r2, %r2, %r2, %r2, %r2, %r2, %r2}, {%r2, %r2, %r2, %r2, %r2, %r2, %r2, %r2}, {%f35930, %f35931, %f35932, %f35933, %f35934, %f35935, %f35936, %f35937};
	bar.warp.sync 	-1;
	wmma.mma.sync.aligned.row.col.m16n16k16.f32.f32 {%f35946, %f35947, %f35948, %f35949, %f35950, %f35951, %f35952, %f35953}, {%r2, %r2, %r2, %r2, %r2, %r2, %r2, %r2}, {%r2, %r2, %r2, %r2, %r2, %r2, %r2, %r2}, {%f35938, %f35939, %f35940, %f35941, %f35942, %f35943, %f35944, %f35945};
	bar.warp.sync 	-1;
	wmma.mma.sync.aligned.row.col.m16n16k16.f32.f32 {%f35954, %f35955, %f35956, %f35957, %f35958, %f35959, %f35960, %f35961}, {%r2, %r2, %r2, %r2, %r2, %r2, %r2, %r2}, {%r2, %r2, %r2, %r2, %r2, %r2, %r2, %r2}, {%f35946, %f35947, %f35948, %f35949, %f35950, %f35951, %f35952, %f35953};
	bar.warp.sync 	-1;
	wmma.mma.sync.aligned.row.col.m16n16k16.f32.f32 {%f35962, %f35963, %f35964, %f35965, %f35966, %f35967, %f35968, %f35969}, {%r2, %r2, %r2, %r2, %r2, %r2, %r2, %r2}, {%r2, %r2, %r2, %r2, %r2, %r2, %r2, %r2}, {%f35954, %f35955, %f35956, %f35957, %f35958, %f35959, %f35960, %f35961};
	bar.warp.sync 	-1;
	wmma.mma.sync.aligned.row.col.m16n16k16.f32.f32 {%f35970, %f35971, %f35972, %f35973, %f35974, %f35975, %f35976, %f35977}, {%r2, %r2, %r2, %r2, %r2, %r2, %r2, %r2}, {%r2, %r2, %r2, %r2, %r2, %r2, %r2, %r2}, {%f35962, %f35963, %f35964, %f35965, %f35966, %f35967, %f35968, %f35969};
	bar.warp.sync 	-1;
	wmma.mma.sync.aligned.row.col.m16n16k16.f32.f32 {%f35978, %f35979, %f35980, %f35981, %f35982, %f35983, %f35984, %f35985}, {%r2, %r2, %r2, %r2, %r2, %r2, %r2, %r2}, {%r2, %r2, %r2, %r2, %r2, %r2, %r2, %r2}, {%f35970, %f35971, %f35972, %f35973, %f35974, %f35975, %f35976, %f35977};
	bar.warp.sync 	-1;
	wmma.mma.sync.aligned.row.col.m16n16k16.f32.f32 {%f35986, %f35987, %f35988, %f35989, %f35990, %f35991, %f35992, %f35993}, {%r2, %r2, %r2, %r2, %r2, %r2, %r2, %r2}, {%r2, %r2, %r2, %r2, %r2, %r2, %r2, %r2}, {%f35978, %f35979, %f35980, %f35981, %f35982, %f35983, %f35984, %f35985};
	bar.warp.sync 	-1;
	wmma.mma.sync.aligned.row.col.m16n16k16.f32.f32 {%f35994, %f35995, %f35996, %f35997, %f35998, %f35999, %f36000, %f36001}, {%r2, %r2, %r2, %r2, %r2, %r2, %r2, %r2}, {%r2, %r2, %r2, %r2, %r2, %r2, %r2, %r2}, {%f35986, %f35987, %f35988, %f35989, %f35990, %f35991, %f35992, %f35993};
	bar.warp.sync 	-1;
	wmma.mma.sync.aligned.row.col.m16n16k16.f32.f32 {%f36002, %f36003, %f36004, %f36005, %f36006, %f36007, %f36008, %f36009}, {%r2, %r2, %r2, %r2, %r2, %r2, %r2, %r2}, {%r2, %r2, %r2, %r2, %r2, %r2, %r2, %r2}, {%f35994, %f35995, %f35996, %f35997, %f35998, %f35999, %f36000, %f36001};
	bar.warp.sync 	-1;
	wmma.mma.sync.aligned.row.col.m16n16k16.f32.f32 {%f36010, %f36011, %f36012, %f36013, %f36014, %f36015, %f36016, %f36017}, {%r2, %r2, %r2, %r2, %r2, %r2, %r2, %r2}, {%r2, %r2, %r2, %r2, %r2, %r2, %r2, %r2}, {%f36002, %f36003, %f36004, %f36005, %f36006, %f36007, %f36008, %f36009};
	bar.warp.sync 	-1;
	wmma.mma.sync.aligned.row.col.m16n16k16.f32.f32 {%f36018, %f36019, %f36020, %f36021, %f36022, %f36023, %f36024, %f36025}, {%r2, %r2, %r2, %r2, %r2, %r2, %r2, %r2}, {%r2, %r2, %r2, %r2, %r2, %r2, %r2, %r2}, {%f36010, %f36011, %f36012, %f36013, %f36014, %f36015, %f36016, %f36017};
	bar.warp.sync 	-1;
	wmma.mma.sync.aligned.row.col.m16n16k16.f32.f32 {%f36026, %f36027, %f36028, %f36029, %f36030, %f36031, %f36032, %f36033}, {%r2, %r2, %r2, %r2, %r2, %r2, %r2, %r2}, {%r2, %r2, %r2, %r2, %r2, %r2, %r2, %r2}, {%f36018, %f36019, %f36020, %f36021, %f36022, %f36023, %f36024, %f36025};
	bar.warp.sync 	-1;
	wmma.mma.sync.aligned.row.col.m16n16k16.f32.f32 {%f36034, %f36035, %f36036, %f36037, %f36038, %f36039, %f36040, %f36041}, {%r2, %r2, %r2, %r2, %r2, %r2, %r2, %r2}, {%r2, %r2, %r2, %r2, %r2, %r2, %r2, %r2}, {%f36026, %f36027, %f36028, %f36029, %f36030, %f36031, %f36032, %f36033};
	bar.warp.sync 	-1;
	wmma.mma.sync.aligned.row.col.m16n16k16.f32.f32 {%f36042, %f36043, %f36044, %f36045, %f36046, %f36047, %f36048, %f36049}, {%r2, %r2, %r2, %r2, %r2, %r2, %r2, %r2}, {%r2, %r2, %r2, %r2, %r2, %r2, %r2, %r2}, {%f36034, %f36035, %f36036, %f36037, %f36038, %f36039, %f36040, %f36041};
	bar.warp.sync 	-1;
	wmma.mma.sync.aligned.row.col.m16n16k16.f32.f32 {%f36050, %f36051, %f36052, %f36053, %f36054, %f36055, %f36056, %f36057}, {%r2, %r2, %r2, %r2, %r2, %r2, %r2, %r2}, {%r2, %r2, %r2, %r2, %r2, %r2, %r2, %r2}, {%f36042, %f36043, %f36044, %f36045, %f36046, %f36047, %f36048, %f36049};
	bar.warp.sync 	-1;
	wmma.mma.sync.aligned.row.col.m16n16k16.f32.f32 {%f36058, %f36059, %f36060, %f36061, %f36062, %f36063, %f36064, %f36065}, {%r2, %r2, %r2, %r2, %r2, %r2, %r2, %r2}, {%r2, %r2, %r2, %r2, %r2, %r2, %r2, %r2}, {%f36050, %f36051, %f36052, %f36053, %f36054, %f36055, %f36056, %f36057};
	bar.warp.sync 	-1;
	wmma.mma.sync.aligned.row.col.m16n16k16.f32.f32 {%f36066, %f36067, %f36068, %f36069, %f36070, %f36071, %f36072, %f36073}, {%r2, %r2, %r2, %r2, %r2, %r2, %r2, %r2}, {%r2, %r2, %r2, %r2, %r2, %r2, %r2, %r2}, {%f36058, %f36059, %f36060, %f36061, %f36062, %f36063, %f36064, %f36065};
	bar.warp.sync 	-1;
	wmma.mma.sync.aligned.row.col.m16n16k16.f32.f32 {%f36074, %f36075, %f36076, %f36077, %f36078, %f36079, %f36080, %f36081}, {%r2, %r2, %r2, %r2, %r2, %r2, %r2, %r2}, {%r2, %r2, %r2, %r2, %r2, %r2, %r2, %r2}, {%f36066, %f36067, %f36068, %f36069, %f36070, %f36071, %f36072, %f36073};
	bar.warp.sync 	-1;
	wmma.mma.sync.aligned.row.col.m16n16k16.f32.f32 {%f36082, %f36083, %f36084, %f36085, %f36086, %f36087, %f36088, %f36089}, {%r2, %r2, %r2, %r2, %r2, %r2, %r2, %r2}, {%r2, %r2, %r2, %r2, %r2, %r2, %r2, %r2}, {%f36074, %f36075, %f36076, %f36077, %f36078, %f36079, %f36080, %f36081};
	bar.warp.sync 	-1;
	wmma.mma.sync.aligned.row.col.m16n16k16.f32.f32 {%f36090, %f36091, %f36092, %f36093, %f36094, %f36095, %f36096, %f36097}, {%r2, %r2, %r2, %r2, %r2, %r2, %r2, %r2}, {%r2, %r2, %r2, %r2, %r2, %r2, %r2, %r2}, {%f36082, %f36083, %f36084, %f36085, %f36086, %f36087, %f36088, %f36089};
	bar.warp.sync 	-1;
	wmma.mma.sync.aligned.row.col.m16n16k16.f32.f32 {%f36098, %f36099, %f36100, %f36101, %f36102, %f36103, %f36104, %f36105}, {%r2, %r2, %r2, %r2, %r2, %r2, %r2, %r2}, {%r2, %r2, %r2, %r2, %r2, %r2, %r2, %r2}, {%f36090, %f36091, %f36092, %f36093, %f36094, %f36095, %f36096, %f36097};
	bar.warp.sync 	-1;
	wmma.mma.sync.aligned.row.col.m16n16k16.f32.f32 {%f36106, %f36107, %f36108, %f36109, %f36110, %f36111, %f36112, %f36113}, {%r2, %r2, %r2, %r2, %r2, %r2, %r2, %r2}, {%r2, %r2, %r2, %r2, %r2, %r2, %r2, %r2}, {%f36098, %f36099, %f36100, %f36101, %f36102, %f36103, %f36104, %f36105};
	bar.warp.sync 	-1;
	wmma.mma.sync.aligned.row.col.m16n16k16.f32.f32 {%f36114, %f36115, %f36116, %f36117, %f36118, %f36119, %f36120, %f36121}, {%r2, %r2, %r2, %r2, %r2, %r2, %r2, %r2}, {%r2, %r2, %r2, %r2, %r2, %r2, %r2, %r2}, {%f36106, %f36107, %f36108, %f36109, %f36110, %f36111, %f36112, %f36113};
	bar.warp.sync 	-1;
	wmma.mma.sync.aligned.row.col.m16n16k16.f32.f32 {%f36122, %f36123, %f36124, %f36125, %f36126, %f36127, %f36128, %f36129}, {%r2, %r2, %r2, %r2, %r2, %r2, %r2, %r2}, {%r2, %r2, %r2, %r2, %r2, %r2, %r2, %r2}, {%f36114, %f36115, %f36116, %f36117, %f36118, %f36119, %f36120, %f36121};
	bar.warp.sync 	-1;
	wmma.mma.sync.aligned.row.col.m16n16k16.f32.f32 {%f36130, %f36131, %f36132, %f36133, %f36134, %f36135, %f36136, %f36137}, {%r2, %r2, %r2, %r2, %r2, %r2, %r2, %r2}, {%r2, %r2, %r2, %r2, %r2, %r2, %r2, %r2}, {%f36122, %f36123, %f36124, %f36125, %f36126, %f36127, %f36128, %f36129};
	bar.warp.sync 	-1;
	wmma.mma.sync.aligned.row.col.m16n16k16.f32.f32 {%f36138, %f36139, %f36140, %f36141, %f36142, %f36143, %f36144, %f36145}, {%r2, %r2, %r2, %r2, %r2, %r2, %r2, %r2}, {%r2, %r2, %r2, %r2, %r2, %r2, %r2, %r2}, {%f36130, %f36131, %f36132, %f36133, %f36134, %f36135, %f36136, %f36137};
	bar.warp.sync 	-1;
	wmma.mma.sync.aligned.row.col.m16n16k16.f32.f32 {%f36146, %f36147, %f36148, %f36149, %f36150, %f36151, %f36152, %f36153}, {%r2, %r2, %r2, %r2, %r2, %r2, %r2, %r2}, {%r2, %r2, %r2, %r2, %r2, %r2, %r2, %r2}, {%f36138, %f36139, %f36140, %f36141, %f36142, %f36143, %f36144, %f36145};
	bar.warp.sync 	-1;
	wmma.mma.sync.aligned.row.col.m16n16k16.f32.f32 {%f36154, %f36155, %f36156, %f36157, %f36158, %f36159, %f36160, %f36161}, {%r2, %r2, %r2, %r2, %r2, %r2, %r2, %r2}, {%r2, %r2, %r2, %r2, %r2, %r2, %r2, %r2}, {%f36146, %f36147, %f36148, %f36149, %f36150, %f36151, %f36152, %f36153};
	bar.warp.sync 	-1;
	wmma.mma.sync.aligned.row.col.m16n16k16.f32.f32 {%f36162, %f36163, %f36164, %f36165, %f36166, %f36167, %f36168, %f36169}, {%r2, %r2, %r2, %r2, %r2, %r2, %r2, %r2}, {%r2, %r2, %r2, %r2, %r2, %r2, %r2, %r2}, {%f36154, %f36155, %f36156, %f36157, %f36158, %f36159, %f36160, %f36161};
	bar.warp.sync 	-1;
	wmma.mma.sync.aligned.row.col.m16n16k16.f32.f32 {%f36170, %f36171, %f36172, %f36173, %f36174, %f36175, %f36176, %f36177}, {%r2, %r2, %r2, %r2, %r2, %r2, %r2, %r2}, {%r2, %r2, %r2, %r2, %r2, %r2, %r2, %r2}, {%f36162, %f36163, %f36164, %f36165, %f36166, %f36167, %f36168, %f36169};
	bar.warp.sync 	-1;
	wmma.mma.sync.aligned.row.col.m16n16k16.f32.f32 {%f36178, %f36179, %f36180, %f36181, %f36182, %f36183, %f36184, %f36185}, {%r2, %r2, %r2, %r2, %r2, %r2, %r2, %r2}, {%r2, %r2, %r2, %r2, %r2, %r2, %r2, %r2}, {%f36170, %f36171, %f36172, %f36173, %f36174, %f36175, %f36176, %f36177};
	bar.warp.sync 	-1;
	wmma.mma.sync.aligned.row.col.m16n16k16.f32.f32 {%f36186, %f36187, %f36188, %f36189, %f36190, %f36191, %f36192, %f36193}, {%r2, %r2, %r2, %r2, %r2, %r2, %r2, %r2}, {%r2, %r2, %r2, %r2, %r2, %r2, %r2, %r2}, {%f36178, %f36179, %f36180, %f36181, %f36182, %f36183, %f36184, %f36185};
	bar.warp.sync 	-1;
	wmma.mma.sync.aligned.row.col.m16n16k16.f32.f32 {%f36194, %f36195, %f36196, %f36197, %f36198, %f36199, %f36200, %f36201}, {%r2, %r2, %r2, %r2, %r2, %r2, %r2, %r2}, {%r2, %r2, %r2, %r2, %r2, %r2, %r2, %r2}, {%f36186, %f36187, %f36188, %f36189, %f36190, %f36191, %f36192, %f36193};
	bar.warp.sync 	-1;
	wmma.mma.sync.aligned.row.col.m16n16k16.f32.f32 {%f36202, %f36203, %f36204, %f36205, %f36206, %f36207, %f36208, %f36209}, {%r2, %r2, %r2, %r2, %r2, %r2, %r2, %r2}, {%r2, %r2, %r2, %r2, %r2, %r2, %r2, %r2}, {%f36194, %f36195, %f36196, %f36197, %f36198, %f36199, %f36200, %f36201};
	bar.warp.sync 	-1;
	wmma.mma.sync.aligned.row.col.m16n16k16.f32.f32 {%f36210, %f36211, %f36212, %f36213, %f36214, %f36215, %f36216, %f36217}, {%r2, %r2, %r2, %r2, %r2, %r2, %r2, %r2}, {%r2, %r2, %r2, %r2, %r2, %r2, %r2, %r2}, {%f36202, %f36203, %f36204, %f36205, %f36206, %f36207, %f36208, %f36209};
	bar.warp.sync 	-1;
	wmma.mma.sync.aligned.row.col.m16n16k16.f32.f32 {%f36218, %f36219, %f36220, %f36221, %f36222, %f36223, %f36224, %f36225}, {%r2, %r2, %r2, %r2, %r2, %r2, %r2, %r2}, {%r2, %r2, %r2, %r2, %r2, %r2, %r2, %r2}, {%f36210, %f36211, %f36212, %f36213, %f36214, %f36215, %f36216, %f36217};
	bar.warp.sync 	-1;
	wmma.mma.sync.aligned.row.col.m16n16k16.f32.f32 {%f36226, %f36227, %f36228, %f36229, %f36230, %f36231, %f36232, %f36233}, {%r2, %r2, %r2, %r2, %r2, %r2, %r2, %r2}, {%r2, %r2, %r2, %r2, %r2, %r2, %r2, %r2}, {%f36218, %f36219, %f36220, %f36221, %f36222, %f36223, %f36224, %f36225};
	bar.warp.sync 	-1;
	wmma.mma.sync.aligned.row.col.m16n16k16.f32.f32 {%f36234, %f36235, %f36236, %f36237, %f36238, %f36239, %f36240, %f36241}, {%r2, %r2, %r2, %r2, %r2, %r2, %r2, %r2}, {%r2, %r2, %r2, %r2, %r2, %r2, %r2, %r2}, {%f36226, %f36227, %f36228, %f36229, %f36230, %f36231, %f36232, %f36233};
	bar.warp.sync 	-1;
	wmma.mma.sync.aligned.row.col.m16n16k16.f32.f32 {%f36242, %f36243, %f36244, %f36245, %f36246, %f36247, %f36248, %f36249}, {%r2, %r2, %r2, %r2, %r2, %r2, %r2, %r2}, {%r2, %r2, %r2, %r2, %r2, %r2, %r2, %r2}, {%f36234, %f36235, %f36236, %f36237, %f36238, %f36239, %f36240, %f36241};
	bar.warp.sync 	-1;
	wmma.mma.sync.aligned.row.col.m16n16k16.f32.f32 {%f36250, %f36251, %f36252, %f36253, %f36254, %f36255, %f36256, %f36257}, {%r2, %r2, %r2, %r2, %r2, %r2, %r2, %r2}, {%r2, %r2, %r2, %r2, %r2, %r2, %r2, %r2}, {%f36242, %f36243, %f36244, %f36245, %f36246, %f36247, %f36248, %f36249};
	bar.warp.sync 	-1;
	wmma.mma.sync.aligned.row.col.m16n16k16.f32.f32 {%f36258, %f36259, %f36260, %f36261, %f36262, %f36263, %f36264, %f36265}, {%r2, %r2, %r2, %r2, %r2, %r2, %r2, %r2}, {%r2, %r2, %r2, %r2, %r2, %r2, %r2, %r2}, {%f36250, %f36251, %f36252, %f36253, %f36254, %f36255, %f36256, %f36257};
	bar.warp.sync 	-1;
	wmma.mma.sync.aligned.row.col.m16n16k16.f32.f32 {%f36266, %f36267, %f36268, %f36269, %f36270, %f36271, %f36272, %f36273}, {%r2, %r2, %r2, %r2, %r2, %r2, %r2, %r2}, {%r2, %r2, %r2, %r2, %r2, %r2, %r2, %r2}, {%f36258, %f36259, %f36260, %f36261, %f36262, %f36263, %f36264, %f36265};
	bar.warp.sync 	-1;
	wmma.mma.sync.aligned.row.col.m16n16k16.f32.f32 {%f36274, %f36275, %f36276, %f36277, %f36278, %f36279, %f36280, %f36281}, {%r2, %r2, %r2, %r2, %r2, %r2, %r2, %r2}, {%r2, %r2, %r2, %r2, %r2, %r2, %r2, %r2}, {%f36266, %f36267, %f36268, %f36269, %f36270, %f36271, %f36272, %f36273};
	bar.warp.sync 	-1;
	wmma.mma.sync.aligned.row.col.m16n16k16.f32.f32 {%f36282, %f36283, %f36284, %f36285, %f36286, %f36287, %f36288, %f36289}, {%r2, %r2, %r2, %r2, %r2, %r2, %r2, %r2}, {%r2, %r2, %r2, %r2, %r2, %r2, %r2, %r2}, {%f36274, %f36275, %f36276, %f36277, %f36278, %f36279, %f36280, %f36281};
	bar.warp.sync 	-1;
	wmma.mma.sync.aligned.row.col.m16n16k16.f32.f32 {%f36290, %f36291, %f36292, %f36293, %f36294, %f36295, %f36296, %f36297}, {%r2, %r2, %r2, %r2, %r2, %r2, %r2, %r2}, {%r2, %r2, %r2, %r2, %r2, %r2, %r2, %r2}, {%f36282, %f36283, %f36284, %f36285, %f36286, %f36287, %f36288, %f36289};
	bar.warp.sync 	-1;
	wmma.mma.sync.aligned.row.col.m16n16k16.f32.f32 {%f36298, %f36299, %f36300, %f36301, %f36302, %f36303, %f36304, %f36305}, {%r2, %r2, %r2, %r2, %r2, %r2, %r2, %r2}, {%r2, %r2, %r2, %r2, %r2, %r2, %r2, %r2}, {%f36290, %f36291, %f36292, %f36293, %f36294, %f36295, %f36296, %f36297};
	bar.warp.sync 	-1;
	wmma.mma.sync.aligned.row.col.m16n16k16.f32.f32 {%f36306, %f36307, %f36308, %f36309, %f36310, %f36311, %f36312, %f36313}, {%r2, %r2, %r2, %r2, %r2, %r2, %r2, %r2}, {%r2, %r2, %r2, %r2, %r2, %r2, %r2, %r2}, {%f36298, %f36299, %f36300, %f36301, %f36302, %f36303, %f36304, %f36305};
	bar.warp.sync 	-1;
	wmma.mma.sync.aligned.row.col.m16n16k16.f32.f32 {%f36314, %f36315, %f36316, %f36317, %f36318, %f36319, %f36320, %f36321}, {%r2, %r2, %r2, %r2, %r2, %r2, %r2, %r2}, {%r2, %r2, %r2, %r2, %r2, %r2, %r2, %r2}, {%f36306, %f36307, %f36308, %f36309, %f36310, %f36311, %f36312, %f36313};
	bar.warp.sync 	-1;
	wmma.mma.sync.aligned.row.col.m16n16k16.f32.f32 {%f36322, %f36323, %f36324, %f36325, %f36326, %f36327, %f36328, %f36329}, {%r2, %r2, %r2, %r2, %r2, %r2, %r2, %r2}, {%r2, %r2, %r2, %r2, %r2, %r2, %r2, %r2}, {%f36314, %f36315, %f36316, %f36317, %f36318, %f36319, %f36320, %f36321};
	bar.warp.sync 	-1;
	wmma.mma.sync.aligned.row.col.m16n16k16.f32.f32 {%f36330, %f36331, %f36332, %f36333, %f36334, %f36335, %f36336, %f36337}, {%r2, %r2, %r2, %r2, %r2, %r2, %r2, %r2}, {%r2, %r2, %r2, %r2, %r2, %r2, %r2, %r2}, {%f36322, %f36323, %f36324, %f36325, %f36326, %f36327, %f36328, %f36329};
	bar.warp.sync 	-1;
	wmma.mma.sync.aligned.row.col.m16n16k16.f32.f32 {%f36338, %f36339, %f36340, %f36341, %f36342, %f36343, %f36344, %f36345}, {%r2, %r2, %r2, %r2, %r2, %r2, %r2, %r2}, {%r2, %r2, %r2, %r2, %r2, %r2, %r2, %r2}, {%f36330, %f36331, %f36332, %f36333, %f36334, %f36335, %f36336, %f36337};
	bar.warp.sync 	-1;
	wmma.mma.sync.aligned.row.col.m16n16k16.f32.f32 {%f36346, %f36347, %f36348, %f36349, %f36350, %f36351, %f36352, %f36353}, {%r2, %r2, %r2, %r2, %r2, %r2, %r2, %r2}, {%r2, %r2, %r2, %r2, %r2, %r2, %r2, %r2}, {%f36338, %f36339, %f36340, %f36341, %f36342, %f36343, %f36344, %f36345};
	bar.warp.sync 	-1;
	wmma.mma.sync.aligned.row.col.m16n16k16.f32.f32 {%f36354, %f36355, %f36356, %f36357, %f36358, %f36359, %f36360, %f36361}, {%r2, %r2, %r2, %r2, %r2, %r2, %r2, %r2}, {%r2, %r2, %r2, %r2, %r2, %r2, %r2, %r2}, {%f36346, %f36347, %f36348, %f36349, %f36350, %f36351, %f36352, %f36353};
	bar.warp.sync 	-1;
	wmma.mma.sync.aligned.row.col.m16n16k16.f32.f32 {%f36362, %f36363, %f36364, %f36365, %f36366, %f36367, %f36368, %f36369}, {%r2, %r2, %r2, %r2, %r2, %r2, %r2, %r2}, {%r2, %r2, %r2, %r2, %r2, %r2, %r2, %r2}, {%f36354, %f36355, %f36356, %f36357, %f36358, %f36359, %f36360, %f36361};
	bar.warp.sync 	-1;
	wmma.mma.sync.aligned.row.col.m16n16k16.f32.f32 {%f36370, %f36371, %f36372, %f36373, %f36374, %f36375, %f36376, %f36377}, {%r2, %r2, %r2, %r2, %r2, %r2, %r2, %r2}, {%r2, %r2, %r2, %r2, %r2, %r2, %r2, %r2}, {%f36362, %f36363, %f36364, %f36365, %f36366, %f36367, %f36368, %f36369};
	bar.warp.sync 	-1;
	wmma.mma.sync.aligned.row.col.m16n16k16.f32.f32 {%f36378, %f36379, %f36380, %f36381, %f36382, %f36383, %f36384, %f36385}, {%r2, %r2, %r2, %r2, %r2, %r2, %r2, %r2}, {%r2, %r2, %r2, %r2, %r2, %r2, %r2, %r2}, {%f36370, %f36371, %f36372, %f36373, %f36374, %f36375, %f36376, %f36377};
	bar.warp.sync 	-1;
	wmma.mma.sync.aligned.row.col.m16n16k16.f32.f32 {%f36386, %f36387, %f36388, %f36389, %f36390, %f36391, %f36392, %f36393}, {%r2, %r2, %r2, %r2, %r2, %r2, %r2, %r2}, {%r2, %r2, %r2, %r2, %r2, %r2, %r2, %r2}, {%f36378, %f36379, %f36380, %f36381, %f36382, %f36383, %f36384, %f36385};
	bar.warp.sync 	-1;
	wmma.mma.sync.aligned.row.col.m16n16k16.f32.f32 {%f36394, %f36395, %f36396, %f36397, %f36398, %f36399, %f36400, %f36401}, {%r2, %r2, %r2, %r2, %r2, %r2, %r2, %r2}, {%r2, %r2, %r2, %r2, %r2, %r2, %r2, %r2}, {%f36386, %f36387, %f36388, %f36389, %f36390, %f36391, %f36392, %f36393};
	bar.warp.sync 	-1;
	wmma.mma.sync.aligned.row.col.m16n16k16.f32.f32 {%f36402, %f36403, %f36404, %f36405, %f36406, %f36407, %f36408, %f36409}, {%r2, %r2, %r2, %r2, %r2, %r2, %r2, %r2}, {%r2, %r2, %r2, %r2, %r2, %r2, %r2, %r2}, {%f36394, %f36395, %f36396, %f36397, %f36398, %f36399, %f36400, %f36401};
	bar.warp.sync 	-1;
	wmma.mma.sync.aligned.row.col.m16n16k16.f32.f32 {%f36410, %f36411, %f36412, %f36413, %f36414, %f36415, %f36416, %f36417}, {%r2, %r2, %r2, %r2, %r2, %r2, %r2, %r2}, {%r2, %r2, %r2, %r2, %r2, %r2, %r2, %r2}, {%f36402, %f36403, %f36404, %f36405, %f36406, %f36407, %f36408, %f36409};
	bar.warp.sync 	-1;
	wmma.mma.sync.aligned.row.col.m16n16k16.f32.f32 {%f36418, %f36419, %f36420, %f36421, %f36422, %f36423, %f36424, %f36425}, {%r2, %r2, %r2, %r2, %r2, %r2, %r2, %r2}, {%r2, %r2, %r2, %r2, %r2, %r2, %r2, %r2}, {%f36410, %f36411, %f36412, %f36413, %f36414, %f36415, %f36416, %f36417};
	bar.warp.sync 	-1;
	wmma.mma.sync.aligned.row.col.m16n16k16.f32.f32 {%f36426, %f36427, %f36428, %f36429, %f36430, %f36431, %f36432, %f36433}, {%r2, %r2, %r2, %r2, %r2, %r2, %r2, %r2}, {%r2, %r2, %r2, %r2, %r2, %r2, %r2, %r2}, {%f36418, %f36419, %f36420, %f36421, %f36422, %f36423, %f36424, %f36425};
	bar.warp.sync 	-1;
	wmma.mma.sync.aligned.row.col.m16n16k16.f32.f32 {%f36434, %f36435, %f36436, %f36437, %f36438, %f36439, %f36440, %f36441}, {%r2, %r2, %r2, %r2, %r2, %r2, %r2, %r2}, {%r2, %r2, %r2, %r2, %r2, %r2, %r2, %r2}, {%f36426, %f36427, %f36428, %f36429, %f36430, %f36431, %f36432, %f36433};
	bar.warp.sync 	-1;
	wmma.mma.sync.aligned.row.col.m16n16k16.f32.f32 {%f36442, %f36443, %f36444, %f36445, %f36446, %f36447, %f36448, %f36449}, {%r2, %r2, %r2, %r2, %r2, %r2, %r2, %r2}, {%r2, %r2, %r2, %r2, %r2, %r2, %r2, %r2}, {%f36434, %f36435, %f36436, %f36437, %f36438, %f36439, %f36440, %f36441};
	bar.warp.sync 	-1;
	wmma.mma.sync.aligned.row.col.m16n16k16.f32.f32 {%f36450, %f36451, %f36452, %f36453, %f36454, %f36455, %f36456, %f36457}, {%r2, %r2, %r2, %r2, %r2, %r2, %r2, %r2}, {%r2, %r2, %r2, %r2, %r2, %r2, %r2, %r2}, {%f36442, %f36443, %f36444, %f36445, %f36446, %f36447, %f36448, %f36449};
	bar.warp.sync 	-1;
	wmma.mma.sync.aligned.row.col.m16n16k16.f32.f32 {%f36458, %f36459, %f36460, %f36461, %f36462, %f36463, %f36464, %f36465}, {%r2, %r2, %r2, %r2, %r2, %r2, %r2, %r2}, {%r2, %r2, %r2, %r2, %r2, %r2, %r2, %r2}, {%f36450, %f36451, %f36452, %f36453, %f36454, %f36455, %f36456, %f36457};
	bar.warp.sync 	-1;
	wmma.mma.sync.aligned.row.col.m16n16k16.f32.f32 {%f36466, %f36467, %f36468, %f36469, %f36470, %f36471, %f36472, %f36473}, {%r2, %r2, %r2, %r2, %r2, %r2, %r2, %r2}, {%r2, %r2, %r2, %r2, %r2, %r2, %r2, %r2}, {%f36458, %f36459, %f36460, %f36461, %f36462, %f36463, %f36464, %f36465};
	bar.warp.sync 	-1;
	wmma.mma.sync.aligned.row.col.m16n16k16.f32.f32 {%f36474, %f36475, %f36476, %f36477, %f36478, %f36479, %f36480, %f36481}, {%r2, %r2, %r2, %r2, %r2, %r2, %r2, %r2}, {%r2, %r2, %r2, %r2, %r2, %r2, %r2, %r2}, {%f36466, %f36467, %f36468, %f36469, %f36470, %f36471, %f36472, %f36473};
	bar.warp.sync 	-1;
	wmma.mma.sync.aligned.row.col.m16n16k16.f32.f32 {%f36482, %f36483, %f36484, %f36485, %f36486, %f36487, %f36488, %f36489}, {%r2, %r2, %r2, %r2, %r2, %r2, %r2, %r2}, {%r2, %r2, %r2, %r2, %r2, %r2, %r2, %r2}, {%f36474, %f36475, %f36476, %f36477, %f36478, %f36479, %f36480, %f36481};
	bar.warp.sync 	-1;
	wmma.mma.sync.aligned.row.col.m16n16k16.f32.f32 {%f36490, %f36491, %f36492, %f36493, %f36494, %f36495, %f36496, %f36497}, {%r2, %r2, %r2, %r2, %r2, %r2, %r2, %r2}, {%r2, %r2, %r2, %r2, %r2, %r2, %r2, %r2}, {%f36482, %f36483, %f36484, %f36485, %f36486, %f36487, %f36488, %f36489};
	bar.warp.sync 	-1;
	wmma.mma.sync.aligned.row.col.m16n16k16.f32.f32 {%f36498, %f36499, %f36500, %f36501, %f36502, %f36503, %f36504, %f36505}, {%r2, %r2, %r2, %r2, %r2, %r2, %r2, %r2}, {%r2, %r2, %r2, %r2, %r2, %r2, %r2, %r2}, {%f36490, %f36491, %f36492, %f36493, %f36494, %f36495, %f36496, %f36497};
	bar.warp.sync 	-1;
	wmma.mma.sync.aligned.row.col.m16n16k16.f32.f32 {%f36506, %f36507, %f36508, %f36509, %f36510, %f36511, %f36512, %f36513}, {%r2, %r2, %r2, %r2, %r2, %r2, %r2, %r2}, {%r2, %r2, %r2, %r2, %r2, %r2, %r2, %r2}, {%f36498, %f36499, %f36500, %f36501, %f36502, %f36503, %f36504, %f36505};
	bar.warp.sync 	-1;
	wmma.mma.sync.aligned.row.col.m16n16k16.f32.f32 {%f36514, %f36515, %f36516, %f36517, %f36518, %f36519, %f36520, %f36521}, {%r2, %r2, %r2, %r2, %r2, %r2, %r2, %r2}, {%r2, %r2, %r2, %r2, %r2, %r2, %r2, %r2}, {%f36506, %f36507, %f36508, %f36509, %f36510, %f36511, %f36512, %f36513};
	bar.warp.sync 	-1;
	wmma.mma.sync.aligned.row.col.m16n16k16.f32.f32 {%f36522, %f36523, %f36524, %f36525, %f36526, %f36527, %f36528, %f36529}, {%r2, %r2, %r2, %r2, %r2, %r2, %r2, %r2}, {%r2, %r2, %r2, %r2, %r2, %r2, %r2, %r2}, {%f36514, %f36515, %f36516, %f36517, %f36518, %f36519, %f36520, %f36521};
	bar.warp.sync 	-1;
	wmma.mma.sync.aligned.row.col.m16n16k16.f32.f32 {%f36530, %f36531, %f36532, %f36533, %f36534, %f36535, %f36536, %f36537}, {%r2, %r2, %r2, %r2, %r2, %r2, %r2, %r2}, {%r2, %r2, %r2, %r2, %r2, %r2, %r2, %r2}, {%f36522, %f36523, %f36524, %f36525, %f36526, %f36527, %f36528, %f36529};
	bar.warp.sync 	-1;
	wmma.mma.sync.aligned.row.col.m16n16k16.f32.f32 {%f36538, %f36539, %f36540, %f36541, %f36542, %f36543, %f36544, %f36545}, {%r2, %r2, %r2, %r2, %r2, %r2, %r2, %r2}, {%r2, %r2, %r2, %r2, %r2, %r2, %r2, %r2}, {%f36530, %f36531, %f36532, %f36533, %f36534, %f36535, %f36536, %f36537};
	bar.warp.sync 	-1;
	wmma.mma.sync.aligned.row.col.m16n16k16.f32.f32 {%f36546, %f36547, %f36548, %f36549, %f36550, %f36551, %f36552, %f36553}, {%r2, %r2, %r2, %r2, %r2, %r2, %r2, %r2}, {%r2, %r2, %r2, %r2, %r2, %r2, %r2, %r2}, {%f36538, %f36539, %f36540, %f36541, %f36542, %f36543, %f36544, %f36545};
	bar.warp.sync 	-1;
	wmma.mma.sync.aligned.row.col.m16n16k16.f32.f32 {%f36554, %f36555, %f36556, %f36557, %f36558, %f36559, %f36560, %f36561}, {%r2, %r2, %r2, %r2, %r2, %r2, %r2, %r2}, {%r2, %r2, %r2, %r2, %r2, %r2, %r2, %r2}, {%f36546, %f36547, %f36548, %f36549, %f36550, %f36551, %f36552, %f36553};
	bar.warp.sync 	-1;
	wmma.mma.sync.aligned.row.col.m16n16k16.f32.f32 {%f36562, %f36563, %f36564, %f36565, %f36566, %f36567, %f36568, %f36569}, {%r2, %r2, %r2, %r2, %r2, %r2, %r2, %r2}, {%r2, %r2, %r2, %r2, %r2, %r2, %r2, %r2}, {%f36554, %f36555, %f36556, %f36557, %f36558, %f36559, %f36560, %f36561};
	bar.warp.sync 	-1;
	wmma.mma.sync.aligned.row.col.m16n16k16.f32.f32 {%f36570, %f36571, %f36572, %f36573, %f36574, %f36575, %f36576, %f36577}, {%r2, %r2, %r2, %r2, %r2, %r2, %r2, %r2}, {%r2, %r2, %r2, %r2, %r2, %r2, %r2, %r2}, {%f36562, %f36563, %f36564, %f36565, %f36566, %f36567, %f36568, %f36569};
	bar.warp.sync 	-1;
	wmma.mma.sync.aligned.row.col.m16n16k16.f32.f32 {%f36578, %f36579, %f36580, %f36581, %f36582, %f36583, %f36584, %f36585}, {%r2, %r2, %r2, %r2, %r2, %r2, %r2, %r2}, {%r2, %r2, %r2, %r2, %r2, %r2, %r2, %r2}, {%f36570, %f36571, %f36572, %f36573, %f36574, %f36575, %f36576, %f36577};
	bar.warp.sync 	-1;
	wmma.mma.sync.aligned.row.col.m16n16k16.f32.f32 {%f36586, %f36587, %f36588, %f36589, %f36590, %f36591, %f36592, %f36593}, {%r2, %r2, %r2, %r2, %r2, %r2, %r2, %r2}, {%r2, %r2, %r2, %r2, %r2, %r2, %r2, %r2}, {%f36578, %f36579, %f36580, %f36581, %f36582, %f36583, %f36584, %f36585};
	bar.warp.sync 	-1;
	wmma.mma.sync.aligned.row.col.m16n16k16.f32.f32 {%f36594, %f36595, %f36596, %f36597, %f36598, %f36599, %f36600, %f36601}, {%r2, %r2, %r2, %r2, %r2, %r2, %r2, %r2}, {%r2, %r2, %r2, %r2, %r2, %r2, %r2, %r2}, {%f36586, %f36587, %f36588, %f36589, %f36590, %f36591, %f36592, %f36593};
	bar.warp.sync 	-1;
	wmma.mma.sync.aligned.row.col.m16n16k16.f32.f32 {%f36602, %f36603, %f36604, %f36605, %f36606, %f36607, %f36608, %f36609}, {%r2, %r2, %r2, %r2, %r2, %r2, %r2, %r2}, {%r2, %r2, %r2, %r2, %r2, %r2, %r2, %r2}, {%f36594, %f36595, %f36596, %f36597, %f36598, %f36599, %f36600, %f36601};
	bar.warp.sync 	-1;
	wmma.mma.sync.aligned.row.col.m16n16k16.f32.f32 {%f36610, %f36611, %f36612, %f36613, %f36614, %f36615, %f36616, %f36617}, {%r2, %r2, %r2, %r2, %r2, %r2, %r2, %r2}, {%r2, %r2, %r2, %r2, %r2, %r2, %r2, %r2}, {%f36602, %f36603, %f36604, %f36605, %f36606, %f36607, %f36608, %f36609};
	bar.warp.sync 	-1;
	wmma.mma.sync.aligned.row.col.m16n16k16.f32.f32 {%f36618, %f36619, %f36620, %f36621, %f36622, %f36623, %f36624, %f36625}, {%r2, %r2, %r2, %r2, %r2, %r2, %r2, %r2}, {%r2, %r2, %r2, %r2, %r2, %r2, %r2, %r2}, {%f36610, %f36611, %f36612, %f36613, %f36614, %f36615, %f36616, %f36617};
	bar.warp.sync 	-1;
	wmma.mma.sync.aligned.row.col.m16n16k16.f32.f32 {%f36626, %f36627, %f36628, %f36629, %f36630, %f36631, %f36632, %f36633}, {%r2, %r2, %r2, %r2, %r2, %r2, %r2, %r2}, {%r2, %r2, %r2, %r2, %r2, %r2, %r2, %r2}, {%f36618, %f36619, %f36620, %f36621, %f36622, %f36623, %f36624, %f36625};
	bar.warp.sync 	-1;
	wmma.mma.sync.aligned.row.col.m16n16k16.f32.f32 {%f36634, %f36635, %f36636, %f36637, %f36638, %f36639, %f36640, %f36641}, {%r2, %r2, %r2, %r2, %r2, %r2, %r2, %r2}, {%r2, %r2, %r2, %r2, %r2, %r2, %r2, %r2}, {%f36626, %f36627, %f36628, %f36629, %f36630, %f36631, %f36632, %f36633};
	bar.warp.sync 	-1;
	wmma.mma.sync.aligned.row.col.m16n16k16.f32.f32 {%f36642, %f36643, %f36644, %f36645, %f36646, %f36647, %f36648, %f36649}, {%r2, %r2, %r2, %r2, %r2, %r2, %r2, %r2}, {%r2, %r2, %r2, %r2, %r2, %r2, %r2, %r2}, {%f36634, %f36635, %f36636, %f36637, %f36638, %f36639, %f36640, %f36641};
	bar.warp.sync 	-1;
	wmma.mma.sync.aligned.row.col.m16n16k16.f32.f32 {%f36650, %f36651, %f36652, %f36653, %f36654, %f36655, %f36656, %f36657}, {%r2, %r2, %r2, %r2, %r2, %r2, %r2, %r2}, {%r2, %r2, %r2, %r2, %r2, %r2, %r2, %r2}, {%f36642, %f36643, %f36644, %f36645, %f36646, %f36647, %f36648, %f36649};
	bar.warp.sync 	-1;
	wmma.mma.sync.aligned.row.col.m16n16k16.f32.f32 {%f36658, %f36659, %f36660, %f36661, %f36662, %f36663, %f36664, %f36665}, {%r2, %r2, %r2, %r2, %r2, %r2, %r2, %r2}, {%r2, %r2, %r2, %r2, %r2, %r2, %r2, %r2}, {%f36650, %f36651, %f36652, %f36653, %f36654, %f36655, %f36656, %f36657};
	bar.warp.sync 	-1;
	wmma.mma.sync.aligned.row.col.m16n16k16.f32.f32 {%f36666, %f36667, %f36668, %f36669, %f36670, %f36671, %f36672, %f36673}, {%r2, %r2, %r2, %r2, %r2, %r2, %r2, %r2}, {%r2, %r2, %r2, %r2, %r2, %r2, %r2, %r2}, {%f36658, %f36659, %f36660, %f36661, %f36662, %f36663, %f36664, %f36665};
	bar.warp.sync 	-1;
	wmma.mma.sync.aligned.row.col.m16n16k16.f32.f32 {%f36674, %f36675, %f36676, %f36677, %f36678, %f36679, %f36680, %f36681}, {%r2, %r2, %r2, %r2, %r2, %r2, %r2, %r2}, {%r2, %r2, %r2, %r2, %r2, %r2, %r2, %r2}, {%f36666, %f36667, %f36668, %f36669, %f36670, %f36671, %f36672, %f36673};
	bar.warp.sync 	-1;
	wmma.mma.sync.aligned.row.col.m16n16k16.f32.f32 {%f36682, %f36683, %f36684, %f36685, %f36686, %f36687, %f36688, %f36689}, {%r2, %r2, %r2, %r2, %r2, %r2, %r2, %r2}, {%r2, %r2, %r2, %r2, %r2, %r2, %r2, %r2}, {%f36674, %f36675, %f36676, %f36677, %f36678, %f36679, %f36680, %f36681};
	bar.warp.sync 	-1;
	wmma.mma.sync.aligned.row.col.m16n16k16.f32.f32 {%f36690, %f36691, %f36692, %f36693, %f36694, %f36695, %f36696, %f36697}, {%r2, %r2, %r2, %r2, %r2, %r2, %r2, %r2}, {%r2, %r2, %r2, %r2, %r2, %r2, %r2, %r2}, {%f36682, %f36683, %f36684, %f36685, %f36686, %f36687, %f36688, %f36689};
	bar.warp.sync 	-1;
	wmma.mma.sync.aligned.row.col.m16n16k16.f32.f32 {%f36698, %f36699, %f36700, %f36701, %f36702, %f36703, %f36704, %f36705}, {%r2, %r2, %r2, %r2, %r2, %r2, %r2, %r2}, {%r2, %r2, %r2, %r2, %r2, %r2, %r2, %r2}, {%f36690, %f36691, %f36692, %f36693, %f36694, %f36695, %f36696, %f36697};
	bar.warp.sync 	-1;
	wmma.mma.sync.aligned.row.col.m16n16k16.f32.f32 {%f36706, %f36707, %f36708, %f36709, %f36710, %f36711, %f36712, %f36713}, {%r2, %r2, %r2, %r2, %r2, %r2, %r2, %r2}, {%r2, %r2, %r2, %r2, %r2, %r2, %r2, %r2}, {%f36698, %f36699, %f36700, %f36701, %f36702, %f36703, %f36704, %f36705};
	bar.warp.sync 	-1;
	wmma.mma.sync.aligned.row.col.m16n16k16.f32.f32 {%f36714, %f36715, %f36716, %f36717, %f36718, %f36719, %f36720, %f36721}, {%r2, %r2, %r2, %r2, %r2, %r2, %r2, %r2}, {%r2, %r2, %r2, %r2, %r2, %r2, %r2, %r2}, {%f36706, %f36707, %f36708, %f36709, %f36710, %f36711, %f36712, %f36713};
	bar.warp.sync 	-1;
	wmma.mma.sync.aligned.row.col.m16n16k16.f32.f32 {%f36722, %f36723, %f36724, %f36725, %f36726, %f36727, %f36728, %f36729}, {%r2, %r2, %r2, %r2, %r2, %r2, %r2, %r2}, {%r2, %r2, %r2, %r2, %r2, %r2, %r2, %r2}, {%f36714, %f36715, %f36716, %f36717, %f36718, %f36719, %f36720, %f36721};
	bar.warp.sync 	-1;
	wmma.mma.sync.aligned.row.col.m16n16k16.f32.f32 {%f36730, %f36731, %f36732, %f36733, %f36734, %f36735, %f36736, %f36737}, {%r2, %r2, %r2, %r2, %r2, %r2, %r2, %r2}, {%r2, %r2, %r2, %r2, %r2, %r2, %r2, %r2}, {%f36722, %f36723, %f36724, %f36725, %f36726, %f36727, %f36728, %f36729};
	bar.warp.sync 	-1;
	wmma.mma.sync.aligned.row.col.m16n16k16.f32.f32 {%f36738, %f36739, %f36740, %f36741, %f36742, %f36743, %f36744, %f36745}, {%r2, %r2, %r2, %r2, %r2, %r2, %r2, %r2}, {%r2, %r2, %r2, %r2, %r2, %r2, %r2, %r2}, {%f36730, %f36731, %f36732, %f36733, %f36734, %f36735, %f36736, %f36737};
	bar.warp.sync 	-1;
	wmma.mma.sync.aligned.row.col.m16n16k16.f32.f32 {%f36746, %f36747, %f36748, %f36749, %f36750, %f36751, %f36752, %f36753}, {%r2, %r2, %r2, %r2, %r2, %r2, %r2, %r2}, {%r2, %r2, %r2, %r2, %r2, %r2, %r2, %r2}, {%f36738, %f36739, %f36740, %f36741, %f36742, %f36743, %f36744, %f36745};
	bar.warp.sync 	-1;
	wmma.mma.sync.aligned.row.col.m16n16k16.f32.f32 {%f36754, %f36755, %f36756, %f36757, %f36758, %f36759, %f36760, %f36761}, {%r2, %r2, %r2, %r2, %r2, %r2, %r2, %r2}, {%r2, %r2, %r2, %r2, %r2, %r2, %r2, %r2}, {%f36746, %f36747, %f36748, %f36749, %f36750, %f36751, %f36752, %f36753};
	bar.warp.sync 	-1;
	wmma.mma.sync.aligned.row.col.m16n16k16.f32.f32 {%f36762, %f36763, %f36764, %f36765, %f36766, %f36767, %f36768, %f36769}, {%r2, %r2, %r2, %r2, %r2, %r2, %r2, %r2}, {%r2, %r2, %r2, %r2, %r2, %r2, %r2, %r2}, {%f36754, %f36755, %f36756, %f36757, %f36758, %f36759, %f36760, %f36761};
	bar.warp.sync 	-1;
	wmma.mma.sync.aligned.row.col.m16n16k16.f32.f32 {%f36770, %f36771, %f36772, %f36773, %f36774, %f36775, %f36776, %f36777}, {%r2, %r2, %r2, %r2, %r2, %r2, %r2, %r2}, {%r2, %r2, %r2, %r2, %r2, %r2, %r2, %r2}, {%f36762, %f36763, %f36764, %f36765, %f36766, %f36767, %f36768, %f36769};
	bar.warp.sync 	-1;
	wmma.mma.sync.aligned.row.col.m16n16k16.f32.f32 {%f36778, %f36779, %f36780, %f36781, %f36782, %f36783, %f36784, %f36785}, {%r2, %r2, %r2, %r2, %r2, %r2, %r2, %r2}, {%r2, %r2, %r2, %r2, %r2, %r2, %r2, %r2}, {%f36770, %f36771, %f36772, %f36773, %f36774, %f36775, %f36776, %f36777};
	bar.warp.sync 	-1;
	wmma.mma.sync.aligned.row.col.m16n16k16.f32.f32 {%f36786, %f36787, %f36788, %f36789, %f36790, %f36791, %f36792, %f36793}, {%r2, %r2, %r2, %r2, %r2, %r2, %r2, %r2}, {%r2, %r2, %r2, %r2, %r2, %r2, %r2, %r2}, {%f36778, %f36779, %f36780, %f36781, %f36782, %f36783, %f36784, %f36785};
	bar.warp.sync 	-1;
	wmma.mma.sync.aligned.row.col.m16n16k16.f32.f32 {%f36794, %f36795, %f36796, %f36797, %f36798, %f36799, %f36800, %f36801}, {%r2, %r2, %r2, %r2, %r2, %r2, %r2, %r2}, {%r2, %r2, %r2, %r2, %r2, %r2, %r2, %r2}, {%f36786, %f36787, %f36788, %f36789, %f36790, %f36791, %f36792, %f36793};
	bar.warp.sync 	-1;
	wmma.mma.sync.aligned.row.col.m16n16k16.f32.f32 {%f36802, %f36803, %f36804, %f36805, %f36806, %f36807, %f36808, %f36809}, {%r2, %r2, %r2, %r2, %r2, %r2, %r2, %r2}, {%r2, %r2, %r2, %r2, %r2, %r2, %r2, %r2}, {%f36794, %f36795, %f36796, %f36797, %f36798, %f36799, %f36800, %f36801};
	bar.warp.sync 	-1;
	wmma.mma.sync.aligned.row.col.m16n16k16.f32.f32 {%f36810, %f36811, %f36812, %f36813, %f36814, %f36815, %f36816, %f36817}, {%r2, %r2, %r2, %r2, %r2, %r2, %r2, %r2}, {%r2, %r2, %r2, %r2, %r2, %r2, %r2, %r2}, {%f36802, %f36803, %f36804, %f36805, %f36806, %f36807, %f36808, %f36809};
	bar.warp.sync 	-1;
	wmma.mma.sync.aligned.row.col.m16n16k16.f32.f32 {%f36818, %f36819, %f36820, %f36821, %f36822, %f36823, %f36824, %f36825}, {%r2, %r2, %r2, %r2, %r2, %r2, %r2, %r2}, {%r2, %r2, %r2, %r2, %r2, %r2, %r2, %r2}, {%f36810, %f36811, %f36812, %f36813, %f36814, %f36815, %f36816, %f36817};
	bar.warp.sync 	-1;
	wmma.mma.sync.aligned.row.col.m16n16k16.f32.f32 {%f36826, %f36827, %f36828, %f36829, %f36830, %f36831, %f36832, %f36833}, {%r2, %r2, %r2, %r2, %r2, %r2, %r2, %r2}, {%r2, %r2, %r2, %r2, %r2, %r2, %r2, %r2}, {%f36818, %f36819, %f36820, %f36821, %f36822, %f36823, %f36824, %f36825};
	bar.warp.sync 	-1;
	wmma.mma.sync.aligned.row.col.m16n16k16.f32.f32 {%f36834, %f36835, %f36836, %f36837, %f36838, %f36839, %f36840, %f36841}, {%r2, %r2, %r2, %r2, %r2, %r2, %r2, %r2}, {%r2, %r2, %r2, %r2, %r2, %r2, %r2, %r2}, {%f36826, %f36827, %f36828, %f36829, %f36830, %f36831, %f36832, %f36833};
	bar.warp.sync 	-1;
	wmma.mma.sync.aligned.row.col.m16n16k16.f32.f32 {%f36842, %f36843, %f36844, %f36845, %f36846, %f36847, %f36848, %f36849}, {%r2, %r2, %r2, %r2, %r2, %r2, %r2, %r2}, {%r2, %r2, %r2, %r2, %r2, %r2, %r2, %r2}, {%f36834, %f36835, %f36836, %f36837, %f36838, %f36839, %f36840, %f36841};
	bar.warp.sync 	-1;
	wmma.mma.sync.aligned.row.col.m16n16k16.f32.f32 {%f36850, %f36851, %f36852, %f36853, %f36854, %f36855, %f36856, %f36857}, {%r2, %r2, %r2, %r2, %r2, %r2, %r2, %r2}, {%r2, %r2, %r2, %r2, %r2, %r2, %r2, %r2}, {%f36842, %f36843, %f36844, %f36845, %f36846, %f36847, %f36848, %f36849};
	bar.warp.sync 	-1;
	wmma.mma.sync.aligned.row.col.m16n16k16.f32.f32 {%f36858, %f36859, %f36860, %f36861, %f36862, %f36863, %f36864, %f36865}, {%r2, %r2, %r2, %r2, %r2, %r2, %r2, %r2}, {%r2, %r2, %r2, %r2, %r2, %r2, %r2, %r2}, {%f36850, %f36851, %f36852, %f36853, %f36854, %f36855, %f36856, %f36857};
	bar.warp.sync 	-1;
	wmma.mma.sync.aligned.row.col.m16n16k16.f32.f32 {%f36866, %f36867, %f36868, %f36869, %f36870, %f36871, %f36872, %f36873}, {%r2, %r2, %r2, %r2, %r2, %r2, %r2, %r2}, {%r2, %r2, %r2, %r2, %r2, %r2, %r2, %r2}, {%f36858, %f36859, %f36860, %f36861, %f36862, %f36863, %f36864, %f36865};
	bar.warp.sync 	-1;
	wmma.mma.sync.aligned.row.col.m16n16k16.f32.f32 {%f36874, %f36875, %f36876, %f36877, %f36878, %f36879, %f36880, %f36881}, {%r2, %r2, %r2, %r2, %r2, %r2, %r2, %r2}, {%r2, %r2, %r2, %r2, %r2, %r2, %r2, %r2}, {%f36866, %f36867, %f36868, %f36869, %f36870, %f36871, %f36872, %f36873};
	bar.warp.sync 	-1;
	wmma.mma.sync.aligned.row.col.m16n16k16.f32.f32 {%f36882, %f36883, %f36884, %f36885, %f36886, %f36887, %f36888, %f36889}, {%r2, %r2, %r2, %r2, %r2, %r2, %r2, %r2}, {%r2, %r2, %r2, %r2, %r2, %r2, %r2, %r2}, {%f36874, %f36875, %f36876, %f36877, %f36878, %f36879, %f36880, %f36881};
	bar.warp.sync 	-1;
	wmma.mma.sync.aligned.row.col.m16n16k16.f32.f32 {%f36890, %f36891, %f36892, %f36893, %f36894, %f36895, %f36896, %f36897}, {%r2, %r2, %r2, %r2, %r2, %r2, %r2, %r2}, {%r2, %r2, %r2, %r2, %r2, %r2, %r2, %r2}, {%f36882, %f36883, %f36884, %f36885, %f36886, %f36887, %f36888, %f36889};
	bar.warp.sync 	-1;
	wmma.mma.sync.aligned.row.col.m16n16k16.f32.f32 {%f36898, %f36899, %f36900, %f36901, %f36902, %f36903, %f36904, %f36905}, {%r2, %r2, %r2, %r2, %r2, %r2, %r2, %r2}, {%r2, %r2, %r2, %r2, %r2, %r2, %r2, %r2}, {%f36890, %f36891, %f36892, %f36893, %f36894, %f36895, %f36896, %f36897};
	bar.warp.sync 	-1;
	wmma.mma.sync.aligned.row.col.m16n16k16.f32.f32 {%f36906, %f36907, %f36908, %f36909, %f36910, %f36911, %f36912, %f36913}, {%r2, %r2, %r2, %r2, %r2, %r2, %r2, %r2}, {%r2, %r2, %r2, %r2, %r2, %r2, %r2, %r2}, {%f36898, %f36899, %f36900, %f36901, %f36902, %f36903, %f36904, %f36905};
	bar.warp.sync 	-1;
	wmma.mma.sync.aligned.row.col.m16n16k16.f32.f32 {%f36914, %f36915, %f36916, %f36917, %f36918, %f36919, %f36920, %f36921}, {%r2, %r2, %r2, %r2, %r2, %r2, %r2, %r2}, {%r2, %r2, %r2, %r2, %r2, %r2, %r2, %r2}, {%f36906, %f36907, %f36908, %f36909, %f36910, %f36911, %f36912, %f36913};
	bar.warp.sync 	-1;
	wmma.mma.sync.aligned.row.col.m16n16k16.f32.f32 {%f36922, %f36923, %f36924, %f36925, %f36926, %f36927, %f36928, %f36929}, {%r2, %r2, %r2, %r2, %r2, %r2, %r2, %r2}, {%r2, %r2, %r2, %r2, %r2, %r2, %r2, %r2}, {%f36914, %f36915, %f36916, %f36917, %f36918, %f36919, %f36920, %f36921};
	bar.warp.sync 	-1;
	wmma.mma.sync.aligned.row.col.m16n16k16.f32.f32 {%f36930, %f36931, %f36932, %f36933, %f36934, %f36935, %f36936, %f36937}, {%r2, %r2, %r2, %r2, %r2, %r2, %r2, %r2}, {%r2, %r2, %r2, %r2, %r2, %r2, %r2, %r2}, {%f36922, %f36923, %f36924, %f36925, %f36926, %f36927, %f36928, %f36929};
	bar.warp.sync 	-1;
	wmma.mma.sync.aligned.row.col.m16n16k16.f32.f32 {%f36938, %f36939, %f36940, %f36941, %f36942, %f36943, %f36944, %f36945}, {%r2, %r2, %r2, %r2, %r2, %r2, %r2, %r2}, {%r2, %r2, %r2, %r2, %r2, %r2, %r2, %r2}, {%f36930, %f36931, %f36932, %f36933, %f36934, %f36935, %f36936, %f36937};
	bar.warp.sync 	-1;
	wmma.mma.sync.aligned.row.col.m16n16k16.f32.f32 {%f36946, %f36947, %f36948, %f36949, %f36950, %f36951, %f36952, %f36953}, {%r2, %r2, %r2, %r2, %r2, %r2, %r2, %r2}, {%r2, %r2, %r2, %r2, %r2, %r2, %r2, %r2}, {%f36938, %f36939, %f36940, %f36941, %f36942, %f36943, %f36944, %f36945};
	bar.warp.sync 	-1;
	wmma.mma.sync.aligned.row.col.m16n16k16.f32.f32 {%f36954, %f36955, %f36956, %f36957, %f36958, %f36959, %f36960, %f36961}, {%r2, %r2, %r2, %r2, %r2, %r2, %r2, %r2}, {%r2, %r2, %r2, %r2, %r2, %r2, %r2, %r2}, {%f36946, %f36947, %f36948, %f36949, %f36950, %f36951, %f36952, %f36953};
	bar.warp.sync 	-1;
	wmma.mma.sync.aligned.row.col.m16n16k16.f32.f32 {%f36962, %f36963, %f36964, %f36965, %f36966, %f36967, %f36968, %f36969}, {%r2, %r2, %r2, %r2, %r2, %r2, %r2, %r2}, {%r2, %r2, %r2, %r2, %r2, %r2, %r2, %r2}, {%f36954, %f36955, %f36956, %f36957, %f36958, %f36959, %f36960, %f36961};
	bar.warp.sync 	-1;
	wmma.mma.sync.aligned.row.col.m16n16k16.f32.f32 {%f36970, %f36971, %f36972, %f36973, %f36974, %f36975, %f36976, %f36977}, {%r2, %r2, %r2, %r2, %r2, %r2, %r2, %r2}, {%r2, %r2, %r2, %r2, %r2, %r2, %r2, %r2}, {%f36962, %f36963, %f36964, %f36965, %f36966, %f36967, %f36968, %f36969};
	bar.warp.sync 	-1;
	wmma.mma.sync.aligned.row.col.m16n16k16.f32.f32 {%f36978, %f36979, %f36980, %f36981, %f36982, %f36983, %f36984, %f36985}, {%r2, %r2, %r2, %r2, %r2, %r2, %r2, %r2}, {%r2, %r2, %r2, %r2, %r2, %r2, %r2, %r2}, {%f36970, %f36971, %f36972, %f36973, %f36974, %f36975, %f36976, %f36977};
	bar.warp.sync 	-1;
	wmma.mma.sync.aligned.row.col.m16n16k16.f32.f32 {%f36986, %f36987, %f36988, %f36989, %f36990, %f36991, %f36992, %f36993}, {%r2, %r2, %r2, %r2, %r2, %r2, %r2, %r2}, {%r2, %r2, %r2, %r2, %r2, %r2, %r2, %r2}, {%f36978, %f36979, %f36980, %f36981, %f36982, %f36983, %f36984, %f36985};
	bar.warp.sync 	-1;
	wmma.mma.sync.aligned.row.col.m16n16k16.f32.f32 {%f36994, %f36995, %f36996, %f36997, %f36998, %f36999, %f37000, %f37001}, {%r2, %r2, %r2, %r2, %r2, %r2, %r2, %r2}, {%r2, %r2, %r2, %r2, %r2, %r2, %r2, %r2}, {%f36986, %f36987, %f36988, %f36989, %f36990, %f36991, %f36992, %f36993};
	bar.warp.sync 	-1;
	wmma.mma.sync.aligned.row.col.m16n16k16.f32.f32 {%f37002, %f37003, %f37004, %f37005, %f37006, %f37007, %f37008, %f37009}, {%r2, %r2, %r2, %r2, %r2, %r2, %r2, %r2}, {%r2, %r2, %r2, %r2, %r2, %r2, %r2, %r2}, {%f36994, %f36995, %f36996, %f36997, %f36998, %f36999, %f37000, %f37001};
	bar.warp.sync 	-1;
	wmma.mma.sync.aligned.row.col.m16n16k16.f32.f32 {%f37010, %f37011, %f37012, %f37013, %f37014, %f37015, %f37016, %f37017}, {%r2, %r2, %r2, %r2, %r2, %r2, %r2, %r2}, {%r2, %r2, %r2, %r2, %r2, %r2, %r2, %r2}, {%f37002, %f37003, %f37004, %f37005, %f37006, %f37007, %f37008, %f37009};
	bar.warp.sync 	-1;
	wmma.mma.sync.aligned.row.col.m16n16k16.f32.f32 {%f37018, %f37019, %f37020, %f37021, %f37022, %f37023, %f37024, %f37025}, {%r2, %r2, %r2, %r2, %r2, %r2, %r2, %r2}, {%r2, %r2, %r2, %r2, %r2, %r2, %r2, %r2}, {%f37010, %f37011, %f37012, %f37013, %f37014, %f37015, %f37016, %f37017};
	bar.warp.sync 	-1;
	wmma.mma.sync.aligned.row.col.m16n16k16.f32.f32 {%f37026, %f37027, %f37028, %f37029, %f37030, %f37031, %f37032, %f37033}, {%r2, %r2, %r2, %r2, %r2, %r2, %r2, %r2}, {%r2, %r2, %r2, %r2, %r2, %r2, %r2, %r2}, {%f37018, %f37019, %f37020, %f37021, %f37022, %f37023, %f37024, %f37025};
	bar.warp.sync 	-1;
	wmma.mma.sync.aligned.row.col.m16n16k16.f32.f32 {%f37034, %f37035, %f37036, %f37037, %f37038, %f37039, %f37040, %f37041}, {%r2, %r2, %r2, %r2, %r2, %r2, %r2, %r2}, {%r2, %r2, %r2, %r2, %r2, %r2, %r2, %r2}, {%f37026, %f37027, %f37028, %f37029, %f37030, %f37031, %f37032, %f37033};
	bar.warp.sync 	-1;
	wmma.mma.sync.aligned.row.col.m16n16k16.f32.f32 {%f37042, %f37043, %f37044, %f37045, %f37046, %f37047, %f37048, %f37049}, {%r2, %r2, %r2, %r2, %r2, %r2, %r2, %r2}, {%r2, %r2, %r2, %r2, %r2, %r2, %r2, %r2}, {%f37034, %f37035, %f37036, %f37037, %f37038, %f37039, %f37040, %f37041};
	bar.warp.sync 	-1;
	wmma.mma.sync.aligned.row.col.m16n16k16.f32.f32 {%f37050, %f37051, %f37052, %f37053, %f37054, %f37055, %f37056, %f37057}, {%r2, %r2, %r2, %r2, %r2, %r2, %r2, %r2}, {%r2, %r2, %r2, %r2, %r2, %r2, %r2, %r2}, {%f37042, %f37043, %f37044, %f37045, %f37046, %f37047, %f37048, %f37049};
	bar.warp.sync 	-1;
	wmma.mma.sync.aligned.row.col.m16n16k16.f32.f32 {%f37058, %f37059, %f37060, %f37061, %f37062, %f37063, %f37064, %f37065}, {%r2, %r2, %r2, %r2, %r2, %r2, %r2, %r2}, {%r2, %r2, %r2, %r2, %r2, %r2, %r2, %r2}, {%f37050, %f37051, %f37052, %f37053, %f37054, %f37055, %f37056, %f37057};
	bar.warp.sync 	-1;
	wmma.mma.sync.aligned.row.col.m16n16k16.f32.f32 {%f37066, %f37067, %f37068, %f37069, %f37070, %f37071, %f37072, %f37073}, {%r2, %r2, %r2, %r2, %r2, %r2, %r2, %r2}, {%r2, %r2, %r2, %r2, %r2, %r2, %r2, %r2}, {%f37058, %f37059, %f37060, %f37061, %f37062, %f37063, %f37064, %f37065};
	bar.warp.sync 	-1;
	wmma.mma.sync.aligned.row.col.m16n16k16.f32.f32 {%f37074, %f37075, %f37076, %f37077, %f37078, %f37079, %f37080, %f37081}, {%r2, %r2, %r2, %r2, %r2, %r2, %r2, %r2}, {%r2, %r2, %r2, %r2, %r2, %r2, %r2, %r2}, {%f37066, %f37067, %f37068, %f37069, %f37070, %f37071, %f37072, %f37073};
	bar.warp.sync 	-1;
	wmma.mma.sync.aligned.row.col.m16n16k16.f32.f32 {%f37082, %f37083, %f37084, %f37085, %f37086, %f37087, %f37088, %f37089}, {%r2, %r2, %r2, %r2, %r2, %r2, %r2, %r2}, {%r2, %r2, %r2, %r2, %r2, %r2, %r2, %r2}, {%f37074, %f37075, %f37076, %f37077, %f37078, %f37079, %f37080, %f37081};
	bar.warp.sync 	-1;
	wmma.mma.sync.aligned.row.col.m16n16k16.f32.f32 {%f37090, %f37091, %f37092, %f37093, %f37094, %f37095, %f37096, %f37097}, {%r2, %r2, %r2, %r2, %r2, %r2, %r2, %r2}, {%r2, %r2, %r2, %r2, %r2, %r2, %r2, %r2}, {%f37082, %f37083, %f37084, %f37085, %f37086, %f37087, %f37088, %f37089};
	bar.warp.sync 	-1;
	wmma.mma.sync.aligned.row.col.m16n16k16.f32.f32 {%f37098, %f37099, %f37100, %f37101, %f37102, %f37103, %f37104, %f37105}, {%r2, %r2, %r2, %r2, %r2, %r2, %r2, %r2}, {%r2, %r2, %r2, %r2, %r2, %r2, %r2, %r2}, {%f37090, %f37091, %f37092, %f37093, %f37094, %f37095, %f37096, %f37097};
	bar.warp.sync 	-1;
	wmma.mma.sync.aligned.row.col.m16n16k16.f32.f32 {%f37106, %f37107, %f37108, %f37109, %f37110, %f37111, %f37112, %f37113}, {%r2, %r2, %r2, %r2, %r2, %r2, %r2, %r2}, {%r2, %r2, %r2, %r2, %r2, %r2, %r2, %r2}, {%f37098, %f37099, %f37100, %f37101, %f37102, %f37103, %f37104, %f37105};
	bar.warp.sync 	-1;
	wmma.mma.sync.aligned.row.col.m16n16k16.f32.f32 {%f37114, %f37115, %f37116, %f37117, %f37118, %f37119, %f37120, %f37121}, {%r2, %r2, %r2, %r2, %r2, %r2, %r2, %r2}, {%r2, %r2, %r2, %r2, %r2, %r2, %r2, %r2}, {%f37106, %f37107, %f37108, %f37109, %f37110, %f37111, %f37112, %f37113};
	bar.warp.sync 	-1;
	wmma.mma.sync.aligned.row.col.m16n16k16.f32.f32 {%f37122, %f37123, %f37124, %f37125, %f37126, %f37127, %f37128, %f37129}, {%r2, %r2, %r2, %r2, %r2, %r2, %r2, %r2}, {%r2, %r2, %r2, %r2, %r2, %r2, %r2, %r2}, {%f37114, %f37115, %f37116, %f37117, %f37118, %f37119, %f37120, %f37121};
	bar.warp.sync 	-1;
	wmma.mma.sync.aligned.row.col.m16n16k16.f32.f32 {%f37130, %f37131, %f37132, %f37133, %f37134, %f37135, %f37136, %f37137}, {%r2, %r2, %r2, %r2, %r2, %r2, %r2, %r2}, {%r2, %r2, %r2, %r2, %r2, %r2, %r2, %r2}, {%f37122, %f37123, %f37124, %f37125, %f37126, %f37127, %f37128, %f37129};
	bar.warp.sync 	-1;
	wmma.mma.sync.aligned.row.col.m16n16k16.f32.f32 {%f37138, %f37139, %f37140, %f37141, %f37142, %f37143, %f37144, %f37145}, {%r2, %r2, %r2, %r2, %r2, %r2, %r2, %r2}, {%r2, %r2, %r2, %r2, %r2, %r2, %r2, %r2}, {%f37130, %f37131, %f37132, %f37133, %f37134, %f37135, %f37136, %f37137};
	bar.warp.sync 	-1;
	wmma.mma.sync.aligned.row.col.m16n16k16.f32.f32 {%f37146, %f37147, %f37148, %f37149, %f37150, %f37151, %f37152, %f37153}, {%r2, %r2, %r2, %r2, %r2, %r2, %r2, %r2}, {%r2, %r2, %r2, %r2, %r2, %r2, %r2, %r2}, {%f37138, %f37139, %f37140, %f37141, %f37142, %f37143, %f37144, %f37145};
	bar.warp.sync 	-1;
	wmma.mma.sync.aligned.row.col.m16n16k16.f32.f32 {%f37154, %f37155, %f37156, %f37157, %f37158, %f37159, %f37160, %f37161}, {%r2, %r2, %r2, %r2, %r2, %r2, %r2, %r2}, {%r2, %r2, %r2, %r2, %r2, %r2, %r2, %r2}, {%f37146, %f37147, %f37148, %f37149, %f37150, %f37151, %f37152, %f37153};
	bar.warp.sync 	-1;
	wmma.mma.sync.aligned.row.col.m16n16k16.f32.f32 {%f37162, %f37163, %f37164, %f37165, %f37166, %f37167, %f37168, %f37169}, {%r2, %r2, %r2, %r2, %r2, %r2, %r2, %r2}, {%r2, %r2, %r2, %r2, %r2, %r2, %r2, %r2}, {%f37154, %f37155, %f37156, %f37157, %f37158, %f37159, %f37160, %f37161};
	bar.warp.sync 	-1;
	wmma.mma.sync.aligned.row.col.m16n16k16.f32.f32 {%f37170, %f37171, %f37172, %f37173, %f37174, %f37175, %f37176, %f37177}, {%r2, %r2, %r2, %r2, %r2, %r2, %r2, %r2}, {%r2, %r2, %r2, %r2, %r2, %r2, %r2, %r2}, {%f37162, %f37163, %f37164, %f37165, %f37166, %f37167, %f37168, %f37169};
	bar.warp.sync 	-1;
	wmma.mma.sync.aligned.row.col.m16n16k16.f32.f32 {%f37178, %f37179, %f37180, %f37181, %f37182, %f37183, %f37184, %f37185}, {%r2, %r2, %r2, %r2, %r2, %r2, %r2, %r2}, {%r2, %r2, %r2, %r2, %r2, %r2, %r2, %r2}, {%f37170, %f37171, %f37172, %f37173, %f37174, %f37175, %f37176, %f37177};
	bar.warp.sync 	-1;
	wmma.mma.sync.aligned.row.col.m16n16k16.f32.f32 {%f37186, %f37187, %f37188, %f37189, %f37190, %f37191, %f37192, %f37193}, {%r2, %r2, %r2, %r2, %r2, %r2, %r2, %r2}, {%r2, %r2, %r2, %r2, %r2, %r2, %r2, %r2}, {%f37178, %f37179, %f37180, %f37181, %f37182, %f37183, %f37184, %f37185};
	bar.warp.sync 	-1;
	wmma.mma.sync.aligned.row.col.m16n16k16.f32.f32 {%f37194, %f37195, %f37196, %f37197, %f37198, %f37199, %f37200, %f37201}, {%r2, %r2, %r2, %r2, %r2, %r2, %r2, %r2}, {%r2, %r2, %r2, %r2, %r2, %r2, %r2, %r2}, {%f37186, %f37187, %f37188, %f37189, %f37190, %f37191, %f37192, %f37193};
	bar.warp.sync 	-1;
	wmma.mma.sync.aligned.row.col.m16n16k16.f32.f32 {%f37202, %f37203, %f37204, %f37205, %f37206, %f37207, %f37208, %f37209}, {%r2, %r2, %r2, %r2, %r2, %r2, %r2, %r2}, {%r2, %r2, %r2, %r2, %r2, %r2, %r2, %r2}, {%f37194, %f37195, %f37196, %f37197, %f37198, %f37199, %f37200, %f37201};
	bar.warp.sync 	-1;
	wmma.mma.sync.aligned.row.col.m16n16k16.f32.f32 {%f37210, %f37211, %f37212, %f37213, %f37214, %f37215, %f37216, %f37217}, {%r2, %r2, %r2, %r2, %r2, %r2, %r2, %r2}, {%r2, %r2, %r2, %r2, %r2, %r2, %r2, %r2}, {%f37202, %f37203, %f37204, %f37205, %f37206, %f37207, %f37208, %f37209};
	bar.warp.sync 	-1;
	wmma.mma.sync.aligned.row.col.m16n16k16.f32.f32 {%f37218, %f37219, %f37220, %f37221, %f37222, %f37223, %f37224, %f37225}, {%r2, %r2, %r2, %r2, %r2, %r2, %r2, %r2}, {%r2, %r2, %r2, %r2, %r2, %r2, %r2, %r2}, {%f37210, %f37211, %f37212, %f37213, %f37214, %f37215, %f37216, %f37217};
	bar.warp.sync 	-1;
	wmma.mma.sync.aligned.row.col.m16n16k16.f32.f32 {%f37226, %f37227, %f37228, %f37229, %f37230, %f37231, %f37232, %f37233}, {%r2, %r2, %r2, %r2, %r2, %r2, %r2, %r2}, {%r2, %r2, %r2, %r2, %r2, %r2, %r2, %r2}, {%f37218, %f37219, %f37220, %f37221, %f37222, %f37223, %f37224, %f37225};
	bar.warp.sync 	-1;
	wmma.mma.sync.aligned.row.col.m16n16k16.f32.f32 {%f37234, %f37235, %f37236, %f37237, %f37238, %f37239, %f37240, %f37241}, {%r2, %r2, %r2, %r2, %r2, %r2, %r2, %r2}, {%r2, %r2, %r2, %r2, %r2, %r2, %r2, %r2}, {%f37226, %f37227, %f37228, %f37229, %f37230, %f37231, %f37232, %f37233};
	bar.warp.sync 	-1;
	wmma.mma.sync.aligned.row.col.m16n16k16.f32.f32 {%f37242, %f37243, %f37244, %f37245, %f37246, %f37247, %f37248, %f37249}, {%r2, %r2, %r2, %r2, %r2, %r2, %r2, %r2}, {%r2, %r2, %r2, %r2, %r2, %r2, %r2, %r2}, {%f37234, %f37235, %f37236, %f37237, %f37238, %f37239, %f37240, %f37241};
	bar.warp.sync 	-1;
	wmma.mma.sync.aligned.row.col.m16n16k16.f32.f32 {%f37250, %f37251, %f37252, %f37253, %f37254, %f37255, %f37256, %f37257}, {%r2, %r2, %r2, %r2, %r2, %r2, %r2, %r2}, {%r2, %r2, %r2, %r2, %r2, %r2, %r2, %r2}, {%f37242, %f37243, %f37244, %f37245, %f37246, %f37247, %f37248, %f37249};
	bar.warp.sync 	-1;
	wmma.mma.sync.aligned.row.col.m16n16k16.f32.f32 {%f37258, %f37259, %f37260, %f37261, %f37262, %f37263, %f37264, %f37265}, {%r2, %r2, %r2, %r2, %r2, %r2, %r2, %r2}, {%r2, %r2, %r2, %r2, %r2, %r2, %r2, %r2}, {%f37250, %f37251, %f37252, %f37253, %f37254, %f37255, %f37256, %f37257};
	bar.warp.sync 	-1;
	wmma.mma.sync.aligned.row.col.m16n16k16.f32.f32 {%f37266, %f37267, %f37268, %f37269, %f37270, %f37271, %f37272, %f37273}, {%r2, %r2, %r2, %r2, %r2, %r2, %r2, %r2}, {%r2, %r2, %r2, %r2, %r2, %r2, %r2, %r2}, {%f37258, %f37259, %f37260, %f37261, %f37262, %f37263, %f37264, %f37265};
	bar.warp.sync 	-1;
	wmma.mma.sync.aligned.row.col.m16n16k16.f32.f32 {%f37274, %f37275, %f37276, %f37277, %f37278, %f37279, %f37280, %f37281}, {%r2, %r2, %r2, %r2, %r2, %r2, %r2, %r2}, {%r2, %r2, %r2, %r2, %r2, %r2, %r2, %r2}, {%f37266, %f37267, %f37268, %f37269, %f37270, %f37271, %f37272, %f37273};
	bar.warp.sync 	-1;
	wmma.mma.sync.aligned.row.col.m16n16k16.f32.f32 {%f37282, %f37283, %f37284, %f37285, %f37286, %f37287, %f37288, %f37289}, {%r2, %r2, %r2, %r2, %r2, %r2, %r2, %r2}, {%r2, %r2, %r2, %r2, %r2, %r2, %r2, %r2}, {%f37274, %f37275, %f37276, %f37277, %f37278, %f37279, %f37280, %f37281};
	bar.warp.sync 	-1;
	wmma.mma.sync.aligned.row.col.m16n16k16.f32.f32 {%f37290, %f37291, %f37292, %f37293, %f37294, %f37295, %f37296, %f37297}, {%r2, %r2, %r2, %r2, %r2, %r2, %r2, %r2}, {%r2, %r2, %r2, %r2, %r2, %r2, %r2, %r2}, {%f37282, %f37283, %f37284, %f37285, %f37286, %f37287, %f37288, %f37289};
	bar.warp.sync 	-1;
	wmma.mma.sync.aligned.row.col.m16n16k16.f32.f32 {%f37298, %f37299, %f37300, %f37301, %f37302, %f37303, %f37304, %f37305}, {%r2, %r2, %r2, %r2, %r2, %r2, %r2, %r2}, {%r2, %r2, %r2, %r2, %r2, %r2, %r2, %r2}, {%f37290, %f37291, %f37292, %f37293, %f37294, %f37295, %f37296, %f37297};
	bar.warp.sync 	-1;
	wmma.mma.sync.aligned.row.col.m16n16k16.f32.f32 {%f37306, %f37307, %f37308, %f37309, %f37310, %f37311, %f37312, %f37313}, {%r2, %r2, %r2, %r2, %r2, %r2, %r2, %r2}, {%r2, %r2, %r2, %r2, %r2, %r2, %r2, %r2}, {%f37298, %f37299, %f37300, %f37301, %f37302, %f37303, %f37304, %f37305};
	bar.warp.sync 	-1;
	wmma.mma.sync.aligned.row.col.m16n16k16.f32.f32 {%f37314, %f37315, %f37316, %f37317, %f37318, %f37319, %f37320, %f37321}, {%r2, %r2, %r2, %r2, %r2, %r2, %r2, %r2}, {%r2, %r2, %r2, %r2, %r2, %r2, %r2, %r2}, {%f37306, %f37307, %f37308, %f37309, %f37310, %f37311, %f37312, %f37313};
	bar.warp.sync 	-1;
	wmma.mma.sync.aligned.row.col.m16n16k16.f32.f32 {%f37322, %f37323, %f37324, %f37325, %f37326, %f37327, %f37328, %f37329}, {%r2, %r2, %r2, %r2, %r2, %r2, %r2, %r2}, {%r2, %r2, %r2, %r2, %r2, %r2, %r2, %r2}, {%f37314, %f37315, %f37316, %f37317, %f37318, %f37319, %f37320, %f37321};
	bar.warp.sync 	-1;
	wmma.mma.sync.aligned.row.col.m16n16k16.f32.f32 {%f37330, %f37331, %f37332, %f37333, %f37334, %f37335, %f37336, %f37337}, {%r2, %r2, %r2, %r2, %r2, %r2, %r2, %r2}, {%r2, %r2, %r2, %r2, %r2, %r2, %r2, %r2}, {%f37322, %f37323, %f37324, %f37325, %f37326, %f37327, %f37328, %f37329};
	bar.warp.sync 	-1;
	wmma.mma.sync.aligned.row.col.m16n16k16.f32.f32 {%f37338, %f37339, %f37340, %f37341, %f37342, %f37343, %f37344, %f37345}, {%r2, %r2, %r2, %r2, %r2, %r2, %r2, %r2}, {%r2, %r2, %r2, %r2, %r2, %r2, %r2, %r2}, {%f37330, %f37331, %f37332, %f37333, %f37334, %f37335, %f37336, %f37337};
	bar.warp.sync 	-1;
	wmma.mma.sync.aligned.row.col.m16n16k16.f32.f32 {%f37346, %f37347, %f37348, %f37349, %f37350, %f37351, %f37352, %f37353}, {%r2, %r2, %r2, %r2, %r2, %r2, %r2, %r2}, {%r2, %r2, %r2, %r2, %r2, %r2, %r2, %r2}, {%f37338, %f37339, %f37340, %f37341, %f37342, %f37343, %f37344, %f37345};
	bar.warp.sync 	-1;
	wmma.mma.sync.aligned.row.col.m16n16k16.f32.f32 {%f37354, %f37355, %f37356, %f37357, %f37358, %f37359, %f37360, %f37361}, {%r2, %r2, %r2, %r2, %r2, %r2, %r2, %r2}, {%r2, %r2, %r2, %r2, %r2, %r2, %r2, %r2}, {%f37346, %f37347, %f37348, %f37349, %f37350, %f37351, %f37352, %f37353};
	bar.warp.sync 	-1;
	wmma.mma.sync.aligned.row.col.m16n16k16.f32.f32 {%f37362, %f37363, %f37364, %f37365, %f37366, %f37367, %f37368, %f37369}, {%r2, %r2, %r2, %r2, %r2, %r2, %r2, %r2}, {%r2, %r2, %r2, %r2, %r2, %r2, %r2, %r2}, {%f37354, %f37355, %f37356, %f37357, %f37358, %f37359, %f37360, %f37361};
	bar.warp.sync 	-1;
	wmma.mma.sync.aligned.row.col.m16n16k16.f32.f32 {%f37370, %f37371, %f37372, %f37373, %f37374, %f37375, %f37376, %f37377}, {%r2, %r2, %r2, %r2, %r2, %r2, %r2, %r2}, {%r2, %r2, %r2, %r2, %r2, %r2, %r2, %r2}, {%f37362, %f37363, %f37364, %f37365, %f37366, %f37367, %f37368, %f37369};
	bar.warp.sync 	-1;
	wmma.mma.sync.aligned.row.col.m16n16k16.f32.f32 {%f37378, %f37379, %f37380, %f37381, %f37382, %f37383, %f37384, %f37385}, {%r2, %r2, %r2, %r2, %r2, %r2, %r2, %r2}, {%r2, %r2, %r2, %r2, %r2, %r2, %r2, %r2}, {%f37370, %f37371, %f37372, %f37373, %f37374, %f37375, %f37376, %f37377};
	bar.warp.sync 	-1;
	wmma.mma.sync.aligned.row.col.m16n16k16.f32.f32 {%f37386, %f37387, %f37388, %f37389, %f37390, %f37391, %f37392, %f37393}, {%r2, %r2, %r2, %r2, %r2, %r2, %r2, %r2}, {%r2, %r2, %r2, %r2, %r2, %r2, %r2, %r2}, {%f37378, %f37379, %f37380, %f37381, %f37382, %f37383, %f37384, %f37385};
	bar.warp.sync 	-1;
	wmma.mma.sync.aligned.row.col.m16n16k16.f32.f32 {%f37394, %f37395, %f37396, %f37397, %f37398, %f37399, %f37400, %f37401}, {%r2, %r2, %r2, %r2, %r2, %r2, %r2, %r2}, {%r2, %r2, %r2, %r2, %r2, %r2, %r2, %r2}, {%f37386, %f37387, %f37388, %f37389, %f37390, %f37391, %f37392, %f37393};
	bar.warp.sync 	-1;
	wmma.mma.sync.aligned.row.col.m16n16k16.f32.f32 {%f37402, %f37403, %f37404, %f37405, %f37406, %f37407, %f37408, %f37409}, {%r2, %r2, %r2, %r2, %r2, %r2, %r2, %r2}, {%r2, %r2, %r2, %r2, %r2, %r2, %r2, %r2}, {%f37394, %f37395, %f37396, %f37397, %f37398, %f37399, %f37400, %f37401};
	bar.warp.sync 	-1;
	wmma.mma.sync.aligned.row.col.m16n16k16.f32.f32 {%f37410, %f37411, %f37412, %f37413, %f37414, %f37415, %f37416, %f37417}, {%r2, %r2, %r2, %r2, %r2, %r2, %r2, %r2}, {%r2, %r2, %r2, %r2, %r2, %r2, %r2, %r2}, {%f37402, %f37403, %f37404, %f37405, %f37406, %f37407, %f37408, %f37409};
	bar.warp.sync 	-1;
	wmma.mma.sync.aligned.row.col.m16n16k16.f32.f32 {%f37418, %f37419, %f37420, %f37421, %f37422, %f37423, %f37424, %f37425}, {%r2, %r2, %r2, %r2, %r2, %r2, %r2, %r2}, {%r2, %r2, %r2, %r2, %r2, %r2, %r2, %r2}, {%f37410, %f37411, %f37412, %f37413, %f37414, %f37415, %f37416, %f37417};
	bar.warp.sync 	-1;
	wmma.mma.sync.aligned.row.col.m16n16k16.f32.f32 {%f37426, %f37427, %f37428, %f37429, %f37430, %f37431, %f37432, %f37433}, {%r2, %r2, %r2, %r2, %r2, %r2, %r2, %r2}, {%r2, %r2, %r2, %r2, %r2, %r2, %r2, %r2}, {%f37418, %f37419, %f37420, %f37421, %f37422, %f37423, %f37424, %f37425};
	bar.warp.sync 	-1;
	wmma.mma.sync.aligned.row.col.m16n16k16.f32.f32 {%f37434, %f37435, %f37436, %f37437, %f37438, %f37439, %f37440, %f37441}, {%r2, %r2, %r2, %r2, %r2, %r2, %r2, %r2}, {%r2, %r2, %r2, %r2, %r2, %r2, %r2, %r2}, {%f37426, %f37427, %f37428, %f37429, %f37430, %f37431, %f37432, %f37433};
	bar.warp.sync 	-1;
	wmma.mma.sync.aligned.row.col.m16n16k16.f32.f32 {%f37442, %f37443, %f37444, %f37445, %f37446, %f37447, %f37448, %f37449}, {%r2, %r2, %r2, %r2, %r2, %r2, %r2, %r2}, {%r2, %r2, %r2, %r2, %r2, %r2, %r2, %r2}, {%f37434, %f37435, %f37436, %f37437, %f37438, %f37439, %f37440, %f37441};
	bar.warp.sync 	-1;
	wmma.mma.sync.aligned.row.col.m16n16k16.f32.f32 {%f37450, %f37451, %f37452, %f37453, %f37454, %f37455, %f37456, %f37457}, {%r2, %r2, %r2, %r2, %r2, %r2, %r2, %r2}, {%r2, %r2, %r2, %r2, %r2, %r2, %r2, %r2}, {%f37442, %f37443, %f37444, %f37445, %f37446, %f37447, %f37448, %f37449};
	bar.warp.sync 	-1;
	wmma.mma.sync.aligned.row.col.m16n16k16.f32.f32 {%f37458, %f37459, %f37460, %f37461, %f37462, %f37463, %f37464, %f37465}, {%r2, %r2, %r2, %r2, %r2, %r2, %r2, %r2}, {%r2, %r2, %r2, %r2, %r2, %r2, %r2, %r2}, {%f37450, %f37451, %f37452, %f37453, %f37454, %f37455, %f37456, %f37457};
	bar.warp.sync 	-1;
	wmma.mma.sync.aligned.row.col.m16n16k16.f32.f32 {%f37466, %f37467, %f37468, %f37469, %f37470, %f37471, %f37472, %f37473}, {%r2, %r2, %r2, %r2, %r2, %r2, %r2, %r2}, {%r2, %r2, %r2, %r2, %r2, %r2, %r2, %r2}, {%f37458, %f37459, %f37460, %f37461, %f37462, %f37463, %f37464, %f37465};
	bar.warp.sync 	-1;
	wmma.mma.sync.aligned.row.col.m16n16k16.f32.f32 {%f37474, %f37475, %f37476, %f37477, %f37478, %f37479, %f37480, %f37481}, {%r2, %r2, %r2, %r2, %r2, %r2, %r2, %r2}, {%r2, %r2, %r2, %r2, %r2, %r2, %r2, %r2}, {%f37466, %f37467, %f37468, %f37469, %f37470, %f37471, %f37472, %f37473};
	bar.warp.sync 	-1;
	wmma.mma.sync.aligned.row.col.m16n16k16.f32.f32 {%f37482, %f37483, %f37484, %f37485, %f37486, %f37487, %f37488, %f37489}, {%r2, %r2, %r2, %r2, %r2, %r2, %r2, %r2}, {%r2, %r2, %r2, %r2, %r2, %r2, %r2, %r2}, {%f37474, %f37475, %f37476, %f37477, %f37478, %f37479, %f37480, %f37481};
	bar.warp.sync 	-1;
	wmma.mma.sync.aligned.row.col.m16n16k16.f32.f32 {%f37490, %f37491, %f37492, %f37493, %f37494, %f37495, %f37496, %f37497}, {%r2, %r2, %r2, %r2, %r2, %r2, %r2, %r2}, {%r2, %r2, %r2, %r2, %r2, %r2, %r2, %r2}, {%f37482, %f37483, %f37484, %f37485, %f37486, %f37487, %f37488, %f37489};
	bar.warp.sync 	-1;
	wmma.mma.sync.aligned.row.col.m16n16k16.f32.f32 {%f37498, %f37499, %f37500, %f37501, %f37502, %f37503, %f37504, %f37505}, {%r2, %r2, %r2, %r2, %r2, %r2, %r2, %r2}, {%r2, %r2, %r2, %r2, %r2, %r2, %r2, %r2}, {%f37490, %f37491, %f37492, %f37493, %f37494, %f37495, %f37496, %f37497};
	bar.warp.sync 	-1;
	wmma.mma.sync.aligned.row.col.m16n16k16.f32.f32 {%f37506, %f37507, %f37508, %f37509, %f37510, %f37511, %f37512, %f37513}, {%r2, %r2, %r2, %r2, %r2, %r2, %r2, %r2}, {%r2, %r2, %r2, %r2, %r2, %r2, %r2, %r2}, {%f37498, %f37499, %f37500, %f37501, %f37502, %f37503, %f37504, %f37505};
	bar.warp.sync 	-1;
	wmma.mma.sync.aligned.row.col.m16n16k16.f32.f32 {%f37514, %f37515, %f37516, %f37517, %f37518, %f37519, %f37520, %f37521}, {%r2, %r2, %r2, %r2, %r2, %r2, %r2, %r2}, {%r2, %r2, %r2, %r2, %r2, %r2, %r2, %r2}, {%f37506, %f37507, %f37508, %f37509, %f37510, %f37511, %f37512, %f37513};
	bar.warp.sync 	-1;
	wmma.mma.sync.aligned.row.col.m16n16k16.f32.f32 {%f37522, %f37523, %f37524, %f37525, %f37526, %f37527, %f37528, %f37529}, {%r2, %r2, %r2, %r2, %r2, %r2, %r2, %r2}, {%r2, %r2, %r2, %r2, %r2, %r2, %r2, %r2}, {%f37514, %f37515, %f37516, %f37517, %f37518, %f37519, %f37520, %f37521};
	bar.warp.sync 	-1;
	wmma.mma.sync.aligned.row.col.m16n16k16.f32.f32 {%f37530, %f37531, %f37532, %f37533, %f37534, %f37535, %f37536, %f37537}, {%r2, %r2, %r2, %r2, %r2, %r2, %r2, %r2}, {%r2, %r2, %r2, %r2, %r2, %r2, %r2, %r2}, {%f37522, %f37523, %f37524, %f37525, %f37526, %f37527, %f37528, %f37529};
	bar.warp.sync 	-1;
	wmma.mma.sync.aligned.row.col.m16n16k16.f32.f32 {%f37538, %f37539, %f37540, %f37541, %f37542, %f37543, %f37544, %f37545}, {%r2, %r2, %r2, %r2, %r2, %r2, %r2, %r2}, {%r2, %r2, %r2, %r2, %r2, %r2, %r2, %r2}, {%f37530, %f37531, %f37532, %f37533, %f37534, %f37535, %f37536, %f37537};
	bar.warp.sync 	-1;
	wmma.mma.sync.aligned.row.col.m16n16k16.f32.f32 {%f37546, %f37547, %f37548, %f37549, %f37550, %f37551, %f37552, %f37553}, {%r2, %r2, %r2, %r2, %r2, %r2, %r2, %r2}, {%r2, %r2, %r2, %r2, %r2, %r2, %r2, %r2}, {%f37538, %f37539, %f37540, %f37541, %f37542, %f37543, %f37544, %f37545};
	bar.warp.sync 	-1;
	wmma.mma.sync.aligned.row.col.m16n16k16.f32.f32 {%f37554, %f37555, %f37556, %f37557, %f37558, %f37559, %f37560, %f37561}, {%r2, %r2, %r2, %r2, %r2, %r2, %r2, %r2}, {%r2, %r2, %r2, %r2, %r2, %r2, %r2, %r2}, {%f37546, %f37547, %f37548, %f37549, %f37550, %f37551, %f37552, %f37553};
	bar.warp.sync 	-1;
	wmma.mma.sync.aligned.row.col.m16n16k16.f32.f32 {%f37562, %f37563, %f37564, %f37565, %f37566, %f37567, %f37568, %f37569}, {%r2, %r2, %r2, %r2, %r2, %r2, %r2, %r2}, {%r2, %r2, %r2, %r2, %r2, %r2, %r2, %r2}, {%f37554, %f37555, %f37556, %f37557, %f37558, %f37559, %f37560, %f37561};
	bar.warp.sync 	-1;
	wmma.mma.sync.aligned.row.col.m16n16k16.f32.f32 {%f37570, %f37571, %f37572, %f37573, %f37574, %f37575, %f37576, %f37577}, {%r2, %r2, %r2, %r2, %r2, %r2, %r2, %r2}, {%r2, %r2, %r2, %r2, %r2, %r2, %r2, %r2}, {%f37562, %f37563, %f37564, %f37565, %f37566, %f37567, %f37568, %f37569};
	bar.warp.sync 	-1;
	wmma.mma.sync.aligned.row.col.m16n16k16.f32.f32 {%f37578, %f37579, %f37580, %f37581, %f37582, %f37583, %f37584, %f37585}, {%r2, %r2, %r2, %r2, %r2, %r2, %r2, %r2}, {%r2, %r2, %r2, %r2, %r2, %r2, %r2, %r2}, {%f37570, %f37571, %f37572, %f37573, %f37574, %f37575, %f37576, %f37577};
	bar.warp.sync 	-1;
	wmma.mma.sync.aligned.row.col.m16n16k16.f32.f32 {%f37586, %f37587, %f37588, %f37589, %f37590, %f37591, %f37592, %f37593}, {%r2, %r2, %r2, %r2, %r2, %r2, %r2, %r2}, {%r2, %r2, %r2, %r2, %r2, %r2, %r2, %r2}, {%f37578, %f37579, %f37580, %f37581, %f37582, %f37583, %f37584, %f37585};
	bar.warp.sync 	-1;
	wmma.mma.sync.aligned.row.col.m16n16k16.f32.f32 {%f37594, %f37595, %f37596, %f37597, %f37598, %f37599, %f37600, %f37601}, {%r2, %r2, %r2, %r2, %r2, %r2, %r2, %r2}, {%r2, %r2, %r2, %r2, %r2, %r2, %r2, %r2}, {%f37586, %f37587, %f37588, %f37589, %f37590, %f37591, %f37592, %f37593};
	bar.warp.sync 	-1;
	wmma.mma.sync.aligned.row.col.m16n16k16.f32.f32 {%f37602, %f37603, %f37604, %f37605, %f37606, %f37607, %f37608, %f37609}, {%r2, %r2, %r2, %r2, %r2, %r2, %r2, %r2}, {%r2, %r2, %r2, %r2, %r2, %r2, %r2, %r2}, {%f37594, %f37595, %f37596, %f37597, %f37598, %f37599, %f37600, %f37601};
	bar.warp.sync 	-1;
	wmma.mma.sync.aligned.row.col.m16n16k16.f32.f32 {%f37610, %f37611, %f37612, %f37613, %f37614, %f37615, %f37616, %f37617}, {%r2, %r2, %r2, %r2, %r2, %r2, %r2, %r2}, {%r2, %r2, %r2, %r2, %r2, %r2, %r2, %r2}, {%f37602, %f37603, %f37604, %f37605, %f37606, %f37607, %f37608, %f37609};
	bar.warp.sync 	-1;
	wmma.mma.sync.aligned.row.col.m16n16k16.f32.f32 {%f37618, %f37619, %f37620, %f37621, %f37622, %f37623, %f37624, %f37625}, {%r2, %r2, %r2, %r2, %r2, %r2, %r2, %r2}, {%r2, %r2, %r2, %r2, %r2, %r2, %r2, %r2}, {%f37610, %f37611, %f37612, %f37613, %f37614, %f37615, %f37616, %f37617};
	bar.warp.sync 	-1;
	wmma.mma.sync.aligned.row.col.m16n16k16.f32.f32 {%f37626, %f37627, %f37628, %f37629, %f37630, %f37631, %f37632, %f37633}, {%r2, %r2, %r2, %r2, %r2, %r2, %r2, %r2}, {%r2, %r2, %r2, %r2, %r2, %r2, %r2, %r2}, {%f37618, %f37619, %f37620, %f37621, %f37622, %f37623, %f37624, %f37625};
	bar.warp.sync 	-1;
	wmma.mma.sync.aligned.row.col.m16n16k16.f32.f32 {%f37634, %f37635, %f37636, %f37637, %f37638, %f37639, %f37640, %f37641}, {%r2, %r2, %r2, %r2, %r2, %r2, %r2, %r2}, {%r2, %r2, %r2, %r2, %r2, %r2, %r2, %r2}, {%f37626, %f37627, %f37628, %f37629, %f37630, %f37631, %f37632, %f37633};
	bar.warp.sync 	-1;
	wmma.mma.sync.aligned.row.col.m16n16k16.f32.f32 {%f37642, %f37643, %f37644, %f37645, %f37646, %f37647, %f37648, %f37649}, {%r2, %r2, %r2, %r2, %r2, %r2, %r2, %r2}, {%r2, %r2, %r2, %r2, %r2, %r2, %r2, %r2}, {%f37634, %f37635, %f37636, %f37637, %f37638, %f37639, %f37640, %f37641};
	bar.warp.sync 	-1;
	wmma.mma.sync.aligned.row.col.m16n16k16.f32.f32 {%f37650, %f37651, %f37652, %f37653, %f37654, %f37655, %f37656, %f37657}, {%r2, %r2, %r2, %r2, %r2, %r2, %r2, %r2}, {%r2, %r2, %r2, %r2, %r2, %r2, %r2, %r2}, {%f37642, %f37643, %f37644, %f37645, %f37646, %f37647, %f37648, %f37649};
	bar.warp.sync 	-1;
	wmma.mma.sync.aligned.row.col.m16n16k16.f32.f32 {%f37658, %f37659, %f37660, %f37661, %f37662, %f37663, %f37664, %f37665}, {%r2, %r2, %r2, %r2, %r2, %r2, %r2, %r2}, {%r2, %r2, %r2, %r2, %r2, %r2, %r2, %r2}, {%f37650, %f37651, %f37652, %f37653, %f37654, %f37655, %f37656, %f37657};
	bar.warp.sync 	-1;
	wmma.mma.sync.aligned.row.col.m16n16k16.f32.f32 {%f37666, %f37667, %f37668, %f37669, %f37670, %f37671, %f37672, %f37673}, {%r2, %r2, %r2, %r2, %r2, %r2, %r2, %r2}, {%r2, %r2, %r2, %r2, %r2, %r2, %r2, %r2}, {%f37658, %f37659, %f37660, %f37661, %f37662, %f37663, %f37664, %f37665};
	bar.warp.sync 	-1;
	wmma.mma.sync.aligned.row.col.m16n16k16.f32.f32 {%f37674, %f37675, %f37676, %f37677, %f37678, %f37679, %f37680, %f37681}, {%r2, %r2, %r2, %r2, %r2, %r2, %r2, %r2}, {%r2, %r2, %r2, %r2, %r2, %r2, %r2, %r2}, {%f37666, %f37667, %f37668, %f37669, %f37670, %f37671, %f37672, %f37673};
	bar.warp.sync 	-1;
	wmma.mma.sync.aligned.row.col.m16n16k16.f32.f32 {%f37682, %f37683, %f37684, %f37685, %f37686, %f37687, %f37688, %f37689}, {%r2, %r2, %r2, %r2, %r2, %r2, %r2, %r2}, {%r2, %r2, %r2, %r2, %r2, %r2, %r2, %r2}, {%f37674, %f37675, %f37676, %f37677, %f37678, %f37679, %f37680, %f37681};
	bar.warp.sync 	-1;
	wmma.mma.sync.aligned.row.col.m16n16k16.f32.f32 {%f37690, %f37691, %f37692, %f37693, %f37694, %f37695, %f37696, %f37697}, {%r2, %r2, %r2, %r2, %r2, %r2, %r2, %r2}, {%r2, %r2, %r2, %r2, %r2, %r2, %r2, %r2}, {%f37682, %f37683, %f37684, %f37685, %f37686, %f37687, %f37688, %f37689};
	bar.warp.sync 	-1;
	wmma.mma.sync.aligned.row.col.m16n16k16.f32.f32 {%f37698, %f37699, %f37700, %f37701, %f37702, %f37703, %f37704, %f37705}, {%r2, %r2, %r2, %r2, %r2, %r2, %r2, %r2}, {%r2, %r2, %r2, %r2, %r2, %r2, %r2, %r2}, {%f37690, %f37691, %f37692, %f37693, %f37694, %f37695, %f37696, %f37697};
	bar.warp.sync 	-1;
	wmma.mma.sync.aligned.row.col.m16n16k16.f32.f32 {%f37706, %f37707, %f37708, %f37709, %f37710, %f37711, %f37712, %f37713}, {%r2, %r2, %r2, %r2, %r2, %r2, %r2, %r2}, {%r2, %r2, %r2, %r2, %r2, %r2, %r2, %r2}, {%f37698, %f37699, %f37700, %f37701, %f37702, %f37703, %f37704, %f37705};
	bar.warp.sync 	-1;
	wmma.mma.sync.aligned.row.col.m16n16k16.f32.f32 {%f37714, %f37715, %f37716, %f37717, %f37718, %f37719, %f37720, %f37721}, {%r2, %r2, %r2, %r2, %r2, %r2, %r2, %r2}, {%r2, %r2, %r2, %r2, %r2, %r2, %r2, %r2}, {%f37706, %f37707, %f37708, %f37709, %f37710, %f37711, %f37712, %f37713};
	bar.warp.sync 	-1;
	wmma.mma.sync.aligned.row.col.m16n16k16.f32.f32 {%f37722, %f37723, %f37724, %f37725, %f37726, %f37727, %f37728, %f37729}, {%r2, %r2, %r2, %r2, %r2, %r2, %r2, %r2}, {%r2, %r2, %r2, %r2, %r2, %r2, %r2, %r2}, {%f37714, %f37715, %f37716, %f37717, %f37718, %f37719, %f37720, %f37721};
	bar.warp.sync 	-1;
	wmma.mma.sync.aligned.row.col.m16n16k16.f32.f32 {%f37730, %f37731, %f37732, %f37733, %f37734, %f37735, %f37736, %f37737}, {%r2, %r2, %r2, %r2, %r2, %r2, %r2, %r2}, {%r2, %r2, %r2, %r2, %r2, %r2, %r2, %r2}, {%f37722, %f37723, %f37724, %f37725, %f37726, %f37727, %f37728, %f37729};
	bar.warp.sync 	-1;
	wmma.mma.sync.aligned.row.col.m16n16k16.f32.f32 {%f37738, %f37739, %f37740, %f37741, %f37742, %f37743, %f37744, %f37745}, {%r2, %r2, %r2, %r2, %r2, %r2, %r2, %r2}, {%r2, %r2, %r2, %r2, %r2, %r2, %r2, %r2}, {%f37730, %f37731, %f37732, %f37733, %f37734, %f37735, %f37736, %f37737};
	bar.warp.sync 	-1;
	wmma.mma.sync.aligned.row.col.m16n16k16.f32.f32 {%f37746, %f37747, %f37748, %f37749, %f37750, %f37751, %f37752, %f37753}, {%r2, %r2, %r2, %r2, %r2, %r2, %r2, %r2}, {%r2, %r2, %r2, %r2, %r2, %r2, %r2, %r2}, {%f37738, %f37739, %f37740, %f37741, %f37742, %f37743, %f37744, %f37745};
	bar.warp.sync 	-1;
	wmma.mma.sync.aligned.row.col.m16n16k16.f32.f32 {%f37754, %f37755, %f37756, %f37757, %f37758, %f37759, %f37760, %f37761}, {%r2, %r2, %r2, %r2, %r2, %r2, %r2, %r2}, {%r2, %r2, %r2, %r2, %r2, %r2, %r2, %r2}, {%f37746, %f37747, %f37748, %f37749, %f37750, %f37751, %f37752, %f37753};
	bar.warp.sync 	-1;
	wmma.mma.sync.aligned.row.col.m16n16k16.f32.f32 {%f37762, %f37763, %f37764, %f37765, %f37766, %f37767, %f37768, %f37769}, {%r2, %r2, %r2, %r2, %r2, %r2, %r2, %r2}, {%r2, %r2, %r2, %r2, %r2, %r2, %r2, %r2}, {%f37754, %f37755, %f37756, %f37757, %f37758, %f37759, %f37760, %f37761};
	bar.warp.sync 	-1;
	wmma.mma.sync.aligned.row.col.m16n16k16.f32.f32 {%f37770, %f37771, %f37772, %f37773, %f37774, %f37775, %f37776, %f37777}, {%r2, %r2, %r2, %r2, %r2, %r2, %r2, %r2}, {%r2, %r2, %r2, %r2, %r2, %r2, %r2, %r2}, {%f37762, %f37763, %f37764, %f37765, %f37766, %f37767, %f37768, %f37769};
	bar.warp.sync 	-1;
	wmma.mma.sync.aligned.row.col.m16n16k16.f32.f32 {%f37778, %f37779, %f37780, %f37781, %f37782, %f37783, %f37784, %f37785}, {%r2, %r2, %r2, %r2, %r2, %r2, %r2, %r2}, {%r2, %r2, %r2, %r2, %r2, %r2, %r2, %r2}, {%f37770, %f37771, %f37772, %f37773, %f37774, %f37775, %f37776, %f37777};
	bar.warp.sync 	-1;
	wmma.mma.sync.aligned.row.col.m16n16k16.f32.f32 {%f37786, %f37787, %f37788, %f37789, %f37790, %f37791, %f37792, %f37793}, {%r2, %r2, %r2, %r2, %r2, %r2, %r2, %r2}, {%r2, %r2, %r2, %r2, %r2, %r2, %r2, %r2}, {%f37778, %f37779, %f37780, %f37781, %f37782, %f37783, %f37784, %f37785};
	bar.warp.sync 	-1;
	wmma.mma.sync.aligned.row.col.m16n16k16.f32.f32 {%f37794, %f37795, %f37796, %f37797, %f37798, %f37799, %f37800, %f37801}, {%r2, %r2, %r2, %r2, %r2, %r2, %r2, %r2}, {%r2, %r2, %r2, %r2, %r2, %r2, %r2, %r2}, {%f37786, %f37787, %f37788, %f37789, %f37790, %f37791, %f37792, %f37793};
	bar.warp.sync 	-1;
	wmma.mma.sync.aligned.row.col.m16n16k16.f32.f32 {%f37802, %f37803, %f37804, %f37805, %f37806, %f37807, %f37808, %f37809}, {%r2, %r2, %r2, %r2, %r2, %r2, %r2, %r2}, {%r2, %r2, %r2, %r2, %r2, %r2, %r2, %r2}, {%f37794, %f37795, %f37796, %f37797, %f37798, %f37799, %f37800, %f37801};
	bar.warp.sync 	-1;
	wmma.mma.sync.aligned.row.col.m16n16k16.f32.f32 {%f37810, %f37811, %f37812, %f37813, %f37814, %f37815, %f37816, %f37817}, {%r2, %r2, %r2, %r2, %r2, %r2, %r2, %r2}, {%r2, %r2, %r2, %r2, %r2, %r2, %r2, %r2}, {%f37802, %f37803, %f37804, %f37805, %f37806, %f37807, %f37808, %f37809};
	bar.warp.sync 	-1;
	wmma.mma.sync.aligned.row.col.m16n16k16.f32.f32 {%f37818, %f37819, %f37820, %f37821, %f37822, %f37823, %f37824, %f37825}, {%r2, %r2, %r2, %r2, %r2, %r2, %r2, %r2}, {%r2, %r2, %r2, %r2, %r2, %r2, %r2, %r2}, {%f37810, %f37811, %f37812, %f37813, %f37814, %f37815, %f37816, %f37817};
	bar.warp.sync 	-1;
	wmma.mma.sync.aligned.row.col.m16n16k16.f32.f32 {%f37826, %f37827, %f37828, %f37829, %f37830, %f37831, %f37832, %f37833}, {%r2, %r2, %r2, %r2, %r2, %r2, %r2, %r2}, {%r2, %r2, %r2, %r2, %r2, %r2, %r2, %r2}, {%f37818, %f37819, %f37820, %f37821, %f37822, %f37823, %f37824, %f37825};
	bar.warp.sync 	-1;
	wmma.mma.sync.aligned.row.col.m16n16k16.f32.f32 {%f37834, %f37835, %f37836, %f37837, %f37838, %f37839, %f37840, %f37841}, {%r2, %r2, %r2, %r2, %r2, %r2, %r2, %r2}, {%r2, %r2, %r2, %r2, %r2, %r2, %r2, %r2}, {%f37826, %f37827, %f37828, %f37829, %f37830, %f37831, %f37832, %f37833};
	bar.warp.sync 	-1;
	wmma.mma.sync.aligned.row.col.m16n16k16.f32.f32 {%f37842, %f37843, %f37844, %f37845, %f37846, %f37847, %f37848, %f37849}, {%r2, %r2, %r2, %r2, %r2, %r2, %r2, %r2}, {%r2, %r2, %r2, %r2, %r2, %r2, %r2, %r2}, {%f37834, %f37835, %f37836, %f37837, %f37838, %f37839, %f37840, %f37841};
	bar.warp.sync 	-1;
	wmma.mma.sync.aligned.row.col.m16n16k16.f32.f32 {%f37850, %f37851, %f37852, %f37853, %f37854, %f37855, %f37856, %f37857}, {%r2, %r2, %r2, %r2, %r2, %r2, %r2, %r2}, {%r2, %r2, %r2, %r2, %r2, %r2, %r2, %r2}, {%f37842, %f37843, %f37844, %f37845, %f37846, %f37847, %f37848, %f37849};
	bar.warp.sync 	-1;
	wmma.mma.sync.aligned.row.col.m16n16k16.f32.f32 {%f37858, %f37859, %f37860, %f37861, %f37862, %f37863, %f37864, %f37865}, {%r2, %r2, %r2, %r2, %r2, %r2, %r2, %r2}, {%r2, %r2, %r2, %r2, %r2, %r2, %r2, %r2}, {%f37850, %f37851, %f37852, %f37853, %f37854, %f37855, %f37856, %f37857};
	bar.warp.sync 	-1;
	wmma.mma.sync.aligned.row.col.m16n16k16.f32.f32 {%f37866, %f37867, %f37868, %f37869, %f37870, %f37871, %f37872, %f37873}, {%r2, %r2, %r2, %r2, %r2, %r2, %r2, %r2}, {%r2, %r2, %r2, %r2, %r2, %r2, %r2, %r2}, {%f37858, %f37859, %f37860, %f37861, %f37862, %f37863, %f37864, %f37865};
	bar.warp.sync 	-1;
	wmma.mma.sync.aligned.row.col.m16n16k16.f32.f32 {%f37874, %f37875, %f37876, %f37877, %f37878, %f37879, %f37880, %f37881}, {%r2, %r2, %r2, %r2, %r2, %r2, %r2, %r2}, {%r2, %r2, %r2, %r2, %r2, %r2, %r2, %r2}, {%f37866, %f37867, %f37868, %f37869, %f37870, %f37871, %f37872, %f37873};
	bar.warp.sync 	-1;
	wmma.mma.sync.aligned.row.col.m16n16k16.f32.f32 {%f37882, %f37883, %f37884, %f37885, %f37886, %f37887, %f37888, %f37889}, {%r2, %r2, %r2, %r2, %r2, %r2, %r2, %r2}, {%r2, %r2, %r2, %r2, %r2, %r2, %r2, %r2}, {%f37874, %f37875, %f37876, %f37877, %f37878, %f37879, %f37880, %f37881};
	bar.warp.sync 	-1;
	wmma.mma.sync.aligned.row.col.m16n16k16.f32.f32 {%f37890, %f37891, %f37892, %f37893, %f37894, %f37895, %f37896, %f37897}, {%r2, %r2, %r2, %r2, %r2, %r2, %r2, %r2}, {%r2, %r2, %r2, %r2, %r2, %r2, %r2, %r2}, {%f37882, %f37883, %f37884, %f37885, %f37886, %f37887, %f37888, %f37889};
	bar.warp.sync 	-1;
	wmma.mma.sync.aligned.row.col.m16n16k16.f32.f32 {%f37898, %f37899, %f37900, %f37901, %f37902, %f37903, %f37904, %f37905}, {%r2, %r2, %r2, %r2, %r2, %r2, %r2, %r2}, {%r2, %r2, %r2, %r2, %r2, %r2, %r2, %r2}, {%f37890, %f37891, %f37892, %f37893, %f37894, %f37895, %f37896, %f37897};
	bar.warp.sync 	-1;
	wmma.mma.sync.aligned.row.col.m16n16k16.f32.f32 {%f37906, %f37907, %f37908, %f37909, %f37910, %f37911, %f37912, %f37913}, {%r2, %r2, %r2, %r2, %r2, %r2, %r2, %r2}, {%r2, %r2, %r2, %r2, %r2, %r2, %r2, %r2}, {%f37898, %f37899, %f37900, %f37901, %f37902, %f37903, %f37904, %f37905};
	bar.warp.sync 	-1;
	wmma.mma.sync.aligned.row.col.m16n16k16.f32.f32 {%f37914, %f37915, %f37916, %f37917, %f37918, %f37919, %f37920, %f37921}, {%r2, %r2, %r2, %r2, %r2, %r2, %r2, %r2}, {%r2, %r2, %r2, %r2, %r2, %r2, %r2, %r2}, {%f37906, %f37907, %f37908, %f37909, %f37910, %f37911, %f37912, %f37913};
	bar.warp.sync 	-1;
	wmma.mma.sync.aligned.row.col.m16n16k16.f32.f32 {%f37922, %f37923, %f37924, %f37925, %f37926, %f37927, %f37928, %f37929}, {%r2, %r2, %r2, %r2, %r2, %r2, %r2, %r2}, {%r2, %r2, %r2, %r2, %r2, %r2, %r2, %r2}, {%f37914, %f37915, %f37916, %f37917, %f37918, %f37919, %f37920, %f37921};
	bar.warp.sync 	-1;
	wmma.mma.sync.aligned.row.col.m16n16k16.f32.f32 {%f37930, %f37931, %f37932, %f37933, %f37934, %f37935, %f37936, %f37937}, {%r2, %r2, %r2, %r2, %r2, %r2, %r2, %r2}, {%r2, %r2, %r2, %r2, %r2, %r2, %r2, %r2}, {%f37922, %f37923, %f37924, %f37925, %f37926, %f37927, %f37928, %f37929};
	bar.warp.sync 	-1;
	wmma.mma.sync.aligned.row.col.m16n16k16.f32.f32 {%f37938, %f37939, %f37940, %f37941, %f37942, %f37943, %f37944, %f37945}, {%r2, %r2, %r2, %r2, %r2, %r2, %r2, %r2}, {%r2, %r2, %r2, %r2, %r2, %r2, %r2, %r2}, {%f37930, %f37931, %f37932, %f37933, %f37934, %f37935, %f37936, %f37937};
	bar.warp.sync 	-1;
	wmma.mma.sync.aligned.row.col.m16n16k16.f32.f32 {%f37946, %f37947, %f37948, %f37949, %f37950, %f37951, %f37952, %f37953}, {%r2, %r2, %r2, %r2, %r2, %r2, %r2, %r2}, {%r2, %r2, %r2, %r2, %r2, %r2, %r2, %r2}, {%f37938, %f37939, %f37940, %f37941, %f37942, %f37943, %f37944, %f37945};
	bar.warp.sync 	-1;
	wmma.mma.sync.aligned.row.col.m16n16k16.f32.f32 {%f37954, %f37955, %f37956, %f37957, %f37958, %f37959, %f37960, %f37961}, {%r2, %r2, %r2, %r2, %r2, %r2, %r2, %r2}, {%r2, %r2, %r2, %r2, %r2, %r2, %r2, %r2}, {%f37946, %f37947, %f37948, %f37949, %f37950, %f37951, %f37952, %f37953};
	bar.warp.sync 	-1;
	wmma.mma.sync.aligned.row.col.m16n16k16.f32.f32 {%f37962, %f37963, %f37964, %f37965, %f37966, %f37967, %f37968, %f37969}, {%r2, %r2, %r2, %r2, %r2, %r2, %r2, %r2}, {%r2, %r2, %r2, %r2, %r2, %r2, %r2, %r2}, {%f37954, %f37955, %f37956, %f37957, %f37958, %f37959, %f37960, %f37961};
	bar.warp.sync 	-1;
	wmma.mma.sync.aligned.row.col.m16n16k16.f32.f32 {%f37970, %f37971, %f37972, %f37973, %f37974, %f37975, %f37976, %f37977}, {%r2, %r2, %r2, %r2, %r2, %r2, %r2, %r2}, {%r2, %r2, %r2, %r2, %r2, %r2, %r2, %r2}, {%f37962, %f37963, %f37964, %f37965, %f37966, %f37967, %f37968, %f37969};
	bar.warp.sync 	-1;
	wmma.mma.sync.aligned.row.col.m16n16k16.f32.f32 {%f37978, %f37979, %f37980, %f37981, %f37982, %f37983, %f37984, %f37985}, {%r2, %r2, %r2, %r2, %r2, %r2, %r2, %r2}, {%r2, %r2, %r2, %r2, %r2, %r2, %r2, %r2}, {%f37970, %f37971, %f37972, %f37973, %f37974, %f37975, %f37976, %f37977};
	bar.warp.sync 	-1;
	wmma.mma.sync.aligned.row.col.m16n16k16.f32.f32 {%f37986, %f37987, %f37988, %f37989, %f37990, %f37991, %f37992, %f37993}, {%r2, %r2, %r2, %r2, %r2, %r2, %r2, %r2}, {%r2, %r2, %r2, %r2, %r2, %r2, %r2, %r2}, {%f37978, %f37979, %f37980, %f37981, %f37982, %f37983, %f37984, %f37985};
	bar.warp.sync 	-1;
	wmma.mma.sync.aligned.row.col.m16n16k16.f32.f32 {%f37994, %f37995, %f37996, %f37997, %f37998, %f37999, %f38000, %f38001}, {%r2, %r2, %r2, %r2, %r2, %r2, %r2, %r2}, {%r2, %r2, %r2, %r2, %r2, %r2, %r2, %r2}, {%f37986, %f37987, %f37988, %f37989, %f37990, %f37991, %f37992, %f37993};
	bar.warp.sync 	-1;
	wmma.mma.sync.aligned.row.col.m16n16k16.f32.f32 {%f38002, %f38003, %f38004, %f38005, %f38006, %f38007, %f38008, %f38009}, {%r2, %r2, %r2, %r2, %r2, %r2, %r2, %r2}, {%r2, %r2, %r2, %r2, %r2, %r2, %r2, %r2}, {%f37994, %f37995, %f37996, %f37997, %f37998, %f37999, %f38000, %f38001};
	bar.warp.sync 	-1;
	wmma.mma.sync.aligned.row.col.m16n16k16.f32.f32 {%f38010, %f38011, %f38012, %f38013, %f38014, %f38015, %f38016, %f38017}, {%r2, %r2, %r2, %r2, %r2, %r2, %r2, %r2}, {%r2, %r2, %r2, %r2, %r2, %r2, %r2, %r2}, {%f38002, %f38003, %f38004, %f38005, %f38006, %f38007, %f38008, %f38009};
	bar.warp.sync 	-1;
	wmma.mma.sync.aligned.row.col.m16n16k16.f32.f32 {%f38018, %f38019, %f38020, %f38021, %f38022, %f38023, %f38024, %f38025}, {%r2, %r2, %r2, %r2, %r2, %r2, %r2, %r2}, {%r2, %r2, %r2, %r2, %r2, %r2, %r2, %r2}, {%f38010, %f38011, %f38012, %f38013, %f38014, %f38015, %f38016, %f38017};
	bar.warp.sync 	-1;
	wmma.mma.sync.aligned.row.col.m16n16k16.f32.f32 {%f38026, %f38027, %f38028, %f38029, %f38030, %f38031, %f38032, %f38033}, {%r2, %r2, %r2, %r2, %r2, %r2, %r2, %r2}, {%r2, %r2, %r2, %r2, %r2, %r2, %r2, %r2}, {%f38018, %f38019, %f38020, %f38021, %f38022, %f38023, %f38024, %f38025};
	bar.warp.sync 	-1;
	wmma.mma.sync.aligned.row.col.m16n16k16.f32.f32 {%f38034, %f38035, %f38036, %f38037, %f38038, %f38039, %f38040, %f38041}, {%r2, %r2, %r2, %r2, %r2, %r2, %r2, %r2}, {%r2, %r2, %r2, %r2, %r2, %r2, %r2, %r2}, {%f38026, %f38027, %f38028, %f38029, %f38030, %f38031, %f38032, %f38033};
	bar.warp.sync 	-1;
	wmma.mma.sync.aligned.row.col.m16n16k16.f32.f32 {%f38042, %f38043, %f38044, %f38045, %f38046, %f38047, %f38048, %f38049}, {%r2, %r2, %r2, %r2, %r2, %r2, %r2, %r2}, {%r2, %r2, %r2, %r2, %r2, %r2, %r2, %r2}, {%f38034, %f38035, %f38036, %f38037, %f38038, %f38039, %f38040, %f38041};
	bar.warp.sync 	-1;
	wmma.mma.sync.aligned.row.col.m16n16k16.f32.f32 {%f38050, %f38051, %f38052, %f38053, %f38054, %f38055, %f38056, %f38057}, {%r2, %r2, %r2, %r2, %r2, %r2, %r2, %r2}, {%r2, %r2, %r2, %r2, %r2, %r2, %r2, %r2}, {%f38042, %f38043, %f38044, %f38045, %f38046, %f38047, %f38048, %f38049};
	bar.warp.sync 	-1;
	wmma.mma.sync.aligned.row.col.m16n16k16.f32.f32 {%f38058, %f38059, %f38060, %f38061, %f38062, %f38063, %f38064, %f38065}, {%r2, %r2, %r2, %r2, %r2, %r2, %r2, %r2}, {%r2, %r2, %r2, %r2, %r2, %r2, %r2, %r2}, {%f38050, %f38051, %f38052, %f38053, %f38054, %f38055, %f38056, %f38057};
	bar.warp.sync 	-1;
	wmma.mma.sync.aligned.row.col.m16n16k16.f32.f32 {%f38066, %f38067, %f38068, %f38069, %f38070, %f38071, %f38072, %f38073}, {%r2, %r2, %r2, %r2, %r2, %r2, %r2, %r2}, {%r2, %r2, %r2, %r2, %r2, %r2, %r2, %r2}, {%f38058, %f38059, %f38060, %f38061, %f38062, %f38063, %f38064, %f38065};
	bar.warp.sync 	-1;
	wmma.mma.sync.aligned.row.col.m16n16k16.f32.f32 {%f38074, %f38075, %f38076, %f38077, %f38078, %f38079, %f38080, %f38081}, {%r2, %r2, %r2, %r2, %r2, %r2, %r2, %r2}, {%r2, %r2, %r2, %r2, %r2, %r2, %r2, %r2}, {%f38066, %f38067, %f38068, %f38069, %f38070, %f38071, %f38072, %f38073};
	bar.warp.sync 	-1;
	wmma.mma.sync.aligned.row.col.m16n16k16.f32.f32 {%f38082, %f38083, %f38084, %f38085, %f38086, %f38087, %f38088, %f38089}, {%r2, %r2, %r2, %r2, %r2, %r2, %r2, %r2}, {%r2, %r2, %r2, %r2, %r2, %r2, %r2, %r2}, {%f38074, %f38075, %f38076, %f38077, %f38078, %f38079, %f38080, %f38081};
	bar.warp.sync 	-1;
	wmma.mma.sync.aligned.row.col.m16n16k16.f32.f32 {%f38090, %f38091, %f38092, %f38093, %f38094, %f38095, %f38096, %f38097}, {%r2, %r2, %r2, %r2, %r2, %r2, %r2, %r2}, {%r2, %r2, %r2, %r2, %r2, %r2, %r2, %r2}, {%f38082, %f38083, %f38084, %f38085, %f38086, %f38087, %f38088, %f38089};
	bar.warp.sync 	-1;
	wmma.mma.sync.aligned.row.col.m16n16k16.f32.f32 {%f38098, %f38099, %f38100, %f38101, %f38102, %f38103, %f38104, %f38105}, {%r2, %r2, %r2, %r2, %r2, %r2, %r2, %r2}, {%r2, %r2, %r2, %r2, %r2, %r2, %r2, %r2}, {%f38090, %f38091, %f38092, %f38093, %f38094, %f38095, %f38096, %f38097};
	bar.warp.sync 	-1;
	wmma.mma.sync.aligned.row.col.m16n16k16.f32.f32 {%f38106, %f38107, %f38108, %f38109, %f38110, %f38111, %f38112, %f38113}, {%r2, %r2, %r2, %r2, %r2, %r2, %r2, %r2}, {%r2, %r2, %r2, %r2, %r2, %r2, %r2, %r2}, {%f38098, %f38099, %f38100, %f38101, %f38102, %f38103, %f38104, %f38105};
	bar.warp.sync 	-1;
	wmma.mma.sync.aligned.row.col.m16n16k16.f32.f32 {%f38114, %f38115, %f38116, %f38117, %f38118, %f38119, %f38120, %f38121}, {%r2, %r2, %r2, %r2, %r2, %r2, %r2, %r2}, {%r2, %r2, %r2, %r2, %r2, %r2, %r2, %r2}, {%f38106, %f38107, %f38108, %f38109, %f38110, %f38111, %f38112, %f38113};
	bar.warp.sync 	-1;
	wmma.mma.sync.aligned.row.col.m16n16k16.f32.f32 {%f38122, %f38123, %f38124, %f38125, %f38126, %f38127, %f38128, %f38129}, {%r2, %r2, %r2, %r2, %r2, %r2, %r2, %r2}, {%r2, %r2, %r2, %r2, %r2, %r2, %r2, %r2}, {%f38114, %f38115, %f38116, %f38117, %f38118, %f38119, %f38120, %f38121};
	bar.warp.sync 	-1;
	wmma.mma.sync.aligned.row.col.m16n16k16.f32.f32 {%f38130, %f38131, %f38132, %f38133, %f38134, %f38135, %f38136, %f38137}, {%r2, %r2, %r2, %r2, %r2, %r2, %r2, %r2}, {%r2, %r2, %r2, %r2, %r2, %r2, %r2, %r2}, {%f38122, %f38123, %f38124, %f38125, %f38126, %f38127, %f38128, %f38129};
	bar.warp.sync 	-1;
	wmma.mma.sync.aligned.row.col.m16n16k16.f32.f32 {%f38138, %f38139, %f38140, %f38141, %f38142, %f38143, %f38144, %f38145}, {%r2, %r2, %r2, %r2, %r2, %r2, %r2, %r2}, {%r2, %r2, %r2, %r2, %r2, %r2, %r2, %r2}, {%f38130, %f38131, %f38132, %f38133, %f38134, %f38135, %f38136, %f38137};
	bar.warp.sync 	-1;
	wmma.mma.sync.aligned.row.col.m16n16k16.f32.f32 {%f38146, %f38147, %f38148, %f38149, %f38150, %f38151, %f38152, %f38153}, {%r2, %r2, %r2, %r2, %r2, %r2, %r2, %r2}, {%r2, %r2, %r2, %r2, %r2, %r2, %r2, %r2}, {%f38138, %f38139, %f38140, %f38141, %f38142, %f38143, %f38144, %f38145};
	bar.warp.sync 	-1;
	wmma.mma.sync.aligned.row.col.m16n16k16.f32.f32 {%f38154, %f38155, %f38156, %f38157, %f38158, %f38159, %f38160, %f38161}, {%r2, %r2, %r2, %r2, %r2, %r2, %r2, %r2}, {%r2, %r2, %r2, %r2, %r2, %r2, %r2, %r2}, {%f38146, %f38147, %f38148, %f38149, %f38150, %f38151, %f38152, %f38153};
	bar.warp.sync 	-1;
	wmma.mma.sync.aligned.row.col.m16n16k16.f32.f32 {%f38162, %f38163, %f38164, %f38165, %f38166, %f38167, %f38168, %f38169}, {%r2, %r2, %r2, %r2, %r2, %r2, %r2, %r2}, {%r2, %r2, %r2, %r2, %r2, %r2, %r2, %r2}, {%f38154, %f38155, %f38156, %f38157, %f38158, %f38159, %f38160, %f38161};
	bar.warp.sync 	-1;
	wmma.mma.sync.aligned.row.col.m16n16k16.f32.f32 {%f38170, %f38171, %f38172, %f38173, %f38174, %f38175, %f38176, %f38177}, {%r2, %r2, %r2, %r2, %r2, %r2, %r2, %r2}, {%r2, %r2, %r2, %r2, %r2, %r2, %r2, %r2}, {%f38162, %f38163, %f38164, %f38165, %f38166, %f38167, %f38168, %f38169};
	bar.warp.sync 	-1;
	wmma.mma.sync.aligned.row.col.m16n16k16.f32.f32 {%f38178, %f38179, %f38180, %f38181, %f38182, %f38183, %f38184, %f38185}, {%r2, %r2, %r2, %r2, %r2, %r2, %r2, %r2}, {%r2, %r2, %r2, %r2, %r2, %r2, %r2, %r2}, {%f38170, %f38171, %f38172, %f38173, %f38174, %f38175, %f38176, %f38177};
	bar.warp.sync 	-1;
	wmma.mma.sync.aligned.row.col.m16n16k16.f32.f32 {%f38186, %f38187, %f38188, %f38189, %f38190, %f38191, %f38192, %f38193}, {%r2, %r2, %r2, %r2, %r2, %r2, %r2, %r2}, {%r2, %r2, %r2, %r2, %r2, %r2, %r2, %r2}, {%f38178, %f38179, %f38180, %f38181, %f38182, %f38183, %f38184, %f38185};
	bar.warp.sync 	-1;
	wmma.mma.sync.aligned.row.col.m16n16k16.f32.f32 {%f38194, %f38195, %f38196, %f38197, %f38198, %f38199, %f38200, %f38201}, {%r2, %r2, %r2, %r2, %r2, %r2, %r2, %r2}, {%r2, %r2, %r2, %r2, %r2, %r2, %r2, %r2}, {%f38186, %f38187, %f38188, %f38189, %f38190, %f38191, %f38192, %f38193};
	bar.warp.sync 	-1;
	wmma.mma.sync.aligned.row.col.m16n16k16.f32.f32 {%f38202, %f38203, %f38204, %f38205, %f38206, %f38207, %f38208, %f38209}, {%r2, %r2, %r2, %r2, %r2, %r2, %r2, %r2}, {%r2, %r2, %r2, %r2, %r2, %r2, %r2, %r2}, {%f38194, %f38195, %f38196, %f38197, %f38198, %f38199, %f38200, %f38201};
	bar.warp.sync 	-1;
	wmma.mma.sync.aligned.row.col.m16n16k16.f32.f32 {%f38210, %f38211, %f38212, %f38213, %f38214, %f38215, %f38216, %f38217}, {%r2, %r2, %r2, %r2, %r2, %r2, %r2, %r2}, {%r2, %r2, %r2, %r2, %r2, %r2, %r2, %r2}, {%f38202, %f38203, %f38204, %f38205, %f38206, %f38207, %f38208, %f38209};
	bar.warp.sync 	-1;
	wmma.mma.sync.aligned.row.col.m16n16k16.f32.f32 {%f38218, %f38219, %f38220, %f38221, %f38222, %f38223, %f38224, %f38225}, {%r2, %r2, %r2, %r2, %r2, %r2, %r2, %r2}, {%r2, %r2, %r2, %r2, %r2, %r2, %r2, %r2}, {%f38210, %f38211, %f38212, %f38213, %f38214, %f38215, %f38216, %f38217};
	bar.warp.sync 	-1;
	wmma.mma.sync.aligned.row.col.m16n16k16.f32.f32 {%f38226, %f38227, %f38228, %f38229, %f38230, %f38231, %f38232, %f38233}, {%r2, %r2, %r2, %r2, %r2, %r2, %r2, %r2}, {%r2, %r2, %r2, %r2, %r2, %r2, %r2, %r2}, {%f38218, %f38219, %f38220, %f38221, %f38222, %f38223, %f38224, %f38225};
	bar.warp.sync 	-1;
	wmma.mma.sync.aligned.row.col.m16n16k16.f32.f32 {%f38234, %f38235, %f38236, %f38237, %f38238, %f38239, %f38240, %f38241}, {%r2, %r2, %r2, %r2, %r2, %r2, %r2, %r2}, {%r2, %r2, %r2, %r2, %r2, %r2, %r2, %r2}, {%f38226, %f38227, %f38228, %f38229, %f38230, %f38231, %f38232, %f38233};
	bar.warp.sync 	-1;
	wmma.mma.sync.aligned.row.col.m16n16k16.f32.f32 {%f38242, %f38243, %f38244, %f38245, %f38246, %f38247, %f38248, %f38249}, {%r2, %r2, %r2, %r2, %r2, %r2, %r2, %r2}, {%r2, %r2, %r2, %r2, %r2, %r2, %r2, %r2}, {%f38234, %f38235, %f38236, %f38237, %f38238, %f38239, %f38240, %f38241};
	bar.warp.sync 	-1;
	wmma.mma.sync.aligned.row.col.m16n16k16.f32.f32 {%f38250, %f38251, %f38252, %f38253, %f38254, %f38255, %f38256, %f38257}, {%r2, %r2, %r2, %r2, %r2, %r2, %r2, %r2}, {%r2, %r2, %r2, %r2, %r2, %r2, %r2, %r2}, {%f38242, %f38243, %f38244, %f38245, %f38246, %f38247, %f38248, %f38249};
	bar.warp.sync 	-1;
	wmma.mma.sync.aligned.row.col.m16n16k16.f32.f32 {%f38258, %f38259, %f38260, %f38261, %f38262, %f38263, %f38264, %f38265}, {%r2, %r2, %r2, %r2, %r2, %r2, %r2, %r2}, {%r2, %r2, %r2, %r2, %r2, %r2, %r2, %r2}, {%f38250, %f38251, %f38252, %f38253, %f38254, %f38255, %f38256, %f38257};
	bar.warp.sync 	-1;
	wmma.mma.sync.aligned.row.col.m16n16k16.f32.f32 {%f38266, %f38267, %f38268, %f38269, %f38270, %f38271, %f38272, %f38273}, {%r2, %r2, %r2, %r2, %r2, %r2, %r2, %r2}, {%r2, %r2, %r2, %r2, %r2, %r2, %r2, %r2}, {%f38258, %f38259, %f38260, %f38261, %f38262, %f38263, %f38264, %f38265};
	bar.warp.sync 	-1;
	wmma.mma.sync.aligned.row.col.m16n16k16.f32.f32 {%f38274, %f38275, %f38276, %f38277, %f38278, %f38279, %f38280, %f38281}, {%r2, %r2, %r2, %r2, %r2, %r2, %r2, %r2}, {%r2, %r2, %r2, %r2, %r2, %r2, %r2, %r2}, {%f38266, %f38267, %f38268, %f38269, %f38270, %f38271, %f38272, %f38273};
	bar.warp.sync 	-1;
	wmma.mma.sync.aligned.row.col.m16n16k16.f32.f32 {%f38282, %f38283, %f38284, %f38285, %f38286, %f38287, %f38288, %f38289}, {%r2, %r2, %r2, %r2, %r2, %r2, %r2, %r2}, {%r2, %r2, %r2, %r2, %r2, %r2, %r2, %r2}, {%f38274, %f38275, %f38276, %f38277, %f38278, %f38279, %f38280, %f38281};
	bar.warp.sync 	-1;
	wmma.mma.sync.aligned.row.col.m16n16k16.f32.f32 {%f38290, %f38291, %f38292, %f38293, %f38294, %f38295, %f38296, %f38297}, {%r2, %r2, %r2, %r2, %r2, %r2, %r2, %r2}, {%r2, %r2, %r2, %r2, %r2, %r2, %r2, %r2}, {%f38282, %f38283, %f38284, %f38285, %f38286, %f38287, %f38288, %f38289};
	bar.warp.sync 	-1;
	wmma.mma.sync.aligned.row.col.m16n16k16.f32.f32 {%f38298, %f38299, %f38300, %f38301, %f38302, %f38303, %f38304, %f38305}, {%r2, %r2, %r2, %r2, %r2, %r2, %r2, %r2}, {%r2, %r2, %r2, %r2, %r2, %r2, %r2, %r2}, {%f38290, %f38291, %f38292, %f38293, %f38294, %f38295, %f38296, %f38297};
	bar.warp.sync 	-1;
	wmma.mma.sync.aligned.row.col.m16n16k16.f32.f32 {%f38306, %f38307, %f38308, %f38309, %f38310, %f38311, %f38312, %f38313}, {%r2, %r2, %r2, %r2, %r2, %r2, %r2, %r2}, {%r2, %r2, %r2, %r2, %r2, %r2, %r2, %r2}, {%f38298, %f38299, %f38300, %f38301, %f38302, %f38303, %f38304, %f38305};
	bar.warp.sync 	-1;
	wmma.mma.sync.aligned.row.col.m16n16k16.f32.f32 {%f38314, %f38315, %f38316, %f38317, %f38318, %f38319, %f38320, %f38321}, {%r2, %r2, %r2, %r2, %r2, %r2, %r2, %r2}, {%r2, %r2, %r2, %r2, %r2, %r2, %r2, %r2}, {%f38306, %f38307, %f38308, %f38309, %f38310, %f38311, %f38312, %f38313};
	bar.warp.sync 	-1;
	wmma.mma.sync.aligned.row.col.m16n16k16.f32.f32 {%f38322, %f38323, %f38324, %f38325, %f38326, %f38327, %f38328, %f38329}, {%r2, %r2, %r2, %r2, %r2, %r2, %r2, %r2}, {%r2, %r2, %r2, %r2, %r2, %r2, %r2, %r2}, {%f38314, %f38315, %f38316, %f38317, %f38318, %f38319, %f38320, %f38321};
	bar.warp.sync 	-1;
	wmma.mma.sync.aligned.row.col.m16n16k16.f32.f32 {%f38330, %f38331, %f38332, %f38333, %f38334, %f38335, %f38336, %f38337}, {%r2, %r2, %r2, %r2, %r2, %r2, %r2, %r2}, {%r2, %r2, %r2, %r2, %r2, %r2, %r2, %r2}, {%f38322, %f38323, %f38324, %f38325, %f38326, %f38327, %f38328, %f38329};
	bar.warp.sync 	-1;
	wmma.mma.sync.aligned.row.col.m16n16k16.f32.f32 {%f38338, %f38339, %f38340, %f38341, %f38342, %f38343, %f38344, %f38345}, {%r2, %r2, %r2, %r2, %r2, %r2, %r2, %r2}, {%r2, %r2, %r2, %r2, %r2, %r2, %r2, %r2}, {%f38330, %f38331, %f38332, %f38333, %f38334, %f38335, %f38336, %f38337};
	bar.warp.sync 	-1;
	wmma.mma.sync.aligned.row.col.m16n16k16.f32.f32 {%f38346, %f38347, %f38348, %f38349, %f38350, %f38351, %f38352, %f38353}, {%r2, %r2, %r2, %r2, %r2, %r2, %r2, %r2}, {%r2, %r2, %r2, %r2, %r2, %r2, %r2, %r2}, {%f38338, %f38339, %f38340, %f38341, %f38342, %f38343, %f38344, %f38345};
	bar.warp.sync 	-1;
	wmma.mma.sync.aligned.row.col.m16n16k16.f32.f32 {%f38354, %f38355, %f38356, %f38357, %f38358, %f38359, %f38360, %f38361}, {%r2, %r2, %r2, %r2, %r2, %r2, %r2, %r2}, {%r2, %r2, %r2, %r2, %r2, %r2, %r2, %r2}, {%f38346, %f38347, %f38348, %f38349, %f38350, %f38351, %f38352, %f38353};
	bar.warp.sync 	-1;
	wmma.mma.sync.aligned.row.col.m16n16k16.f32.f32 {%f38362, %f38363, %f38364, %f38365, %f38366, %f38367, %f38368, %f38369}, {%r2, %r2, %r2, %r2, %r2, %r2, %r2, %r2}, {%r2, %r2, %r2, %r2, %r2, %r2, %r2, %r2}, {%f38354, %f38355, %f38356, %f38357, %f38358, %f38359, %f38360, %f38361};
	bar.warp.sync 	-1;
	wmma.mma.sync.aligned.row.col.m16n16k16.f32.f32 {%f38370, %f38371, %f38372, %f38373, %f38374, %f38375, %f38376, %f38377}, {%r2, %r2, %r2, %r2, %r2, %r2, %r2, %r2}, {%r2, %r2, %r2, %r2, %r2, %r2, %r2, %r2}, {%f38362, %f38363, %f38364, %f38365, %f38366, %f38367, %f38368, %f38369};
	bar.warp.sync 	-1;
	wmma.mma.sync.aligned.row.col.m16n16k16.f32.f32 {%f38378, %f38379, %f38380, %f38381, %f38382, %f38383, %f38384, %f38385}, {%r2, %r2, %r2, %r2, %r2, %r2, %r2, %r2}, {%r2, %r2, %r2, %r2, %r2, %r2, %r2, %r2}, {%f38370, %f38371, %f38372, %f38373, %f38374, %f38375, %f38376, %f38377};
	bar.warp.sync 	-1;
	wmma.mma.sync.aligned.row.col.m16n16k16.f32.f32 {%f38386, %f38387, %f38388, %f38389, %f38390, %f38391, %f38392, %f38393}, {%r2, %r2, %r2, %r2, %r2, %r2, %r2, %r2}, {%r2, %r2, %r2, %r2, %r2, %r2, %r2, %r2}, {%f38378, %f38379, %f38380, %f38381, %f38382, %f38383, %f38384, %f38385};
	bar.warp.sync 	-1;
	wmma.mma.sync.aligned.row.col.m16n16k16.f32.f32 {%f38394, %f38395, %f38396, %f38397, %f38398, %f38399, %f38400, %f38401}, {%r2, %r2, %r2, %r2, %r2, %r2, %r2, %r2}, {%r2, %r2, %r2, %r2, %r2, %r2, %r2, %r2}, {%f38386, %f38387, %f38388, %f38389, %f38390, %f38391, %f38392, %f38393};
	bar.warp.sync 	-1;
	wmma.mma.sync.aligned.row.col.m16n16k16.f32.f32 {%f38402, %f38403, %f38404, %f38405, %f38406, %f38407, %f38408, %f38409}, {%r2, %r2, %r2, %r2, %r2, %r2, %r2, %r2}, {%r2, %r2, %r2, %r2, %r2, %r2, %r2, %r2}, {%f38394, %f38395, %f38396, %f38397, %f38398, %f38399, %f38400, %f38401};
	bar.warp.sync 	-1;
	wmma.mma.sync.aligned.row.col.m16n16k16.f32.f32 {%f38410, %f38411, %f38412, %f38413, %f38414, %f38415, %f38416, %f38417}, {%r2, %r2, %r2, %r2, %r2, %r2, %r2, %r2}, {%r2, %r2, %r2, %r2, %r2, %r2, %r2, %r2}, {%f38402, %f38403, %f38404, %f38405, %f38406, %f38407, %f38408, %f38409};
	bar.warp.sync 	-1;
	wmma.mma.sync.aligned.row.col.m16n16k16.f32.f32 {%f38418, %f38419, %f38420, %f38421, %f38422, %f38423, %f38424, %f38425}, {%r2, %r2, %r2, %r2, %r2, %r2, %r2, %r2}, {%r2, %r2, %r2, %r2, %r2, %r2, %r2, %r2}, {%f38410, %f38411, %f38412, %f38413, %f38414, %f38415, %f38416, %f38417};
	bar.warp.sync 	-1;
	wmma.mma.sync.aligned.row.col.m16n16k16.f32.f32 {%f38426, %f38427, %f38428, %f38429, %f38430, %f38431, %f38432, %f38433}, {%r2, %r2, %r2, %r2, %r2, %r2, %r2, %r2}, {%r2, %r2, %r2, %r2, %r2, %r2, %r2, %r2}, {%f38418, %f38419, %f38420, %f38421, %f38422, %f38423, %f38424, %f38425};
	bar.warp.sync 	-1;
	wmma.mma.sync.aligned.row.col.m16n16k16.f32.f32 {%f38434, %f38435, %f38436, %f38437, %f38438, %f38439, %f38440, %f38441}, {%r2, %r2, %r2, %r2, %r2, %r2, %r2, %r2}, {%r2, %r2, %r2, %r2, %r2, %r2, %r2, %r2}, {%f38426, %f38427, %f38428, %f38429, %f38430, %f38431, %f38432, %f38433};
	bar.warp.sync 	-1;
	wmma.mma.sync.aligned.row.col.m16n16k16.f32.f32 {%f38442, %f38443, %f38444, %f38445, %f38446, %f38447, %f38448, %f38449}, {%r2, %r2, %r2, %r2, %r2, %r2, %r2, %r2}, {%r2, %r2, %r2, %r2, %r2, %r2, %r2, %r2}, {%f38434, %f38435, %f38436, %f38437, %f38438, %f38439, %f38440, %f38441};
	bar.warp.sync 	-1;
	wmma.mma.sync.aligned.row.col.m16n16k16.f32.f32 {%f38450, %f38451, %f38452, %f38453, %f38454, %f38455, %f38456, %f38457}, {%r2, %r2, %r2, %r2, %r2, %r2, %r2, %r2}, {%r2, %r2, %r2, %r2, %r2, %r2, %r2, %r2}, {%f38442, %f38443, %f38444, %f38445, %f38446, %f38447, %f38448, %f38449};
	bar.warp.sync 	-1;
	wmma.mma.sync.aligned.row.col.m16n16k16.f32.f32 {%f38458, %f38459, %f38460, %f38461, %f38462, %f38463, %f38464, %f38465}, {%r2, %r2, %r2, %r2, %r2, %r2, %r2, %r2}, {%r2, %r2, %r2, %r2, %r2, %r2, %r2, %r2}, {%f38450, %f38451, %f38452, %f38453, %f38454, %f38455, %f38456, %f38457};
	bar.warp.sync 	-1;
	wmma.mma.sync.aligned.row.col.m16n16k16.f32.f32 {%f38466, %f38467, %f38468, %f38469, %f38470, %f38471, %f38472, %f38473}, {%r2, %r2, %r2, %r2, %r2, %r2, %r2, %r2}, {%r2, %r2, %r2, %r2, %r2, %r2, %r2, %r2}, {%f38458, %f38459, %f38460, %f38461, %f38462, %f38463, %f38464, %f38465};
	bar.warp.sync 	-1;
	wmma.mma.sync.aligned.row.col.m16n16k16.f32.f32 {%f38474, %f38475, %f38476, %f38477, %f38478, %f38479, %f38480, %f38481}, {%r2, %r2, %r2, %r2, %r2, %r2, %r2, %r2}, {%r2, %r2, %r2, %r2, %r2, %r2, %r2, %r2}, {%f38466, %f38467, %f38468, %f38469, %f38470, %f38471, %f38472, %f38473};
	bar.warp.sync 	-1;
	wmma.mma.sync.aligned.row.col.m16n16k16.f32.f32 {%f38482, %f38483, %f38484, %f38485, %f38486, %f38487, %f38488, %f38489}, {%r2, %r2, %r2, %r2, %r2, %r2, %r2, %r2}, {%r2, %r2, %r2, %r2, %r2, %r2, %r2, %r2}, {%f38474, %f38475, %f38476, %f38477, %f38478, %f38479, %f38480, %f38481};
	bar.warp.sync 	-1;
	wmma.mma.sync.aligned.row.col.m16n16k16.f32.f32 {%f38490, %f38491, %f38492, %f38493, %f38494, %f38495, %f38496, %f38497}, {%r2, %r2, %r2, %r2, %r2, %r2, %r2, %r2}, {%r2, %r2, %r2, %r2, %r2, %r2, %r2, %r2}, {%f38482, %f38483, %f38484, %f38485, %f38486, %f38487, %f38488, %f38489};
	bar.warp.sync 	-1;
	wmma.mma.sync.aligned.row.col.m16n16k16.f32.f32 {%f38498, %f38499, %f38500, %f38501, %f38502, %f38503, %f38504, %f38505}, {%r2, %r2, %r2, %r2, %r2, %r2, %r2, %r2}, {%r2, %r2, %r2, %r2, %r2, %r2, %r2, %r2}, {%f38490, %f38491, %f38492, %f38493, %f38494, %f38495, %f38496, %f38497};
	bar.warp.sync 	-1;
	wmma.mma.sync.aligned.row.col.m16n16k16.f32.f32 {%f38506, %f38507, %f38508, %f38509, %f38510, %f38511, %f38512, %f38513}, {%r2, %r2, %r2, %r2, %r2, %r2, %r2, %r2}, {%r2, %r2, %r2, %r2, %r2, %r2, %r2, %r2}, {%f38498, %f38499, %f38500, %f38501, %f38502, %f38503, %f38504, %f38505};
	bar.warp.sync 	-1;
	wmma.mma.sync.aligned.row.col.m16n16k16.f32.f32 {%f38514, %f38515, %f38516, %f38517, %f38518, %f38519, %f38520, %f38521}, {%r2, %r2, %r2, %r2, %r2, %r2, %r2, %r2}, {%r2, %r2, %r2, %r2, %r2, %r2, %r2, %r2}, {%f38506, %f38507, %f38508, %f38509, %f38510, %f38511, %f38512, %f38513};
	bar.warp.sync 	-1;
	wmma.mma.sync.aligned.row.col.m16n16k16.f32.f32 {%f38522, %f38523, %f38524, %f38525, %f38526, %f38527, %f38528, %f38529}, {%r2, %r2, %r2, %r2, %r2, %r2, %r2, %r2}, {%r2, %r2, %r2, %r2, %r2, %r2, %r2, %r2}, {%f38514, %f38515, %f38516, %f38517, %f38518, %f38519, %f38520, %f38521};
	bar.warp.sync 	-1;
	wmma.mma.sync.aligned.row.col.m16n16k16.f32.f32 {%f38530, %f38531, %f38532, %f38533, %f38534, %f38535, %f38536, %f38537}, {%r2, %r2, %r2, %r2, %r2, %r2, %r2, %r2}, {%r2, %r2, %r2, %r2, %r2, %r2, %r2, %r2}, {%f38522, %f38523, %f38524, %f38525, %f38526, %f38527, %f38528, %f38529};
	bar.warp.sync 	-1;
	wmma.mma.sync.aligned.row.col.m16n16k16.f32.f32 {%f38538, %f38539, %f38540, %f38541, %f38542, %f38543, %f38544, %f38545}, {%r2, %r2, %r2, %r2, %r2, %r2, %r2, %r2}, {%r2, %r2, %r2, %r2, %r2, %r2, %r2, %r2}, {%f38530, %f38531, %f38532, %f38533, %f38534, %f38535, %f38536, %f38537};
	bar.warp.sync 	-1;
	wmma.mma.sync.aligned.row.col.m16n16k16.f32.f32 {%f38546, %f38547, %f38548, %f38549, %f38550, %f38551, %f38552, %f38553}, {%r2, %r2, %r2, %r2, %r2, %r2, %r2, %r2}, {%r2, %r2, %r2, %r2, %r2, %r2, %r2, %r2}, {%f38538, %f38539, %f38540, %f38541, %f38542, %f38543, %f38544, %f38545};
	bar.warp.sync 	-1;
	wmma.mma.sync.aligned.row.col.m16n16k16.f32.f32 {%f38554, %f38555, %f38556, %f38557, %f38558, %f38559, %f38560, %f38561}, {%r2, %r2, %r2, %r2, %r2, %r2, %r2, %r2}, {%r2, %r2, %r2, %r2, %r2, %r2, %r2, %r2}, {%f38546, %f38547, %f38548, %f38549, %f38550, %f38551, %f38552, %f38553};
	bar.warp.sync 	-1;
	wmma.mma.sync.aligned.row.col.m16n16k16.f32.f32 {%f38562, %f38563, %f38564, %f38565, %f38566, %f38567, %f38568, %f38569}, {%r2, %r2, %r2, %r2, %r2, %r2, %r2, %r2}, {%r2, %r2, %r2, %r2, %r2, %r2, %r2, %r2}, {%f38554, %f38555, %f38556, %f38557, %f38558, %f38559, %f38560, %f38561};
	bar.warp.sync 	-1;
	wmma.mma.sync.aligned.row.col.m16n16k16.f32.f32 {%f38570, %f38571, %f38572, %f38573, %f38574, %f38575, %f38576, %f38577}, {%r2, %r2, %r2, %r2, %r2, %r2, %r2, %r2}, {%r2, %r2, %r2, %r2, %r2, %r2, %r2, %r2}, {%f38562, %f38563, %f38564, %f38565, %f38566, %f38567, %f38568, %f38569};
	bar.warp.sync 	-1;
	wmma.mma.sync.aligned.row.col.m16n16k16.f32.f32 {%f38578, %f38579, %f38580, %f38581, %f38582, %f38583, %f38584, %f38585}, {%r2, %r2, %r2, %r2, %r2, %r2, %r2, %r2}, {%r2, %r2, %r2, %r2, %r2, %r2, %r2, %r2}, {%f38570, %f38571, %f38572, %f38573, %f38574, %f38575, %f38576, %f38577};
	bar.warp.sync 	-1;
	wmma.mma.sync.aligned.row.col.m16n16k16.f32.f32 {%f38586, %f38587, %f38588, %f38589, %f38590, %f38591, %f38592, %f38593}, {%r2, %r2, %r2, %r2, %r2, %r2, %r2, %r2}, {%r2, %r2, %r2, %r2, %r2, %r2, %r2, %r2}, {%f38578, %f38579, %f38580, %f38581, %f38582, %f38583, %f38584, %f38585};
	bar.warp.sync 	-1;
	wmma.mma.sync.aligned.row.col.m16n16k16.f32.f32 {%f38594, %f38595, %f38596, %f38597, %f38598, %f38599, %f38600, %f38601}, {%r2, %r2, %r2, %r2, %r2, %r2, %r2, %r2}, {%r2, %r2, %r2, %r2, %r2, %r2, %r2, %r2}, {%f38586, %f38587, %f38588, %f38589, %f38590, %f38591, %f38592, %f38593};
	bar.warp.sync 	-1;
	wmma.mma.sync.aligned.row.col.m16n16k16.f32.f32 {%f38602, %f38603, %f38604, %f38605, %f38606, %f38607, %f38608, %f38609}, {%r2, %r2, %r2, %r2, %r2, %r2, %r2, %r2}, {%r2, %r2, %r2, %r2, %r2, %r2, %r2, %r2}, {%f38594, %f38595, %f38596, %f38597, %f38598, %f38599, %f38600, %f38601};
	bar.warp.sync 	-1;
	wmma.mma.sync.aligned.row.col.m16n16k16.f32.f32 {%f38610, %f38611, %f38612, %f38613, %f38614, %f38615, %f38616, %f38617}, {%r2, %r2, %r2, %r2, %r2, %r2, %r2, %r2}, {%r2, %r2, %r2, %r2, %r2, %r2, %r2, %r2}, {%f38602, %f38603, %f38604, %f38605, %f38606, %f38607, %f38608, %f38609};
	bar.warp.sync 	-1;
	wmma.mma.sync.aligned.row.col.m16n16k16.f32.f32 {%f38618, %f38619, %f38620, %f38621, %f38622, %f38623, %f38624, %f38625}, {%r2, %r2, %r2, %r2, %r2, %r2, %r2, %r2}, {%r2, %r2, %r2, %r2, %r2, %r2, %r2, %r2}, {%f38610, %f38611, %f38612, %f38613, %f38614, %f38615, %f38616, %f38617};
	bar.warp.sync 	-1;
	wmma.mma.sync.aligned.row.col.m16n16k16.f32.f32 {%f38626, %f38627, %f38628, %f38629, %f38630, %f38631, %f38632, %f38633}, {%r2, %r2, %r2, %r2, %r2, %r2, %r2, %r2}, {%r2, %r2, %r2, %r2, %r2, %r2, %r2, %r2}, {%f38618, %f38619, %f38620, %f38621, %f38622, %f38623, %f38624, %f38625};
	bar.warp.sync 	-1;
	wmma.mma.sync.aligned.row.col.m16n16k16.f32.f32 {%f38634, %f38635, %f38636, %f38637, %f38638, %f38639, %f38640, %f38641}, {%r2, %r2, %r2, %r2, %r2, %r2, %r2, %r2}, {%r2, %r2, %r2, %r2, %r2, %r2, %r2, %r2}, {%f38626, %f38627, %f38628, %f38629, %f38630, %f38631, %f38632, %f38633};
	bar.warp.sync 	-1;
	wmma.mma.sync.aligned.row.col.m16n16k16.f32.f32 {%f38642, %f38643, %f38644, %f38645, %f38646, %f38647, %f38648, %f38649}, {%r2, %r2, %r2, %r2, %r2, %r2, %r2, %r2}, {%r2, %r2, %r2, %r2, %r2, %r2, %r2, %r2}, {%f38634, %f38635, %f38636, %f38637, %f38638, %f38639, %f38640, %f38641};
	bar.warp.sync 	-1;
	wmma.mma.sync.aligned.row.col.m16n16k16.f32.f32 {%f38650, %f38651, %f38652, %f38653, %f38654, %f38655, %f38656, %f38657}, {%r2, %r2, %r2, %r2, %r2, %r2, %r2, %r2}, {%r2, %r2, %r2, %r2, %r2, %r2, %r2, %r2}, {%f38642, %f38643, %f38644, %f38645, %f38646, %f38647, %f38648, %f38649};
	bar.warp.sync 	-1;
	wmma.mma.sync.aligned.row.col.m16n16k16.f32.f32 {%f38658, %f38659, %f38660, %f38661, %f38662, %f38663, %f38664, %f38665}, {%r2, %r2, %r2, %r2, %r2, %r2, %r2, %r2}, {%r2, %r2, %r2, %r2, %r2, %r2, %r2, %r2}, {%f38650, %f38651, %f38652, %f38653, %f38654, %f38655, %f38656, %f38657};
	bar.warp.sync 	-1;
	wmma.mma.sync.aligned.row.col.m16n16k16.f32.f32 {%f38666, %f38667, %f38668, %f38669, %f38670, %f38671, %f38672, %f38673}, {%r2, %r2, %r2, %r2, %r2, %r2, %r2, %r2}, {%r2, %r2, %r2, %r2, %r2, %r2, %r2, %r2}, {%f38658, %f38659, %f38660, %f38661, %f38662, %f38663, %f38664, %f38665};
	bar.warp.sync 	-1;
	wmma.mma.sync.aligned.row.col.m16n16k16.f32.f32 {%f38674, %f38675, %f38676, %f38677, %f38678, %f38679, %f38680, %f38681}, {%r2, %r2, %r2, %r2, %r2, %r2, %r2, %r2}, {%r2, %r2, %r2, %r2, %r2, %r2, %r2, %r2}, {%f38666, %f38667, %f38668, %f38669, %f38670, %f38671, %f38672, %f38673};
	bar.warp.sync 	-1;
	wmma.mma.sync.aligned.row.col.m16n16k16.f32.f32 {%f38682, %f38683, %f38684, %f38685, %f38686, %f38687, %f38688, %f38689}, {%r2, %r2, %r2, %r2, %r2, %r2, %r2, %r2}, {%r2, %r2, %r2, %r2, %r2, %r2, %r2, %r2}, {%f38674, %f38675, %f38676, %f38677, %f38678, %f38679, %f38680, %f38681};
	bar.warp.sync 	-1;
	wmma.mma.sync.aligned.row.col.m16n16k16.f32.f32 {%f38690, %f38691, %f38692, %f38693, %f38694, %f38695, %f38696, %f38697}, {%r2, %r2, %r2, %r2, %r2, %r2, %r2, %r2}, {%r2, %r2, %r2, %r2, %r2, %r2, %r2, %r2}, {%f38682, %f38683, %f38684, %f38685, %f38686, %f38687, %f38688, %f38689};
	bar.warp.sync 	-1;
	wmma.mma.sync.aligned.row.col.m16n16k16.f32.f32 {%f38698, %f38699, %f38700, %f38701, %f38702, %f38703, %f38704, %f38705}, {%r2, %r2, %r2, %r2, %r2, %r2, %r2, %r2}, {%r2, %r2, %r2, %r2, %r2, %r2, %r2, %r2}, {%f38690, %f38691, %f38692, %f38693, %f38694, %f38695, %f38696, %f38697};
	bar.warp.sync 	-1;
	wmma.mma.sync.aligned.row.col.m16n16k16.f32.f32 {%f38706, %f38707, %f38708, %f38709, %f38710, %f38711, %f38712, %f38713}, {%r2, %r2, %r2, %r2, %r2, %r2, %r2, %r2}, {%r2, %r2, %r2, %r2, %r2, %r2, %r2, %r2}, {%f38698, %f38699, %f38700, %f38701, %f38702, %f38703, %f38704, %f38705};
	bar.warp.sync 	-1;
	wmma.mma.sync.aligned.row.col.m16n16k16.f32.f32 {%f38714, %f38715, %f38716, %f38717, %f38718, %f38719, %f38720, %f38721}, {%r2, %r2, %r2, %r2, %r2, %r2, %r2, %r2}, {%r2, %r2, %r2, %r2, %r2, %r2, %r2, %r2}, {%f38706, %f38707, %f38708, %f38709, %f38710, %f38711, %f38712, %f38713};
	bar.warp.sync 	-1;
	wmma.mma.sync.aligned.row.col.m16n16k16.f32.f32 {%f38722, %f38723, %f38724, %f38725, %f38726, %f38727, %f38728, %f38729}, {%r2, %r2, %r2, %r2, %r2, %r2, %r2, %r2}, {%r2, %r2, %r2, %r2, %r2, %r2, %r2, %r2}, {%f38714, %f38715, %f38716, %f38717, %f38718, %f38719, %f38720, %f38721};
	bar.warp.sync 	-1;
	wmma.mma.sync.aligned.row.col.m16n16k16.f32.f32 {%f38730, %f38731, %f38732, %f38733, %f38734, %f38735, %f38736, %f38737}, {%r2, %r2, %r2, %r2, %r2, %r2, %r2, %r2}, {%r2, %r2, %r2, %r2, %r2, %r2, %r2, %r2}, {%f38722, %f38723, %f38724, %f38725, %f38726, %f38727, %f38728, %f38729};
	bar.warp.sync 	-1;
	wmma.mma.sync.aligned.row.col.m16n16k16.f32.f32 {%f38738, %f38739, %f38740, %f38741, %f38742, %f38743, %f38744, %f38745}, {%r2, %r2, %r2, %r2, %r2, %r2, %r2, %r2}, {%r2, %r2, %r2, %r2, %r2, %r2, %r2, %r2}, {%f38730, %f38731, %f38732, %f38733, %f38734, %f38735, %f38736, %f38737};
	bar.warp.sync 	-1;
	wmma.mma.sync.aligned.row.col.m16n16k16.f32.f32 {%f38746, %f38747, %f38748, %f38749, %f38750, %f38751, %f38752, %f38753}, {%r2, %r2, %r2, %r2, %r2, %r2, %r2, %r2}, {%r2, %r2, %r2, %r2, %r2, %r2, %r2, %r2}, {%f38738, %f38739, %f38740, %f38741, %f38742, %f38743, %f38744, %f38745};
	bar.warp.sync 	-1;
	wmma.mma.sync.aligned.row.col.m16n16k16.f32.f32 {%f38754, %f38755, %f38756, %f38757, %f38758, %f38759, %f38760, %f38761}, {%r2, %r2, %r2, %r2, %r2, %r2, %r2, %r2}, {%r2, %r2, %r2, %r2, %r2, %r2, %r2, %r2}, {%f38746, %f38747, %f38748, %f38749, %f38750, %f38751, %f38752, %f38753};
	bar.warp.sync 	-1;
	wmma.mma.sync.aligned.row.col.m16n16k16.f32.f32 {%f38762, %f38763, %f38764, %f38765, %f38766, %f38767, %f38768, %f38769}, {%r2, %r2, %r2, %r2, %r2, %r2, %r2, %r2}, {%r2, %r2, %r2, %r2, %r2, %r2, %r2, %r2}, {%f38754, %f38755, %f38756, %f38757, %f38758, %f38759, %f38760, %f38761};
	bar.warp.sync 	-1;
	wmma.mma.sync.aligned.row.col.m16n16k16.f32.f32 {%f38770, %f38771, %f38772, %f38773, %f38774, %f38775, %f38776, %f38777}, {%r2, %r2, %r2, %r2, %r2, %r2, %r2, %r2}, {%r2, %r2, %r2, %r2, %r2, %r2, %r2, %r2}, {%f38762, %f38763, %f38764, %f38765, %f38766, %f38767, %f38768, %f38769};
	bar.warp.sync 	-1;
	wmma.mma.sync.aligned.row.col.m16n16k16.f32.f32 {%f38778, %f38779, %f38780, %f38781, %f38782, %f38783, %f38784, %f38785}, {%r2, %r2, %r2, %r2, %r2, %r2, %r2, %r2}, {%r2, %r2, %r2, %r2, %r2, %r2, %r2, %r2}, {%f38770, %f38771, %f38772, %f38773, %f38774, %f38775, %f38776, %f38777};
	bar.warp.sync 	-1;
	wmma.mma.sync.aligned.row.col.m16n16k16.f32.f32 {%f38786, %f38787, %f38788, %f38789, %f38790, %f38791, %f38792, %f38793}, {%r2, %r2, %r2, %r2, %r2, %r2, %r2, %r2}, {%r2, %r2, %r2, %r2, %r2, %r2, %r2, %r2}, {%f38778, %f38779, %f38780, %f38781, %f38782, %f38783, %f38784, %f38785};
	bar.warp.sync 	-1;
	wmma.mma.sync.aligned.row.col.m16n16k16.f32.f32 {%f38794, %f38795, %f38796, %f38797, %f38798, %f38799, %f38800, %f38801}, {%r2, %r2, %r2, %r2, %r2, %r2, %r2, %r2}, {%r2, %r2, %r2, %r2, %r2, %r2, %r2, %r2}, {%f38786, %f38787, %f38788, %f38789, %f38790, %f38791, %f38792, %f38793};
	bar.warp.sync 	-1;
	wmma.mma.sync.aligned.row.col.m16n16k16.f32.f32 {%f38802, %f38803, %f38804, %f38805, %f38806, %f38807, %f38808, %f38809}, {%r2, %r2, %r2, %r2, %r2, %r2, %r2, %r2}, {%r2, %r2, %r2, %r2, %r2, %r2, %r2, %r2}, {%f38794, %f38795, %f38796, %f38797, %f38798, %f38799, %f38800, %f38801};
	bar.warp.sync 	-1;
	wmma.mma.sync.aligned.row.col.m16n16k16.f32.f32 {%f38810, %f38811, %f38812, %f38813, %f38814, %f38815, %f38816, %f38817}, {%r2, %r2, %r2, %r2, %r2, %r2, %r2, %r2}, {%r2, %r2, %r2, %r2, %r2, %r2, %r2, %r2}, {%f38802, %f38803, %f38804, %f38805, %f38806, %f38807, %f38808, %f38809};
	bar.warp.sync 	-1;
	wmma.mma.sync.aligned.row.col.m16n16k16.f32.f32 {%f38818, %f38819, %f38820, %f38821, %f38822, %f38823, %f38824, %f38825}, {%r2, %r2, %r2, %r2, %r2, %r2, %r2, %r2}, {%r2, %r2, %r2, %r2, %r2, %r2, %r2, %r2}, {%f38810, %f38811, %f38812, %f38813, %f38814, %f38815, %f38816, %f38817};
	bar.warp.sync 	-1;
	wmma.mma.sync.aligned.row.col.m16n16k16.f32.f32 {%f38826, %f38827, %f38828, %f38829, %f38830, %f38831, %f38832, %f38833}, {%r2, %r2, %r2, %r2, %r2, %r2, %r2, %r2}, {%r2, %r2, %r2, %r2, %r2, %r2, %r2, %r2}, {%f38818, %f38819, %f38820, %f38821, %f38822, %f38823, %f38824, %f38825};
	bar.warp.sync 	-1;
	wmma.mma.sync.aligned.row.col.m16n16k16.f32.f32 {%f38834, %f38835, %f38836, %f38837, %f38838, %f38839, %f38840, %f38841}, {%r2, %r2, %r2, %r2, %r2, %r2, %r2, %r2}, {%r2, %r2, %r2, %r2, %r2, %r2, %r2, %r2}, {%f38826, %f38827, %f38828, %f38829, %f38830, %f38831, %f38832, %f38833};
	bar.warp.sync 	-1;
	wmma.mma.sync.aligned.row.col.m16n16k16.f32.f32 {%f38842, %f38843, %f38844, %f38845, %f38846, %f38847, %f38848, %f38849}, {%r2, %r2, %r2, %r2, %r2, %r2, %r2, %r2}, {%r2, %r2, %r2, %r2, %r2, %r2, %r2, %r2}, {%f38834, %f38835, %f38836, %f38837, %f38838, %f38839, %f38840, %f38841};
	bar.warp.sync 	-1;
	wmma.mma.sync.aligned.row.col.m16n16k16.f32.f32 {%f38850, %f38851, %f38852, %f38853, %f38854, %f38855, %f38856, %f38857}, {%r2, %r2, %r2, %r2, %r2, %r2, %r2, %r2}, {%r2, %r2, %r2, %r2, %r2, %r2, %r2, %r2}, {%f38842, %f38843, %f38844, %f38845, %f38846, %f38847, %f38848, %f38849};
	bar.warp.sync 	-1;
	wmma.mma.sync.aligned.row.col.m16n16k16.f32.f32 {%f38858, %f38859, %f38860, %f38861, %f38862, %f38863, %f38864, %f38865}, {%r2, %r2, %r2, %r2, %r2, %r2, %r2, %r2}, {%r2, %r2, %r2, %r2, %r2, %r2, %r2, %r2}, {%f38850, %f38851, %f38852, %f38853, %f38854, %f38855, %f38856, %f38857};
	bar.warp.sync 	-1;
	wmma.mma.sync.aligned.row.col.m16n16k16.f32.f32 {%f38866, %f38867, %f38868, %f38869, %f38870, %f38871, %f38872, %f38873}, {%r2, %r2, %r2, %r2, %r2, %r2, %r2, %r2}, {%r2, %r2, %r2, %r2, %r2, %r2, %r2, %r2}, {%f38858, %f38859, %f38860, %f38861, %f38862, %f38863, %f38864, %f38865};
	bar.warp.sync 	-1;
	wmma.mma.sync.aligned.row.col.m16n16k16.f32.f32 {%f38874, %f38875, %f38876, %f38877, %f38878, %f38879, %f38880, %f38881}, {%r2, %r2, %r2, %r2, %r2, %r2, %r2, %r2}, {%r2, %r2, %r2, %r2, %r2, %r2, %r2, %r2}, {%f38866, %f38867, %f38868, %f38869, %f38870, %f38871, %f38872, %f38873};
	bar.warp.sync 	-1;
	wmma.mma.sync.aligned.row.col.m16n16k16.f32.f32 {%f38882, %f38883, %f38884, %f38885, %f38886, %f38887, %f38888, %f38889}, {%r2, %r2, %r2, %r2, %r2, %r2, %r2, %r2}, {%r2, %r2, %r2, %r2, %r2, %r2, %r2, %r2}, {%f38874, %f38875, %f38876, %f38877, %f38878, %f38879, %f38880, %f38881};
	bar.warp.sync 	-1;
	wmma.mma.sync.aligned.row.col.m16n16k16.f32.f32 {%f38890, %f38891, %f38892, %f38893, %f38894, %f38895, %f38896, %f38897}, {%r2, %r2, %r2, %r2, %r2, %r2, %r2, %r2}, {%r2, %r2, %r2, %r2, %r2, %r2, %r2, %r2}, {%f38882, %f38883, %f38884, %f38885, %f38886, %f38887, %f38888, %f38889};
	bar.warp.sync 	-1;
	wmma.mma.sync.aligned.row.col.m16n16k16.f32.f32 {%f38898, %f38899, %f38900, %f38901, %f38902, %f38903, %f38904, %f38905}, {%r2, %r2, %r2, %r2, %r2, %r2, %r2, %r2}, {%r2, %r2, %r2, %r2, %r2, %r2, %r2, %r2}, {%f38890, %f38891, %f38892, %f38893, %f38894, %f38895, %f38896, %f38897};
	bar.warp.sync 	-1;
	wmma.mma.sync.aligned.row.col.m16n16k16.f32.f32 {%f38906, %f38907, %f38908, %f38909, %f38910, %f38911, %f38912, %f38913}, {%r2, %r2, %r2, %r2, %r2, %r2, %r2, %r2}, {%r2, %r2, %r2, %r2, %r2, %r2, %r2, %r2}, {%f38898, %f38899, %f38900, %f38901, %f38902, %f38903, %f38904, %f38905};
	bar.warp.sync 	-1;
	wmma.mma.sync.aligned.row.col.m16n16k16.f32.f32 {%f38914, %f38915, %f38916, %f38917, %f38918, %f38919, %f38920, %f38921}, {%r2, %r2, %r2, %r2, %r2, %r2, %r2, %r2}, {%r2, %r2, %r2, %r2, %r2, %r2, %r2, %r2}, {%f38906, %f38907, %f38908, %f38909, %f38910, %f38911, %f38912, %f38913};
	bar.warp.sync 	-1;
	wmma.mma.sync.aligned.row.col.m16n16k16.f32.f32 {%f38922, %f38923, %f38924, %f38925, %f38926, %f38927, %f38928, %f38929}, {%r2, %r2, %r2, %r2, %r2, %r2, %r2, %r2}, {%r2, %r2, %r2, %r2, %r2, %r2, %r2, %r2}, {%f38914, %f38915, %f38916, %f38917, %f38918, %f38919, %f38920, %f38921};
	bar.warp.sync 	-1;
	wmma.mma.sync.aligned.row.col.m16n16k16.f32.f32 {%f38930, %f38931, %f38932, %f38933, %f38934, %f38935, %f38936, %f38937}, {%r2, %r2, %r2, %r2, %r2, %r2, %r2, %r2}, {%r2, %r2, %r2, %r2, %r2, %r2, %r2, %r2}, {%f38922, %f38923, %f38924, %f38925, %f38926, %f38927, %f38928, %f38929};
	bar.warp.sync 	-1;
	wmma.mma.sync.aligned.row.col.m16n16k16.f32.f32 {%f38938, %f38939, %f38940, %f38941, %f38942, %f38943, %f38944, %f38945}, {%r2, %r2, %r2, %r2, %r2, %r2, %r2, %r2}, {%r2, %r2, %r2, %r2, %r2, %r2, %r2, %r2}, {%f38930, %f38931, %f38932, %f38933, %f38934, %f38935, %f38936, %f38937};
	bar.warp.sync 	-1;
	wmma.mma.sync.aligned.row.col.m16n16k16.f32.f32 {%f38946, %f38947, %f38948, %f38949, %f38950, %f38951, %f38952, %f38953}, {%r2, %r2, %r2, %r2, %r2, %r2, %r2, %r2}, {%r2, %r2, %r2, %r2, %r2, %r2, %r2, %r2}, {%f38938, %f38939, %f38940, %f38941, %f38942, %f38943, %f38944, %f38945};
	bar.warp.sync 	-1;
	wmma.mma.sync.aligned.row.col.m16n16k16.f32.f32 {%f38954, %f38955, %f38956, %f38957, %f38958, %f38959, %f38960, %f38961}, {%r2, %r2, %r2, %r2, %r2, %r2, %r2, %r2}, {%r2, %r2, %r2, %r2, %r2, %r2, %r2, %r2}, {%f38946, %f38947, %f38948, %f38949, %f38950, %f38951, %f38952, %f38953};
	bar.warp.sync 	-1;
	wmma.mma.sync.aligned.row.col.m16n16k16.f32.f32 {%f38962, %f38963, %f38964, %f38965, %f38966, %f38967, %f38968, %f38969}, {%r2, %r2, %r2, %r2, %r2, %r2, %r2, %r2}, {%r2, %r2, %r2, %r2, %r2, %r2, %r2, %r2}, {%f38954, %f38955, %f38956, %f38957, %f38958, %f38959, %f38960, %f38961};
	bar.warp.sync 	-1;
	wmma.mma.sync.aligned.row.col.m16n16k16.f32.f32 {%f38970, %f38971, %f38972, %f38973, %f38974, %f38975, %f38976, %f38977}, {%r2, %r2, %r2, %r2, %r2, %r2, %r2, %r2}, {%r2, %r2, %r2, %r2, %r2, %r2, %r2, %r2}, {%f38962, %f38963, %f38964, %f38965, %f38966, %f38967, %f38968, %f38969};
	bar.warp.sync 	-1;
	wmma.mma.sync.aligned.row.col.m16n16k16.f32.f32 {%f38978, %f38979, %f38980, %f38981, %f38982, %f38983, %f38984, %f38985}, {%r2, %r2, %r2, %r2, %r2, %r2, %r2, %r2}, {%r2, %r2, %r2, %r2, %r2, %r2, %r2, %r2}, {%f38970, %f38971, %f38972, %f38973, %f38974, %f38975, %f38976, %f38977};
	bar.warp.sync 	-1;
	wmma.mma.sync.aligned.row.col.m16n16k16.f32.f32 {%f38986, %f38987, %f38988, %f38989, %f38990, %f38991, %f38992, %f38993}, {%r2, %r2, %r2, %r2, %r2, %r2, %r2, %r2}, {%r2, %r2, %r2, %r2, %r2, %r2, %r2, %r2}, {%f38978, %f38979, %f38980, %f38981, %f38982, %f38983, %f38984, %f38985};
	bar.warp.sync 	-1;
	wmma.mma.sync.aligned.row.col.m16n16k16.f32.f32 {%f38994, %f38995, %f38996, %f38997, %f38998, %f38999, %f39000, %f39001}, {%r2, %r2, %r2, %r2, %r2, %r2, %r2, %r2}, {%r2, %r2, %r2, %r2, %r2, %r2, %r2, %r2}, {%f38986, %f38987, %f38988, %f38989, %f38990, %f38991, %f38992, %f38993};
	bar.warp.sync 	-1;
	wmma.mma.sync.aligned.row.col.m16n16k16.f32.f32 {%f39002, %f39003, %f39004, %f39005, %f39006, %f39007, %f39008, %f39009}, {%r2, %r2, %r2, %r2, %r2, %r2, %r2, %r2}, {%r2, %r2, %r2, %r2, %r2, %r2, %r2, %r2}, {%f38994, %f38995, %f38996, %f38997, %f38998, %f38999, %f39000, %f39001};
	bar.warp.sync 	-1;
	wmma.mma.sync.aligned.row.col.m16n16k16.f32.f32 {%f39010, %f39011, %f39012, %f39013, %f39014, %f39015, %f39016, %f39017}, {%r2, %r2, %r2, %r2, %r2, %r2, %r2, %r2}, {%r2, %r2, %r2, %r2, %r2, %r2, %r2, %r2}, {%f39002, %f39003, %f39004, %f39005, %f39006, %f39007, %f39008, %f39009};
	bar.warp.sync 	-1;
	wmma.mma.sync.aligned.row.col.m16n16k16.f32.f32 {%f39018, %f39019, %f39020, %f39021, %f39022, %f39023, %f39024, %f39025}, {%r2, %r2, %r2, %r2, %r2, %r2, %r2, %r2}, {%r2, %r2, %r2, %r2, %r2, %r2, %r2, %r2}, {%f39010, %f39011, %f39012, %f39013, %f39014, %f39015, %f39016, %f39017};
	bar.warp.sync 	-1;
	wmma.mma.sync.aligned.row.col.m16n16k16.f32.f32 {%f39026, %f39027, %f39028, %f39029, %f39030, %f39031, %f39032, %f39033}, {%r2, %r2, %r2, %r2, %r2, %r2, %r2, %r2}, {%r2, %r2, %r2, %r2, %r2, %r2, %r2, %r2}, {%f39018, %f39019, %f39020, %f39021, %f39022, %f39023, %f39024, %f39025};
	bar.warp.sync 	-1;
	wmma.mma.sync.aligned.row.col.m16n16k16.f32.f32 {%f39034, %f39035, %f39036, %f39037, %f39038, %f39039, %f39040, %f39041}, {%r2, %r2, %r2, %r2, %r2, %r2, %r2, %r2}, {%r2, %r2, %r2, %r2, %r2, %r2, %r2, %r2}, {%f39026, %f39027, %f39028, %f39029, %f39030, %f39031, %f39032, %f39033};
	bar.warp.sync 	-1;
	wmma.mma.sync.aligned.row.col.m16n16k16.f32.f32 {%f39042, %f39043, %f39044, %f39045, %f39046, %f39047, %f39048, %f39049}, {%r2, %r2, %r2, %r2, %r2, %r2, %r2, %r2}, {%r2, %r2, %r2, %r2, %r2, %r2, %r2, %r2}, {%f39034, %f39035, %f39036, %f39037, %f39038, %f39039, %f39040, %f39041};
	bar.warp.sync 	-1;
	wmma.mma.sync.aligned.row.col.m16n16k16.f32.f32 {%f39050, %f39051, %f39052, %f39053, %f39054, %f39055, %f39056, %f39057}, {%r2, %r2, %r2, %r2, %r2, %r2, %r2, %r2}, {%r2, %r2, %r2, %r2, %r2, %r2, %r2, %r2}, {%f39042, %f39043, %f39044, %f39045, %f39046, %f39047, %f39048, %f39049};
	bar.warp.sync 	-1;
	wmma.mma.sync.aligned.row.col.m16n16k16.f32.f32 {%f39058, %f39059, %f39060, %f39061, %f39062, %f39063, %f39064, %f39065}, {%r2, %r2, %r2, %r2, %r2, %r2, %r2, %r2}, {%r2, %r2, %r2, %r2, %r2, %r2, %r2, %r2}, {%f39050, %f39051, %f39052, %f39053, %f39054, %f39055, %f39056, %f39057};
	bar.warp.sync 	-1;
	wmma.mma.sync.aligned.row.col.m16n16k16.f32.f32 {%f39066, %f39067, %f39068, %f39069, %f39070, %f39071, %f39072, %f39073}, {%r2, %r2, %r2, %r2, %r2, %r2, %r2, %r2}, {%r2, %r2, %r2, %r2, %r2, %r2, %r2, %r2}, {%f39058, %f39059, %f39060, %f39061, %f39062, %f39063, %f39064, %f39065};
	bar.warp.sync 	-1;
	wmma.mma.sync.aligned.row.col.m16n16k16.f32.f32 {%f39074, %f39075, %f39076, %f39077, %f39078, %f39079, %f39080, %f39081}, {%r2, %r2, %r2, %r2, %r2, %r2, %r2, %r2}, {%r2, %r2, %r2, %r2, %r2, %r2, %r2, %r2}, {%f39066, %f39067, %f39068, %f39069, %f39070, %f39071, %f39072, %f39073};
	bar.warp.sync 	-1;
	wmma.mma.sync.aligned.row.col.m16n16k16.f32.f32 {%f39082, %f39083, %f39084, %f39085, %f39086, %f39087, %f39088, %f39089}, {%r2, %r2, %r2, %r2, %r2, %r2, %r2, %r2}, {%r2, %r2, %r2, %r2, %r2, %r2, %r2, %r2}, {%f39074, %f39075, %f39076, %f39077, %f39078, %f39079, %f39080, %f39081};
	bar.warp.sync 	-1;
	wmma.mma.sync.aligned.row.col.m16n16k16.f32.f32 {%f39090, %f39091, %f39092, %f39093, %f39094, %f39095, %f39096, %f39097}, {%r2, %r2, %r2, %r2, %r2, %r2, %r2, %r2}, {%r2, %r2, %r2, %r2, %r2, %r2, %r2, %r2}, {%f39082, %f39083, %f39084, %f39085, %f39086, %f39087, %f39088, %f39089};
	bar.warp.sync 	-1;
	wmma.mma.sync.aligned.row.col.m16n16k16.f32.f32 {%f39098, %f39099, %f39100, %f39101, %f39102, %f39103, %f39104, %f39105}, {%r2, %r2, %r2, %r2, %r2, %r2, %r2, %r2}, {%r2, %r2, %r2, %r2, %r2, %r2, %r2, %r2}, {%f39090, %f39091, %f39092, %f39093, %f39094, %f39095, %f39096, %f39097};
	bar.warp.sync 	-1;
	wmma.mma.sync.aligned.row.col.m16n16k16.f32.f32 {%f39106, %f39107, %f39108, %f39109, %f39110, %f39111, %f39112, %f39113}, {%r2, %r2, %r2, %r2, %r2, %r2, %r2, %r2}, {%r2, %r2, %r2, %r2, %r2, %r2, %r2, %r2}, {%f39098, %f39099, %f39100, %f39101, %f39102, %f39103, %f39104, %f39105};
	bar.warp.sync 	-1;
	wmma.mma.sync.aligned.row.col.m16n16k16.f32.f32 {%f39114, %f39115, %f39116, %f39117, %f39118, %f39119, %f39120, %f39121}, {%r2, %r2, %r2, %r2, %r2, %r2, %r2, %r2}, {%r2, %r2, %r2, %r2, %r2, %r2, %r2, %r2}, {%f39106, %f39107, %f39108, %f39109, %f39110, %f39111, %f39112, %f39113};
	bar.warp.sync 	-1;
	wmma.mma.sync.aligned.row.col.m16n16k16.f32.f32 {%f39122, %f39123, %f39124, %f39125, %f39126, %f39127, %f39128, %f39129}, {%r2, %r2, %r2, %r2, %r2, %r2, %r2, %r2}, {%r2, %r2, %r2, %r2, %r2, %r2, %r2, %r2}, {%f39114, %f39115, %f39116, %f39117, %f39118, %f39119, %f39120, %f39121};
	bar.warp.sync 	-1;
	wmma.mma.sync.aligned.row.col.m16n16k16.f32.f32 {%f39130, %f39131, %f39132, %f39133, %f39134, %f39135, %f39136, %f39137}, {%r2, %r2, %r2, %r2, %r2, %r2, %r2, %r2}, {%r2, %r2, %r2, %r2, %r2, %r2, %r2, %r2}, {%f39122, %f39123, %f39124, %f39125, %f39126, %f39127, %f39128, %f39129};
	bar.warp.sync 	-1;
	wmma.mma.sync.aligned.row.col.m16n16k16.f32.f32 {%f39138, %f39139, %f39140, %f39141, %f39142, %f39143, %f39144, %f39145}, {%r2, %r2, %r2, %r2, %r2, %r2, %r2, %r2}, {%r2, %r2, %r2, %r2, %r2, %r2, %r2, %r2}, {%f39130, %f39131, %f39132, %f39133, %f39134, %f39135, %f39136, %f39137};
	bar.warp.sync 	-1;
	wmma.mma.sync.aligned.row.col.m16n16k16.f32.f32 {%f39146, %f39147, %f39148, %f39149, %f39150, %f39151, %f39152, %f39153}, {%r2, %r2, %r2, %r2, %r2, %r2, %r2, %r2}, {%r2, %r2, %r2, %r2, %r2, %r2, %r2, %r2}, {%f39138, %f39139, %f39140, %f39141, %f39142, %f39143, %f39144, %f39145};
	bar.warp.sync 	-1;
	wmma.mma.sync.aligned.row.col.m16n16k16.f32.f32 {%f39154, %f39155, %f39156, %f39157, %f39158, %f39159, %f39160, %f39161}, {%r2, %r2, %r2, %r2, %r2, %r2, %r2, %r2}, {%r2, %r2, %r2, %r2, %r2, %r2, %r2, %r2}, {%f39146, %f39147, %f39148, %f39149, %f39150, %f39151, %f39152, %f39153};
	bar.warp.sync 	-1;
	wmma.mma.sync.aligned.row.col.m16n16k16.f32.f32 {%f39162, %f39163, %f39164, %f39165, %f39166, %f39167, %f39168, %f39169}, {%r2, %r2, %r2, %r2, %r2, %r2, %r2, %r2}, {%r2, %r2, %r2, %r2, %r2, %r2, %r2, %r2}, {%f39154, %f39155, %f39156, %f39157, %f39158, %f39159, %f39160, %f39161};
	bar.warp.sync 	-1;
	wmma.mma.sync.aligned.row.col.m16n16k16.f32.f32 {%f39170, %f39171, %f39172, %f39173, %f39174, %f39175, %f39176, %f39177}, {%r2, %r2, %r2, %r2, %r2, %r2, %r2, %r2}, {%r2, %r2, %r2, %r2, %r2, %r2, %r2, %r2}, {%f39162, %f39163, %f39164, %f39165, %f39166, %f39167, %f39168, %f39169};
	bar.warp.sync 	-1;
	wmma.mma.sync.aligned.row.col.m16n16k16.f32.f32 {%f39178, %f39179, %f39180, %f39181, %f39182, %f39183, %f39184, %f39185}, {%r2, %r2, %r2, %r2, %r2, %r2, %r2, %r2}, {%r2, %r2, %r2, %r2, %r2, %r2, %r2, %r2}, {%f39170, %f39171, %f39172, %f39173, %f39174, %f39175, %f39176, %f39177};
	bar.warp.sync 	-1;
	wmma.mma.sync.aligned.row.col.m16n16k16.f32.f32 {%f39186, %f39187, %f39188, %f39189, %f39190, %f39191, %f39192, %f39193}, {%r2, %r2, %r2, %r2, %r2, %r2, %r2, %r2}, {%r2, %r2, %r2, %r2, %r2, %r2, %r2, %r2}, {%f39178, %f39179, %f39180, %f39181, %f39182, %f39183, %f39184, %f39185};
	bar.warp.sync 	-1;
	wmma.mma.sync.aligned.row.col.m16n16k16.f32.f32 {%f39194, %f39195, %f39196, %f39197, %f39198, %f39199, %f39200, %f39201}, {%r2, %r2, %r2, %r2, %r2, %r2, %r2, %r2}, {%r2, %r2, %r2, %r2, %r2, %r2, %r2, %r2}, {%f39186, %f39187, %f39188, %f39189, %f39190, %f39191, %f39192, %f39193};
	bar.warp.sync 	-1;
	wmma.mma.sync.aligned.row.col.m16n16k16.f32.f32 {%f39202, %f39203, %f39204, %f39205, %f39206, %f39207, %f39208, %f39209}, {%r2, %r2, %r2, %r2, %r2, %r2, %r2, %r2}, {%r2, %r2, %r2, %r2, %r2, %r2, %r2, %r2}, {%f39194, %f39195, %f39196, %f39197, %f39198, %f39199, %f39200, %f39201};
	bar.warp.sync 	-1;
	wmma.mma.sync.aligned.row.col.m16n16k16.f32.f32 {%f39210, %f39211, %f39212, %f39213, %f39214, %f39215, %f39216, %f39217}, {%r2, %r2, %r2, %r2, %r2, %r2, %r2, %r2}, {%r2, %r2, %r2, %r2, %r2, %r2, %r2, %r2}, {%f39202, %f39203, %f39204, %f39205, %f39206, %f39207, %f39208, %f39209};
	bar.warp.sync 	-1;
	wmma.mma.sync.aligned.row.col.m16n16k16.f32.f32 {%f39218, %f39219, %f39220, %f39221, %f39222, %f39223, %f39224, %f39225}, {%r2, %r2, %r2, %r2, %r2, %r2, %r2, %r2}, {%r2, %r2, %r2, %r2, %r2, %r2, %r2, %r2}, {%f39210, %f39211, %f39212, %f39213, %f39214, %f39215, %f39216, %f39217};
	bar.warp.sync 	-1;
	wmma.mma.sync.aligned.row.col.m16n16k16.f32.f32 {%f39226, %f39227, %f39228, %f39229, %f39230, %f39231, %f39232, %f39233}, {%r2, %r2, %r2, %r2, %r2, %r2, %r2, %r2}, {%r2, %r2, %r2, %r2, %r2, %r2, %r2, %r2}, {%f39218, %f39219, %f39220, %f39221, %f39222, %f39223, %f39224, %f39225};
	bar.warp.sync 	-1;
	wmma.mma.sync.aligned.row.col.m16n16k16.f32.f32 {%f39234, %f39235, %f39236, %f39237, %f39238, %f39239, %f39240, %f39241}, {%r2, %r2, %r2, %r2, %r2, %r2, %r2, %r2}, {%r2, %r2, %r2, %r2, %r2, %r2, %r2, %r2}, {%f39226, %f39227, %f39228, %f39229, %f39230, %f39231, %f39232, %f39233};
	bar.warp.sync 	-1;
	wmma.mma.sync.aligned.row.col.m16n16k16.f32.f32 {%f39242, %f39243, %f39244, %f39245, %f39246, %f39247, %f39248, %f39249}, {%r2, %r2, %r2, %r2, %r2, %r2, %r2, %r2}, {%r2, %r2, %r2, %r2, %r2, %r2, %r2, %r2}, {%f39234, %f39235, %f39236, %f39237, %f39238, %f39239, %f39240, %f39241};
	bar.warp.sync 	-1;
	wmma.mma.sync.aligned.row.col.m16n16k16.f32.f32 {%f39250, %f39251, %f39252, %f39253, %f39254, %f39255, %f39256, %f39257}, {%r2, %r2, %r2, %r2, %r2, %r2, %r2, %r2}, {%r2, %r2, %r2, %r2, %r2, %r2, %r2, %r2}, {%f39242, %f39243, %f39244, %f39245, %f39246, %f39247, %f39248, %f39249};
	bar.warp.sync 	-1;
	wmma.mma.sync.aligned.row.col.m16n16k16.f32.f32 {%f39258, %f39259, %f39260, %f39261, %f39262, %f39263, %f39264, %f39265}, {%r2, %r2, %r2, %r2, %r2, %r2, %r2, %r2}, {%r2, %r2, %r2, %r2, %r2, %r2, %r2, %r2}, {%f39250, %f39251, %f39252, %f39253, %f39254, %f39255, %f39256, %f39257};
	bar.warp.sync 	-1;
	wmma.mma.sync.aligned.row.col.m16n16k16.f32.f32 {%f39266, %f39267, %f39268, %f39269, %f39270, %f39271, %f39272, %f39273}, {%r2, %r2, %r2, %r2, %r2, %r2, %r2, %r2}, {%r2, %r2, %r2, %r2, %r2, %r2, %r2, %r2}, {%f39258, %f39259, %f39260, %f39261, %f39262, %f39263, %f39264, %f39265};
	bar.warp.sync 	-1;
	wmma.mma.sync.aligned.row.col.m16n16k16.f32.f32 {%f39274, %f39275, %f39276, %f39277, %f39278, %f39279, %f39280, %f39281}, {%r2, %r2, %r2, %r2, %r2, %r2, %r2, %r2}, {%r2, %r2, %r2, %r2, %r2, %r2, %r2, %r2}, {%f39266, %f39267, %f39268, %f39269, %f39270, %f39271, %f39272, %f39273};
	bar.warp.sync 	-1;
	wmma.mma.sync.aligned.row.col.m16n16k16.f32.f32 {%f39282, %f39283, %f39284, %f39285, %f39286, %f39287, %f39288, %f39289}, {%r2, %r2, %r2, %r2, %r2, %r2, %r2, %r2}, {%r2, %r2, %r2, %r2, %r2, %r2, %r2, %r2}, {%f39274, %f39275, %f39276, %f39277, %f39278, %f39279, %f39280, %f39281};
	bar.warp.sync 	-1;
	wmma.mma.sync.aligned.row.col.m16n16k16.f32.f32 {%f39290, %f39291, %f39292, %f39293, %f39294, %f39295, %f39296, %f39297}, {%r2, %r2, %r2, %r2, %r2, %r2, %r2, %r2}, {%r2, %r2, %r2, %r2, %r2, %r2, %r2, %r2}, {%f39282, %f39283, %f39284, %f39285, %f39286, %f39287, %f39288, %f39289};
	bar.warp.sync 	-1;
	wmma.mma.sync.aligned.row.col.m16n16k16.f32.f32 {%f39298, %f39299, %f39300, %f39301, %f39302, %f39303, %f39304, %f39305}, {%r2, %r2, %r2, %r2, %r2, %r2, %r2, %r2}, {%r2, %r2, %r2, %r2, %r2, %r2, %r2, %r2}, {%f39290, %f39291, %f39292, %f39293, %f39294, %f39295, %f39296, %f39297};
	bar.warp.sync 	-1;
	wmma.mma.sync.aligned.row.col.m16n16k16.f32.f32 {%f39306, %f39307, %f39308, %f39309, %f39310, %f39311, %f39312, %f39313}, {%r2, %r2, %r2, %r2, %r2, %r2, %r2, %r2}, {%r2, %r2, %r2, %r2, %r2, %r2, %r2, %r2}, {%f39298, %f39299, %f39300, %f39301, %f39302, %f39303, %f39304, %f39305};
	bar.warp.sync 	-1;
	wmma.mma.sync.aligned.row.col.m16n16k16.f32.f32 {%f39314, %f39315, %f39316, %f39317, %f39318, %f39319, %f39320, %f39321}, {%r2, %r2, %r2, %r2, %r2, %r2, %r2, %r2}, {%r2, %r2, %r2, %r2, %r2, %r2, %r2, %r2}, {%f39306, %f39307, %f39308, %f39309, %f39310, %f39311, %f39312, %f39313};
	bar.warp.sync 	-1;
	wmma.mma.sync.aligned.row.col.m16n16k16.f32.f32 {%f39322, %f39323, %f39324, %f39325, %f39326, %f39327, %f39328, %f39329}, {%r2, %r2, %r2, %r2, %r2, %r2, %r2, %r2}, {%r2, %r2, %r2, %r2, %r2, %r2, %r2, %r2}, {%f39314, %f39315, %f39316, %f39317, %f39318, %f39319, %f39320, %f39321};
	bar.warp.sync 	-1;
	wmma.mma.sync.aligned.row.col.m16n16k16.f32.f32 {%f39330, %f39331, %f39332, %f39333, %f39334, %f39335, %f39336, %f39337}, {%r2, %r2, %r2, %r2, %r2, %r2, %r2, %r2}, {%r2, %r2, %r2, %r2, %r2, %r2, %r2, %r2}, {%f39322, %f39323, %f39324, %f39325, %f39326, %f39327, %f39328, %f39329};
	bar.warp.sync 	-1;
	wmma.mma.sync.aligned.row.col.m16n16k16.f32.f32 {%f39338, %f39339, %f39340, %f39341, %f39342, %f39343, %f39344, %f39345}, {%r2, %r2, %r2, %r2, %r2, %r2, %r2, %r2}, {%r2, %r2, %r2, %r2, %r2, %r2, %r2, %r2}, {%f39330, %f39331, %f39332, %f39333, %f39334, %f39335, %f39336, %f39337};
	bar.warp.sync 	-1;
	wmma.mma.sync.aligned.row.col.m16n16k16.f32.f32 {%f39346, %f39347, %f39348, %f39349, %f39350, %f39351, %f39352, %f39353}, {%r2, %r2, %r2, %r2, %r2, %r2, %r2, %r2}, {%r2, %r2, %r2, %r2, %r2, %r2, %r2, %r2}, {%f39338, %f39339, %f39340, %f39341, %f39342, %f39343, %f39344, %f39345};
	bar.warp.sync 	-1;
	wmma.mma.sync.aligned.row.col.m16n16k16.f32.f32 {%f39354, %f39355, %f39356, %f39357, %f39358, %f39359, %f39360, %f39361}, {%r2, %r2, %r2, %r2, %r2, %r2, %r2, %r2}, {%r2, %r2, %r2, %r2, %r2, %r2, %r2, %r2}, {%f39346, %f39347, %f39348, %f39349, %f39350, %f39351, %f39352, %f39353};
	bar.warp.sync 	-1;
	wmma.mma.sync.aligned.row.col.m16n16k16.f32.f32 {%f39362, %f39363, %f39364, %f39365, %f39366, %f39367, %f39368, %f39369}, {%r2, %r2, %r2, %r2, %r2, %r2, %r2, %r2}, {%r2, %r2, %r2, %r2, %r2, %r2, %r2, %r2}, {%f39354, %f39355, %f39356, %f39357, %f39358, %f39359, %f39360, %f39361};
	bar.warp.sync 	-1;
	wmma.mma.sync.aligned.row.col.m16n16k16.f32.f32 {%f39370, %f39371, %f39372, %f39373, %f39374, %f39375, %f39376, %f39377}, {%r2, %r2, %r2, %r2, %r2, %r2, %r2, %r2}, {%r2, %r2, %r2, %r2, %r2, %r2, %r2, %r2}, {%f39362, %f39363, %f39364, %f39365, %f39366, %f39367, %f39368, %f39369};
	bar.warp.sync 	-1;
	wmma.mma.sync.aligned.row.col.m16n16k16.f32.f32 {%f39378, %f39379, %f39380, %f39381, %f39382, %f39383, %f39384, %f39385}, {%r2, %r2, %r2, %r2, %r2, %r2, %r2, %r2}, {%r2, %r2, %r2, %r2, %r2, %r2, %r2, %r2}, {%f39370, %f39371, %f39372, %f39373, %f39374, %f39375, %f39376, %f39377};
	bar.warp.sync 	-1;
	wmma.mma.sync.aligned.row.col.m16n16k16.f32.f32 {%f39386, %f39387, %f39388, %f39389, %f39390, %f39391, %f39392, %f39393}, {%r2, %r2, %r2, %r2, %r2, %r2, %r2, %r2}, {%r2, %r2, %r2, %r2, %r2, %r2, %r2, %r2}, {%f39378, %f39379, %f39380, %f39381, %f39382, %f39383, %f39384, %f39385};
	bar.warp.sync 	-1;
	wmma.mma.sync.aligned.row.col.m16n16k16.f32.f32 {%f39394, %f39395, %f39396, %f39397, %f39398, %f39399, %f39400, %f39401}, {%r2, %r2, %r2, %r2, %r2, %r2, %r2, %r2}, {%r2, %r2, %r2, %r2, %r2, %r2, %r2, %r2}, {%f39386, %f39387, %f39388, %f39389, %f39390, %f39391, %f39392, %f39393};
	bar.warp.sync 	-1;
	wmma.mma.sync.aligned.row.col.m16n16k16.f32.f32 {%f39402, %f39403, %f39404, %f39405, %f39406, %f39407, %f39408, %f39409}, {%r2, %r2, %r2, %r2, %r2, %r2, %r2, %r2}, {%r2, %r2, %r2, %r2, %r2, %r2, %r2, %r2}, {%f39394, %f39395, %f39396, %f39397, %f39398, %f39399, %f39400, %f39401};
	bar.warp.sync 	-1;
	wmma.mma.sync.aligned.row.col.m16n16k16.f32.f32 {%f39410, %f39411, %f39412, %f39413, %f39414, %f39415, %f39416, %f39417}, {%r2, %r2, %r2, %r2, %r2, %r2, %r2, %r2}, {%r2, %r2, %r2, %r2, %r2, %r2, %r2, %r2}, {%f39402, %f39403, %f39404, %f39405, %f39406, %f39407, %f39408, %f39409};
	bar.warp.sync 	-1;
	wmma.mma.sync.aligned.row.col.m16n16k16.f32.f32 {%f39418, %f39419, %f39420, %f39421, %f39422, %f39423, %f39424, %f39425}, {%r2, %r2, %r2, %r2, %r2, %r2, %r2, %r2}, {%r2, %r2, %r2, %r2, %r2, %r2, %r2, %r2}, {%f39410, %f39411, %f39412, %f39413, %f39414, %f39415, %f39416, %f39417};
	bar.warp.sync 	-1;
	wmma.mma.sync.aligned.row.col.m16n16k16.f32.f32 {%f39426, %f39427, %f39428, %f39429, %f39430, %f39431, %f39432, %f39433}, {%r2, %r2, %r2, %r2, %r2, %r2, %r2, %r2}, {%r2, %r2, %r2, %r2, %r2, %r2, %r2, %r2}, {%f39418, %f39419, %f39420, %f39421, %f39422, %f39423, %f39424, %f39425};
	bar.warp.sync 	-1;
	wmma.mma.sync.aligned.row.col.m16n16k16.f32.f32 {%f39434, %f39435, %f39436, %f39437, %f39438, %f39439, %f39440, %f39441}, {%r2, %r2, %r2, %r2, %r2, %r2, %r2, %r2}, {%r2, %r2, %r2, %r2, %r2, %r2, %r2, %r2}, {%f39426, %f39427, %f39428, %f39429, %f39430, %f39431, %f39432, %f39433};
	bar.warp.sync 	-1;
	wmma.mma.sync.aligned.row.col.m16n16k16.f32.f32 {%f39442, %f39443, %f39444, %f39445, %f39446, %f39447, %f39448, %f39449}, {%r2, %r2, %r2, %r2, %r2, %r2, %r2, %r2}, {%r2, %r2, %r2, %r2, %r2, %r2, %r2, %r2}, {%f39434, %f39435, %f39436, %f39437, %f39438, %f39439, %f39440, %f39441};
	bar.warp.sync 	-1;
	wmma.mma.sync.aligned.row.col.m16n16k16.f32.f32 {%f39450, %f39451, %f39452, %f39453, %f39454, %f39455, %f39456, %f39457}, {%r2, %r2, %r2, %r2, %r2, %r2, %r2, %r2}, {%r2, %r2, %r2, %r2, %r2, %r2, %r2, %r2}, {%f39442, %f39443, %f39444, %f39445, %f39446, %f39447, %f39448, %f39449};
	bar.warp.sync 	-1;
	wmma.mma.sync.aligned.row.col.m16n16k16.f32.f32 {%f39458, %f39459, %f39460, %f39461, %f39462, %f39463, %f39464, %f39465}, {%r2, %r2, %r2, %r2, %r2, %r2, %r2, %r2}, {%r2, %r2, %r2, %r2, %r2, %r2, %r2, %r2}, {%f39450, %f39451, %f39452, %f39453, %f39454, %f39455, %f39456, %f39457};
	bar.warp.sync 	-1;
	wmma.mma.sync.aligned.row.col.m16n16k16.f32.f32 {%f39466, %f39467, %f39468, %f39469, %f39470, %f39471, %f39472, %f39473}, {%r2, %r2, %r2, %r2, %r2, %r2, %r2, %r2}, {%r2, %r2, %r2, %r2, %r2, %r2, %r2, %r2}, {%f39458, %f39459, %f39460, %f39461, %f39462, %f39463, %f39464, %f39465};
	bar.warp.sync 	-1;
	wmma.mma.sync.aligned.row.col.m16n16k16.f32.f32 {%f39474, %f39475, %f39476, %f39477, %f39478, %f39479, %f39480, %f39481}, {%r2, %r2, %r2, %r2, %r2, %r2, %r2, %r2}, {%r2, %r2, %r2, %r2, %r2, %r2, %r2, %r2}, {%f39466, %f39467, %f39468, %f39469, %f39470, %f39471, %f39472, %f39473};
	bar.warp.sync 	-1;
	wmma.mma.sync.aligned.row.col.m16n16k16.f32.f32 {%f39482, %f39483, %f39484, %f39485, %f39486, %f39487, %f39488, %f39489}, {%r2, %r2, %r2, %r2, %r2, %r2, %r2, %r2}, {%r2, %r2, %r2, %r2, %r2, %r2, %r2, %r2}, {%f39474, %f39475, %f39476, %f39477, %f39478, %f39479, %f39480, %f39481};
	bar.warp.sync 	-1;
	wmma.mma.sync.aligned.row.col.m16n16k16.f32.f32 {%f39490, %f39491, %f39492, %f39493, %f39494, %f39495, %f39496, %f39497}, {%r2, %r2, %r2, %r2, %r2, %r2, %r2, %r2}, {%r2, %r2, %r2, %r2, %r2, %r2, %r2, %r2}, {%f39482, %f39483, %f39484, %f39485, %f39486, %f39487, %f39488, %f39489};
	bar.warp.sync 	-1;
	wmma.mma.sync.aligned.row.col.m16n16k16.f32.f32 {%f39498, %f39499, %f39500, %f39501, %f39502, %f39503, %f39504, %f39505}, {%r2, %r2, %r2, %r2, %r2, %r2, %r2, %r2}, {%r2, %r2, %r2, %r2, %r2, %r2, %r2, %r2}, {%f39490, %f39491, %f39492, %f39493, %f39494, %f39495, %f39496, %f39497};
	bar.warp.sync 	-1;
	wmma.mma.sync.aligned.row.col.m16n16k16.f32.f32 {%f39506, %f39507, %f39508, %f39509, %f39510, %f39511, %f39512, %f39513}, {%r2, %r2, %r2, %r2, %r2, %r2, %r2, %r2}, {%r2, %r2, %r2, %r2, %r2, %r2, %r2, %r2}, {%f39498, %f39499, %f39500, %f39501, %f39502, %f39503, %f39504, %f39505};
	bar.warp.sync 	-1;
	wmma.mma.sync.aligned.row.col.m16n16k16.f32.f32 {%f39514, %f39515, %f39516, %f39517, %f39518, %f39519, %f39520, %f39521}, {%r2, %r2, %r2, %r2, %r2, %r2, %r2, %r2}, {%r2, %r2, %r2, %r2, %r2, %r2, %r2, %r2}, {%f39506, %f39507, %f39508, %f39509, %f39510, %f39511, %f39512, %f39513};
	bar.warp.sync 	-1;
	wmma.mma.sync.aligned.row.col.m16n16k16.f32.f32 {%f39522, %f39523, %f39524, %f39525, %f39526, %f39527, %f39528, %f39529}, {%r2, %r2, %r2, %r2, %r2, %r2, %r2, %r2}, {%r2, %r2, %r2, %r2, %r2, %r2, %r2, %r2}, {%f39514, %f39515, %f39516, %f39517, %f39518, %f39519, %f39520, %f39521};
	bar.warp.sync 	-1;
	wmma.mma.sync.aligned.row.col.m16n16k16.f32.f32 {%f39530, %f39531, %f39532, %f39533, %f39534, %f39535, %f39536, %f39537}, {%r2, %r2, %r2, %r2, %r2, %r2, %r2, %r2}, {%r2, %r2, %r2, %r2, %r2, %r2, %r2, %r2}, {%f39522, %f39523, %f39524, %f39525, %f39526, %f39527, %f39528, %f39529};
	bar.warp.sync 	-1;
	wmma.mma.sync.aligned.row.col.m16n16k16.f32.f32 {%f39538, %f39539, %f39540, %f39541, %f39542, %f39543, %f39544, %f39545}, {%r2, %r2, %r2, %r2, %r2, %r2, %r2, %r2}, {%r2, %r2, %r2, %r2, %r2, %r2, %r2, %r2}, {%f39530, %f39531, %f39532, %f39533, %f39534, %f39535, %f39536, %f39537};
	bar.warp.sync 	-1;
	wmma.mma.sync.aligned.row.col.m16n16k16.f32.f32 {%f39546, %f39547, %f39548, %f39549, %f39550, %f39551, %f39552, %f39553}, {%r2, %r2, %r2, %r2, %r2, %r2, %r2, %r2}, {%r2, %r2, %r2, %r2, %r2, %r2, %r2, %r2}, {%f39538, %f39539, %f39540, %f39541, %f39542, %f39543, %f39544, %f39545};
	bar.warp.sync 	-1;
	wmma.mma.sync.aligned.row.col.m16n16k16.f32.f32 {%f39554, %f39555, %f39556, %f39557, %f39558, %f39559, %f39560, %f39561}, {%r2, %r2, %r2, %r2, %r2, %r2, %r2, %r2}, {%r2, %r2, %r2, %r2, %r2, %r2, %r2, %r2}, {%f39546, %f39547, %f39548, %f39549, %f39550, %f39551, %f39552, %f39553};
	bar.warp.sync 	-1;
	wmma.mma.sync.aligned.row.col.m16n16k16.f32.f32 {%f39562, %f39563, %f39564, %f39565, %f39566, %f39567, %f39568, %f39569}, {%r2, %r2, %r2, %r2, %r2, %r2, %r2, %r2}, {%r2, %r2, %r2, %r2, %r2, %r2, %r2, %r2}, {%f39554, %f39555, %f39556, %f39557, %f39558, %f39559, %f39560, %f39561};
	bar.warp.sync 	-1;
	wmma.mma.sync.aligned.row.col.m16n16k16.f32.f32 {%f39570, %f39571, %f39572, %f39573, %f39574, %f39575, %f39576, %f39577}, {%r2, %r2, %r2, %r2, %r2, %r2, %r2, %r2}, {%r2, %r2, %r2, %r2, %r2, %r2, %r2, %r2}, {%f39562, %f39563, %f39564, %f39565, %f39566, %f39567, %f39568, %f39569};
	bar.warp.sync 	-1;
	wmma.mma.sync.aligned.row.col.m16n16k16.f32.f32 {%f39578, %f39579, %f39580, %f39581, %f39582, %f39583, %f39584, %f39585}, {%r2, %r2, %r2, %r2, %r2, %r2, %r2, %r2}, {%r2, %r2, %r2, %r2, %r2, %r2, %r2, %r2}, {%f39570, %f39571, %f39572, %f39573, %f39574, %f39575, %f39576, %f39577};
	bar.warp.sync 	-1;
	wmma.mma.sync.aligned.row.col.m16n16k16.f32.f32 {%f39586, %f39587, %f39588, %f39589, %f39590, %f39591, %f39592, %f39593}, {%r2, %r2, %r2, %r2, %r2, %r2, %r2, %r2}, {%r2, %r2, %r2, %r2, %r2, %r2, %r2, %r2}, {%f39578, %f39579, %f39580, %f39581, %f39582, %f39583, %f39584, %f39585};
	bar.warp.sync 	-1;
	wmma.mma.sync.aligned.row.col.m16n16k16.f32.f32 {%f39594, %f39595, %f39596, %f39597, %f39598, %f39599, %f39600, %f39601}, {%r2, %r2, %r2, %r2, %r2, %r2, %r2, %r2}, {%r2, %r2, %r2, %r2, %r2, %r2, %r2, %r2}, {%f39586, %f39587, %f39588, %f39589, %f39590, %f39591, %f39592, %f39593};
	bar.warp.sync 	-1;
	wmma.mma.sync.aligned.row.col.m16n16k16.f32.f32 {%f39602, %f39603, %f39604, %f39605, %f39606, %f39607, %f39608, %f39609}, {%r2, %r2, %r2, %r2, %r2, %r2, %r2, %r2}, {%r2, %r2, %r2, %r2, %r2, %r2, %r2, %r2}, {%f39594, %f39595, %f39596, %f39597, %f39598, %f39599, %f39600, %f39601};
	bar.warp.sync 	-1;
	wmma.mma.sync.aligned.row.col.m16n16k16.f32.f32 {%f39610, %f39611, %f39612, %f39613, %f39614, %f39615, %f39616, %f39617}, {%r2, %r2, %r2, %r2, %r2, %r2, %r2, %r2}, {%r2, %r2, %r2, %r2, %r2, %r2, %r2, %r2}, {%f39602, %f39603, %f39604, %f39605, %f39606, %f39607, %f39608, %f39609};
	bar.warp.sync 	-1;
	wmma.mma.sync.aligned.row.col.m16n16k16.f32.f32 {%f39618, %f39619, %f39620, %f39621, %f39622, %f39623, %f39624, %f39625}, {%r2, %r2, %r2, %r2, %r2, %r2, %r2, %r2}, {%r2, %r2, %r2, %r2, %r2, %r2, %r2, %r2}, {%f39610, %f39611, %f39612, %f39613, %f39614, %f39615, %f39616, %f39617};
	bar.warp.sync 	-1;
	wmma.mma.sync.aligned.row.col.m16n16k16.f32.f32 {%f39626, %f39627, %f39628, %f39629, %f39630, %f39631, %f39632, %f39633}, {%r2, %r2, %r2, %r2, %r2, %r2, %r2, %r2}, {%r2, %r2, %r2, %r2, %r2, %r2, %r2, %r2}, {%f39618, %f39619, %f39620, %f39621, %f39622, %f39623, %f39624, %f39625};
	bar.warp.sync 	-1;
	wmma.mma.sync.aligned.row.col.m16n16k16.f32.f32 {%f39634, %f39635, %f39636, %f39637, %f39638, %f39639, %f39640, %f39641}, {%r2, %r2, %r2, %r2, %r2, %r2, %r2, %r2}, {%r2, %r2, %r2, %r2, %r2, %r2, %r2, %r2}, {%f39626, %f39627, %f39628, %f39629, %f39630, %f39631, %f39632, %f39633};
	bar.warp.sync 	-1;
	wmma.mma.sync.aligned.row.col.m16n16k16.f32.f32 {%f39642, %f39643, %f39644, %f39645, %f39646, %f39647, %f39648, %f39649}, {%r2, %r2, %r2, %r2, %r2, %r2, %r2, %r2}, {%r2, %r2, %r2, %r2, %r2, %r2, %r2, %r2}, {%f39634, %f39635, %f39636, %f39637, %f39638, %f39639, %f39640, %f39641};
	bar.warp.sync 	-1;
	wmma.mma.sync.aligned.row.col.m16n16k16.f32.f32 {%f39650, %f39651, %f39652, %f39653, %f39654, %f39655, %f39656, %f39657}, {%r2, %r2, %r2, %r2, %r2, %r2, %r2, %r2}, {%r2, %r2, %r2, %r2, %r2, %r2, %r2, %r2}, {%f39642, %f39643, %f39644, %f39645, %f39646, %f39647, %f39648, %f39649};
	bar.warp.sync 	-1;
	wmma.mma.sync.aligned.row.col.m16n16k16.f32.f32 {%f39658, %f39659, %f39660, %f39661, %f39662, %f39663, %f39664, %f39665}, {%r2, %r2, %r2, %r2, %r2, %r2, %r2, %r2}, {%r2, %r2, %r2, %r2, %r2, %r2, %r2, %r2}, {%f39650, %f39651, %f39652, %f39653, %f39654, %f39655, %f39656, %f39657};
	bar.warp.sync 	-1;
	wmma.mma.sync.aligned.row.col.m16n16k16.f32.f32 {%f39666, %f39667, %f39668, %f39669, %f39670, %f39671, %f39672, %f39673}, {%r2, %r2, %r2, %r2, %r2, %r2, %r2, %r2}, {%r2, %r2, %r2, %r2, %r2, %r2, %r2, %r2}, {%f39658, %f39659, %f39660, %f39661, %f39662, %f39663, %f39664, %f39665};
	bar.warp.sync 	-1;
	wmma.mma.sync.aligned.row.col.m16n16k16.f32.f32 {%f39674, %f39675, %f39676, %f39677, %f39678, %f39679, %f39680, %f39681}, {%r2, %r2, %r2, %r2, %r2, %r2, %r2, %r2}, {%r2, %r2, %r2, %r2, %r2, %r2, %r2, %r2}, {%f39666, %f39667, %f39668, %f39669, %f39670, %f39671, %f39672, %f39673};
	bar.warp.sync 	-1;
	wmma.mma.sync.aligned.row.col.m16n16k16.f32.f32 {%f39682, %f39683, %f39684, %f39685, %f39686, %f39687, %f39688, %f39689}, {%r2, %r2, %r2, %r2, %r2, %r2, %r2, %r2}, {%r2, %r2, %r2, %r2, %r2, %r2, %r2, %r2}, {%f39674, %f39675, %f39676, %f39677, %f39678, %f39679, %f39680, %f39681};
	bar.warp.sync 	-1;
	wmma.mma.sync.aligned.row.col.m16n16k16.f32.f32 {%f39690, %f39691, %f39692, %f39693, %f39694, %f39695, %f39696, %f39697}, {%r2, %r2, %r2, %r2, %r2, %r2, %r2, %r2}, {%r2, %r2, %r2, %r2, %r2, %r2, %r2, %r2}, {%f39682, %f39683, %f39684, %f39685, %f39686, %f39687, %f39688, %f39689};
	bar.warp.sync 	-1;
	wmma.mma.sync.aligned.row.col.m16n16k16.f32.f32 {%f39698, %f39699, %f39700, %f39701, %f39702, %f39703, %f39704, %f39705}, {%r2, %r2, %r2, %r2, %r2, %r2, %r2, %r2}, {%r2, %r2, %r2, %r2, %r2, %r2, %r2, %r2}, {%f39690, %f39691, %f39692, %f39693, %f39694, %f39695, %f39696, %f39697};
	bar.warp.sync 	-1;
	wmma.mma.sync.aligned.row.col.m16n16k16.f32.f32 {%f39706, %f39707, %f39708, %f39709, %f39710, %f39711, %f39712, %f39713}, {%r2, %r2, %r2, %r2, %r2, %r2, %r2, %r2}, {%r2, %r2, %r2, %r2, %r2, %r2, %r2, %r2}, {%f39698, %f39699, %f39700, %f39701, %f39702, %f39703, %f39704, %f39705};
	bar.warp.sync 	-1;
	wmma.mma.sync.aligned.row.col.m16n16k16.f32.f32 {%f39714, %f39715, %f39716, %f39717, %f39718, %f39719, %f39720, %f39721}, {%r2, %r2, %r2, %r2, %r2, %r2, %r2, %r2}, {%r2, %r2, %r2, %r2, %r2, %r2, %r2, %r2}, {%f39706, %f39707, %f39708, %f39709, %f39710, %f39711, %f39712, %f39713};
	bar.warp.sync 	-1;
	wmma.mma.sync.aligned.row.col.m16n16k16.f32.f32 {%f39722, %f39723, %f39724, %f39725, %f39726, %f39727, %f39728, %f39729}, {%r2, %r2, %r2, %r2, %r2, %r2, %r2, %r2}, {%r2, %r2, %r2, %r2, %r2, %r2, %r2, %r2}, {%f39714, %f39715, %f39716, %f39717, %f39718, %f39719, %f39720, %f39721};
	bar.warp.sync 	-1;
	wmma.mma.sync.aligned.row.col.m16n16k16.f32.f32 {%f39730, %f39731, %f39732, %f39733, %f39734, %f39735, %f39736, %f39737}, {%r2, %r2, %r2, %r2, %r2, %r2, %r2, %r2}, {%r2, %r2, %r2, %r2, %r2, %r2, %r2, %r2}, {%f39722, %f39723, %f39724, %f39725, %f39726, %f39727, %f39728, %f39729};
	bar.warp.sync 	-1;
	wmma.mma.sync.aligned.row.col.m16n16k16.f32.f32 {%f39738, %f39739, %f39740, %f39741, %f39742, %f39743, %f39744, %f39745}, {%r2, %r2, %r2, %r2, %r2, %r2, %r2, %r2}, {%r2, %r2, %r2, %r2, %r2, %r2, %r2, %r2}, {%f39730, %f39731, %f39732, %f39733, %f39734, %f39735, %f39736, %f39737};
	bar.warp.sync 	-1;
	wmma.mma.sync.aligned.row.col.m16n16k16.f32.f32 {%f39746, %f39747, %f39748, %f39749, %f39750, %f39751, %f39752, %f39753}, {%r2, %r2, %r2, %r2, %r2, %r2, %r2, %r2}, {%r2, %r2, %r2, %r2, %r2, %r2, %r2, %r2}, {%f39738, %f39739, %f39740, %f39741, %f39742, %f39743, %f39744, %f39745};
	bar.warp.sync 	-1;
	wmma.mma.sync.aligned.row.col.m16n16k16.f32.f32 {%f39754, %f39755, %f39756, %f39757, %f39758, %f39759, %f39760, %f39761}, {%r2, %r2, %r2, %r2, %r2, %r2, %r2, %r2}, {%r2, %r2, %r2, %r2, %r2, %r2, %r2, %r2}, {%f39746, %f39747, %f39748, %f39749, %f39750, %f39751, %f39752, %f39753};
	bar.warp.sync 	-1;
	wmma.mma.sync.aligned.row.col.m16n16k16.f32.f32 {%f39762, %f39763, %f39764, %f39765, %f39766, %f39767, %f39768, %f39769}, {%r2, %r2, %r2, %r2, %r2, %r2, %r2, %r2}, {%r2, %r2, %r2, %r2, %r2, %r2, %r2, %r2}, {%f39754, %f39755, %f39756, %f39757, %f39758, %f39759, %f39760, %f39761};
	bar.warp.sync 	-1;
	wmma.mma.sync.aligned.row.col.m16n16k16.f32.f32 {%f39770, %f39771, %f39772, %f39773, %f39774, %f39775, %f39776, %f39777}, {%r2, %r2, %r2, %r2, %r2, %r2, %r2, %r2}, {%r2, %r2, %r2, %r2, %r2, %r2, %r2, %r2}, {%f39762, %f39763, %f39764, %f39765, %f39766, %f39767, %f39768, %f39769};
	bar.warp.sync 	-1;
	wmma.mma.sync.aligned.row.col.m16n16k16.f32.f32 {%f39778, %f39779, %f39780, %f39781, %f39782, %f39783, %f39784, %f39785}, {%r2, %r2, %r2, %r2, %r2, %r2, %r2, %r2}, {%r2, %r2, %r2, %r2, %r2, %r2, %r2, %r2}, {%f39770, %f39771, %f39772, %f39773, %f39774, %f39775, %f39776, %f39777};
	bar.warp.sync 	-1;
	wmma.mma.sync.aligned.row.col.m16n16k16.f32.f32 {%f39786, %f39787, %f39788, %f39789, %f39790, %f39791, %f39792, %f39793}, {%r2, %r2, %r2, %r2, %r2, %r2, %r2, %r2}, {%r2, %r2, %r2, %r2, %r2, %r2, %r2, %r2}, {%f39778, %f39779, %f39780, %f39781, %f39782, %f39783, %f39784, %f39785};
	bar.warp.sync 	-1;
	wmma.mma.sync.aligned.row.col.m16n16k16.f32.f32 {%f39794, %f39795, %f39796, %f39797, %f39798, %f39799, %f39800, %f39801}, {%r2, %r2, %r2, %r2, %r2, %r2, %r2, %r2}, {%r2, %r2, %r2, %r2, %r2, %r2, %r2, %r2}, {%f39786, %f39787, %f39788, %f39789, %f39790, %f39791, %f39792, %f39793};
	bar.warp.sync 	-1;
	wmma.mma.sync.aligned.row.col.m16n16k16.f32.f32 {%f39802, %f39803, %f39804, %f39805, %f39806, %f39807, %f39808, %f39809}, {%r2, %r2, %r2, %r2, %r2, %r2, %r2, %r2}, {%r2, %r2, %r2, %r2, %r2, %r2, %r2, %r2}, {%f39794, %f39795, %f39796, %f39797, %f39798, %f39799, %f39800, %f39801};
	bar.warp.sync 	-1;
	wmma.mma.sync.aligned.row.col.m16n16k16.f32.f32 {%f39810, %f39811, %f39812, %f39813, %f39814, %f39815, %f39816, %f39817}, {%r2, %r2, %r2, %r2, %r2, %r2, %r2, %r2}, {%r2, %r2, %r2, %r2, %r2, %r2, %r2, %r2}, {%f39802, %f39803, %f39804, %f39805, %f39806, %f39807, %f39808, %f39809};
	bar.warp.sync 	-1;
	wmma.mma.sync.aligned.row.col.m16n16k16.f32.f32 {%f39818, %f39819, %f39820, %f39821, %f39822, %f39823, %f39824, %f39825}, {%r2, %r2, %r2, %r2, %r2, %r2, %r2, %r2}, {%r2, %r2, %r2, %r2, %r2, %r2, %r2, %r2}, {%f39810, %f39811, %f39812, %f39813, %f39814, %f39815, %f39816, %f39817};
	bar.warp.sync 	-1;
	wmma.mma.sync.aligned.row.col.m16n16k16.f32.f32 {%f39826, %f39827, %f39828, %f39829, %f39830, %f39831, %f39832, %f39833}, {%r2, %r2, %r2, %r2, %r2, %r2, %r2, %r2}, {%r2, %r2, %r2, %r2, %r2, %r2, %r2, %r2}, {%f39818, %f39819, %f39820, %f39821, %f39822, %f39823, %f39824, %f39825};
	bar.warp.sync 	-1;
	wmma.mma.sync.aligned.row.col.m16n16k16.f32.f32 {%f39834, %f39835, %f39836, %f39837, %f39838, %f39839, %f39840, %f39841}, {%r2, %r2, %r2, %r2, %r2, %r2, %r2, %r2}, {%r2, %r2, %r2, %r2, %r2, %r2, %r2, %r2}, {%f39826, %f39827, %f39828, %f39829, %f39830, %f39831, %f39832, %f39833};
	bar.warp.sync 	-1;
	wmma.mma.sync.aligned.row.col.m16n16k16.f32.f32 {%f39842, %f39843, %f39844, %f39845, %f39846, %f39847, %f39848, %f39849}, {%r2, %r2, %r2, %r2, %r2, %r2, %r2, %r2}, {%r2, %r2, %r2, %r2, %r2, %r2, %r2, %r2}, {%f39834, %f39835, %f39836, %f39837, %f39838, %f39839, %f39840, %f39841};
	bar.warp.sync 	-1;
	wmma.mma.sync.aligned.row.col.m16n16k16.f32.f32 {%f39850, %f39851, %f39852, %f39853, %f39854, %f39855, %f39856, %f39857}, {%r2, %r2, %r2, %r2, %r2, %r2, %r2, %r2}, {%r2, %r2, %r2, %r2, %r2, %r2, %r2, %r2}, {%f39842, %f39843, %f39844, %f39845, %f39846, %f39847, %f39848, %f39849};
	bar.warp.sync 	-1;
	wmma.mma.sync.aligned.row.col.m16n16k16.f32.f32 {%f39858, %f39859, %f39860, %f39861, %f39862, %f39863, %f39864, %f39865}, {%r2, %r2, %r2, %r2, %r2, %r2, %r2, %r2}, {%r2, %r2, %r2, %r2, %r2, %r2, %r2, %r2}, {%f39850, %f39851, %f39852, %f39853, %f39854, %f39855, %f39856, %f39857};
	bar.warp.sync 	-1;
	wmma.mma.sync.aligned.row.col.m16n16k16.f32.f32 {%f39866, %f39867, %f39868, %f39869, %f39870, %f39871, %f39872, %f39873}, {%r2, %r2, %r2, %r2, %r2, %r2, %r2, %r2}, {%r2, %r2, %r2, %r2, %r2, %r2, %r2, %r2}, {%f39858, %f39859, %f39860, %f39861, %f39862, %f39863, %f39864, %f39865};
	bar.warp.sync 	-1;
	wmma.mma.sync.aligned.row.col.m16n16k16.f32.f32 {%f39874, %f39875, %f39876, %f39877, %f39878, %f39879, %f39880, %f39881}, {%r2, %r2, %r2, %r2, %r2, %r2, %r2, %r2}, {%r2, %r2, %r2, %r2, %r2, %r2, %r2, %r2}, {%f39866, %f39867, %f39868, %f39869, %f39870, %f39871, %f39872, %f39873};
	bar.warp.sync 	-1;
	wmma.mma.sync.aligned.row.col.m16n16k16.f32.f32 {%f39882, %f39883, %f39884, %f39885, %f39886, %f39887, %f39888, %f39889}, {%r2, %r2, %r2, %r2, %r2, %r2, %r2, %r2}, {%r2, %r2, %r2, %r2, %r2, %r2, %r2, %r2}, {%f39874, %f39875, %f39876, %f39877, %f39878, %f39879, %f39880, %f39881};
	bar.warp.sync 	-1;
	wmma.mma.sync.aligned.row.col.m16n16k16.f32.f32 {%f39890, %f39891, %f39892, %f39893, %f39894, %f39895, %f39896, %f39897}, {%r2, %r2, %r2, %r2, %r2, %r2, %r2, %r2}, {%r2, %r2, %r2, %r2, %r2, %r2, %r2, %r2}, {%f39882, %f39883, %f39884, %f39885, %f39886, %f39887, %f39888, %f39889};
	bar.warp.sync 	-1;
	wmma.mma.sync.aligned.row.col.m16n16k16.f32.f32 {%f39898, %f39899, %f39900, %f39901, %f39902, %f39903, %f39904, %f39905}, {%r2, %r2, %r2, %r2, %r2, %r2, %r2, %r2}, {%r2, %r2, %r2, %r2, %r2, %r2, %r2, %r2}, {%f39890, %f39891, %f39892, %f39893, %f39894, %f39895, %f39896, %f39897};
	bar.warp.sync 	-1;
	wmma.mma.sync.aligned.row.col.m16n16k16.f32.f32 {%f39906, %f39907, %f39908, %f39909, %f39910, %f39911, %f39912, %f39913}, {%r2, %r2, %r2, %r2, %r2, %r2, %r2, %r2}, {%r2, %r2, %r2, %r2, %r2, %r2, %r2, %r2}, {%f39898, %f39899, %f39900, %f39901, %f39902, %f39903, %f39904, %f39905};
	bar.warp.sync 	-1;
	wmma.mma.sync.aligned.row.col.m16n16k16.f32.f32 {%f39914, %f39915, %f39916, %f39917, %f39918, %f39919, %f39920, %f39921}, {%r2, %r2, %r2, %r2, %r2, %r2, %r2, %r2}, {%r2, %r2, %r2, %r2, %r2, %r2, %r2, %r2}, {%f39906, %f39907, %f39908, %f39909, %f39910, %f39911, %f39912, %f39913};
	bar.warp.sync 	-1;
	wmma.mma.sync.aligned.row.col.m16n16k16.f32.f32 {%f39922, %f39923, %f39924, %f39925, %f39926, %f39927, %f39928, %f39929}, {%r2, %r2, %r2, %r2, %r2, %r2, %r2, %r2}, {%r2, %r2, %r2, %r2, %r2, %r2, %r2, %r2}, {%f39914, %f39915, %f39916, %f39917, %f39918, %f39919, %f39920, %f39921};
	bar.warp.sync 	-1;
	wmma.mma.sync.aligned.row.col.m16n16k16.f32.f32 {%f39930, %f39931, %f39932, %f39933, %f39934, %f39935, %f39936, %f39937}, {%r2, %r2, %r2, %r2, %r2, %r2, %r2, %r2}, {%r2, %r2, %r2, %r2, %r2, %r2, %r2, %r2}, {%f39922, %f39923, %f39924, %f39925, %f39926, %f39927, %f39928, %f39929};
	bar.warp.sync 	-1;
	wmma.mma.sync.aligned.row.col.m16n16k16.f32.f32 {%f39938, %f39939, %f39940, %f39941, %f39942, %f39943, %f39944, %f39945}, {%r2, %r2, %r2, %r2, %r2, %r2, %r2, %r2}, {%r2, %r2, %r2, %r2, %r2, %r2, %r2, %r2}, {%f39930, %f39931, %f39932, %f39933, %f39934, %f39935, %f39936, %f39937};
	bar.warp.sync 	-1;
	wmma.mma.sync.aligned.row.col.m16n16k16.f32.f32 {%f39946, %f39947, %f39948, %f39949, %f39950, %f39951, %f39952, %f39953}, {%r2, %r2, %r2, %r2, %r2, %r2, %r2, %r2}, {%r2, %r2, %r2, %r2, %r2, %r2, %r2, %r2}, {%f39938, %f39939, %f39940, %f39941, %f39942, %f39943, %f39944, %f39945};
	bar.warp.sync 	-1;
	wmma.mma.sync.aligned.row.col.m16n16k16.f32.f32 {%f39954, %f39955, %f39956, %f39957, %f39958, %f39959, %f39960, %f39961}, {%r2, %r2, %r2, %r2, %r2, %r2, %r2, %r2}, {%r2, %r2, %r2, %r2, %r2, %r2, %r2, %r2}, {%f39946, %f39947, %f39948, %f39949, %f39950, %f39951, %f39952, %f39953};
	bar.warp.sync 	-1;
	wmma.mma.sync.aligned.row.col.m16n16k16.f32.f32 {%f39962, %f39963, %f39964, %f39965, %f39966, %f39967, %f39968, %f39969}, {%r2, %r2, %r2, %r2, %r2, %r2, %r2, %r2}, {%r2, %r2, %r2, %r2, %r2, %r2, %r2, %r2}, {%f39954, %f39955, %f39956, %f39957, %f39958, %f39959, %f39960, %f39961};
	bar.warp.sync 	-1;
	wmma.mma.sync.aligned.row.col.m16n16k16.f32.f32 {%f39970, %f39971, %f39972, %f39973, %f39974, %f39975, %f39976, %f39977}, {%r2, %r2, %r2, %r2, %r2, %r2, %r2, %r2}, {%r2, %r2, %r2, %r2, %r2, %r2, %r2, %r2}, {%f39962, %f39963, %f39964, %f39965, %f39966, %f39967, %f39968, %f39969};
	bar.warp.sync 	-1;
	wmma.mma.sync.aligned.row.col.m16n16k16.f32.f32 {%f39978, %f39979, %f39980, %f39981, %f39982, %f39983, %f39984, %f39985}, {%r2, %r2, %r2, %r2, %r2, %r2, %r2, %r2}, {%r2, %r2, %r2, %r2, %r2, %r2, %r2, %r2}, {%f39970, %f39971, %f39972, %f39973, %f39974, %f39975, %f39976, %f39977};
	bar.warp.sync 	-1;
	wmma.mma.sync.aligned.row.col.m16n16k16.f32.f32 {%f39986, %f39987, %f39988, %f39989, %f39990, %f39991, %f39992, %f39993}, {%r2, %r2, %r2, %r2, %r2, %r2, %r2, %r2}, {%r2, %r2, %r2, %r2, %r2, %r2, %r2, %r2}, {%f39978, %f39979, %f39980, %f39981, %f39982, %f39983, %f39984, %f39985};
	bar.warp.sync 	-1;
	wmma.mma.sync.aligned.row.col.m16n16k16.f32.f32 {%f39994, %f39995, %f39996, %f39997, %f39998, %f39999, %f40000, %f40001}, {%r2, %r2, %r2, %r2, %r2, %r2, %r2, %r2}, {%r2, %r2, %r2, %r2, %r2, %r2, %r2, %r2}, {%f39986, %f39987, %f39988, %f39989, %f39990, %f39991, %f39992, %f39993};
	bar.warp.sync 	-1;
	wmma.mma.sync.aligned.row.col.m16n16k16.f32.f32 {%f40002, %f40003, %f40004, %f40005, %f40006, %f40007, %f40008, %f40009}, {%r2, %r2, %r2, %r2, %r2, %r2, %r2, %r2}, {%r2, %r2, %r2, %r2, %r2, %r2, %r2, %r2}, {%f39994, %f39995, %f39996, %f39997, %f39998, %f39999, %f40000, %f40001};
	bar.warp.sync 	-1;
	wmma.mma.sync.aligned.row.col.m16n16k16.f32.f32 {%f40010, %f40011, %f40012, %f40013, %f40014, %f40015, %f40016, %f40017}, {%r2, %r2, %r2, %r2, %r2, %r2, %r2, %r2}, {%r2, %r2, %r2, %r2, %r2, %r2, %r2, %r2}, {%f40002, %f40003, %f40004, %f40005, %f40006, %f40007, %f40008, %f40009};
	bar.warp.sync 	-1;
	wmma.mma.sync.aligned.row.col.m16n16k16.f32.f32 {%f40018, %f40019, %f40020, %f40021, %f40022, %f40023, %f40024, %f40025}, {%r2, %r2, %r2, %r2, %r2, %r2, %r2, %r2}, {%r2, %r2, %r2, %r2, %r2, %r2, %r2, %r2}, {%f40010, %f40011, %f40012, %f40013, %f40014, %f40015, %f40016, %f40017};
	bar.warp.sync 	-1;
	wmma.mma.sync.aligned.row.col.m16n16k16.f32.f32 {%f40026, %f40027, %f40028, %f40029, %f40030, %f40031, %f40032, %f40033}, {%r2, %r2, %r2, %r2, %r2, %r2, %r2, %r2}, {%r2, %r2, %r2, %r2, %r2, %r2, %r2, %r2}, {%f40018, %f40019, %f40020, %f40021, %f40022, %f40023, %f40024, %f40025};
	bar.warp.sync 	-1;
	wmma.mma.sync.aligned.row.col.m16n16k16.f32.f32 {%f40034, %f40035, %f40036, %f40037, %f40038, %f40039, %f40040, %f40041}, {%r2, %r2, %r2, %r2, %r2, %r2, %r2, %r2}, {%r2, %r2, %r2, %r2, %r2, %r2, %r2, %r2}, {%f40026, %f40027, %f40028, %f40029, %f40030, %f40031, %f40032, %f40033};
	bar.warp.sync 	-1;
	wmma.mma.sync.aligned.row.col.m16n16k16.f32.f32 {%f40042, %f40043, %f40044, %f40045, %f40046, %f40047, %f40048, %f40049}, {%r2, %r2, %r2, %r2, %r2, %r2, %r2, %r2}, {%r2, %r2, %r2, %r2, %r2, %r2, %r2, %r2}, {%f40034, %f40035, %f40036, %f40037, %f40038, %f40039, %f40040, %f40041};
	bar.warp.sync 	-1;
	wmma.mma.sync.aligned.row.col.m16n16k16.f32.f32 {%f40050, %f40051, %f40052, %f40053, %f40054, %f40055, %f40056, %f40057}, {%r2, %r2, %r2, %r2, %r2, %r2, %r2, %r2}, {%r2, %r2, %r2, %r2, %r2, %r2, %r2, %r2}, {%f40042, %f40043, %f40044, %f40045, %f40046, %f40047, %f40048, %f40049};
	bar.warp.sync 	-1;
	wmma.mma.sync.aligned.row.col.m16n16k16.f32.f32 {%f40058, %f40059, %f40060, %f40061, %f40062, %f40063, %f40064, %f40065}, {%r2, %r2, %r2, %r2, %r2, %r2, %r2, %r2}, {%r2, %r2, %r2, %r2, %r2, %r2, %r2, %r2}, {%f40050, %f40051, %f40052, %f40053, %f40054, %f40055, %f40056, %f40057};
	bar.warp.sync 	-1;
	wmma.mma.sync.aligned.row.col.m16n16k16.f32.f32 {%f40066, %f40067, %f40068, %f40069, %f40070, %f40071, %f40072, %f40073}, {%r2, %r2, %r2, %r2, %r2, %r2, %r2, %r2}, {%r2, %r2, %r2, %r2, %r2, %r2, %r2, %r2}, {%f40058, %f40059, %f40060, %f40061, %f40062, %f40063, %f40064, %f40065};
	bar.warp.sync 	-1;
	wmma.mma.sync.aligned.row.col.m16n16k16.f32.f32 {%f40074, %f40075, %f40076, %f40077, %f40078, %f40079, %f40080, %f40081}, {%r2, %r2, %r2, %r2, %r2, %r2, %r2, %r2}, {%r2, %r2, %r2, %r2, %r2, %r2, %r2, %r2}, {%f40066, %f40067, %f40068, %f40069, %f40070, %f40071, %f40072, %f40073};
	bar.warp.sync 	-1;
	wmma.mma.sync.aligned.row.col.m16n16k16.f32.f32 {%f40082, %f40083, %f40084, %f40085, %f40086, %f40087, %f40088, %f40089}, {%r2, %r2, %r2, %r2, %r2, %r2, %r2, %r2}, {%r2, %r2, %r2, %r2, %r2, %r2, %r2, %r2}, {%f40074, %f40075, %f40076, %f40077, %f40078, %f40079, %f40080, %f40081};
	bar.warp.sync 	-1;
	wmma.mma.sync.aligned.row.col.m16n16k16.f32.f32 {%f40090, %f40091, %f40092, %f40093, %f40094, %f40095, %f40096, %f40097}, {%r2, %r2, %r2, %r2, %r2, %r2, %r2, %r2}, {%r2, %r2, %r2, %r2, %r2, %r2, %r2, %r2}, {%f40082, %f40083, %f40084, %f40085, %f40086, %f40087, %f40088, %f40089};
	bar.warp.sync 	-1;
	wmma.mma.sync.aligned.row.col.m16n16k16.f32.f32 {%f40098, %f40099, %f40100, %f40101, %f40102, %f40103, %f40104, %f40105}, {%r2, %r2, %r2, %r2, %r2, %r2, %r2, %r2}, {%r2, %r2, %r2, %r2, %r2, %r2, %r2, %r2}, {%f40090, %f40091, %f40092, %f40093, %f40094, %f40095, %f40096, %f40097};
	bar.warp.sync 	-1;
	wmma.mma.sync.aligned.row.col.m16n16k16.f32.f32 {%f40106, %f40107, %f40108, %f40109, %f40110, %f40111, %f40112, %f40113}, {%r2, %r2, %r2, %r2, %r2, %r2, %r2, %r2}, {%r2, %r2, %r2, %r2, %r2, %r2, %r2, %r2}, {%f40098, %f40099, %f40100, %f40101, %f40102, %f40103, %f40104, %f40105};
	bar.warp.sync 	-1;
	wmma.mma.sync.aligned.row.col.m16n16k16.f32.f32 {%f40114, %f40115, %f40116, %f40117, %f40118, %f40119, %f40120, %f40121}, {%r2, %r2, %r2, %r2, %r2, %r2, %r2, %r2}, {%r2, %r2, %r2, %r2, %r2, %r2, %r2, %r2}, {%f40106, %f40107, %f40108, %f40109, %f40110, %f40111, %f40112, %f40113};
	bar.warp.sync 	-1;
	wmma.mma.sync.aligned.row.col.m16n16k16.f32.f32 {%f40122, %f40123, %f40124, %f40125, %f40126, %f40127, %f40128, %f40129}, {%r2, %r2, %r2, %r2, %r2, %r2, %r2, %r2}, {%r2, %r2, %r2, %r2, %r2, %r2, %r2, %r2}, {%f40114, %f40115, %f40116, %f40117, %f40118, %f40119, %f40120, %f40121};
	bar.warp.sync 	-1;
	wmma.mma.sync.aligned.row.col.m16n16k16.f32.f32 {%f40130, %f40131, %f40132, %f40133, %f40134, %f40135, %f40136, %f40137}, {%r2, %r2, %r2, %r2, %r2, %r2, %r2, %r2}, {%r2, %r2, %r2, %r2, %r2, %r2, %r2, %r2}, {%f40122, %f40123, %f40124, %f40125, %f40126, %f40127, %f40128, %f40129};
	bar.warp.sync 	-1;
	wmma.mma.sync.aligned.row.col.m16n16k16.f32.f32 {%f40138, %f40139, %f40140, %f40141, %f40142, %f40143, %f40144, %f40145}, {%r2, %r2, %r2, %r2, %r2, %r2, %r2, %r2}, {%r2, %r2, %r2, %r2, %r2, %r2, %r2, %r2}, {%f40130, %f40131, %f40132, %f40133, %f40134, %f40135, %f40136, %f40137};
	bar.warp.sync 	-1;
	wmma.mma.sync.aligned.row.col.m16n16k16.f32.f32 {%f40146, %f40147, %f40148, %f40149, %f40150, %f40151, %f40152, %f40153}, {%r2, %r2, %r2, %r2, %r2, %r2, %r2, %r2}, {%r2, %r2, %r2, %r2, %r2, %r2, %r2, %r2}, {%f40138, %f40139, %f40140, %f40141, %f40142, %f40143, %f40144, %f40145};
	bar.warp.sync 	-1;
	wmma.mma.sync.aligned.row.col.m16n16k16.f32.f32 {%f40154, %f40155, %f40156, %f40157, %f40158, %f40159, %f40160, %f40161}, {%r2, %r2, %r2, %r2, %r2, %r2, %r2, %r2}, {%r2, %r2, %r2, %r2, %r2, %r2, %r2, %r2}, {%f40146, %f40147, %f40148, %f40149, %f40150, %f40151, %f40152, %f40153};
	bar.warp.sync 	-1;
	wmma.mma.sync.aligned.row.col.m16n16k16.f32.f32 {%f40162, %f40163, %f40164, %f40165, %f40166, %f40167, %f40168, %f40169}, {%r2, %r2, %r2, %r2, %r2, %r2, %r2, %r2}, {%r2, %r2, %r2, %r2, %r2, %r2, %r2, %r2}, {%f40154, %f40155, %f40156, %f40157, %f40158, %f40159, %f40160, %f40161};
	bar.warp.sync 	-1;
	wmma.mma.sync.aligned.row.col.m16n16k16.f32.f32 {%f40170, %f40171, %f40172, %f40173, %f40174, %f40175, %f40176, %f40177}, {%r2, %r2, %r2, %r2, %r2, %r2, %r2, %r2}, {%r2, %r2, %r2, %r2, %r2, %r2, %r2, %r2}, {%f40162, %f40163, %f40164, %f40165, %f40166, %f40167, %f40168, %f40169};
	bar.warp.sync 	-1;
	wmma.mma.sync.aligned.row.col.m16n16k16.f32.f32 {%f40178, %f40179, %f40180, %f40181, %f40182, %f40183, %f40184, %f40185}, {%r2, %r2, %r2, %r2, %r2, %r2, %r2, %r2}, {%r2, %r2, %r2, %r2, %r2, %r2, %r2, %r2}, {%f40170, %f40171, %f40172, %f40173, %f40174, %f40175, %f40176, %f40177};
	bar.warp.sync 	-1;
	wmma.mma.sync.aligned.row.col.m16n16k16.f32.f32 {%f40186, %f40187, %f40188, %f40189, %f40190, %f40191, %f40192, %f40193}, {%r2, %r2, %r2, %r2, %r2, %r2, %r2, %r2}, {%r2, %r2, %r2, %r2, %r2, %r2, %r2, %r2}, {%f40178, %f40179, %f40180, %f40181, %f40182, %f40183, %f40184, %f40185};
	bar.warp.sync 	-1;
	wmma.mma.sync.aligned.row.col.m16n16k16.f32.f32 {%f40194, %f40195, %f40196, %f40197, %f40198, %f40199, %f40200, %f40201}, {%r2, %r2, %r2, %r2, %r2, %r2, %r2, %r2}, {%r2, %r2, %r2, %r2, %r2, %r2, %r2, %r2}, {%f40186, %f40187, %f40188, %f40189, %f40190, %f40191, %f40192, %f40193};
	bar.warp.sync 	-1;
	wmma.mma.sync.aligned.row.col.m16n16k16.f32.f32 {%f40202, %f40203, %f40204, %f40205, %f40206, %f40207, %f40208, %f40209}, {%r2, %r2, %r2, %r2, %r2, %r2, %r2, %r2}, {%r2, %r2, %r2, %r2, %r2, %r2, %r2, %r2}, {%f40194, %f40195, %f40196, %f40197, %f40198, %f40199, %f40200, %f40201};
	bar.warp.sync 	-1;
	wmma.mma.sync.aligned.row.col.m16n16k16.f32.f32 {%f40210, %f40211, %f40212, %f40213, %f40214, %f40215, %f40216, %f40217}, {%r2, %r2, %r2, %r2, %r2, %r2, %r2, %r2}, {%r2, %r2, %r2, %r2, %r2, %r2, %r2, %r2}, {%f40202, %f40203, %f40204, %f40205, %f40206, %f40207, %f40208, %f40209};
	bar.warp.sync 	-1;
	wmma.mma.sync.aligned.row.col.m16n16k16.f32.f32 {%f40218, %f40219, %f40220, %f40221, %f40222, %f40223, %f40224, %f40225}, {%r2, %r2, %r2, %r2, %r2, %r2, %r2, %r2}, {%r2, %r2, %r2, %r2, %r2, %r2, %r2, %r2}, {%f40210, %f40211, %f40212, %f40213, %f40214, %f40215, %f40216, %f40217};
	bar.warp.sync 	-1;
	wmma.mma.sync.aligned.row.col.m16n16k16.f32.f32 {%f40226, %f40227, %f40228, %f40229, %f40230, %f40231, %f40232, %f40233}, {%r2, %r2, %r2, %r2, %r2, %r2, %r2, %r2}, {%r2, %r2, %r2, %r2, %r2, %r2, %r2, %r2}, {%f40218, %f40219, %f40220, %f40221, %f40222, %f40223, %f40224, %f40225};
	bar.warp.sync 	-1;
	wmma.mma.sync.aligned.row.col.m16n16k16.f32.f32 {%f40234, %f40235, %f40236, %f40237, %f40238, %f40239, %f40240, %f40241}, {%r2, %r2, %r2, %r2, %r2, %r2, %r2, %r2}, {%r2, %r2, %r2, %r2, %r2, %r2, %r2, %r2}, {%f40226, %f40227, %f40228, %f40229, %f40230, %f40231, %f40232, %f40233};
	bar.warp.sync 	-1;
	wmma.mma.sync.aligned.row.col.m16n16k16.f32.f32 {%f40242, %f40243, %f40244, %f40245, %f40246, %f40247, %f40248, %f40249}, {%r2, %r2, %r2, %r2, %r2, %r2, %r2, %r2}, {%r2, %r2, %r2, %r2, %r2, %r2, %r2, %r2}, {%f40234, %f40235, %f40236, %f40237, %f40238, %f40239, %f40240, %f40241};
	bar.warp.sync 	-1;
	wmma.mma.sync.aligned.row.col.m16n16k16.f32.f32 {%f40250, %f40251, %f40252, %f40253, %f40254, %f40255, %f40256, %f40257}, {%r2, %r2, %r2, %r2, %r2, %r2, %r2, %r2}, {%r2, %r2, %r2, %r2, %r2, %r2, %r2, %r2}, {%f40242, %f40243, %f40244, %f40245, %f40246, %f40247, %f40248, %f40249};
	bar.warp.sync 	-1;
	wmma.mma.sync.aligned.row.col.m16n16k16.f32.f32 {%f40258, %f40259, %f40260, %f40261, %f40262, %f40263, %f40264, %f40265}, {%r2, %r2, %r2, %r2, %r2, %r2, %r2, %r2}, {%r2, %r2, %r2, %r2, %r2, %r2, %r2, %r2}, {%f40250, %f40251, %f40252, %f40253, %f40254, %f40255, %f40256, %f40257};
	bar.warp.sync 	-1;
	wmma.mma.sync.aligned.row.col.m16n16k16.f32.f32 {%f40266, %f40267, %f40268, %f40269, %f40270, %f40271, %f40272, %f40273}, {%r2, %r2, %r2, %r2, %r2, %r2, %r2, %r2}, {%r2, %r2, %r2, %r2, %r2, %r2, %r2, %r2}, {%f40258, %f40259, %f40260, %f40261, %f40262, %f40263, %f40264, %f40265};
	bar.warp.sync 	-1;
	wmma.mma.sync.aligned.row.col.m16n16k16.f32.f32 {%f40274, %f40275, %f40276, %f40277, %f40278, %f40279, %f40280, %f40281}, {%r2, %r2, %r2, %r2, %r2, %r2, %r2, %r2}, {%r2, %r2, %r2, %r2, %r2, %r2, %r2, %r2}, {%f40266, %f40267, %f40268, %f40269, %f40270, %f40271, %f40272, %f40273};
	bar.warp.sync 	-1;
	wmma.mma.sync.aligned.row.col.m16n16k16.f32.f32 {%f40282, %f40283, %f40284, %f40285, %f40286, %f40287, %f40288, %f40289}, {%r2, %r2, %r2, %r2, %r2, %r2, %r2, %r2}, {%r2, %r2, %r2, %r2, %r2, %r2, %r2, %r2}, {%f40274, %f40275, %f40276, %f40277, %f40278, %f40279, %f40280, %f40281};
	bar.warp.sync 	-1;
	wmma.mma.sync.aligned.row.col.m16n16k16.f32.f32 {%f40290, %f40291, %f40292, %f40293, %f40294, %f40295, %f40296, %f40297}, {%r2, %r2, %r2, %r2, %r2, %r2, %r2, %r2}, {%r2, %r2, %r2, %r2, %r2, %r2, %r2, %r2}, {%f40282, %f40283, %f40284, %f40285, %f40286, %f40287, %f40288, %f40289};
	bar.warp.sync 	-1;
	wmma.mma.sync.aligned.row.col.m16n16k16.f32.f32 {%f40298, %f40299, %f40300, %f40301, %f40302, %f40303, %f40304, %f40305}, {%r2, %r2, %r2, %r2, %r2, %r2, %r2, %r2}, {%r2, %r2, %r2, %r2, %r2, %r2, %r2, %r2}, {%f40290, %f40291, %f40292, %f40293, %f40294, %f40295, %f40296, %f40297};
	bar.warp.sync 	-1;
	wmma.mma.sync.aligned.row.col.m16n16k16.f32.f32 {%f40306, %f40307, %f40308, %f40309, %f40310, %f40311, %f40312, %f40313}, {%r2, %r2, %r2, %r2, %r2, %r2, %r2, %r2}, {%r2, %r2, %r2, %r2, %r2, %r2, %r2, %r2}, {%f40298, %f40299, %f40300, %f40301, %f40302, %f40303, %f40304, %f40305};
	bar.warp.sync 	-1;
	wmma.mma.sync.aligned.row.col.m16n16k16.f32.f32 {%f40314, %f40315, %f40316, %f40317, %f40318, %f40319, %f40320, %f40321}, {%r2, %r2, %r2, %r2, %r2, %r2, %r2, %r2}, {%r2, %r2, %r2, %r2, %r2, %r2, %r2, %r2}, {%f40306, %f40307, %f40308, %f40309, %f40310, %f40311, %f40312, %f40313};
	bar.warp.sync 	-1;
	wmma.mma.sync.aligned.row.col.m16n16k16.f32.f32 {%f40322, %f40323, %f40324, %f40325, %f40326, %f40327, %f40328, %f40329}, {%r2, %r2, %r2, %r2, %r2, %r2, %r2, %r2}, {%r2, %r2, %r2, %r2, %r2, %r2, %r2, %r2}, {%f40314, %f40315, %f40316, %f40317, %f40318, %f40319, %f40320, %f40321};
	bar.warp.sync 	-1;
	wmma.mma.sync.aligned.row.col.m16n16k16.f32.f32 {%f40330, %f40331, %f40332, %f40333, %f40334, %f40335, %f40336, %f40337}, {%r2, %r2, %r2, %r2, %r2, %r2, %r2, %r2}, {%r2, %r2, %r2, %r2, %r2, %r2, %r2, %r2}, {%f40322, %f40323, %f40324, %f40325, %f40326, %f40327, %f40328, %f40329};
	bar.warp.sync 	-1;
	wmma.mma.sync.aligned.row.col.m16n16k16.f32.f32 {%f40338, %f40339, %f40340, %f40341, %f40342, %f40343, %f40344, %f40345}, {%r2, %r2, %r2, %r2, %r2, %r2, %r2, %r2}, {%r2, %r2, %r2, %r2, %r2, %r2, %r2, %r2}, {%f40330, %f40331, %f40332, %f40333, %f40334, %f40335, %f40336, %f40337};
	bar.warp.sync 	-1;
	wmma.mma.sync.aligned.row.col.m16n16k16.f32.f32 {%f40346, %f40347, %f40348, %f40349, %f40350, %f40351, %f40352, %f40353}, {%r2, %r2, %r2, %r2, %r2, %r2, %r2, %r2}, {%r2, %r2, %r2, %r2, %r2, %r2, %r2, %r2}, {%f40338, %f40339, %f40340, %f40341, %f40342, %f40343, %f40344, %f40345};
	bar.warp.sync 	-1;
	wmma.mma.sync.aligned.row.col.m16n16k16.f32.f32 {%f40354, %f40355, %f40356, %f40357, %f40358, %f40359, %f40360, %f40361}, {%r2, %r2, %r2, %r2, %r2, %r2, %r2, %r2}, {%r2, %r2, %r2, %r2, %r2, %r2, %r2, %r2}, {%f40346, %f40347, %f40348, %f40349, %f40350, %f40351, %f40352, %f40353};
	bar.warp.sync 	-1;
	wmma.mma.sync.aligned.row.col.m16n16k16.f32.f32 {%f40362, %f40363, %f40364, %f40365, %f40366, %f40367, %f40368, %f40369}, {%r2, %r2, %r2, %r2, %r2, %r2, %r2, %r2}, {%r2, %r2, %r2, %r2, %r2, %r2, %r2, %r2}, {%f40354, %f40355, %f40356, %f40357, %f40358, %f40359, %f40360, %f40361};
	bar.warp.sync 	-1;
	wmma.mma.sync.aligned.row.col.m16n16k16.f32.f32 {%f40370, %f40371, %f40372, %f40373, %f40374, %f40375, %f40376, %f40377}, {%r2, %r2, %r2, %r2, %r2, %r2, %r2, %r2}, {%r2, %r2, %r2, %r2, %r2, %r2, %r2, %r2}, {%f40362, %f40363, %f40364, %f40365, %f40366, %f40367, %f40368, %f40369};
	bar.warp.sync 	-1;
	wmma.mma.sync.aligned.row.col.m16n16k16.f32.f32 {%f40378, %f40379, %f40380, %f40381, %f40382, %f40383, %f40384, %f40385}, {%r2, %r2, %r2, %r2, %r2, %r2, %r2, %r2}, {%r2, %r2, %r2, %r2, %r2, %r2, %r2, %r2}, {%f40370, %f40371, %f40372, %f40373, %f40374, %f40375, %f40376, %f40377};
	bar.warp.sync 	-1;
	wmma.mma.sync.aligned.row.col.m16n16k16.f32.f32 {%f40386, %f40387, %f40388, %f40389, %f40390, %f40391, %f40392, %f40393}, {%r2, %r2, %r2, %r2, %r2, %r2, %r2, %r2}, {%r2, %r2, %r2, %r2, %r2, %r2, %r2, %r2}, {%f40378, %f40379, %f40380, %f40381, %f40382, %f40383, %f40384, %f40385};
	bar.warp.sync 	-1;
	wmma.mma.sync.aligned.row.col.m16n16k16.f32.f32 {%f40394, %f40395, %f40396, %f40397, %f40398, %f40399, %f40400, %f40401}, {%r2, %r2, %r2, %r2, %r2, %r2, %r2, %r2}, {%r2, %r2, %r2, %r2, %r2, %r2, %r2, %r2}, {%f40386, %f40387, %f40388, %f40389, %f40390, %f40391, %f40392, %f40393};
	bar.warp.sync 	-1;
	wmma.mma.sync.aligned.row.col.m16n16k16.f32.f32 {%f40402, %f40403, %f40404, %f40405, %f40406, %f40407, %f40408, %f40409}, {%r2, %r2, %r2, %r2, %r2, %r2, %r2, %r2}, {%r2, %r2, %r2, %r2, %r2, %r2, %r2, %r2}, {%f40394, %f40395, %f40396, %f40397, %f40398, %f40399, %f40400, %f40401};
	bar.warp.sync 	-1;
	wmma.mma.sync.aligned.row.col.m16n16k16.f32.f32 {%f40410, %f40411, %f40412, %f40413, %f40414, %f40415, %f40416, %f40417}, {%r2, %r2, %r2, %r2, %r2, %r2, %r2, %r2}, {%r2, %r2, %r2, %r2, %r2, %r2, %r2, %r2}, {%f40402, %f40403, %f40404, %f40405, %f40406, %f40407, %f40408, %f40409};
	bar.warp.sync 	-1;
	wmma.mma.sync.aligned.row.col.m16n16k16.f32.f32 {%f40418, %f40419, %f40420, %f40421, %f40422, %f40423, %f40424, %f40425}, {%r2, %r2, %r2, %r2, %r2, %r2, %r2, %r2}, {%r2, %r2, %r2, %r2, %r2, %r2, %r2, %r2}, {%f40410, %f40411, %f40412, %f40413, %f40414, %f40415, %f40416, %f40417};
	bar.warp.sync 	-1;
	wmma.mma.sync.aligned.row.col.m16n16k16.f32.f32 {%f40426, %f40427, %f40428, %f40429, %f40430, %f40431, %f40432, %f40433}, {%r2, %r2, %r2, %r2, %r2, %r2, %r2, %r2}, {%r2, %r2, %r2, %r2, %r2, %r2, %r2, %r2}, {%f40418, %f40419, %f40420, %f40421, %f40422, %f40423, %f40424, %f40425};
	bar.warp.sync 	-1;
	wmma.mma.sync.aligned.row.col.m16n16k16.f32.f32 {%f40434, %f40435, %f40436, %f40437, %f40438, %f40439, %f40440, %f40441}, {%r2, %r2, %r2, %r2, %r2, %r2, %r2, %r2}, {%r2, %r2, %r2, %r2, %r2, %r2, %r2, %r2}, {%f40426, %f40427, %f40428, %f40429, %f40430, %f40431, %f40432, %f40433};
	bar.warp.sync 	-1;
	wmma.mma.sync.aligned.row.col.m16n16k16.f32.f32 {%f40442, %f40443, %f40444, %f40445, %f40446, %f40447, %f40448, %f40449}, {%r2, %r2, %r2, %r2, %r2, %r2, %r2, %r2}, {%r2, %r2, %r2, %r2, %r2, %r2, %r2, %r2}, {%f40434, %f40435, %f40436, %f40437, %f40438, %f40439, %f40440, %f40441};
	bar.warp.sync 	-1;
	wmma.mma.sync.aligned.row.col.m16n16k16.f32.f32 {%f40450, %f40451, %f40452, %f40453, %f40454, %f40455, %f40456, %f40457}, {%r2, %r2, %r2, %r2, %r2, %r2, %r2, %r2}, {%r2, %r2, %r2, %r2, %r2, %r2, %r2, %r2}, {%f40442, %f40443, %f40444, %f40445, %f40446, %f40447, %f40448, %f40449};
	bar.warp.sync 	-1;
	wmma.mma.sync.aligned.row.col.m16n16k16.f32.f32 {%f40458, %f40459, %f40460, %f40461, %f40462, %f40463, %f40464, %f40465}, {%r2, %r2, %r2, %r2, %r2, %r2, %r2, %r2}, {%r2, %r2, %r2, %r2, %r2, %r2, %r2, %r2}, {%f40450, %f40451, %f40452, %f40453, %f40454, %f40455, %f40456, %f40457};
	bar.warp.sync 	-1;
	wmma.mma.sync.aligned.row.col.m16n16k16.f32.f32 {%f40466, %f40467, %f40468, %f40469, %f40470, %f40471, %f40472, %f40473}, {%r2, %r2, %r2, %r2, %r2, %r2, %r2, %r2}, {%r2, %r2, %r2, %r2, %r2, %r2, %r2, %r2}, {%f40458, %f40459, %f40460, %f40461, %f40462, %f40463, %f40464, %f40465};
	bar.warp.sync 	-1;
	wmma.mma.sync.aligned.row.col.m16n16k16.f32.f32 {%f40474, %f40475, %f40476, %f40477, %f40478, %f40479, %f40480, %f40481}, {%r2, %r2, %r2, %r2, %r2, %r2, %r2, %r2}, {%r2, %r2, %r2, %r2, %r2, %r2, %r2, %r2}, {%f40466, %f40467, %f40468, %f40469, %f40470, %f40471, %f40472, %f40473};
	bar.warp.sync 	-1;
	wmma.mma.sync.aligned.row.col.m16n16k16.f32.f32 {%f40482, %f40483, %f40484, %f40485, %f40486, %f40487, %f40488, %f40489}, {%r2, %r2, %r2, %r2, %r2, %r2, %r2, %r2}, {%r2, %r2, %r2, %r2, %r2, %r2, %r2, %r2}, {%f40474, %f40475, %f40476, %f40477, %f40478, %f40479, %f40480, %f40481};
	bar.warp.sync 	-1;
	wmma.mma.sync.aligned.row.col.m16n16k16.f32.f32 {%f40490, %f40491, %f40492, %f40493, %f40494, %f40495, %f40496, %f40497}, {%r2, %r2, %r2, %r2, %r2, %r2, %r2, %r2}, {%r2, %r2, %r2, %r2, %r2, %r2, %r2, %r2}, {%f40482, %f40483, %f40484, %f40485, %f40486, %f40487, %f40488, %f40489};
	bar.warp.sync 	-1;
	wmma.mma.sync.aligned.row.col.m16n16k16.f32.f32 {%f40498, %f40499, %f40500, %f40501, %f40502, %f40503, %f40504, %f40505}, {%r2, %r2, %r2, %r2, %r2, %r2, %r2, %r2}, {%r2, %r2, %r2, %r2, %r2, %r2, %r2, %r2}, {%f40490, %f40491, %f40492, %f40493, %f40494, %f40495, %f40496, %f40497};
	bar.warp.sync 	-1;
	wmma.mma.sync.aligned.row.col.m16n16k16.f32.f32 {%f40506, %f40507, %f40508, %f40509, %f40510, %f40511, %f40512, %f40513}, {%r2, %r2, %r2, %r2, %r2, %r2, %r2, %r2}, {%r2, %r2, %r2, %r2, %r2, %r2, %r2, %r2}, {%f40498, %f40499, %f40500, %f40501, %f40502, %f40503, %f40504, %f40505};
	bar.warp.sync 	-1;
	wmma.mma.sync.aligned.row.col.m16n16k16.f32.f32 {%f40514, %f40515, %f40516, %f40517, %f40518, %f40519, %f40520, %f40521}, {%r2, %r2, %r2, %r2, %r2, %r2, %r2, %r2}, {%r2, %r2, %r2, %r2, %r2, %r2, %r2, %r2}, {%f40506, %f40507, %f40508, %f40509, %f40510, %f40511, %f40512, %f40513};
	bar.warp.sync 	-1;
	wmma.mma.sync.aligned.row.col.m16n16k16.f32.f32 {%f40522, %f40523, %f40524, %f40525, %f40526, %f40527, %f40528, %f40529}, {%r2, %r2, %r2, %r2, %r2, %r2, %r2, %r2}, {%r2, %r2, %r2, %r2, %r2, %r2, %r2, %r2}, {%f40514, %f40515, %f40516, %f40517, %f40518, %f40519, %f40520, %f40521};
	bar.warp.sync 	-1;
	wmma.mma.sync.aligned.row.col.m16n16k16.f32.f32 {%f40530, %f40531, %f40532, %f40533, %f40534, %f40535, %f40536, %f40537}, {%r2, %r2, %r2, %r2, %r2, %r2, %r2, %r2}, {%r2, %r2, %r2, %r2, %r2, %r2, %r2, %r2}, {%f40522, %f40523, %f40524, %f40525, %f40526, %f40527, %f40528, %f40529};
	bar.warp.sync 	-1;
	wmma.mma.sync.aligned.row.col.m16n16k16.f32.f32 {%f40538, %f40539, %f40540, %f40541, %f40542, %f40543, %f40544, %f40545}, {%r2, %r2, %r2, %r2, %r2, %r2, %r2, %r2}, {%r2, %r2, %r2, %r2, %r2, %r2, %r2, %r2}, {%f40530, %f40531, %f40532, %f40533, %f40534, %f40535, %f40536, %f40537};
	bar.warp.sync 	-1;
	wmma.mma.sync.aligned.row.col.m16n16k16.f32.f32 {%f40546, %f40547, %f40548, %f40549, %f40550, %f40551, %f40552, %f40553}, {%r2, %r2, %r2, %r2, %r2, %r2, %r2, %r2}, {%r2, %r2, %r2, %r2, %r2, %r2, %r2, %r2}, {%f40538, %f40539, %f40540, %f40541, %f40542, %f40543, %f40544, %f40545};
	bar.warp.sync 	-1;
	wmma.mma.sync.aligned.row.col.m16n16k16.f32.f32 {%f40554, %f40555, %f40556, %f40557, %f40558, %f40559, %f40560, %f40561}, {%r2, %r2, %r2, %r2, %r2, %r2, %r2, %r2}, {%r2, %r2, %r2, %r2, %r2, %r2, %r2, %r2}, {%f40546, %f40547, %f40548, %f40549, %f40550, %f40551, %f40552, %f40553};
	bar.warp.sync 	-1;
	wmma.mma.sync.aligned.row.col.m16n16k16.f32.f32 {%f40562, %f40563, %f40564, %f40565, %f40566, %f40567, %f40568, %f40569}, {%r2, %r2, %r2, %r2, %r2, %r2, %r2, %r2}, {%r2, %r2, %r2, %r2, %r2, %r2, %r2, %r2}, {%f40554, %f40555, %f40556, %f40557, %f40558, %f40559, %f40560, %f40561};
	bar.warp.sync 	-1;
	wmma.mma.sync.aligned.row.col.m16n16k16.f32.f32 {%f40570, %f40571, %f40572, %f40573, %f40574, %f40575, %f40576, %f40577}, {%r2, %r2, %r2, %r2, %r2, %r2, %r2, %r2}, {%r2, %r2, %r2, %r2, %r2, %r2, %r2, %r2}, {%f40562, %f40563, %f40564, %f40565, %f40566, %f40567, %f40568, %f40569};
	bar.warp.sync 	-1;
	wmma.mma.sync.aligned.row.col.m16n16k16.f32.f32 {%f40578, %f40579, %f40580, %f40581, %f40582, %f40583, %f40584, %f40585}, {%r2, %r2, %r2, %r2, %r2, %r2, %r2, %r2}, {%r2, %r2, %r2, %r2, %r2, %r2, %r2, %r2}, {%f40570, %f40571, %f40572, %f40573, %f40574, %f40575, %f40576, %f40577};
	bar.warp.sync 	-1;
	wmma.mma.sync.aligned.row.col.m16n16k16.f32.f32 {%f40586, %f40587, %f40588, %f40589, %f40590, %f40591, %f40592, %f40593}, {%r2, %r2, %r2, %r2, %r2, %r2, %r2, %r2}, {%r2, %r2, %r2, %r2, %r2, %r2, %r2, %r2}, {%f40578, %f40579, %f40580, %f40581, %f40582, %f40583, %f40584, %f40585};
	bar.warp.sync 	-1;
	wmma.mma.sync.aligned.row.col.m16n16k16.f32.f32 {%f40594, %f40595, %f40596, %f40597, %f40598, %f40599, %f40600, %f40601}, {%r2, %r2, %r2, %r2, %r2, %r2, %r2, %r2}, {%r2, %r2, %r2, %r2, %r2, %r2, %r2, %r2}, {%f40586, %f40587, %f40588, %f40589, %f40590, %f40591, %f40592, %f40593};
	bar.warp.sync 	-1;
	wmma.mma.sync.aligned.row.col.m16n16k16.f32.f32 {%f40602, %f40603, %f40604, %f40605, %f40606, %f40607, %f40608, %f40609}, {%r2, %r2, %r2, %r2, %r2, %r2, %r2, %r2}, {%r2, %r2, %r2, %r2, %r2, %r2, %r2, %r2}, {%f40594, %f40595, %f40596, %f40597, %f40598, %f40599, %f40600, %f40601};
	bar.warp.sync 	-1;
	wmma.mma.sync.aligned.row.col.m16n16k16.f32.f32 {%f40610, %f40611, %f40612, %f40613, %f40614, %f40615, %f40616, %f40617}, {%r2, %r2, %r2, %r2, %r2, %r2, %r2, %r2}, {%r2, %r2, %r2, %r2, %r2, %r2, %r2, %r2}, {%f40602, %f40603, %f40604, %f40605, %f40606, %f40607, %f40608, %f40609};
	bar.warp.sync 	-1;
	wmma.mma.sync.aligned.row.col.m16n16k16.f32.f32 {%f40618, %f40619, %f40620, %f40621, %f40622, %f40623, %f40624, %f40625}, {%r2, %r2, %r2, %r2, %r2, %r2, %r2, %r2}, {%r2, %r2, %r2, %r2, %r2, %r2, %r2, %r2}, {%f40610, %f40611, %f40612, %f40613, %f40614, %f40615, %f40616, %f40617};
	bar.warp.sync 	-1;
	wmma.mma.sync.aligned.row.col.m16n16k16.f32.f32 {%f40626, %f40627, %f40628, %f40629, %f40630, %f40631, %f40632, %f40633}, {%r2, %r2, %r2, %r2, %r2, %r2, %r2, %r2}, {%r2, %r2, %r2, %r2, %r2, %r2, %r2, %r2}, {%f40618, %f40619, %f40620, %f40621, %f40622, %f40623, %f40624, %f40625};
	bar.warp.sync 	-1;
	wmma.mma.sync.aligned.row.col.m16n16k16.f32.f32 {%f40634, %f40635, %f40636, %f40637, %f40638, %f40639, %f40640, %f40641}, {%r2, %r2, %r2, %r2, %r2, %r2, %r2, %r2}, {%r2, %r2, %r2, %r2, %r2, %r2, %r2, %r2}, {%f40626, %f40627, %f40628, %f40629, %f40630, %f40631, %f40632, %f40633};
	bar.warp.sync 	-1;
	wmma.mma.sync.aligned.row.col.m16n16k16.f32.f32 {%f40642, %f40643, %f40644, %f40645, %f40646, %f40647, %f40648, %f40649}, {%r2, %r2, %r2, %r2, %r2, %r2, %r2, %r2}, {%r2, %r2, %r2, %r2, %r2, %r2, %r2, %r2}, {%f40634, %f40635, %f40636, %f40637, %f40638, %f40639, %f40640, %f40641};
	bar.warp.sync 	-1;
	wmma.mma.sync.aligned.row.col.m16n16k16.f32.f32 {%f40650, %f40651, %f40652, %f40653, %f40654, %f40655, %f40656, %f40657}, {%r2, %r2, %r2, %r2, %r2, %r2, %r2, %r2}, {%r2, %r2, %r2, %r2, %r2, %r2, %r2, %r2}, {%f40642, %f40643, %f40644, %f40645, %f40646, %f40647, %f40648, %f40649};
	bar.warp.sync 	-1;
	wmma.mma.sync.aligned.row.col.m16n16k16.f32.f32 {%f40658, %f40659, %f40660, %f40661, %f40662, %f40663, %f40664, %f40665}, {%r2, %r2, %r2, %r2, %r2, %r2, %r2, %r2}, {%r2, %r2, %r2, %r2, %r2, %r2, %r2, %r2}, {%f40650, %f40651, %f40652, %f40653, %f40654, %f40655, %f40656, %f40657};
	bar.warp.sync 	-1;
	wmma.mma.sync.aligned.row.col.m16n16k16.f32.f32 {%f40666, %f40667, %f40668, %f40669, %f40670, %f40671, %f40672, %f40673}, {%r2, %r2, %r2, %r2, %r2, %r2, %r2, %r2}, {%r2, %r2, %r2, %r2, %r2, %r2, %r2, %r2}, {%f40658, %f40659, %f40660, %f40661, %f40662, %f40663, %f40664, %f40665};
	bar.warp.sync 	-1;
	wmma.mma.sync.aligned.row.col.m16n16k16.f32.f32 {%f40674, %f40675, %f40676, %f40677, %f40678, %f40679, %f40680, %f40681}, {%r2, %r2, %r2, %r2, %r2, %r2, %r2, %r2}, {%r2, %r2, %r2, %r2, %r2, %r2, %r2, %r2}, {%f40666, %f40667, %f40668, %f40669, %f40670, %f40671, %f40672, %f40673};
	bar.warp.sync 	-1;
	wmma.mma.sync.aligned.row.col.m16n16k16.f32.f32 {%f40682, %f40683, %f40684, %f40685, %f40686, %f40687, %f40688, %f40689}, {%r2, %r2, %r2, %r2, %r2, %r2, %r2, %r2}, {%r2, %r2, %r2, %r2, %r2, %r2, %r2, %r2}, {%f40674, %f40675, %f40676, %f40677, %f40678, %f40679, %f40680, %f40681};
	bar.warp.sync 	-1;
	wmma.mma.sync.aligned.row.col.m16n16k16.f32.f32 {%f40690, %f40691, %f40692, %f40693, %f40694, %f40695, %f40696, %f40697}, {%r2, %r2, %r2, %r2, %r2, %r2, %r2, %r2}, {%r2, %r2, %r2, %r2, %r2, %r2, %r2, %r2}, {%f40682, %f40683, %f40684, %f40685, %f40686, %f40687, %f40688, %f40689};
	bar.warp.sync 	-1;
	wmma.mma.sync.aligned.row.col.m16n16k16.f32.f32 {%f40698, %f40699, %f40700, %f40701, %f40702, %f40703, %f40704, %f40705}, {%r2, %r2, %r2, %r2, %r2, %r2, %r2, %r2}, {%r2, %r2, %r2, %r2, %r2, %r2, %r2, %r2}, {%f40690, %f40691, %f40692, %f40693, %f40694, %f40695, %f40696, %f40697};
	bar.warp.sync 	-1;
	wmma.mma.sync.aligned.row.col.m16n16k16.f32.f32 {%f40706, %f40707, %f40708, %f40709, %f40710, %f40711, %f40712, %f40713}, {%r2, %r2, %r2, %r2, %r2, %r2, %r2, %r2}, {%r2, %r2, %r2, %r2, %r2, %r2, %r2, %r2}, {%f40698, %f40699, %f40700, %f40701, %f40702, %f40703, %f40704, %f40705};
	bar.warp.sync 	-1;
	wmma.mma.sync.aligned.row.col.m16n16k16.f32.f32 {%f40714, %f40715, %f40716, %f40717, %f40718, %f40719, %f40720, %f40721}, {%r2, %r2, %r2, %r2, %r2, %r2, %r2, %r2}, {%r2, %r2, %r2, %r2, %r2, %r2, %r2, %r2}, {%f40706, %f40707, %f40708, %f40709, %f40710, %f40711, %f40712, %f40713};
	bar.warp.sync 	-1;
	wmma.mma.sync.aligned.row.col.m16n16k16.f32.f32 {%f40722, %f40723, %f40724, %f40725, %f40726, %f40727, %f40728, %f40729}, {%r2, %r2, %r2, %r2, %r2, %r2, %r2, %r2}, {%r2, %r2, %r2, %r2, %r2, %r2, %r2, %r2}, {%f40714, %f40715, %f40716, %f40717, %f40718, %f40719, %f40720, %f40721};
	bar.warp.sync 	-1;
	wmma.mma.sync.aligned.row.col.m16n16k16.f32.f32 {%f40730, %f40731, %f40732, %f40733, %f40734, %f40735, %f40736, %f40737}, {%r2, %r2, %r2, %r2, %r2, %r2, %r2, %r2}, {%r2, %r2, %r2, %r2, %r2, %r2, %r2, %r2}, {%f40722, %f40723, %f40724, %f40725, %f40726, %f40727, %f40728, %f40729};
	bar.warp.sync 	-1;
	wmma.mma.sync.aligned.row.col.m16n16k16.f32.f32 {%f40738, %f40739, %f40740, %f40741, %f40742, %f40743, %f40744, %f40745}, {%r2, %r2, %r2, %r2, %r2, %r2, %r2, %r2}, {%r2, %r2, %r2, %r2, %r2, %r2, %r2, %r2}, {%f40730, %f40731, %f40732, %f40733, %f40734, %f40735, %f40736, %f40737};
	bar.warp.sync 	-1;
	wmma.mma.sync.aligned.row.col.m16n16k16.f32.f32 {%f40746, %f40747, %f40748, %f40749, %f40750, %f40751, %f40752, %f40753}, {%r2, %r2, %r2, %r2, %r2, %r2, %r2, %r2}, {%r2, %r2, %r2, %r2, %r2, %r2, %r2, %r2}, {%f40738, %f40739, %f40740, %f40741, %f40742, %f40743, %f40744, %f40745};
	bar.warp.sync 	-1;
	wmma.mma.sync.aligned.row.col.m16n16k16.f32.f32 {%f40754, %f40755, %f40756, %f40757, %f40758, %f40759, %f40760, %f40761}, {%r2, %r2, %r2, %r2, %r2, %r2, %r2, %r2}, {%r2, %r2, %r2, %r2, %r2, %r2, %r2, %r2}, {%f40746, %f40747, %f40748, %f40749, %f40750, %f40751, %f40752, %f40753};
	bar.warp.sync 	-1;
	wmma.mma.sync.aligned.row.col.m16n16k16.f32.f32 {%f40762, %f40763, %f40764, %f40765, %f40766, %f40767, %f40768, %f40769}, {%r2, %r2, %r2, %r2, %r2, %r2, %r2, %r2}, {%r2, %r2, %r2, %r2, %r2, %r2, %r2, %r2}, {%f40754, %f40755, %f40756, %f40757, %f40758, %f40759, %f40760, %f40761};
	bar.warp.sync 	-1;
	wmma.mma.sync.aligned.row.col.m16n16k16.f32.f32 {%f40770, %f40771, %f40772, %f40773, %f40774, %f40775, %f40776, %f40777}, {%r2, %r2, %r2, %r2, %r2, %r2, %r2, %r2}, {%r2, %r2, %r2, %r2, %r2, %r2, %r2, %r2}, {%f40762, %f40763, %f40764, %f40765, %f40766, %f40767, %f40768, %f40769};
	bar.warp.sync 	-1;
	wmma.mma.sync.aligned.row.col.m16n16k16.f32.f32 {%f40778, %f40779, %f40780, %f40781, %f40782, %f40783, %f40784, %f40785}, {%r2, %r2, %r2, %r2, %r2, %r2, %r2, %r2}, {%r2, %r2, %r2, %r2, %r2, %r2, %r2, %r2}, {%f40770, %f40771, %f40772, %f40773, %f40774, %f40775, %f40776, %f40777};
	bar.warp.sync 	-1;
	wmma.mma.sync.aligned.row.col.m16n16k16.f32.f32 {%f40786, %f40787, %f40788, %f40789, %f40790, %f40791, %f40792, %f40793}, {%r2, %r2, %r2, %r2, %r2, %r2, %r2, %r2}, {%r2, %r2, %r2, %r2, %r2, %r2, %r2, %r2}, {%f40778, %f40779, %f40780, %f40781, %f40782, %f40783, %f40784, %f40785};
	bar.warp.sync 	-1;
	wmma.mma.sync.aligned.row.col.m16n16k16.f32.f32 {%f40794, %f40795, %f40796, %f40797, %f40798, %f40799, %f40800, %f40801}, {%r2, %r2, %r2, %r2, %r2, %r2, %r2, %r2}, {%r2, %r2, %r2, %r2, %r2, %r2, %r2, %r2}, {%f40786, %f40787, %f40788, %f40789, %f40790, %f40791, %f40792, %f40793};
	bar.warp.sync 	-1;
	wmma.mma.sync.aligned.row.col.m16n16k16.f32.f32 {%f40802, %f40803, %f40804, %f40805, %f40806, %f40807, %f40808, %f40809}, {%r2, %r2, %r2, %r2, %r2, %r2, %r2, %r2}, {%r2, %r2, %r2, %r2, %r2, %r2, %r2, %r2}, {%f40794, %f40795, %f40796, %f40797, %f40798, %f40799, %f40800, %f40801};
	bar.warp.sync 	-1;
	wmma.mma.sync.aligned.row.col.m16n16k16.f32.f32 {%f40810, %f40811, %f40812, %f40813, %f40814, %f40815, %f40816, %f40817}, {%r2, %r2, %r2, %r2, %r2, %r2, %r2, %r2}, {%r2, %r2, %r2, %r2, %r2, %r2, %r2, %r2}, {%f40802, %f40803, %f40804, %f40805, %f40806, %f40807, %f40808, %f40809};
	bar.warp.sync 	-1;
	wmma.mma.sync.aligned.row.col.m16n16k16.f32.f32 {%f40818, %f40819, %f40820, %f40821, %f40822, %f40823, %f40824, %f40825}, {%r2, %r2, %r2, %r2, %r2, %r2, %r2, %r2}, {%r2, %r2, %r2, %r2, %r2, %r2, %r2, %r2}, {%f40810, %f40811, %f40812, %f40813, %f40814, %f40815, %f40816, %f40817};
	bar.warp.sync 	-1;
	wmma.mma.sync.aligned.row.col.m16n16k16.f32.f32 {%f40826, %f40827, %f40828, %f40829, %f40830, %f40831, %f40832, %f40833}, {%r2, %r2, %r2, %r2, %r2, %r2, %r2, %r2}, {%r2, %r2, %r2, %r2, %r2, %r2, %r2, %r2}, {%f40818, %f40819, %f40820, %f40821, %f40822, %f40823, %f40824, %f40825};
	bar.warp.sync 	-1;
	wmma.mma.sync.aligned.row.col.m16n16k16.f32.f32 {%f40834, %f40835, %f40836, %f40837, %f40838, %f40839, %f40840, %f40841}, {%r2, %r2, %r2, %r2, %r2, %r2, %r2, %r2}, {%r2, %r2, %r2, %r2, %r2, %r2, %r2, %r2}, {%f40826, %f40827, %f40828, %f40829, %f40830, %f40831, %f40832, %f40833};
	bar.warp.sync 	-1;
	wmma.mma.sync.aligned.row.col.m16n16k16.f32.f32 {%f40842, %f40843, %f40844, %f40845, %f40846, %f40847, %f40848, %f40849}, {%r2, %r2, %r2, %r2, %r2, %r2, %r2, %r2}, {%r2, %r2, %r2, %r2, %r2, %r2, %r2, %r2}, {%f40834, %f40835, %f40836, %f40837, %f40838, %f40839, %f40840, %f40841};
	bar.warp.sync 	-1;
	wmma.mma.sync.aligned.row.col.m16n16k16.f32.f32 {%f40850, %f40851, %f40852, %f40853, %f40854, %f40855, %f40856, %f40857}, {%r2, %r2, %r2, %r2, %r2, %r2, %r2, %r2}, {%r2, %r2, %r2, %r2, %r2, %r2, %r2, %r2}, {%f40842, %f40843, %f40844, %f40845, %f40846, %f40847, %f40848, %f40849};
	bar.warp.sync 	-1;
	wmma.mma.sync.aligned.row.col.m16n16k16.f32.f32 {%f40858, %f40859, %f40860, %f40861, %f40862, %f40863, %f40864, %f40865}, {%r2, %r2, %r2, %r2, %r2, %r2, %r2, %r2}, {%r2, %r2, %r2, %r2, %r2, %r2, %r2, %r2}, {%f40850, %f40851, %f40852, %f40853, %f40854, %f40855, %f40856, %f40857};
	bar.warp.sync 	-1;
	wmma.mma.sync.aligned.row.col.m16n16k16.f32.f32 {%f40866, %f40867, %f40868, %f40869, %f40870, %f40871, %f40872, %f40873}, {%r2, %r2, %r2, %r2, %r2, %r2, %r2, %r2}, {%r2, %r2, %r2, %r2, %r2, %r2, %r2, %r2}, {%f40858, %f40859, %f40860, %f40861, %f40862, %f40863, %f40864, %f40865};
	bar.warp.sync 	-1;
	wmma.mma.sync.aligned.row.col.m16n16k16.f32.f32 {%f40874, %f40875, %f40876, %f40877, %f40878, %f40879, %f40880, %f40881}, {%r2, %r2, %r2, %r2, %r2, %r2, %r2, %r2}, {%r2, %r2, %r2, %r2, %r2, %r2, %r2, %r2}, {%f40866, %f40867, %f40868, %f40869, %f40870, %f40871, %f40872, %f40873};
	bar.warp.sync 	-1;
	wmma.mma.sync.aligned.row.col.m16n16k16.f32.f32 {%f40882, %f40883, %f40884, %f40885, %f40886, %f40887, %f40888, %f40889}, {%r2, %r2, %r2, %r2, %r2, %r2, %r2, %r2}, {%r2, %r2, %r2, %r2, %r2, %r2, %r2, %r2}, {%f40874, %f40875, %f40876, %f40877, %f40878, %f40879, %f40880, %f40881};
	bar.warp.sync 	-1;
	wmma.mma.sync.aligned.row.col.m16n16k16.f32.f32 {%f40890, %f40891, %f40892, %f40893, %f40894, %f40895, %f40896, %f40897}, {%r2, %r2, %r2, %r2, %r2, %r2, %r2, %r2}, {%r2, %r2, %r2, %r2, %r2, %r2, %r2, %r2}, {%f40882, %f40883, %f40884, %f40885, %f40886, %f40887, %f40888, %f40889};
	bar.warp.sync 	-1;
	wmma.mma.sync.aligned.row.col.m16n16k16.f32.f32 {%f40898, %f40899, %f40900, %f40901, %f40902, %f40903, %f40904, %f40905}, {%r2, %r2, %r2, %r2, %r2, %r2, %r2, %r2}, {%r2, %r2, %r2, %r2, %r2, %r2, %r2, %r2}, {%f40890, %f40891, %f40892, %f40893, %f40894, %f40895, %f40896, %f40897};
	bar.warp.sync 	-1;
	wmma.mma.sync.aligned.row.col.m16n16k16.f32.f32 {%f40906, %f40907, %f40908, %f40909, %f40910, %f40911, %f40912, %f40913}, {%r2, %r2, %r2, %r2, %r2, %r2, %r2, %r2}, {%r2, %r2, %r2, %r2, %r2, %r2, %r2, %r2}, {%f40898, %f40899, %f40900, %f40901, %f40902, %f40903, %f40904, %f40905};
	bar.warp.sync 	-1;
	wmma.mma.sync.aligned.row.col.m16n16k16.f32.f32 {%f40914, %f40915, %f40916, %f40917, %f40918, %f40919, %f40920, %f40921}, {%r2, %r2, %r2, %r2, %r2, %r2, %r2, %r2}, {%r2, %r2, %r2, %r2, %r2, %r2, %r2, %r2}, {%f40906, %f40907, %f40908, %f40909, %f40910, %f40911, %f40912, %f40913};
	bar.warp.sync 	-1;
	wmma.mma.sync.aligned.row.col.m16n16k16.f32.f32 {%f40922, %f40923, %f40924, %f40925, %f40926, %f40927, %f40928, %f40929}, {%r2, %r2, %r2, %r2, %r2, %r2, %r2, %r2}, {%r2, %r2, %r2, %r2, %r2, %r2, %r2, %r2}, {%f40914, %f40915, %f40916, %f40917, %f40918, %f40919, %f40920, %f40921};
	bar.warp.sync 	-1;
	wmma.mma.sync.aligned.row.col.m16n16k16.f32.f32 {%f40930, %f40931, %f40932, %f40933, %f40934, %f40935, %f40936, %f40937}, {%r2, %r2, %r2, %r2, %r2, %r2, %r2, %r2}, {%r2, %r2, %r2, %r2, %r2, %r2, %r2, %r2}, {%f40922, %f40923, %f40924, %f40925, %f40926, %f40927, %f40928, %f40929};
	bar.warp.sync 	-1;
	wmma.mma.sync.aligned.row.col.m16n16k16.f32.f32 {%f40938, %f40939, %f40940, %f40941, %f40942, %f40943, %f40944, %f40945}, {%r2, %r2, %r2, %r2, %r2, %r2, %r2, %r2}, {%r2, %r2, %r2, %r2, %r2, %r2, %r2, %r2}, {%f40930, %f40931, %f40932, %f40933, %f40934, %f40935, %f40936, %f40937};
	bar.warp.sync 	-1;
	wmma.mma.sync.aligned.row.col.m16n16k16.f32.f32 {%f40946, %f40947, %f40948, %f40949, %f40950, %f40951, %f40952, %f40953}, {%r2, %r2, %r2, %r2, %r2, %r2, %r2, %r2}, {%r2, %r2, %r2, %r2, %r2, %r2, %r2, %r2}, {%f40938, %f40939, %f40940, %f40941, %f40942, %f40943, %f40944, %f40945};
	bar.warp.sync 	-1;
	wmma.mma.sync.aligned.row.col.m16n16k16.f32.f32 {%f40954, %f40955, %f40956, %f40957, %f40958, %f40959, %f40960, %f40961}, {%r2, %r2, %r2, %r2, %r2, %r2, %r2, %r2}, {%r2, %r2, %r2, %r2, %r2, %r2, %r2, %r2}, {%f40946, %f40947, %f40948, %f40949, %f40950, %f40951, %f40952, %f40953};
	bar.warp.sync 	-1;
	wmma.mma.sync.aligned.row.col.m16n16k16.f32.f32 {%f40962, %f40963, %f40964, %f40965, %f40966, %f40967, %f40968, %f40969}, {%r2, %r2, %r2, %r2, %r2, %r2, %r2, %r2}, {%r2, %r2, %r2, %r2, %r2, %r2, %r2, %r2}, {%f40954, %f40955, %f40956, %f40957, %f40958, %f40959, %f40960, %f40961};
	bar.warp.sync 	-1;
	wmma.mma.sync.aligned.row.col.m16n16k16.f32.f32 {%f40970, %f40971, %f40972, %f40973, %f40974, %f40975, %f40976, %f40977}, {%r2, %r2, %r2, %r2, %r2, %r2, %r2, %r2}, {%r2, %r2, %r2, %r2, %r2, %r2, %r2, %r2}, {%f40962, %f40963, %f40964, %f40965, %f40966, %f40967, %f40968, %f40969};
	bar.warp.sync 	-1;
	wmma.mma.sync.aligned.row.col.m16n16k16.f32.f32 {%f40978, %f40979, %f40980, %f40981, %f40982, %f40983, %f40984, %f40985}, {%r2, %r2, %r2, %r2, %r2, %r2, %r2, %r2}, {%r2, %r2, %r2, %r2, %r2, %r2, %r2, %r2}, {%f40970, %f40971, %f40972, %f40973, %f40974, %f40975, %f40976, %f40977};
	bar.warp.sync 	-1;
	wmma.mma.sync.aligned.row.col.m16n16k16.f32.f32 {%f40986, %f40987, %f40988, %f40989, %f40990, %f40991, %f40992, %f40993}, {%r2, %r2, %r2, %r2, %r2, %r2, %r2, %r2}, {%r2, %r2, %r2, %r2, %r2, %r2, %r2, %r2}, {%f40978, %f40979, %f40980, %f40981, %f40982, %f40983, %f40984, %f40985};
	bar.warp.sync 	-1;
	wmma.mma.sync.aligned.row.col.m16n16k16.f32.f32 {%f40994, %f40995, %f40996, %f40997, %f40998, %f40999, %f41000, %f41001}, {%r2, %r2, %r2, %r2, %r2, %r2, %r2, %r2}, {%r2, %r2, %r2, %r2, %r2, %r2, %r2, %r2}, {%f40986, %f40987, %f40988, %f40989, %f40990, %f40991, %f40992, %f40993};
	bar.warp.sync 	-1;
	wmma.mma.sync.aligned.row.col.m16n16k16.f32.f32 {%f41002, %f41003, %f41004, %f41005, %f41006, %f41007, %f41008, %f41009}, {%r2, %r2, %r2, %r2, %r2, %r2, %r2, %r2}, {%r2, %r2, %r2, %r2, %r2, %r2, %r2, %r2}, {%f40994, %f40995, %f40996, %f40997, %f40998, %f40999, %f41000, %f41001};
	bar.warp.sync 	-1;
	wmma.mma.sync.aligned.row.col.m16n16k16.f32.f32 {%f41010, %f41011, %f41012, %f41013, %f41014, %f41015, %f41016, %f41017}, {%r2, %r2, %r2, %r2, %r2, %r2, %r2, %r2}, {%r2, %r2, %r2, %r2, %r2, %r2, %r2, %r2}, {%f41002, %f41003, %f41004, %f41005, %f41006, %f41007, %f41008, %f41009};
	bar.warp.sync 	-1;
	wmma.mma.sync.aligned.row.col.m16n16k16.f32.f32 {%f41018, %f41019, %f41020, %f41021, %f41022, %f41023, %f41024, %f41025}, {%r2, %r2, %r2, %r2, %r2, %r2, %r2, %r2}, {%r2, %r2, %r2, %r2, %r2, %r2, %r2, %r2}, {%f41010, %f41011, %f41012, %f41013, %f41014, %f41015, %f41016, %f41017};
	bar.warp.sync 	-1;
	wmma.mma.sync.aligned.row.col.m16n16k16.f32.f32 {%f41026, %f41027, %f41028, %f41029, %f41030, %f41031, %f41032, %f41033}, {%r2, %r2, %r2, %r2, %r2, %r2, %r2, %r2}, {%r2, %r2, %r2, %r2, %r2, %r2, %r2, %r2}, {%f41018, %f41019, %f41020, %f41021, %f41022, %f41023, %f41024, %f41025};
	bar.warp.sync 	-1;
	wmma.mma.sync.aligned.row.col.m16n16k16.f32.f32 {%f41034, %f41035, %f41036, %f41037, %f41038, %f41039, %f41040, %f41041}, {%r2, %r2, %r2, %r2, %r2, %r2, %r2, %r2}, {%r2, %r2, %r2, %r2, %r2, %r2, %r2, %r2}, {%f41026, %f41027, %f41028, %f41029, %f41030, %f41031, %f41032, %f41033};
	bar.warp.sync 	-1;
	wmma.mma.sync.aligned.row.col.m16n16k16.f32.f32 {%f41042, %f41043, %f41044, %f41045, %f41046, %f41047, %f41048, %f41049}, {%r2, %r2, %r2, %r2, %r2, %r2, %r2, %r2}, {%r2, %r2, %r2, %r2, %r2, %r2, %r2, %r2}, {%f41034, %f41035, %f41036, %f41037, %f41038, %f41039, %f41040, %f41041};
	bar.warp.sync 	-1;
	wmma.mma.sync.aligned.row.col.m16n16k16.f32.f32 {%f41050, %f41051, %f41052, %f41053, %f41054, %f41055, %f41056, %f41057}, {%r2, %r2, %r2, %r2, %r2, %r2, %r2, %r2}, {%r2, %r2, %r2, %r2, %r2, %r2, %r2, %r2}, {%f41042, %f41043, %f41044, %f41045, %f41046, %f41047, %f41048, %f41049};
	bar.warp.sync 	-1;
	wmma.mma.sync.aligned.row.col.m16n16k16.f32.f32 {%f41058, %f41059, %f41060, %f41061, %f41062, %f41063, %f41064, %f41065}, {%r2, %r2, %r2, %r2, %r2, %r2, %r2, %r2}, {%r2, %r2, %r2, %r2, %r2, %r2, %r2, %r2}, {%f41050, %f41051, %f41052, %f41053, %f41054, %f41055, %f41056, %f41057};
	bar.warp.sync 	-1;
	wmma.mma.sync.aligned.row.col.m16n16k16.f32.f32 {%f41066, %f41067, %f41068, %f41069, %f41070, %f41071, %f41072, %f41073}, {%r2, %r2, %r2, %r2, %r2, %r2, %r2, %r2}, {%r2, %r2, %r2, %r2, %r2, %r2, %r2, %r2}, {%f41058, %f41059, %f41060, %f41061, %f41062, %f41063, %f41064, %f41065};
	bar.warp.sync 	-1;
	wmma.mma.sync.aligned.row.col.m16n16k16.f32.f32 {%f41074, %f41075, %f41076, %f41077, %f41078, %f41079, %f41080, %f41081}, {%r2, %r2, %r2, %r2, %r2, %r2, %r2, %r2}, {%r2, %r2, %r2, %r2, %r2, %r2, %r2, %r2}, {%f41066, %f41067, %f41068, %f41069, %f41070, %f41071, %f41072, %f41073};
	bar.warp.sync 	-1;
	wmma.mma.sync.aligned.row.col.m16n16k16.f32.f32 {%f41082, %f41083, %f41084, %f41085, %f41086, %f41087, %f41088, %f41089}, {%r2, %r2, %r2, %r2, %r2, %r2, %r2, %r2}, {%r2, %r2, %r2, %r2, %r2, %r2, %r2, %r2}, {%f41074, %f41075, %f41076, %f41077, %f41078, %f41079, %f41080, %f41081};
	bar.warp.sync 	-1;
	wmma.mma.sync.aligned.row.col.m16n16k16.f32.f32 {%f41090, %f41091, %f41092, %f41093, %f41094, %f41095, %f41096, %f41097}, {%r2, %r2, %r2, %r2, %r2, %r2, %r2, %r2}, {%r2, %r2, %r2, %r2, %r2, %r2, %r2, %r2}, {%f41082, %f41083, %f41084, %f41085, %f41086, %f41087, %f41088, %f41089};
	bar.warp.sync 	-1;
	wmma.mma.sync.aligned.row.col.m16n16k16.f32.f32 {%f41098, %f41099, %f41100, %f41101, %f41102, %f41103, %f41104, %f41105}, {%r2, %r2, %r2, %r2, %r2, %r2, %r2, %r2}, {%r2, %r2, %r2, %r2, %r2, %r2, %r2, %r2}, {%f41090, %f41091, %f41092, %f41093, %f41094, %f41095, %f41096, %f41097};
	bar.warp.sync 	-1;
	wmma.mma.sync.aligned.row.col.m16n16k16.f32.f32 {%f41106, %f41107, %f41108, %f41109, %f41110, %f41111, %f41112, %f41113}, {%r2, %r2, %r2, %r2, %r2, %r2, %r2, %r2}, {%r2, %r2, %r2, %r2, %r2, %r2, %r2, %r2}, {%f41098, %f41099, %f41100, %f41101, %f41102, %f41103, %f41104, %f41105};
	bar.warp.sync 	-1;
	wmma.mma.sync.aligned.row.col.m16n16k16.f32.f32 {%f41114, %f41115, %f41116, %f41117, %f41118, %f41119, %f41120, %f41121}, {%r2, %r2, %r2, %r2, %r2, %r2, %r2, %r2}, {%r2, %r2, %r2, %r2, %r2, %r2, %r2, %r2}, {%f41106, %f41107, %f41108, %f41109, %f41110, %f41111, %f41112, %f41113};
	bar.warp.sync 	-1;
	wmma.mma.sync.aligned.row.col.m16n16k16.f32.f32 {%f41122, %f41123, %f41124, %f41125, %f41126, %f41127, %f41128, %f41129}, {%r2, %r2, %r2, %r2, %r2, %r2, %r2, %r2}, {%r2, %r2, %r2, %r2, %r2, %r2, %r2, %r2}, {%f41114, %f41115, %f41116, %f41117, %f41118, %f41119, %f41120, %f41121};
	bar.warp.sync 	-1;
	wmma.mma.sync.aligned.row.col.m16n16k16.f32.f32 {%f41130, %f41131, %f41132, %f41133, %f41134, %f41135, %f41136, %f41137}, {%r2, %r2, %r2, %r2, %r2, %r2, %r2, %r2}, {%r2, %r2, %r2, %r2, %r2, %r2, %r2, %r2}, {%f41122, %f41123, %f41124, %f41125, %f41126, %f41127, %f41128, %f41129};
	bar.warp.sync 	-1;
	wmma.mma.sync.aligned.row.col.m16n16k16.f32.f32 {%f41138, %f41139, %f41140, %f41141, %f41142, %f41143, %f41144, %f41145}, {%r2, %r2, %r2, %r2, %r2, %r2, %r2, %r2}, {%r2, %r2, %r2, %r2, %r2, %r2, %r2, %r2}, {%f41130, %f41131, %f41132, %f41133, %f41134, %f41135, %f41136, %f41137};
	bar.warp.sync 	-1;
	wmma.mma.sync.aligned.row.col.m16n16k16.f32.f32 {%f41146, %f41147, %f41148, %f41149, %f41150, %f41151, %f41152, %f41153}, {%r2, %r2, %r2, %r2, %r2, %r2, %r2, %r2}, {%r2, %r2, %r2, %r2, %r2, %r2, %r2, %r2}, {%f41138, %f41139, %f41140, %f41141, %f41142, %f41143, %f41144, %f41145};
	bar.warp.sync 	-1;
	wmma.mma.sync.aligned.row.col.m16n16k16.f32.f32 {%f41154, %f41155, %f41156, %f41157, %f41158, %f41159, %f41160, %f41161}, {%r2, %r2, %r2, %r2, %r2, %r2, %r2, %r2}, {%r2, %r2, %r2, %r2, %r2, %r2, %r2, %r2}, {%f41146, %f41147, %f41148, %f41149, %f41150, %f41151, %f41152, %f41153};
	bar.warp.sync 	-1;
	wmma.mma.sync.aligned.row.col.m16n16k16.f32.f32 {%f41162, %f41163, %f41164, %f41165, %f41166, %f41167, %f41168, %f41169}, {%r2, %r2, %r2, %r2, %r2, %r2, %r2, %r2}, {%r2, %r2, %r2, %r2, %r2, %r2, %r2, %r2}, {%f41154, %f41155, %f41156, %f41157, %f41158, %f41159, %f41160, %f41161};
	bar.warp.sync 	-1;
	wmma.mma.sync.aligned.row.col.m16n16k16.f32.f32 {%f41170, %f41171, %f41172, %f41173, %f41174, %f41175, %f41176, %f41177}, {%r2, %r2, %r2, %r2, %r2, %r2, %r2, %r2}, {%r2, %r2, %r2, %r2, %r2, %r2, %r2, %r2}, {%f41162, %f41163, %f41164, %f41165, %f41166, %f41167, %f41168, %f41169};
	bar.warp.sync 	-1;
	wmma.mma.sync.aligned.row.col.m16n16k16.f32.f32 {%f41178, %f41179, %f41180, %f41181, %f41182, %f41183, %f41184, %f41185}, {%r2, %r2, %r2, %r2, %r2, %r2, %r2, %r2}, {%r2, %r2, %r2, %r2, %r2, %r2, %r2, %r2}, {%f41170, %f41171, %f41172, %f41173, %f41174, %f41175, %f41176, %f41177};
	bar.warp.sync 	-1;
	wmma.mma.sync.aligned.row.col.m16n16k16.f32.f32 {%f41186, %f41187, %f41188, %f41189, %f41190, %f41191, %f41192, %f41193}, {%r2, %r2, %r2, %r2, %r2, %r2, %r2, %r2}, {%r2, %r2, %r2, %r2, %r2, %r2, %r2, %r2}, {%f41178, %f41179, %f41180, %f41181, %f41182, %f41183, %f41184, %f41185};
	bar.warp.sync 	-1;
	wmma.mma.sync.aligned.row.col.m16n16k16.f32.f32 {%f41194, %f41195, %f41196, %f41197, %f41198, %f41199, %f41200, %f41201}, {%r2, %r2, %r2, %r2, %r2, %r2, %r2, %r2}, {%r2, %r2, %r2, %r2, %r2, %r2, %r2, %r2}, {%f41186, %f41187, %f41188, %f41189, %f41190, %f41191, %f41192, %f41193};
	bar.warp.sync 	-1;
	wmma.mma.sync.aligned.row.col.m16n16k16.f32.f32 {%f41202, %f41203, %f41204, %f41205, %f41206, %f41207, %f41208, %f41209}, {%r2, %r2, %r2, %r2, %r2, %r2, %r2, %r2}, {%r2, %r2, %r2, %r2, %r2, %r2, %r2, %r2}, {%f41194, %f41195, %f41196, %f41197, %f41198, %f41199, %f41200, %f41201};
	bar.warp.sync 	-1;
	wmma.mma.sync.aligned.row.col.m16n16k16.f32.f32 {%f41210, %f41211, %f41212, %f41213, %f41214, %f41215, %f41216, %f41217}, {%r2, %r2, %r2, %r2, %r2, %r2, %r2, %r2}, {%r2, %r2, %r2, %r2, %r2, %r2, %r2, %r2}, {%f41202, %f41203, %f41204, %f41205, %f41206, %f41207, %f41208, %f41209};
	bar.warp.sync 	-1;
	wmma.mma.sync.aligned.row.col.m16n16k16.f32.f32 {%f41218, %f41219, %f41220, %f41221, %f41222, %f41223, %f41224, %f41225}, {%r2, %r2, %r2, %r2, %r2, %r2, %r2, %r2}, {%r2, %r2, %r2, %r2, %r2, %r2, %r2, %r2}, {%f41210, %f41211, %f41212, %f41213, %f41214, %f41215, %f41216, %f41217};
	bar.warp.sync 	-1;
	wmma.mma.sync.aligned.row.col.m16n16k16.f32.f32 {%f41226, %f41227, %f41228, %f41229, %f41230, %f41231, %f41232, %f41233}, {%r2, %r2, %r2, %r2, %r2, %r2, %r2, %r2}, {%r2, %r2, %r2, %r2, %r2, %r2, %r2, %r2}, {%f41218, %f41219, %f41220, %f41221, %f41222, %f41223, %f41224, %f41225};
	bar.warp.sync 	-1;
	wmma.mma.sync.aligned.row.col.m16n16k16.f32.f32 {%f41234, %f41235, %f41236, %f41237, %f41238, %f41239, %f41240, %f41241}, {%r2, %r2, %r2, %r2, %r2, %r2, %r2, %r2}, {%r2, %r2, %r2, %r2, %r2, %r2, %r2, %r2}, {%f41226, %f41227, %f41228, %f41229, %f41230, %f41231, %f41232, %f41233};
	bar.warp.sync 	-1;
	wmma.mma.sync.aligned.row.col.m16n16k16.f32.f32 {%f41242, %f41243, %f41244, %f41245, %f41246, %f41247, %f41248, %f41249}, {%r2, %r2, %r2, %r2, %r2, %r2, %r2, %r2}, {%r2, %r2, %r2, %r2, %r2, %r2, %r2, %r2}, {%f41234, %f41235, %f41236, %f41237, %f41238, %f41239, %f41240, %f41241};
	bar.warp.sync 	-1;
	wmma.mma.sync.aligned.row.col.m16n16k16.f32.f32 {%f41250, %f41251, %f41252, %f41253, %f41254, %f41255, %f41256, %f41257}, {%r2, %r2, %r2, %r2, %r2, %r2, %r2, %r2}, {%r2, %r2, %r2, %r2, %r2, %r2, %r2, %r2}, {%f41242, %f41243, %f41244, %f41245, %f41246, %f41247, %f41248, %f41249};
	bar.warp.sync 	-1;
	wmma.mma.sync.aligned.row.col.m16n16k16.f32.f32 {%f41258, %f41259, %f41260, %f41261, %f41262, %f41263, %f41264, %f41265}, {%r2, %r2, %r2, %r2, %r2, %r2, %r2, %r2}, {%r2, %r2, %r2, %r2, %r2, %r2, %r2, %r2}, {%f41250, %f41251, %f41252, %f41253, %f41254, %f41255, %f41256, %f41257};
	bar.warp.sync 	-1;
	wmma.mma.sync.aligned.row.col.m16n16k16.f32.f32 {%f41266, %f41267, %f41268, %f41269, %f41270, %f41271, %f41272, %f41273}, {%r2, %r2, %r2, %r2, %r2, %r2, %r2, %r2}, {%r2, %r2, %r2, %r2, %r2, %r2, %r2, %r2}, {%f41258, %f41259, %f41260, %f41261, %f41262, %f41263, %f41264, %f41265};
	bar.warp.sync 	-1;
	wmma.mma.sync.aligned.row.col.m16n16k16.f32.f32 {%f41274, %f41275, %f41276, %f41277, %f41278, %f41279, %f41280, %f41281}, {%r2, %r2, %r2, %r2, %r2, %r2, %r2, %r2}, {%r2, %r2, %r2, %r2, %r2, %r2, %r2, %r2}, {%f41266, %f41267, %f41268, %f41269, %f41270, %f41271, %f41272, %f41273};
	bar.warp.sync 	-1;
	wmma.mma.sync.aligned.row.col.m16n16k16.f32.f32 {%f41282, %f41283, %f41284, %f41285, %f41286, %f41287, %f41288, %f41289}, {%r2, %r2, %r2, %r2, %r2, %r2, %r2, %r2}, {%r2, %r2, %r2, %r2, %r2, %r2, %r2, %r2}, {%f41274, %f41275, %f41276, %f41277, %f41278, %f41279, %f41280, %f41281};
	bar.warp.sync 	-1;
	wmma.mma.sync.aligned.row.col.m16n16k16.f32.f32 {%f41290, %f41291, %f41292, %f41293, %f41294, %f41295, %f41296, %f41297}, {%r2, %r2, %r2, %r2, %r2, %r2, %r2, %r2}, {%r2, %r2, %r2, %r2, %r2, %r2, %r2, %r2}, {%f41282, %f41283, %f41284, %f41285, %f41286, %f41287, %f41288, %f41289};
	bar.warp.sync 	-1;
	wmma.mma.sync.aligned.row.col.m16n16k16.f32.f32 {%f41298, %f41299, %f41300, %f41301, %f41302, %f41303, %f41304, %f41305}, {%r2, %r2, %r2, %r2, %r2, %r2, %r2, %r2}, {%r2, %r2, %r2, %r2, %r2, %r2, %r2, %r2}, {%f41290, %f41291, %f41292, %f41293, %f41294, %f41295, %f41296, %f41297};
	bar.warp.sync 	-1;
	wmma.mma.sync.aligned.row.col.m16n16k16.f32.f32 {%f41306, %f41307, %f41308, %f41309, %f41310, %f41311, %f41312, %f41313}, {%r2, %r2, %r2, %r2, %r2, %r2, %r2, %r2}, {%r2, %r2, %r2, %r2, %r2, %r2, %r2, %r2}, {%f41298, %f41299, %f41300, %f41301, %f41302, %f41303, %f41304, %f41305};
	bar.warp.sync 	-1;
	wmma.mma.sync.aligned.row.col.m16n16k16.f32.f32 {%f41314, %f41315, %f41316, %f41317, %f41318, %f41319, %f41320, %f41321}, {%r2, %r2, %r2, %r2, %r2, %r2, %r2, %r2}, {%r2, %r2, %r2, %r2, %r2, %r2, %r2, %r2}, {%f41306, %f41307, %f41308, %f41309, %f41310, %f41311, %f41312, %f41313};
	bar.warp.sync 	-1;
	wmma.mma.sync.aligned.row.col.m16n16k16.f32.f32 {%f41322, %f41323, %f41324, %f41325, %f41326, %f41327, %f41328, %f41329}, {%r2, %r2, %r2, %r2, %r2, %r2, %r2, %r2}, {%r2, %r2, %r2, %r2, %r2, %r2, %r2, %r2}, {%f41314, %f41315, %f41316, %f41317, %f41318, %f41319, %f41320, %f41321};
	bar.warp.sync 	-1;
	wmma.mma.sync.aligned.row.col.m16n16k16.f32.f32 {%f41330, %f41331, %f41332, %f41333, %f41334, %f41335, %f41336, %f41337}, {%r2, %r2, %r2, %r2, %r2, %r2, %r2, %r2}, {%r2, %r2, %r2, %r2, %r2, %r2, %r2, %r2}, {%f41322, %f41323, %f41324, %f41325, %f41326, %f41327, %f41328, %f41329};
	bar.warp.sync 	-1;
	wmma.mma.sync.aligned.row.col.m16n16k16.f32.f32 {%f41338, %f41339, %f41340, %f41341, %f41342, %f41343, %f41344, %f41345}, {%r2, %r2, %r2, %r2, %r2, %r2, %r2, %r2}, {%r2, %r2, %r2, %r2, %r2, %r2, %r2, %r2}, {%f41330, %f41331, %f41332, %f41333, %f41334, %f41335, %f41336, %f41337};
	bar.warp.sync 	-1;
	wmma.mma.sync.aligned.row.col.m16n16k16.f32.f32 {%f41346, %f41347, %f41348, %f41349, %f41350, %f41351, %f41352, %f41353}, {%r2, %r2, %r2, %r2, %r2, %r2, %r2, %r2}, {%r2, %r2, %r2, %r2, %r2, %r2, %r2, %r2}, {%f41338, %f41339, %f41340, %f41341, %f41342, %f41343, %f41344, %f41345};
	bar.warp.sync 	-1;
	wmma.mma.sync.aligned.row.col.m16n16k16.f32.f32 {%f41354, %f41355, %f41356, %f41357, %f41358, %f41359, %f41360, %f41361}, {%r2, %r2, %r2, %r2, %r2, %r2, %r2, %r2}, {%r2, %r2, %r2, %r2, %r2, %r2, %r2, %r2}, {%f41346, %f41347, %f41348, %f41349, %f41350, %f41351, %f41352, %f41353};
	bar.warp.sync 	-1;
	wmma.mma.sync.aligned.row.col.m16n16k16.f32.f32 {%f41362, %f41363, %f41364, %f41365, %f41366, %f41367, %f41368, %f41369}, {%r2, %r2, %r2, %r2, %r2, %r2, %r2, %r2}, {%r2, %r2, %r2, %r2, %r2, %r2, %r2, %r2}, {%f41354, %f41355, %f41356, %f41357, %f41358, %f41359, %f41360, %f41361};
	bar.warp.sync 	-1;
	wmma.mma.sync.aligned.row.col.m16n16k16.f32.f32 {%f41370, %f41371, %f41372, %f41373, %f41374, %f41375, %f41376, %f41377}, {%r2, %r2, %r2, %r2, %r2, %r2, %r2, %r2}, {%r2, %r2, %r2, %r2, %r2, %r2, %r2, %r2}, {%f41362, %f41363, %f41364, %f41365, %f41366, %f41367, %f41368, %f41369};
	bar.warp.sync 	-1;
	wmma.mma.sync.aligned.row.col.m16n16k16.f32.f32 {%f41378, %f41379, %f41380, %f41381, %f41382, %f41383, %f41384, %f41385}, {%r2, %r2, %r2, %r2, %r2, %r2, %r2, %r2}, {%r2, %r2, %r2, %r2, %r2, %r2, %r2, %r2}, {%f41370, %f41371, %f41372, %f41373, %f41374, %f41375, %f41376, %f41377};
	bar.warp.sync 	-1;
	wmma.mma.sync.aligned.row.col.m16n16k16.f32.f32 {%f41386, %f41387, %f41388, %f41389, %f41390, %f41391, %f41392, %f41393}, {%r2, %r2, %r2, %r2, %r2, %r2, %r2, %r2}, {%r2, %r2, %r2, %r2, %r2, %r2, %r2, %r2}, {%f41378, %f41379, %f41380, %f41381, %f41382, %f41383, %f41384, %f41385};
	bar.warp.sync 	-1;
	wmma.mma.sync.aligned.row.col.m16n16k16.f32.f32 {%f41394, %f41395, %f41396, %f41397, %f41398, %f41399, %f41400, %f41401}, {%r2, %r2, %r2, %r2, %r2, %r2, %r2, %r2}, {%r2, %r2, %r2, %r2, %r2, %r2, %r2, %r2}, {%f41386, %f41387, %f41388, %f41389, %f41390, %f41391, %f41392, %f41393};
	bar.warp.sync 	-1;
	wmma.mma.sync.aligned.row.col.m16n16k16.f32.f32 {%f41402, %f41403, %f41404, %f41405, %f41406, %f41407, %f41408, %f41409}, {%r2, %r2, %r2, %r2, %r2, %r2, %r2, %r2}, {%r2, %r2, %r2, %r2, %r2, %r2, %r2, %r2}, {%f41394, %f41395, %f41396, %f41397, %f41398, %f41399, %f41400, %f41401};
	bar.warp.sync 	-1;
	wmma.mma.sync.aligned.row.col.m16n16k16.f32.f32 {%f41410, %f41411, %f41412, %f41413, %f41414, %f41415, %f41416, %f41417}, {%r2, %r2, %r2, %r2, %r2, %r2, %r2, %r2}, {%r2, %r2, %r2, %r2, %r2, %r2, %r2, %r2}, {%f41402, %f41403, %f41404, %f41405, %f41406, %f41407, %f41408, %f41409};
	bar.warp.sync 	-1;
	wmma.mma.sync.aligned.row.col.m16n16k16.f32.f32 {%f41418, %f41419, %f41420, %f41421, %f41422, %f41423, %f41424, %f41425}, {%r2, %r2, %r2, %r2, %r2, %r2, %r2, %r2}, {%r2, %r2, %r2, %r2, %r2, %r2, %r2, %r2}, {%f41410, %f41411, %f41412, %f41413, %f41414, %f41415, %f41416, %f41417};
	bar.warp.sync 	-1;
	wmma.mma.sync.aligned.row.col.m16n16k16.f32.f32 {%f41426, %f41427, %f41428, %f41429, %f41430, %f41431, %f41432, %f41433}, {%r2, %r2, %r2, %r2, %r2, %r2, %r2, %r2}, {%r2, %r2, %r2, %r2, %r2, %r2, %r2, %r2}, {%f41418, %f41419, %f41420, %f41421, %f41422, %f41423, %f41424, %f41425};
	bar.warp.sync 	-1;
	wmma.mma.sync.aligned.row.col.m16n16k16.f32.f32 {%f41434, %f41435, %f41436, %f41437, %f41438, %f41439, %f41440, %f41441}, {%r2, %r2, %r2, %r2, %r2, %r2, %r2, %r2}, {%r2, %r2, %r2, %r2, %r2, %r2, %r2, %r2}, {%f41426, %f41427, %f41428, %f41429, %f41430, %f41431, %f41432, %f41433};
	bar.warp.sync 	-1;
	wmma.mma.sync.aligned.row.col.m16n16k16.f32.f32 {%f41442, %f41443, %f41444, %f41445, %f41446, %f41447, %f41448, %f41449}, {%r2, %r2, %r2, %r2, %r2, %r2, %r2, %r2}, {%r2, %r2, %r2, %r2, %r2, %r2, %r2, %r2}, {%f41434, %f41435, %f41436, %f41437, %f41438, %f41439, %f41440, %f41441};
	bar.warp.sync 	-1;
	wmma.mma.sync.aligned.row.col.m16n16k16.f32.f32 {%f41450, %f41451, %f41452, %f41453, %f41454, %f41455, %f41456, %f41457}, {%r2, %r2, %r2, %r2, %r2, %r2, %r2, %r2}, {%r2, %r2, %r2, %r2, %r2, %r2, %r2, %r2}, {%f41442, %f41443, %f41444, %f41445, %f41446, %f41447, %f41448, %f41449};
	bar.warp.sync 	-1;
	wmma.mma.sync.aligned.row.col.m16n16k16.f32.f32 {%f41458, %f41459, %f41460, %f41461, %f41462, %f41463, %f41464, %f41465}, {%r2, %r2, %r2, %r2, %r2, %r2, %r2, %r2}, {%r2, %r2, %r2, %r2, %r2, %r2, %r2, %r2}, {%f41450, %f41451, %f41452, %f41453, %f41454, %f41455, %f41456, %f41457};
	bar.warp.sync 	-1;
	wmma.mma.sync.aligned.row.col.m16n16k16.f32.f32 {%f41466, %f41467, %f41468, %f41469, %f41470, %f41471, %f41472, %f41473}, {%r2, %r2, %r2, %r2, %r2, %r2, %r2, %r2}, {%r2, %r2, %r2, %r2, %r2, %r2, %r2, %r2}, {%f41458, %f41459, %f41460, %f41461, %f41462, %f41463, %f41464, %f41465};
	bar.warp.sync 	-1;
	wmma.mma.sync.aligned.row.col.m16n16k16.f32.f32 {%f41474, %f41475, %f41476, %f41477, %f41478, %f41479, %f41480, %f41481}, {%r2, %r2, %r2, %r2, %r2, %r2, %r2, %r2}, {%r2, %r2, %r2, %r2, %r2, %r2, %r2, %r2}, {%f41466, %f41467, %f41468, %f41469, %f41470, %f41471, %f41472, %f41473};
	bar.warp.sync 	-1;
	wmma.mma.sync.aligned.row.col.m16n16k16.f32.f32 {%f41482, %f41483, %f41484, %f41485, %f41486, %f41487, %f41488, %f41489}, {%r2, %r2, %r2, %r2, %r2, %r2, %r2, %r2}, {%r2, %r2, %r2, %r2, %r2, %r2, %r2, %r2}, {%f41474, %f41475, %f41476, %f41477, %f41478, %f41479, %f41480, %f41481};
	bar.warp.sync 	-1;
	wmma.mma.sync.aligned.row.col.m16n16k16.f32.f32 {%f41490, %f41491, %f41492, %f41493, %f41494, %f41495, %f41496, %f41497}, {%r2, %r2, %r2, %r2, %r2, %r2, %r2, %r2}, {%r2, %r2, %r2, %r2, %r2, %r2, %r2, %r2}, {%f41482, %f41483, %f41484, %f41485, %f41486, %f41487, %f41488, %f41489};
	bar.warp.sync 	-1;
	wmma.mma.sync.aligned.row.col.m16n16k16.f32.f32 {%f41498, %f41499, %f41500, %f41501, %f41502, %f41503, %f41504, %f41505}, {%r2, %r2, %r2, %r2, %r2, %r2, %r2, %r2}, {%r2, %r2, %r2, %r2, %r2, %r2, %r2, %r2}, {%f41490, %f41491, %f41492, %f41493, %f41494, %f41495, %f41496, %f41497};
	bar.warp.sync 	-1;
	wmma.mma.sync.aligned.row.col.m16n16k16.f32.f32 {%f41506, %f41507, %f41508, %f41509, %f41510, %f41511, %f41512, %f41513}, {%r2, %r2, %r2, %r2, %r2, %r2, %r2, %r2}, {%r2, %r2, %r2, %r2, %r2, %r2, %r2, %r2}, {%f41498, %f41499, %f41500, %f41501, %f41502, %f41503, %f41504, %f41505};
	bar.warp.sync 	-1;
	wmma.mma.sync.aligned.row.col.m16n16k16.f32.f32 {%f41514, %f41515, %f41516, %f41517, %f41518, %f41519, %f41520, %f41521}, {%r2, %r2, %r2, %r2, %r2, %r2, %r2, %r2}, {%r2, %r2, %r2, %r2, %r2, %r2, %r2, %r2}, {%f41506, %f41507, %f41508, %f41509, %f41510, %f41511, %f41512, %f41513};
	bar.warp.sync 	-1;
	wmma.mma.sync.aligned.row.col.m16n16k16.f32.f32 {%f41522, %f41523, %f41524, %f41525, %f41526, %f41527, %f41528, %f41529}, {%r2, %r2, %r2, %r2, %r2, %r2, %r2, %r2}, {%r2, %r2, %r2, %r2, %r2, %r2, %r2, %r2}, {%f41514, %f41515, %f41516, %f41517, %f41518, %f41519, %f41520, %f41521};
	bar.warp.sync 	-1;
	wmma.mma.sync.aligned.row.col.m16n16k16.f32.f32 {%f41530, %f41531, %f41532, %f41533, %f41534, %f41535, %f41536, %f41537}, {%r2, %r2, %r2, %r2, %r2, %r2, %r2, %r2}, {%r2, %r2, %r2, %r2, %r2, %r2, %r2, %r2}, {%f41522, %f41523, %f41524, %f41525, %f41526, %f41527, %f41528, %f41529};
	bar.warp.sync 	-1;
	wmma.mma.sync.aligned.row.col.m16n16k16.f32.f32 {%f41538, %f41539, %f41540, %f41541, %f41542, %f41543, %f41544, %f41545}, {%r2, %r2, %r2, %r2, %r2, %r2, %r2, %r2}, {%r2, %r2, %r2, %r2, %r2, %r2, %r2, %r2}, {%f41530, %f41531, %f41532, %f41533, %f41534, %f41535, %f41536, %f41537};
	bar.warp.sync 	-1;
	wmma.mma.sync.aligned.row.col.m16n16k16.f32.f32 {%f41546, %f41547, %f41548, %f41549, %f41550, %f41551, %f41552, %f41553}, {%r2, %r2, %r2, %r2, %r2, %r2, %r2, %r2}, {%r2, %r2, %r2, %r2, %r2, %r2, %r2, %r2}, {%f41538, %f41539, %f41540, %f41541, %f41542, %f41543, %f41544, %f41545};
	bar.warp.sync 	-1;
	wmma.mma.sync.aligned.row.col.m16n16k16.f32.f32 {%f41554, %f41555, %f41556, %f41557, %f41558, %f41559, %f41560, %f41561}, {%r2, %r2, %r2, %r2, %r2, %r2, %r2, %r2}, {%r2, %r2, %r2, %r2, %r2, %r2, %r2, %r2}, {%f41546, %f41547, %f41548, %f41549, %f41550, %f41551, %f41552, %f41553};
	bar.warp.sync 	-1;
	wmma.mma.sync.aligned.row.col.m16n16k16.f32.f32 {%f41562, %f41563, %f41564, %f41565, %f41566, %f41567, %f41568, %f41569}, {%r2, %r2, %r2, %r2, %r2, %r2, %r2, %r2}, {%r2, %r2, %r2, %r2, %r2, %r2, %r2, %r2}, {%f41554, %f41555, %f41556, %f41557, %f41558, %f41559, %f41560, %f41561};
	bar.warp.sync 	-1;
	wmma.mma.sync.aligned.row.col.m16n16k16.f32.f32 {%f41570, %f41571, %f41572, %f41573, %f41574, %f41575, %f41576, %f41577}, {%r2, %r2, %r2, %r2, %r2, %r2, %r2, %r2}, {%r2, %r2, %r2, %r2, %r2, %r2, %r2, %r2}, {%f41562, %f41563, %f41564, %f41565, %f41566, %f41567, %f41568, %f41569};
	bar.warp.sync 	-1;
	wmma.mma.sync.aligned.row.col.m16n16k16.f32.f32 {%f41578, %f41579, %f41580, %f41581, %f41582, %f41583, %f41584, %f41585}, {%r2, %r2, %r2, %r2, %r2, %r2, %r2, %r2}, {%r2, %r2, %r2, %r2, %r2, %r2, %r2, %r2}, {%f41570, %f41571, %f41572, %f41573, %f41574, %f41575, %f41576, %f41577};
	bar.warp.sync 	-1;
	wmma.mma.sync.aligned.row.col.m16n16k16.f32.f32 {%f41586, %f41587, %f41588, %f41589, %f41590, %f41591, %f41592, %f41593}, {%r2, %r2, %r2, %r2, %r2, %r2, %r2, %r2}, {%r2, %r2, %r2, %r2, %r2, %r2, %r2, %r2}, {%f41578, %f41579, %f41580, %f41581, %f41582, %f41583, %f41584, %f41585};
	bar.warp.sync 	-1;
	wmma.mma.sync.aligned.row.col.m16n16k16.f32.f32 {%f41594, %f41595, %f41596, %f41597, %f41598, %f41599, %f41600, %f41601}, {%r2, %r2, %r2, %r2, %r2, %r2, %r2, %r2}, {%r2, %r2, %r2, %r2, %r2, %r2, %r2, %r2}, {%f41586, %f41587, %f41588, %f41589, %f41590, %f41591, %f41592, %f41593};
	bar.warp.sync 	-1;
	wmma.mma.sync.aligned.row.col.m16n16k16.f32.f32 {%f41602, %f41603, %f41604, %f41605, %f41606, %f41607, %f41608, %f41609}, {%r2, %r2, %r2, %r2, %r2, %r2, %r2, %r2}, {%r2, %r2, %r2, %r2, %r2, %r2, %r2, %r2}, {%f41594, %f41595, %f41596, %f41597, %f41598, %f41599, %f41600, %f41601};
	bar.warp.sync 	-1;
	wmma.mma.sync.aligned.row.col.m16n16k16.f32.f32 {%f41610, %f41611, %f41612, %f41613, %f41614, %f41615, %f41616, %f41617}, {%r2, %r2, %r2, %r2, %r2, %r2, %r2, %r2}, {%r2, %r2, %r2, %r2, %r2, %r2, %r2, %r2}, {%f41602, %f41603, %f41604, %f41605, %f41606, %f41607, %f41608, %f41609};
	bar.warp.sync 	-1;
	wmma.mma.sync.aligned.row.col.m16n16k16.f32.f32 {%f41618, %f41619, %f41620, %f41621, %f41622, %f41623, %f41624, %f41625}, {%r2, %r2, %r2, %r2, %r2, %r2, %r2, %r2}, {%r2, %r2, %r2, %r2, %r2, %r2, %r2, %r2}, {%f41610, %f41611, %f41612, %f41613, %f41614, %f41615, %f41616, %f41617};
	bar.warp.sync 	-1;
	wmma.mma.sync.aligned.row.col.m16n16k16.f32.f32 {%f41626, %f41627, %f41628, %f41629, %f41630, %f41631, %f41632, %f41633}, {%r2, %r2, %r2, %r2, %r2, %r2, %r2, %r2}, {%r2, %r2, %r2, %r2, %r2, %r2, %r2, %r2}, {%f41618, %f41619, %f41620, %f41621, %f41622, %f41623, %f41624, %f41625};
	bar.warp.sync 	-1;
	wmma.mma.sync.aligned.row.col.m16n16k16.f32.f32 {%f41634, %f41635, %f41636, %f41637, %f41638, %f41639, %f41640, %f41641}, {%r2, %r2, %r2, %r2, %r2, %r2, %r2, %r2}, {%r2, %r2, %r2, %r2, %r2, %r2, %r2, %r2}, {%f41626, %f41627, %f41628, %f41629, %f41630, %f41631, %f41632, %f41633};
	bar.warp.sync 	-1;
	wmma.mma.sync.aligned.row.col.m16n16k16.f32.f32 {%f41642, %f41643, %f41644, %f41645, %f41646, %f41647, %f41648, %f41649}, {%r2, %r2, %r2, %r2, %r2, %r2, %r2, %r2}, {%r2, %r2, %r2, %r2, %r2, %r2, %r2, %r2}, {%f41634, %f41635, %f41636, %f41637, %f41638, %f41639, %f41640, %f41641};
	bar.warp.sync 	-1;
	wmma.mma.sync.aligned.row.col.m16n16k16.f32.f32 {%f41650, %f41651, %f41652, %f41653, %f41654, %f41655, %f41656, %f41657}, {%r2, %r2, %r2, %r2, %r2, %r2, %r2, %r2}, {%r2, %r2, %r2, %r2, %r2, %r2, %r2, %r2}, {%f41642, %f41643, %f41644, %f41645, %f41646, %f41647, %f41648, %f41649};
	bar.warp.sync 	-1;
	wmma.mma.sync.aligned.row.col.m16n16k16.f32.f32 {%f41658, %f41659, %f41660, %f41661, %f41662, %f41663, %f41664, %f41665}, {%r2, %r2, %r2, %r2, %r2, %r2, %r2, %r2}, {%r2, %r2, %r2, %r2, %r2, %r2, %r2, %r2}, {%f41650, %f41651, %f41652, %f41653, %f41654, %f41655, %f41656, %f41657};
	bar.warp.sync 	-1;
	wmma.mma.sync.aligned.row.col.m16n16k16.f32.f32 {%f41666, %f41667, %f41668, %f41669, %f41670, %f41671, %f41672, %f41673}, {%r2, %r2, %r2, %r2, %r2, %r2, %r2, %r2}, {%r2, %r2, %r2, %r2, %r2, %r2, %r2, %r2}, {%f41658, %f41659, %f41660, %f41661, %f41662, %f41663, %f41664, %f41665};
	bar.warp.sync 	-1;
	wmma.mma.sync.aligned.row.col.m16n16k16.f32.f32 {%f41674, %f41675, %f41676, %f41677, %f41678, %f41679, %f41680, %f41681}, {%r2, %r2, %r2, %r2, %r2, %r2, %r2, %r2}, {%r2, %r2, %r2, %r2, %r2, %r2, %r2, %r2}, {%f41666, %f41667, %f41668, %f41669, %f41670, %f41671, %f41672, %f41673};
	bar.warp.sync 	-1;
	wmma.mma.sync.aligned.row.col.m16n16k16.f32.f32 {%f41682, %f41683, %f41684, %f41685, %f41686, %f41687, %f41688, %f41689}, {%r2, %r2, %r2, %r2, %r2, %r2, %r2, %r2}, {%r2, %r2, %r2, %r2, %r2, %r2, %r2, %r2}, {%f41674, %f41675, %f41676, %f41677, %f41678, %f41679, %f41680, %f41681};
	bar.warp.sync 	-1;
	wmma.mma.sync.aligned.row.col.m16n16k16.f32.f32 {%f41690, %f41691, %f41692, %f41693, %f41694, %f41695, %f41696, %f41697}, {%r2, %r2, %r2, %r2, %r2, %r2, %r2, %r2}, {%r2, %r2, %r2, %r2, %r2, %r2, %r2, %r2}, {%f41682, %f41683, %f41684, %f41685, %f41686, %f41687, %f41688, %f41689};
	bar.warp.sync 	-1;
	wmma.mma.sync.aligned.row.col.m16n16k16.f32.f32 {%f41698, %f41699, %f41700, %f41701, %f41702, %f41703, %f41704, %f41705}, {%r2, %r2, %r2, %r2, %r2, %r2, %r2, %r2}, {%r2, %r2, %r2, %r2, %r2, %r2, %r2, %r2}, {%f41690, %f41691, %f41692, %f41693, %f41694, %f41695, %f41696, %f41697};
	bar.warp.sync 	-1;
	wmma.mma.sync.aligned.row.col.m16n16k16.f32.f32 {%f41706, %f41707, %f41708, %f41709, %f41710, %f41711, %f41712, %f41713}, {%r2, %r2, %r2, %r2, %r2, %r2, %r2, %r2}, {%r2, %r2, %r2, %r2, %r2, %r2, %r2, %r2}, {%f41698, %f41699, %f41700, %f41701, %f41702, %f41703, %f41704, %f41705};
	bar.warp.sync 	-1;
	wmma.mma.sync.aligned.row.col.m16n16k16.f32.f32 {%f41714, %f41715, %f41716, %f41717, %f41718, %f41719, %f41720, %f41721}, {%r2, %r2, %r2, %r2, %r2, %r2, %r2, %r2}, {%r2, %r2, %r2, %r2, %r2, %r2, %r2, %r2}, {%f41706, %f41707, %f41708, %f41709, %f41710, %f41711, %f41712, %f41713};
	bar.warp.sync 	-1;
	wmma.mma.sync.aligned.row.col.m16n16k16.f32.f32 {%f41722, %f41723, %f41724, %f41725, %f41726, %f41727, %f41728, %f41729}, {%r2, %r2, %r2, %r2, %r2, %r2, %r2, %r2}, {%r2, %r2, %r2, %r2, %r2, %r2, %r2, %r2}, {%f41714, %f41715, %f41716, %f41717, %f41718, %f41719, %f41720, %f41721};
	bar.warp.sync 	-1;
	wmma.mma.sync.aligned.row.col.m16n16k16.f32.f32 {%f41730, %f41731, %f41732, %f41733, %f41734, %f41735, %f41736, %f41737}, {%r2, %r2, %r2, %r2, %r2, %r2, %r2, %r2}, {%r2, %r2, %r2, %r2, %r2, %r2, %r2, %r2}, {%f41722, %f41723, %f41724, %f41725, %f41726, %f41727, %f41728, %f41729};
	bar.warp.sync 	-1;
	wmma.mma.sync.aligned.row.col.m16n16k16.f32.f32 {%f41738, %f41739, %f41740, %f41741, %f41742, %f41743, %f41744, %f41745}, {%r2, %r2, %r2, %r2, %r2, %r2, %r2, %r2}, {%r2, %r2, %r2, %r2, %r2, %r2, %r2, %r2}, {%f41730, %f41731, %f41732, %f41733, %f41734, %f41735, %f41736, %f41737};
	bar.warp.sync 	-1;
	wmma.mma.sync.aligned.row.col.m16n16k16.f32.f32 {%f41746, %f41747, %f41748, %f41749, %f41750, %f41751, %f41752, %f41753}, {%r2, %r2, %r2, %r2, %r2, %r2, %r2, %r2}, {%r2, %r2, %r2, %r2, %r2, %r2, %r2, %r2}, {%f41738, %f41739, %f41740, %f41741, %f41742, %f41743, %f41744, %f41745};
	bar.warp.sync 	-1;
	wmma.mma.sync.aligned.row.col.m16n16k16.f32.f32 {%f41754, %f41755, %f41756, %f41757, %f41758, %f41759, %f41760, %f41761}, {%r2, %r2, %r2, %r2, %r2, %r2, %r2, %r2}, {%r2, %r2, %r2, %r2, %r2, %r2, %r2, %r2}, {%f41746, %f41747, %f41748, %f41749, %f41750, %f41751, %f41752, %f41753};
	bar.warp.sync 	-1;
	wmma.mma.sync.aligned.row.col.m16n16k16.f32.f32 {%f41762, %f41763, %f41764, %f41765, %f41766, %f41767, %f41768, %f41769}, {%r2, %r2, %r2, %r2, %r2, %r2, %r2, %r2}, {%r2, %r2, %r2, %r2, %r2, %r2, %r2, %r2}, {%f41754, %f41755, %f41756, %f41757, %f41758, %f41759, %f41760, %f41761};
	bar.warp.sync 	-1;
	wmma.mma.sync.aligned.row.col.m16n16k16.f32.f32 {%f41770, %f41771, %f41772, %f41773, %f41774, %f41775, %f41776, %f41777}, {%r2, %r2, %r2, %r2, %r2, %r2, %r2, %r2}, {%r2, %r2, %r2, %r2, %r2, %r2, %r2, %r2}, {%f41762, %f41763, %f41764, %f41765, %f41766, %f41767, %f41768, %f41769};
	bar.warp.sync 	-1;
	wmma.mma.sync.aligned.row.col.m16n16k16.f32.f32 {%f41778, %f41779, %f41780, %f41781, %f41782, %f41783, %f41784, %f41785}, {%r2, %r2, %r2, %r2, %r2, %r2, %r2, %r2}, {%r2, %r2, %r2, %r2, %r2, %r2, %r2, %r2}, {%f41770, %f41771, %f41772, %f41773, %f41774, %f41775, %f41776, %f41777};
	bar.warp.sync 	-1;
	wmma.mma.sync.aligned.row.col.m16n16k16.f32.f32 {%f41786, %f41787, %f41788, %f41789, %f41790, %f41791, %f41792, %f41793}, {%r2, %r2, %r2, %r2, %r2, %r2, %r2, %r2}, {%r2, %r2, %r2, %r2, %r2, %r2, %r2, %r2}, {%f41778, %f41779, %f41780, %f41781, %f41782, %f41783, %f41784, %f41785};
	bar.warp.sync 	-1;
	wmma.mma.sync.aligned.row.col.m16n16k16.f32.f32 {%f41794, %f41795, %f41796, %f41797, %f41798, %f41799, %f41800, %f41801}, {%r2, %r2, %r2, %r2, %r2, %r2, %r2, %r2}, {%r2, %r2, %r2, %r2, %r2, %r2, %r2, %r2}, {%f41786, %f41787, %f41788, %f41789, %f41790, %f41791, %f41792, %f41793};
	bar.warp.sync 	-1;
	wmma.mma.sync.aligned.row.col.m16n16k16.f32.f32 {%f41802, %f41803, %f41804, %f41805, %f41806, %f41807, %f41808, %f41809}, {%r2, %r2, %r2, %r2, %r2, %r2, %r2, %r2}, {%r2, %r2, %r2, %r2, %r2, %r2, %r2, %r2}, {%f41794, %f41795, %f41796, %f41797, %f41798, %f41799, %f41800, %f41801};
	bar.warp.sync 	-1;
	wmma.mma.sync.aligned.row.col.m16n16k16.f32.f32 {%f41810, %f41811, %f41812, %f41813, %f41814, %f41815, %f41816, %f41817}, {%r2, %r2, %r2, %r2, %r2, %r2, %r2, %r2}, {%r2, %r2, %r2, %r2, %r2, %r2, %r2, %r2}, {%f41802, %f41803, %f41804, %f41805, %f41806, %f41807, %f41808, %f41809};
	bar.warp.sync 	-1;
	wmma.mma.sync.aligned.row.col.m16n16k16.f32.f32 {%f41818, %f41819, %f41820, %f41821, %f41822, %f41823, %f41824, %f41825}, {%r2, %r2, %r2, %r2, %r2, %r2, %r2, %r2}, {%r2, %r2, %r2, %r2, %r2, %r2, %r2, %r2}, {%f41810, %f41811, %f41812, %f41813, %f41814, %f41815, %f41816, %f41817};
	bar.warp.sync 	-1;
	wmma.mma.sync.aligned.row.col.m16n16k16.f32.f32 {%f41826, %f41827, %f41828, %f41829, %f41830, %f41831, %f41832, %f41833}, {%r2, %r2, %r2, %r2, %r2, %r2, %r2, %r2}, {%r2, %r2, %r2, %r2, %r2, %r2, %r2, %r2}, {%f41818, %f41819, %f41820, %f41821, %f41822, %f41823, %f41824, %f41825};
	bar.warp.sync 	-1;
	wmma.mma.sync.aligned.row.col.m16n16k16.f32.f32 {%f41834, %f41835, %f41836, %f41837, %f41838, %f41839, %f41840, %f41841}, {%r2, %r2, %r2, %r2, %r2, %r2, %r2, %r2}, {%r2, %r2, %r2, %r2, %r2, %r2, %r2, %r2}, {%f41826, %f41827, %f41828, %f41829, %f41830, %f41831, %f41832, %f41833};
	bar.warp.sync 	-1;
	wmma.mma.sync.aligned.row.col.m16n16k16.f32.f32 {%f41842, %f41843, %f41844, %f41845, %f41846, %f41847, %f41848, %f41849}, {%r2, %r2, %r2, %r2, %r2, %r2, %r2, %r2}, {%r2, %r2, %r2, %r2, %r2, %r2, %r2, %r2}, {%f41834, %f41835, %f41836, %f41837, %f41838, %f41839, %f41840, %f41841};
	bar.warp.sync 	-1;
	wmma.mma.sync.aligned.row.col.m16n16k16.f32.f32 {%f41850, %f41851, %f41852, %f41853, %f41854, %f41855, %f41856, %f41857}, {%r2, %r2, %r2, %r2, %r2, %r2, %r2, %r2}, {%r2, %r2, %r2, %r2, %r2, %r2, %r2, %r2}, {%f41842, %f41843, %f41844, %f41845, %f41846, %f41847, %f41848, %f41849};
	bar.warp.sync 	-1;
	wmma.mma.sync.aligned.row.col.m16n16k16.f32.f32 {%f41858, %f41859, %f41860, %f41861, %f41862, %f41863, %f41864, %f41865}, {%r2, %r2, %r2, %r2, %r2, %r2, %r2, %r2}, {%r2, %r2, %r2, %r2, %r2, %r2, %r2, %r2}, {%f41850, %f41851, %f41852, %f41853, %f41854, %f41855, %f41856, %f41857};
	bar.warp.sync 	-1;
	wmma.mma.sync.aligned.row.col.m16n16k16.f32.f32 {%f41866, %f41867, %f41868, %f41869, %f41870, %f41871, %f41872, %f41873}, {%r2, %r2, %r2, %r2, %r2, %r2, %r2, %r2}, {%r2, %r2, %r2, %r2, %r2, %r2, %r2, %r2}, {%f41858, %f41859, %f41860, %f41861, %f41862, %f41863, %f41864, %f41865};
	bar.warp.sync 	-1;
	wmma.mma.sync.aligned.row.col.m16n16k16.f32.f32 {%f41874, %f41875, %f41876, %f41877, %f41878, %f41879, %f41880, %f41881}, {%r2, %r2, %r2, %r2, %r2, %r2, %r2, %r2}, {%r2, %r2, %r2, %r2, %r2, %r2, %r2, %r2}, {%f41866, %f41867, %f41868, %f41869, %f41870, %f41871, %f41872, %f41873};
	bar.warp.sync 	-1;
	wmma.mma.sync.aligned.row.col.m16n16k16.f32.f32 {%f41882, %f41883, %f41884, %f41885, %f41886, %f41887, %f41888, %f41889}, {%r2, %r2, %r2, %r2, %r2, %r2, %r2, %r2}, {%r2, %r2, %r2, %r2, %r2, %r2, %r2, %r2}, {%f41874, %f41875, %f41876, %f41877, %f41878, %f41879, %f41880, %f41881};
	bar.warp.sync 	-1;
	wmma.mma.sync.aligned.row.col.m16n16k16.f32.f32 {%f41890, %f41891, %f41892, %f41893, %f41894, %f41895, %f41896, %f41897}, {%r2, %r2, %r2, %r2, %r2, %r2, %r2, %r2}, {%r2, %r2, %r2, %r2, %r2, %r2, %r2, %r2}, {%f41882, %f41883, %f41884, %f41885, %f41886, %f41887, %f41888, %f41889};
	bar.warp.sync 	-1;
	wmma.mma.sync.aligned.row.col.m16n16k16.f32.f32 {%f41898, %f41899, %f41900, %f41901, %f41902, %f41903, %f41904, %f41905}, {%r2, %r2, %r2, %r2, %r2, %r2, %r2, %r2}, {%r2, %r2, %r2, %r2, %r2, %r2, %r2, %r2}, {%f41890, %f41891, %f41892, %f41893, %f41894, %f41895, %f41896, %f41897};
	bar.warp.sync 	-1;
	wmma.mma.sync.aligned.row.col.m16n16k16.f32.f32 {%f41906, %f41907, %f41908, %f41909, %f41910, %f41911, %f41912, %f41913}, {%r2, %r2, %r2, %r2, %r2, %r2, %r2, %r2}, {%r2, %r2, %r2, %r2, %r2, %r2, %r2, %r2}, {%f41898, %f41899, %f41900, %f41901, %f41902, %f41903, %f41904, %f41905};
	bar.warp.sync 	-1;
	wmma.mma.sync.aligned.row.col.m16n16k16.f32.f32 {%f41914, %f41915, %f41916, %f41917, %f41918, %f41919, %f41920, %f41921}, {%r2, %r2, %r2, %r2, %r2, %r2, %r2, %r2}, {%r2, %r2, %r2, %r2, %r2, %r2, %r2, %r2}, {%f41906, %f41907, %f41908, %f41909, %f41910, %f41911, %f41912, %f41913};
	bar.warp.sync 	-1;
	wmma.mma.sync.aligned.row.col.m16n16k16.f32.f32 {%f41922, %f41923, %f41924, %f41925, %f41926, %f41927, %f41928, %f41929}, {%r2, %r2, %r2, %r2, %r2, %r2, %r2, %r2}, {%r2, %r2, %r2, %r2, %r2, %r2, %r2, %r2}, {%f41914, %f41915, %f41916, %f41917, %f41918, %f41919, %f41920, %f41921};
	bar.warp.sync 	-1;
	wmma.mma.sync.aligned.row.col.m16n16k16.f32.f32 {%f41930, %f41931, %f41932, %f41933, %f41934, %f41935, %f41936, %f41937}, {%r2, %r2, %r2, %r2, %r2, %r2, %r2, %r2}, {%r2, %r2, %r2, %r2, %r2, %r2, %r2, %r2}, {%f41922, %f41923, %f41924, %f41925, %f41926, %f41927, %f41928, %f41929};
	bar.warp.sync 	-1;
	wmma.mma.sync.aligned.row.col.m16n16k16.f32.f32 {%f41938, %f41939, %f41940, %f41941, %f41942, %f41943, %f41944, %f41945}, {%r2, %r2, %r2, %r2, %r2, %r2, %r2, %r2}, {%r2, %r2, %r2, %r2, %r2, %r2, %r2, %r2}, {%f41930, %f41931, %f41932, %f41933, %f41934, %f41935, %f41936, %f41937};
	bar.warp.sync 	-1;
	wmma.mma.sync.aligned.row.col.m16n16k16.f32.f32 {%f41946, %f41947, %f41948, %f41949, %f41950, %f41951, %f41952, %f41953}, {%r2, %r2, %r2, %r2, %r2, %r2, %r2, %r2}, {%r2, %r2, %r2, %r2, %r2, %r2, %r2, %r2}, {%f41938, %f41939, %f41940, %f41941, %f41942, %f41943, %f41944, %f41945};
	bar.warp.sync 	-1;
	wmma.mma.sync.aligned.row.col.m16n16k16.f32.f32 {%f41954, %f41955, %f41956, %f41957, %f41958, %f41959, %f41960, %f41961}, {%r2, %r2, %r2, %r2, %r2, %r2, %r2, %r2}, {%r2, %r2, %r2, %r2, %r2, %r2, %r2, %r2}, {%f41946, %f41947, %f41948, %f41949, %f41950, %f41951, %f41952, %f41953};
	bar.warp.sync 	-1;
	wmma.mma.sync.aligned.row.col.m16n16k16.f32.f32 {%f41962, %f41963, %f41964, %f41965, %f41966, %f41967, %f41968, %f41969}, {%r2, %r2, %r2, %r2, %r2, %r2, %r2, %r2}, {%r2, %r2, %r2, %r2, %r2, %r2, %r2, %r2}, {%f41954, %f41955, %f41956, %f41957, %f41958, %f41959, %f41960, %f41961};
	bar.warp.sync 	-1;
	wmma.mma.sync.aligned.row.col.m16n16k16.f32.f32 {%f41970, %f41971, %f41972, %f41973, %f41974, %f41975, %f41976, %f41977}, {%r2, %r2, %r2, %r2, %r2, %r2, %r2, %r2}, {%r2, %r2, %r2, %r2, %r2, %r2, %r2, %r2}, {%f41962, %f41963, %f41964, %f41965, %f41966, %f41967, %f41968, %f41969};
	bar.warp.sync 	-1;
	wmma.mma.sync.aligned.row.col.m16n16k16.f32.f32 {%f41978, %f41979, %f41980, %f41981, %f41982, %f41983, %f41984, %f41985}, {%r2, %r2, %r2, %r2, %r2, %r2, %r2, %r2}, {%r2, %r2, %r2, %r2, %r2, %r2, %r2, %r2}, {%f41970, %f41971, %f41972, %f41973, %f41974, %f41975, %f41976, %f41977};
	bar.warp.sync 	-1;
	wmma.mma.sync.aligned.row.col.m16n16k16.f32.f32 {%f41986, %f41987, %f41988, %f41989, %f41990, %f41991, %f41992, %f41993}, {%r2, %r2, %r2, %r2, %r2, %r2, %r2, %r2}, {%r2, %r2, %r2, %r2, %r2, %r2, %r2, %r2}, {%f41978, %f41979, %f41980, %f41981, %f41982, %f41983, %f41984, %f41985};
	bar.warp.sync 	-1;
	wmma.mma.sync.aligned.row.col.m16n16k16.f32.f32 {%f41994, %f41995, %f41996, %f41997, %f41998, %f41999, %f42000, %f42001}, {%r2, %r2, %r2, %r2, %r2, %r2, %r2, %r2}, {%r2, %r2, %r2, %r2, %r2, %r2, %r2, %r2}, {%f41986, %f41987, %f41988, %f41989, %f41990, %f41991, %f41992, %f41993};
	bar.warp.sync 	-1;
	wmma.mma.sync.aligned.row.col.m16n16k16.f32.f32 {%f42002, %f42003, %f42004, %f42005, %f42006, %f42007, %f42008, %f42009}, {%r2, %r2, %r2, %r2, %r2, %r2, %r2, %r2}, {%r2, %r2, %r2, %r2, %r2, %r2, %r2, %r2}, {%f41994, %f41995, %f41996, %f41997, %f41998, %f41999, %f42000, %f42001};
	bar.warp.sync 	-1;
	wmma.mma.sync.aligned.row.col.m16n16k16.f32.f32 {%f42010, %f42011, %f42012, %f42013, %f42014, %f42015, %f42016, %f42017}, {%r2, %r2, %r2, %r2, %r2, %r2, %r2, %r2}, {%r2, %r2, %r2, %r2, %r2, %r2, %r2, %r2}, {%f42002, %f42003, %f42004, %f42005, %f42006, %f42007, %f42008, %f42009};
	bar.warp.sync 	-1;
	wmma.mma.sync.aligned.row.col.m16n16k16.f32.f32 {%f42018, %f42019, %f42020, %f42021, %f42022, %f42023, %f42024, %f42025}, {%r2, %r2, %r2, %r2, %r2, %r2, %r2, %r2}, {%r2, %r2, %r2, %r2, %r2, %r2, %r2, %r2}, {%f42010, %f42011, %f42012, %f42013, %f42014, %f42015, %f42016, %f42017};
	bar.warp.sync 	-1;
	wmma.mma.sync.aligned.row.col.m16n16k16.f32.f32 {%f42026, %f42027, %f42028, %f42029, %f42030, %f42031, %f42032, %f42033}, {%r2, %r2, %r2, %r2, %r2, %r2, %r2, %r2}, {%r2, %r2, %r2, %r2, %r2, %r2, %r2, %r2}, {%f42018, %f42019, %f42020, %f42021, %f42022, %f42023, %f42024, %f42025};
	bar.warp.sync 	-1;
	wmma.mma.sync.aligned.row.col.m16n16k16.f32.f32 {%f42034, %f42035, %f42036, %f42037, %f42038, %f42039, %f42040, %f42041}, {%r2, %r2, %r2, %r2, %r2, %r2, %r2, %r2}, {%r2, %r2, %r2, %r2, %r2, %r2, %r2, %r2}, {%f42026, %f42027, %f42028, %f42029, %f42030, %f42031, %f42032, %f42033};
	bar.warp.sync 	-1;
	wmma.mma.sync.aligned.row.col.m16n16k16.f32.f32 {%f42042, %f42043, %f42044, %f42045, %f42046, %f42047, %f42048, %f42049}, {%r2, %r2, %r2, %r2, %r2, %r2, %r2, %r2}, {%r2, %r2, %r2, %r2, %r2, %r2, %r2, %r2}, {%f42034, %f42035, %f42036, %f42037, %f42038, %f42039, %f42040, %f42041};
	bar.warp.sync 	-1;
	wmma.mma.sync.aligned.row.col.m16n16k16.f32.f32 {%f42050, %f42051, %f42052, %f42053, %f42054, %f42055, %f42056, %f42057}, {%r2, %r2, %r2, %r2, %r2, %r2, %r2, %r2}, {%r2, %r2, %r2, %r2, %r2, %r2, %r2, %r2}, {%f42042, %f42043, %f42044, %f42045, %f42046, %f42047, %f42048, %f42049};
	bar.warp.sync 	-1;
	wmma.mma.sync.aligned.row.col.m16n16k16.f32.f32 {%f42058, %f42059, %f42060, %f42061, %f42062, %f42063, %f42064, %f42065}, {%r2, %r2, %r2, %r2, %r2, %r2, %r2, %r2}, {%r2, %r2, %r2, %r2, %r2, %r2, %r2, %r2}, {%f42050, %f42051, %f42052, %f42053, %f42054, %f42055, %f42056, %f42057};
	bar.warp.sync 	-1;
	wmma.mma.sync.aligned.row.col.m16n16k16.f32.f32 {%f42066, %f42067, %f42068, %f42069, %f42070, %f42071, %f42072, %f42073}, {%r2, %r2, %r2, %r2, %r2, %r2, %r2, %r2}, {%r2, %r2, %r2, %r2, %r2, %r2, %r2, %r2}, {%f42058, %f42059, %f42060, %f42061, %f42062, %f42063, %f42064, %f42065};
	bar.warp.sync 	-1;
	wmma.mma.sync.aligned.row.col.m16n16k16.f32.f32 {%f42074, %f42075, %f42076, %f42077, %f42078, %f42079, %f42080, %f42081}, {%r2, %r2, %r2, %r2, %r2, %r2, %r2, %r2}, {%r2, %r2, %r2, %r2, %r2, %r2, %r2, %r2}, {%f42066, %f42067, %f42068, %f42069, %f42070, %f42071, %f42072, %f42073};
	bar.warp.sync 	-1;
	wmma.mma.sync.aligned.row.col.m16n16k16.f32.f32 {%f42082, %f42083, %f42084, %f42085, %f42086, %f42087, %f42088, %f42089}, {%r2, %r2, %r2, %r2, %r2, %r2, %r2, %r2}, {%r2, %r2, %r2, %r2, %r2, %r2, %r2, %r2}, {%f42074, %f42075, %f42076, %f42077, %f42078, %f42079, %f42080, %f42081};
	bar.warp.sync 	-1;
	wmma.mma.sync.aligned.row.col.m16n16k16.f32.f32 {%f42090, %f42091, %f42092, %f42093, %f42094, %f42095, %f42096, %f42097}, {%r2, %r2, %r2, %r2, %r2, %r2, %r2, %r2}, {%r2, %r2, %r2, %r2, %r2, %r2, %r2, %r2}, {%f42082, %f42083, %f42084, %f42085, %f42086, %f42087, %f42088, %f42089};
	bar.warp.sync 	-1;
	wmma.mma.sync.aligned.row.col.m16n16k16.f32.f32 {%f42098, %f42099, %f42100, %f42101, %f42102, %f42103, %f42104, %f42105}, {%r2, %r2, %r2, %r2, %r2, %r2, %r2, %r2}, {%r2, %r2, %r2, %r2, %r2, %r2, %r2, %r2}, {%f42090, %f42091, %f42092, %f42093, %f42094, %f42095, %f42096, %f42097};
	bar.warp.sync 	-1;
	wmma.mma.sync.aligned.row.col.m16n16k16.f32.f32 {%f42106, %f42107, %f42108, %f42109, %f42110, %f42111, %f42112, %f42113}, {%r2, %r2, %r2, %r2, %r2, %r2, %r2, %r2}, {%r2, %r2, %r2, %r2, %r2, %r2, %r2, %r2}, {%f42098, %f42099, %f42100, %f42101, %f42102, %f42103, %f42104, %f42105};
	bar.warp.sync 	-1;
	wmma.mma.sync.aligned.row.col.m16n16k16.f32.f32 {%f42114, %f42115, %f42116, %f42117, %f42118, %f42119, %f42120, %f42121}, {%r2, %r2, %r2, %r2, %r2, %r2, %r2, %r2}, {%r2, %r2, %r2, %r2, %r2, %r2, %r2, %r2}, {%f42106, %f42107, %f42108, %f42109, %f42110, %f42111, %f42112, %f42113};
	bar.warp.sync 	-1;
	wmma.mma.sync.aligned.row.col.m16n16k16.f32.f32 {%f42122, %f42123, %f42124, %f42125, %f42126, %f42127, %f42128, %f42129}, {%r2, %r2, %r2, %r2, %r2, %r2, %r2, %r2}, {%r2, %r2, %r2, %r2, %r2, %r2, %r2, %r2}, {%f42114, %f42115, %f42116, %f42117, %f42118, %f42119, %f42120, %f42121};
	bar.warp.sync 	-1;
	wmma.mma.sync.aligned.row.col.m16n16k16.f32.f32 {%f42130, %f42131, %f42132, %f42133, %f42134, %f42135, %f42136, %f42137}, {%r2, %r2, %r2, %r2, %r2, %r2, %r2, %r2}, {%r2, %r2, %r2, %r2, %r2, %r2, %r2, %r2}, {%f42122, %f42123, %f42124, %f42125, %f42126, %f42127, %f42128, %f42129};
	bar.warp.sync 	-1;
	wmma.mma.sync.aligned.row.col.m16n16k16.f32.f32 {%f42138, %f42139, %f42140, %f42141, %f42142, %f42143, %f42144, %f42145}, {%r2, %r2, %r2, %r2, %r2, %r2, %r2, %r2}, {%r2, %r2, %r2, %r2, %r2, %r2, %r2, %r2}, {%f42130, %f42131, %f42132, %f42133, %f42134, %f42135, %f42136, %f42137};
	bar.warp.sync 	-1;
	wmma.mma.sync.aligned.row.col.m16n16k16.f32.f32 {%f42146, %f42147, %f42148, %f42149, %f42150, %f42151, %f42152, %f42153}, {%r2, %r2, %r2, %r2, %r2, %r2, %r2, %r2}, {%r2, %r2, %r2, %r2, %r2, %r2, %r2, %r2}, {%f42138, %f42139, %f42140, %f42141, %f42142, %f42143, %f42144, %f42145};
	bar.warp.sync 	-1;
	wmma.mma.sync.aligned.row.col.m16n16k16.f32.f32 {%f42154, %f42155, %f42156, %f42157, %f42158, %f42159, %f42160, %f42161}, {%r2, %r2, %r2, %r2, %r2, %r2, %r2, %r2}, {%r2, %r2, %r2, %r2, %r2, %r2, %r2, %r2}, {%f42146, %f42147, %f42148, %f42149, %f42150, %f42151, %f42152, %f42153};
	bar.warp.sync 	-1;
	wmma.mma.sync.aligned.row.col.m16n16k16.f32.f32 {%f42162, %f42163, %f42164, %f42165, %f42166, %f42167, %f42168, %f42169}, {%r2, %r2, %r2, %r2, %r2, %r2, %r2, %r2}, {%r2, %r2, %r2, %r2, %r2, %r2, %r2, %r2}, {%f42154, %f42155, %f42156, %f42157, %f42158, %f42159, %f42160, %f42161};
	bar.warp.sync 	-1;
	wmma.mma.sync.aligned.row.col.m16n16k16.f32.f32 {%f42170, %f42171, %f42172, %f42173, %f42174, %f42175, %f42176, %f42177}, {%r2, %r2, %r2, %r2, %r2, %r2, %r2, %r2}, {%r2, %r2, %r2, %r2, %r2, %r2, %r2, %r2}, {%f42162, %f42163, %f42164, %f42165, %f42166, %f42167, %f42168, %f42169};
	bar.warp.sync 	-1;
	wmma.mma.sync.aligned.row.col.m16n16k16.f32.f32 {%f42178, %f42179, %f42180, %f42181, %f42182, %f42183, %f42184, %f42185}, {%r2, %r2, %r2, %r2, %r2, %r2, %r2, %r2}, {%r2, %r2, %r2, %r2, %r2, %r2, %r2, %r2}, {%f42170, %f42171, %f42172, %f42173, %f42174, %f42175, %f42176, %f42177};
	bar.warp.sync 	-1;
	wmma.mma.sync.aligned.row.col.m16n16k16.f32.f32 {%f42186, %f42187, %f42188, %f42189, %f42190, %f42191, %f42192, %f42193}, {%r2, %r2, %r2, %r2, %r2, %r2, %r2, %r2}, {%r2, %r2, %r2, %r2, %r2, %r2, %r2, %r2}, {%f42178, %f42179, %f42180, %f42181, %f42182, %f42183, %f42184, %f42185};
	bar.warp.sync 	-1;
	wmma.mma.sync.aligned.row.col.m16n16k16.f32.f32 {%f42194, %f42195, %f42196, %f42197, %f42198, %f42199, %f42200, %f42201}, {%r2, %r2, %r2, %r2, %r2, %r2, %r2, %r2}, {%r2, %r2, %r2, %r2, %r2, %r2, %r2, %r2}, {%f42186, %f42187, %f42188, %f42189, %f42190, %f42191, %f42192, %f42193};
	bar.warp.sync 	-1;
	wmma.mma.sync.aligned.row.col.m16n16k16.f32.f32 {%f42202, %f42203, %f42204, %f42205, %f42206, %f42207, %f42208, %f42209}, {%r2, %r2, %r2, %r2, %r2, %r2, %r2, %r2}, {%r2, %r2, %r2, %r2, %r2, %r2, %r2, %r2}, {%f42194, %f42195, %f42196, %f42197, %f42198, %f42199, %f42200, %f42201};
	bar.warp.sync 	-1;
	wmma.mma.sync.aligned.row.col.m16n16k16.f32.f32 {%f42210, %f42211, %f42212, %f42213, %f42214, %f42215, %f42216, %f42217}, {%r2, %r2, %r2, %r2, %r2, %r2, %r2, %r2}, {%r2, %r2, %r2, %r2, %r2, %r2, %r2, %r2}, {%f42202, %f42203, %f42204, %f42205, %f42206, %f42207, %f42208, %f42209};
	bar.warp.sync 	-1;
	wmma.mma.sync.aligned.row.col.m16n16k16.f32.f32 {%f42218, %f42219, %f42220, %f42221, %f42222, %f42223, %f42224, %f42225}, {%r2, %r2, %r2, %r2, %r2, %r2, %r2, %r2}, {%r2, %r2, %r2, %r2, %r2, %r2, %r2, %r2}, {%f42210, %f42211, %f42212, %f42213, %f42214, %f42215, %f42216, %f42217};
	bar.warp.sync 	-1;
	wmma.mma.sync.aligned.row.col.m16n16k16.f32.f32 {%f42226, %f42227, %f42228, %f42229, %f42230, %f42231, %f42232, %f42233}, {%r2, %r2, %r2, %r2, %r2, %r2, %r2, %r2}, {%r2, %r2, %r2, %r2, %r2, %r2, %r2, %r2}, {%f42218, %f42219, %f42220, %f42221, %f42222, %f42223, %f42224, %f42225};
	bar.warp.sync 	-1;
	wmma.mma.sync.aligned.row.col.m16n16k16.f32.f32 {%f42234, %f42235, %f42236, %f42237, %f42238, %f42239, %f42240, %f42241}, {%r2, %r2, %r2, %r2, %r2, %r2, %r2, %r2}, {%r2, %r2, %r2, %r2, %r2, %r2, %r2, %r2}, {%f42226, %f42227, %f42228, %f42229, %f42230, %f42231, %f42232, %f42233};
	bar.warp.sync 	-1;
	wmma.mma.sync.aligned.row.col.m16n16k16.f32.f32 {%f42242, %f42243, %f42244, %f42245, %f42246, %f42247, %f42248, %f42249}, {%r2, %r2, %r2, %r2, %r2, %r2, %r2, %r2}, {%r2, %r2, %r2, %r2, %r2, %r2, %r2, %r2}, {%f42234, %f42235, %f42236, %f42237, %f42238, %f42239, %f42240, %f42241};
	bar.warp.sync 	-1;
	wmma.mma.sync.aligned.row.col.m16n16k16.f32.f32 {%f42250, %f42251, %f42252, %f42253, %f42254, %f42255, %f42256, %f42257}, {%r2, %r2, %r2, %r2, %r2, %r2, %r2, %r2}, {%r2, %r2, %r2, %r2, %r2, %r2, %r2, %r2}, {%f42242, %f42243, %f42244, %f42245, %f42246, %f42247, %f42248, %f42249};
	bar.warp.sync 	-1;
	wmma.mma.sync.aligned.row.col.m16n16k16.f32.f32 {%f42258, %f42259, %f42260, %f42261, %f42262, %f42263, %f42264, %f42265}, {%r2, %r2, %r2, %r2, %r2, %r2, %r2, %r2}, {%r2, %r2, %r2, %r2, %r2, %r2, %r2, %r2}, {%f42250, %f42251, %f42252, %f42253, %f42254, %f42255, %f42256, %f42257};
	bar.warp.sync 	-1;
	wmma.mma.sync.aligned.row.col.m16n16k16.f32.f32 {%f42266, %f42267, %f42268, %f42269, %f42270, %f42271, %f42272, %f42273}, {%r2, %r2, %r2, %r2, %r2, %r2, %r2, %r2}, {%r2, %r2, %r2, %r2, %r2, %r2, %r2, %r2}, {%f42258, %f42259, %f42260, %f42261, %f42262, %f42263, %f42264, %f42265};
	bar.warp.sync 	-1;
	wmma.mma.sync.aligned.row.col.m16n16k16.f32.f32 {%f42274, %f42275, %f42276, %f42277, %f42278, %f42279, %f42280, %f42281}, {%r2, %r2, %r2, %r2, %r2, %r2, %r2, %r2}, {%r2, %r2, %r2, %r2, %r2, %r2, %r2, %r2}, {%f42266, %f42267, %f42268, %f42269, %f42270, %f42271, %f42272, %f42273};
	bar.warp.sync 	-1;
	wmma.mma.sync.aligned.row.col.m16n16k16.f32.f32 {%f42282, %f42283, %f42284, %f42285, %f42286, %f42287, %f42288, %f42289}, {%r2, %r2, %r2, %r2, %r2, %r2, %r2, %r2}, {%r2, %r2, %r2, %r2, %r2, %r2, %r2, %r2}, {%f42274, %f42275, %f42276, %f42277, %f42278, %f42279, %f42280, %f42281};
	bar.warp.sync 	-1;
	wmma.mma.sync.aligned.row.col.m16n16k16.f32.f32 {%f42290, %f42291, %f42292, %f42293, %f42294, %f42295, %f42296, %f42297}, {%r2, %r2, %r2, %r2, %r2, %r2, %r2, %r2}, {%r2, %r2, %r2, %r2, %r2, %r2, %r2, %r2}, {%f42282, %f42283, %f42284, %f42285, %f42286, %f42287, %f42288, %f42289};
	bar.warp.sync 	-1;
	wmma.mma.sync.aligned.row.col.m16n16k16.f32.f32 {%f42298, %f42299, %f42300, %f42301, %f42302, %f42303, %f42304, %f42305}, {%r2, %r2, %r2, %r2, %r2, %r2, %r2, %r2}, {%r2, %r2, %r2, %r2, %r2, %r2, %r2, %r2}, {%f42290, %f42291, %f42292, %f42293, %f42294, %f42295, %f42296, %f42297};
	bar.warp.sync 	-1;
	wmma.mma.sync.aligned.row.col.m16n16k16.f32.f32 {%f42306, %f42307, %f42308, %f42309, %f42310, %f42311, %f42312, %f42313}, {%r2, %r2, %r2, %r2, %r2, %r2, %r2, %r2}, {%r2, %r2, %r2, %r2, %r2, %r2, %r2, %r2}, {%f42298, %f42299, %f42300, %f42301, %f42302, %f42303, %f42304, %f42305};
	bar.warp.sync 	-1;
	wmma.mma.sync.aligned.row.col.m16n16k16.f32.f32 {%f42314, %f42315, %f42316, %f42317, %f42318, %f42319, %f42320, %f42321}, {%r2, %r2, %r2, %r2, %r2, %r2, %r2, %r2}, {%r2, %r2, %r2, %r2, %r2, %r2, %r2, %r2}, {%f42306, %f42307, %f42308, %f42309, %f42310, %f42311, %f42312, %f42313};
	bar.warp.sync 	-1;
	wmma.mma.sync.aligned.row.col.m16n16k16.f32.f32 {%f42322, %f42323, %f42324, %f42325, %f42326, %f42327, %f42328, %f42329}, {%r2, %r2, %r2, %r2, %r2, %r2, %r2, %r2}, {%r2, %r2, %r2, %r2, %r2, %r2, %r2, %r2}, {%f42314, %f42315, %f42316, %f42317, %f42318, %f42319, %f42320, %f42321};
	bar.warp.sync 	-1;
	wmma.mma.sync.aligned.row.col.m16n16k16.f32.f32 {%f42330, %f42331, %f42332, %f42333, %f42334, %f42335, %f42336, %f42337}, {%r2, %r2, %r2, %r2, %r2, %r2, %r2, %r2}, {%r2, %r2, %r2, %r2, %r2, %r2, %r2, %r2}, {%f42322, %f42323, %f42324, %f42325, %f42326, %f42327, %f42328, %f42329};
	bar.warp.sync 	-1;
	wmma.mma.sync.aligned.row.col.m16n16k16.f32.f32 {%f42338, %f42339, %f42340, %f42341, %f42342, %f42343, %f42344, %f42345}, {%r2, %r2, %r2, %r2, %r2, %r2, %r2, %r2}, {%r2, %r2, %r2, %r2, %r2, %r2, %r2, %r2}, {%f42330, %f42331, %f42332, %f42333, %f42334, %f42335, %f42336, %f42337};
	bar.warp.sync 	-1;
	wmma.mma.sync.aligned.row.col.m16n16k16.f32.f32 {%f42346, %f42347, %f42348, %f42349, %f42350, %f42351, %f42352, %f42353}, {%r2, %r2, %r2, %r2, %r2, %r2, %r2, %r2}, {%r2, %r2, %r2, %r2, %r2, %r2, %r2, %r2}, {%f42338, %f42339, %f42340, %f42341, %f42342, %f42343, %f42344, %f42345};
	bar.warp.sync 	-1;
	wmma.mma.sync.aligned.row.col.m16n16k16.f32.f32 {%f42354, %f42355, %f42356, %f42357, %f42358, %f42359, %f42360, %f42361}, {%r2, %r2, %r2, %r2, %r2, %r2, %r2, %r2}, {%r2, %r2, %r2, %r2, %r2, %r2, %r2, %r2}, {%f42346, %f42347, %f42348, %f42349, %f42350, %f42351, %f42352, %f42353};
	bar.warp.sync 	-1;
	wmma.mma.sync.aligned.row.col.m16n16k16.f32.f32 {%f42362, %f42363, %f42364, %f42365, %f42366, %f42367, %f42368, %f42369}, {%r2, %r2, %r2, %r2, %r2, %r2, %r2, %r2}, {%r2, %r2, %r2, %r2, %r2, %r2, %r2, %r2}, {%f42354, %f42355, %f42356, %f42357, %f42358, %f42359, %f42360, %f42361};
	bar.warp.sync 	-1;
	wmma.mma.sync.aligned.row.col.m16n16k16.f32.f32 {%f42370, %f42371, %f42372, %f42373, %f42374, %f42375, %f42376, %f42377}, {%r2, %r2, %r2, %r2, %r2, %r2, %r2, %r2}, {%r2, %r2, %r2, %r2, %r2, %r2, %r2, %r2}, {%f42362, %f42363, %f42364, %f42365, %f42366, %f42367, %f42368, %f42369};
	bar.warp.sync 	-1;
	wmma.mma.sync.aligned.row.col.m16n16k16.f32.f32 {%f42378, %f42379, %f42380, %f42381, %f42382, %f42383, %f42384, %f42385}, {%r2, %r2, %r2, %r2, %r2, %r2, %r2, %r2}, {%r2, %r2, %r2, %r2, %r2, %r2, %r2, %r2}, {%f42370, %f42371, %f42372, %f42373, %f42374, %f42375, %f42376, %f42377};
	bar.warp.sync 	-1;
	wmma.mma.sync.aligned.row.col.m16n16k16.f32.f32 {%f42386, %f42387, %f42388, %f42389, %f42390, %f42391, %f42392, %f42393}, {%r2, %r2, %r2, %r2, %r2, %r2, %r2, %r2}, {%r2, %r2, %r2, %r2, %r2, %r2, %r2, %r2}, {%f42378, %f42379, %f42380, %f42381, %f42382, %f42383, %f42384, %f42385};
	bar.warp.sync 	-1;
	wmma.mma.sync.aligned.row.col.m16n16k16.f32.f32 {%f42394, %f42395, %f42396, %f42397, %f42398, %f42399, %f42400, %f42401}, {%r2, %r2, %r2, %r2, %r2, %r2, %r2, %r2}, {%r2, %r2, %r2, %r2, %r2, %r2, %r2, %r2}, {%f42386, %f42387, %f42388, %f42389, %f42390, %f42391, %f42392, %f42393};
	bar.warp.sync 	-1;
	wmma.mma.sync.aligned.row.col.m16n16k16.f32.f32 {%f42402, %f42403, %f42404, %f42405, %f42406, %f42407, %f42408, %f42409}, {%r2, %r2, %r2, %r2, %r2, %r2, %r2, %r2}, {%r2, %r2, %r2, %r2, %r2, %r2, %r2, %r2}, {%f42394, %f42395, %f42396, %f42397, %f42398, %f42399, %f42400, %f42401};
	bar.warp.sync 	-1;
	wmma.mma.sync.aligned.row.col.m16n16k16.f32.f32 {%f42410, %f42411, %f42412, %f42413, %f42414, %f42415, %f42416, %f42417}, {%r2, %r2, %r2, %r2, %r2, %r2, %r2, %r2}, {%r2, %r2, %r2, %r2, %r2, %r2, %r2, %r2}, {%f42402, %f42403, %f42404, %f42405, %f42406, %f42407, %f42408, %f42409};
	bar.warp.sync 	-1;
	wmma.mma.sync.aligned.row.col.m16n16k16.f32.f32 {%f42418, %f42419, %f42420, %f42421, %f42422, %f42423, %f42424, %f42425}, {%r2, %r2, %r2, %r2, %r2, %r2, %r2, %r2}, {%r2, %r2, %r2, %r2, %r2, %r2, %r2, %r2}, {%f42410, %f42411, %f42412, %f42413, %f42414, %f42415, %f42416, %f42417};
	bar.warp.sync 	-1;
	wmma.mma.sync.aligned.row.col.m16n16k16.f32.f32 {%f42426, %f42427, %f42428, %f42429, %f42430, %f42431, %f42432, %f42433}, {%r2, %r2, %r2, %r2, %r2, %r2, %r2, %r2}, {%r2, %r2, %r2, %r2, %r2, %r2, %r2, %r2}, {%f42418, %f42419, %f42420, %f42421, %f42422, %f42423, %f42424, %f42425};
	bar.warp.sync 	-1;
	wmma.mma.sync.aligned.row.col.m16n16k16.f32.f32 {%f42434, %f42435, %f42436, %f42437, %f42438, %f42439, %f42440, %f42441}, {%r2, %r2, %r2, %r2, %r2, %r2, %r2, %r2}, {%r2, %r2, %r2, %r2, %r2, %r2, %r2, %r2}, {%f42426, %f42427, %f42428, %f42429, %f42430, %f42431, %f42432, %f42433};
	bar.warp.sync 	-1;
	wmma.mma.sync.aligned.row.col.m16n16k16.f32.f32 {%f42442, %f42443, %f42444, %f42445, %f42446, %f42447, %f42448, %f42449}, {%r2, %r2, %r2, %r2, %r2, %r2, %r2, %r2}, {%r2, %r2, %r2, %r2, %r2, %r2, %r2, %r2}, {%f42434, %f42435, %f42436, %f42437, %f42438, %f42439, %f42440, %f42441};
	bar.warp.sync 	-1;
	wmma.mma.sync.aligned.row.col.m16n16k16.f32.f32 {%f42450, %f42451, %f42452, %f42453, %f42454, %f42455, %f42456, %f42457}, {%r2, %r2, %r2, %r2, %r2, %r2, %r2, %r2}, {%r2, %r2, %r2, %r2, %r2, %r2, %r2, %r2}, {%f42442, %f42443, %f42444, %f42445, %f42446, %f42447, %f42448, %f42449};
	bar.warp.sync 	-1;
	wmma.mma.sync.aligned.row.col.m16n16k16.f32.f32 {%f42458, %f42459, %f42460, %f42461, %f42462, %f42463, %f42464, %f42465}, {%r2, %r2, %r2, %r2, %r2, %r2, %r2, %r2}, {%r2, %r2, %r2, %r2, %r2, %r2, %r2, %r2}, {%f42450, %f42451, %f42452, %f42453, %f42454, %f42455, %f42456, %f42457};
	bar.warp.sync 	-1;
	wmma.mma.sync.aligned.row.col.m16n16k16.f32.f32 {%f42466, %f42467, %f42468, %f42469, %f42470, %f42471, %f42472, %f42473}, {%r2, %r2, %r2, %r2, %r2, %r2, %r2, %r2}, {%r2, %r2, %r2, %r2, %r2, %r2, %r2, %r2}, {%f42458, %f42459, %f42460, %f42461, %f42462, %f42463, %f42464, %f42465};
	bar.warp.sync 	-1;
	wmma.mma.sync.aligned.row.col.m16n16k16.f32.f32 {%f42474, %f42475, %f42476, %f42477, %f42478, %f42479, %f42480, %f42481}, {%r2, %r2, %r2, %r2, %r2, %r2, %r2, %r2}, {%r2, %r2, %r2, %r2, %r2, %r2, %r2, %r2}, {%f42466, %f42467, %f42468, %f42469, %f42470, %f42471, %f42472, %f42473};
	bar.warp.sync 	-1;
	wmma.mma.sync.aligned.row.col.m16n16k16.f32.f32 {%f42482, %f42483, %f42484, %f42485, %f42486, %f42487, %f42488, %f42489}, {%r2, %r2, %r2, %r2, %r2, %r2, %r2, %r2}, {%r2, %r2, %r2, %r2, %r2, %r2, %r2, %r2}, {%f42474, %f42475, %f42476, %f42477, %f42478, %f42479, %f42480, %f42481};
	bar.warp.sync 	-1;
	wmma.mma.sync.aligned.row.col.m16n16k16.f32.f32 {%f42490, %f42491, %f42492, %f42493, %f42494, %f42495, %f42496, %f42497}, {%r2, %r2, %r2, %r2, %r2, %r2, %r2, %r2}, {%r2, %r2, %r2, %r2, %r2, %r2, %r2, %r2}, {%f42482, %f42483, %f42484, %f42485, %f42486, %f42487, %f42488, %f42489};
	bar.warp.sync 	-1;
	wmma.mma.sync.aligned.row.col.m16n16k16.f32.f32 {%f42498, %f42499, %f42500, %f42501, %f42502, %f42503, %f42504, %f42505}, {%r2, %r2, %r2, %r2, %r2, %r2, %r2, %r2}, {%r2, %r2, %r2, %r2, %r2, %r2, %r2, %r2}, {%f42490, %f42491, %f42492, %f42493, %f42494, %f42495, %f42496, %f42497};
	bar.warp.sync 	-1;
	wmma.mma.sync.aligned.row.col.m16n16k16.f32.f32 {%f42506, %f42507, %f42508, %f42509, %f42510, %f42511, %f42512, %f42513}, {%r2, %r2, %r2, %r2, %r2, %r2, %r2, %r2}, {%r2, %r2, %r2, %r2, %r2, %r2, %r2, %r2}, {%f42498, %f42499, %f42500, %f42501, %f42502, %f42503, %f42504, %f42505};
	bar.warp.sync 	-1;
	wmma.mma.sync.aligned.row.col.m16n16k16.f32.f32 {%f42514, %f42515, %f42516, %f42517, %f42518, %f42519, %f42520, %f42521}, {%r2, %r2, %r2, %r2, %r2, %r2, %r2, %r2}, {%r2, %r2, %r2, %r2, %r2, %r2, %r2, %r2}, {%f42506, %f42507, %f42508, %f42509, %f42510, %f42511, %f42512, %f42513};
	bar.warp.sync 	-1;
	wmma.mma.sync.aligned.row.col.m16n16k16.f32.f32 {%f42522, %f42523, %f42524, %f42525, %f42526, %f42527, %f42528, %f42529}, {%r2, %r2, %r2, %r2, %r2, %r2, %r2, %r2}, {%r2, %r2, %r2, %r2, %r2, %r2, %r2, %r2}, {%f42514, %f42515, %f42516, %f42517, %f42518, %f42519, %f42520, %f42521};
	bar.warp.sync 	-1;
	wmma.mma.sync.aligned.row.col.m16n16k16.f32.f32 {%f42530, %f42531, %f42532, %f42533, %f42534, %f42535, %f42536, %f42537}, {%r2, %r2, %r2, %r2, %r2, %r2, %r2, %r2}, {%r2, %r2, %r2, %r2, %r2, %r2, %r2, %r2}, {%f42522, %f42523, %f42524, %f42525, %f42526, %f42527, %f42528, %f42529};
	bar.warp.sync 	-1;
	wmma.mma.sync.aligned.row.col.m16n16k16.f32.f32 {%f42538, %f42539, %f42540, %f42541, %f42542, %f42543, %f42544, %f42545}, {%r2, %r2, %r2, %r2, %r2, %r2, %r2, %r2}, {%r2, %r2, %r2, %r2, %r2, %r2, %r2, %r2}, {%f42530, %f42531, %f42532, %f42533, %f42534, %f42535, %f42536, %f42537};
	bar.warp.sync 	-1;
	wmma.mma.sync.aligned.row.col.m16n16k16.f32.f32 {%f42546, %f42547, %f42548, %f42549, %f42550, %f42551, %f42552, %f42553}, {%r2, %r2, %r2, %r2, %r2, %r2, %r2, %r2}, {%r2, %r2, %r2, %r2, %r2, %r2, %r2, %r2}, {%f42538, %f42539, %f42540, %f42541, %f42542, %f42543, %f42544, %f42545};
	bar.warp.sync 	-1;
	wmma.mma.sync.aligned.row.col.m16n16k16.f32.f32 {%f42554, %f42555, %f42556, %f42557, %f42558, %f42559, %f42560, %f42561}, {%r2, %r2, %r2, %r2, %r2, %r2, %r2, %r2}, {%r2, %r2, %r2, %r2, %r2, %r2, %r2, %r2}, {%f42546, %f42547, %f42548, %f42549, %f42550, %f42551, %f42552, %f42553};
	bar.warp.sync 	-1;
	wmma.mma.sync.aligned.row.col.m16n16k16.f32.f32 {%f42562, %f42563, %f42564, %f42565, %f42566, %f42567, %f42568, %f42569}, {%r2, %r2, %r2, %r2, %r2, %r2, %r2, %r2}, {%r2, %r2, %r2, %r2, %r2, %r2, %r2, %r2}, {%f42554, %f42555, %f42556, %f42557, %f42558, %f42559, %f42560, %f42561};
	bar.warp.sync 	-1;
	wmma.mma.sync.aligned.row.col.m16n16k16.f32.f32 {%f42570, %f42571, %f42572, %f42573, %f42574, %f42575, %f42576, %f42577}, {%r2, %r2, %r2, %r2, %r2, %r2, %r2, %r2}, {%r2, %r2, %r2, %r2, %r2, %r2, %r2, %r2}, {%f42562, %f42563, %f42564, %f42565, %f42566, %f42567, %f42568, %f42569};
	bar.warp.sync 	-1;
	wmma.mma.sync.aligned.row.col.m16n16k16.f32.f32 {%f42578, %f42579, %f42580, %f42581, %f42582, %f42583, %f42584, %f42585}, {%r2, %r2, %r2, %r2, %r2, %r2, %r2, %r2}, {%r2, %r2, %r2, %r2, %r2, %r2, %r2, %r2}, {%f42570, %f42571, %f42572, %f42573, %f42574, %f42575, %f42576, %f42577};
	bar.warp.sync 	-1;
	wmma.mma.sync.aligned.row.col.m16n16k16.f32.f32 {%f42586, %f42587, %f42588, %f42589, %f42590, %f42591, %f42592, %f42593}, {%r2, %r2, %r2, %r2, %r2, %r2, %r2, %r2}, {%r2, %r2, %r2, %r2, %r2, %r2, %r2, %r2}, {%f42578, %f42579, %f42580, %f42581, %f42582, %f42583, %f42584, %f42585};
	bar.warp.sync 	-1;
	wmma.mma.sync.aligned.row.col.m16n16k16.f32.f32 {%f42594, %f42595, %f42596, %f42597, %f42598, %f42599, %f42600, %f42601}, {%r2, %r2, %r2, %r2, %r2, %r2, %r2, %r2}, {%r2, %r2, %r2, %r2, %r2, %r2, %r2, %r2}, {%f42586, %f42587, %f42588, %f42589, %f42590, %f42591, %f42592, %f42593};
	bar.warp.sync 	-1;
	wmma.mma.sync.aligned.row.col.m16n16k16.f32.f32 {%f42602, %f42603, %f42604, %f42605, %f42606, %f42607, %f42608, %f42609}, {%r2, %r2, %r2, %r2, %r2, %r2, %r2, %r2}, {%r2, %r2, %r2, %r2, %r2, %r2, %r2, %r2}, {%f42594, %f42595, %f42596, %f42597, %f42598, %f42599, %f42600, %f42601};
	bar.warp.sync 	-1;
	wmma.mma.sync.aligned.row.col.m16n16k16.f32.f32 {%f42610, %f42611, %f42612, %f42613, %f42614, %f42615, %f42616, %f42617}, {%r2, %r2, %r2, %r2, %r2, %r2, %r2, %r2}, {%r2, %r2, %r2, %r2, %r2, %r2, %r2, %r2}, {%f42602, %f42603, %f42604, %f42605, %f42606, %f42607, %f42608, %f42609};
	bar.warp.sync 	-1;
	wmma.mma.sync.aligned.row.col.m16n16k16.f32.f32 {%f42618, %f42619, %f42620, %f42621, %f42622, %f42623, %f42624, %f42625}, {%r2, %r2, %r2, %r2, %r2, %r2, %r2, %r2}, {%r2, %r2, %r2, %r2, %r2, %r2, %r2, %r2}, {%f42610, %f42611, %f42612, %f42613, %f42614, %f42615, %f42616, %f42617};
	bar.warp.sync 	-1;
	wmma.mma.sync.aligned.row.col.m16n16k16.f32.f32 {%f42626, %f42627, %f42628, %f42629, %f42630, %f42631, %f42632, %f42633}, {%r2, %r2, %r2, %r2, %r2, %r2, %r2, %r2}, {%r2, %r2, %r2, %r2, %r2, %r2, %r2, %r2}, {%f42618, %f42619, %f42620, %f42621, %f42622, %f42623, %f42624, %f42625};
	bar.warp.sync 	-1;
	wmma.mma.sync.aligned.row.col.m16n16k16.f32.f32 {%f42634, %f42635, %f42636, %f42637, %f42638, %f42639, %f42640, %f42641}, {%r2, %r2, %r2, %r2, %r2, %r2, %r2, %r2}, {%r2, %r2, %r2, %r2, %r2, %r2, %r2, %r2}, {%f42626, %f42627, %f42628, %f42629, %f42630, %f42631, %f42632, %f42633};
	bar.warp.sync 	-1;
	wmma.mma.sync.aligned.row.col.m16n16k16.f32.f32 {%f42642, %f42643, %f42644, %f42645, %f42646, %f42647, %f42648, %f42649}, {%r2, %r2, %r2, %r2, %r2, %r2, %r2, %r2}, {%r2, %r2, %r2, %r2, %r2, %r2, %r2, %r2}, {%f42634, %f42635, %f42636, %f42637, %f42638, %f42639, %f42640, %f42641};
	bar.warp.sync 	-1;
	wmma.mma.sync.aligned.row.col.m16n16k16.f32.f32 {%f42650, %f42651, %f42652, %f42653, %f42654, %f42655, %f42656, %f42657}, {%r2, %r2, %r2, %r2, %r2, %r2, %r2, %r2}, {%r2, %r2, %r2, %r2, %r2, %r2, %r2, %r2}, {%f42642, %f42643, %f42644, %f42645, %f42646, %f42647, %f42648, %f42649};
	bar.warp.sync 	-1;
	wmma.mma.sync.aligned.row.col.m16n16k16.f32.f32 {%f42658, %f42659, %f42660, %f42661, %f42662, %f42663, %f42664, %f42665}, {%r2, %r2, %r2, %r2, %r2, %r2, %r2, %r2}, {%r2, %r2, %r2, %r2, %r2, %r2, %r2, %r2}, {%f42650, %f42651, %f42652, %f42653, %f42654, %f42655, %f42656, %f42657};
	bar.warp.sync 	-1;
	wmma.mma.sync.aligned.row.col.m16n16k16.f32.f32 {%f42666, %f42667, %f42668, %f42669, %f42670, %f42671, %f42672, %f42673}, {%r2, %r2, %r2, %r2, %r2, %r2, %r2, %r2}, {%r2, %r2, %r2, %r2, %r2, %r2, %r2, %r2}, {%f42658, %f42659, %f42660, %f42661, %f42662, %f42663, %f42664, %f42665};
	bar.warp.sync 	-1;
	wmma.mma.sync.aligned.row.col.m16n16k16.f32.f32 {%f42674, %f42675, %f42676, %f42677, %f42678, %f42679, %f42680, %f42681}, {%r2, %r2, %r2, %r2, %r2, %r2, %r2, %r2}, {%r2, %r2, %r2, %r2, %r2, %r2, %r2, %r2}, {%f42666, %f42667, %f42668, %f42669, %f42670, %f42671, %f42672, %f42673};
	bar.warp.sync 	-1;
	wmma.mma.sync.aligned.row.col.m16n16k16.f32.f32 {%f42682, %f42683, %f42684, %f42685, %f42686, %f42687, %f42688, %f42689}, {%r2, %r2, %r2, %r2, %r2, %r2, %r2, %r2}, {%r2, %r2, %r2, %r2, %r2, %r2, %r2, %r2}, {%f42674, %f42675, %f42676, %f42677, %f42678, %f42679, %f42680, %f42681};
	bar.warp.sync 	-1;
	wmma.mma.sync.aligned.row.col.m16n16k16.f32.f32 {%f42690, %f42691, %f42692, %f42693, %f42694, %f42695, %f42696, %f42697}, {%r2, %r2, %r2, %r2, %r2, %r2, %r2, %r2}, {%r2, %r2, %r2, %r2, %r2, %r2, %r2, %r2}, {%f42682, %f42683, %f42684, %f42685, %f42686, %f42687, %f42688, %f42689};
	bar.warp.sync 	-1;
	wmma.mma.sync.aligned.row.col.m16n16k16.f32.f32 {%f42698, %f42699, %f42700, %f42701, %f42702, %f42703, %f42704, %f42705}, {%r2, %r2, %r2, %r2, %r2, %r2, %r2, %r2}, {%r2, %r2, %r2, %r2, %r2, %r2, %r2, %r2}, {%f42690, %f42691, %f42692, %f42693, %f42694, %f42695, %f42696, %f42697};
	bar.warp.sync 	-1;
	wmma.mma.sync.aligned.row.col.m16n16k16.f32.f32 {%f42706, %f42707, %f42708, %f42709, %f42710, %f42711, %f42712, %f42713}, {%r2, %r2, %r2, %r2, %r2, %r2, %r2, %r2}, {%r2, %r2, %r2, %r2, %r2, %r2, %r2, %r2}, {%f42698, %f42699, %f42700, %f42701, %f42702, %f42703, %f42704, %f42705};
	bar.warp.sync 	-1;
	wmma.mma.sync.aligned.row.col.m16n16k16.f32.f32 {%f42714, %f42715, %f42716, %f42717, %f42718, %f42719, %f42720, %f42721}, {%r2, %r2, %r2, %r2, %r2, %r2, %r2, %r2}, {%r2, %r2, %r2, %r2, %r2, %r2, %r2, %r2}, {%f42706, %f42707, %f42708, %f42709, %f42710, %f42711, %f42712, %f42713};
	bar.warp.sync 	-1;
	wmma.mma.sync.aligned.row.col.m16n16k16.f32.f32 {%f42722, %f42723, %f42724, %f42725, %f42726, %f42727, %f42728, %f42729}, {%r2, %r2, %r2, %r2, %r2, %r2, %r2, %r2}, {%r2, %r2, %r2, %r2, %r2, %r2, %r2, %r2}, {%f42714, %f42715, %f42716, %f42717, %f42718, %f42719, %f42720, %f42721};
	bar.warp.sync 	-1;
	wmma.mma.sync.aligned.row.col.m16n16k16.f32.f32 {%f42730, %f42731, %f42732, %f42733, %f42734, %f42735, %f42736, %f42737}, {%r2, %r2, %r2, %r2, %r2, %r2, %r2, %r2}, {%r2, %r2, %r2, %r2, %r2, %r2, %r2, %r2}, {%f42722, %f42723, %f42724, %f42725, %f42726, %f42727, %f42728, %f42729};
	bar.warp.sync 	-1;
	wmma.mma.sync.aligned.row.col.m16n16k16.f32.f32 {%f42738, %f42739, %f42740, %f42741, %f42742, %f42743, %f42744, %f42745}, {%r2, %r2, %r2, %r2, %r2, %r2, %r2, %r2}, {%r2, %r2, %r2, %r2, %r2, %r2, %r2, %r2}, {%f42730, %f42731, %f42732, %f42733, %f42734, %f42735, %f42736, %f42737};
	bar.warp.sync 	-1;
	wmma.mma.sync.aligned.row.col.m16n16k16.f32.f32 {%f42746, %f42747, %f42748, %f42749, %f42750, %f42751, %f42752, %f42753}, {%r2, %r2, %r2, %r2, %r2, %r2, %r2, %r2}, {%r2, %r2, %r2, %r2, %r2, %r2, %r2, %r2}, {%f42738, %f42739, %f42740, %f42741, %f42742, %f42743, %f42744, %f42745};
	bar.warp.sync 	-1;
	wmma.mma.sync.aligned.row.col.m16n16k16.f32.f32 {%f42754, %f42755, %f42756, %f42757, %f42758, %f42759, %f42760, %f42761}, {%r2, %r2, %r2, %r2, %r2, %r2, %r2, %r2}, {%r2, %r2, %r2, %r2, %r2, %r2, %r2, %r2}, {%f42746, %f42747, %f42748, %f42749, %f42750, %f42751, %f42752, %f42753};
	bar.warp.sync 	-1;
	wmma.mma.sync.aligned.row.col.m16n16k16.f32.f32 {%f42762, %f42763, %f42764, %f42765, %f42766, %f42767, %f42768, %f42769}, {%r2, %r2, %r2, %r2, %r2, %r2, %r2, %r2}, {%r2, %r2, %r2, %r2, %r2, %r2, %r2, %r2}, {%f42754, %f42755, %f42756, %f42757, %f42758, %f42759, %f42760, %f42761};
	bar.warp.sync 	-1;
	wmma.mma.sync.aligned.row.col.m16n16k16.f32.f32 {%f42770, %f42771, %f42772, %f42773, %f42774, %f42775, %f42776, %f42777}, {%r2, %r2, %r2, %r2, %r2, %r2, %r2, %r2}, {%r2, %r2, %r2, %r2, %r2, %r2, %r2, %r2}, {%f42762, %f42763, %f42764, %f42765, %f42766, %f42767, %f42768, %f42769};
	bar.warp.sync 	-1;
	wmma.mma.sync.aligned.row.col.m16n16k16.f32.f32 {%f42778, %f42779, %f42780, %f42781, %f42782, %f42783, %f42784, %f42785}, {%r2, %r2, %r2, %r2, %r2, %r2, %r2, %r2}, {%r2, %r2, %r2, %r2, %r2, %r2, %r2, %r2}, {%f42770, %f42771, %f42772, %f42773, %f42774, %f42775, %f42776, %f42777};
	bar.warp.sync 	-1;
	wmma.mma.sync.aligned.row.col.m16n16k16.f32.f32 {%f42786, %f42787, %f42788, %f42789, %f42790, %f42791, %f42792, %f42793}, {%r2, %r2, %r2, %r2, %r2, %r2, %r2, %r2}, {%r2, %r2, %r2, %r2, %r2, %r2, %r2, %r2}, {%f42778, %f42779, %f42780, %f42781, %f42782, %f42783, %f42784, %f42785};
	bar.warp.sync 	-1;
	wmma.mma.sync.aligned.row.col.m16n16k16.f32.f32 {%f42794, %f42795, %f42796, %f42797, %f42798, %f42799, %f42800, %f42801}, {%r2, %r2, %r2, %r2, %r2, %r2, %r2, %r2}, {%r2, %r2, %r2, %r2, %r2, %r2, %r2, %r2}, {%f42786, %f42787, %f42788, %f42789, %f42790, %f42791, %f42792, %f42793};
	bar.warp.sync 	-1;
	wmma.mma.sync.aligned.row.col.m16n16k16.f32.f32 {%f42802, %f42803, %f42804, %f42805, %f42806, %f42807, %f42808, %f42809}, {%r2, %r2, %r2, %r2, %r2, %r2, %r2, %r2}, {%r2, %r2, %r2, %r2, %r2, %r2, %r2, %r2}, {%f42794, %f42795, %f42796, %f42797, %f42798, %f42799, %f42800, %f42801};
	bar.warp.sync 	-1;
	wmma.mma.sync.aligned.row.col.m16n16k16.f32.f32 {%f42810, %f42811, %f42812, %f42813, %f42814, %f42815, %f42816, %f42817}, {%r2, %r2, %r2, %r2, %r2, %r2, %r2, %r2}, {%r2, %r2, %r2, %r2, %r2, %r2, %r2, %r2}, {%f42802, %f42803, %f42804, %f42805, %f42806, %f42807, %f42808, %f42809};
	bar.warp.sync 	-1;
	wmma.mma.sync.aligned.row.col.m16n16k16.f32.f32 {%f42818, %f42819, %f42820, %f42821, %f42822, %f42823, %f42824, %f42825}, {%r2, %r2, %r2, %r2, %r2, %r2, %r2, %r2}, {%r2, %r2, %r2, %r2, %r2, %r2, %r2, %r2}, {%f42810, %f42811, %f42812, %f42813, %f42814, %f42815, %f42816, %f42817};
	bar.warp.sync 	-1;
	wmma.mma.sync.aligned.row.col.m16n16k16.f32.f32 {%f42826, %f42827, %f42828, %f42829, %f42830, %f42831, %f42832, %f42833}, {%r2, %r2, %r2, %r2, %r2, %r2, %r2, %r2}, {%r2, %r2, %r2, %r2, %r2, %r2, %r2, %r2}, {%f42818, %f42819, %f42820, %f42821, %f42822, %f42823, %f42824, %f42825};
	bar.warp.sync 	-1;
	wmma.mma.sync.aligned.row.col.m16n16k16.f32.f32 {%f42834, %f42835, %f42836, %f42837, %f42838, %f42839, %f42840, %f42841}, {%r2, %r2, %r2, %r2, %r2, %r2, %r2, %r2}, {%r2, %r2, %r2, %r2, %r2, %r2, %r2, %r2}, {%f42826, %f42827, %f42828, %f42829, %f42830, %f42831, %f42832, %f42833};
	bar.warp.sync 	-1;
	wmma.mma.sync.aligned.row.col.m16n16k16.f32.f32 {%f42842, %f42843, %f42844, %f42845, %f42846, %f42847, %f42848, %f42849}, {%r2, %r2, %r2, %r2, %r2, %r2, %r2, %r2}, {%r2, %r2, %r2, %r2, %r2, %r2, %r2, %r2}, {%f42834, %f42835, %f42836, %f42837, %f42838, %f42839, %f42840, %f42841};
	bar.warp.sync 	-1;
	wmma.mma.sync.aligned.row.col.m16n16k16.f32.f32 {%f42850, %f42851, %f42852, %f42853, %f42854, %f42855, %f42856, %f42857}, {%r2, %r2, %r2, %r2, %r2, %r2, %r2, %r2}, {%r2, %r2, %r2, %r2, %r2, %r2, %r2, %r2}, {%f42842, %f42843, %f42844, %f42845, %f42846, %f42847, %f42848, %f42849};
	bar.warp.sync 	-1;
	wmma.mma.sync.aligned.row.col.m16n16k16.f32.f32 {%f42858, %f42859, %f42860, %f42861, %f42862, %f42863, %f42864, %f42865}, {%r2, %r2, %r2, %r2, %r2, %r2, %r2, %r2}, {%r2, %r2, %r2, %r2, %r2, %r2, %r2, %r2}, {%f42850, %f42851, %f42852, %f42853, %f42854, %f42855, %f42856, %f42857};
	bar.warp.sync 	-1;
	wmma.mma.sync.aligned.row.col.m16n16k16.f32.f32 {%f42866, %f42867, %f42868, %f42869, %f42870, %f42871, %f42872, %f42873}, {%r2, %r2, %r2, %r2, %r2, %r2, %r2, %r2}, {%r2, %r2, %r2, %r2, %r2, %r2, %r2, %r2}, {%f42858, %f42859, %f42860, %f42861, %f42862, %f42863, %f42864, %f42865};
	bar.warp.sync 	-1;
	wmma.mma.sync.aligned.row.col.m16n16k16.f32.f32 {%f42874, %f42875, %f42876, %f42877, %f42878, %f42879, %f42880, %f42881}, {%r2, %r2, %r2, %r2, %r2, %r2, %r2, %r2}, {%r2, %r2, %r2, %r2, %r2, %r2, %r2, %r2}, {%f42866, %f42867, %f42868, %f42869, %f42870, %f42871, %f42872, %f42873};
	bar.warp.sync 	-1;
	wmma.mma.sync.aligned.row.col.m16n16k16.f32.f32 {%f42882, %f42883, %f42884, %f42885, %f42886, %f42887, %f42888, %f42889}, {%r2, %r2, %r2, %r2, %r2, %r2, %r2, %r2}, {%r2, %r2, %r2, %r2, %r2, %r2, %r2, %r2}, {%f42874, %f42875, %f42876, %f42877, %f42878, %f42879, %f42880, %f42881};
	bar.warp.sync 	-1;
	wmma.mma.sync.aligned.row.col.m16n16k16.f32.f32 {%f42890, %f42891, %f42892, %f42893, %f42894, %f42895, %f42896, %f42897}, {%r2, %r2, %r2, %r2, %r2, %r2, %r2, %r2}, {%r2, %r2, %r2, %r2, %r2, %r2, %r2, %r2}, {%f42882, %f42883, %f42884, %f42885, %f42886, %f42887, %f42888, %f42889};
	bar.warp.sync 	-1;
	wmma.mma.sync.aligned.row.col.m16n16k16.f32.f32 {%f42898, %f42899, %f42900, %f42901, %f42902, %f42903, %f42904, %f42905}, {%r2, %r2, %r2, %r2, %r2, %r2, %r2, %r2}, {%r2, %r2, %r2, %r2, %r2, %r2, %r2, %r2}, {%f42890, %f42891, %f42892, %f42893, %f42894, %f42895, %f42896, %f42897};
	bar.warp.sync 	-1;
	wmma.mma.sync.aligned.row.col.m16n16k16.f32.f32 {%f42906, %f42907, %f42908, %f42909, %f42910, %f42911, %f42912, %f42913}, {%r2, %r2, %r2, %r2, %r2, %r2, %r2, %r2}, {%r2, %r2, %r2, %r2, %r2, %r2, %r2, %r2}, {%f42898, %f42899, %f42900, %f42901, %f42902, %f42903, %f42904, %f42905};
	bar.warp.sync 	-1;
	wmma.mma.sync.aligned.row.col.m16n16k16.f32.f32 {%f42914, %f42915, %f42916, %f42917, %f42918, %f42919, %f42920, %f42921}, {%r2, %r2, %r2, %r2, %r2, %r2, %r2, %r2}, {%r2, %r2, %r2, %r2, %r2, %r2, %r2, %r2}, {%f42906, %f42907, %f42908, %f42909, %f42910, %f42911, %f42912, %f42913};
	bar.warp.sync 	-1;
	wmma.mma.sync.aligned.row.col.m16n16k16.f32.f32 {%f42922, %f42923, %f42924, %f42925, %f42926, %f42927, %f42928, %f42929}, {%r2, %r2, %r2, %r2, %r2, %r2, %r2, %r2}, {%r2, %r2, %r2, %r2, %r2, %r2, %r2, %r2}, {%f42914, %f42915, %f42916, %f42917, %f42918, %f42919, %f42920, %f42921};
	bar.warp.sync 	-1;
	wmma.mma.sync.aligned.row.col.m16n16k16.f32.f32 {%f42930, %f42931, %f42932, %f42933, %f42934, %f42935, %f42936, %f42937}, {%r2, %r2, %r2, %r2, %r2, %r2, %r2, %r2}, {%r2, %r2, %r2, %r2, %r2, %r2, %r2, %r2}, {%f42922, %f42923, %f42924, %f42925, %f42926, %f42927, %f42928, %f42929};
	bar.warp.sync 	-1;
	wmma.mma.sync.aligned.row.col.m16n16k16.f32.f32 {%f42938, %f42939, %f42940, %f42941, %f42942, %f42943, %f42944, %f42945}, {%r2, %r2, %r2, %r2, %r2, %r2, %r2, %r2}, {%r2, %r2, %r2, %r2, %r2, %r2, %r2, %r2}, {%f42930, %f42931, %f42932, %f42933, %f42934, %f42935, %f42936, %f42937};
	bar.warp.sync 	-1;
	wmma.mma.sync.aligned.row.col.m16n16k16.f32.f32 {%f42946, %f42947, %f42948, %f42949, %f42950, %f42951, %f42952, %f42953}, {%r2, %r2, %r2, %r2, %r2, %r2, %r2, %r2}, {%r2, %r2, %r2, %r2, %r2, %r2, %r2, %r2}, {%f42938, %f42939, %f42940, %f42941, %f42942, %f42943, %f42944, %f42945};
	bar.warp.sync 	-1;
	wmma.mma.sync.aligned.row.col.m16n16k16.f32.f32 {%f42954, %f42955, %f42956, %f42957, %f42958, %f42959, %f42960, %f42961}, {%r2, %r2, %r2, %r2, %r2, %r2, %r2, %r2}, {%r2, %r2, %r2, %r2, %r2, %r2, %r2, %r2}, {%f42946, %f42947, %f42948, %f42949, %f42950, %f42951, %f42952, %f42953};
	bar.warp.sync 	-1;
	wmma.mma.sync.aligned.row.col.m16n16k16.f32.f32 {%f42962, %f42963, %f42964, %f42965, %f42966, %f42967, %f42968, %f42969}, {%r2, %r2, %r2, %r2, %r2, %r2, %r2, %r2}, {%r2, %r2, %r2, %r2, %r2, %r2, %r2, %r2}, {%f42954, %f42955, %f42956, %f42957, %f42958, %f42959, %f42960, %f42961};
	bar.warp.sync 	-1;
	wmma.mma.sync.aligned.row.col.m16n16k16.f32.f32 {%f42970, %f42971, %f42972, %f42973, %f42974, %f42975, %f42976, %f42977}, {%r2, %r2, %r2, %r2, %r2, %r2, %r2, %r2}, {%r2, %r2, %r2, %r2, %r2, %r2, %r2, %r2}, {%f42962, %f42963, %f42964, %f42965, %f42966, %f42967, %f42968, %f42969};
	bar.warp.sync 	-1;
	wmma.mma.sync.aligned.row.col.m16n16k16.f32.f32 {%f42978, %f42979, %f42980, %f42981, %f42982, %f42983, %f42984, %f42985}, {%r2, %r2, %r2, %r2, %r2, %r2, %r2, %r2}, {%r2, %r2, %r2, %r2, %r2, %r2, %r2, %r2}, {%f42970, %f42971, %f42972, %f42973, %f42974, %f42975, %f42976, %f42977};
	bar.warp.sync 	-1;
	wmma.mma.sync.aligned.row.col.m16n16k16.f32.f32 {%f42986, %f42987, %f42988, %f42989, %f42990, %f42991, %f42992, %f42993}, {%r2, %r2, %r2, %r2, %r2, %r2, %r2, %r2}, {%r2, %r2, %r2, %r2, %r2, %r2, %r2, %r2}, {%f42978, %f42979, %f42980, %f42981, %f42982, %f42983, %f42984, %f42985};
	bar.warp.sync 	-1;
	wmma.mma.sync.aligned.row.col.m16n16k16.f32.f32 {%f42994, %f42995, %f42996, %f42997, %f42998, %f42999, %f43000, %f43001}, {%r2, %r2, %r2, %r2, %r2, %r2, %r2, %r2}, {%r2, %r2, %r2, %r2, %r2, %r2, %r2, %r2}, {%f42986, %f42987, %f42988, %f42989, %f42990, %f42991, %f42992, %f42993};
	bar.warp.sync 	-1;
	wmma.mma.sync.aligned.row.col.m16n16k16.f32.f32 {%f43002, %f43003, %f43004, %f43005, %f43006, %f43007, %f43008, %f43009}, {%r2, %r2, %r2, %r2, %r2, %r2, %r2, %r2}, {%r2, %r2, %r2, %r2, %r2, %r2, %r2, %r2}, {%f42994, %f42995, %f42996, %f42997, %f42998, %f42999, %f43000, %f43001};
	bar.warp.sync 	-1;
	wmma.mma.sync.aligned.row.col.m16n16k16.f32.f32 {%f43010, %f43011, %f43012, %f43013, %f43014, %f43015, %f43016, %f43017}, {%r2, %r2, %r2, %r2, %r2, %r2, %r2, %r2}, {%r2, %r2, %r2, %r2, %r2, %r2, %r2, %r2}, {%f43002, %f43003, %f43004, %f43005, %f43006, %f43007, %f43008, %f43009};
	bar.warp.sync 	-1;
	wmma.mma.sync.aligned.row.col.m16n16k16.f32.f32 {%f43018, %f43019, %f43020, %f43021, %f43022, %f43023, %f43024, %f43025}, {%r2, %r2, %r2, %r2, %r2, %r2, %r2, %r2}, {%r2, %r2, %r2, %r2, %r2, %r2, %r2, %r2}, {%f43010, %f43011, %f43012, %f43013, %f43014, %f43015, %f43016, %f43017};
	bar.warp.sync 	-1;
	wmma.mma.sync.aligned.row.col.m16n16k16.f32.f32 {%f43026, %f43027, %f43028, %f43029, %f43030, %f43031, %f43032, %f43033}, {%r2, %r2, %r2, %r2, %r2, %r2, %r2, %r2}, {%r2, %r2, %r2, %r2, %r2, %r2, %r2, %r2}, {%f43018, %f43019, %f43020, %f43021, %f43022, %f43023, %f43024, %f43025};
	bar.warp.sync 	-1;
	wmma.mma.sync.aligned.row.col.m16n16k16.f32.f32 {%f43034, %f43035, %f43036, %f43037, %f43038, %f43039, %f43040, %f43041}, {%r2, %r2, %r2, %r2, %r2, %r2, %r2, %r2}, {%r2, %r2, %r2, %r2, %r2, %r2, %r2, %r2}, {%f43026, %f43027, %f43028, %f43029, %f43030, %f43031, %f43032, %f43033};
	bar.warp.sync 	-1;
	wmma.mma.sync.aligned.row.col.m16n16k16.f32.f32 {%f43042, %f43043, %f43044, %f43045, %f43046, %f43047, %f43048, %f43049}, {%r2, %r2, %r2, %r2, %r2, %r2, %r2, %r2}, {%r2, %r2, %r2, %r2, %r2, %r2, %r2, %r2}, {%f43034, %f43035, %f43036, %f43037, %f43038, %f43039, %f43040, %f43041};
	bar.warp.sync 	-1;
	wmma.mma.sync.aligned.row.col.m16n16k16.f32.f32 {%f43050, %f43051, %f43052, %f43053, %f43054, %f43055, %f43056, %f43057}, {%r2, %r2, %r2, %r2, %r2, %r2, %r2, %r2}, {%r2, %r2, %r2, %r2, %r2, %r2, %r2, %r2}, {%f43042, %f43043, %f43044, %f43045, %f43046, %f43047, %f43048, %f43049};
	bar.warp.sync 	-1;
	wmma.mma.sync.aligned.row.col.m16n16k16.f32.f32 {%f43058, %f43059, %f43060, %f43061, %f43062, %f43063, %f43064, %f43065}, {%r2, %r2, %r2, %r2, %r2, %r2, %r2, %r2}, {%r2, %r2, %r2, %r2, %r2, %r2, %r2, %r2}, {%f43050, %f43051, %f43052, %f43053, %f43054, %f43055, %f43056, %f43057};
	bar.warp.sync 	-1;
	wmma.mma.sync.aligned.row.col.m16n16k16.f32.f32 {%f43066, %f43067, %f43068, %f43069, %f43070, %f43071, %f43072, %f43073}, {%r2, %r2, %r2, %r2, %r2, %r2, %r2, %r2}, {%r2, %r2, %r2, %r2, %r2, %r2, %r2, %r2}, {%f43058, %f43059, %f43060, %f43061, %f43062, %f43063, %f43064, %f43065};
	bar.warp.sync 	-1;
	wmma.mma.sync.aligned.row.col.m16n16k16.f32.f32 {%f43074, %f43075, %f43076, %f43077, %f43078, %f43079, %f43080, %f43081}, {%r2, %r2, %r2, %r2, %r2, %r2, %r2, %r2}, {%r2, %r2, %r2, %r2, %r2, %r2, %r2, %r2}, {%f43066, %f43067, %f43068, %f43069, %f43070, %f43071, %f43072, %f43073};
	bar.warp.sync 	-1;
	wmma.mma.sync.aligned.row.col.m16n16k16.f32.f32 {%f43082, %f43083, %f43084, %f43085, %f43086, %f43087, %f43088, %f43089}, {%r2, %r2, %r2, %r2, %r2, %r2, %r2, %r2}, {%r2, %r2, %r2, %r2, %r2, %r2, %r2, %r2}, {%f43074, %f43075, %f43076, %f43077, %f43078, %f43079, %f43080, %f43081};
	bar.warp.sync 	-1;
	wmma.mma.sync.aligned.row.col.m16n16k16.f32.f32 {%f43090, %f43091, %f43092, %f43093, %f43094, %f43095, %f43096, %f43097}, {%r2, %r2, %r2, %r2, %r2, %r2, %r2, %r2}, {%r2, %r2, %r2, %r2, %r2, %r2, %r2, %r2}, {%f43082, %f43083, %f43084, %f43085, %f43086, %f43087, %f43088, %f43089};
	bar.warp.sync 	-1;
	wmma.mma.sync.aligned.row.col.m16n16k16.f32.f32 {%f43098, %f43099, %f43100, %f43101, %f43102, %f43103, %f43104, %f43105}, {%r2, %r2, %r2, %r2, %r2, %r2, %r2, %r2}, {%r2, %r2, %r2, %r2, %r2, %r2, %r2, %r2}, {%f43090, %f43091, %f43092, %f43093, %f43094, %f43095, %f43096, %f43097};
	bar.warp.sync 	-1;
	wmma.mma.sync.aligned.row.col.m16n16k16.f32.f32 {%f43106, %f43107, %f43108, %f43109, %f43110, %f43111, %f43112, %f43113}, {%r2, %r2, %r2, %r2, %r2, %r2, %r2, %r2}, {%r2, %r2, %r2, %r2, %r2, %r2, %r2, %r2}, {%f43098, %f43099, %f43100, %f43101, %f43102, %f43103, %f43104, %f43105};
	bar.warp.sync 	-1;
	wmma.mma.sync.aligned.row.col.m16n16k16.f32.f32 {%f43114, %f43115, %f43116, %f43117, %f43118, %f43119, %f43120, %f43121}, {%r2, %r2, %r2, %r2, %r2, %r2, %r2, %r2}, {%r2, %r2, %r2, %r2, %r2, %r2, %r2, %r2}, {%f43106, %f43107, %f43108, %f43109, %f43110, %f43111, %f43112, %f43113};
	bar.warp.sync 	-1;
	wmma.mma.sync.aligned.row.col.m16n16k16.f32.f32 {%f43122, %f43123, %f43124, %f43125, %f43126, %f43127, %f43128, %f43129}, {%r2, %r2, %r2, %r2, %r2, %r2, %r2, %r2}, {%r2, %r2, %r2, %r2, %r2, %r2, %r2, %r2}, {%f43114, %f43115, %f43116, %f43117, %f43118, %f43119, %f43120, %f43121};
	bar.warp.sync 	-1;
	wmma.mma.sync.aligned.row.col.m16n16k16.f32.f32 {%f43130, %f43131, %f43132, %f43133, %f43134, %f43135, %f43136, %f43137}, {%r2, %r2, %r2, %r2, %r2, %r2, %r2, %r2}, {%r2, %r2, %r2, %r2, %r2, %r2, %r2, %r2}, {%f43122, %f43123, %f43124, %f43125, %f43126, %f43127, %f43128, %f43129};
	bar.warp.sync 	-1;
	wmma.mma.sync.aligned.row.col.m16n16k16.f32.f32 {%f43138, %f43139, %f43140, %f43141, %f43142, %f43143, %f43144, %f43145}, {%r2, %r2, %r2, %r2, %r2, %r2, %r2, %r2}, {%r2, %r2, %r2, %r2, %r2, %r2, %r2, %r2}, {%f43130, %f43131, %f43132, %f43133, %f43134, %f43135, %f43136, %f43137};
	bar.warp.sync 	-1;
	wmma.mma.sync.aligned.row.col.m16n16k16.f32.f32 {%f43146, %f43147, %f43148, %f43149, %f43150, %f43151, %f43152, %f43153}, {%r2, %r2, %r2, %r2, %r2, %r2, %r2, %r2}, {%r2, %r2, %r2, %r2, %r2, %r2, %r2, %r2}, {%f43138, %f43139, %f43140, %f43141, %f43142, %f43143, %f43144, %f43145};
	bar.warp.sync 	-1;
	wmma.mma.sync.aligned.row.col.m16n16k16.f32.f32 {%f43154, %f43155, %f43156, %f43157, %f43158, %f43159, %f43160, %f43161}, {%r2, %r2, %r2, %r2, %r2, %r2, %r2, %r2}, {%r2, %r2, %r2, %r2, %r2, %r2, %r2, %r2}, {%f43146, %f43147, %f43148, %f43149, %f43150, %f43151, %f43152, %f43153};
	bar.warp.sync 	-1;
	wmma.mma.sync.aligned.row.col.m16n16k16.f32.f32 {%f43162, %f43163, %f43164, %f43165, %f43166, %f43167, %f43168, %f43169}, {%r2, %r2, %r2, %r2, %r2, %r2, %r2, %r2}, {%r2, %r2, %r2, %r2, %r2, %r2, %r2, %r2}, {%f43154, %f43155, %f43156, %f43157, %f43158, %f43159, %f43160, %f43161};
	bar.warp.sync 	-1;
	wmma.mma.sync.aligned.row.col.m16n16k16.f32.f32 {%f43170, %f43171, %f43172, %f43173, %f43174, %f43175, %f43176, %f43177}, {%r2, %r2, %r2, %r2, %r2, %r2, %r2, %r2}, {%r2, %r2, %r2, %r2, %r2, %r2, %r2, %r2}, {%f43162, %f43163, %f43164, %f43165, %f43166, %f43167, %f43168, %f43169};
	bar.warp.sync 	-1;
	wmma.mma.sync.aligned.row.col.m16n16k16.f32.f32 {%f43178, %f43179, %f43180, %f43181, %f43182, %f43183, %f43184, %f43185}, {%r2, %r2, %r2, %r2, %r2, %r2, %r2, %r2}, {%r2, %r2, %r2, %r2, %r2, %r2, %r2, %r2}, {%f43170, %f43171, %f43172, %f43173, %f43174, %f43175, %f43176, %f43177};
	bar.warp.sync 	-1;
	wmma.mma.sync.aligned.row.col.m16n16k16.f32.f32 {%f43186, %f43187, %f43188, %f43189, %f43190, %f43191, %f43192, %f43193}, {%r2, %r2, %r2, %r2, %r2, %r2, %r2, %r2}, {%r2, %r2, %r2, %r2, %r2, %r2, %r2, %r2}, {%f43178, %f43179, %f43180, %f43181, %f43182, %f43183, %f43184, %f43185};
	bar.warp.sync 	-1;
	wmma.mma.sync.aligned.row.col.m16n16k16.f32.f32 {%f43194, %f43195, %f43196, %f43197, %f43198, %f43199, %f43200, %f43201}, {%r2, %r2, %r2, %r2, %r2, %r2, %r2, %r2}, {%r2, %r2, %r2, %r2, %r2, %r2, %r2, %r2}, {%f43186, %f43187, %f43188, %f43189, %f43190, %f43191, %f43192, %f43193};
	bar.warp.sync 	-1;
	wmma.mma.sync.aligned.row.col.m16n16k16.f32.f32 {%f43202, %f43203, %f43204, %f43205, %f43206, %f43207, %f43208, %f43209}, {%r2, %r2, %r2, %r2, %r2, %r2, %r2, %r2}, {%r2, %r2, %r2, %r2, %r2, %r2, %r2, %r2}, {%f43194, %f43195, %f43196, %f43197, %f43198, %f43199, %f43200, %f43201};
	bar.warp.sync 	-1;
	wmma.mma.sync.aligned.row.col.m16n16k16.f32.f32 {%f43210, %f43211, %f43212, %f43213, %f43214, %f43215, %f43216, %f43217}, {%r2, %r2, %r2, %r2, %r2, %r2, %r2, %r2}, {%r2, %r2, %r2, %r2, %r2, %r2, %r2, %r2}, {%f43202, %f43203, %f43204, %f43205, %f43206, %f43207, %f43208, %f43209};
	bar.warp.sync 	-1;
	wmma.mma.sync.aligned.row.col.m16n16k16.f32.f32 {%f43218, %f43219, %f43220, %f43221, %f43222, %f43223, %f43224, %f43225}, {%r2, %r2, %r2, %r2, %r2, %r2, %r2, %r2}, {%r2, %r2, %r2, %r2, %r2, %r2, %r2, %r2}, {%f43210, %f43211, %f43212, %f43213, %f43214, %f43215, %f43216, %f43217};
	bar.warp.sync 	-1;
	wmma.mma.sync.aligned.row.col.m16n16k16.f32.f32 {%f43226, %f43227, %f43228, %f43229, %f43230, %f43231, %f43232, %f43233}, {%r2, %r2, %r2, %r2, %r2, %r2, %r2, %r2}, {%r2, %r2, %r2, %r2, %r2, %r2, %r2, %r2}, {%f43218, %f43219, %f43220, %f43221, %f43222, %f43223, %f43224, %f43225};
	bar.warp.sync 	-1;
	wmma.mma.sync.aligned.row.col.m16n16k16.f32.f32 {%f43234, %f43235, %f43236, %f43237, %f43238, %f43239, %f43240, %f43241}, {%r2, %r2, %r2, %r2, %r2, %r2, %r2, %r2}, {%r2, %r2, %r2, %r2, %r2, %r2, %r2, %r2}, {%f43226, %f43227, %f43228, %f43229, %f43230, %f43231, %f43232, %f43233};
	bar.warp.sync 	-1;
	wmma.mma.sync.aligned.row.col.m16n16k16.f32.f32 {%f43242, %f43243, %f43244, %f43245, %f43246, %f43247, %f43248, %f43249}, {%r2, %r2, %r2, %r2, %r2, %r2, %r2, %r2}, {%r2, %r2, %r2, %r2, %r2, %r2, %r2, %r2}, {%f43234, %f43235, %f43236, %f43237, %f43238, %f43239, %f43240, %f43241};
	bar.warp.sync 	-1;
	wmma.mma.sync.aligned.row.col.m16n16k16.f32.f32 {%f43250, %f43251, %f43252, %f43253, %f43254, %f43255, %f43256, %f43257}, {%r2, %r2, %r2, %r2, %r2, %r2, %r2, %r2}, {%r2, %r2, %r2, %r2, %r2, %r2, %r2, %r2}, {%f43242, %f43243, %f43244, %f43245, %f43246, %f43247, %f43248, %f43249};
	bar.warp.sync 	-1;
	wmma.mma.sync.aligned.row.col.m16n16k16.f32.f32 {%f43258, %f43259, %f43260, %f43261, %f43262, %f43263, %f43264, %f43265}, {%r2, %r2, %r2, %r2, %r2, %r2, %r2, %r2}, {%r2, %r2, %r2, %r2, %r2, %r2, %r2, %r2}, {%f43250, %f43251, %f43252, %f43253, %f43254, %f43255, %f43256, %f43257};
	bar.warp.sync 	-1;
	wmma.mma.sync.aligned.row.col.m16n16k16.f32.f32 {%f43266, %f43267, %f43268, %f43269, %f43270, %f43271, %f43272, %f43273}, {%r2, %r2, %r2, %r2, %r2, %r2, %r2, %r2}, {%r2, %r2, %r2, %r2, %r2, %r2, %r2, %r2}, {%f43258, %f43259, %f43260, %f43261, %f43262, %f43263, %f43264, %f43265};
	bar.warp.sync 	-1;
	wmma.mma.sync.aligned.row.col.m16n16k16.f32.f32 {%f43274, %f43275, %f43276, %f43277, %f43278, %f43279, %f43280, %f43281}, {%r2, %r2, %r2, %r2, %r2, %r2, %r2, %r2}, {%r2, %r2, %r2, %r2, %r2, %r2, %r2, %r2}, {%f43266, %f43267, %f43268, %f43269, %f43270, %f43271, %f43272, %f43273};
	bar.warp.sync 	-1;
	wmma.mma.sync.aligned.row.col.m16n16k16.f32.f32 {%f43282, %f43283, %f43284, %f43285, %f43286, %f43287, %f43288, %f43289}, {%r2, %r2, %r2, %r2, %r2, %r2, %r2, %r2}, {%r2, %r2, %r2, %r2, %r2, %r2, %r2, %r2}, {%f43274, %f43275, %f43276, %f43277, %f43278, %f43279, %f43280, %f43281};
	bar.warp.sync 	-1;
	wmma.mma.sync.aligned.row.col.m16n16k16.f32.f32 {%f43290, %f43291, %f43292, %f43293, %f43294, %f43295, %f43296, %f43297}, {%r2, %r2, %r2, %r2, %r2, %r2, %r2, %r2}, {%r2, %r2, %r2, %r2, %r2, %r2, %r2, %r2}, {%f43282, %f43283, %f43284, %f43285, %f43286, %f43287, %f43288, %f43289};
	bar.warp.sync 	-1;
	wmma.mma.sync.aligned.row.col.m16n16k16.f32.f32 {%f43298, %f43299, %f43300, %f43301, %f43302, %f43303, %f43304, %f43305}, {%r2, %r2, %r2, %r2, %r2, %r2, %r2, %r2}, {%r2, %r2, %r2, %r2, %r2, %r2, %r2, %r2}, {%f43290, %f43291, %f43292, %f43293, %f43294, %f43295, %f43296, %f43297};
	bar.warp.sync 	-1;
	wmma.mma.sync.aligned.row.col.m16n16k16.f32.f32 {%f43306, %f43307, %f43308, %f43309, %f43310, %f43311, %f43312, %f43313}, {%r2, %r2, %r2, %r2, %r2, %r2, %r2, %r2}, {%r2, %r2, %r2, %r2, %r2, %r2, %r2, %r2}, {%f43298, %f43299, %f43300, %f43301, %f43302, %f43303, %f43304, %f43305};
	bar.warp.sync 	-1;
	wmma.mma.sync.aligned.row.col.m16n16k16.f32.f32 {%f43314, %f43315, %f43316, %f43317, %f43318, %f43319, %f43320, %f43321}, {%r2, %r2, %r2, %r2, %r2, %r2, %r2, %r2}, {%r2, %r2, %r2, %r2, %r2, %r2, %r2, %r2}, {%f43306, %f43307, %f43308, %f43309, %f43310, %f43311, %f43312, %f43313};
	bar.warp.sync 	-1;
	wmma.mma.sync.aligned.row.col.m16n16k16.f32.f32 {%f43322, %f43323, %f43324, %f43325, %f43326, %f43327, %f43328, %f43329}, {%r2, %r2, %r2, %r2, %r2, %r2, %r2, %r2}, {%r2, %r2, %r2, %r2, %r2, %r2, %r2, %r2}, {%f43314, %f43315, %f43316, %f43317, %f43318, %f43319, %f43320, %f43321};
	bar.warp.sync 	-1;
	wmma.mma.sync.aligned.row.col.m16n16k16.f32.f32 {%f43330, %f43331, %f43332, %f43333, %f43334, %f43335, %f43336, %f43337}, {%r2, %r2, %r2, %r2, %r2, %r2, %r2, %r2}, {%r2, %r2, %r2, %r2, %r2, %r2, %r2, %r2}, {%f43322, %f43323, %f43324, %f43325, %f43326, %f43327, %f43328, %f43329};
	bar.warp.sync 	-1;
	wmma.mma.sync.aligned.row.col.m16n16k16.f32.f32 {%f43338, %f43339, %f43340, %f43341, %f43342, %f43343, %f43344, %f43345}, {%r2, %r2, %r2, %r2, %r2, %r2, %r2, %r2}, {%r2, %r2, %r2, %r2, %r2, %r2, %r2, %r2}, {%f43330, %f43331, %f43332, %f43333, %f43334, %f43335, %f43336, %f43337};
	bar.warp.sync 	-1;
	wmma.mma.sync.aligned.row.col.m16n16k16.f32.f32 {%f43346, %f43347, %f43348, %f43349, %f43350, %f43351, %f43352, %f43353}, {%r2, %r2, %r2, %r2, %r2, %r2, %r2, %r2}, {%r2, %r2, %r2, %r2, %r2, %r2, %r2, %r2}, {%f43338, %f43339, %f43340, %f43341, %f43342, %f43343, %f43344, %f43345};
	bar.warp.sync 	-1;
	wmma.mma.sync.aligned.row.col.m16n16k16.f32.f32 {%f43354, %f43355, %f43356, %f43357, %f43358, %f43359, %f43360, %f43361}, {%r2, %r2, %r2, %r2, %r2, %r2, %r2, %r2}, {%r2, %r2, %r2, %r2, %r2, %r2, %r2, %r2}, {%f43346, %f43347, %f43348, %f43349, %f43350, %f43351, %f43352, %f43353};
	bar.warp.sync 	-1;
	wmma.mma.sync.aligned.row.col.m16n16k16.f32.f32 {%f43362, %f43363, %f43364, %f43365, %f43366, %f43367, %f43368, %f43369}, {%r2, %r2, %r2, %r2, %r2, %r2, %r2, %r2}, {%r2, %r2, %r2, %r2, %r2, %r2, %r2, %r2}, {%f43354, %f43355, %f43356, %f43357, %f43358, %f43359, %f43360, %f43361};
	bar.warp.sync 	-1;
	wmma.mma.sync.aligned.row.col.m16n16k16.f32.f32 {%f43370, %f43371, %f43372, %f43373, %f43374, %f43375, %f43376, %f43377}, {%r2, %r2, %r2, %r2, %r2, %r2, %r2, %r2}, {%r2, %r2, %r2, %r2, %r2, %r2, %r2, %r2}, {%f43362, %f43363, %f43364, %f43365, %f43366, %f43367, %f43368, %f43369};
	bar.warp.sync 	-1;
	wmma.mma.sync.aligned.row.col.m16n16k16.f32.f32 {%f43378, %f43379, %f43380, %f43381, %f43382, %f43383, %f43384, %f43385}, {%r2, %r2, %r2, %r2, %r2, %r2, %r2, %r2}, {%r2, %r2, %r2, %r2, %r2, %r2, %r2, %r2}, {%f43370, %f43371, %f43372, %f43373, %f43374, %f43375, %f43376, %f43377};
	bar.warp.sync 	-1;
	wmma.mma.sync.aligned.row.col.m16n16k16.f32.f32 {%f43386, %f43387, %f43388, %f43389, %f43390, %f43391, %f43392, %f43393}, {%r2, %r2, %r2, %r2, %r2, %r2, %r2, %r2}, {%r2, %r2, %r2, %r2, %r2, %r2, %r2, %r2}, {%f43378, %f43379, %f43380, %f43381, %f43382, %f43383, %f43384, %f43385};
	bar.warp.sync 	-1;
	wmma.mma.sync.aligned.row.col.m16n16k16.f32.f32 {%f43394, %f43395, %f43396, %f43397, %f43398, %f43399, %f43400, %f43401}, {%r2, %r2, %r2, %r2, %r2, %r2, %r2, %r2}, {%r2, %r2, %r2, %r2, %r2, %r2, %r2, %r2}, {%f43386, %f43387, %f43388, %f43389, %f43390, %f43391, %f43392, %f43393};
	bar.warp.sync 	-1;
	wmma.mma.sync.aligned.row.col.m16n16k16.f32.f32 {%f43402, %f43403, %f43404, %f43405, %f43406, %f43407, %f43408, %f43409}, {%r2, %r2, %r2, %r2, %r2, %r2, %r2, %r2}, {%r2, %r2, %r2, %r2, %r2, %r2, %r2, %r2}, {%f43394, %f43395, %f43396, %f43397, %f43398, %f43399, %f43400, %f43401};
	bar.warp.sync 	-1;
	wmma.mma.sync.aligned.row.col.m16n16k16.f32.f32 {%f43410, %f43411, %f43412, %f43413, %f43414, %f43415, %f43416, %f43417}, {%r2, %r2, %r2, %r2, %r2, %r2, %r2, %r2}, {%r2, %r2, %r2, %r2, %r2, %r2, %r2, %r2}, {%f43402, %f43403, %f43404, %f43405, %f43406, %f43407, %f43408, %f43409};
	bar.warp.sync 	-1;
	wmma.mma.sync.aligned.row.col.m16n16k16.f32.f32 {%f43418, %f43419, %f43420, %f43421, %f43422, %f43423, %f43424, %f43425}, {%r2, %r2, %r2, %r2, %r2, %r2, %r2, %r2}, {%r2, %r2, %r2, %r2, %r2, %r2, %r2, %r2}, {%f43410, %f43411, %f43412, %f43413, %f43414, %f43415, %f43416, %f43417};
	bar.warp.sync 	-1;
	wmma.mma.sync.aligned.row.col.m16n16k16.f32.f32 {%f43426, %f43427, %f43428, %f43429, %f43430, %f43431, %f43432, %f43433}, {%r2, %r2, %r2, %r2, %r2, %r2, %r2, %r2}, {%r2, %r2, %r2, %r2, %r2, %r2, %r2, %r2}, {%f43418, %f43419, %f43420, %f43421, %f43422, %f43423, %f43424, %f43425};
	bar.warp.sync 	-1;
	wmma.mma.sync.aligned.row.col.m16n16k16.f32.f32 {%f43434, %f43435, %f43436, %f43437, %f43438, %f43439, %f43440, %f43441}, {%r2, %r2, %r2, %r2, %r2, %r2, %r2, %r2}, {%r2, %r2, %r2, %r2, %r2, %r2, %r2, %r2}, {%f43426, %f43427, %f43428, %f43429, %f43430, %f43431, %f43432, %f43433};
	bar.warp.sync 	-1;
	wmma.mma.sync.aligned.row.col.m16n16k16.f32.f32 {%f43442, %f43443, %f43444, %f43445, %f43446, %f43447, %f43448, %f43449}, {%r2, %r2, %r2, %r2, %r2, %r2, %r2, %r2}, {%r2, %r2, %r2, %r2, %r2, %r2, %r2, %r2}, {%f43434, %f43435, %f43436, %f43437, %f43438, %f43439, %f43440, %f43441};
	bar.warp.sync 	-1;
	wmma.mma.sync.aligned.row.col.m16n16k16.f32.f32 {%f43450, %f43451, %f43452, %f43453, %f43454, %f43455, %f43456, %f43457}, {%r2, %r2, %r2, %r2, %r2, %r2, %r2, %r2}, {%r2, %r2, %r2, %r2, %r2, %r2, %r2, %r2}, {%f43442, %f43443, %f43444, %f43445, %f43446, %f43447, %f43448, %f43449};
	bar.warp.sync 	-1;
	wmma.mma.sync.aligned.row.col.m16n16k16.f32.f32 {%f43458, %f43459, %f43460, %f43461, %f43462, %f43463, %f43464, %f43465}, {%r2, %r2, %r2, %r2, %r2, %r2, %r2, %r2}, {%r2, %r2, %r2, %r2, %r2, %r2, %r2, %r2}, {%f43450, %f43451, %f43452, %f43453, %f43454, %f43455, %f43456, %f43457};
	bar.warp.sync 	-1;
	wmma.mma.sync.aligned.row.col.m16n16k16.f32.f32 {%f43466, %f43467, %f43468, %f43469, %f43470, %f43471, %f43472, %f43473}, {%r2, %r2, %r2, %r2, %r2, %r2, %r2, %r2}, {%r2, %r2, %r2, %r2, %r2, %r2, %r2, %r2}, {%f43458, %f43459, %f43460, %f43461, %f43462, %f43463, %f43464, %f43465};
	bar.warp.sync 	-1;
	wmma.mma.sync.aligned.row.col.m16n16k16.f32.f32 {%f43474, %f43475, %f43476, %f43477, %f43478, %f43479, %f43480, %f43481}, {%r2, %r2, %r2, %r2, %r2, %r2, %r2, %r2}, {%r2, %r2, %r2, %r2, %r2, %r2, %r2, %r2}, {%f43466, %f43467, %f43468, %f43469, %f43470, %f43471, %f43472, %f43473};
	bar.warp.sync 	-1;
	wmma.mma.sync.aligned.row.col.m16n16k16.f32.f32 {%f43482, %f43483, %f43484, %f43485, %f43486, %f43487, %f43488, %f43489}, {%r2, %r2, %r2, %r2, %r2, %r2, %r2, %r2}, {%r2, %r2, %r2, %r2, %r2, %r2, %r2, %r2}, {%f43474, %f43475, %f43476, %f43477, %f43478, %f43479, %f43480, %f43481};
	bar.warp.sync 	-1;
	wmma.mma.sync.aligned.row.col.m16n16k16.f32.f32 {%f43490, %f43491, %f43492, %f43493, %f43494, %f43495, %f43496, %f43497}, {%r2, %r2, %r2, %r2, %r2, %r2, %r2, %r2}, {%r2, %r2, %r2, %r2, %r2, %r2, %r2, %r2}, {%f43482, %f43483, %f43484, %f43485, %f43486, %f43487, %f43488, %f43489};
	bar.warp.sync 	-1;
	wmma.mma.sync.aligned.row.col.m16n16k16.f32.f32 {%f43498, %f43499, %f43500, %f43501, %f43502, %f43503, %f43504, %f43505}, {%r2, %r2, %r2, %r2, %r2, %r2, %r2, %r2}, {%r2, %r2, %r2, %r2, %r2, %r2, %r2, %r2}, {%f43490, %f43491, %f43492, %f43493, %f43494, %f43495, %f43496, %f43497};
	bar.warp.sync 	-1;
	wmma.mma.sync.aligned.row.col.m16n16k16.f32.f32 {%f43506, %f43507, %f43508, %f43509, %f43510, %f43511, %f43512, %f43513}, {%r2, %r2, %r2, %r2, %r2, %r2, %r2, %r2}, {%r2, %r2, %r2, %r2, %r2, %r2, %r2, %r2}, {%f43498, %f43499, %f43500, %f43501, %f43502, %f43503, %f43504, %f43505};
	bar.warp.sync 	-1;
	wmma.mma.sync.aligned.row.col.m16n16k16.f32.f32 {%f43514, %f43515, %f43516, %f43517, %f43518, %f43519, %f43520, %f43521}, {%r2, %r2, %r2, %r2, %r2, %r2, %r2, %r2}, {%r2, %r2, %r2, %r2, %r2, %r2, %r2, %r2}, {%f43506, %f43507, %f43508, %f43509, %f43510, %f43511, %f43512, %f43513};
	bar.warp.sync 	-1;
	wmma.mma.sync.aligned.row.col.m16n16k16.f32.f32 {%f43522, %f43523, %f43524, %f43525, %f43526, %f43527, %f43528, %f43529}, {%r2, %r2, %r2, %r2, %r2, %r2, %r2, %r2}, {%r2, %r2, %r2, %r2, %r2, %r2, %r2, %r2}, {%f43514, %f43515, %f43516, %f43517, %f43518, %f43519, %f43520, %f43521};
	bar.warp.sync 	-1;
	wmma.mma.sync.aligned.row.col.m16n16k16.f32.f32 {%f43530, %f43531, %f43532, %f43533, %f43534, %f43535, %f43536, %f43537}, {%r2, %r2, %r2, %r2, %r2, %r2, %r2, %r2}, {%r2, %r2, %r2, %r2, %r2, %r2, %r2, %r2}, {%f43522, %f43523, %f43524, %f43525, %f43526, %f43527, %f43528, %f43529};
	bar.warp.sync 	-1;
	wmma.mma.sync.aligned.row.col.m16n16k16.f32.f32 {%f43538, %f43539, %f43540, %f43541, %f43542, %f43543, %f43544, %f43545}, {%r2, %r2, %r2, %r2, %r2, %r2, %r2, %r2}, {%r2, %r2, %r2, %r2, %r2, %r2, %r2, %r2}, {%f43530, %f43531, %f43532, %f43533, %f43534, %f43535, %f43536, %f43537};
	bar.warp.sync 	-1;
	wmma.mma.sync.aligned.row.col.m16n16k16.f32.f32 {%f43546, %f43547, %f43548, %f43549, %f43550, %f43551, %f43552, %f43553}, {%r2, %r2, %r2, %r2, %r2, %r2, %r2, %r2}, {%r2, %r2, %r2, %r2, %r2, %r2, %r2, %r2}, {%f43538, %f43539, %f43540, %f43541, %f43542, %f43543, %f43544, %f43545};
	bar.warp.sync 	-1;
	wmma.mma.sync.aligned.row.col.m16n16k16.f32.f32 {%f43554, %f43555, %f43556, %f43557, %f43558, %f43559, %f43560, %f43561}, {%r2, %r2, %r2, %r2, %r2, %r2, %r2, %r2}, {%r2, %r2, %r2, %r2, %r2, %r2, %r2, %r2}, {%f43546, %f43547, %f43548, %f43549, %f43550, %f43551, %f43552, %f43553};
	bar.warp.sync 	-1;
	wmma.mma.sync.aligned.row.col.m16n16k16.f32.f32 {%f43562, %f43563, %f43564, %f43565, %f43566, %f43567, %f43568, %f43569}, {%r2, %r2, %r2, %r2, %r2, %r2, %r2, %r2}, {%r2, %r2, %r2, %r2, %r2, %r2, %r2, %r2}, {%f43554, %f43555, %f43556, %f43557, %f43558, %f43559, %f43560, %f43561};
	bar.warp.sync 	-1;
	wmma.mma.sync.aligned.row.col.m16n16k16.f32.f32 {%f43570, %f43571, %f43572, %f43573, %f43574, %f43575, %f43576, %f43577}, {%r2, %r2, %r2, %r2, %r2, %r2, %r2, %r2}, {%r2, %r2, %r2, %r2, %r2, %r2, %r2, %r2}, {%f43562, %f43563, %f43564, %f43565, %f43566, %f43567, %f43568, %f43569};
	bar.warp.sync 	-1;
	wmma.mma.sync.aligned.row.col.m16n16k16.f32.f32 {%f43578, %f43579, %f43580, %f43581, %f43582, %f43583, %f43584, %f43585}, {%r2, %r2, %r2, %r2, %r2, %r2, %r2, %r2}, {%r2, %r2, %r2, %r2, %r2, %r2, %r2, %r2}, {%f43570, %f43571, %f43572, %f43573, %f43574, %f43575, %f43576, %f43577};
	bar.warp.sync 	-1;
	wmma.mma.sync.aligned.row.col.m16n16k16.f32.f32 {%f43586, %f43587, %f43588, %f43589, %f43590, %f43591, %f43592, %f43593}, {%r2, %r2, %r2, %r2, %r2, %r2, %r2, %r2}, {%r2, %r2, %r2, %r2, %r2, %r2, %r2, %r2}, {%f43578, %f43579, %f43580, %f43581, %f43582, %f43583, %f43584, %f43585};
	bar.warp.sync 	-1;
	wmma.mma.sync.aligned.row.col.m16n16k16.f32.f32 {%f43594, %f43595, %f43596, %f43597, %f43598, %f43599, %f43600, %f43601}, {%r2, %r2, %r2, %r2, %r2, %r2, %r2, %r2}, {%r2, %r2, %r2, %r2, %r2, %r2, %r2, %r2}, {%f43586, %f43587, %f43588, %f43589, %f43590, %f43591, %f43592, %f43593};
	bar.warp.sync 	-1;
	wmma.mma.sync.aligned.row.col.m16n16k16.f32.f32 {%f43602, %f43603, %f43604, %f43605, %f43606, %f43607, %f43608, %f43609}, {%r2, %r2, %r2, %r2, %r2, %r2, %r2, %r2}, {%r2, %r2, %r2, %r2, %r2, %r2, %r2, %r2}, {%f43594, %f43595, %f43596, %f43597, %f43598, %f43599, %f43600, %f43601};
	bar.warp.sync 	-1;
	wmma.mma.sync.aligned.row.col.m16n16k16.f32.f32 {%f43610, %f43611, %f43612, %f43613, %f43614, %f43615, %f43616, %f43617}, {%r2, %r2, %r2, %r2, %r2, %r2, %r2, %r2}, {%r2, %r2, %r2, %r2, %r2, %r2, %r2, %r2}, {%f43602, %f43603, %f43604, %f43605, %f43606, %f43607, %f43608, %f43609};
	bar.warp.sync 	-1;
	wmma.mma.sync.aligned.row.col.m16n16k16.f32.f32 {%f43618, %f43619, %f43620, %f43621, %f43622, %f43623, %f43624, %f43625}, {%r2, %r2, %r2, %r2, %r2, %r2, %r2, %r2}, {%r2, %r2, %r2, %r2, %r2, %r2, %r2, %r2}, {%f43610, %f43611, %f43612, %f43613, %f43614, %f43615, %f43616, %f43617};
	bar.warp.sync 	-1;
	wmma.mma.sync.aligned.row.col.m16n16k16.f32.f32 {%f43626, %f43627, %f43628, %f43629, %f43630, %f43631, %f43632, %f43633}, {%r2, %r2, %r2, %r2, %r2, %r2, %r2, %r2}, {%r2, %r2, %r2, %r2, %r2, %r2, %r2, %r2}, {%f43618, %f43619, %f43620, %f43621, %f43622, %f43623, %f43624, %f43625};
	bar.warp.sync 	-1;
	wmma.mma.sync.aligned.row.col.m16n16k16.f32.f32 {%f43634, %f43635, %f43636, %f43637, %f43638, %f43639, %f43640, %f43641}, {%r2, %r2, %r2, %r2, %r2, %r2, %r2, %r2}, {%r2, %r2, %r2, %r2, %r2, %r2, %r2, %r2}, {%f43626, %f43627, %f43628, %f43629, %f43630, %f43631, %f43632, %f43633};
	bar.warp.sync 	-1;
	wmma.mma.sync.aligned.row.col.m16n16k16.f32.f32 {%f43642, %f43643, %f43644, %f43645, %f43646, %f43647, %f43648, %f43649}, {%r2, %r2, %r2, %r2, %r2, %r2, %r2, %r2}, {%r2, %r2, %r2, %r2, %r2, %r2, %r2, %r2}, {%f43634, %f43635, %f43636, %f43637, %f43638, %f43639, %f43640, %f43641};
	bar.warp.sync 	-1;
	wmma.mma.sync.aligned.row.col.m16n16k16.f32.f32 {%f43650, %f43651, %f43652, %f43653, %f43654, %f43655, %f43656, %f43657}, {%r2, %r2, %r2, %r2, %r2, %r2, %r2, %r2}, {%r2, %r2, %r2, %r2, %r2, %r2, %r2, %r2}, {%f43642, %f43643, %f43644, %f43645, %f43646, %f43647, %f43648, %f43649};
	bar.warp.sync 	-1;
	wmma.mma.sync.aligned.row.col.m16n16k16.f32.f32 {%f43658, %f43659, %f43660, %f43661, %f43662, %f43663, %f43664, %f43665}, {%r2, %r2, %r2, %r2, %r2, %r2, %r2, %r2}, {%r2, %r2, %r2, %r2, %r2, %r2, %r2, %r2}, {%f43650, %f43651, %f43652, %f43653, %f43654, %f43655, %f43656, %f43657};
	bar.warp.sync 	-1;
	wmma.mma.sync.aligned.row.col.m16n16k16.f32.f32 {%f43666, %f43667, %f43668, %f43669, %f43670, %f43671, %f43672, %f43673}, {%r2, %r2, %r2, %r2, %r2, %r2, %r2, %r2}, {%r2, %r2, %r2, %r2, %r2, %r2, %r2, %r2}, {%f43658, %f43659, %f43660, %f43661, %f43662, %f43663, %f43664, %f43665};
	bar.warp.sync 	-1;
	wmma.mma.sync.aligned.row.col.m16n16k16.f32.f32 {%f43674, %f43675, %f43676, %f43677, %f43678, %f43679, %f43680, %f43681}, {%r2, %r2, %r2, %r2, %r2, %r2, %r2, %r2}, {%r2, %r2, %r2, %r2, %r2, %r2, %r2, %r2}, {%f43666, %f43667, %f43668, %f43669, %f43670, %f43671, %f43672, %f43673};
	bar.warp.sync 	-1;
	wmma.mma.sync.aligned.row.col.m16n16k16.f32.f32 {%f43682, %f43683, %f43684, %f43685, %f43686, %f43687, %f43688, %f43689}, {%r2, %r2, %r2, %r2, %r2, %r2, %r2, %r2}, {%r2, %r2, %r2, %r2, %r2, %r2, %r2, %r2}, {%f43674, %f43675, %f43676, %f43677, %f43678, %f43679, %f43680, %f43681};
	bar.warp.sync 	-1;
	wmma.mma.sync.aligned.row.col.m16n16k16.f32.f32 {%f43690, %f43691, %f43692, %f43693, %f43694, %f43695, %f43696, %f43697}, {%r2, %r2, %r2, %r2, %r2, %r2, %r2, %r2}, {%r2, %r2, %r2, %r2, %r2, %r2, %r2, %r2}, {%f43682, %f43683, %f43684, %f43685, %f43686, %f43687, %f43688, %f43689};
	bar.warp.sync 	-1;
	wmma.mma.sync.aligned.row.col.m16n16k16.f32.f32 {%f43698, %f43699, %f43700, %f43701, %f43702, %f43703, %f43704, %f43705}, {%r2, %r2, %r2, %r2, %r2, %r2, %r2, %r2}, {%r2, %r2, %r2, %r2, %r2, %r2, %r2, %r2}, {%f43690, %f43691, %f43692, %f43693, %f43694, %f43695, %f43696, %f43697};
	bar.warp.sync 	-1;
	wmma.mma.sync.aligned.row.col.m16n16k16.f32.f32 {%f43706, %f43707, %f43708, %f43709, %f43710, %f43711, %f43712, %f43713}, {%r2, %r2, %r2, %r2, %r2, %r2, %r2, %r2}, {%r2, %r2, %r2, %r2, %r2, %r2, %r2, %r2}, {%f43698, %f43699, %f43700, %f43701, %f43702, %f43703, %f43704, %f43705};
	bar.warp.sync 	-1;
	wmma.mma.sync.aligned.row.col.m16n16k16.f32.f32 {%f43714, %f43715, %f43716, %f43717, %f43718, %f43719, %f43720, %f43721}, {%r2, %r2, %r2, %r2, %r2, %r2, %r2, %r2}, {%r2, %r2, %r2, %r2, %r2, %r2, %r2, %r2}, {%f43706, %f43707, %f43708, %f43709, %f43710, %f43711, %f43712, %f43713};
	bar.warp.sync 	-1;
	wmma.mma.sync.aligned.row.col.m16n16k16.f32.f32 {%f43722, %f43723, %f43724, %f43725, %f43726, %f43727, %f43728, %f43729}, {%r2, %r2, %r2, %r2, %r2, %r2, %r2, %r2}, {%r2, %r2, %r2, %r2, %r2, %r2, %r2, %r2}, {%f43714, %f43715, %f43716, %f43717, %f43718, %f43719, %f43720, %f43721};
	bar.warp.sync 	-1;
	wmma.mma.sync.aligned.row.col.m16n16k16.f32.f32 {%f43730, %f43731, %f43732, %f43733, %f43734, %f43735, %f43736, %f43737}, {%r2, %r2, %r2, %r2, %r2, %r2, %r2, %r2}, {%r2, %r2, %r2, %r2, %r2, %r2, %r2, %r2}, {%f43722, %f43723, %f43724, %f43725, %f43726, %f43727, %f43728, %f43729};
	bar.warp.sync 	-1;
	wmma.mma.sync.aligned.row.col.m16n16k16.f32.f32 {%f43738, %f43739, %f43740, %f43741, %f43742, %f43743, %f43744, %f43745}, {%r2, %r2, %r2, %r2, %r2, %r2, %r2, %r2}, {%r2, %r2, %r2, %r2, %r2, %r2, %r2, %r2}, {%f43730, %f43731, %f43732, %f43733, %f43734, %f43735, %f43736, %f43737};
	bar.warp.sync 	-1;
	wmma.mma.sync.aligned.row.col.m16n16k16.f32.f32 {%f43746, %f43747, %f43748, %f43749, %f43750, %f43751, %f43752, %f43753}, {%r2, %r2, %r2, %r2, %r2, %r2, %r2, %r2}, {%r2, %r2, %r2, %r2, %r2, %r2, %r2, %r2}, {%f43738, %f43739, %f43740, %f43741, %f43742, %f43743, %f43744, %f43745};
	bar.warp.sync 	-1;
	wmma.mma.sync.aligned.row.col.m16n16k16.f32.f32 {%f43754, %f43755, %f43756, %f43757, %f43758, %f43759, %f43760, %f43761}, {%r2, %r2, %r2, %r2, %r2, %r2, %r2, %r2}, {%r2, %r2, %r2, %r2, %r2, %r2, %r2, %r2}, {%f43746, %f43747, %f43748, %f43749, %f43750, %f43751, %f43752, %f43753};
	bar.warp.sync 	-1;
	wmma.mma.sync.aligned.row.col.m16n16k16.f32.f32 {%f43762, %f43763, %f43764, %f43765, %f43766, %f43767, %f43768, %f43769}, {%r2, %r2, %r2, %r2, %r2, %r2, %r2, %r2}, {%r2, %r2, %r2, %r2, %r2, %r2, %r2, %r2}, {%f43754, %f43755, %f43756, %f43757, %f43758, %f43759, %f43760, %f43761};
	bar.warp.sync 	-1;
	wmma.mma.sync.aligned.row.col.m16n16k16.f32.f32 {%f43770, %f43771, %f43772, %f43773, %f43774, %f43775, %f43776, %f43777}, {%r2, %r2, %r2, %r2, %r2, %r2, %r2, %r2}, {%r2, %r2, %r2, %r2, %r2, %r2, %r2, %r2}, {%f43762, %f43763, %f43764, %f43765, %f43766, %f43767, %f43768, %f43769};
	bar.warp.sync 	-1;
	wmma.mma.sync.aligned.row.col.m16n16k16.f32.f32 {%f43778, %f43779, %f43780, %f43781, %f43782, %f43783, %f43784, %f43785}, {%r2, %r2, %r2, %r2, %r2, %r2, %r2, %r2}, {%r2, %r2, %r2, %r2, %r2, %r2, %r2, %r2}, {%f43770, %f43771, %f43772, %f43773, %f43774, %f43775, %f43776, %f43777};
	bar.warp.sync 	-1;
	wmma.mma.sync.aligned.row.col.m16n16k16.f32.f32 {%f43786, %f43787, %f43788, %f43789, %f43790, %f43791, %f43792, %f43793}, {%r2, %r2, %r2, %r2, %r2, %r2, %r2, %r2}, {%r2, %r2, %r2, %r2, %r2, %r2, %r2, %r2}, {%f43778, %f43779, %f43780, %f43781, %f43782, %f43783, %f43784, %f43785};
	bar.warp.sync 	-1;
	wmma.mma.sync.aligned.row.col.m16n16k16.f32.f32 {%f43794, %f43795, %f43796, %f43797, %f43798, %f43799, %f43800, %f43801}, {%r2, %r2, %r2, %r2, %r2, %r2, %r2, %r2}, {%r2, %r2, %r2, %r2, %r2, %r2, %r2, %r2}, {%f43786, %f43787, %f43788, %f43789, %f43790, %f43791, %f43792, %f43793};
	bar.warp.sync 	-1;
	wmma.mma.sync.aligned.row.col.m16n16k16.f32.f32 {%f43802, %f43803, %f43804, %f43805, %f43806, %f43807, %f43808, %f43809}, {%r2, %r2, %r2, %r2, %r2, %r2, %r2, %r2}, {%r2, %r2, %r2, %r2, %r2, %r2, %r2, %r2}, {%f43794, %f43795, %f43796, %f43797, %f43798, %f43799, %f43800, %f43801};
	bar.warp.sync 	-1;
	wmma.mma.sync.aligned.row.col.m16n16k16.f32.f32 {%f43810, %f43811, %f43812, %f43813, %f43814, %f43815, %f43816, %f43817}, {%r2, %r2, %r2, %r2, %r2, %r2, %r2, %r2}, {%r2, %r2, %r2, %r2, %r2, %r2, %r2, %r2}, {%f43802, %f43803, %f43804, %f43805, %f43806, %f43807, %f43808, %f43809};
	bar.warp.sync 	-1;
	wmma.mma.sync.aligned.row.col.m16n16k16.f32.f32 {%f43818, %f43819, %f43820, %f43821, %f43822, %f43823, %f43824, %f43825}, {%r2, %r2, %r2, %r2, %r2, %r2, %r2, %r2}, {%r2, %r2, %r2, %r2, %r2, %r2, %r2, %r2}, {%f43810, %f43811, %f43812, %f43813, %f43814, %f43815, %f43816, %f43817};
	bar.warp.sync 	-1;
	wmma.mma.sync.aligned.row.col.m16n16k16.f32.f32 {%f43826, %f43827, %f43828, %f43829, %f43830, %f43831, %f43832, %f43833}, {%r2, %r2, %r2, %r2, %r2, %r2, %r2, %r2}, {%r2, %r2, %r2, %r2, %r2, %r2, %r2, %r2}, {%f43818, %f43819, %f43820, %f43821, %f43822, %f43823, %f43824, %f43825};
	bar.warp.sync 	-1;
	wmma.mma.sync.aligned.row.col.m16n16k16.f32.f32 {%f43834, %f43835, %f43836, %f43837, %f43838, %f43839, %f43840, %f43841}, {%r2, %r2, %r2, %r2, %r2, %r2, %r2, %r2}, {%r2, %r2, %r2, %r2, %r2, %r2, %r2, %r2}, {%f43826, %f43827, %f43828, %f43829, %f43830, %f43831, %f43832, %f43833};
	bar.warp.sync 	-1;
	wmma.mma.sync.aligned.row.col.m16n16k16.f32.f32 {%f43842, %f43843, %f43844, %f43845, %f43846, %f43847, %f43848, %f43849}, {%r2, %r2, %r2, %r2, %r2, %r2, %r2, %r2}, {%r2, %r2, %r2, %r2, %r2, %r2, %r2, %r2}, {%f43834, %f43835, %f43836, %f43837, %f43838, %f43839, %f43840, %f43841};
	bar.warp.sync 	-1;
	wmma.mma.sync.aligned.row.col.m16n16k16.f32.f32 {%f43850, %f43851, %f43852, %f43853, %f43854, %f43855, %f43856, %f43857}, {%r2, %r2, %r2, %r2, %r2, %r2, %r2, %r2}, {%r2, %r2, %r2, %r2, %r2, %r2, %r2, %r2}, {%f43842, %f43843, %f43844, %f43845, %f43846, %f43847, %f43848, %f43849};
	bar.warp.sync 	-1;
	wmma.mma.sync.aligned.row.col.m16n16k16.f32.f32 {%f43858, %f43859, %f43860, %f43861, %f43862, %f43863, %f43864, %f43865}, {%r2, %r2, %r2, %r2, %r2, %r2, %r2, %r2}, {%r2, %r2, %r2, %r2, %r2, %r2, %r2, %r2}, {%f43850, %f43851, %f43852, %f43853, %f43854, %f43855, %f43856, %f43857};
	bar.warp.sync 	-1;
	wmma.mma.sync.aligned.row.col.m16n16k16.f32.f32 {%f43866, %f43867, %f43868, %f43869, %f43870, %f43871, %f43872, %f43873}, {%r2, %r2, %r2, %r2, %r2, %r2, %r2, %r2}, {%r2, %r2, %r2, %r2, %r2, %r2, %r2, %r2}, {%f43858, %f43859, %f43860, %f43861, %f43862, %f43863, %f43864, %f43865};
	bar.warp.sync 	-1;
	wmma.mma.sync.aligned.row.col.m16n16k16.f32.f32 {%f43874, %f43875, %f43876, %f43877, %f43878, %f43879, %f43880, %f43881}, {%r2, %r2, %r2, %r2, %r2, %r2, %r2, %r2}, {%r2, %r2, %r2, %r2, %r2, %r2, %r2, %r2}, {%f43866, %f43867, %f43868, %f43869, %f43870, %f43871, %f43872, %f43873};
	bar.warp.sync 	-1;
	wmma.mma.sync.aligned.row.col.m16n16k16.f32.f32 {%f43882, %f43883, %f43884, %f43885, %f43886, %f43887, %f43888, %f43889}, {%r2, %r2, %r2, %r2, %r2, %r2, %r2, %r2}, {%r2, %r2, %r2, %r2, %r2, %r2, %r2, %r2}, {%f43874, %f43875, %f43876, %f43877, %f43878, %f43879, %f43880, %f43881};
	bar.warp.sync 	-1;
	wmma.mma.sync.aligned.row.col.m16n16k16.f32.f32 {%f43890, %f43891, %f43892, %f43893, %f43894, %f43895, %f43896, %f43897}, {%r2, %r2, %r2, %r2, %r2, %r2, %r2, %r2}, {%r2, %r2, %r2, %r2, %r2, %r2, %r2, %r2}, {%f43882, %f43883, %f43884, %f43885, %f43886, %f43887, %f43888, %f43889};
	bar.warp.sync 	-1;
	wmma.mma.sync.aligned.row.col.m16n16k16.f32.f32 {%f43898, %f43899, %f43900, %f43901, %f43902, %f43903, %f43904, %f43905}, {%r2, %r2, %r2, %r2, %r2, %r2, %r2, %r2}, {%r2, %r2, %r2, %r2, %r2, %r2, %r2, %r2}, {%f43890, %f43891, %f43892, %f43893, %f43894, %f43895, %f43896, %f43897};
	bar.warp.sync 	-1;
	wmma.mma.sync.aligned.row.col.m16n16k16.f32.f32 {%f43906, %f43907, %f43908, %f43909, %f43910, %f43911, %f43912, %f43913}, {%r2, %r2, %r2, %r2, %r2, %r2, %r2, %r2}, {%r2, %r2, %r2, %r2, %r2, %r2, %r2, %r2}, {%f43898, %f43899, %f43900, %f43901, %f43902, %f43903, %f43904, %f43905};
	bar.warp.sync 	-1;
	wmma.mma.sync.aligned.row.col.m16n16k16.f32.f32 {%f43914, %f43915, %f43916, %f43917, %f43918, %f43919, %f43920, %f43921}, {%r2, %r2, %r2, %r2, %r2, %r2, %r2, %r2}, {%r2, %r2, %r2, %r2, %r2, %r2, %r2, %r2}, {%f43906, %f43907, %f43908, %f43909, %f43910, %f43911, %f43912, %f43913};
	bar.warp.sync 	-1;
	wmma.mma.sync.aligned.row.col.m16n16k16.f32.f32 {%f43922, %f43923, %f43924, %f43925, %f43926, %f43927, %f43928, %f43929}, {%r2, %r2, %r2, %r2, %r2, %r2, %r2, %r2}, {%r2, %r2, %r2, %r2, %r2, %r2, %r2, %r2}, {%f43914, %f43915, %f43916, %f43917, %f43918, %f43919, %f43920, %f43921};
	bar.warp.sync 	-1;
	wmma.mma.sync.aligned.row.col.m16n16k16.f32.f32 {%f43930, %f43931, %f43932, %f43933, %f43934, %f43935, %f43936, %f43937}, {%r2, %r2, %r2, %r2, %r2, %r2, %r2, %r2}, {%r2, %r2, %r2, %r2, %r2, %r2, %r2, %r2}, {%f43922, %f43923, %f43924, %f43925, %f43926, %f43927, %f43928, %f43929};
	bar.warp.sync 	-1;
	wmma.mma.sync.aligned.row.col.m16n16k16.f32.f32 {%f43938, %f43939, %f43940, %f43941, %f43942, %f43943, %f43944, %f43945}, {%r2, %r2, %r2, %r2, %r2, %r2, %r2, %r2}, {%r2, %r2, %r2, %r2, %r2, %r2, %r2, %r2}, {%f43930, %f43931, %f43932, %f43933, %f43934, %f43935, %f43936, %f43937};
	bar.warp.sync 	-1;
	wmma.mma.sync.aligned.row.col.m16n16k16.f32.f32 {%f43946, %f43947, %f43948, %f43949, %f43950, %f43951, %f43952, %f43953}, {%r2, %r2, %r2, %r2, %r2, %r2, %r2, %r2}, {%r2, %r2, %r2, %r2, %r2, %r2, %r2, %r2}, {%f43938, %f43939, %f43940, %f43941, %f43942, %f43943, %f43944, %f43945};
	bar.warp.sync 	-1;
	wmma.mma.sync.aligned.row.col.m16n16k16.f32.f32 {%f43954, %f43955, %f43956, %f43957, %f43958, %f43959, %f43960, %f43961}, {%r2, %r2, %r2, %r2, %r2, %r2, %r2, %r2}, {%r2, %r2, %r2, %r2, %r2, %r2, %r2, %r2}, {%f43946, %f43947, %f43948, %f43949, %f43950, %f43951, %f43952, %f43953};
	bar.warp.sync 	-1;
	wmma.mma.sync.aligned.row.col.m16n16k16.f32.f32 {%f43962, %f43963, %f43964, %f43965, %f43966, %f43967, %f43968, %f43969}, {%r2, %r2, %r2, %r2, %r2, %r2, %r2, %r2}, {%r2, %r2, %r2, %r2, %r2, %r2, %r2, %r2}, {%f43954, %f43955, %f43956, %f43957, %f43958, %f43959, %f43960, %f43961};
	bar.warp.sync 	-1;
	wmma.mma.sync.aligned.row.col.m16n16k16.f32.f32 {%f43970, %f43971, %f43972, %f43973, %f43974, %f43975, %f43976, %f43977}, {%r2, %r2, %r2, %r2, %r2, %r2, %r2, %r2}, {%r2, %r2, %r2, %r2, %r2, %r2, %r2, %r2}, {%f43962, %f43963, %f43964, %f43965, %f43966, %f43967, %f43968, %f43969};
	bar.warp.sync 	-1;
	wmma.mma.sync.aligned.row.col.m16n16k16.f32.f32 {%f43978, %f43979, %f43980, %f43981, %f43982, %f43983, %f43984, %f43985}, {%r2, %r2, %r2, %r2, %r2, %r2, %r2, %r2}, {%r2, %r2, %r2, %r2, %r2, %r2, %r2, %r2}, {%f43970, %f43971, %f43972, %f43973, %f43974, %f43975, %f43976, %f43977};
	bar.warp.sync 	-1;
	wmma.mma.sync.aligned.row.col.m16n16k16.f32.f32 {%f43986, %f43987, %f43988, %f43989, %f43990, %f43991, %f43992, %f43993}, {%r2, %r2, %r2, %r2, %r2, %r2, %r2, %r2}, {%r2, %r2, %r2, %r2, %r2, %r2, %r2, %r2}, {%f43978, %f43979, %f43980, %f43981, %f43982, %f43983, %f43984, %f43985};
	bar.warp.sync 	-1;
	wmma.mma.sync.aligned.row.col.m16n16k16.f32.f32 {%f43994, %f43995, %f43996, %f43997, %f43998, %f43999, %f44000, %f44001}, {%r2, %r2, %r2, %r2, %r2, %r2, %r2, %r2}, {%r2, %r2, %r2, %r2, %r2, %r2, %r2, %r2}, {%f43986, %f43987, %f43988, %f43989, %f43990, %f43991, %f43992, %f43993};
	bar.warp.sync 	-1;
	wmma.mma.sync.aligned.row.col.m16n16k16.f32.f32 {%f44002, %f44003, %f44004, %f44005, %f44006, %f44007, %f44008, %f44009}, {%r2, %r2, %r2, %r2, %r2, %r2, %r2, %r2}, {%r2, %r2, %r2, %r2, %r2, %r2, %r2, %r2}, {%f43994, %f43995, %f43996, %f43997, %f43998, %f43999, %f44000, %f44001};
	bar.warp.sync 	-1;
	wmma.mma.sync.aligned.row.col.m16n16k16.f32.f32 {%f44010, %f44011, %f44012, %f44013, %f44014, %f44015, %f44016, %f44017}, {%r2, %r2, %r2, %r2, %r2, %r2, %r2, %r2}, {%r2, %r2, %r2, %r2, %r2, %r2, %r2, %r2}, {%f44002, %f44003, %f44004, %f44005, %f44006, %f44007, %f44008, %f44009};
	bar.warp.sync 	-1;
	wmma.mma.sync.aligned.row.col.m16n16k16.f32.f32 {%f44018, %f44019, %f44020, %f44021, %f44022, %f44023, %f44024, %f44025}, {%r2, %r2, %r2, %r2, %r2, %r2, %r2, %r2}, {%r2, %r2, %r2, %r2, %r2, %r2, %r2, %r2}, {%f44010, %f44011, %f44012, %f44013, %f44014, %f44015, %f44016, %f44017};
	bar.warp.sync 	-1;
	wmma.mma.sync.aligned.row.col.m16n16k16.f32.f32 {%f44026, %f44027, %f44028, %f44029, %f44030, %f44031, %f44032, %f44033}, {%r2, %r2, %r2, %r2, %r2, %r2, %r2, %r2}, {%r2, %r2, %r2, %r2, %r2, %r2, %r2, %r2}, {%f44018, %f44019, %f44020, %f44021, %f44022, %f44023, %f44024, %f44025};
	bar.warp.sync 	-1;
	wmma.mma.sync.aligned.row.col.m16n16k16.f32.f32 {%f44034, %f44035, %f44036, %f44037, %f44038, %f44039, %f44040, %f44041}, {%r2, %r2, %r2, %r2, %r2, %r2, %r2, %r2}, {%r2, %r2, %r2, %r2, %r2, %r2, %r2, %r2}, {%f44026, %f44027, %f44028, %f44029, %f44030, %f44031, %f44032, %f44033};
	bar.warp.sync 	-1;
	wmma.mma.sync.aligned.row.col.m16n16k16.f32.f32 {%f44042, %f44043, %f44044, %f44045, %f44046, %f44047, %f44048, %f44049}, {%r2, %r2, %r2, %r2, %r2, %r2, %r2, %r2}, {%r2, %r2, %r2, %r2, %r2, %r2, %r2, %r2}, {%f44034, %f44035, %f44036, %f44037, %f44038, %f44039, %f44040, %f44041};
	bar.warp.sync 	-1;
	wmma.mma.sync.aligned.row.col.m16n16k16.f32.f32 {%f44050, %f44051, %f44052, %f44053, %f44054, %f44055, %f44056, %f44057}, {%r2, %r2, %r2, %r2, %r2, %r2, %r2, %r2}, {%r2, %r2, %r2, %r2, %r2, %r2, %r2, %r2}, {%f44042, %f44043, %f44044, %f44045, %f44046, %f44047, %f44048, %f44049};
	bar.warp.sync 	-1;
	wmma.mma.sync.aligned.row.col.m16n16k16.f32.f32 {%f44058, %f44059, %f44060, %f44061, %f44062, %f44063, %f44064, %f44065}, {%r2, %r2, %r2, %r2, %r2, %r2, %r2, %r2}, {%r2, %r2, %r2, %r2, %r2, %r2, %r2, %r2}, {%f44050, %f44051, %f44052, %f44053, %f44054, %f44055, %f44056, %f44057};
	bar.warp.sync 	-1;
	wmma.mma.sync.aligned.row.col.m16n16k16.f32.f32 {%f44066, %f44067, %f44068, %f44069, %f44070, %f44071, %f44072, %f44073}, {%r2, %r2, %r2, %r2, %r2, %r2, %r2, %r2}, {%r2, %r2, %r2, %r2, %r2, %r2, %r2, %r2}, {%f44058, %f44059, %f44060, %f44061, %f44062, %f44063, %f44064, %f44065};
	bar.warp.sync 	-1;
	wmma.mma.sync.aligned.row.col.m16n16k16.f32.f32 {%f44074, %f44075, %f44076, %f44077, %f44078, %f44079, %f44080, %f44081}, {%r2, %r2, %r2, %r2, %r2, %r2, %r2, %r2}, {%r2, %r2, %r2, %r2, %r2, %r2, %r2, %r2}, {%f44066, %f44067, %f44068, %f44069, %f44070, %f44071, %f44072, %f44073};
	bar.warp.sync 	-1;
	wmma.mma.sync.aligned.row.col.m16n16k16.f32.f32 {%f44082, %f44083, %f44084, %f44085, %f44086, %f44087, %f44088, %f44089}, {%r2, %r2, %r2, %r2, %r2, %r2, %r2, %r2}, {%r2, %r2, %r2, %r2, %r2, %r2, %r2, %r2}, {%f44074, %f44075, %f44076, %f44077, %f44078, %f44079, %f44080, %f44081};
	bar.warp.sync 	-1;
	wmma.mma.sync.aligned.row.col.m16n16k16.f32.f32 {%f44090, %f44091, %f44092, %f44093, %f44094, %f44095, %f44096, %f44097}, {%r2, %r2, %r2, %r2, %r2, %r2, %r2, %r2}, {%r2, %r2, %r2, %r2, %r2, %r2, %r2, %r2}, {%f44082, %f44083, %f44084, %f44085, %f44086, %f44087, %f44088, %f44089};
	bar.warp.sync 	-1;
	wmma.mma.sync.aligned.row.col.m16n16k16.f32.f32 {%f44098, %f44099, %f44100, %f44101, %f44102, %f44103, %f44104, %f44105}, {%r2, %r2, %r2, %r2, %r2, %r2, %r2, %r2}, {%r2, %r2, %r2, %r2, %r2, %r2, %r2, %r2}, {%f44090, %f44091, %f44092, %f44093, %f44094, %f44095, %f44096, %f44097};
	bar.warp.sync 	-1;
	wmma.mma.sync.aligned.row.col.m16n16k16.f32.f32 {%f44106, %f44107, %f44108, %f44109, %f44110, %f44111, %f44112, %f44113}, {%r2, %r2, %r2, %r2, %r2, %r2, %r2, %r2}, {%r2, %r2, %r2, %r2, %r2, %r2, %r2, %r2}, {%f44098, %f44099, %f44100, %f44101, %f44102, %f44103, %f44104, %f44105};
	bar.warp.sync 	-1;
	wmma.mma.sync.aligned.row.col.m16n16k16.f32.f32 {%f44114, %f44115, %f44116, %f44117, %f44118, %f44119, %f44120, %f44121}, {%r2, %r2, %r2, %r2, %r2, %r2, %r2, %r2}, {%r2, %r2, %r2, %r2, %r2, %r2, %r2, %r2}, {%f44106, %f44107, %f44108, %f44109, %f44110, %f44111, %f44112, %f44113};
	bar.warp.sync 	-1;
	wmma.mma.sync.aligned.row.col.m16n16k16.f32.f32 {%f44122, %f44123, %f44124, %f44125, %f44126, %f44127, %f44128, %f44129}, {%r2, %r2, %r2, %r2, %r2, %r2, %r2, %r2}, {%r2, %r2, %r2, %r2, %r2, %r2, %r2, %r2}, {%f44114, %f44115, %f44116, %f44117, %f44118, %f44119, %f44120, %f44121};
	bar.warp.sync 	-1;
	wmma.mma.sync.aligned.row.col.m16n16k16.f32.f32 {%f44130, %f44131, %f44132, %f44133, %f44134, %f44135, %f44136, %f44137}, {%r2, %r2, %r2, %r2, %r2, %r2, %r2, %r2}, {%r2, %r2, %r2, %r2, %r2, %r2, %r2, %r2}, {%f44122, %f44123, %f44124, %f44125, %f44126, %f44127, %f44128, %f44129};
	bar.warp.sync 	-1;
	wmma.mma.sync.aligned.row.col.m16n16k16.f32.f32 {%f44138, %f44139, %f44140, %f44141, %f44142, %f44143, %f44144, %f44145}, {%r2, %r2, %r2, %r2, %r2, %r2, %r2, %r2}, {%r2, %r2, %r2, %r2, %r2, %r2, %r2, %r2}, {%f44130, %f44131, %f44132, %f44133, %f44134, %f44135, %f44136, %f44137};
	bar.warp.sync 	-1;
	wmma.mma.sync.aligned.row.col.m16n16k16.f32.f32 {%f44146, %f44147, %f44148, %f44149, %f44150, %f44151, %f44152, %f44153}, {%r2, %r2, %r2, %r2, %r2, %r2, %r2, %r2}, {%r2, %r2, %r2, %r2, %r2, %r2, %r2, %r2}, {%f44138, %f44139, %f44140, %f44141, %f44142, %f44143, %f44144, %f44145};
	bar.warp.sync 	-1;
	wmma.mma.sync.aligned.row.col.m16n16k16.f32.f32 {%f44154, %f44155, %f44156, %f44157, %f44158, %f44159, %f44160, %f44161}, {%r2, %r2, %r2, %r2, %r2, %r2, %r2, %r2}, {%r2, %r2, %r2, %r2, %r2, %r2, %r2, %r2}, {%f44146, %f44147, %f44148, %f44149, %f44150, %f44151, %f44152, %f44153};
	bar.warp.sync 	-1;
	wmma.mma.sync.aligned.row.col.m16n16k16.f32.f32 {%f44162, %f44163, %f44164, %f44165, %f44166, %f44167, %f44168, %f44169}, {%r2, %r2, %r2, %r2, %r2, %r2, %r2, %r2}, {%r2, %r2, %r2, %r2, %r2, %r2, %r2, %r2}, {%f44154, %f44155, %f44156, %f44157, %f44158, %f44159, %f44160, %f44161};
	bar.warp.sync 	-1;
	wmma.mma.sync.aligned.row.col.m16n16k16.f32.f32 {%f44170, %f44171, %f44172, %f44173, %f44174, %f44175, %f44176, %f44177}, {%r2, %r2, %r2, %r2, %r2, %r2, %r2, %r2}, {%r2, %r2, %r2, %r2, %r2, %r2, %r2, %r2}, {%f44162, %f44163, %f44164, %f44165, %f44166, %f44167, %f44168, %f44169};
	bar.warp.sync 	-1;
	wmma.mma.sync.aligned.row.col.m16n16k16.f32.f32 {%f44178, %f44179, %f44180, %f44181, %f44182, %f44183, %f44184, %f44185}, {%r2, %r2, %r2, %r2, %r2, %r2, %r2, %r2}, {%r2, %r2, %r2, %r2, %r2, %r2, %r2, %r2}, {%f44170, %f44171, %f44172, %f44173, %f44174, %f44175, %f44176, %f44177};
	bar.warp.sync 	-1;
	wmma.mma.sync.aligned.row.col.m16n16k16.f32.f32 {%f44186, %f44187, %f44188, %f44189, %f44190, %f44191, %f44192, %f44193}, {%r2, %r2, %r2, %r2, %r2, %r2, %r2, %r2}, {%r2, %r2, %r2, %r2, %r2, %r2, %r2, %r2}, {%f44178, %f44179, %f44180, %f44181, %f44182, %f44183, %f44184, %f44185};
	bar.warp.sync 	-1;
	wmma.mma.sync.aligned.row.col.m16n16k16.f32.f32 {%f44194, %f44195, %f44196, %f44197, %f44198, %f44199, %f44200, %f44201}, {%r2, %r2, %r2, %r2, %r2, %r2, %r2, %r2}, {%r2, %r2, %r2, %r2, %r2, %r2, %r2, %r2}, {%f44186, %f44187, %f44188, %f44189, %f44190, %f44191, %f44192, %f44193};
	bar.warp.sync 	-1;
	wmma.mma.sync.aligned.row.col.m16n16k16.f32.f32 {%f44202, %f44203, %f44204, %f44205, %f44206, %f44207, %f44208, %f44209}, {%r2, %r2, %r2, %r2, %r2, %r2, %r2, %r2}, {%r2, %r2, %r2, %r2, %r2, %r2, %r2, %r2}, {%f44194, %f44195, %f44196, %f44197, %f44198, %f44199, %f44200, %f44201};
	bar.warp.sync 	-1;
	wmma.mma.sync.aligned.row.col.m16n16k16.f32.f32 {%f44210, %f44211, %f44212, %f44213, %f44214, %f44215, %f44216, %f44217}, {%r2, %r2, %r2, %r2, %r2, %r2, %r2, %r2}, {%r2, %r2, %r2, %r2, %r2, %r2, %r2, %r2}, {%f44202, %f44203, %f44204, %f44205, %f44206, %f44207, %f44208, %f44209};
	bar.warp.sync 	-1;
	wmma.mma.sync.aligned.row.col.m16n16k16.f32.f32 {%f44218, %f44219, %f44220, %f44221, %f44222, %f44223, %f44224, %f44225}, {%r2, %r2, %r2, %r2, %r2, %r2, %r2, %r2}, {%r2, %r2, %r2, %r2, %r2, %r2, %r2, %r2}, {%f44210, %f44211, %f44212, %f44213, %f44214, %f44215, %f44216, %f44217};
	bar.warp.sync 	-1;
	wmma.mma.sync.aligned.row.col.m16n16k16.f32.f32 {%f44226, %f44227, %f44228, %f44229, %f44230, %f44231, %f44232, %f44233}, {%r2, %r2, %r2, %r2, %r2, %r2, %r2, %r2}, {%r2, %r2, %r2, %r2, %r2, %r2, %r2, %r2}, {%f44218, %f44219, %f44220, %f44221, %f44222, %f44223, %f44224, %f44225};
	bar.warp.sync 	-1;
	wmma.mma.sync.aligned.row.col.m16n16k16.f32.f32 {%f44234, %f44235, %f44236, %f44237, %f44238, %f44239, %f44240, %f44241}, {%r2, %r2, %r2, %r2, %r2, %r2, %r2, %r2}, {%r2, %r2, %r2, %r2, %r2, %r2, %r2, %r2}, {%f44226, %f44227, %f44228, %f44229, %f44230, %f44231, %f44232, %f44233};
	bar.warp.sync 	-1;
	wmma.mma.sync.aligned.row.col.m16n16k16.f32.f32 {%f44242, %f44243, %f44244, %f44245, %f44246, %f44247, %f44248, %f44249}, {%r2, %r2, %r2, %r2, %r2, %r2, %r2, %r2}, {%r2, %r2, %r2, %r2, %r2, %r2, %r2, %r2}, {%f44234, %f44235, %f44236, %f44237, %f44238, %f44239, %f44240, %f44241};
	bar.warp.sync 	-1;
	wmma.mma.sync.aligned.row.col.m16n16k16.f32.f32 {%f44250, %f44251, %f44252, %f44253, %f44254, %f44255, %f44256, %f44257}, {%r2, %r2, %r2, %r2, %r2, %r2, %r2, %r2}, {%r2, %r2, %r2, %r2, %r2, %r2, %r2, %r2}, {%f44242, %f44243, %f44244, %f44245, %f44246, %f44247, %f44248, %f44249};
	bar.warp.sync 	-1;
	wmma.mma.sync.aligned.row.col.m16n16k16.f32.f32 {%f44258, %f44259, %f44260, %f44261, %f44262, %f44263, %f44264, %f44265}, {%r2, %r2, %r2, %r2, %r2, %r2, %r2, %r2}, {%r2, %r2, %r2, %r2, %r2, %r2, %r2, %r2}, {%f44250, %f44251, %f44252, %f44253, %f44254, %f44255, %f44256, %f44257};
	bar.warp.sync 	-1;
	wmma.mma.sync.aligned.row.col.m16n16k16.f32.f32 {%f44266, %f44267, %f44268, %f44269, %f44270, %f44271, %f44272, %f44273}, {%r2, %r2, %r2, %r2, %r2, %r2, %r2, %r2}, {%r2, %r2, %r2, %r2, %r2, %r2, %r2, %r2}, {%f44258, %f44259, %f44260, %f44261, %f44262, %f44263, %f44264, %f44265};
	bar.warp.sync 	-1;
	wmma.mma.sync.aligned.row.col.m16n16k16.f32.f32 {%f44274, %f44275, %f44276, %f44277, %f44278, %f44279, %f44280, %f44281}, {%r2, %r2, %r2, %r2, %r2, %r2, %r2, %r2}, {%r2, %r2, %r2, %r2, %r2, %r2, %r2, %r2}, {%f44266, %f44267, %f44268, %f44269, %f44270, %f44271, %f44272, %f44273};
	bar.warp.sync 	-1;
	wmma.mma.sync.aligned.row.col.m16n16k16.f32.f32 {%f44282, %f44283, %f44284, %f44285, %f44286, %f44287, %f44288, %f44289}, {%r2, %r2, %r2, %r2, %r2, %r2, %r2, %r2}, {%r2, %r2, %r2, %r2, %r2, %r2, %r2, %r2}, {%f44274, %f44275, %f44276, %f44277, %f44278, %f44279, %f44280, %f44281};
	bar.warp.sync 	-1;
	wmma.mma.sync.aligned.row.col.m16n16k16.f32.f32 {%f44290, %f44291, %f44292, %f44293, %f44294, %f44295, %f44296, %f44297}, {%r2, %r2, %r2, %r2, %r2, %r2, %r2, %r2}, {%r2, %r2, %r2, %r2, %r2, %r2, %r2, %r2}, {%f44282, %f44283, %f44284, %f44285, %f44286, %f44287, %f44288, %f44289};
	bar.warp.sync 	-1;
	wmma.mma.sync.aligned.row.col.m16n16k16.f32.f32 {%f44298, %f44299, %f44300, %f44301, %f44302, %f44303, %f44304, %f44305}, {%r2, %r2, %r2, %r2, %r2, %r2, %r2, %r2}, {%r2, %r2, %r2, %r2, %r2, %r2, %r2, %r2}, {%f44290, %f44291, %f44292, %f44293, %f44294, %f44295, %f44296, %f44297};
	bar.warp.sync 	-1;
	wmma.mma.sync.aligned.row.col.m16n16k16.f32.f32 {%f44306, %f44307, %f44308, %f44309, %f44310, %f44311, %f44312, %f44313}, {%r2, %r2, %r2, %r2, %r2, %r2, %r2, %r2}, {%r2, %r2, %r2, %r2, %r2, %r2, %r2, %r2}, {%f44298, %f44299, %f44300, %f44301, %f44302, %f44303, %f44304, %f44305};
	bar.warp.sync 	-1;
	wmma.mma.sync.aligned.row.col.m16n16k16.f32.f32 {%f44314, %f44315, %f44316, %f44317, %f44318, %f44319, %f44320, %f44321}, {%r2, %r2, %r2, %r2, %r2, %r2, %r2, %r2}, {%r2, %r2, %r2, %r2, %r2, %r2, %r2, %r2}, {%f44306, %f44307, %f44308, %f44309, %f44310, %f44311, %f44312, %f44313};
	bar.warp.sync 	-1;
	wmma.mma.sync.aligned.row.col.m16n16k16.f32.f32 {%f44322, %f44323, %f44324, %f44325, %f44326, %f44327, %f44328, %f44329}, {%r2, %r2, %r2, %r2, %r2, %r2, %r2, %r2}, {%r2, %r2, %r2, %r2, %r2, %r2, %r2, %r2}, {%f44314, %f44315, %f44316, %f44317, %f44318, %f44319, %f44320, %f44321};
	bar.warp.sync 	-1;
	wmma.mma.sync.aligned.row.col.m16n16k16.f32.f32 {%f44330, %f44331, %f44332, %f44333, %f44334, %f44335, %f44336, %f44337}, {%r2, %r2, %r2, %r2, %r2, %r2, %r2, %r2}, {%r2, %r2, %r2, %r2, %r2, %r2, %r2, %r2}, {%f44322, %f44323, %f44324, %f44325, %f44326, %f44327, %f44328, %f44329};
	bar.warp.sync 	-1;
	wmma.mma.sync.aligned.row.col.m16n16k16.f32.f32 {%f44338, %f44339, %f44340, %f44341, %f44342, %f44343, %f44344, %f44345}, {%r2, %r2, %r2, %r2, %r2, %r2, %r2, %r2}, {%r2, %r2, %r2, %r2, %r2, %r2, %r2, %r2}, {%f44330, %f44331, %f44332, %f44333, %f44334, %f44335, %f44336, %f44337};
	bar.warp.sync 	-1;
	wmma.mma.sync.aligned.row.col.m16n16k16.f32.f32 {%f44346, %f44347, %f44348, %f44349, %f44350, %f44351, %f44352, %f44353}, {%r2, %r2, %r2, %r2, %r2, %r2, %r2, %r2}, {%r2, %r2, %r2, %r2, %r2, %r2, %r2, %r2}, {%f44338, %f44339, %f44340, %f44341, %f44342, %f44343, %f44344, %f44345};
	bar.warp.sync 	-1;
	wmma.mma.sync.aligned.row.col.m16n16k16.f32.f32 {%f44354, %f44355, %f44356, %f44357, %f44358, %f44359, %f44360, %f44361}, {%r2, %r2, %r2, %r2, %r2, %r2, %r2, %r2}, {%r2, %r2, %r2, %r2, %r2, %r2, %r2, %r2}, {%f44346, %f44347, %f44348, %f44349, %f44350, %f44351, %f44352, %f44353};
	bar.warp.sync 	-1;
	wmma.mma.sync.aligned.row.col.m16n16k16.f32.f32 {%f44362, %f44363, %f44364, %f44365, %f44366, %f44367, %f44368, %f44369}, {%r2, %r2, %r2, %r2, %r2, %r2, %r2, %r2}, {%r2, %r2, %r2, %r2, %r2, %r2, %r2, %r2}, {%f44354, %f44355, %f44356, %f44357, %f44358, %f44359, %f44360, %f44361};
	bar.warp.sync 	-1;
	wmma.mma.sync.aligned.row.col.m16n16k16.f32.f32 {%f44370, %f44371, %f44372, %f44373, %f44374, %f44375, %f44376, %f44377}, {%r2, %r2, %r2, %r2, %r2, %r2, %r2, %r2}, {%r2, %r2, %r2, %r2, %r2, %r2, %r2, %r2}, {%f44362, %f44363, %f44364, %f44365, %f44366, %f44367, %f44368, %f44369};
	bar.warp.sync 	-1;
	wmma.mma.sync.aligned.row.col.m16n16k16.f32.f32 {%f44378, %f44379, %f44380, %f44381, %f44382, %f44383, %f44384, %f44385}, {%r2, %r2, %r2, %r2, %r2, %r2, %r2, %r2}, {%r2, %r2, %r2, %r2, %r2, %r2, %r2, %r2}, {%f44370, %f44371, %f44372, %f44373, %f44374, %f44375, %f44376, %f44377};
	bar.warp.sync 	-1;
	wmma.mma.sync.aligned.row.col.m16n16k16.f32.f32 {%f44386, %f44387, %f44388, %f44389, %f44390, %f44391, %f44392, %f44393}, {%r2, %r2, %r2, %r2, %r2, %r2, %r2, %r2}, {%r2, %r2, %r2, %r2, %r2, %r2, %r2, %r2}, {%f44378, %f44379, %f44380, %f44381, %f44382, %f44383, %f44384, %f44385};
	bar.warp.sync 	-1;
	wmma.mma.sync.aligned.row.col.m16n16k16.f32.f32 {%f44394, %f44395, %f44396, %f44397, %f44398, %f44399, %f44400, %f44401}, {%r2, %r2, %r2, %r2, %r2, %r2, %r2, %r2}, {%r2, %r2, %r2, %r2, %r2, %r2, %r2, %r2}, {%f44386, %f44387, %f44388, %f44389, %f44390, %f44391, %f44392, %f44393};
	bar.warp.sync 	-1;
	wmma.mma.sync.aligned.row.col.m16n16k16.f32.f32 {%f44402, %f44403, %f44404, %f44405, %f44406, %f44407, %f44408, %f44409}, {%r2, %r2, %r2, %r2, %r2, %r2, %r2, %r2}, {%r2, %r2, %r2, %r2, %r2, %r2, %r2, %r2}, {%f44394, %f44395, %f44396, %f44397, %f44398, %f44399, %f44400, %f44401};
	bar.warp.sync 	-1;
	wmma.mma.sync.aligned.row.col.m16n16k16.f32.f32 {%f44410, %f44411, %f44412, %f44413, %f44414, %f44415, %f44416, %f44417}, {%r2, %r2, %r2, %r2, %r2, %r2, %r2, %r2}, {%r2, %r2, %r2, %r2, %r2, %r2, %r2, %r2}, {%f44402, %f44403, %f44404, %f44405, %f44406, %f44407, %f44408, %f44409};
	bar.warp.sync 	-1;
	wmma.mma.sync.aligned.row.col.m16n16k16.f32.f32 {%f44418, %f44419, %f44420, %f44421, %f44422, %f44423, %f44424, %f44425}, {%r2, %r2, %r2, %r2, %r2, %r2, %r2, %r2}, {%r2, %r2, %r2, %r2, %r2, %r2, %r2, %r2}, {%f44410, %f44411, %f44412, %f44413, %f44414, %f44415, %f44416, %f44417};
	bar.warp.sync 	-1;
	wmma.mma.sync.aligned.row.col.m16n16k16.f32.f32 {%f44426, %f44427, %f44428, %f44429, %f44430, %f44431, %f44432, %f44433}, {%r2, %r2, %r2, %r2, %r2, %r2, %r2, %r2}, {%r2, %r2, %r2, %r2, %r2, %r2, %r2, %r2}, {%f44418, %f44419, %f44420, %f44421, %f44422, %f44423, %f44424, %f44425};
	bar.warp.sync 	-1;
	wmma.mma.sync.aligned.row.col.m16n16k16.f32.f32 {%f44434, %f44435, %f44436, %f44437, %f44438, %f44439, %f44440, %f44441}, {%r2, %r2, %r2, %r2, %r2, %r2, %r2, %r2}, {%r2, %r2, %r2, %r2, %r2, %r2, %r2, %r2}, {%f44426, %f44427, %f44428, %f44429, %f44430, %f44431, %f44432, %f44433};
	bar.warp.sync 	-1;
	wmma.mma.sync.aligned.row.col.m16n16k16.f32.f32 {%f44442, %f44443, %f44444, %f44445, %f44446, %f44447, %f44448, %f44449}, {%r2, %r2, %r2, %r2, %r2, %r2, %r2, %r2}, {%r2, %r2, %r2, %r2, %r2, %r2, %r2, %r2}, {%f44434, %f44435, %f44436, %f44437, %f44438, %f44439, %f44440, %f44441};
	bar.warp.sync 	-1;
	wmma.mma.sync.aligned.row.col.m16n16k16.f32.f32 {%f44450, %f44451, %f44452, %f44453, %f44454, %f44455, %f44456, %f44457}, {%r2, %r2, %r2, %r2, %r2, %r2, %r2, %r2}, {%r2, %r2, %r2, %r2, %r2, %r2, %r2, %r2}, {%f44442, %f44443, %f44444, %f44445, %f44446, %f44447, %f44448, %f44449};
	bar.warp.sync 	-1;
	wmma.mma.sync.aligned.row.col.m16n16k16.f32.f32 {%f44458, %f44459, %f44460, %f44461, %f44462, %f44463, %f44464, %f44465}, {%r2, %r2, %r2, %r2, %r2, %r2, %r2, %r2}, {%r2, %r2, %r2, %r2, %r2, %r2, %r2, %r2}, {%f44450, %f44451, %f44452, %f44453, %f44454, %f44455, %f44456, %f44457};
	bar.warp.sync 	-1;
	wmma.mma.sync.aligned.row.col.m16n16k16.f32.f32 {%f44466, %f44467, %f44468, %f44469, %f44470, %f44471, %f44472, %f44473}, {%r2, %r2, %r2, %r2, %r2, %r2, %r2, %r2}, {%r2, %r2, %r2, %r2, %r2, %r2, %r2, %r2}, {%f44458, %f44459, %f44460, %f44461, %f44462, %f44463, %f44464, %f44465};
	bar.warp.sync 	-1;
	wmma.mma.sync.aligned.row.col.m16n16k16.f32.f32 {%f44474, %f44475, %f44476, %f44477, %f44478, %f44479, %f44480, %f44481}, {%r2, %r2, %r2, %r2, %r2, %r2, %r2, %r2}, {%r2, %r2, %r2, %r2, %r2, %r2, %r2, %r2}, {%f44466, %f44467, %f44468, %f44469, %f44470, %f44471, %f44472, %f44473};
	bar.warp.sync 	-1;
	wmma.mma.sync.aligned.row.col.m16n16k16.f32.f32 {%f44482, %f44483, %f44484, %f44485, %f44486, %f44487, %f44488, %f44489}, {%r2, %r2, %r2, %r2, %r2, %r2, %r2, %r2}, {%r2, %r2, %r2, %r2, %r2, %r2, %r2, %r2}, {%f44474, %f44475, %f44476, %f44477, %f44478, %f44479, %f44480, %f44481};
	bar.warp.sync 	-1;
	wmma.mma.sync.aligned.row.col.m16n16k16.f32.f32 {%f44490, %f44491, %f44492, %f44493, %f44494, %f44495, %f44496, %f44497}, {%r2, %r2, %r2, %r2, %r2, %r2, %r2, %r2}, {%r2, %r2, %r2, %r2, %r2, %r2, %r2, %r2}, {%f44482, %f44483, %f44484, %f44485, %f44486, %f44487, %f44488, %f44489};
	bar.warp.sync 	-1;
	wmma.mma.sync.aligned.row.col.m16n16k16.f32.f32 {%f44498, %f44499, %f44500, %f44501, %f44502, %f44503, %f44504, %f44505}, {%r2, %r2, %r2, %r2, %r2, %r2, %r2, %r2}, {%r2, %r2, %r2, %r2, %r2, %r2, %r2, %r2}, {%f44490, %f44491, %f44492, %f44493, %f44494, %f44495, %f44496, %f44497};
	bar.warp.sync 	-1;
	wmma.mma.sync.aligned.row.col.m16n16k16.f32.f32 {%f44506, %f44507, %f44508, %f44509, %f44510, %f44511, %f44512, %f44513}, {%r2, %r2, %r2, %r2, %r2, %r2, %r2, %r2}, {%r2, %r2, %r2, %r2, %r2, %r2, %r2, %r2}, {%f44498, %f44499, %f44500, %f44501, %f44502, %f44503, %f44504, %f44505};
	bar.warp.sync 	-1;
	wmma.mma.sync.aligned.row.col.m16n16k16.f32.f32 {%f44514, %f44515, %f44516, %f44517, %f44518, %f44519, %f44520, %f44521}, {%r2, %r2, %r2, %r2, %r2, %r2, %r2, %r2}, {%r2, %r2, %r2, %r2, %r2, %r2, %r2, %r2}, {%f44506, %f44507, %f44508, %f44509, %f44510, %f44511, %f44512, %f44513};
	bar.warp.sync 	-1;
	wmma.mma.sync.aligned.row.col.m16n16k16.f32.f32 {%f44522, %f44523, %f44524, %f44525, %f44526, %f44527, %f44528, %f44529}, {%r2, %r2, %r2, %r2, %r2, %r2, %r2, %r2}, {%r2, %r2, %r2, %r2, %r2, %r2, %r2, %r2}, {%f44514, %f44515, %f44516, %f44517, %f44518, %f44519, %f44520, %f44521};
	bar.warp.sync 	-1;
	wmma.mma.sync.aligned.row.col.m16n16k16.f32.f32 {%f44530, %f44531, %f44532, %f44533, %f44534, %f44535, %f44536, %f44537}, {%r2, %r2, %r2, %r2, %r2, %r2, %r2, %r2}, {%r2, %r2, %r2, %r2, %r2, %r2, %r2, %r2}, {%f44522, %f44523, %f44524, %f44525, %f44526, %f44527, %f44528, %f44529};
	bar.warp.sync 	-1;
	wmma.mma.sync.aligned.row.col.m16n16k16.f32.f32 {%f44538, %f44539, %f44540, %f44541, %f44542, %f44543, %f44544, %f44545}, {%r2, %r2, %r2, %r2, %r2, %r2, %r2, %r2}, {%r2, %r2, %r2, %r2, %r2, %r2, %r2, %r2}, {%f44530, %f44531, %f44532, %f44533, %f44534, %f44535, %f44536, %f44537};
	bar.warp.sync 	-1;
	wmma.mma.sync.aligned.row.col.m16n16k16.f32.f32 {%f44546, %f44547, %f44548, %f44549, %f44550, %f44551, %f44552, %f44553}, {%r2, %r2, %r2, %r2, %r2, %r2, %r2, %r2}, {%r2, %r2, %r2, %r2, %r2, %r2, %r2, %r2}, {%f44538, %f44539, %f44540, %f44541, %f44542, %f44543, %f44544, %f44545};
	bar.warp.sync 	-1;
	wmma.mma.sync.aligned.row.col.m16n16k16.f32.f32 {%f44554, %f44555, %f44556, %f44557, %f44558, %f44559, %f44560, %f44561}, {%r2, %r2, %r2, %r2, %r2, %r2, %r2, %r2}, {%r2, %r2, %r2, %r2, %r2, %r2, %r2, %r2}, {%f44546, %f44547, %f44548, %f44549, %f44550, %f44551, %f44552, %f44553};
	bar.warp.sync 	-1;
	wmma.mma.sync.aligned.row.col.m16n16k16.f32.f32 {%f44562, %f44563, %f44564, %f44565, %f44566, %f44567, %f44568, %f44569}, {%r2, %r2, %r2, %r2, %r2, %r2, %r2, %r2}, {%r2, %r2, %r2, %r2, %r2, %r2, %r2, %r2}, {%f44554, %f44555, %f44556, %f44557, %f44558, %f44559, %f44560, %f44561};
	bar.warp.sync 	-1;
	wmma.mma.sync.aligned.row.col.m16n16k16.f32.f32 {%f44570, %f44571, %f44572, %f44573, %f44574, %f44575, %f44576, %f44577}, {%r2, %r2, %r2, %r2, %r2, %r2, %r2, %r2}, {%r2, %r2, %r2, %r2, %r2, %r2, %r2, %r2}, {%f44562, %f44563, %f44564, %f44565, %f44566, %f44567, %f44568, %f44569};
	bar.warp.sync 	-1;
	wmma.mma.sync.aligned.row.col.m16n16k16.f32.f32 {%f44578, %f44579, %f44580, %f44581, %f44582, %f44583, %f44584, %f44585}, {%r2, %r2, %r2, %r2, %r2, %r2, %r2, %r2}, {%r2, %r2, %r2, %r2, %r2, %r2, %r2, %r2}, {%f44570, %f44571, %f44572, %f44573, %f44574, %f44575, %f44576, %f44577};
	bar.warp.sync 	-1;
	wmma.mma.sync.aligned.row.col.m16n16k16.f32.f32 {%f44586, %f44587, %f44588, %f44589, %f44590, %f44591, %f44592, %f44593}, {%r2, %r2, %r2, %r2, %r2, %r2, %r2, %r2}, {%r2, %r2, %r2, %r2, %r2, %r2, %r2, %r2}, {%f44578, %f44579, %f44580, %f44581, %f44582, %f44583, %f44584, %f44585};
	bar.warp.sync 	-1;
	wmma.mma.sync.aligned.row.col.m16n16k16.f32.f32 {%f44594, %f44595, %f44596, %f44597, %f44598, %f44599, %f44600, %f44601}, {%r2, %r2, %r2, %r2, %r2, %r2, %r2, %r2}, {%r2, %r2, %r2, %r2, %r2, %r2, %r2, %r2}, {%f44586, %f44587, %f44588, %f44589, %f44590, %f44591, %f44592, %f44593};
	bar.warp.sync 	-1;
	wmma.mma.sync.aligned.row.col.m16n16k16.f32.f32 {%f44602, %f44603, %f44604, %f44605, %f44606, %f44607, %f44608, %f44609}, {%r2, %r2, %r2, %r2, %r2, %r2, %r2, %r2}, {%r2, %r2, %r2, %r2, %r2, %r2, %r2, %r2}, {%f44594, %f44595, %f44596, %f44597, %f44598, %f44599, %f44600, %f44601};
	bar.warp.sync 	-1;
	wmma.mma.sync.aligned.row.col.m16n16k16.f32.f32 {%f44610, %f44611, %f44612, %f44613, %f44614, %f44615, %f44616, %f44617}, {%r2, %r2, %r2, %r2, %r2, %r2, %r2, %r2}, {%r2, %r2, %r2, %r2, %r2, %r2, %r2, %r2}, {%f44602, %f44603, %f44604, %f44605, %f44606, %f44607, %f44608, %f44609};
	bar.warp.sync 	-1;
	wmma.mma.sync.aligned.row.col.m16n16k16.f32.f32 {%f44618, %f44619, %f44620, %f44621, %f44622, %f44623, %f44624, %f44625}, {%r2, %r2, %r2, %r2, %r2, %r2, %r2, %r2}, {%r2, %r2, %r2, %r2, %r2, %r2, %r2, %r2}, {%f44610, %f44611, %f44612, %f44613, %f44614, %f44615, %f44616, %f44617};
	bar.warp.sync 	-1;
	wmma.mma.sync.aligned.row.col.m16n16k16.f32.f32 {%f44626, %f44627, %f44628, %f44629, %f44630, %f44631, %f44632, %f44633}, {%r2, %r2, %r2, %r2, %r2, %r2, %r2, %r2}, {%r2, %r2, %r2, %r2, %r2, %r2, %r2, %r2}, {%f44618, %f44619, %f44620, %f44621, %f44622, %f44623, %f44624, %f44625};
	bar.warp.sync 	-1;
	wmma.mma.sync.aligned.row.col.m16n16k16.f32.f32 {%f44634, %f44635, %f44636, %f44637, %f44638, %f44639, %f44640, %f44641}, {%r2, %r2, %r2, %r2, %r2, %r2, %r2, %r2}, {%r2, %r2, %r2, %r2, %r2, %r2, %r2, %r2}, {%f44626, %f44627, %f44628, %f44629, %f44630, %f44631, %f44632, %f44633};
	bar.warp.sync 	-1;
	wmma.mma.sync.aligned.row.col.m16n16k16.f32.f32 {%f44642, %f44643, %f44644, %f44645, %f44646, %f44647, %f44648, %f44649}, {%r2, %r2, %r2, %r2, %r2, %r2, %r2, %r2}, {%r2, %r2, %r2, %r2, %r2, %r2, %r2, %r2}, {%f44634, %f44635, %f44636, %f44637, %f44638, %f44639, %f44640, %f44641};
	bar.warp.sync 	-1;
	wmma.mma.sync.aligned.row.col.m16n16k16.f32.f32 {%f44650, %f44651, %f44652, %f44653, %f44654, %f44655, %f44656, %f44657}, {%r2, %r2, %r2, %r2, %r2, %r2, %r2, %r2}, {%r2, %r2, %r2, %r2, %r2, %r2, %r2, %r2}, {%f44642, %f44643, %f44644, %f44645, %f44646, %f44647, %f44648, %f44649};
	bar.warp.sync 	-1;
	wmma.mma.sync.aligned.row.col.m16n16k16.f32.f32 {%f44658, %f44659, %f44660, %f44661, %f44662, %f44663, %f44664, %f44665}, {%r2, %r2, %r2, %r2, %r2, %r2, %r2, %r2}, {%r2, %r2, %r2, %r2, %r2, %r2, %r2, %r2}, {%f44650, %f44651, %f44652, %f44653, %f44654, %f44655, %f44656, %f44657};
	bar.warp.sync 	-1;
	wmma.mma.sync.aligned.row.col.m16n16k16.f32.f32 {%f44666, %f44667, %f44668, %f44669, %f44670, %f44671, %f44672, %f44673}, {%r2, %r2, %r2, %r2, %r2, %r2, %r2, %r2}, {%r2, %r2, %r2, %r2, %r2, %r2, %r2, %r2}, {%f44658, %f44659, %f44660, %f44661, %f44662, %f44663, %f44664, %f44665};
	bar.warp.sync 	-1;
	wmma.mma.sync.aligned.row.col.m16n16k16.f32.f32 {%f44674, %f44675, %f44676, %f44677, %f44678, %f44679, %f44680, %f44681}, {%r2, %r2, %r2, %r2, %r2, %r2, %r2, %r2}, {%r2, %r2, %r2, %r2, %r2, %r2, %r2, %r2}, {%f44666, %f44667, %f44668, %f44669, %f44670, %f44671, %f44672, %f44673};
	bar.warp.sync 	-1;
	wmma.mma.sync.aligned.row.col.m16n16k16.f32.f32 {%f44682, %f44683, %f44684, %f44685, %f44686, %f44687, %f44688, %f44689}, {%r2, %r2, %r2, %r2, %r2, %r2, %r2, %r2}, {%r2, %r2, %r2, %r2, %r2, %r2, %r2, %r2}, {%f44674, %f44675, %f44676, %f44677, %f44678, %f44679, %f44680, %f44681};
	bar.warp.sync 	-1;
	wmma.mma.sync.aligned.row.col.m16n16k16.f32.f32 {%f44690, %f44691, %f44692, %f44693, %f44694, %f44695, %f44696, %f44697}, {%r2, %r2, %r2, %r2, %r2, %r2, %r2, %r2}, {%r2, %r2, %r2, %r2, %r2, %r2, %r2, %r2}, {%f44682, %f44683, %f44684, %f44685, %f44686, %f44687, %f44688, %f44689};
	bar.warp.sync 	-1;
	wmma.mma.sync.aligned.row.col.m16n16k16.f32.f32 {%f44698, %f44699, %f44700, %f44701, %f44702, %f44703, %f44704, %f44705}, {%r2, %r2, %r2, %r2, %r2, %r2, %r2, %r2}, {%r2, %r2, %r2, %r2, %r2, %r2, %r2, %r2}, {%f44690, %f44691, %f44692, %f44693, %f44694, %f44695, %f44696, %f44697};
	bar.warp.sync 	-1;
	wmma.mma.sync.aligned.row.col.m16n16k16.f32.f32 {%f44706, %f44707, %f44708, %f44709, %f44710, %f44711, %f44712, %f44713}, {%r2, %r2, %r2, %r2, %r2, %r2, %r2, %r2}, {%r2, %r2, %r2, %r2, %r2, %r2, %r2, %r2}, {%f44698, %f44699, %f44700, %f44701, %f44702, %f44703, %f44704, %f44705};
	bar.warp.sync 	-1;
	wmma.mma.sync.aligned.row.col.m16n16k16.f32.f32 {%f44714, %f44715, %f44716, %f44717, %f44718, %f44719, %f44720, %f44721}, {%r2, %r2, %r2, %r2, %r2, %r2, %r2, %r2}, {%r2, %r2, %r2, %r2, %r2, %r2, %r2, %r2}, {%f44706, %f44707, %f44708, %f44709, %f44710, %f44711, %f44712, %f44713};
	bar.warp.sync 	-1;
	wmma.mma.sync.aligned.row.col.m16n16k16.f32.f32 {%f44722, %f44723, %f44724, %f44725, %f44726, %f44727, %f44728, %f44729}, {%r2, %r2, %r2, %r2, %r2, %r2, %r2, %r2}, {%r2, %r2, %r2, %r2, %r2, %r2, %r2, %r2}, {%f44714, %f44715, %f44716, %f44717, %f44718, %f44719, %f44720, %f44721};
	bar.warp.sync 	-1;
	wmma.mma.sync.aligned.row.col.m16n16k16.f32.f32 {%f44730, %f44731, %f44732, %f44733, %f44734, %f44735, %f44736, %f44737}, {%r2, %r2, %r2, %r2, %r2, %r2, %r2, %r2}, {%r2, %r2, %r2, %r2, %r2, %r2, %r2, %r2}, {%f44722, %f44723, %f44724, %f44725, %f44726, %f44727, %f44728, %f44729};
	bar.warp.sync 	-1;
	wmma.mma.sync.aligned.row.col.m16n16k16.f32.f32 {%f44738, %f44739, %f44740, %f44741, %f44742, %f44743, %f44744, %f44745}, {%r2, %r2, %r2, %r2, %r2, %r2, %r2, %r2}, {%r2, %r2, %r2, %r2, %r2, %r2, %r2, %r2}, {%f44730, %f44731, %f44732, %f44733, %f44734, %f44735, %f44736, %f44737};
	bar.warp.sync 	-1;
	wmma.mma.sync.aligned.row.col.m16n16k16.f32.f32 {%f44746, %f44747, %f44748, %f44749, %f44750, %f44751, %f44752, %f44753}, {%r2, %r2, %r2, %r2, %r2, %r2, %r2, %r2}, {%r2, %r2, %r2, %r2, %r2, %r2, %r2, %r2}, {%f44738, %f44739, %f44740, %f44741, %f44742, %f44743, %f44744, %f44745};
	bar.warp.sync 	-1;
	wmma.mma.sync.aligned.row.col.m16n16k16.f32.f32 {%f44754, %f44755, %f44756, %f44757, %f44758, %f44759, %f44760, %f44761}, {%r2, %r2, %r2, %r2, %r2, %r2, %r2, %r2}, {%r2, %r2, %r2, %r2, %r2, %r2, %r2, %r2}, {%f44746, %f44747, %f44748, %f44749, %f44750, %f44751, %f44752, %f44753};
	bar.warp.sync 	-1;
	wmma.mma.sync.aligned.row.col.m16n16k16.f32.f32 {%f44762, %f44763, %f44764, %f44765, %f44766, %f44767, %f44768, %f44769}, {%r2, %r2, %r2, %r2, %r2, %r2, %r2, %r2}, {%r2, %r2, %r2, %r2, %r2, %r2, %r2, %r2}, {%f44754, %f44755, %f44756, %f44757, %f44758, %f44759, %f44760, %f44761};
	bar.warp.sync 	-1;
	wmma.mma.sync.aligned.row.col.m16n16k16.f32.f32 {%f44770, %f44771, %f44772, %f44773, %f44774, %f44775, %f44776, %f44777}, {%r2, %r2, %r2, %r2, %r2, %r2, %r2, %r2}, {%r2, %r2, %r2, %r2, %r2, %r2, %r2, %r2}, {%f44762, %f44763, %f44764, %f44765, %f44766, %f44767, %f44768, %f44769};
	bar.warp.sync 	-1;
	wmma.mma.sync.aligned.row.col.m16n16k16.f32.f32 {%f44778, %f44779, %f44780, %f44781, %f44782, %f44783, %f44784, %f44785}, {%r2, %r2, %r2, %r2, %r2, %r2, %r2, %r2}, {%r2, %r2, %r2, %r2, %r2, %r2, %r2, %r2}, {%f44770, %f44771, %f44772, %f44773, %f44774, %f44775, %f44776, %f44777};
	bar.warp.sync 	-1;
	wmma.mma.sync.aligned.row.col.m16n16k16.f32.f32 {%f44786, %f44787, %f44788, %f44789, %f44790, %f44791, %f44792, %f44793}, {%r2, %r2, %r2, %r2, %r2, %r2, %r2, %r2}, {%r2, %r2, %r2, %r2, %r2, %r2, %r2, %r2}, {%f44778, %f44779, %f44780, %f44781, %f44782, %f44783, %f44784, %f44785};
	bar.warp.sync 	-1;
	wmma.mma.sync.aligned.row.col.m16n16k16.f32.f32 {%f44794, %f44795, %f44796, %f44797, %f44798, %f44799, %f44800, %f44801}, {%r2, %r2, %r2, %r2, %r2, %r2, %r2, %r2}, {%r2, %r2, %r2, %r2, %r2, %r2, %r2, %r2}, {%f44786, %f44787, %f44788, %f44789, %f44790, %f44791, %f44792, %f44793};
	bar.warp.sync 	-1;
	wmma.mma.sync.aligned.row.col.m16n16k16.f32.f32 {%f44802, %f44803, %f44804, %f44805, %f44806, %f44807, %f44808, %f44809}, {%r2, %r2, %r2, %r2, %r2, %r2, %r2, %r2}, {%r2, %r2, %r2, %r2, %r2, %r2, %r2, %r2}, {%f44794, %f44795, %f44796, %f44797, %f44798, %f44799, %f44800, %f44801};
	bar.warp.sync 	-1;
	wmma.mma.sync.aligned.row.col.m16n16k16.f32.f32 {%f44810, %f44811, %f44812, %f44813, %f44814, %f44815, %f44816, %f44817}, {%r2, %r2, %r2, %r2, %r2, %r2, %r2, %r2}, {%r2, %r2, %r2, %r2, %r2, %r2, %r2, %r2}, {%f44802, %f44803, %f44804, %f44805, %f44806, %f44807, %f44808, %f44809};
	bar.warp.sync 	-1;
	wmma.mma.sync.aligned.row.col.m16n16k16.f32.f32 {%f44818, %f44819, %f44820, %f44821, %f44822, %f44823, %f44824, %f44825}, {%r2, %r2, %r2, %r2, %r2, %r2, %r2, %r2}, {%r2, %r2, %r2, %r2, %r2, %r2, %r2, %r2}, {%f44810, %f44811, %f44812, %f44813, %f44814, %f44815, %f44816, %f44817};
	bar.warp.sync 	-1;
	wmma.mma.sync.aligned.row.col.m16n16k16.f32.f32 {%f44826, %f44827, %f44828, %f44829, %f44830, %f44831, %f44832, %f44833}, {%r2, %r2, %r2, %r2, %r2, %r2, %r2, %r2}, {%r2, %r2, %r2, %r2, %r2, %r2, %r2, %r2}, {%f44818, %f44819, %f44820, %f44821, %f44822, %f44823, %f44824, %f44825};
	bar.warp.sync 	-1;
	wmma.mma.sync.aligned.row.col.m16n16k16.f32.f32 {%f44834, %f44835, %f44836, %f44837, %f44838, %f44839, %f44840, %f44841}, {%r2, %r2, %r2, %r2, %r2, %r2, %r2, %r2}, {%r2, %r2, %r2, %r2, %r2, %r2, %r2, %r2}, {%f44826, %f44827, %f44828, %f44829, %f44830, %f44831, %f44832, %f44833};
	bar.warp.sync 	-1;
	wmma.mma.sync.aligned.row.col.m16n16k16.f32.f32 {%f44842, %f44843, %f44844, %f44845, %f44846, %f44847, %f44848, %f44849}, {%r2, %r2, %r2, %r2, %r2, %r2, %r2, %r2}, {%r2, %r2, %r2, %r2, %r2, %r2, %r2, %r2}, {%f44834, %f44835, %f44836, %f44837, %f44838, %f44839, %f44840, %f44841};
	bar.warp.sync 	-1;
	wmma.mma.sync.aligned.row.col.m16n16k16.f32.f32 {%f44850, %f44851, %f44852, %f44853, %f44854, %f44855, %f44856, %f44857}, {%r2, %r2, %r2, %r2, %r2, %r2, %r2, %r2}, {%r2, %r2, %r2, %r2, %r2, %r2, %r2, %r2}, {%f44842, %f44843, %f44844, %f44845, %f44846, %f44847, %f44848, %f44849};
	bar.warp.sync 	-1;
	wmma.mma.sync.aligned.row.col.m16n16k16.f32.f32 {%f44858, %f44859, %f44860, %f44861, %f44862, %f44863, %f44864, %f44865}, {%r2, %r2, %r2, %r2, %r2, %r2, %r2, %r2}, {%r2, %r2, %r2, %r2, %r2, %r2, %r2, %r2}, {%f44850, %f44851, %f44852, %f44853, %f44854, %f44855, %f44856, %f44857};
	bar.warp.sync 	-1;
	wmma.mma.sync.aligned.row.col.m16n16k16.f32.f32 {%f44866, %f44867, %f44868, %f44869, %f44870, %f44871, %f44872, %f44873}, {%r2, %r2, %r2, %r2, %r2, %r2, %r2, %r2}, {%r2, %r2, %r2, %r2, %r2, %r2, %r2, %r2}, {%f44858, %f44859, %f44860, %f44861, %f44862, %f44863, %f44864, %f44865};
	bar.warp.sync 	-1;
	wmma.mma.sync.aligned.row.col.m16n16k16.f32.f32 {%f44874, %f44875, %f44876, %f44877, %f44878, %f44879, %f44880, %f44881}, {%r2, %r2, %r2, %r2, %r2, %r2, %r2, %r2}, {%r2, %r2, %r2, %r2, %r2, %r2, %r2, %r2}, {%f44866, %f44867, %f44868, %f44869, %f44870, %f44871, %f44872, %f44873};
	bar.warp.sync 	-1;
	wmma.mma.sync.aligned.row.col.m16n16k16.f32.f32 {%f44882, %f44883, %f44884, %f44885, %f44886, %f44887, %f44888, %f44889}, {%r2, %r2, %r2, %r2, %r2, %r2, %r2, %r2}, {%r2, %r2, %r2, %r2, %r2, %r2, %r2, %r2}, {%f44874, %f44875, %f44876, %f44877, %f44878, %f44879, %f44880, %f44881};
	bar.warp.sync 	-1;
	wmma.mma.sync.aligned.row.col.m16n16k16.f32.f32 {%f44890, %f44891, %f44892, %f44893, %f44894, %f44895, %f44896, %f44897}, {%r2, %r2, %r2, %r2, %r2, %r2, %r2, %r2}, {%r2, %r2, %r2, %r2, %r2, %r2, %r2, %r2}, {%f44882, %f44883, %f44884, %f44885, %f44886, %f44887, %f44888, %f44889};
	bar.warp.sync 	-1;
	wmma.mma.sync.aligned.row.col.m16n16k16.f32.f32 {%f44898, %f44899, %f44900, %f44901, %f44902, %f44903, %f44904, %f44905}, {%r2, %r2, %r2, %r2, %r2, %r2, %r2, %r2}, {%r2, %r2, %r2, %r2, %r2, %r2, %r2, %r2}, {%f44890, %f44891, %f44892, %f44893, %f44894, %f44895, %f44896, %f44897};
	bar.warp.sync 	-1;
	wmma.mma.sync.aligned.row.col.m16n16k16.f32.f32 {%f44906, %f44907, %f44908, %f44909, %f44910, %f44911, %f44912, %f44913}, {%r2, %r2, %r2, %r2, %r2, %r2, %r2, %r2}, {%r2, %r2, %r2, %r2, %r2, %r2, %r2, %r2}, {%f44898, %f44899, %f44900, %f44901, %f44902, %f44903, %f44904, %f44905};
	bar.warp.sync 	-1;
	wmma.mma.sync.aligned.row.col.m16n16k16.f32.f32 {%f44914, %f44915, %f44916, %f44917, %f44918, %f44919, %f44920, %f44921}, {%r2, %r2, %r2, %r2, %r2, %r2, %r2, %r2}, {%r2, %r2, %r2, %r2, %r2, %r2, %r2, %r2}, {%f44906, %f44907, %f44908, %f44909, %f44910, %f44911, %f44912, %f44913};
	bar.warp.sync 	-1;
	wmma.mma.sync.aligned.row.col.m16n16k16.f32.f32 {%f44922, %f44923, %f44924, %f44925, %f44926, %f44927, %f44928, %f44929}, {%r2, %r2, %r2, %r2, %r2, %r2, %r2, %r2}, {%r2, %r2, %r2, %r2, %r2, %r2, %r2, %r2}, {%f44914, %f44915, %f44916, %f44917, %f44918, %f44919, %f44920, %f44921};
	bar.warp.sync 	-1;
	wmma.mma.sync.aligned.row.col.m16n16k16.f32.f32 {%f44930, %f44931, %f44932, %f44933, %f44934, %f44935, %f44936, %f44937}, {%r2, %r2, %r2, %r2, %r2, %r2, %r2, %r2}, {%r2, %r2, %r2, %r2, %r2, %r2, %r2, %r2}, {%f44922, %f44923, %f44924, %f44925, %f44926, %f44927, %f44928, %f44929};
	bar.warp.sync 	-1;
	wmma.mma.sync.aligned.row.col.m16n16k16.f32.f32 {%f44938, %f44939, %f44940, %f44941, %f44942, %f44943, %f44944, %f44945}, {%r2, %r2, %r2, %r2, %r2, %r2, %r2, %r2}, {%r2, %r2, %r2, %r2, %r2, %r2, %r2, %r2}, {%f44930, %f44931, %f44932, %f44933, %f44934, %f44935, %f44936, %f44937};
	bar.warp.sync 	-1;
	wmma.mma.sync.aligned.row.col.m16n16k16.f32.f32 {%f44946, %f44947, %f44948, %f44949, %f44950, %f44951, %f44952, %f44953}, {%r2, %r2, %r2, %r2, %r2, %r2, %r2, %r2}, {%r2, %r2, %r2, %r2, %r2, %r2, %r2, %r2}, {%f44938, %f44939, %f44940, %f44941, %f44942, %f44943, %f44944, %f44945};
	bar.warp.sync 	-1;
	wmma.mma.sync.aligned.row.col.m16n16k16.f32.f32 {%f44954, %f44955, %f44956, %f44957, %f44958, %f44959, %f44960, %f44961}, {%r2, %r2, %r2, %r2, %r2, %r2, %r2, %r2}, {%r2, %r2, %r2, %r2, %r2, %r2, %r2, %r2}, {%f44946, %f44947, %f44948, %f44949, %f44950, %f44951, %f44952, %f44953};
	bar.warp.sync 	-1;
	wmma.mma.sync.aligned.row.col.m16n16k16.f32.f32 {%f44962, %f44963, %f44964, %f44965, %f44966, %f44967, %f44968, %f44969}, {%r2, %r2, %r2, %r2, %r2, %r2, %r2, %r2}, {%r2, %r2, %r2, %r2, %r2, %r2, %r2, %r2}, {%f44954, %f44955, %f44956, %f44957, %f44958, %f44959, %f44960, %f44961};
	bar.warp.sync 	-1;
	wmma.mma.sync.aligned.row.col.m16n16k16.f32.f32 {%f44970, %f44971, %f44972, %f44973, %f44974, %f44975, %f44976, %f44977}, {%r2, %r2, %r2, %r2, %r2, %r2, %r2, %r2}, {%r2, %r2, %r2, %r2, %r2, %r2, %r2, %r2}, {%f44962, %f44963, %f44964, %f44965, %f44966, %f44967, %f44968, %f44969};
	bar.warp.sync 	-1;
	wmma.mma.sync.aligned.row.col.m16n16k16.f32.f32 {%f44978, %f44979, %f44980, %f44981, %f44982, %f44983, %f44984, %f44985}, {%r2, %r2, %r2, %r2, %r2, %r2, %r2, %r2}, {%r2, %r2, %r2, %r2, %r2, %r2, %r2, %r2}, {%f44970, %f44971, %f44972, %f44973, %f44974, %f44975, %f44976, %f44977};
	bar.warp.sync 	-1;
	wmma.mma.sync.aligned.row.col.m16n16k16.f32.f32 {%f44986, %f44987, %f44988, %f44989, %f44990, %f44991, %f44992, %f44993}, {%r2, %r2, %r2, %r2, %r2, %r2, %r2, %r2}, {%r2, %r2, %r2, %r2, %r2, %r2, %r2, %r2}, {%f44978, %f44979, %f44980, %f44981, %f44982, %f44983, %f44984, %f44985};
	bar.warp.sync 	-1;
	wmma.mma.sync.aligned.row.col.m16n16k16.f32.f32 {%f44994, %f44995, %f44996, %f44997, %f44998, %f44999, %f45000, %f45001}, {%r2, %r2, %r2, %r2, %r2, %r2, %r2, %r2}, {%r2, %r2, %r2, %r2, %r2, %r2, %r2, %r2}, {%f44986, %f44987, %f44988, %f44989, %f44990, %f44991, %f44992, %f44993};
	bar.warp.sync 	-1;
	wmma.mma.sync.aligned.row.col.m16n16k16.f32.f32 {%f45002, %f45003, %f45004, %f45005, %f45006, %f45007, %f45008, %f45009}, {%r2, %r2, %r2, %r2, %r2, %r2, %r2, %r2}, {%r2, %r2, %r2, %r2, %r2, %r2, %r2, %r2}, {%f44994, %f44995, %f44996, %f44997, %f44998, %f44999, %f45000, %f45001};
	bar.warp.sync 	-1;
	wmma.mma.sync.aligned.row.col.m16n16k16.f32.f32 {%f45010, %f45011, %f45012, %f45013, %f45014, %f45015, %f45016, %f45017}, {%r2, %r2, %r2, %r2, %r2, %r2, %r2, %r2}, {%r2, %r2, %r2, %r2, %r2, %r2, %r2, %r2}, {%f45002, %f45003, %f45004, %f45005, %f45006, %f45007, %f45008, %f45009};
	bar.warp.sync 	-1;
	wmma.mma.sync.aligned.row.col.m16n16k16.f32.f32 {%f45018, %f45019, %f45020, %f45021, %f45022, %f45023, %f45024, %f45025}, {%r2, %r2, %r2, %r2, %r2, %r2, %r2, %r2}, {%r2, %r2, %r2, %r2, %r2, %r2, %r2, %r2}, {%f45010, %f45011, %f45012, %f45013, %f45014, %f45015, %f45016, %f45017};
	bar.warp.sync 	-1;
	wmma.mma.sync.aligned.row.col.m16n16k16.f32.f32 {%f45026, %f45027, %f45028, %f45029, %f45030, %f45031, %f45032, %f45033}, {%r2, %r2, %r2, %r2, %r2, %r2, %r2, %r2}, {%r2, %r2, %r2, %r2, %r2, %r2, %r2, %r2}, {%f45018, %f45019, %f45020, %f45021, %f45022, %f45023, %f45024, %f45025};
	bar.warp.sync 	-1;
	wmma.mma.sync.aligned.row.col.m16n16k16.f32.f32 {%f45034, %f45035, %f45036, %f45037, %f45038, %f45039, %f45040, %f45041}, {%r2, %r2, %r2, %r2, %r2, %r2, %r2, %r2}, {%r2, %r2, %r2, %r2, %r2, %r2, %r2, %r2}, {%f45026, %f45027, %f45028, %f45029, %f45030, %f45031, %f45032, %f45033};
	bar.warp.sync 	-1;
	wmma.mma.sync.aligned.row.col.m16n16k16.f32.f32 {%f45042, %f45043, %f45044, %f45045, %f45046, %f45047, %f45048, %f45049}, {%r2, %r2, %r2, %r2, %r2, %r2, %r2, %r2}, {%r2, %r2, %r2, %r2, %r2, %r2, %r2, %r2}, {%f45034, %f45035, %f45036, %f45037, %f45038, %f45039, %f45040, %f45041};
	bar.warp.sync 	-1;
	wmma.mma.sync.aligned.row.col.m16n16k16.f32.f32 {%f45050, %f45051, %f45052, %f45053, %f45054, %f45055, %f45056, %f45057}, {%r2, %r2, %r2, %r2, %r2, %r2, %r2, %r2}, {%r2, %r2, %r2, %r2, %r2, %r2, %r2, %r2}, {%f45042, %f45043, %f45044, %f45045, %f45046, %f45047, %f45048, %f45049};
	bar.warp.sync 	-1;
	wmma.mma.sync.aligned.row.col.m16n16k16.f32.f32 {%f45058, %f45059, %f45060, %f45061, %f45062, %f45063, %f45064, %f45065}, {%r2, %r2, %r2, %r2, %r2, %r2, %r2, %r2}, {%r2, %r2, %r2, %r2, %r2, %r2, %r2, %r2}, {%f45050, %f45051, %f45052, %f45053, %f45054, %f45055, %f45056, %f45057};
	bar.warp.sync 	-1;
	wmma.mma.sync.aligned.row.col.m16n16k16.f32.f32 {%f45066, %f45067, %f45068, %f45069, %f45070, %f45071, %f45072, %f45073}, {%r2, %r2, %r2, %r2, %r2, %r2, %r2, %r2}, {%r2, %r2, %r2, %r2, %r2, %r2, %r2, %r2}, {%f45058, %f45059, %f45060, %f45061, %f45062, %f45063, %f45064, %f45065};
	bar.warp.sync 	-1;
	wmma.mma.sync.aligned.row.col.m16n16k16.f32.f32 {%f45074, %f45075, %f45076, %f45077, %f45078, %f45079, %f45080, %f45081}, {%r2, %r2, %r2, %r2, %r2, %r2, %r2, %r2}, {%r2, %r2, %r2, %r2, %r2, %r2, %r2, %r2}, {%f45066, %f45067, %f45068, %f45069, %f45070, %f45071, %f45072, %f45073};
	bar.warp.sync 	-1;
	wmma.mma.sync.aligned.row.col.m16n16k16.f32.f32 {%f45082, %f45083, %f45084, %f45085, %f45086, %f45087, %f45088, %f45089}, {%r2, %r2, %r2, %r2, %r2, %r2, %r2, %r2}, {%r2, %r2, %r2, %r2, %r2, %r2, %r2, %r2}, {%f45074, %f45075, %f45076, %f45077, %f45078, %f45079, %f45080, %f45081};
	bar.warp.sync 	-1;
	wmma.mma.sync.aligned.row.col.m16n16k16.f32.f32 {%f45090, %f45091, %f45092, %f45093, %f45094, %f45095, %f45096, %f45097}, {%r2, %r2, %r2, %r2, %r2, %r2, %r2, %r2}, {%r2, %r2, %r2, %r2, %r2, %r2, %r2, %r2}, {%f45082, %f45083, %f45084, %f45085, %f45086, %f45087, %f45088, %f45089};
	bar.warp.sync 	-1;
	wmma.mma.sync.aligned.row.col.m16n16k16.f32.f32 {%f45098, %f45099, %f45100, %f45101, %f45102, %f45103, %f45104, %f45105}, {%r2, %r2, %r2, %r2, %r2, %r2, %r2, %r2}, {%r2, %r2, %r2, %r2, %r2, %r2, %r2, %r2}, {%f45090, %f45091, %f45092, %f45093, %f45094, %f45095, %f45096, %f45097};
	bar.warp.sync 	-1;
	wmma.mma.sync.aligned.row.col.m16n16k16.f32.f32 {%f45106, %f45107, %f45108, %f45109, %f45110, %f45111, %f45112, %f45113}, {%r2, %r2, %r2, %r2, %r2, %r2, %r2, %r2}, {%r2, %r2, %r2, %r2, %r2, %r2, %r2, %r2}, {%f45098, %f45099, %f45100, %f45101, %f45102, %f45103, %f45104, %f45105};
	bar.warp.sync 	-1;
	wmma.mma.sync.aligned.row.col.m16n16k16.f32.f32 {%f45114, %f45115, %f45116, %f45117, %f45118, %f45119, %f45120, %f45121}, {%r2, %r2, %r2, %r2, %r2, %r2, %r2, %r2}, {%r2, %r2, %r2, %r2, %r2, %r2, %r2, %r2}, {%f45106, %f45107, %f45108, %f45109, %f45110, %f45111, %f45112, %f45113};
	bar.warp.sync 	-1;
	wmma.mma.sync.aligned.row.col.m16n16k16.f32.f32 {%f45122, %f45123, %f45124, %f45125, %f45126, %f45127, %f45128, %f45129}, {%r2, %r2, %r2, %r2, %r2, %r2, %r2, %r2}, {%r2, %r2, %r2, %r2, %r2, %r2, %r2, %r2}, {%f45114, %f45115, %f45116, %f45117, %f45118, %f45119, %f45120, %f45121};
	bar.warp.sync 	-1;
	wmma.mma.sync.aligned.row.col.m16n16k16.f32.f32 {%f45130, %f45131, %f45132, %f45133, %f45134, %f45135, %f45136, %f45137}, {%r2, %r2, %r2, %r2, %r2, %r2, %r2, %r2}, {%r2, %r2, %r2, %r2, %r2, %r2, %r2, %r2}, {%f45122, %f45123, %f45124, %f45125, %f45126, %f45127, %f45128, %f45129};
	bar.warp.sync 	-1;
	wmma.mma.sync.aligned.row.col.m16n16k16.f32.f32 {%f45138, %f45139, %f45140, %f45141, %f45142, %f45143, %f45144, %f45145}, {%r2, %r2, %r2, %r2, %r2, %r2, %r2, %r2}, {%r2, %r2, %r2, %r2, %r2, %r2, %r2, %r2}, {%f45130, %f45131, %f45132, %f45133, %f45134, %f45135, %f45136, %f45137};
	bar.warp.sync 	-1;
	wmma.mma.sync.aligned.row.col.m16n16k16.f32.f32 {%f45146, %f45147, %f45148, %f45149, %f45150, %f45151, %f45152, %f45153}, {%r2, %r2, %r2, %r2, %r2, %r2, %r2, %r2}, {%r2, %r2, %r2, %r2, %r2, %r2, %r2, %r2}, {%f45138, %f45139, %f45140, %f45141, %f45142, %f45143, %f45144, %f45145};
	bar.warp.sync 	-1;
	wmma.mma.sync.aligned.row.col.m16n16k16.f32.f32 {%f45154, %f45155, %f45156, %f45157, %f45158, %f45159, %f45160, %f45161}, {%r2, %r2, %r2, %r2, %r2, %r2, %r2, %r2}, {%r2, %r2, %r2, %r2, %r2, %r2, %r2, %r2}, {%f45146, %f45147, %f45148, %f45149, %f45150, %f45151, %f45152, %f45153};
	bar.warp.sync 	-1;
	wmma.mma.sync.aligned.row.col.m16n16k16.f32.f32 {%f45162, %f45163, %f45164, %f45165, %f45166, %f45167, %f45168, %f45169}, {%r2, %r2, %r2, %r2, %r2, %r2, %r2, %r2}, {%r2, %r2, %r2, %r2, %r2, %r2, %r2, %r2}, {%f45154, %f45155, %f45156, %f45157, %f45158, %f45159, %f45160, %f45161};
	bar.warp.sync 	-1;
	wmma.mma.sync.aligned.row.col.m16n16k16.f32.f32 {%f45170, %f45171, %f45172, %f45173, %f45174, %f45175, %f45176, %f45177}, {%r2, %r2, %r2, %r2, %r2, %r2, %r2, %r2}, {%r2, %r2, %r2, %r2, %r2, %r2, %r2, %r2}, {%f45162, %f45163, %f45164, %f45165, %f45166, %f45167, %f45168, %f45169};
	bar.warp.sync 	-1;
	wmma.mma.sync.aligned.row.col.m16n16k16.f32.f32 {%f45178, %f45179, %f45180, %f45181, %f45182, %f45183, %f45184, %f45185}, {%r2, %r2, %r2, %r2, %r2, %r2, %r2, %r2}, {%r2, %r2, %r2, %r2, %r2, %r2, %r2, %r2}, {%f45170, %f45171, %f45172, %f45173, %f45174, %f45175, %f45176, %f45177};
	bar.warp.sync 	-1;
	wmma.mma.sync.aligned.row.col.m16n16k16.f32.f32 {%f45186, %f45187, %f45188, %f45189, %f45190, %f45191, %f45192, %f45193}, {%r2, %r2, %r2, %r2, %r2, %r2, %r2, %r2}, {%r2, %r2, %r2, %r2, %r2, %r2, %r2, %r2}, {%f45178, %f45179, %f45180, %f45181, %f45182, %f45183, %f45184, %f45185};
	bar.warp.sync 	-1;
	wmma.mma.sync.aligned.row.col.m16n16k16.f32.f32 {%f45194, %f45195, %f45196, %f45197, %f45198, %f45199, %f45200, %f45201}, {%r2, %r2, %r2, %r2, %r2, %r2, %r2, %r2}, {%r2, %r2, %r2, %r2, %r2, %r2, %r2, %r2}, {%f45186, %f45187, %f45188, %f45189, %f45190, %f45191, %f45192, %f45193};
	bar.warp.sync 	-1;
	wmma.mma.sync.aligned.row.col.m16n16k16.f32.f32 {%f45202, %f45203, %f45204, %f45205, %f45206, %f45207, %f45208, %f45209}, {%r2, %r2, %r2, %r2, %r2, %r2, %r2, %r2}, {%r2, %r2, %r2, %r2, %r2, %r2, %r2, %r2}, {%f45194, %f45195, %f45196, %f45197, %f45198, %f45199, %f45200, %f45201};
	bar.warp.sync 	-1;
	wmma.mma.sync.aligned.row.col.m16n16k16.f32.f32 {%f45210, %f45211, %f45212, %f45213, %f45214, %f45215, %f45216, %f45217}, {%r2, %r2, %r2, %r2, %r2, %r2, %r2, %r2}, {%r2, %r2, %r2, %r2, %r2, %r2, %r2, %r2}, {%f45202, %f45203, %f45204, %f45205, %f45206, %f45207, %f45208, %f45209};
	bar.warp.sync 	-1;
	wmma.mma.sync.aligned.row.col.m16n16k16.f32.f32 {%f45218, %f45219, %f45220, %f45221, %f45222, %f45223, %f45224, %f45225}, {%r2, %r2, %r2, %r2, %r2, %r2, %r2, %r2}, {%r2, %r2, %r2, %r2, %r2, %r2, %r2, %r2}, {%f45210, %f45211, %f45212, %f45213, %f45214, %f45215, %f45216, %f45217};
	bar.warp.sync 	-1;
	wmma.mma.sync.aligned.row.col.m16n16k16.f32.f32 {%f45226, %f45227, %f45228, %f45229, %f45230, %f45231, %f45232, %f45233}, {%r2, %r2, %r2, %r2, %r2, %r2, %r2, %r2}, {%r2, %r2, %r2, %r2, %r2, %r2, %r2, %r2}, {%f45218, %f45219, %f45220, %f45221, %f45222, %f45223, %f45224, %f45225};
	bar.warp.sync 	-1;
	wmma.mma.sync.aligned.row.col.m16n16k16.f32.f32 {%f45234, %f45235, %f45236, %f45237, %f45238, %f45239, %f45240, %f45241}, {%r2, %r2, %r2, %r2, %r2, %r2, %r2, %r2}, {%r2, %r2, %r2, %r2, %r2, %r2, %r2, %r2}, {%f45226, %f45227, %f45228, %f45229, %f45230, %f45231, %f45232, %f45233};
	bar.warp.sync 	-1;
	wmma.mma.sync.aligned.row.col.m16n16k16.f32.f32 {%f45242, %f45243, %f45244, %f45245, %f45246, %f45247, %f45248, %f45249}, {%r2, %r2, %r2, %r2, %r2, %r2, %r2, %r2}, {%r2, %r2, %r2, %r2, %r2, %r2, %r2, %r2}, {%f45234, %f45235, %f45236, %f45237, %f45238, %f45239, %f45240, %f45241};
	bar.warp.sync 	-1;
	wmma.mma.sync.aligned.row.col.m16n16k16.f32.f32 {%f45250, %f45251, %f45252, %f45253, %f45254, %f45255, %f45256, %f45257}, {%r2, %r2, %r2, %r2, %r2, %r2, %r2, %r2}, {%r2, %r2, %r2, %r2, %r2, %r2, %r2, %r2}, {%f45242, %f45243, %f45244, %f45245, %f45246, %f45247, %f45248, %f45249};
	bar.warp.sync 	-1;
	wmma.mma.sync.aligned.row.col.m16n16k16.f32.f32 {%f45258, %f45259, %f45260, %f45261, %f45262, %f45263, %f45264, %f45265}, {%r2, %r2, %r2, %r2, %r2, %r2, %r2, %r2}, {%r2, %r2, %r2, %r2, %r2, %r2, %r2, %r2}, {%f45250, %f45251, %f45252, %f45253, %f45254, %f45255, %f45256, %f45257};
	bar.warp.sync 	-1;
	wmma.mma.sync.aligned.row.col.m16n16k16.f32.f32 {%f45266, %f45267, %f45268, %f45269, %f45270, %f45271, %f45272, %f45273}, {%r2, %r2, %r2, %r2, %r2, %r2, %r2, %r2}, {%r2, %r2, %r2, %r2, %r2, %r2, %r2, %r2}, {%f45258, %f45259, %f45260, %f45261, %f45262, %f45263, %f45264, %f45265};
	bar.warp.sync 	-1;
	wmma.mma.sync.aligned.row.col.m16n16k16.f32.f32 {%f45274, %f45275, %f45276, %f45277, %f45278, %f45279, %f45280, %f45281}, {%r2, %r2, %r2, %r2, %r2, %r2, %r2, %r2}, {%r2, %r2, %r2, %r2, %r2, %r2, %r2, %r2}, {%f45266, %f45267, %f45268, %f45269, %f45270, %f45271, %f45272, %f45273};
	bar.warp.sync 	-1;
	wmma.mma.sync.aligned.row.col.m16n16k16.f32.f32 {%f45282, %f45283, %f45284, %f45285, %f45286, %f45287, %f45288, %f45289}, {%r2, %r2, %r2, %r2, %r2, %r2, %r2, %r2}, {%r2, %r2, %r2, %r2, %r2, %r2, %r2, %r2}, {%f45274, %f45275, %f45276, %f45277, %f45278, %f45279, %f45280, %f45281};
	bar.warp.sync 	-1;
	wmma.mma.sync.aligned.row.col.m16n16k16.f32.f32 {%f45290, %f45291, %f45292, %f45293, %f45294, %f45295, %f45296, %f45297}, {%r2, %r2, %r2, %r2, %r2, %r2, %r2, %r2}, {%r2, %r2, %r2, %r2, %r2, %r2, %r2, %r2}, {%f45282, %f45283, %f45284, %f45285, %f45286, %f45287, %f45288, %f45289};
	bar.warp.sync 	-1;
	wmma.mma.sync.aligned.row.col.m16n16k16.f32.f32 {%f45298, %f45299, %f45300, %f45301, %f45302, %f45303, %f45304, %f45305}, {%r2, %r2, %r2, %r2, %r2, %r2, %r2, %r2}, {%r2, %r2, %r2, %r2, %r2, %r2, %r2, %r2}, {%f45290, %f45291, %f45292, %f45293, %f45294, %f45295, %f45296, %f45297};
	bar.warp.sync 	-1;
	wmma.mma.sync.aligned.row.col.m16n16k16.f32.f32 {%f45306, %f45307, %f45308, %f45309, %f45310, %f45311, %f45312, %f45313}, {%r2, %r2, %r2, %r2, %r2, %r2, %r2, %r2}, {%r2, %r2, %r2, %r2, %r2, %r2, %r2, %r2}, {%f45298, %f45299, %f45300, %f45301, %f45302, %f45303, %f45304, %f45305};
	bar.warp.sync 	-1;
	wmma.mma.sync.aligned.row.col.m16n16k16.f32.f32 {%f45314, %f45315, %f45316, %f45317, %f45318, %f45319, %f45320, %f45321}, {%r2, %r2, %r2, %r2, %r2, %r2, %r2, %r2}, {%r2, %r2, %r2, %r2, %r2, %r2, %r2, %r2}, {%f45306, %f45307, %f45308, %f45309, %f45310, %f45311, %f45312, %f45313};
	bar.warp.sync 	-1;
	wmma.mma.sync.aligned.row.col.m16n16k16.f32.f32 {%f45322, %f45323, %f45324, %f45325, %f45326, %f45327, %f45328, %f45329}, {%r2, %r2, %r2, %r2, %r2, %r2, %r2, %r2}, {%r2, %r2, %r2, %r2, %r2, %r2, %r2, %r2}, {%f45314, %f45315, %f45316, %f45317, %f45318, %f45319, %f45320, %f45321};
	bar.warp.sync 	-1;
	wmma.mma.sync.aligned.row.col.m16n16k16.f32.f32 {%f45330, %f45331, %f45332, %f45333, %f45334, %f45335, %f45336, %f45337}, {%r2, %r2, %r2, %r2, %r2, %r2, %r2, %r2}, {%r2, %r2, %r2, %r2, %r2, %r2, %r2, %r2}, {%f45322, %f45323, %f45324, %f45325, %f45326, %f45327, %f45328, %f45329};
	bar.warp.sync 	-1;
	wmma.mma.sync.aligned.row.col.m16n16k16.f32.f32 {%f45338, %f45339, %f45340, %f45341, %f45342, %f45343, %f45344, %f45345}, {%r2, %r2, %r2, %r2, %r2, %r2, %r2, %r2}, {%r2, %r2, %r2, %r2, %r2, %r2, %r2, %r2}, {%f45330, %f45331, %f45332, %f45333, %f45334, %f45335, %f45336, %f45337};
	bar.warp.sync 	-1;
	wmma.mma.sync.aligned.row.col.m16n16k16.f32.f32 {%f45346, %f45347, %f45348, %f45349, %f45350, %f45351, %f45352, %f45353}, {%r2, %r2, %r2, %r2, %r2, %r2, %r2, %r2}, {%r2, %r2, %r2, %r2, %r2, %r2, %r2, %r2}, {%f45338, %f45339, %f45340, %f45341, %f45342, %f45343, %f45344, %f45345};
	bar.warp.sync 	-1;
	wmma.mma.sync.aligned.row.col.m16n16k16.f32.f32 {%f45354, %f45355, %f45356, %f45357, %f45358, %f45359, %f45360, %f45361}, {%r2, %r2, %r2, %r2, %r2, %r2, %r2, %r2}, {%r2, %r2, %r2, %r2, %r2, %r2, %r2, %r2}, {%f45346, %f45347, %f45348, %f45349, %f45350, %f45351, %f45352, %f45353};
	bar.warp.sync 	-1;
	wmma.mma.sync.aligned.row.col.m16n16k16.f32.f32 {%f45362, %f45363, %f45364, %f45365, %f45366, %f45367, %f45368, %f45369}, {%r2, %r2, %r2, %r2, %r2, %r2, %r2, %r2}, {%r2, %r2, %r2, %r2, %r2, %r2, %r2, %r2}, {%f45354, %f45355, %f45356, %f45357, %f45358, %f45359, %f45360, %f45361};
	bar.warp.sync 	-1;
	wmma.mma.sync.aligned.row.col.m16n16k16.f32.f32 {%f45370, %f45371, %f45372, %f45373, %f45374, %f45375, %f45376, %f45377}, {%r2, %r2, %r2, %r2, %r2, %r2, %r2, %r2}, {%r2, %r2, %r2, %r2, %r2, %r2, %r2, %r2}, {%f45362, %f45363, %f45364, %f45365, %f45366, %f45367, %f45368, %f45369};
	bar.warp.sync 	-1;
	wmma.mma.sync.aligned.row.col.m16n16k16.f32.f32 {%f45378, %f45379, %f45380, %f45381, %f45382, %f45383, %f45384, %f45385}, {%r2, %r2, %r2, %r2, %r2, %r2, %r2, %r2}, {%r2, %r2, %r2, %r2, %r2, %r2, %r2, %r2}, {%f45370, %f45371, %f45372, %f45373, %f45374, %f45375, %f45376, %f45377};
	bar.warp.sync 	-1;
	wmma.mma.sync.aligned.row.col.m16n16k16.f32.f32 {%f45386, %f45387, %f45388, %f45389, %f45390, %f45391, %f45392, %f45393}, {%r2, %r2, %r2, %r2, %r2, %r2, %r2, %r2}, {%r2, %r2, %r2, %r2, %r2, %r2, %r2, %r2}, {%f45378, %f45379, %f45380, %f45381, %f45382, %f45383, %f45384, %f45385};
	bar.warp.sync 	-1;
	wmma.mma.sync.aligned.row.col.m16n16k16.f32.f32 {%f45394, %f45395, %f45396, %f45397, %f45398, %f45399, %f45400, %f45401}, {%r2, %r2, %r2, %r2, %r2, %r2, %r2, %r2}, {%r2, %r2, %r2, %r2, %r2, %r2, %r2, %r2}, {%f45386, %f45387, %f45388, %f45389, %f45390, %f45391, %f45392, %f45393};
	bar.warp.sync 	-1;
	wmma.mma.sync.aligned.row.col.m16n16k16.f32.f32 {%f45402, %f45403, %f45404, %f45405, %f45406, %f45407, %f45408, %f45409}, {%r2, %r2, %r2, %r2, %r2, %r2, %r2, %r2}, {%r2, %r2, %r2, %r2, %r2, %r2, %r2, %r2}, {%f45394, %f45395, %f45396, %f45397, %f45398, %f45399, %f45400, %f45401};
	bar.warp.sync 	-1;
	wmma.mma.sync.aligned.row.col.m16n16k16.f32.f32 {%f45410, %f45411, %f45412, %f45413, %f45414, %f45415, %f45416, %f45417}, {%r2, %r2, %r2, %r2, %r2, %r2, %r2, %r2}, {%r2, %r2, %r2, %r2, %r2, %r2, %r2, %r2}, {%f45402, %f45403, %f45404, %f45405, %f45406, %f45407, %f45408, %f45409};
	bar.warp.sync 	-1;
	wmma.mma.sync.aligned.row.col.m16n16k16.f32.f32 {%f45418, %f45419, %f45420, %f45421, %f45422, %f45423, %f45424, %f45425}, {%r2, %r2, %r2, %r2, %r2, %r2, %r2, %r2}, {%r2, %r2, %r2, %r2, %r2, %r2, %r2, %r2}, {%f45410, %f45411, %f45412, %f45413, %f45414, %f45415, %f45416, %f45417};
	bar.warp.sync 	-1;
	wmma.mma.sync.aligned.row.col.m16n16k16.f32.f32 {%f45426, %f45427, %f45428, %f45429, %f45430, %f45431, %f45432, %f45433}, {%r2, %r2, %r2, %r2, %r2, %r2, %r2, %r2}, {%r2, %r2, %r2, %r2, %r2, %r2, %r2, %r2}, {%f45418, %f45419, %f45420, %f45421, %f45422, %f45423, %f45424, %f45425};
	bar.warp.sync 	-1;
	wmma.mma.sync.aligned.row.col.m16n16k16.f32.f32 {%f45434, %f45435, %f45436, %f45437, %f45438, %f45439, %f45440, %f45441}, {%r2, %r2, %r2, %r2, %r2, %r2, %r2, %r2}, {%r2, %r2, %r2, %r2, %r2, %r2, %r2, %r2}, {%f45426, %f45427, %f45428, %f45429, %f45430, %f45431, %f45432, %f45433};
	bar.warp.sync 	-1;
	wmma.mma.sync.aligned.row.col.m16n16k16.f32.f32 {%f45442, %f45443, %f45444, %f45445, %f45446, %f45447, %f45448, %f45449}, {%r2, %r2, %r2, %r2, %r2, %r2, %r2, %r2}, {%r2, %r2, %r2, %r2, %r2, %r2, %r2, %r2}, {%f45434, %f45435, %f45436, %f45437, %f45438, %f45439, %f45440, %f45441};
	bar.warp.sync 	-1;
	wmma.mma.sync.aligned.row.col.m16n16k16.f32.f32 {%f45450, %f45451, %f45452, %f45453, %f45454, %f45455, %f45456, %f45457}, {%r2, %r2, %r2, %r2, %r2, %r2, %r2, %r2}, {%r2, %r2, %r2, %r2, %r2, %r2, %r2, %r2}, {%f45442, %f45443, %f45444, %f45445, %f45446, %f45447, %f45448, %f45449};
	bar.warp.sync 	-1;
	wmma.mma.sync.aligned.row.col.m16n16k16.f32.f32 {%f45458, %f45459, %f45460, %f45461, %f45462, %f45463, %f45464, %f45465}, {%r2, %r2, %r2, %r2, %r2, %r2, %r2, %r2}, {%r2, %r2, %r2, %r2, %r2, %r2, %r2, %r2}, {%f45450, %f45451, %f45452, %f45453, %f45454, %f45455, %f45456, %f45457};
	bar.warp.sync 	-1;
	wmma.mma.sync.aligned.row.col.m16n16k16.f32.f32 {%f45466, %f45467, %f45468, %f45469, %f45470, %f45471, %f45472, %f45473}, {%r2, %r2, %r2, %r2, %r2, %r2, %r2, %r2}, {%r2, %r2, %r2, %r2, %r2, %r2, %r2, %r2}, {%f45458, %f45459, %f45460, %f45461, %f45462, %f45463, %f45464, %f45465};
	bar.warp.sync 	-1;
	wmma.mma.sync.aligned.row.col.m16n16k16.f32.f32 {%f45474, %f45475, %f45476, %f45477, %f45478, %f45479, %f45480, %f45481}, {%r2, %r2, %r2, %r2, %r2, %r2, %r2, %r2}, {%r2, %r2, %r2, %r2, %r2, %r2, %r2, %r2}, {%f45466, %f45467, %f45468, %f45469, %f45470, %f45471, %f45472, %f45473};
	bar.warp.sync 	-1;
	wmma.mma.sync.aligned.row.col.m16n16k16.f32.f32 {%f45482, %f45483, %f45484, %f45485, %f45486, %f45487, %f45488, %f45489}, {%r2, %r2, %r2, %r2, %r2, %r2, %r2, %r2}, {%r2, %r2, %r2, %r2, %r2, %r2, %r2, %r2}, {%f45474, %f45475, %f45476, %f45477, %f45478, %f45479, %f45480, %f45481};
	bar.warp.sync 	-1;
	wmma.mma.sync.aligned.row.col.m16n16k16.f32.f32 {%f45490, %f45491, %f45492, %f45493, %f45494, %f45495, %f45496, %f45497}, {%r2, %r2, %r2, %r2, %r2, %r2, %r2, %r2}, {%r2, %r2, %r2, %r2, %r2, %r2, %r2, %r2}, {%f45482, %f45483, %f45484, %f45485, %f45486, %f45487, %f45488, %f45489};
	bar.warp.sync 	-1;
	wmma.mma.sync.aligned.row.col.m16n16k16.f32.f32 {%f45498, %f45499, %f45500, %f45501, %f45502, %f45503, %f45504, %f45505}, {%r2, %r2, %r2, %r2, %r2, %r2, %r2, %r2}, {%r2, %r2, %r2, %r2, %r2, %r2, %r2, %r2}, {%f45490, %f45491, %f45492, %f45493, %f45494, %f45495, %f45496, %f45497};
	bar.warp.sync 	-1;
	wmma.mma.sync.aligned.row.col.m16n16k16.f32.f32 {%f45506, %f45507, %f45508, %f45509, %f45510, %f45511, %f45512, %f45513}, {%r2, %r2, %r2, %r2, %r2, %r2, %r2, %r2}, {%r2, %r2, %r2, %r2, %r2, %r2, %r2, %r2}, {%f45498, %f45499, %f45500, %f45501, %f45502, %f45503, %f45504, %f45505};
	bar.warp.sync 	-1;
	wmma.mma.sync.aligned.row.col.m16n16k16.f32.f32 {%f45514, %f45515, %f45516, %f45517, %f45518, %f45519, %f45520, %f45521}, {%r2, %r2, %r2, %r2, %r2, %r2, %r2, %r2}, {%r2, %r2, %r2, %r2, %r2, %r2, %r2, %r2}, {%f45506, %f45507, %f45508, %f45509, %f45510, %f45511, %f45512, %f45513};
	bar.warp.sync 	-1;
	wmma.mma.sync.aligned.row.col.m16n16k16.f32.f32 {%f45522, %f45523, %f45524, %f45525, %f45526, %f45527, %f45528, %f45529}, {%r2, %r2, %r2, %r2, %r2, %r2, %r2, %r2}, {%r2, %r2, %r2, %r2, %r2, %r2, %r2, %r2}, {%f45514, %f45515, %f45516, %f45517, %f45518, %f45519, %f45520, %f45521};
	bar.warp.sync 	-1;
	wmma.mma.sync.aligned.row.col.m16n16k16.f32.f32 {%f45530, %f45531, %f45532, %f45533, %f45534, %f45535, %f45536, %f45537}, {%r2, %r2, %r2, %r2, %r2, %r2, %r2, %r2}, {%r2, %r2, %r2, %r2, %r2, %r2, %r2, %r2}, {%f45522, %f45523, %f45524, %f45525, %f45526, %f45527, %f45528, %f45529};
	bar.warp.sync 	-1;
	wmma.mma.sync.aligned.row.col.m16n16k16.f32.f32 {%f45538, %f45539, %f45540, %f45541, %f45542, %f45543, %f45544, %f45545}, {%r2, %r2, %r2, %r2, %r2, %r2, %r2, %r2}, {%r2, %r2, %r2, %r2, %r2, %r2, %r2, %r2}, {%f45530, %f45531, %f45532, %f45533, %f45534, %f45535, %f45536, %f45537};
	bar.warp.sync 	-1;
	wmma.mma.sync.aligned.row.col.m16n16k16.f32.f32 {%f45546, %f45547, %f45548, %f45549, %f45550, %f45551, %f45552, %f45553}, {%r2, %r2, %r2, %r2, %r2, %r2, %r2, %r2}, {%r2, %r2, %r2, %r2, %r2, %r2, %r2, %r2}, {%f45538, %f45539, %f45540, %f45541, %f45542, %f45543, %f45544, %f45545};
	bar.warp.sync 	-1;
	wmma.mma.sync.aligned.row.col.m16n16k16.f32.f32 {%f45554, %f45555, %f45556, %f45557, %f45558, %f45559, %f45560, %f45561}, {%r2, %r2, %r2, %r2, %r2, %r2, %r2, %r2}, {%r2, %r2, %r2, %r2, %r2, %r2, %r2, %r2}, {%f45546, %f45547, %f45548, %f45549, %f45550, %f45551, %f45552, %f45553};
	bar.warp.sync 	-1;
	wmma.mma.sync.aligned.row.col.m16n16k16.f32.f32 {%f45562, %f45563, %f45564, %f45565, %f45566, %f45567, %f45568, %f45569}, {%r2, %r2, %r2, %r2, %r2, %r2, %r2, %r2}, {%r2, %r2, %r2, %r2, %r2, %r2, %r2, %r2}, {%f45554, %f45555, %f45556, %f45557, %f45558, %f45559, %f45560, %f45561};
	bar.warp.sync 	-1;
	wmma.mma.sync.aligned.row.col.m16n16k16.f32.f32 {%f45570, %f45571, %f45572, %f45573, %f45574, %f45575, %f45576, %f45577}, {%r2, %r2, %r2, %r2, %r2, %r2, %r2, %r2}, {%r2, %r2, %r2, %r2, %r2, %r2, %r2, %r2}, {%f45562, %f45563, %f45564, %f45565, %f45566, %f45567, %f45568, %f45569};
	bar.warp.sync 	-1;
	wmma.mma.sync.aligned.row.col.m16n16k16.f32.f32 {%f45578, %f45579, %f45580, %f45581, %f45582, %f45583, %f45584, %f45585}, {%r2, %r2, %r2, %r2, %r2, %r2, %r2, %r2}, {%r2, %r2, %r2, %r2, %r2, %r2, %r2, %r2}, {%f45570, %f45571, %f45572, %f45573, %f45574, %f45575, %f45576, %f45577};
	bar.warp.sync 	-1;
	wmma.mma.sync.aligned.row.col.m16n16k16.f32.f32 {%f45586, %f45587, %f45588, %f45589, %f45590, %f45591, %f45592, %f45593}, {%r2, %r2, %r2, %r2, %r2, %r2, %r2, %r2}, {%r2, %r2, %r2, %r2, %r2, %r2, %r2, %r2}, {%f45578, %f45579, %f45580, %f45581, %f45582, %f45583, %f45584, %f45585};
	bar.warp.sync 	-1;
	wmma.mma.sync.aligned.row.col.m16n16k16.f32.f32 {%f45594, %f45595, %f45596, %f45597, %f45598, %f45599, %f45600, %f45601}, {%r2, %r2, %r2, %r2, %r2, %r2, %r2, %r2}, {%r2, %r2, %r2, %r2, %r2, %r2, %r2, %r2}, {%f45586, %f45587, %f45588, %f45589, %f45590, %f45591, %f45592, %f45593};
	bar.warp.sync 	-1;
	wmma.mma.sync.aligned.row.col.m16n16k16.f32.f32 {%f45602, %f45603, %f45604, %f45605, %f45606, %f45607, %f45608, %f45609}, {%r2, %r2, %r2, %r2, %r2, %r2, %r2, %r2}, {%r2, %r2, %r2, %r2, %r2, %r2, %r2, %r2}, {%f45594, %f45595, %f45596, %f45597, %f45598, %f45599, %f45600, %f45601};
	bar.warp.sync 	-1;
	wmma.mma.sync.aligned.row.col.m16n16k16.f32.f32 {%f45610, %f45611, %f45612, %f45613, %f45614, %f45615, %f45616, %f45617}, {%r2, %r2, %r2, %r2, %r2, %r2, %r2, %r2}, {%r2, %r2, %r2, %r2, %r2, %r2, %r2, %r2}, {%f45602, %f45603, %f45604, %f45605, %f45606, %f45607, %f45608, %f45609};
	bar.warp.sync 	-1;
	wmma.mma.sync.aligned.row.col.m16n16k16.f32.f32 {%f45618, %f45619, %f45620, %f45621, %f45622, %f45623, %f45624, %f45625}, {%r2, %r2, %r2, %r2, %r2, %r2, %r2, %r2}, {%r2, %r2, %r2, %r2, %r2, %r2, %r2, %r2}, {%f45610, %f45611, %f45612, %f45613, %f45614, %f45615, %f45616, %f45617};
	bar.warp.sync 	-1;
	wmma.mma.sync.aligned.row.col.m16n16k16.f32.f32 {%f45626, %f45627, %f45628, %f45629, %f45630, %f45631, %f45632, %f45633}, {%r2, %r2, %r2, %r2, %r2, %r2, %r2, %r2}, {%r2, %r2, %r2, %r2, %r2, %r2, %r2, %r2}, {%f45618, %f45619, %f45620, %f45621, %f45622, %f45623, %f45624, %f45625};
	bar.warp.sync 	-1;
	wmma.mma.sync.aligned.row.col.m16n16k16.f32.f32 {%f45634, %f45635, %f45636, %f45637, %f45638, %f45639, %f45640, %f45641}, {%r2, %r2, %r2, %r2, %r2, %r2, %r2, %r2}, {%r2, %r2, %r2, %r2, %r2, %r2, %r2, %r2}, {%f45626, %f45627, %f45628, %f45629, %f45630, %f45631, %f45632, %f45633};
	bar.warp.sync 	-1;
	wmma.mma.sync.aligned.row.col.m16n16k16.f32.f32 {%f45642, %f45643, %f45644, %f45645, %f45646, %f45647, %f45648, %f45649}, {%r2, %r2, %r2, %r2, %r2, %r2, %r2, %r2}, {%r2, %r2, %r2, %r2, %r2, %r2, %r2, %r2}, {%f45634, %f45635, %f45636, %f45637, %f45638, %f45639, %f45640, %f45641};
	bar.warp.sync 	-1;
	wmma.mma.sync.aligned.row.col.m16n16k16.f32.f32 {%f45650, %f45651, %f45652, %f45653, %f45654, %f45655, %f45656, %f45657}, {%r2, %r2, %r2, %r2, %r2, %r2, %r2, %r2}, {%r2, %r2, %r2, %r2, %r2, %r2, %r2, %r2}, {%f45642, %f45643, %f45644, %f45645, %f45646, %f45647, %f45648, %f45649};
	bar.warp.sync 	-1;
	wmma.mma.sync.aligned.row.col.m16n16k16.f32.f32 {%f45658, %f45659, %f45660, %f45661, %f45662, %f45663, %f45664, %f45665}, {%r2, %r2, %r2, %r2, %r2, %r2, %r2, %r2}, {%r2, %r2, %r2, %r2, %r2, %r2, %r2, %r2}, {%f45650, %f45651, %f45652, %f45653, %f45654, %f45655, %f45656, %f45657};
	bar.warp.sync 	-1;
	wmma.mma.sync.aligned.row.col.m16n16k16.f32.f32 {%f45666, %f45667, %f45668, %f45669, %f45670, %f45671, %f45672, %f45673}, {%r2, %r2, %r2, %r2, %r2, %r2, %r2, %r2}, {%r2, %r2, %r2, %r2, %r2, %r2, %r2, %r2}, {%f45658, %f45659, %f45660, %f45661, %f45662, %f45663, %f45664, %f45665};
	bar.warp.sync 	-1;
	wmma.mma.sync.aligned.row.col.m16n16k16.f32.f32 {%f45674, %f45675, %f45676, %f45677, %f45678, %f45679, %f45680, %f45681}, {%r2, %r2, %r2, %r2, %r2, %r2, %r2, %r2}, {%r2, %r2, %r2, %r2, %r2, %r2, %r2, %r2}, {%f45666, %f45667, %f45668, %f45669, %f45670, %f45671, %f45672, %f45673};
	bar.warp.sync 	-1;
	wmma.mma.sync.aligned.row.col.m16n16k16.f32.f32 {%f45682, %f45683, %f45684, %f45685, %f45686, %f45687, %f45688, %f45689}, {%r2, %r2, %r2, %r2, %r2, %r2, %r2, %r2}, {%r2, %r2, %r2, %r2, %r2, %r2, %r2, %r2}, {%f45674, %f45675, %f45676, %f45677, %f45678, %f45679, %f45680, %f45681};
	bar.warp.sync 	-1;
	wmma.mma.sync.aligned.row.col.m16n16k16.f32.f32 {%f45690, %f45691, %f45692, %f45693, %f45694, %f45695, %f45696, %f45697}, {%r2, %r2, %r2, %r2, %r2, %r2, %r2, %r2}, {%r2, %r2, %r2, %r2, %r2, %r2, %r2, %r2}, {%f45682, %f45683, %f45684, %f45685, %f45686, %f45687, %f45688, %f45689};
	bar.warp.sync 	-1;
	wmma.mma.sync.aligned.row.col.m16n16k16.f32.f32 {%f45698, %f45699, %f45700, %f45701, %f45702, %f45703, %f45704, %f45705}, {%r2, %r2, %r2, %r2, %r2, %r2, %r2, %r2}, {%r2, %r2, %r2, %r2, %r2, %r2, %r2, %r2}, {%f45690, %f45691, %f45692, %f45693, %f45694, %f45695, %f45696, %f45697};
	bar.warp.sync 	-1;
	wmma.mma.sync.aligned.row.col.m16n16k16.f32.f32 {%f45706, %f45707, %f45708, %f45709, %f45710, %f45711, %f45712, %f45713}, {%r2, %r2, %r2, %r2, %r2, %r2, %r2, %r2}, {%r2, %r2, %r2, %r2, %r2, %r2, %r2, %r2}, {%f45698, %f45699, %f45700, %f45701, %f45702, %f45703, %f45704, %f45705};
	bar.warp.sync 	-1;
	wmma.mma.sync.aligned.row.col.m16n16k16.f32.f32 {%f45714, %f45715, %f45716, %f45717, %f45718, %f45719, %f45720, %f45721}, {%r2, %r2, %r2, %r2, %r2, %r2, %r2, %r2}, {%r2, %r2, %r2, %r2, %r2, %r2, %r2, %r2}, {%f45706, %f45707, %f45708, %f45709, %f45710, %f45711, %f45712, %f45713};
	bar.warp.sync 	-1;
	wmma.mma.sync.aligned.row.col.m16n16k16.f32.f32 {%f45722, %f45723, %f45724, %f45725, %f45726, %f45727, %f45728, %f45729}, {%r2, %r2, %r2, %r2, %r2, %r2, %r2, %r2}, {%r2, %r2, %r2, %r2, %r2, %r2, %r2, %r2}, {%f45714, %f45715, %f45716, %f45717, %f45718, %f45719, %f45720, %f45721};
	bar.warp.sync 	-1;
	wmma.mma.sync.aligned.row.col.m16n16k16.f32.f32 {%f45730, %f45731, %f45732, %f45733, %f45734, %f45735, %f45736, %f45737}, {%r2, %r2, %r2, %r2, %r2, %r2, %r2, %r2}, {%r2, %r2, %r2, %r2, %r2, %r2, %r2, %r2}, {%f45722, %f45723, %f45724, %f45725, %f45726, %f45727, %f45728, %f45729};
	bar.warp.sync 	-1;
	wmma.mma.sync.aligned.row.col.m16n16k16.f32.f32 {%f45738, %f45739, %f45740, %f45741, %f45742, %f45743, %f45744, %f45745}, {%r2, %r2, %r2, %r2, %r2, %r2, %r2, %r2}, {%r2, %r2, %r2, %r2, %r2, %r2, %r2, %r2}, {%f45730, %f45731, %f45732, %f45733, %f45734, %f45735, %f45736, %f45737};
	bar.warp.sync 	-1;
	wmma.mma.sync.aligned.row.col.m16n16k16.f32.f32 {%f45746, %f45747, %f45748, %f45749, %f45750, %f45751, %f45752, %f45753}, {%r2, %r2, %r2, %r2, %r2, %r2, %r2, %r2}, {%r2, %r2, %r2, %r2, %r2, %r2, %r2, %r2}, {%f45738, %f45739, %f45740, %f45741, %f45742, %f45743, %f45744, %f45745};
	bar.warp.sync 	-1;
	wmma.mma.sync.aligned.row.col.m16n16k16.f32.f32 {%f45754, %f45755, %f45756, %f45757, %f45758, %f45759, %f45760, %f45761}, {%r2, %r2, %r2, %r2, %r2, %r2, %r2, %r2}, {%r2, %r2, %r2, %r2, %r2, %r2, %r2, %r2}, {%f45746, %f45747, %f45748, %f45749, %f45750, %f45751, %f45752, %f45753};
	bar.warp.sync 	-1;
	wmma.mma.sync.aligned.row.col.m16n16k16.f32.f32 {%f45762, %f45763, %f45764, %f45765, %f45766, %f45767, %f45768, %f45769}, {%r2, %r2, %r2, %r2, %r2, %r2, %r2, %r2}, {%r2, %r2, %r2, %r2, %r2, %r2, %r2, %r2}, {%f45754, %f45755, %f45756, %f45757, %f45758, %f45759, %f45760, %f45761};
	bar.warp.sync 	-1;
	wmma.mma.sync.aligned.row.col.m16n16k16.f32.f32 {%f45770, %f45771, %f45772, %f45773, %f45774, %f45775, %f45776, %f45777}, {%r2, %r2, %r2, %r2, %r2, %r2, %r2, %r2}, {%r2, %r2, %r2, %r2, %r2, %r2, %r2, %r2}, {%f45762, %f45763, %f45764, %f45765, %f45766, %f45767, %f45768, %f45769};
	bar.warp.sync 	-1;
	wmma.mma.sync.aligned.row.col.m16n16k16.f32.f32 {%f45778, %f45779, %f45780, %f45781, %f45782, %f45783, %f45784, %f45785}, {%r2, %r2, %r2, %r2, %r2, %r2, %r2, %r2}, {%r2, %r2, %r2, %r2, %r2, %r2, %r2, %r2}, {%f45770, %f45771, %f45772, %f45773, %f45774, %f45775, %f45776, %f45777};
	bar.warp.sync 	-1;
	wmma.mma.sync.aligned.row.col.m16n16k16.f32.f32 {%f45786, %f45787, %f45788, %f45789, %f45790, %f45791, %f45792, %f45793}, {%r2, %r2, %r2, %r2, %r2, %r2, %r2, %r2}, {%r2, %r2, %r2, %r2, %r2, %r2, %r2, %r2}, {%f45778, %f45779, %f45780, %f45781, %f45782, %f45783, %f45784, %f45785};
	bar.warp.sync 	-1;
	wmma.mma.sync.aligned.row.col.m16n16k16.f32.f32 {%f45794, %f45795, %f45796, %f45797, %f45798, %f45799, %f45800, %f45801}, {%r2, %r2, %r2, %r2, %r2, %r2, %r2, %r2}, {%r2, %r2, %r2, %r2, %r2, %r2, %r2, %r2}, {%f45786, %f45787, %f45788, %f45789, %f45790, %f45791, %f45792, %f45793};
	bar.warp.sync 	-1;
	wmma.mma.sync.aligned.row.col.m16n16k16.f32.f32 {%f45802, %f45803, %f45804, %f45805, %f45806, %f45807, %f45808, %f45809}, {%r2, %r2, %r2, %r2, %r2, %r2, %r2, %r2}, {%r2, %r2, %r2, %r2, %r2, %r2, %r2, %r2}, {%f45794, %f45795, %f45796, %f45797, %f45798, %f45799, %f45800, %f45801};
	bar.warp.sync 	-1;
	wmma.mma.sync.aligned.row.col.m16n16k16.f32.f32 {%f45810, %f45811, %f45812, %f45813, %f45814, %f45815, %f45816, %f45817}, {%r2, %r2, %r2, %r2, %r2, %r2, %r2, %r2}, {%r2, %r2, %r2, %r2, %r2, %r2, %r2, %r2}, {%f45802, %f45803, %f45804, %f45805, %f45806, %f45807, %f45808, %f45809};
	bar.warp.sync 	-1;
	wmma.mma.sync.aligned.row.col.m16n16k16.f32.f32 {%f45818, %f45819, %f45820, %f45821, %f45822, %f45823, %f45824, %f45825}, {%r2, %r2, %r2, %r2, %r2, %r2, %r2, %r2}, {%r2, %r2, %r2, %r2, %r2, %r2, %r2, %r2}, {%f45810, %f45811, %f45812, %f45813, %f45814, %f45815, %f45816, %f45817};
	bar.warp.sync 	-1;
	wmma.mma.sync.aligned.row.col.m16n16k16.f32.f32 {%f45826, %f45827, %f45828, %f45829, %f45830, %f45831, %f45832, %f45833}, {%r2, %r2, %r2, %r2, %r2, %r2, %r2, %r2}, {%r2, %r2, %r2, %r2, %r2, %r2, %r2, %r2}, {%f45818, %f45819, %f45820, %f45821, %f45822, %f45823, %f45824, %f45825};
	bar.warp.sync 	-1;
	wmma.mma.sync.aligned.row.col.m16n16k16.f32.f32 {%f45834, %f45835, %f45836, %f45837, %f45838, %f45839, %f45840, %f45841}, {%r2, %r2, %r2, %r2, %r2, %r2, %r2, %r2}, {%r2, %r2, %r2, %r2, %r2, %r2, %r2, %r2}, {%f45826, %f45827, %f45828, %f45829, %f45830, %f45831, %f45832, %f45833};
	bar.warp.sync 	-1;
	wmma.mma.sync.aligned.row.col.m16n16k16.f32.f32 {%f45842, %f45843, %f45844, %f45845, %f45846, %f45847, %f45848, %f45849}, {%r2, %r2, %r2, %r2, %r2, %r2, %r2, %r2}, {%r2, %r2, %r2, %r2, %r2, %r2, %r2, %r2}, {%f45834, %f45835, %f45836, %f45837, %f45838, %f45839, %f45840, %f45841};
	bar.warp.sync 	-1;
	wmma.mma.sync.aligned.row.col.m16n16k16.f32.f32 {%f45850, %f45851, %f45852, %f45853, %f45854, %f45855, %f45856, %f45857}, {%r2, %r2, %r2, %r2, %r2, %r2, %r2, %r2}, {%r2, %r2, %r2, %r2, %r2, %r2, %r2, %r2}, {%f45842, %f45843, %f45844, %f45845, %f45846, %f45847, %f45848, %f45849};
	bar.warp.sync 	-1;
	wmma.mma.sync.aligned.row.col.m16n16k16.f32.f32 {%f45858, %f45859, %f45860, %f45861, %f45862, %f45863, %f45864, %f45865}, {%r2, %r2, %r2, %r2, %r2, %r2, %r2, %r2}, {%r2, %r2, %r2, %r2, %r2, %r2, %r2, %r2}, {%f45850, %f45851, %f45852, %f45853, %f45854, %f45855, %f45856, %f45857};
	bar.warp.sync 	-1;
	wmma.mma.sync.aligned.row.col.m16n16k16.f32.f32 {%f45866, %f45867, %f45868, %f45869, %f45870, %f45871, %f45872, %f45873}, {%r2, %r2, %r2, %r2, %r2, %r2, %r2, %r2}, {%r2, %r2, %r2, %r2, %r2, %r2, %r2, %r2}, {%f45858, %f45859, %f45860, %f45861, %f45862, %f45863, %f45864, %f45865};
	bar.warp.sync 	-1;
	wmma.mma.sync.aligned.row.col.m16n16k16.f32.f32 {%f45874, %f45875, %f45876, %f45877, %f45878, %f45879, %f45880, %f45881}, {%r2, %r2, %r2, %r2, %r2, %r2, %r2, %r2}, {%r2, %r2, %r2, %r2, %r2, %r2, %r2, %r2}, {%f45866, %f45867, %f45868, %f45869, %f45870, %f45871, %f45872, %f45873};
	bar.warp.sync 	-1;
	wmma.mma.sync.aligned.row.col.m16n16k16.f32.f32 {%f45882, %f45883, %f45884, %f45885, %f45886, %f45887, %f45888, %f45889}, {%r2, %r2, %r2, %r2, %r2, %r2, %r2, %r2}, {%r2, %r2, %r2, %r2, %r2, %r2, %r2, %r2}, {%f45874, %f45875, %f45876, %f45877, %f45878, %f45879, %f45880, %f45881};
	bar.warp.sync 	-1;
	wmma.mma.sync.aligned.row.col.m16n16k16.f32.f32 {%f45890, %f45891, %f45892, %f45893, %f45894, %f45895, %f45896, %f45897}, {%r2, %r2, %r2, %r2, %r2, %r2, %r2, %r2}, {%r2, %r2, %r2, %r2, %r2, %r2, %r2, %r2}, {%f45882, %f45883, %f45884, %f45885, %f45886, %f45887, %f45888, %f45889};
	bar.warp.sync 	-1;
	wmma.mma.sync.aligned.row.col.m16n16k16.f32.f32 {%f45898, %f45899, %f45900, %f45901, %f45902, %f45903, %f45904, %f45905}, {%r2, %r2, %r2, %r2, %r2, %r2, %r2, %r2}, {%r2, %r2, %r2, %r2, %r2, %r2, %r2, %r2}, {%f45890, %f45891, %f45892, %f45893, %f45894, %f45895, %f45896, %f45897};
	bar.warp.sync 	-1;
	wmma.mma.sync.aligned.row.col.m16n16k16.f32.f32 {%f45906, %f45907, %f45908, %f45909, %f45910, %f45911, %f45912, %f45913}, {%r2, %r2, %r2, %r2, %r2, %r2, %r2, %r2}, {%r2, %r2, %r2, %r2, %r2, %r2, %r2, %r2}, {%f45898, %f45899, %f45900, %f45901, %f45902, %f45903, %f45904, %f45905};
	bar.warp.sync 	-1;
	wmma.mma.sync.aligned.row.col.m16n16k16.f32.f32 {%f45914, %f45915, %f45916, %f45917, %f45918, %f45919, %f45920, %f45921}, {%r2, %r2, %r2, %r2, %r2, %r2, %r2, %r2}, {%r2, %r2, %r2, %r2, %r2, %r2, %r2, %r2}, {%f45906, %f45907, %f45908, %f45909, %f45910, %f45911, %f45912, %f45913};
	bar.warp.sync 	-1;
	wmma.mma.sync.aligned.row.col.m16n16k16.f32.f32 {%f45922, %f45923, %f45924, %f45925, %f45926, %f45927, %f45928, %f45929}, {%r2, %r2, %r2, %r2, %r2, %r2, %r2, %r2}, {%r2, %r2, %r2, %r2, %r2, %r2, %r2, %r2}, {%f45914, %f45915, %f45916, %f45917, %f45918, %f45919, %f45920, %f45921};
	bar.warp.sync 	-1;
	wmma.mma.sync.aligned.row.col.m16n16k16.f32.f32 {%f45930, %f45931, %f45932, %f45933, %f45934, %f45935, %f45936, %f45937}, {%r2, %r2, %r2, %r2, %r2, %r2, %r2, %r2}, {%r2, %r2, %r2, %r2, %r2, %r2, %r2, %r2}, {%f45922, %f45923, %f45924, %f45925, %f45926, %f45927, %f45928, %f45929};
	bar.warp.sync 	-1;
	wmma.mma.sync.aligned.row.col.m16n16k16.f32.f32 {%f45938, %f45939, %f45940, %f45941, %f45942, %f45943, %f45944, %f45945}, {%r2, %r2, %r2, %r2, %r2, %r2, %r2, %r2}, {%r2, %r2, %r2, %r2, %r2, %r2, %r2, %r2}, {%f45930, %f45931, %f45932, %f45933, %f45934, %f45935, %f45936, %f45937};
	bar.warp.sync 	-1;
	wmma.mma.sync.aligned.row.col.m16n16k16.f32.f32 {%f45946, %f45947, %f45948, %f45949, %f45950, %f45951, %f45952, %f45953}, {%r2, %r2, %r2, %r2, %r2, %r2, %r2, %r2}, {%r2, %r2, %r2, %r2, %r2, %r2, %r2, %r2}, {%f45938, %f45939, %f45940, %f45941, %f45942, %f45943, %f45944, %f45945};
	bar.warp.sync 	-1;
	wmma.mma.sync.aligned.row.col.m16n16k16.f32.f32 {%f45954, %f45955, %f45956, %f45957, %f45958, %f45959, %f45960, %f45961}, {%r2, %r2, %r2, %r2, %r2, %r2, %r2, %r2}, {%r2, %r2, %r2, %r2, %r2, %r2, %r2, %r2}, {%f45946, %f45947, %f45948, %f45949, %f45950, %f45951, %f45952, %f45953};
	bar.warp.sync 	-1;
	wmma.mma.sync.aligned.row.col.m16n16k16.f32.f32 {%f45962, %f45963, %f45964, %f45965, %f45966, %f45967, %f45968, %f45969}, {%r2, %r2, %r2, %r2, %r2, %r2, %r2, %r2}, {%r2, %r2, %r2, %r2, %r2, %r2, %r2, %r2}, {%f45954, %f45955, %f45956, %f45957, %f45958, %f45959, %f45960, %f45961};
	bar.warp.sync 	-1;
	wmma.mma.sync.aligned.row.col.m16n16k16.f32.f32 {%f45970, %f45971, %f45972, %f45973, %f45974, %f45975, %f45976, %f45977}, {%r2, %r2, %r2, %r2, %r2, %r2, %r2, %r2}, {%r2, %r2, %r2, %r2, %r2, %r2, %r2, %r2}, {%f45962, %f45963, %f45964, %f45965, %f45966, %f45967, %f45968, %f45969};
	bar.warp.sync 	-1;
	wmma.mma.sync.aligned.row.col.m16n16k16.f32.f32 {%f45978, %f45979, %f45980, %f45981, %f45982, %f45983, %f45984, %f45985}, {%r2, %r2, %r2, %r2, %r2, %r2, %r2, %r2}, {%r2, %r2, %r2, %r2, %r2, %r2, %r2, %r2}, {%f45970, %f45971, %f45972, %f45973, %f45974, %f45975, %f45976, %f45977};
	bar.warp.sync 	-1;
	wmma.mma.sync.aligned.row.col.m16n16k16.f32.f32 {%f45986, %f45987, %f45988, %f45989, %f45990, %f45991, %f45992, %f45993}, {%r2, %r2, %r2, %r2, %r2, %r2, %r2, %r2}, {%r2, %r2, %r2, %r2, %r2, %r2, %r2, %r2}, {%f45978, %f45979, %f45980, %f45981, %f45982, %f45983, %f45984, %f45985};
	bar.warp.sync 	-1;
	wmma.mma.sync.aligned.row.col.m16n16k16.f32.f32 {%f45994, %f45995, %f45996, %f45997, %f45998, %f45999, %f46000, %f46001}, {%r2, %r2, %r2, %r2, %r2, %r2, %r2, %r2}, {%r2, %r2, %r2, %r2, %r2, %r2, %r2, %r2}, {%f45986, %f45987, %f45988, %f45989, %f45990, %f45991, %f45992, %f45993};
	bar.warp.sync 	-1;
	wmma.mma.sync.aligned.row.col.m16n16k16.f32.f32 {%f46002, %f46003, %f46004, %f46005, %f46006, %f46007, %f46008, %f46009}, {%r2, %r2, %r2, %r2, %r2, %r2, %r2, %r2}, {%r2, %r2, %r2, %r2, %r2, %r2, %r2, %r2}, {%f45994, %f45995, %f45996, %f45997, %f45998, %f45999, %f46000, %f46001};
	bar.warp.sync 	-1;
	wmma.mma.sync.aligned.row.col.m16n16k16.f32.f32 {%f46010, %f46011, %f46012, %f46013, %f46014, %f46015, %f46016, %f46017}, {%r2, %r2, %r2, %r2, %r2, %r2, %r2, %r2}, {%r2, %r2, %r2, %r2, %r2, %r2, %r2, %r2}, {%f46002, %f46003, %f46004, %f46005, %f46006, %f46007, %f46008, %f46009};
	bar.warp.sync 	-1;
	wmma.mma.sync.aligned.row.col.m16n16k16.f32.f32 {%f46018, %f46019, %f46020, %f46021, %f46022, %f46023, %f46024, %f46025}, {%r2, %r2, %r2, %r2, %r2, %r2, %r2, %r2}, {%r2, %r2, %r2, %r2, %r2, %r2, %r2, %r2}, {%f46010, %f46011, %f46012, %f46013, %f46014, %f46015, %f46016, %f46017};
	bar.warp.sync 	-1;
	wmma.mma.sync.aligned.row.col.m16n16k16.f32.f32 {%f46026, %f46027, %f46028, %f46029, %f46030, %f46031, %f46032, %f46033}, {%r2, %r2, %r2, %r2, %r2, %r2, %r2, %r2}, {%r2, %r2, %r2, %r2, %r2, %r2, %r2, %r2}, {%f46018, %f46019, %f46020, %f46021, %f46022, %f46023, %f46024, %f46025};
	bar.warp.sync 	-1;
	wmma.mma.sync.aligned.row.col.m16n16k16.f32.f32 {%f46034, %f46035, %f46036, %f46037, %f46038, %f46039, %f46040, %f46041}, {%r2, %r2, %r2, %r2, %r2, %r2, %r2, %r2}, {%r2, %r2, %r2, %r2, %r2, %r2, %r2, %r2}, {%f46026, %f46027, %f46028, %f46029, %f46030, %f46031, %f46032, %f46033};
	bar.warp.sync 	-1;
	wmma.mma.sync.aligned.row.col.m16n16k16.f32.f32 {%f46042, %f46043, %f46044, %f46045, %f46046, %f46047, %f46048, %f46049}, {%r2, %r2, %r2, %r2, %r2, %r2, %r2, %r2}, {%r2, %r2, %r2, %r2, %r2, %r2, %r2, %r2}, {%f46034, %f46035, %f46036, %f46037, %f46038, %f46039, %f46040, %f46041};
	bar.warp.sync 	-1;
	wmma.mma.sync.aligned.row.col.m16n16k16.f32.f32 {%f46050, %f46051, %f46052, %f46053, %f46054, %f46055, %f46056, %f46057}, {%r2, %r2, %r2, %r2, %r2, %r2, %r2, %r2}, {%r2, %r2, %r2, %r2, %r2, %r2, %r2, %r2}, {%f46042, %f46043, %f46044, %f46045, %f46046, %f46047, %f46048, %f46049};
	bar.warp.sync 	-1;
	wmma.mma.sync.aligned.row.col.m16n16k16.f32.f32 {%f46058, %f46059, %f46060, %f46061, %f46062, %f46063, %f46064, %f46065}, {%r2, %r2, %r2, %r2, %r2, %r2, %r2, %r2}, {%r2, %r2, %r2, %r2, %r2, %r2, %r2, %r2}, {%f46050, %f46051, %f46052, %f46053, %f46054, %f46055, %f46056, %f46057};
	bar.warp.sync 	-1;
	wmma.mma.sync.aligned.row.col.m16n16k16.f32.f32 {%f46066, %f46067, %f46068, %f46069, %f46070, %f46071, %f46072, %f46073}, {%r2, %r2, %r2, %r2, %r2, %r2, %r2, %r2}, {%r2, %r2, %r2, %r2, %r2, %r2, %r2, %r2}, {%f46058, %f46059, %f46060, %f46061, %f46062, %f46063, %f46064, %f46065};
	bar.warp.sync 	-1;
	wmma.mma.sync.aligned.row.col.m16n16k16.f32.f32 {%f46074, %f46075, %f46076, %f46077, %f46078, %f46079, %f46080, %f46081}, {%r2, %r2, %r2, %r2, %r2, %r2, %r2, %r2}, {%r2, %r2, %r2, %r2, %r2, %r2, %r2, %r2}, {%f46066, %f46067, %f46068, %f46069, %f46070, %f46071, %f46072, %f46073};
	bar.warp.sync 	-1;
	wmma.mma.sync.aligned.row.col.m16n16k16.f32.f32 {%f46082, %f46083, %f46084, %f46085, %f46086, %f46087, %f46088, %f46089}, {%r2, %r2, %r2, %r2, %r2, %r2, %r2, %r2}, {%r2, %r2, %r2, %r2, %r2, %r2, %r2, %r2}, {%f46074, %f46075, %f46076, %f46077, %f46078, %f46079, %f46080, %f46081};
	bar.warp.sync 	-1;
	wmma.mma.sync.aligned.row.col.m16n16k16.f32.f32 {%f46090, %f46091, %f46092, %f46093, %f46094, %f46095, %f46096, %f46097}, {%r2, %r2, %r2, %r2, %r2, %r2, %r2, %r2}, {%r2, %r2, %r2, %r2, %r2, %r2, %r2, %r2}, {%f46082, %f46083, %f46084, %f46085, %f46086, %f46087, %f46088, %f46089};
	bar.warp.sync 	-1;
	wmma.mma.sync.aligned.row.col.m16n16k16.f32.f32 {%f46098, %f46099, %f46100, %f46101, %f46102, %f46103, %f46104, %f46105}, {%r2, %r2, %r2, %r2, %r2, %r2, %r2, %r2}, {%r2, %r2, %r2, %r2, %r2, %r2, %r2, %r2}, {%f46090, %f46091, %f46092, %f46093, %f46094, %f46095, %f46096, %f46097};
	bar.warp.sync 	-1;
	wmma.mma.sync.aligned.row.col.m16n16k16.f32.f32 {%f46106, %f46107, %f46108, %f46109, %f46110, %f46111, %f46112, %f46113}, {%r2, %r2, %r2, %r2, %r2, %r2, %r2, %r2}, {%r2, %r2, %r2, %r2, %r2, %r2, %r2, %r2}, {%f46098, %f46099, %f46100, %f46101, %f46102, %f46103, %f46104, %f46105};
	bar.warp.sync 	-1;
	wmma.mma.sync.aligned.row.col.m16n16k16.f32.f32 {%f46114, %f46115, %f46116, %f46117, %f46118, %f46119, %f46120, %f46121}, {%r2, %r2, %r2, %r2, %r2, %r2, %r2, %r2}, {%r2, %r2, %r2, %r2, %r2, %r2, %r2, %r2}, {%f46106, %f46107, %f46108, %f46109, %f46110, %f46111, %f46112, %f46113};
	bar.warp.sync 	-1;
	wmma.mma.sync.aligned.row.col.m16n16k16.f32.f32 {%f46122, %f46123, %f46124, %f46125, %f46126, %f46127, %f46128, %f46129}, {%r2, %r2, %r2, %r2, %r2, %r2, %r2, %r2}, {%r2, %r2, %r2, %r2, %r2, %r2, %r2, %r2}, {%f46114, %f46115, %f46116, %f46117, %f46118, %f46119, %f46120, %f46121};
	bar.warp.sync 	-1;
	wmma.mma.sync.aligned.row.col.m16n16k16.f32.f32 {%f46130, %f46131, %f46132, %f46133, %f46134, %f46135, %f46136, %f46137}, {%r2, %r2, %r2, %r2, %r2, %r2, %r2, %r2}, {%r2, %r2, %r2, %r2, %r2, %r2, %r2, %r2}, {%f46122, %f46123, %f46124, %f46125, %f46126, %f46127, %f46128, %f46129};
	bar.warp.sync 	-1;
	wmma.mma.sync.aligned.row.col.m16n16k16.f32.f32 {%f46138, %f46139, %f46140, %f46141, %f46142, %f46143, %f46144, %f46145}, {%r2, %r2, %r2, %r2, %r2, %r2, %r2, %r2}, {%r2, %r2, %r2, %r2, %r2, %r2, %r2, %r2}, {%f46130, %f46131, %f46132, %f46133, %f46134, %f46135, %f46136, %f46137};
	bar.warp.sync 	-1;
	wmma.mma.sync.aligned.row.col.m16n16k16.f32.f32 {%f46146, %f46147, %f46148, %f46149, %f46150, %f46151, %f46152, %f46153}, {%r2, %r2, %r2, %r2, %r2, %r2, %r2, %r2}, {%r2, %r2, %r2, %r2, %r2, %r2, %r2, %r2}, {%f46138, %f46139, %f46140, %f46141, %f46142, %f46143, %f46144, %f46145};
	bar.warp.sync 	-1;
	wmma.mma.sync.aligned.row.col.m16n16k16.f32.f32 {%f46154, %f46155, %f46156, %f46157, %f46158, %f46159, %f46160, %f46161}, {%r2, %r2, %r2, %r2, %r2, %r2, %r2, %r2}, {%r2, %r2, %r2, %r2, %r2, %r2, %r2, %r2}, {%f46146, %f46147, %f46148, %f46149, %f46150, %f46151, %f46152, %f46153};
	bar.warp.sync 	-1;
	wmma.mma.sync.aligned.row.col.m16n16k16.f32.f32 {%f46162, %f46163, %f46164, %f46165, %f46166, %f46167, %f46168, %f46169}, {%r2, %r2, %r2, %r2, %r2, %r2, %r2, %r2}, {%r2, %r2, %r2, %r2, %r2, %r2, %r2, %r2}, {%f46154, %f46155, %f46156, %f46157, %f46158, %f46159, %f46160, %f46161};
	bar.warp.sync 	-1;
	wmma.mma.sync.aligned.row.col.m16n16k16.f32.f32 {%f46170, %f46171, %f46172, %f46173, %f46174, %f46175, %f46176, %f46177}, {%r2, %r2, %r2, %r2, %r2, %r2, %r2, %r2}, {%r2, %r2, %r2, %r2, %r2, %r2, %r2, %r2}, {%f46162, %f46163, %f46164, %f46165, %f46166, %f46167, %f46168, %f46169};
	bar.warp.sync 	-1;
	wmma.mma.sync.aligned.row.col.m16n16k16.f32.f32 {%f46178, %f46179, %f46180, %f46181, %f46182, %f46183, %f46184, %f46185}, {%r2, %r2, %r2, %r2, %r2, %r2, %r2, %r2}, {%r2, %r2, %r2, %r2, %r2, %r2, %r2, %r2}, {%f46170, %f46171, %f46172, %f46173, %f46174, %f46175, %f46176, %f46177};
	bar.warp.sync 	-1;
	wmma.mma.sync.aligned.row.col.m16n16k16.f32.f32 {%f46186, %f46187, %f46188, %f46189, %f46190, %f46191, %f46192, %f46193}, {%r2, %r2, %r2, %r2, %r2, %r2, %r2, %r2}, {%r2, %r2, %r2, %r2, %r2, %r2, %r2, %r2}, {%f46178, %f46179, %f46180, %f46181, %f46182, %f46183, %f46184, %f46185};
	bar.warp.sync 	-1;
	wmma.mma.sync.aligned.row.col.m16n16k16.f32.f32 {%f46194, %f46195, %f46196, %f46197, %f46198, %f46199, %f46200, %f46201}, {%r2, %r2, %r2, %r2, %r2, %r2, %r2, %r2}, {%r2, %r2, %r2, %r2, %r2, %r2, %r2, %r2}, {%f46186, %f46187, %f46188, %f46189, %f46190, %f46191, %f46192, %f46193};
	bar.warp.sync 	-1;
	wmma.mma.sync.aligned.row.col.m16n16k16.f32.f32 {%f46202, %f46203, %f46204, %f46205, %f46206, %f46207, %f46208, %f46209}, {%r2, %r2, %r2, %r2, %r2, %r2, %r2, %r2}, {%r2, %r2, %r2, %r2, %r2, %r2, %r2, %r2}, {%f46194, %f46195, %f46196, %f46197, %f46198, %f46199, %f46200, %f46201};
	bar.warp.sync 	-1;
	wmma.mma.sync.aligned.row.col.m16n16k16.f32.f32 {%f46210, %f46211, %f46212, %f46213, %f46214, %f46215, %f46216, %f46217}, {%r2, %r2, %r2, %r2, %r2, %r2, %r2, %r2}, {%r2, %r2, %r2, %r2, %r2, %r2, %r2, %r2}, {%f46202, %f46203, %f46204, %f46205, %f46206, %f46207, %f46208, %f46209};
	bar.warp.sync 	-1;
	wmma.mma.sync.aligned.row.col.m16n16k16.f32.f32 {%f46218, %f46219, %f46220, %f46221, %f46222, %f46223, %f46224, %f46225}, {%r2, %r2, %r2, %r2, %r2, %r2, %r2, %r2}, {%r2, %r2, %r2, %r2, %r2, %r2, %r2, %r2}, {%f46210, %f46211, %f46212, %f46213, %f46214, %f46215, %f46216, %f46217};
	bar.warp.sync 	-1;
	wmma.mma.sync.aligned.row.col.m16n16k16.f32.f32 {%f46226, %f46227, %f46228, %f46229, %f46230, %f46231, %f46232, %f46233}, {%r2, %r2, %r2, %r2, %r2, %r2, %r2, %r2}, {%r2, %r2, %r2, %r2, %r2, %r2, %r2, %r2}, {%f46218, %f46219, %f46220, %f46221, %f46222, %f46223, %f46224, %f46225};
	bar.warp.sync 	-1;
	wmma.mma.sync.aligned.row.col.m16n16k16.f32.f32 {%f46234, %f46235, %f46236, %f46237, %f46238, %f46239, %f46240, %f46241}, {%r2, %r2, %r2, %r2, %r2, %r2, %r2, %r2}, {%r2, %r2, %r2, %r2, %r2, %r2, %r2, %r2}, {%f46226, %f46227, %f46228, %f46229, %f46230, %f46231, %f46232, %f46233};
	bar.warp.sync 	-1;
	wmma.mma.sync.aligned.row.col.m16n16k16.f32.f32 {%f46242, %f46243, %f46244, %f46245, %f46246, %f46247, %f46248, %f46249}, {%r2, %r2, %r2, %r2, %r2, %r2, %r2, %r2}, {%r2, %r2, %r2, %r2, %r2, %r2, %r2, %r2}, {%f46234, %f46235, %f46236, %f46237, %f46238, %f46239, %f46240, %f46241};
	bar.warp.sync 	-1;
	wmma.mma.sync.aligned.row.col.m16n16k16.f32.f32 {%f46250, %f46251, %f46252, %f46253, %f46254, %f46255, %f46256, %f46257}, {%r2, %r2, %r2, %r2, %r2, %r2, %r2, %r2}, {%r2, %r2, %r2, %r2, %r2, %r2, %r2, %r2}, {%f46242, %f46243, %f46244, %f46245, %f46246, %f46247, %f46248, %f46249};
	bar.warp.sync 	-1;
	wmma.mma.sync.aligned.row.col.m16n16k16.f32.f32 {%f46258, %f46259, %f46260, %f46261, %f46262, %f46263, %f46264, %f46265}, {%r2, %r2, %r2, %r2, %r2, %r2, %r2, %r2}, {%r2, %r2, %r2, %r2, %r2, %r2, %r2, %r2}, {%f46250, %f46251, %f46252, %f46253, %f46254, %f46255, %f46256, %f46257};
	bar.warp.sync 	-1;
	wmma.mma.sync.aligned.row.col.m16n16k16.f32.f32 {%f46266, %f46267, %f46268, %f46269, %f46270, %f46271, %f46272, %f46273}, {%r2, %r2, %r2, %r2, %r2, %r2, %r2, %r2}, {%r2, %r2, %r2, %r2, %r2, %r2, %r2, %r2}, {%f46258, %f46259, %f46260, %f46261, %f46262, %f46263, %f46264, %f46265};
	bar.warp.sync 	-1;
	wmma.mma.sync.aligned.row.col.m16n16k16.f32.f32 {%f46274, %f46275, %f46276, %f46277, %f46278, %f46279, %f46280, %f46281}, {%r2, %r2, %r2, %r2, %r2, %r2, %r2, %r2}, {%r2, %r2, %r2, %r2, %r2, %r2, %r2, %r2}, {%f46266, %f46267, %f46268, %f46269, %f46270, %f46271, %f46272, %f46273};
	bar.warp.sync 	-1;
	wmma.mma.sync.aligned.row.col.m16n16k16.f32.f32 {%f46282, %f46283, %f46284, %f46285, %f46286, %f46287, %f46288, %f46289}, {%r2, %r2, %r2, %r2, %r2, %r2, %r2, %r2}, {%r2, %r2, %r2, %r2, %r2, %r2, %r2, %r2}, {%f46274, %f46275, %f46276, %f46277, %f46278, %f46279, %f46280, %f46281};
	bar.warp.sync 	-1;
	wmma.mma.sync.aligned.row.col.m16n16k16.f32.f32 {%f46290, %f46291, %f46292, %f46293, %f46294, %f46295, %f46296, %f46297}, {%r2, %r2, %r2, %r2, %r2, %r2, %r2, %r2}, {%r2, %r2, %r2, %r2, %r2, %r2, %r2, %r2}, {%f46282, %f46283, %f46284, %f46285, %f46286, %f46287, %f46288, %f46289};
	bar.warp.sync 	-1;
	wmma.mma.sync.aligned.row.col.m16n16k16.f32.f32 {%f46298, %f46299, %f46300, %f46301, %f46302, %f46303, %f46304, %f46305}, {%r2, %r2, %r2, %r2, %r2, %r2, %r2, %r2}, {%r2, %r2, %r2, %r2, %r2, %r2, %r2, %r2}, {%f46290, %f46291, %f46292, %f46293, %f46294, %f46295, %f46296, %f46297};
	bar.warp.sync 	-1;
	wmma.mma.sync.aligned.row.col.m16n16k16.f32.f32 {%f46306, %f46307, %f46308, %f46309, %f46310, %f46311, %f46312, %f46313}, {%r2, %r2, %r2, %r2, %r2, %r2, %r2, %r2}, {%r2, %r2, %r2, %r2, %r2, %r2, %r2, %r2}, {%f46298, %f46299, %f46300, %f46301, %f46302, %f46303, %f46304, %f46305};
	bar.warp.sync 	-1;
	wmma.mma.sync.aligned.row.col.m16n16k16.f32.f32 {%f46314, %f46315, %f46316, %f46317, %f46318, %f46319, %f46320, %f46321}, {%r2, %r2, %r2, %r2, %r2, %r2, %r2, %r2}, {%r2, %r2, %r2, %r2, %r2, %r2, %r2, %r2}, {%f46306, %f46307, %f46308, %f46309, %f46310, %f46311, %f46312, %f46313};
	bar.warp.sync 	-1;
	wmma.mma.sync.aligned.row.col.m16n16k16.f32.f32 {%f46322, %f46323, %f46324, %f46325, %f46326, %f46327, %f46328, %f46329}, {%r2, %r2, %r2, %r2, %r2, %r2, %r2, %r2}, {%r2, %r2, %r2, %r2, %r2, %r2, %r2, %r2}, {%f46314, %f46315, %f46316, %f46317, %f46318, %f46319, %f46320, %f46321};
	bar.warp.sync 	-1;
	wmma.mma.sync.aligned.row.col.m16n16k16.f32.f32 {%f46330, %f46331, %f46332, %f46333, %f46334, %f46335, %f46336, %f46337}, {%r2, %r2, %r2, %r2, %r2, %r2, %r2, %r2}, {%r2, %r2, %r2, %r2, %r2, %r2, %r2, %r2}, {%f46322, %f46323, %f46324, %f46325, %f46326, %f46327, %f46328, %f46329};
	bar.warp.sync 	-1;
	wmma.mma.sync.aligned.row.col.m16n16k16.f32.f32 {%f46338, %f46339, %f46340, %f46341, %f46342, %f46343, %f46344, %f46345}, {%r2, %r2, %r2, %r2, %r2, %r2, %r2, %r2}, {%r2, %r2, %r2, %r2, %r2, %r2, %r2, %r2}, {%f46330, %f46331, %f46332, %f46333, %f46334, %f46335, %f46336, %f46337};
	bar.warp.sync 	-1;
	wmma.mma.sync.aligned.row.col.m16n16k16.f32.f32 {%f46346, %f46347, %f46348, %f46349, %f46350, %f46351, %f46352, %f46353}, {%r2, %r2, %r2, %r2, %r2, %r2, %r2, %r2}, {%r2, %r2, %r2, %r2, %r2, %r2, %r2, %r2}, {%f46338, %f46339, %f46340, %f46341, %f46342, %f46343, %f46344, %f46345};
	bar.warp.sync 	-1;
	wmma.mma.sync.aligned.row.col.m16n16k16.f32.f32 {%f46354, %f46355, %f46356, %f46357, %f46358, %f46359, %f46360, %f46361}, {%r2, %r2, %r2, %r2, %r2, %r2, %r2, %r2}, {%r2, %r2, %r2, %r2, %r2, %r2, %r2, %r2}, {%f46346, %f46347, %f46348, %f46349, %f46350, %f46351, %f46352, %f46353};
	bar.warp.sync 	-1;
	wmma.mma.sync.aligned.row.col.m16n16k16.f32.f32 {%f46362, %f46363, %f46364, %f46365, %f46366, %f46367, %f46368, %f46369}, {%r2, %r2, %r2, %r2, %r2, %r2, %r2, %r2}, {%r2, %r2, %r2, %r2, %r2, %r2, %r2, %r2}, {%f46354, %f46355, %f46356, %f46357, %f46358, %f46359, %f46360, %f46361};
	bar.warp.sync 	-1;
	wmma.mma.sync.aligned.row.col.m16n16k16.f32.f32 {%f46370, %f46371, %f46372, %f46373, %f46374, %f46375, %f46376, %f46377}, {%r2, %r2, %r2, %r2, %r2, %r2, %r2, %r2}, {%r2, %r2, %r2, %r2, %r2, %r2, %r2, %r2}, {%f46362, %f46363, %f46364, %f46365, %f46366, %f46367, %f46368, %f46369};
	bar.warp.sync 	-1;
	wmma.mma.sync.aligned.row.col.m16n16k16.f32.f32 {%f46378, %f46379, %f46380, %f46381, %f46382, %f46383, %f46384, %f46385}, {%r2, %r2, %r2, %r2, %r2, %r2, %r2, %r2}, {%r2, %r2, %r2, %r2, %r2, %r2, %r2, %r2}, {%f46370, %f46371, %f46372, %f46373, %f46374, %f46375, %f46376, %f46377};
	bar.warp.sync 	-1;
	wmma.mma.sync.aligned.row.col.m16n16k16.f32.f32 {%f46386, %f46387, %f46388, %f46389, %f46390, %f46391, %f46392, %f46393}, {%r2, %r2, %r2, %r2, %r2, %r2, %r2, %r2}, {%r2, %r2, %r2, %r2, %r2, %r2, %r2, %r2}, {%f46378, %f46379, %f46380, %f46381, %f46382, %f46383, %f46384, %f46385};
	bar.warp.sync 	-1;
	wmma.mma.sync.aligned.row.col.m16n16k16.f32.f32 {%f46394, %f46395, %f46396, %f46397, %f46398, %f46399, %f46400, %f46401}, {%r2, %r2, %r2, %r2, %r2, %r2, %r2, %r2}, {%r2, %r2, %r2, %r2, %r2, %r2, %r2, %r2}, {%f46386, %f46387, %f46388, %f46389, %f46390, %f46391, %f46392, %f46393};
	bar.warp.sync 	-1;
	wmma.mma.sync.aligned.row.col.m16n16k16.f32.f32 {%f46402, %f46403, %f46404, %f46405, %f46406, %f46407, %f46408, %f46409}, {%r2, %r2, %r2, %r2, %r2, %r2, %r2, %r2}, {%r2, %r2, %r2, %r2, %r2, %r2, %r2, %r2}, {%f46394, %f46395, %f46396, %f46397, %f46398, %f46399, %f46400, %f46401};
	bar.warp.sync 	-1;
	wmma.mma.sync.aligned.row.col.m16n16k16.f32.f32 {%f46410, %f46411, %f46412, %f46413, %f46414, %f46415, %f46416, %f46417}, {%r2, %r2, %r2, %r2, %r2, %r2, %r2, %r2}, {%r2, %r2, %r2, %r2, %r2, %r2, %r2, %r2}, {%f46402, %f46403, %f46404, %f46405, %f46406, %f46407, %f46408, %f46409};
	bar.warp.sync 	-1;
	wmma.mma.sync.aligned.row.col.m16n16k16.f32.f32 {%f46418, %f46419, %f46420, %f46421, %f46422, %f46423, %f46424, %f46425}, {%r2, %r2, %r2, %r2, %r2, %r2, %r2, %r2}, {%r2, %r2, %r2, %r2, %r2, %r2, %r2, %r2}, {%f46410, %f46411, %f46412, %f46413, %f46414, %f46415, %f46416, %f46417};
	bar.warp.sync 	-1;
	wmma.mma.sync.aligned.row.col.m16n16k16.f32.f32 {%f46426, %f46427, %f46428, %f46429, %f46430, %f46431, %f46432, %f46433}, {%r2, %r2, %r2, %r2, %r2, %r2, %r2, %r2}, {%r2, %r2, %r2, %r2, %r2, %r2, %r2, %r2}, {%f46418, %f46419, %f46420, %f46421, %f46422, %f46423, %f46424, %f46425};
	bar.warp.sync 	-1;
	wmma.mma.sync.aligned.row.col.m16n16k16.f32.f32 {%f46434, %f46435, %f46436, %f46437, %f46438, %f46439, %f46440, %f46441}, {%r2, %r2, %r2, %r2, %r2, %r2, %r2, %r2}, {%r2, %r2, %r2, %r2, %r2, %r2, %r2, %r2}, {%f46426, %f46427, %f46428, %f46429, %f46430, %f46431, %f46432, %f46433};
	bar.warp.sync 	-1;
	wmma.mma.sync.aligned.row.col.m16n16k16.f32.f32 {%f46442, %f46443, %f46444, %f46445, %f46446, %f46447, %f46448, %f46449}, {%r2, %r2, %r2, %r2, %r2, %r2, %r2, %r2}, {%r2, %r2, %r2, %r2, %r2, %r2, %r2, %r2}, {%f46434, %f46435, %f46436, %f46437, %f46438, %f46439, %f46440, %f46441};
	bar.warp.sync 	-1;
	wmma.mma.sync.aligned.row.col.m16n16k16.f32.f32 {%f46450, %f46451, %f46452, %f46453, %f46454, %f46455, %f46456, %f46457}, {%r2, %r2, %r2, %r2, %r2, %r2, %r2, %r2}, {%r2, %r2, %r2, %r2, %r2, %r2, %r2, %r2}, {%f46442, %f46443, %f46444, %f46445, %f46446, %f46447, %f46448, %f46449};
	bar.warp.sync 	-1;
	wmma.mma.sync.aligned.row.col.m16n16k16.f32.f32 {%f46458, %f46459, %f46460, %f46461, %f46462, %f46463, %f46464, %f46465}, {%r2, %r2, %r2, %r2, %r2, %r2, %r2, %r2}, {%r2, %r2, %r2, %r2, %r2, %r2, %r2, %r2}, {%f46450, %f46451, %f46452, %f46453, %f46454, %f46455, %f46456, %f46457};
	bar.warp.sync 	-1;
	wmma.mma.sync.aligned.row.col.m16n16k16.f32.f32 {%f46466, %f46467, %f46468, %f46469, %f46470, %f46471, %f46472, %f46473}, {%r2, %r2, %r2, %r2, %r2, %r2, %r2, %r2}, {%r2, %r2, %r2, %r2, %r2, %r2, %r2, %r2}, {%f46458, %f46459, %f46460, %f46461, %f46462, %f46463, %f46464, %f46465};
	bar.warp.sync 	-1;
	wmma.mma.sync.aligned.row.col.m16n16k16.f32.f32 {%f46474, %f46475, %f46476, %f46477, %f46478, %f46479, %f46480, %f46481}, {%r2, %r2, %r2, %r2, %r2, %r2, %r2, %r2}, {%r2, %r2, %r2, %r2, %r2, %r2, %r2, %r2}, {%f46466, %f46467, %f46468, %f46469, %f46470, %f46471, %f46472, %f46473};
	bar.warp.sync 	-1;
	wmma.mma.sync.aligned.row.col.m16n16k16.f32.f32 {%f46482, %f46483, %f46484, %f46485, %f46486, %f46487, %f46488, %f46489}, {%r2, %r2, %r2, %r2, %r2, %r2, %r2, %r2}, {%r2, %r2, %r2, %r2, %r2, %r2, %r2, %r2}, {%f46474, %f46475, %f46476, %f46477, %f46478, %f46479, %f46480, %f46481};
	bar.warp.sync 	-1;
	wmma.mma.sync.aligned.row.col.m16n16k16.f32.f32 {%f46490, %f46491, %f46492, %f46493, %f46494, %f46495, %f46496, %f46497}, {%r2, %r2, %r2, %r2, %r2, %r2, %r2, %r2}, {%r2, %r2, %r2, %r2, %r2, %r2, %r2, %r2}, {%f46482, %f46483, %f46484, %f46485, %f46486, %f46487, %f46488, %f46489};
	bar.warp.sync 	-1;
	wmma.mma.sync.aligned.row.col.m16n16k16.f32.f32 {%f46498, %f46499, %f46500, %f46501, %f46502, %f46503, %f46504, %f46505}, {%r2, %r2, %r2, %r2, %r2, %r2, %r2, %r2}, {%r2, %r2, %r2, %r2, %r2, %r2, %r2, %r2}, {%f46490, %f46491, %f46492, %f46493, %f46494, %f46495, %f46496, %f46497};
	bar.warp.sync 	-1;
	wmma.mma.sync.aligned.row.col.m16n16k16.f32.f32 {%f46506, %f46507, %f46508, %f46509, %f46510, %f46511, %f46512, %f46513}, {%r2, %r2, %r2, %r2, %r2, %r2, %r2, %r2}, {%r2, %r2, %r2, %r2, %r2, %r2, %r2, %r2}, {%f46498, %f46499, %f46500, %f46501, %f46502, %f46503, %f46504, %f46505};
	bar.warp.sync 	-1;
	wmma.mma.sync.aligned.row.col.m16n16k16.f32.f32 {%f46514, %f46515, %f46516, %f46517, %f46518, %f46519, %f46520, %f46521}, {%r2, %r2, %r2, %r2, %r2, %r2, %r2, %r2}, {%r2, %r2, %r2, %r2, %r2, %r2, %r2, %r2}, {%f46506, %f46507, %f46508, %f46509, %f46510, %f46511, %f46512, %f46513};
	bar.warp.sync 	-1;
	wmma.mma.sync.aligned.row.col.m16n16k16.f32.f32 {%f46522, %f46523, %f46524, %f46525, %f46526, %f46527, %f46528, %f46529}, {%r2, %r2, %r2, %r2, %r2, %r2, %r2, %r2}, {%r2, %r2, %r2, %r2, %r2, %r2, %r2, %r2}, {%f46514, %f46515, %f46516, %f46517, %f46518, %f46519, %f46520, %f46521};
	bar.warp.sync 	-1;
	wmma.mma.sync.aligned.row.col.m16n16k16.f32.f32 {%f46530, %f46531, %f46532, %f46533, %f46534, %f46535, %f46536, %f46537}, {%r2, %r2, %r2, %r2, %r2, %r2, %r2, %r2}, {%r2, %r2, %r2, %r2, %r2, %r2, %r2, %r2}, {%f46522, %f46523, %f46524, %f46525, %f46526, %f46527, %f46528, %f46529};
	bar.warp.sync 	-1;
	wmma.mma.sync.aligned.row.col.m16n16k16.f32.f32 {%f46538, %f46539, %f46540, %f46541, %f46542, %f46543, %f46544, %f46545}, {%r2, %r2, %r2, %r2, %r2, %r2, %r2, %r2}, {%r2, %r2, %r2, %r2, %r2, %r2, %r2, %r2}, {%f46530, %f46531, %f46532, %f46533, %f46534, %f46535, %f46536, %f46537};
	bar.warp.sync 	-1;
	wmma.mma.sync.aligned.row.col.m16n16k16.f32.f32 {%f46546, %f46547, %f46548, %f46549, %f46550, %f46551, %f46552, %f46553}, {%r2, %r2, %r2, %r2, %r2, %r2, %r2, %r2}, {%r2, %r2, %r2, %r2, %r2, %r2, %r2, %r2}, {%f46538, %f46539, %f46540, %f46541, %f46542, %f46543, %f46544, %f46545};
	bar.warp.sync 	-1;
	wmma.mma.sync.aligned.row.col.m16n16k16.f32.f32 {%f46554, %f46555, %f46556, %f46557, %f46558, %f46559, %f46560, %f46561}, {%r2, %r2, %r2, %r2, %r2, %r2, %r2, %r2}, {%r2, %r2, %r2, %r2, %r2, %r2, %r2, %r2}, {%f46546, %f46547, %f46548, %f46549, %f46550, %f46551, %f46552, %f46553};
	bar.warp.sync 	-1;
	wmma.mma.sync.aligned.row.col.m16n16k16.f32.f32 {%f46562, %f46563, %f46564, %f46565, %f46566, %f46567, %f46568, %f46569}, {%r2, %r2, %r2, %r2, %r2, %r2, %r2, %r2}, {%r2, %r2, %r2, %r2, %r2, %r2, %r2, %r2}, {%f46554, %f46555, %f46556, %f46557, %f46558, %f46559, %f46560, %f46561};
	bar.warp.sync 	-1;
	wmma.mma.sync.aligned.row.col.m16n16k16.f32.f32 {%f46570, %f46571, %f46572, %f46573, %f46574, %f46575, %f46576, %f46577}, {%r2, %r2, %r2, %r2, %r2, %r2, %r2, %r2}, {%r2, %r2, %r2, %r2, %r2, %r2, %r2, %r2}, {%f46562, %f46563, %f46564, %f46565, %f46566, %f46567, %f46568, %f46569};
	bar.warp.sync 	-1;
	wmma.mma.sync.aligned.row.col.m16n16k16.f32.f32 {%f46578, %f46579, %f46580, %f46581, %f46582, %f46583, %f46584, %f46585}, {%r2, %r2, %r2, %r2, %r2, %r2, %r2, %r2}, {%r2, %r2, %r2, %r2, %r2, %r2, %r2, %r2}, {%f46570, %f46571, %f46572, %f46573, %f46574, %f46575, %f46576, %f46577};
	bar.warp.sync 	-1;
	wmma.mma.sync.aligned.row.col.m16n16k16.f32.f32 {%f46586, %f46587, %f46588, %f46589, %f46590, %f46591, %f46592, %f46593}, {%r2, %r2, %r2, %r2, %r2, %r2, %r2, %r2}, {%r2, %r2, %r2, %r2, %r2, %r2, %r2, %r2}, {%f46578, %f46579, %f46580, %f46581, %f46582, %f46583, %f46584, %f46585};
	bar.warp.sync 	-1;
	wmma.mma.sync.aligned.row.col.m16n16k16.f32.f32 {%f46594, %f46595, %f46596, %f46597, %f46598, %f46599, %f46600, %f46601}, {%r2, %r2, %r2, %r2, %r2, %r2, %r2, %r2}, {%r2, %r2, %r2, %r2, %r2, %r2, %r2, %r2}, {%f46586, %f46587, %f46588, %f46589, %f46590, %f46591, %f46592, %f46593};
	bar.warp.sync 	-1;
	wmma.mma.sync.aligned.row.col.m16n16k16.f32.f32 {%f46602, %f46603, %f46604, %f46605, %f46606, %f46607, %f46608, %f46609}, {%r2, %r2, %r2, %r2, %r2, %r2, %r2, %r2}, {%r2, %r2, %r2, %r2, %r2, %r2, %r2, %r2}, {%f46594, %f46595, %f46596, %f46597, %f46598, %f46599, %f46600, %f46601};
	bar.warp.sync 	-1;
	wmma.mma.sync.aligned.row.col.m16n16k16.f32.f32 {%f46610, %f46611, %f46612, %f46613, %f46614, %f46615, %f46616, %f46617}, {%r2, %r2, %r2, %r2, %r2, %r2, %r2, %r2}, {%r2, %r2, %r2, %r2, %r2, %r2, %r2, %r2}, {%f46602, %f46603, %f46604, %f46605, %f46606, %f46607, %f46608, %f46609};
	bar.warp.sync 	-1;
	wmma.mma.sync.aligned.row.col.m16n16k16.f32.f32 {%f46618, %f46619, %f46620, %f46621, %f46622, %f46623, %f46624, %f46625}, {%r2, %r2, %r2, %r2, %r2, %r2, %r2, %r2}, {%r2, %r2, %r2, %r2, %r2, %r2, %r2, %r2}, {%f46610, %f46611, %f46612, %f46613, %f46614, %f46615, %f46616, %f46617};
	bar.warp.sync 	-1;
	wmma.mma.sync.aligned.row.col.m16n16k16.f32.f32 {%f46626, %f46627, %f46628, %f46629, %f46630, %f46631, %f46632, %f46633}, {%r2, %r2, %r2, %r2, %r2, %r2, %r2, %r2}, {%r2, %r2, %r2, %r2, %r2, %r2, %r2, %r2}, {%f46618, %f46619, %f46620, %f46621, %f46622, %f46623, %f46624, %f46625};
	bar.warp.sync 	-1;
	wmma.mma.sync.aligned.row.col.m16n16k16.f32.f32 {%f46634, %f46635, %f46636, %f46637, %f46638, %f46639, %f46640, %f46641}, {%r2, %r2, %r2, %r2, %r2, %r2, %r2, %r2}, {%r2, %r2, %r2, %r2, %r2, %r2, %r2, %r2}, {%f46626, %f46627, %f46628, %f46629, %f46630, %f46631, %f46632, %f46633};
	bar.warp.sync 	-1;
	wmma.mma.sync.aligned.row.col.m16n16k16.f32.f32 {%f46642, %f46643, %f46644, %f46645, %f46646, %f46647, %f46648, %f46649}, {%r2, %r2, %r2, %r2, %r2, %r2, %r2, %r2}, {%r2, %r2, %r2, %r2, %r2, %r2, %r2, %r2}, {%f46634, %f46635, %f46636, %f46637, %f46638, %f46639, %f46640, %f46641};
	bar.warp.sync 	-1;
	wmma.mma.sync.aligned.row.col.m16n16k16.f32.f32 {%f46650, %f46651, %f46652, %f46653, %f46654, %f46655, %f46656, %f46657}, {%r2, %r2, %r2, %r2, %r2, %r2, %r2, %r2}, {%r2, %r2, %r2, %r2, %r2, %r2, %r2, %r2}, {%f46642, %f46643, %f46644, %f46645, %f46646, %f46647, %f46648, %f46649};
	bar.warp.sync 	-1;
	wmma.mma.sync.aligned.row.col.m16n16k16.f32.f32 {%f46658, %f46659, %f46660, %f46661, %f46662, %f46663, %f46664, %f46665}, {%r2, %r2, %r2, %r2, %r2, %r2, %r2, %r2}, {%r2, %r2, %r2, %r2, %r2, %r2, %r2, %r2}, {%f46650, %f46651, %f46652, %f46653, %f46654, %f46655, %f46656, %f46657};
	bar.warp.sync 	-1;
	wmma.mma.sync.aligned.row.col.m16n16k16.f32.f32 {%f46666, %f46667, %f46668, %f46669, %f46670, %f46671, %f46672, %f46673}, {%r2, %r2, %r2, %r2, %r2, %r2, %r2, %r2}, {%r2, %r2, %r2, %r2, %r2, %r2, %r2, %r2}, {%f46658, %f46659, %f46660, %f46661, %f46662, %f46663, %f46664, %f46665};
	bar.warp.sync 	-1;
	wmma.mma.sync.aligned.row.col.m16n16k16.f32.f32 {%f46674, %f46675, %f46676, %f46677, %f46678, %f46679, %f46680, %f46681}, {%r2, %r2, %r2, %r2, %r2, %r2, %r2, %r2}, {%r2, %r2, %r2, %r2, %r2, %r2, %r2, %r2}, {%f46666, %f46667, %f46668, %f46669, %f46670, %f46671, %f46672, %f46673};
	bar.warp.sync 	-1;
	wmma.mma.sync.aligned.row.col.m16n16k16.f32.f32 {%f46682, %f46683, %f46684, %f46685, %f46686, %f46687, %f46688, %f46689}, {%r2, %r2, %r2, %r2, %r2, %r2, %r2, %r2}, {%r2, %r2, %r2, %r2, %r2, %r2, %r2, %r2}, {%f46674, %f46675, %f46676, %f46677, %f46678, %f46679, %f46680, %f46681};
	bar.warp.sync 	-1;
	wmma.mma.sync.aligned.row.col.m16n16k16.f32.f32 {%f46690, %f46691, %f46692, %f46693, %f46694, %f46695, %f46696, %f46697}, {%r2, %r2, %r2, %r2, %r2, %r2, %r2, %r2}, {%r2, %r2, %r2, %r2, %r2, %r2, %r2, %r2}, {%f46682, %f46683, %f46684, %f46685, %f46686, %f46687, %f46688, %f46689};
	bar.warp.sync 	-1;
	wmma.mma.sync.aligned.row.col.m16n16k16.f32.f32 {%f46698, %f46699, %f46700, %f46701, %f46702, %f46703, %f46704, %f46705}, {%r2, %r2, %r2, %r2, %r2, %r2, %r2, %r2}, {%r2, %r2, %r2, %r2, %r2, %r2, %r2, %r2}, {%f46690, %f46691, %f46692, %f46693, %f46694, %f46695, %f46696, %f46697};
	bar.warp.sync 	-1;
	wmma.mma.sync.aligned.row.col.m16n16k16.f32.f32 {%f46706, %f46707, %f46708, %f46709, %f46710, %f46711, %f46712, %f46713}, {%r2, %r2, %r2, %r2, %r2, %r2, %r2, %r2}, {%r2, %r2, %r2, %r2, %r2, %r2, %r2, %r2}, {%f46698, %f46699, %f46700, %f46701, %f46702, %f46703, %f46704, %f46705};
	bar.warp.sync 	-1;
	wmma.mma.sync.aligned.row.col.m16n16k16.f32.f32 {%f46714, %f46715, %f46716, %f46717, %f46718, %f46719, %f46720, %f46721}, {%r2, %r2, %r2, %r2, %r2, %r2, %r2, %r2}, {%r2, %r2, %r2, %r2, %r2, %r2, %r2, %r2}, {%f46706, %f46707, %f46708, %f46709, %f46710, %f46711, %f46712, %f46713};
	bar.warp.sync 	-1;
	wmma.mma.sync.aligned.row.col.m16n16k16.f32.f32 {%f46722, %f46723, %f46724, %f46725, %f46726, %f46727, %f46728, %f46729}, {%r2, %r2, %r2, %r2, %r2, %r2, %r2, %r2}, {%r2, %r2, %r2, %r2, %r2, %r2, %r2, %r2}, {%f46714, %f46715, %f46716, %f46717, %f46718, %f46719, %f46720, %f46721};
	bar.warp.sync 	-1;
	wmma.mma.sync.aligned.row.col.m16n16k16.f32.f32 {%f46730, %f46731, %f46732, %f46733, %f46734, %f46735, %f46736, %f46737}, {%r2, %r2, %r2, %r2, %r2, %r2, %r2, %r2}, {%r2, %r2, %r2, %r2, %r2, %r2, %r2, %r2}, {%f46722, %f46723, %f46724, %f46725, %f46726, %f46727, %f46728, %f46729};
	bar.warp.sync 	-1;
	wmma.mma.sync.aligned.row.col.m16n16k16.f32.f32 {%f46738, %f46739, %f46740, %f46741, %f46742, %f46743, %f46744, %f46745}, {%r2, %r2, %r2, %r2, %r2, %r2, %r2, %r2}, {%r2, %r2, %r2, %r2, %r2, %r2, %r2, %r2}, {%f46730, %f46731, %f46732, %f46733, %f46734, %f46735, %f46736, %f46737};
	bar.warp.sync 	-1;
	wmma.mma.sync.aligned.row.col.m16n16k16.f32.f32 {%f46746, %f46747, %f46748, %f46749, %f46750, %f46751, %f46752, %f46753}, {%r2, %r2, %r2, %r2, %r2, %r2, %r2, %r2}, {%r2, %r2, %r2, %r2, %r2, %r2, %r2, %r2}, {%f46738, %f46739, %f46740, %f46741, %f46742, %f46743, %f46744, %f46745};
	bar.warp.sync 	-1;
	wmma.mma.sync.aligned.row.col.m16n16k16.f32.f32 {%f46754, %f46755, %f46756, %f46757, %f46758, %f46759, %f46760, %f46761}, {%r2, %r2, %r2, %r2, %r2, %r2, %r2, %r2}, {%r2, %r2, %r2, %r2, %r2, %r2, %r2, %r2}, {%f46746, %f46747, %f46748, %f46749, %f46750, %f46751, %f46752, %f46753};
	bar.warp.sync 	-1;
	wmma.mma.sync.aligned.row.col.m16n16k16.f32.f32 {%f46762, %f46763, %f46764, %f46765, %f46766, %f46767, %f46768, %f46769}, {%r2, %r2, %r2, %r2, %r2, %r2, %r2, %r2}, {%r2, %r2, %r2, %r2, %r2, %r2, %r2, %r2}, {%f46754, %f46755, %f46756, %f46757, %f46758, %f46759, %f46760, %f46761};
	bar.warp.sync 	-1;
	wmma.mma.sync.aligned.row.col.m16n16k16.f32.f32 {%f46770, %f46771, %f46772, %f46773, %f46774, %f46775, %f46776, %f46777}, {%r2, %r2, %r2, %r2, %r2, %r2, %r2, %r2}, {%r2, %r2, %r2, %r2, %r2, %r2, %r2, %r2}, {%f46762, %f46763, %f46764, %f46765, %f46766, %f46767, %f46768, %f46769};
	bar.warp.sync 	-1;
	wmma.mma.sync.aligned.row.col.m16n16k16.f32.f32 {%f46778, %f46779, %f46780, %f46781, %f46782, %f46783, %f46784, %f46785}, {%r2, %r2, %r2, %r2, %r2, %r2, %r2, %r2}, {%r2, %r2, %r2, %r2, %r2, %r2, %r2, %r2}, {%f46770, %f46771, %f46772, %f46773, %f46774, %f46775, %f46776, %f46777};
	bar.warp.sync 	-1;
	wmma.mma.sync.aligned.row.col.m16n16k16.f32.f32 {%f46786, %f46787, %f46788, %f46789, %f46790, %f46791, %f46792, %f46793}, {%r2, %r2, %r2, %r2, %r2, %r2, %r2, %r2}, {%r2, %r2, %r2, %r2, %r2, %r2, %r2, %r2}, {%f46778, %f46779, %f46780, %f46781, %f46782, %f46783, %f46784, %f46785};
	bar.warp.sync 	-1;
	wmma.mma.sync.aligned.row.col.m16n16k16.f32.f32 {%f46794, %f46795, %f46796, %f46797, %f46798, %f46799, %f46800, %f46801}, {%r2, %r2, %r2, %r2, %r2, %r2, %r2, %r2}, {%r2, %r2, %r2, %r2, %r2, %r2, %r2, %r2}, {%f46786, %f46787, %f46788, %f46789, %f46790, %f46791, %f46792, %f46793};
	bar.warp.sync 	-1;
	wmma.mma.sync.aligned.row.col.m16n16k16.f32.f32 {%f46802, %f46803, %f46804, %f46805, %f46806, %f46807, %f46808, %f46809}, {%r2, %r2, %r2, %r2, %r2, %r2, %r2, %r2}, {%r2, %r2, %r2, %r2, %r2, %r2, %r2, %r2}, {%f46794, %f46795, %f46796, %f46797, %f46798, %f46799, %f46800, %f46801};
	bar.warp.sync 	-1;
	wmma.mma.sync.aligned.row.col.m16n16k16.f32.f32 {%f46810, %f46811, %f46812, %f46813, %f46814, %f46815, %f46816, %f46817}, {%r2, %r2, %r2, %r2, %r2, %r2, %r2, %r2}, {%r2, %r2, %r2, %r2, %r2, %r2, %r2, %r2}, {%f46802, %f46803, %f46804, %f46805, %f46806, %f46807, %f46808, %f46809};
	bar.warp.sync 	-1;
	wmma.mma.sync.aligned.row.col.m16n16k16.f32.f32 {%f46818, %f46819, %f46820, %f46821, %f46822, %f46823, %f46824, %f46825}, {%r2, %r2, %r2, %r2, %r2, %r2, %r2, %r2}, {%r2, %r2, %r2, %r2, %r2, %r2, %r2, %r2}, {%f46810, %f46811, %f46812, %f46813, %f46814, %f46815, %f46816, %f46817};
	bar.warp.sync 	-1;
	wmma.mma.sync.aligned.row.col.m16n16k16.f32.f32 {%f46826, %f46827, %f46828, %f46829, %f46830, %f46831, %f46832, %f46833}, {%r2, %r2, %r2, %r2, %r2, %r2, %r2, %r2}, {%r2, %r2, %r2, %r2, %r2, %r2, %r2, %r2}, {%f46818, %f46819, %f46820, %f46821, %f46822, %f46823, %f46824, %f46825};
	bar.warp.sync 	-1;
	wmma.mma.sync.aligned.row.col.m16n16k16.f32.f32 {%f46834, %f46835, %f46836, %f46837, %f46838, %f46839, %f46840, %f46841}, {%r2, %r2, %r2, %r2, %r2, %r2, %r2, %r2}, {%r2, %r2, %r2, %r2, %r2, %r2, %r2, %r2}, {%f46826, %f46827, %f46828, %f46829, %f46830, %f46831, %f46832, %f46833};
	bar.warp.sync 	-1;
	wmma.mma.sync.aligned.row.col.m16n16k16.f32.f32 {%f46842, %f46843, %f46844, %f46845, %f46846, %f46847, %f46848, %f46849}, {%r2, %r2, %r2, %r2, %r2, %r2, %r2, %r2}, {%r2, %r2, %r2, %r2, %r2, %r2, %r2, %r2}, {%f46834, %f46835, %f46836, %f46837, %f46838, %f46839, %f46840, %f46841};
	bar.warp.sync 	-1;
	wmma.mma.sync.aligned.row.col.m16n16k16.f32.f32 {%f46850, %f46851, %f46852, %f46853, %f46854, %f46855, %f46856, %f46857}, {%r2, %r2, %r2, %r2, %r2, %r2, %r2, %r2}, {%r2, %r2, %r2, %r2, %r2, %r2, %r2, %r2}, {%f46842, %f46843, %f46844, %f46845, %f46846, %f46847, %f46848, %f46849};
	bar.warp.sync 	-1;
	wmma.mma.sync.aligned.row.col.m16n16k16.f32.f32 {%f46858, %f46859, %f46860, %f46861, %f46862, %f46863, %f46864, %f46865}, {%r2, %r2, %r2, %r2, %r2, %r2, %r2, %r2}, {%r2, %r2, %r2, %r2, %r2, %r2, %r2, %r2}, {%f46850, %f46851, %f46852, %f46853, %f46854, %f46855, %f46856, %f46857};
	bar.warp.sync 	-1;
	wmma.mma.sync.aligned.row.col.m16n16k16.f32.f32 {%f46866, %f46867, %f46868, %f46869, %f46870, %f46871, %f46872, %f46873}, {%r2, %r2, %r2, %r2, %r2, %r2, %r2, %r2}, {%r2, %r2, %r2, %r2, %r2, %r2, %r2, %r2}, {%f46858, %f46859, %f46860, %f46861, %f46862, %f46863, %f46864, %f46865};
	bar.warp.sync 	-1;
	wmma.mma.sync.aligned.row.col.m16n16k16.f32.f32 {%f46874, %f46875, %f46876, %f46877, %f46878, %f46879, %f46880, %f46881}, {%r2, %r2, %r2, %r2, %r2, %r2, %r2, %r2}, {%r2, %r2, %r2, %r2, %r2, %r2, %r2, %r2}, {%f46866, %f46867, %f46868, %f46869, %f46870, %f46871, %f46872, %f46873};
	bar.warp.sync 	-1;
	wmma.mma.sync.aligned.row.col.m16n16k16.f32.f32 {%f46882, %f46883, %f46884, %f46885, %f46886, %f46887, %f46888, %f46889}, {%r2, %r2, %r2, %r2, %r2, %r2, %r2, %r2}, {%r2, %r2, %r2, %r2, %r2, %r2, %r2, %r2}, {%f46874, %f46875, %f46876, %f46877, %f46878, %f46879, %f46880, %f46881};
	bar.warp.sync 	-1;
	wmma.mma.sync.aligned.row.col.m16n16k16.f32.f32 {%f46890, %f46891, %f46892, %f46893, %f46894, %f46895, %f46896, %f46897}, {%r2, %r2, %r2, %r2, %r2, %r2, %r2, %r2}, {%r2, %r2, %r2, %r2, %r2, %r2, %r2, %r2}, {%f46882, %f46883, %f46884, %f46885, %f46886, %f46887, %f46888, %f46889};
	bar.warp.sync 	-1;
	wmma.mma.sync.aligned.row.col.m16n16k16.f32.f32 {%f46898, %f46899, %f46900, %f46901, %f46902, %f46903, %f46904, %f46905}, {%r2, %r2, %r2, %r2, %r2, %r2, %r2, %r2}, {%r2, %r2, %r2, %r2, %r2, %r2, %r2, %r2}, {%f46890, %f46891, %f46892, %f46893, %f46894, %f46895, %f46896, %f46897};
	bar.warp.sync 	-1;
	wmma.mma.sync.aligned.row.col.m16n16k16.f32.f32 {%f46906, %f46907, %f46908, %f46909, %f46910, %f46911, %f46912, %f46913}, {%r2, %r2, %r2, %r2, %r2, %r2, %r2, %r2}, {%r2, %r2, %r2, %r2, %r2, %r2, %r2, %r2}, {%f46898, %f46899, %f46900, %f46901, %f46902, %f46903, %f46904, %f46905};
	bar.warp.sync 	-1;
	wmma.mma.sync.aligned.row.col.m16n16k16.f32.f32 {%f46914, %f46915, %f46916, %f46917, %f46918, %f46919, %f46920, %f46921}, {%r2, %r2, %r2, %r2, %r2, %r2, %r2, %r2}, {%r2, %r2, %r2, %r2, %r2, %r2, %r2, %r2}, {%f46906, %f46907, %f46908, %f46909, %f46910, %f46911, %f46912, %f46913};
	bar.warp.sync 	-1;
	wmma.mma.sync.aligned.row.col.m16n16k16.f32.f32 {%f46922, %f46923, %f46924, %f46925, %f46926, %f46927, %f46928, %f46929}, {%r2, %r2, %r2, %r2, %r2, %r2, %r2, %r2}, {%r2, %r2, %r2, %r2, %r2, %r2, %r2, %r2}, {%f46914, %f46915, %f46916, %f46917, %f46918, %f46919, %f46920, %f46921};
	bar.warp.sync 	-1;
	wmma.mma.sync.aligned.row.col.m16n16k16.f32.f32 {%f46930, %f46931, %f46932, %f46933, %f46934, %f46935, %f46936, %f46937}, {%r2, %r2, %r2, %r2, %r2, %r2, %r2, %r2}, {%r2, %r2, %r2, %r2, %r2, %r2, %r2, %r2}, {%f46922, %f46923, %f46924, %f46925, %f46926, %f46927, %f46928, %f46929};
	bar.warp.sync 	-1;
	wmma.mma.sync.aligned.row.col.m16n16k16.f32.f32 {%f46938, %f46939, %f46940, %f46941, %f46942, %f46943, %f46944, %f46945}, {%r2, %r2, %r2, %r2, %r2, %r2, %r2, %r2}, {%r2, %r2, %r2, %r2, %r2, %r2, %r2, %r2}, {%f46930, %f46931, %f46932, %f46933, %f46934, %f46935, %f46936, %f46937};
	bar.warp.sync 	-1;
	wmma.mma.sync.aligned.row.col.m16n16k16.f32.f32 {%f46946, %f46947, %f46948, %f46949, %f46950, %f46951, %f46952, %f46953}, {%r2, %r2, %r2, %r2, %r2, %r2, %r2, %r2}, {%r2, %r2, %r2, %r2, %r2, %r2, %r2, %r2}, {%f46938, %f46939, %f46940, %f46941, %f46942, %f46943, %f46944, %f46945};
	bar.warp.sync 	-1;
	wmma.mma.sync.aligned.row.col.m16n16k16.f32.f32 {%f46954, %f46955, %f46956, %f46957, %f46958, %f46959, %f46960, %f46961}, {%r2, %r2, %r2, %r2, %r2, %r2, %r2, %r2}, {%r2, %r2, %r2, %r2, %r2, %r2, %r2, %r2}, {%f46946, %f46947, %f46948, %f46949, %f46950, %f46951, %f46952, %f46953};
	bar.warp.sync 	-1;
	wmma.mma.sync.aligned.row.col.m16n16k16.f32.f32 {%f46962, %f46963, %f46964, %f46965, %f46966, %f46967, %f46968, %f46969}, {%r2, %r2, %r2, %r2, %r2, %r2, %r2, %r2}, {%r2, %r2, %r2, %r2, %r2, %r2, %r2, %r2}, {%f46954, %f46955, %f46956, %f46957, %f46958, %f46959, %f46960, %f46961};
	bar.warp.sync 	-1;
	wmma.mma.sync.aligned.row.col.m16n16k16.f32.f32 {%f46970, %f46971, %f46972, %f46973, %f46974, %f46975, %f46976, %f46977}, {%r2, %r2, %r2, %r2, %r2, %r2, %r2, %r2}, {%r2, %r2, %r2, %r2, %r2, %r2, %r2, %r2}, {%f46962, %f46963, %f46964, %f46965, %f46966, %f46967, %f46968, %f46969};
	bar.warp.sync 	-1;
	wmma.mma.sync.aligned.row.col.m16n16k16.f32.f32 {%f46978, %f46979, %f46980, %f46981, %f46982, %f46983, %f46984, %f46985}, {%r2, %r2, %r2, %r2, %r2, %r2, %r2, %r2}, {%r2, %r2, %r2, %r2, %r2, %r2, %r2, %r2}, {%f46970, %f46971, %f46972, %f46973, %f46974, %f46975, %f46976, %f46977};
	bar.warp.sync 	-1;
	wmma.mma.sync.aligned.row.col.m16n16k16.f32.f32 {%f46986, %f46987, %f46988, %f46989, %f46990, %f46991, %f46992, %f46993}, {%r2, %r2, %r2, %r2, %r2, %r2, %r2, %r2}, {%r2, %r2, %r2, %r2, %r2, %r2, %r2, %r2}, {%f46978, %f46979, %f46980, %f46981, %f46982, %f46983, %f46984, %f46985};
	bar.warp.sync 	-1;
	wmma.mma.sync.aligned.row.col.m16n16k16.f32.f32 {%f46994, %f46995, %f46996, %f46997, %f46998, %f46999, %f47000, %f47001}, {%r2, %r2, %r2, %r2, %r2, %r2, %r2, %r2}, {%r2, %r2, %r2, %r2, %r2, %r2, %r2, %r2}, {%f46986, %f46987, %f46988, %f46989, %f46990, %f46991, %f46992, %f46993};
	bar.warp.sync 	-1;
	wmma.mma.sync.aligned.row.col.m16n16k16.f32.f32 {%f47002, %f47003, %f47004, %f47005, %f47006, %f47007, %f47008, %f47009}, {%r2, %r2, %r2, %r2, %r2, %r2, %r2, %r2}, {%r2, %r2, %r2, %r2, %r2, %r2, %r2, %r2}, {%f46994, %f46995, %f46996, %f46997, %f46998, %f46999, %f47000, %f47001};
	bar.warp.sync 	-1;
	wmma.mma.sync.aligned.row.col.m16n16k16.f32.f32 {%f47010, %f47011, %f47012, %f47013, %f47014, %f47015, %f47016, %f47017}, {%r2, %r2, %r2, %r2, %r2, %r2, %r2, %r2}, {%r2, %r2, %r2, %r2, %r2, %r2, %r2, %r2}, {%f47002, %f47003, %f47004, %f47005, %f47006, %f47007, %f47008, %f47009};
	bar.warp.sync 	-1;
	wmma.mma.sync.aligned.row.col.m16n16k16.f32.f32 {%f47018, %f47019, %f47020, %f47021, %f47022, %f47023, %f47024, %f47025}, {%r2, %r2, %r2, %r2, %r2, %r2, %r2, %r2}, {%r2, %r2, %r2, %r2, %r2, %r2, %r2, %r2}, {%f47010, %f47011, %f47012, %f47013, %f47014, %f47015, %f47016, %f47017};
	bar.warp.sync 	-1;
	wmma.mma.sync.aligned.row.col.m16n16k16.f32.f32 {%f47026, %f47027, %f47028, %f47029, %f47030, %f47031, %f47032, %f47033}, {%r2, %r2, %r2, %r2, %r2, %r2, %r2, %r2}, {%r2, %r2, %r2, %r2, %r2, %r2, %r2, %r2}, {%f47018, %f47019, %f47020, %f47021, %f47022, %f47023, %f47024, %f47025};
	bar.warp.sync 	-1;
	wmma.mma.sync.aligned.row.col.m16n16k16.f32.f32 {%f47034, %f47035, %f47036, %f47037, %f47038, %f47039, %f47040, %f47041}, {%r2, %r2, %r2, %r2, %r2, %r2, %r2, %r2}, {%r2, %r2, %r2, %r2, %r2, %r2, %r2, %r2}, {%f47026, %f47027, %f47028, %f47029, %f47030, %f47031, %f47032, %f47033};
	bar.warp.sync 	-1;
	wmma.mma.sync.aligned.row.col.m16n16k16.f32.f32 {%f47042, %f47043, %f47044, %f47045, %f47046, %f47047, %f47048, %f47049}, {%r2, %r2, %r2, %r2, %r2, %r2, %r2, %r2}, {%r2, %r2, %r2, %r2, %r2, %r2, %r2, %r2}, {%f47034, %f47035, %f47036, %f47037, %f47038, %f47039, %f47040, %f47041};
	bar.warp.sync 	-1;
	wmma.mma.sync.aligned.row.col.m16n16k16.f32.f32 {%f47050, %f47051, %f47052, %f47053, %f47054, %f47055, %f47056, %f47057}, {%r2, %r2, %r2, %r2, %r2, %r2, %r2, %r2}, {%r2, %r2, %r2, %r2, %r2, %r2, %r2, %r2}, {%f47042, %f47043, %f47044, %f47045, %f47046, %f47047, %f47048, %f47049};
	bar.warp.sync 	-1;
	wmma.mma.sync.aligned.row.col.m16n16k16.f32.f32 {%f47058, %f47059, %f47060, %f47061, %f47062, %f47063, %f47064, %f47065}, {%r2, %r2, %r2, %r2, %r2, %r2, %r2, %r2}, {%r2, %r2, %r2, %r2, %r2, %r2, %r2, %r2}, {%f47050, %f47051, %f47052, %f47053, %f47054, %f47055, %f47056, %f47057};
	bar.warp.sync 	-1;
	wmma.mma.sync.aligned.row.col.m16n16k16.f32.f32 {%f47066, %f47067, %f47068, %f47069, %f47070, %f47071, %f47072, %f47073}, {%r2, %r2, %r2, %r2, %r2, %r2, %r2, %r2}, {%r2, %r2, %r2, %r2, %r2, %r2, %r2, %r2}, {%f47058, %f47059, %f47060, %f47061, %f47062, %f47063, %f47064, %f47065};
	bar.warp.sync 	-1;
	wmma.mma.sync.aligned.row.col.m16n16k16.f32.f32 {%f47074, %f47075, %f47076, %f47077, %f47078, %f47079, %f47080, %f47081}, {%r2, %r2, %r2, %r2, %r2, %r2, %r2, %r2}, {%r2, %r2, %r2, %r2, %r2, %r2, %r2, %r2}, {%f47066, %f47067, %f47068, %f47069, %f47070, %f47071, %f47072, %f47073};
	bar.warp.sync 	-1;
	wmma.mma.sync.aligned.row.col.m16n16k16.f32.f32 {%f47082, %f47083, %f47084, %f47085, %f47086, %f47087, %f47088, %f47089}, {%r2, %r2, %r2, %r2, %r2, %r2, %r2, %r2}, {%r2, %r2, %r2, %r2, %r2, %r2, %r2, %r2}, {%f47074, %f47075, %f47076, %f47077, %f47078, %f47079, %f47080, %f47081};
	bar.warp.sync 	-1;
	wmma.mma.sync.aligned.row.col.m16n16k16.f32.f32 {%f47090, %f47091, %f47092, %f47093, %f47094, %f47095, %f47096, %f47097}, {%r2, %r2, %r2, %r2, %r2, %r2, %r2, %r2}, {%r2, %r2, %r2, %r2, %r2, %r2, %r2, %r2}, {%f47082, %f47083, %f47084, %f47085, %f47086, %f47087, %f47088, %f47089};
	bar.warp.sync 	-1;
	wmma.mma.sync.aligned.row.col.m16n16k16.f32.f32 {%f47098, %f47099, %f47100, %f47101, %f47102, %f47103, %f47104, %f47105}, {%r2, %r2, %r2, %r2, %r2, %r2, %r2, %r2}, {%r2, %r2, %r2, %r2, %r2, %r2, %r2, %r2}, {%f47090, %f47091, %f47092, %f47093, %f47094, %f47095, %f47096, %f47097};
	bar.warp.sync 	-1;
	wmma.mma.sync.aligned.row.col.m16n16k16.f32.f32 {%f47106, %f47107, %f47108, %f47109, %f47110, %f47111, %f47112, %f47113}, {%r2, %r2, %r2, %r2, %r2, %r2, %r2, %r2}, {%r2, %r2, %r2, %r2, %r2, %r2, %r2, %r2}, {%f47098, %f47099, %f47100, %f47101, %f47102, %f47103, %f47104, %f47105};
	bar.warp.sync 	-1;
	wmma.mma.sync.aligned.row.col.m16n16k16.f32.f32 {%f47114, %f47115, %f47116, %f47117, %f47118, %f47119, %f47120, %f47121}, {%r2, %r2, %r2, %r2, %r2, %r2, %r2, %r2}, {%r2, %r2, %r2, %r2, %r2, %r2, %r2, %r2}, {%f47106, %f47107, %f47108, %f47109, %f47110, %f47111, %f47112, %f47113};
	bar.warp.sync 	-1;
	wmma.mma.sync.aligned.row.col.m16n16k16.f32.f32 {%f47122, %f47123, %f47124, %f47125, %f47126, %f47127, %f47128, %f47129}, {%r2, %r2, %r2, %r2, %r2, %r2, %r2, %r2}, {%r2, %r2, %r2, %r2, %r2, %r2, %r2, %r2}, {%f47114, %f47115, %f47116, %f47117, %f47118, %f47119, %f47120, %f47121};
	bar.warp.sync 	-1;
	wmma.mma.sync.aligned.row.col.m16n16k16.f32.f32 {%f47130, %f47131, %f47132, %f47133, %f47134, %f47135, %f47136, %f47137}, {%r2, %r2, %r2, %r2, %r2, %r2, %r2, %r2}, {%r2, %r2, %r2, %r2, %r2, %r2, %r2, %r2}, {%f47122, %f47123, %f47124, %f47125, %f47126, %f47127, %f47128, %f47129};
	bar.warp.sync 	-1;
	wmma.mma.sync.aligned.row.col.m16n16k16.f32.f32 {%f47138, %f47139, %f47140, %f47141, %f47142, %f47143, %f47144, %f47145}, {%r2, %r2, %r2, %r2, %r2, %r2, %r2, %r2}, {%r2, %r2, %r2, %r2, %r2, %r2, %r2, %r2}, {%f47130, %f47131, %f47132, %f47133, %f47134, %f47135, %f47136, %f47137};
	bar.warp.sync 	-1;
	wmma.mma.sync.aligned.row.col.m16n16k16.f32.f32 {%f47146, %f47147, %f47148, %f47149, %f47150, %f47151, %f47152, %f47153}, {%r2, %r2, %r2, %r2, %r2, %r2, %r2, %r2}, {%r2, %r2, %r2, %r2, %r2, %r2, %r2, %r2}, {%f47138, %f47139, %f47140, %f47141, %f47142, %f47143, %f47144, %f47145};
	bar.warp.sync 	-1;
	wmma.mma.sync.aligned.row.col.m16n16k16.f32.f32 {%f47154, %f47155, %f47156, %f47157, %f47158, %f47159, %f47160, %f47161}, {%r2, %r2, %r2, %r2, %r2, %r2, %r2, %r2}, {%r2, %r2, %r2, %r2, %r2, %r2, %r2, %r2}, {%f47146, %f47147, %f47148, %f47149, %f47150, %f47151, %f47152, %f47153};
	bar.warp.sync 	-1;
	wmma.mma.sync.aligned.row.col.m16n16k16.f32.f32 {%f47162, %f47163, %f47164, %f47165, %f47166, %f47167, %f47168, %f47169}, {%r2, %r2, %r2, %r2, %r2, %r2, %r2, %r2}, {%r2, %r2, %r2, %r2, %r2, %r2, %r2, %r2}, {%f47154, %f47155, %f47156, %f47157, %f47158, %f47159, %f47160, %f47161};
	bar.warp.sync 	-1;
	wmma.mma.sync.aligned.row.col.m16n16k16.f32.f32 {%f47170, %f47171, %f47172, %f47173, %f47174, %f47175, %f47176, %f47177}, {%r2, %r2, %r2, %r2, %r2, %r2, %r2, %r2}, {%r2, %r2, %r2, %r2, %r2, %r2, %r2, %r2}, {%f47162, %f47163, %f47164, %f47165, %f47166, %f47167, %f47168, %f47169};
	bar.warp.sync 	-1;
	wmma.mma.sync.aligned.row.col.m16n16k16.f32.f32 {%f47178, %f47179, %f47180, %f47181, %f47182, %f47183, %f47184, %f47185}, {%r2, %r2, %r2, %r2, %r2, %r2, %r2, %r2}, {%r2, %r2, %r2, %r2, %r2, %r2, %r2, %r2}, {%f47170, %f47171, %f47172, %f47173, %f47174, %f47175, %f47176, %f47177};
	bar.warp.sync 	-1;
	wmma.mma.sync.aligned.row.col.m16n16k16.f32.f32 {%f47186, %f47187, %f47188, %f47189, %f47190, %f47191, %f47192, %f47193}, {%r2, %r2, %r2, %r2, %r2, %r2, %r2, %r2}, {%r2, %r2, %r2, %r2, %r2, %r2, %r2, %r2}, {%f47178, %f47179, %f47180, %f47181, %f47182, %f47183, %f47184, %f47185};
	bar.warp.sync 	-1;
	wmma.mma.sync.aligned.row.col.m16n16k16.f32.f32 {%f47194, %f47195, %f47196, %f47197, %f47198, %f47199, %f47200, %f47201}, {%r2, %r2, %r2, %r2, %r2, %r2, %r2, %r2}, {%r2, %r2, %r2, %r2, %r2, %r2, %r2, %r2}, {%f47186, %f47187, %f47188, %f47189, %f47190, %f47191, %f47192, %f47193};
	bar.warp.sync 	-1;
	wmma.mma.sync.aligned.row.col.m16n16k16.f32.f32 {%f47202, %f47203, %f47204, %f47205, %f47206, %f47207, %f47208, %f47209}, {%r2, %r2, %r2, %r2, %r2, %r2, %r2, %r2}, {%r2, %r2, %r2, %r2, %r2, %r2, %r2, %r2}, {%f47194, %f47195, %f47196, %f47197, %f47198, %f47199, %f47200, %f47201};
	bar.warp.sync 	-1;
	wmma.mma.sync.aligned.row.col.m16n16k16.f32.f32 {%f47210, %f47211, %f47212, %f47213, %f47214, %f47215, %f47216, %f47217}, {%r2, %r2, %r2, %r2, %r2, %r2, %r2, %r2}, {%r2, %r2, %r2, %r2, %r2, %r2, %r2, %r2}, {%f47202, %f47203, %f47204, %f47205, %f47206, %f47207, %f47208, %f47209};
	bar.warp.sync 	-1;
	wmma.mma.sync.aligned.row.col.m16n16k16.f32.f32 {%f47218, %f47219, %f47220, %f47221, %f47222, %f47223, %f47224, %f47225}, {%r2, %r2, %r2, %r2, %r2, %r2, %r2, %r2}, {%r2, %r2, %r2, %r2, %r2, %r2, %r2, %r2}, {%f47210, %f47211, %f47212, %f47213, %f47214, %f47215, %f47216, %f47217};
	bar.warp.sync 	-1;
	wmma.mma.sync.aligned.row.col.m16n16k16.f32.f32 {%f47226, %f47227, %f47228, %f47229, %f47230, %f47231, %f47232, %f47233}, {%r2, %r2, %r2, %r2, %r2, %r2, %r2, %r2}, {%r2, %r2, %r2, %r2, %r2, %r2, %r2, %r2}, {%f47218, %f47219, %f47220, %f47221, %f47222, %f47223, %f47224, %f47225};
	bar.warp.sync 	-1;
	wmma.mma.sync.aligned.row.col.m16n16k16.f32.f32 {%f47234, %f47235, %f47236, %f47237, %f47238, %f47239, %f47240, %f47241}, {%r2, %r2, %r2, %r2, %r2, %r2, %r2, %r2}, {%r2, %r2, %r2, %r2, %r2, %r2, %r2, %r2}, {%f47226, %f47227, %f47228, %f47229, %f47230, %f47231, %f47232, %f47233};
	bar.warp.sync 	-1;
	wmma.mma.sync.aligned.row.col.m16n16k16.f32.f32 {%f47242, %f47243, %f47244, %f47245, %f47246, %f47247, %f47248, %f47249}, {%r2, %r2, %r2, %r2, %r2, %r2, %r2, %r2}, {%r2, %r2, %r2, %r2, %r2, %r2, %r2, %r2}, {%f47234, %f47235, %f47236, %f47237, %f47238, %f47239, %f47240, %f47241};
	bar.warp.sync 	-1;
	wmma.mma.sync.aligned.row.col.m16n16k16.f32.f32 {%f47250, %f47251, %f47252, %f47253, %f47254, %f47255, %f47256, %f47257}, {%r2, %r2, %r2, %r2, %r2, %r2, %r2, %r2}, {%r2, %r2, %r2, %r2, %r2, %r2, %r2, %r2}, {%f47242, %f47243, %f47244, %f47245, %f47246, %f47247, %f47248, %f47249};
	bar.warp.sync 	-1;
	wmma.mma.sync.aligned.row.col.m16n16k16.f32.f32 {%f47258, %f47259, %f47260, %f47261, %f47262, %f47263, %f47264, %f47265}, {%r2, %r2, %r2, %r2, %r2, %r2, %r2, %r2}, {%r2, %r2, %r2, %r2, %r2, %r2, %r2, %r2}, {%f47250, %f47251, %f47252, %f47253, %f47254, %f47255, %f47256, %f47257};
	bar.warp.sync 	-1;
	wmma.mma.sync.aligned.row.col.m16n16k16.f32.f32 {%f47266, %f47267, %f47268, %f47269, %f47270, %f47271, %f47272, %f47273}, {%r2, %r2, %r2, %r2, %r2, %r2, %r2, %r2}, {%r2, %r2, %r2, %r2, %r2, %r2, %r2, %r2}, {%f47258, %f47259, %f47260, %f47261, %f47262, %f47263, %f47264, %f47265};
	bar.warp.sync 	-1;
	wmma.mma.sync.aligned.row.col.m16n16k16.f32.f32 {%f47274, %f47275, %f47276, %f47277, %f47278, %f47279, %f47280, %f47281}, {%r2, %r2, %r2, %r2, %r2, %r2, %r2, %r2}, {%r2, %r2, %r2, %r2, %r2, %r2, %r2, %r2}, {%f47266, %f47267, %f47268, %f47269, %f47270, %f47271, %f47272, %f47273};
	bar.warp.sync 	-1;
	wmma.mma.sync.aligned.row.col.m16n16k16.f32.f32 {%f47282, %f47283, %f47284, %f47285, %f47286, %f47287, %f47288, %f47289}, {%r2, %r2, %r2, %r2, %r2, %r2, %r2, %r2}, {%r2, %r2, %r2, %r2, %r2, %r2, %r2, %r2}, {%f47274, %f47275, %f47276, %f47277, %f47278, %f47279, %f47280, %f47281};
	bar.warp.sync 	-1;
	wmma.mma.sync.aligned.row.col.m16n16k16.f32.f32 {%f47290, %f47291, %f47292, %f47293, %f47294, %f47295, %f47296, %f47297}, {%r2, %r2, %r2, %r2, %r2, %r2, %r2, %r2}, {%r2, %r2, %r2, %r2, %r2, %r2, %r2, %r2}, {%f47282, %f47283, %f47284, %f47285, %f47286, %f47287, %f47288, %f47289};
	bar.warp.sync 	-1;
	wmma.mma.sync.aligned.row.col.m16n16k16.f32.f32 {%f47298, %f47299, %f47300, %f47301, %f47302, %f47303, %f47304, %f47305}, {%r2, %r2, %r2, %r2, %r2, %r2, %r2, %r2}, {%r2, %r2, %r2, %r2, %r2, %r2, %r2, %r2}, {%f47290, %f47291, %f47292, %f47293, %f47294, %f47295, %f47296, %f47297};
	bar.warp.sync 	-1;
	wmma.mma.sync.aligned.row.col.m16n16k16.f32.f32 {%f47306, %f47307, %f47308, %f47309, %f47310, %f47311, %f47312, %f47313}, {%r2, %r2, %r2, %r2, %r2, %r2, %r2, %r2}, {%r2, %r2, %r2, %r2, %r2, %r2, %r2, %r2}, {%f47298, %f47299, %f47300, %f47301, %f47302, %f47303, %f47304, %f47305};
	bar.warp.sync 	-1;
	wmma.mma.sync.aligned.row.col.m16n16k16.f32.f32 {%f47314, %f47315, %f47316, %f47317, %f47318, %f47319, %f47320, %f47321}, {%r2, %r2, %r2, %r2, %r2, %r2, %r2, %r2}, {%r2, %r2, %r2, %r2, %r2, %r2, %r2, %r2}, {%f47306, %f47307, %f47308, %f47309, %f47310, %f47311, %f47312, %f47313};
	bar.warp.sync 	-1;
	wmma.mma.sync.aligned.row.col.m16n16k16.f32.f32 {%f47322, %f47323, %f47324, %f47325, %f47326, %f47327, %f47328, %f47329}, {%r2, %r2, %r2, %r2, %r2, %r2, %r2, %r2}, {%r2, %r2, %r2, %r2, %r2, %r2, %r2, %r2}, {%f47314, %f47315, %f47316, %f47317, %f47318, %f47319, %f47320, %f47321};
	bar.warp.sync 	-1;
	wmma.mma.sync.aligned.row.col.m16n16k16.f32.f32 {%f47330, %f47331, %f47332, %f47333, %f47334, %f47335, %f47336, %f47337}, {%r2, %r2, %r2, %r2, %r2, %r2, %r2, %r2}, {%r2, %r2, %r2, %r2, %r2, %r2, %r2, %r2}, {%f47322, %f47323, %f47324, %f47325, %f47326, %f47327, %f47328, %f47329};
	bar.warp.sync 	-1;
	wmma.mma.sync.aligned.row.col.m16n16k16.f32.f32 {%f47338, %f47339, %f47340, %f47341, %f47342, %f47343, %f47344, %f47345}, {%r2, %r2, %r2, %r2, %r2, %r2, %r2, %r2}, {%r2, %r2, %r2, %r2, %r2, %r2, %r2, %r2}, {%f47330, %f47331, %f47332, %f47333, %f47334, %f47335, %f47336, %f47337};
	bar.warp.sync 	-1;
	wmma.mma.sync.aligned.row.col.m16n16k16.f32.f32 {%f47346, %f47347, %f47348, %f47349, %f47350, %f47351, %f47352, %f47353}, {%r2, %r2, %r2, %r2, %r2, %r2, %r2, %r2}, {%r2, %r2, %r2, %r2, %r2, %r2, %r2, %r2}, {%f47338, %f47339, %f47340, %f47341, %f47342, %f47343, %f47344, %f47345};
	bar.warp.sync 	-1;
	wmma.mma.sync.aligned.row.col.m16n16k16.f32.f32 {%f47354, %f47355, %f47356, %f47357, %f47358, %f47359, %f47360, %f47361}, {%r2, %r2, %r2, %r2, %r2, %r2, %r2, %r2}, {%r2, %r2, %r2, %r2, %r2, %r2, %r2, %r2}, {%f47346, %f47347, %f47348, %f47349, %f47350, %f47351, %f47352, %f47353};
	bar.warp.sync 	-1;
	wmma.mma.sync.aligned.row.col.m16n16k16.f32.f32 {%f47362, %f47363, %f47364, %f47365, %f47366, %f47367, %f47368, %f47369}, {%r2, %r2, %r2, %r2, %r2, %r2, %r2, %r2}, {%r2, %r2, %r2, %r2, %r2, %r2, %r2, %r2}, {%f47354, %f47355, %f47356, %f47357, %f47358, %f47359, %f47360, %f47361};
	bar.warp.sync 	-1;
	wmma.mma.sync.aligned.row.col.m16n16k16.f32.f32 {%f47370, %f47371, %f47372, %f47373, %f47374, %f47375, %f47376, %f47377}, {%r2, %r2, %r2, %r2, %r2, %r2, %r2, %r2}, {%r2, %r2, %r2, %r2, %r2, %r2, %r2, %r2}, {%f47362, %f47363, %f47364, %f47365, %f47366, %f47367, %f47368, %f47369};
	bar.warp.sync 	-1;
	wmma.mma.sync.aligned.row.col.m16n16k16.f32.f32 {%f47378, %f47379, %f47380, %f47381, %f47382, %f47383, %f47384, %f47385}, {%r2, %r2, %r2, %r2, %r2, %r2, %r2, %r2}, {%r2, %r2, %r2, %r2, %r2, %r2, %r2, %r2}, {%f47370, %f47371, %f47372, %f47373, %f47374, %f47375, %f47376, %f47377};
	bar.warp.sync 	-1;
	wmma.mma.sync.aligned.row.col.m16n16k16.f32.f32 {%f47386, %f47387, %f47388, %f47389, %f47390, %f47391, %f47392, %f47393}, {%r2, %r2, %r2, %r2, %r2, %r2, %r2, %r2}, {%r2, %r2, %r2, %r2, %r2, %r2, %r2, %r2}, {%f47378, %f47379, %f47380, %f47381, %f47382, %f47383, %f47384, %f47385};
	bar.warp.sync 	-1;
	wmma.mma.sync.aligned.row.col.m16n16k16.f32.f32 {%f47394, %f47395, %f47396, %f47397, %f47398, %f47399, %f47400, %f47401}, {%r2, %r2, %r2, %r2, %r2, %r2, %r2, %r2}, {%r2, %r2, %r2, %r2, %r2, %r2, %r2, %r2}, {%f47386, %f47387, %f47388, %f47389, %f47390, %f47391, %f47392, %f47393};
	bar.warp.sync 	-1;
	wmma.mma.sync.aligned.row.col.m16n16k16.f32.f32 {%f47402, %f47403, %f47404, %f47405, %f47406, %f47407, %f47408, %f47409}, {%r2, %r2, %r2, %r2, %r2, %r2, %r2, %r2}, {%r2, %r2, %r2, %r2, %r2, %r2, %r2, %r2}, {%f47394, %f47395, %f47396, %f47397, %f47398, %f47399, %f47400, %f47401};
	bar.warp.sync 	-1;
	wmma.mma.sync.aligned.row.col.m16n16k16.f32.f32 {%f47410, %f47411, %f47412, %f47413, %f47414, %f47415, %f47416, %f47417}, {%r2, %r2, %r2, %r2, %r2, %r2, %r2, %r2}, {%r2, %r2, %r2, %r2, %r2, %r2, %r2, %r2}, {%f47402, %f47403, %f47404, %f47405, %f47406, %f47407, %f47408, %f47409};
	bar.warp.sync 	-1;
	wmma.mma.sync.aligned.row.col.m16n16k16.f32.f32 {%f47418, %f47419, %f47420, %f47421, %f47422, %f47423, %f47424, %f47425}, {%r2, %r2, %r2, %r2, %r2, %r2, %r2, %r2}, {%r2, %r2, %r2, %r2, %r2, %r2, %r2, %r2}, {%f47410, %f47411, %f47412, %f47413, %f47414, %f47415, %f47416, %f47417};
	bar.warp.sync 	-1;
	wmma.mma.sync.aligned.row.col.m16n16k16.f32.f32 {%f47426, %f47427, %f47428, %f47429, %f47430, %f47431, %f47432, %f47433}, {%r2, %r2, %r2, %r2, %r2, %r2, %r2, %r2}, {%r2, %r2, %r2, %r2, %r2, %r2, %r2, %r2}, {%f47418, %f47419, %f47420, %f47421, %f47422, %f47423, %f47424, %f47425};
	bar.warp.sync 	-1;
	wmma.mma.sync.aligned.row.col.m16n16k16.f32.f32 {%f47434, %f47435, %f47436, %f47437, %f47438, %f47439, %f47440, %f47441}, {%r2, %r2, %r2, %r2, %r2, %r2, %r2, %r2}, {%r2, %r2, %r2, %r2, %r2, %r2, %r2, %r2}, {%f47426, %f47427, %f47428, %f47429, %f47430, %f47431, %f47432, %f47433};
	bar.warp.sync 	-1;
	wmma.mma.sync.aligned.row.col.m16n16k16.f32.f32 {%f47442, %f47443, %f47444, %f47445, %f47446, %f47447, %f47448, %f47449}, {%r2, %r2, %r2, %r2, %r2, %r2, %r2, %r2}, {%r2, %r2, %r2, %r2, %r2, %r2, %r2, %r2}, {%f47434, %f47435, %f47436, %f47437, %f47438, %f47439, %f47440, %f47441};
	bar.warp.sync 	-1;
	wmma.mma.sync.aligned.row.col.m16n16k16.f32.f32 {%f47450, %f47451, %f47452, %f47453, %f47454, %f47455, %f47456, %f47457}, {%r2, %r2, %r2, %r2, %r2, %r2, %r2, %r2}, {%r2, %r2, %r2, %r2, %r2, %r2, %r2, %r2}, {%f47442, %f47443, %f47444, %f47445, %f47446, %f47447, %f47448, %f47449};
	bar.warp.sync 	-1;
	wmma.mma.sync.aligned.row.col.m16n16k16.f32.f32 {%f47458, %f47459, %f47460, %f47461, %f47462, %f47463, %f47464, %f47465}, {%r2, %r2, %r2, %r2, %r2, %r2, %r2, %r2}, {%r2, %r2, %r2, %r2, %r2, %r2, %r2, %r2}, {%f47450, %f47451, %f47452, %f47453, %f47454, %f47455, %f47456, %f47457};
	bar.warp.sync 	-1;
	wmma.mma.sync.aligned.row.col.m16n16k16.f32.f32 {%f47466, %f47467, %f47468, %f47469, %f47470, %f47471, %f47472, %f47473}, {%r2, %r2, %r2, %r2, %r2, %r2, %r2, %r2}, {%r2, %r2, %r2, %r2, %r2, %r2, %r2, %r2}, {%f47458, %f47459, %f47460, %f47461, %f47462, %f47463, %f47464, %f47465};
	bar.warp.sync 	-1;
	wmma.mma.sync.aligned.row.col.m16n16k16.f32.f32 {%f47474, %f47475, %f47476, %f47477, %f47478, %f47479, %f47480, %f47481}, {%r2, %r2, %r2, %r2, %r2, %r2, %r2, %r2}, {%r2, %r2, %r2, %r2, %r2, %r2, %r2, %r2}, {%f47466, %f47467, %f47468, %f47469, %f47470, %f47471, %f47472, %f47473};
	bar.warp.sync 	-1;
	wmma.mma.sync.aligned.row.col.m16n16k16.f32.f32 {%f47482, %f47483, %f47484, %f47485, %f47486, %f47487, %f47488, %f47489}, {%r2, %r2, %r2, %r2, %r2, %r2, %r2, %r2}, {%r2, %r2, %r2, %r2, %r2, %r2, %r2, %r2}, {%f47474, %f47475, %f47476, %f47477, %f47478, %f47479, %f47480, %f47481};
	bar.warp.sync 	-1;
	wmma.mma.sync.aligned.row.col.m16n16k16.f32.f32 {%f47490, %f47491, %f47492, %f47493, %f47494, %f47495, %f47496, %f47497}, {%r2, %r2, %r2, %r2, %r2, %r2, %r2, %r2}, {%r2, %r2, %r2, %r2, %r2, %r2, %r2, %r2}, {%f47482, %f47483, %f47484, %f47485, %f47486, %f47487, %f47488, %f47489};
	bar.warp.sync 	-1;
	wmma.mma.sync.aligned.row.col.m16n16k16.f32.f32 {%f47498, %f47499, %f47500, %f47501, %f47502, %f47503, %f47504, %f47505}, {%r2, %r2, %r2, %r2, %r2, %r2, %r2, %r2}, {%r2, %r2, %r2, %r2, %r2, %r2, %r2, %r2}, {%f47490, %f47491, %f47492, %f47493, %f47494, %f47495, %f47496, %f47497};
	bar.warp.sync 	-1;
	wmma.mma.sync.aligned.row.col.m16n16k16.f32.f32 {%f47506, %f47507, %f47508, %f47509, %f47510, %f47511, %f47512, %f47513}, {%r2, %r2, %r2, %r2, %r2, %r2, %r2, %r2}, {%r2, %r2, %r2, %r2, %r2, %r2, %r2, %r2}, {%f47498, %f47499, %f47500, %f47501, %f47502, %f47503, %f47504, %f47505};
	bar.warp.sync 	-1;
	wmma.mma.sync.aligned.row.col.m16n16k16.f32.f32 {%f47514, %f47515, %f47516, %f47517, %f47518, %f47519, %f47520, %f47521}, {%r2, %r2, %r2, %r2, %r2, %r2, %r2, %r2}, {%r2, %r2, %r2, %r2, %r2, %r2, %r2, %r2}, {%f47506, %f47507, %f47508, %f47509, %f47510, %f47511, %f47512, %f47513};
	bar.warp.sync 	-1;
	wmma.mma.sync.aligned.row.col.m16n16k16.f32.f32 {%f47522, %f47523, %f47524, %f47525, %f47526, %f47527, %f47528, %f47529}, {%r2, %r2, %r2, %r2, %r2, %r2, %r2, %r2}, {%r2, %r2, %r2, %r2, %r2, %r2, %r2, %r2}, {%f47514, %f47515, %f47516, %f47517, %f47518, %f47519, %f47520, %f47521};
	bar.warp.sync 	-1;
	wmma.mma.sync.aligned.row.col.m16n16k16.f32.f32 {%f47530, %f47531, %f47532, %f47533, %f47534, %f47535, %f47536, %f47537}, {%r2, %r2, %r2, %r2, %r2, %r2, %r2, %r2}, {%r2, %r2, %r2, %r2, %r2, %r2, %r2, %r2}, {%f47522, %f47523, %f47524, %f47525, %f47526, %f47527, %f47528, %f47529};
	bar.warp.sync 	-1;
	wmma.mma.sync.aligned.row.col.m16n16k16.f32.f32 {%f47538, %f47539, %f47540, %f47541, %f47542, %f47543, %f47544, %f47545}, {%r2, %r2, %r2, %r2, %r2, %r2, %r2, %r2}, {%r2, %r2, %r2, %r2, %r2, %r2, %r2, %r2}, {%f47530, %f47531, %f47532, %f47533, %f47534, %f47535, %f47536, %f47537};
	bar.warp.sync 	-1;
	wmma.mma.sync.aligned.row.col.m16n16k16.f32.f32 {%f47546, %f47547, %f47548, %f47549, %f47550, %f47551, %f47552, %f47553}, {%r2, %r2, %r2, %r2, %r2, %r2, %r2, %r2}, {%r2, %r2, %r2, %r2, %r2, %r2, %r2, %r2}, {%f47538, %f47539, %f47540, %f47541, %f47542, %f47543, %f47544, %f47545};
	bar.warp.sync 	-1;
	wmma.mma.sync.aligned.row.col.m16n16k16.f32.f32 {%f47554, %f47555, %f47556, %f47557, %f47558, %f47559, %f47560, %f47561}, {%r2, %r2, %r2, %r2, %r2, %r2, %r2, %r2}, {%r2, %r2, %r2, %r2, %r2, %r2, %r2, %r2}, {%f47546, %f47547, %f47548, %f47549, %f47550, %f47551, %f47552, %f47553};
	bar.warp.sync 	-1;
	wmma.mma.sync.aligned.row.col.m16n16k16.f32.f32 {%f47562, %f47563, %f47564, %f47565, %f47566, %f47567, %f47568, %f47569}, {%r2, %r2, %r2, %r2, %r2, %r2, %r2, %r2}, {%r2, %r2, %r2, %r2, %r2, %r2, %r2, %r2}, {%f47554, %f47555, %f47556, %f47557, %f47558, %f47559, %f47560, %f47561};
	bar.warp.sync 	-1;
	wmma.mma.sync.aligned.row.col.m16n16k16.f32.f32 {%f47570, %f47571, %f47572, %f47573, %f47574, %f47575, %f47576, %f47577}, {%r2, %r2, %r2, %r2, %r2, %r2, %r2, %r2}, {%r2, %r2, %r2, %r2, %r2, %r2, %r2, %r2}, {%f47562, %f47563, %f47564, %f47565, %f47566, %f47567, %f47568, %f47569};
	bar.warp.sync 	-1;
	wmma.mma.sync.aligned.row.col.m16n16k16.f32.f32 {%f47578, %f47579, %f47580, %f47581, %f47582, %f47583, %f47584, %f47585}, {%r2, %r2, %r2, %r2, %r2, %r2, %r2, %r2}, {%r2, %r2, %r2, %r2, %r2, %r2, %r2, %r2}, {%f47570, %f47571, %f47572, %f47573, %f47574, %f47575, %f47576, %f47577};
	bar.warp.sync 	-1;
	wmma.mma.sync.aligned.row.col.m16n16k16.f32.f32 {%f47586, %f47587, %f47588, %f47589, %f47590, %f47591, %f47592, %f47593}, {%r2, %r2, %r2, %r2, %r2, %r2, %r2, %r2}, {%r2, %r2, %r2, %r2, %r2, %r2, %r2, %r2}, {%f47578, %f47579, %f47580, %f47581, %f47582, %f47583, %f47584, %f47585};
	bar.warp.sync 	-1;
	wmma.mma.sync.aligned.row.col.m16n16k16.f32.f32 {%f47594, %f47595, %f47596, %f47597, %f47598, %f47599, %f47600, %f47601}, {%r2, %r2, %r2, %r2, %r2, %r2, %r2, %r2}, {%r2, %r2, %r2, %r2, %r2, %r2, %r2, %r2}, {%f47586, %f47587, %f47588, %f47589, %f47590, %f47591, %f47592, %f47593};
	bar.warp.sync 	-1;
	wmma.mma.sync.aligned.row.col.m16n16k16.f32.f32 {%f47602, %f47603, %f47604, %f47605, %f47606, %f47607, %f47608, %f47609}, {%r2, %r2, %r2, %r2, %r2, %r2, %r2, %r2}, {%r2, %r2, %r2, %r2, %r2, %r2, %r2, %r2}, {%f47594, %f47595, %f47596, %f47597, %f47598, %f47599, %f47600, %f47601};
	bar.warp.sync 	-1;
	wmma.mma.sync.aligned.row.col.m16n16k16.f32.f32 {%f47610, %f47611, %f47612, %f47613, %f47614, %f47615, %f47616, %f47617}, {%r2, %r2, %r2, %r2, %r2, %r2, %r2, %r2}, {%r2, %r2, %r2, %r2, %r2, %r2, %r2, %r2}, {%f47602, %f47603, %f47604, %f47605, %f47606, %f47607, %f47608, %f47609};
	bar.warp.sync 	-1;
	wmma.mma.sync.aligned.row.col.m16n16k16.f32.f32 {%f47618, %f47619, %f47620, %f47621, %f47622, %f47623, %f47624, %f47625}, {%r2, %r2, %r2, %r2, %r2, %r2, %r2, %r2}, {%r2, %r2, %r2, %r2, %r2, %r2, %r2, %r2}, {%f47610, %f47611, %f47612, %f47613, %f47614, %f47615, %f47616, %f47617};
	bar.warp.sync 	-1;
	wmma.mma.sync.aligned.row.col.m16n16k16.f32.f32 {%f47626, %f47627, %f47628, %f47629, %f47630, %f47631, %f47632, %f47633}, {%r2, %r2, %r2, %r2, %r2, %r2, %r2, %r2}, {%r2, %r2, %r2, %r2, %r2, %r2, %r2, %r2}, {%f47618, %f47619, %f47620, %f47621, %f47622, %f47623, %f47624, %f47625};
	bar.warp.sync 	-1;
	wmma.mma.sync.aligned.row.col.m16n16k16.f32.f32 {%f47634, %f47635, %f47636, %f47637, %f47638, %f47639, %f47640, %f47641}, {%r2, %r2, %r2, %r2, %r2, %r2, %r2, %r2}, {%r2, %r2, %r2, %r2, %r2, %r2, %r2, %r2}, {%f47626, %f47627, %f47628, %f47629, %f47630, %f47631, %f47632, %f47633};
	bar.warp.sync 	-1;
	wmma.mma.sync.aligned.row.col.m16n16k16.f32.f32 {%f47642, %f47643, %f47644, %f47645, %f47646, %f47647, %f47648, %f47649}, {%r2, %r2, %r2, %r2, %r2, %r2, %r2, %r2}, {%r2, %r2, %r2, %r2, %r2, %r2, %r2, %r2}, {%f47634, %f47635, %f47636, %f47637, %f47638, %f47639, %f47640, %f47641};
	bar.warp.sync 	-1;
	wmma.mma.sync.aligned.row.col.m16n16k16.f32.f32 {%f47650, %f47651, %f47652, %f47653, %f47654, %f47655, %f47656, %f47657}, {%r2, %r2, %r2, %r2, %r2, %r2, %r2, %r2}, {%r2, %r2, %r2, %r2, %r2, %r2, %r2, %r2}, {%f47642, %f47643, %f47644, %f47645, %f47646, %f47647, %f47648, %f47649};
	bar.warp.sync 	-1;
	wmma.mma.sync.aligned.row.col.m16n16k16.f32.f32 {%f47658, %f47659, %f47660, %f47661, %f47662, %f47663, %f47664, %f47665}, {%r2, %r2, %r2, %r2, %r2, %r2, %r2, %r2}, {%r2, %r2, %r2, %r2, %r2, %r2, %r2, %r2}, {%f47650, %f47651, %f47652, %f47653, %f47654, %f47655, %f47656, %f47657};
	bar.warp.sync 	-1;
	wmma.mma.sync.aligned.row.col.m16n16k16.f32.f32 {%f47666, %f47667, %f47668, %f47669, %f47670, %f47671, %f47672, %f47673}, {%r2, %r2, %r2, %r2, %r2, %r2, %r2, %r2}, {%r2, %r2, %r2, %r2, %r2, %r2, %r2, %r2}, {%f47658, %f47659, %f47660, %f47661, %f47662, %f47663, %f47664, %f47665};
	bar.warp.sync 	-1;
	wmma.mma.sync.aligned.row.col.m16n16k16.f32.f32 {%f47674, %f47675, %f47676, %f47677, %f47678, %f47679, %f47680, %f47681}, {%r2, %r2, %r2, %r2, %r2, %r2, %r2, %r2}, {%r2, %r2, %r2, %r2, %r2, %r2, %r2, %r2}, {%f47666, %f47667, %f47668, %f47669, %f47670, %f47671, %f47672, %f47673};
	bar.warp.sync 	-1;
	wmma.mma.sync.aligned.row.col.m16n16k16.f32.f32 {%f47682, %f47683, %f47684, %f47685, %f47686, %f47687, %f47688, %f47689}, {%r2, %r2, %r2, %r2, %r2, %r2, %r2, %r2}, {%r2, %r2, %r2, %r2, %r2, %r2, %r2, %r2}, {%f47674, %f47675, %f47676, %f47677, %f47678, %f47679, %f47680, %f47681};
	bar.warp.sync 	-1;
	wmma.mma.sync.aligned.row.col.m16n16k16.f32.f32 {%f47690, %f47691, %f47692, %f47693, %f47694, %f47695, %f47696, %f47697}, {%r2, %r2, %r2, %r2, %r2, %r2, %r2, %r2}, {%r2, %r2, %r2, %r2, %r2, %r2, %r2, %r2}, {%f47682, %f47683, %f47684, %f47685, %f47686, %f47687, %f47688, %f47689};
	bar.warp.sync 	-1;
	wmma.mma.sync.aligned.row.col.m16n16k16.f32.f32 {%f47698, %f47699, %f47700, %f47701, %f47702, %f47703, %f47704, %f47705}, {%r2, %r2, %r2, %r2, %r2, %r2, %r2, %r2}, {%r2, %r2, %r2, %r2, %r2, %r2, %r2, %r2}, {%f47690, %f47691, %f47692, %f47693, %f47694, %f47695, %f47696, %f47697};
	bar.warp.sync 	-1;
	wmma.mma.sync.aligned.row.col.m16n16k16.f32.f32 {%f47706, %f47707, %f47708, %f47709, %f47710, %f47711, %f47712, %f47713}, {%r2, %r2, %r2, %r2, %r2, %r2, %r2, %r2}, {%r2, %r2, %r2, %r2, %r2, %r2, %r2, %r2}, {%f47698, %f47699, %f47700, %f47701, %f47702, %f47703, %f47704, %f47705};
	bar.warp.sync 	-1;
	wmma.mma.sync.aligned.row.col.m16n16k16.f32.f32 {%f47714, %f47715, %f47716, %f47717, %f47718, %f47719, %f47720, %f47721}, {%r2, %r2, %r2, %r2, %r2, %r2, %r2, %r2}, {%r2, %r2, %r2, %r2, %r2, %r2, %r2, %r2}, {%f47706, %f47707, %f47708, %f47709, %f47710, %f47711, %f47712, %f47713};
	bar.warp.sync 	-1;
	wmma.mma.sync.aligned.row.col.m16n16k16.f32.f32 {%f47722, %f47723, %f47724, %f47725, %f47726, %f47727, %f47728, %f47729}, {%r2, %r2, %r2, %r2, %r2, %r2, %r2, %r2}, {%r2, %r2, %r2, %r2, %r2, %r2, %r2, %r2}, {%f47714, %f47715, %f47716, %f47717, %f47718, %f47719, %f47720, %f47721};
	bar.warp.sync 	-1;
	wmma.mma.sync.aligned.row.col.m16n16k16.f32.f32 {%f47730, %f47731, %f47732, %f47733, %f47734, %f47735, %f47736, %f47737}, {%r2, %r2, %r2, %r2, %r2, %r2, %r2, %r2}, {%r2, %r2, %r2, %r2, %r2, %r2, %r2, %r2}, {%f47722, %f47723, %f47724, %f47725, %f47726, %f47727, %f47728, %f47729};
	bar.warp.sync 	-1;
	wmma.mma.sync.aligned.row.col.m16n16k16.f32.f32 {%f47738, %f47739, %f47740, %f47741, %f47742, %f47743, %f47744, %f47745}, {%r2, %r2, %r2, %r2, %r2, %r2, %r2, %r2}, {%r2, %r2, %r2, %r2, %r2, %r2, %r2, %r2}, {%f47730, %f47731, %f47732, %f47733, %f47734, %f47735, %f47736, %f47737};
	bar.warp.sync 	-1;
	wmma.mma.sync.aligned.row.col.m16n16k16.f32.f32 {%f47746, %f47747, %f47748, %f47749, %f47750, %f47751, %f47752, %f47753}, {%r2, %r2, %r2, %r2, %r2, %r2, %r2, %r2}, {%r2, %r2, %r2, %r2, %r2, %r2, %r2, %r2}, {%f47738, %f47739, %f47740, %f47741, %f47742, %f47743, %f47744, %f47745};
	bar.warp.sync 	-1;
	wmma.mma.sync.aligned.row.col.m16n16k16.f32.f32 {%f47754, %f47755, %f47756, %f47757, %f47758, %f47759, %f47760, %f47761}, {%r2, %r2, %r2, %r2, %r2, %r2, %r2, %r2}, {%r2, %r2, %r2, %r2, %r2, %r2, %r2, %r2}, {%f47746, %f47747, %f47748, %f47749, %f47750, %f47751, %f47752, %f47753};
	bar.warp.sync 	-1;
	wmma.mma.sync.aligned.row.col.m16n16k16.f32.f32 {%f47762, %f47763, %f47764, %f47765, %f47766, %f47767, %f47768, %f47769}, {%r2, %r2, %r2, %r2, %r2, %r2, %r2, %r2}, {%r2, %r2, %r2, %r2, %r2, %r2, %r2, %r2}, {%f47754, %f47755, %f47756, %f47757, %f47758, %f47759, %f47760, %f47761};
	bar.warp.sync 	-1;
	wmma.mma.sync.aligned.row.col.m16n16k16.f32.f32 {%f47770, %f47771, %f47772, %f47773, %f47774, %f47775, %f47776, %f47777}, {%r2, %r2, %r2, %r2, %r2, %r2, %r2, %r2}, {%r2, %r2, %r2, %r2, %r2, %r2, %r2, %r2}, {%f47762, %f47763, %f47764, %f47765, %f47766, %f47767, %f47768, %f47769};
	bar.warp.sync 	-1;
	wmma.mma.sync.aligned.row.col.m16n16k16.f32.f32 {%f47778, %f47779, %f47780, %f47781, %f47782, %f47783, %f47784, %f47785}, {%r2, %r2, %r2, %r2, %r2, %r2, %r2, %r2}, {%r2, %r2, %r2, %r2, %r2, %r2, %r2, %r2}, {%f47770, %f47771, %f47772, %f47773, %f47774, %f47775, %f47776, %f47777};
	bar.warp.sync 	-1;
	wmma.mma.sync.aligned.row.col.m16n16k16.f32.f32 {%f47786, %f47787, %f47788, %f47789, %f47790, %f47791, %f47792, %f47793}, {%r2, %r2, %r2, %r2, %r2, %r2, %r2, %r2}, {%r2, %r2, %r2, %r2, %r2, %r2, %r2, %r2}, {%f47778, %f47779, %f47780, %f47781, %f47782, %f47783, %f47784, %f47785};
	bar.warp.sync 	-1;
	wmma.mma.sync.aligned.row.col.m16n16k16.f32.f32 {%f47794, %f47795, %f47796, %f47797, %f47798, %f47799, %f47800, %f47801}, {%r2, %r2, %r2, %r2, %r2, %r2, %r2, %r2}, {%r2, %r2, %r2, %r2, %r2, %r2, %r2, %r2}, {%f47786, %f47787, %f47788, %f47789, %f47790, %f47791, %f47792, %f47793};
	bar.warp.sync 	-1;
	wmma.mma.sync.aligned.row.col.m16n16k16.f32.f32 {%f47802, %f47803, %f47804, %f47805, %f47806, %f47807, %f47808, %f47809}, {%r2, %r2, %r2, %r2, %r2, %r2, %r2, %r2}, {%r2, %r2, %r2, %r2, %r2, %r2, %r2, %r2}, {%f47794, %f47795, %f47796, %f47797, %f47798, %f47799, %f47800, %f47801};
	bar.warp.sync 	-1;
	wmma.mma.sync.aligned.row.col.m16n16k16.f32.f32 {%f47810, %f47811, %f47812, %f47813, %f47814, %f47815, %f47816, %f47817}, {%r2, %r2, %r2, %r2, %r2, %r2, %r2, %r2}, {%r2, %r2, %r2, %r2, %r2, %r2, %r2, %r2}, {%f47802, %f47803, %f47804, %f47805, %f47806, %f47807, %f47808, %f47809};
	bar.warp.sync 	-1;
	wmma.mma.sync.aligned.row.col.m16n16k16.f32.f32 {%f47818, %f47819, %f47820, %f47821, %f47822, %f47823, %f47824, %f47825}, {%r2, %r2, %r2, %r2, %r2, %r2, %r2, %r2}, {%r2, %r2, %r2, %r2, %r2, %r2, %r2, %r2}, {%f47810, %f47811, %f47812, %f47813, %f47814, %f47815, %f47816, %f47817};
	bar.warp.sync 	-1;
	wmma.mma.sync.aligned.row.col.m16n16k16.f32.f32 {%f47826, %f47827, %f47828, %f47829, %f47830, %f47831, %f47832, %f47833}, {%r2, %r2, %r2, %r2, %r2, %r2, %r2, %r2}, {%r2, %r2, %r2, %r2, %r2, %r2, %r2, %r2}, {%f47818, %f47819, %f47820, %f47821, %f47822, %f47823, %f47824, %f47825};
	bar.warp.sync 	-1;
	wmma.mma.sync.aligned.row.col.m16n16k16.f32.f32 {%f47834, %f47835, %f47836, %f47837, %f47838, %f47839, %f47840, %f47841}, {%r2, %r2, %r2, %r2, %r2, %r2, %r2, %r2}, {%r2, %r2, %r2, %r2, %r2, %r2, %r2, %r2}, {%f47826, %f47827, %f47828, %f47829, %f47830, %f47831, %f47832, %f47833};
	bar.warp.sync 	-1;
	wmma.mma.sync.aligned.row.col.m16n16k16.f32.f32 {%f47842, %f47843, %f47844, %f47845, %f47846, %f47847, %f47848, %f47849}, {%r2, %r2, %r2, %r2, %r2, %r2, %r2, %r2}, {%r2, %r2, %r2, %r2, %r2, %r2, %r2, %r2}, {%f47834, %f47835, %f47836, %f47837, %f47838, %f47839, %f47840, %f47841};
	bar.warp.sync 	-1;
	wmma.mma.sync.aligned.row.col.m16n16k16.f32.f32 {%f47850, %f47851, %f47852, %f47853, %f47854, %f47855, %f47856, %f47857}, {%r2, %r2, %r2, %r2, %r2, %r2, %r2, %r2}, {%r2, %r2, %r2, %r2, %r2, %r2, %r2, %r2}, {%f47842, %f47843, %f47844, %f47845, %f47846, %f47847, %f47848, %f47849};
	bar.warp.sync 	-1;
	wmma.mma.sync.aligned.row.col.m16n16k16.f32.f32 {%f47858, %f47859, %f47860, %f47861, %f47862, %f47863, %f47864, %f47865}, {%r2, %r2, %r2, %r2, %r2, %r2, %r2, %r2}, {%r2, %r2, %r2, %r2, %r2, %r2, %r2, %r2}, {%f47850, %f47851, %f47852, %f47853, %f47854, %f47855, %f47856, %f47857};
	bar.warp.sync 	-1;
	wmma.mma.sync.aligned.row.col.m16n16k16.f32.f32 {%f47866, %f47867, %f47868, %f47869, %f47870, %f47871, %f47872, %f47873}, {%r2, %r2, %r2, %r2, %r2, %r2, %r2, %r2}, {%r2, %r2, %r2, %r2, %r2, %r2, %r2, %r2}, {%f47858, %f47859, %f47860, %f47861, %f47862, %f47863, %f47864, %f47865};
	bar.warp.sync 	-1;
	wmma.mma.sync.aligned.row.col.m16n16k16.f32.f32 {%f47874, %f47875, %f47876, %f47877, %f47878, %f47879, %f47880, %f47881}, {%r2, %r2, %r2, %r2, %r2, %r2, %r2, %r2}, {%r2, %r2, %r2, %r2, %r2, %r2, %r2, %r2}, {%f47866, %f47867, %f47868, %f47869, %f47870, %f47871, %f47872, %f47873};
	bar.warp.sync 	-1;
	wmma.mma.sync.aligned.row.col.m16n16k16.f32.f32 {%f47882, %f47883, %f47884, %f47885, %f47886, %f47887, %f47888, %f47889}, {%r2, %r2, %r2, %r2, %r2, %r2, %r2, %r2}, {%r2, %r2, %r2, %r2, %r2, %r2, %r2, %r2}, {%f47874, %f47875, %f47876, %f47877, %f47878, %f47879, %f47880, %f47881};
	bar.warp.sync 	-1;
	wmma.mma.sync.aligned.row.col.m16n16k16.f32.f32 {%f47890, %f47891, %f47892, %f47893, %f47894, %f47895, %f47896, %f47897}, {%r2, %r2, %r2, %r2, %r2, %r2, %r2, %r2}, {%r2, %r2, %r2, %r2, %r2, %r2, %r2, %r2}, {%f47882, %f47883, %f47884, %f47885, %f47886, %f47887, %f47888, %f47889};
	bar.warp.sync 	-1;
	wmma.mma.sync.aligned.row.col.m16n16k16.f32.f32 {%f47898, %f47899, %f47900, %f47901, %f47902, %f47903, %f47904, %f47905}, {%r2, %r2, %r2, %r2, %r2, %r2, %r2, %r2}, {%r2, %r2, %r2, %r2, %r2, %r2, %r2, %r2}, {%f47890, %f47891, %f47892, %f47893, %f47894, %f47895, %f47896, %f47897};
	bar.warp.sync 	-1;
	wmma.mma.sync.aligned.row.col.m16n16k16.f32.f32 {%f47906, %f47907, %f47908, %f47909, %f47910, %f47911, %f47912, %f47913}, {%r2, %r2, %r2, %r2, %r2, %r2, %r2, %r2}, {%r2, %r2, %r2, %r2, %r2, %r2, %r2, %r2}, {%f47898, %f47899, %f47900, %f47901, %f47902, %f47903, %f47904, %f47905};
	bar.warp.sync 	-1;
	wmma.mma.sync.aligned.row.col.m16n16k16.f32.f32 {%f47914, %f47915, %f47916, %f47917, %f47918, %f47919, %f47920, %f47921}, {%r2, %r2, %r2, %r2, %r2, %r2, %r2, %r2}, {%r2, %r2, %r2, %r2, %r2, %r2, %r2, %r2}, {%f47906, %f47907, %f47908, %f47909, %f47910, %f47911, %f47912, %f47913};
	bar.warp.sync 	-1;
	wmma.mma.sync.aligned.row.col.m16n16k16.f32.f32 {%f47922, %f47923, %f47924, %f47925, %f47926, %f47927, %f47928, %f47929}, {%r2, %r2, %r2, %r2, %r2, %r2, %r2, %r2}, {%r2, %r2, %r2, %r2, %r2, %r2, %r2, %r2}, {%f47914, %f47915, %f47916, %f47917, %f47918, %f47919, %f47920, %f47921};
	bar.warp.sync 	-1;
	wmma.mma.sync.aligned.row.col.m16n16k16.f32.f32 {%f47930, %f47931, %f47932, %f47933, %f47934, %f47935, %f47936, %f47937}, {%r2, %r2, %r2, %r2, %r2, %r2, %r2, %r2}, {%r2, %r2, %r2, %r2, %r2, %r2, %r2, %r2}, {%f47922, %f47923, %f47924, %f47925, %f47926, %f47927, %f47928, %f47929};
	bar.warp.sync 	-1;
	wmma.mma.sync.aligned.row.col.m16n16k16.f32.f32 {%f47938, %f47939, %f47940, %f47941, %f47942, %f47943, %f47944, %f47945}, {%r2, %r2, %r2, %r2, %r2, %r2, %r2, %r2}, {%r2, %r2, %r2, %r2, %r2, %r2, %r2, %r2}, {%f47930, %f47931, %f47932, %f47933, %f47934, %f47935, %f47936, %f47937};
	bar.warp.sync 	-1;
	wmma.mma.sync.aligned.row.col.m16n16k16.f32.f32 {%f47946, %f47947, %f47948, %f47949, %f47950, %f47951, %f47952, %f47953}, {%r2, %r2, %r2, %r2, %r2, %r2, %r2, %r2}, {%r2, %r2, %r2, %r2, %r2, %r2, %r2, %r2}, {%f47938, %f47939, %f47940, %f47941, %f47942, %f47943, %f47944, %f47945};
	bar.warp.sync 	-1;
	wmma.mma.sync.aligned.row.col.m16n16k16.f32.f32 {%f47954, %f47955, %f47956, %f47957, %f47958, %f47959, %f47960, %f47961}, {%r2, %r2, %r2, %r2, %r2, %r2, %r2, %r2}, {%r2, %r2, %r2, %r2, %r2, %r2, %r2, %r2}, {%f47946, %f47947, %f47948, %f47949, %f47950, %f47951, %f47952, %f47953};
	bar.warp.sync 	-1;
	wmma.mma.sync.aligned.row.col.m16n16k16.f32.f32 {%f47962, %f47963, %f47964, %f47965, %f47966, %f47967, %f47968, %f47969}, {%r2, %r2, %r2, %r2, %r2, %r2, %r2, %r2}, {%r2, %r2, %r2, %r2, %r2, %r2, %r2, %r2}, {%f47954, %f47955, %f47956, %f47957, %f47958, %f47959, %f47960, %f47961};
	bar.warp.sync 	-1;
	wmma.mma.sync.aligned.row.col.m16n16k16.f32.f32 {%f47970, %f47971, %f47972, %f47973, %f47974, %f47975, %f47976, %f47977}, {%r2, %r2, %r2, %r2, %r2, %r2, %r2, %r2}, {%r2, %r2, %r2, %r2, %r2, %r2, %r2, %r2}, {%f47962, %f47963, %f47964, %f47965, %f47966, %f47967, %f47968, %f47969};
	bar.warp.sync 	-1;
	wmma.mma.sync.aligned.row.col.m16n16k16.f32.f32 {%f47978, %f47979, %f47980, %f47981, %f47982, %f47983, %f47984, %f47985}, {%r2, %r2, %r2, %r2, %r2, %r2, %r2, %r2}, {%r2, %r2, %r2, %r2, %r2, %r2, %r2, %r2}, {%f47970, %f47971, %f47972, %f47973, %f47974, %f47975, %f47976, %f47977};
	bar.warp.sync 	-1;
	wmma.mma.sync.aligned.row.col.m16n16k16.f32.f32 {%f47986, %f47987, %f47988, %f47989, %f47990, %f47991, %f47992, %f47993}, {%r2, %r2, %r2, %r2, %r2, %r2, %r2, %r2}, {%r2, %r2, %r2, %r2, %r2, %r2, %r2, %r2}, {%f47978, %f47979, %f47980, %f47981, %f47982, %f47983, %f47984, %f47985};
	bar.warp.sync 	-1;
	wmma.mma.sync.aligned.row.col.m16n16k16.f32.f32 {%f47994, %f47995, %f47996, %f47997, %f47998, %f47999, %f48000, %f48001}, {%r2, %r2, %r2, %r2, %r2, %r2, %r2, %r2}, {%r2, %r2, %r2, %r2, %r2, %r2, %r2, %r2}, {%f47986, %f47987, %f47988, %f47989, %f47990, %f47991, %f47992, %f47993};
	bar.warp.sync 	-1;
	wmma.mma.sync.aligned.row.col.m16n16k16.f32.f32 {%f48002, %f48003, %f48004, %f48005, %f48006, %f48007, %f48008, %f48009}, {%r2, %r2, %r2, %r2, %r2, %r2, %r2, %r2}, {%r2, %r2, %r2, %r2, %r2, %r2, %r2, %r2}, {%f47994, %f47995, %f47996, %f47997, %f47998, %f47999, %f48000, %f48001};
	bar.warp.sync 	-1;
	wmma.mma.sync.aligned.row.col.m16n16k16.f32.f32 {%f48010, %f48011, %f48012, %f48013, %f48014, %f48015, %f48016, %f48017}, {%r2, %r2, %r2, %r2, %r2, %r2, %r2, %r2}, {%r2, %r2, %r2, %r2, %r2, %r2, %r2, %r2}, {%f48002, %f48003, %f48004, %f48005, %f48006, %f48007, %f48008, %f48009};
	bar.warp.sync 	-1;
	wmma.mma.sync.aligned.row.col.m16n16k16.f32.f32 {%f48018, %f48019, %f48020, %f48021, %f48022, %f48023, %f48024, %f48025}, {%r2, %r2, %r2, %r2, %r2, %r2, %r2, %r2}, {%r2, %r2, %r2, %r2, %r2, %r2, %r2, %r2}, {%f48010, %f48011, %f48012, %f48013, %f48014, %f48015, %f48016, %f48017};
	bar.warp.sync 	-1;
	wmma.mma.sync.aligned.row.col.m16n16k16.f32.f32 {%f48026, %f48027, %f48028, %f48029, %f48030, %f48031, %f48032, %f48033}, {%r2, %r2, %r2, %r2, %r2, %r2, %r2, %r2}, {%r2, %r2, %r2, %r2, %r2, %r2, %r2, %r2}, {%f48018, %f48019, %f48020, %f48021, %f48022, %f48023, %f48024, %f48025};
	bar.warp.sync 	-1;
	wmma.mma.sync.aligned.row.col.m16n16k16.f32.f32 {%f48034, %f48035, %f48036, %f48037, %f48038, %f48039, %f48040, %f48041}, {%r2, %r2, %r2, %r2, %r2, %r2, %r2, %r2}, {%r2, %r2, %r2, %r2, %r2, %r2, %r2, %r2}, {%f48026, %f48027, %f48028, %f48029, %f48030, %f48031, %f48032, %f48033};
	bar.warp.sync 	-1;
	wmma.mma.sync.aligned.row.col.m16n16k16.f32.f32 {%f48042, %f48043, %f48044, %f48045, %f48046, %f48047, %f48048, %f48049}, {%r2, %r2, %r2, %r2, %r2, %r2, %r2, %r2}, {%r2, %r2, %r2, %r2, %r2, %r2, %r2, %r2}, {%f48034, %f48035, %f48036, %f48037, %f48038, %f48039, %f48040, %f48041};
	bar.warp.sync 	-1;
	wmma.mma.sync.aligned.row.col.m16n16k16.f32.f32 {%f48050, %f48051, %f48052, %f48053, %f48054, %f48055, %f48056, %f48057}, {%r2, %r2, %r2, %r2, %r2, %r2, %r2, %r2}, {%r2, %r2, %r2, %r2, %r2, %r2, %r2, %r2}, {%f48042, %f48043, %f48044, %f48045, %f48046, %f48047, %f48048, %f48049};
	bar.warp.sync 	-1;
	wmma.mma.sync.aligned.row.col.m16n16k16.f32.f32 {%f48058, %f48059, %f48060, %f48061, %f48062, %f48063, %f48064, %f48065}, {%r2, %r2, %r2, %r2, %r2, %r2, %r2, %r2}, {%r2, %r2, %r2, %r2, %r2, %r2, %r2, %r2}, {%f48050, %f48051, %f48052, %f48053, %f48054, %f48055, %f48056, %f48057};
	bar.warp.sync 	-1;
	wmma.mma.sync.aligned.row.col.m16n16k16.f32.f32 {%f48066, %f48067, %f48068, %f48069, %f48070, %f48071, %f48072, %f48073}, {%r2, %r2, %r2, %r2, %r2, %r2, %r2, %r2}, {%r2, %r2, %r2, %r2, %r2, %r2, %r2, %r2}, {%f48058, %f48059, %f48060, %f48061, %f48062, %f48063, %f48064, %f48065};
	bar.warp.sync 	-1;
	wmma.mma.sync.aligned.row.col.m16n16k16.f32.f32 {%f48074, %f48075, %f48076, %f48077, %f48078, %f48079, %f48080, %f48081}, {%r2, %r2, %r2, %r2, %r2, %r2, %r2, %r2}, {%r2, %r2, %r2, %r2, %r2, %r2, %r2, %r2}, {%f48066, %f48067, %f48068, %f48069, %f48070, %f48071, %f48072, %f48073};
	bar.warp.sync 	-1;
	wmma.mma.sync.aligned.row.col.m16n16k16.f32.f32 {%f48082, %f48083, %f48084, %f48085, %f48086, %f48087, %f48088, %f48089}, {%r2, %r2, %r2, %r2, %r2, %r2, %r2, %r2}, {%r2, %r2, %r2, %r2, %r2, %r2, %r2, %r2}, {%f48074, %f48075, %f48076, %f48077, %f48078, %f48079, %f48080, %f48081};
	bar.warp.sync 	-1;
	wmma.mma.sync.aligned.row.col.m16n16k16.f32.f32 {%f48090, %f48091, %f48092, %f48093, %f48094, %f48095, %f48096, %f48097}, {%r2, %r2, %r2, %r2, %r2, %r2, %r2, %r2}, {%r2, %r2, %r2, %r2, %r2, %r2, %r2, %r2}, {%f48082, %f48083, %f48084, %f48085, %f48086, %f48087, %f48088, %f48089};
	bar.warp.sync 	-1;
	wmma.mma.sync.aligned.row.col.m16n16k16.f32.f32 {%f48098, %f48099, %f48100, %f48101, %f48102, %f48103, %f48104, %f48105}, {%r2, %r2, %r2, %r2, %r2, %r2, %r2, %r2}, {%r2, %r2, %r2, %r2, %r2, %r2, %r2, %r2}, {%f48090, %f48091, %f48092, %f48093, %f48094, %f48095, %f48096, %f48097};
	bar.warp.sync 	-1;
	wmma.mma.sync.aligned.row.col.m16n16k16.f32.f32 {%f48106, %f48107, %f48108, %f48109, %f48110, %f48111, %f48112, %f48113}, {%r2, %r2, %r2, %r2, %r2, %r2, %r2, %r2}, {%r2, %r2, %r2, %r2, %r2, %r2, %r2, %r2}, {%f48098, %f48099, %f48100, %f48101, %f48102, %f48103, %f48104, %f48105};
	bar.warp.sync 	-1;
	wmma.mma.sync.aligned.row.col.m16n16k16.f32.f32 {%f48114, %f48115, %f48116, %f48117, %f48118, %f48119, %f48120, %f48121}, {%r2, %r2, %r2, %r2, %r2, %r2, %r2, %r2}, {%r2, %r2, %r2, %r2, %r2, %r2, %r2, %r2}, {%f48106, %f48107, %f48108, %f48109, %f48110, %f48111, %f48112, %f48113};
	bar.warp.sync 	-1;
	wmma.mma.sync.aligned.row.col.m16n16k16.f32.f32 {%f48122, %f48123, %f48124, %f48125, %f48126, %f48127, %f48128, %f48129}, {%r2, %r2, %r2, %r2, %r2, %r2, %r2, %r2}, {%r2, %r2, %r2, %r2, %r2, %r2, %r2, %r2}, {%f48114, %f48115, %f48116, %f48117, %f48118, %f48119, %f48120, %f48121};
	bar.warp.sync 	-1;
	wmma.mma.sync.aligned.row.col.m16n16k16.f32.f32 {%f48130, %f48131, %f48132, %f48133, %f48134, %f48135, %f48136, %f48137}, {%r2, %r2, %r2, %r2, %r2, %r2, %r2, %r2}, {%r2, %r2, %r2, %r2, %r2, %r2, %r2, %r2}, {%f48122, %f48123, %f48124, %f48125, %f48126, %f48127, %f48128, %f48129};
	bar.warp.sync 	-1;
	wmma.mma.sync.aligned.row.col.m16n16k16.f32.f32 {%f48138, %f48139, %f48140, %f48141, %f48142, %f48143, %f48144, %f48145}, {%r2, %r2, %r2, %r2, %r2, %r2, %r2, %r2}, {%r2, %r2, %r2, %r2, %r2, %r2, %r2, %r2}, {%f48130, %f48131, %f48132, %f48133, %f48134, %f48135, %f48136, %f48137};
	bar.warp.sync 	-1;
	wmma.mma.sync.aligned.row.col.m16n16k16.f32.f32 {%f48146, %f48147, %f48148, %f48149, %f48150, %f48151, %f48152, %f48153}, {%r2, %r2, %r2, %r2, %r2, %r2, %r2, %r2}, {%r2, %r2, %r2, %r2, %r2, %r2, %r2, %r2}, {%f48138, %f48139, %f48140, %f48141, %f48142, %f48143, %f48144, %f48145};
	bar.warp.sync 	-1;
	wmma.mma.sync.aligned.row.col.m16n16k16.f32.f32 {%f48154, %f48155, %f48156, %f48157, %f48158, %f48159, %f48160, %f48161}, {%r2, %r2, %r2, %r2, %r2, %r2, %r2, %r2}, {%r2, %r2, %r2, %r2, %r2, %r2, %r2, %r2}, {%f48146, %f48147, %f48148, %f48149, %f48150, %f48151, %f48152, %f48153};
	bar.warp.sync 	-1;
	wmma.mma.sync.aligned.row.col.m16n16k16.f32.f32 {%f48162, %f48163, %f48164, %f48165, %f48166, %f48167, %f48168, %f48169}, {%r2, %r2, %r2, %r2, %r2, %r2, %r2, %r2}, {%r2, %r2, %r2, %r2, %r2, %r2, %r2, %r2}, {%f48154, %f48155, %f48156, %f48157, %f48158, %f48159, %f48160, %f48161};
	bar.warp.sync 	-1;
	wmma.mma.sync.aligned.row.col.m16n16k16.f32.f32 {%f48170, %f48171, %f48172, %f48173, %f48174, %f48175, %f48176, %f48177}, {%r2, %r2, %r2, %r2, %r2, %r2, %r2, %r2}, {%r2, %r2, %r2, %r2, %r2, %r2, %r2, %r2}, {%f48162, %f48163, %f48164, %f48165, %f48166, %f48167, %f48168, %f48169};
	bar.warp.sync 	-1;
	wmma.mma.sync.aligned.row.col.m16n16k16.f32.f32 {%f48178, %f48179, %f48180, %f48181, %f48182, %f48183, %f48184, %f48185}, {%r2, %r2, %r2, %r2, %r2, %r2, %r2, %r2}, {%r2, %r2, %r2, %r2, %r2, %r2, %r2, %r2}, {%f48170, %f48171, %f48172, %f48173, %f48174, %f48175, %f48176, %f48177};
	bar.warp.sync 	-1;
	wmma.mma.sync.aligned.row.col.m16n16k16.f32.f32 {%f48186, %f48187, %f48188, %f48189, %f48190, %f48191, %f48192, %f48193}, {%r2, %r2, %r2, %r2, %r2, %r2, %r2, %r2}, {%r2, %r2, %r2, %r2, %r2, %r2, %r2, %r2}, {%f48178, %f48179, %f48180, %f48181, %f48182, %f48183, %f48184, %f48185};
	bar.warp.sync 	-1;
	wmma.mma.sync.aligned.row.col.m16n16k16.f32.f32 {%f48194, %f48195, %f48196, %f48197, %f48198, %f48199, %f48200, %f48201}, {%r2, %r2, %r2, %r2, %r2, %r2, %r2, %r2}, {%r2, %r2, %r2, %r2, %r2, %r2, %r2, %r2}, {%f48186, %f48187, %f48188, %f48189, %f48190, %f48191, %f48192, %f48193};
	bar.warp.sync 	-1;
	wmma.mma.sync.aligned.row.col.m16n16k16.f32.f32 {%f48202, %f48203, %f48204, %f48205, %f48206, %f48207, %f48208, %f48209}, {%r2, %r2, %r2, %r2, %r2, %r2, %r2, %r2}, {%r2, %r2, %r2, %r2, %r2, %r2, %r2, %r2}, {%f48194, %f48195, %f48196, %f48197, %f48198, %f48199, %f48200, %f48201};
	bar.warp.sync 	-1;
	wmma.mma.sync.aligned.row.col.m16n16k16.f32.f32 {%f48210, %f48211, %f48212, %f48213, %f48214, %f48215, %f48216, %f48217}, {%r2, %r2, %r2, %r2, %r2, %r2, %r2, %r2}, {%r2, %r2, %r2, %r2, %r2, %r2, %r2, %r2}, {%f48202, %f48203, %f48204, %f48205, %f48206, %f48207, %f48208, %f48209};
	bar.warp.sync 	-1;
	wmma.mma.sync.aligned.row.col.m16n16k16.f32.f32 {%f48218, %f48219, %f48220, %f48221, %f48222, %f48223, %f48224, %f48225}, {%r2, %r2, %r2, %r2, %r2, %r2, %r2, %r2}, {%r2, %r2, %r2, %r2, %r2, %r2, %r2, %r2}, {%f48210, %f48211, %f48212, %f48213, %f48214, %f48215, %f48216, %f48217};
	bar.warp.sync 	-1;
	wmma.mma.sync.aligned.row.col.m16n16k16.f32.f32 {%f48226, %f48227, %f48228, %f48229, %f48230, %f48231, %f48232, %f48233}, {%r2, %r2, %r2, %r2, %r2, %r2, %r2, %r2}, {%r2, %r2, %r2, %r2, %r2, %r2, %r2, %r2}, {%f48218, %f48219, %f48220, %f48221, %f48222, %f48223, %f48224, %f48225};
	bar.warp.sync 	-1;
	wmma.mma.sync.aligned.row.col.m16n16k16.f32.f32 {%f48234, %f48235, %f48236, %f48237, %f48238, %f48239, %f48240, %f48241}, {%r2, %r2, %r2, %r2, %r2, %r2, %r2, %r2}, {%r2, %r2, %r2, %r2, %r2, %r2, %r2, %r2}, {%f48226, %f48227, %f48228, %f48229, %f48230, %f48231, %f48232, %f48233};
	bar.warp.sync 	-1;
	wmma.mma.sync.aligned.row.col.m16n16k16.f32.f32 {%f48242, %f48243, %f48244, %f48245, %f48246, %f48247, %f48248, %f48249}, {%r2, %r2, %r2, %r2, %r2, %r2, %r2, %r2}, {%r2, %r2, %r2, %r2, %r2, %r2, %r2, %r2}, {%f48234, %f48235, %f48236, %f48237, %f48238, %f48239, %f48240, %f48241};
	bar.warp.sync 	-1;
	wmma.mma.sync.aligned.row.col.m16n16k16.f32.f32 {%f48250, %f48251, %f48252, %f48253, %f48254, %f48255, %f48256, %f48257}, {%r2, %r2, %r2, %r2, %r2, %r2, %r2, %r2}, {%r2, %r2, %r2, %r2, %r2, %r2, %r2, %r2}, {%f48242, %f48243, %f48244, %f48245, %f48246, %f48247, %f48248, %f48249};
	bar.warp.sync 	-1;
	wmma.mma.sync.aligned.row.col.m16n16k16.f32.f32 {%f48258, %f48259, %f48260, %f48261, %f48262, %f48263, %f48264, %f48265}, {%r2, %r2, %r2, %r2, %r2, %r2, %r2, %r2}, {%r2, %r2, %r2, %r2, %r2, %r2, %r2, %r2}, {%f48250, %f48251, %f48252, %f48253, %f48254, %f48255, %f48256, %f48257};
	bar.warp.sync 	-1;
	wmma.mma.sync.aligned.row.col.m16n16k16.f32.f32 {%f48266, %f48267, %f48268, %f48269, %f48270, %f48271, %f48272, %f48273}, {%r2, %r2, %r2, %r2, %r2, %r2, %r2, %r2}, {%r2, %r2, %r2, %r2, %r2, %r2, %r2, %r2}, {%f48258, %f48259, %f48260, %f48261, %f48262, %f48263, %f48264, %f48265};
	bar.warp.sync 	-1;
	wmma.mma.sync.aligned.row.col.m16n16k16.f32.f32 {%f48274, %f48275, %f48276, %f48277, %f48278, %f48279, %f48280, %f48281}, {%r2, %r2, %r2, %r2, %r2, %r2, %r2, %r2}, {%r2, %r2, %r2, %r2, %r2, %r2, %r2, %r2}, {%f48266, %f48267, %f48268, %f48269, %f48270, %f48271, %f48272, %f48273};
	bar.warp.sync 	-1;
	wmma.mma.sync.aligned.row.col.m16n16k16.f32.f32 {%f48282, %f48283, %f48284, %f48285, %f48286, %f48287, %f48288, %f48289}, {%r2, %r2, %r2, %r2, %r2, %r2, %r2, %r2}, {%r2, %r2, %r2, %r2, %r2, %r2, %r2, %r2}, {%f48274, %f48275, %f48276, %f48277, %f48278, %f48279, %f48280, %f48281};
	bar.warp.sync 	-1;
	wmma.mma.sync.aligned.row.col.m16n16k16.f32.f32 {%f48290, %f48291, %f48292, %f48293, %f48294, %f48295, %f48296, %f48297}, {%r2, %r2, %r2, %r2, %r2, %r2, %r2, %r2}, {%r2, %r2, %r2, %r2, %r2, %r2, %r2, %r2}, {%f48282, %f48283, %f48284, %f48285, %f48286, %f48287, %f48288, %f48289};
	bar.warp.sync 	-1;
	wmma.mma.sync.aligned.row.col.m16n16k16.f32.f32 {%f48298, %f48299, %f48300, %f48301, %f48302, %f48303, %f48304, %f48305}, {%r2, %r2, %r2, %r2, %r2, %r2, %r2, %r2}, {%r2, %r2, %r2, %r2, %r2, %r2, %r2, %r2}, {%f48290, %f48291, %f48292, %f48293, %f48294, %f48295, %f48296, %f48297};
	bar.warp.sync 	-1;
	wmma.mma.sync.aligned.row.col.m16n16k16.f32.f32 {%f48306, %f48307, %f48308, %f48309, %f48310, %f48311, %f48312, %f48313}, {%r2, %r2, %r2, %r2, %r2, %r2, %r2, %r2}, {%r2, %r2, %r2, %r2, %r2, %r2, %r2, %r2}, {%f48298, %f48299, %f48300, %f48301, %f48302, %f48303, %f48304, %f48305};
	bar.warp.sync 	-1;
	wmma.mma.sync.aligned.row.col.m16n16k16.f32.f32 {%f48314, %f48315, %f48316, %f48317, %f48318, %f48319, %f48320, %f48321}, {%r2, %r2, %r2, %r2, %r2, %r2, %r2, %r2}, {%r2, %r2, %r2, %r2, %r2, %r2, %r2, %r2}, {%f48306, %f48307, %f48308, %f48309, %f48310, %f48311, %f48312, %f48313};
	bar.warp.sync 	-1;
	wmma.mma.sync.aligned.row.col.m16n16k16.f32.f32 {%f48322, %f48323, %f48324, %f48325, %f48326, %f48327, %f48328, %f48329}, {%r2, %r2, %r2, %r2, %r2, %r2, %r2, %r2}, {%r2, %r2, %r2, %r2, %r2, %r2, %r2, %r2}, {%f48314, %f48315, %f48316, %f48317, %f48318, %f48319, %f48320, %f48321};
	bar.warp.sync 	-1;
	wmma.mma.sync.aligned.row.col.m16n16k16.f32.f32 {%f48330, %f48331, %f48332, %f48333, %f48334, %f48335, %f48336, %f48337}, {%r2, %r2, %r2, %r2, %r2, %r2, %r2, %r2}, {%r2, %r2, %r2, %r2, %r2, %r2, %r2, %r2}, {%f48322, %f48323, %f48324, %f48325, %f48326, %f48327, %f48328, %f48329};
	bar.warp.sync 	-1;
	wmma.mma.sync.aligned.row.col.m16n16k16.f32.f32 {%f48338, %f48339, %f48340, %f48341, %f48342, %f48343, %f48344, %f48345}, {%r2, %r2, %r2, %r2, %r2, %r2, %r2, %r2}, {%r2, %r2, %r2, %r2, %r2, %r2, %r2, %r2}, {%f48330, %f48331, %f48332, %f48333, %f48334, %f48335, %f48336, %f48337};
	bar.warp.sync 	-1;
	wmma.mma.sync.aligned.row.col.m16n16k16.f32.f32 {%f48346, %f48347, %f48348, %f48349, %f48350, %f48351, %f48352, %f48353}, {%r2, %r2, %r2, %r2, %r2, %r2, %r2, %r2}, {%r2, %r2, %r2, %r2, %r2, %r2, %r2, %r2}, {%f48338, %f48339, %f48340, %f48341, %f48342, %f48343, %f48344, %f48345};
	bar.warp.sync 	-1;
	wmma.mma.sync.aligned.row.col.m16n16k16.f32.f32 {%f48354, %f48355, %f48356, %f48357, %f48358, %f48359, %f48360, %f48361}, {%r2, %r2, %r2, %r2, %r2, %r2, %r2, %r2}, {%r2, %r2, %r2, %r2, %r2, %r2, %r2, %r2}, {%f48346, %f48347, %f48348, %f48349, %f48350, %f48351, %f48352, %f48353};
	bar.warp.sync 	-1;
	wmma.mma.sync.aligned.row.col.m16n16k16.f32.f32 {%f48362, %f48363, %f48364, %f48365, %f48366, %f48367, %f48368, %f48369}, {%r2, %r2, %r2, %r2, %r2, %r2, %r2, %r2}, {%r2, %r2, %r2, %r2, %r2, %r2, %r2, %r2}, {%f48354, %f48355, %f48356, %f48357, %f48358, %f48359, %f48360, %f48361};
	bar.warp.sync 	-1;
	wmma.mma.sync.aligned.row.col.m16n16k16.f32.f32 {%f48370, %f48371, %f48372, %f48373, %f48374, %f48375, %f48376, %f48377}, {%r2, %r2, %r2, %r2, %r2, %r2, %r2, %r2}, {%r2, %r2, %r2, %r2, %r2, %r2, %r2, %r2}, {%f48362, %f48363, %f48364, %f48365, %f48366, %f48367, %f48368, %f48369};
	bar.warp.sync 	-1;
	wmma.mma.sync.aligned.row.col.m16n16k16.f32.f32 {%f48378, %f48379, %f48380, %f48381, %f48382, %f48383, %f48384, %f48385}, {%r2, %r2, %r2, %r2, %r2, %r2, %r2, %r2}, {%r2, %r2, %r2, %r2, %r2, %r2, %r2, %r2}, {%f48370, %f48371, %f48372, %f48373, %f48374, %f48375, %f48376, %f48377};
	bar.warp.sync 	-1;
	wmma.mma.sync.aligned.row.col.m16n16k16.f32.f32 {%f48386, %f48387, %f48388, %f48389, %f48390, %f48391, %f48392, %f48393}, {%r2, %r2, %r2, %r2, %r2, %r2, %r2, %r2}, {%r2, %r2, %r2, %r2, %r2, %r2, %r2, %r2}, {%f48378, %f48379, %f48380, %f48381, %f48382, %f48383, %f48384, %f48385};
	bar.warp.sync 	-1;
	wmma.mma.sync.aligned.row.col.m16n16k16.f32.f32 {%f48394, %f48395, %f48396, %f48397, %f48398, %f48399, %f48400, %f48401}, {%r2, %r2, %r2, %r2, %r2, %r2, %r2, %r2}, {%r2, %r2, %r2, %r2, %r2, %r2, %r2, %r2}, {%f48386, %f48387, %f48388, %f48389, %f48390, %f48391, %f48392, %f48393};
	bar.warp.sync 	-1;
	wmma.mma.sync.aligned.row.col.m16n16k16.f32.f32 {%f48402, %f48403, %f48404, %f48405, %f48406, %f48407, %f48408, %f48409}, {%r2, %r2, %r2, %r2, %r2, %r2, %r2, %r2}, {%r2, %r2, %r2, %r2, %r2, %r2, %r2, %r2}, {%f48394, %f48395, %f48396, %f48397, %f48398, %f48399, %f48400, %f48401};
	bar.warp.sync 	-1;
	wmma.mma.sync.aligned.row.col.m16n16k16.f32.f32 {%f48410, %f48411, %f48412, %f48413, %f48414, %f48415, %f48416, %f48417}, {%r2, %r2, %r2, %r2, %r2, %r2, %r2, %r2}, {%r2, %r2, %r2, %r2, %r2, %r2, %r2, %r2}, {%f48402, %f48403, %f48404, %f48405, %f48406, %f48407, %f48408, %f48409};
	bar.warp.sync 	-1;
	wmma.mma.sync.aligned.row.col.m16n16k16.f32.f32 {%f48418, %f48419, %f48420, %f48421, %f48422, %f48423, %f48424, %f48425}, {%r2, %r2, %r2, %r2, %r2, %r2, %r2, %r2}, {%r2, %r2, %r2, %r2, %r2, %r2, %r2, %r2}, {%f48410, %f48411, %f48412, %f48413, %f48414, %f48415, %f48416, %f48417};
	bar.warp.sync 	-1;
	wmma.mma.sync.aligned.row.col.m16n16k16.f32.f32 {%f48426, %f48427, %f48428, %f48429, %f48430, %f48431, %f48432, %f48433}, {%r2, %r2, %r2, %r2, %r2, %r2, %r2, %r2}, {%r2, %r2, %r2, %r2, %r2, %r2, %r2, %r2}, {%f48418, %f48419, %f48420, %f48421, %f48422, %f48423, %f48424, %f48425};
	bar.warp.sync 	-1;
	wmma.mma.sync.aligned.row.col.m16n16k16.f32.f32 {%f48434, %f48435, %f48436, %f48437, %f48438, %f48439, %f48440, %f48441}, {%r2, %r2, %r2, %r2, %r2, %r2, %r2, %r2}, {%r2, %r2, %r2, %r2, %r2, %r2, %r2, %r2}, {%f48426, %f48427, %f48428, %f48429, %f48430, %f48431, %f48432, %f48433};
	bar.warp.sync 	-1;
	wmma.mma.sync.aligned.row.col.m16n16k16.f32.f32 {%f48442, %f48443, %f48444, %f48445, %f48446, %f48447, %f48448, %f48449}, {%r2, %r2, %r2, %r2, %r2, %r2, %r2, %r2}, {%r2, %r2, %r2, %r2, %r2, %r2, %r2, %r2}, {%f48434, %f48435, %f48436, %f48437, %f48438, %f48439, %f48440, %f48441};
	bar.warp.sync 	-1;
	wmma.mma.sync.aligned.row.col.m16n16k16.f32.f32 {%f48450, %f48451, %f48452, %f48453, %f48454, %f48455, %f48456, %f48457}, {%r2, %r2, %r2, %r2, %r2, %r2, %r2, %r2}, {%r2, %r2, %r2, %r2, %r2, %r2, %r2, %r2}, {%f48442, %f48443, %f48444, %f48445, %f48446, %f48447, %f48448, %f48449};
	bar.warp.sync 	-1;
	wmma.mma.sync.aligned.row.col.m16n16k16.f32.f32 {%f48458, %f48459, %f48460, %f48461, %f48462, %f48463, %f48464, %f48465}, {%r2, %r2, %r2, %r2, %r2, %r2, %r2, %r2}, {%r2, %r2, %r2, %r2, %r2, %r2, %r2, %r2}, {%f48450, %f48451, %f48452, %f48453, %f48454, %f48455, %f48456, %f48457};
	bar.warp.sync 	-1;
	wmma.mma.sync.aligned.row.col.m16n16k16.f32.f32 {%f48466, %f48467, %f48468, %f48469, %f48470, %f48471, %f48472, %f48473}, {%r2, %r2, %r2, %r2, %r2, %r2, %r2, %r2}, {%r2, %r2, %r2, %r2, %r2, %r2, %r2, %r2}, {%f48458, %f48459, %f48460, %f48461, %f48462, %f48463, %f48464, %f48465};
	bar.warp.sync 	-1;
	wmma.mma.sync.aligned.row.col.m16n16k16.f32.f32 {%f48474, %f48475, %f48476, %f48477, %f48478, %f48479, %f48480, %f48481}, {%r2, %r2, %r2, %r2, %r2, %r2, %r2, %r2}, {%r2, %r2, %r2, %r2, %r2, %r2, %r2, %r2}, {%f48466, %f48467, %f48468, %f48469, %f48470, %f48471, %f48472, %f48473};
	bar.warp.sync 	-1;
	wmma.mma.sync.aligned.row.col.m16n16k16.f32.f32 {%f48482, %f48483, %f48484, %f48485, %f48486, %f48487, %f48488, %f48489}, {%r2, %r2, %r2, %r2, %r2, %r2, %r2, %r2}, {%r2, %r2, %r2, %r2, %r2, %r2, %r2, %r2}, {%f48474, %f48475, %f48476, %f48477, %f48478, %f48479, %f48480, %f48481};
	bar.warp.sync 	-1;
	wmma.mma.sync.aligned.row.col.m16n16k16.f32.f32 {%f48490, %f48491, %f48492, %f48493, %f48494, %f48495, %f48496, %f48497}, {%r2, %r2, %r2, %r2, %r2, %r2, %r2, %r2}, {%r2, %r2, %r2, %r2, %r2, %r2, %r2, %r2}, {%f48482, %f48483, %f48484, %f48485, %f48486, %f48487, %f48488, %f48489};
	bar.warp.sync 	-1;
	wmma.mma.sync.aligned.row.col.m16n16k16.f32.f32 {%f48498, %f48499, %f48500, %f48501, %f48502, %f48503, %f48504, %f48505}, {%r2, %r2, %r2, %r2, %r2, %r2, %r2, %r2}, {%r2, %r2, %r2, %r2, %r2, %r2, %r2, %r2}, {%f48490, %f48491, %f48492, %f48493, %f48494, %f48495, %f48496, %f48497};
	bar.warp.sync 	-1;
	wmma.mma.sync.aligned.row.col.m16n16k16.f32.f32 {%f48506, %f48507, %f48508, %f48509, %f48510, %f48511, %f48512, %f48513}, {%r2, %r2, %r2, %r2, %r2, %r2, %r2, %r2}, {%r2, %r2, %r2, %r2, %r2, %r2, %r2, %r2}, {%f48498, %f48499, %f48500, %f48501, %f48502, %f48503, %f48504, %f48505};
	bar.warp.sync 	-1;
	wmma.mma.sync.aligned.row.col.m16n16k16.f32.f32 {%f48514, %f48515, %f48516, %f48517, %f48518, %f48519, %f48520, %f48521}, {%r2, %r2, %r2, %r2, %r2, %r2, %r2, %r2}, {%r2, %r2, %r2, %r2, %r2, %r2, %r2, %r2}, {%f48506, %f48507, %f48508, %f48509, %f48510, %f48511, %f48512, %f48513};
	bar.warp.sync 	-1;
	wmma.mma.sync.aligned.row.col.m16n16k16.f32.f32 {%f48522, %f48523, %f48524, %f48525, %f48526, %f48527, %f48528, %f48529}, {%r2, %r2, %r2, %r2, %r2, %r2, %r2, %r2}, {%r2, %r2, %r2, %r2, %r2, %r2, %r2, %r2}, {%f48514, %f48515, %f48516, %f48517, %f48518, %f48519, %f48520, %f48521};
	bar.warp.sync 	-1;
	wmma.mma.sync.aligned.row.col.m16n16k16.f32.f32 {%f48530, %f48531, %f48532, %f48533, %f48534, %f48535, %f48536, %f48537}, {%r2, %r2, %r2, %r2, %r2, %r2, %r2, %r2}, {%r2, %r2, %r2, %r2, %r2, %r2, %r2, %r2}, {%f48522, %f48523, %f48524, %f48525, %f48526, %f48527, %f48528, %f48529};
	bar.warp.sync 	-1;
	wmma.mma.sync.aligned.row.col.m16n16k16.f32.f32 {%f48538, %f48539, %f48540, %f48541, %f48542, %f48543, %f48544, %f48545}, {%r2, %r2, %r2, %r2, %r2, %r2, %r2, %r2}, {%r2, %r2, %r2, %r2, %r2, %r2, %r2, %r2}, {%f48530, %f48531, %f48532, %f48533, %f48534, %f48535, %f48536, %f48537};
	bar.warp.sync 	-1;
	wmma.mma.sync.aligned.row.col.m16n16k16.f32.f32 {%f48546, %f48547, %f48548, %f48549, %f48550, %f48551, %f48552, %f48553}, {%r2, %r2, %r2, %r2, %r2, %r2, %r2, %r2}, {%r2, %r2, %r2, %r2, %r2, %r2, %r2, %r2}, {%f48538, %f48539, %f48540, %f48541, %f48542, %f48543, %f48544, %f48545};
	bar.warp.sync 	-1;
	wmma.mma.sync.aligned.row.col.m16n16k16.f32.f32 {%f48554, %f48555, %f48556, %f48557, %f48558, %f48559, %f48560, %f48561}, {%r2, %r2, %r2, %r2, %r2, %r2, %r2, %r2}, {%r2, %r2, %r2, %r2, %r2, %r2, %r2, %r2}, {%f48546, %f48547, %f48548, %f48549, %f48550, %f48551, %f48552, %f48553};
	bar.warp.sync 	-1;
	wmma.mma.sync.aligned.row.col.m16n16k16.f32.f32 {%f48562, %f48563, %f48564, %f48565, %f48566, %f48567, %f48568, %f48569}, {%r2, %r2, %r2, %r2, %r2, %r2, %r2, %r2}, {%r2, %r2, %r2, %r2, %r2, %r2, %r2, %r2}, {%f48554, %f48555, %f48556, %f48557, %f48558, %f48559, %f48560, %f48561};
	bar.warp.sync 	-1;
	wmma.mma.sync.aligned.row.col.m16n16k16.f32.f32 {%f48570, %f48571, %f48572, %f48573, %f48574, %f48575, %f48576, %f48577}, {%r2, %r2, %r2, %r2, %r2, %r2, %r2, %r2}, {%r2, %r2, %r2, %r2, %r2, %r2, %r2, %r2}, {%f48562, %f48563, %f48564, %f48565, %f48566, %f48567, %f48568, %f48569};
	bar.warp.sync 	-1;
	wmma.mma.sync.aligned.row.col.m16n16k16.f32.f32 {%f48578, %f48579, %f48580, %f48581, %f48582, %f48583, %f48584, %f48585}, {%r2, %r2, %r2, %r2, %r2, %r2, %r2, %r2}, {%r2, %r2, %r2, %r2, %r2, %r2, %r2, %r2}, {%f48570, %f48571, %f48572, %f48573, %f48574, %f48575, %f48576, %f48577};
	bar.warp.sync 	-1;
	wmma.mma.sync.aligned.row.col.m16n16k16.f32.f32 {%f48586, %f48587, %f48588, %f48589, %f48590, %f48591, %f48592, %f48593}, {%r2, %r2, %r2, %r2, %r2, %r2, %r2, %r2}, {%r2, %r2, %r2, %r2, %r2, %r2, %r2, %r2}, {%f48578, %f48579, %f48580, %f48581, %f48582, %f48583, %f48584, %f48585};
	bar.warp.sync 	-1;
	wmma.mma.sync.aligned.row.col.m16n16k16.f32.f32 {%f48594, %f48595, %f48596, %f48597, %f48598, %f48599, %f48600, %f48601}, {%r2, %r2, %r2, %r2, %r2, %r2, %r2, %r2}, {%r2, %r2, %r2, %r2, %r2, %r2, %r2, %r2}, {%f48586, %f48587, %f48588, %f48589, %f48590, %f48591, %f48592, %f48593};
	bar.warp.sync 	-1;
	wmma.mma.sync.aligned.row.col.m16n16k16.f32.f32 {%f48602, %f48603, %f48604, %f48605, %f48606, %f48607, %f48608, %f48609}, {%r2, %r2, %r2, %r2, %r2, %r2, %r2, %r2}, {%r2, %r2, %r2, %r2, %r2, %r2, %r2, %r2}, {%f48594, %f48595, %f48596, %f48597, %f48598, %f48599, %f48600, %f48601};
	bar.warp.sync 	-1;
	wmma.mma.sync.aligned.row.col.m16n16k16.f32.f32 {%f48610, %f48611, %f48612, %f48613, %f48614, %f48615, %f48616, %f48617}, {%r2, %r2, %r2, %r2, %r2, %r2, %r2, %r2}, {%r2, %r2, %r2, %r2, %r2, %r2, %r2, %r2}, {%f48602, %f48603, %f48604, %f48605, %f48606, %f48607, %f48608, %f48609};
	bar.warp.sync 	-1;
	wmma.mma.sync.aligned.row.col.m16n16k16.f32.f32 {%f48618, %f48619, %f48620, %f48621, %f48622, %f48623, %f48624, %f48625}, {%r2, %r2, %r2, %r2, %r2, %r2, %r2, %r2}, {%r2, %r2, %r2, %r2, %r2, %r2, %r2, %r2}, {%f48610, %f48611, %f48612, %f48613, %f48614, %f48615, %f48616, %f48617};
	bar.warp.sync 	-1;
	wmma.mma.sync.aligned.row.col.m16n16k16.f32.f32 {%f48626, %f48627, %f48628, %f48629, %f48630, %f48631, %f48632, %f48633}, {%r2, %r2, %r2, %r2, %r2, %r2, %r2, %r2}, {%r2, %r2, %r2, %r2, %r2, %r2, %r2, %r2}, {%f48618, %f48619, %f48620, %f48621, %f48622, %f48623, %f48624, %f48625};
	bar.warp.sync 	-1;
	wmma.mma.sync.aligned.row.col.m16n16k16.f32.f32 {%f48634, %f48635, %f48636, %f48637, %f48638, %f48639, %f48640, %f48641}, {%r2, %r2, %r2, %r2, %r2, %r2, %r2, %r2}, {%r2, %r2, %r2, %r2, %r2, %r2, %r2, %r2}, {%f48626, %f48627, %f48628, %f48629, %f48630, %f48631, %f48632, %f48633};
	bar.warp.sync 	-1;
	wmma.mma.sync.aligned.row.col.m16n16k16.f32.f32 {%f48642, %f48643, %f48644, %f48645, %f48646, %f48647, %f48648, %f48649}, {%r2, %r2, %r2, %r2, %r2, %r2, %r2, %r2}, {%r2, %r2, %r2, %r2, %r2, %r2, %r2, %r2}, {%f48634, %f48635, %f48636, %f48637, %f48638, %f48639, %f48640, %f48641};
	bar.warp.sync 	-1;
	wmma.mma.sync.aligned.row.col.m16n16k16.f32.f32 {%f48650, %f48651, %f48652, %f48653, %f48654, %f48655, %f48656, %f48657}, {%r2, %r2, %r2, %r2, %r2, %r2, %r2, %r2}, {%r2, %r2, %r2, %r2, %r2, %r2, %r2, %r2}, {%f48642, %f48643, %f48644, %f48645, %f48646, %f48647, %f48648, %f48649};
	bar.warp.sync 	-1;
	wmma.mma.sync.aligned.row.col.m16n16k16.f32.f32 {%f48658, %f48659, %f48660, %f48661, %f48662, %f48663, %f48664, %f48665}, {%r2, %r2, %r2, %r2, %r2, %r2, %r2, %r2}, {%r2, %r2, %r2, %r2, %r2, %r2, %r2, %r2}, {%f48650, %f48651, %f48652, %f48653, %f48654, %f48655, %f48656, %f48657};
	bar.warp.sync 	-1;
	wmma.mma.sync.aligned.row.col.m16n16k16.f32.f32 {%f48666, %f48667, %f48668, %f48669, %f48670, %f48671, %f48672, %f48673}, {%r2, %r2, %r2, %r2, %r2, %r2, %r2, %r2}, {%r2, %r2, %r2, %r2, %r2, %r2, %r2, %r2}, {%f48658, %f48659, %f48660, %f48661, %f48662, %f48663, %f48664, %f48665};
	bar.warp.sync 	-1;
	wmma.mma.sync.aligned.row.col.m16n16k16.f32.f32 {%f48674, %f48675, %f48676, %f48677, %f48678, %f48679, %f48680, %f48681}, {%r2, %r2, %r2, %r2, %r2, %r2, %r2, %r2}, {%r2, %r2, %r2, %r2, %r2, %r2, %r2, %r2}, {%f48666, %f48667, %f48668, %f48669, %f48670, %f48671, %f48672, %f48673};
	bar.warp.sync 	-1;
	wmma.mma.sync.aligned.row.col.m16n16k16.f32.f32 {%f48682, %f48683, %f48684, %f48685, %f48686, %f48687, %f48688, %f48689}, {%r2, %r2, %r2, %r2, %r2, %r2, %r2, %r2}, {%r2, %r2, %r2, %r2, %r2, %r2, %r2, %r2}, {%f48674, %f48675, %f48676, %f48677, %f48678, %f48679, %f48680, %f48681};
	bar.warp.sync 	-1;
	wmma.mma.sync.aligned.row.col.m16n16k16.f32.f32 {%f48690, %f48691, %f48692, %f48693, %f48694, %f48695, %f48696, %f48697}, {%r2, %r2, %r2, %r2, %r2, %r2, %r2, %r2}, {%r2, %r2, %r2, %r2, %r2, %r2, %r2, %r2}, {%f48682, %f48683, %f48684, %f48685, %f48686, %f48687, %f48688, %f48689};
	bar.warp.sync 	-1;
	wmma.mma.sync.aligned.row.col.m16n16k16.f32.f32 {%f48698, %f48699, %f48700, %f48701, %f48702, %f48703, %f48704, %f48705}, {%r2, %r2, %r2, %r2, %r2, %r2, %r2, %r2}, {%r2, %r2, %r2, %r2, %r2, %r2, %r2, %r2}, {%f48690, %f48691, %f48692, %f48693, %f48694, %f48695, %f48696, %f48697};
	bar.warp.sync 	-1;
	wmma.mma.sync.aligned.row.col.m16n16k16.f32.f32 {%f48706, %f48707, %f48708, %f48709, %f48710, %f48711, %f48712, %f48713}, {%r2, %r2, %r2, %r2, %r2, %r2, %r2, %r2}, {%r2, %r2, %r2, %r2, %r2, %r2, %r2, %r2}, {%f48698, %f48699, %f48700, %f48701, %f48702, %f48703, %f48704, %f48705};
	bar.warp.sync 	-1;
	wmma.mma.sync.aligned.row.col.m16n16k16.f32.f32 {%f48714, %f48715, %f48716, %f48717, %f48718, %f48719, %f48720, %f48721}, {%r2, %r2, %r2, %r2, %r2, %r2, %r2, %r2}, {%r2, %r2, %r2, %r2, %r2, %r2, %r2, %r2}, {%f48706, %f48707, %f48708, %f48709, %f48710, %f48711, %f48712, %f48713};
	bar.warp.sync 	-1;
	wmma.mma.sync.aligned.row.col.m16n16k16.f32.f32 {%f48722, %f48723, %f48724, %f48725, %f48726, %f48727, %f48728, %f48729}, {%r2, %r2, %r2, %r2, %r2, %r2, %r2, %r2}, {%r2, %r2, %r2, %r2, %r2, %r2, %r2, %r2}, {%f48714, %f48715, %f48716, %f48717, %f48718, %f48719, %f48720, %f48721};
	bar.warp.sync 	-1;
	wmma.mma.sync.aligned.row.col.m16n16k16.f32.f32 {%f48730, %f48731, %f48732, %f48733, %f48734, %f48735, %f48736, %f48737}, {%r2, %r2, %r2, %r2, %r2, %r2, %r2, %r2}, {%r2, %r2, %r2, %r2, %r2, %r2, %r2, %r2}, {%f48722, %f48723, %f48724, %f48725, %f48726, %f48727, %f48728, %f48729};
	bar.warp.sync 	-1;
	wmma.mma.sync.aligned.row.col.m16n16k16.f32.f32 {%f48738, %f48739, %f48740, %f48741, %f48742, %f48743, %f48744, %f48745}, {%r2, %r2, %r2, %r2, %r2, %r2, %r2, %r2}, {%r2, %r2, %r2, %r2, %r2, %r2, %r2, %r2}, {%f48730, %f48731, %f48732, %f48733, %f48734, %f48735, %f48736, %f48737};
	bar.warp.sync 	-1;
	wmma.mma.sync.aligned.row.col.m16n16k16.f32.f32 {%f48746, %f48747, %f48748, %f48749, %f48750, %f48751, %f48752, %f48753}, {%r2, %r2, %r2, %r2, %r2, %r2, %r2, %r2}, {%r2, %r2, %r2, %r2, %r2, %r2, %r2, %r2}, {%f48738, %f48739, %f48740, %f48741, %f48742, %f48743, %f48744, %f48745};
	bar.warp.sync 	-1;
	wmma.mma.sync.aligned.row.col.m16n16k16.f32.f32 {%f48754, %f48755, %f48756, %f48757, %f48758, %f48759, %f48760, %f48761}, {%r2, %r2, %r2, %r2, %r2, %r2, %r2, %r2}, {%r2, %r2, %r2, %r2, %r2, %r2, %r2, %r2}, {%f48746, %f48747, %f48748, %f48749, %f48750, %f48751, %f48752, %f48753};
	bar.warp.sync 	-1;
	wmma.mma.sync.aligned.row.col.m16n16k16.f32.f32 {%f48762, %f48763, %f48764, %f48765, %f48766, %f48767, %f48768, %f48769}, {%r2, %r2, %r2, %r2, %r2, %r2, %r2, %r2}, {%r2, %r2, %r2, %r2, %r2, %r2, %r2, %r2}, {%f48754, %f48755, %f48756, %f48757, %f48758, %f48759, %f48760, %f48761};
	bar.warp.sync 	-1;
	wmma.mma.sync.aligned.row.col.m16n16k16.f32.f32 {%f48770, %f48771, %f48772, %f48773, %f48774, %f48775, %f48776, %f48777}, {%r2, %r2, %r2, %r2, %r2, %r2, %r2, %r2}, {%r2, %r2, %r2, %r2, %r2, %r2, %r2, %r2}, {%f48762, %f48763, %f48764, %f48765, %f48766, %f48767, %f48768, %f48769};
	bar.warp.sync 	-1;
	wmma.mma.sync.aligned.row.col.m16n16k16.f32.f32 {%f48778, %f48779, %f48780, %f48781, %f48782, %f48783, %f48784, %f48785}, {%r2, %r2, %r2, %r2, %r2, %r2, %r2, %r2}, {%r2, %r2, %r2, %r2, %r2, %r2, %r2, %r2}, {%f48770, %f48771, %f48772, %f48773, %f48774, %f48775, %f48776, %f48777};
	bar.warp.sync 	-1;
	wmma.mma.sync.aligned.row.col.m16n16k16.f32.f32 {%f48786, %f48787, %f48788, %f48789, %f48790, %f48791, %f48792, %f48793}, {%r2, %r2, %r2, %r2, %r2, %r2, %r2, %r2}, {%r2, %r2, %r2, %r2, %r2, %r2, %r2, %r2}, {%f48778, %f48779, %f48780, %f48781, %f48782, %f48783, %f48784, %f48785};
	bar.warp.sync 	-1;
	wmma.mma.sync.aligned.row.col.m16n16k16.f32.f32 {%f48794, %f48795, %f48796, %f48797, %f48798, %f48799, %f48800, %f48801}, {%r2, %r2, %r2, %r2, %r2, %r2, %r2, %r2}, {%r2, %r2, %r2, %r2, %r2, %r2, %r2, %r2}, {%f48786, %f48787, %f48788, %f48789, %f48790, %f48791, %f48792, %f48793};
	bar.warp.sync 	-1;
	wmma.mma.sync.aligned.row.col.m16n16k16.f32.f32 {%f48802, %f48803, %f48804, %f48805, %f48806, %f48807, %f48808, %f48809}, {%r2, %r2, %r2, %r2, %r2, %r2, %r2, %r2}, {%r2, %r2, %r2, %r2, %r2, %r2, %r2, %r2}, {%f48794, %f48795, %f48796, %f48797, %f48798, %f48799, %f48800, %f48801};
	bar.warp.sync 	-1;
	wmma.mma.sync.aligned.row.col.m16n16k16.f32.f32 {%f48810, %f48811, %f48812, %f48813, %f48814, %f48815, %f48816, %f48817}, {%r2, %r2, %r2, %r2, %r2, %r2, %r2, %r2}, {%r2, %r2, %r2, %r2, %r2, %r2, %r2, %r2}, {%f48802, %f48803, %f48804, %f48805, %f48806, %f48807, %f48808, %f48809};
	bar.warp.sync 	-1;
	wmma.mma.sync.aligned.row.col.m16n16k16.f32.f32 {%f48818, %f48819, %f48820, %f48821, %f48822, %f48823, %f48824, %f48825}, {%r2, %r2, %r2, %r2, %r2, %r2, %r2, %r2}, {%r2, %r2, %r2, %r2, %r2, %r2, %r2, %r2}, {%f48810, %f48811, %f48812, %f48813, %f48814, %f48815, %f48816, %f48817};
	bar.warp.sync 	-1;
	wmma.mma.sync.aligned.row.col.m16n16k16.f32.f32 {%f48826, %f48827, %f48828, %f48829, %f48830, %f48831, %f48832, %f48833}, {%r2, %r2, %r2, %r2, %r2, %r2, %r2, %r2}, {%r2, %r2, %r2, %r2, %r2, %r2, %r2, %r2}, {%f48818, %f48819, %f48820, %f48821, %f48822, %f48823, %f48824, %f48825};
	bar.warp.sync 	-1;
	wmma.mma.sync.aligned.row.col.m16n16k16.f32.f32 {%f48834, %f48835, %f48836, %f48837, %f48838, %f48839, %f48840, %f48841}, {%r2, %r2, %r2, %r2, %r2, %r2, %r2, %r2}, {%r2, %r2, %r2, %r2, %r2, %r2, %r2, %r2}, {%f48826, %f48827, %f48828, %f48829, %f48830, %f48831, %f48832, %f48833};
	bar.warp.sync 	-1;
	wmma.mma.sync.aligned.row.col.m16n16k16.f32.f32 {%f48842, %f48843, %f48844, %f48845, %f48846, %f48847, %f48848, %f48849}, {%r2, %r2, %r2, %r2, %r2, %r2, %r2, %r2}, {%r2, %r2, %r2, %r2, %r2, %r2, %r2, %r2}, {%f48834, %f48835, %f48836, %f48837, %f48838, %f48839, %f48840, %f48841};
	bar.warp.sync 	-1;
	wmma.mma.sync.aligned.row.col.m16n16k16.f32.f32 {%f48850, %f48851, %f48852, %f48853, %f48854, %f48855, %f48856, %f48857}, {%r2, %r2, %r2, %r2, %r2, %r2, %r2, %r2}, {%r2, %r2, %r2, %r2, %r2, %r2, %r2, %r2}, {%f48842, %f48843, %f48844, %f48845, %f48846, %f48847, %f48848, %f48849};
	bar.warp.sync 	-1;
	wmma.mma.sync.aligned.row.col.m16n16k16.f32.f32 {%f48858, %f48859, %f48860, %f48861, %f48862, %f48863, %f48864, %f48865}, {%r2, %r2, %r2, %r2, %r2, %r2, %r2, %r2}, {%r2, %r2, %r2, %r2, %r2, %r2, %r2, %r2}, {%f48850, %f48851, %f48852, %f48853, %f48854, %f48855, %f48856, %f48857};
	bar.warp.sync 	-1;
	wmma.mma.sync.aligned.row.col.m16n16k16.f32.f32 {%f48866, %f48867, %f48868, %f48869, %f48870, %f48871, %f48872, %f48873}, {%r2, %r2, %r2, %r2, %r2, %r2, %r2, %r2}, {%r2, %r2, %r2, %r2, %r2, %r2, %r2, %r2}, {%f48858, %f48859, %f48860, %f48861, %f48862, %f48863, %f48864, %f48865};
	bar.warp.sync 	-1;
	wmma.mma.sync.aligned.row.col.m16n16k16.f32.f32 {%f48874, %f48875, %f48876, %f48877, %f48878, %f48879, %f48880, %f48881}, {%r2, %r2, %r2, %r2, %r2, %r2, %r2, %r2}, {%r2, %r2, %r2, %r2, %r2, %r2, %r2, %r2}, {%f48866, %f48867, %f48868, %f48869, %f48870, %f48871, %f48872, %f48873};
	bar.warp.sync 	-1;
	wmma.mma.sync.aligned.row.col.m16n16k16.f32.f32 {%f48882, %f48883, %f48884, %f48885, %f48886, %f48887, %f48888, %f48889}, {%r2, %r2, %r2, %r2, %r2, %r2, %r2, %r2}, {%r2, %r2, %r2, %r2, %r2, %r2, %r2, %r2}, {%f48874, %f48875, %f48876, %f48877, %f48878, %f48879, %f48880, %f48881};
	bar.warp.sync 	-1;
	wmma.mma.sync.aligned.row.col.m16n16k16.f32.f32 {%f48890, %f48891, %f48892, %f48893, %f48894, %f48895, %f48896, %f48897}, {%r2, %r2, %r2, %r2, %r2, %r2, %r2, %r2}, {%r2, %r2, %r2, %r2, %r2, %r2, %r2, %r2}, {%f48882, %f48883, %f48884, %f48885, %f48886, %f48887, %f48888, %f48889};
	bar.warp.sync 	-1;
	wmma.mma.sync.aligned.row.col.m16n16k16.f32.f32 {%f48898, %f48899, %f48900, %f48901, %f48902, %f48903, %f48904, %f48905}, {%r2, %r2, %r2, %r2, %r2, %r2, %r2, %r2}, {%r2, %r2, %r2, %r2, %r2, %r2, %r2, %r2}, {%f48890, %f48891, %f48892, %f48893, %f48894, %f48895, %f48896, %f48897};
	bar.warp.sync 	-1;
	wmma.mma.sync.aligned.row.col.m16n16k16.f32.f32 {%f48906, %f48907, %f48908, %f48909, %f48910, %f48911, %f48912, %f48913}, {%r2, %r2, %r2, %r2, %r2, %r2, %r2, %r2}, {%r2, %r2, %r2, %r2, %r2, %r2, %r2, %r2}, {%f48898, %f48899, %f48900, %f48901, %f48902, %f48903, %f48904, %f48905};
	bar.warp.sync 	-1;
	wmma.mma.sync.aligned.row.col.m16n16k16.f32.f32 {%f48914, %f48915, %f48916, %f48917, %f48918, %f48919, %f48920, %f48921}, {%r2, %r2, %r2, %r2, %r2, %r2, %r2, %r2}, {%r2, %r2, %r2, %r2, %r2, %r2, %r2, %r2}, {%f48906, %f48907, %f48908, %f48909, %f48910, %f48911, %f48912, %f48913};
	bar.warp.sync 	-1;
	wmma.mma.sync.aligned.row.col.m16n16k16.f32.f32 {%f48922, %f48923, %f48924, %f48925, %f48926, %f48927, %f48928, %f48929}, {%r2, %r2, %r2, %r2, %r2, %r2, %r2, %r2}, {%r2, %r2, %r2, %r2, %r2, %r2, %r2, %r2}, {%f48914, %f48915, %f48916, %f48917, %f48918, %f48919, %f48920, %f48921};
	bar.warp.sync 	-1;
	wmma.mma.sync.aligned.row.col.m16n16k16.f32.f32 {%f48930, %f48931, %f48932, %f48933, %f48934, %f48935, %f48936, %f48937}, {%r2, %r2, %r2, %r2, %r2, %r2, %r2, %r2}, {%r2, %r2, %r2, %r2, %r2, %r2, %r2, %r2}, {%f48922, %f48923, %f48924, %f48925, %f48926, %f48927, %f48928, %f48929};
	bar.warp.sync 	-1;
	wmma.mma.sync.aligned.row.col.m16n16k16.f32.f32 {%f48938, %f48939, %f48940, %f48941, %f48942, %f48943, %f48944, %f48945}, {%r2, %r2, %r2, %r2, %r2, %r2, %r2, %r2}, {%r2, %r2, %r2, %r2, %r2, %r2, %r2, %r2}, {%f48930, %f48931, %f48932, %f48933, %f48934, %f48935, %f48936, %f48937};
	bar.warp.sync 	-1;
	wmma.mma.sync.aligned.row.col.m16n16k16.f32.f32 {%f48946, %f48947, %f48948, %f48949, %f48950, %f48951, %f48952, %f48953}, {%r2, %r2, %r2, %r2, %r2, %r2, %r2, %r2}, {%r2, %r2, %r2, %r2, %r2, %r2, %r2, %r2}, {%f48938, %f48939, %f48940, %f48941, %f48942, %f48943, %f48944, %f48945};
	bar.warp.sync 	-1;
	wmma.mma.sync.aligned.row.col.m16n16k16.f32.f32 {%f48954, %f48955, %f48956, %f48957, %f48958, %f48959, %f48960, %f48961}, {%r2, %r2, %r2, %r2, %r2, %r2, %r2, %r2}, {%r2, %r2, %r2, %r2, %r2, %r2, %r2, %r2}, {%f48946, %f48947, %f48948, %f48949, %f48950, %f48951, %f48952, %f48953};
	bar.warp.sync 	-1;
	wmma.mma.sync.aligned.row.col.m16n16k16.f32.f32 {%f48962, %f48963, %f48964, %f48965, %f48966, %f48967, %f48968, %f48969}, {%r2, %r2, %r2, %r2, %r2, %r2, %r2, %r2}, {%r2, %r2, %r2, %r2, %r2, %r2, %r2, %r2}, {%f48954, %f48955, %f48956, %f48957, %f48958, %f48959, %f48960, %f48961};
	bar.warp.sync 	-1;
	wmma.mma.sync.aligned.row.col.m16n16k16.f32.f32 {%f48970, %f48971, %f48972, %f48973, %f48974, %f48975, %f48976, %f48977}, {%r2, %r2, %r2, %r2, %r2, %r2, %r2, %r2}, {%r2, %r2, %r2, %r2, %r2, %r2, %r2, %r2}, {%f48962, %f48963, %f48964, %f48965, %f48966, %f48967, %f48968, %f48969};
	bar.warp.sync 	-1;
	wmma.mma.sync.aligned.row.col.m16n16k16.f32.f32 {%f48978, %f48979, %f48980, %f48981, %f48982, %f48983, %f48984, %f48985}, {%r2, %r2, %r2, %r2, %r2, %r2, %r2, %r2}, {%r2, %r2, %r2, %r2, %r2, %r2, %r2, %r2}, {%f48970, %f48971, %f48972, %f48973, %f48974, %f48975, %f48976, %f48977};
	bar.warp.sync 	-1;
	wmma.mma.sync.aligned.row.col.m16n16k16.f32.f32 {%f48986, %f48987, %f48988, %f48989, %f48990, %f48991, %f48992, %f48993}, {%r2, %r2, %r2, %r2, %r2, %r2, %r2, %r2}, {%r2, %r2, %r2, %r2, %r2, %r2, %r2, %r2}, {%f48978, %f48979, %f48980, %f48981, %f48982, %f48983, %f48984, %f48985};
	bar.warp.sync 	-1;
	wmma.mma.sync.aligned.row.col.m16n16k16.f32.f32 {%f48994, %f48995, %f48996, %f48997, %f48998, %f48999, %f49000, %f49001}, {%r2, %r2, %r2, %r2, %r2, %r2, %r2, %r2}, {%r2, %r2, %r2, %r2, %r2, %r2, %r2, %r2}, {%f48986, %f48987, %f48988, %f48989, %f48990, %f48991, %f48992, %f48993};
	bar.warp.sync 	-1;
	wmma.mma.sync.aligned.row.col.m16n16k16.f32.f32 {%f49002, %f49003, %f49004, %f49005, %f49006, %f49007, %f49008, %f49009}, {%r2, %r2, %r2, %r2, %r2, %r2, %r2, %r2}, {%r2, %r2, %r2, %r2, %r2, %r2, %r2, %r2}, {%f48994, %f48995, %f48996, %f48997, %f48998, %f48999, %f49000, %f49001};
	bar.warp.sync 	-1;
	wmma.mma.sync.aligned.row.col.m16n16k16.f32.f32 {%f49010, %f49011, %f49012, %f49013, %f49014, %f49015, %f49016, %f49017}, {%r2, %r2, %r2, %r2, %r2, %r2, %r2, %r2}, {%r2, %r2, %r2, %r2, %r2, %r2, %r2, %r2}, {%f49002, %f49003, %f49004, %f49005, %f49006, %f49007, %f49008, %f49009};
	bar.warp.sync 	-1;
	wmma.mma.sync.aligned.row.col.m16n16k16.f32.f32 {%f49018, %f49019, %f49020, %f49021, %f49022, %f49023, %f49024, %f49025}, {%r2, %r2, %r2, %r2, %r2, %r2, %r2, %r2}, {%r2, %r2, %r2, %r2, %r2, %r2, %r2, %r2}, {%f49010, %f49011, %f49012, %f49013, %f49014, %f49015, %f49016, %f49017};
	bar.warp.sync 	-1;
	wmma.mma.sync.aligned.row.col.m16n16k16.f32.f32 {%f49026, %f49027, %f49028, %f49029, %f49030, %f49031, %f49032, %f49033}, {%r2, %r2, %r2, %r2, %r2, %r2, %r2, %r2}, {%r2, %r2, %r2, %r2, %r2, %r2, %r2, %r2}, {%f49018, %f49019, %f49020, %f49021, %f49022, %f49023, %f49024, %f49025};
	bar.warp.sync 	-1;
	wmma.mma.sync.aligned.row.col.m16n16k16.f32.f32 {%f49034, %f49035, %f49036, %f49037, %f49038, %f49039, %f49040, %f49041}, {%r2, %r2, %r2, %r2, %r2, %r2, %r2, %r2}, {%r2, %r2, %r2, %r2, %r2, %r2, %r2, %r2}, {%f49026, %f49027, %f49028, %f49029, %f49030, %f49031, %f49032, %f49033};
	bar.warp.sync 	-1;
	wmma.mma.sync.aligned.row.col.m16n16k16.f32.f32 {%f49042, %f49043, %f49044, %f49045, %f49046, %f49047, %f49048, %f49049}, {%r2, %r2, %r2, %r2, %r2, %r2, %r2, %r2}, {%r2, %r2, %r2, %r2, %r2, %r2, %r2, %r2}, {%f49034, %f49035, %f49036, %f49037, %f49038, %f49039, %f49040, %f49041};
	bar.warp.sync 	-1;
	wmma.mma.sync.aligned.row.col.m16n16k16.f32.f32 {%f49050, %f49051, %f49052, %f49053, %f49054, %f49055, %f49056, %f49057}, {%r2, %r2, %r2, %r2, %r2, %r2, %r2, %r2}, {%r2, %r2, %r2, %r2, %r2, %r2, %r2, %r2}, {%f49042, %f49043, %f49044, %f49045, %f49046, %f49047, %f49048, %f49049};
	bar.warp.sync 	-1;
	wmma.mma.sync.aligned.row.col.m16n16k16.f32.f32 {%f49058, %f49059, %f49060, %f49061, %f49062, %f49063, %f49064, %f49065}, {%r2, %r2, %r2, %r2, %r2, %r2, %r2, %r2}, {%r2, %r2, %r2, %r2, %r2, %r2, %r2, %r2}, {%f49050, %f49051, %f49052, %f49053, %f49054, %f49055, %f49056, %f49057};
	bar.warp.sync 	-1;
	wmma.mma.sync.aligned.row.col.m16n16k16.f32.f32 {%f49066, %f49067, %f49068, %f49069, %f49070, %f49071, %f49072, %f49073}, {%r2, %r2, %r2, %r2, %r2, %r2, %r2, %r2}, {%r2, %r2, %r2, %r2, %r2, %r2, %r2, %r2}, {%f49058, %f49059, %f49060, %f49061, %f49062, %f49063, %f49064, %f49065};
	bar.warp.sync 	-1;
	wmma.mma.sync.aligned.row.col.m16n16k16.f32.f32 {%f49074, %f49075, %f49076, %f49077, %f49078, %f49079, %f49080, %f49081}, {%r2, %r2, %r2, %r2, %r2, %r2, %r2, %r2}, {%r2, %r2, %r2, %r2, %r2, %r2, %r2, %r2}, {%f49066, %f49067, %f49068, %f49069, %f49070, %f49071, %f49072, %f49073};
	bar.warp.sync 	-1;
	wmma.mma.sync.aligned.row.col.m16n16k16.f32.f32 {%f49082, %f49083, %f49084, %f49085, %f49086, %f49087, %f49088, %f49089}, {%r2, %r2, %r2, %r2, %r2, %r2, %r2, %r2}, {%r2, %r2, %r2, %r2, %r2, %r2, %r2, %r2}, {%f49074, %f49075, %f49076, %f49077, %f49078, %f49079, %f49080, %f49081};
	bar.warp.sync 	-1;
	wmma.mma.sync.aligned.row.col.m16n16k16.f32.f32 {%f49090, %f49091, %f49092, %f49093, %f49094, %f49095, %f49096, %f49097}, {%r2, %r2, %r2, %r2, %r2, %r2, %r2, %r2}, {%r2, %r2, %r2, %r2, %r2, %r2, %r2, %r2}, {%f49082, %f49083, %f49084, %f49085, %f49086, %f49087, %f49088, %f49089};
	bar.warp.sync 	-1;
	wmma.mma.sync.aligned.row.col.m16n16k16.f32.f32 {%f49098, %f49099, %f49100, %f49101, %f49102, %f49103, %f49104, %f49105}, {%r2, %r2, %r2, %r2, %r2, %r2, %r2, %r2}, {%r2, %r2, %r2, %r2, %r2, %r2, %r2, %r2}, {%f49090, %f49091, %f49092, %f49093, %f49094, %f49095, %f49096, %f49097};
	bar.warp.sync 	-1;
	wmma.mma.sync.aligned.row.col.m16n16k16.f32.f32 {%f49106, %f49107, %f49108, %f49109, %f49110, %f49111, %f49112, %f49113}, {%r2, %r2, %r2, %r2, %r2, %r2, %r2, %r2}, {%r2, %r2, %r2, %r2, %r2, %r2, %r2, %r2}, {%f49098, %f49099, %f49100, %f49101, %f49102, %f49103, %f49104, %f49105};
	bar.warp.sync 	-1;
	wmma.mma.sync.aligned.row.col.m16n16k16.f32.f32 {%f49114, %f49115, %f49116, %f49117, %f49118, %f49119, %f49120, %f49121}, {%r2, %r2, %r2, %r2, %r2, %r2, %r2, %r2}, {%r2, %r2, %r2, %r2, %r2, %r2, %r2, %r2}, {%f49106, %f49107, %f49108, %f49109, %f49110, %f49111, %f49112, %f49113};
	bar.warp.sync 	-1;
	wmma.mma.sync.aligned.row.col.m16n16k16.f32.f32 {%f49122, %f49123, %f49124, %f49125, %f49126, %f49127, %f49128, %f49129}, {%r2, %r2, %r2, %r2, %r2, %r2, %r2, %r2}, {%r2, %r2, %r2, %r2, %r2, %r2, %r2, %r2}, {%f49114, %f49115, %f49116, %f49117, %f49118, %f49119, %f49120, %f49121};
	bar.warp.sync 	-1;
	wmma.mma.sync.aligned.row.col.m16n16k16.f32.f32 {%f49130, %f49131, %f49132, %f49133, %f49134, %f49135, %f49136, %f49137}, {%r2, %r2, %r2, %r2, %r2, %r2, %r2, %r2}, {%r2, %r2, %r2, %r2, %r2, %r2, %r2, %r2}, {%f49122, %f49123, %f49124, %f49125, %f49126, %f49127, %f49128, %f49129};
	bar.warp.sync 	-1;
	wmma.mma.sync.aligned.row.col.m16n16k16.f32.f32 {%f49138, %f49139, %f49140, %f49141, %f49142, %f49143, %f49144, %f49145}, {%r2, %r2, %r2, %r2, %r2, %r2, %r2, %r2}, {%r2, %r2, %r2, %r2, %r2, %r2, %r2, %r2}, {%f49130, %f49131, %f49132, %f49133, %f49134, %f49135, %f49136, %f49137};
	bar.warp.sync 	-1;
	wmma.mma.sync.aligned.row.col.m16n16k16.f32.f32 {%f49146, %f49147, %f49148, %f49149, %f49150, %f49151, %f49152, %f49153}, {%r2, %r2, %r2, %r2, %r2, %r2, %r2, %r2}, {%r2, %r2, %r2, %r2, %r2, %r2, %r2, %r2}, {%f49138, %f49139, %f49140, %f49141, %f49142, %f49143, %f49144, %f49145};
	bar.warp.sync 	-1;
	wmma.mma.sync.aligned.row.col.m16n16k16.f32.f32 {%f49154, %f49155, %f49156, %f49157, %f49158, %f49159, %f49160, %f49161}, {%r2, %r2, %r2, %r2, %r2, %r2, %r2, %r2}, {%r2, %r2, %r2, %r2, %r2, %r2, %r2, %r2}, {%f49146, %f49147, %f49148, %f49149, %f49150, %f49151, %f49152, %f49153};
	bar.warp.sync 	-1;
	wmma.mma.sync.aligned.row.col.m16n16k16.f32.f32 {%f49162, %f49163, %f49164, %f49165, %f49166, %f49167, %f49168, %f49169}, {%r2, %r2, %r2, %r2, %r2, %r2, %r2, %r2}, {%r2, %r2, %r2, %r2, %r2, %r2, %r2, %r2}, {%f49154, %f49155, %f49156, %f49157, %f49158, %f49159, %f49160, %f49161};
	bar.warp.sync 	-1;
	wmma.mma.sync.aligned.row.col.m16n16k16.f32.f32 {%f49170, %f49171, %f49172, %f49173, %f49174, %f49175, %f49176, %f49177}, {%r2, %r2, %r2, %r2, %r2, %r2, %r2, %r2}, {%r2, %r2, %r2, %r2, %r2, %r2, %r2, %r2}, {%f49162, %f49163, %f49164, %f49165, %f49166, %f49167, %f49168, %f49169};
	bar.warp.sync 	-1;
	wmma.mma.sync.aligned.row.col.m16n16k16.f32.f32 {%f49178, %f49179, %f49180, %f49181, %f49182, %f49183, %f49184, %f49185}, {%r2, %r2, %r2, %r2, %r2, %r2, %r2, %r2}, {%r2, %r2, %r2, %r2, %r2, %r2, %r2, %r2}, {%f49170, %f49171, %f49172, %f49173, %f49174, %f49175, %f49176, %f49177};
	bar.warp.sync 	-1;
	wmma.mma.sync.aligned.row.col.m16n16k16.f32.f32 {%f49186, %f49187, %f49188, %f49189, %f49190, %f49191, %f49192, %f49193}, {%r2, %r2, %r2, %r2, %r2, %r2, %r2, %r2}, {%r2, %r2, %r2, %r2, %r2, %r2, %r2, %r2}, {%f49178, %f49179, %f49180, %f49181, %f49182, %f49183, %f49184, %f49185};
	bar.warp.sync 	-1;
	wmma.mma.sync.aligned.row.col.m16n16k16.f32.f32 {%f49194, %f49195, %f49196, %f49197, %f49198, %f49199, %f49200, %f49201}, {%r2, %r2, %r2, %r2, %r2, %r2, %r2, %r2}, {%r2, %r2, %r2, %r2, %r2, %r2, %r2, %r2}, {%f49186, %f49187, %f49188, %f49189, %f49190, %f49191, %f49192, %f49193};
	bar.warp.sync 	-1;
	wmma.mma.sync.aligned.row.col.m16n16k16.f32.f32 {%f49202, %f49203, %f49204, %f49205, %f49206, %f49207, %f49208, %f49209}, {%r2, %r2, %r2, %r2, %r2, %r2, %r2, %r2}, {%r2, %r2, %r2, %r2, %r2, %r2, %r2, %r2}, {%f49194, %f49195, %f49196, %f49197, %f49198, %f49199, %f49200, %f49201};
	bar.warp.sync 	-1;
	wmma.mma.sync.aligned.row.col.m16n16k16.f32.f32 {%f49210, %f49211, %f49212, %f49213, %f49214, %f49215, %f49216, %f49217}, {%r2, %r2, %r2, %r2, %r2, %r2, %r2, %r2}, {%r2, %r2, %r2, %r2, %r2, %r2, %r2, %r2}, {%f49202, %f49203, %f49204, %f49205, %f49206, %f49207, %f49208, %f49209};
	bar.warp.sync 	-1;
	wmma.mma.sync.aligned.row.col.m16n16k16.f32.f32 {%f49218, %f49219, %f49220, %f49221, %f49222, %f49223, %f49224, %f49225}, {%r2, %r2, %r2, %r2, %r2, %r2, %r2, %r2}, {%r2, %r2, %r2, %r2, %r2, %r2, %r2, %r2}, {%f49210, %f49211, %f49212, %f49213, %f49214, %f49215, %f49216, %f49217};
	bar.warp.sync 	-1;
	wmma.mma.sync.aligned.row.col.m16n16k16.f32.f32 {%f49226, %f49227, %f49228, %f49229, %f49230, %f49231, %f49232, %f49233}, {%r2, %r2, %r2, %r2, %r2, %r2, %r2, %r2}, {%r2, %r2, %r2, %r2, %r2, %r2, %r2, %r2}, {%f49218, %f49219, %f49220, %f49221, %f49222, %f49223, %f49224, %f49225};
	bar.warp.sync 	-1;
	wmma.mma.sync.aligned.row.col.m16n16k16.f32.f32 {%f49234, %f49235, %f49236, %f49237, %f49238, %f49239, %f49240, %f49241}, {%r2, %r2, %r2, %r2, %r2, %r2, %r2, %r2}, {%r2, %r2, %r2, %r2, %r2, %r2, %r2, %r2}, {%f49226, %f49227, %f49228, %f49229, %f49230, %f49231, %f49232, %f49233};
	bar.warp.sync 	-1;
	wmma.mma.sync.aligned.row.col.m16n16k16.f32.f32 {%f49242, %f49243, %f49244, %f49245, %f49246, %f49247, %f49248, %f49249}, {%r2, %r2, %r2, %r2, %r2, %r2, %r2, %r2}, {%r2, %r2, %r2, %r2, %r2, %r2, %r2, %r2}, {%f49234, %f49235, %f49236, %f49237, %f49238, %f49239, %f49240, %f49241};
	bar.warp.sync 	-1;
	wmma.mma.sync.aligned.row.col.m16n16k16.f32.f32 {%f49250, %f49251, %f49252, %f49253, %f49254, %f49255, %f49256, %f49257}, {%r2, %r2, %r2, %r2, %r2, %r2, %r2, %r2}, {%r2, %r2, %r2, %r2, %r2, %r2, %r2, %r2}, {%f49242, %f49243, %f49244, %f49245, %f49246, %f49247, %f49248, %f49249};
	bar.warp.sync 	-1;
	wmma.mma.sync.aligned.row.col.m16n16k16.f32.f32 {%f49258, %f49259, %f49260, %f49261, %f49262, %f49263, %f49264, %f49265}, {%r2, %r2, %r2, %r2, %r2, %r2, %r2, %r2}, {%r2, %r2, %r2, %r2, %r2, %r2, %r2, %r2}, {%f49250, %f49251, %f49252, %f49253, %f49254, %f49255, %f49256, %f49257};
	bar.warp.sync 	-1;
	wmma.mma.sync.aligned.row.col.m16n16k16.f32.f32 {%f49266, %f49267, %f49268, %f49269, %f49270, %f49271, %f49272, %f49273}, {%r2, %r2, %r2, %r2, %r2, %r2, %r2, %r2}, {%r2, %r2, %r2, %r2, %r2, %r2, %r2, %r2}, {%f49258, %f49259, %f49260, %f49261, %f49262, %f49263, %f49264, %f49265};
	bar.warp.sync 	-1;
	wmma.mma.sync.aligned.row.col.m16n16k16.f32.f32 {%f49274, %f49275, %f49276, %f49277, %f49278, %f49279, %f49280, %f49281}, {%r2, %r2, %r2, %r2, %r2, %r2, %r2, %r2}, {%r2, %r2, %r2, %r2, %r2, %r2, %r2, %r2}, {%f49266, %f49267, %f49268, %f49269, %f49270, %f49271, %f49272, %f49273};
	bar.warp.sync 	-1;
	wmma.mma.sync.aligned.row.col.m16n16k16.f32.f32 {%f49282, %f49283, %f49284, %f49285, %f49286, %f49287, %f49288, %f49289}, {%r2, %r2, %r2, %r2, %r2, %r2, %r2, %r2}, {%r2, %r2, %r2, %r2, %r2, %r2, %r2, %r2}, {%f49274, %f49275, %f49276, %f49277, %f49278, %f49279, %f49280, %f49281};
	bar.warp.sync 	-1;
	wmma.mma.sync.aligned.row.col.m16n16k16.f32.f32 {%f49290, %f49291, %f49292, %f49293, %f49294, %f49295, %f49296, %f49297}, {%r2, %r2, %r2, %r2, %r2, %r2, %r2, %r2}, {%r2, %r2, %r2, %r2, %r2, %r2, %r2, %r2}, {%f49282, %f49283, %f49284, %f49285, %f49286, %f49287, %f49288, %f49289};
	bar.warp.sync 	-1;
	wmma.mma.sync.aligned.row.col.m16n16k16.f32.f32 {%f49298, %f49299, %f49300, %f49301, %f49302, %f49303, %f49304, %f49305}, {%r2, %r2, %r2, %r2, %r2, %r2, %r2, %r2}, {%r2, %r2, %r2, %r2, %r2, %r2, %r2, %r2}, {%f49290, %f49291, %f49292, %f49293, %f49294, %f49295, %f49296, %f49297};
	bar.warp.sync 	-1;
	wmma.mma.sync.aligned.row.col.m16n16k16.f32.f32 {%f49306, %f49307, %f49308, %f49309, %f49310, %f49311, %f49312, %f49313}, {%r2, %r2, %r2, %r2, %r2, %r2, %r2, %r2}, {%r2, %r2, %r2, %r2, %r2, %r2, %r2, %r2}, {%f49298, %f49299, %f49300, %f49301, %f49302, %f49303, %f49304, %f49305};
	bar.warp.sync 	-1;
	wmma.mma.sync.aligned.row.col.m16n16k16.f32.f32 {%f49314, %f49315, %f49316, %f49317, %f49318, %f49319, %f49320, %f49321}, {%r2, %r2, %r2, %r2, %r2, %r2, %r2, %r2}, {%r2, %r2, %r2, %r2, %r2, %r2, %r2, %r2}, {%f49306, %f49307, %f49308, %f49309, %f49310, %f49311, %f49312, %f49313};
	bar.warp.sync 	-1;
	wmma.mma.sync.aligned.row.col.m16n16k16.f32.f32 {%f49322, %f49323, %f49324, %f49325, %f49326, %f49327, %f49328, %f49329}, {%r2, %r2, %r2, %r2, %r2, %r2, %r2, %r2}, {%r2, %r2, %r2, %r2, %r2, %r2, %r2, %r2}, {%f49314, %f49315, %f49316, %f49317, %f49318, %f49319, %f49320, %f49321};
	bar.warp.sync 	-1;
	wmma.mma.sync.aligned.row.col.m16n16k16.f32.f32 {%f49330, %f49331, %f49332, %f49333, %f49334, %f49335, %f49336, %f49337}, {%r2, %r2, %r2, %r2, %r2, %r2, %r2, %r2}, {%r2, %r2, %r2, %r2, %r2, %r2, %r2, %r2}, {%f49322, %f49323, %f49324, %f49325, %f49326, %f49327, %f49328, %f49329};
	bar.warp.sync 	-1;
	wmma.mma.sync.aligned.row.col.m16n16k16.f32.f32 {%f49338, %f49339, %f49340, %f49341, %f49342, %f49343, %f49344, %f49345}, {%r2, %r2, %r2, %r2, %r2, %r2, %r2, %r2}, {%r2, %r2, %r2, %r2, %r2, %r2, %r2, %r2}, {%f49330, %f49331, %f49332, %f49333, %f49334, %f49335, %f49336, %f49337};
	bar.warp.sync 	-1;
	wmma.mma.sync.aligned.row.col.m16n16k16.f32.f32 {%f49346, %f49347, %f49348, %f49349, %f49350, %f49351, %f49352, %f49353}, {%r2, %r2, %r2, %r2, %r2, %r2, %r2, %r2}, {%r2, %r2, %r2, %r2, %r2, %r2, %r2, %r2}, {%f49338, %f49339, %f49340, %f49341, %f49342, %f49343, %f49344, %f49345};
	bar.warp.sync 	-1;
	wmma.mma.sync.aligned.row.col.m16n16k16.f32.f32 {%f49354, %f49355, %f49356, %f49357, %f49358, %f49359, %f49360, %f49361}, {%r2, %r2, %r2, %r2, %r2, %r2, %r2, %r2}, {%r2, %r2, %r2, %r2, %r2, %r2, %r2, %r2}, {%f49346, %f49347, %f49348, %f49349, %f49350, %f49351, %f49352, %f49353};
	bar.warp.sync 	-1;
	wmma.mma.sync.aligned.row.col.m16n16k16.f32.f32 {%f49362, %f49363, %f49364, %f49365, %f49366, %f49367, %f49368, %f49369}, {%r2, %r2, %r2, %r2, %r2, %r2, %r2, %r2}, {%r2, %r2, %r2, %r2, %r2, %r2, %r2, %r2}, {%f49354, %f49355, %f49356, %f49357, %f49358, %f49359, %f49360, %f49361};
	bar.warp.sync 	-1;
	wmma.mma.sync.aligned.row.col.m16n16k16.f32.f32 {%f49370, %f49371, %f49372, %f49373, %f49374, %f49375, %f49376, %f49377}, {%r2, %r2, %r2, %r2, %r2, %r2, %r2, %r2}, {%r2, %r2, %r2, %r2, %r2, %r2, %r2, %r2}, {%f49362, %f49363, %f49364, %f49365, %f49366, %f49367, %f49368, %f49369};
	bar.warp.sync 	-1;
	wmma.mma.sync.aligned.row.col.m16n16k16.f32.f32 {%f49378, %f49379, %f49380, %f49381, %f49382, %f49383, %f49384, %f49385}, {%r2, %r2, %r2, %r2, %r2, %r2, %r2, %r2}, {%r2, %r2, %r2, %r2, %r2, %r2, %r2, %r2}, {%f49370, %f49371, %f49372, %f49373, %f49374, %f49375, %f49376, %f49377};
	bar.warp.sync 	-1;
	wmma.mma.sync.aligned.row.col.m16n16k16.f32.f32 {%f49386, %f49387, %f49388, %f49389, %f49390, %f49391, %f49392, %f49393}, {%r2, %r2, %r2, %r2, %r2, %r2, %r2, %r2}, {%r2, %r2, %r2, %r2, %r2, %r2, %r2, %r2}, {%f49378, %f49379, %f49380, %f49381, %f49382, %f49383, %f49384, %f49385};
	bar.warp.sync 	-1;
	wmma.mma.sync.aligned.row.col.m16n16k16.f32.f32 {%f49394, %f49395, %f49396, %f49397, %f49398, %f49399, %f49400, %f49401}, {%r2, %r2, %r2, %r2, %r2, %r2, %r2, %r2}, {%r2, %r2, %r2, %r2, %r2, %r2, %r2, %r2}, {%f49386, %f49387, %f49388, %f49389, %f49390, %f49391, %f49392, %f49393};
	bar.warp.sync 	-1;
	wmma.mma.sync.aligned.row.col.m16n16k16.f32.f32 {%f49402, %f49403, %f49404, %f49405, %f49406, %f49407, %f49408, %f49409}, {%r2, %r2, %r2, %r2, %r2, %r2, %r2, %r2}, {%r2, %r2, %r2, %r2, %r2, %r2, %r2, %r2}, {%f49394, %f49395, %f49396, %f49397, %f49398, %f49399, %f49400, %f49401};
	bar.warp.sync 	-1;
	wmma.mma.sync.aligned.row.col.m16n16k16.f32.f32 {%f49410, %f49411, %f49412, %f49413, %f49414, %f49415, %f49416, %f49417}, {%r2, %r2, %r2, %r2, %r2, %r2, %r2, %r2}, {%r2, %r2, %r2, %r2, %r2, %r2, %r2, %r2}, {%f49402, %f49403, %f49404, %f49405, %f49406, %f49407, %f49408, %f49409};
	bar.warp.sync 	-1;
	wmma.mma.sync.aligned.row.col.m16n16k16.f32.f32 {%f49418, %f49419, %f49420, %f49421, %f49422, %f49423, %f49424, %f49425}, {%r2, %r2, %r2, %r2, %r2, %r2, %r2, %r2}, {%r2, %r2, %r2, %r2, %r2, %r2, %r2, %r2}, {%f49410, %f49411, %f49412, %f49413, %f49414, %f49415, %f49416, %f49417};
	bar.warp.sync 	-1;
	wmma.mma.sync.aligned.row.col.m16n16k16.f32.f32 {%f49426, %f49427, %f49428, %f49429, %f49430, %f49431, %f49432, %f49433}, {%r2, %r2, %r2, %r2, %r2, %r2, %r2, %r2}, {%r2, %r2, %r2, %r2, %r2, %r2, %r2, %r2}, {%f49418, %f49419, %f49420, %f49421, %f49422, %f49423, %f49424, %f49425};
	bar.warp.sync 	-1;
	wmma.mma.sync.aligned.row.col.m16n16k16.f32.f32 {%f49434, %f49435, %f49436, %f49437, %f49438, %f49439, %f49440, %f49441}, {%r2, %r2, %r2, %r2, %r2, %r2, %r2, %r2}, {%r2, %r2, %r2, %r2, %r2, %r2, %r2, %r2}, {%f49426, %f49427, %f49428, %f49429, %f49430, %f49431, %f49432, %f49433};
	bar.warp.sync 	-1;
	wmma.mma.sync.aligned.row.col.m16n16k16.f32.f32 {%f49442, %f49443, %f49444, %f49445, %f49446, %f49447, %f49448, %f49449}, {%r2, %r2, %r2, %r2, %r2, %r2, %r2, %r2}, {%r2, %r2, %r2, %r2, %r2, %r2, %r2, %r2}, {%f49434, %f49435, %f49436, %f49437, %f49438, %f49439, %f49440, %f49441};
	bar.warp.sync 	-1;
	wmma.mma.sync.aligned.row.col.m16n16k16.f32.f32 {%f49450, %f49451, %f49452, %f49453, %f49454, %f49455, %f49456, %f49457}, {%r2, %r2, %r2, %r2, %r2, %r2, %r2, %r2}, {%r2, %r2, %r2, %r2, %r2, %r2, %r2, %r2}, {%f49442, %f49443, %f49444, %f49445, %f49446, %f49447, %f49448, %f49449};
	bar.warp.sync 	-1;
	wmma.mma.sync.aligned.row.col.m16n16k16.f32.f32 {%f49458, %f49459, %f49460, %f49461, %f49462, %f49463, %f49464, %f49465}, {%r2, %r2, %r2, %r2, %r2, %r2, %r2, %r2}, {%r2, %r2, %r2, %r2, %r2, %r2, %r2, %r2}, {%f49450, %f49451, %f49452, %f49453, %f49454, %f49455, %f49456, %f49457};
	bar.warp.sync 	-1;
	wmma.mma.sync.aligned.row.col.m16n16k16.f32.f32 {%f49466, %f49467, %f49468, %f49469, %f49470, %f49471, %f49472, %f49473}, {%r2, %r2, %r2, %r2, %r2, %r2, %r2, %r2}, {%r2, %r2, %r2, %r2, %r2, %r2, %r2, %r2}, {%f49458, %f49459, %f49460, %f49461, %f49462, %f49463, %f49464, %f49465};
	bar.warp.sync 	-1;
	wmma.mma.sync.aligned.row.col.m16n16k16.f32.f32 {%f49474, %f49475, %f49476, %f49477, %f49478, %f49479, %f49480, %f49481}, {%r2, %r2, %r2, %r2, %r2, %r2, %r2, %r2}, {%r2, %r2, %r2, %r2, %r2, %r2, %r2, %r2}, {%f49466, %f49467, %f49468, %f49469, %f49470, %f49471, %f49472, %f49473};
	bar.warp.sync 	-1;
	wmma.mma.sync.aligned.row.col.m16n16k16.f32.f32 {%f49482, %f49483, %f49484, %f49485, %f49486, %f49487, %f49488, %f49489}, {%r2, %r2, %r2, %r2, %r2, %r2, %r2, %r2}, {%r2, %r2, %r2, %r2, %r2, %r2, %r2, %r2}, {%f49474, %f49475, %f49476, %f49477, %f49478, %f49479, %f49480, %f49481};
	bar.warp.sync 	-1;
	wmma.mma.sync.aligned.row.col.m16n16k16.f32.f32 {%f49490, %f49491, %f49492, %f49493, %f49494, %f49495, %f49496, %f49497}, {%r2, %r2, %r2, %r2, %r2, %r2, %r2, %r2}, {%r2, %r2, %r2, %r2, %r2, %r2, %r2, %r2}, {%f49482, %f49483, %f49484, %f49485, %f49486, %f49487, %f49488, %f49489};
	bar.warp.sync 	-1;
	wmma.mma.sync.aligned.row.col.m16n16k16.f32.f32 {%f49498, %f49499, %f49500, %f49501, %f49502, %f49503, %f49504, %f49505}, {%r2, %r2, %r2, %r2, %r2, %r2, %r2, %r2}, {%r2, %r2, %r2, %r2, %r2, %r2, %r2, %r2}, {%f49490, %f49491, %f49492, %f49493, %f49494, %f49495, %f49496, %f49497};
	bar.warp.sync 	-1;
	wmma.mma.sync.aligned.row.col.m16n16k16.f32.f32 {%f49506, %f49507, %f49508, %f49509, %f49510, %f49511, %f49512, %f49513}, {%r2, %r2, %r2, %r2, %r2, %r2, %r2, %r2}, {%r2, %r2, %r2, %r2, %r2, %r2, %r2, %r2}, {%f49498, %f49499, %f49500, %f49501, %f49502, %f49503, %f49504, %f49505};
	bar.warp.sync 	-1;
	wmma.mma.sync.aligned.row.col.m16n16k16.f32.f32 {%f49514, %f49515, %f49516, %f49517, %f49518, %f49519, %f49520, %f49521}, {%r2, %r2, %r2, %r2, %r2, %r2, %r2, %r2}, {%r2, %r2, %r2, %r2, %r2, %r2, %r2, %r2}, {%f49506, %f49507, %f49508, %f49509, %f49510, %f49511, %f49512, %f49513};
	bar.warp.sync 	-1;
	wmma.mma.sync.aligned.row.col.m16n16k16.f32.f32 {%f49522, %f49523, %f49524, %f49525, %f49526, %f49527, %f49528, %f49529}, {%r2, %r2, %r2, %r2, %r2, %r2, %r2, %r2}, {%r2, %r2, %r2, %r2, %r2, %r2, %r2, %r2}, {%f49514, %f49515, %f49516, %f49517, %f49518, %f49519, %f49520, %f49521};
	bar.warp.sync 	-1;
	wmma.mma.sync.aligned.row.col.m16n16k16.f32.f32 {%f49530, %f49531, %f49532, %f49533, %f49534, %f49535, %f49536, %f49537}, {%r2, %r2, %r2, %r2, %r2, %r2, %r2, %r2}, {%r2, %r2, %r2, %r2, %r2, %r2, %r2, %r2}, {%f49522, %f49523, %f49524, %f49525, %f49526, %f49527, %f49528, %f49529};
	bar.warp.sync 	-1;
	wmma.mma.sync.aligned.row.col.m16n16k16.f32.f32 {%f49538, %f49539, %f49540, %f49541, %f49542, %f49543, %f49544, %f49545}, {%r2, %r2, %r2, %r2, %r2, %r2, %r2, %r2}, {%r2, %r2, %r2, %r2, %r2, %r2, %r2, %r2}, {%f49530, %f49531, %f49532, %f49533, %f49534, %f49535, %f49536, %f49537};
	bar.warp.sync 	-1;
	wmma.mma.sync.aligned.row.col.m16n16k16.f32.f32 {%f49546, %f49547, %f49548, %f49549, %f49550, %f49551, %f49552, %f49553}, {%r2, %r2, %r2, %r2, %r2, %r2, %r2, %r2}, {%r2, %r2, %r2, %r2, %r2, %r2, %r2, %r2}, {%f49538, %f49539, %f49540, %f49541, %f49542, %f49543, %f49544, %f49545};
	bar.warp.sync 	-1;
	wmma.mma.sync.aligned.row.col.m16n16k16.f32.f32 {%f49554, %f49555, %f49556, %f49557, %f49558, %f49559, %f49560, %f49561}, {%r2, %r2, %r2, %r2, %r2, %r2, %r2, %r2}, {%r2, %r2, %r2, %r2, %r2, %r2, %r2, %r2}, {%f49546, %f49547, %f49548, %f49549, %f49550, %f49551, %f49552, %f49553};
	bar.warp.sync 	-1;
	wmma.mma.sync.aligned.row.col.m16n16k16.f32.f32 {%f49562, %f49563, %f49564, %f49565, %f49566, %f49567, %f49568, %f49569}, {%r2, %r2, %r2, %r2, %r2, %r2, %r2, %r2}, {%r2, %r2, %r2, %r2, %r2, %r2, %r2, %r2}, {%f49554, %f49555, %f49556, %f49557, %f49558, %f49559, %f49560, %f49561};
	bar.warp.sync 	-1;
	wmma.mma.sync.aligned.row.col.m16n16k16.f32.f32 {%f49570, %f49571, %f49572, %f49573, %f49574, %f49575, %f49576, %f49577}, {%r2, %r2, %r2, %r2, %r2, %r2, %r2, %r2}, {%r2, %r2, %r2, %r2, %r2, %r2, %r2, %r2}, {%f49562, %f49563, %f49564, %f49565, %f49566, %f49567, %f49568, %f49569};
	bar.warp.sync 	-1;
	wmma.mma.sync.aligned.row.col.m16n16k16.f32.f32 {%f49578, %f49579, %f49580, %f49581, %f49582, %f49583, %f49584, %f49585}, {%r2, %r2, %r2, %r2, %r2, %r2, %r2, %r2}, {%r2, %r2, %r2, %r2, %r2, %r2, %r2, %r2}, {%f49570, %f49571, %f49572, %f49573, %f49574, %f49575, %f49576, %f49577};
	bar.warp.sync 	-1;
	wmma.mma.sync.aligned.row.col.m16n16k16.f32.f32 {%f49586, %f49587, %f49588, %f49589, %f49590, %f49591, %f49592, %f49593}, {%r2, %r2, %r2, %r2, %r2, %r2, %r2, %r2}, {%r2, %r2, %r2, %r2, %r2, %r2, %r2, %r2}, {%f49578, %f49579, %f49580, %f49581, %f49582, %f49583, %f49584, %f49585};
	bar.warp.sync 	-1;
	wmma.mma.sync.aligned.row.col.m16n16k16.f32.f32 {%f49594, %f49595, %f49596, %f49597, %f49598, %f49599, %f49600, %f49601}, {%r2, %r2, %r2, %r2, %r2, %r2, %r2, %r2}, {%r2, %r2, %r2, %r2, %r2, %r2, %r2, %r2}, {%f49586, %f49587, %f49588, %f49589, %f49590, %f49591, %f49592, %f49593};
	bar.warp.sync 	-1;
	wmma.mma.sync.aligned.row.col.m16n16k16.f32.f32 {%f49602, %f49603, %f49604, %f49605, %f49606, %f49607, %f49608, %f49609}, {%r2, %r2, %r2, %r2, %r2, %r2, %r2, %r2}, {%r2, %r2, %r2, %r2, %r2, %r2, %r2, %r2}, {%f49594, %f49595, %f49596, %f49597, %f49598, %f49599, %f49600, %f49601};
	bar.warp.sync 	-1;
	wmma.mma.sync.aligned.row.col.m16n16k16.f32.f32 {%f49610, %f49611, %f49612, %f49613, %f49614, %f49615, %f49616, %f49617}, {%r2, %r2, %r2, %r2, %r2, %r2, %r2, %r2}, {%r2, %r2, %r2, %r2, %r2, %r2, %r2, %r2}, {%f49602, %f49603, %f49604, %f49605, %f49606, %f49607, %f49608, %f49609};
	bar.warp.sync 	-1;
	wmma.mma.sync.aligned.row.col.m16n16k16.f32.f32 {%f49618, %f49619, %f49620, %f49621, %f49622, %f49623, %f49624, %f49625}, {%r2, %r2, %r2, %r2, %r2, %r2, %r2, %r2}, {%r2, %r2, %r2, %r2, %r2, %r2, %r2, %r2}, {%f49610, %f49611, %f49612, %f49613, %f49614, %f49615, %f49616, %f49617};
	bar.warp.sync 	-1;
	wmma.mma.sync.aligned.row.col.m16n16k16.f32.f32 {%f49626, %f49627, %f49628, %f49629, %f49630, %f49631, %f49632, %f49633}, {%r2, %r2, %r2, %r2, %r2, %r2, %r2, %r2}, {%r2, %r2, %r2, %r2, %r2, %r2, %r2, %r2}, {%f49618, %f49619, %f49620, %f49621, %f49622, %f49623, %f49624, %f49625};
	bar.warp.sync 	-1;
	wmma.mma.sync.aligned.row.col.m16n16k16.f32.f32 {%f49634, %f49635, %f49636, %f49637, %f49638, %f49639, %f49640, %f49641}, {%r2, %r2, %r2, %r2, %r2, %r2, %r2, %r2}, {%r2, %r2, %r2, %r2, %r2, %r2, %r2, %r2}, {%f49626, %f49627, %f49628, %f49629, %f49630, %f49631, %f49632, %f49633};
	bar.warp.sync 	-1;
	wmma.mma.sync.aligned.row.col.m16n16k16.f32.f32 {%f49642, %f49643, %f49644, %f49645, %f49646, %f49647, %f49648, %f49649}, {%r2, %r2, %r2, %r2, %r2, %r2, %r2, %r2}, {%r2, %r2, %r2, %r2, %r2, %r2, %r2, %r2}, {%f49634, %f49635, %f49636, %f49637, %f49638, %f49639, %f49640, %f49641};
	bar.warp.sync 	-1;
	wmma.mma.sync.aligned.row.col.m16n16k16.f32.f32 {%f49650, %f49651, %f49652, %f49653, %f49654, %f49655, %f49656, %f49657}, {%r2, %r2, %r2, %r2, %r2, %r2, %r2, %r2}, {%r2, %r2, %r2, %r2, %r2, %r2, %r2, %r2}, {%f49642, %f49643, %f49644, %f49645, %f49646, %f49647, %f49648, %f49649};
	bar.warp.sync 	-1;
	wmma.mma.sync.aligned.row.col.m16n16k16.f32.f32 {%f49658, %f49659, %f49660, %f49661, %f49662, %f49663, %f49664, %f49665}, {%r2, %r2, %r2, %r2, %r2, %r2, %r2, %r2}, {%r2, %r2, %r2, %r2, %r2, %r2, %r2, %r2}, {%f49650, %f49651, %f49652, %f49653, %f49654, %f49655, %f49656, %f49657};
	bar.warp.sync 	-1;
	wmma.mma.sync.aligned.row.col.m16n16k16.f32.f32 {%f49666, %f49667, %f49668, %f49669, %f49670, %f49671, %f49672, %f49673}, {%r2, %r2, %r2, %r2, %r2, %r2, %r2, %r2}, {%r2, %r2, %r2, %r2, %r2, %r2, %r2, %r2}, {%f49658, %f49659, %f49660, %f49661, %f49662, %f49663, %f49664, %f49665};
	bar.warp.sync 	-1;
	wmma.mma.sync.aligned.row.col.m16n16k16.f32.f32 {%f49674, %f49675, %f49676, %f49677, %f49678, %f49679, %f49680, %f49681}, {%r2, %r2, %r2, %r2, %r2, %r2, %r2, %r2}, {%r2, %r2, %r2, %r2, %r2, %r2, %r2, %r2}, {%f49666, %f49667, %f49668, %f49669, %f49670, %f49671, %f49672, %f49673};
	bar.warp.sync 	-1;
	wmma.mma.sync.aligned.row.col.m16n16k16.f32.f32 {%f49682, %f49683, %f49684, %f49685, %f49686, %f49687, %f49688, %f49689}, {%r2, %r2, %r2, %r2, %r2, %r2, %r2, %r2}, {%r2, %r2, %r2, %r2, %r2, %r2, %r2, %r2}, {%f49674, %f49675, %f49676, %f49677, %f49678, %f49679, %f49680, %f49681};
	bar.warp.sync 	-1;
	wmma.mma.sync.aligned.row.col.m16n16k16.f32.f32 {%f49690, %f49691, %f49692, %f49693, %f49694, %f49695, %f49696, %f49697}, {%r2, %r2, %r2, %r2, %r2, %r2, %r2, %r2}, {%r2, %r2, %r2, %r2, %r2, %r2, %r2, %r2}, {%f49682, %f49683, %f49684, %f49685, %f49686, %f49687, %f49688, %f49689};
	bar.warp.sync 	-1;
	wmma.mma.sync.aligned.row.col.m16n16k16.f32.f32 {%f49698, %f49699, %f49700, %f49701, %f49702, %f49703, %f49704, %f49705}, {%r2, %r2, %r2, %r2, %r2, %r2, %r2, %r2}, {%r2, %r2, %r2, %r2, %r2, %r2, %r2, %r2}, {%f49690, %f49691, %f49692, %f49693, %f49694, %f49695, %f49696, %f49697};
	bar.warp.sync 	-1;
	wmma.mma.sync.aligned.row.col.m16n16k16.f32.f32 {%f49706, %f49707, %f49708, %f49709, %f49710, %f49711, %f49712, %f49713}, {%r2, %r2, %r2, %r2, %r2, %r2, %r2, %r2}, {%r2, %r2, %r2, %r2, %r2, %r2, %r2, %r2}, {%f49698, %f49699, %f49700, %f49701, %f49702, %f49703, %f49704, %f49705};
	bar.warp.sync 	-1;
	wmma.mma.sync.aligned.row.col.m16n16k16.f32.f32 {%f49714, %f49715, %f49716, %f49717, %f49718, %f49719, %f49720, %f49721}, {%r2, %r2, %r2, %r2, %r2, %r2, %r2, %r2}, {%r2, %r2, %r2, %r2, %r2, %r2, %r2, %r2}, {%f49706, %f49707, %f49708, %f49709, %f49710, %f49711, %f49712, %f49713};
	bar.warp.sync 	-1;
	wmma.mma.sync.aligned.row.col.m16n16k16.f32.f32 {%f49722, %f49723, %f49724, %f49725, %f49726, %f49727, %f49728, %f49729}, {%r2, %r2, %r2, %r2, %r2, %r2, %r2, %r2}, {%r2, %r2, %r2, %r2, %r2, %r2, %r2, %r2}, {%f49714, %f49715, %f49716, %f49717, %f49718, %f49719, %f49720, %f49721};
	bar.warp.sync 	-1;
	wmma.mma.sync.aligned.row.col.m16n16k16.f32.f32 {%f49730, %f49731, %f49732, %f49733, %f49734, %f49735, %f49736, %f49737}, {%r2, %r2, %r2, %r2, %r2, %r2, %r2, %r2}, {%r2, %r2, %r2, %r2, %r2, %r2, %r2, %r2}, {%f49722, %f49723, %f49724, %f49725, %f49726, %f49727, %f49728, %f49729};
	bar.warp.sync 	-1;
	wmma.mma.sync.aligned.row.col.m16n16k16.f32.f32 {%f49738, %f49739, %f49740, %f49741, %f49742, %f49743, %f49744, %f49745}, {%r2, %r2, %r2, %r2, %r2, %r2, %r2, %r2}, {%r2, %r2, %r2, %r2, %r2, %r2, %r2, %r2}, {%f49730, %f49731, %f49732, %f49733, %f49734, %f49735, %f49736, %f49737};
	bar.warp.sync 	-1;
	wmma.mma.sync.aligned.row.col.m16n16k16.f32.f32 {%f49746, %f49747, %f49748, %f49749, %f49750, %f49751, %f49752, %f49753}, {%r2, %r2, %r2, %r2, %r2, %r2, %r2, %r2}, {%r2, %r2, %r2, %r2, %r2, %r2, %r2, %r2}, {%f49738, %f49739, %f49740, %f49741, %f49742, %f49743, %f49744, %f49745};
	bar.warp.sync 	-1;
	wmma.mma.sync.aligned.row.col.m16n16k16.f32.f32 {%f49754, %f49755, %f49756, %f49757, %f49758, %f49759, %f49760, %f49761}, {%r2, %r2, %r2, %r2, %r2, %r2, %r2, %r2}, {%r2, %r2, %r2, %r2, %r2, %r2, %r2, %r2}, {%f49746, %f49747, %f49748, %f49749, %f49750, %f49751, %f49752, %f49753};
	bar.warp.sync 	-1;
	wmma.mma.sync.aligned.row.col.m16n16k16.f32.f32 {%f49762, %f49763, %f49764, %f49765, %f49766, %f49767, %f49768, %f49769}, {%r2, %r2, %r2, %r2, %r2, %r2, %r2, %r2}, {%r2, %r2, %r2, %r2, %r2, %r2, %r2, %r2}, {%f49754, %f49755, %f49756, %f49757, %f49758, %f49759, %f49760, %f49761};
	bar.warp.sync 	-1;
	wmma.mma.sync.aligned.row.col.m16n16k16.f32.f32 {%f49770, %f49771, %f49772, %f49773, %f49774, %f49775, %f49776, %f49777}, {%r2, %r2, %r2, %r2, %r2, %r2, %r2, %r2}, {%r2, %r2, %r2, %r2, %r2, %r2, %r2, %r2}, {%f49762, %f49763, %f49764, %f49765, %f49766, %f49767, %f49768, %f49769};
	bar.warp.sync 	-1;
	wmma.mma.sync.aligned.row.col.m16n16k16.f32.f32 {%f49778, %f49779, %f49780, %f49781, %f49782, %f49783, %f49784, %f49785}, {%r2, %r2, %r2, %r2, %r2, %r2, %r2, %r2}, {%r2, %r2, %r2, %r2, %r2, %r2, %r2, %r2}, {%f49770, %f49771, %f49772, %f49773, %f49774, %f49775, %f49776, %f49777};
	bar.warp.sync 	-1;
	wmma.mma.sync.aligned.row.col.m16n16k16.f32.f32 {%f49786, %f49787, %f49788, %f49789, %f49790, %f49791, %f49792, %f49793}, {%r2, %r2, %r2, %r2, %r2, %r2, %r2, %r2}, {%r2, %r2, %r2, %r2, %r2, %r2, %r2, %r2}, {%f49778, %f49779, %f49780, %f49781, %f49782, %f49783, %f49784, %f49785};
	bar.warp.sync 	-1;
	wmma.mma.sync.aligned.row.col.m16n16k16.f32.f32 {%f49794, %f49795, %f49796, %f49797, %f49798, %f49799, %f49800, %f49801}, {%r2, %r2, %r2, %r2, %r2, %r2, %r2, %r2}, {%r2, %r2, %r2, %r2, %r2, %r2, %r2, %r2}, {%f49786, %f49787, %f49788, %f49789, %f49790, %f49791, %f49792, %f49793};
	bar.warp.sync 	-1;
	wmma.mma.sync.aligned.row.col.m16n16k16.f32.f32 {%f49802, %f49803, %f49804, %f49805, %f49806, %f49807, %f49808, %f49809}, {%r2, %r2, %r2, %r2, %r2, %r2, %r2, %r2}, {%r2, %r2, %r2, %r2, %r2, %r2, %r2, %r2}, {%f49794, %f49795, %f49796, %f49797, %f49798, %f49799, %f49800, %f49801};
	bar.warp.sync 	-1;
	wmma.mma.sync.aligned.row.col.m16n16k16.f32.f32 {%f49810, %f49811, %f49812, %f49813, %f49814, %f49815, %f49816, %f49817}, {%r2, %r2, %r2, %r2, %r2, %r2, %r2, %r2}, {%r2, %r2, %r2, %r2, %r2, %r2, %r2, %r2}, {%f49802, %f49803, %f49804, %f49805, %f49806, %f49807, %f49808, %f49809};
	bar.warp.sync 	-1;
	wmma.mma.sync.aligned.row.col.m16n16k16.f32.f32 {%f49818, %f49819, %f49820, %f49821, %f49822, %f49823, %f49824, %f49825}, {%r2, %r2, %r2, %r2, %r2, %r2, %r2, %r2}, {%r2, %r2, %r2, %r2, %r2, %r2, %r2, %r2}, {%f49810, %f49811, %f49812, %f49813, %f49814, %f49815, %f49816, %f49817};
	bar.warp.sync 	-1;
	wmma.mma.sync.aligned.row.col.m16n16k16.f32.f32 {%f49826, %f49827, %f49828, %f49829, %f49830, %f49831, %f49832, %f49833}, {%r2, %r2, %r2, %r2, %r2, %r2, %r2, %r2}, {%r2, %r2, %r2, %r2, %r2, %r2, %r2, %r2}, {%f49818, %f49819, %f49820, %f49821, %f49822, %f49823, %f49824, %f49825};
	bar.warp.sync 	-1;
	wmma.mma.sync.aligned.row.col.m16n16k16.f32.f32 {%f49834, %f49835, %f49836, %f49837, %f49838, %f49839, %f49840, %f49841}, {%r2, %r2, %r2, %r2, %r2, %r2, %r2, %r2}, {%r2, %r2, %r2, %r2, %r2, %r2, %r2, %r2}, {%f49826, %f49827, %f49828, %f49829, %f49830, %f49831, %f49832, %f49833};
	bar.warp.sync 	-1;
	wmma.mma.sync.aligned.row.col.m16n16k16.f32.f32 {%f49842, %f49843, %f49844, %f49845, %f49846, %f49847, %f49848, %f49849}, {%r2, %r2, %r2, %r2, %r2, %r2, %r2, %r2}, {%r2, %r2, %r2, %r2, %r2, %r2, %r2, %r2}, {%f49834, %f49835, %f49836, %f49837, %f49838, %f49839, %f49840, %f49841};
	bar.warp.sync 	-1;
	wmma.mma.sync.aligned.row.col.m16n16k16.f32.f32 {%f49850, %f49851, %f49852, %f49853, %f49854, %f49855, %f49856, %f49857}, {%r2, %r2, %r2, %r2, %r2, %r2, %r2, %r2}, {%r2, %r2, %r2, %r2, %r2, %r2, %r2, %r2}, {%f49842, %f49843, %f49844, %f49845, %f49846, %f49847, %f49848, %f49849};
	bar.warp.sync 	-1;
	wmma.mma.sync.aligned.row.col.m16n16k16.f32.f32 {%f49858, %f49859, %f49860, %f49861, %f49862, %f49863, %f49864, %f49865}, {%r2, %r2, %r2, %r2, %r2, %r2, %r2, %r2}, {%r2, %r2, %r2, %r2, %r2, %r2, %r2, %r2}, {%f49850, %f49851, %f49852, %f49853, %f49854, %f49855, %f49856, %f49857};
	bar.warp.sync 	-1;
	wmma.mma.sync.aligned.row.col.m16n16k16.f32.f32 {%f49866, %f49867, %f49868, %f49869, %f49870, %f49871, %f49872, %f49873}, {%r2, %r2, %r2, %r2, %r2, %r2, %r2, %r2}, {%r2, %r2, %r2, %r2, %r2, %r2, %r2, %r2}, {%f49858, %f49859, %f49860, %f49861, %f49862, %f49863, %f49864, %f49865};
	bar.warp.sync 	-1;
	wmma.mma.sync.aligned.row.col.m16n16k16.f32.f32 {%f49874, %f49875, %f49876, %f49877, %f49878, %f49879, %f49880, %f49881}, {%r2, %r2, %r2, %r2, %r2, %r2, %r2, %r2}, {%r2, %r2, %r2, %r2, %r2, %r2, %r2, %r2}, {%f49866, %f49867, %f49868, %f49869, %f49870, %f49871, %f49872, %f49873};
	bar.warp.sync 	-1;
	wmma.mma.sync.aligned.row.col.m16n16k16.f32.f32 {%f49882, %f49883, %f49884, %f49885, %f49886, %f49887, %f49888, %f49889}, {%r2, %r2, %r2, %r2, %r2, %r2, %r2, %r2}, {%r2, %r2, %r2, %r2, %r2, %r2, %r2, %r2}, {%f49874, %f49875, %f49876, %f49877, %f49878, %f49879, %f49880, %f49881};
	bar.warp.sync 	-1;
	wmma.mma.sync.aligned.row.col.m16n16k16.f32.f32 {%f49890, %f49891, %f49892, %f49893, %f49894, %f49895, %f49896, %f49897}, {%r2, %r2, %r2, %r2, %r2, %r2, %r2, %r2}, {%r2, %r2, %r2, %r2, %r2, %r2, %r2, %r2}, {%f49882, %f49883, %f49884, %f49885, %f49886, %f49887, %f49888, %f49889};
	bar.warp.sync 	-1;
	wmma.mma.sync.aligned.row.col.m16n16k16.f32.f32 {%f49898, %f49899, %f49900, %f49901, %f49902, %f49903, %f49904, %f49905}, {%r2, %r2, %r2, %r2, %r2, %r2, %r2, %r2}, {%r2, %r2, %r2, %r2, %r2, %r2, %r2, %r2}, {%f49890, %f49891, %f49892, %f49893, %f49894, %f49895, %f49896, %f49897};
	bar.warp.sync 	-1;
	wmma.mma.sync.aligned.row.col.m16n16k16.f32.f32 {%f49906, %f49907, %f49908, %f49909, %f49910, %f49911, %f49912, %f49913}, {%r2, %r2, %r2, %r2, %r2, %r2, %r2, %r2}, {%r2, %r2, %r2, %r2, %r2, %r2, %r2, %r2}, {%f49898, %f49899, %f49900, %f49901, %f49902, %f49903, %f49904, %f49905};
	bar.warp.sync 	-1;
	wmma.mma.sync.aligned.row.col.m16n16k16.f32.f32 {%f49914, %f49915, %f49916, %f49917, %f49918, %f49919, %f49920, %f49921}, {%r2, %r2, %r2, %r2, %r2, %r2, %r2, %r2}, {%r2, %r2, %r2, %r2, %r2, %r2, %r2, %r2}, {%f49906, %f49907, %f49908, %f49909, %f49910, %f49911, %f49912, %f49913};
	bar.warp.sync 	-1;
	wmma.mma.sync.aligned.row.col.m16n16k16.f32.f32 {%f49922, %f49923, %f49924, %f49925, %f49926, %f49927, %f49928, %f49929}, {%r2, %r2, %r2, %r2, %r2, %r2, %r2, %r2}, {%r2, %r2, %r2, %r2, %r2, %r2, %r2, %r2}, {%f49914, %f49915, %f49916, %f49917, %f49918, %f49919, %f49920, %f49921};
	bar.warp.sync 	-1;
	wmma.mma.sync.aligned.row.col.m16n16k16.f32.f32 {%f49930, %f49931, %f49932, %f49933, %f49934, %f49935, %f49936, %f49937}, {%r2, %r2, %r2, %r2, %r2, %r2, %r2, %r2}, {%r2, %r2, %r2, %r2, %r2, %r2, %r2, %r2}, {%f49922, %f49923, %f49924, %f49925, %f49926, %f49927, %f49928, %f49929};
	bar.warp.sync 	-1;
	wmma.mma.sync.aligned.row.col.m16n16k16.f32.f32 {%f49938, %f49939, %f49940, %f49941, %f49942, %f49943, %f49944, %f49945}, {%r2, %r2, %r2, %r2, %r2, %r2, %r2, %r2}, {%r2, %r2, %r2, %r2, %r2, %r2, %r2, %r2}, {%f49930, %f49931, %f49932, %f49933, %f49934, %f49935, %f49936, %f49937};
	bar.warp.sync 	-1;
	wmma.mma.sync.aligned.row.col.m16n16k16.f32.f32 {%f49946, %f49947, %f49948, %f49949, %f49950, %f49951, %f49952, %f49953}, {%r2, %r2, %r2, %r2, %r2, %r2, %r2, %r2}, {%r2, %r2, %r2, %r2, %r2, %r2, %r2, %r2}, {%f49938, %f49939, %f49940, %f49941, %f49942, %f49943, %f49944, %f49945};
	bar.warp.sync 	-1;
	wmma.mma.sync.aligned.row.col.m16n16k16.f32.f32 {%f49954, %f49955, %f49956, %f49957, %f49958, %f49959, %f49960, %f49961}, {%r2, %r2, %r2, %r2, %r2, %r2, %r2, %r2}, {%r2, %r2, %r2, %r2, %r2, %r2, %r2, %r2}, {%f49946, %f49947, %f49948, %f49949, %f49950, %f49951, %f49952, %f49953};
	bar.warp.sync 	-1;
	wmma.mma.sync.aligned.row.col.m16n16k16.f32.f32 {%f49962, %f49963, %f49964, %f49965, %f49966, %f49967, %f49968, %f49969}, {%r2, %r2, %r2, %r2, %r2, %r2, %r2, %r2}, {%r2, %r2, %r2, %r2, %r2, %r2, %r2, %r2}, {%f49954, %f49955, %f49956, %f49957, %f49958, %f49959, %f49960, %f49961};
	bar.warp.sync 	-1;
	wmma.mma.sync.aligned.row.col.m16n16k16.f32.f32 {%f49970, %f49971, %f49972, %f49973, %f49974, %f49975, %f49976, %f49977}, {%r2, %r2, %r2, %r2, %r2, %r2, %r2, %r2}, {%r2, %r2, %r2, %r2, %r2, %r2, %r2, %r2}, {%f49962, %f49963, %f49964, %f49965, %f49966, %f49967, %f49968, %f49969};
	bar.warp.sync 	-1;
	wmma.mma.sync.aligned.row.col.m16n16k16.f32.f32 {%f49978, %f49979, %f49980, %f49981, %f49982, %f49983, %f49984, %f49985}, {%r2, %r2, %r2, %r2, %r2, %r2, %r2, %r2}, {%r2, %r2, %r2, %r2, %r2, %r2, %r2, %r2}, {%f49970, %f49971, %f49972, %f49973, %f49974, %f49975, %f49976, %f49977};
	bar.warp.sync 	-1;
	wmma.mma.sync.aligned.row.col.m16n16k16.f32.f32 {%f49986, %f49987, %f49988, %f49989, %f49990, %f49991, %f49992, %f49993}, {%r2, %r2, %r2, %r2, %r2, %r2, %r2, %r2}, {%r2, %r2, %r2, %r2, %r2, %r2, %r2, %r2}, {%f49978, %f49979, %f49980, %f49981, %f49982, %f49983, %f49984, %f49985};
	bar.warp.sync 	-1;
	wmma.mma.sync.aligned.row.col.m16n16k16.f32.f32 {%f49994, %f49995, %f49996, %f49997, %f49998, %f49999, %f50000, %f50001}, {%r2, %r2, %r2, %r2, %r2, %r2, %r2, %r2}, {%r2, %r2, %r2, %r2, %r2, %r2, %r2, %r2}, {%f49986, %f49987, %f49988, %f49989, %f49990, %f49991, %f49992, %f49993};
	bar.warp.sync 	-1;
	wmma.mma.sync.aligned.row.col.m16n16k16.f32.f32 {%f50002, %f50003, %f50004, %f50005, %f50006, %f50007, %f50008, %f50009}, {%r2, %r2, %r2, %r2, %r2, %r2, %r2, %r2}, {%r2, %r2, %r2, %r2, %r2, %r2, %r2, %r2}, {%f49994, %f49995, %f49996, %f49997, %f49998, %f49999, %f50000, %f50001};
	bar.warp.sync 	-1;
	wmma.mma.sync.aligned.row.col.m16n16k16.f32.f32 {%f50010, %f50011, %f50012, %f50013, %f50014, %f50015, %f50016, %f50017}, {%r2, %r2, %r2, %r2, %r2, %r2, %r2, %r2}, {%r2, %r2, %r2, %r2, %r2, %r2, %r2, %r2}, {%f50002, %f50003, %f50004, %f50005, %f50006, %f50007, %f50008, %f50009};
	bar.warp.sync 	-1;
	wmma.mma.sync.aligned.row.col.m16n16k16.f32.f32 {%f50018, %f50019, %f50020, %f50021, %f50022, %f50023, %f50024, %f50025}, {%r2, %r2, %r2, %r2, %r2, %r2, %r2, %r2}, {%r2, %r2, %r2, %r2, %r2, %r2, %r2, %r2}, {%f50010, %f50011, %f50012, %f50013, %f50014, %f50015, %f50016, %f50017};
	bar.warp.sync 	-1;
	wmma.mma.sync.aligned.row.col.m16n16k16.f32.f32 {%f50026, %f50027, %f50028, %f50029, %f50030, %f50031, %f50032, %f50033}, {%r2, %r2, %r2, %r2, %r2, %r2, %r2, %r2}, {%r2, %r2, %r2, %r2, %r2, %r2, %r2, %r2}, {%f50018, %f50019, %f50020, %f50021, %f50022, %f50023, %f50024, %f50025};
	bar.warp.sync 	-1;
	wmma.mma.sync.aligned.row.col.m16n16k16.f32.f32 {%f50034, %f50035, %f50036, %f50037, %f50038, %f50039, %f50040, %f50041}, {%r2, %r2, %r2, %r2, %r2, %r2, %r2, %r2}, {%r2, %r2, %r2, %r2, %r2, %r2, %r2, %r2}, {%f50026, %f50027, %f50028, %f50029, %f50030, %f50031, %f50032, %f50033};
	bar.warp.sync 	-1;
	wmma.mma.sync.aligned.row.col.m16n16k16.f32.f32 {%f50042, %f50043, %f50044, %f50045, %f50046, %f50047, %f50048, %f50049}, {%r2, %r2, %r2, %r2, %r2, %r2, %r2, %r2}, {%r2, %r2, %r2, %r2, %r2, %r2, %r2, %r2}, {%f50034, %f50035, %f50036, %f50037, %f50038, %f50039, %f50040, %f50041};
	bar.warp.sync 	-1;
	wmma.mma.sync.aligned.row.col.m16n16k16.f32.f32 {%f50050, %f50051, %f50052, %f50053, %f50054, %f50055, %f50056, %f50057}, {%r2, %r2, %r2, %r2, %r2, %r2, %r2, %r2}, {%r2, %r2, %r2, %r2, %r2, %r2, %r2, %r2}, {%f50042, %f50043, %f50044, %f50045, %f50046, %f50047, %f50048, %f50049};
	bar.warp.sync 	-1;
	wmma.mma.sync.aligned.row.col.m16n16k16.f32.f32 {%f50058, %f50059, %f50060, %f50061, %f50062, %f50063, %f50064, %f50065}, {%r2, %r2, %r2, %r2, %r2, %r2, %r2, %r2}, {%r2, %r2, %r2, %r2, %r2, %r2, %r2, %r2}, {%f50050, %f50051, %f50052, %f50053, %f50054, %f50055, %f50056, %f50057};
	bar.warp.sync 	-1;
	wmma.mma.sync.aligned.row.col.m16n16k16.f32.f32 {%f50066, %f50067, %f50068, %f50069, %f50070, %f50071, %f50072, %f50073}, {%r2, %r2, %r2, %r2, %r2, %r2, %r2, %r2}, {%r2, %r2, %r2, %r2, %r2, %r2, %r2, %r2}, {%f50058, %f50059, %f50060, %f50061, %f50062, %f50063, %f50064, %f50065};
	bar.warp.sync 	-1;
	wmma.mma.sync.aligned.row.col.m16n16k16.f32.f32 {%f50074, %f50075, %f50076, %f50077, %f50078, %f50079, %f50080, %f50081}, {%r2, %r2, %r2, %r2, %r2, %r2, %r2, %r2}, {%r2, %r2, %r2, %r2, %r2, %r2, %r2, %r2}, {%f50066, %f50067, %f50068, %f50069, %f50070, %f50071, %f50072, %f50073};
	bar.warp.sync 	-1;
	wmma.mma.sync.aligned.row.col.m16n16k16.f32.f32 {%f50082, %f50083, %f50084, %f50085, %f50086, %f50087, %f50088, %f50089}, {%r2, %r2, %r2, %r2, %r2, %r2, %r2, %r2}, {%r2, %r2, %r2, %r2, %r2, %r2, %r2, %r2}, {%f50074, %f50075, %f50076, %f50077, %f50078, %f50079, %f50080, %f50081};
	bar.warp.sync 	-1;
	wmma.mma.sync.aligned.row.col.m16n16k16.f32.f32 {%f50090, %f50091, %f50092, %f50093, %f50094, %f50095, %f50096, %f50097}, {%r2, %r2, %r2, %r2, %r2, %r2, %r2, %r2}, {%r2, %r2, %r2, %r2, %r2, %r2, %r2, %r2}, {%f50082, %f50083, %f50084, %f50085, %f50086, %f50087, %f50088, %f50089};
	bar.warp.sync 	-1;
	wmma.mma.sync.aligned.row.col.m16n16k16.f32.f32 {%f50098, %f50099, %f50100, %f50101, %f50102, %f50103, %f50104, %f50105}, {%r2, %r2, %r2, %r2, %r2, %r2, %r2, %r2}, {%r2, %r2, %r2, %r2, %r2, %r2, %r2, %r2}, {%f50090, %f50091, %f50092, %f50093, %f50094, %f50095, %f50096, %f50097};
	bar.warp.sync 	-1;
	wmma.mma.sync.aligned.row.col.m16n16k16.f32.f32 {%f50106, %f50107, %f50108, %f50109, %f50110, %f50111, %f50112, %f50113}, {%r2, %r2, %r2, %r2, %r2, %r2, %r2, %r2}, {%r2, %r2, %r2, %r2, %r2, %r2, %r2, %r2}, {%f50098, %f50099, %f50100, %f50101, %f50102, %f50103, %f50104, %f50105};
	bar.warp.sync 	-1;
	wmma.mma.sync.aligned.row.col.m16n16k16.f32.f32 {%f50114, %f50115, %f50116, %f50117, %f50118, %f50119, %f50120, %f50121}, {%r2, %r2, %r2, %r2, %r2, %r2, %r2, %r2}, {%r2, %r2, %r2, %r2, %r2, %r2, %r2, %r2}, {%f50106, %f50107, %f50108, %f50109, %f50110, %f50111, %f50112, %f50113};
	bar.warp.sync 	-1;
	wmma.mma.sync.aligned.row.col.m16n16k16.f32.f32 {%f50122, %f50123, %f50124, %f50125, %f50126, %f50127, %f50128, %f50129}, {%r2, %r2, %r2, %r2, %r2, %r2, %r2, %r2}, {%r2, %r2, %r2, %r2, %r2, %r2, %r2, %r2}, {%f50114, %f50115, %f50116, %f50117, %f50118, %f50119, %f50120, %f50121};
	bar.warp.sync 	-1;
	wmma.mma.sync.aligned.row.col.m16n16k16.f32.f32 {%f50130, %f50131, %f50132, %f50133, %f50134, %f50135, %f50136, %f50137}, {%r2, %r2, %r2, %r2, %r2, %r2, %r2, %r2}, {%r2, %r2, %r2, %r2, %r2, %r2, %r2, %r2}, {%f50122, %f50123, %f50124, %f50125, %f50126, %f50127, %f50128, %f50129};
	bar.warp.sync 	-1;
	wmma.mma.sync.aligned.row.col.m16n16k16.f32.f32 {%f50138, %f50139, %f50140, %f50141, %f50142, %f50143, %f50144, %f50145}, {%r2, %r2, %r2, %r2, %r2, %r2, %r2, %r2}, {%r2, %r2, %r2, %r2, %r2, %r2, %r2, %r2}, {%f50130, %f50131, %f50132, %f50133, %f50134, %f50135, %f50136, %f50137};
	bar.warp.sync 	-1;
	wmma.mma.sync.aligned.row.col.m16n16k16.f32.f32 {%f50146, %f50147, %f50148, %f50149, %f50150, %f50151, %f50152, %f50153}, {%r2, %r2, %r2, %r2, %r2, %r2, %r2, %r2}, {%r2, %r2, %r2, %r2, %r2, %r2, %r2, %r2}, {%f50138, %f50139, %f50140, %f50141, %f50142, %f50143, %f50144, %f50145};
	bar.warp.sync 	-1;
	wmma.mma.sync.aligned.row.col.m16n16k16.f32.f32 {%f50154, %f50155, %f50156, %f50157, %f50158, %f50159, %f50160, %f50161}, {%r2, %r2, %r2, %r2, %r2, %r2, %r2, %r2}, {%r2, %r2, %r2, %r2, %r2, %r2, %r2, %r2}, {%f50146, %f50147, %f50148, %f50149, %f50150, %f50151, %f50152, %f50153};
	bar.warp.sync 	-1;
	wmma.mma.sync.aligned.row.col.m16n16k16.f32.f32 {%f50162, %f50163, %f50164, %f50165, %f50166, %f50167, %f50168, %f50169}, {%r2, %r2, %r2, %r2, %r2, %r2, %r2, %r2}, {%r2, %r2, %r2, %r2, %r2, %r2, %r2, %r2}, {%f50154, %f50155, %f50156, %f50157, %f50158, %f50159, %f50160, %f50161};
	bar.warp.sync 	-1;
	wmma.mma.sync.aligned.row.col.m16n16k16.f32.f32 {%f50170, %f50171, %f50172, %f50173, %f50174, %f50175, %f50176, %f50177}, {%r2, %r2, %r2, %r2, %r2, %r2, %r2, %r2}, {%r2, %r2, %r2, %r2, %r2, %r2, %r2, %r2}, {%f50162, %f50163, %f50164, %f50165, %f50166, %f50167, %f50168, %f50169};
	bar.warp.sync 	-1;
	wmma.mma.sync.aligned.row.col.m16n16k16.f32.f32 {%f50178, %f50179, %f50180, %f50181, %f50182, %f50183, %f50184, %f50185}, {%r2, %r2, %r2, %r2, %r2, %r2, %r2, %r2}, {%r2, %r2, %r2, %r2, %r2, %r2, %r2, %r2}, {%f50170, %f50171, %f50172, %f50173, %f50174, %f50175, %f50176, %f50177};
	bar.warp.sync 	-1;
	wmma.mma.sync.aligned.row.col.m16n16k16.f32.f32 {%f50186, %f50187, %f50188, %f50189, %f50190, %f50191, %f50192, %f50193}, {%r2, %r2, %r2, %r2, %r2, %r2, %r2, %r2}, {%r2, %r2, %r2, %r2, %r2, %r2, %r2, %r2}, {%f50178, %f50179, %f50180, %f50181, %f50182, %f50183, %f50184, %f50185};
	bar.warp.sync 	-1;
	wmma.mma.sync.aligned.row.col.m16n16k16.f32.f32 {%f50194, %f50195, %f50196, %f50197, %f50198, %f50199, %f50200, %f50201}, {%r2, %r2, %r2, %r2, %r2, %r2, %r2, %r2}, {%r2, %r2, %r2, %r2, %r2, %r2, %r2, %r2}, {%f50186, %f50187, %f50188, %f50189, %f50190, %f50191, %f50192, %f50193};
	bar.warp.sync 	-1;
	wmma.mma.sync.aligned.row.col.m16n16k16.f32.f32 {%f50202, %f50203, %f50204, %f50205, %f50206, %f50207, %f50208, %f50209}, {%r2, %r2, %r2, %r2, %r2, %r2, %r2, %r2}, {%r2, %r2, %r2, %r2, %r2, %r2, %r2, %r2}, {%f50194, %f50195, %f50196, %f50197, %f50198, %f50199, %f50200, %f50201};
	bar.warp.sync 	-1;
	wmma.mma.sync.aligned.row.col.m16n16k16.f32.f32 {%f50210, %f50211, %f50212, %f50213, %f50214, %f50215, %f50216, %f50217}, {%r2, %r2, %r2, %r2, %r2, %r2, %r2, %r2}, {%r2, %r2, %r2, %r2, %r2, %r2, %r2, %r2}, {%f50202, %f50203, %f50204, %f50205, %f50206, %f50207, %f50208, %f50209};
	bar.warp.sync 	-1;
	wmma.mma.sync.aligned.row.col.m16n16k16.f32.f32 {%f50218, %f50219, %f50220, %f50221, %f50222, %f50223, %f50224, %f50225}, {%r2, %r2, %r2, %r2, %r2, %r2, %r2, %r2}, {%r2, %r2, %r2, %r2, %r2, %r2, %r2, %r2}, {%f50210, %f50211, %f50212, %f50213, %f50214, %f50215, %f50216, %f50217};
	bar.warp.sync 	-1;
	wmma.mma.sync.aligned.row.col.m16n16k16.f32.f32 {%f50226, %f50227, %f50228, %f50229, %f50230, %f50231, %f50232, %f50233}, {%r2, %r2, %r2, %r2, %r2, %r2, %r2, %r2}, {%r2, %r2, %r2, %r2, %r2, %r2, %r2, %r2}, {%f50218, %f50219, %f50220, %f50221, %f50222, %f50223, %f50224, %f50225};
	bar.warp.sync 	-1;
	wmma.mma.sync.aligned.row.col.m16n16k16.f32.f32 {%f50234, %f50235, %f50236, %f50237, %f50238, %f50239, %f50240, %f50241}, {%r2, %r2, %r2, %r2, %r2, %r2, %r2, %r2}, {%r2, %r2, %r2, %r2, %r2, %r2, %r2, %r2}, {%f50226, %f50227, %f50228, %f50229, %f50230, %f50231, %f50232, %f50233};
	bar.warp.sync 	-1;
	wmma.mma.sync.aligned.row.col.m16n16k16.f32.f32 {%f50242, %f50243, %f50244, %f50245, %f50246, %f50247, %f50248, %f50249}, {%r2, %r2, %r2, %r2, %r2, %r2, %r2, %r2}, {%r2, %r2, %r2, %r2, %r2, %r2, %r2, %r2}, {%f50234, %f50235, %f50236, %f50237, %f50238, %f50239, %f50240, %f50241};
	bar.warp.sync 	-1;
	wmma.mma.sync.aligned.row.col.m16n16k16.f32.f32 {%f50250, %f50251, %f50252, %f50253, %f50254, %f50255, %f50256, %f50257}, {%r2, %r2, %r2, %r2, %r2, %r2, %r2, %r2}, {%r2, %r2, %r2, %r2, %r2, %r2, %r2, %r2}, {%f50242, %f50243, %f50244, %f50245, %f50246, %f50247, %f50248, %f50249};
	bar.warp.sync 	-1;
	wmma.mma.sync.aligned.row.col.m16n16k16.f32.f32 {%f50258, %f50259, %f50260, %f50261, %f50262, %f50263, %f50264, %f50265}, {%r2, %r2, %r2, %r2, %r2, %r2, %r2, %r2}, {%r2, %r2, %r2, %r2, %r2, %r2, %r2, %r2}, {%f50250, %f50251, %f50252, %f50253, %f50254, %f50255, %f50256, %f50257};
	bar.warp.sync 	-1;
	wmma.mma.sync.aligned.row.col.m16n16k16.f32.f32 {%f50266, %f50267, %f50268, %f50269, %f50270, %f50271, %f50272, %f50273}, {%r2, %r2, %r2, %r2, %r2, %r2, %r2, %r2}, {%r2, %r2, %r2, %r2, %r2, %r2, %r2, %r2}, {%f50258, %f50259, %f50260, %f50261, %f50262, %f50263, %f50264, %f50265};
	bar.warp.sync 	-1;
	wmma.mma.sync.aligned.row.col.m16n16k16.f32.f32 {%f50274, %f50275, %f50276, %f50277, %f50278, %f50279, %f50280, %f50281}, {%r2, %r2, %r2, %r2, %r2, %r2, %r2, %r2}, {%r2, %r2, %r2, %r2, %r2, %r2, %r2, %r2}, {%f50266, %f50267, %f50268, %f50269, %f50270, %f50271, %f50272, %f50273};
	bar.warp.sync 	-1;
	wmma.mma.sync.aligned.row.col.m16n16k16.f32.f32 {%f50282, %f50283, %f50284, %f50285, %f50286, %f50287, %f50288, %f50289}, {%r2, %r2, %r2, %r2, %r2, %r2, %r2, %r2}, {%r2, %r2, %r2, %r2, %r2, %r2, %r2, %r2}, {%f50274, %f50275, %f50276, %f50277, %f50278, %f50279, %f50280, %f50281};
	bar.warp.sync 	-1;
	wmma.mma.sync.aligned.row.col.m16n16k16.f32.f32 {%f50290, %f50291, %f50292, %f50293, %f50294, %f50295, %f50296, %f50297}, {%r2, %r2, %r2, %r2, %r2, %r2, %r2, %r2}, {%r2, %r2, %r2, %r2, %r2, %r2, %r2, %r2}, {%f50282, %f50283, %f50284, %f50285, %f50286, %f50287, %f50288, %f50289};
	bar.warp.sync 	-1;
	wmma.mma.sync.aligned.row.col.m16n16k16.f32.f32 {%f50298, %f50299, %f50300, %f50301, %f50302, %f50303, %f50304, %f50305}, {%r2, %r2, %r2, %r2, %r2, %r2, %r2, %r2}, {%r2, %r2, %r2, %r2, %r2, %r2, %r2, %r2}, {%f50290, %f50291, %f50292, %f50293, %f50294, %f50295, %f50296, %f50297};
	bar.warp.sync 	-1;
	wmma.mma.sync.aligned.row.col.m16n16k16.f32.f32 {%f50306, %f50307, %f50308, %f50309, %f50310, %f50311, %f50312, %f50313}, {%r2, %r2, %r2, %r2, %r2, %r2, %r2, %r2}, {%r2, %r2, %r2, %r2, %r2, %r2, %r2, %r2}, {%f50298, %f50299, %f50300, %f50301, %f50302, %f50303, %f50304, %f50305};
	bar.warp.sync 	-1;
	wmma.mma.sync.aligned.row.col.m16n16k16.f32.f32 {%f50314, %f50315, %f50316, %f50317, %f50318, %f50319, %f50320, %f50321}, {%r2, %r2, %r2, %r2, %r2, %r2, %r2, %r2}, {%r2, %r2, %r2, %r2, %r2, %r2, %r2, %r2}, {%f50306, %f50307, %f50308, %f50309, %f50310, %f50311, %f50312, %f50313};
	bar.warp.sync 	-1;
	wmma.mma.sync.aligned.row.col.m16n16k16.f32.f32 {%f50322, %f50323, %f50324, %f50325, %f50326, %f50327, %f50328, %f50329}, {%r2, %r2, %r2, %r2, %r2, %r2, %r2, %r2}, {%r2, %r2, %r2, %r2, %r2, %r2, %r2, %r2}, {%f50314, %f50315, %f50316, %f50317, %f50318, %f50319, %f50320, %f50321};
	bar.warp.sync 	-1;
	wmma.mma.sync.aligned.row.col.m16n16k16.f32.f32 {%f50330, %f50331, %f50332, %f50333, %f50334, %f50335, %f50336, %f50337}, {%r2, %r2, %r2, %r2, %r2, %r2, %r2, %r2}, {%r2, %r2, %r2, %r2, %r2, %r2, %r2, %r2}, {%f50322, %f50323, %f50324, %f50325, %f50326, %f50327, %f50328, %f50329};
	bar.warp.sync 	-1;
	wmma.mma.sync.aligned.row.col.m16n16k16.f32.f32 {%f50338, %f50339, %f50340, %f50341, %f50342, %f50343, %f50344, %f50345}, {%r2, %r2, %r2, %r2, %r2, %r2, %r2, %r2}, {%r2, %r2, %r2, %r2, %r2, %r2, %r2, %r2}, {%f50330, %f50331, %f50332, %f50333, %f50334, %f50335, %f50336, %f50337};
	bar.warp.sync 	-1;
	wmma.mma.sync.aligned.row.col.m16n16k16.f32.f32 {%f50346, %f50347, %f50348, %f50349, %f50350, %f50351, %f50352, %f50353}, {%r2, %r2, %r2, %r2, %r2, %r2, %r2, %r2}, {%r2, %r2, %r2, %r2, %r2, %r2, %r2, %r2}, {%f50338, %f50339, %f50340, %f50341, %f50342, %f50343, %f50344, %f50345};
	bar.warp.sync 	-1;
	wmma.mma.sync.aligned.row.col.m16n16k16.f32.f32 {%f50354, %f50355, %f50356, %f50357, %f50358, %f50359, %f50360, %f50361}, {%r2, %r2, %r2, %r2, %r2, %r2, %r2, %r2}, {%r2, %r2, %r2, %r2, %r2, %r2, %r2, %r2}, {%f50346, %f50347, %f50348, %f50349, %f50350, %f50351, %f50352, %f50353};
	bar.warp.sync 	-1;
	wmma.mma.sync.aligned.row.col.m16n16k16.f32.f32 {%f50362, %f50363, %f50364, %f50365, %f50366, %f50367, %f50368, %f50369}, {%r2, %r2, %r2, %r2, %r2, %r2, %r2, %r2}, {%r2, %r2, %r2, %r2, %r2, %r2, %r2, %r2}, {%f50354, %f50355, %f50356, %f50357, %f50358, %f50359, %f50360, %f50361};
	bar.warp.sync 	-1;
	wmma.mma.sync.aligned.row.col.m16n16k16.f32.f32 {%f50370, %f50371, %f50372, %f50373, %f50374, %f50375, %f50376, %f50377}, {%r2, %r2, %r2, %r2, %r2, %r2, %r2, %r2}, {%r2, %r2, %r2, %r2, %r2, %r2, %r2, %r2}, {%f50362, %f50363, %f50364, %f50365, %f50366, %f50367, %f50368, %f50369};
	bar.warp.sync 	-1;
	wmma.mma.sync.aligned.row.col.m16n16k16.f32.f32 {%f50378, %f50379, %f50380, %f50381, %f50382, %f50383, %f50384, %f50385}, {%r2, %r2, %r2, %r2, %r2, %r2, %r2, %r2}, {%r2, %r2, %r2, %r2, %r2, %r2, %r2, %r2}, {%f50370, %f50371, %f50372, %f50373, %f50374, %f50375, %f50376, %f50377};
	bar.warp.sync 	-1;
	wmma.mma.sync.aligned.row.col.m16n16k16.f32.f32 {%f50386, %f50387, %f50388, %f50389, %f50390, %f50391, %f50392, %f50393}, {%r2, %r2, %r2, %r2, %r2, %r2, %r2, %r2}, {%r2, %r2, %r2, %r2, %r2, %r2, %r2, %r2}, {%f50378, %f50379, %f50380, %f50381, %f50382, %f50383, %f50384, %f50385};
	bar.warp.sync 	-1;
	wmma.mma.sync.aligned.row.col.m16n16k16.f32.f32 {%f50394, %f50395, %f50396, %f50397, %f50398, %f50399, %f50400, %f50401}, {%r2, %r2, %r2, %r2, %r2, %r2, %r2, %r2}, {%r2, %r2, %r2, %r2, %r2, %r2, %r2, %r2}, {%f50386, %f50387, %f50388, %f50389, %f50390, %f50391, %f50392, %f50393};
	bar.warp.sync 	-1;
	wmma.mma.sync.aligned.row.col.m16n16k16.f32.f32 {%f50402, %f50403, %f50404, %f50405, %f50406, %f50407, %f50408, %f50409}, {%r2, %r2, %r2, %r2, %r2, %r2, %r2, %r2}, {%r2, %r2, %r2, %r2, %r2, %r2, %r2, %r2}, {%f50394, %f50395, %f50396, %f50397, %f50398, %f50399, %f50400, %f50401};
	bar.warp.sync 	-1;
	wmma.mma.sync.aligned.row.col.m16n16k16.f32.f32 {%f50410, %f50411, %f50412, %f50413, %f50414, %f50415, %f50416, %f50417}, {%r2, %r2, %r2, %r2, %r2, %r2, %r2, %r2}, {%r2, %r2, %r2, %r2, %r2, %r2, %r2, %r2}, {%f50402, %f50403, %f50404, %f50405, %f50406, %f50407, %f50408, %f50409};
	bar.warp.sync 	-1;
	wmma.mma.sync.aligned.row.col.m16n16k16.f32.f32 {%f50418, %f50419, %f50420, %f50421, %f50422, %f50423, %f50424, %f50425}, {%r2, %r2, %r2, %r2, %r2, %r2, %r2, %r2}, {%r2, %r2, %r2, %r2, %r2, %r2, %r2, %r2}, {%f50410, %f50411, %f50412, %f50413, %f50414, %f50415, %f50416, %f50417};
	bar.warp.sync 	-1;
	wmma.mma.sync.aligned.row.col.m16n16k16.f32.f32 {%f50426, %f50427, %f50428, %f50429, %f50430, %f50431, %f50432, %f50433}, {%r2, %r2, %r2, %r2, %r2, %r2, %r2, %r2}, {%r2, %r2, %r2, %r2, %r2, %r2, %r2, %r2}, {%f50418, %f50419, %f50420, %f50421, %f50422, %f50423, %f50424, %f50425};
	bar.warp.sync 	-1;
	wmma.mma.sync.aligned.row.col.m16n16k16.f32.f32 {%f50434, %f50435, %f50436, %f50437, %f50438, %f50439, %f50440, %f50441}, {%r2, %r2, %r2, %r2, %r2, %r2, %r2, %r2}, {%r2, %r2, %r2, %r2, %r2, %r2, %r2, %r2}, {%f50426, %f50427, %f50428, %f50429, %f50430, %f50431, %f50432, %f50433};
	bar.warp.sync 	-1;
	wmma.mma.sync.aligned.row.col.m16n16k16.f32.f32 {%f50442, %f50443, %f50444, %f50445, %f50446, %f50447, %f50448, %f50449}, {%r2, %r2, %r2, %r2, %r2, %r2, %r2, %r2}, {%r2, %r2, %r2, %r2, %r2, %r2, %r2, %r2}, {%f50434, %f50435, %f50436, %f50437, %f50438, %f50439, %f50440, %f50441};
	bar.warp.sync 	-1;
	wmma.mma.sync.aligned.row.col.m16n16k16.f32.f32 {%f50450, %f50451, %f50452, %f50453, %f50454, %f50455, %f50456, %f50457}, {%r2, %r2, %r2, %r2, %r2, %r2, %r2, %r2}, {%r2, %r2, %r2, %r2, %r2, %r2, %r2, %r2}, {%f50442, %f50443, %f50444, %f50445, %f50446, %f50447, %f50448, %f50449};
	bar.warp.sync 	-1;
	wmma.mma.sync.aligned.row.col.m16n16k16.f32.f32 {%f50458, %f50459, %f50460, %f50461, %f50462, %f50463, %f50464, %f50465}, {%r2, %r2, %r2, %r2, %r2, %r2, %r2, %r2}, {%r2, %r2, %r2, %r2, %r2, %r2, %r2, %r2}, {%f50450, %f50451, %f50452, %f50453, %f50454, %f50455, %f50456, %f50457};
	bar.warp.sync 	-1;
	wmma.mma.sync.aligned.row.col.m16n16k16.f32.f32 {%f50466, %f50467, %f50468, %f50469, %f50470, %f50471, %f50472, %f50473}, {%r2, %r2, %r2, %r2, %r2, %r2, %r2, %r2}, {%r2, %r2, %r2, %r2, %r2, %r2, %r2, %r2}, {%f50458, %f50459, %f50460, %f50461, %f50462, %f50463, %f50464, %f50465};
	bar.warp.sync 	-1;
	wmma.mma.sync.aligned.row.col.m16n16k16.f32.f32 {%f50474, %f50475, %f50476, %f50477, %f50478, %f50479, %f50480, %f50481}, {%r2, %r2, %r2, %r2, %r2, %r2, %r2, %r2}, {%r2, %r2, %r2, %r2, %r2, %r2, %r2, %r2}, {%f50466, %f50467, %f50468, %f50469, %f50470, %f50471, %f50472, %f50473};
	bar.warp.sync 	-1;
	wmma.mma.sync.aligned.row.col.m16n16k16.f32.f32 {%f50482, %f50483, %f50484, %f50485, %f50486, %f50487, %f50488, %f50489}, {%r2, %r2, %r2, %r2, %r2, %r2, %r2, %r2}, {%r2, %r2, %r2, %r2, %r2, %r2, %r2, %r2}, {%f50474, %f50475, %f50476, %f50477, %f50478, %f50479, %f50480, %f50481};
	bar.warp.sync 	-1;
	wmma.mma.sync.aligned.row.col.m16n16k16.f32.f32 {%f50490, %f50491, %f50492, %f50493, %f50494, %f50495, %f50496, %f50497}, {%r2, %r2, %r2, %r2, %r2, %r2, %r2, %r2}, {%r2, %r2, %r2, %r2, %r2, %r2, %r2, %r2}, {%f50482, %f50483, %f50484, %f50485, %f50486, %f50487, %f50488, %f50489};
	bar.warp.sync 	-1;
	wmma.mma.sync.aligned.row.col.m16n16k16.f32.f32 {%f50498, %f50499, %f50500, %f50501, %f50502, %f50503, %f50504, %f50505}, {%r2, %r2, %r2, %r2, %r2, %r2, %r2, %r2}, {%r2, %r2, %r2, %r2, %r2, %r2, %r2, %r2}, {%f50490, %f50491, %f50492, %f50493, %f50494, %f50495, %f50496, %f50497};
	bar.warp.sync 	-1;
	wmma.mma.sync.aligned.row.col.m16n16k16.f32.f32 {%f50506, %f50507, %f50508, %f50509, %f50510, %f50511, %f50512, %f50513}, {%r2, %r2, %r2, %r2, %r2, %r2, %r2, %r2}, {%r2, %r2, %r2, %r2, %r2, %r2, %r2, %r2}, {%f50498, %f50499, %f50500, %f50501, %f50502, %f50503, %f50504, %f50505};
	bar.warp.sync 	-1;
	wmma.mma.sync.aligned.row.col.m16n16k16.f32.f32 {%f50514, %f50515, %f50516, %f50517, %f50518, %f50519, %f50520, %f50521}, {%r2, %r2, %r2, %r2, %r2, %r2, %r2, %r2}, {%r2, %r2, %r2, %r2, %r2, %r2, %r2, %r2}, {%f50506, %f50507, %f50508, %f50509, %f50510, %f50511, %f50512, %f50513};
	bar.warp.sync 	-1;
	wmma.mma.sync.aligned.row.col.m16n16k16.f32.f32 {%f50522, %f50523, %f50524, %f50525, %f50526, %f50527, %f50528, %f50529}, {%r2, %r2, %r2, %r2, %r2, %r2, %r2, %r2}, {%r2, %r2, %r2, %r2, %r2, %r2, %r2, %r2}, {%f50514, %f50515, %f50516, %f50517, %f50518, %f50519, %f50520, %f50521};
	bar.warp.sync 	-1;
	wmma.mma.sync.aligned.row.col.m16n16k16.f32.f32 {%f50530, %f50531, %f50532, %f50533, %f50534, %f50535, %f50536, %f50537}, {%r2, %r2, %r2, %r2, %r2, %r2, %r2, %r2}, {%r2, %r2, %r2, %r2, %r2, %r2, %r2, %r2}, {%f50522, %f50523, %f50524, %f50525, %f50526, %f50527, %f50528, %f50529};
	bar.warp.sync 	-1;
	wmma.mma.sync.aligned.row.col.m16n16k16.f32.f32 {%f50538, %f50539, %f50540, %f50541, %f50542, %f50543, %f50544, %f50545}, {%r2, %r2, %r2, %r2, %r2, %r2, %r2, %r2}, {%r2, %r2, %r2, %r2, %r2, %r2, %r2, %r2}, {%f50530, %f50531, %f50532, %f50533, %f50534, %f50535, %f50536, %f50537};
	bar.warp.sync 	-1;
	wmma.mma.sync.aligned.row.col.m16n16k16.f32.f32 {%f50546, %f50547, %f50548, %f50549, %f50550, %f50551, %f50552, %f50553}, {%r2, %r2, %r2, %r2, %r2, %r2, %r2, %r2}, {%r2, %r2, %r2, %r2, %r2, %r2, %r2, %r2}, {%f50538, %f50539, %f50540, %f50541, %f50542, %f50543, %f50544, %f50545};
	bar.warp.sync 	-1;
	wmma.mma.sync.aligned.row.col.m16n16k16.f32.f32 {%f50554, %f50555, %f50556, %f50557, %f50558, %f50559, %f50560, %f50561}, {%r2, %r2, %r2, %r2, %r2, %r2, %r2, %r2}, {%r2, %r2, %r2, %r2, %r2, %r2, %r2, %r2}, {%f50546, %f50547, %f50548, %f50549, %f50550, %f50551, %f50552, %f50553};
	bar.warp.sync 	-1;
	wmma.mma.sync.aligned.row.col.m16n16k16.f32.f32 {%f50562, %f50563, %f50564, %f50565, %f50566, %f50567, %f50568, %f50569}, {%r2, %r2, %r2, %r2, %r2, %r2, %r2, %r2}, {%r2, %r2, %r2, %r2, %r2, %r2, %r2, %r2}, {%f50554, %f50555, %f50556, %f50557, %f50558, %f50559, %f50560, %f50561};
	bar.warp.sync 	-1;
	wmma.mma.sync.aligned.row.col.m16n16k16.f32.f32 {%f50570, %f50571, %f50572, %f50573, %f50574, %f50575, %f50576, %f50577}, {%r2, %r2, %r2, %r2, %r2, %r2, %r2, %r2}, {%r2, %r2, %r2, %r2, %r2, %r2, %r2, %r2}, {%f50562, %f50563, %f50564, %f50565, %f50566, %f50567, %f50568, %f50569};
	bar.warp.sync 	-1;
	wmma.mma.sync.aligned.row.col.m16n16k16.f32.f32 {%f50578, %f50579, %f50580, %f50581, %f50582, %f50583, %f50584, %f50585}, {%r2, %r2, %r2, %r2, %r2, %r2, %r2, %r2}, {%r2, %r2, %r2, %r2, %r2, %r2, %r2, %r2}, {%f50570, %f50571, %f50572, %f50573, %f50574, %f50575, %f50576, %f50577};
	bar.warp.sync 	-1;
	wmma.mma.sync.aligned.row.col.m16n16k16.f32.f32 {%f50586, %f50587, %f50588, %f50589, %f50590, %f50591, %f50592, %f50593}, {%r2, %r2, %r2, %r2, %r2, %r2, %r2, %r2}, {%r2, %r2, %r2, %r2, %r2, %r2, %r2, %r2}, {%f50578, %f50579, %f50580, %f50581, %f50582, %f50583, %f50584, %f50585};
	bar.warp.sync 	-1;
	wmma.mma.sync.aligned.row.col.m16n16k16.f32.f32 {%f50594, %f50595, %f50596, %f50597, %f50598, %f50599, %f50600, %f50601}, {%r2, %r2, %r2, %r2, %r2, %r2, %r2, %r2}, {%r2, %r2, %r2, %r2, %r2, %r2, %r2, %r2}, {%f50586, %f50587, %f50588, %f50589, %f50590, %f50591, %f50592, %f50593};
	bar.warp.sync 	-1;
	wmma.mma.sync.aligned.row.col.m16n16k16.f32.f32 {%f50602, %f50603, %f50604, %f50605, %f50606, %f50607, %f50608, %f50609}, {%r2, %r2, %r2, %r2, %r2, %r2, %r2, %r2}, {%r2, %r2, %r2, %r2, %r2, %r2, %r2, %r2}, {%f50594, %f50595, %f50596, %f50597, %f50598, %f50599, %f50600, %f50601};
	bar.warp.sync 	-1;
	wmma.mma.sync.aligned.row.col.m16n16k16.f32.f32 {%f50610, %f50611, %f50612, %f50613, %f50614, %f50615, %f50616, %f50617}, {%r2, %r2, %r2, %r2, %r2, %r2, %r2, %r2}, {%r2, %r2, %r2, %r2, %r2, %r2, %r2, %r2}, {%f50602, %f50603, %f50604, %f50605, %f50606, %f50607, %f50608, %f50609};
	bar.warp.sync 	-1;
	wmma.mma.sync.aligned.row.col.m16n16k16.f32.f32 {%f50618, %f50619, %f50620, %f50621, %f50622, %f50623, %f50624, %f50625}, {%r2, %r2, %r2, %r2, %r2, %r2, %r2, %r2}, {%r2, %r2, %r2, %r2, %r2, %r2, %r2, %r2}, {%f50610, %f50611, %f50612, %f50613, %f50614, %f50615, %f50616, %f50617};
	bar.warp.sync 	-1;
	wmma.mma.sync.aligned.row.col.m16n16k16.f32.f32 {%f50626, %f50627, %f50628, %f50629, %f50630, %f50631, %f50632, %f50633}, {%r2, %r2, %r2, %r2, %r2, %r2, %r2, %r2}, {%r2, %r2, %r2, %r2, %r2, %r2, %r2, %r2}, {%f50618, %f50619, %f50620, %f50621, %f50622, %f50623, %f50624, %f50625};
	bar.warp.sync 	-1;
	wmma.mma.sync.aligned.row.col.m16n16k16.f32.f32 {%f50634, %f50635, %f50636, %f50637, %f50638, %f50639, %f50640, %f50641}, {%r2, %r2, %r2, %r2, %r2, %r2, %r2, %r2}, {%r2, %r2, %r2, %r2, %r2, %r2, %r2, %r2}, {%f50626, %f50627, %f50628, %f50629, %f50630, %f50631, %f50632, %f50633};
	bar.warp.sync 	-1;
	wmma.mma.sync.aligned.row.col.m16n16k16.f32.f32 {%f50642, %f50643, %f50644, %f50645, %f50646, %f50647, %f50648, %f50649}, {%r2, %r2, %r2, %r2, %r2, %r2, %r2, %r2}, {%r2, %r2, %r2, %r2, %r2, %r2, %r2, %r2}, {%f50634, %f50635, %f50636, %f50637, %f50638, %f50639, %f50640, %f50641};
	bar.warp.sync 	-1;
	wmma.mma.sync.aligned.row.col.m16n16k16.f32.f32 {%f50650, %f50651, %f50652, %f50653, %f50654, %f50655, %f50656, %f50657}, {%r2, %r2, %r2, %r2, %r2, %r2, %r2, %r2}, {%r2, %r2, %r2, %r2, %r2, %r2, %r2, %r2}, {%f50642, %f50643, %f50644, %f50645, %f50646, %f50647, %f50648, %f50649};
	bar.warp.sync 	-1;
	wmma.mma.sync.aligned.row.col.m16n16k16.f32.f32 {%f50658, %f50659, %f50660, %f50661, %f50662, %f50663, %f50664, %f50665}, {%r2, %r2, %r2, %r2, %r2, %r2, %r2, %r2}, {%r2, %r2, %r2, %r2, %r2, %r2, %r2, %r2}, {%f50650, %f50651, %f50652, %f50653, %f50654, %f50655, %f50656, %f50657};
	bar.warp.sync 	-1;
	wmma.mma.sync.aligned.row.col.m16n16k16.f32.f32 {%f50666, %f50667, %f50668, %f50669, %f50670, %f50671, %f50672, %f50673}, {%r2, %r2, %r2, %r2, %r2, %r2, %r2, %r2}, {%r2, %r2, %r2, %r2, %r2, %r2, %r2, %r2}, {%f50658, %f50659, %f50660, %f50661, %f50662, %f50663, %f50664, %f50665};
	bar.warp.sync 	-1;
	wmma.mma.sync.aligned.row.col.m16n16k16.f32.f32 {%f50674, %f50675, %f50676, %f50677, %f50678, %f50679, %f50680, %f50681}, {%r2, %r2, %r2, %r2, %r2, %r2, %r2, %r2}, {%r2, %r2, %r2, %r2, %r2, %r2, %r2, %r2}, {%f50666, %f50667, %f50668, %f50669, %f50670, %f50671, %f50672, %f50673};
	bar.warp.sync 	-1;
	wmma.mma.sync.aligned.row.col.m16n16k16.f32.f32 {%f50682, %f50683, %f50684, %f50685, %f50686, %f50687, %f50688, %f50689}, {%r2, %r2, %r2, %r2, %r2, %r2, %r2, %r2}, {%r2, %r2, %r2, %r2, %r2, %r2, %r2, %r2}, {%f50674, %f50675, %f50676, %f50677, %f50678, %f50679, %f50680, %f50681};
	bar.warp.sync 	-1;
	wmma.mma.sync.aligned.row.col.m16n16k16.f32.f32 {%f50690, %f50691, %f50692, %f50693, %f50694, %f50695, %f50696, %f50697}, {%r2, %r2, %r2, %r2, %r2, %r2, %r2, %r2}, {%r2, %r2, %r2, %r2, %r2, %r2, %r2, %r2}, {%f50682, %f50683, %f50684, %f50685, %f50686, %f50687, %f50688, %f50689};
	bar.warp.sync 	-1;
	wmma.mma.sync.aligned.row.col.m16n16k16.f32.f32 {%f50698, %f50699, %f50700, %f50701, %f50702, %f50703, %f50704, %f50705}, {%r2, %r2, %r2, %r2, %r2, %r2, %r2, %r2}, {%r2, %r2, %r2, %r2, %r2, %r2, %r2, %r2}, {%f50690, %f50691, %f50692, %f50693, %f50694, %f50695, %f50696, %f50697};
	bar.warp.sync 	-1;
	wmma.mma.sync.aligned.row.col.m16n16k16.f32.f32 {%f50706, %f50707, %f50708, %f50709, %f50710, %f50711, %f50712, %f50713}, {%r2, %r2, %r2, %r2, %r2, %r2, %r2, %r2}, {%r2, %r2, %r2, %r2, %r2, %r2, %r2, %r2}, {%f50698, %f50699, %f50700, %f50701, %f50702, %f50703, %f50704, %f50705};
	bar.warp.sync 	-1;
	wmma.mma.sync.aligned.row.col.m16n16k16.f32.f32 {%f50714, %f50715, %f50716, %f50717, %f50718, %f50719, %f50720, %f50721}, {%r2, %r2, %r2, %r2, %r2, %r2, %r2, %r2}, {%r2, %r2, %r2, %r2, %r2, %r2, %r2, %r2}, {%f50706, %f50707, %f50708, %f50709, %f50710, %f50711, %f50712, %f50713};
	bar.warp.sync 	-1;
	wmma.mma.sync.aligned.row.col.m16n16k16.f32.f32 {%f50722, %f50723, %f50724, %f50725, %f50726, %f50727, %f50728, %f50729}, {%r2, %r2, %r2, %r2, %r2, %r2, %r2, %r2}, {%r2, %r2, %r2, %r2, %r2, %r2, %r2, %r2}, {%f50714, %f50715, %f50716, %f50717, %f50718, %f50719, %f50720, %f50721};
	bar.warp.sync 	-1;
	wmma.mma.sync.aligned.row.col.m16n16k16.f32.f32 {%f50730, %f50731, %f50732, %f50733, %f50734, %f50735, %f50736, %f50737}, {%r2, %r2, %r2, %r2, %r2, %r2, %r2, %r2}, {%r2, %r2, %r2, %r2, %r2, %r2, %r2, %r2}, {%f50722, %f50723, %f50724, %f50725, %f50726, %f50727, %f50728, %f50729};
	bar.warp.sync 	-1;
	wmma.mma.sync.aligned.row.col.m16n16k16.f32.f32 {%f50738, %f50739, %f50740, %f50741, %f50742, %f50743, %f50744, %f50745}, {%r2, %r2, %r2, %r2, %r2, %r2, %r2, %r2}, {%r2, %r2, %r2, %r2, %r2, %r2, %r2, %r2}, {%f50730, %f50731, %f50732, %f50733, %f50734, %f50735, %f50736, %f50737};
	bar.warp.sync 	-1;
	wmma.mma.sync.aligned.row.col.m16n16k16.f32.f32 {%f50746, %f50747, %f50748, %f50749, %f50750, %f50751, %f50752, %f50753}, {%r2, %r2, %r2, %r2, %r2, %r2, %r2, %r2}, {%r2, %r2, %r2, %r2, %r2, %r2, %r2, %r2}, {%f50738, %f50739, %f50740, %f50741, %f50742, %f50743, %f50744, %f50745};
	bar.warp.sync 	-1;
	wmma.mma.sync.aligned.row.col.m16n16k16.f32.f32 {%f50754, %f50755, %f50756, %f50757, %f50758, %f50759, %f50760, %f50761}, {%r2, %r2, %r2, %r2, %r2, %r2, %r2, %r2}, {%r2, %r2, %r2, %r2, %r2, %r2, %r2, %r2}, {%f50746, %f50747, %f50748, %f50749, %f50750, %f50751, %f50752, %f50753};
	bar.warp.sync 	-1;
	wmma.mma.sync.aligned.row.col.m16n16k16.f32.f32 {%f50762, %f50763, %f50764, %f50765, %f50766, %f50767, %f50768, %f50769}, {%r2, %r2, %r2, %r2, %r2, %r2, %r2, %r2}, {%r2, %r2, %r2, %r2, %r2, %r2, %r2, %r2}, {%f50754, %f50755, %f50756, %f50757, %f50758, %f50759, %f50760, %f50761};
	bar.warp.sync 	-1;
	wmma.mma.sync.aligned.row.col.m16n16k16.f32.f32 {%f50770, %f50771, %f50772, %f50773, %f50774, %f50775, %f50776, %f50777}, {%r2, %r2, %r2, %r2, %r2, %r2, %r2, %r2}, {%r2, %r2, %r2, %r2, %r2, %r2, %r2, %r2}, {%f50762, %f50763, %f50764, %f50765, %f50766, %f50767, %f50768, %f50769};
	bar.warp.sync 	-1;
	wmma.mma.sync.aligned.row.col.m16n16k16.f32.f32 {%f50778, %f50779, %f50780, %f50781, %f50782, %f50783, %f50784, %f50785}, {%r2, %r2, %r2, %r2, %r2, %r2, %r2, %r2}, {%r2, %r2, %r2, %r2, %r2, %r2, %r2, %r2}, {%f50770, %f50771, %f50772, %f50773, %f50774, %f50775, %f50776, %f50777};
	bar.warp.sync 	-1;
	wmma.mma.sync.aligned.row.col.m16n16k16.f32.f32 {%f50786, %f50787, %f50788, %f50789, %f50790, %f50791, %f50792, %f50793}, {%r2, %r2, %r2, %r2, %r2, %r2, %r2, %r2}, {%r2, %r2, %r2, %r2, %r2, %r2, %r2, %r2}, {%f50778, %f50779, %f50780, %f50781, %f50782, %f50783, %f50784, %f50785};
	bar.warp.sync 	-1;
	wmma.mma.sync.aligned.row.col.m16n16k16.f32.f32 {%f50794, %f50795, %f50796, %f50797, %f50798, %f50799, %f50800, %f50801}, {%r2, %r2, %r2, %r2, %r2, %r2, %r2, %r2}, {%r2, %r2, %r2, %r2, %r2, %r2, %r2, %r2}, {%f50786, %f50787, %f50788, %f50789, %f50790, %f50791, %f50792, %f50793};
	bar.warp.sync 	-1;
	wmma.mma.sync.aligned.row.col.m16n16k16.f32.f32 {%f50802, %f50803, %f50804, %f50805, %f50806, %f50807, %f50808, %f50809}, {%r2, %r2, %r2, %r2, %r2, %r2, %r2, %r2}, {%r2, %r2, %r2, %r2, %r2, %r2, %r2, %r2}, {%f50794, %f50795, %f50796, %f50797, %f50798, %f50799, %f50800, %f50801};
	bar.warp.sync 	-1;
	wmma.mma.sync.aligned.row.col.m16n16k16.f32.f32 {%f50810, %f50811, %f50812, %f50813, %f50814, %f50815, %f50816, %f50817}, {%r2, %r2, %r2, %r2, %r2, %r2, %r2, %r2}, {%r2, %r2, %r2, %r2, %r2, %r2, %r2, %r2}, {%f50802, %f50803, %f50804, %f50805, %f50806, %f50807, %f50808, %f50809};
	bar.warp.sync 	-1;
	wmma.mma.sync.aligned.row.col.m16n16k16.f32.f32 {%f50818, %f50819, %f50820, %f50821, %f50822, %f50823, %f50824, %f50825}, {%r2, %r2, %r2, %r2, %r2, %r2, %r2, %r2}, {%r2, %r2, %r2, %r2, %r2, %r2, %r2, %r2}, {%f50810, %f50811, %f50812, %f50813, %f50814, %f50815, %f50816, %f50817};
	bar.warp.sync 	-1;
	wmma.mma.sync.aligned.row.col.m16n16k16.f32.f32 {%f50826, %f50827, %f50828, %f50829, %f50830, %f50831, %f50832, %f50833}, {%r2, %r2, %r2, %r2, %r2, %r2, %r2, %r2}, {%r2, %r2, %r2, %r2, %r2, %r2, %r2, %r2}, {%f50818, %f50819, %f50820, %f50821, %f50822, %f50823, %f50824, %f50825};
	bar.warp.sync 	-1;
	wmma.mma.sync.aligned.row.col.m16n16k16.f32.f32 {%f50834, %f50835, %f50836, %f50837, %f50838, %f50839, %f50840, %f50841}, {%r2, %r2, %r2, %r2, %r2, %r2, %r2, %r2}, {%r2, %r2, %r2, %r2, %r2, %r2, %r2, %r2}, {%f50826, %f50827, %f50828, %f50829, %f50830, %f50831, %f50832, %f50833};
	bar.warp.sync 	-1;
	wmma.mma.sync.aligned.row.col.m16n16k16.f32.f32 {%f50842, %f50843, %f50844, %f50845, %f50846, %f50847, %f50848, %f50849}, {%r2, %r2, %r2, %r2, %r2, %r2, %r2, %r2}, {%r2, %r2, %r2, %r2, %r2, %r2, %r2, %r2}, {%f50834, %f50835, %f50836, %f50837, %f50838, %f50839, %f50840, %f50841};
	bar.warp.sync 	-1;
	wmma.mma.sync.aligned.row.col.m16n16k16.f32.f32 {%f50850, %f50851, %f50852, %f50853, %f50854, %f50855, %f50856, %f50857}, {%r2, %r2, %r2, %r2, %r2, %r2, %r2, %r2}, {%r2, %r2, %r2, %r2, %r2, %r2, %r2, %r2}, {%f50842, %f50843, %f50844, %f50845, %f50846, %f50847, %f50848, %f50849};
	bar.warp.sync 	-1;
	wmma.mma.sync.aligned.row.col.m16n16k16.f32.f32 {%f50858, %f50859, %f50860, %f50861, %f50862, %f50863, %f50864, %f50865}, {%r2, %r2, %r2, %r2, %r2, %r2, %r2, %r2}, {%r2, %r2, %r2, %r2, %r2, %r2, %r2, %r2}, {%f50850, %f50851, %f50852, %f50853, %f50854, %f50855, %f50856, %f50857};
	bar.warp.sync 	-1;
	wmma.mma.sync.aligned.row.col.m16n16k16.f32.f32 {%f50866, %f50867, %f50868, %f50869, %f50870, %f50871, %f50872, %f50873}, {%r2, %r2, %r2, %r2, %r2, %r2, %r2, %r2}, {%r2, %r2, %r2, %r2, %r2, %r2, %r2, %r2}, {%f50858, %f50859, %f50860, %f50861, %f50862, %f50863, %f50864, %f50865};
	bar.warp.sync 	-1;
	wmma.mma.sync.aligned.row.col.m16n16k16.f32.f32 {%f50874, %f50875, %f50876, %f50877, %f50878, %f50879, %f50880, %f50881}, {%r2, %r2, %r2, %r2, %r2, %r2, %r2, %r2}, {%r2, %r2, %r2, %r2, %r2, %r2, %r2, %r2}, {%f50866, %f50867, %f50868, %f50869, %f50870, %f50871, %f50872, %f50873};
	bar.warp.sync 	-1;
	wmma.mma.sync.aligned.row.col.m16n16k16.f32.f32 {%f50882, %f50883, %f50884, %f50885, %f50886, %f50887, %f50888, %f50889}, {%r2, %r2, %r2, %r2, %r2, %r2, %r2, %r2}, {%r2, %r2, %r2, %r2, %r2, %r2, %r2, %r2}, {%f50874, %f50875, %f50876, %f50877, %f50878, %f50879, %f50880, %f50881};
	bar.warp.sync 	-1;
	wmma.mma.sync.aligned.row.col.m16n16k16.f32.f32 {%f50890, %f50891, %f50892, %f50893, %f50894, %f50895, %f50896, %f50897}, {%r2, %r2, %r2, %r2, %r2, %r2, %r2, %r2}, {%r2, %r2, %r2, %r2, %r2, %r2, %r2, %r2}, {%f50882, %f50883, %f50884, %f50885, %f50886, %f50887, %f50888, %f50889};
	bar.warp.sync 	-1;
	wmma.mma.sync.aligned.row.col.m16n16k16.f32.f32 {%f50898, %f50899, %f50900, %f50901, %f50902, %f50903, %f50904, %f50905}, {%r2, %r2, %r2, %r2, %r2, %r2, %r2, %r2}, {%r2, %r2, %r2, %r2, %r2, %r2, %r2, %r2}, {%f50890, %f50891, %f50892, %f50893, %f50894, %f50895, %f50896, %f50897};
	bar.warp.sync 	-1;
	wmma.mma.sync.aligned.row.col.m16n16k16.f32.f32 {%f50906, %f50907, %f50908, %f50909, %f50910, %f50911, %f50912, %f50913}, {%r2, %r2, %r2, %r2, %r2, %r2, %r2, %r2}, {%r2, %r2, %r2, %r2, %r2, %r2, %r2, %r2}, {%f50898, %f50899, %f50900, %f50901, %f50902, %f50903, %f50904, %f50905};
	bar.warp.sync 	-1;
	wmma.mma.sync.aligned.row.col.m16n16k16.f32.f32 {%f50914, %f50915, %f50916, %f50917, %f50918, %f50919, %f50920, %f50921}, {%r2, %r2, %r2, %r2, %r2, %r2, %r2, %r2}, {%r2, %r2, %r2, %r2, %r2, %r2, %r2, %r2}, {%f50906, %f50907, %f50908, %f50909, %f50910, %f50911, %f50912, %f50913};
	bar.warp.sync 	-1;
	wmma.mma.sync.aligned.row.col.m16n16k16.f32.f32 {%f50922, %f50923, %f50924, %f50925, %f50926, %f50927, %f50928, %f50929}, {%r2, %r2, %r2, %r2, %r2, %r2, %r2, %r2}, {%r2, %r2, %r2, %r2, %r2, %r2, %r2, %r2}, {%f50914, %f50915, %f50916, %f50917, %f50918, %f50919, %f50920, %f50921};
	bar.warp.sync 	-1;
	wmma.mma.sync.aligned.row.col.m16n16k16.f32.f32 {%f50930, %f50931, %f50932, %f50933, %f50934, %f50935, %f50936, %f50937}, {%r2, %r2, %r2, %r2, %r2, %r2, %r2, %r2}, {%r2, %r2, %r2, %r2, %r2, %r2, %r2, %r2}, {%f50922, %f50923, %f50924, %f50925, %f50926, %f50927, %f50928, %f50929};
	bar.warp.sync 	-1;
	wmma.mma.sync.aligned.row.col.m16n16k16.f32.f32 {%f50938, %f50939, %f50940, %f50941, %f50942, %f50943, %f50944, %f50945}, {%r2, %r2, %r2, %r2, %r2, %r2, %r2, %r2}, {%r2, %r2, %r2, %r2, %r2, %r2, %r2, %r2}, {%f50930, %f50931, %f50932, %f50933, %f50934, %f50935, %f50936, %f50937};
	bar.warp.sync 	-1;
	wmma.mma.sync.aligned.row.col.m16n16k16.f32.f32 {%f50946, %f50947, %f50948, %f50949, %f50950, %f50951, %f50952, %f50953}, {%r2, %r2, %r2, %r2, %r2, %r2, %r2, %r2}, {%r2, %r2, %r2, %r2, %r2, %r2, %r2, %r2}, {%f50938, %f50939, %f50940, %f50941, %f50942, %f50943, %f50944, %f50945};
	bar.warp.sync 	-1;
	wmma.mma.sync.aligned.row.col.m16n16k16.f32.f32 {%f50954, %f50955, %f50956, %f50957, %f50958, %f50959, %f50960, %f50961}, {%r2, %r2, %r2, %r2, %r2, %r2, %r2, %r2}, {%r2, %r2, %r2, %r2, %r2, %r2, %r2, %r2}, {%f50946, %f50947, %f50948, %f50949, %f50950, %f50951, %f50952, %f50953};
	bar.warp.sync 	-1;
	wmma.mma.sync.aligned.row.col.m16n16k16.f32.f32 {%f50962, %f50963, %f50964, %f50965, %f50966, %f50967, %f50968, %f50969}, {%r2, %r2, %r2, %r2, %r2, %r2, %r2, %r2}, {%r2, %r2, %r2, %r2, %r2, %r2, %r2, %r2}, {%f50954, %f50955, %f50956, %f50957, %f50958, %f50959, %f50960, %f50961};
	bar.warp.sync 	-1;
	wmma.mma.sync.aligned.row.col.m16n16k16.f32.f32 {%f50970, %f50971, %f50972, %f50973, %f50974, %f50975, %f50976, %f50977}, {%r2, %r2, %r2, %r2, %r2, %r2, %r2, %r2}, {%r2, %r2, %r2, %r2, %r2, %r2, %r2, %r2}, {%f50962, %f50963, %f50964, %f50965, %f50966, %f50967, %f50968, %f50969};
	bar.warp.sync 	-1;
	wmma.mma.sync.aligned.row.col.m16n16k16.f32.f32 {%f50978, %f50979, %f50980, %f50981, %f50982, %f50983, %f50984, %f50985}, {%r2, %r2, %r2, %r2, %r2, %r2, %r2, %r2}, {%r2, %r2, %r2, %r2, %r2, %r2, %r2, %r2}, {%f50970, %f50971, %f50972, %f50973, %f50974, %f50975, %f50976, %f50977};
	bar.warp.sync 	-1;
	wmma.mma.sync.aligned.row.col.m16n16k16.f32.f32 {%f50986, %f50987, %f50988, %f50989, %f50990, %f50991, %f50992, %f50993}, {%r2, %r2, %r2, %r2, %r2, %r2, %r2, %r2}, {%r2, %r2, %r2, %r2, %r2, %r2, %r2, %r2}, {%f50978, %f50979, %f50980, %f50981, %f50982, %f50983, %f50984, %f50985};
	bar.warp.sync 	-1;
	wmma.mma.sync.aligned.row.col.m16n16k16.f32.f32 {%f50994, %f50995, %f50996, %f50997, %f50998, %f50999, %f51000, %f51001}, {%r2, %r2, %r2, %r2, %r2, %r2, %r2, %r2}, {%r2, %r2, %r2, %r2, %r2, %r2, %r2, %r2}, {%f50986, %f50987, %f50988, %f50989, %f50990, %f50991, %f50992, %f50993};
	bar.warp.sync 	-1;
	wmma.mma.sync.aligned.row.col.m16n16k16.f32.f32 {%f51002, %f51003, %f51004, %f51005, %f51006, %f51007, %f51008, %f51009}, {%r2, %r2, %r2, %r2, %r2, %r2, %r2, %r2}, {%r2, %r2, %r2, %r2, %r2, %r2, %r2, %r2}, {%f50994, %f50995, %f50996, %f50997, %f50998, %f50999, %f51000, %f51001};
	bar.warp.sync 	-1;
	wmma.mma.sync.aligned.row.col.m16n16k16.f32.f32 {%f51010, %f51011, %f51012, %f51013, %f51014, %f51015, %f51016, %f51017}, {%r2, %r2, %r2, %r2, %r2, %r2, %r2, %r2}, {%r2, %r2, %r2, %r2, %r2, %r2, %r2, %r2}, {%f51002, %f51003, %f51004, %f51005, %f51006, %f51007, %f51008, %f51009};
	bar.warp.sync 	-1;
	wmma.mma.sync.aligned.row.col.m16n16k16.f32.f32 {%f51018, %f51019, %f51020, %f51021, %f51022, %f51023, %f51024, %f51025}, {%r2, %r2, %r2, %r2, %r2, %r2, %r2, %r2}, {%r2, %r2, %r2, %r2, %r2, %r2, %r2, %r2}, {%f51010, %f51011, %f51012, %f51013, %f51014, %f51015, %f51016, %f51017};
	bar.warp.sync 	-1;
	wmma.mma.sync.aligned.row.col.m16n16k16.f32.f32 {%f51026, %f51027, %f51028, %f51029, %f51030, %f51031, %f51032, %f51033}, {%r2, %r2, %r2, %r2, %r2, %r2, %r2, %r2}, {%r2, %r2, %r2, %r2, %r2, %r2, %r2, %r2}, {%f51018, %f51019, %f51020, %f51021, %f51022, %f51023, %f51024, %f51025};
	bar.warp.sync 	-1;
	wmma.mma.sync.aligned.row.col.m16n16k16.f32.f32 {%f51034, %f51035, %f51036, %f51037, %f51038, %f51039, %f51040, %f51041}, {%r2, %r2, %r2, %r2, %r2, %r2, %r2, %r2}, {%r2, %r2, %r2, %r2, %r2, %r2, %r2, %r2}, {%f51026, %f51027, %f51028, %f51029, %f51030, %f51031, %f51032, %f51033};
	bar.warp.sync 	-1;
	wmma.mma.sync.aligned.row.col.m16n16k16.f32.f32 {%f51042, %f51043, %f51044, %f51045, %f51046, %f51047, %f51048, %f51049}, {%r2, %r2, %r2, %r2, %r2, %r2, %r2, %r2}, {%r2, %r2, %r2, %r2, %r2, %r2, %r2, %r2}, {%f51034, %f51035, %f51036, %f51037, %f51038, %f51039, %f51040, %f51041};
	bar.warp.sync 	-1;
	wmma.mma.sync.aligned.row.col.m16n16k16.f32.f32 {%f51050, %f51051, %f51052, %f51053, %f51054, %f51055, %f51056, %f51057}, {%r2, %r2, %r2, %r2, %r2, %r2, %r2, %r2}, {%r2, %r2, %r2, %r2, %r2, %r2, %r2, %r2}, {%f51042, %f51043, %f51044, %f51045, %f51046, %f51047, %f51048, %f51049};
	bar.warp.sync 	-1;
	wmma.mma.sync.aligned.row.col.m16n16k16.f32.f32 {%f51058, %f51059, %f51060, %f51061, %f51062, %f51063, %f51064, %f51065}, {%r2, %r2, %r2, %r2, %r2, %r2, %r2, %r2}, {%r2, %r2, %r2, %r2, %r2, %r2, %r2, %r2}, {%f51050, %f51051, %f51052, %f51053, %f51054, %f51055, %f51056, %f51057};
	bar.warp.sync 	-1;
	wmma.mma.sync.aligned.row.col.m16n16k16.f32.f32 {%f51066, %f51067, %f51068, %f51069, %f51070, %f51071, %f51072, %f51073}, {%r2, %r2, %r2, %r2, %r2, %r2, %r2, %r2}, {%r2, %r2, %r2, %r2, %r2, %r2, %r2, %r2}, {%f51058, %f51059, %f51060, %f51061, %f51062, %f51063, %f51064, %f51065};
	bar.warp.sync 	-1;
	wmma.mma.sync.aligned.row.col.m16n16k16.f32.f32 {%f51074, %f51075, %f51076, %f51077, %f51078, %f51079, %f51080, %f51081}, {%r2, %r2, %r2, %r2, %r2, %r2, %r2, %r2}, {%r2, %r2, %r2, %r2, %r2, %r2, %r2, %r2}, {%f51066, %f51067, %f51068, %f51069, %f51070, %f51071, %f51072, %f51073};
	bar.warp.sync 	-1;
	wmma.mma.sync.aligned.row.col.m16n16k16.f32.f32 {%f51082, %f51083, %f51084, %f51085, %f51086, %f51087, %f51088, %f51089}, {%r2, %r2, %r2, %r2, %r2, %r2, %r2, %r2}, {%r2, %r2, %r2, %r2, %r2, %r2, %r2, %r2}, {%f51074, %f51075, %f51076, %f51077, %f51078, %f51079, %f51080, %f51081};
	bar.warp.sync 	-1;
	wmma.mma.sync.aligned.row.col.m16n16k16.f32.f32 {%f51090, %f51091, %f51092, %f51093, %f51094, %f51095, %f51096, %f51097}, {%r2, %r2, %r2, %r2, %r2, %r2, %r2, %r2}, {%r2, %r2, %r2, %r2, %r2, %r2, %r2, %r2}, {%f51082, %f51083, %f51084, %f51085, %f51086, %f51087, %f51088, %f51089};
	bar.warp.sync 	-1;
	wmma.mma.sync.aligned.row.col.m16n16k16.f32.f32 {%f51098, %f51099, %f51100, %f51101, %f51102, %f51103, %f51104, %f51105}, {%r2, %r2, %r2, %r2, %r2, %r2, %r2, %r2}, {%r2, %r2, %r2, %r2, %r2, %r2, %r2, %r2}, {%f51090, %f51091, %f51092, %f51093, %f51094, %f51095, %f51096, %f51097};
	bar.warp.sync 	-1;
	wmma.mma.sync.aligned.row.col.m16n16k16.f32.f32 {%f51106, %f51107, %f51108, %f51109, %f51110, %f51111, %f51112, %f51113}, {%r2, %r2, %r2, %r2, %r2, %r2, %r2, %r2}, {%r2, %r2, %r2, %r2, %r2, %r2, %r2, %r2}, {%f51098, %f51099, %f51100, %f51101, %f51102, %f51103, %f51104, %f51105};
	bar.warp.sync 	-1;
	wmma.mma.sync.aligned.row.col.m16n16k16.f32.f32 {%f51114, %f51115, %f51116, %f51117, %f51118, %f51119, %f51120, %f51121}, {%r2, %r2, %r2, %r2, %r2, %r2, %r2, %r2}, {%r2, %r2, %r2, %r2, %r2, %r2, %r2, %r2}, {%f51106, %f51107, %f51108, %f51109, %f51110, %f51111, %f51112, %f51113};
	bar.warp.sync 	-1;
	wmma.mma.sync.aligned.row.col.m16n16k16.f32.f32 {%f51122, %f51123, %f51124, %f51125, %f51126, %f51127, %f51128, %f51129}, {%r2, %r2, %r2, %r2, %r2, %r2, %r2, %r2}, {%r2, %r2, %r2, %r2, %r2, %r2, %r2, %r2}, {%f51114, %f51115, %f51116, %f51117, %f51118, %f51119, %f51120, %f51121};
	bar.warp.sync 	-1;
	wmma.mma.sync.aligned.row.col.m16n16k16.f32.f32 {%f51130, %f51131, %f51132, %f51133, %f51134, %f51135, %f51136, %f51137}, {%r2, %r2, %r2, %r2, %r2, %r2, %r2, %r2}, {%r2, %r2, %r2, %r2, %r2, %r2, %r2, %r2}, {%f51122, %f51123, %f51124, %f51125, %f51126, %f51127, %f51128, %f51129};
	bar.warp.sync 	-1;
	wmma.mma.sync.aligned.row.col.m16n16k16.f32.f32 {%f51138, %f51139, %f51140, %f51141, %f51142, %f51143, %f51144, %f51145}, {%r2, %r2, %r2, %r2, %r2, %r2, %r2, %r2}, {%r2, %r2, %r2, %r2, %r2, %r2, %r2, %r2}, {%f51130, %f51131, %f51132, %f51133, %f51134, %f51135, %f51136, %f51137};
	bar.warp.sync 	-1;
	wmma.mma.sync.aligned.row.col.m16n16k16.f32.f32 {%f51146, %f51147, %f51148, %f51149, %f51150, %f51151, %f51152, %f51153}, {%r2, %r2, %r2, %r2, %r2, %r2, %r2, %r2}, {%r2, %r2, %r2, %r2, %r2, %r2, %r2, %r2}, {%f51138, %f51139, %f51140, %f51141, %f51142, %f51143, %f51144, %f51145};
	bar.warp.sync 	-1;
	wmma.mma.sync.aligned.row.col.m16n16k16.f32.f32 {%f51154, %f51155, %f51156, %f51157, %f51158, %f51159, %f51160, %f51161}, {%r2, %r2, %r2, %r2, %r2, %r2, %r2, %r2}, {%r2, %r2, %r2, %r2, %r2, %r2, %r2, %r2}, {%f51146, %f51147, %f51148, %f51149, %f51150, %f51151, %f51152, %f51153};
	bar.warp.sync 	-1;
	wmma.mma.sync.aligned.row.col.m16n16k16.f32.f32 {%f51162, %f51163, %f51164, %f51165, %f51166, %f51167, %f51168, %f51169}, {%r2, %r2, %r2, %r2, %r2, %r2, %r2, %r2}, {%r2, %r2, %r2, %r2, %r2, %r2, %r2, %r2}, {%f51154, %f51155, %f51156, %f51157, %f51158, %f51159, %f51160, %f51161};
	bar.warp.sync 	-1;
	wmma.mma.sync.aligned.row.col.m16n16k16.f32.f32 {%f51170, %f51171, %f51172, %f51173, %f51174, %f51175, %f51176, %f51177}, {%r2, %r2, %r2, %r2, %r2, %r2, %r2, %r2}, {%r2, %r2, %r2, %r2, %r2, %r2, %r2, %r2}, {%f51162, %f51163, %f51164, %f51165, %f51166, %f51167, %f51168, %f51169};
	bar.warp.sync 	-1;
	wmma.mma.sync.aligned.row.col.m16n16k16.f32.f32 {%f51178, %f51179, %f51180, %f51181, %f51182, %f51183, %f51184, %f51185}, {%r2, %r2, %r2, %r2, %r2, %r2, %r2, %r2}, {%r2, %r2, %r2, %r2, %r2, %r2, %r2, %r2}, {%f51170, %f51171, %f51172, %f51173, %f51174, %f51175, %f51176, %f51177};
	bar.warp.sync 	-1;
	wmma.mma.sync.aligned.row.col.m16n16k16.f32.f32 {%f51186, %f51187, %f51188, %f51189, %f51190, %f51191, %f51192, %f51193}, {%r2, %r2, %r2, %r2, %r2, %r2, %r2, %r2}, {%r2, %r2, %r2, %r2, %r2, %r2, %r2, %r2}, {%f51178, %f51179, %f51180, %f51181, %f51182, %f51183, %f51184, %f51185};
	bar.warp.sync 	-1;
	wmma.mma.sync.aligned.row.col.m16n16k16.f32.f32 {%f51194, %f51195, %f51196, %f51197, %f51198, %f51199, %f51200, %f51201}, {%r2, %r2, %r2, %r2, %r2, %r2, %r2, %r2}, {%r2, %r2, %r2, %r2, %r2, %r2, %r2, %r2}, {%f51186, %f51187, %f51188, %f51189, %f51190, %f51191, %f51192, %f51193};
	bar.warp.sync 	-1;
	wmma.mma.sync.aligned.row.col.m16n16k16.f32.f32 {%f51202, %f51203, %f51204, %f51205, %f51206, %f51207, %f51208, %f51209}, {%r2, %r2, %r2, %r2, %r2, %r2, %r2, %r2}, {%r2, %r2, %r2, %r2, %r2, %r2, %r2, %r2}, {%f51194, %f51195, %f51196, %f51197, %f51198, %f51199, %f51200, %f51201};
	bar.warp.sync 	-1;
	wmma.mma.sync.aligned.row.col.m16n16k16.f32.f32 {%f51210, %f51211, %f51212, %f51213, %f51214, %f51215, %f51216, %f51217}, {%r2, %r2, %r2, %r2, %r2, %r2, %r2, %r2}, {%r2, %r2, %r2, %r2, %r2, %r2, %r2, %r2}, {%f51202, %f51203, %f51204, %f51205, %f51206, %f51207, %f51208, %f51209};
	bar.warp.sync 	-1;
	wmma.mma.sync.aligned.row.col.m16n16k16.f32.f32 {%f51218, %f51219, %f51220, %f51221, %f51222, %f51223, %f51224, %f51225}, {%r2, %r2, %r2, %r2, %r2, %r2, %r2, %r2}, {%r2, %r2, %r2, %r2, %r2, %r2, %r2, %r2}, {%f51210, %f51211, %f51212, %f51213, %f51214, %f51215, %f51216, %f51217};
	bar.warp.sync 	-1;
	wmma.mma.sync.aligned.row.col.m16n16k16.f32.f32 {%f51226, %f51227, %f51228, %f51229, %f51230, %f51231, %f51232, %f51233}, {%r2, %r2, %r2, %r2, %r2, %r2, %r2, %r2}, {%r2, %r2, %r2, %r2, %r2, %r2, %r2, %r2}, {%f51218, %f51219, %f51220, %f51221, %f51222, %f51223, %f51224, %f51225};
	bar.warp.sync 	-1;
	wmma.mma.sync.aligned.row.col.m16n16k16.f32.f32 {%f51234, %f51235, %f51236, %f51237, %f51238, %f51239, %f51240, %f51241}, {%r2, %r2, %r2, %r2, %r2, %r2, %r2, %r2}, {%r2, %r2, %r2, %r2, %r2, %r2, %r2, %r2}, {%f51226, %f51227, %f51228, %f51229, %f51230, %f51231, %f51232, %f51233};
	bar.warp.sync 	-1;
	wmma.mma.sync.aligned.row.col.m16n16k16.f32.f32 {%f51242, %f51243, %f51244, %f51245, %f51246, %f51247, %f51248, %f51249}, {%r2, %r2, %r2, %r2, %r2, %r2, %r2, %r2}, {%r2, %r2, %r2, %r2, %r2, %r2, %r2, %r2}, {%f51234, %f51235, %f51236, %f51237, %f51238, %f51239, %f51240, %f51241};
	bar.warp.sync 	-1;
	wmma.mma.sync.aligned.row.col.m16n16k16.f32.f32 {%f51250, %f51251, %f51252, %f51253, %f51254, %f51255, %f51256, %f51257}, {%r2, %r2, %r2, %r2, %r2, %r2, %r2, %r2}, {%r2, %r2, %r2, %r2, %r2, %r2, %r2, %r2}, {%f51242, %f51243, %f51244, %f51245, %f51246, %f51247, %f51248, %f51249};
	bar.warp.sync 	-1;
	wmma.mma.sync.aligned.row.col.m16n16k16.f32.f32 {%f51258, %f51259, %f51260, %f51261, %f51262, %f51263, %f51264, %f51265}, {%r2, %r2, %r2, %r2, %r2, %r2, %r2, %r2}, {%r2, %r2, %r2, %r2, %r2, %r2, %r2, %r2}, {%f51250, %f51251, %f51252, %f51253, %f51254, %f51255, %f51256, %f51257};
	bar.warp.sync 	-1;
	wmma.mma.sync.aligned.row.col.m16n16k16.f32.f32 {%f51266, %f51267, %f51268, %f51269, %f51270, %f51271, %f51272, %f51273}, {%r2, %r2, %r2, %r2, %r2, %r2, %r2, %r2}, {%r2, %r2, %r2, %r2, %r2, %r2, %r2, %r2}, {%f51258, %f51259, %f51260, %f51261, %f51262, %f51263, %f51264, %f51265};
	bar.warp.sync 	-1;
	wmma.mma.sync.aligned.row.col.m16n16k16.f32.f32 {%f51274, %f51275, %f51276, %f51277, %f51278, %f51279, %f51280, %f51281}, {%r2, %r2, %r2, %r2, %r2, %r2, %r2, %r2}, {%r2, %r2, %r2, %r2, %r2, %r2, %r2, %r2}, {%f51266, %f51267, %f51268, %f51269, %f51270, %f51271, %f51272, %f51273};
	bar.warp.sync 	-1;
	wmma.mma.sync.aligned.row.col.m16n16k16.f32.f32 {%f51282, %f51283, %f51284, %f51285, %f51286, %f51287, %f51288, %f51289}, {%r2, %r2, %r2, %r2, %r2, %r2, %r2, %r2}, {%r2, %r2, %r2, %r2, %r2, %r2, %r2, %r2}, {%f51274, %f51275, %f51276, %f51277, %f51278, %f51279, %f51280, %f51281};
	bar.warp.sync 	-1;
	wmma.mma.sync.aligned.row.col.m16n16k16.f32.f32 {%f51290, %f51291, %f51292, %f51293, %f51294, %f51295, %f51296, %f51297}, {%r2, %r2, %r2, %r2, %r2, %r2, %r2, %r2}, {%r2, %r2, %r2, %r2, %r2, %r2, %r2, %r2}, {%f51282, %f51283, %f51284, %f51285, %f51286, %f51287, %f51288, %f51289};
	bar.warp.sync 	-1;
	wmma.mma.sync.aligned.row.col.m16n16k16.f32.f32 {%f51298, %f51299, %f51300, %f51301, %f51302, %f51303, %f51304, %f51305}, {%r2, %r2, %r2, %r2, %r2, %r2, %r2, %r2}, {%r2, %r2, %r2, %r2, %r2, %r2, %r2, %r2}, {%f51290, %f51291, %f51292, %f51293, %f51294, %f51295, %f51296, %f51297};
	bar.warp.sync 	-1;
	wmma.mma.sync.aligned.row.col.m16n16k16.f32.f32 {%f51306, %f51307, %f51308, %f51309, %f51310, %f51311, %f51312, %f51313}, {%r2, %r2, %r2, %r2, %r2, %r2, %r2, %r2}, {%r2, %r2, %r2, %r2, %r2, %r2, %r2, %r2}, {%f51298, %f51299, %f51300, %f51301, %f51302, %f51303, %f51304, %f51305};
	bar.warp.sync 	-1;
	wmma.mma.sync.aligned.row.col.m16n16k16.f32.f32 {%f51314, %f51315, %f51316, %f51317, %f51318, %f51319, %f51320, %f51321}, {%r2, %r2, %r2, %r2, %r2, %r2, %r2, %r2}, {%r2, %r2, %r2, %r2, %r2, %r2, %r2, %r2}, {%f51306, %f51307, %f51308, %f51309, %f51310, %f51311, %f51312, %f51313};
	bar.warp.sync 	-1;
	wmma.mma.sync.aligned.row.col.m16n16k16.f32.f32 {%f51322, %f51323, %f51324, %f51325, %f51326, %f51327, %f51328, %f51329}, {%r2, %r2, %r2, %r2, %r2, %r2, %r2, %r2}, {%r2, %r2, %r2, %r2, %r2, %r2, %r2, %r2}, {%f51314, %f51315, %f51316, %f51317, %f51318, %f51319, %f51320, %f51321};
	bar.warp.sync 	-1;
	wmma.mma.sync.aligned.row.col.m16n16k16.f32.f32 {%f51330, %f51331, %f51332, %f51333, %f51334, %f51335, %f51336, %f51337}, {%r2, %r2, %r2, %r2, %r2, %r2, %r2, %r2}, {%r2, %r2, %r2, %r2, %r2, %r2, %r2, %r2}, {%f51322, %f51323, %f51324, %f51325, %f51326, %f51327, %f51328, %f51329};
	bar.warp.sync 	-1;
	wmma.mma.sync.aligned.row.col.m16n16k16.f32.f32 {%f51338, %f51339, %f51340, %f51341, %f51342, %f51343, %f51344, %f51345}, {%r2, %r2, %r2, %r2, %r2, %r2, %r2, %r2}, {%r2, %r2, %r2, %r2, %r2, %r2, %r2, %r2}, {%f51330, %f51331, %f51332, %f51333, %f51334, %f51335, %f51336, %f51337};
	bar.warp.sync 	-1;
	wmma.mma.sync.aligned.row.col.m16n16k16.f32.f32 {%f51346, %f51347, %f51348, %f51349, %f51350, %f51351, %f51352, %f51353}, {%r2, %r2, %r2, %r2, %r2, %r2, %r2, %r2}, {%r2, %r2, %r2, %r2, %r2, %r2, %r2, %r2}, {%f51338, %f51339, %f51340, %f51341, %f51342, %f51343, %f51344, %f51345};
	bar.warp.sync 	-1;
	wmma.mma.sync.aligned.row.col.m16n16k16.f32.f32 {%f51354, %f51355, %f51356, %f51357, %f51358, %f51359, %f51360, %f51361}, {%r2, %r2, %r2, %r2, %r2, %r2, %r2, %r2}, {%r2, %r2, %r2, %r2, %r2, %r2, %r2, %r2}, {%f51346, %f51347, %f51348, %f51349, %f51350, %f51351, %f51352, %f51353};
	bar.warp.sync 	-1;
	wmma.mma.sync.aligned.row.col.m16n16k16.f32.f32 {%f51362, %f51363, %f51364, %f51365, %f51366, %f51367, %f51368, %f51369}, {%r2, %r2, %r2, %r2, %r2, %r2, %r2, %r2}, {%r2, %r2, %r2, %r2, %r2, %r2, %r2, %r2}, {%f51354, %f51355, %f51356, %f51357, %f51358, %f51359, %f51360, %f51361};
	bar.warp.sync 	-1;
	wmma.mma.sync.aligned.row.col.m16n16k16.f32.f32 {%f51370, %f51371, %f51372, %f51373, %f51374, %f51375, %f51376, %f51377}, {%r2, %r2, %r2, %r2, %r2, %r2, %r2, %r2}, {%r2, %r2, %r2, %r2, %r2, %r2, %r2, %r2}, {%f51362, %f51363, %f51364, %f51365, %f51366, %f51367, %f51368, %f51369};
	bar.warp.sync 	-1;
	wmma.mma.sync.aligned.row.col.m16n16k16.f32.f32 {%f51378, %f51379, %f51380, %f51381, %f51382, %f51383, %f51384, %f51385}, {%r2, %r2, %r2, %r2, %r2, %r2, %r2, %r2}, {%r2, %r2, %r2, %r2, %r2, %r2, %r2, %r2}, {%f51370, %f51371, %f51372, %f51373, %f51374, %f51375, %f51376, %f51377};
	bar.warp.sync 	-1;
	wmma.mma.sync.aligned.row.col.m16n16k16.f32.f32 {%f51386, %f51387, %f51388, %f51389, %f51390, %f51391, %f51392, %f51393}, {%r2, %r2, %r2, %r2, %r2, %r2, %r2, %r2}, {%r2, %r2, %r2, %r2, %r2, %r2, %r2, %r2}, {%f51378, %f51379, %f51380, %f51381, %f51382, %f51383, %f51384, %f51385};
	bar.warp.sync 	-1;
	wmma.mma.sync.aligned.row.col.m16n16k16.f32.f32 {%f51394, %f51395, %f51396, %f51397, %f51398, %f51399, %f51400, %f51401}, {%r2, %r2, %r2, %r2, %r2, %r2, %r2, %r2}, {%r2, %r2, %r2, %r2, %r2, %r2, %r2, %r2}, {%f51386, %f51387, %f51388, %f51389, %f51390, %f51391, %f51392, %f51393};
	bar.warp.sync 	-1;
	wmma.mma.sync.aligned.row.col.m16n16k16.f32.f32 {%f51402, %f51403, %f51404, %f51405, %f51406, %f51407, %f51408, %f51409}, {%r2, %r2, %r2, %r2, %r2, %r2, %r2, %r2}, {%r2, %r2, %r2, %r2, %r2, %r2, %r2, %r2}, {%f51394, %f51395, %f51396, %f51397, %f51398, %f51399, %f51400, %f51401};
	bar.warp.sync 	-1;
	wmma.mma.sync.aligned.row.col.m16n16k16.f32.f32 {%f51410, %f51411, %f51412, %f51413, %f51414, %f51415, %f51416, %f51417}, {%r2, %r2, %r2, %r2, %r2, %r2, %r2, %r2}, {%r2, %r2, %r2, %r2, %r2, %r2, %r2, %r2}, {%f51402, %f51403, %f51404, %f51405, %f51406, %f51407, %f51408, %f51409};
	bar.warp.sync 	-1;
	wmma.mma.sync.aligned.row.col.m16n16k16.f32.f32 {%f51418, %f51419, %f51420, %f51421, %f51422, %f51423, %f51424, %f51425}, {%r2, %r2, %r2, %r2, %r2, %r2, %r2, %r2}, {%r2, %r2, %r2, %r2, %r2, %r2, %r2, %r2}, {%f51410, %f51411, %f51412, %f51413, %f51414, %f51415, %f51416, %f51417};
	bar.warp.sync 	-1;
	wmma.mma.sync.aligned.row.col.m16n16k16.f32.f32 {%f51426, %f51427, %f51428, %f51429, %f51430, %f51431, %f51432, %f51433}, {%r2, %r2, %r2, %r2, %r2, %r2, %r2, %r2}, {%r2, %r2, %r2, %r2, %r2, %r2, %r2, %r2}, {%f51418, %f51419, %f51420, %f51421, %f51422, %f51423, %f51424, %f51425};
	bar.warp.sync 	-1;
	wmma.mma.sync.aligned.row.col.m16n16k16.f32.f32 {%f51434, %f51435, %f51436, %f51437, %f51438, %f51439, %f51440, %f51441}, {%r2, %r2, %r2, %r2, %r2, %r2, %r2, %r2}, {%r2, %r2, %r2, %r2, %r2, %r2, %r2, %r2}, {%f51426, %f51427, %f51428, %f51429, %f51430, %f51431, %f51432, %f51433};
	bar.warp.sync 	-1;
	wmma.mma.sync.aligned.row.col.m16n16k16.f32.f32 {%f51442, %f51443, %f51444, %f51445, %f51446, %f51447, %f51448, %f51449}, {%r2, %r2, %r2, %r2, %r2, %r2, %r2, %r2}, {%r2, %r2, %r2, %r2, %r2, %r2, %r2, %r2}, {%f51434, %f51435, %f51436, %f51437, %f51438, %f51439, %f51440, %f51441};
	bar.warp.sync 	-1;
	wmma.mma.sync.aligned.row.col.m16n16k16.f32.f32 {%f51450, %f51451, %f51452, %f51453, %f51454, %f51455, %f51456, %f51457}, {%r2, %r2, %r2, %r2, %r2, %r2, %r2, %r2}, {%r2, %r2, %r2, %r2, %r2, %r2, %r2, %r2}, {%f51442, %f51443, %f51444, %f51445, %f51446, %f51447, %f51448, %f51449};
	bar.warp.sync 	-1;
	wmma.mma.sync.aligned.row.col.m16n16k16.f32.f32 {%f51458, %f51459, %f51460, %f51461, %f51462, %f51463, %f51464, %f51465}, {%r2, %r2, %r2, %r2, %r2, %r2, %r2, %r2}, {%r2, %r2, %r2, %r2, %r2, %r2, %r2, %r2}, {%f51450, %f51451, %f51452, %f51453, %f51454, %f51455, %f51456, %f51457};
	bar.warp.sync 	-1;
	wmma.mma.sync.aligned.row.col.m16n16k16.f32.f32 {%f51466, %f51467, %f51468, %f51469, %f51470, %f51471, %f51472, %f51473}, {%r2, %r2, %r2, %r2, %r2, %r2, %r2, %r2}, {%r2, %r2, %r2, %r2, %r2, %r2, %r2, %r2}, {%f51458, %f51459, %f51460, %f51461, %f51462, %f51463, %f51464, %f51465};
	bar.warp.sync 	-1;
	wmma.mma.sync.aligned.row.col.m16n16k16.f32.f32 {%f51474, %f51475, %f51476, %f51477, %f51478, %f51479, %f51480, %f51481}, {%r2, %r2, %r2, %r2, %r2, %r2, %r2, %r2}, {%r2, %r2, %r2, %r2, %r2, %r2, %r2, %r2}, {%f51466, %f51467, %f51468, %f51469, %f51470, %f51471, %f51472, %f51473};
	bar.warp.sync 	-1;
	wmma.mma.sync.aligned.row.col.m16n16k16.f32.f32 {%f51482, %f51483, %f51484, %f51485, %f51486, %f51487, %f51488, %f51489}, {%r2, %r2, %r2, %r2, %r2, %r2, %r2, %r2}, {%r2, %r2, %r2, %r2, %r2, %r2, %r2, %r2}, {%f51474, %f51475, %f51476, %f51477, %f51478, %f51479, %f51480, %f51481};
	bar.warp.sync 	-1;
	wmma.mma.sync.aligned.row.col.m16n16k16.f32.f32 {%f51490, %f51491, %f51492, %f51493, %f51494, %f51495, %f51496, %f51497}, {%r2, %r2, %r2, %r2, %r2, %r2, %r2, %r2}, {%r2, %r2, %r2, %r2, %r2, %r2, %r2, %r2}, {%f51482, %f51483, %f51484, %f51485, %f51486, %f51487, %f51488, %f51489};
	bar.warp.sync 	-1;
	wmma.mma.sync.aligned.row.col.m16n16k16.f32.f32 {%f51498, %f51499, %f51500, %f51501, %f51502, %f51503, %f51504, %f51505}, {%r2, %r2, %r2, %r2, %r2, %r2, %r2, %r2}, {%r2, %r2, %r2, %r2, %r2, %r2, %r2, %r2}, {%f51490, %f51491, %f51492, %f51493, %f51494, %f51495, %f51496, %f51497};
	bar.warp.sync 	-1;
	wmma.mma.sync.aligned.row.col.m16n16k16.f32.f32 {%f51506, %f51507, %f51508, %f51509, %f51510, %f51511, %f51512, %f51513}, {%r2, %r2, %r2, %r2, %r2, %r2, %r2, %r2}, {%r2, %r2, %r2, %r2, %r2, %r2, %r2, %r2}, {%f51498, %f51499, %f51500, %f51501, %f51502, %f51503, %f51504, %f51505};
	bar.warp.sync 	-1;
	wmma.mma.sync.aligned.row.col.m16n16k16.f32.f32 {%f51514, %f51515, %f51516, %f51517, %f51518, %f51519, %f51520, %f51521}, {%r2, %r2, %r2, %r2, %r2, %r2, %r2, %r2}, {%r2, %r2, %r2, %r2, %r2, %r2, %r2, %r2}, {%f51506, %f51507, %f51508, %f51509, %f51510, %f51511, %f51512, %f51513};
	bar.warp.sync 	-1;
	wmma.mma.sync.aligned.row.col.m16n16k16.f32.f32 {%f51522, %f51523, %f51524, %f51525, %f51526, %f51527, %f51528, %f51529}, {%r2, %r2, %r2, %r2, %r2, %r2, %r2, %r2}, {%r2, %r2, %r2, %r2, %r2, %r2, %r2, %r2}, {%f51514, %f51515, %f51516, %f51517, %f51518, %f51519, %f51520, %f51521};
	bar.warp.sync 	-1;
	wmma.mma.sync.aligned.row.col.m16n16k16.f32.f32 {%f51530, %f51531, %f51532, %f51533, %f51534, %f51535, %f51536, %f51537}, {%r2, %r2, %r2, %r2, %r2, %r2, %r2, %r2}, {%r2, %r2, %r2, %r2, %r2, %r2, %r2, %r2}, {%f51522, %f51523, %f51524, %f51525, %f51526, %f51527, %f51528, %f51529};
	bar.warp.sync 	-1;
	wmma.mma.sync.aligned.row.col.m16n16k16.f32.f32 {%f51538, %f51539, %f51540, %f51541, %f51542, %f51543, %f51544, %f51545}, {%r2, %r2, %r2, %r2, %r2, %r2, %r2, %r2}, {%r2, %r2, %r2, %r2, %r2, %r2, %r2, %r2}, {%f51530, %f51531, %f51532, %f51533, %f51534, %f51535, %f51536, %f51537};
	bar.warp.sync 	-1;
	wmma.mma.sync.aligned.row.col.m16n16k16.f32.f32 {%f51546, %f51547, %f51548, %f51549, %f51550, %f51551, %f51552, %f51553}, {%r2, %r2, %r2, %r2, %r2, %r2, %r2, %r2}, {%r2, %r2, %r2, %r2, %r2, %r2, %r2, %r2}, {%f51538, %f51539, %f51540, %f51541, %f51542, %f51543, %f51544, %f51545};
	bar.warp.sync 	-1;
	wmma.mma.sync.aligned.row.col.m16n16k16.f32.f32 {%f51554, %f51555, %f51556, %f51557, %f51558, %f51559, %f51560, %f51561}, {%r2, %r2, %r2, %r2, %r2, %r2, %r2, %r2}, {%r2, %r2, %r2, %r2, %r2, %r2, %r2, %r2}, {%f51546, %f51547, %f51548, %f51549, %f51550, %f51551, %f51552, %f51553};
	bar.warp.sync 	-1;
	wmma.mma.sync.aligned.row.col.m16n16k16.f32.f32 {%f51562, %f51563, %f51564, %f51565, %f51566, %f51567, %f51568, %f51569}, {%r2, %r2, %r2, %r2, %r2, %r2, %r2, %r2}, {%r2, %r2, %r2, %r2, %r2, %r2, %r2, %r2}, {%f51554, %f51555, %f51556, %f51557, %f51558, %f51559, %f51560, %f51561};
	bar.warp.sync 	-1;
	wmma.mma.sync.aligned.row.col.m16n16k16.f32.f32 {%f51570, %f51571, %f51572, %f51573, %f51574, %f51575, %f51576, %f51577}, {%r2, %r2, %r2, %r2, %r2, %r2, %r2, %r2}, {%r2, %r2, %r2, %r2, %r2, %r2, %r2, %r2}, {%f51562, %f51563, %f51564, %f51565, %f51566, %f51567, %f51568, %f51569};
	bar.warp.sync 	-1;
	wmma.mma.sync.aligned.row.col.m16n16k16.f32.f32 {%f51578, %f51579, %f51580, %f51581, %f51582, %f51583, %f51584, %f51585}, {%r2, %r2, %r2, %r2, %r2, %r2, %r2, %r2}, {%r2, %r2, %r2, %r2, %r2, %r2, %r2, %r2}, {%f51570, %f51571, %f51572, %f51573, %f51574, %f51575, %f51576, %f51577};
	bar.warp.sync 	-1;
	wmma.mma.sync.aligned.row.col.m16n16k16.f32.f32 {%f51586, %f51587, %f51588, %f51589, %f51590, %f51591, %f51592, %f51593}, {%r2, %r2, %r2, %r2, %r2, %r2, %r2, %r2}, {%r2, %r2, %r2, %r2, %r2, %r2, %r2, %r2}, {%f51578, %f51579, %f51580, %f51581, %f51582, %f51583, %f51584, %f51585};
	bar.warp.sync 	-1;
	wmma.mma.sync.aligned.row.col.m16n16k16.f32.f32 {%f51594, %f51595, %f51596, %f51597, %f51598, %f51599, %f51600, %f51601}, {%r2, %r2, %r2, %r2, %r2, %r2, %r2, %r2}, {%r2, %r2, %r2, %r2, %r2, %r2, %r2, %r2}, {%f51586, %f51587, %f51588, %f51589, %f51590, %f51591, %f51592, %f51593};
	bar.warp.sync 	-1;
	wmma.mma.sync.aligned.row.col.m16n16k16.f32.f32 {%f51602, %f51603, %f51604, %f51605, %f51606, %f51607, %f51608, %f51609}, {%r2, %r2, %r2, %r2, %r2, %r2, %r2, %r2}, {%r2, %r2, %r2, %r2, %r2, %r2, %r2, %r2}, {%f51594, %f51595, %f51596, %f51597, %f51598, %f51599, %f51600, %f51601};
	bar.warp.sync 	-1;
	wmma.mma.sync.aligned.row.col.m16n16k16.f32.f32 {%f51610, %f51611, %f51612, %f51613, %f51614, %f51615, %f51616, %f51617}, {%r2, %r2, %r2, %r2, %r2, %r2, %r2, %r2}, {%r2, %r2, %r2, %r2, %r2, %r2, %r2, %r2}, {%f51602, %f51603, %f51604, %f51605, %f51606, %f51607, %f51608, %f51609};
	bar.warp.sync 	-1;
	wmma.mma.sync.aligned.row.col.m16n16k16.f32.f32 {%f51618, %f51619, %f51620, %f51621, %f51622, %f51623, %f51624, %f51625}, {%r2, %r2, %r2, %r2, %r2, %r2, %r2, %r2}, {%r2, %r2, %r2, %r2, %r2, %r2, %r2, %r2}, {%f51610, %f51611, %f51612, %f51613, %f51614, %f51615, %f51616, %f51617};
	bar.warp.sync 	-1;
	wmma.mma.sync.aligned.row.col.m16n16k16.f32.f32 {%f51626, %f51627, %f51628, %f51629, %f51630, %f51631, %f51632, %f51633}, {%r2, %r2, %r2, %r2, %r2, %r2, %r2, %r2}, {%r2, %r2, %r2, %r2, %r2, %r2, %r2, %r2}, {%f51618, %f51619, %f51620, %f51621, %f51622, %f51623, %f51624, %f51625};
	bar.warp.sync 	-1;
	wmma.mma.sync.aligned.row.col.m16n16k16.f32.f32 {%f51634, %f51635, %f51636, %f51637, %f51638, %f51639, %f51640, %f51641}, {%r2, %r2, %r2, %r2, %r2, %r2, %r2, %r2}, {%r2, %r2, %r2, %r2, %r2, %r2, %r2, %r2}, {%f51626, %f51627, %f51628, %f51629, %f51630, %f51631, %f51632, %f51633};
	bar.warp.sync 	-1;
	wmma.mma.sync.aligned.row.col.m16n16k16.f32.f32 {%f51642, %f51643, %f51644, %f51645, %f51646, %f51647, %f51648, %f51649}, {%r2, %r2, %r2, %r2, %r2, %r2, %r2, %r2}, {%r2, %r2, %r2, %r2, %r2, %r2, %r2, %r2}, {%f51634, %f51635, %f51636, %f51637, %f51638, %f51639, %f51640, %f51641};
	bar.warp.sync 	-1;
	wmma.mma.sync.aligned.row.col.m16n16k16.f32.f32 {%f51650, %f51651, %f51652, %f51653, %f51654, %f51655, %f51656, %f51657}, {%r2, %r2, %r2, %r2, %r2, %r2, %r2, %r2}, {%r2, %r2, %r2, %r2, %r2, %r2, %r2, %r2}, {%f51642, %f51643, %f51644, %f51645, %f51646, %f51647, %f51648, %f51649};
	bar.warp.sync 	-1;
	wmma.mma.sync.aligned.row.col.m16n16k16.f32.f32 {%f51658, %f51659, %f51660, %f51661, %f51662, %f51663, %f51664, %f51665}, {%r2, %r2, %r2, %r2, %r2, %r2, %r2, %r2}, {%r2, %r2, %r2, %r2, %r2, %r2, %r2, %r2}, {%f51650, %f51651, %f51652, %f51653, %f51654, %f51655, %f51656, %f51657};
	bar.warp.sync 	-1;
	wmma.mma.sync.aligned.row.col.m16n16k16.f32.f32 {%f51666, %f51667, %f51668, %f51669, %f51670, %f51671, %f51672, %f51673}, {%r2, %r2, %r2, %r2, %r2, %r2, %r2, %r2}, {%r2, %r2, %r2, %r2, %r2, %r2, %r2, %r2}, {%f51658, %f51659, %f51660, %f51661, %f51662, %f51663, %f51664, %f51665};
	bar.warp.sync 	-1;
	wmma.mma.sync.aligned.row.col.m16n16k16.f32.f32 {%f51674, %f51675, %f51676, %f51677, %f51678, %f51679, %f51680, %f51681}, {%r2, %r2, %r2, %r2, %r2, %r2, %r2, %r2}, {%r2, %r2, %r2, %r2, %r2, %r2, %r2, %r2}, {%f51666, %f51667, %f51668, %f51669, %f51670, %f51671, %f51672, %f51673};
	bar.warp.sync 	-1;
	wmma.mma.sync.aligned.row.col.m16n16k16.f32.f32 {%f51682, %f51683, %f51684, %f51685, %f51686, %f51687, %f51688, %f51689}, {%r2, %r2, %r2, %r2, %r2, %r2, %r2, %r2}, {%r2, %r2, %r2, %r2, %r2, %r2, %r2, %r2}, {%f51674, %f51675, %f51676, %f51677, %f51678, %f51679, %f51680, %f51681};
	bar.warp.sync 	-1;
	wmma.mma.sync.aligned.row.col.m16n16k16.f32.f32 {%f51690, %f51691, %f51692, %f51693, %f51694, %f51695, %f51696, %f51697}, {%r2, %r2, %r2, %r2, %r2, %r2, %r2, %r2}, {%r2, %r2, %r2, %r2, %r2, %r2, %r2, %r2}, {%f51682, %f51683, %f51684, %f51685, %f51686, %f51687, %f51688, %f51689};
	bar.warp.sync 	-1;
	wmma.mma.sync.aligned.row.col.m16n16k16.f32.f32 {%f51698, %f51699, %f51700, %f51701, %f51702, %f51703, %f51704, %f51705}, {%r2, %r2, %r2, %r2, %r2, %r2, %r2, %r2}, {%r2, %r2, %r2, %r2, %r2, %r2, %r2, %r2}, {%f51690, %f51691, %f51692, %f51693, %f51694, %f51695, %f51696, %f51697};
	bar.warp.sync 	-1;
	wmma.mma.sync.aligned.row.col.m16n16k16.f32.f32 {%f51706, %f51707, %f51708, %f51709, %f51710, %f51711, %f51712, %f51713}, {%r2, %r2, %r2, %r2, %r2, %r2, %r2, %r2}, {%r2, %r2, %r2, %r2, %r2, %r2, %r2, %r2}, {%f51698, %f51699, %f51700, %f51701, %f51702, %f51703, %f51704, %f51705};
	bar.warp.sync 	-1;
	wmma.mma.sync.aligned.row.col.m16n16k16.f32.f32 {%f51714, %f51715, %f51716, %f51717, %f51718, %f51719, %f51720, %f51721}, {%r2, %r2, %r2, %r2, %r2, %r2, %r2, %r2}, {%r2, %r2, %r2, %r2, %r2, %r2, %r2, %r2}, {%f51706, %f51707, %f51708, %f51709, %f51710, %f51711, %f51712, %f51713};
	bar.warp.sync 	-1;
	wmma.mma.sync.aligned.row.col.m16n16k16.f32.f32 {%f51722, %f51723, %f51724, %f51725, %f51726, %f51727, %f51728, %f51729}, {%r2, %r2, %r2, %r2, %r2, %r2, %r2, %r2}, {%r2, %r2, %r2, %r2, %r2, %r2, %r2, %r2}, {%f51714, %f51715, %f51716, %f51717, %f51718, %f51719, %f51720, %f51721};
	bar.warp.sync 	-1;
	wmma.mma.sync.aligned.row.col.m16n16k16.f32.f32 {%f51730, %f51731, %f51732, %f51733, %f51734, %f51735, %f51736, %f51737}, {%r2, %r2, %r2, %r2, %r2, %r2, %r2, %r2}, {%r2, %r2, %r2, %r2, %r2, %r2, %r2, %r2}, {%f51722, %f51723, %f51724, %f51725, %f51726, %f51727, %f51728, %f51729};
	bar.warp.sync 	-1;
	wmma.mma.sync.aligned.row.col.m16n16k16.f32.f32 {%f51738, %f51739, %f51740, %f51741, %f51742, %f51743, %f51744, %f51745}, {%r2, %r2, %r2, %r2, %r2, %r2, %r2, %r2}, {%r2, %r2, %r2, %r2, %r2, %r2, %r2, %r2}, {%f51730, %f51731, %f51732, %f51733, %f51734, %f51735, %f51736, %f51737};
	bar.warp.sync 	-1;
	wmma.mma.sync.aligned.row.col.m16n16k16.f32.f32 {%f51746, %f51747, %f51748, %f51749, %f51750, %f51751, %f51752, %f51753}, {%r2, %r2, %r2, %r2, %r2, %r2, %r2, %r2}, {%r2, %r2, %r2, %r2, %r2, %r2, %r2, %r2}, {%f51738, %f51739, %f51740, %f51741, %f51742, %f51743, %f51744, %f51745};
	bar.warp.sync 	-1;
	wmma.mma.sync.aligned.row.col.m16n16k16.f32.f32 {%f51754, %f51755, %f51756, %f51757, %f51758, %f51759, %f51760, %f51761}, {%r2, %r2, %r2, %r2, %r2, %r2, %r2, %r2}, {%r2, %r2, %r2, %r2, %r2, %r2, %r2, %r2}, {%f51746, %f51747, %f51748, %f51749, %f51750, %f51751, %f51752, %f51753};
	bar.warp.sync 	-1;
	wmma.mma.sync.aligned.row.col.m16n16k16.f32.f32 {%f51762, %f51763, %f51764, %f51765, %f51766, %f51767, %f51768, %f51769}, {%r2, %r2, %r2, %r2, %r2, %r2, %r2, %r2}, {%r2, %r2, %r2, %r2, %r2, %r2, %r2, %r2}, {%f51754, %f51755, %f51756, %f51757, %f51758, %f51759, %f51760, %f51761};
	bar.warp.sync 	-1;
	wmma.mma.sync.aligned.row.col.m16n16k16.f32.f32 {%f51770, %f51771, %f51772, %f51773, %f51774, %f51775, %f51776, %f51777}, {%r2, %r2, %r2, %r2, %r2, %r2, %r2, %r2}, {%r2, %r2, %r2, %r2, %r2, %r2, %r2, %r2}, {%f51762, %f51763, %f51764, %f51765, %f51766, %f51767, %f51768, %f51769};
	bar.warp.sync 	-1;
	wmma.mma.sync.aligned.row.col.m16n16k16.f32.f32 {%f51778, %f51779, %f51780, %f51781, %f51782, %f51783, %f51784, %f51785}, {%r2, %r2, %r2, %r2, %r2, %r2, %r2, %r2}, {%r2, %r2, %r2, %r2, %r2, %r2, %r2, %r2}, {%f51770, %f51771, %f51772, %f51773, %f51774, %f51775, %f51776, %f51777};
	bar.warp.sync 	-1;
	wmma.mma.sync.aligned.row.col.m16n16k16.f32.f32 {%f51786, %f51787, %f51788, %f51789, %f51790, %f51791, %f51792, %f51793}, {%r2, %r2, %r2, %r2, %r2, %r2, %r2, %r2}, {%r2, %r2, %r2, %r2, %r2, %r2, %r2, %r2}, {%f51778, %f51779, %f51780, %f51781, %f51782, %f51783, %f51784, %f51785};
	bar.warp.sync 	-1;
	wmma.mma.sync.aligned.row.col.m16n16k16.f32.f32 {%f51794, %f51795, %f51796, %f51797, %f51798, %f51799, %f51800, %f51801}, {%r2, %r2, %r2, %r2, %r2, %r2, %r2, %r2}, {%r2, %r2, %r2, %r2, %r2, %r2, %r2, %r2}, {%f51786, %f51787, %f51788, %f51789, %f51790, %f51791, %f51792, %f51793};
	bar.warp.sync 	-1;
	wmma.mma.sync.aligned.row.col.m16n16k16.f32.f32 {%f51802, %f51803, %f51804, %f51805, %f51806, %f51807, %f51808, %f51809}, {%r2, %r2, %r2, %r2, %r2, %r2, %r2, %r2}, {%r2, %r2, %r2, %r2, %r2, %r2, %r2, %r2}, {%f51794, %f51795, %f51796, %f51797, %f51798, %f51799, %f51800, %f51801};
	bar.warp.sync 	-1;
	wmma.mma.sync.aligned.row.col.m16n16k16.f32.f32 {%f51810, %f51811, %f51812, %f51813, %f51814, %f51815, %f51816, %f51817}, {%r2, %r2, %r2, %r2, %r2, %r2, %r2, %r2}, {%r2, %r2, %r2, %r2, %r2, %r2, %r2, %r2}, {%f51802, %f51803, %f51804, %f51805, %f51806, %f51807, %f51808, %f51809};
	bar.warp.sync 	-1;
	wmma.mma.sync.aligned.row.col.m16n16k16.f32.f32 {%f51818, %f51819, %f51820, %f51821, %f51822, %f51823, %f51824, %f51825}, {%r2, %r2, %r2, %r2, %r2, %r2, %r2, %r2}, {%r2, %r2, %r2, %r2, %r2, %r2, %r2, %r2}, {%f51810, %f51811, %f51812, %f51813, %f51814, %f51815, %f51816, %f51817};
	bar.warp.sync 	-1;
	wmma.mma.sync.aligned.row.col.m16n16k16.f32.f32 {%f51826, %f51827, %f51828, %f51829, %f51830, %f51831, %f51832, %f51833}, {%r2, %r2, %r2, %r2, %r2, %r2, %r2, %r2}, {%r2, %r2, %r2, %r2, %r2, %r2, %r2, %r2}, {%f51818, %f51819, %f51820, %f51821, %f51822, %f51823, %f51824, %f51825};
	bar.warp.sync 	-1;
	wmma.mma.sync.aligned.row.col.m16n16k16.f32.f32 {%f51834, %f51835, %f51836, %f51837, %f51838, %f51839, %f51840, %f51841}, {%r2, %r2, %r2, %r2, %r2, %r2, %r2, %r2}, {%r2, %r2, %r2, %r2, %r2, %r2, %r2, %r2}, {%f51826, %f51827, %f51828, %f51829, %f51830, %f51831, %f51832, %f51833};
	bar.warp.sync 	-1;
	wmma.mma.sync.aligned.row.col.m16n16k16.f32.f32 {%f51842, %f51843, %f51844, %f51845, %f51846, %f51847, %f51848, %f51849}, {%r2, %r2, %r2, %r2, %r2, %r2, %r2, %r2}, {%r2, %r2, %r2, %r2, %r2, %r2, %r2, %r2}, {%f51834, %f51835, %f51836, %f51837, %f51838, %f51839, %f51840, %f51841};
	bar.warp.sync 	-1;
	wmma.mma.sync.aligned.row.col.m16n16k16.f32.f32 {%f51850, %f51851, %f51852, %f51853, %f51854, %f51855, %f51856, %f51857}, {%r2, %r2, %r2, %r2, %r2, %r2, %r2, %r2}, {%r2, %r2, %r2, %r2, %r2, %r2, %r2, %r2}, {%f51842, %f51843, %f51844, %f51845, %f51846, %f51847, %f51848, %f51849};
	bar.warp.sync 	-1;
	wmma.mma.sync.aligned.row.col.m16n16k16.f32.f32 {%f51858, %f51859, %f51860, %f51861, %f51862, %f51863, %f51864, %f51865}, {%r2, %r2, %r2, %r2, %r2, %r2, %r2, %r2}, {%r2, %r2, %r2, %r2, %r2, %r2, %r2, %r2}, {%f51850, %f51851, %f51852, %f51853, %f51854, %f51855, %f51856, %f51857};
	bar.warp.sync 	-1;
	wmma.mma.sync.aligned.row.col.m16n16k16.f32.f32 {%f51866, %f51867, %f51868, %f51869, %f51870, %f51871, %f51872, %f51873}, {%r2, %r2, %r2, %r2, %r2, %r2, %r2, %r2}, {%r2, %r2, %r2, %r2, %r2, %r2, %r2, %r2}, {%f51858, %f51859, %f51860, %f51861, %f51862, %f51863, %f51864, %f51865};
	bar.warp.sync 	-1;
	wmma.mma.sync.aligned.row.col.m16n16k16.f32.f32 {%f51874, %f51875, %f51876, %f51877, %f51878, %f51879, %f51880, %f51881}, {%r2, %r2, %r2, %r2, %r2, %r2, %r2, %r2}, {%r2, %r2, %r2, %r2, %r2, %r2, %r2, %r2}, {%f51866, %f51867, %f51868, %f51869, %f51870, %f51871, %f51872, %f51873};
	bar.warp.sync 	-1;
	wmma.mma.sync.aligned.row.col.m16n16k16.f32.f32 {%f51882, %f51883, %f51884, %f51885, %f51886, %f51887, %f51888, %f51889}, {%r2, %r2, %r2, %r2, %r2, %r2, %r2, %r2}, {%r2, %r2, %r2, %r2, %r2, %r2, %r2, %r2}, {%f51874, %f51875, %f51876, %f51877, %f51878, %f51879, %f51880, %f51881};
	bar.warp.sync 	-1;
	wmma.mma.sync.aligned.row.col.m16n16k16.f32.f32 {%f51890, %f51891, %f51892, %f51893, %f51894, %f51895, %f51896, %f51897}, {%r2, %r2, %r2, %r2, %r2, %r2, %r2, %r2}, {%r2, %r2, %r2, %r2, %r2, %r2, %r2, %r2}, {%f51882, %f51883, %f51884, %f51885, %f51886, %f51887, %f51888, %f51889};
	bar.warp.sync 	-1;
	wmma.mma.sync.aligned.row.col.m16n16k16.f32.f32 {%f51898, %f51899, %f51900, %f51901, %f51902, %f51903, %f51904, %f51905}, {%r2, %r2, %r2, %r2, %r2, %r2, %r2, %r2}, {%r2, %r2, %r2, %r2, %r2, %r2, %r2, %r2}, {%f51890, %f51891, %f51892, %f51893, %f51894, %f51895, %f51896, %f51897};
	bar.warp.sync 	-1;
	wmma.mma.sync.aligned.row.col.m16n16k16.f32.f32 {%f51906, %f51907, %f51908, %f51909, %f51910, %f51911, %f51912, %f51913}, {%r2, %r2, %r2, %r2, %r2, %r2, %r2, %r2}, {%r2, %r2, %r2, %r2, %r2, %r2, %r2, %r2}, {%f51898, %f51899, %f51900, %f51901, %f51902, %f51903, %f51904, %f51905};
	bar.warp.sync 	-1;
	wmma.mma.sync.aligned.row.col.m16n16k16.f32.f32 {%f51914, %f51915, %f51916, %f51917, %f51918, %f51919, %f51920, %f51921}, {%r2, %r2, %r2, %r2, %r2, %r2, %r2, %r2}, {%r2, %r2, %r2, %r2, %r2, %r2, %r2, %r2}, {%f51906, %f51907, %f51908, %f51909, %f51910, %f51911, %f51912, %f51913};
	bar.warp.sync 	-1;
	wmma.mma.sync.aligned.row.col.m16n16k16.f32.f32 {%f51922, %f51923, %f51924, %f51925, %f51926, %f51927, %f51928, %f51929}, {%r2, %r2, %r2, %r2, %r2, %r2, %r2, %r2}, {%r2, %r2, %r2, %r2, %r2, %r2, %r2, %r2}, {%f51914, %f51915, %f51916, %f51917, %f51918, %f51919, %f51920, %f51921};
	bar.warp.sync 	-1;
	wmma.mma.sync.aligned.row.col.m16n16k16.f32.f32 {%f51930, %f51931, %f51932, %f51933, %f51934, %f51935, %f51936, %f51937}, {%r2, %r2, %r2, %r2, %r2, %r2, %r2, %r2}, {%r2, %r2, %r2, %r2, %r2, %r2, %r2, %r2}, {%f51922, %f51923, %f51924, %f51925, %f51926, %f51927, %f51928, %f51929};
	bar.warp.sync 	-1;
	wmma.mma.sync.aligned.row.col.m16n16k16.f32.f32 {%f51938, %f51939, %f51940, %f51941, %f51942, %f51943, %f51944, %f51945}, {%r2, %r2, %r2, %r2, %r2, %r2, %r2, %r2}, {%r2, %r2, %r2, %r2, %r2, %r2, %r2, %r2}, {%f51930, %f51931, %f51932, %f51933, %f51934, %f51935, %f51936, %f51937};
	bar.warp.sync 	-1;
	wmma.mma.sync.aligned.row.col.m16n16k16.f32.f32 {%f51946, %f51947, %f51948, %f51949, %f51950, %f51951, %f51952, %f51953}, {%r2, %r2, %r2, %r2, %r2, %r2, %r2, %r2}, {%r2, %r2, %r2, %r2, %r2, %r2, %r2, %r2}, {%f51938, %f51939, %f51940, %f51941, %f51942, %f51943, %f51944, %f51945};
	bar.warp.sync 	-1;
	wmma.mma.sync.aligned.row.col.m16n16k16.f32.f32 {%f51954, %f51955, %f51956, %f51957, %f51958, %f51959, %f51960, %f51961}, {%r2, %r2, %r2, %r2, %r2, %r2, %r2, %r2}, {%r2, %r2, %r2, %r2, %r2, %r2, %r2, %r2}, {%f51946, %f51947, %f51948, %f51949, %f51950, %f51951, %f51952, %f51953};
	bar.warp.sync 	-1;
	wmma.mma.sync.aligned.row.col.m16n16k16.f32.f32 {%f51962, %f51963, %f51964, %f51965, %f51966, %f51967, %f51968, %f51969}, {%r2, %r2, %r2, %r2, %r2, %r2, %r2, %r2}, {%r2, %r2, %r2, %r2, %r2, %r2, %r2, %r2}, {%f51954, %f51955, %f51956, %f51957, %f51958, %f51959, %f51960, %f51961};
	bar.warp.sync 	-1;
	wmma.mma.sync.aligned.row.col.m16n16k16.f32.f32 {%f51970, %f51971, %f51972, %f51973, %f51974, %f51975, %f51976, %f51977}, {%r2, %r2, %r2, %r2, %r2, %r2, %r2, %r2}, {%r2, %r2, %r2, %r2, %r2, %r2, %r2, %r2}, {%f51962, %f51963, %f51964, %f51965, %f51966, %f51967, %f51968, %f51969};
	bar.warp.sync 	-1;
	wmma.mma.sync.aligned.row.col.m16n16k16.f32.f32 {%f51978, %f51979, %f51980, %f51981, %f51982, %f51983, %f51984, %f51985}, {%r2, %r2, %r2, %r2, %r2, %r2, %r2, %r2}, {%r2, %r2, %r2, %r2, %r2, %r2, %r2, %r2}, {%f51970, %f51971, %f51972, %f51973, %f51974, %f51975, %f51976, %f51977};
	bar.warp.sync 	-1;
	wmma.mma.sync.aligned.row.col.m16n16k16.f32.f32 {%f51986, %f51987, %f51988, %f51989, %f51990, %f51991, %f51992, %f51993}, {%r2, %r2, %r2, %r2, %r2, %r2, %r2, %r2}, {%r2, %r2, %r2, %r2, %r2, %r2, %r2, %r2}, {%f51978, %f51979, %f51980, %f51981, %f51982, %f51983, %f51984, %f51985};
	bar.warp.sync 	-1;
	wmma.mma.sync.aligned.row.col.m16n16k16.f32.f32 {%f51994, %f51995, %f51996, %f51997, %f51998, %f51999, %f52000, %f52001}, {%r2, %r2, %r2, %r2, %r2, %r2, %r2, %r2}, {%r2, %r2, %r2, %r2, %r2, %r2, %r2, %r2}, {%f51986, %f51987, %f51988, %f51989, %f51990, %f51991, %f51992, %f51993};
	bar.warp.sync 	-1;
	wmma.mma.sync.aligned.row.col.m16n16k16.f32.f32 {%f52002, %f52003, %f52004, %f52005, %f52006, %f52007, %f52008, %f52009}, {%r2, %r2, %r2, %r2, %r2, %r2, %r2, %r2}, {%r2, %r2, %r2, %r2, %r2, %r2, %r2, %r2}, {%f51994, %f51995, %f51996, %f51997, %f51998, %f51999, %f52000, %f52001};
	bar.warp.sync 	-1;
	wmma.mma.sync.aligned.row.col.m16n16k16.f32.f32 {%f52010, %f52011, %f52012, %f52013, %f52014, %f52015, %f52016, %f52017}, {%r2, %r2, %r2, %r2, %r2, %r2, %r2, %r2}, {%r2, %r2, %r2, %r2, %r2, %r2, %r2, %r2}, {%f52002, %f52003, %f52004, %f52005, %f52006, %f52007, %f52008, %f52009};
	bar.warp.sync 	-1;
	wmma.mma.sync.aligned.row.col.m16n16k16.f32.f32 {%f52018, %f52019, %f52020, %f52021, %f52022, %f52023, %f52024, %f52025}, {%r2, %r2, %r2, %r2, %r2, %r2, %r2, %r2}, {%r2, %r2, %r2, %r2, %r2, %r2, %r2, %r2}, {%f52010, %f52011, %f52012, %f52013, %f52014, %f52015, %f52016, %f52017};
	bar.warp.sync 	-1;
	wmma.mma.sync.aligned.row.col.m16n16k16.f32.f32 {%f52026, %f52027, %f52028, %f52029, %f52030, %f52031, %f52032, %f52033}, {%r2, %r2, %r2, %r2, %r2, %r2, %r2, %r2}, {%r2, %r2, %r2, %r2, %r2, %r2, %r2, %r2}, {%f52018, %f52019, %f52020, %f52021, %f52022, %f52023, %f52024, %f52025};
	bar.warp.sync 	-1;
	wmma.mma.sync.aligned.row.col.m16n16k16.f32.f32 {%f52034, %f52035, %f52036, %f52037, %f52038, %f52039, %f52040, %f52041}, {%r2, %r2, %r2, %r2, %r2, %r2, %r2, %r2}, {%r2, %r2, %r2, %r2, %r2, %r2, %r2, %r2}, {%f52026, %f52027, %f52028, %f52029, %f52030, %f52031, %f52032, %f52033};
	bar.warp.sync 	-1;
	wmma.mma.sync.aligned.row.col.m16n16k16.f32.f32 {%f52042, %f52043, %f52044, %f52045, %f52046, %f52047, %f52048, %f52049}, {%r2, %r2, %r2, %r2, %r2, %r2, %r2, %r2}, {%r2, %r2, %r2, %r2, %r2, %r2, %r2, %r2}, {%f52034, %f52035, %f52036, %f52037, %f52038, %f52039, %f52040, %f52041};
	bar.warp.sync 	-1;
	wmma.mma.sync.aligned.row.col.m16n16k16.f32.f32 {%f52050, %f52051, %f52052, %f52053, %f52054, %f52055, %f52056, %f52057}, {%r2, %r2, %r2, %r2, %r2, %r2, %r2, %r2}, {%r2, %r2, %r2, %r2, %r2, %r2, %r2, %r2}, {%f52042, %f52043, %f52044, %f52045, %f52046, %f52047, %f52048, %f52049};
	bar.warp.sync 	-1;
	wmma.mma.sync.aligned.row.col.m16n16k16.f32.f32 {%f52058, %f52059, %f52060, %f52061, %f52062, %f52063, %f52064, %f52065}, {%r2, %r2, %r2, %r2, %r2, %r2, %r2, %r2}, {%r2, %r2, %r2, %r2, %r2, %r2, %r2, %r2}, {%f52050, %f52051, %f52052, %f52053, %f52054, %f52055, %f52056, %f52057};
	bar.warp.sync 	-1;
	wmma.mma.sync.aligned.row.col.m16n16k16.f32.f32 {%f52066, %f52067, %f52068, %f52069, %f52070, %f52071, %f52072, %f52073}, {%r2, %r2, %r2, %r2, %r2, %r2, %r2, %r2}, {%r2, %r2, %r2, %r2, %r2, %r2, %r2, %r2}, {%f52058, %f52059, %f52060, %f52061, %f52062, %f52063, %f52064, %f52065};
	bar.warp.sync 	-1;
	wmma.mma.sync.aligned.row.col.m16n16k16.f32.f32 {%f52074, %f52075, %f52076, %f52077, %f52078, %f52079, %f52080, %f52081}, {%r2, %r2, %r2, %r2, %r2, %r2, %r2, %r2}, {%r2, %r2, %r2, %r2, %r2, %r2, %r2, %r2}, {%f52066, %f52067, %f52068, %f52069, %f52070, %f52071, %f52072, %f52073};
	bar.warp.sync 	-1;
	wmma.mma.sync.aligned.row.col.m16n16k16.f32.f32 {%f52082, %f52083, %f52084, %f52085, %f52086, %f52087, %f52088, %f52089}, {%r2, %r2, %r2, %r2, %r2, %r2, %r2, %r2}, {%r2, %r2, %r2, %r2, %r2, %r2, %r2, %r2}, {%f52074, %f52075, %f52076, %f52077, %f52078, %f52079, %f52080, %f52081};
	bar.warp.sync 	-1;
	wmma.mma.sync.aligned.row.col.m16n16k16.f32.f32 {%f52090, %f52091, %f52092, %f52093, %f52094, %f52095, %f52096, %f52097}, {%r2, %r2, %r2, %r2, %r2, %r2, %r2, %r2}, {%r2, %r2, %r2, %r2, %r2, %r2, %r2, %r2}, {%f52082, %f52083, %f52084, %f52085, %f52086, %f52087, %f52088, %f52089};
	bar.warp.sync 	-1;
	wmma.mma.sync.aligned.row.col.m16n16k16.f32.f32 {%f52098, %f52099, %f52100, %f52101, %f52102, %f52103, %f52104, %f52105}, {%r2, %r2, %r2, %r2, %r2, %r2, %r2, %r2}, {%r2, %r2, %r2, %r2, %r2, %r2, %r2, %r2}, {%f52090, %f52091, %f52092, %f52093, %f52094, %f52095, %f52096, %f52097};
	bar.warp.sync 	-1;
	wmma.mma.sync.aligned.row.col.m16n16k16.f32.f32 {%f52106, %f52107, %f52108, %f52109, %f52110, %f52111, %f52112, %f52113}, {%r2, %r2, %r2, %r2, %r2, %r2, %r2, %r2}, {%r2, %r2, %r2, %r2, %r2, %r2, %r2, %r2}, {%f52098, %f52099, %f52100, %f52101, %f52102, %f52103, %f52104, %f52105};
	bar.warp.sync 	-1;
	wmma.mma.sync.aligned.row.col.m16n16k16.f32.f32 {%f52114, %f52115, %f52116, %f52117, %f52118, %f52119, %f52120, %f52121}, {%r2, %r2, %r2, %r2, %r2, %r2, %r2, %r2}, {%r2, %r2, %r2, %r2, %r2, %r2, %r2, %r2}, {%f52106, %f52107, %f52108, %f52109, %f52110, %f52111, %f52112, %f52113};
	bar.warp.sync 	-1;
	wmma.mma.sync.aligned.row.col.m16n16k16.f32.f32 {%f52122, %f52123, %f52124, %f52125, %f52126, %f52127, %f52128, %f52129}, {%r2, %r2, %r2, %r2, %r2, %r2, %r2, %r2}, {%r2, %r2, %r2, %r2, %r2, %r2, %r2, %r2}, {%f52114, %f52115, %f52116, %f52117, %f52118, %f52119, %f52120, %f52121};
	bar.warp.sync 	-1;
	wmma.mma.sync.aligned.row.col.m16n16k16.f32.f32 {%f52130, %f52131, %f52132, %f52133, %f52134, %f52135, %f52136, %f52137}, {%r2, %r2, %r2, %r2, %r2, %r2, %r2, %r2}, {%r2, %r2, %r2, %r2, %r2, %r2, %r2, %r2}, {%f52122, %f52123, %f52124, %f52125, %f52126, %f52127, %f52128, %f52129};
	bar.warp.sync 	-1;
	wmma.mma.sync.aligned.row.col.m16n16k16.f32.f32 {%f52138, %f52139, %f52140, %f52141, %f52142, %f52143, %f52144, %f52145}, {%r2, %r2, %r2, %r2, %r2, %r2, %r2, %r2}, {%r2, %r2, %r2, %r2, %r2, %r2, %r2, %r2}, {%f52130, %f52131, %f52132, %f52133, %f52134, %f52135, %f52136, %f52137};
	bar.warp.sync 	-1;
	wmma.mma.sync.aligned.row.col.m16n16k16.f32.f32 {%f52146, %f52147, %f52148, %f52149, %f52150, %f52151, %f52152, %f52153}, {%r2, %r2, %r2, %r2, %r2, %r2, %r2, %r2}, {%r2, %r2, %r2, %r2, %r2, %r2, %r2, %r2}, {%f52138, %f52139, %f52140, %f52141, %f52142, %f52143, %f52144, %f52145};
	bar.warp.sync 	-1;
	wmma.mma.sync.aligned.row.col.m16n16k16.f32.f32 {%f52154, %f52155, %f52156, %f52157, %f52158, %f52159, %f52160, %f52161}, {%r2, %r2, %r2, %r2, %r2, %r2, %r2, %r2}, {%r2, %r2, %r2, %r2, %r2, %r2, %r2, %r2}, {%f52146, %f52147, %f52148, %f52149, %f52150, %f52151, %f52152, %f52153};
	bar.warp.sync 	-1;
	wmma.mma.sync.aligned.row.col.m16n16k16.f32.f32 {%f52162, %f52163, %f52164, %f52165, %f52166, %f52167, %f52168, %f52169}, {%r2, %r2, %r2, %r2, %r2, %r2, %r2, %r2}, {%r2, %r2, %r2, %r2, %r2, %r2, %r2, %r2}, {%f52154, %f52155, %f52156, %f52157, %f52158, %f52159, %f52160, %f52161};
	bar.warp.sync 	-1;
	wmma.mma.sync.aligned.row.col.m16n16k16.f32.f32 {%f52170, %f52171, %f52172, %f52173, %f52174, %f52175, %f52176, %f52177}, {%r2, %r2, %r2, %r2, %r2, %r2, %r2, %r2}, {%r2, %r2, %r2, %r2, %r2, %r2, %r2, %r2}, {%f52162, %f52163, %f52164, %f52165, %f52166, %f52167, %f52168, %f52169};
	bar.warp.sync 	-1;
	wmma.mma.sync.aligned.row.col.m16n16k16.f32.f32 {%f52178, %f52179, %f52180, %f52181, %f52182, %f52183, %f52184, %f52185}, {%r2, %r2, %r2, %r2, %r2, %r2, %r2, %r2}, {%r2, %r2, %r2, %r2, %r2, %r2, %r2, %r2}, {%f52170, %f52171, %f52172, %f52173, %f52174, %f52175, %f52176, %f52177};
	bar.warp.sync 	-1;
	wmma.mma.sync.aligned.row.col.m16n16k16.f32.f32 {%f52186, %f52187, %f52188, %f52189, %f52190, %f52191, %f52192, %f52193}, {%r2, %r2, %r2, %r2, %r2, %r2, %r2, %r2}, {%r2, %r2, %r2, %r2, %r2, %r2, %r2, %r2}, {%f52178, %f52179, %f52180, %f52181, %f52182, %f52183, %f52184, %f52185};
	bar.warp.sync 	-1;
	wmma.mma.sync.aligned.row.col.m16n16k16.f32.f32 {%f52194, %f52195, %f52196, %f52197, %f52198, %f52199, %f52200, %f52201}, {%r2, %r2, %r2, %r2, %r2, %r2, %r2, %r2}, {%r2, %r2, %r2, %r2, %r2, %r2, %r2, %r2}, {%f52186, %f52187, %f52188, %f52189, %f52190, %f52191, %f52192, %f52193};
	bar.warp.sync 	-1;
	wmma.mma.sync.aligned.row.col.m16n16k16.f32.f32 {%f52202, %f52203, %f52204, %f52205, %f52206, %f52207, %f52208, %f52209}, {%r2, %r2, %r2, %r2, %r2, %r2, %r2, %r2}, {%r2, %r2, %r2, %r2, %r2, %r2, %r2, %r2}, {%f52194, %f52195, %f52196, %f52197, %f52198, %f52199, %f52200, %f52201};
	bar.warp.sync 	-1;
	wmma.mma.sync.aligned.row.col.m16n16k16.f32.f32 {%f52210, %f52211, %f52212, %f52213, %f52214, %f52215, %f52216, %f52217}, {%r2, %r2, %r2, %r2, %r2, %r2, %r2, %r2}, {%r2, %r2, %r2, %r2, %r2, %r2, %r2, %r2}, {%f52202, %f52203, %f52204, %f52205, %f52206, %f52207, %f52208, %f52209};
	bar.warp.sync 	-1;
	wmma.mma.sync.aligned.row.col.m16n16k16.f32.f32 {%f52218, %f52219, %f52220, %f52221, %f52222, %f52223, %f52224, %f52225}, {%r2, %r2, %r2, %r2, %r2, %r2, %r2, %r2}, {%r2, %r2, %r2, %r2, %r2, %r2, %r2, %r2}, {%f52210, %f52211, %f52212, %f52213, %f52214, %f52215, %f52216, %f52217};
	bar.warp.sync 	-1;
	wmma.mma.sync.aligned.row.col.m16n16k16.f32.f32 {%f52226, %f52227, %f52228, %f52229, %f52230, %f52231, %f52232, %f52233}, {%r2, %r2, %r2, %r2, %r2, %r2, %r2, %r2}, {%r2, %r2, %r2, %r2, %r2, %r2, %r2, %r2}, {%f52218, %f52219, %f52220, %f52221, %f52222, %f52223, %f52224, %f52225};
	bar.warp.sync 	-1;
	wmma.mma.sync.aligned.row.col.m16n16k16.f32.f32 {%f52234, %f52235, %f52236, %f52237, %f52238, %f52239, %f52240, %f52241}, {%r2, %r2, %r2, %r2, %r2, %r2, %r2, %r2}, {%r2, %r2, %r2, %r2, %r2, %r2, %r2, %r2}, {%f52226, %f52227, %f52228, %f52229, %f52230, %f52231, %f52232, %f52233};
	bar.warp.sync 	-1;
	wmma.mma.sync.aligned.row.col.m16n16k16.f32.f32 {%f52242, %f52243, %f52244, %f52245, %f52246, %f52247, %f52248, %f52249}, {%r2, %r2, %r2, %r2, %r2, %r2, %r2, %r2}, {%r2, %r2, %r2, %r2, %r2, %r2, %r2, %r2}, {%f52234, %f52235, %f52236, %f52237, %f52238, %f52239, %f52240, %f52241};
	bar.warp.sync 	-1;
	wmma.mma.sync.aligned.row.col.m16n16k16.f32.f32 {%f52250, %f52251, %f52252, %f52253, %f52254, %f52255, %f52256, %f52257}, {%r2, %r2, %r2, %r2, %r2, %r2, %r2, %r2}, {%r2, %r2, %r2, %r2, %r2, %r2, %r2, %r2}, {%f52242, %f52243, %f52244, %f52245, %f52246, %f52247, %f52248, %f52249};
	bar.warp.sync 	-1;
	wmma.mma.sync.aligned.row.col.m16n16k16.f32.f32 {%f52258, %f52259, %f52260, %f52261, %f52262, %f52263, %f52264, %f52265}, {%r2, %r2, %r2, %r2, %r2, %r2, %r2, %r2}, {%r2, %r2, %r2, %r2, %r2, %r2, %r2, %r2}, {%f52250, %f52251, %f52252, %f52253, %f52254, %f52255, %f52256, %f52257};
	bar.warp.sync 	-1;
	wmma.mma.sync.aligned.row.col.m16n16k16.f32.f32 {%f52266, %f52267, %f52268, %f52269, %f52270, %f52271, %f52272, %f52273}, {%r2, %r2, %r2, %r2, %r2, %r2, %r2, %r2}, {%r2, %r2, %r2, %r2, %r2, %r2, %r2, %r2}, {%f52258, %f52259, %f52260, %f52261, %f52262, %f52263, %f52264, %f52265};
	bar.warp.sync 	-1;
	wmma.mma.sync.aligned.row.col.m16n16k16.f32.f32 {%f52274, %f52275, %f52276, %f52277, %f52278, %f52279, %f52280, %f52281}, {%r2, %r2, %r2, %r2, %r2, %r2, %r2, %r2}, {%r2, %r2, %r2, %r2, %r2, %r2, %r2, %r2}, {%f52266, %f52267, %f52268, %f52269, %f52270, %f52271, %f52272, %f52273};
	bar.warp.sync 	-1;
	wmma.mma.sync.aligned.row.col.m16n16k16.f32.f32 {%f52282, %f52283, %f52284, %f52285, %f52286, %f52287, %f52288, %f52289}, {%r2, %r2, %r2, %r2, %r2, %r2, %r2, %r2}, {%r2, %r2, %r2, %r2, %r2, %r2, %r2, %r2}, {%f52274, %f52275, %f52276, %f52277, %f52278, %f52279, %f52280, %f52281};
	bar.warp.sync 	-1;
	wmma.mma.sync.aligned.row.col.m16n16k16.f32.f32 {%f52290, %f52291, %f52292, %f52293, %f52294, %f52295, %f52296, %f52297}, {%r2, %r2, %r2, %r2, %r2, %r2, %r2, %r2}, {%r2, %r2, %r2, %r2, %r2, %r2, %r2, %r2}, {%f52282, %f52283, %f52284, %f52285, %f52286, %f52287, %f52288, %f52289};
	bar.warp.sync 	-1;
	wmma.mma.sync.aligned.row.col.m16n16k16.f32.f32 {%f52298, %f52299, %f52300, %f52301, %f52302, %f52303, %f52304, %f52305}, {%r2, %r2, %r2, %r2, %r2, %r2, %r2, %r2}, {%r2, %r2, %r2, %r2, %r2, %r2, %r2, %r2}, {%f52290, %f52291, %f52292, %f52293, %f52294, %f52295, %f52296, %f52297};
	bar.warp.sync 	-1;
	wmma.mma.sync.aligned.row.col.m16n16k16.f32.f32 {%f52306, %f52307, %f52308, %f52309, %f52310, %f52311, %f52312, %f52313}, {%r2, %r2, %r2, %r2, %r2, %r2, %r2, %r2}, {%r2, %r2, %r2, %r2, %r2, %r2, %r2, %r2}, {%f52298, %f52299, %f52300, %f52301, %f52302, %f52303, %f52304, %f52305};
	bar.warp.sync 	-1;
	wmma.mma.sync.aligned.row.col.m16n16k16.f32.f32 {%f52314, %f52315, %f52316, %f52317, %f52318, %f52319, %f52320, %f52321}, {%r2, %r2, %r2, %r2, %r2, %r2, %r2, %r2}, {%r2, %r2, %r2, %r2, %r2, %r2, %r2, %r2}, {%f52306, %f52307, %f52308, %f52309, %f52310, %f52311, %f52312, %f52313};
	bar.warp.sync 	-1;
	wmma.mma.sync.aligned.row.col.m16n16k16.f32.f32 {%f52322, %f52323, %f52324, %f52325, %f52326, %f52327, %f52328, %f52329}, {%r2, %r2, %r2, %r2, %r2, %r2, %r2, %r2}, {%r2, %r2, %r2, %r2, %r2, %r2, %r2, %r2}, {%f52314, %f52315, %f52316, %f52317, %f52318, %f52319, %f52320, %f52321};
	bar.warp.sync 	-1;
	wmma.mma.sync.aligned.row.col.m16n16k16.f32.f32 {%f52330, %f52331, %f52332, %f52333, %f52334, %f52335, %f52336, %f52337}, {%r2, %r2, %r2, %r2, %r2, %r2, %r2, %r2}, {%r2, %r2, %r2, %r2, %r2, %r2, %r2, %r2}, {%f52322, %f52323, %f52324, %f52325, %f52326, %f52327, %f52328, %f52329};
	bar.warp.sync 	-1;
	wmma.mma.sync.aligned.row.col.m16n16k16.f32.f32 {%f52338, %f52339, %f52340, %f52341, %f52342, %f52343, %f52344, %f52345}, {%r2, %r2, %r2, %r2, %r2, %r2, %r2, %r2}, {%r2, %r2, %r2, %r2, %r2, %r2, %r2, %r2}, {%f52330, %f52331, %f52332, %f52333, %f52334, %f52335, %f52336, %f52337};
	bar.warp.sync 	-1;
	wmma.mma.sync.aligned.row.col.m16n16k16.f32.f32 {%f52346, %f52347, %f52348, %f52349, %f52350, %f52351, %f52352, %f52353}, {%r2, %r2, %r2, %r2, %r2, %r2, %r2, %r2}, {%r2, %r2, %r2, %r2, %r2, %r2, %r2, %r2}, {%f52338, %f52339, %f52340, %f52341, %f52342, %f52343, %f52344, %f52345};
	bar.warp.sync 	-1;
	wmma.mma.sync.aligned.row.col.m16n16k16.f32.f32 {%f52354, %f52355, %f52356, %f52357, %f52358, %f52359, %f52360, %f52361}, {%r2, %r2, %r2, %r2, %r2, %r2, %r2, %r2}, {%r2, %r2, %r2, %r2, %r2, %r2, %r2, %r2}, {%f52346, %f52347, %f52348, %f52349, %f52350, %f52351, %f52352, %f52353};
	bar.warp.sync 	-1;
	wmma.mma.sync.aligned.row.col.m16n16k16.f32.f32 {%f52362, %f52363, %f52364, %f52365, %f52366, %f52367, %f52368, %f52369}, {%r2, %r2, %r2, %r2, %r2, %r2, %r2, %r2}, {%r2, %r2, %r2, %r2, %r2, %r2, %r2, %r2}, {%f52354, %f52355, %f52356, %f52357, %f52358, %f52359, %f52360, %f52361};
	bar.warp.sync 	-1;
	wmma.mma.sync.aligned.row.col.m16n16k16.f32.f32 {%f52370, %f52371, %f52372, %f52373, %f52374, %f52375, %f52376, %f52377}, {%r2, %r2, %r2, %r2, %r2, %r2, %r2, %r2}, {%r2, %r2, %r2, %r2, %r2, %r2, %r2, %r2}, {%f52362, %f52363, %f52364, %f52365, %f52366, %f52367, %f52368, %f52369};
	bar.warp.sync 	-1;
	wmma.mma.sync.aligned.row.col.m16n16k16.f32.f32 {%f52378, %f52379, %f52380, %f52381, %f52382, %f52383, %f52384, %f52385}, {%r2, %r2, %r2, %r2, %r2, %r2, %r2, %r2}, {%r2, %r2, %r2, %r2, %r2, %r2, %r2, %r2}, {%f52370, %f52371, %f52372, %f52373, %f52374, %f52375, %f52376, %f52377};
	bar.warp.sync 	-1;
	wmma.mma.sync.aligned.row.col.m16n16k16.f32.f32 {%f52386, %f52387, %f52388, %f52389, %f52390, %f52391, %f52392, %f52393}, {%r2, %r2, %r2, %r2, %r2, %r2, %r2, %r2}, {%r2, %r2, %r2, %r2, %r2, %r2, %r2, %r2}, {%f52378, %f52379, %f52380, %f52381, %f52382, %f52383, %f52384, %f52385};
	bar.warp.sync 	-1;
	wmma.mma.sync.aligned.row.col.m16n16k16.f32.f32 {%f52394, %f52395, %f52396, %f52397, %f52398, %f52399, %f52400, %f52401}, {%r2, %r2, %r2, %r2, %r2, %r2, %r2, %r2}, {%r2, %r2, %r2, %r2, %r2, %r2, %r2, %r2}, {%f52386, %f52387, %f52388, %f52389, %f52390, %f52391, %f52392, %f52393};
	bar.warp.sync 	-1;
	wmma.mma.sync.aligned.row.col.m16n16k16.f32.f32 {%f52402, %f52403, %f52404, %f52405, %f52406, %f52407, %f52408, %f52409}, {%r2, %r2, %r2, %r2, %r2, %r2, %r2, %r2}, {%r2, %r2, %r2, %r2, %r2, %r2, %r2, %r2}, {%f52394, %f52395, %f52396, %f52397, %f52398, %f52399, %f52400, %f52401};
	bar.warp.sync 	-1;
	wmma.mma.sync.aligned.row.col.m16n16k16.f32.f32 {%f52410, %f52411, %f52412, %f52413, %f52414, %f52415, %f52416, %f52417}, {%r2, %r2, %r2, %r2, %r2, %r2, %r2, %r2}, {%r2, %r2, %r2, %r2, %r2, %r2, %r2, %r2}, {%f52402, %f52403, %f52404, %f52405, %f52406, %f52407, %f52408, %f52409};
	bar.warp.sync 	-1;
	wmma.mma.sync.aligned.row.col.m16n16k16.f32.f32 {%f52418, %f52419, %f52420, %f52421, %f52422, %f52423, %f52424, %f52425}, {%r2, %r2, %r2, %r2, %r2, %r2, %r2, %r2}, {%r2, %r2, %r2, %r2, %r2, %r2, %r2, %r2}, {%f52410, %f52411, %f52412, %f52413, %f52414, %f52415, %f52416, %f52417};
	bar.warp.sync 	-1;
	wmma.mma.sync.aligned.row.col.m16n16k16.f32.f32 {%f52426, %f52427, %f52428, %f52429, %f52430, %f52431, %f52432, %f52433}, {%r2, %r2, %r2, %r2, %r2, %r2, %r2, %r2}, {%r2, %r2, %r2, %r2, %r2, %r2, %r2, %r2}, {%f52418, %f52419, %f52420, %f52421, %f52422, %f52423, %f52424, %f52425};
	bar.warp.sync 	-1;
	wmma.mma.sync.aligned.row.col.m16n16k16.f32.f32 {%f52434, %f52435, %f52436, %f52437, %f52438, %f52439, %f52440, %f52441}, {%r2, %r2, %r2, %r2, %r2, %r2, %r2, %r2}, {%r2, %r2, %r2, %r2, %r2, %r2, %r2, %r2}, {%f52426, %f52427, %f52428, %f52429, %f52430, %f52431, %f52432, %f52433};
	bar.warp.sync 	-1;
	wmma.mma.sync.aligned.row.col.m16n16k16.f32.f32 {%f52442, %f52443, %f52444, %f52445, %f52446, %f52447, %f52448, %f52449}, {%r2, %r2, %r2, %r2, %r2, %r2, %r2, %r2}, {%r2, %r2, %r2, %r2, %r2, %r2, %r2, %r2}, {%f52434, %f52435, %f52436, %f52437, %f52438, %f52439, %f52440, %f52441};
	bar.warp.sync 	-1;
	wmma.mma.sync.aligned.row.col.m16n16k16.f32.f32 {%f52450, %f52451, %f52452, %f52453, %f52454, %f52455, %f52456, %f52457}, {%r2, %r2, %r2, %r2, %r2, %r2, %r2, %r2}, {%r2, %r2, %r2, %r2, %r2, %r2, %r2, %r2}, {%f52442, %f52443, %f52444, %f52445, %f52446, %f52447, %f52448, %f52449};
	bar.warp.sync 	-1;
	wmma.mma.sync.aligned.row.col.m16n16k16.f32.f32 {%f52458, %f52459, %f52460, %f52461, %f52462, %f52463, %f52464, %f52465}, {%r2, %r2, %r2, %r2, %r2, %r2, %r2, %r2}, {%r2, %r2, %r2, %r2, %r2, %r2, %r2, %r2}, {%f52450, %f52451, %f52452, %f52453, %f52454, %f52455, %f52456, %f52457};
	bar.warp.sync 	-1;
	wmma.mma.sync.aligned.row.col.m16n16k16.f32.f32 {%f52466, %f52467, %f52468, %f52469, %f52470, %f52471, %f52472, %f52473}, {%r2, %r2, %r2, %r2, %r2, %r2, %r2, %r2}, {%r2, %r2, %r2, %r2, %r2, %r2, %r2, %r2}, {%f52458, %f52459, %f52460, %f52461, %f52462, %f52463, %f52464, %f52465};
	bar.warp.sync 	-1;
	wmma.mma.sync.aligned.row.col.m16n16k16.f32.f32 {%f52474, %f52475, %f52476, %f52477, %f52478, %f52479, %f52480, %f52481}, {%r2, %r2, %r2, %r2, %r2, %r2, %r2, %r2}, {%r2, %r2, %r2, %r2, %r2, %r2, %r2, %r2}, {%f52466, %f52467, %f52468, %f52469, %f52470, %f52471, %f52472, %f52473};
	bar.warp.sync 	-1;
	wmma.mma.sync.aligned.row.col.m16n16k16.f32.f32 {%f52482, %f52483, %f52484, %f52485, %f52486, %f52487, %f52488, %f52489}, {%r2, %r2, %r2, %r2, %r2, %r2, %r2, %r2}, {%r2, %r2, %r2, %r2, %r2, %r2, %r2, %r2}, {%f52474, %f52475, %f52476, %f52477, %f52478, %f52479, %f52480, %f52481};
	bar.warp.sync 	-1;
	wmma.mma.sync.aligned.row.col.m16n16k16.f32.f32 {%f52490, %f52491, %f52492, %f52493, %f52494, %f52495, %f52496, %f52497}, {%r2, %r2, %r2, %r2, %r2, %r2, %r2, %r2}, {%r2, %r2, %r2, %r2, %r2, %r2, %r2, %r2}, {%f52482, %f52483, %f52484, %f52485, %f52486, %f52487, %f52488, %f52489};
	bar.warp.sync 	-1;
	wmma.mma.sync.aligned.row.col.m16n16k16.f32.f32 {%f52498, %f52499, %f52500, %f52501, %f52502, %f52503, %f52504, %f52505}, {%r2, %r2, %r2, %r2, %r2, %r2, %r2, %r2}, {%r2, %r2, %r2, %r2, %r2, %r2, %r2, %r2}, {%f52490, %f52491, %f52492, %f52493, %f52494, %f52495, %f52496, %f52497};
	bar.warp.sync 	-1;
	wmma.mma.sync.aligned.row.col.m16n16k16.f32.f32 {%f52506, %f52507, %f52508, %f52509, %f52510, %f52511, %f52512, %f52513}, {%r2, %r2, %r2, %r2, %r2, %r2, %r2, %r2}, {%r2, %r2, %r2, %r2, %r2, %r2, %r2, %r2}, {%f52498, %f52499, %f52500, %f52501, %f52502, %f52503, %f52504, %f52505};
	bar.warp.sync 	-1;
	wmma.mma.sync.aligned.row.col.m16n16k16.f32.f32 {%f52514, %f52515, %f52516, %f52517, %f52518, %f52519, %f52520, %f52521}, {%r2, %r2, %r2, %r2, %r2, %r2, %r2, %r2}, {%r2, %r2, %r2, %r2, %r2, %r2, %r2, %r2}, {%f52506, %f52507, %f52508, %f52509, %f52510, %f52511, %f52512, %f52513};
	bar.warp.sync 	-1;
	wmma.mma.sync.aligned.row.col.m16n16k16.f32.f32 {%f52522, %f52523, %f52524, %f52525, %f52526, %f52527, %f52528, %f52529}, {%r2, %r2, %r2, %r2, %r2, %r2, %r2, %r2}, {%r2, %r2, %r2, %r2, %r2, %r2, %r2, %r2}, {%f52514, %f52515, %f52516, %f52517, %f52518, %f52519, %f52520, %f52521};
	bar.warp.sync 	-1;
	wmma.mma.sync.aligned.row.col.m16n16k16.f32.f32 {%f52530, %f52531, %f52532, %f52533, %f52534, %f52535, %f52536, %f52537}, {%r2, %r2, %r2, %r2, %r2, %r2, %r2, %r2}, {%r2, %r2, %r2, %r2, %r2, %r2, %r2, %r2}, {%f52522, %f52523, %f52524, %f52525, %f52526, %f52527, %f52528, %f52529};
	bar.warp.sync 	-1;
	wmma.mma.sync.aligned.row.col.m16n16k16.f32.f32 {%f52538, %f52539, %f52540, %f52541, %f52542, %f52543, %f52544, %f52545}, {%r2, %r2, %r2, %r2, %r2, %r2, %r2, %r2}, {%r2, %r2, %r2, %r2, %r2, %r2, %r2, %r2}, {%f52530, %f52531, %f52532, %f52533, %f52534, %f52535, %f52536, %f52537};
	bar.warp.sync 	-1;
	wmma.mma.sync.aligned.row.col.m16n16k16.f32.f32 {%f52546, %f52547, %f52548, %f52549, %f52550, %f52551, %f52552, %f52553}, {%r2, %r2, %r2, %r2, %r2, %r2, %r2, %r2}, {%r2, %r2, %r2, %r2, %r2, %r2, %r2, %r2}, {%f52538, %f52539, %f52540, %f52541, %f52542, %f52543, %f52544, %f52545};
	bar.warp.sync 	-1;
	wmma.mma.sync.aligned.row.col.m16n16k16.f32.f32 {%f52554, %f52555, %f52556, %f52557, %f52558, %f52559, %f52560, %f52561}, {%r2, %r2, %r2, %r2, %r2, %r2, %r2, %r2}, {%r2, %r2, %r2, %r2, %r2, %r2, %r2, %r2}, {%f52546, %f52547, %f52548, %f52549, %f52550, %f52551, %f52552, %f52553};
	bar.warp.sync 	-1;
	wmma.mma.sync.aligned.row.col.m16n16k16.f32.f32 {%f52562, %f52563, %f52564, %f52565, %f52566, %f52567, %f52568, %f52569}, {%r2, %r2, %r2, %r2, %r2, %r2, %r2, %r2}, {%r2, %r2, %r2, %r2, %r2, %r2, %r2, %r2}, {%f52554, %f52555, %f52556, %f52557, %f52558, %f52559, %f52560, %f52561};
	bar.warp.sync 	-1;
	wmma.mma.sync.aligned.row.col.m16n16k16.f32.f32 {%f52570, %f52571, %f52572, %f52573, %f52574, %f52575, %f52576, %f52577}, {%r2, %r2, %r2, %r2, %r2, %r2, %r2, %r2}, {%r2, %r2, %r2, %r2, %r2, %r2, %r2, %r2}, {%f52562, %f52563, %f52564, %f52565, %f52566, %f52567, %f52568, %f52569};
	bar.warp.sync 	-1;
	wmma.mma.sync.aligned.row.col.m16n16k16.f32.f32 {%f52578, %f52579, %f52580, %f52581, %f52582, %f52583, %f52584, %f52585}, {%r2, %r2, %r2, %r2, %r2, %r2, %r2, %r2}, {%r2, %r2, %r2, %r2, %r2, %r2, %r2, %r2}, {%f52570, %f52571, %f52572, %f52573, %f52574, %f52575, %f52576, %f52577};
	bar.warp.sync 	-1;
	wmma.mma.sync.aligned.row.col.m16n16k16.f32.f32 {%f52586, %f52587, %f52588, %f52589, %f52590, %f52591, %f52592, %f52593}, {%r2, %r2, %r2, %r2, %r2, %r2, %r2, %r2}, {%r2, %r2, %r2, %r2, %r2, %r2, %r2, %r2}, {%f52578, %f52579, %f52580, %f52581, %f52582, %f52583, %f52584, %f52585};
	bar.warp.sync 	-1;
	wmma.mma.sync.aligned.row.col.m16n16k16.f32.f32 {%f52594, %f52595, %f52596, %f52597, %f52598, %f52599, %f52600, %f52601}, {%r2, %r2, %r2, %r2, %r2, %r2, %r2, %r2}, {%r2, %r2, %r2, %r2, %r2, %r2, %r2, %r2}, {%f52586, %f52587, %f52588, %f52589, %f52590, %f52591, %f52592, %f52593};
	bar.warp.sync 	-1;
	wmma.mma.sync.aligned.row.col.m16n16k16.f32.f32 {%f52602, %f52603, %f52604, %f52605, %f52606, %f52607, %f52608, %f52609}, {%r2, %r2, %r2, %r2, %r2, %r2, %r2, %r2}, {%r2, %r2, %r2, %r2, %r2, %r2, %r2, %r2}, {%f52594, %f52595, %f52596, %f52597, %f52598, %f52599, %f52600, %f52601};
	bar.warp.sync 	-1;
	wmma.mma.sync.aligned.row.col.m16n16k16.f32.f32 {%f52610, %f52611, %f52612, %f52613, %f52614, %f52615, %f52616, %f52617}, {%r2, %r2, %r2, %r2, %r2, %r2, %r2, %r2}, {%r2, %r2, %r2, %r2, %r2, %r2, %r2, %r2}, {%f52602, %f52603, %f52604, %f52605, %f52606, %f52607, %f52608, %f52609};
	bar.warp.sync 	-1;
	wmma.mma.sync.aligned.row.col.m16n16k16.f32.f32 {%f52618, %f52619, %f52620, %f52621, %f52622, %f52623, %f52624, %f52625}, {%r2, %r2, %r2, %r2, %r2, %r2, %r2, %r2}, {%r2, %r2, %r2, %r2, %r2, %r2, %r2, %r2}, {%f52610, %f52611, %f52612, %f52613, %f52614, %f52615, %f52616, %f52617};
	bar.warp.sync 	-1;
	wmma.mma.sync.aligned.row.col.m16n16k16.f32.f32 {%f52626, %f52627, %f52628, %f52629, %f52630, %f52631, %f52632, %f52633}, {%r2, %r2, %r2, %r2, %r2, %r2, %r2, %r2}, {%r2, %r2, %r2, %r2, %r2, %r2, %r2, %r2}, {%f52618, %f52619, %f52620, %f52621, %f52622, %f52623, %f52624, %f52625};
	bar.warp.sync 	-1;
	wmma.mma.sync.aligned.row.col.m16n16k16.f32.f32 {%f52634, %f52635, %f52636, %f52637, %f52638, %f52639, %f52640, %f52641}, {%r2, %r2, %r2, %r2, %r2, %r2, %r2, %r2}, {%r2, %r2, %r2, %r2, %r2, %r2, %r2, %r2}, {%f52626, %f52627, %f52628, %f52629, %f52630, %f52631, %f52632, %f52633};
	bar.warp.sync 	-1;
	wmma.mma.sync.aligned.row.col.m16n16k16.f32.f32 {%f52642, %f52643, %f52644, %f52645, %f52646, %f52647, %f52648, %f52649}, {%r2, %r2, %r2, %r2, %r2, %r2, %r2, %r2}, {%r2, %r2, %r2, %r2, %r2, %r2, %r2, %r2}, {%f52634, %f52635, %f52636, %f52637, %f52638, %f52639, %f52640, %f52641};
	bar.warp.sync 	-1;
	wmma.mma.sync.aligned.row.col.m16n16k16.f32.f32 {%f52650, %f52651, %f52652, %f52653, %f52654, %f52655, %f52656, %f52657}, {%r2, %r2, %r2, %r2, %r2, %r2, %r2, %r2}, {%r2, %r2, %r2, %r2, %r2, %r2, %r2, %r2}, {%f52642, %f52643, %f52644, %f52645, %f52646, %f52647, %f52648, %f52649};
	bar.warp.sync 	-1;
	wmma.mma.sync.aligned.row.col.m16n16k16.f32.f32 {%f52658, %f52659, %f52660, %f52661, %f52662, %f52663, %f52664, %f52665}, {%r2, %r2, %r2, %r2, %r2, %r2, %r2, %r2}, {%r2, %r2, %r2, %r2, %r2, %r2, %r2, %r2}, {%f52650, %f52651, %f52652, %f52653, %f52654, %f52655, %f52656, %f52657};
	bar.warp.sync 	-1;
	wmma.mma.sync.aligned.row.col.m16n16k16.f32.f32 {%f52666, %f52667, %f52668, %f52669, %f52670, %f52671, %f52672, %f52673}, {%r2, %r2, %r2, %r2, %r2, %r2, %r2, %r2}, {%r2, %r2, %r2, %r2, %r2, %r2, %r2, %r2}, {%f52658, %f52659, %f52660, %f52661, %f52662, %f52663, %f52664, %f52665};
	bar.warp.sync 	-1;
	wmma.mma.sync.aligned.row.col.m16n16k16.f32.f32 {%f52674, %f52675, %f52676, %f52677, %f52678, %f52679, %f52680, %f52681}, {%r2, %r2, %r2, %r2, %r2, %r2, %r2, %r2}, {%r2, %r2, %r2, %r2, %r2, %r2, %r2, %r2}, {%f52666, %f52667, %f52668, %f52669, %f52670, %f52671, %f52672, %f52673};
	bar.warp.sync 	-1;
	wmma.mma.sync.aligned.row.col.m16n16k16.f32.f32 {%f52682, %f52683, %f52684, %f52685, %f52686, %f52687, %f52688, %f52689}, {%r2, %r2, %r2, %r2, %r2, %r2, %r2, %r2}, {%r2, %r2, %r2, %r2, %r2, %r2, %r2, %r2}, {%f52674, %f52675, %f52676, %f52677, %f52678, %f52679, %f52680, %f52681};
	bar.warp.sync 	-1;
	wmma.mma.sync.aligned.row.col.m16n16k16.f32.f32 {%f52690, %f52691, %f52692, %f52693, %f52694, %f52695, %f52696, %f52697}, {%r2, %r2, %r2, %r2, %r2, %r2, %r2, %r2}, {%r2, %r2, %r2, %r2, %r2, %r2, %r2, %r2}, {%f52682, %f52683, %f52684, %f52685, %f52686, %f52687, %f52688, %f52689};
	bar.warp.sync 	-1;
	wmma.mma.sync.aligned.row.col.m16n16k16.f32.f32 {%f52698, %f52699, %f52700, %f52701, %f52702, %f52703, %f52704, %f52705}, {%r2, %r2, %r2, %r2, %r2, %r2, %r2, %r2}, {%r2, %r2, %r2, %r2, %r2, %r2, %r2, %r2}, {%f52690, %f52691, %f52692, %f52693, %f52694, %f52695, %f52696, %f52697};
	bar.warp.sync 	-1;
	wmma.mma.sync.aligned.row.col.m16n16k16.f32.f32 {%f52706, %f52707, %f52708, %f52709, %f52710, %f52711, %f52712, %f52713}, {%r2, %r2, %r2, %r2, %r2, %r2, %r2, %r2}, {%r2, %r2, %r2, %r2, %r2, %r2, %r2, %r2}, {%f52698, %f52699, %f52700, %f52701, %f52702, %f52703, %f52704, %f52705};
	bar.warp.sync 	-1;
	wmma.mma.sync.aligned.row.col.m16n16k16.f32.f32 {%f52714, %f52715, %f52716, %f52717, %f52718, %f52719, %f52720, %f52721}, {%r2, %r2, %r2, %r2, %r2, %r2, %r2, %r2}, {%r2, %r2, %r2, %r2, %r2, %r2, %r2, %r2}, {%f52706, %f52707, %f52708, %f52709, %f52710, %f52711, %f52712, %f52713};
	bar.warp.sync 	-1;
	wmma.mma.sync.aligned.row.col.m16n16k16.f32.f32 {%f52722, %f52723, %f52724, %f52725, %f52726, %f52727, %f52728, %f52729}, {%r2, %r2, %r2, %r2, %r2, %r2, %r2, %r2}, {%r2, %r2, %r2, %r2, %r2, %r2, %r2, %r2}, {%f52714, %f52715, %f52716, %f52717, %f52718, %f52719, %f52720, %f52721};
	bar.warp.sync 	-1;
	wmma.mma.sync.aligned.row.col.m16n16k16.f32.f32 {%f52730, %f52731, %f52732, %f52733, %f52734, %f52735, %f52736, %f52737}, {%r2, %r2, %r2, %r2, %r2, %r2, %r2, %r2}, {%r2, %r2, %r2, %r2, %r2, %r2, %r2, %r2}, {%f52722, %f52723, %f52724, %f52725, %f52726, %f52727, %f52728, %f52729};
	bar.warp.sync 	-1;
	wmma.mma.sync.aligned.row.col.m16n16k16.f32.f32 {%f52738, %f52739, %f52740, %f52741, %f52742, %f52743, %f52744, %f52745}, {%r2, %r2, %r2, %r2, %r2, %r2, %r2, %r2}, {%r2, %r2, %r2, %r2, %r2, %r2, %r2, %r2}, {%f52730, %f52731, %f52732, %f52733, %f52734, %f52735, %f52736, %f52737};
	bar.warp.sync 	-1;
	wmma.mma.sync.aligned.row.col.m16n16k16.f32.f32 {%f52746, %f52747, %f52748, %f52749, %f52750, %f52751, %f52752, %f52753}, {%r2, %r2, %r2, %r2, %r2, %r2, %r2, %r2}, {%r2, %r2, %r2, %r2, %r2, %r2, %r2, %r2}, {%f52738, %f52739, %f52740, %f52741, %f52742, %f52743, %f52744, %f52745};
	bar.warp.sync 	-1;
	wmma.mma.sync.aligned.row.col.m16n16k16.f32.f32 {%f52754, %f52755, %f52756, %f52757, %f52758, %f52759, %f52760, %f52761}, {%r2, %r2, %r2, %r2, %r2, %r2, %r2, %r2}, {%r2, %r2, %r2, %r2, %r2, %r2, %r2, %r2}, {%f52746, %f52747, %f52748, %f52749, %f52750, %f52751, %f52752, %f52753};
	bar.warp.sync 	-1;
	wmma.mma.sync.aligned.row.col.m16n16k16.f32.f32 {%f52762, %f52763, %f52764, %f52765, %f52766, %f52767, %f52768, %f52769}, {%r2, %r2, %r2, %r2, %r2, %r2, %r2, %r2}, {%r2, %r2, %r2, %r2, %r2, %r2, %r2, %r2}, {%f52754, %f52755, %f52756, %f52757, %f52758, %f52759, %f52760, %f52761};
	bar.warp.sync 	-1;
	wmma.mma.sync.aligned.row.col.m16n16k16.f32.f32 {%f52770, %f52771, %f52772, %f52773, %f52774, %f52775, %f52776, %f52777}, {%r2, %r2, %r2, %r2, %r2, %r2, %r2, %r2}, {%r2, %r2, %r2, %r2, %r2, %r2, %r2, %r2}, {%f52762, %f52763, %f52764, %f52765, %f52766, %f52767, %f52768, %f52769};
	bar.warp.sync 	-1;
	wmma.mma.sync.aligned.row.col.m16n16k16.f32.f32 {%f52778, %f52779, %f52780, %f52781, %f52782, %f52783, %f52784, %f52785}, {%r2, %r2, %r2, %r2, %r2, %r2, %r2, %r2}, {%r2, %r2, %r2, %r2, %r2, %r2, %r2, %r2}, {%f52770, %f52771, %f52772, %f52773, %f52774, %f52775, %f52776, %f52777};
	bar.warp.sync 	-1;
	wmma.mma.sync.aligned.row.col.m16n16k16.f32.f32 {%f52786, %f52787, %f52788, %f52789, %f52790, %f52791, %f52792, %f52793}, {%r2, %r2, %r2, %r2, %r2, %r2, %r2, %r2}, {%r2, %r2, %r2, %r2, %r2, %r2, %r2, %r2}, {%f52778, %f52779, %f52780, %f52781, %f52782, %f52783, %f52784, %f52785};
	bar.warp.sync 	-1;
	wmma.mma.sync.aligned.row.col.m16n16k16.f32.f32 {%f52794, %f52795, %f52796, %f52797, %f52798, %f52799, %f52800, %f52801}, {%r2, %r2, %r2, %r2, %r2, %r2, %r2, %r2}, {%r2, %r2, %r2, %r2, %r2, %r2, %r2, %r2}, {%f52786, %f52787, %f52788, %f52789, %f52790, %f52791, %f52792, %f52793};
	bar.warp.sync 	-1;
	wmma.mma.sync.aligned.row.col.m16n16k16.f32.f32 {%f52802, %f52803, %f52804, %f52805, %f52806, %f52807, %f52808, %f52809}, {%r2, %r2, %r2, %r2, %r2, %r2, %r2, %r2}, {%r2, %r2, %r2, %r2, %r2, %r2, %r2, %r2}, {%f52794, %f52795, %f52796, %f52797, %f52798, %f52799, %f52800, %f52801};
	bar.warp.sync 	-1;
	wmma.mma.sync.aligned.row.col.m16n16k16.f32.f32 {%f52810, %f52811, %f52812, %f52813, %f52814, %f52815, %f52816, %f52817}, {%r2, %r2, %r2, %r2, %r2, %r2, %r2, %r2}, {%r2, %r2, %r2, %r2, %r2, %r2, %r2, %r2}, {%f52802, %f52803, %f52804, %f52805, %f52806, %f52807, %f52808, %f52809};
	bar.warp.sync 	-1;
	wmma.mma.sync.aligned.row.col.m16n16k16.f32.f32 {%f52818, %f52819, %f52820, %f52821, %f52822, %f52823, %f52824, %f52825}, {%r2, %r2, %r2, %r2, %r2, %r2, %r2, %r2}, {%r2, %r2, %r2, %r2, %r2, %r2, %r2, %r2}, {%f52810, %f52811, %f52812, %f52813, %f52814, %f52815, %f52816, %f52817};
	bar.warp.sync 	-1;
	wmma.mma.sync.aligned.row.col.m16n16k16.f32.f32 {%f52826, %f52827, %f52828, %f52829, %f52830, %f52831, %f52832, %f52833}, {%r2, %r2, %r2, %r2, %r2, %r2, %r2, %r2}, {%r2, %r2, %r2, %r2, %r2, %r2, %r2, %r2}, {%f52818, %f52819, %f52820, %f52821, %f52822, %f52823, %f52824, %f52825};
	bar.warp.sync 	-1;
	wmma.mma.sync.aligned.row.col.m16n16k16.f32.f32 {%f52834, %f52835, %f52836, %f52837, %f52838, %f52839, %f52840, %f52841}, {%r2, %r2, %r2, %r2, %r2, %r2, %r2, %r2}, {%r2, %r2, %r2, %r2, %r2, %r2, %r2, %r2}, {%f52826, %f52827, %f52828, %f52829, %f52830, %f52831, %f52832, %f52833};
	bar.warp.sync 	-1;
	wmma.mma.sync.aligned.row.col.m16n16k16.f32.f32 {%f52842, %f52843, %f52844, %f52845, %f52846, %f52847, %f52848, %f52849}, {%r2, %r2, %r2, %r2, %r2, %r2, %r2, %r2}, {%r2, %r2, %r2, %r2, %r2, %r2, %r2, %r2}, {%f52834, %f52835, %f52836, %f52837, %f52838, %f52839, %f52840, %f52841};
	bar.warp.sync 	-1;
	wmma.mma.sync.aligned.row.col.m16n16k16.f32.f32 {%f52850, %f52851, %f52852, %f52853, %f52854, %f52855, %f52856, %f52857}, {%r2, %r2, %r2, %r2, %r2, %r2, %r2, %r2}, {%r2, %r2, %r2, %r2, %r2, %r2, %r2, %r2}, {%f52842, %f52843, %f52844, %f52845, %f52846, %f52847, %f52848, %f52849};
	bar.warp.sync 	-1;
	wmma.mma.sync.aligned.row.col.m16n16k16.f32.f32 {%f52858, %f52859, %f52860, %f52861, %f52862, %f52863, %f52864, %f52865}, {%r2, %r2, %r2, %r2, %r2, %r2, %r2, %r2}, {%r2, %r2, %r2, %r2, %r2, %r2, %r2, %r2}, {%f52850, %f52851, %f52852, %f52853, %f52854, %f52855, %f52856, %f52857};
	bar.warp.sync 	-1;
	wmma.mma.sync.aligned.row.col.m16n16k16.f32.f32 {%f52866, %f52867, %f52868, %f52869, %f52870, %f52871, %f52872, %f52873}, {%r2, %r2, %r2, %r2, %r2, %r2, %r2, %r2}, {%r2, %r2, %r2, %r2, %r2, %r2, %r2, %r2}, {%f52858, %f52859, %f52860, %f52861, %f52862, %f52863, %f52864, %f52865};
	bar.warp.sync 	-1;
	wmma.mma.sync.aligned.row.col.m16n16k16.f32.f32 {%f52874, %f52875, %f52876, %f52877, %f52878, %f52879, %f52880, %f52881}, {%r2, %r2, %r2, %r2, %r2, %r2, %r2, %r2}, {%r2, %r2, %r2, %r2, %r2, %r2, %r2, %r2}, {%f52866, %f52867, %f52868, %f52869, %f52870, %f52871, %f52872, %f52873};
	bar.warp.sync 	-1;
	wmma.mma.sync.aligned.row.col.m16n16k16.f32.f32 {%f52882, %f52883, %f52884, %f52885, %f52886, %f52887, %f52888, %f52889}, {%r2, %r2, %r2, %r2, %r2, %r2, %r2, %r2}, {%r2, %r2, %r2, %r2, %r2, %r2, %r2, %r2}, {%f52874, %f52875, %f52876, %f52877, %f52878, %f52879, %f52880, %f52881};
	bar.warp.sync 	-1;
	wmma.mma.sync.aligned.row.col.m16n16k16.f32.f32 {%f52890, %f52891, %f52892, %f52893, %f52894, %f52895, %f52896, %f52897}, {%r2, %r2, %r2, %r2, %r2, %r2, %r2, %r2}, {%r2, %r2, %r2, %r2, %r2, %r2, %r2, %r2}, {%f52882, %f52883, %f52884, %f52885, %f52886, %f52887, %f52888, %f52889};
	bar.warp.sync 	-1;
	wmma.mma.sync.aligned.row.col.m16n16k16.f32.f32 {%f52898, %f52899, %f52900, %f52901, %f52902, %f52903, %f52904, %f52905}, {%r2, %r2, %r2, %r2, %r2, %r2, %r2, %r2}, {%r2, %r2, %r2, %r2, %r2, %r2, %r2, %r2}, {%f52890, %f52891, %f52892, %f52893, %f52894, %f52895, %f52896, %f52897};
	bar.warp.sync 	-1;
	wmma.mma.sync.aligned.row.col.m16n16k16.f32.f32 {%f52906, %f52907, %f52908, %f52909, %f52910, %f52911, %f52912, %f52913}, {%r2, %r2, %r2, %r2, %r2, %r2, %r2, %r2}, {%r2, %r2, %r2, %r2, %r2, %r2, %r2, %r2}, {%f52898, %f52899, %f52900, %f52901, %f52902, %f52903, %f52904, %f52905};
	bar.warp.sync 	-1;
	wmma.mma.sync.aligned.row.col.m16n16k16.f32.f32 {%f52914, %f52915, %f52916, %f52917, %f52918, %f52919, %f52920, %f52921}, {%r2, %r2, %r2, %r2, %r2, %r2, %r2, %r2}, {%r2, %r2, %r2, %r2, %r2, %r2, %r2, %r2}, {%f52906, %f52907, %f52908, %f52909, %f52910, %f52911, %f52912, %f52913};
	bar.warp.sync 	-1;
	wmma.mma.sync.aligned.row.col.m16n16k16.f32.f32 {%f52922, %f52923, %f52924, %f52925, %f52926, %f52927, %f52928, %f52929}, {%r2, %r2, %r2, %r2, %r2, %r2, %r2, %r2}, {%r2, %r2, %r2, %r2, %r2, %r2, %r2, %r2}, {%f52914, %f52915, %f52916, %f52917, %f52918, %f52919, %f52920, %f52921};
	bar.warp.sync 	-1;
	wmma.mma.sync.aligned.row.col.m16n16k16.f32.f32 {%f52930, %f52931, %f52932, %f52933, %f52934, %f52935, %f52936, %f52937}, {%r2, %r2, %r2, %r2, %r2, %r2, %r2, %r2}, {%r2, %r2, %r2, %r2, %r2, %r2, %r2, %r2}, {%f52922, %f52923, %f52924, %f52925, %f52926, %f52927, %f52928, %f52929};
	bar.warp.sync 	-1;
	wmma.mma.sync.aligned.row.col.m16n16k16.f32.f32 {%f52938, %f52939, %f52940, %f52941, %f52942, %f52943, %f52944, %f52945}, {%r2, %r2, %r2, %r2, %r2, %r2, %r2, %r2}, {%r2, %r2, %r2, %r2, %r2, %r2, %r2, %r2}, {%f52930, %f52931, %f52932, %f52933, %f52934, %f52935, %f52936, %f52937};
	bar.warp.sync 	-1;
	wmma.mma.sync.aligned.row.col.m16n16k16.f32.f32 {%f52946, %f52947, %f52948, %f52949, %f52950, %f52951, %f52952, %f52953}, {%r2, %r2, %r2, %r2, %r2, %r2, %r2, %r2}, {%r2, %r2, %r2, %r2, %r2, %r2, %r2, %r2}, {%f52938, %f52939, %f52940, %f52941, %f52942, %f52943, %f52944, %f52945};
	bar.warp.sync 	-1;
	wmma.mma.sync.aligned.row.col.m16n16k16.f32.f32 {%f52954, %f52955, %f52956, %f52957, %f52958, %f52959, %f52960, %f52961}, {%r2, %r2, %r2, %r2, %r2, %r2, %r2, %r2}, {%r2, %r2, %r2, %r2, %r2, %r2, %r2, %r2}, {%f52946, %f52947, %f52948, %f52949, %f52950, %f52951, %f52952, %f52953};
	bar.warp.sync 	-1;
	wmma.mma.sync.aligned.row.col.m16n16k16.f32.f32 {%f52962, %f52963, %f52964, %f52965, %f52966, %f52967, %f52968, %f52969}, {%r2, %r2, %r2, %r2, %r2, %r2, %r2, %r2}, {%r2, %r2, %r2, %r2, %r2, %r2, %r2, %r2}, {%f52954, %f52955, %f52956, %f52957, %f52958, %f52959, %f52960, %f52961};
	bar.warp.sync 	-1;
	wmma.mma.sync.aligned.row.col.m16n16k16.f32.f32 {%f52970, %f52971, %f52972, %f52973, %f52974, %f52975, %f52976, %f52977}, {%r2, %r2, %r2, %r2, %r2, %r2, %r2, %r2}, {%r2, %r2, %r2, %r2, %r2, %r2, %r2, %r2}, {%f52962, %f52963, %f52964, %f52965, %f52966, %f52967, %f52968, %f52969};
	bar.warp.sync 	-1;
	wmma.mma.sync.aligned.row.col.m16n16k16.f32.f32 {%f52978, %f52979, %f52980, %f52981, %f52982, %f52983, %f52984, %f52985}, {%r2, %r2, %r2, %r2, %r2, %r2, %r2, %r2}, {%r2, %r2, %r2, %r2, %r2, %r2, %r2, %r2}, {%f52970, %f52971, %f52972, %f52973, %f52974, %f52975, %f52976, %f52977};
	bar.warp.sync 	-1;
	wmma.mma.sync.aligned.row.col.m16n16k16.f32.f32 {%f52986, %f52987, %f52988, %f52989, %f52990, %f52991, %f52992, %f52993}, {%r2, %r2, %r2, %r2, %r2, %r2, %r2, %r2}, {%r2, %r2, %r2, %r2, %r2, %r2, %r2, %r2}, {%f52978, %f52979, %f52980, %f52981, %f52982, %f52983, %f52984, %f52985};
	bar.warp.sync 	-1;
	wmma.mma.sync.aligned.row.col.m16n16k16.f32.f32 {%f52994, %f52995, %f52996, %f52997, %f52998, %f52999, %f53000, %f53001}, {%r2, %r2, %r2, %r2, %r2, %r2, %r2, %r2}, {%r2, %r2, %r2, %r2, %r2, %r2, %r2, %r2}, {%f52986, %f52987, %f52988, %f52989, %f52990, %f52991, %f52992, %f52993};
	bar.warp.sync 	-1;
	wmma.mma.sync.aligned.row.col.m16n16k16.f32.f32 {%f53002, %f53003, %f53004, %f53005, %f53006, %f53007, %f53008, %f53009}, {%r2, %r2, %r2, %r2, %r2, %r2, %r2, %r2}, {%r2, %r2, %r2, %r2, %r2, %r2, %r2, %r2}, {%f52994, %f52995, %f52996, %f52997, %f52998, %f52999, %f53000, %f53001};
	bar.warp.sync 	-1;
	wmma.mma.sync.aligned.row.col.m16n16k16.f32.f32 {%f53010, %f53011, %f53012, %f53013, %f53014, %f53015, %f53016, %f53017}, {%r2, %r2, %r2, %r2, %r2, %r2, %r2, %r2}, {%r2, %r2, %r2, %r2, %r2, %r2, %r2, %r2}, {%f53002, %f53003, %f53004, %f53005, %f53006, %f53007, %f53008, %f53009};
	bar.warp.sync 	-1;
	wmma.mma.sync.aligned.row.col.m16n16k16.f32.f32 {%f53018, %f53019, %f53020, %f53021, %f53022, %f53023, %f53024, %f53025}, {%r2, %r2, %r2, %r2, %r2, %r2, %r2, %r2}, {%r2, %r2, %r2, %r2, %r2, %r2, %r2, %r2}, {%f53010, %f53011, %f53012, %f53013, %f53014, %f53015, %f53016, %f53017};
	bar.warp.sync 	-1;
	wmma.mma.sync.aligned.row.col.m16n16k16.f32.f32 {%f53026, %f53027, %f53028, %f53029, %f53030, %f53031, %f53032, %f53033}, {%r2, %r2, %r2, %r2, %r2, %r2, %r2, %r2}, {%r2, %r2, %r2, %r2, %r2, %r2, %r2, %r2}, {%f53018, %f53019, %f53020, %f53021, %f53022, %f53023, %f53024, %f53025};
	bar.warp.sync 	-1;
	wmma.mma.sync.aligned.row.col.m16n16k16.f32.f32 {%f53034, %f53035, %f53036, %f53037, %f53038, %f53039, %f53040, %f53041}, {%r2, %r2, %r2, %r2, %r2, %r2, %r2, %r2}, {%r2, %r2, %r2, %r2, %r2, %r2, %r2, %r2}, {%f53026, %f53027, %f53028, %f53029, %f53030, %f53031, %f53032, %f53033};
	bar.warp.sync 	-1;
	wmma.mma.sync.aligned.row.col.m16n16k16.f32.f32 {%f53042, %f53043, %f53044, %f53045, %f53046, %f53047, %f53048, %f53049}, {%r2, %r2, %r2, %r2, %r2, %r2, %r2, %r2}, {%r2, %r2, %r2, %r2, %r2, %r2, %r2, %r2}, {%f53034, %f53035, %f53036, %f53037, %f53038, %f53039, %f53040, %f53041};
	bar.warp.sync 	-1;
	wmma.mma.sync.aligned.row.col.m16n16k16.f32.f32 {%f53050, %f53051, %f53052, %f53053, %f53054, %f53055, %f53056, %f53057}, {%r2, %r2, %r2, %r2, %r2, %r2, %r2, %r2}, {%r2, %r2, %r2, %r2, %r2, %r2, %r2, %r2}, {%f53042, %f53043, %f53044, %f53045, %f53046, %f53047, %f53048, %f53049};
	bar.warp.sync 	-1;
	wmma.mma.sync.aligned.row.col.m16n16k16.f32.f32 {%f53058, %f53059, %f53060, %f53061, %f53062, %f53063, %f53064, %f53065}, {%r2, %r2, %r2, %r2, %r2, %r2, %r2, %r2}, {%r2, %r2, %r2, %r2, %r2, %r2, %r2, %r2}, {%f53050, %f53051, %f53052, %f53053, %f53054, %f53055, %f53056, %f53057};
	bar.warp.sync 	-1;
	wmma.mma.sync.aligned.row.col.m16n16k16.f32.f32 {%f53066, %f53067, %f53068, %f53069, %f53070, %f53071, %f53072, %f53073}, {%r2, %r2, %r2, %r2, %r2, %r2, %r2, %r2}, {%r2, %r2, %r2, %r2, %r2, %r2, %r2, %r2}, {%f53058, %f53059, %f53060, %f53061, %f53062, %f53063, %f53064, %f53065};
	bar.warp.sync 	-1;
	wmma.mma.sync.aligned.row.col.m16n16k16.f32.f32 {%f53074, %f53075, %f53076, %f53077, %f53078, %f53079, %f53080, %f53081}, {%r2, %r2, %r2, %r2, %r2, %r2, %r2, %r2}, {%r2, %r2, %r2, %r2, %r2, %r2, %r2, %r2}, {%f53066, %f53067, %f53068, %f53069, %f53070, %f53071, %f53072, %f53073};
	bar.warp.sync 	-1;
	wmma.mma.sync.aligned.row.col.m16n16k16.f32.f32 {%f53082, %f53083, %f53084, %f53085, %f53086, %f53087, %f53088, %f53089}, {%r2, %r2, %r2, %r2, %r2, %r2, %r2, %r2}, {%r2, %r2, %r2, %r2, %r2, %r2, %r2, %r2}, {%f53074, %f53075, %f53076, %f53077, %f53078, %f53079, %f53080, %f53081};
	bar.warp.sync 	-1;
	wmma.mma.sync.aligned.row.col.m16n16k16.f32.f32 {%f53090, %f53091, %f53092, %f53093, %f53094, %f53095, %f53096, %f53097}, {%r2, %r2, %r2, %r2, %r2, %r2, %r2, %r2}, {%r2, %r2, %r2, %r2, %r2, %r2, %r2, %r2}, {%f53082, %f53083, %f53084, %f53085, %f53086, %f53087, %f53088, %f53089};
	bar.warp.sync 	-1;
	wmma.mma.sync.aligned.row.col.m16n16k16.f32.f32 {%f53098, %f53099, %f53100, %f53101, %f53102, %f53103, %f53104, %f53105}, {%r2, %r2, %r2, %r2, %r2, %r2, %r2, %r2}, {%r2, %r2, %r2, %r2, %r2, %r2, %r2, %r2}, {%f53090, %f53091, %f53092, %f53093, %f53094, %f53095, %f53096, %f53097};
	bar.warp.sync 	-1;
	wmma.mma.sync.aligned.row.col.m16n16k16.f32.f32 {%f53106, %f53107, %f53108, %f53109, %f53110, %f53111, %f53112, %f53113}, {%r2, %r2, %r2, %r2, %r2, %r2, %r2, %r2}, {%r2, %r2, %r2, %r2, %r2, %r2, %r2, %r2}, {%f53098, %f53099, %f53100, %f53101, %f53102, %f53103, %f53104, %f53105};
	bar.warp.sync 	-1;
	wmma.mma.sync.aligned.row.col.m16n16k16.f32.f32 {%f53114, %f53115, %f53116, %f53117, %f53118, %f53119, %f53120, %f53121}, {%r2, %r2, %r2, %r2, %r2, %r2, %r2, %r2}, {%r2, %r2, %r2, %r2, %r2, %r2, %r2, %r2}, {%f53106, %f53107, %f53108, %f53109, %f53110, %f53111, %f53112, %f53113};
	bar.warp.sync 	-1;
	wmma.mma.sync.aligned.row.col.m16n16k16.f32.f32 {%f53122, %f53123, %f53124, %f53125, %f53126, %f53127, %f53128, %f53129}, {%r2, %r2, %r2, %r2, %r2, %r2, %r2, %r2}, {%r2, %r2, %r2, %r2, %r2, %r2, %r2, %r2}, {%f53114, %f53115, %f53116, %f53117, %f53118, %f53119, %f53120, %f53121};
	bar.warp.sync 	-1;
	wmma.mma.sync.aligned.row.col.m16n16k16.f32.f32 {%f53130, %f53131, %f53132, %f53133, %f53134, %f53135, %f53136, %f53137}, {%r2, %r2, %r2, %r2, %r2, %r2, %r2, %r2}, {%r2, %r2, %r2, %r2, %r2, %r2, %r2, %r2}, {%f53122, %f53123, %f53124, %f53125, %f53126, %f53127, %f53128, %f53129};
	bar.warp.sync 	-1;
	wmma.mma.sync.aligned.row.col.m16n16k16.f32.f32 {%f53138, %f53139, %f53140, %f53141, %f53142, %f53143, %f53144, %f53145}, {%r2, %r2, %r2, %r2, %r2, %r2, %r2, %r2}, {%r2, %r2, %r2, %r2, %r2, %r2, %r2, %r2}, {%f53130, %f53131, %f53132, %f53133, %f53134, %f53135, %f53136, %f53137};
	bar.warp.sync 	-1;
	wmma.mma.sync.aligned.row.col.m16n16k16.f32.f32 {%f53146, %f53147, %f53148, %f53149, %f53150, %f53151, %f53152, %f53153}, {%r2, %r2, %r2, %r2, %r2, %r2, %r2, %r2}, {%r2, %r2, %r2, %r2, %r2, %r2, %r2, %r2}, {%f53138, %f53139, %f53140, %f53141, %f53142, %f53143, %f53144, %f53145};
	bar.warp.sync 	-1;
	wmma.mma.sync.aligned.row.col.m16n16k16.f32.f32 {%f53154, %f53155, %f53156, %f53157, %f53158, %f53159, %f53160, %f53161}, {%r2, %r2, %r2, %r2, %r2, %r2, %r2, %r2}, {%r2, %r2, %r2, %r2, %r2, %r2, %r2, %r2}, {%f53146, %f53147, %f53148, %f53149, %f53150, %f53151, %f53152, %f53153};
	bar.warp.sync 	-1;
	wmma.mma.sync.aligned.row.col.m16n16k16.f32.f32 {%f53162, %f53163, %f53164, %f53165, %f53166, %f53167, %f53168, %f53169}, {%r2, %r2, %r2, %r2, %r2, %r2, %r2, %r2}, {%r2, %r2, %r2, %r2, %r2, %r2, %r2, %r2}, {%f53154, %f53155, %f53156, %f53157, %f53158, %f53159, %f53160, %f53161};
	bar.warp.sync 	-1;
	wmma.mma.sync.aligned.row.col.m16n16k16.f32.f32 {%f53170, %f53171, %f53172, %f53173, %f53174, %f53175, %f53176, %f53177}, {%r2, %r2, %r2, %r2, %r2, %r2, %r2, %r2}, {%r2, %r2, %r2, %r2, %r2, %r2, %r2, %r2}, {%f53162, %f53163, %f53164, %f53165, %f53166, %f53167, %f53168, %f53169};
	bar.warp.sync 	-1;
	wmma.mma.sync.aligned.row.col.m16n16k16.f32.f32 {%f53178, %f53179, %f53180, %f53181, %f53182, %f53183, %f53184, %f53185}, {%r2, %r2, %r2, %r2, %r2, %r2, %r2, %r2}, {%r2, %r2, %r2, %r2, %r2, %r2, %r2, %r2}, {%f53170, %f53171, %f53172, %f53173, %f53174, %f53175, %f53176, %f53177};
	bar.warp.sync 	-1;
	wmma.mma.sync.aligned.row.col.m16n16k16.f32.f32 {%f53186, %f53187, %f53188, %f53189, %f53190, %f53191, %f53192, %f53193}, {%r2, %r2, %r2, %r2, %r2, %r2, %r2, %r2}, {%r2, %r2, %r2, %r2, %r2, %r2, %r2, %r2}, {%f53178, %f53179, %f53180, %f53181, %f53182, %f53183, %f53184, %f53185};
	bar.warp.sync 	-1;
	wmma.mma.sync.aligned.row.col.m16n16k16.f32.f32 {%f53194, %f53195, %f53196, %f53197, %f53198, %f53199, %f53200, %f53201}, {%r2, %r2, %r2, %r2, %r2, %r2, %r2, %r2}, {%r2, %r2, %r2, %r2, %r2, %r2, %r2, %r2}, {%f53186, %f53187, %f53188, %f53189, %f53190, %f53191, %f53192, %f53193};
	bar.warp.sync 	-1;
	wmma.mma.sync.aligned.row.col.m16n16k16.f32.f32 {%f53202, %f53203, %f53204, %f53205, %f53206, %f53207, %f53208, %f53209}, {%r2, %r2, %r2, %r2, %r2, %r2, %r2, %r2}, {%r2, %r2, %r2, %r2, %r2, %r2, %r2, %r2}, {%f53194, %f53195, %f53196, %f53197, %f53198, %f53199, %f53200, %f53201};
	bar.warp.sync 	-1;
	wmma.mma.sync.aligned.row.col.m16n16k16.f32.f32 {%f53210, %f53211, %f53212, %f53213, %f53214, %f53215, %f53216, %f53217}, {%r2, %r2, %r2, %r2, %r2, %r2, %r2, %r2}, {%r2, %r2, %r2, %r2, %r2, %r2, %r2, %r2}, {%f53202, %f53203, %f53204, %f53205, %f53206, %f53207, %f53208, %f53209};
	bar.warp.sync 	-1;
	wmma.mma.sync.aligned.row.col.m16n16k16.f32.f32 {%f53218, %f53219, %f53220, %f53221, %f53222, %f53223, %f53224, %f53225}, {%r2, %r2, %r2, %r2, %r2, %r2, %r2, %r2}, {%r2, %r2, %r2, %r2, %r2, %r2, %r2, %r2}, {%f53210, %f53211, %f53212, %f53213, %f53214, %f53215, %f53216, %f53217};
	bar.warp.sync 	-1;
	wmma.mma.sync.aligned.row.col.m16n16k16.f32.f32 {%f53226, %f53227, %f53228, %f53229, %f53230, %f53231, %f53232, %f53233}, {%r2, %r2, %r2, %r2, %r2, %r2, %r2, %r2}, {%r2, %r2, %r2, %r2, %r2, %r2, %r2, %r2}, {%f53218, %f53219, %f53220, %f53221, %f53222, %f53223, %f53224, %f53225};
	bar.warp.sync 	-1;
	wmma.mma.sync.aligned.row.col.m16n16k16.f32.f32 {%f53234, %f53235, %f53236, %f53237, %f53238, %f53239, %f53240, %f53241}, {%r2, %r2, %r2, %r2, %r2, %r2, %r2, %r2}, {%r2, %r2, %r2, %r2, %r2, %r2, %r2, %r2}, {%f53226, %f53227, %f53228, %f53229, %f53230, %f53231, %f53232, %f53233};
	bar.warp.sync 	-1;
	wmma.mma.sync.aligned.row.col.m16n16k16.f32.f32 {%f53242, %f53243, %f53244, %f53245, %f53246, %f53247, %f53248, %f53249}, {%r2, %r2, %r2, %r2, %r2, %r2, %r2, %r2}, {%r2, %r2, %r2, %r2, %r2, %r2, %r2, %r2}, {%f53234, %f53235, %f53236, %f53237, %f53238, %f53239, %f53240, %f53241};
	bar.warp.sync 	-1;
	wmma.mma.sync.aligned.row.col.m16n16k16.f32.f32 {%f53250, %f53251, %f53252, %f53253, %f53254, %f53255, %f53256, %f53257}, {%r2, %r2, %r2, %r2, %r2, %r2, %r2, %r2}, {%r2, %r2, %r2, %r2, %r2, %r2, %r2, %r2}, {%f53242, %f53243, %f53244, %f53245, %f53246, %f53247, %f53248, %f53249};
	bar.warp.sync 	-1;
	wmma.mma.sync.aligned.row.col.m16n16k16.f32.f32 {%f53258, %f53259, %f53260, %f53261, %f53262, %f53263, %f53264, %f53265}, {%r2, %r2, %r2, %r2, %r2, %r2, %r2, %r2}, {%r2, %r2, %r2, %r2, %r2, %r2, %r2, %r2}, {%f53250, %f53251, %f53252, %f53253, %f53254, %f53255, %f53256, %f53257};
	bar.warp.sync 	-1;
	wmma.mma.sync.aligned.row.col.m16n16k16.f32.f32 {%f53266, %f53267, %f53268, %f53269, %f53270, %f53271, %f53272, %f53273}, {%r2, %r2, %r2, %r2, %r2, %r2, %r2, %r2}, {%r2, %r2, %r2, %r2, %r2, %r2, %r2, %r2}, {%f53258, %f53259, %f53260, %f53261, %f53262, %f53263, %f53264, %f53265};
	bar.warp.sync 	-1;
	wmma.mma.sync.aligned.row.col.m16n16k16.f32.f32 {%f53274, %f53275, %f53276, %f53277, %f53278, %f53279, %f53280, %f53281}, {%r2, %r2, %r2, %r2, %r2, %r2, %r2, %r2}, {%r2, %r2, %r2, %r2, %r2, %r2, %r2, %r2}, {%f53266, %f53267, %f53268, %f53269, %f53270, %f53271, %f53272, %f53273};
	bar.warp.sync 	-1;
	wmma.mma.sync.aligned.row.col.m16n16k16.f32.f32 {%f53282, %f53283, %f53284, %f53285, %f53286, %f53287, %f53288, %f53289}, {%r2, %r2, %r2, %r2, %r2, %r2, %r2, %r2}, {%r2, %r2, %r2, %r2, %r2, %r2, %r2, %r2}, {%f53274, %f53275, %f53276, %f53277, %f53278, %f53279, %f53280, %f53281};
	bar.warp.sync 	-1;
	wmma.mma.sync.aligned.row.col.m16n16k16.f32.f32 {%f53290, %f53291, %f53292, %f53293, %f53294, %f53295, %f53296, %f53297}, {%r2, %r2, %r2, %r2, %r2, %r2, %r2, %r2}, {%r2, %r2, %r2, %r2, %r2, %r2, %r2, %r2}, {%f53282, %f53283, %f53284, %f53285, %f53286, %f53287, %f53288, %f53289};
	bar.warp.sync 	-1;
	wmma.mma.sync.aligned.row.col.m16n16k16.f32.f32 {%f53298, %f53299, %f53300, %f53301, %f53302, %f53303, %f53304, %f53305}, {%r2, %r2, %r2, %r2, %r2, %r2, %r2, %r2}, {%r2, %r2, %r2, %r2, %r2, %r2, %r2, %r2}, {%f53290, %f53291, %f53292, %f53293, %f53294, %f53295, %f53296, %f53297};
	bar.warp.sync 	-1;
	wmma.mma.sync.aligned.row.col.m16n16k16.f32.f32 {%f53306, %f53307, %f53308, %f53309, %f53310, %f53311, %f53312, %f53313}, {%r2, %r2, %r2, %r2, %r2, %r2, %r2, %r2}, {%r2, %r2, %r2, %r2, %r2, %r2, %r2, %r2}, {%f53298, %f53299, %f53300, %f53301, %f53302, %f53303, %f53304, %f53305};
	bar.warp.sync 	-1;
	wmma.mma.sync.aligned.row.col.m16n16k16.f32.f32 {%f53314, %f53315, %f53316, %f53317, %f53318, %f53319, %f53320, %f53321}, {%r2, %r2, %r2, %r2, %r2, %r2, %r2, %r2}, {%r2, %r2, %r2, %r2, %r2, %r2, %r2, %r2}, {%f53306, %f53307, %f53308, %f53309, %f53310, %f53311, %f53312, %f53313};
	bar.warp.sync 	-1;
	wmma.mma.sync.aligned.row.col.m16n16k16.f32.f32 {%f53322, %f53323, %f53324, %f53325, %f53326, %f53327, %f53328, %f53329}, {%r2, %r2, %r2, %r2, %r2, %r2, %r2, %r2}, {%r2, %r2, %r2, %r2, %r2, %r2, %r2, %r2}, {%f53314, %f53315, %f53316, %f53317, %f53318, %f53319, %f53320, %f53321};
	bar.warp.sync 	-1;
	wmma.mma.sync.aligned.row.col.m16n16k16.f32.f32 {%f53330, %f53331, %f53332, %f53333, %f53334, %f53335, %f53336, %f53337}, {%r2, %r2, %r2, %r2, %r2, %r2, %r2, %r2}, {%r2, %r2, %r2, %r2, %r2, %r2, %r2, %r2}, {%f53322, %f53323, %f53324, %f53325, %f53326, %f53327, %f53328, %f53329};
	bar.warp.sync 	-1;
	wmma.mma.sync.aligned.row.col.m16n16k16.f32.f32 {%f53338, %f53339, %f53340, %f53341, %f53342, %f53343, %f53344, %f53345}, {%r2, %r2, %r2, %r2, %r2, %r2, %r2, %r2}, {%r2, %r2, %r2, %r2, %r2, %r2, %r2, %r2}, {%f53330, %f53331, %f53332, %f53333, %f53334, %f53335, %f53336, %f53337};
	bar.warp.sync 	-1;
	wmma.mma.sync.aligned.row.col.m16n16k16.f32.f32 {%f53346, %f53347, %f53348, %f53349, %f53350, %f53351, %f53352, %f53353}, {%r2, %r2, %r2, %r2, %r2, %r2, %r2, %r2}, {%r2, %r2, %r2, %r2, %r2, %r2, %r2, %r2}, {%f53338, %f53339, %f53340, %f53341, %f53342, %f53343, %f53344, %f53345};
	bar.warp.sync 	-1;
	wmma.mma.sync.aligned.row.col.m16n16k16.f32.f32 {%f53354, %f53355, %f53356, %f53357, %f53358, %f53359, %f53360, %f53361}, {%r2, %r2, %r2, %r2, %r2, %r2, %r2, %r2}, {%r2, %r2, %r2, %r2, %r2, %r2, %r2, %r2}, {%f53346, %f53347, %f53348, %f53349, %f53350, %f53351, %f53352, %f53353};
	bar.warp.sync 	-1;
	wmma.mma.sync.aligned.row.col.m16n16k16.f32.f32 {%f53362, %f53363, %f53364, %f53365, %f53366, %f53367, %f53368, %f53369}, {%r2, %r2, %r2, %r2, %r2, %r2, %r2, %r2}, {%r2, %r2, %r2, %r2, %r2, %r2, %r2, %r2}, {%f53354, %f53355, %f53356, %f53357, %f53358, %f53359, %f53360, %f53361};
	bar.warp.sync 	-1;
	wmma.mma.sync.aligned.row.col.m16n16k16.f32.f32 {%f53370, %f53371, %f53372, %f53373, %f53374, %f53375, %f53376, %f53377}, {%r2, %r2, %r2, %r2, %r2, %r2, %r2, %r2}, {%r2, %r2, %r2, %r2, %r2, %r2, %r2, %r2}, {%f53362, %f53363, %f53364, %f53365, %f53366, %f53367, %f53368, %f53369};
	bar.warp.sync 	-1;
	wmma.mma.sync.aligned.row.col.m16n16k16.f32.f32 {%f53378, %f53379, %f53380, %f53381, %f53382, %f53383, %f53384, %f53385}, {%r2, %r2, %r2, %r2, %r2, %r2, %r2, %r2}, {%r2, %r2, %r2, %r2, %r2, %r2, %r2, %r2}, {%f53370, %f53371, %f53372, %f53373, %f53374, %f53375, %f53376, %f53377};
	bar.warp.sync 	-1;
	wmma.mma.sync.aligned.row.col.m16n16k16.f32.f32 {%f53386, %f53387, %f53388, %f53389, %f53390, %f53391, %f53392, %f53393}, {%r2, %r2, %r2, %r2, %r2, %r2, %r2, %r2}, {%r2, %r2, %r2, %r2, %r2, %r2, %r2, %r2}, {%f53378, %f53379, %f53380, %f53381, %f53382, %f53383, %f53384, %f53385};
	bar.warp.sync 	-1;
	wmma.mma.sync.aligned.row.col.m16n16k16.f32.f32 {%f53394, %f53395, %f53396, %f53397, %f53398, %f53399, %f53400, %f53401}, {%r2, %r2, %r2, %r2, %r2, %r2, %r2, %r2}, {%r2, %r2, %r2, %r2, %r2, %r2, %r2, %r2}, {%f53386, %f53387, %f53388, %f53389, %f53390, %f53391, %f53392, %f53393};
	bar.warp.sync 	-1;
	wmma.mma.sync.aligned.row.col.m16n16k16.f32.f32 {%f53402, %f53403, %f53404, %f53405, %f53406, %f53407, %f53408, %f53409}, {%r2, %r2, %r2, %r2, %r2, %r2, %r2, %r2}, {%r2, %r2, %r2, %r2, %r2, %r2, %r2, %r2}, {%f53394, %f53395, %f53396, %f53397, %f53398, %f53399, %f53400, %f53401};
	bar.warp.sync 	-1;
	wmma.mma.sync.aligned.row.col.m16n16k16.f32.f32 {%f53410, %f53411, %f53412, %f53413, %f53414, %f53415, %f53416, %f53417}, {%r2, %r2, %r2, %r2, %r2, %r2, %r2, %r2}, {%r2, %r2, %r2, %r2, %r2, %r2, %r2, %r2}, {%f53402, %f53403, %f53404, %f53405, %f53406, %f53407, %f53408, %f53409};
	bar.warp.sync 	-1;
	wmma.mma.sync.aligned.row.col.m16n16k16.f32.f32 {%f53418, %f53419, %f53420, %f53421, %f53422, %f53423, %f53424, %f53425}, {%r2, %r2, %r2, %r2, %r2, %r2, %r2, %r2}, {%r2, %r2, %r2, %r2, %r2, %r2, %r2, %r2}, {%f53410, %f53411, %f53412, %f53413, %f53414, %f53415, %f53416, %f53417};
	bar.warp.sync 	-1;
	wmma.mma.sync.aligned.row.col.m16n16k16.f32.f32 {%f53426, %f53427, %f53428, %f53429, %f53430, %f53431, %f53432, %f53433}, {%r2, %r2, %r2, %r2, %r2, %r2, %r2, %r2}, {%r2, %r2, %r2, %r2, %r2, %r2, %r2, %r2}, {%f53418, %f53419, %f53420, %f53421, %f53422, %f53423, %f53424, %f53425};
	bar.warp.sync 	-1;
	wmma.mma.sync.aligned.row.col.m16n16k16.f32.f32 {%f53434, %f53435, %f53436, %f53437, %f53438, %f53439, %f53440, %f53441}, {%r2, %r2, %r2, %r2, %r2, %r2, %r2, %r2}, {%r2, %r2, %r2, %r2, %r2, %r2, %r2, %r2}, {%f53426, %f53427, %f53428, %f53429, %f53430, %f53431, %f53432, %f53433};
	bar.warp.sync 	-1;
	wmma.mma.sync.aligned.row.col.m16n16k16.f32.f32 {%f53442, %f53443, %f53444, %f53445, %f53446, %f53447, %f53448, %f53449}, {%r2, %r2, %r2, %r2, %r2, %r2, %r2, %r2}, {%r2, %r2, %r2, %r2, %r2, %r2, %r2, %r2}, {%f53434, %f53435, %f53436, %f53437, %f53438, %f53439, %f53440, %f53441};
	bar.warp.sync 	-1;
	wmma.mma.sync.aligned.row.col.m16n16k16.f32.f32 {%f53450, %f53451, %f53452, %f53453, %f53454, %f53455, %f53456, %f53457}, {%r2, %r2, %r2, %r2, %r2, %r2, %r2, %r2}, {%r2, %r2, %r2, %r2, %r2, %r2, %r2, %r2}, {%f53442, %f53443, %f53444, %f53445, %f53446, %f53447, %f53448, %f53449};
	bar.warp.sync 	-1;
	wmma.mma.sync.aligned.row.col.m16n16k16.f32.f32 {%f53458, %f53459, %f53460, %f53461, %f53462, %f53463, %f53464, %f53465}, {%r2, %r2, %r2, %r2, %r2, %r2, %r2, %r2}, {%r2, %r2, %r2, %r2, %r2, %r2, %r2, %r2}, {%f53450, %f53451, %f53452, %f53453, %f53454, %f53455, %f53456, %f53457};
	bar.warp.sync 	-1;
	wmma.mma.sync.aligned.row.col.m16n16k16.f32.f32 {%f53466, %f53467, %f53468, %f53469, %f53470, %f53471, %f53472, %f53473}, {%r2, %r2, %r2, %r2, %r2, %r2, %r2, %r2}, {%r2, %r2, %r2, %r2, %r2, %r2, %r2, %r2}, {%f53458, %f53459, %f53460, %f53461, %f53462, %f53463, %f53464, %f53465};
	bar.warp.sync 	-1;
	wmma.mma.sync.aligned.row.col.m16n16k16.f32.f32 {%f53474, %f53475, %f53476, %f53477, %f53478, %f53479, %f53480, %f53481}, {%r2, %r2, %r2, %r2, %r2, %r2, %r2, %r2}, {%r2, %r2, %r2, %r2, %r2, %r2, %r2, %r2}, {%f53466, %f53467, %f53468, %f53469, %f53470, %f53471, %f53472, %f53473};
	bar.warp.sync 	-1;
	wmma.mma.sync.aligned.row.col.m16n16k16.f32.f32 {%f53482, %f53483, %f53484, %f53485, %f53486, %f53487, %f53488, %f53489}, {%r2, %r2, %r2, %r2, %r2, %r2, %r2, %r2}, {%r2, %r2, %r2, %r2, %r2, %r2, %r2, %r2}, {%f53474, %f53475, %f53476, %f53477, %f53478, %f53479, %f53480, %f53481};
	bar.warp.sync 	-1;
	wmma.mma.sync.aligned.row.col.m16n16k16.f32.f32 {%f53490, %f53491, %f53492, %f53493, %f53494, %f53495, %f53496, %f53497}, {%r2, %r2, %r2, %r2, %r2, %r2, %r2, %r2}, {%r2, %r2, %r2, %r2, %r2, %r2, %r2, %r2}, {%f53482, %f53483, %f53484, %f53485, %f53486, %f53487, %f53488, %f53489};
	bar.warp.sync 	-1;
	wmma.mma.sync.aligned.row.col.m16n16k16.f32.f32 {%f53498, %f53499, %f53500, %f53501, %f53502, %f53503, %f53504, %f53505}, {%r2, %r2, %r2, %r2, %r2, %r2, %r2, %r2}, {%r2, %r2, %r2, %r2, %r2, %r2, %r2, %r2}, {%f53490, %f53491, %f53492, %f53493, %f53494, %f53495, %f53496, %f53497};
	bar.warp.sync 	-1;
	wmma.mma.sync.aligned.row.col.m16n16k16.f32.f32 {%f53506, %f53507, %f53508, %f53509, %f53510, %f53511, %f53512, %f53513}, {%r2, %r2, %r2, %r2, %r2, %r2, %r2, %r2}, {%r2, %r2, %r2, %r2, %r2, %r2, %r2, %r2}, {%f53498, %f53499, %f53500, %f53501, %f53502, %f53503, %f53504, %f53505};
	bar.warp.sync 	-1;
	wmma.mma.sync.aligned.row.col.m16n16k16.f32.f32 {%f53514, %f53515, %f53516, %f53517, %f53518, %f53519, %f53520, %f53521}, {%r2, %r2, %r2, %r2, %r2, %r2, %r2, %r2}, {%r2, %r2, %r2, %r2, %r2, %r2, %r2, %r2}, {%f53506, %f53507, %f53508, %f53509, %f53510, %f53511, %f53512, %f53513};
	bar.warp.sync 	-1;
	wmma.mma.sync.aligned.row.col.m16n16k16.f32.f32 {%f53522, %f53523, %f53524, %f53525, %f53526, %f53527, %f53528, %f53529}, {%r2, %r2, %r2, %r2, %r2, %r2, %r2, %r2}, {%r2, %r2, %r2, %r2, %r2, %r2, %r2, %r2}, {%f53514, %f53515, %f53516, %f53517, %f53518, %f53519, %f53520, %f53521};
	bar.warp.sync 	-1;
	wmma.mma.sync.aligned.row.col.m16n16k16.f32.f32 {%f53530, %f53531, %f53532, %f53533, %f53534, %f53535, %f53536, %f53537}, {%r2, %r2, %r2, %r2, %r2, %r2, %r2, %r2}, {%r2, %r2, %r2, %r2, %r2, %r2, %r2, %r2}, {%f53522, %f53523, %f53524, %f53525, %f53526, %f53527, %f53528, %f53529};
	bar.warp.sync 	-1;
	wmma.mma.sync.aligned.row.col.m16n16k16.f32.f32 {%f53538, %f53539, %f53540, %f53541, %f53542, %f53543, %f53544, %f53545}, {%r2, %r2, %r2, %r2, %r2, %r2, %r2, %r2}, {%r2, %r2, %r2, %r2, %r2, %r2, %r2, %r2}, {%f53530, %f53531, %f53532, %f53533, %f53534, %f53535, %f53536, %f53537};
	bar.warp.sync 	-1;
	wmma.mma.sync.aligned.row.col.m16n16k16.f32.f32 {%f53546, %f53547, %f53548, %f53549, %f53550, %f53551, %f53552, %f53553}, {%r2, %r2, %r2, %r2, %r2, %r2, %r2, %r2}, {%r2, %r2, %r2, %r2, %r2, %r2, %r2, %r2}, {%f53538, %f53539, %f53540, %f53541, %f53542, %f53543, %f53544, %f53545};
	bar.warp.sync 	-1;
	wmma.mma.sync.aligned.row.col.m16n16k16.f32.f32 {%f53554, %f53555, %f53556, %f53557, %f53558, %f53559, %f53560, %f53561}, {%r2, %r2, %r2, %r2, %r2, %r2, %r2, %r2}, {%r2, %r2, %r2, %r2, %r2, %r2, %r2, %r2}, {%f53546, %f53547, %f53548, %f53549, %f53550, %f53551, %f53552, %f53553};
	bar.warp.sync 	-1;
	wmma.mma.sync.aligned.row.col.m16n16k16.f32.f32 {%f53562, %f53563, %f53564, %f53565, %f53566, %f53567, %f53568, %f53569}, {%r2, %r2, %r2, %r2, %r2, %r2, %r2, %r2}, {%r2, %r2, %r2, %r2, %r2, %r2, %r2, %r2}, {%f53554, %f53555, %f53556, %f53557, %f53558, %f53559, %f53560, %f53561};
	bar.warp.sync 	-1;
	wmma.mma.sync.aligned.row.col.m16n16k16.f32.f32 {%f53570, %f53571, %f53572, %f53573, %f53574, %f53575, %f53576, %f53577}, {%r2, %r2, %r2, %r2, %r2, %r2, %r2, %r2}, {%r2, %r2, %r2, %r2, %r2, %r2, %r2, %r2}, {%f53562, %f53563, %f53564, %f53565, %f53566, %f53567, %f53568, %f53569};
	bar.warp.sync 	-1;
	wmma.mma.sync.aligned.row.col.m16n16k16.f32.f32 {%f53578, %f53579, %f53580, %f53581, %f53582, %f53583, %f53584, %f53585}, {%r2, %r2, %r2, %r2, %r2, %r2, %r2, %r2}, {%r2, %r2, %r2, %r2, %r2, %r2, %r2, %r2}, {%f53570, %f53571, %f53572, %f53573, %f53574, %f53575, %f53576, %f53577};
	bar.warp.sync 	-1;
	wmma.mma.sync.aligned.row.col.m16n16k16.f32.f32 {%f53586, %f53587, %f53588, %f53589, %f53590, %f53591, %f53592, %f53593}, {%r2, %r2, %r2, %r2, %r2, %r2, %r2, %r2}, {%r2, %r2, %r2, %r2, %r2, %r2, %r2, %r2}, {%f53578, %f53579, %f53580, %f53581, %f53582, %f53583, %f53584, %f53585};
	bar.warp.sync 	-1;
	wmma.mma.sync.aligned.row.col.m16n16k16.f32.f32 {%f53594, %f53595, %f53596, %f53597, %f53598, %f53599, %f53600, %f53601}, {%r2, %r2, %r2, %r2, %r2, %r2, %r2, %r2}, {%r2, %r2, %r2, %r2, %r2, %r2, %r2, %r2}, {%f53586, %f53587, %f53588, %f53589, %f53590, %f53591, %f53592, %f53593};
	bar.warp.sync 	-1;
	wmma.mma.sync.aligned.row.col.m16n16k16.f32.f32 {%f53602, %f53603, %f53604, %f53605, %f53606, %f53607, %f53608, %f53609}, {%r2, %r2, %r2, %r2, %r2, %r2, %r2, %r2}, {%r2, %r2, %r2, %r2, %r2, %r2, %r2, %r2}, {%f53594, %f53595, %f53596, %f53597, %f53598, %f53599, %f53600, %f53601};
	bar.warp.sync 	-1;
	wmma.mma.sync.aligned.row.col.m16n16k16.f32.f32 {%f53610, %f53611, %f53612, %f53613, %f53614, %f53615, %f53616, %f53617}, {%r2, %r2, %r2, %r2, %r2, %r2, %r2, %r2}, {%r2, %r2, %r2, %r2, %r2, %r2, %r2, %r2}, {%f53602, %f53603, %f53604, %f53605, %f53606, %f53607, %f53608, %f53609};
	bar.warp.sync 	-1;
	wmma.mma.sync.aligned.row.col.m16n16k16.f32.f32 {%f53618, %f53619, %f53620, %f53621, %f53622, %f53623, %f53624, %f53625}, {%r2, %r2, %r2, %r2, %r2, %r2, %r2, %r2}, {%r2, %r2, %r2, %r2, %r2, %r2, %r2, %r2}, {%f53610, %f53611, %f53612, %f53613, %f53614, %f53615, %f53616, %f53617};
	bar.warp.sync 	-1;
	wmma.mma.sync.aligned.row.col.m16n16k16.f32.f32 {%f53626, %f53627, %f53628, %f53629, %f53630, %f53631, %f53632, %f53633}, {%r2, %r2, %r2, %r2, %r2, %r2, %r2, %r2}, {%r2, %r2, %r2, %r2, %r2, %r2, %r2, %r2}, {%f53618, %f53619, %f53620, %f53621, %f53622, %f53623, %f53624, %f53625};
	bar.warp.sync 	-1;
	wmma.mma.sync.aligned.row.col.m16n16k16.f32.f32 {%f53634, %f53635, %f53636, %f53637, %f53638, %f53639, %f53640, %f53641}, {%r2, %r2, %r2, %r2, %r2, %r2, %r2, %r2}, {%r2, %r2, %r2, %r2, %r2, %r2, %r2, %r2}, {%f53626, %f53627, %f53628, %f53629, %f53630, %f53631, %f53632, %f53633};
	bar.warp.sync 	-1;
	wmma.mma.sync.aligned.row.col.m16n16k16.f32.f32 {%f53642, %f53643, %f53644, %f53645, %f53646, %f53647, %f53648, %f53649}, {%r2, %r2, %r2, %r2, %r2, %r2, %r2, %r2}, {%r2, %r2, %r2, %r2, %r2, %r2, %r2, %r2}, {%f53634, %f53635, %f53636, %f53637, %f53638, %f53639, %f53640, %f53641};
	bar.warp.sync 	-1;
	wmma.mma.sync.aligned.row.col.m16n16k16.f32.f32 {%f53650, %f53651, %f53652, %f53653, %f53654, %f53655, %f53656, %f53657}, {%r2, %r2, %r2, %r2, %r2, %r2, %r2, %r2}, {%r2, %r2, %r2, %r2, %r2, %r2, %r2, %r2}, {%f53642, %f53643, %f53644, %f53645, %f53646, %f53647, %f53648, %f53649};
	bar.warp.sync 	-1;
	wmma.mma.sync.aligned.row.col.m16n16k16.f32.f32 {%f53658, %f53659, %f53660, %f53661, %f53662, %f53663, %f53664, %f53665}, {%r2, %r2, %r2, %r2, %r2, %r2, %r2, %r2}, {%r2, %r2, %r2, %r2, %r2, %r2, %r2, %r2}, {%f53650, %f53651, %f53652, %f53653, %f53654, %f53655, %f53656, %f53657};
	bar.warp.sync 	-1;
	wmma.mma.sync.aligned.row.col.m16n16k16.f32.f32 {%f53666, %f53667, %f53668, %f53669, %f53670, %f53671, %f53672, %f53673}, {%r2, %r2, %r2, %r2, %r2, %r2, %r2, %r2}, {%r2, %r2, %r2, %r2, %r2, %r2, %r2, %r2}, {%f53658, %f53659, %f53660, %f53661, %f53662, %f53663, %f53664, %f53665};
	bar.warp.sync 	-1;
	wmma.mma.sync.aligned.row.col.m16n16k16.f32.f32 {%f53674, %f53675, %f53676, %f53677, %f53678, %f53679, %f53680, %f53681}, {%r2, %r2, %r2, %r2, %r2, %r2, %r2, %r2}, {%r2, %r2, %r2, %r2, %r2, %r2, %r2, %r2}, {%f53666, %f53667, %f53668, %f53669, %f53670, %f53671, %f53672, %f53673};
	bar.warp.sync 	-1;
	wmma.mma.sync.aligned.row.col.m16n16k16.f32.f32 {%f53682, %f53683, %f53684, %f53685, %f53686, %f53687, %f53688, %f53689}, {%r2, %r2, %r2, %r2, %r2, %r2, %r2, %r2}, {%r2, %r2, %r2, %r2, %r2, %r2, %r2, %r2}, {%f53674, %f53675, %f53676, %f53677, %f53678, %f53679, %f53680, %f53681};
	bar.warp.sync 	-1;
	wmma.mma.sync.aligned.row.col.m16n16k16.f32.f32 {%f53690, %f53691, %f53692, %f53693, %f53694, %f53695, %f53696, %f53697}, {%r2, %r2, %r2, %r2, %r2, %r2, %r2, %r2}, {%r2, %r2, %r2, %r2, %r2, %r2, %r2, %r2}, {%f53682, %f53683, %f53684, %f53685, %f53686, %f53687, %f53688, %f53689};
	bar.warp.sync 	-1;
	wmma.mma.sync.aligned.row.col.m16n16k16.f32.f32 {%f53698, %f53699, %f53700, %f53701, %f53702, %f53703, %f53704, %f53705}, {%r2, %r2, %r2, %r2, %r2, %r2, %r2, %r2}, {%r2, %r2, %r2, %r2, %r2, %r2, %r2, %r2}, {%f53690, %f53691, %f53692, %f53693, %f53694, %f53695, %f53696, %f53697};
	bar.warp.sync 	-1;
	wmma.mma.sync.aligned.row.col.m16n16k16.f32.f32 {%f53706, %f53707, %f53708, %f53709, %f53710, %f53711, %f53712, %f53713}, {%r2, %r2, %r2, %r2, %r2, %r2, %r2, %r2}, {%r2, %r2, %r2, %r2, %r2, %r2, %r2, %r2}, {%f53698, %f53699, %f53700, %f53701, %f53702, %f53703, %f53704, %f53705};
	bar.warp.sync 	-1;
	wmma.mma.sync.aligned.row.col.m16n16k16.f32.f32 {%f53714, %f53715, %f53716, %f53717, %f53718, %f53719, %f53720, %f53721}, {%r2, %r2, %r2, %r2, %r2, %r2, %r2, %r2}, {%r2, %r2, %r2, %r2, %r2, %r2, %r2, %r2}, {%f53706, %f53707, %f53708, %f53709, %f53710, %f53711, %f53712, %f53713};
	bar.warp.sync 	-1;
	wmma.mma.sync.aligned.row.col.m16n16k16.f32.f32 {%f53722, %f53723, %f53724, %f53725, %f53726, %f53727, %f53728, %f53729}, {%r2, %r2, %r2, %r2, %r2, %r2, %r2, %r2}, {%r2, %r2, %r2, %r2, %r2, %r2, %r2, %r2}, {%f53714, %f53715, %f53716, %f53717, %f53718, %f53719, %f53720, %f53721};
	bar.warp.sync 	-1;
	wmma.mma.sync.aligned.row.col.m16n16k16.f32.f32 {%f53730, %f53731, %f53732, %f53733, %f53734, %f53735, %f53736, %f53737}, {%r2, %r2, %r2, %r2, %r2, %r2, %r2, %r2}, {%r2, %r2, %r2, %r2, %r2, %r2, %r2, %r2}, {%f53722, %f53723, %f53724, %f53725, %f53726, %f53727, %f53728, %f53729};
	bar.warp.sync 	-1;
	wmma.mma.sync.aligned.row.col.m16n16k16.f32.f32 {%f53738, %f53739, %f53740, %f53741, %f53742, %f53743, %f53744, %f53745}, {%r2, %r2, %r2, %r2, %r2, %r2, %r2, %r2}, {%r2, %r2, %r2, %r2, %r2, %r2, %r2, %r2}, {%f53730, %f53731, %f53732, %f53733, %f53734, %f53735, %f53736, %f53737};
	bar.warp.sync 	-1;
	wmma.mma.sync.aligned.row.col.m16n16k16.f32.f32 {%f53746, %f53747, %f53748, %f53749, %f53750, %f53751, %f53752, %f53753}, {%r2, %r2, %r2, %r2, %r2, %r2, %r2, %r2}, {%r2, %r2, %r2, %r2, %r2, %r2, %r2, %r2}, {%f53738, %f53739, %f53740, %f53741, %f53742, %f53743, %f53744, %f53745};
	bar.warp.sync 	-1;
	wmma.mma.sync.aligned.row.col.m16n16k16.f32.f32 {%f53754, %f53755, %f53756, %f53757, %f53758, %f53759, %f53760, %f53761}, {%r2, %r2, %r2, %r2, %r2, %r2, %r2, %r2}, {%r2, %r2, %r2, %r2, %r2, %r2, %r2, %r2}, {%f53746, %f53747, %f53748, %f53749, %f53750, %f53751, %f53752, %f53753};
	bar.warp.sync 	-1;
	wmma.mma.sync.aligned.row.col.m16n16k16.f32.f32 {%f53762, %f53763, %f53764, %f53765, %f53766, %f53767, %f53768, %f53769}, {%r2, %r2, %r2, %r2, %r2, %r2, %r2, %r2}, {%r2, %r2, %r2, %r2, %r2, %r2, %r2, %r2}, {%f53754, %f53755, %f53756, %f53757, %f53758, %f53759, %f53760, %f53761};
	bar.warp.sync 	-1;
	wmma.mma.sync.aligned.row.col.m16n16k16.f32.f32 {%f53770, %f53771, %f53772, %f53773, %f53774, %f53775, %f53776, %f53777}, {%r2, %r2, %r2, %r2, %r2, %r2, %r2, %r2}, {%r2, %r2, %r2, %r2, %r2, %r2, %r2, %r2}, {%f53762, %f53763, %f53764, %f53765, %f53766, %f53767, %f53768, %f53769};
	bar.warp.sync 	-1;
	wmma.mma.sync.aligned.row.col.m16n16k16.f32.f32 {%f53778, %f53779, %f53780, %f53781, %f53782, %f53783, %f53784, %f53785}, {%r2, %r2, %r2, %r2, %r2, %r2, %r2, %r2}, {%r2, %r2, %r2, %r2, %r2, %r2, %r2, %r2}, {%f53770, %f53771, %f53772, %f53773, %f53774, %f53775, %f53776, %f53777};
	bar.warp.sync 	-1;
	wmma.mma.sync.aligned.row.col.m16n16k16.f32.f32 {%f53786, %f53787, %f53788, %f53789, %f53790, %f53791, %f53792, %f53793}, {%r2, %r2, %r2, %r2, %r2, %r2, %r2, %r2}, {%r2, %r2, %r2, %r2, %r2, %r2, %r2, %r2}, {%f53778, %f53779, %f53780, %f53781, %f53782, %f53783, %f53784, %f53785};
	bar.warp.sync 	-1;
	wmma.mma.sync.aligned.row.col.m16n16k16.f32.f32 {%f53794, %f53795, %f53796, %f53797, %f53798, %f53799, %f53800, %f53801}, {%r2, %r2, %r2, %r2, %r2, %r2, %r2, %r2}, {%r2, %r2, %r2, %r2, %r2, %r2, %r2, %r2}, {%f53786, %f53787, %f53788, %f53789, %f53790, %f53791, %f53792, %f53793};
	bar.warp.sync 	-1;
	wmma.mma.sync.aligned.row.col.m16n16k16.f32.f32 {%f53802, %f53803, %f53804, %f53805, %f53806, %f53807, %f53808, %f53809}, {%r2, %r2, %r2, %r2, %r2, %r2, %r2, %r2}, {%r2, %r2, %r2, %r2, %r2, %r2, %r2, %r2}, {%f53794, %f53795, %f53796, %f53797, %f53798, %f53799, %f53800, %f53801};
	bar.warp.sync 	-1;
	wmma.mma.sync.aligned.row.col.m16n16k16.f32.f32 {%f53810, %f53811, %f53812, %f53813, %f53814, %f53815, %f53816, %f53817}, {%r2, %r2, %r2, %r2, %r2, %r2, %r2, %r2}, {%r2, %r2, %r2, %r2, %r2, %r2, %r2, %r2}, {%f53802, %f53803, %f53804, %f53805, %f53806, %f53807, %f53808, %f53809};
	bar.warp.sync 	-1;
	wmma.mma.sync.aligned.row.col.m16n16k16.f32.f32 {%f53818, %f53819, %f53820, %f53821, %f53822, %f53823, %f53824, %f53825}, {%r2, %r2, %r2, %r2, %r2, %r2, %r2, %r2}, {%r2, %r2, %r2, %r2, %r2, %r2, %r2, %r2}, {%f53810, %f53811, %f53812, %f53813, %f53814, %f53815, %f53816, %f53817};
	bar.warp.sync 	-1;
	wmma.mma.sync.aligned.row.col.m16n16k16.f32.f32 {%f53826, %f53827, %f53828, %f53829, %f53830, %f53831, %f53832, %f53833}, {%r2, %r2, %r2, %r2, %r2, %r2, %r2, %r2}, {%r2, %r2, %r2, %r2, %r2, %r2, %r2, %r2}, {%f53818, %f53819, %f53820, %f53821, %f53822, %f53823, %f53824, %f53825};
	bar.warp.sync 	-1;
	wmma.mma.sync.aligned.row.col.m16n16k16.f32.f32 {%f53834, %f53835, %f53836, %f53837, %f53838, %f53839, %f53840, %f53841}, {%r2, %r2, %r2, %r2, %r2, %r2, %r2, %r2}, {%r2, %r2, %r2, %r2, %r2, %r2, %r2, %r2}, {%f53826, %f53827, %f53828, %f53829, %f53830, %f53831, %f53832, %f53833};
	bar.warp.sync 	-1;
	wmma.mma.sync.aligned.row.col.m16n16k16.f32.f32 {%f53842, %f53843, %f53844, %f53845, %f53846, %f53847, %f53848, %f53849}, {%r2, %r2, %r2, %r2, %r2, %r2, %r2, %r2}, {%r2, %r2, %r2, %r2, %r2, %r2, %r2, %r2}, {%f53834, %f53835, %f53836, %f53837, %f53838, %f53839, %f53840, %f53841};
	bar.warp.sync 	-1;
	wmma.mma.sync.aligned.row.col.m16n16k16.f32.f32 {%f53850, %f53851, %f53852, %f53853, %f53854, %f53855, %f53856, %f53857}, {%r2, %r2, %r2, %r2, %r2, %r2, %r2, %r2}, {%r2, %r2, %r2, %r2, %r2, %r2, %r2, %r2}, {%f53842, %f53843, %f53844, %f53845, %f53846, %f53847, %f53848, %f53849};
	bar.warp.sync 	-1;
	wmma.mma.sync.aligned.row.col.m16n16k16.f32.f32 {%f53858, %f53859, %f53860, %f53861, %f53862, %f53863, %f53864, %f53865}, {%r2, %r2, %r2, %r2, %r2, %r2, %r2, %r2}, {%r2, %r2, %r2, %r2, %r2, %r2, %r2, %r2}, {%f53850, %f53851, %f53852, %f53853, %f53854, %f53855, %f53856, %f53857};
	bar.warp.sync 	-1;
	wmma.mma.sync.aligned.row.col.m16n16k16.f32.f32 {%f53866, %f53867, %f53868, %f53869, %f53870, %f53871, %f53872, %f53873}, {%r2, %r2, %r2, %r2, %r2, %r2, %r2, %r2}, {%r2, %r2, %r2, %r2, %r2, %r2, %r2, %r2}, {%f53858, %f53859, %f53860, %f53861, %f53862, %f53863, %f53864, %f53865};
	bar.warp.sync 	-1;
	wmma.mma.sync.aligned.row.col.m16n16k16.f32.f32 {%f53874, %f53875, %f53876, %f53877, %f53878, %f53879, %f53880, %f53881}, {%r2, %r2, %r2, %r2, %r2, %r2, %r2, %r2}, {%r2, %r2, %r2, %r2, %r2, %r2, %r2, %r2}, {%f53866, %f53867, %f53868, %f53869, %f53870, %f53871, %f53872, %f53873};
	bar.warp.sync 	-1;
	wmma.mma.sync.aligned.row.col.m16n16k16.f32.f32 {%f53882, %f53883, %f53884, %f53885, %f53886, %f53887, %f53888, %f53889}, {%r2, %r2, %r2, %r2, %r2, %r2, %r2, %r2}, {%r2, %r2, %r2, %r2, %r2, %r2, %r2, %r2}, {%f53874, %f53875, %f53876, %f53877, %f53878, %f53879, %f53880, %f53881};
	bar.warp.sync 	-1;
	wmma.mma.sync.aligned.row.col.m16n16k16.f32.f32 {%f53890, %f53891, %f53892, %f53893, %f53894, %f53895, %f53896, %f53897}, {%r2, %r2, %r2, %r2, %r2, %r2, %r2, %r2}, {%r2, %r2, %r2, %r2, %r2, %r2, %r2, %r2}, {%f53882, %f53883, %f53884, %f53885, %f53886, %f53887, %f53888, %f53889};
	bar.warp.sync 	-1;
	wmma.mma.sync.aligned.row.col.m16n16k16.f32.f32 {%f53898, %f53899, %f53900, %f53901, %f53902, %f53903, %f53904, %f53905}, {%r2, %r2, %r2, %r2, %r2, %r2, %r2, %r2}, {%r2, %r2, %r2, %r2, %r2, %r2, %r2, %r2}, {%f53890, %f53891, %f53892, %f53893, %f53894, %f53895, %f53896, %f53897};
	bar.warp.sync 	-1;
	wmma.mma.sync.aligned.row.col.m16n16k16.f32.f32 {%f53906, %f53907, %f53908, %f53909, %f53910, %f53911, %f53912, %f53913}, {%r2, %r2, %r2, %r2, %r2, %r2, %r2, %r2}, {%r2, %r2, %r2, %r2, %r2, %r2, %r2, %r2}, {%f53898, %f53899, %f53900, %f53901, %f53902, %f53903, %f53904, %f53905};
	bar.warp.sync 	-1;
	wmma.mma.sync.aligned.row.col.m16n16k16.f32.f32 {%f53914, %f53915, %f53916, %f53917, %f53918, %f53919, %f53920, %f53921}, {%r2, %r2, %r2, %r2, %r2, %r2, %r2, %r2}, {%r2, %r2, %r2, %r2, %r2, %r2, %r2, %r2}, {%f53906, %f53907, %f53908, %f53909, %f53910, %f53911, %f53912, %f53913};
	bar.warp.sync 	-1;
	wmma.mma.sync.aligned.row.col.m16n16k16.f32.f32 {%f53922, %f53923, %f53924, %f53925, %f53926, %f53927, %f53928, %f53929}, {%r2, %r2, %r2, %r2, %r2, %r2, %r2, %r2}, {%r2, %r2, %r2, %r2, %r2, %r2, %r2, %r2}, {%f53914, %f53915, %f53916, %f53917, %f53918, %f53919, %f53920, %f53921};
	bar.warp.sync 	-1;
	wmma.mma.sync.aligned.row.col.m16n16k16.f32.f32 {%f53930, %f53931, %f53932, %f53933, %f53934, %f53935, %f53936, %f53937}, {%r2, %r2, %r2, %r2, %r2, %r2, %r2, %r2}, {%r2, %r2, %r2, %r2, %r2, %r2, %r2, %r2}, {%f53922, %f53923, %f53924, %f53925, %f53926, %f53927, %f53928, %f53929};
	bar.warp.sync 	-1;
	wmma.mma.sync.aligned.row.col.m16n16k16.f32.f32 {%f53938, %f53939, %f53940, %f53941, %f53942, %f53943, %f53944, %f53945}, {%r2, %r2, %r2, %r2, %r2, %r2, %r2, %r2}, {%r2, %r2, %r2, %r2, %r2, %r2, %r2, %r2}, {%f53930, %f53931, %f53932, %f53933, %f53934, %f53935, %f53936, %f53937};
	bar.warp.sync 	-1;
	wmma.mma.sync.aligned.row.col.m16n16k16.f32.f32 {%f53946, %f53947, %f53948, %f53949, %f53950, %f53951, %f53952, %f53953}, {%r2, %r2, %r2, %r2, %r2, %r2, %r2, %r2}, {%r2, %r2, %r2, %r2, %r2, %r2, %r2, %r2}, {%f53938, %f53939, %f53940, %f53941, %f53942, %f53943, %f53944, %f53945};
	bar.warp.sync 	-1;
	wmma.mma.sync.aligned.row.col.m16n16k16.f32.f32 {%f53954, %f53955, %f53956, %f53957, %f53958, %f53959, %f53960, %f53961}, {%r2, %r2, %r2, %r2, %r2, %r2, %r2, %r2}, {%r2, %r2, %r2, %r2, %r2, %r2, %r2, %r2}, {%f53946, %f53947, %f53948, %f53949, %f53950, %f53951, %f53952, %f53953};
	bar.warp.sync 	-1;
	wmma.mma.sync.aligned.row.col.m16n16k16.f32.f32 {%f53962, %f53963, %f53964, %f53965, %f53966, %f53967, %f53968, %f53969}, {%r2, %r2, %r2, %r2, %r2, %r2, %r2, %r2}, {%r2, %r2, %r2, %r2, %r2, %r2, %r2, %r2}, {%f53954, %f53955, %f53956, %f53957, %f53958, %f53959, %f53960, %f53961};
	bar.warp.sync 	-1;
	wmma.mma.sync.aligned.row.col.m16n16k16.f32.f32 {%f53970, %f53971, %f53972, %f53973, %f53974, %f53975, %f53976, %f53977}, {%r2, %r2, %r2, %r2, %r2, %r2, %r2, %r2}, {%r2, %r2, %r2, %r2, %r2, %r2, %r2, %r2}, {%f53962, %f53963, %f53964, %f53965, %f53966, %f53967, %f53968, %f53969};
	bar.warp.sync 	-1;
	wmma.mma.sync.aligned.row.col.m16n16k16.f32.f32 {%f53978, %f53979, %f53980, %f53981, %f53982, %f53983, %f53984, %f53985}, {%r2, %r2, %r2, %r2, %r2, %r2, %r2, %r2}, {%r2, %r2, %r2, %r2, %r2, %r2, %r2, %r2}, {%f53970, %f53971, %f53972, %f53973, %f53974, %f53975, %f53976, %f53977};
	bar.warp.sync 	-1;
	wmma.mma.sync.aligned.row.col.m16n16k16.f32.f32 {%f53986, %f53987, %f53988, %f53989, %f53990, %f53991, %f53992, %f53993}, {%r2, %r2, %r2, %r2, %r2, %r2, %r2, %r2}, {%r2, %r2, %r2, %r2, %r2, %r2, %r2, %r2}, {%f53978, %f53979, %f53980, %f53981, %f53982, %f53983, %f53984, %f53985};
	bar.warp.sync 	-1;
	wmma.mma.sync.aligned.row.col.m16n16k16.f32.f32 {%f53994, %f53995, %f53996, %f53997, %f53998, %f53999, %f54000, %f54001}, {%r2, %r2, %r2, %r2, %r2, %r2, %r2, %r2}, {%r2, %r2, %r2, %r2, %r2, %r2, %r2, %r2}, {%f53986, %f53987, %f53988, %f53989, %f53990, %f53991, %f53992, %f53993};
	bar.warp.sync 	-1;
	wmma.mma.sync.aligned.row.col.m16n16k16.f32.f32 {%f54002, %f54003, %f54004, %f54005, %f54006, %f54007, %f54008, %f54009}, {%r2, %r2, %r2, %r2, %r2, %r2, %r2, %r2}, {%r2, %r2, %r2, %r2, %r2, %r2, %r2, %r2}, {%f53994, %f53995, %f53996, %f53997, %f53998, %f53999, %f54000, %f54001};
	bar.warp.sync 	-1;
	wmma.mma.sync.aligned.row.col.m16n16k16.f32.f32 {%f54010, %f54011, %f54012, %f54013, %f54014, %f54015, %f54016, %f54017}, {%r2, %r2, %r2, %r2, %r2, %r2, %r2, %r2}, {%r2, %r2, %r2, %r2, %r2, %r2, %r2, %r2}, {%f54002, %f54003, %f54004, %f54005, %f54006, %f54007, %f54008, %f54009};
	bar.warp.sync 	-1;
	wmma.mma.sync.aligned.row.col.m16n16k16.f32.f32 {%f54018, %f54019, %f54020, %f54021, %f54022, %f54023, %f54024, %f54025}, {%r2, %r2, %r2, %r2, %r2, %r2, %r2, %r2}, {%r2, %r2, %r2, %r2, %r2, %r2, %r2, %r2}, {%f54010, %f54011, %f54012, %f54013, %f54014, %f54015, %f54016, %f54017};
	bar.warp.sync 	-1;
	wmma.mma.sync.aligned.row.col.m16n16k16.f32.f32 {%f54026, %f54027, %f54028, %f54029, %f54030, %f54031, %f54032, %f54033}, {%r2, %r2, %r2, %r2, %r2, %r2, %r2, %r2}, {%r2, %r2, %r2, %r2, %r2, %r2, %r2, %r2}, {%f54018, %f54019, %f54020, %f54021, %f54022, %f54023, %f54024, %f54025};
	bar.warp.sync 	-1;
	wmma.mma.sync.aligned.row.col.m16n16k16.f32.f32 {%f54034, %f54035, %f54036, %f54037, %f54038, %f54039, %f54040, %f54041}, {%r2, %r2, %r2, %r2, %r2, %r2, %r2, %r2}, {%r2, %r2, %r2, %r2, %r2, %r2, %r2, %r2}, {%f54026, %f54027, %f54028, %f54029, %f54030, %f54031, %f54032, %f54033};
	bar.warp.sync 	-1;
	wmma.mma.sync.aligned.row.col.m16n16k16.f32.f32 {%f54042, %f54043, %f54044, %f54045, %f54046, %f54047, %f54048, %f54049}, {%r2, %r2, %r2, %r2, %r2, %r2, %r2, %r2}, {%r2, %r2, %r2, %r2, %r2, %r2, %r2, %r2}, {%f54034, %f54035, %f54036, %f54037, %f54038, %f54039, %f54040, %f54041};
	bar.warp.sync 	-1;
	wmma.mma.sync.aligned.row.col.m16n16k16.f32.f32 {%f54050, %f54051, %f54052, %f54053, %f54054, %f54055, %f54056, %f54057}, {%r2, %r2, %r2, %r2, %r2, %r2, %r2, %r2}, {%r2, %r2, %r2, %r2, %r2, %r2, %r2, %r2}, {%f54042, %f54043, %f54044, %f54045, %f54046, %f54047, %f54048, %f54049};
	bar.warp.sync 	-1;
	wmma.mma.sync.aligned.row.col.m16n16k16.f32.f32 {%f54058, %f54059, %f54060, %f54061, %f54062, %f54063, %f54064, %f54065}, {%r2, %r2, %r2, %r2, %r2, %r2, %r2, %r2}, {%r2, %r2, %r2, %r2, %r2, %r2, %r2, %r2}, {%f54050, %f54051, %f54052, %f54053, %f54054, %f54055, %f54056, %f54057};
	bar.warp.sync 	-1;
	wmma.mma.sync.aligned.row.col.m16n16k16.f32.f32 {%f54066, %f54067, %f54068, %f54069, %f54070, %f54071, %f54072, %f54073}, {%r2, %r2, %r2, %r2, %r2, %r2, %r2, %r2}, {%r2, %r2, %r2, %r2, %r2, %r2, %r2, %r2}, {%f54058, %f54059, %f54060, %f54061, %f54062, %f54063, %f54064, %f54065};
	bar.warp.sync 	-1;
	wmma.mma.sync.aligned.row.col.m16n16k16.f32.f32 {%f54074, %f54075, %f54076, %f54077, %f54078, %f54079, %f54080, %f54081}, {%r2, %r2, %r2, %r2, %r2, %r2, %r2, %r2}, {%r2, %r2, %r2, %r2, %r2, %r2, %r2, %r2}, {%f54066, %f54067, %f54068, %f54069, %f54070, %f54071, %f54072, %f54073};
	bar.warp.sync 	-1;
	wmma.mma.sync.aligned.row.col.m16n16k16.f32.f32 {%f54082, %f54083, %f54084, %f54085, %f54086, %f54087, %f54088, %f54089}, {%r2, %r2, %r2, %r2, %r2, %r2, %r2, %r2}, {%r2, %r2, %r2, %r2, %r2, %r2, %r2, %r2}, {%f54074, %f54075, %f54076, %f54077, %f54078, %f54079, %f54080, %f54081};
	bar.warp.sync 	-1;
	wmma.mma.sync.aligned.row.col.m16n16k16.f32.f32 {%f54090, %f54091, %f54092, %f54093, %f54094, %f54095, %f54096, %f54097}, {%r2, %r2, %r2, %r2, %r2, %r2, %r2, %r2}, {%r2, %r2, %r2, %r2, %r2, %r2, %r2, %r2}, {%f54082, %f54083, %f54084, %f54085, %f54086, %f54087, %f54088, %f54089};
	bar.warp.sync 	-1;
	wmma.mma.sync.aligned.row.col.m16n16k16.f32.f32 {%f54098, %f54099, %f54100, %f54101, %f54102, %f54103, %f54104, %f54105}, {%r2, %r2, %r2, %r2, %r2, %r2, %r2, %r2}, {%r2, %r2, %r2, %r2, %r2, %r2, %r2, %r2}, {%f54090, %f54091, %f54092, %f54093, %f54094, %f54095, %f54096, %f54097};
	bar.warp.sync 	-1;
	wmma.mma.sync.aligned.row.col.m16n16k16.f32.f32 {%f54106, %f54107, %f54108, %f54109, %f54110, %f54111, %f54112, %f54113}, {%r2, %r2, %r2, %r2, %r2, %r2, %r2, %r2}, {%r2, %r2, %r2, %r2, %r2, %r2, %r2, %r2}, {%f54098, %f54099, %f54100, %f54101, %f54102, %f54103, %f54104, %f54105};
	bar.warp.sync 	-1;
	wmma.mma.sync.aligned.row.col.m16n16k16.f32.f32 {%f54114, %f54115, %f54116, %f54117, %f54118, %f54119, %f54120, %f54121}, {%r2, %r2, %r2, %r2, %r2, %r2, %r2, %r2}, {%r2, %r2, %r2, %r2, %r2, %r2, %r2, %r2}, {%f54106, %f54107, %f54108, %f54109, %f54110, %f54111, %f54112, %f54113};
	bar.warp.sync 	-1;
	wmma.mma.sync.aligned.row.col.m16n16k16.f32.f32 {%f54122, %f54123, %f54124, %f54125, %f54126, %f54127, %f54128, %f54129}, {%r2, %r2, %r2, %r2, %r2, %r2, %r2, %r2}, {%r2, %r2, %r2, %r2, %r2, %r2, %r2, %r2}, {%f54114, %f54115, %f54116, %f54117, %f54118, %f54119, %f54120, %f54121};
	bar.warp.sync 	-1;
	wmma.mma.sync.aligned.row.col.m16n16k16.f32.f32 {%f54130, %f54131, %f54132, %f54133, %f54134, %f54135, %f54136, %f54137}, {%r2, %r2, %r2, %r2, %r2, %r2, %r2, %r2}, {%r2, %r2, %r2, %r2, %r2, %r2, %r2, %r2}, {%f54122, %f54123, %f54124, %f54125, %f54126, %f54127, %f54128, %f54129};
	bar.warp.sync 	-1;
	wmma.mma.sync.aligned.row.col.m16n16k16.f32.f32 {%f54138, %f54139, %f54140, %f54141, %f54142, %f54143, %f54144, %f54145}, {%r2, %r2, %r2, %r2, %r2, %r2, %r2, %r2}, {%r2, %r2, %r2, %r2, %r2, %r2, %r2, %r2}, {%f54130, %f54131, %f54132, %f54133, %f54134, %f54135, %f54136, %f54137};
	bar.warp.sync 	-1;
	wmma.mma.sync.aligned.row.col.m16n16k16.f32.f32 {%f54146, %f54147, %f54148, %f54149, %f54150, %f54151, %f54152, %f54153}, {%r2, %r2, %r2, %r2, %r2, %r2, %r2, %r2}, {%r2, %r2, %r2, %r2, %r2, %r2, %r2, %r2}, {%f54138, %f54139, %f54140, %f54141, %f54142, %f54143, %f54144, %f54145};
	bar.warp.sync 	-1;
	wmma.mma.sync.aligned.row.col.m16n16k16.f32.f32 {%f54154, %f54155, %f54156, %f54157, %f54158, %f54159, %f54160, %f54161}, {%r2, %r2, %r2, %r2, %r2, %r2, %r2, %r2}, {%r2, %r2, %r2, %r2, %r2, %r2, %r2, %r2}, {%f54146, %f54147, %f54148, %f54149, %f54150, %f54151, %f54152, %f54153};
	bar.warp.sync 	-1;
	wmma.mma.sync.aligned.row.col.m16n16k16.f32.f32 {%f54162, %f54163, %f54164, %f54165, %f54166, %f54167, %f54168, %f54169}, {%r2, %r2, %r2, %r2, %r2, %r2, %r2, %r2}, {%r2, %r2, %r2, %r2, %r2, %r2, %r2, %r2}, {%f54154, %f54155, %f54156, %f54157, %f54158, %f54159, %f54160, %f54161};
	bar.warp.sync 	-1;
	wmma.mma.sync.aligned.row.col.m16n16k16.f32.f32 {%f54170, %f54171, %f54172, %f54173, %f54174, %f54175, %f54176, %f54177}, {%r2, %r2, %r2, %r2, %r2, %r2, %r2, %r2}, {%r2, %r2, %r2, %r2, %r2, %r2, %r2, %r2}, {%f54162, %f54163, %f54164, %f54165, %f54166, %f54167, %f54168, %f54169};
	bar.warp.sync 	-1;
	wmma.mma.sync.aligned.row.col.m16n16k16.f32.f32 {%f54178, %f54179, %f54180, %f54181, %f54182, %f54183, %f54184, %f54185}, {%r2, %r2, %r2, %r2, %r2, %r2, %r2, %r2}, {%r2, %r2, %r2, %r2, %r2, %r2, %r2, %r2}, {%f54170, %f54171, %f54172, %f54173, %f54174, %f54175, %f54176, %f54177};
	bar.warp.sync 	-1;
	wmma.mma.sync.aligned.row.col.m16n16k16.f32.f32 {%f54186, %f54187, %f54188, %f54189, %f54190, %f54191, %f54192, %f54193}, {%r2, %r2, %r2, %r2, %r2, %r2, %r2, %r2}, {%r2, %r2, %r2, %r2, %r2, %r2, %r2, %r2}, {%f54178, %f54179, %f54180, %f54181, %f54182, %f54183, %f54184, %f54185};
	bar.warp.sync 	-1;
	wmma.mma.sync.aligned.row.col.m16n16k16.f32.f32 {%f54194, %f54195, %f54196, %f54197, %f54198, %f54199, %f54200, %f54201}, {%r2, %r2, %r2, %r2, %r2, %r2, %r2, %r2}, {%r2, %r2, %r2, %r2, %r2, %r2, %r2, %r2}, {%f54186, %f54187, %f54188, %f54189, %f54190, %f54191, %f54192, %f54193};
	bar.warp.sync 	-1;
	wmma.mma.sync.aligned.row.col.m16n16k16.f32.f32 {%f54202, %f54203, %f54204, %f54205, %f54206, %f54207, %f54208, %f54209}, {%r2, %r2, %r2, %r2, %r2, %r2, %r2, %r2}, {%r2, %r2, %r2, %r2, %r2, %r2, %r2, %r2}, {%f54194, %f54195, %f54196, %f54197, %f54198, %f54199, %f54200, %f54201};
	bar.warp.sync 	-1;
	wmma.mma.sync.aligned.row.col.m16n16k16.f32.f32 {%f54210, %f54211, %f54212, %f54213, %f54214, %f54215, %f54216, %f54217}, {%r2, %r2, %r2, %r2, %r2, %r2, %r2, %r2}, {%r2, %r2, %r2, %r2, %r2, %r2, %r2, %r2}, {%f54202, %f54203, %f54204, %f54205, %f54206, %f54207, %f54208, %f54209};
	bar.warp.sync 	-1;
	wmma.mma.sync.aligned.row.col.m16n16k16.f32.f32 {%f54218, %f54219, %f54220, %f54221, %f54222, %f54223, %f54224, %f54225}, {%r2, %r2, %r2, %r2, %r2, %r2, %r2, %r2}, {%r2, %r2, %r2, %r2, %r2, %r2, %r2, %r2}, {%f54210, %f54211, %f54212, %f54213, %f54214, %f54215, %f54216, %f54217};
	bar.warp.sync 	-1;
	wmma.mma.sync.aligned.row.col.m16n16k16.f32.f32 {%f54226, %f54227, %f54228, %f54229, %f54230, %f54231, %f54232, %f54233}, {%r2, %r2, %r2, %r2, %r2, %r2, %r2, %r2}, {%r2, %r2, %r2, %r2, %r2, %r2, %r2, %r2}, {%f54218, %f54219, %f54220, %f54221, %f54222, %f54223, %f54224, %f54225};
	bar.warp.sync 	-1;
	wmma.mma.sync.aligned.row.col.m16n16k16.f32.f32 {%f54234, %f54235, %f54236, %f54237, %f54238, %f54239, %f54240, %f54241}, {%r2, %r2, %r2, %r2, %r2, %r2, %r2, %r2}, {%r2, %r2, %r2, %r2, %r2, %r2, %r2, %r2}, {%f54226, %f54227, %f54228, %f54229, %f54230, %f54231, %f54232, %f54233};
	bar.warp.sync 	-1;
	wmma.mma.sync.aligned.row.col.m16n16k16.f32.f32 {%f54242, %f54243, %f54244, %f54245, %f54246, %f54247, %f54248, %f54249}, {%r2, %r2, %r2, %r2, %r2, %r2, %r2, %r2}, {%r2, %r2, %r2, %r2, %r2, %r2, %r2, %r2}, {%f54234, %f54235, %f54236, %f54237, %f54238, %f54239, %f54240, %f54241};
	bar.warp.sync 	-1;
	wmma.mma.sync.aligned.row.col.m16n16k16.f32.f32 {%f54250, %f54251, %f54252, %f54253, %f54254, %f54255, %f54256, %f54257}, {%r2, %r2, %r2, %r2, %r2, %r2, %r2, %r2}, {%r2, %r2, %r2, %r2, %r2, %r2, %r2, %r2}, {%f54242, %f54243, %f54244, %f54245, %f54246, %f54247, %f54248, %f54249};
	bar.warp.sync 	-1;
	wmma.mma.sync.aligned.row.col.m16n16k16.f32.f32 {%f54258, %f54259, %f54260, %f54261, %f54262, %f54263, %f54264, %f54265}, {%r2, %r2, %r2, %r2, %r2, %r2, %r2, %r2}, {%r2, %r2, %r2, %r2, %r2, %r2, %r2, %r2}, {%f54250, %f54251, %f54252, %f54253, %f54254, %f54255, %f54256, %f54257};
	bar.warp.sync 	-1;
	wmma.mma.sync.aligned.row.col.m16n16k16.f32.f32 {%f54266, %f54267, %f54268, %f54269, %f54270, %f54271, %f54272, %f54273}, {%r2, %r2, %r2, %r2, %r2, %r2, %r2, %r2}, {%r2, %r2, %r2, %r2, %r2, %r2, %r2, %r2}, {%f54258, %f54259, %f54260, %f54261, %f54262, %f54263, %f54264, %f54265};
	bar.warp.sync 	-1;
	wmma.mma.sync.aligned.row.col.m16n16k16.f32.f32 {%f54274, %f54275, %f54276, %f54277, %f54278, %f54279, %f54280, %f54281}, {%r2, %r2, %r2, %r2, %r2, %r2, %r2, %r2}, {%r2, %r2, %r2, %r2, %r2, %r2, %r2, %r2}, {%f54266, %f54267, %f54268, %f54269, %f54270, %f54271, %f54272, %f54273};
	bar.warp.sync 	-1;
	wmma.mma.sync.aligned.row.col.m16n16k16.f32.f32 {%f54282, %f54283, %f54284, %f54285, %f54286, %f54287, %f54288, %f54289}, {%r2, %r2, %r2, %r2, %r2, %r2, %r2, %r2}, {%r2, %r2, %r2, %r2, %r2, %r2, %r2, %r2}, {%f54274, %f54275, %f54276, %f54277, %f54278, %f54279, %f54280, %f54281};
	bar.warp.sync 	-1;
	wmma.mma.sync.aligned.row.col.m16n16k16.f32.f32 {%f54290, %f54291, %f54292, %f54293, %f54294, %f54295, %f54296, %f54297}, {%r2, %r2, %r2, %r2, %r2, %r2, %r2, %r2}, {%r2, %r2, %r2, %r2, %r2, %r2, %r2, %r2}, {%f54282, %f54283, %f54284, %f54285, %f54286, %f54287, %f54288, %f54289};
	bar.warp.sync 	-1;
	wmma.mma.sync.aligned.row.col.m16n16k16.f32.f32 {%f54298, %f54299, %f54300, %f54301, %f54302, %f54303, %f54304, %f54305}, {%r2, %r2, %r2, %r2, %r2, %r2, %r2, %r2}, {%r2, %r2, %r2, %r2, %r2, %r2, %r2, %r2}, {%f54290, %f54291, %f54292, %f54293, %f54294, %f54295, %f54296, %f54297};
	bar.warp.sync 	-1;
	wmma.mma.sync.aligned.row.col.m16n16k16.f32.f32 {%f54306, %f54307, %f54308, %f54309, %f54310, %f54311, %f54312, %f54313}, {%r2, %r2, %r2, %r2, %r2, %r2, %r2, %r2}, {%r2, %r2, %r2, %r2, %r2, %r2, %r2, %r2}, {%f54298, %f54299, %f54300, %f54301, %f54302, %f54303, %f54304, %f54305};
	bar.warp.sync 	-1;
	wmma.mma.sync.aligned.row.col.m16n16k16.f32.f32 {%f54314, %f54315, %f54316, %f54317, %f54318, %f54319, %f54320, %f54321}, {%r2, %r2, %r2, %r2, %r2, %r2, %r2, %r2}, {%r2, %r2, %r2, %r2, %r2, %r2, %r2, %r2}, {%f54306, %f54307, %f54308, %f54309, %f54310, %f54311, %f54312, %f54313};
	bar.warp.sync 	-1;
	wmma.mma.sync.aligned.row.col.m16n16k16.f32.f32 {%f54322, %f54323, %f54324, %f54325, %f54326, %f54327, %f54328, %f54329}, {%r2, %r2, %r2, %r2, %r2, %r2, %r2, %r2}, {%r2, %r2, %r2, %r2, %r2, %r2, %r2, %r2}, {%f54314, %f54315, %f54316, %f54317, %f54318, %f54319, %f54320, %f54321};
	bar.warp.sync 	-1;
	wmma.mma.sync.aligned.row.col.m16n16k16.f32.f32 {%f54330, %f54331, %f54332, %f54333, %f54334, %f54335, %f54336, %f54337}, {%r2, %r2, %r2, %r2, %r2, %r2, %r2, %r2}, {%r2, %r2, %r2, %r2, %r2, %r2, %r2, %r2}, {%f54322, %f54323, %f54324, %f54325, %f54326, %f54327, %f54328, %f54329};
	bar.warp.sync 	-1;
	wmma.mma.sync.aligned.row.col.m16n16k16.f32.f32 {%f54338, %f54339, %f54340, %f54341, %f54342, %f54343, %f54344, %f54345}, {%r2, %r2, %r2, %r2, %r2, %r2, %r2, %r2}, {%r2, %r2, %r2, %r2, %r2, %r2, %r2, %r2}, {%f54330, %f54331, %f54332, %f54333, %f54334, %f54335, %f54336, %f54337};
	bar.warp.sync 	-1;
	wmma.mma.sync.aligned.row.col.m16n16k16.f32.f32 {%f54346, %f54347, %f54348, %f54349, %f54350, %f54351, %f54352, %f54353}, {%r2, %r2, %r2, %r2, %r2, %r2, %r2, %r2}, {%r2, %r2, %r2, %r2, %r2, %r2, %r2, %r2}, {%f54338, %f54339, %f54340, %f54341, %f54342, %f54343, %f54344, %f54345};
	bar.warp.sync 	-1;
	wmma.mma.sync.aligned.row.col.m16n16k16.f32.f32 {%f54354, %f54355, %f54356, %f54357, %f54358, %f54359, %f54360, %f54361}, {%r2, %r2, %r2, %r2, %r2, %r2, %r2, %r2}, {%r2, %r2, %r2, %r2, %r2, %r2, %r2, %r2}, {%f54346, %f54347, %f54348, %f54349, %f54350, %f54351, %f54352, %f54353};
	bar.warp.sync 	-1;
	wmma.mma.sync.aligned.row.col.m16n16k16.f32.f32 {%f54362, %f54363, %f54364, %f54365, %f54366, %f54367, %f54368, %f54369}, {%r2, %r2, %r2, %r2, %r2, %r2, %r2, %r2}, {%r2, %r2, %r2, %r2, %r2, %r2, %r2, %r2}, {%f54354, %f54355, %f54356, %f54357, %f54358, %f54359, %f54360, %f54361};
	bar.warp.sync 	-1;
	wmma.mma.sync.aligned.row.col.m16n16k16.f32.f32 {%f54370, %f54371, %f54372, %f54373, %f54374, %f54375, %f54376, %f54377}, {%r2, %r2, %r2, %r2, %r2, %r2, %r2, %r2}, {%r2, %r2, %r2, %r2, %r2, %r2, %r2, %r2}, {%f54362, %f54363, %f54364, %f54365, %f54366, %f54367, %f54368, %f54369};
	bar.warp.sync 	-1;
	wmma.mma.sync.aligned.row.col.m16n16k16.f32.f32 {%f54378, %f54379, %f54380, %f54381, %f54382, %f54383, %f54384, %f54385}, {%r2, %r2, %r2, %r2, %r2, %r2, %r2, %r2}, {%r2, %r2, %r2, %r2, %r2, %r2, %r2, %r2}, {%f54370, %f54371, %f54372, %f54373, %f54374, %f54375, %f54376, %f54377};
	bar.warp.sync 	-1;
	wmma.mma.sync.aligned.row.col.m16n16k16.f32.f32 {%f54386, %f54387, %f54388, %f54389, %f54390, %f54391, %f54392, %f54393}, {%r2, %r2, %r2, %r2, %r2, %r2, %r2, %r2}, {%r2, %r2, %r2, %r2, %r2, %r2, %r2, %r2}, {%f54378, %f54379, %f54380, %f54381, %f54382, %f54383, %f54384, %f54385};
	bar.warp.sync 	-1;
	wmma.mma.sync.aligned.row.col.m16n16k16.f32.f32 {%f54394, %f54395, %f54396, %f54397, %f54398, %f54399, %f54400, %f54401}, {%r2, %r2, %r2, %r2, %r2, %r2, %r2, %r2}, {%r2, %r2, %r2, %r2, %r2, %r2, %r2, %r2}, {%f54386, %f54387, %f54388, %f54389, %f54390, %f54391, %f54392, %f54393};
	bar.warp.sync 	-1;
	wmma.mma.sync.aligned.row.col.m16n16k16.f32.f32 {%f54402, %f54403, %f54404, %f54405, %f54406, %f54407, %f54408, %f54409}, {%r2, %r2, %r2, %r2, %r2, %r2, %r2, %r2}, {%r2, %r2, %r2, %r2, %r2, %r2, %r2, %r2}, {%f54394, %f54395, %f54396, %f54397, %f54398, %f54399, %f54400, %f54401};
	bar.warp.sync 	-1;
	wmma.mma.sync.aligned.row.col.m16n16k16.f32.f32 {%f54410, %f54411, %f54412, %f54413, %f54414, %f54415, %f54416, %f54417}, {%r2, %r2, %r2, %r2, %r2, %r2, %r2, %r2}, {%r2, %r2, %r2, %r2, %r2, %r2, %r2, %r2}, {%f54402, %f54403, %f54404, %f54405, %f54406, %f54407, %f54408, %f54409};
	bar.warp.sync 	-1;
	wmma.mma.sync.aligned.row.col.m16n16k16.f32.f32 {%f54418, %f54419, %f54420, %f54421, %f54422, %f54423, %f54424, %f54425}, {%r2, %r2, %r2, %r2, %r2, %r2, %r2, %r2}, {%r2, %r2, %r2, %r2, %r2, %r2, %r2, %r2}, {%f54410, %f54411, %f54412, %f54413, %f54414, %f54415, %f54416, %f54417};
	bar.warp.sync 	-1;
	wmma.mma.sync.aligned.row.col.m16n16k16.f32.f32 {%f54426, %f54427, %f54428, %f54429, %f54430, %f54431, %f54432, %f54433}, {%r2, %r2, %r2, %r2, %r2, %r2, %r2, %r2}, {%r2, %r2, %r2, %r2, %r2, %r2, %r2, %r2}, {%f54418, %f54419, %f54420, %f54421, %f54422, %f54423, %f54424, %f54425};
	bar.warp.sync 	-1;
	wmma.mma.sync.aligned.row.col.m16n16k16.f32.f32 {%f54434, %f54435, %f54436, %f54437, %f54438, %f54439, %f54440, %f54441}, {%r2, %r2, %r2, %r2, %r2, %r2, %r2, %r2}, {%r2, %r2, %r2, %r2, %r2, %r2, %r2, %r2}, {%f54426, %f54427, %f54428, %f54429, %f54430, %f54431, %f54432, %f54433};
	bar.warp.sync 	-1;
	wmma.mma.sync.aligned.row.col.m16n16k16.f32.f32 {%f54442, %f54443, %f54444, %f54445, %f54446, %f54447, %f54448, %f54449}, {%r2, %r2, %r2, %r2, %r2, %r2, %r2, %r2}, {%r2, %r2, %r2, %r2, %r2, %r2, %r2, %r2}, {%f54434, %f54435, %f54436, %f54437, %f54438, %f54439, %f54440, %f54441};
	bar.warp.sync 	-1;
	wmma.mma.sync.aligned.row.col.m16n16k16.f32.f32 {%f54450, %f54451, %f54452, %f54453, %f54454, %f54455, %f54456, %f54457}, {%r2, %r2, %r2, %r2, %r2, %r2, %r2, %r2}, {%r2, %r2, %r2, %r2, %r2, %r2, %r2, %r2}, {%f54442, %f54443, %f54444, %f54445, %f54446, %f54447, %f54448, %f54449};
	bar.warp.sync 	-1;
	wmma.mma.sync.aligned.row.col.m16n16k16.f32.f32 {%f54458, %f54459, %f54460, %f54461, %f54462, %f54463, %f54464, %f54465}, {%r2, %r2, %r2, %r2, %r2, %r2, %r2, %r2}, {%r2, %r2, %r2, %r2, %r2, %r2, %r2, %r2}, {%f54450, %f54451, %f54452, %f54453, %f54454, %f54455, %f54456, %f54457};
	bar.warp.sync 	-1;
	wmma.mma.sync.aligned.row.col.m16n16k16.f32.f32 {%f54466, %f54467, %f54468, %f54469, %f54470, %f54471, %f54472, %f54473}, {%r2, %r2, %r2, %r2, %r2, %r2, %r2, %r2}, {%r2, %r2, %r2, %r2, %r2, %r2, %r2, %r2}, {%f54458, %f54459, %f54460, %f54461, %f54462, %f54463, %f54464, %f54465};
	bar.warp.sync 	-1;
	wmma.mma.sync.aligned.row.col.m16n16k16.f32.f32 {%f54474, %f54475, %f54476, %f54477, %f54478, %f54479, %f54480, %f54481}, {%r2, %r2, %r2, %r2, %r2, %r2, %r2, %r2}, {%r2, %r2, %r2, %r2, %r2, %r2, %r2, %r2}, {%f54466, %f54467, %f54468, %f54469, %f54470, %f54471, %f54472, %f54473};
	bar.warp.sync 	-1;
	wmma.mma.sync.aligned.row.col.m16n16k16.f32.f32 {%f54482, %f54483, %f54484, %f54485, %f54486, %f54487, %f54488, %f54489}, {%r2, %r2, %r2, %r2, %r2, %r2, %r2, %r2}, {%r2, %r2, %r2, %r2, %r2, %r2, %r2, %r2}, {%f54474, %f54475, %f54476, %f54477, %f54478, %f54479, %f54480, %f54481};
	bar.warp.sync 	-1;
	wmma.mma.sync.aligned.row.col.m16n16k16.f32.f32 {%f54490, %f54491, %f54492, %f54493, %f54494, %f54495, %f54496, %f54497}, {%r2, %r2, %r2, %r2, %r2, %r2, %r2, %r2}, {%r2, %r2, %r2, %r2, %r2, %r2, %r2, %r2}, {%f54482, %f54483, %f54484, %f54485, %f54486, %f54487, %f54488, %f54489};
	bar.warp.sync 	-1;
	wmma.mma.sync.aligned.row.col.m16n16k16.f32.f32 {%f54498, %f54499, %f54500, %f54501, %f54502, %f54503, %f54504, %f54505}, {%r2, %r2, %r2, %r2, %r2, %r2, %r2, %r2}, {%r2, %r2, %r2, %r2, %r2, %r2, %r2, %r2}, {%f54490, %f54491, %f54492, %f54493, %f54494, %f54495, %f54496, %f54497};
	bar.warp.sync 	-1;
	wmma.mma.sync.aligned.row.col.m16n16k16.f32.f32 {%f54506, %f54507, %f54508, %f54509, %f54510, %f54511, %f54512, %f54513}, {%r2, %r2, %r2, %r2, %r2, %r2, %r2, %r2}, {%r2, %r2, %r2, %r2, %r2, %r2, %r2, %r2}, {%f54498, %f54499, %f54500, %f54501, %f54502, %f54503, %f54504, %f54505};
	bar.warp.sync 	-1;
	wmma.mma.sync.aligned.row.col.m16n16k16.f32.f32 {%f54514, %f54515, %f54516, %f54517, %f54518, %f54519, %f54520, %f54521}, {%r2, %r2, %r2, %r2, %r2, %r2, %r2, %r2}, {%r2, %r2, %r2, %r2, %r2, %r2, %r2, %r2}, {%f54506, %f54507, %f54508, %f54509, %f54510, %f54511, %f54512, %f54513};
	bar.warp.sync 	-1;
	wmma.mma.sync.aligned.row.col.m16n16k16.f32.f32 {%f54522, %f54523, %f54524, %f54525, %f54526, %f54527, %f54528, %f54529}, {%r2, %r2, %r2, %r2, %r2, %r2, %r2, %r2}, {%r2, %r2, %r2, %r2, %r2, %r2, %r2, %r2}, {%f54514, %f54515, %f54516, %f54517, %f54518, %f54519, %f54520, %f54521};
	bar.warp.sync 	-1;
	wmma.mma.sync.aligned.row.col.m16n16k16.f32.f32 {%f54530, %f54531, %f54532, %f54533, %f54534, %f54535, %f54536, %f54537}, {%r2, %r2, %r2, %r2, %r2, %r2, %r2, %r2}, {%r2, %r2, %r2, %r2, %r2, %r2, %r2, %r2}, {%f54522, %f54523, %f54524, %f54525, %f54526, %f54527, %f54528, %f54529};
	bar.warp.sync 	-1;
	wmma.mma.sync.aligned.row.col.m16n16k16.f32.f32 {%f54538, %f54539, %f54540, %f54541, %f54542, %f54543, %f54544, %f54545}, {%r2, %r2, %r2, %r2, %r2, %r2, %r2, %r2}, {%r2, %r2, %r2, %r2, %r2, %r2, %r2, %r2}, {%f54530, %f54531, %f54532, %f54533, %f54534, %f54535, %f54536, %f54537};
	bar.warp.sync 	-1;
	wmma.mma.sync.aligned.row.col.m16n16k16.f32.f32 {%f54546, %f54547, %f54548, %f54549, %f54550, %f54551, %f54552, %f54553}, {%r2, %r2, %r2, %r2, %r2, %r2, %r2, %r2}, {%r2, %r2, %r2, %r2, %r2, %r2, %r2, %r2}, {%f54538, %f54539, %f54540, %f54541, %f54542, %f54543, %f54544, %f54545};
	bar.warp.sync 	-1;
	wmma.mma.sync.aligned.row.col.m16n16k16.f32.f32 {%f54554, %f54555, %f54556, %f54557, %f54558, %f54559, %f54560, %f54561}, {%r2, %r2, %r2, %r2, %r2, %r2, %r2, %r2}, {%r2, %r2, %r2, %r2, %r2, %r2, %r2, %r2}, {%f54546, %f54547, %f54548, %f54549, %f54550, %f54551, %f54552, %f54553};
	bar.warp.sync 	-1;
	wmma.mma.sync.aligned.row.col.m16n16k16.f32.f32 {%f54562, %f54563, %f54564, %f54565, %f54566, %f54567, %f54568, %f54569}, {%r2, %r2, %r2, %r2, %r2, %r2, %r2, %r2}, {%r2, %r2, %r2, %r2, %r2, %r2, %r2, %r2}, {%f54554, %f54555, %f54556, %f54557, %f54558, %f54559, %f54560, %f54561};
	bar.warp.sync 	-1;
	wmma.mma.sync.aligned.row.col.m16n16k16.f32.f32 {%f54570, %f54571, %f54572, %f54573, %f54574, %f54575, %f54576, %f54577}, {%r2, %r2, %r2, %r2, %r2, %r2, %r2, %r2}, {%r2, %r2, %r2, %r2, %r2, %r2, %r2, %r2}, {%f54562, %f54563, %f54564, %f54565, %f54566, %f54567, %f54568, %f54569};
	bar.warp.sync 	-1;
	wmma.mma.sync.aligned.row.col.m16n16k16.f32.f32 {%f54578, %f54579, %f54580, %f54581, %f54582, %f54583, %f54584, %f54585}, {%r2, %r2, %r2, %r2, %r2, %r2, %r2, %r2}, {%r2, %r2, %r2, %r2, %r2, %r2, %r2, %r2}, {%f54570, %f54571, %f54572, %f54573, %f54574, %f54575, %f54576, %f54577};
	bar.warp.sync 	-1;
	wmma.mma.sync.aligned.row.col.m16n16k16.f32.f32 {%f54586, %f54587, %f54588, %f54589, %f54590, %f54591, %f54592, %f54593}, {%r2, %r2, %r2, %r2, %r2, %r2, %r2, %r2}, {%r2, %r2, %r2, %r2, %r2, %r2, %r2, %r2}, {%f54578, %f54579, %f54580, %f54581, %f54582, %f54583, %f54584, %f54585};
	bar.warp.sync 	-1;
	wmma.mma.sync.aligned.row.col.m16n16k16.f32.f32 {%f54594, %f54595, %f54596, %f54597, %f54598, %f54599, %f54600, %f54601}, {%r2, %r2, %r2, %r2, %r2, %r2, %r2, %r2}, {%r2, %r2, %r2, %r2, %r2, %r2, %r2, %r2}, {%f54586, %f54587, %f54588, %f54589, %f54590, %f54591, %f54592, %f54593};
	bar.warp.sync 	-1;
	wmma.mma.sync.aligned.row.col.m16n16k16.f32.f32 {%f54602, %f54603, %f54604, %f54605, %f54606, %f54607, %f54608, %f54609}, {%r2, %r2, %r2, %r2, %r2, %r2, %r2, %r2}, {%r2, %r2, %r2, %r2, %r2, %r2, %r2, %r2}, {%f54594, %f54595, %f54596, %f54597, %f54598, %f54599, %f54600, %f54601};
	bar.warp.sync 	-1;
	wmma.mma.sync.aligned.row.col.m16n16k16.f32.f32 {%f54610, %f54611, %f54612, %f54613, %f54614, %f54615, %f54616, %f54617}, {%r2, %r2, %r2, %r2, %r2, %r2, %r2, %r2}, {%r2, %r2, %r2, %r2, %r2, %r2, %r2, %r2}, {%f54602, %f54603, %f54604, %f54605, %f54606, %f54607, %f54608, %f54609};
	bar.warp.sync 	-1;
	wmma.mma.sync.aligned.row.col.m16n16k16.f32.f32 {%f54618, %f54619, %f54620, %f54621, %f54622, %f54623, %f54624, %f54625}, {%r2, %r2, %r2, %r2, %r2, %r2, %r2, %r2}, {%r2, %r2, %r2, %r2, %r2, %r2, %r2, %r2}, {%f54610, %f54611, %f54612, %f54613, %f54614, %f54615, %f54616, %f54617};
	bar.warp.sync 	-1;
	wmma.mma.sync.aligned.row.col.m16n16k16.f32.f32 {%f54626, %f54627, %f54628, %f54629, %f54630, %f54631, %f54632, %f54633}, {%r2, %r2, %r2, %r2, %r2, %r2, %r2, %r2}, {%r2, %r2, %r2, %r2, %r2, %r2, %r2, %r2}, {%f54618, %f54619, %f54620, %f54621, %f54622, %f54623, %f54624, %f54625};
	bar.warp.sync 	-1;
	wmma.mma.sync.aligned.row.col.m16n16k16.f32.f32 {%f54634, %f54635, %f54636, %f54637, %f54638, %f54639, %f54640, %f54641}, {%r2, %r2, %r2, %r2, %r2, %r2, %r2, %r2}, {%r2, %r2, %r2, %r2, %r2, %r2, %r2, %r2}, {%f54626, %f54627, %f54628, %f54629, %f54630, %f54631, %f54632, %f54633};
	bar.warp.sync 	-1;
	wmma.mma.sync.aligned.row.col.m16n16k16.f32.f32 {%f54642, %f54643, %f54644, %f54645, %f54646, %f54647, %f54648, %f54649}, {%r2, %r2, %r2, %r2, %r2, %r2, %r2, %r2}, {%r2, %r2, %r2, %r2, %r2, %r2, %r2, %r2}, {%f54634, %f54635, %f54636, %f54637, %f54638, %f54639, %f54640, %f54641};
	bar.warp.sync 	-1;
	wmma.mma.sync.aligned.row.col.m16n16k16.f32.f32 {%f54650, %f54651, %f54652, %f54653, %f54654, %f54655, %f54656, %f54657}, {%r2, %r2, %r2, %r2, %r2, %r2, %r2, %r2}, {%r2, %r2, %r2, %r2, %r2, %r2, %r2, %r2}, {%f54642, %f54643, %f54644, %f54645, %f54646, %f54647, %f54648, %f54649};
	bar.warp.sync 	-1;
	wmma.mma.sync.aligned.row.col.m16n16k16.f32.f32 {%f54658, %f54659, %f54660, %f54661, %f54662, %f54663, %f54664, %f54665}, {%r2, %r2, %r2, %r2, %r2, %r2, %r2, %r2}, {%r2, %r2, %r2, %r2, %r2, %r2, %r2, %r2}, {%f54650, %f54651, %f54652, %f54653, %f54654, %f54655, %f54656, %f54657};
	bar.warp.sync 	-1;
	wmma.mma.sync.aligned.row.col.m16n16k16.f32.f32 {%f54666, %f54667, %f54668, %f54669, %f54670, %f54671, %f54672, %f54673}, {%r2, %r2, %r2, %r2, %r2, %r2, %r2, %r2}, {%r2, %r2, %r2, %r2, %r2, %r2, %r2, %r2}, {%f54658, %f54659, %f54660, %f54661, %f54662, %f54663, %f54664, %f54665};
	bar.warp.sync 	-1;
	wmma.mma.sync.aligned.row.col.m16n16k16.f32.f32 {%f54674, %f54675, %f54676, %f54677, %f54678, %f54679, %f54680, %f54681}, {%r2, %r2, %r2, %r2, %r2, %r2, %r2, %r2}, {%r2, %r2, %r2, %r2, %r2, %r2, %r2, %r2}, {%f54666, %f54667, %f54668, %f54669, %f54670, %f54671, %f54672, %f54673};
	bar.warp.sync 	-1;
	wmma.mma.sync.aligned.row.col.m16n16k16.f32.f32 {%f54682, %f54683, %f54684, %f54685, %f54686, %f54687, %f54688, %f54689}, {%r2, %r2, %r2, %r2, %r2, %r2, %r2, %r2}, {%r2, %r2, %r2, %r2, %r2, %r2, %r2, %r2}, {%f54674, %f54675, %f54676, %f54677, %f54678, %f54679, %f54680, %f54681};
	bar.warp.sync 	-1;
	wmma.mma.sync.aligned.row.col.m16n16k16.f32.f32 {%f54690, %f54691, %f54692, %f54693, %f54694, %f54695, %f54696, %f54697}, {%r2, %r2, %r2, %r2, %r2, %r2, %r2, %r2}, {%r2, %r2, %r2, %r2, %r2, %r2, %r2, %r2}, {%f54682, %f54683, %f54684, %f54685, %f54686, %f54687, %f54688, %f54689};
	bar.warp.sync 	-1;
	wmma.mma.sync.aligned.row.col.m16n16k16.f32.f32 {%f54698, %f54699, %f54700, %f54701, %f54702, %f54703, %f54704, %f54705}, {%r2, %r2, %r2, %r2, %r2, %r2, %r2, %r2}, {%r2, %r2, %r2, %r2, %r2, %r2, %r2, %r2}, {%f54690, %f54691, %f54692, %f54693, %f54694, %f54695, %f54696, %f54697};
	bar.warp.sync 	-1;
	wmma.mma.sync.aligned.row.col.m16n16k16.f32.f32 {%f54706, %f54707, %f54708, %f54709, %f54710, %f54711, %f54712, %f54713}, {%r2, %r2, %r2, %r2, %r2, %r2, %r2, %r2}, {%r2, %r2, %r2, %r2, %r2, %r2, %r2, %r2}, {%f54698, %f54699, %f54700, %f54701, %f54702, %f54703, %f54704, %f54705};
	bar.warp.sync 	-1;
	wmma.mma.sync.aligned.row.col.m16n16k16.f32.f32 {%f54714, %f54715, %f54716, %f54717, %f54718, %f54719, %f54720, %f54721}, {%r2, %r2, %r2, %r2, %r2, %r2, %r2, %r2}, {%r2, %r2, %r2, %r2, %r2, %r2, %r2, %r2}, {%f54706, %f54707, %f54708, %f54709, %f54710, %f54711, %f54712, %f54713};
	bar.warp.sync 	-1;
	wmma.mma.sync.aligned.row.col.m16n16k16.f32.f32 {%f54722, %f54723, %f54724, %f54725, %f54726, %f54727, %f54728, %f54729}, {%r2, %r2, %r2, %r2, %r2, %r2, %r2, %r2}, {%r2, %r2, %r2, %r2, %r2, %r2, %r2, %r2}, {%f54714, %f54715, %f54716, %f54717, %f54718, %f54719, %f54720, %f54721};
	bar.warp.sync 	-1;
	wmma.mma.sync.aligned.row.col.m16n16k16.f32.f32 {%f54730, %f54731, %f54732, %f54733, %f54734, %f54735, %f54736, %f54737}, {%r2, %r2, %r2, %r2, %r2, %r2, %r2, %r2}, {%r2, %r2, %r2, %r2, %r2, %r2, %r2, %r2}, {%f54722, %f54723, %f54724, %f54725, %f54726, %f54727, %f54728, %f54729};
	bar.warp.sync 	-1;
	wmma.mma.sync.aligned.row.col.m16n16k16.f32.f32 {%f54738, %f54739, %f54740, %f54741, %f54742, %f54743, %f54744, %f54745}, {%r2, %r2, %r2, %r2, %r2, %r2, %r2, %r2}, {%r2, %r2, %r2, %r2, %r2, %r2, %r2, %r2}, {%f54730, %f54731, %f54732, %f54733, %f54734, %f54735, %f54736, %f54737};
	bar.warp.sync 	-1;
	wmma.mma.sync.aligned.row.col.m16n16k16.f32.f32 {%f54746, %f54747, %f54748, %f54749, %f54750, %f54751, %f54752, %f54753}, {%r2, %r2, %r2, %r2, %r2, %r2, %r2, %r2}, {%r2, %r2, %r2, %r2, %r2, %r2, %r2, %r2}, {%f54738, %f54739, %f54740, %f54741, %f54742, %f54743, %f54744, %f54745};
	bar.warp.sync 	-1;
	wmma.mma.sync.aligned.row.col.m16n16k16.f32.f32 {%f54754, %f54755, %f54756, %f54757, %f54758, %f54759, %f54760, %f54761}, {%r2, %r2, %r2, %r2, %r2, %r2, %r2, %r2}, {%r2, %r2, %r2, %r2, %r2, %r2, %r2, %r2}, {%f54746, %f54747, %f54748, %f54749, %f54750, %f54751, %f54752, %f54753};
	bar.warp.sync 	-1;
	wmma.mma.sync.aligned.row.col.m16n16k16.f32.f32 {%f54762, %f54763, %f54764, %f54765, %f54766, %f54767, %f54768, %f54769}, {%r2, %r2, %r2, %r2, %r2, %r2, %r2, %r2}, {%r2, %r2, %r2, %r2, %r2, %r2, %r2, %r2}, {%f54754, %f54755, %f54756, %f54757, %f54758, %f54759, %f54760, %f54761};
	bar.warp.sync 	-1;
	wmma.mma.sync.aligned.row.col.m16n16k16.f32.f32 {%f54770, %f54771, %f54772, %f54773, %f54774, %f54775, %f54776, %f54777}, {%r2, %r2, %r2, %r2, %r2, %r2, %r2, %r2}, {%r2, %r2, %r2, %r2, %r2, %r2, %r2, %r2}, {%f54762, %f54763, %f54764, %f54765, %f54766, %f54767, %f54768, %f54769};
	bar.warp.sync 	-1;
	wmma.mma.sync.aligned.row.col.m16n16k16.f32.f32 {%f54778, %f54779, %f54780, %f54781, %f54782, %f54783, %f54784, %f54785}, {%r2, %r2, %r2, %r2, %r2, %r2, %r2, %r2}, {%r2, %r2, %r2, %r2, %r2, %r2, %r2, %r2}, {%f54770, %f54771, %f54772, %f54773, %f54774, %f54775, %f54776, %f54777};
	bar.warp.sync 	-1;
	wmma.mma.sync.aligned.row.col.m16n16k16.f32.f32 {%f54786, %f54787, %f54788, %f54789, %f54790, %f54791, %f54792, %f54793}, {%r2, %r2, %r2, %r2, %r2, %r2, %r2, %r2}, {%r2, %r2, %r2, %r2, %r2, %r2, %r2, %r2}, {%f54778, %f54779, %f54780, %f54781, %f54782, %f54783, %f54784, %f54785};
	bar.warp.sync 	-1;
	wmma.mma.sync.aligned.row.col.m16n16k16.f32.f32 {%f54794, %f54795, %f54796, %f54797, %f54798, %f54799, %f54800, %f54801}, {%r2, %r2, %r2, %r2, %r2, %r2, %r2, %r2}, {%r2, %r2, %r2, %r2, %r2, %r2, %r2, %r2}, {%f54786, %f54787, %f54788, %f54789, %f54790, %f54791, %f54792, %f54793};
	bar.warp.sync 	-1;
	wmma.mma.sync.aligned.row.col.m16n16k16.f32.f32 {%f54802, %f54803, %f54804, %f54805, %f54806, %f54807, %f54808, %f54809}, {%r2, %r2, %r2, %r2, %r2, %r2, %r2, %r2}, {%r2, %r2, %r2, %r2, %r2, %r2, %r2, %r2}, {%f54794, %f54795, %f54796, %f54797, %f54798, %f54799, %f54800, %f54801};
	bar.warp.sync 	-1;
	wmma.mma.sync.aligned.row.col.m16n16k16.f32.f32 {%f54810, %f54811, %f54812, %f54813, %f54814, %f54815, %f54816, %f54817}, {%r2, %r2, %r2, %r2, %r2, %r2, %r2, %r2}, {%r2, %r2, %r2, %r2, %r2, %r2, %r2, %r2}, {%f54802, %f54803, %f54804, %f54805, %f54806, %f54807, %f54808, %f54809};
	bar.warp.sync 	-1;
	wmma.mma.sync.aligned.row.col.m16n16k16.f32.f32 {%f54818, %f54819, %f54820, %f54821, %f54822, %f54823, %f54824, %f54825}, {%r2, %r2, %r2, %r2, %r2, %r2, %r2, %r2}, {%r2, %r2, %r2, %r2, %r2, %r2, %r2, %r2}, {%f54810, %f54811, %f54812, %f54813, %f54814, %f54815, %f54816, %f54817};
	bar.warp.sync 	-1;
	wmma.mma.sync.aligned.row.col.m16n16k16.f32.f32 {%f54826, %f54827, %f54828, %f54829, %f54830, %f54831, %f54832, %f54833}, {%r2, %r2, %r2, %r2, %r2, %r2, %r2, %r2}, {%r2, %r2, %r2, %r2, %r2, %r2, %r2, %r2}, {%f54818, %f54819, %f54820, %f54821, %f54822, %f54823, %f54824, %f54825};
	bar.warp.sync 	-1;
	wmma.mma.sync.aligned.row.col.m16n16k16.f32.f32 {%f54834, %f54835, %f54836, %f54837, %f54838, %f54839, %f54840, %f54841}, {%r2, %r2, %r2, %r2, %r2, %r2, %r2, %r2}, {%r2, %r2, %r2, %r2, %r2, %r2, %r2, %r2}, {%f54826, %f54827, %f54828, %f54829, %f54830, %f54831, %f54832, %f54833};
	bar.warp.sync 	-1;
	wmma.mma.sync.aligned.row.col.m16n16k16.f32.f32 {%f54842, %f54843, %f54844, %f54845, %f54846, %f54847, %f54848, %f54849}, {%r2, %r2, %r2, %r2, %r2, %r2, %r2, %r2}, {%r2, %r2, %r2, %r2, %r2, %r2, %r2, %r2}, {%f54834, %f54835, %f54836, %f54837, %f54838, %f54839, %f54840, %f54841};
	bar.warp.sync 	-1;
	wmma.mma.sync.aligned.row.col.m16n16k16.f32.f32 {%f54850, %f54851, %f54852, %f54853, %f54854, %f54855, %f54856, %f54857}, {%r2, %r2, %r2, %r2, %r2, %r2, %r2, %r2}, {%r2, %r2, %r2, %r2, %r2, %r2, %r2, %r2}, {%f54842, %f54843, %f54844, %f54845, %f54846, %f54847, %f54848, %f54849};
	bar.warp.sync 	-1;
	wmma.mma.sync.aligned.row.col.m16n16k16.f32.f32 {%f54858, %f54859, %f54860, %f54861, %f54862, %f54863, %f54864, %f54865}, {%r2, %r2, %r2, %r2, %r2, %r2, %r2, %r2}, {%r2, %r2, %r2, %r2, %r2, %r2, %r2, %r2}, {%f54850, %f54851, %f54852, %f54853, %f54854, %f54855, %f54856, %f54857};
	bar.warp.sync 	-1;
	wmma.mma.sync.aligned.row.col.m16n16k16.f32.f32 {%f54866, %f54867, %f54868, %f54869, %f54870, %f54871, %f54872, %f54873}, {%r2, %r2, %r2, %r2, %r2, %r2, %r2, %r2}, {%r2, %r2, %r2, %r2, %r2, %r2, %r2, %r2}, {%f54858, %f54859, %f54860, %f54861, %f54862, %f54863, %f54864, %f54865};
	bar.warp.sync 	-1;
	wmma.mma.sync.aligned.row.col.m16n16k16.f32.f32 {%f54874, %f54875, %f54876, %f54877, %f54878, %f54879, %f54880, %f54881}, {%r2, %r2, %r2, %r2, %r2, %r2, %r2, %r2}, {%r2, %r2, %r2, %r2, %r2, %r2, %r2, %r2}, {%f54866, %f54867, %f54868, %f54869, %f54870, %f54871, %f54872, %f54873};
	bar.warp.sync 	-1;
	wmma.mma.sync.aligned.row.col.m16n16k16.f32.f32 {%f54882, %f54883, %f54884, %f54885, %f54886, %f54887, %f54888, %f54889}, {%r2, %r2, %r2, %r2, %r2, %r2, %r2, %r2}, {%r2, %r2, %r2, %r2, %r2, %r2, %r2, %r2}, {%f54874, %f54875, %f54876, %f54877, %f54878, %f54879, %f54880, %f54881};
	bar.warp.sync 	-1;
	wmma.mma.sync.aligned.row.col.m16n16k16.f32.f32 {%f54890, %f54891, %f54892, %f54893, %f54894, %f54895, %f54896, %f54897}, {%r2, %r2, %r2, %r2, %r2, %r2, %r2, %r2}, {%r2, %r2, %r2, %r2, %r2, %r2, %r2, %r2}, {%f54882, %f54883, %f54884, %f54885, %f54886, %f54887, %f54888, %f54889};
	bar.warp.sync 	-1;
	wmma.mma.sync.aligned.row.col.m16n16k16.f32.f32 {%f54898, %f54899, %f54900, %f54901, %f54902, %f54903, %f54904, %f54905}, {%r2, %r2, %r2, %r2, %r2, %r2, %r2, %r2}, {%r2, %r2, %r2, %r2, %r2, %r2, %r2, %r2}, {%f54890, %f54891, %f54892, %f54893, %f54894, %f54895, %f54896, %f54897};
	bar.warp.sync 	-1;
	wmma.mma.sync.aligned.row.col.m16n16k16.f32.f32 {%f54906, %f54907, %f54908, %f54909, %f54910, %f54911, %f54912, %f54913}, {%r2, %r2, %r2, %r2, %r2, %r2, %r2, %r2}, {%r2, %r2, %r2, %r2, %r2, %r2, %r2, %r2}, {%f54898, %f54899, %f54900, %f54901, %f54902, %f54903, %f54904, %f54905};
	bar.warp.sync 	-1;
	wmma.mma.sync.aligned.row.col.m16n16k16.f32.f32 {%f54914, %f54915, %f54916, %f54917, %f54918, %f54919, %f54920, %f54921}, {%r2, %r2, %r2, %r2, %r2, %r2, %r2, %r2}, {%r2, %r2, %r2, %r2, %r2, %r2, %r2, %r2}, {%f54906, %f54907, %f54908, %f54909, %f54910, %f54911, %f54912, %f54913};
	bar.warp.sync 	-1;
	wmma.mma.sync.aligned.row.col.m16n16k16.f32.f32 {%f54922, %f54923, %f54924, %f54925, %f54926, %f54927, %f54928, %f54929}, {%r2, %r2, %r2, %r2, %r2, %r2, %r2, %r2}, {%r2, %r2, %r2, %r2, %r2, %r2, %r2, %r2}, {%f54914, %f54915, %f54916, %f54917, %f54918, %f54919, %f54920, %f54921};
	bar.warp.sync 	-1;
	wmma.mma.sync.aligned.row.col.m16n16k16.f32.f32 {%f54930, %f54931, %f54932, %f54933, %f54934, %f54935, %f54936, %f54937}, {%r2, %r2, %r2, %r2, %r2, %r2, %r2, %r2}, {%r2, %r2, %r2, %r2, %r2, %r2, %r2, %r2}, {%f54922, %f54923, %f54924, %f54925, %f54926, %f54927, %f54928, %f54929};
	bar.warp.sync 	-1;
	wmma.mma.sync.aligned.row.col.m16n16k16.f32.f32 {%f54938, %f54939, %f54940, %f54941, %f54942, %f54943, %f54944, %f54945}, {%r2, %r2, %r2, %r2, %r2, %r2, %r2, %r2}, {%r2, %r2, %r2, %r2, %r2, %r2, %r2, %r2}, {%f54930, %f54931, %f54932, %f54933, %f54934, %f54935, %f54936, %f54937};
	bar.warp.sync 	-1;
	wmma.mma.sync.aligned.row.col.m16n16k16.f32.f32 {%f54946, %f54947, %f54948, %f54949, %f54950, %f54951, %f54952, %f54953}, {%r2, %r2, %r2, %r2, %r2, %r2, %r2, %r2}, {%r2, %r2, %r2, %r2, %r2, %r2, %r2, %r2}, {%f54938, %f54939, %f54940, %f54941, %f54942, %f54943, %f54944, %f54945};
	bar.warp.sync 	-1;
	wmma.mma.sync.aligned.row.col.m16n16k16.f32.f32 {%f54954, %f54955, %f54956, %f54957, %f54958, %f54959, %f54960, %f54961}, {%r2, %r2, %r2, %r2, %r2, %r2, %r2, %r2}, {%r2, %r2, %r2, %r2, %r2, %r2, %r2, %r2}, {%f54946, %f54947, %f54948, %f54949, %f54950, %f54951, %f54952, %f54953};
	bar.warp.sync 	-1;
	wmma.mma.sync.aligned.row.col.m16n16k16.f32.f32 {%f54962, %f54963, %f54964, %f54965, %f54966, %f54967, %f54968, %f54969}, {%r2, %r2, %r2, %r2, %r2, %r2, %r2, %r2}, {%r2, %r2, %r2, %r2, %r2, %r2, %r2, %r2}, {%f54954, %f54955, %f54956, %f54957, %f54958, %f54959, %f54960, %f54961};
	bar.warp.sync 	-1;
	wmma.mma.sync.aligned.row.col.m16n16k16.f32.f32 {%f54970, %f54971, %f54972, %f54973, %f54974, %f54975, %f54976, %f54977}, {%r2, %r2, %r2, %r2, %r2, %r2, %r2, %r2}, {%r2, %r2, %r2, %r2, %r2, %r2, %r2, %r2}, {%f54962, %f54963, %f54964, %f54965, %f54966, %f54967, %f54968, %f54969};
	bar.warp.sync 	-1;
	wmma.mma.sync.aligned.row.col.m16n16k16.f32.f32 {%f54978, %f54979, %f54980, %f54981, %f54982, %f54983, %f54984, %f54985}, {%r2, %r2, %r2, %r2, %r2, %r2, %r2, %r2}, {%r2, %r2, %r2, %r2, %r2, %r2, %r2, %r2}, {%f54970, %f54971, %f54972, %f54973, %f54974, %f54975, %f54976, %f54977};
	bar.warp.sync 	-1;
	wmma.mma.sync.aligned.row.col.m16n16k16.f32.f32 {%f54986, %f54987, %f54988, %f54989, %f54990, %f54991, %f54992, %f54993}, {%r2, %r2, %r2, %r2, %r2, %r2, %r2, %r2}, {%r2, %r2, %r2, %r2, %r2, %r2, %r2, %r2}, {%f54978, %f54979, %f54980, %f54981, %f54982, %f54983, %f54984, %f54985};
	bar.warp.sync 	-1;
	wmma.mma.sync.aligned.row.col.m16n16k16.f32.f32 {%f54994, %f54995, %f54996, %f54997, %f54998, %f54999, %f55000, %f55001}, {%r2, %r2, %r2, %r2, %r2, %r2, %r2, %r2}, {%r2, %r2, %r2, %r2, %r2, %r2, %r2, %r2}, {%f54986, %f54987, %f54988, %f54989, %f54990, %f54991, %f54992, %f54993};
	bar.warp.sync 	-1;
	wmma.mma.sync.aligned.row.col.m16n16k16.f32.f32 {%f55002, %f55003, %f55004, %f55005, %f55006, %f55007, %f55008, %f55009}, {%r2, %r2, %r2, %r2, %r2, %r2, %r2, %r2}, {%r2, %r2, %r2, %r2, %r2, %r2, %r2, %r2}, {%f54994, %f54995, %f54996, %f54997, %f54998, %f54999, %f55000, %f55001};
	bar.warp.sync 	-1;
	wmma.mma.sync.aligned.row.col.m16n16k16.f32.f32 {%f55010, %f55011, %f55012, %f55013, %f55014, %f55015, %f55016, %f55017}, {%r2, %r2, %r2, %r2, %r2, %r2, %r2, %r2}, {%r2, %r2, %r2, %r2, %r2, %r2, %r2, %r2}, {%f55002, %f55003, %f55004, %f55005, %f55006, %f55007, %f55008, %f55009};
	bar.warp.sync 	-1;
	wmma.mma.sync.aligned.row.col.m16n16k16.f32.f32 {%f55018, %f55019, %f55020, %f55021, %f55022, %f55023, %f55024, %f55025}, {%r2, %r2, %r2, %r2, %r2, %r2, %r2, %r2}, {%r2, %r2, %r2, %r2, %r2, %r2, %r2, %r2}, {%f55010, %f55011, %f55012, %f55013, %f55014, %f55015, %f55016, %f55017};
	bar.warp.sync 	-1;
	wmma.mma.sync.aligned.row.col.m16n16k16.f32.f32 {%f55026, %f55027, %f55028, %f55029, %f55030, %f55031, %f55032, %f55033}, {%r2, %r2, %r2, %r2, %r2, %r2, %r2, %r2}, {%r2, %r2, %r2, %r2, %r2, %r2, %r2, %r2}, {%f55018, %f55019, %f55020, %f55021, %f55022, %f55023, %f55024, %f55025};
	bar.warp.sync 	-1;
	wmma.mma.sync.aligned.row.col.m16n16k16.f32.f32 {%f55034, %f55035, %f55036, %f55037, %f55038, %f55039, %f55040, %f55041}, {%r2, %r2, %r2, %r2, %r2, %r2, %r2, %r2}, {%r2, %r2, %r2, %r2, %r2, %r2, %r2, %r2}, {%f55026, %f55027, %f55028, %f55029, %f55030, %f55031, %f55032, %f55033};
	bar.warp.sync 	-1;
	wmma.mma.sync.aligned.row.col.m16n16k16.f32.f32 {%f55042, %f55043, %f55044, %f55045, %f55046, %f55047, %f55048, %f55049}, {%r2, %r2, %r2, %r2, %r2, %r2, %r2, %r2}, {%r2, %r2, %r2, %r2, %r2, %r2, %r2, %r2}, {%f55034, %f55035, %f55036, %f55037, %f55038, %f55039, %f55040, %f55041};
	bar.warp.sync 	-1;
	wmma.mma.sync.aligned.row.col.m16n16k16.f32.f32 {%f55050, %f55051, %f55052, %f55053, %f55054, %f55055, %f55056, %f55057}, {%r2, %r2, %r2, %r2, %r2, %r2, %r2, %r2}, {%r2, %r2, %r2, %r2, %r2, %r2, %r2, %r2}, {%f55042, %f55043, %f55044, %f55045, %f55046, %f55047, %f55048, %f55049};
	bar.warp.sync 	-1;
	wmma.mma.sync.aligned.row.col.m16n16k16.f32.f32 {%f55058, %f55059, %f55060, %f55061, %f55062, %f55063, %f55064, %f55065}, {%r2, %r2, %r2, %r2, %r2, %r2, %r2, %r2}, {%r2, %r2, %r2, %r2, %r2, %r2, %r2, %r2}, {%f55050, %f55051, %f55052, %f55053, %f55054, %f55055, %f55056, %f55057};
	bar.warp.sync 	-1;
	wmma.mma.sync.aligned.row.col.m16n16k16.f32.f32 {%f55066, %f55067, %f55068, %f55069, %f55070, %f55071, %f55072, %f55073}, {%r2, %r2, %r2, %r2, %r2, %r2, %r2, %r2}, {%r2, %r2, %r2, %r2, %r2, %r2, %r2, %r2}, {%f55058, %f55059, %f55060, %f55061, %f55062, %f55063, %f55064, %f55065};
	bar.warp.sync 	-1;
	wmma.mma.sync.aligned.row.col.m16n16k16.f32.f32 {%f55074, %f55075, %f55076, %f55077, %f55078, %f55079, %f55080, %f55081}, {%r2, %r2, %r2, %r2, %r2, %r2, %r2, %r2}, {%r2, %r2, %r2, %r2, %r2, %r2, %r2, %r2}, {%f55066, %f55067, %f55068, %f55069, %f55070, %f55071, %f55072, %f55073};
	bar.warp.sync 	-1;
	wmma.mma.sync.aligned.row.col.m16n16k16.f32.f32 {%f55082, %f55083, %f55084, %f55085, %f55086, %f55087, %f55088, %f55089}, {%r2, %r2, %r2, %r2, %r2, %r2, %r2, %r2}, {%r2, %r2, %r2, %r2, %r2, %r2, %r2, %r2}, {%f55074, %f55075, %f55076, %f55077, %f55078, %f55079, %f55080, %f55081};
	bar.warp.sync 	-1;
	wmma.mma.sync.aligned.row.col.m16n16k16.f32.f32 {%f55090, %f55091, %f55092, %f55093, %f55094, %f55095, %f55096, %f55097}, {%r2, %r2, %r2, %r2, %r2, %r2, %r2, %r2}, {%r2, %r2, %r2, %r2, %r2, %r2, %r2, %r2}, {%f55082, %f55083, %f55084, %f55085, %f55086, %f55087, %f55088, %f55089};
	bar.warp.sync 	-1;
	wmma.mma.sync.aligned.row.col.m16n16k16.f32.f32 {%f55098, %f55099, %f55100, %f55101, %f55102, %f55103, %f55104, %f55105}, {%r2, %r2, %r2, %r2, %r2, %r2, %r2, %r2}, {%r2, %r2, %r2, %r2, %r2, %r2, %r2, %r2}, {%f55090, %f55091, %f55092, %f55093, %f55094, %f55095, %f55096, %f55097};
	bar.warp.sync 	-1;
	wmma.mma.sync.aligned.row.col.m16n16k16.f32.f32 {%f55106, %f55107, %f55108, %f55109, %f55110, %f55111, %f55112, %f55113}, {%r2, %r2, %r2, %r2, %r2, %r2, %r2, %r2}, {%r2, %r2, %r2, %r2, %r2, %r2, %r2, %r2}, {%f55098, %f55099, %f55100, %f55101, %f55102, %f55103, %f55104, %f55105};
	bar.warp.sync 	-1;
	wmma.mma.sync.aligned.row.col.m16n16k16.f32.f32 {%f55114, %f55115, %f55116, %f55117, %f55118, %f55119, %f55120, %f55121}, {%r2, %r2, %r2, %r2, %r2, %r2, %r2, %r2}, {%r2, %r2, %r2, %r2, %r2, %r2, %r2, %r2}, {%f55106, %f55107, %f55108, %f55109, %f55110, %f55111, %f55112, %f55113};
	bar.warp.sync 	-1;
	wmma.mma.sync.aligned.row.col.m16n16k16.f32.f32 {%f55122, %f55123, %f55124, %f55125, %f55126, %f55127, %f55128, %f55129}, {%r2, %r2, %r2, %r2, %r2, %r2, %r2, %r2}, {%r2, %r2, %r2, %r2, %r2, %r2, %r2, %r2}, {%f55114, %f55115, %f55116, %f55117, %f55118, %f55119, %f55120, %f55121};
	bar.warp.sync 	-1;
	wmma.mma.sync.aligned.row.col.m16n16k16.f32.f32 {%f55130, %f55131, %f55132, %f55133, %f55134, %f55135, %f55136, %f55137}, {%r2, %r2, %r2, %r2, %r2, %r2, %r2, %r2}, {%r2, %r2, %r2, %r2, %r2, %r2, %r2, %r2}, {%f55122, %f55123, %f55124, %f55125, %f55126, %f55127, %f55128, %f55129};
	bar.warp.sync 	-1;
	wmma.mma.sync.aligned.row.col.m16n16k16.f32.f32 {%f55138, %f55139, %f55140, %f55141, %f55142, %f55143, %f55144, %f55145}, {%r2, %r2, %r2, %r2, %r2, %r2, %r2, %r2}, {%r2, %r2, %r2, %r2, %r2, %r2, %r2, %r2}, {%f55130, %f55131, %f55132, %f55133, %f55134, %f55135, %f55136, %f55137};
	bar.warp.sync 	-1;
	wmma.mma.sync.aligned.row.col.m16n16k16.f32.f32 {%f55146, %f55147, %f55148, %f55149, %f55150, %f55151, %f55152, %f55153}, {%r2, %r2, %r2, %r2, %r2, %r2, %r2, %r2}, {%r2, %r2, %r2, %r2, %r2, %r2, %r2, %r2}, {%f55138, %f55139, %f55140, %f55141, %f55142, %f55143, %f55144, %f55145};
	bar.warp.sync 	-1;
	wmma.mma.sync.aligned.row.col.m16n16k16.f32.f32 {%f55154, %f55155, %f55156, %f55157, %f55158, %f55159, %f55160, %f55161}, {%r2, %r2, %r2, %r2, %r2, %r2, %r2, %r2}, {%r2, %r2, %r2, %r2, %r2, %r2, %r2, %r2}, {%f55146, %f55147, %f55148, %f55149, %f55150, %f55151, %f55152, %f55153};
	bar.warp.sync 	-1;
	wmma.mma.sync.aligned.row.col.m16n16k16.f32.f32 {%f55162, %f55163, %f55164, %f55165, %f55166, %f55167, %f55168, %f55169}, {%r2, %r2, %r2, %r2, %r2, %r2, %r2, %r2}, {%r2, %r2, %r2, %r2, %r2, %r2, %r2, %r2}, {%f55154, %f55155, %f55156, %f55157, %f55158, %f55159, %f55160, %f55161};
	bar.warp.sync 	-1;
	wmma.mma.sync.aligned.row.col.m16n16k16.f32.f32 {%f55170, %f55171, %f55172, %f55173, %f55174, %f55175, %f55176, %f55177}, {%r2, %r2, %r2, %r2, %r2, %r2, %r2, %r2}, {%r2, %r2, %r2, %r2, %r2, %r2, %r2, %r2}, {%f55162, %f55163, %f55164, %f55165, %f55166, %f55167, %f55168, %f55169};
	bar.warp.sync 	-1;
	wmma.mma.sync.aligned.row.col.m16n16k16.f32.f32 {%f55178, %f55179, %f55180, %f55181, %f55182, %f55183, %f55184, %f55185}, {%r2, %r2, %r2, %r2, %r2, %r2, %r2, %r2}, {%r2, %r2, %r2, %r2, %r2, %r2, %r2, %r2}, {%f55170, %f55171, %f55172, %f55173, %f55174, %f55175, %f55176, %f55177};
	bar.warp.sync 	-1;
	wmma.mma.sync.aligned.row.col.m16n16k16.f32.f32 {%f55186, %f55187, %f55188, %f55189, %f55190, %f55191, %f55192, %f55193}, {%r2, %r2, %r2, %r2, %r2, %r2, %r2, %r2}, {%r2, %r2, %r2, %r2, %r2, %r2, %r2, %r2}, {%f55178, %f55179, %f55180, %f55181, %f55182, %f55183, %f55184, %f55185};
	bar.warp.sync 	-1;
	wmma.mma.sync.aligned.row.col.m16n16k16.f32.f32 {%f55194, %f55195, %f55196, %f55197, %f55198, %f55199, %f55200, %f55201}, {%r2, %r2, %r2, %r2, %r2, %r2, %r2, %r2}, {%r2, %r2, %r2, %r2, %r2, %r2, %r2, %r2}, {%f55186, %f55187, %f55188, %f55189, %f55190, %f55191, %f55192, %f55193};
	bar.warp.sync 	-1;
	wmma.mma.sync.aligned.row.col.m16n16k16.f32.f32 {%f55202, %f55203, %f55204, %f55205, %f55206, %f55207, %f55208, %f55209}, {%r2, %r2, %r2, %r2, %r2, %r2, %r2, %r2}, {%r2, %r2, %r2, %r2, %r2, %r2, %r2, %r2}, {%f55194, %f55195, %f55196, %f55197, %f55198, %f55199, %f55200, %f55201};
	bar.warp.sync 	-1;
	wmma.mma.sync.aligned.row.col.m16n16k16.f32.f32 {%f55210, %f55211, %f55212, %f55213, %f55214, %f55215, %f55216, %f55217}, {%r2, %r2, %r2, %r2, %r2, %r2, %r2, %r2}, {%r2, %r2, %r2, %r2, %r2, %r2, %r2, %r2}, {%f55202, %f55203, %f55204, %f55205, %f55206, %f55207, %f55208, %f55209};
	bar.warp.sync 	-1;
	wmma.mma.sync.aligned.row.col.m16n16k16.f32.f32 {%f55218, %f55219, %f55220, %f55221, %f55222, %f55223, %f55224, %f55225}, {%r2, %r2, %r2, %r2, %r2, %r2, %r2, %r2}, {%r2, %r2, %r2, %r2, %r2, %r2, %r2, %r2}, {%f55210, %f55211, %f55212, %f55213, %f55214, %f55215, %f55216, %f55217};
	bar.warp.sync 	-1;
	wmma.mma.sync.aligned.row.col.m16n16k16.f32.f32 {%f55226, %f55227, %f55228, %f55229, %f55230, %f55231, %f55232, %f55233}, {%r2, %r2, %r2, %r2, %r2, %r2, %r2, %r2}, {%r2, %r2, %r2, %r2, %r2, %r2, %r2, %r2}, {%f55218, %f55219, %f55220, %f55221, %f55222, %f55223, %f55224, %f55225};
	bar.warp.sync 	-1;
	wmma.mma.sync.aligned.row.col.m16n16k16.f32.f32 {%f55234, %f55235, %f55236, %f55237, %f55238, %f55239, %f55240, %f55241}, {%r2, %r2, %r2, %r2, %r2, %r2, %r2, %r2}, {%r2, %r2, %r2, %r2, %r2, %r2, %r2, %r2}, {%f55226, %f55227, %f55228, %f55229, %f55230, %f55231, %f55232, %f55233};
	bar.warp.sync 	-1;
	wmma.mma.sync.aligned.row.col.m16n16k16.f32.f32 {%f55242, %f55243, %f55244, %f55245, %f55246, %f55247, %f55248, %f55249}, {%r2, %r2, %r2, %r2, %r2, %r2, %r2, %r2}, {%r2, %r2, %r2, %r2, %r2, %r2, %r2, %r2}, {%f55234, %f55235, %f55236, %f55237, %f55238, %f55239, %f55240, %f55241};
	bar.warp.sync 	-1;
	wmma.mma.sync.aligned.row.col.m16n16k16.f32.f32 {%f55250, %f55251, %f55252, %f55253, %f55254, %f55255, %f55256, %f55257}, {%r2, %r2, %r2, %r2, %r2, %r2, %r2, %r2}, {%r2, %r2, %r2, %r2, %r2, %r2, %r2, %r2}, {%f55242, %f55243, %f55244, %f55245, %f55246, %f55247, %f55248, %f55249};
	bar.warp.sync 	-1;
	wmma.mma.sync.aligned.row.col.m16n16k16.f32.f32 {%f55258, %f55259, %f55260, %f55261, %f55262, %f55263, %f55264, %f55265}, {%r2, %r2, %r2, %r2, %r2, %r2, %r2, %r2}, {%r2, %r2, %r2, %r2, %r2, %r2, %r2, %r2}, {%f55250, %f55251, %f55252, %f55253, %f55254, %f55255, %f55256, %f55257};
	bar.warp.sync 	-1;
	wmma.mma.sync.aligned.row.col.m16n16k16.f32.f32 {%f55266, %f55267, %f55268, %f55269, %f55270, %f55271, %f55272, %f55273}, {%r2, %r2, %r2, %r2, %r2, %r2, %r2, %r2}, {%r2, %r2, %r2, %r2, %r2, %r2, %r2, %r2}, {%f55258, %f55259, %f55260, %f55261, %f55262, %f55263, %f55264, %f55265};
	bar.warp.sync 	-1;
	wmma.mma.sync.aligned.row.col.m16n16k16.f32.f32 {%f55274, %f55275, %f55276, %f55277, %f55278, %f55279, %f55280, %f55281}, {%r2, %r2, %r2, %r2, %r2, %r2, %r2, %r2}, {%r2, %r2, %r2, %r2, %r2, %r2, %r2, %r2}, {%f55266, %f55267, %f55268, %f55269, %f55270, %f55271, %f55272, %f55273};
	bar.warp.sync 	-1;
	wmma.mma.sync.aligned.row.col.m16n16k16.f32.f32 {%f55282, %f55283, %f55284, %f55285, %f55286, %f55287, %f55288, %f55289}, {%r2, %r2, %r2, %r2, %r2, %r2, %r2, %r2}, {%r2, %r2, %r2, %r2, %r2, %r2, %r2, %r2}, {%f55274, %f55275, %f55276, %f55277, %f55278, %f55279, %f55280, %f55281};
	bar.warp.sync 	-1;
	wmma.mma.sync.aligned.row.col.m16n16k16.f32.f32 {%f55290, %f55291, %f55292, %f55293, %f55294, %f55295, %f55296, %f55297}, {%r2, %r2, %r2, %r2, %r2, %r2, %r2, %r2}, {%r2, %r2, %r2, %r2, %r2, %r2, %r2, %r2}, {%f55282, %f55283, %f55284, %f55285, %f55286, %f55287, %f55288, %f55289};
	bar.warp.sync 	-1;
	wmma.mma.sync.aligned.row.col.m16n16k16.f32.f32 {%f55298, %f55299, %f55300, %f55301, %f55302, %f55303, %f55304, %f55305}, {%r2, %r2, %r2, %r2, %r2, %r2, %r2, %r2}, {%r2, %r2, %r2, %r2, %r2, %r2, %r2, %r2}, {%f55290, %f55291, %f55292, %f55293, %f55294, %f55295, %f55296, %f55297};
	bar.warp.sync 	-1;
	wmma.mma.sync.aligned.row.col.m16n16k16.f32.f32 {%f55306, %f55307, %f55308, %f55309, %f55310, %f55311, %f55312, %f55313}, {%r2, %r2, %r2, %r2, %r2, %r2, %r2, %r2}, {%r2, %r2, %r2, %r2, %r2, %r2, %r2, %r2}, {%f55298, %f55299, %f55300, %f55301, %f55302, %f55303, %f55304, %f55305};
	bar.warp.sync 	-1;
	wmma.mma.sync.aligned.row.col.m16n16k16.f32.f32 {%f55314, %f55315, %f55316, %f55317, %f55318, %f55319, %f55320, %f55321}, {%r2, %r2, %r2, %r2, %r2, %r2, %r2, %r2}, {%r2, %r2, %r2, %r2, %r2, %r2, %r2, %r2}, {%f55306, %f55307, %f55308, %f55309, %f55310, %f55311, %f55312, %f55313};
	bar.warp.sync 	-1;
	wmma.mma.sync.aligned.row.col.m16n16k16.f32.f32 {%f55322, %f55323, %f55324, %f55325, %f55326, %f55327, %f55328, %f55329}, {%r2, %r2, %r2, %r2, %r2, %r2, %r2, %r2}, {%r2, %r2, %r2, %r2, %r2, %r2, %r2, %r2}, {%f55314, %f55315, %f55316, %f55317, %f55318, %f55319, %f55320, %f55321};
	bar.warp.sync 	-1;
	wmma.mma.sync.aligned.row.col.m16n16k16.f32.f32 {%f55330, %f55331, %f55332, %f55333, %f55334, %f55335, %f55336, %f55337}, {%r2, %r2, %r2, %r2, %r2, %r2, %r2, %r2}, {%r2, %r2, %r2, %r2, %r2, %r2, %r2, %r2}, {%f55322, %f55323, %f55324, %f55325, %f55326, %f55327, %f55328, %f55329};
	bar.warp.sync 	-1;
	wmma.mma.sync.aligned.row.col.m16n16k16.f32.f32 {%f55338, %f55339, %f55340, %f55341, %f55342, %f55343, %f55344, %f55345}, {%r2, %r2, %r2, %r2, %r2, %r2, %r2, %r2}, {%r2, %r2, %r2, %r2, %r2, %r2, %r2, %r2}, {%f55330, %f55331, %f55332, %f55333, %f55334, %f55335, %f55336, %f55337};
	bar.warp.sync 	-1;
	wmma.mma.sync.aligned.row.col.m16n16k16.f32.f32 {%f55346, %f55347, %f55348, %f55349, %f55350, %f55351, %f55352, %f55353}, {%r2, %r2, %r2, %r2, %r2, %r2, %r2, %r2}, {%r2, %r2, %r2, %r2, %r2, %r2, %r2, %r2}, {%f55338, %f55339, %f55340, %f55341, %f55342, %f55343, %f55344, %f55345};
	bar.warp.sync 	-1;
	wmma.mma.sync.aligned.row.col.m16n16k16.f32.f32 {%f55354, %f55355, %f55356, %f55357, %f55358, %f55359, %f55360, %f55361}, {%r2, %r2, %r2, %r2, %r2, %r2, %r2, %r2}, {%r2, %r2, %r2, %r2, %r2, %r2, %r2, %r2}, {%f55346, %f55347, %f55348, %f55349, %f55350, %f55351, %f55352, %f55353};
	bar.warp.sync 	-1;
	wmma.mma.sync.aligned.row.col.m16n16k16.f32.f32 {%f55362, %f55363, %f55364, %f55365, %f55366, %f55367, %f55368, %f55369}, {%r2, %r2, %r2, %r2, %r2, %r2, %r2, %r2}, {%r2, %r2, %r2, %r2, %r2, %r2, %r2, %r2}, {%f55354, %f55355, %f55356, %f55357, %f55358, %f55359, %f55360, %f55361};
	bar.warp.sync 	-1;
	wmma.mma.sync.aligned.row.col.m16n16k16.f32.f32 {%f55370, %f55371, %f55372, %f55373, %f55374, %f55375, %f55376, %f55377}, {%r2, %r2, %r2, %r2, %r2, %r2, %r2, %r2}, {%r2, %r2, %r2, %r2, %r2, %r2, %r2, %r2}, {%f55362, %f55363, %f55364, %f55365, %f55366, %f55367, %f55368, %f55369};
	bar.warp.sync 	-1;
	wmma.mma.sync.aligned.row.col.m16n16k16.f32.f32 {%f55378, %f55379, %f55380, %f55381, %f55382, %f55383, %f55384, %f55385}, {%r2, %r2, %r2, %r2, %r2, %r2, %r2, %r2}, {%r2, %r2, %r2, %r2, %r2, %r2, %r2, %r2}, {%f55370, %f55371, %f55372, %f55373, %f55374, %f55375, %f55376, %f55377};
	bar.warp.sync 	-1;
	wmma.mma.sync.aligned.row.col.m16n16k16.f32.f32 {%f55386, %f55387, %f55388, %f55389, %f55390, %f55391, %f55392, %f55393}, {%r2, %r2, %r2, %r2, %r2, %r2, %r2, %r2}, {%r2, %r2, %r2, %r2, %r2, %r2, %r2, %r2}, {%f55378, %f55379, %f55380, %f55381, %f55382, %f55383, %f55384, %f55385};
	bar.warp.sync 	-1;
	wmma.mma.sync.aligned.row.col.m16n16k16.f32.f32 {%f55394, %f55395, %f55396, %f55397, %f55398, %f55399, %f55400, %f55401}, {%r2, %r2, %r2, %r2, %r2, %r2, %r2, %r2}, {%r2, %r2, %r2, %r2, %r2, %r2, %r2, %r2}, {%f55386, %f55387, %f55388, %f55389, %f55390, %f55391, %f55392, %f55393};
	bar.warp.sync 	-1;
	wmma.mma.sync.aligned.row.col.m16n16k16.f32.f32 {%f55402, %f55403, %f55404, %f55405, %f55406, %f55407, %f55408, %f55409}, {%r2, %r2, %r2, %r2, %r2, %r2, %r2, %r2}, {%r2, %r2, %r2, %r2, %r2, %r2, %r2, %r2}, {%f55394, %f55395, %f55396, %f55397, %f55398, %f55399, %f55400, %f55401};
	bar.warp.sync 	-1;
	wmma.mma.sync.aligned.row.col.m16n16k16.f32.f32 {%f55410, %f55411, %f55412, %f55413, %f55414, %f55415, %f55416, %f55417}, {%r2, %r2, %r2, %r2, %r2, %r2, %r2, %r2}, {%r2, %r2, %r2, %r2, %r2, %r2, %r2, %r2}, {%f55402, %f55403, %f55404, %f55405, %f55406, %f55407, %f55408, %f55409};
	bar.warp.sync 	-1;
	wmma.mma.sync.aligned.row.col.m16n16k16.f32.f32 {%f55418, %f55419, %f55420, %f55421, %f55422, %f55423, %f55424, %f55425}, {%r2, %r2, %r2, %r2, %r2, %r2, %r2, %r2}, {%r2, %r2, %r2, %r2, %r2, %r2, %r2, %r2}, {%f55410, %f55411, %f55412, %f55413, %f55414, %f55415, %f55416, %f55417};
	bar.warp.sync 	-1;
	wmma.mma.sync.aligned.row.col.m16n16k16.f32.f32 {%f55426, %f55427, %f55428, %f55429, %f55430, %f55431, %f55432, %f55433}, {%r2, %r2, %r2, %r2, %r2, %r2, %r2, %r2}, {%r2, %r2, %r2, %r2, %r2, %r2, %r2, %r2}, {%f55418, %f55419, %f55420, %f55421, %f55422, %f55423, %f55424, %f55425};
	bar.warp.sync 	-1;
	wmma.mma.sync.aligned.row.col.m16n16k16.f32.f32 {%f55434, %f55435, %f55436, %f55437, %f55438, %f55439, %f55440, %f55441}, {%r2, %r2, %r2, %r2, %r2, %r2, %r2, %r2}, {%r2, %r2, %r2, %r2, %r2, %r2, %r2, %r2}, {%f55426, %f55427, %f55428, %f55429, %f55430, %f55431, %f55432, %f55433};
	bar.warp.sync 	-1;
	wmma.mma.sync.aligned.row.col.m16n16k16.f32.f32 {%f55442, %f55443, %f55444, %f55445, %f55446, %f55447, %f55448, %f55449}, {%r2, %r2, %r2, %r2, %r2, %r2, %r2, %r2}, {%r2, %r2, %r2, %r2, %r2, %r2, %r2, %r2}, {%f55434, %f55435, %f55436, %f55437, %f55438, %f55439, %f55440, %f55441};
	bar.warp.sync 	-1;
	wmma.mma.sync.aligned.row.col.m16n16k16.f32.f32 {%f55450, %f55451, %f55452, %f55453, %f55454, %f55455, %f55456, %f55457}, {%r2, %r2, %r2, %r2, %r2, %r2, %r2, %r2}, {%r2, %r2, %r2, %r2, %r2, %r2, %r2, %r2}, {%f55442, %f55443, %f55444, %f55445, %f55446, %f55447, %f55448, %f55449};
	bar.warp.sync 	-1;
	wmma.mma.sync.aligned.row.col.m16n16k16.f32.f32 {%f55458, %f55459, %f55460, %f55461, %f55462, %f55463, %f55464, %f55465}, {%r2, %r2, %r2, %r2, %r2, %r2, %r2, %r2}, {%r2, %r2, %r2, %r2, %r2, %r2, %r2, %r2}, {%f55450, %f55451, %f55452, %f55453, %f55454, %f55455, %f55456, %f55457};
	bar.warp.sync 	-1;
	wmma.mma.sync.aligned.row.col.m16n16k16.f32.f32 {%f55466, %f55467, %f55468, %f55469, %f55470, %f55471, %f55472, %f55473}, {%r2, %r2, %r2, %r2, %r2, %r2, %r2, %r2}, {%r2, %r2, %r2, %r2, %r2, %r2, %r2, %r2}, {%f55458, %f55459, %f55460, %f55461, %f55462, %f55463, %f55464, %f55465};
	bar.warp.sync 	-1;
	wmma.mma.sync.aligned.row.col.m16n16k16.f32.f32 {%f55474, %f55475, %f55476, %f55477, %f55478, %f55479, %f55480, %f55481}, {%r2, %r2, %r2, %r2, %r2, %r2, %r2, %r2}, {%r2, %r2, %r2, %r2, %r2, %r2, %r2, %r2}, {%f55466, %f55467, %f55468, %f55469, %f55470, %f55471, %f55472, %f55473};
	bar.warp.sync 	-1;
	wmma.mma.sync.aligned.row.col.m16n16k16.f32.f32 {%f55482, %f55483, %f55484, %f55485, %f55486, %f55487, %f55488, %f55489}, {%r2, %r2, %r2, %r2, %r2, %r2, %r2, %r2}, {%r2, %r2, %r2, %r2, %r2, %r2, %r2, %r2}, {%f55474, %f55475, %f55476, %f55477, %f55478, %f55479, %f55480, %f55481};
	bar.warp.sync 	-1;
	wmma.mma.sync.aligned.row.col.m16n16k16.f32.f32 {%f55490, %f55491, %f55492, %f55493, %f55494, %f55495, %f55496, %f55497}, {%r2, %r2, %r2, %r2, %r2, %r2, %r2, %r2}, {%r2, %r2, %r2, %r2, %r2, %r2, %r2, %r2}, {%f55482, %f55483, %f55484, %f55485, %f55486, %f55487, %f55488, %f55489};
	bar.warp.sync 	-1;
	wmma.mma.sync.aligned.row.col.m16n16k16.f32.f32 {%f55498, %f55499, %f55500, %f55501, %f55502, %f55503, %f55504, %f55505}, {%r2, %r2, %r2, %r2, %r2, %r2, %r2, %r2}, {%r2, %r2, %r2, %r2, %r2, %r2, %r2, %r2}, {%f55490, %f55491, %f55492, %f55493, %f55494, %f55495, %f55496, %f55497};
	bar.warp.sync 	-1;
	wmma.mma.sync.aligned.row.col.m16n16k16.f32.f32 {%f55506, %f55507, %f55508, %f55509, %f55510, %f55511, %f55512, %f55513}, {%r2, %r2, %r2, %r2, %r2, %r2, %r2, %r2}, {%r2, %r2, %r2, %r2, %r2, %r2, %r2, %r2}, {%f55498, %f55499, %f55500, %f55501, %f55502, %f55503, %f55504, %f55505};
	bar.warp.sync 	-1;
	wmma.mma.sync.aligned.row.col.m16n16k16.f32.f32 {%f55514, %f55515, %f55516, %f55517, %f55518, %f55519, %f55520, %f55521}, {%r2, %r2, %r2, %r2, %r2, %r2, %r2, %r2}, {%r2, %r2, %r2, %r2, %r2, %r2, %r2, %r2}, {%f55506, %f55507, %f55508, %f55509, %f55510, %f55511, %f55512, %f55513};
	bar.warp.sync 	-1;
	wmma.mma.sync.aligned.row.col.m16n16k16.f32.f32 {%f55522, %f55523, %f55524, %f55525, %f55526, %f55527, %f55528, %f55529}, {%r2, %r2, %r2, %r2, %r2, %r2, %r2, %r2}, {%r2, %r2, %r2, %r2, %r2, %r2, %r2, %r2}, {%f55514, %f55515, %f55516, %f55517, %f55518, %f55519, %f55520, %f55521};
	bar.warp.sync 	-1;
	wmma.mma.sync.aligned.row.col.m16n16k16.f32.f32 {%f55530, %f55531, %f55532, %f55533, %f55534, %f55535, %f55536, %f55537}, {%r2, %r2, %r2, %r2, %r2, %r2, %r2, %r2}, {%r2, %r2, %r2, %r2, %r2, %r2, %r2, %r2}, {%f55522, %f55523, %f55524, %f55525, %f55526, %f55527, %f55528, %f55529};
	bar.warp.sync 	-1;
	wmma.mma.sync.aligned.row.col.m16n16k16.f32.f32 {%f55538, %f55539, %f55540, %f55541, %f55542, %f55543, %f55544, %f55545}, {%r2, %r2, %r2, %r2, %r2, %r2, %r2, %r2}, {%r2, %r2, %r2, %r2, %r2, %r2, %r2, %r2}, {%f55530, %f55531, %f55532, %f55533, %f55534, %f55535, %f55536, %f55537};
	bar.warp.sync 	-1;
	wmma.mma.sync.aligned.row.col.m16n16k16.f32.f32 {%f55546, %f55547, %f55548, %f55549, %f55550, %f55551, %f55552, %f55553}, {%r2, %r2, %r2, %r2, %r2, %r2, %r2, %r2}, {%r2, %r2, %r2, %r2, %r2, %r2, %r2, %r2}, {%f55538, %f55539, %f55540, %f55541, %f55542, %f55543, %f55544, %f55545};
	bar.warp.sync 	-1;
	wmma.mma.sync.aligned.row.col.m16n16k16.f32.f32 {%f55554, %f55555, %f55556, %f55557, %f55558, %f55559, %f55560, %f55561}, {%r2, %r2, %r2, %r2, %r2, %r2, %r2, %r2}, {%r2, %r2, %r2, %r2, %r2, %r2, %r2, %r2}, {%f55546, %f55547, %f55548, %f55549, %f55550, %f55551, %f55552, %f55553};
	bar.warp.sync 	-1;
	wmma.mma.sync.aligned.row.col.m16n16k16.f32.f32 {%f55562, %f55563, %f55564, %f55565, %f55566, %f55567, %f55568, %f55569}, {%r2, %r2, %r2, %r2, %r2, %r2, %r2, %r2}, {%r2, %r2, %r2, %r2, %r2, %r2, %r2, %r2}, {%f55554, %f55555, %f55556, %f55557, %f55558, %f55559, %f55560, %f55561};
	bar.warp.sync 	-1;
	wmma.mma.sync.aligned.row.col.m16n16k16.f32.f32 {%f55570, %f55571, %f55572, %f55573, %f55574, %f55575, %f55576, %f55577}, {%r2, %r2, %r2, %r2, %r2, %r2, %r2, %r2}, {%r2, %r2, %r2, %r2, %r2, %r2, %r2, %r2}, {%f55562, %f55563, %f55564, %f55565, %f55566, %f55567, %f55568, %f55569};
	bar.warp.sync 	-1;
	wmma.mma.sync.aligned.row.col.m16n16k16.f32.f32 {%f55578, %f55579, %f55580, %f55581, %f55582, %f55583, %f55584, %f55585}, {%r2, %r2, %r2, %r2, %r2, %r2, %r2, %r2}, {%r2, %r2, %r2, %r2, %r2, %r2, %r2, %r2}, {%f55570, %f55571, %f55572, %f55573, %f55574, %f55575, %f55576, %f55577};
	bar.warp.sync 	-1;
	wmma.mma.sync.aligned.row.col.m16n16k16.f32.f32 {%f55586, %f55587, %f55588, %f55589, %f55590, %f55591, %f55592, %f55593}, {%r2, %r2, %r2, %r2, %r2, %r2, %r2, %r2}, {%r2, %r2, %r2, %r2, %r2, %r2, %r2, %r2}, {%f55578, %f55579, %f55580, %f55581, %f55582, %f55583, %f55584, %f55585};
	bar.warp.sync 	-1;
	wmma.mma.sync.aligned.row.col.m16n16k16.f32.f32 {%f55594, %f55595, %f55596, %f55597, %f55598, %f55599, %f55600, %f55601}, {%r2, %r2, %r2, %r2, %r2, %r2, %r2, %r2}, {%r2, %r2, %r2, %r2, %r2, %r2, %r2, %r2}, {%f55586, %f55587, %f55588, %f55589, %f55590, %f55591, %f55592, %f55593};
	bar.warp.sync 	-1;
	wmma.mma.sync.aligned.row.col.m16n16k16.f32.f32 {%f55602, %f55603, %f55604, %f55605, %f55606, %f55607, %f55608, %f55609}, {%r2, %r2, %r2, %r2, %r2, %r2, %r2, %r2}, {%r2, %r2, %r2, %r2, %r2, %r2, %r2, %r2}, {%f55594, %f55595, %f55596, %f55597, %f55598, %f55599, %f55600, %f55601};
	bar.warp.sync 	-1;
	wmma.mma.sync.aligned.row.col.m16n16k16.f32.f32 {%f55610, %f55611, %f55612, %f55613, %f55614, %f55615, %f55616, %f55617}, {%r2, %r2, %r2, %r2, %r2, %r2, %r2, %r2}, {%r2, %r2, %r2, %r2, %r2, %r2, %r2, %r2}, {%f55602, %f55603, %f55604, %f55605, %f55606, %f55607, %f55608, %f55609};
	bar.warp.sync 	-1;
	wmma.mma.sync.aligned.row.col.m16n16k16.f32.f32 {%f55618, %f55619, %f55620, %f55621, %f55622, %f55623, %f55624, %f55625}, {%r2, %r2, %r2, %r2, %r2, %r2, %r2, %r2}, {%r2, %r2, %r2, %r2, %r2, %r2, %r2, %r2}, {%f55610, %f55611, %f55612, %f55613, %f55614, %f55615, %f55616, %f55617};
	bar.warp.sync 	-1;
	wmma.mma.sync.aligned.row.col.m16n16k16.f32.f32 {%f55626, %f55627, %f55628, %f55629, %f55630, %f55631, %f55632, %f55633}, {%r2, %r2, %r2, %r2, %r2, %r2, %r2, %r2}, {%r2, %r2, %r2, %r2, %r2, %r2, %r2, %r2}, {%f55618, %f55619, %f55620, %f55621, %f55622, %f55623, %f55624, %f55625};
	bar.warp.sync 	-1;
	wmma.mma.sync.aligned.row.col.m16n16k16.f32.f32 {%f55634, %f55635, %f55636, %f55637, %f55638, %f55639, %f55640, %f55641}, {%r2, %r2, %r2, %r2, %r2, %r2, %r2, %r2}, {%r2, %r2, %r2, %r2, %r2, %r2, %r2, %r2}, {%f55626, %f55627, %f55628, %f55629, %f55630, %f55631, %f55632, %f55633};
	bar.warp.sync 	-1;
	wmma.mma.sync.aligned.row.col.m16n16k16.f32.f32 {%f55642, %f55643, %f55644, %f55645, %f55646, %f55647, %f55648, %f55649}, {%r2, %r2, %r2, %r2, %r2, %r2, %r2, %r2}, {%r2, %r2, %r2, %r2, %r2, %r2, %r2, %r2}, {%f55634, %f55635, %f55636, %f55637, %f55638, %f55639, %f55640, %f55641};
	bar.warp.sync 	-1;
	wmma.mma.sync.aligned.row.col.m16n16k16.f32.f32 {%f55650, %f55651, %f55652, %f55653, %f55654, %f55655, %f55656, %f55657}, {%r2, %r2, %r2, %r2, %r2, %r2, %r2, %r2}, {%r2, %r2, %r2, %r2, %r2, %r2, %r2, %r2}, {%f55642, %f55643, %f55644, %f55645, %f55646, %f55647, %f55648, %f55649};
	bar.warp.sync 	-1;
	wmma.mma.sync.aligned.row.col.m16n16k16.f32.f32 {%f55658, %f55659, %f55660, %f55661, %f55662, %f55663, %f55664, %f55665}, {%r2, %r2, %r2, %r2, %r2, %r2, %r2, %r2}, {%r2, %r2, %r2, %r2, %r2, %r2, %r2, %r2}, {%f55650, %f55651, %f55652, %f55653, %f55654, %f55655, %f55656, %f55657};
	bar.warp.sync 	-1;
	wmma.mma.sync.aligned.row.col.m16n16k16.f32.f32 {%f55666, %f55667, %f55668, %f55669, %f55670, %f55671, %f55672, %f55673}, {%r2, %r2, %r2, %r2, %r2, %r2, %r2, %r2}, {%r2, %r2, %r2, %r2, %r2, %r2, %r2, %r2}, {%f55658, %f55659, %f55660, %f55661, %f55662, %f55663, %f55664, %f55665};
	bar.warp.sync 	-1;
	wmma.mma.sync.aligned.row.col.m16n16k16.f32.f32 {%f55674, %f55675, %f55676, %f55677, %f55678, %f55679, %f55680, %f55681}, {%r2, %r2, %r2, %r2, %r2, %r2, %r2, %r2}, {%r2, %r2, %r2, %r2, %r2, %r2, %r2, %r2}, {%f55666, %f55667, %f55668, %f55669, %f55670, %f55671, %f55672, %f55673};
	bar.warp.sync 	-1;
	wmma.mma.sync.aligned.row.col.m16n16k16.f32.f32 {%f55682, %f55683, %f55684, %f55685, %f55686, %f55687, %f55688, %f55689}, {%r2, %r2, %r2, %r2, %r2, %r2, %r2, %r2}, {%r2, %r2, %r2, %r2, %r2, %r2, %r2, %r2}, {%f55674, %f55675, %f55676, %f55677, %f55678, %f55679, %f55680, %f55681};
	bar.warp.sync 	-1;
	wmma.mma.sync.aligned.row.col.m16n16k16.f32.f32 {%f55690, %f55691, %f55692, %f55693, %f55694, %f55695, %f55696, %f55697}, {%r2, %r2, %r2, %r2, %r2, %r2, %r2, %r2}, {%r2, %r2, %r2, %r2, %r2, %r2, %r2, %r2}, {%f55682, %f55683, %f55684, %f55685, %f55686, %f55687, %f55688, %f55689};
	bar.warp.sync 	-1;
	wmma.mma.sync.aligned.row.col.m16n16k16.f32.f32 {%f55698, %f55699, %f55700, %f55701, %f55702, %f55703, %f55704, %f55705}, {%r2, %r2, %r2, %r2, %r2, %r2, %r2, %r2}, {%r2, %r2, %r2, %r2, %r2, %r2, %r2, %r2}, {%f55690, %f55691, %f55692, %f55693, %f55694, %f55695, %f55696, %f55697};
	bar.warp.sync 	-1;
	wmma.mma.sync.aligned.row.col.m16n16k16.f32.f32 {%f55706, %f55707, %f55708, %f55709, %f55710, %f55711, %f55712, %f55713}, {%r2, %r2, %r2, %r2, %r2, %r2, %r2, %r2}, {%r2, %r2, %r2, %r2, %r2, %r2, %r2, %r2}, {%f55698, %f55699, %f55700, %f55701, %f55702, %f55703, %f55704, %f55705};
	bar.warp.sync 	-1;
	wmma.mma.sync.aligned.row.col.m16n16k16.f32.f32 {%f55714, %f55715, %f55716, %f55717, %f55718, %f55719, %f55720, %f55721}, {%r2, %r2, %r2, %r2, %r2, %r2, %r2, %r2}, {%r2, %r2, %r2, %r2, %r2, %r2, %r2, %r2}, {%f55706, %f55707, %f55708, %f55709, %f55710, %f55711, %f55712, %f55713};
	bar.warp.sync 	-1;
	wmma.mma.sync.aligned.row.col.m16n16k16.f32.f32 {%f55722, %f55723, %f55724, %f55725, %f55726, %f55727, %f55728, %f55729}, {%r2, %r2, %r2, %r2, %r2, %r2, %r2, %r2}, {%r2, %r2, %r2, %r2, %r2, %r2, %r2, %r2}, {%f55714, %f55715, %f55716, %f55717, %f55718, %f55719, %f55720, %f55721};
	bar.warp.sync 	-1;
	wmma.mma.sync.aligned.row.col.m16n16k16.f32.f32 {%f55730, %f55731, %f55732, %f55733, %f55734, %f55735, %f55736, %f55737}, {%r2, %r2, %r2, %r2, %r2, %r2, %r2, %r2}, {%r2, %r2, %r2, %r2, %r2, %r2, %r2, %r2}, {%f55722, %f55723, %f55724, %f55725, %f55726, %f55727, %f55728, %f55729};
	bar.warp.sync 	-1;
	wmma.mma.sync.aligned.row.col.m16n16k16.f32.f32 {%f55738, %f55739, %f55740, %f55741, %f55742, %f55743, %f55744, %f55745}, {%r2, %r2, %r2, %r2, %r2, %r2, %r2, %r2}, {%r2, %r2, %r2, %r2, %r2, %r2, %r2, %r2}, {%f55730, %f55731, %f55732, %f55733, %f55734, %f55735, %f55736, %f55737};
	bar.warp.sync 	-1;
	wmma.mma.sync.aligned.row.col.m16n16k16.f32.f32 {%f55746, %f55747, %f55748, %f55749, %f55750, %f55751, %f55752, %f55753}, {%r2, %r2, %r2, %r2, %r2, %r2, %r2, %r2}, {%r2, %r2, %r2, %r2, %r2, %r2, %r2, %r2}, {%f55738, %f55739, %f55740, %f55741, %f55742, %f55743, %f55744, %f55745};
	bar.warp.sync 	-1;
	wmma.mma.sync.aligned.row.col.m16n16k16.f32.f32 {%f55754, %f55755, %f55756, %f55757, %f55758, %f55759, %f55760, %f55761}, {%r2, %r2, %r2, %r2, %r2, %r2, %r2, %r2}, {%r2, %r2, %r2, %r2, %r2, %r2, %r2, %r2}, {%f55746, %f55747, %f55748, %f55749, %f55750, %f55751, %f55752, %f55753};
	bar.warp.sync 	-1;
	wmma.mma.sync.aligned.row.col.m16n16k16.f32.f32 {%f55762, %f55763, %f55764, %f55765, %f55766, %f55767, %f55768, %f55769}, {%r2, %r2, %r2, %r2, %r2, %r2, %r2, %r2}, {%r2, %r2, %r2, %r2, %r2, %r2, %r2, %r2}, {%f55754, %f55755, %f55756, %f55757, %f55758, %f55759, %f55760, %f55761};
	bar.warp.sync 	-1;
	wmma.mma.sync.aligned.row.col.m16n16k16.f32.f32 {%f55770, %f55771, %f55772, %f55773, %f55774, %f55775, %f55776, %f55777}, {%r2, %r2, %r2, %r2, %r2, %r2, %r2, %r2}, {%r2, %r2, %r2, %r2, %r2, %r2, %r2, %r2}, {%f55762, %f55763, %f55764, %f55765, %f55766, %f55767, %f55768, %f55769};
	bar.warp.sync 	-1;
	wmma.mma.sync.aligned.row.col.m16n16k16.f32.f32 {%f55778, %f55779, %f55780, %f55781, %f55782, %f55783, %f55784, %f55785}, {%r2, %r2, %r2, %r2, %r2, %r2, %r2, %r2}, {%r2, %r2, %r2, %r2, %r2, %r2, %r2, %r2}, {%f55770, %f55771, %f55772, %f55773, %f55774, %f55775, %f55776, %f55777};
	bar.warp.sync 	-1;
	wmma.mma.sync.aligned.row.col.m16n16k16.f32.f32 {%f55786, %f55787, %f55788, %f55789, %f55790, %f55791, %f55792, %f55793}, {%r2, %r2, %r2, %r2, %r2, %r2, %r2, %r2}, {%r2, %r2, %r2, %r2, %r2, %r2, %r2, %r2}, {%f55778, %f55779, %f55780, %f55781, %f55782, %f55783, %f55784, %f55785};
	bar.warp.sync 	-1;
	wmma.mma.sync.aligned.row.col.m16n16k16.f32.f32 {%f55794, %f55795, %f55796, %f55797, %f55798, %f55799, %f55800, %f55801}, {%r2, %r2, %r2, %r2, %r2, %r2, %r2, %r2}, {%r2, %r2, %r2, %r2, %r2, %r2, %r2, %r2}, {%f55786, %f55787, %f55788, %f55789, %f55790, %f55791, %f55792, %f55793};
	bar.warp.sync 	-1;
	wmma.mma.sync.aligned.row.col.m16n16k16.f32.f32 {%f55802, %f55803, %f55804, %f55805, %f55806, %f55807, %f55808, %f55809}, {%r2, %r2, %r2, %r2, %r2, %r2, %r2, %r2}, {%r2, %r2, %r2, %r2, %r2, %r2, %r2, %r2}, {%f55794, %f55795, %f55796, %f55797, %f55798, %f55799, %f55800, %f55801};
	bar.warp.sync 	-1;
	wmma.mma.sync.aligned.row.col.m16n16k16.f32.f32 {%f55810, %f55811, %f55812, %f55813, %f55814, %f55815, %f55816, %f55817}, {%r2, %r2, %r2, %r2, %r2, %r2, %r2, %r2}, {%r2, %r2, %r2, %r2, %r2, %r2, %r2, %r2}, {%f55802, %f55803, %f55804, %f55805, %f55806, %f55807, %f55808, %f55809};
	bar.warp.sync 	-1;
	wmma.mma.sync.aligned.row.col.m16n16k16.f32.f32 {%f55818, %f55819, %f55820, %f55821, %f55822, %f55823, %f55824, %f55825}, {%r2, %r2, %r2, %r2, %r2, %r2, %r2, %r2}, {%r2, %r2, %r2, %r2, %r2, %r2, %r2, %r2}, {%f55810, %f55811, %f55812, %f55813, %f55814, %f55815, %f55816, %f55817};
	bar.warp.sync 	-1;
	wmma.mma.sync.aligned.row.col.m16n16k16.f32.f32 {%f55826, %f55827, %f55828, %f55829, %f55830, %f55831, %f55832, %f55833}, {%r2, %r2, %r2, %r2, %r2, %r2, %r2, %r2}, {%r2, %r2, %r2, %r2, %r2, %r2, %r2, %r2}, {%f55818, %f55819, %f55820, %f55821, %f55822, %f55823, %f55824, %f55825};
	bar.warp.sync 	-1;
	wmma.mma.sync.aligned.row.col.m16n16k16.f32.f32 {%f55834, %f55835, %f55836, %f55837, %f55838, %f55839, %f55840, %f55841}, {%r2, %r2, %r2, %r2, %r2, %r2, %r2, %r2}, {%r2, %r2, %r2, %r2, %r2, %r2, %r2, %r2}, {%f55826, %f55827, %f55828, %f55829, %f55830, %f55831, %f55832, %f55833};
	bar.warp.sync 	-1;
	wmma.mma.sync.aligned.row.col.m16n16k16.f32.f32 {%f55842, %f55843, %f55844, %f55845, %f55846, %f55847, %f55848, %f55849}, {%r2, %r2, %r2, %r2, %r2, %r2, %r2, %r2}, {%r2, %r2, %r2, %r2, %r2, %r2, %r2, %r2}, {%f55834, %f55835, %f55836, %f55837, %f55838, %f55839, %f55840, %f55841};
	bar.warp.sync 	-1;
	wmma.mma.sync.aligned.row.col.m16n16k16.f32.f32 {%f55850, %f55851, %f55852, %f55853, %f55854, %f55855, %f55856, %f55857}, {%r2, %r2, %r2, %r2, %r2, %r2, %r2, %r2}, {%r2, %r2, %r2, %r2, %r2, %r2, %r2, %r2}, {%f55842, %f55843, %f55844, %f55845, %f55846, %f55847, %f55848, %f55849};
	bar.warp.sync 	-1;
	wmma.mma.sync.aligned.row.col.m16n16k16.f32.f32 {%f55858, %f55859, %f55860, %f55861, %f55862, %f55863, %f55864, %f55865}, {%r2, %r2, %r2, %r2, %r2, %r2, %r2, %r2}, {%r2, %r2, %r2, %r2, %r2, %r2, %r2, %r2}, {%f55850, %f55851, %f55852, %f55853, %f55854, %f55855, %f55856, %f55857};
	bar.warp.sync 	-1;
	wmma.mma.sync.aligned.row.col.m16n16k16.f32.f32 {%f55866, %f55867, %f55868, %f55869, %f55870, %f55871, %f55872, %f55873}, {%r2, %r2, %r2, %r2, %r2, %r2, %r2, %r2}, {%r2, %r2, %r2, %r2, %r2, %r2, %r2, %r2}, {%f55858, %f55859, %f55860, %f55861, %f55862, %f55863, %f55864, %f55865};
	bar.warp.sync 	-1;
	wmma.mma.sync.aligned.row.col.m16n16k16.f32.f32 {%f55874, %f55875, %f55876, %f55877, %f55878, %f55879, %f55880, %f55881}, {%r2, %r2, %r2, %r2, %r2, %r2, %r2, %r2}, {%r2, %r2, %r2, %r2, %r2, %r2, %r2, %r2}, {%f55866, %f55867, %f55868, %f55869, %f55870, %f55871, %f55872, %f55873};
	bar.warp.sync 	-1;
	wmma.mma.sync.aligned.row.col.m16n16k16.f32.f32 {%f55882, %f55883, %f55884, %f55885, %f55886, %f55887, %f55888, %f55889}, {%r2, %r2, %r2, %r2, %r2, %r2, %r2, %r2}, {%r2, %r2, %r2, %r2, %r2, %r2, %r2, %r2}, {%f55874, %f55875, %f55876, %f55877, %f55878, %f55879, %f55880, %f55881};
	bar.warp.sync 	-1;
	wmma.mma.sync.aligned.row.col.m16n16k16.f32.f32 {%f55890, %f55891, %f55892, %f55893, %f55894, %f55895, %f55896, %f55897}, {%r2, %r2, %r2, %r2, %r2, %r2, %r2, %r2}, {%r2, %r2, %r2, %r2, %r2, %r2, %r2, %r2}, {%f55882, %f55883, %f55884, %f55885, %f55886, %f55887, %f55888, %f55889};
	bar.warp.sync 	-1;
	wmma.mma.sync.aligned.row.col.m16n16k16.f32.f32 {%f55898, %f55899, %f55900, %f55901, %f55902, %f55903, %f55904, %f55905}, {%r2, %r2, %r2, %r2, %r2, %r2, %r2, %r2}, {%r2, %r2, %r2, %r2, %r2, %r2, %r2, %r2}, {%f55890, %f55891, %f55892, %f55893, %f55894, %f55895, %f55896, %f55897};
	bar.warp.sync 	-1;
	wmma.mma.sync.aligned.row.col.m16n16k16.f32.f32 {%f55906, %f55907, %f55908, %f55909, %f55910, %f55911, %f55912, %f55913}, {%r2, %r2, %r2, %r2, %r2, %r2, %r2, %r2}, {%r2, %r2, %r2, %r2, %r2, %r2, %r2, %r2}, {%f55898, %f55899, %f55900, %f55901, %f55902, %f55903, %f55904, %f55905};
	bar.warp.sync 	-1;
	wmma.mma.sync.aligned.row.col.m16n16k16.f32.f32 {%f55914, %f55915, %f55916, %f55917, %f55918, %f55919, %f55920, %f55921}, {%r2, %r2, %r2, %r2, %r2, %r2, %r2, %r2}, {%r2, %r2, %r2, %r2, %r2, %r2, %r2, %r2}, {%f55906, %f55907, %f55908, %f55909, %f55910, %f55911, %f55912, %f55913};
	bar.warp.sync 	-1;
	wmma.mma.sync.aligned.row.col.m16n16k16.f32.f32 {%f55922, %f55923, %f55924, %f55925, %f55926, %f55927, %f55928, %f55929}, {%r2, %r2, %r2, %r2, %r2, %r2, %r2, %r2}, {%r2, %r2, %r2, %r2, %r2, %r2, %r2, %r2}, {%f55914, %f55915, %f55916, %f55917, %f55918, %f55919, %f55920, %f55921};
	bar.warp.sync 	-1;
	wmma.mma.sync.aligned.row.col.m16n16k16.f32.f32 {%f55930, %f55931, %f55932, %f55933, %f55934, %f55935, %f55936, %f55937}, {%r2, %r2, %r2, %r2, %r2, %r2, %r2, %r2}, {%r2, %r2, %r2, %r2, %r2, %r2, %r2, %r2}, {%f55922, %f55923, %f55924, %f55925, %f55926, %f55927, %f55928, %f55929};
	bar.warp.sync 	-1;
	wmma.mma.sync.aligned.row.col.m16n16k16.f32.f32 {%f55938, %f55939, %f55940, %f55941, %f55942, %f55943, %f55944, %f55945}, {%r2, %r2, %r2, %r2, %r2, %r2, %r2, %r2}, {%r2, %r2, %r2, %r2, %r2, %r2, %r2, %r2}, {%f55930, %f55931, %f55932, %f55933, %f55934, %f55935, %f55936, %f55937};
	bar.warp.sync 	-1;
	wmma.mma.sync.aligned.row.col.m16n16k16.f32.f32 {%f55946, %f55947, %f55948, %f55949, %f55950, %f55951, %f55952, %f55953}, {%r2, %r2, %r2, %r2, %r2, %r2, %r2, %r2}, {%r2, %r2, %r2, %r2, %r2, %r2, %r2, %r2}, {%f55938, %f55939, %f55940, %f55941, %f55942, %f55943, %f55944, %f55945};
	bar.warp.sync 	-1;
	wmma.mma.sync.aligned.row.col.m16n16k16.f32.f32 {%f55954, %f55955, %f55956, %f55957, %f55958, %f55959, %f55960, %f55961}, {%r2, %r2, %r2, %r2, %r2, %r2, %r2, %r2}, {%r2, %r2, %r2, %r2, %r2, %r2, %r2, %r2}, {%f55946, %f55947, %f55948, %f55949, %f55950, %f55951, %f55952, %f55953};
	bar.warp.sync 	-1;
	wmma.mma.sync.aligned.row.col.m16n16k16.f32.f32 {%f55962, %f55963, %f55964, %f55965, %f55966, %f55967, %f55968, %f55969}, {%r2, %r2, %r2, %r2, %r2, %r2, %r2, %r2}, {%r2, %r2, %r2, %r2, %r2, %r2, %r2, %r2}, {%f55954, %f55955, %f55956, %f55957, %f55958, %f55959, %f55960, %f55961};
	bar.warp.sync 	-1;
	wmma.mma.sync.aligned.row.col.m16n16k16.f32.f32 {%f55970, %f55971, %f55972, %f55973, %f55974, %f55975, %f55976, %f55977}, {%r2, %r2, %r2, %r2, %r2, %r2, %r2, %r2}, {%r2, %r2, %r2, %r2, %r2, %r2, %r2, %r2}, {%f55962, %f55963, %f55964, %f55965, %f55966, %f55967, %f55968, %f55969};
	bar.warp.sync 	-1;
	wmma.mma.sync.aligned.row.col.m16n16k16.f32.f32 {%f55978, %f55979, %f55980, %f55981, %f55982, %f55983, %f55984, %f55985}, {%r2, %r2, %r2, %r2, %r2, %r2, %r2, %r2}, {%r2, %r2, %r2, %r2, %r2, %r2, %r2, %r2}, {%f55970, %f55971, %f55972, %f55973, %f55974, %f55975, %f55976, %f55977};
	bar.warp.sync 	-1;
	wmma.mma.sync.aligned.row.col.m16n16k16.f32.f32 {%f55986, %f55987, %f55988, %f55989, %f55990, %f55991, %f55992, %f55993}, {%r2, %r2, %r2, %r2, %r2, %r2, %r2, %r2}, {%r2, %r2, %r2, %r2, %r2, %r2, %r2, %r2}, {%f55978, %f55979, %f55980, %f55981, %f55982, %f55983, %f55984, %f55985};
	bar.warp.sync 	-1;
	wmma.mma.sync.aligned.row.col.m16n16k16.f32.f32 {%f55994, %f55995, %f55996, %f55997, %f55998, %f55999, %f56000, %f56001}, {%r2, %r2, %r2, %r2, %r2, %r2, %r2, %r2}, {%r2, %r2, %r2, %r2, %r2, %r2, %r2, %r2}, {%f55986, %f55987, %f55988, %f55989, %f55990, %f55991, %f55992, %f55993};
	bar.warp.sync 	-1;
	wmma.mma.sync.aligned.row.col.m16n16k16.f32.f32 {%f56002, %f56003, %f56004, %f56005, %f56006, %f56007, %f56008, %f56009}, {%r2, %r2, %r2, %r2, %r2, %r2, %r2, %r2}, {%r2, %r2, %r2, %r2, %r2, %r2, %r2, %r2}, {%f55994, %f55995, %f55996, %f55997, %f55998, %f55999, %f56000, %f56001};
	bar.warp.sync 	-1;
	wmma.mma.sync.aligned.row.col.m16n16k16.f32.f32 {%f56010, %f56011, %f56012, %f56013, %f56014, %f56015, %f56016, %f56017}, {%r2, %r2, %r2, %r2, %r2, %r2, %r2, %r2}, {%r2, %r2, %r2, %r2, %r2, %r2, %r2, %r2}, {%f56002, %f56003, %f56004, %f56005, %f56006, %f56007, %f56008, %f56009};
	bar.warp.sync 	-1;
	wmma.mma.sync.aligned.row.col.m16n16k16.f32.f32 {%f56018, %f56019, %f56020, %f56021, %f56022, %f56023, %f56024, %f56025}, {%r2, %r2, %r2, %r2, %r2, %r2, %r2, %r2}, {%r2, %r2, %r2, %r2, %r2, %r2, %r2, %r2}, {%f56010, %f56011, %f56012, %f56013, %f56014, %f56015, %f56016, %f56017};
	bar.warp.sync 	-1;
	wmma.mma.sync.aligned.row.col.m16n16k16.f32.f32 {%f56026, %f56027, %f56028, %f56029, %f56030, %f56031, %f56032, %f56033}, {%r2, %r2, %r2, %r2, %r2, %r2, %r2, %r2}, {%r2, %r2, %r2, %r2, %r2, %r2, %r2, %r2}, {%f56018, %f56019, %f56020, %f56021, %f56022, %f56023, %f56024, %f56025};
	bar.warp.sync 	-1;
	wmma.mma.sync.aligned.row.col.m16n16k16.f32.f32 {%f56034, %f56035, %f56036, %f56037, %f56038, %f56039, %f56040, %f56041}, {%r2, %r2, %r2, %r2, %r2, %r2, %r2, %r2}, {%r2, %r2, %r2, %r2, %r2, %r2, %r2, %r2}, {%f56026, %f56027, %f56028, %f56029, %f56030, %f56031, %f56032, %f56033};
	bar.warp.sync 	-1;
	wmma.mma.sync.aligned.row.col.m16n16k16.f32.f32 {%f56042, %f56043, %f56044, %f56045, %f56046, %f56047, %f56048, %f56049}, {%r2, %r2, %r2, %r2, %r2, %r2, %r2, %r2}, {%r2, %r2, %r2, %r2, %r2, %r2, %r2, %r2}, {%f56034, %f56035, %f56036, %f56037, %f56038, %f56039, %f56040, %f56041};
	bar.warp.sync 	-1;
	wmma.mma.sync.aligned.row.col.m16n16k16.f32.f32 {%f56050, %f56051, %f56052, %f56053, %f56054, %f56055, %f56056, %f56057}, {%r2, %r2, %r2, %r2, %r2, %r2, %r2, %r2}, {%r2, %r2, %r2, %r2, %r2, %r2, %r2, %r2}, {%f56042, %f56043, %f56044, %f56045, %f56046, %f56047, %f56048, %f56049};
	bar.warp.sync 	-1;
	wmma.mma.sync.aligned.row.col.m16n16k16.f32.f32 {%f56058, %f56059, %f56060, %f56061, %f56062, %f56063, %f56064, %f56065}, {%r2, %r2, %r2, %r2, %r2, %r2, %r2, %r2}, {%r2, %r2, %r2, %r2, %r2, %r2, %r2, %r2}, {%f56050, %f56051, %f56052, %f56053, %f56054, %f56055, %f56056, %f56057};
	bar.warp.sync 	-1;
	wmma.mma.sync.aligned.row.col.m16n16k16.f32.f32 {%f56066, %f56067, %f56068, %f56069, %f56070, %f56071, %f56072, %f56073}, {%r2, %r2, %r2, %r2, %r2, %r2, %r2, %r2}, {%r2, %r2, %r2, %r2, %r2, %r2, %r2, %r2}, {%f56058, %f56059, %f56060, %f56061, %f56062, %f56063, %f56064, %f56065};
	bar.warp.sync 	-1;
	wmma.mma.sync.aligned.row.col.m16n16k16.f32.f32 {%f56074, %f56075, %f56076, %f56077, %f56078, %f56079, %f56080, %f56081}, {%r2, %r2, %r2, %r2, %r2, %r2, %r2, %r2}, {%r2, %r2, %r2, %r2, %r2, %r2, %r2, %r2}, {%f56066, %f56067, %f56068, %f56069, %f56070, %f56071, %f56072, %f56073};
	bar.warp.sync 	-1;
	wmma.mma.sync.aligned.row.col.m16n16k16.f32.f32 {%f56082, %f56083, %f56084, %f56085, %f56086, %f56087, %f56088, %f56089}, {%r2, %r2, %r2, %r2, %r2, %r2, %r2, %r2}, {%r2, %r2, %r2, %r2, %r2, %r2, %r2, %r2}, {%f56074, %f56075, %f56076, %f56077, %f56078, %f56079, %f56080, %f56081};
	bar.warp.sync 	-1;
	wmma.mma.sync.aligned.row.col.m16n16k16.f32.f32 {%f56090, %f56091, %f56092, %f56093, %f56094, %f56095, %f56096, %f56097}, {%r2, %r2, %r2, %r2, %r2, %r2, %r2, %r2}, {%r2, %r2, %r2, %r2, %r2, %r2, %r2, %r2}, {%f56082, %f56083, %f56084, %f56085, %f56086, %f56087, %f56088, %f56089};
	bar.warp.sync 	-1;
	wmma.mma.sync.aligned.row.col.m16n16k16.f32.f32 {%f56098, %f56099, %f56100, %f56101, %f56102, %f56103, %f56104, %f56105}, {%r2, %r2, %r2, %r2, %r2, %r2, %r2, %r2}, {%r2, %r2, %r2, %r2, %r2, %r2, %r2, %r2}, {%f56090, %f56091, %f56092, %f56093, %f56094, %f56095, %f56096, %f56097};
	bar.warp.sync 	-1;
	wmma.mma.sync.aligned.row.col.m16n16k16.f32.f32 {%f56106, %f56107, %f56108, %f56109, %f56110, %f56111, %f56112, %f56113}, {%r2, %r2, %r2, %r2, %r2, %r2, %r2, %r2}, {%r2, %r2, %r2, %r2, %r2, %r2, %r2, %r2}, {%f56098, %f56099, %f56100, %f56101, %f56102, %f56103, %f56104, %f56105};
	bar.warp.sync 	-1;
	wmma.mma.sync.aligned.row.col.m16n16k16.f32.f32 {%f56114, %f56115, %f56116, %f56117, %f56118, %f56119, %f56120, %f56121}, {%r2, %r2, %r2, %r2, %r2, %r2, %r2, %r2}, {%r2, %r2, %r2, %r2, %r2, %r2, %r2, %r2}, {%f56106, %f56107, %f56108, %f56109, %f56110, %f56111, %f56112, %f56113};
	bar.warp.sync 	-1;
	wmma.mma.sync.aligned.row.col.m16n16k16.f32.f32 {%f56122, %f56123, %f56124, %f56125, %f56126, %f56127, %f56128, %f56129}, {%r2, %r2, %r2, %r2, %r2, %r2, %r2, %r2}, {%r2, %r2, %r2, %r2, %r2, %r2, %r2, %r2}, {%f56114, %f56115, %f56116, %f56117, %f56118, %f56119, %f56120, %f56121};
	bar.warp.sync 	-1;
	wmma.mma.sync.aligned.row.col.m16n16k16.f32.f32 {%f56130, %f56131, %f56132, %f56133, %f56134, %f56135, %f56136, %f56137}, {%r2, %r2, %r2, %r2, %r2, %r2, %r2, %r2}, {%r2, %r2, %r2, %r2, %r2, %r2, %r2, %r2}, {%f56122, %f56123, %f56124, %f56125, %f56126, %f56127, %f56128, %f56129};
	bar.warp.sync 	-1;
	wmma.mma.sync.aligned.row.col.m16n16k16.f32.f32 {%f56138, %f56139, %f56140, %f56141, %f56142, %f56143, %f56144, %f56145}, {%r2, %r2, %r2, %r2, %r2, %r2, %r2, %r2}, {%r2, %r2, %r2, %r2, %r2, %r2, %r2, %r2}, {%f56130, %f56131, %f56132, %f56133, %f56134, %f56135, %f56136, %f56137};
	bar.warp.sync 	-1;
	wmma.mma.sync.aligned.row.col.m16n16k16.f32.f32 {%f56146, %f56147, %f56148, %f56149, %f56150, %f56151, %f56152, %f56153}, {%r2, %r2, %r2, %r2, %r2, %r2, %r2, %r2}, {%r2, %r2, %r2, %r2, %r2, %r2, %r2, %r2}, {%f56138, %f56139, %f56140, %f56141, %f56142, %f56143, %f56144, %f56145};
	bar.warp.sync 	-1;
	wmma.mma.sync.aligned.row.col.m16n16k16.f32.f32 {%f56154, %f56155, %f56156, %f56157, %f56158, %f56159, %f56160, %f56161}, {%r2, %r2, %r2, %r2, %r2, %r2, %r2, %r2}, {%r2, %r2, %r2, %r2, %r2, %r2, %r2, %r2}, {%f56146, %f56147, %f56148, %f56149, %f56150, %f56151, %f56152, %f56153};
	bar.warp.sync 	-1;
	wmma.mma.sync.aligned.row.col.m16n16k16.f32.f32 {%f56162, %f56163, %f56164, %f56165, %f56166, %f56167, %f56168, %f56169}, {%r2, %r2, %r2, %r2, %r2, %r2, %r2, %r2}, {%r2, %r2, %r2, %r2, %r2, %r2, %r2, %r2}, {%f56154, %f56155, %f56156, %f56157, %f56158, %f56159, %f56160, %f56161};
	bar.warp.sync 	-1;
	wmma.mma.sync.aligned.row.col.m16n16k16.f32.f32 {%f56170, %f56171, %f56172, %f56173, %f56174, %f56175, %f56176, %f56177}, {%r2, %r2, %r2, %r2, %r2, %r2, %r2, %r2}, {%r2, %r2, %r2, %r2, %r2, %r2, %r2, %r2}, {%f56162, %f56163, %f56164, %f56165, %f56166, %f56167, %f56168, %f56169};
	bar.warp.sync 	-1;
	wmma.mma.sync.aligned.row.col.m16n16k16.f32.f32 {%f56178, %f56179, %f56180, %f56181, %f56182, %f56183, %f56184, %f56185}, {%r2, %r2, %r2, %r2, %r2, %r2, %r2, %r2}, {%r2, %r2, %r2, %r2, %r2, %r2, %r2, %r2}, {%f56170, %f56171, %f56172, %f56173, %f56174, %f56175, %f56176, %f56177};
	bar.warp.sync 	-1;
	wmma.mma.sync.aligned.row.col.m16n16k16.f32.f32 {%f56186, %f56187, %f56188, %f56189, %f56190, %f56191, %f56192, %f56193}, {%r2, %r2, %r2, %r2, %r2, %r2, %r2, %r2}, {%r2, %r2, %r2, %r2, %r2, %r2, %r2, %r2}, {%f56178, %f56179, %f56180, %f56181, %f56182, %f56183, %f56184, %f56185};
	bar.warp.sync 	-1;
	wmma.mma.sync.aligned.row.col.m16n16k16.f32.f32 {%f56194, %f56195, %f56196, %f56197, %f56198, %f56199, %f56200, %f56201}, {%r2, %r2, %r2, %r2, %r2, %r2, %r2, %r2}, {%r2, %r2, %r2, %r2, %r2, %r2, %r2, %r2}, {%f56186, %f56187, %f56188, %f56189, %f56190, %f56191, %f56192, %f56193};
	bar.warp.sync 	-1;
	wmma.mma.sync.aligned.row.col.m16n16k16.f32.f32 {%f56202, %f56203, %f56204, %f56205, %f56206, %f56207, %f56208, %f56209}, {%r2, %r2, %r2, %r2, %r2, %r2, %r2, %r2}, {%r2, %r2, %r2, %r2, %r2, %r2, %r2, %r2}, {%f56194, %f56195, %f56196, %f56197, %f56198, %f56199, %f56200, %f56201};
	bar.warp.sync 	-1;
	wmma.mma.sync.aligned.row.col.m16n16k16.f32.f32 {%f56210, %f56211, %f56212, %f56213, %f56214, %f56215, %f56216, %f56217}, {%r2, %r2, %r2, %r2, %r2, %r2, %r2, %r2}, {%r2, %r2, %r2, %r2, %r2, %r2, %r2, %r2}, {%f56202, %f56203, %f56204, %f56205, %f56206, %f56207, %f56208, %f56209};
	bar.warp.sync 	-1;
	wmma.mma.sync.aligned.row.col.m16n16k16.f32.f32 {%f56218, %f56219, %f56220, %f56221, %f56222, %f56223, %f56224, %f56225}, {%r2, %r2, %r2, %r2, %r2, %r2, %r2, %r2}, {%r2, %r2, %r2, %r2, %r2, %r2, %r2, %r2}, {%f56210, %f56211, %f56212, %f56213, %f56214, %f56215, %f56216, %f56217};
	bar.warp.sync 	-1;
	wmma.mma.sync.aligned.row.col.m16n16k16.f32.f32 {%f56226, %f56227, %f56228, %f56229, %f56230, %f56231, %f56232, %f56233}, {%r2, %r2, %r2, %r2, %r2, %r2, %r2, %r2}, {%r2, %r2, %r2, %r2, %r2, %r2, %r2, %r2}, {%f56218, %f56219, %f56220, %f56221, %f56222, %f56223, %f56224, %f56225};
	bar.warp.sync 	-1;
	wmma.mma.sync.aligned.row.col.m16n16k16.f32.f32 {%f56234, %f56235, %f56236, %f56237, %f56238, %f56239, %f56240, %f56241}, {%r2, %r2, %r2, %r2, %r2, %r2, %r2, %r2}, {%r2, %r2, %r2, %r2, %r2, %r2, %r2, %r2}, {%f56226, %f56227, %f56228, %f56229, %f56230, %f56231, %f56232, %f56233};
	bar.warp.sync 	-1;
	wmma.mma.sync.aligned.row.col.m16n16k16.f32.f32 {%f56242, %f56243, %f56244, %f56245, %f56246, %f56247, %f56248, %f56249}, {%r2, %r2, %r2, %r2, %r2, %r2, %r2, %r2}, {%r2, %r2, %r2, %r2, %r2, %r2, %r2, %r2}, {%f56234, %f56235, %f56236, %f56237, %f56238, %f56239, %f56240, %f56241};
	bar.warp.sync 	-1;
	wmma.mma.sync.aligned.row.col.m16n16k16.f32.f32 {%f56250, %f56251, %f56252, %f56253, %f56254, %f56255, %f56256, %f56257}, {%r2, %r2, %r2, %r2, %r2, %r2, %r2, %r2}, {%r2, %r2, %r2, %r2, %r2, %r2, %r2, %r2}, {%f56242, %f56243, %f56244, %f56245, %f56246, %f56247, %f56248, %f56249};
	bar.warp.sync 	-1;
	wmma.mma.sync.aligned.row.col.m16n16k16.f32.f32 {%f56258, %f56259, %f56260, %f56261, %f56262, %f56263, %f56264, %f56265}, {%r2, %r2, %r2, %r2, %r2, %r2, %r2, %r2}, {%r2, %r2, %r2, %r2, %r2, %r2, %r2, %r2}, {%f56250, %f56251, %f56252, %f56253, %f56254, %f56255, %f56256, %f56257};
	bar.warp.sync 	-1;
	wmma.mma.sync.aligned.row.col.m16n16k16.f32.f32 {%f56266, %f56267, %f56268, %f56269, %f56270, %f56271, %f56272, %f56273}, {%r2, %r2, %r2, %r2, %r2, %r2, %r2, %r2}, {%r2, %r2, %r2, %r2, %r2, %r2, %r2, %r2}, {%f56258, %f56259, %f56260, %f56261, %f56262, %f56263, %f56264, %f56265};
	bar.warp.sync 	-1;
	wmma.mma.sync.aligned.row.col.m16n16k16.f32.f32 {%f56274, %f56275, %f56276, %f56277, %f56278, %f56279, %f56280, %f56281}, {%r2, %r2, %r2, %r2, %r2, %r2, %r2, %r2}, {%r2, %r2, %r2, %r2, %r2, %r2, %r2, %r2}, {%f56266, %f56267, %f56268, %f56269, %f56270, %f56271, %f56272, %f56273};
	bar.warp.sync 	-1;
	wmma.mma.sync.aligned.row.col.m16n16k16.f32.f32 {%f56282, %f56283, %f56284, %f56285, %f56286, %f56287, %f56288, %f56289}, {%r2, %r2, %r2, %r2, %r2, %r2, %r2, %r2}, {%r2, %r2, %r2, %r2, %r2, %r2, %r2, %r2}, {%f56274, %f56275, %f56276, %f56277, %f56278, %f56279, %f56280, %f56281};
	bar.warp.sync 	-1;
	wmma.mma.sync.aligned.row.col.m16n16k16.f32.f32 {%f56290, %f56291, %f56292, %f56293, %f56294, %f56295, %f56296, %f56297}, {%r2, %r2, %r2, %r2, %r2, %r2, %r2, %r2}, {%r2, %r2, %r2, %r2, %r2, %r2, %r2, %r2}, {%f56282, %f56283, %f56284, %f56285, %f56286, %f56287, %f56288, %f56289};
	bar.warp.sync 	-1;
	wmma.mma.sync.aligned.row.col.m16n16k16.f32.f32 {%f56298, %f56299, %f56300, %f56301, %f56302, %f56303, %f56304, %f56305}, {%r2, %r2, %r2, %r2, %r2, %r2, %r2, %r2}, {%r2, %r2, %r2, %r2, %r2, %r2, %r2, %r2}, {%f56290, %f56291, %f56292, %f56293, %f56294, %f56295, %f56296, %f56297};
	bar.warp.sync 	-1;
	wmma.mma.sync.aligned.row.col.m16n16k16.f32.f32 {%f56306, %f56307, %f56308, %f56309, %f56310, %f56311, %f56312, %f56313}, {%r2, %r2, %r2, %r2, %r2, %r2, %r2, %r2}, {%r2, %r2, %r2, %r2, %r2, %r2, %r2, %r2}, {%f56298, %f56299, %f56300, %f56301, %f56302, %f56303, %f56304, %f56305};
	bar.warp.sync 	-1;
	wmma.mma.sync.aligned.row.col.m16n16k16.f32.f32 {%f56314, %f56315, %f56316, %f56317, %f56318, %f56319, %f56320, %f56321}, {%r2, %r2, %r2, %r2, %r2, %r2, %r2, %r2}, {%r2, %r2, %r2, %r2, %r2, %r2, %r2, %r2}, {%f56306, %f56307, %f56308, %f56309, %f56310, %f56311, %f56312, %f56313};
	bar.warp.sync 	-1;
	wmma.mma.sync.aligned.row.col.m16n16k16.f32.f32 {%f56322, %f56323, %f56324, %f56325, %f56326, %f56327, %f56328, %f56329}, {%r2, %r2, %r2, %r2, %r2, %r2, %r2, %r2}, {%r2, %r2, %r2, %r2, %r2, %r2, %r2, %r2}, {%f56314, %f56315, %f56316, %f56317, %f56318, %f56319, %f56320, %f56321};
	bar.warp.sync 	-1;
	wmma.mma.sync.aligned.row.col.m16n16k16.f32.f32 {%f56330, %f56331, %f56332, %f56333, %f56334, %f56335, %f56336, %f56337}, {%r2, %r2, %r2, %r2, %r2, %r2, %r2, %r2}, {%r2, %r2, %r2, %r2, %r2, %r2, %r2, %r2}, {%f56322, %f56323, %f56324, %f56325, %f56326, %f56327, %f56328, %f56329};
	bar.warp.sync 	-1;
	wmma.mma.sync.aligned.row.col.m16n16k16.f32.f32 {%f56338, %f56339, %f56340, %f56341, %f56342, %f56343, %f56344, %f56345}, {%r2, %r2, %r2, %r2, %r2, %r2, %r2, %r2}, {%r2, %r2, %r2, %r2, %r2, %r2, %r2, %r2}, {%f56330, %f56331, %f56332, %f56333, %f56334, %f56335, %f56336, %f56337};
	bar.warp.sync 	-1;
	wmma.mma.sync.aligned.row.col.m16n16k16.f32.f32 {%f56346, %f56347, %f56348, %f56349, %f56350, %f56351, %f56352, %f56353}, {%r2, %r2, %r2, %r2, %r2, %r2, %r2, %r2}, {%r2, %r2, %r2, %r2, %r2, %r2, %r2, %r2}, {%f56338, %f56339, %f56340, %f56341, %f56342, %f56343, %f56344, %f56345};
	bar.warp.sync 	-1;
	wmma.mma.sync.aligned.row.col.m16n16k16.f32.f32 {%f56354, %f56355, %f56356, %f56357, %f56358, %f56359, %f56360, %f56361}, {%r2, %r2, %r2, %r2, %r2, %r2, %r2, %r2}, {%r2, %r2, %r2, %r2, %r2, %r2, %r2, %r2}, {%f56346, %f56347, %f56348, %f56349, %f56350, %f56351, %f56352, %f56353};
	bar.warp.sync 	-1;
	wmma.mma.sync.aligned.row.col.m16n16k16.f32.f32 {%f56362, %f56363, %f56364, %f56365, %f56366, %f56367, %f56368, %f56369}, {%r2, %r2, %r2, %r2, %r2, %r2, %r2, %r2}, {%r2, %r2, %r2, %r2, %r2, %r2, %r2, %r2}, {%f56354, %f56355, %f56356, %f56357, %f56358, %f56359, %f56360, %f56361};
	bar.warp.sync 	-1;
	wmma.mma.sync.aligned.row.col.m16n16k16.f32.f32 {%f56370, %f56371, %f56372, %f56373, %f56374, %f56375, %f56376, %f56377}, {%r2, %r2, %r2, %r2, %r2, %r2, %r2, %r2}, {%r2, %r2, %r2, %r2, %r2, %r2, %r2, %r2}, {%f56362, %f56363, %f56364, %f56365, %f56366, %f56367, %f56368, %f56369};
	bar.warp.sync 	-1;
	wmma.mma.sync.aligned.row.col.m16n16k16.f32.f32 {%f56378, %f56379, %f56380, %f56381, %f56382, %f56383, %f56384, %f56385}, {%r2, %r2, %r2, %r2, %r2, %r2, %r2, %r2}, {%r2, %r2, %r2, %r2, %r2, %r2, %r2, %r2}, {%f56370, %f56371, %f56372, %f56373, %f56374, %f56375, %f56376, %f56377};
	bar.warp.sync 	-1;
	wmma.mma.sync.aligned.row.col.m16n16k16.f32.f32 {%f56386, %f56387, %f56388, %f56389, %f56390, %f56391, %f56392, %f56393}, {%r2, %r2, %r2, %r2, %r2, %r2, %r2, %r2}, {%r2, %r2, %r2, %r2, %r2, %r2, %r2, %r2}, {%f56378, %f56379, %f56380, %f56381, %f56382, %f56383, %f56384, %f56385};
	bar.warp.sync 	-1;
	wmma.mma.sync.aligned.row.col.m16n16k16.f32.f32 {%f56394, %f56395, %f56396, %f56397, %f56398, %f56399, %f56400, %f56401}, {%r2, %r2, %r2, %r2, %r2, %r2, %r2, %r2}, {%r2, %r2, %r2, %r2, %r2, %r2, %r2, %r2}, {%f56386, %f56387, %f56388, %f56389, %f56390, %f56391, %f56392, %f56393};
	bar.warp.sync 	-1;
	wmma.mma.sync.aligned.row.col.m16n16k16.f32.f32 {%f56402, %f56403, %f56404, %f56405, %f56406, %f56407, %f56408, %f56409}, {%r2, %r2, %r2, %r2, %r2, %r2, %r2, %r2}, {%r2, %r2, %r2, %r2, %r2, %r2, %r2, %r2}, {%f56394, %f56395, %f56396, %f56397, %f56398, %f56399, %f56400, %f56401};
	bar.warp.sync 	-1;
	wmma.mma.sync.aligned.row.col.m16n16k16.f32.f32 {%f56410, %f56411, %f56412, %f56413, %f56414, %f56415, %f56416, %f56417}, {%r2, %r2, %r2, %r2, %r2, %r2, %r2, %r2}, {%r2, %r2, %r2, %r2, %r2, %r2, %r2, %r2}, {%f56402, %f56403, %f56404, %f56405, %f56406, %f56407, %f56408, %f56409};
	bar.warp.sync 	-1;
	wmma.mma.sync.aligned.row.col.m16n16k16.f32.f32 {%f56418, %f56419, %f56420, %f56421, %f56422, %f56423, %f56424, %f56425}, {%r2, %r2, %r2, %r2, %r2, %r2, %r2, %r2}, {%r2, %r2, %r2, %r2, %r2, %r2, %r2, %r2}, {%f56410, %f56411, %f56412, %f56413, %f56414, %f56415, %f56416, %f56417};
	bar.warp.sync 	-1;
	wmma.mma.sync.aligned.row.col.m16n16k16.f32.f32 {%f56426, %f56427, %f56428, %f56429, %f56430, %f56431, %f56432, %f56433}, {%r2, %r2, %r2, %r2, %r2, %r2, %r2, %r2}, {%r2, %r2, %r2, %r2, %r2, %r2, %r2, %r2}, {%f56418, %f56419, %f56420, %f56421, %f56422, %f56423, %f56424, %f56425};
	bar.warp.sync 	-1;
	wmma.mma.sync.aligned.row.col.m16n16k16.f32.f32 {%f56434, %f56435, %f56436, %f56437, %f56438, %f56439, %f56440, %f56441}, {%r2, %r2, %r2, %r2, %r2, %r2, %r2, %r2}, {%r2, %r2, %r2, %r2, %r2, %r2, %r2, %r2}, {%f56426, %f56427, %f56428, %f56429, %f56430, %f56431, %f56432, %f56433};
	bar.warp.sync 	-1;
	wmma.mma.sync.aligned.row.col.m16n16k16.f32.f32 {%f56442, %f56443, %f56444, %f56445, %f56446, %f56447, %f56448, %f56449}, {%r2, %r2, %r2, %r2, %r2, %r2, %r2, %r2}, {%r2, %r2, %r2, %r2, %r2, %r2, %r2, %r2}, {%f56434, %f56435, %f56436, %f56437, %f56438, %f56439, %f56440, %f56441};
	bar.warp.sync 	-1;
	wmma.mma.sync.aligned.row.col.m16n16k16.f32.f32 {%f56450, %f56451, %f56452, %f56453, %f56454, %f56455, %f56456, %f56457}, {%r2, %r2, %r2, %r2, %r2, %r2, %r2, %r2}, {%r2, %r2, %r2, %r2, %r2, %r2, %r2, %r2}, {%f56442, %f56443, %f56444, %f56445, %f56446, %f56447, %f56448, %f56449};
	bar.warp.sync 	-1;
	wmma.mma.sync.aligned.row.col.m16n16k16.f32.f32 {%f56458, %f56459, %f56460, %f56461, %f56462, %f56463, %f56464, %f56465}, {%r2, %r2, %r2, %r2, %r2, %r2, %r2, %r2}, {%r2, %r2, %r2, %r2, %r2, %r2, %r2, %r2}, {%f56450, %f56451, %f56452, %f56453, %f56454, %f56455, %f56456, %f56457};
	bar.warp.sync 	-1;
	wmma.mma.sync.aligned.row.col.m16n16k16.f32.f32 {%f56466, %f56467, %f56468, %f56469, %f56470, %f56471, %f56472, %f56473}, {%r2, %r2, %r2, %r2, %r2, %r2, %r2, %r2}, {%r2, %r2, %r2, %r2, %r2, %r2, %r2, %r2}, {%f56458, %f56459, %f56460, %f56461, %f56462, %f56463, %f56464, %f56465};
	bar.warp.sync 	-1;
	wmma.mma.sync.aligned.row.col.m16n16k16.f32.f32 {%f56474, %f56475, %f56476, %f56477, %f56478, %f56479, %f56480, %f56481}, {%r2, %r2, %r2, %r2, %r2, %r2, %r2, %r2}, {%r2, %r2, %r2, %r2, %r2, %r2, %r2, %r2}, {%f56466, %f56467, %f56468, %f56469, %f56470, %f56471, %f56472, %f56473};
	bar.warp.sync 	-1;
	wmma.mma.sync.aligned.row.col.m16n16k16.f32.f32 {%f56482, %f56483, %f56484, %f56485, %f56486, %f56487, %f56488, %f56489}, {%r2, %r2, %r2, %r2, %r2, %r2, %r2, %r2}, {%r2, %r2, %r2, %r2, %r2, %r2, %r2, %r2}, {%f56474, %f56475, %f56476, %f56477, %f56478, %f56479, %f56480, %f56481};
	bar.warp.sync 	-1;
	wmma.mma.sync.aligned.row.col.m16n16k16.f32.f32 {%f56490, %f56491, %f56492, %f56493, %f56494, %f56495, %f56496, %f56497}, {%r2, %r2, %r2, %r2, %r2, %r2, %r2, %r2}, {%r2, %r2, %r2, %r2, %r2, %r2, %r2, %r2}, {%f56482, %f56483, %f56484, %f56485, %f56486, %f56487, %f56488, %f56489};
	bar.warp.sync 	-1;
	wmma.mma.sync.aligned.row.col.m16n16k16.f32.f32 {%f56498, %f56499, %f56500, %f56501, %f56502, %f56503, %f56504, %f56505}, {%r2, %r2, %r2, %r2, %r2, %r2, %r2, %r2}, {%r2, %r2, %r2, %r2, %r2, %r2, %r2, %r2}, {%f56490, %f56491, %f56492, %f56493, %f56494, %f56495, %f56496, %f56497};
	bar.warp.sync 	-1;
	wmma.mma.sync.aligned.row.col.m16n16k16.f32.f32 {%f56506, %f56507, %f56508, %f56509, %f56510, %f56511, %f56512, %f56513}, {%r2, %r2, %r2, %r2, %r2, %r2, %r2, %r2}, {%r2, %r2, %r2, %r2, %r2, %r2, %r2, %r2}, {%f56498, %f56499, %f56500, %f56501, %f56502, %f56503, %f56504, %f56505};
	bar.warp.sync 	-1;
	wmma.mma.sync.aligned.row.col.m16n16k16.f32.f32 {%f56514, %f56515, %f56516, %f56517, %f56518, %f56519, %f56520, %f56521}, {%r2, %r2, %r2, %r2, %r2, %r2, %r2, %r2}, {%r2, %r2, %r2, %r2, %r2, %r2, %r2, %r2}, {%f56506, %f56507, %f56508, %f56509, %f56510, %f56511, %f56512, %f56513};
	bar.warp.sync 	-1;
	wmma.mma.sync.aligned.row.col.m16n16k16.f32.f32 {%f56522, %f56523, %f56524, %f56525, %f56526, %f56527, %f56528, %f56529}, {%r2, %r2, %r2, %r2, %r2, %r2, %r2, %r2}, {%r2, %r2, %r2, %r2, %r2, %r2, %r2, %r2}, {%f56514, %f56515, %f56516, %f56517, %f56518, %f56519, %f56520, %f56521};
	bar.warp.sync 	-1;
	wmma.mma.sync.aligned.row.col.m16n16k16.f32.f32 {%f56530, %f56531, %f56532, %f56533, %f56534, %f56535, %f56536, %f56537}, {%r2, %r2, %r2, %r2, %r2, %r2, %r2, %r2}, {%r2, %r2, %r2, %r2, %r2, %r2, %r2, %r2}, {%f56522, %f56523, %f56524, %f56525, %f56526, %f56527, %f56528, %f56529};
	bar.warp.sync 	-1;
	wmma.mma.sync.aligned.row.col.m16n16k16.f32.f32 {%f56538, %f56539, %f56540, %f56541, %f56542, %f56543, %f56544, %f56545}, {%r2, %r2, %r2, %r2, %r2, %r2, %r2, %r2}, {%r2, %r2, %r2, %r2, %r2, %r2, %r2, %r2}, {%f56530, %f56531, %f56532, %f56533, %f56534, %f56535, %f56536, %f56537};
	bar.warp.sync 	-1;
	wmma.mma.sync.aligned.row.col.m16n16k16.f32.f32 {%f56546, %f56547, %f56548, %f56549, %f56550, %f56551, %f56552, %f56553}, {%r2, %r2, %r2, %r2, %r2, %r2, %r2, %r2}, {%r2, %r2, %r2, %r2, %r2, %r2, %r2, %r2}, {%f56538, %f56539, %f56540, %f56541, %f56542, %f56543, %f56544, %f56545};
	bar.warp.sync 	-1;
	wmma.mma.sync.aligned.row.col.m16n16k16.f32.f32 {%f56554, %f56555, %f56556, %f56557, %f56558, %f56559, %f56560, %f56561}, {%r2, %r2, %r2, %r2, %r2, %r2, %r2, %r2}, {%r2, %r2, %r2, %r2, %r2, %r2, %r2, %r2}, {%f56546, %f56547, %f56548, %f56549, %f56550, %f56551, %f56552, %f56553};
	bar.warp.sync 	-1;
	wmma.mma.sync.aligned.row.col.m16n16k16.f32.f32 {%f56562, %f56563, %f56564, %f56565, %f56566, %f56567, %f56568, %f56569}, {%r2, %r2, %r2, %r2, %r2, %r2, %r2, %r2}, {%r2, %r2, %r2, %r2, %r2, %r2, %r2, %r2}, {%f56554, %f56555, %f56556, %f56557, %f56558, %f56559, %f56560, %f56561};
	bar.warp.sync 	-1;
	wmma.mma.sync.aligned.row.col.m16n16k16.f32.f32 {%f56570, %f56571, %f56572, %f56573, %f56574, %f56575, %f56576, %f56577}, {%r2, %r2, %r2, %r2, %r2, %r2, %r2, %r2}, {%r2, %r2, %r2, %r2, %r2, %r2, %r2, %r2}, {%f56562, %f56563, %f56564, %f56565, %f56566, %f56567, %f56568, %f56569};
	bar.warp.sync 	-1;
	wmma.mma.sync.aligned.row.col.m16n16k16.f32.f32 {%f56578, %f56579, %f56580, %f56581, %f56582, %f56583, %f56584, %f56585}, {%r2, %r2, %r2, %r2, %r2, %r2, %r2, %r2}, {%r2, %r2, %r2, %r2, %r2, %r2, %r2, %r2}, {%f56570, %f56571, %f56572, %f56573, %f56574, %f56575, %f56576, %f56577};
	bar.warp.sync 	-1;
	wmma.mma.sync.aligned.row.col.m16n16k16.f32.f32 {%f56586, %f56587, %f56588, %f56589, %f56590, %f56591, %f56592, %f56593}, {%r2, %r2, %r2, %r2, %r2, %r2, %r2, %r2}, {%r2, %r2, %r2, %r2, %r2, %r2, %r2, %r2}, {%f56578, %f56579, %f56580, %f56581, %f56582, %f56583, %f56584, %f56585};
	bar.warp.sync 	-1;
	wmma.mma.sync.aligned.row.col.m16n16k16.f32.f32 {%f56594, %f56595, %f56596, %f56597, %f56598, %f56599, %f56600, %f56601}, {%r2, %r2, %r2, %r2, %r2, %r2, %r2, %r2}, {%r2, %r2, %r2, %r2, %r2, %r2, %r2, %r2}, {%f56586, %f56587, %f56588, %f56589, %f56590, %f56591, %f56592, %f56593};
	bar.warp.sync 	-1;
	wmma.mma.sync.aligned.row.col.m16n16k16.f32.f32 {%f56602, %f56603, %f56604, %f56605, %f56606, %f56607, %f56608, %f56609}, {%r2, %r2, %r2, %r2, %r2, %r2, %r2, %r2}, {%r2, %r2, %r2, %r2, %r2, %r2, %r2, %r2}, {%f56594, %f56595, %f56596, %f56597, %f56598, %f56599, %f56600, %f56601};
	bar.warp.sync 	-1;
	wmma.mma.sync.aligned.row.col.m16n16k16.f32.f32 {%f56610, %f56611, %f56612, %f56613, %f56614, %f56615, %f56616, %f56617}, {%r2, %r2, %r2, %r2, %r2, %r2, %r2, %r2}, {%r2, %r2, %r2, %r2, %r2, %r2, %r2, %r2}, {%f56602, %f56603, %f56604, %f56605, %f56606, %f56607, %f56608, %f56609};
	bar.warp.sync 	-1;
	wmma.mma.sync.aligned.row.col.m16n16k16.f32.f32 {%f56618, %f56619, %f56620, %f56621, %f56622, %f56623, %f56624, %f56625}, {%r2, %r2, %r2, %r2, %r2, %r2, %r2, %r2}, {%r2, %r2, %r2, %r2, %r2, %r2, %r2, %r2}, {%f56610, %f56611, %f56612, %f56613, %f56614, %f56615, %f56616, %f56617};
	bar.warp.sync 	-1;
	wmma.mma.sync.aligned.row.col.m16n16k16.f32.f32 {%f56626, %f56627, %f56628, %f56629, %f56630, %f56631, %f56632, %f56633}, {%r2, %r2, %r2, %r2, %r2, %r2, %r2, %r2}, {%r2, %r2, %r2, %r2, %r2, %r2, %r2, %r2}, {%f56618, %f56619, %f56620, %f56621, %f56622, %f56623, %f56624, %f56625};
	bar.warp.sync 	-1;
	wmma.mma.sync.aligned.row.col.m16n16k16.f32.f32 {%f56634, %f56635, %f56636, %f56637, %f56638, %f56639, %f56640, %f56641}, {%r2, %r2, %r2, %r2, %r2, %r2, %r2, %r2}, {%r2, %r2, %r2, %r2, %r2, %r2, %r2, %r2}, {%f56626, %f56627, %f56628, %f56629, %f56630, %f56631, %f56632, %f56633};
	bar.warp.sync 	-1;
	wmma.mma.sync.aligned.row.col.m16n16k16.f32.f32 {%f56642, %f56643, %f56644, %f56645, %f56646, %f56647, %f56648, %f56649}, {%r2, %r2, %r2, %r2, %r2, %r2, %r2, %r2}, {%r2, %r2, %r2, %r2, %r2, %r2, %r2, %r2}, {%f56634, %f56635, %f56636, %f56637, %f56638, %f56639, %f56640, %f56641};
	bar.warp.sync 	-1;
	wmma.mma.sync.aligned.row.col.m16n16k16.f32.f32 {%f56650, %f56651, %f56652, %f56653, %f56654, %f56655, %f56656, %f56657}, {%r2, %r2, %r2, %r2, %r2, %r2, %r2, %r2}, {%r2, %r2, %r2, %r2, %r2, %r2, %r2, %r2}, {%f56642, %f56643, %f56644, %f56645, %f56646, %f56647, %f56648, %f56649};
	bar.warp.sync 	-1;
	wmma.mma.sync.aligned.row.col.m16n16k16.f32.f32 {%f56658, %f56659, %f56660, %f56661, %f56662, %f56663, %f56664, %f56665}, {%r2, %r2, %r2, %r2, %r2, %r2, %r2, %r2}, {%r2, %r2, %r2, %r2, %r2, %r2, %r2, %r2}, {%f56650, %f56651, %f56652, %f56653, %f56654, %f56655, %f56656, %f56657};
	bar.warp.sync 	-1;
	wmma.mma.sync.aligned.row.col.m16n16k16.f32.f32 {%f56666, %f56667, %f56668, %f56669, %f56670, %f56671, %f56672, %f56673}, {%r2, %r2, %r2, %r2, %r2, %r2, %r2, %r2}, {%r2, %r2, %r2, %r2, %r2, %r2, %r2, %r2}, {%f56658, %f56659, %f56660, %f56661, %f56662, %f56663, %f56664, %f56665};
	bar.warp.sync 	-1;
	wmma.mma.sync.aligned.row.col.m16n16k16.f32.f32 {%f56674, %f56675, %f56676, %f56677, %f56678, %f56679, %f56680, %f56681}, {%r2, %r2, %r2, %r2, %r2, %r2, %r2, %r2}, {%r2, %r2, %r2, %r2, %r2, %r2, %r2, %r2}, {%f56666, %f56667, %f56668, %f56669, %f56670, %f56671, %f56672, %f56673};
	bar.warp.sync 	-1;
	wmma.mma.sync.aligned.row.col.m16n16k16.f32.f32 {%f56682, %f56683, %f56684, %f56685, %f56686, %f56687, %f56688, %f56689}, {%r2, %r2, %r2, %r2, %r2, %r2, %r2, %r2}, {%r2, %r2, %r2, %r2, %r2, %r2, %r2, %r2}, {%f56674, %f56675, %f56676, %f56677, %f56678, %f56679, %f56680, %f56681};
	bar.warp.sync 	-1;
	wmma.mma.sync.aligned.row.col.m16n16k16.f32.f32 {%f56690, %f56691, %f56692, %f56693, %f56694, %f56695, %f56696, %f56697}, {%r2, %r2, %r2, %r2, %r2, %r2, %r2, %r2}, {%r2, %r2, %r2, %r2, %r2, %r2, %r2, %r2}, {%f56682, %f56683, %f56684, %f56685, %f56686, %f56687, %f56688, %f56689};
	bar.warp.sync 	-1;
	wmma.mma.sync.aligned.row.col.m16n16k16.f32.f32 {%f56698, %f56699, %f56700, %f56701, %f56702, %f56703, %f56704, %f56705}, {%r2, %r2, %r2, %r2, %r2, %r2, %r2, %r2}, {%r2, %r2, %r2, %r2, %r2, %r2, %r2, %r2}, {%f56690, %f56691, %f56692, %f56693, %f56694, %f56695, %f56696, %f56697};
	bar.warp.sync 	-1;
	wmma.mma.sync.aligned.row.col.m16n16k16.f32.f32 {%f56706, %f56707, %f56708, %f56709, %f56710, %f56711, %f56712, %f56713}, {%r2, %r2, %r2, %r2, %r2, %r2, %r2, %r2}, {%r2, %r2, %r2, %r2, %r2, %r2, %r2, %r2}, {%f56698, %f56699, %f56700, %f56701, %f56702, %f56703, %f56704, %f56705};
	bar.warp.sync 	-1;
	wmma.mma.sync.aligned.row.col.m16n16k16.f32.f32 {%f56714, %f56715, %f56716, %f56717, %f56718, %f56719, %f56720, %f56721}, {%r2, %r2, %r2, %r2, %r2, %r2, %r2, %r2}, {%r2, %r2, %r2, %r2, %r2, %r2, %r2, %r2}, {%f56706, %f56707, %f56708, %f56709, %f56710, %f56711, %f56712, %f56713};
	bar.warp.sync 	-1;
	wmma.mma.sync.aligned.row.col.m16n16k16.f32.f32 {%f56722, %f56723, %f56724, %f56725, %f56726, %f56727, %f56728, %f56729}, {%r2, %r2, %r2, %r2, %r2, %r2, %r2, %r2}, {%r2, %r2, %r2, %r2, %r2, %r2, %r2, %r2}, {%f56714, %f56715, %f56716, %f56717, %f56718, %f56719, %f56720, %f56721};
	bar.warp.sync 	-1;
	wmma.mma.sync.aligned.row.col.m16n16k16.f32.f32 {%f56730, %f56731, %f56732, %f56733, %f56734, %f56735, %f56736, %f56737}, {%r2, %r2, %r2, %r2, %r2, %r2, %r2, %r2}, {%r2, %r2, %r2, %r2, %r2, %r2, %r2, %r2}, {%f56722, %f56723, %f56724, %f56725, %f56726, %f56727, %f56728, %f56729};
	bar.warp.sync 	-1;
	wmma.mma.sync.aligned.row.col.m16n16k16.f32.f32 {%f56738, %f56739, %f56740, %f56741, %f56742, %f56743, %f56744, %f56745}, {%r2, %r2, %r2, %r2, %r2, %r2, %r2, %r2}, {%r2, %r2, %r2, %r2, %r2, %r2, %r2, %r2}, {%f56730, %f56731, %f56732, %f56733, %f56734, %f56735, %f56736, %f56737};
	bar.warp.sync 	-1;
	wmma.mma.sync.aligned.row.col.m16n16k16.f32.f32 {%f56746, %f56747, %f56748, %f56749, %f56750, %f56751, %f56752, %f56753}, {%r2, %r2, %r2, %r2, %r2, %r2, %r2, %r2}, {%r2, %r2, %r2, %r2, %r2, %r2, %r2, %r2}, {%f56738, %f56739, %f56740, %f56741, %f56742, %f56743, %f56744, %f56745};
	bar.warp.sync 	-1;
	wmma.mma.sync.aligned.row.col.m16n16k16.f32.f32 {%f56754, %f56755, %f56756, %f56757, %f56758, %f56759, %f56760, %f56761}, {%r2, %r2, %r2, %r2, %r2, %r2, %r2, %r2}, {%r2, %r2, %r2, %r2, %r2, %r2, %r2, %r2}, {%f56746, %f56747, %f56748, %f56749, %f56750, %f56751, %f56752, %f56753};
	bar.warp.sync 	-1;
	wmma.mma.sync.aligned.row.col.m16n16k16.f32.f32 {%f56762, %f56763, %f56764, %f56765, %f56766, %f56767, %f56768, %f56769}, {%r2, %r2, %r2, %r2, %r2, %r2, %r2, %r2}, {%r2, %r2, %r2, %r2, %r2, %r2, %r2, %r2}, {%f56754, %f56755, %f56756, %f56757, %f56758, %f56759, %f56760, %f56761};
	bar.warp.sync 	-1;
	wmma.mma.sync.aligned.row.col.m16n16k16.f32.f32 {%f56770, %f56771, %f56772, %f56773, %f56774, %f56775, %f56776, %f56777}, {%r2, %r2, %r2, %r2, %r2, %r2, %r2, %r2}, {%r2, %r2, %r2, %r2, %r2, %r2, %r2, %r2}, {%f56762, %f56763, %f56764, %f56765, %f56766, %f56767, %f56768, %f56769};
	bar.warp.sync 	-1;
	wmma.mma.sync.aligned.row.col.m16n16k16.f32.f32 {%f56778, %f56779, %f56780, %f56781, %f56782, %f56783, %f56784, %f56785}, {%r2, %r2, %r2, %r2, %r2, %r2, %r2, %r2}, {%r2, %r2, %r2, %r2, %r2, %r2, %r2, %r2}, {%f56770, %f56771, %f56772, %f56773, %f56774, %f56775, %f56776, %f56777};
	bar.warp.sync 	-1;
	wmma.mma.sync.aligned.row.col.m16n16k16.f32.f32 {%f56786, %f56787, %f56788, %f56789, %f56790, %f56791, %f56792, %f56793}, {%r2, %r2, %r2, %r2, %r2, %r2, %r2, %r2}, {%r2, %r2, %r2, %r2, %r2, %r2, %r2, %r2}, {%f56778, %f56779, %f56780, %f56781, %f56782, %f56783, %f56784, %f56785};
	bar.warp.sync 	-1;
	wmma.mma.sync.aligned.row.col.m16n16k16.f32.f32 {%f56794, %f56795, %f56796, %f56797, %f56798, %f56799, %f56800, %f56801}, {%r2, %r2, %r2, %r2, %r2, %r2, %r2, %r2}, {%r2, %r2, %r2, %r2, %r2, %r2, %r2, %r2}, {%f56786, %f56787, %f56788, %f56789, %f56790, %f56791, %f56792, %f56793};
	bar.warp.sync 	-1;
	wmma.mma.sync.aligned.row.col.m16n16k16.f32.f32 {%f56802, %f56803, %f56804, %f56805, %f56806, %f56807, %f56808, %f56809}, {%r2, %r2, %r2, %r2, %r2, %r2, %r2, %r2}, {%r2, %r2, %r2, %r2, %r2, %r2, %r2, %r2}, {%f56794, %f56795, %f56796, %f56797, %f56798, %f56799, %f56800, %f56801};
	bar.warp.sync 	-1;
	wmma.mma.sync.aligned.row.col.m16n16k16.f32.f32 {%f56810, %f56811, %f56812, %f56813, %f56814, %f56815, %f56816, %f56817}, {%r2, %r2, %r2, %r2, %r2, %r2, %r2, %r2}, {%r2, %r2, %r2, %r2, %r2, %r2, %r2, %r2}, {%f56802, %f56803, %f56804, %f56805, %f56806, %f56807, %f56808, %f56809};
	bar.warp.sync 	-1;
	wmma.mma.sync.aligned.row.col.m16n16k16.f32.f32 {%f56818, %f56819, %f56820, %f56821, %f56822, %f56823, %f56824, %f56825}, {%r2, %r2, %r2, %r2, %r2, %r2, %r2, %r2}, {%r2, %r2, %r2, %r2, %r2, %r2, %r2, %r2}, {%f56810, %f56811, %f56812, %f56813, %f56814, %f56815, %f56816, %f56817};
	bar.warp.sync 	-1;
	wmma.mma.sync.aligned.row.col.m16n16k16.f32.f32 {%f56826, %f56827, %f56828, %f56829, %f56830, %f56831, %f56832, %f56833}, {%r2, %r2, %r2, %r2, %r2, %r2, %r2, %r2}, {%r2, %r2, %r2, %r2, %r2, %r2, %r2, %r2}, {%f56818, %f56819, %f56820, %f56821, %f56822, %f56823, %f56824, %f56825};
	bar.warp.sync 	-1;
	wmma.mma.sync.aligned.row.col.m16n16k16.f32.f32 {%f56834, %f56835, %f56836, %f56837, %f56838, %f56839, %f56840, %f56841}, {%r2, %r2, %r2, %r2, %r2, %r2, %r2, %r2}, {%r2, %r2, %r2, %r2, %r2, %r2, %r2, %r2}, {%f56826, %f56827, %f56828, %f56829, %f56830, %f56831, %f56832, %f56833};
	bar.warp.sync 	-1;
	wmma.mma.sync.aligned.row.col.m16n16k16.f32.f32 {%f56842, %f56843, %f56844, %f56845, %f56846, %f56847, %f56848, %f56849}, {%r2, %r2, %r2, %r2, %r2, %r2, %r2, %r2}, {%r2, %r2, %r2, %r2, %r2, %r2, %r2, %r2}, {%f56834, %f56835, %f56836, %f56837, %f56838, %f56839, %f56840, %f56841};
	bar.warp.sync 	-1;
	wmma.mma.sync.aligned.row.col.m16n16k16.f32.f32 {%f56850, %f56851, %f56852, %f56853, %f56854, %f56855, %f56856, %f56857}, {%r2, %r2, %r2, %r2, %r2, %r2, %r2, %r2}, {%r2, %r2, %r2, %r2, %r2, %r2, %r2, %r2}, {%f56842, %f56843, %f56844, %f56845, %f56846, %f56847, %f56848, %f56849};
	bar.warp.sync 	-1;
	wmma.mma.sync.aligned.row.col.m16n16k16.f32.f32 {%f56858, %f56859, %f56860, %f56861, %f56862, %f56863, %f56864, %f56865}, {%r2, %r2, %r2, %r2, %r2, %r2, %r2, %r2}, {%r2, %r2, %r2, %r2, %r2, %r2, %r2, %r2}, {%f56850, %f56851, %f56852, %f56853, %f56854, %f56855, %f56856, %f56857};
	bar.warp.sync 	-1;
	wmma.mma.sync.aligned.row.col.m16n16k16.f32.f32 {%f56866, %f56867, %f56868, %f56869, %f56870, %f56871, %f56872, %f56873}, {%r2, %r2, %r2, %r2, %r2, %r2, %r2, %r2}, {%r2, %r2, %r2, %r2, %r2, %r2, %r2, %r2}, {%f56858, %f56859, %f56860, %f56861, %f56862, %f56863, %f56864, %f56865};
	bar.warp.sync 	-1;
	wmma.mma.sync.aligned.row.col.m16n16k16.f32.f32 {%f56874, %f56875, %f56876, %f56877, %f56878, %f56879, %f56880, %f56881}, {%r2, %r2, %r2, %r2, %r2, %r2, %r2, %r2}, {%r2, %r2, %r2, %r2, %r2, %r2, %r2, %r2}, {%f56866, %f56867, %f56868, %f56869, %f56870, %f56871, %f56872, %f56873};
	bar.warp.sync 	-1;
	wmma.mma.sync.aligned.row.col.m16n16k16.f32.f32 {%f56882, %f56883, %f56884, %f56885, %f56886, %f56887, %f56888, %f56889}, {%r2, %r2, %r2, %r2, %r2, %r2, %r2, %r2}, {%r2, %r2, %r2, %r2, %r2, %r2, %r2, %r2}, {%f56874, %f56875, %f56876, %f56877, %f56878, %f56879, %f56880, %f56881};
	bar.warp.sync 	-1;
	wmma.mma.sync.aligned.row.col.m16n16k16.f32.f32 {%f56890, %f56891, %f56892, %f56893, %f56894, %f56895, %f56896, %f56897}, {%r2, %r2, %r2, %r2, %r2, %r2, %r2, %r2}, {%r2, %r2, %r2, %r2, %r2, %r2, %r2, %r2}, {%f56882, %f56883, %f56884, %f56885, %f56886, %f56887, %f56888, %f56889};
	bar.warp.sync 	-1;
	wmma.mma.sync.aligned.row.col.m16n16k16.f32.f32 {%f56898, %f56899, %f56900, %f56901, %f56902, %f56903, %f56904, %f56905}, {%r2, %r2, %r2, %r2, %r2, %r2, %r2, %r2}, {%r2, %r2, %r2, %r2, %r2, %r2, %r2, %r2}, {%f56890, %f56891, %f56892, %f56893, %f56894, %f56895, %f56896, %f56897};
	bar.warp.sync 	-1;
	wmma.mma.sync.aligned.row.col.m16n16k16.f32.f32 {%f56906, %f56907, %f56908, %f56909, %f56910, %f56911, %f56912, %f56913}, {%r2, %r2, %r2, %r2, %r2, %r2, %r2, %r2}, {%r2, %r2, %r2, %r2, %r2, %r2, %r2, %r2}, {%f56898, %f56899, %f56900, %f56901, %f56902, %f56903, %f56904, %f56905};
	bar.warp.sync 	-1;
	wmma.mma.sync.aligned.row.col.m16n16k16.f32.f32 {%f56914, %f56915, %f56916, %f56917, %f56918, %f56919, %f56920, %f56921}, {%r2, %r2, %r2, %r2, %r2, %r2, %r2, %r2}, {%r2, %r2, %r2, %r2, %r2, %r2, %r2, %r2}, {%f56906, %f56907, %f56908, %f56909, %f56910, %f56911, %f56912, %f56913};
	bar.warp.sync 	-1;
	wmma.mma.sync.aligned.row.col.m16n16k16.f32.f32 {%f56922, %f56923, %f56924, %f56925, %f56926, %f56927, %f56928, %f56929}, {%r2, %r2, %r2, %r2, %r2, %r2, %r2, %r2}, {%r2, %r2, %r2, %r2, %r2, %r2, %r2, %r2}, {%f56914, %f56915, %f56916, %f56917, %f56918, %f56919, %f56920, %f56921};
	bar.warp.sync 	-1;
	wmma.mma.sync.aligned.row.col.m16n16k16.f32.f32 {%f56930, %f56931, %f56932, %f56933, %f56934, %f56935, %f56936, %f56937}, {%r2, %r2, %r2, %r2, %r2, %r2, %r2, %r2}, {%r2, %r2, %r2, %r2, %r2, %r2, %r2, %r2}, {%f56922, %f56923, %f56924, %f56925, %f56926, %f56927, %f56928, %f56929};
	bar.warp.sync 	-1;
	wmma.mma.sync.aligned.row.col.m16n16k16.f32.f32 {%f56938, %f56939, %f56940, %f56941, %f56942, %f56943, %f56944, %f56945}, {%r2, %r2, %r2, %r2, %r2, %r2, %r2, %r2}, {%r2, %r2, %r2, %r2, %r2, %r2, %r2, %r2}, {%f56930, %f56931, %f56932, %f56933, %f56934, %f56935, %f56936, %f56937};
	bar.warp.sync 	-1;
	wmma.mma.sync.aligned.row.col.m16n16k16.f32.f32 {%f56946, %f56947, %f56948, %f56949, %f56950, %f56951, %f56952, %f56953}, {%r2, %r2, %r2, %r2, %r2, %r2, %r2, %r2}, {%r2, %r2, %r2, %r2, %r2, %r2, %r2, %r2}, {%f56938, %f56939, %f56940, %f56941, %f56942, %f56943, %f56944, %f56945};
	bar.warp.sync 	-1;
	wmma.mma.sync.aligned.row.col.m16n16k16.f32.f32 {%f56954, %f56955, %f56956, %f56957, %f56958, %f56959, %f56960, %f56961}, {%r2, %r2, %r2, %r2, %r2, %r2, %r2, %r2}, {%r2, %r2, %r2, %r2, %r2, %r2, %r2, %r2}, {%f56946, %f56947, %f56948, %f56949, %f56950, %f56951, %f56952, %f56953};
	bar.warp.sync 	-1;
	wmma.mma.sync.aligned.row.col.m16n16k16.f32.f32 {%f56962, %f56963, %f56964, %f56965, %f56966, %f56967, %f56968, %f56969}, {%r2, %r2, %r2, %r2, %r2, %r2, %r2, %r2}, {%r2, %r2, %r2, %r2, %r2, %r2, %r2, %r2}, {%f56954, %f56955, %f56956, %f56957, %f56958, %f56959, %f56960, %f56961};
	bar.warp.sync 	-1;
	wmma.mma.sync.aligned.row.col.m16n16k16.f32.f32 {%f56970, %f56971, %f56972, %f56973, %f56974, %f56975, %f56976, %f56977}, {%r2, %r2, %r2, %r2, %r2, %r2, %r2, %r2}, {%r2, %r2, %r2, %r2, %r2, %r2, %r2, %r2}, {%f56962, %f56963, %f56964, %f56965, %f56966, %f56967, %f56968, %f56969};
	bar.warp.sync 	-1;
	wmma.mma.sync.aligned.row.col.m16n16k16.f32.f32 {%f56978, %f56979, %f56980, %f56981, %f56982, %f56983, %f56984, %f56985}, {%r2, %r2, %r2, %r2, %r2, %r2, %r2, %r2}, {%r2, %r2, %r2, %r2, %r2, %r2, %r2, %r2}, {%f56970, %f56971, %f56972, %f56973, %f56974, %f56975, %f56976, %f56977};
	bar.warp.sync 	-1;
	wmma.mma.sync.aligned.row.col.m16n16k16.f32.f32 {%f56986, %f56987, %f56988, %f56989, %f56990, %f56991, %f56992, %f56993}, {%r2, %r2, %r2, %r2, %r2, %r2, %r2, %r2}, {%r2, %r2, %r2, %r2, %r2, %r2, %r2, %r2}, {%f56978, %f56979, %f56980, %f56981, %f56982, %f56983, %f56984, %f56985};
	bar.warp.sync 	-1;
	wmma.mma.sync.aligned.row.col.m16n16k16.f32.f32 {%f56994, %f56995, %f56996, %f56997, %f56998, %f56999, %f57000, %f57001}, {%r2, %r2, %r2, %r2, %r2, %r2, %r2, %r2}, {%r2, %r2, %r2, %r2, %r2, %r2, %r2, %r2}, {%f56986, %f56987, %f56988, %f56989, %f56990, %f56991, %f56992, %f56993};
	bar.warp.sync 	-1;
	wmma.mma.sync.aligned.row.col.m16n16k16.f32.f32 {%f57002, %f57003, %f57004, %f57005, %f57006, %f57007, %f57008, %f57009}, {%r2, %r2, %r2, %r2, %r2, %r2, %r2, %r2}, {%r2, %r2, %r2, %r2, %r2, %r2, %r2, %r2}, {%f56994, %f56995, %f56996, %f56997, %f56998, %f56999, %f57000, %f57001};
	bar.warp.sync 	-1;
	wmma.mma.sync.aligned.row.col.m16n16k16.f32.f32 {%f57010, %f57011, %f57012, %f57013, %f57014, %f57015, %f57016, %f57017}, {%r2, %r2, %r2, %r2, %r2, %r2, %r2, %r2}, {%r2, %r2, %r2, %r2, %r2, %r2, %r2, %r2}, {%f57002, %f57003, %f57004, %f57005, %f57006, %f57007, %f57008, %f57009};
	bar.warp.sync 	-1;
	wmma.mma.sync.aligned.row.col.m16n16k16.f32.f32 {%f57018, %f57019, %f57020, %f57021, %f57022, %f57023, %f57024, %f57025}, {%r2, %r2, %r2, %r2, %r2, %r2, %r2, %r2}, {%r2, %r2, %r2, %r2, %r2, %r2, %r2, %r2}, {%f57010, %f57011, %f57012, %f57013, %f57014, %f57015, %f57016, %f57017};
	bar.warp.sync 	-1;
	wmma.mma.sync.aligned.row.col.m16n16k16.f32.f32 {%f57026, %f57027, %f57028, %f57029, %f57030, %f57031, %f57032, %f57033}, {%r2, %r2, %r2, %r2, %r2, %r2, %r2, %r2}, {%r2, %r2, %r2, %r2, %r2, %r2, %r2, %r2}, {%f57018, %f57019, %f57020, %f57021, %f57022, %f57023, %f57024, %f57025};
	bar.warp.sync 	-1;
	wmma.mma.sync.aligned.row.col.m16n16k16.f32.f32 {%f57034, %f57035, %f57036, %f57037, %f57038, %f57039, %f57040, %f57041}, {%r2, %r2, %r2, %r2, %r2, %r2, %r2, %r2}, {%r2, %r2, %r2, %r2, %r2, %r2, %r2, %r2}, {%f57026, %f57027, %f57028, %f57029, %f57030, %f57031, %f57032, %f57033};
	bar.warp.sync 	-1;
	wmma.mma.sync.aligned.row.col.m16n16k16.f32.f32 {%f57042, %f57043, %f57044, %f57045, %f57046, %f57047, %f57048, %f57049}, {%r2, %r2, %r2, %r2, %r2, %r2, %r2, %r2}, {%r2, %r2, %r2, %r2, %r2, %r2, %r2, %r2}, {%f57034, %f57035, %f57036, %f57037, %f57038, %f57039, %f57040, %f57041};
	bar.warp.sync 	-1;
	wmma.mma.sync.aligned.row.col.m16n16k16.f32.f32 {%f57050, %f57051, %f57052, %f57053, %f57054, %f57055, %f57056, %f57057}, {%r2, %r2, %r2, %r2, %r2, %r2, %r2, %r2}, {%r2, %r2, %r2, %r2, %r2, %r2, %r2, %r2}, {%f57042, %f57043, %f57044, %f57045, %f57046, %f57047, %f57048, %f57049};
	bar.warp.sync 	-1;
	wmma.mma.sync.aligned.row.col.m16n16k16.f32.f32 {%f57058, %f57059, %f57060, %f57061, %f57062, %f57063, %f57064, %f57065}, {%r2, %r2, %r2, %r2, %r2, %r2, %r2, %r2}, {%r2, %r2, %r2, %r2, %r2, %r2, %r2, %r2}, {%f57050, %f57051, %f57052, %f57053, %f57054, %f57055, %f57056, %f57057};
	bar.warp.sync 	-1;
	wmma.mma.sync.aligned.row.col.m16n16k16.f32.f32 {%f57066, %f57067, %f57068, %f57069, %f57070, %f57071, %f57072, %f57073}, {%r2, %r2, %r2, %r2, %r2, %r2, %r2, %r2}, {%r2, %r2, %r2, %r2, %r2, %r2, %r2, %r2}, {%f57058, %f57059, %f57060, %f57061, %f57062, %f57063, %f57064, %f57065};
	bar.warp.sync 	-1;
	wmma.mma.sync.aligned.row.col.m16n16k16.f32.f32 {%f57074, %f57075, %f57076, %f57077, %f57078, %f57079, %f57080, %f57081}, {%r2, %r2, %r2, %r2, %r2, %r2, %r2, %r2}, {%r2, %r2, %r2, %r2, %r2, %r2, %r2, %r2}, {%f57066, %f57067, %f57068, %f57069, %f57070, %f57071, %f57072, %f57073};
	bar.warp.sync 	-1;
	wmma.mma.sync.aligned.row.col.m16n16k16.f32.f32 {%f57082, %f57083, %f57084, %f57085, %f57086, %f57087, %f57088, %f57089}, {%r2, %r2, %r2, %r2, %r2, %r2, %r2, %r2}, {%r2, %r2, %r2, %r2, %r2, %r2, %r2, %r2}, {%f57074, %f57075, %f57076, %f57077, %f57078, %f57079, %f57080, %f57081};
	bar.warp.sync 	-1;
	wmma.mma.sync.aligned.row.col.m16n16k16.f32.f32 {%f57090, %f57091, %f57092, %f57093, %f57094, %f57095, %f57096, %f57097}, {%r2, %r2, %r2, %r2, %r2, %r2, %r2, %r2}, {%r2, %r2, %r2, %r2, %r2, %r2, %r2, %r2}, {%f57082, %f57083, %f57084, %f57085, %f57086, %f57087, %f57088, %f57089};
	bar.warp.sync 	-1;
	wmma.mma.sync.aligned.row.col.m16n16k16.f32.f32 {%f57098, %f57099, %f57100, %f57101, %f57102, %f57103, %f57104, %f57105}, {%r2, %r2, %r2, %r2, %r2, %r2, %r2, %r2}, {%r2, %r2, %r2, %r2, %r2, %r2, %r2, %r2}, {%f57090, %f57091, %f57092, %f57093, %f57094, %f57095, %f57096, %f57097};
	bar.warp.sync 	-1;
	wmma.mma.sync.aligned.row.col.m16n16k16.f32.f32 {%f57106, %f57107, %f57108, %f57109, %f57110, %f57111, %f57112, %f57113}, {%r2, %r2, %r2, %r2, %r2, %r2, %r2, %r2}, {%r2, %r2, %r2, %r2, %r2, %r2, %r2, %r2}, {%f57098, %f57099, %f57100, %f57101, %f57102, %f57103, %f57104, %f57105};
	bar.warp.sync 	-1;
	wmma.mma.sync.aligned.row.col.m16n16k16.f32.f32 {%f57114, %f57115, %f57116, %f57117, %f57118, %f57119, %f57120, %f57121}, {%r2, %r2, %r2, %r2, %r2, %r2, %r2, %r2}, {%r2, %r2, %r2, %r2, %r2, %r2, %r2, %r2}, {%f57106, %f57107, %f57108, %f57109, %f57110, %f57111, %f57112, %f57113};
	bar.warp.sync 	-1;
	wmma.mma.sync.aligned.row.col.m16n16k16.f32.f32 {%f57122, %f57123, %f57124, %f57125, %f57126, %f57127, %f57128, %f57129}, {%r2, %r2, %r2, %r2, %r2, %r2, %r2, %r2}, {%r2, %r2, %r2, %r2, %r2, %r2, %r2, %r2}, {%f57114, %f57115, %f57116, %f57117, %f57118, %f57119, %f57120, %f57121};
	bar.warp.sync 	-1;
	wmma.mma.sync.aligned.row.col.m16n16k16.f32.f32 {%f57130, %f57131, %f57132, %f57133, %f57134, %f57135, %f57136, %f57137}, {%r2, %r2, %r2, %r2, %r2, %r2, %r2, %r2}, {%r2, %r2, %r2, %r2, %r2, %r2, %r2, %r2}, {%f57122, %f57123, %f57124, %f57125, %f57126, %f57127, %f57128, %f57129};
	bar.warp.sync 	-1;
	wmma.mma.sync.aligned.row.col.m16n16k16.f32.f32 {%f57138, %f57139, %f57140, %f57141, %f57142, %f57143, %f57144, %f57145}, {%r2, %r2, %r2, %r2, %r2, %r2, %r2, %r2}, {%r2, %r2, %r2, %r2, %r2, %r2, %r2, %r2}, {%f57130, %f57131, %f57132, %f57133, %f57134, %f57135, %f57136, %f57137};
	bar.warp.sync 	-1;
	wmma.mma.sync.aligned.row.col.m16n16k16.f32.f32 {%f57146, %f57147, %f57148, %f57149, %f57150, %f57151, %f57152, %f57153}, {%r2, %r2, %r2, %r2, %r2, %r2, %r2, %r2}, {%r2, %r2, %r2, %r2, %r2, %r2, %r2, %r2}, {%f57138, %f57139, %f57140, %f57141, %f57142, %f57143, %f57144, %f57145};
	bar.warp.sync 	-1;
	wmma.mma.sync.aligned.row.col.m16n16k16.f32.f32 {%f57154, %f57155, %f57156, %f57157, %f57158, %f57159, %f57160, %f57161}, {%r2, %r2, %r2, %r2, %r2, %r2, %r2, %r2}, {%r2, %r2, %r2, %r2, %r2, %r2, %r2, %r2}, {%f57146, %f57147, %f57148, %f57149, %f57150, %f57151, %f57152, %f57153};
	bar.warp.sync 	-1;
	wmma.mma.sync.aligned.row.col.m16n16k16.f32.f32 {%f57162, %f57163, %f57164, %f57165, %f57166, %f57167, %f57168, %f57169}, {%r2, %r2, %r2, %r2, %r2, %r2, %r2, %r2}, {%r2, %r2, %r2, %r2, %r2, %r2, %r2, %r2}, {%f57154, %f57155, %f57156, %f57157, %f57158, %f57159, %f57160, %f57161};
	bar.warp.sync 	-1;
	wmma.mma.sync.aligned.row.col.m16n16k16.f32.f32 {%f57170, %f57171, %f57172, %f57173, %f57174, %f57175, %f57176, %f57177}, {%r2, %r2, %r2, %r2, %r2, %r2, %r2, %r2}, {%r2, %r2, %r2, %r2, %r2, %r2, %r2, %r2}, {%f57162, %f57163, %f57164, %f57165, %f57166, %f57167, %f57168, %f57169};
	bar.warp.sync 	-1;
	wmma.mma.sync.aligned.row.col.m16n16k16.f32.f32 {%f57178, %f57179, %f57180, %f57181, %f57182, %f57183, %f57184, %f57185}, {%r2, %r2, %r2, %r2, %r2, %r2, %r2, %r2}, {%r2, %r2, %r2, %r2, %r2, %r2, %r2, %r2}, {%f57170, %f57171, %f57172, %f57173, %f57174, %f57175, %f57176, %f57177};
	bar.warp.sync 	-1;
	wmma.mma.sync.aligned.row.col.m16n16k16.f32.f32 {%f57186, %f57187, %f57188, %f57189, %f57190, %f57191, %f57192, %f57193}, {%r2, %r2, %r2, %r2, %r2, %r2, %r2, %r2}, {%r2, %r2, %r2, %r2, %r2, %r2, %r2, %r2}, {%f57178, %f57179, %f57180, %f57181, %f57182, %f57183, %f57184, %f57185};
	bar.warp.sync 	-1;
	wmma.mma.sync.aligned.row.col.m16n16k16.f32.f32 {%f57194, %f57195, %f57196, %f57197, %f57198, %f57199, %f57200, %f57201}, {%r2, %r2, %r2, %r2, %r2, %r2, %r2, %r2}, {%r2, %r2, %r2, %r2, %r2, %r2, %r2, %r2}, {%f57186, %f57187, %f57188, %f57189, %f57190, %f57191, %f57192, %f57193};
	bar.warp.sync 	-1;
	wmma.mma.sync.aligned.row.col.m16n16k16.f32.f32 {%f57202, %f57203, %f57204, %f57205, %f57206, %f57207, %f57208, %f57209}, {%r2, %r2, %r2, %r2, %r2, %r2, %r2, %r2}, {%r2, %r2, %r2, %r2, %r2, %r2, %r2, %r2}, {%f57194, %f57195, %f57196, %f57197, %f57198, %f57199, %f57200, %f57201};
	bar.warp.sync 	-1;
	wmma.mma.sync.aligned.row.col.m16n16k16.f32.f32 {%f57210, %f57211, %f57212, %f57213, %f57214, %f57215, %f57216, %f57217}, {%r2, %r2, %r2, %r2, %r2, %r2, %r2, %r2}, {%r2, %r2, %r2, %r2, %r2, %r2, %r2, %r2}, {%f57202, %f57203, %f57204, %f57205, %f57206, %f57207, %f57208, %f57209};
	bar.warp.sync 	-1;
	wmma.mma.sync.aligned.row.col.m16n16k16.f32.f32 {%f57218, %f57219, %f57220, %f57221, %f57222, %f57223, %f57224, %f57225}, {%r2, %r2, %r2, %r2, %r2, %r2, %r2, %r2}, {%r2, %r2, %r2, %r2, %r2, %r2, %r2, %r2}, {%f57210, %f57211, %f57212, %f57213, %f57214, %f57215, %f57216, %f57217};
	bar.warp.sync 	-1;
	wmma.mma.sync.aligned.row.col.m16n16k16.f32.f32 {%f57226, %f57227, %f57228, %f57229, %f57230, %f57231, %f57232, %f57233}, {%r2, %r2, %r2, %r2, %r2, %r2, %r2, %r2}, {%r2, %r2, %r2, %r2, %r2, %r2, %r2, %r2}, {%f57218, %f57219, %f57220, %f57221, %f57222, %f57223, %f57224, %f57225};
	bar.warp.sync 	-1;
	wmma.mma.sync.aligned.row.col.m16n16k16.f32.f32 {%f57234, %f57235, %f57236, %f57237, %f57238, %f57239, %f57240, %f57241}, {%r2, %r2, %r2, %r2, %r2, %r2, %r2, %r2}, {%r2, %r2, %r2, %r2, %r2, %r2, %r2, %r2}, {%f57226, %f57227, %f57228, %f57229, %f57230, %f57231, %f57232, %f57233};
	bar.warp.sync 	-1;
	wmma.mma.sync.aligned.row.col.m16n16k16.f32.f32 {%f57242, %f57243, %f57244, %f57245, %f57246, %f57247, %f57248, %f57249}, {%r2, %r2, %r2, %r2, %r2, %r2, %r2, %r2}, {%r2, %r2, %r2, %r2, %r2, %r2, %r2, %r2}, {%f57234, %f57235, %f57236, %f57237, %f57238, %f57239, %f57240, %f57241};
	bar.warp.sync 	-1;
	wmma.mma.sync.aligned.row.col.m16n16k16.f32.f32 {%f57250, %f57251, %f57252, %f57253, %f57254, %f57255, %f57256, %f57257}, {%r2, %r2, %r2, %r2, %r2, %r2, %r2, %r2}, {%r2, %r2, %r2, %r2, %r2, %r2, %r2, %r2}, {%f57242, %f57243, %f57244, %f57245, %f57246, %f57247, %f57248, %f57249};
	bar.warp.sync 	-1;
	wmma.mma.sync.aligned.row.col.m16n16k16.f32.f32 {%f57258, %f57259, %f57260, %f57261, %f57262, %f57263, %f57264, %f57265}, {%r2, %r2, %r2, %r2, %r2, %r2, %r2, %r2}, {%r2, %r2, %r2, %r2, %r2, %r2, %r2, %r2}, {%f57250, %f57251, %f57252, %f57253, %f57254, %f57255, %f57256, %f57257};
	bar.warp.sync 	-1;
	wmma.mma.sync.aligned.row.col.m16n16k16.f32.f32 {%f57266, %f57267, %f57268, %f57269, %f57270, %f57271, %f57272, %f57273}, {%r2, %r2, %r2, %r2, %r2, %r2, %r2, %r2}, {%r2, %r2, %r2, %r2, %r2, %r2, %r2, %r2}, {%f57258, %f57259, %f57260, %f57261, %f57262, %f57263, %f57264, %f57265};
	bar.warp.sync 	-1;
	wmma.mma.sync.aligned.row.col.m16n16k16.f32.f32 {%f57274, %f57275, %f57276, %f57277, %f57278, %f57279, %f57280, %f57281}, {%r2, %r2, %r2, %r2, %r2, %r2, %r2, %r2}, {%r2, %r2, %r2, %r2, %r2, %r2, %r2, %r2}, {%f57266, %f57267, %f57268, %f57269, %f57270, %f57271, %f57272, %f57273};
	bar.warp.sync 	-1;
	wmma.mma.sync.aligned.row.col.m16n16k16.f32.f32 {%f57282, %f57283, %f57284, %f57285, %f57286, %f57287, %f57288, %f57289}, {%r2, %r2, %r2, %r2, %r2, %r2, %r2, %r2}, {%r2, %r2, %r2, %r2, %r2, %r2, %r2, %r2}, {%f57274, %f57275, %f57276, %f57277, %f57278, %f57279, %f57280, %f57281};
	bar.warp.sync 	-1;
	wmma.mma.sync.aligned.row.col.m16n16k16.f32.f32 {%f57290, %f57291, %f57292, %f57293, %f57294, %f57295, %f57296, %f57297}, {%r2, %r2, %r2, %r2, %r2, %r2, %r2, %r2}, {%r2, %r2, %r2, %r2, %r2, %r2, %r2, %r2}, {%f57282, %f57283, %f57284, %f57285, %f57286, %f57287, %f57288, %f57289};
	bar.warp.sync 	-1;
	wmma.mma.sync.aligned.row.col.m16n16k16.f32.f32 {%f57298, %f57299, %f57300, %f57301, %f57302, %f57303, %f57304, %f57305}, {%r2, %r2, %r2, %r2, %r2, %r2, %r2, %r2}, {%r2, %r2, %r2, %r2, %r2, %r2, %r2, %r2}, {%f57290, %f57291, %f57292, %f57293, %f57294, %f57295, %f57296, %f57297};
	bar.warp.sync 	-1;
	wmma.mma.sync.aligned.row.col.m16n16k16.f32.f32 {%f57306, %f57307, %f57308, %f57309, %f57310, %f57311, %f57312, %f57313}, {%r2, %r2, %r2, %r2, %r2, %r2, %r2, %r2}, {%r2, %r2, %r2, %r2, %r2, %r2, %r2, %r2}, {%f57298, %f57299, %f57300, %f57301, %f57302, %f57303, %f57304, %f57305};
	bar.warp.sync 	-1;
	wmma.mma.sync.aligned.row.col.m16n16k16.f32.f32 {%f57314, %f57315, %f57316, %f57317, %f57318, %f57319, %f57320, %f57321}, {%r2, %r2, %r2, %r2, %r2, %r2, %r2, %r2}, {%r2, %r2, %r2, %r2, %r2, %r2, %r2, %r2}, {%f57306, %f57307, %f57308, %f57309, %f57310, %f57311, %f57312, %f57313};
	bar.warp.sync 	-1;
	wmma.mma.sync.aligned.row.col.m16n16k16.f32.f32 {%f57322, %f57323, %f57324, %f57325, %f57326, %f57327, %f57328, %f57329}, {%r2, %r2, %r2, %r2, %r2, %r2, %r2, %r2}, {%r2, %r2, %r2, %r2, %r2, %r2, %r2, %r2}, {%f57314, %f57315, %f57316, %f57317, %f57318, %f57319, %f57320, %f57321};
	bar.warp.sync 	-1;
	wmma.mma.sync.aligned.row.col.m16n16k16.f32.f32 {%f57330, %f57331, %f57332, %f57333, %f57334, %f57335, %f57336, %f57337}, {%r2, %r2, %r2, %r2, %r2, %r2, %r2, %r2}, {%r2, %r2, %r2, %r2, %r2, %r2, %r2, %r2}, {%f57322, %f57323, %f57324, %f57325, %f57326, %f57327, %f57328, %f57329};
	bar.warp.sync 	-1;
	wmma.mma.sync.aligned.row.col.m16n16k16.f32.f32 {%f57338, %f57339, %f57340, %f57341, %f57342, %f57343, %f57344, %f57345}, {%r2, %r2, %r2, %r2, %r2, %r2, %r2, %r2}, {%r2, %r2, %r2, %r2, %r2, %r2, %r2, %r2}, {%f57330, %f57331, %f57332, %f57333, %f57334, %f57335, %f57336, %f57337};
	bar.warp.sync 	-1;
	wmma.mma.sync.aligned.row.col.m16n16k16.f32.f32 {%f57346, %f57347, %f57348, %f57349, %f57350, %f57351, %f57352, %f57353}, {%r2, %r2, %r2, %r2, %r2, %r2, %r2, %r2}, {%r2, %r2, %r2, %r2, %r2, %r2, %r2, %r2}, {%f57338, %f57339, %f57340, %f57341, %f57342, %f57343, %f57344, %f57345};
	bar.warp.sync 	-1;
	wmma.mma.sync.aligned.row.col.m16n16k16.f32.f32 {%f57354, %f57355, %f57356, %f57357, %f57358, %f57359, %f57360, %f57361}, {%r2, %r2, %r2, %r2, %r2, %r2, %r2, %r2}, {%r2, %r2, %r2, %r2, %r2, %r2, %r2, %r2}, {%f57346, %f57347, %f57348, %f57349, %f57350, %f57351, %f57352, %f57353};
	bar.warp.sync 	-1;
	wmma.mma.sync.aligned.row.col.m16n16k16.f32.f32 {%f57362, %f57363, %f57364, %f57365, %f57366, %f57367, %f57368, %f57369}, {%r2, %r2, %r2, %r2, %r2, %r2, %r2, %r2}, {%r2, %r2, %r2, %r2, %r2, %r2, %r2, %r2}, {%f57354, %f57355, %f57356, %f57357, %f57358, %f57359, %f57360, %f57361};
	bar.warp.sync 	-1;
	wmma.mma.sync.aligned.row.col.m16n16k16.f32.f32 {%f57370, %f57371, %f57372, %f57373, %f57374, %f57375, %f57376, %f57377}, {%r2, %r2, %r2, %r2, %r2, %r2, %r2, %r2}, {%r2, %r2, %r2, %r2, %r2, %r2, %r2, %r2}, {%f57362, %f57363, %f57364, %f57365, %f57366, %f57367, %f57368, %f57369};
	bar.warp.sync 	-1;
	wmma.mma.sync.aligned.row.col.m16n16k16.f32.f32 {%f57378, %f57379, %f57380, %f57381, %f57382, %f57383, %f57384, %f57385}, {%r2, %r2, %r2, %r2, %r2, %r2, %r2, %r2}, {%r2, %r2, %r2, %r2, %r2, %r2, %r2, %r2}, {%f57370, %f57371, %f57372, %f57373, %f57374, %f57375, %f57376, %f57377};
	bar.warp.sync 	-1;
	wmma.mma.sync.aligned.row.col.m16n16k16.f32.f32 {%f57386, %f57387, %f57388, %f57389, %f57390, %f57391, %f57392, %f57393}, {%r2, %r2, %r2, %r2, %r2, %r2, %r2, %r2}, {%r2, %r2, %r2, %r2, %r2, %r2, %r2, %r2}, {%f57378, %f57379, %f57380, %f57381, %f57382, %f57383, %f57384, %f57385};
	bar.warp.sync 	-1;
	wmma.mma.sync.aligned.row.col.m16n16k16.f32.f32 {%f57394, %f57395, %f57396, %f57397, %f57398, %f57399, %f57400, %f57401}, {%r2, %r2, %r2, %r2, %r2, %r2, %r2, %r2}, {%r2, %r2, %r2, %r2, %r2, %r2, %r2, %r2}, {%f57386, %f57387, %f57388, %f57389, %f57390, %f57391, %f57392, %f57393};
	bar.warp.sync 	-1;
	wmma.mma.sync.aligned.row.col.m16n16k16.f32.f32 {%f57402, %f57403, %f57404, %f57405, %f57406, %f57407, %f57408, %f57409}, {%r2, %r2, %r2, %r2, %r2, %r2, %r2, %r2}, {%r2, %r2, %r2, %r2, %r2, %r2, %r2, %r2}, {%f57394, %f57395, %f57396, %f57397, %f57398, %f57399, %f57400, %f57401};
	bar.warp.sync 	-1;
	wmma.mma.sync.aligned.row.col.m16n16k16.f32.f32 {%f57410, %f57411, %f57412, %f57413, %f57414, %f57415, %f57416, %f57417}, {%r2, %r2, %r2, %r2, %r2, %r2, %r2, %r2}, {%r2, %r2, %r2, %r2, %r2, %r2, %r2, %r2}, {%f57402, %f57403, %f57404, %f57405, %f57406, %f57407, %f57408, %f57409};
	bar.warp.sync 	-1;
	wmma.mma.sync.aligned.row.col.m16n16k16.f32.f32 {%f57418, %f57419, %f57420, %f57421, %f57422, %f57423, %f57424, %f57425}, {%r2, %r2, %r2, %r2, %r2, %r2, %r2, %r2}, {%r2, %r2, %r2, %r2, %r2, %r2, %r2, %r2}, {%f57410, %f57411, %f57412, %f57413, %f57414, %f57415, %f57416, %f57417};
	bar.warp.sync 	-1;
	wmma.mma.sync.aligned.row.col.m16n16k16.f32.f32 {%f57426, %f57427, %f57428, %f57429, %f57430, %f57431, %f57432, %f57433}, {%r2, %r2, %r2, %r2, %r2, %r2, %r2, %r2}, {%r2, %r2, %r2, %r2, %r2, %r2, %r2, %r2}, {%f57418, %f57419, %f57420, %f57421, %f57422, %f57423, %f57424, %f57425};
	bar.warp.sync 	-1;
	wmma.mma.sync.aligned.row.col.m16n16k16.f32.f32 {%f57434, %f57435, %f57436, %f57437, %f57438, %f57439, %f57440, %f57441}, {%r2, %r2, %r2, %r2, %r2, %r2, %r2, %r2}, {%r2, %r2, %r2, %r2, %r2, %r2, %r2, %r2}, {%f57426, %f57427, %f57428, %f57429, %f57430, %f57431, %f57432, %f57433};
	bar.warp.sync 	-1;
	wmma.mma.sync.aligned.row.col.m16n16k16.f32.f32 {%f57442, %f57443, %f57444, %f57445, %f57446, %f57447, %f57448, %f57449}, {%r2, %r2, %r2, %r2, %r2, %r2, %r2, %r2}, {%r2, %r2, %r2, %r2, %r2, %r2, %r2, %r2}, {%f57434, %f57435, %f57436, %f57437, %f57438, %f57439, %f57440, %f57441};
	bar.warp.sync 	-1;
	wmma.mma.sync.aligned.row.col.m16n16k16.f32.f32 {%f57450, %f57451, %f57452, %f57453, %f57454, %f57455, %f57456, %f57457}, {%r2, %r2, %r2, %r2, %r2, %r2, %r2, %r2}, {%r2, %r2, %r2, %r2, %r2, %r2, %r2, %r2}, {%f57442, %f57443, %f57444, %f57445, %f57446, %f57447, %f57448, %f57449};
	bar.warp.sync 	-1;
	wmma.mma.sync.aligned.row.col.m16n16k16.f32.f32 {%f57458, %f57459, %f57460, %f57461, %f57462, %f57463, %f57464, %f57465}, {%r2, %r2, %r2, %r2, %r2, %r2, %r2, %r2}, {%r2, %r2, %r2, %r2, %r2, %r2, %r2, %r2}, {%f57450, %f57451, %f57452, %f57453, %f57454, %f57455, %f57456, %f57457};
	bar.warp.sync 	-1;
	wmma.mma.sync.aligned.row.col.m16n16k16.f32.f32 {%f57466, %f57467, %f57468, %f57469, %f57470, %f57471, %f57472, %f57473}, {%r2, %r2, %r2, %r2, %r2, %r2, %r2, %r2}, {%r2, %r2, %r2, %r2, %r2, %r2, %r2, %r2}, {%f57458, %f57459, %f57460, %f57461, %f57462, %f57463, %f57464, %f57465};
	bar.warp.sync 	-1;
	wmma.mma.sync.aligned.row.col.m16n16k16.f32.f32 {%f57474, %f57475, %f57476, %f57477, %f57478, %f57479, %f57480, %f57481}, {%r2, %r2, %r2, %r2, %r2, %r2, %r2, %r2}, {%r2, %r2, %r2, %r2, %r2, %r2, %r2, %r2}, {%f57466, %f57467, %f57468, %f57469, %f57470, %f57471, %f57472, %f57473};
	bar.warp.sync 	-1;
	wmma.mma.sync.aligned.row.col.m16n16k16.f32.f32 {%f57482, %f57483, %f57484, %f57485, %f57486, %f57487, %f57488, %f57489}, {%r2, %r2, %r2, %r2, %r2, %r2, %r2, %r2}, {%r2, %r2, %r2, %r2, %r2, %r2, %r2, %r2}, {%f57474, %f57475, %f57476, %f57477, %f57478, %f57479, %f57480, %f57481};
	bar.warp.sync 	-1;
	wmma.mma.sync.aligned.row.col.m16n16k16.f32.f32 {%f57490, %f57491, %f57492, %f57493, %f57494, %f57495, %f57496, %f57497}, {%r2, %r2, %r2, %r2, %r2, %r2, %r2, %r2}, {%r2, %r2, %r2, %r2, %r2, %r2, %r2, %r2}, {%f57482, %f57483, %f57484, %f57485, %f57486, %f57487, %f57488, %f57489};
	bar.warp.sync 	-1;
	wmma.mma.sync.aligned.row.col.m16n16k16.f32.f32 {%f57498, %f57499, %f57500, %f57501, %f57502, %f57503, %f57504, %f57505}, {%r2, %r2, %r2, %r2, %r2, %r2, %r2, %r2}, {%r2, %r2, %r2, %r2, %r2, %r2, %r2, %r2}, {%f57490, %f57491, %f57492, %f57493, %f57494, %f57495, %f57496, %f57497};
	bar.warp.sync 	-1;
	wmma.mma.sync.aligned.row.col.m16n16k16.f32.f32 {%f57506, %f57507, %f57508, %f57509, %f57510, %f57511, %f57512, %f57513}, {%r2, %r2, %r2, %r2, %r2, %r2, %r2, %r2}, {%r2, %r2, %r2, %r2, %r2, %r2, %r2, %r2}, {%f57498, %f57499, %f57500, %f57501, %f57502, %f57503, %f57504, %f57505};
	bar.warp.sync 	-1;
	wmma.mma.sync.aligned.row.col.m16n16k16.f32.f32 {%f57514, %f57515, %f57516, %f57517, %f57518, %f57519, %f57520, %f57521}, {%r2, %r2, %r2, %r2, %r2, %r2, %r2, %r2}, {%r2, %r2, %r2, %r2, %r2, %r2, %r2, %r2}, {%f57506, %f57507, %f57508, %f57509, %f57510, %f57511, %f57512, %f57513};
	bar.warp.sync 	-1;
	wmma.mma.sync.aligned.row.col.m16n16k16.f32.f32 {%f57522, %f57523, %f57524, %f57525, %f57526, %f57527, %f57528, %f57529}, {%r2, %r2, %r2, %r2, %r2, %r2, %r2, %r2}, {%r2, %r2, %r2, %r2, %r2, %r2, %r2, %r2}, {%f57514, %f57515, %f57516, %f57517, %f57518, %f57519, %f57520, %f57521};
	bar.warp.sync 	-1;
	wmma.mma.sync.aligned.row.col.m16n16k16.f32.f32 {%f57530, %f57531, %f57532, %f57533, %f57534, %f57535, %f57536, %f57537}, {%r2, %r2, %r2, %r2, %r2, %r2, %r2, %r2}, {%r2, %r2, %r2, %r2, %r2, %r2, %r2, %r2}, {%f57522, %f57523, %f57524, %f57525, %f57526, %f57527, %f57528, %f57529};
	bar.warp.sync 	-1;
	wmma.mma.sync.aligned.row.col.m16n16k16.f32.f32 {%f57538, %f57539, %f57540, %f57541, %f57542, %f57543, %f57544, %f57545}, {%r2, %r2, %r2, %r2, %r2, %r2, %r2, %r2}, {%r2, %r2, %r2, %r2, %r2, %r2, %r2, %r2}, {%f57530, %f57531, %f57532, %f57533, %f57534, %f57535, %f57536, %f57537};
	bar.warp.sync 	-1;
	wmma.mma.sync.aligned.row.col.m16n16k16.f32.f32 {%f57546, %f57547, %f57548, %f57549, %f57550, %f57551, %f57552, %f57553}, {%r2, %r2, %r2, %r2, %r2, %r2, %r2, %r2}, {%r2, %r2, %r2, %r2, %r2, %r2, %r2, %r2}, {%f57538, %f57539, %f57540, %f57541, %f57542, %f57543, %f57544, %f57545};
	bar.warp.sync 	-1;
	wmma.mma.sync.aligned.row.col.m16n16k16.f32.f32 {%f57554, %f57555, %f57556, %f57557, %f57558, %f57559, %f57560, %f57561}, {%r2, %r2, %r2, %r2, %r2, %r2, %r2, %r2}, {%r2, %r2, %r2, %r2, %r2, %r2, %r2, %r2}, {%f57546, %f57547, %f57548, %f57549, %f57550, %f57551, %f57552, %f57553};
	bar.warp.sync 	-1;
	wmma.mma.sync.aligned.row.col.m16n16k16.f32.f32 {%f57562, %f57563, %f57564, %f57565, %f57566, %f57567, %f57568, %f57569}, {%r2, %r2, %r2, %r2, %r2, %r2, %r2, %r2}, {%r2, %r2, %r2, %r2, %r2, %r2, %r2, %r2}, {%f57554, %f57555, %f57556, %f57557, %f57558, %f57559, %f57560, %f57561};
	bar.warp.sync 	-1;
	wmma.mma.sync.aligned.row.col.m16n16k16.f32.f32 {%f57570, %f57571, %f57572, %f57573, %f57574, %f57575, %f57576, %f57577}, {%r2, %r2, %r2, %r2, %r2, %r2, %r2, %r2}, {%r2, %r2, %r2, %r2, %r2, %r2, %r2, %r2}, {%f57562, %f57563, %f57564, %f57565, %f57566, %f57567, %f57568, %f57569};
	bar.warp.sync 	-1;
	wmma.mma.sync.aligned.row.col.m16n16k16.f32.f32 {%f57578, %f57579, %f57580, %f57581, %f57582, %f57583, %f57584, %f57585}, {%r2, %r2, %r2, %r2, %r2, %r2, %r2, %r2}, {%r2, %r2, %r2, %r2, %r2, %r2, %r2, %r2}, {%f57570, %f57571, %f57572, %f57573, %f57574, %f57575, %f57576, %f57577};
	bar.warp.sync 	-1;
	wmma.mma.sync.aligned.row.col.m16n16k16.f32.f32 {%f57586, %f57587, %f57588, %f57589, %f57590, %f57591, %f57592, %f57593}, {%r2, %r2, %r2, %r2, %r2, %r2, %r2, %r2}, {%r2, %r2, %r2, %r2, %r2, %r2, %r2, %r2}, {%f57578, %f57579, %f57580, %f57581, %f57582, %f57583, %f57584, %f57585};
	bar.warp.sync 	-1;
	wmma.mma.sync.aligned.row.col.m16n16k16.f32.f32 {%f57594, %f57595, %f57596, %f57597, %f57598, %f57599, %f57600, %f57601}, {%r2, %r2, %r2, %r2, %r2, %r2, %r2, %r2}, {%r2, %r2, %r2, %r2, %r2, %r2, %r2, %r2}, {%f57586, %f57587, %f57588, %f57589, %f57590, %f57591, %f57592, %f57593};
	bar.warp.sync 	-1;
	wmma.mma.sync.aligned.row.col.m16n16k16.f32.f32 {%f57602, %f57603, %f57604, %f57605, %f57606, %f57607, %f57608, %f57609}, {%r2, %r2, %r2, %r2, %r2, %r2, %r2, %r2}, {%r2, %r2, %r2, %r2, %r2, %r2, %r2, %r2}, {%f57594, %f57595, %f57596, %f57597, %f57598, %f57599, %f57600, %f57601};
	bar.warp.sync 	-1;
	wmma.mma.sync.aligned.row.col.m16n16k16.f32.f32 {%f57610, %f57611, %f57612, %f57613, %f57614, %f57615, %f57616, %f57617}, {%r2, %r2, %r2, %r2, %r2, %r2, %r2, %r2}, {%r2, %r2, %r2, %r2, %r2, %r2, %r2, %r2}, {%f57602, %f57603, %f57604, %f57605, %f57606, %f57607, %f57608, %f57609};
	bar.warp.sync 	-1;
	wmma.mma.sync.aligned.row.col.m16n16k16.f32.f32 {%f57618, %f57619, %f57620, %f57621, %f57622, %f57623, %f57624, %f57625}, {%r2, %r2, %r2, %r2, %r2, %r2, %r2, %r2}, {%r2, %r2, %r2, %r2, %r2, %r2, %r2, %r2}, {%f57610, %f57611, %f57612, %f57613, %f57614, %f57615, %f57616, %f57617};
	bar.warp.sync 	-1;
	wmma.mma.sync.aligned.row.col.m16n16k16.f32.f32 {%f57626, %f57627, %f57628, %f57629, %f57630, %f57631, %f57632, %f57633}, {%r2, %r2, %r2, %r2, %r2, %r2, %r2, %r2}, {%r2, %r2, %r2, %r2, %r2, %r2, %r2, %r2}, {%f57618, %f57619, %f57620, %f57621, %f57622, %f57623, %f57624, %f57625};
	bar.warp.sync 	-1;
	wmma.mma.sync.aligned.row.col.m16n16k16.f32.f32 {%f57634, %f57635, %f57636, %f57637, %f57638, %f57639, %f57640, %f57641}, {%r2, %r2, %r2, %r2, %r2, %r2, %r2, %r2}, {%r2, %r2, %r2, %r2, %r2, %r2, %r2, %r2}, {%f57626, %f57627, %f57628, %f57629, %f57630, %f57631, %f57632, %f57633};
	bar.warp.sync 	-1;
	wmma.mma.sync.aligned.row.col.m16n16k16.f32.f32 {%f57642, %f57643, %f57644, %f57645, %f57646, %f57647, %f57648, %f57649}, {%r2, %r2, %r2, %r2, %r2, %r2, %r2, %r2}, {%r2, %r2, %r2, %r2, %r2, %r2, %r2, %r2}, {%f57634, %f57635, %f57636, %f57637, %f57638, %f57639, %f57640, %f57641};
	bar.warp.sync 	-1;
	wmma.mma.sync.aligned.row.col.m16n16k16.f32.f32 {%f57650, %f57651, %f57652, %f57653, %f57654, %f57655, %f57656, %f57657}, {%r2, %r2, %r2, %r2, %r2, %r2, %r2, %r2}, {%r2, %r2, %r2, %r2, %r2, %r2, %r2, %r2}, {%f57642, %f57643, %f57644, %f57645, %f57646, %f57647, %f57648, %f57649};
	bar.warp.sync 	-1;
	wmma.mma.sync.aligned.row.col.m16n16k16.f32.f32 {%f57658, %f57659, %f57660, %f57661, %f57662, %f57663, %f57664, %f57665}, {%r2, %r2, %r2, %r2, %r2, %r2, %r2, %r2}, {%r2, %r2, %r2, %r2, %r2, %r2, %r2, %r2}, {%f57650, %f57651, %f57652, %f57653, %f57654, %f57655, %f57656, %f57657};
	bar.warp.sync 	-1;
	wmma.mma.sync.aligned.row.col.m16n16k16.f32.f32 {%f57666, %f57667, %f57668, %f57669, %f57670, %f57671, %f57672, %f57673}, {%r2, %r2, %r2, %r2, %r2, %r2, %r2, %r2}, {%r2, %r2, %r2, %r2, %r2, %r2, %r2, %r2}, {%f57658, %f57659, %f57660, %f57661, %f57662, %f57663, %f57664, %f57665};
	bar.warp.sync 	-1;
	wmma.mma.sync.aligned.row.col.m16n16k16.f32.f32 {%f57674, %f57675, %f57676, %f57677, %f57678, %f57679, %f57680, %f57681}, {%r2, %r2, %r2, %r2, %r2, %r2, %r2, %r2}, {%r2, %r2, %r2, %r2, %r2, %r2, %r2, %r2}, {%f57666, %f57667, %f57668, %f57669, %f57670, %f57671, %f57672, %f57673};
	bar.warp.sync 	-1;
	wmma.mma.sync.aligned.row.col.m16n16k16.f32.f32 {%f57682, %f57683, %f57684, %f57685, %f57686, %f57687, %f57688, %f57689}, {%r2, %r2, %r2, %r2, %r2, %r2, %r2, %r2}, {%r2, %r2, %r2, %r2, %r2, %r2, %r2, %r2}, {%f57674, %f57675, %f57676, %f57677, %f57678, %f57679, %f57680, %f57681};
	bar.warp.sync 	-1;
	wmma.mma.sync.aligned.row.col.m16n16k16.f32.f32 {%f57690, %f57691, %f57692, %f57693, %f57694, %f57695, %f57696, %f57697}, {%r2, %r2, %r2, %r2, %r2, %r2, %r2, %r2}, {%r2, %r2, %r2, %r2, %r2, %r2, %r2, %r2}, {%f57682, %f57683, %f57684, %f57685, %f57686, %f57687, %f57688, %f57689};
	bar.warp.sync 	-1;
	wmma.mma.sync.aligned.row.col.m16n16k16.f32.f32 {%f57698, %f57699, %f57700, %f57701, %f57702, %f57703, %f57704, %f57705}, {%r2, %r2, %r2, %r2, %r2, %r2, %r2, %r2}, {%r2, %r2, %r2, %r2, %r2, %r2, %r2, %r2}, {%f57690, %f57691, %f57692, %f57693, %f57694, %f57695, %f57696, %f57697};
	bar.warp.sync 	-1;
	wmma.mma.sync.aligned.row.col.m16n16k16.f32.f32 {%f57706, %f57707, %f57708, %f57709, %f57710, %f57711, %f57712, %f57713}, {%r2, %r2, %r2, %r2, %r2, %r2, %r2, %r2}, {%r2, %r2, %r2, %r2, %r2, %r2, %r2, %r2}, {%f57698, %f57699, %f57700, %f57701, %f57702, %f57703, %f57704, %f57705};
	bar.warp.sync 	-1;
	wmma.mma.sync.aligned.row.col.m16n16k16.f32.f32 {%f57714, %f57715, %f57716, %f57717, %f57718, %f57719, %f57720, %f57721}, {%r2, %r2, %r2, %r2, %r2, %r2, %r2, %r2}, {%r2, %r2, %r2, %r2, %r2, %r2, %r2, %r2}, {%f57706, %f57707, %f57708, %f57709, %f57710, %f57711, %f57712, %f57713};
	bar.warp.sync 	-1;
	wmma.mma.sync.aligned.row.col.m16n16k16.f32.f32 {%f57722, %f57723, %f57724, %f57725, %f57726, %f57727, %f57728, %f57729}, {%r2, %r2, %r2, %r2, %r2, %r2, %r2, %r2}, {%r2, %r2, %r2, %r2, %r2, %r2, %r2, %r2}, {%f57714, %f57715, %f57716, %f57717, %f57718, %f57719, %f57720, %f57721};
	bar.warp.sync 	-1;
	wmma.mma.sync.aligned.row.col.m16n16k16.f32.f32 {%f57730, %f57731, %f57732, %f57733, %f57734, %f57735, %f57736, %f57737}, {%r2, %r2, %r2, %r2, %r2, %r2, %r2, %r2}, {%r2, %r2, %r2, %r2, %r2, %r2, %r2, %r2}, {%f57722, %f57723, %f57724, %f57725, %f57726, %f57727, %f57728, %f57729};
	bar.warp.sync 	-1;
	wmma.mma.sync.aligned.row.col.m16n16k16.f32.f32 {%f57738, %f57739, %f57740, %f57741, %f57742, %f57743, %f57744, %f57745}, {%r2, %r2, %r2, %r2, %r2, %r2, %r2, %r2}, {%r2, %r2, %r2, %r2, %r2, %r2, %r2, %r2}, {%f57730, %f57731, %f57732, %f57733, %f57734, %f57735, %f57736, %f57737};
	bar.warp.sync 	-1;
	wmma.mma.sync.aligned.row.col.m16n16k16.f32.f32 {%f57746, %f57747, %f57748, %f57749, %f57750, %f57751, %f57752, %f57753}, {%r2, %r2, %r2, %r2, %r2, %r2, %r2, %r2}, {%r2, %r2, %r2, %r2, %r2, %r2, %r2, %r2}, {%f57738, %f57739, %f57740, %f57741, %f57742, %f57743, %f57744, %f57745};
	bar.warp.sync 	-1;
	wmma.mma.sync.aligned.row.col.m16n16k16.f32.f32 {%f57754, %f57755, %f57756, %f57757, %f57758, %f57759, %f57760, %f57761}, {%r2, %r2, %r2, %r2, %r2, %r2, %r2, %r2}, {%r2, %r2, %r2, %r2, %r2, %r2, %r2, %r2}, {%f57746, %f57747, %f57748, %f57749, %f57750, %f57751, %f57752, %f57753};
	bar.warp.sync 	-1;
	wmma.mma.sync.aligned.row.col.m16n16k16.f32.f32 {%f57762, %f57763, %f57764, %f57765, %f57766, %f57767, %f57768, %f57769}, {%r2, %r2, %r2, %r2, %r2, %r2, %r2, %r2}, {%r2, %r2, %r2, %r2, %r2, %r2, %r2, %r2}, {%f57754, %f57755, %f57756, %f57757, %f57758, %f57759, %f57760, %f57761};
	bar.warp.sync 	-1;
	wmma.mma.sync.aligned.row.col.m16n16k16.f32.f32 {%f57770, %f57771, %f57772, %f57773, %f57774, %f57775, %f57776, %f57777}, {%r2, %r2, %r2, %r2, %r2, %r2, %r2, %r2}, {%r2, %r2, %r2, %r2, %r2, %r2, %r2, %r2}, {%f57762, %f57763, %f57764, %f57765, %f57766, %f57767, %f57768, %f57769};
	bar.warp.sync 	-1;
	wmma.mma.sync.aligned.row.col.m16n16k16.f32.f32 {%f57778, %f57779, %f57780, %f57781, %f57782, %f57783, %f57784, %f57785}, {%r2, %r2, %r2, %r2, %r2, %r2, %r2, %r2}, {%r2, %r2, %r2, %r2, %r2, %r2, %r2, %r2}, {%f57770, %f57771, %f57772, %f57773, %f57774, %f57775, %f57776, %f57777};
	bar.warp.sync 	-1;
	wmma.mma.sync.aligned.row.col.m16n16k16.f32.f32 {%f57786, %f57787, %f57788, %f57789, %f57790, %f57791, %f57792, %f57793}, {%r2, %r2, %r2, %r2, %r2, %r2, %r2, %r2}, {%r2, %r2, %r2, %r2, %r2, %r2, %r2, %r2}, {%f57778, %f57779, %f57780, %f57781, %f57782, %f57783, %f57784, %f57785};
	bar.warp.sync 	-1;
	wmma.mma.sync.aligned.row.col.m16n16k16.f32.f32 {%f57794, %f57795, %f57796, %f57797, %f57798, %f57799, %f57800, %f57801}, {%r2, %r2, %r2, %r2, %r2, %r2, %r2, %r2}, {%r2, %r2, %r2, %r2, %r2, %r2, %r2, %r2}, {%f57786, %f57787, %f57788, %f57789, %f57790, %f57791, %f57792, %f57793};
	bar.warp.sync 	-1;
	wmma.mma.sync.aligned.row.col.m16n16k16.f32.f32 {%f57802, %f57803, %f57804, %f57805, %f57806, %f57807, %f57808, %f57809}, {%r2, %r2, %r2, %r2, %r2, %r2, %r2, %r2}, {%r2, %r2, %r2, %r2, %r2, %r2, %r2, %r2}, {%f57794, %f57795, %f57796, %f57797, %f57798, %f57799, %f57800, %f57801};
	bar.warp.sync 	-1;
	wmma.mma.sync.aligned.row.col.m16n16k16.f32.f32 {%f57810, %f57811, %f57812, %f57813, %f57814, %f57815, %f57816, %f57817}, {%r2, %r2, %r2, %r2, %r2, %r2, %r2, %r2}, {%r2, %r2, %r2, %r2, %r2, %r2, %r2, %r2}, {%f57802, %f57803, %f57804, %f57805, %f57806, %f57807, %f57808, %f57809};
	bar.warp.sync 	-1;
	wmma.mma.sync.aligned.row.col.m16n16k16.f32.f32 {%f57818, %f57819, %f57820, %f57821, %f57822, %f57823, %f57824, %f57825}, {%r2, %r2, %r2, %r2, %r2, %r2, %r2, %r2}, {%r2, %r2, %r2, %r2, %r2, %r2, %r2, %r2}, {%f57810, %f57811, %f57812, %f57813, %f57814, %f57815, %f57816, %f57817};
	bar.warp.sync 	-1;
	wmma.mma.sync.aligned.row.col.m16n16k16.f32.f32 {%f57826, %f57827, %f57828, %f57829, %f57830, %f57831, %f57832, %f57833}, {%r2, %r2, %r2, %r2, %r2, %r2, %r2, %r2}, {%r2, %r2, %r2, %r2, %r2, %r2, %r2, %r2}, {%f57818, %f57819, %f57820, %f57821, %f57822, %f57823, %f57824, %f57825};
	bar.warp.sync 	-1;
	wmma.mma.sync.aligned.row.col.m16n16k16.f32.f32 {%f57834, %f57835, %f57836, %f57837, %f57838, %f57839, %f57840, %f57841}, {%r2, %r2, %r2, %r2, %r2, %r2, %r2, %r2}, {%r2, %r2, %r2, %r2, %r2, %r2, %r2, %r2}, {%f57826, %f57827, %f57828, %f57829, %f57830, %f57831, %f57832, %f57833};
	bar.warp.sync 	-1;
	wmma.mma.sync.aligned.row.col.m16n16k16.f32.f32 {%f57842, %f57843, %f57844, %f57845, %f57846, %f57847, %f57848, %f57849}, {%r2, %r2, %r2, %r2, %r2, %r2, %r2, %r2}, {%r2, %r2, %r2, %r2, %r2, %r2, %r2, %r2}, {%f57834, %f57835, %f57836, %f57837, %f57838, %f57839, %f57840, %f57841};
	bar.warp.sync 	-1;
	wmma.mma.sync.aligned.row.col.m16n16k16.f32.f32 {%f57850, %f57851, %f57852, %f57853, %f57854, %f57855, %f57856, %f57857}, {%r2, %r2, %r2, %r2, %r2, %r2, %r2, %r2}, {%r2, %r2, %r2, %r2, %r2, %r2, %r2, %r2}, {%f57842, %f57843, %f57844, %f57845, %f57846, %f57847, %f57848, %f57849};
	bar.warp.sync 	-1;
	wmma.mma.sync.aligned.row.col.m16n16k16.f32.f32 {%f57858, %f57859, %f57860, %f57861, %f57862, %f57863, %f57864, %f57865}, {%r2, %r2, %r2, %r2, %r2, %r2, %r2, %r2}, {%r2, %r2, %r2, %r2, %r2, %r2, %r2, %r2}, {%f57850, %f57851, %f57852, %f57853, %f57854, %f57855, %f57856, %f57857};
	bar.warp.sync 	-1;
	wmma.mma.sync.aligned.row.col.m16n16k16.f32.f32 {%f57866, %f57867, %f57868, %f57869, %f57870, %f57871, %f57872, %f57873}, {%r2, %r2, %r2, %r2, %r2, %r2, %r2, %r2}, {%r2, %r2, %r2, %r2, %r2, %r2, %r2, %r2}, {%f57858, %f57859, %f57860, %f57861, %f57862, %f57863, %f57864, %f57865};
	bar.warp.sync 	-1;
	wmma.mma.sync.aligned.row.col.m16n16k16.f32.f32 {%f57874, %f57875, %f57876, %f57877, %f57878, %f57879, %f57880, %f57881}, {%r2, %r2, %r2, %r2, %r2, %r2, %r2, %r2}, {%r2, %r2, %r2, %r2, %r2, %r2, %r2, %r2}, {%f57866, %f57867, %f57868, %f57869, %f57870, %f57871, %f57872, %f57873};
	bar.warp.sync 	-1;
	wmma.mma.sync.aligned.row.col.m16n16k16.f32.f32 {%f57882, %f57883, %f57884, %f57885, %f57886, %f57887, %f57888, %f57889}, {%r2, %r2, %r2, %r2, %r2, %r2, %r2, %r2}, {%r2, %r2, %r2, %r2, %r2, %r2, %r2, %r2}, {%f57874, %f57875, %f57876, %f57877, %f57878, %f57879, %f57880, %f57881};
	bar.warp.sync 	-1;
	wmma.mma.sync.aligned.row.col.m16n16k16.f32.f32 {%f57890, %f57891, %f57892, %f57893, %f57894, %f57895, %f57896, %f57897}, {%r2, %r2, %r2, %r2, %r2, %r2, %r2, %r2}, {%r2, %r2, %r2, %r2, %r2, %r2, %r2, %r2}, {%f57882, %f57883, %f57884, %f57885, %f57886, %f57887, %f57888, %f57889};
	bar.warp.sync 	-1;
	wmma.mma.sync.aligned.row.col.m16n16k16.f32.f32 {%f57898, %f57899, %f57900, %f57901, %f57902, %f57903, %f57904, %f57905}, {%r2, %r2, %r2, %r2, %r2, %r2, %r2, %r2}, {%r2, %r2, %r2, %r2, %r2, %r2, %r2, %r2}, {%f57890, %f57891, %f57892, %f57893, %f57894, %f57895, %f57896, %f57897};
	bar.warp.sync 	-1;
	wmma.mma.sync.aligned.row.col.m16n16k16.f32.f32 {%f57906, %f57907, %f57908, %f57909, %f57910, %f57911, %f57912, %f57913}, {%r2, %r2, %r2, %r2, %r2, %r2, %r2, %r2}, {%r2, %r2, %r2, %r2, %r2, %r2, %r2, %r2}, {%f57898, %f57899, %f57900, %f57901, %f57902, %f57903, %f57904, %f57905};
	bar.warp.sync 	-1;
	wmma.mma.sync.aligned.row.col.m16n16k16.f32.f32 {%f57914, %f57915, %f57916, %f57917, %f57918, %f57919, %f57920, %f57921}, {%r2, %r2, %r2, %r2, %r2, %r2, %r2, %r2}, {%r2, %r2, %r2, %r2, %r2, %r2, %r2, %r2}, {%f57906, %f57907, %f57908, %f57909, %f57910, %f57911, %f57912, %f57913};
	bar.warp.sync 	-1;
	wmma.mma.sync.aligned.row.col.m16n16k16.f32.f32 {%f57922, %f57923, %f57924, %f57925, %f57926, %f57927, %f57928, %f57929}, {%r2, %r2, %r2, %r2, %r2, %r2, %r2, %r2}, {%r2, %r2, %r2, %r2, %r2, %r2, %r2, %r2}, {%f57914, %f57915, %f57916, %f57917, %f57918, %f57919, %f57920, %f57921};
	bar.warp.sync 	-1;
	wmma.mma.sync.aligned.row.col.m16n16k16.f32.f32 {%f57930, %f57931, %f57932, %f57933, %f57934, %f57935, %f57936, %f57937}, {%r2, %r2, %r2, %r2, %r2, %r2, %r2, %r2}, {%r2, %r2, %r2, %r2, %r2, %r2, %r2, %r2}, {%f57922, %f57923, %f57924, %f57925, %f57926, %f57927, %f57928, %f57929};
	bar.warp.sync 	-1;
	wmma.mma.sync.aligned.row.col.m16n16k16.f32.f32 {%f57938, %f57939, %f57940, %f57941, %f57942, %f57943, %f57944, %f57945}, {%r2, %r2, %r2, %r2, %r2, %r2, %r2, %r2}, {%r2, %r2, %r2, %r2, %r2, %r2, %r2, %r2}, {%f57930, %f57931, %f57932, %f57933, %f57934, %f57935, %f57936, %f57937};
	bar.warp.sync 	-1;
	wmma.mma.sync.aligned.row.col.m16n16k16.f32.f32 {%f57946, %f57947, %f57948, %f57949, %f57950, %f57951, %f57952, %f57953}, {%r2, %r2, %r2, %r2, %r2, %r2, %r2, %r2}, {%r2, %r2, %r2, %r2, %r2, %r2, %r2, %r2}, {%f57938, %f57939, %f57940, %f57941, %f57942, %f57943, %f57944, %f57945};
	bar.warp.sync 	-1;
	wmma.mma.sync.aligned.row.col.m16n16k16.f32.f32 {%f57954, %f57955, %f57956, %f57957, %f57958, %f57959, %f57960, %f57961}, {%r2, %r2, %r2, %r2, %r2, %r2, %r2, %r2}, {%r2, %r2, %r2, %r2, %r2, %r2, %r2, %r2}, {%f57946, %f57947, %f57948, %f57949, %f57950, %f57951, %f57952, %f57953};
	bar.warp.sync 	-1;
	wmma.mma.sync.aligned.row.col.m16n16k16.f32.f32 {%f57962, %f57963, %f57964, %f57965, %f57966, %f57967, %f57968, %f57969}, {%r2, %r2, %r2, %r2, %r2, %r2, %r2, %r2}, {%r2, %r2, %r2, %r2, %r2, %r2, %r2, %r2}, {%f57954, %f57955, %f57956, %f57957, %f57958, %f57959, %f57960, %f57961};
	bar.warp.sync 	-1;
	wmma.mma.sync.aligned.row.col.m16n16k16.f32.f32 {%f57970, %f57971, %f57972, %f57973, %f57974, %f57975, %f57976, %f57977}, {%r2, %r2, %r2, %r2, %r2, %r2, %r2, %r2}, {%r2, %r2, %r2, %r2, %r2, %r2, %r2, %r2}, {%f57962, %f57963, %f57964, %f57965, %f57966, %f57967, %f57968, %f57969};
	bar.warp.sync 	-1;
	wmma.mma.sync.aligned.row.col.m16n16k16.f32.f32 {%f57978, %f57979, %f57980, %f57981, %f57982, %f57983, %f57984, %f57985}, {%r2, %r2, %r2, %r2, %r2, %r2, %r2, %r2}, {%r2, %r2, %r2, %r2, %r2, %r2, %r2, %r2}, {%f57970, %f57971, %f57972, %f57973, %f57974, %f57975, %f57976, %f57977};
	bar.warp.sync 	-1;
	wmma.mma.sync.aligned.row.col.m16n16k16.f32.f32 {%f57986, %f57987, %f57988, %f57989, %f57990, %f57991, %f57992, %f57993}, {%r2, %r2, %r2, %r2, %r2, %r2, %r2, %r2}, {%r2, %r2, %r2, %r2, %r2, %r2, %r2, %r2}, {%f57978, %f57979, %f57980, %f57981, %f57982, %f57983, %f57984, %f57985};
	bar.warp.sync 	-1;
	wmma.mma.sync.aligned.row.col.m16n16k16.f32.f32 {%f57994, %f57995, %f57996, %f57997, %f57998, %f57999, %f58000, %f58001}, {%r2, %r2, %r2, %r2, %r2, %r2, %r2, %r2}, {%r2, %r2, %r2, %r2, %r2, %r2, %r2, %r2}, {%f57986, %f57987, %f57988, %f57989, %f57990, %f57991, %f57992, %f57993};
	bar.warp.sync 	-1;
	wmma.mma.sync.aligned.row.col.m16n16k16.f32.f32 {%f58002, %f58003, %f58004, %f58005, %f58006, %f58007, %f58008, %f58009}, {%r2, %r2, %r2, %r2, %r2, %r2, %r2, %r2}, {%r2, %r2, %r2, %r2, %r2, %r2, %r2, %r2}, {%f57994, %f57995, %f57996, %f57997, %f57998, %f57999, %f58000, %f58001};
	bar.warp.sync 	-1;
	wmma.mma.sync.aligned.row.col.m16n16k16.f32.f32 {%f58010, %f58011, %f58012, %f58013, %f58014, %f58015, %f58016, %f58017}, {%r2, %r2, %r2, %r2, %r2, %r2, %r2, %r2}, {%r2, %r2, %r2, %r2, %r2, %r2, %r2, %r2}, {%f58002, %f58003, %f58004, %f58005, %f58006, %f58007, %f58008, %f58009};
	bar.warp.sync 	-1;
	wmma.mma.sync.aligned.row.col.m16n16k16.f32.f32 {%f58018, %f58019, %f58020, %f58021, %f58022, %f58023, %f58024, %f58025}, {%r2, %r2, %r2, %r2, %r2, %r2, %r2, %r2}, {%r2, %r2, %r2, %r2, %r2, %r2, %r2, %r2}, {%f58010, %f58011, %f58012, %f58013, %f58014, %f58015, %f58016, %f58017};
	bar.warp.sync 	-1;
	wmma.mma.sync.aligned.row.col.m16n16k16.f32.f32 {%f58026, %f58027, %f58028, %f58029, %f58030, %f58031, %f58032, %f58033}, {%r2, %r2, %r2, %r2, %r2, %r2, %r2, %r2}, {%r2, %r2, %r2, %r2, %r2, %r2, %r2, %r2}, {%f58018, %f58019, %f58020, %f58021, %f58022, %f58023, %f58024, %f58025};
	bar.warp.sync 	-1;
	wmma.mma.sync.aligned.row.col.m16n16k16.f32.f32 {%f58034, %f58035, %f58036, %f58037, %f58038, %f58039, %f58040, %f58041}, {%r2, %r2, %r2, %r2, %r2, %r2, %r2, %r2}, {%r2, %r2, %r2, %r2, %r2, %r2, %r2, %r2}, {%f58026, %f58027, %f58028, %f58029, %f58030, %f58031, %f58032, %f58033};
	bar.warp.sync 	-1;
	wmma.mma.sync.aligned.row.col.m16n16k16.f32.f32 {%f58042, %f58043, %f58044, %f58045, %f58046, %f58047, %f58048, %f58049}, {%r2, %r2, %r2, %r2, %r2, %r2, %r2, %r2}, {%r2, %r2, %r2, %r2, %r2, %r2, %r2, %r2}, {%f58034, %f58035, %f58036, %f58037, %f58038, %f58039, %f58040, %f58041};
	bar.warp.sync 	-1;
	wmma.mma.sync.aligned.row.col.m16n16k16.f32.f32 {%f58050, %f58051, %f58052, %f58053, %f58054, %f58055, %f58056, %f58057}, {%r2, %r2, %r2, %r2, %r2, %r2, %r2, %r2}, {%r2, %r2, %r2, %r2, %r2, %r2, %r2, %r2}, {%f58042, %f58043, %f58044, %f58045, %f58046, %f58047, %f58048, %f58049};
	bar.warp.sync 	-1;
	wmma.mma.sync.aligned.row.col.m16n16k16.f32.f32 {%f58058, %f58059, %f58060, %f58061, %f58062, %f58063, %f58064, %f58065}, {%r2, %r2, %r2, %r2, %r2, %r2, %r2, %r2}, {%r2, %r2, %r2, %r2, %r2, %r2, %r2, %r2}, {%f58050, %f58051, %f58052, %f58053, %f58054, %f58055, %f58056, %f58057};
	bar.warp.sync 	-1;
	wmma.mma.sync.aligned.row.col.m16n16k16.f32.f32 {%f58066, %f58067, %f58068, %f58069, %f58070, %f58071, %f58072, %f58073}, {%r2, %r2, %r2, %r2, %r2, %r2, %r2, %r2}, {%r2, %r2, %r2, %r2, %r2, %r2, %r2, %r2}, {%f58058, %f58059, %f58060, %f58061, %f58062, %f58063, %f58064, %f58065};
	bar.warp.sync 	-1;
	wmma.mma.sync.aligned.row.col.m16n16k16.f32.f32 {%f58074, %f58075, %f58076, %f58077, %f58078, %f58079, %f58080, %f58081}, {%r2, %r2, %r2, %r2, %r2, %r2, %r2, %r2}, {%r2, %r2, %r2, %r2, %r2, %r2, %r2, %r2}, {%f58066, %f58067, %f58068, %f58069, %f58070, %f58071, %f58072, %f58073};
	bar.warp.sync 	-1;
	wmma.mma.sync.aligned.row.col.m16n16k16.f32.f32 {%f58082, %f58083, %f58084, %f58085, %f58086, %f58087, %f58088, %f58089}, {%r2, %r2, %r2, %r2, %r2, %r2, %r2, %r2}, {%r2, %r2, %r2, %r2, %r2, %r2, %r2, %r2}, {%f58074, %f58075, %f58076, %f58077, %f58078, %f58079, %f58080, %f58081};
	bar.warp.sync 	-1;
	wmma.mma.sync.aligned.row.col.m16n16k16.f32.f32 {%f58090, %f58091, %f58092, %f58093, %f58094, %f58095, %f58096, %f58097}, {%r2, %r2, %r2, %r2, %r2, %r2, %r2, %r2}, {%r2, %r2, %r2, %r2, %r2, %r2, %r2, %r2}, {%f58082, %f58083, %f58084, %f58085, %f58086, %f58087, %f58088, %f58089};
	bar.warp.sync 	-1;
	wmma.mma.sync.aligned.row.col.m16n16k16.f32.f32 {%f58098, %f58099, %f58100, %f58101, %f58102, %f58103, %f58104, %f58105}, {%r2, %r2, %r2, %r2, %r2, %r2, %r2, %r2}, {%r2, %r2, %r2, %r2, %r2, %r2, %r2, %r2}, {%f58090, %f58091, %f58092, %f58093, %f58094, %f58095, %f58096, %f58097};
	bar.warp.sync 	-1;
	wmma.mma.sync.aligned.row.col.m16n16k16.f32.f32 {%f58106, %f58107, %f58108, %f58109, %f58110, %f58111, %f58112, %f58113}, {%r2, %r2, %r2, %r2, %r2, %r2, %r2, %r2}, {%r2, %r2, %r2, %r2, %r2, %r2, %r2, %r2}, {%f58098, %f58099, %f58100, %f58101, %f58102, %f58103, %f58104, %f58105};
	bar.warp.sync 	-1;
	wmma.mma.sync.aligned.row.col.m16n16k16.f32.f32 {%f58114, %f58115, %f58116, %f58117, %f58118, %f58119, %f58120, %f58121}, {%r2, %r2, %r2, %r2, %r2, %r2, %r2, %r2}, {%r2, %r2, %r2, %r2, %r2, %r2, %r2, %r2}, {%f58106, %f58107, %f58108, %f58109, %f58110, %f58111, %f58112, %f58113};
	bar.warp.sync 	-1;
	wmma.mma.sync.aligned.row.col.m16n16k16.f32.f32 {%f58122, %f58123, %f58124, %f58125, %f58126, %f58127, %f58128, %f58129}, {%r2, %r2, %r2, %r2, %r2, %r2, %r2, %r2}, {%r2, %r2, %r2, %r2, %r2, %r2, %r2, %r2}, {%f58114, %f58115, %f58116, %f58117, %f58118, %f58119, %f58120, %f58121};
	bar.warp.sync 	-1;
	wmma.mma.sync.aligned.row.col.m16n16k16.f32.f32 {%f58130, %f58131, %f58132, %f58133, %f58134, %f58135, %f58136, %f58137}, {%r2, %r2, %r2, %r2, %r2, %r2, %r2, %r2}, {%r2, %r2, %r2, %r2, %r2, %r2, %r2, %r2}, {%f58122, %f58123, %f58124, %f58125, %f58126, %f58127, %f58128, %f58129};
	bar.warp.sync 	-1;
	wmma.mma.sync.aligned.row.col.m16n16k16.f32.f32 {%f58138, %f58139, %f58140, %f58141, %f58142, %f58143, %f58144, %f58145}, {%r2, %r2, %r2, %r2, %r2, %r2, %r2, %r2}, {%r2, %r2, %r2, %r2, %r2, %r2, %r2, %r2}, {%f58130, %f58131, %f58132, %f58133, %f58134, %f58135, %f58136, %f58137};
	bar.warp.sync 	-1;
	wmma.mma.sync.aligned.row.col.m16n16k16.f32.f32 {%f58146, %f58147, %f58148, %f58149, %f58150, %f58151, %f58152, %f58153}, {%r2, %r2, %r2, %r2, %r2, %r2, %r2, %r2}, {%r2, %r2, %r2, %r2, %r2, %r2, %r2, %r2}, {%f58138, %f58139, %f58140, %f58141, %f58142, %f58143, %f58144, %f58145};
	bar.warp.sync 	-1;
	wmma.mma.sync.aligned.row.col.m16n16k16.f32.f32 {%f58154, %f58155, %f58156, %f58157, %f58158, %f58159, %f58160, %f58161}, {%r2, %r2, %r2, %r2, %r2, %r2, %r2, %r2}, {%r2, %r2, %r2, %r2, %r2, %r2, %r2, %r2}, {%f58146, %f58147, %f58148, %f58149, %f58150, %f58151, %f58152, %f58153};
	bar.warp.sync 	-1;
	wmma.mma.sync.aligned.row.col.m16n16k16.f32.f32 {%f58162, %f58163, %f58164, %f58165, %f58166, %f58167, %f58168, %f58169}, {%r2, %r2, %r2, %r2, %r2, %r2, %r2, %r2}, {%r2, %r2, %r2, %r2, %r2, %r2, %r2, %r2}, {%f58154, %f58155, %f58156, %f58157, %f58158, %f58159, %f58160, %f58161};
	bar.warp.sync 	-1;
	wmma.mma.sync.aligned.row.col.m16n16k16.f32.f32 {%f58170, %f58171, %f58172, %f58173, %f58174, %f58175, %f58176, %f58177}, {%r2, %r2, %r2, %r2, %r2, %r2, %r2, %r2}, {%r2, %r2, %r2, %r2, %r2, %r2, %r2, %r2}, {%f58162, %f58163, %f58164, %f58165, %f58166, %f58167, %f58168, %f58169};
	bar.warp.sync 	-1;
	wmma.mma.sync.aligned.row.col.m16n16k16.f32.f32 {%f58178, %f58179, %f58180, %f58181, %f58182, %f58183, %f58184, %f58185}, {%r2, %r2, %r2, %r2, %r2, %r2, %r2, %r2}, {%r2, %r2, %r2, %r2, %r2, %r2, %r2, %r2}, {%f58170, %f58171, %f58172, %f58173, %f58174, %f58175, %f58176, %f58177};
	bar.warp.sync 	-1;
	wmma.mma.sync.aligned.row.col.m16n16k16.f32.f32 {%f58186, %f58187, %f58188, %f58189, %f58190, %f58191, %f58192, %f58193}, {%r2, %r2, %r2, %r2, %r2, %r2, %r2, %r2}, {%r2, %r2, %r2, %r2, %r2, %r2, %r2, %r2}, {%f58178, %f58179, %f58180, %f58181, %f58182, %f58183, %f58184, %f58185};
	bar.warp.sync 	-1;
	wmma.mma.sync.aligned.row.col.m16n16k16.f32.f32 {%f58194, %f58195, %f58196, %f58197, %f58198, %f58199, %f58200, %f58201}, {%r2, %r2, %r2, %r2, %r2, %r2, %r2, %r2}, {%r2, %r2, %r2, %r2, %r2, %r2, %r2, %r2}, {%f58186, %f58187, %f58188, %f58189, %f58190, %f58191, %f58192, %f58193};
	bar.warp.sync 	-1;
	wmma.mma.sync.aligned.row.col.m16n16k16.f32.f32 {%f58202, %f58203, %f58204, %f58205, %f58206, %f58207, %f58208, %f58209}, {%r2, %r2, %r2, %r2, %r2, %r2, %r2, %r2}, {%r2, %r2, %r2, %r2, %r2, %r2, %r2, %r2}, {%f58194, %f58195, %f58196, %f58197, %f58198, %f58199, %f58200, %f58201};
	bar.warp.sync 	-1;
	wmma.mma.sync.aligned.row.col.m16n16k16.f32.f32 {%f58210, %f58211, %f58212, %f58213, %f58214, %f58215, %f58216, %f58217}, {%r2, %r2, %r2, %r2, %r2, %r2, %r2, %r2}, {%r2, %r2, %r2, %r2, %r2, %r2, %r2, %r2}, {%f58202, %f58203, %f58204, %f58205, %f58206, %f58207, %f58208, %f58209};
	bar.warp.sync 	-1;
	wmma.mma.sync.aligned.row.col.m16n16k16.f32.f32 {%f58218, %f58219, %f58220, %f58221, %f58222, %f58223, %f58224, %f58225}, {%r2, %r2, %r2, %r2, %r2, %r2, %r2, %r2}, {%r2, %r2, %r2, %r2, %r2, %r2, %r2, %r2}, {%f58210, %f58211, %f58212, %f58213, %f58214, %f58215, %f58216, %f58217};
	bar.warp.sync 	-1;
	wmma.mma.sync.aligned.row.col.m16n16k16.f32.f32 {%f58226, %f58227, %f58228, %f58229, %f58230, %f58231, %f58232, %f58233}, {%r2, %r2, %r2, %r2, %r2, %r2, %r2, %r2}, {%r2, %r2, %r2, %r2, %r2, %r2, %r2, %r2}, {%f58218, %f58219, %f58220, %f58221, %f58222, %f58223, %f58224, %f58225};
	bar.warp.sync 	-1;
	wmma.mma.sync.aligned.row.col.m16n16k16.f32.f32 {%f58234, %f58235, %f58236, %f58237, %f58238, %f58239, %f58240, %f58241}, {%r2, %r2, %r2, %r2, %r2, %r2, %r2, %r2}, {%r2, %r2, %r2, %r2, %r2, %r2, %r2, %r2}, {%f58226, %f58227, %f58228, %f58229, %f58230, %f58231, %f58232, %f58233};
	bar.warp.sync 	-1;
	wmma.mma.sync.aligned.row.col.m16n16k16.f32.f32 {%f58242, %f58243, %f58244, %f58245, %f58246, %f58247, %f58248, %f58249}, {%r2, %r2, %r2, %r2, %r2, %r2, %r2, %r2}, {%r2, %r2, %r2, %r2, %r2, %r2, %r2, %r2}, {%f58234, %f58235, %f58236, %f58237, %f58238, %f58239, %f58240, %f58241};
	bar.warp.sync 	-1;
	wmma.mma.sync.aligned.row.col.m16n16k16.f32.f32 {%f58250, %f58251, %f58252, %f58253, %f58254, %f58255, %f58256, %f58257}, {%r2, %r2, %r2, %r2, %r2, %r2, %r2, %r2}, {%r2, %r2, %r2, %r2, %r2, %r2, %r2, %r2}, {%f58242, %f58243, %f58244, %f58245, %f58246, %f58247, %f58248, %f58249};
	bar.warp.sync 	-1;
	wmma.mma.sync.aligned.row.col.m16n16k16.f32.f32 {%f58258, %f58259, %f58260, %f58261, %f58262, %f58263, %f58264, %f58265}, {%r2, %r2, %r2, %r2, %r2, %r2, %r2, %r2}, {%r2, %r2, %r2, %r2, %r2, %r2, %r2, %r2}, {%f58250, %f58251, %f58252, %f58253, %f58254, %f58255, %f58256, %f58257};
	bar.warp.sync 	-1;
	wmma.mma.sync.aligned.row.col.m16n16k16.f32.f32 {%f58266, %f58267, %f58268, %f58269, %f58270, %f58271, %f58272, %f58273}, {%r2, %r2, %r2, %r2, %r2, %r2, %r2, %r2}, {%r2, %r2, %r2, %r2, %r2, %r2, %r2, %r2}, {%f58258, %f58259, %f58260, %f58261, %f58262, %f58263, %f58264, %f58265};
	bar.warp.sync 	-1;
	wmma.mma.sync.aligned.row.col.m16n16k16.f32.f32 {%f58274, %f58275, %f58276, %f58277, %f58278, %f58279, %f58280, %f58281}, {%r2, %r2, %r2, %r2, %r2, %r2, %r2, %r2}, {%r2, %r2, %r2, %r2, %r2, %r2, %r2, %r2}, {%f58266, %f58267, %f58268, %f58269, %f58270, %f58271, %f58272, %f58273};
	bar.warp.sync 	-1;
	wmma.mma.sync.aligned.row.col.m16n16k16.f32.f32 {%f58282, %f58283, %f58284, %f58285, %f58286, %f58287, %f58288, %f58289}, {%r2, %r2, %r2, %r2, %r2, %r2, %r2, %r2}, {%r2, %r2, %r2, %r2, %r2, %r2, %r2, %r2}, {%f58274, %f58275, %f58276, %f58277, %f58278, %f58279, %f58280, %f58281};
	bar.warp.sync 	-1;
	wmma.mma.sync.aligned.row.col.m16n16k16.f32.f32 {%f58290, %f58291, %f58292, %f58293, %f58294, %f58295, %f58296, %f58297}, {%r2, %r2, %r2, %r2, %r2, %r2, %r2, %r2}, {%r2, %r2, %r2, %r2, %r2, %r2, %r2, %r2}, {%f58282, %f58283, %f58284, %f58285, %f58286, %f58287, %f58288, %f58289};
	bar.warp.sync 	-1;
	wmma.mma.sync.aligned.row.col.m16n16k16.f32.f32 {%f58298, %f58299, %f58300, %f58301, %f58302, %f58303, %f58304, %f58305}, {%r2, %r2, %r2, %r2, %r2, %r2, %r2, %r2}, {%r2, %r2, %r2, %r2, %r2, %r2, %r2, %r2}, {%f58290, %f58291, %f58292, %f58293, %f58294, %f58295, %f58296, %f58297};
	bar.warp.sync 	-1;
	wmma.mma.sync.aligned.row.col.m16n16k16.f32.f32 {%f58306, %f58307, %f58308, %f58309, %f58310, %f58311, %f58312, %f58313}, {%r2, %r2, %r2, %r2, %r2, %r2, %r2, %r2}, {%r2, %r2, %r2, %r2, %r2, %r2, %r2, %r2}, {%f58298, %f58299, %f58300, %f58301, %f58302, %f58303, %f58304, %f58305};
	bar.warp.sync 	-1;
	wmma.mma.sync.aligned.row.col.m16n16k16.f32.f32 {%f58314, %f58315, %f58316, %f58317, %f58318, %f58319, %f58320, %f58321}, {%r2, %r2, %r2, %r2, %r2, %r2, %r2, %r2}, {%r2, %r2, %r2, %r2, %r2, %r2, %r2, %r2}, {%f58306, %f58307, %f58308, %f58309, %f58310, %f58311, %f58312, %f58313};
	bar.warp.sync 	-1;
	wmma.mma.sync.aligned.row.col.m16n16k16.f32.f32 {%f58322, %f58323, %f58324, %f58325, %f58326, %f58327, %f58328, %f58329}, {%r2, %r2, %r2, %r2, %r2, %r2, %r2, %r2}, {%r2, %r2, %r2, %r2, %r2, %r2, %r2, %r2}, {%f58314, %f58315, %f58316, %f58317, %f58318, %f58319, %f58320, %f58321};
	bar.warp.sync 	-1;
	wmma.mma.sync.aligned.row.col.m16n16k16.f32.f32 {%f58330, %f58331, %f58332, %f58333, %f58334, %f58335, %f58336, %f58337}, {%r2, %r2, %r2, %r2, %r2, %r2, %r2, %r2}, {%r2, %r2, %r2, %r2, %r2, %r2, %r2, %r2}, {%f58322, %f58323, %f58324, %f58325, %f58326, %f58327, %f58328, %f58329};
	bar.warp.sync 	-1;
	wmma.mma.sync.aligned.row.col.m16n16k16.f32.f32 {%f58338, %f58339, %f58340, %f58341, %f58342, %f58343, %f58344, %f58345}, {%r2, %r2, %r2, %r2, %r2, %r2, %r2, %r2}, {%r2, %r2, %r2, %r2, %r2, %r2, %r2, %r2}, {%f58330, %f58331, %f58332, %f58333, %f58334, %f58335, %f58336, %f58337};
	bar.warp.sync 	-1;
	wmma.mma.sync.aligned.row.col.m16n16k16.f32.f32 {%f58346, %f58347, %f58348, %f58349, %f58350, %f58351, %f58352, %f58353}, {%r2, %r2, %r2, %r2, %r2, %r2, %r2, %r2}, {%r2, %r2, %r2, %r2, %r2, %r2, %r2, %r2}, {%f58338, %f58339, %f58340, %f58341, %f58342, %f58343, %f58344, %f58345};
	bar.warp.sync 	-1;
	wmma.mma.sync.aligned.row.col.m16n16k16.f32.f32 {%f58354, %f58355, %f58356, %f58357, %f58358, %f58359, %f58360, %f58361}, {%r2, %r2, %r2, %r2, %r2, %r2, %r2, %r2}, {%r2, %r2, %r2, %r2, %r2, %r2, %r2, %r2}, {%f58346, %f58347, %f58348, %f58349, %f58350, %f58351, %f58352, %f58353};
	bar.warp.sync 	-1;
	wmma.mma.sync.aligned.row.col.m16n16k16.f32.f32 {%f58362, %f58363, %f58364, %f58365, %f58366, %f58367, %f58368, %f58369}, {%r2, %r2, %r2, %r2, %r2, %r2, %r2, %r2}, {%r2, %r2, %r2, %r2, %r2, %r2, %r2, %r2}, {%f58354, %f58355, %f58356, %f58357, %f58358, %f58359, %f58360, %f58361};
	bar.warp.sync 	-1;
	wmma.mma.sync.aligned.row.col.m16n16k16.f32.f32 {%f58370, %f58371, %f58372, %f58373, %f58374, %f58375, %f58376, %f58377}, {%r2, %r2, %r2, %r2, %r2, %r2, %r2, %r2}, {%r2, %r2, %r2, %r2, %r2, %r2, %r2, %r2}, {%f58362, %f58363, %f58364, %f58365, %f58366, %f58367, %f58368, %f58369};
	bar.warp.sync 	-1;
	wmma.mma.sync.aligned.row.col.m16n16k16.f32.f32 {%f58378, %f58379, %f58380, %f58381, %f58382, %f58383, %f58384, %f58385}, {%r2, %r2, %r2, %r2, %r2, %r2, %r2, %r2}, {%r2, %r2, %r2, %r2, %r2, %r2, %r2, %r2}, {%f58370, %f58371, %f58372, %f58373, %f58374, %f58375, %f58376, %f58377};
	bar.warp.sync 	-1;
	wmma.mma.sync.aligned.row.col.m16n16k16.f32.f32 {%f58386, %f58387, %f58388, %f58389, %f58390, %f58391, %f58392, %f58393}, {%r2, %r2, %r2, %r2, %r2, %r2, %r2, %r2}, {%r2, %r2, %r2, %r2, %r2, %r2, %r2, %r2}, {%f58378, %f58379, %f58380, %f58381, %f58382, %f58383, %f58384, %f58385};
	bar.warp.sync 	-1;
	wmma.mma.sync.aligned.row.col.m16n16k16.f32.f32 {%f58394, %f58395, %f58396, %f58397, %f58398, %f58399, %f58400, %f58401}, {%r2, %r2, %r2, %r2, %r2, %r2, %r2, %r2}, {%r2, %r2, %r2, %r2, %r2, %r2, %r2, %r2}, {%f58386, %f58387, %f58388, %f58389, %f58390, %f58391, %f58392, %f58393};
	bar.warp.sync 	-1;
	wmma.mma.sync.aligned.row.col.m16n16k16.f32.f32 {%f58402, %f58403, %f58404, %f58405, %f58406, %f58407, %f58408, %f58409}, {%r2, %r2, %r2, %r2, %r2, %r2, %r2, %r2}, {%r2, %r2, %r2, %r2, %r2, %r2, %r2, %r2}, {%f58394, %f58395, %f58396, %f58397, %f58398, %f58399, %f58400, %f58401};
	bar.warp.sync 	-1;
	wmma.mma.sync.aligned.row.col.m16n16k16.f32.f32 {%f58410, %f58411, %f58412, %f58413, %f58414, %f58415, %f58416, %f58417}, {%r2, %r2, %r2, %r2, %r2, %r2, %r2, %r2}, {%r2, %r2, %r2, %r2, %r2, %r2, %r2, %r2}, {%f58402, %f58403, %f58404, %f58405, %f58406, %f58407, %f58408, %f58409};
	bar.warp.sync 	-1;
	wmma.mma.sync.aligned.row.col.m16n16k16.f32.f32 {%f58418, %f58419, %f58420, %f58421, %f58422, %f58423, %f58424, %f58425}, {%r2, %r2, %r2, %r2, %r2, %r2, %r2, %r2}, {%r2, %r2, %r2, %r2, %r2, %r2, %r2, %r2}, {%f58410, %f58411, %f58412, %f58413, %f58414, %f58415, %f58416, %f58417};
	bar.warp.sync 	-1;
	wmma.mma.sync.aligned.row.col.m16n16k16.f32.f32 {%f58426, %f58427, %f58428, %f58429, %f58430, %f58431, %f58432, %f58433}, {%r2, %r2, %r2, %r2, %r2, %r2, %r2, %r2}, {%r2, %r2, %r2, %r2, %r2, %r2, %r2, %r2}, {%f58418, %f58419, %f58420, %f58421, %f58422, %f58423, %f58424, %f58425};
	bar.warp.sync 	-1;
	wmma.mma.sync.aligned.row.col.m16n16k16.f32.f32 {%f58434, %f58435, %f58436, %f58437, %f58438, %f58439, %f58440, %f58441}, {%r2, %r2, %r2, %r2, %r2, %r2, %r2, %r2}, {%r2, %r2, %r2, %r2, %r2, %r2, %r2, %r2}, {%f58426, %f58427, %f58428, %f58429, %f58430, %f58431, %f58432, %f58433};
	bar.warp.sync 	-1;
	wmma.mma.sync.aligned.row.col.m16n16k16.f32.f32 {%f58442, %f58443, %f58444, %f58445, %f58446, %f58447, %f58448, %f58449}, {%r2, %r2, %r2, %r2, %r2, %r2, %r2, %r2}, {%r2, %r2, %r2, %r2, %r2, %r2, %r2, %r2}, {%f58434, %f58435, %f58436, %f58437, %f58438, %f58439, %f58440, %f58441};
	bar.warp.sync 	-1;
	wmma.mma.sync.aligned.row.col.m16n16k16.f32.f32 {%f58450, %f58451, %f58452, %f58453, %f58454, %f58455, %f58456, %f58457}, {%r2, %r2, %r2, %r2, %r2, %r2, %r2, %r2}, {%r2, %r2, %r2, %r2, %r2, %r2, %r2, %r2}, {%f58442, %f58443, %f58444, %f58445, %f58446, %f58447, %f58448, %f58449};
	bar.warp.sync 	-1;
	wmma.mma.sync.aligned.row.col.m16n16k16.f32.f32 {%f58458, %f58459, %f58460, %f58461, %f58462, %f58463, %f58464, %f58465}, {%r2, %r2, %r2, %r2, %r2, %r2, %r2, %r2}, {%r2, %r2, %r2, %r2, %r2, %r2, %r2, %r2}, {%f58450, %f58451, %f58452, %f58453, %f58454, %f58455, %f58456, %f58457};
	bar.warp.sync 	-1;
	wmma.mma.sync.aligned.row.col.m16n16k16.f32.f32 {%f58466, %f58467, %f58468, %f58469, %f58470, %f58471, %f58472, %f58473}, {%r2, %r2, %r2, %r2, %r2, %r2, %r2, %r2}, {%r2, %r2, %r2, %r2, %r2, %r2, %r2, %r2}, {%f58458, %f58459, %f58460, %f58461, %f58462, %f58463, %f58464, %f58465};
	bar.warp.sync 	-1;
	wmma.mma.sync.aligned.row.col.m16n16k16.f32.f32 {%f58474, %f58475, %f58476, %f58477, %f58478, %f58479, %f58480, %f58481}, {%r2, %r2, %r2, %r2, %r2, %r2, %r2, %r2}, {%r2, %r2, %r2, %r2, %r2, %r2, %r2, %r2}, {%f58466, %f58467, %f58468, %f58469, %f58470, %f58471, %f58472, %f58473};
	bar.warp.sync 	-1;
	wmma.mma.sync.aligned.row.col.m16n16k16.f32.f32 {%f58482, %f58483, %f58484, %f58485, %f58486, %f58487, %f58488, %f58489}, {%r2, %r2, %r2, %r2, %r2, %r2, %r2, %r2}, {%r2, %r2, %r2, %r2, %r2, %r2, %r2, %r2}, {%f58474, %f58475, %f58476, %f58477, %f58478, %f58479, %f58480, %f58481};
	bar.warp.sync 	-1;
	wmma.mma.sync.aligned.row.col.m16n16k16.f32.f32 {%f58490, %f58491, %f58492, %f58493, %f58494, %f58495, %f58496, %f58497}, {%r2, %r2, %r2, %r2, %r2, %r2, %r2, %r2}, {%r2, %r2, %r2, %r2, %r2, %r2, %r2, %r2}, {%f58482, %f58483, %f58484, %f58485, %f58486, %f58487, %f58488, %f58489};
	bar.warp.sync 	-1;
	wmma.mma.sync.aligned.row.col.m16n16k16.f32.f32 {%f58498, %f58499, %f58500, %f58501, %f58502, %f58503, %f58504, %f58505}, {%r2, %r2, %r2, %r2, %r2, %r2, %r2, %r2}, {%r2, %r2, %r2, %r2, %r2, %r2, %r2, %r2}, {%f58490, %f58491, %f58492, %f58493, %f58494, %f58495, %f58496, %f58497};
	bar.warp.sync 	-1;
	wmma.mma.sync.aligned.row.col.m16n16k16.f32.f32 {%f58506, %f58507, %f58508, %f58509, %f58510, %f58511, %f58512, %f58513}, {%r2, %r2, %r2, %r2, %r2, %r2, %r2, %r2}, {%r2, %r2, %r2, %r2, %r2, %r2, %r2, %r2}, {%f58498, %f58499, %f58500, %f58501, %f58502, %f58503, %f58504, %f58505};
	bar.warp.sync 	-1;
	wmma.mma.sync.aligned.row.col.m16n16k16.f32.f32 {%f58514, %f58515, %f58516, %f58517, %f58518, %f58519, %f58520, %f58521}, {%r2, %r2, %r2, %r2, %r2, %r2, %r2, %r2}, {%r2, %r2, %r2, %r2, %r2, %r2, %r2, %r2}, {%f58506, %f58507, %f58508, %f58509, %f58510, %f58511, %f58512, %f58513};
	bar.warp.sync 	-1;
	wmma.mma.sync.aligned.row.col.m16n16k16.f32.f32 {%f58522, %f58523, %f58524, %f58525, %f58526, %f58527, %f58528, %f58529}, {%r2, %r2, %r2, %r2, %r2, %r2, %r2, %r2}, {%r2, %r2, %r2, %r2, %r2, %r2, %r2, %r2}, {%f58514, %f58515, %f58516, %f58517, %f58518, %f58519, %f58520, %f58521};
	bar.warp.sync 	-1;
	wmma.mma.sync.aligned.row.col.m16n16k16.f32.f32 {%f58530, %f58531, %f58532, %f58533, %f58534, %f58535, %f58536, %f58537}, {%r2, %r2, %r2, %r2, %r2, %r2, %r2, %r2}, {%r2, %r2, %r2, %r2, %r2, %r2, %r2, %r2}, {%f58522, %f58523, %f58524, %f58525, %f58526, %f58527, %f58528, %f58529};
	bar.warp.sync 	-1;
	wmma.mma.sync.aligned.row.col.m16n16k16.f32.f32 {%f58538, %f58539, %f58540, %f58541, %f58542, %f58543, %f58544, %f58545}, {%r2, %r2, %r2, %r2, %r2, %r2, %r2, %r2}, {%r2, %r2, %r2, %r2, %r2, %r2, %r2, %r2}, {%f58530, %f58531, %f58532, %f58533, %f58534, %f58535, %f58536, %f58537};
	bar.warp.sync 	-1;
	wmma.mma.sync.aligned.row.col.m16n16k16.f32.f32 {%f58546, %f58547, %f58548, %f58549, %f58550, %f58551, %f58552, %f58553}, {%r2, %r2, %r2, %r2, %r2, %r2, %r2, %r2}, {%r2, %r2, %r2, %r2, %r2, %r2, %r2, %r2}, {%f58538, %f58539, %f58540, %f58541, %f58542, %f58543, %f58544, %f58545};
	bar.warp.sync 	-1;
	wmma.mma.sync.aligned.row.col.m16n16k16.f32.f32 {%f58554, %f58555, %f58556, %f58557, %f58558, %f58559, %f58560, %f58561}, {%r2, %r2, %r2, %r2, %r2, %r2, %r2, %r2}, {%r2, %r2, %r2, %r2, %r2, %r2, %r2, %r2}, {%f58546, %f58547, %f58548, %f58549, %f58550, %f58551, %f58552, %f58553};
	bar.warp.sync 	-1;
	wmma.mma.sync.aligned.row.col.m16n16k16.f32.f32 {%f58562, %f58563, %f58564, %f58565, %f58566, %f58567, %f58568, %f58569}, {%r2, %r2, %r2, %r2, %r2, %r2, %r2, %r2}, {%r2, %r2, %r2, %r2, %r2, %r2, %r2, %r2}, {%f58554, %f58555, %f58556, %f58557, %f58558, %f58559, %f58560, %f58561};
	bar.warp.sync 	-1;
	wmma.mma.sync.aligned.row.col.m16n16k16.f32.f32 {%f58570, %f58571, %f58572, %f58573, %f58574, %f58575, %f58576, %f58577}, {%r2, %r2, %r2, %r2, %r2, %r2, %r2, %r2}, {%r2, %r2, %r2, %r2, %r2, %r2, %r2, %r2}, {%f58562, %f58563, %f58564, %f58565, %f58566, %f58567, %f58568, %f58569};
	bar.warp.sync 	-1;
	wmma.mma.sync.aligned.row.col.m16n16k16.f32.f32 {%f58578, %f58579, %f58580, %f58581, %f58582, %f58583, %f58584, %f58585}, {%r2, %r2, %r2, %r2, %r2, %r2, %r2, %r2}, {%r2, %r2, %r2, %r2, %r2, %r2, %r2, %r2}, {%f58570, %f58571, %f58572, %f58573, %f58574, %f58575, %f58576, %f58577};
	bar.warp.sync 	-1;
	wmma.mma.sync.aligned.row.col.m16n16k16.f32.f32 {%f58586, %f58587, %f58588, %f58589, %f58590, %f58591, %f58592, %f58593}, {%r2, %r2, %r2, %r2, %r2, %r2, %r2, %r2}, {%r2, %r2, %r2, %r2, %r2, %r2, %r2, %r2}, {%f58578, %f58579, %f58580, %f58581, %f58582, %f58583, %f58584, %f58585};
	bar.warp.sync 	-1;
	wmma.mma.sync.aligned.row.col.m16n16k16.f32.f32 {%f58594, %f58595, %f58596, %f58597, %f58598, %f58599, %f58600, %f58601}, {%r2, %r2, %r2, %r2, %r2, %r2, %r2, %r2}, {%r2, %r2, %r2, %r2, %r2, %r2, %r2, %r2}, {%f58586, %f58587, %f58588, %f58589, %f58590, %f58591, %f58592, %f58593};
	bar.warp.sync 	-1;
	wmma.mma.sync.aligned.row.col.m16n16k16.f32.f32 {%f58602, %f58603, %f58604, %f58605, %f58606, %f58607, %f58608, %f58609}, {%r2, %r2, %r2, %r2, %r2, %r2, %r2, %r2}, {%r2, %r2, %r2, %r2, %r2, %r2, %r2, %r2}, {%f58594, %f58595, %f58596, %f58597, %f58598, %f58599, %f58600, %f58601};
	bar.warp.sync 	-1;
	wmma.mma.sync.aligned.row.col.m16n16k16.f32.f32 {%f58610, %f58611, %f58612, %f58613, %f58614, %f58615, %f58616, %f58617}, {%r2, %r2, %r2, %r2, %r2, %r2, %r2, %r2}, {%r2, %r2, %r2, %r2, %r2, %r2, %r2, %r2}, {%f58602, %f58603, %f58604, %f58605, %f58606, %f58607, %f58608, %f58609};
	bar.warp.sync 	-1;
	wmma.mma.sync.aligned.row.col.m16n16k16.f32.f32 {%f58618, %f58619, %f58620, %f58621, %f58622, %f58623, %f58624, %f58625}, {%r2, %r2, %r2, %r2, %r2, %r2, %r2, %r2}, {%r2, %r2, %r2, %r2, %r2, %r2, %r2, %r2}, {%f58610, %f58611, %f58612, %f58613, %f58614, %f58615, %f58616, %f58617};
	bar.warp.sync 	-1;
	wmma.mma.sync.aligned.row.col.m16n16k16.f32.f32 {%f58626, %f58627, %f58628, %f58629, %f58630, %f58631, %f58632, %f58633}, {%r2, %r2, %r2, %r2, %r2, %r2, %r2, %r2}, {%r2, %r2, %r2, %r2, %r2, %r2, %r2, %r2}, {%f58618, %f58619, %f58620, %f58621, %f58622, %f58623, %f58624, %f58625};
	bar.warp.sync 	-1;
	wmma.mma.sync.aligned.row.col.m16n16k16.f32.f32 {%f58634, %f58635, %f58636, %f58637, %f58638, %f58639, %f58640, %f58641}, {%r2, %r2, %r2, %r2, %r2, %r2, %r2, %r2}, {%r2, %r2, %r2, %r2, %r2, %r2, %r2, %r2}, {%f58626, %f58627, %f58628, %f58629, %f58630, %f58631, %f58632, %f58633};
	bar.warp.sync 	-1;
	wmma.mma.sync.aligned.row.col.m16n16k16.f32.f32 {%f58642, %f58643, %f58644, %f58645, %f58646, %f58647, %f58648, %f58649}, {%r2, %r2, %r2, %r2, %r2, %r2, %r2, %r2}, {%r2, %r2, %r2, %r2, %r2, %r2, %r2, %r2}, {%f58634, %f58635, %f58636, %f58637, %f58638, %f58639, %f58640, %f58641};
	bar.warp.sync 	-1;
	wmma.mma.sync.aligned.row.col.m16n16k16.f32.f32 {%f58650, %f58651, %f58652, %f58653, %f58654, %f58655, %f58656, %f58657}, {%r2, %r2, %r2, %r2, %r2, %r2, %r2, %r2}, {%r2, %r2, %r2, %r2, %r2, %r2, %r2, %r2}, {%f58642, %f58643, %f58644, %f58645, %f58646, %f58647, %f58648, %f58649};
	bar.warp.sync 	-1;
	wmma.mma.sync.aligned.row.col.m16n16k16.f32.f32 {%f58658, %f58659, %f58660, %f58661, %f58662, %f58663, %f58664, %f58665}, {%r2, %r2, %r2, %r2, %r2, %r2, %r2, %r2}, {%r2, %r2, %r2, %r2, %r2, %r2, %r2, %r2}, {%f58650, %f58651, %f58652, %f58653, %f58654, %f58655, %f58656, %f58657};
	bar.warp.sync 	-1;
	wmma.mma.sync.aligned.row.col.m16n16k16.f32.f32 {%f58666, %f58667, %f58668, %f58669, %f58670, %f58671, %f58672, %f58673}, {%r2, %r2, %r2, %r2, %r2, %r2, %r2, %r2}, {%r2, %r2, %r2, %r2, %r2, %r2, %r2, %r2}, {%f58658, %f58659, %f58660, %f58661, %f58662, %f58663, %f58664, %f58665};
	bar.warp.sync 	-1;
	wmma.mma.sync.aligned.row.col.m16n16k16.f32.f32 {%f58674, %f58675, %f58676, %f58677, %f58678, %f58679, %f58680, %f58681}, {%r2, %r2, %r2, %r2, %r2, %r2, %r2, %r2}, {%r2, %r2, %r2, %r2, %r2, %r2, %r2, %r2}, {%f58666, %f58667, %f58668, %f58669, %f58670, %f58671, %f58672, %f58673};
	bar.warp.sync 	-1;
	wmma.mma.sync.aligned.row.col.m16n16k16.f32.f32 {%f58682, %f58683, %f58684, %f58685, %f58686, %f58687, %f58688, %f58689}, {%r2, %r2, %r2, %r2, %r2, %r2, %r2, %r2}, {%r2, %r2, %r2, %r2, %r2, %r2, %r2, %r2}, {%f58674, %f58675, %f58676, %f58677, %f58678, %f58679, %f58680, %f58681};
	bar.warp.sync 	-1;
	wmma.mma.sync.aligned.row.col.m16n16k16.f32.f32 {%f58690, %f58691, %f58692, %f58693, %f58694, %f58695, %f58696, %f58697}, {%r2, %r2, %r2, %r2, %r2, %r2, %r2, %r2}, {%r2, %r2, %r2, %r2, %r2, %r2, %r2, %r2}, {%f58682, %f58683, %f58684, %f58685, %f58686, %f58687, %f58688, %f58689};
	bar.warp.sync 	-1;
	wmma.mma.sync.aligned.row.col.m16n16k16.f32.f32 {%f58698, %f58699, %f58700, %f58701, %f58702, %f58703, %f58704, %f58705}, {%r2, %r2, %r2, %r2, %r2, %r2, %r2, %r2}, {%r2, %r2, %r2, %r2, %r2, %r2, %r2, %r2}, {%f58690, %f58691, %f58692, %f58693, %f58694, %f58695, %f58696, %f58697};
	bar.warp.sync 	-1;
	wmma.mma.sync.aligned.row.col.m16n16k16.f32.f32 {%f58706, %f58707, %f58708, %f58709, %f58710, %f58711, %f58712, %f58713}, {%r2, %r2, %r2, %r2, %r2, %r2, %r2, %r2}, {%r2, %r2, %r2, %r2, %r2, %r2, %r2, %r2}, {%f58698, %f58699, %f58700, %f58701, %f58702, %f58703, %f58704, %f58705};
	bar.warp.sync 	-1;
	wmma.mma.sync.aligned.row.col.m16n16k16.f32.f32 {%f58714, %f58715, %f58716, %f58717, %f58718, %f58719, %f58720, %f58721}, {%r2, %r2, %r2, %r2, %r2, %r2, %r2, %r2}, {%r2, %r2, %r2, %r2, %r2, %r2, %r2, %r2}, {%f58706, %f58707, %f58708, %f58709, %f58710, %f58711, %f58712, %f58713};
	bar.warp.sync 	-1;
	wmma.mma.sync.aligned.row.col.m16n16k16.f32.f32 {%f58722, %f58723, %f58724, %f58725, %f58726, %f58727, %f58728, %f58729}, {%r2, %r2, %r2, %r2, %r2, %r2, %r2, %r2}, {%r2, %r2, %r2, %r2, %r2, %r2, %r2, %r2}, {%f58714, %f58715, %f58716, %f58717, %f58718, %f58719, %f58720, %f58721};
	bar.warp.sync 	-1;
	wmma.mma.sync.aligned.row.col.m16n16k16.f32.f32 {%f58730, %f58731, %f58732, %f58733, %f58734, %f58735, %f58736, %f58737}, {%r2, %r2, %r2, %r2, %r2, %r2, %r2, %r2}, {%r2, %r2, %r2, %r2, %r2, %r2, %r2, %r2}, {%f58722, %f58723, %f58724, %f58725, %f58726, %f58727, %f58728, %f58729};
	bar.warp.sync 	-1;
	wmma.mma.sync.aligned.row.col.m16n16k16.f32.f32 {%f58738, %f58739, %f58740, %f58741, %f58742, %f58743, %f58744, %f58745}, {%r2, %r2, %r2, %r2, %r2, %r2, %r2, %r2}, {%r2, %r2, %r2, %r2, %r2, %r2, %r2, %r2}, {%f58730, %f58731, %f58732, %f58733, %f58734, %f58735, %f58736, %f58737};
	bar.warp.sync 	-1;
	wmma.mma.sync.aligned.row.col.m16n16k16.f32.f32 {%f58746, %f58747, %f58748, %f58749, %f58750, %f58751, %f58752, %f58753}, {%r2, %r2, %r2, %r2, %r2, %r2, %r2, %r2}, {%r2, %r2, %r2, %r2, %r2, %r2, %r2, %r2}, {%f58738, %f58739, %f58740, %f58741, %f58742, %f58743, %f58744, %f58745};
	bar.warp.sync 	-1;
	wmma.mma.sync.aligned.row.col.m16n16k16.f32.f32 {%f58754, %f58755, %f58756, %f58757, %f58758, %f58759, %f58760, %f58761}, {%r2, %r2, %r2, %r2, %r2, %r2, %r2, %r2}, {%r2, %r2, %r2, %r2, %r2, %r2, %r2, %r2}, {%f58746, %f58747, %f58748, %f58749, %f58750, %f58751, %f58752, %f58753};
	bar.warp.sync 	-1;
	wmma.mma.sync.aligned.row.col.m16n16k16.f32.f32 {%f58762, %f58763, %f58764, %f58765, %f58766, %f58767, %f58768, %f58769}, {%r2, %r2, %r2, %r2, %r2, %r2, %r2, %r2}, {%r2, %r2, %r2, %r2, %r2, %r2, %r2, %r2}, {%f58754, %f58755, %f58756, %f58757, %f58758, %f58759, %f58760, %f58761};
	bar.warp.sync 	-1;
	wmma.mma.sync.aligned.row.col.m16n16k16.f32.f32 {%f58770, %f58771, %f58772, %f58773, %f58774, %f58775, %f58776, %f58777}, {%r2, %r2, %r2, %r2, %r2, %r2, %r2, %r2}, {%r2, %r2, %r2, %r2, %r2, %r2, %r2, %r2}, {%f58762, %f58763, %f58764, %f58765, %f58766, %f58767, %f58768, %f58769};
	bar.warp.sync 	-1;
	wmma.mma.sync.aligned.row.col.m16n16k16.f32.f32 {%f58778, %f58779, %f58780, %f58781, %f58782, %f58783, %f58784, %f58785}, {%r2, %r2, %r2, %r2, %r2, %r2, %r2, %r2}, {%r2, %r2, %r2, %r2, %r2, %r2, %r2, %r2}, {%f58770, %f58771, %f58772, %f58773, %f58774, %f58775, %f58776, %f58777};
	bar.warp.sync 	-1;
	wmma.mma.sync.aligned.row.col.m16n16k16.f32.f32 {%f58786, %f58787, %f58788, %f58789, %f58790, %f58791, %f58792, %f58793}, {%r2, %r2, %r2, %r2, %r2, %r2, %r2, %r2}, {%r2, %r2, %r2, %r2, %r2, %r2, %r2, %r2}, {%f58778, %f58779, %f58780, %f58781, %f58782, %f58783, %f58784, %f58785};
	bar.warp.sync 	-1;
	wmma.mma.sync.aligned.row.col.m16n16k16.f32.f32 {%f58794, %f58795, %f58796, %f58797, %f58798, %f58799, %f58800, %f58801}, {%r2, %r2, %r2, %r2, %r2, %r2, %r2, %r2}, {%r2, %r2, %r2, %r2, %r2, %r2, %r2, %r2}, {%f58786, %f58787, %f58788, %f58789, %f58790, %f58791, %f58792, %f58793};
	bar.warp.sync 	-1;
	wmma.mma.sync.aligned.row.col.m16n16k16.f32.f32 {%f58802, %f58803, %f58804, %f58805, %f58806, %f58807, %f58808, %f58809}, {%r2, %r2, %r2, %r2, %r2, %r2, %r2, %r2}, {%r2, %r2, %r2, %r2, %r2, %r2, %r2, %r2}, {%f58794, %f58795, %f58796, %f58797, %f58798, %f58799, %f58800, %f58801};
	bar.warp.sync 	-1;
	wmma.mma.sync.aligned.row.col.m16n16k16.f32.f32 {%f58810, %f58811, %f58812, %f58813, %f58814, %f58815, %f58816, %f58817}, {%r2, %r2, %r2, %r2, %r2, %r2, %r2, %r2}, {%r2, %r2, %r2, %r2, %r2, %r2, %r2, %r2}, {%f58802, %f58803, %f58804, %f58805, %f58806, %f58807, %f58808, %f58809};
	bar.warp.sync 	-1;
	wmma.mma.sync.aligned.row.col.m16n16k16.f32.f32 {%f58818, %f58819, %f58820, %f58821, %f58822, %f58823, %f58824, %f58825}, {%r2, %r2, %r2, %r2, %r2, %r2, %r2, %r2}, {%r2, %r2, %r2, %r2, %r2, %r2, %r2, %r2}, {%f58810, %f58811, %f58812, %f58813, %f58814, %f58815, %f58816, %f58817};
	bar.warp.sync 	-1;
	wmma.mma.sync.aligned.row.col.m16n16k16.f32.f32 {%f58826, %f58827, %f58828, %f58829, %f58830, %f58831, %f58832, %f58833}, {%r2, %r2, %r2, %r2, %r2, %r2, %r2, %r2}, {%r2, %r2, %r2, %r2, %r2, %r2, %r2, %r2}, {%f58818, %f58819, %f58820, %f58821, %f58822, %f58823, %f58824, %f58825};
	bar.warp.sync 	-1;
	wmma.mma.sync.aligned.row.col.m16n16k16.f32.f32 {%f58834, %f58835, %f58836, %f58837, %f58838, %f58839, %f58840, %f58841}, {%r2, %r2, %r2, %r2, %r2, %r2, %r2, %r2}, {%r2, %r2, %r2, %r2, %r2, %r2, %r2, %r2}, {%f58826, %f58827, %f58828, %f58829, %f58830, %f58831, %f58832, %f58833};
	bar.warp.sync 	-1;
	wmma.mma.sync.aligned.row.col.m16n16k16.f32.f32 {%f58842, %f58843, %f58844, %f58845, %f58846, %f58847, %f58848, %f58849}, {%r2, %r2, %r2, %r2, %r2, %r2, %r2, %r2}, {%r2, %r2, %r2, %r2, %r2, %r2, %r2, %r2}, {%f58834, %f58835, %f58836, %f58837, %f58838, %f58839, %f58840, %f58841};
	bar.warp.sync 	-1;
	wmma.mma.sync.aligned.row.col.m16n16k16.f32.f32 {%f58850, %f58851, %f58852, %f58853, %f58854, %f58855, %f58856, %f58857}, {%r2, %r2, %r2, %r2, %r2, %r2, %r2, %r2}, {%r2, %r2, %r2, %r2, %r2, %r2, %r2, %r2}, {%f58842, %f58843, %f58844, %f58845, %f58846, %f58847, %f58848, %f58849};
	bar.warp.sync 	-1;
	wmma.mma.sync.aligned.row.col.m16n16k16.f32.f32 {%f58858, %f58859, %f58860, %f58861, %f58862, %f58863, %f58864, %f58865}, {%r2, %r2, %r2, %r2, %r2, %r2, %r2, %r2}, {%r2, %r2, %r2, %r2, %r2, %r2, %r2, %r2}, {%f58850, %f58851, %f58852, %f58853, %f58854, %f58855, %f58856, %f58857};
	bar.warp.sync 	-1;
	wmma.mma.sync.aligned.row.col.m16n16k16.f32.f32 {%f58866, %f58867, %f58868, %f58869, %f58870, %f58871, %f58872, %f58873}, {%r2, %r2, %r2, %r2, %r2, %r2, %r2, %r2}, {%r2, %r2, %r2, %r2, %r2, %r2, %r2, %r2}, {%f58858, %f58859, %f58860, %f58861, %f58862, %f58863, %f58864, %f58865};
	bar.warp.sync 	-1;
	wmma.mma.sync.aligned.row.col.m16n16k16.f32.f32 {%f58874, %f58875, %f58876, %f58877, %f58878, %f58879, %f58880, %f58881}, {%r2, %r2, %r2, %r2, %r2, %r2, %r2, %r2}, {%r2, %r2, %r2, %r2, %r2, %r2, %r2, %r2}, {%f58866, %f58867, %f58868, %f58869, %f58870, %f58871, %f58872, %f58873};
	bar.warp.sync 	-1;
	wmma.mma.sync.aligned.row.col.m16n16k16.f32.f32 {%f58882, %f58883, %f58884, %f58885, %f58886, %f58887, %f58888, %f58889}, {%r2, %r2, %r2, %r2, %r2, %r2, %r2, %r2}, {%r2, %r2, %r2, %r2, %r2, %r2, %r2, %r2}, {%f58874, %f58875, %f58876, %f58877, %f58878, %f58879, %f58880, %f58881};
	bar.warp.sync 	-1;
	wmma.mma.sync.aligned.row.col.m16n16k16.f32.f32 {%f58890, %f58891, %f58892, %f58893, %f58894, %f58895, %f58896, %f58897}, {%r2, %r2, %r2, %r2, %r2, %r2, %r2, %r2}, {%r2, %r2, %r2, %r2, %r2, %r2, %r2, %r2}, {%f58882, %f58883, %f58884, %f58885, %f58886, %f58887, %f58888, %f58889};
	bar.warp.sync 	-1;
	wmma.mma.sync.aligned.row.col.m16n16k16.f32.f32 {%f58898, %f58899, %f58900, %f58901, %f58902, %f58903, %f58904, %f58905}, {%r2, %r2, %r2, %r2, %r2, %r2, %r2, %r2}, {%r2, %r2, %r2, %r2, %r2, %r2, %r2, %r2}, {%f58890, %f58891, %f58892, %f58893, %f58894, %f58895, %f58896, %f58897};
	bar.warp.sync 	-1;
	wmma.mma.sync.aligned.row.col.m16n16k16.f32.f32 {%f58906, %f58907, %f58908, %f58909, %f58910, %f58911, %f58912, %f58913}, {%r2, %r2, %r2, %r2, %r2, %r2, %r2, %r2}, {%r2, %r2, %r2, %r2, %r2, %r2, %r2, %r2}, {%f58898, %f58899, %f58900, %f58901, %f58902, %f58903, %f58904, %f58905};
	bar.warp.sync 	-1;
	wmma.mma.sync.aligned.row.col.m16n16k16.f32.f32 {%f58914, %f58915, %f58916, %f58917, %f58918, %f58919, %f58920, %f58921}, {%r2, %r2, %r2, %r2, %r2, %r2, %r2, %r2}, {%r2, %r2, %r2, %r2, %r2, %r2, %r2, %r2}, {%f58906, %f58907, %f58908, %f58909, %f58910, %f58911, %f58912, %f58913};
	bar.warp.sync 	-1;
	wmma.mma.sync.aligned.row.col.m16n16k16.f32.f32 {%f58922, %f58923, %f58924, %f58925, %f58926, %f58927, %f58928, %f58929}, {%r2, %r2, %r2, %r2, %r2, %r2, %r2, %r2}, {%r2, %r2, %r2, %r2, %r2, %r2, %r2, %r2}, {%f58914, %f58915, %f58916, %f58917, %f58918, %f58919, %f58920, %f58921};
	bar.warp.sync 	-1;
	wmma.mma.sync.aligned.row.col.m16n16k16.f32.f32 {%f58930, %f58931, %f58932, %f58933, %f58934, %f58935, %f58936, %f58937}, {%r2, %r2, %r2, %r2, %r2, %r2, %r2, %r2}, {%r2, %r2, %r2, %r2, %r2, %r2, %r2, %r2}, {%f58922, %f58923, %f58924, %f58925, %f58926, %f58927, %f58928, %f58929};
	bar.warp.sync 	-1;
	wmma.mma.sync.aligned.row.col.m16n16k16.f32.f32 {%f58938, %f58939, %f58940, %f58941, %f58942, %f58943, %f58944, %f58945}, {%r2, %r2, %r2, %r2, %r2, %r2, %r2, %r2}, {%r2, %r2, %r2, %r2, %r2, %r2, %r2, %r2}, {%f58930, %f58931, %f58932, %f58933, %f58934, %f58935, %f58936, %f58937};
	bar.warp.sync 	-1;
	wmma.mma.sync.aligned.row.col.m16n16k16.f32.f32 {%f58946, %f58947, %f58948, %f58949, %f58950, %f58951, %f58952, %f58953}, {%r2, %r2, %r2, %r2, %r2, %r2, %r2, %r2}, {%r2, %r2, %r2, %r2, %r2, %r2, %r2, %r2}, {%f58938, %f58939, %f58940, %f58941, %f58942, %f58943, %f58944, %f58945};
	bar.warp.sync 	-1;
	wmma.mma.sync.aligned.row.col.m16n16k16.f32.f32 {%f58954, %f58955, %f58956, %f58957, %f58958, %f58959, %f58960, %f58961}, {%r2, %r2, %r2, %r2, %r2, %r2, %r2, %r2}, {%r2, %r2, %r2, %r2, %r2, %r2, %r2, %r2}, {%f58946, %f58947, %f58948, %f58949, %f58950, %f58951, %f58952, %f58953};
	bar.warp.sync 	-1;
	wmma.mma.sync.aligned.row.col.m16n16k16.f32.f32 {%f58962, %f58963, %f58964, %f58965, %f58966, %f58967, %f58968, %f58969}, {%r2, %r2, %r2, %r2, %r2, %r2, %r2, %r2}, {%r2, %r2, %r2, %r2, %r2, %r2, %r2, %r2}, {%f58954, %f58955, %f58956, %f58957, %f58958, %f58959, %f58960, %f58961};
	bar.warp.sync 	-1;
	wmma.mma.sync.aligned.row.col.m16n16k16.f32.f32 {%f58970, %f58971, %f58972, %f58973, %f58974, %f58975, %f58976, %f58977}, {%r2, %r2, %r2, %r2, %r2, %r2, %r2, %r2}, {%r2, %r2, %r2, %r2, %r2, %r2, %r2, %r2}, {%f58962, %f58963, %f58964, %f58965, %f58966, %f58967, %f58968, %f58969};
	bar.warp.sync 	-1;
	wmma.mma.sync.aligned.row.col.m16n16k16.f32.f32 {%f58978, %f58979, %f58980, %f58981, %f58982, %f58983, %f58984, %f58985}, {%r2, %r2, %r2, %r2, %r2, %r2, %r2, %r2}, {%r2, %r2, %r2, %r2, %r2, %r2, %r2, %r2}, {%f58970, %f58971, %f58972, %f58973, %f58974, %f58975, %f58976, %f58977};
	bar.warp.sync 	-1;
	wmma.mma.sync.aligned.row.col.m16n16k16.f32.f32 {%f58986, %f58987, %f58988, %f58989, %f58990, %f58991, %f58992, %f58993}, {%r2, %r2, %r2, %r2, %r2, %r2, %r2, %r2}, {%r2, %r2, %r2, %r2, %r2, %r2, %r2, %r2}, {%f58978, %f58979, %f58980, %f58981, %f58982, %f58983, %f58984, %f58985};
	bar.warp.sync 	-1;
	wmma.mma.sync.aligned.row.col.m16n16k16.f32.f32 {%f58994, %f58995, %f58996, %f58997, %f58998, %f58999, %f59000, %f59001}, {%r2, %r2, %r2, %r2, %r2, %r2, %r2, %r2}, {%r2, %r2, %r2, %r2, %r2, %r2, %r2, %r2}, {%f58986, %f58987, %f58988, %f58989, %f58990, %f58991, %f58992, %f58993};
	bar.warp.sync 	-1;
	wmma.mma.sync.aligned.row.col.m16n16k16.f32.f32 {%f59002, %f59003, %f59004, %f59005, %f59006, %f59007, %f59008, %f59009}, {%r2, %r2, %r2, %r2, %r2, %r2, %r2, %r2}, {%r2, %r2, %r2, %r2, %r2, %r2, %r2, %r2}, {%f58994, %f58995, %f58996, %f58997, %f58998, %f58999, %f59000, %f59001};
	bar.warp.sync 	-1;
	wmma.mma.sync.aligned.row.col.m16n16k16.f32.f32 {%f59010, %f59011, %f59012, %f59013, %f59014, %f59015, %f59016, %f59017}, {%r2, %r2, %r2, %r2, %r2, %r2, %r2, %r2}, {%r2, %r2, %r2, %r2, %r2, %r2, %r2, %r2}, {%f59002, %f59003, %f59004, %f59005, %f59006, %f59007, %f59008, %f59009};
	bar.warp.sync 	-1;
	wmma.mma.sync.aligned.row.col.m16n16k16.f32.f32 {%f59018, %f59019, %f59020, %f59021, %f59022, %f59023, %f59024, %f59025}, {%r2, %r2, %r2, %r2, %r2, %r2, %r2, %r2}, {%r2, %r2, %r2, %r2, %r2, %r2, %r2, %r2}, {%f59010, %f59011, %f59012, %f59013, %f59014, %f59015, %f59016, %f59017};
	bar.warp.sync 	-1;
	wmma.mma.sync.aligned.row.col.m16n16k16.f32.f32 {%f59026, %f59027, %f59028, %f59029, %f59030, %f59031, %f59032, %f59033}, {%r2, %r2, %r2, %r2, %r2, %r2, %r2, %r2}, {%r2, %r2, %r2, %r2, %r2, %r2, %r2, %r2}, {%f59018, %f59019, %f59020, %f59021, %f59022, %f59023, %f59024, %f59025};
	bar.warp.sync 	-1;
	wmma.mma.sync.aligned.row.col.m16n16k16.f32.f32 {%f59034, %f59035, %f59036, %f59037, %f59038, %f59039, %f59040, %f59041}, {%r2, %r2, %r2, %r2, %r2, %r2, %r2, %r2}, {%r2, %r2, %r2, %r2, %r2, %r2, %r2, %r2}, {%f59026, %f59027, %f59028, %f59029, %f59030, %f59031, %f59032, %f59033};
	bar.warp.sync 	-1;
	wmma.mma.sync.aligned.row.col.m16n16k16.f32.f32 {%f59042, %f59043, %f59044, %f59045, %f59046, %f59047, %f59048, %f59049}, {%r2, %r2, %r2, %r2, %r2, %r2, %r2, %r2}, {%r2, %r2, %r2, %r2, %r2, %r2, %r2, %r2}, {%f59034, %f59035, %f59036, %f59037, %f59038, %f59039, %f59040, %f59041};
	bar.warp.sync 	-1;
	wmma.mma.sync.aligned.row.col.m16n16k16.f32.f32 {%f59050, %f59051, %f59052, %f59053, %f59054, %f59055, %f59056, %f59057}, {%r2, %r2, %r2, %r2, %r2, %r2, %r2, %r2}, {%r2, %r2, %r2, %r2, %r2, %r2, %r2, %r2}, {%f59042, %f59043, %f59044, %f59045, %f59046, %f59047, %f59048, %f59049};
	bar.warp.sync 	-1;
	wmma.mma.sync.aligned.row.col.m16n16k16.f32.f32 {%f59058, %f59059, %f59060, %f59061, %f59062, %f59063, %f59064, %f59065}, {%r2, %r2, %r2, %r2, %r2, %r2, %r2, %r2}, {%r2, %r2, %r2, %r2, %r2, %r2, %r2, %r2}, {%f59050, %f59051, %f59052, %f59053, %f59054, %f59055, %f59056, %f59057};
	bar.warp.sync 	-1;
	wmma.mma.sync.aligned.row.col.m16n16k16.f32.f32 {%f59066, %f59067, %f59068, %f59069, %f59070, %f59071, %f59072, %f59073}, {%r2, %r2, %r2, %r2, %r2, %r2, %r2, %r2}, {%r2, %r2, %r2, %r2, %r2, %r2, %r2, %r2}, {%f59058, %f59059, %f59060, %f59061, %f59062, %f59063, %f59064, %f59065};
	bar.warp.sync 	-1;
	wmma.mma.sync.aligned.row.col.m16n16k16.f32.f32 {%f59074, %f59075, %f59076, %f59077, %f59078, %f59079, %f59080, %f59081}, {%r2, %r2, %r2, %r2, %r2, %r2, %r2, %r2}, {%r2, %r2, %r2, %r2, %r2, %r2, %r2, %r2}, {%f59066, %f59067, %f59068, %f59069, %f59070, %f59071, %f59072, %f59073};
	bar.warp.sync 	-1;
	wmma.mma.sync.aligned.row.col.m16n16k16.f32.f32 {%f59082, %f59083, %f59084, %f59085, %f59086, %f59087, %f59088, %f59089}, {%r2, %r2, %r2, %r2, %r2, %r2, %r2, %r2}, {%r2, %r2, %r2, %r2, %r2, %r2, %r2, %r2}, {%f59074, %f59075, %f59076, %f59077, %f59078, %f59079, %f59080, %f59081};
	bar.warp.sync 	-1;
	wmma.mma.sync.aligned.row.col.m16n16k16.f32.f32 {%f59090, %f59091, %f59092, %f59093, %f59094, %f59095, %f59096, %f59097}, {%r2, %r2, %r2, %r2, %r2, %r2, %r2, %r2}, {%r2, %r2, %r2, %r2, %r2, %r2, %r2, %r2}, {%f59082, %f59083, %f59084, %f59085, %f59086, %f59087, %f59088, %f59089};
	bar.warp.sync 	-1;
	wmma.mma.sync.aligned.row.col.m16n16k16.f32.f32 {%f59098, %f59099, %f59100, %f59101, %f59102, %f59103, %f59104, %f59105}, {%r2, %r2, %r2, %r2, %r2, %r2, %r2, %r2}, {%r2, %r2, %r2, %r2, %r2, %r2, %r2, %r2}, {%f59090, %f59091, %f59092, %f59093, %f59094, %f59095, %f59096, %f59097};
	bar.warp.sync 	-1;
	wmma.mma.sync.aligned.row.col.m16n16k16.f32.f32 {%f59106, %f59107, %f59108, %f59109, %f59110, %f59111, %f59112, %f59113}, {%r2, %r2, %r2, %r2, %r2, %r2, %r2, %r2}, {%r2, %r2, %r2, %r2, %r2, %r2, %r2, %r2}, {%f59098, %f59099, %f59100, %f59101, %f59102, %f59103, %f59104, %f59105};
	bar.warp.sync 	-1;
	wmma.mma.sync.aligned.row.col.m16n16k16.f32.f32 {%f59114, %f59115, %f59116, %f59117, %f59118, %f59119, %f59120, %f59121}, {%r2, %r2, %r2, %r2, %r2, %r2, %r2, %r2}, {%r2, %r2, %r2, %r2, %r2, %r2, %r2, %r2}, {%f59106, %f59107, %f59108, %f59109, %f59110, %f59111, %f59112, %f59113};
	bar.warp.sync 	-1;
	wmma.mma.sync.aligned.row.col.m16n16k16.f32.f32 {%f59122, %f59123, %f59124, %f59125, %f59126, %f59127, %f59128, %f59129}, {%r2, %r2, %r2, %r2, %r2, %r2, %r2, %r2}, {%r2, %r2, %r2, %r2, %r2, %r2, %r2, %r2}, {%f59114, %f59115, %f59116, %f59117, %f59118, %f59119, %f59120, %f59121};
	bar.warp.sync 	-1;
	wmma.mma.sync.aligned.row.col.m16n16k16.f32.f32 {%f59130, %f59131, %f59132, %f59133, %f59134, %f59135, %f59136, %f59137}, {%r2, %r2, %r2, %r2, %r2, %r2, %r2, %r2}, {%r2, %r2, %r2, %r2, %r2, %r2, %r2, %r2}, {%f59122, %f59123, %f59124, %f59125, %f59126, %f59127, %f59128, %f59129};
	bar.warp.sync 	-1;
	wmma.mma.sync.aligned.row.col.m16n16k16.f32.f32 {%f59138, %f59139, %f59140, %f59141, %f59142, %f59143, %f59144, %f59145}, {%r2, %r2, %r2, %r2, %r2, %r2, %r2, %r2}, {%r2, %r2, %r2, %r2, %r2, %r2, %r2, %r2}, {%f59130, %f59131, %f59132, %f59133, %f59134, %f59135, %f59136, %f59137};
	bar.warp.sync 	-1;
	wmma.mma.sync.aligned.row.col.m16n16k16.f32.f32 {%f59146, %f59147, %f59148, %f59149, %f59150, %f59151, %f59152, %f59153}, {%r2, %r2, %r2, %r2, %r2, %r2, %r2, %r2}, {%r2, %r2, %r2, %r2, %r2, %r2, %r2, %r2}, {%f59138, %f59139, %f59140, %f59141, %f59142, %f59143, %f59144, %f59145};
	bar.warp.sync 	-1;
	wmma.mma.sync.aligned.row.col.m16n16k16.f32.f32 {%f59154, %f59155, %f59156, %f59157, %f59158, %f59159, %f59160, %f59161}, {%r2, %r2, %r2, %r2, %r2, %r2, %r2, %r2}, {%r2, %r2, %r2, %r2, %r2, %r2, %r2, %r2}, {%f59146, %f59147, %f59148, %f59149, %f59150, %f59151, %f59152, %f59153};
	bar.warp.sync 	-1;
	wmma.mma.sync.aligned.row.col.m16n16k16.f32.f32 {%f59162, %f59163, %f59164, %f59165, %f59166, %f59167, %f59168, %f59169}, {%r2, %r2, %r2, %r2, %r2, %r2, %r2, %r2}, {%r2, %r2, %r2, %r2, %r2, %r2, %r2, %r2}, {%f59154, %f59155, %f59156, %f59157, %f59158, %f59159, %f59160, %f59161};
	bar.warp.sync 	-1;
	wmma.mma.sync.aligned.row.col.m16n16k16.f32.f32 {%f59170, %f59171, %f59172, %f59173, %f59174, %f59175, %f59176, %f59177}, {%r2, %r2, %r2, %r2, %r2, %r2, %r2, %r2}, {%r2, %r2, %r2, %r2, %r2, %r2, %r2, %r2}, {%f59162, %f59163, %f59164, %f59165, %f59166, %f59167, %f59168, %f59169};
	bar.warp.sync 	-1;
	wmma.mma.sync.aligned.row.col.m16n16k16.f32.f32 {%f59178, %f59179, %f59180, %f59181, %f59182, %f59183, %f59184, %f59185}, {%r2, %r2, %r2, %r2, %r2, %r2, %r2, %r2}, {%r2, %r2, %r2, %r2, %r2, %r2, %r2, %r2}, {%f59170, %f59171, %f59172, %f59173, %f59174, %f59175, %f59176, %f59177};
	bar.warp.sync 	-1;
	wmma.mma.sync.aligned.row.col.m16n16k16.f32.f32 {%f59186, %f59187, %f59188, %f59189, %f59190, %f59191, %f59192, %f59193}, {%r2, %r2, %r2, %r2, %r2, %r2, %r2, %r2}, {%r2, %r2, %r2, %r2, %r2, %r2, %r2, %r2}, {%f59178, %f59179, %f59180, %f59181, %f59182, %f59183, %f59184, %f59185};
	bar.warp.sync 	-1;
	wmma.mma.sync.aligned.row.col.m16n16k16.f32.f32 {%f59194, %f59195, %f59196, %f59197, %f59198, %f59199, %f59200, %f59201}, {%r2, %r2, %r2, %r2, %r2, %r2, %r2, %r2}, {%r2, %r2, %r2, %r2, %r2, %r2, %r2, %r2}, {%f59186, %f59187, %f59188, %f59189, %f59190, %f59191, %f59192, %f59193};
	bar.warp.sync 	-1;
	wmma.mma.sync.aligned.row.col.m16n16k16.f32.f32 {%f59202, %f59203, %f59204, %f59205, %f59206, %f59207, %f59208, %f59209}, {%r2, %r2, %r2, %r2, %r2, %r2, %r2, %r2}, {%r2, %r2, %r2, %r2, %r2, %r2, %r2, %r2}, {%f59194, %f59195, %f59196, %f59197, %f59198, %f59199, %f59200, %f59201};
	bar.warp.sync 	-1;
	wmma.mma.sync.aligned.row.col.m16n16k16.f32.f32 {%f59210, %f59211, %f59212, %f59213, %f59214, %f59215, %f59216, %f59217}, {%r2, %r2, %r2, %r2, %r2, %r2, %r2, %r2}, {%r2, %r2, %r2, %r2, %r2, %r2, %r2, %r2}, {%f59202, %f59203, %f59204, %f59205, %f59206, %f59207, %f59208, %f59209};
	bar.warp.sync 	-1;
	wmma.mma.sync.aligned.row.col.m16n16k16.f32.f32 {%f59218, %f59219, %f59220, %f59221, %f59222, %f59223, %f59224, %f59225}, {%r2, %r2, %r2, %r2, %r2, %r2, %r2, %r2}, {%r2, %r2, %r2, %r2, %r2, %r2, %r2, %r2}, {%f59210, %f59211, %f59212, %f59213, %f59214, %f59215, %f59216, %f59217};
	bar.warp.sync 	-1;
	wmma.mma.sync.aligned.row.col.m16n16k16.f32.f32 {%f59226, %f59227, %f59228, %f59229, %f59230, %f59231, %f59232, %f59233}, {%r2, %r2, %r2, %r2, %r2, %r2, %r2, %r2}, {%r2, %r2, %r2, %r2, %r2, %r2, %r2, %r2}, {%f59218, %f59219, %f59220, %f59221, %f59222, %f59223, %f59224, %f59225};
	bar.warp.sync 	-1;
	wmma.mma.sync.aligned.row.col.m16n16k16.f32.f32 {%f59234, %f59235, %f59236, %f59237, %f59238, %f59239, %f59240, %f59241}, {%r2, %r2, %r2, %r2, %r2, %r2, %r2, %r2}, {%r2, %r2, %r2, %r2, %r2, %r2, %r2, %r2}, {%f59226, %f59227, %f59228, %f59229, %f59230, %f59231, %f59232, %f59233};
	bar.warp.sync 	-1;
	wmma.mma.sync.aligned.row.col.m16n16k16.f32.f32 {%f59242, %f59243, %f59244, %f59245, %f59246, %f59247, %f59248, %f59249}, {%r2, %r2, %r2, %r2, %r2, %r2, %r2, %r2}, {%r2, %r2, %r2, %r2, %r2, %r2, %r2, %r2}, {%f59234, %f59235, %f59236, %f59237, %f59238, %f59239, %f59240, %f59241};
	bar.warp.sync 	-1;
	wmma.mma.sync.aligned.row.col.m16n16k16.f32.f32 {%f59250, %f59251, %f59252, %f59253, %f59254, %f59255, %f59256, %f59257}, {%r2, %r2, %r2, %r2, %r2, %r2, %r2, %r2}, {%r2, %r2, %r2, %r2, %r2, %r2, %r2, %r2}, {%f59242, %f59243, %f59244, %f59245, %f59246, %f59247, %f59248, %f59249};
	bar.warp.sync 	-1;
	wmma.mma.sync.aligned.row.col.m16n16k16.f32.f32 {%f59258, %f59259, %f59260, %f59261, %f59262, %f59263, %f59264, %f59265}, {%r2, %r2, %r2, %r2, %r2, %r2, %r2, %r2}, {%r2, %r2, %r2, %r2, %r2, %r2, %r2, %r2}, {%f59250, %f59251, %f59252, %f59253, %f59254, %f59255, %f59256, %f59257};
	bar.warp.sync 	-1;
	wmma.mma.sync.aligned.row.col.m16n16k16.f32.f32 {%f59266, %f59267, %f59268, %f59269, %f59270, %f59271, %f59272, %f59273}, {%r2, %r2, %r2, %r2, %r2, %r2, %r2, %r2}, {%r2, %r2, %r2, %r2, %r2, %r2, %r2, %r2}, {%f59258, %f59259, %f59260, %f59261, %f59262, %f59263, %f59264, %f59265};
	bar.warp.sync 	-1;
	wmma.mma.sync.aligned.row.col.m16n16k16.f32.f32 {%f59274, %f59275, %f59276, %f59277, %f59278, %f59279, %f59280, %f59281}, {%r2, %r2, %r2, %r2, %r2, %r2, %r2, %r2}, {%r2, %r2, %r2, %r2, %r2, %r2, %r2, %r2}, {%f59266, %f59267, %f59268, %f59269, %f59270, %f59271, %f59272, %f59273};
	bar.warp.sync 	-1;
	wmma.mma.sync.aligned.row.col.m16n16k16.f32.f32 {%f59282, %f59283, %f59284, %f59285, %f59286, %f59287, %f59288, %f59289}, {%r2, %r2, %r2, %r2, %r2, %r2, %r2, %r2}, {%r2, %r2, %r2, %r2, %r2, %r2, %r2, %r2}, {%f59274, %f59275, %f59276, %f59277, %f59278, %f59279, %f59280, %f59281};
	bar.warp.sync 	-1;
	wmma.mma.sync.aligned.row.col.m16n16k16.f32.f32 {%f59290, %f59291, %f59292, %f59293, %f59294, %f59295, %f59296, %f59297}, {%r2, %r2, %r2, %r2, %r2, %r2, %r2, %r2}, {%r2, %r2, %r2, %r2, %r2, %r2, %r2, %r2}, {%f59282, %f59283, %f59284, %f59285, %f59286, %f59287, %f59288, %f59289};
	bar.warp.sync 	-1;
	wmma.mma.sync.aligned.row.col.m16n16k16.f32.f32 {%f59298, %f59299, %f59300, %f59301, %f59302, %f59303, %f59304, %f59305}, {%r2, %r2, %r2, %r2, %r2, %r2, %r2, %r2}, {%r2, %r2, %r2, %r2, %r2, %r2, %r2, %r2}, {%f59290, %f59291, %f59292, %f59293, %f59294, %f59295, %f59296, %f59297};
	bar.warp.sync 	-1;
	wmma.mma.sync.aligned.row.col.m16n16k16.f32.f32 {%f59306, %f59307, %f59308, %f59309, %f59310, %f59311, %f59312, %f59313}, {%r2, %r2, %r2, %r2, %r2, %r2, %r2, %r2}, {%r2, %r2, %r2, %r2, %r2, %r2, %r2, %r2}, {%f59298, %f59299, %f59300, %f59301, %f59302, %f59303, %f59304, %f59305};
	bar.warp.sync 	-1;
	wmma.mma.sync.aligned.row.col.m16n16k16.f32.f32 {%f59314, %f59315, %f59316, %f59317, %f59318, %f59319, %f59320, %f59321}, {%r2, %r2, %r2, %r2, %r2, %r2, %r2, %r2}, {%r2, %r2, %r2, %r2, %r2, %r2, %r2, %r2}, {%f59306, %f59307, %f59308, %f59309, %f59310, %f59311, %f59312, %f59313};
	bar.warp.sync 	-1;
	wmma.mma.sync.aligned.row.col.m16n16k16.f32.f32 {%f59322, %f59323, %f59324, %f59325, %f59326, %f59327, %f59328, %f59329}, {%r2, %r2, %r2, %r2, %r2, %r2, %r2, %r2}, {%r2, %r2, %r2, %r2, %r2, %r2, %r2, %r2}, {%f59314, %f59315, %f59316, %f59317, %f59318, %f59319, %f59320, %f59321};
	bar.warp.sync 	-1;
	wmma.mma.sync.aligned.row.col.m16n16k16.f32.f32 {%f59330, %f59331, %f59332, %f59333, %f59334, %f59335, %f59336, %f59337}, {%r2, %r2, %r2, %r2, %r2, %r2, %r2, %r2}, {%r2, %r2, %r2, %r2, %r2, %r2, %r2, %r2}, {%f59322, %f59323, %f59324, %f59325, %f59326, %f59327, %f59328, %f59329};
	bar.warp.sync 	-1;
	wmma.mma.sync.aligned.row.col.m16n16k16.f32.f32 {%f59338, %f59339, %f59340, %f59341, %f59342, %f59343, %f59344, %f59345}, {%r2, %r2, %r2, %r2, %r2, %r2, %r2, %r2}, {%r2, %r2, %r2, %r2, %r2, %r2, %r2, %r2}, {%f59330, %f59331, %f59332, %f59333, %f59334, %f59335, %f59336, %f59337};
	bar.warp.sync 	-1;
	wmma.mma.sync.aligned.row.col.m16n16k16.f32.f32 {%f59346, %f59347, %f59348, %f59349, %f59350, %f59351, %f59352, %f59353}, {%r2, %r2, %r2, %r2, %r2, %r2, %r2, %r2}, {%r2, %r2, %r2, %r2, %r2, %r2, %r2, %r2}, {%f59338, %f59339, %f59340, %f59341, %f59342, %f59343, %f59344, %f59345};
	bar.warp.sync 	-1;
	wmma.mma.sync.aligned.row.col.m16n16k16.f32.f32 {%f59354, %f59355, %f59356, %f59357, %f59358, %f59359, %f59360, %f59361}, {%r2, %r2, %r2, %r2, %r2, %r2, %r2, %r2}, {%r2, %r2, %r2, %r2, %r2, %r2, %r2, %r2}, {%f59346, %f59347, %f59348, %f59349, %f59350, %f59351, %f59352, %f59353};
	bar.warp.sync 	-1;
	wmma.mma.sync.aligned.row.col.m16n16k16.f32.f32 {%f59362, %f59363, %f59364, %f59365, %f59366, %f59367, %f59368, %f59369}, {%r2, %r2, %r2, %r2, %r2, %r2, %r2, %r2}, {%r2, %r2, %r2, %r2, %r2, %r2, %r2, %r2}, {%f59354, %f59355, %f59356, %f59357, %f59358, %f59359, %f59360, %f59361};
	bar.warp.sync 	-1;
	wmma.mma.sync.aligned.row.col.m16n16k16.f32.f32 {%f59370, %f59371, %f59372, %f59373, %f59374, %f59375, %f59376, %f59377}, {%r2, %r2, %r2, %r2, %r2, %r2, %r2, %r2}, {%r2, %r2, %r2, %r2, %r2, %r2, %r2, %r2}, {%f59362, %f59363, %f59364, %f59365, %f59366, %f59367, %f59368, %f59369};
	bar.warp.sync 	-1;
	wmma.mma.sync.aligned.row.col.m16n16k16.f32.f32 {%f59378, %f59379, %f59380, %f59381, %f59382, %f59383, %f59384, %f59385}, {%r2, %r2, %r2, %r2, %r2, %r2, %r2, %r2}, {%r2, %r2, %r2, %r2, %r2, %r2, %r2, %r2}, {%f59370, %f59371, %f59372, %f59373, %f59374, %f59375, %f59376, %f59377};
	bar.warp.sync 	-1;
	wmma.mma.sync.aligned.row.col.m16n16k16.f32.f32 {%f59386, %f59387, %f59388, %f59389, %f59390, %f59391, %f59392, %f59393}, {%r2, %r2, %r2, %r2, %r2, %r2, %r2, %r2}, {%r2, %r2, %r2, %r2, %r2, %r2, %r2, %r2}, {%f59378, %f59379, %f59380, %f59381, %f59382, %f59383, %f59384, %f59385};
	bar.warp.sync 	-1;
	wmma.mma.sync.aligned.row.col.m16n16k16.f32.f32 {%f59394, %f59395, %f59396, %f59397, %f59398, %f59399, %f59400, %f59401}, {%r2, %r2, %r2, %r2, %r2, %r2, %r2, %r2}, {%r2, %r2, %r2, %r2, %r2, %r2, %r2, %r2}, {%f59386, %f59387, %f59388, %f59389, %f59390, %f59391, %f59392, %f59393};
	bar.warp.sync 	-1;
	wmma.mma.sync.aligned.row.col.m16n16k16.f32.f32 {%f59402, %f59403, %f59404, %f59405, %f59406, %f59407, %f59408, %f59409}, {%r2, %r2, %r2, %r2, %r2, %r2, %r2, %r2}, {%r2, %r2, %r2, %r2, %r2, %r2, %r2, %r2}, {%f59394, %f59395, %f59396, %f59397, %f59398, %f59399, %f59400, %f59401};
	bar.warp.sync 	-1;
	wmma.mma.sync.aligned.row.col.m16n16k16.f32.f32 {%f59410, %f59411, %f59412, %f59413, %f59414, %f59415, %f59416, %f59417}, {%r2, %r2, %r2, %r2, %r2, %r2, %r2, %r2}, {%r2, %r2, %r2, %r2, %r2, %r2, %r2, %r2}, {%f59402, %f59403, %f59404, %f59405, %f59406, %f59407, %f59408, %f59409};
	bar.warp.sync 	-1;
	wmma.mma.sync.aligned.row.col.m16n16k16.f32.f32 {%f59418, %f59419, %f59420, %f59421, %f59422, %f59423, %f59424, %f59425}, {%r2, %r2, %r2, %r2, %r2, %r2, %r2, %r2}, {%r2, %r2, %r2, %r2, %r2, %r2, %r2, %r2}, {%f59410, %f59411, %f59412, %f59413, %f59414, %f59415, %f59416, %f59417};
	bar.warp.sync 	-1;
	wmma.mma.sync.aligned.row.col.m16n16k16.f32.f32 {%f59426, %f59427, %f59428, %f59429, %f59430, %f59431, %f59432, %f59433}, {%r2, %r2, %r2, %r2, %r2, %r2, %r2, %r2}, {%r2, %r2, %r2, %r2, %r2, %r2, %r2, %r2}, {%f59418, %f59419, %f59420, %f59421, %f59422, %f59423, %f59424, %f59425};
	bar.warp.sync 	-1;
	wmma.mma.sync.aligned.row.col.m16n16k16.f32.f32 {%f59434, %f59435, %f59436, %f59437, %f59438, %f59439, %f59440, %f59441}, {%r2, %r2, %r2, %r2, %r2, %r2, %r2, %r2}, {%r2, %r2, %r2, %r2, %r2, %r2, %r2, %r2}, {%f59426, %f59427, %f59428, %f59429, %f59430, %f59431, %f59432, %f59433};
	bar.warp.sync 	-1;
	wmma.mma.sync.aligned.row.col.m16n16k16.f32.f32 {%f59442, %f59443, %f59444, %f59445, %f59446, %f59447, %f59448, %f59449}, {%r2, %r2, %r2, %r2, %r2, %r2, %r2, %r2}, {%r2, %r2, %r2, %r2, %r2, %r2, %r2, %r2}, {%f59434, %f59435, %f59436, %f59437, %f59438, %f59439, %f59440, %f59441};
	bar.warp.sync 	-1;
	wmma.mma.sync.aligned.row.col.m16n16k16.f32.f32 {%f59450, %f59451, %f59452, %f59453, %f59454, %f59455, %f59456, %f59457}, {%r2, %r2, %r2, %r2, %r2, %r2, %r2, %r2}, {%r2, %r2, %r2, %r2, %r2, %r2, %r2, %r2}, {%f59442, %f59443, %f59444, %f59445, %f59446, %f59447, %f59448, %f59449};
	bar.warp.sync 	-1;
	wmma.mma.sync.aligned.row.col.m16n16k16.f32.f32 {%f59458, %f59459, %f59460, %f59461, %f59462, %f59463, %f59464, %f59465}, {%r2, %r2, %r2, %r2, %r2, %r2, %r2, %r2}, {%r2, %r2, %r2, %r2, %r2, %r2, %r2, %r2}, {%f59450, %f59451, %f59452, %f59453, %f59454, %f59455, %f59456, %f59457};
	bar.warp.sync 	-1;
	wmma.mma.sync.aligned.row.col.m16n16k16.f32.f32 {%f59466, %f59467, %f59468, %f59469, %f59470, %f59471, %f59472, %f59473}, {%r2, %r2, %r2, %r2, %r2, %r2, %r2, %r2}, {%r2, %r2, %r2, %r2, %r2, %r2, %r2, %r2}, {%f59458, %f59459, %f59460, %f59461, %f59462, %f59463, %f59464, %f59465};
	bar.warp.sync 	-1;
	wmma.mma.sync.aligned.row.col.m16n16k16.f32.f32 {%f59474, %f59475, %f59476, %f59477, %f59478, %f59479, %f59480, %f59481}, {%r2, %r2, %r2, %r2, %r2, %r2, %r2, %r2}, {%r2, %r2, %r2, %r2, %r2, %r2, %r2, %r2}, {%f59466, %f59467, %f59468, %f59469, %f59470, %f59471, %f59472, %f59473};
	bar.warp.sync 	-1;
	wmma.mma.sync.aligned.row.col.m16n16k16.f32.f32 {%f59482, %f59483, %f59484, %f59485, %f59486, %f59487, %f59488, %f59489}, {%r2, %r2, %r2, %r2, %r2, %r2, %r2, %r2}, {%r2, %r2, %r2, %r2, %r2, %r2, %r2, %r2}, {%f59474, %f59475, %f59476, %f59477, %f59478, %f59479, %f59480, %f59481};
	bar.warp.sync 	-1;
	wmma.mma.sync.aligned.row.col.m16n16k16.f32.f32 {%f59490, %f59491, %f59492, %f59493, %f59494, %f59495, %f59496, %f59497}, {%r2, %r2, %r2, %r2, %r2, %r2, %r2, %r2}, {%r2, %r2, %r2, %r2, %r2, %r2, %r2, %r2}, {%f59482, %f59483, %f59484, %f59485, %f59486, %f59487, %f59488, %f59489};
	bar.warp.sync 	-1;
	wmma.mma.sync.aligned.row.col.m16n16k16.f32.f32 {%f59498, %f59499, %f59500, %f59501, %f59502, %f59503, %f59504, %f59505}, {%r2, %r2, %r2, %r2, %r2, %r2, %r2, %r2}, {%r2, %r2, %r2, %r2, %r2, %r2, %r2, %r2}, {%f59490, %f59491, %f59492, %f59493, %f59494, %f59495, %f59496, %f59497};
	bar.warp.sync 	-1;
	wmma.mma.sync.aligned.row.col.m16n16k16.f32.f32 {%f59506, %f59507, %f59508, %f59509, %f59510, %f59511, %f59512, %f59513}, {%r2, %r2, %r2, %r2, %r2, %r2, %r2, %r2}, {%r2, %r2, %r2, %r2, %r2, %r2, %r2, %r2}, {%f59498, %f59499, %f59500, %f59501, %f59502, %f59503, %f59504, %f59505};
	bar.warp.sync 	-1;
	wmma.mma.sync.aligned.row.col.m16n16k16.f32.f32 {%f59514, %f59515, %f59516, %f59517, %f59518, %f59519, %f59520, %f59521}, {%r2, %r2, %r2, %r2, %r2, %r2, %r2, %r2}, {%r2, %r2, %r2, %r2, %r2, %r2, %r2, %r2}, {%f59506, %f59507, %f59508, %f59509, %f59510, %f59511, %f59512, %f59513};
	bar.warp.sync 	-1;
	wmma.mma.sync.aligned.row.col.m16n16k16.f32.f32 {%f59522, %f59523, %f59524, %f59525, %f59526, %f59527, %f59528, %f59529}, {%r2, %r2, %r2, %r2, %r2, %r2, %r2, %r2}, {%r2, %r2, %r2, %r2, %r2, %r2, %r2, %r2}, {%f59514, %f59515, %f59516, %f59517, %f59518, %f59519, %f59520, %f59521};
	bar.warp.sync 	-1;
	wmma.mma.sync.aligned.row.col.m16n16k16.f32.f32 {%f59530, %f59531, %f59532, %f59533, %f59534, %f59535, %f59536, %f59537}, {%r2, %r2, %r2, %r2, %r2, %r2, %r2, %r2}, {%r2, %r2, %r2, %r2, %r2, %r2, %r2, %r2}, {%f59522, %f59523, %f59524, %f59525, %f59526, %f59527, %f59528, %f59529};
	bar.warp.sync 	-1;
	wmma.mma.sync.aligned.row.col.m16n16k16.f32.f32 {%f59538, %f59539, %f59540, %f59541, %f59542, %f59543, %f59544, %f59545}, {%r2, %r2, %r2, %r2, %r2, %r2, %r2, %r2}, {%r2, %r2, %r2, %r2, %r2, %r2, %r2, %r2}, {%f59530, %f59531, %f59532, %f59533, %f59534, %f59535, %f59536, %f59537};
	bar.warp.sync 	-1;
	wmma.mma.sync.aligned.row.col.m16n16k16.f32.f32 {%f59546, %f59547, %f59548, %f59549, %f59550, %f59551, %f59552, %f59553}, {%r2, %r2, %r2, %r2, %r2, %r2, %r2, %r2}, {%r2, %r2, %r2, %r2, %r2, %r2, %r2, %r2}, {%f59538, %f59539, %f59540, %f59541, %f59542, %f59543, %f59544, %f59545};
	bar.warp.sync 	-1;
	wmma.mma.sync.aligned.row.col.m16n16k16.f32.f32 {%f59554, %f59555, %f59556, %f59557, %f59558, %f59559, %f59560, %f59561}, {%r2, %r2, %r2, %r2, %r2, %r2, %r2, %r2}, {%r2, %r2, %r2, %r2, %r2, %r2, %r2, %r2}, {%f59546, %f59547, %f59548, %f59549, %f59550, %f59551, %f59552, %f59553};
	bar.warp.sync 	-1;
	wmma.mma.sync.aligned.row.col.m16n16k16.f32.f32 {%f59562, %f59563, %f59564, %f59565, %f59566, %f59567, %f59568, %f59569}, {%r2, %r2, %r2, %r2, %r2, %r2, %r2, %r2}, {%r2, %r2, %r2, %r2, %r2, %r2, %r2, %r2}, {%f59554, %f59555, %f59556, %f59557, %f59558, %f59559, %f59560, %f59561};
	bar.warp.sync 	-1;
	wmma.mma.sync.aligned.row.col.m16n16k16.f32.f32 {%f59570, %f59571, %f59572, %f59573, %f59574, %f59575, %f59576, %f59577}, {%r2, %r2, %r2, %r2, %r2, %r2, %r2, %r2}, {%r2, %r2, %r2, %r2, %r2, %r2, %r2, %r2}, {%f59562, %f59563, %f59564, %f59565, %f59566, %f59567, %f59568, %f59569};
	bar.warp.sync 	-1;
	wmma.mma.sync.aligned.row.col.m16n16k16.f32.f32 {%f59578, %f59579, %f59580, %f59581, %f59582, %f59583, %f59584, %f59585}, {%r2, %r2, %r2, %r2, %r2, %r2, %r2, %r2}, {%r2, %r2, %r2, %r2, %r2, %r2, %r2, %r2}, {%f59570, %f59571, %f59572, %f59573, %f59574, %f59575, %f59576, %f59577};
	bar.warp.sync 	-1;
	wmma.mma.sync.aligned.row.col.m16n16k16.f32.f32 {%f59586, %f59587, %f59588, %f59589, %f59590, %f59591, %f59592, %f59593}, {%r2, %r2, %r2, %r2, %r2, %r2, %r2, %r2}, {%r2, %r2, %r2, %r2, %r2, %r2, %r2, %r2}, {%f59578, %f59579, %f59580, %f59581, %f59582, %f59583, %f59584, %f59585};
	bar.warp.sync 	-1;
	wmma.mma.sync.aligned.row.col.m16n16k16.f32.f32 {%f59594, %f59595, %f59596, %f59597, %f59598, %f59599, %f59600, %f59601}, {%r2, %r2, %r2, %r2, %r2, %r2, %r2, %r2}, {%r2, %r2, %r2, %r2, %r2, %r2, %r2, %r2}, {%f59586, %f59587, %f59588, %f59589, %f59590, %f59591, %f59592, %f59593};
	bar.warp.sync 	-1;
	wmma.mma.sync.aligned.row.col.m16n16k16.f32.f32 {%f59602, %f59603, %f59604, %f59605, %f59606, %f59607, %f59608, %f59609}, {%r2, %r2, %r2, %r2, %r2, %r2, %r2, %r2}, {%r2, %r2, %r2, %r2, %r2, %r2, %r2, %r2}, {%f59594, %f59595, %f59596, %f59597, %f59598, %f59599, %f59600, %f59601};
	bar.warp.sync 	-1;
	wmma.mma.sync.aligned.row.col.m16n16k16.f32.f32 {%f59610, %f59611, %f59612, %f59613, %f59614, %f59615, %f59616, %f59617}, {%r2, %r2, %r2, %r2, %r2, %r2, %r2, %r2}, {%r2, %r2, %r2, %r2, %r2, %r2, %r2, %r2}, {%f59602, %f59603, %f59604, %f59605, %f59606, %f59607, %f59608, %f59609};
	bar.warp.sync 	-1;
	wmma.mma.sync.aligned.row.col.m16n16k16.f32.f32 {%f59618, %f59619, %f59620, %f59621, %f59622, %f59623, %f59624, %f59625}, {%r2, %r2, %r2, %r2, %r2, %r2, %r2, %r2}, {%r2, %r2, %r2, %r2, %r2, %r2, %r2, %r2}, {%f59610, %f59611, %f59612, %f59613, %f59614, %f59615, %f59616, %f59617};
	bar.warp.sync 	-1;
	wmma.mma.sync.aligned.row.col.m16n16k16.f32.f32 {%f59626, %f59627, %f59628, %f59629, %f59630, %f59631, %f59632, %f59633}, {%r2, %r2, %r2, %r2, %r2, %r2, %r2, %r2}, {%r2, %r2, %r2, %r2, %r2, %r2, %r2, %r2}, {%f59618, %f59619, %f59620, %f59621, %f59622, %f59623, %f59624, %f59625};
	bar.warp.sync 	-1;
	wmma.mma.sync.aligned.row.col.m16n16k16.f32.f32 {%f59634, %f59635, %f59636, %f59637, %f59638, %f59639, %f59640, %f59641}, {%r2, %r2, %r2, %r2, %r2, %r2, %r2, %r2}, {%r2, %r2, %r2, %r2, %r2, %r2, %r2, %r2}, {%f59626, %f59627, %f59628, %f59629, %f59630, %f59631, %f59632, %f59633};
	bar.warp.sync 	-1;
	wmma.mma.sync.aligned.row.col.m16n16k16.f32.f32 {%f59642, %f59643, %f59644, %f59645, %f59646, %f59647, %f59648, %f59649}, {%r2, %r2, %r2, %r2, %r2, %r2, %r2, %r2}, {%r2, %r2, %r2, %r2, %r2, %r2, %r2, %r2}, {%f59634, %f59635, %f59636, %f59637, %f59638, %f59639, %f59640, %f59641};
	bar.warp.sync 	-1;
	wmma.mma.sync.aligned.row.col.m16n16k16.f32.f32 {%f59650, %f59651, %f59652, %f59653, %f59654, %f59655, %f59656, %f59657}, {%r2, %r2, %r2, %r2, %r2, %r2, %r2, %r2}, {%r2, %r2, %r2, %r2, %r2, %r2, %r2, %r2}, {%f59642, %f59643, %f59644, %f59645, %f59646, %f59647, %f59648, %f59649};
	bar.warp.sync 	-1;
	wmma.mma.sync.aligned.row.col.m16n16k16.f32.f32 {%f59658, %f59659, %f59660, %f59661, %f59662, %f59663, %f59664, %f59665}, {%r2, %r2, %r2, %r2, %r2, %r2, %r2, %r2}, {%r2, %r2, %r2, %r2, %r2, %r2, %r2, %r2}, {%f59650, %f59651, %f59652, %f59653, %f59654, %f59655, %f59656, %f59657};
	bar.warp.sync 	-1;
	wmma.mma.sync.aligned.row.col.m16n16k16.f32.f32 {%f59666, %f59667, %f59668, %f59669, %f59670, %f59671, %f59672, %f59673}, {%r2, %r2, %r2, %r2, %r2, %r2, %r2, %r2}, {%r2, %r2, %r2, %r2, %r2, %r2, %r2, %r2}, {%f59658, %f59659, %f59660, %f59661, %f59662, %f59663, %f59664, %f59665};
	bar.warp.sync 	-1;
	wmma.mma.sync.aligned.row.col.m16n16k16.f32.f32 {%f59674, %f59675, %f59676, %f59677, %f59678, %f59679, %f59680, %f59681}, {%r2, %r2, %r2, %r2, %r2, %r2, %r2, %r2}, {%r2, %r2, %r2, %r2, %r2, %r2, %r2, %r2}, {%f59666, %f59667, %f59668, %f59669, %f59670, %f59671, %f59672, %f59673};
	bar.warp.sync 	-1;
	wmma.mma.sync.aligned.row.col.m16n16k16.f32.f32 {%f59682, %f59683, %f59684, %f59685, %f59686, %f59687, %f59688, %f59689}, {%r2, %r2, %r2, %r2, %r2, %r2, %r2, %r2}, {%r2, %r2, %r2, %r2, %r2, %r2, %r2, %r2}, {%f59674, %f59675, %f59676, %f59677, %f59678, %f59679, %f59680, %f59681};
	bar.warp.sync 	-1;
	wmma.mma.sync.aligned.row.col.m16n16k16.f32.f32 {%f59690, %f59691, %f59692, %f59693, %f59694, %f59695, %f59696, %f59697}, {%r2, %r2, %r2, %r2, %r2, %r2, %r2, %r2}, {%r2, %r2, %r2, %r2, %r2, %r2, %r2, %r2}, {%f59682, %f59683, %f59684, %f59685, %f59686, %f59687, %f59688, %f59689};
	bar.warp.sync 	-1;
	wmma.mma.sync.aligned.row.col.m16n16k16.f32.f32 {%f59698, %f59699, %f59700, %f59701, %f59702, %f59703, %f59704, %f59705}, {%r2, %r2, %r2, %r2, %r2, %r2, %r2, %r2}, {%r2, %r2, %r2, %r2, %r2, %r2, %r2, %r2}, {%f59690, %f59691, %f59692, %f59693, %f59694, %f59695, %f59696, %f59697};
	bar.warp.sync 	-1;
	wmma.mma.sync.aligned.row.col.m16n16k16.f32.f32 {%f59706, %f59707, %f59708, %f59709, %f59710, %f59711, %f59712, %f59713}, {%r2, %r2, %r2, %r2, %r2, %r2, %r2, %r2}, {%r2, %r2, %r2, %r2, %r2, %r2, %r2, %r2}, {%f59698, %f59699, %f59700, %f59701, %f59702, %f59703, %f59704, %f59705};
	bar.warp.sync 	-1;
	wmma.mma.sync.aligned.row.col.m16n16k16.f32.f32 {%f59714, %f59715, %f59716, %f59717, %f59718, %f59719, %f59720, %f59721}, {%r2, %r2, %r2, %r2, %r2, %r2, %r2, %r2}, {%r2, %r2, %r2, %r2, %r2, %r2, %r2, %r2}, {%f59706, %f59707, %f59708, %f59709, %f59710, %f59711, %f59712, %f59713};
	bar.warp.sync 	-1;
	wmma.mma.sync.aligned.row.col.m16n16k16.f32.f32 {%f59722, %f59723, %f59724, %f59725, %f59726, %f59727, %f59728, %f59729}, {%r2, %r2, %r2, %r2, %r2, %r2, %r2, %r2}, {%r2, %r2, %r2, %r2, %r2, %r2, %r2, %r2}, {%f59714, %f59715, %f59716, %f59717, %f59718, %f59719, %f59720, %f59721};
	bar.warp.sync 	-1;
	wmma.mma.sync.aligned.row.col.m16n16k16.f32.f32 {%f59730, %f59731, %f59732, %f59733, %f59734, %f59735, %f59736, %f59737}, {%r2, %r2, %r2, %r2, %r2, %r2, %r2, %r2}, {%r2, %r2, %r2, %r2, %r2, %r2, %r2, %r2}, {%f59722, %f59723, %f59724, %f59725, %f59726, %f59727, %f59728, %f59729};
	bar.warp.sync 	-1;
	wmma.mma.sync.aligned.row.col.m16n16k16.f32.f32 {%f59738, %f59739, %f59740, %f59741, %f59742, %f59743, %f59744, %f59745}, {%r2, %r2, %r2, %r2, %r2, %r2, %r2, %r2}, {%r2, %r2, %r2, %r2, %r2, %r2, %r2, %r2}, {%f59730, %f59731, %f59732, %f59733, %f59734, %f59735, %f59736, %f59737};
	bar.warp.sync 	-1;
	wmma.mma.sync.aligned.row.col.m16n16k16.f32.f32 {%f59746, %f59747, %f59748, %f59749, %f59750, %f59751, %f59752, %f59753}, {%r2, %r2, %r2, %r2, %r2, %r2, %r2, %r2}, {%r2, %r2, %r2, %r2, %r2, %r2, %r2, %r2}, {%f59738, %f59739, %f59740, %f59741, %f59742, %f59743, %f59744, %f59745};
	bar.warp.sync 	-1;
	wmma.mma.sync.aligned.row.col.m16n16k16.f32.f32 {%f59754, %f59755, %f59756, %f59757, %f59758, %f59759, %f59760, %f59761}, {%r2, %r2, %r2, %r2, %r2, %r2, %r2, %r2}, {%r2, %r2, %r2, %r2, %r2, %r2, %r2, %r2}, {%f59746, %f59747, %f59748, %f59749, %f59750, %f59751, %f59752, %f59753};
	bar.warp.sync 	-1;
	wmma.mma.sync.aligned.row.col.m16n16k16.f32.f32 {%f59762, %f59763, %f59764, %f59765, %f59766, %f59767, %f59768, %f59769}, {%r2, %r2, %r2, %r2, %r2, %r2, %r2, %r2}, {%r2, %r2, %r2, %r2, %r2, %r2, %r2, %r2}, {%f59754, %f59755, %f59756, %f59757, %f59758, %f59759, %f59760, %f59761};
	bar.warp.sync 	-1;
	wmma.mma.sync.aligned.row.col.m16n16k16.f32.f32 {%f59770, %f59771, %f59772, %f59773, %f59774, %f59775, %f59776, %f59777}, {%r2, %r2, %r2, %r2, %r2, %r2, %r2, %r2}, {%r2, %r2, %r2, %r2, %r2, %r2, %r2, %r2}, {%f59762, %f59763, %f59764, %f59765, %f59766, %f59767, %f59768, %f59769};
	bar.warp.sync 	-1;
	wmma.mma.sync.aligned.row.col.m16n16k16.f32.f32 {%f59778, %f59779, %f59780, %f59781, %f59782, %f59783, %f59784, %f59785}, {%r2, %r2, %r2, %r2, %r2, %r2, %r2, %r2}, {%r2, %r2, %r2, %r2, %r2, %r2, %r2, %r2}, {%f59770, %f59771, %f59772, %f59773, %f59774, %f59775, %f59776, %f59777};
	bar.warp.sync 	-1;
	wmma.mma.sync.aligned.row.col.m16n16k16.f32.f32 {%f59786, %f59787, %f59788, %f59789, %f59790, %f59791, %f59792, %f59793}, {%r2, %r2, %r2, %r2, %r2, %r2, %r2, %r2}, {%r2, %r2, %r2, %r2, %r2, %r2, %r2, %r2}, {%f59778, %f59779, %f59780, %f59781, %f59782, %f59783, %f59784, %f59785};
	bar.warp.sync 	-1;
	wmma.mma.sync.aligned.row.col.m16n16k16.f32.f32 {%f59794, %f59795, %f59796, %f59797, %f59798, %f59799, %f59800, %f59801}, {%r2, %r2, %r2, %r2, %r2, %r2, %r2, %r2}, {%r2, %r2, %r2, %r2, %r2, %r2, %r2, %r2}, {%f59786, %f59787, %f59788, %f59789, %f59790, %f59791, %f59792, %f59793};
	bar.warp.sync 	-1;
	wmma.mma.sync.aligned.row.col.m16n16k16.f32.f32 {%f59802, %f59803, %f59804, %f59805, %f59806, %f59807, %f59808, %f59809}, {%r2, %r2, %r2, %r2, %r2, %r2, %r2, %r2}, {%r2, %r2, %r2, %r2, %r2, %r2, %r2, %r2}, {%f59794, %f59795, %f59796, %f59797, %f59798, %f59799, %f59800, %f59801};
	bar.warp.sync 	-1;
	wmma.mma.sync.aligned.row.col.m16n16k16.f32.f32 {%f59810, %f59811, %f59812, %f59813, %f59814, %f59815, %f59816, %f59817}, {%r2, %r2, %r2, %r2, %r2, %r2, %r2, %r2}, {%r2, %r2, %r2, %r2, %r2, %r2, %r2, %r2}, {%f59802, %f59803, %f59804, %f59805, %f59806, %f59807, %f59808, %f59809};
	bar.warp.sync 	-1;
	wmma.mma.sync.aligned.row.col.m16n16k16.f32.f32 {%f59818, %f59819, %f59820, %f59821, %f59822, %f59823, %f59824, %f59825}, {%r2, %r2, %r2, %r2, %r2, %r2, %r2, %r2}, {%r2, %r2, %r2, %r2, %r2, %r2, %r2, %r2}, {%f59810, %f59811, %f59812, %f59813, %f59814, %f59815, %f59816, %f59817};
	bar.warp.sync 	-1;
	wmma.mma.sync.aligned.row.col.m16n16k16.f32.f32 {%f59826, %f59827, %f59828, %f59829, %f59830, %f59831, %f59832, %f59833}, {%r2, %r2, %r2, %r2, %r2, %r2, %r2, %r2}, {%r2, %r2, %r2, %r2, %r2, %r2, %r2, %r2}, {%f59818, %f59819, %f59820, %f59821, %f59822, %f59823, %f59824, %f59825};
	bar.warp.sync 	-1;
	wmma.mma.sync.aligned.row.col.m16n16k16.f32.f32 {%f59834, %f59835, %f59836, %f59837, %f59838, %f59839, %f59840, %f59841}, {%r2, %r2, %r2, %r2, %r2, %r2, %r2, %r2}, {%r2, %r2, %r2, %r2, %r2, %r2, %r2, %r2}, {%f59826, %f59827, %f59828, %f59829, %f59830, %f59831, %f59832, %f59833};
	bar.warp.sync 	-1;
	wmma.mma.sync.aligned.row.col.m16n16k16.f32.f32 {%f59842, %f59843, %f59844, %f59845, %f59846, %f59847, %f59848, %f59849}, {%r2, %r2, %r2, %r2, %r2, %r2, %r2, %r2}, {%r2, %r2, %r2, %r2, %r2, %r2, %r2, %r2}, {%f59834, %f59835, %f59836, %f59837, %f59838, %f59839, %f59840, %f59841};
	bar.warp.sync 	-1;
	wmma.mma.sync.aligned.row.col.m16n16k16.f32.f32 {%f59850, %f59851, %f59852, %f59853, %f59854, %f59855, %f59856, %f59857}, {%r2, %r2, %r2, %r2, %r2, %r2, %r2, %r2}, {%r2, %r2, %r2, %r2, %r2, %r2, %r2, %r2}, {%f59842, %f59843, %f59844, %f59845, %f59846, %f59847, %f59848, %f59849};
	bar.warp.sync 	-1;
	wmma.mma.sync.aligned.row.col.m16n16k16.f32.f32 {%f59858, %f59859, %f59860, %f59861, %f59862, %f59863, %f59864, %f59865}, {%r2, %r2, %r2, %r2, %r2, %r2, %r2, %r2}, {%r2, %r2, %r2, %r2, %r2, %r2, %r2, %r2}, {%f59850, %f59851, %f59852, %f59853, %f59854, %f59855, %f59856, %f59857};
	bar.warp.sync 	-1;
	wmma.mma.sync.aligned.row.col.m16n16k16.f32.f32 {%f59866, %f59867, %f59868, %f59869, %f59870, %f59871, %f59872, %f59873}, {%r2, %r2, %r2, %r2, %r2, %r2, %r2, %r2}, {%r2, %r2, %r2, %r2, %r2, %r2, %r2, %r2}, {%f59858, %f59859, %f59860, %f59861, %f59862, %f59863, %f59864, %f59865};
	bar.warp.sync 	-1;
	wmma.mma.sync.aligned.row.col.m16n16k16.f32.f32 {%f59874, %f59875, %f59876, %f59877, %f59878, %f59879, %f59880, %f59881}, {%r2, %r2, %r2, %r2, %r2, %r2, %r2, %r2}, {%r2, %r2, %r2, %r2, %r2, %r2, %r2, %r2}, {%f59866, %f59867, %f59868, %f59869, %f59870, %f59871, %f59872, %f59873};
	bar.warp.sync 	-1;
	wmma.mma.sync.aligned.row.col.m16n16k16.f32.f32 {%f59882, %f59883, %f59884, %f59885, %f59886, %f59887, %f59888, %f59889}, {%r2, %r2, %r2, %r2, %r2, %r2, %r2, %r2}, {%r2, %r2, %r2, %r2, %r2, %r2, %r2, %r2}, {%f59874, %f59875, %f59876, %f59877, %f59878, %f59879, %f59880, %f59881};
	bar.warp.sync 	-1;
	wmma.mma.sync.aligned.row.col.m16n16k16.f32.f32 {%f59890, %f59891, %f59892, %f59893, %f59894, %f59895, %f59896, %f59897}, {%r2, %r2, %r2, %r2, %r2, %r2, %r2, %r2}, {%r2, %r2, %r2, %r2, %r2, %r2, %r2, %r2}, {%f59882, %f59883, %f59884, %f59885, %f59886, %f59887, %f59888, %f59889};
	bar.warp.sync 	-1;
	wmma.mma.sync.aligned.row.col.m16n16k16.f32.f32 {%f59898, %f59899, %f59900, %f59901, %f59902, %f59903, %f59904, %f59905}, {%r2, %r2, %r2, %r2, %r2, %r2, %r2, %r2}, {%r2, %r2, %r2, %r2, %r2, %r2, %r2, %r2}, {%f59890, %f59891, %f59892, %f59893, %f59894, %f59895, %f59896, %f59897};
	bar.warp.sync 	-1;
	wmma.mma.sync.aligned.row.col.m16n16k16.f32.f32 {%f59906, %f59907, %f59908, %f59909, %f59910, %f59911, %f59912, %f59913}, {%r2, %r2, %r2, %r2, %r2, %r2, %r2, %r2}, {%r2, %r2, %r2, %r2, %r2, %r2, %r2, %r2}, {%f59898, %f59899, %f59900, %f59901, %f59902, %f59903, %f59904, %f59905};
	bar.warp.sync 	-1;
	wmma.mma.sync.aligned.row.col.m16n16k16.f32.f32 {%f59914, %f59915, %f59916, %f59917, %f59918, %f59919, %f59920, %f59921}, {%r2, %r2, %r2, %r2, %r2, %r2, %r2, %r2}, {%r2, %r2, %r2, %r2, %r2, %r2, %r2, %r2}, {%f59906, %f59907, %f59908, %f59909, %f59910, %f59911, %f59912, %f59913};
	bar.warp.sync 	-1;
	wmma.mma.sync.aligned.row.col.m16n16k16.f32.f32 {%f59922, %f59923, %f59924, %f59925, %f59926, %f59927, %f59928, %f59929}, {%r2, %r2, %r2, %r2, %r2, %r2, %r2, %r2}, {%r2, %r2, %r2, %r2, %r2, %r2, %r2, %r2}, {%f59914, %f59915, %f59916, %f59917, %f59918, %f59919, %f59920, %f59921};
	bar.warp.sync 	-1;
	wmma.mma.sync.aligned.row.col.m16n16k16.f32.f32 {%f59930, %f59931, %f59932, %f59933, %f59934, %f59935, %f59936, %f59937}, {%r2, %r2, %r2, %r2, %r2, %r2, %r2, %r2}, {%r2, %r2, %r2, %r2, %r2, %r2, %r2, %r2}, {%f59922, %f59923, %f59924, %f59925, %f59926, %f59927, %f59928, %f59929};
	bar.warp.sync 	-1;
	wmma.mma.sync.aligned.row.col.m16n16k16.f32.f32 {%f59938, %f59939, %f59940, %f59941, %f59942, %f59943, %f59944, %f59945}, {%r2, %r2, %r2, %r2, %r2, %r2, %r2, %r2}, {%r2, %r2, %r2, %r2, %r2, %r2, %r2, %r2}, {%f59930, %f59931, %f59932, %f59933, %f59934, %f59935, %f59936, %f59937};
	bar.warp.sync 	-1;
	wmma.mma.sync.aligned.row.col.m16n16k16.f32.f32 {%f59946, %f59947, %f59948, %f59949, %f59950, %f59951, %f59952, %f59953}, {%r2, %r2, %r2, %r2, %r2, %r2, %r2, %r2}, {%r2, %r2, %r2, %r2, %r2, %r2, %r2, %r2}, {%f59938, %f59939, %f59940, %f59941, %f59942, %f59943, %f59944, %f59945};
	bar.warp.sync 	-1;
	wmma.mma.sync.aligned.row.col.m16n16k16.f32.f32 {%f59954, %f59955, %f59956, %f59957, %f59958, %f59959, %f59960, %f59961}, {%r2, %r2, %r2, %r2, %r2, %r2, %r2, %r2}, {%r2, %r2, %r2, %r2, %r2, %r2, %r2, %r2}, {%f59946, %f59947, %f59948, %f59949, %f59950, %f59951, %f59952, %f59953};
	bar.warp.sync 	-1;
	wmma.mma.sync.aligned.row.col.m16n16k16.f32.f32 {%f59962, %f59963, %f59964, %f59965, %f59966, %f59967, %f59968, %f59969}, {%r2, %r2, %r2, %r2, %r2, %r2, %r2, %r2}, {%r2, %r2, %r2, %r2, %r2, %r2, %r2, %r2}, {%f59954, %f59955, %f59956, %f59957, %f59958, %f59959, %f59960, %f59961};
	bar.warp.sync 	-1;
	wmma.mma.sync.aligned.row.col.m16n16k16.f32.f32 {%f59970, %f59971, %f59972, %f59973, %f59974, %f59975, %f59976, %f59977}, {%r2, %r2, %r2, %r2, %r2, %r2, %r2, %r2}, {%r2, %r2, %r2, %r2, %r2, %r2, %r2, %r2}, {%f59962, %f59963, %f59964, %f59965, %f59966, %f59967, %f59968, %f59969};
	bar.warp.sync 	-1;
	wmma.mma.sync.aligned.row.col.m16n16k16.f32.f32 {%f59978, %f59979, %f59980, %f59981, %f59982, %f59983, %f59984, %f59985}, {%r2, %r2, %r2, %r2, %r2, %r2, %r2, %r2}, {%r2, %r2, %r2, %r2, %r2, %r2, %r2, %r2}, {%f59970, %f59971, %f59972, %f59973, %f59974, %f59975, %f59976, %f59977};
	bar.warp.sync 	-1;
	wmma.mma.sync.aligned.row.col.m16n16k16.f32.f32 {%f59986, %f59987, %f59988, %f59989, %f59990, %f59991, %f59992, %f59993}, {%r2, %r2, %r2, %r2, %r2, %r2, %r2, %r2}, {%r2, %r2, %r2, %r2, %r2, %r2, %r2, %r2}, {%f59978, %f59979, %f59980, %f59981, %f59982, %f59983, %f59984, %f59985};
	bar.warp.sync 	-1;
	wmma.mma.sync.aligned.row.col.m16n16k16.f32.f32 {%f59994, %f59995, %f59996, %f59997, %f59998, %f59999, %f60000, %f60001}, {%r2, %r2, %r2, %r2, %r2, %r2, %r2, %r2}, {%r2, %r2, %r2, %r2, %r2, %r2, %r2, %r2}, {%f59986, %f59987, %f59988, %f59989, %f59990, %f59991, %f59992, %f59993};
	bar.warp.sync 	-1;
	wmma.mma.sync.aligned.row.col.m16n16k16.f32.f32 {%f60002, %f60003, %f60004, %f60005, %f60006, %f60007, %f60008, %f60009}, {%r2, %r2, %r2, %r2, %r2, %r2, %r2, %r2}, {%r2, %r2, %r2, %r2, %r2, %r2, %r2, %r2}, {%f59994, %f59995, %f59996, %f59997, %f59998, %f59999, %f60000, %f60001};
	bar.warp.sync 	-1;
	wmma.mma.sync.aligned.row.col.m16n16k16.f32.f32 {%f60010, %f60011, %f60012, %f60013, %f60014, %f60015, %f60016, %f60017}, {%r2, %r2, %r2, %r2, %r2, %r2, %r2, %r2}, {%r2, %r2, %r2, %r2, %r2, %r2, %r2, %r2}, {%f60002, %f60003, %f60004, %f60005, %f60006, %f60007, %f60008, %f60009};
	bar.warp.sync 	-1;
	wmma.mma.sync.aligned.row.col.m16n16k16.f32.f32 {%f60018, %f60019, %f60020, %f60021, %f60022, %f60023, %f60024, %f60025}, {%r2, %r2, %r2, %r2, %r2, %r2, %r2, %r2}, {%r2, %r2, %r2, %r2, %r2, %r2, %r2, %r2}, {%f60010, %f60011, %f60012, %f60013, %f60014, %f60015, %f60016, %f60017};
	bar.warp.sync 	-1;
	wmma.mma.sync.aligned.row.col.m16n16k16.f32.f32 {%f60026, %f60027, %f60028, %f60029, %f60030, %f60031, %f60032, %f60033}, {%r2, %r2, %r2, %r2, %r2, %r2, %r2, %r2}, {%r2, %r2, %r2, %r2, %r2, %r2, %r2, %r2}, {%f60018, %f60019, %f60020, %f60021, %f60022, %f60023, %f60024, %f60025};
	bar.warp.sync 	-1;
	wmma.mma.sync.aligned.row.col.m16n16k16.f32.f32 {%f60034, %f60035, %f60036, %f60037, %f60038, %f60039, %f60040, %f60041}, {%r2, %r2, %r2, %r2, %r2, %r2, %r2, %r2}, {%r2, %r2, %r2, %r2, %r2, %r2, %r2, %r2}, {%f60026, %f60027, %f60028, %f60029, %f60030, %f60031, %f60032, %f60033};
	bar.warp.sync 	-1;
	wmma.mma.sync.aligned.row.col.m16n16k16.f32.f32 {%f60042, %f60043, %f60044, %f60045, %f60046, %f60047, %f60048, %f60049}, {%r2, %r2, %r2, %r2, %r2, %r2, %r2, %r2}, {%r2, %r2, %r2, %r2, %r2, %r2, %r2, %r2}, {%f60034, %f60035, %f60036, %f60037, %f60038, %f60039, %f60040, %f60041};
	bar.warp.sync 	-1;
	wmma.mma.sync.aligned.row.col.m16n16k16.f32.f32 {%f60050, %f60051, %f60052, %f60053, %f60054, %f60055, %f60056, %f60057}, {%r2, %r2, %r2, %r2, %r2, %r2, %r2, %r2}, {%r2, %r2, %r2, %r2, %r2, %r2, %r2, %r2}, {%f60042, %f60043, %f60044, %f60045, %f60046, %f60047, %f60048, %f60049};
	bar.warp.sync 	-1;
	wmma.mma.sync.aligned.row.col.m16n16k16.f32.f32 {%f60058, %f60059, %f60060, %f60061, %f60062, %f60063, %f60064, %f60065}, {%r2, %r2, %r2, %r2, %r2, %r2, %r2, %r2}, {%r2, %r2, %r2, %r2, %r2, %r2, %r2, %r2}, {%f60050, %f60051, %f60052, %f60053, %f60054, %f60055, %f60056, %f60057};
	bar.warp.sync 	-1;
	wmma.mma.sync.aligned.row.col.m16n16k16.f32.f32 {%f60066, %f60067, %f60068, %f60069, %f60070, %f60071, %f60072, %f60073}, {%r2, %r2, %r2, %r2, %r2, %r2, %r2, %r2}, {%r2, %r2, %r2, %r2, %r2, %r2, %r2, %r2}, {%f60058, %f60059, %f60060, %f60061, %f60062, %f60063, %f60064, %f60065};
	bar.warp.sync 	-1;
	wmma.mma.sync.aligned.row.col.m16n16k16.f32.f32 {%f60074, %f60075, %f60076, %f60077, %f60078, %f60079, %f60080, %f60081}, {%r2, %r2, %r2, %r2, %r2, %r2, %r2, %r2}, {%r2, %r2, %r2, %r2, %r2, %r2, %r2, %r2}, {%f60066, %f60067, %f60068, %f60069, %f60070, %f60071, %f60072, %f60073};
	bar.warp.sync 	-1;
	wmma.mma.sync.aligned.row.col.m16n16k16.f32.f32 {%f60082, %f60083, %f60084, %f60085, %f60086, %f60087, %f60088, %f60089}, {%r2, %r2, %r2, %r2, %r2, %r2, %r2, %r2}, {%r2, %r2, %r2, %r2, %r2, %r2, %r2, %r2}, {%f60074, %f60075, %f60076, %f60077, %f60078, %f60079, %f60080, %f60081};
	bar.warp.sync 	-1;
	wmma.mma.sync.aligned.row.col.m16n16k16.f32.f32 {%f60090, %f60091, %f60092, %f60093, %f60094, %f60095, %f60096, %f60097}, {%r2, %r2, %r2, %r2, %r2, %r2, %r2, %r2}, {%r2, %r2, %r2, %r2, %r2, %r2, %r2, %r2}, {%f60082, %f60083, %f60084, %f60085, %f60086, %f60087, %f60088, %f60089};
	bar.warp.sync 	-1;
	wmma.mma.sync.aligned.row.col.m16n16k16.f32.f32 {%f60098, %f60099, %f60100, %f60101, %f60102, %f60103, %f60104, %f60105}, {%r2, %r2, %r2, %r2, %r2, %r2, %r2, %r2}, {%r2, %r2, %r2, %r2, %r2, %r2, %r2, %r2}, {%f60090, %f60091, %f60092, %f60093, %f60094, %f60095, %f60096, %f60097};
	bar.warp.sync 	-1;
	wmma.mma.sync.aligned.row.col.m16n16k16.f32.f32 {%f60106, %f60107, %f60108, %f60109, %f60110, %f60111, %f60112, %f60113}, {%r2, %r2, %r2, %r2, %r2, %r2, %r2, %r2}, {%r2, %r2, %r2, %r2, %r2, %r2, %r2, %r2}, {%f60098, %f60099, %f60100, %f60101, %f60102, %f60103, %f60104, %f60105};
	bar.warp.sync 	-1;
	wmma.mma.sync.aligned.row.col.m16n16k16.f32.f32 {%f60114, %f60115, %f60116, %f60117, %f60118, %f60119, %f60120, %f60121}, {%r2, %r2, %r2, %r2, %r2, %r2, %r2, %r2}, {%r2, %r2, %r2, %r2, %r2, %r2, %r2, %r2}, {%f60106, %f60107, %f60108, %f60109, %f60110, %f60111, %f60112, %f60113};
	bar.warp.sync 	-1;
	wmma.mma.sync.aligned.row.col.m16n16k16.f32.f32 {%f60122, %f60123, %f60124, %f60125, %f60126, %f60127, %f60128, %f60129}, {%r2, %r2, %r2, %r2, %r2, %r2, %r2, %r2}, {%r2, %r2, %r2, %r2, %r2, %r2, %r2, %r2}, {%f60114, %f60115, %f60116, %f60117, %f60118, %f60119, %f60120, %f60121};
	bar.warp.sync 	-1;
	wmma.mma.sync.aligned.row.col.m16n16k16.f32.f32 {%f60130, %f60131, %f60132, %f60133, %f60134, %f60135, %f60136, %f60137}, {%r2, %r2, %r2, %r2, %r2, %r2, %r2, %r2}, {%r2, %r2, %r2, %r2, %r2, %r2, %r2, %r2}, {%f60122, %f60123, %f60124, %f60125, %f60126, %f60127, %f60128, %f60129};
	bar.warp.sync 	-1;
	wmma.mma.sync.aligned.row.col.m16n16k16.f32.f32 {%f60138, %f60139, %f60140, %f60141, %f60142, %f60143, %f60144, %f60145}, {%r2, %r2, %r2, %r2, %r2, %r2, %r2, %r2}, {%r2, %r2, %r2, %r2, %r2, %r2, %r2, %r2}, {%f60130, %f60131, %f60132, %f60133, %f60134, %f60135, %f60136, %f60137};
	bar.warp.sync 	-1;
	wmma.mma.sync.aligned.row.col.m16n16k16.f32.f32 {%f60146, %f60147, %f60148, %f60149, %f60150, %f60151, %f60152, %f60153}, {%r2, %r2, %r2, %r2, %r2, %r2, %r2, %r2}, {%r2, %r2, %r2, %r2, %r2, %r2, %r2, %r2}, {%f60138, %f60139, %f60140, %f60141, %f60142, %f60143, %f60144, %f60145};
	bar.warp.sync 	-1;
	wmma.mma.sync.aligned.row.col.m16n16k16.f32.f32 {%f60154, %f60155, %f60156, %f60157, %f60158, %f60159, %f60160, %f60161}, {%r2, %r2, %r2, %r2, %r2, %r2, %r2, %r2}, {%r2, %r2, %r2, %r2, %r2, %r2, %r2, %r2}, {%f60146, %f60147, %f60148, %f60149, %f60150, %f60151, %f60152, %f60153};
	bar.warp.sync 	-1;
	wmma.mma.sync.aligned.row.col.m16n16k16.f32.f32 {%f60162, %f60163, %f60164, %f60165, %f60166, %f60167, %f60168, %f60169}, {%r2, %r2, %r2, %r2, %r2, %r2, %r2, %r2}, {%r2, %r2, %r2, %r2, %r2, %r2, %r2, %r2}, {%f60154, %f60155, %f60156, %f60157, %f60158, %f60159, %f60160, %f60161};
	bar.warp.sync 	-1;
	wmma.mma.sync.aligned.row.col.m16n16k16.f32.f32 {%f60170, %f60171, %f60172, %f60173, %f60174, %f60175, %f60176, %f60177}, {%r2, %r2, %r2, %r2, %r2, %r2, %r2, %r2}, {%r2, %r2, %r2, %r2, %r2, %r2, %r2, %r2}, {%f60162, %f60163, %f60164, %f60165, %f60166, %f60167, %f60168, %f60169};
	bar.warp.sync 	-1;
	wmma.mma.sync.aligned.row.col.m16n16k16.f32.f32 {%f60178, %f60179, %f60180, %f60181, %f60182, %f60183, %f60184, %f60185}, {%r2, %r2, %r2, %r2, %r2, %r2, %r2, %r2}, {%r2, %r2, %r2, %r2, %r2, %r2, %r2, %r2}, {%f60170, %f60171, %f60172, %f60173, %f60174, %f60175, %f60176, %f60177};
	bar.warp.sync 	-1;
	wmma.mma.sync.aligned.row.col.m16n16k16.f32.f32 {%f60186, %f60187, %f60188, %f60189, %f60190, %f60191, %f60192, %f60193}, {%r2, %r2, %r2, %r2, %r2, %r2, %r2, %r2}, {%r2, %r2, %r2, %r2, %r2, %r2, %r2, %r2}, {%f60178, %f60179, %f60180, %f60181, %f60182, %f60183, %f60184, %f60185};
	bar.warp.sync 	-1;
	wmma.mma.sync.aligned.row.col.m16n16k16.f32.f32 {%f60194, %f60195, %f60196, %f60197, %f60198, %f60199, %f60200, %f60201}, {%r2, %r2, %r2, %r2, %r2, %r2, %r2, %r2}, {%r2, %r2, %r2, %r2, %r2, %r2, %r2, %r2}, {%f60186, %f60187, %f60188, %f60189, %f60190, %f60191, %f60192, %f60193};
	bar.warp.sync 	-1;
	wmma.mma.sync.aligned.row.col.m16n16k16.f32.f32 {%f60202, %f60203, %f60204, %f60205, %f60206, %f60207, %f60208, %f60209}, {%r2, %r2, %r2, %r2, %r2, %r2, %r2, %r2}, {%r2, %r2, %r2, %r2, %r2, %r2, %r2, %r2}, {%f60194, %f60195, %f60196, %f60197, %f60198, %f60199, %f60200, %f60201};
	bar.warp.sync 	-1;
	wmma.mma.sync.aligned.row.col.m16n16k16.f32.f32 {%f60210, %f60211, %f60212, %f60213, %f60214, %f60215, %f60216, %f60217}, {%r2, %r2, %r2, %r2, %r2, %r2, %r2, %r2}, {%r2, %r2, %r2, %r2, %r2, %r2, %r2, %r2}, {%f60202, %f60203, %f60204, %f60205, %f60206, %f60207, %f60208, %f60209};
	bar.warp.sync 	-1;
	wmma.mma.sync.aligned.row.col.m16n16k16.f32.f32 {%f60218, %f60219, %f60220, %f60221, %f60222, %f60223, %f60224, %f60225}, {%r2, %r2, %r2, %r2, %r2, %r2, %r2, %r2}, {%r2, %r2, %r2, %r2, %r2, %r2, %r2, %r2}, {%f60210, %f60211, %f60212, %f60213, %f60214, %f60215, %f60216, %f60217};
	bar.warp.sync 	-1;
	wmma.mma.sync.aligned.row.col.m16n16k16.f32.f32 {%f60226, %f60227, %f60228, %f60229, %f60230, %f60231, %f60232, %f60233}, {%r2, %r2, %r2, %r2, %r2, %r2, %r2, %r2}, {%r2, %r2, %r2, %r2, %r2, %r2, %r2, %r2}, {%f60218, %f60219, %f60220, %f60221, %f60222, %f60223, %f60224, %f60225};
	bar.warp.sync 	-1;
	wmma.mma.sync.aligned.row.col.m16n16k16.f32.f32 {%f60234, %f60235, %f60236, %f60237, %f60238, %f60239, %f60240, %f60241}, {%r2, %r2, %r2, %r2, %r2, %r2, %r2, %r2}, {%r2, %r2, %r2, %r2, %r2, %r2, %r2, %r2}, {%f60226, %f60227, %f60228, %f60229, %f60230, %f60231, %f60232, %f60233};
	bar.warp.sync 	-1;
	wmma.mma.sync.aligned.row.col.m16n16k16.f32.f32 {%f60242, %f60243, %f60244, %f60245, %f60246, %f60247, %f60248, %f60249}, {%r2, %r2, %r2, %r2, %r2, %r2, %r2, %r2}, {%r2, %r2, %r2, %r2, %r2, %r2, %r2, %r2}, {%f60234, %f60235, %f60236, %f60237, %f60238, %f60239, %f60240, %f60241};
	bar.warp.sync 	-1;
	wmma.mma.sync.aligned.row.col.m16n16k16.f32.f32 {%f60250, %f60251, %f60252, %f60253, %f60254, %f60255, %f60256, %f60257}, {%r2, %r2, %r2, %r2, %r2, %r2, %r2, %r2}, {%r2, %r2, %r2, %r2, %r2, %r2, %r2, %r2}, {%f60242, %f60243, %f60244, %f60245, %f60246, %f60247, %f60248, %f60249};
	bar.warp.sync 	-1;
	wmma.mma.sync.aligned.row.col.m16n16k16.f32.f32 {%f60258, %f60259, %f60260, %f60261, %f60262, %f60263, %f60264, %f60265}, {%r2, %r2, %r2, %r2, %r2, %r2, %r2, %r2}, {%r2, %r2, %r2, %r2, %r2, %r2, %r2, %r2}, {%f60250, %f60251, %f60252, %f60253, %f60254, %f60255, %f60256, %f60257};
	bar.warp.sync 	-1;
	wmma.mma.sync.aligned.row.col.m16n16k16.f32.f32 {%f60266, %f60267, %f60268, %f60269, %f60270, %f60271, %f60272, %f60273}, {%r2, %r2, %r2, %r2, %r2, %r2, %r2, %r2}, {%r2, %r2, %r2, %r2, %r2, %r2, %r2, %r2}, {%f60258, %f60259, %f60260, %f60261, %f60262, %f60263, %f60264, %f60265};
	bar.warp.sync 	-1;
	wmma.mma.sync.aligned.row.col.m16n16k16.f32.f32 {%f60274, %f60275, %f60276, %f60277, %f60278, %f60279, %f60280, %f60281}, {%r2, %r2, %r2, %r2, %r2, %r2, %r2, %r2}, {%r2, %r2, %r2, %r2, %r2, %r2, %r2, %r2}, {%f60266, %f60267, %f60268, %f60269, %f60270, %f60271, %f60272, %f60273};
	bar.warp.sync 	-1;
	wmma.mma.sync.aligned.row.col.m16n16k16.f32.f32 {%f60282, %f60283, %f60284, %f60285, %f60286, %f60287, %f60288, %f60289}, {%r2, %r2, %r2, %r2, %r2, %r2, %r2, %r2}, {%r2, %r2, %r2, %r2, %r2, %r2, %r2, %r2}, {%f60274, %f60275, %f60276, %f60277, %f60278, %f60279, %f60280, %f60281};
	bar.warp.sync 	-1;
	wmma.mma.sync.aligned.row.col.m16n16k16.f32.f32 {%f60290, %f60291, %f60292, %f60293, %f60294, %f60295, %f60296, %f60297}, {%r2, %r2, %r2, %r2, %r2, %r2, %r2, %r2}, {%r2, %r2, %r2, %r2, %r2, %r2, %r2, %r2}, {%f60282, %f60283, %f60284, %f60285, %f60286, %f60287, %f60288, %f60289};
	bar.warp.sync 	-1;
	wmma.mma.sync.aligned.row.col.m16n16k16.f32.f32 {%f60298, %f60299, %f60300, %f60301, %f60302, %f60303, %f60304, %f60305}, {%r2, %r2, %r2, %r2, %r2, %r2, %r2, %r2}, {%r2, %r2, %r2, %r2, %r2, %r2, %r2, %r2}, {%f60290, %f60291, %f60292, %f60293, %f60294, %f60295, %f60296, %f60297};
	bar.warp.sync 	-1;
	wmma.mma.sync.aligned.row.col.m16n16k16.f32.f32 {%f60306, %f60307, %f60308, %f60309, %f60310, %f60311, %f60312, %f60313}, {%r2, %r2, %r2, %r2, %r2, %r2, %r2, %r2}, {%r2, %r2, %r2, %r2, %r2, %r2, %r2, %r2}, {%f60298, %f60299, %f60300, %f60301, %f60302, %f60303, %f60304, %f60305};
	bar.warp.sync 	-1;
	wmma.mma.sync.aligned.row.col.m16n16k16.f32.f32 {%f60314, %f60315, %f60316, %f60317, %f60318, %f60319, %f60320, %f60321}, {%r2, %r2, %r2, %r2, %r2, %r2, %r2, %r2}, {%r2, %r2, %r2, %r2, %r2, %r2, %r2, %r2}, {%f60306, %f60307, %f60308, %f60309, %f60310, %f60311, %f60312, %f60313};
	bar.warp.sync 	-1;
	wmma.mma.sync.aligned.row.col.m16n16k16.f32.f32 {%f60322, %f60323, %f60324, %f60325, %f60326, %f60327, %f60328, %f60329}, {%r2, %r2, %r2, %r2, %r2, %r2, %r2, %r2}, {%r2, %r2, %r2, %r2, %r2, %r2, %r2, %r2}, {%f60314, %f60315, %f60316, %f60317, %f60318, %f60319, %f60320, %f60321};
	bar.warp.sync 	-1;
	wmma.mma.sync.aligned.row.col.m16n16k16.f32.f32 {%f60330, %f60331, %f60332, %f60333, %f60334, %f60335, %f60336, %f60337}, {%r2, %r2, %r2, %r2, %r2, %r2, %r2, %r2}, {%r2, %r2, %r2, %r2, %r2, %r2, %r2, %r2}, {%f60322, %f60323, %f60324, %f60325, %f60326, %f60327, %f60328, %f60329};
	bar.warp.sync 	-1;
	wmma.mma.sync.aligned.row.col.m16n16k16.f32.f32 {%f60338, %f60339, %f60340, %f60341, %f60342, %f60343, %f60344, %f60345}, {%r2, %r2, %r2, %r2, %r2, %r2, %r2, %r2}, {%r2, %r2, %r2, %r2, %r2, %r2, %r2, %r2}, {%f60330, %f60331, %f60332, %f60333, %f60334, %f60335, %f60336, %f60337};
	bar.warp.sync 	-1;
	wmma.mma.sync.aligned.row.col.m16n16k16.f32.f32 {%f60346, %f60347, %f60348, %f60349, %f60350, %f60351, %f60352, %f60353}, {%r2, %r2, %r2, %r2, %r2, %r2, %r2, %r2}, {%r2, %r2, %r2, %r2, %r2, %r2, %r2, %r2}, {%f60338, %f60339, %f60340, %f60341, %f60342, %f60343, %f60344, %f60345};
	bar.warp.sync 	-1;
	wmma.mma.sync.aligned.row.col.m16n16k16.f32.f32 {%f60354, %f60355, %f60356, %f60357, %f60358, %f60359, %f60360, %f60361}, {%r2, %r2, %r2, %r2, %r2, %r2, %r2, %r2}, {%r2, %r2, %r2, %r2, %r2, %r2, %r2, %r2}, {%f60346, %f60347, %f60348, %f60349, %f60350, %f60351, %f60352, %f60353};
	bar.warp.sync 	-1;
	wmma.mma.sync.aligned.row.col.m16n16k16.f32.f32 {%f60362, %f60363, %f60364, %f60365, %f60366, %f60367, %f60368, %f60369}, {%r2, %r2, %r2, %r2, %r2, %r2, %r2, %r2}, {%r2, %r2, %r2, %r2, %r2, %r2, %r2, %r2}, {%f60354, %f60355, %f60356, %f60357, %f60358, %f60359, %f60360, %f60361};
	bar.warp.sync 	-1;
	wmma.mma.sync.aligned.row.col.m16n16k16.f32.f32 {%f60370, %f60371, %f60372, %f60373, %f60374, %f60375, %f60376, %f60377}, {%r2, %r2, %r2, %r2, %r2, %r2, %r2, %r2}, {%r2, %r2, %r2, %r2, %r2, %r2, %r2, %r2}, {%f60362, %f60363, %f60364, %f60365, %f60366, %f60367, %f60368, %f60369};
	bar.warp.sync 	-1;
	wmma.mma.sync.aligned.row.col.m16n16k16.f32.f32 {%f60378, %f60379, %f60380, %f60381, %f60382, %f60383, %f60384, %f60385}, {%r2, %r2, %r2, %r2, %r2, %r2, %r2, %r2}, {%r2, %r2, %r2, %r2, %r2, %r2, %r2, %r2}, {%f60370, %f60371, %f60372, %f60373, %f60374, %f60375, %f60376, %f60377};
	bar.warp.sync 	-1;
	wmma.mma.sync.aligned.row.col.m16n16k16.f32.f32 {%f60386, %f60387, %f60388, %f60389, %f60390, %f60391, %f60392, %f60393}, {%r2, %r2, %r2, %r2, %r2, %r2, %r2, %r2}, {%r2, %r2, %r2, %r2, %r2, %r2, %r2, %r2}, {%f60378, %f60379, %f60380, %f60381, %f60382, %f60383, %f60384, %f60385};
	bar.warp.sync 	-1;
	wmma.mma.sync.aligned.row.col.m16n16k16.f32.f32 {%f60394, %f60395, %f60396, %f60397, %f60398, %f60399, %f60400, %f60401}, {%r2, %r2, %r2, %r2, %r2, %r2, %r2, %r2}, {%r2, %r2, %r2, %r2, %r2, %r2, %r2, %r2}, {%f60386, %f60387, %f60388, %f60389, %f60390, %f60391, %f60392, %f60393};
	bar.warp.sync 	-1;
	wmma.mma.sync.aligned.row.col.m16n16k16.f32.f32 {%f60402, %f60403, %f60404, %f60405, %f60406, %f60407, %f60408, %f60409}, {%r2, %r2, %r2, %r2, %r2, %r2, %r2, %r2}, {%r2, %r2, %r2, %r2, %r2, %r2, %r2, %r2}, {%f60394, %f60395, %f60396, %f60397, %f60398, %f60399, %f60400, %f60401};
	bar.warp.sync 	-1;
	wmma.mma.sync.aligned.row.col.m16n16k16.f32.f32 {%f60410, %f60411, %f60412, %f60413, %f60414, %f60415, %f60416, %f60417}, {%r2, %r2, %r2, %r2, %r2, %r2, %r2, %r2}, {%r2, %r2, %r2, %r2, %r2, %r2, %r2, %r2}, {%f60402, %f60403, %f60404, %f60405, %f60406, %f60407, %f60408, %f60409};
	bar.warp.sync 	-1;
	wmma.mma.sync.aligned.row.col.m16n16k16.f32.f32 {%f60418, %f60419, %f60420, %f60421, %f60422, %f60423, %f60424, %f60425}, {%r2, %r2, %r2, %r2, %r2, %r2, %r2, %r2}, {%r2, %r2, %r2, %r2, %r2, %r2, %r2, %r2}, {%f60410, %f60411, %f60412, %f60413, %f60414, %f60415, %f60416, %f60417};
	bar.warp.sync 	-1;
	wmma.mma.sync.aligned.row.col.m16n16k16.f32.f32 {%f60426, %f60427, %f60428, %f60429, %f60430, %f60431, %f60432, %f60433}, {%r2, %r2, %r2, %r2, %r2, %r2, %r2, %r2}, {%r2, %r2, %r2, %r2, %r2, %r2, %r2, %r2}, {%f60418, %f60419, %f60420, %f60421, %f60422, %f60423, %f60424, %f60425};
	bar.warp.sync 	-1;
	wmma.mma.sync.aligned.row.col.m16n16k16.f32.f32 {%f60434, %f60435, %f60436, %f60437, %f60438, %f60439, %f60440, %f60441}, {%r2, %r2, %r2, %r2, %r2, %r2, %r2, %r2}, {%r2, %r2, %r2, %r2, %r2, %r2, %r2, %r2}, {%f60426, %f60427, %f60428, %f60429, %f60430, %f60431, %f60432, %f60433};
	bar.warp.sync 	-1;
	wmma.mma.sync.aligned.row.col.m16n16k16.f32.f32 {%f60442, %f60443, %f60444, %f60445, %f60446, %f60447, %f60448, %f60449}, {%r2, %r2, %r2, %r2, %r2, %r2, %r2, %r2}, {%r2, %r2, %r2, %r2, %r2, %r2, %r2, %r2}, {%f60434, %f60435, %f60436, %f60437, %f60438, %f60439, %f60440, %f60441};
	bar.warp.sync 	-1;
	wmma.mma.sync.aligned.row.col.m16n16k16.f32.f32 {%f60450, %f60451, %f60452, %f60453, %f60454, %f60455, %f60456, %f60457}, {%r2, %r2, %r2, %r2, %r2, %r2, %r2, %r2}, {%r2, %r2, %r2, %r2, %r2, %r2, %r2, %r2}, {%f60442, %f60443, %f60444, %f60445, %f60446, %f60447, %f60448, %f60449};
	bar.warp.sync 	-1;
	wmma.mma.sync.aligned.row.col.m16n16k16.f32.f32 {%f60458, %f60459, %f60460, %f60461, %f60462, %f60463, %f60464, %f60465}, {%r2, %r2, %r2, %r2, %r2, %r2, %r2, %r2}, {%r2, %r2, %r2, %r2, %r2, %r2, %r2, %r2}, {%f60450, %f60451, %f60452, %f60453, %f60454, %f60455, %f60456, %f60457};
	bar.warp.sync 	-1;
	wmma.mma.sync.aligned.row.col.m16n16k16.f32.f32 {%f60466, %f60467, %f60468, %f60469, %f60470, %f60471, %f60472, %f60473}, {%r2, %r2, %r2, %r2, %r2, %r2, %r2, %r2}, {%r2, %r2, %r2, %r2, %r2, %r2, %r2, %r2}, {%f60458, %f60459, %f60460, %f60461, %f60462, %f60463, %f60464, %f60465};
	bar.warp.sync 	-1;
	wmma.mma.sync.aligned.row.col.m16n16k16.f32.f32 {%f60474, %f60475, %f60476, %f60477, %f60478, %f60479, %f60480, %f60481}, {%r2, %r2, %r2, %r2, %r2, %r2, %r2, %r2}, {%r2, %r2, %r2, %r2, %r2, %r2, %r2, %r2}, {%f60466, %f60467, %f60468, %f60469, %f60470, %f60471, %f60472, %f60473};
	bar.warp.sync 	-1;
	wmma.mma.sync.aligned.row.col.m16n16k16.f32.f32 {%f60482, %f60483, %f60484, %f60485, %f60486, %f60487, %f60488, %f60489}, {%r2, %r2, %r2, %r2, %r2, %r2, %r2, %r2}, {%r2, %r2, %r2, %r2, %r2, %r2, %r2, %r2}, {%f60474, %f60475, %f60476, %f60477, %f60478, %f60479, %f60480, %f60481};
	bar.warp.sync 	-1;
	wmma.mma.sync.aligned.row.col.m16n16k16.f32.f32 {%f60490, %f60491, %f60492, %f60493, %f60494, %f60495, %f60496, %f60497}, {%r2, %r2, %r2, %r2, %r2, %r2, %r2, %r2}, {%r2, %r2, %r2, %r2, %r2, %r2, %r2, %r2}, {%f60482, %f60483, %f60484, %f60485, %f60486, %f60487, %f60488, %f60489};
	bar.warp.sync 	-1;
	wmma.mma.sync.aligned.row.col.m16n16k16.f32.f32 {%f60498, %f60499, %f60500, %f60501, %f60502, %f60503, %f60504, %f60505}, {%r2, %r2, %r2, %r2, %r2, %r2, %r2, %r2}, {%r2, %r2, %r2, %r2, %r2, %r2, %r2, %r2}, {%f60490, %f60491, %f60492, %f60493, %f60494, %f60495, %f60496, %f60497};
	bar.warp.sync 	-1;
	wmma.mma.sync.aligned.row.col.m16n16k16.f32.f32 {%f60506, %f60507, %f60508, %f60509, %f60510, %f60511, %f60512, %f60513}, {%r2, %r2, %r2, %r2, %r2, %r2, %r2, %r2}, {%r2, %r2, %r2, %r2, %r2, %r2, %r2, %r2}, {%f60498, %f60499, %f60500, %f60501, %f60502, %f60503, %f60504, %f60505};
	bar.warp.sync 	-1;
	wmma.mma.sync.aligned.row.col.m16n16k16.f32.f32 {%f60514, %f60515, %f60516, %f60517, %f60518, %f60519, %f60520, %f60521}, {%r2, %r2, %r2, %r2, %r2, %r2, %r2, %r2}, {%r2, %r2, %r2, %r2, %r2, %r2, %r2, %r2}, {%f60506, %f60507, %f60508, %f60509, %f60510, %f60511, %f60512, %f60513};
	bar.warp.sync 	-1;
	wmma.mma.sync.aligned.row.col.m16n16k16.f32.f32 {%f60522, %f60523, %f60524, %f60525, %f60526, %f60527, %f60528, %f60529}, {%r2, %r2, %r2, %r2, %r2, %r2, %r2, %r2}, {%r2, %r2, %r2, %r2, %r2, %r2, %r2, %r2}, {%f60514, %f60515, %f60516, %f60517, %f60518, %f60519, %f60520, %f60521};
	bar.warp.sync 	-1;
	wmma.mma.sync.aligned.row.col.m16n16k16.f32.f32 {%f60530, %f60531, %f60532, %f60533, %f60534, %f60535, %f60536, %f60537}, {%r2, %r2, %r2, %r2, %r2, %r2, %r2, %r2}, {%r2, %r2, %r2, %r2, %r2, %r2, %r2, %r2}, {%f60522, %f60523, %f60524, %f60525, %f60526, %f60527, %f60528, %f60529};
	bar.warp.sync 	-1;
	wmma.mma.sync.aligned.row.col.m16n16k16.f32.f32 {%f60538, %f60539, %f60540, %f60541, %f60542, %f60543, %f60544, %f60545}, {%r2, %r2, %r2, %r2, %r2, %r2, %r2, %r2}, {%r2, %r2, %r2, %r2, %r2, %r2, %r2, %r2}, {%f60530, %f60531, %f60532, %f60533, %f60534, %f60535, %f60536, %f60537};
	bar.warp.sync 	-1;
	wmma.mma.sync.aligned.row.col.m16n16k16.f32.f32 {%f60546, %f60547, %f60548, %f60549, %f60550, %f60551, %f60552, %f60553}, {%r2, %r2, %r2, %r2, %r2, %r2, %r2, %r2}, {%r2, %r2, %r2, %r2, %r2, %r2, %r2, %r2}, {%f60538, %f60539, %f60540, %f60541, %f60542, %f60543, %f60544, %f60545};
	bar.warp.sync 	-1;
	wmma.mma.sync.aligned.row.col.m16n16k16.f32.f32 {%f60554, %f60555, %f60556, %f60557, %f60558, %f60559, %f60560, %f60561}, {%r2, %r2, %r2, %r2, %r2, %r2, %r2, %r2}, {%r2, %r2, %r2, %r2, %r2, %r2, %r2, %r2}, {%f60546, %f60547, %f60548, %f60549, %f60550, %f60551, %f60552, %f60553};
	bar.warp.sync 	-1;
	wmma.mma.sync.aligned.row.col.m16n16k16.f32.f32 {%f60562, %f60563, %f60564, %f60565, %f60566, %f60567, %f60568, %f60569}, {%r2, %r2, %r2, %r2, %r2, %r2, %r2, %r2}, {%r2, %r2, %r2, %r2, %r2, %r2, %r2, %r2}, {%f60554, %f60555, %f60556, %f60557, %f60558, %f60559, %f60560, %f60561};
	bar.warp.sync 	-1;
	wmma.mma.sync.aligned.row.col.m16n16k16.f32.f32 {%f60570, %f60571, %f60572, %f60573, %f60574, %f60575, %f60576, %f60577}, {%r2, %r2, %r2, %r2, %r2, %r2, %r2, %r2}, {%r2, %r2, %r2, %r2, %r2, %r2, %r2, %r2}, {%f60562, %f60563, %f60564, %f60565, %f60566, %f60567, %f60568, %f60569};
	bar.warp.sync 	-1;
	wmma.mma.sync.aligned.row.col.m16n16k16.f32.f32 {%f60578, %f60579, %f60580, %f60581, %f60582, %f60583, %f60584, %f60585}, {%r2, %r2, %r2, %r2, %r2, %r2, %r2, %r2}, {%r2, %r2, %r2, %r2, %r2, %r2, %r2, %r2}, {%f60570, %f60571, %f60572, %f60573, %f60574, %f60575, %f60576, %f60577};
	bar.warp.sync 	-1;
	wmma.mma.sync.aligned.row.col.m16n16k16.f32.f32 {%f60586, %f60587, %f60588, %f60589, %f60590, %f60591, %f60592, %f60593}, {%r2, %r2, %r2, %r2, %r2, %r2, %r2, %r2}, {%r2, %r2, %r2, %r2, %r2, %r2, %r2, %r2}, {%f60578, %f60579, %f60580, %f60581, %f60582, %f60583, %f60584, %f60585};
	bar.warp.sync 	-1;
	wmma.mma.sync.aligned.row.col.m16n16k16.f32.f32 {%f60594, %f60595, %f60596, %f60597, %f60598, %f60599, %f60600, %f60601}, {%r2, %r2, %r2, %r2, %r2, %r2, %r2, %r2}, {%r2, %r2, %r2, %r2, %r2, %r2, %r2, %r2}, {%f60586, %f60587, %f60588, %f60589, %f60590, %f60591, %f60592, %f60593};
	bar.warp.sync 	-1;
	wmma.mma.sync.aligned.row.col.m16n16k16.f32.f32 {%f60602, %f60603, %f60604, %f60605, %f60606, %f60607, %f60608, %f60609}, {%r2, %r2, %r2, %r2, %r2, %r2, %r2, %r2}, {%r2, %r2, %r2, %r2, %r2, %r2, %r2, %r2}, {%f60594, %f60595, %f60596, %f60597, %f60598, %f60599, %f60600, %f60601};
	bar.warp.sync 	-1;
	wmma.mma.sync.aligned.row.col.m16n16k16.f32.f32 {%f60610, %f60611, %f60612, %f60613, %f60614, %f60615, %f60616, %f60617}, {%r2, %r2, %r2, %r2, %r2, %r2, %r2, %r2}, {%r2, %r2, %r2, %r2, %r2, %r2, %r2, %r2}, {%f60602, %f60603, %f60604, %f60605, %f60606, %f60607, %f60608, %f60609};
	bar.warp.sync 	-1;
	wmma.mma.sync.aligned.row.col.m16n16k16.f32.f32 {%f60618, %f60619, %f60620, %f60621, %f60622, %f60623, %f60624, %f60625}, {%r2, %r2, %r2, %r2, %r2, %r2, %r2, %r2}, {%r2, %r2, %r2, %r2, %r2, %r2, %r2, %r2}, {%f60610, %f60611, %f60612, %f60613, %f60614, %f60615, %f60616, %f60617};
	bar.warp.sync 	-1;
	wmma.mma.sync.aligned.row.col.m16n16k16.f32.f32 {%f60626, %f60627, %f60628, %f60629, %f60630, %f60631, %f60632, %f60633}, {%r2, %r2, %r2, %r2, %r2, %r2, %r2, %r2}, {%r2, %r2, %r2, %r2, %r2, %r2, %r2, %r2}, {%f60618, %f60619, %f60620, %f60621, %f60622, %f60623, %f60624, %f60625};
	bar.warp.sync 	-1;
	wmma.mma.sync.aligned.row.col.m16n16k16.f32.f32 {%f60634, %f60635, %f60636, %f60637, %f60638, %f60639, %f60640, %f60641}, {%r2, %r2, %r2, %r2, %r2, %r2, %r2, %r2}, {%r2, %r2, %r2, %r2, %r2, %r2, %r2, %r2}, {%f60626, %f60627, %f60628, %f60629, %f60630, %f60631, %f60632, %f60633};
	bar.warp.sync 	-1;
	wmma.mma.sync.aligned.row.col.m16n16k16.f32.f32 {%f60642, %f60643, %f60644, %f60645, %f60646, %f60647, %f60648, %f60649}, {%r2, %r2, %r2, %r2, %r2, %r2, %r2, %r2}, {%r2, %r2, %r2, %r2, %r2, %r2, %r2, %r2}, {%f60634, %f60635, %f60636, %f60637, %f60638, %f60639, %f60640, %f60641};
	bar.warp.sync 	-1;
	wmma.mma.sync.aligned.row.col.m16n16k16.f32.f32 {%f60650, %f60651, %f60652, %f60653, %f60654, %f60655, %f60656, %f60657}, {%r2, %r2, %r2, %r2, %r2, %r2, %r2, %r2}, {%r2, %r2, %r2, %r2, %r2, %r2, %r2, %r2}, {%f60642, %f60643, %f60644, %f60645, %f60646, %f60647, %f60648, %f60649};
	bar.warp.sync 	-1;
	wmma.mma.sync.aligned.row.col.m16n16k16.f32.f32 {%f60658, %f60659, %f60660, %f60661, %f60662, %f60663, %f60664, %f60665}, {%r2, %r2, %r2, %r2, %r2, %r2, %r2, %r2}, {%r2, %r2, %r2, %r2, %r2, %r2, %r2, %r2}, {%f60650, %f60651, %f60652, %f60653, %f60654, %f60655, %f60656, %f60657};
	bar.warp.sync 	-1;
	wmma.mma.sync.aligned.row.col.m16n16k16.f32.f32 {%f60666, %f60667, %f60668, %f60669, %f60670, %f60671, %f60672, %f60673}, {%r2, %r2, %r2, %r2, %r2, %r2, %r2, %r2}, {%r2, %r2, %r2, %r2, %r2, %r2, %r2, %r2}, {%f60658, %f60659, %f60660, %f60661, %f60662, %f60663, %f60664, %f60665};
	bar.warp.sync 	-1;
	wmma.mma.sync.aligned.row.col.m16n16k16.f32.f32 {%f60674, %f60675, %f60676, %f60677, %f60678, %f60679, %f60680, %f60681}, {%r2, %r2, %r2, %r2, %r2, %r2, %r2, %r2}, {%r2, %r2, %r2, %r2, %r2, %r2, %r2, %r2}, {%f60666, %f60667, %f60668, %f60669, %f60670, %f60671, %f60672, %f60673};
	bar.warp.sync 	-1;
	wmma.mma.sync.aligned.row.col.m16n16k16.f32.f32 {%f60682, %f60683, %f60684, %f60685, %f60686, %f60687, %f60688, %f60689}, {%r2, %r2, %r2, %r2, %r2, %r2, %r2, %r2}, {%r2, %r2, %r2, %r2, %r2, %r2, %r2, %r2}, {%f60674, %f60675, %f60676, %f60677, %f60678, %f60679, %f60680, %f60681};
	bar.warp.sync 	-1;
	wmma.mma.sync.aligned.row.col.m16n16k16.f32.f32 {%f60690, %f60691, %f60692, %f60693, %f60694, %f60695, %f60696, %f60697}, {%r2, %r2, %r2, %r2, %r2, %r2, %r2, %r2}, {%r2, %r2, %r2, %r2, %r2, %r2, %r2, %r2}, {%f60682, %f60683, %f60684, %f60685, %f60686, %f60687, %f60688, %f60689};
	bar.warp.sync 	-1;
	wmma.mma.sync.aligned.row.col.m16n16k16.f32.f32 {%f60698, %f60699, %f60700, %f60701, %f60702, %f60703, %f60704, %f60705}, {%r2, %r2, %r2, %r2, %r2, %r2, %r2, %r2}, {%r2, %r2, %r2, %r2, %r2, %r2, %r2, %r2}, {%f60690, %f60691, %f60692, %f60693, %f60694, %f60695, %f60696, %f60697};
	bar.warp.sync 	-1;
	wmma.mma.sync.aligned.row.col.m16n16k16.f32.f32 {%f60706, %f60707, %f60708, %f60709, %f60710, %f60711, %f60712, %f60713}, {%r2, %r2, %r2, %r2, %r2, %r2, %r2, %r2}, {%r2, %r2, %r2, %r2, %r2, %r2, %r2, %r2}, {%f60698, %f60699, %f60700, %f60701, %f60702, %f60703, %f60704, %f60705};
	bar.warp.sync 	-1;
	wmma.mma.sync.aligned.row.col.m16n16k16.f32.f32 {%f60714, %f60715, %f60716, %f60717, %f60718, %f60719, %f60720, %f60721}, {%r2, %r2, %r2, %r2, %r2, %r2, %r2, %r2}, {%r2, %r2, %r2, %r2, %r2, %r2, %r2, %r2}, {%f60706, %f60707, %f60708, %f60709, %f60710, %f60711, %f60712, %f60713};
	bar.warp.sync 	-1;
	wmma.mma.sync.aligned.row.col.m16n16k16.f32.f32 {%f60722, %f60723, %f60724, %f60725, %f60726, %f60727, %f60728, %f60729}, {%r2, %r2, %r2, %r2, %r2, %r2, %r2, %r2}, {%r2, %r2, %r2, %r2, %r2, %r2, %r2, %r2}, {%f60714, %f60715, %f60716, %f60717, %f60718, %f60719, %f60720, %f60721};
	bar.warp.sync 	-1;
	wmma.mma.sync.aligned.row.col.m16n16k16.f32.f32 {%f60730, %f60731, %f60732, %f60733, %f60734, %f60735, %f60736, %f60737}, {%r2, %r2, %r2, %r2, %r2, %r2, %r2, %r2}, {%r2, %r2, %r2, %r2, %r2, %r2, %r2, %r2}, {%f60722, %f60723, %f60724, %f60725, %f60726, %f60727, %f60728, %f60729};
	bar.warp.sync 	-1;
	wmma.mma.sync.aligned.row.col.m16n16k16.f32.f32 {%f60738, %f60739, %f60740, %f60741, %f60742, %f60743, %f60744, %f60745}, {%r2, %r2, %r2, %r2, %r2, %r2, %r2, %r2}, {%r2, %r2, %r2, %r2, %r2, %r2, %r2, %r2}, {%f60730, %f60731, %f60732, %f60733, %f60734, %f60735, %f60736, %f60737};
	bar.warp.sync 	-1;
	wmma.mma.sync.aligned.row.col.m16n16k16.f32.f32 {%f60746, %f60747, %f60748, %f60749, %f60750, %f60751, %f60752, %f60753}, {%r2, %r2, %r2, %r2, %r2, %r2, %r2, %r2}, {%r2, %r2, %r2, %r2, %r2, %r2, %r2, %r2}, {%f60738, %f60739, %f60740, %f60741, %f60742, %f60743, %f60744, %f60745};
	bar.warp.sync 	-1;
	wmma.mma.sync.aligned.row.col.m16n16k16.f32.f32 {%f60754, %f60755, %f60756, %f60757, %f60758, %f60759, %f60760, %f60761}, {%r2, %r2, %r2, %r2, %r2, %r2, %r2, %r2}, {%r2, %r2, %r2, %r2, %r2, %r2, %r2, %r2}, {%f60746, %f60747, %f60748, %f60749, %f60750, %f60751, %f60752, %f60753};
	bar.warp.sync 	-1;
	wmma.mma.sync.aligned.row.col.m16n16k16.f32.f32 {%f60762, %f60763, %f60764, %f60765, %f60766, %f60767, %f60768, %f60769}, {%r2, %r2, %r2, %r2, %r2, %r2, %r2, %r2}, {%r2, %r2, %r2, %r2, %r2, %r2, %r2, %r2}, {%f60754, %f60755, %f60756, %f60757, %f60758, %f60759, %f60760, %f60761};
	bar.warp.sync 	-1;
	wmma.mma.sync.aligned.row.col.m16n16k16.f32.f32 {%f60770, %f60771, %f60772, %f60773, %f60774, %f60775, %f60776, %f60777}, {%r2, %r2, %r2, %r2, %r2, %r2, %r2, %r2}, {%r2, %r2, %r2, %r2, %r2, %r2, %r2, %r2}, {%f60762, %f60763, %f60764, %f60765, %f60766, %f60767, %f60768, %f60769};
	bar.warp.sync 	-1;
	wmma.mma.sync.aligned.row.col.m16n16k16.f32.f32 {%f60778, %f60779, %f60780, %f60781, %f60782, %f60783, %f60784, %f60785}, {%r2, %r2, %r2, %r2, %r2, %r2, %r2, %r2}, {%r2, %r2, %r2, %r2, %r2, %r2, %r2, %r2}, {%f60770, %f60771, %f60772, %f60773, %f60774, %f60775, %f60776, %f60777};
	bar.warp.sync 	-1;
	wmma.mma.sync.aligned.row.col.m16n16k16.f32.f32 {%f60786, %f60787, %f60788, %f60789, %f60790, %f60791, %f60792, %f60793}, {%r2, %r2, %r2, %r2, %r2, %r2, %r2, %r2}, {%r2, %r2, %r2, %r2, %r2, %r2, %r2, %r2}, {%f60778, %f60779, %f60780, %f60781, %f60782, %f60783, %f60784, %f60785};
	bar.warp.sync 	-1;
	wmma.mma.sync.aligned.row.col.m16n16k16.f32.f32 {%f60794, %f60795, %f60796, %f60797, %f60798, %f60799, %f60800, %f60801}, {%r2, %r2, %r2, %r2, %r2, %r2, %r2, %r2}, {%r2, %r2, %r2, %r2, %r2, %r2, %r2, %r2}, {%f60786, %f60787, %f60788, %f60789, %f60790, %f60791, %f60792, %f60793};
	bar.warp.sync 	-1;
	wmma.mma.sync.aligned.row.col.m16n16k16.f32.f32 {%f60802, %f60803, %f60804, %f60805, %f60806, %f60807, %f60808, %f60809}, {%r2, %r2, %r2, %r2, %r2, %r2, %r2, %r2}, {%r2, %r2, %r2, %r2, %r2, %r2, %r2, %r2}, {%f60794, %f60795, %f60796, %f60797, %f60798, %f60799, %f60800, %f60801};
	bar.warp.sync 	-1;
	wmma.mma.sync.aligned.row.col.m16n16k16.f32.f32 {%f60810, %f60811, %f60812, %f60813, %f60814, %f60815, %f60816, %f60817}, {%r2, %r2, %r2, %r2, %r2, %r2, %r2, %r2}, {%r2, %r2, %r2, %r2, %r2, %r2, %r2, %r2}, {%f60802, %f60803, %f60804, %f60805, %f60806, %f60807, %f60808, %f60809};
	bar.warp.sync 	-1;
	wmma.mma.sync.aligned.row.col.m16n16k16.f32.f32 {%f60818, %f60819, %f60820, %f60821, %f60822, %f60823, %f60824, %f60825}, {%r2, %r2, %r2, %r2, %r2, %r2, %r2, %r2}, {%r2, %r2, %r2, %r2, %r2, %r2, %r2, %r2}, {%f60810, %f60811, %f60812, %f60813, %f60814, %f60815, %f60816, %f60817};
	bar.warp.sync 	-1;
	wmma.mma.sync.aligned.row.col.m16n16k16.f32.f32 {%f60826, %f60827, %f60828, %f60829, %f60830, %f60831, %f60832, %f60833}, {%r2, %r2, %r2, %r2, %r2, %r2, %r2, %r2}, {%r2, %r2, %r2, %r2, %r2, %r2, %r2, %r2}, {%f60818, %f60819, %f60820, %f60821, %f60822, %f60823, %f60824, %f60825};
	bar.warp.sync 	-1;
	wmma.mma.sync.aligned.row.col.m16n16k16.f32.f32 {%f60834, %f60835, %f60836, %f60837, %f60838, %f60839, %f60840, %f60841}, {%r2, %r2, %r2, %r2, %r2, %r2, %r2, %r2}, {%r2, %r2, %r2, %r2, %r2, %r2, %r2, %r2}, {%f60826, %f60827, %f60828, %f60829, %f60830, %f60831, %f60832, %f60833};
	bar.warp.sync 	-1;
	wmma.mma.sync.aligned.row.col.m16n16k16.f32.f32 {%f60842, %f60843, %f60844, %f60845, %f60846, %f60847, %f60848, %f60849}, {%r2, %r2, %r2, %r2, %r2, %r2, %r2, %r2}, {%r2, %r2, %r2, %r2, %r2, %r2, %r2, %r2}, {%f60834, %f60835, %f60836, %f60837, %f60838, %f60839, %f60840, %f60841};
	bar.warp.sync 	-1;
	wmma.mma.sync.aligned.row.col.m16n16k16.f32.f32 {%f60850, %f60851, %f60852, %f60853, %f60854, %f60855, %f60856, %f60857}, {%r2, %r2, %r2, %r2, %r2, %r2, %r2, %r2}, {%r2, %r2, %r2, %r2, %r2, %r2, %r2, %r2}, {%f60842, %f60843, %f60844, %f60845, %f60846, %f60847, %f60848, %f60849};
	bar.warp.sync 	-1;
	wmma.mma.sync.aligned.row.col.m16n16k16.f32.f32 {%f60858, %f60859, %f60860, %f60861, %f60862, %f60863, %f60864, %f60865}, {%r2, %r2, %r2, %r2, %r2, %r2, %r2, %r2}, {%r2, %r2, %r2, %r2, %r2, %r2, %r2, %r2}, {%f60850, %f60851, %f60852, %f60853, %f60854, %f60855, %f60856, %f60857};
	bar.warp.sync 	-1;
	wmma.mma.sync.aligned.row.col.m16n16k16.f32.f32 {%f60866, %f60867, %f60868, %f60869, %f60870, %f60871, %f60872, %f60873}, {%r2, %r2, %r2, %r2, %r2, %r2, %r2, %r2}, {%r2, %r2, %r2, %r2, %r2, %r2, %r2, %r2}, {%f60858, %f60859, %f60860, %f60861, %f60862, %f60863, %f60864, %f60865};
	bar.warp.sync 	-1;
	wmma.mma.sync.aligned.row.col.m16n16k16.f32.f32 {%f60874, %f60875, %f60876, %f60877, %f60878, %f60879, %f60880, %f60881}, {%r2, %r2, %r2, %r2, %r2, %r2, %r2, %r2}, {%r2, %r2, %r2, %r2, %r2, %r2, %r2, %r2}, {%f60866, %f60867, %f60868, %f60869, %f60870, %f60871, %f60872, %f60873};
	bar.warp.sync 	-1;
	wmma.mma.sync.aligned.row.col.m16n16k16.f32.f32 {%f60882, %f60883, %f60884, %f60885, %f60886, %f60887, %f60888, %f60889}, {%r2, %r2, %r2, %r2, %r2, %r2, %r2, %r2}, {%r2, %r2, %r2, %r2, %r2, %r2, %r2, %r2}, {%f60874, %f60875, %f60876, %f60877, %f60878, %f60879, %f60880, %f60881};
	bar.warp.sync 	-1;
	wmma.mma.sync.aligned.row.col.m16n16k16.f32.f32 {%f60890, %f60891, %f60892, %f60893, %f60894, %f60895, %f60896, %f60897}, {%r2, %r2, %r2, %r2, %r2, %r2, %r2, %r2}, {%r2, %r2, %r2, %r2, %r2, %r2, %r2, %r2}, {%f60882, %f60883, %f60884, %f60885, %f60886, %f60887, %f60888, %f60889};
	bar.warp.sync 	-1;
	wmma.mma.sync.aligned.row.col.m16n16k16.f32.f32 {%f60898, %f60899, %f60900, %f60901, %f60902, %f60903, %f60904, %f60905}, {%r2, %r2, %r2, %r2, %r2, %r2, %r2, %r2}, {%r2, %r2, %r2, %r2, %r2, %r2, %r2, %r2}, {%f60890, %f60891, %f60892, %f60893, %f60894, %f60895, %f60896, %f60897};
	bar.warp.sync 	-1;
	wmma.mma.sync.aligned.row.col.m16n16k16.f32.f32 {%f60906, %f60907, %f60908, %f60909, %f60910, %f60911, %f60912, %f60913}, {%r2, %r2, %r2, %r2, %r2, %r2, %r2, %r2}, {%r2, %r2, %r2, %r2, %r2, %r2, %r2, %r2}, {%f60898, %f60899, %f60900, %f60901, %f60902, %f60903, %f60904, %f60905};
	bar.warp.sync 	-1;
	wmma.mma.sync.aligned.row.col.m16n16k16.f32.f32 {%f60914, %f60915, %f60916, %f60917, %f60918, %f60919, %f60920, %f60921}, {%r2, %r2, %r2, %r2, %r2, %r2, %r2, %r2}, {%r2, %r2, %r2, %r2, %r2, %r2, %r2, %r2}, {%f60906, %f60907, %f60908, %f60909, %f60910, %f60911, %f60912, %f60913};
	bar.warp.sync 	-1;
	wmma.mma.sync.aligned.row.col.m16n16k16.f32.f32 {%f60922, %f60923, %f60924, %f60925, %f60926, %f60927, %f60928, %f60929}, {%r2, %r2, %r2, %r2, %r2, %r2, %r2, %r2}, {%r2, %r2, %r2, %r2, %r2, %r2, %r2, %r2}, {%f60914, %f60915, %f60916, %f60917, %f60918, %f60919, %f60920, %f60921};
	bar.warp.sync 	-1;
	wmma.mma.sync.aligned.row.col.m16n16k16.f32.f32 {%f60930, %f60931, %f60932, %f60933, %f60934, %f60935, %f60936, %f60937}, {%r2, %r2, %r2, %r2, %r2, %r2, %r2, %r2}, {%r2, %r2, %r2, %r2, %r2, %r2, %r2, %r2}, {%f60922, %f60923, %f60924, %f60925, %f60926, %f60927, %f60928, %f60929};
	bar.warp.sync 	-1;
	wmma.mma.sync.aligned.row.col.m16n16k16.f32.f32 {%f60938, %f60939, %f60940, %f60941, %f60942, %f60943, %f60944, %f60945}, {%r2, %r2, %r2, %r2, %r2, %r2, %r2, %r2}, {%r2, %r2, %r2, %r2, %r2, %r2, %r2, %r2}, {%f60930, %f60931, %f60932, %f60933, %f60934, %f60935, %f60936, %f60937};
	bar.warp.sync 	-1;
	wmma.mma.sync.aligned.row.col.m16n16k16.f32.f32 {%f60946, %f60947, %f60948, %f60949, %f60950, %f60951, %f60952, %f60953}, {%r2, %r2, %r2, %r2, %r2, %r2, %r2, %r2}, {%r2, %r2, %r2, %r2, %r2, %r2, %r2, %r2}, {%f60938, %f60939, %f60940, %f60941, %f60942, %f60943, %f60944, %f60945};
	bar.warp.sync 	-1;
	wmma.mma.sync.aligned.row.col.m16n16k16.f32.f32 {%f60954, %f60955, %f60956, %f60957, %f60958, %f60959, %f60960, %f60961}, {%r2, %r2, %r2, %r2, %r2, %r2, %r2, %r2}, {%r2, %r2, %r2, %r2, %r2, %r2, %r2, %r2}, {%f60946, %f60947, %f60948, %f60949, %f60950, %f60951, %f60952, %f60953};
	bar.warp.sync 	-1;
	wmma.mma.sync.aligned.row.col.m16n16k16.f32.f32 {%f60962, %f60963, %f60964, %f60965, %f60966, %f60967, %f60968, %f60969}, {%r2, %r2, %r2, %r2, %r2, %r2, %r2, %r2}, {%r2, %r2, %r2, %r2, %r2, %r2, %r2, %r2}, {%f60954, %f60955, %f60956, %f60957, %f60958, %f60959, %f60960, %f60961};
	bar.warp.sync 	-1;
	wmma.mma.sync.aligned.row.col.m16n16k16.f32.f32 {%f60970, %f60971, %f60972, %f60973, %f60974, %f60975, %f60976, %f60977}, {%r2, %r2, %r2, %r2, %r2, %r2, %r2, %r2}, {%r2, %r2, %r2, %r2, %r2, %r2, %r2, %r2}, {%f60962, %f60963, %f60964, %f60965, %f60966, %f60967, %f60968, %f60969};
	bar.warp.sync 	-1;
	wmma.mma.sync.aligned.row.col.m16n16k16.f32.f32 {%f60978, %f60979, %f60980, %f60981, %f60982, %f60983, %f60984, %f60985}, {%r2, %r2, %r2, %r2, %r2, %r2, %r2, %r2}, {%r2, %r2, %r2, %r2, %r2, %r2, %r2, %r2}, {%f60970, %f60971, %f60972, %f60973, %f60974, %f60975, %f60976, %f60977};
	bar.warp.sync 	-1;
	wmma.mma.sync.aligned.row.col.m16n16k16.f32.f32 {%f60986, %f60987, %f60988, %f60989, %f60990, %f60991, %f60992, %f60993}, {%r2, %r2, %r2, %r2, %r2, %r2, %r2, %r2}, {%r2, %r2, %r2, %r2, %r2, %r2, %r2, %r2}, {%f60978, %f60979, %f60980, %f60981, %f60982, %f60983, %f60984, %f60985};
	bar.warp.sync 	-1;
	wmma.mma.sync.aligned.row.col.m16n16k16.f32.f32 {%f60994, %f60995, %f60996, %f60997, %f60998, %f60999, %f61000, %f61001}, {%r2, %r2, %r2, %r2, %r2, %r2, %r2, %r2}, {%r2, %r2, %r2, %r2, %r2, %r2, %r2, %r2}, {%f60986, %f60987, %f60988, %f60989, %f60990, %f60991, %f60992, %f60993};
	bar.warp.sync 	-1;
	wmma.mma.sync.aligned.row.col.m16n16k16.f32.f32 {%f61002, %f61003, %f61004, %f61005, %f61006, %f61007, %f61008, %f61009}, {%r2, %r2, %r2, %r2, %r2, %r2, %r2, %r2}, {%r2, %r2, %r2, %r2, %r2, %r2, %r2, %r2}, {%f60994, %f60995, %f60996, %f60997, %f60998, %f60999, %f61000, %f61001};
	bar.warp.sync 	-1;
	wmma.mma.sync.aligned.row.col.m16n16k16.f32.f32 {%f61010, %f61011, %f61012, %f61013, %f61014, %f61015, %f61016, %f61017}, {%r2, %r2, %r2, %r2, %r2, %r2, %r2, %r2}, {%r2, %r2, %r2, %r2, %r2, %r2, %r2, %r2}, {%f61002, %f61003, %f61004, %f61005, %f61006, %f61007, %f61008, %f61009};
	bar.warp.sync 	-1;
	wmma.mma.sync.aligned.row.col.m16n16k16.f32.f32 {%f61018, %f61019, %f61020, %f61021, %f61022, %f61023, %f61024, %f61025}, {%r2, %r2, %r2, %r2, %r2, %r2, %r2, %r2}, {%r2, %r2, %r2, %r2, %r2, %r2, %r2, %r2}, {%f61010, %f61011, %f61012, %f61013, %f61014, %f61015, %f61016, %f61017};
	bar.warp.sync 	-1;
	wmma.mma.sync.aligned.row.col.m16n16k16.f32.f32 {%f61026, %f61027, %f61028, %f61029, %f61030, %f61031, %f61032, %f61033}, {%r2, %r2, %r2, %r2, %r2, %r2, %r2, %r2}, {%r2, %r2, %r2, %r2, %r2, %r2, %r2, %r2}, {%f61018, %f61019, %f61020, %f61021, %f61022, %f61023, %f61024, %f61025};
	bar.warp.sync 	-1;
	wmma.mma.sync.aligned.row.col.m16n16k16.f32.f32 {%f61034, %f61035, %f61036, %f61037, %f61038, %f61039, %f61040, %f61041}, {%r2, %r2, %r2, %r2, %r2, %r2, %r2, %r2}, {%r2, %r2, %r2, %r2, %r2, %r2, %r2, %r2}, {%f61026, %f61027, %f61028, %f61029, %f61030, %f61031, %f61032, %f61033};
	bar.warp.sync 	-1;
	wmma.mma.sync.aligned.row.col.m16n16k16.f32.f32 {%f61042, %f61043, %f61044, %f61045, %f61046, %f61047, %f61048, %f61049}, {%r2, %r2, %r2, %r2, %r2, %r2, %r2, %r2}, {%r2, %r2, %r2, %r2, %r2, %r2, %r2, %r2}, {%f61034, %f61035, %f61036, %f61037, %f61038, %f61039, %f61040, %f61041};
	bar.warp.sync 	-1;
	wmma.mma.sync.aligned.row.col.m16n16k16.f32.f32 {%f61050, %f61051, %f61052, %f61053, %f61054, %f61055, %f61056, %f61057}, {%r2, %r2, %r2, %r2, %r2, %r2, %r2, %r2}, {%r2, %r2, %r2, %r2, %r2, %r2, %r2, %r2}, {%f61042, %f61043, %f61044, %f61045, %f61046, %f61047, %f61048, %f61049};
	bar.warp.sync 	-1;
	wmma.mma.sync.aligned.row.col.m16n16k16.f32.f32 {%f61058, %f61059, %f61060, %f61061, %f61062, %f61063, %f61064, %f61065}, {%r2, %r2, %r2, %r2, %r2, %r2, %r2, %r2}, {%r2, %r2, %r2, %r2, %r2, %r2, %r2, %r2}, {%f61050, %f61051, %f61052, %f61053, %f61054, %f61055, %f61056, %f61057};
	bar.warp.sync 	-1;
	wmma.mma.sync.aligned.row.col.m16n16k16.f32.f32 {%f61066, %f61067, %f61068, %f61069, %f61070, %f61071, %f61072, %f61073}, {%r2, %r2, %r2, %r2, %r2, %r2, %r2, %r2}, {%r2, %r2, %r2, %r2, %r2, %r2, %r2, %r2}, {%f61058, %f61059, %f61060, %f61061, %f61062, %f61063, %f61064, %f61065};
	bar.warp.sync 	-1;
	wmma.mma.sync.aligned.row.col.m16n16k16.f32.f32 {%f61074, %f61075, %f61076, %f61077, %f61078, %f61079, %f61080, %f61081}, {%r2, %r2, %r2, %r2, %r2, %r2, %r2, %r2}, {%r2, %r2, %r2, %r2, %r2, %r2, %r2, %r2}, {%f61066, %f61067, %f61068, %f61069, %f61070, %f61071, %f61072, %f61073};
	bar.warp.sync 	-1;
	wmma.mma.sync.aligned.row.col.m16n16k16.f32.f32 {%f61082, %f61083, %f61084, %f61085, %f61086, %f61087, %f61088, %f61089}, {%r2, %r2, %r2, %r2, %r2, %r2, %r2, %r2}, {%r2, %r2, %r2, %r2, %r2, %r2, %r2, %r2}, {%f61074, %f61075, %f61076, %f61077, %f61078, %f61079, %f61080, %f61081};
	bar.warp.sync 	-1;
	wmma.mma.sync.aligned.row.col.m16n16k16.f32.f32 {%f61090, %f61091, %f61092, %f61093, %f61094, %f61095, %f61096, %f61097}, {%r2, %r2, %r2, %r2, %r2, %r2, %r2, %r2}, {%r2, %r2, %r2, %r2, %r2, %r2, %r2, %r2}, {%f61082, %f61083, %f61084, %f61085, %f61086, %f61087, %f61088, %f61089};
	bar.warp.sync 	-1;
	wmma.mma.sync.aligned.row.col.m16n16k16.f32.f32 {%f61098, %f61099, %f61100, %f61101, %f61102, %f61103, %f61104, %f61105}, {%r2, %r2, %r2, %r2, %r2, %r2, %r2, %r2}, {%r2, %r2, %r2, %r2, %r2, %r2, %r2, %r2}, {%f61090, %f61091, %f61092, %f61093, %f61094, %f61095, %f61096, %f61097};
	bar.warp.sync 	-1;
	wmma.mma.sync.aligned.row.col.m16n16k16.f32.f32 {%f61106, %f61107, %f61108, %f61109, %f61110, %f61111, %f61112, %f61113}, {%r2, %r2, %r2, %r2, %r2, %r2, %r2, %r2}, {%r2, %r2, %r2, %r2, %r2, %r2, %r2, %r2}, {%f61098, %f61099, %f61100, %f61101, %f61102, %f61103, %f61104, %f61105};
	bar.warp.sync 	-1;
	wmma.mma.sync.aligned.row.col.m16n16k16.f32.f32 {%f61114, %f61115, %f61116, %f61117, %f61118, %f61119, %f61120, %f61121}, {%r2, %r2, %r2, %r2, %r2, %r2, %r2, %r2}, {%r2, %r2, %r2, %r2, %r2, %r2, %r2, %r2}, {%f61106, %f61107, %f61108, %f61109, %f61110, %f61111, %f61112, %f61113};
	bar.warp.sync 	-1;
	wmma.mma.sync.aligned.row.col.m16n16k16.f32.f32 {%f61122, %f61123, %f61124, %f61125, %f61126, %f61127, %f61128, %f61129}, {%r2, %r2, %r2, %r2, %r2, %r2, %r2, %r2}, {%r2, %r2, %r2, %r2, %r2, %r2, %r2, %r2}, {%f61114, %f61115, %f61116, %f61117, %f61118, %f61119, %f61120, %f61121};
	bar.warp.sync 	-1;
	wmma.mma.sync.aligned.row.col.m16n16k16.f32.f32 {%f61130, %f61131, %f61132, %f61133, %f61134, %f61135, %f61136, %f61137}, {%r2, %r2, %r2, %r2, %r2, %r2, %r2, %r2}, {%r2, %r2, %r2, %r2, %r2, %r2, %r2, %r2}, {%f61122, %f61123, %f61124, %f61125, %f61126, %f61127, %f61128, %f61129};
	bar.warp.sync 	-1;
	wmma.mma.sync.aligned.row.col.m16n16k16.f32.f32 {%f61138, %f61139, %f61140, %f61141, %f61142, %f61143, %f61144, %f61145}, {%r2, %r2, %r2, %r2, %r2, %r2, %r2, %r2}, {%r2, %r2, %r2, %r2, %r2, %r2, %r2, %r2}, {%f61130, %f61131, %f61132, %f61133, %f61134, %f61135, %f61136, %f61137};
	bar.warp.sync 	-1;
	wmma.mma.sync.aligned.row.col.m16n16k16.f32.f32 {%f61146, %f61147, %f61148, %f61149, %f61150, %f61151, %f61152, %f61153}, {%r2, %r2, %r2, %r2, %r2, %r2, %r2, %r2}, {%r2, %r2, %r2, %r2, %r2, %r2, %r2, %r2}, {%f61138, %f61139, %f61140, %f61141, %f61142, %f61143, %f61144, %f61145};
	bar.warp.sync 	-1;
	wmma.mma.sync.aligned.row.col.m16n16k16.f32.f32 {%f61154, %f61155, %f61156, %f61157, %f61158, %f61159, %f61160, %f61161}, {%r2, %r2, %r2, %r2, %r2, %r2, %r2, %r2}, {%r2, %r2, %r2, %r2, %r2, %r2, %r2, %r2}, {%f61146, %f61147, %f61148, %f61149, %f61150, %f61151, %f61152, %f61153};
	bar.warp.sync 	-1;
	wmma.mma.sync.aligned.row.col.m16n16k16.f32.f32 {%f61162, %f61163, %f61164, %f61165, %f61166, %f61167, %f61168, %f61169}, {%r2, %r2, %r2, %r2, %r2, %r2, %r2, %r2}, {%r2, %r2, %r2, %r2, %r2, %r2, %r2, %r2}, {%f61154, %f61155, %f61156, %f61157, %f61158, %f61159, %f61160, %f61161};
	bar.warp.sync 	-1;
	wmma.mma.sync.aligned.row.col.m16n16k16.f32.f32 {%f61170, %f61171, %f61172, %f61173, %f61174, %f61175, %f61176, %f61177}, {%r2, %r2, %r2, %r2, %r2, %r2, %r2, %r2}, {%r2, %r2, %r2, %r2, %r2, %r2, %r2, %r2}, {%f61162, %f61163, %f61164, %f61165, %f61166, %f61167, %f61168, %f61169};
	bar.warp.sync 	-1;
	wmma.mma.sync.aligned.row.col.m16n16k16.f32.f32 {%f61178, %f61179, %f61180, %f61181, %f61182, %f61183, %f61184, %f61185}, {%r2, %r2, %r2, %r2, %r2, %r2, %r2, %r2}, {%r2, %r2, %r2, %r2, %r2, %r2, %r2, %r2}, {%f61170, %f61171, %f61172, %f61173, %f61174, %f61175, %f61176, %f61177};
	bar.warp.sync 	-1;
	wmma.mma.sync.aligned.row.col.m16n16k16.f32.f32 {%f61186, %f61187, %f61188, %f61189, %f61190, %f61191, %f61192, %f61193}, {%r2, %r2, %r2, %r2, %r2, %r2, %r2, %r2}, {%r2, %r2, %r2, %r2, %r2, %r2, %r2, %r2}, {%f61178, %f61179, %f61180, %f61181, %f61182, %f61183, %f61184, %f61185};
	bar.warp.sync 	-1;
	wmma.mma.sync.aligned.row.col.m16n16k16.f32.f32 {%f61194, %f61195, %f61196, %f61197, %f61198, %f61199, %f61200, %f61201}, {%r2, %r2, %r2, %r2, %r2, %r2, %r2, %r2}, {%r2, %r2, %r2, %r2, %r2, %r2, %r2, %r2}, {%f61186, %f61187, %f61188, %f61189, %f61190, %f61191, %f61192, %f61193};
	bar.warp.sync 	-1;
	wmma.mma.sync.aligned.row.col.m16n16k16.f32.f32 {%f61202, %f61203, %f61204, %f61205, %f61206, %f61207, %f61208, %f61209}, {%r2, %r2, %r2, %r2, %r2, %r2, %r2, %r2}, {%r2, %r2, %r2, %r2, %r2, %r2, %r2, %r2}, {%f61194, %f61195, %f61196, %f61197, %f61198, %f61199, %f61200, %f61201};
	bar.warp.sync 	-1;
	wmma.mma.sync.aligned.row.col.m16n16k16.f32.f32 {%f61210, %f61211, %f61212, %f61213, %f61214, %f61215, %f61216, %f61217}, {%r2, %r2, %r2, %r2, %r2, %r2, %r2, %r2}, {%r2, %r2, %r2, %r2, %r2, %r2, %r2, %r2}, {%f61202, %f61203, %f61204, %f61205, %f61206, %f61207, %f61208, %f61209};
	bar.warp.sync 	-1;
	wmma.mma.sync.aligned.row.col.m16n16k16.f32.f32 {%f61218, %f61219, %f61220, %f61221, %f61222, %f61223, %f61224, %f61225}, {%r2, %r2, %r2, %r2, %r2, %r2, %r2, %r2}, {%r2, %r2, %r2, %r2, %r2, %r2, %r2, %r2}, {%f61210, %f61211, %f61212, %f61213, %f61214, %f61215, %f61216, %f61217};
	bar.warp.sync 	-1;
	wmma.mma.sync.aligned.row.col.m16n16k16.f32.f32 {%f61226, %f61227, %f61228, %f61229, %f61230, %f61231, %f61232, %f61233}, {%r2, %r2, %r2, %r2, %r2, %r2, %r2, %r2}, {%r2, %r2, %r2, %r2, %r2, %r2, %r2, %r2}, {%f61218, %f61219, %f61220, %f61221, %f61222, %f61223, %f61224, %f61225};
	bar.warp.sync 	-1;
	wmma.mma.sync.aligned.row.col.m16n16k16.f32.f32 {%f61234, %f61235, %f61236, %f61237, %f61238, %f61239, %f61240, %f61241}, {%r2, %r2, %r2, %r2, %r2, %r2, %r2, %r2}, {%r2, %r2, %r2, %r2, %r2, %r2, %r2, %r2}, {%f61226, %f61227, %f61228, %f61229, %f61230, %f61231, %f61232, %f61233};
	bar.warp.sync 	-1;
	wmma.mma.sync.aligned.row.col.m16n16k16.f32.f32 {%f61242, %f61243, %f61244, %f61245, %f61246, %f61247, %f61248, %f61249}, {%r2, %r2, %r2, %r2, %r2, %r2, %r2, %r2}, {%r2, %r2, %r2, %r2, %r2, %r2, %r2, %r2}, {%f61234, %f61235, %f61236, %f61237, %f61238, %f61239, %f61240, %f61241};
	bar.warp.sync 	-1;
	wmma.mma.sync.aligned.row.col.m16n16k16.f32.f32 {%f61250, %f61251, %f61252, %f61253, %f61254, %f61255, %f61256, %f61257}, {%r2, %r2, %r2, %r2, %r2, %r2, %r2, %r2}, {%r2, %r2, %r2, %r2, %r2, %r2, %r2, %r2}, {%f61242, %f61243, %f61244, %f61245, %f61246, %f61247, %f61248, %f61249};
	bar.warp.sync 	-1;
	wmma.mma.sync.aligned.row.col.m16n16k16.f32.f32 {%f61258, %f61259, %f61260, %f61261, %f61262, %f61263, %f61264, %f61265}, {%r2, %r2, %r2, %r2, %r2, %r2, %r2, %r2}, {%r2, %r2, %r2, %r2, %r2, %r2, %r2, %r2}, {%f61250, %f61251, %f61252, %f61253, %f61254, %f61255, %f61256, %f61257};
	bar.warp.sync 	-1;
	wmma.mma.sync.aligned.row.col.m16n16k16.f32.f32 {%f61266, %f61267, %f61268, %f61269, %f61270, %f61271, %f61272, %f61273}, {%r2, %r2, %r2, %r2, %r2, %r2, %r2, %r2}, {%r2, %r2, %r2, %r2, %r2, %r2, %r2, %r2}, {%f61258, %f61259, %f61260, %f61261, %f61262, %f61263, %f61264, %f61265};
	bar.warp.sync 	-1;
	wmma.mma.sync.aligned.row.col.m16n16k16.f32.f32 {%f61274, %f61275, %f61276, %f61277, %f61278, %f61279, %f61280, %f61281}, {%r2, %r2, %r2, %r2, %r2, %r2, %r2, %r2}, {%r2, %r2, %r2, %r2, %r2, %r2, %r2, %r2}, {%f61266, %f61267, %f61268, %f61269, %f61270, %f61271, %f61272, %f61273};
	bar.warp.sync 	-1;
	wmma.mma.sync.aligned.row.col.m16n16k16.f32.f32 {%f61282, %f61283, %f61284, %f61285, %f61286, %f61287, %f61288, %f61289}, {%r2, %r2, %r2, %r2, %r2, %r2, %r2, %r2}, {%r2, %r2, %r2, %r2, %r2, %r2, %r2, %r2}, {%f61274, %f61275, %f61276, %f61277, %f61278, %f61279, %f61280, %f61281};
	bar.warp.sync 	-1;
	wmma.mma.sync.aligned.row.col.m16n16k16.f32.f32 {%f61290, %f61291, %f61292, %f61293, %f61294, %f61295, %f61296, %f61297}, {%r2, %r2, %r2, %r2, %r2, %r2, %r2, %r2}, {%r2, %r2, %r2, %r2, %r2, %r2, %r2, %r2}, {%f61282, %f61283, %f61284, %f61285, %f61286, %f61287, %f61288, %f61289};
	bar.warp.sync 	-1;
	wmma.mma.sync.aligned.row.col.m16n16k16.f32.f32 {%f61298, %f61299, %f61300, %f61301, %f61302, %f61303, %f61304, %f61305}, {%r2, %r2, %r2, %r2, %r2, %r2, %r2, %r2}, {%r2, %r2, %r2, %r2, %r2, %r2, %r2, %r2}, {%f61290, %f61291, %f61292, %f61293, %f61294, %f61295, %f61296, %f61297};
	bar.warp.sync 	-1;
	wmma.mma.sync.aligned.row.col.m16n16k16.f32.f32 {%f61306, %f61307, %f61308, %f61309, %f61310, %f61311, %f61312, %f61313}, {%r2, %r2, %r2, %r2, %r2, %r2, %r2, %r2}, {%r2, %r2, %r2, %r2, %r2, %r2, %r2, %r2}, {%f61298, %f61299, %f61300, %f61301, %f61302, %f61303, %f61304, %f61305};
	bar.warp.sync 	-1;
	wmma.mma.sync.aligned.row.col.m16n16k16.f32.f32 {%f61314, %f61315, %f61316, %f61317, %f61318, %f61319, %f61320, %f61321}, {%r2, %r2, %r2, %r2, %r2, %r2, %r2, %r2}, {%r2, %r2, %r2, %r2, %r2, %r2, %r2, %r2}, {%f61306, %f61307, %f61308, %f61309, %f61310, %f61311, %f61312, %f61313};
	bar.warp.sync 	-1;
	wmma.mma.sync.aligned.row.col.m16n16k16.f32.f32 {%f61322, %f61323, %f61324, %f61325, %f61326, %f61327, %f61328, %f61329}, {%r2, %r2, %r2, %r2, %r2, %r2, %r2, %r2}, {%r2, %r2, %r2, %r2, %r2, %r2, %r2, %r2}, {%f61314, %f61315, %f61316, %f61317, %f61318, %f61319, %f61320, %f61321};
	bar.warp.sync 	-1;
	wmma.mma.sync.aligned.row.col.m16n16k16.f32.f32 {%f61330, %f61331, %f61332, %f61333, %f61334, %f61335, %f61336, %f61337}, {%r2, %r2, %r2, %r2, %r2, %r2, %r2, %r2}, {%r2, %r2, %r2, %r2, %r2, %r2, %r2, %r2}, {%f61322, %f61323, %f61324, %f61325, %f61326, %f61327, %f61328, %f61329};
	bar.warp.sync 	-1;
	wmma.mma.sync.aligned.row.col.m16n16k16.f32.f32 {%f61338, %f61339, %f61340, %f61341, %f61342, %f61343, %f61344, %f61345}, {%r2, %r2, %r2, %r2, %r2, %r2, %r2, %r2}, {%r2, %r2, %r2, %r2, %r2, %r2, %r2, %r2}, {%f61330, %f61331, %f61332, %f61333, %f61334, %f61335, %f61336, %f61337};
	bar.warp.sync 	-1;
	wmma.mma.sync.aligned.row.col.m16n16k16.f32.f32 {%f61346, %f61347, %f61348, %f61349, %f61350, %f61351, %f61352, %f61353}, {%r2, %r2, %r2, %r2, %r2, %r2, %r2, %r2}, {%r2, %r2, %r2, %r2, %r2, %r2, %r2, %r2}, {%f61338, %f61339, %f61340, %f61341, %f61342, %f61343, %f61344, %f61345};
	bar.warp.sync 	-1;
	wmma.mma.sync.aligned.row.col.m16n16k16.f32.f32 {%f61354, %f61355, %f61356, %f61357, %f61358, %f61359, %f61360, %f61361}, {%r2, %r2, %r2, %r2, %r2, %r2, %r2, %r2}, {%r2, %r2, %r2, %r2, %r2, %r2, %r2, %r2}, {%f61346, %f61347, %f61348, %f61349, %f61350, %f61351, %f61352, %f61353};
	bar.warp.sync 	-1;
	wmma.mma.sync.aligned.row.col.m16n16k16.f32.f32 {%f61362, %f61363, %f61364, %f61365, %f61366, %f61367, %f61368, %f61369}, {%r2, %r2, %r2, %r2, %r2, %r2, %r2, %r2}, {%r2, %r2, %r2, %r2, %r2, %r2, %r2, %r2}, {%f61354, %f61355, %f61356, %f61357, %f61358, %f61359, %f61360, %f61361};
	bar.warp.sync 	-1;
	wmma.mma.sync.aligned.row.col.m16n16k16.f32.f32 {%f61370, %f61371, %f61372, %f61373, %f61374, %f61375, %f61376, %f61377}, {%r2, %r2, %r2, %r2, %r2, %r2, %r2, %r2}, {%r2, %r2, %r2, %r2, %r2, %r2, %r2, %r2}, {%f61362, %f61363, %f61364, %f61365, %f61366, %f61367, %f61368, %f61369};
	bar.warp.sync 	-1;
	wmma.mma.sync.aligned.row.col.m16n16k16.f32.f32 {%f61378, %f61379, %f61380, %f61381, %f61382, %f61383, %f61384, %f61385}, {%r2, %r2, %r2, %r2, %r2, %r2, %r2, %r2}, {%r2, %r2, %r2, %r2, %r2, %r2, %r2, %r2}, {%f61370, %f61371, %f61372, %f61373, %f61374, %f61375, %f61376, %f61377};
	bar.warp.sync 	-1;
	wmma.mma.sync.aligned.row.col.m16n16k16.f32.f32 {%f61386, %f61387, %f61388, %f61389, %f61390, %f61391, %f61392, %f61393}, {%r2, %r2, %r2, %r2, %r2, %r2, %r2, %r2}, {%r2, %r2, %r2, %r2, %r2, %r2, %r2, %r2}, {%f61378, %f61379, %f61380, %f61381, %f61382, %f61383, %f61384, %f61385};
	bar.warp.sync 	-1;
	wmma.mma.sync.aligned.row.col.m16n16k16.f32.f32 {%f61394, %f61395, %f61396, %f61397, %f61398, %f61399, %f61400, %f61401}, {%r2, %r2, %r2, %r2, %r2, %r2, %r2, %r2}, {%r2, %r2, %r2, %r2, %r2, %r2, %r2, %r2}, {%f61386, %f61387, %f61388, %f61389, %f61390, %f61391, %f61392, %f61393};
	bar.warp.sync 	-1;
	wmma.mma.sync.aligned.row.col.m16n16k16.f32.f32 {%f61402, %f61403, %f61404, %f61405, %f61406, %f61407, %f61408, %f61409}, {%r2, %r2, %r2, %r2, %r2, %r2, %r2, %r2}, {%r2, %r2, %r2, %r2, %r2, %r2, %r2, %r2}, {%f61394, %f61395, %f61396, %f61397, %f61398, %f61399, %f61400, %f61401};
	bar.warp.sync 	-1;
	wmma.mma.sync.aligned.row.col.m16n16k16.f32.f32 {%f61410, %f61411, %f61412, %f61413, %f61414, %f61415, %f61416, %f61417}, {%r2, %r2, %r2, %r2, %r2, %r2, %r2, %r2}, {%r2, %r2, %r2, %r2, %r2, %r2, %r2, %r2}, {%f61402, %f61403, %f61404, %f61405, %f61406, %f61407, %f61408, %f61409};
	bar.warp.sync 	-1;
	wmma.mma.sync.aligned.row.col.m16n16k16.f32.f32 {%f61418, %f61419, %f61420, %f61421, %f61422, %f61423, %f61424, %f61425}, {%r2, %r2, %r2, %r2, %r2, %r2, %r2, %r2}, {%r2, %r2, %r2, %r2, %r2, %r2, %r2, %r2}, {%f61410, %f61411, %f61412, %f61413, %f61414, %f61415, %f61416, %f61417};
	bar.warp.sync 	-1;
	wmma.mma.sync.aligned.row.col.m16n16k16.f32.f32 {%f61426, %f61427, %f61428, %f61429, %f61430, %f61431, %f61432, %f61433}, {%r2, %r2, %r2, %r2, %r2, %r2, %r2, %r2}, {%r2, %r2, %r2, %r2, %r2, %r2, %r2, %r2}, {%f61418, %f61419, %f61420, %f61421, %f61422, %f61423, %f61424, %f61425};
	bar.warp.sync 	-1;
	wmma.mma.sync.aligned.row.col.m16n16k16.f32.f32 {%f61434, %f61435, %f61436, %f61437, %f61438, %f61439, %f61440, %f61441}, {%r2, %r2, %r2, %r2, %r2, %r2, %r2, %r2}, {%r2, %r2, %r2, %r2, %r2, %r2, %r2, %r2}, {%f61426, %f61427, %f61428, %f61429, %f61430, %f61431, %f61432, %f61433};
	bar.warp.sync 	-1;
	wmma.mma.sync.aligned.row.col.m16n16k16.f32.f32 {%f61442, %f61443, %f61444, %f61445, %f61446, %f61447, %f61448, %f61449}, {%r2, %r2, %r2, %r2, %r2, %r2, %r2, %r2}, {%r2, %r2, %r2, %r2, %r2, %r2, %r2, %r2}, {%f61434, %f61435, %f61436, %f61437, %f61438, %f61439, %f61440, %f61441};
	bar.warp.sync 	-1;
	wmma.mma.sync.aligned.row.col.m16n16k16.f32.f32 {%f61450, %f61451, %f61452, %f61453, %f61454, %f61455, %f61456, %f61457}, {%r2, %r2, %r2, %r2, %r2, %r2, %r2, %r2}, {%r2, %r2, %r2, %r2, %r2, %r2, %r2, %r2}, {%f61442, %f61443, %f61444, %f61445, %f61446, %f61447, %f61448, %f61449};
	bar.warp.sync 	-1;
	wmma.mma.sync.aligned.row.col.m16n16k16.f32.f32 {%f61458, %f61459, %f61460, %f61461, %f61462, %f61463, %f61464, %f61465}, {%r2, %r2, %r2, %r2, %r2, %r2, %r2, %r2}, {%r2, %r2, %r2, %r2, %r2, %r2, %r2, %r2}, {%f61450, %f61451, %f61452, %f61453, %f61454, %f61455, %f61456, %f61457};
	bar.warp.sync 	-1;
	wmma.mma.sync.aligned.row.col.m16n16k16.f32.f32 {%f61466, %f61467, %f61468, %f61469, %f61470, %f61471, %f61472, %f61473}, {%r2, %r2, %r2, %r2, %r2, %r2, %r2, %r2}, {%r2, %r2, %r2, %r2, %r2, %r2, %r2, %r2}, {%f61458, %f61459, %f61460, %f61461, %f61462, %f61463, %f61464, %f61465};
	bar.warp.sync 	-1;
	wmma.mma.sync.aligned.row.col.m16n16k16.f32.f32 {%f61474, %f61475, %f61476, %f61477, %f61478, %f61479, %f61480, %f61481}, {%r2, %r2, %r2, %r2, %r2, %r2, %r2, %r2}, {%r2, %r2, %r2, %r2, %r2, %r2, %r2, %r2}, {%f61466, %f61467, %f61468, %f61469, %f61470, %f61471, %f61472, %f61473};
	bar.warp.sync 	-1;
	wmma.mma.sync.aligned.row.col.m16n16k16.f32.f32 {%f61482, %f61483, %f61484, %f61485, %f61486, %f61487, %f61488, %f61489}, {%r2, %r2, %r2, %r2, %r2, %r2, %r2, %r2}, {%r2, %r2, %r2, %r2, %r2, %r2, %r2, %r2}, {%f61474, %f61475, %f61476, %f61477, %f61478, %f61479, %f61480, %f61481};
	bar.warp.sync 	-1;
	wmma.mma.sync.aligned.row.col.m16n16k16.f32.f32 {%f61490, %f61491, %f61492, %f61493, %f61494, %f61495, %f61496, %f61497}, {%r2, %r2, %r2, %r2, %r2, %r2, %r2, %r2}, {%r2, %r2, %r2, %r2, %r2, %r2, %r2, %r2}, {%f61482, %f61483, %f61484, %f61485, %f61486, %f61487, %f61488, %f61489};
	bar.warp.sync 	-1;
	wmma.mma.sync.aligned.row.col.m16n16k16.f32.f32 {%f61498, %f61499, %f61500, %f61501, %f61502, %f61503, %f61504, %f61505}, {%r2, %r2, %r2, %r2, %r2, %r2, %r2, %r2}, {%r2, %r2, %r2, %r2, %r2, %r2, %r2, %r2}, {%f61490, %f61491, %f61492, %f61493, %f61494, %f61495, %f61496, %f61497};
	bar.warp.sync 	-1;
	wmma.mma.sync.aligned.row.col.m16n16k16.f32.f32 {%f61506, %f61507, %f61508, %f61509, %f61510, %f61511, %f61512, %f61513}, {%r2, %r2, %r2, %r2, %r2, %r2, %r2, %r2}, {%r2, %r2, %r2, %r2, %r2, %r2, %r2, %r2}, {%f61498, %f61499, %f61500, %f61501, %f61502, %f61503, %f61504, %f61505};
	bar.warp.sync 	-1;
	wmma.mma.sync.aligned.row.col.m16n16k16.f32.f32 {%f61514, %f61515, %f61516, %f61517, %f61518, %f61519, %f61520, %f61521}, {%r2, %r2, %r2, %r2, %r2, %r2, %r2, %r2}, {%r2, %r2, %r2, %r2, %r2, %r2, %r2, %r2}, {%f61506, %f61507, %f61508, %f61509, %f61510, %f61511, %f61512, %f61513};
	bar.warp.sync 	-1;
	wmma.mma.sync.aligned.row.col.m16n16k16.f32.f32 {%f61522, %f61523, %f61524, %f61525, %f61526, %f61527, %f61528, %f61529}, {%r2, %r2, %r2, %r2, %r2, %r2, %r2, %r2}, {%r2, %r2, %r2, %r2, %r2, %r2, %r2, %r2}, {%f61514, %f61515, %f61516, %f61517, %f61518, %f61519, %f61520, %f61521};
	bar.warp.sync 	-1;
	wmma.mma.sync.aligned.row.col.m16n16k16.f32.f32 {%f61530, %f61531, %f61532, %f61533, %f61534, %f61535, %f61536, %f61537}, {%r2, %r2, %r2, %r2, %r2, %r2, %r2, %r2}, {%r2, %r2, %r2, %r2, %r2, %r2, %r2, %r2}, {%f61522, %f61523, %f61524, %f61525, %f61526, %f61527, %f61528, %f61529};
	bar.warp.sync 	-1;
	wmma.mma.sync.aligned.row.col.m16n16k16.f32.f32 {%f61538, %f61539, %f61540, %f61541, %f61542, %f61543, %f61544, %f61545}, {%r2, %r2, %r2, %r2, %r2, %r2, %r2, %r2}, {%r2, %r2, %r2, %r2, %r2, %r2, %r2, %r2}, {%f61530, %f61531, %f61532, %f61533, %f61534, %f61535, %f61536, %f61537};
	bar.warp.sync 	-1;
	wmma.mma.sync.aligned.row.col.m16n16k16.f32.f32 {%f61546, %f61547, %f61548, %f61549, %f61550, %f61551, %f61552, %f61553}, {%r2, %r2, %r2, %r2, %r2, %r2, %r2, %r2}, {%r2, %r2, %r2, %r2, %r2, %r2, %r2, %r2}, {%f61538, %f61539, %f61540, %f61541, %f61542, %f61543, %f61544, %f61545};
	bar.warp.sync 	-1;
	wmma.mma.sync.aligned.row.col.m16n16k16.f32.f32 {%f61554, %f61555, %f61556, %f61557, %f61558, %f61559, %f61560, %f61561}, {%r2, %r2, %r2, %r2, %r2, %r2, %r2, %r2}, {%r2, %r2, %r2, %r2, %r2, %r2, %r2, %r2}, {%f61546, %f61547, %f61548, %f61549, %f61550, %f61551, %f61552, %f61553};
	bar.warp.sync 	-1;
	wmma.mma.sync.aligned.row.col.m16n16k16.f32.f32 {%f61562, %f61563, %f61564, %f61565, %f61566, %f61567, %f61568, %f61569}, {%r2, %r2, %r2, %r2, %r2, %r2, %r2, %r2}, {%r2, %r2, %r2, %r2, %r2, %r2, %r2, %r2}, {%f61554, %f61555, %f61556, %f61557, %f61558, %f61559, %f61560, %f61561};
	bar.warp.sync 	-1;
	wmma.mma.sync.aligned.row.col.m16n16k16.f32.f32 {%f61570, %f61571, %f61572, %f61573, %f61574, %f61575, %f61576, %f61577}, {%r2, %r2, %r2, %r2, %r2, %r2, %r2, %r2}, {%r2, %r2, %r2, %r2, %r2, %r2, %r2, %r2}, {%f61562, %f61563, %f61564, %f61565, %f61566, %f61567, %f61568, %f61569};
	bar.warp.sync 	-1;
	wmma.mma.sync.aligned.row.col.m16n16k16.f32.f32 {%f61578, %f61579, %f61580, %f61581, %f61582, %f61583, %f61584, %f61585}, {%r2, %r2, %r2, %r2, %r2, %r2, %r2, %r2}, {%r2, %r2, %r2, %r2, %r2, %r2, %r2, %r2}, {%f61570, %f61571, %f61572, %f61573, %f61574, %f61575, %f61576, %f61577};
	bar.warp.sync 	-1;
	wmma.mma.sync.aligned.row.col.m16n16k16.f32.f32 {%f61586, %f61587, %f61588, %f61589, %f61590, %f61591, %f61592, %f61593}, {%r2, %r2, %r2, %r2, %r2, %r2, %r2, %r2}, {%r2, %r2, %r2, %r2, %r2, %r2, %r2, %r2}, {%f61578, %f61579, %f61580, %f61581, %f61582, %f61583, %f61584, %f61585};
	bar.warp.sync 	-1;
	wmma.mma.sync.aligned.row.col.m16n16k16.f32.f32 {%f61594, %f61595, %f61596, %f61597, %f61598, %f61599, %f61600, %f61601}, {%r2, %r2, %r2, %r2, %r2, %r2, %r2, %r2}, {%r2, %r2, %r2, %r2, %r2, %r2, %r2, %r2}, {%f61586, %f61587, %f61588, %f61589, %f61590, %f61591, %f61592, %f61593};
	bar.warp.sync 	-1;
	wmma.mma.sync.aligned.row.col.m16n16k16.f32.f32 {%f61602, %f61603, %f61604, %f61605, %f61606, %f61607, %f61608, %f61609}, {%r2, %r2, %r2, %r2, %r2, %r2, %r2, %r2}, {%r2, %r2, %r2, %r2, %r2, %r2, %r2, %r2}, {%f61594, %f61595, %f61596, %f61597, %f61598, %f61599, %f61600, %f61601};
	bar.warp.sync 	-1;
	wmma.mma.sync.aligned.row.col.m16n16k16.f32.f32 {%f61610, %f61611, %f61612, %f61613, %f61614, %f61615, %f61616, %f61617}, {%r2, %r2, %r2, %r2, %r2, %r2, %r2, %r2}, {%r2, %r2, %r2, %r2, %r2, %r2, %r2, %r2}, {%f61602, %f61603, %f61604, %f61605, %f61606, %f61607, %f61608, %f61609};
	bar.warp.sync 	-1;
	wmma.mma.sync.aligned.row.col.m16n16k16.f32.f32 {%f61618, %f61619, %f61620, %f61621, %f61622, %f61623, %f61624, %f61625}, {%r2, %r2, %r2, %r2, %r2, %r2, %r2, %r2}, {%r2, %r2, %r2, %r2, %r2, %r2, %r2, %r2}, {%f61610, %f61611, %f61612, %f61613, %f61614, %f61615, %f61616, %f61617};
	bar.warp.sync 	-1;
	wmma.mma.sync.aligned.row.col.m16n16k16.f32.f32 {%f61626, %f61627, %f61628, %f61629, %f61630, %f61631, %f61632, %f61633}, {%r2, %r2, %r2, %r2, %r2, %r2, %r2, %r2}, {%r2, %r2, %r2, %r2, %r2, %r2, %r2, %r2}, {%f61618, %f61619, %f61620, %f61621, %f61622, %f61623, %f61624, %f61625};
	bar.warp.sync 	-1;
	wmma.mma.sync.aligned.row.col.m16n16k16.f32.f32 {%f61634, %f61635, %f61636, %f61637, %f61638, %f61639, %f61640, %f61641}, {%r2, %r2, %r2, %r2, %r2, %r2, %r2, %r2}, {%r2, %r2, %r2, %r2, %r2, %r2, %r2, %r2}, {%f61626, %f61627, %f61628, %f61629, %f61630, %f61631, %f61632, %f61633};
	bar.warp.sync 	-1;
	wmma.mma.sync.aligned.row.col.m16n16k16.f32.f32 {%f61642, %f61643, %f61644, %f61645, %f61646, %f61647, %f61648, %f61649}, {%r2, %r2, %r2, %r2, %r2, %r2, %r2, %r2}, {%r2, %r2, %r2, %r2, %r2, %r2, %r2, %r2}, {%f61634, %f61635, %f61636, %f61637, %f61638, %f61639, %f61640, %f61641};
	bar.warp.sync 	-1;
	wmma.mma.sync.aligned.row.col.m16n16k16.f32.f32 {%f61650, %f61651, %f61652, %f61653, %f61654, %f61655, %f61656, %f61657}, {%r2, %r2, %r2, %r2, %r2, %r2, %r2, %r2}, {%r2, %r2, %r2, %r2, %r2, %r2, %r2, %r2}, {%f61642, %f61643, %f61644, %f61645, %f61646, %f61647, %f61648, %f61649};
	bar.warp.sync 	-1;
	wmma.mma.sync.aligned.row.col.m16n16k16.f32.f32 {%f61658, %f61659, %f61660, %f61661, %f61662, %f61663, %f61664, %f61665}, {%r2, %r2, %r2, %r2, %r2, %r2, %r2, %r2}, {%r2, %r2, %r2, %r2, %r2, %r2, %r2, %r2}, {%f61650, %f61651, %f61652, %f61653, %f61654, %f61655, %f61656, %f61657};
	bar.warp.sync 	-1;
	wmma.mma.sync.aligned.row.col.m16n16k16.f32.f32 {%f61666, %f61667, %f61668, %f61669, %f61670, %f61671, %f61672, %f61673}, {%r2, %r2, %r2, %r2, %r2, %r2, %r2, %r2}, {%r2, %r2, %r2, %r2, %r2, %r2, %r2, %r2}, {%f61658, %f61659, %f61660, %f61661, %f61662, %f61663, %f61664, %f61665};
	bar.warp.sync 	-1;
	wmma.mma.sync.aligned.row.col.m16n16k16.f32.f32 {%f61674, %f61675, %f61676, %f61677, %f61678, %f61679, %f61680, %f61681}, {%r2, %r2, %r2, %r2, %r2, %r2, %r2, %r2}, {%r2, %r2, %r2, %r2, %r2, %r2, %r2, %r2}, {%f61666, %f61667, %f61668, %f61669, %f61670, %f61671, %f61672, %f61673};
	bar.warp.sync 	-1;
	wmma.mma.sync.aligned.row.col.m16n16k16.f32.f32 {%f61682, %f61683, %f61684, %f61685, %f61686, %f61687, %f61688, %f61689}, {%r2, %r2, %r2, %r2, %r2, %r2, %r2, %r2}, {%r2, %r2, %r2, %r2, %r2, %r2, %r2, %r2}, {%f61674, %f61675, %f61676, %f61677, %f61678, %f61679, %f61680, %f61681};
	bar.warp.sync 	-1;
	wmma.mma.sync.aligned.row.col.m16n16k16.f32.f32 {%f61690, %f61691, %f61692, %f61693, %f61694, %f61695, %f61696, %f61697}, {%r2, %r2, %r2, %r2, %r2, %r2, %r2, %r2}, {%r2, %r2, %r2, %r2, %r2, %r2, %r2, %r2}, {%f61682, %f61683, %f61684, %f61685, %f61686, %f61687, %f61688, %f61689};
	bar.warp.sync 	-1;
	wmma.mma.sync.aligned.row.col.m16n16k16.f32.f32 {%f61698, %f61699, %f61700, %f61701, %f61702, %f61703, %f61704, %f61705}, {%r2, %r2, %r2, %r2, %r2, %r2, %r2, %r2}, {%r2, %r2, %r2, %r2, %r2, %r2, %r2, %r2}, {%f61690, %f61691, %f61692, %f61693, %f61694, %f61695, %f61696, %f61697};
	bar.warp.sync 	-1;
	wmma.mma.sync.aligned.row.col.m16n16k16.f32.f32 {%f61706, %f61707, %f61708, %f61709, %f61710, %f61711, %f61712, %f61713}, {%r2, %r2, %r2, %r2, %r2, %r2, %r2, %r2}, {%r2, %r2, %r2, %r2, %r2, %r2, %r2, %r2}, {%f61698, %f61699, %f61700, %f61701, %f61702, %f61703, %f61704, %f61705};
	bar.warp.sync 	-1;
	wmma.mma.sync.aligned.row.col.m16n16k16.f32.f32 {%f61714, %f61715, %f61716, %f61717, %f61718, %f61719, %f61720, %f61721}, {%r2, %r2, %r2, %r2, %r2, %r2, %r2, %r2}, {%r2, %r2, %r2, %r2, %r2, %r2, %r2, %r2}, {%f61706, %f61707, %f61708, %f61709, %f61710, %f61711, %f61712, %f61713};
	bar.warp.sync 	-1;
	wmma.mma.sync.aligned.row.col.m16n16k16.f32.f32 {%f61722, %f61723, %f61724, %f61725, %f61726, %f61727, %f61728, %f61729}, {%r2, %r2, %r2, %r2, %r2, %r2, %r2, %r2}, {%r2, %r2, %r2, %r2, %r2, %r2, %r2, %r2}, {%f61714, %f61715, %f61716, %f61717, %f61718, %f61719, %f61720, %f61721};
	bar.warp.sync 	-1;
	wmma.mma.sync.aligned.row.col.m16n16k16.f32.f32 {%f61730, %f61731, %f61732, %f61733, %f61734, %f61735, %f61736, %f61737}, {%r2, %r2, %r2, %r2, %r2, %r2, %r2, %r2}, {%r2, %r2, %r2, %r2, %r2, %r2, %r2, %r2}, {%f61722, %f61723, %f61724, %f61725, %f61726, %f61727, %f61728, %f61729};
	bar.warp.sync 	-1;
	wmma.mma.sync.aligned.row.col.m16n16k16.f32.f32 {%f61738, %f61739, %f61740, %f61741, %f61742, %f61743, %f61744, %f61745}, {%r2, %r2, %r2, %r2, %r2, %r2, %r2, %r2}, {%r2, %r2, %r2, %r2, %r2, %r2, %r2, %r2}, {%f61730, %f61731, %f61732, %f61733, %f61734, %f61735, %f61736, %f61737};
	bar.warp.sync 	-1;
	wmma.mma.sync.aligned.row.col.m16n16k16.f32.f32 {%f61746, %f61747, %f61748, %f61749, %f61750, %f61751, %f61752, %f61753}, {%r2, %r2, %r2, %r2, %r2, %r2, %r2, %r2}, {%r2, %r2, %r2, %r2, %r2, %r2, %r2, %r2}, {%f61738, %f61739, %f61740, %f61741, %f61742, %f61743, %f61744, %f61745};
	bar.warp.sync 	-1;
	wmma.mma.sync.aligned.row.col.m16n16k16.f32.f32 {%f61754, %f61755, %f61756, %f61757, %f61758, %f61759, %f61760, %f61761}, {%r2, %r2, %r2, %r2, %r2, %r2, %r2, %r2}, {%r2, %r2, %r2, %r2, %r2, %r2, %r2, %r2}, {%f61746, %f61747, %f61748, %f61749, %f61750, %f61751, %f61752, %f61753};
	bar.warp.sync 	-1;
	wmma.mma.sync.aligned.row.col.m16n16k16.f32.f32 {%f61762, %f61763, %f61764, %f61765, %f61766, %f61767, %f61768, %f61769}, {%r2, %r2, %r2, %r2, %r2, %r2, %r2, %r2}, {%r2, %r2, %r2, %r2, %r2, %r2, %r2, %r2}, {%f61754, %f61755, %f61756, %f61757, %f61758, %f61759, %f61760, %f61761};
	bar.warp.sync 	-1;
	wmma.mma.sync.aligned.row.col.m16n16k16.f32.f32 {%f61770, %f61771, %f61772, %f61773, %f61774, %f61775, %f61776, %f61777}, {%r2, %r2, %r2, %r2, %r2, %r2, %r2, %r2}, {%r2, %r2, %r2, %r2, %r2, %r2, %r2, %r2}, {%f61762, %f61763, %f61764, %f61765, %f61766, %f61767, %f61768, %f61769};
	bar.warp.sync 	-1;
	wmma.mma.sync.aligned.row.col.m16n16k16.f32.f32 {%f61778, %f61779, %f61780, %f61781, %f61782, %f61783, %f61784, %f61785}, {%r2, %r2, %r2, %r2, %r2, %r2, %r2, %r2}, {%r2, %r2, %r2, %r2, %r2, %r2, %r2, %r2}, {%f61770, %f61771, %f61772, %f61773, %f61774, %f61775, %f61776, %f61777};
	bar.warp.sync 	-1;
	wmma.mma.sync.aligned.row.col.m16n16k16.f32.f32 {%f61786, %f61787, %f61788, %f61789, %f61790, %f61791, %f61792, %f61793}, {%r2, %r2, %r2, %r2, %r2, %r2, %r2, %r2}, {%r2, %r2, %r2, %r2, %r2, %r2, %r2, %r2}, {%f61778, %f61779, %f61780, %f61781, %f61782, %f61783, %f61784, %f61785};
	bar.warp.sync 	-1;
	wmma.mma.sync.aligned.row.col.m16n16k16.f32.f32 {%f61794, %f61795, %f61796, %f61797, %f61798, %f61799, %f61800, %f61801}, {%r2, %r2, %r2, %r2, %r2, %r2, %r2, %r2}, {%r2, %r2, %r2, %r2, %r2, %r2, %r2, %r2}, {%f61786, %f61787, %f61788, %f61789, %f61790, %f61791, %f61792, %f61793};
	bar.warp.sync 	-1;
	wmma.mma.sync.aligned.row.col.m16n16k16.f32.f32 {%f61802, %f61803, %f61804, %f61805, %f61806, %f61807, %f61808, %f61809}, {%r2, %r2, %r2, %r2, %r2, %r2, %r2, %r2}, {%r2, %r2, %r2, %r2, %r2, %r2, %r2, %r2}, {%f61794, %f61795, %f61796, %f61797, %f61798, %f61799, %f61800, %f61801};
	bar.warp.sync 	-1;
	wmma.mma.sync.aligned.row.col.m16n16k16.f32.f32 {%f61810, %f61811, %f61812, %f61813, %f61814, %f61815, %f61816, %f61817}, {%r2, %r2, %r2, %r2, %r2, %r2, %r2, %r2}, {%r2, %r2, %r2, %r2, %r2, %r2, %r2, %r2}, {%f61802, %f61803, %f61804, %f61805, %f61806, %f61807, %f61808, %f61809};
	bar.warp.sync 	-1;
	wmma.mma.sync.aligned.row.col.m16n16k16.f32.f32 {%f61818, %f61819, %f61820, %f61821, %f61822, %f61823, %f61824, %f61825}, {%r2, %r2, %r2, %r2, %r2, %r2, %r2, %r2}, {%r2, %r2, %r2, %r2, %r2, %r2, %r2, %r2}, {%f61810, %f61811, %f61812, %f61813, %f61814, %f61815, %f61816, %f61817};
	bar.warp.sync 	-1;
	wmma.mma.sync.aligned.row.col.m16n16k16.f32.f32 {%f61826, %f61827, %f61828, %f61829, %f61830, %f61831, %f61832, %f61833}, {%r2, %r2, %r2, %r2, %r2, %r2, %r2, %r2}, {%r2, %r2, %r2, %r2, %r2, %r2, %r2, %r2}, {%f61818, %f61819, %f61820, %f61821, %f61822, %f61823, %f61824, %f61825};
	bar.warp.sync 	-1;
	wmma.mma.sync.aligned.row.col.m16n16k16.f32.f32 {%f61834, %f61835, %f61836, %f61837, %f61838, %f61839, %f61840, %f61841}, {%r2, %r2, %r2, %r2, %r2, %r2, %r2, %r2}, {%r2, %r2, %r2, %r2, %r2, %r2, %r2, %r2}, {%f61826, %f61827, %f61828, %f61829, %f61830, %f61831, %f61832, %f61833};
	bar.warp.sync 	-1;
	wmma.mma.sync.aligned.row.col.m16n16k16.f32.f32 {%f61842, %f61843, %f61844, %f61845, %f61846, %f61847, %f61848, %f61849}, {%r2, %r2, %r2, %r2, %r2, %r2, %r2, %r2}, {%r2, %r2, %r2, %r2, %r2, %r2, %r2, %r2}, {%f61834, %f61835, %f61836, %f61837, %f61838, %f61839, %f61840, %f61841};
	bar.warp.sync 	-1;
	wmma.mma.sync.aligned.row.col.m16n16k16.f32.f32 {%f61850, %f61851, %f61852, %f61853, %f61854, %f61855, %f61856, %f61857}, {%r2, %r2, %r2, %r2, %r2, %r2, %r2, %r2}, {%r2, %r2, %r2, %r2, %r2, %r2, %r2, %r2}, {%f61842, %f61843, %f61844, %f61845, %f61846, %f61847, %f61848, %f61849};
	bar.warp.sync 	-1;
	wmma.mma.sync.aligned.row.col.m16n16k16.f32.f32 {%f61858, %f61859, %f61860, %f61861, %f61862, %f61863, %f61864, %f61865}, {%r2, %r2, %r2, %r2, %r2, %r2, %r2, %r2}, {%r2, %r2, %r2, %r2, %r2, %r2, %r2, %r2}, {%f61850, %f61851, %f61852, %f61853, %f61854, %f61855, %f61856, %f61857};
	bar.warp.sync 	-1;
	wmma.mma.sync.aligned.row.col.m16n16k16.f32.f32 {%f61866, %f61867, %f61868, %f61869, %f61870, %f61871, %f61872, %f61873}, {%r2, %r2, %r2, %r2, %r2, %r2, %r2, %r2}, {%r2, %r2, %r2, %r2, %r2, %r2, %r2, %r2}, {%f61858, %f61859, %f61860, %f61861, %f61862, %f61863, %f61864, %f61865};
	bar.warp.sync 	-1;
	wmma.mma.sync.aligned.row.col.m16n16k16.f32.f32 {%f61874, %f61875, %f61876, %f61877, %f61878, %f61879, %f61880, %f61881}, {%r2, %r2, %r2, %r2, %r2, %r2, %r2, %r2}, {%r2, %r2, %r2, %r2, %r2, %r2, %r2, %r2}, {%f61866, %f61867, %f61868, %f61869, %f61870, %f61871, %f61872, %f61873};
	bar.warp.sync 	-1;
	wmma.mma.sync.aligned.row.col.m16n16k16.f32.f32 {%f61882, %f61883, %f61884, %f61885, %f61886, %f61887, %f61888, %f61889}, {%r2, %r2, %r2, %r2, %r2, %r2, %r2, %r2}, {%r2, %r2, %r2, %r2, %r2, %r2, %r2, %r2}, {%f61874, %f61875, %f61876, %f61877, %f61878, %f61879, %f61880, %f61881};
	bar.warp.sync 	-1;
	wmma.mma.sync.aligned.row.col.m16n16k16.f32.f32 {%f61890, %f61891, %f61892, %f61893, %f61894, %f61895, %f61896, %f61897}, {%r2, %r2, %r2, %r2, %r2, %r2, %r2, %r2}, {%r2, %r2, %r2, %r2, %r2, %r2, %r2, %r2}, {%f61882, %f61883, %f61884, %f61885, %f61886, %f61887, %f61888, %f61889};
	bar.warp.sync 	-1;
	wmma.mma.sync.aligned.row.col.m16n16k16.f32.f32 {%f61898, %f61899, %f61900, %f61901, %f61902, %f61903, %f61904, %f61905}, {%r2, %r2, %r2, %r2, %r2, %r2, %r2, %r2}, {%r2, %r2, %r2, %r2, %r2, %r2, %r2, %r2}, {%f61890, %f61891, %f61892, %f61893, %f61894, %f61895, %f61896, %f61897};
	bar.warp.sync 	-1;
	wmma.mma.sync.aligned.row.col.m16n16k16.f32.f32 {%f61906, %f61907, %f61908, %f61909, %f61910, %f61911, %f61912, %f61913}, {%r2, %r2, %r2, %r2, %r2, %r2, %r2, %r2}, {%r2, %r2, %r2, %r2, %r2, %r2, %r2, %r2}, {%f61898, %f61899, %f61900, %f61901, %f61902, %f61903, %f61904, %f61905};
	bar.warp.sync 	-1;
	wmma.mma.sync.aligned.row.col.m16n16k16.f32.f32 {%f61914, %f61915, %f61916, %f61917, %f61918, %f61919, %f61920, %f61921}, {%r2, %r2, %r2, %r2, %r2, %r2, %r2, %r2}, {%r2, %r2, %r2, %r2, %r2, %r2, %r2, %r2}, {%f61906, %f61907, %f61908, %f61909, %f61910, %f61911, %f61912, %f61913};
	bar.warp.sync 	-1;
	wmma.mma.sync.aligned.row.col.m16n16k16.f32.f32 {%f61922, %f61923, %f61924, %f61925, %f61926, %f61927, %f61928, %f61929}, {%r2, %r2, %r2, %r2, %r2, %r2, %r2, %r2}, {%r2, %r2, %r2, %r2, %r2, %r2, %r2, %r2}, {%f61914, %f61915, %f61916, %f61917, %f61918, %f61919, %f61920, %f61921};
	bar.warp.sync 	-1;
	wmma.mma.sync.aligned.row.col.m16n16k16.f32.f32 {%f61930, %f61931, %f61932, %f61933, %f61934, %f61935, %f61936, %f61937}, {%r2, %r2, %r2, %r2, %r2, %r2, %r2, %r2}, {%r2, %r2, %r2, %r2, %r2, %r2, %r2, %r2}, {%f61922, %f61923, %f61924, %f61925, %f61926, %f61927, %f61928, %f61929};
	bar.warp.sync 	-1;
	wmma.mma.sync.aligned.row.col.m16n16k16.f32.f32 {%f61938, %f61939, %f61940, %f61941, %f61942, %f61943, %f61944, %f61945}, {%r2, %r2, %r2, %r2, %r2, %r2, %r2, %r2}, {%r2, %r2, %r2, %r2, %r2, %r2, %r2, %r2}, {%f61930, %f61931, %f61932, %f61933, %f61934, %f61935, %f61936, %f61937};
	bar.warp.sync 	-1;
	wmma.mma.sync.aligned.row.col.m16n16k16.f32.f32 {%f61946, %f61947, %f61948, %f61949, %f61950, %f61951, %f61952, %f61953}, {%r2, %r2, %r2, %r2, %r2, %r2, %r2, %r2}, {%r2, %r2, %r2, %r2, %r2, %r2, %r2, %r2}, {%f61938, %f61939, %f61940, %f61941, %f61942, %f61943, %f61944, %f61945};
	bar.warp.sync 	-1;
	wmma.mma.sync.aligned.row.col.m16n16k16.f32.f32 {%f61954, %f61955, %f61956, %f61957, %f61958, %f61959, %f61960, %f61961}, {%r2, %r2, %r2, %r2, %r2, %r2, %r2, %r2}, {%r2, %r2, %r2, %r2, %r2, %r2, %r2, %r2}, {%f61946, %f61947, %f61948, %f61949, %f61950, %f61951, %f61952, %f61953};
	bar.warp.sync 	-1;
	wmma.mma.sync.aligned.row.col.m16n16k16.f32.f32 {%f61962, %f61963, %f61964, %f61965, %f61966, %f61967, %f61968, %f61969}, {%r2, %r2, %r2, %r2, %r2, %r2, %r2, %r2}, {%r2, %r2, %r2, %r2, %r2, %r2, %r2, %r2}, {%f61954, %f61955, %f61956, %f61957, %f61958, %f61959, %f61960, %f61961};
	bar.warp.sync 	-1;
	wmma.mma.sync.aligned.row.col.m16n16k16.f32.f32 {%f61970, %f61971, %f61972, %f61973, %f61974, %f61975, %f61976, %f61977}, {%r2, %r2, %r2, %r2, %r2, %r2, %r2, %r2}, {%r2, %r2, %r2, %r2, %r2, %r2, %r2, %r2}, {%f61962, %f61963, %f61964, %f61965, %f61966, %f61967, %f61968, %f61969};
	bar.warp.sync 	-1;
	wmma.mma.sync.aligned.row.col.m16n16k16.f32.f32 {%f61978, %f61979, %f61980, %f61981, %f61982, %f61983, %f61984, %f61985}, {%r2, %r2, %r2, %r2, %r2, %r2, %r2, %r2}, {%r2, %r2, %r2, %r2, %r2, %r2, %r2, %r2}, {%f61970, %f61971, %f61972, %f61973, %f61974, %f61975, %f61976, %f61977};
	bar.warp.sync 	-1;
	wmma.mma.sync.aligned.row.col.m16n16k16.f32.f32 {%f61986, %f61987, %f61988, %f61989, %f61990, %f61991, %f61992, %f61993}, {%r2, %r2, %r2, %r2, %r2, %r2, %r2, %r2}, {%r2, %r2, %r2, %r2, %r2, %r2, %r2, %r2}, {%f61978, %f61979, %f61980, %f61981, %f61982, %f61983, %f61984, %f61985};
	bar.warp.sync 	-1;
	wmma.mma.sync.aligned.row.col.m16n16k16.f32.f32 {%f61994, %f61995, %f61996, %f61997, %f61998, %f61999, %f62000, %f62001}, {%r2, %r2, %r2, %r2, %r2, %r2, %r2, %r2}, {%r2, %r2, %r2, %r2, %r2, %r2, %r2, %r2}, {%f61986, %f61987, %f61988, %f61989, %f61990, %f61991, %f61992, %f61993};
	bar.warp.sync 	-1;
	wmma.mma.sync.aligned.row.col.m16n16k16.f32.f32 {%f62002, %f62003, %f62004, %f62005, %f62006, %f62007, %f62008, %f62009}, {%r2, %r2, %r2, %r2, %r2, %r2, %r2, %r2}, {%r2, %r2, %r2, %r2, %r2, %r2, %r2, %r2}, {%f61994, %f61995, %f61996, %f61997, %f61998, %f61999, %f62000, %f62001};
	bar.warp.sync 	-1;
	wmma.mma.sync.aligned.row.col.m16n16k16.f32.f32 {%f62010, %f62011, %f62012, %f62013, %f62014, %f62015, %f62016, %f62017}, {%r2, %r2, %r2, %r2, %r2, %r2, %r2, %r2}, {%r2, %r2, %r2, %r2, %r2, %r2, %r2, %r2}, {%f62002, %f62003, %f62004, %f62005, %f62006, %f62007, %f62008, %f62009};
	bar.warp.sync 	-1;
	wmma.mma.sync.aligned.row.col.m16n16k16.f32.f32 {%f62018, %f62019, %f62020, %f62021, %f62022, %f62023, %f62024, %f62025}, {%r2, %r2, %r2, %r2, %r2, %r2, %r2, %r2}, {%r2, %r2, %r2, %r2, %r2, %r2, %r2, %r2}, {%f62010, %f62011, %f62012, %f62013, %f62014, %f62015, %f62016, %f62017};
	bar.warp.sync 	-1;
	wmma.mma.sync.aligned.row.col.m16n16k16.f32.f32 {%f62026, %f62027, %f62028, %f62029, %f62030, %f62031, %f62032, %f62033}, {%r2, %r2, %r2, %r2, %r2, %r2, %r2, %r2}, {%r2, %r2, %r2, %r2, %r2, %r2, %r2, %r2}, {%f62018, %f62019, %f62020, %f62021, %f62022, %f62023, %f62024, %f62025};
	bar.warp.sync 	-1;
	wmma.mma.sync.aligned.row.col.m16n16k16.f32.f32 {%f62034, %f62035, %f62036, %f62037, %f62038, %f62039, %f62040, %f62041}, {%r2, %r2, %r2, %r2, %r2, %r2, %r2, %r2}, {%r2, %r2, %r2, %r2, %r2, %r2, %r2, %r2}, {%f62026, %f62027, %f62028, %f62029, %f62030, %f62031, %f62032, %f62033};
	bar.warp.sync 	-1;
	wmma.mma.sync.aligned.row.col.m16n16k16.f32.f32 {%f62042, %f62043, %f62044, %f62045, %f62046, %f62047, %f62048, %f62049}, {%r2, %r2, %r2, %r2, %r2, %r2, %r2, %r2}, {%r2, %r2, %r2, %r2, %r2, %r2, %r2, %r2}, {%f62034, %f62035, %f62036, %f62037, %f62038, %f62039, %f62040, %f62041};
	bar.warp.sync 	-1;
	wmma.mma.sync.aligned.row.col.m16n16k16.f32.f32 {%f62050, %f62051, %f62052, %f62053, %f62054, %f62055, %f62056, %f62057}, {%r2, %r2, %r2, %r2, %r2, %r2, %r2, %r2}, {%r2, %r2, %r2, %r2, %r2, %r2, %r2, %r2}, {%f62042, %f62043, %f62044, %f62045, %f62046, %f62047, %f62048, %f62049};
	bar.warp.sync 	-1;
	wmma.mma.sync.aligned.row.col.m16n16k16.f32.f32 {%f62058, %f62059, %f62060, %f62061, %f62062, %f62063, %f62064, %f62065}, {%r2, %r2, %r2, %r2, %r2, %r2, %r2, %r2}, {%r2, %r2, %r2, %r2, %r2, %r2, %r2, %r2}, {%f62050, %f62051, %f62052, %f62053, %f62054, %f62055, %f62056, %f62057};
	bar.warp.sync 	-1;
	wmma.mma.sync.aligned.row.col.m16n16k16.f32.f32 {%f62066, %f62067, %f62068, %f62069, %f62070, %f62071, %f62072, %f62073}, {%r2, %r2, %r2, %r2, %r2, %r2, %r2, %r2}, {%r2, %r2, %r2, %r2, %r2, %r2, %r2, %r2}, {%f62058, %f62059, %f62060, %f62061, %f62062, %f62063, %f62064, %f62065};
	bar.warp.sync 	-1;
	wmma.mma.sync.aligned.row.col.m16n16k16.f32.f32 {%f62074, %f62075, %f62076, %f62077, %f62078, %f62079, %f62080, %f62081}, {%r2, %r2, %r2, %r2, %r2, %r2, %r2, %r2}, {%r2, %r2, %r2, %r2, %r2, %r2, %r2, %r2}, {%f62066, %f62067, %f62068, %f62069, %f62070, %f62071, %f62072, %f62073};
	bar.warp.sync 	-1;
	wmma.mma.sync.aligned.row.col.m16n16k16.f32.f32 {%f62082, %f62083, %f62084, %f62085, %f62086, %f62087, %f62088, %f62089}, {%r2, %r2, %r2, %r2, %r2, %r2, %r2, %r2}, {%r2, %r2, %r2, %r2, %r2, %r2, %r2, %r2}, {%f62074, %f62075, %f62076, %f62077, %f62078, %f62079, %f62080, %f62081};
	bar.warp.sync 	-1;
	wmma.mma.sync.aligned.row.col.m16n16k16.f32.f32 {%f62090, %f62091, %f62092, %f62093, %f62094, %f62095, %f62096, %f62097}, {%r2, %r2, %r2, %r2, %r2, %r2, %r2, %r2}, {%r2, %r2, %r2, %r2, %r2, %r2, %r2, %r2}, {%f62082, %f62083, %f62084, %f62085, %f62086, %f62087, %f62088, %f62089};
	bar.warp.sync 	-1;
	wmma.mma.sync.aligned.row.col.m16n16k16.f32.f32 {%f62098, %f62099, %f62100, %f62101, %f62102, %f62103, %f62104, %f62105}, {%r2, %r2, %r2, %r2, %r2, %r2, %r2, %r2}, {%r2, %r2, %r2, %r2, %r2, %r2, %r2, %r2}, {%f62090, %f62091, %f62092, %f62093, %f62094, %f62095, %f62096, %f62097};
	bar.warp.sync 	-1;
	wmma.mma.sync.aligned.row.col.m16n16k16.f32.f32 {%f62106, %f62107, %f62108, %f62109, %f62110, %f62111, %f62112, %f62113}, {%r2, %r2, %r2, %r2, %r2, %r2, %r2, %r2}, {%r2, %r2, %r2, %r2, %r2, %r2, %r2, %r2}, {%f62098, %f62099, %f62100, %f62101, %f62102, %f62103, %f62104, %f62105};
	bar.warp.sync 	-1;
	wmma.mma.sync.aligned.row.col.m16n16k16.f32.f32 {%f62114, %f62115, %f62116, %f62117, %f62118, %f62119, %f62120, %f62121}, {%r2, %r2, %r2, %r2, %r2, %r2, %r2, %r2}, {%r2, %r2, %r2, %r2, %r2, %r2, %r2, %r2}, {%f62106, %f62107, %f62108, %f62109, %f62110, %f62111, %f62112, %f62113};
	bar.warp.sync 	-1;
	wmma.mma.sync.aligned.row.col.m16n16k16.f32.f32 {%f62122, %f62123, %f62124, %f62125, %f62126, %f62127, %f62128, %f62129}, {%r2, %r2, %r2, %r2, %r2, %r2, %r2, %r2}, {%r2, %r2, %r2, %r2, %r2, %r2, %r2, %r2}, {%f62114, %f62115, %f62116, %f62117, %f62118, %f62119, %f62120, %f62121};
	bar.warp.sync 	-1;
	wmma.mma.sync.aligned.row.col.m16n16k16.f32.f32 {%f62130, %f62131, %f62132, %f62133, %f62134, %f62135, %f62136, %f62137}, {%r2, %r2, %r2, %r2, %r2, %r2, %r2, %r2}, {%r2, %r2, %r2, %r2, %r2, %r2, %r2, %r2}, {%f62122, %f62123, %f62124, %f62125, %f62126, %f62127, %f62128, %f62129};
	bar.warp.sync 	-1;
	wmma.mma.sync.aligned.row.col.m16n16k16.f32.f32 {%f62138, %f62139, %f62140, %f62141, %f62142, %f62143, %f62144, %f62145}, {%r2, %r2, %r2, %r2, %r2, %r2, %r2, %r2}, {%r2, %r2, %r2, %r2, %r2, %r2, %r2, %r2}, {%f62130, %f62131, %f62132, %f62133, %f62134, %f62135, %f62136, %f62137};
	bar.warp.sync 	-1;
	wmma.mma.sync.aligned.row.col.m16n16k16.f32.f32 {%f62146, %f62147, %f62148, %f62149, %f62150, %f62151, %f62152, %f62153}, {%r2, %r2, %r2, %r2, %r2, %r2, %r2, %r2}, {%r2, %r2, %r2, %r2, %r2, %r2, %r2, %r2}, {%f62138, %f62139, %f62140, %f62141, %f62142, %f62143, %f62144, %f62145};
	bar.warp.sync 	-1;
	wmma.mma.sync.aligned.row.col.m16n16k16.f32.f32 {%f62154, %f62155, %f62156, %f62157, %f62158, %f62159, %f62160, %f62161}, {%r2, %r2, %r2, %r2, %r2, %r2, %r2, %r2}, {%r2, %r2, %r2, %r2, %r2, %r2, %r2, %r2}, {%f62146, %f62147, %f62148, %f62149, %f62150, %f62151, %f62152, %f62153};
	bar.warp.sync 	-1;
	wmma.mma.sync.aligned.row.col.m16n16k16.f32.f32 {%f62162, %f62163, %f62164, %f62165, %f62166, %f62167, %f62168, %f62169}, {%r2, %r2, %r2, %r2, %r2, %r2, %r2, %r2}, {%r2, %r2, %r2, %r2, %r2, %r2, %r2, %r2}, {%f62154, %f62155, %f62156, %f62157, %f62158, %f62159, %f62160, %f62161};
	bar.warp.sync 	-1;
	wmma.mma.sync.aligned.row.col.m16n16k16.f32.f32 {%f62170, %f62171, %f62172, %f62173, %f62174, %f62175, %f62176, %f62177}, {%r2, %r2, %r2, %r2, %r2, %r2, %r2, %r2}, {%r2, %r2, %r2, %r2, %r2, %r2, %r2, %r2}, {%f62162, %f62163, %f62164, %f62165, %f62166, %f62167, %f62168, %f62169};
	bar.warp.sync 	-1;
	wmma.mma.sync.aligned.row.col.m16n16k16.f32.f32 {%f62178, %f62179, %f62180, %f62181, %f62182, %f62183, %f62184, %f62185}, {%r2, %r2, %r2, %r2, %r2, %r2, %r2, %r2}, {%r2, %r2, %r2, %r2, %r2, %r2, %r2, %r2}, {%f62170, %f62171, %f62172, %f62173, %f62174, %f62175, %f62176, %f62177};
	bar.warp.sync 	-1;
	wmma.mma.sync.aligned.row.col.m16n16k16.f32.f32 {%f62186, %f62187, %f62188, %f62189, %f62190, %f62191, %f62192, %f62193}, {%r2, %r2, %r2, %r2, %r2, %r2, %r2, %r2}, {%r2, %r2, %r2, %r2, %r2, %r2, %r2, %r2}, {%f62178, %f62179, %f62180, %f62181, %f62182, %f62183, %f62184, %f62185};
	bar.warp.sync 	-1;
	wmma.mma.sync.aligned.row.col.m16n16k16.f32.f32 {%f62194, %f62195, %f62196, %f62197, %f62198, %f62199, %f62200, %f62201}, {%r2, %r2, %r2, %r2, %r2, %r2, %r2, %r2}, {%r2, %r2, %r2, %r2, %r2, %r2, %r2, %r2}, {%f62186, %f62187, %f62188, %f62189, %f62190, %f62191, %f62192, %f62193};
	bar.warp.sync 	-1;
	wmma.mma.sync.aligned.row.col.m16n16k16.f32.f32 {%f62202, %f62203, %f62204, %f62205, %f62206, %f62207, %f62208, %f62209}, {%r2, %r2, %r2, %r2, %r2, %r2, %r2, %r2}, {%r2, %r2, %r2, %r2, %r2, %r2, %r2, %r2}, {%f62194, %f62195, %f62196, %f62197, %f62198, %f62199, %f62200, %f62201};
	bar.warp.sync 	-1;
	wmma.mma.sync.aligned.row.col.m16n16k16.f32.f32 {%f62210, %f62211, %f62212, %f62213, %f62214, %f62215, %f62216, %f62217}, {%r2, %r2, %r2, %r2, %r2, %r2, %r2, %r2}, {%r2, %r2, %r2, %r2, %r2, %r2, %r2, %r2}, {%f62202, %f62203, %f62204, %f62205, %f62206, %f62207, %f62208, %f62209};
	bar.warp.sync 	-1;
	wmma.mma.sync.aligned.row.col.m16n16k16.f32.f32 {%f62218, %f62219, %f62220, %f62221, %f62222, %f62223, %f62224, %f62225}, {%r2, %r2, %r2, %r2, %r2, %r2, %r2, %r2}, {%r2, %r2, %r2, %r2, %r2, %r2, %r2, %r2}, {%f62210, %f62211, %f62212, %f62213, %f62214, %f62215, %f62216, %f62217};
	bar.warp.sync 	-1;
	wmma.mma.sync.aligned.row.col.m16n16k16.f32.f32 {%f62226, %f62227, %f62228, %f62229, %f62230, %f62231, %f62232, %f62233}, {%r2, %r2, %r2, %r2, %r2, %r2, %r2, %r2}, {%r2, %r2, %r2, %r2, %r2, %r2, %r2, %r2}, {%f62218, %f62219, %f62220, %f62221, %f62222, %f62223, %f62224, %f62225};
	bar.warp.sync 	-1;
	wmma.mma.sync.aligned.row.col.m16n16k16.f32.f32 {%f62234, %f62235, %f62236, %f62237, %f62238, %f62239, %f62240, %f62241}, {%r2, %r2, %r2, %r2, %r2, %r2, %r2, %r2}, {%r2, %r2, %r2, %r2, %r2, %r2, %r2, %r2}, {%f62226, %f62227, %f62228, %f62229, %f62230, %f62231, %f62232, %f62233};
	bar.warp.sync 	-1;
	wmma.mma.sync.aligned.row.col.m16n16k16.f32.f32 {%f62242, %f62243, %f62244, %f62245, %f62246, %f62247, %f62248, %f62249}, {%r2, %r2, %r2, %r2, %r2, %r2, %r2, %r2}, {%r2, %r2, %r2, %r2, %r2, %r2, %r2, %r2}, {%f62234, %f62235, %f62236, %f62237, %f62238, %f62239, %f62240, %f62241};
	bar.warp.sync 	-1;
	wmma.mma.sync.aligned.row.col.m16n16k16.f32.f32 {%f62250, %f62251, %f62252, %f62253, %f62254, %f62255, %f62256, %f62257}, {%r2, %r2, %r2, %r2, %r2, %r2, %r2, %r2}, {%r2, %r2, %r2, %r2, %r2, %r2, %r2, %r2}, {%f62242, %f62243, %f62244, %f62245, %f62246, %f62247, %f62248, %f62249};
	bar.warp.sync 	-1;
	wmma.mma.sync.aligned.row.col.m16n16k16.f32.f32 {%f62258, %f62259, %f62260, %f62261, %f62262, %f62263, %f62264, %f62265}, {%r2, %r2, %r2, %r2, %r2, %r2, %r2, %r2}, {%r2, %r2, %r2, %r2, %r2, %r2, %r2, %r2}, {%f62250, %f62251, %f62252, %f62253, %f62254, %f62255, %f62256, %f62257};
	bar.warp.sync 	-1;
	wmma.mma.sync.aligned.row.col.m16n16k16.f32.f32 {%f62266, %f62267, %f62268, %f62269, %f62270, %f62271, %f62272, %f62273}, {%r2, %r2, %r2, %r2, %r2, %r2, %r2, %r2}, {%r2, %r2, %r2, %r2, %r2, %r2, %r2, %r2}, {%f62258, %f62259, %f62260, %f62261, %f62262, %f62263, %f62264, %f62265};
	bar.warp.sync 	-1;
	wmma.mma.sync.aligned.row.col.m16n16k16.f32.f32 {%f62274, %f62275, %f62276, %f62277, %f62278, %f62279, %f62280, %f62281}, {%r2, %r2, %r2, %r2, %r2, %r2, %r2, %r2}, {%r2, %r2, %r2, %r2, %r2, %r2, %r2, %r2}, {%f62266, %f62267, %f62268, %f62269, %f62270, %f62271, %f62272, %f62273};
	bar.warp.sync 	-1;
	wmma.mma.sync.aligned.row.col.m16n16k16.f32.f32 {%f62282, %f62283, %f62284, %f62285, %f62286, %f62287, %f62288, %f62289}, {%r2, %r2, %r2, %r2, %r2, %r2, %r2, %r2}, {%r2, %r2, %r2, %r2, %r2, %r2, %r2, %r2}, {%f62274, %f62275, %f62276, %f62277, %f62278, %f62279, %f62280, %f62281};
	bar.warp.sync 	-1;
	wmma.mma.sync.aligned.row.col.m16n16k16.f32.f32 {%f62290, %f62291, %f62292, %f62293, %f62294, %f62295, %f62296, %f62297}, {%r2, %r2, %r2, %r2, %r2, %r2, %r2, %r2}, {%r2, %r2, %r2, %r2, %r2, %r2, %r2, %r2}, {%f62282, %f62283, %f62284, %f62285, %f62286, %f62287, %f62288, %f62289};
	bar.warp.sync 	-1;
	wmma.mma.sync.aligned.row.col.m16n16k16.f32.f32 {%f62298, %f62299, %f62300, %f62301, %f62302, %f62303, %f62304, %f62305}, {%r2, %r2, %r2, %r2, %r2, %r2, %r2, %r2}, {%r2, %r2, %r2, %r2, %r2, %r2, %r2, %r2}, {%f62290, %f62291, %f62292, %f62293, %f62294, %f62295, %f62296, %f62297};
	bar.warp.sync 	-1;
	wmma.mma.sync.aligned.row.col.m16n16k16.f32.f32 {%f62306, %f62307, %f62308, %f62309, %f62310, %f62311, %f62312, %f62313}, {%r2, %r2, %r2, %r2, %r2, %r2, %r2, %r2}, {%r2, %r2, %r2, %r2, %r2, %r2, %r2, %r2}, {%f62298, %f62299, %f62300, %f62301, %f62302, %f62303, %f62304, %f62305};
	bar.warp.sync 	-1;
	wmma.mma.sync.aligned.row.col.m16n16k16.f32.f32 {%f62314, %f62315, %f62316, %f62317, %f62318, %f62319, %f62320, %f62321}, {%r2, %r2, %r2, %r2, %r2, %r2, %r2, %r2}, {%r2, %r2, %r2, %r2, %r2, %r2, %r2, %r2}, {%f62306, %f62307, %f62308, %f62309, %f62310, %f62311, %f62312, %f62313};
	bar.warp.sync 	-1;
	wmma.mma.sync.aligned.row.col.m16n16k16.f32.f32 {%f62322, %f62323, %f62324, %f62325, %f62326, %f62327, %f62328, %f62329}, {%r2, %r2, %r2, %r2, %r2, %r2, %r2, %r2}, {%r2, %r2, %r2, %r2, %r2, %r2, %r2, %r2}, {%f62314, %f62315, %f62316, %f62317, %f62318, %f62319, %f62320, %f62321};
	bar.warp.sync 	-1;
	wmma.mma.sync.aligned.row.col.m16n16k16.f32.f32 {%f62330, %f62331, %f62332, %f62333, %f62334, %f62335, %f62336, %f62337}, {%r2, %r2, %r2, %r2, %r2, %r2, %r2, %r2}, {%r2, %r2, %r2, %r2, %r2, %r2, %r2, %r2}, {%f62322, %f62323, %f62324, %f62325, %f62326, %f62327, %f62328, %f62329};
	bar.warp.sync 	-1;
	wmma.mma.sync.aligned.row.col.m16n16k16.f32.f32 {%f62338, %f62339, %f62340, %f62341, %f62342, %f62343, %f62344, %f62345}, {%r2, %r2, %r2, %r2, %r2, %r2, %r2, %r2}, {%r2, %r2, %r2, %r2, %r2, %r2, %r2, %r2}, {%f62330, %f62331, %f62332, %f62333, %f62334, %f62335, %f62336, %f62337};
	bar.warp.sync 	-1;
	wmma.mma.sync.aligned.row.col.m16n16k16.f32.f32 {%f62346, %f62347, %f62348, %f62349, %f62350, %f62351, %f62352, %f62353}, {%r2, %r2, %r2, %r2, %r2, %r2, %r2, %r2}, {%r2, %r2, %r2, %r2, %r2, %r2, %r2, %r2}, {%f62338, %f62339, %f62340, %f62341, %f62342, %f62343, %f62344, %f62345};
	bar.warp.sync 	-1;
	wmma.mma.sync.aligned.row.col.m16n16k16.f32.f32 {%f62354, %f62355, %f62356, %f62357, %f62358, %f62359, %f62360, %f62361}, {%r2, %r2, %r2, %r2, %r2, %r2, %r2, %r2}, {%r2, %r2, %r2, %r2, %r2, %r2, %r2, %r2}, {%f62346, %f62347, %f62348, %f62349, %f62350, %f62351, %f62352, %f62353};
	bar.warp.sync 	-1;
	wmma.mma.sync.aligned.row.col.m16n16k16.f32.f32 {%f62362, %f62363, %f62364, %f62365, %f62366, %f62367, %f62368, %f62369}, {%r2, %r2, %r2, %r2, %r2, %r2, %r2, %r2}, {%r2, %r2, %r2, %r2, %r2, %r2, %r2, %r2}, {%f62354, %f62355, %f62356, %f62357, %f62358, %f62359, %f62360, %f62361};
	bar.warp.sync 	-1;
	wmma.mma.sync.aligned.row.col.m16n16k16.f32.f32 {%f62370, %f62371, %f62372, %f62373, %f62374, %f62375, %f62376, %f62377}, {%r2, %r2, %r2, %r2, %r2, %r2, %r2, %r2}, {%r2, %r2, %r2, %r2, %r2, %r2, %r2, %r2}, {%f62362, %f62363, %f62364, %f62365, %f62366, %f62367, %f62368, %f62369};
	bar.warp.sync 	-1;
	wmma.mma.sync.aligned.row.col.m16n16k16.f32.f32 {%f62378, %f62379, %f62380, %f62381, %f62382, %f62383, %f62384, %f62385}, {%r2, %r2, %r2, %r2, %r2, %r2, %r2, %r2}, {%r2, %r2, %r2, %r2, %r2, %r2, %r2, %r2}, {%f62370, %f62371, %f62372, %f62373, %f62374, %f62375, %f62376, %f62377};
	bar.warp.sync 	-1;
	wmma.mma.sync.aligned.row.col.m16n16k16.f32.f32 {%f62386, %f62387, %f62388, %f62389, %f62390, %f62391, %f62392, %f62393}, {%r2, %r2, %r2, %r2, %r2, %r2, %r2, %r2}, {%r2, %r2, %r2, %r2, %r2, %r2, %r2, %r2}, {%f62378, %f62379, %f62380, %f62381, %f62382, %f62383, %f62384, %f62385};
	bar.warp.sync 	-1;
	wmma.mma.sync.aligned.row.col.m16n16k16.f32.f32 {%f62394, %f62395, %f62396, %f62397, %f62398, %f62399, %f62400, %f62401}, {%r2, %r2, %r2, %r2, %r2, %r2, %r2, %r2}, {%r2, %r2, %r2, %r2, %r2, %r2, %r2, %r2}, {%f62386, %f62387, %f62388, %f62389, %f62390, %f62391, %f62392, %f62393};
	bar.warp.sync 	-1;
	wmma.mma.sync.aligned.row.col.m16n16k16.f32.f32 {%f62402, %f62403, %f62404, %f62405, %f62406, %f62407, %f62408, %f62409}, {%r2, %r2, %r2, %r2, %r2, %r2, %r2, %r2}, {%r2, %r2, %r2, %r2, %r2, %r2, %r2, %r2}, {%f62394, %f62395, %f62396, %f62397, %f62398, %f62399, %f62400, %f62401};
	bar.warp.sync 	-1;
	wmma.mma.sync.aligned.row.col.m16n16k16.f32.f32 {%f62410, %f62411, %f62412, %f62413, %f62414, %f62415, %f62416, %f62417}, {%r2, %r2, %r2, %r2, %r2, %r2, %r2, %r2}, {%r2, %r2, %r2, %r2, %r2, %r2, %r2, %r2}, {%f62402, %f62403, %f62404, %f62405, %f62406, %f62407, %f62408, %f62409};
	bar.warp.sync 	-1;
	wmma.mma.sync.aligned.row.col.m16n16k16.f32.f32 {%f62418, %f62419, %f62420, %f62421, %f62422, %f62423, %f62424, %f62425}, {%r2, %r2, %r2, %r2, %r2, %r2, %r2, %r2}, {%r2, %r2, %r2, %r2, %r2, %r2, %r2, %r2}, {%f62410, %f62411, %f62412, %f62413, %f62414, %f62415, %f62416, %f62417};
	bar.warp.sync 	-1;
	wmma.mma.sync.aligned.row.col.m16n16k16.f32.f32 {%f62426, %f62427, %f62428, %f62429, %f62430, %f62431, %f62432, %f62433}, {%r2, %r2, %r2, %r2, %r2, %r2, %r2, %r2}, {%r2, %r2, %r2, %r2, %r2, %r2, %r2, %r2}, {%f62418, %f62419, %f62420, %f62421, %f62422, %f62423, %f62424, %f62425};
	bar.warp.sync 	-1;
	wmma.mma.sync.aligned.row.col.m16n16k16.f32.f32 {%f62434, %f62435, %f62436, %f62437, %f62438, %f62439, %f62440, %f62441}, {%r2, %r2, %r2, %r2, %r2, %r2, %r2, %r2}, {%r2, %r2, %r2, %r2, %r2, %r2, %r2, %r2}, {%f62426, %f62427, %f62428, %f62429, %f62430, %f62431, %f62432, %f62433};
	bar.warp.sync 	-1;
	wmma.mma.sync.aligned.row.col.m16n16k16.f32.f32 {%f62442, %f62443, %f62444, %f62445, %f62446, %f62447, %f62448, %f62449}, {%r2, %r2, %r2, %r2, %r2, %r2, %r2, %r2}, {%r2, %r2, %r2, %r2, %r2, %r2, %r2, %r2}, {%f62434, %f62435, %f62436, %f62437, %f62438, %f62439, %f62440, %f62441};
	bar.warp.sync 	-1;
	wmma.mma.sync.aligned.row.col.m16n16k16.f32.f32 {%f62450, %f62451, %f62452, %f62453, %f62454, %f62455, %f62456, %f62457}, {%r2, %r2, %r2, %r2, %r2, %r2, %r2, %r2}, {%r2, %r2, %r2, %r2, %r2, %r2, %r2, %r2}, {%f62442, %f62443, %f62444, %f62445, %f62446, %f62447, %f62448, %f62449};
	bar.warp.sync 	-1;
	wmma.mma.sync.aligned.row.col.m16n16k16.f32.f32 {%f62458, %f62459, %f62460, %f62461, %f62462, %f62463, %f62464, %f62465}, {%r2, %r2, %r2, %r2, %r2, %r2, %r2, %r2}, {%r2, %r2, %r2, %r2, %r2, %r2, %r2, %r2}, {%f62450, %f62451, %f62452, %f62453, %f62454, %f62455, %f62456, %f62457};
	bar.warp.sync 	-1;
	wmma.mma.sync.aligned.row.col.m16n16k16.f32.f32 {%f62466, %f62467, %f62468, %f62469, %f62470, %f62471, %f62472, %f62473}, {%r2, %r2, %r2, %r2, %r2, %r2, %r2, %r2}, {%r2, %r2, %r2, %r2, %r2, %r2, %r2, %r2}, {%f62458, %f62459, %f62460, %f62461, %f62462, %f62463, %f62464, %f62465};
	bar.warp.sync 	-1;
	wmma.mma.sync.aligned.row.col.m16n16k16.f32.f32 {%f62474, %f62475, %f62476, %f62477, %f62478, %f62479, %f62480, %f62481}, {%r2, %r2, %r2, %r2, %r2, %r2, %r2, %r2}, {%r2, %r2, %r2, %r2, %r2, %r2, %r2, %r2}, {%f62466, %f62467, %f62468, %f62469, %f62470, %f62471, %f62472, %f62473};
	bar.warp.sync 	-1;
	wmma.mma.sync.aligned.row.col.m16n16k16.f32.f32 {%f62482, %f62483, %f62484, %f62485, %f62486, %f62487, %f62488, %f62489}, {%r2, %r2, %r2, %r2, %r2, %r2, %r2, %r2}, {%r2, %r2, %r2, %r2, %r2, %r2, %r2, %r2}, {%f62474, %f62475, %f62476, %f62477, %f62478, %f62479, %f62480, %f62481};
	bar.warp.sync 	-1;
	wmma.mma.sync.aligned.row.col.m16n16k16.f32.f32 {%f62490, %f62491, %f62492, %f62493, %f62494, %f62495, %f62496, %f62497}, {%r2, %r2, %r2, %r2, %r2, %r2, %r2, %r2}, {%r2, %r2, %r2, %r2, %r2, %r2, %r2, %r2}, {%f62482, %f62483, %f62484, %f62485, %f62486, %f62487, %f62488, %f62489};
	bar.warp.sync 	-1;
	wmma.mma.sync.aligned.row.col.m16n16k16.f32.f32 {%f62498, %f62499, %f62500, %f62501, %f62502, %f62503, %f62504, %f62505}, {%r2, %r2, %r2, %r2, %r2, %r2, %r2, %r2}, {%r2, %r2, %r2, %r2, %r2, %r2, %r2, %r2}, {%f62490, %f62491, %f62492, %f62493, %f62494, %f62495, %f62496, %f62497};
	bar.warp.sync 	-1;
	wmma.mma.sync.aligned.row.col.m16n16k16.f32.f32 {%f62506, %f62507, %f62508, %f62509, %f62510, %f62511, %f62512, %f62513}, {%r2, %r2, %r2, %r2, %r2, %r2, %r2, %r2}, {%r2, %r2, %r2, %r2, %r2, %r2, %r2, %r2}, {%f62498, %f62499, %f62500, %f62501, %f62502, %f62503, %f62504, %f62505};
	bar.warp.sync 	-1;
	wmma.mma.sync.aligned.row.col.m16n16k16.f32.f32 {%f62514, %f62515, %f62516, %f62517, %f62518, %f62519, %f62520, %f62521}, {%r2, %r2, %r2, %r2, %r2, %r2, %r2, %r2}, {%r2, %r2, %r2, %r2, %r2, %r2, %r2, %r2}, {%f62506, %f62507, %f62508, %f62509, %f62510, %f62511, %f62512, %f62513};
	bar.warp.sync 	-1;
	wmma.mma.sync.aligned.row.col.m16n16k16.f32.f32 {%f62522, %f62523, %f62524, %f62525, %f62526, %f62527, %f62528, %f62529}, {%r2, %r2, %r2, %r2, %r2, %r2, %r2, %r2}, {%r2, %r2, %r2, %r2, %r2, %r2, %r2, %r2}, {%f62514, %f62515, %f62516, %f62517, %f62518, %f62519, %f62520, %f62521};
	bar.warp.sync 	-1;
	wmma.mma.sync.aligned.row.col.m16n16k16.f32.f32 {%f62530, %f62531, %f62532, %f62533, %f62534, %f62535, %f62536, %f62537}, {%r2, %r2, %r2, %r2, %r2, %r2, %r2, %r2}, {%r2, %r2, %r2, %r2, %r2, %r2, %r2, %r2}, {%f62522, %f62523, %f62524, %f62525, %f62526, %f62527, %f62528, %f62529};
	bar.warp.sync 	-1;
	wmma.mma.sync.aligned.row.col.m16n16k16.f32.f32 {%f62538, %f62539, %f62540, %f62541, %f62542, %f62543, %f62544, %f62545}, {%r2, %r2, %r2, %r2, %r2, %r2, %r2, %r2}, {%r2, %r2, %r2, %r2, %r2, %r2, %r2, %r2}, {%f62530, %f62531, %f62532, %f62533, %f62534, %f62535, %f62536, %f62537};
	bar.warp.sync 	-1;
	wmma.mma.sync.aligned.row.col.m16n16k16.f32.f32 {%f62546, %f62547, %f62548, %f62549, %f62550, %f62551, %f62552, %f62553}, {%r2, %r2, %r2, %r2, %r2, %r2, %r2, %r2}, {%r2, %r2, %r2, %r2, %r2, %r2, %r2, %r2}, {%f62538, %f62539, %f62540, %f62541, %f62542, %f62543, %f62544, %f62545};
	bar.warp.sync 	-1;
	wmma.mma.sync.aligned.row.col.m16n16k16.f32.f32 {%f62554, %f62555, %f62556, %f62557, %f62558, %f62559, %f62560, %f62561}, {%r2, %r2, %r2, %r2, %r2, %r2, %r2, %r2}, {%r2, %r2, %r2, %r2, %r2, %r2, %r2, %r2}, {%f62546, %f62547, %f62548, %f62549, %f62550, %f62551, %f62552, %f62553};
	bar.warp.sync 	-1;
	wmma.mma.sync.aligned.row.col.m16n16k16.f32.f32 {%f62562, %f62563, %f62564, %f62565, %f62566, %f62567, %f62568, %f62569}, {%r2, %r2, %r2, %r2, %r2, %r2, %r2, %r2}, {%r2, %r2, %r2, %r2, %r2, %r2, %r2, %r2}, {%f62554, %f62555, %f62556, %f62557, %f62558, %f62559, %f62560, %f62561};
	bar.warp.sync 	-1;
	wmma.mma.sync.aligned.row.col.m16n16k16.f32.f32 {%f62570, %f62571, %f62572, %f62573, %f62574, %f62575, %f62576, %f62577}, {%r2, %r2, %r2, %r2, %r2, %r2, %r2, %r2}, {%r2, %r2, %r2, %r2, %r2, %r2, %r2, %r2}, {%f62562, %f62563, %f62564, %f62565, %f62566, %f62567, %f62568, %f62569};
	bar.warp.sync 	-1;
	wmma.mma.sync.aligned.row.col.m16n16k16.f32.f32 {%f62578, %f62579, %f62580, %f62581, %f62582, %f62583, %f62584, %f62585}, {%r2, %r2, %r2, %r2, %r2, %r2, %r2, %r2}, {%r2, %r2, %r2, %r2, %r2, %r2, %r2, %r2}, {%f62570, %f62571, %f62572, %f62573, %f62574, %f62575, %f62576, %f62577};
	bar.warp.sync 	-1;
	wmma.mma.sync.aligned.row.col.m16n16k16.f32.f32 {%f62586, %f62587, %f62588, %f62589, %f62590, %f62591, %f62592, %f62593}, {%r2, %r2, %r2, %r2, %r2, %r2, %r2, %r2}, {%r2, %r2, %r2, %r2, %r2, %r2, %r2, %r2}, {%f62578, %f62579, %f62580, %f62581, %f62582, %f62583, %f62584, %f62585};
	bar.warp.sync 	-1;
	wmma.mma.sync.aligned.row.col.m16n16k16.f32.f32 {%f62594, %f62595, %f62596, %f62597, %f62598, %f62599, %f62600, %f62601}, {%r2, %r2, %r2, %r2, %r2, %r2, %r2, %r2}, {%r2, %r2, %r2, %r2, %r2, %r2, %r2, %r2}, {%f62586, %f62587, %f62588, %f62589, %f62590, %f62591, %f62592, %f62593};
	bar.warp.sync 	-1;
	wmma.mma.sync.aligned.row.col.m16n16k16.f32.f32 {%f62602, %f62603, %f62604, %f62605, %f62606, %f62607, %f62608, %f62609}, {%r2, %r2, %r2, %r2, %r2, %r2, %r2, %r2}, {%r2, %r2, %r2, %r2, %r2, %r2, %r2, %r2}, {%f62594, %f62595, %f62596, %f62597, %f62598, %f62599, %f62600, %f62601};
	bar.warp.sync 	-1;
	wmma.mma.sync.aligned.row.col.m16n16k16.f32.f32 {%f62610, %f62611, %f62612, %f62613, %f62614, %f62615, %f62616, %f62617}, {%r2, %r2, %r2, %r2, %r2, %r2, %r2, %r2}, {%r2, %r2, %r2, %r2, %r2, %r2, %r2, %r2}, {%f62602, %f62603, %f62604, %f62605, %f62606, %f62607, %f62608, %f62609};
	bar.warp.sync 	-1;
	wmma.mma.sync.aligned.row.col.m16n16k16.f32.f32 {%f62618, %f62619, %f62620, %f62621, %f62622, %f62623, %f62624, %f62625}, {%r2, %r2, %r2, %r2, %r2, %r2, %r2, %r2}, {%r2, %r2, %r2, %r2, %r2, %r2, %r2, %r2}, {%f62610, %f62611, %f62612, %f62613, %f62614, %f62615, %f62616, %f62617};
	bar.warp.sync 	-1;
	wmma.mma.sync.aligned.row.col.m16n16k16.f32.f32 {%f62626, %f62627, %f62628, %f62629, %f62630, %f62631, %f62632, %f62633}, {%r2, %r2, %r2, %r2, %r2, %r2, %r2, %r2}, {%r2, %r2, %r2, %r2, %r2, %r2, %r2, %r2}, {%f62618, %f62619, %f62620, %f62621, %f62622, %f62623, %f62624, %f62625};
	bar.warp.sync 	-1;
	wmma.mma.sync.aligned.row.col.m16n16k16.f32.f32 {%f62634, %f62635, %f62636, %f62637, %f62638, %f62639, %f62640, %f62641}, {%r2, %r2, %r2, %r2, %r2, %r2, %r2, %r2}, {%r2, %r2, %r2, %r2, %r2, %r2, %r2, %r2}, {%f62626, %f62627, %f62628, %f62629, %f62630, %f62631, %f62632, %f62633};
	bar.warp.sync 	-1;
	wmma.mma.sync.aligned.row.col.m16n16k16.f32.f32 {%f62642, %f62643, %f62644, %f62645, %f62646, %f62647, %f62648, %f62649}, {%r2, %r2, %r2, %r2, %r2, %r2, %r2, %r2}, {%r2, %r2, %r2, %r2, %r2, %r2, %r2, %r2}, {%f62634, %f62635, %f62636, %f62637, %f62638, %f62639, %f62640, %f62641};
	bar.warp.sync 	-1;
	wmma.mma.sync.aligned.row.col.m16n16k16.f32.f32 {%f62650, %f62651, %f62652, %f62653, %f62654, %f62655, %f62656, %f62657}, {%r2, %r2, %r2, %r2, %r2, %r2, %r2, %r2}, {%r2, %r2, %r2, %r2, %r2, %r2, %r2, %r2}, {%f62642, %f62643, %f62644, %f62645, %f62646, %f62647, %f62648, %f62649};
	bar.warp.sync 	-1;
	wmma.mma.sync.aligned.row.col.m16n16k16.f32.f32 {%f62658, %f62659, %f62660, %f62661, %f62662, %f62663, %f62664, %f62665}, {%r2, %r2, %r2, %r2, %r2, %r2, %r2, %r2}, {%r2, %r2, %r2, %r2, %r2, %r2, %r2, %r2}, {%f62650, %f62651, %f62652, %f62653, %f62654, %f62655, %f62656, %f62657};
	bar.warp.sync 	-1;
	wmma.mma.sync.aligned.row.col.m16n16k16.f32.f32 {%f62666, %f62667, %f62668, %f62669, %f62670, %f62671, %f62672, %f62673}, {%r2, %r2, %r2, %r2, %r2, %r2, %r2, %r2}, {%r2, %r2, %r2, %r2, %r2, %r2, %r2, %r2}, {%f62658, %f62659, %f62660, %f62661, %f62662, %f62663, %f62664, %f62665};
	bar.warp.sync 	-1;
	wmma.mma.sync.aligned.row.col.m16n16k16.f32.f32 {%f62674, %f62675, %f62676, %f62677, %f62678, %f62679, %f62680, %f62681}, {%r2, %r2, %r2, %r2, %r2, %r2, %r2, %r2}, {%r2, %r2, %r2, %r2, %r2, %r2, %r2, %r2}, {%f62666, %f62667, %f62668, %f62669, %f62670, %f62671, %f62672, %f62673};
	bar.warp.sync 	-1;
	wmma.mma.sync.aligned.row.col.m16n16k16.f32.f32 {%f62682, %f62683, %f62684, %f62685, %f62686, %f62687, %f62688, %f62689}, {%r2, %r2, %r2, %r2, %r2, %r2, %r2, %r2}, {%r2, %r2, %r2, %r2, %r2, %r2, %r2, %r2}, {%f62674, %f62675, %f62676, %f62677, %f62678, %f62679, %f62680, %f62681};
	bar.warp.sync 	-1;
	wmma.mma.sync.aligned.row.col.m16n16k16.f32.f32 {%f62690, %f62691, %f62692, %f62693, %f62694, %f62695, %f62696, %f62697}, {%r2, %r2, %r2, %r2, %r2, %r2, %r2, %r2}, {%r2, %r2, %r2, %r2, %r2, %r2, %r2, %r2}, {%f62682, %f62683, %f62684, %f62685, %f62686, %f62687, %f62688, %f62689};
	bar.warp.sync 	-1;
	wmma.mma.sync.aligned.row.col.m16n16k16.f32.f32 {%f62698, %f62699, %f62700, %f62701, %f62702, %f62703, %f62704, %f62705}, {%r2, %r2, %r2, %r2, %r2, %r2, %r2, %r2}, {%r2, %r2, %r2, %r2, %r2, %r2, %r2, %r2}, {%f62690, %f62691, %f62692, %f62693, %f62694, %f62695, %f62696, %f62697};
	bar.warp.sync 	-1;
	wmma.mma.sync.aligned.row.col.m16n16k16.f32.f32 {%f62706, %f62707, %f62708, %f62709, %f62710, %f62711, %f62712, %f62713}, {%r2, %r2, %r2, %r2, %r2, %r2, %r2, %r2}, {%r2, %r2, %r2, %r2, %r2, %r2, %r2, %r2}, {%f62698, %f62699, %f62700, %f62701, %f62702, %f62703, %f62704, %f62705};
	bar.warp.sync 	-1;
	wmma.mma.sync.aligned.row.col.m16n16k16.f32.f32 {%f62714, %f62715, %f62716, %f62717, %f62718, %f62719, %f62720, %f62721}, {%r2, %r2, %r2, %r2, %r2, %r2, %r2, %r2}, {%r2, %r2, %r2, %r2, %r2, %r2, %r2, %r2}, {%f62706, %f62707, %f62708, %f62709, %f62710, %f62711, %f62712, %f62713};
	bar.warp.sync 	-1;
	wmma.mma.sync.aligned.row.col.m16n16k16.f32.f32 {%f62722, %f62723, %f62724, %f62725, %f62726, %f62727, %f62728, %f62729}, {%r2, %r2, %r2, %r2, %r2, %r2, %r2, %r2}, {%r2, %r2, %r2, %r2, %r2, %r2, %r2, %r2}, {%f62714, %f62715, %f62716, %f62717, %f62718, %f62719, %f62720, %f62721};
	bar.warp.sync 	-1;
	wmma.mma.sync.aligned.row.col.m16n16k16.f32.f32 {%f62730, %f62731, %f62732, %f62733, %f62734, %f62735, %f62736, %f62737}, {%r2, %r2, %r2, %r2, %r2, %r2, %r2, %r2}, {%r2, %r2, %r2, %r2, %r2, %r2, %r2, %r2}, {%f62722, %f62723, %f62724, %f62725, %f62726, %f62727, %f62728, %f62729};
	bar.warp.sync 	-1;
	wmma.mma.sync.aligned.row.col.m16n16k16.f32.f32 {%f62738, %f62739, %f62740, %f62741, %f62742, %f62743, %f62744, %f62745}, {%r2, %r2, %r2, %r2, %r2, %r2, %r2, %r2}, {%r2, %r2, %r2, %r2, %r2, %r2, %r2, %r2}, {%f62730, %f62731, %f62732, %f62733, %f62734, %f62735, %f62736, %f62737};
	bar.warp.sync 	-1;
	wmma.mma.sync.aligned.row.col.m16n16k16.f32.f32 {%f62746, %f62747, %f62748, %f62749, %f62750, %f62751, %f62752, %f62753}, {%r2, %r2, %r2, %r2, %r2, %r2, %r2, %r2}, {%r2, %r2, %r2, %r2, %r2, %r2, %r2, %r2}, {%f62738, %f62739, %f62740, %f62741, %f62742, %f62743, %f62744, %f62745};
	bar.warp.sync 	-1;
	wmma.mma.sync.aligned.row.col.m16n16k16.f32.f32 {%f62754, %f62755, %f62756, %f62757, %f62758, %f62759, %f62760, %f62761}, {%r2, %r2, %r2, %r2, %r2, %r2, %r2, %r2}, {%r2, %r2, %r2, %r2, %r2, %r2, %r2, %r2}, {%f62746, %f62747, %f62748, %f62749, %f62750, %f62751, %f62752, %f62753};
	bar.warp.sync 	-1;
	wmma.mma.sync.aligned.row.col.m16n16k16.f32.f32 {%f62762, %f62763, %f62764, %f62765, %f62766, %f62767, %f62768, %f62769}, {%r2, %r2, %r2, %r2, %r2, %r2, %r2, %r2}, {%r2, %r2, %r2, %r2, %r2, %r2, %r2, %r2}, {%f62754, %f62755, %f62756, %f62757, %f62758, %f62759, %f62760, %f62761};
	bar.warp.sync 	-1;
	wmma.mma.sync.aligned.row.col.m16n16k16.f32.f32 {%f62770, %f62771, %f62772, %f62773, %f62774, %f62775, %f62776, %f62777}, {%r2, %r2, %r2, %r2, %r2, %r2, %r2, %r2}, {%r2, %r2, %r2, %r2, %r2, %r2, %r2, %r2}, {%f62762, %f62763, %f62764, %f62765, %f62766, %f62767, %f62768, %f62769};
	bar.warp.sync 	-1;
	wmma.mma.sync.aligned.row.col.m16n16k16.f32.f32 {%f62778, %f62779, %f62780, %f62781, %f62782, %f62783, %f62784, %f62785}, {%r2, %r2, %r2, %r2, %r2, %r2, %r2, %r2}, {%r2, %r2, %r2, %r2, %r2, %r2, %r2, %r2}, {%f62770, %f62771, %f62772, %f62773, %f62774, %f62775, %f62776, %f62777};
	bar.warp.sync 	-1;
	wmma.mma.sync.aligned.row.col.m16n16k16.f32.f32 {%f62786, %f62787, %f62788, %f62789, %f62790, %f62791, %f62792, %f62793}, {%r2, %r2, %r2, %r2, %r2, %r2, %r2, %r2}, {%r2, %r2, %r2, %r2, %r2, %r2, %r2, %r2}, {%f62778, %f62779, %f62780, %f62781, %f62782, %f62783, %f62784, %f62785};
	bar.warp.sync 	-1;
	wmma.mma.sync.aligned.row.col.m16n16k16.f32.f32 {%f62794, %f62795, %f62796, %f62797, %f62798, %f62799, %f62800, %f62801}, {%r2, %r2, %r2, %r2, %r2, %r2, %r2, %r2}, {%r2, %r2, %r2, %r2, %r2, %r2, %r2, %r2}, {%f62786, %f62787, %f62788, %f62789, %f62790, %f62791, %f62792, %f62793};
	bar.warp.sync 	-1;
	wmma.mma.sync.aligned.row.col.m16n16k16.f32.f32 {%f62802, %f62803, %f62804, %f62805, %f62806, %f62807, %f62808, %f62809}, {%r2, %r2, %r2, %r2, %r2, %r2, %r2, %r2}, {%r2, %r2, %r2, %r2, %r2, %r2, %r2, %r2}, {%f62794, %f62795, %f62796, %f62797, %f62798, %f62799, %f62800, %f62801};
	bar.warp.sync 	-1;
	wmma.mma.sync.aligned.row.col.m16n16k16.f32.f32 {%f62810, %f62811, %f62812, %f62813, %f62814, %f62815, %f62816, %f62817}, {%r2, %r2, %r2, %r2, %r2, %r2, %r2, %r2}, {%r2, %r2, %r2, %r2, %r2, %r2, %r2, %r2}, {%f62802, %f62803, %f62804, %f62805, %f62806, %f62807, %f62808, %f62809};
	bar.warp.sync 	-1;
	wmma.mma.sync.aligned.row.col.m16n16k16.f32.f32 {%f62818, %f62819, %f62820, %f62821, %f62822, %f62823, %f62824, %f62825}, {%r2, %r2, %r2, %r2, %r2, %r2, %r2, %r2}, {%r2, %r2, %r2, %r2, %r2, %r2, %r2, %r2}, {%f62810, %f62811, %f62812, %f62813, %f62814, %f62815, %f62816, %f62817};
	bar.warp.sync 	-1;
	wmma.mma.sync.aligned.row.col.m16n16k16.f32.f32 {%f62826, %f62827, %f62828, %f62829, %f62830, %f62831, %f62832, %f62833}, {%r2, %r2, %r2, %r2, %r2, %r2, %r2, %r2}, {%r2, %r2, %r2, %r2, %r2, %r2, %r2, %r2}, {%f62818, %f62819, %f62820, %f62821, %f62822, %f62823, %f62824, %f62825};
	bar.warp.sync 	-1;
	wmma.mma.sync.aligned.row.col.m16n16k16.f32.f32 {%f62834, %f62835, %f62836, %f62837, %f62838, %f62839, %f62840, %f62841}, {%r2, %r2, %r2, %r2, %r2, %r2, %r2, %r2}, {%r2, %r2, %r2, %r2, %r2, %r2, %r2, %r2}, {%f62826, %f62827, %f62828, %f62829, %f62830, %f62831, %f62832, %f62833};
	bar.warp.sync 	-1;
	wmma.mma.sync.aligned.row.col.m16n16k16.f32.f32 {%f62842, %f62843, %f62844, %f62845, %f62846, %f62847, %f62848, %f62849}, {%r2, %r2, %r2, %r2, %r2, %r2, %r2, %r2}, {%r2, %r2, %r2, %r2, %r2, %r2, %r2, %r2}, {%f62834, %f62835, %f62836, %f62837, %f62838, %f62839, %f62840, %f62841};
	bar.warp.sync 	-1;
	wmma.mma.sync.aligned.row.col.m16n16k16.f32.f32 {%f62850, %f62851, %f62852, %f62853, %f62854, %f62855, %f62856, %f62857}, {%r2, %r2, %r2, %r2, %r2, %r2, %r2, %r2}, {%r2, %r2, %r2, %r2, %r2, %r2, %r2, %r2}, {%f62842, %f62843, %f62844, %f62845, %f62846, %f62847, %f62848, %f62849};
	bar.warp.sync 	-1;
	wmma.mma.sync.aligned.row.col.m16n16k16.f32.f32 {%f62858, %f62859, %f62860, %f62861, %f62862, %f62863, %f62864, %f62865}, {%r2, %r2, %r2, %r2, %r2, %r2, %r2, %r2}, {%r2, %r2, %r2, %r2, %r2, %r2, %r2, %r2}, {%f62850, %f62851, %f62852, %f62853, %f62854, %f62855, %f62856, %f62857};
	bar.warp.sync 	-1;
	wmma.mma.sync.aligned.row.col.m16n16k16.f32.f32 {%f62866, %f62867, %f62868, %f62869, %f62870, %f62871, %f62872, %f62873}, {%r2, %r2, %r2, %r2, %r2, %r2, %r2, %r2}, {%r2, %r2, %r2, %r2, %r2, %r2, %r2, %r2}, {%f62858, %f62859, %f62860, %f62861, %f62862, %f62863, %f62864, %f62865};
	bar.warp.sync 	-1;
	wmma.mma.sync.aligned.row.col.m16n16k16.f32.f32 {%f62874, %f62875, %f62876, %f62877, %f62878, %f62879, %f62880, %f62881}, {%r2, %r2, %r2, %r2, %r2, %r2, %r2, %r2}, {%r2, %r2, %r2, %r2, %r2, %r2, %r2, %r2}, {%f62866, %f62867, %f62868, %f62869, %f62870, %f62871, %f62872, %f62873};
	bar.warp.sync 	-1;
	wmma.mma.sync.aligned.row.col.m16n16k16.f32.f32 {%f62882, %f62883, %f62884, %f62885, %f62886, %f62887, %f62888, %f62889}, {%r2, %r2, %r2, %r2, %r2, %r2, %r2, %r2}, {%r2, %r2, %r2, %r2, %r2, %r2, %r2, %r2}, {%f62874, %f62875, %f62876, %f62877, %f62878, %f62879, %f62880, %f62881};
	bar.warp.sync 	-1;
	wmma.mma.sync.aligned.row.col.m16n16k16.f32.f32 {%f62890, %f62891, %f62892, %f62893, %f62894, %f62895, %f62896, %f62897}, {%r2, %r2, %r2, %r2, %r2, %r2, %r2, %r2}, {%r2, %r2, %r2, %r2, %r2, %r2, %r2, %r2}, {%f62882, %f62883, %f62884, %f62885, %f62886, %f62887, %f62888, %f62889};
	bar.warp.sync 	-1;
	wmma.mma.sync.aligned.row.col.m16n16k16.f32.f32 {%f62898, %f62899, %f62900, %f62901, %f62902, %f62903, %f62904, %f62905}, {%r2, %r2, %r2, %r2, %r2, %r2, %r2, %r2}, {%r2, %r2, %r2, %r2, %r2, %r2, %r2, %r2}, {%f62890, %f62891, %f62892, %f62893, %f62894, %f62895, %f62896, %f62897};
	bar.warp.sync 	-1;
	wmma.mma.sync.aligned.row.col.m16n16k16.f32.f32 {%f62906, %f62907, %f62908, %f62909, %f62910, %f62911, %f62912, %f62913}, {%r2, %r2, %r2, %r2, %r2, %r2, %r2, %r2}, {%r2, %r2, %r2, %r2, %r2, %r2, %r2, %r2}, {%f62898, %f62899, %f62900, %f62901, %f62902, %f62903, %f62904, %f62905};
	bar.warp.sync 	-1;
	wmma.mma.sync.aligned.row.col.m16n16k16.f32.f32 {%f62914, %f62915, %f62916, %f62917, %f62918, %f62919, %f62920, %f62921}, {%r2, %r2, %r2, %r2, %r2, %r2, %r2, %r2}, {%r2, %r2, %r2, %r2, %r2, %r2, %r2, %r2}, {%f62906, %f62907, %f62908, %f62909, %f62910, %f62911, %f62912, %f62913};
	bar.warp.sync 	-1;
	wmma.mma.sync.aligned.row.col.m16n16k16.f32.f32 {%f62922, %f62923, %f62924, %f62925, %f62926, %f62927, %f62928, %f62929}, {%r2, %r2, %r2, %r2, %r2, %r2, %r2, %r2}, {%r2, %r2, %r2, %r2, %r2, %r2, %r2, %r2}, {%f62914, %f62915, %f62916, %f62917, %f62918, %f62919, %f62920, %f62921};
	bar.warp.sync 	-1;
	wmma.mma.sync.aligned.row.col.m16n16k16.f32.f32 {%f62930, %f62931, %f62932, %f62933, %f62934, %f62935, %f62936, %f62937}, {%r2, %r2, %r2, %r2, %r2, %r2, %r2, %r2}, {%r2, %r2, %r2, %r2, %r2, %r2, %r2, %r2}, {%f62922, %f62923, %f62924, %f62925, %f62926, %f62927, %f62928, %f62929};
	bar.warp.sync 	-1;
	wmma.mma.sync.aligned.row.col.m16n16k16.f32.f32 {%f62938, %f62939, %f62940, %f62941, %f62942, %f62943, %f62944, %f62945}, {%r2, %r2, %r2, %r2, %r2, %r2, %r2, %r2}, {%r2, %r2, %r2, %r2, %r2, %r2, %r2, %r2}, {%f62930, %f62931, %f62932, %f62933, %f62934, %f62935, %f62936, %f62937};
	bar.warp.sync 	-1;
	wmma.mma.sync.aligned.row.col.m16n16k16.f32.f32 {%f62946, %f62947, %f62948, %f62949, %f62950, %f62951, %f62952, %f62953}, {%r2, %r2, %r2, %r2, %r2, %r2, %r2, %r2}, {%r2, %r2, %r2, %r2, %r2, %r2, %r2, %r2}, {%f62938, %f62939, %f62940, %f62941, %f62942, %f62943, %f62944, %f62945};
	bar.warp.sync 	-1;
	wmma.mma.sync.aligned.row.col.m16n16k16.f32.f32 {%f62954, %f62955, %f62956, %f62957, %f62958, %f62959, %f62960, %f62961}, {%r2, %r2, %r2, %r2, %r2, %r2, %r2, %r2}, {%r2, %r2, %r2, %r2, %r2, %r2, %r2, %r2}, {%f62946, %f62947, %f62948, %f62949, %f62950, %f62951, %f62952, %f62953};
	bar.warp.sync 	-1;
	wmma.mma.sync.aligned.row.col.m16n16k16.f32.f32 {%f62962, %f62963, %f62964, %f62965, %f62966, %f62967, %f62968, %f62969}, {%r2, %r2, %r2, %r2, %r2, %r2, %r2, %r2}, {%r2, %r2, %r2, %r2, %r2, %r2, %r2, %r2}, {%f62954, %f62955, %f62956, %f62957, %f62958, %f62959, %f62960, %f62961};
	bar.warp.sync 	-1;
	wmma.mma.sync.aligned.row.col.m16n16k16.f32.f32 {%f62970, %f62971, %f62972, %f62973, %f62974, %f62975, %f62976, %f62977}, {%r2, %r2, %r2, %r2, %r2, %r2, %r2, %r2}, {%r2, %r2, %r2, %r2, %r2, %r2, %r2, %r2}, {%f62962, %f62963, %f62964, %f62965, %f62966, %f62967, %f62968, %f62969};
	bar.warp.sync 	-1;
	wmma.mma.sync.aligned.row.col.m16n16k16.f32.f32 {%f62978, %f62979, %f62980, %f62981, %f62982, %f62983, %f62984, %f62985}, {%r2, %r2, %r2, %r2, %r2, %r2, %r2, %r2}, {%r2, %r2, %r2, %r2, %r2, %r2, %r2, %r2}, {%f62970, %f62971, %f62972, %f62973, %f62974, %f62975, %f62976, %f62977};
	bar.warp.sync 	-1;
	wmma.mma.sync.aligned.row.col.m16n16k16.f32.f32 {%f62986, %f62987, %f62988, %f62989, %f62990, %f62991, %f62992, %f62993}, {%r2, %r2, %r2, %r2, %r2, %r2, %r2, %r2}, {%r2, %r2, %r2, %r2, %r2, %r2, %r2, %r2}, {%f62978, %f62979, %f62980, %f62981, %f62982, %f62983, %f62984, %f62985};
	bar.warp.sync 	-1;
	wmma.mma.sync.aligned.row.col.m16n16k16.f32.f32 {%f62994, %f62995, %f62996, %f62997, %f62998, %f62999, %f63000, %f63001}, {%r2, %r2, %r2, %r2, %r2, %r2, %r2, %r2}, {%r2, %r2, %r2, %r2, %r2, %r2, %r2, %r2}, {%f62986, %f62987, %f62988, %f62989, %f62990, %f62991, %f62992, %f62993};
	bar.warp.sync 	-1;
	wmma.mma.sync.aligned.row.col.m16n16k16.f32.f32 {%f63002, %f63003, %f63004, %f63005, %f63006, %f63007, %f63008, %f63009}, {%r2, %r2, %r2, %r2, %r2, %r2, %r2, %r2}, {%r2, %r2, %r2, %r2, %r2, %r2, %r2, %r2}, {%f62994, %f62995, %f62996, %f62997, %f62998, %f62999, %f63000, %f63001};
	bar.warp.sync 	-1;
	wmma.mma.sync.aligned.row.col.m16n16k16.f32.f32 {%f63010, %f63011, %f63012, %f63013, %f63014, %f63015, %f63016, %f63017}, {%r2, %r2, %r2, %r2, %r2, %r2, %r2, %r2}, {%r2, %r2, %r2, %r2, %r2, %r2, %r2, %r2}, {%f63002, %f63003, %f63004, %f63005, %f63006, %f63007, %f63008, %f63009};
	bar.warp.sync 	-1;
	wmma.mma.sync.aligned.row.col.m16n16k16.f32.f32 {%f63018, %f63019, %f63020, %f63021, %f63022, %f63023, %f63024, %f63025}, {%r2, %r2, %r2, %r2, %r2, %r2, %r2, %r2}, {%r2, %r2, %r2, %r2, %r2, %r2, %r2, %r2}, {%f63010, %f63011, %f63012, %f63013, %f63014, %f63015, %f63016, %f63017};
	bar.warp.sync 	-1;
	wmma.mma.sync.aligned.row.col.m16n16k16.f32.f32 {%f63026, %f63027, %f63028, %f63029, %f63030, %f63031, %f63032, %f63033}, {%r2, %r2, %r2, %r2, %r2, %r2, %r2, %r2}, {%r2, %r2, %r2, %r2, %r2, %r2, %r2, %r2}, {%f63018, %f63019, %f63020, %f63021, %f63022, %f63023, %f63024, %f63025};
	bar.warp.sync 	-1;
	wmma.mma.sync.aligned.row.col.m16n16k16.f32.f32 {%f63034, %f63035, %f63036, %f63037, %f63038, %f63039, %f63040, %f63041}, {%r2, %r2, %r2, %r2, %r2, %r2, %r2, %r2}, {%r2, %r2, %r2, %r2, %r2, %r2, %r2, %r2}, {%f63026, %f63027, %f63028, %f63029, %f63030, %f63031, %f63032, %f63033};
	bar.warp.sync 	-1;
	wmma.mma.sync.aligned.row.col.m16n16k16.f32.f32 {%f63042, %f63043, %f63044, %f63045, %f63046, %f63047, %f63048, %f63049}, {%r2, %r2, %r2, %r2, %r2, %r2, %r2, %r2}, {%r2, %r2, %r2, %r2, %r2, %r2, %r2, %r2}, {%f63034, %f63035, %f63036, %f63037, %f63038, %f63039, %f63040, %f63041};
	bar.warp.sync 	-1;
	wmma.mma.sync.aligned.row.col.m16n16k16.f32.f32 {%f63050, %f63051, %f63052, %f63053, %f63054, %f63055, %f63056, %f63057}, {%r2, %r2, %r2, %r2, %r2, %r2, %r2, %r2}, {%r2, %r2, %r2, %r2, %r2, %r2, %r2, %r2}, {%f63042, %f63043, %f63044, %f63045, %f63046, %f63047, %f63048, %f63049};
	bar.warp.sync 	-1;
	wmma.mma.sync.aligned.row.col.m16n16k16.f32.f32 {%f63058, %f63059, %f63060, %f63061, %f63062, %f63063, %f63064, %f63065}, {%r2, %r2, %r2, %r2, %r2, %r2, %r2, %r2}, {%r2, %r2, %r2, %r2, %r2, %r2, %r2, %r2}, {%f63050, %f63051, %f63052, %f63053, %f63054, %f63055, %f63056, %f63057};
	bar.warp.sync 	-1;
	wmma.mma.sync.aligned.row.col.m16n16k16.f32.f32 {%f63066, %f63067, %f63068, %f63069, %f63070, %f63071, %f63072, %f63073}, {%r2, %r2, %r2, %r2, %r2, %r2, %r2, %r2}, {%r2, %r2, %r2, %r2, %r2, %r2, %r2, %r2}, {%f63058, %f63059, %f63060, %f63061, %f63062, %f63063, %f63064, %f63065};
	bar.warp.sync 	-1;
	wmma.mma.sync.aligned.row.col.m16n16k16.f32.f32 {%f63074, %f63075, %f63076, %f63077, %f63078, %f63079, %f63080, %f63081}, {%r2, %r2, %r2, %r2, %r2, %r2, %r2, %r2}, {%r2, %r2, %r2, %r2, %r2, %r2, %r2, %r2}, {%f63066, %f63067, %f63068, %f63069, %f63070, %f63071, %f63072, %f63073};
	bar.warp.sync 	-1;
	wmma.mma.sync.aligned.row.col.m16n16k16.f32.f32 {%f63082, %f63083, %f63084, %f63085, %f63086, %f63087, %f63088, %f63089}, {%r2, %r2, %r2, %r2, %r2, %r2, %r2, %r2}, {%r2, %r2, %r2, %r2, %r2, %r2, %r2, %r2}, {%f63074, %f63075, %f63076, %f63077, %f63078, %f63079, %f63080, %f63081};
	bar.warp.sync 	-1;
	wmma.mma.sync.aligned.row.col.m16n16k16.f32.f32 {%f63090, %f63091, %f63092, %f63093, %f63094, %f63095, %f63096, %f63097}, {%r2, %r2, %r2, %r2, %r2, %r2, %r2, %r2}, {%r2, %r2, %r2, %r2, %r2, %r2, %r2, %r2}, {%f63082, %f63083, %f63084, %f63085, %f63086, %f63087, %f63088, %f63089};
	bar.warp.sync 	-1;
	wmma.mma.sync.aligned.row.col.m16n16k16.f32.f32 {%f63098, %f63099, %f63100, %f63101, %f63102, %f63103, %f63104, %f63105}, {%r2, %r2, %r2, %r2, %r2, %r2, %r2, %r2}, {%r2, %r2, %r2, %r2, %r2, %r2, %r2, %r2}, {%f63090, %f63091, %f63092, %f63093, %f63094, %f63095, %f63096, %f63097};
	bar.warp.sync 	-1;
	wmma.mma.sync.aligned.row.col.m16n16k16.f32.f32 {%f63106, %f63107, %f63108, %f63109, %f63110, %f63111, %f63112, %f63113}, {%r2, %r2, %r2, %r2, %r2, %r2, %r2, %r2}, {%r2, %r2, %r2, %r2, %r2, %r2, %r2, %r2}, {%f63098, %f63099, %f63100, %f63101, %f63102, %f63103, %f63104, %f63105};
	bar.warp.sync 	-1;
	wmma.mma.sync.aligned.row.col.m16n16k16.f32.f32 {%f63114, %f63115, %f63116, %f63117, %f63118, %f63119, %f63120, %f63121}, {%r2, %r2, %r2, %r2, %r2, %r2, %r2, %r2}, {%r2, %r2, %r2, %r2, %r2, %r2, %r2, %r2}, {%f63106, %f63107, %f63108, %f63109, %f63110, %f63111, %f63112, %f63113};
	bar.warp.sync 	-1;
	wmma.mma.sync.aligned.row.col.m16n16k16.f32.f32 {%f63122, %f63123, %f63124, %f63125, %f63126, %f63127, %f63128, %f63129}, {%r2, %r2, %r2, %r2, %r2, %r2, %r2, %r2}, {%r2, %r2, %r2, %r2, %r2, %r2, %r2, %r2}, {%f63114, %f63115, %f63116, %f63117, %f63118, %f63119, %f63120, %f63121};
	bar.warp.sync 	-1;
	wmma.mma.sync.aligned.row.col.m16n16k16.f32.f32 {%f63130, %f63131, %f63132, %f63133, %f63134, %f63135, %f63136, %f63137}, {%r2, %r2, %r2, %r2, %r2, %r2, %r2, %r2}, {%r2, %r2, %r2, %r2, %r2, %r2, %r2, %r2}, {%f63122, %f63123, %f63124, %f63125, %f63126, %f63127, %f63128, %f63129};
	bar.warp.sync 	-1;
	wmma.mma.sync.aligned.row.col.m16n16k16.f32.f32 {%f63138, %f63139, %f63140, %f63141, %f63142, %f63143, %f63144, %f63145}, {%r2, %r2, %r2, %r2, %r2, %r2, %r2, %r2}, {%r2, %r2, %r2, %r2, %r2, %r2, %r2, %r2}, {%f63130, %f63131, %f63132, %f63133, %f63134, %f63135, %f63136, %f63137};
	bar.warp.sync 	-1;
	wmma.mma.sync.aligned.row.col.m16n16k16.f32.f32 {%f63146, %f63147, %f63148, %f63149, %f63150, %f63151, %f63152, %f63153}, {%r2, %r2, %r2, %r2, %r2, %r2, %r2, %r2}, {%r2, %r2, %r2, %r2, %r2, %r2, %r2, %r2}, {%f63138, %f63139, %f63140, %f63141, %f63142, %f63143, %f63144, %f63145};
	bar.warp.sync 	-1;
	wmma.mma.sync.aligned.row.col.m16n16k16.f32.f32 {%f63154, %f63155, %f63156, %f63157, %f63158, %f63159, %f63160, %f63161}, {%r2, %r2, %r2, %r2, %r2, %r2, %r2, %r2}, {%r2, %r2, %r2, %r2, %r2, %r2, %r2, %r2}, {%f63146, %f63147, %f63148, %f63149, %f63150, %f63151, %f63152, %f63153};
	bar.warp.sync 	-1;
	wmma.mma.sync.aligned.row.col.m16n16k16.f32.f32 {%f63162, %f63163, %f63164, %f63165, %f63166, %f63167, %f63168, %f63169}, {%r2, %r2, %r2, %r2, %r2, %r2, %r2, %r2}, {%r2, %r2, %r2, %r2, %r2, %r2, %r2, %r2}, {%f63154, %f63155, %f63156, %f63157, %f63158, %f63159, %f63160, %f63161};
	bar.warp.sync 	-1;
	wmma.mma.sync.aligned.row.col.m16n16k16.f32.f32 {%f63170, %f63171, %f63172, %f63173, %f63174, %f63175, %f63176, %f63177}, {%r2, %r2, %r2, %r2, %r2, %r2, %r2, %r2}, {%r2, %r2, %r2, %r2, %r2, %r2, %r2, %r2}, {%f63162, %f63163, %f63164, %f63165, %f63166, %f63167, %f63168, %f63169};
	bar.warp.sync 	-1;
	wmma.mma.sync.aligned.row.col.m16n16k16.f32.f32 {%f63178, %f63179, %f63180, %f63181, %f63182, %f63183, %f63184, %f63185}, {%r2, %r2, %r2, %r2, %r2, %r2, %r2, %r2}, {%r2, %r2, %r2, %r2, %r2, %r2, %r2, %r2}, {%f63170, %f63171, %f63172, %f63173, %f63174, %f63175, %f63176, %f63177};
	bar.warp.sync 	-1;
	wmma.mma.sync.aligned.row.col.m16n16k16.f32.f32 {%f63186, %f63187, %f63188, %f63189, %f63190, %f63191, %f63192, %f63193}, {%r2, %r2, %r2, %r2, %r2, %r2, %r2, %r2}, {%r2, %r2, %r2, %r2, %r2, %r2, %r2, %r2}, {%f63178, %f63179, %f63180, %f63181, %f63182, %f63183, %f63184, %f63185};
	bar.warp.sync 	-1;
	wmma.mma.sync.aligned.row.col.m16n16k16.f32.f32 {%f63194, %f63195, %f63196, %f63197, %f63198, %f63199, %f63200, %f63201}, {%r2, %r2, %r2, %r2, %r2, %r2, %r2, %r2}, {%r2, %r2, %r2, %r2, %r2, %r2, %r2, %r2}, {%f63186, %f63187, %f63188, %f63189, %f63190, %f63191, %f63192, %f63193};
	bar.warp.sync 	-1;
	wmma.mma.sync.aligned.row.col.m16n16k16.f32.f32 {%f63202, %f63203, %f63204, %f63205, %f63206, %f63207, %f63208, %f63209}, {%r2, %r2, %r2, %r2, %r2, %r2, %r2, %r2}, {%r2, %r2, %r2, %r2, %r2, %r2, %r2, %r2}, {%f63194, %f63195, %f63196, %f63197, %f63198, %f63199, %f63200, %f63201};
	bar.warp.sync 	-1;
	wmma.mma.sync.aligned.row.col.m16n16k16.f32.f32 {%f63210, %f63211, %f63212, %f63213, %f63214, %f63215, %f63216, %f63217}, {%r2, %r2, %r2, %r2, %r2, %r2, %r2, %r2}, {%r2, %r2, %r2, %r2, %r2, %r2, %r2, %r2}, {%f63202, %f63203, %f63204, %f63205, %f63206, %f63207, %f63208, %f63209};
	bar.warp.sync 	-1;
	wmma.mma.sync.aligned.row.col.m16n16k16.f32.f32 {%f63218, %f63219, %f63220, %f63221, %f63222, %f63223, %f63224, %f63225}, {%r2, %r2, %r2, %r2, %r2, %r2, %r2, %r2}, {%r2, %r2, %r2, %r2, %r2, %r2, %r2, %r2}, {%f63210, %f63211, %f63212, %f63213, %f63214, %f63215, %f63216, %f63217};
	bar.warp.sync 	-1;
	wmma.mma.sync.aligned.row.col.m16n16k16.f32.f32 {%f63226, %f63227, %f63228, %f63229, %f63230, %f63231, %f63232, %f63233}, {%r2, %r2, %r2, %r2, %r2, %r2, %r2, %r2}, {%r2, %r2, %r2, %r2, %r2, %r2, %r2, %r2}, {%f63218, %f63219, %f63220, %f63221, %f63222, %f63223, %f63224, %f63225};
	bar.warp.sync 	-1;
	wmma.mma.sync.aligned.row.col.m16n16k16.f32.f32 {%f63234, %f63235, %f63236, %f63237, %f63238, %f63239, %f63240, %f63241}, {%r2, %r2, %r2, %r2, %r2, %r2, %r2, %r2}, {%r2, %r2, %r2, %r2, %r2, %r2, %r2, %r2}, {%f63226, %f63227, %f63228, %f63229, %f63230, %f63231, %f63232, %f63233};
	bar.warp.sync 	-1;
	wmma.mma.sync.aligned.row.col.m16n16k16.f32.f32 {%f63242, %f63243, %f63244, %f63245, %f63246, %f63247, %f63248, %f63249}, {%r2, %r2, %r2, %r2, %r2, %r2, %r2, %r2}, {%r2, %r2, %r2, %r2, %r2, %r2, %r2, %r2}, {%f63234, %f63235, %f63236, %f63237, %f63238, %f63239, %f63240, %f63241};
	bar.warp.sync 	-1;
	wmma.mma.sync.aligned.row.col.m16n16k16.f32.f32 {%f63250, %f63251, %f63252, %f63253, %f63254, %f63255, %f63256, %f63257}, {%r2, %r2, %r2, %r2, %r2, %r2, %r2, %r2}, {%r2, %r2, %r2, %r2, %r2, %r2, %r2, %r2}, {%f63242, %f63243, %f63244, %f63245, %f63246, %f63247, %f63248, %f63249};
	bar.warp.sync 	-1;
	wmma.mma.sync.aligned.row.col.m16n16k16.f32.f32 {%f63258, %f63259, %f63260, %f63261, %f63262, %f63263, %f63264, %f63265}, {%r2, %r2, %r2, %r2, %r2, %r2, %r2, %r2}, {%r2, %r2, %r2, %r2, %r2, %r2, %r2, %r2}, {%f63250, %f63251, %f63252, %f63253, %f63254, %f63255, %f63256, %f63257};
	bar.warp.sync 	-1;
	wmma.mma.sync.aligned.row.col.m16n16k16.f32.f32 {%f63266, %f63267, %f63268, %f63269, %f63270, %f63271, %f63272, %f63273}, {%r2, %r2, %r2, %r2, %r2, %r2, %r2, %r2}, {%r2, %r2, %r2, %r2, %r2, %r2, %r2, %r2}, {%f63258, %f63259, %f63260, %f63261, %f63262, %f63263, %f63264, %f63265};
	bar.warp.sync 	-1;
	wmma.mma.sync.aligned.row.col.m16n16k16.f32.f32 {%f63274, %f63275, %f63276, %f63277, %f63278, %f63279, %f63280, %f63281}, {%r2, %r2, %r2, %r2, %r2, %r2, %r2, %r2}, {%r2, %r2, %r2, %r2, %r2, %r2, %r2, %r2}, {%f63266, %f63267, %f63268, %f63269, %f63270, %f63271, %f63272, %f63273};
	bar.warp.sync 	-1;
	wmma.mma.sync.aligned.row.col.m16n16k16.f32.f32 {%f63282, %f63283, %f63284, %f63285, %f63286, %f63287, %f63288, %f63289}, {%r2, %r2, %r2, %r2, %r2, %r2, %r2, %r2}, {%r2, %r2, %r2, %r2, %r2, %r2, %r2, %r2}, {%f63274, %f63275, %f63276, %f63277, %f63278, %f63279, %f63280, %f63281};
	bar.warp.sync 	-1;
	wmma.mma.sync.aligned.row.col.m16n16k16.f32.f32 {%f63290, %f63291, %f63292, %f63293, %f63294, %f63295, %f63296, %f63297}, {%r2, %r2, %r2, %r2, %r2, %r2, %r2, %r2}, {%r2, %r2, %r2, %r2, %r2, %r2, %r2, %r2}, {%f63282, %f63283, %f63284, %f63285, %f63286, %f63287, %f63288, %f63289};
	bar.warp.sync 	-1;
	wmma.mma.sync.aligned.row.col.m16n16k16.f32.f32 {%f63298, %f63299, %f63300, %f63301, %f63302, %f63303, %f63304, %f63305}, {%r2, %r2, %r2, %r2, %r2, %r2, %r2, %r2}, {%r2, %r2, %r2, %r2, %r2, %r2, %r2, %r2}, {%f63290, %f63291, %f63292, %f63293, %f63294, %f63295, %f63296, %f63297};
	bar.warp.sync 	-1;
	wmma.mma.sync.aligned.row.col.m16n16k16.f32.f32 {%f63306, %f63307, %f63308, %f63309, %f63310, %f63311, %f63312, %f63313}, {%r2, %r2, %r2, %r2, %r2, %r2, %r2, %r2}, {%r2, %r2, %r2, %r2, %r2, %r2, %r2, %r2}, {%f63298, %f63299, %f63300, %f63301, %f63302, %f63303, %f63304, %f63305};
	bar.warp.sync 	-1;
	wmma.mma.sync.aligned.row.col.m16n16k16.f32.f32 {%f63314, %f63315, %f63316, %f63317, %f63318, %f63319, %f63320, %f63321}, {%r2, %r2, %r2, %r2, %r2, %r2, %r2, %r2}, {%r2, %r2, %r2, %r2, %r2, %r2, %r2, %r2}, {%f63306, %f63307, %f63308, %f63309, %f63310, %f63311, %f63312, %f63313};
	bar.warp.sync 	-1;
	wmma.mma.sync.aligned.row.col.m16n16k16.f32.f32 {%f63322, %f63323, %f63324, %f63325, %f63326, %f63327, %f63328, %f63329}, {%r2, %r2, %r2, %r2, %r2, %r2, %r2, %r2}, {%r2, %r2, %r2, %r2, %r2, %r2, %r2, %r2}, {%f63314, %f63315, %f63316, %f63317, %f63318, %f63319, %f63320, %f63321};
	bar.warp.sync 	-1;
	wmma.mma.sync.aligned.row.col.m16n16k16.f32.f32 {%f63330, %f63331, %f63332, %f63333, %f63334, %f63335, %f63336, %f63337}, {%r2, %r2, %r2, %r2, %r2, %r2, %r2, %r2}, {%r2, %r2, %r2, %r2, %r2, %r2, %r2, %r2}, {%f63322, %f63323, %f63324, %f63325, %f63326, %f63327, %f63328, %f63329};
	bar.warp.sync 	-1;
	wmma.mma.sync.aligned.row.col.m16n16k16.f32.f32 {%f63338, %f63339, %f63340, %f63341, %f63342, %f63343, %f63344, %f63345}, {%r2, %r2, %r2, %r2, %r2, %r2, %r2, %r2}, {%r2, %r2, %r2, %r2, %r2, %r2, %r2, %r2}, {%f63330, %f63331, %f63332, %f63333, %f63334, %f63335, %f63336, %f63337};
	bar.warp.sync 	-1;
	wmma.mma.sync.aligned.row.col.m16n16k16.f32.f32 {%f63346, %f63347, %f63348, %f63349, %f63350, %f63351, %f63352, %f63353}, {%r2, %r2, %r2, %r2, %r2, %r2, %r2, %r2}, {%r2, %r2, %r2, %r2, %r2, %r2, %r2, %r2}, {%f63338, %f63339, %f63340, %f63341, %f63342, %f63343, %f63344, %f63345};
	bar.warp.sync 	-1;
	wmma.mma.sync.aligned.row.col.m16n16k16.f32.f32 {%f63354, %f63355, %f63356, %f63357, %f63358, %f63359, %f63360, %f63361}, {%r2, %r2, %r2, %r2, %r2, %r2, %r2, %r2}, {%r2, %r2, %r2, %r2, %r2, %r2, %r2, %r2}, {%f63346, %f63347, %f63348, %f63349, %f63350, %f63351, %f63352, %f63353};
	bar.warp.sync 	-1;
	wmma.mma.sync.aligned.row.col.m16n16k16.f32.f32 {%f63362, %f63363, %f63364, %f63365, %f63366, %f63367, %f63368, %f63369}, {%r2, %r2, %r2, %r2, %r2, %r2, %r2, %r2}, {%r2, %r2, %r2, %r2, %r2, %r2, %r2, %r2}, {%f63354, %f63355, %f63356, %f63357, %f63358, %f63359, %f63360, %f63361};
	bar.warp.sync 	-1;
	wmma.mma.sync.aligned.row.col.m16n16k16.f32.f32 {%f63370, %f63371, %f63372, %f63373, %f63374, %f63375, %f63376, %f63377}, {%r2, %r2, %r2, %r2, %r2, %r2, %r2, %r2}, {%r2, %r2, %r2, %r2, %r2, %r2, %r2, %r2}, {%f63362, %f63363, %f63364, %f63365, %f63366, %f63367, %f63368, %f63369};
	bar.warp.sync 	-1;
	wmma.mma.sync.aligned.row.col.m16n16k16.f32.f32 {%f63378, %f63379, %f63380, %f63381, %f63382, %f63383, %f63384, %f63385}, {%r2, %r2, %r2, %r2, %r2, %r2, %r2, %r2}, {%r2, %r2, %r2, %r2, %r2, %r2, %r2, %r2}, {%f63370, %f63371, %f63372, %f63373, %f63374, %f63375, %f63376, %f63377};
	bar.warp.sync 	-1;
	wmma.mma.sync.aligned.row.col.m16n16k16.f32.f32 {%f63386, %f63387, %f63388, %f63389, %f63390, %f63391, %f63392, %f63393}, {%r2, %r2, %r2, %r2, %r2, %r2, %r2, %r2}, {%r2, %r2, %r2, %r2, %r2, %r2, %r2, %r2}, {%f63378, %f63379, %f63380, %f63381, %f63382, %f63383, %f63384, %f63385};
	bar.warp.sync 	-1;
	wmma.mma.sync.aligned.row.col.m16n16k16.f32.f32 {%f63394, %f63395, %f63396, %f63397, %f63398, %f63399, %f63400, %f63401}, {%r2, %r2, %r2, %r2, %r2, %r2, %r2, %r2}, {%r2, %r2, %r2, %r2, %r2, %r2, %r2, %r2}, {%f63386, %f63387, %f63388, %f63389, %f63390, %f63391, %f63392, %f63393};
	bar.warp.sync 	-1;
	wmma.mma.sync.aligned.row.col.m16n16k16.f32.f32 {%f63402, %f63403, %f63404, %f63405, %f63406, %f63407, %f63408, %f63409}, {%r2, %r2, %r2, %r2, %r2, %r2, %r2, %r2}, {%r2, %r2, %r2, %r2, %r2, %r2, %r2, %r2}, {%f63394, %f63395, %f63396, %f63397, %f63398, %f63399, %f63400, %f63401};
	bar.warp.sync 	-1;
	wmma.mma.sync.aligned.row.col.m16n16k16.f32.f32 {%f63410, %f63411, %f63412, %f63413, %f63414, %f63415, %f63416, %f63417}, {%r2, %r2, %r2, %r2, %r2, %r2, %r2, %r2}, {%r2, %r2, %r2, %r2, %r2, %r2, %r2, %r2}, {%f63402, %f63403, %f63404, %f63405, %f63406, %f63407, %f63408, %f63409};
	bar.warp.sync 	-1;
	wmma.mma.sync.aligned.row.col.m16n16k16.f32.f32 {%f63418, %f63419, %f63420, %f63421, %f63422, %f63423, %f63424, %f63425}, {%r2, %r2, %r2, %r2, %r2, %r2, %r2, %r2}, {%r2, %r2, %r2, %r2, %r2, %r2, %r2, %r2}, {%f63410, %f63411, %f63412, %f63413, %f63414, %f63415, %f63416, %f63417};
	bar.warp.sync 	-1;
	wmma.mma.sync.aligned.row.col.m16n16k16.f32.f32 {%f63426, %f63427, %f63428, %f63429, %f63430, %f63431, %f63432, %f63433}, {%r2, %r2, %r2, %r2, %r2, %r2, %r2, %r2}, {%r2, %r2, %r2, %r2, %r2, %r2, %r2, %r2}, {%f63418, %f63419, %f63420, %f63421, %f63422, %f63423, %f63424, %f63425};
	bar.warp.sync 	-1;
	wmma.mma.sync.aligned.row.col.m16n16k16.f32.f32 {%f63434, %f63435, %f63436, %f63437, %f63438, %f63439, %f63440, %f63441}, {%r2, %r2, %r2, %r2, %r2, %r2, %r2, %r2}, {%r2, %r2, %r2, %r2, %r2, %r2, %r2, %r2}, {%f63426, %f63427, %f63428, %f63429, %f63430, %f63431, %f63432, %f63433};
	bar.warp.sync 	-1;
	wmma.mma.sync.aligned.row.col.m16n16k16.f32.f32 {%f63442, %f63443, %f63444, %f63445, %f63446, %f63447, %f63448, %f63449}, {%r2, %r2, %r2, %r2, %r2, %r2, %r2, %r2}, {%r2, %r2, %r2, %r2, %r2, %r2, %r2, %r2}, {%f63434, %f63435, %f63436, %f63437, %f63438, %f63439, %f63440, %f63441};
	bar.warp.sync 	-1;
	wmma.mma.sync.aligned.row.col.m16n16k16.f32.f32 {%f63450, %f63451, %f63452, %f63453, %f63454, %f63455, %f63456, %f63457}, {%r2, %r2, %r2, %r2, %r2, %r2, %r2, %r2}, {%r2, %r2, %r2, %r2, %r2, %r2, %r2, %r2}, {%f63442, %f63443, %f63444, %f63445, %f63446, %f63447, %f63448, %f63449};
	bar.warp.sync 	-1;
	wmma.mma.sync.aligned.row.col.m16n16k16.f32.f32 {%f63458, %f63459, %f63460, %f63461, %f63462, %f63463, %f63464, %f63465}, {%r2, %r2, %r2, %r2, %r2, %r2, %r2, %r2}, {%r2, %r2, %r2, %r2, %r2, %r2, %r2, %r2}, {%f63450, %f63451, %f63452, %f63453, %f63454, %f63455, %f63456, %f63457};
	bar.warp.sync 	-1;
	wmma.mma.sync.aligned.row.col.m16n16k16.f32.f32 {%f63466, %f63467, %f63468, %f63469, %f63470, %f63471, %f63472, %f63473}, {%r2, %r2, %r2, %r2, %r2, %r2, %r2, %r2}, {%r2, %r2, %r2, %r2, %r2, %r2, %r2, %r2}, {%f63458, %f63459, %f63460, %f63461, %f63462, %f63463, %f63464, %f63465};
	bar.warp.sync 	-1;
	wmma.mma.sync.aligned.row.col.m16n16k16.f32.f32 {%f63474, %f63475, %f63476, %f63477, %f63478, %f63479, %f63480, %f63481}, {%r2, %r2, %r2, %r2, %r2, %r2, %r2, %r2}, {%r2, %r2, %r2, %r2, %r2, %r2, %r2, %r2}, {%f63466, %f63467, %f63468, %f63469, %f63470, %f63471, %f63472, %f63473};
	bar.warp.sync 	-1;
	wmma.mma.sync.aligned.row.col.m16n16k16.f32.f32 {%f63482, %f63483, %f63484, %f63485, %f63486, %f63487, %f63488, %f63489}, {%r2, %r2, %r2, %r2, %r2, %r2, %r2, %r2}, {%r2, %r2, %r2, %r2, %r2, %r2, %r2, %r2}, {%f63474, %f63475, %f63476, %f63477, %f63478, %f63479, %f63480, %f63481};
	bar.warp.sync 	-1;
	wmma.mma.sync.aligned.row.col.m16n16k16.f32.f32 {%f63490, %f63491, %f63492, %f63493, %f63494, %f63495, %f63496, %f63497}, {%r2, %r2, %r2, %r2, %r2, %r2, %r2, %r2}, {%r2, %r2, %r2, %r2, %r2, %r2, %r2, %r2}, {%f63482, %f63483, %f63484, %f63485, %f63486, %f63487, %f63488, %f63489};
	bar.warp.sync 	-1;
	wmma.mma.sync.aligned.row.col.m16n16k16.f32.f32 {%f63498, %f63499, %f63500, %f63501, %f63502, %f63503, %f63504, %f63505}, {%r2, %r2, %r2, %r2, %r2, %r2, %r2, %r2}, {%r2, %r2, %r2, %r2, %r2, %r2, %r2, %r2}, {%f63490, %f63491, %f63492, %f63493, %f63494, %f63495, %f63496, %f63497};
	bar.warp.sync 	-1;
	wmma.mma.sync.aligned.row.col.m16n16k16.f32.f32 {%f63506, %f63507, %f63508, %f63509, %f63510, %f63511, %f63512, %f63513}, {%r2, %r2, %r2, %r2, %r2, %r2, %r2, %r2}, {%r2, %r2, %r2, %r2, %r2, %r2, %r2, %r2}, {%f63498, %f63499, %f63500, %f63501, %f63502, %f63503, %f63504, %f63505};
	bar.warp.sync 	-1;
	wmma.mma.sync.aligned.row.col.m16n16k16.f32.f32 {%f63514, %f63515, %f63516, %f63517, %f63518, %f63519, %f63520, %f63521}, {%r2, %r2, %r2, %r2, %r2, %r2, %r2, %r2}, {%r2, %r2, %r2, %r2, %r2, %r2, %r2, %r2}, {%f63506, %f63507, %f63508, %f63509, %f63510, %f63511, %f63512, %f63513};
	bar.warp.sync 	-1;
	wmma.mma.sync.aligned.row.col.m16n16k16.f32.f32 {%f63522, %f63523, %f63524, %f63525, %f63526, %f63527, %f63528, %f63529}, {%r2, %r2, %r2, %r2, %r2, %r2, %r2, %r2}, {%r2, %r2, %r2, %r2, %r2, %r2, %r2, %r2}, {%f63514, %f63515, %f63516, %f63517, %f63518, %f63519, %f63520, %f63521};
	bar.warp.sync 	-1;
	wmma.mma.sync.aligned.row.col.m16n16k16.f32.f32 {%f63530, %f63531, %f63532, %f63533, %f63534, %f63535, %f63536, %f63537}, {%r2, %r2, %r2, %r2, %r2, %r2, %r2, %r2}, {%r2, %r2, %r2, %r2, %r2, %r2, %r2, %r2}, {%f63522, %f63523, %f63524, %f63525, %f63526, %f63527, %f63528, %f63529};
	bar.warp.sync 	-1;
	wmma.mma.sync.aligned.row.col.m16n16k16.f32.f32 {%f63538, %f63539, %f63540, %f63541, %f63542, %f63543, %f63544, %f63545}, {%r2, %r2, %r2, %r2, %r2, %r2, %r2, %r2}, {%r2, %r2, %r2, %r2, %r2, %r2, %r2, %r2}, {%f63530, %f63531, %f63532, %f63533, %f63534, %f63535, %f63536, %f63537};
	bar.warp.sync 	-1;
	wmma.mma.sync.aligned.row.col.m16n16k16.f32.f32 {%f63546, %f63547, %f63548, %f63549, %f63550, %f63551, %f63552, %f63553}, {%r2, %r2, %r2, %r2, %r2, %r2, %r2, %r2}, {%r2, %r2, %r2, %r2, %r2, %r2, %r2, %r2}, {%f63538, %f63539, %f63540, %f63541, %f63542, %f63543, %f63544, %f63545};
	bar.warp.sync 	-1;
	wmma.mma.sync.aligned.row.col.m16n16k16.f32.f32 {%f63554, %f63555, %f63556, %f63557, %f63558, %f63559, %f63560, %f63561}, {%r2, %r2, %r2, %r2, %r2, %r2, %r2, %r2}, {%r2, %r2, %r2, %r2, %r2, %r2, %r2, %r2}, {%f63546, %f63547, %f63548, %f63549, %f63550, %f63551, %f63552, %f63553};
	bar.warp.sync 	-1;
	wmma.mma.sync.aligned.row.col.m16n16k16.f32.f32 {%f63562, %f63563, %f63564, %f63565, %f63566, %f63567, %f63568, %f63569}, {%r2, %r2, %r2, %r2, %r2, %r2, %r2, %r2}, {%r2, %r2, %r2, %r2, %r2, %r2, %r2, %r2}, {%f63554, %f63555, %f63556, %f63557, %f63558, %f63559, %f63560, %f63561};
	bar.warp.sync 	-1;
	wmma.mma.sync.aligned.row.col.m16n16k16.f32.f32 {%f63570, %f63571, %f63572, %f63573, %f63574, %f63575, %f63576, %f63577}, {%r2, %r2, %r2, %r2, %r2, %r2, %r2, %r2}, {%r2, %r2, %r2, %r2, %r2, %r2, %r2, %r2}, {%f63562, %f63563, %f63564, %f63565, %f63566, %f63567, %f63568, %f63569};
	bar.warp.sync 	-1;
	wmma.mma.sync.aligned.row.col.m16n16k16.f32.f32 {%f63578, %f63579, %f63580, %f63581, %f63582, %f63583, %f63584, %f63585}, {%r2, %r2, %r2, %r2, %r2, %r2, %r2, %r2}, {%r2, %r2, %r2, %r2, %r2, %r2, %r2, %r2}, {%f63570, %f63571, %f63572, %f63573, %f63574, %f63575, %f63576, %f63577};
	bar.warp.sync 	-1;
	wmma.mma.sync.aligned.row.col.m16n16k16.f32.f32 {%f63586, %f63587, %f63588, %f63589, %f63590, %f63591, %f63592, %f63593}, {%r2, %r2, %r2, %r2, %r2, %r2, %r2, %r2}, {%r2, %r2, %r2, %r2, %r2, %r2, %r2, %r2}, {%f63578, %f63579, %f63580, %f63581, %f63582, %f63583, %f63584, %f63585};
	bar.warp.sync 	-1;
	wmma.mma.sync.aligned.row.col.m16n16k16.f32.f32 {%f63594, %f63595, %f63596, %f63597, %f63598, %f63599, %f63600, %f63601}, {%r2, %r2, %r2, %r2, %r2, %r2, %r2, %r2}, {%r2, %r2, %r2, %r2, %r2, %r2, %r2, %r2}, {%f63586, %f63587, %f63588, %f63589, %f63590, %f63591, %f63592, %f63593};
	bar.warp.sync 	-1;
	wmma.mma.sync.aligned.row.col.m16n16k16.f32.f32 {%f63602, %f63603, %f63604, %f63605, %f63606, %f63607, %f63608, %f63609}, {%r2, %r2, %r2, %r2, %r2, %r2, %r2, %r2}, {%r2, %r2, %r2, %r2, %r2, %r2, %r2, %r2}, {%f63594, %f63595, %f63596, %f63597, %f63598, %f63599, %f63600, %f63601};
	bar.warp.sync 	-1;
	wmma.mma.sync.aligned.row.col.m16n16k16.f32.f32 {%f63610, %f63611, %f63612, %f63613, %f63614, %f63615, %f63616, %f63617}, {%r2, %r2, %r2, %r2, %r2, %r2, %r2, %r2}, {%r2, %r2, %r2, %r2, %r2, %r2, %r2, %r2}, {%f63602, %f63603, %f63604, %f63605, %f63606, %f63607, %f63608, %f63609};
	bar.warp.sync 	-1;
	wmma.mma.sync.aligned.row.col.m16n16k16.f32.f32 {%f63618, %f63619, %f63620, %f63621, %f63622, %f63623, %f63624, %f63625}, {%r2, %r2, %r2, %r2, %r2, %r2, %r2, %r2}, {%r2, %r2, %r2, %r2, %r2, %r2, %r2, %r2}, {%f63610, %f63611, %f63612, %f63613, %f63614, %f63615, %f63616, %f63617};
	bar.warp.sync 	-1;
	wmma.mma.sync.aligned.row.col.m16n16k16.f32.f32 {%f63626, %f63627, %f63628, %f63629, %f63630, %f63631, %f63632, %f63633}, {%r2, %r2, %r2, %r2, %r2, %r2, %r2, %r2}, {%r2, %r2, %r2, %r2, %r2, %r2, %r2, %r2}, {%f63618, %f63619, %f63620, %f63621, %f63622, %f63623, %f63624, %f63625};
	bar.warp.sync 	-1;
	wmma.mma.sync.aligned.row.col.m16n16k16.f32.f32 {%f63634, %f63635, %f63636, %f63637, %f63638, %f63639, %f63640, %f63641}, {%r2, %r2, %r2, %r2, %r2, %r2, %r2, %r2}, {%r2, %r2, %r2, %r2, %r2, %r2, %r2, %r2}, {%f63626, %f63627, %f63628, %f63629, %f63630, %f63631, %f63632, %f63633};
	bar.warp.sync 	-1;
	wmma.mma.sync.aligned.row.col.m16n16k16.f32.f32 {%f63642, %f63643, %f63644, %f63645, %f63646, %f63647, %f63648, %f63649}, {%r2, %r2, %r2, %r2, %r2, %r2, %r2, %r2}, {%r2, %r2, %r2, %r2, %r2, %r2, %r2, %r2}, {%f63634, %f63635, %f63636, %f63637, %f63638, %f63639, %f63640, %f63641};
	bar.warp.sync 	-1;
	wmma.mma.sync.aligned.row.col.m16n16k16.f32.f32 {%f63650, %f63651, %f63652, %f63653, %f63654, %f63655, %f63656, %f63657}, {%r2, %r2, %r2, %r2, %r2, %r2, %r2, %r2}, {%r2, %r2, %r2, %r2, %r2, %r2, %r2, %r2}, {%f63642, %f63643, %f63644, %f63645, %f63646, %f63647, %f63648, %f63649};
	bar.warp.sync 	-1;
	wmma.mma.sync.aligned.row.col.m16n16k16.f32.f32 {%f63658, %f63659, %f63660, %f63661, %f63662, %f63663, %f63664, %f63665}, {%r2, %r2, %r2, %r2, %r2, %r2, %r2, %r2}, {%r2, %r2, %r2, %r2, %r2, %r2, %r2, %r2}, {%f63650, %f63651, %f63652, %f63653, %f63654, %f63655, %f63656, %f63657};
	bar.warp.sync 	-1;
	wmma.mma.sync.aligned.row.col.m16n16k16.f32.f32 {%f63666, %f63667, %f63668, %f63669, %f63670, %f63671, %f63672, %f63673}, {%r2, %r2, %r2, %r2, %r2, %r2, %r2, %r2}, {%r2, %r2, %r2, %r2, %r2, %r2, %r2, %r2}, {%f63658, %f63659, %f63660, %f63661, %f63662, %f63663, %f63664, %f63665};
	bar.warp.sync 	-1;
	wmma.mma.sync.aligned.row.col.m16n16k16.f32.f32 {%f63674, %f63675, %f63676, %f63677, %f63678, %f63679, %f63680, %f63681}, {%r2, %r2, %r2, %r2, %r2, %r2, %r2, %r2}, {%r2, %r2, %r2, %r2, %r2, %r2, %r2, %r2}, {%f63666, %f63667, %f63668, %f63669, %f63670, %f63671, %f63672, %f63673};
	bar.warp.sync 	-1;
	wmma.mma.sync.aligned.row.col.m16n16k16.f32.f32 {%f63682, %f63683, %f63684, %f63685, %f63686, %f63687, %f63688, %f63689}, {%r2, %r2, %r2, %r2, %r2, %r2, %r2, %r2}, {%r2, %r2, %r2, %r2, %r2, %r2, %r2, %r2}, {%f63674, %f63675, %f63676, %f63677, %f63678, %f63679, %f63680, %f63681};
	bar.warp.sync 	-1;
	wmma.mma.sync.aligned.row.col.m16n16k16.f32.f32 {%f63690, %f63691, %f63692, %f63693, %f63694, %f63695, %f63696, %f63697}, {%r2, %r2, %r2, %r2, %r2, %r2, %r2, %r2}, {%r2, %r2, %r2, %r2, %r2, %r2, %r2, %r2}, {%f63682, %f63683, %f63684, %f63685, %f63686, %f63687, %f63688, %f63689};
	bar.warp.sync 	-1;
	wmma.mma.sync.aligned.row.col.m16n16k16.f32.f32 {%f63698, %f63699, %f63700, %f63701, %f63702, %f63703, %f63704, %f63705}, {%r2, %r2, %r2, %r2, %r2, %r2, %r2, %r2}, {%r2, %r2, %r2, %r2, %r2, %r2, %r2, %r2}, {%f63690, %f63691, %f63692, %f63693, %f63694, %f63695, %f63696, %f63697};
	bar.warp.sync 	-1;
	wmma.mma.sync.aligned.row.col.m16n16k16.f32.f32 {%f63706, %f63707, %f63708, %f63709, %f63710, %f63711, %f63712, %f63713}, {%r2, %r2, %r2, %r2, %r2, %r2, %r2, %r2}, {%r2, %r2, %r2, %r2, %r2, %r2, %r2, %r2}, {%f63698, %f63699, %f63700, %f63701, %f63702, %f63703, %f63704, %f63705};
	bar.warp.sync 	-1;
	wmma.mma.sync.aligned.row.col.m16n16k16.f32.f32 {%f63714, %f63715, %f63716, %f63717, %f63718, %f63719, %f63720, %f63721}, {%r2, %r2, %r2, %r2, %r2, %r2, %r2, %r2}, {%r2, %r2, %r2, %r2, %r2, %r2, %r2, %r2}, {%f63706, %f63707, %f63708, %f63709, %f63710, %f63711, %f63712, %f63713};
	bar.warp.sync 	-1;
	wmma.mma.sync.aligned.row.col.m16n16k16.f32.f32 {%f63722, %f63723, %f63724, %f63725, %f63726, %f63727, %f63728, %f63729}, {%r2, %r2, %r2, %r2, %r2, %r2, %r2, %r2}, {%r2, %r2, %r2, %r2, %r2, %r2, %r2, %r2}, {%f63714, %f63715, %f63716, %f63717, %f63718, %f63719, %f63720, %f63721};
	bar.warp.sync 	-1;
	wmma.mma.sync.aligned.row.col.m16n16k16.f32.f32 {%f63730, %f63731, %f63732, %f63733, %f63734, %f63735, %f63736, %f63737}, {%r2, %r2, %r2, %r2, %r2, %r2, %r2, %r2}, {%r2, %r2, %r2, %r2, %r2, %r2, %r2, %r2}, {%f63722, %f63723, %f63724, %f63725, %f63726, %f63727, %f63728, %f63729};
	bar.warp.sync 	-1;
	wmma.mma.sync.aligned.row.col.m16n16k16.f32.f32 {%f63738, %f63739, %f63740, %f63741, %f63742, %f63743, %f63744, %f63745}, {%r2, %r2, %r2, %r2, %r2, %r2, %r2, %r2}, {%r2, %r2, %r2, %r2, %r2, %r2, %r2, %r2}, {%f63730, %f63731, %f63732, %f63733, %f63734, %f63735, %f63736, %f63737};
	bar.warp.sync 	-1;
	wmma.mma.sync.aligned.row.col.m16n16k16.f32.f32 {%f63746, %f63747, %f63748, %f63749, %f63750, %f63751, %f63752, %f63753}, {%r2, %r2, %r2, %r2, %r2, %r2, %r2, %r2}, {%r2, %r2, %r2, %r2, %r2, %r2, %r2, %r2}, {%f63738, %f63739, %f63740, %f63741, %f63742, %f63743, %f63744, %f63745};
	bar.warp.sync 	-1;
	wmma.mma.sync.aligned.row.col.m16n16k16.f32.f32 {%f63754, %f63755, %f63756, %f63757, %f63758, %f63759, %f63760, %f63761}, {%r2, %r2, %r2, %r2, %r2, %r2, %r2, %r2}, {%r2, %r2, %r2, %r2, %r2, %r2, %r2, %r2}, {%f63746, %f63747, %f63748, %f63749, %f63750, %f63751, %f63752, %f63753};
	bar.warp.sync 	-1;
	wmma.mma.sync.aligned.row.col.m16n16k16.f32.f32 {%f63762, %f63763, %f63764, %f63765, %f63766, %f63767, %f63768, %f63769}, {%r2, %r2, %r2, %r2, %r2, %r2, %r2, %r2}, {%r2, %r2, %r2, %r2, %r2, %r2, %r2, %r2}, {%f63754, %f63755, %f63756, %f63757, %f63758, %f63759, %f63760, %f63761};
	bar.warp.sync 	-1;
	wmma.mma.sync.aligned.row.col.m16n16k16.f32.f32 {%f63770, %f63771, %f63772, %f63773, %f63774, %f63775, %f63776, %f63777}, {%r2, %r2, %r2, %r2, %r2, %r2, %r2, %r2}, {%r2, %r2, %r2, %r2, %r2, %r2, %r2, %r2}, {%f63762, %f63763, %f63764, %f63765, %f63766, %f63767, %f63768, %f63769};
	bar.warp.sync 	-1;
	wmma.mma.sync.aligned.row.col.m16n16k16.f32.f32 {%f63778, %f63779, %f63780, %f63781, %f63782, %f63783, %f63784, %f63785}, {%r2, %r2, %r2, %r2, %r2, %r2, %r2, %r2}, {%r2, %r2, %r2, %r2, %r2, %r2, %r2, %r2}, {%f63770, %f63771, %f63772, %f63773, %f63774, %f63775, %f63776, %f63777};
	bar.warp.sync 	-1;
	wmma.mma.sync.aligned.row.col.m16n16k16.f32.f32 {%f63786, %f63787, %f63788, %f63789, %f63790, %f63791, %f63792, %f63793}, {%r2, %r2, %r2, %r2, %r2, %r2, %r2, %r2}, {%r2, %r2, %r2, %r2, %r2, %r2, %r2, %r2}, {%f63778, %f63779, %f63780, %f63781, %f63782, %f63783, %f63784, %f63785};
	bar.warp.sync 	-1;
	wmma.mma.sync.aligned.row.col.m16n16k16.f32.f32 {%f63794, %f63795, %f63796, %f63797, %f63798, %f63799, %f63800, %f63801}, {%r2, %r2, %r2, %r2, %r2, %r2, %r2, %r2}, {%r2, %r2, %r2, %r2, %r2, %r2, %r2, %r2}, {%f63786, %f63787, %f63788, %f63789, %f63790, %f63791, %f63792, %f63793};
	bar.warp.sync 	-1;
	wmma.mma.sync.aligned.row.col.m16n16k16.f32.f32 {%f63802, %f63803, %f63804, %f63805, %f63806, %f63807, %f63808, %f63809}, {%r2, %r2, %r2, %r2, %r2, %r2, %r2, %r2}, {%r2, %r2, %r2, %r2, %r2, %r2, %r2, %r2}, {%f63794, %f63795, %f63796, %f63797, %f63798, %f63799, %f63800, %f63801};
	bar.warp.sync 	-1;
	wmma.mma.sync.aligned.row.col.m16n16k16.f32.f32 {%f63810, %f63811, %f63812, %f63813, %f63814, %f63815, %f63816, %f63817}, {%r2, %r2, %r2, %r2, %r2, %r2, %r2, %r2}, {%r2, %r2, %r2, %r2, %r2, %r2, %r2, %r2}, {%f63802, %f63803, %f63804, %f63805, %f63806, %f63807, %f63808, %f63809};
	bar.warp.sync 	-1;
	wmma.mma.sync.aligned.row.col.m16n16k16.f32.f32 {%f63818, %f63819, %f63820, %f63821, %f63822, %f63823, %f63824, %f63825}, {%r2, %r2, %r2, %r2, %r2, %r2, %r2, %r2}, {%r2, %r2, %r2, %r2, %r2, %r2, %r2, %r2}, {%f63810, %f63811, %f63812, %f63813, %f63814, %f63815, %f63816, %f63817};
	bar.warp.sync 	-1;
	wmma.mma.sync.aligned.row.col.m16n16k16.f32.f32 {%f63826, %f63827, %f63828, %f63829, %f63830, %f63831, %f63832, %f63833}, {%r2, %r2, %r2, %r2, %r2, %r2, %r2, %r2}, {%r2, %r2, %r2, %r2, %r2, %r2, %r2, %r2}, {%f63818, %f63819, %f63820, %f63821, %f63822, %f63823, %f63824, %f63825};
	bar.warp.sync 	-1;
	wmma.mma.sync.aligned.row.col.m16n16k16.f32.f32 {%f63834, %f63835, %f63836, %f63837, %f63838, %f63839, %f63840, %f63841}, {%r2, %r2, %r2, %r2, %r2, %r2, %r2, %r2}, {%r2, %r2, %r2, %r2, %r2, %r2, %r2, %r2}, {%f63826, %f63827, %f63828, %f63829, %f63830, %f63831, %f63832, %f63833};
	bar.warp.sync 	-1;
	wmma.mma.sync.aligned.row.col.m16n16k16.f32.f32 {%f63842, %f63843, %f63844, %f63845, %f63846, %f63847, %f63848, %f63849}, {%r2, %r2, %r2, %r2, %r2, %r2, %r2, %r2}, {%r2, %r2, %r2, %r2, %r2, %r2, %r2, %r2}, {%f63834, %f63835, %f63836, %f63837, %f63838, %f63839, %f63840, %f63841};
	bar.warp.sync 	-1;
	wmma.mma.sync.aligned.row.col.m16n16k16.f32.f32 {%f63850, %f63851, %f63852, %f63853, %f63854, %f63855, %f63856, %f63857}, {%r2, %r2, %r2, %r2, %r2, %r2, %r2, %r2}, {%r2, %r2, %r2, %r2, %r2, %r2, %r2, %r2}, {%f63842, %f63843, %f63844, %f63845, %f63846, %f63847, %f63848, %f63849};
	bar.warp.sync 	-1;
	wmma.mma.sync.aligned.row.col.m16n16k16.f32.f32 {%f63858, %f63859, %f63860, %f63861, %f63862, %f63863, %f63864, %f63865}, {%r2, %r2, %r2, %r2, %r2, %r2, %r2, %r2}, {%r2, %r2, %r2, %r2, %r2, %r2, %r2, %r2}, {%f63850, %f63851, %f63852, %f63853, %f63854, %f63855, %f63856, %f63857};
	bar.warp.sync 	-1;
	wmma.mma.sync.aligned.row.col.m16n16k16.f32.f32 {%f63866, %f63867, %f63868, %f63869, %f63870, %f63871, %f63872, %f63873}, {%r2, %r2, %r2, %r2, %r2, %r2, %r2, %r2}, {%r2, %r2, %r2, %r2, %r2, %r2, %r2, %r2}, {%f63858, %f63859, %f63860, %f63861, %f63862, %f63863, %f63864, %f63865};
	bar.warp.sync 	-1;
	wmma.mma.sync.aligned.row.col.m16n16k16.f32.f32 {%f63874, %f63875, %f63876, %f63877, %f63878, %f63879, %f63880, %f63881}, {%r2, %r2, %r2, %r2, %r2, %r2, %r2, %r2}, {%r2, %r2, %r2, %r2, %r2, %r2, %r2, %r2}, {%f63866, %f63867, %f63868, %f63869, %f63870, %f63871, %f63872, %f63873};
	bar.warp.sync 	-1;
	wmma.mma.sync.aligned.row.col.m16n16k16.f32.f32 {%f63882, %f63883, %f63884, %f63885, %f63886, %f63887, %f63888, %f63889}, {%r2, %r2, %r2, %r2, %r2, %r2, %r2, %r2}, {%r2, %r2, %r2, %r2, %r2, %r2, %r2, %r2}, {%f63874, %f63875, %f63876, %f63877, %f63878, %f63879, %f63880, %f63881};
	bar.warp.sync 	-1;
	wmma.mma.sync.aligned.row.col.m16n16k16.f32.f32 {%f63890, %f63891, %f63892, %f63893, %f63894, %f63895, %f63896, %f63897}, {%r2, %r2, %r2, %r2, %r2, %r2, %r2, %r2}, {%r2, %r2, %r2, %r2, %r2, %r2, %r2, %r2}, {%f63882, %f63883, %f63884, %f63885, %f63886, %f63887, %f63888, %f63889};
	bar.warp.sync 	-1;
	wmma.mma.sync.aligned.row.col.m16n16k16.f32.f32 {%f63898, %f63899, %f63900, %f63901, %f63902, %f63903, %f63904, %f63905}, {%r2, %r2, %r2, %r2, %r2, %r2, %r2, %r2}, {%r2, %r2, %r2, %r2, %r2, %r2, %r2, %r2}, {%f63890, %f63891, %f63892, %f63893, %f63894, %f63895, %f63896, %f63897};
	bar.warp.sync 	-1;
	wmma.mma.sync.aligned.row.col.m16n16k16.f32.f32 {%f63906, %f63907, %f63908, %f63909, %f63910, %f63911, %f63912, %f63913}, {%r2, %r2, %r2, %r2, %r2, %r2, %r2, %r2}, {%r2, %r2, %r2, %r2, %r2, %r2, %r2, %r2}, {%f63898, %f63899, %f63900, %f63901, %f63902, %f63903, %f63904, %f63905};
	bar.warp.sync 	-1;
	wmma.mma.sync.aligned.row.col.m16n16k16.f32.f32 {%f63914, %f63915, %f63916, %f63917, %f63918, %f63919, %f63920, %f63921}, {%r2, %r2, %r2, %r2, %r2, %r2, %r2, %r2}, {%r2, %r2, %r2, %r2, %r2, %r2, %r2, %r2}, {%f63906, %f63907, %f63908, %f63909, %f63910, %f63911, %f63912, %f63913};
	bar.warp.sync 	-1;
	wmma.mma.sync.aligned.row.col.m16n16k16.f32.f32 {%f63922, %f63923, %f63924, %f63925, %f63926, %f63927, %f63928, %f63929}, {%r2, %r2, %r2, %r2, %r2, %r2, %r2, %r2}, {%r2, %r2, %r2, %r2, %r2, %r2, %r2, %r2}, {%f63914, %f63915, %f63916, %f63917, %f63918, %f63919, %f63920, %f63921};
	bar.warp.sync 	-1;
	wmma.mma.sync.aligned.row.col.m16n16k16.f32.f32 {%f63930, %f63931, %f63932, %f63933, %f63934, %f63935, %f63936, %f63937}, {%r2, %r2, %r2, %r2, %r2, %r2, %r2, %r2}, {%r2, %r2, %r2, %r2, %r2, %r2, %r2, %r2}, {%f63922, %f63923, %f63924, %f63925, %f63926, %f63927, %f63928, %f63929};
	bar.warp.sync 	-1;
	wmma.mma.sync.aligned.row.col.m16n16k16.f32.f32 {%f63938, %f63939, %f63940, %f63941, %f63942, %f63943, %f63944, %f63945}, {%r2, %r2, %r2, %r2, %r2, %r2, %r2, %r2}, {%r2, %r2, %r2, %r2, %r2, %r2, %r2, %r2}, {%f63930, %f63931, %f63932, %f63933, %f63934, %f63935, %f63936, %f63937};
	bar.warp.sync 	-1;
	wmma.mma.sync.aligned.row.col.m16n16k16.f32.f32 {%f63946, %f63947, %f63948, %f63949, %f63950, %f63951, %f63952, %f63953}, {%r2, %r2, %r2, %r2, %r2, %r2, %r2, %r2}, {%r2, %r2, %r2, %r2, %r2, %r2, %r2, %r2}, {%f63938, %f63939, %f63940, %f63941, %f63942, %f63943, %f63944, %f63945};
	bar.warp.sync 	-1;
	wmma.mma.sync.aligned.row.col.m16n16k16.f32.f32 {%f63954, %f63955, %f63956, %f63957, %f63958, %f63959, %f63960, %f63961}, {%r2, %r2, %r2, %r2, %r2, %r2, %r2, %r2}, {%r2, %r2, %r2, %r2, %r2, %r2, %r2, %r2}, {%f63946, %f63947, %f63948, %f63949, %f63950, %f63951, %f63952, %f63953};
	bar.warp.sync 	-1;
	wmma.mma.sync.aligned.row.col.m16n16k16.f32.f32 {%f63962, %f63963, %f63964, %f63965, %f63966, %f63967, %f63968, %f63969}, {%r2, %r2, %r2, %r2, %r2, %r2, %r2, %r2}, {%r2, %r2, %r2, %r2, %r2, %r2, %r2, %r2}, {%f63954, %f63955, %f63956, %f63957, %f63958, %f63959, %f63960, %f63961};
	bar.warp.sync 	-1;
	wmma.mma.sync.aligned.row.col.m16n16k16.f32.f32 {%f63970, %f63971, %f63972, %f63973, %f63974, %f63975, %f63976, %f63977}, {%r2, %r2, %r2, %r2, %r2, %r2, %r2, %r2}, {%r2, %r2, %r2, %r2, %r2, %r2, %r2, %r2}, {%f63962, %f63963, %f63964, %f63965, %f63966, %f63967, %f63968, %f63969};
	bar.warp.sync 	-1;
	wmma.mma.sync.aligned.row.col.m16n16k16.f32.f32 {%f63978, %f63979, %f63980, %f63981, %f63982, %f63983, %f63984, %f63985}, {%r2, %r2, %r2, %r2, %r2, %r2, %r2, %r2}, {%r2, %r2, %r2, %r2, %r2, %r2, %r2, %r2}, {%f63970, %f63971, %f63972, %f63973, %f63974, %f63975, %f63976, %f63977};
	bar.warp.sync 	-1;
	wmma.mma.sync.aligned.row.col.m16n16k16.f32.f32 {%f63986, %f63987, %f63988, %f63989, %f63990, %f63991, %f63992, %f63993}, {%r2, %r2, %r2, %r2, %r2, %r2, %r2, %r2}, {%r2, %r2, %r2, %r2, %r2, %r2, %r2, %r2}, {%f63978, %f63979, %f63980, %f63981, %f63982, %f63983, %f63984, %f63985};
	bar.warp.sync 	-1;
	wmma.mma.sync.aligned.row.col.m16n16k16.f32.f32 {%f63994, %f63995, %f63996, %f63997, %f63998, %f63999, %f64000, %f64001}, {%r2, %r2, %r2, %r2, %r2, %r2, %r2, %r2}, {%r2, %r2, %r2, %r2, %r2, %r2, %r2, %r2}, {%f63986, %f63987, %f63988, %f63989, %f63990, %f63991, %f63992, %f63993};
	bar.warp.sync 	-1;
	wmma.mma.sync.aligned.row.col.m16n16k16.f32.f32 {%f64002, %f64003, %f64004, %f64005, %f64006, %f64007, %f64008, %f64009}, {%r2, %r2, %r2, %r2, %r2, %r2, %r2, %r2}, {%r2, %r2, %r2, %r2, %r2, %r2, %r2, %r2}, {%f63994, %f63995, %f63996, %f63997, %f63998, %f63999, %f64000, %f64001};
	bar.warp.sync 	-1;
	wmma.mma.sync.aligned.row.col.m16n16k16.f32.f32 {%f64010, %f64011, %f64012, %f64013, %f64014, %f64015, %f64016, %f64017}, {%r2, %r2, %r2, %r2, %r2, %r2, %r2, %r2}, {%r2, %r2, %r2, %r2, %r2, %r2, %r2, %r2}, {%f64002, %f64003, %f64004, %f64005, %f64006, %f64007, %f64008, %f64009};
	bar.warp.sync 	-1;
	wmma.mma.sync.aligned.row.col.m16n16k16.f32.f32 {%f64018, %f64019, %f64020, %f64021, %f64022, %f64023, %f64024, %f64025}, {%r2, %r2, %r2, %r2, %r2, %r2, %r2, %r2}, {%r2, %r2, %r2, %r2, %r2, %r2, %r2, %r2}, {%f64010, %f64011, %f64012, %f64013, %f64014, %f64015, %f64016, %f64017};
	bar.warp.sync 	-1;
	wmma.mma.sync.aligned.row.col.m16n16k16.f32.f32 {%f64026, %f64027, %f64028, %f64029, %f64030, %f64031, %f64032, %f64033}, {%r2, %r2, %r2, %r2, %r2, %r2, %r2, %r2}, {%r2, %r2, %r2, %r2, %r2, %r2, %r2, %r2}, {%f64018, %f64019, %f64020, %f64021, %f64022, %f64023, %f64024, %f64025};
	bar.warp.sync 	-1;
	wmma.mma.sync.aligned.row.col.m16n16k16.f32.f32 {%f64034, %f64035, %f64036, %f64037, %f64038, %f64039, %f64040, %f64041}, {%r2, %r2, %r2, %r2, %r2, %r2, %r2, %r2}, {%r2, %r2, %r2, %r2, %r2, %r2, %r2, %r2}, {%f64026, %f64027, %f64028, %f64029, %f64030, %f64031, %f64032, %f64033};
	bar.warp.sync 	-1;
	wmma.mma.sync.aligned.row.col.m16n16k16.f32.f32 {%f64042, %f64043, %f64044, %f64045, %f64046, %f64047, %f64048, %f64049}, {%r2, %r2, %r2, %r2, %r2, %r2, %r2, %r2}, {%r2, %r2, %r2, %r2, %r2, %r2, %r2, %r2}, {%f64034, %f64035, %f64036, %f64037, %f64038, %f64039, %f64040, %f64041};
	bar.warp.sync 	-1;
	wmma.mma.sync.aligned.row.col.m16n16k16.f32.f32 {%f64050, %f64051, %f64052, %f64053, %f64054, %f64055, %f64056, %f64057}, {%r2, %r2, %r2, %r2, %r2, %r2, %r2, %r2}, {%r2, %r2, %r2, %r2, %r2, %r2, %r2, %r2}, {%f64042, %f64043, %f64044, %f64045, %f64046, %f64047, %f64048, %f64049};
	bar.warp.sync 	-1;
	wmma.mma.sync.aligned.row.col.m16n16k16.f32.f32 {%f64058, %f64059, %f64060, %f64061, %f64062, %f64063, %f64064, %f64065}, {%r2, %r2, %r2, %r2, %r2, %r2, %r2, %r2}, {%r2, %r2, %r2, %r2, %r2, %r2, %r2, %r2}, {%f64050, %f64051, %f64052, %f64053, %f64054, %f64055, %f64056, %f64057};
	bar.warp.sync 	-1;
	wmma.mma.sync.aligned.row.col.m16n16k16.f32.f32 {%f64066, %f64067, %f64068, %f64069, %f64070, %f64071, %f64072, %f64073}, {%r2, %r2, %r2, %r2, %r2, %r2, %r2, %r2}, {%r2, %r2, %r2, %r2, %r2, %r2, %r2, %r2}, {%f64058, %f64059, %f64060, %f64061, %f64062, %f64063, %f64064, %f64065};
	bar.warp.sync 	-1;
	wmma.mma.sync.aligned.row.col.m16n16k16.f32.f32 {%f64074, %f64075, %f64076, %f64077, %f64078, %f64079, %f64080, %f64081}, {%r2, %r2, %r2, %r2, %r2, %r2, %r2, %r2}, {%r2, %r2, %r2, %r2, %r2, %r2, %r2, %r2}, {%f64066, %f64067, %f64068, %f64069, %f64070, %f64071, %f64072, %f64073};
	bar.warp.sync 	-1;
	wmma.mma.sync.aligned.row.col.m16n16k16.f32.f32 {%f64082, %f64083, %f64084, %f64085, %f64086, %f64087, %f64088, %f64089}, {%r2, %r2, %r2, %r2, %r2, %r2, %r2, %r2}, {%r2, %r2, %r2, %r2, %r2, %r2, %r2, %r2}, {%f64074, %f64075, %f64076, %f64077, %f64078, %f64079, %f64080, %f64081};
	bar.warp.sync 	-1;
	wmma.mma.sync.aligned.row.col.m16n16k16.f32.f32 {%f64090, %f64091, %f64092, %f64093, %f64094, %f64095, %f64096, %f64097}, {%r2, %r2, %r2, %r2, %r2, %r2, %r2, %r2}, {%r2, %r2, %r2, %r2, %r2, %r2, %r2, %r2}, {%f64082, %f64083, %f64084, %f64085, %f64086, %f64087, %f64088, %f64089};
	bar.warp.sync 	-1;
	wmma.mma.sync.aligned.row.col.m16n16k16.f32.f32 {%f64098, %f64099, %f64100, %f64101, %f64102, %f64103, %f64104, %f64105}, {%r2, %r2, %r2, %r2, %r2, %r2, %r2, %r2}, {%r2, %r2, %r2, %r2, %r2, %r2, %r2, %r2}, {%f64090, %f64091, %f64092, %f64093, %f64094, %f64095, %f64096, %f64097};
	bar.warp.sync 	-1;
	wmma.mma.sync.aligned.row.col.m16n16k16.f32.f32 {%f64106, %f64107, %f64108, %f64109, %f64110, %f64111, %f64112, %f64113}, {%r2, %r2, %r2, %r2, %r2, %r2, %r2, %r2}, {%r2, %r2, %r2, %r2, %r2, %r2, %r2, %r2}, {%f64098, %f64099, %f64100, %f64101, %f64102, %f64103, %f64104, %f64105};
	bar.warp.sync 	-1;
	wmma.mma.sync.aligned.row.col.m16n16k16.f32.f32 {%f64114, %f64115, %f64116, %f64117, %f64118, %f64119, %f64120, %f64121}, {%r2, %r2, %r2, %r2, %r2, %r2, %r2, %r2}, {%r2, %r2, %r2, %r2, %r2, %r2, %r2, %r2}, {%f64106, %f64107, %f64108, %f64109, %f64110, %f64111, %f64112, %f64113};
	bar.warp.sync 	-1;
	wmma.mma.sync.aligned.row.col.m16n16k16.f32.f32 {%f64122, %f64123, %f64124, %f64125, %f64126, %f64127, %f64128, %f64129}, {%r2, %r2, %r2, %r2, %r2, %r2, %r2, %r2}, {%r2, %r2, %r2, %r2, %r2, %r2, %r2, %r2}, {%f64114, %f64115, %f64116, %f64117, %f64118, %f64119, %f64120, %f64121};
	bar.warp.sync 	-1;
	wmma.mma.sync.aligned.row.col.m16n16k16.f32.f32 {%f64130, %f64131, %f64132, %f64133, %f64134, %f64135, %f64136, %f64137}, {%r2, %r2, %r2, %r2, %r2, %r2, %r2, %r2}, {%r2, %r2, %r2, %r2, %r2, %r2, %r2, %r2}, {%f64122, %f64123, %f64124, %f64125, %f64126, %f64127, %f64128, %f64129};
	bar.warp.sync 	-1;
	wmma.mma.sync.aligned.row.col.m16n16k16.f32.f32 {%f64138, %f64139, %f64140, %f64141, %f64142, %f64143, %f64144, %f64145}, {%r2, %r2, %r2, %r2, %r2, %r2, %r2, %r2}, {%r2, %r2, %r2, %r2, %r2, %r2, %r2, %r2}, {%f64130, %f64131, %f64132, %f64133, %f64134, %f64135, %f64136, %f64137};
	bar.warp.sync 	-1;
	wmma.mma.sync.aligned.row.col.m16n16k16.f32.f32 {%f64146, %f64147, %f64148, %f64149, %f64150, %f64151, %f64152, %f64153}, {%r2, %r2, %r2, %r2, %r2, %r2, %r2, %r2}, {%r2, %r2, %r2, %r2, %r2, %r2, %r2, %r2}, {%f64138, %f64139, %f64140, %f64141, %f64142, %f64143, %f64144, %f64145};
	bar.warp.sync 	-1;
	wmma.mma.sync.aligned.row.col.m16n16k16.f32.f32 {%f64154, %f64155, %f64156, %f64157, %f64158, %f64159, %f64160, %f64161}, {%r2, %r2, %r2, %r2, %r2, %r2, %r2, %r2}, {%r2, %r2, %r2, %r2, %r2, %r2, %r2, %r2}, {%f64146, %f64147, %f64148, %f64149, %f64150, %f64151, %f64152, %f64153};
	bar.warp.sync 	-1;
	wmma.mma.sync.aligned.row.col.m16n16k16.f32.f32 {%f64162, %f64163, %f64164, %f64165, %f64166, %f64167, %f64168, %f64169}, {%r2, %r2, %r2, %r2, %r2, %r2, %r2, %r2}, {%r2, %r2, %r2, %r2, %r2, %r2, %r2, %r2}, {%f64154, %f64155, %f64156, %f64157, %f64158, %f64159, %f64160, %f64161};
	bar.warp.sync 	-1;
	wmma.mma.sync.aligned.row.col.m16n16k16.f32.f32 {%f64170, %f64171, %f64172, %f64173, %f64174, %f64175, %f64176, %f64177}, {%r2, %r2, %r2, %r2, %r2, %r2, %r2, %r2}, {%r2, %r2, %r2, %r2, %r2, %r2, %r2, %r2}, {%f64162, %f64163, %f64164, %f64165, %f64166, %f64167, %f64168, %f64169};
	bar.warp.sync 	-1;
	wmma.mma.sync.aligned.row.col.m16n16k16.f32.f32 {%f64178, %f64179, %f64180, %f64181, %f64182, %f64183, %f64184, %f64185}, {%r2, %r2, %r2, %r2, %r2, %r2, %r2, %r2}, {%r2, %r2, %r2, %r2, %r2, %r2, %r2, %r2}, {%f64170, %f64171, %f64172, %f64173, %f64174, %f64175, %f64176, %f64177};
	bar.warp.sync 	-1;
	wmma.mma.sync.aligned.row.col.m16n16k16.f32.f32 {%f64186, %f64187, %f64188, %f64189, %f64190, %f64191, %f64192, %f64193}, {%r2, %r2, %r2, %r2, %r2, %r2, %r2, %r2}, {%r2, %r2, %r2, %r2, %r2, %r2, %r2, %r2}, {%f64178, %f64179, %f64180, %f64181, %f64182, %f64183, %f64184, %f64185};
	bar.warp.sync 	-1;
	wmma.mma.sync.aligned.row.col.m16n16k16.f32.f32 {%f64194, %f64195, %f64196, %f64197, %f64198, %f64199, %f64200, %f64201}, {%r2, %r2, %r2, %r2, %r2, %r2, %r2, %r2}, {%r2, %r2, %r2, %r2, %r2, %r2, %r2, %r2}, {%f64186, %f64187, %f64188, %f64189, %f64190, %f64191, %f64192, %f64193};
	bar.warp.sync 	-1;
	wmma.mma.sync.aligned.row.col.m16n16k16.f32.f32 {%f64202, %f64203, %f64204, %f64205, %f64206, %f64207, %f64208, %f64209}, {%r2, %r2, %r2, %r2, %r2, %r2, %r2, %r2}, {%r2, %r2, %r2, %r2, %r2, %r2, %r2, %r2}, {%f64194, %f64195, %f64196, %f64197, %f64198, %f64199, %f64200, %f64201};
	bar.warp.sync 	-1;
	wmma.mma.sync.aligned.row.col.m16n16k16.f32.f32 {%f64210, %f64211, %f64212, %f64213, %f64214, %f64215, %f64216, %f64217}, {%r2, %r2, %r2, %r2, %r2, %r2, %r2, %r2}, {%r2, %r2, %r2, %r2, %r2, %r2, %r2, %r2}, {%f64202, %f64203, %f64204, %f64205, %f64206, %f64207, %f64208, %f64209};
	bar.warp.sync 	-1;
	wmma.mma.sync.aligned.row.col.m16n16k16.f32.f32 {%f64218, %f64219, %f64220, %f64221, %f64222, %f64223, %f64224, %f64225}, {%r2, %r2, %r2, %r2, %r2, %r2, %r2, %r2}, {%r2, %r2, %r2, %r2, %r2, %r2, %r2, %r2}, {%f64210, %f64211, %f64212, %f64213, %f64214, %f64215, %f64216, %f64217};
	bar.warp.sync 	-1;
	wmma.mma.sync.aligned.row.col.m16n16k16.f32.f32 {%f64226, %f64227, %f64228, %f64229, %f64230, %f64231, %f64232, %f64233}, {%r2, %r2, %r2, %r2, %r2, %r2, %r2, %r2}, {%r2, %r2, %r2, %r2, %r2, %r2, %r2, %r2}, {%f64218, %f64219, %f64220, %f64221, %f64222, %f64223, %f64224, %f64225};
	bar.warp.sync 	-1;
	wmma.mma.sync.aligned.row.col.m16n16k16.f32.f32 {%f64234, %f64235, %f64236, %f64237, %f64238, %f64239, %f64240, %f64241}, {%r2, %r2, %r2, %r2, %r2, %r2, %r2, %r2}, {%r2, %r2, %r2, %r2, %r2, %r2, %r2, %r2}, {%f64226, %f64227, %f64228, %f64229, %f64230, %f64231, %f64232, %f64233};
	bar.warp.sync 	-1;
	wmma.mma.sync.aligned.row.col.m16n16k16.f32.f32 {%f64242, %f64243, %f64244, %f64245, %f64246, %f64247, %f64248, %f64249}, {%r2, %r2, %r2, %r2, %r2, %r2, %r2, %r2}, {%r2, %r2, %r2, %r2, %r2, %r2, %r2, %r2}, {%f64234, %f64235, %f64236, %f64237, %f64238, %f64239, %f64240, %f64241};
	bar.warp.sync 	-1;
	wmma.mma.sync.aligned.row.col.m16n16k16.f32.f32 {%f64250, %f64251, %f64252, %f64253, %f64254, %f64255, %f64256, %f64257}, {%r2, %r2, %r2, %r2, %r2, %r2, %r2, %r2}, {%r2, %r2, %r2, %r2, %r2, %r2, %r2, %r2}, {%f64242, %f64243, %f64244, %f64245, %f64246, %f64247, %f64248, %f64249};
	bar.warp.sync 	-1;
	wmma.mma.sync.aligned.row.col.m16n16k16.f32.f32 {%f64258, %f64259, %f64260, %f64261, %f64262, %f64263, %f64264, %f64265}, {%r2, %r2, %r2, %r2, %r2, %r2, %r2, %r2}, {%r2, %r2, %r2, %r2, %r2, %r2, %r2, %r2}, {%f64250, %f64251, %f64252, %f64253, %f64254, %f64255, %f64256, %f64257};
	bar.warp.sync 	-1;
	wmma.mma.sync.aligned.row.col.m16n16k16.f32.f32 {%f64266, %f64267, %f64268, %f64269, %f64270, %f64271, %f64272, %f64273}, {%r2, %r2, %r2, %r2, %r2, %r2, %r2, %r2}, {%r2, %r2, %r2, %r2, %r2, %r2, %r2, %r2}, {%f64258, %f64259, %f64260, %f64261, %f64262, %f64263, %f64264, %f64265};
	bar.warp.sync 	-1;
	wmma.mma.sync.aligned.row.col.m16n16k16.f32.f32 {%f64274, %f64275, %f64276, %f64277, %f64278, %f64279, %f64280, %f64281}, {%r2, %r2, %r2, %r2, %r2, %r2, %r2, %r2}, {%r2, %r2, %r2, %r2, %r2, %r2, %r2, %r2}, {%f64266, %f64267, %f64268, %f64269, %f64270, %f64271, %f64272, %f64273};
	bar.warp.sync 	-1;
	wmma.mma.sync.aligned.row.col.m16n16k16.f32.f32 {%f64282, %f64283, %f64284, %f64285, %f64286, %f64287, %f64288, %f64289}, {%r2, %r2, %r2, %r2, %r2, %r2, %r2, %r2}, {%r2, %r2, %r2, %r2, %r2, %r2, %r2, %r2}, {%f64274, %f64275, %f64276, %f64277, %f64278, %f64279, %f64280, %f64281};
	bar.warp.sync 	-1;
	wmma.mma.sync.aligned.row.col.m16n16k16.f32.f32 {%f64290, %f64291, %f64292, %f64293, %f64294, %f64295, %f64296, %f64297}, {%r2, %r2, %r2, %r2, %r2, %r2, %r2, %r2}, {%r2, %r2, %r2, %r2, %r2, %r2, %r2, %r2}, {%f64282, %f64283, %f64284, %f64285, %f64286, %f64287, %f64288, %f64289};
	bar.warp.sync 	-1;
	wmma.mma.sync.aligned.row.col.m16n16k16.f32.f32 {%f64298, %f64299, %f64300, %f64301, %f64302, %f64303, %f64304, %f64305}, {%r2, %r2, %r2, %r2, %r2, %r2, %r2, %r2}, {%r2, %r2, %r2, %r2, %r2, %r2, %r2, %r2}, {%f64290, %f64291, %f64292, %f64293, %f64294, %f64295, %f64296, %f64297};
	bar.warp.sync 	-1;
	wmma.mma.sync.aligned.row.col.m16n16k16.f32.f32 {%f64306, %f64307, %f64308, %f64309, %f64310, %f64311, %f64312, %f64313}, {%r2, %r2, %r2, %r2, %r2, %r2, %r2, %r2}, {%r2, %r2, %r2, %r2, %r2, %r2, %r2, %r2}, {%f64298, %f64299, %f64300, %f64301, %f64302, %f64303, %f64304, %f64305};
	bar.warp.sync 	-1;
	wmma.mma.sync.aligned.row.col.m16n16k16.f32.f32 {%f64314, %f64315, %f64316, %f64317, %f64318, %f64319, %f64320, %f64321}, {%r2, %r2, %r2, %r2, %r2, %r2, %r2, %r2}, {%r2, %r2, %r2, %r2, %r2, %r2, %r2, %r2}, {%f64306, %f64307, %f64308, %f64309, %f64310, %f64311, %f64312, %f64313};
	bar.warp.sync 	-1;
	wmma.mma.sync.aligned.row.col.m16n16k16.f32.f32 {%f64322, %f64323, %f64324, %f64325, %f64326, %f64327, %f64328, %f64329}, {%r2, %r2, %r2, %r2, %r2, %r2, %r2, %r2}, {%r2, %r2, %r2, %r2, %r2, %r2, %r2, %r2}, {%f64314, %f64315, %f64316, %f64317, %f64318, %f64319, %f64320, %f64321};
	bar.warp.sync 	-1;
	wmma.mma.sync.aligned.row.col.m16n16k16.f32.f32 {%f64330, %f64331, %f64332, %f64333, %f64334, %f64335, %f64336, %f64337}, {%r2, %r2, %r2, %r2, %r2, %r2, %r2, %r2}, {%r2, %r2, %r2, %r2, %r2, %r2, %r2, %r2}, {%f64322, %f64323, %f64324, %f64325, %f64326, %f64327, %f64328, %f64329};
	bar.warp.sync 	-1;
	wmma.mma.sync.aligned.row.col.m16n16k16.f32.f32 {%f64338, %f64339, %f64340, %f64341, %f64342, %f64343, %f64344, %f64345}, {%r2, %r2, %r2, %r2, %r2, %r2, %r2, %r2}, {%r2, %r2, %r2, %r2, %r2, %r2, %r2, %r2}, {%f64330, %f64331, %f64332, %f64333, %f64334, %f64335, %f64336, %f64337};
	bar.warp.sync 	-1;
	wmma.mma.sync.aligned.row.col.m16n16k16.f32.f32 {%f64346, %f64347, %f64348, %f64349, %f64350, %f64351, %f64352, %f64353}, {%r2, %r2, %r2, %r2, %r2, %r2, %r2, %r2}, {%r2, %r2, %r2, %r2, %r2, %r2, %r2, %r2}, {%f64338, %f64339, %f64340, %f64341, %f64342, %f64343, %f64344, %f64345};
	bar.warp.sync 	-1;
	wmma.mma.sync.aligned.row.col.m16n16k16.f32.f32 {%f64354, %f64355, %f64356, %f64357, %f64358, %f64359, %f64360, %f64361}, {%r2, %r2, %r2, %r2, %r2, %r2, %r2, %r2}, {%r2, %r2, %r2, %r2, %r2, %r2, %r2, %r2}, {%f64346, %f64347, %f64348, %f64349, %f64350, %f64351, %f64352, %f64353};
	bar.warp.sync 	-1;
	wmma.mma.sync.aligned.row.col.m16n16k16.f32.f32 {%f64362, %f64363, %f64364, %f64365, %f64366, %f64367, %f64368, %f64369}, {%r2, %r2, %r2, %r2, %r2, %r2, %r2, %r2}, {%r2, %r2, %r2, %r2, %r2, %r2, %r2, %r2}, {%f64354, %f64355, %f64356, %f64357, %f64358, %f64359, %f64360, %f64361};
	bar.warp.sync 	-1;
	wmma.mma.sync.aligned.row.col.m16n16k16.f32.f32 {%f64370, %f64371, %f64372, %f64373, %f64374, %f64375, %f64376, %f64377}, {%r2, %r2, %r2, %r2, %r2, %r2, %r2, %r2}, {%r2, %r2, %r2, %r2, %r2, %r2, %r2, %r2}, {%f64362, %f64363, %f64364, %f64365, %f64366, %f64367, %f64368, %f64369};
	bar.warp.sync 	-1;
	wmma.mma.sync.aligned.row.col.m16n16k16.f32.f32 {%f64378, %f64379, %f64380, %f64381, %f64382, %f64383, %f64384, %f64385}, {%r2, %r2, %r2, %r2, %r2, %r2, %r2, %r2}, {%r2, %r2, %r2, %r2, %r2, %r2, %r2, %r2}, {%f64370, %f64371, %f64372, %f64373, %f64374, %f64375, %f64376, %f64377};
	bar.warp.sync 	-1;
	wmma.mma.sync.aligned.row.col.m16n16k16.f32.f32 {%f64386, %f64387, %f64388, %f64389, %f64390, %f64391, %f64392, %f64393}, {%r2, %r2, %r2, %r2, %r2, %r2, %r2, %r2}, {%r2, %r2, %r2, %r2, %r2, %r2, %r2, %r2}, {%f64378, %f64379, %f64380, %f64381, %f64382, %f64383, %f64384, %f64385};
	bar.warp.sync 	-1;
	wmma.mma.sync.aligned.row.col.m16n16k16.f32.f32 {%f64394, %f64395, %f64396, %f64397, %f64398, %f64399, %f64400, %f64401}, {%r2, %r2, %r2, %r2, %r2, %r2, %r2, %r2}, {%r2, %r2, %r2, %r2, %r2, %r2, %r2, %r2}, {%f64386, %f64387, %f64388, %f64389, %f64390, %f64391, %f64392, %f64393};
	bar.warp.sync 	-1;
	wmma.mma.sync.aligned.row.col.m16n16k16.f32.f32 {%f64402, %f64403, %f64404, %f64405, %f64406, %f64407, %f64408, %f64409}, {%r2, %r2, %r2, %r2, %r2, %r2, %r2, %r2}, {%r2, %r2, %r2, %r2, %r2, %r2, %r2, %r2}, {%f64394, %f64395, %f64396, %f64397, %f64398, %f64399, %f64400, %f64401};
	bar.warp.sync 	-1;
	wmma.mma.sync.aligned.row.col.m16n16k16.f32.f32 {%f64410, %f64411, %f64412, %f64413, %f64414, %f64415, %f64416, %f64417}, {%r2, %r2, %r2, %r2, %r2, %r2, %r2, %r2}, {%r2, %r2, %r2, %r2, %r2, %r2, %r2, %r2}, {%f64402, %f64403, %f64404, %f64405, %f64406, %f64407, %f64408, %f64409};
	bar.warp.sync 	-1;
	wmma.mma.sync.aligned.row.col.m16n16k16.f32.f32 {%f64418, %f64419, %f64420, %f64421, %f64422, %f64423, %f64424, %f64425}, {%r2, %r2, %r2, %r2, %r2, %r2, %r2, %r2}, {%r2, %r2, %r2, %r2, %r2, %r2, %r2, %r2}, {%f64410, %f64411, %f64412, %f64413, %f64414, %f64415, %f64416, %f64417};
	bar.warp.sync 	-1;
	wmma.mma.sync.aligned.row.col.m16n16k16.f32.f32 {%f64426, %f64427, %f64428, %f64429, %f64430, %f64431, %f64432, %f64433}, {%r2, %r2, %r2, %r2, %r2, %r2, %r2, %r2}, {%r2, %r2, %r2, %r2, %r2, %r2, %r2, %r2}, {%f64418, %f64419, %f64420, %f64421, %f64422, %f64423, %f64424, %f64425};
	bar.warp.sync 	-1;
	wmma.mma.sync.aligned.row.col.m16n16k16.f32.f32 {%f64434, %f64435, %f64436, %f64437, %f64438, %f64439, %f64440, %f64441}, {%r2, %r2, %r2, %r2, %r2, %r2, %r2, %r2}, {%r2, %r2, %r2, %r2, %r2, %r2, %r2, %r2}, {%f64426, %f64427, %f64428, %f64429, %f64430, %f64431, %f64432, %f64433};
	bar.warp.sync 	-1;
	wmma.mma.sync.aligned.row.col.m16n16k16.f32.f32 {%f64442, %f64443, %f64444, %f64445, %f64446, %f64447, %f64448, %f64449}, {%r2, %r2, %r2, %r2, %r2, %r2, %r2, %r2}, {%r2, %r2, %r2, %r2, %r2, %r2, %r2, %r2}, {%f64434, %f64435, %f64436, %f64437, %f64438, %f64439, %f64440, %f64441};
	bar.warp.sync 	-1;
	wmma.mma.sync.aligned.row.col.m16n16k16.f32.f32 {%f64450, %f64451, %f64452, %f64453, %f64454, %f64455, %f64456, %f64457}, {%r2, %r2, %r2, %r2, %r2, %r2, %r2, %r2}, {%r2, %r2, %r2, %r2, %r2, %r2, %r2, %r2}, {%f64442, %f64443, %f64444, %f64445, %f64446, %f64447, %f64448, %f64449};
	bar.warp.sync 	-1;
	wmma.mma.sync.aligned.row.col.m16n16k16.f32.f32 {%f64458, %f64459, %f64460, %f64461, %f64462, %f64463, %f64464, %f64465}, {%r2, %r2, %r2, %r2, %r2, %r2, %r2, %r2}, {%r2, %r2, %r2, %r2, %r2, %r2, %r2, %r2}, {%f64450, %f64451, %f64452, %f64453, %f64454, %f64455, %f64456, %f64457};
	bar.warp.sync 	-1;
	wmma.mma.sync.aligned.row.col.m16n16k16.f32.f32 {%f64466, %f64467, %f64468, %f64469, %f64470, %f64471, %f64472, %f64473}, {%r2, %r2, %r2, %r2, %r2, %r2, %r2, %r2}, {%r2, %r2, %r2, %r2, %r2, %r2, %r2, %r2}, {%f64458, %f64459, %f64460, %f64461, %f64462, %f64463, %f64464, %f64465};
	bar.warp.sync 	-1;
	wmma.mma.sync.aligned.row.col.m16n16k16.f32.f32 {%f64474, %f64475, %f64476, %f64477, %f64478, %f64479, %f64480, %f64481}, {%r2, %r2, %r2, %r2, %r2, %r2, %r2, %r2}, {%r2, %r2, %r2, %r2, %r2, %r2, %r2, %r2}, {%f64466, %f64467, %f64468, %f64469, %f64470, %f64471, %f64472, %f64473};
	bar.warp.sync 	-1;
	wmma.mma.sync.aligned.row.col.m16n16k16.f32.f32 {%f64482, %f64483, %f64484, %f64485, %f64486, %f64487, %f64488, %f64489}, {%r2, %r2, %r2, %r2, %r2, %r2, %r2, %r2}, {%r2, %r2, %r2, %r2, %r2, %r2, %r2, %r2}, {%f64474, %f64475, %f64476, %f64477, %f64478, %f64479, %f64480, %f64481};
	bar.warp.sync 	-1;
	wmma.mma.sync.aligned.row.col.m16n16k16.f32.f32 {%f64490, %f64491, %f64492, %f64493, %f64494, %f64495, %f64496, %f64497}, {%r2, %r2, %r2, %r2, %r2, %r2, %r2, %r2}, {%r2, %r2, %r2, %r2, %r2, %r2, %r2, %r2}, {%f64482, %f64483, %f64484, %f64485, %f64486, %f64487, %f64488, %f64489};
	bar.warp.sync 	-1;
	wmma.mma.sync.aligned.row.col.m16n16k16.f32.f32 {%f64498, %f64499, %f64500, %f64501, %f64502, %f64503, %f64504, %f64505}, {%r2, %r2, %r2, %r2, %r2, %r2, %r2, %r2}, {%r2, %r2, %r2, %r2, %r2, %r2, %r2, %r2}, {%f64490, %f64491, %f64492, %f64493, %f64494, %f64495, %f64496, %f64497};
	bar.warp.sync 	-1;
	wmma.mma.sync.aligned.row.col.m16n16k16.f32.f32 {%f64506, %f64507, %f64508, %f64509, %f64510, %f64511, %f64512, %f64513}, {%r2, %r2, %r2, %r2, %r2, %r2, %r2, %r2}, {%r2, %r2, %r2, %r2, %r2, %r2, %r2, %r2}, {%f64498, %f64499, %f64500, %f64501, %f64502, %f64503, %f64504, %f64505};
	bar.warp.sync 	-1;
	wmma.mma.sync.aligned.row.col.m16n16k16.f32.f32 {%f64514, %f64515, %f64516, %f64517, %f64518, %f64519, %f64520, %f64521}, {%r2, %r2, %r2, %r2, %r2, %r2, %r2, %r2}, {%r2, %r2, %r2, %r2, %r2, %r2, %r2, %r2}, {%f64506, %f64507, %f64508, %f64509, %f64510, %f64511, %f64512, %f64513};
	bar.warp.sync 	-1;
	wmma.mma.sync.aligned.row.col.m16n16k16.f32.f32 {%f64522, %f64523, %f64524, %f64525, %f64526, %f64527, %f64528, %f64529}, {%r2, %r2, %r2, %r2, %r2, %r2, %r2, %r2}, {%r2, %r2, %r2, %r2, %r2, %r2, %r2, %r2}, {%f64514, %f64515, %f64516, %f64517, %f64518, %f64519, %f64520, %f64521};
	bar.warp.sync 	-1;
	wmma.mma.sync.aligned.row.col.m16n16k16.f32.f32 {%f64530, %f64531, %f64532, %f64533, %f64534, %f64535, %f64536, %f64537}, {%r2, %r2, %r2, %r2, %r2, %r2, %r2, %r2}, {%r2, %r2, %r2, %r2, %r2, %r2, %r2, %r2}, {%f64522, %f64523, %f64524, %f64525, %f64526, %f64527, %f64528, %f64529};
	bar.warp.sync 	-1;
	wmma.mma.sync.aligned.row.col.m16n16k16.f32.f32 {%f64538, %f64539, %f64540, %f64541, %f64542, %f64543, %f64544, %f64545}, {%r2, %r2, %r2, %r2, %r2, %r2, %r2, %r2}, {%r2, %r2, %r2, %r2, %r2, %r2, %r2, %r2}, {%f64530, %f64531, %f64532, %f64533, %f64534, %f64535, %f64536, %f64537};
	bar.warp.sync 	-1;
	wmma.mma.sync.aligned.row.col.m16n16k16.f32.f32 {%f64546, %f64547, %f64548, %f64549, %f64550, %f64551, %f64552, %f64553}, {%r2, %r2, %r2, %r2, %r2, %r2, %r2, %r2}, {%r2, %r2, %r2, %r2, %r2, %r2, %r2, %r2}, {%f64538, %f64539, %f64540, %f64541, %f64542, %f64543, %f64544, %f64545};
	bar.warp.sync 	-1;
	wmma.mma.sync.aligned.row.col.m16n16k16.f32.f32 {%f64554, %f64555, %f64556, %f64557, %f64558, %f64559, %f64560, %f64561}, {%r2, %r2, %r2, %r2, %r2, %r2, %r2, %r2}, {%r2, %r2, %r2, %r2, %r2, %r2, %r2, %r2}, {%f64546, %f64547, %f64548, %f64549, %f64550, %f64551, %f64552, %f64553};
	bar.warp.sync 	-1;
	wmma.mma.sync.aligned.row.col.m16n16k16.f32.f32 {%f64562, %f64563, %f64564, %f64565, %f64566, %f64567, %f64568, %f64569}, {%r2, %r2, %r2, %r2, %r2, %r2, %r2, %r2}, {%r2, %r2, %r2, %r2, %r2, %r2, %r2, %r2}, {%f64554, %f64555, %f64556, %f64557, %f64558, %f64559, %f64560, %f64561};
	bar.warp.sync 	-1;
	wmma.mma.sync.aligned.row.col.m16n16k16.f32.f32 {%f64570, %f64571, %f64572, %f64573, %f64574, %f64575, %f64576, %f64577}, {%r2, %r2, %r2, %r2, %r2, %r2, %r2, %r2}, {%r2, %r2, %r2, %r2, %r2, %r2, %r2, %r2}, {%f64562, %f64563, %f64564, %f64565, %f64566, %f64567, %f64568, %f64569};
	bar.warp.sync 	-1;
	wmma.mma.sync.aligned.row.col.m16n16k16.f32.f32 {%f64578, %f64579, %f64580, %f64581, %f64582, %f64583, %f64584, %f64585}, {%r2, %r2, %r2, %r2, %r2, %r2, %r2, %r2}, {%r2, %r2, %r2, %r2, %r2, %r2, %r2, %r2}, {%f64570, %f64571, %f64572, %f64573, %f64574, %f64575, %f64576, %f64577};
	bar.warp.sync 	-1;
	wmma.mma.sync.aligned.row.col.m16n16k16.f32.f32 {%f64586, %f64587, %f64588, %f64589, %f64590, %f64591, %f64592, %f64593}, {%r2, %r2, %r2, %r2, %r2, %r2, %r2, %r2}, {%r2, %r2, %r2, %r2, %r2, %r2, %r2, %r2}, {%f64578, %f64579, %f64580, %f64581, %f64582, %f64583, %f64584, %f64585};
	bar.warp.sync 	-1;
	wmma.mma.sync.aligned.row.col.m16n16k16.f32.f32 {%f64594, %f64595, %f64596, %f64597, %f64598, %f64599, %f64600, %f64601}, {%r2, %r2, %r2, %r2, %r2, %r2, %r2, %r2}, {%r2, %r2, %r2, %r2, %r2, %r2, %r2, %r2}, {%f64586, %f64587, %f64588, %f64589, %f64590, %f64591, %f64592, %f64593};
	bar.warp.sync 	-1;
	wmma.mma.sync.aligned.row.col.m16n16k16.f32.f32 {%f64602, %f64603, %f64604, %f64605, %f64606, %f64607, %f64608, %f64609}, {%r2, %r2, %r2, %r2, %r2, %r2, %r2, %r2}, {%r2, %r2, %r2, %r2, %r2, %r2, %r2, %r2}, {%f64594, %f64595, %f64596, %f64597, %f64598, %f64599, %f64600, %f64601};
	bar.warp.sync 	-1;
	wmma.mma.sync.aligned.row.col.m16n16k16.f32.f32 {%f64610, %f64611, %f64612, %f64613, %f64614, %f64615, %f64616, %f64617}, {%r2, %r2, %r2, %r2, %r2, %r2, %r2, %r2}, {%r2, %r2, %r2, %r2, %r2, %r2, %r2, %r2}, {%f64602, %f64603, %f64604, %f64605, %f64606, %f64607, %f64608, %f64609};
	bar.warp.sync 	-1;
	wmma.mma.sync.aligned.row.col.m16n16k16.f32.f32 {%f64618, %f64619, %f64620, %f64621, %f64622, %f64623, %f64624, %f64625}, {%r2, %r2, %r2, %r2, %r2, %r2, %r2, %r2}, {%r2, %r2, %r2, %r2, %r2, %r2, %r2, %r2}, {%f64610, %f64611, %f64612, %f64613, %f64614, %f64615, %f64616, %f64617};
	bar.warp.sync 	-1;
	wmma.mma.sync.aligned.row.col.m16n16k16.f32.f32 {%f64626, %f64627, %f64628, %f64629, %f64630, %f64631, %f64632, %f64633}, {%r2, %r2, %r2, %r2, %r2, %r2, %r2, %r2}, {%r2, %r2, %r2, %r2, %r2, %r2, %r2, %r2}, {%f64618, %f64619, %f64620, %f64621, %f64622, %f64623, %f64624, %f64625};
	bar.warp.sync 	-1;
	wmma.mma.sync.aligned.row.col.m16n16k16.f32.f32 {%f64634, %f64635, %f64636, %f64637, %f64638, %f64639, %f64640, %f64641}, {%r2, %r2, %r2, %r2, %r2, %r2, %r2, %r2}, {%r2, %r2, %r2, %r2, %r2, %r2, %r2, %r2}, {%f64626, %f64627, %f64628, %f64629, %f64630, %f64631, %f64632, %f64633};
	bar.warp.sync 	-1;
	wmma.mma.sync.aligned.row.col.m16n16k16.f32.f32 {%f64642, %f64643, %f64644, %f64645, %f64646, %f64647, %f64648, %f64649}, {%r2, %r2, %r2, %r2, %r2, %r2, %r2, %r2}, {%r2, %r2, %r2, %r2, %r2, %r2, %r2, %r2}, {%f64634, %f64635, %f64636, %f64637, %f64638, %f64639, %f64640, %f64641};
	bar.warp.sync 	-1;
	wmma.mma.sync.aligned.row.col.m16n16k16.f32.f32 {%f64650, %f64651, %f64652, %f64653, %f64654, %f64655, %f64656, %f64657}, {%r2, %r2, %r2, %r2, %r2, %r2, %r2, %r2}, {%r2, %r2, %r2, %r2, %r2, %r2, %r2, %r2}, {%f64642, %f64643, %f64644, %f64645, %f64646, %f64647, %f64648, %f64649};
	bar.warp.sync 	-1;
	wmma.mma.sync.aligned.row.col.m16n16k16.f32.f32 {%f64658, %f64659, %f64660, %f64661, %f64662, %f64663, %f64664, %f64665}, {%r2, %r2, %r2, %r2, %r2, %r2, %r2, %r2}, {%r2, %r2, %r2, %r2, %r2, %r2, %r2, %r2}, {%f64650, %f64651, %f64652, %f64653, %f64654, %f64655, %f64656, %f64657};
	bar.warp.sync 	-1;
	wmma.mma.sync.aligned.row.col.m16n16k16.f32.f32 {%f64666, %f64667, %f64668, %f64669, %f64670, %f64671, %f64672, %f64673}, {%r2, %r2, %r2, %r2, %r2, %r2, %r2, %r2}, {%r2, %r2, %r2, %r2, %r2, %r2, %r2, %r2}, {%f64658, %f64659, %f64660, %f64661, %f64662, %f64663, %f64664, %f64665};
	bar.warp.sync 	-1;
	wmma.mma.sync.aligned.row.col.m16n16k16.f32.f32 {%f64674, %f64675, %f64676, %f64677, %f64678, %f64679, %f64680, %f64681}, {%r2, %r2, %r2, %r2, %r2, %r2, %r2, %r2}, {%r2, %r2, %r2, %r2, %r2, %r2, %r2, %r2}, {%f64666, %f64667, %f64668, %f64669, %f64670, %f64671, %f64672, %f64673};
	bar.warp.sync 	-1;
	wmma.mma.sync.aligned.row.col.m16n16k16.f32.f32 {%f64682, %f64683, %f64684, %f64685, %f64686, %f64687, %f64688, %f64689}, {%r2, %r2, %r2, %r2, %r2, %r2, %r2, %r2}, {%r2, %r2, %r2, %r2, %r2, %r2, %r2, %r2}, {%f64674, %f64675, %f64676, %f64677, %f64678, %f64679, %f64680, %f64681};
	bar.warp.sync 	-1;
	wmma.mma.sync.aligned.row.col.m16n16k16.f32.f32 {%f64690, %f64691, %f64692, %f64693, %f64694, %f64695, %f64696, %f64697}, {%r2, %r2, %r2, %r2, %r2, %r2, %r2, %r2}, {%r2, %r2, %r2, %r2, %r2, %r2, %r2, %r2}, {%f64682, %f64683, %f64684, %f64685, %f64686, %f64687, %f64688, %f64689};
	bar.warp.sync 	-1;
	wmma.mma.sync.aligned.row.col.m16n16k16.f32.f32 {%f64698, %f64699, %f64700, %f64701, %f64702, %f64703, %f64704, %f64705}, {%r2, %r2, %r2, %r2, %r2, %r2, %r2, %r2}, {%r2, %r2, %r2, %r2, %r2, %r2, %r2, %r2}, {%f64690, %f64691, %f64692, %f64693, %f64694, %f64695, %f64696, %f64697};
	bar.warp.sync 	-1;
	wmma.mma.sync.aligned.row.col.m16n16k16.f32.f32 {%f64706, %f64707, %f64708, %f64709, %f64710, %f64711, %f64712, %f64713}, {%r2, %r2, %r2, %r2, %r2, %r2, %r2, %r2}, {%r2, %r2, %r2, %r2, %r2, %r2, %r2, %r2}, {%f64698, %f64699, %f64700, %f64701, %f64702, %f64703, %f64704, %f64705};
	bar.warp.sync 	-1;
	wmma.mma.sync.aligned.row.col.m16n16k16.f32.f32 {%f64714, %f64715, %f64716, %f64717, %f64718, %f64719, %f64720, %f64721}, {%r2, %r2, %r2, %r2, %r2, %r2, %r2, %r2}, {%r2, %r2, %r2, %r2, %r2, %r2, %r2, %r2}, {%f64706, %f64707, %f64708, %f64709, %f64710, %f64711, %f64712, %f64713};
	bar.warp.sync 	-1;
	wmma.mma.sync.aligned.row.col.m16n16k16.f32.f32 {%f64722, %f64723, %f64724, %f64725, %f64726, %f64727, %f64728, %f64729}, {%r2, %r2, %r2, %r2, %r2, %r2, %r2, %r2}, {%r2, %r2, %r2, %r2, %r2, %r2, %r2, %r2}, {%f64714, %f64715, %f64716, %f64717, %f64718, %f64719, %f64720, %f64721};
	bar.warp.sync 	-1;
	wmma.mma.sync.aligned.row.col.m16n16k16.f32.f32 {%f64730, %f64731, %f64732, %f64733, %f64734, %f64735, %f64736, %f64737}, {%r2, %r2, %r2, %r2, %r2, %r2, %r2, %r2}, {%r2, %r2, %r2, %r2, %r2, %r2, %r2, %r2}, {%f64722, %f64723, %f64724, %f64725, %f64726, %f64727, %f64728, %f64729};
	bar.warp.sync 	-1;
	wmma.mma.sync.aligned.row.col.m16n16k16.f32.f32 {%f64738, %f64739, %f64740, %f64741, %f64742, %f64743, %f64744, %f64745}, {%r2, %r2, %r2, %r2, %r2, %r2, %r2, %r2}, {%r2, %r2, %r2, %r2, %r2, %r2, %r2, %r2}, {%f64730, %f64731, %f64732, %f64733, %f64734, %f64735, %f64736, %f64737};
	bar.warp.sync 	-1;
	wmma.mma.sync.aligned.row.col.m16n16k16.f32.f32 {%f64746, %f64747, %f64748, %f64749, %f64750, %f64751, %f64752, %f64753}, {%r2, %r2, %r2, %r2, %r2, %r2, %r2, %r2}, {%r2, %r2, %r2, %r2, %r2, %r2, %r2, %r2}, {%f64738, %f64739, %f64740, %f64741, %f64742, %f64743, %f64744, %f64745};
	bar.warp.sync 	-1;
	wmma.mma.sync.aligned.row.col.m16n16k16.f32.f32 {%f64754, %f64755, %f64756, %f64757, %f64758, %f64759, %f64760, %f64761}, {%r2, %r2, %r2, %r2, %r2, %r2, %r2, %r2}, {%r2, %r2, %r2, %r2, %r2, %r2, %r2, %r2}, {%f64746, %f64747, %f64748, %f64749, %f64750, %f64751, %f64752, %f64753};
	bar.warp.sync 	-1;
	wmma.mma.sync.aligned.row.col.m16n16k16.f32.f32 {%f64762, %f64763, %f64764, %f64765, %f64766, %f64767, %f64768, %f64769}, {%r2, %r2, %r2, %r2, %r2, %r2, %r2, %r2}, {%r2, %r2, %r2, %r2, %r2, %r2, %r2, %r2}, {%f64754, %f64755, %f64756, %f64757, %f64758, %f64759, %f64760, %f64761};
	bar.warp.sync 	-1;
	wmma.mma.sync.aligned.row.col.m16n16k16.f32.f32 {%f64770, %f64771, %f64772, %f64773, %f64774, %f64775, %f64776, %f64777}, {%r2, %r2, %r2, %r2, %r2, %r2, %r2, %r2}, {%r2, %r2, %r2, %r2, %r2, %r2, %r2, %r2}, {%f64762, %f64763, %f64764, %f64765, %f64766, %f64767, %f64768, %f64769};
	bar.warp.sync 	-1;
	wmma.mma.sync.aligned.row.col.m16n16k16.f32.f32 {%f64778, %f64779, %f64780, %f64781, %f64782, %f64783, %f64784, %f64785}, {%r2, %r2, %r2, %r2, %r2, %r2, %r2, %r2}, {%r2, %r2, %r2, %r2, %r2, %r2, %r2, %r2}, {%f64770, %f64771, %f64772, %f64773, %f64774, %f64775, %f64776, %f64777};
	bar.warp.sync 	-1;
	wmma.mma.sync.aligned.row.col.m16n16k16.f32.f32 {%f64786, %f64787, %f64788, %f64789, %f64790, %f64791, %f64792, %f64793}, {%r2, %r2, %r2, %r2, %r2, %r2, %r2, %r2}, {%r2, %r2, %r2, %r2, %r2, %r2, %r2, %r2}, {%f64778, %f64779, %f64780, %f64781, %f64782, %f64783, %f64784, %f64785};
	bar.warp.sync 	-1;
	wmma.mma.sync.aligned.row.col.m16n16k16.f32.f32 {%f64794, %f64795, %f64796, %f64797, %f64798, %f64799, %f64800, %f64801}, {%r2, %r2, %r2, %r2, %r2, %r2, %r2, %r2}, {%r2, %r2, %r2, %r2, %r2, %r2, %r2, %r2}, {%f64786, %f64787, %f64788, %f64789, %f64790, %f64791, %f64792, %f64793};
	bar.warp.sync 	-1;
	wmma.mma.sync.aligned.row.col.m16n16k16.f32.f32 {%f64802, %f64803, %f64804, %f64805, %f64806, %f64807, %f64808, %f64809}, {%r2, %r2, %r2, %r2, %r2, %r2, %r2, %r2}, {%r2, %r2, %r2, %r2, %r2, %r2, %r2, %r2}, {%f64794, %f64795, %f64796, %f64797, %f64798, %f64799, %f64800, %f64801};
	bar.warp.sync 	-1;
	wmma.mma.sync.aligned.row.col.m16n16k16.f32.f32 {%f64810, %f64811, %f64812, %f64813, %f64814, %f64815, %f64816, %f64817}, {%r2, %r2, %r2, %r2, %r2, %r2, %r2, %r2}, {%r2, %r2, %r2, %r2, %r2, %r2, %r2, %r2}, {%f64802, %f64803, %f64804, %f64805, %f64806, %f64807, %f64808, %f64809};
	bar.warp.sync 	-1;
	wmma.mma.sync.aligned.row.col.m16n16k16.f32.f32 {%f64818, %f64819, %f64820, %f64821, %f64822, %f64823, %f64824, %f64825}, {%r2, %r2, %r2, %r2, %r2, %r2, %r2, %r2}, {%r2, %r2, %r2, %r2, %r2, %r2, %r2, %r2}, {%f64810, %f64811, %f64812, %f64813, %f64814, %f64815, %f64816, %f64817};
	bar.warp.sync 	-1;
	wmma.mma.sync.aligned.row.col.m16n16k16.f32.f32 {%f64826, %f64827, %f64828, %f64829, %f64830, %f64831, %f64832, %f64833}, {%r2, %r2, %r2, %r2, %r2, %r2, %r2, %r2}, {%r2, %r2, %r2, %r2, %r2, %r2, %r2, %r2}, {%f64818, %f64819, %f64820, %f64821, %f64822, %f64823, %f64824, %f64825};
	bar.warp.sync 	-1;
	wmma.mma.sync.aligned.row.col.m16n16k16.f32.f32 {%f64834, %f64835, %f64836, %f64837, %f64838, %f64839, %f64840, %f64841}, {%r2, %r2, %r2, %r2, %r2, %r2, %r2, %r2}, {%r2, %r2, %r2, %r2, %r2, %r2, %r2, %r2}, {%f64826, %f64827, %f64828, %f64829, %f64830, %f64831, %f64832, %f64833};
	bar.warp.sync 	-1;
	wmma.mma.sync.aligned.row.col.m16n16k16.f32.f32 {%f64842, %f64843, %f64844, %f64845, %f64846, %f64847, %f64848, %f64849}, {%r2, %r2, %r2, %r2, %r2, %r2, %r2, %r2}, {%r2, %r2, %r2, %r2, %r2, %r2, %r2, %r2}, {%f64834, %f64835, %f64836, %f64837, %f64838, %f64839, %f64840, %f64841};
	bar.warp.sync 	-1;
	wmma.mma.sync.aligned.row.col.m16n16k16.f32.f32 {%f64850, %f64851, %f64852, %f64853, %f64854, %f64855, %f64856, %f64857}, {%r2, %r2, %r2, %r2, %r2, %r2, %r2, %r2}, {%r2, %r2, %r2, %r2, %r2, %r2, %r2, %r2}, {%f64842, %f64843, %f64844, %f64845, %f64846, %f64847, %f64848, %f64849};
	bar.warp.sync 	-1;
	wmma.mma.sync.aligned.row.col.m16n16k16.f32.f32 {%f64858, %f64859, %f64860, %f64861, %f64862, %f64863, %f64864, %f64865}, {%r2, %r2, %r2, %r2, %r2, %r2, %r2, %r2}, {%r2, %r2, %r2, %r2, %r2, %r2, %r2, %r2}, {%f64850, %f64851, %f64852, %f64853, %f64854, %f64855, %f64856, %f64857};
	bar.warp.sync 	-1;
	wmma.mma.sync.aligned.row.col.m16n16k16.f32.f32 {%f64866, %f64867, %f64868, %f64869, %f64870, %f64871, %f64872, %f64873}, {%r2, %r2, %r2, %r2, %r2, %r2, %r2, %r2}, {%r2, %r2, %r2, %r2, %r2, %r2, %r2, %r2}, {%f64858, %f64859, %f64860, %f64861, %f64862, %f64863, %f64864, %f64865};
	bar.warp.sync 	-1;
	wmma.mma.sync.aligned.row.col.m16n16k16.f32.f32 {%f64874, %f64875, %f64876, %f64877, %f64878, %f64879, %f64880, %f64881}, {%r2, %r2, %r2, %r2, %r2, %r2, %r2, %r2}, {%r2, %r2, %r2, %r2, %r2, %r2, %r2, %r2}, {%f64866, %f64867, %f64868, %f64869, %f64870, %f64871, %f64872, %f64873};
	bar.warp.sync 	-1;
	wmma.mma.sync.aligned.row.col.m16n16k16.f32.f32 {%f64882, %f64883, %f64884, %f64885, %f64886, %f64887, %f64888, %f64889}, {%r2, %r2, %r2, %r2, %r2, %r2, %r2, %r2}, {%r2, %r2, %r2, %r2, %r2, %r2, %r2, %r2}, {%f64874, %f64875, %f64876, %f64877, %f64878, %f64879, %f64880, %f64881};
	bar.warp.sync 	-1;
	wmma.mma.sync.aligned.row.col.m16n16k16.f32.f32 {%f64890, %f64891, %f64892, %f64893, %f64894, %f64895, %f64896, %f64897}, {%r2, %r2, %r2, %r2, %r2, %r2, %r2, %r2}, {%r2, %r2, %r2, %r2, %r2, %r2, %r2, %r2}, {%f64882, %f64883, %f64884, %f64885, %f64886, %f64887, %f64888, %f64889};
	bar.warp.sync 	-1;
	wmma.mma.sync.aligned.row.col.m16n16k16.f32.f32 {%f64898, %f64899, %f64900, %f64901, %f64902, %f64903, %f64904, %f64905}, {%r2, %r2, %r2, %r2, %r2, %r2, %r2, %r2}, {%r2, %r2, %r2, %r2, %r2, %r2, %r2, %r2}, {%f64890, %f64891, %f64892, %f64893, %f64894, %f64895, %f64896, %f64897};
	bar.warp.sync 	-1;
	wmma.mma.sync.aligned.row.col.m16n16k16.f32.f32 {%f64906, %f64907, %f64908, %f64909, %f64910, %f64911, %f64912, %f64913}, {%r2, %r2, %r2, %r2, %r2, %r2, %r2, %r2}, {%r2, %r2, %r2, %r2, %r2, %r2, %r2, %r2}, {%f64898, %f64899, %f64900, %f64901, %f64902, %f64903, %f64904, %f64905};
	bar.warp.sync 	-1;
	wmma.mma.sync.aligned.row.col.m16n16k16.f32.f32 {%f64914, %f64915, %f64916, %f64917, %f64918, %f64919, %f64920, %f64921}, {%r2, %r2, %r2, %r2, %r2, %r2, %r2, %r2}, {%r2, %r2, %r2, %r2, %r2, %r2, %r2, %r2}, {%f64906, %f64907, %f64908, %f64909, %f64910, %f64911, %f64912, %f64913};
	bar.warp.sync 	-1;
	wmma.mma.sync.aligned.row.col.m16n16k16.f32.f32 {%f64922, %f64923, %f64924, %f64925, %f64926, %f64927, %f64928, %f64929}, {%r2, %r2, %r2, %r2, %r2, %r2, %r2, %r2}, {%r2, %r2, %r2, %r2, %r2, %r2, %r2, %r2}, {%f64914, %f64915, %f64916, %f64917, %f64918, %f64919, %f64920, %f64921};
	bar.warp.sync 	-1;
	wmma.mma.sync.aligned.row.col.m16n16k16.f32.f32 {%f64930, %f64931, %f64932, %f64933, %f64934, %f64935, %f64936, %f64937}, {%r2, %r2, %r2, %r2, %r2, %r2, %r2, %r2}, {%r2, %r2, %r2, %r2, %r2, %r2, %r2, %r2}, {%f64922, %f64923, %f64924, %f64925, %f64926, %f64927, %f64928, %f64929};
	bar.warp.sync 	-1;
	wmma.mma.sync.aligned.row.col.m16n16k16.f32.f32 {%f64938, %f64939, %f64940, %f64941, %f64942, %f64943, %f64944, %f64945}, {%r2, %r2, %r2, %r2, %r2, %r2, %r2, %r2}, {%r2, %r2, %r2, %r2, %r2, %r2, %r2, %r2}, {%f64930, %f64931, %f64932, %f64933, %f64934, %f64935, %f64936, %f64937};
	bar.warp.sync 	-1;
	wmma.mma.sync.aligned.row.col.m16n16k16.f32.f32 {%f64946, %f64947, %f64948, %f64949, %f64950, %f64951, %f64952, %f64953}, {%r2, %r2, %r2, %r2, %r2, %r2, %r2, %r2}, {%r2, %r2, %r2, %r2, %r2, %r2, %r2, %r2}, {%f64938, %f64939, %f64940, %f64941, %f64942, %f64943, %f64944, %f64945};
	bar.warp.sync 	-1;
	wmma.mma.sync.aligned.row.col.m16n16k16.f32.f32 {%f64954, %f64955, %f64956, %f64957, %f64958, %f64959, %f64960, %f64961}, {%r2, %r2, %r2, %r2, %r2, %r2, %r2, %r2}, {%r2, %r2, %r2, %r2, %r2, %r2, %r2, %r2}, {%f64946, %f64947, %f64948, %f64949, %f64950, %f64951, %f64952, %f64953};
	bar.warp.sync 	-1;
	wmma.mma.sync.aligned.row.col.m16n16k16.f32.f32 {%f64962, %f64963, %f64964, %f64965, %f64966, %f64967, %f64968, %f64969}, {%r2, %r2, %r2, %r2, %r2, %r2, %r2, %r2}, {%r2, %r2, %r2, %r2, %r2, %r2, %r2, %r2}, {%f64954, %f64955, %f64956, %f64957, %f64958, %f64959, %f64960, %f64961};
	bar.warp.sync 	-1;
	wmma.mma.sync.aligned.row.col.m16n16k16.f32.f32 {%f64970, %f64971, %f64972, %f64973, %f64974, %f64975, %f64976, %f64977}, {%r2, %r2, %r2, %r2, %r2, %r2, %r2, %r2}, {%r2, %r2, %r2, %r2, %r2, %r2, %r2, %r2}, {%f64962, %f64963, %f64964, %f64965, %f64966, %f64967, %f64968, %f64969};
	bar.warp.sync 	-1;
	wmma.mma.sync.aligned.row.col.m16n16k16.f32.f32 {%f64978, %f64979, %f64980, %f64981, %f64982, %f64983, %f64984, %f64985}, {%r2, %r2, %r2, %r2, %r2, %r2, %r2, %r2}, {%r2, %r2, %r2, %r2, %r2, %r2, %r2, %r2}, {%f64970, %f64971, %f64972, %f64973, %f64974, %f64975, %f64976, %f64977};
	bar.warp.sync 	-1;
	wmma.mma.sync.aligned.row.col.m16n16k16.f32.f32 {%f64986, %f64987, %f64988, %f64989, %f64990, %f64991, %f64992, %f64993}, {%r2, %r2, %r2, %r2, %r2, %r2, %r2, %r2}, {%r2, %r2, %r2, %r2, %r2, %r2, %r2, %r2}, {%f64978, %f64979, %f64980, %f64981, %f64982, %f64983, %f64984, %f64985};
	bar.warp.sync 	-1;
	wmma.mma.sync.aligned.row.col.m16n16k16.f32.f32 {%f64994, %f64995, %f64996, %f64997, %f64998, %f64999, %f65000, %f65001}, {%r2, %r2, %r2, %r2, %r2, %r2, %r2, %r2}, {%r2, %r2, %r2, %r2, %r2, %r2, %r2, %r2}, {%f64986, %f64987, %f64988, %f64989, %f64990, %f64991, %f64992, %f64993};
	bar.warp.sync 	-1;
	wmma.mma.sync.aligned.row.col.m16n16k16.f32.f32 {%f65002, %f65003, %f65004, %f65005, %f65006, %f65007, %f65008, %f65009}, {%r2, %r2, %r2, %r2, %r2, %r2, %r2, %r2}, {%r2, %r2, %r2, %r2, %r2, %r2, %r2, %r2}, {%f64994, %f64995, %f64996, %f64997, %f64998, %f64999, %f65000, %f65001};
	bar.warp.sync 	-1;
	wmma.mma.sync.aligned.row.col.m16n16k16.f32.f32 {%f65010, %f65011, %f65012, %f65013, %f65014, %f65015, %f65016, %f65017}, {%r2, %r2, %r2, %r2, %r2, %r2, %r2, %r2}, {%r2, %r2, %r2, %r2, %r2, %r2, %r2, %r2}, {%f65002, %f65003, %f65004, %f65005, %f65006, %f65007, %f65008, %f65009};
	bar.warp.sync 	-1;
	wmma.mma.sync.aligned.row.col.m16n16k16.f32.f32 {%f65018, %f65019, %f65020, %f65021, %f65022, %f65023, %f65024, %f65025}, {%r2, %r2, %r2, %r2, %r2, %r2, %r2, %r2}, {%r2, %r2, %r2, %r2, %r2, %r2, %r2, %r2}, {%f65010, %f65011, %f65012, %f65013, %f65014, %f65015, %f65016, %f65017};
	bar.warp.sync 	-1;
	wmma.mma.sync.aligned.row.col.m16n16k16.f32.f32 {%f65026, %f65027, %f65028, %f65029, %f65030, %f65031, %f65032, %f65033}, {%r2, %r2, %r2, %r2, %r2, %r2, %r2, %r2}, {%r2, %r2, %r2, %r2, %r2, %r2, %r2, %r2}, {%f65018, %f65019, %f65020, %f65021, %f65022, %f65023, %f65024, %f65025};
	bar.warp.sync 	-1;
	wmma.mma.sync.aligned.row.col.m16n16k16.f32.f32 {%f65034, %f65035, %f65036, %f65037, %f65038, %f65039, %f65040, %f65041}, {%r2, %r2, %r2, %r2, %r2, %r2, %r2, %r2}, {%r2, %r2, %r2, %r2, %r2, %r2, %r2, %r2}, {%f65026, %f65027, %f65028, %f65029, %f65030, %f65031, %f65032, %f65033};
	bar.warp.sync 	-1;
	wmma.mma.sync.aligned.row.col.m16n16k16.f32.f32 {%f65042, %f65043, %f65044, %f65045, %f65046, %f65047, %f65048, %f65049}, {%r2, %r2, %r2, %r2, %r2, %r2, %r2, %r2}, {%r2, %r2, %r2, %r2, %r2, %r2, %r2, %r2}, {%f65034, %f65035, %f65036, %f65037, %f65038, %f65039, %f65040, %f65041};
	bar.warp.sync 	-1;
	wmma.mma.sync.aligned.row.col.m16n16k16.f32.f32 {%f65050, %f65051, %f65052, %f65053, %f65054, %f65055, %f65056, %f65057}, {%r2, %r2, %r2, %r2, %r2, %r2, %r2, %r2}, {%r2, %r2, %r2, %r2, %r2, %r2, %r2, %r2}, {%f65042, %f65043, %f65044, %f65045, %f65046, %f65047, %f65048, %f65049};
	bar.warp.sync 	-1;
	wmma.mma.sync.aligned.row.col.m16n16k16.f32.f32 {%f65058, %f65059, %f65060, %f65061, %f65062, %f65063, %f65064, %f65065}, {%r2, %r2, %r2, %r2, %r2, %r2, %r2, %r2}, {%r2, %r2, %r2, %r2, %r2, %r2, %r2, %r2}, {%f65050, %f65051, %f65052, %f65053, %f65054, %f65055, %f65056, %f65057};
	bar.warp.sync 	-1;
	wmma.mma.sync.aligned.row.col.m16n16k16.f32.f32 {%f65066, %f65067, %f65068, %f65069, %f65070, %f65071, %f65072, %f65073}, {%r2, %r2, %r2, %r2, %r2, %r2, %r2, %r2}, {%r2, %r2, %r2, %r2, %r2, %r2, %r2, %r2}, {%f65058, %f65059, %f65060, %f65061, %f65062, %f65063, %f65064, %f65065};
	bar.warp.sync 	-1;
	wmma.mma.sync.aligned.row.col.m16n16k16.f32.f32 {%f65074, %f65075, %f65076, %f65077, %f65078, %f65079, %f65080, %f65081}, {%r2, %r2, %r2, %r2, %r2, %r2, %r2, %r2}, {%r2, %r2, %r2, %r2, %r2, %r2, %r2, %r2}, {%f65066, %f65067, %f65068, %f65069, %f65070, %f65071, %f65072, %f65073};
	bar.warp.sync 	-1;
	wmma.mma.sync.aligned.row.col.m16n16k16.f32.f32 {%f65082, %f65083, %f65084, %f65085, %f65086, %f65087, %f65088, %f65089}, {%r2, %r2, %r2, %r2, %r2, %r2, %r2, %r2}, {%r2, %r2, %r2, %r2, %r2, %r2, %r2, %r2}, {%f65074, %f65075, %f65076, %f65077, %f65078, %f65079, %f65080, %f65081};
	bar.warp.sync 	-1;
	wmma.mma.sync.aligned.row.col.m16n16k16.f32.f32 {%f65090, %f65091, %f65092, %f65093, %f65094, %f65095, %f65096, %f65097}, {%r2, %r2, %r2, %r2, %r2, %r2, %r2, %r2}, {%r2, %r2, %r2, %r2, %r2, %r2, %r2, %r2}, {%f65082, %f65083, %f65084, %f65085, %f65086, %f65087, %f65088, %f65089};
	bar.warp.sync 	-1;
	wmma.mma.sync.aligned.row.col.m16n16k16.f32.f32 {%f65098, %f65099, %f65100, %f65101, %f65102, %f65103, %f65104, %f65105}, {%r2, %r2, %r2, %r2, %r2, %r2, %r2, %r2}, {%r2, %r2, %r2, %r2, %r2, %r2, %r2, %r2}, {%f65090, %f65091, %f65092, %f65093, %f65094, %f65095, %f65096, %f65097};
	bar.warp.sync 	-1;
	wmma.mma.sync.aligned.row.col.m16n16k16.f32.f32 {%f65106, %f65107, %f65108, %f65109, %f65110, %f65111, %f65112, %f65113}, {%r2, %r2, %r2, %r2, %r2, %r2, %r2, %r2}, {%r2, %r2, %r2, %r2, %r2, %r2, %r2, %r2}, {%f65098, %f65099, %f65100, %f65101, %f65102, %f65103, %f65104, %f65105};
	bar.warp.sync 	-1;
	wmma.mma.sync.aligned.row.col.m16n16k16.f32.f32 {%f65114, %f65115, %f65116, %f65117, %f65118, %f65119, %f65120, %f65121}, {%r2, %r2, %r2, %r2, %r2, %r2, %r2, %r2}, {%r2, %r2, %r2, %r2, %r2, %r2, %r2, %r2}, {%f65106, %f65107, %f65108, %f65109, %f65110, %f65111, %f65112, %f65113};
	bar.warp.sync 	-1;
	wmma.mma.sync.aligned.row.col.m16n16k16.f32.f32 {%f65122, %f65123, %f65124, %f65125, %f65126, %f65127, %f65128, %f65129}, {%r2, %r2, %r2, %r2, %r2, %r2, %r2, %r2}, {%r2, %r2, %r2, %r2, %r2, %r2, %r2, %r2}, {%f65114, %f65115, %f65116, %f65117, %f65118, %f65119, %f65120, %f65121};
	bar.warp.sync 	-1;
	wmma.mma.sync.aligned.row.col.m16n16k16.f32.f32 {%f65130, %f65131, %f65132, %f65133, %f65134, %f65135, %f65136, %f65137}, {%r2, %r2, %r2, %r2, %r2, %r2, %r2, %r2}, {%r2, %r2, %r2, %r2, %r2, %r2, %r2, %r2}, {%f65122, %f65123, %f65124, %f65125, %f65126, %f65127, %f65128, %f65129};
	bar.warp.sync 	-1;
	wmma.mma.sync.aligned.row.col.m16n16k16.f32.f32 {%f65138, %f65139, %f65140, %f65141, %f65142, %f65143, %f65144, %f65145}, {%r2, %r2, %r2, %r2, %r2, %r2, %r2, %r2}, {%r2, %r2, %r2, %r2, %r2, %r2, %r2, %r2}, {%f65130, %f65131, %f65132, %f65133, %f65134, %f65135, %f65136, %f65137};
	bar.warp.sync 	-1;
	wmma.mma.sync.aligned.row.col.m16n16k16.f32.f32 {%f65146, %f65147, %f65148, %f65149, %f65150, %f65151, %f65152, %f65153}, {%r2, %r2, %r2, %r2, %r2, %r2, %r2, %r2}, {%r2, %r2, %r2, %r2, %r2, %r2, %r2, %r2}, {%f65138, %f65139, %f65140, %f65141, %f65142, %f65143, %f65144, %f65145};
	bar.warp.sync 	-1;
	wmma.mma.sync.aligned.row.col.m16n16k16.f32.f32 {%f65154, %f65155, %f65156, %f65157, %f65158, %f65159, %f65160, %f65161}, {%r2, %r2, %r2, %r2, %r2, %r2, %r2, %r2}, {%r2, %r2, %r2, %r2, %r2, %r2, %r2, %r2}, {%f65146, %f65147, %f65148, %f65149, %f65150, %f65151, %f65152, %f65153};
	bar.warp.sync 	-1;
	wmma.mma.sync.aligned.row.col.m16n16k16.f32.f32 {%f65162, %f65163, %f65164, %f65165, %f65166, %f65167, %f65168, %f65169}, {%r2, %r2, %r2, %r2, %r2, %r2, %r2, %r2}, {%r2, %r2, %r2, %r2, %r2, %r2, %r2, %r2}, {%f65154, %f65155, %f65156, %f65157, %f65158, %f65159, %f65160, %f65161};
	bar.warp.sync 	-1;
	wmma.mma.sync.aligned.row.col.m16n16k16.f32.f32 {%f65170, %f65171, %f65172, %f65173, %f65174, %f65175, %f65176, %f65177}, {%r2, %r2, %r2, %r2, %r2, %r2, %r2, %r2}, {%r2, %r2, %r2, %r2, %r2, %r2, %r2, %r2}, {%f65162, %f65163, %f65164, %f65165, %f65166, %f65167, %f65168, %f65169};
	bar.warp.sync 	-1;
	wmma.mma.sync.aligned.row.col.m16n16k16.f32.f32 {%f65178, %f65179, %f65180, %f65181, %f65182, %f65183, %f65184, %f65185}, {%r2, %r2, %r2, %r2, %r2, %r2, %r2, %r2}, {%r2, %r2, %r2, %r2, %r2, %r2, %r2, %r2}, {%f65170, %f65171, %f65172, %f65173, %f65174, %f65175, %f65176, %f65177};
	bar.warp.sync 	-1;
	wmma.mma.sync.aligned.row.col.m16n16k16.f32.f32 {%f65186, %f65187, %f65188, %f65189, %f65190, %f65191, %f65192, %f65193}, {%r2, %r2, %r2, %r2, %r2, %r2, %r2, %r2}, {%r2, %r2, %r2, %r2, %r2, %r2, %r2, %r2}, {%f65178, %f65179, %f65180, %f65181, %f65182, %f65183, %f65184, %f65185};
	bar.warp.sync 	-1;
	wmma.mma.sync.aligned.row.col.m16n16k16.f32.f32 {%f65194, %f65195, %f65196, %f65197, %f65198, %f65199, %f65200, %f65201}, {%r2, %r2, %r2, %r2, %r2, %r2, %r2, %r2}, {%r2, %r2, %r2, %r2, %r2, %r2, %r2, %r2}, {%f65186, %f65187, %f65188, %f65189, %f65190, %f65191, %f65192, %f65193};
	bar.warp.sync 	-1;
	wmma.mma.sync.aligned.row.col.m16n16k16.f32.f32 {%f65202, %f65203, %f65204, %f65205, %f65206, %f65207, %f65208, %f65209}, {%r2, %r2, %r2, %r2, %r2, %r2, %r2, %r2}, {%r2, %r2, %r2, %r2, %r2, %r2, %r2, %r2}, {%f65194, %f65195, %f65196, %f65197, %f65198, %f65199, %f65200, %f65201};
	bar.warp.sync 	-1;
	wmma.mma.sync.aligned.row.col.m16n16k16.f32.f32 {%f65210, %f65211, %f65212, %f65213, %f65214, %f65215, %f65216, %f65217}, {%r2, %r2, %r2, %r2, %r2, %r2, %r2, %r2}, {%r2, %r2, %r2, %r2, %r2, %r2, %r2, %r2}, {%f65202, %f65203, %f65204, %f65205, %f65206, %f65207, %f65208, %f65209};
	bar.warp.sync 	-1;
	wmma.mma.sync.aligned.row.col.m16n16k16.f32.f32 {%f65218, %f65219, %f65220, %f65221, %f65222, %f65223, %f65224, %f65225}, {%r2, %r2, %r2, %r2, %r2, %r2, %r2, %r2}, {%r2, %r2, %r2, %r2, %r2, %r2, %r2, %r2}, {%f65210, %f65211, %f65212, %f65213, %f65214, %f65215, %f65216, %f65217};
	bar.warp.sync 	-1;
	wmma.mma.sync.aligned.row.col.m16n16k16.f32.f32 {%f65226, %f65227, %f65228, %f65229, %f65230, %f65231, %f65232, %f65233}, {%r2, %r2, %r2, %r2, %r2, %r2, %r2, %r2}, {%r2, %r2, %r2, %r2, %r2, %r2, %r2, %r2}, {%f65218, %f65219, %f65220, %f65221, %f65222, %f65223, %f65224, %f65225};
	bar.warp.sync 	-1;
	wmma.mma.sync.aligned.row.col.m16n16k16.f32.f32 {%f65234, %f65235, %f65236, %f65237, %f65238, %f65239, %f65240, %f65241}, {%r2, %r2, %r2, %r2, %r2, %r2, %r2, %r2}, {%r2, %r2, %r2, %r2, %r2, %r2, %r2, %r2}, {%f65226, %f65227, %f65228, %f65229, %f65230, %f65231, %f65232, %f65233};
	bar.warp.sync 	-1;
	wmma.mma.sync.aligned.row.col.m16n16k16.f32.f32 {%f65242, %f65243, %f65244, %f65245, %f65246, %f65247, %f65248, %f65249}, {%r2, %r2, %r2, %r2, %r2, %r2, %r2, %r2}, {%r2, %r2, %r2, %r2, %r2, %r2, %r2, %r2}, {%f65234, %f65235, %f65236, %f65237, %f65238, %f65239, %f65240, %f65241};
	bar.warp.sync 	-1;
	wmma.mma.sync.aligned.row.col.m16n16k16.f32.f32 {%f65250, %f65251, %f65252, %f65253, %f65254, %f65255, %f65256, %f65257}, {%r2, %r2, %r2, %r2, %r2, %r2, %r2, %r2}, {%r2, %r2, %r2, %r2, %r2, %r2, %r2, %r2}, {%f65242, %f65243, %f65244, %f65245, %f65246, %f65247, %f65248, %f65249};
	bar.warp.sync 	-1;
	wmma.mma.sync.aligned.row.col.m16n16k16.f32.f32 {%f65258, %f65259, %f65260, %f65261, %f65262, %f65263, %f65264, %f65265}, {%r2, %r2, %r2, %r2, %r2, %r2, %r2, %r2}, {%r2, %r2, %r2, %r2, %r2, %r2, %r2, %r2}, {%f65250, %f65251, %f65252, %f65253, %f65254, %f65255, %f65256, %f65257};
	bar.warp.sync 	-1;
	wmma.mma.sync.aligned.row.col.m16n16k16.f32.f32 {%f65266, %f65267, %f65268, %f65269, %f65270, %f65271, %f65272, %f65273}, {%r2, %r2, %r2, %r2, %r2, %r2, %r2, %r2}, {%r2, %r2, %r2, %r2, %r2, %r2, %r2, %r2}, {%f65258, %f65259, %f65260, %f65261, %f65262, %f65263, %f65264, %f65265};
	bar.warp.sync 	-1;
	wmma.mma.sync.aligned.row.col.m16n16k16.f32.f32 {%f65274, %f65275, %f65276, %f65277, %f65278, %f65279, %f65280, %f65281}, {%r2, %r2, %r2, %r2, %r2, %r2, %r2, %r2}, {%r2, %r2, %r2, %r2, %r2, %r2, %r2, %r2}, {%f65266, %f65267, %f65268, %f65269, %f65270, %f65271, %f65272, %f65273};
	bar.warp.sync 	-1;
	wmma.mma.sync.aligned.row.col.m16n16k16.f32.f32 {%f65282, %f65283, %f65284, %f65285, %f65286, %f65287, %f65288, %f65289}, {%r2, %r2, %r2, %r2, %r2, %r2, %r2, %r2}, {%r2, %r2, %r2, %r2, %r2, %r2, %r2, %r2}, {%f65274, %f65275, %f65276, %f65277, %f65278, %f65279, %f65280, %f65281};
	bar.warp.sync 	-1;
	wmma.mma.sync.aligned.row.col.m16n16k16.f32.f32 {%f65290, %f65291, %f65292, %f65293, %f65294, %f65295, %f65296, %f65297}, {%r2, %r2, %r2, %r2, %r2, %r2, %r2, %r2}, {%r2, %r2, %r2, %r2, %r2, %r2, %r2, %r2}, {%f65282, %f65283, %f65284, %f65285, %f65286, %f65287, %f65288, %f65289};
	bar.warp.sync 	-1;
	wmma.mma.sync.aligned.row.col.m16n16k16.f32.f32 {%f65298, %f65299, %f65300, %f65301, %f65302, %f65303, %f65304, %f65305}, {%r2, %r2, %r2, %r2, %r2, %r2, %r2, %r2}, {%r2, %r2, %r2, %r2, %r2, %r2, %r2, %r2}, {%f65290, %f65291, %f65292, %f65293, %f65294, %f65295, %f65296, %f65297};
	bar.warp.sync 	-1;
	wmma.mma.sync.aligned.row.col.m16n16k16.f32.f32 {%f65306, %f65307, %f65308, %f65309, %f65310, %f65311, %f65312, %f65313}, {%r2, %r2, %r2, %r2, %r2, %r2, %r2, %r2}, {%r2, %r2, %r2, %r2, %r2, %r2, %r2, %r2}, {%f65298, %f65299, %f65300, %f65301, %f65302, %f65303, %f65304, %f65305};
	bar.warp.sync 	-1;
	wmma.mma.sync.aligned.row.col.m16n16k16.f32.f32 {%f65314, %f65315, %f65316, %f65317, %f65318, %f65319, %f65320, %f65321}, {%r2, %r2, %r2, %r2, %r2, %r2, %r2, %r2}, {%r2, %r2, %r2, %r2, %r2, %r2, %r2, %r2}, {%f65306, %f65307, %f65308, %f65309, %f65310, %f65311, %f65312, %f65313};
	bar.warp.sync 	-1;
	wmma.mma.sync.aligned.row.col.m16n16k16.f32.f32 {%f65322, %f65323, %f65324, %f65325, %f65326, %f65327, %f65328, %f65329}, {%r2, %r2, %r2, %r2, %r2, %r2, %r2, %r2}, {%r2, %r2, %r2, %r2, %r2, %r2, %r2, %r2}, {%f65314, %f65315, %f65316, %f65317, %f65318, %f65319, %f65320, %f65321};
	bar.warp.sync 	-1;
	wmma.mma.sync.aligned.row.col.m16n16k16.f32.f32 {%f65330, %f65331, %f65332, %f65333, %f65334, %f65335, %f65336, %f65337}, {%r2, %r2, %r2, %r2, %r2, %r2, %r2, %r2}, {%r2, %r2, %r2, %r2, %r2, %r2, %r2, %r2}, {%f65322, %f65323, %f65324, %f65325, %f65326, %f65327, %f65328, %f65329};
	bar.warp.sync 	-1;
	wmma.mma.sync.aligned.row.col.m16n16k16.f32.f32 {%f65338, %f65339, %f65340, %f65341, %f65342, %f65343, %f65344, %f65345}, {%r2, %r2, %r2, %r2, %r2, %r2, %r2, %r2}, {%r2, %r2, %r2, %r2, %r2, %r2, %r2, %r2}, {%f65330, %f65331, %f65332, %f65333, %f65334, %f65335, %f65336, %f65337};
	bar.warp.sync 	-1;
	wmma.mma.sync.aligned.row.col.m16n16k16.f32.f32 {%f65346, %f65347, %f65348, %f65349, %f65350, %f65351, %f65352, %f65353}, {%r2, %r2, %r2, %r2, %r2, %r2, %r2, %r2}, {%r2, %r2, %r2, %r2, %r2, %r2, %r2, %r2}, {%f65338, %f65339, %f65340, %f65341, %f65342, %f65343, %f65344, %f65345};
	bar.warp.sync 	-1;
	wmma.mma.sync.aligned.row.col.m16n16k16.f32.f32 {%f65354, %f65355, %f65356, %f65357, %f65358, %f65359, %f65360, %f65361}, {%r2, %r2, %r2, %r2, %r2, %r2, %r2, %r2}, {%r2, %r2, %r2, %r2, %r2, %r2, %r2, %r2}, {%f65346, %f65347, %f65348, %f65349, %f65350, %f65351, %f65352, %f65353};
	bar.warp.sync 	-1;
	wmma.mma.sync.aligned.row.col.m16n16k16.f32.f32 {%f65362, %f65363, %f65364, %f65365, %f65366, %f65367, %f65368, %f65369}, {%r2, %r2, %r2, %r2, %r2, %r2, %r2, %r2}, {%r2, %r2, %r2, %r2, %r2, %r2, %r2, %r2}, {%f65354, %f65355, %f65356, %f65357, %f65358, %f65359, %f65360, %f65361};
	bar.warp.sync 	-1;
	wmma.mma.sync.aligned.row.col.m16n16k16.f32.f32 {%f65370, %f65371, %f65372, %f65373, %f65374, %f65375, %f65376, %f65377}, {%r2, %r2, %r2, %r2, %r2, %r2, %r2, %r2}, {%r2, %r2, %r2, %r2, %r2, %r2, %r2, %r2}, {%f65362, %f65363, %f65364, %f65365, %f65366, %f65367, %f65368, %f65369};
	bar.warp.sync 	-1;
	wmma.mma.sync.aligned.row.col.m16n16k16.f32.f32 {%f65378, %f65379, %f65380, %f65381, %f65382, %f65383, %f65384, %f65385}, {%r2, %r2, %r2, %r2, %r2, %r2, %r2, %r2}, {%r2, %r2, %r2, %r2, %r2, %r2, %r2, %r2}, {%f65370, %f65371, %f65372, %f65373, %f65374, %f65375, %f65376, %f65377};
	bar.warp.sync 	-1;
	wmma.mma.sync.aligned.row.col.m16n16k16.f32.f32 {%f65386, %f65387, %f65388, %f65389, %f65390, %f65391, %f65392, %f65393}, {%r2, %r2, %r2, %r2, %r2, %r2, %r2, %r2}, {%r2, %r2, %r2, %r2, %r2, %r2, %r2, %r2}, {%f65378, %f65379, %f65380, %f65381, %f65382, %f65383, %f65384, %f65385};
	bar.warp.sync 	-1;
	wmma.mma.sync.aligned.row.col.m16n16k16.f32.f32 {%f65394, %f65395, %f65396, %f65397, %f65398, %f65399, %f65400, %f65401}, {%r2, %r2, %r2, %r2, %r2, %r2, %r2, %r2}, {%r2, %r2, %r2, %r2, %r2, %r2, %r2, %r2}, {%f65386, %f65387, %f65388, %f65389, %f65390, %f65391, %f65392, %f65393};
	bar.warp.sync 	-1;
	wmma.mma.sync.aligned.row.col.m16n16k16.f32.f32 {%f65402, %f65403, %f65404, %f65405, %f65406, %f65407, %f65408, %f65409}, {%r2, %r2, %r2, %r2, %r2, %r2, %r2, %r2}, {%r2, %r2, %r2, %r2, %r2, %r2, %r2, %r2}, {%f65394, %f65395, %f65396, %f65397, %f65398, %f65399, %f65400, %f65401};
	bar.warp.sync 	-1;
	wmma.mma.sync.aligned.row.col.m16n16k16.f32.f32 {%f65410, %f65411, %f65412, %f65413, %f65414, %f65415, %f65416, %f65417}, {%r2, %r2, %r2, %r2, %r2, %r2, %r2, %r2}, {%r2, %r2, %r2, %r2, %r2, %r2, %r2, %r2}, {%f65402, %f65403, %f65404, %f65405, %f65406, %f65407, %f65408, %f65409};
	bar.warp.sync 	-1;
	wmma.mma.sync.aligned.row.col.m16n16k16.f32.f32 {%f65418, %f65419, %f65420, %f65421, %f65422, %f65423, %f65424, %f65425}, {%r2, %r2, %r2, %r2, %r2, %r2, %r2, %r2}, {%r2, %r2, %r2, %r2, %r2, %r2, %r2, %r2}, {%f65410, %f65411, %f65412, %f65413, %f65414, %f65415, %f65416, %f65417};
	bar.warp.sync 	-1;
	wmma.mma.sync.aligned.row.col.m16n16k16.f32.f32 {%f65426, %f65427, %f65428, %f65429, %f65430, %f65431, %f65432, %f65433}, {%r2, %r2, %r2, %r2, %r2, %r2, %r2, %r2}, {%r2, %r2, %r2, %r2, %r2, %r2, %r2, %r2}, {%f65418, %f65419, %f65420, %f65421, %f65422, %f65423, %f65424, %f65425};
	bar.warp.sync 	-1;
	wmma.mma.sync.aligned.row.col.m16n16k16.f32.f32 {%f65434, %f65435, %f65436, %f65437, %f65438, %f65439, %f65440, %f65441}, {%r2, %r2, %r2, %r2, %r2, %r2, %r2, %r2}, {%r2, %r2, %r2, %r2, %r2, %r2, %r2, %r2}, {%f65426, %f65427, %f65428, %f65429, %f65430, %f65431, %f65432, %f65433};
	bar.warp.sync 	-1;
	wmma.mma.sync.aligned.row.col.m16n16k16.f32.f32 {%f65442, %f65443, %f65444, %f65445, %f65446, %f65447, %f65448, %f65449}, {%r2, %r2, %r2, %r2, %r2, %r2, %r2, %r2}, {%r2, %r2, %r2, %r2, %r2, %r2, %r2, %r2}, {%f65434, %f65435, %f65436, %f65437, %f65438, %f65439, %f65440, %f65441};
	bar.warp.sync 	-1;
	wmma.mma.sync.aligned.row.col.m16n16k16.f32.f32 {%f65450, %f65451, %f65452, %f65453, %f65454, %f65455, %f65456, %f65457}, {%r2, %r2, %r2, %r2, %r2, %r2, %r2, %r2}, {%r2, %r2, %r2, %r2, %r2, %r2, %r2, %r2}, {%f65442, %f65443, %f65444, %f65445, %f65446, %f65447, %f65448, %f65449};
	bar.warp.sync 	-1;
	wmma.mma.sync.aligned.row.col.m16n16k16.f32.f32 {%f65458, %f65459, %f65460, %f65461, %f65462, %f65463, %f65464, %f65465}, {%r2, %r2, %r2, %r2, %r2, %r2, %r2, %r2}, {%r2, %r2, %r2, %r2, %r2, %r2, %r2, %r2}, {%f65450, %f65451, %f65452, %f65453, %f65454, %f65455, %f65456, %f65457};
	bar.warp.sync 	-1;
	wmma.mma.sync.aligned.row.col.m16n16k16.f32.f32 {%f65466, %f65467, %f65468, %f65469, %f65470, %f65471, %f65472, %f65473}, {%r2, %r2, %r2, %r2, %r2, %r2, %r2, %r2}, {%r2, %r2, %r2, %r2, %r2, %r2, %r2, %r2}, {%f65458, %f65459, %f65460, %f65461, %f65462, %f65463, %f65464, %f65465};
	bar.warp.sync 	-1;
	wmma.mma.sync.aligned.row.col.m16n16k16.f32.f32 {%f65474, %f65475, %f65476, %f65477, %f65478, %f65479, %f65480, %f65481}, {%r2, %r2, %r2, %r2, %r2, %r2, %r2, %r2}, {%r2, %r2, %r2, %r2, %r2, %r2, %r2, %r2}, {%f65466, %f65467, %f65468, %f65469, %f65470, %f65471, %f65472, %f65473};
	bar.warp.sync 	-1;
	wmma.mma.sync.aligned.row.col.m16n16k16.f32.f32 {%f65482, %f65483, %f65484, %f65485, %f65486, %f65487, %f65488, %f65489}, {%r2, %r2, %r2, %r2, %r2, %r2, %r2, %r2}, {%r2, %r2, %r2, %r2, %r2, %r2, %r2, %r2}, {%f65474, %f65475, %f65476, %f65477, %f65478, %f65479, %f65480, %f65481};
	bar.warp.sync 	-1;
	wmma.mma.sync.aligned.row.col.m16n16k16.f32.f32 {%f65490, %f65491, %f65492, %f65493, %f65494, %f65495, %f65496, %f65497}, {%r2, %r2, %r2, %r2, %r2, %r2, %r2, %r2}, {%r2, %r2, %r2, %r2, %r2, %r2, %r2, %r2}, {%f65482, %f65483, %f65484, %f65485, %f65486, %f65487, %f65488, %f65489};
	bar.warp.sync 	-1;
	wmma.mma.sync.aligned.row.col.m16n16k16.f32.f32 {%f65498, %f65499, %f65500, %f65501, %f65502, %f65503, %f65504, %f65505}, {%r2, %r2, %r2, %r2, %r2, %r2, %r2, %r2}, {%r2, %r2, %r2, %r2, %r2, %r2, %r2, %r2}, {%f65490, %f65491, %f65492, %f65493, %f65494, %f65495, %f65496, %f65497};
	bar.warp.sync 	-1;
	wmma.mma.sync.aligned.row.col.m16n16k16.f32.f32 {%f65506, %f65507, %f65508, %f65509, %f65510, %f65511, %f65512, %f65513}, {%r2, %r2, %r2, %r2, %r2, %r2, %r2, %r2}, {%r2, %r2, %r2, %r2, %r2, %r2, %r2, %r2}, {%f65498, %f65499, %f65500, %f65501, %f65502, %f65503, %f65504, %f65505};
	bar.warp.sync 	-1;
	wmma.mma.sync.aligned.row.col.m16n16k16.f32.f32 {%f65514, %f65515, %f65516, %f65517, %f65518, %f65519, %f65520, %f65521}, {%r2, %r2, %r2, %r2, %r2, %r2, %r2, %r2}, {%r2, %r2, %r2, %r2, %r2, %r2, %r2, %r2}, {%f65506, %f65507, %f65508, %f65509, %f65510, %f65511, %f65512, %f65513};
	bar.warp.sync 	-1;
	wmma.mma.sync.aligned.row.col.m16n16k16.f32.f32 {%f65522, %f65523, %f65524, %f65525, %f65526, %f65527, %f65528, %f65529}, {%r2, %r2, %r2, %r2, %r2, %r2, %r2, %r2}, {%r2, %r2, %r2, %r2, %r2, %r2, %r2, %r2}, {%f65514, %f65515, %f65516, %f65517, %f65518, %f65519, %f65520, %f65521};
	bar.warp.sync 	-1;
	wmma.mma.sync.aligned.row.col.m16n16k16.f32.f32 {%f65530, %f65531, %f65532, %f65533, %f65534, %f65535, %f65536, %f65537}, {%r2, %r2, %r2, %r2, %r2, %r2, %r2, %r2}, {%r2, %r2, %r2, %r2, %r2, %r2, %r2, %r2}, {%f65522, %f65523, %f65524, %f65525, %f65526, %f65527, %f65528, %f65529};
	bar.warp.sync 	-1;
	cvta.to.global.u64 	%rd3, %rd1;
	cvta.to.global.u64 	%rd4, %rd2;
	mov.u32 	%r3, %tid.y;
	shl.b32 	%r4, %r3, 8;
	mul.wide.u32 	%rd5, %r4, 4;
	add.s64 	%rd6, %rd3, %rd5;
	mov.b32 	%r5, 16;
	wmma.store.d.sync.aligned.row.m16n16k16.global.f32 	[%rd6], {%f65530, %f65531, %f65532, %f65533, %f65534, %f65535, %f65536, %f65537}, %r5;
	st.global.u32 	[%rd4], %r1;
	ret;

}
	// .globl	_Z21mma_f16f16f32_32_8_16PvPi
.visible .entry _Z21mma_f16f16f32_32_8_16PvPi(
	.param .u64 .ptr .align 1 _Z21mma_f16f16f32_32_8_16PvPi_param_0,
	.param .u64 .ptr .align 1 _Z21mma_f16f16f32_32_8_16PvPi_param_1
)
{
	.reg .b16 	%rs<2>;
	.reg .b32 	%r<6>;
	.reg .b32 	%f<65538>;
	.reg .b64 	%rd<7>;

	ld.param.u64 	%rd1, [_Z21mma_f16f16f32_32_8_16PvPi_param_0];
	ld.param.u64 	%rd2, [_Z21mma_f16f16f32_32_8_16PvPi_param_1];
	mov.b32 	%r1, 0;
	// begin inline asm
	cvt.rn.f16.s32 %rs1, %r1;
	// end inline asm
	mov.b32 	%r2, {%rs1, %rs1};
	mov.f32 	%f1, 0f00000000;
	wmma.mma.sync.aligned.row.col.m32n8k16.f32.f32 {%f2, %f3, %f4, %f5, %f6, %f7, %f8, %f9}, {%r2, %r2, %r2, %r2, %r2, %r2, %r2, %r2}, {%r2, %r2, %r2, %r2, %r2, %r2, %r2, %r2}, {%f1, %f1, %f1, %f1, %f1, %f1, %f1, %f1};
	bar.warp.sync 	-1;
	wmma.mma.sync.aligned.row.col.m32n8k16.f32.f32 {%f10, %f11, %f12, %f13, %f14, %f15, %f16, %f17}, {%r2, %r2, %r2, %r2, %r2, %r2, %r2, %r2}, {%r2, %r2, %r2, %r2, %r2, %r2, %r2, %r2}, {%f2, %f3, %f4, %f5, %f6, %f7, %f8, %f9};
	bar.warp.sync 	-1;
	wmma.mma.sync.aligned.row.col.m32n8k16.f32.f32 {%f18, %f19, %f20, %f21, %f22, %f23, %f24, %f25}, {%r2, %r2, %r2, %r2, %r2, %r2, %r2, %r2}, {%r2, %r2, %r2, %r2, %r2, %r2, %r2, %r2}, {%f10, %f11, %f12, %f13, %f14, %f15, %f16, %f17};
	bar.warp.sync 	-1;
	wmma.mma.sync.aligned.row.col.m32n8k16.f32.f32 {%f26, %f27, %f28, %f29, %f30, %f31, %f32, %f33}, {%r2, %r2, %r2, %r2, %r2, %r2, %r2, %r2}, {%r2, %r2, %r2, %r2, %r2, %r2, %r2, %r2}, {%f18, %f19, %f20, %f21, %f22, %f23, %f24, %f25};
	bar.warp.sync 	-1;
	wmma.mma.sync.aligned.row.col.m32n8k16.f32.f32 {%f34, %f35, %f36, %f37, %f38, %f39, %f40, %f41}, {%r2, %r2, %r2, %r2, %r2, %r2, %r2, %r2}, {%r2, %r2, %r2, %r2, %r2, %r2, %r2, %r2}, {%f26, %f27, %f28, %f29, %f30, %f31, %f32, %f33};
	bar.warp.sync 	-1;
	wmma.mma.sync.aligned.row.col.m32n8k16.f32.f32 {%f42, %f43, %f44, %f45, %f46, %f47, %f48, %f49}, {%r2, %r2, %r2, %r2, %r2, %r2, %r2, %r2}, {%r2, %r2, %r2, %r2, %r2, %r2, %r2, %r2}, {%f34, %f35, %f36, %f37, %f38, %f39, %f40, %f41};
	bar.warp.sync 	-1;
	wmma.mma.sync.aligned.row.col.m32n8k16.f32.f32 {%f50, %f51, %f52, %f53, %f54, %f55, %f56, %f57}, {%r2, %r2, %r2, %r2, %r2, %r2, %r2, %r2}, {%r2, %r2, %r2, %r2, %r2, %r2, %r2, %r2}, {%f42, %f43, %f44, %f45, %f46, %f47, %f48, %f49};
	bar.warp.sync 	-1;
	wmma.mma.sync.aligned.row.col.m32n8k16.f32.f32 {%f58, %f59, %f60, %f61, %f62, %f63, %f64, %f65}, {%r2, %r2, %r2, %r2, %r2, %r2, %r2, %r2}, {%r2, %r2, %r2, %r2, %r2, %r2, %r2, %r2}, {%f50, %f51, %f52, %f53, %f54, %f55, %f56, %f57};
	bar.warp.sync 	-1;
	wmma.mma.sync.aligned.row.col.m32n8k16.f32.f32 {%f66, %f67, %f68, %f69, %f70, %f71, %f72, %f73}, {%r2, %r2, %r2, %r2, %r2, %r2, %r2, %r2}, {%r2, %r2, %r2, %r2, %r2, %r2, %r2, %r2}, {%f58, %f59, %f60, %f61, %f62, %f63, %f64, %f65};
	bar.warp.sync 	-1;
	wmma.mma.sync.aligned.row.col.m32n8k16.f32.f32 {%f74, %f75, %f76, %f77, %f78, %f79, %f80, %f81}, {%r2, %r2, %r2, %r2, %r2, %r2, %r2, %r2}, {%r2, %r2, %r2, %r2, %r2, %r2, %r2, %r2}, {%f66, %f67, %f68, %f69, %f70, %f71, %f72, %f73};
	bar.warp.sync 	-1;
	wmma.mma.sync.aligned.row.col.m32n8k16.f32.f32 {%f82, %f83, %f84, %f85, %f86, %f87, %f88, %f89}, {%r2, %r2, %r2, %r2, %r2, %r2, %r2, %r2}, {%r2, %r2, %r2, %r2, %r2, %r2, %r2, %r2}, {%f74, %f75, %f76, %f77, %f78, %f79, %f80, %f81};
	bar.warp.sync 	-1;
	wmma.mma.sync.aligned.row.col.m32n8k16.f32.f32 {%f90, %f91, %f92, %f93, %f94, %f95, %f96, %f97}, {%r2, %r2, %r2, %r2, %r2, %r2, %r2, %r2}, {%r2, %r2, %r2, %r2, %r2, %r2, %r2, %r2}, {%f82, %f83, %f84, %f85, %f86, %f87, %f88, %f89};
	bar.warp.sync 	-1;
	wmma.mma.sync.aligned.row.col.m32n8k16.f32.f32 {%f98, %f99, %f100, %f101, %f102, %f103, %f104, %f105}, {%r2, %r2, %r2, %r2, %r2, %r2, %r2, %r2}, {%r2, %r2, %r2, %r2, %r2, %r2, %r2, %r2}, {%f90, %f91, %f92, %f93, %f94, %f95, %f96, %f97};
	bar.warp.sync 	-1;
	wmma.mma.sync.aligned.row.col.m32n8k16.f32.f32 {%f106, %f107, %f108, %f109, %f110, %f111, %f112, %f113}, {%r2, %r2, %r2, %r2, %r2, %r2, %r2, %r2}, {%r2, %r2, %r2, %r2, %r2, %r2, %r2, %r2}, {%f98, %f99, %f100, %f101, %f102, %f103, %f104, %f105};
	bar.warp.sync 	-1;
	wmma.mma.sync.aligned.row.col.m32n8k16.f32.f32 {%f114, %f115, %f116, %f117, %f118, %f119, %f120, %f121}, {%r2, %r2, %r2, %r2, %r2, %r2, %r2, %r2}, {%r2, %r2, %r2, %r2, %r2, %r2, %r2, %r2}, {%f106, %f107, %f108, %f109, %f110, %f111, %f112, %f113};
	bar.warp.sync 	-1;
	wmma.mma.sync.aligned.row.col.m32n8k16.f32.f32 {%f122, %f123, %f124, %f125, %f126, %f127, %f128, %f129}, {%r2, %r2, %r2, %r2, %r2, %r2, %r2, %r2}, {%r2, %r2, %r2, %r2, %r2, %r2, %r2, %r2}, {%f114, %f115, %f116, %f117, %f118, %f119, %f120, %f121};
	bar.warp.sync 	-1;
	wmma.mma.sync.aligned.row.col.m32n8k16.f32.f32 {%f130, %f131, %f132, %f133, %f134, %f135, %f136, %f137}, {%r2, %r2, %r2, %r2, %r2, %r2, %r2, %r2}, {%r2, %r2, %r2, %r2, %r2, %r2, %r2, %r2}, {%f122, %f123, %f124, %f125, %f126, %f127, %f128, %f129};
	bar.warp.sync 	-1;
	wmma.mma.sync.aligned.row.col.m32n8k16.f32.f32 {%f138, %f139, %f140, %f141, %f142, %f143, %f144, %f145}, {%r2, %r2, %r2, %r2, %r2, %r2, %r2, %r2}, {%r2, %r2, %r2, %r2, %r2, %r2, %r2, %r2}, {%f130, %f131, %f132, %f133, %f134, %f135, %f136, %f137};
	bar.warp.sync 	-1;
	wmma.mma.sync.aligned.row.col.m32n8k16.f32.f32 {%f146, %f147, %f148, %f149, %f150, %f151, %f152, %f153}, {%r2, %r2, %r2, %r2, %r2, %r2, %r2, %r2}, {%r2, %r2, %r2, %r2, %r2, %r2, %r2, %r2}, {%f138, %f139, %f140, %f141, %f142, %f143, %f144, %f145};
	bar.warp.sync 	-1;
	wmma.mma.sync.aligned.row.col.m32n8k16.f32.f32 {%f154, %f155, %f156, %f157, %f158, %f159, %f160, %f161}, {%r2, %r2, %r2, %r2, %r2, %r2, %r2, %r2}, {%r2, %r2, %r2, %r2, %r2, %r2, %r2, %r2}, {%f146, %f147, %f148, %f149, %f150, %f151, %f152, %f153};
	bar.warp.sync 	-1;
	wmma.mma.sync.aligned.row.col.m32n8k16.f32.f32 {%f162, %f163, %f164, %f165, %f166, %f167, %f168, %f169}, {%r2, %r2, %r2, %r2, %r2, %r2, %r2, %r2}, {%r2, %r2, %r2, %r2, %r2, %r2, %r2, %r2}, {%f154, %f155, %f156, %f157, %f158, %f159, %f160, %f161};
	bar.warp.sync 	-1;
	wmma.mma.sync.aligned.row.col.m32n8k16.f32.f32 {%f170, %f171, %f172, %f173, %f174, %f175, %f176, %f177}, {%r2, %r2, %r2, %r2, %r2, %r2, %r2, %r2}, {%r2, %r2, %r2, %r2, %r2, %r2, %r2, %r2}, {%f162, %f163, %f164, %f165, %f166, %f167, %f168, %f169};
	bar.warp.sync 	-1;
	wmma.mma.sync.aligned.row.col.m32n8k16.f32.f32 {%f178, %f179, %f180, %f181, %f182, %f183, %f184, %f185}, {%r2, %r2, %r2, %r2, %r2, %r2, %r2, %r2}, {%r2, %r2, %r2, %r2, %r2, %r2, %r2, %r2}, {%f170, %f171, %f172, %f173, %f174, %f175, %f176, %f177};
	bar.warp.sync 	-1;
	wmma.mma.sync.aligned.row.col.m32n8k16.f32.f32 {%f186, %f187, %f188, %f189, %f190, %f191, %f192, %f193}, {%r2, %r2, %r2, %r2, %r2, %r2, %r2, %r2}, {%r2, %r2, %r2, %r2, %r2, %r2, %r2, %r2}, {%f178, %f179, %f180, %f181, %f182, %f183, %f184, %f185};
	bar.warp.sync 	-1;
	wmma.mma.sync.aligned.row.col.m32n8k16.f32.f32 {%f194, %f195, %f196, %f197, %f198, %f199, %f200, %f201}, {%r2, %r2, %r2, %r2, %r2, %r2, %r2, %r2}, {%r2, %r2, %r2, %r2, %r2, %r2, %r2, %r2}, {%f186, %f187, %f188, %f189, %f190, %f191, %f192, %f193};
	bar.warp.sync 	-1;
	wmma.mma.sync.aligned.row.col.m32n8k16.f32.f32 {%f202, %f203, %f204, %f205, %f206, %f207, %f208, %f209}, {%r2, %r2, %r2, %r2, %r2, %r2, %r2, %r2}, {%r2, %r2, %r2, %r2, %r2, %r2, %r2, %r2}, {%f194, %f195, %f196, %f197, %f198, %f199, %f200, %f201};
	bar.warp.sync 	-1;
	wmma.mma.sync.aligned.row.col.m32n8k16.f32.f32 {%f210, %f211, %f212, %f213, %f214, %f215, %f216, %f217}, {%r2, %r2, %r2, %r2, %r2, %r2, %r2, %r2}, {%r2, %r2, %r2, %r2, %r2, %r2, %r2, %r2}, {%f202, %f203, %f204, %f205, %f206, %f207, %f208, %f209};
	bar.warp.sync 	-1;
	wmma.mma.sync.aligned.row.col.m32n8k16.f32.f32 {%f218, %f219, %f220, %f221, %f222, %f223, %f224, %f225}, {%r2, %r2, %r2, %r2, %r2, %r2, %r2, %r2}, {%r2, %r2, %r2, %r2, %r2, %r2, %r2, %r2}, {%f210, %f211, %f212, %f213, %f214, %f215, %f216, %f217};
	bar.warp.sync 	-1;
	wmma.mma.sync.aligned.row.col.m32n8k16.f32.f32 {%f226, %f227, %f228, %f229, %f230, %f231, %f232, %f233}, {%r2, %r2, %r2, %r2, %r2, %r2, %r2, %r2}, {%r2, %r2, %r2, %r2, %r2, %r2, %r2, %r2}, {%f218, %f219, %f220, %f221, %f222, %f223, %f224, %f225};
	bar.warp.sync 	-1;
	wmma.mma.sync.aligned.row.col.m32n8k16.f32.f32 {%f234, %f235, %f236, %f237, %f238, %f239, %f240, %f241}, {%r2, %r2, %r2, %r2, %r2, %r2, %r2, %r2}, {%r2, %r2, %r2, %r2, %r2, %r2, %r2, %r2}, {%f226, %f227, %f228, %f229, %f230, %f231, %f232, %f233};
	bar.warp.sync 	-1;
	wmma.mma.sync.aligned.row.col.m32n8k16.f32.f32 {%f242, %f243, %f244, %f245, %f246, %f247, %f248, %f249}, {%r2, %r2, %r2, %r2, %r2, %r2, %r2, %r2}, {%r2, %r2, %r2, %r2, %r2, %r2, %r2, %r2}, {%f234, %f235, %f236, %f237, %f238, %f239, %f240, %f241};
	bar.warp.sync 	-1;
	wmma.mma.sync.aligned.row.col.m32n8k16.f32.f32 {%f250, %f251, %f252, %f253, %f254, %f255, %f256, %f257}, {%r2, %r2, %r2, %r2, %r2, %r2, %r2, %r2}, {%r2, %r2, %r2, %r2, %r2, %r2, %r2, %r2}, {%f242, %f243, %f244, %f245, %f246, %f247, %f248, %f249};
	bar.warp.sync 	-1;
	wmma.mma.sync.aligned.row.col.m32n8k16.f32.f32 {%f258, %f259, %f260, %f261, %f262, %f263, %f264, %f265}, {%r2, %r2, %r2, %r2, %r2, %r2, %r2, %r2}, {%r2, %r2, %r2, %r2, %r2, %r2, %r2, %r2}, {%f250, %f251, %f252, %f253, %f254, %f255, %f256, %f257};
	bar.warp.sync 	-1;
	wmma.mma.sync.aligned.row.col.m32n8k16.f32.f32 {%f266, %f267, %f268, %f269, %f270, %f271, %f272, %f273}, {%r2, %r2, %r2, %r2, %r2, %r2, %r2, %r2}, {%r2, %r2, %r2, %r2, %r2, %r2, %r2, %r2}, {%f258, %f259, %f260, %f261, %f262, %f263, %f264, %f265};
	bar.warp.sync 	-1;
	wmma.mma.sync.aligned.row.col.m32n8k16.f32.f32 {%f274, %f275, %f276, %f277, %f278, %f279, %f280, %f281}, {%r2, %r2, %r2, %r2, %r2, %r2, %r2, %r2}, {%r2, %r2, %r2, %r2, %r2, %r2, %r2, %r2}, {%f266, %f267, %f268, %f269, %f270, %f271, %f272, %f273};
	bar.warp.sync 	-1;
	wmma.mma.sync.aligned.row.col.m32n8k16.f32.f32 {%f282, %f283, %f284, %f285, %f286, %f287, %f288, %f289}, {%r2, %r2, %r2, %r2, %r2, %r2, %r2, %r2}, {%r2, %r2, %r2, %r2, %r2, %r2, %r2, %r2}, {%f274, %f275, %f276, %f277, %f278, %f279, %f280, %f281};
	bar.warp.sync 	-1;
	wmma.mma.sync.aligned.row.col.m32n8k16.f32.f32 {%f290, %f291, %f292, %f293, %f294, %f295, %f296, %f297}, {%r2, %r2, %r2, %r2, %r2, %r2, %r2, %r2}, {%r2, %r2, %r2, %r2, %r2, %r2, %r2, %r2}, {%f282, %f283, %f284, %f285, %f286, %f287, %f288, %f289};
	bar.warp.sync 	-1;
	wmma.mma.sync.aligned.row.col.m32n8k16.f32.f32 {%f298, %f299, %f300, %f301, %f302, %f303, %f304, %f305}, {%r2, %r2, %r2, %r2, %r2, %r2, %r2, %r2}, {%r2, %r2, %r2, %r2, %r2, %r2, %r2, %r2}, {%f290, %f291, %f292, %f293, %f294, %f295, %f296, %f297};
	bar.warp.sync 	-1;
	wmma.mma.sync.aligned.row.col.m32n8k16.f32.f32 {%f306, %f307, %f308, %f309, %f310, %f311, %f312, %f313}, {%r2, %r2, %r2, %r2, %r2, %r2, %r2, %r2}, {%r2, %r2, %r2, %r2, %r2, %r2, %r2, %r2}, {%f298, %f299, %f300, %f301, %f302, %f303, %f304, %f305};
	bar.warp.sync 	-1;
	wmma.mma.sync.aligned.row.col.m32n8k16.f32.f32 {%f314, %f315, %f316, %f317, %f318, %f319, %f320, %f321}, {%r2, %r2, %r2, %r2, %r2, %r2, %r2, %r2}, {%r2, %r2, %r2, %r2, %r2, %r2, %r2, %r2}, {%f306, %f307, %f308, %f309, %f310, %f311, %f312, %f313};
	bar.warp.sync 	-1;
	wmma.mma.sync.aligned.row.col.m32n8k16.f32.f32 {%f322, %f323, %f324, %f325, %f326, %f327, %f328, %f329}, {%r2, %r2, %r2, %r2, %r2, %r2, %r2, %r2}, {%r2, %r2, %r2, %r2, %r2, %r2, %r2, %r2}, {%f314, %f315, %f316, %f317, %f318, %f319, %f320, %f321};
	bar.warp.sync 	-1;
	wmma.mma.sync.aligned.row.col.m32n8k16.f32.f32 {%f330, %f331, %f332, %f333, %f334, %f335, %f336, %f337}, {%r2, %r2, %r2, %r2, %r2, %r2, %r2, %r2}, {%r2, %r2, %r2, %r2, %r2, %r2, %r2, %r2}, {%f322, %f323, %f324, %f325, %f326, %f327, %f328, %f329};
	bar.warp.sync 	-1;
	wmma.mma.sync.aligned.row.col.m32n8k16.f32.f32 {%f338, %f339, %f340, %f341, %f342, %f343, %f344, %f345}, {%r2, %r2, %r2, %r2, %r2, %r2, %r2, %r2}, {%r2, %r2, %r2, %r2, %r2, %r2, %r2, %r2}, {%f330, %f331, %f332, %f333, %f334, %f335, %f336, %f337};
	bar.warp.sync 	-1;
	wmma.mma.sync.aligned.row.col.m32n8k16.f32.f32 {%f346, %f347, %f348, %f349, %f350, %f351, %f352, %f353}, {%r2, %r2, %r2, %r2, %r2, %r2, %r2, %r2}, {%r2, %r2, %r2, %r2, %r2, %r2, %r2, %r2}, {%f338, %f339, %f340, %f341, %f342, %f343, %f344, %f345};
	bar.warp.sync 	-1;
	wmma.mma.sync.aligned.row.col.m32n8k16.f32.f32 {%f354, %f355, %f356, %f357, %f358, %f359, %f360, %f361}, {%r2, %r2, %r2, %r2, %r2, %r2, %r2, %r2}, {%r2, %r2, %r2, %r2, %r2, %r2, %r2, %r2}, {%f346, %f347, %f348, %f349, %f350, %f351, %f352, %f353};
	bar.warp.sync 	-1;
	wmma.mma.sync.aligned.row.col.m32n8k16.f32.f32 {%f362, %f363, %f364, %f365, %f366, %f367, %f368, %f369}, {%r2, %r2, %r2, %r2, %r2, %r2, %r2, %r2}, {%r2, %r2, %r2, %r2, %r2, %r2, %r2, %r2}, {%f354, %f355, %f356, %f357, %f358, %f359, %f360, %f361};
	bar.warp.sync 	-1;
	wmma.mma.sync.aligned.row.col.m32n8k16.f32.f32 {%f370, %f371, %f372, %f373, %f374, %f375, %f376, %f377}, {%r2, %r2, %r2, %r2, %r2, %r2, %r2, %r2}, {%r2, %r2, %r2, %r2, %r2, %r2, %r2, %r2}, {%f362, %f363, %f364, %f365, %f366, %f367, %f368, %f369};
	bar.warp.sync 	-1;
	wmma.mma.sync.aligned.row.col.m32n8k16.f32.f32 {%f378, %f379, %f380, %f381, %f382, %f383, %f384, %f385}, {%r2, %r2, %r2, %r2, %r2, %r2, %r2, %r2}, {%r2, %r2, %r2, %r2, %r2, %r2, %r2, %r2}, {%f370, %f371, %f372, %f373, %f374, %f375, %f376, %f377};
	bar.warp.sync 	-1;
	wmma.mma.sync.aligned.row.col.m32n8k16.f32.f32 {%f386, %f387, %f388, %f389, %f390, %f391, %f392, %f393}, {%r2, %r2, %r2, %r2, %r2, %r2, %r2, %r2}, {%r2, %r2, %r2, %r2, %r2, %r2, %r2, %r2}, {%f378, %f379, %f380, %f381, %f382, %f383, %f384, %f385};
	bar.warp.sync 	-1;
	wmma.mma.sync.aligned.row.col.m32n8k16.f32.f32 {%f394, %f395, %f396, %f397, %f398, %f399, %f400, %f401}, {%r2, %r2, %r2, %r2, %r2, %r2, %r2, %r2}, {%r2, %r2, %r2, %r2, %r2, %r2, %r2, %r2}, {%f386, %f387, %f388, %f389, %f390, %f391, %f392, %f393};
	bar.warp.sync 	-1;
	wmma.mma.sync.aligned.row.col.m32n8k16.f32.f32 {%f402, %f403, %f404, %f405, %f406, %f407, %f408, %f409}, {%r2, %r2, %r2, %r2, %r2, %r2, %r2, %r2}, {%r2, %r2, %r2, %r2, %r2, %r2, %r2, %r2}, {%f394, %f395, %f396, %f397, %f398, %f399, %f400, %f401};
	bar.warp.sync 	-1;
	wmma.mma.sync.aligned.row.col.m32n8k16.f32.f32 {%f410, %f411, %f412, %f413, %f414, %f415, %f416, %f417}, {%r2, %r2, %r2, %r2, %r2, %r2, %r2, %r2}, {%r2, %r2, %r2, %r2, %r2, %r2, %r2, %r2}, {%f402, %f403, %f404, %f405, %f406, %f407, %f408, %f409};
	bar.warp.sync 	-1;
	wmma.mma.sync.aligned.row.col.m32n8k16.f32.f32 {%f418, %f419, %f420, %f421, %f422, %f423, %f424, %f425}, {%r2, %r2, %r2, %r2, %r2, %r2, %r2, %r2}, {%r2, %r2, %r2, %r2, %r2, %r2, %r2, %r2}, {%f410, %f411, %f412, %f413, %f414, %f415, %f416, %f417};
	bar.warp.sync 	-1;
	wmma.mma.sync.aligned.row.col.m32n8k16.f32.f32 {%f426, %f427, %f428, %f429, %f430, %f431, %f432, %f433}, {%r2, %r2, %r2, %r2, %r2, %r2, %r2, %r2}, {%r2, %r2, %r2, %r2, %r2, %r2, %r2, %r2}, {%f418, %f419, %f420, %f421, %f422, %f423, %f424, %f425};
	bar.warp.sync 	-1;
	wmma.mma.sync.aligned.row.col.m32n8k16.f32.f32 {%f434, %f435, %f436, %f437, %f438, %f439, %f440, %f441}, {%r2, %r2, %r2, %r2, %r2, %r2, %r2, %r2}, {%r2, %r2, %r2, %r2, %r2, %r2, %r2, %r2}, {%f426, %f427, %f428, %f429, %f430, %f431, %f432, %f433};
	bar.warp.sync 	-1;
	wmma.mma.sync.aligned.row.col.m32n8k16.f32.f32 {%f442, %f443, %f444, %f445, %f446, %f447, %f448, %f449}, {%r2, %r2, %r2, %r2, %r2, %r2, %r2, %r2}, {%r2, %r2, %r2, %r2, %r2, %r2, %r2, %r2}, {%f434, %f435, %f436, %f437, %f438, %f439, %f440, %f441};
	bar.warp.sync 	-1;
	wmma.mma.sync.aligned.row.col.m32n8k16.f32.f32 {%f450, %f451, %f452, %f453, %f454, %f455, %f456, %f457}, {%r2, %r2, %r2, %r2, %r2, %r2, %r2, %r2}, {%r2, %r2, %r2, %r2, %r2, %r2, %r2, %r2}, {%f442, %f443, %f444, %f445, %f446, %f447, %f448, %f449};
	bar.warp.sync 	-1;
	wmma.mma.sync.aligned.row.col.m32n8k16.f32.f32 {%f458, %f459, %f460, %f461, %f462, %f463, %f464, %f465}, {%r2, %r2, %r2, %r2, %r2, %r2, %r2, %r2}, {%r2, %r2, %r2, %r2, %r2, %r2, %r2, %r2}, {%f450, %f451, %f452, %f453, %f454, %f455, %f456, %f457};
	bar.warp.sync 	-1;
	wmma.mma.sync.aligned.row.col.m32n8k16.f32.f32 {%f466, %f467, %f468, %f469, %f470, %f471, %f472, %f473}, {%r2, %r2, %r2, %r2, %r2, %r2, %r2, %r2}, {%r2, %r2, %r2, %r2, %r2, %r2, %r2, %r2}, {%f458, %f459, %f460, %f461, %f462, %f463, %f464, %f465};
	bar.warp.sync 	-1;
	wmma.mma.sync.aligned.row.col.m32n8k16.f32.f32 {%f474, %f475, %f476, %f477, %f478, %f479, %f480, %f481}, {%r2, %r2, %r2, %r2, %r2, %r2, %r2, %r2}, {%r2, %r2, %r2, %r2, %r2, %r2, %r2, %r2}, {%f466, %f467, %f468, %f469, %f470, %f471, %f472, %f473};
	bar.warp.sync 	-1;
	wmma.mma.sync.aligned.row.col.m32n8k16.f32.f32 {%f482, %f483, %f484, %f485, %f486, %f487, %f488, %f489}, {%r2, %r2, %r2, %r2, %r2, %r2, %r2, %r2}, {%r2, %r2, %r2, %r2, %r2, %r2, %r2, %r2}, {%f474, %f475, %f476, %f477, %f478, %f479, %f480, %f481};
	bar.warp.sync 	-1;
	wmma.mma.sync.aligned.row.col.m32n8k16.f32.f32 {%f490, %f491, %f492, %f493, %f494, %f495, %f496, %f497}, {%r2, %r2, %r2, %r2, %r2, %r2, %r2, %r2}, {%r2, %r2, %r2, %r2, %r2, %r2, %r2, %r2}, {%f482, %f483, %f484, %f485, %f486, %f487, %f488, %f489};
	bar.warp.sync 	-1;
	wmma.mma.sync.aligned.row.col.m32n8k16.f32.f32 {%f498, %f499, %f500, %f501, %f502, %f503, %f504, %f505}, {%r2, %r2, %r2, %r2, %r2, %r2, %r2, %r2}, {%r2, %r2, %r2, %r2, %r2, %r2, %r2, %r2}, {%f490, %f491, %f492, %f493, %f494, %f495, %f496, %f497};
	bar.warp.sync 	-1;
	wmma.mma.sync.aligned.row.col.m32n8k16.f32.f32 {%f506, %f507, %f508, %f509, %f510, %f511, %f512, %f513}, {%r2, %r2, %r2, %r2, %r2, %r2, %r2, %r2}, {%r2, %r2, %r2, %r2, %r2, %r2, %r2, %r2}, {%f498, %f499, %f500, %f501, %f502, %f503, %f504, %f505};
	bar.warp.sync 	-1;
	wmma.mma.sync.aligned.row.col.m32n8k16.f32.f32 {%f514, %f515, %f516, %f517, %f518, %f519, %f520, %f521}, {%r2, %r2, %r2, %r2, %r2, %r2, %r2, %r2}, {%r2, %r2, %r2, %r2, %r2, %r2, %r2, %r2}, {%f506, %f507, %f508, %f509, %f510, %f511, %f512, %f513};
	bar.warp.sync 	-1;
	wmma.mma.sync.aligned.row.col.m32n8k16.f32.f32 {%f522, %f523, %f524, %f525, %f526, %f527, %f528, %f529}, {%r2, %r2, %r2, %r2, %r2, %r2, %r2, %r2}, {%r2, %r2, %r2, %r2, %r2, %r2, %r2, %r2}, {%f514, %f515, %f516, %f517, %f518, %f519, %f520, %f521};
	bar.warp.sync 	-1;
	wmma.mma.sync.aligned.row.col.m32n8k16.f32.f32 {%f530, %f531, %f532, %f533, %f534, %f535, %f536, %f537}, {%r2, %r2, %r2, %r2, %r2, %r2, %r2, %r2}, {%r2, %r2, %r2, %r2, %r2, %r2, %r2, %r2}, {%f522, %f523, %f524, %f525, %f526, %f527, %f528, %f529};
	bar.warp.sync 	-1;
	wmma.mma.sync.aligned.row.col.m32n8k16.f32.f32 {%f538, %f539, %f540, %f541, %f542, %f543, %f544, %f545}, {%r2, %r2, %r2, %r2, %r2, %r2, %r2, %r2}, {%r2, %r2, %r2, %r2, %r2, %r2, %r2, %r2}, {%f530, %f531, %f532, %f533, %f534, %f535, %f536, %f537};
	bar.warp.sync 	-1;
	wmma.mma.sync.aligned.row.col.m32n8k16.f32.f32 {%f546, %f547, %f548, %f549, %f550, %f551, %f552, %f553}, {%r2, %r2, %r2, %r2, %r2, %r2, %r2, %r2}, {%r2, %r2, %r2, %r2, %r2, %r2, %r2, %r2}, {%f538, %f539, %f540, %f541, %f542, %f543, %f544, %f545};
	bar.warp.sync 	-1;
	wmma.mma.sync.aligned.row.col.m32n8k16.f32.f32 {%f554, %f555, %f556, %f557, %f558, %f559, %f560, %f561}, {%r2, %r2, %r2, %r2, %r2, %r2, %r2, %r2}, {%r2, %r2, %r2, %r2, %r2, %r2, %r2, %r2}, {%f546, %f547, %f548, %f549, %f550, %f551, %f552, %f553};
	bar.warp.sync 	-1;
	wmma.mma.sync.aligned.row.col.m32n8k16.f32.f32 {%f562, %f563, %f564, %f565, %f566, %f567, %f568, %f569}, {%r2, %r2, %r2, %r2, %r2, %r2, %r2, %r2}, {%r2, %r2, %r2, %r2, %r2, %r2, %r2, %r2}, {%f554, %f555, %f556, %f557, %f558, %f559, %f560, %f561};
	bar.warp.sync 	-1;
	wmma.mma.sync.aligned.row.col.m32n8k16.f32.f32 {%f570, %f571, %f572, %f573, %f574, %f575, %f576, %f577}, {%r2, %r2, %r2, %r2, %r2, %r2, %r2, %r2}, {%r2, %r2, %r2, %r2, %r2, %r2, %r2, %r2}, {%f562, %f563, %f564, %f565, %f566, %f567, %f568, %f569};
	bar.warp.sync 	-1;
	wmma.mma.sync.aligned.row.col.m32n8k16.f32.f32 {%f578, %f579, %f580, %f581, %f582, %f583, %f584, %f585}, {%r2, %r2, %r2, %r2, %r2, %r2, %r2, %r2}, {%r2, %r2, %r2, %r2, %r2, %r2, %r2, %r2}, {%f570, %f571, %f572, %f573, %f574, %f575, %f576, %f577};
	bar.warp.sync 	-1;
	wmma.mma.sync.aligned.row.col.m32n8k16.f32.f32 {%f586, %f587, %f588, %f589, %f590, %f591, %f592, %f593}, {%r2, %r2, %r2, %r2, %r2, %r2, %r2, %r2}, {%r2, %r2, %r2, %r2, %r2, %r2, %r2, %r2}, {%f578, %f579, %f580, %f581, %f582, %f583, %f584, %f585};
	bar.warp.sync 	-1;
	wmma.mma.sync.aligned.row.col.m32n8k16.f32.f32 {%f594, %f595, %f596, %f597, %f598, %f599, %f600, %f601}, {%r2, %r2, %r2, %r2, %r2, %r2, %r2, %r2}, {%r2, %r2, %r2, %r2, %r2, %r2, %r2, %r2}, {%f586, %f587, %f588, %f589, %f590, %f591, %f592, %f593};
	bar.warp.sync 	-1;
	wmma.mma.sync.aligned.row.col.m32n8k16.f32.f32 {%f602, %f603, %f604, %f605, %f606, %f607, %f608, %f609}, {%r2, %r2, %r2, %r2, %r2, %r2, %r2, %r2}, {%r2, %r2, %r2, %r2, %r2, %r2, %r2, %r2}, {%f594, %f595, %f596, %f597, %f598, %f599, %f600, %f601};
	bar.warp.sync 	-1;
	wmma.mma.sync.aligned.row.col.m32n8k16.f32.f32 {%f610, %f611, %f612, %f613, %f614, %f615, %f616, %f617}, {%r2, %r2, %r2, %r2, %r2, %r2, %r2, %r2}, {%r2, %r2, %r2, %r2, %r2, %r2, %r2, %r2}, {%f602, %f603, %f604, %f605, %f606, %f607, %f608, %f609};
	bar.warp.sync 	-1;
	wmma.mma.sync.aligned.row.col.m32n8k16.f32.f32 {%f618, %f619, %f620, %f621, %f622, %f623, %f624, %f625}, {%r2, %r2, %r2, %r2, %r2, %r2, %r2, %r2}, {%r2, %r2, %r2, %r2, %r2, %r2, %r2, %r2}, {%f610, %f611, %f612, %f613, %f614, %f615, %f616, %f617};
	bar.warp.sync 	-1;
	wmma.mma.sync.aligned.row.col.m32n8k16.f32.f32 {%f626, %f627, %f628, %f629, %f630, %f631, %f632, %f633}, {%r2, %r2, %r2, %r2, %r2, %r2, %r2, %r2}, {%r2, %r2, %r2, %r2, %r2, %r2, %r2, %r2}, {%f618, %f619, %f620, %f621, %f622, %f623, %f624, %f625};
	bar.warp.sync 	-1;
	wmma.mma.sync.aligned.row.col.m32n8k16.f32.f32 {%f634, %f635, %f636, %f637, %f638, %f639, %f640, %f641}, {%r2, %r2, %r2, %r2, %r2, %r2, %r2, %r2}, {%r2, %r2, %r2, %r2, %r2, %r2, %r2, %r2}, {%f626, %f627, %f628, %f629, %f630, %f631, %f632, %f633};
	bar.warp.sync 	-1;
	wmma.mma.sync.aligned.row.col.m32n8k16.f32.f32 {%f642, %f643, %f644, %f645, %f646, %f647, %f648, %f649}, {%r2, %r2, %r2, %r2, %r2, %r2, %r2, %r2}, {%r2, %r2, %r2, %r2, %r2, %r2, %r2, %r2}, {%f634, %f635, %f636, %f637, %f638, %f639, %f640, %f641};
	bar.warp.sync 	-1;
	wmma.mma.sync.aligned.row.col.m32n8k16.f32.f32 {%f650, %f651, %f652, %f653, %f654, %f655, %f656, %f657}, {%r2, %r2, %r2, %r2, %r2, %r2, %r2, %r2}, {%r2, %r2, %r2, %r2, %r2, %r2, %r2, %r2}, {%f642, %f643, %f644, %f645, %f646, %f647, %f648, %f649};
	bar.warp.sync 	-1;
	wmma.mma.sync.aligned.row.col.m32n8k16.f32.f32 {%f658, %f659, %f660, %f661, %f662, %f663, %f664, %f665}, {%r2, %r2, %r2, %r2, %r2, %r2, %r2, %r2}, {%r2, %r2, %r2, %r2, %r2, %r2, %r2, %r2}, {%f650, %f651, %f652, %f653, %f654, %f655, %f656, %f657};
	bar.warp.sync 	-1;
	wmma.mma.sync.aligned.row.col.m32n8k16.f32.f32 {%f666, %f667, %f668, %f669, %f670, %f671, %f672, %f673}, {%r2, %r2, %r2, %r2, %r2, %r2, %r2, %r2}, {%r2, %r2, %r2, %r2, %r2, %r2, %r2, %r2}, {%f658, %f659, %f660, %f661, %f662, %f663, %f664, %f665};
	bar.warp.sync 	-1;
	wmma.mma.sync.aligned.row.col.m32n8k16.f32.f32 {%f674, %f675, %f676, %f677, %f678, %f679, %f680, %f681}, {%r2, %r2, %r2, %r2, %r2, %r2, %r2, %r2}, {%r2, %r2, %r2, %r2, %r2, %r2, %r2, %r2}, {%f666, %f667, %f668, %f669, %f670, %f671, %f672, %f673};
	bar.warp.sync 	-1;
	wmma.mma.sync.aligned.row.col.m32n8k16.f32.f32 {%f682, %f683, %f684, %f685, %f686, %f687, %f688, %f689}, {%r2, %r2, %r2, %r2, %r2, %r2, %r2, %r2}, {%r2, %r2, %r2, %r2, %r2, %r2, %r2, %r2}, {%f674, %f675, %f676, %f677, %f678, %f679, %f680, %f681};
	bar.warp.sync 	-1;
	wmma.mma.sync.aligned.row.col.m32n8k16.f32.f32 {%f690, %f691, %f692, %f693, %f694, %f695, %f696, %f697}, {%r2, %r2, %r2, %r2, %r2, %r2, %r2, %r2}, {%r2, %r2, %r2, %r2, %r2, %r2, %r2, %r2}, {%f682, %f683, %f684, %f685, %f686, %f687, %f688, %f689};
	bar.warp.sync 	-1;
	wmma.mma.sync.aligned.row.col.m32n8k16.f32.f32 {%f698, %f699, %f700, %f701, %f702, %f703, %f704, %f705}, {%r2, %r2, %r2, %r2, %r2, %r2, %r2, %r2}, {%r2, %r2, %r2, %r2, %r2, %r2, %r2, %r2}, {%f690, %f691, %f692, %f693, %f694, %f695, %f696, %f697};
	bar.warp.sync 	-1;
	wmma.mma.sync.aligned.row.col.m32n8k16.f32.f32 {%f706, %f707, %f708, %f709, %f710, %f711, %f712, %f713}, {%r2, %r2, %r2, %r2, %r2, %r2, %r2, %r2}, {%r2, %r2, %r2, %r2, %r2, %r2, %r2, %r2}, {%f698, %f699, %f700, %f701, %f702, %f703, %f704, %f705};
	bar.warp.sync 	-1;
	wmma.mma.sync.aligned.row.col.m32n8k16.f32.f32 {%f714, %f715, %f716, %f717, %f718, %f719, %f720, %f721}, {%r2, %r2, %r2, %r2, %r2, %r2, %r2, %r2}, {%r2, %r2, %r2, %r2, %r2, %r2, %r2, %r2}, {%f706, %f707, %f708, %f709, %f710, %f711, %f712, %f713};
	bar.warp.sync 	-1;
	wmma.mma.sync.aligned.row.col.m32n8k16.f32.f32 {%f722, %f723, %f724, %f725, %f726, %f727, %f728, %f729}, {%r2, %r2, %r2, %r2, %r2, %r2, %r2, %r2}, {%r2, %r2, %r2, %r2, %r2, %r2, %r2, %r2}, {%f714, %f715, %f716, %f717, %f718, %f719, %f720, %f721};
	bar.warp.sync 	-1;
	wmma.mma.sync.aligned.row.col.m32n8k16.f32.f32 {%f730, %f731, %f732, %f733, %f734, %f735, %f736, %f737}, {%r2, %r2, %r2, %r2, %r2, %r2, %r2, %r2}, {%r2, %r2, %r2, %r2, %r2, %r2, %r2, %r2}, {%f722, %f723, %f724, %f725, %f726, %f727, %f728, %f729};
	bar.warp.sync 	-1;
	wmma.mma.sync.aligned.row.col.m32n8k16.f32.f32 {%f738, %f739, %f740, %f741, %f742, %f743, %f744, %f745}, {%r2, %r2, %r2, %r2, %r2, %r2, %r2, %r2}, {%r2, %r2, %r2, %r2, %r2, %r2, %r2, %r2}, {%f730, %f731, %f732, %f733, %f734, %f735, %f736, %f737};
	bar.warp.sync 	-1;
	wmma.mma.sync.aligned.row.col.m32n8k16.f32.f32 {%f746, %f747, %f748, %f749, %f750, %f751, %f752, %f753}, {%r2, %r2, %r2, %r2, %r2, %r2, %r2, %r2}, {%r2, %r2, %r2, %r2, %r2, %r2, %r2, %r2}, {%f738, %f739, %f740, %f741, %f742, %f743, %f744, %f745};
	bar.warp.sync 	-1;
	wmma.mma.sync.aligned.row.col.m32n8k16.f32.f32 {%f754, %f755, %f756, %f757, %f758, %f759, %f760, %f761}, {%r2, %r2, %r2, %r2, %r2, %r2, %r2, %r2}, {%r2, %r2, %r2, %r2, %r2, %r2, %r2, %r2}, {%f746, %f747, %f748, %f749, %f750, %f751, %f752, %f753};
	bar.warp.sync 	-1;
	wmma.mma.sync.aligned.row.col.m32n8k16.f32.f32 {%f762, %f763, %f764, %f765, %f766, %f767, %f768, %f769}, {%r2, %r2, %r2, %r2, %r2, %r2, %r2, %r2}, {%r2, %r2, %r2, %r2, %r2, %r2, %r2, %r2}, {%f754, %f755, %f756, %f757, %f758, %f759, %f760, %f761};
	bar.warp.sync 	-1;
	wmma.mma.sync.aligned.row.col.m32n8k16.f32.f32 {%f770, %f771, %f772, %f773, %f774, %f775, %f776, %f777}, {%r2, %r2, %r2, %r2, %r2, %r2, %r2, %r2}, {%r2, %r2, %r2, %r2, %r2, %r2, %r2, %r2}, {%f762, %f763, %f764, %f765, %f766, %f767, %f768, %f769};
	bar.warp.sync 	-1;
	wmma.mma.sync.aligned.row.col.m32n8k16.f32.f32 {%f778, %f779, %f780, %f781, %f782, %f783, %f784, %f785}, {%r2, %r2, %r2, %r2, %r2, %r2, %r2, %r2}, {%r2, %r2, %r2, %r2, %r2, %r2, %r2, %r2}, {%f770, %f771, %f772, %f773, %f774, %f775, %f776, %f777};
	bar.warp.sync 	-1;
	wmma.mma.sync.aligned.row.col.m32n8k16.f32.f32 {%f786, %f787, %f788, %f789, %f790, %f791, %f792, %f793}, {%r2, %r2, %r2, %r2, %r2, %r2, %r2, %r2}, {%r2, %r2, %r2, %r2, %r2, %r2, %r2, %r2}, {%f778, %f779, %f780, %f781, %f782, %f783, %f784, %f785};
	bar.warp.sync 	-1;
	wmma.mma.sync.aligned.row.col.m32n8k16.f32.f32 {%f794, %f795, %f796, %f797, %f798, %f799, %f800, %f801}, {%r2, %r2, %r2, %r2, %r2, %r2, %r2, %r2}, {%r2, %r2, %r2, %r2, %r2, %r2, %r2, %r2}, {%f786, %f787, %f788, %f789, %f790, %f791, %f792, %f793};
	bar.warp.sync 	-1;
	wmma.mma.sync.aligned.row.col.m32n8k16.f32.f32 {%f802, %f803, %f804, %f805, %f806, %f807, %f808, %f809}, {%r2, %r2, %r2, %r2, %r2, %r2, %r2, %r2}, {%r2, %r2, %r2, %r2, %r2, %r2, %r2, %r2}, {%f794, %f795, %f796, %f797, %f798, %f799, %f800, %f801};
	bar.warp.sync 	-1;
	wmma.mma.sync.aligned.row.col.m32n8k16.f32.f32 {%f810, %f811, %f812, %f813, %f814, %f815, %f816, %f817}, {%r2, %r2, %r2, %r2, %r2, %r2, %r2, %r2}, {%r2, %r2, %r2, %r2, %r2, %r2, %r2, %r2}, {%f802, %f803, %f804, %f805, %f806, %f807, %f808, %f809};
	bar.warp.sync 	-1;
	wmma.mma.sync.aligned.row.col.m32n8k16.f32.f32 {%f818, %f819, %f820, %f821, %f822, %f823, %f824, %f825}, {%r2, %r2, %r2, %r2, %r2, %r2, %r2, %r2}, {%r2, %r2, %r2, %r2, %r2, %r2, %r2, %r2}, {%f810, %f811, %f812, %f813, %f814, %f815, %f816, %f817};
	bar.warp.sync 	-1;
	wmma.mma.sync.aligned.row.col.m32n8k16.f32.f32 {%f826, %f827, %f828, %f829, %f830, %f831, %f832, %f833}, {%r2, %r2, %r2, %r2, %r2, %r2, %r2, %r2}, {%r2, %r2, %r2, %r2, %r2, %r2, %r2, %r2}, {%f818, %f819, %f820, %f821, %f822, %f823, %f824, %f825};
	bar.warp.sync 	-1;
	wmma.mma.sync.aligned.row.col.m32n8k16.f32.f32 {%f834, %f835, %f836, %f837, %f838, %f839, %f840, %f841}, {%r2, %r2, %r2, %r2, %r2, %r2, %r2, %r2}, {%r2, %r2, %r2, %r2, %r2, %r2, %r2, %r2}, {%f826, %f827, %f828, %f829, %f830, %f831, %f832, %f833};
	bar.warp.sync 	-1;
	wmma.mma.sync.aligned.row.col.m32n8k16.f32.f32 {%f842, %f843, %f844, %f845, %f846, %f847, %f848, %f849}, {%r2, %r2, %r2, %r2, %r2, %r2, %r2, %r2}, {%r2, %r2, %r2, %r2, %r2, %r2, %r2, %r2}, {%f834, %f835, %f836, %f837, %f838, %f839, %f840, %f841};
	bar.warp.sync 	-1;
	wmma.mma.sync.aligned.row.col.m32n8k16.f32.f32 {%f850, %f851, %f852, %f853, %f854, %f855, %f856, %f857}, {%r2, %r2, %r2, %r2, %r2, %r2, %r2, %r2}, {%r2, %r2, %r2, %r2, %r2, %r2, %r2, %r2}, {%f842, %f843, %f844, %f845, %f846, %f847, %f848, %f849};
	bar.warp.sync 	-1;
	wmma.mma.sync.aligned.row.col.m32n8k16.f32.f32 {%f858, %f859, %f860, %f861, %f862, %f863, %f864, %f865}, {%r2, %r2, %r2, %r2, %r2, %r2, %r2, %r2}, {%r2, %r2, %r2, %r2, %r2, %r2, %r2, %r2}, {%f850, %f851, %f852, %f853, %f854, %f855, %f856, %f857};
	bar.warp.sync 	-1;
	wmma.mma.sync.aligned.row.col.m32n8k16.f32.f32 {%f866, %f867, %f868, %f869, %f870, %f871, %f872, %f873}, {%r2, %r2, %r2, %r2, %r2, %r2, %r2, %r2}, {%r2, %r2, %r2, %r2, %r2, %r2, %r2, %r2}, {%f858, %f859, %f860, %f861, %f862, %f863, %f864, %f865};
	bar.warp.sync 	-1;
	wmma.mma.sync.aligned.row.col.m32n8k16.f32.f32 {%f874, %f875, %f876, %f877, %f878, %f879, %f880, %f881}, {%r2, %r2, %r2, %r2, %r2, %r2, %r2, %r2}, {%r2, %r2, %r2, %r2, %r2, %r2, %r2, %r2}, {%f866, %f867, %f868, %f869, %f870, %f871, %f872, %f873};
	bar.warp.sync 	-1;
	wmma.mma.sync.aligned.row.col.m32n8k16.f32.f32 {%f882, %f883, %f884, %f885, %f886, %f887, %f888, %f889}, {%r2, %r2, %r2, %r2, %r2, %r2, %r2, %r2}, {%r2, %r2, %r2, %r2, %r2, %r2, %r2, %r2}, {%f874, %f875, %f876, %f877, %f878, %f879, %f880, %f881};
	bar.warp.sync 	-1;
	wmma.mma.sync.aligned.row.col.m32n8k16.f32.f32 {%f890, %f891, %f892, %f893, %f894, %f895, %f896, %f897}, {%r2, %r2, %r2, %r2, %r2, %r2, %r2, %r2}, {%r2, %r2, %r2, %r2, %r2, %r2, %r2, %r2}, {%f882, %f883, %f884, %f885, %f886, %f887, %f888, %f889};
	bar.warp.sync 	-1;
	wmma.mma.sync.aligned.row.col.m32n8k16.f32.f32 {%f898, %f899, %f900, %f901, %f902, %f903, %f904, %f905}, {%r2, %r2, %r2, %r2, %r2, %r2, %r2, %r2}, {%r2, %r2, %r2, %r2, %r2, %r2, %r2, %r2}, {%f890, %f891, %f892, %f893, %f894, %f895, %f896, %f897};
	bar.warp.sync 	-1;
	wmma.mma.sync.aligned.row.col.m32n8k16.f32.f32 {%f906, %f907, %f908, %f909, %f910, %f911, %f912, %f913}, {%r2, %r2, %r2, %r2, %r2, %r2, %r2, %r2}, {%r2, %r2, %r2, %r2, %r2, %r2, %r2, %r2}, {%f898, %f899, %f900, %f901, %f902, %f903, %f904, %f905};
	bar.warp.sync 	-1;
	wmma.mma.sync.aligned.row.col.m32n8k16.f32.f32 {%f914, %f915, %f916, %f917, %f918, %f919, %f920, %f921}, {%r2, %r2, %r2, %r2, %r2, %r2, %r2, %r2}, {%r2, %r2, %r2, %r2, %r2, %r2, %r2, %r2}, {%f906, %f907, %f908, %f909, %f910, %f911, %f912, %f913};
	bar.warp.sync 	-1;
	wmma.mma.sync.aligned.row.col.m32n8k16.f32.f32 {%f922, %f923, %f924, %f925, %f926, %f927, %f928, %f929}, {%r2, %r2, %r2, %r2, %r2, %r2, %r2, %r2}, {%r2, %r2, %r2, %r2, %r2, %r2, %r2, %r2}, {%f914, %f915, %f916, %f917, %f918, %f919, %f920, %f921};
	bar.warp.sync 	-1;
	wmma.mma.sync.aligned.row.col.m32n8k16.f32.f32 {%f930, %f931, %f932, %f933, %f934, %f935, %f936, %f937}, {%r2, %r2, %r2, %r2, %r2, %r2, %r2, %r2}, {%r2, %r2, %r2, %r2, %r2, %r2, %r2, %r2}, {%f922, %f923, %f924, %f925, %f926, %f927, %f928, %f929};
	bar.warp.sync 	-1;
	wmma.mma.sync.aligned.row.col.m32n8k16.f32.f32 {%f938, %f939, %f940, %f941, %f942, %f943, %f944, %f945}, {%r2, %r2, %r2, %r2, %r2, %r2, %r2, %r2}, {%r2, %r2, %r2, %r2, %r2, %r2, %r2, %r2}, {%f930, %f931, %f932, %f933, %f934, %f935, %f936, %f937};
	bar.warp.sync 	-1;
	wmma.mma.sync.aligned.row.col.m32n8k16.f32.f32 {%f946, %f947, %f948, %f949, %f950, %f951, %f952, %f953}, {%r2, %r2, %r2, %r2, %r2, %r2, %r2, %r2}, {%r2, %r2, %r2, %r2, %r2, %r2, %r2, %r2}, {%f938, %f939, %f940, %f941, %f942, %f943, %f944, %f945};
	bar.warp.sync 	-1;
	wmma.mma.sync.aligned.row.col.m32n8k16.f32.f32 {%f954, %f955, %f956, %f957, %f958, %f959, %f960, %f961}, {%r2, %r2, %r2, %r2, %r2, %r2, %r2, %r2}, {%r2, %r2, %r2, %r2, %r2, %r2, %r2, %r2}, {%f946, %f947, %f948, %f949, %f950, %f951, %f952, %f953};
	bar.warp.sync 	-1;
	wmma.mma.sync.aligned.row.col.m32n8k16.f32.f32 {%f962, %f963, %f964, %f965, %f966, %f967, %f968, %f969}, {%r2, %r2, %r2, %r2, %r2, %r2, %r2, %r2}, {%r2, %r2, %r2, %r2, %r2, %r2, %r2, %r2}, {%f954, %f955, %f956, %f957, %f958, %f959, %f960, %f961};
	bar.warp.sync 	-1;
	wmma.mma.sync.aligned.row.col.m32n8k16.f32.f32 {%f970, %f971, %f972, %f973, %f974, %f975, %f976, %f977}, {%r2, %r2, %r2, %r2, %r2, %r2, %r2, %r2}, {%r2, %r2, %r2, %r2, %r2, %r2, %r2, %r2}, {%f962, %f963, %f964, %f965, %f966, %f967, %f968, %f969};
	bar.warp.sync 	-1;
	wmma.mma.sync.aligned.row.col.m32n8k16.f32.f32 {%f978, %f979, %f980, %f981, %f982, %f983, %f984, %f985}, {%r2, %r2, %r2, %r2, %r2, %r2, %r2, %r2}, {%r2, %r2, %r2, %r2, %r2, %r2, %r2, %r2}, {%f970, %f971, %f972, %f973, %f974, %f975, %f976, %f977};
	bar.warp.sync 	-1;
	wmma.mma.sync.aligned.row.col.m32n8k16.f32.f32 {%f986, %f987, %f988, %f989, %f990, %f991, %f992, %f993}, {%r2, %r2, %r2, %r2, %r2, %r2, %r2, %r2}, {%r2, %r2, %r2, %r2, %r2, %r2, %r2, %r2}, {%f978, %f979, %f980, %f981, %f982, %f983, %f984, %f985};
	bar.warp.sync 	-1;
	wmma.mma.sync.aligned.row.col.m32n8k16.f32.f32 {%f994, %f995, %f996, %f997, %f998, %f999, %f1000, %f1001}, {%r2, %r2, %r2, %r2, %r2, %r2, %r2, %r2}, {%r2, %r2, %r2, %r2, %r2, %r2, %r2, %r2}, {%f986, %f987, %f988, %f989, %f990, %f991, %f992, %f993};
	bar.warp.sync 	-1;
	wmma.mma.sync.aligned.row.col.m32n8k16.f32.f32 {%f1002, %f1003, %f1004, %f1005, %f1006, %f1007, %f1008, %f1009}, {%r2, %r2, %r2, %r2, %r2, %r2, %r2, %r2}, {%r2, %r2, %r2, %r2, %r2, %r2, %r2, %r2}, {%f994, %f995, %f996, %f997, %f998, %f999, %f1000, %f1001};
	bar.warp.sync 	-1;
	wmma.mma.sync.aligned.row.col.m32n8k16.f32.f32 {%f1010, %f1011, %f1012, %f1013, %f1014, %f1015, %f1016, %f1017}, {%r2, %r2, %r2, %r2, %r2, %r2, %r2, %r2}, {%r2, %r2, %r2, %r2, %r2, %r2, %r2, %r2}, {%f1002, %f1003, %f1004, %f1005, %f1006, %f1007, %f1008, %f1009};
	bar.warp.sync 	-1;
	wmma.mma.sync.aligned.row.col.m32n8k16.f32.f32 {%f1018, %f1019, %f1020, %f1021, %f1022, %f1023, %f1024, %f1025}, {%r2, %r2, %r2, %r2, %r2, %r2, %r2, %r2}, {%r2, %r2, %r2, %r2, %r2, %r2, %r2, %r2}, {%f1010, %f1011, %f1012, %f1013, %f1014, %f1015, %f1016, %f1017};
	bar.warp.sync 	-1;
	wmma.mma.sync.aligned.row.col.m32n8k16.f32.f32 {%f1026, %f1027, %f1028, %f1029, %f1030, %f1031, %f1032, %f1033}, {%r2, %r2, %r2, %r2, %r2, %r2, %r2, %r2}, {%r2, %r2, %r2, %r2, %r2, %r2, %r2, %r2}, {%f1018, %f1019, %f1020, %f1021, %f1022, %f1023, %f1024, %f1025};
	bar.warp.sync 	-1;
	wmma.mma.sync.aligned.row.col.m32n8k16.f32.f32 {%f1034, %f1035, %f1036, %f1037, %f1038, %f1039, %f1040, %f1041}, {%r2, %r2, %r2, %r2, %r2, %r2, %r2, %r2}, {%r2, %r2, %r2, %r2, %r2, %r2, %r2, %r2}, {%f1026, %f1027, %f1028, %f1029, %f1030, %f1031, %f1032, %f1033};
	bar.warp.sync 	-1;
	wmma.mma.sync.aligned.row.col.m32n8k16.f32.f32 {%f1042, %f1043, %f1044, %f1045, %f1046, %f1047, %f1048, %f1049}, {%r2, %r2, %r2, %r2, %r2, %r2, %r2, %r2}, {%r2, %r2, %r2, %r2, %r2, %r2, %r2, %r2}, {%f1034, %f1035, %f1036, %f1037, %f1038, %f1039, %f1040, %f1041};
	bar.warp.sync 	-1;
	wmma.mma.sync.aligned.row.col.m32n8k16.f32.f32 {%f1050, %f1051, %f1052, %f1053, %f1054, %f1055, %f1056, %f1057}, {%r2, %r2, %r2, %r2, %r2, %r2, %r2, %r2}, {%r2, %r2, %r2, %r2, %r2, %r2, %r2, %r2}, {%f1042, %f1043, %f1044, %f1045, %f1046, %f1047, %f1048, %f1049};
	bar.warp.sync 	-1;
	wmma.mma.sync.aligned.row.col.m32n8k16.f32.f32 {%f1058, %f1059, %f1060, %f1061, %f1062, %f1063, %f1064, %f1065}, {%r2, %r2, %r2, %r2, %r2, %r2, %r2, %r2}, {%r2, %r2, %r2, %r2, %r2, %r2, %r2, %r2}, {%f1050, %f1051, %f1052, %f1053, %f1054, %f1055, %f1056, %f1057};
	bar.warp.sync 	-1;
	wmma.mma.sync.aligned.row.col.m32n8k16.f32.f32 {%f1066, %f1067, %f1068, %f1069, %f1070, %f1071, %f1072, %f1073}, {%r2, %r2, %r2, %r2, %r2, %r2, %r2, %r2}, {%r2, %r2, %r2, %r2, %r2, %r2, %r2, %r2}, {%f1058, %f1059, %f1060, %f1061, %f1062, %f1063, %f1064, %f1065};
	bar.warp.sync 	-1;
	wmma.mma.sync.aligned.row.col.m32n8k16.f32.f32 {%f1074, %f1075, %f1076, %f1077, %f1078, %f1079, %f1080, %f1081}, {%r2, %r2, %r2, %r2, %r2, %r2, %r2, %r2}, {%r2, %r2, %r2, %r2, %r2, %r2, %r2, %r2}, {%f1066, %f1067, %f1068, %f1069, %f1070, %f1071, %f1072, %f1073};
	bar.warp.sync 	-1;
	wmma.mma.sync.aligned.row.col.m32n8k16.f32.f32 {%f1082, %f1083, %f1084, %f1085, %f1086, %f1087, %f1088, %f1089}, {%r2, %r2, %r2, %r2, %r2, %r2, %r2, %r2}, {%r2, %r2, %r2, %r2, %r2, %r2, %r2, %r2}, {%f1074, %f1075, %f1076, %f1077, %f1078, %f1079, %f1080, %f1081};
	bar.warp.sync 	-1;
	wmma.mma.sync.aligned.row.col.m32n8k16.f32.f32 {%f1090, %f1091, %f1092, %f1093, %f1094, %f1095, %f1096, %f1097}, {%r2, %r2, %r2, %r2, %r2, %r2, %r2, %r2}, {%r2, %r2, %r2, %r2, %r2, %r2, %r2, %r2}, {%f1082, %f1083, %f1084, %f1085, %f1086, %f1087, %f1088, %f1089};
	bar.warp.sync 	-1;
	wmma.mma.sync.aligned.row.col.m32n8k16.f32.f32 {%f1098, %f1099, %f1100, %f1101, %f1102, %f1103, %f1104, %f1105}, {%r2, %r2, %r2, %r2, %r2, %r2, %r2, %r2}, {%r2, %r2, %r2, %r2, %r2, %r2, %r2, %r2}, {%f1090, %f1091, %f1092, %f1093, %f1094, %f1095, %f1096, %f1097};
	bar.warp.sync 	-1;
	wmma.mma.sync.aligned.row.col.m32n8k16.f32.f32 {%f1106, %f1107, %f1108, %f1109, %f1110, %f1111, %f1112, %f1113}, {%r2, %r2, %r2, %r2, %r2, %r2, %r2, %r2}, {%r2, %r2, %r2, %r2, %r2, %r2, %r2, %r2}, {%f1098, %f1099, %f1100, %f1101, %f1102, %f1103, %f1104, %f1105};
	bar.warp.sync 	-1;
	wmma.mma.sync.aligned.row.col.m32n8k16.f32.f32 {%f1114, %f1115, %f1116, %f1117, %f1118, %f1119, %f1120, %f1121}, {%r2, %r2, %r2, %r2, %r2, %r2, %r2, %r2}, {%r2, %r2, %r2, %r2, %r2, %r2, %r2, %r2}, {%f1106, %f1107, %f1108, %f1109, %f1110, %f1111, %f1112, %f1113};
	bar.warp.sync 	-1;
	wmma.mma.sync.aligned.row.col.m32n8k16.f32.f32 {%f1122, %f1123, %f1124, %f1125, %f1126, %f1127, %f1128, %f1129}, {%r2, %r2, %r2, %r2, %r2, %r2, %r2, %r2}, {%r2, %r2, %r2, %r2, %r2, %r2, %r2, %r2}, {%f1114, %f1115, %f1116, %f1117, %f1118, %f1119, %f1120, %f1121};
	bar.warp.sync 	-1;
	wmma.mma.sync.aligned.row.col.m32n8k16.f32.f32 {%f1130, %f1131, %f1132, %f1133, %f1134, %f1135, %f1136, %f1137}, {%r2, %r2, %r2, %r2, %r2, %r2, %r2, %r2}, {%r2, %r2, %r2, %r2, %r2, %r2, %r2, %r2}, {%f1122, %f1123, %f1124, %f1125, %f1126, %f1127, %f1128, %f1129};
	bar.warp.sync 	-1;
	wmma.mma.sync.aligned.row.col.m32n8k16.f32.f32 {%f1138, %f1139, %f1140, %f1141, %f1142, %f1143, %f1144, %f1145}, {%r2, %r2, %r2, %r2, %r2, %r2, %r2, %r2}, {%r2, %r2, %r2, %r2, %r2, %r2, %r2, %r2}, {%f1130, %f1131, %f1132, %f1133, %f1134, %f1135, %f1136, %f1137};
	bar.warp.sync 	-1;
	wmma.mma.sync.aligned.row.col.m32n8k16.f32.f32 {%f1146, %f1147, %f1148, %f1149, %f1150, %f1151, %f1152, %f1153}, {%r2, %r2, %r2, %r2, %r2, %r2, %r2, %r2}, {%r2, %r2, %r2, %r2, %r2, %r2, %r2, %r2}, {%f1138, %f1139, %f1140, %f1141, %f1142, %f1143, %f1144, %f1145};
	bar.warp.sync 	-1;
	wmma.mma.sync.aligned.row.col.m32n8k16.f32.f32 {%f1154, %f1155, %f1156, %f1157, %f1158, %f1159, %f1160, %f1161}, {%r2, %r2, %r2, %r2, %r2, %r2, %r2, %r2}, {%r2, %r2, %r2, %r2, %r2, %r2, %r2, %r2}, {%f1146, %f1147, %f1148, %f1149, %f1150, %f1151, %f1152, %f1153};
	bar.warp.sync 	-1;
	wmma.mma.sync.aligned.row.col.m32n8k16.f32.f32 {%f1162, %f1163, %f1164, %f1165, %f1166, %f1167, %f1168, %f1169}, {%r2, %r2, %r2, %r2, %r2, %r2, %r2, %r2}, {%r2, %r2, %r2, %r2, %r2, %r2, %r2, %r2}, {%f1154, %f1155, %f1156, %f1157, %f1158, %f1159, %f1160, %f1161};
	bar.warp.sync 	-1;
	wmma.mma.sync.aligned.row.col.m32n8k16.f32.f32 {%f1170, %f1171, %f1172, %f1173, %f1174, %f1175, %f1176, %f1177}, {%r2, %r2, %r2, %r2, %r2, %r2, %r2, %r2}, {%r2, %r2, %r2, %r2, %r2, %r2, %r2, %r2}, {%f1162, %f1163, %f1164, %f1165, %f1166, %f1167, %f1168, %f1169};
	bar.warp.sync 	-1;
	wmma.mma.sync.aligned.row.col.m32n8k16.f32.f32 {%f1178, %f1179, %f1180, %f1181, %f1182, %f1183, %f1184, %f1185}, {%r2, %r2, %r2, %r2, %r2, %r2, %r2, %r2}, {%r2, %r2, %r2, %r2, %r2, %r2, %r2, %r2}, {%f1170, %f1171, %f1172, %f1173, %f1174, %f1175, %f1176, %f1177};
	bar.warp.sync 	-1;
	wmma.mma.sync.aligned.row.col.m32n8k16.f32.f32 {%f1186, %f1187, %f1188, %f1189, %f1190, %f1191, %f1192, %f1193}, {%r2, %r2, %r2, %r2, %r2, %r2, %r2, %r2}, {%r2, %r2, %r2, %r2, %r2, %r2, %r2, %r2}, {%f1178, %f1179, %f1180, %f1181, %f1182, %f1183, %f1184, %f1185};
	bar.warp.sync 	-1;
	wmma.mma.sync.aligned.row.col.m32n8k16.f32.f32 {%f1194, %f1195, %f1196, %f1197, %f1198, %f1199, %f1200, %f1201}, {%r2, %r2, %r2, %r2, %r2, %r2, %r2, %r2}, {%r2, %r2, %r2, %r2, %r2, %r2, %r2, %r2}, {%f1186, %f1187, %f1188, %f1189, %f1190, %f1191, %f1192, %f1193};
	bar.warp.sync 	-1;
	wmma.mma.sync.aligned.row.col.m32n8k16.f32.f32 {%f1202, %f1203, %f1204, %f1205, %f1206, %f1207, %f1208, %f1209}, {%r2, %r2, %r2, %r2, %r2, %r2, %r2, %r2}, {%r2, %r2, %r2, %r2, %r2, %r2, %r2, %r2}, {%f1194, %f1195, %f1196, %f1197, %f1198, %f1199, %f1200, %f1201};
	bar.warp.sync 	-1;
	wmma.mma.sync.aligned.row.col.m32n8k16.f32.f32 {%f1210, %f1211, %f1212, %f1213, %f1214, %f1215, %f1216, %f1217}, {%r2, %r2, %r2, %r2, %r2, %r2, %r2, %r2}, {%r2, %r2, %r2, %r2, %r2, %r2, %r2, %r2}, {%f1202, %f1203, %f1204, %f1205, %f1206, %f1207, %f1208, %f1209};
	bar.warp.sync 	-1;
	wmma.mma.sync.aligned.row.col.m32n8k16.f32.f32 {%f1218, %f1219, %f1220, %f1221, %f1222, %f1223, %f1224, %f1225}, {%r2, %r2, %r2, %r2, %r2, %r2, %r2, %r2}, {%r2, %r2, %r2, %r2, %r2, %r2, %r2, %r2}, {%f1210, %f1211, %f1212, %f1213, %f1214, %f1215, %f1216, %f1217};
	bar.warp.sync 	-1;
	wmma.mma.sync.aligned.row.col.m32n8k16.f32.f32 {%f1226, %f1227, %f1228, %f1229, %f1230, %f1231, %f1232, %f1233}, {%r2, %r2, %r2, %r2, %r2, %r2, %r2, %r2}, {%r2, %r2, %r2, %r2, %r2, %r2, %r2, %r2}, {%f1218, %f1219, %f1220, %f1221, %f1222, %f1223, %f1224, %f1225};
	bar.warp.sync 	-1;
	wmma.mma.sync.aligned.row.col.m32n8k16.f32.f32 {%f1234, %f1235, %f1236, %f1237, %f1238, %f1239, %f1240, %f1241}, {%r2, %r2, %r2, %r2, %r2, %r2, %r2, %r2}, {%r2, %r2, %r2, %r2, %r2, %r2, %r2, %r2}, {%f1226, %f1227, %f1228, %f1229, %f1230, %f1231, %f1232, %f1233};
	bar.warp.sync 	-1;
	wmma.mma.sync.aligned.row.col.m32n8k16.f32.f32 {%f1242, %f1243, %f1244, %f1245, %f1246, %f1247, %f1248, %f1249}, {%r2, %r2, %r2, %r2, %r2, %r2, %r2, %r2}, {%r2, %r2, %r2, %r2, %r2, %r2, %r2, %r2}, {%f1234, %f1235, %f1236, %f1237, %f1238, %f1239, %f1240, %f1241};
	bar.warp.sync 	-1;
	wmma.mma.sync.aligned.row.col.m32n8k16.f32.f32 {%f1250, %f1251, %f1252, %f1253, %f1254, %f1255, %f1256, %f1257}, {%r2, %r2, %r2, %r2, %r2, %r2, %r2, %r2}, {%r2, %r2, %r2, %r2, %r2, %r2, %r2, %r2}, {%f1242, %f1243, %f1244, %f1245, %f1246, %f1247, %f1248, %f1249};
	bar.warp.sync 	-1;
	wmma.mma.sync.aligned.row.col.m32n8k16.f32.f32 {%f1258, %f1259, %f1260, %f1261, %f1262, %f1263, %f1264, %f1265}, {%r2, %r2, %r2, %r2, %r2, %r2, %r2, %r2}, {%r2, %r2, %r2, %r2, %r2, %r2, %r2, %r2}, {%f1250, %f1251, %f1252, %f1253, %f1254, %f1255, %f1256, %f1257};
	bar.warp.sync 	-1;
	wmma.mma.sync.aligned.row.col.m32n8k16.f32.f32 {%f1266, %f1267, %f1268, %f1269, %f1270, %f1271, %f1272, %f1273}, {%r2, %r2, %r2, %r2, %r2, %r2, %r2, %r2}, {%r2, %r2, %r2, %r2, %r2, %r2, %r2, %r2}, {%f1258, %f1259, %f1260, %f1261, %f1262, %f1263, %f1264, %f1265};
	bar.warp.sync 	-1;
	wmma.mma.sync.aligned.row.col.m32n8k16.f32.f32 {%f1274, %f1275, %f1276, %f1277, %f1278, %f1279, %f1280, %f1281}, {%r2, %r2, %r2, %r2, %r2, %r2, %r2, %r2}, {%r2, %r2, %r2, %r2, %r2, %r2, %r2, %r2}, {%f1266, %f1267, %f1268, %f1269, %f1270, %f1271, %f1272, %f1273};
	bar.warp.sync 	-1;
	wmma.mma.sync.aligned.row.col.m32n8k16.f32.f32 {%f1282, %f1283, %f1284, %f1285, %f1286, %f1287, %f1288, %f1289}, {%r2, %r2, %r2, %r2, %r2, %r2, %r2, %r2}, {%r2, %r2, %r2, %r2, %r2, %r2, %r2, %r2}, {%f1274, %f1275, %f1276, %f1277, %f1278, %f1279, %f1280, %f1281};
	bar.warp.sync 	-1;
	wmma.mma.sync.aligned.row.col.m32n8k16.f32.f32 {%f1290, %f1291, %f1292, %f1293, %f1294, %f1295, %f1296, %f1297}, {%r2, %r2, %r2, %r2, %r2, %r2, %r2, %r2}, {%r2, %r2, %r2, %r2, %r2, %r2, %r2, %r2}, {%f1282, %f1283, %f1284, %f1285, %f1286, %f1287, %f1288, %f1289};
	bar.warp.sync 	-1;
	wmma.mma.sync.aligned.row.col.m32n8k16.f32.f32 {%f1298, %f1299, %f1300, %f1301, %f1302, %f1303, %f1304, %f1305}, {%r2, %r2, %r2, %r2, %r2, %r2, %r2, %r2}, {%r2, %r2, %r2, %r2, %r2, %r2, %r2, %r2}, {%f1290, %f1291, %f1292, %f1293, %f1294, %f1295, %f1296, %f1297};
	bar.warp.sync 	-1;
	wmma.mma.sync.aligned.row.col.m32n8k16.f32.f32 {%f1306, %f1307, %f1308, %f1309, %f1310, %f1311, %f1312, %f1313}, {%r2, %r2, %r2, %r2, %r2, %r2, %r2, %r2}, {%r2, %r2, %r2, %r2, %r2, %r2, %r2, %r2}, {%f1298, %f1299, %f1300, %f1301, %f1302, %f1303, %f1304, %f1305};
	bar.warp.sync 	-1;
	wmma.mma.sync.aligned.row.col.m32n8k16.f32.f32 {%f1314, %f1315, %f1316, %f1317, %f1318, %f1319, %f1320, %f1321}, {%r2, %r2, %r2, %r2, %r2, %r2, %r2, %r2}, {%r2, %r2, %r2, %r2, %r2, %r2, %r2, %r2}, {%f1306, %f1307, %f1308, %f1309, %f1310, %f1311, %f1312, %f1313};
	bar.warp.sync 	-1;
	wmma.mma.sync.aligned.row.col.m32n8k16.f32.f32 {%f1322, %f1323, %f1324, %f1325, %f1326, %f1327, %f1328, %f1329}, {%r2, %r2, %r2, %r2, %r2, %r2, %r2, %r2}, {%r2, %r2, %r2, %r2, %r2, %r2, %r2, %r2}, {%f1314, %f1315, %f1316, %f1317, %f1318, %f1319, %f1320, %f1321};
	bar.warp.sync 	-1;
	wmma.mma.sync.aligned.row.col.m32n8k16.f32.f32 {%f1330, %f1331, %f1332, %f1333, %f1334, %f1335, %f1336, %f1337}, {%r2, %r2, %r2, %r2, %r2, %r2, %r2, %r2}, {%r2, %r2, %r2, %r2, %r2, %r2, %r2, %r2}, {%f1322, %f1323, %f1324, %f1325, %f1326, %f1327, %f1328, %f1329};
	bar.warp.sync 	-1;
	wmma.mma.sync.aligned.row.col.m32n8k16.f32.f32 {%f1338, %f1339, %f1340, %f1341, %f1342, %f1343, %f1344, %f1345}, {%r2, %r2, %r2, %r2, %r2, %r2, %r2, %r2}, {%r2, %r2, %r2, %r2, %r2, %r2, %r2, %r2}, {%f1330, %f1331, %f1332, %f1333, %f1334, %f1335, %f1336, %f1337};
	bar.warp.sync 	-1;
	wmma.mma.sync.aligned.row.col.m32n8k16.f32.f32 {%f1346, %f1347, %f1348, %f1349, %f1350, %f1351, %f1352, %f1353}, {%r2, %r2, %r2, %r2, %r2, %r2, %r2, %r2}, {%r2, %r2, %r2, %r2, %r2, %r2, %r2, %r2}, {%f1338, %f1339, %f1340, %f1341, %f1342, %f1343, %f1344, %f1345};
	bar.warp.sync 	-1;
	wmma.mma.sync.aligned.row.col.m32n8k16.f32.f32 {%f1354, %f1355, %f1356, %f1357, %f1358, %f1359, %f1360, %f1361}, {%r2, %r2, %r2, %r2, %r2, %r2, %r2, %r2}, {%r2, %r2, %r2, %r2, %r2, %r2, %r2, %r2}, {%f1346, %f1347, %f1348, %f1349, %f1350, %f1351, %f1352, %f1353};
	bar.warp.sync 	-1;
	wmma.mma.sync.aligned.row.col.m32n8k16.f32.f32 {%f1362, %f1363, %f1364, %f1365, %f1366, %f1367, %f1368, %f1369}, {%r2, %r2, %r2, %r2, %r2, %r2, %r2, %r2}, {%r2, %r2, %r2, %r2, %r2, %r2, %r2, %r2}, {%f1354, %f1355, %f1356, %f1357, %f1358, %f1359, %f1360, %f1361};
	bar.warp.sync 	-1;
	wmma.mma.sync.aligned.row.col.m32n8k16.f32.f32 {%f1370, %f1371, %f1372, %f1373, %f1374, %f1375, %f1376, %f1377}, {%r2, %r2, %r2, %r2, %r2, %r2, %r2, %r2}, {%r2, %r2, %r2, %r2, %r2, %r2, %r2, %r2}, {%f1362, %f1363, %f1364, %f1365, %f1366, %f1367, %f1368, %f1369};
	bar.warp.sync 	-1;
	wmma.mma.sync.aligned.row.col.m32n8k16.f32.f32 {%f1378, %f1379, %f1380, %f1381, %f1382, %f1383, %f1384, %f1385}, {%r2, %r2, %r2, %r2, %r2, %r2, %r2, %r2}, {%r2, %r2, %r2, %r2, %r2, %r2, %r2, %r2}, {%f1370, %f1371, %f1372, %f1373, %f1374, %f1375, %f1376, %f1377};
	bar.warp.sync 	-1;
	wmma.mma.sync.aligned.row.col.m32n8k16.f32.f32 {%f1386, %f1387, %f1388, %f1389, %f1390, %f1391, %f1392, %f1393}, {%r2, %r2, %r2, %r2, %r2, %r2, %r2, %r2}, {%r2, %r2, %r2, %r2, %r2, %r2, %r2, %r2}, {%f1378, %f1379, %f1380, %f1381, %f1382, %f1383, %f1384, %f1385};
	bar.warp.sync 	-1;
	wmma.mma.sync.aligned.row.col.m32n8k16.f32.f32 {%f1394, %f1395, %f1396, %f1397, %f1398, %f1399, %f1400, %f1401}, {%r2, %r2, %r2, %r2, %r2, %r2, %r2, %r2}, {%r2, %r2, %r2, %r2, %r2, %r2, %r2, %r2}, {%f1386, %f1387, %f1388, %f1389, %f1390, %f1391, %f1392, %f1393};
	bar.warp.sync 	-1;
	wmma.mma.sync.aligned.row.col.m32n8k16.f32.f32 {%f1402, %f1403, %f1404, %f1405, %f1406, %f1407, %f1408, %f1409}, {%r2, %r2, %r2, %r2, %r2, %r2, %r2, %r2}, {%r2, %r2, %r2, %r2, %r2, %r2, %r2, %r2}, {%f1394, %f1395, %f1396, %f1397, %f1398, %f1399, %f1400, %f1401};
	bar.warp.sync 	-1;
	wmma.mma.sync.aligned.row.col.m32n8k16.f32.f32 {%f1410, %f1411, %f1412, %f1413, %f1414, %f1415, %f1416, %f1417}, {%r2, %r2, %r2, %r2, %r2, %r2, %r2, %r2}, {%r2, %r2, %r2, %r2, %r2, %r2, %r2, %r2}, {%f1402, %f1403, %f1404, %f1405, %f1406, %f1407, %f1408, %f1409};
	bar.warp.sync 	-1;
	wmma.mma.sync.aligned.row.col.m32n8k16.f32.f32 {%f1418, %f1419, %f1420, %f1421, %f1422, %f1423, %f1424, %f1425}, {%r2, %r2, %r2, %r2, %r2, %r2, %r2, %r2}, {%r2, %r2, %r2, %r2, %r2, %r2, %r2, %r2}, {%f1410, %f1411, %f1412, %f1413, %f1414, %f1415, %f1416, %f1417};
	bar.warp.sync 	-1;
	wmma.mma.sync.aligned.row.col.m32n8k16.f32.f32 {%f1426, %f1427, %f1428, %f1429, %f1430, %f1431, %f1432, %f1433}, {%r2, %r2, %r2, %r2, %r2, %r2, %r2, %r2}, {%r2, %r2, %r2, %r2, %r2, %r2, %r2, %r2}, {%f1418, %f1419, %f1420, %f1421, %f1422, %f1423, %f1424, %f1425};
	bar.warp.sync 	-1;
	wmma.mma.sync.aligned.row.col.m32n8k16.f32.f32 {%f1434, %f1435, %f1436, %f1437, %f1438, %f1439, %f1440, %f1441}, {%r2, %r2, %r2, %r2, %r2, %r2, %r2, %r2}, {%r2, %r2, %r2, %r2, %r2, %r2, %r2, %r2}, {%f1426, %f1427, %f1428, %f1429, %f1430, %f1431, %f1432, %f1433};
	bar.warp.sync 	-1;
	wmma.mma.sync.aligned.row.col.m32n8k16.f32.f32 {%f1442, %f1443, %f1444, %f1445, %f1446, %f1447, %f1448, %f1449}, {%r2, %r2, %r2, %r2, %r2, %r2, %r2, %r2}, {%r2, %r2, %r2, %r2, %r2, %r2, %r2, %r2}, {%f1434, %f1435, %f1436, %f1437, %f1438, %f1439, %f1440, %f1441};
	bar.warp.sync 	-1;
	wmma.mma.sync.aligned.row.col.m32n8k16.f32.f32 {%f1450, %f1451, %f1452, %f1453, %f1454, %f1455, %f1456, %f1457}, {%r2, %r2, %r2, %r2, %r2, %r2, %r2, %r2}, {%r2, %r2, %r2, %r2, %r2, %r2, %r2, %r2}, {%f1442, %f1443, %f1444, %f1445, %f1446, %f1447, %f1448, %f1449};
	bar.warp.sync 	-1;
	wmma.mma.sync.aligned.row.col.m32n8k16.f32.f32 {%f1458, %f1459, %f1460, %f1461, %f1462, %f1463, %f1464, %f1465}, {%r2, %r2, %r2, %r2, %r2, %r2, %r2, %r2}, {%r2, %r2, %r2, %r2, %r2, %r2, %r2, %r2}, {%f1450, %f1451, %f1452, %f1453, %f1454, %f1455, %f1456, %f1457};
	bar.warp.sync 	-1;
	wmma.mma.sync.aligned.row.col.m32n8k16.f32.f32 {%f1466, %f1467, %f1468, %f1469, %f1470, %f1471, %f1472, %f1473}, {%r2, %r2, %r2, %r2, %r2, %r2, %r2, %r2}, {%r2, %r2, %r2, %r2, %r2, %r2, %r2, %r2}, {%f1458, %f1459, %f1460, %f1461, %f1462, %f1463, %f1464, %f1465};
	bar.warp.sync 	-1;
	wmma.mma.sync.aligned.row.col.m32n8k16.f32.f32 {%f1474, %f1475, %f1476, %f1477, %f1478, %f1479, %f1480, %f1481}, {%r2, %r2, %r2, %r2, %r2, %r2, %r2, %r2}, {%r2, %r2, %r2, %r2, %r2, %r2, %r2, %r2}, {%f1466, %f1467, %f1468, %f1469, %f1470, %f1471, %f1472, %f1473};
	bar.warp.sync 	-1;
	wmma.mma.sync.aligned.row.col.m32n8k16.f32.f32 {%f1482, %f1483, %f1484, %f1485, %f1486, %f1487, %f1488, %f1489}, {%r2, %r2, %r2, %r2, %r2, %r2, %r2, %r2}, {%r2, %r2, %r2, %r2, %r2, %r2, %r2, %r2}, {%f1474, %f1475, %f1476, %f1477, %f1478, %f1479, %f1480, %f1481};
	bar.warp.sync 	-1;
	wmma.mma.sync.aligned.row.col.m32n8k16.f32.f32 {%f1490, %f1491, %f1492, %f1493, %f1494, %f1495, %f1496, %f1497}, {%r2, %r2, %r2, %r2, %r2, %r2, %r2, %r2}, {%r2, %r2, %r2, %r2, %r2, %r2, %r2, %r2}, {%f1482, %f1483, %f1484, %f1485, %f1486, %f1487, %f1488, %f1489};
	bar.warp.sync 	-1;
	wmma.mma.sync.aligned.row.col.m32n8k16.f32.f32 {%f1498, %f1499, %f1500, %f1501, %f1502, %f1503, %f1504, %f1505}, {%r2, %r2, %r2, %r2, %r2, %r2, %r2, %r2}, {%r2, %r2, %r2, %r2, %r2, %r2, %r2, %r2}, {%f1490, %f1491, %f1492, %f1493, %f1494, %f1495, %f1496, %f1497};
	bar.warp.sync 	-1;
	wmma.mma.sync.aligned.row.col.m32n8k16.f32.f32 {%f1506, %f1507, %f1508, %f1509, %f1510, %f1511, %f1512, %f1513}, {%r2, %r2, %r2, %r2, %r2, %r2, %r2, %r2}, {%r2, %r2, %r2, %r2, %r2, %r2, %r2, %r2}, {%f1498, %f1499, %f1500, %f1501, %f1502, %f1503, %f1504, %f1505};
	bar.warp.sync 	-1;
	wmma.mma.sync.aligned.row.col.m32n8k16.f32.f32 {%f1514, %f1515, %f1516, %f1517, %f1518, %f1519, %f1520, %f1521}, {%r2, %r2, %r2, %r2, %r2, %r2, %r2, %r2}, {%r2, %r2, %r2, %r2, %r2, %r2, %r2, %r2}, {%f1506, %f1507, %f1508, %f1509, %f1510, %f1511, %f1512, %f1513};
	bar.warp.sync 	-1;
	wmma.mma.sync.aligned.row.col.m32n8k16.f32.f32 {%f1522, %f1523, %f1524, %f1525, %f1526, %f1527, %f1528, %f1529}, {%r2, %r2, %r2, %r2, %r2, %r2, %r2, %r2}, {%r2, %r2, %r2, %r2, %r2, %r2, %r2, %r2}, {%f1514, %f1515, %f1516, %f1517, %f1518, %f1519, %f1520, %f1521};
	bar.warp.sync 	-1;
	wmma.mma.sync.aligned.row.col.m32n8k16.f32.f32 {%f1530, %f1531, %f1532, %f1533, %f1534, %f1535, %f1536, %f1537}, {%r2, %r2, %r2, %r2, %r2, %r2, %r2, %r2}, {%r2, %r2, %r2, %r2, %r2, %r2, %r2, %r2}, {%f1522, %f1523, %f1524, %f1525, %f1526, %f1527, %f1528, %f1529};
	bar.warp.sync 	-1;
	wmma.mma.sync.aligned.row.col.m32n8k16.f32.f32 {%f1538, %f1539, %f1540, %f1541, %f1542, %f1543, %f1544, %f1545}, {%r2, %r2, %r2, %r2, %r2, %r2, %r2, %r2}, {%r2, %r2, %r2, %r2, %r2, %r2, %r2, %r2}, {%f1530, %f1531, %f1532, %f1533, %f1534, %f1535, %f1536, %f1537};
	bar.warp.sync 	-1;
	wmma.mma.sync.aligned.row.col.m32n8k16.f32.f32 {%f1546, %f1547, %f1548, %f1549, %f1550, %f1551, %f1552, %f1553}, {%r2, %r2, %r2, %r2, %r2, %r2, %r2, %r2}, {%r2, %r2, %r2, %r2, %r2, %r2, %r2, %r2}, {%f1538, %f1539, %f1540, %f1541, %f1542, %f1543, %f1544, %f1545};
	bar.warp.sync 	-1;
	wmma.mma.sync.aligned.row.col.m32n8k16.f32.f32 {%f1554, %f1555, %f1556, %f1557, %f1558, %f1559, %f1560, %f1561}, {%r2, %r2, %r2, %r2, %r2, %r2, %r2, %r2}, {%r2, %r2, %r2, %r2, %r2, %r2, %r2, %r2}, {%f1546, %f1547, %f1548, %f1549, %f1550, %f1551, %f1552, %f1553};
	bar.warp.sync 	-1;
	wmma.mma.sync.aligned.row.col.m32n8k16.f32.f32 {%f1562, %f1563, %f1564, %f1565, %f1566, %f1567, %f1568, %f1569}, {%r2, %r2, %r2, %r2, %r2, %r2, %r2, %r2}, {%r2, %r2, %r2, %r2, %r2, %r2, %r2, %r2}, {%f1554, %f1555, %f1556, %f1557, %f1558, %f1559, %f1560, %f1561};
	bar.warp.sync 	-1;
	wmma.mma.sync.aligned.row.col.m32n8k16.f32.f32 {%f1570, %f1571, %f1572, %f1573, %f1574, %f1575, %f1576, %f1577}, {%r2, %r2, %r2, %r2, %r2, %r2, %r2, %r2}, {%r2, %r2, %r2, %r2, %r2, %r2, %r2, %r2}, {%f1562, %f1563, %f1564, %f1565, %f1566, %f1567, %f1568, %f1569};
	bar.warp.sync 	-1;
	wmma.mma.sync.aligned.row.col.m32n8k16.f32.f32 {%f1578, %f1579, %f1580, %f1581, %f1582, %f1583, %f1584, %f1585}, {%r2, %r2, %r2, %r2, %r2, %r2, %r2, %r2}, {%r2, %r2, %r2, %r2, %r2, %r2, %r2, %r2}, {%f1570, %f1571, %f1572, %f1573, %f1574, %f1575, %f1576, %f1577};
	bar.warp.sync 	-1;
	wmma.mma.sync.aligned.row.col.m32n8k16.f32.f32 {%f1586, %f1587, %f1588, %f1589, %f1590, %f1591, %f1592, %f1593}, {%r2, %r2, %r2, %r2, %r2, %r2, %r2, %r2}, {%r2, %r2, %r2, %r2, %r2, %r2, %r2, %r2}, {%f1578, %f1579, %f1580, %f1581, %f1582, %f1583, %f1584, %f1585};
	bar.warp.sync 	-1;
	wmma.mma.sync.aligned.row.col.m32n8k16.f32.f32 {%f1594, %f1595, %f1596, %f1597, %f1598, %f1599, %f1600, %f1601}, {%r2, %r2, %r2, %r2, %r2, %r2, %r2, %r2}, {%r2, %r2, %r2, %r2, %r2, %r2, %r2, %r2}, {%f1586, %f1587, %f1588, %f1589, %f1590, %f1591, %f1592, %f1593};
	bar.warp.sync 	-1;
	wmma.mma.sync.aligned.row.col.m32n8k16.f32.f32 {%f1602, %f1603, %f1604, %f1605, %f1606, %f1607, %f1608, %f1609}, {%r2, %r2, %r2, %r2, %r2, %r2, %r2, %r2}, {%r2, %r2, %r2, %r2, %r2, %r2, %r2, %r2}, {%f1594, %f1595, %f1596, %f1597, %f1598, %f1599, %f1600, %f1601};
	bar.warp.sync 	-1;
	wmma.mma.sync.aligned.row.col.m32n8k16.f32.f32 {%f1610, %f1611, %f1612, %f1613, %f1614, %f1615, %f1616, %f1617}, {%r2, %r2, %r2, %r2, %r2, %r2, %r2, %r2}, {%r2, %r2, %r2, %r2, %r2, %r2, %r2, %r2}, {%f1602, %f1603, %f1604, %f1605, %f1606, %f1607, %f1608, %f1609};
	bar.warp.sync 	-1;
	wmma.mma.sync.aligned.row.col.m32n8k16.f32.f32 {%f1618, %f1619, %f1620, %f1621, %f1622, %f1623, %f1624, %f1625}, {%r2, %r2, %r2, %r2, %r2, %r2, %r2, %r2}, {%r2, %r2, %r2, %r2, %r2, %r2, %r2, %r2}, {%f1610, %f1611, %f1612, %f1613, %f1614, %f1615, %f1616, %f1617};
	bar.warp.sync 	-1;
	wmma.mma.sync.aligned.row.col.m32n8k16.f32.f32 {%f1626, %f1627, %f1628, %f1629, %f1630, %f1631, %f1632, %f1633}, {%r2, %r2, %r2, %r2, %r2, %r2, %r2, %r2}, {%r2, %r2, %r2, %r2, %r2, %r2, %r2, %r2}, {%f1618, %f1619, %f1620, %f1621, %f1622, %f1623, %f1624, %f1625};
	bar.warp.sync 	-1;
	wmma.mma.sync.aligned.row.col.m32n8k16.f32.f32 {%f1634, %f1635, %f1636, %f1637, %f1638, %f1639, %f1640, %f1641}, {%r2, %r2, %r2, %r2, %r2, %r2, %r2, %r2}, {%r2, %r2, %r2, %r2, %r2, %r2, %r2, %r2}, {%f1626, %f1627, %f1628, %f1629, %f1630, %f1631, %f1632, %f1633};
	bar.warp.sync 	-1;
	wmma.mma.sync.aligned.row.col.m32n8k16.f32.f32 {%f1642, %f1643, %f1644, %f1645, %f1646, %f1647, %f1648, %f1649}, {%r2, %r2, %r2, %r2, %r2, %r2, %r2, %r2}, {%r2, %r2, %r2, %r2, %r2, %r2, %r2, %r2}, {%f1634, %f1635, %f1636, %f1637, %f1638, %f1639, %f1640, %f1641};
	bar.warp.sync 	-1;
	wmma.mma.sync.aligned.row.col.m32n8k16.f32.f32 {%f1650, %f1651, %f1652, %f1653, %f1654, %f1655, %f1656, %f1657}, {%r2, %r2, %r2, %r2, %r2, %r2, %r2, %r2}, {%r2, %r2, %r2, %r2, %r2, %r2, %r2, %r2}, {%f1642, %f1643, %f1644, %f1645, %f1646, %f1647, %f1648, %f1649};
	bar.warp.sync 	-1;
	wmma.mma.sync.aligned.row.col.m32n8k16.f32.f32 {%f1658, %f1659, %f1660, %f1661, %f1662, %f1663, %f1664, %f1665}, {%r2, %r2, %r2, %r2, %r2, %r2, %r2, %r2}, {%r2, %r2, %r2, %r2, %r2, %r2, %r2, %r2}, {%f1650, %f1651, %f1652, %f1653, %f1654, %f1655, %f1656, %f1657};
	bar.warp.sync 	-1;
	wmma.mma.sync.aligned.row.col.m32n8k16.f32.f32 {%f1666, %f1667, %f1668, %f1669, %f1670, %f1671, %f1672, %f1673}, {%r2, %r2, %r2, %r2, %r2, %r2, %r2, %r2}, {%r2, %r2, %r2, %r2, %r2, %r2, %r2, %r2}, {%f1658, %f1659, %f1660, %f1661, %f1662, %f1663, %f1664, %f1665};
	bar.warp.sync 	-1;
	wmma.mma.sync.aligned.row.col.m32n8k16.f32.f32 {%f1674, %f1675, %f1676, %f1677, %f1678, %f1679, %f1680, %f1681}, {%r2, %r2, %r2, %r2, %r2, %r2, %r2, %r2}, {%r2, %r2, %r2, %r2, %r2, %r2, %r2, %r2}, {%f1666, %f1667, %f1668, %f1669, %f1670, %f1671, %f1672, %f1673};
	bar.warp.sync 	-1;
	wmma.mma.sync.aligned.row.col.m32n8k16.f32.f32 {%f1682, %f1683, %f1684, %f1685, %f1686, %f1687, %f1688, %f1689}, {%r2, %r2, %r2, %r2, %r2, %r2, %r2, %r2}, {%r2, %r2, %r2, %r2, %r2, %r2, %r2, %r2}, {%f1674, %f1675, %f1676, %f1677, %f1678, %f1679, %f1680, %f1681};
	bar.warp.sync 	-1;
	wmma.mma.sync.aligned.row.col.m32n8k16.f32.f32 {%f1690, %f1691, %f1692, %f1693, %f1694, %f1695, %f1696, %f1697}, {%r2, %r2, %r2, %r2, %r2, %r2, %r2, %r2}, {%r2, %r2, %r2, %r2, %r2, %r2, %r2, %r2}, {%f1682, %f1683, %f1684, %f1685, %f1686, %f1687, %f1688, %f1689};
	bar.warp.sync 	-1;
	wmma.mma.sync.aligned.row.col.m32n8k16.f32.f32 {%f1698, %f1699, %f1700, %f1701, %f1702, %f1703, %f1704, %f1705}, {%r2, %r2, %r2, %r2, %r2, %r2, %r2, %r2}, {%r2, %r2, %r2, %r2, %r2, %r2, %r2, %r2}, {%f1690, %f1691, %f1692, %f1693, %f1694, %f1695, %f1696, %f1697};
	bar.warp.sync 	-1;
	wmma.mma.sync.aligned.row.col.m32n8k16.f32.f32 {%f1706, %f1707, %f1708, %f1709, %f1710, %f1711, %f1712, %f1713}, {%r2, %r2, %r2, %r2, %r2, %r2, %r2, %r2}, {%r2, %r2, %r2, %r2, %r2, %r2, %r2, %r2}, {%f1698, %f1699, %f1700, %f1701, %f1702, %f1703, %f1704, %f1705};
	bar.warp.sync 	-1;
	wmma.mma.sync.aligned.row.col.m32n8k16.f32.f32 {%f1714, %f1715, %f1716, %f1717, %f1718, %f1719, %f1720, %f1721}, {%r2, %r2, %r2, %r2, %r2, %r2, %r2, %r2}, {%r2, %r2, %r2, %r2, %r2, %r2, %r2, %r2}, {%f1706, %f1707, %f1708, %f1709, %f1710, %f1711, %f1712, %f1713};
	bar.warp.sync 	-1;
	wmma.mma.sync.aligned.row.col.m32n8k16.f32.f32 {%f1722, %f1723, %f1724, %f1725, %f1726, %f1727, %f1728, %f1729}, {%r2, %r2, %r2, %r2, %r2, %r2, %r2, %r2}, {%r2, %r2, %r2, %r2, %r2, %r2, %r2, %r2}, {%f1714, %f1715, %f1716, %f1717, %f1718, %f1719, %f1720, %f1721};
	bar.warp.sync 	-1;
	wmma.mma.sync.aligned.row.col.m32n8k16.f32.f32 {%f1730, %f1731, %f1732, %f1733, %f1734, %f1735, %f1736, %f1737}, {%r2, %r2, %r2, %r2, %r2, %r2, %r2, %r2}, {%r2, %r2, %r2, %r2, %r2, %r2, %r2, %r2}, {%f1722, %f1723, %f1724, %f1725, %f1726, %f1727, %f1728, %f1729};
	bar.warp.sync 	-1;
	wmma.mma.sync.aligned.row.col.m32n8k16.f32.f32 {%f1738, %f1739, %f1740, %f1741, %f1742, %f1743, %f1744, %f1745}, {%r2, %r2, %r2, %r2, %r2, %r2, %r2, %r2}, {%r2, %r2, %r2, %r2, %r2, %r2, %r2, %r2}, {%f1730, %f1731, %f1732, %f1733, %f1734, %f1735, %f1736, %f1737};
	bar.warp.sync 	-1;
	wmma.mma.sync.aligned.row.col.m32n8k16.f32.f32 {%f1746, %f1747, %f1748, %f1749, %f1750, %f1751, %f1752, %f1753}, {%r2, %r2, %r2, %r2, %r2, %r2, %r2, %r2}, {%r2, %r2, %r2, %r2, %r2, %r2, %r2, %r2}, {%f1738, %f1739, %f1740, %f1741, %f1742, %f1743, %f1744, %f1745};
	bar.warp.sync 	-1;
	wmma.mma.sync.aligned.row.col.m32n8k16.f32.f32 {%f1754, %f1755, %f1756, %f1757, %f1758, %f1759, %f1760, %f1761}, {%r2, %r2, %r2, %r2, %r2, %r2, %r2, %r2}, {%r2, %r2, %r2, %r2, %r2, %r2, %r2, %r2}, {%f1746, %f1747, %f1748, %f1749, %f1750, %f1751, %f1752, %f1753};
	bar.warp.sync 	-1;
	wmma.mma.sync.aligned.row.col.m32n8k16.f32.f32 {%f1762, %f1763, %f1764, %f1765, %f1766, %f1767, %f1768, %f1769}, {%r2, %r2, %r2, %r2, %r2, %r2, %r2, %r2}, {%r2, %r2, %r2, %r2, %r2, %r2, %r2, %r2}, {%f1754, %f1755, %f1756, %f1757, %f1758, %f1759, %f1760, %f1761};
	bar.warp.sync 	-1;
	wmma.mma.sync.aligned.row.col.m32n8k16.f32.f32 {%f1770, %f1771, %f1772, %f1773, %f1774, %f1775, %f1776, %f1777}, {%r2, %r2, %r2, %r2, %r2, %r2, %r2, %r2}, {%r2, %r2, %r2, %r2, %r2, %r2, %r2, %r2}, {%f1762, %f1763, %f1764, %f1765, %f1766, %f1767, %f1768, %f1769};
	bar.warp.sync 	-1;
	wmma.mma.sync.aligned.row.col.m32n8k16.f32.f32 {%f1778, %f1779, %f1780, %f1781, %f1782, %f1783, %f1784, %f1785}, {%r2, %r2, %r2, %r2, %r2, %r2, %r2, %r2}, {%r2, %r2, %r2, %r2, %r2, %r2, %r2, %r2}, {%f1770, %f1771, %f1772, %f1773, %f1774, %f1775, %f1776, %f1777};
	bar.warp.sync 	-1;
	wmma.mma.sync.aligned.row.col.m32n8k16.f32.f32 {%f1786, %f1787, %f1788, %f1789, %f1790, %f1791, %f1792, %f1793}, {%r2, %r2, %r2, %r2, %r2, %r2, %r2, %r2}, {%r2, %r2, %r2, %r2, %r2, %r2, %r2, %r2}, {%f1778, %f1779, %f1780, %f1781, %f1782, %f1783, %f1784, %f1785};
	bar.warp.sync 	-1;
	wmma.mma.sync.aligned.row.col.m32n8k16.f32.f32 {%f1794, %f1795, %f1796, %f1797, %f1798, %f1799, %f1800, %f1801}, {%r2, %r2, %r2, %r2, %r2, %r2, %r2, %r2}, {%r2, %r2, %r2, %r2, %r2, %r2, %r2, %r2}, {%f1786, %f1787, %f1788, %f1789, %f1790, %f1791, %f1792, %f1793};
	bar.warp.sync 	-1;
	wmma.mma.sync.aligned.row.col.m32n8k16.f32.f32 {%f1802, %f1803, %f1804, %f1805, %f1806, %f1807, %f1808, %f1809}, {%r2, %r2, %r2, %r2, %r2, %r2, %r2, %r2}, {%r2, %r2, %r2, %r2, %r2, %r2, %r2, %r2}, {%f1794, %f1795, %f1796, %f1797, %f1798, %f1799, %f1800, %f1801};
	bar.warp.sync 	-1;
	wmma.mma.sync.aligned.row.col.m32n8k16.f32.f32 {%f1810, %f1811, %f1812, %f1813, %f1814, %f1815, %f1816, %f1817}, {%r2, %r2, %r2, %r2, %r2, %r2, %r2, %r2}, {%r2, %r2, %r2, %r2, %r2, %r2, %r2, %r2}, {%f1802, %f1803, %f1804, %f1805, %f1806, %f1807, %f1808, %f1809};
	bar.warp.sync 	-1;
	wmma.mma.sync.aligned.row.col.m32n8k16.f32.f32 {%f1818, %f1819, %f1820, %f1821, %f1822, %f1823, %f1824, %f1825}, {%r2, %r2, %r2, %r2, %r2, %r2, %r2, %r2}, {%r2, %r2, %r2, %r2, %r2, %r2, %r2, %r2}, {%f1810, %f1811, %f1812, %f1813, %f1814, %f1815, %f1816, %f1817};
	bar.warp.sync 	-1;
	wmma.mma.sync.aligned.row.col.m32n8k16.f32.f32 {%f1826, %f1827, %f1828, %f1829, %f1830, %f1831, %f1832, %f1833}, {%r2, %r2, %r2, %r2, %r2, %r2, %r2, %r2}, {%r2, %r2, %r2, %r2, %r2, %r2, %r2, %r2}, {%f1818, %f1819, %f1820, %f1821, %f1822, %f1823, %f1824, %f1825};
	bar.warp.sync 	-1;
	wmma.mma.sync.aligned.row.col.m32n8k16.f32.f32 {%f1834, %f1835, %f1836, %f1837, %f1838, %f1839, %f1840, %f1841}, {%r2, %r2, %r2, %r2, %r2, %r2, %r2, %r2}, {%r2, %r2, %r2, %r2, %r2, %r2, %r2, %r2}, {%f1826, %f1827, %f1828, %f1829, %f1830, %f1831, %f1832, %f1833};
	bar.warp.sync 	-1;
	wmma.mma.sync.aligned.row.col.m32n8k16.f32.f32 {%f1842, %f1843, %f1844, %f1845, %f1846, %f1847, %f1848, %f1849}, {%r2, %r2, %r2, %r2, %r2, %r2, %r2, %r2}, {%r2, %r2, %r2, %r2, %r2, %r2, %r2, %r2}, {%f1834, %f1835, %f1836, %f1837, %f1838, %f1839, %f1840, %f1841};
	bar.warp.sync 	-1;
	wmma.mma.sync.aligned.row.col.m32n8k16.f32.f32 {%f1850, %f1851, %f1852, %f1853, %f1854, %f1855, %f1856, %f1857}, {%r2, %r2, %r2, %r2, %r2, %r2, %r2, %r2}, {%r2, %r2, %r2, %r2, %r2, %r2, %r2, %r2}, {%f1842, %f1843, %f1844, %f1845, %f1846, %f1847, %f1848, %f1849};
	bar.warp.sync 	-1;
	wmma.mma.sync.aligned.row.col.m32n8k16.f32.f32 {%f1858, %f1859, %f1860, %f1861, %f1862, %f1863, %f1864, %f1865}, {%r2, %r2, %r2, %r2, %r2, %r2, %r2, %r2}, {%r2, %r2, %r2, %r2, %r2, %r2, %r2, %r2}, {%f1850, %f1851, %f1852, %f1853, %f1854, %f1855, %f1856, %f1857};
	bar.warp.sync 	-1;
	wmma.mma.sync.aligned.row.col.m32n8k16.f32.f32 {%f1866, %f1867, %f1868, %f1869, %f1870, %f1871, %f1872, %f1873}, {%r2, %r2, %r2, %r2, %r2, %r2, %r2, %r2}, {%r2, %r2, %r2, %r2, %r2, %r2, %r2, %r2}, {%f1858, %f1859, %f1860, %f1861, %f1862, %f1863, %f1864, %f1865};
	bar.warp.sync 	-1;
	wmma.mma.sync.aligned.row.col.m32n8k16.f32.f32 {%f1874, %f1875, %f1876, %f1877, %f1878, %f1879, %f1880, %f1881}, {%r2, %r2, %r2, %r2, %r2, %r2, %r2, %r2}, {%r2, %r2, %r2, %r2, %r2, %r2, %r2, %r2}, {%f1866, %f1867, %f1868, %f1869, %f1870, %f1871, %f1872, %f1873};
	bar.warp.sync 	-1;
	wmma.mma.sync.aligned.row.col.m32n8k16.f32.f32 {%f1882, %f1883, %f1884, %f1885, %f1886, %f1887, %f1888, %f1889}, {%r2, %r2, %r2, %r2, %r2, %r2, %r2, %r2}, {%r2, %r2, %r2, %r2, %r2, %r2, %r2, %r2}, {%f1874, %f1875, %f1876, %f1877, %f1878, %f1879, %f1880, %f1881};
	bar.warp.sync 	-1;
	wmma.mma.sync.aligned.row.col.m32n8k16.f32.f32 {%f1890, %f1891, %f1892, %f1893, %f1894, %f1895, %f1896, %f1897}, {%r2, %r2, %r2, %r2, %r2, %r2, %r2, %r2}, {%r2, %r2, %r2, %r2, %r2, %r2, %r2, %r2}, {%f1882, %f1883, %f1884, %f1885, %f1886, %f1887, %f1888, %f1889};
	bar.warp.sync 	-1;
	wmma.mma.sync.aligned.row.col.m32n8k16.f32.f32 {%f1898, %f1899, %f1900, %f1901, %f1902, %f1903, %f1904, %f1905}, {%r2, %r2, %r2, %r2, %r2, %r2, %r2, %r2}, {%r2, %r2, %r2, %r2, %r2, %r2, %r2, %r2}, {%f1890, %f1891, %f1892, %f1893, %f1894, %f1895, %f1896, %f1897};
	bar.warp.sync 	-1;
	wmma.mma.sync.aligned.row.col.m32n8k16.f32.f32 {%f1906, %f1907, %f1908, %f1909, %f1910, %f1911, %f1912, %f1913}, {%r2, %r2, %r2, %r2, %r2, %r2, %r2, %r2}, {%r2, %r2, %r2, %r2, %r2, %r2, %r2, %r2}, {%f1898, %f1899, %f1900, %f1901, %f1902, %f1903, %f1904, %f1905};
	bar.warp.sync 	-1;
	wmma.mma.sync.aligned.row.col.m32n8k16.f32.f32 {%f1914, %f1915, %f1916, %f1917, %f1918, %f1919, %f1920, %f1921}, {%r2, %r2, %r2, %r2, %r2, %r2, %r2, %r2}, {%r2, %r2, %r2, %r2, %r2, %r2, %r2, %r2}, {%f1906, %f1907, %f1908, %f1909, %f1910, %f1911, %f1912, %f1913};
	bar.warp.sync 	-1;
	wmma.mma.sync.aligned.row.col.m32n8k16.f32.f32 {%f1922, %f1923, %f1924, %f1925, %f1926, %f1927, %f1928, %f1929}, {%r2, %r2, %r2, %r2, %r2, %r2, %r2, %r2}, {%r2, %r2, %r2, %r2, %r2, %r2, %r2, %r2}, {%f1914, %f1915, %f1916, %f1917, %f1918, %f1919, %f1920, %f1921};
	bar.warp.sync 	-1;
	wmma.mma.sync.aligned.row.col.m32n8k16.f32.f32 {%f1930, %f1931, %f1932, %f1933, %f1934, %f1935, %f1936, %f1937}, {%r2, %r2, %r2, %r2, %r2, %r2, %r2, %r2}, {%r2, %r2, %r2, %r2, %r2, %r2, %r2, %r2}, {%f1922, %f1923, %f1924, %f1925, %f1926, %f1927, %f1928, %f1929};
	bar.warp.sync 	-1;
	wmma.mma.sync.aligned.row.col.m32n8k16.f32.f32 {%f1938, %f1939, %f1940, %f1941, %f1942, %f1943, %f1944, %f1945}, {%r2, %r2, %r2, %r2, %r2, %r2, %r2, %r2}, {%r2, %r2, %r2, %r2, %r2, %r2, %r2, %r2}, {%f1930, %f1931, %f1932, %f1933, %f1934, %f1935, %f1936, %f1937};
	bar.warp.sync 	-1;
	wmma.mma.sync.aligned.row.col.m32n8k16.f32.f32 {%f1946, %f1947, %f1948, %f1949, %f1950, %f1951, %f1952, %f1953}, {%r2, %r2, %r2, %r2, %r2, %r2, %r2, %r2}, {%r2, %r2, %r2, %r2, %r2, %r2, %r2, %r2}, {%f1938, %f1939, %f1940, %f1941, %f1942, %f1943, %f1944, %f1945};
	bar.warp.sync 	-1;
	wmma.mma.sync.aligned.row.col.m32n8k16.f32.f32 {%f1954, %f1955, %f1956, %f1957, %f1958, %f1959, %f1960, %f1961}, {%r2, %r2, %r2, %r2, %r2, %r2, %r2, %r2}, {%r2, %r2, %r2, %r2, %r2, %r2, %r2, %r2}, {%f1946, %f1947, %f1948, %f1949, %f1950, %f1951, %f1952, %f1953};
	bar.warp.sync 	-1;
	wmma.mma.sync.aligned.row.col.m32n8k16.f32.f32 {%f1962, %f1963, %f1964, %f1965, %f1966, %f1967, %f1968, %f1969}, {%r2, %r2, %r2, %r2, %r2, %r2, %r2, %r2}, {%r2, %r2, %r2, %r2, %r2, %r2, %r2, %r2}, {%f1954, %f1955, %f1956, %f1957, %f1958, %f1959, %f1960, %f1961};
	bar.warp.sync 	-1;
	wmma.mma.sync.aligned.row.col.m32n8k16.f32.f32 {%f1970, %f1971, %f1972, %f1973, %f1974, %f1975, %f1976, %f1977}, {%r2, %r2, %r2, %r2, %r2, %r2, %r2, %r2}, {%r2, %r2, %r2, %r2, %r2, %r2, %r2, %r2}, {%f1962, %f1963, %f1964, %f1965, %f1966, %f1967, %f1968, %f1969};
	bar.warp.sync 	-1;
	wmma.mma.sync.aligned.row.col.m32n8k16.f32.f32 {%f1978, %f1979, %f1980, %f1981, %f1982, %f1983, %f1984, %f1985}, {%r2, %r2, %r2, %r2, %r2, %r2, %r2, %r2}, {%r2, %r2, %r2, %r2, %r2, %r2, %r2, %r2}, {%f1970, %f1971, %f1972, %f1973, %f1974, %f1975, %f1976, %f1977};
	bar.warp.sync 	-1;
	wmma.mma.sync.aligned.row.col.m32n8k16.f32.f32 {%f1986, %f1987, %f1988, %f1989, %f1990, %f1991, %f1992, %f1993}, {%r2, %r2, %r2, %r2, %r2, %r2, %r2, %r2}, {%r2, %r2, %r2, %r2, %r2, %r2, %r2, %r2}, {%f1978, %f1979, %f1980, %f1981, %f1982, %f1983, %f1984, %f1985};
	bar.warp.sync 	-1;
	wmma.mma.sync.aligned.row.col.m32n8k16.f32.f32 {%f1994, %f1995, %f1996, %f1997, %f1998, %f1999, %f2000, %f2001}, {%r2, %r2, %r2, %r2, %r2, %r2, %r2, %r2}, {%r2, %r2, %r2, %r2, %r2, %r2, %r2, %r2}, {%f1986, %f1987, %f1988, %f1989, %f1990, %f1991, %f1992, %f1993};
	bar.warp.sync 	-1;
	wmma.mma.sync.aligned.row.col.m32n8k16.f32.f32 {%f2002, %f2003, %f2004, %f2005, %f2006, %f2007, %f2008, %f2009}, {%r2, %r2, %r2, %r2, %r2, %r2, %r2, %r2}, {%r2, %r2, %r2, %r2, %r2, %r2, %r2, %r2}, {%f1994, %f1995, %f1996, %f1997, %f1998, %f1999, %f2000, %f2001};
	bar.warp.sync 	-1;
	wmma.mma.sync.aligned.row.col.m32n8k16.f32.f32 {%f2010, %f2011, %f2012, %f2013, %f2014, %f2015, %f2016, %f2017}, {%r2, %r2, %r2, %r2, %r2, %r2, %r2, %r2}, {%r2, %r2, %r2, %r2, %r2, %r2, %r2, %r2}, {%f2002, %f2003, %f2004, %f2005, %f2006, %f2007, %f2008, %f2009};
	bar.warp.sync 	-1;
	wmma.mma.sync.aligned.row.col.m32n8k16.f32.f32 {%f2018, %f2019, %f2020, %f2021, %f2022, %f2023, %f2024, %f2025}, {%r2, %r2, %r2, %r2, %r2, %r2, %r2, %r2}, {%r2, %r2, %r2, %r2, %r2, %r2, %r2, %r2}, {%f2010, %f2011, %f2012, %f2013, %f2014, %f2015, %f2016, %f2017};
	bar.warp.sync 	-1;
	wmma.mma.sync.aligned.row.col.m32n8k16.f32.f32 {%f2026, %f2027, %f2028, %f2029, %f2030, %f2031, %f2032, %f2033}, {%r2, %r2, %r2, %r2, %r2, %r2, %r2, %r2}, {%r2, %r2, %r2, %r2, %r2, %r2, %r2, %r2}, {%f2018, %f2019, %f2020, %f2021, %f2022, %f2023, %f2024, %f2025};
	bar.warp.sync 	-1;
	wmma.mma.sync.aligned.row.col.m32n8k16.f32.f32 {%f2034, %f2035, %f2036, %f2037, %f2038, %f2039, %f2040, %f2041}, {%r2, %r2, %r2, %r2, %r2, %r2, %r2, %r2}, {%r2, %r2, %r2, %r2, %r2, %r2, %r2, %r2}, {%f2026, %f2027, %f2028, %f2029, %f2030, %f2031, %f2032, %f2033};
	bar.warp.sync 	-1;
	wmma.mma.sync.aligned.row.col.m32n8k16.f32.f32 {%f2042, %f2043, %f2044, %f2045, %f2046, %f2047, %f2048, %f2049}, {%r2, %r2, %r2, %r2, %r2, %r2, %r2, %r2}, {%r2, %r2, %r2, %r2, %r2, %r2, %r2, %r2}, {%f2034, %f2035, %f2036, %f2037, %f2038, %f2039, %f2040, %f2041};
	bar.warp.sync 	-1;
	wmma.mma.sync.aligned.row.col.m32n8k16.f32.f32 {%f2050, %f2051, %f2052, %f2053, %f2054, %f2055, %f2056, %f2057}, {%r2, %r2, %r2, %r2, %r2, %r2, %r2, %r2}, {%r2, %r2, %r2, %r2, %r2, %r2, %r2, %r2}, {%f2042, %f2043, %f2044, %f2045, %f2046, %f2047, %f2048, %f2049};
	bar.warp.sync 	-1;
	wmma.mma.sync.aligned.row.col.m32n8k16.f32.f32 {%f2058, %f2059, %f2060, %f2061, %f2062, %f2063, %f2064, %f2065}, {%r2, %r2, %r2, %r2, %r2, %r2, %r2, %r2}, {%r2, %r2, %r2, %r2, %r2, %r2, %r2, %r2}, {%f2050, %f2051, %f2052, %f2053, %f2054, %f2055, %f2056, %f2057};
	bar.warp.sync 	-1;
	wmma.mma.sync.aligned.row.col.m32n8k16.f32.f32 {%f2066, %f2067, %f2068, %f2069, %f2070, %f2071, %f2072, %f2073}, {%r2, %r2, %r2, %r2, %r2, %r2, %r2, %r2}, {%r2, %r2, %r2, %r2, %r2, %r2, %r2, %r2}, {%f2058, %f2059, %f2060, %f2061, %f2062, %f2063, %f2064, %f2065};
	bar.warp.sync 	-1;
	wmma.mma.sync.aligned.row.col.m32n8k16.f32.f32 {%f2074, %f2075, %f2076, %f2077, %f2078, %f2079, %f2080, %f2081}, {%r2, %r2, %r2, %r2, %r2, %r2, %r2, %r2}, {%r2, %r2, %r2, %r2, %r2, %r2, %r2, %r2}, {%f2066, %f2067, %f2068, %f2069, %f2070, %f2071, %f2072, %f2073};
	bar.warp.sync 	-1;
	wmma.mma.sync.aligned.row.col.m32n8k16.f32.f32 {%f2082, %f2083, %f2084, %f2085, %f2086, %f2087, %f2088, %f2089}, {%r2, %r2, %r2, %r2, %r2, %r2, %r2, %r2}, {%r2, %r2, %r2, %r2, %r2, %r2, %r2, %r2}, {%f2074, %f2075, %f2076, %f2077, %f2078, %f2079, %f2080, %f2081};
	bar.warp.sync 	-1;
	wmma.mma.sync.aligned.row.col.m32n8k16.f32.f32 {%f2090, %f2091, %f2092, %f2093, %f2094, %f2095, %f2096, %f2097}, {%r2, %r2, %r2, %r2, %r2, %r2, %r2, %r2}, {%r2, %r2, %r2, %r2, %r2, %r2, %r2, %r2}, {%f2082, %f2083, %f2084, %f2085, %f2086, %f2087, %f2088, %f2089};
	bar.warp.sync 	-1;
	wmma.mma.sync.aligned.row.col.m32n8k16.f32.f32 {%f2098, %f2099, %f2100, %f2101, %f2102, %f2103, %f2104, %f2105}, {%r2, %r2, %r2, %r2, %r2, %r2, %r2, %r2}, {%r2, %r2, %r2, %r2, %r2, %r2, %r2, %r2}, {%f2090, %f2091, %f2092, %f2093, %f2094, %f2095, %f2096, %f2097};
	bar.warp.sync 	-1;
	wmma.mma.sync.aligned.row.col.m32n8k16.f32.f32 {%f2106, %f2107, %f2108, %f2109, %f2110, %f2111, %f2112, %f2113}, {%r2, %r2, %r2, %r2, %r2, %r2, %r2, %r2}, {%r2, %r2, %r2, %r2, %r2, %r2, %r2, %r2}, {%f2098, %f2099, %f2100, %f2101, %f2102, %f2103, %f2104, %f2105};
	bar.warp.sync 	-1;
	wmma.mma.sync.aligned.row.col.m32n8k16.f32.f32 {%f2114, %f2115, %f2116, %f2117, %f2118, %f2119, %f2120, %f2121}, {%r2, %r2, %r2, %r2, %r2, %r2, %r2, %r2}, {%r2, %r2, %r2, %r2, %r2, %r2, %r2, %r2}, {%f2106, %f2107, %f2108, %f2109, %f2110, %f2111, %f2112, %f2113};
	bar.warp.sync 	-1;
	wmma.mma.sync.aligned.row.col.m32n8k16.f32.f32 {%f2122, %f2123, %f2124, %f2125, %f2126, %f2127, %f2128, %f2129}, {%r2, %r2, %r2, %r2, %r2, %r2, %r2, %r2}, {%r2, %r2, %r2, %r2, %r2, %r2, %r2, %r2}, {%f2114, %f2115, %f2116, %f2117, %f2118, %f2119, %f2120, %f2121};
	bar.warp.sync 	-1;
	wmma.mma.sync.aligned.row.col.m32n8k16.f32.f32 {%f2130, %f2131, %f2132, %f2133, %f2134, %f2135, %f2136, %f2137}, {%r2, %r2, %r2, %r2, %r2, %r2, %r2, %r2}, {%r2, %r2, %r2, %r2, %r2, %r2, %r2, %r2}, {%f2122, %f2123, %f2124, %f2125, %f2126, %f2127, %f2128, %f2129};
	bar.warp.sync 	-1;
	wmma.mma.sync.aligned.row.col.m32n8k16.f32.f32 {%f2138, %f2139, %f2140, %f2141, %f2142, %f2143, %f2144, %f2145}, {%r2, %r2, %r2, %r2, %r2, %r2, %r2, %r2}, {%r2, %r2, %r2, %r2, %r2, %r2, %r2, %r2}, {%f2130, %f2131, %f2132, %f2133, %f2134, %f2135, %f2136, %f2137};
	bar.warp.sync 	-1;
	wmma.mma.sync.aligned.row.col.m32n8k16.f32.f32 {%f2146, %f2147, %f2148, %f2149, %f2150, %f2151, %f2152, %f2153}, {%r2, %r2, %r2, %r2, %r2, %r2, %r2, %r2}, {%r2, %r2, %r2, %r2, %r2, %r2, %r2, %r2}, {%f2138, %f2139, %f2140, %f2141, %f2142, %f2143, %f2144, %f2145};
	bar.warp.sync 	-1;
	wmma.mma.sync.aligned.row.col.m32n8k16.f32.f32 {%f2154, %f2155, %f2156, %f2157, %f2158, %f2159, %f2160, %f2161}, {%r2, %r2, %r2, %r2, %r2, %r2, %r2, %r2}, {%r2, %r2, %r2, %r2, %r2, %r2, %r2, %r2}, {%f2146, %f2147, %f2148, %f2149, %f2150, %f2151, %f2152, %f2153};
	bar.warp.sync 	-1;
	wmma.mma.sync.aligned.row.col.m32n8k16.f32.f32 {%f2162, %f2163, %f2164, %f2165, %f2166, %f2167, %f2168, %f2169}, {%r2, %r2, %r2, %r2, %r2, %r2, %r2, %r2}, {%r2, %r2, %r2, %r2, %r2, %r2, %r2, %r2}, {%f2154, %f2155, %f2156, %f2157, %f2158, %f2159, %f2160, %f2161};
	bar.warp.sync 	-1;
	wmma.mma.sync.aligned.row.col.m32n8k16.f32.f32 {%f2170, %f2171, %f2172, %f2173, %f2174, %f2175, %f2176, %f2177}, {%r2, %r2, %r2, %r2, %r2, %r2, %r2, %r2}, {%r2, %r2, %r2, %r2, %r2, %r2, %r2, %r2}, {%f2162, %f2163, %f2164, %f2165, %f2166, %f2167, %f2168, %f2169};
	bar.warp.sync 	-1;
	wmma.mma.sync.aligned.row.col.m32n8k16.f32.f32 {%f2178, %f2179, %f2180, %f2181, %f2182, %f2183, %f2184, %f2185}, {%r2, %r2, %r2, %r2, %r2, %r2, %r2, %r2}, {%r2, %r2, %r2, %r2, %r2, %r2, %r2, %r2}, {%f2170, %f2171, %f2172, %f2173, %f2174, %f2175, %f2176, %f2177};
	bar.warp.sync 	-1;
	wmma.mma.sync.aligned.row.col.m32n8k16.f32.f32 {%f2186, %f2187, %f2188, %f2189, %f2190, %f2191, %f2192, %f2193}, {%r2, %r2, %r2, %r2, %r2, %r2, %r2, %r2}, {%r2, %r2, %r2, %r2, %r2, %r2, %r2, %r2}, {%f2178, %f2179, %f2180, %f2181, %f2182, %f2183, %f2184, %f2185};
	bar.warp.sync 	-1;
	wmma.mma.sync.aligned.row.col.m32n8k16.f32.f32 {%f2194, %f2195, %f2196, %f2197, %f2198, %f2199, %f2200, %f2201}, {%r2, %r2, %r2, %r2, %r2, %r2, %r2, %r2}, {%r2, %r2, %r2, %r2, %r2, %r2, %r2, %r2}, {%f2186, %f2187, %f2188, %f2189, %f2190, %f2191, %f2192, %f2193};
	bar.warp.sync 	-1;
	wmma.mma.sync.aligned.row.col.m32n8k16.f32.f32 {%f2202, %f2203, %f2204, %f2205, %f2206, %f2207, %f2208, %f2209}, {%r2, %r2, %r2, %r2, %r2, %r2, %r2, %r2}, {%r2, %r2, %r2, %r2, %r2, %r2, %r2, %r2}, {%f2194, %f2195, %f2196, %f2197, %f2198, %f2199, %f2200, %f2201};
	bar.warp.sync 	-1;
	wmma.mma.sync.aligned.row.col.m32n8k16.f32.f32 {%f2210, %f2211, %f2212, %f2213, %f2214, %f2215, %f2216, %f2217}, {%r2, %r2, %r2, %r2, %r2, %r2, %r2, %r2}, {%r2, %r2, %r2, %r2, %r2, %r2, %r2, %r2}, {%f2202, %f2203, %f2204, %f2205, %f2206, %f2207, %f2208, %f2209};
	bar.warp.sync 	-1;
	wmma.mma.sync.aligned.row.col.m32n8k16.f32.f32 {%f2218, %f2219, %f2220, %f2221, %f2222, %f2223, %f2224, %f2225}, {%r2, %r2, %r2, %r2, %r2, %r2, %r2, %r2}, {%r2, %r2, %r2, %r2, %r2, %r2, %r2, %r2}, {%f2210, %f2211, %f2212, %f2213, %f2214, %f2215, %f2216, %f2217};
	bar.warp.sync 	-1;
	wmma.mma.sync.aligned.row.col.m32n8k16.f32.f32 {%f2226, %f2227, %f2228, %f2229, %f2230, %f2231, %f2232, %f2233}, {%r2, %r2, %r2, %r2, %r2, %r2, %r2, %r2}, {%r2, %r2, %r2, %r2, %r2, %r2, %r2, %r2}, {%f2218, %f2219, %f2220, %f2221, %f2222, %f2223, %f2224, %f2225};
	bar.warp.sync 	-1;
	wmma.mma.sync.aligned.row.col.m32n8k16.f32.f32 {%f2234, %f2235, %f2236, %f2237, %f2238, %f2239, %f2240, %f2241}, {%r2, %r2, %r2, %r2, %r2, %r2, %r2, %r2}, {%r2, %r2, %r2, %r2, %r2, %r2, %r2, %r2}, {%f2226, %f2227, %f2228, %f2229, %f2230, %f2231, %f2232, %f2233};
	bar.warp.sync 	-1;
	wmma.mma.sync.aligned.row.col.m32n8k16.f32.f32 {%f2242, %f2243, %f2244, %f2245, %f2246, %f2247, %f2248, %f2249}, {%r2, %r2, %r2, %r2, %r2, %r2, %r2, %r2}, {%r2, %r2, %r2, %r2, %r2, %r2, %r2, %r2}, {%f2234, %f2235, %f2236, %f2237, %f2238, %f2239, %f2240, %f2241};
	bar.warp.sync 	-1;
	wmma.mma.sync.aligned.row.col.m32n8k16.f32.f32 {%f2250, %f2251, %f2252, %f2253, %f2254, %f2255, %f2256, %f2257}, {%r2, %r2, %r2, %r2, %r2, %r2, %r2, %r2}, {%r2, %r2, %r2, %r2, %r2, %r2, %r2, %r2}, {%f2242, %f2243, %f2244, %f2245, %f2246, %f2247, %f2248, %f2249};
	bar.warp.sync 	-1;
	wmma.mma.sync.aligned.row.col.m32n8k16.f32.f32 {%f2258, %f2259, %f2260, %f2261, %f2262, %f2263, %f2264, %f2265}, {%r2, %r2, %r2, %r2, %r2, %r2, %r2, %r2}, {%r2, %r2, %r2, %r2, %r2, %r2, %r2, %r2}, {%f2250, %f2251, %f2252, %f2253, %f2254, %f2255, %f2256, %f2257};
	bar.warp.sync 	-1;
	wmma.mma.sync.aligned.row.col.m32n8k16.f32.f32 {%f2266, %f2267, %f2268, %f2269, %f2270, %f2271, %f2272, %f2273}, {%r2, %r2, %r2, %r2, %r2, %r2, %r2, %r2}, {%r2, %r2, %r2, %r2, %r2, %r2, %r2, %r2}, {%f2258, %f2259, %f2260, %f2261, %f2262, %f2263, %f2264, %f2265};
	bar.warp.sync 	-1;
	wmma.mma.sync.aligned.row.col.m32n8k16.f32.f32 {%f2274, %f2275, %f2276, %f2277, %f2278, %f2279, %f2280, %f2281}, {%r2, %r2, %r2, %r2, %r2, %r2, %r2, %r2}, {%r2, %r2, %r2, %r2, %r2, %r2, %r2, %r2}, {%f2266, %f2267, %f2268, %f2269, %f2270, %f2271, %f2272, %f2273};
	bar.warp.sync 	-1;
	wmma.mma.sync.aligned.row.col.m32n8k16.f32.f32 {%f2282, %f2283, %f2284, %f2285, %f2286, %f2287, %f2288, %f2289}, {%r2, %r2, %r2, %r2, %r2, %r2, %r2, %r2}, {%r2, %r2, %r2, %r2, %r2, %r2, %r2, %r2}, {%f2274, %f2275, %f2276, %f2277, %f2278, %f2279, %f2280, %f2281};
	bar.warp.sync 	-1;
	wmma.mma.sync.aligned.row.col.m32n8k16.f32.f32 {%f2290, %f2291, %f2292, %f2293, %f2294, %f2295, %f2296, %f2297}, {%r2, %r2, %r2, %r2, %r2, %r2, %r2, %r2}, {%r2, %r2, %r2, %r2, %r2, %r2, %r2, %r2}, {%f2282, %f2283, %f2284, %f2285, %f2286, %f2287, %f2288, %f2289};
	bar.warp.sync 	-1;
	wmma.mma.sync.aligned.row.col.m32n8k16.f32.f32 {%f2298, %f2299, %f2300, %f2301, %f2302, %f2303, %f2304, %f2305}, {%r2, %r2, %r2, %r2, %r2, %r2, %r2, %r2}, {%r2, %r2, %r2, %r2, %r2, %r2, %r2, %r2}, {%f2290, %f2291, %f2292, %f2293, %f2294, %f2295, %f2296, %f2297};
	bar.warp.sync 	-1;
	wmma.mma.sync.aligned.row.col.m32n8k16.f32.f32 {%f2306, %f2307, %f2308, %f2309, %f2310, %f2311, %f2312, %f2313}, {%r2, %r2, %r2, %r2, %r2, %r2, %r2, %r2}, {%r2, %r2, %r2, %r2, %r2, %r2, %r2, %r2}, {%f2298, %f2299, %f2300, %f2301, %f2302, %f2303, %f2304, %f2305};
	bar.warp.sync 	-1;
	wmma.mma.sync.aligned.row.col.m32n8k16.f32.f32 {%f2314, %f2315, %f2316, %f2317, %f2318, %f2319, %f2320, %f2321}, {%r2, %r2, %r2, %r2, %r2, %r2, %r2, %r2}, {%r2, %r2, %r2, %r2, %r2, %r2, %r2, %r2}, {%f2306, %f2307, %f2308, %f2309, %f2310, %f2311, %f2312, %f2313};
	bar.warp.sync 	-1;
	wmma.mma.sync.aligned.row.col.m32n8k16.f32.f32 {%f2322, %f2323, %f2324, %f2325, %f2326, %f2327, %f2328, %f2329}, {%r2, %r2, %r2, %r2, %r2, %r2, %r2, %r2}, {%r2, %r2, %r2, %r2, %r2, %r2, %r2, %r2}, {%f2314, %f2315, %f2316, %f2317, %f2318, %f2319, %f2320, %f2321};
	bar.warp.sync 	-1;
	wmma.mma.sync.aligned.row.col.m32n8k16.f32.f32 {%f2330, %f2331, %f2332, %f2333, %f2334, %f2335, %f2336, %f2337}, {%r2, %r2, %r2, %r2, %r2, %r2, %r2, %r2}, {%r2, %r2, %r2, %r2, %r2, %r2, %r2, %r2}, {%f2322, %f2323, %f2324, %f2325, %f2326, %f2327, %f2328, %f2329};
	bar.warp.sync 	-1;
	wmma.mma.sync.aligned.row.col.m32n8k16.f32.f32 {%f2338, %f2339, %f2340, %f2341, %f2342, %f2343, %f2344, %f2345}, {%r2, %r2, %r2, %r2, %r2, %r2, %r2, %r2}, {%r2, %r2, %r2, %r2, %r2, %r2, %r2, %r2}, {%f2330, %f2331, %f2332, %f2333, %f2334, %f2335, %f2336, %f2337};
	bar.warp.sync 	-1;
	wmma.mma.sync.aligned.row.col.m32n8k16.f32.f32 {%f2346, %f2347, %f2348, %f2349, %f2350, %f2351, %f2352, %f2353}, {%r2, %r2, %r2, %r2, %r2, %r2, %r2, %r2}, {%r2, %r2, %r2, %r2, %r2, %r2, %r2, %r2}, {%f2338, %f2339, %f2340, %f2341, %f2342, %f2343, %f2344, %f2345};
	bar.warp.sync 	-1;
	wmma.mma.sync.aligned.row.col.m32n8k16.f32.f32 {%f2354, %f2355, %f2356, %f2357, %f2358, %f2359, %f2360, %f2361}, {%r2, %r2, %r2, %r2, %r2, %r2, %r2, %r2}, {%r2, %r2, %r2, %r2, %r2, %r2, %r2, %r2}, {%f2346, %f2347, %f2348, %f2349, %f2350, %f2351, %f2352, %f2353};
	bar.warp.sync 	-1;
	wmma.mma.sync.aligned.row.col.m32n8k16.f32.f32 {%f2362, %f2363, %f2364, %f2365, %f2366, %f2367, %f2368, %f2369}, {%r2, %r2, %r2, %r2, %r2, %r2, %r2, %r2}, {%r2, %r2, %r2, %r2, %r2, %r2, %r2, %r2}, {%f2354, %f2355, %f2356, %f2357, %f2358, %f2359, %f2360, %f2361};
	bar.warp.sync 	-1;
	wmma.mma.sync.aligned.row.col.m32n8k16.f32.f32 {%f2370, %f2371, %f2372, %f2373, %f2374, %f2375, %f2376, %f2377}, {%r2, %r2, %r2, %r2, %r2, %r2, %r2, %r2}, {%r2, %r2, %r2, %r2, %r2, %r2, %r2, %r2}, {%f2362, %f2363, %f2364, %f2365, %f2366, %f2367, %f2368, %f2369};
	bar.warp.sync 	-1;
	wmma.mma.sync.aligned.row.col.m32n8k16.f32.f32 {%f2378, %f2379, %f2380, %f2381, %f2382, %f2383, %f2384, %f2385}, {%r2, %r2, %r2, %r2, %r2, %r2, %r2, %r2}, {%r2, %r2, %r2, %r2, %r2, %r2, %r2, %r2}, {%f2370, %f2371, %f2372, %f2373, %f2374, %f2375, %f2376, %f2377};
	bar.warp.sync 	-1;
	wmma.mma.sync.aligned.row.col.m32n8k16.f32.f32 {%f2386, %f2387, %f2388, %f2389, %f2390, %f2391, %f2392, %f2393}, {%r2, %r2, %r2, %r2, %r2, %r2, %r2, %r2}, {%r2, %r2, %r2, %r2, %r2, %r2, %r2, %r2}, {%f2378, %f2379, %f2380, %f2381, %f2382, %f2383, %f2384, %f2385};
	bar.warp.sync 	-1;
	wmma.mma.sync.aligned.row.col.m32n8k16.f32.f32 {%f2394, %f2395, %f2396, %f2397, %f2398, %f2399, %f2400, %f2401}, {%r2, %r2, %r2, %r2, %r2, %r2, %r2, %r2}, {%r2, %r2, %r2, %r2, %r2, %r2, %r2, %r2}, {%f2386, %f2387, %f2388, %f2389, %f2390, %f2391, %f2392, %f2393};
	bar.warp.sync 	-1;
	wmma.mma.sync.aligned.row.col.m32n8k16.f32.f32 {%f2402, %f2403, %f2404, %f2405, %f2406, %f2407, %f2408, %f2409}, {%r2, %r2, %r2, %r2, %r2, %r2, %r2, %r2}, {%r2, %r2, %r2, %r2, %r2, %r2, %r2, %r2}, {%f2394, %f2395, %f2396, %f2397, %f2398, %f2399, %f2400, %f2401};
	bar.warp.sync 	-1;
	wmma.mma.sync.aligned.row.col.m32n8k16.f32.f32 {%f2410, %f2411, %f2412, %f2413, %f2414, %f2415, %f2416, %f2417}, {%r2, %r2, %r2, %r2, %r2, %r2, %r2, %r2}, {%r2, %r2, %r2, %r2, %r2, %r2, %r2, %r2}, {%f2402, %f2403, %f2404, %f2405, %f2406, %f2407, %f2408, %f2409};
	bar.warp.sync 	-1;
	wmma.mma.sync.aligned.row.col.m32n8k16.f32.f32 {%f2418, %f2419, %f2420, %f2421, %f2422, %f2423, %f2424, %f2425}, {%r2, %r2, %r2, %r2, %r2, %r2, %r2, %r2}, {%r2, %r2, %r2, %r2, %r2, %r2, %r2, %r2}, {%f2410, %f2411, %f2412, %f2413, %f2414, %f2415, %f2416, %f2417};
	bar.warp.sync 	-1;
	wmma.mma.sync.aligned.row.col.m32n8k16.f32.f32 {%f2426, %f2427, %f2428, %f2429, %f2430, %f2431, %f2432, %f2433}, {%r2, %r2, %r2, %r2, %r2, %r2, %r2, %r2}, {%r2, %r2, %r2, %r2, %r2, %r2, %r2, %r2}, {%f2418, %f2419, %f2420, %f2421, %f2422, %f2423, %f2424, %f2425};
	bar.warp.sync 	-1;
	wmma.mma.sync.aligned.row.col.m32n8k16.f32.f32 {%f2434, %f2435, %f2436, %f2437, %f2438, %f2439, %f2440, %f2441}, {%r2, %r2, %r2, %r2, %r2, %r2, %r2, %r2}, {%r2, %r2, %r2, %r2, %r2, %r2, %r2, %r2}, {%f2426, %f2427, %f2428, %f2429, %f2430, %f2431, %f2432, %f2433};
	bar.warp.sync 	-1;
	wmma.mma.sync.aligned.row.col.m32n8k16.f32.f32 {%f2442, %f2443, %f2444, %f2445, %f2446, %f2447, %f2448, %f2449}, {%r2, %r2, %r2, %r2, %r2, %r2, %r2, %r2}, {%r2, %r2, %r2, %r2, %r2, %r2, %r2, %r2}, {%f2434, %f2435, %f2436, %f2437, %f2438, %f2439, %f2440, %f2441};
	bar.warp.sync 	-1;
	wmma.mma.sync.aligned.row.col.m32n8k16.f32.f32 {%f2450, %f2451, %f2452, %f2453, %f2454, %f2455, %f2456, %f2457}, {%r2, %r2, %r2, %r2, %r2, %r2, %r2, %r2}, {%r2, %r2, %r2, %r2, %r2, %r2, %r2, %r2}, {%f2442, %f2443, %f2444, %f2445, %f2446, %f2447, %f2448, %f2449};
	bar.warp.sync 	-1;
	wmma.mma.sync.aligned.row.col.m32n8k16.f32.f32 {%f2458, %f2459, %f2460, %f2461, %f2462, %f2463, %f2464, %f2465}, {%r2, %r2, %r2, %r2, %r2, %r2, %r2, %r2}, {%r2, %r2, %r2, %r2, %r2, %r2, %r2, %r2}, {%f2450, %f2451, %f2452, %f2453, %f2454, %f2455, %f2456, %f2457};
	bar.warp.sync 	-1;
	wmma.mma.sync.aligned.row.col.m32n8k16.f32.f32 {%f2466, %f2467, %f2468, %f2469, %f2470, %f2471, %f2472, %f2473}, {%r2, %r2, %r2, %r2, %r2, %r2, %r2, %r2}, {%r2, %r2, %r2, %r2, %r2, %r2, %r2, %r2}, {%f2458, %f2459, %f2460, %f2461, %f2462, %f2463, %f2464, %f2465};
	bar.warp.sync 	-1;
	wmma.mma.sync.aligned.row.col.m32n8k16.f32.f32 {%f2474, %f2475, %f2476, %f2477, %f2478, %f2479, %f2480, %f2481}, {%r2, %r2, %r2, %r2, %r2, %r2, %r2, %r2}, {%r2, %r2, %r2, %r2, %r2, %r2, %r2, %r2}, {%f2466, %f2467, %f2468, %f2469, %f2470, %f2471, %f2472, %f2473};
	bar.warp.sync 	-1;
	wmma.mma.sync.aligned.row.col.m32n8k16.f32.f32 {%f2482, %f2483, %f2484, %f2485, %f2486, %f2487, %f2488, %f2489}, {%r2, %r2, %r2, %r2, %r2, %r2, %r2, %r2}, {%r2, %r2, %r2, %r2, %r2, %r2, %r2, %r2}, {%f2474, %f2475, %f2476, %f2477, %f2478, %f2479, %f2480, %f2481};
	bar.warp.sync 	-1;
	wmma.mma.sync.aligned.row.col.m32n8k16.f32.f32 {%f2490, %f2491, %f2492, %f2493, %f2494, %f2495, %f2496, %f2497}, {%r2, %r2, %r2, %r2, %r2, %r2, %r2, %r2}, {%r2, %r2, %r2, %r2, %r2, %r2, %r2, %r2}, {%f2482, %f2483, %f2484, %f2485, %f2486, %f2487, %f2488, %f2489};
	bar.warp.sync 	-1;
	wmma.mma.sync.aligned.row.col.m32n8k16.f32.f32 {%f2498, %f2499, %f2500, %f2501, %f2502, %f2503, %f2504, %f2505}, {%r2, %r2, %r2, %r2, %r2, %r2, %r2, %r2}, {%r2, %r2, %r2, %r2, %r2, %r2, %r2, %r2}, {%f2490, %f2491, %f2492, %f2493, %f2494, %f2495, %f2496, %f2497};
	bar.warp.sync 	-1;
	wmma.mma.sync.aligned.row.col.m32n8k16.f32.f32 {%f2506, %f2507, %f2508, %f2509, %f2510, %f2511, %f2512, %f2513}, {%r2, %r2, %r2, %r2, %r2, %r2, %r2, %r2}, {%r2, %r2, %r2, %r2, %r2, %r2, %r2, %r2}, {%f2498, %f2499, %f2500, %f2501, %f2502, %f2503, %f2504, %f2505};
	bar.warp.sync 	-1;
	wmma.mma.sync.aligned.row.col.m32n8k16.f32.f32 {%f2514, %f2515, %f2516, %f2517, %f2518, %f2519, %f2520, %f2521}, {%r2, %r2, %r2, %r2, %r2, %r2, %r2, %r2}, {%r2, %r2, %r2, %r2, %r2, %r2, %r2, %r2}, {%f2506, %f2507, %f2508, %f2509, %f2510, %f2511, %f2512, %f2513};
	bar.warp.sync 	-1;
	wmma.mma.sync.aligned.row.col.m32n8k16.f32.f32 {%f2522, %f2523, %f2524, %f2525, %f2526, %f2527, %f2528, %f2529}, {%r2, %r2, %r2, %r2, %r2, %r2, %r2, %r2}, {%r2, %r2, %r2, %r2, %r2, %r2, %r2, %r2}, {%f2514, %f2515, %f2516, %f2517, %f2518, %f2519, %f2520, %f2521};
	bar.warp.sync 	-1;
	wmma.mma.sync.aligned.row.col.m32n8k16.f32.f32 {%f2530, %f2531, %f2532, %f2533, %f2534, %f2535, %f2536, %f2537}, {%r2, %r2, %r2, %r2, %r2, %r2, %r2, %r2}, {%r2, %r2, %r2, %r2, %r2, %r2, %r2, %r2}, {%f2522, %f2523, %f2524, %f2525, %f2526, %f2527, %f2528, %f2529};
	bar.warp.sync 	-1;
	wmma.mma.sync.aligned.row.col.m32n8k16.f32.f32 {%f2538, %f2539, %f2540, %f2541, %f2542, %f2543, %f2544, %f2545}, {%r2, %r2, %r2, %r2, %r2, %r2, %r2, %r2}, {%r2, %r2, %r2, %r2, %r2, %r2, %r2, %r2}, {%f2530, %f2531, %f2532, %f2533, %f2534, %f2535, %f2536, %f2537};
	bar.warp.sync 	-1;
	wmma.mma.sync.aligned.row.col.m32n8k16.f32.f32 {%f2546, %f2547, %f2548, %f2549, %f2550, %f2551, %f2552, %f2553}, {%r2, %r2, %r2, %r2, %r2, %r2, %r2, %r2}, {%r2, %r2, %r2, %r2, %r2, %r2, %r2, %r2}, {%f2538, %f2539, %f2540, %f2541, %f2542, %f2543, %f2544, %f2545};
	bar.warp.sync 	-1;
	wmma.mma.sync.aligned.row.col.m32n8k16.f32.f32 {%f2554, %f2555, %f2556, %f2557, %f2558, %f2559, %f2560, %f2561}, {%r2, %r2, %r2, %r2, %r2, %r2, %r2, %r2}, {%r2, %r2, %r2, %r2, %r2, %r2, %r2, %r2}, {%f2546, %f2547, %f2548, %f2549, %f2550, %f2551, %f2552, %f2553};
	bar.warp.sync 	-1;
	wmma.mma.sync.aligned.row.col.m32n8k16.f32.f32 {%f2562, %f2563, %f2564, %f2565, %f2566, %f2567, %f2568, %f2569}, {%r2, %r2, %r2, %r2, %r2, %r2, %r2, %r2}, {%r2, %r2, %r2, %r2, %r2, %r2, %r2, %r2}, {%f2554, %f2555, %f2556, %f2557, %f2558, %f2559, %f2560, %f2561};
	bar.warp.sync 	-1;
	wmma.mma.sync.aligned.row.col.m32n8k16.f32.f32 {%f2570, %f2571, %f2572, %f2573, %f2574, %f2575, %f2576, %f2577}, {%r2, %r2, %r2, %r2, %r2, %r2, %r2, %r2}, {%r2, %r2, %r2, %r2, %r2, %r2, %r2, %r2}, {%f2562, %f2563, %f2564, %f2565, %f2566, %f2567, %f2568, %f2569};
	bar.warp.sync 	-1;
	wmma.mma.sync.aligned.row.col.m32n8k16.f32.f32 {%f2578, %f2579, %f2580, %f2581, %f2582, %f2583, %f2584, %f2585}, {%r2, %r2, %r2, %r2, %r2, %r2, %r2, %r2}, {%r2, %r2, %r2, %r2, %r2, %r2, %r2, %r2}, {%f2570, %f2571, %f2572, %f2573, %f2574, %f2575, %f2576, %f2577};
	bar.warp.sync 	-1;
	wmma.mma.sync.aligned.row.col.m32n8k16.f32.f32 {%f2586, %f2587, %f2588, %f2589, %f2590, %f2591, %f2592, %f2593}, {%r2, %r2, %r2, %r2, %r2, %r2, %r2, %r2}, {%r2, %r2, %r2, %r2, %r2, %r2, %r2, %r2}, {%f2578, %f2579, %f2580, %f2581, %f2582, %f2583, %f2584, %f2585};
	bar.warp.sync 	-1;
	wmma.mma.sync.aligned.row.col.m32n8k16.f32.f32 {%f2594, %f2595, %f2596, %f2597, %f2598, %f2599, %f2600, %f2601}, {%r2, %r2, %r2, %r2, %r2, %r2, %r2, %r2}, {%r2, %r2, %r2, %r2, %r2, %r2, %r2, %r2}, {%f2586, %f2587, %f2588, %f2589, %f2590, %f2591, %f2592, %f2593};
	bar.warp.sync 	-1;
	wmma.mma.sync.aligned.row.col.m32n8k16.f32.f32 {%f2602, %f2603, %f2604, %f2605, %f2606, %f2607, %f2608, %f2609}, {%r2, %r2, %r2, %r2, %r2, %r2, %r2, %r2}, {%r2, %r2, %r2, %r2, %r2, %r2, %r2, %r2}, {%f2594, %f2595, %f2596, %f2597, %f2598, %f2599, %f2600, %f2601};
	bar.warp.sync 	-1;
	wmma.mma.sync.aligned.row.col.m32n8k16.f32.f32 {%f2610, %f2611, %f2612, %f2613, %f2614, %f2615, %f2616, %f2617}, {%r2, %r2, %r2, %r2, %r2, %r2, %r2, %r2}, {%r2, %r2, %r2, %r2, %r2, %r2, %r2, %r2}, {%f2602, %f2603, %f2604, %f2605, %f2606, %f2607, %f2608, %f2609};
	bar.warp.sync 	-1;
	wmma.mma.sync.aligned.row.col.m32n8k16.f32.f32 {%f2618, %f2619, %f2620, %f2621, %f2622, %f2623, %f2624, %f2625}, {%r2, %r2, %r2, %r2, %r2, %r2, %r2, %r2}, {%r2, %r2, %r2, %r2, %r2, %r2, %r2, %r2}, {%f2610, %f2611, %f2612, %f2613, %f2614, %f2615, %f2616, %f2617};
	bar.warp.sync 	-1;
	wmma.mma.sync.aligned.row.col.m32n8k16.f32.f32 {%f2626, %f2627, %f2628, %f2629, %f2630, %f2631, %f2632, %f2633}, {%r2, %r2, %r2, %r2, %r2, %r2, %r2, %r2}, {%r2, %r2, %r2, %r2, %r2, %r2, %r2, %r2}, {%f2618, %f2619, %f2620, %f2621, %f2622, %f2623, %f2624, %f2625};
	bar.warp.sync 	-1;
	wmma.mma.sync.aligned.row.col.m32n8k16.f32.f32 {%f2634, %f2635, %f2636, %f2637, %f2638, %f2639, %f2640, %f2641}, {%r2, %r2, %r2, %r2, %r2, %r2, %r2, %r2}, {%r2, %r2, %r2, %r2, %r2, %r2, %r2, %r2}, {%f2626, %f2627, %f2628, %f2629, %f2630, %f2631, %f2632, %f2633};
	bar.warp.sync 	-1;
	wmma.mma.sync.aligned.row.col.m32n8k16.f32.f32 {%f2642, %f2643, %f2644, %f2645, %f2646, %f2647, %f2648, %f2649}, {%r2, %r2, %r2, %r2, %r2, %r2, %r2, %r2}, {%r2, %r2, %r2, %r2, %r2, %r2, %r2, %r2}, {%f2634, %f2635, %f2636, %f2637, %f2638, %f2639, %f2640, %f2641};
	bar.warp.sync 	-1;
	wmma.mma.sync.aligned.row.col.m32n8k16.f32.f32 {%f2650, %f2651, %f2652, %f2653, %f2654, %f2655, %f2656, %f2657}, {%r2, %r2, %r2, %r2, %r2, %r2, %r2, %r2}, {%r2, %r2, %r2, %r2, %r2, %r2, %r2, %r2}, {%f2642, %f2643, %f2644, %f2645, %f2646, %f2647, %f2648, %f2649};
	bar.warp.sync 	-1;
	wmma.mma.sync.aligned.row.col.m32n8k16.f32.f32 {%f2658, %f2659, %f2660, %f2661, %f2662, %f2663, %f2664, %f2665}, {%r2, %r2, %r2, %r2, %r2, %r2, %r2, %r2}, {%r2, %r2, %r2, %r2, %r2, %r2, %r2, %r2}, {%f2650, %f2651, %f2652, %f2653, %f2654, %f2655, %f2656, %f2657};
	bar.warp.sync 	-1;
	wmma.mma.sync.aligned.row.col.m32n8k16.f32.f32 {%f2666, %f2667, %f2668, %f2669, %f2670, %f2671, %f2672, %f2673}, {%r2, %r2, %r2, %r2, %r2, %r2, %r2, %r2}, {%r2, %r2, %r2, %r2, %r2, %r2, %r2, %r2}, {%f2658, %f2659, %f2660, %f2661, %f2662, %f2663, %f2664, %f2665};
	bar.warp.sync 	-1;
	wmma.mma.sync.aligned.row.col.m32n8k16.f32.f32 {%f2674, %f2675, %f2676, %f2677, %f2678, %f2679, %f2680, %f2681}, {%r2, %r2, %r2, %r2, %r2, %r2, %r2, %r2}, {%r2, %r2, %r2, %r2, %r2, %r2, %r2, %r2}, {%f2666, %f2667, %f2668, %f2669, %f2670, %f2671, %f2672, %f2673};
	bar.warp.sync 	-1;
	wmma.mma.sync.aligned.row.col.m32n8k16.f32.f32 {%f2682, %f2683, %f2684, %f2685, %f2686, %f2687, %f2688, %f2689}, {%r2, %r2, %r2, %r2, %r2, %r2, %r2, %r2}, {%r2, %r2, %r2, %r2, %r2, %r2, %r2, %r2}, {%f2674, %f2675, %f2676, %f2677, %f2678, %f2679, %f2680, %f2681};
	bar.warp.sync 	-1;
	wmma.mma.sync.aligned.row.col.m32n8k16.f32.f32 {%f2690, %f2691, %f2692, %f2693, %f2694, %f2695, %f2696, %f2697}, {%r2, %r2, %r2, %r2, %r2, %r2, %r2, %r2}, {%r2, %r2, %r2, %r2, %r2, %r2, %r2, %r2}, {%f2682, %f2683, %f2684, %f2685, %f2686, %f2687, %f2688, %f2689};
	bar.warp.sync 	-1;
	wmma.mma.sync.aligned.row.col.m32n8k16.f32.f32 {%f2698, %f2699, %f2700, %f2701, %f2702, %f2703, %f2704, %f2705}, {%r2, %r2, %r2, %r2, %r2, %r2, %r2, %r2}, {%r2, %r2, %r2, %r2, %r2, %r2, %r2, %r2}, {%f2690, %f2691, %f2692, %f2693, %f2694, %f2695, %f2696, %f2697};
	bar.warp.sync 	-1;
	wmma.mma.sync.aligned.row.col.m32n8k16.f32.f32 {%f2706, %f2707, %f2708, %f2709, %f2710, %f2711, %f2712, %f2713}, {%r2, %r2, %r2, %r2, %r2, %r2, %r2, %r2}, {%r2, %r2, %r2, %r2, %r2, %r2, %r2, %r2}, {%f2698, %f2699, %f2700, %f2701, %f2702, %f2703, %f2704, %f2705};
	bar.warp.sync 	-1;
	wmma.mma.sync.aligned.row.col.m32n8k16.f32.f32 {%f2714, %f2715, %f2716, %f2717, %f2718, %f2719, %f2720, %f2721}, {%r2, %r2, %r2, %r2, %r2, %r2, %r2, %r2}, {%r2, %r2, %r2, %r2, %r2, %r2, %r2, %r2}, {%f2706, %f2707, %f2708, %f2709, %f2710, %f2711, %f2712, %f2713};
	bar.warp.sync 	-1;
	wmma.mma.sync.aligned.row.col.m32n8k16.f32.f32 {%f2722, %f2723, %f2724, %f2725, %f2726, %f2727, %f2728, %f2729}, {%r2, %r2, %r2, %r2, %r2, %r2, %r2, %r2}, {%r2, %r2, %r2, %r2, %r2, %r2, %r2, %r2}, {%f2714, %f2715, %f2716, %f2717, %f2718, %f2719, %f2720, %f2721};
	bar.warp.sync 	-1;
	wmma.mma.sync.aligned.row.col.m32n8k16.f32.f32 {%f2730, %f2731, %f2732, %f2733, %f2734, %f2735, %f2736, %f2737}, {%r2, %r2, %r2, %r2, %r2, %r2, %r2, %r2}, {%r2, %r2, %r2, %r2, %r2, %r2, %r2, %r2}, {%f2722, %f2723, %f2724, %f2725, %f2726, %f2727, %f2728, %f2729};
	bar.warp.sync 	-1;
	wmma.mma.sync.aligned.row.col.m32n8k16.f32.f32 {%f2738, %f2739, %f2740, %f2741, %f2742, %f2743, %f2744, %f2745}, {%r2, %r2, %r2, %r2, %r2, %r2, %r2, %r2}, {%r2, %r2, %r2, %r2, %r2, %r2, %r2, %r2}, {%f2730, %f2731, %f2732, %f2733, %f2734, %f2735, %f2736, %f2737};
	bar.warp.sync 	-1;
	wmma.mma.sync.aligned.row.col.m32n8k16.f32.f32 {%f2746, %f2747, %f2748, %f2749, %f2750, %f2751, %f2752, %f2753}, {%r2, %r2, %r2, %r2, %r2, %r2, %r2, %r2}, {%r2, %r2, %r2, %r2, %r2, %r2, %r2, %r2}, {%f2738, %f2739, %f2740, %f2741, %f2742, %f2743, %f2744, %f2745};
	bar.warp.sync 	-1;
	wmma.mma.sync.aligned.row.col.m32n8k16.f32.f32 {%f2754, %f2755, %f2756, %f2757, %f2758, %f2759, %f2760, %f2761}, {%r2, %r2, %r2, %r2, %r2, %r2, %r2, %r2}, {%r2, %r2, %r2, %r2, %r2, %r2, %r2, %r2}, {%f2746, %f2747, %f2748, %f2749, %f2750, %f2751, %f2752, %f2753};
	bar.warp.sync 	-1;
	wmma.mma.sync.aligned.row.col.m32n8k16.f32.f32 {%f2762, %f2763, %f2764, %f2765, %f2766, %f2767, %f2768, %f2769}, {%r2, %r2, %r2, %r2, %r2, %r2, %r2, %r2}, {%r2, %r2, %r2, %r2, %r2, %r2, %r2, %r2}, {%f2754, %f2755, %f2756, %f2757, %f2758, %f2759, %f2760, %f2761};
	bar.warp.sync 	-1;
	wmma.mma.sync.aligned.row.col.m32n8k16.f32.f32 {%f2770, %f2771, %f2772, %f2773, %f2774, %f2775, %f2776, %f2777}, {%r2, %r2, %r2, %r2, %r2, %r2, %r2, %r2}, {%r2, %r2, %r2, %r2, %r2, %r2, %r2, %r2}, {%f2762, %f2763, %f2764, %f2765, %f2766, %f2767, %f2768, %f2769};
	bar.warp.sync 	-1;
	wmma.mma.sync.aligned.row.col.m32n8k16.f32.f32 {%f2778, %f2779, %f2780, %f2781, %f2782, %f2783, %f2784, %f2785}, {%r2, %r2, %r2, %r2, %r2, %r2, %r2, %r2}, {%r2, %r2, %r2, %r2, %r2, %r2, %r2, %r2}, {%f2770, %f2771, %f2772, %f2773, %f2774, %f2775, %f2776, %f2777};
	bar.warp.sync 	-1;
	wmma.mma.sync.aligned.row.col.m32n8k16.f32.f32 {%f2786, %f2787, %f2788, %f2789, %f2790, %f2791, %f2792, %f2793}, {%r2, %r2, %r2, %r2, %r2, %r2, %r2, %r2}, {%r2, %r2, %r2, %r2, %r2, %r2, %r2, %r2}, {%f2778, %f2779, %f2780, %f2781, %f2782, %f2783, %f2784, %f2785};
	bar.warp.sync 	-1;
	wmma.mma.sync.aligned.row.col.m32n8k16.f32.f32 {%f2794, %f2795, %f2796, %f2797, %f2798, %f2799, %f2800, %f2801}, {%r2, %r2, %r2, %r2, %r2, %r2, %r2, %r2}, {%r2, %r2, %r2, %r2, %r2, %r2, %r2, %r2}, {%f2786, %f2787, %f2788, %f2789, %f2790, %f2791, %f2792, %f2793};
	bar.warp.sync 	-1;
	wmma.mma.sync.aligned.row.col.m32n8k16.f32.f32 {%f2802, %f2803, %f2804, %f2805, %f2806, %f2807, %f2808, %f2809}, {%r2, %r2, %r2, %r2, %r2, %r2, %r2, %r2}, {%r2, %r2, %r2, %r2, %r2, %r2, %r2, %r2}, {%f2794, %f2795, %f2796, %f2797, %f2798, %f2799, %f2800, %f2801};
	bar.warp.sync 	-1;
	wmma.mma.sync.aligned.row.col.m32n8k16.f32.f32 {%f2810, %f2811, %f2812, %f2813, %f2814, %f2815, %f2816, %f2817}, {%r2, %r2, %r2, %r2, %r2, %r2, %r2, %r2}, {%r2, %r2, %r2, %r2, %r2, %r2, %r2, %r2}, {%f2802, %f2803, %f2804, %f2805, %f2806, %f2807, %f2808, %f2809};
	bar.warp.sync 	-1;
	wmma.mma.sync.aligned.row.col.m32n8k16.f32.f32 {%f2818, %f2819, %f2820, %f2821, %f2822, %f2823, %f2824, %f2825}, {%r2, %r2, %r2, %r2, %r2, %r2, %r2, %r2}, {%r2, %r2, %r2, %r2, %r2, %r2, %r2, %r2}, {%f2810, %f2811, %f2812, %f2813, %f2814, %f2815, %f2816, %f2817};
	bar.warp.sync 	-1;
	wmma.mma.sync.aligned.row.col.m32n8k16.f32.f32 {%f2826, %f2827, %f2828, %f2829, %f2830, %f2831, %f2832, %f2833}, {%r2, %r2, %r2, %r2, %r2, %r2, %r2, %r2}, {%r2, %r2, %r2, %r2, %r2, %r2, %r2, %r2}, {%f2818, %f2819, %f2820, %f2821, %f2822, %f2823, %f2824, %f2825};
	bar.warp.sync 	-1;
	wmma.mma.sync.aligned.row.col.m32n8k16.f32.f32 {%f2834, %f2835, %f2836, %f2837, %f2838, %f2839, %f2840, %f2841}, {%r2, %r2, %r2, %r2, %r2, %r2, %r2, %r2}, {%r2, %r2, %r2, %r2, %r2, %r2, %r2, %r2}, {%f2826, %f2827, %f2828, %f2829, %f2830, %f2831, %f2832, %f2833};
	bar.warp.sync 	-1;
	wmma.mma.sync.aligned.row.col.m32n8k16.f32.f32 {%f2842, %f2843, %f2844, %f2845, %f2846, %f2847, %f2848, %f2849}, {%r2, %r2, %r2, %r2, %r2, %r2, %r2, %r2}, {%r2, %r2, %r2, %r2, %r2, %r2, %r2, %r2}, {%f2834, %f2835, %f2836, %f2837, %f2838, %f2839, %f2840, %f2841};
	bar.warp.sync 	-1;
	wmma.mma.sync.aligned.row.col.m32n8k16.f32.f32 {%f2850, %f2851, %f2852, %f2853, %f2854, %f2855, %f2856, %f2857}, {%r2, %r2, %r2, %r2, %r2, %r2, %r2, %r2}, {%r2, %r2, %r2, %r2, %r2, %r2, %r2, %r2}, {%f2842, %f2843, %f2844, %f2845, %f2846, %f2847, %f2848, %f2849};
	bar.warp.sync 	-1;
	wmma.mma.sync.aligned.row.col.m32n8k16.f32.f32 {%f2858, %f2859, %f2860, %f2861, %f2862, %f2863, %f2864, %f2865}, {%r2, %r2, %r2, %r2, %r2, %r2, %r2, %r2}, {%r2, %r2, %r2, %r2, %r2, %r2, %r2, %r2}, {%f2850, %f2851, %f2852, %f2853, %f2854, %f2855, %f2856, %f2857};
	bar.warp.sync 	-1;
	wmma.mma.sync.aligned.row.col.m32n8k16.f32.f32 {%f2866, %f2867, %f2868, %f2869, %f2870, %f2871, %f2872, %f2873}, {%r2, %r2, %r2, %r2, %r2, %r2, %r2, %r2}, {%r2, %r2, %r2, %r2, %r2, %r2, %r2, %r2}, {%f2858, %f2859, %f2860, %f2861, %f2862, %f2863, %f2864, %f2865};
	bar.warp.sync 	-1;
	wmma.mma.sync.aligned.row.col.m32n8k16.f32.f32 {%f2874, %f2875, %f2876, %f2877, %f2878, %f2879, %f2880, %f2881}, {%r2, %r2, %r2, %r2, %r2, %r2, %r2, %r2}, {%r2, %r2, %r2, %r2, %r2, %r2, %r2, %r2}, {%f2866, %f2867, %f2868, %f2869, %f2870, %f2871, %f2872, %f2873};
	bar.warp.sync 	-1;
	wmma.mma.sync.aligned.row.col.m32n8k16.f32.f32 {%f2882, %f2883, %f2884, %f2885, %f2886, %f2887, %f2888, %f2889}, {%r2, %r2, %r2, %r2, %r2, %r2, %r2, %r2}, {%r2, %r2, %r2, %r2, %r2, %r2, %r2, %r2}, {%f2874, %f2875, %f2876, %f2877, %f2878, %f2879, %f2880, %f2881};
	bar.warp.sync 	-1;
	wmma.mma.sync.aligned.row.col.m32n8k16.f32.f32 {%f2890, %f2891, %f2892, %f2893, %f2894, %f2895, %f2896, %f2897}, {%r2, %r2, %r2, %r2, %r2, %r2, %r2, %r2}, {%r2, %r2, %r2, %r2, %r2, %r2, %r2, %r2}, {%f2882, %f2883, %f2884, %f2885, %f2886, %f2887, %f2888, %f2889};
	bar.warp.sync 	-1;
	wmma.mma.sync.aligned.row.col.m32n8k16.f32.f32 {%f2898, %f2899, %f2900, %f2901, %f2902, %f2903, %f2904, %f2905}, {%r2, %r2, %r2, %r2, %r2, %r2, %r2, %r2}, {%r2, %r2, %r2, %r2, %r2, %r2, %r2, %r2}, {%f2890, %f2891, %f2892, %f2893, %f2894, %f2895, %f2896, %f2897};
	bar.warp.sync 	-1;
	wmma.mma.sync.aligned.row.col.m32n8k16.f32.f32 {%f2906, %f2907, %f2908, %f2909, %f2910, %f2911, %f2912, %f2913}, {%r2, %r2, %r2, %r2, %r2, %r2, %r2, %r2}, {%r2, %r2, %r2, %r2, %r2, %r2, %r2, %r2}, {%f2898, %f2899, %f2900, %f2901, %f2902, %f2903, %f2904, %f2905};
	bar.warp.sync 	-1;
	wmma.mma.sync.aligned.row.col.m32n8k16.f32.f32 {%f2914, %f2915, %f2916, %f2917, %f2918, %f2919, %f2920, %f2921}, {%r2, %r2, %r2, %r2, %r2, %r2, %r2, %r2}, {%r2, %r2, %r2, %r2, %r2, %r2, %r2, %r2}, {%f2906, %f2907, %f2908, %f2909, %f2910, %f2911, %f2912, %f2913};
	bar.warp.sync 	-1;
	wmma.mma.sync.aligned.row.col.m32n8k16.f32.f32 {%f2922, %f2923, %f2924, %f2925, %f2926, %f2927, %f2928, %f2929}, {%r2, %r2, %r2, %r2, %r2, %r2, %r2, %r2}, {%r2, %r2, %r2, %r2, %r2, %r2, %r2, %r2}, {%f2914, %f2915, %f2916, %f2917, %f2918, %f2919, %f2920, %f2921};
	bar.warp.sync 	-1;
	wmma.mma.sync.aligned.row.col.m32n8k16.f32.f32 {%f2930, %f2931, %f2932, %f2933, %f2934, %f2935, %f2936, %f2937}, {%r2, %r2, %r2, %r2, %r2, %r2, %r2, %r2}, {%r2, %r2, %r2, %r2, %r2, %r2, %r2, %r2}, {%f2922, %f2923, %f2924, %f2925, %f2926, %f2927, %f2928, %f2929};
	bar.warp.sync 	-1;
	wmma.mma.sync.aligned.row.col.m32n8k16.f32.f32 {%f2938, %f2939, %f2940, %f2941, %f2942, %f2943, %f2944, %f2945}, {%r2, %r2, %r2, %r2, %r2, %r2, %r2, %r2}, {%r2, %r2, %r2, %r2, %r2, %r2, %r2, %r2}, {%f2930, %f2931, %f2932, %f2933, %f2934, %f2935, %f2936, %f2937};
	bar.warp.sync 	-1;
	wmma.mma.sync.aligned.row.col.m32n8k16.f32.f32 {%f2946, %f2947, %f2948, %f2949, %f2950, %f2951, %f2952, %f2953}, {%r2, %r2, %r2, %r2, %r2, %r2, %r2, %r2}, {%r2, %r2, %r2, %r2, %r2, %r2, %r2, %r2}, {%f2938, %f2939, %f2940, %f2941, %f2942, %f2943, %f2944, %f2945};
	bar.warp.sync 	-1;
	wmma.mma.sync.aligned.row.col.m32n8k16.f32.f32 {%f2954, %f2955, %f2956, %f2957, %f2958, %f2959, %f2960, %f2961}, {%r2, %r2, %r2, %r2, %r2, %r2, %r2, %r2}, {%r2, %r2, %r2, %r2, %r2, %r2, %r2, %r2}, {%f2946, %f2947, %f2948, %f2949, %f2950, %f2951, %f2952, %f2953};
	bar.warp.sync 	-1;
	wmma.mma.sync.aligned.row.col.m32n8k16.f32.f32 {%f2962, %f2963, %f2964, %f2965, %f2966, %f2967, %f2968, %f2969}, {%r2, %r2, %r2, %r2, %r2, %r2, %r2, %r2}, {%r2, %r2, %r2, %r2, %r2, %r2, %r2, %r2}, {%f2954, %f2955, %f2956, %f2957, %f2958, %f2959, %f2960, %f2961};
	bar.warp.sync 	-1;
	wmma.mma.sync.aligned.row.col.m32n8k16.f32.f32 {%f2970, %f2971, %f2972, %f2973, %f2974, %f2975, %f2976, %f2977}, {%r2, %r2, %r2, %r2, %r2, %r2, %r2, %r2}, {%r2, %r2, %r2, %r2, %r2, %r2, %r2, %r2}, {%f2962, %f2963, %f2964, %f2965, %f2966, %f2967, %f2968, %f2969};
	bar.warp.sync 	-1;
	wmma.mma.sync.aligned.row.col.m32n8k16.f32.f32 {%f2978, %f2979, %f2980, %f2981, %f2982, %f2983, %f2984, %f2985}, {%r2, %r2, %r2, %r2, %r2, %r2, %r2, %r2}, {%r2, %r2, %r2, %r2, %r2, %r2, %r2, %r2}, {%f2970, %f2971, %f2972, %f2973, %f2974, %f2975, %f2976, %f2977};
	bar.warp.sync 	-1;
	wmma.mma.sync.aligned.row.col.m32n8k16.f32.f32 {%f2986, %f2987, %f2988, %f2989, %f2990, %f2991, %f2992, %f2993}, {%r2, %r2, %r2, %r2, %r2, %r2, %r2, %r2}, {%r2, %r2, %r2, %r2, %r2, %r2, %r2, %r2}, {%f2978, %f2979, %f2980, %f2981, %f2982, %f2983, %f2984, %f2985};
	bar.warp.sync 	-1;
	wmma.mma.sync.aligned.row.col.m32n8k16.f32.f32 {%f2994, %f2995, %f2996, %f2997, %f2998, %f2999, %f3000, %f3001}, {%r2, %r2, %r2, %r2, %r2, %r2, %r2, %r2}, {%r2, %r2, %r2, %r2, %r2, %r2, %r2, %r2}, {%f2986, %f2987, %f2988, %f2989, %f2990, %f2991, %f2992, %f2993};
	bar.warp.sync 	-1;
	wmma.mma.sync.aligned.row.col.m32n8k16.f32.f32 {%f3002, %f3003, %f3004, %f3005, %f3006, %f3007, %f3008, %f3009}, {%r2, %r2, %r2, %r2, %r2, %r2, %r2, %r2}, {%r2, %r2, %r2, %r2, %r2, %r2, %r2, %r2}, {%f2994, %f2995, %f2996, %f2997, %f2998, %f2999, %f3000, %f3001};
	bar.warp.sync 	-1;
	wmma.mma.sync.aligned.row.col.m32n8k16.f32.f32 {%f3010, %f3011, %f3012, %f3013, %f3014, %f3015, %f3016, %f3017}, {%r2, %r2, %r2, %r2, %r2, %r2, %r2, %r2}, {%r2, %r2, %r2, %r2, %r2, %r2, %r2, %r2}, {%f3002, %f3003, %f3004, %f3005, %f3006, %f3007, %f3008, %f3009};
	bar.warp.sync 	-1;
	wmma.mma.sync.aligned.row.col.m32n8k16.f32.f32 {%f3018, %f3019, %f3020, %f3021, %f3022, %f3023, %f3024, %f3025}, {%r2, %r2, %r2, %r2, %r2, %r2, %r2, %r2}, {%r2, %r2, %r2, %r2, %r2, %r2, %r2, %r2}, {%f3010, %f3011, %f3012, %f3013, %f3014, %f3015, %f3016, %f3017};
	bar.warp.sync 	-1;
	wmma.mma.sync.aligned.row.col.m32n8k16.f32.f32 {%f3026, %f3027, %f3028, %f3029, %f3030, %f3031, %f3032, %f3033}, {%r2, %r2, %r2, %r2, %r2, %r2, %r2, %r2}, {%r2, %r2, %r2, %r2, %r2, %r2, %r2, %r2}, {%f3018, %f3019, %f3020, %f3021, %f3022, %f3023, %f3024, %f3025};
	bar.warp.sync 	-1;
	wmma.mma.sync.aligned.row.col.m32n8k16.f32.f32 {%f3034, %f3035, %f3036, %f3037, %f3038, %f3039, %f3040, %f3041}, {%r2, %r2, %r2, %r2, %r2, %r2, %r2, %r2}, {%r2, %r2, %r2, %r2, %r2, %r2, %r2, %r2}, {%f3026, %f3027, %f3028, %f3029, %f3030, %f3031, %f3032, %f3033};
	bar.warp.sync 	-1;
	wmma.mma.sync.aligned.row.col.m32n8k16.f32.f32 {%f3042, %f3043, %f3044, %f3045, %f3046, %f3047, %f3048, %f3049}, {%r2, %r2, %r2, %r2, %r2, %r2, %r2, %r2}, {%r2, %r2, %r2, %r2, %r2, %r2, %r2, %r2}, {%f3034, %f3035, %f3036, %f3037, %f3038, %f3039, %f3040, %f3041};
	bar.warp.sync 	-1;
	wmma.mma.sync.aligned.row.col.m32n8k16.f32.f32 {%f3050, %f3051, %f3052, %f3053, %f3054, %f3055, %f3056, %f3057}, {%r2, %r2, %r2, %r2, %r2, %r2, %r2, %r2}, {%r2, %r2, %r2, %r2, %r2, %r2, %r2, %r2}, {%f3042, %f3043, %f3044, %f3045, %f3046, %f3047, %f3048, %f3049};
	bar.warp.sync 	-1;
	wmma.mma.sync.aligned.row.col.m32n8k16.f32.f32 {%f3058, %f3059, %f3060, %f3061, %f3062, %f3063, %f3064, %f3065}, {%r2, %r2, %r2, %r2, %r2, %r2, %r2, %r2}, {%r2, %r2, %r2, %r2, %r2, %r2, %r2, %r2}, {%f3050, %f3051, %f3052, %f3053, %f3054, %f3055, %f3056, %f3057};
	bar.warp.sync 	-1;
	wmma.mma.sync.aligned.row.col.m32n8k16.f32.f32 {%f3066, %f3067, %f3068, %f3069, %f3070, %f3071, %f3072, %f3073}, {%r2, %r2, %r2, %r2, %r2, %r2, %r2, %r2}, {%r2, %r2, %r2, %r2, %r2, %r2, %r2, %r2}, {%f3058, %f3059, %f3060, %f3061, %f3062, %f3063, %f3064, %f3065};
	bar.warp.sync 	-1;
	wmma.mma.sync.aligned.row.col.m32n8k16.f32.f32 {%f3074, %f3075, %f3076, %f3077, %f3078, %f3079, %f3080, %f3081}, {%r2, %r2, %r2, %r2, %r2, %r2, %r2, %r2}, {%r2, %r2, %r2, %r2, %r2, %r2, %r2, %r2}, {%f3066, %f3067, %f3068, %f3069, %f3070, %f3071, %f3072, %f3073};
	bar.warp.sync 	-1;
	wmma.mma.sync.aligned.row.col.m32n8k16.f32.f32 {%f3082, %f3083, %f3084, %f3085, %f3086, %f3087, %f3088, %f3089}, {%r2, %r2, %r2, %r2, %r2, %r2, %r2, %r2}, {%r2, %r2, %r2, %r2, %r2, %r2, %r2, %r2}, {%f3074, %f3075, %f3076, %f3077, %f3078, %f3079, %f3080, %f3081};
	bar.warp.sync 	-1;
	wmma.mma.sync.aligned.row.col.m32n8k16.f32.f32 {%f3090, %f3091, %f3092, %f3093, %f3094, %f3095, %f3096, %f3097}, {%r2, %r2, %r2, %r2, %r2, %r2, %r2, %r2}, {%r2, %r2, %r2, %r2, %r2, %r2, %r2, %r2}, {%f3082, %f3083, %f3084, %f3085, %f3086, %f3087, %f3088, %f3089};
	bar.warp.sync 	-1;
	wmma.mma.sync.aligned.row.col.m32n8k16.f32.f32 {%f3098, %f3099, %f3100, %f3101, %f3102, %f3103, %f3104, %f3105}, {%r2, %r2, %r2, %r2, %r2, %r2, %r2, %r2}, {%r2, %r2, %r2, %r2, %r2, %r2, %r2, %r2}, {%f3090, %f3091, %f3092, %f3093, %f3094, %f3095, %f3096, %f3097};
	bar.warp.sync 	-1;
	wmma.mma.sync.aligned.row.col.m32n8k16.f32.f32 {%f3106, %f3107, %f3108, %f3109, %f3110, %f3111, %f3112, %f3113}, {%r2, %r2, %r2, %r2, %r2, %r2, %r2, %r2}, {%r2, %r2, %r2, %r2, %r2, %r2, %r2, %r2}, {%f3098, %f3099, %f3100, %f3101, %f3102, %f3103, %f3104, %f3105};
	bar.warp.sync 	-1;
	wmma.mma.sync.aligned.row.col.m32n8k16.f32.f32 {%f3114, %f3115, %f3116, %f3117, %f3118, %f3119, %f3120, %f3121}, {%r2, %r2, %r2, %r2, %r2, %r2, %r2, %r2}, {%r2, %r2, %r2, %r2, %r2, %r2, %r2, %r2}, {%f3106, %f3107, %f3108, %f3109, %f3110, %f3111, %f3112, %f3113};
	bar.warp.sync 	-1;
	wmma.mma.sync.aligned.row.col.m32n8k16.f32.f32 {%f3122, %f3123, %f3124, %f3125, %f3126, %f3127, %f3128, %f3129}, {%r2, %r2, %r2, %r2, %r2, %r2, %r2, %r2}, {%r2, %r2, %r2, %r2, %r2, %r2, %r2, %r2}, {%f3114, %f3115, %f3116, %f3117, %f3118, %f3119, %f3120, %f3121};
	bar.warp.sync 	-1;
	wmma.mma.sync.aligned.row.col.m32n8k16.f32.f32 {%f3130, %f3131, %f3132, %f3133, %f3134, %f3135, %f3136, %f3137}, {%r2, %r2, %r2, %r2, %r2, %r2, %r2, %r2}, {%r2, %r2, %r2, %r2, %r2, %r2, %r2, %r2}, {%f3122, %f3123, %f3124, %f3125, %f3126, %f3127, %f3128, %f3129};
	bar.warp.sync 	-1;
	wmma.mma.sync.aligned.row.col.m32n8k16.f32.f32 {%f3138, %f3139, %f3140, %f3141, %f3142, %f3143, %f3144, %f3145}, {%r2, %r2, %r2, %r2, %r2, %r2, %r2, %r2}, {%r2, %r2, %r2, %r2, %r2, %r2, %r2, %r2}, {%f3130, %f3131, %f3132, %f3133, %f3134, %f3135, %f3136, %f3137};
	bar.warp.sync 	-1;
	wmma.mma.sync.aligned.row.col.m32n8k16.f32.f32 {%f3146, %f3147, %f3148, %f3149, %f3150, %f3151, %f3152, %f3153}, {%r2, %r2, %r2, %r2, %r2, %r2, %r2, %r2}, {%r2, %r2, %r2, %r2, %r2, %r2, %r2, %r2}, {%f3138, %f3139, %f3140, %f3141, %f3142, %f3143, %f3144, %f3145};
	bar.warp.sync 	-1;
	wmma.mma.sync.aligned.row.col.m32n8k16.f32.f32 {%f3154, %f3155, %f3156, %f3157, %f3158, %f3159, %f3160, %f3161}, {%r2, %r2, %r2, %r2, %r2, %r2, %r2, %r2}, {%r2, %r2, %r2, %r2, %r2, %r2, %r2, %r2}, {%f3146, %f3147, %f3148, %f3149, %f3150, %f3151, %f3152, %f3153};
	bar.warp.sync 	-1;
	wmma.mma.sync.aligned.row.col.m32n8k16.f32.f32 {%f3162, %f3163, %f3164, %f3165, %f3166, %f3167, %f3168, %f3169}, {%r2, %r2, %r2, %r2, %r2, %r2, %r2, %r2}, {%r2, %r2, %r2, %r2, %r2, %r2, %r2, %r2}, {%f3154, %f3155, %f3156, %f3157, %f3158, %f3159, %f3160, %f3161};
	bar.warp.sync 	-1;
	wmma.mma.sync.aligned.row.col.m32n8k16.f32.f32 {%f3170, %f3171, %f3172, %f3173, %f3174, %f3175, %f3176, %f3177}, {%r2, %r2, %r2, %r2, %r2, %r2, %r2, %r2}, {%r2, %r2, %r2, %r2, %r2, %r2, %r2, %r2}, {%f3162, %f3163, %f3164, %f3165, %f3166, %f3167, %f3168, %f3169};
	bar.warp.sync 	-1;
	wmma.mma.sync.aligned.row.col.m32n8k16.f32.f32 {%f3178, %f3179, %f3180, %f3181, %f3182, %f3183, %f3184, %f3185}, {%r2, %r2, %r2, %r2, %r2, %r2, %r2, %r2}, {%r2, %r2, %r2, %r2, %r2, %r2, %r2, %r2}, {%f3170, %f3171, %f3172, %f3173, %f3174, %f3175, %f3176, %f3177};
	bar.warp.sync 	-1;
	wmma.mma.sync.aligned.row.col.m32n8k16.f32.f32 {%f3186, %f3187, %f3188, %f3189, %f3190, %f3191, %f3192, %f3193}, {%r2, %r2, %r2, %r2, %r2, %r2, %r2, %r2}, {%r2, %r2, %r2, %r2, %r2, %r2, %r2, %r2}, {%f3178, %f3179, %f3180, %f3181, %f3182, %f3183, %f3184, %f3185};
	bar.warp.sync 	-1;
	wmma.mma.sync.aligned.row.col.m32n8k16.f32.f32 {%f3194, %f3195, %f3196, %f3197, %f3198, %f3199, %f3200, %f3201}, {%r2, %r2, %r2, %r2, %r2, %r2, %r2, %r2}, {%r2, %r2, %r2, %r2, %r2, %r2, %r2, %r2}, {%f3186, %f3187, %f3188, %f3189, %f3190, %f3191, %f3192, %f3193};
	bar.warp.sync 	-1;
	wmma.mma.sync.aligned.row.col.m32n8k16.f32.f32 {%f3202, %f3203, %f3204, %f3205, %f3206, %f3207, %f3208, %f3209}, {%r2, %r2, %r2, %r2, %r2, %r2, %r2, %r2}, {%r2, %r2, %r2, %r2, %r2, %r2, %r2, %r2}, {%f3194, %f3195, %f3196, %f3197, %f3198, %f3199, %f3200, %f3201};
	bar.warp.sync 	-1;
	wmma.mma.sync.aligned.row.col.m32n8k16.f32.f32 {%f3210, %f3211, %f3212, %f3213, %f3214, %f3215, %f3216, %f3217}, {%r2, %r2, %r2, %r2, %r2, %r2, %r2, %r2}, {%r2, %r2, %r2, %r2, %r2, %r2, %r2, %r2}, {%f3202, %f3203, %f3204, %f3205, %f3206, %f3207, %f3208, %f3209};
	bar.warp.sync 	-1;
	wmma.mma.sync.aligned.row.col.m32n8k16.f32.f32 {%f3218, %f3219, %f3220, %f3221, %f3222, %f3223, %f3224, %f3225}, {%r2, %r2, %r2, %r2, %r2, %r2, %r2, %r2}, {%r2, %r2, %r2, %r2, %r2, %r2, %r2, %r2}, {%f3210, %f3211, %f3212, %f3213, %f3214, %f3215, %f3216, %f3217};
	bar.warp.sync 	-1;
	wmma.mma.sync.aligned.row.col.m32n8k16.f32.f32 {%f3226, %f3227, %f3228, %f3229, %f3230, %f3231, %f3232, %f3233}, {%r2, %r2, %r2, %r2, %r2, %r2, %r2, %r2}, {%r2, %r2, %r2, %r2, %r2, %r2, %r2, %r2}, {%f3218, %f3219, %f3220, %f3221, %f3222, %f3223, %f3224, %f3225};
	bar.warp.sync 	-1;
	wmma.mma.sync.aligned.row.col.m32n8k16.f32.f32 {%f3234, %f3235, %f3236, %f3237, %f3238, %f3239, %f3240, %f3241}, {%r2, %r2, %r2, %r2, %r2, %r2, %r2, %r2}, {%r2, %r2, %r2, %r2, %r2, %r2, %r2, %r2}, {%f3226, %f3227, %f3228, %f3229, %f3230, %f3231, %f3232, %f3233};
	bar.warp.sync 	-1;
	wmma.mma.sync.aligned.row.col.m32n8k16.f32.f32 {%f3242, %f3243, %f3244, %f3245, %f3246, %f3247, %f3248, %f3249}, {%r2, %r2, %r2, %r2, %r2, %r2, %r2, %r2}, {%r2, %r2, %r2, %r2, %r2, %r2, %r2, %r2}, {%f3234, %f3235, %f3236, %f3237, %f3238, %f3239, %f3240, %f3241};
	bar.warp.sync 	-1;
	wmma.mma.sync.aligned.row.col.m32n8k16.f32.f32 {%f3250, %f3251, %f3252, %f3253, %f3254, %f3255, %f3256, %f3257}, {%r2, %r2, %r2, %r2, %r2, %r2, %r2, %r2}, {%r2, %r2, %r2, %r2, %r2, %r2, %r2, %r2}, {%f3242, %f3243, %f3244, %f3245, %f3246, %f3247, %f3248, %f3249};
	bar.warp.sync 	-1;
	wmma.mma.sync.aligned.row.col.m32n8k16.f32.f32 {%f3258, %f3259, %f3260, %f3261, %f3262, %f3263, %f3264, %f3265}, {%r2, %r2, %r2, %r2, %r2, %r2, %r2, %r2}, {%r2, %r2, %r2, %r2, %r2, %r2, %r2, %r2}, {%f3250, %f3251, %f3252, %f3253, %f3254, %f3255, %f3256, %f3257};
	bar.warp.sync 	-1;
	wmma.mma.sync.aligned.row.col.m32n8k16.f32.f32 {%f3266, %f3267, %f3268, %f3269, %f3270, %f3271, %f3272, %f3273}, {%r2, %r2, %r2, %r2, %r2, %r2, %r2, %r2}, {%r2, %r2, %r2, %r2, %r2, %r2, %r2, %r2}, {%f3258, %f3259, %f3260, %f3261, %f3262, %f3263, %f3264, %f3265};
	bar.warp.sync 	-1;
	wmma.mma.sync.aligned.row.col.m32n8k16.f32.f32 {%f3274, %f3275, %f3276, %f3277, %f3278, %f3279, %f3280, %f3281}, {%r2, %r2, %r2, %r2, %r2, %r2, %r2, %r2}, {%r2, %r2, %r2, %r2, %r2, %r2, %r2, %r2}, {%f3266, %f3267, %f3268, %f3269, %f3270, %f3271, %f3272, %f3273};
	bar.warp.sync 	-1;
	wmma.mma.sync.aligned.row.col.m32n8k16.f32.f32 {%f3282, %f3283, %f3284, %f3285, %f3286, %f3287, %f3288, %f3289}, {%r2, %r2, %r2, %r2, %r2, %r2, %r2, %r2}, {%r2, %r2, %r2, %r2, %r2, %r2, %r2, %r2}, {%f3274, %f3275, %f3276, %f3277, %f3278, %f3279, %f3280, %f3281};
	bar.warp.sync 	-1;
	wmma.mma.sync.aligned.row.col.m32n8k16.f32.f32 {%f3290, %f3291, %f3292, %f3293, %f3294, %f3295, %f3296, %f3297}, {%r2, %r2, %r2, %r2, %r2, %r2, %r2, %r2}, {%r2, %r2, %r2, %r2, %r2, %r2, %r2, %r2}, {%f3282, %f3283, %f3284, %f3285, %f3286, %f3287, %f3288, %f3289};
	bar.warp.sync 	-1;
	wmma.mma.sync.aligned.row.col.m32n8k16.f32.f32 {%f3298, %f3299, %f3300, %f3301, %f3302, %f3303, %f3304, %f3305}, {%r2, %r2, %r2, %r2, %r2, %r2, %r2, %r2}, {%r2, %r2, %r2, %r2, %r2, %r2, %r2, %r2}, {%f3290, %f3291, %f3292, %f3293, %f3294, %f3295, %f3296, %f3297};
	bar.warp.sync 	-1;
	wmma.mma.sync.aligned.row.col.m32n8k16.f32.f32 {%f3306, %f3307, %f3308, %f3309, %f3310, %f3311, %f3312, %f3313}, {%r2, %r2, %r2, %r2, %r2, %r2, %r2, %r2}, {%r2, %r2, %r2, %r2, %r2, %r2, %r2, %r2}, {%f3298, %f3299, %f3300, %f3301, %f3302, %f3303, %f3304, %f3305};
	bar.warp.sync 	-1;
	wmma.mma.sync.aligned.row.col.m32n8k16.f32.f32 {%f3314, %f3315, %f3316, %f3317, %f3318, %f3319, %f3320, %f3321}, {%r2, %r2, %r2, %r2, %r2, %r2, %r2, %r2}, {%r2, %r2, %r2, %r2, %r2, %r2, %r2, %r2}, {%f3306, %f3307, %f3308, %f3309, %f3310, %f3311, %f3312, %f3313};
	bar.warp.sync 	-1;
	wmma.mma.sync.aligned.row.col.m32n8k16.f32.f32 {%f3322, %f3323, %f3324, %f3325, %f3326, %f3327, %f3328, %f3329}, {%r2, %r2, %r2, %r2, %r2, %r2, %r2, %r2}, {%r2, %r2, %r2, %r2, %r2, %r2, %r2, %r2}, {%f3314, %f3315, %f3316, %f3317, %f3318, %f3319, %f3320, %f3321};
	bar.warp.sync 	-1;
	wmma.mma.sync.aligned.row.col.m32n8k16.f32.f32 {%f3330, %f3331, %f3332, %f3333, %f3334, %f3335, %f3336, %f3337}, {%r2, %r2, %r2, %r2, %r2, %r2, %r2, %r2}, {%r2, %r2, %r2, %r2, %r2, %r2, %r2, %r2}, {%f3322, %f3323, %f3324, %f3325, %f3326, %f3327, %f3328, %f3329};
	bar.warp.sync 	-1;
	wmma.mma.sync.aligned.row.col.m32n8k16.f32.f32 {%f3338, %f3339, %f3340, %f3341, %f3342, %f3343, %f3344, %f3345}, {%r2, %r2, %r2, %r2, %r2, %r2, %r2, %r2}, {%r2, %r2, %r2, %r2, %r2, %r2, %r2, %r2}, {%f3330, %f3331, %f3332, %f3333, %f3334, %f3335, %f3336, %f3337};
	bar.warp.sync 	-1;
	wmma.mma.sync.aligned.row.col.m32n8k16.f32.f32 {%f3346, %f3347, %f3348, %f3349, %f3350, %f3351, %f3352, %f3353}, {%r2, %r2, %r2, %r2, %r2, %r2, %r2, %r2}, {%r2, %r2, %r2, %r2, %r2, %r2, %r2, %r2}, {%f3338, %f3339, %f3340, %f3341, %f3342, %f3343, %f3344, %f3345};
	bar.warp.sync 	-1;
	wmma.mma.sync.aligned.row.col.m32n8k16.f32.f32 {%f3354, %f3355, %f3356, %f3357, %f3358, %f3359, %f3360, %f3361}, {%r2, %r2, %r2, %r2, %r2, %r2, %r2, %r2}, {%r2, %r2, %r2, %r2, %r2, %r2, %r2, %r2}, {%f3346, %f3347, %f3348, %f3349, %f3350, %f3351, %f3352, %f3353};
	bar.warp.sync 	-1;
	wmma.mma.sync.aligned.row.col.m32n8k16.f32.f32 {%f3362, %f3363, %f3364, %f3365, %f3366, %f3367, %f3368, %f3369}, {%r2, %r2, %r2, %r2, %r2, %r2, %r2, %r2}, {%r2, %r2, %r2, %r2, %r2, %r2, %r2, %r2}, {%f3354, %f3355, %f3356, %f3357, %f3358, %f3359, %f3360, %f3361};
	bar.warp.sync 	-1;
	wmma.mma.sync.aligned.row.col.m32n8k16.f32.f32 {%f3370, %f3371, %f3372, %f3373, %f3374, %f3375, %f3376, %f3377}, {%r2, %r2, %r2, %r2, %r2, %r2, %r2, %r2}, {%r2, %r2, %r2, %r2, %r2, %r2, %r2, %r2}, {%f3362, %f3363, %f3364, %f3365, %f3366, %f3367, %f3368, %f3369};
	bar.warp.sync 	-1;
	wmma.mma.sync.aligned.row.col.m32n8k16.f32.f32 {%f3378, %f3379, %f3380, %f3381, %f3382, %f3383, %f3384, %f3385}, {%r2, %r2, %r2, %r2, %r2, %r2, %r2, %r2}, {%r2, %r2, %r2, %r2, %r2, %r2, %r2, %r2}, {%f3370, %f3371, %f3372, %f3373, %f3374, %f3375, %f3376, %f3377};
	bar.warp.sync 	-1;
	wmma.mma.sync.aligned.row.col.m32n8k16.f32.f32 {%f3386, %f3387, %f3388, %f3389, %f3390, %f3391, %f3392, %f3393}, {%r2, %r2, %r2, %r2, %r2, %r2, %r2, %r2}, {%r2, %r2, %r2, %r2, %r2, %r2, %r2, %r2}, {%f3378, %f3379, %f3380, %f3381, %f3382, %f3383, %f3384, %f3385};
	bar.warp.sync 	-1;
	wmma.mma.sync.aligned.row.col.m32n8k16.f32.f32 {%f3394, %f3395, %f3396, %f3397, %f3398, %f3399, %f3400, %f3401}, {%r2, %r2, %r2, %r2, %r2, %r2, %r2, %r2}, {%r2, %r2, %r2, %r2, %r2, %r2, %r2, %r2}, {%f3386, %f3387, %f3388, %f3389, %f3390, %f3391, %f3392, %f3393};
	bar.warp.sync 	-1;
	wmma.mma.sync.aligned.row.col.m32n8k16.f32.f32 {%f3402, %f3403, %f3404, %f3405, %f3406, %f3407, %f3408, %f3409}, {%r2, %r2, %r2, %r2, %r2, %r2, %r2, %r2}, {%r2, %r2, %r2, %r2, %r2, %r2, %r2, %r2}, {%f3394, %f3395, %f3396, %f3397, %f3398, %f3399, %f3400, %f3401};
	bar.warp.sync 	-1;
	wmma.mma.sync.aligned.row.col.m32n8k16.f32.f32 {%f3410, %f3411, %f3412, %f3413, %f3414, %f3415, %f3416, %f3417}, {%r2, %r2, %r2, %r2, %r2, %r2, %r2, %r2}, {%r2, %r2, %r2, %r2, %r2, %r2, %r2, %r2}, {%f3402, %f3403, %f3404, %f3405, %f3406, %f3407, %f3408, %f3409};
	bar.warp.sync 	-1;
	wmma.mma.sync.aligned.row.col.m32n8k16.f32.f32 {%f3418, %f3419, %f3420, %f3421, %f3422, %f3423, %f3424, %f3425}, {%r2, %r2, %r2, %r2, %r2, %r2, %r2, %r2}, {%r2, %r2, %r2, %r2, %r2, %r2, %r2, %r2}, {%f3410, %f3411, %f3412, %f3413, %f3414, %f3415, %f3416, %f3417};
	bar.warp.sync 	-1;
	wmma.mma.sync.aligned.row.col.m32n8k16.f32.f32 {%f3426, %f3427, %f3428, %f3429, %f3430, %f3431, %f3432, %f3433}, {%r2, %r2, %r2, %r2, %r2, %r2, %r2, %r2}, {%r2, %r2, %r2, %r2, %r2, %r2, %r2, %r2}, {%f3418, %f3419, %f3420, %f3421, %f3422, %f3423, %f3424, %f3425};
	bar.warp.sync 	-1;
	wmma.mma.sync.aligned.row.col.m32n8k16.f32.f32 {%f3434, %f3435, %f3436, %f3437, %f3438, %f3439, %f3440, %f3441}, {%r2, %r2, %r2, %r2, %r2, %r2, %r2, %r2}, {%r2, %r2, %r2, %r2, %r2, %r2, %r2, %r2}, {%f3426, %f3427, %f3428, %f3429, %f3430, %f3431, %f3432, %f3433};
	bar.warp.sync 	-1;
	wmma.mma.sync.aligned.row.col.m32n8k16.f32.f32 {%f3442, %f3443, %f3444, %f3445, %f3446, %f3447, %f3448, %f3449}, {%r2, %r2, %r2, %r2, %r2, %r2, %r2, %r2}, {%r2, %r2, %r2, %r2, %r2, %r2, %r2, %r2}, {%f3434, %f3435, %f3436, %f3437, %f3438, %f3439, %f3440, %f3441};
	bar.warp.sync 	-1;
	wmma.mma.sync.aligned.row.col.m32n8k16.f32.f32 {%f3450, %f3451, %f3452, %f3453, %f3454, %f3455, %f3456, %f3457}, {%r2, %r2, %r2, %r2, %r2, %r2, %r2, %r2}, {%r2, %r2, %r2, %r2, %r2, %r2, %r2, %r2}, {%f3442, %f3443, %f3444, %f3445, %f3446, %f3447, %f3448, %f3449};
	bar.warp.sync 	-1;
	wmma.mma.sync.aligned.row.col.m32n8k16.f32.f32 {%f3458, %f3459, %f3460, %f3461, %f3462, %f3463, %f3464, %f3465}, {%r2, %r2, %r2, %r2, %r2, %r2, %r2, %r2}, {%r2, %r2, %r2, %r2, %r2, %r2, %r2, %r2}, {%f3450, %f3451, %f3452, %f3453, %f3454, %f3455, %f3456, %f3457};
	bar.warp.sync 	-1;
	wmma.mma.sync.aligned.row.col.m32n8k16.f32.f32 {%f3466, %f3467, %f3468, %f3469, %f3470, %f3471, %f3472, %f3473}, {%r2, %r2, %r2, %r2, %r2, %r2, %r2, %r2}, {%r2, %r2, %r2, %r2, %r2, %r2, %r2, %r2}, {%f3458, %f3459, %f3460, %f3461, %f3462, %f3463, %f3464, %f3465};
	bar.warp.sync 	-1;
	wmma.mma.sync.aligned.row.col.m32n8k16.f32.f32 {%f3474, %f3475, %f3476, %f3477, %f3478, %f3479, %f3480, %f3481}, {%r2, %r2, %r2, %r2, %r2, %r2, %r2, %r2}, {%r2, %r2, %r2, %r2, %r2, %r2, %r2, %r2}, {%f3466, %f3467, %f3468, %f3469, %f3470, %f3471, %f3472, %f3473};
	bar.warp.sync 	-1;
	wmma.mma.sync.aligned.row.col.m32n8k16.f32.f32 {%f3482, %f3483, %f3484, %f3485, %f3486, %f3487, %f3488, %f3489}, {%r2, %r2, %r2, %r2, %r2, %r2, %r2, %r2}, {%r2, %r2, %r2, %r2, %r2, %r2, %r2, %r2}, {%f3474, %f3475, %f3476, %f3477, %f3478, %f3479, %f3480, %f3481};
	bar.warp.sync 	-1;
	wmma.mma.sync.aligned.row.col.m32n8k16.f32.f32 {%f3490, %f3491, %f3492, %f3493, %f3494, %f3495, %f3496, %f3497}, {%r2, %r2, %r2, %r2, %r2, %r2, %r2, %r2}, {%r2, %r2, %r2, %r2, %r2, %r2, %r2, %r2}, {%f3482, %f3483, %f3484, %f3485, %f3486, %f3487, %f3488, %f3489};
	bar.warp.sync 	-1;
	wmma.mma.sync.aligned.row.col.m32n8k16.f32.f32 {%f3498, %f3499, %f3500, %f3501, %f3502, %f3503, %f3504, %f3505}, {%r2, %r2, %r2, %r2, %r2, %r2, %r2, %r2}, {%r2, %r2, %r2, %r2, %r2, %r2, %r2, %r2}, {%f3490, %f3491, %f3492, %f3493, %f3494, %f3495, %f3496, %f3497};
	bar.warp.sync 	-1;
	wmma.mma.sync.aligned.row.col.m32n8k16.f32.f32 {%f3506, %f3507, %f3508, %f3509, %f3510, %f3511, %f3512, %f3513}, {%r2, %r2, %r2, %r2, %r2, %r2, %r2, %r2}, {%r2, %r2, %r2, %r2, %r2, %r2, %r2, %r2}, {%f3498, %f3499, %f3500, %f3501, %f3502, %f3503, %f3504, %f3505};
	bar.warp.sync 	-1;
	wmma.mma.sync.aligned.row.col.m32n8k16.f32.f32 {%f3514, %f3515, %f3516, %f3517, %f3518, %f3519, %f3520, %f3521}, {%r2, %r2, %r2, %r2, %r2, %r2, %r2, %r2}, {%r2, %r2, %r2, %r2, %r2, %r2, %r2, %r2}, {%f3506, %f3507, %f3508, %f3509, %f3510, %f3511, %f3512, %f3513};
	bar.warp.sync 	-1;
	wmma.mma.sync.aligned.row.col.m32n8k16.f32.f32 {%f3522, %f3523, %f3524, %f3525, %f3526, %f3527, %f3528, %f3529}, {%r2, %r2, %r2, %r2, %r2, %r2, %r2, %r2}, {%r2, %r2, %r2, %r2, %r2, %r2, %r2, %r2}, {%f3514, %f3515, %f3516, %f3517, %f3518, %f3519, %f3520, %f3521};
	bar.warp.sync 	-1;
	wmma.mma.sync.aligned.row.col.m32n8k16.f32.f32 {%f3530, %f3531, %f3532, %f3533, %f3534, %f3535, %f3536, %f3537}, {%r2, %r2, %r2, %r2, %r2, %r2, %r2, %r2}, {%r2, %r2, %r2, %r2, %r2, %r2, %r2, %r2}, {%f3522, %f3523, %f3524, %f3525, %f3526, %f3527, %f3528, %f3529};
	bar.warp.sync 	-1;
	wmma.mma.sync.aligned.row.col.m32n8k16.f32.f32 {%f3538, %f3539, %f3540, %f3541, %f3542, %f3543, %f3544, %f3545}, {%r2, %r2, %r2, %r2, %r2, %r2, %r2, %r2}, {%r2, %r2, %r2, %r2, %r2, %r2, %r2, %r2}, {%f3530, %f3531, %f3532, %f3533, %f3534, %f3535, %f3536, %f3537};
	bar.warp.sync 	-1;
	wmma.mma.sync.aligned.row.col.m32n8k16.f32.f32 {%f3546, %f3547, %f3548, %f3549, %f3550, %f3551, %f3552, %f3553}, {%r2, %r2, %r2, %r2, %r2, %r2, %r2, %r2}, {%r2, %r2, %r2, %r2, %r2, %r2, %r2, %r2}, {%f3538, %f3539, %f3540, %f3541, %f3542, %f3543, %f3544, %f3545};
	bar.warp.sync 	-1;
	wmma.mma.sync.aligned.row.col.m32n8k16.f32.f32 {%f3554, %f3555, %f3556, %f3557, %f3558, %f3559, %f3560, %f3561}, {%r2, %r2, %r2, %r2, %r2, %r2, %r2, %r2}, {%r2, %r2, %r2, %r2, %r2, %r2, %r2, %r2}, {%f3546, %f3547, %f3548, %f3549, %f3550, %f3551, %f3552, %f3553};
	bar.warp.sync 	-1;
	wmma.mma.sync.aligned.row.col.m32n8k16.f32.f32 {%f3562, %f3563, %f3564, %f3565, %f3566, %f3567, %f3568, %f3569}, {%r2, %r2, %r2, %r2, %r2, %r2, %r2, %r2}, {%r2, %r2, %r2, %r2, %r2, %r2, %r2, %r2}, {%f3554, %f3555, %f3556, %f3557, %f3558, %f3559, %f3560, %f3561};
	bar.warp.sync 	-1;
	wmma.mma.sync.aligned.row.col.m32n8k16.f32.f32 {%f3570, %f3571, %f3572, %f3573, %f3574, %f3575, %f3576, %f3577}, {%r2, %r2, %r2, %r2, %r2, %r2, %r2, %r2}, {%r2, %r2, %r2, %r2, %r2, %r2, %r2, %r2}, {%f3562, %f3563, %f3564, %f3565, %f3566, %f3567, %f3568, %f3569};
	bar.warp.sync 	-1;
	wmma.mma.sync.aligned.row.col.m32n8k16.f32.f32 {%f3578, %f3579, %f3580, %f3581, %f3582, %f3583, %f3584, %f3585}, {%r2, %r2, %r2, %r2, %r2, %r2, %r2, %r2}, {%r2, %r2, %r2, %r2, %r2, %r2, %r2, %r2}, {%f3570, %f3571, %f3572, %f3573, %f3574, %f3575, %f3576, %f3577};
	bar.warp.sync 	-1;
	wmma.mma.sync.aligned.row.col.m32n8k16.f32.f32 {%f3586, %f3587, %f3588, %f3589, %f3590, %f3591, %f3592, %f3593}, {%r2, %r2, %r2, %r2, %r2, %r2, %r2, %r2}, {%r2, %r2, %r2, %r2, %r2, %r2, %r2, %r2}, {%f3578, %f3579, %f3580, %f3581, %f3582, %f3583, %f3584, %f3585};
	bar.warp.sync 	-1;
	wmma.mma.sync.aligned.row.col.m32n8k16.f32.f32 {%f3594, %f3595, %f3596, %f3597, %f3598, %f3599, %f3600, %f3601}, {%r2, %r2, %r2, %r2, %r2, %r2, %r2, %r2}, {%r2, %r2, %r2, %r2, %r2, %r2, %r2, %r2}, {%f3586, %f3587, %f3588, %f3589, %f3590, %f3591, %f3592, %f3593};
	bar.warp.sync 	-1;
	wmma.mma.sync.aligned.row.col.m32n8k16.f32.f32 {%f3602, %f3603, %f3604, %f3605, %f3606, %f3607, %f3608, %f3609}, {%r2, %r2, %r2, %r2, %r2, %r2, %r2, %r2}, {%r2, %r2, %r2, %r2, %r2, %r2, %r2, %r2}, {%f3594, %f3595, %f3596, %f3597, %f3598, %f3599, %f3600, %f3601};
	bar.warp.sync 	-1;
	wmma.mma.sync.aligned.row.col.m32n8k16.f32.f32 {%f3610, %f3611, %f3612, %f3613, %f3614, %f3615, %f3616, %f3617}, {%r2, %r2, %r2, %r2, %r2, %r2, %r2, %r2}, {%r2, %r2, %r2, %r2, %r2, %r2, %r2, %r2}, {%f3602, %f3603, %f3604, %f3605, %f3606, %f3607, %f3608, %f3609};
	bar.warp.sync 	-1;
	wmma.mma.sync.aligned.row.col.m32n8k16.f32.f32 {%f3618, %f3619, %f3620, %f3621, %f3622, %f3623, %f3624, %f3625}, {%r2, %r2, %r2, %r2, %r2, %r2, %r2, %r2}, {%r2, %r2, %r2, %r2, %r2, %r2, %r2, %r2}, {%f3610, %f3611, %f3612, %f3613, %f3614, %f3615, %f3616, %f3617};
	bar.warp.sync 	-1;
	wmma.mma.sync.aligned.row.col.m32n8k16.f32.f32 {%f3626, %f3627, %f3628, %f3629, %f3630, %f3631, %f3632, %f3633}, {%r2, %r2, %r2, %r2, %r2, %r2, %r2, %r2}, {%r2, %r2, %r2, %r2, %r2, %r2, %r2, %r2}, {%f3618, %f3619, %f3620, %f3621, %f3622, %f3623, %f3624, %f3625};
	bar.warp.sync 	-1;
	wmma.mma.sync.aligned.row.col.m32n8k16.f32.f32 {%f3634, %f3635, %f3636, %f3637, %f3638, %f3639, %f3640, %f3641}, {%r2, %r2, %r2, %r2, %r2, %r2, %r2, %r2}, {%r2, %r2, %r2, %r2, %r2, %r2, %r2, %r2}, {%f3626, %f3627, %f3628, %f3629, %f3630, %f3631, %f3632, %f3633};
	bar.warp.sync 	-1;
	wmma.mma.sync.aligned.row.col.m32n8k16.f32.f32 {%f3642, %f3643, %f3644, %f3645, %f3646, %f3647, %f3648, %f3649}, {%r2, %r2, %r2, %r2, %r2, %r2, %r2, %r2}, {%r2, %r2, %r2, %r2, %r2, %r2, %r2, %r2}, {%f3634, %f3635, %f3636, %f3637, %f3638, %f3639, %f3640, %f3641};
	bar.warp.sync 	-1;
	wmma.mma.sync.aligned.row.col.m32n8k16.f32.f32 {%f3650, %f3651, %f3652, %f3653, %f3654, %f3655, %f3656, %f3657}, {%r2, %r2, %r2, %r2, %r2, %r2, %r2, %r2}, {%r2, %r2, %r2, %r2, %r2, %r2, %r2, %r2}, {%f3642, %f3643, %f3644, %f3645, %f3646, %f3647, %f3648, %f3649};
	bar.warp.sync 	-1;
	wmma.mma.sync.aligned.row.col.m32n8k16.f32.f32 {%f3658, %f3659, %f3660, %f3661, %f3662, %f3663, %f3664, %f3665}, {%r2, %r2, %r2, %r2, %r2, %r2, %r2, %r2}, {%r2, %r2, %r2, %r2, %r2, %r2, %r2, %r2}, {%f3650, %f3651, %f3652, %f3653, %f3654, %f3655, %f3656, %f3657};
	bar.warp.sync 	-1;
	wmma.mma.sync.aligned.row.col.m32n8k16.f32.f32 {%f3666, %f3667, %f3668, %f3669, %f3670, %f3671, %f3672, %f3673}, {%r2, %r2, %r2, %r2, %r2, %r2, %r2, %r2}, {%r2, %r2, %r2, %r2, %r2, %r2, %r2, %r2}, {%f3658, %f3659, %f3660, %f3661, %f3662, %f3663, %f3664, %f3665};
	bar.warp.sync 	-1;
	wmma.mma.sync.aligned.row.col.m32n8k16.f32.f32 {%f3674, %f3675, %f3676, %f3677, %f3678, %f3679, %f3680, %f3681}, {%r2, %r2, %r2, %r2, %r2, %r2, %r2, %r2}, {%r2, %r2, %r2, %r2, %r2, %r2, %r2, %r2}, {%f3666, %f3667, %f3668, %f3669, %f3670, %f3671, %f3672, %f3673};
	bar.warp.sync 	-1;
	wmma.mma.sync.aligned.row.col.m32n8k16.f32.f32 {%f3682, %f3683, %f3684, %f3685, %f3686, %f3687, %f3688, %f3689}, {%r2, %r2, %r2, %r2, %r2, %r2, %r2, %r2}, {%r2, %r2, %r2, %r2, %r2, %r2, %r2, %r2}, {%f3674, %f3675, %f3676, %f3677, %f3678, %f3679, %f3680, %f3681};
	bar.warp.sync 	-1;
	wmma.mma.sync.aligned.row.col.m32n8k16.f32.f32 {%f3690, %f3691, %f3692, %f3693, %f3694, %f3695, %f3696, %f3697}, {%r2, %r2, %r2, %r2, %r2, %r2, %r2, %r2}, {%r2, %r2, %r2, %r2, %r2, %r2, %r2, %r2}, {%f3682, %f3683, %f3684, %f3685, %f3686, %f3687, %f3688, %f3689};
	bar.warp.sync 	-1;
	wmma.mma.sync.aligned.row.col.m32n8k16.f32.f32 {%f3698, %f3699, %f3700, %f3701, %f3702, %f3703, %f3704, %f3705}, {%r2, %r2, %r2, %r2, %r2, %r2, %r2, %r2}, {%r2, %r2, %r2, %r2, %r2, %r2, %r2, %r2}, {%f3690, %f3691, %f3692, %f3693, %f3694, %f3695, %f3696, %f3697};
	bar.warp.sync 	-1;
	wmma.mma.sync.aligned.row.col.m32n8k16.f32.f32 {%f3706, %f3707, %f3708, %f3709, %f3710, %f3711, %f3712, %f3713}, {%r2, %r2, %r2, %r2, %r2, %r2, %r2, %r2}, {%r2, %r2, %r2, %r2, %r2, %r2, %r2, %r2}, {%f3698, %f3699, %f3700, %f3701, %f3702, %f3703, %f3704, %f3705};
	bar.warp.sync 	-1;
	wmma.mma.sync.aligned.row.col.m32n8k16.f32.f32 {%f3714, %f3715, %f3716, %f3717, %f3718, %f3719, %f3720, %f3721}, {%r2, %r2, %r2, %r2, %r2, %r2, %r2, %r2}, {%r2, %r2, %r2, %r2, %r2, %r2, %r2, %r2}, {%f3706, %f3707, %f3708, %f3709, %f3710, %f3711, %f3712, %f3713};
	bar.warp.sync 	-1;
	wmma.mma.sync.aligned.row.col.m32n8k16.f32.f32 {%f3722, %f3723, %f3724, %f3725, %f3726, %f3727, %f3728, %f3729}, {%r2, %r2, %r2, %r2, %r2, %r2, %r2, %r2}, {%r2, %r2, %r2, %r2, %r2, %r2, %r2, %r2}, {%f3714, %f3715, %f3716, %f3717, %f3718, %f3719, %f3720, %f3721};
	bar.warp.sync 	-1;
	wmma.mma.sync.aligned.row.col.m32n8k16.f32.f32 {%f3730, %f3731, %f3732, %f3733, %f3734, %f3735, %f3736, %f3737}, {%r2, %r2, %r2, %r2, %r2, %r2, %r2, %r2}, {%r2, %r2, %r2, %r2, %r2, %r2, %r2, %r2}, {%f3722, %f3723, %f3724, %f3725, %f3726, %f3727, %f3728, %f3729};
	bar.warp.sync 	-1;
	wmma.mma.sync.aligned.row.col.m32n8k16.f32.f32 {%f3738, %f3739, %f3740, %f3741, %f3742, %f3743, %f3744, %f3745}, {%r2, %r2, %r2, %r2, %r2, %r2, %r2, %r2}, {%r2, %r2, %r2, %r2, %r2, %r2, %r2, %r2}, {%f3730, %f3731, %f3732, %f3733, %f3734, %f3735, %f3736, %f3737};
	bar.warp.sync 	-1;
	wmma.mma.sync.aligned.row.col.m32n8k16.f32.f32 {%f3746, %f3747, %f3748, %f3749, %f3750, %f3751, %f3752, %f3753}, {%r2, %r2, %r2, %r2, %r2, %r2, %r2, %r2}, {%r2, %r2, %r2, %r2, %r2, %r2, %r2, %r2}, {%f3738, %f3739, %f3740, %f3741, %f3742, %f3743, %f3744, %f3745};
	bar.warp.sync 	-1;
	wmma.mma.sync.aligned.row.col.m32n8k16.f32.f32 {%f3754, %f3755, %f3756, %f3757, %f3758, %f3759, %f3760, %f3761}, {%r2, %r2, %r2, %r2, %r2, %r2, %r2, %r2}, {%r2, %r2, %r2, %r2, %r2, %r2, %r2, %r2}, {%f3746, %f3747, %f3748, %f3749, %f3750, %f3751, %f3752, %f3753};
	bar.warp.sync 	-1;
	wmma.mma.sync.aligned.row.col.m32n8k16.f32.f32 {%f3762, %f3763, %f3764, %f3765, %f3766, %f3767, %f3768, %f3769}, {%r2, %r2, %r2, %r2, %r2, %r2, %r2, %r2}, {%r2, %r2, %r2, %r2, %r2, %r2, %r2, %r2}, {%f3754, %f3755, %f3756, %f3757, %f3758, %f3759, %f3760, %f3761};
	bar.warp.sync 	-1;
	wmma.mma.sync.aligned.row.col.m32n8k16.f32.f32 {%f3770, %f3771, %f3772, %f3773, %f3774, %f3775, %f3776, %f3777}, {%r2, %r2, %r2, %r2, %r2, %r2, %r2, %r2}, {%r2, %r2, %r2, %r2, %r2, %r2, %r2, %r2}, {%f3762, %f3763, %f3764, %f3765, %f3766, %f3767, %f3768, %f3769};
	bar.warp.sync 	-1;
	wmma.mma.sync.aligned.row.col.m32n8k16.f32.f32 {%f3778, %f3779, %f3780, %f3781, %f3782, %f3783, %f3784, %f3785}, {%r2, %r2, %r2, %r2, %r2, %r2, %r2, %r2}, {%r2, %r2, %r2, %r2, %r2, %r2, %r2, %r2}, {%f3770, %f3771, %f3772, %f3773, %f3774, %f3775, %f3776, %f3777};
	bar.warp.sync 	-1;
	wmma.mma.sync.aligned.row.col.m32n8k16.f32.f32 {%f3786, %f3787, %f3788, %f3789, %f3790, %f3791, %f3792, %f3793}, {%r2, %r2, %r2, %r2, %r2, %r2, %r2, %r2}, {%r2, %r2, %r2, %r2, %r2, %r2, %r2, %r2}, {%f3778, %f3779, %f3780, %f3781, %f3782, %f3783, %f3784, %f3785};
	bar.warp.sync 	-1;
	wmma.mma.sync.aligned.row.col.m32n8k16.f32.f32 {%f3794, %f3795, %f3796, %f3797, %f3798, %f3799, %f3800, %f3801}, {%r2, %r2, %r2, %r2, %r2, %r2, %r2, %r2}, {%r2, %r2, %r2, %r2, %r2, %r2, %r2, %r2}, {%f3786, %f3787, %f3788, %f3789, %f3790, %f3791, %f3792, %f3793};
	bar.warp.sync 	-1;
	wmma.mma.sync.aligned.row.col.m32n8k16.f32.f32 {%f3802, %f3803, %f3804, %f3805, %f3806, %f3807, %f3808, %f3809}, {%r2, %r2, %r2, %r2, %r2, %r2, %r2, %r2}, {%r2, %r2, %r2, %r2, %r2, %r2, %r2, %r2}, {%f3794, %f3795, %f3796, %f3797, %f3798, %f3799, %f3800, %f3801};
	bar.warp.sync 	-1;
	wmma.mma.sync.aligned.row.col.m32n8k16.f32.f32 {%f3810, %f3811, %f3812, %f3813, %f3814, %f3815, %f3816, %f3817}, {%r2, %r2, %r2, %r2, %r2, %r2, %r2, %r2}, {%r2, %r2, %r2, %r2, %r2, %r2, %r2, %r2}, {%f3802, %f3803, %f3804, %f3805, %f3806, %f3807, %f3808, %f3809};
	bar.warp.sync 	-1;
	wmma.mma.sync.aligned.row.col.m32n8k16.f32.f32 {%f3818, %f3819, %f3820, %f3821, %f3822, %f3823, %f3824, %f3825}, {%r2, %r2, %r2, %r2, %r2, %r2, %r2, %r2}, {%r2, %r2, %r2, %r2, %r2, %r2, %r2, %r2}, {%f3810, %f3811, %f3812, %f3813, %f3814, %f3815, %f3816, %f3817};
	bar.warp.sync 	-1;
	wmma.mma.sync.aligned.row.col.m32n8k16.f32.f32 {%f3826, %f3827, %f3828, %f3829, %f3830, %f3831, %f3832, %f3833}, {%r2, %r2, %r2, %r2, %r2, %r2, %r2, %r2}, {%r2, %r2, %r2, %r2, %r2, %r2, %r2, %r2}, {%f3818, %f3819, %f3820, %f3821, %f3822, %f3823, %f3824, %f3825};
	bar.warp.sync 	-1;
	wmma.mma.sync.aligned.row.col.m32n8k16.f32.f32 {%f3834, %f3835, %f3836, %f3837, %f3838, %f3839, %f3840, %f3841}, {%r2, %r2, %r2, %r2, %r2, %r2, %r2, %r2}, {%r2, %r2, %r2, %r2, %r2, %r2, %r2, %r2}, {%f3826, %f3827, %f3828, %f3829, %f3830, %f3831, %f3832, %f3833};
	bar.warp.sync 	-1;
	wmma.mma.sync.aligned.row.col.m32n8k16.f32.f32 {%f3842, %f3843, %f3844, %f3845, %f3846, %f3847, %f3848, %f3849}, {%r2, %r2, %r2, %r2, %r2, %r2, %r2, %r2}, {%r2, %r2, %r2, %r2, %r2, %r2, %r2, %r2}, {%f3834, %f3835, %f3836, %f3837, %f3838, %f3839, %f3840, %f3841};
	bar.warp.sync 	-1;
	wmma.mma.sync.aligned.row.col.m32n8k16.f32.f32 {%f3850, %f3851, %f3852, %f3853, %f3854, %f3855, %f3856, %f3857}, {%r2, %r2, %r2, %r2, %r2, %r2, %r2, %r2}, {%r2, %r2, %r2, %r2, %r2, %r2, %r2, %r2}, {%f3842, %f3843, %f3844, %f3845, %f3846, %f3847, %f3848, %f3849};
	bar.warp.sync 	-1;
	wmma.mma.sync.aligned.row.col.m32n8k16.f32.f32 {%f3858, %f3859, %f3860, %f3861, %f3862, %f3863, %f3864, %f3865}, {%r2, %r2, %r2, %r2, %r2, %r2, %r2, %r2}, {%r2, %r2, %r2, %r2, %r2, %r2, %r2, %r2}, {%f3850, %f3851, %f3852, %f3853, %f3854, %f3855, %f3856, %f3857};
	bar.warp.sync 	-1;
	wmma.mma.sync.aligned.row.col.m32n8k16.f32.f32 {%f3866, %f3867, %f3868, %f3869, %f3870, %f3871, %f3872, %f3873}, {%r2, %r2, %r2, %r2, %r2, %r2, %r2, %r2}, {%r2, %r2, %r2, %r2, %r2, %r2, %r2, %r2}, {%f3858, %f3859, %f3860, %f3861, %f3862, %f3863, %f3864, %f3865};
	bar.warp.sync 	-1;
	wmma.mma.sync.aligned.row.col.m32n8k16.f32.f32 {%f3874, %f3875, %f3876, %f3877, %f3878, %f3879, %f3880, %f3881}, {%r2, %r2, %r2, %r2, %r2, %r2, %r2, %r2}, {%r2, %r2, %r2, %r2, %r2, %r2, %r2, %r2}, {%f3866, %f3867, %f3868, %f3869, %f3870, %f3871, %f3872, %f3873};
	bar.warp.sync 	-1;
	wmma.mma.sync.aligned.row.col.m32n8k16.f32.f32 {%f3882, %f3883, %f3884, %f3885, %f3886, %f3887, %f3888, %f3889}, {%r2, %r2, %r2, %r2, %r2, %r2, %r2, %r2}, {%r2, %r2, %r2, %r2, %r2, %r2, %r2, %r2}, {%f3874, %f3875, %f3876, %f3877, %f3878, %f3879, %f3880, %f3881};
	bar.warp.sync 	-1;
	wmma.mma.sync.aligned.row.col.m32n8k16.f32.f32 {%f3890, %f3891, %f3892, %f3893, %f3894, %f3895, %f3896, %f3897}, {%r2, %r2, %r2, %r2, %r2, %r2, %r2, %r2}, {%r2, %r2, %r2, %r2, %r2, %r2, %r2, %r2}, {%f3882, %f3883, %f3884, %f3885, %f3886, %f3887, %f3888, %f3889};
	bar.warp.sync 	-1;
	wmma.mma.sync.aligned.row.col.m32n8k16.f32.f32 {%f3898, %f3899, %f3900, %f3901, %f3902, %f3903, %f3904, %f3905}, {%r2, %r2, %r2, %r2, %r2, %r2, %r2, %r2}, {%r2, %r2, %r2, %r2, %r2, %r2, %r2, %r2}, {%f3890, %f3891, %f3892, %f3893, %f3894, %f3895, %f3896, %f3897};
	bar.warp.sync 	-1;
	wmma.mma.sync.aligned.row.col.m32n8k16.f32.f32 {%f3906, %f3907, %f3908, %f3909, %f3910, %f3911, %f3912, %f3913}, {%r2, %r2, %r2, %r2, %r2, %r2, %r2, %r2}, {%r2, %r2, %r2, %r2, %r2, %r2, %r2, %r2}, {%f3898, %f3899, %f3900, %f3901, %f3902, %f3903, %f3904, %f3905};
	bar.warp.sync 	-1;
	wmma.mma.sync.aligned.row.col.m32n8k16.f32.f32 {%f3914, %f3915, %f3916, %f3917, %f3918, %f3919, %f3920, %f3921}, {%r2, %r2, %r2, %r2, %r2, %r2, %r2, %r2}, {%r2, %r2, %r2, %r2, %r2, %r2, %r2, %r2}, {%f3906, %f3907, %f3908, %f3909, %f3910, %f3911, %f3912, %f3913};
	bar.warp.sync 	-1;
	wmma.mma.sync.aligned.row.col.m32n8k16.f32.f32 {%f3922, %f3923, %f3924, %f3925, %f3926, %f3927, %f3928, %f3929}, {%r2, %r2, %r2, %r2, %r2, %r2, %r2, %r2}, {%r2, %r2, %r2, %r2, %r2, %r2, %r2, %r2}, {%f3914, %f3915, %f3916, %f3917, %f3918, %f3919, %f3920, %f3921};
	bar.warp.sync 	-1;
	wmma.mma.sync.aligned.row.col.m32n8k16.f32.f32 {%f3930, %f3931, %f3932, %f3933, %f3934, %f3935, %f3936, %f3937}, {%r2, %r2, %r2, %r2, %r2, %r2, %r2, %r2}, {%r2, %r2, %r2, %r2, %r2, %r2, %r2, %r2}, {%f3922, %f3923, %f3924, %f3925, %f3926, %f3927, %f3928, %f3929};
	bar.warp.sync 	-1;
	wmma.mma.sync.aligned.row.col.m32n8k16.f32.f32 {%f3938, %f3939, %f3940, %f3941, %f3942, %f3943, %f3944, %f3945}, {%r2, %r2, %r2, %r2, %r2, %r2, %r2, %r2}, {%r2, %r2, %r2, %r2, %r2, %r2, %r2, %r2}, {%f3930, %f3931, %f3932, %f3933, %f3934, %f3935, %f3936, %f3937};
	bar.warp.sync 	-1;
	wmma.mma.sync.aligned.row.col.m32n8k16.f32.f32 {%f3946, %f3947, %f3948, %f3949, %f3950, %f3951, %f3952, %f3953}, {%r2, %r2, %r2, %r2, %r2, %r2, %r2, %r2}, {%r2, %r2, %r2, %r2, %r2, %r2, %r2, %r2}, {%f3938, %f3939, %f3940, %f3941, %f3942, %f3943, %f3944, %f3945};
	bar.warp.sync 	-1;
	wmma.mma.sync.aligned.row.col.m32n8k16.f32.f32 {%f3954, %f3955, %f3956, %f3957, %f3958, %f3959, %f3960, %f3961}, {%r2, %r2, %r2, %r2, %r2, %r2, %r2, %r2}, {%r2, %r2, %r2, %r2, %r2, %r2, %r2, %r2}, {%f3946, %f3947, %f3948, %f3949, %f3950, %f3951, %f3952, %f3953};
	bar.warp.sync 	-1;
	wmma.mma.sync.aligned.row.col.m32n8k16.f32.f32 {%f3962, %f3963, %f3964, %f3965, %f3966, %f3967, %f3968, %f3969}, {%r2, %r2, %r2, %r2, %r2, %r2, %r2, %r2}, {%r2, %r2, %r2, %r2, %r2, %r2, %r2, %r2}, {%f3954, %f3955, %f3956, %f3957, %f3958, %f3959, %f3960, %f3961};
	bar.warp.sync 	-1;
	wmma.mma.sync.aligned.row.col.m32n8k16.f32.f32 {%f3970, %f3971, %f3972, %f3973, %f3974, %f3975, %f3976, %f3977}, {%r2, %r2, %r2, %r2, %r2, %r2, %r2, %r2}, {%r2, %r2, %r2, %r2, %r2, %r2, %r2, %r2}, {%f3962, %f3963, %f3964, %f3965, %f3966, %f3967, %f3968, %f3969};
	bar.warp.sync 	-1;
	wmma.mma.sync.aligned.row.col.m32n8k16.f32.f32 {%f3978, %f3979, %f3980, %f3981, %f3982, %f3983, %f3984, %f3985}, {%r2, %r2, %r2, %r2, %r2, %r2, %r2, %r2}, {%r2, %r2, %r2, %r2, %r2, %r2, %r2, %r2}, {%f3970, %f3971, %f3972, %f3973, %f3974, %f3975, %f3976, %f3977};
	bar.warp.sync 	-1;
	wmma.mma.sync.aligned.row.col.m32n8k16.f32.f32 {%f3986, %f3987, %f3988, %f3989, %f3990, %f3991, %f3992, %f3993}, {%r2, %r2, %r2, %r2, %r2, %r2, %r2, %r2}, {%r2, %r2, %r2, %r2, %r2, %r2, %r2, %r2}, {%f3978, %f3979, %f3980, %f3981, %f3982, %f3983, %f3984, %f3985};
	bar.warp.sync 	-1;
	wmma.mma.sync.aligned.row.col.m32n8k16.f32.f32 {%f3994, %f3995, %f3996, %f3997, %f3998, %f3999, %f4000, %f4001}, {%r2, %r2, %r2, %r2, %r2, %r2, %r2, %r2}, {%r2, %r2, %r2, %r2, %r2, %r2, %r2, %r2}, {%f3986, %f3987, %f3988, %f3989, %f3990, %f3991, %f3992, %f3993};
	bar.warp.sync 	-1;
	wmma.mma.sync.aligned.row.col.m32n8k16.f32.f32 {%f4002, %f4003, %f4004, %f4005, %f4006, %f4007, %f4008, %f4009}, {%r2, %r2, %r2, %r2, %r2, %r2, %r2, %r2}, {%r2, %r2, %r2, %r2, %r2, %r2, %r2, %r2}, {%f3994, %f3995, %f3996, %f3997, %f3998, %f3999, %f4000, %f4001};
	bar.warp.sync 	-1;
	wmma.mma.sync.aligned.row.col.m32n8k16.f32.f32 {%f4010, %f4011, %f4012, %f4013, %f4014, %f4015, %f4016, %f4017}, {%r2, %r2, %r2, %r2, %r2, %r2, %r2, %r2}, {%r2, %r2, %r2, %r2, %r2, %r2, %r2, %r2}, {%f4002, %f4003, %f4004, %f4005, %f4006, %f4007, %f4008, %f4009};
	bar.warp.sync 	-1;
	wmma.mma.sync.aligned.row.col.m32n8k16.f32.f32 {%f4018, %f4019, %f4020, %f4021, %f4022, %f4023, %f4024, %f4025}, {%r2, %r2, %r2, %r2, %r2, %r2, %r2, %r2}, {%r2, %r2, %r2, %r2, %r2, %r2, %r2, %r2}, {%f4010, %f4011, %f4012, %f4013, %f4014, %f4015, %f4016, %f4017};
	bar.warp.sync 	-1;
	wmma.mma.sync.aligned.row.col.m32n8k16.f32.f32 {%f4026, %f4027, %f4028, %f4029, %f4030, %f4031, %f4032, %f4033}, {%r2, %r2, %r2, %r2, %r2, %r2, %r2, %r2}, {%r2, %r2, %r2, %r2, %r2, %r2, %r2, %r2}, {%f4018, %f4019, %f4020, %f4021, %f4022, %f4023, %f4024, %f4025};
	bar.warp.sync 	-1;
	wmma.mma.sync.aligned.row.col.m32n8k16.f32.f32 {%f4034, %f4035, %f4036, %f4037, %f4038, %f4039, %f4040, %f4041}, {%r2, %r2, %r2, %r2, %r2, %r2, %r2, %r2}, {%r2, %r2, %r2, %r2, %r2, %r2, %r2, %r2}, {%f4026, %f4027, %f4028, %f4029, %f4030, %f4031, %f4032, %f4033};
	bar.warp.sync 	-1;
	wmma.mma.sync.aligned.row.col.m32n8k16.f32.f32 {%f4042, %f4043, %f4044, %f4045, %f4046, %f4047, %f4048, %f4049}, {%r2, %r2, %r2, %r2, %r2, %r2, %r2, %r2}, {%r2, %r2, %r2, %r2, %r2, %r2, %r2, %r2}, {%f4034, %f4035, %f4036, %f4037, %f4038, %f4039, %f4040, %f4041};
	bar.warp.sync 	-1;
	wmma.mma.sync.aligned.row.col.m32n8k16.f32.f32 {%f4050, %f4051, %f4052, %f4053, %f4054, %f4055, %f4056, %f4057}, {%r2, %r2, %r2, %r2, %r2, %r2, %r2, %r2}, {%r2, %r2, %r2, %r2, %r2, %r2, %r2, %r2}, {%f4042, %f4043, %f4044, %f4045, %f4046, %f4047, %f4048, %f4049};
	bar.warp.sync 	-1;
	wmma.mma.sync.aligned.row.col.m32n8k16.f32.f32 {%f4058, %f4059, %f4060, %f4061, %f4062, %f4063, %f4064, %f4065}, {%r2, %r2, %r2, %r2, %r2, %r2, %r2, %r2}, {%r2, %r2, %r2, %r2, %r2, %r2, %r2, %r2}, {%f4050, %f4051, %f4052, %f4053, %f4054, %f4055, %f4056, %f4057};
	bar.warp.sync 	-1;
	wmma.mma.sync.aligned.row.col.m32n8k16.f32.f32 {%f4066, %f4067, %f4068, %f4069, %f4070, %f4071, %f4072, %f4073}, {%r2, %r2, %r2, %r2, %r2, %r2, %r2, %r2}, {%r2, %r2, %r2, %r2, %r2, %r2, %r2, %r2}, {%f4058, %f4059, %f4060, %f4061, %f4062, %f4063, %f4064, %f4065};
	bar.warp.sync 	-1;
	wmma.mma.sync.aligned.row.col.m32n8k16.f32.f32 {%f4074, %f4075, %f4076, %f4077, %f4078, %f4079, %f4080, %f4081}, {%r2, %r2, %r2, %r2, %r2, %r2, %r2, %r2}, {%r2, %r2, %r2, %r2, %r2, %r2, %r2, %r2}, {%f4066, %f4067, %f4068, %f4069, %f4070, %f4071, %f4072, %f4073};
	bar.warp.sync 	-1;
	wmma.mma.sync.aligned.row.col.m32n8k16.f32.f32 {%f4082, %f4083, %f4084, %f4085, %f4086, %f4087, %f4088, %f4089}, {%r2, %r2, %r2, %r2, %r2, %r2, %r2, %r2}, {%r2, %r2, %r2, %r2, %r2, %r2, %r2, %r2}, {%f4074, %f4075, %f4076, %f4077, %f4078, %f4079, %f4080, %f4081};
	bar.warp.sync 	-1;
	wmma.mma.sync.aligned.row.col.m32n8k16.f32.f32 {%f4090, %f4091, %f4092, %f4093, %f4094, %f4095, %f4096, %f4097}, {%r2, %r2, %r2, %r2, %r2, %r2, %r2, %r2}, {%r2, %r2, %r2, %r2, %r2, %r2, %r2, %r2}, {%f4082, %f4083, %f4084, %f4085, %f4086, %f4087, %f4088, %f4089};
	bar.warp.sync 	-1;
	wmma.mma.sync.aligned.row.col.m32n8k16.f32.f32 {%f4098, %f4099, %f4100, %f4101, %f4102, %f4103, %f4104, %f4105}, {%r2, %r2, %r2, %r2, %r2, %r2, %r2, %r2}, {%r2, %r2, %r2, %r2, %r2, %r2, %r2, %r2}, {%f4090, %f4091, %f4092, %f4093, %f4094, %f4095, %f4096, %f4097};
	bar.warp.sync 	-1;
	wmma.mma.sync.aligned.row.col.m32n8k16.f32.f32 {%f4106, %f4107, %f4108, %f4109, %f4110, %f4111, %f4112, %f4113}, {%r2, %r2, %r2, %r2, %r2, %r2, %r2, %r2}, {%r2, %r2, %r2, %r2, %r2, %r2, %r2, %r2}, {%f4098, %f4099, %f4100, %f4101, %f4102, %f4103, %f4104, %f4105};
	bar.warp.sync 	-1;
	wmma.mma.sync.aligned.row.col.m32n8k16.f32.f32 {%f4114, %f4115, %f4116, %f4117, %f4118, %f4119, %f4120, %f4121}, {%r2, %r2, %r2, %r2, %r2, %r2, %r2, %r2}, {%r2, %r2, %r2, %r2, %r2, %r2, %r2, %r2}, {%f4106, %f4107, %f4108, %f4109, %f4110, %f4111, %f4112, %f4113};
	bar.warp.sync 	-1;
	wmma.mma.sync.aligned.row.col.m32n8k16.f32.f32 {%f4122, %f4123, %f4124, %f4125, %f4126, %f4127, %f4128, %f4129}, {%r2, %r2, %r2, %r2, %r2, %r2, %r2, %r2}, {%r2, %r2, %r2, %r2, %r2, %r2, %r2, %r2}, {%f4114, %f4115, %f4116, %f4117, %f4118, %f4119, %f4120, %f4121};
	bar.warp.sync 	-1;
	wmma.mma.sync.aligned.row.col.m32n8k16.f32.f32 {%f4130, %f4131, %f4132, %f4133, %f4134, %f4135, %f4136, %f4137}, {%r2, %r2, %r2, %r2, %r2, %r2, %r2, %r2}, {%r2, %r2, %r2, %r2, %r2, %r2, %r2, %r2}, {%f4122, %f4123, %f4124, %f4125, %f4126, %f4127, %f4128, %f4129};
	bar.warp.sync 	-1;
	wmma.mma.sync.aligned.row.col.m32n8k16.f32.f32 {%f4138, %f4139, %f4140, %f4141, %f4142, %f4143, %f4144, %f4145}, {%r2, %r2, %r2, %r2, %r2, %r2, %r2, %r2}, {%r2, %r2, %r2, %r2, %r2, %r2, %r2, %r2}, {%f4130, %f4131, %f4132, %f4133, %f4134, %f4135, %f4136, %f4137};
	bar.warp.sync 	-1;
	wmma.mma.sync.aligned.row.col.m32n8k16.f32.f32 {%f4146, %f4147, %f4148, %f4149, %f4150, %f4151, %f4152, %f4153}, {%r2, %r2, %r2, %r2, %r2, %r2, %r2, %r2}, {%r2, %r2, %r2, %r2, %r2, %r2, %r2, %r2}, {%f4138, %f4139, %f4140, %f4141, %f4142, %f4143, %f4144, %f4145};
	bar.warp.sync 	-1;
	wmma.mma.sync.aligned.row.col.m32n8k16.f32.f32 {%f4154, %f4155, %f4156, %f4157, %f4158, %f4159, %f4160, %f4161}, {%r2, %r2, %r2, %r2, %r2, %r2, %r2, %r2}, {%r2, %r2, %r2, %r2, %r2, %r2, %r2, %r2}, {%f4146, %f4147, %f4148, %f4149, %f4150, %f4151, %f4152, %f4153};
	bar.warp.sync 	-1;
	wmma.mma.sync.aligned.row.col.m32n8k16.f32.f32 {%f4162, %f4163, %f4164, %f4165, %f4166, %f4167, %f4168, %f4169}, {%r2, %r2, %r2, %r2, %r2, %r2, %r2, %r2}, {%r2, %r2, %r2, %r2, %r2, %r2, %r2, %r2}, {%f4154, %f4155, %f4156, %f4157, %f4158, %f4159, %f4160, %f4161};
	bar.warp.sync 	-1;
	wmma.mma.sync.aligned.row.col.m32n8k16.f32.f32 {%f4170, %f4171, %f4172, %f4173, %f4174, %f4175, %f4176, %f4177}, {%r2, %r2, %r2, %r2, %r2, %r2, %r2, %r2}, {%r2, %r2, %r2, %r2, %r2, %r2, %r2, %r2}, {%f4162, %f4163, %f4164, %f4165, %f4166, %f4167, %f4168, %f4169};
	bar.warp.sync 	-1;
	wmma.mma.sync.aligned.row.col.m32n8k16.f32.f32 {%f4178, %f4179, %f4180, %f4181, %f4182, %f4183, %f4184, %f4185}, {%r2, %r2, %r2, %r2, %r2, %r2, %r2, %r2}, {%r2, %r2, %r2, %r2, %r2, %r2, %r2, %r2}, {%f4170, %f4171, %f4172, %f4173, %f4174, %f4175, %f4176, %f4177};
	bar.warp.sync 	-1;
	wmma.mma.sync.aligned.row.col.m32n8k16.f32.f32 {%f4186, %f4187, %f4188, %f4189, %f4190, %f4191, %f4192, %f4193}, {%r2, %r2, %r2, %r2, %r2, %r2, %r2, %r2}, {%r2, %r2, %r2, %r2, %r2, %r2, %r2, %r2}, {%f4178, %f4179, %f4180, %f4181, %f4182, %f4183, %f4184, %f4185};
	bar.warp.sync 	-1;
	wmma.mma.sync.aligned.row.col.m32n8k16.f32.f32 {%f4194, %f4195, %f4196, %f4197, %f4198, %f4199, %f4200, %f4201}, {%r2, %r2, %r2, %r2, %r2, %r2, %r2, %r2}, {%r2, %r2, %r2, %r2, %r2, %r2, %r2, %r2}, {%f4186, %f4187, %f4188, %f4189, %f4190, %f4191, %f4192, %f4193};
	bar.warp.sync 	-1;
	wmma.mma.sync.aligned.row.col.m32n8k16.f32.f32 {%f4202, %f4203, %f4204, %f4205, %f4206, %f4207, %f4208, %f4209}, {%r2, %r2, %r2, %r2, %r2, %r2, %r2, %r2}, {%r2, %r2, %r2, %r2, %r2, %r2, %r2, %r2}, {%f4194, %f4195, %f4196, %f4197, %f4198, %f4199, %f4200, %f4201};
	bar.warp.sync 	-1;
	wmma.mma.sync.aligned.row.col.m32n8k16.f32.f32 {%f4210, %f4211, %f4212, %f4213, %f4214, %f4215, %f4216, %f4217}, {%r2, %r2, %r2, %r2, %r2, %r2, %r2, %r2}, {%r2, %r2, %r2, %r2, %r2, %r2, %r2, %r2}, {%f4202, %f4203, %f4204, %f4205, %f4206, %f4207, %f4208, %f4209};
	bar.warp.sync 	-1;
	wmma.mma.sync.aligned.row.col.m32n8k16.f32.f32 {%f4218, %f4219, %f4220, %f4221, %f4222, %f4223, %f4224, %f4225}, {%r2, %r2, %r2, %r2, %r2, %r2, %r2, %r2}, {%r2, %r2, %r2, %r2, %r2, %r2, %r2, %r2}, {%f4210, %f4211, %f4212, %f4213, %f4214, %f4215, %f4216, %f4217};
	bar.warp.sync 	-1;
	wmma.mma.sync.aligned.row.col.m32n8k16.f32.f32 {%f4226, %f4227, %f4228, %f4229, %f4230, %f4231, %f4232, %f4233}, {%r2, %r2, %r2, %r2, %r2, %r2, %r2, %r2}, {%r2, %r2, %r2, %r2, %r2, %r2, %r2, %r2}, {%f4218, %f4219, %f4220, %f4221, %f4222, %f4223, %f4224, %f4225};
	bar.warp.sync 	-1;
	wmma.mma.sync.aligned.row.col.m32n8k16.f32.f32 {%f4234, %f4235, %f4236, %f4237, %f4238, %f4239, %f4240, %f4241}, {%r2, %r2, %r2, %r2, %r2, %r2, %r2, %r2}, {%r2, %r2, %r2, %r2, %r2, %r2, %r2, %r2}, {%f4226, %f4227, %f4228, %f4229, %f4230, %f4231, %f4232, %f4233};
	bar.warp.sync 	-1;
	wmma.mma.sync.aligned.row.col.m32n8k16.f32.f32 {%f4242, %f4243, %f4244, %f4245, %f4246, %f4247, %f4248, %f4249}, {%r2, %r2, %r2, %r2, %r2, %r2, %r2, %r2}, {%r2, %r2, %r2, %r2, %r2, %r2, %r2, %r2}, {%f4234, %f4235, %f4236, %f4237, %f4238, %f4239, %f4240, %f4241};
	bar.warp.sync 	-1;
	wmma.mma.sync.aligned.row.col.m32n8k16.f32.f32 {%f4250, %f4251, %f4252, %f4253, %f4254, %f4255, %f4256, %f4257}, {%r2, %r2, %r2, %r2, %r2, %r2, %r2, %r2}, {%r2, %r2, %r2, %r2, %r2, %r2, %r2, %r2}, {%f4242, %f4243, %f4244, %f4245, %f4246, %f4247, %f4248, %f4249};
	bar.warp.sync 	-1;
	wmma.mma.sync.aligned.row.col.m32n8k16.f32.f32 {%f4258, %f4259, %f4260, %f4261, %f4262, %f4263, %f4264, %f4265}, {%r2, %r2, %r2, %r2, %r2, %r2, %r2, %r2}, {%r2, %r2, %r2, %r2, %r2, %r2, %r2, %r2}, {%f4250, %f4251, %f4252, %f4253, %f4254, %f4255, %f4256, %f4257};
	bar.warp.sync 	-1;
	wmma.mma.sync.aligned.row.col.m32n8k16.f32.f32 {%f4266, %f4267, %f4268, %f4269, %f4270, %f4271, %f4272, %f4273}, {%r2, %r2, %r2, %r2, %r2, %r2, %r2, %r2}, {%r2, %r2, %r2, %r2, %r2, %r2, %r2, %r2}, {%f4258, %f4259, %f4260, %f4261, %f4262, %f4263, %f4264, %f4265};
	bar.warp.sync 	-1;
	wmma.mma.sync.aligned.row.col.m32n8k16.f32.f32 {%f4274, %f4275, %f4276, %f4277, %f4278, %f4279, %f4280, %f4281}, {%r2, %r2, %r2, %r2, %r2, %r2, %r2, %r2}, {%r2, %r2, %r2, %r2, %r2, %r2, %r2, %r2}, {%f4266, %f4267, %f4268, %f4269, %f4270, %f4271, %f4272, %f4273};
	bar.warp.sync 	-1;
	wmma.mma.sync.aligned.row.col.m32n8k16.f32.f32 {%f4282, %f4283, %f4284, %f4285, %f4286, %f4287, %f4288, %f4289}, {%r2, %r2, %r2, %r2, %r2, %r2, %r2, %r2}, {%r2, %r2, %r2, %r2, %r2, %r2, %r2, %r2}, {%f4274, %f4275, %f4276, %f4277, %f4278, %f4279, %f4280, %f4281};
	bar.warp.sync 	-1;
	wmma.mma.sync.aligned.row.col.m32n8k16.f32.f32 {%f4290, %f4291, %f4292, %f4293, %f4294, %f4295, %f4296, %f4297}, {%r2, %r2, %r2, %r2, %r2, %r2, %r2, %r2}, {%r2, %r2, %r2, %r2, %r2, %r2, %r2, %r2}, {%f4282, %f4283, %f4284, %f4285, %f4286, %f4287, %f4288, %f4289};
	bar.warp.sync 	-1;
	wmma.mma.sync.aligned.row.col.m32n8k16.f32.f32 {%f4298, %f4299, %f4300, %f4301, %f4302, %f4303, %f4304, %f4305}, {%r2, %r2, %r2, %r2, %r2, %r2, %r2, %r2}, {%r2, %r2, %r2, %r2, %r2, %r2, %r2, %r2}, {%f4290, %f4291, %f4292, %f4293, %f4294, %f4295, %f4296, %f4297};
	bar.warp.sync 	-1;
	wmma.mma.sync.aligned.row.col.m32n8k16.f32.f32 {%f4306, %f4307, %f4308, %f4309, %f4310, %f4311, %f4312, %f4313}, {%r2, %r2, %r2, %r2, %r2, %r2, %r2, %r2}, {%r2, %r2, %r2, %r2, %r2, %r2, %r2, %r2}, {%f4298, %f4299, %f4300, %f4301, %f4302, %f4303, %f4304, %f4305};
	bar.warp.sync 	-1;
	wmma.mma.sync.aligned.row.col.m32n8k16.f32.f32 {%f4314, %f4315, %f4316, %f4317, %f4318, %f4319, %f4320, %f4321}, {%r2, %r2, %r2, %r2, %r2, %r2, %r2, %r2}, {%r2, %r2, %r2, %r2, %r2, %r2, %r2, %r2}, {%f4306, %f4307, %f4308, %f4309, %f4310, %f4311, %f4312, %f4313};
	bar.warp.sync 	-1;
	wmma.mma.sync.aligned.row.col.m32n8k16.f32.f32 {%f4322, %f4323, %f4324, %f4325, %f4326, %f4327, %f4328, %f4329}, {%r2, %r2, %r2, %r2, %r2, %r2, %r2, %r2}, {%r2, %r2, %r2, %r2, %r2, %r2, %r2, %r2}, {%f4314, %f4315, %f4316, %f4317, %f4318, %f4319, %f4320, %f4321};
	bar.warp.sync 	-1;
	wmma.mma.sync.aligned.row.col.m32n8k16.f32.f32 {%f4330, %f4331, %f4332, %f4333, %f4334, %f4335, %f4336, %f4337}, {%r2, %r2, %r2, %r2, %r2, %r2, %r2, %r2}, {%r2, %r2, %r2, %r2, %r2, %r2, %r2, %r2}, {%f4322, %f4323, %f4324, %f4325, %f4326, %f4327, %f4328, %f4329};
	bar.warp.sync 	-1;
	wmma.mma.sync.aligned.row.col.m32n8k16.f32.f32 {%f4338, %f4339, %f4340, %f4341, %f4342, %f4343, %f4344, %f4345}, {%r2, %r2, %r2, %r2, %r2, %r2, %r2, %r2}, {%r2, %r2, %r2, %r2, %r2, %r2, %r2, %r2}, {%f4330, %f4331, %f4332, %f4333, %f4334, %f4335, %f4336, %f4337};
	bar.warp.sync 	-1;
	wmma.mma.sync.aligned.row.col.m32n8k16.f32.f32 {%f4346, %f4347, %f4348, %f4349, %f4350, %f4351, %f4352, %f4353}, {%r2, %r2, %r2, %r2, %r2, %r2, %r2, %r2}, {%r2, %r2, %r2, %r2, %r2, %r2, %r2, %r2}, {%f4338, %f4339, %f4340, %f4341, %f4342, %f4343, %f4344, %f4345};
	bar.warp.sync 	-1;
	wmma.mma.sync.aligned.row.col.m32n8k16.f32.f32 {%f4354, %f4355, %f4356, %f4357, %f4358, %f4359, %f4360, %f4361}, {%r2, %r2, %r2, %r2, %r2, %r2, %r2, %r2}, {%r2, %r2, %r2, %r2, %r2, %r2, %r2, %r2}, {%f4346, %f4347, %f4348, %f4349, %f4350, %f4351, %f4352, %f4353};
	bar.warp.sync 	-1;
	wmma.mma.sync.aligned.row.col.m32n8k16.f32.f32 {%f4362, %f4363, %f4364, %f4365, %f4366, %f4367, %f4368, %f4369}, {%r2, %r2, %r2, %r2, %r2, %r2, %r2, %r2}, {%r2, %r2, %r2, %r2, %r2, %r2, %r2, %r2}, {%f4354, %f4355, %f4356, %f4357, %f4358, %f4359, %f4360, %f4361};
	bar.warp.sync 	-1;
	wmma.mma.sync.aligned.row.col.m32n8k16.f32.f32 {%f4370, %f4371, %f4372, %f4373, %f4374, %f4375, %f4376, %f4377}, {%r2, %r2, %r2, %r2, %r2, %r2, %r2, %r2}, {%r2, %r2, %r2, %r2, %r2, %r2, %r2, %r2}, {%f4362, %f4363, %f4364, %f4365, %f4366, %f4367, %f4368, %f4369};
	bar.warp.sync 	-1;
	wmma.mma.sync.aligned.row.col.m32n8k16.f32.f32 {%f4378, %f4379, %f4380, %f4381, %f4382, %f4383, %f4384, %f4385}, {%r2, %r2, %r2, %r2, %r2, %r2, %r2, %r2}, {%r2, %r2, %r2, %r2, %r2, %r2, %r2, %r2}, {%f4370, %f4371, %f4372, %f4373, %f4374, %f4375, %f4376, %f4377};
	bar.warp.sync 	-1;
	wmma.mma.sync.aligned.row.col.m32n8k16.f32.f32 {%f4386, %f4387, %f4388, %f4389, %f4390, %f4391, %f4392, %f4393}, {%r2, %r2, %r2, %r2, %r2, %r2, %r2, %r2}, {%r2, %r2, %r2, %r2, %r2, %r2, %r2, %r2}, {%f4378, %f4379, %f4380, %f4381, %f4382, %f4383, %f4384, %f4385};
	bar.warp.sync 	-1;
	wmma.mma.sync.aligned.row.col.m32n8k16.f32.f32 {%f4394, %f4395, %f4396, %f4397, %f4398, %f4399, %f4400, %f4401}, {%r2, %r2, %r2, %r2, %r2, %r2, %r2, %r2}, {%r2, %r2, %r2, %r2, %r2, %r2, %r2, %r2}, {%f4386, %f4387, %f4388, %f4389, %f4390, %f4391, %f4392, %f4393};
	bar.warp.sync 	-1;
	wmma.mma.sync.aligned.row.col.m32n8k16.f32.f32 {%f4402, %f4403, %f4404, %f4405, %f4406, %f4407, %f4408, %f4409}, {%r2, %r2, %r2, %r2, %r2, %r2, %r2, %r2}, {%r2, %r2, %r2, %r2, %r2, %r2, %r2, %r2}, {%f4394, %f4395, %f4396, %f4397, %f4398, %f4399, %f4400, %f4401};
	bar.warp.sync 	-1;
	wmma.mma.sync.aligned.row.col.m32n8k16.f32.f32 {%f4410, %f4411, %f4412, %f4413, %f4414, %f4415, %f4416, %f4417}, {%r2, %r2, %r2, %r2, %r2, %r2, %r2, %r2}, {%r2, %r2, %r2, %r2, %r2, %r2, %r2, %r2}, {%f4402, %f4403, %f4404, %f4405, %f4406, %f4407, %f4408, %f4409};
	bar.warp.sync 	-1;
	wmma.mma.sync.aligned.row.col.m32n8k16.f32.f32 {%f4418, %f4419, %f4420, %f4421, %f4422, %f4423, %f4424, %f4425}, {%r2, %r2, %r2, %r2, %r2, %r2, %r2, %r2}, {%r2, %r2, %r2, %r2, %r2, %r2, %r2, %r2}, {%f4410, %f4411, %f4412, %f4413, %f4414, %f4415, %f4416, %f4417};
	bar.warp.sync 	-1;
	wmma.mma.sync.aligned.row.col.m32n8k16.f32.f32 {%f4426, %f4427, %f4428, %f4429, %f4430, %f4431, %f4432, %f4433}, {%r2, %r2, %r2, %r2, %r2, %r2, %r2, %r2}, {%r2, %r2, %r2, %r2, %r2, %r2, %r2, %r2}, {%f4418, %f4419, %f4420, %f4421, %f4422, %f4423, %f4424, %f4425};
	bar.warp.sync 	-1;
	wmma.mma.sync.aligned.row.col.m32n8k16.f32.f32 {%f4434, %f4435, %f4436, %f4437, %f4438, %f4439, %f4440, %f4441}, {%r2, %r2, %r2, %r2, %r2, %r2, %r2, %r2}, {%r2, %r2, %r2, %r2, %r2, %r2, %r2, %r2}, {%f4426, %f4427, %f4428, %f4429, %f4430, %f4431, %f4432, %f4433};
	bar.warp.sync 	-1;
	wmma.mma.sync.aligned.row.col.m32n8k16.f32.f32 {%f4442, %f4443, %f4444, %f4445, %f4446, %f4447, %f4448, %f4449}, {%r2, %r2, %r2, %r2, %r2, %r2, %r2, %r2}, {%r2, %r2, %r2, %r2, %r2, %r2, %r2, %r2}, {%f4434, %f4435, %f4436, %f4437, %f4438, %f4439, %f4440, %f4441};
	bar.warp.sync 	-1;
	wmma.mma.sync.aligned.row.col.m32n8k16.f32.f32 {%f4450, %f4451, %f4452, %f4453, %f4454, %f4455, %f4456, %f4457}, {%r2, %r2, %r2, %r2, %r2, %r2, %r2, %r2}, {%r2, %r2, %r2, %r2, %r2, %r2, %r2, %r2}, {%f4442, %f4443, %f4444, %f4445, %f4446, %f4447, %f4448, %f4449};
	bar.warp.sync 	-1;
	wmma.mma.sync.aligned.row.col.m32n8k16.f32.f32 {%f4458, %f4459, %f4460, %f4461, %f4462, %f4463, %f4464, %f4465}, {%r2, %r2, %r2, %r2, %r2, %r2, %r2, %r2}, {%r2, %r2, %r2, %r2, %r2, %r2, %r2, %r2}, {%f4450, %f4451, %f4452, %f4453, %f4454, %f4455, %f4456, %f4457};
	bar.warp.sync 	-1;
	wmma.mma.sync.aligned.row.col.m32n8k16.f32.f32 {%f4466, %f4467, %f4468, %f4469, %f4470, %f4471, %f4472, %f4473}, {%r2, %r2, %r2, %r2, %r2, %r2, %r2, %r2}, {%r2, %r2, %r2, %r2, %r2, %r2, %r2, %r2}, {%f4458, %f4459, %f4460, %f4461, %f4462, %f4463, %f4464, %f4465};
	bar.warp.sync 	-1;
	wmma.mma.sync.aligned.row.col.m32n8k16.f32.f32 {%f4474, %f4475, %f4476, %f4477, %f4478, %f4479, %f4480, %f4481}, {%r2, %r2, %r2, %r2, %r2, %r2, %r2, %r2}, {%r2, %r2, %r2, %r2, %r2, %r2, %r2, %r2}, {%f4466, %f4467, %f4468, %f4469, %f4470, %f4471, %f4472, %f4473};
	bar.warp.sync 	-1;
	wmma.mma.sync.aligned.row.col.m32n8k16.f32.f32 {%f4482, %f4483, %f4484, %f4485, %f4486, %f4487, %f4488, %f4489}, {%r2, %r2, %r2, %r2, %r2, %r2, %r2, %r2}, {%r2, %r2, %r2, %r2, %r2, %r2, %r2, %r2}, {%f4474, %f4475, %f4476, %f4477, %f4478, %f4479, %f4480, %f4481};
	bar.warp.sync 	-1;
	wmma.mma.sync.aligned.row.col.m32n8k16.f32.f32 {%f4490, %f4491, %f4492, %f4493, %f4494, %f4495, %f4496, %f4497}, {%r2, %r2, %r2, %r2, %r2, %r2, %r2, %r2}, {%r2, %r2, %r2, %r2, %r2, %r2, %r2, %r2}, {%f4482, %f4483, %f4484, %f4485, %f4486, %f4487, %f4488, %f4489};
	bar.warp.sync 	-1;
	wmma.mma.sync.aligned.row.col.m32n8k16.f32.f32 {%f4498, %f4499, %f4500, %f4501, %f4502, %f4503, %f4504, %f4505}, {%r2, %r2, %r2, %r2, %r2, %r2, %r2, %r2}, {%r2, %r2, %r2, %r2, %r2, %r2, %r2, %r2}, {%f4490, %f4491, %f4492, %f4493, %f4494, %f4495, %f4496, %f4497};
	bar.warp.sync 	-1;
	wmma.mma.sync.aligned.row.col.m32n8k16.f32.f32 {%f4506, %f4507, %f4508, %f4509, %f4510, %f4511, %f4512, %f4513}, {%r2, %r2, %r2, %r2, %r2, %r2, %r2, %r2}, {%r2, %r2, %r2, %r2, %r2, %r2, %r2, %r2}, {%f4498, %f4499, %f4500, %f4501, %f4502, %f4503, %f4504, %f4505};
	bar.warp.sync 	-1;
	wmma.mma.sync.aligned.row.col.m32n8k16.f32.f32 {%f4514, %f4515, %f4516, %f4517, %f4518, %f4519, %f4520, %f4521}, {%r2, %r2, %r2, %r2, %r2, %r2, %r2, %r2}, {%r2, %r2, %r2, %r2, %r2, %r2, %r2, %r2}, {%f4506, %f4507, %f4508, %f4509, %f4510, %f4511, %f4512, %f4513};
	bar.warp.sync 	-1;
	wmma.mma.sync.aligned.row.col.m32n8k16.f32.f32 {%f4522, %f4523, %f4524, %f4525, %f4526, %f4527, %f4528, %f4529}, {%r2, %r2, %r2, %r2, %r2, %r2, %r2, %r2}, {%r2, %r2, %r2, %r2, %r2, %r2, %r2, %r2}, {%f4514, %f4515, %f4516, %f4517, %f4518, %f4519, %f4520, %f4521};
	bar.warp.sync 	-1;
	wmma.mma.sync.aligned.row.col.m32n8k16.f32.f32 {%f4530, %f4531, %f4532, %f4533, %f4534, %f4535, %f4536, %f4537}, {%r2, %r2, %r2, %r2, %r2, %r2, %r2, %r2}, {%r2, %r2, %r2, %r2, %r2, %r2, %r2, %r2}, {%f4522, %f4523, %f4524, %f4525, %f4526, %f4527, %f4528, %f4529};
	bar.warp.sync 	-1;
	wmma.mma.sync.aligned.row.col.m32n8k16.f32.f32 {%f4538, %f4539, %f4540, %f4541, %f4542, %f4543, %f4544, %f4545}, {%r2, %r2, %r2, %r2, %r2, %r2, %r2, %r2}, {%r2, %r2, %r2, %r2, %r2, %r2, %r2, %r2}, {%f4530, %f4531, %f4532, %f4533, %f4534, %f4535, %f4536, %f4537};
	bar.warp.sync 	-1;
	wmma.mma.sync.aligned.row.col.m32n8k16.f32.f32 {%f4546, %f4547, %f4548, %f4549, %f4550, %f4551, %f4552, %f4553}, {%r2, %r2, %r2, %r2, %r2, %r2, %r2, %r2}, {%r2, %r2, %r2, %r2, %r2, %r2, %r2, %r2}, {%f4538, %f4539, %f4540, %f4541, %f4542, %f4543, %f4544, %f4545};
	bar.warp.sync 	-1;
	wmma.mma.sync.aligned.row.col.m32n8k16.f32.f32 {%f4554, %f4555, %f4556, %f4557, %f4558, %f4559, %f4560, %f4561}, {%r2, %r2, %r2, %r2, %r2, %r2, %r2, %r2}, {%r2, %r2, %r2, %r2, %r2, %r2, %r2, %r2}, {%f4546, %f4547, %f4548, %f4549, %f4550, %f4551, %f4552, %f4553};
	bar.warp.sync 	-1;
	wmma.mma.sync.aligned.row.col.m32n8k16.f32.f32 {%f4562, %f4563, %f4564, %f4565, %f4566, %f4567, %f4568, %f4569}, {%r2, %r2, %r2, %r2, %r2, %r2, %r2, %r2}, {%r2, %r2, %r2, %r2, %r2, %r2, %r2, %r2}, {%f4554, %f4555, %f4556, %f4557, %f4558, %f4559, %f4560, %f4561};
	bar.warp.sync 	-1;
	wmma.mma.sync.aligned.row.col.m32n8k16.f32.f32 {%f4570, %f4571, %f4572, %f4573, %f4574, %f4575, %f4576, %f4577}, {%r2, %r2, %r2, %r2, %r2, %r2, %r2, %r2}, {%r2, %r2, %r2, %r2, %r2, %r2, %r2, %r2}, {%f4562, %f4563, %f4564, %f4565, %f4566, %f4567, %f4568, %f4569};
	bar.warp.sync 	-1;
	wmma.mma.sync.aligned.row.col.m32n8k16.f32.f32 {%f4578, %f4579, %f4580, %f4581, %f4582, %f4583, %f4584, %f4585}, {%r2, %r2, %r2, %r2, %r2, %r2, %r2, %r2}, {%r2, %r2, %r2, %r2, %r2, %r2, %r2, %r2}, {%f4570, %f4571, %f4572, %f4573, %f4574, %f4575, %f4576, %f4577};
	bar.warp.sync 	-1;
	wmma.mma.sync.aligned.row.col.m32n8k16.f32.f32 {%f4586, %f4587, %f4588, %f4589, %f4590, %f4591, %f4592, %f4593}, {%r2, %r2, %r2, %r2, %r2, %r2, %r2, %r2}, {%r2, %r2, %r2, %r2, %r2, %r2, %r2, %r2}, {%f4578, %f4579, %f4580, %f4581, %f4582, %f4583, %f4584, %f4585};
	bar.warp.sync 	-1;
	wmma.mma.sync.aligned.row.col.m32n8k16.f32.f32 {%f4594, %f4595, %f4596, %f4597, %f4598, %f4599, %f4600, %f4601}, {%r2, %r2, %r2, %r2, %r2, %r2, %r2, %r2}, {%r2, %r2, %r2, %r2, %r2, %r2, %r2, %r2}, {%f4586, %f4587, %f4588, %f4589, %f4590, %f4591, %f4592, %f4593};
	bar.warp.sync 	-1;
	wmma.mma.sync.aligned.row.col.m32n8k16.f32.f32 {%f4602, %f4603, %f4604, %f4605, %f4606, %f4607, %f4608, %f4609}, {%r2, %r2, %r2, %r2, %r2, %r2, %r2, %r2}, {%r2, %r2, %r2, %r2, %r2, %r2, %r2, %r2}, {%f4594, %f4595, %f4596, %f4597, %f4598, %f4599, %f4600, %f4601};
	bar.warp.sync 	-1;
	wmma.mma.sync.aligned.row.col.m32n8k16.f32.f32 {%f4610, %f4611, %f4612, %f4613, %f4614, %f4615, %f4616, %f4617}, {%r2, %r2, %r2, %r2, %r2, %r2, %r2, %r2}, {%r2, %r2, %r2, %r2, %r2, %r2, %r2, %r2}, {%f4602, %f4603, %f4604, %f4605, %f4606, %f4607, %f4608, %f4609};
	bar.warp.sync 	-1;
	wmma.mma.sync.aligned.row.col.m32n8k16.f32.f32 {%f4618, %f4619, %f4620, %f4621, %f4622, %f4623, %f4624, %f4625}, {%r2, %r2, %r2, %r2, %r2, %r2, %r2, %r2}, {%r2, %r2, %r2, %r2, %r2, %r2, %r2, %r2}, {%f4610, %f4611, %f4612, %f4613, %f4614, %f4615, %f4616, %f4617};
	bar.warp.sync 	-1;
	wmma.mma.sync.aligned.row.col.m32n8k16.f32.f32 {%f4626, %f4627, %f4628, %f4629, %f4630, %f4631, %f4632, %f4633}, {%r2, %r2, %r2, %r2, %r2, %r2, %r2, %r2}, {%r2, %r2, %r2, %r2, %r2, %r2, %r2, %r2}, {%f4618, %f4619, %f4620, %f4621, %f4622, %f4623, %f4624, %f4625};
	bar.warp.sync 	-1;
	wmma.mma.sync.aligned.row.col.m32n8k16.f32.f32 {%f4634, %f4635, %f4636, %f4637, %f4638, %f4639, %f4640, %f4641}, {%r2, %r2, %r2, %r2, %r2, %r2, %r2, %r2}, {%r2, %r2, %r2, %r2, %r2, %r2, %r2, %r2}, {%f4626, %f4627, %f4628, %f4629, %f4630, %f4631, %f4632, %f4633};
	bar.warp.sync 	-1;
	wmma.mma.sync.aligned.row.col.m32n8k16.f32.f32 {%f4642, %f4643, %f4644, %f4645, %f4646, %f4647, %f4648, %f4649}, {%r2, %r2, %r2, %r2, %r2, %r2, %r2, %r2}, {%r2, %r2, %r2, %r2, %r2, %r2, %r2, %r2}, {%f4634, %f4635, %f4636, %f4637, %f4638, %f4639, %f4640, %f4641};
	bar.warp.sync 	-1;
	wmma.mma.sync.aligned.row.col.m32n8k16.f32.f32 {%f4650, %f4651, %f4652, %f4653, %f4654, %f4655, %f4656, %f4657}, {%r2, %r2, %r2, %r2, %r2, %r2, %r2, %r2}, {%r2, %r2, %r2, %r2, %r2, %r2, %r2, %r2}, {%f4642, %f4643, %f4644, %f4645, %f4646, %f4647, %f4648, %f4649};
	bar.warp.sync 	-1;
	wmma.mma.sync.aligned.row.col.m32n8k16.f32.f32 {%f4658, %f4659, %f4660, %f4661, %f4662, %f4663, %f4664, %f4665}, {%r2, %r2, %r2, %r2, %r2, %r2, %r2, %r2}, {%r2, %r2, %r2, %r2, %r2, %r2, %r2, %r2}, {%f4650, %f4651, %f4652, %f4653, %f4654, %f4655, %f4656, %f4657};
	bar.warp.sync 	-1;
	wmma.mma.sync.aligned.row.col.m32n8k16.f32.f32 {%f4666, %f4667, %f4668, %f4669, %f4670, %f4671, %f4672, %f4673}, {%r2, %r2, %r2, %r2, %r2, %r2, %r2, %r2}, {%r2, %r2, %r2, %r2, %r2, %r2, %r2, %r2}, {%f4658, %f4659, %f4660, %f4661, %f4662, %f4663, %f4664, %f4665};
	bar.warp.sync 	-1;
	wmma.mma.sync.aligned.row.col.m32n8k16.f32.f32 {%f4674, %f4675, %f4676, %f4677, %f4678, %f4679, %f4680, %f4681}, {%r2, %r2, %r2, %r2, %r2, %r2, %r2, %r2}, {%r2, %r2, %r2, %r2, %r2, %r2, %r2, %r2}, {%f4666, %f4667, %f4668, %f4669, %f4670, %f4671, %f4672, %f4673};
	bar.warp.sync 	-1;
	wmma.mma.sync.aligned.row.col.m32n8k16.f32.f32 {%f4682, %f4683, %f4684, %f4685, %f4686, %f4687, %f4688, %f4689}, {%r2, %r2, %r2, %r2, %r2, %r2, %r2, %r2}, {%r2, %r2, %r2, %r2, %r2, %r2, %r2, %r2}, {%f4674, %f4675, %f4676, %f4677, %f4678, %f4679, %f4680, %f4681};
	bar.warp.sync 	-1;
	wmma.mma.sync.aligned.row.col.m32n8k16.f32.f32 {%f4690, %f4691, %f4692, %f4693, %f4694, %f4695, %f4696, %f4697}, {%r2, %r2, %r2, %r2, %r2, %r2, %r2, %r2}, {%r2, %r2, %r2, %r2, %r2, %r2, %r2, %r2}, {%f4682, %f4683, %f4684, %f4685, %f4686, %f4687, %f4688, %f4689};
	bar.warp.sync 	-1;
	wmma.mma.sync.aligned.row.col.m32n8k16.f32.f32 {%f4698, %f4699, %f4700, %f4701, %f4702, %f4703, %f4704, %f4705}, {%r2, %r2, %r2, %r2, %r2, %r2, %r2, %r2}, {%r2, %r2, %r2, %r2, %r2, %r2, %r2, %r2}, {%f4690, %f4691, %f4692, %f4693, %f4694, %f4695, %f4696, %f4697};
	bar.warp.sync 	-1;
	wmma.mma.sync.aligned.row.col.m32n8k16.f32.f32 {%f4706, %f4707, %f4708, %f4709, %f4710, %f4711, %f4712, %f4713}, {%r2, %r2, %r2, %r2, %r2, %r2, %r2, %r2}, {%r2, %r2, %r2, %r2, %r2, %r2, %r2, %r2}, {%f4698, %f4699, %f4700, %f4701, %f4702, %f4703, %f4704, %f4705};
	bar.warp.sync 	-1;
	wmma.mma.sync.aligned.row.col.m32n8k16.f32.f32 {%f4714, %f4715, %f4716, %f4717, %f4718, %f4719, %f4720, %f4721}, {%r2, %r2, %r2, %r2, %r2, %r2, %r2, %r2}, {%r2, %r2, %r2, %r2, %r2, %r2, %r2, %r2}, {%f4706, %f4707, %f4708, %f4709, %f4710, %f4711, %f4712, %f4713};
	bar.warp.sync 	-1;
	wmma.mma.sync.aligned.row.col.m32n8k16.f32.f32 {%f4722, %f4723, %f4724, %f4725, %f4726, %f4727, %f4728, %f4729}, {%r2, %r2, %r2, %r2, %r2, %r2, %r2, %r2}, {%r2, %r2, %r2, %r2, %r2, %r2, %r2, %r2}, {%f4714, %f4715, %f4716, %f4717, %f4718, %f4719, %f4720, %f4721};
	bar.warp.sync 	-1;
	wmma.mma.sync.aligned.row.col.m32n8k16.f32.f32 {%f4730, %f4731, %f4732, %f4733, %f4734, %f4735, %f4736, %f4737}, {%r2, %r2, %r2, %r2, %r2, %r2, %r2, %r2}, {%r2, %r2, %r2, %r2, %r2, %r2, %r2, %r2}, {%f4722, %f4723, %f4724, %f4725, %f4726, %f4727, %f4728, %f4729};
	bar.warp.sync 	-1;
	wmma.mma.sync.aligned.row.col.m32n8k16.f32.f32 {%f4738, %f4739, %f4740, %f4741, %f4742, %f4743, %f4744, %f4745}, {%r2, %r2, %r2, %r2, %r2, %r2, %r2, %r2}, {%r2, %r2, %r2, %r2, %r2, %r2, %r2, %r2}, {%f4730, %f4731, %f4732, %f4733, %f4734, %f4735, %f4736, %f4737};
	bar.warp.sync 	-1;
	wmma.mma.sync.aligned.row.col.m32n8k16.f32.f32 {%f4746, %f4747, %f4748, %f4749, %f4750, %f4751, %f4752, %f4753}, {%r2, %r2, %r2, %r2, %r2, %r2, %r2, %r2}, {%r2, %r2, %r2, %r2, %r2, %r2, %r2, %r2}, {%f4738, %f4739, %f4740, %f4741, %f4742, %f4743, %f4744, %f4745};
	bar.warp.sync 	-1;
	wmma.mma.sync.aligned.row.col.m32n8k16.f32.f32 {%f4754, %f4755, %f4756, %f4757, %f4758, %f4759, %f4760, %f4761}, {%r2, %r2, %r2, %r2, %r2, %r2, %r2, %r2}, {%r2, %r2, %r2, %r2, %r2, %r2, %r2, %r2}, {%f4746, %f4747, %f4748, %f4749, %f4750, %f4751, %f4752, %f4753};
	bar.warp.sync 	-1;
	wmma.mma.sync.aligned.row.col.m32n8k16.f32.f32 {%f4762, %f4763, %f4764, %f4765, %f4766, %f4767, %f4768, %f4769}, {%r2, %r2, %r2, %r2, %r2, %r2, %r2, %r2}, {%r2, %r2, %r2, %r2, %r2, %r2, %r2, %r2}, {%f4754, %f4755, %f4756, %f4757, %f4758, %f4759, %f4760, %f4761};
	bar.warp.sync 	-1;
	wmma.mma.sync.aligned.row.col.m32n8k16.f32.f32 {%f4770, %f4771, %f4772, %f4773, %f4774, %f4775, %f4776, %f4777}, {%r2, %r2, %r2, %r2, %r2, %r2, %r2, %r2}, {%r2, %r2, %r2, %r2, %r2, %r2, %r2, %r2}, {%f4762, %f4763, %f4764, %f4765, %f4766, %f4767, %f4768, %f4769};
	bar.warp.sync 	-1;
	wmma.mma.sync.aligned.row.col.m32n8k16.f32.f32 {%f4778, %f4779, %f4780, %f4781, %f4782, %f4783, %f4784, %f4785}, {%r2, %r2, %r2, %r2, %r2, %r2, %r2, %r2}, {%r2, %r2, %r2, %r2, %r2, %r2, %r2, %r2}, {%f4770, %f4771, %f4772, %f4773, %f4774, %f4775, %f4776, %f4777};
	bar.warp.sync 	-1;
	wmma.mma.sync.aligned.row.col.m32n8k16.f32.f32 {%f4786, %f4787, %f4788, %f4789, %f4790, %f4791, %f4792, %f4793}, {%r2, %r2, %r2, %r2, %r2, %r2, %r2, %r2}, {%r2, %r2, %r2, %r2, %r2, %r2, %r2, %r2}, {%f4778, %f4779, %f4780, %f4781, %f4782, %f4783, %f4784, %f4785};
	bar.warp.sync 	-1;
	wmma.mma.sync.aligned.row.col.m32n8k16.f32.f32 {%f4794, %f4795, %f4796, %f4797, %f4798, %f4799, %f4800, %f4801}, {%r2, %r2, %r2, %r2, %r2, %r2, %r2, %r2}, {%r2, %r2, %r2, %r2, %r2, %r2, %r2, %r2}, {%f4786, %f4787, %f4788, %f4789, %f4790, %f4791, %f4792, %f4793};
	bar.warp.sync 	-1;
	wmma.mma.sync.aligned.row.col.m32n8k16.f32.f32 {%f4802, %f4803, %f4804, %f4805, %f4806, %f4807, %f4808, %f4809}, {%r2, %r2, %r2, %r2, %r2, %r2, %r2, %r2}, {%r2, %r2, %r2, %r2, %r2, %r2, %r2, %r2}, {%f4794, %f4795, %f4796, %f4797, %f4798, %f4799, %f4800, %f4801};
	bar.warp.sync 	-1;
	wmma.mma.sync.aligned.row.col.m32n8k16.f32.f32 {%f4810, %f4811, %f4812, %f4813, %f4814, %f4815, %f4816, %f4817}, {%r2, %r2, %r2, %r2, %r2, %r2, %r2, %r2}, {%r2, %r2, %r2, %r2, %r2, %r2, %r2, %r2}, {%f4802, %f4803, %f4804, %f4805, %f4806, %f4807, %f4808, %f4809};
	bar.warp.sync 	-1;
	wmma.mma.sync.aligned.row.col.m32n8k16.f32.f32 {%f4818, %f4819, %f4820, %f4821, %f4822, %f4823, %f4824, %f4825}, {%r2, %r2, %r2, %r2, %r2, %r2, %r2, %r2}, {%r2, %r2, %r2, %r2, %r2, %r2, %r2, %r2}, {%f4810, %f4811, %f4812, %f4813, %f4814, %f4815, %f4816, %f4817};
	bar.warp.sync 	-1;
	wmma.mma.sync.aligned.row.col.m32n8k16.f32.f32 {%f4826, %f4827, %f4828, %f4829, %f4830, %f4831, %f4832, %f4833}, {%r2, %r2, %r2, %r2, %r2, %r2, %r2, %r2}, {%r2, %r2, %r2, %r2, %r2, %r2, %r2, %r2}, {%f4818, %f4819, %f4820, %f4821, %f4822, %f4823, %f4824, %f4825};
	bar.warp.sync 	-1;
	wmma.mma.sync.aligned.row.col.m32n8k16.f32.f32 {%f4834, %f4835, %f4836, %f4837, %f4838, %f4839, %f4840, %f4841}, {%r2, %r2, %r2, %r2, %r2, %r2, %r2, %r2}, {%r2, %r2, %r2, %r2, %r2, %r2, %r2, %r2}, {%f4826, %f4827, %f4828, %f4829, %f4830, %f4831, %f4832, %f4833};
	bar.warp.sync 	-1;
	wmma.mma.sync.aligned.row.col.m32n8k16.f32.f32 {%f4842, %f4843, %f4844, %f4845, %f4846, %f4847, %f4848, %f4849}, {%r2, %r2, %r2, %r2, %r2, %r2, %r2, %r2}, {%r2, %r2, %r2, %r2, %r2, %r2, %r2, %r2}, {%f4834, %f4835, %f4836, %f4837, %f4838, %f4839, %f4840, %f4841};
	bar.warp.sync 	-1;
	wmma.mma.sync.aligned.row.col.m32n8k16.f32.f32 {%f4850, %f4851, %f4852, %f4853, %f4854, %f4855, %f4856, %f4857}, {%r2, %r2, %r2, %r2, %r2, %r2, %r2, %r2}, {%r2, %r2, %r2, %r2, %r2, %r2, %r2, %r2}, {%f4842, %f4843, %f4844, %f4845, %f4846, %f4847, %f4848, %f4849};
	bar.warp.sync 	-1;
	wmma.mma.sync.aligned.row.col.m32n8k16.f32.f32 {%f4858, %f4859, %f4860, %f4861, %f4862, %f4863, %f4864, %f4865}, {%r2, %r2, %r2, %r2, %r2, %r2, %r2, %r2}, {%r2, %r2, %r2, %r2, %r2, %r2, %r2, %r2}, {%f4850, %f4851, %f4852, %f4853, %f4854, %f4855, %f4856, %f4857};
	bar.warp.sync 	-1;
	wmma.mma.sync.aligned.row.col.m32n8k16.f32.f32 {%f4866, %f4867, %f4868, %f4869, %f4870, %f4871, %f4872, %f4873}, {%r2, %r2, %r2, %r2, %r2, %r2, %r2, %r2}, {%r2, %r2, %r2, %r2, %r2, %r2, %r2, %r2}, {%f4858, %f4859, %f4860, %f4861, %f4862, %f4863, %f4864, %f4865};
	bar.warp.sync 	-1;
	wmma.mma.sync.aligned.row.col.m32n8k16.f32.f32 {%f4874, %f4875, %f4876, %f4877, %f4878, %f4879, %f4880, %f4881}, {%r2, %r2, %r2, %r2, %r2, %r2, %r2, %r2}, {%r2, %r2, %r2, %r2, %r2, %r2, %r2, %r2}, {%f4866, %f4867, %f4868, %f4869, %f4870, %f4871, %f4872, %f4873};
	bar.warp.sync 	-1;
	wmma.mma.sync.aligned.row.col.m32n8k16.f32.f32 {%f4882, %f4883, %f4884, %f4885, %f4886, %f4887, %f4888, %f4889}, {%r2, %r2, %r2, %r2, %r2, %r2, %r2, %r2}, {%r2, %r2, %r2, %r2, %r2, %r2, %r2, %r2}, {%f4874, %f4875, %f4876, %f4877, %f4878, %f4879, %f4880, %f4881};
	bar.warp.sync 	-1;
	wmma.mma.sync.aligned.row.col.m32n8k16.f32.f32 {%f4890, %f4891, %f4892, %f4893, %f4894, %f4895, %f4896, %f4897}, {%r2, %r2, %r2, %r2, %r2, %r2, %r2, %r2}, {%r2, %r2, %r2, %r2, %r2, %r2, %r2, %r2}, {%f4882, %f4883, %f4884, %f4885, %f4886, %f4887, %f4888, %f4889};
	bar.warp.sync 	-1;
	wmma.mma.sync.aligned.row.col.m32n8k16.f32.f32 {%f4898, %f4899, %f4900, %f4901, %f4902, %f4903, %f4904, %f4905}, {%r2, %r2, %r2, %r2, %r2, %r2, %r2, %r2}, {%r2, %r2, %r2, %r2, %r2, %r2, %r2, %r2}, {%f4890, %f4891, %f4892, %f4893, %f4894, %f4895, %f4896, %f4897};
	bar.warp.sync 	-1;
	wmma.mma.sync.aligned.row.col.m32n8k16.f32.f32 {%f4906, %f4907, %f4908, %f4909, %f4910, %f4911, %f4912, %f4913}, {%r2, %r2, %r2, %r2, %r2, %r2, %r2, %r2}, {%r2, %r2, %r2, %r2, %r2, %r2, %r2, %r2}, {%f4898, %f4899, %f4900, %f4901, %f4902, %f4903, %f4904, %f4905};
	bar.warp.sync 	-1;
	wmma.mma.sync.aligned.row.col.m32n8k16.f32.f32 {%f4914, %f4915, %f4916, %f4917, %f4918, %f4919, %f4920, %f4921}, {%r2, %r2, %r2, %r2, %r2, %r2, %r2, %r2}, {%r2, %r2, %r2, %r2, %r2, %r2, %r2, %r2}, {%f4906, %f4907, %f4908, %f4909, %f4910, %f4911, %f4912, %f4913};
	bar.warp.sync 	-1;
	wmma.mma.sync.aligned.row.col.m32n8k16.f32.f32 {%f4922, %f4923, %f4924, %f4925, %f4926, %f4927, %f4928, %f4929}, {%r2, %r2, %r2, %r2, %r2, %r2, %r2, %r2}, {%r2, %r2, %r2, %r2, %r2, %r2, %r2, %r2}, {%f4914, %f4915, %f4916, %f4917, %f4918, %f4919, %f4920, %f4921};
	bar.warp.sync 	-1;
	wmma.mma.sync.aligned.row.col.m32n8k16.f32.f32 {%f4930, %f4931, %f4932, %f4933, %f4934, %f4935, %f4936, %f4937}, {%r2, %r2, %r2, %r2, %r2, %r2, %r2, %r2}, {%r2, %r2, %r2, %r2, %r2, %r2, %r2, %r2}, {%f4922, %f4923, %f4924, %f4925, %f4926, %f4927, %f4928, %f4929};
	bar.warp.sync 	-1;
	wmma.mma.sync.aligned.row.col.m32n8k16.f32.f32 {%f4938, %f4939, %f4940, %f4941, %f4942, %f4943, %f4944, %f4945}, {%r2, %r2, %r2, %r2, %r2, %r2, %r2, %r2}, {%r2, %r2, %r2, %r2, %r2, %r2, %r2, %r2}, {%f4930, %f4931, %f4932, %f4933, %f4934, %f4935, %f4936, %f4937};
	bar.warp.sync 	-1;
	wmma.mma.sync.aligned.row.col.m32n8k16.f32.f32 {%f4946, %f4947, %f4948, %f4949, %f4950, %f4951, %f4952, %f4953}, {%r2, %r2, %r2, %r2, %r2, %r2, %r2, %r2}, {%r2, %r2, %r2, %r2, %r2, %r2, %r2, %r2}, {%f4938, %f4939, %f4940, %f4941, %f4942, %f4943, %f4944, %f4945};
	bar.warp.sync 	-1;
	wmma.mma.sync.aligned.row.col.m32n8k16.f32.f32 {%f4954, %f4955, %f4956, %f4957, %f4958, %f4959, %f4960, %f4961}, {%r2, %r2, %r2, %r2, %r2, %r2, %r2, %r2}, {%r2, %r2, %r2, %r2, %r2, %r2, %r2, %r2}, {%f4946, %f4947, %f4948, %f4949, %f4950, %f4951, %f4952, %f4953};
	bar.warp.sync 	-1;
	wmma.mma.sync.aligned.row.col.m32n8k16.f32.f32 {%f4962, %f4963, %f4964, %f4965, %f4966, %f4967, %f4968, %f4969}, {%r2, %r2, %r2, %r2, %r2, %r2, %r2, %r2}, {%r2, %r2, %r2, %r2, %r2, %r2, %r2, %r2}, {%f4954, %f4955, %f4956, %f4957, %f4958, %f4959, %f4960, %f4961};
	bar.warp.sync 	-1;
	wmma.mma.sync.aligned.row.col.m32n8k16.f32.f32 {%f4970, %f4971, %f4972, %f4973, %f4974, %f4975, %f4976, %f4977}, {%r2, %r2, %r2, %r2, %r2, %r2, %r2, %r2}, {%r2, %r2, %r2, %r2, %r2, %r2, %r2, %r2}, {%f4962, %f4963, %f4964, %f4965, %f4966, %f4967, %f4968, %f4969};
	bar.warp.sync 	-1;
	wmma.mma.sync.aligned.row.col.m32n8k16.f32.f32 {%f4978, %f4979, %f4980, %f4981, %f4982, %f4983, %f4984, %f4985}, {%r2, %r2, %r2, %r2, %r2, %r2, %r2, %r2}, {%r2, %r2, %r2, %r2, %r2, %r2, %r2, %r2}, {%f4970, %f4971, %f4972, %f4973, %f4974, %f4975, %f4976, %f4977};
	bar.warp.sync 	-1;
	wmma.mma.sync.aligned.row.col.m32n8k16.f32.f32 {%f4986, %f4987, %f4988, %f4989, %f4990, %f4991, %f4992, %f4993}, {%r2, %r2, %r2, %r2, %r2, %r2, %r2, %r2}, {%r2, %r2, %r2, %r2, %r2, %r2, %r2, %r2}, {%f4978, %f4979, %f4980, %f4981, %f4982, %f4983, %f4984, %f4985};
	bar.warp.sync 	-1;
	wmma.mma.sync.aligned.row.col.m32n8k16.f32.f32 {%f4994, %f4995, %f4996, %f4997, %f4998, %f4999, %f5000, %f5001}, {%r2, %r2, %r2, %r2, %r2, %r2, %r2, %r2}, {%r2, %r2, %r2, %r2, %r2, %r2, %r2, %r2}, {%f4986, %f4987, %f4988, %f4989, %f4990, %f4991, %f4992, %f4993};
	bar.warp.sync 	-1;
	wmma.mma.sync.aligned.row.col.m32n8k16.f32.f32 {%f5002, %f5003, %f5004, %f5005, %f5006, %f5007, %f5008, %f5009}, {%r2, %r2, %r2, %r2, %r2, %r2, %r2, %r2}, {%r2, %r2, %r2, %r2, %r2, %r2, %r2, %r2}, {%f4994, %f4995, %f4996, %f4997, %f4998, %f4999, %f5000, %f5001};
	bar.warp.sync 	-1;
	wmma.mma.sync.aligned.row.col.m32n8k16.f32.f32 {%f5010, %f5011, %f5012, %f5013, %f5014, %f5015, %f5016, %f5017}, {%r2, %r2, %r2, %r2, %r2, %r2, %r2, %r2}, {%r2, %r2, %r2, %r2, %r2, %r2, %r2, %r2}, {%f5002, %f5003, %f5004, %f5005, %f5006, %f5007, %f5008, %f5009};
	bar.warp.sync 	-1;
	wmma.mma.sync.aligned.row.col.m32n8k16.f32.f32 {%f5018, %f5019, %f5020, %f5021, %f5022, %f5023, %f5024, %f5025}, {%r2, %r2, %r2, %r2, %r2, %r2, %r2, %r2}, {%r2, %r2, %r2, %r2, %r2, %r2, %r2, %r2}, {%f5010, %f5011, %f5012, %f5013, %f5014, %f5015, %f5016, %f5017};
	bar.warp.sync 	-1;
	wmma.mma.sync.aligned.row.col.m32n8k16.f32.f32 {%f5026, %f5027, %f5028, %f5029, %f5030, %f5031, %f5032, %f5033}, {%r2, %r2, %r2, %r2, %r2, %r2, %r2, %r2}, {%r2, %r2, %r2, %r2, %r2, %r2, %r2, %r2}, {%f5018, %f5019, %f5020, %f5021, %f5022, %f5023, %f5024, %f5025};
	bar.warp.sync 	-1;
	wmma.mma.sync.aligned.row.col.m32n8k16.f32.f32 {%f5034, %f5035, %f5036, %f5037, %f5038, %f5039, %f5040, %f5041}, {%r2, %r2, %r2, %r2, %r2, %r2, %r2, %r2}, {%r2, %r2, %r2, %r2, %r2, %r2, %r2, %r2}, {%f5026, %f5027, %f5028, %f5029, %f5030, %f5031, %f5032, %f5033};
	bar.warp.sync 	-1;
	wmma.mma.sync.aligned.row.col.m32n8k16.f32.f32 {%f5042, %f5043, %f5044, %f5045, %f5046, %f5047, %f5048, %f5049}, {%r2, %r2, %r2, %r2, %r2, %r2, %r2, %r2}, {%r2, %r2, %r2, %r2, %r2, %r2, %r2, %r2}, {%f5034, %f5035, %f5036, %f5037, %f5038, %f5039, %f5040, %f5041};
	bar.warp.sync 	-1;
	wmma.mma.sync.aligned.row.col.m32n8k16.f32.f32 {%f5050, %f5051, %f5052, %f5053, %f5054, %f5055, %f5056, %f5057}, {%r2, %r2, %r2, %r2, %r2, %r2, %r2, %r2}, {%r2, %r2, %r2, %r2, %r2, %r2, %r2, %r2}, {%f5042, %f5043, %f5044, %f5045, %f5046, %f5047, %f5048, %f5049};
	bar.warp.sync 	-1;
	wmma.mma.sync.aligned.row.col.m32n8k16.f32.f32 {%f5058, %f5059, %f5060, %f5061, %f5062, %f5063, %f5064, %f5065}, {%r2, %r2, %r2, %r2, %r2, %r2, %r2, %r2}, {%r2, %r2, %r2, %r2, %r2, %r2, %r2, %r2}, {%f5050, %f5051, %f5052, %f5053, %f5054, %f5055, %f5056, %f5057};
	bar.warp.sync 	-1;
	wmma.mma.sync.aligned.row.col.m32n8k16.f32.f32 {%f5066, %f5067, %f5068, %f5069, %f5070, %f5071, %f5072, %f5073}, {%r2, %r2, %r2, %r2, %r2, %r2, %r2, %r2}, {%r2, %r2, %r2, %r2, %r2, %r2, %r2, %r2}, {%f5058, %f5059, %f5060, %f5061, %f5062, %f5063, %f5064, %f5065};
	bar.warp.sync 	-1;
	wmma.mma.sync.aligned.row.col.m32n8k16.f32.f32 {%f5074, %f5075, %f5076, %f5077, %f5078, %f5079, %f5080, %f5081}, {%r2, %r2, %r2, %r2, %r2, %r2, %r2, %r2}, {%r2, %r2, %r2, %r2, %r2, %r2, %r2, %r2}, {%f5066, %f5067, %f5068, %f5069, %f5070, %f5071, %f5072, %f5073};
	bar.warp.sync 	-1;
	wmma.mma.sync.aligned.row.col.m32n8k16.f32.f32 {%f5082, %f5083, %f5084, %f5085, %f5086, %f5087, %f5088, %f5089}, {%r2, %r2, %r2, %r2, %r2, %r2, %r2, %r2}, {%r2, %r2, %r2, %r2, %r2, %r2, %r2, %r2}, {%f5074, %f5075, %f5076, %f5077, %f5078, %f5079, %f5080, %f5081};
	bar.warp.sync 	-1;
	wmma.mma.sync.aligned.row.col.m32n8k16.f32.f32 {%f5090, %f5091, %f5092, %f5093, %f5094, %f5095, %f5096, %f5097}, {%r2, %r2, %r2, %r2, %r2, %r2, %r2, %r2}, {%r2, %r2, %r2, %r2, %r2, %r2, %r2, %r2}, {%f5082, %f5083, %f5084, %f5085, %f5086, %f5087, %f5088, %f5089};
	bar.warp.sync 	-1;
	wmma.mma.sync.aligned.row.col.m32n8k16.f32.f32 {%f5098, %f5099, %f5100, %f5101, %f5102, %f5103, %f5104, %f5105}, {%r2, %r2, %r2, %r2, %r2, %r2, %r2, %r2}, {%r2, %r2, %r2, %r2, %r2, %r2, %r2, %r2}, {%f5090, %f5091, %f5092, %f5093, %f5094, %f5095, %f5096, %f5097};
	bar.warp.sync 	-1;
	wmma.mma.sync.aligned.row.col.m32n8k16.f32.f32 {%f5106, %f5107, %f5108, %f5109, %f5110, %f5111, %f5112, %f5113}, {%r2, %r2, %r2, %r2, %r2, %r2, %r2, %r2}, {%r2, %r2, %r2, %r2, %r2, %r2, %r2, %r2}, {%f5098, %f5099, %f5100, %f5101, %f5102, %f5103, %f5104, %f5105};
	bar.warp.sync 	-1;
	wmma.mma.sync.aligned.row.col.m32n8k16.f32.f32 {%f5114, %f5115, %f5116, %f5117, %f5118, %f5119, %f5120, %f5121}, {%r2, %r2, %r2, %r2, %r2, %r2, %r2, %r2}, {%r2, %r2, %r2, %r2, %r2, %r2, %r2, %r2}, {%f5106, %f5107, %f5108, %f5109, %f5110, %f5111, %f5112, %f5113};
	bar.warp.sync 	-1;
	wmma.mma.sync.aligned.row.col.m32n8k16.f32.f32 {%f5122, %f5123, %f5124, %f5125, %f5126, %f5127, %f5128, %f5129}, {%r2, %r2, %r2, %r2, %r2, %r2, %r2, %r2}, {%r2, %r2, %r2, %r2, %r2, %r2, %r2, %r2}, {%f5114, %f5115, %f5116, %f5117, %f5118, %f5119, %f5120, %f5121};
	bar.warp.sync 	-1;
	wmma.mma.sync.aligned.row.col.m32n8k16.f32.f32 {%f5130, %f5131, %f5132, %f5133, %f5134, %f5135, %f5136, %f5137}, {%r2, %r2, %r2, %r2, %r2, %r2, %r2, %r2}, {%r2, %r2, %r2, %r2, %r2, %r2, %r2, %r2}, {%f5122, %f5123, %f5124, %f5125, %f5126, %f5127, %f5128, %f5129};
	bar.warp.sync 	-1;
	wmma.mma.sync.aligned.row.col.m32n8k16.f32.f32 {%f5138, %f5139, %f5140, %f5141, %f5142, %f5143, %f5144, %f5145}, {%r2, %r2, %r2, %r2, %r2, %r2, %r2, %r2}, {%r2, %r2, %r2, %r2, %r2, %r2, %r2, %r2}, {%f5130, %f5131, %f5132, %f5133, %f5134, %f5135, %f5136, %f5137};
	bar.warp.sync 	-1;
	wmma.mma.sync.aligned.row.col.m32n8k16.f32.f32 {%f5146, %f5147, %f5148, %f5149, %f5150, %f5151, %f5152, %f5153}, {%r2, %r2, %r2, %r2, %r2, %r2, %r2, %r2}, {%r2, %r2, %r2, %r2, %r2, %r2, %r2, %r2}, {%f5138, %f5139, %f5140, %f5141, %f5142, %f5143, %f5144, %f5145};
	bar.warp.sync 	-1;
	wmma.mma.sync.aligned.row.col.m32n8k16.f32.f32 {%f5154, %f5155, %f5156, %f5157, %f5158, %f5159, %f5160, %f5161}, {%r2, %r2, %r2, %r2, %r2, %r2, %r2, %r2}, {%r2, %r2, %r2, %r2, %r2, %r2, %r2, %r2}, {%f5146, %f5147, %f5148, %f5149, %f5150, %f5151, %f5152, %f5153};
	bar.warp.sync 	-1;
	wmma.mma.sync.aligned.row.col.m32n8k16.f32.f32 {%f5162, %f5163, %f5164, %f5165, %f5166, %f5167, %f5168, %f5169}, {%r2, %r2, %r2, %r2, %r2, %r2, %r2, %r2}, {%r2, %r2, %r2, %r2, %r2, %r2, %r2, %r2}, {%f5154, %f5155, %f5156, %f5157, %f5158, %f5159, %f5160, %f5161};
	bar.warp.sync 	-1;
	wmma.mma.sync.aligned.row.col.m32n8k16.f32.f32 {%f5170, %f5171, %f5172, %f5173, %f5174, %f5175, %f5176, %f5177}, {%r2, %r2, %r2, %r2, %r2, %r2, %r2, %r2}, {%r2, %r2, %r2, %r2, %r2, %r2, %r2, %r2}, {%f5162, %f5163, %f5164, %f5165, %f5166, %f5167, %f5168, %f5169};
	bar.warp.sync 	-1;
	wmma.mma.sync.aligned.row.col.m32n8k16.f32.f32 {%f5178, %f5179, %f5180, %f5181, %f5182, %f5183, %f5184, %f5185}, {%r2, %r2, %r2, %r2, %r2, %r2, %r2, %r2}, {%r2, %r2, %r2, %r2, %r2, %r2, %r2, %r2}, {%f5170, %f5171, %f5172, %f5173, %f5174, %f5175, %f5176, %f5177};
	bar.warp.sync 	-1;
	wmma.mma.sync.aligned.row.col.m32n8k16.f32.f32 {%f5186, %f5187, %f5188, %f5189, %f5190, %f5191, %f5192, %f5193}, {%r2, %r2, %r2, %r2, %r2, %r2, %r2, %r2}, {%r2, %r2, %r2, %r2, %r2, %r2, %r2, %r2}, {%f5178, %f5179, %f5180, %f5181, %f5182, %f5183, %f5184, %f5185};
	bar.warp.sync 	-1;
	wmma.mma.sync.aligned.row.col.m32n8k16.f32.f32 {%f5194, %f5195, %f5196, %f5197, %f5198, %f5199, %f5200, %f5201}, {%r2, %r2, %r2, %r2, %r2, %r2, %r2, %r2}, {%r2, %r2, %r2, %r2, %r2, %r2, %r2, %r2}, {%f5186, %f5187, %f5188, %f5189, %f5190, %f5191, %f5192, %f5193};
	bar.warp.sync 	-1;
	wmma.mma.sync.aligned.row.col.m32n8k16.f32.f32 {%f5202, %f5203, %f5204, %f5205, %f5206, %f5207, %f5208, %f5209}, {%r2, %r2, %r2, %r2, %r2, %r2, %r2, %r2}, {%r2, %r2, %r2, %r2, %r2, %r2, %r2, %r2}, {%f5194, %f5195, %f5196, %f5197, %f5198, %f5199, %f5200, %f5201};
	bar.warp.sync 	-1;
	wmma.mma.sync.aligned.row.col.m32n8k16.f32.f32 {%f5210, %f5211, %f5212, %f5213, %f5214, %f5215, %f5216, %f5217}, {%r2, %r2, %r2, %r2, %r2, %r2, %r2, %r2}, {%r2, %r2, %r2, %r2, %r2, %r2, %r2, %r2}, {%f5202, %f5203, %f5204, %f5205, %f5206, %f5207, %f5208, %f5209};
	bar.warp.sync 	-1;
	wmma.mma.sync.aligned.row.col.m32n8k16.f32.f32 {%f5218, %f5219, %f5220, %f5221, %f5222, %f5223, %f5224, %f5225}, {%r2, %r2, %r2, %r2, %r2, %r2, %r2, %r2}, {%r2, %r2, %r2, %r2, %r2, %r2, %r2, %r2}, {%f5210, %f5211, %f5212, %f5213, %f5214, %f5215, %f5216, %f5217};
	bar.warp.sync 	-1;
	wmma.mma.sync.aligned.row.col.m32n8k16.f32.f32 {%f5226, %f5227, %f5228, %f5229, %f5230, %f5231, %f5232, %f5233}, {%r2, %r2, %r2, %r2, %r2, %r2, %r2, %r2}, {%r2, %r2, %r2, %r2, %r2, %r2, %r2, %r2}, {%f5218, %f5219, %f5220, %f5221, %f5222, %f5223, %f5224, %f5225};
	bar.warp.sync 	-1;
	wmma.mma.sync.aligned.row.col.m32n8k16.f32.f32 {%f5234, %f5235, %f5236, %f5237, %f5238, %f5239, %f5240, %f5241}, {%r2, %r2, %r2, %r2, %r2, %r2, %r2, %r2}, {%r2, %r2, %r2, %r2, %r2, %r2, %r2, %r2}, {%f5226, %f5227, %f5228, %f5229, %f5230, %f5231, %f5232, %f5233};
	bar.warp.sync 	-1;
	wmma.mma.sync.aligned.row.col.m32n8k16.f32.f32 {%f5242, %f5243, %f5244, %f5245, %f5246, %f5247, %f5248, %f5249}, {%r2, %r2, %r2, %r2, %r2, %r2, %r2, %r2}, {%r2, %r2, %r2, %r2, %r2, %r2, %r2, %r2}, {%f5234, %f5235, %f5236, %f5237, %f5238, %f5239, %f5240, %f5241};
	bar.warp.sync 	-1;
	wmma.mma.sync.aligned.row.col.m32n8k16.f32.f32 {%f5250, %f5251, %f5252, %f5253, %f5254, %f5255, %f5256, %f5257}, {%r2, %r2, %r2, %r2, %r2, %r2, %r2, %r2}, {%r2, %r2, %r2, %r2, %r2, %r2, %r2, %r2}, {%f5242, %f5243, %f5244, %f5245, %f5246, %f5247, %f5248, %f5249};
	bar.warp.sync 	-1;
	wmma.mma.sync.aligned.row.col.m32n8k16.f32.f32 {%f5258, %f5259, %f5260, %f5261, %f5262, %f5263, %f5264, %f5265}, {%r2, %r2, %r2, %r2, %r2, %r2, %r2, %r2}, {%r2, %r2, %r2, %r2, %r2, %r2, %r2, %r2}, {%f5250, %f5251, %f5252, %f5253, %f5254, %f5255, %f5256, %f5257};
	bar.warp.sync 	-1;
	wmma.mma.sync.aligned.row.col.m32n8k16.f32.f32 {%f5266, %f5267, %f5268, %f5269, %f5270, %f5271, %f5272, %f5273}, {%r2, %r2, %r2, %r2, %r2, %r2, %r2, %r2}, {%r2, %r2, %r2, %r2, %r2, %r2, %r2, %r2}, {%f5258, %f5259, %f5260, %f5261, %f5262, %f5263, %f5264, %f5265};
	bar.warp.sync 	-1;
	wmma.mma.sync.aligned.row.col.m32n8k16.f32.f32 {%f5274, %f5275, %f5276, %f5277, %f5278, %f5279, %f5280, %f5281}, {%r2, %r2, %r2, %r2, %r2, %r2, %r2, %r2}, {%r2, %r2, %r2, %r2, %r2, %r2, %r2, %r2}, {%f5266, %f5267, %f5268, %f5269, %f5270, %f5271, %f5272, %f5273};
	bar.warp.sync 	-1;
	wmma.mma.sync.aligned.row.col.m32n8k16.f32.f32 {%f5282, %f5283, %f5284, %f5285, %f5286, %f5287, %f5288, %f5289}, {%r2, %r2, %r2, %r2, %r2, %r2, %r2, %r2}, {%r2, %r2, %r2, %r2, %r2, %r2, %r2, %r2}, {%f5274, %f5275, %f5276, %f5277, %f5278, %f5279, %f5280, %f5281};
	bar.warp.sync 	-1;
	wmma.mma.sync.aligned.row.col.m32n8k16.f32.f32 {%f5290, %f5291, %f5292, %f5293, %f5294, %f5295, %f5296, %f5297}, {%r2, %r2, %r2, %r2, %r2, %r2, %r2, %r2}, {%r2, %r2, %r2, %r2, %r2, %r2, %r2, %r2}, {%f5282, %f5283, %f5284, %f5285, %f5286, %f5287, %f5288, %f5289};
	bar.warp.sync 	-1;
	wmma.mma.sync.aligned.row.col.m32n8k16.f32.f32 {%f5298, %f5299, %f5300, %f5301, %f5302, %f5303, %f5304, %f5305}, {%r2, %r2, %r2, %r2, %r2, %r2, %r2, %r2}, {%r2, %r2, %r2, %r2, %r2, %r2, %r2, %r2}, {%f5290, %f5291, %f5292, %f5293, %f5294, %f5295, %f5296, %f5297};
	bar.warp.sync 	-1;
	wmma.mma.sync.aligned.row.col.m32n8k16.f32.f32 {%f5306, %f5307, %f5308, %f5309, %f5310, %f5311, %f5312, %f5313}, {%r2, %r2, %r2, %r2, %r2, %r2, %r2, %r2}, {%r2, %r2, %r2, %r2, %r2, %r2, %r2, %r2}, {%f5298, %f5299, %f5300, %f5301, %f5302, %f5303, %f5304, %f5305};
	bar.warp.sync 	-1;
	wmma.mma.sync.aligned.row.col.m32n8k16.f32.f32 {%f5314, %f5315, %f5316, %f5317, %f5318, %f5319, %f5320, %f5321}, {%r2, %r2, %r2, %r2, %r2, %r2, %r2, %r2}, {%r2, %r2, %r2, %r2, %r2, %r2, %r2, %r2}, {%f5306, %f5307, %f5308, %f5309, %f5310, %f5311, %f5312, %f5313};
	bar.warp.sync 	-1;
	wmma.mma.sync.aligned.row.col.m32n8k16.f32.f32 {%f5322, %f5323, %f5324, %f5325, %f5326, %f5327, %f5328, %f5329}, {%r2, %r2, %r2, %r2, %r2, %r2, %r2, %r2}, {%r2, %r2, %r2, %r2, %r2, %r2, %r2, %r2}, {%f5314, %f5315, %f5316, %f5317, %f5318, %f5319, %f5320, %f5321};
	bar.warp.sync 	-1;
	wmma.mma.sync.aligned.row.col.m32n8k16.f32.f32 {%f5330, %f5331, %f5332, %f5333, %f5334, %f5335, %f5336, %f5337}, {%r2, %r2, %r2, %r2, %r2, %r2, %r2, %r2}, {%r2, %r2, %r2, %r2, %r2, %r2, %r2, %r2}, {%f5322, %f5323, %f5324, %f5325, %f5326, %f5327, %f5328, %f5329};
	bar.warp.sync 	-1;
	wmma.mma.sync.aligned.row.col.m32n8k16.f32.f32 {%f5338, %f5339, %f5340, %f5341, %f5342, %f5343, %f5344, %f5345}, {%r2, %r2, %r2, %r2, %r2, %r2, %r2, %r2}, {%r2, %r2, %r2, %r2, %r2, %r2, %r2, %r2}, {%f5330, %f5331, %f5332, %f5333, %f5334, %f5335, %f5336, %f5337};
	bar.warp.sync 	-1;
	wmma.mma.sync.aligned.row.col.m32n8k16.f32.f32 {%f5346, %f5347, %f5348, %f5349, %f5350, %f5351, %f5352, %f5353}, {%r2, %r2, %r2, %r2, %r2, %r2, %r2, %r2}, {%r2, %r2, %r2, %r2, %r2, %r2, %r2, %r2}, {%f5338, %f5339, %f5340, %f5341, %f5342, %f5343, %f5344, %f5345};
	bar.warp.sync 	-1;
	wmma.mma.sync.aligned.row.col.m32n8k16.f32.f32 {%f5354, %f5355, %f5356, %f5357, %f5358, %f5359, %f5360, %f5361}, {%r2, %r2, %r2, %r2, %r2, %r2, %r2, %r2}, {%r2, %r2, %r2, %r2, %r2, %r2, %r2, %r2}, {%f5346, %f5347, %f5348, %f5349, %f5350, %f5351, %f5352, %f5353};
	bar.warp.sync 	-1;
	wmma.mma.sync.aligned.row.col.m32n8k16.f32.f32 {%f5362, %f5363, %f5364, %f5365, %f5366, %f5367, %f5368, %f5369}, {%r2, %r2, %r2, %r2, %r2, %r2, %r2, %r2}, {%r2, %r2, %r2, %r2, %r2, %r2, %r2, %r2}, {%f5354, %f5355, %f5356, %f5357, %f5358, %f5359, %f5360, %f5361};
	bar.warp.sync 	-1;
	wmma.mma.sync.aligned.row.col.m32n8k16.f32.f32 {%f5370, %f5371, %f5372, %f5373, %f5374, %f5375, %f5376, %f5377}, {%r2, %r2, %r2, %r2, %r2, %r2, %r2, %r2}, {%r2, %r2, %r2, %r2, %r2, %r2, %r2, %r2}, {%f5362, %f5363, %f5364, %f5365, %f5366, %f5367, %f5368, %f5369};
	bar.warp.sync 	-1;
	wmma.mma.sync.aligned.row.col.m32n8k16.f32.f32 {%f5378, %f5379, %f5380, %f5381, %f5382, %f5383, %f5384, %f5385}, {%r2, %r2, %r2, %r2, %r2, %r2, %r2, %r2}, {%r2, %r2, %r2, %r2, %r2, %r2, %r2, %r2}, {%f5370, %f5371, %f5372, %f5373, %f5374, %f5375, %f5376, %f5377};
	bar.warp.sync 	-1;
	wmma.mma.sync.aligned.row.col.m32n8k16.f32.f32 {%f5386, %f5387, %f5388, %f5389, %f5390, %f5391, %f5392, %f5393}, {%r2, %r2, %r2, %r2, %r2, %r2, %r2, %r2}, {%r2, %r2, %r2, %r2, %r2, %r2, %r2, %r2}, {%f5378, %f5379, %f5380, %f5381, %f5382, %f5383, %f5384, %f5385};
	bar.warp.sync 	-1;
	wmma.mma.sync.aligned.row.col.m32n8k16.f32.f32 {%f5394, %f5395, %f5396, %f5397, %f5398, %f5399, %f5400, %f5401}, {%r2, %r2, %r2, %r2, %r2, %r2, %r2, %r2}, {%r2, %r2, %r2, %r2, %r2, %r2, %r2, %r2}, {%f5386, %f5387, %f5388, %f5389, %f5390, %f5391, %f5392, %f5393};
	bar.warp.sync 	-1;
	wmma.mma.sync.aligned.row.col.m32n8k16.f32.f32 {%f5402, %f5403, %f5404, %f5405, %f5406, %f5407, %f5408, %f5409}, {%r2, %r2, %r2, %r2, %r2, %r2, %r2, %r2}, {%r2, %r2, %r2, %r2, %r2, %r2, %r2, %r2}, {%f5394, %f5395, %f5396, %f5397, %f5398, %f5399, %f5400, %f5401};
	bar.warp.sync 	-1;
	wmma.mma.sync.aligned.row.col.m32n8k16.f32.f32 {%f5410, %f5411, %f5412, %f5413, %f5414, %f5415, %f5416, %f5417}, {%r2, %r2, %r2, %r2, %r2, %r2, %r2, %r2}, {%r2, %r2, %r2, %r2, %r2, %r2, %r2, %r2}, {%f5402, %f5403, %f5404, %f5405, %f5406, %f5407, %f5408, %f5409};
	bar.warp.sync 	-1;
	wmma.mma.sync.aligned.row.col.m32n8k16.f32.f32 {%f5418, %f5419, %f5420, %f5421, %f5422, %f5423, %f5424, %f5425}, {%r2, %r2, %r2, %r2, %r2, %r2, %r2, %r2}, {%r2, %r2, %r2, %r2, %r2, %r2, %r2, %r2}, {%f5410, %f5411, %f5412, %f5413, %f5414, %f5415, %f5416, %f5417};
	bar.warp.sync 	-1;
	wmma.mma.sync.aligned.row.col.m32n8k16.f32.f32 {%f5426, %f5427, %f5428, %f5429, %f5430, %f5431, %f5432, %f5433}, {%r2, %r2, %r2, %r2, %r2, %r2, %r2, %r2}, {%r2, %r2, %r2, %r2, %r2, %r2, %r2, %r2}, {%f5418, %f5419, %f5420, %f5421, %f5422, %f5423, %f5424, %f5425};
	bar.warp.sync 	-1;
	wmma.mma.sync.aligned.row.col.m32n8k16.f32.f32 {%f5434, %f5435, %f5436, %f5437, %f5438, %f5439, %f5440, %f5441}, {%r2, %r2, %r2, %r2, %r2, %r2, %r2, %r2}, {%r2, %r2, %r2, %r2, %r2, %r2, %r2, %r2}, {%f5426, %f5427, %f5428, %f5429, %f5430, %f5431, %f5432, %f5433};
	bar.warp.sync 	-1;
	wmma.mma.sync.aligned.row.col.m32n8k16.f32.f32 {%f5442, %f5443, %f5444, %f5445, %f5446, %f5447, %f5448, %f5449}, {%r2, %r2, %r2, %r2, %r2, %r2, %r2, %r2}, {%r2, %r2, %r2, %r2, %r2, %r2, %r2, %r2}, {%f5434, %f5435, %f5436, %f5437, %f5438, %f5439, %f5440, %f5441};
	bar.warp.sync 	-1;
	wmma.mma.sync.aligned.row.col.m32n8k16.f32.f32 {%f5450, %f5451, %f5452, %f5453, %f5454, %f5455, %f5456, %f5457}, {%r2, %r2, %r2, %r2, %r2, %r2, %r2, %r2}, {%r2, %r2, %r2, %r2, %r2, %r2, %r2, %r2}, {%f5442, %f5443, %f5444, %f5445, %f5446, %f5447, %f5448, %f5449};
	bar.warp.sync 	-1;
	wmma.mma.sync.aligned.row.col.m32n8k16.f32.f32 {%f5458, %f5459, %f5460, %f5461, %f5462, %f5463, %f5464, %f5465}, {%r2, %r2, %r2, %r2, %r2, %r2, %r2, %r2}, {%r2, %r2, %r2, %r2, %r2, %r2, %r2, %r2}, {%f5450, %f5451, %f5452, %f5453, %f5454, %f5455, %f5456, %f5457};
	bar.warp.sync 	-1;
	wmma.mma.sync.aligned.row.col.m32n8k16.f32.f32 {%f5466, %f5467, %f5468, %f5469, %f5470, %f5471, %f5472, %f5473}, {%r2, %r2, %r2, %r2, %r2, %r2, %r2, %r2}, {%r2, %r2, %r2, %r2, %r2, %r2, %r2, %r2}, {%f5458, %f5459, %f5460, %f5461, %f5462, %f5463, %f5464, %f5465};
	bar.warp.sync 	-1;
	wmma.mma.sync.aligned.row.col.m32n8k16.f32.f32 {%f5474, %f5475, %f5476, %f5477, %f5478, %f5479, %f5480, %f5481}, {%r2, %r2, %r2, %r2, %r2, %r2, %r2, %r2}, {%r2, %r2, %r2, %r2, %r2, %r2, %r2, %r2}, {%f5466, %f5467, %f5468, %f5469, %f5470, %f5471, %f5472, %f5473};
	bar.warp.sync 	-1;
	wmma.mma.sync.aligned.row.col.m32n8k16.f32.f32 {%f5482, %f5483, %f5484, %f5485, %f5486, %f5487, %f5488, %f5489}, {%r2, %r2, %r2, %r2, %r2, %r2, %r2, %r2}, {%r2, %r2, %r2, %r2, %r2, %r2, %r2, %r2}, {%f5474, %f5475, %f5476, %f5477, %f5478, %f5479, %f5480, %f5481};
	bar.warp.sync 	-1;
	wmma.mma.sync.aligned.row.col.m32n8k16.f32.f32 {%f5490, %f5491, %f5492, %f5493, %f5494, %f5495, %f5496, %f5497}, {%r2, %r2, %r2, %r2, %r2, %r2, %r2, %r2}, {%r2, %r2, %r2, %r2, %r2, %r2, %r2, %r2}, {%f5482, %f5483, %f5484, %f5485, %f5486, %f5487, %f5488, %f5489};
	bar.warp.sync 	-1;
	wmma.mma.sync.aligned.row.col.m32n8k16.f32.f32 {%f5498, %f5499, %f5500, %f5501, %f5502, %f5503, %f5504, %f5505}, {%r2, %r2, %r2, %r2, %r2, %r2, %r2, %r2}, {%r2, %r2, %r2, %r2, %r2, %r2, %r2, %r2}, {%f5490, %f5491, %f5492, %f5493, %f5494, %f5495, %f5496, %f5497};
	bar.warp.sync 	-1;
	wmma.mma.sync.aligned.row.col.m32n8k16.f32.f32 {%f5506, %f5507, %f5508, %f5509, %f5510, %f5511, %f5512, %f5513}, {%r2, %r2, %r2, %r2, %r2, %r2, %r2, %r2}, {%r2, %r2, %r2, %r2, %r2, %r2, %r2, %r2}, {%f5498, %f5499, %f5500, %f5501, %f5502, %f5503, %f5504, %f5505};
	bar.warp.sync 	-1;
	wmma.mma.sync.aligned.row.col.m32n8k16.f32.f32 {%f5514, %f5515, %f5516, %f5517, %f5518, %f5519, %f5520, %f5521}, {%r2, %r2, %r2, %r2, %r2, %r2, %r2, %r2}, {%r2, %r2, %r2, %r2, %r2, %r2, %r2, %r2}, {%f5506, %f5507, %f5508, %f5509, %f5510, %f5511, %f5512, %f5513};
	bar.warp.sync 	-1;
	wmma.mma.sync.aligned.row.col.m32n8k16.f32.f32 {%f5522, %f5523, %f5524, %f5525, %f5526, %f5527, %f5528, %f5529}, {%r2, %r2, %r2, %r2, %r2, %r2, %r2, %r2}, {%r2, %r2, %r2, %r2, %r2, %r2, %r2, %r2}, {%f5514, %f5515, %f5516, %f5517, %f5518, %f5519, %f5520, %f5521};
	bar.warp.sync 	-1;
	wmma.mma.sync.aligned.row.col.m32n8k16.f32.f32 {%f5530, %f5531, %f5532, %f5533, %f5534, %f5535, %f5536, %f5537}, {%r2, %r2, %r2, %r2, %r2, %r2, %r2, %r2}, {%r2, %r2, %r2, %r2, %r2, %r2, %r2, %r2}, {%f5522, %f5523, %f5524, %f5525, %f5526, %f5527, %f5528, %f5529};
	bar.warp.sync 	-1;
	wmma.mma.sync.aligned.row.col.m32n8k16.f32.f32 {%f5538, %f5539, %f5540, %f5541, %f5542, %f5543, %f5544, %f5545}, {%r2, %r2, %r2, %r2, %r2, %r2, %r2, %r2}, {%r2, %r2, %r2, %r2, %r2, %r2, %r2, %r2}, {%f5530, %f5531, %f5532, %f5533, %f5534, %f5535, %f5536, %f5537};
	bar.warp.sync 	-1;
	wmma.mma.sync.aligned.row.col.m32n8k16.f32.f32 {%f5546, %f5547, %f5548, %f5549, %f5550, %f5551, %f5552, %f5553}, {%r2, %r2, %r2, %r2, %r2, %r2, %r2, %r2}, {%r2, %r2, %r2, %r2, %r2, %r2, %r2, %r2}, {%f5538, %f5539, %f5540, %f5541, %f5542, %f5543, %f5544, %f5545};
	bar.warp.sync 	-1;
	wmma.mma.sync.aligned.row.col.m32n8k16.f32.f32 {%f5554, %f5555, %f5556, %f5557, %f5558, %f5559, %f5560, %f5561}, {%r2, %r2, %r2, %r2, %r2, %r2, %r2, %r2}, {%r2, %r2, %r2, %r2, %r2, %r2, %r2, %r2}, {%f5546, %f5547, %f5548, %f5549, %f5550, %f5551, %f5552, %f5553};
	bar.warp.sync 	-1;
	wmma.mma.sync.aligned.row.col.m32n8k16.f32.f32 {%f5562, %f5563, %f5564, %f5565, %f5566, %f5567, %f5568, %f5569}, {%r2, %r2, %r2, %r2, %r2, %r2, %r2, %r2}, {%r2, %r2, %r2, %r2, %r2, %r2, %r2, %r2}, {%f5554, %f5555, %f5556, %f5557, %f5558, %f5559, %f5560, %f5561};
	bar.warp.sync 	-1;
	wmma.mma.sync.aligned.row.col.m32n8k16.f32.f32 {%f5570, %f5571, %f5572, %f5573, %f5574, %f5575, %f5576, %f5577}, {%r2, %r2, %r2, %r2, %r2, %r2, %r2, %r2}, {%r2, %r2, %r2, %r2, %r2, %r2, %r2, %r2}, {%f5562, %f5563, %f5564, %f5565, %f5566, %f5567, %f5568, %f5569};
	bar.warp.sync 	-1;
	wmma.mma.sync.aligned.row.col.m32n8k16.f32.f32 {%f5578, %f5579, %f5580, %f5581, %f5582, %f5583, %f5584, %f5585}, {%r2, %r2, %r2, %r2, %r2, %r2, %r2, %r2}, {%r2, %r2, %r2, %r2, %r2, %r2, %r2, %r2}, {%f5570, %f5571, %f5572, %f5573, %f5574, %f5575, %f5576, %f5577};
	bar.warp.sync 	-1;
	wmma.mma.sync.aligned.row.col.m32n8k16.f32.f32 {%f5586, %f5587, %f5588, %f5589, %f5590, %f5591, %f5592, %f5593}, {%r2, %r2, %r2, %r2, %r2, %r2, %r2, %r2}, {%r2, %r2, %r2, %r2, %r2, %r2, %r2, %r2}, {%f5578, %f5579, %f5580, %f5581, %f5582, %f5583, %f5584, %f5585};
	bar.warp.sync 	-1;
	wmma.mma.sync.aligned.row.col.m32n8k16.f32.f32 {%f5594, %f5595, %f5596, %f5597, %f5598, %f5599, %f5600, %f5601}, {%r2, %r2, %r2, %r2, %r2, %r2, %r2, %r2}, {%r2, %r2, %r2, %r2, %r2, %r2, %r2, %r2}, {%f5586, %f5587, %f5588, %f5589, %f5590, %f5591, %f5592, %f5593};
	bar.warp.sync 	-1;
	wmma.mma.sync.aligned.row.col.m32n8k16.f32.f32 {%f5602, %f5603, %f5604, %f5605, %f5606, %f5607, %f5608, %f5609}, {%r2, %r2, %r2, %r2, %r2, %r2, %r2, %r2}, {%r2, %r2, %r2, %r2, %r2, %r2, %r2, %r2}, {%f5594, %f5595, %f5596, %f5597, %f5598, %f5599, %f5600, %f5601};
	bar.warp.sync 	-1;
	wmma.mma.sync.aligned.row.col.m32n8k16.f32.f32 {%f5610, %f5611, %f5612, %f5613, %f5614, %f5615, %f5616, %f5617}, {%r2, %r2, %r2, %r2, %r2, %r2, %r2, %r2}, {%r2, %r2, %r2, %r2, %r2, %r2, %r2, %r2}, {%f5602, %f5603, %f5604, %f5605, %f5606, %f5607, %f5608, %f5609};
	bar.warp.sync 	-1;
	wmma.mma.sync.aligned.row.col.m32n8k16.f32.f32 {%f5618, %f5619, %f5620, %f5621, %f5622, %f5623, %f5624, %f5625}, {%r2, %r2, %r2, %r2, %r2, %r2, %r2, %r2}, {%r2, %r2, %r2, %r2, %r2, %r2, %r2, %r2}, {%f5610, %f5611, %f5612, %f5613, %f5614, %f5615, %f5616, %f5617};
	bar.warp.sync 	-1;
	wmma.mma.sync.aligned.row.col.m32n8k16.f32.f32 {%f5626, %f5627, %f5628, %f5629, %f5630, %f5631, %f5632, %f5633}, {%r2, %r2, %r2, %r2, %r2, %r2, %r2, %r2}, {%r2, %r2, %r2, %r2, %r2, %r2, %r2, %r2}, {%f5618, %f5619, %f5620, %f5621, %f5622, %f5623, %f5624, %f5625};
	bar.warp.sync 	-1;
	wmma.mma.sync.aligned.row.col.m32n8k16.f32.f32 {%f5634, %f5635, %f5636, %f5637, %f5638, %f5639, %f5640, %f5641}, {%r2, %r2, %r2, %r2, %r2, %r2, %r2, %r2}, {%r2, %r2, %r2, %r2, %r2, %r2, %r2, %r2}, {%f5626, %f5627, %f5628, %f5629, %f5630, %f5631, %f5632, %f5633};
	bar.warp.sync 	-1;
	wmma.mma.sync.aligned.row.col.m32n8k16.f32.f32 {%f5642, %f5643, %f5644, %f5645, %f5646, %f5647, %f5648, %f5649}, {%r2, %r2, %r2, %r2, %r2, %r2, %r2, %r2}, {%r2, %r2, %r2, %r2, %r2, %r2, %r2, %r2}, {%f5634, %f5635, %f5636, %f5637, %f5638, %f5639, %f5640, %f5641};
	bar.warp.sync 	-1;
	wmma.mma.sync.aligned.row.col.m32n8k16.f32.f32 {%f5650, %f5651, %f5652, %f5653, %f5654, %f5655, %f5656, %f5657}, {%r2, %r2, %r2, %r2, %r2, %r2, %r2, %r2}, {%r2, %r2, %r2, %r2, %r2, %r2, %r2, %r2}, {%f5642, %f5643, %f5644, %f5645, %f5646, %f5647, %f5648, %f5649};
	bar.warp.sync 	-1;
	wmma.mma.sync.aligned.row.col.m32n8k16.f32.f32 {%f5658, %f5659, %f5660, %f5661, %f5662, %f5663, %f5664, %f5665}, {%r2, %r2, %r2, %r2, %r2, %r2, %r2, %r2}, {%r2, %r2, %r2, %r2, %r2, %r2, %r2, %r2}, {%f5650, %f5651, %f5652, %f5653, %f5654, %f5655, %f5656, %f5657};
	bar.warp.sync 	-1;
	wmma.mma.sync.aligned.row.col.m32n8k16.f32.f32 {%f5666, %f5667, %f5668, %f5669, %f5670, %f5671, %f5672, %f5673}, {%r2, %r2, %r2, %r2, %r2, %r2, %r2, %r2}, {%r2, %r2, %r2, %r2, %r2, %r2, %r2, %r2}, {%f5658, %f5659, %f5660, %f5661, %f5662, %f5663, %f5664, %f5665};
	bar.warp.sync 	-1;
	wmma.mma.sync.aligned.row.col.m32n8k16.f32.f32 {%f5674, %f5675, %f5676, %f5677, %f5678, %f5679, %f5680, %f5681}, {%r2, %r2, %r2, %r2, %r2, %r2, %r2, %r2}, {%r2, %r2, %r2, %r2, %r2, %r2, %r2, %r2}, {%f5666, %f5667, %f5668, %f5669, %f5670, %f5671, %f5672, %f5673};
	bar.warp.sync 	-1;
	wmma.mma.sync.aligned.row.col.m32n8k16.f32.f32 {%f5682, %f5683, %f5684, %f5685, %f5686, %f5687, %f5688, %f5689}, {%r2, %r2, %r2, %r2, %r2, %r2, %r2, %r2}, {%r2, %r2, %r2, %r2, %r2, %r2, %r2, %r2}, {%f5674, %f5675, %f5676, %f5677, %f5678, %f5679, %f5680, %f5681};
	bar.warp.sync 	-1;
	wmma.mma.sync.aligned.row.col.m32n8k16.f32.f32 {%f5690, %f5691, %f5692, %f5693, %f5694, %f5695, %f5696, %f5697}, {%r2, %r2, %r2, %r2, %r2, %r2, %r2, %r2}, {%r2, %r2, %r2, %r2, %r2, %r2, %r2, %r2}, {%f5682, %f5683, %f5684, %f5685, %f5686, %f5687, %f5688, %f5689};
	bar.warp.sync 	-1;
	wmma.mma.sync.aligned.row.col.m32n8k16.f32.f32 {%f5698, %f5699, %f5700, %f5701, %f5702, %f5703, %f5704, %f5705}, {%r2, %r2, %r2, %r2, %r2, %r2, %r2, %r2}, {%r2, %r2, %r2, %r2, %r2, %r2, %r2, %r2}, {%f5690, %f5691, %f5692, %f5693, %f5694, %f5695, %f5696, %f5697};
	bar.warp.sync 	-1;
	wmma.mma.sync.aligned.row.col.m32n8k16.f32.f32 {%f5706, %f5707, %f5708, %f5709, %f5710, %f5711, %f5712, %f5713}, {%r2, %r2, %r2, %r2, %r2, %r2, %r2, %r2}, {%r2, %r2, %r2, %r2, %r2, %r2, %r2, %r2}, {%f5698, %f5699, %f5700, %f5701, %f5702, %f5703, %f5704, %f5705};
	bar.warp.sync 	-1;
	wmma.mma.sync.aligned.row.col.m32n8k16.f32.f32 {%f5714, %f5715, %f5716, %f5717, %f5718, %f5719, %f5720, %f5721}, {%r2, %r2, %r2, %r2, %r2, %r2, %r2, %r2}, {%r2, %r2, %r2, %r2, %r2, %r2, %r2, %r2}, {%f5706, %f5707, %f5708, %f5709, %f5710, %f5711, %f5712, %f5713};
	bar.warp.sync 	-1;
	wmma.mma.sync.aligned.row.col.m32n8k16.f32.f32 {%f5722, %f5723, %f5724, %f5725, %f5726, %f5727, %f5728, %f5729}, {%r2, %r2, %r2, %r2, %r2, %r2, %r2, %r2}, {%r2, %r2, %r2, %r2, %r2, %r2, %r2, %r2}, {%f5714, %f5715, %f5716, %f5717, %f5718, %f5719, %f5720, %f5721};
	bar.warp.sync 	-1;
	wmma.mma.sync.aligned.row.col.m32n8k16.f32.f32 {%f5730, %f5731, %f5732, %f5733, %f5734, %f5735, %f5736, %f5737}, {%r2, %r2, %r2, %r2, %r2, %r2, %r2, %r2}, {%r2, %r2, %r2, %r2, %r2, %r2, %r2, %r2}, {%f5722, %f5723, %f5724, %f5725, %f5726, %f5727, %f5728, %f5729};
	bar.warp.sync 	-1;
	wmma.mma.sync.aligned.row.col.m32n8k16.f32.f32 {%f5738, %f5739, %f5740, %f5741, %f5742, %f5743, %f5744, %f5745}, {%r2, %r2, %r2, %r2, %r2, %r2, %r2, %r2}, {%r2, %r2, %r2, %r2, %r2, %r2, %r2, %r2}, {%f5730, %f5731, %f5732, %f5733, %f5734, %f5735, %f5736, %f5737};
	bar.warp.sync 	-1;
	wmma.mma.sync.aligned.row.col.m32n8k16.f32.f32 {%f5746, %f5747, %f5748, %f5749, %f5750, %f5751, %f5752, %f5753}, {%r2, %r2, %r2, %r2, %r2, %r2, %r2, %r2}, {%r2, %r2, %r2, %r2, %r2, %r2, %r2, %r2}, {%f5738, %f5739, %f5740, %f5741, %f5742, %f5743, %f5744, %f5745};
	bar.warp.sync 	-1;
	wmma.mma.sync.aligned.row.col.m32n8k16.f32.f32 {%f5754, %f5755, %f5756, %f5757, %f5758, %f5759, %f5760, %f5761}, {%r2, %r2, %r2, %r2, %r2, %r2, %r2, %r2}, {%r2, %r2, %r2, %r2, %r2, %r2, %r2, %r2}, {%f5746, %f5747, %f5748, %f5749, %f5750, %f5751, %f5752, %f5753};
	bar.warp.sync 	-1;
	wmma.mma.sync.aligned.row.col.m32n8k16.f32.f32 {%f5762, %f5763, %f5764, %f5765, %f5766, %f5767, %f5768, %f5769}, {%r2, %r2, %r2, %r2, %r2, %r2, %r2, %r2}, {%r2, %r2, %r2, %r2, %r2, %r2, %r2, %r2}, {%f5754, %f5755, %f5756, %f5757, %f5758, %f5759, %f5760, %f5761};
	bar.warp.sync 	-1;
	wmma.mma.sync.aligned.row.col.m32n8k16.f32.f32 {%f5770, %f5771, %f5772, %f5773, %f5774, %f5775, %f5776, %f5777}, {%r2, %r2, %r2, %r2, %r2, %r2, %r2, %r2}, {%r2, %r2, %r2, %r2, %r2, %r2, %r2, %r2}, {%f5762, %f5763, %f5764, %f5765, %f5766, %f5767, %f5768, %f5769};
	bar.warp.sync 	-1;
	wmma.mma.sync.aligned.row.col.m32n8k16.f32.f32 {%f5778, %f5779, %f5780, %f5781, %f5782, %f5783, %f5784, %f5785}, {%r2, %r2, %r2, %r2, %r2, %r2, %r2, %r2}, {%r2, %r2, %r2, %r2, %r2, %r2, %r2, %r2}, {%f5770, %f5771, %f5772, %f5773, %f5774, %f5775, %f5776, %f5777};
	bar.warp.sync 	-1;
	wmma.mma.sync.aligned.row.col.m32n8k16.f32.f32 {%f5786, %f5787, %f5788, %f5789, %f5790, %f5791, %f5792, %f5793}, {%r2, %r2, %r2, %r2, %r2, %r2, %r2, %r2}, {%r2, %r2, %r2, %r2, %r2, %r2, %r2, %r2}, {%f5778, %f5779, %f5780, %f5781, %f5782, %f5783, %f5784, %f5785};
	bar.warp.sync 	-1;
	wmma.mma.sync.aligned.row.col.m32n8k16.f32.f32 {%f5794, %f5795, %f5796, %f5797, %f5798, %f5799, %f5800, %f5801}, {%r2, %r2, %r2, %r2, %r2, %r2, %r2, %r2}, {%r2, %r2, %r2, %r2, %r2, %r2, %r2, %r2}, {%f5786, %f5787, %f5788, %f5789, %f5790, %f5791, %f5792, %f5793};
	bar.warp.sync 	-1;
	wmma.mma.sync.aligned.row.col.m32n8k16.f32.f32 {%f5802, %f5803, %f5804, %f5805, %f5806, %f5807, %f5808, %f5809}, {%r2, %r2, %r2, %r2, %r2, %r2, %r2, %r2}, {%r2, %r2, %r2, %r2, %r2, %r2, %r2, %r2}, {%f5794, %f5795, %f5796, %f5797, %f5798, %f5799, %f5800, %f5801};
	bar.warp.sync 	-1;
	wmma.mma.sync.aligned.row.col.m32n8k16.f32.f32 {%f5810, %f5811, %f5812, %f5813, %f5814, %f5815, %f5816, %f5817}, {%r2, %r2, %r2, %r2, %r2, %r2, %r2, %r2}, {%r2, %r2, %r2, %r2, %r2, %r2, %r2, %r2}, {%f5802, %f5803, %f5804, %f5805, %f5806, %f5807, %f5808, %f5809};
	bar.warp.sync 	-1;
	wmma.mma.sync.aligned.row.col.m32n8k16.f32.f32 {%f5818, %f5819, %f5820, %f5821, %f5822, %f5823, %f5824, %f5825}, {%r2, %r2, %r2, %r2, %r2, %r2, %r2, %r2}, {%r2, %r2, %r2, %r2, %r2, %r2, %r2, %r2}, {%f5810, %f5811, %f5812, %f5813, %f5814, %f5815, %f5816, %f5817};
	bar.warp.sync 	-1;
	wmma.mma.sync.aligned.row.col.m32n8k16.f32.f32 {%f5826, %f5827, %f5828, %f5829, %f5830, %f5831, %f5832, %f5833}, {%r2, %r2, %r2, %r2, %r2, %r2, %r2, %r2}, {%r2, %r2, %r2, %r2, %r2, %r2, %r2, %r2}, {%f5818, %f5819, %f5820, %f5821, %f5822, %f5823, %f5824, %f5825};
	bar.warp.sync 	-1;
	wmma.mma.sync.aligned.row.col.m32n8k16.f32.f32 {%f5834, %f5835, %f5836, %f5837, %f5838, %f5839, %f5840, %f5841}, {%r2, %r2, %r2, %r2, %r2, %r2, %r2, %r2}, {%r2, %r2, %r2, %r2, %r2, %r2, %r2, %r2}, {%f5826, %f5827, %f5828, %f5829, %f5830, %f5831, %f5832, %f5833};
	bar.warp.sync 	-1;
	wmma.mma.sync.aligned.row.col.m32n8k16.f32.f32 {%f5842, %f5843, %f5844, %f5845, %f5846, %f5847, %f5848, %f5849}, {%r2, %r2, %r2, %r2, %r2, %r2, %r2, %r2}, {%r2, %r2, %r2, %r2, %r2, %r2, %r2, %r2}, {%f5834, %f5835, %f5836, %f5837, %f5838, %f5839, %f5840, %f5841};
	bar.warp.sync 	-1;
	wmma.mma.sync.aligned.row.col.m32n8k16.f32.f32 {%f5850, %f5851, %f5852, %f5853, %f5854, %f5855, %f5856, %f5857}, {%r2, %r2, %r2, %r2, %r2, %r2, %r2, %r2}, {%r2, %r2, %r2, %r2, %r2, %r2, %r2, %r2}, {%f5842, %f5843, %f5844, %f5845, %f5846, %f5847, %f5848, %f5849};
	bar.warp.sync 	-1;
	wmma.mma.sync.aligned.row.col.m32n8k16.f32.f32 {%f5858, %f5859, %f5860, %f5861, %f5862, %f5863, %f5864, %f5865}, {%r2, %r2, %r2, %r2, %r2, %r2, %r2, %r2}, {%r2, %r2, %r2, %r2, %r2, %r2, %r2, %r2}, {%f5850, %f5851, %f5852, %f5853, %f5854, %f5855, %f5856, %f5857};
	bar.warp.sync 	-1;
	wmma.mma.sync.aligned.row.col.m32n8k16.f32.f32 {%f5866, %f5867, %f5868, %f5869, %f5870, %f5871, %f5872, %f5873}, {%r2, %r2, %r2, %r2, %r2, %r2, %r2, %r2}, {%r2, %r2, %r2, %r2, %r2, %r2, %r2, %r2}, {%f5858, %f5859, %f5860, %f5861, %f5862, %f5863, %f5864, %f5865};
	bar.warp.sync 	-1;
	wmma.mma.sync.aligned.row.col.m32n8k16.f32.f32 {%f5874, %f5875, %f5876, %f5877, %f5878, %f5879, %f5880, %f5881}, {%r2, %r2, %r2, %r2, %r2, %r2, %r2, %r2}, {%r2, %r2, %r2, %r2, %r2, %r2, %r2, %r2}, {%f5866, %f5867, %f5868, %f5869, %f5870, %f5871, %f5872, %f5873};
	bar.warp.sync 	-1;
	wmma.mma.sync.aligned.row.col.m32n8k16.f32.f32 {%f5882, %f5883, %f5884, %f5885, %f5886, %f5887, %f5888, %f5889}, {%r2, %r2, %r2, %r2, %r2, %r2, %r2, %r2}, {%r2, %r2, %r2, %r2, %r2, %r2, %r2, %r2}, {%f5874, %f5875, %f5876, %f5877, %f5878, %f5879, %f5880, %f5881};
	bar.warp.sync 	-1;
	wmma.mma.sync.aligned.row.col.m32n8k16.f32.f32 {%f5890, %f5891, %f5892, %f5893, %f5894, %f5895, %f5896, %f5897}, {%r2, %r2, %r2, %r2, %r2, %r2, %r2, %r2}, {%r2, %r2, %r2, %r2, %r2, %r2, %r2, %r2}, {%f5882, %f5883, %f5884, %f5885, %f5886, %f5887, %f5888, %f5889};
	bar.warp.sync 	-1;
	wmma.mma.sync.aligned.row.col.m32n8k16.f32.f32 {%f5898, %f5899, %f5900, %f5901, %f5902, %f5903, %f5904, %f5905}, {%r2, %r2, %r2, %r2, %r2, %r2, %r2, %r2}, {%r2, %r2, %r2, %r2, %r2, %r2, %r2, %r2}, {%f5890, %f5891, %f5892, %f5893, %f5894, %f5895, %f5896, %f5897};
	bar.warp.sync 	-1;
	wmma.mma.sync.aligned.row.col.m32n8k16.f32.f32 {%f5906, %f5907, %f5908, %f5909, %f5910, %f5911, %f5912, %f5913}, {%r2, %r2, %r2, %r2, %r2, %r2, %r2, %r2}, {%r2, %r2, %r2, %r2, %r2, %r2, %r2, %r2}, {%f5898, %f5899, %f5900, %f5901, %f5902, %f5903, %f5904, %f5905};
	bar.warp.sync 	-1;
	wmma.mma.sync.aligned.row.col.m32n8k16.f32.f32 {%f5914, %f5915, %f5916, %f5917, %f5918, %f5919, %f5920, %f5921}, {%r2, %r2, %r2, %r2, %r2, %r2, %r2, %r2}, {%r2, %r2, %r2, %r2, %r2, %r2, %r2, %r2}, {%f5906, %f5907, %f5908, %f5909, %f5910, %f5911, %f5912, %f5913};
	bar.warp.sync 	-1;
	wmma.mma.sync.aligned.row.col.m32n8k16.f32.f32 {%f5922, %f5923, %f5924, %f5925, %f5926, %f5927, %f5928, %f5929}, {%r2, %r2, %r2, %r2, %r2, %r2, %r2, %r2}, {%r2, %r2, %r2, %r2, %r2, %r2, %r2, %r2}, {%f5914, %f5915, %f5916, %f5917, %f5918, %f5919, %f5920, %f5921};
	bar.warp.sync 	-1;
	wmma.mma.sync.aligned.row.col.m32n8k16.f32.f32 {%f5930, %f5931, %f5932, %f5933, %f5934, %f5935, %f5936, %f5937}, {%r2, %r2, %r2, %r2, %r2, %r2, %r2, %r2}, {%r2, %r2, %r2, %r2, %r2, %r2, %r2, %r2}, {%f5922, %f5923, %f5924, %f5925, %f5926, %f5927, %f5928, %f5929};
	bar.warp.sync 	-1;
	wmma.mma.sync.aligned.row.col.m32n8k16.f32.f32 {%f5938, %f5939, %f5940, %f5941, %f5942, %f5943, %f5944, %f5945}, {%r2, %r2, %r2, %r2, %r2, %r2, %r2, %r2}, {%r2, %r2, %r2, %r2, %r2, %r2, %r2, %r2}, {%f5930, %f5931, %f5932, %f5933, %f5934, %f5935, %f5936, %f5937};
	bar.warp.sync 	-1;
	wmma.mma.sync.aligned.row.col.m32n8k16.f32.f32 {%f5946, %f5947, %f5948, %f5949, %f5950, %f5951, %f5952, %f5953}, {%r2, %r2, %r2, %r2, %r2, %r2, %r2, %r2}, {%r2, %r2, %r2, %r2, %r2, %r2, %r2, %r2}, {%f5938, %f5939, %f5940, %f5941, %f5942, %f5943, %f5944, %f5945};
	bar.warp.sync 	-1;
	wmma.mma.sync.aligned.row.col.m32n8k16.f32.f32 {%f5954, %f5955, %f5956, %f5957, %f5958, %f5959, %f5960, %f5961}, {%r2, %r2, %r2, %r2, %r2, %r2, %r2, %r2}, {%r2, %r2, %r2, %r2, %r2, %r2, %r2, %r2}, {%f5946, %f5947, %f5948, %f5949, %f5950, %f5951, %f5952, %f5953};
	bar.warp.sync 	-1;
	wmma.mma.sync.aligned.row.col.m32n8k16.f32.f32 {%f5962, %f5963, %f5964, %f5965, %f5966, %f5967, %f5968, %f5969}, {%r2, %r2, %r2, %r2, %r2, %r2, %r2, %r2}, {%r2, %r2, %r2, %r2, %r2, %r2, %r2, %r2}, {%f5954, %f5955, %f5956, %f5957, %f5958, %f5959, %f5960, %f5961};
	bar.warp.sync 	-1;
	wmma.mma.sync.aligned.row.col.m32n8k16.f32.f32 {%f5970, %f5971, %f5972, %f5973, %f5974, %f5975, %f5976, %f5977}, {%r2, %r2, %r2, %r2, %r2, %r2, %r2, %r2}, {%r2, %r2, %r2, %r2, %r2, %r2, %r2, %r2}, {%f5962, %f5963, %f5964, %f5965, %f5966, %f5967, %f5968, %f5969};
	bar.warp.sync 	-1;
	wmma.mma.sync.aligned.row.col.m32n8k16.f32.f32 {%f5978, %f5979, %f5980, %f5981, %f5982, %f5983, %f5984, %f5985}, {%r2, %r2, %r2, %r2, %r2, %r2, %r2, %r2}, {%r2, %r2, %r2, %r2, %r2, %r2, %r2, %r2}, {%f5970, %f5971, %f5972, %f5973, %f5974, %f5975, %f5976, %f5977};
	bar.warp.sync 	-1;
	wmma.mma.sync.aligned.row.col.m32n8k16.f32.f32 {%f5986, %f5987, %f5988, %f5989, %f5990, %f5991, %f5992, %f5993}, {%r2, %r2, %r2, %r2, %r2, %r2, %r2, %r2}, {%r2, %r2, %r2, %r2, %r2, %r2, %r2, %r2}, {%f5978, %f5979, %f5980, %f5981, %f5982, %f5983, %f5984, %f5985};
	bar.warp.sync 	-1;
	wmma.mma.sync.aligned.row.col.m32n8k16.f32.f32 {%f5994, %f5995, %f5996, %f5997, %f5998, %f5999, %f6000, %f6001}, {%r2, %r2, %r2, %r2, %r2, %r2, %r2, %r2}, {%r2, %r2, %r2, %r2, %r2, %r2, %r2, %r2}, {%f5986, %f5987, %f5988, %f5989, %f5990, %f5991, %f5992, %f5993};
	bar.warp.sync 	-1;
	wmma.mma.sync.aligned.row.col.m32n8k16.f32.f32 {%f6002, %f6003, %f6004, %f6005, %f6006, %f6007, %f6008, %f6009}, {%r2, %r2, %r2, %r2, %r2, %r2, %r2, %r2}, {%r2, %r2, %r2, %r2, %r2, %r2, %r2, %r2}, {%f5994, %f5995, %f5996, %f5997, %f5998, %f5999, %f6000, %f6001};
	bar.warp.sync 	-1;
	wmma.mma.sync.aligned.row.col.m32n8k16.f32.f32 {%f6010, %f6011, %f6012, %f6013, %f6014, %f6015, %f6016, %f6017}, {%r2, %r2, %r2, %r2, %r2, %r2, %r2, %r2}, {%r2, %r2, %r2, %r2, %r2, %r2, %r2, %r2}, {%f6002, %f6003, %f6004, %f6005, %f6006, %f6007, %f6008, %f6009};
	bar.warp.sync 	-1;
	wmma.mma.sync.aligned.row.col.m32n8k16.f32.f32 {%f6018, %f6019, %f6020, %f6021, %f6022, %f6023, %f6024, %f6025}, {%r2, %r2, %r2, %r2, %r2, %r2, %r2, %r2}, {%r2, %r2, %r2, %r2, %r2, %r2, %r2, %r2}, {%f6010, %f6011, %f6012, %f6013, %f6014, %f6015, %f6016, %f6017};
	bar.warp.sync 	-1;
	wmma.mma.sync.aligned.row.col.m32n8k16.f32.f32 {%f6026, %f6027, %f6028, %f6029, %f6030, %f6031, %f6032, %f6033}, {%r2, %r2, %r2, %r2, %r2, %r2, %r2, %r2}, {%r2, %r2, %r2, %r2, %r2, %r2, %r2, %r2}, {%f6018, %f6019, %f6020, %f6021, %f6022, %f6023, %f6024, %f6025};
	bar.warp.sync 	-1;
	wmma.mma.sync.aligned.row.col.m32n8k16.f32.f32 {%f6034, %f6035, %f6036, %f6037, %f6038, %f6039, %f6040, %f6041}, {%r2, %r2, %r2, %r2, %r2, %r2, %r2, %r2}, {%r2, %r2, %r2, %r2, %r2, %r2, %r2, %r2}, {%f6026, %f6027, %f6028, %f6029, %f6030, %f6031, %f6032, %f6033};
	bar.warp.sync 	-1;
	wmma.mma.sync.aligned.row.col.m32n8k16.f32.f32 {%f6042, %f6043, %f6044, %f6045, %f6046, %f6047, %f6048, %f6049}, {%r2, %r2, %r2, %r2, %r2, %r2, %r2, %r2}, {%r2, %r2, %r2, %r2, %r2, %r2, %r2, %r2}, {%f6034, %f6035, %f6036, %f6037, %f6038, %f6039, %f6040, %f6041};
	bar.warp.sync 	-1;
	wmma.mma.sync.aligned.row.col.m32n8k16.f32.f32 {%f6050, %f6051, %f6052, %f6053, %f6054, %f6055, %f6056, %f6057}, {%r2, %r2, %r2, %r2, %r2, %r2, %r2, %r2}, {%r2, %r2, %r2, %r2, %r2, %r2, %r2, %r2}, {%f6042, %f6043, %f6044, %f6045, %f6046, %f6047, %f6048, %f6049};
	bar.warp.sync 	-1;
	wmma.mma.sync.aligned.row.col.m32n8k16.f32.f32 {%f6058, %f6059, %f6060, %f6061, %f6062, %f6063, %f6064, %f6065}, {%r2, %r2, %r2, %r2, %r2, %r2, %r2, %r2}, {%r2, %r2, %r2, %r2, %r2, %r2, %r2, %r2}, {%f6050, %f6051, %f6052, %f6053, %f6054, %f6055, %f6056, %f6057};
	bar.warp.sync 	-1;
	wmma.mma.sync.aligned.row.col.m32n8k16.f32.f32 {%f6066, %f6067, %f6068, %f6069, %f6070, %f6071, %f6072, %f6073}, {%r2, %r2, %r2, %r2, %r2, %r2, %r2, %r2}, {%r2, %r2, %r2, %r2, %r2, %r2, %r2, %r2}, {%f6058, %f6059, %f6060, %f6061, %f6062, %f6063, %f6064, %f6065};
	bar.warp.sync 	-1;
	wmma.mma.sync.aligned.row.col.m32n8k16.f32.f32 {%f6074, %f6075, %f6076, %f6077, %f6078, %f6079, %f6080, %f6081}, {%r2, %r2, %r2, %r2, %r2, %r2, %r2, %r2}, {%r2, %r2, %r2, %r2, %r2, %r2, %r2, %r2}, {%f6066, %f6067, %f6068, %f6069, %f6070, %f6071, %f6072, %f6073};
	bar.warp.sync 	-1;
	wmma.mma.sync.aligned.row.col.m32n8k16.f32.f32 {%f6082, %f6083, %f6084, %f6085, %f6086, %f6087, %f6088, %f6089}, {%r2, %r2, %r2, %r2, %r2, %r2, %r2, %r2}, {%r2, %r2, %r2, %r2, %r2, %r2, %r2, %r2}, {%f6074, %f6075, %f6076, %f6077, %f6078, %f6079, %f6080, %f6081};
	bar.warp.sync 	-1;
	wmma.mma.sync.aligned.row.col.m32n8k16.f32.f32 {%f6090, %f6091, %f6092, %f6093, %f6094, %f6095, %f6096, %f6097}, {%r2, %r2, %r2, %r2, %r2, %r2, %r2, %r2}, {%r2, %r2, %r2, %r2, %r2, %r2, %r2, %r2}, {%f6082, %f6083, %f6084, %f6085, %f6086, %f6087, %f6088, %f6089};
	bar.warp.sync 	-1;
	wmma.mma.sync.aligned.row.col.m32n8k16.f32.f32 {%f6098, %f6099, %f6100, %f6101, %f6102, %f6103, %f6104, %f6105}, {%r2, %r2, %r2, %r2, %r2, %r2, %r2, %r2}, {%r2, %r2, %r2, %r2, %r2, %r2, %r2, %r2}, {%f6090, %f6091, %f6092, %f6093, %f6094, %f6095, %f6096, %f6097};
	bar.warp.sync 	-1;
	wmma.mma.sync.aligned.row.col.m32n8k16.f32.f32 {%f6106, %f6107, %f6108, %f6109, %f6110, %f6111, %f6112, %f6113}, {%r2, %r2, %r2, %r2, %r2, %r2, %r2, %r2}, {%r2, %r2, %r2, %r2, %r2, %r2, %r2, %r2}, {%f6098, %f6099, %f6100, %f6101, %f6102, %f6103, %f6104, %f6105};
	bar.warp.sync 	-1;
	wmma.mma.sync.aligned.row.col.m32n8k16.f32.f32 {%f6114, %f6115, %f6116, %f6117, %f6118, %f6119, %f6120, %f6121}, {%r2, %r2, %r2, %r2, %r2, %r2, %r2, %r2}, {%r2, %r2, %r2, %r2, %r2, %r2, %r2, %r2}, {%f6106, %f6107, %f6108, %f6109, %f6110, %f6111, %f6112, %f6113};
	bar.warp.sync 	-1;
	wmma.mma.sync.aligned.row.col.m32n8k16.f32.f32 {%f6122, %f6123, %f6124, %f6125, %f6126, %f6127, %f6128, %f6129}, {%r2, %r2, %r2, %r2, %r2, %r2, %r2, %r2}, {%r2, %r2, %r2, %r2, %r2, %r2, %r2, %r2}, {%f6114, %f6115, %f6116, %f6117, %f6118, %f6119, %f6120, %f6121};
	bar.warp.sync 	-1;
	wmma.mma.sync.aligned.row.col.m32n8k16.f32.f32 {%f6130, %f6131, %f6132, %f6133, %f6134, %f6135, %f6136, %f6137}, {%r2, %r2, %r2, %r2, %r2, %r2, %r2, %r2}, {%r2, %r2, %r2, %r2, %r2, %r2, %r2, %r2}, {%f6122, %f6123, %f6124, %f6125, %f6126, %f6127, %f6128, %f6129};
	bar.warp.sync 	-1;
	wmma.mma.sync.aligned.row.col.m32n8k16.f32.f32 {%f6138, %f6139, %f6140, %f6141, %f6142, %f6143, %f6144, %f6145}, {%r2, %r2, %r2, %r2, %r2, %r2, %r2, %r2}, {%r2, %r2, %r2, %r2, %r2, %r2, %r2, %r2}, {%f6130, %f6131, %f6132, %f6133, %f6134, %f6135, %f6136, %f6137};
	bar.warp.sync 	-1;
	wmma.mma.sync.aligned.row.col.m32n8k16.f32.f32 {%f6146, %f6147, %f6148, %f6149, %f6150, %f6151, %f6152, %f6153}, {%r2, %r2, %r2, %r2, %r2, %r2, %r2, %r2}, {%r2, %r2, %r2, %r2, %r2, %r2, %r2, %r2}, {%f6138, %f6139, %f6140, %f6141, %f6142, %f6143, %f6144, %f6145};
	bar.warp.sync 	-1;
	wmma.mma.sync.aligned.row.col.m32n8k16.f32.f32 {%f6154, %f6155, %f6156, %f6157, %f6158, %f6159, %f6160, %f6161}, {%r2, %r2, %r2, %r2, %r2, %r2, %r2, %r2}, {%r2, %r2, %r2, %r2, %r2, %r2, %r2, %r2}, {%f6146, %f6147, %f6148, %f6149, %f6150, %f6151, %f6152, %f6153};
	bar.warp.sync 	-1;
	wmma.mma.sync.aligned.row.col.m32n8k16.f32.f32 {%f6162, %f6163, %f6164, %f6165, %f6166, %f6167, %f6168, %f6169}, {%r2, %r2, %r2, %r2, %r2, %r2, %r2, %r2}, {%r2, %r2, %r2, %r2, %r2, %r2, %r2, %r2}, {%f6154, %f6155, %f6156, %f6157, %f6158, %f6159, %f6160, %f6161};
	bar.warp.sync 	-1;
	wmma.mma.sync.aligned.row.col.m32n8k16.f32.f32 {%f6170, %f6171, %f6172, %f6173, %f6174, %f6175, %f6176, %f6177}, {%r2, %r2, %r2, %r2, %r2, %r2, %r2, %r2}, {%r2, %r2, %r2, %r2, %r2, %r2, %r2, %r2}, {%f6162, %f6163, %f6164, %f6165, %f6166, %f6167, %f6168, %f6169};
	bar.warp.sync 	-1;
	wmma.mma.sync.aligned.row.col.m32n8k16.f32.f32 {%f6178, %f6179, %f6180, %f6181, %f6182, %f6183, %f6184, %f6185}, {%r2, %r2, %r2, %r2, %r2, %r2, %r2, %r2}, {%r2, %r2, %r2, %r2, %r2, %r2, %r2, %r2}, {%f6170, %f6171, %f6172, %f6173, %f6174, %f6175, %f6176, %f6177};
	bar.warp.sync 	-1;
	wmma.mma.sync.aligned.row.col.m32n8k16.f32.f32 {%f6186, %f6187, %f6188, %f6189, %f6190, %f6191, %f6192, %f6193}, {%r2, %r2, %r2, %r2, %r2, %r2, %r2, %r2}, {%r2, %r2, %r2, %r2, %r2, %r2, %r2, %r2}, {%f6178, %f6179, %f6180, %f6181, %f6182, %f6183, %f6184, %f6185};
	bar.warp.sync 	-1;
	wmma.mma.sync.aligned.row.col.m32n8k16.f32.f32 {%f6194, %f6195, %f6196, %f6197, %f6198, %f6199, %f6200, %f6201}, {%r2, %r2, %r2, %r2, %r2, %r2, %r2, %r2}, {%r2, %r2, %r2, %r2, %r2, %r2, %r2, %r2}, {%f6186, %f6187, %f6188, %f6189, %f6190, %f6191, %f6192, %f6193};
	bar.warp.sync 	-1;
	wmma.mma.sync.aligned.row.col.m32n8k16.f32.f32 {%f6202, %f6203, %f6204, %f6205, %f6206, %f6207, %f6208, %f6209}, {%r2, %r2, %r2, %r2, %r2, %r2, %r2, %r2}, {%r2, %r2, %r2, %r2, %r2, %r2, %r2, %r2}, {%f6194, %f6195, %f6196, %f6197, %f6198, %f6199, %f6200, %f6201};
	bar.warp.sync 	-1;
	wmma.mma.sync.aligned.row.col.m32n8k16.f32.f32 {%f6210, %f6211, %f6212, %f6213, %f6214, %f6215, %f6216, %f6217}, {%r2, %r2, %r2, %r2, %r2, %r2, %r2, %r2}, {%r2, %r2, %r2, %r2, %r2, %r2, %r2, %r2}, {%f6202, %f6203, %f6204, %f6205, %f6206, %f6207, %f6208, %f6209};
	bar.warp.sync 	-1;
	wmma.mma.sync.aligned.row.col.m32n8k16.f32.f32 {%f6218, %f6219, %f6220, %f6221, %f6222, %f6223, %f6224, %f6225}, {%r2, %r2, %r2, %r2, %r2, %r2, %r2, %r2}, {%r2, %r2, %r2, %r2, %r2, %r2, %r2, %r2}, {%f6210, %f6211, %f6212, %f6213, %f6214, %f6215, %f6216, %f6217};
	bar.warp.sync 	-1;
	wmma.mma.sync.aligned.row.col.m32n8k16.f32.f32 {%f6226, %f6227, %f6228, %f6229, %f6230, %f6231, %f6232, %f6233}, {%r2, %r2, %r2, %r2, %r2, %r2, %r2, %r2}, {%r2, %r2, %r2, %r2, %r2, %r2, %r2, %r2}, {%f6218, %f6219, %f6220, %f6221, %f6222, %f6223, %f6224, %f6225};
	bar.warp.sync 	-1;
	wmma.mma.sync.aligned.row.col.m32n8k16.f32.f32 {%f6234, %f6235, %f6236, %f6237, %f6238, %f6239, %f6240, %f6241}, {%r2, %r2, %r2, %r2, %r2, %r2, %r2, %r2}, {%r2, %r2, %r2, %r2, %r2, %r2, %r2, %r2}, {%f6226, %f6227, %f6228, %f6229, %f6230, %f6231, %f6232, %f6233};
	bar.warp.sync 	-1;
	wmma.mma.sync.aligned.row.col.m32n8k16.f32.f32 {%f6242, %f6243, %f6244, %f6245, %f6246, %f6247, %f6248, %f6249}, {%r2, %r2, %r2, %r2, %r2, %r2, %r2, %r2}, {%r2, %r2, %r2, %r2, %r2, %r2, %r2, %r2}, {%f6234, %f6235, %f6236, %f6237, %f6238, %f6239, %f6240, %f6241};
	bar.warp.sync 	-1;
	wmma.mma.sync.aligned.row.col.m32n8k16.f32.f32 {%f6250, %f6251, %f6252, %f6253, %f6254, %f6255, %f6256, %f6257}, {%r2, %r2, %r2, %r2, %r2, %r2, %r2, %r2}, {%r2, %r2, %r2, %r2, %r2, %r2, %r2, %r2}, {%f6242, %f6243, %f6244, %f6245, %f6246, %f6247, %f6248, %f6249};
	bar.warp.sync 	-1;
	wmma.mma.sync.aligned.row.col.m32n8k16.f32.f32 {%f6258, %f6259, %f6260, %f6261, %f6262, %f6263, %f6264, %f6265}, {%r2, %r2, %r2, %r2, %r2, %r2, %r2, %r2}, {%r2, %r2, %r2, %r2, %r2, %r2, %r2, %r2}, {%f6250, %f6251, %f6252, %f6253, %f6254, %f6255, %f6256, %f6257};
	bar.warp.sync 	-1;
	wmma.mma.sync.aligned.row.col.m32n8k16.f32.f32 {%f6266, %f6267, %f6268, %f6269, %f6270, %f6271, %f6272, %f6273}, {%r2, %r2, %r2, %r2, %r2, %r2, %r2, %r2}, {%r2, %r2, %r2, %r2, %r2, %r2, %r2, %r2}, {%f6258, %f6259, %f6260, %f6261, %f6262, %f6263, %f6264, %f6265};
	bar.warp.sync 	-1;
	wmma.mma.sync.aligned.row.col.m32n8k16.f32.f32 {%f6274, %f6275, %f6276, %f6277, %f6278, %f6279, %f6280, %f6281}, {%r2, %r2, %r2, %r2, %r2, %r2, %r2, %r2}, {%r2, %r2, %r2, %r2, %r2, %r2, %r2, %r2}, {%f6266, %f6267, %f6268, %f6269, %f6270, %f6271, %f6272, %f6273};
	bar.warp.sync 	-1;
	wmma.mma.sync.aligned.row.col.m32n8k16.f32.f32 {%f6282, %f6283, %f6284, %f6285, %f6286, %f6287, %f6288, %f6289}, {%r2, %r2, %r2, %r2, %r2, %r2, %r2, %r2}, {%r2, %r2, %r2, %r2, %r2, %r2, %r2, %r2}, {%f6274, %f6275, %f6276, %f6277, %f6278, %f6279, %f6280, %f6281};
	bar.warp.sync 	-1;
	wmma.mma.sync.aligned.row.col.m32n8k16.f32.f32 {%f6290, %f6291, %f6292, %f6293, %f6294, %f6295, %f6296, %f6297}, {%r2, %r2, %r2, %r2, %r2, %r2, %r2, %r2}, {%r2, %r2, %r2, %r2, %r2, %r2, %r2, %r2}, {%f6282, %f6283, %f6284, %f6285, %f6286, %f6287, %f6288, %f6289};
	bar.warp.sync 	-1;
	wmma.mma.sync.aligned.row.col.m32n8k16.f32.f32 {%f6298, %f6299, %f6300, %f6301, %f6302, %f6303, %f6304, %f6305}, {%r2, %r2, %r2, %r2, %r2, %r2, %r2, %r2}, {%r2, %r2, %r2, %r2, %r2, %r2, %r2, %r2}, {%f6290, %f6291, %f6292, %f6293, %f6294, %f6295, %f6296, %f6297};
	bar.warp.sync 	-1;
	wmma.mma.sync.aligned.row.col.m32n8k16.f32.f32 {%f6306, %f6307, %f6308, %f6309, %f6310, %f6311, %f6312, %f6313}, {%r2, %r2, %r2, %r2, %r2, %r2, %r2, %r2}, {%r2, %r2, %r2, %r2, %r2, %r2, %r2, %r2}, {%f6298, %f6299, %f6300, %f6301, %f6302, %f6303, %f6304, %f6305};
	bar.warp.sync 	-1;
	wmma.mma.sync.aligned.row.col.m32n8k16.f32.f32 {%f6314, %f6315, %f6316, %f6317, %f6318, %f6319, %f6320, %f6321}, {%r2, %r2, %r2, %r2, %r2, %r2, %r2, %r2}, {%r2, %r2, %r2, %r2, %r2, %r2, %r2, %r2}, {%f6306, %f6307, %f6308, %f6309, %f6310, %f6311, %f6312, %f6313};
	bar.warp.sync 	-1;
	wmma.mma.sync.aligned.row.col.m32n8k16.f32.f32 {%f6322, %f6323, %f6324, %f6325, %f6326, %f6327, %f6328, %f6329}, {%r2, %r2, %r2, %r2, %r2, %r2, %r2, %r2}, {%r2, %r2, %r2, %r2, %r2, %r2, %r2, %r2}, {%f6314, %f6315, %f6316, %f6317, %f6318, %f6319, %f6320, %f6321};
	bar.warp.sync 	-1;
	wmma.mma.sync.aligned.row.col.m32n8k16.f32.f32 {%f6330, %f6331, %f6332, %f6333, %f6334, %f6335, %f6336, %f6337}, {%r2, %r2, %r2, %r2, %r2, %r2, %r2, %r2}, {%r2, %r2, %r2, %r2, %r2, %r2, %r2, %r2}, {%f6322, %f6323, %f6324, %f6325, %f6326, %f6327, %f6328, %f6329};
	bar.warp.sync 	-1;
	wmma.mma.sync.aligned.row.col.m32n8k16.f32.f32 {%f6338, %f6339, %f6340, %f6341, %f6342, %f6343, %f6344, %f6345}, {%r2, %r2, %r2, %r2, %r2, %r2, %r2, %r2}, {%r2, %r2, %r2, %r2, %r2, %r2, %r2, %r2}, {%f6330, %f6331, %f6332, %f6333, %f6334, %f6335, %f6336, %f6337};
	bar.warp.sync 	-1;
	wmma.mma.sync.aligned.row.col.m32n8k16.f32.f32 {%f6346, %f6347, %f6348, %f6349, %f6350, %f6351, %f6352, %f6353}, {%r2, %r2, %r2, %r2, %r2, %r2, %r2, %r2}, {%r2, %r2, %r2, %r2, %r2, %r2, %r2, %r2}, {%f6338, %f6339, %f6340, %f6341, %f6342, %f6343, %f6344, %f6345};
	bar.warp.sync 	-1;
	wmma.mma.sync.aligned.row.col.m32n8k16.f32.f32 {%f6354, %f6355, %f6356, %f6357, %f6358, %f6359, %f6360, %f6361}, {%r2, %r2, %r2, %r2, %r2, %r2, %r2, %r2}, {%r2, %r2, %r2, %r2, %r2, %r2, %r2, %r2}, {%f6346, %f6347, %f6348, %f6349, %f6350, %f6351, %f6352, %f6353};
	bar.warp.sync 	-1;
	wmma.mma.sync.aligned.row.col.m32n8k16.f32.f32 {%f6362, %f6363, %f6364, %f6365, %f6366, %f6367, %f6368, %f6369}, {%r2, %r2, %r2, %r2, %r2, %r2, %r2, %r2}, {%r2, %r2, %r2, %r2, %r2, %r2, %r2, %r2}, {%f6354, %f6355, %f6356, %f6357, %f6358, %f6359, %f6360, %f6361};
	bar.warp.sync 	-1;
	wmma.mma.sync.aligned.row.col.m32n8k16.f32.f32 {%f6370, %f6371, %f6372, %f6373, %f6374, %f6375, %f6376, %f6377}, {%r2, %r2, %r2, %r2, %r2, %r2, %r2, %r2}, {%r2, %r2, %r2, %r2, %r2, %r2, %r2, %r2}, {%f6362, %f6363, %f6364, %f6365, %f6366, %f6367, %f6368, %f6369};
	bar.warp.sync 	-1;
	wmma.mma.sync.aligned.row.col.m32n8k16.f32.f32 {%f6378, %f6379, %f6380, %f6381, %f6382, %f6383, %f6384, %f6385}, {%r2, %r2, %r2, %r2, %r2, %r2, %r2, %r2}, {%r2, %r2, %r2, %r2, %r2, %r2, %r2, %r2}, {%f6370, %f6371, %f6372, %f6373, %f6374, %f6375, %f6376, %f6377};
	bar.warp.sync 	-1;
	wmma.mma.sync.aligned.row.col.m32n8k16.f32.f32 {%f6386, %f6387, %f6388, %f6389, %f6390, %f6391, %f6392, %f6393}, {%r2, %r2, %r2, %r2, %r2, %r2, %r2, %r2}, {%r2, %r2, %r2, %r2, %r2, %r2, %r2, %r2}, {%f6378, %f6379, %f6380, %f6381, %f6382, %f6383, %f6384, %f6385};
	bar.warp.sync 	-1;
	wmma.mma.sync.aligned.row.col.m32n8k16.f32.f32 {%f6394, %f6395, %f6396, %f6397, %f6398, %f6399, %f6400, %f6401}, {%r2, %r2, %r2, %r2, %r2, %r2, %r2, %r2}, {%r2, %r2, %r2, %r2, %r2, %r2, %r2, %r2}, {%f6386, %f6387, %f6388, %f6389, %f6390, %f6391, %f6392, %f6393};
	bar.warp.sync 	-1;
	wmma.mma.sync.aligned.row.col.m32n8k16.f32.f32 {%f6402, %f6403, %f6404, %f6405, %f6406, %f6407, %f6408, %f6409}, {%r2, %r2, %r2, %r2, %r2, %r2, %r2, %r2}, {%r2, %r2, %r2, %r2, %r2, %r2, %r2, %r2}, {%f6394, %f6395, %f6396, %f6397, %f6398, %f6399, %f6400, %f6401};
	bar.warp.sync 	-1;
	wmma.mma.sync.aligned.row.col.m32n8k16.f32.f32 {%f6410, %f6411, %f6412, %f6413, %f6414, %f6415, %f6416, %f6417}, {%r2, %r2, %r2, %r2, %r2, %r2, %r2, %r2}, {%r2, %r2, %r2, %r2, %r2, %r2, %r2, %r2}, {%f6402, %f6403, %f6404, %f6405, %f6406, %f6407, %f6408, %f6409};
	bar.warp.sync 	-1;
	wmma.mma.sync.aligned.row.col.m32n8k16.f32.f32 {%f6418, %f6419, %f6420, %f6421, %f6422, %f6423, %f6424, %f6425}, {%r2, %r2, %r2, %r2, %r2, %r2, %r2, %r2}, {%r2, %r2, %r2, %r2, %r2, %r2, %r2, %r2}, {%f6410, %f6411, %f6412, %f6413, %f6414, %f6415, %f6416, %f6417};
	bar.warp.sync 	-1;
	wmma.mma.sync.aligned.row.col.m32n8k16.f32.f32 {%f6426, %f6427, %f6428, %f6429, %f6430, %f6431, %f6432, %f6433}, {%r2, %r2, %r2, %r2, %r2, %r2, %r2, %r2}, {%r2, %r2, %r2, %r2, %r2, %r2, %r2, %r2}, {%f6418, %f6419, %f6420, %f6421, %f6422, %f6423, %f6424, %f6425};
	bar.warp.sync 	-1;
	wmma.mma.sync.aligned.row.col.m32n8k16.f32.f32 {%f6434, %f6435, %f6436, %f6437, %f6438, %f6439, %f6440, %f6441}, {%r2, %r2, %r2, %r2, %r2, %r2, %r2, %r2}, {%r2, %r2, %r2, %r2, %r2, %r2, %r2, %r2}, {%f6426, %f6427, %f6428, %f6429, %f6430, %f6431, %f6432, %f6433};
	bar.warp.sync 	-1;
	wmma.mma.sync.aligned.row.col.m32n8k16.f32.f32 {%f6442, %f6443, %f6444, %f6445, %f6446, %f6447, %f6448, %f6449}, {%r2, %r2, %r2, %r2, %r2, %r2, %r2, %r2}, {%r2, %r2, %r2, %r2, %r2, %r2, %r2, %r2}, {%f6434, %f6435, %f6436, %f6437, %f6438, %f6439, %f6440, %f6441};
	bar.warp.sync 	-1;
	wmma.mma.sync.aligned.row.col.m32n8k16.f32.f32 {%f6450, %f6451, %f6452, %f6453, %f6454, %f6455, %f6456, %f6457}, {%r2, %r2, %r2, %r2, %r2, %r2, %r2, %r2}, {%r2, %r2, %r2, %r2, %r2, %r2, %r2, %r2}, {%f6442, %f6443, %f6444, %f6445, %f6446, %f6447, %f6448, %f6449};
	bar.warp.sync 	-1;
	wmma.mma.sync.aligned.row.col.m32n8k16.f32.f32 {%f6458, %f6459, %f6460, %f6461, %f6462, %f6463, %f6464, %f6465}, {%r2, %r2, %r2, %r2, %r2, %r2, %r2, %r2}, {%r2, %r2, %r2, %r2, %r2, %r2, %r2, %r2}, {%f6450, %f6451, %f6452, %f6453, %f6454, %f6455, %f6456, %f6457};
	bar.warp.sync 	-1;
	wmma.mma.sync.aligned.row.col.m32n8k16.f32.f32 {%f6466, %f6467, %f6468, %f6469, %f6470, %f6471, %f6472, %f6473}, {%r2, %r2, %r2, %r2, %r2, %r2, %r2, %r2}, {%r2, %r2, %r2, %r2, %r2, %r2, %r2, %r2}, {%f6458, %f6459, %f6460, %f6461, %f6462, %f6463, %f6464, %f6465};
	bar.warp.sync 	-1;
	wmma.mma.sync.aligned.row.col.m32n8k16.f32.f32 {%f6474, %f6475, %f6476, %f6477, %f6478, %f6479, %f6480, %f6481}, {%r2, %r2, %r2, %r2, %r2, %r2, %r2, %r2}, {%r2, %r2, %r2, %r2, %r2, %r2, %r2, %r2}, {%f6466, %f6467, %f6468, %f6469, %f6470, %f6471, %f6472, %f6473};
	bar.warp.sync 	-1;
	wmma.mma.sync.aligned.row.col.m32n8k16.f32.f32 {%f6482, %f6483, %f6484, %f6485, %f6486, %f6487, %f6488, %f6489}, {%r2, %r2, %r2, %r2, %r2, %r2, %r2, %r2}, {%r2, %r2, %r2, %r2, %r2, %r2, %r2, %r2}, {%f6474, %f6475, %f6476, %f6477, %f6478, %f6479, %f6480, %f6481};
	bar.warp.sync 	-1;
	wmma.mma.sync.aligned.row.col.m32n8k16.f32.f32 {%f6490, %f6491, %f6492, %f6493, %f6494, %f6495, %f6496, %f6497}, {%r2, %r2, %r2, %r2, %r2, %r2, %r2, %r2}, {%r2, %r2, %r2, %r2, %r2, %r2, %r2, %r2}, {%f6482, %f6483, %f6484, %f6485, %f6486, %f6487, %f6488, %f6489};
	bar.warp.sync 	-1;
	wmma.mma.sync.aligned.row.col.m32n8k16.f32.f32 {%f6498, %f6499, %f6500, %f6501, %f6502, %f6503, %f6504, %f6505}, {%r2, %r2, %r2, %r2, %r2, %r2, %r2, %r2}, {%r2, %r2, %r2, %r2, %r2, %r2, %r2, %r2}, {%f6490, %f6491, %f6492, %f6493, %f6494, %f6495, %f6496, %f6497};
	bar.warp.sync 	-1;
	wmma.mma.sync.aligned.row.col.m32n8k16.f32.f32 {%f6506, %f6507, %f6508, %f6509, %f6510, %f6511, %f6512, %f6513}, {%r2, %r2, %r2, %r2, %r2, %r2, %r2, %r2}, {%r2, %r2, %r2, %r2, %r2, %r2, %r2, %r2}, {%f6498, %f6499, %f6500, %f6501, %f6502, %f6503, %f6504, %f6505};
	bar.warp.sync 	-1;
	wmma.mma.sync.aligned.row.col.m32n8k16.f32.f32 {%f6514, %f6515, %f6516, %f6517, %f6518, %f6519, %f6520, %f6521}, {%r2, %r2, %r2, %r2, %r2, %r2, %r2, %r2}, {%r2, %r2, %r2, %r2, %r2, %r2, %r2, %r2}, {%f6506, %f6507, %f6508, %f6509, %f6510, %f6511, %f6512, %f6513};
	bar.warp.sync 	-1;
	wmma.mma.sync.aligned.row.col.m32n8k16.f32.f32 {%f6522, %f6523, %f6524, %f6525, %f6526, %f6527, %f6528, %f6529}, {%r2, %r2, %r2, %r2, %r2, %r2, %r2, %r2}, {%r2, %r2, %r2, %r2, %r2, %r2, %r2, %r2}, {%f6514, %f6515, %f6516, %f6517, %f6518, %f6519, %f6520, %f6521};
	bar.warp.sync 	-1;
	wmma.mma.sync.aligned.row.col.m32n8k16.f32.f32 {%f6530, %f6531, %f6532, %f6533, %f6534, %f6535, %f6536, %f6537}, {%r2, %r2, %r2, %r2, %r2, %r2, %r2, %r2}, {%r2, %r2, %r2, %r2, %r2, %r2, %r2, %r2}, {%f6522, %f6523, %f6524, %f6525, %f6526, %f6527, %f6528, %f6529};
	bar.warp.sync 	-1;
	wmma.mma.sync.aligned.row.col.m32n8k16.f32.f32 {%f6538, %f6539, %f6540, %f6541, %f6542, %f6543, %f6544, %f6545}, {%r2, %r2, %r2, %r2, %r2, %r2, %r2, %r2}, {%r2, %r2, %r2, %r2, %r2, %r2, %r2, %r2}, {%f6530, %f6531, %f6532, %f6533, %f6534, %f6535, %f6536, %f6537};
	bar.warp.sync 	-1;
	wmma.mma.sync.aligned.row.col.m32n8k16.f32.f32 {%f6546, %f6547, %f6548, %f6549, %f6550, %f6551, %f6552, %f6553}, {%r2, %r2, %r2, %r2, %r2, %r2, %r2, %r2}, {%r2, %r2, %r2, %r2, %r2, %r2, %r2, %r2}, {%f6538, %f6539, %f6540, %f6541, %f6542, %f6543, %f6544, %f6545};
	bar.warp.sync 	-1;
	wmma.mma.sync.aligned.row.col.m32n8k16.f32.f32 {%f6554, %f6555, %f6556, %f6557, %f6558, %f6559, %f6560, %f6561}, {%r2, %r2, %r2, %r2, %r2, %r2, %r2, %r2}, {%r2, %r2, %r2, %r2, %r2, %r2, %r2, %r2}, {%f6546, %f6547, %f6548, %f6549, %f6550, %f6551, %f6552, %f6553};
	bar.warp.sync 	-1;
	wmma.mma.sync.aligned.row.col.m32n8k16.f32.f32 {%f6562, %f6563, %f6564, %f6565, %f6566, %f6567, %f6568, %f6569}, {%r2, %r2, %r2, %r2, %r2, %r2, %r2, %r2}, {%r2, %r2, %r2, %r2, %r2, %r2, %r2, %r2}, {%f6554, %f6555, %f6556, %f6557, %f6558, %f6559, %f6560, %f6561};
	bar.warp.sync 	-1;
	wmma.mma.sync.aligned.row.col.m32n8k16.f32.f32 {%f6570, %f6571, %f6572, %f6573, %f6574, %f6575, %f6576, %f6577}, {%r2, %r2, %r2, %r2, %r2, %r2, %r2, %r2}, {%r2, %r2, %r2, %r2, %r2, %r2, %r2, %r2}, {%f6562, %f6563, %f6564, %f6565, %f6566, %f6567, %f6568, %f6569};
	bar.warp.sync 	-1;
	wmma.mma.sync.aligned.row.col.m32n8k16.f32.f32 {%f6578, %f6579, %f6580, %f6581, %f6582, %f6583, %f6584, %f6585}, {%r2, %r2, %r2, %r2, %r2, %r2, %r2, %r2}, {%r2, %r2, %r2, %r2, %r2, %r2, %r2, %r2}, {%f6570, %f6571, %f6572, %f6573, %f6574, %f6575, %f6576, %f6577};
	bar.warp.sync 	-1;
	wmma.mma.sync.aligned.row.col.m32n8k16.f32.f32 {%f6586, %f6587, %f6588, %f6589, %f6590, %f6591, %f6592, %f6593}, {%r2, %r2, %r2, %r2, %r2, %r2, %r2, %r2}, {%r2, %r2, %r2, %r2, %r2, %r2, %r2, %r2}, {%f6578, %f6579, %f6580, %f6581, %f6582, %f6583, %f6584, %f6585};
	bar.warp.sync 	-1;
	wmma.mma.sync.aligned.row.col.m32n8k16.f32.f32 {%f6594, %f6595, %f6596, %f6597, %f6598, %f6599, %f6600, %f6601}, {%r2, %r2, %r2, %r2, %r2, %r2, %r2, %r2}, {%r2, %r2, %r2, %r2, %r2, %r2, %r2, %r2}, {%f6586, %f6587, %f6588, %f6589, %f6590, %f6591, %f6592, %f6593};
	bar.warp.sync 	-1;
	wmma.mma.sync.aligned.row.col.m32n8k16.f32.f32 {%f6602, %f6603, %f6604, %f6605, %f6606, %f6607, %f6608, %f6609}, {%r2, %r2, %r2, %r2, %r2, %r2, %r2, %r2}, {%r2, %r2, %r2, %r2, %r2, %r2, %r2, %r2}, {%f6594, %f6595, %f6596, %f6597, %f6598, %f6599, %f6600, %f6601};
	bar.warp.sync 	-1;
	wmma.mma.sync.aligned.row.col.m32n8k16.f32.f32 {%f6610, %f6611, %f6612, %f6613, %f6614, %f6615, %f6616, %f6617}, {%r2, %r2, %r2, %r2, %r2, %r2, %r2, %r2}, {%r2, %r2, %r2, %r2, %r2, %r2, %r2, %r2}, {%f6602, %f6603, %f6604, %f6605, %f6606, %f6607, %f6608, %f6609};
	bar.warp.sync 	-1;
	wmma.mma.sync.aligned.row.col.m32n8k16.f32.f32 {%f6618, %f6619, %f6620, %f6621, %f6622, %f6623, %f6624, %f6625}, {%r2, %r2, %r2, %r2, %r2, %r2, %r2, %r2}, {%r2, %r2, %r2, %r2, %r2, %r2, %r2, %r2}, {%f6610, %f6611, %f6612, %f6613, %f6614, %f6615, %f6616, %f6617};
	bar.warp.sync 	-1;
	wmma.mma.sync.aligned.row.col.m32n8k16.f32.f32 {%f6626, %f6627, %f6628, %f6629, %f6630, %f6631, %f6632, %f6633}, {%r2, %r2, %r2, %r2, %r2, %r2, %r2, %r2}, {%r2, %r2, %r2, %r2, %r2, %r2, %r2, %r2}, {%f6618, %f6619, %f6620, %f6621, %f6622, %f6623, %f6624, %f6625};
	bar.warp.sync 	-1;
	wmma.mma.sync.aligned.row.col.m32n8k16.f32.f32 {%f6634, %f6635, %f6636, %f6637, %f6638, %f6639, %f6640, %f6641}, {%r2, %r2, %r2, %r2, %r2, %r2, %r2, %r2}, {%r2, %r2, %r2, %r2, %r2, %r2, %r2, %r2}, {%f6626, %f6627, %f6628, %f6629, %f6630, %f6631, %f6632, %f6633};
	bar.warp.sync 	-1;
	wmma.mma.sync.aligned.row.col.m32n8k16.f32.f32 {%f6642, %f6643, %f6644, %f6645, %f6646, %f6647, %f6648, %f6649}, {%r2, %r2, %r2, %r2, %r2, %r2, %r2, %r2}, {%r2, %r2, %r2, %r2, %r2, %r2, %r2, %r2}, {%f6634, %f6635, %f6636, %f6637, %f6638, %f6639, %f6640, %f6641};
	bar.warp.sync 	-1;
	wmma.mma.sync.aligned.row.col.m32n8k16.f32.f32 {%f6650, %f6651, %f6652, %f6653, %f6654, %f6655, %f6656, %f6657}, {%r2, %r2, %r2, %r2, %r2, %r2, %r2, %r2}, {%r2, %r2, %r2, %r2, %r2, %r2, %r2, %r2}, {%f6642, %f6643, %f6644, %f6645, %f6646, %f6647, %f6648, %f6649};
	bar.warp.sync 	-1;
	wmma.mma.sync.aligned.row.col.m32n8k16.f32.f32 {%f6658, %f6659, %f6660, %f6661, %f6662, %f6663, %f6664, %f6665}, {%r2, %r2, %r2, %r2, %r2, %r2, %r2, %r2}, {%r2, %r2, %r2, %r2, %r2, %r2, %r2, %r2}, {%f6650, %f6651, %f6652, %f6653, %f6654, %f6655, %f6656, %f6657};
	bar.warp.sync 	-1;
	wmma.mma.sync.aligned.row.col.m32n8k16.f32.f32 {%f6666, %f6667, %f6668, %f6669, %f6670, %f6671, %f6672, %f6673}, {%r2, %r2, %r2, %r2, %r2, %r2, %r2, %r2}, {%r2, %r2, %r2, %r2, %r2, %r2, %r2, %r2}, {%f6658, %f6659, %f6660, %f6661, %f6662, %f6663, %f6664, %f6665};
	bar.warp.sync 	-1;
	wmma.mma.sync.aligned.row.col.m32n8k16.f32.f32 {%f6674, %f6675, %f6676, %f6677, %f6678, %f6679, %f6680, %f6681}, {%r2, %r2, %r2, %r2, %r2, %r2, %r2, %r2}, {%r2, %r2, %r2, %r2, %r2, %r2, %r2, %r2}, {%f6666, %f6667, %f6668, %f6669, %f6670, %f6671, %f6672, %f6673};
	bar.warp.sync 	-1;
	wmma.mma.sync.aligned.row.col.m32n8k16.f32.f32 {%f6682, %f6683, %f6684, %f6685, %f6686, %f6687, %f6688, %f6689}, {%r2, %r2, %r2, %r2, %r2, %r2, %r2, %r2}, {%r2, %r2, %r2, %r2, %r2, %r2, %r2, %r2}, {%f6674, %f6675, %f6676, %f6677, %f6678, %f6679, %f6680, %f6681};
	bar.warp.sync 	-1;
	wmma.mma.sync.aligned.row.col.m32n8k16.f32.f32 {%f6690, %f6691, %f6692, %f6693, %f6694, %f6695, %f6696, %f6697}, {%r2, %r2, %r2, %r2, %r2, %r2, %r2, %r2}, {%r2, %r2, %r2, %r2, %r2, %r2, %r2, %r2}, {%f6682, %f6683, %f6684, %f6685, %f6686, %f6687, %f6688, %f6689};
	bar.warp.sync 	-1;
	wmma.mma.sync.aligned.row.col.m32n8k16.f32.f32 {%f6698, %f6699, %f6700, %f6701, %f6702, %f6703, %f6704, %f6705}, {%r2, %r2, %r2, %r2, %r2, %r2, %r2, %r2}, {%r2, %r2, %r2, %r2, %r2, %r2, %r2, %r2}, {%f6690, %f6691, %f6692, %f6693, %f6694, %f6695, %f6696, %f6697};
	bar.warp.sync 	-1;
	wmma.mma.sync.aligned.row.col.m32n8k16.f32.f32 {%f6706, %f6707, %f6708, %f6709, %f6710, %f6711, %f6712, %f6713}, {%r2, %r2, %r2, %r2, %r2, %r2, %r2, %r2}, {%r2, %r2, %r2, %r2, %r2, %r2, %r2, %r2}, {%f6698, %f6699, %f6700, %f6701, %f6702, %f6703, %f6704, %f6705};
	bar.warp.sync 	-1;
	wmma.mma.sync.aligned.row.col.m32n8k16.f32.f32 {%f6714, %f6715, %f6716, %f6717, %f6718, %f6719, %f6720, %f6721}, {%r2, %r2, %r2, %r2, %r2, %r2, %r2, %r2}, {%r2, %r2, %r2, %r2, %r2, %r2, %r2, %r2}, {%f6706, %f6707, %f6708, %f6709, %f6710, %f6711, %f6712, %f6713};
	bar.warp.sync 	-1;
	wmma.mma.sync.aligned.row.col.m32n8k16.f32.f32 {%f6722, %f6723, %f6724, %f6725, %f6726, %f6727, %f6728, %f6729}, {%r2, %r2, %r2, %r2, %r2, %r2, %r2, %r2}, {%r2, %r2, %r2, %r2, %r2, %r2, %r2, %r2}, {%f6714, %f6715, %f6716, %f6717, %f6718, %f6719, %f6720, %f6721};
	bar.warp.sync 	-1;
	wmma.mma.sync.aligned.row.col.m32n8k16.f32.f32 {%f6730, %f6731, %f6732, %f6733, %f6734, %f6735, %f6736, %f6737}, {%r2, %r2, %r2, %r2, %r2, %r2, %r2, %r2}, {%r2, %r2, %r2, %r2, %r2, %r2, %r2, %r2}, {%f6722, %f6723, %f6724, %f6725, %f6726, %f6727, %f6728, %f6729};
	bar.warp.sync 	-1;
	wmma.mma.sync.aligned.row.col.m32n8k16.f32.f32 {%f6738, %f6739, %f6740, %f6741, %f6742, %f6743, %f6744, %f6745}, {%r2, %r2, %r2, %r2, %r2, %r2, %r2, %r2}, {%r2, %r2, %r2, %r2, %r2, %r2, %r2, %r2}, {%f6730, %f6731, %f6732, %f6733, %f6734, %f6735, %f6736, %f6737};
	bar.warp.sync 	-1;
	wmma.mma.sync.aligned.row.col.m32n8k16.f32.f32 {%f6746, %f6747, %f6748, %f6749, %f6750, %f6751, %f6752, %f6753}, {%r2, %r2, %r2, %r2, %r2, %r2, %r2, %r2}, {%r2, %r2, %r2, %r2, %r2, %r2, %r2, %r2}, {%f6738, %f6739, %f6740, %f6741, %f6742, %f6743, %f6744, %f6745};
	bar.warp.sync 	-1;
	wmma.mma.sync.aligned.row.col.m32n8k16.f32.f32 {%f6754, %f6755, %f6756, %f6757, %f6758, %f6759, %f6760, %f6761}, {%r2, %r2, %r2, %r2, %r2, %r2, %r2, %r2}, {%r2, %r2, %r2, %r2, %r2, %r2, %r2, %r2}, {%f6746, %f6747, %f6748, %f6749, %f6750, %f6751, %f6752, %f6753};
	bar.warp.sync 	-1;
	wmma.mma.sync.aligned.row.col.m32n8k16.f32.f32 {%f6762, %f6763, %f6764, %f6765, %f6766, %f6767, %f6768, %f6769}, {%r2, %r2, %r2, %r2, %r2, %r2, %r2, %r2}, {%r2, %r2, %r2, %r2, %r2, %r2, %r2, %r2}, {%f6754, %f6755, %f6756, %f6757, %f6758, %f6759, %f6760, %f6761};
	bar.warp.sync 	-1;
	wmma.mma.sync.aligned.row.col.m32n8k16.f32.f32 {%f6770, %f6771, %f6772, %f6773, %f6774, %f6775, %f6776, %f6777}, {%r2, %r2, %r2, %r2, %r2, %r2, %r2, %r2}, {%r2, %r2, %r2, %r2, %r2, %r2, %r2, %r2}, {%f6762, %f6763, %f6764, %f6765, %f6766, %f6767, %f6768, %f6769};
	bar.warp.sync 	-1;
	wmma.mma.sync.aligned.row.col.m32n8k16.f32.f32 {%f6778, %f6779, %f6780, %f6781, %f6782, %f6783, %f6784, %f6785}, {%r2, %r2, %r2, %r2, %r2, %r2, %r2, %r2}, {%r2, %r2, %r2, %r2, %r2, %r2, %r2, %r2}, {%f6770, %f6771, %f6772, %f6773, %f6774, %f6775, %f6776, %f6777};
	bar.warp.sync 	-1;
	wmma.mma.sync.aligned.row.col.m32n8k16.f32.f32 {%f6786, %f6787, %f6788, %f6789, %f6790, %f6791, %f6792, %f6793}, {%r2, %r2, %r2, %r2, %r2, %r2, %r2, %r2}, {%r2, %r2, %r2, %r2, %r2, %r2, %r2, %r2}, {%f6778, %f6779, %f6780, %f6781, %f6782, %f6783, %f6784, %f6785};
	bar.warp.sync 	-1;
	wmma.mma.sync.aligned.row.col.m32n8k16.f32.f32 {%f6794, %f6795, %f6796, %f6797, %f6798, %f6799, %f6800, %f6801}, {%r2, %r2, %r2, %r2, %r2, %r2, %r2, %r2}, {%r2, %r2, %r2, %r2, %r2, %r2, %r2, %r2}, {%f6786, %f6787, %f6788, %f6789, %f6790, %f6791, %f6792, %f6793};
	bar.warp.sync 	-1;
	wmma.mma.sync.aligned.row.col.m32n8k16.f32.f32 {%f6802, %f6803, %f6804, %f6805, %f6806, %f6807, %f6808, %f6809}, {%r2, %r2, %r2, %r2, %r2, %r2, %r2, %r2}, {%r2, %r2, %r2, %r2, %r2, %r2, %r2, %r2}, {%f6794, %f6795, %f6796, %f6797, %f6798, %f6799, %f6800, %f6801};
	bar.warp.sync 	-1;
	wmma.mma.sync.aligned.row.col.m32n8k16.f32.f32 {%f6810, %f6811, %f6812, %f6813, %f6814, %f6815, %f6816, %f6817}, {%r2, %r2, %r2, %r2, %r2, %r2, %r2, %r2}, {%r2, %r2, %r2, %r2, %r2, %r2, %r2, %r2}, {%f6802, %f6803, %f6804, %f6805, %f6806, %f6807, %f6808, %f6809};
	bar.warp.sync 	-1;
	wmma.mma.sync.aligned.row.col.m32n8k16.f32.f32 {%f6818, %f6819, %f6820, %f6821, %f6822, %f6823, %f6824, %f6825}, {%r2, %r2, %r2, %r2, %r2, %r2, %r2, %r2}, {%r2, %r2, %r2, %r2, %r2, %r2, %r2, %r2}, {%f6810, %f6811, %f6812, %f6813, %f6814, %f6815, %f6816, %f6817};
	bar.warp.sync 	-1;
	wmma.mma.sync.aligned.row.col.m32n8k16.f32.f32 {%f6826, %f6827, %f6828, %f6829, %f6830, %f6831, %f6832, %f6833}, {%r2, %r2, %r2, %r2, %r2, %r2, %r2, %r2}, {%r2, %r2, %r2, %r2, %r2, %r2, %r2, %r2}, {%f6818, %f6819, %f6820, %f6821, %f6822, %f6823, %f6824, %f6825};
	bar.warp.sync 	-1;
	wmma.mma.sync.aligned.row.col.m32n8k16.f32.f32 {%f6834, %f6835, %f6836, %f6837, %f6838, %f6839, %f6840, %f6841}, {%r2, %r2, %r2, %r2, %r2, %r2, %r2, %r2}, {%r2, %r2, %r2, %r2, %r2, %r2, %r2, %r2}, {%f6826, %f6827, %f6828, %f6829, %f6830, %f6831, %f6832, %f6833};
	bar.warp.sync 	-1;
	wmma.mma.sync.aligned.row.col.m32n8k16.f32.f32 {%f6842, %f6843, %f6844, %f6845, %f6846, %f6847, %f6848, %f6849}, {%r2, %r2, %r2, %r2, %r2, %r2, %r2, %r2}, {%r2, %r2, %r2, %r2, %r2, %r2, %r2, %r2}, {%f6834, %f6835, %f6836, %f6837, %f6838, %f6839, %f6840, %f6841};
	bar.warp.sync 	-1;
	wmma.mma.sync.aligned.row.col.m32n8k16.f32.f32 {%f6850, %f6851, %f6852, %f6853, %f6854, %f6855, %f6856, %f6857}, {%r2, %r2, %r2, %r2, %r2, %r2, %r2, %r2}, {%r2, %r2, %r2, %r2, %r2, %r2, %r2, %r2}, {%f6842, %f6843, %f6844, %f6845, %f6846, %f6847, %f6848, %f6849};
	bar.warp.sync 	-1;
	wmma.mma.sync.aligned.row.col.m32n8k16.f32.f32 {%f6858, %f6859, %f6860, %f6861, %f6862, %f6863, %f6864, %f6865}, {%r2, %r2, %r2, %r2, %r2, %r2, %r2, %r2}, {%r2, %r2, %r2, %r2, %r2, %r2, %r2, %r2}, {%f6850, %f6851, %f6852, %f6853, %f6854, %f6855, %f6856, %f6857};
	bar.warp.sync 	-1;
	wmma.mma.sync.aligned.row.col.m32n8k16.f32.f32 {%f6866, %f6867, %f6868, %f6869, %f6870, %f6871, %f6872, %f6873}, {%r2, %r2, %r2, %r2, %r2, %r2, %r2, %r2}, {%r2, %r2, %r2, %r2, %r2, %r2, %r2, %r2}, {%f6858, %f6859, %f6860, %f6861, %f6862, %f6863, %f6864, %f6865};
	bar.warp.sync 	-1;
	wmma.mma.sync.aligned.row.col.m32n8k16.f32.f32 {%f6874, %f6875, %f6876, %f6877, %f6878, %f6879, %f6880, %f6881}, {%r2, %r2, %r2, %r2, %r2, %r2, %r2, %r2}, {%r2, %r2, %r2, %r2, %r2, %r2, %r2, %r2}, {%f6866, %f6867, %f6868, %f6869, %f6870, %f6871, %f6872, %f6873};
	bar.warp.sync 	-1;
	wmma.mma.sync.aligned.row.col.m32n8k16.f32.f32 {%f6882, %f6883, %f6884, %f6885, %f6886, %f6887, %f6888, %f6889}, {%r2, %r2, %r2, %r2, %r2, %r2, %r2, %r2}, {%r2, %r2, %r2, %r2, %r2, %r2, %r2, %r2}, {%f6874, %f6875, %f6876, %f6877, %f6878, %f6879, %f6880, %f6881};
	bar.warp.sync 	-1;
	wmma.mma.sync.aligned.row.col.m32n8k16.f32.f32 {%f6890, %f6891, %f6892, %f6893, %f6894, %f6895, %f6896, %f6897}, {%r2, %r2, %r2, %r2, %r2, %r2, %r2, %r2}, {%r2, %r2, %r2, %r2, %r2, %r2, %r2, %r2}, {%f6882, %f6883, %f6884, %f6885, %f6886, %f6887, %f6888, %f6889};
	bar.warp.sync 	-1;
	wmma.mma.sync.aligned.row.col.m32n8k16.f32.f32 {%f6898, %f6899, %f6900, %f6901, %f6902, %f6903, %f6904, %f6905}, {%r2, %r2, %r2, %r2, %r2, %r2, %r2, %r2}, {%r2, %r2, %r2, %r2, %r2, %r2, %r2, %r2}, {%f6890, %f6891, %f6892, %f6893, %f6894, %f6895, %f6896, %f6897};
	bar.warp.sync 	-1;
	wmma.mma.sync.aligned.row.col.m32n8k16.f32.f32 {%f6906, %f6907, %f6908, %f6909, %f6910, %f6911, %f6912, %f6913}, {%r2, %r2, %r2, %r2, %r2, %r2, %r2, %r2}, {%r2, %r2, %r2, %r2, %r2, %r2, %r2, %r2}, {%f6898, %f6899, %f6900, %f6901, %f6902, %f6903, %f6904, %f6905};
	bar.warp.sync 	-1;
	wmma.mma.sync.aligned.row.col.m32n8k16.f32.f32 {%f6914, %f6915, %f6916, %f6917, %f6918, %f6919, %f6920, %f6921}, {%r2, %r2, %r2, %r2, %r2, %r2, %r2, %r2}, {%r2, %r2, %r2, %r2, %r2, %r2, %r2, %r2}, {%f6906, %f6907, %f6908, %f6909, %f6910, %f6911, %f6912, %f6913};
	bar.warp.sync 	-1;
	wmma.mma.sync.aligned.row.col.m32n8k16.f32.f32 {%f6922, %f6923, %f6924, %f6925, %f6926, %f6927, %f6928, %f6929}, {%r2, %r2, %r2, %r2, %r2, %r2, %r2, %r2}, {%r2, %r2, %r2, %r2, %r2, %r2, %r2, %r2}, {%f6914, %f6915, %f6916, %f6917, %f6918, %f6919, %f6920, %f6921};
	bar.warp.sync 	-1;
	wmma.mma.sync.aligned.row.col.m32n8k16.f32.f32 {%f6930, %f6931, %f6932, %f6933, %f6934, %f6935, %f6936, %f6937}, {%r2, %r2, %r2, %r2, %r2, %r2, %r2, %r2}, {%r2, %r2, %r2, %r2, %r2, %r2, %r2, %r2}, {%f6922, %f6923, %f6924, %f6925, %f6926, %f6927, %f6928, %f6929};
	bar.warp.sync 	-1;
	wmma.mma.sync.aligned.row.col.m32n8k16.f32.f32 {%f6938, %f6939, %f6940, %f6941, %f6942, %f6943, %f6944, %f6945}, {%r2, %r2, %r2, %r2, %r2, %r2, %r2, %r2}, {%r2, %r2, %r2, %r2, %r2, %r2, %r2, %r2}, {%f6930, %f6931, %f6932, %f6933, %f6934, %f6935, %f6936, %f6937};
	bar.warp.sync 	-1;
	wmma.mma.sync.aligned.row.col.m32n8k16.f32.f32 {%f6946, %f6947, %f6948, %f6949, %f6950, %f6951, %f6952, %f6953}, {%r2, %r2, %r2, %r2, %r2, %r2, %r2, %r2}, {%r2, %r2, %r2, %r2, %r2, %r2, %r2, %r2}, {%f6938, %f6939, %f6940, %f6941, %f6942, %f6943, %f6944, %f6945};
	bar.warp.sync 	-1;
	wmma.mma.sync.aligned.row.col.m32n8k16.f32.f32 {%f6954, %f6955, %f6956, %f6957, %f6958, %f6959, %f6960, %f6961}, {%r2, %r2, %r2, %r2, %r2, %r2, %r2, %r2}, {%r2, %r2, %r2, %r2, %r2, %r2, %r2, %r2}, {%f6946, %f6947, %f6948, %f6949, %f6950, %f6951, %f6952, %f6953};
	bar.warp.sync 	-1;
	wmma.mma.sync.aligned.row.col.m32n8k16.f32.f32 {%f6962, %f6963, %f6964, %f6965, %f6966, %f6967, %f6968, %f6969}, {%r2, %r2, %r2, %r2, %r2, %r2, %r2, %r2}, {%r2, %r2, %r2, %r2, %r2, %r2, %r2, %r2}, {%f6954, %f6955, %f6956, %f6957, %f6958, %f6959, %f6960, %f6961};
	bar.warp.sync 	-1;
	wmma.mma.sync.aligned.row.col.m32n8k16.f32.f32 {%f6970, %f6971, %f6972, %f6973, %f6974, %f6975, %f6976, %f6977}, {%r2, %r2, %r2, %r2, %r2, %r2, %r2, %r2}, {%r2, %r2, %r2, %r2, %r2, %r2, %r2, %r2}, {%f6962, %f6963, %f6964, %f6965, %f6966, %f6967, %f6968, %f6969};
	bar.warp.sync 	-1;
	wmma.mma.sync.aligned.row.col.m32n8k16.f32.f32 {%f6978, %f6979, %f6980, %f6981, %f6982, %f6983, %f6984, %f6985}, {%r2, %r2, %r2, %r2, %r2, %r2, %r2, %r2}, {%r2, %r2, %r2, %r2, %r2, %r2, %r2, %r2}, {%f6970, %f6971, %f6972, %f6973, %f6974, %f6975, %f6976, %f6977};
	bar.warp.sync 	-1;
	wmma.mma.sync.aligned.row.col.m32n8k16.f32.f32 {%f6986, %f6987, %f6988, %f6989, %f6990, %f6991, %f6992, %f6993}, {%r2, %r2, %r2, %r2, %r2, %r2, %r2, %r2}, {%r2, %r2, %r2, %r2, %r2, %r2, %r2, %r2}, {%f6978, %f6979, %f6980, %f6981, %f6982, %f6983, %f6984, %f6985};
	bar.warp.sync 	-1;
	wmma.mma.sync.aligned.row.col.m32n8k16.f32.f32 {%f6994, %f6995, %f6996, %f6997, %f6998, %f6999, %f7000, %f7001}, {%r2, %r2, %r2, %r2, %r2, %r2, %r2, %r2}, {%r2, %r2, %r2, %r2, %r2, %r2, %r2, %r2}, {%f6986, %f6987, %f6988, %f6989, %f6990, %f6991, %f6992, %f6993};
	bar.warp.sync 	-1;
	wmma.mma.sync.aligned.row.col.m32n8k16.f32.f32 {%f7002, %f7003, %f7004, %f7005, %f7006, %f7007, %f7008, %f7009}, {%r2, %r2, %r2, %r2, %r2, %r2, %r2, %r2}, {%r2, %r2, %r2, %r2, %r2, %r2, %r2, %r2}, {%f6994, %f6995, %f6996, %f6997, %f6998, %f6999, %f7000, %f7001};
	bar.warp.sync 	-1;
	wmma.mma.sync.aligned.row.col.m32n8k16.f32.f32 {%f7010, %f7011, %f7012, %f7013, %f7014, %f7015, %f7016, %f7017}, {%r2, %r2, %r2, %r2, %r2, %r2, %r2, %r2}, {%r2, %r2, %r2, %r2, %r2, %r2, %r2, %r2}, {%f7002, %f7003, %f7004, %f7005, %f7006, %f7007, %f7008, %f7009};
	bar.warp.sync 	-1;
	wmma.mma.sync.aligned.row.col.m32n8k16.f32.f32 {%f7018, %f7019, %f7020, %f7021, %f7022, %f7023, %f7024, %f7025}, {%r2, %r2, %r2, %r2, %r2, %r2, %r2, %r2}, {%r2, %r2, %r2, %r2, %r2, %r2, %r2, %r2}, {%f7010, %f7011, %f7012, %f7013, %f7014, %f7015, %f7016, %f7017};
	bar.warp.sync 	-1;
	wmma.mma.sync.aligned.row.col.m32n8k16.f32.f32 {%f7026, %f7027, %f7028, %f7029, %f7030, %f7031, %f7032, %f7033}, {%r2, %r2, %r2, %r2, %r2, %r2, %r2, %r2}, {%r2, %r2, %r2, %r2, %r2, %r2, %r2, %r2}, {%f7018, %f7019, %f7020, %f7021, %f7022, %f7023, %f7024, %f7025};
	bar.warp.sync 	-1;
	wmma.mma.sync.aligned.row.col.m32n8k16.f32.f32 {%f7034, %f7035, %f7036, %f7037, %f7038, %f7039, %f7040, %f7041}, {%r2, %r2, %r2, %r2, %r2, %r2, %r2, %r2}, {%r2, %r2, %r2, %r2, %r2, %r2, %r2, %r2}, {%f7026, %f7027, %f7028, %f7029, %f7030, %f7031, %f7032, %f7033};
	bar.warp.sync 	-1;
	wmma.mma.sync.aligned.row.col.m32n8k16.f32.f32 {%f7042, %f7043, %f7044, %f7045, %f7046, %f7047, %f7048, %f7049}, {%r2, %r2, %r2, %r2, %r2, %r2, %r2, %r2}, {%r2, %r2, %r2, %r2, %r2, %r2, %r2, %r2}, {%f7034, %f7035, %f7036, %f7037, %f7038, %f7039, %f7040, %f7041};
	bar.warp.sync 	-1;
	wmma.mma.sync.aligned.row.col.m32n8k16.f32.f32 {%f7050, %f7051, %f7052, %f7053, %f7054, %f7055, %f7056, %f7057}, {%r2, %r2, %r2, %r2, %r2, %r2, %r2, %r2}, {%r2, %r2, %r2, %r2, %r2, %r2, %r2, %r2}, {%f7042, %f7043, %f7044, %f7045, %f7046, %f7047, %f7048, %f7049};
	bar.warp.sync 	-1;
	wmma.mma.sync.aligned.row.col.m32n8k16.f32.f32 {%f7058, %f7059, %f7060, %f7061, %f7062, %f7063, %f7064, %f7065}, {%r2, %r2, %r2, %r2, %r2, %r2, %r2, %r2}, {%r2, %r2, %r2, %r2, %r2, %r2, %r2, %r2}, {%f7050, %f7051, %f7052, %f7053, %f7054, %f7055, %f7056, %f7057};
	bar.warp.sync 	-1;
	wmma.mma.sync.aligned.row.col.m32n8k16.f32.f32 {%f7066, %f7067, %f7068, %f7069, %f7070, %f7071, %f7072, %f7073}, {%r2, %r2, %r2, %r2, %r2, %r2, %r2, %r2}, {%r2, %r2, %r2, %r2, %r2, %r2, %r2, %r2}, {%f7058, %f7059, %f7060, %f7061, %f7062, %f7063, %f7064, %f7065};
	bar.warp.sync 	-1;
	wmma.mma.sync.aligned.row.col.m32n8k16.f32.f32 {%f7074, %f7075, %f7076, %f7077, %f7078, %f7079, %f7080, %f7081}, {%r2, %r2, %r2, %r2, %r2, %r2, %r2, %r2}, {%r2, %r2, %r2, %r2, %r2, %r2, %r2, %r2}, {%f7066, %f7067, %f7068, %f7069, %f7070, %f7071, %f7072, %f7073};
	bar.warp.sync 	-1;
	wmma.mma.sync.aligned.row.col.m32n8k16.f32.f32 {%f7082, %f7083, %f7084, %f7085, %f7086, %f7087, %f7088, %f7089}, {%r2, %r2, %r2, %r2, %r2, %r2, %r2, %r2}, {%r2, %r2, %r2, %r2, %r2, %r2, %r2, %r2}, {%f7074, %f7075, %f7076, %f7077, %f7078, %f7079, %f7080, %f7081};
	bar.warp.sync 	-1;
	wmma.mma.sync.aligned.row.col.m32n8k16.f32.f32 {%f7090, %f7091, %f7092, %f7093, %f7094, %f7095, %f7096, %f7097}, {%r2, %r2, %r2, %r2, %r2, %r2, %r2, %r2}, {%r2, %r2, %r2, %r2, %r2, %r2, %r2, %r2}, {%f7082, %f7083, %f7084, %f7085, %f7086, %f7087, %f7088, %f7089};
	bar.warp.sync 	-1;
	wmma.mma.sync.aligned.row.col.m32n8k16.f32.f32 {%f7098, %f7099, %f7100, %f7101, %f7102, %f7103, %f7104, %f7105}, {%r2, %r2, %r2, %r2, %r2, %r2, %r2, %r2}, {%r2, %r2, %r2, %r2, %r2, %r2, %r2, %r2}, {%f7090, %f7091, %f7092, %f7093, %f7094, %f7095, %f7096, %f7097};
	bar.warp.sync 	-1;
	wmma.mma.sync.aligned.row.col.m32n8k16.f32.f32 {%f7106, %f7107, %f7108, %f7109, %f7110, %f7111, %f7112, %f7113}, {%r2, %r2, %r2, %r2, %r2, %r2, %r2, %r2}, {%r2, %r2, %r2, %r2, %r2, %r2, %r2, %r2}, {%f7098, %f7099, %f7100, %f7101, %f7102, %f7103, %f7104, %f7105};
	bar.warp.sync 	-1;
	wmma.mma.sync.aligned.row.col.m32n8k16.f32.f32 {%f7114, %f7115, %f7116, %f7117, %f7118, %f7119, %f7120, %f7121}, {%r2, %r2, %r2, %r2, %r2, %r2, %r2, %r2}, {%r2, %r2, %r2, %r2, %r2, %r2, %r2, %r2}, {%f7106, %f7107, %f7108, %f7109, %f7110, %f7111, %f7112, %f7113};
	bar.warp.sync 	-1;
	wmma.mma.sync.aligned.row.col.m32n8k16.f32.f32 {%f7122, %f7123, %f7124, %f7125, %f7126, %f7127, %f7128, %f7129}, {%r2, %r2, %r2, %r2, %r2, %r2, %r2, %r2}, {%r2, %r2, %r2, %r2, %r2, %r2, %r2, %r2}, {%f7114, %f7115, %f7116, %f7117, %f7118, %f7119, %f7120, %f7121};
	bar.warp.sync 	-1;
	wmma.mma.sync.aligned.row.col.m32n8k16.f32.f32 {%f7130, %f7131, %f7132, %f7133, %f7134, %f7135, %f7136, %f7137}, {%r2, %r2, %r2, %r2, %r2, %r2, %r2, %r2}, {%r2, %r2, %r2, %r2, %r2, %r2, %r2, %r2}, {%f7122, %f7123, %f7124, %f7125, %f7126, %f7127, %f7128, %f7129};
	bar.warp.sync 	-1;
	wmma.mma.sync.aligned.row.col.m32n8k16.f32.f32 {%f7138, %f7139, %f7140, %f7141, %f7142, %f7143, %f7144, %f7145}, {%r2, %r2, %r2, %r2, %r2, %r2, %r2, %r2}, {%r2, %r2, %r2, %r2, %r2, %r2, %r2, %r2}, {%f7130, %f7131, %f7132, %f7133, %f7134, %f7135, %f7136, %f7137};
	bar.warp.sync 	-1;
	wmma.mma.sync.aligned.row.col.m32n8k16.f32.f32 {%f7146, %f7147, %f7148, %f7149, %f7150, %f7151, %f7152, %f7153}, {%r2, %r2, %r2, %r2, %r2, %r2, %r2, %r2}, {%r2, %r2, %r2, %r2, %r2, %r2, %r2, %r2}, {%f7138, %f7139, %f7140, %f7141, %f7142, %f7143, %f7144, %f7145};
	bar.warp.sync 	-1;
	wmma.mma.sync.aligned.row.col.m32n8k16.f32.f32 {%f7154, %f7155, %f7156, %f7157, %f7158, %f7159, %f7160, %f7161}, {%r2, %r2, %r2, %r2, %r2, %r2, %r2, %r2}, {%r2, %r2, %r2, %r2, %r2, %r2, %r2, %r2}, {%f7146, %f7147, %f7148, %f7149, %f7150, %f7151, %f7152, %f7153};
	bar.warp.sync 	-1;
	wmma.mma.sync.aligned.row.col.m32n8k16.f32.f32 {%f7162, %f7163, %f7164, %f7165, %f7166, %f7167, %f7168, %f7169}, {%r2, %r2, %r2, %r2, %r2, %r2, %r2, %r2}, {%r2, %r2, %r2, %r2, %r2, %r2, %r2, %r2}, {%f7154, %f7155, %f7156, %f7157, %f7158, %f7159, %f7160, %f7161};
	bar.warp.sync 	-1;
	wmma.mma.sync.aligned.row.col.m32n8k16.f32.f32 {%f7170, %f7171, %f7172, %f7173, %f7174, %f7175, %f7176, %f7177}, {%r2, %r2, %r2, %r2, %r2, %r2, %r2, %r2}, {%r2, %r2, %r2, %r2, %r2, %r2, %r2, %r2}, {%f7162, %f7163, %f7164, %f7165, %f7166, %f7167, %f7168, %f7169};
	bar.warp.sync 	-1;
	wmma.mma.sync.aligned.row.col.m32n8k16.f32.f32 {%f7178, %f7179, %f7180, %f7181, %f7182, %f7183, %f7184, %f7185}, {%r2, %r2, %r2, %r2, %r2, %r2, %r2, %r2}, {%r2, %r2, %r2, %r2, %r2, %r2, %r2, %r2}, {%f7170, %f7171, %f7172, %f7173, %f7174, %f7175, %f7176, %f7177};
	bar.warp.sync 	-1;
	wmma.mma.sync.aligned.row.col.m32n8k16.f32.f32 {%f7186, %f7187, %f7188, %f7189, %f7190, %f7191, %f7192, %f7193}, {%r2, %r2, %r2, %r2, %r2, %r2, %r2, %r2}, {%r2, %r2, %r2, %r2, %r2, %r2, %r2, %r2}, {%f7178, %f7179, %f7180, %f7181, %f7182, %f7183, %f7184, %f7185};
	bar.warp.sync 	-1;
	wmma.mma.sync.aligned.row.col.m32n8k16.f32.f32 {%f7194, %f7195, %f7196, %f7197, %f7198, %f7199, %f7200, %f7201}, {%r2, %r2, %r2, %r2, %r2, %r2, %r2, %r2}, {%r2, %r2, %r2, %r2, %r2, %r2, %r2, %r2}, {%f7186, %f7187, %f7188, %f7189, %f7190, %f7191, %f7192, %f7193};
	bar.warp.sync 	-1;
	wmma.mma.sync.aligned.row.col.m32n8k16.f32.f32 {%f7202, %f7203, %f7204, %f7205, %f7206, %f7207, %f7208, %f7209}, {%r2, %r2, %r2, %r2, %r2, %r2, %r2, %r2}, {%r2, %r2, %r2, %r2, %r2, %r2, %r2, %r2}, {%f7194, %f7195, %f7196, %f7197, %f7198, %f7199, %f7200, %f7201};
	bar.warp.sync 	-1;
	wmma.mma.sync.aligned.row.col.m32n8k16.f32.f32 {%f7210, %f7211, %f7212, %f7213, %f7214, %f7215, %f7216, %f7217}, {%r2, %r2, %r2, %r2, %r2, %r2, %r2, %r2}, {%r2, %r2, %r2, %r2, %r2, %r2, %r2, %r2}, {%f7202, %f7203, %f7204, %f7205, %f7206, %f7207, %f7208, %f7209};
	bar.warp.sync 	-1;
	wmma.mma.sync.aligned.row.col.m32n8k16.f32.f32 {%f7218, %f7219, %f7220, %f7221, %f7222, %f7223, %f7224, %f7225}, {%r2, %r2, %r2, %r2, %r2, %r2, %r2, %r2}, {%r2, %r2, %r2, %r2, %r2, %r2, %r2, %r2}, {%f7210, %f7211, %f7212, %f7213, %f7214, %f7215, %f7216, %f7217};
	bar.warp.sync 	-1;
	wmma.mma.sync.aligned.row.col.m32n8k16.f32.f32 {%f7226, %f7227, %f7228, %f7229, %f7230, %f7231, %f7232, %f7233}, {%r2, %r2, %r2, %r2, %r2, %r2, %r2, %r2}, {%r2, %r2, %r2, %r2, %r2, %r2, %r2, %r2}, {%f7218, %f7219, %f7220, %f7221, %f7222, %f7223, %f7224, %f7225};
	bar.warp.sync 	-1;
	wmma.mma.sync.aligned.row.col.m32n8k16.f32.f32 {%f7234, %f7235, %f7236, %f7237, %f7238, %f7239, %f7240, %f7241}, {%r2, %r2, %r2, %r2, %r2, %r2, %r2, %r2}, {%r2, %r2, %r2, %r2, %r2, %r2, %r2, %r2}, {%f7226, %f7227, %f7228, %f7229, %f7230, %f7231, %f7232, %f7233};
	bar.warp.sync 	-1;
	wmma.mma.sync.aligned.row.col.m32n8k16.f32.f32 {%f7242, %f7243, %f7244, %f7245, %f7246, %f7247, %f7248, %f7249}, {%r2, %r2, %r2, %r2, %r2, %r2, %r2, %r2}, {%r2, %r2, %r2, %r2, %r2, %r2, %r2, %r2}, {%f7234, %f7235, %f7236, %f7237, %f7238, %f7239, %f7240, %f7241};
	bar.warp.sync 	-1;
	wmma.mma.sync.aligned.row.col.m32n8k16.f32.f32 {%f7250, %f7251, %f7252, %f7253, %f7254, %f7255, %f7256, %f7257}, {%r2, %r2, %r2, %r2, %r2, %r2, %r2, %r2}, {%r2, %r2, %r2, %r2, %r2, %r2, %r2, %r2}, {%f7242, %f7243, %f7244, %f7245, %f7246, %f7247, %f7248, %f7249};
	bar.warp.sync 	-1;
	wmma.mma.sync.aligned.row.col.m32n8k16.f32.f32 {%f7258, %f7259, %f7260, %f7261, %f7262, %f7263, %f7264, %f7265}, {%r2, %r2, %r2, %r2, %r2, %r2, %r2, %r2}, {%r2, %r2, %r2, %r2, %r2, %r2, %r2, %r2}, {%f7250, %f7251, %f7252, %f7253, %f7254, %f7255, %f7256, %f7257};
	bar.warp.sync 	-1;
	wmma.mma.sync.aligned.row.col.m32n8k16.f32.f32 {%f7266, %f7267, %f7268, %f7269, %f7270, %f7271, %f7272, %f7273}, {%r2, %r2, %r2, %r2, %r2, %r2, %r2, %r2}, {%r2, %r2, %r2, %r2, %r2, %r2, %r2, %r2}, {%f7258, %f7259, %f7260, %f7261, %f7262, %f7263, %f7264, %f7265};
	bar.warp.sync 	-1;
	wmma.mma.sync.aligned.row.col.m32n8k16.f32.f32 {%f7274, %f7275, %f7276, %f7277, %f7278, %f7279, %f7280, %f7281}, {%r2, %r2, %r2, %r2, %r2, %r2, %r2, %r2}, {%r2, %r2, %r2, %r2, %r2, %r2, %r2, %r2}, {%f7266, %f7267, %f7268, %f7269, %f7270, %f7271, %f7272, %f7273};
	bar.warp.sync 	-1;
	wmma.mma.sync.aligned.row.col.m32n8k16.f32.f32 {%f7282, %f7283, %f7284, %f7285, %f7286, %f7287, %f7288, %f7289}, {%r2, %r2, %r2, %r2, %r2, %r2, %r2, %r2}, {%r2, %r2, %r2, %r2, %r2, %r2, %r2, %r2}, {%f7274, %f7275, %f7276, %f7277, %f7278, %f7279, %f7280, %f7281};
	bar.warp.sync 	-1;
	wmma.mma.sync.aligned.row.col.m32n8k16.f32.f32 {%f7290, %f7291, %f7292, %f7293, %f7294, %f7295, %f7296, %f7297}, {%r2, %r2, %r2, %r2, %r2, %r2, %r2, %r2}, {%r2, %r2, %r2, %r2, %r2, %r2, %r2, %r2}, {%f7282, %f7283, %f7284, %f7285, %f7286, %f7287, %f7288, %f7289};
	bar.warp.sync 	-1;
	wmma.mma.sync.aligned.row.col.m32n8k16.f32.f32 {%f7298, %f7299, %f7300, %f7301, %f7302, %f7303, %f7304, %f7305}, {%r2, %r2, %r2, %r2, %r2, %r2, %r2, %r2}, {%r2, %r2, %r2, %r2, %r2, %r2, %r2, %r2}, {%f7290, %f7291, %f7292, %f7293, %f7294, %f7295, %f7296, %f7297};
	bar.warp.sync 	-1;
	wmma.mma.sync.aligned.row.col.m32n8k16.f32.f32 {%f7306, %f7307, %f7308, %f7309, %f7310, %f7311, %f7312, %f7313}, {%r2, %r2, %r2, %r2, %r2, %r2, %r2, %r2}, {%r2, %r2, %r2, %r2, %r2, %r2, %r2, %r2}, {%f7298, %f7299, %f7300, %f7301, %f7302, %f7303, %f7304, %f7305};
	bar.warp.sync 	-1;
	wmma.mma.sync.aligned.row.col.m32n8k16.f32.f32 {%f7314, %f7315, %f7316, %f7317, %f7318, %f7319, %f7320, %f7321}, {%r2, %r2, %r2, %r2, %r2, %r2, %r2, %r2}, {%r2, %r2, %r2, %r2, %r2, %r2, %r2, %r2}, {%f7306, %f7307, %f7308, %f7309, %f7310, %f7311, %f7312, %f7313};
	bar.warp.sync 	-1;
	wmma.mma.sync.aligned.row.col.m32n8k16.f32.f32 {%f7322, %f7323, %f7324, %f7325, %f7326, %f7327, %f7328, %f7329}, {%r2, %r2, %r2, %r2, %r2, %r2, %r2, %r2}, {%r2, %r2, %r2, %r2, %r2, %r2, %r2, %r2}, {%f7314, %f7315, %f7316, %f7317, %f7318, %f7319, %f7320, %f7321};
	bar.warp.sync 	-1;
	wmma.mma.sync.aligned.row.col.m32n8k16.f32.f32 {%f7330, %f7331, %f7332, %f7333, %f7334, %f7335, %f7336, %f7337}, {%r2, %r2, %r2, %r2, %r2, %r2, %r2, %r2}, {%r2, %r2, %r2, %r2, %r2, %r2, %r2, %r2}, {%f7322, %f7323, %f7324, %f7325, %f7326, %f7327, %f7328, %f7329};
	bar.warp.sync 	-1;
	wmma.mma.sync.aligned.row.col.m32n8k16.f32.f32 {%f7338, %f7339, %f7340, %f7341, %f7342, %f7343, %f7344, %f7345}, {%r2, %r2, %r2, %r2, %r2, %r2, %r2, %r2}, {%r2, %r2, %r2, %r2, %r2, %r2, %r2, %r2}, {%f7330, %f7331, %f7332, %f7333, %f7334, %f7335, %f7336, %f7337};
	bar.warp.sync 	-1;
	wmma.mma.sync.aligned.row.col.m32n8k16.f32.f32 {%f7346, %f7347, %f7348, %f7349, %f7350, %f7351, %f7352, %f7353}, {%r2, %r2, %r2, %r2, %r2, %r2, %r2, %r2}, {%r2, %r2, %r2, %r2, %r2, %r2, %r2, %r2}, {%f7338, %f7339, %f7340, %f7341, %f7342, %f7343, %f7344, %f7345};
	bar.warp.sync 	-1;
	wmma.mma.sync.aligned.row.col.m32n8k16.f32.f32 {%f7354, %f7355, %f7356, %f7357, %f7358, %f7359, %f7360, %f7361}, {%r2, %r2, %r2, %r2, %r2, %r2, %r2, %r2}, {%r2, %r2, %r2, %r2, %r2, %r2, %r2, %r2}, {%f7346, %f7347, %f7348, %f7349, %f7350, %f7351, %f7352, %f7353};
	bar.warp.sync 	-1;
	wmma.mma.sync.aligned.row.col.m32n8k16.f32.f32 {%f7362, %f7363, %f7364, %f7365, %f7366, %f7367, %f7368, %f7369}, {%r2, %r2, %r2, %r2, %r2, %r2, %r2, %r2}, {%r2, %r2, %r2, %r2, %r2, %r2, %r2, %r2}, {%f7354, %f7355, %f7356, %f7357, %f7358, %f7359, %f7360, %f7361};
	bar.warp.sync 	-1;
	wmma.mma.sync.aligned.row.col.m32n8k16.f32.f32 {%f7370, %f7371, %f7372, %f7373, %f7374, %f7375, %f7376, %f7377}, {%r2, %r2, %r2, %r2, %r2, %r2, %r2, %r2}, {%r2, %r2, %r2, %r2, %r2, %r2, %r2, %r2}, {%f7362, %f7363, %f7364, %f7365, %f7366, %f7367, %f7368, %f7369};
	bar.warp.sync 	-1;
	wmma.mma.sync.aligned.row.col.m32n8k16.f32.f32 {%f7378, %f7379, %f7380, %f7381, %f7382, %f7383, %f7384, %f7385}, {%r2, %r2, %r2, %r2, %r2, %r2, %r2, %r2}, {%r2, %r2, %r2, %r2, %r2, %r2, %r2, %r2}, {%f7370, %f7371, %f7372, %f7373, %f7374, %f7375, %f7376, %f7377};
	bar.warp.sync 	-1;
	wmma.mma.sync.aligned.row.col.m32n8k16.f32.f32 {%f7386, %f7387, %f7388, %f7389, %f7390, %f7391, %f7392, %f7393}, {%r2, %r2, %r2, %r2, %r2, %r2, %r2, %r2}, {%r2, %r2, %r2, %r2, %r2, %r2, %r2, %r2}, {%f7378, %f7379, %f7380, %f7381, %f7382, %f7383, %f7384, %f7385};
	bar.warp.sync 	-1;
	wmma.mma.sync.aligned.row.col.m32n8k16.f32.f32 {%f7394, %f7395, %f7396, %f7397, %f7398, %f7399, %f7400, %f7401}, {%r2, %r2, %r2, %r2, %r2, %r2, %r2, %r2}, {%r2, %r2, %r2, %r2, %r2, %r2, %r2, %r2}, {%f7386, %f7387, %f7388, %f7389, %f7390, %f7391, %f7392, %f7393};
	bar.warp.sync 	-1;
	wmma.mma.sync.aligned.row.col.m32n8k16.f32.f32 {%f7402, %f7403, %f7404, %f7405, %f7406, %f7407, %f7408, %f7409}, {%r2, %r2, %r2, %r2, %r2, %r2, %r2, %r2}, {%r2, %r2, %r2, %r2, %r2, %r2, %r2, %r2}, {%f7394, %f7395, %f7396, %f7397, %f7398, %f7399, %f7400, %f7401};
	bar.warp.sync 	-1;
	wmma.mma.sync.aligned.row.col.m32n8k16.f32.f32 {%f7410, %f7411, %f7412, %f7413, %f7414, %f7415, %f7416, %f7417}, {%r2, %r2, %r2, %r2, %r2, %r2, %r2, %r2}, {%r2, %r2, %r2, %r2, %r2, %r2, %r2, %r2}, {%f7402, %f7403, %f7404, %f7405, %f7406, %f7407, %f7408, %f7409};
	bar.warp.sync 	-1;
	wmma.mma.sync.aligned.row.col.m32n8k16.f32.f32 {%f7418, %f7419, %f7420, %f7421, %f7422, %f7423, %f7424, %f7425}, {%r2, %r2, %r2, %r2, %r2, %r2, %r2, %r2}, {%r2, %r2, %r2, %r2, %r2, %r2, %r2, %r2}, {%f7410, %f7411, %f7412, %f7413, %f7414, %f7415, %f7416, %f7417};
	bar.warp.sync 	-1;
	wmma.mma.sync.aligned.row.col.m32n8k16.f32.f32 {%f7426, %f7427, %f7428, %f7429, %f7430, %f7431, %f7432, %f7433}, {%r2, %r2, %r2, %r2, %r2, %r2, %r2, %r2}, {%r2, %r2, %r2, %r2, %r2, %r2, %r2, %r2}, {%f7418, %f7419, %f7420, %f7421, %f7422, %f7423, %f7424, %f7425};
	bar.warp.sync 	-1;
	wmma.mma.sync.aligned.row.col.m32n8k16.f32.f32 {%f7434, %f7435, %f7436, %f7437, %f7438, %f7439, %f7440, %f7441}, {%r2, %r2, %r2, %r2, %r2, %r2, %r2, %r2}, {%r2, %r2, %r2, %r2, %r2, %r2, %r2, %r2}, {%f7426, %f7427, %f7428, %f7429, %f7430, %f7431, %f7432, %f7433};
	bar.warp.sync 	-1;
	wmma.mma.sync.aligned.row.col.m32n8k16.f32.f32 {%f7442, %f7443, %f7444, %f7445, %f7446, %f7447, %f7448, %f7449}, {%r2, %r2, %r2, %r2, %r2, %r2, %r2, %r2}, {%r2, %r2, %r2, %r2, %r2, %r2, %r2, %r2}, {%f7434, %f7435, %f7436, %f7437, %f7438, %f7439, %f7440, %f7441};
	bar.warp.sync 	-1;
	wmma.mma.sync.aligned.row.col.m32n8k16.f32.f32 {%f7450, %f7451, %f7452, %f7453, %f7454, %f7455, %f7456, %f7457}, {%r2, %r2, %r2, %r2, %r2, %r2, %r2, %r2}, {%r2, %r2, %r2, %r2, %r2, %r2, %r2, %r2}, {%f7442, %f7443, %f7444, %f7445, %f7446, %f7447, %f7448, %f7449};
	bar.warp.sync 	-1;
	wmma.mma.sync.aligned.row.col.m32n8k16.f32.f32 {%f7458, %f7459, %f7460, %f7461, %f7462, %f7463, %f7464, %f7465}, {%r2, %r2, %r2, %r2, %r2, %r2, %r2, %r2}, {%r2, %r2, %r2, %r2, %r2, %r2, %r2, %r2}, {%f7450, %f7451, %f7452, %f7453, %f7454, %f7455, %f7456, %f7457};
	bar.warp.sync 	-1;
	wmma.mma.sync.aligned.row.col.m32n8k16.f32.f32 {%f7466, %f7467, %f7468, %f7469, %f7470, %f7471, %f7472, %f7473}, {%r2, %r2, %r2, %r2, %r2, %r2, %r2, %r2}, {%r2, %r2, %r2, %r2, %r2, %r2, %r2, %r2}, {%f7458, %f7459, %f7460, %f7461, %f7462, %f7463, %f7464, %f7465};
	bar.warp.sync 	-1;
	wmma.mma.sync.aligned.row.col.m32n8k16.f32.f32 {%f7474, %f7475, %f7476, %f7477, %f7478, %f7479, %f7480, %f7481}, {%r2, %r2, %r2, %r2, %r2, %r2, %r2, %r2}, {%r2, %r2, %r2, %r2, %r2, %r2, %r2, %r2}, {%f7466, %f7467, %f7468, %f7469, %f7470, %f7471, %f7472, %f7473};
	bar.warp.sync 	-1;
	wmma.mma.sync.aligned.row.col.m32n8k16.f32.f32 {%f7482, %f7483, %f7484, %f7485, %f7486, %f7487, %f7488, %f7489}, {%r2, %r2, %r2, %r2, %r2, %r2, %r2, %r2}, {%r2, %r2, %r2, %r2, %r2, %r2, %r2, %r2}, {%f7474, %f7475, %f7476, %f7477, %f7478, %f7479, %f7480, %f7481};
	bar.warp.sync 	-1;
	wmma.mma.sync.aligned.row.col.m32n8k16.f32.f32 {%f7490, %f7491, %f7492, %f7493, %f7494, %f7495, %f7496, %f7497}, {%r2, %r2, %r2, %r2, %r2, %r2, %r2, %r2}, {%r2, %r2, %r2, %r2, %r2, %r2, %r2, %r2}, {%f7482, %f7483, %f7484, %f7485, %f7486, %f7487, %f7488, %f7489};
	bar.warp.sync 	-1;
	wmma.mma.sync.aligned.row.col.m32n8k16.f32.f32 {%f7498, %f7499, %f7500, %f7501, %f7502, %f7503, %f7504, %f7505}, {%r2, %r2, %r2, %r2, %r2, %r2, %r2, %r2}, {%r2, %r2, %r2, %r2, %r2, %r2, %r2, %r2}, {%f7490, %f7491, %f7492, %f7493, %f7494, %f7495, %f7496, %f7497};
	bar.warp.sync 	-1;
	wmma.mma.sync.aligned.row.col.m32n8k16.f32.f32 {%f7506, %f7507, %f7508, %f7509, %f7510, %f7511, %f7512, %f7513}, {%r2, %r2, %r2, %r2, %r2, %r2, %r2, %r2}, {%r2, %r2, %r2, %r2, %r2, %r2, %r2, %r2}, {%f7498, %f7499, %f7500, %f7501, %f7502, %f7503, %f7504, %f7505};
	bar.warp.sync 	-1;
	wmma.mma.sync.aligned.row.col.m32n8k16.f32.f32 {%f7514, %f7515, %f7516, %f7517, %f7518, %f7519, %f7520, %f7521}, {%r2, %r2, %r2, %r2, %r2, %r2, %r2, %r2}, {%r2, %r2, %r2, %r2, %r2, %r2, %r2, %r2}, {%f7506, %f7507, %f7508, %f7509, %f7510, %f7511, %f7512, %f7513};
	bar.warp.sync 	-1;
	wmma.mma.sync.aligned.row.col.m32n8k16.f32.f32 {%f7522, %f7523, %f7524, %f7525, %f7526, %f7527, %f7528, %f7529}, {%r2, %r2, %r2, %r2, %r2, %r2, %r2, %r2}, {%r2, %r2, %r2, %r2, %r2, %r2, %r2, %r2}, {%f7514, %f7515, %f7516, %f7517, %f7518, %f7519, %f7520, %f7521};
	bar.warp.sync 	-1;
	wmma.mma.sync.aligned.row.col.m32n8k16.f32.f32 {%f7530, %f7531, %f7532, %f7533, %f7534, %f7535, %f7536, %f7537}, {%r2, %r2, %r2, %r2, %r2, %r2, %r2, %r2}, {%r2, %r2, %r2, %r2, %r2, %r2, %r2, %r2}, {%f7522, %f7523, %f7524, %f7525, %f7526, %f7527, %f7528, %f7529};
	bar.warp.sync 	-1;
	wmma.mma.sync.aligned.row.col.m32n8k16.f32.f32 {%f7538, %f7539, %f7540, %f7541, %f7542, %f7543, %f7544, %f7545}, {%r2, %r2, %r2, %r2, %r2, %r2, %r2, %r2}, {%r2, %r2, %r2, %r2, %r2, %r2, %r2, %r2}, {%f7530, %f7531, %f7532, %f7533, %f7534, %f7535, %f7536, %f7537};
	bar.warp.sync 	-1;
	wmma.mma.sync.aligned.row.col.m32n8k16.f32.f32 {%f7546, %f7547, %f7548, %f7549, %f7550, %f7551, %f7552, %f7553}, {%r2, %r2, %r2, %r2, %r2, %r2, %r2, %r2}, {%r2, %r2, %r2, %r2, %r2, %r2, %r2, %r2}, {%f7538, %f7539, %f7540, %f7541, %f7542, %f7543, %f7544, %f7545};
	bar.warp.sync 	-1;
	wmma.mma.sync.aligned.row.col.m32n8k16.f32.f32 {%f7554, %f7555, %f7556, %f7557, %f7558, %f7559, %f7560, %f7561}, {%r2, %r2, %r2, %r2, %r2, %r2, %r2, %r2}, {%r2, %r2, %r2, %r2, %r2, %r2, %r2, %r2}, {%f7546, %f7547, %f7548, %f7549, %f7550, %f7551, %f7552, %f7553};
	bar.warp.sync 	-1;
	wmma.mma.sync.aligned.row.col.m32n8k16.f32.f32 {%f7562, %f7563, %f7564, %f7565, %f7566, %f7567, %f7568, %f7569}, {%r2, %r2, %r2, %r2, %r2, %r2, %r2, %r2}, {%r2, %r2, %r2, %r2, %r2, %r2, %r2, %r2}, {%f7554, %f7555, %f7556, %f7557, %f7558, %f7559, %f7560, %f7561};
	bar.warp.sync 	-1;
	wmma.mma.sync.aligned.row.col.m32n8k16.f32.f32 {%f7570, %f7571, %f7572, %f7573, %f7574, %f7575, %f7576, %f7577}, {%r2, %r2, %r2, %r2, %r2, %r2, %r2, %r2}, {%r2, %r2, %r2, %r2, %r2, %r2, %r2, %r2}, {%f7562, %f7563, %f7564, %f7565, %f7566, %f7567, %f7568, %f7569};
	bar.warp.sync 	-1;
	wmma.mma.sync.aligned.row.col.m32n8k16.f32.f32 {%f7578, %f7579, %f7580, %f7581, %f7582, %f7583, %f7584, %f7585}, {%r2, %r2, %r2, %r2, %r2, %r2, %r2, %r2}, {%r2, %r2, %r2, %r2, %r2, %r2, %r2, %r2}, {%f7570, %f7571, %f7572, %f7573, %f7574, %f7575, %f7576, %f7577};
	bar.warp.sync 	-1;
	wmma.mma.sync.aligned.row.col.m32n8k16.f32.f32 {%f7586, %f7587, %f7588, %f7589, %f7590, %f7591, %f7592, %f7593}, {%r2, %r2, %r2, %r2, %r2, %r2, %r2, %r2}, {%r2, %r2, %r2, %r2, %r2, %r2, %r2, %r2}, {%f7578, %f7579, %f7580, %f7581, %f7582, %f7583, %f7584, %f7585};
	bar.warp.sync 	-1;
	wmma.mma.sync.aligned.row.col.m32n8k16.f32.f32 {%f7594, %f7595, %f7596, %f7597, %f7598, %f7599, %f7600, %f7601}, {%r2, %r2, %r2, %r2, %r2, %r2, %r2, %r2}, {%r2, %r2, %r2, %r2, %r2, %r2, %r2, %r2}, {%f7586, %f7587, %f7588, %f7589, %f7590, %f7591, %f7592, %f7593};
	bar.warp.sync 	-1;
	wmma.mma.sync.aligned.row.col.m32n8k16.f32.f32 {%f7602, %f7603, %f7604, %f7605, %f7606, %f7607, %f7608, %f7609}, {%r2, %r2, %r2, %r2, %r2, %r2, %r2, %r2}, {%r2, %r2, %r2, %r2, %r2, %r2, %r2, %r2}, {%f7594, %f7595, %f7596, %f7597, %f7598, %f7599, %f7600, %f7601};
	bar.warp.sync 	-1;
	wmma.mma.sync.aligned.row.col.m32n8k16.f32.f32 {%f7610, %f7611, %f7612, %f7613, %f7614, %f7615, %f7616, %f7617}, {%r2, %r2, %r2, %r2, %r2, %r2, %r2, %r2}, {%r2, %r2, %r2, %r2, %r2, %r2, %r2, %r2}, {%f7602, %f7603, %f7604, %f7605, %f7606, %f7607, %f7608, %f7609};
	bar.warp.sync 	-1;
	wmma.mma.sync.aligned.row.col.m32n8k16.f32.f32 {%f7618, %f7619, %f7620, %f7621, %f7622, %f7623, %f7624, %f7625}, {%r2, %r2, %r2, %r2, %r2, %r2, %r2, %r2}, {%r2, %r2, %r2, %r2, %r2, %r2, %r2, %r2}, {%f7610, %f7611, %f7612, %f7613, %f7614, %f7615, %f7616, %f7617};
	bar.warp.sync 	-1;
	wmma.mma.sync.aligned.row.col.m32n8k16.f32.f32 {%f7626, %f7627, %f7628, %f7629, %f7630, %f7631, %f7632, %f7633}, {%r2, %r2, %r2, %r2, %r2, %r2, %r2, %r2}, {%r2, %r2, %r2, %r2, %r2, %r2, %r2, %r2}, {%f7618, %f7619, %f7620, %f7621, %f7622, %f7623, %f7624, %f7625};
	bar.warp.sync 	-1;
	wmma.mma.sync.aligned.row.col.m32n8k16.f32.f32 {%f7634, %f7635, %f7636, %f7637, %f7638, %f7639, %f7640, %f7641}, {%r2, %r2, %r2, %r2, %r2, %r2, %r2, %r2}, {%r2, %r2, %r2, %r2, %r2, %r2, %r2, %r2}, {%f7626, %f7627, %f7628, %f7629, %f7630, %f7631, %f7632, %f7633};
	bar.warp.sync 	-1;
	wmma.mma.sync.aligned.row.col.m32n8k16.f32.f32 {%f7642, %f7643, %f7644, %f7645, %f7646, %f7647, %f7648, %f7649}, {%r2, %r2, %r2, %r2, %r2, %r2, %r2, %r2}, {%r2, %r2, %r2, %r2, %r2, %r2, %r2, %r2}, {%f7634, %f7635, %f7636, %f7637, %f7638, %f7639, %f7640, %f7641};
	bar.warp.sync 	-1;
	wmma.mma.sync.aligned.row.col.m32n8k16.f32.f32 {%f7650, %f7651, %f7652, %f7653, %f7654, %f7655, %f7656, %f7657}, {%r2, %r2, %r2, %r2, %r2, %r2, %r2, %r2}, {%r2, %r2, %r2, %r2, %r2, %r2, %r2, %r2}, {%f7642, %f7643, %f7644, %f7645, %f7646, %f7647, %f7648, %f7649};
	bar.warp.sync 	-1;
	wmma.mma.sync.aligned.row.col.m32n8k16.f32.f32 {%f7658, %f7659, %f7660, %f7661, %f7662, %f7663, %f7664, %f7665}, {%r2, %r2, %r2, %r2, %r2, %r2, %r2, %r2}, {%r2, %r2, %r2, %r2, %r2, %r2, %r2, %r2}, {%f7650, %f7651, %f7652, %f7653, %f7654, %f7655, %f7656, %f7657};
	bar.warp.sync 	-1;
	wmma.mma.sync.aligned.row.col.m32n8k16.f32.f32 {%f7666, %f7667, %f7668, %f7669, %f7670, %f7671, %f7672, %f7673}, {%r2, %r2, %r2, %r2, %r2, %r2, %r2, %r2}, {%r2, %r2, %r2, %r2, %r2, %r2, %r2, %r2}, {%f7658, %f7659, %f7660, %f7661, %f7662, %f7663, %f7664, %f7665};
	bar.warp.sync 	-1;
	wmma.mma.sync.aligned.row.col.m32n8k16.f32.f32 {%f7674, %f7675, %f7676, %f7677, %f7678, %f7679, %f7680, %f7681}, {%r2, %r2, %r2, %r2, %r2, %r2, %r2, %r2}, {%r2, %r2, %r2, %r2, %r2, %r2, %r2, %r2}, {%f7666, %f7667, %f7668, %f7669, %f7670, %f7671, %f7672, %f7673};
	bar.warp.sync 	-1;
	wmma.mma.sync.aligned.row.col.m32n8k16.f32.f32 {%f7682, %f7683, %f7684, %f7685, %f7686, %f7687, %f7688, %f7689}, {%r2, %r2, %r2, %r2, %r2, %r2, %r2, %r2}, {%r2, %r2, %r2, %r2, %r2, %r2, %r2, %r2}, {%f7674, %f7675, %f7676, %f7677, %f7678, %f7679, %f7680, %f7681};
	bar.warp.sync 	-1;
	wmma.mma.sync.aligned.row.col.m32n8k16.f32.f32 {%f7690, %f7691, %f7692, %f7693, %f7694, %f7695, %f7696, %f7697}, {%r2, %r2, %r2, %r2, %r2, %r2, %r2, %r2}, {%r2, %r2, %r2, %r2, %r2, %r2, %r2, %r2}, {%f7682, %f7683, %f7684, %f7685, %f7686, %f7687, %f7688, %f7689};
	bar.warp.sync 	-1;
	wmma.mma.sync.aligned.row.col.m32n8k16.f32.f32 {%f7698, %f7699, %f7700, %f7701, %f7702, %f7703, %f7704, %f7705}, {%r2, %r2, %r2, %r2, %r2, %r2, %r2, %r2}, {%r2, %r2, %r2, %r2, %r2, %r2, %r2, %r2}, {%f7690, %f7691, %f7692, %f7693, %f7694, %f7695, %f7696, %f7697};
	bar.warp.sync 	-1;
	wmma.mma.sync.aligned.row.col.m32n8k16.f32.f32 {%f7706, %f7707, %f7708, %f7709, %f7710, %f7711, %f7712, %f7713}, {%r2, %r2, %r2, %r2, %r2, %r2, %r2, %r2}, {%r2, %r2, %r2, %r2, %r2, %r2, %r2, %r2}, {%f7698, %f7699, %f7700, %f7701, %f7702, %f7703, %f7704, %f7705};
	bar.warp.sync 	-1;
	wmma.mma.sync.aligned.row.col.m32n8k16.f32.f32 {%f7714, %f7715, %f7716, %f7717, %f7718, %f7719, %f7720, %f7721}, {%r2, %r2, %r2, %r2, %r2, %r2, %r2, %r2}, {%r2, %r2, %r2, %r2, %r2, %r2, %r2, %r2}, {%f7706, %f7707, %f7708, %f7709, %f7710, %f7711, %f7712, %f7713};
	bar.warp.sync 	-1;
	wmma.mma.sync.aligned.row.col.m32n8k16.f32.f32 {%f7722, %f7723, %f7724, %f7725, %f7726, %f7727, %f7728, %f7729}, {%r2, %r2, %r2, %r2, %r2, %r2, %r2, %r2}, {%r2, %r2, %r2, %r2, %r2, %r2, %r2, %r2}, {%f7714, %f7715, %f7716, %f7717, %f7718, %f7719, %f7720, %f7721};
	bar.warp.sync 	-1;
	wmma.mma.sync.aligned.row.col.m32n8k16.f32.f32 {%f7730, %f7731, %f7732, %f7733, %f7734, %f7735, %f7736, %f7737}, {%r2, %r2, %r2, %r2, %r2, %r2, %r2, %r2}, {%r2, %r2, %r2, %r2, %r2, %r2, %r2, %r2}, {%f7722, %f7723, %f7724, %f7725, %f7726, %f7727, %f7728, %f7729};
	bar.warp.sync 	-1;
	wmma.mma.sync.aligned.row.col.m32n8k16.f32.f32 {%f7738, %f7739, %f7740, %f7741, %f7742, %f7743, %f7744, %f7745}, {%r2, %r2, %r2, %r2, %r2, %r2, %r2, %r2}, {%r2, %r2, %r2, %r2, %r2, %r2, %r2, %r2}, {%f7730, %f7731, %f7732, %f7733, %f7734, %f7735, %f7736, %f7737};
	bar.warp.sync 	-1;
	wmma.mma.sync.aligned.row.col.m32n8k16.f32.f32 {%f7746, %f7747, %f7748, %f7749, %f7750, %f7751, %f7752, %f7753}, {%r2, %r2, %r2, %r2, %r2, %r2, %r2, %r2}, {%r2, %r2, %r2, %r2, %r2, %r2, %r2, %r2}, {%f7738, %f7739, %f7740, %f7741, %f7742, %f7743, %f7744, %f7745};
	bar.warp.sync 	-1;
	wmma.mma.sync.aligned.row.col.m32n8k16.f32.f32 {%f7754, %f7755, %f7756, %f7757, %f7758, %f7759, %f7760, %f7761}, {%r2, %r2, %r2, %r2, %r2, %r2, %r2, %r2}, {%r2, %r2, %r2, %r2, %r2, %r2, %r2, %r2}, {%f7746, %f7747, %f7748, %f7749, %f7750, %f7751, %f7752, %f7753};
	bar.warp.sync 	-1;
	wmma.mma.sync.aligned.row.col.m32n8k16.f32.f32 {%f7762, %f7763, %f7764, %f7765, %f7766, %f7767, %f7768, %f7769}, {%r2, %r2, %r2, %r2, %r2, %r2, %r2, %r2}, {%r2, %r2, %r2, %r2, %r2, %r2, %r2, %r2}, {%f7754, %f7755, %f7756, %f7757, %f7758, %f7759, %f7760, %f7761};
	bar.warp.sync 	-1;
	wmma.mma.sync.aligned.row.col.m32n8k16.f32.f32 {%f7770, %f7771, %f7772, %f7773, %f7774, %f7775, %f7776, %f7777}, {%r2, %r2, %r2, %r2, %r2, %r2, %r2, %r2}, {%r2, %r2, %r2, %r2, %r2, %r2, %r2, %r2}, {%f7762, %f7763, %f7764, %f7765, %f7766, %f7767, %f7768, %f7769};
	bar.warp.sync 	-1;
	wmma.mma.sync.aligned.row.col.m32n8k16.f32.f32 {%f7778, %f7779, %f7780, %f7781, %f7782, %f7783, %f7784, %f7785}, {%r2, %r2, %r2, %r2, %r2, %r2, %r2, %r2}, {%r2, %r2, %r2, %r2, %r2, %r2, %r2, %r2}, {%f7770, %f7771, %f7772, %f7773, %f7774, %f7775, %f7776, %f7777};
	bar.warp.sync 	-1;
	wmma.mma.sync.aligned.row.col.m32n8k16.f32.f32 {%f7786, %f7787, %f7788, %f7789, %f7790, %f7791, %f7792, %f7793}, {%r2, %r2, %r2, %r2, %r2, %r2, %r2, %r2}, {%r2, %r2, %r2, %r2, %r2, %r2, %r2, %r2}, {%f7778, %f7779, %f7780, %f7781, %f7782, %f7783, %f7784, %f7785};
	bar.warp.sync 	-1;
	wmma.mma.sync.aligned.row.col.m32n8k16.f32.f32 {%f7794, %f7795, %f7796, %f7797, %f7798, %f7799, %f7800, %f7801}, {%r2, %r2, %r2, %r2, %r2, %r2, %r2, %r2}, {%r2, %r2, %r2, %r2, %r2, %r2, %r2, %r2}, {%f7786, %f7787, %f7788, %f7789, %f7790, %f7791, %f7792, %f7793};
	bar.warp.sync 	-1;
	wmma.mma.sync.aligned.row.col.m32n8k16.f32.f32 {%f7802, %f7803, %f7804, %f7805, %f7806, %f7807, %f7808, %f7809}, {%r2, %r2, %r2, %r2, %r2, %r2, %r2, %r2}, {%r2, %r2, %r2, %r2, %r2, %r2, %r2, %r2}, {%f7794, %f7795, %f7796, %f7797, %f7798, %f7799, %f7800, %f7801};
	bar.warp.sync 	-1;
	wmma.mma.sync.aligned.row.col.m32n8k16.f32.f32 {%f7810, %f7811, %f7812, %f7813, %f7814, %f7815, %f7816, %f7817}, {%r2, %r2, %r2, %r2, %r2, %r2, %r2, %r2}, {%r2, %r2, %r2, %r2, %r2, %r2, %r2, %r2}, {%f7802, %f7803, %f7804, %f7805, %f7806, %f7807, %f7808, %f7809};
	bar.warp.sync 	-1;
	wmma.mma.sync.aligned.row.col.m32n8k16.f32.f32 {%f7818, %f7819, %f7820, %f7821, %f7822, %f7823, %f7824, %f7825}, {%r2, %r2, %r2, %r2, %r2, %r2, %r2, %r2}, {%r2, %r2, %r2, %r2, %r2, %r2, %r2, %r2}, {%f7810, %f7811, %f7812, %f7813, %f7814, %f7815, %f7816, %f7817};
	bar.warp.sync 	-1;
	wmma.mma.sync.aligned.row.col.m32n8k16.f32.f32 {%f7826, %f7827, %f7828, %f7829, %f7830, %f7831, %f7832, %f7833}, {%r2, %r2, %r2, %r2, %r2, %r2, %r2, %r2}, {%r2, %r2, %r2, %r2, %r2, %r2, %r2, %r2}, {%f7818, %f7819, %f7820, %f7821, %f7822, %f7823, %f7824, %f7825};
	bar.warp.sync 	-1;
	wmma.mma.sync.aligned.row.col.m32n8k16.f32.f32 {%f7834, %f7835, %f7836, %f7837, %f7838, %f7839, %f7840, %f7841}, {%r2, %r2, %r2, %r2, %r2, %r2, %r2, %r2}, {%r2, %r2, %r2, %r2, %r2, %r2, %r2, %r2}, {%f7826, %f7827, %f7828, %f7829, %f7830, %f7831, %f7832, %f7833};
	bar.warp.sync 	-1;
	wmma.mma.sync.aligned.row.col.m32n8k16.f32.f32 {%f7842, %f7843, %f7844, %f7845, %f7846, %f7847, %f7848, %f7849}, {%r2, %r2, %r2, %r2, %r2, %r2, %r2, %r2}, {%r2, %r2, %r2, %r2, %r2, %r2, %r2, %r2}, {%f7834, %f7835, %f7836, %f7837, %f7838, %f7839, %f7840, %f7841};
	bar.warp.sync 	-1;
	wmma.mma.sync.aligned.row.col.m32n8k16.f32.f32 {%f7850, %f7851, %f7852, %f7853, %f7854, %f7855, %f7856, %f7857}, {%r2, %r2, %r2, %r2, %r2, %r2, %r2, %r2}, {%r2, %r2, %r2, %r2, %r2, %r2, %r2, %r2}, {%f7842, %f7843, %f7844, %f7845, %f7846, %f7847, %f7848, %f7849};
	bar.warp.sync 	-1;
	wmma.mma.sync.aligned.row.col.m32n8k16.f32.f32 {%f7858, %f7859, %f7860, %f7861, %f7862, %f7863, %f7864, %f7865}, {%r2, %r2, %r2, %r2, %r2, %r2, %r2, %r2}, {%r2, %r2, %r2, %r2, %r2, %r2, %r2, %r2}, {%f7850, %f7851, %f7852, %f7853, %f7854, %f7855, %f7856, %f7857};
	bar.warp.sync 	-1;
	wmma.mma.sync.aligned.row.col.m32n8k16.f32.f32 {%f7866, %f7867, %f7868, %f7869, %f7870, %f7871, %f7872, %f7873}, {%r2, %r2, %r2, %r2, %r2, %r2, %r2, %r2}, {%r2, %r2, %r2, %r2, %r2, %r2, %r2, %r2}, {%f7858, %f7859, %f7860, %f7861, %f7862, %f7863, %f7864, %f7865};
	bar.warp.sync 	-1;
	wmma.mma.sync.aligned.row.col.m32n8k16.f32.f32 {%f7874, %f7875, %f7876, %f7877, %f7878, %f7879, %f7880, %f7881}, {%r2, %r2, %r2, %r2, %r2, %r2, %r2, %r2}, {%r2, %r2, %r2, %r2, %r2, %r2, %r2, %r2}, {%f7866, %f7867, %f7868, %f7869, %f7870, %f7871, %f7872, %f7873};
	bar.warp.sync 	-1;
	wmma.mma.sync.aligned.row.col.m32n8k16.f32.f32 {%f7882, %f7883, %f7884, %f7885, %f7886, %f7887, %f7888, %f7889}, {%r2, %r2, %r2, %r2, %r2, %r2, %r2, %r2}, {%r2, %r2, %r2, %r2, %r2, %r2, %r2, %r2}, {%f7874, %f7875, %f7876, %f7877, %f7878, %f7879, %f7880, %f7881};
	bar.warp.sync 	-1;
	wmma.mma.sync.aligned.row.col.m32n8k16.f32.f32 {%f7890, %f7891, %f7892, %f7893, %f7894, %f7895, %f7896, %f7897}, {%r2, %r2, %r2, %r2, %r2, %r2, %r2, %r2}, {%r2, %r2, %r2, %r2, %r2, %r2, %r2, %r2}, {%f7882, %f7883, %f7884, %f7885, %f7886, %f7887, %f7888, %f7889};
	bar.warp.sync 	-1;
	wmma.mma.sync.aligned.row.col.m32n8k16.f32.f32 {%f7898, %f7899, %f7900, %f7901, %f7902, %f7903, %f7904, %f7905}, {%r2, %r2, %r2, %r2, %r2, %r2, %r2, %r2}, {%r2, %r2, %r2, %r2, %r2, %r2, %r2, %r2}, {%f7890, %f7891, %f7892, %f7893, %f7894, %f7895, %f7896, %f7897};
	bar.warp.sync 	-1;
	wmma.mma.sync.aligned.row.col.m32n8k16.f32.f32 {%f7906, %f7907, %f7908, %f7909, %f7910, %f7911, %f7912, %f7913}, {%r2, %r2, %r2, %r2, %r2, %r2, %r2, %r2}, {%r2, %r2, %r2, %r2, %r2, %r2, %r2, %r2}, {%f7898, %f7899, %f7900, %f7901, %f7902, %f7903, %f7904, %f7905};
	bar.warp.sync 	-1;
	wmma.mma.sync.aligned.row.col.m32n8k16.f32.f32 {%f7914, %f7915, %f7916, %f7917, %f7918, %f7919, %f7920, %f7921}, {%r2, %r2, %r2, %r2, %r2, %r2, %r2, %r2}, {%r2, %r2, %r2, %r2, %r2, %r2, %r2, %r2}, {%f7906, %f7907, %f7908, %f7909, %f7910, %f7911, %f7912, %f7913};
	bar.warp.sync 	-1;
	wmma.mma.sync.aligned.row.col.m32n8k16.f32.f32 {%f7922, %f7923, %f7924, %f7925, %f7926, %f7927, %f7928, %f7929}, {%r2, %r2, %r2, %r2, %r2, %r2, %r2, %r2}, {%r2, %r2, %r2, %r2, %r2, %r2, %r2, %r2}, {%f7914, %f7915, %f7916, %f7917, %f7918, %f7919, %f7920, %f7921};
	bar.warp.sync 	-1;
	wmma.mma.sync.aligned.row.col.m32n8k16.f32.f32 {%f7930, %f7931, %f7932, %f7933, %f7934, %f7935, %f7936, %f7937}, {%r2, %r2, %r2, %r2, %r2, %r2, %r2, %r2}, {%r2, %r2, %r2, %r2, %r2, %r2, %r2, %r2}, {%f7922, %f7923, %f7924, %f7925, %f7926, %f7927, %f7928, %f7929};
	bar.warp.sync 	-1;
	wmma.mma.sync.aligned.row.col.m32n8k16.f32.f32 {%f7938, %f7939, %f7940, %f7941, %f7942, %f7943, %f7944, %f7945}, {%r2, %r2, %r2, %r2, %r2, %r2, %r2, %r2}, {%r2, %r2, %r2, %r2, %r2, %r2, %r2, %r2}, {%f7930, %f7931, %f7932, %f7933, %f7934, %f7935, %f7936, %f7937};
	bar.warp.sync 	-1;
	wmma.mma.sync.aligned.row.col.m32n8k16.f32.f32 {%f7946, %f7947, %f7948, %f7949, %f7950, %f7951, %f7952, %f7953}, {%r2, %r2, %r2, %r2, %r2, %r2, %r2, %r2}, {%r2, %r2, %r2, %r2, %r2, %r2, %r2, %r2}, {%f7938, %f7939, %f7940, %f7941, %f7942, %f7943, %f7944, %f7945};
	bar.warp.sync 	-1;
	wmma.mma.sync.aligned.row.col.m32n8k16.f32.f32 {%f7954, %f7955, %f7956, %f7957, %f7958, %f7959, %f7960, %f7961}, {%r2, %r2, %r2, %r2, %r2, %r2, %r2, %r2}, {%r2, %r2, %r2, %r2, %r2, %r2, %r2, %r2}, {%f7946, %f7947, %f7948, %f7949, %f7950, %f7951, %f7952, %f7953};
	bar.warp.sync 	-1;
	wmma.mma.sync.aligned.row.col.m32n8k16.f32.f32 {%f7962, %f7963, %f7964, %f7965, %f7966, %f7967, %f7968, %f7969}, {%r2, %r2, %r2, %r2, %r2, %r2, %r2, %r2}, {%r2, %r2, %r2, %r2, %r2, %r2, %r2, %r2}, {%f7954, %f7955, %f7956, %f7957, %f7958, %f7959, %f7960, %f7961};
	bar.warp.sync 	-1;
	wmma.mma.sync.aligned.row.col.m32n8k16.f32.f32 {%f7970, %f7971, %f7972, %f7973, %f7974, %f7975, %f7976, %f7977}, {%r2, %r2, %r2, %r2, %r2, %r2, %r2, %r2}, {%r2, %r2, %r2, %r2, %r2, %r2, %r2, %r2}, {%f7962, %f7963, %f7964, %f7965, %f7966, %f7967, %f7968, %f7969};
	bar.warp.sync 	-1;
	wmma.mma.sync.aligned.row.col.m32n8k16.f32.f32 {%f7978, %f7979, %f7980, %f7981, %f7982, %f7983, %f7984, %f7985}, {%r2, %r2, %r2, %r2, %r2, %r2, %r2, %r2}, {%r2, %r2, %r2, %r2, %r2, %r2, %r2, %r2}, {%f7970, %f7971, %f7972, %f7973, %f7974, %f7975, %f7976, %f7977};
	bar.warp.sync 	-1;
	wmma.mma.sync.aligned.row.col.m32n8k16.f32.f32 {%f7986, %f7987, %f7988, %f7989, %f7990, %f7991, %f7992, %f7993}, {%r2, %r2, %r2, %r2, %r2, %r2, %r2, %r2}, {%r2, %r2, %r2, %r2, %r2, %r2, %r2, %r2}, {%f7978, %f7979, %f7980, %f7981, %f7982, %f7983, %f7984, %f7985};
	bar.warp.sync 	-1;
	wmma.mma.sync.aligned.row.col.m32n8k16.f32.f32 {%f7994, %f7995, %f7996, %f7997, %f7998, %f7999, %f8000, %f8001}, {%r2, %r2, %r2, %r2, %r2, %r2, %r2, %r2}, {%r2, %r2, %r2, %r2, %r2, %r2, %r2, %r2}, {%f7986, %f7987, %f7988, %f7989, %f7990, %f7991, %f7992, %f7993};
	bar.warp.sync 	-1;
	wmma.mma.sync.aligned.row.col.m32n8k16.f32.f32 {%f8002, %f8003, %f8004, %f8005, %f8006, %f8007, %f8008, %f8009}, {%r2, %r2, %r2, %r2, %r2, %r2, %r2, %r2}, {%r2, %r2, %r2, %r2, %r2, %r2, %r2, %r2}, {%f7994, %f7995, %f7996, %f7997, %f7998, %f7999, %f8000, %f8001};
	bar.warp.sync 	-1;
	wmma.mma.sync.aligned.row.col.m32n8k16.f32.f32 {%f8010, %f8011, %f8012, %f8013, %f8014, %f8015, %f8016, %f8017}, {%r2, %r2, %r2, %r2, %r2, %r2, %r2, %r2}, {%r2, %r2, %r2, %r2, %r2, %r2, %r2, %r2}, {%f8002, %f8003, %f8004, %f8005, %f8006, %f8007, %f8008, %f8009};
	bar.warp.sync 	-1;
	wmma.mma.sync.aligned.row.col.m32n8k16.f32.f32 {%f8018, %f8019, %f8020, %f8021, %f8022, %f8023, %f8024, %f8025}, {%r2, %r2, %r2, %r2, %r2, %r2, %r2, %r2}, {%r2, %r2, %r2, %r2, %r2, %r2, %r2, %r2}, {%f8010, %f8011, %f8012, %f8013, %f8014, %f8015, %f8016, %f8017};
	bar.warp.sync 	-1;
	wmma.mma.sync.aligned.row.col.m32n8k16.f32.f32 {%f8026, %f8027, %f8028, %f8029, %f8030, %f8031, %f8032, %f8033}, {%r2, %r2, %r2, %r2, %r2, %r2, %r2, %r2}, {%r2, %r2, %r2, %r2, %r2, %r2, %r2, %r2}, {%f8018, %f8019, %f8020, %f8021, %f8022, %f8023, %f8024, %f8025};
	bar.warp.sync 	-1;
	wmma.mma.sync.aligned.row.col.m32n8k16.f32.f32 {%f8034, %f8035, %f8036, %f8037, %f8038, %f8039, %f8040, %f8041}, {%r2, %r2, %r2, %r2, %r2, %r2, %r2, %r2}, {%r2, %r2, %r2, %r2, %r2, %r2, %r2, %r2}, {%f8026, %f8027, %f8028, %f8029, %f8030, %f8031, %f8032, %f8033};
	bar.warp.sync 	-1;
	wmma.mma.sync.aligned.row.col.m32n8k16.f32.f32 {%f8042, %f8043, %f8044, %f8045, %f8046, %f8047, %f8048, %f8049}, {%r2, %r2, %r2, %r2, %r2, %r2, %r2, %r2}, {%r2, %r2, %r2, %r2, %r2, %r2, %r2, %r2}, {%f8034, %f8035, %f8036, %f8037, %f8038, %f8039, %f8040, %f8041};
	bar.warp.sync 	-1;
	wmma.mma.sync.aligned.row.col.m32n8k16.f32.f32 {%f8050, %f8051, %f8052, %f8053, %f8054, %f8055, %f8056, %f8057}, {%r2, %r2, %r2, %r2, %r2, %r2, %r2, %r2}, {%r2, %r2, %r2, %r2, %r2, %r2, %r2, %r2}, {%f8042, %f8043, %f8044, %f8045, %f8046, %f8047, %f8048, %f8049};
	bar.warp.sync 	-1;
	wmma.mma.sync.aligned.row.col.m32n8k16.f32.f32 {%f8058, %f8059, %f8060, %f8061, %f8062, %f8063, %f8064, %f8065}, {%r2, %r2, %r2, %r2, %r2, %r2, %r2, %r2}, {%r2, %r2, %r2, %r2, %r2, %r2, %r2, %r2}, {%f8050, %f8051, %f8052, %f8053, %f8054, %f8055, %f8056, %f8057};
	bar.warp.sync 	-1;
	wmma.mma.sync.aligned.row.col.m32n8k16.f32.f32 {%f8066, %f8067, %f8068, %f8069, %f8070, %f8071, %f8072, %f8073}, {%r2, %r2, %r2, %r2, %r2, %r2, %r2, %r2}, {%r2, %r2, %r2, %r2, %r2, %r2, %r2, %r2}, {%f8058, %f8059, %f8060, %f8061, %f8062, %f8063, %f8064, %f8065};
	bar.warp.sync 	-1;
	wmma.mma.sync.aligned.row.col.m32n8k16.f32.f32 {%f8074, %f8075, %f8076, %f8077, %f8078, %f8079, %f8080, %f8081}, {%r2, %r2, %r2, %r2, %r2, %r2, %r2, %r2}, {%r2, %r2, %r2, %r2, %r2, %r2, %r2, %r2}, {%f8066, %f8067, %f8068, %f8069, %f8070, %f8071, %f8072, %f8073};
	bar.warp.sync 	-1;
	wmma.mma.sync.aligned.row.col.m32n8k16.f32.f32 {%f8082, %f8083, %f8084, %f8085, %f8086, %f8087, %f8088, %f8089}, {%r2, %r2, %r2, %r2, %r2, %r2, %r2, %r2}, {%r2, %r2, %r2, %r2, %r2, %r2, %r2, %r2}, {%f8074, %f8075, %f8076, %f8077, %f8078, %f8079, %f8080, %f8081};
	bar.warp.sync 	-1;
	wmma.mma.sync.aligned.row.col.m32n8k16.f32.f32 {%f8090, %f8091, %f8092, %f8093, %f8094, %f8095, %f8096, %f8097}, {%r2, %r2, %r2, %r2, %r2, %r2, %r2, %r2}, {%r2, %r2, %r2, %r2, %r2, %r2, %r2, %r2}, {%f8082, %f8083, %f8084, %f8085, %f8086, %f8087, %f8088, %f8089};
	bar.warp.sync 	-1;
	wmma.mma.sync.aligned.row.col.m32n8k16.f32.f32 {%f8098, %f8099, %f8100, %f8101, %f8102, %f8103, %f8104, %f8105}, {%r2, %r2, %r2, %r2, %r2, %r2, %r2, %r2}, {%r2, %r2, %r2, %r2, %r2, %r2, %r2, %r2}, {%f8090, %f8091, %f8092, %f8093, %f8094, %f8095, %f8096, %f8097};
	bar.warp.sync 	-1;
	wmma.mma.sync.aligned.row.col.m32n8k16.f32.f32 {%f8106, %f8107, %f8108, %f8109, %f8110, %f8111, %f8112, %f8113}, {%r2, %r2, %r2, %r2, %r2, %r2, %r2, %r2}, {%r2, %r2, %r2, %r2, %r2, %r2, %r2, %r2}, {%f8098, %f8099, %f8100, %f8101, %f8102, %f8103, %f8104, %f8105};
	bar.warp.sync 	-1;
	wmma.mma.sync.aligned.row.col.m32n8k16.f32.f32 {%f8114, %f8115, %f8116, %f8117, %f8118, %f8119, %f8120, %f8121}, {%r2, %r2, %r2, %r2, %r2, %r2, %r2, %r2}, {%r2, %r2, %r2, %r2, %r2, %r2, %r2, %r2}, {%f8106, %f8107, %f8108, %f8109, %f8110, %f8111, %f8112, %f8113};
	bar.warp.sync 	-1;
	wmma.mma.sync.aligned.row.col.m32n8k16.f32.f32 {%f8122, %f8123, %f8124, %f8125, %f8126, %f8127, %f8128, %f8129}, {%r2, %r2, %r2, %r2, %r2, %r2, %r2, %r2}, {%r2, %r2, %r2, %r2, %r2, %r2, %r2, %r2}, {%f8114, %f8115, %f8116, %f8117, %f8118, %f8119, %f8120, %f8121};
	bar.warp.sync 	-1;
	wmma.mma.sync.aligned.row.col.m32n8k16.f32.f32 {%f8130, %f8131, %f8132, %f8133, %f8134, %f8135, %f8136, %f8137}, {%r2, %r2, %r2, %r2, %r2, %r2, %r2, %r2}, {%r2, %r2, %r2, %r2, %r2, %r2, %r2, %r2}, {%f8122, %f8123, %f8124, %f8125, %f8126, %f8127, %f8128, %f8129};
	bar.warp.sync 	-1;
	wmma.mma.sync.aligned.row.col.m32n8k16.f32.f32 {%f8138, %f8139, %f8140, %f8141, %f8142, %f8143, %f8144, %f8145}, {%r2, %r2, %r2, %r2, %r2, %r2, %r2, %r2}, {%r2, %r2, %r2, %r2, %r2, %r2, %r2, %r2}, {%f8130, %f8131, %f8132, %f8133, %f8134, %f8135, %f8136, %f8137};
	bar.warp.sync 	-1;
	wmma.mma.sync.aligned.row.col.m32n8k16.f32.f32 {%f8146, %f8147, %f8148, %f8149, %f8150, %f8151, %f8152, %f8153}, {%r2, %r2, %r2, %r2, %r2, %r2, %r2, %r2}, {%r2, %r2, %r2, %r2, %r2, %r2, %r2, %r2}, {%f8138, %f8139, %f8140, %f8141, %f8142, %f8143, %f8144, %f8145};
	bar.warp.sync 	-1;
	wmma.mma.sync.aligned.row.col.m32n8k16.f32.f32 {%f8154, %f8155, %f8156, %f8157, %f8158, %f8159, %f8160, %f8161}, {%r2, %r2, %r2, %r2, %r2, %r2, %r2, %r2}, {%r2, %r2, %r2, %r2, %r2, %r2, %r2, %r2}, {%f8146, %f8147, %f8148, %f8149, %f8150, %f8151, %f8152, %f8153};
	bar.warp.sync 	-1;
	wmma.mma.sync.aligned.row.col.m32n8k16.f32.f32 {%f8162, %f8163, %f8164, %f8165, %f8166, %f8167, %f8168, %f8169}, {%r2, %r2, %r2, %r2, %r2, %r2, %r2, %r2}, {%r2, %r2, %r2, %r2, %r2, %r2, %r2, %r2}, {%f8154, %f8155, %f8156, %f8157, %f8158, %f8159, %f8160, %f8161};
	bar.warp.sync 	-1;
	wmma.mma.sync.aligned.row.col.m32n8k16.f32.f32 {%f8170, %f8171, %f8172, %f8173, %f8174, %f8175, %f8176, %f8177}, {%r2, %r2, %r2, %r2, %r2, %r2, %r2, %r2}, {%r2, %r2, %r2, %r2, %r2, %r2, %r2, %r2}, {%f8162, %f8163, %f8164, %f8165, %f8166, %f8167, %f8168, %f8169};
	bar.warp.sync 	-1;
	wmma.mma.sync.aligned.row.col.m32n8k16.f32.f32 {%f8178, %f8179, %f8180, %f8181, %f8182, %f8183, %f8184, %f8185}, {%r2, %r2, %r2, %r2, %r2, %r2, %r2, %r2}, {%r2, %r2, %r2, %r2, %r2, %r2, %r2, %r2}, {%f8170, %f8171, %f8172, %f8173, %f8174, %f8175, %f8176, %f8177};
	bar.warp.sync 	-1;
	wmma.mma.sync.aligned.row.col.m32n8k16.f32.f32 {%f8186, %f8187, %f8188, %f8189, %f8190, %f8191, %f8192, %f8193}, {%r2, %r2, %r2, %r2, %r2, %r2, %r2, %r2}, {%r2, %r2, %r2, %r2, %r2, %r2, %r2, %r2}, {%f8178, %f8179, %f8180, %f8181, %f8182, %f8183, %f8184, %f8185};
	bar.warp.sync 	-1;
	wmma.mma.sync.aligned.row.col.m32n8k16.f32.f32 {%f8194, %f8195, %f8196, %f8197, %f8198, %f8199, %f8200, %f8201}, {%r2, %r2, %r2, %r2, %r2, %r2, %r2, %r2}, {%r2, %r2, %r2, %r2, %r2, %r2, %r2, %r2}, {%f8186, %f8187, %f8188, %f8189, %f8190, %f8191, %f8192, %f8193};
	bar.warp.sync 	-1;
	wmma.mma.sync.aligned.row.col.m32n8k16.f32.f32 {%f8202, %f8203, %f8204, %f8205, %f8206, %f8207, %f8208, %f8209}, {%r2, %r2, %r2, %r2, %r2, %r2, %r2, %r2}, {%r2, %r2, %r2, %r2, %r2, %r2, %r2, %r2}, {%f8194, %f8195, %f8196, %f8197, %f8198, %f8199, %f8200, %f8201};
	bar.warp.sync 	-1;
	wmma.mma.sync.aligned.row.col.m32n8k16.f32.f32 {%f8210, %f8211, %f8212, %f8213, %f8214, %f8215, %f8216, %f8217}, {%r2, %r2, %r2, %r2, %r2, %r2, %r2, %r2}, {%r2, %r2, %r2, %r2, %r2, %r2, %r2, %r2}, {%f8202, %f8203, %f8204, %f8205, %f8206, %f8207, %f8208, %f8209};
	bar.warp.sync 	-1;
	wmma.mma.sync.aligned.row.col.m32n8k16.f32.f32 {%f8218, %f8219, %f8220, %f8221, %f8222, %f8223, %f8224, %f8225}, {%r2, %r2, %r2, %r2, %r2, %r2, %r2, %r2}, {%r2, %r2, %r2, %r2, %r2, %r2, %r2, %r2}, {%f8210, %f8211, %f8212, %f8213, %f8214, %f8215, %f8216, %f8217};
	bar.warp.sync 	-1;
	wmma.mma.sync.aligned.row.col.m32n8k16.f32.f32 {%f8226, %f8227, %f8228, %f8229, %f8230, %f8231, %f8232, %f8233}, {%r2, %r2, %r2, %r2, %r2, %r2, %r2, %r2}, {%r2, %r2, %r2, %r2, %r2, %r2, %r2, %r2}, {%f8218, %f8219, %f8220, %f8221, %f8222, %f8223, %f8224, %f8225};
	bar.warp.sync 	-1;
	wmma.mma.sync.aligned.row.col.m32n8k16.f32.f32 {%f8234, %f8235, %f8236, %f8237, %f8238, %f8239, %f8240, %f8241}, {%r2, %r2, %r2, %r2, %r2, %r2, %r2, %r2}, {%r2, %r2, %r2, %r2, %r2, %r2, %r2, %r2}, {%f8226, %f8227, %f8228, %f8229, %f8230, %f8231, %f8232, %f8233};
	bar.warp.sync 	-1;
	wmma.mma.sync.aligned.row.col.m32n8k16.f32.f32 {%f8242, %f8243, %f8244, %f8245, %f8246, %f8247, %f8248, %f8249}, {%r2, %r2, %r2, %r2, %r2, %r2, %r2, %r2}, {%r2, %r2, %r2, %r2, %r2, %r2, %r2, %r2}, {%f8234, %f8235, %f8236, %f8237, %f8238, %f8239, %f8240, %f8241};
	bar.warp.sync 	-1;
	wmma.mma.sync.aligned.row.col.m32n8k16.f32.f32 {%f8250, %f8251, %f8252, %f8253, %f8254, %f8255, %f8256, %f8257}, {%r2, %r2, %r2, %r2, %r2, %r2, %r2, %r2}, {%r2, %r2, %r2, %r2, %r2, %r2, %r2, %r2}, {%f8242, %f8243, %f8244, %f8245, %f8246, %f8247, %f8248, %f8249};
	bar.warp.sync 	-1;
	wmma.mma.sync.aligned.row.col.m32n8k16.f32.f32 {%f8258, %f8259, %f8260, %f8261, %f8262, %f8263, %f8264, %f8265}, {%r2, %r2, %r2, %r2, %r2, %r2, %r2, %r2}, {%r2, %r2, %r2, %r2, %r2, %r2, %r2, %r2}, {%f8250, %f8251, %f8252, %f8253, %f8254, %f8255, %f8256, %f8257};
	bar.warp.sync 	-1;
	wmma.mma.sync.aligned.row.col.m32n8k16.f32.f32 {%f8266, %f8267, %f8268, %f8269, %f8270, %f8271, %f8272, %f8273}, {%r2, %r2, %r2, %r2, %r2, %r2, %r2, %r2}, {%r2, %r2, %r2, %r2, %r2, %r2, %r2, %r2}, {%f8258, %f8259, %f8260, %f8261, %f8262, %f8263, %f8264, %f8265};
	bar.warp.sync 	-1;
	wmma.mma.sync.aligned.row.col.m32n8k16.f32.f32 {%f8274, %f8275, %f8276, %f8277, %f8278, %f8279, %f8280, %f8281}, {%r2, %r2, %r2, %r2, %r2, %r2, %r2, %r2}, {%r2, %r2, %r2, %r2, %r2, %r2, %r2, %r2}, {%f8266, %f8267, %f8268, %f8269, %f8270, %f8271, %f8272, %f8273};
	bar.warp.sync 	-1;
	wmma.mma.sync.aligned.row.col.m32n8k16.f32.f32 {%f8282, %f8283, %f8284, %f8285, %f8286, %f8287, %f8288, %f8289}, {%r2, %r2, %r2, %r2, %r2, %r2, %r2, %r2}, {%r2, %r2, %r2, %r2, %r2, %r2, %r2, %r2}, {%f8274, %f8275, %f8276, %f8277, %f8278, %f8279, %f8280, %f8281};
	bar.warp.sync 	-1;
	wmma.mma.sync.aligned.row.col.m32n8k16.f32.f32 {%f8290, %f8291, %f8292, %f8293, %f8294, %f8295, %f8296, %f8297}, {%r2, %r2, %r2, %r2, %r2, %r2, %r2, %r2}, {%r2, %r2, %r2, %r2, %r2, %r2, %r2, %r2}, {%f8282, %f8283, %f8284, %f8285, %f8286, %f8287, %f8288, %f8289};
	bar.warp.sync 	-1;
	wmma.mma.sync.aligned.row.col.m32n8k16.f32.f32 {%f8298, %f8299, %f8300, %f8301, %f8302, %f8303, %f8304, %f8305}, {%r2, %r2, %r2, %r2, %r2, %r2, %r2, %r2}, {%r2, %r2, %r2, %r2, %r2, %r2, %r2, %r2}, {%f8290, %f8291, %f8292, %f8293, %f8294, %f8295, %f8296, %f8297};
	bar.warp.sync 	-1;
	wmma.mma.sync.aligned.row.col.m32n8k16.f32.f32 {%f8306, %f8307, %f8308, %f8309, %f8310, %f8311, %f8312, %f8313}, {%r2, %r2, %r2, %r2, %r2, %r2, %r2, %r2}, {%r2, %r2, %r2, %r2, %r2, %r2, %r2, %r2}, {%f8298, %f8299, %f8300, %f8301, %f8302, %f8303, %f8304, %f8305};
	bar.warp.sync 	-1;
	wmma.mma.sync.aligned.row.col.m32n8k16.f32.f32 {%f8314, %f8315, %f8316, %f8317, %f8318, %f8319, %f8320, %f8321}, {%r2, %r2, %r2, %r2, %r2, %r2, %r2, %r2}, {%r2, %r2, %r2, %r2, %r2, %r2, %r2, %r2}, {%f8306, %f8307, %f8308, %f8309, %f8310, %f8311, %f8312, %f8313};
	bar.warp.sync 	-1;
	wmma.mma.sync.aligned.row.col.m32n8k16.f32.f32 {%f8322, %f8323, %f8324, %f8325, %f8326, %f8327, %f8328, %f8329}, {%r2, %r2, %r2, %r2, %r2, %r2, %r2, %r2}, {%r2, %r2, %r2, %r2, %r2, %r2, %r2, %r2}, {%f8314, %f8315, %f8316, %f8317, %f8318, %f8319, %f8320, %f8321};
	bar.warp.sync 	-1;
	wmma.mma.sync.aligned.row.col.m32n8k16.f32.f32 {%f8330, %f8331, %f8332, %f8333, %f8334, %f8335, %f8336, %f8337}, {%r2, %r2, %r2, %r2, %r2, %r2, %r2, %r2}, {%r2, %r2, %r2, %r2, %r2, %r2, %r2, %r2}, {%f8322, %f8323, %f8324, %f8325, %f8326, %f8327, %f8328, %f8329};
	bar.warp.sync 	-1;
	wmma.mma.sync.aligned.row.col.m32n8k16.f32.f32 {%f8338, %f8339, %f8340, %f8341, %f8342, %f8343, %f8344, %f8345}, {%r2, %r2, %r2, %r2, %r2, %r2, %r2, %r2}, {%r2, %r2, %r2, %r2, %r2, %r2, %r2, %r2}, {%f8330, %f8331, %f8332, %f8333, %f8334, %f8335, %f8336, %f8337};
	bar.warp.sync 	-1;
	wmma.mma.sync.aligned.row.col.m32n8k16.f32.f32 {%f8346, %f8347, %f8348, %f8349, %f8350, %f8351, %f8352, %f8353}, {%r2, %r2, %r2, %r2, %r2, %r2, %r2, %r2}, {%r2, %r2, %r2, %r2, %r2, %r2, %r2, %r2}, {%f8338, %f8339, %f8340, %f8341, %f8342, %f8343, %f8344, %f8345};
	bar.warp.sync 	-1;
	wmma.mma.sync.aligned.row.col.m32n8k16.f32.f32 {%f8354, %f8355, %f8356, %f8357, %f8358, %f8359, %f8360, %f8361}, {%r2, %r2, %r2, %r2, %r2, %r2, %r2, %r2}, {%r2, %r2, %r2, %r2, %r2, %r2, %r2, %r2}, {%f8346, %f8347, %f8348, %f8349, %f8350, %f8351, %f8352, %f8353};
	bar.warp.sync 	-1;
	wmma.mma.sync.aligned.row.col.m32n8k16.f32.f32 {%f8362, %f8363, %f8364, %f8365, %f8366, %f8367, %f8368, %f8369}, {%r2, %r2, %r2, %r2, %r2, %r2, %r2, %r2}, {%r2, %r2, %r2, %r2, %r2, %r2, %r2, %r2}, {%f8354, %f8355, %f8356, %f8357, %f8358, %f8359, %f8360, %f8361};
	bar.warp.sync 	-1;
	wmma.mma.sync.aligned.row.col.m32n8k16.f32.f32 {%f8370, %f8371, %f8372, %f8373, %f8374, %f8375, %f8376, %f8377}, {%r2, %r2, %r2, %r2, %r2, %r2, %r2, %r2}, {%r2, %r2, %r2, %r2, %r2, %r2, %r2, %r2}, {%f8362, %f8363, %f8364, %f8365, %f8366, %f8367, %f8368, %f8369};
	bar.warp.sync 	-1;
	wmma.mma.sync.aligned.row.col.m32n8k16.f32.f32 {%f8378, %f8379, %f8380, %f8381, %f8382, %f8383, %f8384, %f8385}, {%r2, %r2, %r2, %r2, %r2, %r2, %r2, %r2}, {%r2, %r2, %r2, %r2, %r2, %r2, %r2, %r2}, {%f8370, %f8371, %f8372, %f8373, %f8374, %f8375, %f8376, %f8377};
	bar.warp.sync 	-1;
	wmma.mma.sync.aligned.row.col.m32n8k16.f32.f32 {%f8386, %f8387, %f8388, %f8389, %f8390, %f8391, %f8392, %f8393}, {%r2, %r2, %r2, %r2, %r2, %r2, %r2, %r2}, {%r2, %r2, %r2, %r2, %r2, %r2, %r2, %r2}, {%f8378, %f8379, %f8380, %f8381, %f8382, %f8383, %f8384, %f8385};
	bar.warp.sync 	-1;
	wmma.mma.sync.aligned.row.col.m32n8k16.f32.f32 {%f8394, %f8395, %f8396, %f8397, %f8398, %f8399, %f8400, %f8401}, {%r2, %r2, %r2, %r2, %r2, %r2, %r2, %r2}, {%r2, %r2, %r2, %r2, %r2, %r2, %r2, %r2}, {%f8386, %f8387, %f8388, %f8389, %f8390, %f8391, %f8392, %f8393};
	bar.warp.sync 	-1;
	wmma.mma.sync.aligned.row.col.m32n8k16.f32.f32 {%f8402, %f8403, %f8404, %f8405, %f8406, %f8407, %f8408, %f8409}, {%r2, %r2, %r2, %r2, %r2, %r2, %r2, %r2}, {%r2, %r2, %r2, %r2, %r2, %r2, %r2, %r2}, {%f8394, %f8395, %f8396, %f8397, %f8398, %f8399, %f8400, %f8401};
	bar.warp.sync 	-1;
	wmma.mma.sync.aligned.row.col.m32n8k16.f32.f32 {%f8410, %f8411, %f8412, %f8413, %f8414, %f8415, %f8416, %f8417}, {%r2, %r2, %r2, %r2, %r2, %r2, %r2, %r2}, {%r2, %r2, %r2, %r2, %r2, %r2, %r2, %r2}, {%f8402, %f8403, %f8404, %f8405, %f8406, %f8407, %f8408, %f8409};
	bar.warp.sync 	-1;
	wmma.mma.sync.aligned.row.col.m32n8k16.f32.f32 {%f8418, %f8419, %f8420, %f8421, %f8422, %f8423, %f8424, %f8425}, {%r2, %r2, %r2, %r2, %r2, %r2, %r2, %r2}, {%r2, %r2, %r2, %r2, %r2, %r2, %r2, %r2}, {%f8410, %f8411, %f8412, %f8413, %f8414, %f8415, %f8416, %f8417};
	bar.warp.sync 	-1;
	wmma.mma.sync.aligned.row.col.m32n8k16.f32.f32 {%f8426, %f8427, %f8428, %f8429, %f8430, %f8431, %f8432, %f8433}, {%r2, %r2, %r2, %r2, %r2, %r2, %r2, %r2}, {%r2, %r2, %r2, %r2, %r2, %r2, %r2, %r2}, {%f8418, %f8419, %f8420, %f8421, %f8422, %f8423, %f8424, %f8425};
	bar.warp.sync 	-1;
	wmma.mma.sync.aligned.row.col.m32n8k16.f32.f32 {%f8434, %f8435, %f8436, %f8437, %f8438, %f8439, %f8440, %f8441}, {%r2, %r2, %r2, %r2, %r2, %r2, %r2, %r2}, {%r2, %r2, %r2, %r2, %r2, %r2, %r2, %r2}, {%f8426, %f8427, %f8428, %f8429, %f8430, %f8431, %f8432, %f8433};
	bar.warp.sync 	-1;
	wmma.mma.sync.aligned.row.col.m32n8k16.f32.f32 {%f8442, %f8443, %f8444, %f8445, %f8446, %f8447, %f8448, %f8449}, {%r2, %r2, %r2, %r2, %r2, %r2, %r2, %r2}, {%r2, %r2, %r2, %r2, %r2, %r2, %r2, %r2}, {%f8434, %f8435, %f8436, %f8437, %f8438, %f8439, %f8440, %f8441};
	bar.warp.sync 	-1;
	wmma.mma.sync.aligned.row.col.m32n8k16.f32.f32 {%f8450, %f8451, %f8452, %f8453, %f8454, %f8455, %f8456, %f8457}, {%r2, %r2, %r2, %r2, %r2, %r2, %r2, %r2}, {%r2, %r2, %r2, %r2, %r2, %r2, %r2, %r2}, {%f8442, %f8443, %f8444, %f8445, %f8446, %f8447, %f8448, %f8449};
	bar.warp.sync 	-1;
	wmma.mma.sync.aligned.row.col.m32n8k16.f32.f32 {%f8458, %f8459, %f8460, %f8461, %f8462, %f8463, %f8464, %f8465}, {%r2, %r2, %r2, %r2, %r2, %r2, %r2, %r2}, {%r2, %r2, %r2, %r2, %r2, %r2, %r2, %r2}, {%f8450, %f8451, %f8452, %f8453, %f8454, %f8455, %f8456, %f8457};
	bar.warp.sync 	-1;
	wmma.mma.sync.aligned.row.col.m32n8k16.f32.f32 {%f8466, %f8467, %f8468, %f8469, %f8470, %f8471, %f8472, %f8473}, {%r2, %r2, %r2, %r2, %r2, %r2, %r2, %r2}, {%r2, %r2, %r2, %r2, %r2, %r2, %r2, %r2}, {%f8458, %f8459, %f8460, %f8461, %f8462, %f8463, %f8464, %f8465};
	bar.warp.sync 	-1;
	wmma.mma.sync.aligned.row.col.m32n8k16.f32.f32 {%f8474, %f8475, %f8476, %f8477, %f8478, %f8479, %f8480, %f8481}, {%r2, %r2, %r2, %r2, %r2, %r2, %r2, %r2}, {%r2, %r2, %r2, %r2, %r2, %r2, %r2, %r2}, {%f8466, %f8467, %f8468, %f8469, %f8470, %f8471, %f8472, %f8473};
	bar.warp.sync 	-1;
	wmma.mma.sync.aligned.row.col.m32n8k16.f32.f32 {%f8482, %f8483, %f8484, %f8485, %f8486, %f8487, %f8488, %f8489}, {%r2, %r2, %r2, %r2, %r2, %r2, %r2, %r2}, {%r2, %r2, %r2, %r2, %r2, %r2, %r2, %r2}, {%f8474, %f8475, %f8476, %f8477, %f8478, %f8479, %f8480, %f8481};
	bar.warp.sync 	-1;
	wmma.mma.sync.aligned.row.col.m32n8k16.f32.f32 {%f8490, %f8491, %f8492, %f8493, %f8494, %f8495, %f8496, %f8497}, {%r2, %r2, %r2, %r2, %r2, %r2, %r2, %r2}, {%r2, %r2, %r2, %r2, %r2, %r2, %r2, %r2}, {%f8482, %f8483, %f8484, %f8485, %f8486, %f8487, %f8488, %f8489};
	bar.warp.sync 	-1;
	wmma.mma.sync.aligned.row.col.m32n8k16.f32.f32 {%f8498, %f8499, %f8500, %f8501, %f8502, %f8503, %f8504, %f8505}, {%r2, %r2, %r2, %r2, %r2, %r2, %r2, %r2}, {%r2, %r2, %r2, %r2, %r2, %r2, %r2, %r2}, {%f8490, %f8491, %f8492, %f8493, %f8494, %f8495, %f8496, %f8497};
	bar.warp.sync 	-1;
	wmma.mma.sync.aligned.row.col.m32n8k16.f32.f32 {%f8506, %f8507, %f8508, %f8509, %f8510, %f8511, %f8512, %f8513}, {%r2, %r2, %r2, %r2, %r2, %r2, %r2, %r2}, {%r2, %r2, %r2, %r2, %r2, %r2, %r2, %r2}, {%f8498, %f8499, %f8500, %f8501, %f8502, %f8503, %f8504, %f8505};
	bar.warp.sync 	-1;
	wmma.mma.sync.aligned.row.col.m32n8k16.f32.f32 {%f8514, %f8515, %f8516, %f8517, %f8518, %f8519, %f8520, %f8521}, {%r2, %r2, %r2, %r2, %r2, %r2, %r2, %r2}, {%r2, %r2, %r2, %r2, %r2, %r2, %r2, %r2}, {%f8506, %f8507, %f8508, %f8509, %f8510, %f8511, %f8512, %f8513};
	bar.warp.sync 	-1;
	wmma.mma.sync.aligned.row.col.m32n8k16.f32.f32 {%f8522, %f8523, %f8524, %f8525, %f8526, %f8527, %f8528, %f8529}, {%r2, %r2, %r2, %r2, %r2, %r2, %r2, %r2}, {%r2, %r2, %r2, %r2, %r2, %r2, %r2, %r2}, {%f8514, %f8515, %f8516, %f8517, %f8518, %f8519, %f8520, %f8521};
	bar.warp.sync 	-1;
	wmma.mma.sync.aligned.row.col.m32n8k16.f32.f32 {%f8530, %f8531, %f8532, %f8533, %f8534, %f8535, %f8536, %f8537}, {%r2, %r2, %r2, %r2, %r2, %r2, %r2, %r2}, {%r2, %r2, %r2, %r2, %r2, %r2, %r2, %r2}, {%f8522, %f8523, %f8524, %f8525, %f8526, %f8527, %f8528, %f8529};
	bar.warp.sync 	-1;
	wmma.mma.sync.aligned.row.col.m32n8k16.f32.f32 {%f8538, %f8539, %f8540, %f8541, %f8542, %f8543, %f8544, %f8545}, {%r2, %r2, %r2, %r2, %r2, %r2, %r2, %r2}, {%r2, %r2, %r2, %r2, %r2, %r2, %r2, %r2}, {%f8530, %f8531, %f8532, %f8533, %f8534, %f8535, %f8536, %f8537};
	bar.warp.sync 	-1;
	wmma.mma.sync.aligned.row.col.m32n8k16.f32.f32 {%f8546, %f8547, %f8548, %f8549, %f8550, %f8551, %f8552, %f8553}, {%r2, %r2, %r2, %r2, %r2, %r2, %r2, %r2}, {%r2, %r2, %r2, %r2, %r2, %r2, %r2, %r2}, {%f8538, %f8539, %f8540, %f8541, %f8542, %f8543, %f8544, %f8545};
	bar.warp.sync 	-1;
	wmma.mma.sync.aligned.row.col.m32n8k16.f32.f32 {%f8554, %f8555, %f8556, %f8557, %f8558, %f8559, %f8560, %f8561}, {%r2, %r2, %r2, %r2, %r2, %r2, %r2, %r2}, {%r2, %r2, %r2, %r2, %r2, %r2, %r2, %r2}, {%f8546, %f8547, %f8548, %f8549, %f8550, %f8551, %f8552, %f8553};
	bar.warp.sync 	-1;
	wmma.mma.sync.aligned.row.col.m32n8k16.f32.f32 {%f8562, %f8563, %f8564, %f8565, %f8566, %f8567, %f8568, %f8569}, {%r2, %r2, %r2, %r2, %r2, %r2, %r2, %r2}, {%r2, %r2, %r2, %r2, %r2, %r2, %r2, %r2}, {%f8554, %f8555, %f8556, %f8557, %f8558, %f8559, %f8560, %f8561};
	bar.warp.sync 	-1;
	wmma.mma.sync.aligned.row.col.m32n8k16.f32.f32 {%f8570, %f8571, %f8572, %f8573, %f8574, %f8575, %f8576, %f8577}, {%r2, %r2, %r2, %r2, %r2, %r2, %r2, %r2}, {%r2, %r2, %r2, %r2, %r2, %r2, %r2, %r2}, {%f8562, %f8563, %f8564, %f8565, %f8566, %f8567, %f8568, %f8569};
	bar.warp.sync 	-1;
	wmma.mma.sync.aligned.row.col.m32n8k16.f32.f32 {%f8578, %f8579, %f8580, %f8581, %f8582, %f8583, %f8584, %f8585}, {%r2, %r2, %r2, %r2, %r2, %r2, %r2, %r2}, {%r2, %r2, %r2, %r2, %r2, %r2, %r2, %r2}, {%f8570, %f8571, %f8572, %f8573, %f8574, %f8575, %f8576, %f8577};
	bar.warp.sync 	-1;
	wmma.mma.sync.aligned.row.col.m32n8k16.f32.f32 {%f8586, %f8587, %f8588, %f8589, %f8590, %f8591, %f8592, %f8593}, {%r2, %r2, %r2, %r2, %r2, %r2, %r2, %r2}, {%r2, %r2, %r2, %r2, %r2, %r2, %r2, %r2}, {%f8578, %f8579, %f8580, %f8581, %f8582, %f8583, %f8584, %f8585};
	bar.warp.sync 	-1;
	wmma.mma.sync.aligned.row.col.m32n8k16.f32.f32 {%f8594, %f8595, %f8596, %f8597, %f8598, %f8599, %f8600, %f8601}, {%r2, %r2, %r2, %r2, %r2, %r2, %r2, %r2}, {%r2, %r2, %r2, %r2, %r2, %r2, %r2, %r2}, {%f8586, %f8587, %f8588, %f8589, %f8590, %f8591, %f8592, %f8593};
	bar.warp.sync 	-1;
	wmma.mma.sync.aligned.row.col.m32n8k16.f32.f32 {%f8602, %f8603, %f8604, %f8605, %f8606, %f8607, %f8608, %f8609}, {%r2, %r2, %r2, %r2, %r2, %r2, %r2, %r2}, {%r2, %r2, %r2, %r2, %r2, %r2, %r2, %r2}, {%f8594, %f8595, %f8596, %f8597, %f8598, %f8599, %f8600, %f8601};
	bar.warp.sync 	-1;
	wmma.mma.sync.aligned.row.col.m32n8k16.f32.f32 {%f8610, %f8611, %f8612, %f8613, %f8614, %f8615, %f8616, %f8617}, {%r2, %r2, %r2, %r2, %r2, %r2, %r2, %r2}, {%r2, %r2, %r2, %r2, %r2, %r2, %r2, %r2}, {%f8602, %f8603, %f8604, %f8605, %f8606, %f8607, %f8608, %f8609};
	bar.warp.sync 	-1;
	wmma.mma.sync.aligned.row.col.m32n8k16.f32.f32 {%f8618, %f8619, %f8620, %f8621, %f8622, %f8623, %f8624, %f8625}, {%r2, %r2, %r2, %r2, %r2, %r2, %r2, %r2}, {%r2, %r2, %r2, %r2, %r2, %r2, %r2, %r2}, {%f8610, %f8611, %f8612, %f8613, %f8614, %f8615, %f8616, %f8617};
	bar.warp.sync 	-1;
	wmma.mma.sync.aligned.row.col.m32n8k16.f32.f32 {%f8626, %f8627, %f8628, %f8629, %f8630, %f8631, %f8632, %f8633}, {%r2, %r2, %r2, %r2, %r2, %r2, %r2, %r2}, {%r2, %r2, %r2, %r2, %r2, %r2, %r2, %r2}, {%f8618, %f8619, %f8620, %f8621, %f8622, %f8623, %f8624, %f8625};
	bar.warp.sync 	-1;
	wmma.mma.sync.aligned.row.col.m32n8k16.f32.f32 {%f8634, %f8635, %f8636, %f8637, %f8638, %f8639, %f8640, %f8641}, {%r2, %r2, %r2, %r2, %r2, %r2, %r2, %r2}, {%r2, %r2, %r2, %r2, %r2, %r2, %r2, %r2}, {%f8626, %f8627, %f8628, %f8629, %f8630, %f8631, %f8632, %f8633};
	bar.warp.sync 	-1;
	wmma.mma.sync.aligned.row.col.m32n8k16.f32.f32 {%f8642, %f8643, %f8644, %f8645, %f8646, %f8647, %f8648, %f8649}, {%r2, %r2, %r2, %r2, %r2, %r2, %r2, %r2}, {%r2, %r2, %r2, %r2, %r2, %r2, %r2, %r2}, {%f8634, %f8635, %f8636, %f8637, %f8638, %f8639, %f8640, %f8641};
	bar.warp.sync 	-1;
	wmma.mma.sync.aligned.row.col.m32n8k16.f32.f32 {%f8650, %f8651, %f8652, %f8653, %f8654, %f8655, %f8656, %f8657}, {%r2, %r2, %r2, %r2, %r2, %r2, %r2, %r2}, {%r2, %r2, %r2, %r2, %r2, %r2, %r2, %r2}, {%f8642, %f8643, %f8644, %f8645, %f8646, %f8647, %f8648, %f8649};
	bar.warp.sync 	-1;
	wmma.mma.sync.aligned.row.col.m32n8k16.f32.f32 {%f8658, %f8659, %f8660, %f8661, %f8662, %f8663, %f8664, %f8665}, {%r2, %r2, %r2, %r2, %r2, %r2, %r2, %r2}, {%r2, %r2, %r2, %r2, %r2, %r2, %r2, %r2}, {%f8650, %f8651, %f8652, %f8653, %f8654, %f8655, %f8656, %f8657};
	bar.warp.sync 	-1;
	wmma.mma.sync.aligned.row.col.m32n8k16.f32.f32 {%f8666, %f8667, %f8668, %f8669, %f8670, %f8671, %f8672, %f8673}, {%r2, %r2, %r2, %r2, %r2, %r2, %r2, %r2}, {%r2, %r2, %r2, %r2, %r2, %r2, %r2, %r2}, {%f8658, %f8659, %f8660, %f8661, %f8662, %f8663, %f8664, %f8665};
	bar.warp.sync 	-1;
	wmma.mma.sync.aligned.row.col.m32n8k16.f32.f32 {%f8674, %f8675, %f8676, %f8677, %f8678, %f8679, %f8680, %f8681}, {%r2, %r2, %r2, %r2, %r2, %r2, %r2, %r2}, {%r2, %r2, %r2, %r2, %r2, %r2, %r2, %r2}, {%f8666, %f8667, %f8668, %f8669, %f8670, %f8671, %f8672, %f8673};
	bar.warp.sync 	-1;
	wmma.mma.sync.aligned.row.col.m32n8k16.f32.f32 {%f8682, %f8683, %f8684, %f8685, %f8686, %f8687, %f8688, %f8689}, {%r2, %r2, %r2, %r2, %r2, %r2, %r2, %r2}, {%r2, %r2, %r2, %r2, %r2, %r2, %r2, %r2}, {%f8674, %f8675, %f8676, %f8677, %f8678, %f8679, %f8680, %f8681};
	bar.warp.sync 	-1;
	wmma.mma.sync.aligned.row.col.m32n8k16.f32.f32 {%f8690, %f8691, %f8692, %f8693, %f8694, %f8695, %f8696, %f8697}, {%r2, %r2, %r2, %r2, %r2, %r2, %r2, %r2}, {%r2, %r2, %r2, %r2, %r2, %r2, %r2, %r2}, {%f8682, %f8683, %f8684, %f8685, %f8686, %f8687, %f8688, %f8689};
	bar.warp.sync 	-1;
	wmma.mma.sync.aligned.row.col.m32n8k16.f32.f32 {%f8698, %f8699, %f8700, %f8701, %f8702, %f8703, %f8704, %f8705}, {%r2, %r2, %r2, %r2, %r2, %r2, %r2, %r2}, {%r2, %r2, %r2, %r2, %r2, %r2, %r2, %r2}, {%f8690, %f8691, %f8692, %f8693, %f8694, %f8695, %f8696, %f8697};
	bar.warp.sync 	-1;
	wmma.mma.sync.aligned.row.col.m32n8k16.f32.f32 {%f8706, %f8707, %f8708, %f8709, %f8710, %f8711, %f8712, %f8713}, {%r2, %r2, %r2, %r2, %r2, %r2, %r2, %r2}, {%r2, %r2, %r2, %r2, %r2, %r2, %r2, %r2}, {%f8698, %f8699, %f8700, %f8701, %f8702, %f8703, %f8704, %f8705};
	bar.warp.sync 	-1;
	wmma.mma.sync.aligned.row.col.m32n8k16.f32.f32 {%f8714, %f8715, %f8716, %f8717, %f8718, %f8719, %f8720, %f8721}, {%r2, %r2, %r2, %r2, %r2, %r2, %r2, %r2}, {%r2, %r2, %r2, %r2, %r2, %r2, %r2, %r2}, {%f8706, %f8707, %f8708, %f8709, %f8710, %f8711, %f8712, %f8713};
	bar.warp.sync 	-1;
	wmma.mma.sync.aligned.row.col.m32n8k16.f32.f32 {%f8722, %f8723, %f8724, %f8725, %f8726, %f8727, %f8728, %f8729}, {%r2, %r2, %r2, %r2, %r2, %r2, %r2, %r2}, {%r2, %r2, %r2, %r2, %r2, %r2, %r2, %r2}, {%f8714, %f8715, %f8716, %f8717, %f8718, %f8719, %f8720, %f8721};
	bar.warp.sync 	-1;
	wmma.mma.sync.aligned.row.col.m32n8k16.f32.f32 {%f8730, %f8731, %f8732, %f8733, %f8734, %f8735, %f8736, %f8737}, {%r2, %r2, %r2, %r2, %r2, %r2, %r2, %r2}, {%r2, %r2, %r2, %r2, %r2, %r2, %r2, %r2}, {%f8722, %f8723, %f8724, %f8725, %f8726, %f8727, %f8728, %f8729};
	bar.warp.sync 	-1;
	wmma.mma.sync.aligned.row.col.m32n8k16.f32.f32 {%f8738, %f8739, %f8740, %f8741, %f8742, %f8743, %f8744, %f8745}, {%r2, %r2, %r2, %r2, %r2, %r2, %r2, %r2}, {%r2, %r2, %r2, %r2, %r2, %r2, %r2, %r2}, {%f8730, %f8731, %f8732, %f8733, %f8734, %f8735, %f8736, %f8737};
	bar.warp.sync 	-1;
	wmma.mma.sync.aligned.row.col.m32n8k16.f32.f32 {%f8746, %f8747, %f8748, %f8749, %f8750, %f8751, %f8752, %f8753}, {%r2, %r2, %r2, %r2, %r2, %r2, %r2, %r2}, {%r2, %r2, %r2, %r2, %r2, %r2, %r2, %r2}, {%f8738, %f8739, %f8740, %f8741, %f8742, %f8743, %f8744, %f8745};
	bar.warp.sync 	-1;
	wmma.mma.sync.aligned.row.col.m32n8k16.f32.f32 {%f8754, %f8755, %f8756, %f8757, %f8758, %f8759, %f8760, %f8761}, {%r2, %r2, %r2, %r2, %r2, %r2, %r2, %r2}, {%r2, %r2, %r2, %r2, %r2, %r2, %r2, %r2}, {%f8746, %f8747, %f8748, %f8749, %f8750, %f8751, %f8752, %f8753};
	bar.warp.sync 	-1;
	wmma.mma.sync.aligned.row.col.m32n8k16.f32.f32 {%f8762, %f8763, %f8764, %f8765, %f8766, %f8767, %f8768, %f8769}, {%r2, %r2, %r2, %r2, %r2, %r2, %r2, %r2}, {%r2, %r2, %r2, %r2, %r2, %r2, %r2, %r2}, {%f8754, %f8755, %f8756, %f8757, %f8758, %f8759, %f8760, %f8761};
	bar.warp.sync 	-1;
	wmma.mma.sync.aligned.row.col.m32n8k16.f32.f32 {%f8770, %f8771, %f8772, %f8773, %f8774, %f8775, %f8776, %f8777}, {%r2, %r2, %r2, %r2, %r2, %r2, %r2, %r2}, {%r2, %r2, %r2, %r2, %r2, %r2, %r2, %r2}, {%f8762, %f8763, %f8764, %f8765, %f8766, %f8767, %f8768, %f8769};
	bar.warp.sync 	-1;
	wmma.mma.sync.aligned.row.col.m32n8k16.f32.f32 {%f8778, %f8779, %f8780, %f8781, %f8782, %f8783, %f8784, %f8785}, {%r2, %r2, %r2, %r2, %r2, %r2, %r2, %r2}, {%r2, %r2, %r2, %r2, %r2, %r2, %r2, %r2}, {%f8770, %f8771, %f8772, %f8773, %f8774, %f8775, %f8776, %f8777};
	bar.warp.sync 	-1;
	wmma.mma.sync.aligned.row.col.m32n8k16.f32.f32 {%f8786, %f8787, %f8788, %f8789, %f8790, %f8791, %f8792, %f8793}, {%r2, %r2, %r2, %r2, %r2, %r2, %r2, %r2}, {%r2, %r2, %r2, %r2, %r2, %r2, %r2, %r2}, {%f8778, %f8779, %f8780, %f8781, %f8782, %f8783, %f8784, %f8785};
	bar.warp.sync 	-1;
	wmma.mma.sync.aligned.row.col.m32n8k16.f32.f32 {%f8794, %f8795, %f8796, %f8797, %f8798, %f8799, %f8800, %f8801}, {%r2, %r2, %r2, %r2, %r2, %r2, %r2, %r2}, {%r2, %r2, %r2, %r2, %r2, %r2, %r2, %r2}, {%f8786, %f8787, %f8788, %f8789, %f8790, %f8791, %f8792, %f8793};
	bar.warp.sync 	-1;
	wmma.mma.sync.aligned.row.col.m32n8k16.f32.f32 {%f8802, %f8803, %f8804, %f8805, %f8806, %f8807, %f8808, %f8809}, {%r2, %r2, %r2, %r2, %r2, %r2, %r2, %r2}, {%r2, %r2, %r2, %r2, %r2, %r2, %r2, %r2}, {%f8794, %f8795, %f8796, %f8797, %f8798, %f8799, %f8800, %f8801};
	bar.warp.sync 	-1;
	wmma.mma.sync.aligned.row.col.m32n8k16.f32.f32 {%f8810, %f8811, %f8812, %f8813, %f8814, %f8815, %f8816, %f8817}, {%r2, %r2, %r2, %r2, %r2, %r2, %r2, %r2}, {%r2, %r2, %r2, %r2, %r2, %r2, %r2, %r2}, {%f8802, %f8803, %f8804, %f8805, %f8806, %f8807, %f8808, %f8809};
	bar.warp.sync 	-1;
	wmma.mma.sync.aligned.row.col.m32n8k16.f32.f32 {%f8818, %f8819, %f8820, %f8821, %f8822, %f8823, %f8824, %f8825}, {%r2, %r2, %r2, %r2, %r2, %r2, %r2, %r2}, {%r2, %r2, %r2, %r2, %r2, %r2, %r2, %r2}, {%f8810, %f8811, %f8812, %f8813, %f8814, %f8815, %f8816, %f8817};
	bar.warp.sync 	-1;
	wmma.mma.sync.aligned.row.col.m32n8k16.f32.f32 {%f8826, %f8827, %f8828, %f8829, %f8830, %f8831, %f8832, %f8833}, {%r2, %r2, %r2, %r2, %r2, %r2, %r2, %r2}, {%r2, %r2, %r2, %r2, %r2, %r2, %r2, %r2}, {%f8818, %f8819, %f8820, %f8821, %f8822, %f8823, %f8824, %f8825};
	bar.warp.sync 	-1;
	wmma.mma.sync.aligned.row.col.m32n8k16.f32.f32 {%f8834, %f8835, %f8836, %f8837, %f8838, %f8839, %f8840, %f8841}, {%r2, %r2, %r2, %r2, %r2, %r2, %r2, %r2}, {%r2, %r2, %r2, %r2, %r2, %r2, %r2, %r2}, {%f8826, %f8827, %f8828, %f8829, %f8830, %f8831, %f8832, %f8833};
	bar.warp.sync 	-1;
	wmma.mma.sync.aligned.row.col.m32n8k16.f32.f32 {%f8842, %f8843, %f8844, %f8845, %f8846, %f8847, %f8848, %f8849}, {%r2, %r2, %r2, %r2, %r2, %r2, %r2, %r2}, {%r2, %r2, %r2, %r2, %r2, %r2, %r2, %r2}, {%f8834, %f8835, %f8836, %f8837, %f8838, %f8839, %f8840, %f8841};
	bar.warp.sync 	-1;
	wmma.mma.sync.aligned.row.col.m32n8k16.f32.f32 {%f8850, %f8851, %f8852, %f8853, %f8854, %f8855, %f8856, %f8857}, {%r2, %r2, %r2, %r2, %r2, %r2, %r2, %r2}, {%r2, %r2, %r2, %r2, %r2, %r2, %r2, %r2}, {%f8842, %f8843, %f8844, %f8845, %f8846, %f8847, %f8848, %f8849};
	bar.warp.sync 	-1;
	wmma.mma.sync.aligned.row.col.m32n8k16.f32.f32 {%f8858, %f8859, %f8860, %f8861, %f8862, %f8863, %f8864, %f8865}, {%r2, %r2, %r2, %r2, %r2, %r2, %r2, %r2}, {%r2, %r2, %r2, %r2, %r2, %r2, %r2, %r2}, {%f8850, %f8851, %f8852, %f8853, %f8854, %f8855, %f8856, %f8857};
	bar.warp.sync 	-1;
	wmma.mma.sync.aligned.row.col.m32n8k16.f32.f32 {%f8866, %f8867, %f8868, %f8869, %f8870, %f8871, %f8872, %f8873}, {%r2, %r2, %r2, %r2, %r2, %r2, %r2, %r2}, {%r2, %r2, %r2, %r2, %r2, %r2, %r2, %r2}, {%f8858, %f8859, %f8860, %f8861, %f8862, %f8863, %f8864, %f8865};
	bar.warp.sync 	-1;
	wmma.mma.sync.aligned.row.col.m32n8k16.f32.f32 {%f8874, %f8875, %f8876, %f8877, %f8878, %f8879, %f8880, %f8881}, {%r2, %r2, %r2, %r2, %r2, %r2, %r2, %r2}, {%r2, %r2, %r2, %r2, %r2, %r2, %r2, %r2}, {%f8866, %f8867, %f8868, %f8869, %f8870, %f8871, %f8872, %f8873};
	bar.warp.sync 	-1;
	wmma.mma.sync.aligned.row.col.m32n8k16.f32.f32 {%f8882, %f8883, %f8884, %f8885, %f8886, %f8887, %f8888, %f8889}, {%r2, %r2, %r2, %r2, %r2, %r2, %r2, %r2}, {%r2, %r2, %r2, %r2, %r2, %r2, %r2, %r2}, {%f8874, %f8875, %f8876, %f8877, %f8878, %f8879, %f8880, %f8881};
	bar.warp.sync 	-1;
	wmma.mma.sync.aligned.row.col.m32n8k16.f32.f32 {%f8890, %f8891, %f8892, %f8893, %f8894, %f8895, %f8896, %f8897}, {%r2, %r2, %r2, %r2, %r2, %r2, %r2, %r2}, {%r2, %r2, %r2, %r2, %r2, %r2, %r2, %r2}, {%f8882, %f8883, %f8884, %f8885, %f8886, %f8887, %f8888, %f8889};
	bar.warp.sync 	-1;
	wmma.mma.sync.aligned.row.col.m32n8k16.f32.f32 {%f8898, %f8899, %f8900, %f8901, %f8902, %f8903, %f8904, %f8905}, {%r2, %r2, %r2, %r2, %r2, %r2, %r2, %r2}, {%r2, %r2, %r2, %r2, %r2, %r2, %r2, %r2}, {%f8890, %f8891, %f8892, %f8893, %f8894, %f8895, %f8896, %f8897};
	bar.warp.sync 	-1;
	wmma.mma.sync.aligned.row.col.m32n8k16.f32.f32 {%f8906, %f8907, %f8908, %f8909, %f8910, %f8911, %f8912, %f8913}, {%r2, %r2, %r2, %r2, %r2, %r2, %r2, %r2}, {%r2, %r2, %r2, %r2, %r2, %r2, %r2, %r2}, {%f8898, %f8899, %f8900, %f8901, %f8902, %f8903, %f8904, %f8905};
	bar.warp.sync 	-1;
	wmma.mma.sync.aligned.row.col.m32n8k16.f32.f32 {%f8914, %f8915, %f8916, %f8917, %f8918, %f8919, %f8920, %f8921}, {%r2, %r2, %r2, %r2, %r2, %r2, %r2, %r2}, {%r2, %r2, %r2, %r2, %r2, %r2, %r2, %r2}, {%f8906, %f8907, %f8908, %f8909, %f8910, %f8911, %f8912, %f8913};
	bar.warp.sync 	-1;
	wmma.mma.sync.aligned.row.col.m32n8k16.f32.f32 {%f8922, %f8923, %f8924, %f8925, %f8926, %f8927, %f8928, %f8929}, {%r2, %r2, %r2, %r2, %r2, %r2, %r2, %r2}, {%r2, %r2, %r2, %r2, %r2, %r2, %r2, %r2}, {%f8914, %f8915, %f8916, %f8917, %f8918, %f8919, %f8920, %f8921};
	bar.warp.sync 	-1;
	wmma.mma.sync.aligned.row.col.m32n8k16.f32.f32 {%f8930, %f8931, %f8932, %f8933, %f8934, %f8935, %f8936, %f8937}, {%r2, %r2, %r2, %r2, %r2, %r2, %r2, %r2}, {%r2, %r2, %r2, %r2, %r2, %r2, %r2, %r2}, {%f8922, %f8923, %f8924, %f8925, %f8926, %f8927, %f8928, %f8929};
	bar.warp.sync 	-1;
	wmma.mma.sync.aligned.row.col.m32n8k16.f32.f32 {%f8938, %f8939, %f8940, %f8941, %f8942, %f8943, %f8944, %f8945}, {%r2, %r2, %r2, %r2, %r2, %r2, %r2, %r2}, {%r2, %r2, %r2, %r2, %r2, %r2, %r2, %r2}, {%f8930, %f8931, %f8932, %f8933, %f8934, %f8935, %f8936, %f8937};
	bar.warp.sync 	-1;
	wmma.mma.sync.aligned.row.col.m32n8k16.f32.f32 {%f8946, %f8947, %f8948, %f8949, %f8950, %f8951, %f8952, %f8953}, {%r2, %r2, %r2, %r2, %r2, %r2, %r2, %r2}, {%r2, %r2, %r2, %r2, %r2, %r2, %r2, %r2}, {%f8938, %f8939, %f8940, %f8941, %f8942, %f8943, %f8944, %f8945};
	bar.warp.sync 	-1;
	wmma.mma.sync.aligned.row.col.m32n8k16.f32.f32 {%f8954, %f8955, %f8956, %f8957, %f8958, %f8959, %f8960, %f8961}, {%r2, %r2, %r2, %r2, %r2, %r2, %r2, %r2}, {%r2, %r2, %r2, %r2, %r2, %r2, %r2, %r2}, {%f8946, %f8947, %f8948, %f8949, %f8950, %f8951, %f8952, %f8953};
	bar.warp.sync 	-1;
	wmma.mma.sync.aligned.row.col.m32n8k16.f32.f32 {%f8962, %f8963, %f8964, %f8965, %f8966, %f8967, %f8968, %f8969}, {%r2, %r2, %r2, %r2, %r2, %r2, %r2, %r2}, {%r2, %r2, %r2, %r2, %r2, %r2, %r2, %r2}, {%f8954, %f8955, %f8956, %f8957, %f8958, %f8959, %f8960, %f8961};
	bar.warp.sync 	-1;
	wmma.mma.sync.aligned.row.col.m32n8k16.f32.f32 {%f8970, %f8971, %f8972, %f8973, %f8974, %f8975, %f8976, %f8977}, {%r2, %r2, %r2, %r2, %r2, %r2, %r2, %r2}, {%r2, %r2, %r2, %r2, %r2, %r2, %r2, %r2}, {%f8962, %f8963, %f8964, %f8965, %f8966, %f8967, %f8968, %f8969};
	bar.warp.sync 	-1;
	wmma.mma.sync.aligned.row.col.m32n8k16.f32.f32 {%f8978, %f8979, %f8980, %f8981, %f8982, %f8983, %f8984, %f8985}, {%r2, %r2, %r2, %r2, %r2, %r2, %r2, %r2}, {%r2, %r2, %r2, %r2, %r2, %r2, %r2, %r2}, {%f8970, %f8971, %f8972, %f8973, %f8974, %f8975, %f8976, %f8977};
	bar.warp.sync 	-1;
	wmma.mma.sync.aligned.row.col.m32n8k16.f32.f32 {%f8986, %f8987, %f8988, %f8989, %f8990, %f8991, %f8992, %f8993}, {%r2, %r2, %r2, %r2, %r2, %r2, %r2, %r2}, {%r2, %r2, %r2, %r2, %r2, %r2, %r2, %r2}, {%f8978, %f8979, %f8980, %f8981, %f8982, %f8983, %f8984, %f8985};
	bar.warp.sync 	-1;
	wmma.mma.sync.aligned.row.col.m32n8k16.f32.f32 {%f8994, %f8995, %f8996, %f8997, %f8998, %f8999, %f9000, %f9001}, {%r2, %r2, %r2, %r2, %r2, %r2, %r2, %r2}, {%r2, %r2, %r2, %r2, %r2, %r2, %r2, %r2}, {%f8986, %f8987, %f8988, %f8989, %f8990, %f8991, %f8992, %f8993};
	bar.warp.sync 	-1;
	wmma.mma.sync.aligned.row.col.m32n8k16.f32.f32 {%f9002, %f9003, %f9004, %f9005, %f9006, %f9007, %f9008, %f9009}, {%r2, %r2, %r2, %r2, %r2, %r2, %r2, %r2}, {%r2, %r2, %r2, %r2, %r2, %r2, %r2, %r2}, {%f8994, %f8995, %f8996, %f8997, %f8998, %f8999, %f9000, %f9001};
	bar.warp.sync 	-1;
	wmma.mma.sync.aligned.row.col.m32n8k16.f32.f32 {%f9010, %f9011, %f9012, %f9013, %f9014, %f9015, %f9016, %f9017}, {%r2, %r2, %r2, %r2, %r2, %r2, %r2, %r2}, {%r2, %r2, %r2, %r2, %r2, %r2, %r2, %r2}, {%f9002, %f9003, %f9004, %f9005, %f9006, %f9007, %f9008, %f9009};
	bar.warp.sync 	-1;
	wmma.mma.sync.aligned.row.col.m32n8k16.f32.f32 {%f9018, %f9019, %f9020, %f9021, %f9022, %f9023, %f9024, %f9025}, {%r2, %r2, %r2, %r2, %r2, %r2, %r2, %r2}, {%r2, %r2, %r2, %r2, %r2, %r2, %r2, %r2}, {%f9010, %f9011, %f9012, %f9013, %f9014, %f9015, %f9016, %f9017};
	bar.warp.sync 	-1;
	wmma.mma.sync.aligned.row.col.m32n8k16.f32.f32 {%f9026, %f9027, %f9028, %f9029, %f9030, %f9031, %f9032, %f9033}, {%r2, %r2, %r2, %r2, %r2, %r2, %r2, %r2}, {%r2, %r2, %r2, %r2, %r2, %r2, %r2, %r2}, {%f9018, %f9019, %f9020, %f9021, %f9022, %f9023, %f9024, %f9025};
	bar.warp.sync 	-1;
	wmma.mma.sync.aligned.row.col.m32n8k16.f32.f32 {%f9034, %f9035, %f9036, %f9037, %f9038, %f9039, %f9040, %f9041}, {%r2, %r2, %r2, %r2, %r2, %r2, %r2, %r2}, {%r2, %r2, %r2, %r2, %r2, %r2, %r2, %r2}, {%f9026, %f9027, %f9028, %f9029, %f9030, %f9031, %f9032, %f9033};
	bar.warp.sync 	-1;
	wmma.mma.sync.aligned.row.col.m32n8k16.f32.f32 {%f9042, %f9043, %f9044, %f9045, %f9046, %f9047, %f9048, %f9049}, {%r2, %r2, %r2, %r2, %r2, %r2, %r2, %r2}, {%r2, %r2, %r2, %r2, %r2, %r2, %r2, %r2}, {%f9034, %f9035, %f9036, %f9037, %f9038, %f9039, %f9040, %f9041};
	bar.warp.sync 	-1;
	wmma.mma.sync.aligned.row.col.m32n8k16.f32.f32 {%f9050, %f9051, %f9052, %f9053, %f9054, %f9055, %f9056, %f9057}, {%r2, %r2, %r2, %r2, %r2, %r2, %r2, %r2}, {%r2, %r2, %r2, %r2, %r2, %r2, %r2, %r2}, {%f9042, %f9043, %f9044, %f9045, %f9046, %f9047, %f9048, %f9049};
	bar.warp.sync 	-1;
	wmma.mma.sync.aligned.row.col.m32n8k16.f32.f32 {%f9058, %f9059, %f9060, %f9061, %f9062, %f9063, %f9064, %f9065}, {%r2, %r2, %r2, %r2, %r2, %r2, %r2, %r2}, {%r2, %r2, %r2, %r2, %r2, %r2, %r2, %r2}, {%f9050, %f9051, %f9052, %f9053, %f9054, %f9055, %f9056, %f9057};
	bar.warp.sync 	-1;
	wmma.mma.sync.aligned.row.col.m32n8k16.f32.f32 {%f9066, %f9067, %f9068, %f9069, %f9070, %f9071, %f9072, %f9073}, {%r2, %r2, %r2, %r2, %r2, %r2, %r2, %r2}, {%r2, %r2, %r2, %r2, %r2, %r2, %r2, %r2}, {%f9058, %f9059, %f9060, %f9061, %f9062, %f9063, %f9064, %f9065};
	bar.warp.sync 	-1;
	wmma.mma.sync.aligned.row.col.m32n8k16.f32.f32 {%f9074, %f9075, %f9076, %f9077, %f9078, %f9079, %f9080, %f9081}, {%r2, %r2, %r2, %r2, %r2, %r2, %r2, %r2}, {%r2, %r2, %r2, %r2, %r2, %r2, %r2, %r2}, {%f9066, %f9067, %f9068, %f9069, %f9070, %f9071, %f9072, %f9073};
	bar.warp.sync 	-1;
	wmma.mma.sync.aligned.row.col.m32n8k16.f32.f32 {%f9082, %f9083, %f9084, %f9085, %f9086, %f9087, %f9088, %f9089}, {%r2, %r2, %r2, %r2, %r2, %r2, %r2, %r2}, {%r2, %r2, %r2, %r2, %r2, %r2, %r2, %r2}, {%f9074, %f9075, %f9076, %f9077, %f9078, %f9079, %f9080, %f9081};
	bar.warp.sync 	-1;
	wmma.mma.sync.aligned.row.col.m32n8k16.f32.f32 {%f9090, %f9091, %f9092, %f9093, %f9094, %f9095, %f9096, %f9097}, {%r2, %r2, %r2, %r2, %r2, %r2, %r2, %r2}, {%r2, %r2, %r2, %r2, %r2, %r2, %r2, %r2}, {%f9082, %f9083, %f9084, %f9085, %f9086, %f9087, %f9088, %f9089};
	bar.warp.sync 	-1;
	wmma.mma.sync.aligned.row.col.m32n8k16.f32.f32 {%f9098, %f9099, %f9100, %f9101, %f9102, %f9103, %f9104, %f9105}, {%r2, %r2, %r2, %r2, %r2, %r2, %r2, %r2}, {%r2, %r2, %r2, %r2, %r2, %r2, %r2, %r2}, {%f9090, %f9091, %f9092, %f9093, %f9094, %f9095, %f9096, %f9097};
	bar.warp.sync 	-1;
	wmma.mma.sync.aligned.row.col.m32n8k16.f32.f32 {%f9106, %f9107, %f9108, %f9109, %f9110, %f9111, %f9112, %f9113}, {%r2, %r2, %r2, %r2, %r2, %r2, %r2, %r2}, {%r2, %r2, %r2, %r2, %r2, %r2, %r2, %r2}, {%f9098, %f9099, %f9100, %f9101, %f9102, %f9103, %f9104, %f9105};
	bar.warp.sync 	-1;
	wmma.mma.sync.aligned.row.col.m32n8k16.f32.f32 {%f9114, %f9115, %f9116, %f9117, %f9118, %f9119, %f9120, %f9121}, {%r2, %r2, %r2, %r2, %r2, %r2, %r2, %r2}, {%r2, %r2, %r2, %r2, %r2, %r2, %r2, %r2}, {%f9106, %f9107, %f9108, %f9109, %f9110, %f9111, %f9112, %f9113};
	bar.warp.sync 	-1;
	wmma.mma.sync.aligned.row.col.m32n8k16.f32.f32 {%f9122, %f9123, %f9124, %f9125, %f9126, %f9127, %f9128, %f9129}, {%r2, %r2, %r2, %r2, %r2, %r2, %r2, %r2}, {%r2, %r2, %r2, %r2, %r2, %r2, %r2, %r2}, {%f9114, %f9115, %f9116, %f9117, %f9118, %f9119, %f9120, %f9121};
	bar.warp.sync 	-1;
	wmma.mma.sync.aligned.row.col.m32n8k16.f32.f32 {%f9130, %f9131, %f9132, %f9133, %f9134, %f9135, %f9136, %f9137}, {%r2, %r2, %r2, %r2, %r2, %r2, %r2, %r2}, {%r2, %r2, %r2, %r2, %r2, %r2, %r2, %r2}, {%f9122, %f9123, %f9124, %f9125, %f9126, %f9127, %f9128, %f9129};
	bar.warp.sync 	-1;
	wmma.mma.sync.aligned.row.col.m32n8k16.f32.f32 {%f9138, %f9139, %f9140, %f9141, %f9142, %f9143, %f9144, %f9145}, {%r2, %r2, %r2, %r2, %r2, %r2, %r2, %r2}, {%r2, %r2, %r2, %r2, %r2, %r2, %r2, %r2}, {%f9130, %f9131, %f9132, %f9133, %f9134, %f9135, %f9136, %f9137};
	bar.warp.sync 	-1;
	wmma.mma.sync.aligned.row.col.m32n8k16.f32.f32 {%f9146, %f9147, %f9148, %f9149, %f9150, %f9151, %f9152, %f9153}, {%r2, %r2, %r2, %r2, %r2, %r2, %r2, %r2}, {%r2, %r2, %r2, %r2, %r2, %r2, %r2, %r2}, {%f9138, %f9139, %f9140, %f9141, %f9142, %f9143, %f9144, %f9145};
	bar.warp.sync 	-1;
	wmma.mma.sync.aligned.row.col.m32n8k16.f32.f32 {%f9154, %f9155, %f9156, %f9157, %f9158, %f9159, %f9160, %f9161}, {%r2, %r2, %r2, %r2, %r2, %r2, %r2, %r2}, {%r2, %r2, %r2, %r2, %r2, %r2, %r2, %r2}, {%f9146, %f9147, %f9148, %f9149, %f9150, %f9151, %f9152, %f9153};
	bar.warp.sync 	-1;
	wmma.mma.sync.aligned.row.col.m32n8k16.f32.f32 {%f9162, %f9163, %f9164, %f9165, %f9166, %f9167, %f9168, %f9169}, {%r2, %r2, %r2, %r2, %r2, %r2, %r2, %r2}, {%r2, %r2, %r2, %r2, %r2, %r2, %r2, %r2}, {%f9154, %f9155, %f9156, %f9157, %f9158, %f9159, %f9160, %f9161};
	bar.warp.sync 	-1;
	wmma.mma.sync.aligned.row.col.m32n8k16.f32.f32 {%f9170, %f9171, %f9172, %f9173, %f9174, %f9175, %f9176, %f9177}, {%r2, %r2, %r2, %r2, %r2, %r2, %r2, %r2}, {%r2, %r2, %r2, %r2, %r2, %r2, %r2, %r2}, {%f9162, %f9163, %f9164, %f9165, %f9166, %f9167, %f9168, %f9169};
	bar.warp.sync 	-1;
	wmma.mma.sync.aligned.row.col.m32n8k16.f32.f32 {%f9178, %f9179, %f9180, %f9181, %f9182, %f9183, %f9184, %f9185}, {%r2, %r2, %r2, %r2, %r2, %r2, %r2, %r2}, {%r2, %r2, %r2, %r2, %r2, %r2, %r2, %r2}, {%f9170, %f9171, %f9172, %f9173, %f9174, %f9175, %f9176, %f9177};
	bar.warp.sync 	-1;
	wmma.mma.sync.aligned.row.col.m32n8k16.f32.f32 {%f9186, %f9187, %f9188, %f9189, %f9190, %f9191, %f9192, %f9193}, {%r2, %r2, %r2, %r2, %r2, %r2, %r2, %r2}, {%r2, %r2, %r2, %r2, %r2, %r2, %r2, %r2}, {%f9178, %f9179, %f9180, %f9181, %f9182, %f9183, %f9184, %f9185};
	bar.warp.sync 	-1;
	wmma.mma.sync.aligned.row.col.m32n8k16.f32.f32 {%f9194, %f9195, %f9196, %f9197, %f9198, %f9199, %f9200, %f9201}, {%r2, %r2, %r2, %r2, %r2, %r2, %r2, %r2}, {%r2, %r2, %r2, %r2, %r2, %r2, %r2, %r2}, {%f9186, %f9187, %f9188, %f9189, %f9190, %f9191, %f9192, %f9193};
	bar.warp.sync 	-1;
	wmma.mma.sync.aligned.row.col.m32n8k16.f32.f32 {%f9202, %f9203, %f9204, %f9205, %f9206, %f9207, %f9208, %f9209}, {%r2, %r2, %r2, %r2, %r2, %r2, %r2, %r2}, {%r2, %r2, %r2, %r2, %r2, %r2, %r2, %r2}, {%f9194, %f9195, %f9196, %f9197, %f9198, %f9199, %f9200, %f9201};
	bar.warp.sync 	-1;
	wmma.mma.sync.aligned.row.col.m32n8k16.f32.f32 {%f9210, %f9211, %f9212, %f9213, %f9214, %f9215, %f9216, %f9217}, {%r2, %r2, %r2, %r2, %r2, %r2, %r2, %r2}, {%r2, %r2, %r2, %r2, %r2, %r2, %r2, %r2}, {%f9202, %f9203, %f9204, %f9205, %f9206, %f9207, %f9208, %f9209};
	bar.warp.sync 	-1;
	wmma.mma.sync.aligned.row.col.m32n8k16.f32.f32 {%f9218, %f9219, %f9220, %f9221, %f9222, %f9223, %f9224, %f9225}, {%r2, %r2, %r2, %r2, %r2, %r2, %r2, %r2}, {%r2, %r2, %r2, %r2, %r2, %r2, %r2, %r2}, {%f9210, %f9211, %f9212, %f9213, %f9214, %f9215, %f9216, %f9217};
	bar.warp.sync 	-1;
	wmma.mma.sync.aligned.row.col.m32n8k16.f32.f32 {%f9226, %f9227, %f9228, %f9229, %f9230, %f9231, %f9232, %f9233}, {%r2, %r2, %r2, %r2, %r2, %r2, %r2, %r2}, {%r2, %r2, %r2, %r2, %r2, %r2, %r2, %r2}, {%f9218, %f9219, %f9220, %f9221, %f9222, %f9223, %f9224, %f9225};
	bar.warp.sync 	-1;
	wmma.mma.sync.aligned.row.col.m32n8k16.f32.f32 {%f9234, %f9235, %f9236, %f9237, %f9238, %f9239, %f9240, %f9241}, {%r2, %r2, %r2, %r2, %r2, %r2, %r2, %r2}, {%r2, %r2, %r2, %r2, %r2, %r2, %r2, %r2}, {%f9226, %f9227, %f9228, %f9229, %f9230, %f9231, %f9232, %f9233};
	bar.warp.sync 	-1;
	wmma.mma.sync.aligned.row.col.m32n8k16.f32.f32 {%f9242, %f9243, %f9244, %f9245, %f9246, %f9247, %f9248, %f9249}, {%r2, %r2, %r2, %r2, %r2, %r2, %r2, %r2}, {%r2, %r2, %r2, %r2, %r2, %r2, %r2, %r2}, {%f9234, %f9235, %f9236, %f9237, %f9238, %f9239, %f9240, %f9241};
	bar.warp.sync 	-1;
	wmma.mma.sync.aligned.row.col.m32n8k16.f32.f32 {%f9250, %f9251, %f9252, %f9253, %f9254, %f9255, %f9256, %f9257}, {%r2, %r2, %r2, %r2, %r2, %r2, %r2, %r2}, {%r2, %r2, %r2, %r2, %r2, %r2, %r2, %r2}, {%f9242, %f9243, %f9244, %f9245, %f9246, %f9247, %f9248, %f9249};
	bar.warp.sync 	-1;
	wmma.mma.sync.aligned.row.col.m32n8k16.f32.f32 {%f9258, %f9259, %f9260, %f9261, %f9262, %f9263, %f9264, %f9265}, {%r2, %r2, %r2, %r2, %r2, %r2, %r2, %r2}, {%r2, %r2, %r2, %r2, %r2, %r2, %r2, %r2}, {%f9250, %f9251, %f9252, %f9253, %f9254, %f9255, %f9256, %f9257};
	bar.warp.sync 	-1;
	wmma.mma.sync.aligned.row.col.m32n8k16.f32.f32 {%f9266, %f9267, %f9268, %f9269, %f9270, %f9271, %f9272, %f9273}, {%r2, %r2, %r2, %r2, %r2, %r2, %r2, %r2}, {%r2, %r2, %r2, %r2, %r2, %r2, %r2, %r2}, {%f9258, %f9259, %f9260, %f9261, %f9262, %f9263, %f9264, %f9265};
	bar.warp.sync 	-1;
	wmma.mma.sync.aligned.row.col.m32n8k16.f32.f32 {%f9274, %f9275, %f9276, %f9277, %f9278, %f9279, %f9280, %f9281}, {%r2, %r2, %r2, %r2, %r2, %r2, %r2, %r2}, {%r2, %r2, %r2, %r2, %r2, %r2, %r2, %r2}, {%f9266, %f9267, %f9268, %f9269, %f9270, %f9271, %f9272, %f9273};
	bar.warp.sync 	-1;
	wmma.mma.sync.aligned.row.col.m32n8k16.f32.f32 {%f9282, %f9283, %f9284, %f9285, %f9286, %f9287, %f9288, %f9289}, {%r2, %r2, %r2, %r2, %r2, %r2, %r2, %r2}, {%r2, %r2, %r2, %r2, %r2, %r2, %r2, %r2}, {%f9274, %f9275, %f9276, %f9277, %f9278, %f9279, %f9280, %f9281};
	bar.warp.sync 	-1;
	wmma.mma.sync.aligned.row.col.m32n8k16.f32.f32 {%f9290, %f9291, %f9292, %f9293, %f9294, %f9295, %f9296, %f9297}, {%r2, %r2, %r2, %r2, %r2, %r2, %r2, %r2}, {%r2, %r2, %r2, %r2, %r2, %r2, %r2, %r2}, {%f9282, %f9283, %f9284, %f9285, %f9286, %f9287, %f9288, %f9289};
	bar.warp.sync 	-1;
	wmma.mma.sync.aligned.row.col.m32n8k16.f32.f32 {%f9298, %f9299, %f9300, %f9301, %f9302, %f9303, %f9304, %f9305}, {%r2, %r2, %r2, %r2, %r2, %r2, %r2, %r2}, {%r2, %r2, %r2, %r2, %r2, %r2, %r2, %r2}, {%f9290, %f9291, %f9292, %f9293, %f9294, %f9295, %f9296, %f9297};
	bar.warp.sync 	-1;
	wmma.mma.sync.aligned.row.col.m32n8k16.f32.f32 {%f9306, %f9307, %f9308, %f9309, %f9310, %f9311, %f9312, %f9313}, {%r2, %r2, %r2, %r2, %r2, %r2, %r2, %r2}, {%r2, %r2, %r2, %r2, %r2, %r2, %r2, %r2}, {%f9298, %f9299, %f9300, %f9301, %f9302, %f9303, %f9304, %f9305};
	bar.warp.sync 	-1;
	wmma.mma.sync.aligned.row.col.m32n8k16.f32.f32 {%f9314, %f9315, %f9316, %f9317, %f9318, %f9319, %f9320, %f9321}, {%r2, %r2, %r2, %r2, %r2, %r2, %r2, %r2}, {%r2, %r2, %r2, %r2, %r2, %r2, %r2, %r2}, {%f9306, %f9307, %f9308, %f9309, %f9310, %f9311, %f9312, %f9313};
	bar.warp.sync 	-1;
	wmma.mma.sync.aligned.row.col.m32n8k16.f32.f32 {%f9322, %f9323, %f9324, %f9325, %f9326, %f9327, %f9328, %f9329}, {%r2, %r2, %r2, %r2, %r2, %r2, %r2, %r2}, {%r2, %r2, %r2, %r2, %r2, %r2, %r2, %r2}, {%f9314, %f9315, %f9316, %f9317, %f9318, %f9319, %f9320, %f9321};
	bar.warp.sync 	-1;
	wmma.mma.sync.aligned.row.col.m32n8k16.f32.f32 {%f9330, %f9331, %f9332, %f9333, %f9334, %f9335, %f9336, %f9337}, {%r2, %r2, %r2, %r2, %r2, %r2, %r2, %r2}, {%r2, %r2, %r2, %r2, %r2, %r2, %r2, %r2}, {%f9322, %f9323, %f9324, %f9325, %f9326, %f9327, %f9328, %f9329};
	bar.warp.sync 	-1;
	wmma.mma.sync.aligned.row.col.m32n8k16.f32.f32 {%f9338, %f9339, %f9340, %f9341, %f9342, %f9343, %f9344, %f9345}, {%r2, %r2, %r2, %r2, %r2, %r2, %r2, %r2}, {%r2, %r2, %r2, %r2, %r2, %r2, %r2, %r2}, {%f9330, %f9331, %f9332, %f9333, %f9334, %f9335, %f9336, %f9337};
	bar.warp.sync 	-1;
	wmma.mma.sync.aligned.row.col.m32n8k16.f32.f32 {%f9346, %f9347, %f9348, %f9349, %f9350, %f9351, %f9352, %f9353}, {%r2, %r2, %r2, %r2, %r2, %r2, %r2, %r2}, {%r2, %r2, %r2, %r2, %r2, %r2, %r2, %r2}, {%f9338, %f9339, %f9340, %f9341, %f9342, %f9343, %f9344, %f9345};
	bar.warp.sync 	-1;
	wmma.mma.sync.aligned.row.col.m32n8k16.f32.f32 {%f9354, %f9355, %f9356, %f9357, %f9358, %f9359, %f9360, %f9361}, {%r2, %r2, %r2, %r2, %r2, %r2, %r2, %r2}, {%r2, %r2, %r2, %r2, %r2, %r2, %r2, %r2}, {%f9346, %f9347, %f9348, %f9349, %f9350, %f9351, %f9352, %f9353};
	bar.warp.sync 	-1;
	wmma.mma.sync.aligned.row.col.m32n8k16.f32.f32 {%f9362, %f9363, %f9364, %f9365, %f9366, %f9367, %f9368, %f9369}, {%r2, %r2, %r2, %r2, %r2, %r2, %r2, %r2}, {%r2, %r2, %r2, %r2, %r2, %r2, %r2, %r2}, {%f9354, %f9355, %f9356, %f9357, %f9358, %f9359, %f9360, %f9361};
	bar.warp.sync 	-1;
	wmma.mma.sync.aligned.row.col.m32n8k16.f32.f32 {%f9370, %f9371, %f9372, %f9373, %f9374, %f9375, %f9376, %f9377}, {%r2, %r2, %r2, %r2, %r2, %r2, %r2, %r2}, {%r2, %r2, %r2, %r2, %r2, %r2, %r2, %r2}, {%f9362, %f9363, %f9364, %f9365, %f9366, %f9367, %f9368, %f9369};
	bar.warp.sync 	-1;
	wmma.mma.sync.aligned.row.col.m32n8k16.f32.f32 {%f9378, %f9379, %f9380, %f9381, %f9382, %f9383, %f9384, %f9385}, {%r2, %r2, %r2, %r2, %r2, %r2, %r2, %r2}, {%r2, %r2, %r2, %r2, %r2, %r2, %r2, %r2}, {%f9370, %f9371, %f9372, %f9373, %f9374, %f9375, %f9376, %f9377};
	bar.warp.sync 	-1;
	wmma.mma.sync.aligned.row.col.m32n8k16.f32.f32 {%f9386, %f9387, %f9388, %f9389, %f9390, %f9391, %f9392, %f9393}, {%r2, %r2, %r2, %r2, %r2, %r2, %r2, %r2}, {%r2, %r2, %r2, %r2, %r2, %r2, %r2, %r2}, {%f9378, %f9379, %f9380, %f9381, %f9382, %f9383, %f9384, %f9385};
	bar.warp.sync 	-1;
	wmma.mma.sync.aligned.row.col.m32n8k16.f32.f32 {%f9394, %f9395, %f9396, %f9397, %f9398, %f9399, %f9400, %f9401}, {%r2, %r2, %r2, %r2, %r2, %r2, %r2, %r2}, {%r2, %r2, %r2, %r2, %r2, %r2, %r2, %r2}, {%f9386, %f9387, %f9388, %f9389, %f9390, %f9391, %f9392, %f9393};
	bar.warp.sync 	-1;
	wmma.mma.sync.aligned.row.col.m32n8k16.f32.f32 {%f9402, %f9403, %f9404, %f9405, %f9406, %f9407, %f9408, %f9409}, {%r2, %r2, %r2, %r2, %r2, %r2, %r2, %r2}, {%r2, %r2, %r2, %r2, %r2, %r2, %r2, %r2}, {%f9394, %f9395, %f9396, %f9397, %f9398, %f9399, %f9400, %f9401};
	bar.warp.sync 	-1;
	wmma.mma.sync.aligned.row.col.m32n8k16.f32.f32 {%f9410, %f9411, %f9412, %f9413, %f9414, %f9415, %f9416, %f9417}, {%r2, %r2, %r2, %r2, %r2, %r2, %r2, %r2}, {%r2, %r2, %r2, %r2, %r2, %r2, %r2, %r2}, {%f9402, %f9403, %f9404, %f9405, %f9406, %f9407, %f9408, %f9409};
	bar.warp.sync 	-1;
	wmma.mma.sync.aligned.row.col.m32n8k16.f32.f32 {%f9418, %f9419, %f9420, %f9421, %f9422, %f9423, %f9424, %f9425}, {%r2, %r2, %r2, %r2, %r2, %r2, %r2, %r2}, {%r2, %r2, %r2, %r2, %r2, %r2, %r2, %r2}, {%f9410, %f9411, %f9412, %f9413, %f9414, %f9415, %f9416, %f9417};
	bar.warp.sync 	-1;
	wmma.mma.sync.aligned.row.col.m32n8k16.f32.f32 {%f9426, %f9427, %f9428, %f9429, %f9430, %f9431, %f9432, %f9433}, {%r2, %r2, %r2, %r2, %r2, %r2, %r2, %r2}, {%r2, %r2, %r2, %r2, %r2, %r2, %r2, %r2}, {%f9418, %f9419, %f9420, %f9421, %f9422, %f9423, %f9424, %f9425};
	bar.warp.sync 	-1;
	wmma.mma.sync.aligned.row.col.m32n8k16.f32.f32 {%f9434, %f9435, %f9436, %f9437, %f9438, %f9439, %f9440, %f9441}, {%r2, %r2, %r2, %r2, %r2, %r2, %r2, %r2}, {%r2, %r2, %r2, %r2, %r2, %r2, %r2, %r2}, {%f9426, %f9427, %f9428, %f9429, %f9430, %f9431, %f9432, %f9433};
	bar.warp.sync 	-1;
	wmma.mma.sync.aligned.row.col.m32n8k16.f32.f32 {%f9442, %f9443, %f9444, %f9445, %f9446, %f9447, %f9448, %f9449}, {%r2, %r2, %r2, %r2, %r2, %r2, %r2, %r2}, {%r2, %r2, %r2, %r2, %r2, %r2, %r2, %r2}, {%f9434, %f9435, %f9436, %f9437, %f9438, %f9439, %f9440, %f9441};
	bar.warp.sync 	-1;
	wmma.mma.sync.aligned.row.col.m32n8k16.f32.f32 {%f9450, %f9451, %f9452, %f9453, %f9454, %f9455, %f9456, %f9457}, {%r2, %r2, %r2, %r2, %r2, %r2, %r2, %r2}, {%r2, %r2, %r2, %r2, %r2, %r2, %r2, %r2}, {%f9442, %f9443, %f9444, %f9445, %f9446, %f9447, %f9448, %f9449};
	bar.warp.sync 	-1;
	wmma.mma.sync.aligned.row.col.m32n8k16.f32.f32 {%f9458, %f9459, %f9460, %f9461, %f9462, %f9463, %f9464, %f9465}, {%r2, %r2, %r2, %r2, %r2, %r2, %r2, %r2}, {%r2, %r2, %r2, %r2, %r2, %r2, %r2, %r2}, {%f9450, %f9451, %f9452, %f9453, %f9454, %f9455, %f9456, %f9457};
	bar.warp.sync 	-1;
	wmma.mma.sync.aligned.row.col.m32n8k16.f32.f32 {%f9466, %f9467, %f9468, %f9469, %f9470, %f9471, %f9472, %f9473}, {%r2, %r2, %r2, %r2, %r2, %r2, %r2, %r2}, {%r2, %r2, %r2, %r2, %r2, %r2, %r2, %r2}, {%f9458, %f9459, %f9460, %f9461, %f9462, %f9463, %f9464, %f9465};
	bar.warp.sync 	-1;
	wmma.mma.sync.aligned.row.col.m32n8k16.f32.f32 {%f9474, %f9475, %f9476, %f9477, %f9478, %f9479, %f9480, %f9481}, {%r2, %r2, %r2, %r2, %r2, %r2, %r2, %r2}, {%r2, %r2, %r2, %r2, %r2, %r2, %r2, %r2}, {%f9466, %f9467, %f9468, %f9469, %f9470, %f9471, %f9472, %f9473};
	bar.warp.sync 	-1;
	wmma.mma.sync.aligned.row.col.m32n8k16.f32.f32 {%f9482, %f9483, %f9484, %f9485, %f9486, %f9487, %f9488, %f9489}, {%r2, %r2, %r2, %r2, %r2, %r2, %r2, %r2}, {%r2, %r2, %r2, %r2, %r2, %r2, %r2, %r2}, {%f9474, %f9475, %f9476, %f9477, %f9478, %f9479, %f9480, %f9481};
	bar.warp.sync 	-1;
	wmma.mma.sync.aligned.row.col.m32n8k16.f32.f32 {%f9490, %f9491, %f9492, %f9493, %f9494, %f9495, %f9496, %f9497}, {%r2, %r2, %r2, %r2, %r2, %r2, %r2, %r2}, {%r2, %r2, %r2, %r2, %r2, %r2, %r2, %r2}, {%f9482, %f9483, %f9484, %f9485, %f9486, %f9487, %f9488, %f9489};
	bar.warp.sync 	-1;
	wmma.mma.sync.aligned.row.col.m32n8k16.f32.f32 {%f9498, %f9499, %f9500, %f9501, %f9502, %f9503, %f9504, %f9505}, {%r2, %r2, %r2, %r2, %r2, %r2, %r2, %r2}, {%r2, %r2, %r2, %r2, %r2, %r2, %r2, %r2}, {%f9490, %f9491, %f9492, %f9493, %f9494, %f9495, %f9496, %f9497};
	bar.warp.sync 	-1;
	wmma.mma.sync.aligned.row.col.m32n8k16.f32.f32 {%f9506, %f9507, %f9508, %f9509, %f9510, %f9511, %f9512, %f9513}, {%r2, %r2, %r2, %r2, %r2, %r2, %r2, %r2}, {%r2, %r2, %r2, %r2, %r2, %r2, %r2, %r2}, {%f9498, %f9499, %f9500, %f9501, %f9502, %f9503, %f9504, %f9505};
	bar.warp.sync 	-1;
	wmma.mma.sync.aligned.row.col.m32n8k16.f32.f32 {%f9514, %f9515, %f9516, %f9517, %f9518, %f9519, %f9520, %f9521}, {%r2, %r2, %r2, %r2, %r2, %r2, %r2, %r2}, {%r2, %r2, %r2, %r2, %r2, %r2, %r2, %r2}, {%f9506, %f9507, %f9508, %f9509, %f9510, %f9511, %f9512, %f9513};
	bar.warp.sync 	-1;
	wmma.mma.sync.aligned.row.col.m32n8k16.f32.f32 {%f9522, %f9523, %f9524, %f9525, %f9526, %f9527, %f9528, %f9529}, {%r2, %r2, %r2, %r2, %r2, %r2, %r2, %r2}, {%r2, %r2, %r2, %r2, %r2, %r2, %r2, %r2}, {%f9514, %f9515, %f9516, %f9517, %f9518, %f9519, %f9520, %f9521};
	bar.warp.sync 	-1;
	wmma.mma.sync.aligned.row.col.m32n8k16.f32.f32 {%f9530, %f9531, %f9532, %f9533, %f9534, %f9535, %f9536, %f9537}, {%r2, %r2, %r2, %r2, %r2, %r2, %r2, %r2}, {%r2, %r2, %r2, %r2, %r2, %r2, %r2, %r2}, {%f9522, %f9523, %f9524, %f9525, %f9526, %f9527, %f9528, %f9529};
	bar.warp.sync 	-1;
	wmma.mma.sync.aligned.row.col.m32n8k16.f32.f32 {%f9538, %f9539, %f9540, %f9541, %f9542, %f9543, %f9544, %f9545}, {%r2, %r2, %r2, %r2, %r2, %r2, %r2, %r2}, {%r2, %r2, %r2, %r2, %r2, %r2, %r2, %r2}, {%f9530, %f9531, %f9532, %f9533, %f9534, %f9535, %f9536, %f9537};
	bar.warp.sync 	-1;
	wmma.mma.sync.aligned.row.col.m32n8k16.f32.f32 {%f9546, %f9547, %f9548, %f9549, %f9550, %f9551, %f9552, %f9553}, {%r2, %r2, %r2, %r2, %r2, %r2, %r2, %r2}, {%r2, %r2, %r2, %r2, %r2, %r2, %r2, %r2}, {%f9538, %f9539, %f9540, %f9541, %f9542, %f9543, %f9544, %f9545};
	bar.warp.sync 	-1;
	wmma.mma.sync.aligned.row.col.m32n8k16.f32.f32 {%f9554, %f9555, %f9556, %f9557, %f9558, %f9559, %f9560, %f9561}, {%r2, %r2, %r2, %r2, %r2, %r2, %r2, %r2}, {%r2, %r2, %r2, %r2, %r2, %r2, %r2, %r2}, {%f9546, %f9547, %f9548, %f9549, %f9550, %f9551, %f9552, %f9553};
	bar.warp.sync 	-1;
	wmma.mma.sync.aligned.row.col.m32n8k16.f32.f32 {%f9562, %f9563, %f9564, %f9565, %f9566, %f9567, %f9568, %f9569}, {%r2, %r2, %r2, %r2, %r2, %r2, %r2, %r2}, {%r2, %r2, %r2, %r2, %r2, %r2, %r2, %r2}, {%f9554, %f9555, %f9556, %f9557, %f9558, %f9559, %f9560, %f9561};
	bar.warp.sync 	-1;
	wmma.mma.sync.aligned.row.col.m32n8k16.f32.f32 {%f9570, %f9571, %f9572, %f9573, %f9574, %f9575, %f9576, %f9577}, {%r2, %r2, %r2, %r2, %r2, %r2, %r2, %r2}, {%r2, %r2, %r2, %r2, %r2, %r2, %r2, %r2}, {%f9562, %f9563, %f9564, %f9565, %f9566, %f9567, %f9568, %f9569};
	bar.warp.sync 	-1;
	wmma.mma.sync.aligned.row.col.m32n8k16.f32.f32 {%f9578, %f9579, %f9580, %f9581, %f9582, %f9583, %f9584, %f9585}, {%r2, %r2, %r2, %r2, %r2, %r2, %r2, %r2}, {%r2, %r2, %r2, %r2, %r2, %r2, %r2, %r2}, {%f9570, %f9571, %f9572, %f9573, %f9574, %f9575, %f9576, %f9577};
	bar.warp.sync 	-1;
	wmma.mma.sync.aligned.row.col.m32n8k16.f32.f32 {%f9586, %f9587, %f9588, %f9589, %f9590, %f9591, %f9592, %f9593}, {%r2, %r2, %r2, %r2, %r2, %r2, %r2, %r2}, {%r2, %r2, %r2, %r2, %r2, %r2, %r2, %r2}, {%f9578, %f9579, %f9580, %f9581, %f9582, %f9583, %f9584, %f9585};
	bar.warp.sync 	-1;
	wmma.mma.sync.aligned.row.col.m32n8k16.f32.f32 {%f9594, %f9595, %f9596, %f9597, %f9598, %f9599, %f9600, %f9601}, {%r2, %r2, %r2, %r2, %r2, %r2, %r2, %r2}, {%r2, %r2, %r2, %r2, %r2, %r2, %r2, %r2}, {%f9586, %f9587, %f9588, %f9589, %f9590, %f9591, %f9592, %f9593};
	bar.warp.sync 	-1;
	wmma.mma.sync.aligned.row.col.m32n8k16.f32.f32 {%f9602, %f9603, %f9604, %f9605, %f9606, %f9607, %f9608, %f9609}, {%r2, %r2, %r2, %r2, %r2, %r2, %r2, %r2}, {%r2, %r2, %r2, %r2, %r2, %r2, %r2, %r2}, {%f9594, %f9595, %f9596, %f9597, %f9598, %f9599, %f9600, %f9601};
	bar.warp.sync 	-1;
	wmma.mma.sync.aligned.row.col.m32n8k16.f32.f32 {%f9610, %f9611, %f9612, %f9613, %f9614, %f9615, %f9616, %f9617}, {%r2, %r2, %r2, %r2, %r2, %r2, %r2, %r2}, {%r2, %r2, %r2, %r2, %r2, %r2, %r2, %r2}, {%f9602, %f9603, %f9604, %f9605, %f9606, %f9607, %f9608, %f9609};
	bar.warp.sync 	-1;
	wmma.mma.sync.aligned.row.col.m32n8k16.f32.f32 {%f9618, %f9619, %f9620, %f9621, %f9622, %f9623, %f9624, %f9625}, {%r2, %r2, %r2, %r2, %r2, %r2, %r2, %r2}, {%r2, %r2, %r2, %r2, %r2, %r2, %r2, %r2}, {%f9610, %f9611, %f9612, %f9613, %f9614, %f9615, %f9616, %f9617};
	bar.warp.sync 	-1;
	wmma.mma.sync.aligned.row.col.m32n8k16.f32.f32 {%f9626, %f9627, %f9628, %f9629, %f9630, %f9631, %f9632, %f9633}, {%r2, %r2, %r2, %r2, %r2, %r2, %r2, %r2}, {%r2, %r2, %r2, %r2, %r2, %r2, %r2, %r2}, {%f9618, %f9619, %f9620, %f9621, %f9622, %f9623, %f9624, %f9625};
	bar.warp.sync 	-1;
	wmma.mma.sync.aligned.row.col.m32n8k16.f32.f32 {%f9634, %f9635, %f9636, %f9637, %f9638, %f9639, %f9640, %f9641}, {%r2, %r2, %r2, %r2, %r2, %r2, %r2, %r2}, {%r2, %r2, %r2, %r2, %r2, %r2, %r2, %r2}, {%f9626, %f9627, %f9628, %f9629, %f9630, %f9631, %f9632, %f9633};
	bar.warp.sync 	-1;
	wmma.mma.sync.aligned.row.col.m32n8k16.f32.f32 {%f9642, %f9643, %f9644, %f9645, %f9646, %f9647, %f9648, %f9649}, {%r2, %r2, %r2, %r2, %r2, %r2, %r2, %r2}, {%r2, %r2, %r2, %r2, %r2, %r2, %r2, %r2}, {%f9634, %f9635, %f9636, %f9637, %f9638, %f9639, %f9640, %f9641};
	bar.warp.sync 	-1;
	wmma.mma.sync.aligned.row.col.m32n8k16.f32.f32 {%f9650, %f9651, %f9652, %f9653, %f9654, %f9655, %f9656, %f9657}, {%r2, %r2, %r2, %r2, %r2, %r2, %r2, %r2}, {%r2, %r2, %r2, %r2, %r2, %r2, %r2, %r2}, {%f9642, %f9643, %f9644, %f9645, %f9646, %f9647, %f9648, %f9649};
	bar.warp.sync 	-1;
	wmma.mma.sync.aligned.row.col.m32n8k16.f32.f32 {%f9658, %f9659, %f9660, %f9661, %f9662, %f9663, %f9664, %f9665}, {%r2, %r2, %r2, %r2, %r2, %r2, %r2, %r2}, {%r2, %r2, %r2, %r2, %r2, %r2, %r2, %r2}, {%f9650, %f9651, %f9652, %f9653, %f9654, %f9655, %f9656, %f9657};
	bar.warp.sync 	-1;
	wmma.mma.sync.aligned.row.col.m32n8k16.f32.f32 {%f9666, %f9667, %f9668, %f9669, %f9670, %f9671, %f9672, %f9673}, {%r2, %r2, %r2, %r2, %r2, %r2, %r2, %r2}, {%r2, %r2, %r2, %r2, %r2, %r2, %r2, %r2}, {%f9658, %f9659, %f9660, %f9661, %f9662, %f9663, %f9664, %f9665};
	bar.warp.sync 	-1;
	wmma.mma.sync.aligned.row.col.m32n8k16.f32.f32 {%f9674, %f9675, %f9676, %f9677, %f9678, %f9679, %f9680, %f9681}, {%r2, %r2, %r2, %r2, %r2, %r2, %r2, %r2}, {%r2, %r2, %r2, %r2, %r2, %r2, %r2, %r2}, {%f9666, %f9667, %f9668, %f9669, %f9670, %f9671, %f9672, %f9673};
	bar.warp.sync 	-1;
	wmma.mma.sync.aligned.row.col.m32n8k16.f32.f32 {%f9682, %f9683, %f9684, %f9685, %f9686, %f9687, %f9688, %f9689}, {%r2, %r2, %r2, %r2, %r2, %r2, %r2, %r2}, {%r2, %r2, %r2, %r2, %r2, %r2, %r2, %r2}, {%f9674, %f9675, %f9676, %f9677, %f9678, %f9679, %f9680, %f9681};
	bar.warp.sync 	-1;
	wmma.mma.sync.aligned.row.col.m32n8k16.f32.f32 {%f9690, %f9691, %f9692, %f9693, %f9694, %f9695, %f9696, %f9697}, {%r2, %r2, %r2, %r2, %r2, %r2, %r2, %r2}, {%r2, %r2, %r2, %r2, %r2, %r2, %r2, %r2}, {%f9682, %f9683, %f9684, %f9685, %f9686, %f9687, %f9688, %f9689};
	bar.warp.sync 	-1;
	wmma.mma.sync.aligned.row.col.m32n8k16.f32.f32 {%f9698, %f9699, %f9700, %f9701, %f9702, %f9703, %f9704, %f9705}, {%r2, %r2, %r2, %r2, %r2, %r2, %r2, %r2}, {%r2, %r2, %r2, %r2, %r2, %r2, %r2, %r2}, {%f9690, %f9691, %f9692, %f9693, %f9694, %f9695, %f9696, %f9697};
	bar.warp.sync 	-1;
	wmma.mma.sync.aligned.row.col.m32n8k16.f32.f32 {%f9706, %f9707, %f9708, %f9709, %f9710, %f9711, %f9712, %f9713}, {%r2, %r2, %r2, %r2, %r2, %r2, %r2, %r2}, {%r2, %r2, %r2, %r2, %r2, %r2, %r2, %r2}, {%f9698, %f9699, %f9700, %f9701, %f9702, %f9703, %f9704, %f9705};
	bar.warp.sync 	-1;
	wmma.mma.sync.aligned.row.col.m32n8k16.f32.f32 {%f9714, %f9715, %f9716, %f9717, %f9718, %f9719, %f9720, %f9721}, {%r2, %r2, %r2, %r2, %r2, %r2, %r2, %r2}, {%r2, %r2, %r2, %r2, %r2, %r2, %r2, %r2}, {%f9706, %f9707, %f9708, %f9709, %f9710, %f9711, %f9712, %f9713};
	bar.warp.sync 	-1;
	wmma.mma.sync.aligned.row.col.m32n8k16.f32.f32 {%f9722, %f9723, %f9724, %f9725, %f9726, %f9727, %f9728, %f9729}, {%r2, %r2, %r2, %r2, %r2, %r2, %r2, %r2}, {%r2, %r2, %r2, %r2, %r2, %r2, %r2, %r2}, {%f9714, %f9715, %f9716, %f9717, %f9718, %f9719, %f9720, %f9721};
	bar.warp.sync 	-1;
	wmma.mma.sync.aligned.row.col.m32n8k16.f32.f32 {%f9730, %f9731, %f9732, %f9733, %f9734, %f9735, %f9736, %f9737}, {%r2, %r2, %r2, %r2, %r2, %r2, %r2, %r2}, {%r2, %r2, %r2, %r2, %r2, %r2, %r2, %r2}, {%f9722, %f9723, %f9724, %f9725, %f9726, %f9727, %f9728, %f9729};
	bar.warp.sync 	-1;
	wmma.mma.sync.aligned.row.col.m32n8k16.f32.f32 {%f9738, %f9739, %f9740, %f9741, %f9742, %f9743, %f9744, %f9745}, {%r2, %r2, %r2, %r2, %r2, %r2, %r2, %r2}, {%r2, %r2, %r2, %r2, %r2, %r2, %r2, %r2}, {%f9730, %f9731, %f9732, %f9733, %f9734, %f9735, %f9736, %f9737};
	bar.warp.sync 	-1;
	wmma.mma.sync.aligned.row.col.m32n8k16.f32.f32 {%f9746, %f9747, %f9748, %f9749, %f9750, %f9751, %f9752, %f9753}, {%r2, %r2, %r2, %r2, %r2, %r2, %r2, %r2}, {%r2, %r2, %r2, %r2, %r2, %r2, %r2, %r2}, {%f9738, %f9739, %f9740, %f9741, %f9742, %f9743, %f9744, %f9745};
	bar.warp.sync 	-1;
	wmma.mma.sync.aligned.row.col.m32n8k16.f32.f32 {%f9754, %f9755, %f9756, %f9757, %f9758, %f9759, %f9760, %f9761}, {%r2, %r2, %r2, %r2, %r2, %r2, %r2, %r2}, {%r2, %r2, %r2, %r2, %r2, %r2, %r2, %r2}, {%f9746, %f9747, %f9748, %f9749, %f9750, %f9751, %f9752, %f9753};
	bar.warp.sync 	-1;
	wmma.mma.sync.aligned.row.col.m32n8k16.f32.f32 {%f9762, %f9763, %f9764, %f9765, %f9766, %f9767, %f9768, %f9769}, {%r2, %r2, %r2, %r2, %r2, %r2, %r2, %r2}, {%r2, %r2, %r2, %r2, %r2, %r2, %r2, %r2}, {%f9754, %f9755, %f9756, %f9757, %f9758, %f9759, %f9760, %f9761};
	bar.warp.sync 	-1;
	wmma.mma.sync.aligned.row.col.m32n8k16.f32.f32 {%f9770, %f9771, %f9772, %f9773, %f9774, %f9775, %f9776, %f9777}, {%r2, %r2, %r2, %r2, %r2, %r2, %r2, %r2}, {%r2, %r2, %r2, %r2, %r2, %r2, %r2, %r2}, {%f9762, %f9763, %f9764, %f9765, %f9766, %f9767, %f9768, %f9769};
	bar.warp.sync 	-1;
	wmma.mma.sync.aligned.row.col.m32n8k16.f32.f32 {%f9778, %f9779, %f9780, %f9781, %f9782, %f9783, %f9784, %f9785}, {%r2, %r2, %r2, %r2, %r2, %r2, %r2, %r2}, {%r2, %r2, %r2, %r2, %r2, %r2, %r2, %r2}, {%f9770, %f9771, %f9772, %f9773, %f9774, %f9775, %f9776, %f9777};
	bar.warp.sync 	-1;
	wmma.mma.sync.aligned.row.col.m32n8k16.f32.f32 {%f9786, %f9787, %f9788, %f9789, %f9790, %f9791, %f9792, %f9793}, {%r2, %r2, %r2, %r2, %r2, %r2, %r2, %r2}, {%r2, %r2, %r2, %r2, %r2, %r2, %r2, %r2}, {%f9778, %f9779, %f9780, %f9781, %f9782, %f9783, %f9784, %f9785};
	bar.warp.sync 	-1;
	wmma.mma.sync.aligned.row.col.m32n8k16.f32.f32 {%f9794, %f9795, %f9796, %f9797, %f9798, %f9799, %f9800, %f9801}, {%r2, %r2, %r2, %r2, %r2, %r2, %r2, %r2}, {%r2, %r2, %r2, %r2, %r2, %r2, %r2, %r2}, {%f9786, %f9787, %f9788, %f9789, %f9790, %f9791, %f9792, %f9793};
	bar.warp.sync 	-1;
	wmma.mma.sync.aligned.row.col.m32n8k16.f32.f32 {%f9802, %f9803, %f9804, %f9805, %f9806, %f9807, %f9808, %f9809}, {%r2, %r2, %r2, %r2, %r2, %r2, %r2, %r2}, {%r2, %r2, %r2, %r2, %r2, %r2, %r2, %r2}, {%f9794, %f9795, %f9796, %f9797, %f9798, %f9799, %f9800, %f9801};
	bar.warp.sync 	-1;
	wmma.mma.sync.aligned.row.col.m32n8k16.f32.f32 {%f9810, %f9811, %f9812, %f9813, %f9814, %f9815, %f9816, %f9817}, {%r2, %r2, %r2, %r2, %r2, %r2, %r2, %r2}, {%r2, %r2, %r2, %r2, %r2, %r2, %r2, %r2}, {%f9802, %f9803, %f9804, %f9805, %f9806, %f9807, %f9808, %f9809};
	bar.warp.sync 	-1;
	wmma.mma.sync.aligned.row.col.m32n8k16.f32.f32 {%f9818, %f9819, %f9820, %f9821, %f9822, %f9823, %f9824, %f9825}, {%r2, %r2, %r2, %r2, %r2, %r2, %r2, %r2}, {%r2, %r2, %r2, %r2, %r2, %r2, %r2, %r2}, {%f9810, %f9811, %f9812, %f9813, %f9814, %f9815, %f9816, %f9817};
	bar.warp.sync 	-1;
	wmma.mma.sync.aligned.row.col.m32n8k16.f32.f32 {%f9826, %f9827, %f9828, %f9829, %f9830, %f9831, %f9832, %f9833}, {%r2, %r2, %r2, %r2, %r2, %r2, %r2, %r2}, {%r2, %r2, %r2, %r2, %r2, %r2, %r2, %r2}, {%f9818, %f9819, %f9820, %f9821, %f9822, %f9823, %f9824, %f9825};
	bar.warp.sync 	-1;
	wmma.mma.sync.aligned.row.col.m32n8k16.f32.f32 {%f9834, %f9835, %f9836, %f9837, %f9838, %f9839, %f9840, %f9841}, {%r2, %r2, %r2, %r2, %r2, %r2, %r2, %r2}, {%r2, %r2, %r2, %r2, %r2, %r2, %r2, %r2}, {%f9826, %f9827, %f9828, %f9829, %f9830, %f9831, %f9832, %f9833};
	bar.warp.sync 	-1;
	wmma.mma.sync.aligned.row.col.m32n8k16.f32.f32 {%f9842, %f9843, %f9844, %f9845, %f9846, %f9847, %f9848, %f9849}, {%r2, %r2, %r2, %r2, %r2, %r2, %r2, %r2}, {%r2, %r2, %r2, %r2, %r2, %r2, %r2, %r2}, {%f9834, %f9835, %f9836, %f9837, %f9838, %f9839, %f9840, %f9841};
	bar.warp.sync 	-1;
	wmma.mma.sync.aligned.row.col.m32n8k16.f32.f32 {%f9850, %f9851, %f9852, %f9853, %f9854, %f9855, %f9856, %f9857}, {%r2, %r2, %r2, %r2, %r2, %r2, %r2, %r2}, {%r2, %r2, %r2, %r2, %r2, %r2, %r2, %r2}, {%f9842, %f9843, %f9844, %f9845, %f9846, %f9847, %f9848, %f9849};
	bar.warp.sync 	-1;
	wmma.mma.sync.aligned.row.col.m32n8k16.f32.f32 {%f9858, %f9859, %f9860, %f9861, %f9862, %f9863, %f9864, %f9865}, {%r2, %r2, %r2, %r2, %r2, %r2, %r2, %r2}, {%r2, %r2, %r2, %r2, %r2, %r2, %r2, %r2}, {%f9850, %f9851, %f9852, %f9853, %f9854, %f9855, %f9856, %f9857};
	bar.warp.sync 	-1;
	wmma.mma.sync.aligned.row.col.m32n8k16.f32.f32 {%f9866, %f9867, %f9868, %f9869, %f9870, %f9871, %f9872, %f9873}, {%r2, %r2, %r2, %r2, %r2, %r2, %r2, %r2}, {%r2, %r2, %r2, %r2, %r2, %r2, %r2, %r2}, {%f9858, %f9859, %f9860, %f9861, %f9862, %f9863, %f9864, %f9865};
	bar.warp.sync 	-1;
	wmma.mma.sync.aligned.row.col.m32n8k16.f32.f32 {%f9874, %f9875, %f9876, %f9877, %f9878, %f9879, %f9880, %f9881}, {%r2, %r2, %r2, %r2, %r2, %r2, %r2, %r2}, {%r2, %r2, %r2, %r2, %r2, %r2, %r2, %r2}, {%f9866, %f9867, %f9868, %f9869, %f9870, %f9871, %f9872, %f9873};
	bar.warp.sync 	-1;
	wmma.mma.sync.aligned.row.col.m32n8k16.f32.f32 {%f9882, %f9883, %f9884, %f9885, %f9886, %f9887, %f9888, %f9889}, {%r2, %r2, %r2, %r2, %r2, %r2, %r2, %r2}, {%r2, %r2, %r2, %r2, %r2, %r2, %r2, %r2}, {%f9874, %f9875, %f9876, %f9877, %f9878, %f9879, %f9880, %f9881};
	bar.warp.sync 	-1;
	wmma.mma.sync.aligned.row.col.m32n8k16.f32.f32 {%f9890, %f9891, %f9892, %f9893, %f9894, %f9895, %f9896, %f9897}, {%r2, %r2, %r2, %r2, %r2, %r2, %r2, %r2}, {%r2, %r2, %r2, %r2, %r2, %r2, %r2, %r2}, {%f9882, %f9883, %f9884, %f9885, %f9886, %f9887, %f9888, %f9889};
	bar.warp.sync 	-1;
	wmma.mma.sync.aligned.row.col.m32n8k16.f32.f32 {%f9898, %f9899, %f9900, %f9901, %f9902, %f9903, %f9904, %f9905}, {%r2, %r2, %r2, %r2, %r2, %r2, %r2, %r2}, {%r2, %r2, %r2, %r2, %r2, %r2, %r2, %r2}, {%f9890, %f9891, %f9892, %f9893, %f9894, %f9895, %f9896, %f9897};
	bar.warp.sync 	-1;
	wmma.mma.sync.aligned.row.col.m32n8k16.f32.f32 {%f9906, %f9907, %f9908, %f9909, %f9910, %f9911, %f9912, %f9913}, {%r2, %r2, %r2, %r2, %r2, %r2, %r2, %r2}, {%r2, %r2, %r2, %r2, %r2, %r2, %r2, %r2}, {%f9898, %f9899, %f9900, %f9901, %f9902, %f9903, %f9904, %f9905};
	bar.warp.sync 	-1;
	wmma.mma.sync.aligned.row.col.m32n8k16.f32.f32 {%f9914, %f9915, %f9916, %f9917, %f9918, %f9919, %f9920, %f9921}, {%r2, %r2, %r2, %r2, %r2, %r2, %r2, %r2}, {%r2, %r2, %r2, %r2, %r2, %r2, %r2, %r2}, {%f9906, %f9907, %f9908, %f9909, %f9910, %f9911, %f9912, %f9913};
	bar.warp.sync 	-1;
	wmma.mma.sync.aligned.row.col.m32n8k16.f32.f32 {%f9922, %f9923, %f9924, %f9925, %f9926, %f9927, %f9928, %f9929}, {%r2, %r2, %r2, %r2, %r2, %r2, %r2, %r2}, {%r2, %r2, %r2, %r2, %r2, %r2, %r2, %r2}, {%f9914, %f9915, %f9916, %f9917, %f9918, %f9919, %f9920, %f9921};
	bar.warp.sync 	-1;
	wmma.mma.sync.aligned.row.col.m32n8k16.f32.f32 {%f9930, %f9931, %f9932, %f9933, %f9934, %f9935, %f9936, %f9937}, {%r2, %r2, %r2, %r2, %r2, %r2, %r2, %r2}, {%r2, %r2, %r2, %r2, %r2, %r2, %r2, %r2}, {%f9922, %f9923, %f9924, %f9925, %f9926, %f9927, %f9928, %f9929};
	bar.warp.sync 	-1;
	wmma.mma.sync.aligned.row.col.m32n8k16.f32.f32 {%f9938, %f9939, %f9940, %f9941, %f9942, %f9943, %f9944, %f9945}, {%r2, %r2, %r2, %r2, %r2, %r2, %r2, %r2}, {%r2, %r2, %r2, %r2, %r2, %r2, %r2, %r2}, {%f9930, %f9931, %f9932, %f9933, %f9934, %f9935, %f9936, %f9937};
	bar.warp.sync 	-1;
	wmma.mma.sync.aligned.row.col.m32n8k16.f32.f32 {%f9946, %f9947, %f9948, %f9949, %f9950, %f9951, %f9952, %f9953}, {%r2, %r2, %r2, %r2, %r2, %r2, %r2, %r2}, {%r2, %r2, %r2, %r2, %r2, %r2, %r2, %r2}, {%f9938, %f9939, %f9940, %f9941, %f9942, %f9943, %f9944, %f9945};
	bar.warp.sync 	-1;
	wmma.mma.sync.aligned.row.col.m32n8k16.f32.f32 {%f9954, %f9955, %f9956, %f9957, %f9958, %f9959, %f9960, %f9961}, {%r2, %r2, %r2, %r2, %r2, %r2, %r2, %r2}, {%r2, %r2, %r2, %r2, %r2, %r2, %r2, %r2}, {%f9946, %f9947, %f9948, %f9949, %f9950, %f9951, %f9952, %f9953};
	bar.warp.sync 	-1;
	wmma.mma.sync.aligned.row.col.m32n8k16.f32.f32 {%f9962, %f9963, %f9964, %f9965, %f9966, %f9967, %f9968, %f9969}, {%r2, %r2, %r2, %r2, %r2, %r2, %r2, %r2}, {%r2, %r2, %r2, %r2, %r2, %r2, %r2, %r2}, {%f9954, %f9955, %f9956, %f9957, %f9958, %f9959, %f9960, %f9961};
	bar.warp.sync 	-1;
	wmma.mma.sync.aligned.row.col.m32n8k16.f32.f32 {%f9970, %f9971, %f9972, %f9973, %f9974, %f9975, %f9976, %f9977}, {%r2, %r2, %r2, %r2, %r2, %r2, %r2, %r2}, {%r2, %r2, %r2, %r2, %r2, %r2, %r2, %r2}, {%f9962, %f9963, %f9964, %f9965, %f9966, %f9967, %f9968, %f9969};
	bar.warp.sync 	-1;
	wmma.mma.sync.aligned.row.col.m32n8k16.f32.f32 {%f9978, %f9979, %f9980, %f9981, %f9982, %f9983, %f9984, %f9985}, {%r2, %r2, %r2, %r2, %r2, %r2, %r2, %r2}, {%r2, %r2, %r2, %r2, %r2, %r2, %r2, %r2}, {%f9970, %f9971, %f9972, %f9973, %f9974, %f9975, %f9976, %f9977};
	bar.warp.sync 	-1;
	wmma.mma.sync.aligned.row.col.m32n8k16.f32.f32 {%f9986, %f9987, %f9988, %f9989, %f9990, %f9991, %f9992, %f9993}, {%r2, %r2, %r2, %r2, %r2, %r2, %r2, %r2}, {%r2, %r2, %r2, %r2, %r2, %r2, %r2, %r2}, {%f9978, %f9979, %f9980, %f9981, %f9982, %f9983, %f9984, %f9985};
	bar.warp.sync 	-1;
	wmma.mma.sync.aligned.row.col.m32n8k16.f32.f32 {%f9994, %f9995, %f9996, %f9997, %f9998, %f9999, %f10000, %f10001}, {%r2, %r2, %r2, %r2, %r2, %r2, %r2, %r2}, {%r2, %r2, %r2, %r2, %r2, %r2, %r2, %r2}, {%f9986, %f9987, %f9988, %f9989, %f9990, %f9991, %f9992, %f9993};
	bar.warp.sync 	-1;
	wmma.mma.sync.aligned.row.col.m32n8k16.f32.f32 {%f10002, %f10003, %f10004, %f10005, %f10006, %f10007, %f10008, %f10009}, {%r2, %r2, %r2, %r2, %r2, %r2, %r2, %r2}, {%r2, %r2, %r2, %r2, %r2, %r2, %r2, %r2}, {%f9994, %f9995, %f9996, %f9997, %f9998, %f9999, %f10000, %f10001};
	bar.warp.sync 	-1;
	wmma.mma.sync.aligned.row.col.m32n8k16.f32.f32 {%f10010, %f10011, %f10012, %f10013, %f10014, %f10015, %f10016, %f10017}, {%r2, %r2, %r2, %r2, %r2, %r2, %r2, %r2}, {%r2, %r2, %r2, %r2, %r2, %r2, %r2, %r2}, {%f10002, %f10003, %f10004, %f10005, %f10006, %f10007, %f10008, %f10009};
	bar.warp.sync 	-1;
	wmma.mma.sync.aligned.row.col.m32n8k16.f32.f32 {%f10018, %f10019, %f10020, %f10021, %f10022, %f10023, %f10024, %f10025}, {%r2, %r2, %r2, %r2, %r2, %r2, %r2, %r2}, {%r2, %r2, %r2, %r2, %r2, %r2, %r2, %r2}, {%f10010, %f10011, %f10012, %f10013, %f10014, %f10015, %f10016, %f10017};
	bar.warp.sync 	-1;
	wmma.mma.sync.aligned.row.col.m32n8k16.f32.f32 {%f10026, %f10027, %f10028, %f10029, %f10030, %f10031, %f10032, %f10033}, {%r2, %r2, %r2, %r2, %r2, %r2, %r2, %r2}, {%r2, %r2, %r2, %r2, %r2, %r2, %r2, %r2}, {%f10018, %f10019, %f10020, %f10021, %f10022, %f10023, %f10024, %f10025};
	bar.warp.sync 	-1;
	wmma.mma.sync.aligned.row.col.m32n8k16.f32.f32 {%f10034, %f10035, %f10036, %f10037, %f10038, %f10039, %f10040, %f10041}, {%r2, %r2, %r2, %r2, %r2, %r2, %r2, %r2}, {%r2, %r2, %r2, %r2, %r2, %r2, %r2, %r2}, {%f10026, %f10027, %f10028, %f10029, %f10030, %f10031, %f10032, %f10033};
	bar.warp.sync 	-1;
	wmma.mma.sync.aligned.row.col.m32n8k16.f32.f32 {%f10042, %f10043, %f10044, %f10045, %f10046, %f10047, %f10048, %f10049}, {%r2, %r2, %r2, %r2, %r2, %r2, %r2, %r2}, {%r2, %r2, %r2, %r2, %r2, %r2, %r2, %r2}, {%f10034, %f10035, %f10036, %f10037, %f10038, %f10039, %f10040, %f10041};
	bar.warp.sync 	-1;
	wmma.mma.sync.aligned.row.col.m32n8k16.f32.f32 {%f10050, %f10051, %f10052, %f10053, %f10054, %f10055, %f10056, %f10057}, {%r2, %r2, %r2, %r2, %r2, %r2, %r2, %r2}, {%r2, %r2, %r2, %r2, %r2, %r2, %r2, %r2}, {%f10042, %f10043, %f10044, %f10045, %f10046, %f10047, %f10048, %f10049};
	bar.warp.sync 	-1;
	wmma.mma.sync.aligned.row.col.m32n8k16.f32.f32 {%f10058, %f10059, %f10060, %f10061, %f10062, %f10063, %f10064, %f10065}, {%r2, %r2, %r2, %r2, %r2, %r2, %r2, %r2}, {%r2, %r2, %r2, %r2, %r2, %r2, %r2, %r2}, {%f10050, %f10051, %f10052, %f10053, %f10054, %f10055, %f10056, %f10057};
	bar.warp.sync 	-1;
	wmma.mma.sync.aligned.row.col.m32n8k16.f32.f32 {%f10066, %f10067, %f10068, %f10069, %f10070, %f10071, %f10072, %f10073}, {%r2, %r2, %r2, %r2, %r2, %r2, %r2, %r2}, {%r2, %r2, %r2, %r2, %r2, %r2, %r2, %r2}, {%f10058, %f10059, %f10060, %f10061, %f10062, %f10063, %f10064, %f10065};
	bar.warp.sync 	-1;
	wmma.mma.sync.aligned.row.col.m32n8k16.f32.f32 {%f10074, %f10075, %f10076, %f10077, %f10078, %f10079, %f10080, %f10081}, {%r2, %r2, %r2, %r2, %r2, %r2, %r2, %r2}, {%r2, %r2, %r2, %r2, %r2, %r2, %r2, %r2}, {%f10066, %f10067, %f10068, %f10069, %f10070, %f10071, %f10072, %f10073};
	bar.warp.sync 	-1;
	wmma.mma.sync.aligned.row.col.m32n8k16.f32.f32 {%f10082, %f10083, %f10084, %f10085, %f10086, %f10087, %f10088, %f10089}, {%r2, %r2, %r2, %r2, %r2, %r2, %r2, %r2}, {%r2, %r2, %r2, %r2, %r2, %r2, %r2, %r2}, {%f10074, %f10075, %f10076, %f10077, %f10078, %f10079, %f10080, %f10081};
	bar.warp.sync 	-1;
	wmma.mma.sync.aligned.row.col.m32n8k16.f32.f32 {%f10090, %f10091, %f10092, %f10093, %f10094, %f10095, %f10096, %f10097}, {%r2, %r2, %r2, %r2, %r2, %r2, %r2, %r2}, {%r2, %r2, %r2, %r2, %r2, %r2, %r2, %r2}, {%f10082, %f10083, %f10084, %f10085, %f10086, %f10087, %f10088, %f10089};
	bar.warp.sync 	-1;
	wmma.mma.sync.aligned.row.col.m32n8k16.f32.f32 {%f10098, %f10099, %f10100, %f10101, %f10102, %f10103, %f10104, %f10105}, {%r2, %r2, %r2, %r2, %r2, %r2, %r2, %r2}, {%r2, %r2, %r2, %r2, %r2, %r2, %r2, %r2}, {%f10090, %f10091, %f10092, %f10093, %f10094, %f10095, %f10096, %f10097};
	bar.warp.sync 	-1;
	wmma.mma.sync.aligned.row.col.m32n8k16.f32.f32 {%f10106, %f10107, %f10108, %f10109, %f10110, %f10111, %f10112, %f10113}, {%r2, %r2, %r2, %r2, %r2, %r2, %r2, %r2}, {%r2, %r2, %r2, %r2, %r2, %r2, %r2, %r2}, {%f10098, %f10099, %f10100, %f10101, %f10102, %f10103, %f10104, %f10105};
	bar.warp.sync 	-1;
	wmma.mma.sync.aligned.row.col.m32n8k16.f32.f32 {%f10114, %f10115, %f10116, %f10117, %f10118, %f10119, %f10120, %f10121}, {%r2, %r2, %r2, %r2, %r2, %r2, %r2, %r2}, {%r2, %r2, %r2, %r2, %r2, %r2, %r2, %r2}, {%f10106, %f10107, %f10108, %f10109, %f10110, %f10111, %f10112, %f10113};
	bar.warp.sync 	-1;
	wmma.mma.sync.aligned.row.col.m32n8k16.f32.f32 {%f10122, %f10123, %f10124, %f10125, %f10126, %f10127, %f10128, %f10129}, {%r2, %r2, %r2, %r2, %r2, %r2, %r2, %r2}, {%r2, %r2, %r2, %r2, %r2, %r2, %r2, %r2}, {%f10114, %f10115, %f10116, %f10117, %f10118, %f10119, %f10120, %f10121};
	bar.warp.sync 	-1;
	wmma.mma.sync.aligned.row.col.m32n8k16.f32.f32 {%f10130, %f10131, %f10132, %f10133, %f10134, %f10135, %f10136, %f10137}, {%r2, %r2, %r2, %r2, %r2, %r2, %r2, %r2}, {%r2, %r2, %r2, %r2, %r2, %r2, %r2, %r2}, {%f10122, %f10123, %f10124, %f10125, %f10126, %f10127, %f10128, %f10129};
	bar.warp.sync 	-1;
	wmma.mma.sync.aligned.row.col.m32n8k16.f32.f32 {%f10138, %f10139, %f10140, %f10141, %f10142, %f10143, %f10144, %f10145}, {%r2, %r2, %r2, %r2, %r2, %r2, %r2, %r2}, {%r2, %r2, %r2, %r2, %r2, %r2, %r2, %r2}, {%f10130, %f10131, %f10132, %f10133, %f10134, %f10135, %f10136, %f10137};
	bar.warp.sync 	-1;
	wmma.mma.sync.aligned.row.col.m32n8k16.f32.f32 {%f10146, %f10147, %f10148, %f10149, %f10150, %f10151, %f10152, %f10153}, {%r2, %r2, %r2, %r2, %r2, %r2, %r2, %r2}, {%r2, %r2, %r2, %r2, %r2, %r2, %r2, %r2}, {%f10138, %f10139, %f10140, %f10141, %f10142, %f10143, %f10144, %f10145};
	bar.warp.sync 	-1;
	wmma.mma.sync.aligned.row.col.m32n8k16.f32.f32 {%f10154, %f10155, %f10156, %f10157, %f10158, %f10159, %f10160, %f10161}, {%r2, %r2, %r2, %r2, %r2, %r2, %r2, %r2}, {%r2, %r2, %r2, %r2, %r2, %r2, %r2, %r2}, {%f10146, %f10147, %f10148, %f10149, %f10150, %f10151, %f10152, %f10153};
	bar.warp.sync 	-1;
	wmma.mma.sync.aligned.row.col.m32n8k16.f32.f32 {%f10162, %f10163, %f10164, %f10165, %f10166, %f10167, %f10168, %f10169}, {%r2, %r2, %r2, %r2, %r2, %r2, %r2, %r2}, {%r2, %r2, %r2, %r2, %r2, %r2, %r2, %r2}, {%f10154, %f10155, %f10156, %f10157, %f10158, %f10159, %f10160, %f10161};
	bar.warp.sync 	-1;
	wmma.mma.sync.aligned.row.col.m32n8k16.f32.f32 {%f10170, %f10171, %f10172, %f10173, %f10174, %f10175, %f10176, %f10177}, {%r2, %r2, %r2, %r2, %r2, %r2, %r2, %r2}, {%r2, %r2, %r2, %r2, %r2, %r2, %r2, %r2}, {%f10162, %f10163, %f10164, %f10165, %f10166, %f10167, %f10168, %f10169};
	bar.warp.sync 	-1;
	wmma.mma.sync.aligned.row.col.m32n8k16.f32.f32 {%f10178, %f10179, %f10180, %f10181, %f10182, %f10183, %f10184, %f10185}, {%r2, %r2, %r2, %r2, %r2, %r2, %r2, %r2}, {%r2, %r2, %r2, %r2, %r2, %r2, %r2, %r2}, {%f10170, %f10171, %f10172, %f10173, %f10174, %f10175, %f10176, %f10177};
	bar.warp.sync 	-1;
	wmma.mma.sync.aligned.row.col.m32n8k16.f32.f32 {%f10186, %f10187, %f10188, %f10189, %f10190, %f10191, %f10192, %f10193}, {%r2, %r2, %r2, %r2, %r2, %r2, %r2, %r2}, {%r2, %r2, %r2, %r2, %r2, %r2, %r2, %r2}, {%f10178, %f10179, %f10180, %f10181, %f10182, %f10183, %f10184, %f10185};
	bar.warp.sync 	-1;
	wmma.mma.sync.aligned.row.col.m32n8k16.f32.f32 {%f10194, %f10195, %f10196, %f10197, %f10198, %f10199, %f10200, %f10201}, {%r2, %r2, %r2, %r2, %r2, %r2, %r2, %r2}, {%r2, %r2, %r2, %r2, %r2, %r2, %r2, %r2}, {%f10186, %f10187, %f10188, %f10189, %f10190, %f10191, %f10192, %f10193};
	bar.warp.sync 	-1;
	wmma.mma.sync.aligned.row.col.m32n8k16.f32.f32 {%f10202, %f10203, %f10204, %f10205, %f10206, %f10207, %f10208, %f10209}, {%r2, %r2, %r2, %r2, %r2, %r2, %r2, %r2}, {%r2, %r2, %r2, %r2, %r2, %r2, %r2, %r2}, {%f10194, %f10195, %f10196, %f10197, %f10198, %f10199, %f10200, %f10201};
	bar.warp.sync 	-1;
	wmma.mma.sync.aligned.row.col.m32n8k16.f32.f32 {%f10210, %f10211, %f10212, %f10213, %f10214, %f10215, %f10216, %f10217}, {%r2, %r2, %r2, %r2, %r2, %r2, %r2, %r2}, {%r2, %r2, %r2, %r2, %r2, %r2, %r2, %r2}, {%f10202, %f10203, %f10204, %f10205, %f10206, %f10207, %f10208, %f10209};
	bar.warp.sync 	-1;
	wmma.mma.sync.aligned.row.col.m32n8k16.f32.f32 {%f10218, %f10219, %f10220, %f10221, %f10222, %f10223, %f10224, %f10225}, {%r2, %r2, %r2, %r2, %r2, %r2, %r2, %r2}, {%r2, %r2, %r2, %r2, %r2, %r2, %r2, %r2}, {%f10210, %f10211, %f10212, %f10213, %f10214, %f10215, %f10216, %f10217};
	bar.warp.sync 	-1;
	wmma.mma.sync.aligned.row.col.m32n8k16.f32.f32 {%f10226, %f10227, %f10228, %f10229, %f10230, %f10231, %f10232, %f10233}, {%r2, %r2, %r2, %r2, %r2, %r2, %r2, %r2}, {%r2, %r2, %r2, %r2, %r2, %r2, %r2, %r2}, {%f10218, %f10219, %f10220, %f10221, %f10222, %f10223, %f10224, %f10225};
	bar.warp.sync 	-1;
	wmma.mma.sync.aligned.row.col.m32n8k16.f32.f32 {%f10234, %f10235, %f10236, %f10237, %f10238, %f10239, %f10240, %f10241}, {%r2, %r2, %r2, %r2, %r2, %r2, %r2, %r2}, {%r2, %r2, %r2, %r2, %r2, %r2, %r2, %r2}, {%f10226, %f10227, %f10228, %f10229, %f10230, %f10231, %f10232, %f10233};
	bar.warp.sync 	-1;
	wmma.mma.sync.aligned.row.col.m32n8k16.f32.f32 {%f10242, %f10243, %f10244, %f10245, %f10246, %f10247, %f10248, %f10249}, {%r2, %r2, %r2, %r2, %r2, %r2, %r2, %r2}, {%r2, %r2, %r2, %r2, %r2, %r2, %r2, %r2}, {%f10234, %f10235, %f10236, %f10237, %f10238, %f10239, %f10240, %f10241};
	bar.warp.sync 	-1;
	wmma.mma.sync.aligned.row.col.m32n8k16.f32.f32 {%f10250, %f10251, %f10252, %f10253, %f10254, %f10255, %f10256, %f10257}, {%r2, %r2, %r2, %r2, %r2, %r2, %r2, %r2}, {%r2, %r2, %r2, %r2, %r2, %r2, %r2, %r2}, {%f10242, %f10243, %f10244, %f10245, %f10246, %f10247, %f10248, %f10249};
	bar.warp.sync 	-1;
	wmma.mma.sync.aligned.row.col.m32n8k16.f32.f32 {%f10258, %f10259, %f10260, %f10261, %f10262, %f10263, %f10264, %f10265}, {%r2, %r2, %r2, %r2, %r2, %r2, %r2, %r2}, {%r2, %r2, %r2, %r2, %r2, %r2, %r2, %r2}, {%f10250, %f10251, %f10252, %f10253, %f10254, %f10255, %f10256, %f10257};
	bar.warp.sync 	-1;
	wmma.mma.sync.aligned.row.col.m32n8k16.f32.f32 {%f10266, %f10267, %f10268, %f10269, %f10270, %f10271, %f10272, %f10273}, {%r2, %r2, %r2, %r2, %r2, %r2, %r2, %r2}, {%r2, %r2, %r2, %r2, %r2, %r2, %r2, %r2}, {%f10258, %f10259, %f10260, %f10261, %f10262, %f10263, %f10264, %f10265};
	bar.warp.sync 	-1;
	wmma.mma.sync.aligned.row.col.m32n8k16.f32.f32 {%f10274, %f10275, %f10276, %f10277, %f10278, %f10279, %f10280, %f10281}, {%r2, %r2, %r2, %r2, %r2, %r2, %r2, %r2}, {%r2, %r2, %r2, %r2, %r2, %r2, %r2, %r2}, {%f10266, %f10267, %f10268, %f10269, %f10270, %f10271, %f10272, %f10273};
	bar.warp.sync 	-1;
	wmma.mma.sync.aligned.row.col.m32n8k16.f32.f32 {%f10282, %f10283, %f10284, %f10285, %f10286, %f10287, %f10288, %f10289}, {%r2, %r2, %r2, %r2, %r2, %r2, %r2, %r2}, {%r2, %r2, %r2, %r2, %r2, %r2, %r2, %r2}, {%f10274, %f10275, %f10276, %f10277, %f10278, %f10279, %f10280, %f10281};
	bar.warp.sync 	-1;
	wmma.mma.sync.aligned.row.col.m32n8k16.f32.f32 {%f10290, %f10291, %f10292, %f10293, %f10294, %f10295, %f10296, %f10297}, {%r2, %r2, %r2, %r2, %r2, %r2, %r2, %r2}, {%r2, %r2, %r2, %r2, %r2, %r2, %r2, %r2}, {%f10282, %f10283, %f10284, %f10285, %f10286, %f10287, %f10288, %f10289};
	bar.warp.sync 	-1;
	wmma.mma.sync.aligned.row.col.m32n8k16.f32.f32 {%f10298, %f10299, %f10300, %f10301, %f10302, %f10303, %f10304, %f10305}, {%r2, %r2, %r2, %r2, %r2, %r2, %r2, %r2}, {%r2, %r2, %r2, %r2, %r2, %r2, %r2, %r2}, {%f10290, %f10291, %f10292, %f10293, %f10294, %f10295, %f10296, %f10297};
	bar.warp.sync 	-1;
	wmma.mma.sync.aligned.row.col.m32n8k16.f32.f32 {%f10306, %f10307, %f10308, %f10309, %f10310, %f10311, %f10312, %f10313}, {%r2, %r2, %r2, %r2, %r2, %r2, %r2, %r2}, {%r2, %r2, %r2, %r2, %r2, %r2, %r2, %r2}, {%f10298, %f10299, %f10300, %f10301, %f10302, %f10303, %f10304, %f10305};
	bar.warp.sync 	-1;
	wmma.mma.sync.aligned.row.col.m32n8k16.f32.f32 {%f10314, %f10315, %f10316, %f10317, %f10318, %f10319, %f10320, %f10321}, {%r2, %r2, %r2, %r2, %r2, %r2, %r2, %r2}, {%r2, %r2, %r2, %r2, %r2, %r2, %r2, %r2}, {%f10306, %f10307, %f10308, %f10309, %f10310, %f10311, %f10312, %f10313};
	bar.warp.sync 	-1;
	wmma.mma.sync.aligned.row.col.m32n8k16.f32.f32 {%f10322, %f10323, %f10324, %f10325, %f10326, %f10327, %f10328, %f10329}, {%r2, %r2, %r2, %r2, %r2, %r2, %r2, %r2}, {%r2, %r2, %r2, %r2, %r2, %r2, %r2, %r2}, {%f10314, %f10315, %f10316, %f10317, %f10318, %f10319, %f10320, %f10321};
	bar.warp.sync 	-1;
	wmma.mma.sync.aligned.row.col.m32n8k16.f32.f32 {%f10330, %f10331, %f10332, %f10333, %f10334, %f10335, %f10336, %f10337}, {%r2, %r2, %r2, %r2, %r2, %r2, %r2, %r2}, {%r2, %r2, %r2, %r2, %r2, %r2, %r2, %r2}, {%f10322, %f10323, %f10324, %f10325, %f10326, %f10327, %f10328, %f10329};
	bar.warp.sync 	-1;
	wmma.mma.sync.aligned.row.col.m32n8k16.f32.f32 {%f10338, %f10339, %f10340, %f10341, %f10342, %f10343, %f10344, %f10345}, {%r2, %r2, %r2, %r2, %r2, %r2, %r2, %r2}, {%r2, %r2, %r2, %r2, %r2, %r2, %r2, %r2}, {%f10330, %f10331, %f10332, %f10333, %f10334, %f10335, %f10336, %f10337};
	bar.warp.sync 	-1;
	wmma.mma.sync.aligned.row.col.m32n8k16.f32.f32 {%f10346, %f10347, %f10348, %f10349, %f10350, %f10351, %f10352, %f10353}, {%r2, %r2, %r2, %r2, %r2, %r2, %r2, %r2}, {%r2, %r2, %r2, %r2, %r2, %r2, %r2, %r2}, {%f10338, %f10339, %f10340, %f10341, %f10342, %f10343, %f10344, %f10345};
	bar.warp.sync 	-1;
	wmma.mma.sync.aligned.row.col.m32n8k16.f32.f32 {%f10354, %f10355, %f10356, %f10357, %f10358, %f10359, %f10360, %f10361}, {%r2, %r2, %r2, %r2, %r2, %r2, %r2, %r2}, {%r2, %r2, %r2, %r2, %r2, %r2, %r2, %r2}, {%f10346, %f10347, %f10348, %f10349, %f10350, %f10351, %f10352, %f10353};
	bar.warp.sync 	-1;
	wmma.mma.sync.aligned.row.col.m32n8k16.f32.f32 {%f10362, %f10363, %f10364, %f10365, %f10366, %f10367, %f10368, %f10369}, {%r2, %r2, %r2, %r2, %r2, %r2, %r2, %r2}, {%r2, %r2, %r2, %r2, %r2, %r2, %r2, %r2}, {%f10354, %f10355, %f10356, %f10357, %f10358, %f10359, %f10360, %f10361};
	bar.warp.sync 	-1;
	wmma.mma.sync.aligned.row.col.m32n8k16.f32.f32 {%f10370, %f10371, %f10372, %f10373, %f10374, %f10375, %f10376, %f10377}, {%r2, %r2, %r2, %r2, %r2, %r2, %r2, %r2}, {%r2, %r2, %r2, %r2, %r2, %r2, %r2, %r2}, {%f10362, %f10363, %f10364, %f10365, %f10366, %f10367, %f10368, %f10369};
	bar.warp.sync 	-1;
	wmma.mma.sync.aligned.row.col.m32n8k16.f32.f32 {%f10378, %f10379, %f10380, %f10381, %f10382, %f10383, %f10384, %f10385}, {%r2, %r2, %r2, %r2, %r2, %r2, %r2, %r2}, {%r2, %r2, %r2, %r2, %r2, %r2, %r2, %r2}, {%f10370, %f10371, %f10372, %f10373, %f10374, %f10375, %f10376, %f10377};
	bar.warp.sync 	-1;
	wmma.mma.sync.aligned.row.col.m32n8k16.f32.f32 {%f10386, %f10387, %f10388, %f10389, %f10390, %f10391, %f10392, %f10393}, {%r2, %r2, %r2, %r2, %r2, %r2, %r2, %r2}, {%r2, %r2, %r2, %r2, %r2, %r2, %r2, %r2}, {%f10378, %f10379, %f10380, %f10381, %f10382, %f10383, %f10384, %f10385};
	bar.warp.sync 	-1;
	wmma.mma.sync.aligned.row.col.m32n8k16.f32.f32 {%f10394, %f10395, %f10396, %f10397, %f10398, %f10399, %f10400, %f10401}, {%r2, %r2, %r2, %r2, %r2, %r2, %r2, %r2}, {%r2, %r2, %r2, %r2, %r2, %r2, %r2, %r2}, {%f10386, %f10387, %f10388, %f10389, %f10390, %f10391, %f10392, %f10393};
	bar.warp.sync 	-1;
	wmma.mma.sync.aligned.row.col.m32n8k16.f32.f32 {%f10402, %f10403, %f10404, %f10405, %f10406, %f10407, %f10408, %f10409}, {%r2, %r2, %r2, %r2, %r2, %r2, %r2, %r2}, {%r2, %r2, %r2, %r2, %r2, %r2, %r2, %r2}, {%f10394, %f10395, %f10396, %f10397, %f10398, %f10399, %f10400, %f10401};
	bar.warp.sync 	-1;
	wmma.mma.sync.aligned.row.col.m32n8k16.f32.f32 {%f10410, %f10411, %f10412, %f10413, %f10414, %f10415, %f10416, %f10417}, {%r2, %r2, %r2, %r2, %r2, %r2, %r2, %r2}, {%r2, %r2, %r2, %r2, %r2, %r2, %r2, %r2}, {%f10402, %f10403, %f10404, %f10405, %f10406, %f10407, %f10408, %f10409};
	bar.warp.sync 	-1;
	wmma.mma.sync.aligned.row.col.m32n8k16.f32.f32 {%f10418, %f10419, %f10420, %f10421, %f10422, %f10423, %f10424, %f10425}, {%r2, %r2, %r2, %r2, %r2, %r2, %r2, %r2}, {%r2, %r2, %r2, %r2, %r2, %r2, %r2, %r2}, {%f10410, %f10411, %f10412, %f10413, %f10414, %f10415, %f10416, %f10417};
	bar.warp.sync 	-1;
	wmma.mma.sync.aligned.row.col.m32n8k16.f32.f32 {%f10426, %f10427, %f10428, %f10429, %f10430, %f10431, %f10432, %f10433}, {%r2, %r2, %r2, %r2, %r2, %r2, %r2, %r2}, {%r2, %r2, %r2, %r2, %r2, %r2, %r2, %r2}, {%f10418, %f10419, %f10420, %f10421, %f10422, %f10423, %f10424, %f10425};
	bar.warp.sync 	-1;
	wmma.mma.sync.aligned.row.col.m32n8k16.f32.f32 {%f10434, %f10435, %f10436, %f10437, %f10438, %f10439, %f10440, %f10441}, {%r2, %r2, %r2, %r2, %r2, %r2, %r2, %r2}, {%r2, %r2, %r2, %r2, %r2, %r2, %r2, %r2}, {%f10426, %f10427, %f10428, %f10429, %f10430, %f10431, %f10432, %f10433};
	bar.warp.sync 	-1;
	wmma.mma.sync.aligned.row.col.m32n8k16.f32.f32 {%f10442, %f10443, %f10444, %f10445, %f10446, %f10447, %f10448, %f10449}, {%r2, %r2, %r2, %r2, %r2, %r2, %r2, %r2}, {%r2, %r2, %r2, %r2, %r2, %r2, %r2, %r2}, {%f10434, %f10435, %f10436, %f10437, %f10438, %f10439, %f10440, %f10441};
	bar.warp.sync 	-1;
	wmma.mma.sync.aligned.row.col.m32n8k16.f32.f32 {%f10450, %f10451, %f10452, %f10453, %f10454, %f10455, %f10456, %f10457}, {%r2, %r2, %r2, %r2, %r2, %r2, %r2, %r2}, {%r2, %r2, %r2, %r2, %r2, %r2, %r2, %r2}, {%f10442, %f10443, %f10444, %f10445, %f10446, %f10447, %f10448, %f10449};
	bar.warp.sync 	-1;
	wmma.mma.sync.aligned.row.col.m32n8k16.f32.f32 {%f10458, %f10459, %f10460, %f10461, %f10462, %f10463, %f10464, %f10465}, {%r2, %r2, %r2, %r2, %r2, %r2, %r2, %r2}, {%r2, %r2, %r2, %r2, %r2, %r2, %r2, %r2}, {%f10450, %f10451, %f10452, %f10453, %f10454, %f10455, %f10456, %f10457};
	bar.warp.sync 	-1;
	wmma.mma.sync.aligned.row.col.m32n8k16.f32.f32 {%f10466, %f10467, %f10468, %f10469, %f10470, %f10471, %f10472, %f10473}, {%r2, %r2, %r2, %r2, %r2, %r2, %r2, %r2}, {%r2, %r2, %r2, %r2, %r2, %r2, %r2, %r2}, {%f10458, %f10459, %f10460, %f10461, %f10462, %f10463, %f10464, %f10465};
	bar.warp.sync 	-1;
	wmma.mma.sync.aligned.row.col.m32n8k16.f32.f32 {%f10474, %f10475, %f10476, %f10477, %f10478, %f10479, %f10480, %f10481}, {%r2, %r2, %r2, %r2, %r2, %r2, %r2, %r2}, {%r2, %r2, %r2, %r2, %r2, %r2, %r2, %r2}, {%f10466, %f10467, %f10468, %f10469, %f10470, %f10471, %f10472, %f10473};
	bar.warp.sync 	-1;
	wmma.mma.sync.aligned.row.col.m32n8k16.f32.f32 {%f10482, %f10483, %f10484, %f10485, %f10486, %f10487, %f10488, %f10489}, {%r2, %r2, %r2, %r2, %r2, %r2, %r2, %r2}, {%r2, %r2, %r2, %r2, %r2, %r2, %r2, %r2}, {%f10474, %f10475, %f10476, %f10477, %f10478, %f10479, %f10480, %f10481};
	bar.warp.sync 	-1;
	wmma.mma.sync.aligned.row.col.m32n8k16.f32.f32 {%f10490, %f10491, %f10492, %f10493, %f10494, %f10495, %f10496, %f10497}, {%r2, %r2, %r2, %r2, %r2, %r2, %r2, %r2}, {%r2, %r2, %r2, %r2, %r2, %r2, %r2, %r2}, {%f10482, %f10483, %f10484, %f10485, %f10486, %f10487, %f10488, %f10489};
	bar.warp.sync 	-1;
	wmma.mma.sync.aligned.row.col.m32n8k16.f32.f32 {%f10498, %f10499, %f10500, %f10501, %f10502, %f10503, %f10504, %f10505}, {%r2, %r2, %r2, %r2, %r2, %r2, %r2, %r2}, {%r2, %r2, %r2, %r2, %r2, %r2, %r2, %r2}, {%f10490, %f10491, %f10492, %f10493, %f10494, %f10495, %f10496, %f10497};
	bar.warp.sync 	-1;
	wmma.mma.sync.aligned.row.col.m32n8k16.f32.f32 {%f10506, %f10507, %f10508, %f10509, %f10510, %f10511, %f10512, %f10513}, {%r2, %r2, %r2, %r2, %r2, %r2, %r2, %r2}, {%r2, %r2, %r2, %r2, %r2, %r2, %r2, %r2}, {%f10498, %f10499, %f10500, %f10501, %f10502, %f10503, %f10504, %f10505};
	bar.warp.sync 	-1;
	wmma.mma.sync.aligned.row.col.m32n8k16.f32.f32 {%f10514, %f10515, %f10516, %f10517, %f10518, %f10519, %f10520, %f10521}, {%r2, %r2, %r2, %r2, %r2, %r2, %r2, %r2}, {%r2, %r2, %r2, %r2, %r2, %r2, %r2, %r2}, {%f10506, %f10507, %f10508, %f10509, %f10510, %f10511, %f10512, %f10513};
	bar.warp.sync 	-1;
	wmma.mma.sync.aligned.row.col.m32n8k16.f32.f32 {%f10522, %f10523, %f10524, %f10525, %f10526, %f10527, %f10528, %f10529}, {%r2, %r2, %r2, %r2, %r2, %r2, %r2, %r2}, {%r2, %r2, %r2, %r2, %r2, %r2, %r2, %r2}, {%f10514, %f10515, %f10516, %f10517, %f10518, %f10519, %f10520, %f10521};
	bar.warp.sync 	-1;
	wmma.mma.sync.aligned.row.col.m32n8k16.f32.f32 {%f10530, %f10531, %f10532, %f10533, %f10534, %f10535, %f10536, %f10537}, {%r2, %r2, %r2, %r2, %r2, %r2, %r2, %r2}, {%r2, %r2, %r2, %r2, %r2, %r2, %r2, %r2}, {%f10522, %f10523, %f10524, %f10525, %f10526, %f10527, %f10528, %f10529};
	bar.warp.sync 	-1;
	wmma.mma.sync.aligned.row.col.m32n8k16.f32.f32 {%f10538, %f10539, %f10540, %f10541, %f10542, %f10543, %f10544, %f10545}, {%r2, %r2, %r2, %r2, %r2, %r2, %r2, %r2}, {%r2, %r2, %r2, %r2, %r2, %r2, %r2, %r2}, {%f10530, %f10531, %f10532, %f10533, %f10534, %f10535, %f10536, %f10537};
	bar.warp.sync 	-1;
	wmma.mma.sync.aligned.row.col.m32n8k16.f32.f32 {%f10546, %f10547, %f10548, %f10549, %f10550, %f10551, %f10552, %f10553}, {%r2, %r2, %r2, %r2, %r2, %r2, %r2, %r2}, {%r2, %r2, %r2, %r2, %r2, %r2, %r2, %r2}, {%f10538, %f10539, %f10540, %f10541, %f10542, %f10543, %f10544, %f10545};
	bar.warp.sync 	-1;
	wmma.mma.sync.aligned.row.col.m32n8k16.f32.f32 {%f10554, %f10555, %f10556, %f10557, %f10558, %f10559, %f10560, %f10561}, {%r2, %r2, %r2, %r2, %r2, %r2, %r2, %r2}, {%r2, %r2, %r2, %r2, %r2, %r2, %r2, %r2}, {%f10546, %f10547, %f10548, %f10549, %f10550, %f10551, %f10552, %f10553};
	bar.warp.sync 	-1;
	wmma.mma.sync.aligned.row.col.m32n8k16.f32.f32 {%f10562, %f10563, %f10564, %f10565, %f10566, %f10567, %f10568, %f10569}, {%r2, %r2, %r2, %r2, %r2, %r2, %r2, %r2}, {%r2, %r2, %r2, %r2, %r2, %r2, %r2, %r2}, {%f10554, %f10555, %f10556, %f10557, %f10558, %f10559, %f10560, %f10561};
	bar.warp.sync 	-1;
	wmma.mma.sync.aligned.row.col.m32n8k16.f32.f32 {%f10570, %f10571, %f10572, %f10573, %f10574, %f10575, %f10576, %f10577}, {%r2, %r2, %r2, %r2, %r2, %r2, %r2, %r2}, {%r2, %r2, %r2, %r2, %r2, %r2, %r2, %r2}, {%f10562, %f10563, %f10564, %f10565, %f10566, %f10567, %f10568, %f10569};
	bar.warp.sync 	-1;
	wmma.mma.sync.aligned.row.col.m32n8k16.f32.f32 {%f10578, %f10579, %f10580, %f10581, %f10582, %f10583, %f10584, %f10585}, {%r2, %r2, %r2, %r2, %r2, %r2, %r2, %r2}, {%r2, %r2, %r2, %r2, %r2, %r2, %r2, %r2}, {%f10570, %f10571, %f10572, %f10573, %f10574, %f10575, %f10576, %f10577};
	bar.warp.sync 	-1;
	wmma.mma.sync.aligned.row.col.m32n8k16.f32.f32 {%f10586, %f10587, %f10588, %f10589, %f10590, %f10591, %f10592, %f10593}, {%r2, %r2, %r2, %r2, %r2, %r2, %r2, %r2}, {%r2, %r2, %r2, %r2, %r2, %r2, %r2, %r2}, {%f10578, %f10579, %f10580, %f10581, %f10582, %f10583, %f10584, %f10585};
	bar.warp.sync 	-1;
	wmma.mma.sync.aligned.row.col.m32n8k16.f32.f32 {%f10594, %f10595, %f10596, %f10597, %f10598, %f10599, %f10600, %f10601}, {%r2, %r2, %r2, %r2, %r2, %r2, %r2, %r2}, {%r2, %r2, %r2, %r2, %r2, %r2, %r2, %r2}, {%f10586, %f10587, %f10588, %f10589, %f10590, %f10591, %f10592, %f10593};
	bar.warp.sync 	-1;
	wmma.mma.sync.aligned.row.col.m32n8k16.f32.f32 {%f10602, %f10603, %f10604, %f10605, %f10606, %f10607, %f10608, %f10609}, {%r2, %r2, %r2, %r2, %r2, %r2, %r2, %r2}, {%r2, %r2, %r2, %r2, %r2, %r2, %r2, %r2}, {%f10594, %f10595, %f10596, %f10597, %f10598, %f10599, %f10600, %f10601};
	bar.warp.sync 	-1;
	wmma.mma.sync.aligned.row.col.m32n8k16.f32.f32 {%f10610, %f10611, %f10612, %f10613, %f10614, %f10615, %f10616, %f10617}, {%r2, %r2, %r2, %r2, %r2, %r2, %r2, %r2}, {%r2, %r2, %r2, %r2, %r2, %r2, %r2, %r2}, {%f10602, %f10603, %f10604, %f10605, %f10606, %f10607, %f10608, %f10609};
	bar.warp.sync 	-1;
	wmma.mma.sync.aligned.row.col.m32n8k16.f32.f32 {%f10618, %f10619, %f10620, %f10621, %f10622, %f10623, %f10624, %f10625}, {%r2, %r2, %r2, %r2, %r2, %r2, %r2, %r2}, {%r2, %r2, %r2, %r2, %r2, %r2, %r2, %r2}, {%f10610, %f10611, %f10612, %f10613, %f10614, %f10615, %f10616, %f10617};
	bar.warp.sync 	-1;
	wmma.mma.sync.aligned.row.col.m32n8k16.f32.f32 {%f10626, %f10627, %f10628, %f10629, %f10630, %f10631, %f10632, %f10633}, {%r2, %r2, %r2, %r2, %r2, %r2, %r2, %r2}, {%r2, %r2, %r2, %r2, %r2, %r2, %r2, %r2}, {%f10618, %f10619, %f10620, %f10621, %f10622, %f10623, %f10624, %f10625};
	bar.warp.sync 	-1;
	wmma.mma.sync.aligned.row.col.m32n8k16.f32.f32 {%f10634, %f10635, %f10636, %f10637, %f10638, %f10639, %f10640, %f10641}, {%r2, %r2, %r2, %r2, %r2, %r2, %r2, %r2}, {%r2, %r2, %r2, %r2, %r2, %r2, %r2, %r2}, {%f10626, %f10627, %f10628, %f10629, %f10630, %f10631, %f10632, %f10633};
	bar.warp.sync 	-1;
	wmma.mma.sync.aligned.row.col.m32n8k16.f32.f32 {%f10642, %f10643, %f10644, %f10645, %f10646, %f10647, %f10648, %f10649}, {%r2, %r2, %r2, %r2, %r2, %r2, %r2, %r2}, {%r2, %r2, %r2, %r2, %r2, %r2, %r2, %r2}, {%f10634, %f10635, %f10636, %f10637, %f10638, %f10639, %f10640, %f10641};
	bar.warp.sync 	-1;
	wmma.mma.sync.aligned.row.col.m32n8k16.f32.f32 {%f10650, %f10651, %f10652, %f10653, %f10654, %f10655, %f10656, %f10657}, {%r2, %r2, %r2, %r2, %r2, %r2, %r2, %r2}, {%r2, %r2, %r2, %r2, %r2, %r2, %r2, %r2}, {%f10642, %f10643, %f10644, %f10645, %f10646, %f10647, %f10648, %f10649};
	bar.warp.sync 	-1;
	wmma.mma.sync.aligned.row.col.m32n8k16.f32.f32 {%f10658, %f10659, %f10660, %f10661, %f10662, %f10663, %f10664, %f10665}, {%r2, %r2, %r2, %r2, %r2, %r2, %r2, %r2}, {%r2, %r2, %r2, %r2, %r2, %r2, %r2, %r2}, {%f10650, %f10651, %f10652, %f10653, %f10654, %f10655, %f10656, %f10657};
	bar.warp.sync 	-1;
	wmma.mma.sync.aligned.row.col.m32n8k16.f32.f32 {%f10666, %f10667, %f10668, %f10669, %f10670, %f10671, %f10672, %f10673}, {%r2, %r2, %r2, %r2, %r2, %r2, %r2, %r2}, {%r2, %r2, %r2, %r2, %r2, %r2, %r2, %r2}, {%f10658, %f10659, %f10660, %f10661, %f10662, %f10663, %f10664, %f10665};
	bar.warp.sync 	-1;
	wmma.mma.sync.aligned.row.col.m32n8k16.f32.f32 {%f10674, %f10675, %f10676, %f10677, %f10678, %f10679, %f10680, %f10681}, {%r2, %r2, %r2, %r2, %r2, %r2, %r2, %r2}, {%r2, %r2, %r2, %r2, %r2, %r2, %r2, %r2}, {%f10666, %f10667, %f10668, %f10669, %f10670, %f10671, %f10672, %f10673};
	bar.warp.sync 	-1;
	wmma.mma.sync.aligned.row.col.m32n8k16.f32.f32 {%f10682, %f10683, %f10684, %f10685, %f10686, %f10687, %f10688, %f10689}, {%r2, %r2, %r2, %r2, %r2, %r2, %r2, %r2}, {%r2, %r2, %r2, %r2, %r2, %r2, %r2, %r2}, {%f10674, %f10675, %f10676, %f10677, %f10678, %f10679, %f10680, %f10681};
	bar.warp.sync 	-1;
	wmma.mma.sync.aligned.row.col.m32n8k16.f32.f32 {%f10690, %f10691, %f10692, %f10693, %f10694, %f10695, %f10696, %f10697}, {%r2, %r2, %r2, %r2, %r2, %r2, %r2, %r2}, {%r2, %r2, %r2, %r2, %r2, %r2, %r2, %r2}, {%f10682, %f10683, %f10684, %f10685, %f10686, %f10687, %f10688, %f10689};
	bar.warp.sync 	-1;
	wmma.mma.sync.aligned.row.col.m32n8k16.f32.f32 {%f10698, %f10699, %f10700, %f10701, %f10702, %f10703, %f10704, %f10705}, {%r2, %r2, %r2, %r2, %r2, %r2, %r2, %r2}, {%r2, %r2, %r2, %r2, %r2, %r2, %r2, %r2}, {%f10690, %f10691, %f10692, %f10693, %f10694, %f10695, %f10696, %f10697};
	bar.warp.sync 	-1;
	wmma.mma.sync.aligned.row.col.m32n8k16.f32.f32 {%f10706, %f10707, %f10708, %f10709, %f10710, %f10711, %f10712, %f10713}, {%r2, %r2, %r2, %r2, %r2, %r2, %r2, %r2}, {%r2, %r2, %r2, %r2, %r2, %r2, %r2, %r2}, {%f10698, %f10699, %f10700, %f10701, %f10702, %f10703, %f10704, %f10705};
	bar.warp.sync 	-1;
	wmma.mma.sync.aligned.row.col.m32n8k16.f32.f32 {%f10714, %f10715, %f10716, %f10717, %f10718, %f10719, %f10720, %f10721}, {%r2, %r2, %r2, %r2, %r2, %r2, %r2, %r2}, {%r2, %r2, %r2, %r2, %r2, %r2, %r2, %r2}, {%f10706, %f10707, %f10708, %f10709, %f10710, %f10711, %f10712, %f10713};
	bar.warp.sync 	-1;
	wmma.mma.sync.aligned.row.col.m32n8k16.f32.f32 {%f10722, %f10723, %f10724, %f10725, %f10726, %f10727, %f10728, %f10729}, {%r2, %r2, %r2, %r2, %r2, %r2, %r2, %r2}, {%r2, %r2, %r2, %r2, %r2, %r2, %r2, %r2}, {%f10714, %f10715, %f10716, %f10717, %f10718, %f10719, %f10720, %f10721};
	bar.warp.sync 	-1;
	wmma.mma.sync.aligned.row.col.m32n8k16.f32.f32 {%f10730, %f10731, %f10732, %f10733, %f10734, %f10735, %f10736, %f10737}, {%r2, %r2, %r2, %r2, %r2, %r2, %r2, %r2}, {%r2, %r2, %r2, %r2, %r2, %r2, %r2, %r2}, {%f10722, %f10723, %f10724, %f10725, %f10726, %f10727, %f10728, %f10729};
	bar.warp.sync 	-1;
	wmma.mma.sync.aligned.row.col.m32n8k16.f32.f32 {%f10738, %f10739, %f10740, %f10741, %f10742, %f10743, %f10744, %f10745}, {%r2, %r2, %r2, %r2, %r2, %r2, %r2, %r2}, {%r2, %r2, %r2, %r2, %r2, %r2, %r2, %r2}, {%f10730, %f10731, %f10732, %f10733, %f10734, %f10735, %f10736, %f10737};
	bar.warp.sync 	-1;
	wmma.mma.sync.aligned.row.col.m32n8k16.f32.f32 {%f10746, %f10747, %f10748, %f10749, %f10750, %f10751, %f10752, %f10753}, {%r2, %r2, %r2, %r2, %r2, %r2, %r2, %r2}, {%r2, %r2, %r2, %r2, %r2, %r2, %r2, %r2}, {%f10738, %f10739, %f10740, %f10741, %f10742, %f10743, %f10744, %f10745};
	bar.warp.sync 	-1;
	wmma.mma.sync.aligned.row.col.m32n8k16.f32.f32 {%f10754, %f10755, %f10756, %f10757, %f10758, %f10759, %f10760, %f10761}, {%r2, %r2, %r2, %r2, %r2, %r2, %r2, %r2}, {%r2, %r2, %r2, %r2, %r2, %r2, %r2, %r2}, {%f10746, %f10747, %f10748, %f10749, %f10750, %f10751, %f10752, %f10753};
	bar.warp.sync 	-1;
	wmma.mma.sync.aligned.row.col.m32n8k16.f32.f32 {%f10762, %f10763, %f10764, %f10765, %f10766, %f10767, %f10768, %f10769}, {%r2, %r2, %r2, %r2, %r2, %r2, %r2, %r2}, {%r2, %r2, %r2, %r2, %r2, %r2, %r2, %r2}, {%f10754, %f10755, %f10756, %f10757, %f10758, %f10759, %f10760, %f10761};
	bar.warp.sync 	-1;
	wmma.mma.sync.aligned.row.col.m32n8k16.f32.f32 {%f10770, %f10771, %f10772, %f10773, %f10774, %f10775, %f10776, %f10777}, {%r2, %r2, %r2, %r2, %r2, %r2, %r2, %r2}, {%r2, %r2, %r2, %r2, %r2, %r2, %r2, %r2}, {%f10762, %f10763, %f10764, %f10765, %f10766, %f10767, %f10768, %f10769};
	bar.warp.sync 	-1;
	wmma.mma.sync.aligned.row.col.m32n8k16.f32.f32 {%f10778, %f10779, %f10780, %f10781, %f10782, %f10783, %f10784, %f10785}, {%r2, %r2, %r2, %r2, %r2, %r2, %r2, %r2}, {%r2, %r2, %r2, %r2, %r2, %r2, %r2, %r2}, {%f10770, %f10771, %f10772, %f10773, %f10774, %f10775, %f10776, %f10777};
	bar.warp.sync 	-1;
	wmma.mma.sync.aligned.row.col.m32n8k16.f32.f32 {%f10786, %f10787, %f10788, %f10789, %f10790, %f10791, %f10792, %f10793}, {%r2, %r2, %r2, %r2, %r2, %r2, %r2, %r2}, {%r2, %r2, %r2, %r2, %r2, %r2, %r2, %r2}, {%f10778, %f10779, %f10780, %f10781, %f10782, %f10783, %f10784, %f10785};
	bar.warp.sync 	-1;
	wmma.mma.sync.aligned.row.col.m32n8k16.f32.f32 {%f10794, %f10795, %f10796, %f10797, %f10798, %f10799, %f10800, %f10801}, {%r2, %r2, %r2, %r2, %r2, %r2, %r2, %r2}, {%r2, %r2, %r2, %r2, %r2, %r2, %r2, %r2}, {%f10786, %f10787, %f10788, %f10789, %f10790, %f10791, %f10792, %f10793};
	bar.warp.sync 	-1;
	wmma.mma.sync.aligned.row.col.m32n8k16.f32.f32 {%f10802, %f10803, %f10804, %f10805, %f10806, %f10807, %f10808, %f10809}, {%r2, %r2, %r2, %r2, %r2, %r2, %r2, %r2}, {%r2, %r2, %r2, %r2, %r2, %r2, %r2, %r2}, {%f10794, %f10795, %f10796, %f10797, %f10798, %f10799, %f10800, %f10801};
	bar.warp.sync 	-1;
	wmma.mma.sync.aligned.row.col.m32n8k16.f32.f32 {%f10810, %f10811, %f10812, %f10813, %f10814, %f10815, %f10816, %f10817}, {%r2, %r2, %r2, %r2, %r2, %r2, %r2, %r2}, {%r2, %r2, %r2, %r2, %r2, %r2, %r2, %r2}, {%f10802, %f10803, %f10804, %f10805, %f10806, %f10807, %f10808, %f10809};
	bar.warp.sync 	-1;
	wmma.mma.sync.aligned.row.col.m32n8k16.f32.f32 {%f10818, %f10819, %f10820, %f10821, %f10822, %f10823, %f10824, %f10825}, {%r2, %r2, %r2, %r2, %r2, %r2, %r2, %r2}, {%r2, %r2, %r2, %r2, %r2, %r2, %r2, %r2}, {%f10810, %f10811, %f10812, %f10813, %f10814, %f10815, %f10816, %f10817};
	bar.warp.sync 	-1;
	wmma.mma.sync.aligned.row.col.m32n8k16.f32.f32 {%f10826, %f10827, %f10828, %f10829, %f10830, %f10831, %f10832, %f10833}, {%r2, %r2, %r2, %r2, %r2, %r2, %r2, %r2}, {%r2, %r2, %r2, %r2, %r2, %r2, %r2, %r2}, {%f10818, %f10819, %f10820, %f10821, %f10822, %f10823, %f10824, %f10825};
	bar.warp.sync 	-1;
	wmma.mma.sync.aligned.row.col.m32n8k16.f32.f32 {%f10834, %f10835, %f10836, %f10837, %f10838, %f10839, %f10840, %f10841}, {%r2, %r2, %r2, %r2, %r2, %r2, %r2, %r2}, {%r2, %r2, %r2, %r2, %r2, %r2, %r2, %r2}, {%f10826, %f10827, %f10828, %f10829, %f10830, %f10831, %f10832, %f10833};
	bar.warp.sync 	-1;
	wmma.mma.sync.aligned.row.col.m32n8k16.f32.f32 {%f10842, %f10843, %f10844, %f10845, %f10846, %f10847, %f10848, %f10849}, {%r2, %r2, %r2, %r2, %r2, %r2, %r2, %r2}, {%r2, %r2, %r2, %r2, %r2, %r2, %r2, %r2}, {%f10834, %f10835, %f10836, %f10837, %f10838, %f10839, %f10840, %f10841};
	bar.warp.sync 	-1;
	wmma.mma.sync.aligned.row.col.m32n8k16.f32.f32 {%f10850, %f10851, %f10852, %f10853, %f10854, %f10855, %f10856, %f10857}, {%r2, %r2, %r2, %r2, %r2, %r2, %r2, %r2}, {%r2, %r2, %r2, %r2, %r2, %r2, %r2, %r2}, {%f10842, %f10843, %f10844, %f10845, %f10846, %f10847, %f10848, %f10849};
	bar.warp.sync 	-1;
	wmma.mma.sync.aligned.row.col.m32n8k16.f32.f32 {%f10858, %f10859, %f10860, %f10861, %f10862, %f10863, %f10864, %f10865}, {%r2, %r2, %r2, %r2, %r2, %r2, %r2, %r2}, {%r2, %r2, %r2, %r2, %r2, %r2, %r2, %r2}, {%f10850, %f10851, %f10852, %f10853, %f10854, %f10855, %f10856, %f10857};
	bar.warp.sync 	-1;
	wmma.mma.sync.aligned.row.col.m32n8k16.f32.f32 {%f10866, %f10867, %f10868, %f10869, %f10870, %f10871, %f10872, %f10873}, {%r2, %r2, %r2, %r2, %r2, %r2, %r2, %r2}, {%r2, %r2, %r2, %r2, %r2, %r2, %r2, %r2}, {%f10858, %f10859, %f10860, %f10861, %f10862, %f10863, %f10864, %f10865};
	bar.warp.sync 	-1;
	wmma.mma.sync.aligned.row.col.m32n8k16.f32.f32 {%f10874, %f10875, %f10876, %f10877, %f10878, %f10879, %f10880, %f10881}, {%r2, %r2, %r2, %r2, %r2, %r2, %r2, %r2}, {%r2, %r2, %r2, %r2, %r2, %r2, %r2, %r2}, {%f10866, %f10867, %f10868, %f10869, %f10870, %f10871, %f10872, %f10873};
	bar.warp.sync 	-1;
	wmma.mma.sync.aligned.row.col.m32n8k16.f32.f32 {%f10882, %f10883, %f10884, %f10885, %f10886, %f10887, %f10888, %f10889}, {%r2, %r2, %r2, %r2, %r2, %r2, %r2, %r2}, {%r2, %r2, %r2, %r2, %r2, %r2, %r2, %r2}, {%f10874, %f10875, %f10876, %f10877, %f10878, %f10879, %f10880, %f10881};
	bar.warp.sync 	-1;
	wmma.mma.sync.aligned.row.col.m32n8k16.f32.f32 {%f10890, %f10891, %f10892, %f10893, %f10894, %f10895, %f10896, %f10897}, {%r2, %r2, %r2, %r2, %r2, %r2, %r2, %r2}, {%r2, %r2, %r2, %r2, %r2, %r2, %r2, %r2}, {%f10882, %f10883, %f10884, %f10885, %f10886, %f10887, %f10888, %f10889};
	bar.warp.sync 	-1;
	wmma.mma.sync.aligned.row.col.m32n8k16.f32.f32 {%f10898, %f10899, %f10900, %f10901, %f10902, %f10903, %f10904, %f10905}, {%r2, %r2, %r2, %r2, %r2, %r2, %r2, %r2}, {%r2, %r2, %r2, %r2, %r2, %r2, %r2, %r2}, {%f10890, %f10891, %f10892, %f10893, %f10894, %f10895, %f10896, %f10897};
	bar.warp.sync 	-1;
	wmma.mma.sync.aligned.row.col.m32n8k16.f32.f32 {%f10906, %f10907, %f10908, %f10909, %f10910, %f10911, %f10912, %f10913}, {%r2, %r2, %r2, %r2, %r2, %r2, %r2, %r2}, {%r2, %r2, %r2, %r2, %r2, %r2, %r2, %r2}, {%f10898, %f10899, %f10900, %f10901, %f10902, %f10903, %f10904, %f10905};
	bar.warp.sync 	-1;
	wmma.mma.sync.aligned.row.col.m32n8k16.f32.f32 {%f10914, %f10915, %f10916, %f10917, %f10918, %f10919, %f10920, %f10921}, {%r2, %r2, %r2, %r2, %r2, %r2, %r2, %r2}, {%r2, %r2, %r2, %r2, %r2, %r2, %r2, %r2}, {%f10906, %f10907, %f10908, %f10909, %f10910, %f10911, %f10912, %f10913};
	bar.warp.sync 	-1;
	wmma.mma.sync.aligned.row.col.m32n8k16.f32.f32 {%f10922, %f10923, %f10924, %f10925, %f10926, %f10927, %f10928, %f10929}, {%r2, %r2, %r2, %r2, %r2, %r2, %r2, %r2}, {%r2, %r2, %r2, %r2, %r2, %r2, %r2, %r2}, {%f10914, %f10915, %f10916, %f10917, %f10918, %f10919, %f10920, %f10921};
	bar.warp.sync 	-1;
	wmma.mma.sync.aligned.row.col.m32n8k16.f32.f32 {%f10930, %f10931, %f10932, %f10933, %f10934, %f10935, %f10936, %f10937}, {%r2, %r2, %r2, %r2, %r2, %r2, %r2, %r2}, {%r2, %r2, %r2, %r2, %r2, %r2, %r2, %r2}, {%f10922, %f10923, %f10924, %f10925, %f10926, %f10927, %f10928, %f10929};
	bar.warp.sync 	-1;
	wmma.mma.sync.aligned.row.col.m32n8k16.f32.f32 {%f10938, %f10939, %f10940, %f10941, %f10942, %f10943, %f10944, %f10945}, {%r2, %r2, %r2, %r2, %r2, %r2, %r2, %r2}, {%r2, %r2, %r2, %r2, %r2, %r2, %r2, %r2}, {%f10930, %f10931, %f10932, %f10933, %f10934, %f10935, %f10936, %f10937};
	bar.warp.sync 	-1;
	wmma.mma.sync.aligned.row.col.m32n8k16.f32.f32 {%f10946, %f10947, %f10948, %f10949, %f10950, %f10951, %f10952, %f10953}, {%r2, %r2, %r2, %r2, %r2, %r2, %r2, %r2}, {%r2, %r2, %r2, %r2, %r2, %r2, %r2, %r2}, {%f10938, %f10939, %f10940, %f10941, %f10942, %f10943, %f10944, %f10945};
	bar.warp.sync 	-1;
	wmma.mma.sync.aligned.row.col.m32n8k16.f32.f32 {%f10954, %f10955, %f10956, %f10957, %f10958, %f10959, %f10960, %f10961}, {%r2, %r2, %r2, %r2, %r2, %r2, %r2, %r2}, {%r2, %r2, %r2, %r2, %r2, %r2, %r2, %r2}, {%f10946, %f10947, %f10948, %f10949, %f10950, %f10951, %f10952, %f10953};
	bar.warp.sync 	-1;
	wmma.mma.sync.aligned.row.col.m32n8k16.f32.f32 {%f10962, %f10963, %f10964, %f10965, %f10966, %f10967, %f10968, %f10969}, {%r2, %r2, %r2, %r2, %r2, %r2, %r2, %r2}, {%r2, %r2, %r2, %r2, %r2, %r2, %r2, %r2}, {%f10954, %f10955, %f10956, %f10957, %f10958, %f10959, %f10960, %f10961};
	bar.warp.sync 	-1;
	wmma.mma.sync.aligned.row.col.m32n8k16.f32.f32 {%f10970, %f10971, %f10972, %f10973, %f10974, %f10975, %f10976, %f10977}, {%r2, %r2, %r2, %r2, %r2, %r2, %r2, %r2}, {%r2, %r2, %r2, %r2, %r2, %r2, %r2, %r2}, {%f10962, %f10963, %f10964, %f10965, %f10966, %f10967, %f10968, %f10969};
	bar.warp.sync 	-1;
	wmma.mma.sync.aligned.row.col.m32n8k16.f32.f32 {%f10978, %f10979, %f10980, %f10981, %f10982, %f10983, %f10984, %f10985}, {%r2, %r2, %r2, %r2, %r2, %r2, %r2, %r2}, {%r2, %r2, %r2, %r2, %r2, %r2, %r2, %r2}, {%f10970, %f10971, %f10972, %f10973, %f10974, %f10975, %f10976, %f10977};
	bar.warp.sync 	-1;
	wmma.mma.sync.aligned.row.col.m32n8k16.f32.f32 {%f10986, %f10987, %f10988, %f10989, %f10990, %f10991, %f10992, %f10993}, {%r2, %r2, %r2, %r2, %r2, %r2, %r2, %r2}, {%r2, %r2, %r2, %r2, %r2, %r2, %r2, %r2}, {%f10978, %f10979, %f10980, %f10981, %f10982, %f10983, %f10984, %f10985};
	bar.warp.sync 	-1;
	wmma.mma.sync.aligned.row.col.m32n8k16.f32.f32 {%f10994, %f10995, %f10996, %f10997, %f10998, %f10999, %f11000, %f11001}, {%r2, %r2, %r2, %r2, %r2, %r2, %r2, %r2}, {%r2, %r2, %r2, %r2, %r2, %r2, %r2, %r2}, {%f10986, %f10987, %f10988, %f10989, %f10990, %f10991, %f10992, %f10993};
	bar.warp.sync 	-1;
	wmma.mma.sync.aligned.row.col.m32n8k16.f32.f32 {%f11002, %f11003, %f11004, %f11005, %f11006, %f11007, %f11008, %f11009}, {%r2, %r2, %r2, %r2, %r2, %r2, %r2, %r2}, {%r2, %r2, %r2, %r2, %r2, %r2, %r2, %r2}, {%f10994, %f10995, %f10996, %f10997, %f10998, %f10999, %f11000, %f11001};
	bar.warp.sync 	-1;
	wmma.mma.sync.aligned.row.col.m32n8k16.f32.f32 {%f11010, %f11011, %f11012, %f11013, %f11014, %f11015, %f11016, %f11017}, {%r2, %r2, %r2, %r2, %r2, %r2, %r2, %r2}, {%r2, %r2, %r2, %r2, %r2, %r2, %r2, %r2}, {%f11002, %f11003, %f11004, %f11005, %f11006, %f11007, %f11008, %f11009};
	bar.warp.sync 	-1;
	wmma.mma.sync.aligned.row.col.m32n8k16.f32.f32 {%f11018, %f11019, %f11020, %f11021, %f11022, %f11023, %f11024, %f11025}, {%r2, %r2, %r2, %r2, %r2, %r2, %r2, %r2}, {%r2, %r2, %r2, %r2, %r2, %r2, %r2, %r2}, {%f11010, %f11011, %f11012, %f11013, %f11014, %f11015, %f11016, %f11017};
	bar.warp.sync 	-1;
	wmma.mma.sync.aligned.row.col.m32n8k16.f32.f32 {%f11026, %f11027, %f11028, %f11029, %f11030, %f11031, %f11032, %f11033}, {%r2, %r2, %r2, %r2, %r2, %r2, %r2, %r2}, {%r2, %r2, %r2, %r2, %r2, %r2, %r2, %r2}, {%f11018, %f11019, %f11020, %f11021, %f11022, %f11023, %f11024, %f11025};
	bar.warp.sync 	-1;
	wmma.mma.sync.aligned.row.col.m32n8k16.f32.f32 {%f11034, %f11035, %f11036, %f11037, %f11038, %f11039, %f11040, %f11041}, {%r2, %r2, %r2, %r2, %r2, %r2, %r2, %r2}, {%r2, %r2, %r2, %r2, %r2, %r2, %r2, %r2}, {%f11026, %f11027, %f11028, %f11029, %f11030, %f11031, %f11032, %f11033};
	bar.warp.sync 	-1;
	wmma.mma.sync.aligned.row.col.m32n8k16.f32.f32 {%f11042, %f11043, %f11044, %f11045, %f11046, %f11047, %f11048, %f11049}, {%r2, %r2, %r2, %r2, %r2, %r2, %r2, %r2}, {%r2, %r2, %r2, %r2, %r2, %r2, %r2, %r2}, {%f11034, %f11035, %f11036, %f11037, %f11038, %f11039, %f11040, %f11041};
	bar.warp.sync 	-1;
	wmma.mma.sync.aligned.row.col.m32n8k16.f32.f32 {%f11050, %f11051, %f11052, %f11053, %f11054, %f11055, %f11056, %f11057}, {%r2, %r2, %r2, %r2, %r2, %r2, %r2, %r2}, {%r2, %r2, %r2, %r2, %r2, %r2, %r2, %r2}, {%f11042, %f11043, %f11044, %f11045, %f11046, %f11047, %f11048, %f11049};
	bar.warp.sync 	-1;
	wmma.mma.sync.aligned.row.col.m32n8k16.f32.f32 {%f11058, %f11059, %f11060, %f11061, %f11062, %f11063, %f11064, %f11065}, {%r2, %r2, %r2, %r2, %r2, %r2, %r2, %r2}, {%r2, %r2, %r2, %r2, %r2, %r2, %r2, %r2}, {%f11050, %f11051, %f11052, %f11053, %f11054, %f11055, %f11056, %f11057};
	bar.warp.sync 	-1;
	wmma.mma.sync.aligned.row.col.m32n8k16.f32.f32 {%f11066, %f11067, %f11068, %f11069, %f11070, %f11071, %f11072, %f11073}, {%r2, %r2, %r2, %r2, %r2, %r2, %r2, %r2}, {%r2, %r2, %r2, %r2, %r2, %r2, %r2, %r2}, {%f11058, %f11059, %f11060, %f11061, %f11062, %f11063, %f11064, %f11065};
	bar.warp.sync 	-1;
	wmma.mma.sync.aligned.row.col.m32n8k16.f32.f32 {%f11074, %f11075, %f11076, %f11077, %f11078, %f11079, %f11080, %f11081}, {%r2, %r2, %r2, %r2, %r2, %r2, %r2, %r2}, {%r2, %r2, %r2, %r2, %r2, %r2, %r2, %r2}, {%f11066, %f11067, %f11068, %f11069, %f11070, %f11071, %f11072, %f11073};
	bar.warp.sync 	-1;
	wmma.mma.sync.aligned.row.col.m32n8k16.f32.f32 {%f11082, %f11083, %f11084, %f11085, %f11086, %f11087, %f11088, %f11089}, {%r2, %r2, %r2, %r2, %r2, %r2, %r2, %r2}, {%r2, %r2, %r2, %r2, %r2, %r2, %r2, %r2}, {%f11074, %f11075, %f11076, %f11077, %f11078, %f11079, %f11080, %f11081};
	bar.warp.sync 	-1;
	wmma.mma.sync.aligned.row.col.m32n8k16.f32.f32 {%f11090, %f11091, %f11092, %f11093, %f11094, %f11095, %f11096, %f11097}, {%r2, %r2, %r2, %r2, %r2, %r2, %r2, %r2}, {%r2, %r2, %r2, %r2, %r2, %r2, %r2, %r2}, {%f11082, %f11083, %f11084, %f11085, %f11086, %f11087, %f11088, %f11089};
	bar.warp.sync 	-1;
	wmma.mma.sync.aligned.row.col.m32n8k16.f32.f32 {%f11098, %f11099, %f11100, %f11101, %f11102, %f11103, %f11104, %f11105}, {%r2, %r2, %r2, %r2, %r2, %r2, %r2, %r2}, {%r2, %r2, %r2, %r2, %r2, %r2, %r2, %r2}, {%f11090, %f11091, %f11092, %f11093, %f11094, %f11095, %f11096, %f11097};
	bar.warp.sync 	-1;
	wmma.mma.sync.aligned.row.col.m32n8k16.f32.f32 {%f11106, %f11107, %f11108, %f11109, %f11110, %f11111, %f11112, %f11113}, {%r2, %r2, %r2, %r2, %r2, %r2, %r2, %r2}, {%r2, %r2, %r2, %r2, %r2, %r2, %r2, %r2}, {%f11098, %f11099, %f11100, %f11101, %f11102, %f11103, %f11104, %f11105};
	bar.warp.sync 	-1;
	wmma.mma.sync.aligned.row.col.m32n8k16.f32.f32 {%f11114, %f11115, %f11116, %f11117, %f11118, %f11119, %f11120, %f11121}, {%r2, %r2, %r2, %r2, %r2, %r2, %r2, %r2}, {%r2, %r2, %r2, %r2, %r2, %r2, %r2, %r2}, {%f11106, %f11107, %f11108, %f11109, %f11110, %f11111, %f11112, %f11113};
	bar.warp.sync 	-1;
	wmma.mma.sync.aligned.row.col.m32n8k16.f32.f32 {%f11122, %f11123, %f11124, %f11125, %f11126, %f11127, %f11128, %f11129}, {%r2, %r2, %r2, %r2, %r2, %r2, %r2, %r2}, {%r2, %r2, %r2, %r2, %r2, %r2, %r2, %r2}, {%f11114, %f11115, %f11116, %f11117, %f11118, %f11119, %f11120, %f11121};
	bar.warp.sync 	-1;
	wmma.mma.sync.aligned.row.col.m32n8k16.f32.f32 {%f11130, %f11131, %f11132, %f11133, %f11134, %f11135, %f11136, %f11137}, {%r2, %r2, %r2, %r2, %r2, %r2, %r2, %r2}, {%r2, %r2, %r2, %r2, %r2, %r2, %r2, %r2}, {%f11122, %f11123, %f11124, %f11125, %f11126, %f11127, %f11128, %f11129};
	bar.warp.sync 	-1;
	wmma.mma.sync.aligned.row.col.m32n8k16.f32.f32 {%f11138, %f11139, %f11140, %f11141, %f11142, %f11143, %f11144, %f11145}, {%r2, %r2, %r2, %r2, %r2, %r2, %r2, %r2}, {%r2, %r2, %r2, %r2, %r2, %r2, %r2, %r2}, {%f11130, %f11131, %f11132, %f11133, %f11134, %f11135, %f11136, %f11137};
	bar.warp.sync 	-1;
	wmma.mma.sync.aligned.row.col.m32n8k16.f32.f32 {%f11146, %f11147, %f11148, %f11149, %f11150, %f11151, %f11152, %f11153}, {%r2, %r2, %r2, %r2, %r2, %r2, %r2, %r2}, {%r2, %r2, %r2, %r2, %r2, %r2, %r2, %r2}, {%f11138, %f11139, %f11140, %f11141, %f11142, %f11143, %f11144, %f11145};
	bar.warp.sync 	-1;
	wmma.mma.sync.aligned.row.col.m32n8k16.f32.f32 {%f11154, %f11155, %f11156, %f11157, %f11158, %f11159, %f11160, %f11161}, {%r2, %r2, %r2, %r2, %r2, %r2, %r2, %r2}, {%r2, %r2, %r2, %r2, %r2, %r2, %r2, %r2}, {%f11146, %f11147, %f11148, %f11149, %f11150, %f11151, %f11152, %f11153};
	bar.warp.sync 	-1;
	wmma.mma.sync.aligned.row.col.m32n8k16.f32.f32 {%f11162, %f11163, %f11164, %f11165, %f11166, %f11167, %f11168, %f11169}, {%r2, %r2, %r2, %r2, %r2, %r2, %r2, %r2}, {%r2, %r2, %r2, %r2, %r2, %r2, %r2, %r2}, {%f11154, %f11155, %f11156, %f11157, %f11158, %f11159, %f11160, %f11161};
	bar.warp.sync 	-1;
	wmma.mma.sync.aligned.row.col.m32n8k16.f32.f32 {%f11170, %f11171, %f11172, %f11173, %f11174, %f11175, %f11176, %f11177}, {%r2, %r2, %r2, %r2, %r2, %r2, %r2, %r2}, {%r2, %r2, %r2, %r2, %r2, %r2, %r2, %r2}, {%f11162, %f11163, %f11164, %f11165, %f11166, %f11167, %f11168, %f11169};
	bar.warp.sync 	-1;
	wmma.mma.sync.aligned.row.col.m32n8k16.f32.f32 {%f11178, %f11179, %f11180, %f11181, %f11182, %f11183, %f11184, %f11185}, {%r2, %r2, %r2, %r2, %r2, %r2, %r2, %r2}, {%r2, %r2, %r2, %r2, %r2, %r2, %r2, %r2}, {%f11170, %f11171, %f11172, %f11173, %f11174, %f11175, %f11176, %f11177};
	bar.warp.sync 	-1;
	wmma.mma.sync.aligned.row.col.m32n8k16.f32.f32 {%f11186, %f11187, %f11188, %f11189, %f11190, %f11191, %f11192, %f11193}, {%r2, %r2, %r2, %r2, %r2, %r2, %r2, %r2}, {%r2, %r2, %r2, %r2, %r2, %r2, %r2, %r2}, {%f11178, %f11179, %f11180, %f11181, %f11182, %f11183, %f11184, %f11185};
	bar.warp.sync 	-1;
	wmma.mma.sync.aligned.row.col.m32n8k16.f32.f32 {%f11194, %f11195, %f11196, %f11197, %f11198, %f11199, %f11200, %f11201}, {%r2, %r2, %r2, %r2, %r2, %r2, %r2, %r2}, {%r2, %r2, %r2, %r2, %r2, %r2, %r2, %r2}, {%f11186, %f11187, %f11188, %f11189, %f11190, %f11191, %f11192, %f11193};
	bar.warp.sync 	-1;
	wmma.mma.sync.aligned.row.col.m32n8k16.f32.f32 {%f11202, %f11203, %f11204, %f11205, %f11206, %f11207, %f11208, %f11209}, {%r2, %r2, %r2, %r2, %r2, %r2, %r2, %r2}, {%r2, %r2, %r2, %r2, %r2, %r2, %r2, %r2}, {%f11194, %f11195, %f11196, %f11197, %f11198, %f11199, %f11200, %f11201};
	bar.warp.sync 	-1;
	wmma.mma.sync.aligned.row.col.m32n8k16.f32.f32 {%f11210, %f11211, %f11212, %f11213, %f11214, %f11215, %f11216, %f11217}, {%r2, %r2, %r2, %r2, %r2, %r2, %r2, %r2}, {%r2, %r2, %r2, %r2, %r2, %r2, %r2, %r2}, {%f11202, %f11203, %f11204, %f11205, %f11206, %f11207, %f11208, %f11209};
	bar.warp.sync 	-1;
	wmma.mma.sync.aligned.row.col.m32n8k16.f32.f32 {%f11218, %f11219, %f11220, %f11221, %f11222, %f11223, %f11224, %f11225}, {%r2, %r2, %r2, %r2, %r2, %r2, %r2, %r2}, {%r2, %r2, %r2, %r2, %r2, %r2, %r2, %r2}, {%f11210, %f11211, %f11212, %f11213, %f11214, %f11215, %f11216, %f11217};
	bar.warp.sync 	-1;
	wmma.mma.sync.aligned.row.col.m32n8k16.f32.f32 {%f11226, %f11227, %f11228, %f11229, %f11230, %f11231, %f11232, %f11233}, {%r2, %r2, %r2, %r2, %r2, %r2, %r2, %r2}, {%r2, %r2, %r2, %r2, %r2, %r2, %r2, %r2}, {%f11218, %f11219, %f11220, %f11221, %f11222, %f11223, %f11224, %f11225};
	bar.warp.sync 	-1;
	wmma.mma.sync.aligned.row.col.m32n8k16.f32.f32 {%f11234, %f11235, %f11236, %f11237, %f11238, %f11239, %f11240, %f11241}, {%r2, %r2, %r2, %r2, %r2, %r2, %r2, %r2}, {%r2, %r2, %r2, %r2, %r2, %r2, %r2, %r2}, {%f11226, %f11227, %f11228, %f11229, %f11230, %f11231, %f11232, %f11233};
	bar.warp.sync 	-1;
	wmma.mma.sync.aligned.row.col.m32n8k16.f32.f32 {%f11242, %f11243, %f11244, %f11245, %f11246, %f11247, %f11248, %f11249}, {%r2, %r2, %r2, %r2, %r2, %r2, %r2, %r2}, {%r2, %r2, %r2, %r2, %r2, %r2, %r2, %r2}, {%f11234, %f11235, %f11236, %f11237, %f11238, %f11239, %f11240, %f11241};
	bar.warp.sync 	-1;
	wmma.mma.sync.aligned.row.col.m32n8k16.f32.f32 {%f11250, %f11251, %f11252, %f11253, %f11254, %f11255, %f11256, %f11257}, {%r2, %r2, %r2, %r2, %r2, %r2, %r2, %r2}, {%r2, %r2, %r2, %r2, %r2, %r2, %r2, %r2}, {%f11242, %f11243, %f11244, %f11245, %f11246, %f11247, %f11248, %f11249};
	bar.warp.sync 	-1;
	wmma.mma.sync.aligned.row.col.m32n8k16.f32.f32 {%f11258, %f11259, %f11260, %f11261, %f11262, %f11263, %f11264, %f11265}, {%r2, %r2, %r2, %r2, %r2, %r2, %r2, %r2}, {%r2, %r2, %r2, %r2, %r2, %r2, %r2, %r2}, {%f11250, %f11251, %f11252, %f11253, %f11254, %f11255, %f11256, %f11257};
	bar.warp.sync 	-1;
	wmma.mma.sync.aligned.row.col.m32n8k16.f32.f32 {%f11266, %f11267, %f11268, %f11269, %f11270, %f11271, %f11272, %f11273}, {%r2, %r2, %r2, %r2, %r2, %r2, %r2, %r2}, {%r2, %r2, %r2, %r2, %r2, %r2, %r2, %r2}, {%f11258, %f11259, %f11260, %f11261, %f11262, %f11263, %f11264, %f11265};
	bar.warp.sync 	-1;
	wmma.mma.sync.aligned.row.col.m32n8k16.f32.f32 {%f11274, %f11275, %f11276, %f11277, %f11278, %f11279, %f11280, %f11281}, {%r2, %r2, %r2, %r2, %r2, %r2, %r2, %r2}, {%r2, %r2, %r2, %r2, %r2, %r2, %r2, %r2}, {%f11266, %f11267, %f11268, %f11269, %f11270, %f11271, %f11272, %f11273};
	bar.warp.sync 	-1;
	wmma.mma.sync.aligned.row.col.m32n8k16.f32.f32 {%f11282, %f11283, %f11284, %f11285, %f11286, %f11287, %f11288, %f11289}, {%r2, %r2, %r2, %r2, %r2, %r2, %r2, %r2}, {%r2, %r2, %r2, %r2, %r2, %r2, %r2, %r2}, {%f11274, %f11275, %f11276, %f11277, %f11278, %f11279, %f11280, %f11281};
	bar.warp.sync 	-1;
	wmma.mma.sync.aligned.row.col.m32n8k16.f32.f32 {%f11290, %f11291, %f11292, %f11293, %f11294, %f11295, %f11296, %f11297}, {%r2, %r2, %r2, %r2, %r2, %r2, %r2, %r2}, {%r2, %r2, %r2, %r2, %r2, %r2, %r2, %r2}, {%f11282, %f11283, %f11284, %f11285, %f11286, %f11287, %f11288, %f11289};
	bar.warp.sync 	-1;
	wmma.mma.sync.aligned.row.col.m32n8k16.f32.f32 {%f11298, %f11299, %f11300, %f11301, %f11302, %f11303, %f11304, %f11305}, {%r2, %r2, %r2, %r2, %r2, %r2, %r2, %r2}, {%r2, %r2, %r2, %r2, %r2, %r2, %r2, %r2}, {%f11290, %f11291, %f11292, %f11293, %f11294, %f11295, %f11296, %f11297};
	bar.warp.sync 	-1;
	wmma.mma.sync.aligned.row.col.m32n8k16.f32.f32 {%f11306, %f11307, %f11308, %f11309, %f11310, %f11311, %f11312, %f11313}, {%r2, %r2, %r2, %r2, %r2, %r2, %r2, %r2}, {%r2, %r2, %r2, %r2, %r2, %r2, %r2, %r2}, {%f11298, %f11299, %f11300, %f11301, %f11302, %f11303, %f11304, %f11305};
	bar.warp.sync 	-1;
	wmma.mma.sync.aligned.row.col.m32n8k16.f32.f32 {%f11314, %f11315, %f11316, %f11317, %f11318, %f11319, %f11320, %f11321}, {%r2, %r2, %r2, %r2, %r2, %r2, %r2, %r2}, {%r2, %r2, %r2, %r2, %r2, %r2, %r2, %r2}, {%f11306, %f11307, %f11308, %f11309, %f11310, %f11311, %f11312, %f11313};
	bar.warp.sync 	-1;
	wmma.mma.sync.aligned.row.col.m32n8k16.f32.f32 {%f11322, %f11323, %f11324, %f11325, %f11326, %f11327, %f11328, %f11329}, {%r2, %r2, %r2, %r2, %r2, %r2, %r2, %r2}, {%r2, %r2, %r2, %r2, %r2, %r2, %r2, %r2}, {%f11314, %f11315, %f11316, %f11317, %f11318, %f11319, %f11320, %f11321};
	bar.warp.sync 	-1;
	wmma.mma.sync.aligned.row.col.m32n8k16.f32.f32 {%f11330, %f11331, %f11332, %f11333, %f11334, %f11335, %f11336, %f11337}, {%r2, %r2, %r2, %r2, %r2, %r2, %r2, %r2}, {%r2, %r2, %r2, %r2, %r2, %r2, %r2, %r2}, {%f11322, %f11323, %f11324, %f11325, %f11326, %f11327, %f11328, %f11329};
	bar.warp.sync 	-1;
	wmma.mma.sync.aligned.row.col.m32n8k16.f32.f32 {%f11338, %f11339, %f11340, %f11341, %f11342, %f11343, %f11344, %f11345}, {%r2, %r2, %r2, %r2, %r2, %r2, %r2, %r2}, {%r2, %r2, %r2, %r2, %r2, %r2, %r2, %r2}, {%f11330, %f11331, %f11332, %f11333, %f11334, %f11335, %f11336, %f11337};
	bar.warp.sync 	-1;
	wmma.mma.sync.aligned.row.col.m32n8k16.f32.f32 {%f11346, %f11347, %f11348, %f11349, %f11350, %f11351, %f11352, %f11353}, {%r2, %r2, %r2, %r2, %r2, %r2, %r2, %r2}, {%r2, %r2, %r2, %r2, %r2, %r2, %r2, %r2}, {%f11338, %f11339, %f11340, %f11341, %f11342, %f11343, %f11344, %f11345};
	bar.warp.sync 	-1;
	wmma.mma.sync.aligned.row.col.m32n8k16.f32.f32 {%f11354, %f11355, %f11356, %f11357, %f11358, %f11359, %f11360, %f11361}, {%r2, %r2, %r2, %r2, %r2, %r2, %r2, %r2}, {%r2, %r2, %r2, %r2, %r2, %r2, %r2, %r2}, {%f11346, %f11347, %f11348, %f11349, %f11350, %f11351, %f11352, %f11353};
	bar.warp.sync 	-1;
	wmma.mma.sync.aligned.row.col.m32n8k16.f32.f32 {%f11362, %f11363, %f11364, %f11365, %f11366, %f11367, %f11368, %f11369}, {%r2, %r2, %r2, %r2, %r2, %r2, %r2, %r2}, {%r2, %r2, %r2, %r2, %r2, %r2, %r2, %r2}, {%f11354, %f11355, %f11356, %f11357, %f11358, %f11359, %f11360, %f11361};
	bar.warp.sync 	-1;
	wmma.mma.sync.aligned.row.col.m32n8k16.f32.f32 {%f11370, %f11371, %f11372, %f11373, %f11374, %f11375, %f11376, %f11377}, {%r2, %r2, %r2, %r2, %r2, %r2, %r2, %r2}, {%r2, %r2, %r2, %r2, %r2, %r2, %r2, %r2}, {%f11362, %f11363, %f11364, %f11365, %f11366, %f11367, %f11368, %f11369};
	bar.warp.sync 	-1;
	wmma.mma.sync.aligned.row.col.m32n8k16.f32.f32 {%f11378, %f11379, %f11380, %f11381, %f11382, %f11383, %f11384, %f11385}, {%r2, %r2, %r2, %r2, %r2, %r2, %r2, %r2}, {%r2, %r2, %r2, %r2, %r2, %r2, %r2, %r2}, {%f11370, %f11371, %f11372, %f11373, %f11374, %f11375, %f11376, %f11377};
	bar.warp.sync 	-1;
	wmma.mma.sync.aligned.row.col.m32n8k16.f32.f32 {%f11386, %f11387, %f11388, %f11389, %f11390, %f11391, %f11392, %f11393}, {%r2, %r2, %r2, %r2, %r2, %r2, %r2, %r2}, {%r2, %r2, %r2, %r2, %r2, %r2, %r2, %r2}, {%f11378, %f11379, %f11380, %f11381, %f11382, %f11383, %f11384, %f11385};
	bar.warp.sync 	-1;
	wmma.mma.sync.aligned.row.col.m32n8k16.f32.f32 {%f11394, %f11395, %f11396, %f11397, %f11398, %f11399, %f11400, %f11401}, {%r2, %r2, %r2, %r2, %r2, %r2, %r2, %r2}, {%r2, %r2, %r2, %r2, %r2, %r2, %r2, %r2}, {%f11386, %f11387, %f11388, %f11389, %f11390, %f11391, %f11392, %f11393};
	bar.warp.sync 	-1;
	wmma.mma.sync.aligned.row.col.m32n8k16.f32.f32 {%f11402, %f11403, %f11404, %f11405, %f11406, %f11407, %f11408, %f11409}, {%r2, %r2, %r2, %r2, %r2, %r2, %r2, %r2}, {%r2, %r2, %r2, %r2, %r2, %r2, %r2, %r2}, {%f11394, %f11395, %f11396, %f11397, %f11398, %f11399, %f11400, %f11401};
	bar.warp.sync 	-1;
	wmma.mma.sync.aligned.row.col.m32n8k16.f32.f32 {%f11410, %f11411, %f11412, %f11413, %f11414, %f11415, %f11416, %f11417}, {%r2, %r2, %r2, %r2, %r2, %r2, %r2, %r2}, {%r2, %r2, %r2, %r2, %r2, %r2, %r2, %r2}, {%f11402, %f11403, %f11404, %f11405, %f11406, %f11407, %f11408, %f11409};
	bar.warp.sync 	-1;
	wmma.mma.sync.aligned.row.col.m32n8k16.f32.f32 {%f11418, %f11419, %f11420, %f11421, %f11422, %f11423, %f11424, %f11425}, {%r2, %r2, %r2, %r2, %r2, %r2, %r2, %r2}, {%r2, %r2, %r2, %r2, %r2, %r2, %r2, %r2}, {%f11410, %f11411, %f11412, %f11413, %f11414, %f11415, %f11416, %f11417};
	bar.warp.sync 	-1;
	wmma.mma.sync.aligned.row.col.m32n8k16.f32.f32 {%f11426, %f11427, %f11428, %f11429, %f11430, %f11431, %f11432, %f11433}, {%r2, %r2, %r2, %r2, %r2, %r2, %r2, %r2}, {%r2, %r2, %r2, %r2, %r2, %r2, %r2, %r2}, {%f11418, %f11419, %f11420, %f11421, %f11422, %f11423, %f11424, %f11425};
	bar.warp.sync 	-1;
	wmma.mma.sync.aligned.row.col.m32n8k16.f32.f32 {%f11434, %f11435, %f11436, %f11437, %f11438, %f11439, %f11440, %f11441}, {%r2, %r2, %r2, %r2, %r2, %r2, %r2, %r2}, {%r2, %r2, %r2, %r2, %r2, %r2, %r2, %r2}, {%f11426, %f11427, %f11428, %f11429, %f11430, %f11431, %f11432, %f11433};
	bar.warp.sync 	-1;
	wmma.mma.sync.aligned.row.col.m32n8k16.f32.f32 {%f11442, %f11443, %f11444, %f11445, %f11446, %f11447, %f11448, %f11449}, {%r2, %r2, %r2, %r2, %r2, %r2, %r2, %r2}, {%r2, %r2, %r2, %r2, %r2, %r2, %r2, %r2}, {%f11434, %f11435, %f11436, %f11437, %f11438, %f11439, %f11440, %f11441};
	bar.warp.sync 	-1;
	wmma.mma.sync.aligned.row.col.m32n8k16.f32.f32 {%f11450, %f11451, %f11452, %f11453, %f11454, %f11455, %f11456, %f11457}, {%r2, %r2, %r2, %r2, %r2, %r2, %r2, %r2}, {%r2, %r2, %r2, %r2, %r2, %r2, %r2, %r2}, {%f11442, %f11443, %f11444, %f11445, %f11446, %f11447, %f11448, %f11449};
	bar.warp.sync 	-1;
	wmma.mma.sync.aligned.row.col.m32n8k16.f32.f32 {%f11458, %f11459, %f11460, %f11461, %f11462, %f11463, %f11464, %f11465}, {%r2, %r2, %r2, %r2, %r2, %r2, %r2, %r2}, {%r2, %r2, %r2, %r2, %r2, %r2, %r2, %r2}, {%f11450, %f11451, %f11452, %f11453, %f11454, %f11455, %f11456, %f11457};
	bar.warp.sync 	-1;
	wmma.mma.sync.aligned.row.col.m32n8k16.f32.f32 {%f11466, %f11467, %f11468, %f11469, %f11470, %f11471, %f11472, %f11473}, {%r2, %r2, %r2, %r2, %r2, %r2, %r2, %r2}, {%r2, %r2, %r2, %r2, %r2, %r2, %r2, %r2}, {%f11458, %f11459, %f11460, %f11461, %f11462, %f11463, %f11464, %f11465};
	bar.warp.sync 	-1;
	wmma.mma.sync.aligned.row.col.m32n8k16.f32.f32 {%f11474, %f11475, %f11476, %f11477, %f11478, %f11479, %f11480, %f11481}, {%r2, %r2, %r2, %r2, %r2, %r2, %r2, %r2}, {%r2, %r2, %r2, %r2, %r2, %r2, %r2, %r2}, {%f11466, %f11467, %f11468, %f11469, %f11470, %f11471, %f11472, %f11473};
	bar.warp.sync 	-1;
	wmma.mma.sync.aligned.row.col.m32n8k16.f32.f32 {%f11482, %f11483, %f11484, %f11485, %f11486, %f11487, %f11488, %f11489}, {%r2, %r2, %r2, %r2, %r2, %r2, %r2, %r2}, {%r2, %r2, %r2, %r2, %r2, %r2, %r2, %r2}, {%f11474, %f11475, %f11476, %f11477, %f11478, %f11479, %f11480, %f11481};
	bar.warp.sync 	-1;
	wmma.mma.sync.aligned.row.col.m32n8k16.f32.f32 {%f11490, %f11491, %f11492, %f11493, %f11494, %f11495, %f11496, %f11497}, {%r2, %r2, %r2, %r2, %r2, %r2, %r2, %r2}, {%r2, %r2, %r2, %r2, %r2, %r2, %r2, %r2}, {%f11482, %f11483, %f11484, %f11485, %f11486, %f11487, %f11488, %f11489};
	bar.warp.sync 	-1;
	wmma.mma.sync.aligned.row.col.m32n8k16.f32.f32 {%f11498, %f11499, %f11500, %f11501, %f11502, %f11503, %f11504, %f11505}, {%r2, %r2, %r2, %r2, %r2, %r2, %r2, %r2}, {%r2, %r2, %r2, %r2, %r2, %r2, %r2, %r2}, {%f11490, %f11491, %f11492, %f11493, %f11494, %f11495, %f11496, %f11497};
	bar.warp.sync 	-1;
	wmma.mma.sync.aligned.row.col.m32n8k16.f32.f32 {%f11506, %f11507, %f11508, %f11509, %f11510, %f11511, %f11512, %f11513}, {%r2, %r2, %r2, %r2, %r2, %r2, %r2, %r2}, {%r2, %r2, %r2, %r2, %r2, %r2, %r2, %r2}, {%f11498, %f11499, %f11500, %f11501, %f11502, %f11503, %f11504, %f11505};
	bar.warp.sync 	-1;
	wmma.mma.sync.aligned.row.col.m32n8k16.f32.f32 {%f11514, %f11515, %f11516, %f11517, %f11518, %f11519, %f11520, %f11521}, {%r2, %r2, %r2, %r2, %r2, %r2, %r2, %r2}, {%r2, %r2, %r2, %r2, %r2, %r2, %r2, %r2}, {%f11506, %f11507, %f11508, %f11509, %f11510, %f11511, %f11512, %f11513};
	bar.warp.sync 	-1;
	wmma.mma.sync.aligned.row.col.m32n8k16.f32.f32 {%f11522, %f11523, %f11524, %f11525, %f11526, %f11527, %f11528, %f11529}, {%r2, %r2, %r2, %r2, %r2, %r2, %r2, %r2}, {%r2, %r2, %r2, %r2, %r2, %r2, %r2, %r2}, {%f11514, %f11515, %f11516, %f11517, %f11518, %f11519, %f11520, %f11521};
	bar.warp.sync 	-1;
	wmma.mma.sync.aligned.row.col.m32n8k16.f32.f32 {%f11530, %f11531, %f11532, %f11533, %f11534, %f11535, %f11536, %f11537}, {%r2, %r2, %r2, %r2, %r2, %r2, %r2, %r2}, {%r2, %r2, %r2, %r2, %r2, %r2, %r2, %r2}, {%f11522, %f11523, %f11524, %f11525, %f11526, %f11527, %f11528, %f11529};
	bar.warp.sync 	-1;
	wmma.mma.sync.aligned.row.col.m32n8k16.f32.f32 {%f11538, %f11539, %f11540, %f11541, %f11542, %f11543, %f11544, %f11545}, {%r2, %r2, %r2, %r2, %r2, %r2, %r2, %r2}, {%r2, %r2, %r2, %r2, %r2, %r2, %r2, %r2}, {%f11530, %f11531, %f11532, %f11533, %f11534, %f11535, %f11536, %f11537};
	bar.warp.sync 	-1;
	wmma.mma.sync.aligned.row.col.m32n8k16.f32.f32 {%f11546, %f11547, %f11548, %f11549, %f11550, %f11551, %f11552, %f11553}, {%r2, %r2, %r2, %r2, %r2, %r2, %r2, %r2}, {%r2, %r2, %r2, %r2, %r2, %r2, %r2, %r2}, {%f11538, %f11539, %f11540, %f11541, %f11542, %f11543, %f11544, %f11545};
	bar.warp.sync 	-1;
	wmma.mma.sync.aligned.row.col.m32n8k16.f32.f32 {%f11554, %f11555, %f11556, %f11557, %f11558, %f11559, %f11560, %f11561}, {%r2, %r2, %r2, %r2, %r2, %r2, %r2, %r2}, {%r2, %r2, %r2, %r2, %r2, %r2, %r2, %r2}, {%f11546, %f11547, %f11548, %f11549, %f11550, %f11551, %f11552, %f11553};
	bar.warp.sync 	-1;
	wmma.mma.sync.aligned.row.col.m32n8k16.f32.f32 {%f11562, %f11563, %f11564, %f11565, %f11566, %f11567, %f11568, %f11569}, {%r2, %r2, %r2, %r2, %r2, %r2, %r2, %r2}, {%r2, %r2, %r2, %r2, %r2, %r2, %r2, %r2}, {%f11554, %f11555, %f11556, %f11557, %f11558, %f11559, %f11560, %f11561};
	bar.warp.sync 	-1;
	wmma.mma.sync.aligned.row.col.m32n8k16.f32.f32 {%f11570, %f11571, %f11572, %f11573, %f11574, %f11575, %f11576, %f11577}, {%r2, %r2, %r2, %r2, %r2, %r2, %r2, %r2}, {%r2, %r2, %r2, %r2, %r2, %r2, %r2, %r2}, {%f11562, %f11563, %f11564, %f11565, %f11566, %f11567, %f11568, %f11569};
	bar.warp.sync 	-1;
	wmma.mma.sync.aligned.row.col.m32n8k16.f32.f32 {%f11578, %f11579, %f11580, %f11581, %f11582, %f11583, %f11584, %f11585}, {%r2, %r2, %r2, %r2, %r2, %r2, %r2, %r2}, {%r2, %r2, %r2, %r2, %r2, %r2, %r2, %r2}, {%f11570, %f11571, %f11572, %f11573, %f11574, %f11575, %f11576, %f11577};
	bar.warp.sync 	-1;
	wmma.mma.sync.aligned.row.col.m32n8k16.f32.f32 {%f11586, %f11587, %f11588, %f11589, %f11590, %f11591, %f11592, %f11593}, {%r2, %r2, %r2, %r2, %r2, %r2, %r2, %r2}, {%r2, %r2, %r2, %r2, %r2, %r2, %r2, %r2}, {%f11578, %f11579, %f11580, %f11581, %f11582, %f11583, %f11584, %f11585};
	bar.warp.sync 	-1;
	wmma.mma.sync.aligned.row.col.m32n8k16.f32.f32 {%f11594, %f11595, %f11596, %f11597, %f11598, %f11599, %f11600, %f11601}, {%r2, %r2, %r2, %r2, %r2, %r2, %r2, %r2}, {%r2, %r2, %r2, %r2, %r2, %r2, %r2, %r2}, {%f11586, %f11587, %f11588, %f11589, %f11590, %f11591, %f11592, %f11593};
	bar.warp.sync 	-1;
	wmma.mma.sync.aligned.row.col.m32n8k16.f32.f32 {%f11602, %f11603, %f11604, %f11605, %f11606, %f11607, %f11608, %f11609}, {%r2, %r2, %r2, %r2, %r2, %r2, %r2, %r2}, {%r2, %r2, %r2, %r2, %r2, %r2, %r2, %r2}, {%f11594, %f11595, %f11596, %f11597, %f11598, %f11599, %f11600, %f11601};
	bar.warp.sync 	-1;
	wmma.mma.sync.aligned.row.col.m32n8k16.f32.f32 {%f11610, %f11611, %f11612, %f11613, %f11614, %f11615, %f11616, %f11617}, {%r2, %r2, %r2, %r2, %r2, %r2, %r2, %r2}, {%r2, %r2, %r2, %r2, %r2, %r2, %r2, %r2}, {%f11602, %f11603, %f11604, %f11605, %f11606, %f11607, %f11608, %f11609};
	bar.warp.sync 	-1;
	wmma.mma.sync.aligned.row.col.m32n8k16.f32.f32 {%f11618, %f11619, %f11620, %f11621, %f11622, %f11623, %f11624, %f11625}, {%r2, %r2, %r2, %r2, %r2, %r2, %r2, %r2}, {%r2, %r2, %r2, %r2, %r2, %r2, %r2, %r2}, {%f11610, %f11611, %f11612, %f11613, %f11614, %f11615, %f11616, %f11617};
	bar.warp.sync 	-1;
	wmma.mma.sync.aligned.row.col.m32n8k16.f32.f32 {%f11626, %f11627, %f11628, %f11629, %f11630, %f11631, %f11632, %f11633}, {%r2, %r2, %r2, %r2, %r2, %r2, %r2, %r2}, {%r2, %r2, %r2, %r2, %r2, %r2, %r2, %r2}, {%f11618, %f11619, %f11620, %f11621, %f11622, %f11623, %f11624, %f11625};
	bar.warp.sync 	-1;
	wmma.mma.sync.aligned.row.col.m32n8k16.f32.f32 {%f11634, %f11635, %f11636, %f11637, %f11638, %f11639, %f11640, %f11641}, {%r2, %r2, %r2, %r2, %r2, %r2, %r2, %r2}, {%r2, %r2, %r2, %r2, %r2, %r2, %r2, %r2}, {%f11626, %f11627, %f11628, %f11629, %f11630, %f11631, %f11632, %f11633};
	bar.warp.sync 	-1;
	wmma.mma.sync.aligned.row.col.m32n8k16.f32.f32 {%f11642, %f11643, %f11644, %f11645, %f11646, %f11647, %f11648, %f11649}, {%r2, %r2, %r2, %r2, %r2, %r2, %r2, %r2}, {%r2, %r2, %r2, %r2, %r2, %r2, %r2, %r2}, {%f11634, %f11635, %f11636, %f11637, %f11638, %f11639, %f11640, %f11641};
	bar.warp.sync 	-1;
	wmma.mma.sync.aligned.row.col.m32n8k16.f32.f32 {%f11650, %f11651, %f11652, %f11653, %f11654, %f11655, %f11656, %f11657}, {%r2, %r2, %r2, %r2, %r2, %r2, %r2, %r2}, {%r2, %r2, %r2, %r2, %r2, %r2, %r2, %r2}, {%f11642, %f11643, %f11644, %f11645, %f11646, %f11647, %f11648, %f11649};
	bar.warp.sync 	-1;
	wmma.mma.sync.aligned.row.col.m32n8k16.f32.f32 {%f11658, %f11659, %f11660, %f11661, %f11662, %f11663, %f11664, %f11665}, {%r2, %r2, %r2, %r2, %r2, %r2, %r2, %r2}, {%r2, %r2, %r2, %r2, %r2, %r2, %r2, %r2}, {%f11650, %f11651, %f11652, %f11653, %f11654, %f11655, %f11656, %f11657};
	bar.warp.sync 	-1;
	wmma.mma.sync.aligned.row.col.m32n8k16.f32.f32 {%f11666, %f11667, %f11668, %f11669, %f11670, %f11671, %f11672, %f11673}, {%r2, %r2, %r2, %r2, %r2, %r2, %r2, %r2}, {%r2, %r2, %r2, %r2, %r2, %r2, %r2, %r2}, {%f11658, %f11659, %f11660, %f11661, %f11662, %f11663, %f11664, %f11665};
	bar.warp.sync 	-1;
	wmma.mma.sync.aligned.row.col.m32n8k16.f32.f32 {%f11674, %f11675, %f11676, %f11677, %f11678, %f11679, %f11680, %f11681}, {%r2, %r2, %r2, %r2, %r2, %r2, %r2, %r2}, {%r2, %r2, %r2, %r2, %r2, %r2, %r2, %r2}, {%f11666, %f11667, %f11668, %f11669, %f11670, %f11671, %f11672, %f11673};
	bar.warp.sync 	-1;
	wmma.mma.sync.aligned.row.col.m32n8k16.f32.f32 {%f11682, %f11683, %f11684, %f11685, %f11686, %f11687, %f11688, %f11689}, {%r2, %r2, %r2, %r2, %r2, %r2, %r2, %r2}, {%r2, %r2, %r2, %r2, %r2, %r2, %r2, %r2}, {%f11674, %f11675, %f11676, %f11677, %f11678, %f11679, %f11680, %f11681};
	bar.warp.sync 	-1;
	wmma.mma.sync.aligned.row.col.m32n8k16.f32.f32 {%f11690, %f11691, %f11692, %f11693, %f11694, %f11695, %f11696, %f11697}, {%r2, %r2, %r2, %r2, %r2, %r2, %r2, %r2}, {%r2, %r2, %r2, %r2, %r2, %r2, %r2, %r2}, {%f11682, %f11683, %f11684, %f11685, %f11686, %f11687, %f11688, %f11689};
	bar.warp.sync 	-1;
	wmma.mma.sync.aligned.row.col.m32n8k16.f32.f32 {%f11698, %f11699, %f11700, %f11701, %f11702, %f11703, %f11704, %f11705}, {%r2, %r2, %r2, %r2, %r2, %r2, %r2, %r2}, {%r2, %r2, %r2, %r2, %r2, %r2, %r2, %r2}, {%f11690, %f11691, %f11692, %f11693, %f11694, %f11695, %f11696, %f11697};
	bar.warp.sync 	-1;
	wmma.mma.sync.aligned.row.col.m32n8k16.f32.f32 {%f11706, %f11707, %f11708, %f11709, %f11710, %f11711, %f11712, %f11713}, {%r2, %r2, %r2, %r2, %r2, %r2, %r2, %r2}, {%r2, %r2, %r2, %r2, %r2, %r2, %r2, %r2}, {%f11698, %f11699, %f11700, %f11701, %f11702, %f11703, %f11704, %f11705};
	bar.warp.sync 	-1;
	wmma.mma.sync.aligned.row.col.m32n8k16.f32.f32 {%f11714, %f11715, %f11716, %f11717, %f11718, %f11719, %f11720, %f11721}, {%r2, %r2, %r2, %r2, %r2, %r2, %r2, %r2}, {%r2, %r2, %r2, %r2, %r2, %r2, %r2, %r2}, {%f11706, %f11707, %f11708, %f11709, %f11710, %f11711, %f11712, %f11713};
	bar.warp.sync 	-1;
	wmma.mma.sync.aligned.row.col.m32n8k16.f32.f32 {%f11722, %f11723, %f11724, %f11725, %f11726, %f11727, %f11728, %f11729}, {%r2, %r2, %r2, %r2, %r2, %r2, %r2, %r2}, {%r2, %r2, %r2, %r2, %r2, %r2, %r2, %r2}, {%f11714, %f11715, %f11716, %f11717, %f11718, %f11719, %f11720, %f11721};
	bar.warp.sync 	-1;
	wmma.mma.sync.aligned.row.col.m32n8k16.f32.f32 {%f11730, %f11731, %f11732, %f11733, %f11734, %f11735, %f11736, %f11737}, {%r2, %r2, %r2, %r2, %r2, %r2, %r2, %r2}, {%r2, %r2, %r2, %r2, %r2, %r2, %r2, %r2}, {%f11722, %f11723, %f11724, %f11725, %f11726, %f11727, %f11728, %f11729};
	bar.warp.sync 	-1;
	wmma.mma.sync.aligned.row.col.m32n8k16.f32.f32 {%f11738, %f11739, %f11740, %f11741, %f11742, %f11743, %f11744, %f11745}, {%r2, %r2, %r2, %r2, %r2, %r2, %r2, %r2}, {%r2, %r2, %r2, %r2, %r2, %r2, %r2, %r2}, {%f11730, %f11731, %f11732, %f11733, %f11734, %f11735, %f11736, %f11737};
	bar.warp.sync 	-1;
	wmma.mma.sync.aligned.row.col.m32n8k16.f32.f32 {%f11746, %f11747, %f11748, %f11749, %f11750, %f11751, %f11752, %f11753}, {%r2, %r2, %r2, %r2, %r2, %r2, %r2, %r2}, {%r2, %r2, %r2, %r2, %r2, %r2, %r2, %r2}, {%f11738, %f11739, %f11740, %f11741, %f11742, %f11743, %f11744, %f11745};
	bar.warp.sync 	-1;
	wmma.mma.sync.aligned.row.col.m32n8k16.f32.f32 {%f11754, %f11755, %f11756, %f11757, %f11758, %f11759, %f11760, %f11761}, {%r2, %r2, %r2, %r2, %r2, %r2, %r2, %r2}, {%r2, %r2, %r2, %r2, %r2, %r2, %r2, %r2}, {%f11746, %f11747, %f11748, %f11749, %f11750, %f11751, %f11752, %f11753};
	bar.warp.sync 	-1;
	wmma.mma.sync.aligned.row.col.m32n8k16.f32.f32 {%f11762, %f11763, %f11764, %f11765, %f11766, %f11767, %f11768, %f11769}, {%r2, %r2, %r2, %r2, %r2, %r2, %r2, %r2}, {%r2, %r2, %r2, %r2, %r2, %r2, %r2, %r2}, {%f11754, %f11755, %f11756, %f11757, %f11758, %f11759, %f11760, %f11761};
	bar.warp.sync 	-1;
	wmma.mma.sync.aligned.row.col.m32n8k16.f32.f32 {%f11770, %f11771, %f11772, %f11773, %f11774, %f11775, %f11776, %f11777}, {%r2, %r2, %r2, %r2, %r2, %r2, %r2, %r2}, {%r2, %r2, %r2, %r2, %r2, %r2, %r2, %r2}, {%f11762, %f11763, %f11764, %f11765, %f11766, %f11767, %f11768, %f11769};
	bar.warp.sync 	-1;
	wmma.mma.sync.aligned.row.col.m32n8k16.f32.f32 {%f11778, %f11779, %f11780, %f11781, %f11782, %f11783, %f11784, %f11785}, {%r2, %r2, %r2, %r2, %r2, %r2, %r2, %r2}, {%r2, %r2, %r2, %r2, %r2, %r2, %r2, %r2}, {%f11770, %f11771, %f11772, %f11773, %f11774, %f11775, %f11776, %f11777};
	bar.warp.sync 	-1;
	wmma.mma.sync.aligned.row.col.m32n8k16.f32.f32 {%f11786, %f11787, %f11788, %f11789, %f11790, %f11791, %f11792, %f11793}, {%r2, %r2, %r2, %r2, %r2, %r2, %r2, %r2}, {%r2, %r2, %r2, %r2, %r2, %r2, %r2, %r2}, {%f11778, %f11779, %f11780, %f11781, %f11782, %f11783, %f11784, %f11785};
	bar.warp.sync 	-1;
	wmma.mma.sync.aligned.row.col.m32n8k16.f32.f32 {%f11794, %f11795, %f11796, %f11797, %f11798, %f11799, %f11800, %f11801}, {%r2, %r2, %r2, %r2, %r2, %r2, %r2, %r2}, {%r2, %r2, %r2, %r2, %r2, %r2, %r2, %r2}, {%f11786, %f11787, %f11788, %f11789, %f11790, %f11791, %f11792, %f11793};
	bar.warp.sync 	-1;
	wmma.mma.sync.aligned.row.col.m32n8k16.f32.f32 {%f11802, %f11803, %f11804, %f11805, %f11806, %f11807, %f11808, %f11809}, {%r2, %r2, %r2, %r2, %r2, %r2, %r2, %r2}, {%r2, %r2, %r2, %r2, %r2, %r2, %r2, %r2}, {%f11794, %f11795, %f11796, %f11797, %f11798, %f11799, %f11800, %f11801};
	bar.warp.sync 	-1;
	wmma.mma.sync.aligned.row.col.m32n8k16.f32.f32 {%f11810, %f11811, %f11812, %f11813, %f11814, %f11815, %f11816, %f11817}, {%r2, %r2, %r2, %r2, %r2, %r2, %r2, %r2}, {%r2, %r2, %r2, %r2, %r2, %r2, %r2, %r2}, {%f11802, %f11803, %f11804, %f11805, %f11806, %f11807, %f11808, %f11809};
	bar.warp.sync 	-1;
	wmma.mma.sync.aligned.row.col.m32n8k16.f32.f32 {%f11818, %f11819, %f11820, %f11821, %f11822, %f11823, %f11824, %f11825}, {%r2, %r2, %r2, %r2, %r2, %r2, %r2, %r2}, {%r2, %r2, %r2, %r2, %r2, %r2, %r2, %r2}, {%f11810, %f11811, %f11812, %f11813, %f11814, %f11815, %f11816, %f11817};
	bar.warp.sync 	-1;
	wmma.mma.sync.aligned.row.col.m32n8k16.f32.f32 {%f11826, %f11827, %f11828, %f11829, %f11830, %f11831, %f11832, %f11833}, {%r2, %r2, %r2, %r2, %r2, %r2, %r2, %r2}, {%r2, %r2, %r2, %r2, %r2, %r2, %r2, %r2}, {%f11818, %f11819, %f11820, %f11821, %f11822, %f11823, %f11824, %f11825};
	bar.warp.sync 	-1;
	wmma.mma.sync.aligned.row.col.m32n8k16.f32.f32 {%f11834, %f11835, %f11836, %f11837, %f11838, %f11839, %f11840, %f11841}, {%r2, %r2, %r2, %r2, %r2, %r2, %r2, %r2}, {%r2, %r2, %r2, %r2, %r2, %r2, %r2, %r2}, {%f11826, %f11827, %f11828, %f11829, %f11830, %f11831, %f11832, %f11833};
	bar.warp.sync 	-1;
	wmma.mma.sync.aligned.row.col.m32n8k16.f32.f32 {%f11842, %f11843, %f11844, %f11845, %f11846, %f11847, %f11848, %f11849}, {%r2, %r2, %r2, %r2, %r2, %r2, %r2, %r2}, {%r2, %r2, %r2, %r2, %r2, %r2, %r2, %r2}, {%f11834, %f11835, %f11836, %f11837, %f11838, %f11839, %f11840, %f11841};
	bar.warp.sync 	-1;
	wmma.mma.sync.aligned.row.col.m32n8k16.f32.f32 {%f11850, %f11851, %f11852, %f11853, %f11854, %f11855, %f11856, %f11857}, {%r2, %r2, %r2, %r2, %r2, %r2, %r2, %r2}, {%r2, %r2, %r2, %r2, %r2, %r2, %r2, %r2}, {%f11842, %f11843, %f11844, %f11845, %f11846, %f11847, %f11848, %f11849};
	bar.warp.sync 	-1;
	wmma.mma.sync.aligned.row.col.m32n8k16.f32.f32 {%f11858, %f11859, %f11860, %f11861, %f11862, %f11863, %f11864, %f11865}, {%r2, %r2, %r2, %r2, %r2, %r2, %r2, %r2}, {%r2, %r2, %r2, %r2, %r2, %r2, %r2, %r2}, {%f11850, %f11851, %f11852, %f11853, %f11854, %f11855, %f11856, %f11857};
	bar.warp.sync 	-1;
	wmma.mma.sync.aligned.row.col.m32n8k16.f32.f32 {%f11866, %f11867, %f11868, %f11869, %f11870, %f11871, %f11872, %f11873}, {%r2, %r2, %r2, %r2, %r2, %r2, %r2, %r2}, {%r2, %r2, %r2, %r2, %r2, %r2, %r2, %r2}, {%f11858, %f11859, %f11860, %f11861, %f11862, %f11863, %f11864, %f11865};
	bar.warp.sync 	-1;
	wmma.mma.sync.aligned.row.col.m32n8k16.f32.f32 {%f11874, %f11875, %f11876, %f11877, %f11878, %f11879, %f11880, %f11881}, {%r2, %r2, %r2, %r2, %r2, %r2, %r2, %r2}, {%r2, %r2, %r2, %r2, %r2, %r2, %r2, %r2}, {%f11866, %f11867, %f11868, %f11869, %f11870, %f11871, %f11872, %f11873};
	bar.warp.sync 	-1;
	wmma.mma.sync.aligned.row.col.m32n8k16.f32.f32 {%f11882, %f11883, %f11884, %f11885, %f11886, %f11887, %f11888, %f11889}, {%r2, %r2, %r2, %r2, %r2, %r2, %r2, %r2}, {%r2, %r2, %r2, %r2, %r2, %r2, %r2, %r2}, {%f11874, %f11875, %f11876, %f11877, %f11878, %f11879, %f11880, %f11881};
	bar.warp.sync 	-1;
	wmma.mma.sync.aligned.row.col.m32n8k16.f32.f32 {%f11890, %f11891, %f11892, %f11893, %f11894, %f11895, %f11896, %f11897}, {%r2, %r2, %r2, %r2, %r2, %r2, %r2, %r2}, {%r2, %r2, %r2, %r2, %r2, %r2, %r2, %r2}, {%f11882, %f11883, %f11884, %f11885, %f11886, %f11887, %f11888, %f11889};
	bar.warp.sync 	-1;
	wmma.mma.sync.aligned.row.col.m32n8k16.f32.f32 {%f11898, %f11899, %f11900, %f11901, %f11902, %f11903, %f11904, %f11905}, {%r2, %r2, %r2, %r2, %r2, %r2, %r2, %r2}, {%r2, %r2, %r2, %r2, %r2, %r2, %r2, %r2}, {%f11890, %f11891, %f11892, %f11893, %f11894, %f11895, %f11896, %f11897};
	bar.warp.sync 	-1;
	wmma.mma.sync.aligned.row.col.m32n8k16.f32.f32 {%f11906, %f11907, %f11908, %f11909, %f11910, %f11911, %f11912, %f11913}, {%r2, %r2, %r2, %r2, %r2, %r2, %r2, %r2}, {%r2, %r2, %r2, %r2, %r2, %r2, %r2, %r2}, {%f11898, %f11899, %f11900, %f11901, %f11902, %f11903, %f11904, %f11905};
	bar.warp.sync 	-1;
	wmma.mma.sync.aligned.row.col.m32n8k16.f32.f32 {%f11914, %f11915, %f11916, %f11917, %f11918, %f11919, %f11920, %f11921}, {%r2, %r2, %r2, %r2, %r2, %r2, %r2, %r2}, {%r2, %r2, %r2, %r2, %r2, %r2, %r2, %r2}, {%f11906, %f11907, %f11908, %f11909, %f11910, %f11911, %f11912, %f11913};
	bar.warp.sync 	-1;
	wmma.mma.sync.aligned.row.col.m32n8k16.f32.f32 {%f11922, %f11923, %f11924, %f11925, %f11926, %f11927, %f11928, %f11929}, {%r2, %r2, %r2, %r2, %r2, %r2, %r2, %r2}, {%r2, %r2, %r2, %r2, %r2, %r2, %r2, %r2}, {%f11914, %f11915, %f11916, %f11917, %f11918, %f11919, %f11920, %f11921};
	bar.warp.sync 	-1;
	wmma.mma.sync.aligned.row.col.m32n8k16.f32.f32 {%f11930, %f11931, %f11932, %f11933, %f11934, %f11935, %f11936, %f11937}, {%r2, %r2, %r2, %r2, %r2, %r2, %r2, %r2}, {%r2, %r2, %r2, %r2, %r2, %r2, %r2, %r2}, {%f11922, %f11923, %f11924, %f11925, %f11926, %f11927, %f11928, %f11929};
	bar.warp.sync 	-1;
	wmma.mma.sync.aligned.row.col.m32n8k16.f32.f32 {%f11938, %f11939, %f11940, %f11941, %f11942, %f11943, %f11944, %f11945}, {%r2, %r2, %r2, %r2, %r2, %r2, %r2, %r2}, {%r2, %r2, %r2, %r2, %r2, %r2, %r2, %r2}, {%f11930, %f11931, %f11932, %f11933, %f11934, %f11935, %f11936, %f11937};
	bar.warp.sync 	-1;
	wmma.mma.sync.aligned.row.col.m32n8k16.f32.f32 {%f11946, %f11947, %f11948, %f11949, %f11950, %f11951, %f11952, %f11953}, {%r2, %r2, %r2, %r2, %r2, %r2, %r2, %r2}, {%r2, %r2, %r2, %r2, %r2, %r2, %r2, %r2}, {%f11938, %f11939, %f11940, %f11941, %f11942, %f11943, %f11944, %f11945};
	bar.warp.sync 	-1;
	wmma.mma.sync.aligned.row.col.m32n8k16.f32.f32 {%f11954, %f11955, %f11956, %f11957, %f11958, %f11959, %f11960, %f11961}, {%r2, %r2, %r2, %r2, %r2, %r2, %r2, %r2}, {%r2, %r2, %r2, %r2, %r2, %r2, %r2, %r2}, {%f11946, %f11947, %f11948, %f11949, %f11950, %f11951, %f11952, %f11953};
	bar.warp.sync 	-1;
	wmma.mma.sync.aligned.row.col.m32n8k16.f32.f32 {%f11962, %f11963, %f11964, %f11965, %f11966, %f11967, %f11968, %f11969}, {%r2, %r2, %r2, %r2, %r2, %r2, %r2, %r2}, {%r2, %r2, %r2, %r2, %r2, %r2, %r2, %r2}, {%f11954, %f11955, %f11956, %f11957, %f11958, %f11959, %f11960, %f11961};
	bar.warp.sync 	-1;
	wmma.mma.sync.aligned.row.col.m32n8k16.f32.f32 {%f11970, %f11971, %f11972, %f11973, %f11974, %f11975, %f11976, %f11977}, {%r2, %r2, %r2, %r2, %r2, %r2, %r2, %r2}, {%r2, %r2, %r2, %r2, %r2, %r2, %r2, %r2}, {%f11962, %f11963, %f11964, %f11965, %f11966, %f11967, %f11968, %f11969};
	bar.warp.sync 	-1;
	wmma.mma.sync.aligned.row.col.m32n8k16.f32.f32 {%f11978, %f11979, %f11980, %f11981, %f11982, %f11983, %f11984, %f11985}, {%r2, %r2, %r2, %r2, %r2, %r2, %r2, %r2}, {%r2, %r2, %r2, %r2, %r2, %r2, %r2, %r2}, {%f11970, %f11971, %f11972, %f11973, %f11974, %f11975, %f11976, %f11977};
	bar.warp.sync 	-1;
	wmma.mma.sync.aligned.row.col.m32n8k16.f32.f32 {%f11986, %f11987, %f11988, %f11989, %f11990, %f11991, %f11992, %f11993}, {%r2, %r2, %r2, %r2, %r2, %r2, %r2, %r2}, {%r2, %r2, %r2, %r2, %r2, %r2, %r2, %r2}, {%f11978, %f11979, %f11980, %f11981, %f11982, %f11983, %f11984, %f11985};
	bar.warp.sync 	-1;
	wmma.mma.sync.aligned.row.col.m32n8k16.f32.f32 {%f11994, %f11995, %f11996, %f11997, %f11998, %f11999, %f12000, %f12001}, {%r2, %r2, %r2, %r2, %r2, %r2, %r2, %r2}, {%r2, %r2, %r2, %r2, %r2, %r2, %r2, %r2}, {%f11986, %f11987, %f11988, %f11989, %f11990, %f11991, %f11992, %f11993};
	bar.warp.sync 	-1;
	wmma.mma.sync.aligned.row.col.m32n8k16.f32.f32 {%f12002, %f12003, %f12004, %f12005, %f12006, %f12007, %f12008, %f12009}, {%r2, %r2, %r2, %r2, %r2, %r2, %r2, %r2}, {%r2, %r2, %r2, %r2, %r2, %r2, %r2, %r2}, {%f11994, %f11995, %f11996, %f11997, %f11998, %f11999, %f12000, %f12001};
	bar.warp.sync 	-1;
	wmma.mma.sync.aligned.row.col.m32n8k16.f32.f32 {%f12010, %f12011, %f12012, %f12013, %f12014, %f12015, %f12016, %f12017}, {%r2, %r2, %r2, %r2, %r2, %r2, %r2, %r2}, {%r2, %r2, %r2, %r2, %r2, %r2, %r2, %r2}, {%f12002, %f12003, %f12004, %f12005, %f12006, %f12007, %f12008, %f12009};
	bar.warp.sync 	-1;
	wmma.mma.sync.aligned.row.col.m32n8k16.f32.f32 {%f12018, %f12019, %f12020, %f12021, %f12022, %f12023, %f12024, %f12025}, {%r2, %r2, %r2, %r2, %r2, %r2, %r2, %r2}, {%r2, %r2, %r2, %r2, %r2, %r2, %r2, %r2}, {%f12010, %f12011, %f12012, %f12013, %f12014, %f12015, %f12016, %f12017};
	bar.warp.sync 	-1;
	wmma.mma.sync.aligned.row.col.m32n8k16.f32.f32 {%f12026, %f12027, %f12028, %f12029, %f12030, %f12031, %f12032, %f12033}, {%r2, %r2, %r2, %r2, %r2, %r2, %r2, %r2}, {%r2, %r2, %r2, %r2, %r2, %r2, %r2, %r2}, {%f12018, %f12019, %f12020, %f12021, %f12022, %f12023, %f12024, %f12025};
	bar.warp.sync 	-1;
	wmma.mma.sync.aligned.row.col.m32n8k16.f32.f32 {%f12034, %f12035, %f12036, %f12037, %f12038, %f12039, %f12040, %f12041}, {%r2, %r2, %r2, %r2, %r2, %r2, %r2, %r2}, {%r2, %r2, %r2, %r2, %r2, %r2, %r2, %r2}, {%f12026, %f12027, %f12028, %f12029, %f12030, %f12031, %f12032, %f12033};
	bar.warp.sync 	-1;
	wmma.mma.sync.aligned.row.col.m32n8k16.f32.f32 {%f12042, %f12043, %f12044, %f12045, %f12046, %f12047, %f12048, %f12049}, {%r2, %r2, %r2, %r2, %r2, %r2, %r2, %r2}, {%r2, %r2, %r2, %r2, %r2, %r2, %r2, %r2}, {%f12034, %f12035, %f12036, %f12037, %f12038, %f12039, %f12040, %f12041};
	bar.warp.sync 	-1;
	wmma.mma.sync.aligned.row.col.m32n8k16.f32.f32 {%f12050, %f12051, %f12052, %f12053, %f12054, %f12055, %f12056, %f12057}, {%r2, %r2, %r2, %r2, %r2, %r2, %r2, %r2}, {%r2, %r2, %r2, %r2, %r2, %r2, %r2, %r2}, {%f12042, %f12043, %f12044, %f12045, %f12046, %f12047, %f12048, %f12049};
	bar.warp.sync 	-1;
	wmma.mma.sync.aligned.row.col.m32n8k16.f32.f32 {%f12058, %f12059, %f12060, %f12061, %f12062, %f12063, %f12064, %f12065}, {%r2, %r2, %r2, %r2, %r2, %r2, %r2, %r2}, {%r2, %r2, %r2, %r2, %r2, %r2, %r2, %r2}, {%f12050, %f12051, %f12052, %f12053, %f12054, %f12055, %f12056, %f12057};
	bar.warp.sync 	-1;
	wmma.mma.sync.aligned.row.col.m32n8k16.f32.f32 {%f12066, %f12067, %f12068, %f12069, %f12070, %f12071, %f12072, %f12073}, {%r2, %r2, %r2, %r2, %r2, %r2, %r2, %r2}, {%r2, %r2, %r2, %r2, %r2, %r2, %r2, %r2}, {%f12058, %f12059, %f12060, %f12061, %f12062, %f12063, %f12064, %f12065};
	bar.warp.sync 	-1;
	wmma.mma.sync.aligned.row.col.m32n8k16.f32.f32 {%f12074, %f12075, %f12076, %f12077, %f12078, %f12079, %f12080, %f12081}, {%r2, %r2, %r2, %r2, %r2, %r2, %r2, %r2}, {%r2, %r2, %r2, %r2, %r2, %r2, %r2, %r2}, {%f12066, %f12067, %f12068, %f12069, %f12070, %f12071, %f12072, %f12073};
	bar.warp.sync 	-1;
	wmma.mma.sync.aligned.row.col.m32n8k16.f32.f32 {%f12082, %f12083, %f12084, %f12085, %f12086, %f12087, %f12088, %f12089}, {%r2, %r2, %r2, %r2, %r2, %r2, %r2, %r2}, {%r2, %r2, %r2, %r2, %r2, %r2, %r2, %r2}, {%f12074, %f12075, %f12076, %f12077, %f12078, %f12079, %f12080, %f12081};
	bar.warp.sync 	-1;
	wmma.mma.sync.aligned.row.col.m32n8k16.f32.f32 {%f12090, %f12091, %f12092, %f12093, %f12094, %f12095, %f12096, %f12097}, {%r2, %r2, %r2, %r2, %r2, %r2, %r2, %r2}, {%r2, %r2, %r2, %r2, %r2, %r2, %r2, %r2}, {%f12082, %f12083, %f12084, %f12085, %f12086, %f12087, %f12088, %f12089};
	bar.warp.sync 	-1;
	wmma.mma.sync.aligned.row.col.m32n8k16.f32.f32 {%f12098, %f12099, %f12100, %f12101, %f12102, %f12103, %f12104, %f12105}, {%r2, %r2, %r2, %r2, %r2, %r2, %r2, %r2}, {%r2, %r2, %r2, %r2, %r2, %r2, %r2, %r2}, {%f12090, %f12091, %f12092, %f12093, %f12094, %f12095, %f12096, %f12097};
	bar.warp.sync 	-1;
	wmma.mma.sync.aligned.row.col.m32n8k16.f32.f32 {%f12106, %f12107, %f12108, %f12109, %f12110, %f12111, %f12112, %f12113}, {%r2, %r2, %r2, %r2, %r2, %r2, %r2, %r2}, {%r2, %r2, %r2, %r2, %r2, %r2, %r2, %r2}, {%f12098, %f12099, %f12100, %f12101, %f12102, %f12103, %f12104, %f12105};
	bar.warp.sync 	-1;
	wmma.mma.sync.aligned.row.col.m32n8k16.f32.f32 {%f12114, %f12115, %f12116, %f12117, %f12118, %f12119, %f12120, %f12121}, {%r2, %r2, %r2, %r2, %r2, %r2, %r2, %r2}, {%r2, %r2, %r2, %r2, %r2, %r2, %r2, %r2}, {%f12106, %f12107, %f12108, %f12109, %f12110, %f12111, %f12112, %f12113};
	bar.warp.sync 	-1;
	wmma.mma.sync.aligned.row.col.m32n8k16.f32.f32 {%f12122, %f12123, %f12124, %f12125, %f12126, %f12127, %f12128, %f12129}, {%r2, %r2, %r2, %r2, %r2, %r2, %r2, %r2}, {%r2, %r2, %r2, %r2, %r2, %r2, %r2, %r2}, {%f12114, %f12115, %f12116, %f12117, %f12118, %f12119, %f12120, %f12121};
	bar.warp.sync 	-1;
	wmma.mma.sync.aligned.row.col.m32n8k16.f32.f32 {%f12130, %f12131, %f12132, %f12133, %f12134, %f12135, %f12136, %f12137}, {%r2, %r2, %r2, %r2, %r2, %r2, %r2, %r2}, {%r2, %r2, %r2, %r2, %r2, %r2, %r2, %r2}, {%f12122, %f12123, %f12124, %f12125, %f12126, %f12127, %f12128, %f12129};
	bar.warp.sync 	-1;
	wmma.mma.sync.aligned.row.col.m32n8k16.f32.f32 {%f12138, %f12139, %f12140, %f12141, %f12142, %f12143, %f12144, %f12145}, {%r2, %r2, %r2, %r2, %r2, %r2, %r2, %r2}, {%r2, %r2, %r2, %r2, %r2, %r2, %r2, %r2}, {%f12130, %f12131, %f12132, %f12133, %f12134, %f12135, %f12136, %f12137};
	bar.warp.sync 	-1;
	wmma.mma.sync.aligned.row.col.m32n8k16.f32.f32 {%f12146, %f12147, %f12148, %f12149, %f12150, %f12151, %f12152, %f12153}, {%r2, %r2, %r2, %r2, %r2, %r2, %r2, %r2}, {%r2, %r2, %r2, %r2, %r2, %r2, %r2, %r2}, {%f12138, %f12139, %f12140, %f12141, %f12142, %f12143, %f12144, %f12145};
	bar.warp.sync 	-1;
	wmma.mma.sync.aligned.row.col.m32n8k16.f32.f32 {%f12154, %f12155, %f12156, %f12157, %f12158, %f12159, %f12160, %f12161}, {%r2, %r2, %r2, %r2, %r2, %r2, %r2, %r2}, {%r2, %r2, %r2, %r2, %r2, %r2, %r2, %r2}, {%f12146, %f12147, %f12148, %f12149, %f12150, %f12151, %f12152, %f12153};
	bar.warp.sync 	-1;
	wmma.mma.sync.aligned.row.col.m32n8k16.f32.f32 {%f12162, %f12163, %f12164, %f12165, %f12166, %f12167, %f12168, %f12169}, {%r2, %r2, %r2, %r2, %r2, %r2, %r2, %r2}, {%r2, %r2, %r2, %r2, %r2, %r2, %r2, %r2}, {%f12154, %f12155, %f12156, %f12157, %f12158, %f12159, %f12160, %f12161};
	bar.warp.sync 	-1;
	wmma.mma.sync.aligned.row.col.m32n8k16.f32.f32 {%f12170, %f12171, %f12172, %f12173, %f12174, %f12175, %f12176, %f12177}, {%r2, %r2, %r2, %r2, %r2, %r2, %r2, %r2}, {%r2, %r2, %r2, %r2, %r2, %r2, %r2, %r2}, {%f12162, %f12163, %f12164, %f12165, %f12166, %f12167, %f12168, %f12169};
	bar.warp.sync 	-1;
	wmma.mma.sync.aligned.row.col.m32n8k16.f32.f32 {%f12178, %f12179, %f12180, %f12181, %f12182, %f12183, %f12184, %f12185}, {%r2, %r2, %r2, %r2, %r2, %r2, %r2, %r2}, {%r2, %r2, %r2, %r2, %r2, %r2, %r2, %r2}, {%f12170, %f12171, %f12172, %f12173, %f12174, %f12175, %f12176, %f12177};
	bar.warp.sync 	-1;
	wmma.mma.sync.aligned.row.col.m32n8k16.f32.f32 {%f12186, %f12187, %f12188, %f12189, %f12190, %f12191, %f12192, %f12193}, {%r2, %r2, %r2, %r2, %r2, %r2, %r2, %r2}, {%r2, %r2, %r2, %r2, %r2, %r2, %r2, %r2}, {%f12178, %f12179, %f12180, %f12181, %f12182, %f12183, %f12184, %f12185};
	bar.warp.sync 	-1;
	wmma.mma.sync.aligned.row.col.m32n8k16.f32.f32 {%f12194, %f12195, %f12196, %f12197, %f12198, %f12199, %f12200, %f12201}, {%r2, %r2, %r2, %r2, %r2, %r2, %r2, %r2}, {%r2, %r2, %r2, %r2, %r2, %r2, %r2, %r2}, {%f12186, %f12187, %f12188, %f12189, %f12190, %f12191, %f12192, %f12193};
	bar.warp.sync 	-1;
	wmma.mma.sync.aligned.row.col.m32n8k16.f32.f32 {%f12202, %f12203, %f12204, %f12205, %f12206, %f12207, %f12208, %f12209}, {%r2, %r2, %r2, %r2, %r2, %r2, %r2, %r2}, {%r2, %r2, %r2, %r2, %r2, %r2, %r2, %r2}, {%f12194, %f12195, %f12196, %f12197, %f12198, %f12199, %f12200, %f12201};
	bar.warp.sync 	-1;
	wmma.mma.sync.aligned.row.col.m32n8k16.f32.f32 {%f12210, %f12211, %f12212, %f12213, %f12214, %f12215, %f12216, %f12217}, {%r2, %r2, %r2, %r2, %r2, %r2, %r2, %r2}, {%r2, %r2, %r2, %r2, %r2, %r2, %r2, %r2}, {%f12202, %f12203, %f12204, %f12205, %f12206, %f12207, %f12208, %f12209};
	bar.warp.sync 	-1;
	wmma.mma.sync.aligned.row.col.m32n8k16.f32.f32 {%f12218, %f12219, %f12220, %f12221, %f12222, %f12223, %f12224, %f12225}, {%r2, %r2, %r2, %r2, %r2, %r2, %r2, %r2}, {%r2, %r2, %r2, %r2, %r2, %r2, %r2, %r2}, {%f12210, %f12211, %f12212, %f12213, %f12214, %f12215, %f12216, %f12217};
	bar.warp.sync 	-1;
	wmma.mma.sync.aligned.row.col.m32n8k16.f32.f32 {%f12226, %f12227, %f12228, %f12229, %f12230, %f12231, %f12232, %f12233}, {%r2, %r2, %r2, %r2, %r2, %r2, %r2, %r2}, {%r2, %r2, %r2, %r2, %r2, %r2, %r2, %r2}, {%f12218, %f12219, %f12220, %f12221, %f12222, %f12223, %f12224, %f12225};
	bar.warp.sync 	-1;
	wmma.mma.sync.aligned.row.col.m32n8k16.f32.f32 {%f12234, %f12235, %f12236, %f12237, %f12238, %f12239, %f12240, %f12241}, {%r2, %r2, %r2, %r2, %r2, %r2, %r2, %r2}, {%r2, %r2, %r2, %r2, %r2, %r2, %r2, %r2}, {%f12226, %f12227, %f12228, %f12229, %f12230, %f12231, %f12232, %f12233};
	bar.warp.sync 	-1;
	wmma.mma.sync.aligned.row.col.m32n8k16.f32.f32 {%f12242, %f12243, %f12244, %f12245, %f12246, %f12247, %f12248, %f12249}, {%r2, %r2, %r2, %r2, %r2, %r2, %r2, %r2}, {%r2, %r2, %r2, %r2, %r2, %r2, %r2, %r2}, {%f12234, %f12235, %f12236, %f12237, %f12238, %f12239, %f12240, %f12241};
	bar.warp.sync 	-1;
	wmma.mma.sync.aligned.row.col.m32n8k16.f32.f32 {%f12250, %f12251, %f12252, %f12253, %f12254, %f12255, %f12256, %f12257}, {%r2, %r2, %r2, %r2, %r2, %r2, %r2, %r2}, {%r2, %r2, %r2, %r2, %r2, %r2, %r2, %r2}, {%f12242, %f12243, %f12244, %f12245, %f12246, %f12247, %f12248, %f12249};
	bar.warp.sync 	-1;
	wmma.mma.sync.aligned.row.col.m32n8k16.f32.f32 {%f12258, %f12259, %f12260, %f12261, %f12262, %f12263, %f12264, %f12265}, {%r2, %r2, %r2, %r2, %r2, %r2, %r2, %r2}, {%r2, %r2, %r2, %r2, %r2, %r2, %r2, %r2}, {%f12250, %f12251, %f12252, %f12253, %f12254, %f12255, %f12256, %f12257};
	bar.warp.sync 	-1;
	wmma.mma.sync.aligned.row.col.m32n8k16.f32.f32 {%f12266, %f12267, %f12268, %f12269, %f12270, %f12271, %f12272, %f12273}, {%r2, %r2, %r2, %r2, %r2, %r2, %r2, %r2}, {%r2, %r2, %r2, %r2, %r2, %r2, %r2, %r2}, {%f12258, %f12259, %f12260, %f12261, %f12262, %f12263, %f12264, %f12265};
	bar.warp.sync 	-1;
	wmma.mma.sync.aligned.row.col.m32n8k16.f32.f32 {%f12274, %f12275, %f12276, %f12277, %f12278, %f12279, %f12280, %f12281}, {%r2, %r2, %r2, %r2, %r2, %r2, %r2, %r2}, {%r2, %r2, %r2, %r2, %r2, %r2, %r2, %r2}, {%f12266, %f12267, %f12268, %f12269, %f12270, %f12271, %f12272, %f12273};
	bar.warp.sync 	-1;
	wmma.mma.sync.aligned.row.col.m32n8k16.f32.f32 {%f12282, %f12283, %f12284, %f12285, %f12286, %f12287, %f12288, %f12289}, {%r2, %r2, %r2, %r2, %r2, %r2, %r2, %r2}, {%r2, %r2, %r2, %r2, %r2, %r2, %r2, %r2}, {%f12274, %f12275, %f12276, %f12277, %f12278, %f12279, %f12280, %f12281};
	bar.warp.sync 	-1;
	wmma.mma.sync.aligned.row.col.m32n8k16.f32.f32 {%f12290, %f12291, %f12292, %f12293, %f12294, %f12295, %f12296, %f12297}, {%r2, %r2, %r2, %r2, %r2, %r2, %r2, %r2}, {%r2, %r2, %r2, %r2, %r2, %r2, %r2, %r2}, {%f12282, %f12283, %f12284, %f12285, %f12286, %f12287, %f12288, %f12289};
	bar.warp.sync 	-1;
	wmma.mma.sync.aligned.row.col.m32n8k16.f32.f32 {%f12298, %f12299, %f12300, %f12301, %f12302, %f12303, %f12304, %f12305}, {%r2, %r2, %r2, %r2, %r2, %r2, %r2, %r2}, {%r2, %r2, %r2, %r2, %r2, %r2, %r2, %r2}, {%f12290, %f12291, %f12292, %f12293, %f12294, %f12295, %f12296, %f12297};
	bar.warp.sync 	-1;
	wmma.mma.sync.aligned.row.col.m32n8k16.f32.f32 {%f12306, %f12307, %f12308, %f12309, %f12310, %f12311, %f12312, %f12313}, {%r2, %r2, %r2, %r2, %r2, %r2, %r2, %r2}, {%r2, %r2, %r2, %r2, %r2, %r2, %r2, %r2}, {%f12298, %f12299, %f12300, %f12301, %f12302, %f12303, %f12304, %f12305};
	bar.warp.sync 	-1;
	wmma.mma.sync.aligned.row.col.m32n8k16.f32.f32 {%f12314, %f12315, %f12316, %f12317, %f12318, %f12319, %f12320, %f12321}, {%r2, %r2, %r2, %r2, %r2, %r2, %r2, %r2}, {%r2, %r2, %r2, %r2, %r2, %r2, %r2, %r2}, {%f12306, %f12307, %f12308, %f12309, %f12310, %f12311, %f12312, %f12313};
	bar.warp.sync 	-1;
	wmma.mma.sync.aligned.row.col.m32n8k16.f32.f32 {%f12322, %f12323, %f12324, %f12325, %f12326, %f12327, %f12328, %f12329}, {%r2, %r2, %r2, %r2, %r2, %r2, %r2, %r2}, {%r2, %r2, %r2, %r2, %r2, %r2, %r2, %r2}, {%f12314, %f12315, %f12316, %f12317, %f12318, %f12319, %f12320, %f12321};
	bar.warp.sync 	-1;
	wmma.mma.sync.aligned.row.col.m32n8k16.f32.f32 {%f12330, %f12331, %f12332, %f12333, %f12334, %f12335, %f12336, %f12337}, {%r2, %r2, %r2, %r2, %r2, %r2, %r2, %r2}, {%r2, %r2, %r2, %r2, %r2, %r2, %r2, %r2}, {%f12322, %f12323, %f12324, %f12325, %f12326, %f12327, %f12328, %f12329};
	bar.warp.sync 	-1;
	wmma.mma.sync.aligned.row.col.m32n8k16.f32.f32 {%f12338, %f12339, %f12340, %f12341, %f12342, %f12343, %f12344, %f12345}, {%r2, %r2, %r2, %r2, %r2, %r2, %r2, %r2}, {%r2, %r2, %r2, %r2, %r2, %r2, %r2, %r2}, {%f12330, %f12331, %f12332, %f12333, %f12334, %f12335, %f12336, %f12337};
	bar.warp.sync 	-1;
	wmma.mma.sync.aligned.row.col.m32n8k16.f32.f32 {%f12346, %f12347, %f12348, %f12349, %f12350, %f12351, %f12352, %f12353}, {%r2, %r2, %r2, %r2, %r2, %r2, %r2, %r2}, {%r2, %r2, %r2, %r2, %r2, %r2, %r2, %r2}, {%f12338, %f12339, %f12340, %f12341, %f12342, %f12343, %f12344, %f12345};
	bar.warp.sync 	-1;
	wmma.mma.sync.aligned.row.col.m32n8k16.f32.f32 {%f12354, %f12355, %f12356, %f12357, %f12358, %f12359, %f12360, %f12361}, {%r2, %r2, %r2, %r2, %r2, %r2, %r2, %r2}, {%r2, %r2, %r2, %r2, %r2, %r2, %r2, %r2}, {%f12346, %f12347, %f12348, %f12349, %f12350, %f12351, %f12352, %f12353};
	bar.warp.sync 	-1;
	wmma.mma.sync.aligned.row.col.m32n8k16.f32.f32 {%f12362, %f12363, %f12364, %f12365, %f12366, %f12367, %f12368, %f12369}, {%r2, %r2, %r2, %r2, %r2, %r2, %r2, %r2}, {%r2, %r2, %r2, %r2, %r2, %r2, %r2, %r2}, {%f12354, %f12355, %f12356, %f12357, %f12358, %f12359, %f12360, %f12361};
	bar.warp.sync 	-1;
	wmma.mma.sync.aligned.row.col.m32n8k16.f32.f32 {%f12370, %f12371, %f12372, %f12373, %f12374, %f12375, %f12376, %f12377}, {%r2, %r2, %r2, %r2, %r2, %r2, %r2, %r2}, {%r2, %r2, %r2, %r2, %r2, %r2, %r2, %r2}, {%f12362, %f12363, %f12364, %f12365, %f12366, %f12367, %f12368, %f12369};
	bar.warp.sync 	-1;
	wmma.mma.sync.aligned.row.col.m32n8k16.f32.f32 {%f12378, %f12379, %f12380, %f12381, %f12382, %f12383, %f12384, %f12385}, {%r2, %r2, %r2, %r2, %r2, %r2, %r2, %r2}, {%r2, %r2, %r2, %r2, %r2, %r2, %r2, %r2}, {%f12370, %f12371, %f12372, %f12373, %f12374, %f12375, %f12376, %f12377};
	bar.warp.sync 	-1;
	wmma.mma.sync.aligned.row.col.m32n8k16.f32.f32 {%f12386, %f12387, %f12388, %f12389, %f12390, %f12391, %f12392, %f12393}, {%r2, %r2, %r2, %r2, %r2, %r2, %r2, %r2}, {%r2, %r2, %r2, %r2, %r2, %r2, %r2, %r2}, {%f12378, %f12379, %f12380, %f12381, %f12382, %f12383, %f12384, %f12385};
	bar.warp.sync 	-1;
	wmma.mma.sync.aligned.row.col.m32n8k16.f32.f32 {%f12394, %f12395, %f12396, %f12397, %f12398, %f12399, %f12400, %f12401}, {%r2, %r2, %r2, %r2, %r2, %r2, %r2, %r2}, {%r2, %r2, %r2, %r2, %r2, %r2, %r2, %r2}, {%f12386, %f12387, %f12388, %f12389, %f12390, %f12391, %f12392, %f12393};
	bar.warp.sync 	-1;
	wmma.mma.sync.aligned.row.col.m32n8k16.f32.f32 {%f12402, %f12403, %f12404, %f12405, %f12406, %f12407, %f12408, %f12409}, {%r2, %r2, %r2, %r2, %r2, %r2, %r2, %r2}, {%r2, %r2, %r2, %r2, %r2, %r2, %r2, %r2}, {%f12394, %f12395, %f12396, %f12397, %f12398, %f12399, %f12400, %f12401};
	bar.warp.sync 	-1;
	wmma.mma.sync.aligned.row.col.m32n8k16.f32.f32 {%f12410, %f12411, %f12412, %f12413, %f12414, %f12415, %f12416, %f12417}, {%r2, %r2, %r2, %r2, %r2, %r2, %r2, %r2}, {%r2, %r2, %r2, %r2, %r2, %r2, %r2, %r2}, {%f12402, %f12403, %f12404, %f12405, %f12406, %f12407, %f12408, %f12409};
	bar.warp.sync 	-1;
	wmma.mma.sync.aligned.row.col.m32n8k16.f32.f32 {%f12418, %f12419, %f12420, %f12421, %f12422, %f12423, %f12424, %f12425}, {%r2, %r2, %r2, %r2, %r2, %r2, %r2, %r2}, {%r2, %r2, %r2, %r2, %r2, %r2, %r2, %r2}, {%f12410, %f12411, %f12412, %f12413, %f12414, %f12415, %f12416, %f12417};
	bar.warp.sync 	-1;
	wmma.mma.sync.aligned.row.col.m32n8k16.f32.f32 {%f12426, %f12427, %f12428, %f12429, %f12430, %f12431, %f12432, %f12433}, {%r2, %r2, %r2, %r2, %r2, %r2, %r2, %r2}, {%r2, %r2, %r2, %r2, %r2, %r2, %r2, %r2}, {%f12418, %f12419, %f12420, %f12421, %f12422, %f12423, %f12424, %f12425};
	bar.warp.sync 	-1;
	wmma.mma.sync.aligned.row.col.m32n8k16.f32.f32 {%f12434, %f12435, %f12436, %f12437, %f12438, %f12439, %f12440, %f12441}, {%r2, %r2, %r2, %r2, %r2, %r2, %r2, %r2}, {%r2, %r2, %r2, %r2, %r2, %r2, %r2, %r2}, {%f12426, %f12427, %f12428, %f12429, %f12430, %f12431, %f12432, %f12433};
	bar.warp.sync 	-1;
	wmma.mma.sync.aligned.row.col.m32n8k16.f32.f32 {%f12442, %f12443, %f12444, %f12445, %f12446, %f12447, %f12448, %f12449}, {%r2, %r2, %r2, %r2, %r2, %r2, %r2, %r2}, {%r2, %r2, %r2, %r2, %r2, %r2, %r2, %r2}, {%f12434, %f12435, %f12436, %f12437, %f12438, %f12439, %f12440, %f12441};
	bar.warp.sync 	-1;
	wmma.mma.sync.aligned.row.col.m32n8k16.f32.f32 {%f12450, %f12451, %f12452, %f12453, %f12454, %f12455, %f12456, %f12457}, {%r2, %r2, %r2, %r2, %r2, %r2, %r2, %r2}, {%r2, %r2, %r2, %r2, %r2, %r2, %r2, %r2}, {%f12442, %f12443, %f12444, %f12445, %f12446, %f12447, %f12448, %f12449};
	bar.warp.sync 	-1;
	wmma.mma.sync.aligned.row.col.m32n8k16.f32.f32 {%f12458, %f12459, %f12460, %f12461, %f12462, %f12463, %f12464, %f12465}, {%r2, %r2, %r2, %r2, %r2, %r2, %r2, %r2}, {%r2, %r2, %r2, %r2, %r2, %r2, %r2, %r2}, {%f12450, %f12451, %f12452, %f12453, %f12454, %f12455, %f12456, %f12457};
	bar.warp.sync 	-1;
	wmma.mma.sync.aligned.row.col.m32n8k16.f32.f32 {%f12466, %f12467, %f12468, %f12469, %f12470, %f12471, %f12472, %f12473}, {%r2, %r2, %r2, %r2, %r2, %r2, %r2, %r2}, {%r2, %r2, %r2, %r2, %r2, %r2, %r2, %r2}, {%f12458, %f12459, %f12460, %f12461, %f12462, %f12463, %f12464, %f12465};
	bar.warp.sync 	-1;
	wmma.mma.sync.aligned.row.col.m32n8k16.f32.f32 {%f12474, %f12475, %f12476, %f12477, %f12478, %f12479, %f12480, %f12481}, {%r2, %r2, %r2, %r2, %r2, %r2, %r2, %r2}, {%r2, %r2, %r2, %r2, %r2, %r2, %r2, %r2}, {%f12466, %f12467, %f12468, %f12469, %f12470, %f12471, %f12472, %f12473};
	bar.warp.sync 	-1;
	wmma.mma.sync.aligned.row.col.m32n8k16.f32.f32 {%f12482, %f12483, %f12484, %f12485, %f12486, %f12487, %f12488, %f12489}, {%r2, %r2, %r2, %r2, %r2, %r2, %r2, %r2}, {%r2, %r2, %r2, %r2, %r2, %r2, %r2, %r2}, {%f12474, %f12475, %f12476, %f12477, %f12478, %f12479, %f12480, %f12481};
	bar.warp.sync 	-1;
	wmma.mma.sync.aligned.row.col.m32n8k16.f32.f32 {%f12490, %f12491, %f12492, %f12493, %f12494, %f12495, %f12496, %f12497}, {%r2, %r2, %r2, %r2, %r2, %r2, %r2, %r2}, {%r2, %r2, %r2, %r2, %r2, %r2, %r2, %r2}, {%f12482, %f12483, %f12484, %f12485, %f12486, %f12487, %f12488, %f12489};
	bar.warp.sync 	-1;
	wmma.mma.sync.aligned.row.col.m32n8k16.f32.f32 {%f12498, %f12499, %f12500, %f12501, %f12502, %f12503, %f12504, %f12505}, {%r2, %r2, %r2, %r2, %r2, %r2, %r2, %r2}, {%r2, %r2, %r2, %r2, %r2, %r2, %r2, %r2}, {%f12490, %f12491, %f12492, %f12493, %f12494, %f12495, %f12496, %f12497};
	bar.warp.sync 	-1;
	wmma.mma.sync.aligned.row.col.m32n8k16.f32.f32 {%f12506, %f12507, %f12508, %f12509, %f12510, %f12511, %f12512, %f12513}, {%r2, %r2, %r2, %r2, %r2, %r2, %r2, %r2}, {%r2, %r2, %r2, %r2, %r2, %r2, %r2, %r2}, {%f12498, %f12499, %f12500, %f12501, %f12502, %f12503, %f12504, %f12505};
	bar.warp.sync 	-1;
	wmma.mma.sync.aligned.row.col.m32n8k16.f32.f32 {%f12514, %f12515, %f12516, %f12517, %f12518, %f12519, %f12520, %f12521}, {%r2, %r2, %r2, %r2, %r2, %r2, %r2, %r2}, {%r2, %r2, %r2, %r2, %r2, %r2, %r2, %r2}, {%f12506, %f12507, %f12508, %f12509, %f12510, %f12511, %f12512, %f12513};
	bar.warp.sync 	-1;
	wmma.mma.sync.aligned.row.col.m32n8k16.f32.f32 {%f12522, %f12523, %f12524, %f12525, %f12526, %f12527, %f12528, %f12529}, {%r2, %r2, %r2, %r2, %r2, %r2, %r2, %r2}, {%r2, %r2, %r2, %r2, %r2, %r2, %r2, %r2}, {%f12514, %f12515, %f12516, %f12517, %f12518, %f12519, %f12520, %f12521};
	bar.warp.sync 	-1;
	wmma.mma.sync.aligned.row.col.m32n8k16.f32.f32 {%f12530, %f12531, %f12532, %f12533, %f12534, %f12535, %f12536, %f12537}, {%r2, %r2, %r2, %r2, %r2, %r2, %r2, %r2}, {%r2, %r2, %r2, %r2, %r2, %r2, %r2, %r2}, {%f12522, %f12523, %f12524, %f12525, %f12526, %f12527, %f12528, %f12529};
	bar.warp.sync 	-1;
	wmma.mma.sync.aligned.row.col.m32n8k16.f32.f32 {%f12538, %f12539, %f12540, %f12541, %f12542, %f12543, %f12544, %f12545}, {%r2, %r2, %r2, %r2, %r2, %r2, %r2, %r2}, {%r2, %r2, %r2, %r2, %r2, %r2, %r2, %r2}, {%f12530, %f12531, %f12532, %f12533, %f12534, %f12535, %f12536, %f12537};
	bar.warp.sync 	-1;
	wmma.mma.sync.aligned.row.col.m32n8k16.f32.f32 {%f12546, %f12547, %f12548, %f12549, %f12550, %f12551, %f12552, %f12553}, {%r2, %r2, %r2, %r2, %r2, %r2, %r2, %r2}, {%r2, %r2, %r2, %r2, %r2, %r2, %r2, %r2}, {%f12538, %f12539, %f12540, %f12541, %f12542, %f12543, %f12544, %f12545};
	bar.warp.sync 	-1;
	wmma.mma.sync.aligned.row.col.m32n8k16.f32.f32 {%f12554, %f12555, %f12556, %f12557, %f12558, %f12559, %f12560, %f12561}, {%r2, %r2, %r2, %r2, %r2, %r2, %r2, %r2}, {%r2, %r2, %r2, %r2, %r2, %r2, %r2, %r2}, {%f12546, %f12547, %f12548, %f12549, %f12550, %f12551, %f12552, %f12553};
	bar.warp.sync 	-1;
	wmma.mma.sync.aligned.row.col.m32n8k16.f32.f32 {%f12562, %f12563, %f12564, %f12565, %f12566, %f12567, %f12568, %f12569}, {%r2, %r2, %r2, %r2, %r2, %r2, %r2, %r2}, {%r2, %r2, %r2, %r2, %r2, %r2, %r2, %r2}, {%f12554, %f12555, %f12556, %f12557, %f12558, %f12559, %f12560, %f12561};
	bar.warp.sync 	-1;
	wmma.mma.sync.aligned.row.col.m32n8k16.f32.f32 {%f12570, %f12571, %f12572, %f12573, %f12574, %f12575, %f12576, %f12577}, {%r2, %r2, %r2, %r2, %r2, %r2, %r2, %r2}, {%r2, %r2, %r2, %r2, %r2, %r2, %r2, %r2}, {%f12562, %f12563, %f12564, %f12565, %f12566, %f12567, %f12568, %f12569};
	bar.warp.sync 	-1;
	wmma.mma.sync.aligned.row.col.m32n8k16.f32.f32 {%f12578, %f12579, %f12580, %f12581, %f12582, %f12583, %f12584, %f12585}, {%r2, %r2, %r2, %r2, %r2, %r2, %r2, %r2}, {%r2, %r2, %r2, %r2, %r2, %r2, %r2, %r2}, {%f12570, %f12571, %f12572, %f12573, %f12574, %f12575, %f12576, %f12577};
	bar.warp.sync 	-1;
	wmma.mma.sync.aligned.row.col.m32n8k16.f32.f32 {%f12586, %f12587, %f12588, %f12589, %f12590, %f12591, %f12592, %f12593}, {%r2, %r2, %r2, %r2, %r2, %r2, %r2, %r2}, {%r2, %r2, %r2, %r2, %r2, %r2, %r2, %r2}, {%f12578, %f12579, %f12580, %f12581, %f12582, %f12583, %f12584, %f12585};
	bar.warp.sync 	-1;
	wmma.mma.sync.aligned.row.col.m32n8k16.f32.f32 {%f12594, %f12595, %f12596, %f12597, %f12598, %f12599, %f12600, %f12601}, {%r2, %r2, %r2, %r2, %r2, %r2, %r2, %r2}, {%r2, %r2, %r2, %r2, %r2, %r2, %r2, %r2}, {%f12586, %f12587, %f12588, %f12589, %f12590, %f12591, %f12592, %f12593};
	bar.warp.sync 	-1;
	wmma.mma.sync.aligned.row.col.m32n8k16.f32.f32 {%f12602, %f12603, %f12604, %f12605, %f12606, %f12607, %f12608, %f12609}, {%r2, %r2, %r2, %r2, %r2, %r2, %r2, %r2}, {%r2, %r2, %r2, %r2, %r2, %r2, %r2, %r2}, {%f12594, %f12595, %f12596, %f12597, %f12598, %f12599, %f12600, %f12601};
	bar.warp.sync 	-1;
	wmma.mma.sync.aligned.row.col.m32n8k16.f32.f32 {%f12610, %f12611, %f12612, %f12613, %f12614, %f12615, %f12616, %f12617}, {%r2, %r2, %r2, %r2, %r2, %r2, %r2, %r2}, {%r2, %r2, %r2, %r2, %r2, %r2, %r2, %r2}, {%f12602, %f12603, %f12604, %f12605, %f12606, %f12607, %f12608, %f12609};
	bar.warp.sync 	-1;
	wmma.mma.sync.aligned.row.col.m32n8k16.f32.f32 {%f12618, %f12619, %f12620, %f12621, %f12622, %f12623, %f12624, %f12625}, {%r2, %r2, %r2, %r2, %r2, %r2, %r2, %r2}, {%r2, %r2, %r2, %r2, %r2, %r2, %r2, %r2}, {%f12610, %f12611, %f12612, %f12613, %f12614, %f12615, %f12616, %f12617};
	bar.warp.sync 	-1;
	wmma.mma.sync.aligned.row.col.m32n8k16.f32.f32 {%f12626, %f12627, %f12628, %f12629, %f12630, %f12631, %f12632, %f12633}, {%r2, %r2, %r2, %r2, %r2, %r2, %r2, %r2}, {%r2, %r2, %r2, %r2, %r2, %r2, %r2, %r2}, {%f12618, %f12619, %f12620, %f12621, %f12622, %f12623, %f12624, %f12625};
	bar.warp.sync 	-1;
	wmma.mma.sync.aligned.row.col.m32n8k16.f32.f32 {%f12634, %f12635, %f12636, %f12637, %f12638, %f12639, %f12640, %f12641}, {%r2, %r2, %r2, %r2, %r2, %r2, %r2, %r2}, {%r2, %r2, %r2, %r2, %r2, %r2, %r2, %r2}, {%f12626, %f12627, %f12628, %f12629, %f12630, %f12631, %f12632, %f12633};
	bar.warp.sync 	-1;
	wmma.mma.sync.aligned.row.col.m32n8k16.f32.f32 {%f12642, %f12643, %f12644, %f12645, %f12646, %f12647, %f12648, %f12649}, {%r2, %r2, %r2, %r2, %r2, %r2, %r2, %r2}, {%r2, %r2, %r2, %r2, %r2, %r2, %r2, %r2}, {%f12634, %f12635, %f12636, %f12637, %f12638, %f12639, %f12640, %f12641};
	bar.warp.sync 	-1;
	wmma.mma.sync.aligned.row.col.m32n8k16.f32.f32 {%f12650, %f12651, %f12652, %f12653, %f12654, %f12655, %f12656, %f12657}, {%r2, %r2, %r2, %r2, %r2, %r2, %r2, %r2}, {%r2, %r2, %r2, %r2, %r2, %r2, %r2, %r2}, {%f12642, %f12643, %f12644, %f12645, %f12646, %f12647, %f12648, %f12649};
	bar.warp.sync 	-1;
	wmma.mma.sync.aligned.row.col.m32n8k16.f32.f32 {%f12658, %f12659, %f12660, %f12661, %f12662, %f12663, %f12664, %f12665}, {%r2, %r2, %r2, %r2, %r2, %r2, %r2, %r2}, {%r2, %r2, %r2, %r2, %r2, %r2, %r2, %r2}, {%f12650, %f12651, %f12652, %f12653, %f12654, %f12655, %f12656, %f12657};
	bar.warp.sync 	-1;
	wmma.mma.sync.aligned.row.col.m32n8k16.f32.f32 {%f12666, %f12667, %f12668, %f12669, %f12670, %f12671, %f12672, %f12673}, {%r2, %r2, %r2, %r2, %r2, %r2, %r2, %r2}, {%r2, %r2, %r2, %r2, %r2, %r2, %r2, %r2}, {%f12658, %f12659, %f12660, %f12661, %f12662, %f12663, %f12664, %f12665};
	bar.warp.sync 	-1;
	wmma.mma.sync.aligned.row.col.m32n8k16.f32.f32 {%f12674, %f12675, %f12676, %f12677, %f12678, %f12679, %f12680, %f12681}, {%r2, %r2, %r2, %r2, %r2, %r2, %r2, %r2}, {%r2, %r2, %r2, %r2, %r2, %r2, %r2, %r2}, {%f12666, %f12667, %f12668, %f12669, %f12670, %f12671, %f12672, %f12673};
	bar.warp.sync 	-1;
	wmma.mma.sync.aligned.row.col.m32n8k16.f32.f32 {%f12682, %f12683, %f12684, %f12685, %f12686, %f12687, %f12688, %f12689}, {%r2, %r2, %r2, %r2, %r2, %r2, %r2, %r2}, {%r2, %r2, %r2, %r2, %r2, %r2, %r2, %r2}, {%f12674, %f12675, %f12676, %f12677, %f12678, %f12679, %f12680, %f12681};
	bar.warp.sync 	-1;
	wmma.mma.sync.aligned.row.col.m32n8k16.f32.f32 {%f12690, %f12691, %f12692, %f12693, %f12694, %f12695, %f12696, %f12697}, {%r2, %r2, %r2, %r2, %r2, %r2, %r2, %r2}, {%r2, %r2, %r2, %r2, %r2, %r2, %r2, %r2}, {%f12682, %f12683, %f12684, %f12685, %f12686, %f12687, %f12688, %f12689};
	bar.warp.sync 	-1;
	wmma.mma.sync.aligned.row.col.m32n8k16.f32.f32 {%f12698, %f12699, %f12700, %f12701, %f12702, %f12703, %f12704, %f12705}, {%r2, %r2, %r2, %r2, %r2, %r2, %r2, %r2}, {%r2, %r2, %r2, %r2, %r2, %r2, %r2, %r2}, {%f12690, %f12691, %f12692, %f12693, %f12694, %f12695, %f12696, %f12697};
	bar.warp.sync 	-1;
	wmma.mma.sync.aligned.row.col.m32n8k16.f32.f32 {%f12706, %f12707, %f12708, %f12709, %f12710, %f12711, %f12712, %f12713}, {%r2, %r2, %r2, %r2, %r2, %r2, %r2, %r2}, {%r2, %r2, %r2, %r2, %r2, %r2, %r2, %r2}, {%f12698, %f12699, %f12700, %f12701, %f12702, %f12703, %f12704, %f12705};
	bar.warp.sync 	-1;
	wmma.mma.sync.aligned.row.col.m32n8k16.f32.f32 {%f12714, %f12715, %f12716, %f12717, %f12718, %f12719, %f12720, %f12721}, {%r2, %r2, %r2, %r2, %r2, %r2, %r2, %r2}, {%r2, %r2, %r2, %r2, %r2, %r2, %r2, %r2}, {%f12706, %f12707, %f12708, %f12709, %f12710, %f12711, %f12712, %f12713};
	bar.warp.sync 	-1;
	wmma.mma.sync.aligned.row.col.m32n8k16.f32.f32 {%f12722, %f12723, %f12724, %f12725, %f12726, %f12727, %f12728, %f12729}, {%r2, %r2, %r2, %r2, %r2, %r2, %r2, %r2}, {%r2, %r2, %r2, %r2, %r2, %r2, %r2, %r2}, {%f12714, %f12715, %f12716, %f12717, %f12718, %f12719, %f12720, %f12721};
	bar.warp.sync 	-1;
	wmma.mma.sync.aligned.row.col.m32n8k16.f32.f32 {%f12730, %f12731, %f12732, %f12733, %f12734, %f12735, %f12736, %f12737}, {%r2, %r2, %r2, %r2, %r2, %r2, %r2, %r2}, {%r2, %r2, %r2, %r2, %r2, %r2, %r2, %r2}, {%f12722, %f12723, %f12724, %f12725, %f12726, %f12727, %f12728, %f12729};
	bar.warp.sync 	-1;
	wmma.mma.sync.aligned.row.col.m32n8k16.f32.f32 {%f12738, %f12739, %f12740, %f12741, %f12742, %f12743, %f12744, %f12745}, {%r2, %r2, %r2, %r2, %r2, %r2, %r2, %r2}, {%r2, %r2, %r2, %r2, %r2, %r2, %r2, %r2}, {%f12730, %f12731, %f12732, %f12733, %f12734, %f12735, %f12736, %f12737};
	bar.warp.sync 	-1;
	wmma.mma.sync.aligned.row.col.m32n8k16.f32.f32 {%f12746, %f12747, %f12748, %f12749, %f12750, %f12751, %f12752, %f12753}, {%r2, %r2, %r2, %r2, %r2, %r2, %r2, %r2}, {%r2, %r2, %r2, %r2, %r2, %r2, %r2, %r2}, {%f12738, %f12739, %f12740, %f12741, %f12742, %f12743, %f12744, %f12745};
	bar.warp.sync 	-1;
	wmma.mma.sync.aligned.row.col.m32n8k16.f32.f32 {%f12754, %f12755, %f12756, %f12757, %f12758, %f12759, %f12760, %f12761}, {%r2, %r2, %r2, %r2, %r2, %r2, %r2, %r2}, {%r2, %r2, %r2, %r2, %r2, %r2, %r2, %r2}, {%f12746, %f12747, %f12748, %f12749, %f12750, %f12751, %f12752, %f12753};
	bar.warp.sync 	-1;
	wmma.mma.sync.aligned.row.col.m32n8k16.f32.f32 {%f12762, %f12763, %f12764, %f12765, %f12766, %f12767, %f12768, %f12769}, {%r2, %r2, %r2, %r2, %r2, %r2, %r2, %r2}, {%r2, %r2, %r2, %r2, %r2, %r2, %r2, %r2}, {%f12754, %f12755, %f12756, %f12757, %f12758, %f12759, %f12760, %f12761};
	bar.warp.sync 	-1;
	wmma.mma.sync.aligned.row.col.m32n8k16.f32.f32 {%f12770, %f12771, %f12772, %f12773, %f12774, %f12775, %f12776, %f12777}, {%r2, %r2, %r2, %r2, %r2, %r2, %r2, %r2}, {%r2, %r2, %r2, %r2, %r2, %r2, %r2, %r2}, {%f12762, %f12763, %f12764, %f12765, %f12766, %f12767, %f12768, %f12769};
	bar.warp.sync 	-1;
	wmma.mma.sync.aligned.row.col.m32n8k16.f32.f32 {%f12778, %f12779, %f12780, %f12781, %f12782, %f12783, %f12784, %f12785}, {%r2, %r2, %r2, %r2, %r2, %r2, %r2, %r2}, {%r2, %r2, %r2, %r2, %r2, %r2, %r2, %r2}, {%f12770, %f12771, %f12772, %f12773, %f12774, %f12775, %f12776, %f12777};
	bar.warp.sync 	-1;
	wmma.mma.sync.aligned.row.col.m32n8k16.f32.f32 {%f12786, %f12787, %f12788, %f12789, %f12790, %f12791, %f12792, %f12793}, {%r2, %r2, %r2, %r2, %r2, %r2, %r2, %r2}, {%r2, %r2, %r2, %r2, %r2, %r2, %r2, %r2}, {%f12778, %f12779, %f12780, %f12781, %f12782, %f12783, %f12784, %f12785};
	bar.warp.sync 	-1;
	wmma.mma.sync.aligned.row.col.m32n8k16.f32.f32 {%f12794, %f12795, %f12796, %f12797, %f12798, %f12799, %f12800, %f12801}, {%r2, %r2, %r2, %r2, %r2, %r2, %r2, %r2}, {%r2, %r2, %r2, %r2, %r2, %r2, %r2, %r2}, {%f12786, %f12787, %f12788, %f12789, %f12790, %f12791, %f12792, %f12793};
	bar.warp.sync 	-1;
	wmma.mma.sync.aligned.row.col.m32n8k16.f32.f32 {%f12802, %f12803, %f12804, %f12805, %f12806, %f12807, %f12808, %f12809}, {%r2, %r2, %r2, %r2, %r2, %r2, %r2, %r2}, {%r2, %r2, %r2, %r2, %r2, %r2, %r2, %r2}, {%f12794, %f12795, %f12796, %f12797, %f12798, %f12799, %f12800, %f12801};
	bar.warp.sync 	-1;
	wmma.mma.sync.aligned.row.col.m32n8k16.f32.f32 {%f12810, %f12811, %f12812, %f12813, %f12814, %f12815, %f12816, %f12817}, {%r2, %r2, %r2, %r2, %r2, %r2, %r2, %r2}, {%r2, %r2, %r2, %r2, %r2, %r2, %r2, %r2}, {%f12802, %f12803, %f12804, %f12805, %f12806, %f12807, %f12808, %f12809};
	bar.warp.sync 	-1;
	wmma.mma.sync.aligned.row.col.m32n8k16.f32.f32 {%f12818, %f12819, %f12820, %f12821, %f12822, %f12823, %f12824, %f12825}, {%r2, %r2, %r2, %r2, %r2, %r2, %r2, %r2}, {%r2, %r2, %r2, %r2, %r2, %r2, %r2, %r2}, {%f12810, %f12811, %f12812, %f12813, %f12814, %f12815, %f12816, %f12817};
	bar.warp.sync 	-1;
	wmma.mma.sync.aligned.row.col.m32n8k16.f32.f32 {%f12826, %f12827, %f12828, %f12829, %f12830, %f12831, %f12832, %f12833}, {%r2, %r2, %r2, %r2, %r2, %r2, %r2, %r2}, {%r2, %r2, %r2, %r2, %r2, %r2, %r2, %r2}, {%f12818, %f12819, %f12820, %f12821, %f12822, %f12823, %f12824, %f12825};
	bar.warp.sync 	-1;
	wmma.mma.sync.aligned.row.col.m32n8k16.f32.f32 {%f12834, %f12835, %f12836, %f12837, %f12838, %f12839, %f12840, %f12841}, {%r2, %r2, %r2, %r2, %r2, %r2, %r2, %r2}, {%r2, %r2, %r2, %r2, %r2, %r2, %r2, %r2}, {%f12826, %f12827, %f12828, %f12829, %f12830, %f12831, %f12832, %f12833};
	bar.warp.sync 	-1;
	wmma.mma.sync.aligned.row.col.m32n8k16.f32.f32 {%f12842, %f12843, %f12844, %f12845, %f12846, %f12847, %f12848, %f12849}, {%r2, %r2, %r2, %r2, %r2, %r2, %r2, %r2}, {%r2, %r2, %r2, %r2, %r2, %r2, %r2, %r2}, {%f12834, %f12835, %f12836, %f12837, %f12838, %f12839, %f12840, %f12841};
	bar.warp.sync 	-1;
	wmma.mma.sync.aligned.row.col.m32n8k16.f32.f32 {%f12850, %f12851, %f12852, %f12853, %f12854, %f12855, %f12856, %f12857}, {%r2, %r2, %r2, %r2, %r2, %r2, %r2, %r2}, {%r2, %r2, %r2, %r2, %r2, %r2, %r2, %r2}, {%f12842, %f12843, %f12844, %f12845, %f12846, %f12847, %f12848, %f12849};
	bar.warp.sync 	-1;
	wmma.mma.sync.aligned.row.col.m32n8k16.f32.f32 {%f12858, %f12859, %f12860, %f12861, %f12862, %f12863, %f12864, %f12865}, {%r2, %r2, %r2, %r2, %r2, %r2, %r2, %r2}, {%r2, %r2, %r2, %r2, %r2, %r2, %r2, %r2}, {%f12850, %f12851, %f12852, %f12853, %f12854, %f12855, %f12856, %f12857};
	bar.warp.sync 	-1;
	wmma.mma.sync.aligned.row.col.m32n8k16.f32.f32 {%f12866, %f12867, %f12868, %f12869, %f12870, %f12871, %f12872, %f12873}, {%r2, %r2, %r2, %r2, %r2, %r2, %r2, %r2}, {%r2, %r2, %r2, %r2, %r2, %r2, %r2, %r2}, {%f12858, %f12859, %f12860, %f12861, %f12862, %f12863, %f12864, %f12865};
	bar.warp.sync 	-1;
	wmma.mma.sync.aligned.row.col.m32n8k16.f32.f32 {%f12874, %f12875, %f12876, %f12877, %f12878, %f12879, %f12880, %f12881}, {%r2, %r2, %r2, %r2, %r2, %r2, %r2, %r2}, {%r2, %r2, %r2, %r2, %r2, %r2, %r2, %r2}, {%f12866, %f12867, %f12868, %f12869, %f12870, %f12871, %f12872, %f12873};
	bar.warp.sync 	-1;
	wmma.mma.sync.aligned.row.col.m32n8k16.f32.f32 {%f12882, %f12883, %f12884, %f12885, %f12886, %f12887, %f12888, %f12889}, {%r2, %r2, %r2, %r2, %r2, %r2, %r2, %r2}, {%r2, %r2, %r2, %r2, %r2, %r2, %r2, %r2}, {%f12874, %f12875, %f12876, %f12877, %f12878, %f12879, %f12880, %f12881};
	bar.warp.sync 	-1;
	wmma.mma.sync.aligned.row.col.m32n8k16.f32.f32 {%f12890, %f12891, %f12892, %f12893, %f12894, %f12895, %f12896, %f12897}, {%r2, %r2, %r2, %r2, %r2, %r2, %r2, %r2}, {%r2, %r2, %r2, %r2, %r2, %r2, %r2, %r2}, {%f12882, %f12883, %f12884, %f12885, %f12886, %f12887, %f12888, %f12889};
	bar.warp.sync 	-1;
	wmma.mma.sync.aligned.row.col.m32n8k16.f32.f32 {%f12898, %f12899, %f12900, %f12901, %f12902, %f12903, %f12904, %f12905}, {%r2, %r2, %r2, %r2, %r2, %r2, %r2, %r2}, {%r2, %r2, %r2, %r2, %r2, %r2, %r2, %r2}, {%f12890, %f12891, %f12892, %f12893, %f12894, %f12895, %f12896, %f12897};
	bar.warp.sync 	-1;
	wmma.mma.sync.aligned.row.col.m32n8k16.f32.f32 {%f12906, %f12907, %f12908, %f12909, %f12910, %f12911, %f12912, %f12913}, {%r2, %r2, %r2, %r2, %r2, %r2, %r2, %r2}, {%r2, %r2, %r2, %r2, %r2, %r2, %r2, %r2}, {%f12898, %f12899, %f12900, %f12901, %f12902, %f12903, %f12904, %f12905};
	bar.warp.sync 	-1;
	wmma.mma.sync.aligned.row.col.m32n8k16.f32.f32 {%f12914, %f12915, %f12916, %f12917, %f12918, %f12919, %f12920, %f12921}, {%r2, %r2, %r2, %r2, %r2, %r2, %r2, %r2}, {%r2, %r2, %r2, %r2, %r2, %r2, %r2, %r2}, {%f12906, %f12907, %f12908, %f12909, %f12910, %f12911, %f12912, %f12913};
	bar.warp.sync 	-1;
	wmma.mma.sync.aligned.row.col.m32n8k16.f32.f32 {%f12922, %f12923, %f12924, %f12925, %f12926, %f12927, %f12928, %f12929}, {%r2, %r2, %r2, %r2, %r2, %r2, %r2, %r2}, {%r2, %r2, %r2, %r2, %r2, %r2, %r2, %r2}, {%f12914, %f12915, %f12916, %f12917, %f12918, %f12919, %f12920, %f12921};
	bar.warp.sync 	-1;
	wmma.mma.sync.aligned.row.col.m32n8k16.f32.f32 {%f12930, %f12931, %f12932, %f12933, %f12934, %f12935, %f12936, %f12937}, {%r2, %r2, %r2, %r2, %r2, %r2, %r2, %r2}, {%r2, %r2, %r2, %r2, %r2, %r2, %r2, %r2}, {%f12922, %f12923, %f12924, %f12925, %f12926, %f12927, %f12928, %f12929};
	bar.warp.sync 	-1;
	wmma.mma.sync.aligned.row.col.m32n8k16.f32.f32 {%f12938, %f12939, %f12940, %f12941, %f12942, %f12943, %f12944, %f12945}, {%r2, %r2, %r2, %r2, %r2, %r2, %r2, %r2}, {%r2, %r2, %r2, %r2, %r2, %r2, %r2, %r2}, {%f12930, %f12931, %f12932, %f12933, %f12934, %f12935, %f12936, %f12937};
	bar.warp.sync 	-1;
	wmma.mma.sync.aligned.row.col.m32n8k16.f32.f32 {%f12946, %f12947, %f12948, %f12949, %f12950, %f12951, %f12952, %f12953}, {%r2, %r2, %r2, %r2, %r2, %r2, %r2, %r2}, {%r2, %r2, %r2, %r2, %r2, %r2, %r2, %r2}, {%f12938, %f12939, %f12940, %f12941, %f12942, %f12943, %f12944, %f12945};
	bar.warp.sync 	-1;
	wmma.mma.sync.aligned.row.col.m32n8k16.f32.f32 {%f12954, %f12955, %f12956, %f12957, %f12958, %f12959, %f12960, %f12961}, {%r2, %r2, %r2, %r2, %r2, %r2, %r2, %r2}, {%r2, %r2, %r2, %r2, %r2, %r2, %r2, %r2}, {%f12946, %f12947, %f12948, %f12949, %f12950, %f12951, %f12952, %f12953};
	bar.warp.sync 	-1;
	wmma.mma.sync.aligned.row.col.m32n8k16.f32.f32 {%f12962, %f12963, %f12964, %f12965, %f12966, %f12967, %f12968, %f12969}, {%r2, %r2, %r2, %r2, %r2, %r2, %r2, %r2}, {%r2, %r2, %r2, %r2, %r2, %r2, %r2, %r2}, {%f12954, %f12955, %f12956, %f12957, %f12958, %f12959, %f12960, %f12961};
	bar.warp.sync 	-1;
	wmma.mma.sync.aligned.row.col.m32n8k16.f32.f32 {%f12970, %f12971, %f12972, %f12973, %f12974, %f12975, %f12976, %f12977}, {%r2, %r2, %r2, %r2, %r2, %r2, %r2, %r2}, {%r2, %r2, %r2, %r2, %r2, %r2, %r2, %r2}, {%f12962, %f12963, %f12964, %f12965, %f12966, %f12967, %f12968, %f12969};
	bar.warp.sync 	-1;
	wmma.mma.sync.aligned.row.col.m32n8k16.f32.f32 {%f12978, %f12979, %f12980, %f12981, %f12982, %f12983, %f12984, %f12985}, {%r2, %r2, %r2, %r2, %r2, %r2, %r2, %r2}, {%r2, %r2, %r2, %r2, %r2, %r2, %r2, %r2}, {%f12970, %f12971, %f12972, %f12973, %f12974, %f12975, %f12976, %f12977};
	bar.warp.sync 	-1;
	wmma.mma.sync.aligned.row.col.m32n8k16.f32.f32 {%f12986, %f12987, %f12988, %f12989, %f12990, %f12991, %f12992, %f12993}, {%r2, %r2, %r2, %r2, %r2, %r2, %r2, %r2}, {%r2, %r2, %r2, %r2, %r2, %r2, %r2, %r2}, {%f12978, %f12979, %f12980, %f12981, %f12982, %f12983, %f12984, %f12985};
	bar.warp.sync 	-1;
	wmma.mma.sync.aligned.row.col.m32n8k16.f32.f32 {%f12994, %f12995, %f12996, %f12997, %f12998, %f12999, %f13000, %f13001}, {%r2, %r2, %r2, %r2, %r2, %r2, %r2, %r2}, {%r2, %r2, %r2, %r2, %r2, %r2, %r2, %r2}, {%f12986, %f12987, %f12988, %f12989, %f12990, %f12991, %f12992, %f12993};
	bar.warp.sync 	-1;
	wmma.mma.sync.aligned.row.col.m32n8k16.f32.f32 {%f13002, %f13003, %f13004, %f13005, %f13006, %f13007, %f13008, %f13009}, {%r2, %r2, %r2, %r2, %r2, %r2, %r2, %r2}, {%r2, %r2, %r2, %r2, %r2, %r2, %r2, %r2}, {%f12994, %f12995, %f12996, %f12997, %f12998, %f12999, %f13000, %f13001};
	bar.warp.sync 	-1;
	wmma.mma.sync.aligned.row.col.m32n8k16.f32.f32 {%f13010, %f13011, %f13012, %f13013, %f13014, %f13015, %f13016, %f13017}, {%r2, %r2, %r2, %r2, %r2, %r2, %r2, %r2}, {%r2, %r2, %r2, %r2, %r2, %r2, %r2, %r2}, {%f13002, %f13003, %f13004, %f13005, %f13006, %f13007, %f13008, %f13009};
	bar.warp.sync 	-1;
	wmma.mma.sync.aligned.row.col.m32n8k16.f32.f32 {%f13018, %f13019, %f13020, %f13021, %f13022, %f13023, %f13024, %f13025}, {%r2, %r2, %r2, %r2, %r2, %r2, %r2, %r2}, {%r2, %r2, %r2, %r2, %r2, %r2, %r2, %r2}, {%f13010, %f13011, %f13012, %f13013, %f13014, %f13015, %f13016, %f13017};
	bar.warp.sync 	-1;
	wmma.mma.sync.aligned.row.col.m32n8k16.f32.f32 {%f13026, %f13027, %f13028, %f13029, %f13030, %f13031, %f13032, %f13033}, {%r2, %r2, %r2, %r2, %r2, %r2, %r2, %r2}, {%r2, %r2, %r2, %r2, %r2, %r2, %r2, %r2}, {%f13018, %f13019, %f13020, %f13021, %f13022, %f13023, %f13024, %f13025};
	bar.warp.sync 	-1;
	wmma.mma.sync.aligned.row.col.m32n8k16.f32.f32 {%f13034, %f13035, %f13036, %f13037, %f13038, %f13039, %f13040, %f13041}, {%r2, %r2, %r2, %r2, %r2, %r2, %r2, %r2}, {%r2, %r2, %r2, %r2, %r2, %r2, %r2, %r2}, {%f13026, %f13027, %f13028, %f13029, %f13030, %f13031, %f13032, %f13033};
	bar.warp.sync 	-1;
	wmma.mma.sync.aligned.row.col.m32n8k16.f32.f32 {%f13042, %f13043, %f13044, %f13045, %f13046, %f13047, %f13048, %f13049}, {%r2, %r2, %r2, %r2, %r2, %r2, %r2, %r2}, {%r2, %r2, %r2, %r2, %r2, %r2, %r2, %r2}, {%f13034, %f13035, %f13036, %f13037, %f13038, %f13039, %f13040, %f13041};
	bar.warp.sync 	-1;
	wmma.mma.sync.aligned.row.col.m32n8k16.f32.f32 {%f13050, %f13051, %f13052, %f13053, %f13054, %f13055, %f13056, %f13057}, {%r2, %r2, %r2, %r2, %r2, %r2, %r2, %r2}, {%r2, %r2, %r2, %r2, %r2, %r2, %r2, %r2}, {%f13042, %f13043, %f13044, %f13045, %f13046, %f13047, %f13048, %f13049};
	bar.warp.sync 	-1;
	wmma.mma.sync.aligned.row.col.m32n8k16.f32.f32 {%f13058, %f13059, %f13060, %f13061, %f13062, %f13063, %f13064, %f13065}, {%r2, %r2, %r2, %r2, %r2, %r2, %r2, %r2}, {%r2, %r2, %r2, %r2, %r2, %r2, %r2, %r2}, {%f13050, %f13051, %f13052, %f13053, %f13054, %f13055, %f13056, %f13057};
	bar.warp.sync 	-1;
	wmma.mma.sync.aligned.row.col.m32n8k16.f32.f32 {%f13066, %f13067, %f13068, %f13069, %f13070, %f13071, %f13072, %f13073}, {%r2, %r2, %r2, %r2, %r2, %r2, %r2, %r2}, {%r2, %r2, %r2, %r2, %r2, %r2, %r2, %r2}, {%f13058, %f13059, %f13060, %f13061, %f13062, %f13063, %f13064, %f13065};
	bar.warp.sync 	-1;
	wmma.mma.sync.aligned.row.col.m32n8k16.f32.f32 {%f13074, %f13075, %f13076, %f13077, %f13078, %f13079, %f13080, %f13081}, {%r2, %r2, %r2, %r2, %r2, %r2, %r2, %r2}, {%r2, %r2, %r2, %r2, %r2, %r2, %r2, %r2}, {%f13066, %f13067, %f13068, %f13069, %f13070, %f13071, %f13072, %f13073};
	bar.warp.sync 	-1;
	wmma.mma.sync.aligned.row.col.m32n8k16.f32.f32 {%f13082, %f13083, %f13084, %f13085, %f13086, %f13087, %f13088, %f13089}, {%r2, %r2, %r2, %r2, %r2, %r2, %r2, %r2}, {%r2, %r2, %r2, %r2, %r2, %r2, %r2, %r2}, {%f13074, %f13075, %f13076, %f13077, %f13078, %f13079, %f13080, %f13081};
	bar.warp.sync 	-1;
	wmma.mma.sync.aligned.row.col.m32n8k16.f32.f32 {%f13090, %f13091, %f13092, %f13093, %f13094, %f13095, %f13096, %f13097}, {%r2, %r2, %r2, %r2, %r2, %r2, %r2, %r2}, {%r2, %r2, %r2, %r2, %r2, %r2, %r2, %r2}, {%f13082, %f13083, %f13084, %f13085, %f13086, %f13087, %f13088, %f13089};
	bar.warp.sync 	-1;
	wmma.mma.sync.aligned.row.col.m32n8k16.f32.f32 {%f13098, %f13099, %f13100, %f13101, %f13102, %f13103, %f13104, %f13105}, {%r2, %r2, %r2, %r2, %r2, %r2, %r2, %r2}, {%r2, %r2, %r2, %r2, %r2, %r2, %r2, %r2}, {%f13090, %f13091, %f13092, %f13093, %f13094, %f13095, %f13096, %f13097};
	bar.warp.sync 	-1;
	wmma.mma.sync.aligned.row.col.m32n8k16.f32.f32 {%f13106, %f13107, %f13108, %f13109, %f13110, %f13111, %f13112, %f13113}, {%r2, %r2, %r2, %r2, %r2, %r2, %r2, %r2}, {%r2, %r2, %r2, %r2, %r2, %r2, %r2, %r2}, {%f13098, %f13099, %f13100, %f13101, %f13102, %f13103, %f13104, %f13105};
	bar.warp.sync 	-1;
	wmma.mma.sync.aligned.row.col.m32n8k16.f32.f32 {%f13114, %f13115, %f13116, %f13117, %f13118, %f13119, %f13120, %f13121}, {%r2, %r2, %r2, %r2, %r2, %r2, %r2, %r2}, {%r2, %r2, %r2, %r2, %r2, %r2, %r2, %r2}, {%f13106, %f13107, %f13108, %f13109, %f13110, %f13111, %f13112, %f13113};
	bar.warp.sync 	-1;
	wmma.mma.sync.aligned.row.col.m32n8k16.f32.f32 {%f13122, %f13123, %f13124, %f13125, %f13126, %f13127, %f13128, %f13129}, {%r2, %r2, %r2, %r2, %r2, %r2, %r2, %r2}, {%r2, %r2, %r2, %r2, %r2, %r2, %r2, %r2}, {%f13114, %f13115, %f13116, %f13117, %f13118, %f13119, %f13120, %f13121};
	bar.warp.sync 	-1;
	wmma.mma.sync.aligned.row.col.m32n8k16.f32.f32 {%f13130, %f13131, %f13132, %f13133, %f13134, %f13135, %f13136, %f13137}, {%r2, %r2, %r2, %r2, %r2, %r2, %r2, %r2}, {%r2, %r2, %r2, %r2, %r2, %r2, %r2, %r2}, {%f13122, %f13123, %f13124, %f13125, %f13126, %f13127, %f13128, %f13129};
	bar.warp.sync 	-1;
	wmma.mma.sync.aligned.row.col.m32n8k16.f32.f32 {%f13138, %f13139, %f13140, %f13141, %f13142, %f13143, %f13144, %f13145}, {%r2, %r2, %r2, %r2, %r2, %r2, %r2, %r2}, {%r2, %r2, %r2, %r2, %r2, %r2, %r2, %r2}, {%f13130, %f13131, %f13132, %f13133, %f13134, %f13135, %f13136, %f13137};
	bar.warp.sync 	-1;
	wmma.mma.sync.aligned.row.col.m32n8k16.f32.f32 {%f13146, %f13147, %f13148, %f13149, %f13150, %f13151, %f13152, %f13153}, {%r2, %r2, %r2, %r2, %r2, %r2, %r2, %r2}, {%r2, %r2, %r2, %r2, %r2, %r2, %r2, %r2}, {%f13138, %f13139, %f13140, %f13141, %f13142, %f13143, %f13144, %f13145};
	bar.warp.sync 	-1;
	wmma.mma.sync.aligned.row.col.m32n8k16.f32.f32 {%f13154, %f13155, %f13156, %f13157, %f13158, %f13159, %f13160, %f13161}, {%r2, %r2, %r2, %r2, %r2, %r2, %r2, %r2}, {%r2, %r2, %r2, %r2, %r2, %r2, %r2, %r2}, {%f13146, %f13147, %f13148, %f13149, %f13150, %f13151, %f13152, %f13153};
	bar.warp.sync 	-1;
	wmma.mma.sync.aligned.row.col.m32n8k16.f32.f32 {%f13162, %f13163, %f13164, %f13165, %f13166, %f13167, %f13168, %f13169}, {%r2, %r2, %r2, %r2, %r2, %r2, %r2, %r2}, {%r2, %r2, %r2, %r2, %r2, %r2, %r2, %r2}, {%f13154, %f13155, %f13156, %f13157, %f13158, %f13159, %f13160, %f13161};
	bar.warp.sync 	-1;
	wmma.mma.sync.aligned.row.col.m32n8k16.f32.f32 {%f13170, %f13171, %f13172, %f13173, %f13174, %f13175, %f13176, %f13177}, {%r2, %r2, %r2, %r2, %r2, %r2, %r2, %r2}, {%r2, %r2, %r2, %r2, %r2, %r2, %r2, %r2}, {%f13162, %f13163, %f13164, %f13165, %f13166, %f13167, %f13168, %f13169};
	bar.warp.sync 	-1;
	wmma.mma.sync.aligned.row.col.m32n8k16.f32.f32 {%f13178, %f13179, %f13180, %f13181, %f13182, %f13183, %f13184, %f13185}, {%r2, %r2, %r2, %r2, %r2, %r2, %r2, %r2}, {%r2, %r2, %r2, %r2, %r2, %r2, %r2, %r2}, {%f13170, %f13171, %f13172, %f13173, %f13174, %f13175, %f13176, %f13177};
	bar.warp.sync 	-1;
	wmma.mma.sync.aligned.row.col.m32n8k16.f32.f32 {%f13186, %f13187, %f13188, %f13189, %f13190, %f13191, %f13192, %f13193}, {%r2, %r2, %r2, %r2, %r2, %r2, %r2, %r2}, {%r2, %r2, %r2, %r2, %r2, %r2, %r2, %r2}, {%f13178, %f13179, %f13180, %f13181, %f13182, %f13183, %f13184, %f13185};
	bar.warp.sync 	-1;
	wmma.mma.sync.aligned.row.col.m32n8k16.f32.f32 {%f13194, %f13195, %f13196, %f13197, %f13198, %f13199, %f13200, %f13201}, {%r2, %r2, %r2, %r2, %r2, %r2, %r2, %r2}, {%r2, %r2, %r2, %r2, %r2, %r2, %r2, %r2}, {%f13186, %f13187, %f13188, %f13189, %f13190, %f13191, %f13192, %f13193};
	bar.warp.sync 	-1;
	wmma.mma.sync.aligned.row.col.m32n8k16.f32.f32 {%f13202, %f13203, %f13204, %f13205, %f13206, %f13207, %f13208, %f13209}, {%r2, %r2, %r2, %r2, %r2, %r2, %r2, %r2}, {%r2, %r2, %r2, %r2, %r2, %r2, %r2, %r2}, {%f13194, %f13195, %f13196, %f13197, %f13198, %f13199, %f13200, %f13201};
	bar.warp.sync 	-1;
	wmma.mma.sync.aligned.row.col.m32n8k16.f32.f32 {%f13210, %f13211, %f13212, %f13213, %f13214, %f13215, %f13216, %f13217}, {%r2, %r2, %r2, %r2, %r2, %r2, %r2, %r2}, {%r2, %r2, %r2, %r2, %r2, %r2, %r2, %r2}, {%f13202, %f13203, %f13204, %f13205, %f13206, %f13207, %f13208, %f13209};
	bar.warp.sync 	-1;
	wmma.mma.sync.aligned.row.col.m32n8k16.f32.f32 {%f13218, %f13219, %f13220, %f13221, %f13222, %f13223, %f13224, %f13225}, {%r2, %r2, %r2, %r2, %r2, %r2, %r2, %r2}, {%r2, %r2, %r2, %r2, %r2, %r2, %r2, %r2}, {%f13210, %f13211, %f13212, %f13213, %f13214, %f13215, %f13216, %f13217};
	bar.warp.sync 	-1;
	wmma.mma.sync.aligned.row.col.m32n8k16.f32.f32 {%f13226, %f13227, %f13228, %f13229, %f13230, %f13231, %f13232, %f13233}, {%r2, %r2, %r2, %r2, %r2, %r2, %r2, %r2}, {%r2, %r2, %r2, %r2, %r2, %r2, %r2, %r2}, {%f13218, %f13219, %f13220, %f13221, %f13222, %f13223, %f13224, %f13225};
	bar.warp.sync 	-1;
	wmma.mma.sync.aligned.row.col.m32n8k16.f32.f32 {%f13234, %f13235, %f13236, %f13237, %f13238, %f13239, %f13240, %f13241}, {%r2, %r2, %r2, %r2, %r2, %r2, %r2, %r2}, {%r2, %r2, %r2, %r2, %r2, %r2, %r2, %r2}, {%f13226, %f13227, %f13228, %f13229, %f13230, %f13231, %f13232, %f13233};
	bar.warp.sync 	-1;
	wmma.mma.sync.aligned.row.col.m32n8k16.f32.f32 {%f13242, %f13243, %f13244, %f13245, %f13246, %f13247, %f13248, %f13249}, {%r2, %r2, %r2, %r2, %r2, %r2, %r2, %r2}, {%r2, %r2, %r2, %r2, %r2, %r2, %r2, %r2}, {%f13234, %f13235, %f13236, %f13237, %f13238, %f13239, %f13240, %f13241};
	bar.warp.sync 	-1;
	wmma.mma.sync.aligned.row.col.m32n8k16.f32.f32 {%f13250, %f13251, %f13252, %f13253, %f13254, %f13255, %f13256, %f13257}, {%r2, %r2, %r2, %r2, %r2, %r2, %r2, %r2}, {%r2, %r2, %r2, %r2, %r2, %r2, %r2, %r2}, {%f13242, %f13243, %f13244, %f13245, %f13246, %f13247, %f13248, %f13249};
	bar.warp.sync 	-1;
	wmma.mma.sync.aligned.row.col.m32n8k16.f32.f32 {%f13258, %f13259, %f13260, %f13261, %f13262, %f13263, %f13264, %f13265}, {%r2, %r2, %r2, %r2, %r2, %r2, %r2, %r2}, {%r2, %r2, %r2, %r2, %r2, %r2, %r2, %r2}, {%f13250, %f13251, %f13252, %f13253, %f13254, %f13255, %f13256, %f13257};
	bar.warp.sync 	-1;
	wmma.mma.sync.aligned.row.col.m32n8k16.f32.f32 {%f13266, %f13267, %f13268, %f13269, %f13270, %f13271, %f13272, %f13273}, {%r2, %r2, %r2, %r2, %r2, %r2, %r2, %r2}, {%r2, %r2, %r2, %r2, %r2, %r2, %r2, %r2}, {%f13258, %f13259, %f13260, %f13261, %f13262, %f13263, %f13264, %f13265};
	bar.warp.sync 	-1;
	wmma.mma.sync.aligned.row.col.m32n8k16.f32.f32 {%f13274, %f13275, %f13276, %f13277, %f13278, %f13279, %f13280, %f13281}, {%r2, %r2, %r2, %r2, %r2, %r2, %r2, %r2}, {%r2, %r2, %r2, %r2, %r2, %r2, %r2, %r2}, {%f13266, %f13267, %f13268, %f13269, %f13270, %f13271, %f13272, %f13273};
	bar.warp.sync 	-1;
	wmma.mma.sync.aligned.row.col.m32n8k16.f32.f32 {%f13282, %f13283, %f13284, %f13285, %f13286, %f13287, %f13288, %f13289}, {%r2, %r2, %r2, %r2, %r2, %r2, %r2, %r2}, {%r2, %r2, %r2, %r2, %r2, %r2, %r2, %r2}, {%f13274, %f13275, %f13276, %f13277, %f13278, %f13279, %f13280, %f13281};
	bar.warp.sync 	-1;
	wmma.mma.sync.aligned.row.col.m32n8k16.f32.f32 {%f13290, %f13291, %f13292, %f13293, %f13294, %f13295, %f13296, %f13297}, {%r2, %r2, %r2, %r2, %r2, %r2, %r2, %r2}, {%r2, %r2, %r2, %r2, %r2, %r2, %r2, %r2}, {%f13282, %f13283, %f13284, %f13285, %f13286, %f13287, %f13288, %f13289};
	bar.warp.sync 	-1;
	wmma.mma.sync.aligned.row.col.m32n8k16.f32.f32 {%f13298, %f13299, %f13300, %f13301, %f13302, %f13303, %f13304, %f13305}, {%r2, %r2, %r2, %r2, %r2, %r2, %r2, %r2}, {%r2, %r2, %r2, %r2, %r2, %r2, %r2, %r2}, {%f13290, %f13291, %f13292, %f13293, %f13294, %f13295, %f13296, %f13297};
	bar.warp.sync 	-1;
	wmma.mma.sync.aligned.row.col.m32n8k16.f32.f32 {%f13306, %f13307, %f13308, %f13309, %f13310, %f13311, %f13312, %f13313}, {%r2, %r2, %r2, %r2, %r2, %r2, %r2, %r2}, {%r2, %r2, %r2, %r2, %r2, %r2, %r2, %r2}, {%f13298, %f13299, %f13300, %f13301, %f13302, %f13303, %f13304, %f13305};
	bar.warp.sync 	-1;
	wmma.mma.sync.aligned.row.col.m32n8k16.f32.f32 {%f13314, %f13315, %f13316, %f13317, %f13318, %f13319, %f13320, %f13321}, {%r2, %r2, %r2, %r2, %r2, %r2, %r2, %r2}, {%r2, %r2, %r2, %r2, %r2, %r2, %r2, %r2}, {%f13306, %f13307, %f13308, %f13309, %f13310, %f13311, %f13312, %f13313};
	bar.warp.sync 	-1;
	wmma.mma.sync.aligned.row.col.m32n8k16.f32.f32 {%f13322, %f13323, %f13324, %f13325, %f13326, %f13327, %f13328, %f13329}, {%r2, %r2, %r2, %r2, %r2, %r2, %r2, %r2}, {%r2, %r2, %r2, %r2, %r2, %r2, %r2, %r2}, {%f13314, %f13315, %f13316, %f13317, %f13318, %f13319, %f13320, %f13321};
	bar.warp.sync 	-1;
	wmma.mma.sync.aligned.row.col.m32n8k16.f32.f32 {%f13330, %f13331, %f13332, %f13333, %f13334, %f13335, %f13336, %f13337}, {%r2, %r2, %r2, %r2, %r2, %r2, %r2, %r2}, {%r2, %r2, %r2, %r2, %r2, %r2, %r2, %r2}, {%f13322, %f13323, %f13324, %f13325, %f13326, %f13327, %f13328, %f13329};
	bar.warp.sync 	-1;
	wmma.mma.sync.aligned.row.col.m32n8k16.f32.f32 {%f13338, %f13339, %f13340, %f13341, %f13342, %f13343, %f13344, %f13345}, {%r2, %r2, %r2, %r2, %r2, %r2, %r2, %r2}, {%r2, %r2, %r2, %r2, %r2, %r2, %r2, %r2}, {%f13330, %f13331, %f13332, %f13333, %f13334, %f13335, %f13336, %f13337};
	bar.warp.sync 	-1;
	wmma.mma.sync.aligned.row.col.m32n8k16.f32.f32 {%f13346, %f13347, %f13348, %f13349, %f13350, %f13351, %f13352, %f13353}, {%r2, %r2, %r2, %r2, %r2, %r2, %r2, %r2}, {%r2, %r2, %r2, %r2, %r2, %r2, %r2, %r2}, {%f13338, %f13339, %f13340, %f13341, %f13342, %f13343, %f13344, %f13345};
	bar.warp.sync 	-1;
	wmma.mma.sync.aligned.row.col.m32n8k16.f32.f32 {%f13354, %f13355, %f13356, %f13357, %f13358, %f13359, %f13360, %f13361}, {%r2, %r2, %r2, %r2, %r2, %r2, %r2, %r2}, {%r2, %r2, %r2, %r2, %r2, %r2, %r2, %r2}, {%f13346, %f13347, %f13348, %f13349, %f13350, %f13351, %f13352, %f13353};
	bar.warp.sync 	-1;
	wmma.mma.sync.aligned.row.col.m32n8k16.f32.f32 {%f13362, %f13363, %f13364, %f13365, %f13366, %f13367, %f13368, %f13369}, {%r2, %r2, %r2, %r2, %r2, %r2, %r2, %r2}, {%r2, %r2, %r2, %r2, %r2, %r2, %r2, %r2}, {%f13354, %f13355, %f13356, %f13357, %f13358, %f13359, %f13360, %f13361};
	bar.warp.sync 	-1;
	wmma.mma.sync.aligned.row.col.m32n8k16.f32.f32 {%f13370, %f13371, %f13372, %f13373, %f13374, %f13375, %f13376, %f13377}, {%r2, %r2, %r2, %r2, %r2, %r2, %r2, %r2}, {%r2, %r2, %r2, %r2, %r2, %r2, %r2, %r2}, {%f13362, %f13363, %f13364, %f13365, %f13366, %f13367, %f13368, %f13369};
	bar.warp.sync 	-1;
	wmma.mma.sync.aligned.row.col.m32n8k16.f32.f32 {%f13378, %f13379, %f13380, %f13381, %f13382, %f13383, %f13384, %f13385}, {%r2, %r2, %r2, %r2, %r2, %r2, %r2, %r2}, {%r2, %r2, %r2, %r2, %r2, %r2, %r2, %r2}, {%f13370, %f13371, %f13372, %f13373, %f13374, %f13375, %f13376, %f13377};
	bar.warp.sync 	-1;
	wmma.mma.sync.aligned.row.col.m32n8k16.f32.f32 {%f13386, %f13387, %f13388, %f13389, %f13390, %f13391, %f13392, %f13393}, {%r2, %r2, %r2, %r2, %r2, %r2, %r2, %r2}, {%r2, %r2, %r2, %r2, %r2, %r2, %r2, %r2}, {%f13378, %f13379, %f13380, %f13381, %f13382, %f13383, %f13384, %f13385};
	bar.warp.sync 	-1;
	wmma.mma.sync.aligned.row.col.m32n8k16.f32.f32 {%f13394, %f13395, %f13396, %f13397, %f13398, %f13399, %f13400, %f13401}, {%r2, %r2, %r2, %r2, %r2, %r2, %r2, %r2}, {%r2, %r2, %r2, %r2, %r2, %r2, %r2, %r2}, {%f13386, %f13387, %f13388, %f13389, %f13390, %f13391, %f13392, %f13393};
	bar.warp.sync 	-1;
	wmma.mma.sync.aligned.row.col.m32n8k16.f32.f32 {%f13402, %f13403, %f13404, %f13405, %f13406, %f13407, %f13408, %f13409}, {%r2, %r2, %r2, %r2, %r2, %r2, %r2, %r2}, {%r2, %r2, %r2, %r2, %r2, %r2, %r2, %r2}, {%f13394, %f13395, %f13396, %f13397, %f13398, %f13399, %f13400, %f13401};
	bar.warp.sync 	-1;
	wmma.mma.sync.aligned.row.col.m32n8k16.f32.f32 {%f13410, %f13411, %f13412, %f13413, %f13414, %f13415, %f13416, %f13417}, {%r2, %r2, %r2, %r2, %r2, %r2, %r2, %r2}, {%r2, %r2, %r2, %r2, %r2, %r2, %r2, %r2}, {%f13402, %f13403, %f13404, %f13405, %f13406, %f13407, %f13408, %f13409};
	bar.warp.sync 	-1;
	wmma.mma.sync.aligned.row.col.m32n8k16.f32.f32 {%f13418, %f13419, %f13420, %f13421, %f13422, %f13423, %f13424, %f13425}, {%r2, %r2, %r2, %r2, %r2, %r2, %r2, %r2}, {%r2, %r2, %r2, %r2, %r2, %r2, %r2, %r2}, {%f13410, %f13411, %f13412, %f13413, %f13414, %f13415, %f13416, %f13417};
	bar.warp.sync 	-1;
	wmma.mma.sync.aligned.row.col.m32n8k16.f32.f32 {%f13426, %f13427, %f13428, %f13429, %f13430, %f13431, %f13432, %f13433}, {%r2, %r2, %r2, %r2, %r2, %r2, %r2, %r2}, {%r2, %r2, %r2, %r2, %r2, %r2, %r2, %r2}, {%f13418, %f13419, %f13420, %f13421, %f13422, %f13423, %f13424, %f13425};
	bar.warp.sync 	-1;
	wmma.mma.sync.aligned.row.col.m32n8k16.f32.f32 {%f13434, %f13435, %f13436, %f13437, %f13438, %f13439, %f13440, %f13441}, {%r2, %r2, %r2, %r2, %r2, %r2, %r2, %r2}, {%r2, %r2, %r2, %r2, %r2, %r2, %r2, %r2}, {%f13426, %f13427, %f13428, %f13429, %f13430, %f13431, %f13432, %f13433};
	bar.warp.sync 	-1;
	wmma.mma.sync.aligned.row.col.m32n8k16.f32.f32 {%f13442, %f13443, %f13444, %f13445, %f13446, %f13447, %f13448, %f13449}, {%r2, %r2, %r2, %r2, %r2, %r2, %r2, %r2}, {%r2, %r2, %r2, %r2, %r2, %r2, %r2, %r2}, {%f13434, %f13435, %f13436, %f13437, %f13438, %f13439, %f13440, %f13441};
	bar.warp.sync 	-1;
	wmma.mma.sync.aligned.row.col.m32n8k16.f32.f32 {%f13450, %f13451, %f13452, %f13453, %f13454, %f13455, %f13456, %f13457}, {%r2, %r2, %r2, %r2, %r2, %r2, %r2, %r2}, {%r2, %r2, %r2, %r2, %r2, %r2, %r2, %r2}, {%f13442, %f13443, %f13444, %f13445, %f13446, %f13447, %f13448, %f13449};
	bar.warp.sync 	-1;
	wmma.mma.sync.aligned.row.col.m32n8k16.f32.f32 {%f13458, %f13459, %f13460, %f13461, %f13462, %f13463, %f13464, %f13465}, {%r2, %r2, %r2, %r2, %r2, %r2, %r2, %r2}, {%r2, %r2, %r2, %r2, %r2, %r2, %r2, %r2}, {%f13450, %f13451, %f13452, %f13453, %f13454, %f13455, %f13456, %f13457};
	bar.warp.sync 	-1;
	wmma.mma.sync.aligned.row.col.m32n8k16.f32.f32 {%f13466, %f13467, %f13468, %f13469, %f13470, %f13471, %f13472, %f13473}, {%r2, %r2, %r2, %r2, %r2, %r2, %r2, %r2}, {%r2, %r2, %r2, %r2, %r2, %r2, %r2, %r2}, {%f13458, %f13459, %f13460, %f13461, %f13462, %f13463, %f13464, %f13465};
	bar.warp.sync 	-1;
	wmma.mma.sync.aligned.row.col.m32n8k16.f32.f32 {%f13474, %f13475, %f13476, %f13477, %f13478, %f13479, %f13480, %f13481}, {%r2, %r2, %r2, %r2, %r2, %r2, %r2, %r2}, {%r2, %r2, %r2, %r2, %r2, %r2, %r2, %r2}, {%f13466, %f13467, %f13468, %f13469, %f13470, %f13471, %f13472, %f13473};
	bar.warp.sync 	-1;
	wmma.mma.sync.aligned.row.col.m32n8k16.f32.f32 {%f13482, %f13483, %f13484, %f13485, %f13486, %f13487, %f13488, %f13489}, {%r2, %r2, %r2, %r2, %r2, %r2, %r2, %r2}, {%r2, %r2, %r2, %r2, %r2, %r2, %r2, %r2}, {%f13474, %f13475, %f13476, %f13477, %f13478, %f13479, %f13480, %f13481};
	bar.warp.sync 	-1;
	wmma.mma.sync.aligned.row.col.m32n8k16.f32.f32 {%f13490, %f13491, %f13492, %f13493, %f13494, %f13495, %f13496, %f13497}, {%r2, %r2, %r2, %r2, %r2, %r2, %r2, %r2}, {%r2, %r2, %r2, %r2, %r2, %r2, %r2, %r2}, {%f13482, %f13483, %f13484, %f13485, %f13486, %f13487, %f13488, %f13489};
	bar.warp.sync 	-1;
	wmma.mma.sync.aligned.row.col.m32n8k16.f32.f32 {%f13498, %f13499, %f13500, %f13501, %f13502, %f13503, %f13504, %f13505}, {%r2, %r2, %r2, %r2, %r2, %r2, %r2, %r2}, {%r2, %r2, %r2, %r2, %r2, %r2, %r2, %r2}, {%f13490, %f13491, %f13492, %f13493, %f13494, %f13495, %f13496, %f13497};
	bar.warp.sync 	-1;
	wmma.mma.sync.aligned.row.col.m32n8k16.f32.f32 {%f13506, %f13507, %f13508, %f13509, %f13510, %f13511, %f13512, %f13513}, {%r2, %r2, %r2, %r2, %r2, %r2, %r2, %r2}, {%r2, %r2, %r2, %r2, %r2, %r2, %r2, %r2}, {%f13498, %f13499, %f13500, %f13501, %f13502, %f13503, %f13504, %f13505};
	bar.warp.sync 	-1;
	wmma.mma.sync.aligned.row.col.m32n8k16.f32.f32 {%f13514, %f13515, %f13516, %f13517, %f13518, %f13519, %f13520, %f13521}, {%r2, %r2, %r2, %r2, %r2, %r2, %r2, %r2}, {%r2, %r2, %r2, %r2, %r2, %r2, %r2, %r2}, {%f13506, %f13507, %f13508, %f13509, %f13510, %f13511, %f13512, %f13513};
	bar.warp.sync 	-1;
	wmma.mma.sync.aligned.row.col.m32n8k16.f32.f32 {%f13522, %f13523, %f13524, %f13525, %f13526, %f13527, %f13528, %f13529}, {%r2, %r2, %r2, %r2, %r2, %r2, %r2, %r2}, {%r2, %r2, %r2, %r2, %r2, %r2, %r2, %r2}, {%f13514, %f13515, %f13516, %f13517, %f13518, %f13519, %f13520, %f13521};
	bar.warp.sync 	-1;
	wmma.mma.sync.aligned.row.col.m32n8k16.f32.f32 {%f13530, %f13531, %f13532, %f13533, %f13534, %f13535, %f13536, %f13537}, {%r2, %r2, %r2, %r2, %r2, %r2, %r2, %r2}, {%r2, %r2, %r2, %r2, %r2, %r2, %r2, %r2}, {%f13522, %f13523, %f13524, %f13525, %f13526, %f13527, %f13528, %f13529};
	bar.warp.sync 	-1;
	wmma.mma.sync.aligned.row.col.m32n8k16.f32.f32 {%f13538, %f13539, %f13540, %f13541, %f13542, %f13543, %f13544, %f13545}, {%r2, %r2, %r2, %r2, %r2, %r2, %r2, %r2}, {%r2, %r2, %r2, %r2, %r2, %r2, %r2, %r2}, {%f13530, %f13531, %f13532, %f13533, %f13534, %f13535, %f13536, %f13537};
	bar.warp.sync 	-1;
	wmma.mma.sync.aligned.row.col.m32n8k16.f32.f32 {%f13546, %f13547, %f13548, %f13549, %f13550, %f13551, %f13552, %f13553}, {%r2, %r2, %r2, %r2, %r2, %r2, %r2, %r2}, {%r2, %r2, %r2, %r2, %r2, %r2, %r2, %r2}, {%f13538, %f13539, %f13540, %f13541, %f13542, %f13543, %f13544, %f13545};
	bar.warp.sync 	-1;
	wmma.mma.sync.aligned.row.col.m32n8k16.f32.f32 {%f13554, %f13555, %f13556, %f13557, %f13558, %f13559, %f13560, %f13561}, {%r2, %r2, %r2, %r2, %r2, %r2, %r2, %r2}, {%r2, %r2, %r2, %r2, %r2, %r2, %r2, %r2}, {%f13546, %f13547, %f13548, %f13549, %f13550, %f13551, %f13552, %f13553};
	bar.warp.sync 	-1;
	wmma.mma.sync.aligned.row.col.m32n8k16.f32.f32 {%f13562, %f13563, %f13564, %f13565, %f13566, %f13567, %f13568, %f13569}, {%r2, %r2, %r2, %r2, %r2, %r2, %r2, %r2}, {%r2, %r2, %r2, %r2, %r2, %r2, %r2, %r2}, {%f13554, %f13555, %f13556, %f13557, %f13558, %f13559, %f13560, %f13561};
	bar.warp.sync 	-1;
	wmma.mma.sync.aligned.row.col.m32n8k16.f32.f32 {%f13570, %f13571, %f13572, %f13573, %f13574, %f13575, %f13576, %f13577}, {%r2, %r2, %r2, %r2, %r2, %r2, %r2, %r2}, {%r2, %r2, %r2, %r2, %r2, %r2, %r2, %r2}, {%f13562, %f13563, %f13564, %f13565, %f13566, %f13567, %f13568, %f13569};
	bar.warp.sync 	-1;
	wmma.mma.sync.aligned.row.col.m32n8k16.f32.f32 {%f13578, %f13579, %f13580, %f13581, %f13582, %f13583, %f13584, %f13585}, {%r2, %r2, %r2, %r2, %r2, %r2, %r2, %r2}, {%r2, %r2, %r2, %r2, %r2, %r2, %r2, %r2}, {%f13570, %f13571, %f13572, %f13573, %f13574, %f13575, %f13576, %f13577};
	bar.warp.sync 	-1;
	wmma.mma.sync.aligned.row.col.m32n8k16.f32.f32 {%f13586, %f13587, %f13588, %f13589, %f13590, %f13591, %f13592, %f13593}, {%r2, %r2, %r2, %r2, %r2, %r2, %r2, %r2}, {%r2, %r2, %r2, %r2, %r2, %r2, %r2, %r2}, {%f13578, %f13579, %f13580, %f13581, %f13582, %f13583, %f13584, %f13585};
	bar.warp.sync 	-1;
	wmma.mma.sync.aligned.row.col.m32n8k16.f32.f32 {%f13594, %f13595, %f13596, %f13597, %f13598, %f13599, %f13600, %f13601}, {%r2, %r2, %r2, %r2, %r2, %r2, %r2, %r2}, {%r2, %r2, %r2, %r2, %r2, %r2, %r2, %r2}, {%f13586, %f13587, %f13588, %f13589, %f13590, %f13591, %f13592, %f13593};
	bar.warp.sync 	-1;
	wmma.mma.sync.aligned.row.col.m32n8k16.f32.f32 {%f13602, %f13603, %f13604, %f13605, %f13606, %f13607, %f13608, %f13609}, {%r2, %r2, %r2, %r2, %r2, %r2, %r2, %r2}, {%r2, %r2, %r2, %r2, %r2, %r2, %r2, %r2}, {%f13594, %f13595, %f13596, %f13597, %f13598, %f13599, %f13600, %f13601};
	bar.warp.sync 	-1;
	wmma.mma.sync.aligned.row.col.m32n8k16.f32.f32 {%f13610, %f13611, %f13612, %f13613, %f13614, %f13615, %f13616, %f13617}, {%r2, %r2, %r2, %r2, %r2, %r2, %r2, %r2}, {%r2, %r2, %r2, %r2, %r2, %r2, %r2, %r2}, {%f13602, %f13603, %f13604, %f13605, %f13606, %f13607, %f13608, %f13609};
	bar.warp.sync 	-1;
	wmma.mma.sync.aligned.row.col.m32n8k16.f32.f32 {%f13618, %f13619, %f13620, %f13621, %f13622, %f13623, %f13624, %f13625}, {%r2, %r2, %r2, %r2, %r2, %r2, %r2, %r2}, {%r2, %r2, %r2, %r2, %r2, %r2, %r2, %r2}, {%f13610, %f13611, %f13612, %f13613, %f13614, %f13615, %f13616, %f13617};
	bar.warp.sync 	-1;
	wmma.mma.sync.aligned.row.col.m32n8k16.f32.f32 {%f13626, %f13627, %f13628, %f13629, %f13630, %f13631, %f13632, %f13633}, {%r2, %r2, %r2, %r2, %r2, %r2, %r2, %r2}, {%r2, %r2, %r2, %r2, %r2, %r2, %r2, %r2}, {%f13618, %f13619, %f13620, %f13621, %f13622, %f13623, %f13624, %f13625};
	bar.warp.sync 	-1;
	wmma.mma.sync.aligned.row.col.m32n8k16.f32.f32 {%f13634, %f13635, %f13636, %f13637, %f13638, %f13639, %f13640, %f13641}, {%r2, %r2, %r2, %r2, %r2, %r2, %r2, %r2}, {%r2, %r2, %r2, %r2, %r2, %r2, %r2, %r2}, {%f13626, %f13627, %f13628, %f13629, %f13630, %f13631, %f13632, %f13633};
	bar.warp.sync 	-1;
	wmma.mma.sync.aligned.row.col.m32n8k16.f32.f32 {%f13642, %f13643, %f13644, %f13645, %f13646, %f13647, %f13648, %f13649}, {%r2, %r2, %r2, %r2, %r2, %r2, %r2, %r2}, {%r2, %r2, %r2, %r2, %r2, %r2, %r2, %r2}, {%f13634, %f13635, %f13636, %f13637, %f13638, %f13639, %f13640, %f13641};
	bar.warp.sync 	-1;
	wmma.mma.sync.aligned.row.col.m32n8k16.f32.f32 {%f13650, %f13651, %f13652, %f13653, %f13654, %f13655, %f13656, %f13657}, {%r2, %r2, %r2, %r2, %r2, %r2, %r2, %r2}, {%r2, %r2, %r2, %r2, %r2, %r2, %r2, %r2}, {%f13642, %f13643, %f13644, %f13645, %f13646, %f13647, %f13648, %f13649};
	bar.warp.sync 	-1;
	wmma.mma.sync.aligned.row.col.m32n8k16.f32.f32 {%f13658, %f13659, %f13660, %f13661, %f13662, %f13663, %f13664, %f13665}, {%r2, %r2, %r2, %r2, %r2, %r2, %r2, %r2}, {%r2, %r2, %r2, %r2, %r2, %r2, %r2, %r2}, {%f13650, %f13651, %f13652, %f13653, %f13654, %f13655, %f13656, %f13657};
	bar.warp.sync 	-1;
	wmma.mma.sync.aligned.row.col.m32n8k16.f32.f32 {%f13666, %f13667, %f13668, %f13669, %f13670, %f13671, %f13672, %f13673}, {%r2, %r2, %r2, %r2, %r2, %r2, %r2, %r2}, {%r2, %r2, %r2, %r2, %r2, %r2, %r2, %r2}, {%f13658, %f13659, %f13660, %f13661, %f13662, %f13663, %f13664, %f13665};
	bar.warp.sync 	-1;
	wmma.mma.sync.aligned.row.col.m32n8k16.f32.f32 {%f13674, %f13675, %f13676, %f13677, %f13678, %f13679, %f13680, %f13681}, {%r2, %r2, %r2, %r2, %r2, %r2, %r2, %r2}, {%r2, %r2, %r2, %r2, %r2, %r2, %r2, %r2}, {%f13666, %f13667, %f13668, %f13669, %f13670, %f13671, %f13672, %f13673};
	bar.warp.sync 	-1;
	wmma.mma.sync.aligned.row.col.m32n8k16.f32.f32 {%f13682, %f13683, %f13684, %f13685, %f13686, %f13687, %f13688, %f13689}, {%r2, %r2, %r2, %r2, %r2, %r2, %r2, %r2}, {%r2, %r2, %r2, %r2, %r2, %r2, %r2, %r2}, {%f13674, %f13675, %f13676, %f13677, %f13678, %f13679, %f13680, %f13681};
	bar.warp.sync 	-1;
	wmma.mma.sync.aligned.row.col.m32n8k16.f32.f32 {%f13690, %f13691, %f13692, %f13693, %f13694, %f13695, %f13696, %f13697}, {%r2, %r2, %r2, %r2, %r2, %r2, %r2, %r2}, {%r2, %r2, %r2, %r2, %r2, %r2, %r2, %r2}, {%f13682, %f13683, %f13684, %f13685, %f13686, %f13687, %f13688, %f13689};
	bar.warp.sync 	-1;
	wmma.mma.sync.aligned.row.col.m32n8k16.f32.f32 {%f13698, %f13699, %f13700, %f13701, %f13702, %f13703, %f13704, %f13705}, {%r2, %r2, %r2, %r2, %r2, %r2, %r2, %r2}, {%r2, %r2, %r2, %r2, %r2, %r2, %r2, %r2}, {%f13690, %f13691, %f13692, %f13693, %f13694, %f13695, %f13696, %f13697};
	bar.warp.sync 	-1;
	wmma.mma.sync.aligned.row.col.m32n8k16.f32.f32 {%f13706, %f13707, %f13708, %f13709, %f13710, %f13711, %f13712, %f13713}, {%r2, %r2, %r2, %r2, %r2, %r2, %r2, %r2}, {%r2, %r2, %r2, %r2, %r2, %r2, %r2, %r2}, {%f13698, %f13699, %f13700, %f13701, %f13702, %f13703, %f13704, %f13705};
	bar.warp.sync 	-1;
	wmma.mma.sync.aligned.row.col.m32n8k16.f32.f32 {%f13714, %f13715, %f13716, %f13717, %f13718, %f13719, %f13720, %f13721}, {%r2, %r2, %r2, %r2, %r2, %r2, %r2, %r2}, {%r2, %r2, %r2, %r2, %r2, %r2, %r2, %r2}, {%f13706, %f13707, %f13708, %f13709, %f13710, %f13711, %f13712, %f13713};
	bar.warp.sync 	-1;
	wmma.mma.sync.aligned.row.col.m32n8k16.f32.f32 {%f13722, %f13723, %f13724, %f13725, %f13726, %f13727, %f13728, %f13729}, {%r2, %r2, %r2, %r2, %r2, %r2, %r2, %r2}, {%r2, %r2, %r2, %r2, %r2, %r2, %r2, %r2}, {%f13714, %f13715, %f13716, %f13717, %f13718, %f13719, %f13720, %f13721};
	bar.warp.sync 	-1;
	wmma.mma.sync.aligned.row.col.m32n8k16.f32.f32 {%f13730, %f13731, %f13732, %f13733, %f13734, %f13735, %f13736, %f13737}, {%r2, %r2, %r2, %r2, %r2, %r2, %r2, %r2}, {%r2, %r2, %r2, %r2, %r2, %r2, %r2, %r2}, {%f13722, %f13723, %f13724, %f13725, %f13726, %f13727, %f13728, %f13729};
	bar.warp.sync 	-1;
	wmma.mma.sync.aligned.row.col.m32n8k16.f32.f32 {%f13738, %f13739, %f13740, %f13741, %f13742, %f13743, %f13744, %f13745}, {%r2, %r2, %r2, %r2, %r2, %r2, %r2, %r2}, {%r2, %r2, %r2, %r2, %r2, %r2, %r2, %r2}, {%f13730, %f13731, %f13732, %f13733, %f13734, %f13735, %f13736, %f13737};
	bar.warp.sync 	-1;
	wmma.mma.sync.aligned.row.col.m32n8k16.f32.f32 {%f13746, %f13747, %f13748, %f13749, %f13750, %f13751, %f13752, %f13753}, {%r2, %r2, %r2, %r2, %r2, %r2, %r2, %r2}, {%r2, %r2, %r2, %r2, %r2, %r2, %r2, %r2}, {%f13738, %f13739, %f13740, %f13741, %f13742, %f13743, %f13744, %f13745};
	bar.warp.sync 	-1;
	wmma.mma.sync.aligned.row.col.m32n8k16.f32.f32 {%f13754, %f13755, %f13756, %f13757, %f13758, %f13759, %f13760, %f13761}, {%r2, %r2, %r2, %r2, %r2, %r2, %r2, %r2}, {%r2, %r2, %r2, %r2, %r2, %r2, %r2, %r2}, {%f13746, %f13747, %f13748, %f13749, %f13750, %f13751, %f13752, %f13753};
	bar.warp.sync 	-1;
	wmma.mma.sync.aligned.row.col.m32n8k16.f32.f32 {%f13762, %f13763, %f13764, %f13765, %f13766, %f13767, %f13768, %f13769}, {%r2, %r2, %r2, %r2, %r2, %r2, %r2, %r2}, {%r2, %r2, %r2, %r2, %r2, %r2, %r2, %r2}, {%f13754, %f13755, %f13756, %f13757, %f13758, %f13759, %f13760, %f13761};
	bar.warp.sync 	-1;
	wmma.mma.sync.aligned.row.col.m32n8k16.f32.f32 {%f13770, %f13771, %f13772, %f13773, %f13774, %f13775, %f13776, %f13777}, {%r2, %r2, %r2, %r2, %r2, %r2, %r2, %r2}, {%r2, %r2, %r2, %r2, %r2, %r2, %r2, %r2}, {%f13762, %f13763, %f13764, %f13765, %f13766, %f13767, %f13768, %f13769};
	bar.warp.sync 	-1;
	wmma.mma.sync.aligned.row.col.m32n8k16.f32.f32 {%f13778, %f13779, %f13780, %f13781, %f13782, %f13783, %f13784, %f13785}, {%r2, %r2, %r2, %r2, %r2, %r2, %r2, %r2}, {%r2, %r2, %r2, %r2, %r2, %r2, %r2, %r2}, {%f13770, %f13771, %f13772, %f13773, %f13774, %f13775, %f13776, %f13777};
	bar.warp.sync 	-1;
	wmma.mma.sync.aligned.row.col.m32n8k16.f32.f32 {%f13786, %f13787, %f13788, %f13789, %f13790, %f13791, %f13792, %f13793}, {%r2, %r2, %r2, %r2, %r2, %r2, %r2, %r2}, {%r2, %r2, %r2, %r2, %r2, %r2, %r2, %r2}, {%f13778, %f13779, %f13780, %f13781, %f13782, %f13783, %f13784, %f13785};
	bar.warp.sync 	-1;
	wmma.mma.sync.aligned.row.col.m32n8k16.f32.f32 {%f13794, %f13795, %f13796, %f13797, %f13798, %f13799, %f13800, %f13801}, {%r2, %r2, %r2, %r2, %r2, %r2, %r2, %r2}, {%r2, %r2, %r2, %r2, %r2, %r2, %r2, %r2}, {%f13786, %f13787, %f13788, %f13789, %f13790, %f13791, %f13792, %f13793};
	bar.warp.sync 	-1;
	wmma.mma.sync.aligned.row.col.m32n8k16.f32.f32 {%f13802, %f13803, %f13804, %f13805, %f13806, %f13807, %f13808, %f13809}, {%r2, %r2, %r2, %r2, %r2, %r2, %r2, %r2}, {%r2, %r2, %r2, %r2, %r2, %r2, %r2, %r2}, {%f13794, %f13795, %f13796, %f13797, %f13798, %f13799, %f13800, %f13801};
	bar.warp.sync 	-1;
	wmma.mma.sync.aligned.row.col.m32n8k16.f32.f32 {%f13810, %f13811, %f13812, %f13813, %f13814, %f13815, %f13816, %f13817}, {%r2, %r2, %r2, %r2, %r2, %r2, %r2, %r2}, {%r2, %r2, %r2, %r2, %r2, %r2, %r2, %r2}, {%f13802, %f13803, %f13804, %f13805, %f13806, %f13807, %f13808, %f13809};
	bar.warp.sync 	-1;
	wmma.mma.sync.aligned.row.col.m32n8k16.f32.f32 {%f13818, %f13819, %f13820, %f13821, %f13822, %f13823, %f13824, %f13825}, {%r2, %r2, %r2, %r2, %r2, %r2, %r2, %r2}, {%r2, %r2, %r2, %r2, %r2, %r2, %r2, %r2}, {%f13810, %f13811, %f13812, %f13813, %f13814, %f13815, %f13816, %f13817};
	bar.warp.sync 	-1;
	wmma.mma.sync.aligned.row.col.m32n8k16.f32.f32 {%f13826, %f13827, %f13828, %f13829, %f13830, %f13831, %f13832, %f13833}, {%r2, %r2, %r2, %r2, %r2, %r2, %r2, %r2}, {%r2, %r2, %r2, %r2, %r2, %r2, %r2, %r2}, {%f13818, %f13819, %f13820, %f13821, %f13822, %f13823, %f13824, %f13825};
	bar.warp.sync 	-1;
	wmma.mma.sync.aligned.row.col.m32n8k16.f32.f32 {%f13834, %f13835, %f13836, %f13837, %f13838, %f13839, %f13840, %f13841}, {%r2, %r2, %r2, %r2, %r2, %r2, %r2, %r2}, {%r2, %r2, %r2, %r2, %r2, %r2, %r2, %r2}, {%f13826, %f13827, %f13828, %f13829, %f13830, %f13831, %f13832, %f13833};
	bar.warp.sync 	-1;
	wmma.mma.sync.aligned.row.col.m32n8k16.f32.f32 {%f13842, %f13843, %f13844, %f13845, %f13846, %f13847, %f13848, %f13849}, {%r2, %r2, %r2, %r2, %r2, %r2, %r2, %r2}, {%r2, %r2, %r2, %r2, %r2, %r2, %r2, %r2}, {%f13834, %f13835, %f13836, %f13837, %f13838, %f13839, %f13840, %f13841};
	bar.warp.sync 	-1;
	wmma.mma.sync.aligned.row.col.m32n8k16.f32.f32 {%f13850, %f13851, %f13852, %f13853, %f13854, %f13855, %f13856, %f13857}, {%r2, %r2, %r2, %r2, %r2, %r2, %r2, %r2}, {%r2, %r2, %r2, %r2, %r2, %r2, %r2, %r2}, {%f13842, %f13843, %f13844, %f13845, %f13846, %f13847, %f13848, %f13849};
	bar.warp.sync 	-1;
	wmma.mma.sync.aligned.row.col.m32n8k16.f32.f32 {%f13858, %f13859, %f13860, %f13861, %f13862, %f13863, %f13864, %f13865}, {%r2, %r2, %r2, %r2, %r2, %r2, %r2, %r2}, {%r2, %r2, %r2, %r2, %r2, %r2, %r2, %r2}, {%f13850, %f13851, %f13852, %f13853, %f13854, %f13855, %f13856, %f13857};
	bar.warp.sync 	-1;
	wmma.mma.sync.aligned.row.col.m32n8k16.f32.f32 {%f13866, %f13867, %f13868, %f13869, %f13870, %f13871, %f13872, %f13873}, {%r2, %r2, %r2, %r2, %r2, %r2, %r2, %r2}, {%r2, %r2, %r2, %r2, %r2, %r2, %r2, %r2}, {%f13858, %f13859, %f13860, %f13861, %f13862, %f13863, %f13864, %f13865};
	bar.warp.sync 	-1;
	wmma.mma.sync.aligned.row.col.m32n8k16.f32.f32 {%f13874, %f13875, %f13876, %f13877, %f13878, %f13879, %f13880, %f13881}, {%r2, %r2, %r2, %r2, %r2, %r2, %r2, %r2}, {%r2, %r2, %r2, %r2, %r2, %r2, %r2, %r2}, {%f13866, %f13867, %f13868, %f13869, %f13870, %f13871, %f13872, %f13873};
	bar.warp.sync 	-1;
	wmma.mma.sync.aligned.row.col.m32n8k16.f32.f32 {%f13882, %f13883, %f13884, %f13885, %f13886, %f13887, %f13888, %f13889}, {%r2, %r2, %r2, %r2, %r2, %r2, %r2, %r2}, {%r2, %r2, %r2, %r2, %r2, %r2, %r2, %r2}, {%f13874, %f13875, %f13876, %f13877, %f13878, %f13879, %f13880, %f13881};
	bar.warp.sync 	-1;
	wmma.mma.sync.aligned.row.col.m32n8k16.f32.f32 {%f13890, %f13891, %f13892, %f13893, %f13894, %f13895, %f13896, %f13897}, {%r2, %r2, %r2, %r2, %r2, %r2, %r2, %r2}, {%r2, %r2, %r2, %r2, %r2, %r2, %r2, %r2}, {%f13882, %f13883, %f13884, %f13885, %f13886, %f13887, %f13888, %f13889};
	bar.warp.sync 	-1;
	wmma.mma.sync.aligned.row.col.m32n8k16.f32.f32 {%f13898, %f13899, %f13900, %f13901, %f13902, %f13903, %f13904, %f13905}, {%r2, %r2, %r2, %r2, %r2, %r2, %r2, %r2}, {%r2, %r2, %r2, %r2, %r2, %r2, %r2, %r2}, {%f13890, %f13891, %f13892, %f13893, %f13894, %f13895, %f13896, %f13897};
	bar.warp.sync 	-1;
	wmma.mma.sync.aligned.row.col.m32n8k16.f32.f32 {%f13906, %f13907, %f13908, %f13909, %f13910, %f13911, %f13912, %f13913}, {%r2, %r2, %r2, %r2, %r2, %r2, %r2, %r2}, {%r2, %r2, %r2, %r2, %r2, %r2, %r2, %r2}, {%f13898, %f13899, %f13900, %f13901, %f13902, %f13903, %f13904, %f13905};
	bar.warp.sync 	-1;
	wmma.mma.sync.aligned.row.col.m32n8k16.f32.f32 {%f13914, %f13915, %f13916, %f13917, %f13918, %f13919, %f13920, %f13921}, {%r2, %r2, %r2, %r2, %r2, %r2, %r2, %r2}, {%r2, %r2, %r2, %r2, %r2, %r2, %r2, %r2}, {%f13906, %f13907, %f13908, %f13909, %f13910, %f13911, %f13912, %f13913};
	bar.warp.sync 	-1;
	wmma.mma.sync.aligned.row.col.m32n8k16.f32.f32 {%f13922, %f13923, %f13924, %f13925, %f13926, %f13927, %f13928, %f13929}, {%r2, %r2, %r2, %r2, %r2, %r2, %r2, %r2}, {%r2, %r2, %r2, %r2, %r2, %r2, %r2, %r2}, {%f13914, %f13915, %f13916, %f13917, %f13918, %f13919, %f13920, %f13921};
	bar.warp.sync 	-1;
	wmma.mma.sync.aligned.row.col.m32n8k16.f32.f32 {%f13930, %f13931, %f13932, %f13933, %f13934, %f13935, %f13936, %f13937}, {%r2, %r2, %r2, %r2, %r2, %r2, %r2, %r2}, {%r2, %r2, %r2, %r2, %r2, %r2, %r2, %r2}, {%f13922, %f13923, %f13924, %f13925, %f13926, %f13927, %f13928, %f13929};
	bar.warp.sync 	-1;
	wmma.mma.sync.aligned.row.col.m32n8k16.f32.f32 {%f13938, %f13939, %f13940, %f13941, %f13942, %f13943, %f13944, %f13945}, {%r2, %r2, %r2, %r2, %r2, %r2, %r2, %r2}, {%r2, %r2, %r2, %r2, %r2, %r2, %r2, %r2}, {%f13930, %f13931, %f13932, %f13933, %f13934, %f13935, %f13936, %f13937};
	bar.warp.sync 	-1;
	wmma.mma.sync.aligned.row.col.m32n8k16.f32.f32 {%f13946, %f13947, %f13948, %f13949, %f13950, %f13951, %f13952, %f13953}, {%r2, %r2, %r2, %r2, %r2, %r2, %r2, %r2}, {%r2, %r2, %r2, %r2, %r2, %r2, %r2, %r2}, {%f13938, %f13939, %f13940, %f13941, %f13942, %f13943, %f13944, %f13945};
	bar.warp.sync 	-1;
	wmma.mma.sync.aligned.row.col.m32n8k16.f32.f32 {%f13954, %f13955, %f13956, %f13957, %f13958, %f13959, %f13960, %f13961}, {%r2, %r2, %r2, %r2, %r2, %r2, %r2, %r2}, {%r2, %r2, %r2, %r2, %r2, %r2, %r2, %r2}, {%f13946, %f13947, %f13948, %f13949, %f13950, %f13951, %f13952, %f13953};
	bar.warp.sync 	-1;
	wmma.mma.sync.aligned.row.col.m32n8k16.f32.f32 {%f13962, %f13963, %f13964, %f13965, %f13966, %f13967, %f13968, %f13969}, {%r2, %r2, %r2, %r2, %r2, %r2, %r2, %r2}, {%r2, %r2, %r2, %r2, %r2, %r2, %r2, %r2}, {%f13954, %f13955, %f13956, %f13957, %f13958, %f13959, %f13960, %f13961};
	bar.warp.sync 	-1;
	wmma.mma.sync.aligned.row.col.m32n8k16.f32.f32 {%f13970, %f13971, %f13972, %f13973, %f13974, %f13975, %f13976, %f13977}, {%r2, %r2, %r2, %r2, %r2, %r2, %r2, %r2}, {%r2, %r2, %r2, %r2, %r2, %r2, %r2, %r2}, {%f13962, %f13963, %f13964, %f13965, %f13966, %f13967, %f13968, %f13969};
	bar.warp.sync 	-1;
	wmma.mma.sync.aligned.row.col.m32n8k16.f32.f32 {%f13978, %f13979, %f13980, %f13981, %f13982, %f13983, %f13984, %f13985}, {%r2, %r2, %r2, %r2, %r2, %r2, %r2, %r2}, {%r2, %r2, %r2, %r2, %r2, %r2, %r2, %r2}, {%f13970, %f13971, %f13972, %f13973, %f13974, %f13975, %f13976, %f13977};
	bar.warp.sync 	-1;
	wmma.mma.sync.aligned.row.col.m32n8k16.f32.f32 {%f13986, %f13987, %f13988, %f13989, %f13990, %f13991, %f13992, %f13993}, {%r2, %r2, %r2, %r2, %r2, %r2, %r2, %r2}, {%r2, %r2, %r2, %r2, %r2, %r2, %r2, %r2}, {%f13978, %f13979, %f13980, %f13981, %f13982, %f13983, %f13984, %f13985};
	bar.warp.sync 	-1;
	wmma.mma.sync.aligned.row.col.m32n8k16.f32.f32 {%f13994, %f13995, %f13996, %f13997, %f13998, %f13999, %f14000, %f14001}, {%r2, %r2, %r2, %r2, %r2, %r2, %r2, %r2}, {%r2, %r2, %r2, %r2, %r2, %r2, %r2, %r2}, {%f13986, %f13987, %f13988, %f13989, %f13990, %f13991, %f13992, %f13993};
	bar.warp.sync 	-1;
	wmma.mma.sync.aligned.row.col.m32n8k16.f32.f32 {%f14002, %f14003, %f14004, %f14005, %f14006, %f14007, %f14008, %f14009}, {%r2, %r2, %r2, %r2, %r2, %r2, %r2, %r2}, {%r2, %r2, %r2, %r2, %r2, %r2, %r2, %r2}, {%f13994, %f13995, %f13996, %f13997, %f13998, %f13999, %f14000, %f14001};
	bar.warp.sync 	-1;
	wmma.mma.sync.aligned.row.col.m32n8k16.f32.f32 {%f14010, %f14011, %f14012, %f14013, %f14014, %f14015, %f14016, %f14017}, {%r2, %r2, %r2, %r2, %r2, %r2, %r2, %r2}, {%r2, %r2, %r2, %r2, %r2, %r2, %r2, %r2}, {%f14002, %f14003, %f14004, %f14005, %f14006, %f14007, %f14008, %f14009};
	bar.warp.sync 	-1;
	wmma.mma.sync.aligned.row.col.m32n8k16.f32.f32 {%f14018, %f14019, %f14020, %f14021, %f14022, %f14023, %f14024, %f14025}, {%r2, %r2, %r2, %r2, %r2, %r2, %r2, %r2}, {%r2, %r2, %r2, %r2, %r2, %r2, %r2, %r2}, {%f14010, %f14011, %f14012, %f14013, %f14014, %f14015, %f14016, %f14017};
	bar.warp.sync 	-1;
	wmma.mma.sync.aligned.row.col.m32n8k16.f32.f32 {%f14026, %f14027, %f14028, %f14029, %f14030, %f14031, %f14032, %f14033}, {%r2, %r2, %r2, %r2, %r2, %r2, %r2, %r2}, {%r2, %r2, %r2, %r2, %r2, %r2, %r2, %r2}, {%f14018, %f14019, %f14020, %f14021, %f14022, %f14023, %f14024, %f14025};
	bar.warp.sync 	-1;
	wmma.mma.sync.aligned.row.col.m32n8k16.f32.f32 {%f14034, %f14035, %f14036, %f14037, %f14038, %f14039, %f14040, %f14041}, {%r2, %r2, %r2, %r2, %r2, %r2, %r2, %r2}, {%r2, %r2, %r2, %r2, %r2, %r2, %r2, %r2}, {%f14026, %f14027, %f14028, %f14029, %f14030, %f14031, %f14032, %f14033};
	bar.warp.sync 	-1;
	wmma.mma.sync.aligned.row.col.m32n8k16.f32.f32 {%f14042, %f14043, %f14044, %f14045, %f14046, %f14047, %f14048, %f14049}, {%r2, %r2, %r2, %r2, %r2, %r2, %r2, %r2}, {%r2, %r2, %r2, %r2, %r2, %r2, %r2, %r2}, {%f14034, %f14035, %f14036, %f14037, %f14038, %f14039, %f14040, %f14041};
	bar.warp.sync 	-1;
	wmma.mma.sync.aligned.row.col.m32n8k16.f32.f32 {%f14050, %f14051, %f14052, %f14053, %f14054, %f14055, %f14056, %f14057}, {%r2, %r2, %r2, %r2, %r2, %r2, %r2, %r2}, {%r2, %r2, %r2, %r2, %r2, %r2, %r2, %r2}, {%f14042, %f14043, %f14044, %f14045, %f14046, %f14047, %f14048, %f14049};
	bar.warp.sync 	-1;
	wmma.mma.sync.aligned.row.col.m32n8k16.f32.f32 {%f14058, %f14059, %f14060, %f14061, %f14062, %f14063, %f14064, %f14065}, {%r2, %r2, %r2, %r2, %r2, %r2, %r2, %r2}, {%r2, %r2, %r2, %r2, %r2, %r2, %r2, %r2}, {%f14050, %f14051, %f14052, %f14053, %f14054, %f14055, %f14056, %f14057};
	bar.warp.sync 	-1;
	wmma.mma.sync.aligned.row.col.m32n8k16.f32.f32 {%f14066, %f14067, %f14068, %f14069, %f14070, %f14071, %f14072, %f14073}, {%r2, %r2, %r2, %r2, %r2, %r2, %r2, %r2}, {%r2, %r2, %r2, %r2, %r2, %r2, %r2, %r2}, {%f14058, %f14059, %f14060, %f14061, %f14062, %f14063, %f14064, %f14065};
	bar.warp.sync 	-1;
	wmma.mma.sync.aligned.row.col.m32n8k16.f32.f32 {%f14074, %f14075, %f14076, %f14077, %f14078, %f14079, %f14080, %f14081}, {%r2, %r2, %r2, %r2, %r2, %r2, %r2, %r2}, {%r2, %r2, %r2, %r2, %r2, %r2, %r2, %r2}, {%f14066, %f14067, %f14068, %f14069, %f14070, %f14071, %f14072, %f14073};
	bar.warp.sync 	-1;
	wmma.mma.sync.aligned.row.col.m32n8k16.f32.f32 {%f14082, %f14083, %f14084, %f14085, %f14086, %f14087, %f14088, %f14089}, {%r2, %r2, %r2, %r2, %r2, %r2, %r2, %r2}, {%r2, %r2, %r2, %r2, %r2, %r2, %r2, %r2}, {%f14074, %f14075, %f14076, %f14077, %f14078, %f14079, %f14080, %f14081};
	bar.warp.sync 	-1;
	wmma.mma.sync.aligned.row.col.m32n8k16.f32.f32 {%f14090, %f14091, %f14092, %f14093, %f14094, %f14095, %f14096, %f14097}, {%r2, %r2, %r2, %r2, %r2, %r2, %r2, %r2}, {%r2, %r2, %r2, %r2, %r2, %r2, %r2, %r2}, {%f14082, %f14083, %f14084, %f14085, %f14086, %f14087, %f14088, %f14089};
	bar.warp.sync 	-1;
	wmma.mma.sync.aligned.row.col.m32n8k16.f32.f32 {%f14098, %f14099, %f14100, %f14101, %f14102, %f14103, %f14104, %f14105}, {%r2, %r2, %r2, %r2, %r2, %r2, %r2, %r2}, {%r2, %r2, %r2, %r2, %r2, %r2, %r2, %r2}, {%f14090, %f14091, %f14092, %f14093, %f14094, %f14095, %f14096, %f14097};
	bar.warp.sync 	-1;
	wmma.mma.sync.aligned.row.col.m32n8k16.f32.f32 {%f14106, %f14107, %f14108, %f14109, %f14110, %f14111, %f14112, %f14113}, {%r2, %r2, %r2, %r2, %r2, %r2, %r2, %r2}, {%r2, %r2, %r2, %r2, %r2, %r2, %r2, %r2}, {%f14098, %f14099, %f14100, %f14101, %f14102, %f14103, %f14104, %f14105};
	bar.warp.sync 	-1;
	wmma.mma.sync.aligned.row.col.m32n8k16.f32.f32 {%f14114, %f14115, %f14116, %f14117, %f14118, %f14119, %f14120, %f14121}, {%r2, %r2, %r2, %r2, %r2, %r2, %r2, %r2}, {%r2, %r2, %r2, %r2, %r2, %r2, %r2, %r2}, {%f14106, %f14107, %f14108, %f14109, %f14110, %f14111, %f14112, %f14113};
	bar.warp.sync 	-1;
	wmma.mma.sync.aligned.row.col.m32n8k16.f32.f32 {%f14122, %f14123, %f14124, %f14125, %f14126, %f14127, %f14128, %f14129}, {%r2, %r2, %r2, %r2, %r2, %r2, %r2, %r2}, {%r2, %r2, %r2, %r2, %r2, %r2, %r2, %r2}, {%f14114, %f14115, %f14116, %f14117, %f14118, %f14119, %f14120, %f14121};
	bar.warp.sync 	-1;
	wmma.mma.sync.aligned.row.col.m32n8k16.f32.f32 {%f14130, %f14131, %f14132, %f14133, %f14134, %f14135, %f14136, %f14137}, {%r2, %r2, %r2, %r2, %r2, %r2, %r2, %r2}, {%r2, %r2, %r2, %r2, %r2, %r2, %r2, %r2}, {%f14122, %f14123, %f14124, %f14125, %f14126, %f14127, %f14128, %f14129};
	bar.warp.sync 	-1;
	wmma.mma.sync.aligned.row.col.m32n8k16.f32.f32 {%f14138, %f14139, %f14140, %f14141, %f14142, %f14143, %f14144, %f14145}, {%r2, %r2, %r2, %r2, %r2, %r2, %r2, %r2}, {%r2, %r2, %r2, %r2, %r2, %r2, %r2, %r2}, {%f14130, %f14131, %f14132, %f14133, %f14134, %f14135, %f14136, %f14137};
	bar.warp.sync 	-1;
	wmma.mma.sync.aligned.row.col.m32n8k16.f32.f32 {%f14146, %f14147, %f14148, %f14149, %f14150, %f14151, %f14152, %f14153}, {%r2, %r2, %r2, %r2, %r2, %r2, %r2, %r2}, {%r2, %r2, %r2, %r2, %r2, %r2, %r2, %r2}, {%f14138, %f14139, %f14140, %f14141, %f14142, %f14143, %f14144, %f14145};
	bar.warp.sync 	-1;
	wmma.mma.sync.aligned.row.col.m32n8k16.f32.f32 {%f14154, %f14155, %f14156, %f14157, %f14158, %f14159, %f14160, %f14161}, {%r2, %r2, %r2, %r2, %r2, %r2, %r2, %r2}, {%r2, %r2, %r2, %r2, %r2, %r2, %r2, %r2}, {%f14146, %f14147, %f14148, %f14149, %f14150, %f14151, %f14152, %f14153};
	bar.warp.sync 	-1;
	wmma.mma.sync.aligned.row.col.m32n8k16.f32.f32 {%f14162, %f14163, %f14164, %f14165, %f14166, %f14167, %f14168, %f14169}, {%r2, %r2, %r2, %r2, %r2, %r2, %r2, %r2}, {%r2, %r2, %r2, %r2, %r2, %r2, %r2, %r2}, {%f14154, %f14155, %f14156, %f14157, %f14158, %f14159, %f14160, %f14161};
	bar.warp.sync 	-1;
	wmma.mma.sync.aligned.row.col.m32n8k16.f32.f32 {%f14170, %f14171, %f14172, %f14173, %f14174, %f14175, %f14176, %f14177}, {%r2, %r2, %r2, %r2, %r2, %r2, %r2, %r2}, {%r2, %r2, %r2, %r2, %r2, %r2, %r2, %r2}, {%f14162, %f14163, %f14164, %f14165, %f14166, %f14167, %f14168, %f14169};
	bar.warp.sync 	-1;
	wmma.mma.sync.aligned.row.col.m32n8k16.f32.f32 {%f14178, %f14179, %f14180, %f14181, %f14182, %f14183, %f14184, %f14185}, {%r2, %r2, %r2, %r2, %r2, %r2, %r2, %r2}, {%r2, %r2, %r2, %r2, %r2, %r2, %r2, %r2}, {%f14170, %f14171, %f14172, %f14173, %f14174, %f14175, %f14176, %f14177};
	bar.warp.sync 	-1;
	wmma.mma.sync.aligned.row.col.m32n8k16.f32.f32 {%f14186, %f14187, %f14188, %f14189, %f14190, %f14191, %f14192, %f14193}, {%r2, %r2, %r2, %r2, %r2, %r2, %r2, %r2}, {%r2, %r2, %r2, %r2, %r2, %r2, %r2, %r2}, {%f14178, %f14179, %f14180, %f14181, %f14182, %f14183, %f14184, %f14185};
	bar.warp.sync 	-1;
	wmma.mma.sync.aligned.row.col.m32n8k16.f32.f32 {%f14194, %f14195, %f14196, %f14197, %f14198, %f14199, %f14200, %f14201}, {%r2, %r2, %r2, %r2, %r2, %r2, %r2, %r2}, {%r2, %r2, %r2, %r2, %r2, %r2, %r2, %r2}, {%f14186, %f14187, %f14188, %f14189, %f14190, %f14191, %f14192, %f14193};
	bar.warp.sync 	-1;
	wmma.mma.sync.aligned.row.col.m32n8k16.f32.f32 {%f14202, %f14203, %f14204, %f14205, %f14206, %f14207, %f14208, %f14209}, {%r2, %r2, %r2, %r2, %r2, %r2, %r2, %r2}, {%r2, %r2, %r2, %r2, %r2, %r2, %r2, %r2}, {%f14194, %f14195, %f14196, %f14197, %f14198, %f14199, %f14200, %f14201};
	bar.warp.sync 	-1;
	wmma.mma.sync.aligned.row.col.m32n8k16.f32.f32 {%f14210, %f14211, %f14212, %f14213, %f14214, %f14215, %f14216, %f14217}, {%r2, %r2, %r2, %r2, %r2, %r2, %r2, %r2}, {%r2, %r2, %r2, %r2, %r2, %r2, %r2, %r2}, {%f14202, %f14203, %f14204, %f14205, %f14206, %f14207, %f14208, %f14209};
	bar.warp.sync 	-1;
	wmma.mma.sync.aligned.row.col.m32n8k16.f32.f32 {%f14218, %f14219, %f14220, %f14221, %f14222, %f14223, %f14224, %f14225}, {%r2, %r2, %r2, %r2, %r2, %r2, %r2, %r2}, {%r2, %r2, %r2, %r2, %r2, %r2, %r2, %r2}, {%f14210, %f14211, %f14212, %f14213, %f14214, %f14215, %f14216, %f14217};
	bar.warp.sync 	-1;
	wmma.mma.sync.aligned.row.col.m32n8k16.f32.f32 {%f14226, %f14227, %f14228, %f14229, %f14230, %f14231, %f14232, %f14233}, {%r2, %r2, %r2, %r2, %r2, %r2, %r2, %r2}, {%r2, %r2, %r2, %r2, %r2, %r2, %r2, %r2}, {%f14218, %f14219, %f14220, %f14221, %f14222, %f14223, %f14224, %f14225};
	bar.warp.sync 	-1;
	wmma.mma.sync.aligned.row.col.m32n8k16.f32.f32 {%f14234, %f14235, %f14236, %f14237, %f14238, %f14239, %f14240, %f14241}, {%r2, %r2, %r2, %r2, %r2, %r2, %r2, %r2}, {%r2, %r2, %r2, %r2, %r2, %r2, %r2, %r2}, {%f14226, %f14227, %f14228, %f14229, %f14230, %f14231, %f14232, %f14233};
	bar.warp.sync 	-1;
	wmma.mma.sync.aligned.row.col.m32n8k16.f32.f32 {%f14242, %f14243, %f14244, %f14245, %f14246, %f14247, %f14248, %f14249}, {%r2, %r2, %r2, %r2, %r2, %r2, %r2, %r2}, {%r2, %r2, %r2, %r2, %r2, %r2, %r2, %r2}, {%f14234, %f14235, %f14236, %f14237, %f14238, %f14239, %f14240, %f14241};
	bar.warp.sync 	-1;
	wmma.mma.sync.aligned.row.col.m32n8k16.f32.f32 {%f14250, %f14251, %f14252, %f14253, %f14254, %f14255, %f14256, %f14257}, {%r2, %r2, %r2, %r2, %r2, %r2, %r2, %r2}, {%r2, %r2, %r2, %r2, %r2, %r2, %r2, %r2}, {%f14242, %f14243, %f14244, %f14245, %f14246, %f14247, %f14248, %f14249};
	bar.warp.sync 	-1;
	wmma.mma.sync.aligned.row.col.m32n8k16.f32.f32 {%f14258, %f14259, %f14260, %f14261, %f14262, %f14263, %f14264, %f14265}, {%r2, %r2, %r2, %r2, %r2, %r2, %r2, %r2}, {%r2, %r2, %r2, %r2, %r2, %r2, %r2, %r2}, {%f14250, %f14251, %f14252, %f14253, %f14254, %f14255, %f14256, %f14257};
	bar.warp.sync 	-1;
	wmma.mma.sync.aligned.row.col.m32n8k16.f32.f32 {%f14266, %f14267, %f14268, %f14269, %f14270, %f14271, %f14272, %f14273}, {%r2, %r2, %r2, %r2, %r2, %r2, %r2, %r2}, {%r2, %r2, %r2, %r2, %r2, %r2, %r2, %r2}, {%f14258, %f14259, %f14260, %f14261, %f14262, %f14263, %f14264, %f14265};
	bar.warp.sync 	-1;
	wmma.mma.sync.aligned.row.col.m32n8k16.f32.f32 {%f14274, %f14275, %f14276, %f14277, %f14278, %f14279, %f14280, %f14281}, {%r2, %r2, %r2, %r2, %r2, %r2, %r2, %r2}, {%r2, %r2, %r2, %r2, %r2, %r2, %r2, %r2}, {%f14266, %f14267, %f14268, %f14269, %f14270, %f14271, %f14272, %f14273};
	bar.warp.sync 	-1;
	wmma.mma.sync.aligned.row.col.m32n8k16.f32.f32 {%f14282, %f14283, %f14284, %f14285, %f14286, %f14287, %f14288, %f14289}, {%r2, %r2, %r2, %r2, %r2, %r2, %r2, %r2}, {%r2, %r2, %r2, %r2, %r2, %r2, %r2, %r2}, {%f14274, %f14275, %f14276, %f14277, %f14278, %f14279, %f14280, %f14281};
	bar.warp.sync 	-1;
	wmma.mma.sync.aligned.row.col.m32n8k16.f32.f32 {%f14290, %f14291, %f14292, %f14293, %f14294, %f14295, %f14296, %f14297}, {%r2, %r2, %r2, %r2, %r2, %r2, %r2, %r2}, {%r2, %r2, %r2, %r2, %r2, %r2, %r2, %r2}, {%f14282, %f14283, %f14284, %f14285, %f14286, %f14287, %f14288, %f14289};
	bar.warp.sync 	-1;
	wmma.mma.sync.aligned.row.col.m32n8k16.f32.f32 {%f14298, %f14299, %f14300, %f14301, %f14302, %f14303, %f14304, %f14305}, {%r2, %r2, %r2, %r2, %r2, %r2, %r2, %r2}, {%r2, %r2, %r2, %r2, %r2, %r2, %r2, %r2}, {%f14290, %f14291, %f14292, %f14293, %f14294, %f14295, %f14296, %f14297};
	bar.warp.sync 	-1;
	wmma.mma.sync.aligned.row.col.m32n8k16.f32.f32 {%f14306, %f14307, %f14308, %f14309, %f14310, %f14311, %f14312, %f14313}, {%r2, %r2, %r2, %r2, %r2, %r2, %r2, %r2}, {%r2, %r2, %r2, %r2, %r2, %r2, %r2, %r2}, {%f14298, %f14299, %f14300, %f14301, %f14302, %f14303, %f14304, %f14305};
	bar.warp.sync 	-1;
	wmma.mma.sync.aligned.row.col.m32n8k16.f32.f32 {%f14314, %f14315, %f14316, %f14317, %f14318, %f14319, %f14320, %f14321}, {%r2, %r2, %r2, %r2, %r2, %r2, %r2, %r2}, {%r2, %r2, %r2, %r2, %r2, %r2, %r2, %r2}, {%f14306, %f14307, %f14308, %f14309, %f14310, %f14311, %f14312, %f14313};
	bar.warp.sync 	-1;
	wmma.mma.sync.aligned.row.col.m32n8k16.f32.f32 {%f14322, %f14323, %f14324, %f14325, %f14326, %f14327, %f14328, %f14329}, {%r2, %r2, %r2, %r2, %r2, %r2, %r2, %r2}, {%r2, %r2, %r2, %r2, %r2, %r2, %r2, %r2}, {%f14314, %f14315, %f14316, %f14317, %f14318, %f14319, %f14320, %f14321};
	bar.warp.sync 	-1;
	wmma.mma.sync.aligned.row.col.m32n8k16.f32.f32 {%f14330, %f14331, %f14332, %f14333, %f14334, %f14335, %f14336, %f14337}, {%r2, %r2, %r2, %r2, %r2, %r2, %r2, %r2}, {%r2, %r2, %r2, %r2, %r2, %r2, %r2, %r2}, {%f14322, %f14323, %f14324, %f14325, %f14326, %f14327, %f14328, %f14329};
	bar.warp.sync 	-1;
	wmma.mma.sync.aligned.row.col.m32n8k16.f32.f32 {%f14338, %f14339, %f14340, %f14341, %f14342, %f14343, %f14344, %f14345}, {%r2, %r2, %r2, %r2, %r2, %r2, %r2, %r2}, {%r2, %r2, %r2, %r2, %r2, %r2, %r2, %r2}, {%f14330, %f14331, %f14332, %f14333, %f14334, %f14335, %f14336, %f14337};
	bar.warp.sync 	-1;
	wmma.mma.sync.aligned.row.col.m32n8k16.f32.f32 {%f14346, %f14347, %f14348, %f14349, %f14350, %f14351, %f14352, %f14353}, {%r2, %r2, %r2, %r2, %r2, %r2, %r2, %r2}, {%r2, %r2, %r2, %r2, %r2, %r2, %r2, %r2}, {%f14338, %f14339, %f14340, %f14341, %f14342, %f14343, %f14344, %f14345};
	bar.warp.sync 	-1;
	wmma.mma.sync.aligned.row.col.m32n8k16.f32.f32 {%f14354, %f14355, %f14356, %f14357, %f14358, %f14359, %f14360, %f14361}, {%r2, %r2, %r2, %r2, %r2, %r2, %r2, %r2}, {%r2, %r2, %r2, %r2, %r2, %r2, %r2, %r2}, {%f14346, %f14347, %f14348, %f14349, %f14350, %f14351, %f14352, %f14353};
	bar.warp.sync 	-1;
	wmma.mma.sync.aligned.row.col.m32n8k16.f32.f32 {%f14362, %f14363, %f14364, %f14365, %f14366, %f14367, %f14368, %f14369}, {%r2, %r2, %r2, %r2, %r2, %r2, %r2, %r2}, {%r2, %r2, %r2, %r2, %r2, %r2, %r2, %r2}, {%f14354, %f14355, %f14356, %f14357, %f14358, %f14359, %f14360, %f14361};
	bar.warp.sync 	-1;
	wmma.mma.sync.aligned.row.col.m32n8k16.f32.f32 {%f14370, %f14371, %f14372, %f14373, %f14374, %f14375, %f14376, %f14377}, {%r2, %r2, %r2, %r2, %r2, %r2, %r2, %r2}, {%r2, %r2, %r2, %r2, %r2, %r2, %r2, %r2}, {%f14362, %f14363, %f14364, %f14365, %f14366, %f14367, %f14368, %f14369};
	bar.warp.sync 	-1;
	wmma.mma.sync.aligned.row.col.m32n8k16.f32.f32 {%f14378, %f14379, %f14380, %f14381, %f14382, %f14383, %f14384, %f14385}, {%r2, %r2, %r2, %r2, %r2, %r2, %r2, %r2}, {%r2, %r2, %r2, %r2, %r2, %r2, %r2, %r2}, {%f14370, %f14371, %f14372, %f14373, %f14374, %f14375, %f14376, %f14377};
	bar.warp.sync 	-1;
	wmma.mma.sync.aligned.row.col.m32n8k16.f32.f32 {%f14386, %f14387, %f14388, %f14389, %f14390, %f14391, %f14392, %f14393}, {%r2, %r2, %r2, %r2, %r2, %r2, %r2, %r2}, {%r2, %r2, %r2, %r2, %r2, %r2, %r2, %r2}, {%f14378, %f14379, %f14380, %f14381, %f14382, %f14383, %f14384, %f14385};
	bar.warp.sync 	-1;
	wmma.mma.sync.aligned.row.col.m32n8k16.f32.f32 {%f14394, %f14395, %f14396, %f14397, %f14398, %f14399, %f14400, %f14401}, {%r2, %r2, %r2, %r2, %r2, %r2, %r2, %r2}, {%r2, %r2, %r2, %r2, %r2, %r2, %r2, %r2}, {%f14386, %f14387, %f14388, %f14389, %f14390, %f14391, %f14392, %f14393};
	bar.warp.sync 	-1;
	wmma.mma.sync.aligned.row.col.m32n8k16.f32.f32 {%f14402, %f14403, %f14404, %f14405, %f14406, %f14407, %f14408, %f14409}, {%r2, %r2, %r2, %r2, %r2, %r2, %r2, %r2}, {%r2, %r2, %r2, %r2, %r2, %r2, %r2, %r2}, {%f14394, %f14395, %f14396, %f14397, %f14398, %f14399, %f14400, %f14401};
	bar.warp.sync 	-1;
	wmma.mma.sync.aligned.row.col.m32n8k16.f32.f32 {%f14410, %f14411, %f14412, %f14413, %f14414, %f14415, %f14416, %f14417}, {%r2, %r2, %r2, %r2, %r2, %r2, %r2, %r2}, {%r2, %r2, %r2, %r2, %r2, %r2, %r2, %r2}, {%f14402, %f14403, %f14404, %f14405, %f14406, %f14407, %f14408, %f14409};
	bar.warp.sync 	-1;
	wmma.mma.sync.aligned.row.col.m32n8k16.f32.f32 {%f14418, %f14419, %f14420, %f14421, %f14422, %f14423, %f14424, %f14425}, {%r2, %r2, %r2, %r2, %r2, %r2, %r2, %r2}, {%r2, %r2, %r2, %r2, %r2, %r2, %r2, %r2}, {%f14410, %f14411, %f14412, %f14413, %f14414, %f14415, %f14416, %f14417};
	bar.warp.sync 	-1;
	wmma.mma.sync.aligned.row.col.m32n8k16.f32.f32 {%f14426, %f14427, %f14428, %f14429, %f14430, %f14431, %f14432, %f14433}, {%r2, %r2, %r2, %r2, %r2, %r2, %r2, %r2}, {%r2, %r2, %r2, %r2, %r2, %r2, %r2, %r2}, {%f14418, %f14419, %f14420, %f14421, %f14422, %f14423, %f14424, %f14425};
	bar.warp.sync 	-1;
	wmma.mma.sync.aligned.row.col.m32n8k16.f32.f32 {%f14434, %f14435, %f14436, %f14437, %f14438, %f14439, %f14440, %f14441}, {%r2, %r2, %r2, %r2, %r2, %r2, %r2, %r2}, {%r2, %r2, %r2, %r2, %r2, %r2, %r2, %r2}, {%f14426, %f14427, %f14428, %f14429, %f14430, %f14431, %f14432, %f14433};
	bar.warp.sync 	-1;
	wmma.mma.sync.aligned.row.col.m32n8k16.f32.f32 {%f14442, %f14443, %f14444, %f14445, %f14446, %f14447, %f14448, %f14449}, {%r2, %r2, %r2, %r2, %r2, %r2, %r2, %r2}, {%r2, %r2, %r2, %r2, %r2, %r2, %r2, %r2}, {%f14434, %f14435, %f14436, %f14437, %f14438, %f14439, %f14440, %f14441};
	bar.warp.sync 	-1;
	wmma.mma.sync.aligned.row.col.m32n8k16.f32.f32 {%f14450, %f14451, %f14452, %f14453, %f14454, %f14455, %f14456, %f14457}, {%r2, %r2, %r2, %r2, %r2, %r2, %r2, %r2}, {%r2, %r2, %r2, %r2, %r2, %r2, %r2, %r2}, {%f14442, %f14443, %f14444, %f14445, %f14446, %f14447, %f14448, %f14449};
	bar.warp.sync 	-1;
	wmma.mma.sync.aligned.row.col.m32n8k16.f32.f32 {%f14458, %f14459, %f14460, %f14461, %f14462, %f14463, %f14464, %f14465}, {%r2, %r2, %r2, %r2, %r2, %r2, %r2, %r2}, {%r2, %r2, %r2, %r2, %r2, %r2, %r2, %r2}, {%f14450, %f14451, %f14452, %f14453, %f14454, %f14455, %f14456, %f14457};
	bar.warp.sync 	-1;
	wmma.mma.sync.aligned.row.col.m32n8k16.f32.f32 {%f14466, %f14467, %f14468, %f14469, %f14470, %f14471, %f14472, %f14473}, {%r2, %r2, %r2, %r2, %r2, %r2, %r2, %r2}, {%r2, %r2, %r2, %r2, %r2, %r2, %r2, %r2}, {%f14458, %f14459, %f14460, %f14461, %f14462, %f14463, %f14464, %f14465};
	bar.warp.sync 	-1;
	wmma.mma.sync.aligned.row.col.m32n8k16.f32.f32 {%f14474, %f14475, %f14476, %f14477, %f14478, %f14479, %f14480, %f14481}, {%r2, %r2, %r2, %r2, %r2, %r2, %r2, %r2}, {%r2, %r2, %r2, %r2, %r2, %r2, %r2, %r2}, {%f14466, %f14467, %f14468, %f14469, %f14470, %f14471, %f14472, %f14473};
	bar.warp.sync 	-1;
	wmma.mma.sync.aligned.row.col.m32n8k16.f32.f32 {%f14482, %f14483, %f14484, %f14485, %f14486, %f14487, %f14488, %f14489}, {%r2, %r2, %r2, %r2, %r2, %r2, %r2, %r2}, {%r2, %r2, %r2, %r2, %r2, %r2, %r2, %r2}, {%f14474, %f14475, %f14476, %f14477, %f14478, %f14479, %f14480, %f14481};
	bar.warp.sync 	-1;
	wmma.mma.sync.aligned.row.col.m32n8k16.f32.f32 {%f14490, %f14491, %f14492, %f14493, %f14494, %f14495, %f14496, %f14497}, {%r2, %r2, %r2, %r2, %r2, %r2, %r2, %r2}, {%r2, %r2, %r2, %r2, %r2, %r2, %r2, %r2}, {%f14482, %f14483, %f14484, %f14485, %f14486, %f14487, %f14488, %f14489};
	bar.warp.sync 	-1;
	wmma.mma.sync.aligned.row.col.m32n8k16.f32.f32 {%f14498, %f14499, %f14500, %f14501, %f14502, %f14503, %f14504, %f14505}, {%r2, %r2, %r2, %r2, %r2, %r2, %r2, %r2}, {%r2, %r2, %r2, %r2, %r2, %r2, %r2, %r2}, {%f14490, %f14491, %f14492, %f14493, %f14494, %f14495, %f14496, %f14497};
	bar.warp.sync 	-1;
	wmma.mma.sync.aligned.row.col.m32n8k16.f32.f32 {%f14506, %f14507, %f14508, %f14509, %f14510, %f14511, %f14512, %f14513}, {%r2, %r2, %r2, %r2, %r2, %r2, %r2, %r2}, {%r2, %r2, %r2, %r2, %r2, %r2, %r2, %r2}, {%f14498, %f14499, %f14500, %f14501, %f14502, %f14503, %f14504, %f14505};
	bar.warp.sync 	-1;
	wmma.mma.sync.aligned.row.col.m32n8k16.f32.f32 {%f14514, %f14515, %f14516, %f14517, %f14518, %f14519, %f14520, %f14521}, {%r2, %r2, %r2, %r2, %r2, %r2, %r2, %r2}, {%r2, %r2, %r2, %r2, %r2, %r2, %r2, %r2}, {%f14506, %f14507, %f14508, %f14509, %f14510, %f14511, %f14512, %f14513};
	bar.warp.sync 	-1;
	wmma.mma.sync.aligned.row.col.m32n8k16.f32.f32 {%f14522, %f14523, %f14524, %f14525, %f14526, %f14527, %f14528, %f14529}, {%r2, %r2, %r2, %r2, %r2, %r2, %r2, %r2}, {%r2, %r2, %r2, %r2, %r2, %r2, %r2, %r2}, {%f14514, %f14515, %f14516, %f14517, %f14518, %f14519, %f14520, %f14521};
	bar.warp.sync 	-1;
	wmma.mma.sync.aligned.row.col.m32n8k16.f32.f32 {%f14530, %f14531, %f14532, %f14533, %f14534, %f14535, %f14536, %f14537}, {%r2, %r2, %r2, %r2, %r2, %r2, %r2, %r2}, {%r2, %r2, %r2, %r2, %r2, %r2, %r2, %r2}, {%f14522, %f14523, %f14524, %f14525, %f14526, %f14527, %f14528, %f14529};
	bar.warp.sync 	-1;
	wmma.mma.sync.aligned.row.col.m32n8k16.f32.f32 {%f14538, %f14539, %f14540, %f14541, %f14542, %f14543, %f14544, %f14545}, {%r2, %r2, %r2, %r2, %r2, %r2, %r2, %r2}, {%r2, %r2, %r2, %r2, %r2, %r2, %r2, %r2}, {%f14530, %f14531, %f14532, %f14533, %f14534, %f14535, %f14536, %f14537};
	bar.warp.sync 	-1;
	wmma.mma.sync.aligned.row.col.m32n8k16.f32.f32 {%f14546, %f14547, %f14548, %f14549, %f14550, %f14551, %f14552, %f14553}, {%r2, %r2, %r2, %r2, %r2, %r2, %r2, %r2}, {%r2, %r2, %r2, %r2, %r2, %r2, %r2, %r2}, {%f14538, %f14539, %f14540, %f14541, %f14542, %f14543, %f14544, %f14545};
	bar.warp.sync 	-1;
	wmma.mma.sync.aligned.row.col.m32n8k16.f32.f32 {%f14554, %f14555, %f14556, %f14557, %f14558, %f14559, %f14560, %f14561}, {%r2, %r2, %r2, %r2, %r2, %r2, %r2, %r2}, {%r2, %r2, %r2, %r2, %r2, %r2, %r2, %r2}, {%f14546, %f14547, %f14548, %f14549, %f14550, %f14551, %f14552, %f14553};
	bar.warp.sync 	-1;
	wmma.mma.sync.aligned.row.col.m32n8k16.f32.f32 {%f14562, %f14563, %f14564, %f14565, %f14566, %f14567, %f14568, %f14569}, {%r2, %r2, %r2, %r2, %r2, %r2, %r2, %r2}, {%r2, %r2, %r2, %r2, %r2, %r2, %r2, %r2}, {%f14554, %f14555, %f14556, %f14557, %f14558, %f14559, %f14560, %f14561};
	bar.warp.sync 	-1;
	wmma.mma.sync.aligned.row.col.m32n8k16.f32.f32 {%f14570, %f14571, %f14572, %f14573, %f14574, %f14575, %f14576, %f14577}, {%r2, %r2, %r2, %r2, %r2, %r2, %r2, %r2}, {%r2, %r2, %r2, %r2, %r2, %r2, %r2, %r2}, {%f14562, %f14563, %f14564, %f14565, %f14566, %f14567, %f14568, %f14569};
	bar.warp.sync 	-1;
	wmma.mma.sync.aligned.row.col.m32n8k16.f32.f32 {%f14578, %f14579, %f14580, %f14581, %f14582, %f14583, %f14584, %f14585}, {%r2, %r2, %r2, %r2, %r2, %r2, %r2, %r2}, {%r2, %r2, %r2, %r2, %r2, %r2, %r2, %r2}, {%f14570, %f14571, %f14572, %f14573, %f14574, %f14575, %f14576, %f14577};
	bar.warp.sync 	-1;
	wmma.mma.sync.aligned.row.col.m32n8k16.f32.f32 {%f14586, %f14587, %f14588, %f14589, %f14590, %f14591, %f14592, %f14593}, {%r2, %r2, %r2, %r2, %r2, %r2, %r2, %r2}, {%r2, %r2, %r2, %r2, %r2, %r2, %r2, %r2}, {%f14578, %f14579, %f14580, %f14581, %f14582, %f14583, %f14584, %f14585};
	bar.warp.sync 	-1;
	wmma.mma.sync.aligned.row.col.m32n8k16.f32.f32 {%f14594, %f14595, %f14596, %f14597, %f14598, %f14599, %f14600, %f14601}, {%r2, %r2, %r2, %r2, %r2, %r2, %r2, %r2}, {%r2, %r2, %r2, %r2, %r2, %r2, %r2, %r2}, {%f14586, %f14587, %f14588, %f14589, %f14590, %f14591, %f14592, %f14593};
	bar.warp.sync 	-1;
	wmma.mma.sync.aligned.row.col.m32n8k16.f32.f32 {%f14602, %f14603, %f14604, %f14605, %f14606, %f14607, %f14608, %f14609}, {%r2, %r2, %r2, %r2, %r2, %r2, %r2, %r2}, {%r2, %r2, %r2, %r2, %r2, %r2, %r2, %r2}, {%f14594, %f14595, %f14596, %f14597, %f14598, %f14599, %f14600, %f14601};
	bar.warp.sync 	-1;
	wmma.mma.sync.aligned.row.col.m32n8k16.f32.f32 {%f14610, %f14611, %f14612, %f14613, %f14614, %f14615, %f14616, %f14617}, {%r2, %r2, %r2, %r2, %r2, %r2, %r2, %r2}, {%r2, %r2, %r2, %r2, %r2, %r2, %r2, %r2}, {%f14602, %f14603, %f14604, %f14605, %f14606, %f14607, %f14608, %f14609};
	bar.warp.sync 	-1;
	wmma.mma.sync.aligned.row.col.m32n8k16.f32.f32 {%f14618, %f14619, %f14620, %f14621, %f14622, %f14623, %f14624, %f14625}, {%r2, %r2, %r2, %r2, %r2, %r2, %r2, %r2}, {%r2, %r2, %r2, %r2, %r2, %r2, %r2, %r2}, {%f14610, %f14611, %f14612, %f14613, %f14614, %f14615, %f14616, %f14617};
	bar.warp.sync 	-1;
	wmma.mma.sync.aligned.row.col.m32n8k16.f32.f32 {%f14626, %f14627, %f14628, %f14629, %f14630, %f14631, %f14632, %f14633}, {%r2, %r2, %r2, %r2, %r2, %r2, %r2, %r2}, {%r2, %r2, %r2, %r2, %r2, %r2, %r2, %r2}, {%f14618, %f14619, %f14620, %f14621, %f14622, %f14623, %f14624, %f14625};
	bar.warp.sync 	-1;
	wmma.mma.sync.aligned.row.col.m32n8k16.f32.f32 {%f14634, %f14635, %f14636, %f14637, %f14638, %f14639, %f14640, %f14641}, {%r2, %r2, %r2, %r2, %r2, %r2, %r2, %r2}, {%r2, %r2, %r2, %r2, %r2, %r2, %r2, %r2}, {%f14626, %f14627, %f14628, %f14629, %f14630, %f14631, %f14632, %f14633};
	bar.warp.sync 	-1;
	wmma.mma.sync.aligned.row.col.m32n8k16.f32.f32 {%f14642, %f14643, %f14644, %f14645, %f14646, %f14647, %f14648, %f14649}, {%r2, %r2, %r2, %r2, %r2, %r2, %r2, %r2}, {%r2, %r2, %r2, %r2, %r2, %r2, %r2, %r2}, {%f14634, %f14635, %f14636, %f14637, %f14638, %f14639, %f14640, %f14641};
	bar.warp.sync 	-1;
	wmma.mma.sync.aligned.row.col.m32n8k16.f32.f32 {%f14650, %f14651, %f14652, %f14653, %f14654, %f14655, %f14656, %f14657}, {%r2, %r2, %r2, %r2, %r2, %r2, %r2, %r2}, {%r2, %r2, %r2, %r2, %r2, %r2, %r2, %r2}, {%f14642, %f14643, %f14644, %f14645, %f14646, %f14647, %f14648, %f14649};
	bar.warp.sync 	-1;
	wmma.mma.sync.aligned.row.col.m32n8k16.f32.f32 {%f14658, %f14659, %f14660, %f14661, %f14662, %f14663, %f14664, %f14665}, {%r2, %r2, %r2, %r2, %r2, %r2, %r2, %r2}, {%r2, %r2, %r2, %r2, %r2, %r2, %r2, %r2}, {%f14650, %f14651, %f14652, %f14653, %f14654, %f14655, %f14656, %f14657};
	bar.warp.sync 	-1;
	wmma.mma.sync.aligned.row.col.m32n8k16.f32.f32 {%f14666, %f14667, %f14668, %f14669, %f14670, %f14671, %f14672, %f14673}, {%r2, %r2, %r2, %r2, %r2, %r2, %r2, %r2}, {%r2, %r2, %r2, %r2, %r2, %r2, %r2, %r2}, {%f14658, %f14659, %f14660, %f14661, %f14662, %f14663, %f14664, %f14665};
	bar.warp.sync 	-1;
	wmma.mma.sync.aligned.row.col.m32n8k16.f32.f32 {%f14674, %f14675, %f14676, %f14677, %f14678, %f14679, %f14680, %f14681}, {%r2, %r2, %r2, %r2, %r2, %r2, %r2, %r2}, {%r2, %r2, %r2, %r2, %r2, %r2, %r2, %r2}, {%f14666, %f14667, %f14668, %f14669, %f14670, %f14671, %f14672, %f14673};
	bar.warp.sync 	-1;
	wmma.mma.sync.aligned.row.col.m32n8k16.f32.f32 {%f14682, %f14683, %f14684, %f14685, %f14686, %f14687, %f14688, %f14689}, {%r2, %r2, %r2, %r2, %r2, %r2, %r2, %r2}, {%r2, %r2, %r2, %r2, %r2, %r2, %r2, %r2}, {%f14674, %f14675, %f14676, %f14677, %f14678, %f14679, %f14680, %f14681};
	bar.warp.sync 	-1;
	wmma.mma.sync.aligned.row.col.m32n8k16.f32.f32 {%f14690, %f14691, %f14692, %f14693, %f14694, %f14695, %f14696, %f14697}, {%r2, %r2, %r2, %r2, %r2, %r2, %r2, %r2}, {%r2, %r2, %r2, %r2, %r2, %r2, %r2, %r2}, {%f14682, %f14683, %f14684, %f14685, %f14686, %f14687, %f14688, %f14689};
	bar.warp.sync 	-1;
	wmma.mma.sync.aligned.row.col.m32n8k16.f32.f32 {%f14698, %f14699, %f14700, %f14701, %f14702, %f14703, %f14704, %f14705}, {%r2, %r2, %r2, %r2, %r2, %r2, %r2, %r2}, {%r2, %r2, %r2, %r2, %r2, %r2, %r2, %r2}, {%f14690, %f14691, %f14692, %f14693, %f14694, %f14695, %f14696, %f14697};
	bar.warp.sync 	-1;
	wmma.mma.sync.aligned.row.col.m32n8k16.f32.f32 {%f14706, %f14707, %f14708, %f14709, %f14710, %f14711, %f14712, %f14713}, {%r2, %r2, %r2, %r2, %r2, %r2, %r2, %r2}, {%r2, %r2, %r2, %r2, %r2, %r2, %r2, %r2}, {%f14698, %f14699, %f14700, %f14701, %f14702, %f14703, %f14704, %f14705};
	bar.warp.sync 	-1;
	wmma.mma.sync.aligned.row.col.m32n8k16.f32.f32 {%f14714, %f14715, %f14716, %f14717, %f14718, %f14719, %f14720, %f14721}, {%r2, %r2, %r2, %r2, %r2, %r2, %r2, %r2}, {%r2, %r2, %r2, %r2, %r2, %r2, %r2, %r2}, {%f14706, %f14707, %f14708, %f14709, %f14710, %f14711, %f14712, %f14713};
	bar.warp.sync 	-1;
	wmma.mma.sync.aligned.row.col.m32n8k16.f32.f32 {%f14722, %f14723, %f14724, %f14725, %f14726, %f14727, %f14728, %f14729}, {%r2, %r2, %r2, %r2, %r2, %r2, %r2, %r2}, {%r2, %r2, %r2, %r2, %r2, %r2, %r2, %r2}, {%f14714, %f14715, %f14716, %f14717, %f14718, %f14719, %f14720, %f14721};
	bar.warp.sync 	-1;
	wmma.mma.sync.aligned.row.col.m32n8k16.f32.f32 {%f14730, %f14731, %f14732, %f14733, %f14734, %f14735, %f14736, %f14737}, {%r2, %r2, %r2, %r2, %r2, %r2, %r2, %r2}, {%r2, %r2, %r2, %r2, %r2, %r2, %r2, %r2}, {%f14722, %f14723, %f14724, %f14725, %f14726, %f14727, %f14728, %f14729};
	bar.warp.sync 	-1;
	wmma.mma.sync.aligned.row.col.m32n8k16.f32.f32 {%f14738, %f14739, %f14740, %f14741, %f14742, %f14743, %f14744, %f14745}, {%r2, %r2, %r2, %r2, %r2, %r2, %r2, %r2}, {%r2, %r2, %r2, %r2, %r2, %r2, %r2, %r2}, {%f14730, %f14731, %f14732, %f14733, %f14734, %f14735, %f14736, %f14737};
	bar.warp.sync 	-1;
	wmma.mma.sync.aligned.row.col.m32n8k16.f32.f32 {%f14746, %f14747, %f14748, %f14749, %f14750, %f14751, %f14752, %f14753}, {%r2, %r2, %r2, %r2, %r2, %r2, %r2, %r2}, {%r2, %r2, %r2, %r2, %r2, %r2, %r2, %r2}, {%f14738, %f14739, %f14740, %f14741, %f14742, %f14743, %f14744, %f14745};
	bar.warp.sync 	-1;
	wmma.mma.sync.aligned.row.col.m32n8k16.f32.f32 {%f14754, %f14755, %f14756, %f14757, %f14758, %f14759, %f14760, %f14761}, {%r2, %r2, %r2, %r2, %r2, %r2, %r2, %r2}, {%r2, %r2, %r2, %r2, %r2, %r2, %r2, %r2}, {%f14746, %f14747, %f14748, %f14749, %f14750, %f14751, %f14752, %f14753};
	bar.warp.sync 	-1;
	wmma.mma.sync.aligned.row.col.m32n8k16.f32.f32 {%f14762, %f14763, %f14764, %f14765, %f14766, %f14767, %f14768, %f14769}, {%r2, %r2, %r2, %r2, %r2, %r2, %r2, %r2}, {%r2, %r2, %r2, %r2, %r2, %r2, %r2, %r2}, {%f14754, %f14755, %f14756, %f14757, %f14758, %f14759, %f14760, %f14761};
	bar.warp.sync 	-1;
	wmma.mma.sync.aligned.row.col.m32n8k16.f32.f32 {%f14770, %f14771, %f14772, %f14773, %f14774, %f14775, %f14776, %f14777}, {%r2, %r2, %r2, %r2, %r2, %r2, %r2, %r2}, {%r2, %r2, %r2, %r2, %r2, %r2, %r2, %r2}, {%f14762, %f14763, %f14764, %f14765, %f14766, %f14767, %f14768, %f14769};
	bar.warp.sync 	-1;
	wmma.mma.sync.aligned.row.col.m32n8k16.f32.f32 {%f14778, %f14779, %f14780, %f14781, %f14782, %f14783, %f14784, %f14785}, {%r2, %r2, %r2, %r2, %r2, %r2, %r2, %r2}, {%r2, %r2, %r2, %r2, %r2, %r2, %r2, %r2}, {%f14770, %f14771, %f14772, %f14773, %f14774, %f14775, %f14776, %f14777};
	bar.warp.sync 	-1;
	wmma.mma.sync.aligned.row.col.m32n8k16.f32.f32 {%f14786, %f14787, %f14788, %f14789, %f14790, %f14791, %f14792, %f14793}, {%r2, %r2, %r2, %r2, %r2, %r2, %r2, %r2}, {%r2, %r2, %r2, %r2, %r2, %r2, %r2, %r2}, {%f14778, %f14779, %f14780, %f14781, %f14782, %f14783, %f14784, %f14785};
	bar.warp.sync 	-1;
	wmma.mma.sync.aligned.row.col.m32n8k16.f32.f32 {%f14794, %f14795, %f14796, %f14797, %f14798, %f14799, %f14800, %f14801}, {%r2, %r2, %r2, %r2, %r2, %r2, %r2, %r2}, {%r2, %r2, %r2, %r2, %r2, %r2, %r2, %r2}, {%f14786, %f14787, %f14788, %f14789, %f14790, %f14791, %f14792, %f14793};
	bar.warp.sync 	-1;
	wmma.mma.sync.aligned.row.col.m32n8k16.f32.f32 {%f14802, %f14803, %f14804, %f14805, %f14806, %f14807, %f14808, %f14809}, {%r2, %r2, %r2, %r2, %r2, %r2, %r2, %r2}, {%r2, %r2, %r2, %r2, %r2, %r2, %r2, %r2}, {%f14794, %f14795, %f14796, %f14797, %f14798, %f14799, %f14800, %f14801};
	bar.warp.sync 	-1;
	wmma.mma.sync.aligned.row.col.m32n8k16.f32.f32 {%f14810, %f14811, %f14812, %f14813, %f14814, %f14815, %f14816, %f14817}, {%r2, %r2, %r2, %r2, %r2, %r2, %r2, %r2}, {%r2, %r2, %r2, %r2, %r2, %r2, %r2, %r2}, {%f14802, %f14803, %f14804, %f14805, %f14806, %f14807, %f14808, %f14809};
	bar.warp.sync 	-1;
	wmma.mma.sync.aligned.row.col.m32n8k16.f32.f32 {%f14818, %f14819, %f14820, %f14821, %f14822, %f14823, %f14824, %f14825}, {%r2, %r2, %r2, %r2, %r2, %r2, %r2, %r2}, {%r2, %r2, %r2, %r2, %r2, %r2, %r2, %r2}, {%f14810, %f14811, %f14812, %f14813, %f14814, %f14815, %f14816, %f14817};
	bar.warp.sync 	-1;
	wmma.mma.sync.aligned.row.col.m32n8k16.f32.f32 {%f14826, %f14827, %f14828, %f14829, %f14830, %f14831, %f14832, %f14833}, {%r2, %r2, %r2, %r2, %r2, %r2, %r2, %r2}, {%r2, %r2, %r2, %r2, %r2, %r2, %r2, %r2}, {%f14818, %f14819, %f14820, %f14821, %f14822, %f14823, %f14824, %f14825};
	bar.warp.sync 	-1;
	wmma.mma.sync.aligned.row.col.m32n8k16.f32.f32 {%f14834, %f14835, %f14836, %f14837, %f14838, %f14839, %f14840, %f14841}, {%r2, %r2, %r2, %r2, %r2, %r2, %r2, %r2}, {%r2, %r2, %r2, %r2, %r2, %r2, %r2, %r2}, {%f14826, %f14827, %f14828, %f14829, %f14830, %f14831, %f14832, %f14833};
	bar.warp.sync 	-1;
	wmma.mma.sync.aligned.row.col.m32n8k16.f32.f32 {%f14842, %f14843, %f14844, %f14845, %f14846, %f14847, %f14848, %f14849}, {%r2, %r2, %r2, %r2, %r2, %r2, %r2, %r2}, {%r2, %r2, %r2, %r2, %r2, %r2, %r2, %r2}, {%f14834, %f14835, %f14836, %f14837, %f14838, %f14839, %f14840, %f14841};
	bar.warp.sync 	-1;
	wmma.mma.sync.aligned.row.col.m32n8k16.f32.f32 {%f14850, %f14851, %f14852, %f14853, %f14854, %f14855, %f14856, %f14857}, {%r2, %r2, %r2, %r2, %r2, %r2, %r2, %r2}, {%r2, %r2, %r2, %r2, %r2, %r2, %r2, %r2}, {%f14842, %f14843, %f14844, %f14845, %f14846, %f14847, %f14848, %f14849};
	bar.warp.sync 	-1;
	wmma.mma.sync.aligned.row.col.m32n8k16.f32.f32 {%f14858, %f14859, %f14860, %f14861, %f14862, %f14863, %f14864, %f14865}, {%r2, %r2, %r2, %r2, %r2, %r2, %r2, %r2}, {%r2, %r2, %r2, %r2, %r2, %r2, %r2, %r2}, {%f14850, %f14851, %f14852, %f14853, %f14854, %f14855, %f14856, %f14857};
	bar.warp.sync 	-1;
	wmma.mma.sync.aligned.row.col.m32n8k16.f32.f32 {%f14866, %f14867, %f14868, %f14869, %f14870, %f14871, %f14872, %f14873}, {%r2, %r2, %r2, %r2, %r2, %r2, %r2, %r2}, {%r2, %r2, %r2, %r2, %r2, %r2, %r2, %r2}, {%f14858, %f14859, %f14860, %f14861, %f14862, %f14863, %f14864, %f14865};
	bar.warp.sync 	-1;
	wmma.mma.sync.aligned.row.col.m32n8k16.f32.f32 {%f14874, %f14875, %f14876, %f14877, %f14878, %f14879, %f14880, %f14881}, {%r2, %r2, %r2, %r2, %r2, %r2, %r2, %r2}, {%r2, %r2, %r2, %r2, %r2, %r2, %r2, %r2}, {%f14866, %f14867, %f14868, %f14869, %f14870, %f14871, %f14872, %f14873};
	bar.warp.sync 	-1;
	wmma.mma.sync.aligned.row.col.m32n8k16.f32.f32 {%f14882, %f14883, %f14884, %f14885, %f14886, %f14887, %f14888, %f14889}, {%r2, %r2, %r2, %r2, %r2, %r2, %r2, %r2}, {%r2, %r2, %r2, %r2, %r2, %r2, %r2, %r2}, {%f14874, %f14875, %f14876, %f14877, %f14878, %f14879, %f14880, %f14881};
	bar.warp.sync 	-1;
	wmma.mma.sync.aligned.row.col.m32n8k16.f32.f32 {%f14890, %f14891, %f14892, %f14893, %f14894, %f14895, %f14896, %f14897}, {%r2, %r2, %r2, %r2, %r2, %r2, %r2, %r2}, {%r2, %r2, %r2, %r2, %r2, %r2, %r2, %r2}, {%f14882, %f14883, %f14884, %f14885, %f14886, %f14887, %f14888, %f14889};
	bar.warp.sync 	-1;
	wmma.mma.sync.aligned.row.col.m32n8k16.f32.f32 {%f14898, %f14899, %f14900, %f14901, %f14902, %f14903, %f14904, %f14905}, {%r2, %r2, %r2, %r2, %r2, %r2, %r2, %r2}, {%r2, %r2, %r2, %r2, %r2, %r2, %r2, %r2}, {%f14890, %f14891, %f14892, %f14893, %f14894, %f14895, %f14896, %f14897};
	bar.warp.sync 	-1;
	wmma.mma.sync.aligned.row.col.m32n8k16.f32.f32 {%f14906, %f14907, %f14908, %f14909, %f14910, %f14911, %f14912, %f14913}, {%r2, %r2, %r2, %r2, %r2, %r2, %r2, %r2}, {%r2, %r2, %r2, %r2, %r2, %r2, %r2, %r2}, {%f14898, %f14899, %f14900, %f14901, %f14902, %f14903, %f14904, %f14905};
	bar.warp.sync 	-1;
	wmma.mma.sync.aligned.row.col.m32n8k16.f32.f32 {%f14914, %f14915, %f14916, %f14917, %f14918, %f14919, %f14920, %f14921}, {%r2, %r2, %r2, %r2, %r2, %r2, %r2, %r2}, {%r2, %r2, %r2, %r2, %r2, %r2, %r2, %r2}, {%f14906, %f14907, %f14908, %f14909, %f14910, %f14911, %f14912, %f14913};
	bar.warp.sync 	-1;
	wmma.mma.sync.aligned.row.col.m32n8k16.f32.f32 {%f14922, %f14923, %f14924, %f14925, %f14926, %f14927, %f14928, %f14929}, {%r2, %r2, %r2, %r2, %r2, %r2, %r2, %r2}, {%r2, %r2, %r2, %r2, %r2, %r2, %r2, %r2}, {%f14914, %f14915, %f14916, %f14917, %f14918, %f14919, %f14920, %f14921};
	bar.warp.sync 	-1;
	wmma.mma.sync.aligned.row.col.m32n8k16.f32.f32 {%f14930, %f14931, %f14932, %f14933, %f14934, %f14935, %f14936, %f14937}, {%r2, %r2, %r2, %r2, %r2, %r2, %r2, %r2}, {%r2, %r2, %r2, %r2, %r2, %r2, %r2, %r2}, {%f14922, %f14923, %f14924, %f14925, %f14926, %f14927, %f14928, %f14929};
	bar.warp.sync 	-1;
	wmma.mma.sync.aligned.row.col.m32n8k16.f32.f32 {%f14938, %f14939, %f14940, %f14941, %f14942, %f14943, %f14944, %f14945}, {%r2, %r2, %r2, %r2, %r2, %r2, %r2, %r2}, {%r2, %r2, %r2, %r2, %r2, %r2, %r2, %r2}, {%f14930, %f14931, %f14932, %f14933, %f14934, %f14935, %f14936, %f14937};
	bar.warp.sync 	-1;
	wmma.mma.sync.aligned.row.col.m32n8k16.f32.f32 {%f14946, %f14947, %f14948, %f14949, %f14950, %f14951, %f14952, %f14953}, {%r2, %r2, %r2, %r2, %r2, %r2, %r2, %r2}, {%r2, %r2, %r2, %r2, %r2, %r2, %r2, %r2}, {%f14938, %f14939, %f14940, %f14941, %f14942, %f14943, %f14944, %f14945};
	bar.warp.sync 	-1;
	wmma.mma.sync.aligned.row.col.m32n8k16.f32.f32 {%f14954, %f14955, %f14956, %f14957, %f14958, %f14959, %f14960, %f14961}, {%r2, %r2, %r2, %r2, %r2, %r2, %r2, %r2}, {%r2, %r2, %r2, %r2, %r2, %r2, %r2, %r2}, {%f14946, %f14947, %f14948, %f14949, %f14950, %f14951, %f14952, %f14953};
	bar.warp.sync 	-1;
	wmma.mma.sync.aligned.row.col.m32n8k16.f32.f32 {%f14962, %f14963, %f14964, %f14965, %f14966, %f14967, %f14968, %f14969}, {%r2, %r2, %r2, %r2, %r2, %r2, %r2, %r2}, {%r2, %r2, %r2, %r2, %r2, %r2, %r2, %r2}, {%f14954, %f14955, %f14956, %f14957, %f14958, %f14959, %f14960, %f14961};
	bar.warp.sync 	-1;
	wmma.mma.sync.aligned.row.col.m32n8k16.f32.f32 {%f14970, %f14971, %f14972, %f14973, %f14974, %f14975, %f14976, %f14977}, {%r2, %r2, %r2, %r2, %r2, %r2, %r2, %r2}, {%r2, %r2, %r2, %r2, %r2, %r2, %r2, %r2}, {%f14962, %f14963, %f14964, %f14965, %f14966, %f14967, %f14968, %f14969};
	bar.warp.sync 	-1;
	wmma.mma.sync.aligned.row.col.m32n8k16.f32.f32 {%f14978, %f14979, %f14980, %f14981, %f14982, %f14983, %f14984, %f14985}, {%r2, %r2, %r2, %r2, %r2, %r2, %r2, %r2}, {%r2, %r2, %r2, %r2, %r2, %r2, %r2, %r2}, {%f14970, %f14971, %f14972, %f14973, %f14974, %f14975, %f14976, %f14977};
	bar.warp.sync 	-1;
	wmma.mma.sync.aligned.row.col.m32n8k16.f32.f32 {%f14986, %f14987, %f14988, %f14989, %f14990, %f14991, %f14992, %f14993}, {%r2, %r2, %r2, %r2, %r2, %r2, %r2, %r2}, {%r2, %r2, %r2, %r2, %r2, %r2, %r2, %r2}, {%f14978, %f14979, %f14980, %f14981, %f14982, %f14983, %f14984, %f14985};
	bar.warp.sync 	-1;
	wmma.mma.sync.aligned.row.col.m32n8k16.f32.f32 {%f14994, %f14995, %f14996, %f14997, %f14998, %f14999, %f15000, %f15001}, {%r2, %r2, %r2, %r2, %r2, %r2, %r2, %r2}, {%r2, %r2, %r2, %r2, %r2, %r2, %r2, %r2}, {%f14986, %f14987, %f14988, %f14989, %f14990, %f14991, %f14992, %f14993};
	bar.warp.sync 	-1;
	wmma.mma.sync.aligned.row.col.m32n8k16.f32.f32 {%f15002, %f15003, %f15004, %f15005, %f15006, %f15007, %f15008, %f15009}, {%r2, %r2, %r2, %r2, %r2, %r2, %r2, %r2}, {%r2, %r2, %r2, %r2, %r2, %r2, %r2, %r2}, {%f14994, %f14995, %f14996, %f14997, %f14998, %f14999, %f15000, %f15001};
	bar.warp.sync 	-1;
	wmma.mma.sync.aligned.row.col.m32n8k16.f32.f32 {%f15010, %f15011, %f15012, %f15013, %f15014, %f15015, %f15016, %f15017}, {%r2, %r2, %r2, %r2, %r2, %r2, %r2, %r2}, {%r2, %r2, %r2, %r2, %r2, %r2, %r2, %r2}, {%f15002, %f15003, %f15004, %f15005, %f15006, %f15007, %f15008, %f15009};
	bar.warp.sync 	-1;
	wmma.mma.sync.aligned.row.col.m32n8k16.f32.f32 {%f15018, %f15019, %f15020, %f15021, %f15022, %f15023, %f15024, %f15025}, {%r2, %r2, %r2, %r2, %r2, %r2, %r2, %r2}, {%r2, %r2, %r2, %r2, %r2, %r2, %r2, %r2}, {%f15010, %f15011, %f15012, %f15013, %f15014, %f15015, %f15016, %f15017};
	bar.warp.sync 	-1;
	wmma.mma.sync.aligned.row.col.m32n8k16.f32.f32 {%f15026, %f15027, %f15028, %f15029, %f15030, %f15031, %f15032, %f15033}, {%r2, %r2, %r2, %r2, %r2, %r2, %r2, %r2}, {%r2, %r2, %r2, %r2, %r2, %r2, %r2, %r2}, {%f15018, %f15019, %f15020, %f15021, %f15022, %f15023, %f15024, %f15025};
	bar.warp.sync 	-1;
	wmma.mma.sync.aligned.row.col.m32n8k16.f32.f32 {%f15034, %f15035, %f15036, %f15037, %f15038, %f15039, %f15040, %f15041}, {%r2, %r2, %r2, %r2, %r2, %r2, %r2, %r2}, {%r2, %r2, %r2, %r2, %r2, %r2, %r2, %r2}, {%f15026, %f15027, %f15028, %f15029, %f15030, %f15031, %f15032, %f15033};
	bar.warp.sync 	-1;
	wmma.mma.sync.aligned.row.col.m32n8k16.f32.f32 {%f15042, %f15043, %f15044, %f15045, %f15046, %f15047, %f15048, %f15049}, {%r2, %r2, %r2, %r2, %r2, %r2, %r2, %r2}, {%r2, %r2, %r2, %r2, %r2, %r2, %r2, %r2}, {%f15034, %f15035, %f15036, %f15037, %f15038, %f15039, %f15040, %f15041};
	bar.warp.sync 	-1;
	wmma.mma.sync.aligned.row.col.m32n8k16.f32.f32 {%f15050, %f15051, %f15052, %f15053, %f15054, %f15055, %f15056, %f15057}, {%r2, %r2, %r2, %r2, %r2, %r2, %r2, %r2}, {%r2, %r2, %r2, %r2, %r2, %r2, %r2, %r2}, {%f15042, %f15043, %f15044, %f15045, %f15046, %f15047, %f15048, %f15049};
	bar.warp.sync 	-1;
	wmma.mma.sync.aligned.row.col.m32n8k16.f32.f32 {%f15058, %f15059, %f15060, %f15061, %f15062, %f15063, %f15064, %f15065}, {%r2, %r2, %r2, %r2, %r2, %r2, %r2, %r2}, {%r2, %r2, %r2, %r2, %r2, %r2, %r2, %r2}, {%f15050, %f15051, %f15052, %f15053, %f15054, %f15055, %f15056, %f15057};
	bar.warp.sync 	-1;
	wmma.mma.sync.aligned.row.col.m32n8k16.f32.f32 {%f15066, %f15067, %f15068, %f15069, %f15070, %f15071, %f15072, %f15073}, {%r2, %r2, %r2, %r2, %r2, %r2, %r2, %r2}, {%r2, %r2, %r2, %r2, %r2, %r2, %r2, %r2}, {%f15058, %f15059, %f15060, %f15061, %f15062, %f15063, %f15064, %f15065};
	bar.warp.sync 	-1;
	wmma.mma.sync.aligned.row.col.m32n8k16.f32.f32 {%f15074, %f15075, %f15076, %f15077, %f15078, %f15079, %f15080, %f15081}, {%r2, %r2, %r2, %r2, %r2, %r2, %r2, %r2}, {%r2, %r2, %r2, %r2, %r2, %r2, %r2, %r2}, {%f15066, %f15067, %f15068, %f15069, %f15070, %f15071, %f15072, %f15073};
	bar.warp.sync 	-1;
	wmma.mma.sync.aligned.row.col.m32n8k16.f32.f32 {%f15082, %f15083, %f15084, %f15085, %f15086, %f15087, %f15088, %f15089}, {%r2, %r2, %r2, %r2, %r2, %r2, %r2, %r2}, {%r2, %r2, %r2, %r2, %r2, %r2, %r2, %r2}, {%f15074, %f15075, %f15076, %f15077, %f15078, %f15079, %f15080, %f15081};
	bar.warp.sync 	-1;
	wmma.mma.sync.aligned.row.col.m32n8k16.f32.f32 {%f15090, %f15091, %f15092, %f15093, %f15094, %f15095, %f15096, %f15097}, {%r2, %r2, %r2, %r2, %r2, %r2, %r2, %r2}, {%r2, %r2, %r2, %r2, %r2, %r2, %r2, %r2}, {%f15082, %f15083, %f15084, %f15085, %f15086, %f15087, %f15088, %f15089};
	bar.warp.sync 	-1;
	wmma.mma.sync.aligned.row.col.m32n8k16.f32.f32 {%f15098, %f15099, %f15100, %f15101, %f15102, %f15103, %f15104, %f15105}, {%r2, %r2, %r2, %r2, %r2, %r2, %r2, %r2}, {%r2, %r2, %r2, %r2, %r2, %r2, %r2, %r2}, {%f15090, %f15091, %f15092, %f15093, %f15094, %f15095, %f15096, %f15097};
	bar.warp.sync 	-1;
	wmma.mma.sync.aligned.row.col.m32n8k16.f32.f32 {%f15106, %f15107, %f15108, %f15109, %f15110, %f15111, %f15112, %f15113}, {%r2, %r2, %r2, %r2, %r2, %r2, %r2, %r2}, {%r2, %r2, %r2, %r2, %r2, %r2, %r2, %r2}, {%f15098, %f15099, %f15100, %f15101, %f15102, %f15103, %f15104, %f15105};
	bar.warp.sync 	-1;
	wmma.mma.sync.aligned.row.col.m32n8k16.f32.f32 {%f15114, %f15115, %f15116, %f15117, %f15118, %f15119, %f15120, %f15121}, {%r2, %r2, %r2, %r2, %r2, %r2, %r2, %r2}, {%r2, %r2, %r2, %r2, %r2, %r2, %r2, %r2}, {%f15106, %f15107, %f15108, %f15109, %f15110, %f15111, %f15112, %f15113};
	bar.warp.sync 	-1;
	wmma.mma.sync.aligned.row.col.m32n8k16.f32.f32 {%f15122, %f15123, %f15124, %f15125, %f15126, %f15127, %f15128, %f15129}, {%r2, %r2, %r2, %r2, %r2, %r2, %r2, %r2}, {%r2, %r2, %r2, %r2, %r2, %r2, %r2, %r2}, {%f15114, %f15115, %f15116, %f15117, %f15118, %f15119, %f15120, %f15121};
	bar.warp.sync 	-1;
	wmma.mma.sync.aligned.row.col.m32n8k16.f32.f32 {%f15130, %f15131, %f15132, %f15133, %f15134, %f15135, %f15136, %f15137}, {%r2, %r2, %r2, %r2, %r2, %r2, %r2, %r2}, {%r2, %r2, %r2, %r2, %r2, %r2, %r2, %r2}, {%f15122, %f15123, %f15124, %f15125, %f15126, %f15127, %f15128, %f15129};
	bar.warp.sync 	-1;
	wmma.mma.sync.aligned.row.col.m32n8k16.f32.f32 {%f15138, %f15139, %f15140, %f15141, %f15142, %f15143, %f15144, %f15145}, {%r2, %r2, %r2, %r2, %r2, %r2, %r2, %r2}, {%r2, %r2, %r2, %r2, %r2, %r2, %r2, %r2}, {%f15130, %f15131, %f15132, %f15133, %f15134, %f15135, %f15136, %f15137};
	bar.warp.sync 	-1;
	wmma.mma.sync.aligned.row.col.m32n8k16.f32.f32 {%f15146, %f15147, %f15148, %f15149, %f15150, %f15151, %f15152, %f15153}, {%r2, %r2, %r2, %r2, %r2, %r2, %r2, %r2}, {%r2, %r2, %r2, %r2, %r2, %r2, %r2, %r2}, {%f15138, %f15139, %f15140, %f15141, %f15142, %f15143, %f15144, %f15145};
	bar.warp.sync 	-1;
	wmma.mma.sync.aligned.row.col.m32n8k16.f32.f32 {%f15154, %f15155, %f15156, %f15157, %f15158, %f15159, %f15160, %f15161}, {%r2, %r2, %r2, %r2, %r2, %r2, %r2, %r2}, {%r2, %r2, %r2, %r2, %r2, %r2, %r2, %r2}, {%f15146, %f15147, %f15148, %f15149, %f15150, %f15151, %f15152, %f15153};
	bar.warp.sync 	-1;
	wmma.mma.sync.aligned.row.col.m32n8k16.f32.f32 {%f15162, %f15163, %f15164, %f15165, %f15166, %f15167, %f15168, %f15169}, {%r2, %r2, %r2, %r2, %r2, %r2, %r2, %r2}, {%r2, %r2, %r2, %r2, %r2, %r2, %r2, %r2}, {%f15154, %f15155, %f15156, %f15157, %f15158, %f15159, %f15160, %f15161};
	bar.warp.sync 	-1;
	wmma.mma.sync.aligned.row.col.m32n8k16.f32.f32 {%f15170, %f15171, %f15172, %f15173, %f15174, %f15175, %f15176, %f15177}, {%r2, %r2, %r2, %r2, %r2, %r2, %r2, %r2}, {%r2, %r2, %r2, %r2, %r2, %r2, %r2, %r2}, {%f15162, %f15163, %f15164, %f15165, %f15166, %f15167, %f15168, %f15169};
	bar.warp.sync 	-1;
	wmma.mma.sync.aligned.row.col.m32n8k16.f32.f32 {%f15178, %f15179, %f15180, %f15181, %f15182, %f15183, %f15184, %f15185}, {%r2, %r2, %r2, %r2, %r2, %r2, %r2, %r2}, {%r2, %r2, %r2, %r2, %r2, %r2, %r2, %r2}, {%f15170, %f15171, %f15172, %f15173, %f15174, %f15175, %f15176, %f15177};
	bar.warp.sync 	-1;
	wmma.mma.sync.aligned.row.col.m32n8k16.f32.f32 {%f15186, %f15187, %f15188, %f15189, %f15190, %f15191, %f15192, %f15193}, {%r2, %r2, %r2, %r2, %r2, %r2, %r2, %r2}, {%r2, %r2, %r2, %r2, %r2, %r2, %r2, %r2}, {%f15178, %f15179, %f15180, %f15181, %f15182, %f15183, %f15184, %f15185};
	bar.warp.sync 	-1;
	wmma.mma.sync.aligned.row.col.m32n8k16.f32.f32 {%f15194, %f15195, %f15196, %f15197, %f15198, %f15199, %f15200, %f15201}, {%r2, %r2, %r2, %r2, %r2, %r2, %r2, %r2}, {%r2, %r2, %r2, %r2, %r2, %r2, %r2, %r2}, {%f15186, %f15187, %f15188, %f15189, %f15190, %f15191, %f15192, %f15193};
	bar.warp.sync 	-1;
	wmma.mma.sync.aligned.row.col.m32n8k16.f32.f32 {%f15202, %f15203, %f15204, %f15205, %f15206, %f15207, %f15208, %f15209}, {%r2, %r2, %r2, %r2, %r2, %r2, %r2, %r2}, {%r2, %r2, %r2, %r2, %r2, %r2, %r2, %r2}, {%f15194, %f15195, %f15196, %f15197, %f15198, %f15199, %f15200, %f15201};
	bar.warp.sync 	-1;
	wmma.mma.sync.aligned.row.col.m32n8k16.f32.f32 {%f15210, %f15211, %f15212, %f15213, %f15214, %f15215, %f15216, %f15217}, {%r2, %r2, %r2, %r2, %r2, %r2, %r2, %r2}, {%r2, %r2, %r2, %r2, %r2, %r2, %r2, %r2}, {%f15202, %f15203, %f15204, %f15205, %f15206, %f15207, %f15208, %f15209};
	bar.warp.sync 	-1;
	wmma.mma.sync.aligned.row.col.m32n8k16.f32.f32 {%f15218, %f15219, %f15220, %f15221, %f15222, %f15223, %f15224, %f15225}, {%r2, %r2, %r2, %r2, %r2, %r2, %r2, %r2}, {%r2, %r2, %r2, %r2, %r2, %r2, %r2, %r2}, {%f15210, %f15211, %f15212, %f15213, %f15214, %f15215, %f15216, %f15217};
	bar.warp.sync 	-1;
	wmma.mma.sync.aligned.row.col.m32n8k16.f32.f32 {%f15226, %f15227, %f15228, %f15229, %f15230, %f15231, %f15232, %f15233}, {%r2, %r2, %r2, %r2, %r2, %r2, %r2, %r2}, {%r2, %r2, %r2, %r2, %r2, %r2, %r2, %r2}, {%f15218, %f15219, %f15220, %f15221, %f15222, %f15223, %f15224, %f15225};
	bar.warp.sync 	-1;
	wmma.mma.sync.aligned.row.col.m32n8k16.f32.f32 {%f15234, %f15235, %f15236, %f15237, %f15238, %f15239, %f15240, %f15241}, {%r2, %r2, %r2, %r2, %r2, %r2, %r2, %r2}, {%r2, %r2, %r2, %r2, %r2, %r2, %r2, %r2}, {%f15226, %f15227, %f15228, %f15229, %f15230, %f15231, %f15232, %f15233};
	bar.warp.sync 	-1;
	wmma.mma.sync.aligned.row.col.m32n8k16.f32.f32 {%f15242, %f15243, %f15244, %f15245, %f15246, %f15247, %f15248, %f15249}, {%r2, %r2, %r2, %r2, %r2, %r2, %r2, %r2}, {%r2, %r2, %r2, %r2, %r2, %r2, %r2, %r2}, {%f15234, %f15235, %f15236, %f15237, %f15238, %f15239, %f15240, %f15241};
	bar.warp.sync 	-1;
	wmma.mma.sync.aligned.row.col.m32n8k16.f32.f32 {%f15250, %f15251, %f15252, %f15253, %f15254, %f15255, %f15256, %f15257}, {%r2, %r2, %r2, %r2, %r2, %r2, %r2, %r2}, {%r2, %r2, %r2, %r2, %r2, %r2, %r2, %r2}, {%f15242, %f15243, %f15244, %f15245, %f15246, %f15247, %f15248, %f15249};
	bar.warp.sync 	-1;
	wmma.mma.sync.aligned.row.col.m32n8k16.f32.f32 {%f15258, %f15259, %f15260, %f15261, %f15262, %f15263, %f15264, %f15265}, {%r2, %r2, %r2, %r2, %r2, %r2, %r2, %r2}, {%r2, %r2, %r2, %r2, %r2, %r2, %r2, %r2}, {%f15250, %f15251, %f15252, %f15253, %f15254, %f15255, %f15256, %f15257};
	bar.warp.sync 	-1;
	wmma.mma.sync.aligned.row.col.m32n8k16.f32.f32 {%f15266, %f15267, %f15268, %f15269, %f15270, %f15271, %f15272, %f15273}, {%r2, %r2, %r2, %r2, %r2, %r2, %r2, %r2}, {%r2, %r2, %r2, %r2, %r2, %r2, %r2, %r2}, {%f15258, %f15259, %f15260, %f15261, %f15262, %f15263, %f15264, %f15265};
	bar.warp.sync 	-1;
	wmma.mma.sync.aligned.row.col.m32n8k16.f32.f32 {%f15274, %f15275, %f15276, %f15277, %f15278, %f15279, %f15280, %f15281}, {%r2, %r2, %r2, %r2, %r2, %r2, %r2, %r2}, {%r2, %r2, %r2, %r2, %r2, %r2, %r2, %r2}, {%f15266, %f15267, %f15268, %f15269, %f15270, %f15271, %f15272, %f15273};
	bar.warp.sync 	-1;
	wmma.mma.sync.aligned.row.col.m32n8k16.f32.f32 {%f15282, %f15283, %f15284, %f15285, %f15286, %f15287, %f15288, %f15289}, {%r2, %r2, %r2, %r2, %r2, %r2, %r2, %r2}, {%r2, %r2, %r2, %r2, %r2, %r2, %r2, %r2}, {%f15274, %f15275, %f15276, %f15277, %f15278, %f15279, %f15280, %f15281};
	bar.warp.sync 	-1;
	wmma.mma.sync.aligned.row.col.m32n8k16.f32.f32 {%f15290, %f15291, %f15292, %f15293, %f15294, %f15295, %f15296, %f15297}, {%r2, %r2, %r2, %r2, %r2, %r2, %r2, %r2}, {%r2, %r2, %r2, %r2, %r2, %r2, %r2, %r2}, {%f15282, %f15283, %f15284, %f15285, %f15286, %f15287, %f15288, %f15289};
	bar.warp.sync 	-1;
	wmma.mma.sync.aligned.row.col.m32n8k16.f32.f32 {%f15298, %f15299, %f15300, %f15301, %f15302, %f15303, %f15304, %f15305}, {%r2, %r2, %r2, %r2, %r2, %r2, %r2, %r2}, {%r2, %r2, %r2, %r2, %r2, %r2, %r2, %r2}, {%f15290, %f15291, %f15292, %f15293, %f15294, %f15295, %f15296, %f15297};
	bar.warp.sync 	-1;
	wmma.mma.sync.aligned.row.col.m32n8k16.f32.f32 {%f15306, %f15307, %f15308, %f15309, %f15310, %f15311, %f15312, %f15313}, {%r2, %r2, %r2, %r2, %r2, %r2, %r2, %r2}, {%r2, %r2, %r2, %r2, %r2, %r2, %r2, %r2}, {%f15298, %f15299, %f15300, %f15301, %f15302, %f15303, %f15304, %f15305};
	bar.warp.sync 	-1;
	wmma.mma.sync.aligned.row.col.m32n8k16.f32.f32 {%f15314, %f15315, %f15316, %f15317, %f15318, %f15319, %f15320, %f15321}, {%r2, %r2, %r2, %r2, %r2, %r2, %r2, %r2}, {%r2, %r2, %r2, %r2, %r2, %r2, %r2, %r2}, {%f15306, %f15307, %f15308, %f15309, %f15310, %f15311, %f15312, %f15313};
	bar.warp.sync 	-1;
	wmma.mma.sync.aligned.row.col.m32n8k16.f32.f32 {%f15322, %f15323, %f15324, %f15325, %f15326, %f15327, %f15328, %f15329}, {%r2, %r2, %r2, %r2, %r2, %r2, %r2, %r2}, {%r2, %r2, %r2, %r2, %r2, %r2, %r2, %r2}, {%f15314, %f15315, %f15316, %f15317, %f15318, %f15319, %f15320, %f15321};
	bar.warp.sync 	-1;
	wmma.mma.sync.aligned.row.col.m32n8k16.f32.f32 {%f15330, %f15331, %f15332, %f15333, %f15334, %f15335, %f15336, %f15337}, {%r2, %r2, %r2, %r2, %r2, %r2, %r2, %r2}, {%r2, %r2, %r2, %r2, %r2, %r2, %r2, %r2}, {%f15322, %f15323, %f15324, %f15325, %f15326, %f15327, %f15328, %f15329};
	bar.warp.sync 	-1;
	wmma.mma.sync.aligned.row.col.m32n8k16.f32.f32 {%f15338, %f15339, %f15340, %f15341, %f15342, %f15343, %f15344, %f15345}, {%r2, %r2, %r2, %r2, %r2, %r2, %r2, %r2}, {%r2, %r2, %r2, %r2, %r2, %r2, %r2, %r2}, {%f15330, %f15331, %f15332, %f15333, %f15334, %f15335, %f15336, %f15337};
	bar.warp.sync 	-1;
	wmma.mma.sync.aligned.row.col.m32n8k16.f32.f32 {%f15346, %f15347, %f15348, %f15349, %f15350, %f15351, %f15352, %f15353}, {%r2, %r2, %r2, %r2, %r2, %r2, %r2, %r2}, {%r2, %r2, %r2, %r2, %r2, %r2, %r2, %r2}, {%f15338, %f15339, %f15340, %f15341, %f15342, %f15343, %f15344, %f15345};
	bar.warp.sync 	-1;
	wmma.mma.sync.aligned.row.col.m32n8k16.f32.f32 {%f15354, %f15355, %f15356, %f15357, %f15358, %f15359, %f15360, %f15361}, {%r2, %r2, %r2, %r2, %r2, %r2, %r2, %r2}, {%r2, %r2, %r2, %r2, %r2, %r2, %r2, %r2}, {%f15346, %f15347, %f15348, %f15349, %f15350, %f15351, %f15352, %f15353};
	bar.warp.sync 	-1;
	wmma.mma.sync.aligned.row.col.m32n8k16.f32.f32 {%f15362, %f15363, %f15364, %f15365, %f15366, %f15367, %f15368, %f15369}, {%r2, %r2, %r2, %r2, %r2, %r2, %r2, %r2}, {%r2, %r2, %r2, %r2, %r2, %r2, %r2, %r2}, {%f15354, %f15355, %f15356, %f15357, %f15358, %f15359, %f15360, %f15361};
	bar.warp.sync 	-1;
	wmma.mma.sync.aligned.row.col.m32n8k16.f32.f32 {%f15370, %f15371, %f15372, %f15373, %f15374, %f15375, %f15376, %f15377}, {%r2, %r2, %r2, %r2, %r2, %r2, %r2, %r2}, {%r2, %r2, %r2, %r2, %r2, %r2, %r2, %r2}, {%f15362, %f15363, %f15364, %f15365, %f15366, %f15367, %f15368, %f15369};
	bar.warp.sync 	-1;
	wmma.mma.sync.aligned.row.col.m32n8k16.f32.f32 {%f15378, %f15379, %f15380, %f15381, %f15382, %f15383, %f15384, %f15385}, {%r2, %r2, %r2, %r2, %r2, %r2, %r2, %r2}, {%r2, %r2, %r2, %r2, %r2, %r2, %r2, %r2}, {%f15370, %f15371, %f15372, %f15373, %f15374, %f15375, %f15376, %f15377};
	bar.warp.sync 	-1;
	wmma.mma.sync.aligned.row.col.m32n8k16.f32.f32 {%f15386, %f15387, %f15388, %f15389, %f15390, %f15391, %f15392, %f15393}, {%r2, %r2, %r2, %r2, %r2, %r2, %r2, %r2}, {%r2, %r2, %r2, %r2, %r2, %r2, %r2, %r2}, {%f15378, %f15379, %f15380, %f15381, %f15382, %f15383, %f15384, %f15385};
	bar.warp.sync 	-1;
	wmma.mma.sync.aligned.row.col.m32n8k16.f32.f32 {%f15394, %f15395, %f15396, %f15397, %f15398, %f15399, %f15400, %f15401}, {%r2, %r2, %r2, %r2, %r2, %r2, %r2, %r2}, {%r2, %r2, %r2, %r2, %r2, %r2, %r2, %r2}, {%f15386, %f15387, %f15388, %f15389, %f15390, %f15391, %f15392, %f15393};
	bar.warp.sync 	-1;
	wmma.mma.sync.aligned.row.col.m32n8k16.f32.f32 {%f15402, %f15403, %f15404, %f15405, %f15406, %f15407, %f15408, %f15409}, {%r2, %r2, %r2, %r2, %r2, %r2, %r2, %r2}, {%r2, %r2, %r2, %r2, %r2, %r2, %r2, %r2}, {%f15394, %f15395, %f15396, %f15397, %f15398, %f15399, %f15400, %f15401};
	bar.warp.sync 	-1;
	wmma.mma.sync.aligned.row.col.m32n8k16.f32.f32 {%f15410, %f15411, %f15412, %f15413, %f15414, %f15415, %f15416, %f15417}, {%r2, %r2, %r2, %r2, %r2, %r2, %r2, %r2}, {%r2, %r2, %r2, %r2, %r2, %r2, %r2, %r2}, {%f15402, %f15403, %f15404, %f15405, %f15406, %f15407, %f15408, %f15409};
	bar.warp.sync 	-1;
	wmma.mma.sync.aligned.row.col.m32n8k16.f32.f32 {%f15418, %f15419, %f15420, %f15421, %f15422, %f15423, %f15424, %f15425}, {%r2, %r2, %r2, %r2, %r2, %r2, %r2, %r2}, {%r2, %r2, %r2, %r2, %r2, %r2, %r2, %r2}, {%f15410, %f15411, %f15412, %f15413, %f15414, %f15415, %f15416, %f15417};
	bar.warp.sync 	-1;
	wmma.mma.sync.aligned.row.col.m32n8k16.f32.f32 {%f15426, %f15427, %f15428, %f15429, %f15430, %f15431, %f15432, %f15433}, {%r2, %r2, %r2, %r2, %r2, %r2, %r2, %r2}, {%r2, %r2, %r2, %r2, %r2, %r2, %r2, %r2}, {%f15418, %f15419, %f15420, %f15421, %f15422, %f15423, %f15424, %f15425};
	bar.warp.sync 	-1;
	wmma.mma.sync.aligned.row.col.m32n8k16.f32.f32 {%f15434, %f15435, %f15436, %f15437, %f15438, %f15439, %f15440, %f15441}, {%r2, %r2, %r2, %r2, %r2, %r2, %r2, %r2}, {%r2, %r2, %r2, %r2, %r2, %r2, %r2, %r2}, {%f15426, %f15427, %f15428, %f15429, %f15430, %f15431, %f15432, %f15433};
	bar.warp.sync 	-1;
	wmma.mma.sync.aligned.row.col.m32n8k16.f32.f32 {%f15442, %f15443, %f15444, %f15445, %f15446, %f15447, %f15448, %f15449}, {%r2, %r2, %r2, %r2, %r2, %r2, %r2, %r2}, {%r2, %r2, %r2, %r2, %r2, %r2, %r2, %r2}, {%f15434, %f15435, %f15436, %f15437, %f15438, %f15439, %f15440, %f15441};
	bar.warp.sync 	-1;
	wmma.mma.sync.aligned.row.col.m32n8k16.f32.f32 {%f15450, %f15451, %f15452, %f15453, %f15454, %f15455, %f15456, %f15457}, {%r2, %r2, %r2, %r2, %r2, %r2, %r2, %r2}, {%r2, %r2, %r2, %r2, %r2, %r2, %r2, %r2}, {%f15442, %f15443, %f15444, %f15445, %f15446, %f15447, %f15448, %f15449};
	bar.warp.sync 	-1;
	wmma.mma.sync.aligned.row.col.m32n8k16.f32.f32 {%f15458, %f15459, %f15460, %f15461, %f15462, %f15463, %f15464, %f15465}, {%r2, %r2, %r2, %r2, %r2, %r2, %r2, %r2}, {%r2, %r2, %r2, %r2, %r2, %r2, %r2, %r2}, {%f15450, %f15451, %f15452, %f15453, %f15454, %f15455, %f15456, %f15457};
	bar.warp.sync 	-1;
	wmma.mma.sync.aligned.row.col.m32n8k16.f32.f32 {%f15466, %f15467, %f15468, %f15469, %f15470, %f15471, %f15472, %f15473}, {%r2, %r2, %r2, %r2, %r2, %r2, %r2, %r2}, {%r2, %r2, %r2, %r2, %r2, %r2, %r2, %r2}, {%f15458, %f15459, %f15460, %f15461, %f15462, %f15463, %f15464, %f15465};
	bar.warp.sync 	-1;
	wmma.mma.sync.aligned.row.col.m32n8k16.f32.f32 {%f15474, %f15475, %f15476, %f15477, %f15478, %f15479, %f15480, %f15481}, {%r2, %r2, %r2, %r2, %r2, %r2, %r2, %r2}, {%r2, %r2, %r2, %r2, %r2, %r2, %r2, %r2}, {%f15466, %f15467, %f15468, %f15469, %f15470, %f15471, %f15472, %f15473};
	bar.warp.sync 	-1;
	wmma.mma.sync.aligned.row.col.m32n8k16.f32.f32 {%f15482, %f15483, %f15484, %f15485, %f15486, %f15487, %f15488, %f15489}, {%r2, %r2, %r2, %r2, %r2, %r2, %r2, %r2}, {%r2, %r2, %r2, %r2, %r2, %r2, %r2, %r2}, {%f15474, %f15475, %f15476, %f15477, %f15478, %f15479, %f15480, %f15481};
	bar.warp.sync 	-1;
	wmma.mma.sync.aligned.row.col.m32n8k16.f32.f32 {%f15490, %f15491, %f15492, %f15493, %f15494, %f15495, %f15496, %f15497}, {%r2, %r2, %r2, %r2, %r2, %r2, %r2, %r2}, {%r2, %r2, %r2, %r2, %r2, %r2, %r2, %r2}, {%f15482, %f15483, %f15484, %f15485, %f15486, %f15487, %f15488, %f15489};
	bar.warp.sync 	-1;
	wmma.mma.sync.aligned.row.col.m32n8k16.f32.f32 {%f15498, %f15499, %f15500, %f15501, %f15502, %f15503, %f15504, %f15505}, {%r2, %r2, %r2, %r2, %r2, %r2, %r2, %r2}, {%r2, %r2, %r2, %r2, %r2, %r2, %r2, %r2}, {%f15490, %f15491, %f15492, %f15493, %f15494, %f15495, %f15496, %f15497};
	bar.warp.sync 	-1;
	wmma.mma.sync.aligned.row.col.m32n8k16.f32.f32 {%f15506, %f15507, %f15508, %f15509, %f15510, %f15511, %f15512, %f15513}, {%r2, %r2, %r2, %r2, %r2, %r2, %r2, %r2}, {%r2, %r2, %r2, %r2, %r2, %r2, %r2, %r2}, {%f15498, %f15499, %f15500, %f15501, %f15502, %f15503, %f15504, %f15505};
	bar.warp.sync 	-1;
	wmma.mma.sync.aligned.row.col.m32n8k16.f32.f32 {%f15514, %f15515, %f15516, %f15517, %f15518, %f15519, %f15520, %f15521}, {%r2, %r2, %r2, %r2, %r2, %r2, %r2, %r2}, {%r2, %r2, %r2, %r2, %r2, %r2, %r2, %r2}, {%f15506, %f15507, %f15508, %f15509, %f15510, %f15511, %f15512, %f15513};
	bar.warp.sync 	-1;
	wmma.mma.sync.aligned.row.col.m32n8k16.f32.f32 {%f15522, %f15523, %f15524, %f15525, %f15526, %f15527, %f15528, %f15529}, {%r2, %r2, %r2, %r2, %r2, %r2, %r2, %r2}, {%r2, %r2, %r2, %r2, %r2, %r2, %r2, %r2}, {%f15514, %f15515, %f15516, %f15517, %f15518, %f15519, %f15520, %f15521};
	bar.warp.sync 	-1;
	wmma.mma.sync.aligned.row.col.m32n8k16.f32.f32 {%f15530, %f15531, %f15532, %f15533, %f15534, %f15535, %f15536, %f15537}, {%r2, %r2, %r2, %r2, %r2, %r2, %r2, %r2}, {%r2, %r2, %r2, %r2, %r2, %r2, %r2, %r2}, {%f15522, %f15523, %f15524, %f15525, %f15526, %f15527, %f15528, %f15529};
	bar.warp.sync 	-1;
	wmma.mma.sync.aligned.row.col.m32n8k16.f32.f32 {%f15538, %f15539, %f15540, %f15541, %f15542, %f15543, %f15544, %f15545}, {%r2, %r2, %r2, %r2, %r2, %r2, %r2, %r2}, {%r2, %r2, %r2, %r2, %r2, %r2, %r2, %r2}, {%f15530, %f15531, %f15532, %f15533, %f15534, %f15535, %f15536, %f15537};
	bar.warp.sync 	-1;
	wmma.mma.sync.aligned.row.col.m32n8k16.f32.f32 {%f15546, %f15547, %f15548, %f15549, %f15550, %f15551, %f15552, %f15553}, {%r2, %r2, %r2, %r2, %r2, %r2, %r2, %r2}, {%r2, %r2, %r2, %r2, %r2, %r2, %r2, %r2}, {%f15538, %f15539, %f15540, %f15541, %f15542, %f15543, %f15544, %f15545};
	bar.warp.sync 	-1;
	wmma.mma.sync.aligned.row.col.m32n8k16.f32.f32 {%f15554, %f15555, %f15556, %f15557, %f15558, %f15559, %f15560, %f15561}, {%r2, %r2, %r2, %r2, %r2, %r2, %r2, %r2}, {%r2, %r2, %r2, %r2, %r2, %r2, %r2, %r2}, {%f15546, %f15547, %f15548, %f15549, %f15550, %f15551, %f15552, %f15553};
	bar.warp.sync 	-1;
	wmma.mma.sync.aligned.row.col.m32n8k16.f32.f32 {%f15562, %f15563, %f15564, %f15565, %f15566, %f15567, %f15568, %f15569}, {%r2, %r2, %r2, %r2, %r2, %r2, %r2, %r2}, {%r2, %r2, %r2, %r2, %r2, %r2, %r2, %r2}, {%f15554, %f15555, %f15556, %f15557, %f15558, %f15559, %f15560, %f15561};
	bar.warp.sync 	-1;
	wmma.mma.sync.aligned.row.col.m32n8k16.f32.f32 {%f15570, %f15571, %f15572, %f15573, %f15574, %f15575, %f15576, %f15577}, {%r2, %r2, %r2, %r2, %r2, %r2, %r2, %r2}, {%r2, %r2, %r2, %r2, %r2, %r2, %r2, %r2}, {%f15562, %f15563, %f15564, %f15565, %f15566, %f15567, %f15568, %f15569};
	bar.warp.sync 	-1;
	wmma.mma.sync.aligned.row.col.m32n8k16.f32.f32 {%f15578, %f15579, %f15580, %f15581, %f15582, %f15583, %f15584, %f15585}, {%r2, %r2, %r2, %r2, %r2, %r2, %r2, %r2}, {%r2, %r2, %r2, %r2, %r2, %r2, %r2, %r2}, {%f15570, %f15571, %f15572, %f15573, %f15574, %f15575, %f15576, %f15577};
	bar.warp.sync 	-1;
	wmma.mma.sync.aligned.row.col.m32n8k16.f32.f32 {%f15586, %f15587, %f15588, %f15589, %f15590, %f15591, %f15592, %f15593}, {%r2, %r2, %r2, %r2, %r2, %r2, %r2, %r2}, {%r2, %r2, %r2, %r2, %r2, %r2, %r2, %r2}, {%f15578, %f15579, %f15580, %f15581, %f15582, %f15583, %f15584, %f15585};
	bar.warp.sync 	-1;
	wmma.mma.sync.aligned.row.col.m32n8k16.f32.f32 {%f15594, %f15595, %f15596, %f15597, %f15598, %f15599, %f15600, %f15601}, {%r2, %r2, %r2, %r2, %r2, %r2, %r2, %r2}, {%r2, %r2, %r2, %r2, %r2, %r2, %r2, %r2}, {%f15586, %f15587, %f15588, %f15589, %f15590, %f15591, %f15592, %f15593};
	bar.warp.sync 	-1;
	wmma.mma.sync.aligned.row.col.m32n8k16.f32.f32 {%f15602, %f15603, %f15604, %f15605, %f15606, %f15607, %f15608, %f15609}, {%r2, %r2, %r2, %r2, %r2, %r2, %r2, %r2}, {%r2, %r2, %r2, %r2, %r2, %r2, %r2, %r2}, {%f15594, %f15595, %f15596, %f15597, %f15598, %f15599, %f15600, %f15601};
	bar.warp.sync 	-1;
	wmma.mma.sync.aligned.row.col.m32n8k16.f32.f32 {%f15610, %f15611, %f15612, %f15613, %f15614, %f15615, %f15616, %f15617}, {%r2, %r2, %r2, %r2, %r2, %r2, %r2, %r2}, {%r2, %r2, %r2, %r2, %r2, %r2, %r2, %r2}, {%f15602, %f15603, %f15604, %f15605, %f15606, %f15607, %f15608, %f15609};
	bar.warp.sync 	-1;
	wmma.mma.sync.aligned.row.col.m32n8k16.f32.f32 {%f15618, %f15619, %f15620, %f15621, %f15622, %f15623, %f15624, %f15625}, {%r2, %r2, %r2, %r2, %r2, %r2, %r2, %r2}, {%r2, %r2, %r2, %r2, %r2, %r2, %r2, %r2}, {%f15610, %f15611, %f15612, %f15613, %f15614, %f15615, %f15616, %f15617};
	bar.warp.sync 	-1;
	wmma.mma.sync.aligned.row.col.m32n8k16.f32.f32 {%f15626, %f15627, %f15628, %f15629, %f15630, %f15631, %f15632, %f15633}, {%r2, %r2, %r2, %r2, %r2, %r2, %r2, %r2}, {%r2, %r2, %r2, %r2, %r2, %r2, %r2, %r2}, {%f15618, %f15619, %f15620, %f15621, %f15622, %f15623, %f15624, %f15625};
	bar.warp.sync 	-1;
	wmma.mma.sync.aligned.row.col.m32n8k16.f32.f32 {%f15634, %f15635, %f15636, %f15637, %f15638, %f15639, %f15640, %f15641}, {%r2, %r2, %r2, %r2, %r2, %r2, %r2, %r2}, {%r2, %r2, %r2, %r2, %r2, %r2, %r2, %r2}, {%f15626, %f15627, %f15628, %f15629, %f15630, %f15631, %f15632, %f15633};
	bar.warp.sync 	-1;
	wmma.mma.sync.aligned.row.col.m32n8k16.f32.f32 {%f15642, %f15643, %f15644, %f15645, %f15646, %f15647, %f15648, %f15649}, {%r2, %r2, %r2, %r2, %r2, %r2, %r2, %r2}, {%r2, %r2, %r2, %r2, %r2, %r2, %r2, %r2}, {%f15634, %f15635, %f15636, %f15637, %f15638, %f15639, %f15640, %f15641};
	bar.warp.sync 	-1;
	wmma.mma.sync.aligned.row.col.m32n8k16.f32.f32 {%f15650, %f15651, %f15652, %f15653, %f15654, %f15655, %f15656, %f15657}, {%r2, %r2, %r2, %r2, %r2, %r2, %r2, %r2}, {%r2, %r2, %r2, %r2, %r2, %r2, %r2, %r2}, {%f15642, %f15643, %f15644, %f15645, %f15646, %f15647, %f15648, %f15649};
	bar.warp.sync 	-1;
	wmma.mma.sync.aligned.row.col.m32n8k16.f32.f32 {%f15658, %f15659, %f15660, %f15661, %f15662, %f15663, %f15664, %f15665}, {%r2, %r2, %r2, %r2, %r2, %r2, %r2, %r2}, {%r2, %r2, %r2, %r2, %r2, %r2, %r2, %r2}, {%f15650, %f15651, %f15652, %f15653, %f15654, %f15655, %f15656, %f15657};
	bar.warp.sync 	-1;
	wmma.mma.sync.aligned.row.col.m32n8k16.f32.f32 {%f15666, %f15667, %f15668, %f15669, %f15670, %f15671, %f15672, %f15673}, {%r2, %r2, %r2, %r2, %r2, %r2, %r2, %r2}, {%r2, %r2, %r2, %r2, %r2, %r2, %r2, %r2}, {%f15658, %f15659, %f15660, %f15661, %f15662, %f15663, %f15664, %f15665};
	bar.warp.sync 	-1;
	wmma.mma.sync.aligned.row.col.m32n8k16.f32.f32 {%f15674, %f15675, %f15676, %f15677, %f15678, %f15679, %f15680, %f15681}, {%r2, %r2, %r2, %r2, %r2, %r2, %r2, %r2}, {%r2, %r2, %r2, %r2, %r2, %r2, %r2, %r2}, {%f15666, %f15667, %f15668, %f15669, %f15670, %f15671, %f15672, %f15673};
	bar.warp.sync 	-1;
	wmma.mma.sync.aligned.row.col.m32n8k16.f32.f32 {%f15682, %f15683, %f15684, %f15685, %f15686, %f15687, %f15688, %f15689}, {%r2, %r2, %r2, %r2, %r2, %r2, %r2, %r2}, {%r2, %r2, %r2, %r2, %r2, %r2, %r2, %r2}, {%f15674, %f15675, %f15676, %f15677, %f15678, %f15679, %f15680, %f15681};
	bar.warp.sync 	-1;
	wmma.mma.sync.aligned.row.col.m32n8k16.f32.f32 {%f15690, %f15691, %f15692, %f15693, %f15694, %f15695, %f15696, %f15697}, {%r2, %r2, %r2, %r2, %r2, %r2, %r2, %r2}, {%r2, %r2, %r2, %r2, %r2, %r2, %r2, %r2}, {%f15682, %f15683, %f15684, %f15685, %f15686, %f15687, %f15688, %f15689};
	bar.warp.sync 	-1;
	wmma.mma.sync.aligned.row.col.m32n8k16.f32.f32 {%f15698, %f15699, %f15700, %f15701, %f15702, %f15703, %f15704, %f15705}, {%r2, %r2, %r2, %r2, %r2, %r2, %r2, %r2}, {%r2, %r2, %r2, %r2, %r2, %r2, %r2, %r2}, {%f15690, %f15691, %f15692, %f15693, %f15694, %f15695, %f15696, %f15697};
	bar.warp.sync 	-1;
	wmma.mma.sync.aligned.row.col.m32n8k16.f32.f32 {%f15706, %f15707, %f15708, %f15709, %f15710, %f15711, %f15712, %f15713}, {%r2, %r2, %r2, %r2, %r2, %r2, %r2, %r2}, {%r2, %r2, %r2, %r2, %r2, %r2, %r2, %r2}, {%f15698, %f15699, %f15700, %f15701, %f15702, %f15703, %f15704, %f15705};
	bar.warp.sync 	-1;
	wmma.mma.sync.aligned.row.col.m32n8k16.f32.f32 {%f15714, %f15715, %f15716, %f15717, %f15718, %f15719, %f15720, %f15721}, {%r2, %r2, %r2, %r2, %r2, %r2, %r2, %r2}, {%r2, %r2, %r2, %r2, %r2, %r2, %r2, %r2}, {%f15706, %f15707, %f15708, %f15709, %f15710, %f15711, %f15712, %f15713};
	bar.warp.sync 	-1;
	wmma.mma.sync.aligned.row.col.m32n8k16.f32.f32 {%f15722, %f15723, %f15724, %f15725, %f15726, %f15727, %f15728, %f15729}, {%r2, %r2, %r2, %r2, %r2, %r2, %r2, %r2}, {%r2, %r2, %r2, %r2, %r2, %r2, %r2, %r2}, {%f15714, %f15715, %f15716, %f15717, %f15718, %f15719, %f15720, %f15721};
	bar.warp.sync 	-1;
	wmma.mma.sync.aligned.row.col.m32n8k16.f32.f32 {%f15730, %f15731, %f15732, %f15733, %f15734, %f15735, %f15736, %f15737}, {%r2, %r2, %r2, %r2, %r2, %r2, %r2, %r2}, {%r2, %r2, %r2, %r2, %r2, %r2, %r2, %r2}, {%f15722, %f15723, %f15724, %f15725, %f15726, %f15727, %f15728, %f15729};
	bar.warp.sync 	-1;
	wmma.mma.sync.aligned.row.col.m32n8k16.f32.f32 {%f15738, %f15739, %f15740, %f15741, %f15742, %f15743, %f15744, %f15745}, {%r2, %r2, %r2, %r2, %r2, %r2, %r2, %r2}, {%r2, %r2, %r2, %r2, %r2, %r2, %r2, %r2}, {%f15730, %f15731, %f15732, %f15733, %f15734, %f15735, %f15736, %f15737};
	bar.warp.sync 	-1;
	wmma.mma.sync.aligned.row.col.m32n8k16.f32.f32 {%f15746, %f15747, %f15748, %f15749, %f15750, %f15751, %f15752, %f15753}, {%r2, %r2, %r2, %r2, %r2, %r2, %r2, %r2}, {%r2, %r2, %r2, %r2, %r2, %r2, %r2, %r2}, {%f15738, %f15739, %f15740, %f15741, %f15742, %f15743, %f15744, %f15745};
	bar.warp.sync 	-1;
	wmma.mma.sync.aligned.row.col.m32n8k16.f32.f32 {%f15754, %f15755, %f15756, %f15757, %f15758, %f15759, %f15760, %f15761}, {%r2, %r2, %r2, %r2, %r2, %r2, %r2, %r2}, {%r2, %r2, %r2, %r2, %r2, %r2, %r2, %r2}, {%f15746, %f15747, %f15748, %f15749, %f15750, %f15751, %f15752, %f15753};
	bar.warp.sync 	-1;
	wmma.mma.sync.aligned.row.col.m32n8k16.f32.f32 {%f15762, %f15763, %f15764, %f15765, %f15766, %f15767, %f15768, %f15769}, {%r2, %r2, %r2, %r2, %r2, %r2, %r2, %r2}, {%r2, %r2, %r2, %r2, %r2, %r2, %r2, %r2}, {%f15754, %f15755, %f15756, %f15757, %f15758, %f15759, %f15760, %f15761};
	bar.warp.sync 	-1;
	wmma.mma.sync.aligned.row.col.m32n8k16.f32.f32 {%f15770, %f15771, %f15772, %f15773, %f15774, %f15775, %f15776, %f15777}, {%r2, %r2, %r2, %r2, %r2, %r2, %r2, %r2}, {%r2, %r2, %r2, %r2, %r2, %r2, %r2, %r2}, {%f15762, %f15763, %f15764, %f15765, %f15766, %f15767, %f15768, %f15769};
	bar.warp.sync 	-1;
	wmma.mma.sync.aligned.row.col.m32n8k16.f32.f32 {%f15778, %f15779, %f15780, %f15781, %f15782, %f15783, %f15784, %f15785}, {%r2, %r2, %r2, %r2, %r2, %r2, %r2, %r2}, {%r2, %r2, %r2, %r2, %r2, %r2, %r2, %r2}, {%f15770, %f15771, %f15772, %f15773, %f15774, %f15775, %f15776, %f15777};
	bar.warp.sync 	-1;
	wmma.mma.sync.aligned.row.col.m32n8k16.f32.f32 {%f15786, %f15787, %f15788, %f15789, %f15790, %f15791, %f15792, %f15793}, {%r2, %r2, %r2, %r2, %r2, %r2, %r2, %r2}, {%r2, %r2, %r2, %r2, %r2, %r2, %r2, %r2}, {%f15778, %f15779, %f15780, %f15781, %f15782, %f15783, %f15784, %f15785};
	bar.warp.sync 	-1;
	wmma.mma.sync.aligned.row.col.m32n8k16.f32.f32 {%f15794, %f15795, %f15796, %f15797, %f15798, %f15799, %f15800, %f15801}, {%r2, %r2, %r2, %r2, %r2, %r2, %r2, %r2}, {%r2, %r2, %r2, %r2, %r2, %r2, %r2, %r2}, {%f15786, %f15787, %f15788, %f15789, %f15790, %f15791, %f15792, %f15793};
	bar.warp.sync 	-1;
	wmma.mma.sync.aligned.row.col.m32n8k16.f32.f32 {%f15802, %f15803, %f15804, %f15805, %f15806, %f15807, %f15808, %f15809}, {%r2, %r2, %r2, %r2, %r2, %r2, %r2, %r2}, {%r2, %r2, %r2, %r2, %r2, %r2, %r2, %r2}, {%f15794, %f15795, %f15796, %f15797, %f15798, %f15799, %f15800, %f15801};
	bar.warp.sync 	-1;
	wmma.mma.sync.aligned.row.col.m32n8k16.f32.f32 {%f15810, %f15811, %f15812, %f15813, %f15814, %f15815, %f15816, %f15817}, {%r2, %r2, %r2, %r2, %r2, %r2, %r2, %r2}, {%r2, %r2, %r2, %r2, %r2, %r2, %r2, %r2}, {%f15802, %f15803, %f15804, %f15805, %f15806, %f15807, %f15808, %f15809};
	bar.warp.sync 	-1;
	wmma.mma.sync.aligned.row.col.m32n8k16.f32.f32 {%f15818, %f15819, %f15820, %f15821, %f15822, %f15823, %f15824, %f15825}, {%r2, %r2, %r2, %r2, %r2, %r2, %r2, %r2}, {%r2, %r2, %r2, %r2, %r2, %r2, %r2, %r2}, {%f15810, %f15811, %f15812, %f15813, %f15814, %f15815, %f15816, %f15817};
	bar.warp.sync 	-1;
	wmma.mma.sync.aligned.row.col.m32n8k16.f32.f32 {%f15826, %f15827, %f15828, %f15829, %f15830, %f15831, %f15832, %f15833}, {%r2, %r2, %r2, %r2, %r2, %r2, %r2, %r2}, {%r2, %r2, %r2, %r2, %r2, %r2, %r2, %r2}, {%f15818, %f15819, %f15820, %f15821, %f15822, %f15823, %f15824, %f15825};
	bar.warp.sync 	-1;
	wmma.mma.sync.aligned.row.col.m32n8k16.f32.f32 {%f15834, %f15835, %f15836, %f15837, %f15838, %f15839, %f15840, %f15841}, {%r2, %r2, %r2, %r2, %r2, %r2, %r2, %r2}, {%r2, %r2, %r2, %r2, %r2, %r2, %r2, %r2}, {%f15826, %f15827, %f15828, %f15829, %f15830, %f15831, %f15832, %f15833};
	bar.warp.sync 	-1;
	wmma.mma.sync.aligned.row.col.m32n8k16.f32.f32 {%f15842, %f15843, %f15844, %f15845, %f15846, %f15847, %f15848, %f15849}, {%r2, %r2, %r2, %r2, %r2, %r2, %r2, %r2}, {%r2, %r2, %r2, %r2, %r2, %r2, %r2, %r2}, {%f15834, %f15835, %f15836, %f15837, %f15838, %f15839, %f15840, %f15841};
	bar.warp.sync 	-1;
	wmma.mma.sync.aligned.row.col.m32n8k16.f32.f32 {%f15850, %f15851, %f15852, %f15853, %f15854, %f15855, %f15856, %f15857}, {%r2, %r2, %r2, %r2, %r2, %r2, %r2, %r2}, {%r2, %r2, %r2, %r2, %r2, %r2, %r2, %r2}, {%f15842, %f15843, %f15844, %f15845, %f15846, %f15847, %f15848, %f15849};
	bar.warp.sync 	-1;
	wmma.mma.sync.aligned.row.col.m32n8k16.f32.f32 {%f15858, %f15859, %f15860, %f15861, %f15862, %f15863, %f15864, %f15865}, {%r2, %r2, %r2, %r2, %r2, %r2, %r2, %r2}, {%r2, %r2, %r2, %r2, %r2, %r2, %r2, %r2}, {%f15850, %f15851, %f15852, %f15853, %f15854, %f15855, %f15856, %f15857};
	bar.warp.sync 	-1;
	wmma.mma.sync.aligned.row.col.m32n8k16.f32.f32 {%f15866, %f15867, %f15868, %f15869, %f15870, %f15871, %f15872, %f15873}, {%r2, %r2, %r2, %r2, %r2, %r2, %r2, %r2}, {%r2, %r2, %r2, %r2, %r2, %r2, %r2, %r2}, {%f15858, %f15859, %f15860, %f15861, %f15862, %f15863, %f15864, %f15865};
	bar.warp.sync 	-1;
	wmma.mma.sync.aligned.row.col.m32n8k16.f32.f32 {%f15874, %f15875, %f15876, %f15877, %f15878, %f15879, %f15880, %f15881}, {%r2, %r2, %r2, %r2, %r2, %r2, %r2, %r2}, {%r2, %r2, %r2, %r2, %r2, %r2, %r2, %r2}, {%f15866, %f15867, %f15868, %f15869, %f15870, %f15871, %f15872, %f15873};
	bar.warp.sync 	-1;
	wmma.mma.sync.aligned.row.col.m32n8k16.f32.f32 {%f15882, %f15883, %f15884, %f15885, %f15886, %f15887, %f15888, %f15889}, {%r2, %r2, %r2, %r2, %r2, %r2, %r2, %r2}, {%r2, %r2, %r2, %r2, %r2, %r2, %r2, %r2}, {%f15874, %f15875, %f15876, %f15877, %f15878, %f15879, %f15880, %f15881};
	bar.warp.sync 	-1;
	wmma.mma.sync.aligned.row.col.m32n8k16.f32.f32 {%f15890, %f15891, %f15892, %f15893, %f15894, %f15895, %f15896, %f15897}, {%r2, %r2, %r2, %r2, %r2, %r2, %r2, %r2}, {%r2, %r2, %r2, %r2, %r2, %r2, %r2, %r2}, {%f15882, %f15883, %f15884, %f15885, %f15886, %f15887, %f15888, %f15889};
	bar.warp.sync 	-1;
	wmma.mma.sync.aligned.row.col.m32n8k16.f32.f32 {%f15898, %f15899, %f15900, %f15901, %f15902, %f15903, %f15904, %f15905}, {%r2, %r2, %r2, %r2, %r2, %r2, %r2, %r2}, {%r2, %r2, %r2, %r2, %r2, %r2, %r2, %r2}, {%f15890, %f15891, %f15892, %f15893, %f15894, %f15895, %f15896, %f15897};
	bar.warp.sync 	-1;
	wmma.mma.sync.aligned.row.col.m32n8k16.f32.f32 {%f15906, %f15907, %f15908, %f15909, %f15910, %f15911, %f15912, %f15913}, {%r2, %r2, %r2, %r2, %r2, %r2, %r2, %r2}, {%r2, %r2, %r2, %r2, %r2, %r2, %r2, %r2}, {%f15898, %f15899, %f15900, %f15901, %f15902, %f15903, %f15904, %f15905};
	bar.warp.sync 	-1;
	wmma.mma.sync.aligned.row.col.m32n8k16.f32.f32 {%f15914, %f15915, %f15916, %f15917, %f15918, %f15919, %f15920, %f15921}, {%r2, %r2, %r2, %r2, %r2, %r2, %r2, %r2}, {%r2, %r2, %r2, %r2, %r2, %r2, %r2, %r2}, {%f15906, %f15907, %f15908, %f15909, %f15910, %f15911, %f15912, %f15913};
	bar.warp.sync 	-1;
	wmma.mma.sync.aligned.row.col.m32n8k16.f32.f32 {%f15922, %f15923, %f15924, %f15925, %f15926, %f15927, %f15928, %f15929}, {%r2, %r2, %r2, %r2, %r2, %r2, %r2, %r2}, {%r2, %r2, %r2, %r2, %r2, %r2, %r2, %r2}, {%f15914, %f15915, %f15916, %f15917, %f15918, %f15919, %f15920, %f15921};
	bar.warp.sync 	-1;
	wmma.mma.sync.aligned.row.col.m32n8k16.f32.f32 {%f15930, %f15931, %f15932, %f15933, %f15934, %f15935, %f15936, %f15937}, {%r2, %r2, %r2, %r2, %r2, %r2, %r2, %r2}, {%r2, %r2, %r2, %r2, %r2, %r2, %r2, %r2}, {%f15922, %f15923, %f15924, %f15925, %f15926, %f15927, %f15928, %f15929};
	bar.warp.sync 	-1;
	wmma.mma.sync.aligned.row.col.m32n8k16.f32.f32 {%f15938, %f15939, %f15940, %f15941, %f15942, %f15943, %f15944, %f15945}, {%r2, %r2, %r2, %r2, %r2, %r2, %r2, %r2}, {%r2, %r2, %r2, %r2, %r2, %r2, %r2, %r2}, {%f15930, %f15931, %f15932, %f15933, %f15934, %f15935, %f15936, %f15937};
	bar.warp.sync 	-1;
	wmma.mma.sync.aligned.row.col.m32n8k16.f32.f32 {%f15946, %f15947, %f15948, %f15949, %f15950, %f15951, %f15952, %f15953}, {%r2, %r2, %r2, %r2, %r2, %r2, %r2, %r2}, {%r2, %r2, %r2, %r2, %r2, %r2, %r2, %r2}, {%f15938, %f15939, %f15940, %f15941, %f15942, %f15943, %f15944, %f15945};
	bar.warp.sync 	-1;
	wmma.mma.sync.aligned.row.col.m32n8k16.f32.f32 {%f15954, %f15955, %f15956, %f15957, %f15958, %f15959, %f15960, %f15961}, {%r2, %r2, %r2, %r2, %r2, %r2, %r2, %r2}, {%r2, %r2, %r2, %r2, %r2, %r2, %r2, %r2}, {%f15946, %f15947, %f15948, %f15949, %f15950, %f15951, %f15952, %f15953};
	bar.warp.sync 	-1;
	wmma.mma.sync.aligned.row.col.m32n8k16.f32.f32 {%f15962, %f15963, %f15964, %f15965, %f15966, %f15967, %f15968, %f15969}, {%r2, %r2, %r2, %r2, %r2, %r2, %r2, %r2}, {%r2, %r2, %r2, %r2, %r2, %r2, %r2, %r2}, {%f15954, %f15955, %f15956, %f15957, %f15958, %f15959, %f15960, %f15961};
	bar.warp.sync 	-1;
	wmma.mma.sync.aligned.row.col.m32n8k16.f32.f32 {%f15970, %f15971, %f15972, %f15973, %f15974, %f15975, %f15976, %f15977}, {%r2, %r2, %r2, %r2, %r2, %r2, %r2, %r2}, {%r2, %r2, %r2, %r2, %r2, %r2, %r2, %r2}, {%f15962, %f15963, %f15964, %f15965, %f15966, %f15967, %f15968, %f15969};
	bar.warp.sync 	-1;
	wmma.mma.sync.aligned.row.col.m32n8k16.f32.f32 {%f15978, %f15979, %f15980, %f15981, %f15982, %f15983, %f15984, %f15985}, {%r2, %r2, %r2, %r2, %r2, %r2, %r2, %r2}, {%r2, %r2, %r2, %r2, %r2, %r2, %r2, %r2}, {%f15970, %f15971, %f15972, %f15973, %f15974, %f15975, %f15976, %f15977};
	bar.warp.sync 	-1;
	wmma.mma.sync.aligned.row.col.m32n8k16.f32.f32 {%f15986, %f15987, %f15988, %f15989, %f15990, %f15991, %f15992, %f15993}, {%r2, %r2, %r2, %r2, %r2, %r2, %r2, %r2}, {%r2, %r2, %r2, %r2, %r2, %r2, %r2, %r2}, {%f15978, %f15979, %f15980, %f15981, %f15982, %f15983, %f15984, %f15985};
	bar.warp.sync 	-1;
	wmma.mma.sync.aligned.row.col.m32n8k16.f32.f32 {%f15994, %f15995, %f15996, %f15997, %f15998, %f15999, %f16000, %f16001}, {%r2, %r2, %r2, %r2, %r2, %r2, %r2, %r2}, {%r2, %r2, %r2, %r2, %r2, %r2, %r2, %r2}, {%f15986, %f15987, %f15988, %f15989, %f15990, %f15991, %f15992, %f15993};
	bar.warp.sync 	-1;
	wmma.mma.sync.aligned.row.col.m32n8k16.f32.f32 {%f16002, %f16003, %f16004, %f16005, %f16006, %f16007, %f16008, %f16009}, {%r2, %r2, %r2, %r2, %r2, %r2, %r2, %r2}, {%r2, %r2, %r2, %r2, %r2, %r2, %r2, %r2}, {%f15994, %f15995, %f15996, %f15997, %f15998, %f15999, %f16000, %f16001};
	bar.warp.sync 	-1;
	wmma.mma.sync.aligned.row.col.m32n8k16.f32.f32 {%f16010, %f16011, %f16012, %f16013, %f16014, %f16015, %f16016, %f16017}, {%r2, %r2, %r2, %r2, %r2, %r2, %r2, %r2}, {%r2, %r2, %r2, %r2, %r2, %r2, %r2, %r2}, {%f16002, %f16003, %f16004, %f16005, %f16006, %f16007, %f16008, %f16009};
	bar.warp.sync 	-1;
	wmma.mma.sync.aligned.row.col.m32n8k16.f32.f32 {%f16018, %f16019, %f16020, %f16021, %f16022, %f16023, %f16024, %f16025}, {%r2, %r2, %r2, %r2, %r2, %r2, %r2, %r2}, {%r2, %r2, %r2, %r2, %r2, %r2, %r2, %r2}, {%f16010, %f16011, %f16012, %f16013, %f16014, %f16015, %f16016, %f16017};
	bar.warp.sync 	-1;
	wmma.mma.sync.aligned.row.col.m32n8k16.f32.f32 {%f16026, %f16027, %f16028, %f16029, %f16030, %f16031, %f16032, %f16033}, {%r2, %r2, %r2, %r2, %r2, %r2, %r2, %r2}, {%r2, %r2, %r2, %r2, %r2, %r2, %r2, %r2}, {%f16018, %f16019, %f16020, %f16021, %f16022, %f16023, %f16024, %f16025};
	bar.warp.sync 	-1;
	wmma.mma.sync.aligned.row.col.m32n8k16.f32.f32 {%f16034, %f16035, %f16036, %f16037, %f16038, %f16039, %f16040, %f16041}, {%r2, %r2, %r2, %r2, %r2, %r2, %r2, %r2}, {%r2, %r2, %r2, %r2, %r2, %r2, %r2, %r2}, {%f16026, %f16027, %f16028, %f16029, %f16030, %f16031, %f16032, %f16033};
	bar.warp.sync 	-1;
	wmma.mma.sync.aligned.row.col.m32n8k16.f32.f32 {%f16042, %f16043, %f16044, %f16045, %f16046, %f16047, %f16048, %f16049}, {%r2, %r2, %r2, %r2, %r2, %r2, %r2, %r2}, {%r2, %r2, %r2, %r2, %r2, %r2, %r2, %r2}, {%f16034, %f16035, %f16036, %f16037, %f16038, %f16039, %f16040, %f16041};
	bar.warp.sync 	-1;
	wmma.mma.sync.aligned.row.col.m32n8k16.f32.f32 {%f16050, %f16051, %f16052, %f16053, %f16054, %f16055, %f16056, %f16057}, {%r2, %r2, %r2, %r2, %r2, %r2, %r2, %r2}, {%r2, %r2, %r2, %r2, %r2, %r2, %r2, %r2}, {%f16042, %f16043, %f16044, %f16045, %f16046, %f16047, %f16048, %f16049};
	bar.warp.sync 	-1;
	wmma.mma.sync.aligned.row.col.m32n8k16.f32.f32 {%f16058, %f16059, %f16060, %f16061, %f16062, %f16063, %f16064, %f16065}, {%r2, %r2, %r2, %r2, %r2, %r2, %r2, %r2}, {%r2, %r2, %r2, %r2, %r2, %r2, %r2, %r2}, {%f16050, %f16051, %f16052, %f16053, %f16054, %f16055, %f16056, %f16057};
	bar.warp.sync 	-1;
	wmma.mma.sync.aligned.row.col.m32n8k16.f32.f32 {%f16066, %f16067, %f16068, %f16069, %f16070, %f16071, %f16072, %f16073}, {%r2, %r2, %r2, %r2, %r2, %r2, %r2, %r2}, {%r2, %r2, %r2, %r2, %r2, %r2, %r2, %r2}, {%f16058, %f16059, %f16060, %f16061, %f16062, %f16063, %f16064, %f16065};
	bar.warp.sync 	-1;
	wmma.mma.sync.aligned.row.col.m32n8k16.f32.f32 {%f16074, %f16075, %f16076, %f16077, %f16078, %f16079, %f16080, %f16081}, {%r2, %r2, %r2, %r2, %r2, %r2, %r2, %r2}, {%r2, %r2, %r2, %r2, %r2, %r2, %r2, %r2}, {%f16066, %f16067, %f16068, %f16069, %f16070, %f16071, %f16072, %f16073};
	bar.warp.sync 	-1;
	wmma.mma.sync.aligned.row.col.m32n8k16.f32.f32 {%f16082, %f16083, %f16084, %f16085, %f16086, %f16087, %f16088, %f16089}, {%r2, %r2, %r2, %r2, %r2, %r2, %r2, %r2}, {%r2, %r2, %r2, %r2, %r2, %r2, %r2, %r2}, {%f16074, %f16075, %f16076, %f16077, %f16078, %f16079, %f16080, %f16081};
	bar.warp.sync 	-1;
	wmma.mma.sync.aligned.row.col.m32n8k16.f32.f32 {%f16090, %f16091, %f16092, %f16093, %f16094, %f16095, %f16096, %f16097}, {%r2, %r2, %r2, %r2, %r2, %r2, %r2, %r2}, {%r2, %r2, %r2, %r2, %r2, %r2, %r2, %r2}, {%f16082, %f16083, %f16084, %f16085, %f16086, %f16087, %f16088, %f16089};
	bar.warp.sync 	-1;
	wmma.mma.sync.aligned.row.col.m32n8k16.f32.f32 {%f16098, %f16099, %f16100, %f16101, %f16102, %f16103, %f16104, %f16105}, {%r2, %r2, %r2, %r2, %r2, %r2, %r2, %r2}, {%r2, %r2, %r2, %r2, %r2, %r2, %r2, %r2}, {%f16090, %f16091, %f16092, %f16093, %f16094, %f16095, %f16096, %f16097};
	bar.warp.sync 	-1;
	wmma.mma.sync.aligned.row.col.m32n8k16.f32.f32 {%f16106, %f16107, %f16108, %f16109, %f16110, %f16111, %f16112, %f16113}, {%r2, %r2, %r2, %r2, %r2, %r2, %r2, %r2}, {%r2, %r2, %r2, %r2, %r2, %r2, %r2, %r2}, {%f16098, %f16099, %f16100, %f16101, %f16102, %f16103, %f16104, %f16105};
	bar.warp.sync 	-1;
	wmma.mma.sync.aligned.row.col.m32n8k16.f32.f32 {%f16114, %f16115, %f16116, %f16117, %f16118, %f16119, %f16120, %f16121}, {%r2, %r2, %r2, %r2, %r2, %r2, %r2, %r2}, {%r2, %r2, %r2, %r2, %r2, %r2, %r2, %r2}, {%f16106, %f16107, %f16108, %f16109, %f16110, %f16111, %f16112, %f16113};
	bar.warp.sync 	-1;
	wmma.mma.sync.aligned.row.col.m32n8k16.f32.f32 {%f16122, %f16123, %f16124, %f16125, %f16126, %f16127, %f16128, %f16129}, {%r2, %r2, %r2, %r2, %r2, %r2, %r2, %r2}, {%r2, %r2, %r2, %r2, %r2, %r2, %r2, %r2}, {%f16114, %f16115, %f16116, %f16117, %f16118, %f16119, %f16120, %f16121};
	bar.warp.sync 	-1;
	wmma.mma.sync.aligned.row.col.m32n8k16.f32.f32 {%f16130, %f16131, %f16132, %f16133, %f16134, %f16135, %f16136, %f16137}, {%r2, %r2, %r2, %r2, %r2, %r2, %r2, %r2}, {%r2, %r2, %r2, %r2, %r2, %r2, %r2, %r2}, {%f16122, %f16123, %f16124, %f16125, %f16126, %f16127, %f16128, %f16129};
	bar.warp.sync 	-1;
	wmma.mma.sync.aligned.row.col.m32n8k16.f32.f32 {%f16138, %f16139, %f16140, %f16141, %f16142, %f16143, %f16144, %f16145}, {%r2, %r2, %r2, %r2, %r2, %r2, %r2, %r2}, {%r2, %r2, %r2, %r2, %r2, %r2, %r2, %r2}, {%f16130, %f16131, %f16132, %f16133, %f16134, %f16135, %f16136, %f16137};
	bar.warp.sync 	-1;
	wmma.mma.sync.aligned.row.col.m32n8k16.f32.f32 {%f16146, %f16147, %f16148, %f16149, %f16150, %f16151, %f16152, %f16153}, {%r2, %r2, %r2, %r2, %r2, %r2, %r2, %r2}, {%r2, %r2, %r2, %r2, %r2, %r2, %r2, %r2}, {%f16138, %f16139, %f16140, %f16141, %f16142, %f16143, %f16144, %f16145};
	bar.warp.sync 	-1;
	wmma.mma.sync.aligned.row.col.m32n8k16.f32.f32 {%f16154, %f16155, %f16156, %f16157, %f16158, %f16159, %f16160, %f16161}, {%r2, %r2, %r2, %r2, %r2, %r2, %r2, %r2}, {%r2, %r2, %r2, %r2, %r2, %r2, %r2, %r2}, {%f16146, %f16147, %f16148, %f16149, %f16150, %f16151, %f16152, %f16153};
	bar.warp.sync 	-1;
	wmma.mma.sync.aligned.row.col.m32n8k16.f32.f32 {%f16162, %f16163, %f16164, %f16165, %f16166, %f16167, %f16168, %f16169}, {%r2, %r2, %r2, %r2, %r2, %r2, %r2, %r2}, {%r2, %r2, %r2, %r2, %r2, %r2, %r2, %r2}, {%f16154, %f16155, %f16156, %f16157, %f16158, %f16159, %f16160, %f16161};
	bar.warp.sync 	-1;
	wmma.mma.sync.aligned.row.col.m32n8k16.f32.f32 {%f16170, %f16171, %f16172, %f16173, %f16174, %f16175, %f16176, %f16177}, {%r2, %r2, %r2, %r2, %r2, %r2, %r2, %r2}, {%r2, %r2, %r2, %r2, %r2, %r2, %r2, %r2}, {%f16162, %f16163, %f16164, %f16165, %f16166, %f16167, %f16168, %f16169};
	bar.warp.sync 	-1;
	wmma.mma.sync.aligned.row.col.m32n8k16.f32.f32 {%f16178, %f16179, %f16180, %f16181, %f16182, %f16183, %f16184, %f16185}, {%r2, %r2, %r2, %r2, %r2, %r2, %r2, %r2}, {%r2, %r2, %r2, %r2, %r2, %r2, %r2, %r2}, {%f16170, %f16171, %f16172, %f16173, %f16174, %f16175, %f16176, %f16177};
	bar.warp.sync 	-1;
	wmma.mma.sync.aligned.row.col.m32n8k16.f32.f32 {%f16186, %f16187, %f16188, %f16189, %f16190, %f16191, %f16192, %f16193}, {%r2, %r2, %r2, %r2, %r2, %r2, %r2, %r2}, {%r2, %r2, %r2, %r2, %r2, %r2, %r2, %r2}, {%f16178, %f16179, %f16180, %f16181, %f16182, %f16183, %f16184, %f16185};
	bar.warp.sync 	-1;
	wmma.mma.sync.aligned.row.col.m32n8k16.f32.f32 {%f16194, %f16195, %f16196, %f16197, %f16198, %f16199, %f16200, %f16201}, {%r2, %r2, %r2, %r2, %r2, %r2, %r2, %r2}, {%r2, %r2, %r2, %r2, %r2, %r2, %r2, %r2}, {%f16186, %f16187, %f16188, %f16189, %f16190, %f16191, %f16192, %f16193};
	bar.warp.sync 	-1;
	wmma.mma.sync.aligned.row.col.m32n8k16.f32.f32 {%f16202, %f16203, %f16204, %f16205, %f16206, %f16207, %f16208, %f16209}, {%r2, %r2, %r2, %r2, %r2, %r2, %r2, %r2}, {%r2, %r2, %r2, %r2, %r2, %r2, %r2, %r2}, {%f16194, %f16195, %f16196, %f16197, %f16198, %f16199, %f16200, %f16201};
	bar.warp.sync 	-1;
	wmma.mma.sync.aligned.row.col.m32n8k16.f32.f32 {%f16210, %f16211, %f16212, %f16213, %f16214, %f16215, %f16216, %f16217}, {%r2, %r2, %r2, %r2, %r2, %r2, %r2, %r2}, {%r2, %r2, %r2, %r2, %r2, %r2, %r2, %r2}, {%f16202, %f16203, %f16204, %f16205, %f16206, %f16207, %f16208, %f16209};
	bar.warp.sync 	-1;
	wmma.mma.sync.aligned.row.col.m32n8k16.f32.f32 {%f16218, %f16219, %f16220, %f16221, %f16222, %f16223, %f16224, %f16225}, {%r2, %r2, %r2, %r2, %r2, %r2, %r2, %r2}, {%r2, %r2, %r2, %r2, %r2, %r2, %r2, %r2}, {%f16210, %f16211, %f16212, %f16213, %f16214, %f16215, %f16216, %f16217};
	bar.warp.sync 	-1;
	wmma.mma.sync.aligned.row.col.m32n8k16.f32.f32 {%f16226, %f16227, %f16228, %f16229, %f16230, %f16231, %f16232, %f16233}, {%r2, %r2, %r2, %r2, %r2, %r2, %r2, %r2}, {%r2, %r2, %r2, %r2, %r2, %r2, %r2, %r2}, {%f16218, %f16219, %f16220, %f16221, %f16222, %f16223, %f16224, %f16225};
	bar.warp.sync 	-1;
	wmma.mma.sync.aligned.row.col.m32n8k16.f32.f32 {%f16234, %f16235, %f16236, %f16237, %f16238, %f16239, %f16240, %f16241}, {%r2, %r2, %r2, %r2, %r2, %r2, %r2, %r2}, {%r2, %r2, %r2, %r2, %r2, %r2, %r2, %r2}, {%f16226, %f16227, %f16228, %f16229, %f16230, %f16231, %f16232, %f16233};
	bar.warp.sync 	-1;
	wmma.mma.sync.aligned.row.col.m32n8k16.f32.f32 {%f16242, %f16243, %f16244, %f16245, %f16246, %f16247, %f16248, %f16249}, {%r2, %r2, %r2, %r2, %r2, %r2, %r2, %r2}, {%r2, %r2, %r2, %r2, %r2, %r2, %r2, %r2}, {%f16234, %f16235, %f16236, %f16237, %f16238, %f16239, %f16240, %f16241};
	bar.warp.sync 	-1;
	wmma.mma.sync.aligned.row.col.m32n8k16.f32.f32 {%f16250, %f16251, %f16252, %f16253, %f16254, %f16255, %f16256, %f16257}, {%r2, %r2, %r2, %r2, %r2, %r2, %r2, %r2}, {%r2, %r2, %r2, %r2, %r2, %r2, %r2, %r2}, {%f16242, %f16243, %f16244, %f16245, %f16246, %f16247, %f16248, %f16249};
	bar.warp.sync 	-1;
	wmma.mma.sync.aligned.row.col.m32n8k16.f32.f32 {%f16258, %f16259, %f16260, %f16261, %f16262, %f16263, %f16264, %f16265}, {%r2, %r2, %r2, %r2, %r2, %r2, %r2, %r2}, {%r2, %r2, %r2, %r2, %r2, %r2, %r2, %r2}, {%f16250, %f16251, %f16252, %f16253, %f16254, %f16255, %f16256, %f16257};
	bar.warp.sync 	-1;
	wmma.mma.sync.aligned.row.col.m32n8k16.f32.f32 {%f16266, %f16267, %f16268, %f16269, %f16270, %f16271, %f16272, %f16273}, {%r2, %r2, %r2, %r2, %r2, %r2, %r2, %r2}, {%r2, %r2, %r2, %r2, %r2, %r2, %r2, %r2}, {%f16258, %f16259, %f16260, %f16261, %f16262, %f16263, %f16264, %f16265};
	bar.warp.sync 	-1;
	wmma.mma.sync.aligned.row.col.m32n8k16.f32.f32 {%f16274, %f16275, %f16276, %f16277, %f16278, %f16279, %f16280, %f16281}, {%r2, %r2, %r2, %r2, %r2, %r2, %r2, %r2}, {%r2, %r2, %r2, %r2, %r2, %r2, %r2, %r2}, {%f16266, %f16267, %f16268, %f16269, %f16270, %f16271, %f16272, %f16273};
	bar.warp.sync 	-1;
	wmma.mma.sync.aligned.row.col.m32n8k16.f32.f32 {%f16282, %f16283, %f16284, %f16285, %f16286, %f16287, %f16288, %f16289}, {%r2, %r2, %r2, %r2, %r2, %r2, %r2, %r2}, {%r2, %r2, %r2, %r2, %r2, %r2, %r2, %r2}, {%f16274, %f16275, %f16276, %f16277, %f16278, %f16279, %f16280, %f16281};
	bar.warp.sync 	-1;
	wmma.mma.sync.aligned.row.col.m32n8k16.f32.f32 {%f16290, %f16291, %f16292, %f16293, %f16294, %f16295, %f16296, %f16297}, {%r2, %r2, %r2, %r2, %r2, %r2, %r2, %r2}, {%r2, %r2, %r2, %r2, %r2, %r2, %r2, %r2}, {%f16282, %f16283, %f16284, %f16285, %f16286, %f16287, %f16288, %f16289};
	bar.warp.sync 	-1;
	wmma.mma.sync.aligned.row.col.m32n8k16.f32.f32 {%f16298, %f16299, %f16300, %f16301, %f16302, %f16303, %f16304, %f16305}, {%r2, %r2, %r2, %r2, %r2, %r2, %r2, %r2}, {%r2, %r2, %r2, %r2, %r2, %r2, %r2, %r2}, {%f16290, %f16291, %f16292, %f16293, %f16294, %f16295, %f16296, %f16297};
	bar.warp.sync 	-1;
	wmma.mma.sync.aligned.row.col.m32n8k16.f32.f32 {%f16306, %f16307, %f16308, %f16309, %f16310, %f16311, %f16312, %f16313}, {%r2, %r2, %r2, %r2, %r2, %r2, %r2, %r2}, {%r2, %r2, %r2, %r2, %r2, %r2, %r2, %r2}, {%f16298, %f16299, %f16300, %f16301, %f16302, %f16303, %f16304, %f16305};
	bar.warp.sync 	-1;
	wmma.mma.sync.aligned.row.col.m32n8k16.f32.f32 {%f16314, %f16315, %f16316, %f16317, %f16318, %f16319, %f16320, %f16321}, {%r2, %r2, %r2, %r2, %r2, %r2, %r2, %r2}, {%r2, %r2, %r2, %r2, %r2, %r2, %r2, %r2}, {%f16306, %f16307, %f16308, %f16309, %f16310, %f16311, %f16312, %f16313};
	bar.warp.sync 	-1;
	wmma.mma.sync.aligned.row.col.m32n8k16.f32.f32 {%f16322, %f16323, %f16324, %f16325, %f16326, %f16327, %f16328, %f16329}, {%r2, %r2, %r2, %r2, %r2, %r2, %r2, %r2}, {%r2, %r2, %r2, %r2, %r2, %r2, %r2, %r2}, {%f16314, %f16315, %f16316, %f16317, %f16318, %f16319, %f16320, %f16321};
	bar.warp.sync 	-1;
	wmma.mma.sync.aligned.row.col.m32n8k16.f32.f32 {%f16330, %f16331, %f16332, %f16333, %f16334, %f16335, %f16336, %f16337}, {%r2, %r2, %r2, %r2, %r2, %r2, %r2, %r2}, {%r2, %r2, %r2, %r2, %r2, %r2, %r2, %r2}, {%f16322, %f16323, %f16324, %f16325, %f16326, %f16327, %f16328, %f16329};
	bar.warp.sync 	-1;
	wmma.mma.sync.aligned.row.col.m32n8k16.f32.f32 {%f16338, %f16339, %f16340, %f16341, %f16342, %f16343, %f16344, %f16345}, {%r2, %r2, %r2, %r2, %r2, %r2, %r2, %r2}, {%r2, %r2, %r2, %r2, %r2, %r2, %r2, %r2}, {%f16330, %f16331, %f16332, %f16333, %f16334, %f16335, %f16336, %f16337};
	bar.warp.sync 	-1;
	wmma.mma.sync.aligned.row.col.m32n8k16.f32.f32 {%f16346, %f16347, %f16348, %f16349, %f16350, %f16351, %f16352, %f16353}, {%r2, %r2, %r2, %r2, %r2, %r2, %r2, %r2}, {%r2, %r2, %r2, %r2, %r2, %r2, %r2, %r2}, {%f16338, %f16339, %f16340, %f16341, %f16342, %f16343, %f16344, %f16345};
	bar.warp.sync 	-1;
	wmma.mma.sync.aligned.row.col.m32n8k16.f32.f32 {%f16354, %f16355, %f16356, %f16357, %f16358, %f16359, %f16360, %f16361}, {%r2, %r2, %r2, %r2, %r2, %r2, %r2, %r2}, {%r2, %r2, %r2, %r2, %r2, %r2, %r2, %r2}, {%f16346, %f16347, %f16348, %f16349, %f16350, %f16351, %f16352, %f16353};
	bar.warp.sync 	-1;
	wmma.mma.sync.aligned.row.col.m32n8k16.f32.f32 {%f16362, %f16363, %f16364, %f16365, %f16366, %f16367, %f16368, %f16369}, {%r2, %r2, %r2, %r2, %r2, %r2, %r2, %r2}, {%r2, %r2, %r2, %r2, %r2, %r2, %r2, %r2}, {%f16354, %f16355, %f16356, %f16357, %f16358, %f16359, %f16360, %f16361};
	bar.warp.sync 	-1;
	wmma.mma.sync.aligned.row.col.m32n8k16.f32.f32 {%f16370, %f16371, %f16372, %f16373, %f16374, %f16375, %f16376, %f16377}, {%r2, %r2, %r2, %r2, %r2, %r2, %r2, %r2}, {%r2, %r2, %r2, %r2, %r2, %r2, %r2, %r2}, {%f16362, %f16363, %f16364, %f16365, %f16366, %f16367, %f16368, %f16369};
	bar.warp.sync 	-1;
	wmma.mma.sync.aligned.row.col.m32n8k16.f32.f32 {%f16378, %f16379, %f16380, %f16381, %f16382, %f16383, %f16384, %f16385}, {%r2, %r2, %r2, %r2, %r2, %r2, %r2, %r2}, {%r2, %r2, %r2, %r2, %r2, %r2, %r2, %r2}, {%f16370, %f16371, %f16372, %f16373, %f16374, %f16375, %f16376, %f16377};
	bar.warp.sync 	-1;
	wmma.mma.sync.aligned.row.col.m32n8k16.f32.f32 {%f16386, %f16387, %f16388, %f16389, %f16390, %f16391, %f16392, %f16393}, {%r2, %r2, %r2, %r2, %r2, %r2, %r2, %r2}, {%r2, %r2, %r2, %r2, %r2, %r2, %r2, %r2}, {%f16378, %f16379, %f16380, %f16381, %f16382, %f16383, %f16384, %f16385};
	bar.warp.sync 	-1;
	wmma.mma.sync.aligned.row.col.m32n8k16.f32.f32 {%f16394, %f16395, %f16396, %f16397, %f16398, %f16399, %f16400, %f16401}, {%r2, %r2, %r2, %r2, %r2, %r2, %r2, %r2}, {%r2, %r2, %r2, %r2, %r2, %r2, %r2, %r2}, {%f16386, %f16387, %f16388, %f16389, %f16390, %f16391, %f16392, %f16393};
	bar.warp.sync 	-1;
	wmma.mma.sync.aligned.row.col.m32n8k16.f32.f32 {%f16402, %f16403, %f16404, %f16405, %f16406, %f16407, %f16408, %f16409}, {%r2, %r2, %r2, %r2, %r2, %r2, %r2, %r2}, {%r2, %r2, %r2, %r2, %r2, %r2, %r2, %r2}, {%f16394, %f16395, %f16396, %f16397, %f16398, %f16399, %f16400, %f16401};
	bar.warp.sync 	-1;
	wmma.mma.sync.aligned.row.col.m32n8k16.f32.f32 {%f16410, %f16411, %f16412, %f16413, %f16414, %f16415, %f16416, %f16417}, {%r2, %r2, %r2, %r2, %r2, %r2, %r2, %r2}, {%r2, %r2, %r2, %r2, %r2, %r2, %r2, %r2}, {%f16402, %f16403, %f16404, %f16405, %f16406, %f16407, %f16408, %f16409};
	bar.warp.sync 	-1;
	wmma.mma.sync.aligned.row.col.m32n8k16.f32.f32 {%f16418, %f16419, %f16420, %f16421, %f16422, %f16423, %f16424, %f16425}, {%r2, %r2, %r2, %r2, %r2, %r2, %r2, %r2}, {%r2, %r2, %r2, %r2, %r2, %r2, %r2, %r2}, {%f16410, %f16411, %f16412, %f16413, %f16414, %f16415, %f16416, %f16417};
	bar.warp.sync 	-1;
	wmma.mma.sync.aligned.row.col.m32n8k16.f32.f32 {%f16426, %f16427, %f16428, %f16429, %f16430, %f16431, %f16432, %f16433}, {%r2, %r2, %r2, %r2, %r2, %r2, %r2, %r2}, {%r2, %r2, %r2, %r2, %r2, %r2, %r2, %r2}, {%f16418, %f16419, %f16420, %f16421, %f16422, %f16423, %f16424, %f16425};
	bar.warp.sync 	-1;
	wmma.mma.sync.aligned.row.col.m32n8k16.f32.f32 {%f16434, %f16435, %f16436, %f16437, %f16438, %f16439, %f16440, %f16441}, {%r2, %r2, %r2, %r2, %r2, %r2, %r2, %r2}, {%r2, %r2, %r2, %r2, %r2, %r2, %r2, %r2}, {%f16426, %f16427, %f16428, %f16429, %f16430, %f16431, %f16432, %f16433};
	bar.warp.sync 	-1;
	wmma.mma.sync.aligned.row.col.m32n8k16.f32.f32 {%f16442, %f16443, %f16444, %f16445, %f16446, %f16447, %f16448, %f16449}, {%r2, %r2, %r2, %r2, %r2, %r2, %r2, %r2}, {%r2, %r2, %r2, %r2, %r2, %r2, %r2, %r2}, {%f16434, %f16435, %f16436, %f16437, %f16438, %f16439, %f16440, %f16441};
	bar.warp.sync 	-1;
	wmma.mma.sync.aligned.row.col.m32n8k16.f32.f32 {%f16450, %f16451, %f16452, %f16453, %f16454, %f16455, %f16456, %f16457}, {%r2, %r2, %r2, %r2, %r2, %r2, %r2, %r2}, {%r2, %r2, %r2, %r2, %r2, %r2, %r2, %r2}, {%f16442, %f16443, %f16444, %f16445, %f16446, %f16447, %f16448, %f16449};
	bar.warp.sync 	-1;
	wmma.mma.sync.aligned.row.col.m32n8k16.f32.f32 {%f16458, %f16459, %f16460, %f16461, %f16462, %f16463, %f16464, %f16465}, {%r2, %r2, %r2, %r2, %r2, %r2, %r2, %r2}, {%r2, %r2, %r2, %r2, %r2, %r2, %r2, %r2}, {%f16450, %f16451, %f16452, %f16453, %f16454, %f16455, %f16456, %f16457};
	bar.warp.sync 	-1;
	wmma.mma.sync.aligned.row.col.m32n8k16.f32.f32 {%f16466, %f16467, %f16468, %f16469, %f16470, %f16471, %f16472, %f16473}, {%r2, %r2, %r2, %r2, %r2, %r2, %r2, %r2}, {%r2, %r2, %r2, %r2, %r2, %r2, %r2, %r2}, {%f16458, %f16459, %f16460, %f16461, %f16462, %f16463, %f16464, %f16465};
	bar.warp.sync 	-1;
	wmma.mma.sync.aligned.row.col.m32n8k16.f32.f32 {%f16474, %f16475, %f16476, %f16477, %f16478, %f16479, %f16480, %f16481}, {%r2, %r2, %r2, %r2, %r2, %r2, %r2, %r2}, {%r2, %r2, %r2, %r2, %r2, %r2, %r2, %r2}, {%f16466, %f16467, %f16468, %f16469, %f16470, %f16471, %f16472, %f16473};
	bar.warp.sync 	-1;
	wmma.mma.sync.aligned.row.col.m32n8k16.f32.f32 {%f16482, %f16483, %f16484, %f16485, %f16486, %f16487, %f16488, %f16489}, {%r2, %r2, %r2, %r2, %r2, %r2, %r2, %r2}, {%r2, %r2, %r2, %r2, %r2, %r2, %r2, %r2}, {%f16474, %f16475, %f16476, %f16477, %f16478, %f16479, %f16480, %f16481};
	bar.warp.sync 	-1;
	wmma.mma.sync.aligned.row.col.m32n8k16.f32.f32 {%f16490, %f16491, %f16492, %f16493, %f16494, %f16495, %f16496, %f16497}, {%r2, %r2, %r2, %r2, %r2, %r2, %r2, %r2}, {%r2, %r2, %r2, %r2, %r2, %r2, %r2, %r2}, {%f16482, %f16483, %f16484, %f16485, %f16486, %f16487, %f16488, %f16489};
	bar.warp.sync 	-1;
	wmma.mma.sync.aligned.row.col.m32n8k16.f32.f32 {%f16498, %f16499, %f16500, %f16501, %f16502, %f16503, %f16504, %f16505}, {%r2, %r2, %r2, %r2, %r2, %r2, %r2, %r2}, {%r2, %r2, %r2, %r2, %r2, %r2, %r2, %r2}, {%f16490, %f16491, %f16492, %f16493, %f16494, %f16495, %f16496, %f16497};
	bar.warp.sync 	-1;
	wmma.mma.sync.aligned.row.col.m32n8k16.f32.f32 {%f16506, %f16507, %f16508, %f16509, %f16510, %f16511, %f16512, %f16513}, {%r2, %r2, %r2, %r2, %r2, %r2, %r2, %r2}, {%r2, %r2, %r2, %r2, %r2, %r2, %r2, %r2}, {%f16498, %f16499, %f16500, %f16501, %f16502, %f16503, %f16504, %f16505};
	bar.warp.sync 	-1;
	wmma.mma.sync.aligned.row.col.m32n8k16.f32.f32 {%f16514, %f16515, %f16516, %f16517, %f16518, %f16519, %f16520, %f16521}, {%r2, %r2, %r2, %r2, %r2, %r2, %r2, %r2}, {%r2, %r2, %r2, %r2, %r2, %r2, %r2, %r2}, {%f16506, %f16507, %f16508, %f16509, %f16510, %f16511, %f16512, %f16513};
	bar.warp.sync 	-1;
	wmma.mma.sync.aligned.row.col.m32n8k16.f32.f32 {%f16522, %f16523, %f16524, %f16525, %f16526, %f16527, %f16528, %f16529}, {%r2, %r2, %r2, %r2, %r2, %r2, %r2, %r2}, {%r2, %r2, %r2, %r2, %r2, %r2, %r2, %r2}, {%f16514, %f16515, %f16516, %f16517, %f16518, %f16519, %f16520, %f16521};
	bar.warp.sync 	-1;
	wmma.mma.sync.aligned.row.col.m32n8k16.f32.f32 {%f16530, %f16531, %f16532, %f16533, %f16534, %f16535, %f16536, %f16537}, {%r2, %r2, %r2, %r2, %r2, %r2, %r2, %r2}, {%r2, %r2, %r2, %r2, %r2, %r2, %r2, %r2}, {%f16522, %f16523, %f16524, %f16525, %f16526, %f16527, %f16528, %f16529};
	bar.warp.sync 	-1;
	wmma.mma.sync.aligned.row.col.m32n8k16.f32.f32 {%f16538, %f16539, %f16540, %f16541, %f16542, %f16543, %f16544, %f16545}, {%r2, %r2, %r2, %r2, %r2, %r2, %r2, %r2}, {%r2, %r2, %r2, %r2, %r2, %r2, %r2, %r2}, {%f16530, %f16531, %f16532, %f16533, %f16534, %f16535, %f16536, %f16537};
	bar.warp.sync 	-1;
	wmma.mma.sync.aligned.row.col.m32n8k16.f32.f32 {%f16546, %f16547, %f16548, %f16549, %f16550, %f16551, %f16552, %f16553}, {%r2, %r2, %r2, %r2, %r2, %r2, %r2, %r2}, {%r2, %r2, %r2, %r2, %r2, %r2, %r2, %r2}, {%f16538, %f16539, %f16540, %f16541, %f16542, %f16543, %f16544, %f16545};
	bar.warp.sync 	-1;
	wmma.mma.sync.aligned.row.col.m32n8k16.f32.f32 {%f16554, %f16555, %f16556, %f16557, %f16558, %f16559, %f16560, %f16561}, {%r2, %r2, %r2, %r2, %r2, %r2, %r2, %r2}, {%r2, %r2, %r2, %r2, %r2, %r2, %r2, %r2}, {%f16546, %f16547, %f16548, %f16549, %f16550, %f16551, %f16552, %f16553};
	bar.warp.sync 	-1;
	wmma.mma.sync.aligned.row.col.m32n8k16.f32.f32 {%f16562, %f16563, %f16564, %f16565, %f16566, %f16567, %f16568, %f16569}, {%r2, %r2, %r2, %r2, %r2, %r2, %r2, %r2}, {%r2, %r2, %r2, %r2, %r2, %r2, %r2, %r2}, {%f16554, %f16555, %f16556, %f16557, %f16558, %f16559, %f16560, %f16561};
	bar.warp.sync 	-1;
	wmma.mma.sync.aligned.row.col.m32n8k16.f32.f32 {%f16570, %f16571, %f16572, %f16573, %f16574, %f16575, %f16576, %f16577}, {%r2, %r2, %r2, %r2, %r2, %r2, %r2, %r2}, {%r2, %r2, %r2, %r2, %r2, %r2, %r2, %r2}, {%f16562, %f16563, %f16564, %f16565, %f16566, %f16567, %f16568, %f16569};
	bar.warp.sync 	-1;
	wmma.mma.sync.aligned.row.col.m32n8k16.f32.f32 {%f16578, %f16579, %f16580, %f16581, %f16582, %f16583, %f16584, %f16585}, {%r2, %r2, %r2, %r2, %r2, %r2, %r2, %r2}, {%r2, %r2, %r2, %r2, %r2, %r2, %r2, %r2}, {%f16570, %f16571, %f16572, %f16573, %f16574, %f16575, %f16576, %f16577};
	bar.warp.sync 	-1;
	wmma.mma.sync.aligned.row.col.m32n8k16.f32.f32 {%f16586, %f16587, %f16588, %f16589, %f16590, %f16591, %f16592, %f16593}, {%r2, %r2, %r2, %r2, %r2, %r2, %r2, %r2}, {%r2, %r2, %r2, %r2, %r2, %r2, %r2, %r2}, {%f16578, %f16579, %f16580, %f16581, %f16582, %f16583, %f16584, %f16585};
	bar.warp.sync 	-1;
	wmma.mma.sync.aligned.row.col.m32n8k16.f32.f32 {%f16594, %f16595, %f16596, %f16597, %f16598, %f16599, %f16600, %f16601}, {%r2, %r2, %r2, %r2, %r2, %r2, %r2, %r2}, {%r2, %r2, %r2, %r2, %r2, %r2, %r2, %r2}, {%f16586, %f16587, %f16588, %f16589, %f16590, %f16591, %f16592, %f16593};
	bar.warp.sync 	-1;
	wmma.mma.sync.aligned.row.col.m32n8k16.f32.f32 {%f16602, %f16603, %f16604, %f16605, %f16606, %f16607, %f16608, %f16609}, {%r2, %r2, %r2, %r2, %r2, %r2, %r2, %r2}, {%r2, %r2, %r2, %r2, %r2, %r2, %r2, %r2}, {%f16594, %f16595, %f16596, %f16597, %f16598, %f16599, %f16600, %f16601};
	bar.warp.sync 	-1;
	wmma.mma.sync.aligned.row.col.m32n8k16.f32.f32 {%f16610, %f16611, %f16612, %f16613, %f16614, %f16615, %f16616, %f16617}, {%r2, %r2, %r2, %r2, %r2, %r2, %r2, %r2}, {%r2, %r2, %r2, %r2, %r2, %r2, %r2, %r2}, {%f16602, %f16603, %f16604, %f16605, %f16606, %f16607, %f16608, %f16609};
	bar.warp.sync 	-1;
	wmma.mma.sync.aligned.row.col.m32n8k16.f32.f32 {%f16618, %f16619, %f16620, %f16621, %f16622, %f16623, %f16624, %f16625}, {%r2, %r2, %r2, %r2, %r2, %r2, %r2, %r2}, {%r2, %r2, %r2, %r2, %r2, %r2, %r2, %r2}, {%f16610, %f16611, %f16612, %f16613, %f16614, %f16615, %f16616, %f16617};
	bar.warp.sync 	-1;
	wmma.mma.sync.aligned.row.col.m32n8k16.f32.f32 {%f16626, %f16627, %f16628, %f16629, %f16630, %f16631, %f16632, %f16633}, {%r2, %r2, %r2, %r2, %r2, %r2, %r2, %r2}, {%r2, %r2, %r2, %r2, %r2, %r2, %r2, %r2}, {%f16618, %f16619, %f16620, %f16621, %f16622, %f16623, %f16624, %f16625};
	bar.warp.sync 	-1;
	wmma.mma.sync.aligned.row.col.m32n8k16.f32.f32 {%f16634, %f16635, %f16636, %f16637, %f16638, %f16639, %f16640, %f16641}, {%r2, %r2, %r2, %r2, %r2, %r2, %r2, %r2}, {%r2, %r2, %r2, %r2, %r2, %r2, %r2, %r2}, {%f16626, %f16627, %f16628, %f16629, %f16630, %f16631, %f16632, %f16633};
	bar.warp.sync 	-1;
	wmma.mma.sync.aligned.row.col.m32n8k16.f32.f32 {%f16642, %f16643, %f16644, %f16645, %f16646, %f16647, %f16648, %f16649}, {%r2, %r2, %r2, %r2, %r2, %r2, %r2, %r2}, {%r2, %r2, %r2, %r2, %r2, %r2, %r2, %r2}, {%f16634, %f16635, %f16636, %f16637, %f16638, %f16639, %f16640, %f16641};
	bar.warp.sync 	-1;
	wmma.mma.sync.aligned.row.col.m32n8k16.f32.f32 {%f16650, %f16651, %f16652, %f16653, %f16654, %f16655, %f16656, %f16657}, {%r2, %r2, %r2, %r2, %r2, %r2, %r2, %r2}, {%r2, %r2, %r2, %r2, %r2, %r2, %r2, %r2}, {%f16642, %f16643, %f16644, %f16645, %f16646, %f16647, %f16648, %f16649};
	bar.warp.sync 	-1;
	wmma.mma.sync.aligned.row.col.m32n8k16.f32.f32 {%f16658, %f16659, %f16660, %f16661, %f16662, %f16663, %f16664, %f16665}, {%r2, %r2, %r2, %r2, %r2, %r2, %r2, %r2}, {%r2, %r2, %r2, %r2, %r2, %r2, %r2, %r2}, {%f16650, %f16651, %f16652, %f16653, %f16654, %f16655, %f16656, %f16657};
	bar.warp.sync 	-1;
	wmma.mma.sync.aligned.row.col.m32n8k16.f32.f32 {%f16666, %f16667, %f16668, %f16669, %f16670, %f16671, %f16672, %f16673}, {%r2, %r2, %r2, %r2, %r2, %r2, %r2, %r2}, {%r2, %r2, %r2, %r2, %r2, %r2, %r2, %r2}, {%f16658, %f16659, %f16660, %f16661, %f16662, %f16663, %f16664, %f16665};
	bar.warp.sync 	-1;
	wmma.mma.sync.aligned.row.col.m32n8k16.f32.f32 {%f16674, %f16675, %f16676, %f16677, %f16678, %f16679, %f16680, %f16681}, {%r2, %r2, %r2, %r2, %r2, %r2, %r2, %r2}, {%r2, %r2, %r2, %r2, %r2, %r2, %r2, %r2}, {%f16666, %f16667, %f16668, %f16669, %f16670, %f16671, %f16672, %f16673};
	bar.warp.sync 	-1;
	wmma.mma.sync.aligned.row.col.m32n8k16.f32.f32 {%f16682, %f16683, %f16684, %f16685, %f16686, %f16687, %f16688, %f16689}, {%r2, %r2, %r2, %r2, %r2, %r2, %r2, %r2}, {%r2, %r2, %r2, %r2, %r2, %r2, %r2, %r2}, {%f16674, %f16675, %f16676, %f16677, %f16678, %f16679, %f16680, %f16681};
	bar.warp.sync 	-1;
	wmma.mma.sync.aligned.row.col.m32n8k16.f32.f32 {%f16690, %f16691, %f16692, %f16693, %f16694, %f16695, %f16696, %f16697}, {%r2, %r2, %r2, %r2, %r2, %r2, %r2, %r2}, {%r2, %r2, %r2, %r2, %r2, %r2, %r2, %r2}, {%f16682, %f16683, %f16684, %f16685, %f16686, %f16687, %f16688, %f16689};
	bar.warp.sync 	-1;
	wmma.mma.sync.aligned.row.col.m32n8k16.f32.f32 {%f16698, %f16699, %f16700, %f16701, %f16702, %f16703, %f16704, %f16705}, {%r2, %r2, %r2, %r2, %r2, %r2, %r2, %r2}, {%r2, %r2, %r2, %r2, %r2, %r2, %r2, %r2}, {%f16690, %f16691, %f16692, %f16693, %f16694, %f16695, %f16696, %f16697};
	bar.warp.sync 	-1;
	wmma.mma.sync.aligned.row.col.m32n8k16.f32.f32 {%f16706, %f16707, %f16708, %f16709, %f16710, %f16711, %f16712, %f16713}, {%r2, %r2, %r2, %r2, %r2, %r2, %r2, %r2}, {%r2, %r2, %r2, %r2, %r2, %r2, %r2, %r2}, {%f16698, %f16699, %f16700, %f16701, %f16702, %f16703, %f16704, %f16705};
	bar.warp.sync 	-1;
	wmma.mma.sync.aligned.row.col.m32n8k16.f32.f32 {%f16714, %f16715, %f16716, %f16717, %f16718, %f16719, %f16720, %f16721}, {%r2, %r2, %r2, %r2, %r2, %r2, %r2, %r2}, {%r2, %r2, %r2, %r2, %r2, %r2, %r2, %r2}, {%f16706, %f16707, %f16708, %f16709, %f16710, %f16711, %f16712, %f16713};
	bar.warp.sync 	-1;
	wmma.mma.sync.aligned.row.col.m32n8k16.f32.f32 {%f16722, %f16723, %f16724, %f16725, %f16726, %f16727, %f16728, %f16729}, {%r2, %r2, %r2, %r2, %r2, %r2, %r2, %r2}, {%r2, %r2, %r2, %r2, %r2, %r2, %r2, %r2}, {%f16714, %f16715, %f16716, %f16717, %f16718, %f16719, %f16720, %f16721};
	bar.warp.sync 	-1;
	wmma.mma.sync.aligned.row.col.m32n8k16.f32.f32 {%f16730, %f16731, %f16732, %f16733, %f16734, %f16735, %f16736, %f16737}, {%r2, %r2, %r2, %r2, %r2, %r2, %r2, %r2}, {%r2, %r2, %r2, %r2, %r2, %r2, %r2, %r2}, {%f16722, %f16723, %f16724, %f16725, %f16726, %f16727, %f16728, %f16729};
	bar.warp.sync 	-1;
	wmma.mma.sync.aligned.row.col.m32n8k16.f32.f32 {%f16738, %f16739, %f16740, %f16741, %f16742, %f16743, %f16744, %f16745}, {%r2, %r2, %r2, %r2, %r2, %r2, %r2, %r2}, {%r2, %r2, %r2, %r2, %r2, %r2, %r2, %r2}, {%f16730, %f16731, %f16732, %f16733, %f16734, %f16735, %f16736, %f16737};
	bar.warp.sync 	-1;
	wmma.mma.sync.aligned.row.col.m32n8k16.f32.f32 {%f16746, %f16747, %f16748, %f16749, %f16750, %f16751, %f16752, %f16753}, {%r2, %r2, %r2, %r2, %r2, %r2, %r2, %r2}, {%r2, %r2, %r2, %r2, %r2, %r2, %r2, %r2}, {%f16738, %f16739, %f16740, %f16741, %f16742, %f16743, %f16744, %f16745};
	bar.warp.sync 	-1;
	wmma.mma.sync.aligned.row.col.m32n8k16.f32.f32 {%f16754, %f16755, %f16756, %f16757, %f16758, %f16759, %f16760, %f16761}, {%r2, %r2, %r2, %r2, %r2, %r2, %r2, %r2}, {%r2, %r2, %r2, %r2, %r2, %r2, %r2, %r2}, {%f16746, %f16747, %f16748, %f16749, %f16750, %f16751, %f16752, %f16753};
	bar.warp.sync 	-1;
	wmma.mma.sync.aligned.row.col.m32n8k16.f32.f32 {%f16762, %f16763, %f16764, %f16765, %f16766, %f16767, %f16768, %f16769}, {%r2, %r2, %r2, %r2, %r2, %r2, %r2, %r2}, {%r2, %r2, %r2, %r2, %r2, %r2, %r2, %r2}, {%f16754, %f16755, %f16756, %f16757, %f16758, %f16759, %f16760, %f16761};
	bar.warp.sync 	-1;
	wmma.mma.sync.aligned.row.col.m32n8k16.f32.f32 {%f16770, %f16771, %f16772, %f16773, %f16774, %f16775, %f16776, %f16777}, {%r2, %r2, %r2, %r2, %r2, %r2, %r2, %r2}, {%r2, %r2, %r2, %r2, %r2, %r2, %r2, %r2}, {%f16762, %f16763, %f16764, %f16765, %f16766, %f16767, %f16768, %f16769};
	bar.warp.sync 	-1;
	wmma.mma.sync.aligned.row.col.m32n8k16.f32.f32 {%f16778, %f16779, %f16780, %f16781, %f16782, %f16783, %f16784, %f16785}, {%r2, %r2, %r2, %r2, %r2, %r2, %r2, %r2}, {%r2, %r2, %r2, %r2, %r2, %r2, %r2, %r2}, {%f16770, %f16771, %f16772, %f16773, %f16774, %f16775, %f16776, %f16777};
	bar.warp.sync 	-1;
	wmma.mma.sync.aligned.row.col.m32n8k16.f32.f32 {%f16786, %f16787, %f16788, %f16789, %f16790, %f16791, %f16792, %f16793}, {%r2, %r2, %r2, %r2, %r2, %r2, %r2, %r2}, {%r2, %r2, %r2, %r2, %r2, %r2, %r2, %r2}, {%f16778, %f16779, %f16780, %f16781, %f16782, %f16783, %f16784, %f16785};
	bar.warp.sync 	-1;
	wmma.mma.sync.aligned.row.col.m32n8k16.f32.f32 {%f16794, %f16795, %f16796, %f16797, %f16798, %f16799, %f16800, %f16801}, {%r2, %r2, %r2, %r2, %r2, %r2, %r2, %r2}, {%r2, %r2, %r2, %r2, %r2, %r2, %r2, %r2}, {%f16786, %f16787, %f16788, %f16789, %f16790, %f16791, %f16792, %f16793};
	bar.warp.sync 	-1;
	wmma.mma.sync.aligned.row.col.m32n8k16.f32.f32 {%f16802, %f16803, %f16804, %f16805, %f16806, %f16807, %f16808, %f16809}, {%r2, %r2, %r2, %r2, %r2, %r2, %r2, %r2}, {%r2, %r2, %r2, %r2, %r2, %r2, %r2, %r2}, {%f16794, %f16795, %f16796, %f16797, %f16798, %f16799, %f16800, %f16801};
	bar.warp.sync 	-1;
	wmma.mma.sync.aligned.row.col.m32n8k16.f32.f32 {%f16810, %f16811, %f16812, %f16813, %f16814, %f16815, %f16816, %f16817}, {%r2, %r2, %r2, %r2, %r2, %r2, %r2, %r2}, {%r2, %r2, %r2, %r2, %r2, %r2, %r2, %r2}, {%f16802, %f16803, %f16804, %f16805, %f16806, %f16807, %f16808, %f16809};
	bar.warp.sync 	-1;
	wmma.mma.sync.aligned.row.col.m32n8k16.f32.f32 {%f16818, %f16819, %f16820, %f16821, %f16822, %f16823, %f16824, %f16825}, {%r2, %r2, %r2, %r2, %r2, %r2, %r2, %r2}, {%r2, %r2, %r2, %r2, %r2, %r2, %r2, %r2}, {%f16810, %f16811, %f16812, %f16813, %f16814, %f16815, %f16816, %f16817};
	bar.warp.sync 	-1;
	wmma.mma.sync.aligned.row.col.m32n8k16.f32.f32 {%f16826, %f16827, %f16828, %f16829, %f16830, %f16831, %f16832, %f16833}, {%r2, %r2, %r2, %r2, %r2, %r2, %r2, %r2}, {%r2, %r2, %r2, %r2, %r2, %r2, %r2, %r2}, {%f16818, %f16819, %f16820, %f16821, %f16822, %f16823, %f16824, %f16825};
	bar.warp.sync 	-1;
	wmma.mma.sync.aligned.row.col.m32n8k16.f32.f32 {%f16834, %f16835, %f16836, %f16837, %f16838, %f16839, %f16840, %f16841}, {%r2, %r2, %r2, %r2, %r2, %r2, %r2, %r2}, {%r2, %r2, %r2, %r2, %r2, %r2, %r2, %r2}, {%f16826, %f16827, %f16828, %f16829, %f16830, %f16831, %f16832, %f16833};
	bar.warp.sync 	-1;
	wmma.mma.sync.aligned.row.col.m32n8k16.f32.f32 {%f16842, %f16843, %f16844, %f16845, %f16846, %f16847, %f16848, %f16849}, {%r2, %r2, %r2, %r2, %r2, %r2, %r2, %r2}, {%r2, %r2, %r2, %r2, %r2, %r2, %r2, %r2}, {%f16834, %f16835, %f16836, %f16837, %f16838, %f16839, %f16840, %f16841};
	bar.warp.sync 	-1;
	wmma.mma.sync.aligned.row.col.m32n8k16.f32.f32 {%f16850, %f16851, %f16852, %f16853, %f16854, %f16855, %f16856, %f16857}, {%r2, %r2, %r2, %r2, %r2, %r2, %r2, %r2}, {%r2, %r2, %r2, %r2, %r2, %r2, %r2, %r2}, {%f16842, %f16843, %f16844, %f16845, %f16846, %f16847, %f16848, %f16849};
	bar.warp.sync 	-1;
	wmma.mma.sync.aligned.row.col.m32n8k16.f32.f32 {%f16858, %f16859, %f16860, %f16861, %f16862, %f16863, %f16864, %f16865}, {%r2, %r2, %r2, %r2, %r2, %r2, %r2, %r2}, {%r2, %r2, %r2, %r2, %r2, %r2, %r2, %r2}, {%f16850, %f16851, %f16852, %f16853, %f16854, %f16855, %f16856, %f16857};
	bar.warp.sync 	-1;
	wmma.mma.sync.aligned.row.col.m32n8k16.f32.f32 {%f16866, %f16867, %f16868, %f16869, %f16870, %f16871, %f16872, %f16873}, {%r2, %r2, %r2, %r2, %r2, %r2, %r2, %r2}, {%r2, %r2, %r2, %r2, %r2, %r2, %r2, %r2}, {%f16858, %f16859, %f16860, %f16861, %f16862, %f16863, %f16864, %f16865};
	bar.warp.sync 	-1;
	wmma.mma.sync.aligned.row.col.m32n8k16.f32.f32 {%f16874, %f16875, %f16876, %f16877, %f16878, %f16879, %f16880, %f16881}, {%r2, %r2, %r2, %r2, %r2, %r2, %r2, %r2}, {%r2, %r2, %r2, %r2, %r2, %r2, %r2, %r2}, {%f16866, %f16867, %f16868, %f16869, %f16870, %f16871, %f16872, %f16873};
	bar.warp.sync 	-1;
	wmma.mma.sync.aligned.row.col.m32n8k16.f32.f32 {%f16882, %f16883, %f16884, %f16885, %f16886, %f16887, %f16888, %f16889}, {%r2, %r2, %r2, %r2, %r2, %r2, %r2, %r2}, {%r2, %r2, %r2, %r2, %r2, %r2, %r2, %r2}, {%f16874, %f16875, %f16876, %f16877, %f16878, %f16879, %f16880, %f16881};
	bar.warp.sync 	-1;
	wmma.mma.sync.aligned.row.col.m32n8k16.f32.f32 {%f16890, %f16891, %f16892, %f16893, %f16894, %f16895, %f16896, %f16897}, {%r2, %r2, %r2, %r2, %r2, %r2, %r2, %r2}, {%r2, %r2, %r2, %r2, %r2, %r2, %r2, %r2}, {%f16882, %f16883, %f16884, %f16885, %f16886, %f16887, %f16888, %f16889};
	bar.warp.sync 	-1;
	wmma.mma.sync.aligned.row.col.m32n8k16.f32.f32 {%f16898, %f16899, %f16900, %f16901, %f16902, %f16903, %f16904, %f16905}, {%r2, %r2, %r2, %r2, %r2, %r2, %r2, %r2}, {%r2, %r2, %r2, %r2, %r2, %r2, %r2, %r2}, {%f16890, %f16891, %f16892, %f16893, %f16894, %f16895, %f16896, %f16897};
	bar.warp.sync 	-1;
	wmma.mma.sync.aligned.row.col.m32n8k16.f32.f32 {%f16906, %f16907, %f16908, %f16909, %f16910, %f16911, %f16912, %f16913}, {%r2, %r2, %r2, %r2, %r2, %r2, %r2, %r2}, {%r2, %r2, %r2, %r2, %r2, %r2, %r2, %r2}, {%f16898, %f16899, %f16900, %f16901, %f16902, %f16903, %f16904, %f16905};
	bar.warp.sync 	-1;
	wmma.mma.sync.aligned.row.col.m32n8k16.f32.f32 {%f16914, %f16915, %f16916, %f16917, %f16918, %f16919, %f16920, %f16921}, {%r2, %r2, %r2, %r2, %r2, %r2, %r2, %r2}, {%r2, %r2, %r2, %r2, %r2, %r2, %r2, %r2}, {%f16906, %f16907, %f16908, %f16909, %f16910, %f16911, %f16912, %f16913};
	bar.warp.sync 	-1;
	wmma.mma.sync.aligned.row.col.m32n8k16.f32.f32 {%f16922, %f16923, %f16924, %f16925, %f16926, %f16927, %f16928, %f16929}, {%r2, %r2, %r2, %r2, %r2, %r2, %r2, %r2}, {%r2, %r2, %r2, %r2, %r2, %r2, %r2, %r2}, {%f16914, %f16915, %f16916, %f16917, %f16918, %f16919, %f16920, %f16921};
	bar.warp.sync 	-1;
	wmma.mma.sync.aligned.row.col.m32n8k16.f32.f32 {%f16930, %f16931, %f16932, %f16933, %f16934, %f16935, %f16936, %f16937}, {%r2, %r2, %r2, %r2, %r2, %r2, %r2, %r2}, {%r2, %r2, %r2, %r2, %r2, %r2, %r2, %r2}, {%f16922, %f16923, %f16924, %f16925, %f16926, %f16927, %f16928, %f16929};
	bar.warp.sync 	-1;
	wmma.mma.sync.aligned.row.col.m32n8k16.f32.f32 {%f16938, %f16939, %f16940, %f16941, %f16942, %f16943, %f16944, %f16945}, {%r2, %r2, %r2, %r2, %r2, %r2, %r2, %r2}, {%r2, %r2, %r2, %r2, %r2, %r2, %r2, %r2}, {%f16930, %f16931, %f16932, %f16933, %f16934, %f16935, %f16936, %f16937};
	bar.warp.sync 	-1;
	wmma.mma.sync.aligned.row.col.m32n8k16.f32.f32 {%f16946, %f16947, %f16948, %f16949, %f16950, %f16951, %f16952, %f16953}, {%r2, %r2, %r2, %r2, %r2, %r2, %r2, %r2}, {%r2, %r2, %r2, %r2, %r2, %r2, %r2, %r2}, {%f16938, %f16939, %f16940, %f16941, %f16942, %f16943, %f16944, %f16945};
	bar.warp.sync 	-1;
	wmma.mma.sync.aligned.row.col.m32n8k16.f32.f32 {%f16954, %f16955, %f16956, %f16957, %f16958, %f16959, %f16960, %f16961}, {%r2, %r2, %r2, %r2, %r2, %r2, %r2, %r2}, {%r2, %r2, %r2, %r2, %r2, %r2, %r2, %r2}, {%f16946, %f16947, %f16948, %f16949, %f16950, %f16951, %f16952, %f16953};
	bar.warp.sync 	-1;
	wmma.mma.sync.aligned.row.col.m32n8k16.f32.f32 {%f16962, %f16963, %f16964, %f16965, %f16966, %f16967, %f16968, %f16969}, {%r2, %r2, %r2, %r2, %r2, %r2, %r2, %r2}, {%r2, %r2, %r2, %r2, %r2, %r2, %r2, %r2}, {%f16954, %f16955, %f16956, %f16957, %f16958, %f16959, %f16960, %f16961};
	bar.warp.sync 	-1;
	wmma.mma.sync.aligned.row.col.m32n8k16.f32.f32 {%f16970, %f16971, %f16972, %f16973, %f16974, %f16975, %f16976, %f16977}, {%r2, %r2, %r2, %r2, %r2, %r2, %r2, %r2}, {%r2, %r2, %r2, %r2, %r2, %r2, %r2, %r2}, {%f16962, %f16963, %f16964, %f16965, %f16966, %f16967, %f16968, %f16969};
	bar.warp.sync 	-1;
	wmma.mma.sync.aligned.row.col.m32n8k16.f32.f32 {%f16978, %f16979, %f16980, %f16981, %f16982, %f16983, %f16984, %f16985}, {%r2, %r2, %r2, %r2, %r2, %r2, %r2, %r2}, {%r2, %r2, %r2, %r2, %r2, %r2, %r2, %r2}, {%f16970, %f16971, %f16972, %f16973, %f16974, %f16975, %f16976, %f16977};
	bar.warp.sync 	-1;
	wmma.mma.sync.aligned.row.col.m32n8k16.f32.f32 {%f16986, %f16987, %f16988, %f16989, %f16990, %f16991, %f16992, %f16993}, {%r2, %r2, %r2, %r2, %r2, %r2, %r2, %r2}, {%r2, %r2, %r2, %r2, %r2, %r2, %r2, %r2}, {%f16978, %f16979, %f16980, %f16981, %f16982, %f16983, %f16984, %f16985};
	bar.warp.sync 	-1;
	wmma.mma.sync.aligned.row.col.m32n8k16.f32.f32 {%f16994, %f16995, %f16996, %f16997, %f16998, %f16999, %f17000, %f17001}, {%r2, %r2, %r2, %r2, %r2, %r2, %r2, %r2}, {%r2, %r2, %r2, %r2, %r2, %r2, %r2, %r2}, {%f16986, %f16987, %f16988, %f16989, %f16990, %f16991, %f16992, %f16993};
	bar.warp.sync 	-1;
	wmma.mma.sync.aligned.row.col.m32n8k16.f32.f32 {%f17002, %f17003, %f17004, %f17005, %f17006, %f17007, %f17008, %f17009}, {%r2, %r2, %r2, %r2, %r2, %r2, %r2, %r2}, {%r2, %r2, %r2, %r2, %r2, %r2, %r2, %r2}, {%f16994, %f16995, %f16996, %f16997, %f16998, %f16999, %f17000, %f17001};
	bar.warp.sync 	-1;
	wmma.mma.sync.aligned.row.col.m32n8k16.f32.f32 {%f17010, %f17011, %f17012, %f17013, %f17014, %f17015, %f17016, %f17017}, {%r2, %r2, %r2, %r2, %r2, %r2, %r2, %r2}, {%r2, %r2, %r2, %r2, %r2, %r2, %r2, %r2}, {%f17002, %f17003, %f17004, %f17005, %f17006, %f17007, %f17008, %f17009};
	bar.warp.sync 	-1;
	wmma.mma.sync.aligned.row.col.m32n8k16.f32.f32 {%f17018, %f17019, %f17020, %f17021, %f17022, %f17023, %f17024, %f17025}, {%r2, %r2, %r2, %r2, %r2, %r2, %r2, %r2}, {%r2, %r2, %r2, %r2, %r2, %r2, %r2, %r2}, {%f17010, %f17011, %f17012, %f17013, %f17014, %f17015, %f17016, %f17017};
	bar.warp.sync 	-1;
	wmma.mma.sync.aligned.row.col.m32n8k16.f32.f32 {%f17026, %f17027, %f17028, %f17029, %f17030, %f17031, %f17032, %f17033}, {%r2, %r2, %r2, %r2, %r2, %r2, %r2, %r2}, {%r2, %r2, %r2, %r2, %r2, %r2, %r2, %r2}, {%f17018, %f17019, %f17020, %f17021, %f17022, %f17023, %f17024, %f17025};
	bar.warp.sync 	-1;
	wmma.mma.sync.aligned.row.col.m32n8k16.f32.f32 {%f17034, %f17035, %f17036, %f17037, %f17038, %f17039, %f17040, %f17041}, {%r2, %r2, %r2, %r2, %r2, %r2, %r2, %r2}, {%r2, %r2, %r2, %r2, %r2, %r2, %r2, %r2}, {%f17026, %f17027, %f17028, %f17029, %f17030, %f17031, %f17032, %f17033};
	bar.warp.sync 	-1;
	wmma.mma.sync.aligned.row.col.m32n8k16.f32.f32 {%f17042, %f17043, %f17044, %f17045, %f17046, %f17047, %f17048, %f17049}, {%r2, %r2, %r2, %r2, %r2, %r2, %r2, %r2}, {%r2, %r2, %r2, %r2, %r2, %r2, %r2, %r2}, {%f17034, %f17035, %f17036, %f17037, %f17038, %f17039, %f17040, %f17041};
	bar.warp.sync 	-1;
	wmma.mma.sync.aligned.row.col.m32n8k16.f32.f32 {%f17050, %f17051, %f17052, %f17053, %f17054, %f17055, %f17056, %f17057}, {%r2, %r2, %r2, %r2, %r2, %r2, %r2, %r2}, {%r2, %r2, %r2, %r2, %r2, %r2, %r2, %r2}, {%f17042, %f17043, %f17044, %f17045, %f17046, %f17047, %f17048, %f17049};
	bar.warp.sync 	-1;
	wmma.mma.sync.aligned.row.col.m32n8k16.f32.f32 {%f17058, %f17059, %f17060, %f17061, %f17062, %f17063, %f17064, %f17065}, {%r2, %r2, %r2, %r2, %r2, %r2, %r2, %r2}, {%r2, %r2, %r2, %r2, %r2, %r2, %r2, %r2}, {%f17050, %f17051, %f17052, %f17053, %f17054, %f17055, %f17056, %f17057};
	bar.warp.sync 	-1;
	wmma.mma.sync.aligned.row.col.m32n8k16.f32.f32 {%f17066, %f17067, %f17068, %f17069, %f17070, %f17071, %f17072, %f17073}, {%r2, %r2, %r2, %r2, %r2, %r2, %r2, %r2}, {%r2, %r2, %r2, %r2, %r2, %r2, %r2, %r2}, {%f17058, %f17059, %f17060, %f17061, %f17062, %f17063, %f17064, %f17065};
	bar.warp.sync 	-1;
	wmma.mma.sync.aligned.row.col.m32n8k16.f32.f32 {%f17074, %f17075, %f17076, %f17077, %f17078, %f17079, %f17080, %f17081}, {%r2, %r2, %r2, %r2, %r2, %r2, %r2, %r2}, {%r2, %r2, %r2, %r2, %r2, %r2, %r2, %r2}, {%f17066, %f17067, %f17068, %f17069, %f17070, %f17071, %f17072, %f17073};
	bar.warp.sync 	-1;
	wmma.mma.sync.aligned.row.col.m32n8k16.f32.f32 {%f17082, %f17083, %f17084, %f17085, %f17086, %f17087, %f17088, %f17089}, {%r2, %r2, %r2, %r2, %r2, %r2, %r2, %r2}, {%r2, %r2, %r2, %r2, %r2, %r2, %r2, %r2}, {%f17074, %f17075, %f17076, %f17077, %f17078, %f17079, %f17080, %f17081};
	bar.warp.sync 	-1;
	wmma.mma.sync.aligned.row.col.m32n8k16.f32.f32 {%f17090, %f17091, %f17092, %f17093, %f17094, %f17095, %f17096, %f17097}, {%r2, %r2, %r2, %r2, %r2, %r2, %r2, %r2}, {%r2, %r2, %r2, %r2, %r2, %r2, %r2, %r2}, {%f17082, %f17083, %f17084, %f17085, %f17086, %f17087, %f17088, %f17089};
	bar.warp.sync 	-1;
	wmma.mma.sync.aligned.row.col.m32n8k16.f32.f32 {%f17098, %f17099, %f17100, %f17101, %f17102, %f17103, %f17104, %f17105}, {%r2, %r2, %r2, %r2, %r2, %r2, %r2, %r2}, {%r2, %r2, %r2, %r2, %r2, %r2, %r2, %r2}, {%f17090, %f17091, %f17092, %f17093, %f17094, %f17095, %f17096, %f17097};
	bar.warp.sync 	-1;
	wmma.mma.sync.aligned.row.col.m32n8k16.f32.f32 {%f17106, %f17107, %f17108, %f17109, %f17110, %f17111, %f17112, %f17113}, {%r2, %r2, %r2, %r2, %r2, %r2, %r2, %r2}, {%r2, %r2, %r2, %r2, %r2, %r2, %r2, %r2}, {%f17098, %f17099, %f17100, %f17101, %f17102, %f17103, %f17104, %f17105};
	bar.warp.sync 	-1;
	wmma.mma.sync.aligned.row.col.m32n8k16.f32.f32 {%f17114, %f17115, %f17116, %f17117, %f17118, %f17119, %f17120, %f17121}, {%r2, %r2, %r2, %r2, %r2, %r2, %r2, %r2}, {%r2, %r2, %r2, %r2, %r2, %r2, %r2, %r2}, {%f17106, %f17107, %f17108, %f17109, %f17110, %f17111, %f17112, %f17113};
	bar.warp.sync 	-1;
	wmma.mma.sync.aligned.row.col.m32n8k16.f32.f32 {%f17122, %f17123, %f17124, %f17125, %f17126, %f17127, %f17128, %f17129}, {%r2, %r2, %r2, %r2, %r2, %r2, %r2, %r2}, {%r2, %r2, %r2, %r2, %r2, %r2, %r2, %r2}, {%f17114, %f17115, %f17116, %f17117, %f17118, %f17119, %f17120, %f17121};
	bar.warp.sync 	-1;
	wmma.mma.sync.aligned.row.col.m32n8k16.f32.f32 {%f17130, %f17131, %f17132, %f17133, %f17134, %f17135, %f17136, %f17137}, {%r2, %r2, %r2, %r2, %r2, %r2, %r2, %r2}, {%r2, %r2, %r2, %r2, %r2, %r2, %r2, %r2}, {%f17122, %f17123, %f17124, %f17125, %f17126, %f17127, %f17128, %f17129};
	bar.warp.sync 	-1;
	wmma.mma.sync.aligned.row.col.m32n8k16.f32.f32 {%f17138, %f17139, %f17140, %f17141, %f17142, %f17143, %f17144, %f17145}, {%r2, %r2, %r2, %r2, %r2, %r2, %r2, %r2}, {%r2, %r2, %r2, %r2, %r2, %r2, %r2, %r2}, {%f17130, %f17131, %f17132, %f17133, %f17134, %f17135, %f17136, %f17137};
	bar.warp.sync 	-1;
	wmma.mma.sync.aligned.row.col.m32n8k16.f32.f32 {%f17146, %f17147, %f17148, %f17149, %f17150, %f17151, %f17152, %f17153}, {%r2, %r2, %r2, %r2, %r2, %r2, %r2, %r2}, {%r2, %r2, %r2, %r2, %r2, %r2, %r2, %r2}, {%f17138, %f17139, %f17140, %f17141, %f17142, %f17143, %f17144, %f17145};
	bar.warp.sync 	-1;
	wmma.mma.sync.aligned.row.col.m32n8k16.f32.f32 {%f17154, %f17155, %f17156, %f17157, %f17158, %f17159, %f17160, %f17161}, {%r2, %r2, %r2, %r2, %r2, %r2, %r2, %r2}, {%r2, %r2, %r2, %r2, %r2, %r2, %r2, %r2}, {%f17146, %f17147, %f17148, %f17149, %f17150, %f17151, %f17152, %f17153};
	bar.warp.sync 	-1;
	wmma.mma.sync.aligned.row.col.m32n8k16.f32.f32 {%f17162, %f17163, %f17164, %f17165, %f17166, %f17167, %f17168, %f17169}, {%r2, %r2, %r2, %r2, %r2, %r2, %r2, %r2}, {%r2, %r2, %r2, %r2, %r2, %r2, %r2, %r2}, {%f17154, %f17155, %f17156, %f17157, %f17158, %f17159, %f17160, %f17161};
	bar.warp.sync 	-1;
	wmma.mma.sync.aligned.row.col.m32n8k16.f32.f32 {%f17170, %f17171, %f17172, %f17173, %f17174, %f17175, %f17176, %f17177}, {%r2, %r2, %r2, %r2, %r2, %r2, %r2, %r2}, {%r2, %r2, %r2, %r2, %r2, %r2, %r2, %r2}, {%f17162, %f17163, %f17164, %f17165, %f17166, %f17167, %f17168, %f17169};
	bar.warp.sync 	-1;
	wmma.mma.sync.aligned.row.col.m32n8k16.f32.f32 {%f17178, %f17179, %f17180, %f17181, %f17182, %f17183, %f17184, %f17185}, {%r2, %r2, %r2, %r2, %r2, %r2, %r2, %r2}, {%r2, %r2, %r2, %r2, %r2, %r2, %r2, %r2}, {%f17170, %f17171, %f17172, %f17173, %f17174, %f17175, %f17176, %f17177};
	bar.warp.sync 	-1;
	wmma.mma.sync.aligned.row.col.m32n8k16.f32.f32 {%f17186, %f17187, %f17188, %f17189, %f17190, %f17191, %f17192, %f17193}, {%r2, %r2, %r2, %r2, %r2, %r2, %r2, %r2}, {%r2, %r2, %r2, %r2, %r2, %r2, %r2, %r2}, {%f17178, %f17179, %f17180, %f17181, %f17182, %f17183, %f17184, %f17185};
	bar.warp.sync 	-1;
	wmma.mma.sync.aligned.row.col.m32n8k16.f32.f32 {%f17194, %f17195, %f17196, %f17197, %f17198, %f17199, %f17200, %f17201}, {%r2, %r2, %r2, %r2, %r2, %r2, %r2, %r2}, {%r2, %r2, %r2, %r2, %r2, %r2, %r2, %r2}, {%f17186, %f17187, %f17188, %f17189, %f17190, %f17191, %f17192, %f17193};
	bar.warp.sync 	-1;
	wmma.mma.sync.aligned.row.col.m32n8k16.f32.f32 {%f17202, %f17203, %f17204, %f17205, %f17206, %f17207, %f17208, %f17209}, {%r2, %r2, %r2, %r2, %r2, %r2, %r2, %r2}, {%r2, %r2, %r2, %r2, %r2, %r2, %r2, %r2}, {%f17194, %f17195, %f17196, %f17197, %f17198, %f17199, %f17200, %f17201};
	bar.warp.sync 	-1;
	wmma.mma.sync.aligned.row.col.m32n8k16.f32.f32 {%f17210, %f17211, %f17212, %f17213, %f17214, %f17215, %f17216, %f17217}, {%r2, %r2, %r2, %r2, %r2, %r2, %r2, %r2}, {%r2, %r2, %r2, %r2, %r2, %r2, %r2, %r2}, {%f17202, %f17203, %f17204, %f17205, %f17206, %f17207, %f17208, %f17209};
	bar.warp.sync 	-1;
	wmma.mma.sync.aligned.row.col.m32n8k16.f32.f32 {%f17218, %f17219, %f17220, %f17221, %f17222, %f17223, %f17224, %f17225}, {%r2, %r2, %r2, %r2, %r2, %r2, %r2, %r2}, {%r2, %r2, %r2, %r2, %r2, %r2, %r2, %r2}, {%f17210, %f17211, %f17212, %f17213, %f17214, %f17215, %f17216, %f17217};
	bar.warp.sync 	-1;
	wmma.mma.sync.aligned.row.col.m32n8k16.f32.f32 {%f17226, %f17227, %f17228, %f17229, %f17230, %f17231, %f17232, %f17233}, {%r2, %r2, %r2, %r2, %r2, %r2, %r2, %r2}, {%r2, %r2, %r2, %r2, %r2, %r2, %r2, %r2}, {%f17218, %f17219, %f17220, %f17221, %f17222, %f17223, %f17224, %f17225};
	bar.warp.sync 	-1;
	wmma.mma.sync.aligned.row.col.m32n8k16.f32.f32 {%f17234, %f17235, %f17236, %f17237, %f17238, %f17239, %f17240, %f17241}, {%r2, %r2, %r2, %r2, %r2, %r2, %r2, %r2}, {%r2, %r2, %r2, %r2, %r2, %r2, %r2, %r2}, {%f17226, %f17227, %f17228, %f17229, %f17230, %f17231, %f17232, %f17233};
	bar.warp.sync 	-1;
	wmma.mma.sync.aligned.row.col.m32n8k16.f32.f32 {%f17242, %f17243, %f17244, %f17245, %f17246, %f17247, %f17248, %f17249}, {%r2, %r2, %r2, %r2, %r2, %r2, %r2, %r2}, {%r2, %r2, %r2, %r2, %r2, %r2, %r2, %r2}, {%f17234, %f17235, %f17236, %f17237, %f17238, %f17239, %f17240, %f17241};
	bar.warp.sync 	-1;
	wmma.mma.sync.aligned.row.col.m32n8k16.f32.f32 {%f17250, %f17251, %f17252, %f17253, %f17254, %f17255, %f17256, %f17257}, {%r2, %r2, %r2, %r2, %r2, %r2, %r2, %r2}, {%r2, %r2, %r2, %r2, %r2, %r2, %r2, %r2}, {%f17242, %f17243, %f17244, %f17245, %f17246, %f17247, %f17248, %f17249};
	bar.warp.sync 	-1;
	wmma.mma.sync.aligned.row.col.m32n8k16.f32.f32 {%f17258, %f17259, %f17260, %f17261, %f17262, %f17263, %f17264, %f17265}, {%r2, %r2, %r2, %r2, %r2, %r2, %r2, %r2}, {%r2, %r2, %r2, %r2, %r2, %r2, %r2, %r2}, {%f17250, %f17251, %f17252, %f17253, %f17254, %f17255, %f17256, %f17257};
	bar.warp.sync 	-1;
	wmma.mma.sync.aligned.row.col.m32n8k16.f32.f32 {%f17266, %f17267, %f17268, %f17269, %f17270, %f17271, %f17272, %f17273}, {%r2, %r2, %r2, %r2, %r2, %r2, %r2, %r2}, {%r2, %r2, %r2, %r2, %r2, %r2, %r2, %r2}, {%f17258, %f17259, %f17260, %f17261, %f17262, %f17263, %f17264, %f17265};
	bar.warp.sync 	-1;
	wmma.mma.sync.aligned.row.col.m32n8k16.f32.f32 {%f17274, %f17275, %f17276, %f17277, %f17278, %f17279, %f17280, %f17281}, {%r2, %r2, %r2, %r2, %r2, %r2, %r2, %r2}, {%r2, %r2, %r2, %r2, %r2, %r2, %r2, %r2}, {%f17266, %f17267, %f17268, %f17269, %f17270, %f17271, %f17272, %f17273};
	bar.warp.sync 	-1;
	wmma.mma.sync.aligned.row.col.m32n8k16.f32.f32 {%f17282, %f17283, %f17284, %f17285, %f17286, %f17287, %f17288, %f17289}, {%r2, %r2, %r2, %r2, %r2, %r2, %r2, %r2}, {%r2, %r2, %r2, %r2, %r2, %r2, %r2, %r2}, {%f17274, %f17275, %f17276, %f17277, %f17278, %f17279, %f17280, %f17281};
	bar.warp.sync 	-1;
	wmma.mma.sync.aligned.row.col.m32n8k16.f32.f32 {%f17290, %f17291, %f17292, %f17293, %f17294, %f17295, %f17296, %f17297}, {%r2, %r2, %r2, %r2, %r2, %r2, %r2, %r2}, {%r2, %r2, %r2, %r2, %r2, %r2, %r2, %r2}, {%f17282, %f17283, %f17284, %f17285, %f17286, %f17287, %f17288, %f17289};
	bar.warp.sync 	-1;
	wmma.mma.sync.aligned.row.col.m32n8k16.f32.f32 {%f17298, %f17299, %f17300, %f17301, %f17302, %f17303, %f17304, %f17305}, {%r2, %r2, %r2, %r2, %r2, %r2, %r2, %r2}, {%r2, %r2, %r2, %r2, %r2, %r2, %r2, %r2}, {%f17290, %f17291, %f17292, %f17293, %f17294, %f17295, %f17296, %f17297};
	bar.warp.sync 	-1;
	wmma.mma.sync.aligned.row.col.m32n8k16.f32.f32 {%f17306, %f17307, %f17308, %f17309, %f17310, %f17311, %f17312, %f17313}, {%r2, %r2, %r2, %r2, %r2, %r2, %r2, %r2}, {%r2, %r2, %r2, %r2, %r2, %r2, %r2, %r2}, {%f17298, %f17299, %f17300, %f17301, %f17302, %f17303, %f17304, %f17305};
	bar.warp.sync 	-1;
	wmma.mma.sync.aligned.row.col.m32n8k16.f32.f32 {%f17314, %f17315, %f17316, %f17317, %f17318, %f17319, %f17320, %f17321}, {%r2, %r2, %r2, %r2, %r2, %r2, %r2, %r2}, {%r2, %r2, %r2, %r2, %r2, %r2, %r2, %r2}, {%f17306, %f17307, %f17308, %f17309, %f17310, %f17311, %f17312, %f17313};
	bar.warp.sync 	-1;
	wmma.mma.sync.aligned.row.col.m32n8k16.f32.f32 {%f17322, %f17323, %f17324, %f17325, %f17326, %f17327, %f17328, %f17329}, {%r2, %r2, %r2, %r2, %r2, %r2, %r2, %r2}, {%r2, %r2, %r2, %r2, %r2, %r2, %r2, %r2}, {%f17314, %f17315, %f17316, %f17317, %f17318, %f17319, %f17320, %f17321};
	bar.warp.sync 	-1;
	wmma.mma.sync.aligned.row.col.m32n8k16.f32.f32 {%f17330, %f17331, %f17332, %f17333, %f17334, %f17335, %f17336, %f17337}, {%r2, %r2, %r2, %r2, %r2, %r2, %r2, %r2}, {%r2, %r2, %r2, %r2, %r2, %r2, %r2, %r2}, {%f17322, %f17323, %f17324, %f17325, %f17326, %f17327, %f17328, %f17329};
	bar.warp.sync 	-1;
	wmma.mma.sync.aligned.row.col.m32n8k16.f32.f32 {%f17338, %f17339, %f17340, %f17341, %f17342, %f17343, %f17344, %f17345}, {%r2, %r2, %r2, %r2, %r2, %r2, %r2, %r2}, {%r2, %r2, %r2, %r2, %r2, %r2, %r2, %r2}, {%f17330, %f17331, %f17332, %f17333, %f17334, %f17335, %f17336, %f17337};
	bar.warp.sync 	-1;
	wmma.mma.sync.aligned.row.col.m32n8k16.f32.f32 {%f17346, %f17347, %f17348, %f17349, %f17350, %f17351, %f17352, %f17353}, {%r2, %r2, %r2, %r2, %r2, %r2, %r2, %r2}, {%r2, %r2, %r2, %r2, %r2, %r2, %r2, %r2}, {%f17338, %f17339, %f17340, %f17341, %f17342, %f17343, %f17344, %f17345};
	bar.warp.sync 	-1;
	wmma.mma.sync.aligned.row.col.m32n8k16.f32.f32 {%f17354, %f17355, %f17356, %f17357, %f17358, %f17359, %f17360, %f17361}, {%r2, %r2, %r2, %r2, %r2, %r2, %r2, %r2}, {%r2, %r2, %r2, %r2, %r2, %r2, %r2, %r2}, {%f17346, %f17347, %f17348, %f17349, %f17350, %f17351, %f17352, %f17353};
	bar.warp.sync 	-1;
	wmma.mma.sync.aligned.row.col.m32n8k16.f32.f32 {%f17362, %f17363, %f17364, %f17365, %f17366, %f17367, %f17368, %f17369}, {%r2, %r2, %r2, %r2, %r2, %r2, %r2, %r2}, {%r2, %r2, %r2, %r2, %r2, %r2, %r2, %r2}, {%f17354, %f17355, %f17356, %f17357, %f17358, %f17359, %f17360, %f17361};
	bar.warp.sync 	-1;
	wmma.mma.sync.aligned.row.col.m32n8k16.f32.f32 {%f17370, %f17371, %f17372, %f17373, %f17374, %f17375, %f17376, %f17377}, {%r2, %r2, %r2, %r2, %r2, %r2, %r2, %r2}, {%r2, %r2, %r2, %r2, %r2, %r2, %r2, %r2}, {%f17362, %f17363, %f17364, %f17365, %f17366, %f17367, %f17368, %f17369};
	bar.warp.sync 	-1;
	wmma.mma.sync.aligned.row.col.m32n8k16.f32.f32 {%f17378, %f17379, %f17380, %f17381, %f17382, %f17383, %f17384, %f17385}, {%r2, %r2, %r2, %r2, %r2, %r2, %r2, %r2}, {%r2, %r2, %r2, %r2, %r2, %r2, %r2, %r2}, {%f17370, %f17371, %f17372, %f17373, %f17374, %f17375, %f17376, %f17377};
	bar.warp.sync 	-1;
	wmma.mma.sync.aligned.row.col.m32n8k16.f32.f32 {%f17386, %f17387, %f17388, %f17389, %f17390, %f17391, %f17392, %f17393}, {%r2, %r2, %r2, %r2, %r2, %r2, %r2, %r2}, {%r2, %r2, %r2, %r2, %r2, %r2, %r2, %r2}, {%f17378, %f17379, %f17380, %f17381, %f17382, %f17383, %f17384, %f17385};
	bar.warp.sync 	-1;
	wmma.mma.sync.aligned.row.col.m32n8k16.f32.f32 {%f17394, %f17395, %f17396, %f17397, %f17398, %f17399, %f17400, %f17401}, {%r2, %r2, %r2, %r2, %r2, %r2, %r2, %r2}, {%r2, %r2, %r2, %r2, %r2, %r2, %r2, %r2}, {%f17386, %f17387, %f17388, %f17389, %f17390, %f17391, %f17392, %f17393};
	bar.warp.sync 	-1;
	wmma.mma.sync.aligned.row.col.m32n8k16.f32.f32 {%f17402, %f17403, %f17404, %f17405, %f17406, %f17407, %f17408, %f17409}, {%r2, %r2, %r2, %r2, %r2, %r2, %r2, %r2}, {%r2, %r2, %r2, %r2, %r2, %r2, %r2, %r2}, {%f17394, %f17395, %f17396, %f17397, %f17398, %f17399, %f17400, %f17401};
	bar.warp.sync 	-1;
	wmma.mma.sync.aligned.row.col.m32n8k16.f32.f32 {%f17410, %f17411, %f17412, %f17413, %f17414, %f17415, %f17416, %f17417}, {%r2, %r2, %r2, %r2, %r2, %r2, %r2, %r2}, {%r2, %r2, %r2, %r2, %r2, %r2, %r2, %r2}, {%f17402, %f17403, %f17404, %f17405, %f17406, %f17407, %f17408, %f17409};
	bar.warp.sync 	-1;
	wmma.mma.sync.aligned.row.col.m32n8k16.f32.f32 {%f17418, %f17419, %f17420, %f17421, %f17422, %f17423, %f17424, %f17425}, {%r2, %r2, %r2, %r2, %r2, %r2, %r2, %r2}, {%r2, %r2, %r2, %r2, %r2, %r2, %r2, %r2}, {%f17410, %f17411, %f17412, %f17413, %f17414, %f17415, %f17416, %f17417};
	bar.warp.sync 	-1;
	wmma.mma.sync.aligned.row.col.m32n8k16.f32.f32 {%f17426, %f17427, %f17428, %f17429, %f17430, %f17431, %f17432, %f17433}, {%r2, %r2, %r2, %r2, %r2, %r2, %r2, %r2}, {%r2, %r2, %r2, %r2, %r2, %r2, %r2, %r2}, {%f17418, %f17419, %f17420, %f17421, %f17422, %f17423, %f17424, %f17425};
	bar.warp.sync 	-1;
	wmma.mma.sync.aligned.row.col.m32n8k16.f32.f32 {%f17434, %f17435, %f17436, %f17437, %f17438, %f17439, %f17440, %f17441}, {%r2, %r2, %r2, %r2, %r2, %r2, %r2, %r2}, {%r2, %r2, %r2, %r2, %r2, %r2, %r2, %r2}, {%f17426, %f17427, %f17428, %f17429, %f17430, %f17431, %f17432, %f17433};
	bar.warp.sync 	-1;
	wmma.mma.sync.aligned.row.col.m32n8k16.f32.f32 {%f17442, %f17443, %f17444, %f17445, %f17446, %f17447, %f17448, %f17449}, {%r2, %r2, %r2, %r2, %r2, %r2, %r2, %r2}, {%r2, %r2, %r2, %r2, %r2, %r2, %r2, %r2}, {%f17434, %f17435, %f17436, %f17437, %f17438, %f17439, %f17440, %f17441};
	bar.warp.sync 	-1;
	wmma.mma.sync.aligned.row.col.m32n8k16.f32.f32 {%f17450, %f17451, %f17452, %f17453, %f17454, %f17455, %f17456, %f17457}, {%r2, %r2, %r2, %r2, %r2, %r2, %r2, %r2}, {%r2, %r2, %r2, %r2, %r2, %r2, %r2, %r2}, {%f17442, %f17443, %f17444, %f17445, %f17446, %f17447, %f17448, %f17449};
	bar.warp.sync 	-1;
	wmma.mma.sync.aligned.row.col.m32n8k16.f32.f32 {%f17458, %f17459, %f17460, %f17461, %f17462, %f17463, %f17464, %f17465}, {%r2, %r2, %r2, %r2, %r2, %r2, %r2, %r2}, {%r2, %r2, %r2, %r2, %r2, %r2, %r2, %r2}, {%f17450, %f17451, %f17452, %f17453, %f17454, %f17455, %f17456, %f17457};
	bar.warp.sync 	-1;
	wmma.mma.sync.aligned.row.col.m32n8k16.f32.f32 {%f17466, %f17467, %f17468, %f17469, %f17470, %f17471, %f17472, %f17473}, {%r2, %r2, %r2, %r2, %r2, %r2, %r2, %r2}, {%r2, %r2, %r2, %r2, %r2, %r2, %r2, %r2}, {%f17458, %f17459, %f17460, %f17461, %f17462, %f17463, %f17464, %f17465};
	bar.warp.sync 	-1;
	wmma.mma.sync.aligned.row.col.m32n8k16.f32.f32 {%f17474, %f17475, %f17476, %f17477, %f17478, %f17479, %f17480, %f17481}, {%r2, %r2, %r2, %r2, %r2, %r2, %r2, %r2}, {%r2, %r2, %r2, %r2, %r2, %r2, %r2, %r2}, {%f17466, %f17467, %f17468, %f17469, %f17470, %f17471, %f17472, %f17473};
	bar.warp.sync 	-1;
	wmma.mma.sync.aligned.row.col.m32n8k16.f32.f32 {%f17482, %f17483, %f17484, %f17485, %f17486, %f17487, %f17488, %f17489}, {%r2, %r2, %r2, %r2, %r2, %r2, %r2, %r2}, {%r2, %r2, %r2, %r2, %r2, %r2, %r2, %r2}, {%f17474, %f17475, %f17476, %f17477, %f17478, %f17479, %f17480, %f17481};
	bar.warp.sync 	-1;
	wmma.mma.sync.aligned.row.col.m32n8k16.f32.f32 {%f17490, %f17491, %f17492, %f17493, %f17494, %f17495, %f17496, %f17497}, {%r2, %r2, %r2, %r2, %r2, %r2, %r2, %r2}, {%r2, %r2, %r2, %r2, %r2, %r2, %r2, %r2}, {%f17482, %f17483, %f17484, %f17485, %f17486, %f17487, %f17488, %f17489};
	bar.warp.sync 	-1;
	wmma.mma.sync.aligned.row.col.m32n8k16.f32.f32 {%f17498, %f17499, %f17500, %f17501, %f17502, %f17503, %f17504, %f17505}, {%r2, %r2, %r2, %r2, %r2, %r2, %r2, %r2}, {%r2, %r2, %r2, %r2, %r2, %r2, %r2, %r2}, {%f17490, %f17491, %f17492, %f17493, %f17494, %f17495, %f17496, %f17497};
	bar.warp.sync 	-1;
	wmma.mma.sync.aligned.row.col.m32n8k16.f32.f32 {%f17506, %f17507, %f17508, %f17509, %f17510, %f17511, %f17512, %f17513}, {%r2, %r2, %r2, %r2, %r2, %r2, %r2, %r2}, {%r2, %r2, %r2, %r2, %r2, %r2, %r2, %r2}, {%f17498, %f17499, %f17500, %f17501, %f17502, %f17503, %f17504, %f17505};
	bar.warp.sync 	-1;
	wmma.mma.sync.aligned.row.col.m32n8k16.f32.f32 {%f17514, %f17515, %f17516, %f17517, %f17518, %f17519, %f17520, %f17521}, {%r2, %r2, %r2, %r2, %r2, %r2, %r2, %r2}, {%r2, %r2, %r2, %r2, %r2, %r2, %r2, %r2}, {%f17506, %f17507, %f17508, %f17509, %f17510, %f17511, %f17512, %f17513};
	bar.warp.sync 	-1;
	wmma.mma.sync.aligned.row.col.m32n8k16.f32.f32 {%f17522, %f17523, %f17524, %f17525, %f17526, %f17527, %f17528, %f17529}, {%r2, %r2, %r2, %r2, %r2, %r2, %r2, %r2}, {%r2, %r2, %r2, %r2, %r2, %r2, %r2, %r2}, {%f17514, %f17515, %f17516, %f17517, %f17518, %f17519, %f17520, %f17521};
	bar.warp.sync 	-1;
	wmma.mma.sync.aligned.row.col.m32n8k16.f32.f32 {%f17530, %f17531, %f17532, %f17533, %f17534, %f17535, %f17536, %f17537}, {%r2, %r2, %r2, %r2, %r2, %r2, %r2, %r2}, {%r2, %r2, %r2, %r2, %r2, %r2, %r2, %r2}, {%f17522, %f17523, %f17524, %f17525, %f17526, %f17527, %f17528, %f17529};
	bar.warp.sync 	-1;
	wmma.mma.sync.aligned.row.col.m32n8k16.f32.f32 {%f17538, %f17539, %f17540, %f17541, %f17542, %f17543, %f17544, %f17545}, {%r2, %r2, %r2, %r2, %r2, %r2, %r2, %r2}, {%r2, %r2, %r2, %r2, %r2, %r2, %r2, %r2}, {%f17530, %f17531, %f17532, %f17533, %f17534, %f17535, %f17536, %f17537};
	bar.warp.sync 	-1;
	wmma.mma.sync.aligned.row.col.m32n8k16.f32.f32 {%f17546, %f17547, %f17548, %f17549, %f17550, %f17551, %f17552, %f17553}, {%r2, %r2, %r2, %r2, %r2, %r2, %r2, %r2}, {%r2, %r2, %r2, %r2, %r2, %r2, %r2, %r2}, {%f17538, %f17539, %f17540, %f17541, %f17542, %f17543, %f17544, %f17545};
	bar.warp.sync 	-1;
	wmma.mma.sync.aligned.row.col.m32n8k16.f32.f32 {%f17554, %f17555, %f17556, %f17557, %f17558, %f17559, %f17560, %f17561}, {%r2, %r2, %r2, %r2, %r2, %r2, %r2, %r2}, {%r2, %r2, %r2, %r2, %r2, %r2, %r2, %r2}, {%f17546, %f17547, %f17548, %f17549, %f17550, %f17551, %f17552, %f17553};
	bar.warp.sync 	-1;
	wmma.mma.sync.aligned.row.col.m32n8k16.f32.f32 {%f17562, %f17563, %f17564, %f17565, %f17566, %f17567, %f17568, %f17569}, {%r2, %r2, %r2, %r2, %r2, %r2, %r2, %r2}, {%r2, %r2, %r2, %r2, %r2, %r2, %r2, %r2}, {%f17554, %f17555, %f17556, %f17557, %f17558, %f17559, %f17560, %f17561};
	bar.warp.sync 	-1;
	wmma.mma.sync.aligned.row.col.m32n8k16.f32.f32 {%f17570, %f17571, %f17572, %f17573, %f17574, %f17575, %f17576, %f17577}, {%r2, %r2, %r2, %r2, %r2, %r2, %r2, %r2}, {%r2, %r2, %r2, %r2, %r2, %r2, %r2, %r2}, {%f17562, %f17563, %f17564, %f17565, %f17566, %f17567, %f17568, %f17569};
	bar.warp.sync 	-1;
	wmma.mma.sync.aligned.row.col.m32n8k16.f32.f32 {%f17578, %f17579, %f17580, %f17581, %f17582, %f17583, %f17584, %f17585}, {%r2, %r2, %r2, %r2, %r2, %r2, %r2, %r2}, {%r2, %r2, %r2, %r2, %r2, %r2, %r2, %r2}, {%f17570, %f17571, %f17572, %f17573, %f17574, %f17575, %f17576, %f17577};
	bar.warp.sync 	-1;
	wmma.mma.sync.aligned.row.col.m32n8k16.f32.f32 {%f17586, %f17587, %f17588, %f17589, %f17590, %f17591, %f17592, %f17593}, {%r2, %r2, %r2, %r2, %r2, %r2, %r2, %r2}, {%r2, %r2, %r2, %r2, %r2, %r2, %r2, %r2}, {%f17578, %f17579, %f17580, %f17581, %f17582, %f17583, %f17584, %f17585};
	bar.warp.sync 	-1;
	wmma.mma.sync.aligned.row.col.m32n8k16.f32.f32 {%f17594, %f17595, %f17596, %f17597, %f17598, %f17599, %f17600, %f17601}, {%r2, %r2, %r2, %r2, %r2, %r2, %r2, %r2}, {%r2, %r2, %r2, %r2, %r2, %r2, %r2, %r2}, {%f17586, %f17587, %f17588, %f17589, %f17590, %f17591, %f17592, %f17593};
	bar.warp.sync 	-1;
	wmma.mma.sync.aligned.row.col.m32n8k16.f32.f32 {%f17602, %f17603, %f17604, %f17605, %f17606, %f17607, %f17608, %f17609}, {%r2, %r2, %r2, %r2, %r2, %r2, %r2, %r2}, {%r2, %r2, %r2, %r2, %r2, %r2, %r2, %r2}, {%f17594, %f17595, %f17596, %f17597, %f17598, %f17599, %f17600, %f17601};
	bar.warp.sync 	-1;
	wmma.mma.sync.aligned.row.col.m32n8k16.f32.f32 {%f17610, %f17611, %f17612, %f17613, %f17614, %f17615, %f17616, %f17617}, {%r2, %r2, %r2, %r2, %r2, %r2, %r2, %r2}, {%r2, %r2, %r2, %r2, %r2, %r2, %r2, %r2}, {%f17602, %f17603, %f17604, %f17605, %f17606, %f17607, %f17608, %f17609};
	bar.warp.sync 	-1;
	wmma.mma.sync.aligned.row.col.m32n8k16.f32.f32 {%f17618, %f17619, %f17620, %f17621, %f17622, %f17623, %f17624, %f17625}, {%r2, %r2, %r2, %r2, %r2, %r2, %r2, %r2}, {%r2, %r2, %r2, %r2, %r2, %r2, %r2, %r2}, {%f17610, %f17611, %f17612, %f17613, %f17614, %f17615, %f17616, %f17617};
	bar.warp.sync 	-1;
	wmma.mma.sync.aligned.row.col.m32n8k16.f32.f32 {%f17626, %f17627, %f17628, %f17629, %f17630, %f17631, %f17632, %f17633}, {%r2, %r2, %r2, %r2, %r2, %r2, %r2, %r2}, {%r2, %r2, %r2, %r2, %r2, %r2, %r2, %r2}, {%f17618, %f17619, %f17620, %f17621, %f17622, %f17623, %f17624, %f17625};
	bar.warp.sync 	-1;
	wmma.mma.sync.aligned.row.col.m32n8k16.f32.f32 {%f17634, %f17635, %f17636, %f17637, %f17638, %f17639, %f17640, %f17641}, {%r2, %r2, %r2, %r2, %r2, %r2, %r2, %r2}, {%r2, %r2, %r2, %r2, %r2, %r2, %r2, %r2}, {%f17626, %f17627, %f17628, %f17629, %f17630, %f17631, %f17632, %f17633};
	bar.warp.sync 	-1;
	wmma.mma.sync.aligned.row.col.m32n8k16.f32.f32 {%f17642, %f17643, %f17644, %f17645, %f17646, %f17647, %f17648, %f17649}, {%r2, %r2, %r2, %r2, %r2, %r2, %r2, %r2}, {%r2, %r2, %r2, %r2, %r2, %r2, %r2, %r2}, {%f17634, %f17635, %f17636, %f17637, %f17638, %f17639, %f17640, %f17641};
	bar.warp.sync 	-1;
	wmma.mma.sync.aligned.row.col.m32n8k16.f32.f32 {%f17650, %f17651, %f17652, %f17653, %f17654, %f17655, %f17656, %f17657}, {%r2, %r2, %r2, %r2, %r2, %r2, %r2, %r2}, {%r2, %r2, %r2, %r2, %r2, %r2, %r2, %r2}, {%f17642, %f17643, %f17644, %f17645, %f17646, %f17647, %f17648, %f17649};
	bar.warp.sync 	-1;
	wmma.mma.sync.aligned.row.col.m32n8k16.f32.f32 {%f17658, %f17659, %f17660, %f17661, %f17662, %f17663, %f17664, %f17665}, {%r2, %r2, %r2, %r2, %r2, %r2, %r2, %r2}, {%r2, %r2, %r2, %r2, %r2, %r2, %r2, %r2}, {%f17650, %f17651, %f17652, %f17653, %f17654, %f17655, %f17656, %f17657};
	bar.warp.sync 	-1;
	wmma.mma.sync.aligned.row.col.m32n8k16.f32.f32 {%f17666, %f17667, %f17668, %f17669, %f17670, %f17671, %f17672, %f17673}, {%r2, %r2, %r2, %r2, %r2, %r2, %r2, %r2}, {%r2, %r2, %r2, %r2, %r2, %r2, %r2, %r2}, {%f17658, %f17659, %f17660, %f17661, %f17662, %f17663, %f17664, %f17665};
	bar.warp.sync 	-1;
	wmma.mma.sync.aligned.row.col.m32n8k16.f32.f32 {%f17674, %f17675, %f17676, %f17677, %f17678, %f17679, %f17680, %f17681}, {%r2, %r2, %r2, %r2, %r2, %r2, %r2, %r2}, {%r2, %r2, %r2, %r2, %r2, %r2, %r2, %r2}, {%f17666, %f17667, %f17668, %f17669, %f17670, %f17671, %f17672, %f17673};
	bar.warp.sync 	-1;
	wmma.mma.sync.aligned.row.col.m32n8k16.f32.f32 {%f17682, %f17683, %f17684, %f17685, %f17686, %f17687, %f17688, %f17689}, {%r2, %r2, %r2, %r2, %r2, %r2, %r2, %r2}, {%r2, %r2, %r2, %r2, %r2, %r2, %r2, %r2}, {%f17674, %f17675, %f17676, %f17677, %f17678, %f17679, %f17680, %f17681};
	bar.warp.sync 	-1;
	wmma.mma.sync.aligned.row.col.m32n8k16.f32.f32 {%f17690, %f17691, %f17692, %f17693, %f17694, %f17695, %f17696, %f17697}, {%r2, %r2, %r2, %r2, %r2, %r2, %r2, %r2}, {%r2, %r2, %r2, %r2, %r2, %r2, %r2, %r2}, {%f17682, %f17683, %f17684, %f17685, %f17686, %f17687, %f17688, %f17689};
	bar.warp.sync 	-1;
	wmma.mma.sync.aligned.row.col.m32n8k16.f32.f32 {%f17698, %f17699, %f17700, %f17701, %f17702, %f17703, %f17704, %f17705}, {%r2, %r2, %r2, %r2, %r2, %r2, %r2, %r2}, {%r2, %r2, %r2, %r2, %r2, %r2, %r2, %r2}, {%f17690, %f17691, %f17692, %f17693, %f17694, %f17695, %f17696, %f17697};
	bar.warp.sync 	-1;
	wmma.mma.sync.aligned.row.col.m32n8k16.f32.f32 {%f17706, %f17707, %f17708, %f17709, %f17710, %f17711, %f17712, %f17713}, {%r2, %r2, %r2, %r2, %r2, %r2, %r2, %r2}, {%r2, %r2, %r2, %r2, %r2, %r2, %r2, %r2}, {%f17698, %f17699, %f17700, %f17701, %f17702, %f17703, %f17704, %f17705};
	bar.warp.sync 	-1;
	wmma.mma.sync.aligned.row.col.m32n8k16.f32.f32 {%f17714, %f17715, %f17716, %f17717, %f17718, %f17719, %f17720, %f17721}, {%r2, %r2, %r2, %r2, %r2, %r2, %r2, %r2}, {%r2, %r2, %r2, %r2, %r2, %r2, %r2, %r2}, {%f17706, %f17707, %f17708, %f17709, %f17710, %f17711, %f17712, %f17713};
	bar.warp.sync 	-1;
	wmma.mma.sync.aligned.row.col.m32n8k16.f32.f32 {%f17722, %f17723, %f17724, %f17725, %f17726, %f17727, %f17728, %f17729}, {%r2, %r2, %r2, %r2, %r2, %r2, %r2, %r2}, {%r2, %r2, %r2, %r2, %r2, %r2, %r2, %r2}, {%f17714, %f17715, %f17716, %f17717, %f17718, %f17719, %f17720, %f17721};
	bar.warp.sync 	-1;
	wmma.mma.sync.aligned.row.col.m32n8k16.f32.f32 {%f17730, %f17731, %f17732, %f17733, %f17734, %f17735, %f17736, %f17737}, {%r2, %r2, %r2, %r2, %r2, %r2, %r2, %r2}, {%r2, %r2, %r2, %r2, %r2, %r2, %r2, %r2}, {%f17722, %f17723, %f17724, %f17725, %f17726, %f17727, %f17728, %f17729};
	bar.warp.sync 	-1;
	wmma.mma.sync.aligned.row.col.m32n8k16.f32.f32 {%f17738, %f17739, %f17740, %f17741, %f17742, %f17743, %f17744, %f17745}, {%r2, %r2, %r2, %r2, %r2, %r2, %r2, %r2}, {%r2, %r2, %r2, %r2, %r2, %r2, %r2, %r2}, {%f17730, %f17731, %f17732, %f17733, %f17734, %f17735, %f17736, %f17737};
	bar.warp.sync 	-1;
	wmma.mma.sync.aligned.row.col.m32n8k16.f32.f32 {%f17746, %f17747, %f17748, %f17749, %f17750, %f17751, %f17752, %f17753}, {%r2, %r2, %r2, %r2, %r2, %r2, %r2, %r2}, {%r2, %r2, %r2, %r2, %r2, %r2, %r2, %r2}, {%f17738, %f17739, %f17740, %f17741, %f17742, %f17743, %f17744, %f17745};
	bar.warp.sync 	-1;
	wmma.mma.sync.aligned.row.col.m32n8k16.f32.f32 {%f17754, %f17755, %f17756, %f17757, %f17758, %f17759, %f17760, %f17761}, {%r2, %r2, %r2, %r2, %r2, %r2, %r2, %r2}, {%r2, %r2, %r2, %r2, %r2, %r2, %r2, %r2}, {%f17746, %f17747, %f17748, %f17749, %f17750, %f17751, %f17752, %f17753};
	bar.warp.sync 	-1;
	wmma.mma.sync.aligned.row.col.m32n8k16.f32.f32 {%f17762, %f17763, %f17764, %f17765, %f17766, %f17767, %f17768, %f17769}, {%r2, %r2, %r2, %r2, %r2, %r2, %r2, %r2}, {%r2, %r2, %r2, %r2, %r2, %r2, %r2, %r2}, {%f17754, %f17755, %f17756, %f17757, %f17758, %f17759, %f17760, %f17761};
	bar.warp.sync 	-1;
	wmma.mma.sync.aligned.row.col.m32n8k16.f32.f32 {%f17770, %f17771, %f17772, %f17773, %f17774, %f17775, %f17776, %f17777}, {%r2, %r2, %r2, %r2, %r2, %r2, %r2, %r2}, {%r2, %r2, %r2, %r2, %r2, %r2, %r2, %r2}, {%f17762, %f17763, %f17764, %f17765, %f17766, %f17767, %f17768, %f17769};
	bar.warp.sync 	-1;
	wmma.mma.sync.aligned.row.col.m32n8k16.f32.f32 {%f17778, %f17779, %f17780, %f17781, %f17782, %f17783, %f17784, %f17785}, {%r2, %r2, %r2, %r2, %r2, %r2, %r2, %r2}, {%r2, %r2, %r2, %r2, %r2, %r2, %r2, %r2}, {%f17770, %f17771, %f17772, %f17773, %f17774, %f17775, %f17776, %f17777};
	bar.warp.sync 	-1;
	wmma.mma.sync.aligned.row.col.m32n8k16.f32.f32 {%f17786, %f17787, %f17788, %f17789, %f17790, %f17791, %f17792, %f17793}, {%r2, %r2, %r2, %r2, %r2, %r2, %r2, %r2}, {%r2, %r2, %r2, %r2, %r2, %r2, %r2, %r2}, {%f17778, %f17779, %f17780, %f17781, %f17782, %f17783, %f17784, %f17785};
	bar.warp.sync 	-1;
	wmma.mma.sync.aligned.row.col.m32n8k16.f32.f32 {%f17794, %f17795, %f17796, %f17797, %f17798, %f17799, %f17800, %f17801}, {%r2, %r2, %r2, %r2, %r2, %r2, %r2, %r2}, {%r2, %r2, %r2, %r2, %r2, %r2, %r2, %r2}, {%f17786, %f17787, %f17788, %f17789, %f17790, %f17791, %f17792, %f17793};
	bar.warp.sync 	-1;
	wmma.mma.sync.aligned.row.col.m32n8k16.f32.f32 {%f17802, %f17803, %f17804, %f17805, %f17806, %f17807, %f17808, %f17809}, {%r2, %r2, %r2, %r2, %r2, %r2, %r2, %r2}, {%r2, %r2, %r2, %r2, %r2, %r2, %r2, %r2}, {%f17794, %f17795, %f17796, %f17797, %f17798, %f17799, %f17800, %f17801};
	bar.warp.sync 	-1;
	wmma.mma.sync.aligned.row.col.m32n8k16.f32.f32 {%f17810, %f17811, %f17812, %f17813, %f17814, %f17815, %f17816, %f17817}, {%r2, %r2, %r2, %r2, %r2, %r2, %r2, %r2}, {%r2, %r2, %r2, %r2, %r2, %r2, %r2, %r2}, {%f17802, %f17803, %f17804, %f17805, %f17806, %f17807, %f17808, %f17809};
	bar.warp.sync 	-1;
	wmma.mma.sync.aligned.row.col.m32n8k16.f32.f32 {%f17818, %f17819, %f17820, %f17821, %f17822, %f17823, %f17824, %f17825}, {%r2, %r2, %r2, %r2, %r2, %r2, %r2, %r2}, {%r2, %r2, %r2, %r2, %r2, %r2, %r2, %r2}, {%f17810, %f17811, %f17812, %f17813, %f17814, %f17815, %f17816, %f17817};
	bar.warp.sync 	-1;
	wmma.mma.sync.aligned.row.col.m32n8k16.f32.f32 {%f17826, %f17827, %f17828, %f17829, %f17830, %f17831, %f17832, %f17833}, {%r2, %r2, %r2, %r2, %r2, %r2, %r2, %r2}, {%r2, %r2, %r2, %r2, %r2, %r2, %r2, %r2}, {%f17818, %f17819, %f17820, %f17821, %f17822, %f17823, %f17824, %f17825};
	bar.warp.sync 	-1;
	wmma.mma.sync.aligned.row.col.m32n8k16.f32.f32 {%f17834, %f17835, %f17836, %f17837, %f17838, %f17839, %f17840, %f17841}, {%r2, %r2, %r2, %r2, %r2, %r2, %r2, %r2}, {%r2, %r2, %r2, %r2, %r2, %r2, %r2, %r2}, {%f17826, %f17827, %f17828, %f17829, %f17830, %f17831, %f17832, %f17833};
	bar.warp.sync 	-1;
	wmma.mma.sync.aligned.row.col.m32n8k16.f32.f32 {%f17842, %f17843, %f17844, %f17845, %f17846, %f17847, %f17848, %f17849}, {%r2, %r2, %r2, %r2, %r2, %r2, %r2, %r2}, {%r2, %r2, %r2, %r2, %r2, %r2, %r2, %r2}, {%f17834, %f17835, %f17836, %f17837, %f17838, %f17839, %f17840, %f17841};
	bar.warp.sync 	-1;
	wmma.mma.sync.aligned.row.col.m32n8k16.f32.f32 {%f17850, %f17851, %f17852, %f17853, %f17854, %f17855, %f17856, %f17857}, {%r2, %r2, %r2, %r2, %r2, %r2, %r2, %r2}, {%r2, %r2, %r2, %r2, %r2, %r2, %r2, %r2}, {%f17842, %f17843, %f17844, %f17845, %f17846, %f17847, %f17848, %f17849};
	bar.warp.sync 	-1;
	wmma.mma.sync.aligned.row.col.m32n8k16.f32.f32 {%f17858, %f17859, %f17860, %f17861, %f17862, %f17863, %f17864, %f17865}, {%r2, %r2, %r2, %r2, %r2, %r2, %r2, %r2}, {%r2, %r2, %r2, %r2, %r2, %r2, %r2, %r2}, {%f17850, %f17851, %f17852, %f17853, %f17854, %f17855, %f17856, %f17857};
	bar.warp.sync 	-1;
	wmma.mma.sync.aligned.row.col.m32n8k16.f32.f32 {%f17866, %f17867, %f17868, %f17869, %f17870, %f17871, %f17872, %f17873}, {%r2, %r2, %r2, %r2, %r2, %r2, %r2, %r2}, {%r2, %r2, %r2, %r2, %r2, %r2, %r2, %r2}, {%f17858, %f17859, %f17860, %f17861, %f17862, %f17863, %f17864, %f17865};
	bar.warp.sync 	-1;
	wmma.mma.sync.aligned.row.col.m32n8k16.f32.f32 {%f17874, %f17875, %f17876, %f17877, %f17878, %f17879, %f17880, %f17881}, {%r2, %r2, %r2, %r2, %r2, %r2, %r2, %r2}, {%r2, %r2, %r2, %r2, %r2, %r2, %r2, %r2}, {%f17866, %f17867, %f17868, %f17869, %f17870, %f17871, %f17872, %f17873};
	bar.warp.sync 	-1;
	wmma.mma.sync.aligned.row.col.m32n8k16.f32.f32 {%f17882, %f17883, %f17884, %f17885, %f17886, %f17887, %f17888, %f17889}, {%r2, %r2, %r2, %r2, %r2, %r2, %r2, %r2}, {%r2, %r2, %r2, %r2, %r2, %r2, %r2, %r2}, {%f17874, %f17875, %f17876, %f17877, %f17878, %f17879, %f17880, %f17881};
	bar.warp.sync 	-1;
	wmma.mma.sync.aligned.row.col.m32n8k16.f32.f32 {%f17890, %f17891, %f17892, %f17893, %f17894, %f17895, %f17896, %f17897}, {%r2, %r2, %r2, %r2, %r2, %r2, %r2, %r2}, {%r2, %r2, %r2, %r2, %r2, %r2, %r2, %r2}, {%f17882, %f17883, %f17884, %f17885, %f17886, %f17887, %f17888, %f17889};
	bar.warp.sync 	-1;
	wmma.mma.sync.aligned.row.col.m32n8k16.f32.f32 {%f17898, %f17899, %f17900, %f17901, %f17902, %f17903, %f17904, %f17905}, {%r2, %r2, %r2, %r2, %r2, %r2, %r2, %r2}, {%r2, %r2, %r2, %r2, %r2, %r2, %r2, %r2}, {%f17890, %f17891, %f17892, %f17893, %f17894, %f17895, %f17896, %f17897};
	bar.warp.sync 	-1;
	wmma.mma.sync.aligned.row.col.m32n8k16.f32.f32 {%f17906, %f17907, %f17908, %f17909, %f17910, %f17911, %f17912, %f17913}, {%r2, %r2, %r2, %r2, %r2, %r2, %r2, %r2}, {%r2, %r2, %r2, %r2, %r2, %r2, %r2, %r2}, {%f17898, %f17899, %f17900, %f17901, %f17902, %f17903, %f17904, %f17905};
	bar.warp.sync 	-1;
	wmma.mma.sync.aligned.row.col.m32n8k16.f32.f32 {%f17914, %f17915, %f17916, %f17917, %f17918, %f17919, %f17920, %f17921}, {%r2, %r2, %r2, %r2, %r2, %r2, %r2, %r2}, {%r2, %r2, %r2, %r2, %r2, %r2, %r2, %r2}, {%f17906, %f17907, %f17908, %f17909, %f17910, %f17911, %f17912, %f17913};
	bar.warp.sync 	-1;
	wmma.mma.sync.aligned.row.col.m32n8k16.f32.f32 {%f17922, %f17923, %f17924, %f17925, %f17926, %f17927, %f17928, %f17929}, {%r2, %r2, %r2, %r2, %r2, %r2, %r2, %r2}, {%r2, %r2, %r2, %r2, %r2, %r2, %r2, %r2}, {%f17914, %f17915, %f17916, %f17917, %f17918, %f17919, %f17920, %f17921};
	bar.warp.sync 	-1;
	wmma.mma.sync.aligned.row.col.m32n8k16.f32.f32 {%f17930, %f17931, %f17932, %f17933, %f17934, %f17935, %f17936, %f17937}, {%r2, %r2, %r2, %r2, %r2, %r2, %r2, %r2}, {%r2, %r2, %r2, %r2, %r2, %r2, %r2, %r2}, {%f17922, %f17923, %f17924, %f17925, %f17926, %f17927, %f17928, %f17929};
	bar.warp.sync 	-1;
	wmma.mma.sync.aligned.row.col.m32n8k16.f32.f32 {%f17938, %f17939, %f17940, %f17941, %f17942, %f17943, %f17944, %f17945}, {%r2, %r2, %r2, %r2, %r2, %r2, %r2, %r2}, {%r2, %r2, %r2, %r2, %r2, %r2, %r2, %r2}, {%f17930, %f17931, %f17932, %f17933, %f17934, %f17935, %f17936, %f17937};
	bar.warp.sync 	-1;
	wmma.mma.sync.aligned.row.col.m32n8k16.f32.f32 {%f17946, %f17947, %f17948, %f17949, %f17950, %f17951, %f17952, %f17953}, {%r2, %r2, %r2, %r2, %r2, %r2, %r2, %r2}, {%r2, %r2, %r2, %r2, %r2, %r2, %r2, %r2}, {%f17938, %f17939, %f17940, %f17941, %f17942, %f17943, %f17944, %f17945};
	bar.warp.sync 	-1;
	wmma.mma.sync.aligned.row.col.m32n8k16.f32.f32 {%f17954, %f17955, %f17956, %f17957, %f17958, %f17959, %f17960, %f17961}, {%r2, %r2, %r2, %r2, %r2, %r2, %r2, %r2}, {%r2, %r2, %r2, %r2, %r2, %r2, %r2, %r2}, {%f17946, %f17947, %f17948, %f17949, %f17950, %f17951, %f17952, %f17953};
	bar.warp.sync 	-1;
	wmma.mma.sync.aligned.row.col.m32n8k16.f32.f32 {%f17962, %f17963, %f17964, %f17965, %f17966, %f17967, %f17968, %f17969}, {%r2, %r2, %r2, %r2, %r2, %r2, %r2, %r2}, {%r2, %r2, %r2, %r2, %r2, %r2, %r2, %r2}, {%f17954, %f17955, %f17956, %f17957, %f17958, %f17959, %f17960, %f17961};
	bar.warp.sync 	-1;
	wmma.mma.sync.aligned.row.col.m32n8k16.f32.f32 {%f17970, %f17971, %f17972, %f17973, %f17974, %f17975, %f17976, %f17977}, {%r2, %r2, %r2, %r2, %r2, %r2, %r2, %r2}, {%r2, %r2, %r2, %r2, %r2, %r2, %r2, %r2}, {%f17962, %f17963, %f17964, %f17965, %f17966, %f17967, %f17968, %f17969};
	bar.warp.sync 	-1;
	wmma.mma.sync.aligned.row.col.m32n8k16.f32.f32 {%f17978, %f17979, %f17980, %f17981, %f17982, %f17983, %f17984, %f17985}, {%r2, %r2, %r2, %r2, %r2, %r2, %r2, %r2}, {%r2, %r2, %r2, %r2, %r2, %r2, %r2, %r2}, {%f17970, %f17971, %f17972, %f17973, %f17974, %f17975, %f17976, %f17977};
	bar.warp.sync 	-1;
	wmma.mma.sync.aligned.row.col.m32n8k16.f32.f32 {%f17986, %f17987, %f17988, %f17989, %f17990, %f17991, %f17992, %f17993}, {%r2, %r2, %r2, %r2, %r2, %r2, %r2, %r2}, {%r2, %r2, %r2, %r2, %r2, %r2, %r2, %r2}, {%f17978, %f17979, %f17980, %f17981, %f17982, %f17983, %f17984, %f17985};
	bar.warp.sync 	-1;
	wmma.mma.sync.aligned.row.col.m32n8k16.f32.f32 {%f17994, %f17995, %f17996, %f17997, %f17998, %f17999, %f18000, %f18001}, {%r2, %r2, %r2, %r2, %r2, %r2, %r2, %r2}, {%r2, %r2, %r2, %r2, %r2, %r2, %r2, %r2}, {%f17986, %f17987, %f17988, %f17989, %f17990, %f17991, %f17992, %f17993};
	bar.warp.sync 	-1;
	wmma.mma.sync.aligned.row.col.m32n8k16.f32.f32 {%f18002, %f18003, %f18004, %f18005, %f18006, %f18007, %f18008, %f18009}, {%r2, %r2, %r2, %r2, %r2, %r2, %r2, %r2}, {%r2, %r2, %r2, %r2, %r2, %r2, %r2, %r2}, {%f17994, %f17995, %f17996, %f17997, %f17998, %f17999, %f18000, %f18001};
	bar.warp.sync 	-1;
	wmma.mma.sync.aligned.row.col.m32n8k16.f32.f32 {%f18010, %f18011, %f18012, %f18013, %f18014, %f18015, %f18016, %f18017}, {%r2, %r2, %r2, %r2, %r2, %r2, %r2, %r2}, {%r2, %r2, %r2, %r2, %r2, %r2, %r2, %r2}, {%f18002, %f18003, %f18004, %f18005, %f18006, %f18007, %f18008, %f18009};
	bar.warp.sync 	-1;
	wmma.mma.sync.aligned.row.col.m32n8k16.f32.f32 {%f18018, %f18019, %f18020, %f18021, %f18022, %f18023, %f18024, %f18025}, {%r2, %r2, %r2, %r2, %r2, %r2, %r2, %r2}, {%r2, %r2, %r2, %r2, %r2, %r2, %r2, %r2}, {%f18010, %f18011, %f18012, %f18013, %f18014, %f18015, %f18016, %f18017};
	bar.warp.sync 	-1;
	wmma.mma.sync.aligned.row.col.m32n8k16.f32.f32 {%f18026, %f18027, %f18028, %f18029, %f18030, %f18031, %f18032, %f18033}, {%r2, %r2, %r2, %r2, %r2, %r2, %r2, %r2}, {%r2, %r2, %r2, %r2, %r2, %r2, %r2, %r2}, {%f18018, %f18019, %f18020, %f18021, %f18022, %f18023, %f18024, %f18025};
	bar.warp.sync 	-1;
	wmma.mma.sync.aligned.row.col.m32n8k16.f32.f32 {%f18034, %f18035, %f18036, %f18037, %f18038, %f18039, %f18040, %f18041}, {%r2, %r2, %r2, %r2, %r2, %r2, %r2, %r2}, {%r2, %r2, %r2, %r2, %r2, %r2, %r2, %r2}, {%f18026, %f18027, %f18028, %f18029, %f18030, %f18031, %f18032, %f18033};
	bar.warp.sync 	-1;
	wmma.mma.sync.aligned.row.col.m32n8k16.f32.f32 {%f18042, %f18043, %f18044, %f18045, %f18046, %f18047, %f18048, %f18049}, {%r2, %r2, %r2, %r2, %r2, %r2, %r2, %r2}, {%r2, %r2, %r2, %r2, %r2, %r2, %r2, %r2}, {%f18034, %f18035, %f18036, %f18037, %f18038, %f18039, %f18040, %f18041};
	bar.warp.sync 	-1;
	wmma.mma.sync.aligned.row.col.m32n8k16.f32.f32 {%f18050, %f18051, %f18052, %f18053, %f18054, %f18055, %f18056, %f18057}, {%r2, %r2, %r2, %r2, %r2, %r2, %r2, %r2}, {%r2, %r2, %r2, %r2, %r2, %r2, %r2, %r2}, {%f18042, %f18043, %f18044, %f18045, %f18046, %f18047, %f18048, %f18049};
	bar.warp.sync 	-1;
	wmma.mma.sync.aligned.row.col.m32n8k16.f32.f32 {%f18058, %f18059, %f18060, %f18061, %f18062, %f18063, %f18064, %f18065}, {%r2, %r2, %r2, %r2, %r2, %r2, %r2, %r2}, {%r2, %r2, %r2, %r2, %r2, %r2, %r2, %r2}, {%f18050, %f18051, %f18052, %f18053, %f18054, %f18055, %f18056, %f18057};
	bar.warp.sync 	-1;
	wmma.mma.sync.aligned.row.col.m32n8k16.f32.f32 {%f18066, %f18067, %f18068, %f18069, %f18070, %f18071, %f18072, %f18073}, {%r2, %r2, %r2, %r2, %r2, %r2, %r2, %r2}, {%r2, %r2, %r2, %r2, %r2, %r2, %r2, %r2}, {%f18058, %f18059, %f18060, %f18061, %f18062, %f18063, %f18064, %f18065};
	bar.warp.sync 	-1;
	wmma.mma.sync.aligned.row.col.m32n8k16.f32.f32 {%f18074, %f18075, %f18076, %f18077, %f18078, %f18079, %f18080, %f18081}, {%r2, %r2, %r2, %r2, %r2, %r2, %r2, %r2}, {%r2, %r2, %r2, %r2, %r2, %r2, %r2, %r2}, {%f18066, %f18067, %f18068, %f18069, %f18070, %f18071, %f18072, %f18073};
	bar.warp.sync 	-1;
	wmma.mma.sync.aligned.row.col.m32n8k16.f32.f32 {%f18082, %f18083, %f18084, %f18085, %f18086, %f18087, %f18088, %f18089}, {%r2, %r2, %r2, %r2, %r2, %r2, %r2, %r2}, {%r2, %r2, %r2, %r2, %r2, %r2, %r2, %r2}, {%f18074, %f18075, %f18076, %f18077, %f18078, %f18079, %f18080, %f18081};
	bar.warp.sync 	-1;
	wmma.mma.sync.aligned.row.col.m32n8k16.f32.f32 {%f18090, %f18091, %f18092, %f18093, %f18094, %f18095, %f18096, %f18097}, {%r2, %r2, %r2, %r2, %r2, %r2, %r2, %r2}, {%r2, %r2, %r2, %r2, %r2, %r2, %r2, %r2}, {%f18082, %f18083, %f18084, %f18085, %f18086, %f18087, %f18088, %f18089};
	bar.warp.sync 	-1;
	wmma.mma.sync.aligned.row.col.m32n8k16.f32.f32 {%f18098, %f18099, %f18100, %f18101, %f18102, %f18103, %f18104, %f18105}, {%r2, %r2, %r2, %r2, %r2, %r2, %r2, %r2}, {%r2, %r2, %r2, %r2, %r2, %r2, %r2, %r2}, {%f18090, %f18091, %f18092, %f18093, %f18094, %f18095, %f18096, %f18097};
	bar.warp.sync 	-1;
	wmma.mma.sync.aligned.row.col.m32n8k16.f32.f32 {%f18106, %f18107, %f18108, %f18109, %f18110, %f18111, %f18112, %f18113}, {%r2, %r2, %r2, %r2, %r2, %r2, %r2, %r2}, {%r2, %r2, %r2, %r2, %r2, %r2, %r2, %r2}, {%f18098, %f18099, %f18100, %f18101, %f18102, %f18103, %f18104, %f18105};
	bar.warp.sync 	-1;
	wmma.mma.sync.aligned.row.col.m32n8k16.f32.f32 {%f18114, %f18115, %f18116, %f18117, %f18118, %f18119, %f18120, %f18121}, {%r2, %r2, %r2, %r2, %r2, %r2, %r2, %r2}, {%r2, %r2, %r2, %r2, %r2, %r2, %r2, %r2}, {%f18106, %f18107, %f18108, %f18109, %f18110, %f18111, %f18112, %f18113};
	bar.warp.sync 	-1;
	wmma.mma.sync.aligned.row.col.m32n8k16.f32.f32 {%f18122, %f18123, %f18124, %f18125, %f18126, %f18127, %f18128, %f18129}, {%r2, %r2, %r2, %r2, %r2, %r2, %r2, %r2}, {%r2, %r2, %r2, %r2, %r2, %r2, %r2, %r2}, {%f18114, %f18115, %f18116, %f18117, %f18118, %f18119, %f18120, %f18121};
	bar.warp.sync 	-1;
	wmma.mma.sync.aligned.row.col.m32n8k16.f32.f32 {%f18130, %f18131, %f18132, %f18133, %f18134, %f18135, %f18136, %f18137}, {%r2, %r2, %r2, %r2, %r2, %r2, %r2, %r2}, {%r2, %r2, %r2, %r2, %r2, %r2, %r2, %r2}, {%f18122, %f18123, %f18124, %f18125, %f18126, %f18127, %f18128, %f18129};
	bar.warp.sync 	-1;
	wmma.mma.sync.aligned.row.col.m32n8k16.f32.f32 {%f18138, %f18139, %f18140, %f18141, %f18142, %f18143, %f18144, %f18145}, {%r2, %r2, %r2, %r2, %r2, %r2, %r2, %r2}, {%r2, %r2, %r2, %r2, %r2, %r2, %r2, %r2}, {%f18130, %f18131, %f18132, %f18133, %f18134, %f18135, %f18136, %f18137};
	bar.warp.sync 	-1;
	wmma.mma.sync.aligned.row.col.m32n8k16.f32.f32 {%f18146, %f18147, %f18148, %f18149, %f18150, %f18151, %f18152, %f18153}, {%r2, %r2, %r2, %r2, %r2, %r2, %r2, %r2}, {%r2, %r2, %r2, %r2, %r2, %r2, %r2, %r2}, {%f18138, %f18139, %f18140, %f18141, %f18142, %f18143, %f18144, %f18145};
	bar.warp.sync 	-1;
	wmma.mma.sync.aligned.row.col.m32n8k16.f32.f32 {%f18154, %f18155, %f18156, %f18157, %f18158, %f18159, %f18160, %f18161}, {%r2, %r2, %r2, %r2, %r2, %r2, %r2, %r2}, {%r2, %r2, %r2, %r2, %r2, %r2, %r2, %r2}, {%f18146, %f18147, %f18148, %f18149, %f18150, %f18151, %f18152, %f18153};
	bar.warp.sync 	-1;
	wmma.mma.sync.aligned.row.col.m32n8k16.f32.f32 {%f18162, %f18163, %f18164, %f18165, %f18166, %f18167, %f18168, %f18169}, {%r2, %r2, %r2, %r2, %r2, %r2, %r2, %r2}, {%r2, %r2, %r2, %r2, %r2, %r2, %r2, %r2}, {%f18154, %f18155, %f18156, %f18157, %f18158, %f18159, %f18160, %f18161};
	bar.warp.sync 	-1;
	wmma.mma.sync.aligned.row.col.m32n8k16.f32.f32 {%f18170, %f18171, %f18172, %f18173, %f18174, %f18175, %f18176, %f18177}, {%r2, %r2, %r2, %r2, %r2, %r2, %r2, %r2}, {%r2, %r2, %r2, %r2, %r2, %r2, %r2, %r2}, {%f18162, %f18163, %f18164, %f18165, %f18166, %f18167, %f18168, %f18169};
	bar.warp.sync 	-1;
	wmma.mma.sync.aligned.row.col.m32n8k16.f32.f32 {%f18178, %f18179, %f18180, %f18181, %f18182, %f18183, %f18184, %f18185}, {%r2, %r2, %r2, %r2, %r2, %r2, %r2, %r2}, {%r2, %r2, %r2, %r2, %r2, %r2, %r2, %r2}, {%f18170, %f18171, %f18172, %f18173, %f18174, %f18175, %f18176, %f18177};
	bar.warp.sync 	-1;
	wmma.mma.sync.aligned.row.col.m32n8k16.f32.f32 {%f18186, %f18187, %f18188, %f18189, %f18190, %f18191, %f18192, %f18193}, {%r2, %r2, %r2, %r2, %r2, %r2, %r2, %r2}, {%r2, %r2, %r2, %r2, %r2, %r2, %r2, %r2}, {%f18178, %f18179, %f18180, %f18181, %f18182, %f18183, %f18184, %f18185};
	bar.warp.sync 	-1;
	wmma.mma.sync.aligned.row.col.m32n8k16.f32.f32 {%f18194, %f18195, %f18196, %f18197, %f18198, %f18199, %f18200, %f18201}, {%r2, %r2, %r2, %r2, %r2, %r2, %r2, %r2}, {%r2, %r2, %r2, %r2, %r2, %r2, %r2, %r2}, {%f18186, %f18187, %f18188, %f18189, %f18190, %f18191, %f18192, %f18193};
	bar.warp.sync 	-1;
	wmma.mma.sync.aligned.row.col.m32n8k16.f32.f32 {%f18202, %f18203, %f18204, %f18205, %f18206, %f18207, %f18208, %f18209}, {%r2, %r2, %r2, %r2, %r2, %r2, %r2, %r2}, {%r2, %r2, %r2, %r2, %r2, %r2, %r2, %r2}, {%f18194, %f18195, %f18196, %f18197, %f18198, %f18199, %f18200, %f18201};
	bar.warp.sync 	-1;
	wmma.mma.sync.aligned.row.col.m32n8k16.f32.f32 {%f18210, %f18211, %f18212, %f18213, %f18214, %f18215, %f18216, %f18217}, {%r2, %r2, %r2, %r2, %r2, %r2, %r2, %r2}, {%r2, %r2, %r2, %r2, %r2, %r2, %r2, %r2}, {%f18202, %f18203, %f18204, %f18205, %f18206, %f18207, %f18208, %f18209};
	bar.warp.sync 	-1;
	wmma.mma.sync.aligned.row.col.m32n8k16.f32.f32 {%f18218, %f18219, %f18220, %f18221, %f18222, %f18223, %f18224, %f18225}, {%r2, %r2, %r2, %r2, %r2, %r2, %r2, %r2}, {%r2, %r2, %r2, %r2, %r2, %r2, %r2, %r2}, {%f18210, %f18211, %f18212, %f18213, %f18214, %f18215, %f18216, %f18217};
	bar.warp.sync 	-1;
	wmma.mma.sync.aligned.row.col.m32n8k16.f32.f32 {%f18226, %f18227, %f18228, %f18229, %f18230, %f18231, %f18232, %f18233}, {%r2, %r2, %r2, %r2, %r2, %r2, %r2, %r2}, {%r2, %r2, %r2, %r2, %r2, %r2, %r2, %r2}, {%f18218, %f18219, %f18220, %f18221, %f18222, %f18223, %f18224, %f18225};
	bar.warp.sync 	-1;
	wmma.mma.sync.aligned.row.col.m32n8k16.f32.f32 {%f18234, %f18235, %f18236, %f18237, %f18238, %f18239, %f18240, %f18241}, {%r2, %r2, %r2, %r2, %r2, %r2, %r2, %r2}, {%r2, %r2, %r2, %r2, %r2, %r2, %r2, %r2}, {%f18226, %f18227, %f18228, %f18229, %f18230, %f18231, %f18232, %f18233};
	bar.warp.sync 	-1;
	wmma.mma.sync.aligned.row.col.m32n8k16.f32.f32 {%f18242, %f18243, %f18244, %f18245, %f18246, %f18247, %f18248, %f18249}, {%r2, %r2, %r2, %r2, %r2, %r2, %r2, %r2}, {%r2, %r2, %r2, %r2, %r2, %r2, %r2, %r2}, {%f18234, %f18235, %f18236, %f18237, %f18238, %f18239, %f18240, %f18241};
	bar.warp.sync 	-1;
	wmma.mma.sync.aligned.row.col.m32n8k16.f32.f32 {%f18250, %f18251, %f18252, %f18253, %f18254, %f18255, %f18256, %f18257}, {%r2, %r2, %r2, %r2, %r2, %r2, %r2, %r2}, {%r2, %r2, %r2, %r2, %r2, %r2, %r2, %r2}, {%f18242, %f18243, %f18244, %f18245, %f18246, %f18247, %f18248, %f18249};
	bar.warp.sync 	-1;
	wmma.mma.sync.aligned.row.col.m32n8k16.f32.f32 {%f18258, %f18259, %f18260, %f18261, %f18262, %f18263, %f18264, %f18265}, {%r2, %r2, %r2, %r2, %r2, %r2, %r2, %r2}, {%r2, %r2, %r2, %r2, %r2, %r2, %r2, %r2}, {%f18250, %f18251, %f18252, %f18253, %f18254, %f18255, %f18256, %f18257};
	bar.warp.sync 	-1;
	wmma.mma.sync.aligned.row.col.m32n8k16.f32.f32 {%f18266, %f18267, %f18268, %f18269, %f18270, %f18271, %f18272, %f18273}, {%r2, %r2, %r2, %r2, %r2, %r2, %r2, %r2}, {%r2, %r2, %r2, %r2, %r2, %r2, %r2, %r2}, {%f18258, %f18259, %f18260, %f18261, %f18262, %f18263, %f18264, %f18265};
	bar.warp.sync 	-1;
	wmma.mma.sync.aligned.row.col.m32n8k16.f32.f32 {%f18274, %f18275, %f18276, %f18277, %f18278, %f18279, %f18280, %f18281}, {%r2, %r2, %r2, %r2, %r2, %r2, %r2, %r2}, {%r2, %r2, %r2, %r2, %r2, %r2, %r2, %r2}, {%f18266, %f18267, %f18268, %f18269, %f18270, %f18271, %f18272, %f18273};
	bar.warp.sync 	-1;
	wmma.mma.sync.aligned.row.col.m32n8k16.f32.f32 {%f18282, %f18283, %f18284, %f18285, %f18286, %f18287, %f18288, %f18289}, {%r2, %r2, %r2, %r2, %r2, %r2, %r2, %r2}, {%r2, %r2, %r2, %r2, %r2, %r2, %r2, %r2}, {%f18274, %f18275, %f18276, %f18277, %f18278, %f18279, %f18280, %f18281};
	bar.warp.sync 	-1;
	wmma.mma.sync.aligned.row.col.m32n8k16.f32.f32 {%f18290, %f18291, %f18292, %f18293, %f18294, %f18295, %f18296, %f18297}, {%r2, %r2, %r2, %r2, %r2, %r2, %r2, %r2}, {%r2, %r2, %r2, %r2, %r2, %r2, %r2, %r2}, {%f18282, %f18283, %f18284, %f18285, %f18286, %f18287, %f18288, %f18289};
	bar.warp.sync 	-1;
	wmma.mma.sync.aligned.row.col.m32n8k16.f32.f32 {%f18298, %f18299, %f18300, %f18301, %f18302, %f18303, %f18304, %f18305}, {%r2, %r2, %r2, %r2, %r2, %r2, %r2, %r2}, {%r2, %r2, %r2, %r2, %r2, %r2, %r2, %r2}, {%f18290, %f18291, %f18292, %f18293, %f18294, %f18295, %f18296, %f18297};
	bar.warp.sync 	-1;
	wmma.mma.sync.aligned.row.col.m32n8k16.f32.f32 {%f18306, %f18307, %f18308, %f18309, %f18310, %f18311, %f18312, %f18313}, {%r2, %r2, %r2, %r2, %r2, %r2, %r2, %r2}, {%r2, %r2, %r2, %r2, %r2, %r2, %r2, %r2}, {%f18298, %f18299, %f18300, %f18301, %f18302, %f18303, %f18304, %f18305};
	bar.warp.sync 	-1;
	wmma.mma.sync.aligned.row.col.m32n8k16.f32.f32 {%f18314, %f18315, %f18316, %f18317, %f18318, %f18319, %f18320, %f18321}, {%r2, %r2, %r2, %r2, %r2, %r2, %r2, %r2}, {%r2, %r2, %r2, %r2, %r2, %r2, %r2, %r2}, {%f18306, %f18307, %f18308, %f18309, %f18310, %f18311, %f18312, %f18313};
	bar.warp.sync 	-1;
	wmma.mma.sync.aligned.row.col.m32n8k16.f32.f32 {%f18322, %f18323, %f18324, %f18325, %f18326, %f18327, %f18328, %f18329}, {%r2, %r2, %r2, %r2, %r2, %r2, %r2, %r2}, {%r2, %r2, %r2, %r2, %r2, %r2, %r2, %r2}, {%f18314, %f18315, %f18316, %f18317, %f18318, %f18319, %f18320, %f18321};
	bar.warp.sync 	-1;
	wmma.mma.sync.aligned.row.col.m32n8k16.f32.f32 {%f18330, %f18331, %f18332, %f18333, %f18334, %f18335, %f18336, %f18337}, {%r2, %r2, %r2, %r2, %r2, %r2, %r2, %r2}, {%r2, %r2, %r2, %r2, %r2, %r2, %r2, %r2}, {%f18322, %f18323, %f18324, %f18325, %f18326, %f18327, %f18328, %f18329};
	bar.warp.sync 	-1;
	wmma.mma.sync.aligned.row.col.m32n8k16.f32.f32 {%f18338, %f18339, %f18340, %f18341, %f18342, %f18343, %f18344, %f18345}, {%r2, %r2, %r2, %r2, %r2, %r2, %r2, %r2}, {%r2, %r2, %r2, %r2, %r2, %r2, %r2, %r2}, {%f18330, %f18331, %f18332, %f18333, %f18334, %f18335, %f18336, %f18337};
	bar.warp.sync 	-1;
	wmma.mma.sync.aligned.row.col.m32n8k16.f32.f32 {%f18346, %f18347, %f18348, %f18349, %f18350, %f18351, %f18352, %f18353}, {%r2, %r2, %r2, %r2, %r2, %r2, %r2, %r2}, {%r2, %r2, %r2, %r2, %r2, %r2, %r2, %r2}, {%f18338, %f18339, %f18340, %f18341, %f18342, %f18343, %f18344, %f18345};
	bar.warp.sync 	-1;
	wmma.mma.sync.aligned.row.col.m32n8k16.f32.f32 {%f18354, %f18355, %f18356, %f18357, %f18358, %f18359, %f18360, %f18361}, {%r2, %r2, %r2, %r2, %r2, %r2, %r2, %r2}, {%r2, %r2, %r2, %r2, %r2, %r2, %r2, %r2}, {%f18346, %f18347, %f18348, %f18349, %f18350, %f18351, %f18352, %f18353};
	bar.warp.sync 	-1;
	wmma.mma.sync.aligned.row.col.m32n8k16.f32.f32 {%f18362, %f18363, %f18364, %f18365, %f18366, %f18367, %f18368, %f18369}, {%r2, %r2, %r2, %r2, %r2, %r2, %r2, %r2}, {%r2, %r2, %r2, %r2, %r2, %r2, %r2, %r2}, {%f18354, %f18355, %f18356, %f18357, %f18358, %f18359, %f18360, %f18361};
	bar.warp.sync 	-1;
	wmma.mma.sync.aligned.row.col.m32n8k16.f32.f32 {%f18370, %f18371, %f18372, %f18373, %f18374, %f18375, %f18376, %f18377}, {%r2, %r2, %r2, %r2, %r2, %r2, %r2, %r2}, {%r2, %r2, %r2, %r2, %r2, %r2, %r2, %r2}, {%f18362, %f18363, %f18364, %f18365, %f18366, %f18367, %f18368, %f18369};
	bar.warp.sync 	-1;
	wmma.mma.sync.aligned.row.col.m32n8k16.f32.f32 {%f18378, %f18379, %f18380, %f18381, %f18382, %f18383, %f18384, %f18385}, {%r2, %r2, %r2, %r2, %r2, %r2, %r2, %r2}, {%r2, %r2, %r2, %r2, %r2, %r2, %r2, %r2}, {%f18370, %f18371, %f18372, %f18373, %f18374, %f18375, %f18376, %f18377};
	bar.warp.sync 	-1;
	wmma.mma.sync.aligned.row.col.m32n8k16.f32.f32 {%f18386, %f18387, %f18388, %f18389, %f18390, %f18391, %f18392, %f18393}, {%r2, %r2, %r2, %r2, %r2, %r2, %r2, %r2}, {%r2, %r2, %r2, %r2, %r2, %r2, %r2, %r2}, {%f18378, %f18379, %f18380, %f18381, %f18382, %f18383, %f18384, %f18385};
	bar.warp.sync 	-1;
	wmma.mma.sync.aligned.row.col.m32n8k16.f32.f32 {%f18394, %f18395, %f18396, %f18397, %f18398, %f18399, %f18400, %f18401}, {%r2, %r2, %r2, %r2, %r2, %r2, %r2, %r2}, {%r2, %r2, %r2, %r2, %r2, %r2, %r2, %r2}, {%f18386, %f18387, %f18388, %f18389, %f18390, %f18391, %f18392, %f18393};
	bar.warp.sync 	-1;
	wmma.mma.sync.aligned.row.col.m32n8k16.f32.f32 {%f18402, %f18403, %f18404, %f18405, %f18406, %f18407, %f18408, %f18409}, {%r2, %r2, %r2, %r2, %r2, %r2, %r2, %r2}, {%r2, %r2, %r2, %r2, %r2, %r2, %r2, %r2}, {%f18394, %f18395, %f18396, %f18397, %f18398, %f18399, %f18400, %f18401};
	bar.warp.sync 	-1;
	wmma.mma.sync.aligned.row.col.m32n8k16.f32.f32 {%f18410, %f18411, %f18412, %f18413, %f18414, %f18415, %f18416, %f18417}, {%r2, %r2, %r2, %r2, %r2, %r2, %r2, %r2}, {%r2, %r2, %r2, %r2, %r2, %r2, %r2, %r2}, {%f18402, %f18403, %f18404, %f18405, %f18406, %f18407, %f18408, %f18409};
	bar.warp.sync 	-1;
	wmma.mma.sync.aligned.row.col.m32n8k16.f32.f32 {%f18418, %f18419, %f18420, %f18421, %f18422, %f18423, %f18424, %f18425}, {%r2, %r2, %r2, %r2, %r2, %r2, %r2, %r2}, {%r2, %r2, %r2, %r2, %r2, %r2, %r2, %r2}, {%f18410, %f18411, %f18412, %f18413, %f18414, %f18415, %f18416, %f18417};
	bar.warp.sync 	-1;
	wmma.mma.sync.aligned.row.col.m32n8k16.f32.f32 {%f18426, %f18427, %f18428, %f18429, %f18430, %f18431, %f18432, %f18433}, {%r2, %r2, %r2, %r2, %r2, %r2, %r2, %r2}, {%r2, %r2, %r2, %r2, %r2, %r2, %r2, %r2}, {%f18418, %f18419, %f18420, %f18421, %f18422, %f18423, %f18424, %f18425};
	bar.warp.sync 	-1;
	wmma.mma.sync.aligned.row.col.m32n8k16.f32.f32 {%f18434, %f18435, %f18436, %f18437, %f18438, %f18439, %f18440, %f18441}, {%r2, %r2, %r2, %r2, %r2, %r2, %r2, %r2}, {%r2, %r2, %r2, %r2, %r2, %r2, %r2, %r2}, {%f18426, %f18427, %f18428, %f18429, %f18430, %f18431, %f18432, %f18433};
	bar.warp.sync 	-1;
	wmma.mma.sync.aligned.row.col.m32n8k16.f32.f32 {%f18442, %f18443, %f18444, %f18445, %f18446, %f18447, %f18448, %f18449}, {%r2, %r2, %r2, %r2, %r2, %r2, %r2, %r2}, {%r2, %r2, %r2, %r2, %r2, %r2, %r2, %r2}, {%f18434, %f18435, %f18436, %f18437, %f18438, %f18439, %f18440, %f18441};
	bar.warp.sync 	-1;
	wmma.mma.sync.aligned.row.col.m32n8k16.f32.f32 {%f18450, %f18451, %f18452, %f18453, %f18454, %f18455, %f18456, %f18457}, {%r2, %r2, %r2, %r2, %r2, %r2, %r2, %r2}, {%r2, %r2, %r2, %r2, %r2, %r2, %r2, %r2}, {%f18442, %f18443, %f18444, %f18445, %f18446, %f18447, %f18448, %f18449};
	bar.warp.sync 	-1;
	wmma.mma.sync.aligned.row.col.m32n8k16.f32.f32 {%f18458, %f18459, %f18460, %f18461, %f18462, %f18463, %f18464, %f18465}, {%r2, %r2, %r2, %r2, %r2, %r2, %r2, %r2}, {%r2, %r2, %r2, %r2, %r2, %r2, %r2, %r2}, {%f18450, %f18451, %f18452, %f18453, %f18454, %f18455, %f18456, %f18457};
	bar.warp.sync 	-1;
	wmma.mma.sync.aligned.row.col.m32n8k16.f32.f32 {%f18466, %f18467, %f18468, %f18469, %f18470, %f18471, %f18472, %f18473}, {%r2, %r2, %r2, %r2, %r2, %r2, %r2, %r2}, {%r2, %r2, %r2, %r2, %r2, %r2, %r2, %r2}, {%f18458, %f18459, %f18460, %f18461, %f18462, %f18463, %f18464, %f18465};
	bar.warp.sync 	-1;
	wmma.mma.sync.aligned.row.col.m32n8k16.f32.f32 {%f18474, %f18475, %f18476, %f18477, %f18478, %f18479, %f18480, %f18481}, {%r2, %r2, %r2, %r2, %r2, %r2, %r2, %r2}, {%r2, %r2, %r2, %r2, %r2, %r2, %r2, %r2}, {%f18466, %f18467, %f18468, %f18469, %f18470, %f18471, %f18472, %f18473};
	bar.warp.sync 	-1;
	wmma.mma.sync.aligned.row.col.m32n8k16.f32.f32 {%f18482, %f18483, %f18484, %f18485, %f18486, %f18487, %f18488, %f18489}, {%r2, %r2, %r2, %r2, %r2, %r2, %r2, %r2}, {%r2, %r2, %r2, %r2, %r2, %r2, %r2, %r2}, {%f18474, %f18475, %f18476, %f18477, %f18478, %f18479, %f18480, %f18481};
	bar.warp.sync 	-1;
	wmma.mma.sync.aligned.row.col.m32n8k16.f32.f32 {%f18490, %f18491, %f18492, %f18493, %f18494, %f18495, %f18496, %f18497}, {%r2, %r2, %r2, %r2, %r2, %r2, %r2, %r2}, {%r2, %r2, %r2, %r2, %r2, %r2, %r2, %r2}, {%f18482, %f18483, %f18484, %f18485, %f18486, %f18487, %f18488, %f18489};
	bar.warp.sync 	-1;
	wmma.mma.sync.aligned.row.col.m32n8k16.f32.f32 {%f18498, %f18499, %f18500, %f18501, %f18502, %f18503, %f18504, %f18505}, {%r2, %r2, %r2, %r2, %r2, %r2, %r2, %r2}, {%r2, %r2, %r2, %r2, %r2, %r2, %r2, %r2}, {%f18490, %f18491, %f18492, %f18493, %f18494, %f18495, %f18496, %f18497};
	bar.warp.sync 	-1;
	wmma.mma.sync.aligned.row.col.m32n8k16.f32.f32 {%f18506, %f18507, %f18508, %f18509, %f18510, %f18511, %f18512, %f18513}, {%r2, %r2, %r2, %r2, %r2, %r2, %r2, %r2}, {%r2, %r2, %r2, %r2, %r2, %r2, %r2, %r2}, {%f18498, %f18499, %f18500, %f18501, %f18502, %f18503, %f18504, %f18505};
	bar.warp.sync 	-1;
	wmma.mma.sync.aligned.row.col.m32n8k16.f32.f32 {%f18514, %f18515, %f18516, %f18517, %f18518, %f18519, %f18520, %f18521}, {%r2, %r2, %r2, %r2, %r2, %r2, %r2, %r2}, {%r2, %r2, %r2, %r2, %r2, %r2, %r2, %r2}, {%f18506, %f18507, %f18508, %f18509, %f18510, %f18511, %f18512, %f18513};
	bar.warp.sync 	-1;
	wmma.mma.sync.aligned.row.col.m32n8k16.f32.f32 {%f18522, %f18523, %f18524, %f18525, %f18526, %f18527, %f18528, %f18529}, {%r2, %r2, %r2, %r2, %r2, %r2, %r2, %r2}, {%r2, %r2, %r2, %r2, %r2, %r2, %r2, %r2}, {%f18514, %f18515, %f18516, %f18517, %f18518, %f18519, %f18520, %f18521};
	bar.warp.sync 	-1;
	wmma.mma.sync.aligned.row.col.m32n8k16.f32.f32 {%f18530, %f18531, %f18532, %f18533, %f18534, %f18535, %f18536, %f18537}, {%r2, %r2, %r2, %r2, %r2, %r2, %r2, %r2}, {%r2, %r2, %r2, %r2, %r2, %r2, %r2, %r2}, {%f18522, %f18523, %f18524, %f18525, %f18526, %f18527, %f18528, %f18529};
	bar.warp.sync 	-1;
	wmma.mma.sync.aligned.row.col.m32n8k16.f32.f32 {%f18538, %f18539, %f18540, %f18541, %f18542, %f18543, %f18544, %f18545}, {%r2, %r2, %r2, %r2, %r2, %r2, %r2, %r2}, {%r2, %r2, %r2, %r2, %r2, %r2, %r2, %r2}, {%f18530, %f18531, %f18532, %f18533, %f18534, %f18535, %f18536, %f18537};
	bar.warp.sync 	-1;
	wmma.mma.sync.aligned.row.col.m32n8k16.f32.f32 {%f18546, %f18547, %f18548, %f18549, %f18550, %f18551, %f18552, %f18553}, {%r2, %r2, %r2, %r2, %r2, %r2, %r2, %r2}, {%r2, %r2, %r2, %r2, %r2, %r2, %r2, %r2}, {%f18538, %f18539, %f18540, %f18541, %f18542, %f18543, %f18544, %f18545};
	bar.warp.sync 	-1;
	wmma.mma.sync.aligned.row.col.m32n8k16.f32.f32 {%f18554, %f18555, %f18556, %f18557, %f18558, %f18559, %f18560, %f18561}, {%r2, %r2, %r2, %r2, %r2, %r2, %r2, %r2}, {%r2, %r2, %r2, %r2, %r2, %r2, %r2, %r2}, {%f18546, %f18547, %f18548, %f18549, %f18550, %f18551, %f18552, %f18553};
	bar.warp.sync 	-1;
	wmma.mma.sync.aligned.row.col.m32n8k16.f32.f32 {%f18562, %f18563, %f18564, %f18565, %f18566, %f18567, %f18568, %f18569}, {%r2, %r2, %r2, %r2, %r2, %r2, %r2, %r2}, {%r2, %r2, %r2, %r2, %r2, %r2, %r2, %r2}, {%f18554, %f18555, %f18556, %f18557, %f18558, %f18559, %f18560, %f18561};
	bar.warp.sync 	-1;
	wmma.mma.sync.aligned.row.col.m32n8k16.f32.f32 {%f18570, %f18571, %f18572, %f18573, %f18574, %f18575, %f18576, %f18577}, {%r2, %r2, %r2, %r2, %r2, %r2, %r2, %r2}, {%r2, %r2, %r2, %r2, %r2, %r2, %r2, %r2}, {%f18562, %f18563, %f18564, %f18565, %f18566, %f18567, %f18568, %f18569};
	bar.warp.sync 	-1;
	wmma.mma.sync.aligned.row.col.m32n8k16.f32.f32 {%f18578, %f18579, %f18580, %f18581, %f18582, %f18583, %f18584, %f18585}, {%r2, %r2, %r2, %r2, %r2, %r2, %r2, %r2}, {%r2, %r2, %r2, %r2, %r2, %r2, %r2, %r2}, {%f18570, %f18571, %f18572, %f18573, %f18574, %f18575, %f18576, %f18577};
	bar.warp.sync 	-1;
	wmma.mma.sync.aligned.row.col.m32n8k16.f32.f32 {%f18586, %f18587, %f18588, %f18589, %f18590, %f18591, %f18592, %f18593}, {%r2, %r2, %r2, %r2, %r2, %r2, %r2, %r2}, {%r2, %r2, %r2, %r2, %r2, %r2, %r2, %r2}, {%f18578, %f18579, %f18580, %f18581, %f18582, %f18583, %f18584, %f18585};
	bar.warp.sync 	-1;
	wmma.mma.sync.aligned.row.col.m32n8k16.f32.f32 {%f18594, %f18595, %f18596, %f18597, %f18598, %f18599, %f18600, %f18601}, {%r2, %r2, %r2, %r2, %r2, %r2, %r2, %r2}, {%r2, %r2, %r2, %r2, %r2, %r2, %r2, %r2}, {%f18586, %f18587, %f18588, %f18589, %f18590, %f18591, %f18592, %f18593};
	bar.warp.sync 	-1;
	wmma.mma.sync.aligned.row.col.m32n8k16.f32.f32 {%f18602, %f18603, %f18604, %f18605, %f18606, %f18607, %f18608, %f18609}, {%r2, %r2, %r2, %r2, %r2, %r2, %r2, %r2}, {%r2, %r2, %r2, %r2, %r2, %r2, %r2, %r2}, {%f18594, %f18595, %f18596, %f18597, %f18598, %f18599, %f18600, %f18601};
	bar.warp.sync 	-1;
	wmma.mma.sync.aligned.row.col.m32n8k16.f32.f32 {%f18610, %f18611, %f18612, %f18613, %f18614, %f18615, %f18616, %f18617}, {%r2, %r2, %r2, %r2, %r2, %r2, %r2, %r2}, {%r2, %r2, %r2, %r2, %r2, %r2, %r2, %r2}, {%f18602, %f18603, %f18604, %f18605, %f18606, %f18607, %f18608, %f18609};
	bar.warp.sync 	-1;
	wmma.mma.sync.aligned.row.col.m32n8k16.f32.f32 {%f18618, %f18619, %f18620, %f18621, %f18622, %f18623, %f18624, %f18625}, {%r2, %r2, %r2, %r2, %r2, %r2, %r2, %r2}, {%r2, %r2, %r2, %r2, %r2, %r2, %r2, %r2}, {%f18610, %f18611, %f18612, %f18613, %f18614, %f18615, %f18616, %f18617};
	bar.warp.sync 	-1;
	wmma.mma.sync.aligned.row.col.m32n8k16.f32.f32 {%f18626, %f18627, %f18628, %f18629, %f18630, %f18631, %f18632, %f18633}, {%r2, %r2, %r2, %r2, %r2, %r2, %r2, %r2}, {%r2, %r2, %r2, %r2, %r2, %r2, %r2, %r2}, {%f18618, %f18619, %f18620, %f18621, %f18622, %f18623, %f18624, %f18625};
	bar.warp.sync 	-1;
	wmma.mma.sync.aligned.row.col.m32n8k16.f32.f32 {%f18634, %f18635, %f18636, %f18637, %f18638, %f18639, %f18640, %f18641}, {%r2, %r2, %r2, %r2, %r2, %r2, %r2, %r2}, {%r2, %r2, %r2, %r2, %r2, %r2, %r2, %r2}, {%f18626, %f18627, %f18628, %f18629, %f18630, %f18631, %f18632, %f18633};
	bar.warp.sync 	-1;
	wmma.mma.sync.aligned.row.col.m32n8k16.f32.f32 {%f18642, %f18643, %f18644, %f18645, %f18646, %f18647, %f18648, %f18649}, {%r2, %r2, %r2, %r2, %r2, %r2, %r2, %r2}, {%r2, %r2, %r2, %r2, %r2, %r2, %r2, %r2}, {%f18634, %f18635, %f18636, %f18637, %f18638, %f18639, %f18640, %f18641};
	bar.warp.sync 	-1;
	wmma.mma.sync.aligned.row.col.m32n8k16.f32.f32 {%f18650, %f18651, %f18652, %f18653, %f18654, %f18655, %f18656, %f18657}, {%r2, %r2, %r2, %r2, %r2, %r2, %r2, %r2}, {%r2, %r2, %r2, %r2, %r2, %r2, %r2, %r2}, {%f18642, %f18643, %f18644, %f18645, %f18646, %f18647, %f18648, %f18649};
	bar.warp.sync 	-1;
	wmma.mma.sync.aligned.row.col.m32n8k16.f32.f32 {%f18658, %f18659, %f18660, %f18661, %f18662, %f18663, %f18664, %f18665}, {%r2, %r2, %r2, %r2, %r2, %r2, %r2, %r2}, {%r2, %r2, %r2, %r2, %r2, %r2, %r2, %r2}, {%f18650, %f18651, %f18652, %f18653, %f18654, %f18655, %f18656, %f18657};
	bar.warp.sync 	-1;
	wmma.mma.sync.aligned.row.col.m32n8k16.f32.f32 {%f18666, %f18667, %f18668, %f18669, %f18670, %f18671, %f18672, %f18673}, {%r2, %r2, %r2, %r2, %r2, %r2, %r2, %r2}, {%r2, %r2, %r2, %r2, %r2, %r2, %r2, %r2}, {%f18658, %f18659, %f18660, %f18661, %f18662, %f18663, %f18664, %f18665};
	bar.warp.sync 	-1;
	wmma.mma.sync.aligned.row.col.m32n8k16.f32.f32 {%f18674, %f18675, %f18676, %f18677, %f18678, %f18679, %f18680, %f18681}, {%r2, %r2, %r2, %r2, %r2, %r2, %r2, %r2}, {%r2, %r2, %r2, %r2, %r2, %r2, %r2, %r2}, {%f18666, %f18667, %f18668, %f18669, %f18670, %f18671, %f18672, %f18673};
	bar.warp.sync 	-1;
	wmma.mma.sync.aligned.row.col.m32n8k16.f32.f32 {%f18682, %f18683, %f18684, %f18685, %f18686, %f18687, %f18688, %f18689}, {%r2, %r2, %r2, %r2, %r2, %r2, %r2, %r2}, {%r2, %r2, %r2, %r2, %r2, %r2, %r2, %r2}, {%f18674, %f18675, %f18676, %f18677, %f18678, %f18679, %f18680, %f18681};
	bar.warp.sync 	-1;
	wmma.mma.sync.aligned.row.col.m32n8k16.f32.f32 {%f18690, %f18691, %f18692, %f18693, %f18694, %f18695, %f18696, %f18697}, {%r2, %r2, %r2, %r2, %r2, %r2, %r2, %r2}, {%r2, %r2, %r2, %r2, %r2, %r2, %r2, %r2}, {%f18682, %f18683, %f18684, %f18685, %f18686, %f18687, %f18688, %f18689};
	bar.warp.sync 	-1;
	wmma.mma.sync.aligned.row.col.m32n8k16.f32.f32 {%f18698, %f18699, %f18700, %f18701, %f18702, %f18703, %f18704, %f18705}, {%r2, %r2, %r2, %r2, %r2, %r2, %r2, %r2}, {%r2, %r2, %r2, %r2, %r2, %r2, %r2, %r2}, {%f18690, %f18691, %f18692, %f18693, %f18694, %f18695, %f18696, %f18697};
	bar.warp.sync 	-1;
	wmma.mma.sync.aligned.row.col.m32n8k16.f32.f32 {%f18706, %f18707, %f18708, %f18709, %f18710, %f18711, %f18712, %f18713}, {%r2, %r2, %r2, %r2, %r2, %r2, %r2, %r2}, {%r2, %r2, %r2, %r2, %r2, %r2, %r2, %r2}, {%f18698, %f18699, %f18700, %f18701, %f18702, %f18703, %f18704, %f18705};
	bar.warp.sync 	-1;
	wmma.mma.sync.aligned.row.col.m32n8k16.f32.f32 {%f18714, %f18715, %f18716, %f18717, %f18718, %f18719, %f18720, %f18721}, {%r2, %r2, %r2, %r2, %r2, %r2, %r2, %r2}, {%r2, %r2, %r2, %r2, %r2, %r2, %r2, %r2}, {%f18706, %f18707, %f18708, %f18709, %f18710, %f18711, %f18712, %f18713};
	bar.warp.sync 	-1;
	wmma.mma.sync.aligned.row.col.m32n8k16.f32.f32 {%f18722, %f18723, %f18724, %f18725, %f18726, %f18727, %f18728, %f18729}, {%r2, %r2, %r2, %r2, %r2, %r2, %r2, %r2}, {%r2, %r2, %r2, %r2, %r2, %r2, %r2, %r2}, {%f18714, %f18715, %f18716, %f18717, %f18718, %f18719, %f18720, %f18721};
	bar.warp.sync 	-1;
	wmma.mma.sync.aligned.row.col.m32n8k16.f32.f32 {%f18730, %f18731, %f18732, %f18733, %f18734, %f18735, %f18736, %f18737}, {%r2, %r2, %r2, %r2, %r2, %r2, %r2, %r2}, {%r2, %r2, %r2, %r2, %r2, %r2, %r2, %r2}, {%f18722, %f18723, %f18724, %f18725, %f18726, %f18727, %f18728, %f18729};
	bar.warp.sync 	-1;
	wmma.mma.sync.aligned.row.col.m32n8k16.f32.f32 {%f18738, %f18739, %f18740, %f18741, %f18742, %f18743, %f18744, %f18745}, {%r2, %r2, %r2, %r2, %r2, %r2, %r2, %r2}, {%r2, %r2, %r2, %r2, %r2, %r2, %r2, %r2}, {%f18730, %f18731, %f18732, %f18733, %f18734, %f18735, %f18736, %f18737};
	bar.warp.sync 	-1;
	wmma.mma.sync.aligned.row.col.m32n8k16.f32.f32 {%f18746, %f18747, %f18748, %f18749, %f18750, %f18751, %f18752, %f18753}, {%r2, %r2, %r2, %r2, %r2, %r2, %r2, %r2}, {%r2, %r2, %r2, %r2, %r2, %r2, %r2, %r2}, {%f18738, %f18739, %f18740, %f18741, %f18742, %f18743, %f18744, %f18745};
	bar.warp.sync 	-1;
	wmma.mma.sync.aligned.row.col.m32n8k16.f32.f32 {%f18754, %f18755, %f18756, %f18757, %f18758, %f18759, %f18760, %f18761}, {%r2, %r2, %r2, %r2, %r2, %r2, %r2, %r2}, {%r2, %r2, %r2, %r2, %r2, %r2, %r2, %r2}, {%f18746, %f18747, %f18748, %f18749, %f18750, %f18751, %f18752, %f18753};
	bar.warp.sync 	-1;
	wmma.mma.sync.aligned.row.col.m32n8k16.f32.f32 {%f18762, %f18763, %f18764, %f18765, %f18766, %f18767, %f18768, %f18769}, {%r2, %r2, %r2, %r2, %r2, %r2, %r2, %r2}, {%r2, %r2, %r2, %r2, %r2, %r2, %r2, %r2}, {%f18754, %f18755, %f18756, %f18757, %f18758, %f18759, %f18760, %f18761};
	bar.warp.sync 	-1;
	wmma.mma.sync.aligned.row.col.m32n8k16.f32.f32 {%f18770, %f18771, %f18772, %f18773, %f18774, %f18775, %f18776, %f18777}, {%r2, %r2, %r2, %r2, %r2, %r2, %r2, %r2}, {%r2, %r2, %r2, %r2, %r2, %r2, %r2, %r2}, {%f18762, %f18763, %f18764, %f18765, %f18766, %f18767, %f18768, %f18769};
	bar.warp.sync 	-1;
	wmma.mma.sync.aligned.row.col.m32n8k16.f32.f32 {%f18778, %f18779, %f18780, %f18781, %f18782, %f18783, %f18784, %f18785}, {%r2, %r2, %r2, %r2, %r2, %r2, %r2, %r2}, {%r2, %r2, %r2, %r2, %r2, %r2, %r2, %r2}, {%f18770, %f18771, %f18772, %f18773, %f18774, %f18775, %f18776, %f18777};
	bar.warp.sync 	-1;
	wmma.mma.sync.aligned.row.col.m32n8k16.f32.f32 {%f18786, %f18787, %f18788, %f18789, %f18790, %f18791, %f18792, %f18793}, {%r2, %r2, %r2, %r2, %r2, %r2, %r2, %r2}, {%r2, %r2, %r2, %r2, %r2, %r2, %r2, %r2}, {%f18778, %f18779, %f18780, %f18781, %f18782, %f18783, %f18784, %f18785};
	bar.warp.sync 	-1;
	wmma.mma.sync.aligned.row.col.m32n8k16.f32.f32 {%f18794, %f18795, %f18796, %f18797, %f18798, %f18799, %f18800, %f18801}, {%r2, %r2, %r2, %r2, %r2, %r2, %r2, %r2}, {%r2, %r2, %r2, %r2, %r2, %r2, %r2, %r2}, {%f18786, %f18787, %f18788, %f18789, %f18790, %f18791, %f18792, %f18793};
	bar.warp.sync 	-1;
	wmma.mma.sync.aligned.row.col.m32n8k16.f32.f32 {%f18802, %f18803, %f18804, %f18805, %f18806, %f18807, %f18808, %f18809}, {%r2, %r2, %r2, %r2, %r2, %r2, %r2, %r2}, {%r2, %r2, %r2, %r2, %r2, %r2, %r2, %r2}, {%f18794, %f18795, %f18796, %f18797, %f18798, %f18799, %f18800, %f18801};
	bar.warp.sync 	-1;
	wmma.mma.sync.aligned.row.col.m32n8k16.f32.f32 {%f18810, %f18811, %f18812, %f18813, %f18814, %f18815, %f18816, %f18817}, {%r2, %r2, %r2, %r2, %r2, %r2, %r2, %r2}, {%r2, %r2, %r2, %r2, %r2, %r2, %r2, %r2}, {%f18802, %f18803, %f18804, %f18805, %f18806, %f18807, %f18808, %f18809};
	bar.warp.sync 	-1;
	wmma.mma.sync.aligned.row.col.m32n8k16.f32.f32 {%f18818, %f18819, %f18820, %f18821, %f18822, %f18823, %f18824, %f18825}, {%r2, %r2, %r2, %r2, %r2, %r2, %r2, %r2}, {%r2, %r2, %r2, %r2, %r2, %r2, %r2, %r2}, {%f18810, %f18811, %f18812, %f18813, %f18814, %f18815, %f18816, %f18817};
	bar.warp.sync 	-1;
	wmma.mma.sync.aligned.row.col.m32n8k16.f32.f32 {%f18826, %f18827, %f18828, %f18829, %f18830, %f18831, %f18832, %f18833}, {%r2, %r2, %r2, %r2, %r2, %r2, %r2, %r2}, {%r2, %r2, %r2, %r2, %r2, %r2, %r2, %r2}, {%f18818, %f18819, %f18820, %f18821, %f18822, %f18823, %f18824, %f18825};
	bar.warp.sync 	-1;
	wmma.mma.sync.aligned.row.col.m32n8k16.f32.f32 {%f18834, %f18835, %f18836, %f18837, %f18838, %f18839, %f18840, %f18841}, {%r2, %r2, %r2, %r2, %r2, %r2, %r2, %r2}, {%r2, %r2, %r2, %r2, %r2, %r2, %r2, %r2}, {%f18826, %f18827, %f18828, %f18829, %f18830, %f18831, %f18832, %f18833};
	bar.warp.sync 	-1;
	wmma.mma.sync.aligned.row.col.m32n8k16.f32.f32 {%f18842, %f18843, %f18844, %f18845, %f18846, %f18847, %f18848, %f18849}, {%r2, %r2, %r2, %r2, %r2, %r2, %r2, %r2}, {%r2, %r2, %r2, %r2, %r2, %r2, %r2, %r2}, {%f18834, %f18835, %f18836, %f18837, %f18838, %f18839, %f18840, %f18841};
	bar.warp.sync 	-1;
	wmma.mma.sync.aligned.row.col.m32n8k16.f32.f32 {%f18850, %f18851, %f18852, %f18853, %f18854, %f18855, %f18856, %f18857}, {%r2, %r2, %r2, %r2, %r2, %r2, %r2, %r2}, {%r2, %r2, %r2, %r2, %r2, %r2, %r2, %r2}, {%f18842, %f18843, %f18844, %f18845, %f18846, %f18847, %f18848, %f18849};
	bar.warp.sync 	-1;
	wmma.mma.sync.aligned.row.col.m32n8k16.f32.f32 {%f18858, %f18859, %f18860, %f18861, %f18862, %f18863, %f18864, %f18865}, {%r2, %r2, %r2, %r2, %r2, %r2, %r2, %r2}, {%r2, %r2, %r2, %r2, %r2, %r2, %r2, %r2}, {%f18850, %f18851, %f18852, %f18853, %f18854, %f18855, %f18856, %f18857};
	bar.warp.sync 	-1;
	wmma.mma.sync.aligned.row.col.m32n8k16.f32.f32 {%f18866, %f18867, %f18868, %f18869, %f18870, %f18871, %f18872, %f18873}, {%r2, %r2, %r2, %r2, %r2, %r2, %r2, %r2}, {%r2, %r2, %r2, %r2, %r2, %r2, %r2, %r2}, {%f18858, %f18859, %f18860, %f18861, %f18862, %f18863, %f18864, %f18865};
	bar.warp.sync 	-1;
	wmma.mma.sync.aligned.row.col.m32n8k16.f32.f32 {%f18874, %f18875, %f18876, %f18877, %f18878, %f18879, %f18880, %f18881}, {%r2, %r2, %r2, %r2, %r2, %r2, %r2, %r2}, {%r2, %r2, %r2, %r2, %r2, %r2, %r2, %r2}, {%f18866, %f18867, %f18868, %f18869, %f18870, %f18871, %f18872, %f18873};
	bar.warp.sync 	-1;
	wmma.mma.sync.aligned.row.col.m32n8k16.f32.f32 {%f18882, %f18883, %f18884, %f18885, %f18886, %f18887, %f18888, %f18889}, {%r2, %r2, %r2, %r2, %r2, %r2, %r2, %r2}, {%r2, %r2, %r2, %r2, %r2, %r2, %r2, %r2}, {%f18874, %f18875, %f18876, %f18877, %f18878, %f18879, %f18880, %f18881};
	bar.warp.sync 	-1;
	wmma.mma.sync.aligned.row.col.m32n8k16.f32.f32 {%f18890, %f18891, %f18892, %f18893, %f18894, %f18895, %f18896, %f18897}, {%r2, %r2, %r2, %r2, %r2, %r2, %r2, %r2}, {%r2, %r2, %r2, %r2, %r2, %r2, %r2, %r2}, {%f18882, %f18883, %f18884, %f18885, %f18886, %f18887, %f18888, %f18889};
	bar.warp.sync 	-1;
	wmma.mma.sync.aligned.row.col.m32n8k16.f32.f32 {%f18898, %f18899, %f18900, %f18901, %f18902, %f18903, %f18904, %f18905}, {%r2, %r2, %r2, %r2, %r2, %r2, %r2, %r2}, {%r2, %r2, %r2, %r2, %r2, %r2, %r2, %r2}, {%f18890, %f18891, %f18892, %f18893, %f18894, %f18895, %f18896, %f18897};
	bar.warp.sync 	-1;
	wmma.mma.sync.aligned.row.col.m32n8k16.f32.f32 {%f18906, %f18907, %f18908, %f18909, %f18910, %f18911, %f18912, %f18913}, {%r2, %r2, %r2, %r2, %r2, %r2, %r2, %r2}, {%r2, %r2, %r2, %r2, %r2, %r2, %r2, %r2}, {%f18898, %f18899, %f18900, %f18901, %f18902, %f18903, %f18904, %f18905};
	bar.warp.sync 	-1;
	wmma.mma.sync.aligned.row.col.m32n8k16.f32.f32 {%f18914, %f18915, %f18916, %f18917, %f18918, %f18919, %f18920, %f18921}, {%r2, %r2, %r2, %r2, %r2, %r2, %r2, %r2}, {%r2, %r2, %r2, %r2, %r2, %r2, %r2, %r2}, {%f18906, %f18907, %f18908, %f18909, %f18910, %f18911, %f18912, %f18913};
	bar.warp.sync 	-1;
	wmma.mma.sync.aligned.row.col.m32n8k16.f32.f32 {%f18922, %f18923, %f18924, %f18925, %f18926, %f18927, %f18928, %f18929}, {%r2, %r2, %r2, %r2, %r2, %r2, %r2, %r2}, {%r2, %r2, %r2, %r2, %r2, %r2, %r2, %r2}, {%f18914, %f18915, %f18916, %f18917, %f18918, %f18919, %f18920, %f18921};
	bar.warp.sync 	-1;
	wmma.mma.sync.aligned.row.col.m32n8k16.f32.f32 {%f18930, %f18931, %f18932, %f18933, %f18934, %f18935, %f18936, %f18937}, {%r2, %r2, %r2, %r2, %r2, %r2, %r2, %r2}, {%r2, %r2, %r2, %r2, %r2, %r2, %r2, %r2}, {%f18922, %f18923, %f18924, %f18925, %f18926, %f18927, %f18928, %f18929};
	bar.warp.sync 	-1;
	wmma.mma.sync.aligned.row.col.m32n8k16.f32.f32 {%f18938, %f18939, %f18940, %f18941, %f18942, %f18943, %f18944, %f18945}, {%r2, %r2, %r2, %r2, %r2, %r2, %r2, %r2}, {%r2, %r2, %r2, %r2, %r2, %r2, %r2, %r2}, {%f18930, %f18931, %f18932, %f18933, %f18934, %f18935, %f18936, %f18937};
	bar.warp.sync 	-1;
	wmma.mma.sync.aligned.row.col.m32n8k16.f32.f32 {%f18946, %f18947, %f18948, %f18949, %f18950, %f18951, %f18952, %f18953}, {%r2, %r2, %r2, %r2, %r2, %r2, %r2, %r2}, {%r2, %r2, %r2, %r2, %r2, %r2, %r2, %r2}, {%f18938, %f18939, %f18940, %f18941, %f18942, %f18943, %f18944, %f18945};
	bar.warp.sync 	-1;
	wmma.mma.sync.aligned.row.col.m32n8k16.f32.f32 {%f18954, %f18955, %f18956, %f18957, %f18958, %f18959, %f18960, %f18961}, {%r2, %r2, %r2, %r2, %r2, %r2, %r2, %r2}, {%r2, %r2, %r2, %r2, %r2, %r2, %r2, %r2}, {%f18946, %f18947, %f18948, %f18949, %f18950, %f18951, %f18952, %f18953};
	bar.warp.sync 	-1;
	wmma.mma.sync.aligned.row.col.m32n8k16.f32.f32 {%f18962, %f18963, %f18964, %f18965, %f18966, %f18967, %f18968, %f18969}, {%r2, %r2, %r2, %r2, %r2, %r2, %r2, %r2}, {%r2, %r2, %r2, %r2, %r2, %r2, %r2, %r2}, {%f18954, %f18955, %f18956, %f18957, %f18958, %f18959, %f18960, %f18961};
	bar.warp.sync 	-1;
	wmma.mma.sync.aligned.row.col.m32n8k16.f32.f32 {%f18970, %f18971, %f18972, %f18973, %f18974, %f18975, %f18976, %f18977}, {%r2, %r2, %r2, %r2, %r2, %r2, %r2, %r2}, {%r2, %r2, %r2, %r2, %r2, %r2, %r2, %r2}, {%f18962, %f18963, %f18964, %f18965, %f18966, %f18967, %f18968, %f18969};
	bar.warp.sync 	-1;
	wmma.mma.sync.aligned.row.col.m32n8k16.f32.f32 {%f18978, %f18979, %f18980, %f18981, %f18982, %f18983, %f18984, %f18985}, {%r2, %r2, %r2, %r2, %r2, %r2, %r2, %r2}, {%r2, %r2, %r2, %r2, %r2, %r2, %r2, %r2}, {%f18970, %f18971, %f18972, %f18973, %f18974, %f18975, %f18976, %f18977};
	bar.warp.sync 	-1;
	wmma.mma.sync.aligned.row.col.m32n8k16.f32.f32 {%f18986, %f18987, %f18988, %f18989, %f18990, %f18991, %f18992, %f18993}, {%r2, %r2, %r2, %r2, %r2, %r2, %r2, %r2}, {%r2, %r2, %r2, %r2, %r2, %r2, %r2, %r2}, {%f18978, %f18979, %f18980, %f18981, %f18982, %f18983, %f18984, %f18985};
	bar.warp.sync 	-1;
	wmma.mma.sync.aligned.row.col.m32n8k16.f32.f32 {%f18994, %f18995, %f18996, %f18997, %f18998, %f18999, %f19000, %f19001}, {%r2, %r2, %r2, %r2, %r2, %r2, %r2, %r2}, {%r2, %r2, %r2, %r2, %r2, %r2, %r2, %r2}, {%f18986, %f18987, %f18988, %f18989, %f18990, %f18991, %f18992, %f18993};
	bar.warp.sync 	-1;
	wmma.mma.sync.aligned.row.col.m32n8k16.f32.f32 {%f19002, %f19003, %f19004, %f19005, %f19006, %f19007, %f19008, %f19009}, {%r2, %r2, %r2, %r2, %r2, %r2, %r2, %r2}, {%r2, %r2, %r2, %r2, %r2, %r2, %r2, %r2}, {%f18994, %f18995, %f18996, %f18997, %f18998, %f18999, %f19000, %f19001};
	bar.warp.sync 	-1;
	wmma.mma.sync.aligned.row.col.m32n8k16.f32.f32 {%f19010, %f19011, %f19012, %f19013, %f19014, %f19015, %f19016, %f19017}, {%r2, %r2, %r2, %r2, %r2, %r2, %r2, %r2}, {%r2, %r2, %r2, %r2, %r2, %r2, %r2, %r2}, {%f19002, %f19003, %f19004, %f19005, %f19006, %f19007, %f19008, %f19009};
	bar.warp.sync 	-1;
	wmma.mma.sync.aligned.row.col.m32n8k16.f32.f32 {%f19018, %f19019, %f19020, %f19021, %f19022, %f19023, %f19024, %f19025}, {%r2, %r2, %r2, %r2, %r2, %r2, %r2, %r2}, {%r2, %r2, %r2, %r2, %r2, %r2, %r2, %r2}, {%f19010, %f19011, %f19012, %f19013, %f19014, %f19015, %f19016, %f19017};
	bar.warp.sync 	-1;
	wmma.mma.sync.aligned.row.col.m32n8k16.f32.f32 {%f19026, %f19027, %f19028, %f19029, %f19030, %f19031, %f19032, %f19033}, {%r2, %r2, %r2, %r2, %r2, %r2, %r2, %r2}, {%r2, %r2, %r2, %r2, %r2, %r2, %r2, %r2}, {%f19018, %f19019, %f19020, %f19021, %f19022, %f19023, %f19024, %f19025};
	bar.warp.sync 	-1;
	wmma.mma.sync.aligned.row.col.m32n8k16.f32.f32 {%f19034, %f19035, %f19036, %f19037, %f19038, %f19039, %f19040, %f19041}, {%r2, %r2, %r2, %r2, %r2, %r2, %r2, %r2}, {%r2, %r2, %r2, %r2, %r2, %r2, %r2, %r2}, {%f19026, %f19027, %f19028, %f19029, %f19030, %f19031, %f19032, %f19033};
	bar.warp.sync 	-1;
	wmma.mma.sync.aligned.row.col.m32n8k16.f32.f32 {%f19042, %f19043, %f19044, %f19045, %f19046, %f19047, %f19048, %f19049}, {%r2, %r2, %r2, %r2, %r2, %r2, %r2, %r2}, {%r2, %r2, %r2, %r2, %r2, %r2, %r2, %r2}, {%f19034, %f19035, %f19036, %f19037, %f19038, %f19039, %f19040, %f19041};
	bar.warp.sync 	-1;
	wmma.mma.sync.aligned.row.col.m32n8k16.f32.f32 {%f19050, %f19051, %f19052, %f19053, %f19054, %f19055, %f19056, %f19057}, {%r2, %r2, %r2, %r2, %r2, %r2, %r2, %r2}, {%r2, %r2, %r2, %r2, %r2, %r2, %r2, %r2}, {%f19042, %f19043, %f19044, %f19045, %f19046, %f19047, %f19048, %f19049};
	bar.warp.sync 	-1;
	wmma.mma.sync.aligned.row.col.m32n8k16.f32.f32 {%f19058, %f19059, %f19060, %f19061, %f19062, %f19063, %f19064, %f19065}, {%r2, %r2, %r2, %r2, %r2, %r2, %r2, %r2}, {%r2, %r2, %r2, %r2, %r2, %r2, %r2, %r2}, {%f19050, %f19051, %f19052, %f19053, %f19054, %f19055, %f19056, %f19057};
	bar.warp.sync 	-1;
	wmma.mma.sync.aligned.row.col.m32n8k16.f32.f32 {%f19066, %f19067, %f19068, %f19069, %f19070, %f19071, %f19072, %f19073}, {%r2, %r2, %r2, %r2, %r2, %r2, %r2, %r2}, {%r2, %r2, %r2, %r2, %r2, %r2, %r2, %r2}, {%f19058, %f19059, %f19060, %f19061, %f19062, %f19063, %f19064, %f19065};
	bar.warp.sync 	-1;
	wmma.mma.sync.aligned.row.col.m32n8k16.f32.f32 {%f19074, %f19075, %f19076, %f19077, %f19078, %f19079, %f19080, %f19081}, {%r2, %r2, %r2, %r2, %r2, %r2, %r2, %r2}, {%r2, %r2, %r2, %r2, %r2, %r2, %r2, %r2}, {%f19066, %f19067, %f19068, %f19069, %f19070, %f19071, %f19072, %f19073};
	bar.warp.sync 	-1;
	wmma.mma.sync.aligned.row.col.m32n8k16.f32.f32 {%f19082, %f19083, %f19084, %f19085, %f19086, %f19087, %f19088, %f19089}, {%r2, %r2, %r2, %r2, %r2, %r2, %r2, %r2}, {%r2, %r2, %r2, %r2, %r2, %r2, %r2, %r2}, {%f19074, %f19075, %f19076, %f19077, %f19078, %f19079, %f19080, %f19081};
	bar.warp.sync 	-1;
	wmma.mma.sync.aligned.row.col.m32n8k16.f32.f32 {%f19090, %f19091, %f19092, %f19093, %f19094, %f19095, %f19096, %f19097}, {%r2, %r2, %r2, %r2, %r2, %r2, %r2, %r2}, {%r2, %r2, %r2, %r2, %r2, %r2, %r2, %r2}, {%f19082, %f19083, %f19084, %f19085, %f19086, %f19087, %f19088, %f19089};
	bar.warp.sync 	-1;
	wmma.mma.sync.aligned.row.col.m32n8k16.f32.f32 {%f19098, %f19099, %f19100, %f19101, %f19102, %f19103, %f19104, %f19105}, {%r2, %r2, %r2, %r2, %r2, %r2, %r2, %r2}, {%r2, %r2, %r2, %r2, %r2, %r2, %r2, %r2}, {%f19090, %f19091, %f19092, %f19093, %f19094, %f19095, %f19096, %f19097};
	bar.warp.sync 	-1;
	wmma.mma.sync.aligned.row.col.m32n8k16.f32.f32 {%f19106, %f19107, %f19108, %f19109, %f19110, %f19111, %f19112, %f19113}, {%r2, %r2, %r2, %r2, %r2, %r2, %r2, %r2}, {%r2, %r2, %r2, %r2, %r2, %r2, %r2, %r2}, {%f19098, %f19099, %f19100, %f19101, %f19102, %f19103, %f19104, %f19105};
	bar.warp.sync 	-1;
	wmma.mma.sync.aligned.row.col.m32n8k16.f32.f32 {%f19114, %f19115, %f19116, %f19117, %f19118, %f19119, %f19120, %f19121}, {%r2, %r2, %r2, %r2, %r2, %r2, %r2, %r2}, {%r2, %r2, %r2, %r2, %r2, %r2, %r2, %r2}, {%f19106, %f19107, %f19108, %f19109, %f19110, %f19111, %f19112, %f19113};
	bar.warp.sync 	-1;
	wmma.mma.sync.aligned.row.col.m32n8k16.f32.f32 {%f19122, %f19123, %f19124, %f19125, %f19126, %f19127, %f19128, %f19129}, {%r2, %r2, %r2, %r2, %r2, %r2, %r2, %r2}, {%r2, %r2, %r2, %r2, %r2, %r2, %r2, %r2}, {%f19114, %f19115, %f19116, %f19117, %f19118, %f19119, %f19120, %f19121};
	bar.warp.sync 	-1;
	wmma.mma.sync.aligned.row.col.m32n8k16.f32.f32 {%f19130, %f19131, %f19132, %f19133, %f19134, %f19135, %f19136, %f19137}, {%r2, %r2, %r2, %r2, %r2, %r2, %r2, %r2}, {%r2, %r2, %r2, %r2, %r2, %r2, %r2, %r2}, {%f19122, %f19123, %f19124, %f19125, %f19126, %f19127, %f19128, %f19129};
	bar.warp.sync 	-1;
	wmma.mma.sync.aligned.row.col.m32n8k16.f32.f32 {%f19138, %f19139, %f19140, %f19141, %f19142, %f19143, %f19144, %f19145}, {%r2, %r2, %r2, %r2, %r2, %r2, %r2, %r2}, {%r2, %r2, %r2, %r2, %r2, %r2, %r2, %r2}, {%f19130, %f19131, %f19132, %f19133, %f19134, %f19135, %f19136, %f19137};
	bar.warp.sync 	-1;
	wmma.mma.sync.aligned.row.col.m32n8k16.f32.f32 {%f19146, %f19147, %f19148, %f19149, %f19150, %f19151, %f19152, %f19153}, {%r2, %r2, %r2, %r2, %r2, %r2, %r2, %r2}, {%r2, %r2, %r2, %r2, %r2, %r2, %r2, %r2}, {%f19138, %f19139, %f19140, %f19141, %f19142, %f19143, %f19144, %f19145};
	bar.warp.sync 	-1;
	wmma.mma.sync.aligned.row.col.m32n8k16.f32.f32 {%f19154, %f19155, %f19156, %f19157, %f19158, %f19159, %f19160, %f19161}, {%r2, %r2, %r2, %r2, %r2, %r2, %r2, %r2}, {%r2, %r2, %r2, %r2, %r2, %r2, %r2, %r2}, {%f19146, %f19147, %f19148, %f19149, %f19150, %f19151, %f19152, %f19153};
	bar.warp.sync 	-1;
	wmma.mma.sync.aligned.row.col.m32n8k16.f32.f32 {%f19162, %f19163, %f19164, %f19165, %f19166, %f19167, %f19168, %f19169}, {%r2, %r2, %r2, %r2, %r2, %r2, %r2, %r2}, {%r2, %r2, %r2, %r2, %r2, %r2, %r2, %r2}, {%f19154, %f19155, %f19156, %f19157, %f19158, %f19159, %f19160, %f19161};
	bar.warp.sync 	-1;
	wmma.mma.sync.aligned.row.col.m32n8k16.f32.f32 {%f19170, %f19171, %f19172, %f19173, %f19174, %f19175, %f19176, %f19177}, {%r2, %r2, %r2, %r2, %r2, %r2, %r2, %r2}, {%r2, %r2, %r2, %r2, %r2, %r2, %r2, %r2}, {%f19162, %f19163, %f19164, %f19165, %f19166, %f19167, %f19168, %f19169};
	bar.warp.sync 	-1;
	wmma.mma.sync.aligned.row.col.m32n8k16.f32.f32 {%f19178, %f19179, %f19180, %f19181, %f19182, %f19183, %f19184, %f19185}, {%r2, %r2, %r2, %r2, %r2, %r2, %r2, %r2}, {%r2, %r2, %r2, %r2, %r2, %r2, %r2, %r2}, {%f19170, %f19171, %f19172, %f19173, %f19174, %f19175, %f19176, %f19177};
	bar.warp.sync 	-1;
	wmma.mma.sync.aligned.row.col.m32n8k16.f32.f32 {%f19186, %f19187, %f19188, %f19189, %f19190, %f19191, %f19192, %f19193}, {%r2, %r2, %r2, %r2, %r2, %r2, %r2, %r2}, {%r2, %r2, %r2, %r2, %r2, %r2, %r2, %r2}, {%f19178, %f19179, %f19180, %f19181, %f19182, %f19183, %f19184, %f19185};
	bar.warp.sync 	-1;
	wmma.mma.sync.aligned.row.col.m32n8k16.f32.f32 {%f19194, %f19195, %f19196, %f19197, %f19198, %f19199, %f19200, %f19201}, {%r2, %r2, %r2, %r2, %r2, %r2, %r2, %r2}, {%r2, %r2, %r2, %r2, %r2, %r2, %r2, %r2}, {%f19186, %f19187, %f19188, %f19189, %f19190, %f19191, %f19192, %f19193};
	bar.warp.sync 	-1;
	wmma.mma.sync.aligned.row.col.m32n8k16.f32.f32 {%f19202, %f19203, %f19204, %f19205, %f19206, %f19207, %f19208, %f19209}, {%r2, %r2, %r2, %r2, %r2, %r2, %r2, %r2}, {%r2, %r2, %r2, %r2, %r2, %r2, %r2, %r2}, {%f19194, %f19195, %f19196, %f19197, %f19198, %f19199, %f19200, %f19201};
	bar.warp.sync 	-1;
	wmma.mma.sync.aligned.row.col.m32n8k16.f32.f32 {%f19210, %f19211, %f19212, %f19213, %f19214, %f19215, %f19216, %f19217}, {%r2, %r2, %r2, %r2, %r2, %r2, %r2, %r2}, {%r2, %r2, %r2, %r2, %r2, %r2, %r2, %r2}, {%f19202, %f19203, %f19204, %f19205, %f19206, %f19207, %f19208, %f19209};
	bar.warp.sync 	-1;
	wmma.mma.sync.aligned.row.col.m32n8k16.f32.f32 {%f19218, %f19219, %f19220, %f19221, %f19222, %f19223, %f19224, %f19225}, {%r2, %r2, %r2, %r2, %r2, %r2, %r2, %r2}, {%r2, %r2, %r2, %r2, %r2, %r2, %r2, %r2}, {%f19210, %f19211, %f19212, %f19213, %f19214, %f19215, %f19216, %f19217};
	bar.warp.sync 	-1;
	wmma.mma.sync.aligned.row.col.m32n8k16.f32.f32 {%f19226, %f19227, %f19228, %f19229, %f19230, %f19231, %f19232, %f19233}, {%r2, %r2, %r2, %r2, %r2, %r2, %r2, %r2}, {%r2, %r2, %r2, %r2, %r2, %r2, %r2, %r2}, {%f19218, %f19219, %f19220, %f19221, %f19222, %f19223, %f19224, %f19225};
	bar.warp.sync 	-1;
	wmma.mma.sync.aligned.row.col.m32n8k16.f32.f32 {%f19234, %f19235, %f19236, %f19237, %f19238, %f19239, %f19240, %f19241}, {%r2, %r2, %r2, %r2, %r2, %r2, %r2, %r2}, {%r2, %r2, %r2, %r2, %r2, %r2, %r2, %r2}, {%f19226, %f19227, %f19228, %f19229, %f19230, %f19231, %f19232, %f19233};
	bar.warp.sync 	-1;
	wmma.mma.sync.aligned.row.col.m32n8k16.f32.f32 {%f19242, %f19243, %f19244, %f19245, %f19246, %f19247, %f19248, %f19249}, {%r2, %r2, %r2, %r2, %r2, %r2, %r2, %r2}, {%r2, %r2, %r2, %r2, %r2, %r2, %r2, %r2}, {%f19234, %f19235, %f19236, %f19237, %f19238, %f19239, %f19240, %f19241};
	bar.warp.sync 	-1;
	wmma.mma.sync.aligned.row.col.m32n8k16.f32.f32 {%f19250, %f19251, %f19252, %f19253, %f19254, %f19255, %f19256, %f19257}, {%r2, %r2, %r2, %r2, %r2, %r2, %r2, %r2}, {%r2, %r2, %r2, %r2, %r2, %r2, %r2, %r2}, {%f19242, %f19243, %f19244, %f19245, %f19246, %f19247, %f19248, %f19249};
	bar.warp.sync 	-1;
	wmma.mma.sync.aligned.row.col.m32n8k16.f32.f32 {%f19258, %f19259, %f19260, %f19261, %f19262, %f19263, %f19264, %f19265}, {%r2, %r2, %r2, %r2, %r2, %r2, %r2, %r2}, {%r2, %r2, %r2, %r2, %r2, %r2, %r2, %r2}, {%f19250, %f19251, %f19252, %f19253, %f19254, %f19255, %f19256, %f19257};
	bar.warp.sync 	-1;
	wmma.mma.sync.aligned.row.col.m32n8k16.f32.f32 {%f19266, %f19267, %f19268, %f19269, %f19270, %f19271, %f19272, %f19273}, {%r2, %r2, %r2, %r2, %r2, %r2, %r2, %r2}, {%r2, %r2, %r2, %r2, %r2, %r2, %r2, %r2}, {%f19258, %f19259, %f19260, %f19261, %f19262, %f19263, %f19264, %f19265};
	bar.warp.sync 	-1;
	wmma.mma.sync.aligned.row.col.m32n8k16.f32.f32 {%f19274, %f19275, %f19276, %f19277, %f19278, %f19279, %f19280, %f19281}, {%r2, %r2, %r2, %r2, %r2, %r2, %r2, %r2}, {%r2, %r2, %r2, %r2, %r2, %r2, %r2, %r2}, {%f19266, %f19267, %f19268, %f19269, %f19270, %f19271, %f19272, %f19273};
	bar.warp.sync 	-1;
	wmma.mma.sync.aligned.row.col.m32n8k16.f32.f32 {%f19282, %f19283, %f19284, %f19285, %f19286, %f19287, %f19288, %f19289}, {%r2, %r2, %r2, %r2, %r2, %r2, %r2, %r2}, {%r2, %r2, %r2, %r2, %r2, %r2, %r2, %r2}, {%f19274, %f19275, %f19276, %f19277, %f19278, %f19279, %f19280, %f19281};
	bar.warp.sync 	-1;
	wmma.mma.sync.aligned.row.col.m32n8k16.f32.f32 {%f19290, %f19291, %f19292, %f19293, %f19294, %f19295, %f19296, %f19297}, {%r2, %r2, %r2, %r2, %r2, %r2, %r2, %r2}, {%r2, %r2, %r2, %r2, %r2, %r2, %r2, %r2}, {%f19282, %f19283, %f19284, %f19285, %f19286, %f19287, %f19288, %f19289};
	bar.warp.sync 	-1;
	wmma.mma.sync.aligned.row.col.m32n8k16.f32.f32 {%f19298, %f19299, %f19300, %f19301, %f19302, %f19303, %f19304, %f19305}, {%r2, %r2, %r2, %r2, %r2, %r2, %r2, %r2}, {%r2, %r2, %r2, %r2, %r2, %r2, %r2, %r2}, {%f19290, %f19291, %f19292, %f19293, %f19294, %f19295, %f19296, %f19297};
	bar.warp.sync 	-1;
	wmma.mma.sync.aligned.row.col.m32n8k16.f32.f32 {%f19306, %f19307, %f19308, %f19309, %f19310, %f19311, %f19312, %f19313}, {%r2, %r2, %r2, %r2, %r2, %r2, %r2, %r2}, {%r2, %r2, %r2, %r2, %r2, %r2, %r2, %r2}, {%f19298, %f19299, %f19300, %f19301, %f19302, %f19303, %f19304, %f19305};
	bar.warp.sync 	-1;
	wmma.mma.sync.aligned.row.col.m32n8k16.f32.f32 {%f19314, %f19315, %f19316, %f19317, %f19318, %f19319, %f19320, %f19321}, {%r2, %r2, %r2, %r2, %r2, %r2, %r2, %r2}, {%r2, %r2, %r2, %r2, %r2, %r2, %r2, %r2}, {%f19306, %f19307, %f19308, %f19309, %f19310, %f19311, %f19312, %f19313};
	bar.warp.sync 	-1;
	wmma.mma.sync.aligned.row.col.m32n8k16.f32.f32 {%f19322, %f19323, %f19324, %f19325, %f19326, %f19327, %f19328, %f19329}, {%r2, %r2, %r2, %r2, %r2, %r2, %r2, %r2}, {%r2, %r2, %r2, %r2, %r2, %r2, %r2, %r2}, {%f19314, %f19315, %f19316, %f19317, %f19318, %f19319, %f19320, %f19321};
	bar.warp.sync 	-1;
	wmma.mma.sync.aligned.row.col.m32n8k16.f32.f32 {%f19330, %f19331, %f19332, %f19333, %f19334, %f19335, %f19336, %f19337}, {%r2, %r2, %r2, %r2, %r2, %r2, %r2, %r2}, {%r2, %r2, %r2, %r2, %r2, %r2, %r2, %r2}, {%f19322, %f19323, %f19324, %f19325, %f19326, %f19327, %f19328, %f19329};
	bar.warp.sync 	-1;
	wmma.mma.sync.aligned.row.col.m32n8k16.f32.f32 {%f19338, %f19339, %f19340, %f19341, %f19342, %f19343, %f19344, %f19345}, {%r2, %r2, %r2, %r2, %r2, %r2, %r2, %r2}, {%r2, %r2, %r2, %r2, %r2, %r2, %r2, %r2}, {%f19330, %f19331, %f19332, %f19333, %f19334, %f19335, %f19336, %f19337};
	bar.warp.sync 	-1;
	wmma.mma.sync.aligned.row.col.m32n8k16.f32.f32 {%f19346, %f19347, %f19348, %f19349, %f19350, %f19351, %f19352, %f19353}, {%r2, %r2, %r2, %r2, %r2, %r2, %r2, %r2}, {%r2, %r2, %r2, %r2, %r2, %r2, %r2, %r2}, {%f19338, %f19339, %f19340, %f19341, %f19342, %f19343, %f19344, %f19345};
	bar.warp.sync 	-1;
	wmma.mma.sync.aligned.row.col.m32n8k16.f32.f32 {%f19354, %f19355, %f19356, %f19357, %f19358, %f19359, %f19360, %f19361}, {%r2, %r2, %r2, %r2, %r2, %r2, %r2, %r2}, {%r2, %r2, %r2, %r2, %r2, %r2, %r2, %r2}, {%f19346, %f19347, %f19348, %f19349, %f19350, %f19351, %f19352, %f19353};
	bar.warp.sync 	-1;
	wmma.mma.sync.aligned.row.col.m32n8k16.f32.f32 {%f19362, %f19363, %f19364, %f19365, %f19366, %f19367, %f19368, %f19369}, {%r2, %r2, %r2, %r2, %r2, %r2, %r2, %r2}, {%r2, %r2, %r2, %r2, %r2, %r2, %r2, %r2}, {%f19354, %f19355, %f19356, %f19357, %f19358, %f19359, %f19360, %f19361};
	bar.warp.sync 	-1;
	wmma.mma.sync.aligned.row.col.m32n8k16.f32.f32 {%f19370, %f19371, %f19372, %f19373, %f19374, %f19375, %f19376, %f19377}, {%r2, %r2, %r2, %r2, %r2, %r2, %r2, %r2}, {%r2, %r2, %r2, %r2, %r2, %r2, %r2, %r2}, {%f19362, %f19363, %f19364, %f19365, %f19366, %f19367, %f19368, %f19369};
	bar.warp.sync 	-1;
	wmma.mma.sync.aligned.row.col.m32n8k16.f32.f32 {%f19378, %f19379, %f19380, %f19381, %f19382, %f19383, %f19384, %f19385}, {%r2, %r2, %r2, %r2, %r2, %r2, %r2, %r2}, {%r2, %r2, %r2, %r2, %r2, %r2, %r2, %r2}, {%f19370, %f19371, %f19372, %f19373, %f19374, %f19375, %f19376, %f19377};
	bar.warp.sync 	-1;
	wmma.mma.sync.aligned.row.col.m32n8k16.f32.f32 {%f19386, %f19387, %f19388, %f19389, %f19390, %f19391, %f19392, %f19393}, {%r2, %r2, %r2, %r2, %r2, %r2, %r2, %r2}, {%r2, %r2, %r2, %r2, %r2, %r2, %r2, %r2}, {%f19378, %f19379, %f19380, %f19381, %f19382, %f19383, %f19384, %f19385};
	bar.warp.sync 	-1;
	wmma.mma.sync.aligned.row.col.m32n8k16.f32.f32 {%f19394, %f19395, %f19396, %f19397, %f19398, %f19399, %f19400, %f19401}, {%r2, %r2, %r2, %r2, %r2, %r2, %r2, %r2}, {%r2, %r2, %r2, %r2, %r2, %r2, %r2, %r2}, {%f19386, %f19387, %f19388, %f19389, %f19390, %f19391, %f19392, %f19393};
	bar.warp.sync 	-1;
	wmma.mma.sync.aligned.row.col.m32n8k16.f32.f32 {%f19402, %f19403, %f19404, %f19405, %f19406, %f19407, %f19408, %f19409}, {%r2, %r2, %r2, %r2, %r2, %r2, %r2, %r2}, {%r2, %r2, %r2, %r2, %r2, %r2, %r2, %r2}, {%f19394, %f19395, %f19396, %f19397, %f19398, %f19399, %f19400, %f19401};
	bar.warp.sync 	-1;
	wmma.mma.sync.aligned.row.col.m32n8k16.f32.f32 {%f19410, %f19411, %f19412, %f19413, %f19414, %f19415, %f19416, %f19417}, {%r2, %r2, %r2, %r2, %r2, %r2, %r2, %r2}, {%r2, %r2, %r2, %r2, %r2, %r2, %r2, %r2}, {%f19402, %f19403, %f19404, %f19405, %f19406, %f19407, %f19408, %f19409};
	bar.warp.sync 	-1;
	wmma.mma.sync.aligned.row.col.m32n8k16.f32.f32 {%f19418, %f19419, %f19420, %f19421, %f19422, %f19423, %f19424, %f19425}, {%r2, %r2, %r2, %r2, %r2, %r2, %r2, %r2}, {%r2, %r2, %r2, %r2, %r2, %r2, %r2, %r2}, {%f19410, %f19411, %f19412, %f19413, %f19414, %f19415, %f19416, %f19417};
	bar.warp.sync 	-1;
	wmma.mma.sync.aligned.row.col.m32n8k16.f32.f32 {%f19426, %f19427, %f19428, %f19429, %f19430, %f19431, %f19432, %f19433}, {%r2, %r2, %r2, %r2, %r2, %r2, %r2, %r2}, {%r2, %r2, %r2, %r2, %r2, %r2, %r2, %r2}, {%f19418, %f19419, %f19420, %f19421, %f19422, %f19423, %f19424, %f19425};
	bar.warp.sync 	-1;
	wmma.mma.sync.aligned.row.col.m32n8k16.f32.f32 {%f19434, %f19435, %f19436, %f19437, %f19438, %f19439, %f19440, %f19441}, {%r2, %r2, %r2, %r2, %r2, %r2, %r2, %r2}, {%r2, %r2, %r2, %r2, %r2, %r2, %r2, %r2}, {%f19426, %f19427, %f19428, %f19429, %f19430, %f19431, %f19432, %f19433};
	bar.warp.sync 	-1;
	wmma.mma.sync.aligned.row.col.m32n8k16.f32.f32 {%f19442, %f19443, %f19444, %f19445, %f19446, %f19447, %f19448, %f19449}, {%r2, %r2, %r2, %r2, %r2, %r2, %r2, %r2}, {%r2, %r2, %r2, %r2, %r2, %r2, %r2, %r2}, {%f19434, %f19435, %f19436, %f19437, %f19438, %f19439, %f19440, %f19441};
	bar.warp.sync 	-1;
	wmma.mma.sync.aligned.row.col.m32n8k16.f32.f32 {%f19450, %f19451, %f19452, %f19453, %f19454, %f19455, %f19456, %f19457}, {%r2, %r2, %r2, %r2, %r2, %r2, %r2, %r2}, {%r2, %r2, %r2, %r2, %r2, %r2, %r2, %r2}, {%f19442, %f19443, %f19444, %f19445, %f19446, %f19447, %f19448, %f19449};
	bar.warp.sync 	-1;
	wmma.mma.sync.aligned.row.col.m32n8k16.f32.f32 {%f19458, %f19459, %f19460, %f19461, %f19462, %f19463, %f19464, %f19465}, {%r2, %r2, %r2, %r2, %r2, %r2, %r2, %r2}, {%r2, %r2, %r2, %r2, %r2, %r2, %r2, %r2}, {%f19450, %f19451, %f19452, %f19453, %f19454, %f19455, %f19456, %f19457};
	bar.warp.sync 	-1;
	wmma.mma.sync.aligned.row.col.m32n8k16.f32.f32 {%f19466, %f19467, %f19468, %f19469, %f19470, %f19471, %f19472, %f19473}, {%r2, %r2, %r2, %r2, %r2, %r2, %r2, %r2}, {%r2, %r2, %r2, %r2, %r2, %r2, %r2, %r2}, {%f19458, %f19459, %f19460, %f19461, %f19462, %f19463, %f19464, %f19465};
	bar.warp.sync 	-1;
	wmma.mma.sync.aligned.row.col.m32n8k16.f32.f32 {%f19474, %f19475, %f19476, %f19477, %f19478, %f19479, %f19480, %f19481}, {%r2, %r2, %r2, %r2, %r2, %r2, %r2, %r2}, {%r2, %r2, %r2, %r2, %r2, %r2, %r2, %r2}, {%f19466, %f19467, %f19468, %f19469, %f19470, %f19471, %f19472, %f19473};
	bar.warp.sync 	-1;
	wmma.mma.sync.aligned.row.col.m32n8k16.f32.f32 {%f19482, %f19483, %f19484, %f19485, %f19486, %f19487, %f19488, %f19489}, {%r2, %r2, %r2, %r2, %r2, %r2, %r2, %r2}, {%r2, %r2, %r2, %r2, %r2, %r2, %r2, %r2}, {%f19474, %f19475, %f19476, %f19477, %f19478, %f19479, %f19480, %f19481};
	bar.warp.sync 	-1;
	wmma.mma.sync.aligned.row.col.m32n8k16.f32.f32 {%f19490, %f19491, %f19492, %f19493, %f19494, %f19495, %f19496, %f19497}, {%r2, %r2, %r2, %r2, %r2, %r2, %r2, %r2}, {%r2, %r2, %r2, %r2, %r2, %r2, %r2, %r2}, {%f19482, %f19483, %f19484, %f19485, %f19486, %f19487, %f19488, %f19489};
	bar.warp.sync 	-1;
	wmma.mma.sync.aligned.row.col.m32n8k16.f32.f32 {%f19498, %f19499, %f19500, %f19501, %f19502, %f19503, %f19504, %f19505}, {%r2, %r2, %r2, %r2, %r2, %r2, %r2, %r2}, {%r2, %r2, %r2, %r2, %r2, %r2, %r2, %r2}, {%f19490, %f19491, %f19492, %f19493, %f19494, %f19495, %f19496, %f19497};
	bar.warp.sync 	-1;
	wmma.mma.sync.aligned.row.col.m32n8k16.f32.f32 {%f19506, %f19507, %f19508, %f19509, %f19510, %f19511, %f19512, %f19513}, {%r2, %r2, %r2, %r2, %r2, %r2, %r2, %r2}, {%r2, %r2, %r2, %r2, %r2, %r2, %r2, %r2}, {%f19498, %f19499, %f19500, %f19501, %f19502, %f19503, %f19504, %f19505};
	bar.warp.sync 	-1;
	wmma.mma.sync.aligned.row.col.m32n8k16.f32.f32 {%f19514, %f19515, %f19516, %f19517, %f19518, %f19519, %f19520, %f19521}, {%r2, %r2, %r2, %r2, %r2, %r2, %r2, %r2}, {%r2, %r2, %r2, %r2, %r2, %r2, %r2, %r2}, {%f19506, %f19507, %f19508, %f19509, %f19510, %f19511, %f19512, %f19513};
	bar.warp.sync 	-1;
	wmma.mma.sync.aligned.row.col.m32n8k16.f32.f32 {%f19522, %f19523, %f19524, %f19525, %f19526, %f19527, %f19528, %f19529}, {%r2, %r2, %r2, %r2, %r2, %r2, %r2, %r2}, {%r2, %r2, %r2, %r2, %r2, %r2, %r2, %r2}, {%f19514, %f19515, %f19516, %f19517, %f19518, %f19519, %f19520, %f19521};
	bar.warp.sync 	-1;
	wmma.mma.sync.aligned.row.col.m32n8k16.f32.f32 {%f19530, %f19531, %f19532, %f19533, %f19534, %f19535, %f19536, %f19537}, {%r2, %r2, %r2, %r2, %r2, %r2, %r2, %r2}, {%r2, %r2, %r2, %r2, %r2, %r2, %r2, %r2}, {%f19522, %f19523, %f19524, %f19525, %f19526, %f19527, %f19528, %f19529};
	bar.warp.sync 	-1;
	wmma.mma.sync.aligned.row.col.m32n8k16.f32.f32 {%f19538, %f19539, %f19540, %f19541, %f19542, %f19543, %f19544, %f19545}, {%r2, %r2, %r2, %r2, %r2, %r2, %r2, %r2}, {%r2, %r2, %r2, %r2, %r2, %r2, %r2, %r2}, {%f19530, %f19531, %f19532, %f19533, %f19534, %f19535, %f19536, %f19537};
	bar.warp.sync 	-1;
	wmma.mma.sync.aligned.row.col.m32n8k16.f32.f32 {%f19546, %f19547, %f19548, %f19549, %f19550, %f19551, %f19552, %f19553}, {%r2, %r2, %r2, %r2, %r2, %r2, %r2, %r2}, {%r2, %r2, %r2, %r2, %r2, %r2, %r2, %r2}, {%f19538, %f19539, %f19540, %f19541, %f19542, %f19543, %f19544, %f19545};
	bar.warp.sync 	-1;
	wmma.mma.sync.aligned.row.col.m32n8k16.f32.f32 {%f19554, %f19555, %f19556, %f19557, %f19558, %f19559, %f19560, %f19561}, {%r2, %r2, %r2, %r2, %r2, %r2, %r2, %r2}, {%r2, %r2, %r2, %r2, %r2, %r2, %r2, %r2}, {%f19546, %f19547, %f19548, %f19549, %f19550, %f19551, %f19552, %f19553};
	bar.warp.sync 	-1;
	wmma.mma.sync.aligned.row.col.m32n8k16.f32.f32 {%f19562, %f19563, %f19564, %f19565, %f19566, %f19567, %f19568, %f19569}, {%r2, %r2, %r2, %r2, %r2, %r2, %r2, %r2}, {%r2, %r2, %r2, %r2, %r2, %r2, %r2, %r2}, {%f19554, %f19555, %f19556, %f19557, %f19558, %f19559, %f19560, %f19561};
	bar.warp.sync 	-1;
	wmma.mma.sync.aligned.row.col.m32n8k16.f32.f32 {%f19570, %f19571, %f19572, %f19573, %f19574, %f19575, %f19576, %f19577}, {%r2, %r2, %r2, %r2, %r2, %r2, %r2, %r2}, {%r2, %r2, %r2, %r2, %r2, %r2, %r2, %r2}, {%f19562, %f19563, %f19564, %f19565, %f19566, %f19567, %f19568, %f19569};
	bar.warp.sync 	-1;
	wmma.mma.sync.aligned.row.col.m32n8k16.f32.f32 {%f19578, %f19579, %f19580, %f19581, %f19582, %f19583, %f19584, %f19585}, {%r2, %r2, %r2, %r2, %r2, %r2, %r2, %r2}, {%r2, %r2, %r2, %r2, %r2, %r2, %r2, %r2}, {%f19570, %f19571, %f19572, %f19573, %f19574, %f19575, %f19576, %f19577};
	bar.warp.sync 	-1;
	wmma.mma.sync.aligned.row.col.m32n8k16.f32.f32 {%f19586, %f19587, %f19588, %f19589, %f19590, %f19591, %f19592, %f19593}, {%r2, %r2, %r2, %r2, %r2, %r2, %r2, %r2}, {%r2, %r2, %r2, %r2, %r2, %r2, %r2, %r2}, {%f19578, %f19579, %f19580, %f19581, %f19582, %f19583, %f19584, %f19585};
	bar.warp.sync 	-1;
	wmma.mma.sync.aligned.row.col.m32n8k16.f32.f32 {%f19594, %f19595, %f19596, %f19597, %f19598, %f19599, %f19600, %f19601}, {%r2, %r2, %r2, %r2, %r2, %r2, %r2, %r2}, {%r2, %r2, %r2, %r2, %r2, %r2, %r2, %r2}, {%f19586, %f19587, %f19588, %f19589, %f19590, %f19591, %f19592, %f19593};
	bar.warp.sync 	-1;
	wmma.mma.sync.aligned.row.col.m32n8k16.f32.f32 {%f19602, %f19603, %f19604, %f19605, %f19606, %f19607, %f19608, %f19609}, {%r2, %r2, %r2, %r2, %r2, %r2, %r2, %r2}, {%r2, %r2, %r2, %r2, %r2, %r2, %r2, %r2}, {%f19594, %f19595, %f19596, %f19597, %f19598, %f19599, %f19600, %f19601};
	bar.warp.sync 	-1;
	wmma.mma.sync.aligned.row.col.m32n8k16.f32.f32 {%f19610, %f19611, %f19612, %f19613, %f19614, %f19615, %f19616, %f19617}, {%r2, %r2, %r2, %r2, %r2, %r2, %r2, %r2}, {%r2, %r2, %r2, %r2, %r2, %r2, %r2, %r2}, {%f19602, %f19603, %f19604, %f19605, %f19606, %f19607, %f19608, %f19609};
	bar.warp.sync 	-1;
	wmma.mma.sync.aligned.row.col.m32n8k16.f32.f32 {%f19618, %f19619, %f19620, %f19621, %f19622, %f19623, %f19624, %f19625}, {%r2, %r2, %r2, %r2, %r2, %r2, %r2, %r2}, {%r2, %r2, %r2, %r2, %r2, %r2, %r2, %r2}, {%f19610, %f19611, %f19612, %f19613, %f19614, %f19615, %f19616, %f19617};
	bar.warp.sync 	-1;
	wmma.mma.sync.aligned.row.col.m32n8k16.f32.f32 {%f19626, %f19627, %f19628, %f19629, %f19630, %f19631, %f19632, %f19633}, {%r2, %r2, %r2, %r2, %r2, %r2, %r2, %r2}, {%r2, %r2, %r2, %r2, %r2, %r2, %r2, %r2}, {%f19618, %f19619, %f19620, %f19621, %f19622, %f19623, %f19624, %f19625};
	bar.warp.sync 	-1;
	wmma.mma.sync.aligned.row.col.m32n8k16.f32.f32 {%f19634, %f19635, %f19636, %f19637, %f19638, %f19639, %f19640, %f19641}, {%r2, %r2, %r2, %r2, %r2, %r2, %r2, %r2}, {%r2, %r2, %r2, %r2, %r2, %r2, %r2, %r2}, {%f19626, %f19627, %f19628, %f19629, %f19630, %f19631, %f19632, %f19633};
	bar.warp.sync 	-1;
	wmma.mma.sync.aligned.row.col.m32n8k16.f32.f32 {%f19642, %f19643, %f19644, %f19645, %f19646, %f19647, %f19648, %f19649}, {%r2, %r2, %r2, %r2, %r2, %r2, %r2, %r2}, {%r2, %r2, %r2, %r2, %r2, %r2, %r2, %r2}, {%f19634, %f19635, %f19636, %f19637, %f19638, %f19639, %f19640, %f19641};
	bar.warp.sync 	-1;
	wmma.mma.sync.aligned.row.col.m32n8k16.f32.f32 {%f19650, %f19651, %f19652, %f19653, %f19654, %f19655, %f19656, %f19657}, {%r2, %r2, %r2, %r2, %r2, %r2, %r2, %r2}, {%r2, %r2, %r2, %r2, %r2, %r2, %r2, %r2}, {%f19642, %f19643, %f19644, %f19645, %f19646, %f19647, %f19648, %f19649};
	bar.warp.sync 	-1;
	wmma.mma.sync.aligned.row.col.m32n8k16.f32.f32 {%f19658, %f19659, %f19660, %f19661, %f19662, %f19663, %f19664, %f19665}, {%r2, %r2, %r2, %r2, %r2, %r2, %r2, %r2}, {%r2, %r2, %r2, %r2, %r2, %r2, %r2, %r2}, {%f19650, %f19651, %f19652, %f19653, %f19654, %f19655, %f19656, %f19657};
	bar.warp.sync 	-1;
	wmma.mma.sync.aligned.row.col.m32n8k16.f32.f32 {%f19666, %f19667, %f19668, %f19669, %f19670, %f19671, %f19672, %f19673}, {%r2, %r2, %r2, %r2, %r2, %r2, %r2, %r2}, {%r2, %r2, %r2, %r2, %r2, %r2, %r2, %r2}, {%f19658, %f19659, %f19660, %f19661, %f19662, %f19663, %f19664, %f19665};
	bar.warp.sync 	-1;
	wmma.mma.sync.aligned.row.col.m32n8k16.f32.f32 {%f19674, %f19675, %f19676, %f19677, %f19678, %f19679, %f19680, %f19681}, {%r2, %r2, %r2, %r2, %r2, %r2, %r2, %r2}, {%r2, %r2, %r2, %r2, %r2, %r2, %r2, %r2}, {%f19666, %f19667, %f19668, %f19669, %f19670, %f19671, %f19672, %f19673};
	bar.warp.sync 	-1;
	wmma.mma.sync.aligned.row.col.m32n8k16.f32.f32 {%f19682, %f19683, %f19684, %f19685, %f19686, %f19687, %f19688, %f19689}, {%r2, %r2, %r2, %r2, %r2, %r2, %r2, %r2}, {%r2, %r2, %r2, %r2, %r2, %r2, %r2, %r2}, {%f19674, %f19675, %f19676, %f19677, %f19678, %f19679, %f19680, %f19681};
	bar.warp.sync 	-1;
	wmma.mma.sync.aligned.row.col.m32n8k16.f32.f32 {%f19690, %f19691, %f19692, %f19693, %f19694, %f19695, %f19696, %f19697}, {%r2, %r2, %r2, %r2, %r2, %r2, %r2, %r2}, {%r2, %r2, %r2, %r2, %r2, %r2, %r2, %r2}, {%f19682, %f19683, %f19684, %f19685, %f19686, %f19687, %f19688, %f19689};
	bar.warp.sync 	-1;
	wmma.mma.sync.aligned.row.col.m32n8k16.f32.f32 {%f19698, %f19699, %f19700, %f19701, %f19702, %f19703, %f19704, %f19705}, {%r2, %r2, %r2, %r2, %r2, %r2, %r2, %r2}, {%r2, %r2, %r2, %r2, %r2, %r2, %r2, %r2}, {%f19690, %f19691, %f19692, %f19693, %f19694, %f19695, %f19696, %f19697};
	bar.warp.sync 	-1;
	wmma.mma.sync.aligned.row.col.m32n8k16.f32.f32 {%f19706, %f19707, %f19708, %f19709, %f19710, %f19711, %f19712, %f19713}, {%r2, %r2, %r2, %r2, %r2, %r2, %r2, %r2}, {%r2, %r2, %r2, %r2, %r2, %r2, %r2, %r2}, {%f19698, %f19699, %f19700, %f19701, %f19702, %f19703, %f19704, %f19705};
	bar.warp.sync 	-1;
	wmma.mma.sync.aligned.row.col.m32n8k16.f32.f32 {%f19714, %f19715, %f19716, %f19717, %f19718, %f19719, %f19720, %f19721}, {%r2, %r2, %r2, %r2, %r2, %r2, %r2, %r2}, {%r2, %r2, %r2, %r2, %r2, %r2, %r2, %r2}, {%f19706, %f19707, %f19708, %f19709, %f19710, %f19711, %f19712, %f19713};
	bar.warp.sync 	-1;
	wmma.mma.sync.aligned.row.col.m32n8k16.f32.f32 {%f19722, %f19723, %f19724, %f19725, %f19726, %f19727, %f19728, %f19729}, {%r2, %r2, %r2, %r2, %r2, %r2, %r2, %r2}, {%r2, %r2, %r2, %r2, %r2, %r2, %r2, %r2}, {%f19714, %f19715, %f19716, %f19717, %f19718, %f19719, %f19720, %f19721};
	bar.warp.sync 	-1;
	wmma.mma.sync.aligned.row.col.m32n8k16.f32.f32 {%f19730, %f19731, %f19732, %f19733, %f19734, %f19735, %f19736, %f19737}, {%r2, %r2, %r2, %r2, %r2, %r2, %r2, %r2}, {%r2, %r2, %r2, %r2, %r2, %r2, %r2, %r2}, {%f19722, %f19723, %f19724, %f19725, %f19726, %f19727, %f19728, %f19729};
	bar.warp.sync 	-1;
	wmma.mma.sync.aligned.row.col.m32n8k16.f32.f32 {%f19738, %f19739, %f19740, %f19741, %f19742, %f19743, %f19744, %f19745}, {%r2, %r2, %r2, %r2, %r2, %r2, %r2, %r2}, {%r2, %r2, %r2, %r2, %r2, %r2, %r2, %r2}, {%f19730, %f19731, %f19732, %f19733, %f19734, %f19735, %f19736, %f19737};
	bar.warp.sync 	-1;
	wmma.mma.sync.aligned.row.col.m32n8k16.f32.f32 {%f19746, %f19747, %f19748, %f19749, %f19750, %f19751, %f19752, %f19753}, {%r2, %r2, %r2, %r2, %r2, %r2, %r2, %r2}, {%r2, %r2, %r2, %r2, %r2, %r2, %r2, %r2}, {%f19738, %f19739, %f19740, %f19741, %f19742, %f19743, %f19744, %f19745};
	bar.warp.sync 	-1;
	wmma.mma.sync.aligned.row.col.m32n8k16.f32.f32 {%f19754, %f19755, %f19756, %f19757, %f19758, %f19759, %f19760, %f19761}, {%r2, %r2, %r2, %r2, %r2, %r2, %r2, %r2}, {%r2, %r2, %r2, %r2, %r2, %r2, %r2, %r2}, {%f19746, %f19747, %f19748, %f19749, %f19750, %f19751, %f19752, %f19753};
	bar.warp.sync 	-1;
	wmma.mma.sync.aligned.row.col.m32n8k16.f32.f32 {%f19762, %f19763, %f19764, %f19765, %f19766, %f19767, %f19768, %f19769}, {%r2, %r2, %r2, %r2, %r2, %r2, %r2, %r2}, {%r2, %r2, %r2, %r2, %r2, %r2, %r2, %r2}, {%f19754, %f19755, %f19756, %f19757, %f19758, %f19759, %f19760, %f19761};
	bar.warp.sync 	-1;
	wmma.mma.sync.aligned.row.col.m32n8k16.f32.f32 {%f19770, %f19771, %f19772, %f19773, %f19774, %f19775, %f19776, %f19777}, {%r2, %r2, %r2, %r2, %r2, %r2, %r2, %r2}, {%r2, %r2, %r2, %r2, %r2, %r2, %r2, %r2}, {%f19762, %f19763, %f19764, %f19765, %f19766, %f19767, %f19768, %f19769};
	bar.warp.sync 	-1;
	wmma.mma.sync.aligned.row.col.m32n8k16.f32.f32 {%f19778, %f19779, %f19780, %f19781, %f19782, %f19783, %f19784, %f19785}, {%r2, %r2, %r2, %r2, %r2, %r2, %r2, %r2}, {%r2, %r2, %r2, %r2, %r2, %r2, %r2, %r2}, {%f19770, %f19771, %f19772, %f19773, %f19774, %f19775, %f19776, %f19777};
	bar.warp.sync 	-1;
	wmma.mma.sync.aligned.row.col.m32n8k16.f32.f32 {%f19786, %f19787, %f19788, %f19789, %f19790, %f19791, %f19792, %f19793}, {%r2, %r2, %r2, %r2, %r2, %r2, %r2, %r2}, {%r2, %r2, %r2, %r2, %r2, %r2, %r2, %r2}, {%f19778, %f19779, %f19780, %f19781, %f19782, %f19783, %f19784, %f19785};
	bar.warp.sync 	-1;
	wmma.mma.sync.aligned.row.col.m32n8k16.f32.f32 {%f19794, %f19795, %f19796, %f19797, %f19798, %f19799, %f19800, %f19801}, {%r2, %r2, %r2, %r2, %r2, %r2, %r2, %r2}, {%r2, %r2, %r2, %r2, %r2, %r2, %r2, %r2}, {%f19786, %f19787, %f19788, %f19789, %f19790, %f19791, %f19792, %f19793};
	bar.warp.sync 	-1;
	wmma.mma.sync.aligned.row.col.m32n8k16.f32.f32 {%f19802, %f19803, %f19804, %f19805, %f19806, %f19807, %f19808, %f19809}, {%r2, %r2, %r2, %r2, %r2, %r2, %r2, %r2}, {%r2, %r2, %r2, %r2, %r2, %r2, %r2, %r2}, {%f19794, %f19795, %f19796, %f19797, %f19798, %f19799, %f19800, %f19801};
	bar.warp.sync 	-1;
	wmma.mma.sync.aligned.row.col.m32n8k16.f32.f32 {%f19810, %f19811, %f19812, %f19813, %f19814, %f19815, %f19816, %f19817}, {%r2, %r2, %r2, %r2, %r2, %r2, %r2, %r2}, {%r2, %r2, %r2, %r2, %r2, %r2, %r2, %r2}, {%f19802, %f19803, %f19804, %f19805, %f19806, %f19807, %f19808, %f19809};
	bar.warp.sync 	-1;
	wmma.mma.sync.aligned.row.col.m32n8k16.f32.f32 {%f19818, %f19819, %f19820, %f19821, %f19822, %f19823, %f19824, %f19825}, {%r2, %r2, %r2, %r2, %r2, %r2, %r2, %r2}, {%r2, %r2, %r2, %r2, %r2, %r2, %r2, %r2}, {%f19810, %f19811, %f19812, %f19813, %f19814, %f19815, %f19816, %f19817};
	bar.warp.sync 	-1;
	wmma.mma.sync.aligned.row.col.m32n8k16.f32.f32 {%f19826, %f19827, %f19828, %f19829, %f19830, %f19831, %f19832, %f19833}, {%r2, %r2, %r2, %r2, %r2, %r2, %r2, %r2}, {%r2, %r2, %r2, %r2, %r2, %r2, %r2, %r2}, {%f19818, %f19819, %f19820, %f19821, %f19822, %f19823, %f19824, %f19825};
	bar.warp.sync 	-1;
	wmma.mma.sync.aligned.row.col.m32n8k16.f32.f32 {%f19834, %f19835, %f19836, %f19837, %f19838, %f19839, %f19840, %f19841}, {%r2, %r2, %r2, %r2, %r2, %r2, %r2, %r2}, {%r2, %r2, %r2, %r2, %r2, %r2, %r2, %r2}, {%f19826, %f19827, %f19828, %f19829, %f19830, %f19831, %f19832, %f19833};
	bar.warp.sync 	-1;
	wmma.mma.sync.aligned.row.col.m32n8k16.f32.f32 {%f19842, %f19843, %f19844, %f19845, %f19846, %f19847, %f19848, %f19849}, {%r2, %r2, %r2, %r2, %r2, %r2, %r2, %r2}, {%r2, %r2, %r2, %r2, %r2, %r2, %r2, %r2}, {%f19834, %f19835, %f19836, %f19837, %f19838, %f19839, %f19840, %f19841};
	bar.warp.sync 	-1;
	wmma.mma.sync.aligned.row.col.m32n8k16.f32.f32 {%f19850, %f19851, %f19852, %f19853, %f19854, %f19855, %f19856, %f19857}, {%r2, %r2, %r2, %r2, %r2, %r2, %r2, %r2}, {%r2, %r2, %r2, %r2, %r2, %r2, %r2, %r2}, {%f19842, %f19843, %f19844, %f19845, %f19846, %f19847, %f19848, %f19849};
	bar.warp.sync 	-1;
	wmma.mma.sync.aligned.row.col.m32n8k16.f32.f32 {%f19858, %f19859, %f19860, %f19861, %f19862, %f19863, %f19864, %f19865}, {%r2, %r2, %r2, %r2, %r2, %r2, %r2, %r2}, {%r2, %r2, %r2, %r2, %r2, %r2, %r2, %r2}, {%f19850, %f19851, %f19852, %f19853, %f19854, %f19855, %f19856, %f19857};
	bar.warp.sync 	-1;
	wmma.mma.sync.aligned.row.col.m32n8k16.f32.f32 {%f19866, %f19867, %f19868, %f19869, %f19870, %f19871, %f19872, %f19873}, {%r2, %r2, %r2, %r2, %r2, %r2, %r2, %r2}, {%r2, %r2, %r2, %r2, %r2, %r2, %r2, %r2}, {%f19858, %f19859, %f19860, %f19861, %f19862, %f19863, %f19864, %f19865};
	bar.warp.sync 	-1;
	wmma.mma.sync.aligned.row.col.m32n8k16.f32.f32 {%f19874, %f19875, %f19876, %f19877, %f19878, %f19879, %f19880, %f19881}, {%r2, %r2, %r2, %r2, %r2, %r2, %r2, %r2}, {%r2, %r2, %r2, %r2, %r2, %r2, %r2, %r2}, {%f19866, %f19867, %f19868, %f19869, %f19870, %f19871, %f19872, %f19873};
	bar.warp.sync 	-1;
	wmma.mma.sync.aligned.row.col.m32n8k16.f32.f32 {%f19882, %f19883, %f19884, %f19885, %f19886, %f19887, %f19888, %f19889}, {%r2, %r2, %r2, %r2, %r2, %r2, %r2, %r2}, {%r2, %r2, %r2, %r2, %r2, %r2, %r2, %r2}, {%f19874, %f19875, %f19876, %f19877, %f19878, %f19879, %f19880, %f19881};
	bar.warp.sync 	-1;
	wmma.mma.sync.aligned.row.col.m32n8k16.f32.f32 {%f19890, %f19891, %f19892, %f19893, %f19894, %f19895, %f19896, %f19897}, {%r2, %r2, %r2, %r2, %r2, %r2, %r2, %r2}, {%r2, %r2, %r2, %r2, %r2, %r2, %r2, %r2}, {%f19882, %f19883, %f19884, %f19885, %f19886, %f19887, %f19888, %f19889};
	bar.warp.sync 	-1;
	wmma.mma.sync.aligned.row.col.m32n8k16.f32.f32 {%f19898, %f19899, %f19900, %f19901, %f19902, %f19903, %f19904, %f19905}, {%r2, %r2, %r2, %r2, %r2, %r2, %r2, %r2}, {%r2, %r2, %r2, %r2, %r2, %r2, %r2, %r2}, {%f19890, %f19891, %f19892, %f19893, %f19894, %f19895, %f19896, %f19897};
	bar.warp.sync 	-1;
	wmma.mma.sync.aligned.row.col.m32n8k16.f32.f32 {%f19906, %f19907, %f19908, %f19909, %f19910, %f19911, %f19912, %f19913}, {%r2, %r2, %r2, %r2, %r2, %r2, %r2, %r2}, {%r2, %r2, %r2, %r2, %r2, %r2, %r2, %r2}, {%f19898, %f19899, %f19900, %f19901, %f19902, %f19903, %f19904, %f19905};
	bar.warp.sync 	-1;
	wmma.mma.sync.aligned.row.col.m32n8k16.f32.f32 {%f19914, %f19915, %f19916, %f19917, %f19918, %f19919, %f19920, %f19921}, {%r2, %r2, %r2, %r2, %r2, %r2, %r2, %r2}, {%r2, %r2, %r2, %r2, %r2, %r2, %r2, %r2}, {%f19906, %f19907, %f19908, %f19909, %f19910, %f19911, %f19912, %f19913};
	bar.warp.sync 	-1;
	wmma.mma.sync.aligned.row.col.m32n8k16.f32.f32 {%f19922, %f19923, %f19924, %f19925, %f19926, %f19927, %f19928, %f19929}, {%r2, %r2, %r2, %r2, %r2, %r2, %r2, %r2}, {%r2, %r2, %r2, %r2, %r2, %r2, %r2, %r2}, {%f19914, %f19915, %f19916, %f19917, %f19918, %f19919, %f19920, %f19921};
	bar.warp.sync 	-1;
	wmma.mma.sync.aligned.row.col.m32n8k16.f32.f32 {%f19930, %f19931, %f19932, %f19933, %f19934, %f19935, %f19936, %f19937}, {%r2, %r2, %r2, %r2, %r2, %r2, %r2, %r2}, {%r2, %r2, %r2, %r2, %r2, %r2, %r2, %r2}, {%f19922, %f19923, %f19924, %f19925, %f19926, %f19927, %f19928, %f19929};
	bar.warp.sync 	-1;
	wmma.mma.sync.aligned.row.col.m32n8k16.f32.f32 {%f19938, %f19939, %f19940, %f19941, %f19942, %f19943, %f19944, %f19945}, {%r2, %r2, %r2, %r2, %r2, %r2, %r2, %r2}, {%r2, %r2, %r2, %r2, %r2, %r2, %r2, %r2}, {%f19930, %f19931, %f19932, %f19933, %f19934, %f19935, %f19936, %f19937};
	bar.warp.sync 	-1;
	wmma.mma.sync.aligned.row.col.m32n8k16.f32.f32 {%f19946, %f19947, %f19948, %f19949, %f19950, %f19951, %f19952, %f19953}, {%r2, %r2, %r2, %r2, %r2, %r2, %r2, %r2}, {%r2, %r2, %r2, %r2, %r2, %r2, %r2, %r2}, {%f19938, %f19939, %f19940, %f19941, %f19942, %f19943, %f19944, %f19945};
	bar.warp.sync 	-1;
	wmma.mma.sync.aligned.row.col.m32n8k16.f32.f32 {%f19954, %f19955, %f19956, %f19957, %f19958, %f19959, %f19960, %f19961}, {%r2, %r2, %r2, %r2, %r2, %r2, %r2, %r2}, {%r2, %r2, %r2, %r2, %r2, %r2, %r2, %r2}, {%f19946, %f19947, %f19948, %f19949, %f19950, %f19951, %f19952, %f19953};
	bar.warp.sync 	-1;
	wmma.mma.sync.aligned.row.col.m32n8k16.f32.f32 {%f19962, %f19963, %f19964, %f19965, %f19966, %f19967, %f19968, %f19969}, {%r2, %r2, %r2, %r2, %r2, %r2, %r2, %r2}, {%r2, %r2, %r2, %r2, %r2, %r2, %r2, %r2}, {%f19954, %f19955, %f19956, %f19957, %f19958, %f19959, %f19960, %f19961};
	bar.warp.sync 	-1;
	wmma.mma.sync.aligned.row.col.m32n8k16.f32.f32 {%f19970, %f19971, %f19972, %f19973, %f19974, %f19975, %f19976, %f19977}, {%r2, %r2, %r2, %r2, %r2, %r2, %r2, %r2}, {%r2, %r2, %r2, %r2, %r2, %r2, %r2, %r2}, {%f19962, %f19963, %f19964, %f19965, %f19966, %f19967, %f19968, %f19969};
	bar.warp.sync 	-1;
	wmma.mma.sync.aligned.row.col.m32n8k16.f32.f32 {%f19978, %f19979, %f19980, %f19981, %f19982, %f19983, %f19984, %f19985}, {%r2, %r2, %r2, %r2, %r2, %r2, %r2, %r2}, {%r2, %r2, %r2, %r2, %r2, %r2, %r2, %r2}, {%f19970, %f19971, %f19972, %f19973, %f19974, %f19975, %f19976, %f19977};
	bar.warp.sync 	-1;
	wmma.mma.sync.aligned.row.col.m32n8k16.f32.f32 {%f19986, %f19987, %f19988, %f19989, %f19990, %f19991, %f19992, %f19993}, {%r2, %r2, %r2, %r2, %r2, %r2, %r2, %r2}, {%r2, %r2, %r2, %r2, %r2, %r2, %r2, %r2}, {%f19978, %f19979, %f19980, %f19981, %f19982, %f19983, %f19984, %f19985};
	bar.warp.sync 	-1;
	wmma.mma.sync.aligned.row.col.m32n8k16.f32.f32 {%f19994, %f19995, %f19996, %f19997, %f19998, %f19999, %f20000, %f20001}, {%r2, %r2, %r2, %r2, %r2, %r2, %r2, %r2}, {%r2, %r2, %r2, %r2, %r2, %r2, %r2, %r2}, {%f19986, %f19987, %f19988, %f19989, %f19990, %f19991, %f19992, %f19993};
	bar.warp.sync 	-1;
	wmma.mma.sync.aligned.row.col.m32n8k16.f32.f32 {%f20002, %f20003, %f20004, %f20005, %f20006, %f20007, %f20008, %f20009}, {%r2, %r2, %r2, %r2, %r2, %r2, %r2, %r2}, {%r2, %r2, %r2, %r2, %r2, %r2, %r2, %r2}, {%f19994, %f19995, %f19996, %f19997, %f19998, %f19999, %f20000, %f20001};
	bar.warp.sync 	-1;
	wmma.mma.sync.aligned.row.col.m32n8k16.f32.f32 {%f20010, %f20011, %f20012, %f20013, %f20014, %f20015, %f20016, %f20017}, {%r2, %r2, %r2, %r2, %r2, %r2, %r2, %r2}, {%r2, %r2, %r2, %r2, %r2, %r2, %r2, %r2}, {%f20002, %f20003, %f20004, %f20005, %f20006, %f20007, %f20008, %f20009};
	bar.warp.sync 	-1;
	wmma.mma.sync.aligned.row.col.m32n8k16.f32.f32 {%f20018, %f20019, %f20020, %f20021, %f20022, %f20023, %f20024, %f20025}, {%r2, %r2, %r2, %r2, %r2, %r2, %r2, %r2}, {%r2, %r2, %r2, %r2, %r2, %r2, %r2, %r2}, {%f20010, %f20011, %f20012, %f20013, %f20014, %f20015, %f20016, %f20017};
	bar.warp.sync 	-1;
	wmma.mma.sync.aligned.row.col.m32n8k16.f32.f32 {%f20026, %f20027, %f20028, %f20029, %f20030, %f20031, %f20032, %f20033}, {%r2, %r2, %r2, %r2, %r2, %r2, %r2, %r2}, {%r2, %r2, %r2, %r2, %r2, %r2, %r2, %r2}, {%f20018, %f20019, %f20020, %f20021, %f20022, %f20023, %f20024, %f20025};
	bar.warp.sync 	-1;
	wmma.mma.sync.aligned.row.col.m32n8k16.f32.f32 {%f20034, %f20035, %f20036, %f20037, %f20038, %f20039, %f20040, %f20041}, {%r2, %r2, %r2, %r2, %r2, %r2, %r2, %r2}, {%r2, %r2, %r2, %r2, %r2, %r2, %r2, %r2}, {%f20026, %f20027, %f20028, %f20029, %f20030, %f20031, %f20032, %f20033};
	bar.warp.sync 	-1;
	wmma.mma.sync.aligned.row.col.m32n8k16.f32.f32 {%f20042, %f20043, %f20044, %f20045, %f20046, %f20047, %f20048, %f20049}, {%r2, %r2, %r2, %r2, %r2, %r2, %r2, %r2}, {%r2, %r2, %r2, %r2, %r2, %r2, %r2, %r2}, {%f20034, %f20035, %f20036, %f20037, %f20038, %f20039, %f20040, %f20041};
	bar.warp.sync 	-1;
	wmma.mma.sync.aligned.row.col.m32n8k16.f32.f32 {%f20050, %f20051, %f20052, %f20053, %f20054, %f20055, %f20056, %f20057}, {%r2, %r2, %r2, %r2, %r2, %r2, %r2, %r2}, {%r2, %r2, %r2, %r2, %r2, %r2, %r2, %r2}, {%f20042, %f20043, %f20044, %f20045, %f20046, %f20047, %f20048, %f20049};
	bar.warp.sync 	-1;
	wmma.mma.sync.aligned.row.col.m32n8k16.f32.f32 {%f20058, %f20059, %f20060, %f20061, %f20062, %f20063, %f20064, %f20065}, {%r2, %r2, %r2, %r2, %r2, %r2, %r2, %r2}, {%r2, %r2, %r2, %r2, %r2, %r2, %r2, %r2}, {%f20050, %f20051, %f20052, %f20053, %f20054, %f20055, %f20056, %f20057};
	bar.warp.sync 	-1;
	wmma.mma.sync.aligned.row.col.m32n8k16.f32.f32 {%f20066, %f20067, %f20068, %f20069, %f20070, %f20071, %f20072, %f20073}, {%r2, %r2, %r2, %r2, %r2, %r2, %r2, %r2}, {%r2, %r2, %r2, %r2, %r2, %r2, %r2, %r2}, {%f20058, %f20059, %f20060, %f20061, %f20062, %f20063, %f20064, %f20065};
	bar.warp.sync 	-1;
	wmma.mma.sync.aligned.row.col.m32n8k16.f32.f32 {%f20074, %f20075, %f20076, %f20077, %f20078, %f20079, %f20080, %f20081}, {%r2, %r2, %r2, %r2, %r2, %r2, %r2, %r2}, {%r2, %r2, %r2, %r2, %r2, %r2, %r2, %r2}, {%f20066, %f20067, %f20068, %f20069, %f20070, %f20071, %f20072, %f20073};
	bar.warp.sync 	-1;
	wmma.mma.sync.aligned.row.col.m32n8k16.f32.f32 {%f20082, %f20083, %f20084, %f20085, %f20086, %f20087, %f20088, %f20089}, {%r2, %r2, %r2, %r2, %r2, %r2, %r2, %r2}, {%r2, %r2, %r2, %r2, %r2, %r2, %r2, %r2}, {%f20074, %f20075, %f20076, %f20077, %f20078, %f20079, %f20080, %f20081};
	bar.warp.sync 	-1;
	wmma.mma.sync.aligned.row.col.m32n8k16.f32.f32 {%f20090, %f20091, %f20092, %f20093, %f20094, %f20095, %f20096, %f20097}, {%r2, %r2, %r2, %r2, %r2, %r2, %r2, %r2}, {%r2, %r2, %r2, %r2, %r2, %r2, %r2, %r2}, {%f20082, %f20083, %f20084, %f20085, %f20086, %f20087, %f20088, %f20089};
	bar.warp.sync 	-1;
	wmma.mma.sync.aligned.row.col.m32n8k16.f32.f32 {%f20098, %f20099, %f20100, %f20101, %f20102, %f20103, %f20104, %f20105}, {%r2, %r2, %r2, %r2, %r2, %r2, %r2, %r2}, {%r2, %r2, %r2, %r2, %r2, %r2, %r2, %r2}, {%f20090, %f20091, %f20092, %f20093, %f20094, %f20095, %f20096, %f20097};
	bar.warp.sync 	-1;
	wmma.mma.sync.aligned.row.col.m32n8k16.f32.f32 {%f20106, %f20107, %f20108, %f20109, %f20110, %f20111, %f20112, %f20113}, {%r2, %r2, %r2, %r2, %r2, %r2, %r2, %r2}, {%r2, %r2, %r2, %r2, %r2, %r2, %r2, %r2}, {%f20098, %f20099, %f20100, %f20101, %f20102, %f20103, %f20104, %f20105};
	bar.warp.sync 	-1;
	wmma.mma.sync.aligned.row.col.m32n8k16.f32.f32 {%f20114, %f20115, %f20116, %f20117, %f20118, %f20119, %f20120, %f20121}, {%r2, %r2, %r2, %r2, %r2, %r2, %r2, %r2}, {%r2, %r2, %r2, %r2, %r2, %r2, %r2, %r2}, {%f20106, %f20107, %f20108, %f20109, %f20110, %f20111, %f20112, %f20113};
	bar.warp.sync 	-1;
	wmma.mma.sync.aligned.row.col.m32n8k16.f32.f32 {%f20122, %f20123, %f20124, %f20125, %f20126, %f20127, %f20128, %f20129}, {%r2, %r2, %r2, %r2, %r2, %r2, %r2, %r2}, {%r2, %r2, %r2, %r2, %r2, %r2, %r2, %r2}, {%f20114, %f20115, %f20116, %f20117, %f20118, %f20119, %f20120, %f20121};
	bar.warp.sync 	-1;
	wmma.mma.sync.aligned.row.col.m32n8k16.f32.f32 {%f20130, %f20131, %f20132, %f20133, %f20134, %f20135, %f20136, %f20137}, {%r2, %r2, %r2, %r2, %r2, %r2, %r2, %r2}, {%r2, %r2, %r2, %r2, %r2, %r2, %r2, %r2}, {%f20122, %f20123, %f20124, %f20125, %f20126, %f20127, %f20128, %f20129};
	bar.warp.sync 	-1;
	wmma.mma.sync.aligned.row.col.m32n8k16.f32.f32 {%f20138, %f20139, %f20140, %f20141, %f20142, %f20143, %f20144, %f20145}, {%r2, %r2, %r2, %r2, %r2, %r2, %r2, %r2}, {%r2, %r2, %r2, %r2, %r2, %r2, %r2, %r2}, {%f20130, %f20131, %f20132, %f20133, %f20134, %f20135, %f20136, %f20137};
	bar.warp.sync 	-1;
	wmma.mma.sync.aligned.row.col.m32n8k16.f32.f32 {%f20146, %f20147, %f20148, %f20149, %f20150, %f20151, %f20152, %f20153}, {%r2, %r2, %r2, %r2, %r2, %r2, %r2, %r2}, {%r2, %r2, %r2, %r2, %r2, %r2, %r2, %r2}, {%f20138, %f20139, %f20140, %f20141, %f20142, %f20143, %f20144, %f20145};
	bar.warp.sync 	-1;
	wmma.mma.sync.aligned.row.col.m32n8k16.f32.f32 {%f20154, %f20155, %f20156, %f20157, %f20158, %f20159, %f20160, %f20161}, {%r2, %r2, %r2, %r2, %r2, %r2, %r2, %r2}, {%r2, %r2, %r2, %r2, %r2, %r2, %r2, %r2}, {%f20146, %f20147, %f20148, %f20149, %f20150, %f20151, %f20152, %f20153};
	bar.warp.sync 	-1;
	wmma.mma.sync.aligned.row.col.m32n8k16.f32.f32 {%f20162, %f20163, %f20164, %f20165, %f20166, %f20167, %f20168, %f20169}, {%r2, %r2, %r2, %r2, %r2, %r2, %r2, %r2}, {%r2, %r2, %r2, %r2, %r2, %r2, %r2, %r2}, {%f20154, %f20155, %f20156, %f20157, %f20158, %f20159, %f20160, %f20161};
	bar.warp.sync 	-1;
	wmma.mma.sync.aligned.row.col.m32n8k16.f32.f32 {%f20170, %f20171, %f20172, %f20173, %f20174, %f20175, %f20176, %f20177}, {%r2, %r2, %r2, %r2, %r2, %r2, %r2, %r2}, {%r2, %r2, %r2, %r2, %r2, %r2, %r2, %r2}, {%f20162, %f20163, %f20164, %f20165, %f20166, %f20167, %f20168, %f20169};
	bar.warp.sync 	-1;
	wmma.mma.sync.aligned.row.col.m32n8k16.f32.f32 {%f20178, %f20179, %f20180, %f20181, %f20182, %f20183, %f20184, %f20185}, {%r2, %r2, %r2, %r2, %r2, %r2, %r2, %r2}, {%r2, %r2, %r2, %r2, %r2, %r2, %r2, %r2}, {%f20170, %f20171, %f20172, %f20173, %f20174, %f20175, %f20176, %f20177};
	bar.warp.sync 	-1;
	wmma.mma.sync.aligned.row.col.m32n8k16.f32.f32 {%f20186, %f20187, %f20188, %f20189, %f20190, %f20191, %f20192, %f20193}, {%r2, %r2, %r2, %r2, %r2, %r2, %r2, %r2}, {%r2, %r2, %r2, %r2, %r2, %r2, %r2, %r2}, {%f20178, %f20179, %f20180, %f20181, %f20182, %f20183, %f20184, %f20185};
	bar.warp.sync 	-1;
	wmma.mma.sync.aligned.row.col.m32n8k16.f32.f32 {%f20194, %f20195, %f20196, %f20197, %f20198, %f20199, %f20200, %f20201}, {%r2, %r2, %r2, %r2, %r2, %r2, %r2, %r2}, {%r2, %r2, %r2, %r2, %r2, %r2, %r2, %r2}, {%f20186, %f20187, %f20188, %f20189, %f20190, %f20191, %f20192, %f20193};
	bar.warp.sync 	-1;
	wmma.mma.sync.aligned.row.col.m32n8k16.f32.f32 {%f20202, %f20203, %f20204, %f20205, %f20206, %f20207, %f20208, %f20209}, {%r2, %r2, %r2, %r2, %r2, %r2, %r2, %r2}, {%r2, %r2, %r2, %r2, %r2, %r2, %r2, %r2}, {%f20194, %f20195, %f20196, %f20197, %f20198, %f20199, %f20200, %f20201};
	bar.warp.sync 	-1;
	wmma.mma.sync.aligned.row.col.m32n8k16.f32.f32 {%f20210, %f20211, %f20212, %f20213, %f20214, %f20215, %f20216, %f20217}, {%r2, %r2, %r2, %r2, %r2, %r2, %r2, %r2}, {%r2, %r2, %r2, %r2, %r2, %r2, %r2, %r2}, {%f20202, %f20203, %f20204, %f20205, %f20206, %f20207, %f20208, %f20209};
	bar.warp.sync 	-1;
	wmma.mma.sync.aligned.row.col.m32n8k16.f32.f32 {%f20218, %f20219, %f20220, %f20221, %f20222, %f20223, %f20224, %f20225}, {%r2, %r2, %r2, %r2, %r2, %r2, %r2, %r2}, {%r2, %r2, %r2, %r2, %r2, %r2, %r2, %r2}, {%f20210, %f20211, %f20212, %f20213, %f20214, %f20215, %f20216, %f20217};
	bar.warp.sync 	-1;
	wmma.mma.sync.aligned.row.col.m32n8k16.f32.f32 {%f20226, %f20227, %f20228, %f20229, %f20230, %f20231, %f20232, %f20233}, {%r2, %r2, %r2, %r2, %r2, %r2, %r2, %r2}, {%r2, %r2, %r2, %r2, %r2, %r2, %r2, %r2}, {%f20218, %f20219, %f20220, %f20221, %f20222, %f20223, %f20224, %f20225};
	bar.warp.sync 	-1;
	wmma.mma.sync.aligned.row.col.m32n8k16.f32.f32 {%f20234, %f20235, %f20236, %f20237, %f20238, %f20239, %f20240, %f20241}, {%r2, %r2, %r2, %r2, %r2, %r2, %r2, %r2}, {%r2, %r2, %r2, %r2, %r2, %r2, %r2, %r2}, {%f20226, %f20227, %f20228, %f20229, %f20230, %f20231, %f20232, %f20233};
	bar.warp.sync 	-1;
	wmma.mma.sync.aligned.row.col.m32n8k16.f32.f32 {%f20242, %f20243, %f20244, %f20245, %f20246, %f20247, %f20248, %f20249}, {%r2, %r2, %r2, %r2, %r2, %r2, %r2, %r2}, {%r2, %r2, %r2, %r2, %r2, %r2, %r2, %r2}, {%f20234, %f20235, %f20236, %f20237, %f20238, %f20239, %f20240, %f20241};
	bar.warp.sync 	-1;
	wmma.mma.sync.aligned.row.col.m32n8k16.f32.f32 {%f20250, %f20251, %f20252, %f20253, %f20254, %f20255, %f20256, %f20257}, {%r2, %r2, %r2, %r2, %r2, %r2, %r2, %r2}, {%r2, %r2, %r2, %r2, %r2, %r2, %r2, %r2}, {%f20242, %f20243, %f20244, %f20245, %f20246, %f20247, %f20248, %f20249};
	bar.warp.sync 	-1;
	wmma.mma.sync.aligned.row.col.m32n8k16.f32.f32 {%f20258, %f20259, %f20260, %f20261, %f20262, %f20263, %f20264, %f20265}, {%r2, %r2, %r2, %r2, %r2, %r2, %r2, %r2}, {%r2, %r2, %r2, %r2, %r2, %r2, %r2, %r2}, {%f20250, %f20251, %f20252, %f20253, %f20254, %f20255, %f20256, %f20257};
	bar.warp.sync 	-1;
	wmma.mma.sync.aligned.row.col.m32n8k16.f32.f32 {%f20266, %f20267, %f20268, %f20269, %f20270, %f20271, %f20272, %f20273}, {%r2, %r2, %r2, %r2, %r2, %r2, %r2, %r2}, {%r2, %r2, %r2, %r2, %r2, %r2, %r2, %r2}, {%f20258, %f20259, %f20260, %f20261, %f20262, %f20263, %f20264, %f20265};
	bar.warp.sync 	-1;
	wmma.mma.sync.aligned.row.col.m32n8k16.f32.f32 {%f20274, %f20275, %f20276, %f20277, %f20278, %f20279, %f20280, %f20281}, {%r2, %r2, %r2, %r2, %r2, %r2, %r2, %r2}, {%r2, %r2, %r2, %r2, %r2, %r2, %r2, %r2}, {%f20266, %f20267, %f20268, %f20269, %f20270, %f20271, %f20272, %f20273};
	bar.warp.sync 	-1;
	wmma.mma.sync.aligned.row.col.m32n8k16.f32.f32 {%f20282, %f20283, %f20284, %f20285, %f20286, %f20287, %f20288, %f20289}, {%r2, %r2, %r2, %r2, %r2, %r2, %r2, %r2}, {%r2, %r2, %r2, %r2, %r2, %r2, %r2, %r2}, {%f20274, %f20275, %f20276, %f20277, %f20278, %f20279, %f20280, %f20281};
	bar.warp.sync 	-1;
	wmma.mma.sync.aligned.row.col.m32n8k16.f32.f32 {%f20290, %f20291, %f20292, %f20293, %f20294, %f20295, %f20296, %f20297}, {%r2, %r2, %r2, %r2, %r2, %r2, %r2, %r2}, {%r2, %r2, %r2, %r2, %r2, %r2, %r2, %r2}, {%f20282, %f20283, %f20284, %f20285, %f20286, %f20287, %f20288, %f20289};
	bar.warp.sync 	-1;
	wmma.mma.sync.aligned.row.col.m32n8k16.f32.f32 {%f20298, %f20299, %f20300, %f20301, %f20302, %f20303, %f20304, %f20305}, {%r2, %r2, %r2, %r2, %r2, %r2, %r2, %r2}, {%r2, %r2, %r2, %r2, %r2, %r2, %r2, %r2}, {%f20290, %f20291, %f20292, %f20293, %f20294, %f20295, %f20296, %f20297};
	bar.warp.sync 	-1;
	wmma.mma.sync.aligned.row.col.m32n8k16.f32.f32 {%f20306, %f20307, %f20308, %f20309, %f20310, %f20311, %f20312, %f20313}, {%r2, %r2, %r2, %r2, %r2, %r2, %r2, %r2}, {%r2, %r2, %r2, %r2, %r2, %r2, %r2, %r2}, {%f20298, %f20299, %f20300, %f20301, %f20302, %f20303, %f20304, %f20305};
	bar.warp.sync 	-1;
	wmma.mma.sync.aligned.row.col.m32n8k16.f32.f32 {%f20314, %f20315, %f20316, %f20317, %f20318, %f20319, %f20320, %f20321}, {%r2, %r2, %r2, %r2, %r2, %r2, %r2, %r2}, {%r2, %r2, %r2, %r2, %r2, %r2, %r2, %r2}, {%f20306, %f20307, %f20308, %f20309, %f20310, %f20311, %f20312, %f20313};
	bar.warp.sync 	-1;
	wmma.mma.sync.aligned.row.col.m32n8k16.f32.f32 {%f20322, %f20323, %f20324, %f20325, %f20326, %f20327, %f20328, %f20329}, {%r2, %r2, %r2, %r2, %r2, %r2, %r2, %r2}, {%r2, %r2, %r2, %r2, %r2, %r2, %r2, %r2}, {%f20314, %f20315, %f20316, %f20317, %f20318, %f20319, %f20320, %f20321};
	bar.warp.sync 	-1;
	wmma.mma.sync.aligned.row.col.m32n8k16.f32.f32 {%f20330, %f20331, %f20332, %f20333, %f20334, %f20335, %f20336, %f20337}, {%r2, %r2, %r2, %r2, %r2, %r2, %r2, %r2}, {%r2, %r2, %r2, %r2, %r2, %r2, %r2, %r2}, {%f20322, %f20323, %f20324, %f20325, %f20326, %f20327, %f20328, %f20329};
	bar.warp.sync 	-1;
	wmma.mma.sync.aligned.row.col.m32n8k16.f32.f32 {%f20338, %f20339, %f20340, %f20341, %f20342, %f20343, %f20344, %f20345}, {%r2, %r2, %r2, %r2, %r2, %r2, %r2, %r2}, {%r2, %r2, %r2, %r2, %r2, %r2, %r2, %r2}, {%f20330, %f20331, %f20332, %f20333, %f20334, %f20335, %f20336, %f20337};
	bar.warp.sync 	-1;
	wmma.mma.sync.aligned.row.col.m32n8k16.f32.f32 {%f20346, %f20347, %f20348, %f20349, %f20350, %f20351, %f20352, %f20353}, {%r2, %r2, %r2, %r2, %r2, %r2, %r2, %r2}, {%r2, %r2, %r2, %r2, %r2, %r2, %r2, %r2}, {%f20338, %f20339, %f20340, %f20341, %f20342, %f20343, %f20344, %f20345};
	bar.warp.sync 	-1;
	wmma.mma.sync.aligned.row.col.m32n8k16.f32.f32 {%f20354, %f20355, %f20356, %f20357, %f20358, %f20359, %f20360, %f20361}, {%r2, %r2, %r2, %r2, %r2, %r2, %r2, %r2}, {%r2, %r2, %r2, %r2, %r2, %r2, %r2, %r2}, {%f20346, %f20347, %f20348, %f20349, %f20350, %f20351, %f20352, %f20353};
	bar.warp.sync 	-1;
	wmma.mma.sync.aligned.row.col.m32n8k16.f32.f32 {%f20362, %f20363, %f20364, %f20365, %f20366, %f20367, %f20368, %f20369}, {%r2, %r2, %r2, %r2, %r2, %r2, %r2, %r2}, {%r2, %r2, %r2, %r2, %r2, %r2, %r2, %r2}, {%f20354, %f20355, %f20356, %f20357, %f20358, %f20359, %f20360, %f20361};
	bar.warp.sync 	-1;
	wmma.mma.sync.aligned.row.col.m32n8k16.f32.f32 {%f20370, %f20371, %f20372, %f20373, %f20374, %f20375, %f20376, %f20377}, {%r2, %r2, %r2, %r2, %r2, %r2, %r2, %r2}, {%r2, %r2, %r2, %r2, %r2, %r2, %r2, %r2}, {%f20362, %f20363, %f20364, %f20365, %f20366, %f20367, %f20368, %f20369};
	bar.warp.sync 	-1;
	wmma.mma.sync.aligned.row.col.m32n8k16.f32.f32 {%f20378, %f20379, %f20380, %f20381, %f20382, %f20383, %f20384, %f20385}, {%r2, %r2, %r2, %r2, %r2, %r2, %r2, %r2}, {%r2, %r2, %r2, %r2, %r2, %r2, %r2, %r2}, {%f20370, %f20371, %f20372, %f20373, %f20374, %f20375, %f20376, %f20377};
	bar.warp.sync 	-1;
	wmma.mma.sync.aligned.row.col.m32n8k16.f32.f32 {%f20386, %f20387, %f20388, %f20389, %f20390, %f20391, %f20392, %f20393}, {%r2, %r2, %r2, %r2, %r2, %r2, %r2, %r2}, {%r2, %r2, %r2, %r2, %r2, %r2, %r2, %r2}, {%f20378, %f20379, %f20380, %f20381, %f20382, %f20383, %f20384, %f20385};
	bar.warp.sync 	-1;
	wmma.mma.sync.aligned.row.col.m32n8k16.f32.f32 {%f20394, %f20395, %f20396, %f20397, %f20398, %f20399, %f20400, %f20401}, {%r2, %r2, %r2, %r2, %r2, %r2, %r2, %r2}, {%r2, %r2, %r2, %r2, %r2, %r2, %r2, %r2}, {%f20386, %f20387, %f20388, %f20389, %f20390, %f20391, %f20392, %f20393};
	bar.warp.sync 	-1;
	wmma.mma.sync.aligned.row.col.m32n8k16.f32.f32 {%f20402, %f20403, %f20404, %f20405, %f20406, %f20407, %f20408, %f20409}, {%r2, %r2, %r2, %r2, %r2, %r2, %r2, %r2}, {%r2, %r2, %r2, %r2, %r2, %r2, %r2, %r2}, {%f20394, %f20395, %f20396, %f20397, %f20398, %f20399, %f20400, %f20401};
	bar.warp.sync 	-1;
	wmma.mma.sync.aligned.row.col.m32n8k16.f32.f32 {%f20410, %f20411, %f20412, %f20413, %f20414, %f20415, %f20416, %f20417}, {%r2, %r2, %r2, %r2, %r2, %r2, %r2, %r2}, {%r2, %r2, %r2, %r2, %r2, %r2, %r2, %r2}, {%f20402, %f20403, %f20404, %f20405, %f20406, %f20407, %f20408, %f20409};
	bar.warp.sync 	-1;
	wmma.mma.sync.aligned.row.col.m32n8k16.f32.f32 {%f20418, %f20419, %f20420, %f20421, %f20422, %f20423, %f20424, %f20425}, {%r2, %r2, %r2, %r2, %r2, %r2, %r2, %r2}, {%r2, %r2, %r2, %r2, %r2, %r2, %r2, %r2}, {%f20410, %f20411, %f20412, %f20413, %f20414, %f20415, %f20416, %f20417};
	bar.warp.sync 	-1;
	wmma.mma.sync.aligned.row.col.m32n8k16.f32.f32 {%f20426, %f20427, %f20428, %f20429, %f20430, %f20431, %f20432, %f20433}, {%r2, %r2, %r2, %r2, %r2, %r2, %r2, %r2}, {%r2, %r2, %r2, %r2, %r2, %r2, %r2, %r2}, {%f20418, %f20419, %f20420, %f20421, %f20422, %f20423, %f20424, %f20425};
	bar.warp.sync 	-1;
	wmma.mma.sync.aligned.row.col.m32n8k16.f32.f32 {%f20434, %f20435, %f20436, %f20437, %f20438, %f20439, %f20440, %f20441}, {%r2, %r2, %r2, %r2, %r2, %r2, %r2, %r2}, {%r2, %r2, %r2, %r2, %r2, %r2, %r2, %r2}, {%f20426, %f20427, %f20428, %f20429, %f20430, %f20431, %f20432, %f20433};
	bar.warp.sync 	-1;
	wmma.mma.sync.aligned.row.col.m32n8k16.f32.f32 {%f20442, %f20443, %f20444, %f20445, %f20446, %f20447, %f20448, %f20449}, {%r2, %r2, %r2, %r2, %r2, %r2, %r2, %r2}, {%r2, %r2, %r2, %r2, %r2, %r2, %r2, %r2}, {%f20434, %f20435, %f20436, %f20437, %f20438, %f20439, %f20440, %f20441};
	bar.warp.sync 	-1;
	wmma.mma.sync.aligned.row.col.m32n8k16.f32.f32 {%f20450, %f20451, %f20452, %f20453, %f20454, %f20455, %f20456, %f20457}, {%r2, %r2, %r2, %r2, %r2, %r2, %r2, %r2}, {%r2, %r2, %r2, %r2, %r2, %r2, %r2, %r2}, {%f20442, %f20443, %f20444, %f20445, %f20446, %f20447, %f20448, %f20449};
	bar.warp.sync 	-1;
	wmma.mma.sync.aligned.row.col.m32n8k16.f32.f32 {%f20458, %f20459, %f20460, %f20461, %f20462, %f20463, %f20464, %f20465}, {%r2, %r2, %r2, %r2, %r2, %r2, %r2, %r2}, {%r2, %r2, %r2, %r2, %r2, %r2, %r2, %r2}, {%f20450, %f20451, %f20452, %f20453, %f20454, %f20455, %f20456, %f20457};
	bar.warp.sync 	-1;
	wmma.mma.sync.aligned.row.col.m32n8k16.f32.f32 {%f20466, %f20467, %f20468, %f20469, %f20470, %f20471, %f20472, %f20473}, {%r2, %r2, %r2, %r2, %r2, %r2, %r2, %r2}, {%r2, %r2, %r2, %r2, %r2, %r2, %r2, %r2}, {%f20458, %f20459, %f20460, %f20461, %f20462, %f20463, %f20464, %f20465};
	bar.warp.sync 	-1;
	wmma.mma.sync.aligned.row.col.m32n8k16.f32.f32 {%f20474, %f20475, %f20476, %f20477, %f20478, %f20479, %f20480, %f20481}, {%r2, %r2, %r2, %r2, %r2, %r2, %r2, %r2}, {%r2, %r2, %r2, %r2, %r2, %r2, %r2, %r2}, {%f20466, %f20467, %f20468, %f20469, %f20470, %f20471, %f20472, %f20473};
	bar.warp.sync 	-1;
	wmma.mma.sync.aligned.row.col.m32n8k16.f32.f32 {%f20482, %f20483, %f20484, %f20485, %f20486, %f20487, %f20488, %f20489}, {%r2, %r2, %r2, %r2, %r2, %r2, %r2, %r2}, {%r2, %r2, %r2, %r2, %r2, %r2, %r2, %r2}, {%f20474, %f20475, %f20476, %f20477, %f20478, %f20479, %f20480, %f20481};
	bar.warp.sync 	-1;
	wmma.mma.sync.aligned.row.col.m32n8k16.f32.f32 {%f20490, %f20491, %f20492, %f20493, %f20494, %f20495, %f20496, %f20497}, {%r2, %r2, %r2, %r2, %r2, %r2, %r2, %r2}, {%r2, %r2, %r2, %r2, %r2, %r2, %r2, %r2}, {%f20482, %f20483, %f20484, %f20485, %f20486, %f20487, %f20488, %f20489};
	bar.warp.sync 	-1;
	wmma.mma.sync.aligned.row.col.m32n8k16.f32.f32 {%f20498, %f20499, %f20500, %f20501, %f20502, %f20503, %f20504, %f20505}, {%r2, %r2, %r2, %r2, %r2, %r2, %r2, %r2}, {%r2, %r2, %r2, %r2, %r2, %r2, %r2, %r2}, {%f20490, %f20491, %f20492, %f20493, %f20494, %f20495, %f20496, %f20497};
	bar.warp.sync 	-1;
	wmma.mma.sync.aligned.row.col.m32n8k16.f32.f32 {%f20506, %f20507, %f20508, %f20509, %f20510, %f20511, %f20512, %f20513}, {%r2, %r2, %r2, %r2, %r2, %r2, %r2, %r2}, {%r2, %r2, %r2, %r2, %r2, %r2, %r2, %r2}, {%f20498, %f20499, %f20500, %f20501, %f20502, %f20503, %f20504, %f20505};
	bar.warp.sync 	-1;
	wmma.mma.sync.aligned.row.col.m32n8k16.f32.f32 {%f20514, %f20515, %f20516, %f20517, %f20518, %f20519, %f20520, %f20521}, {%r2, %r2, %r2, %r2, %r2, %r2, %r2, %r2}, {%r2, %r2, %r2, %r2, %r2, %r2, %r2, %r2}, {%f20506, %f20507, %f20508, %f20509, %f20510, %f20511, %f20512, %f20513};
	bar.warp.sync 	-1;
	wmma.mma.sync.aligned.row.col.m32n8k16.f32.f32 {%f20522, %f20523, %f20524, %f20525, %f20526, %f20527, %f20528, %f20529}, {%r2, %r2, %r2, %r2, %r2, %r2, %r2, %r2}, {%r2, %r2, %r2, %r2, %r2, %r2, %r2, %r2}, {%f20514, %f20515, %f20516, %f20517, %f20518, %f20519, %f20520, %f20521};
	bar.warp.sync 	-1;
	wmma.mma.sync.aligned.row.col.m32n8k16.f32.f32 {%f20530, %f20531, %f20532, %f20533, %f20534, %f20535, %f20536, %f20537}, {%r2, %r2, %r2, %r2, %r2, %r2, %r2, %r2}, {%r2, %r2, %r2, %r2, %r2, %r2, %r2, %r2}, {%f20522, %f20523, %f20524, %f20525, %f20526, %f20527, %f20528, %f20529};
	bar.warp.sync 	-1;
	wmma.mma.sync.aligned.row.col.m32n8k16.f32.f32 {%f20538, %f20539, %f20540, %f20541, %f20542, %f20543, %f20544, %f20545}, {%r2, %r2, %r2, %r2, %r2, %r2, %r2, %r2}, {%r2, %r2, %r2, %r2, %r2, %r2, %r2, %r2}, {%f20530, %f20531, %f20532, %f20533, %f20534, %f20535, %f20536, %f20537};
	bar.warp.sync 	-1;
	wmma.mma.sync.aligned.row.col.m32n8k16.f32.f32 {%f20546, %f20547, %f20548, %f20549, %f20550, %f20551, %f20552, %f20553}, {%r2, %r2, %r2, %r2, %r2, %r2, %r2, %r2}, {%r2, %r2, %r2, %r2, %r2, %r2, %r2, %r2}, {%f20538, %f20539, %f20540, %f20541, %f20542, %f20543, %f20544, %f20545};
	bar.warp.sync 	-1;
	wmma.mma.sync.aligned.row.col.m32n8k16.f32.f32 {%f20554, %f20555, %f20556, %f20557, %f20558, %f20559, %f20560, %f20561}, {%r2, %r2, %r2, %r2, %r2, %r2, %r2, %r2}, {%r2, %r2, %r2, %r2, %r2, %r2, %r2, %r2}, {%f20546, %f20547, %f20548, %f20549, %f20550, %f20551, %f20552, %f20553};
	bar.warp.sync 	-1;
	wmma.mma.sync.aligned.row.col.m32n8k16.f32.f32 {%f20562, %f20563, %f20564, %f20565, %f20566, %f20567, %f20568, %f20569}, {%r2, %r2, %r2, %r2, %r2, %r2, %r2, %r2}, {%r2, %r2, %r2, %r2, %r2, %r2, %r2, %r2}, {%f20554, %f20555, %f20556, %f20557, %f20558, %f20559, %f20560, %f20561};
	bar.warp.sync 	-1;
	wmma.mma.sync.aligned.row.col.m32n8k16.f32.f32 {%f20570, %f20571, %f20572, %f20573, %f20574, %f20575, %f20576, %f20577}, {%r2, %r2, %r2, %r2, %r2, %r2, %r2, %r2}, {%r2, %r2, %r2, %r2, %r2, %r2, %r2, %r2}, {%f20562, %f20563, %f20564, %f20565, %f20566, %f20567, %f20568, %f20569};
	bar.warp.sync 	-1;
	wmma.mma.sync.aligned.row.col.m32n8k16.f32.f32 {%f20578, %f20579, %f20580, %f20581, %f20582, %f20583, %f20584, %f20585}, {%r2, %r2, %r2, %r2, %r2, %r2, %r2, %r2}, {%r2, %r2, %r2, %r2, %r2, %r2, %r2, %r2}, {%f20570, %f20571, %f20572, %f20573, %f20574, %f20575, %f20576, %f20577};
	bar.warp.sync 	-1;
	wmma.mma.sync.aligned.row.col.m32n8k16.f32.f32 {%f20586, %f20587, %f20588, %f20589, %f20590, %f20591, %f20592, %f20593}, {%r2, %r2, %r2, %r2, %r2, %r2, %r2, %r2}, {%r2, %r2, %r2, %r2, %r2, %r2, %r2, %r2}, {%f20578, %f20579, %f20580, %f20581, %f20582, %f20583, %f20584, %f20585};
	bar.warp.sync 	-1;
	wmma.mma.sync.aligned.row.col.m32n8k16.f32.f32 {%f20594, %f20595, %f20596, %f20597, %f20598, %f20599, %f20600, %f20601}, {%r2, %r2, %r2, %r2, %r2, %r2, %r2, %r2}, {%r2, %r2, %r2, %r2, %r2, %r2, %r2, %r2}, {%f20586, %f20587, %f20588, %f20589, %f20590, %f20591, %f20592, %f20593};
	bar.warp.sync 	-1;
	wmma.mma.sync.aligned.row.col.m32n8k16.f32.f32 {%f20602, %f20603, %f20604, %f20605, %f20606, %f20607, %f20608, %f20609}, {%r2, %r2, %r2, %r2, %r2, %r2, %r2, %r2}, {%r2, %r2, %r2, %r2, %r2, %r2, %r2, %r2}, {%f20594, %f20595, %f20596, %f20597, %f20598, %f20599, %f20600, %f20601};
	bar.warp.sync 	-1;
	wmma.mma.sync.aligned.row.col.m32n8k16.f32.f32 {%f20610, %f20611, %f20612, %f20613, %f20614, %f20615, %f20616, %f20617}, {%r2, %r2, %r2, %r2, %r2, %r2, %r2, %r2}, {%r2, %r2, %r2, %r2, %r2, %r2, %r2, %r2}, {%f20602, %f20603, %f20604, %f20605, %f20606, %f20607, %f20608, %f20609};
	bar.warp.sync 	-1;
	wmma.mma.sync.aligned.row.col.m32n8k16.f32.f32 {%f20618, %f20619, %f20620, %f20621, %f20622, %f20623, %f20624, %f20625}, {%r2, %r2, %r2, %r2, %r2, %r2, %r2, %r2}, {%r2, %r2, %r2, %r2, %r2, %r2, %r2, %r2}, {%f20610, %f20611, %f20612, %f20613, %f20614, %f20615, %f20616, %f20617};
	bar.warp.sync 	-1;
	wmma.mma.sync.aligned.row.col.m32n8k16.f32.f32 {%f20626, %f20627, %f20628, %f20629, %f20630, %f20631, %f20632, %f20633}, {%r2, %r2, %r2, %r2, %r2, %r2, %r2, %r2}, {%r2, %r2, %r2, %r2, %r2, %r2, %r2, %r2}, {%f20618, %f20619, %f20620, %f20621, %f20622, %f20623, %f20624, %f20625};
	bar.warp.sync 	-1;
	wmma.mma.sync.aligned.row.col.m32n8k16.f32.f32 {%f20634, %f20635, %f20636, %f20637, %f20638, %f20639, %f20640, %f20641}, {%r2, %r2, %r2, %r2, %r2, %r2, %r2, %r2}, {%r2, %r2, %r2, %r2, %r2, %r2, %r2, %r2}, {%f20626, %f20627, %f20628, %f20629, %f20630, %f20631, %f20632, %f20633};
	bar.warp.sync 	-1;
	wmma.mma.sync.aligned.row.col.m32n8k16.f32.f32 {%f20642, %f20643, %f20644, %f20645, %f20646, %f20647, %f20648, %f20649}, {%r2, %r2, %r2, %r2, %r2, %r2, %r2, %r2}, {%r2, %r2, %r2, %r2, %r2, %r2, %r2, %r2}, {%f20634, %f20635, %f20636, %f20637, %f20638, %f20639, %f20640, %f20641};
	bar.warp.sync 	-1;
	wmma.mma.sync.aligned.row.col.m32n8k16.f32.f32 {%f20650, %f20651, %f20652, %f20653, %f20654, %f20655, %f20656, %f20657}, {%r2, %r2, %r2, %r2, %r2, %r2, %r2, %r2}, {%r2, %r2, %r2, %r2, %r2, %r2, %r2, %r2}, {%f20642, %f20643, %f20644, %f20645, %f20646, %f20647, %f20648, %f20649};
	bar.warp.sync 	-1;
	wmma.mma.sync.aligned.row.col.m32n8k16.f32.f32 {%f20658, %f20659, %f20660, %f20661, %f20662, %f20663, %f20664, %f20665}, {%r2, %r2, %r2, %r2, %r2, %r2, %r2, %r2}, {%r2, %r2, %r2, %r2, %r2, %r2, %r2, %r2}, {%f20650, %f20651, %f20652, %f20653, %f20654, %f20655, %f20656, %f20657};
	bar.warp.sync 	-1;
	wmma.mma.sync.aligned.row.col.m32n8k16.f32.f32 {%f20666, %f20667, %f20668, %f20669, %f20670, %f20671, %f20672, %f20673}, {%r2, %r2, %r2, %r2, %r2, %r2, %r2, %r2}, {%r2, %r2, %r2, %r2, %r2, %r2, %r2, %r2}, {%f20658, %f20659, %f20660, %f20661, %f20662, %f20663, %f20664, %f20665};
	bar.warp.sync 	-1;
	wmma.mma.sync.aligned.row.col.m32n8k16.f32.f32 {%f20674, %f20675, %f20676, %f20677, %f20678, %f20679, %f20680, %f20681}, {%r2, %r2, %r2, %r2, %r2, %r2, %r2, %r2}, {%r2, %r2, %r2, %r2, %r2, %r2, %r2, %r2}, {%f20666, %f20667, %f20668, %f20669, %f20670, %f20671, %f20672, %f20673};
	bar.warp.sync 	-1;
	wmma.mma.sync.aligned.row.col.m32n8k16.f32.f32 {%f20682, %f20683, %f20684, %f20685, %f20686, %f20687, %f20688, %f20689}, {%r2, %r2, %r2, %r2, %r2, %r2, %r2, %r2}, {%r2, %r2, %r2, %r2, %r2, %r2, %r2, %r2}, {%f20674, %f20675, %f20676, %f20677, %f20678, %f20679, %f20680, %f20681};
	bar.warp.sync 	-1;
	wmma.mma.sync.aligned.row.col.m32n8k16.f32.f32 {%f20690, %f20691, %f20692, %f20693, %f20694, %f20695, %f20696, %f20697}, {%r2, %r2, %r2, %r2, %r2, %r2, %r2, %r2}, {%r2, %r2, %r2, %r2, %r2, %r2, %r2, %r2}, {%f20682, %f20683, %f20684, %f20685, %f20686, %f20687, %f20688, %f20689};
	bar.warp.sync 	-1;
	wmma.mma.sync.aligned.row.col.m32n8k16.f32.f32 {%f20698, %f20699, %f20700, %f20701, %f20702, %f20703, %f20704, %f20705}, {%r2, %r2, %r2, %r2, %r2, %r2, %r2, %r2}, {%r2, %r2, %r2, %r2, %r2, %r2, %r2, %r2}, {%f20690, %f20691, %f20692, %f20693, %f20694, %f20695, %f20696, %f20697};
	bar.warp.sync 	-1;
	wmma.mma.sync.aligned.row.col.m32n8k16.f32.f32 {%f20706, %f20707, %f20708, %f20709, %f20710, %f20711, %f20712, %f20713}, {%r2, %r2, %r2, %r2, %r2, %r2, %r2, %r2}, {%r2, %r2, %r2, %r2, %r2, %r2, %r2, %r2}, {%f20698, %f20699, %f20700, %f20701, %f20702, %f20703, %f20704, %f20705};
	bar.warp.sync 	-1;
	wmma.mma.sync.aligned.row.col.m32n8k16.f32.f32 {%f20714, %f20715, %f20716, %f20717, %f20718, %f20719, %f20720, %f20721}, {%r2, %r2, %r2, %r2, %r2, %r2, %r2, %r2}, {%r2, %r2, %r2, %r2, %r2, %r2, %r2, %r2}, {%f20706, %f20707, %f20708, %f20709, %f20710, %f20711, %f20712, %f20713};
	bar.warp.sync 	-1;
	wmma.mma.sync.aligned.row.col.m32n8k16.f32.f32 {%f20722, %f20723, %f20724, %f20725, %f20726, %f20727, %f20728, %f20729}, {%r2, %r2, %r2, %r2, %r2, %r2, %r2, %r2}, {%r2, %r2, %r2, %r2, %r2, %r2, %r2, %r2}, {%f20714, %f20715, %f20716, %f20717, %f20718, %f20719, %f20720, %f20721};
	bar.warp.sync 	-1;
	wmma.mma.sync.aligned.row.col.m32n8k16.f32.f32 {%f20730, %f20731, %f20732, %f20733, %f20734, %f20735, %f20736, %f20737}, {%r2, %r2, %r2, %r2, %r2, %r2, %r2, %r2}, {%r2, %r2, %r2, %r2, %r2, %r2, %r2, %r2}, {%f20722, %f20723, %f20724, %f20725, %f20726, %f20727, %f20728, %f20729};
	bar.warp.sync 	-1;
	wmma.mma.sync.aligned.row.col.m32n8k16.f32.f32 {%f20738, %f20739, %f20740, %f20741, %f20742, %f20743, %f20744, %f20745}, {%r2, %r2, %r2, %r2, %r2, %r2, %r2, %r2}, {%r2, %r2, %r2, %r2, %r2, %r2, %r2, %r2}, {%f20730, %f20731, %f20732, %f20733, %f20734, %f20735, %f20736, %f20737};
	bar.warp.sync 	-1;
	wmma.mma.sync.aligned.row.col.m32n8k16.f32.f32 {%f20746, %f20747, %f20748, %f20749, %f20750, %f20751, %f20752, %f20753}, {%r2, %r2, %r2, %r2, %r2, %r2, %r2, %r2}, {%r2, %r2, %r2, %r2, %r2, %r2, %r2, %r2}, {%f20738, %f20739, %f20740, %f20741, %f20742, %f20743, %f20744, %f20745};
	bar.warp.sync 	-1;
	wmma.mma.sync.aligned.row.col.m32n8k16.f32.f32 {%f20754, %f20755, %f20756, %f20757, %f20758, %f20759, %f20760, %f20761}, {%r2, %r2, %r2, %r2, %r2, %r2, %r2, %r2}, {%r2, %r2, %r2, %r2, %r2, %r2, %r2, %r2}, {%f20746, %f20747, %f20748, %f20749, %f20750, %f20751, %f20752, %f20753};
	bar.warp.sync 	-1;
	wmma.mma.sync.aligned.row.col.m32n8k16.f32.f32 {%f20762, %f20763, %f20764, %f20765, %f20766, %f20767, %f20768, %f20769}, {%r2, %r2, %r2, %r2, %r2, %r2, %r2, %r2}, {%r2, %r2, %r2, %r2, %r2, %r2, %r2, %r2}, {%f20754, %f20755, %f20756, %f20757, %f20758, %f20759, %f20760, %f20761};
	bar.warp.sync 	-1;
	wmma.mma.sync.aligned.row.col.m32n8k16.f32.f32 {%f20770, %f20771, %f20772, %f20773, %f20774, %f20775, %f20776, %f20777}, {%r2, %r2, %r2, %r2, %r2, %r2, %r2, %r2}, {%r2, %r2, %r2, %r2, %r2, %r2, %r2, %r2}, {%f20762, %f20763, %f20764, %f20765, %f20766, %f20767, %f20768, %f20769};
	bar.warp.sync 	-1;
	wmma.mma.sync.aligned.row.col.m32n8k16.f32.f32 {%f20778, %f20779, %f20780, %f20781, %f20782, %f20783, %f20784, %f20785}, {%r2, %r2, %r2, %r2, %r2, %r2, %r2, %r2}, {%r2, %r2, %r2, %r2, %r2, %r2, %r2, %r2}, {%f20770, %f20771, %f20772, %f20773, %f20774, %f20775, %f20776, %f20777};
	bar.warp.sync 	-1;
	wmma.mma.sync.aligned.row.col.m32n8k16.f32.f32 {%f20786, %f20787, %f20788, %f20789, %f20790, %f20791, %f20792, %f20793}, {%r2, %r2, %r2, %r2, %r2, %r2, %r2, %r2}, {%r2, %r2, %r2, %r2, %r2, %r2, %r2, %r2}, {%f20778, %f20779, %f20780, %f20781, %f20782, %f20783, %f20784, %f20785};
	bar.warp.sync 	-1;
	wmma.mma.sync.aligned.row.col.m32n8k16.f32.f32 {%f20794, %f20795, %f20796, %f20797, %f20798, %f20799, %f20800, %f20801}, {%r2, %r2, %r2, %r2, %r2, %r2, %r2, %r2}, {%r2, %r2, %r2, %r2, %r2, %r2, %r2, %r2}, {%f20786, %f20787, %f20788, %f20789, %f20790, %f20791, %f20792, %f20793};
	bar.warp.sync 	-1;
	wmma.mma.sync.aligned.row.col.m32n8k16.f32.f32 {%f20802, %f20803, %f20804, %f20805, %f20806, %f20807, %f20808, %f20809}, {%r2, %r2, %r2, %r2, %r2, %r2, %r2, %r2}, {%r2, %r2, %r2, %r2, %r2, %r2, %r2, %r2}, {%f20794, %f20795, %f20796, %f20797, %f20798, %f20799, %f20800, %f20801};
	bar.warp.sync 	-1;
	wmma.mma.sync.aligned.row.col.m32n8k16.f32.f32 {%f20810, %f20811, %f20812, %f20813, %f20814, %f20815, %f20816, %f20817}, {%r2, %r2, %r2, %r2, %r2, %r2, %r2, %r2}, {%r2, %r2, %r2, %r2, %r2, %r2, %r2, %r2}, {%f20802, %f20803, %f20804, %f20805, %f20806, %f20807, %f20808, %f20809};
	bar.warp.sync 	-1;
	wmma.mma.sync.aligned.row.col.m32n8k16.f32.f32 {%f20818, %f20819, %f20820, %f20821, %f20822, %f20823, %f20824, %f20825}, {%r2, %r2, %r2, %r2, %r2, %r2, %r2, %r2}, {%r2, %r2, %r2, %r2, %r2, %r2, %r2, %r2}, {%f20810, %f20811, %f20812, %f20813, %f20814, %f20815, %f20816, %f20817};
	bar.warp.sync 	-1;
	wmma.mma.sync.aligned.row.col.m32n8k16.f32.f32 {%f20826, %f20827, %f20828, %f20829, %f20830, %f20831, %f20832, %f20833}, {%r2, %r2, %r2, %r2, %r2, %r2, %r2, %r2}, {%r2, %r2, %r2, %r2, %r2, %r2, %r2, %r2}, {%f20818, %f20819, %f20820, %f20821, %f20822, %f20823, %f20824, %f20825};
	bar.warp.sync 	-1;
	wmma.mma.sync.aligned.row.col.m32n8k16.f32.f32 {%f20834, %f20835, %f20836, %f20837, %f20838, %f20839, %f20840, %f20841}, {%r2, %r2, %r2, %r2, %r2, %r2, %r2, %r2}, {%r2, %r2, %r2, %r2, %r2, %r2, %r2, %r2}, {%f20826, %f20827, %f20828, %f20829, %f20830, %f20831, %f20832, %f20833};
	bar.warp.sync 	-1;
	wmma.mma.sync.aligned.row.col.m32n8k16.f32.f32 {%f20842, %f20843, %f20844, %f20845, %f20846, %f20847, %f20848, %f20849}, {%r2, %r2, %r2, %r2, %r2, %r2, %r2, %r2}, {%r2, %r2, %r2, %r2, %r2, %r2, %r2, %r2}, {%f20834, %f20835, %f20836, %f20837, %f20838, %f20839, %f20840, %f20841};
	bar.warp.sync 	-1;
	wmma.mma.sync.aligned.row.col.m32n8k16.f32.f32 {%f20850, %f20851, %f20852, %f20853, %f20854, %f20855, %f20856, %f20857}, {%r2, %r2, %r2, %r2, %r2, %r2, %r2, %r2}, {%r2, %r2, %r2, %r2, %r2, %r2, %r2, %r2}, {%f20842, %f20843, %f20844, %f20845, %f20846, %f20847, %f20848, %f20849};
	bar.warp.sync 	-1;
	wmma.mma.sync.aligned.row.col.m32n8k16.f32.f32 {%f20858, %f20859, %f20860, %f20861, %f20862, %f20863, %f20864, %f20865}, {%r2, %r2, %r2, %r2, %r2, %r2, %r2, %r2}, {%r2, %r2, %r2, %r2, %r2, %r2, %r2, %r2}, {%f20850, %f20851, %f20852, %f20853, %f20854, %f20855, %f20856, %f20857};
	bar.warp.sync 	-1;
	wmma.mma.sync.aligned.row.col.m32n8k16.f32.f32 {%f20866, %f20867, %f20868, %f20869, %f20870, %f20871, %f20872, %f20873}, {%r2, %r2, %r2, %r2, %r2, %r2, %r2, %r2}, {%r2, %r2, %r2, %r2, %r2, %r2, %r2, %r2}, {%f20858, %f20859, %f20860, %f20861, %f20862, %f20863, %f20864, %f20865};
	bar.warp.sync 	-1;
	wmma.mma.sync.aligned.row.col.m32n8k16.f32.f32 {%f20874, %f20875, %f20876, %f20877, %f20878, %f20879, %f20880, %f20881}, {%r2, %r2, %r2, %r2, %r2, %r2, %r2, %r2}, {%r2, %r2, %r2, %r2, %r2, %r2, %r2, %r2}, {%f20866, %f20867, %f20868, %f20869, %f20870, %f20871, %f20872, %f20873};
	bar.warp.sync 	-1;
	wmma.mma.sync.aligned.row.col.m32n8k16.f32.f32 {%f20882, %f20883, %f20884, %f20885, %f20886, %f20887, %f20888, %f20889}, {%r2, %r2, %r2, %r2, %r2, %r2, %r2, %r2}, {%r2, %r2, %r2, %r2, %r2, %r2, %r2, %r2}, {%f20874, %f20875, %f20876, %f20877, %f20878, %f20879, %f20880, %f20881};
	bar.warp.sync 	-1;
	wmma.mma.sync.aligned.row.col.m32n8k16.f32.f32 {%f20890, %f20891, %f20892, %f20893, %f20894, %f20895, %f20896, %f20897}, {%r2, %r2, %r2, %r2, %r2, %r2, %r2, %r2}, {%r2, %r2, %r2, %r2, %r2, %r2, %r2, %r2}, {%f20882, %f20883, %f20884, %f20885, %f20886, %f20887, %f20888, %f20889};
	bar.warp.sync 	-1;
	wmma.mma.sync.aligned.row.col.m32n8k16.f32.f32 {%f20898, %f20899, %f20900, %f20901, %f20902, %f20903, %f20904, %f20905}, {%r2, %r2, %r2, %r2, %r2, %r2, %r2, %r2}, {%r2, %r2, %r2, %r2, %r2, %r2, %r2, %r2}, {%f20890, %f20891, %f20892, %f20893, %f20894, %f20895, %f20896, %f20897};
	bar.warp.sync 	-1;
	wmma.mma.sync.aligned.row.col.m32n8k16.f32.f32 {%f20906, %f20907, %f20908, %f20909, %f20910, %f20911, %f20912, %f20913}, {%r2, %r2, %r2, %r2, %r2, %r2, %r2, %r2}, {%r2, %r2, %r2, %r2, %r2, %r2, %r2, %r2}, {%f20898, %f20899, %f20900, %f20901, %f20902, %f20903, %f20904, %f20905};
	bar.warp.sync 	-1;
	wmma.mma.sync.aligned.row.col.m32n8k16.f32.f32 {%f20914, %f20915, %f20916, %f20917, %f20918, %f20919, %f20920, %f20921}, {%r2, %r2, %r2, %r2, %r2, %r2, %r2, %r2}, {%r2, %r2, %r2, %r2, %r2, %r2, %r2, %r2}, {%f20906, %f20907, %f20908, %f20909, %f20910, %f20911, %f20912, %f20913};
	bar.warp.sync 	-1;
	wmma.mma.sync.aligned.row.col.m32n8k16.f32.f32 {%f20922, %f20923, %f20924, %f20925, %f20926, %f20927, %f20928, %f20929}, {%r2, %r2, %r2, %r2, %r2, %r2, %r2, %r2}, {%r2, %r2, %r2, %r2, %r2, %r2, %r2, %r2}, {%f20914, %f20915, %f20916, %f20917, %f20918, %f20919, %f20920, %f20921};
	bar.warp.sync 	-1;
	wmma.mma.sync.aligned.row.col.m32n8k16.f32.f32 {%f20930, %f20931, %f20932, %f20933, %f20934, %f20935, %f20936, %f20937}, {%r2, %r2, %r2, %r2, %r2, %r2, %r2, %r2}, {%r2, %r2, %r2, %r2, %r2, %r2, %r2, %r2}, {%f20922, %f20923, %f20924, %f20925, %f20926, %f20927, %f20928, %f20929};
	bar.warp.sync 	-1;
	wmma.mma.sync.aligned.row.col.m32n8k16.f32.f32 {%f20938, %f20939, %f20940, %f20941, %f20942, %f20943, %f20944, %f20945}, {%r2, %r2, %r2, %r2, %r2, %r2, %r2, %r2}, {%r2, %r2, %r2, %r2, %r2, %r2, %r2, %r2}, {%f20930, %f20931, %f20932, %f20933, %f20934, %f20935, %f20936, %f20937};
	bar.warp.sync 	-1;
	wmma.mma.sync.aligned.row.col.m32n8k16.f32.f32 {%f20946, %f20947, %f20948, %f20949, %f20950, %f20951, %f20952, %f20953}, {%r2, %r2, %r2, %r2, %r2, %r2, %r2, %r2}, {%r2, %r2, %r2, %r2, %r2, %r2, %r2, %r2}, {%f20938, %f20939, %f20940, %f20941, %f20942, %f20943, %f20944, %f20945};
	bar.warp.sync 	-1;
	wmma.mma.sync.aligned.row.col.m32n8k16.f32.f32 {%f20954, %f20955, %f20956, %f20957, %f20958, %f20959, %f20960, %f20961}, {%r2, %r2, %r2, %r2, %r2, %r2, %r2, %r2}, {%r2, %r2, %r2, %r2, %r2, %r2, %r2, %r2}, {%f20946, %f20947, %f20948, %f20949, %f20950, %f20951, %f20952, %f20953};
	bar.warp.sync 	-1;
	wmma.mma.sync.aligned.row.col.m32n8k16.f32.f32 {%f20962, %f20963, %f20964, %f20965, %f20966, %f20967, %f20968, %f20969}, {%r2, %r2, %r2, %r2, %r2, %r2, %r2, %r2}, {%r2, %r2, %r2, %r2, %r2, %r2, %r2, %r2}, {%f20954, %f20955, %f20956, %f20957, %f20958, %f20959, %f20960, %f20961};
	bar.warp.sync 	-1;
	wmma.mma.sync.aligned.row.col.m32n8k16.f32.f32 {%f20970, %f20971, %f20972, %f20973, %f20974, %f20975, %f20976, %f20977}, {%r2, %r2, %r2, %r2, %r2, %r2, %r2, %r2}, {%r2, %r2, %r2, %r2, %r2, %r2, %r2, %r2}, {%f20962, %f20963, %f20964, %f20965, %f20966, %f20967, %f20968, %f20969};
	bar.warp.sync 	-1;
	wmma.mma.sync.aligned.row.col.m32n8k16.f32.f32 {%f20978, %f20979, %f20980, %f20981, %f20982, %f20983, %f20984, %f20985}, {%r2, %r2, %r2, %r2, %r2, %r2, %r2, %r2}, {%r2, %r2, %r2, %r2, %r2, %r2, %r2, %r2}, {%f20970, %f20971, %f20972, %f20973, %f20974, %f20975, %f20976, %f20977};
	bar.warp.sync 	-1;
	wmma.mma.sync.aligned.row.col.m32n8k16.f32.f32 {%f20986, %f20987, %f20988, %f20989, %f20990, %f20991, %f20992, %f20993}, {%r2, %r2, %r2, %r2, %r2, %r2, %r2, %r2}, {%r2, %r2, %r2, %r2, %r2, %r2, %r2, %r2}, {%f20978, %f20979, %f20980, %f20981, %f20982, %f20983, %f20984, %f20985};
	bar.warp.sync 	-1;
	wmma.mma.sync.aligned.row.col.m32n8k16.f32.f32 {%f20994, %f20995, %f20996, %f20997, %f20998, %f20999, %f21000, %f21001}, {%r2, %r2, %r2, %r2, %r2, %r2, %r2, %r2}, {%r2, %r2, %r2, %r2, %r2, %r2, %r2, %r2}, {%f20986, %f20987, %f20988, %f20989, %f20990, %f20991, %f20992, %f20993};
	bar.warp.sync 	-1;
	wmma.mma.sync.aligned.row.col.m32n8k16.f32.f32 {%f21002, %f21003, %f21004, %f21005, %f21006, %f21007, %f21008, %f21009}, {%r2, %r2, %r2, %r2, %r2, %r2, %r2, %r2}, {%r2, %r2, %r2, %r2, %r2, %r2, %r2, %r2}, {%f20994, %f20995, %f20996, %f20997, %f20998, %f20999, %f21000, %f21001};
	bar.warp.sync 	-1;
	wmma.mma.sync.aligned.row.col.m32n8k16.f32.f32 {%f21010, %f21011, %f21012, %f21013, %f21014, %f21015, %f21016, %f21017}, {%r2, %r2, %r2, %r2, %r2, %r2, %r2, %r2}, {%r2, %r2, %r2, %r2, %r2, %r2, %r2, %r2}, {%f21002, %f21003, %f21004, %f21005, %f21006, %f21007, %f21008, %f21009};
	bar.warp.sync 	-1;
	wmma.mma.sync.aligned.row.col.m32n8k16.f32.f32 {%f21018, %f21019, %f21020, %f21021, %f21022, %f21023, %f21024, %f21025}, {%r2, %r2, %r2, %r2, %r2, %r2, %r2, %r2}, {%r2, %r2, %r2, %r2, %r2, %r2, %r2, %r2}, {%f21010, %f21011, %f21012, %f21013, %f21014, %f21015, %f21016, %f21017};
	bar.warp.sync 	-1;
	wmma.mma.sync.aligned.row.col.m32n8k16.f32.f32 {%f21026, %f21027, %f21028, %f21029, %f21030, %f21031, %f21032, %f21033}, {%r2, %r2, %r2, %r2, %r2, %r2, %r2, %r2}, {%r2, %r2, %r2, %r2, %r2, %r2, %r2, %r2}, {%f21018, %f21019, %f21020, %f21021, %f21022, %f21023, %f21024, %f21025};
	bar.warp.sync 	-1;
	wmma.mma.sync.aligned.row.col.m32n8k16.f32.f32 {%f21034, %f21035, %f21036, %f21037, %f21038, %f21039, %f21040, %f21041}, {%r2, %r2, %r2, %r2, %r2, %r2, %r2, %r2}, {%r2, %r2, %r2, %r2, %r2, %r2, %r2, %r2}, {%f21026, %f21027, %f21028, %f21029, %f21030, %f21031, %f21032, %f21033};
	bar.warp.sync 	-1;
	wmma.mma.sync.aligned.row.col.m32n8k16.f32.f32 {%f21042, %f21043, %f21044, %f21045, %f21046, %f21047, %f21048, %f21049}, {%r2, %r2, %r2, %r2, %r2, %r2, %r2, %r2}, {%r2, %r2, %r2, %r2, %r2, %r2, %r2, %r2}, {%f21034, %f21035, %f21036, %f21037, %f21038, %f21039, %f21040, %f21041};
	bar.warp.sync 	-1;
	wmma.mma.sync.aligned.row.col.m32n8k16.f32.f32 {%f21050, %f21051, %f21052, %f21053, %f21054, %f21055, %f21056, %f21057}, {%r2, %r2, %r2, %r2, %r2, %r2, %r2, %r2}, {%r2, %r2, %r2, %r2, %r2, %r2, %r2, %r2}, {%f21042, %f21043, %f21044, %f21045, %f21046, %f21047, %f21048, %f21049};
	bar.warp.sync 	-1;
	wmma.mma.sync.aligned.row.col.m32n8k16.f32.f32 {%f21058, %f21059, %f21060, %f21061, %f21062, %f21063, %f21064, %f21065}, {%r2, %r2, %r2, %r2, %r2, %r2, %r2, %r2}, {%r2, %r2, %r2, %r2, %r2, %r2, %r2, %r2}, {%f21050, %f21051, %f21052, %f21053, %f21054, %f21055, %f21056, %f21057};
	bar.warp.sync 	-1;
	wmma.mma.sync.aligned.row.col.m32n8k16.f32.f32 {%f21066, %f21067, %f21068, %f21069, %f21070, %f21071, %f21072, %f21073}, {%r2, %r2, %r2, %r2, %r2, %r2, %r2, %r2}, {%r2, %r2, %r2, %r2, %r2, %r2, %r2, %r2}, {%f21058, %f21059, %f21060, %f21061, %f21062, %f21063, %f21064, %f21065};
	bar.warp.sync 	-1;
	wmma.mma.sync.aligned.row.col.m32n8k16.f32.f32 {%f21074, %f21075, %f21076, %f21077, %f21078, %f21079, %f21080, %f21081}, {%r2, %r2, %r2, %r2, %r2, %r2, %r2, %r2}, {%r2, %r2, %r2, %r2, %r2, %r2, %r2, %r2}, {%f21066, %f21067, %f21068, %f21069, %f21070, %f21071, %f21072, %f21073};
	bar.warp.sync 	-1;
	wmma.mma.sync.aligned.row.col.m32n8k16.f32.f32 {%f21082, %f21083, %f21084, %f21085, %f21086, %f21087, %f21088, %f21089}, {%r2, %r2, %r2, %r2, %r2, %r2, %r2, %r2}, {%r2, %r2, %r2, %r2, %r2, %r2, %r2, %r2}, {%f21074, %f21075, %f21076, %f21077, %f21078, %f21079, %f21080, %f21081};
	bar.warp.sync 	-1;
	wmma.mma.sync.aligned.row.col.m32n8k16.f32.f32 {%f21090, %f21091, %f21092, %f21093, %f21094, %f21095, %f21096, %f21097}, {%r2, %r2, %r2, %r2, %r2, %r2, %r2, %r2}, {%r2, %r2, %r2, %r2, %r2, %r2, %r2, %r2}, {%f21082, %f21083, %f21084, %f21085, %f21086, %f21087, %f21088, %f21089};
	bar.warp.sync 	-1;
	wmma.mma.sync.aligned.row.col.m32n8k16.f32.f32 {%f21098, %f21099, %f21100, %f21101, %f21102, %f21103, %f21104, %f21105}, {%r2, %r2, %r2, %r2, %r2, %r2, %r2, %r2}, {%r2, %r2, %r2, %r2, %r2, %r2, %r2, %r2}, {%f21090, %f21091, %f21092, %f21093, %f21094, %f21095, %f21096, %f21097};
	bar.warp.sync 	-1;
	wmma.mma.sync.aligned.row.col.m32n8k16.f32.f32 {%f21106, %f21107, %f21108, %f21109, %f21110, %f21111, %f21112, %f21113}, {%r2, %r2, %r2, %r2, %r2, %r2, %r2, %r2}, {%r2, %r2, %r2, %r2, %r2, %r2, %r2, %r2}, {%f21098, %f21099, %f21100, %f21101, %f21102, %f21103, %f21104, %f21105};
	bar.warp.sync 	-1;
	wmma.mma.sync.aligned.row.col.m32n8k16.f32.f32 {%f21114, %f21115, %f21116, %f21117, %f21118, %f21119, %f21120, %f21121}, {%r2, %r2, %r2, %r2, %r2, %r2, %r2, %r2}, {%r2, %r2, %r2, %r2, %r2, %r2, %r2, %r2}, {%f21106, %f21107, %f21108, %f21109, %f21110, %f21111, %f21112, %f21113};
	bar.warp.sync 	-1;
	wmma.mma.sync.aligned.row.col.m32n8k16.f32.f32 {%f21122, %f21123, %f21124, %f21125, %f21126, %f21127, %f21128, %f21129}, {%r2, %r2, %r2, %r2, %r2, %r2, %r2, %r2}, {%r2, %r2, %r2, %r2, %r2, %r2, %r2, %r2}, {%f21114, %f21115, %f21116, %f21117, %f21118, %f21119, %f21120, %f21121};
	bar.warp.sync 	-1;
	wmma.mma.sync.aligned.row.col.m32n8k16.f32.f32 {%f21130, %f21131, %f21132, %f21133, %f21134, %f21135, %f21136, %f21137}, {%r2, %r2, %r2, %r2, %r2, %r2, %r2, %r2}, {%r2, %r2, %r2, %r2, %r2, %r2, %r2, %r2}, {%f21122, %f21123, %f21124, %f21125, %f21126, %f21127, %f21128, %f21129};
	bar.warp.sync 	-1;
	wmma.mma.sync.aligned.row.col.m32n8k16.f32.f32 {%f21138, %f21139, %f21140, %f21141, %f21142, %f21143, %f21144, %f21145}, {%r2, %r2, %r2, %r2, %r2, %r2, %r2, %r2}, {%r2, %r2, %r2, %r2, %r2, %r2, %r2, %r2}, {%f21130, %f21131, %f21132, %f21133, %f21134, %f21135, %f21136, %f21137};
	bar.warp.sync 	-1;
	wmma.mma.sync.aligned.row.col.m32n8k16.f32.f32 {%f21146, %f21147, %f21148, %f21149, %f21150, %f21151, %f21152, %f21153}, {%r2, %r2, %r2, %r2, %r2, %r2, %r2, %r2}, {%r2, %r2, %r2, %r2, %r2, %r2, %r2, %r2}, {%f21138, %f21139, %f21140, %f21141, %f21142, %f21143, %f21144, %f21145};
	bar.warp.sync 	-1;
	wmma.mma.sync.aligned.row.col.m32n8k16.f32.f32 {%f21154, %f21155, %f21156, %f21157, %f21158, %f21159, %f21160, %f21161}, {%r2, %r2, %r2, %r2, %r2, %r2, %r2, %r2}, {%r2, %r2, %r2, %r2, %r2, %r2, %r2, %r2}, {%f21146, %f21147, %f21148, %f21149, %f21150, %f21151, %f21152, %f21153};
	bar.warp.sync 	-1;
	wmma.mma.sync.aligned.row.col.m32n8k16.f32.f32 {%f21162, %f21163, %f21164, %f21165, %f21166, %f21167, %f21168, %f21169}, {%r2, %r2, %r2, %r2, %r2, %r2, %r2, %r2}, {%r2, %r2, %r2, %r2, %r2, %r2, %r2, %r2}, {%f21154, %f21155, %f21156, %f21157, %f21158, %f21159, %f21160, %f21161};
	bar.warp.sync 	-1;
	wmma.mma.sync.aligned.row.col.m32n8k16.f32.f32 {%f21170, %f21171, %f21172, %f21173, %f21174, %f21175, %f21176, %f21177}, {%r2, %r2, %r2, %r2, %r2, %r2, %r2, %r2}, {%r2, %r2, %r2, %r2, %r2, %r2, %r2, %r2}, {%f21162, %f21163, %f21164, %f21165, %f21166, %f21167, %f21168, %f21169};
	bar.warp.sync 	-1;
	wmma.mma.sync.aligned.row.col.m32n8k16.f32.f32 {%f21178, %f21179, %f21180, %f21181, %f21182, %f21183, %f21184, %f21185}, {%r2, %r2, %r2, %r2, %r2, %r2, %r2, %r2}, {%r2, %r2, %r2, %r2, %r2, %r2, %r2, %r2}, {%f21170, %f21171, %f21172, %f21173, %f21174, %f21175, %f21176, %f21177};
	bar.warp.sync 	-1;
	wmma.mma.sync.aligned.row.col.m32n8k16.f32.f32 {%f21186, %f21187, %f21188, %f21189, %f21190, %f21191, %f21192, %f21193}, {%r2, %r2, %r2, %r2, %r2, %r2, %r2, %r2}, {%r2, %r2, %r2, %r2, %r2, %r2, %r2, %r2}, {%f21178, %f21179, %f21180, %f21181, %f21182, %f21183, %f21184, %f21185};
	bar.warp.sync 	-1;
	wmma.mma.sync.aligned.row.col.m32n8k16.f32.f32 {%f21194, %f21195, %f21196, %f21197, %f21198, %f21199, %f21200, %f21201}, {%r2, %r2, %r2, %r2, %r2, %r2, %r2, %r2}, {%r2, %r2, %r2, %r2, %r2, %r2, %r2, %r2}, {%f21186, %f21187, %f21188, %f21189, %f21190, %f21191, %f21192, %f21193};
	bar.warp.sync 	-1;
	wmma.mma.sync.aligned.row.col.m32n8k16.f32.f32 {%f21202, %f21203, %f21204, %f21205, %f21206, %f21207, %f21208, %f21209}, {%r2, %r2, %r2, %r2, %r2, %r2, %r2, %r2}, {%r2, %r2, %r2, %r2, %r2, %r2, %r2, %r2}, {%f21194, %f21195, %f21196, %f21197, %f21198, %f21199, %f21200, %f21201};
	bar.warp.sync 	-1;
	wmma.mma.sync.aligned.row.col.m32n8k16.f32.f32 {%f21210, %f21211, %f21212, %f21213, %f21214, %f21215, %f21216, %f21217}, {%r2, %r2, %r2, %r2, %r2, %r2, %r2, %r2}, {%r2, %r2, %r2, %r2, %r2, %r2, %r2, %r2}, {%f21202, %f21203, %f21204, %f21205, %f21206, %f21207, %f21208, %f21209};
	bar.warp.sync 	-1;
	wmma.mma.sync.aligned.row.col.m32n8k16.f32.f32 {%f21218, %f21219, %f21220, %f21221, %f21222, %f21223, %f21224, %f21225}, {%r2, %r2, %r2, %r2, %r2, %r2, %r2, %r2}, {%r2, %r2, %r2, %r2, %r2, %r2, %r2, %r2}, {%f21210, %f21211, %f21212, %f21213, %f21214, %f21215, %f21216, %f21217};
	bar.warp.sync 	-1;
	wmma.mma.sync.aligned.row.col.m32n8k16.f32.f32 {%f21226, %f21227, %f21228, %f21229, %f21230, %f21231, %f21232, %f21233}, {%r2, %r2, %r2, %r2, %r2, %r2, %r2, %r2}, {%r2, %r2, %r2, %r2, %r2, %r2, %r2, %r2}, {%f21218, %f21219, %f21220, %f21221, %f21222, %f21223, %f21224, %f21225};
	bar.warp.sync 	-1;
	wmma.mma.sync.aligned.row.col.m32n8k16.f32.f32 {%f21234, %f21235, %f21236, %f21237, %f21238, %f21239, %f21240, %f21241}, {%r2, %r2, %r2, %r2, %r2, %r2, %r2, %r2}, {%r2, %r2, %r2, %r2, %r2, %r2, %r2, %r2}, {%f21226, %f21227, %f21228, %f21229, %f21230, %f21231, %f21232, %f21233};
	bar.warp.sync 	-1;
	wmma.mma.sync.aligned.row.col.m32n8k16.f32.f32 {%f21242, %f21243, %f21244, %f21245, %f21246, %f21247, %f21248, %f21249}, {%r2, %r2, %r2, %r2, %r2, %r2, %r2, %r2}, {%r2, %r2, %r2, %r2, %r2, %r2, %r2, %r2}, {%f21234, %f21235, %f21236, %f21237, %f21238, %f21239, %f21240, %f21241};
	bar.warp.sync 	-1;
	wmma.mma.sync.aligned.row.col.m32n8k16.f32.f32 {%f21250, %f21251, %f21252, %f21253, %f21254, %f21255, %f21256, %f21257}, {%r2, %r2, %r2, %r2, %r2, %r2, %r2, %r2}, {%r2, %r2, %r2, %r2, %r2, %r2, %r2, %r2}, {%f21242, %f21243, %f21244, %f21245, %f21246, %f21247, %f21248, %f21249};
	bar.warp.sync 	-1;
	wmma.mma.sync.aligned.row.col.m32n8k16.f32.f32 {%f21258, %f21259, %f21260, %f21261, %f21262, %f21263, %f21264, %f21265}, {%r2, %r2, %r2, %r2, %r2, %r2, %r2, %r2}, {%r2, %r2, %r2, %r2, %r2, %r2, %r2, %r2}, {%f21250, %f21251, %f21252, %f21253, %f21254, %f21255, %f21256, %f21257};
	bar.warp.sync 	-1;
	wmma.mma.sync.aligned.row.col.m32n8k16.f32.f32 {%f21266, %f21267, %f21268, %f21269, %f21270, %f21271, %f21272, %f21273}, {%r2, %r2, %r2, %r2, %r2, %r2, %r2, %r2}, {%r2, %r2, %r2, %r2, %r2, %r2, %r2, %r2}, {%f21258, %f21259, %f21260, %f21261, %f21262, %f21263, %f21264, %f21265};
	bar.warp.sync 	-1;
	wmma.mma.sync.aligned.row.col.m32n8k16.f32.f32 {%f21274, %f21275, %f21276, %f21277, %f21278, %f21279, %f21280, %f21281}, {%r2, %r2, %r2, %r2, %r2, %r2, %r2, %r2}, {%r2, %r2, %r2, %r2, %r2, %r2, %r2, %r2}, {%f21266, %f21267, %f21268, %f21269, %f21270, %f21271, %f21272, %f21273};
	bar.warp.sync 	-1;
	wmma.mma.sync.aligned.row.col.m32n8k16.f32.f32 {%f21282, %f21283, %f21284, %f21285, %f21286, %f21287, %f21288, %f21289}, {%r2, %r2, %r2, %r2, %r2, %r2, %r2, %r2}, {%r2, %r2, %r2, %r2, %r2, %r2, %r2, %r2}, {%f21274, %f21275, %f21276, %f21277, %f21278, %f21279, %f21280, %f21281};
	bar.warp.sync 	-1;
	wmma.mma.sync.aligned.row.col.m32n8k16.f32.f32 {%f21290, %f21291, %f21292, %f21293, %f21294, %f21295, %f21296, %f21297}, {%r2, %r2, %r2, %r2, %r2, %r2, %r2, %r2}, {%r2, %r2, %r2, %r2, %r2, %r2, %r2, %r2}, {%f21282, %f21283, %f21284, %f21285, %f21286, %f21287, %f21288, %f21289};
	bar.warp.sync 	-1;
	wmma.mma.sync.aligned.row.col.m32n8k16.f32.f32 {%f21298, %f21299, %f21300, %f21301, %f21302, %f21303, %f21304, %f21305}, {%r2, %r2, %r2, %r2, %r2, %r2, %r2, %r2}, {%r2, %r2, %r2, %r2, %r2, %r2, %r2, %r2}, {%f21290, %f21291, %f21292, %f21293, %f21294, %f21295, %f21296, %f21297};
	bar.warp.sync 	-1;
	wmma.mma.sync.aligned.row.col.m32n8k16.f32.f32 {%f21306, %f21307, %f21308, %f21309, %f21310, %f21311, %f21312, %f21313}, {%r2, %r2, %r2, %r2, %r2, %r2, %r2, %r2}, {%r2, %r2, %r2, %r2, %r2, %r2, %r2, %r2}, {%f21298, %f21299, %f21300, %f21301, %f21302, %f21303, %f21304, %f21305};
	bar.warp.sync 	-1;
	wmma.mma.sync.aligned.row.col.m32n8k16.f32.f32 {%f21314, %f21315, %f21316, %f21317, %f21318, %f21319, %f21320, %f21321}, {%r2, %r2, %r2, %r2, %r2, %r2, %r2, %r2}, {%r2, %r2, %r2, %r2, %r2, %r2, %r2, %r2}, {%f21306, %f21307, %f21308, %f21309, %f21310, %f21311, %f21312, %f21313};
	bar.warp.sync 	-1;
	wmma.mma.sync.aligned.row.col.m32n8k16.f32.f32 {%f21322, %f21323, %f21324, %f21325, %f21326, %f21327, %f21328, %f21329}, {%r2, %r2, %r2, %r2, %r2, %r2, %r2, %r2}, {%r2, %r2, %r2, %r2, %r2, %r2, %r2, %r2}, {%f21314, %f21315, %f21316, %f21317, %f21318, %f21319, %f21320, %f21321};
	bar.warp.sync 	-1;
	wmma.mma.sync.aligned.row.col.m32n8k16.f32.f32 {%f21330, %f21331, %f21332, %f21333, %f21334, %f21335, %f21336, %f21337}, {%r2, %r2, %r2, %r2, %r2, %r2, %r2, %r2}, {%r2, %r2, %r2, %r2, %r2, %r2, %r2, %r2}, {%f21322, %f21323, %f21324, %f21325, %f21326, %f21327, %f21328, %f21329};
	bar.warp.sync 	-1;
	wmma.mma.sync.aligned.row.col.m32n8k16.f32.f32 {%f21338, %f21339, %f21340, %f21341, %f21342, %f21343, %f21344, %f21345}, {%r2, %r2, %r2, %r2, %r2, %r2, %r2, %r2}, {%r2, %r2, %r2, %r2, %r2, %r2, %r2, %r2}, {%f21330, %f21331, %f21332, %f21333, %f21334, %f21335, %f21336, %f21337};
	bar.warp.sync 	-1;
	wmma.mma.sync.aligned.row.col.m32n8k16.f32.f32 {%f21346, %f21347, %f21348, %f21349, %f21350, %f21351, %f21352, %f21353}, {%r2, %r2, %r2, %r2, %r2, %r2, %r2, %r2}, {%r2, %r2, %r2, %r2, %r2, %r2, %r2, %r2}, {%f21338, %f21339, %f21340, %f21341, %f21342, %f21343, %f21344, %f21345};
	bar.warp.sync 	-1;
	wmma.mma.sync.aligned.row.col.m32n8k16.f32.f32 {%f21354, %f21355, %f21356, %f21357, %f21358, %f21359, %f21360, %f21361}, {%r2, %r2, %r2, %r2, %r2, %r2, %r2, %r2}, {%r2, %r2, %r2, %r2, %r2, %r2, %r2, %r2}, {%f21346, %f21347, %f21348, %f21349, %f21350, %f21351, %f21352, %f21353};
	bar.warp.sync 	-1;
	wmma.mma.sync.aligned.row.col.m32n8k16.f32.f32 {%f21362, %f21363, %f21364, %f21365, %f21366, %f21367, %f21368, %f21369}, {%r2, %r2, %r2, %r2, %r2, %r2, %r2, %r2}, {%r2, %r2, %r2, %r2, %r2, %r2, %r2, %r2}, {%f21354, %f21355, %f21356, %f21357, %f21358, %f21359, %f21360, %f21361};
	bar.warp.sync 	-1;
	wmma.mma.sync.aligned.row.col.m32n8k16.f32.f32 {%f21370, %f21371, %f21372, %f21373, %f21374, %f21375, %f21376, %f21377}, {%r2, %r2, %r2, %r2, %r2, %r2, %r2, %r2}, {%r2, %r2, %r2, %r2, %r2, %r2, %r2, %r2}, {%f21362, %f21363, %f21364, %f21365, %f21366, %f21367, %f21368, %f21369};
	bar.warp.sync 	-1;
	wmma.mma.sync.aligned.row.col.m32n8k16.f32.f32 {%f21378, %f21379, %f21380, %f21381, %f21382, %f21383, %f21384, %f21385}, {%r2, %r2, %r2, %r2, %r2, %r2, %r2, %r2}, {%r2, %r2, %r2, %r2, %r2, %r2, %r2, %r2}, {%f21370, %f21371, %f21372, %f21373, %f21374, %f21375, %f21376, %f21377};
	bar.warp.sync 	-1;
	wmma.mma.sync.aligned.row.col.m32n8k16.f32.f32 {%f21386, %f21387, %f21388, %f21389, %f21390, %f21391, %f21392, %f21393}, {%r2, %r2, %r2, %r2, %r2, %r2, %r2, %r2}, {%r2, %r2, %r2, %r2, %r2, %r2, %r2, %r2}, {%f21378, %f21379, %f21380, %f21381, %f21382, %f21383, %f21384, %f21385};
	bar.warp.sync 	-1;
	wmma.mma.sync.aligned.row.col.m32n8k16.f32.f32 {%f21394, %f21395, %f21396, %f21397, %f21398, %f21399, %f21400, %f21401}, {%r2, %r2, %r2, %r2, %r2, %r2, %r2, %r2}, {%r2, %r2, %r2, %r2, %r2, %r2, %r2, %r2}, {%f21386, %f21387, %f21388, %f21389, %f21390, %f21391, %f21392, %f21393};
	bar.warp.sync 	-1;
	wmma.mma.sync.aligned.row.col.m32n8k16.f32.f32 {%f21402, %f21403, %f21404, %f21405, %f21406, %f21407, %f21408, %f21409}, {%r2, %r2, %r2, %r2, %r2, %r2, %r2, %r2}, {%r2, %r2, %r2, %r2, %r2, %r2, %r2, %r2}, {%f21394, %f21395, %f21396, %f21397, %f21398, %f21399, %f21400, %f21401};
	bar.warp.sync 	-1;
	wmma.mma.sync.aligned.row.col.m32n8k16.f32.f32 {%f21410, %f21411, %f21412, %f21413, %f21414, %f21415, %f21416, %f21417}, {%r2, %r2, %r2, %r2, %r2, %r2, %r2, %r2}, {%r2, %r2, %r2, %r2, %r2, %r2, %r2, %r2}, {%f21402, %f21403, %f21404, %f21405, %f21406, %f21407, %f21408, %f21409};
	bar.warp.sync 	-1;
	wmma.mma.sync.aligned.row.col.m32n8k16.f32.f32 {%f21418, %f21419, %f21420, %f21421, %f21422, %f21423, %f21424, %f21425}, {%r2, %r2, %r2, %r2, %r2, %r2, %r2, %r2}, {%r2, %r2, %r2, %r2, %r2, %r2, %r2, %r2}, {%f21410, %f21411, %f21412, %f21413, %f21414, %f21415, %f21416, %f21417};
	bar.warp.sync 	-1;
	wmma.mma.sync.aligned.row.col.m32n8k16.f32.f32 {%f21426, %f21427, %f21428, %f21429, %f21430, %f21431, %f21432, %f21433}, {%r2, %r2, %r2, %r2, %r2, %r2, %r2, %r2}, {%r2, %r2, %r2, %r2, %r2, %r2, %r2, %r2}, {%f21418, %f21419, %f21420, %f21421, %f21422, %f21423, %f21424, %f21425};
	bar.warp.sync 	-1;
	wmma.mma.sync.aligned.row.col.m32n8k16.f32.f32 {%f21434, %f21435, %f21436, %f21437, %f21438, %f21439, %f21440, %f21441}, {%r2, %r2, %r2, %r2, %r2, %r2, %r2, %r2}, {%r2, %r2, %r2, %r2, %r2, %r2, %r2, %r2}, {%f21426, %f21427, %f21428, %f21429, %f21430, %f21431, %f21432, %f21433};
	bar.warp.sync 	-1;
	wmma.mma.sync.aligned.row.col.m32n8k16.f32.f32 {%f21442, %f21443, %f21444, %f21445, %f21446, %f21447, %f21448, %f21449}, {%r2, %r2, %r2, %r2, %r2, %r2, %r2, %r2}, {%r2, %r2, %r2, %r2, %r2, %r2, %r2, %r2}, {%f21434, %f21435, %f21436, %f21437, %f21438, %f21439, %f21440, %f21441};
	bar.warp.sync 	-1;
	wmma.mma.sync.aligned.row.col.m32n8k16.f32.f32 {%f21450, %f21451, %f21452, %f21453, %f21454, %f21455, %f21456, %f21457}, {%r2, %r2, %r2, %r2, %r2, %r2, %r2, %r2}, {%r2, %r2, %r2, %r2, %r2, %r2, %r2, %r2}, {%f21442, %f21443, %f21444, %f21445, %f21446, %f21447, %f21448, %f21449};
	bar.warp.sync 	-1;
	wmma.mma.sync.aligned.row.col.m32n8k16.f32.f32 {%f21458, %f21459, %f21460, %f21461, %f21462, %f21463, %f21464, %f21465}, {%r2, %r2, %r2, %r2, %r2, %r2, %r2, %r2}, {%r2, %r2, %r2, %r2, %r2, %r2, %r2, %r2}, {%f21450, %f21451, %f21452, %f21453, %f21454, %f21455, %f21456, %f21457};
	bar.warp.sync 	-1;
	wmma.mma.sync.aligned.row.col.m32n8k16.f32.f32 {%f21466, %f21467, %f21468, %f21469, %f21470, %f21471, %f21472, %f21473}, {%r2, %r2, %r2, %r2, %r2, %r2, %r2, %r2}, {%r2, %r2, %r2, %r2, %r2, %r2, %r2, %r2}, {%f21458, %f21459, %f21460, %f21461, %f21462, %f21463, %f21464, %f21465};
	bar.warp.sync 	-1;
	wmma.mma.sync.aligned.row.col.m32n8k16.f32.f32 {%f21474, %f21475, %f21476, %f21477, %f21478, %f21479, %f21480, %f21481}, {%r2, %r2, %r2, %r2, %r2, %r2, %r2, %r2}, {%r2, %r2, %r2, %r2, %r2, %r2, %r2, %r2}, {%f21466, %f21467, %f21468, %f21469, %f21470, %f21471, %f21472, %f21473};
	bar.warp.sync 	-1;
	wmma.mma.sync.aligned.row.col.m32n8k16.f32.f32 {%f21482, %f21483, %f21484, %f21485, %f21486, %f21487, %f21488, %f21489}, {%r2, %r2, %r2, %r2, %r2, %r2, %r2, %r2}, {%r2, %r2, %r2, %r2, %r2, %r2, %r2, %r2}, {%f21474, %f21475, %f21476, %f21477, %f21478, %f21479, %f21480, %f21481};
	bar.warp.sync 	-1;
	wmma.mma.sync.aligned.row.col.m32n8k16.f32.f32 {%f21490, %f21491, %f21492, %f21493, %f21494, %f21495, %f21496, %f21497}, {%r2, %r2, %r2, %r2, %r2, %r2, %r2, %r2}, {%r2, %r2, %r2, %r2, %r2, %r2, %r2, %r2}, {%f21482, %f21483, %f21484, %f21485, %f21486, %f21487, %f21488, %f21489};
	bar.warp.sync 	-1;
	wmma.mma.sync.aligned.row.col.m32n8k16.f32.f32 {%f21498, %f21499, %f21500, %f21501, %f21502, %f21503, %f21504, %f21505}, {%r2, %r2, %r2, %r2, %r2, %r2, %r2, %r2}, {%r2, %r2, %r2, %r2, %r2, %r2, %r2, %r2}, {%f21490, %f21491, %f21492, %f21493, %f21494, %f21495, %f21496, %f21497};
	bar.warp.sync 	-1;
	wmma.mma.sync.aligned.row.col.m32n8k16.f32.f32 {%f21506, %f21507, %f21508, %f21509, %f21510, %f21511, %f21512, %f21513}, {%r2, %r2, %r2, %r2, %r2, %r2, %r2, %r2}, {%r2, %r2, %r2, %r2, %r2, %r2, %r2, %r2}, {%f21498, %f21499, %f21500, %f21501, %f21502, %f21503, %f21504, %f21505};
	bar.warp.sync 	-1;
	wmma.mma.sync.aligned.row.col.m32n8k16.f32.f32 {%f21514, %f21515, %f21516, %f21517, %f21518, %f21519, %f21520, %f21521}, {%r2, %r2, %r2, %r2, %r2, %r2, %r2, %r2}, {%r2, %r2, %r2, %r2, %r2, %r2, %r2, %r2}, {%f21506, %f21507, %f21508, %f21509, %f21510, %f21511, %f21512, %f21513};
	bar.warp.sync 	-1;
	wmma.mma.sync.aligned.row.col.m32n8k16.f32.f32 {%f21522, %f21523, %f21524, %f21525, %f21526, %f21527, %f21528, %f21529}, {%r2, %r2, %r2, %r2, %r2, %r2, %r2, %r2}, {%r2, %r2, %r2, %r2, %r2, %r2, %r2, %r2}, {%f21514, %f21515, %f21516, %f21517, %f21518, %f21519, %f21520, %f21521};
	bar.warp.sync 	-1;
	wmma.mma.sync.aligned.row.col.m32n8k16.f32.f32 {%f21530, %f21531, %f21532, %f21533, %f21534, %f21535, %f21536, %f21537}, {%r2, %r2, %r2, %r2, %r2, %r2, %r2, %r2}, {%r2, %r2, %r2, %r2, %r2, %r2, %r2, %r2}, {%f21522, %f21523, %f21524, %f21525, %f21526, %f21527, %f21528, %f21529};
	bar.warp.sync 	-1;
	wmma.mma.sync.aligned.row.col.m32n8k16.f32.f32 {%f21538, %f21539, %f21540, %f21541, %f21542, %f21543, %f21544, %f21545}, {%r2, %r2, %r2, %r2, %r2, %r2, %r2, %r2}, {%r2, %r2, %r2, %r2, %r2, %r2, %r2, %r2}, {%f21530, %f21531, %f21532, %f21533, %f21534, %f21535, %f21536, %f21537};
	bar.warp.sync 	-1;
	wmma.mma.sync.aligned.row.col.m32n8k16.f32.f32 {%f21546, %f21547, %f21548, %f21549, %f21550, %f21551, %f21552, %f21553}, {%r2, %r2, %r2, %r2, %r2, %r2, %r2, %r2}, {%r2, %r2, %r2, %r2, %r2, %r2, %r2, %r2}, {%f21538, %f21539, %f21540, %f21541, %f21542, %f21543, %f21544, %f21545};
	bar.warp.sync 	-1;
	wmma.mma.sync.aligned.row.col.m32n8k16.f32.f32 {%f21554, %f21555, %f21556, %f21557, %f21558, %f21559, %f21560, %f21561}, {%r2, %r2, %r2, %r2, %r2, %r2, %r2, %r2}, {%r2, %r2, %r2, %r2, %r2, %r2, %r2, %r2}, {%f21546, %f21547, %f21548, %f21549, %f21550, %f21551, %f21552, %f21553};
	bar.warp.sync 	-1;
	wmma.mma.sync.aligned.row.col.m32n8k16.f32.f32 {%f21562, %f21563, %f21564, %f21565, %f21566, %f21567, %f21568, %f21569}, {%r2, %r2, %r2, %r2, %r2, %r2, %r2, %r2}, {%r2, %r2, %r2, %r2, %r2, %r2, %r2, %r2}, {%f21554, %f21555, %f21556, %f21557, %f21558, %f21559, %f21560, %f21561};
	bar.warp.sync 	-1;
	wmma.mma.sync.aligned.row.col.m32n8k16.f32.f32 {%f21570, %f21571, %f21572, %f21573, %f21574, %f21575, %f21576, %f21577}, {%r2, %r2, %r2, %r2, %r2, %r2, %r2, %r2}, {%r2, %r2, %r2, %r2, %r2, %r2, %r2, %r2}, {%f21562, %f21563, %f21564, %f21565, %f21566, %f21567, %f21568, %f21569};
	bar.warp.sync 	-1;
	wmma.mma.sync.aligned.row.col.m32n8k16.f32.f32 {%f21578, %f21579, %f21580, %f21581, %f21582, %f21583, %f21584, %f21585}, {%r2, %r2, %r2, %r2, %r2, %r2, %r2, %r2}, {%r2, %r2, %r2, %r2, %r2, %r2, %r2, %r2}, {%f21570, %f21571, %f21572, %f21573, %f21574, %f21575, %f21576, %f21577};
	bar.warp.sync 	-1;
	wmma.mma.sync.aligned.row.col.m32n8k16.f32.f32 {%f21586, %f21587, %f21588, %f21589, %f21590, %f21591, %f21592, %f21593}, {%r2, %r2, %r2, %r2, %r2, %r2, %r2, %r2}, {%r2, %r2, %r2, %r2, %r2, %r2, %r2, %r2}, {%f21578, %f21579, %f21580, %f21581, %f21582, %f21583, %f21584, %f21585};
	bar.warp.sync 	-1;
	wmma.mma.sync.aligned.row.col.m32n8k16.f32.f32 {%f21594, %f21595, %f21596, %f21597, %f21598, %f21599, %f21600, %f21601}, {%r2, %r2, %r2, %r2, %r2, %r2, %r2, %r2}, {%r2, %r2, %r2, %r2, %r2, %r2, %r2, %r2}, {%f21586, %f21587, %f21588, %f21589, %f21590, %f21591, %f21592, %f21593};
	bar.warp.sync 	-1;
	wmma.mma.sync.aligned.row.col.m32n8k16.f32.f32 {%f21602, %f21603, %f21604, %f21605, %f21606, %f21607, %f21608, %f21609}, {%r2, %r2, %r2, %r2, %r2, %r2, %r2, %r2}, {%r2, %r2, %r2, %r2, %r2, %r2, %r2, %r2}, {%f21594, %f21595, %f21596, %f21597, %f21598, %f21599, %f21600, %f21601};
	bar.warp.sync 	-1;
	wmma.mma.sync.aligned.row.col.m32n8k16.f32.f32 {%f21610, %f21611, %f21612, %f21613, %f21614, %f21615, %f21616, %f21617}, {%r2, %r2, %r2, %r2, %r2, %r2, %r2, %r2}, {%r2, %r2, %r2, %r2, %r2, %r2, %r2, %r2}, {%f21602, %f21603, %f21604, %f21605, %f21606, %f21607, %f21608, %f21609};
	bar.warp.sync 	-1;
	wmma.mma.sync.aligned.row.col.m32n8k16.f32.f32 {%f21618, %f21619, %f21620, %f21621, %f21622, %f21623, %f21624, %f21625}, {%r2, %r2, %r2, %r2, %r2, %r2, %r2, %r2}, {%r2, %r2, %r2, %r2, %r2, %r2, %r2, %r2}, {%f21610, %f21611, %f21612, %f21613, %f21614, %f21615, %f21616, %f21617};
	bar.warp.sync 	-1;
	wmma.mma.sync.aligned.row.col.m32n8k16.f32.f32 {%f21626, %f21627, %f21628, %f21629, %f21630, %f21631, %f21632, %f21633}, {%r2, %r2, %r2, %r2, %r2, %r2, %r2, %r2}, {%r2, %r2, %r2, %r2, %r2, %r2, %r2, %r2}, {%f21618, %f21619, %f21620, %f21621, %f21622, %f21623, %f21624, %f21625};
	bar.warp.sync 	-1;
	wmma.mma.sync.aligned.row.col.m32n8k16.f32.f32 {%f21634, %f21635, %f21636, %f21637, %f21638, %f21639, %f21640, %f21641}, {%r2, %r2, %r2, %r2, %r2, %r2, %r2, %r2}, {%r2, %r2, %r2, %r2, %r2, %r2, %r2, %r2}, {%f21626, %f21627, %f21628, %f21629, %f21630, %f21631, %f21632, %f21633};
	bar.warp.sync 	-1;
	wmma.mma.sync.aligned.row.col.m32n8k16.f32.f32 {%f21642, %f21643, %f21644, %f21645, %f21646, %f21647, %f21648, %f21649}, {%r2, %r2, %r2, %r2, %r2, %r2, %r2, %r2}, {%r2, %r2, %r2, %r2, %r2, %r2, %r2, %r2}, {%f21634, %f21635, %f21636, %f21637, %f21638, %f21639, %f21640, %f21641};
	bar.warp.sync 	-1;
	wmma.mma.sync.aligned.row.col.m32n8k16.f32.f32 {%f21650, %f21651, %f21652, %f21653, %f21654, %f21655, %f21656, %f21657}, {%r2, %r2, %r2, %r2, %r2, %r2, %r2, %r2}, {%r2, %r2, %r2, %r2, %r2, %r2, %r2, %r2}, {%f21642, %f21643, %f21644, %f21645, %f21646, %f21647, %f21648, %f21649};
	bar.warp.sync 	-1;
	wmma.mma.sync.aligned.row.col.m32n8k16.f32.f32 {%f21658, %f21659, %f21660, %f21661, %f21662, %f21663, %f21664, %f21665}, {%r2, %r2, %r2, %r2, %r2, %r2, %r2, %r2}, {%r2, %r2, %r2, %r2, %r2, %r2, %r2, %r2}, {%f21650, %f21651, %f21652, %f21653, %f21654, %f21655, %f21656, %f21657};
	bar.warp.sync 	-1;
	wmma.mma.sync.aligned.row.col.m32n8k16.f32.f32 {%f21666, %f21667, %f21668, %f21669, %f21670, %f21671, %f21672, %f21673}, {%r2, %r2, %r2, %r2, %r2, %r2, %r2, %r2}, {%r2, %r2, %r2, %r2, %r2, %r2, %r2, %r2}, {%f21658, %f21659, %f21660, %f21661, %f21662, %f21663, %f21664, %f21665};
	bar.warp.sync 	-1;
	wmma.mma.sync.aligned.row.col.m32n8k16.f32.f32 {%f21674, %f21675, %f21676, %f21677, %f21678, %f21679, %f21680, %f21681}, {%r2, %r2, %r2, %r2, %r2, %r2, %r2, %r2}, {%r2, %r2, %r2, %r2, %r2, %r2, %r2, %r2}, {%f21666, %f21667, %f21668, %f21669, %f21670, %f21671, %f21672, %f21673};
	bar.warp.sync 	-1;
	wmma.mma.sync.aligned.row.col.m32n8k16.f32.f32 {%f21682, %f21683, %f21684, %f21685, %f21686, %f21687, %f21688, %f21689}, {%r2, %r2, %r2, %r2, %r2, %r2, %r2, %r2}, {%r2, %r2, %r2, %r2, %r2, %r2, %r2, %r2}, {%f21674, %f21675, %f21676, %f21677, %f21678, %f21679, %f21680, %f21681};
	bar.warp.sync 	-1;
	wmma.mma.sync.aligned.row.col.m32n8k16.f32.f32 {%f21690, %f21691, %f21692, %f21693, %f21694, %f21695, %f21696, %f21697}, {%r2, %r2, %r2, %r2, %r2, %r2, %r2, %r2}, {%r2, %r2, %r2, %r2, %r2, %r2, %r2, %r2}, {%f21682, %f21683, %f21684, %f21685, %f21686, %f21687, %f21688, %f21689};
	bar.warp.sync 	-1;
	wmma.mma.sync.aligned.row.col.m32n8k16.f32.f32 {%f21698, %f21699, %f21700, %f21701, %f21702, %f21703, %f21704, %f21705}, {%r2, %r2, %r2, %r2, %r2, %r2, %r2, %r2}, {%r2, %r2, %r2, %r2, %r2, %r2, %r2, %r2}, {%f21690, %f21691, %f21692, %f21693, %f21694, %f21695, %f21696, %f21697};
	bar.warp.sync 	-1;
	wmma.mma.sync.aligned.row.col.m32n8k16.f32.f32 {%f21706, %f21707, %f21708, %f21709, %f21710, %f21711, %f21712, %f21713}, {%r2, %r2, %r2, %r2, %r2, %r2, %r2, %r2}, {%r2, %r2, %r2, %r2, %r2, %r2, %r2, %r2}, {%f21698, %f21699, %f21700, %f21701, %f21702, %f21703, %f21704, %f21705};
	bar.warp.sync 	-1;
	wmma.mma.sync.aligned.row.col.m32n8k16.f32.f32 {%f21714, %f21715, %f21716, %f21717, %f21718, %f21719, %f21720, %f21721}, {%r2, %r2, %r2, %r2, %r2, %r2, %r2, %r2}, {%r2, %r2, %r2, %r2, %r2, %r2, %r2, %r2}, {%f21706, %f21707, %f21708, %f21709, %f21710, %f21711, %f21712, %f21713};
	bar.warp.sync 	-1;
	wmma.mma.sync.aligned.row.col.m32n8k16.f32.f32 {%f21722, %f21723, %f21724, %f21725, %f21726, %f21727, %f21728, %f21729}, {%r2, %r2, %r2, %r2, %r2, %r2, %r2, %r2}, {%r2, %r2, %r2, %r2, %r2, %r2, %r2, %r2}, {%f21714, %f21715, %f21716, %f21717, %f21718, %f21719, %f21720, %f21721};
	bar.warp.sync 	-1;
	wmma.mma.sync.aligned.row.col.m32n8k16.f32.f32 {%f21730, %f21731, %f21732, %f21733, %f21734, %f21735, %f21736, %f21737}, {%r2, %r2, %r2, %r2, %r2, %r2, %r2, %r2}, {%r2, %r2, %r2, %r2, %r2, %r2, %r2, %r2}, {%f21722, %f21723, %f21724, %f21725, %f21726, %f21727, %f21728, %f21729};
	bar.warp.sync 	-1;
	wmma.mma.sync.aligned.row.col.m32n8k16.f32.f32 {%f21738, %f21739, %f21740, %f21741, %f21742, %f21743, %f21744, %f21745}, {%r2, %r2, %r2, %r2, %r2, %r2, %r2, %r2}, {%r2, %r2, %r2, %r2, %r2, %r2, %r2, %r2}, {%f21730, %f21731, %f21732, %f21733, %f21734, %f21735, %f21736, %f21737};
	bar.warp.sync 	-1;
	wmma.mma.sync.aligned.row.col.m32n8k16.f32.f32 {%f21746, %f21747, %f21748, %f21749, %f21750, %f21751, %f21752, %f21753}, {%r2, %r2, %r2, %r2, %r2, %r2, %r2, %r2}, {%r2, %r2, %r2, %r2, %r2, %r2, %r2, %r2}, {%f21738, %f21739, %f21740, %f21741, %f21742, %f21743, %f21744, %f21745};
	bar.warp.sync 	-1;
	wmma.mma.sync.aligned.row.col.m32n8k16.f32.f32 {%f21754, %f21755, %f21756, %f21757, %f21758, %f21759, %f21760, %f21761}, {%r2, %r2, %r2, %r2, %r2, %r2, %r2, %r2}, {%r2, %r2, %r2, %r2, %r2, %r2, %r2, %r2}, {%f21746, %f21747, %f21748, %f21749, %f21750, %f21751, %f21752, %f21753};
	bar.warp.sync 	-1;
	wmma.mma.sync.aligned.row.col.m32n8k16.f32.f32 {%f21762, %f21763, %f21764, %f21765, %f21766, %f21767, %f21768, %f21769}, {%r2, %r2, %r2, %r2, %r2, %r2, %r2, %r2}, {%r2, %r2, %r2, %r2, %r2, %r2, %r2, %r2}, {%f21754, %f21755, %f21756, %f21757, %f21758, %f21759, %f21760, %f21761};
	bar.warp.sync 	-1;
	wmma.mma.sync.aligned.row.col.m32n8k16.f32.f32 {%f21770, %f21771, %f21772, %f21773, %f21774, %f21775, %f21776, %f21777}, {%r2, %r2, %r2, %r2, %r2, %r2, %r2, %r2}, {%r2, %r2, %r2, %r2, %r2, %r2, %r2, %r2}, {%f21762, %f21763, %f21764, %f21765, %f21766, %f21767, %f21768, %f21769};
	bar.warp.sync 	-1;
	wmma.mma.sync.aligned.row.col.m32n8k16.f32.f32 {%f21778, %f21779, %f21780, %f21781, %f21782, %f21783, %f21784, %f21785}, {%r2, %r2, %r2, %r2, %r2, %r2, %r2, %r2}, {%r2, %r2, %r2, %r2, %r2, %r2, %r2, %r2}, {%f21770, %f21771, %f21772, %f21773, %f21774, %f21775, %f21776, %f21777};
	bar.warp.sync 	-1;
	wmma.mma.sync.aligned.row.col.m32n8k16.f32.f32 {%f21786, %f21787, %f21788, %f21789, %f21790, %f21791, %f21792, %f21793}, {%r2, %r2, %r2, %r2, %r2, %r2, %r2, %r2}, {%r2, %r2, %r2, %r2, %r2, %r2, %r2, %r2}, {%f21778, %f21779, %f21780, %f21781, %f21782, %f21783, %f21784, %f21785};
	bar.warp.sync 	-1;
	wmma.mma.sync.aligned.row.col.m32n8k16.f32.f32 {%f21794, %f21795, %f21796, %f21797, %f21798, %f21799, %f21800, %f21801}, {%r2, %r2, %r2, %r2, %r2, %r2, %r2, %r2}, {%r2, %r2, %r2, %r2, %r2, %r2, %r2, %r2}, {%f21786, %f21787, %f21788, %f21789, %f21790, %f21791, %f21792, %f21793};
	bar.warp.sync 	-1;
	wmma.mma.sync.aligned.row.col.m32n8k16.f32.f32 {%f21802, %f21803, %f21804, %f21805, %f21806, %f21807, %f21808, %f21809}, {%r2, %r2, %r2, %r2, %r2, %r2, %r2, %r2}, {%r2, %r2, %r2, %r2, %r2, %r2, %r2, %r2}, {%f21794, %f21795, %f21796, %f21797, %f21798, %f21799, %f21800, %f21801};
	bar.warp.sync 	-1;
	wmma.mma.sync.aligned.row.col.m32n8k16.f32.f32 {%f21810, %f21811, %f21812, %f21813, %f21814, %f21815, %f21816, %f21817}, {%r2, %r2, %r2, %r2, %r2, %r2, %r2, %r2}, {%r2, %r2, %r2, %r2, %r2, %r2, %r2, %r2}, {%f21802, %f21803, %f21804, %f21805, %f21806, %f21807, %f21808, %f21809};
	bar.warp.sync 	-1;
	wmma.mma.sync.aligned.row.col.m32n8k16.f32.f32 {%f21818, %f21819, %f21820, %f21821, %f21822, %f21823, %f21824, %f21825}, {%r2, %r2, %r2, %r2, %r2, %r2, %r2, %r2}, {%r2, %r2, %r2, %r2, %r2, %r2, %r2, %r2}, {%f21810, %f21811, %f21812, %f21813, %f21814, %f21815, %f21816, %f21817};
	bar.warp.sync 	-1;
	wmma.mma.sync.aligned.row.col.m32n8k16.f32.f32 {%f21826, %f21827, %f21828, %f21829, %f21830, %f21831, %f21832, %f21833}, {%r2, %r2, %r2, %r2, %r2, %r2, %r2, %r2}, {%r2, %r2, %r2, %r2, %r2, %r2, %r2, %r2}, {%f21818, %f21819, %f21820, %f21821, %f21822, %f21823, %f21824, %f21825};
	bar.warp.sync 	-1;
	wmma.mma.sync.aligned.row.col.m32n8k16.f32.f32 {%f21834, %f21835, %f21836, %f21837, %f21838, %f21839, %f21840, %f21841}, {%r2, %r2, %r2, %r2, %r2, %r2, %r2, %r2}, {%r2, %r2, %r2, %r2, %r2, %r2, %r2, %r2}, {%f21826, %f21827, %f21828, %f21829, %f21830, %f21831, %f21832, %f21833};
	bar.warp.sync 	-1;
	wmma.mma.sync.aligned.row.col.m32n8k16.f32.f32 {%f21842, %f21843, %f21844, %f21845, %f21846, %f21847, %f21848, %f21849}, {%r2, %r2, %r2, %r2, %r2, %r2, %r2, %r2}, {%r2, %r2, %r2, %r2, %r2, %r2, %r2, %r2}, {%f21834, %f21835, %f21836, %f21837, %f21838, %f21839, %f21840, %f21841};
	bar.warp.sync 	-1;
	wmma.mma.sync.aligned.row.col.m32n8k16.f32.f32 {%f21850, %f21851, %f21852, %f21853, %f21854, %f21855, %f21856, %f21857}, {%r2, %r2, %r2, %r2, %r2, %r2, %r2, %r2}, {%r2, %r2, %r2, %r2, %r2, %r2, %r2, %r2}, {%f21842, %f21843, %f21844, %f21845, %f21846, %f21847, %f21848, %f21849};
	bar.warp.sync 	-1;
	wmma.mma.sync.aligned.row.col.m32n8k16.f32.f32 {%f21858, %f21859, %f21860, %f21861, %f21862, %f21863, %f21864, %f21865}, {%r2, %r2, %r2, %r2, %r2, %r2, %r2, %r2}, {%r2, %r2, %r2, %r2, %r2, %r2, %r2, %r2}, {%f21850, %f21851, %f21852, %f21853, %f21854, %f21855, %f21856, %f21857};
	bar.warp.sync 	-1;
	wmma.mma.sync.aligned.row.col.m32n8k16.f32.f32 {%f21866, %f21867, %f21868, %f21869, %f21870, %f21871, %f21872, %f21873}, {%r2, %r2, %r2, %r2, %r2, %r2, %r2, %r2}, {%r2, %r2, %r2, %r2, %r2, %r2, %r2, %r2}, {%f21858, %f21859, %f21860, %f21861, %f21862, %f21863, %f21864, %f21865};
	bar.warp.sync 	-1;
	wmma.mma.sync.aligned.row.col.m32n8k16.f32.f32 {%f21874, %f21875, %f21876, %f21877, %f21878, %f21879, %f21880, %f21881}, {%r2, %r2, %r2, %r2, %r2, %r2, %r2, %r2}, {%r2, %r2, %r2, %r2, %r2, %r2, %r2, %r2}, {%f21866, %f21867, %f21868, %f21869, %f21870, %f21871, %f21872, %f21873};
	bar.warp.sync 	-1;
	wmma.mma.sync.aligned.row.col.m32n8k16.f32.f32 {%f21882, %f21883, %f21884, %f21885, %f21886, %f21887, %f21888, %f21889}, {%r2, %r2, %r2, %r2, %r2, %r2, %r2, %r2}, {%r2, %r2, %r2, %r2, %r2, %r2, %r2, %r2}, {%f21874, %f21875, %f21876, %f21877, %f21878, %f21879, %f21880, %f21881};
	bar.warp.sync 	-1;
	wmma.mma.sync.aligned.row.col.m32n8k16.f32.f32 {%f21890, %f21891, %f21892, %f21893, %f21894, %f21895, %f21896, %f21897}, {%r2, %r2, %r2, %r2, %r2, %r2, %r2, %r2}, {%r2, %r2, %r2, %r2, %r2, %r2, %r2, %r2}, {%f21882, %f21883, %f21884, %f21885, %f21886, %f21887, %f21888, %f21889};
	bar.warp.sync 	-1;
	wmma.mma.sync.aligned.row.col.m32n8k16.f32.f32 {%f21898, %f21899, %f21900, %f21901, %f21902, %f21903, %f21904, %f21905}, {%r2, %r2, %r2, %r2, %r2, %r2, %r2, %r2}, {%r2, %r2, %r2, %r2, %r2, %r2, %r2, %r2}, {%f21890, %f21891, %f21892, %f21893, %f21894, %f21895, %f21896, %f21897};
	bar.warp.sync 	-1;
	wmma.mma.sync.aligned.row.col.m32n8k16.f32.f32 {%f21906, %f21907, %f21908, %f21909, %f21910, %f21911, %f21912, %f21913}, {%r2, %r2, %r2, %r2, %r2, %r2, %r2, %r2}, {%r2, %r2, %r2, %r2, %r2, %r2, %r2, %r2}, {%f21898, %f21899, %f21900, %f21901, %f21902, %f21903, %f21904, %f21905};
	bar.warp.sync 	-1;
	wmma.mma.sync.aligned.row.col.m32n8k16.f32.f32 {%f21914, %f21915, %f21916, %f21917, %f21918, %f21919, %f21920, %f21921}, {%r2, %r2, %r2, %r2, %r2, %r2, %r2, %r2}, {%r2, %r2, %r2, %r2, %r2, %r2, %r2, %r2}, {%f21906, %f21907, %f21908, %f21909, %f21910, %f21911, %f21912, %f21913};
	bar.warp.sync 	-1;
	wmma.mma.sync.aligned.row.col.m32n8k16.f32.f32 {%f21922, %f21923, %f21924, %f21925, %f21926, %f21927, %f21928, %f21929}, {%r2, %r2, %r2, %r2, %r2, %r2, %r2, %r2}, {%r2, %r2, %r2, %r2, %r2, %r2, %r2, %r2}, {%f21914, %f21915, %f21916, %f21917, %f21918, %f21919, %f21920, %f21921};
	bar.warp.sync 	-1;
	wmma.mma.sync.aligned.row.col.m32n8k16.f32.f32 {%f21930, %f21931, %f21932, %f21933, %f21934, %f21935, %f21936, %f21937}, {%r2, %r2, %r2, %r2, %r2, %r2, %r2, %r2}, {%r2, %r2, %r2, %r2, %r2, %r2, %r2, %r2}, {%f21922, %f21923, %f21924, %f21925, %f21926, %f21927, %f21928, %f21929};
	bar.warp.sync 	-1;
	wmma.mma.sync.aligned.row.col.m32n8k16.f32.f32 {%f21938, %f21939, %f21940, %f21941, %f21942, %f21943, %f21944, %f21945}, {%r2, %r2, %r2, %r2, %r2, %r2, %r2, %r2}, {%r2, %r2, %r2, %r2, %r2, %r2, %r2, %r2}, {%f21930, %f21931, %f21932, %f21933, %f21934, %f21935, %f21936, %f21937};
	bar.warp.sync 	-1;
	wmma.mma.sync.aligned.row.col.m32n8k16.f32.f32 {%f21946, %f21947, %f21948, %f21949, %f21950, %f21951, %f21952, %f21953}, {%r2, %r2, %r2, %r2, %r2, %r2, %r2, %r2}, {%r2, %r2, %r2, %r2, %r2, %r2, %r2, %r2}, {%f21938, %f21939, %f21940, %f21941, %f21942, %f21943, %f21944, %f21945};
	bar.warp.sync 	-1;
	wmma.mma.sync.aligned.row.col.m32n8k16.f32.f32 {%f21954, %f21955, %f21956, %f21957, %f21958, %f21959, %f21960, %f21961}, {%r2, %r2, %r2, %r2, %r2, %r2, %r2, %r2}, {%r2, %r2, %r2, %r2, %r2, %r2, %r2, %r2}, {%f21946, %f21947, %f21948, %f21949, %f21950, %f21951, %f21952, %f21953};
	bar.warp.sync 	-1;
	wmma.mma.sync.aligned.row.col.m32n8k16.f32.f32 {%f21962, %f21963, %f21964, %f21965, %f21966, %f21967, %f21968, %f21969}, {%r2, %r2, %r2, %r2, %r2, %r2, %r2, %r2}, {%r2, %r2, %r2, %r2, %r2, %r2, %r2, %r2}, {%f21954, %f21955, %f21956, %f21957, %f21958, %f21959, %f21960, %f21961};
	bar.warp.sync 	-1;
	wmma.mma.sync.aligned.row.col.m32n8k16.f32.f32 {%f21970, %f21971, %f21972, %f21973, %f21974, %f21975, %f21976, %f21977}, {%r2, %r2, %r2, %r2, %r2, %r2, %r2, %r2}, {%r2, %r2, %r2, %r2, %r2, %r2, %r2, %r2}, {%f21962, %f21963, %f21964, %f21965, %f21966, %f21967, %f21968, %f21969};
	bar.warp.sync 	-1;
	wmma.mma.sync.aligned.row.col.m32n8k16.f32.f32 {%f21978, %f21979, %f21980, %f21981, %f21982, %f21983, %f21984, %f21985}, {%r2, %r2, %r2, %r2, %r2, %r2, %r2, %r2}, {%r2, %r2, %r2, %r2, %r2, %r2, %r2, %r2}, {%f21970, %f21971, %f21972, %f21973, %f21974, %f21975, %f21976, %f21977};
	bar.warp.sync 	-1;
	wmma.mma.sync.aligned.row.col.m32n8k16.f32.f32 {%f21986, %f21987, %f21988, %f21989, %f21990, %f21991, %f21992, %f21993}, {%r2, %r2, %r2, %r2, %r2, %r2, %r2, %r2}, {%r2, %r2, %r2, %r2, %r2, %r2, %r2, %r2}, {%f21978, %f21979, %f21980, %f21981, %f21982, %f21983, %f21984, %f21985};
	bar.warp.sync 	-1;
	wmma.mma.sync.aligned.row.col.m32n8k16.f32.f32 {%f21994, %f21995, %f21996, %f21997, %f21998, %f21999, %f22000, %f22001}, {%r2, %r2, %r2, %r2, %r2, %r2, %r2, %r2}, {%r2, %r2, %r2, %r2, %r2, %r2, %r2, %r2}, {%f21986, %f21987, %f21988, %f21989, %f21990, %f21991, %f21992, %f21993};
	bar.warp.sync 	-1;
	wmma.mma.sync.aligned.row.col.m32n8k16.f32.f32 {%f22002, %f22003, %f22004, %f22005, %f22006, %f22007, %f22008, %f22009}, {%r2, %r2, %r2, %r2, %r2, %r2, %r2, %r2}, {%r2, %r2, %r2, %r2, %r2, %r2, %r2, %r2}, {%f21994, %f21995, %f21996, %f21997, %f21998, %f21999, %f22000, %f22001};
	bar.warp.sync 	-1;
	wmma.mma.sync.aligned.row.col.m32n8k16.f32.f32 {%f22010, %f22011, %f22012, %f22013, %f22014, %f22015, %f22016, %f22017}, {%r2, %r2, %r2, %r2, %r2, %r2, %r2, %r2}, {%r2, %r2, %r2, %r2, %r2, %r2, %r2, %r2}, {%f22002, %f22003, %f22004, %f22005, %f22006, %f22007, %f22008, %f22009};
	bar.warp.sync 	-1;
	wmma.mma.sync.aligned.row.col.m32n8k16.f32.f32 {%f22018, %f22019, %f22020, %f22021, %f22022, %f22023, %f22024, %f22025}, {%r2, %r2, %r2, %r2, %r2, %r2, %r2, %r2}, {%r2, %r2, %r2, %r2, %r2, %r2, %r2, %r2}, {%f22010, %f22011, %f22012, %f22013, %f22014, %f22015, %f22016, %f22017};
	bar.warp.sync 	-1;
	wmma.mma.sync.aligned.row.col.m32n8k16.f32.f32 {%f22026, %f22027, %f22028, %f22029, %f22030, %f22031, %f22032, %f22033}, {%r2, %r2, %r2, %r2, %r2, %r2, %r2, %r2}, {%r2, %r2, %r2, %r2, %r2, %r2, %r2, %r2}, {%f22018, %f22019, %f22020, %f22021, %f22022, %f22023, %f22024, %f22025};
	bar.warp.sync 	-1;
	wmma.mma.sync.aligned.row.col.m32n8k16.f32.f32 {%f22034, %f22035, %f22036, %f22037, %f22038, %f22039, %f22040, %f22041}, {%r2, %r2, %r2, %r2, %r2, %r2, %r2, %r2}, {%r2, %r2, %r2, %r2, %r2, %r2, %r2, %r2}, {%f22026, %f22027, %f22028, %f22029, %f22030, %f22031, %f22032, %f22033};
	bar.warp.sync 	-1;
	wmma.mma.sync.aligned.row.col.m32n8k16.f32.f32 {%f22042, %f22043, %f22044, %f22045, %f22046, %f22047, %f22048, %f22049}, {%r2, %r2, %r2, %r2, %r2, %r2, %r2, %r2}, {%r2, %r2, %r2, %r2, %r2, %r2, %r2, %r2}, {%f22034, %f22035, %f22036, %f22037, %f22038, %f22039, %f22040, %f22041};
	bar.warp.sync 	-1;
	wmma.mma.sync.aligned.row.col.m32n8k16.f32.f32 {%f22050, %f22051, %f22052, %f22053, %f22054, %f22055, %f22056, %f22057}, {%r2, %r2, %r2, %r2, %r2, %r2, %r2, %r2}, {%r2, %r2, %r2, %r2, %r2, %r2, %r2, %r2}, {%f22042, %f22043, %f22044, %f22045, %f22046, %f22047, %f22048, %f22049};
	bar.warp.sync 	-1;
	wmma.mma.sync.aligned.row.col.m32n8k16.f32.f32 {%f22058, %f22059, %f22060, %f22061, %f22062, %f22063, %f22064, %f22065}, {%r2, %r2, %r2, %r2, %r2, %r2, %r2, %r2}, {%r2, %r2, %r2, %r2, %r2, %r2, %r2, %r2}, {%f22050, %f22051, %f22052, %f22053, %f22054, %f22055, %f22056, %f22057};
	bar.warp.sync 	-1;
	wmma.mma.sync.aligned.row.col.m32n8k16.f32.f32 {%f22066, %f22067, %f22068, %f22069, %f22070, %f22071, %f22072, %f22073}, {%r2, %r2, %r2, %r2, %r2, %r2, %r2, %r2}, {%r2, %r2, %r2, %r2, %r2, %r2, %r2, %r2}, {%f22058, %f22059, %f22060, %f22061, %f22062, %f22063, %f22064, %f22065};
	bar.warp.sync 	-1;
	wmma.mma.sync.aligned.row.col.m32n8k16.f32.f32 {%f22074, %f22075, %f22076, %f22077, %f22078, %f22079, %f22080, %f22081}, {%r2, %r2, %r2, %r2, %r2, %r2, %r2, %r2}, {%r2, %r2, %r2, %r2, %r2, %r2, %r2, %r2}, {%f22066, %f22067, %f22068, %f22069, %f22070, %f22071, %f22072, %f22073};
	bar.warp.sync 	-1;
	wmma.mma.sync.aligned.row.col.m32n8k16.f32.f32 {%f22082, %f22083, %f22084, %f22085, %f22086, %f22087, %f22088, %f22089}, {%r2, %r2, %r2, %r2, %r2, %r2, %r2, %r2}, {%r2, %r2, %r2, %r2, %r2, %r2, %r2, %r2}, {%f22074, %f22075, %f22076, %f22077, %f22078, %f22079, %f22080, %f22081};
	bar.warp.sync 	-1;
	wmma.mma.sync.aligned.row.col.m32n8k16.f32.f32 {%f22090, %f22091, %f22092, %f22093, %f22094, %f22095, %f22096, %f22097}, {%r2, %r2, %r2, %r2, %r2, %r2, %r2, %r2}, {%r2, %r2, %r2, %r2, %r2, %r2, %r2, %r2}, {%f22082, %f22083, %f22084, %f22085, %f22086, %f22087, %f22088, %f22089};
	bar.warp.sync 	-1;
	wmma.mma.sync.aligned.row.col.m32n8k16.f32.f32 {%f22098, %f22099, %f22100, %f22101, %f22102, %f22103, %f22104, %f22105}, {%r2, %r2, %r2, %r2, %r2, %r2, %r2, %r2}, {%r2, %r2, %r2, %r2, %r2, %r2, %r2, %r2}, {%f22090, %f22091, %f22092, %f22093, %f22094, %f22095, %f22096, %f22097};
	bar.warp.sync 	-1;
	wmma.mma.sync.aligned.row.col.m32n8k16.f32.f32 {%f22106, %f22107, %f22108, %f22109, %f22110, %f22111, %f22112, %f22113}, {%r2, %r2, %r2, %r2, %r2, %r2, %r2, %r2}, {%r2, %r2, %r2, %r2, %r2, %r2, %r2, %r2}, {%f22098, %f22099, %f22100, %f22101, %f22102, %f22103, %f22104, %f22105};
	bar.warp.sync 	-1;
	wmma.mma.sync.aligned.row.col.m32n8k16.f32.f32 {%f22114, %f22115, %f22116, %f22117, %f22118, %f22119, %f22120, %f22121}, {%r2, %r2, %r2, %r2, %r2, %r2, %r2, %r2}, {%r2, %r2, %r2, %r2, %r2, %r2, %r2, %r2}, {%f22106, %f22107, %f22108, %f22109, %f22110, %f22111, %f22112, %f22113};
	bar.warp.sync 	-1;
	wmma.mma.sync.aligned.row.col.m32n8k16.f32.f32 {%f22122, %f22123, %f22124, %f22125, %f22126, %f22127, %f22128, %f22129}, {%r2, %r2, %r2, %r2, %r2, %r2, %r2, %r2}, {%r2, %r2, %r2, %r2, %r2, %r2, %r2, %r2}, {%f22114, %f22115, %f22116, %f22117, %f22118, %f22119, %f22120, %f22121};
	bar.warp.sync 	-1;
	wmma.mma.sync.aligned.row.col.m32n8k16.f32.f32 {%f22130, %f22131, %f22132, %f22133, %f22134, %f22135, %f22136, %f22137}, {%r2, %r2, %r2, %r2, %r2, %r2, %r2, %r2}, {%r2, %r2, %r2, %r2, %r2, %r2, %r2, %r2}, {%f22122, %f22123, %f22124, %f22125, %f22126, %f22127, %f22128, %f22129};
	bar.warp.sync 	-1;
	wmma.mma.sync.aligned.row.col.m32n8k16.f32.f32 {%f22138, %f22139, %f22140, %f22141, %f22142, %f22143, %f22144, %f22145}, {%r2, %r2, %r2, %r2, %r2, %r2, %r2, %r2}, {%r2, %r2, %r2, %r2, %r2, %r2, %r2, %r2}, {%f22130, %f22131, %f22132, %f22133, %f22134, %f22135, %f22136, %f22137};
	bar.warp.sync 	-1;
	wmma.mma.sync.aligned.row.col.m32n8k16.f32.f32 {%f22146, %f22147, %f22148, %f22149, %f22150, %f22151, %f22152, %f22153}, {%r2, %r2, %r2, %r2, %r2, %r2, %r2, %r2}, {%r2, %r2, %r2, %r2, %r2, %r2, %r2, %r2}, {%f22138, %f22139, %f22140, %f22141, %f22142, %f22143, %f22144, %f22145};
	bar.warp.sync 	-1;
	wmma.mma.sync.aligned.row.col.m32n8k16.f32.f32 {%f22154, %f22155, %f22156, %f22157, %f22158, %f22159, %f22160, %f22161}, {%r2, %r2, %r2, %r2, %r2, %r2, %r2, %r2}, {%r2, %r2, %r2, %r2, %r2, %r2, %r2, %r2}, {%f22146, %f22147, %f22148, %f22149, %f22150, %f22151, %f22152, %f22153};
	bar.warp.sync 	-1;
	wmma.mma.sync.aligned.row.col.m32n8k16.f32.f32 {%f22162, %f22163, %f22164, %f22165, %f22166, %f22167, %f22168, %f22169}, {%r2, %r2, %r2, %r2, %r2, %r2, %r2, %r2}, {%r2, %r2, %r2, %r2, %r2, %r2, %r2, %r2}, {%f22154, %f22155, %f22156, %f22157, %f22158, %f22159, %f22160, %f22161};
	bar.warp.sync 	-1;
	wmma.mma.sync.aligned.row.col.m32n8k16.f32.f32 {%f22170, %f22171, %f22172, %f22173, %f22174, %f22175, %f22176, %f22177}, {%r2, %r2, %r2, %r2, %r2, %r2, %r2, %r2}, {%r2, %r2, %r2, %r2, %r2, %r2, %r2, %r2}, {%f22162, %f22163, %f22164, %f22165, %f22166, %f22167, %f22168, %f22169};
	bar.warp.sync 	-1;
	wmma.mma.sync.aligned.row.col.m32n8k16.f32.f32 {%f22178, %f22179, %f22180, %f22181, %f22182, %f22183, %f22184, %f22185}, {%r2, %r2, %r2, %r2, %r2, %r2, %r2, %r2}, {%r2, %r2, %r2, %r2, %r2, %r2, %r2, %r2}, {%f22170, %f22171, %f22172, %f22173, %f22174, %f22175, %f22176, %f22177};
	bar.warp.sync 	-1;
	wmma.mma.sync.aligned.row.col.m32n8k16.f32.f32 {%f22186, %f22187, %f22188, %f22189, %f22190, %f22191, %f22192, %f22193}, {%r2, %r2, %r2, %r2, %r2, %r2, %r2, %r2}, {%r2, %r2, %r2, %r2, %r2, %r2, %r2, %r2}, {%f22178, %f22179, %f22180, %f22181, %f22182, %f22183, %f22184, %f22185};
	bar.warp.sync 	-1;
	wmma.mma.sync.aligned.row.col.m32n8k16.f32.f32 {%f22194, %f22195, %f22196, %f22197, %f22198, %f22199, %f22200, %f22201}, {%r2, %r2, %r2, %r2, %r2, %r2, %r2, %r2}, {%r2, %r2, %r2, %r2, %r2, %r2, %r2, %r2}, {%f22186, %f22187, %f22188, %f22189, %f22190, %f22191, %f22192, %f22193};
	bar.warp.sync 	-1;
	wmma.mma.sync.aligned.row.col.m32n8k16.f32.f32 {%f22202, %f22203, %f22204, %f22205, %f22206, %f22207, %f22208, %f22209}, {%r2, %r2, %r2, %r2, %r2, %r2, %r2, %r2}, {%r2, %r2, %r2, %r2, %r2, %r2, %r2, %r2}, {%f22194, %f22195, %f22196, %f22197, %f22198, %f22199, %f22200, %f22201};
	bar.warp.sync 	-1;
	wmma.mma.sync.aligned.row.col.m32n8k16.f32.f32 {%f22210, %f22211, %f22212, %f22213, %f22214, %f22215, %f22216, %f22217}, {%r2, %r2, %r2, %r2, %r2, %r2, %r2, %r2}, {%r2, %r2, %r2, %r2, %r2, %r2, %r2, %r2}, {%f22202, %f22203, %f22204, %f22205, %f22206, %f22207, %f22208, %f22209};
	bar.warp.sync 	-1;
	wmma.mma.sync.aligned.row.col.m32n8k16.f32.f32 {%f22218, %f22219, %f22220, %f22221, %f22222, %f22223, %f22224, %f22225}, {%r2, %r2, %r2, %r2, %r2, %r2, %r2, %r2}, {%r2, %r2, %r2, %r2, %r2, %r2, %r2, %r2}, {%f22210, %f22211, %f22212, %f22213, %f22214, %f22215, %f22216, %f22217};
	bar.warp.sync 	-1;
	wmma.mma.sync.aligned.row.col.m32n8k16.f32.f32 {%f22226, %f22227, %f22228, %f22229, %f22230, %f22231, %f22232, %f22233}, {%r2, %r2, %r2, %r2, %r2, %r2, %r2, %r2}, {%r2, %r2, %r2, %r2, %r2, %r2, %r2, %r2}, {%f22218, %f22219, %f22220, %f22221, %f22222, %f22223, %f22224, %f22225};
	bar.warp.sync 	-1;
	wmma.mma.sync.aligned.row.col.m32n8k16.f32.f32 {%f22234, %f22235, %f22236, %f22237, %f22238, %f22239, %f22240, %f22241}, {%r2, %r2, %r2, %r2, %r2, %r2, %r2, %r2}, {%r2, %r2, %r2, %r2, %r2, %r2, %r2, %r2}, {%f22226, %f22227, %f22228, %f22229, %f22230, %f22231, %f22232, %f22233};
	bar.warp.sync 	-1;
	wmma.mma.sync.aligned.row.col.m32n8k16.f32.f32 {%f22242, %f22243, %f22244, %f22245, %f22246, %f22247, %f22248, %f22249}, {%r2, %r2, %r2, %r2, %r2, %r2, %r2, %r2}, {%r2, %r2, %r2, %r2, %r2, %r2, %r2, %r2}, {%f22234, %f22235, %f22236, %f22237, %f22238, %f22239, %f22240, %f22241};
	bar.warp.sync 	-1;
	wmma.mma.sync.aligned.row.col.m32n8k16.f32.f32 {%f22250, %f22251, %f22252, %f22253, %f22254, %f22255, %f22256, %f22257}, {%r2, %r2, %r2, %r2, %r2, %r2, %r2, %r2}, {%r2, %r2, %r2, %r2, %r2, %r2, %r2, %r2}, {%f22242, %f22243, %f22244, %f22245, %f22246, %f22247, %f22248, %f22249};
	bar.warp.sync 	-1;
	wmma.mma.sync.aligned.row.col.m32n8k16.f32.f32 {%f22258, %f22259, %f22260, %f22261, %f22262, %f22263, %f22264, %f22265}, {%r2, %r2, %r2, %r2, %r2, %r2, %r2, %r2}, {%r2, %r2, %r2, %r2, %r2, %r2, %r2, %r2}, {%f22250, %f22251, %f22252, %f22253, %f22254, %f22255, %f22256, %f22257};
	bar.warp.sync 	-1;
	wmma.mma.sync.aligned.row.col.m32n8k16.f32.f32 {%f22266, %f22267, %f22268, %f22269, %f22270, %f22271, %f22272, %f22273}, {%r2, %r2, %r2, %r2, %r2, %r2, %r2, %r2}, {%r2, %r2, %r2, %r2, %r2, %r2, %r2, %r2}, {%f22258, %f22259, %f22260, %f22261, %f22262, %f22263, %f22264, %f22265};
	bar.warp.sync 	-1;
	wmma.mma.sync.aligned.row.col.m32n8k16.f32.f32 {%f22274, %f22275, %f22276, %f22277, %f22278, %f22279, %f22280, %f22281}, {%r2, %r2, %r2, %r2, %r2, %r2, %r2, %r2}, {%r2, %r2, %r2, %r2, %r2, %r2, %r2, %r2}, {%f22266, %f22267, %f22268, %f22269, %f22270, %f22271, %f22272, %f22273};
	bar.warp.sync 	-1;
	wmma.mma.sync.aligned.row.col.m32n8k16.f32.f32 {%f22282, %f22283, %f22284, %f22285, %f22286, %f22287, %f22288, %f22289}, {%r2, %r2, %r2, %r2, %r2, %r2, %r2, %r2}, {%r2, %r2, %r2, %r2, %r2, %r2, %r2, %r2}, {%f22274, %f22275, %f22276, %f22277, %f22278, %f22279, %f22280, %f22281};
	bar.warp.sync 	-1;
	wmma.mma.sync.aligned.row.col.m32n8k16.f32.f32 {%f22290, %f22291, %f22292, %f22293, %f22294, %f22295, %f22296, %f22297}, {%r2, %r2, %r2, %r2, %r2, %r2, %r2, %r2}, {%r2, %r2, %r2, %r2, %r2, %r2, %r2, %r2}, {%f22282, %f22283, %f22284, %f22285, %f22286, %f22287, %f22288, %f22289};
	bar.warp.sync 	-1;
	wmma.mma.sync.aligned.row.col.m32n8k16.f32.f32 {%f22298, %f22299, %f22300, %f22301, %f22302, %f22303, %f22304, %f22305}, {%r2, %r2, %r2, %r2, %r2, %r2, %r2, %r2}, {%r2, %r2, %r2, %r2, %r2, %r2, %r2, %r2}, {%f22290, %f22291, %f22292, %f22293, %f22294, %f22295, %f22296, %f22297};
	bar.warp.sync 	-1;
	wmma.mma.sync.aligned.row.col.m32n8k16.f32.f32 {%f22306, %f22307, %f22308, %f22309, %f22310, %f22311, %f22312, %f22313}, {%r2, %r2, %r2, %r2, %r2, %r2, %r2, %r2}, {%r2, %r2, %r2, %r2, %r2, %r2, %r2, %r2}, {%f22298, %f22299, %f22300, %f22301, %f22302, %f22303, %f22304, %f22305};
	bar.warp.sync 	-1;
	wmma.mma.sync.aligned.row.col.m32n8k16.f32.f32 {%f22314, %f22315, %f22316, %f22317, %f22318, %f22319, %f22320, %f22321}, {%r2, %r2, %r2, %r2, %r2, %r2, %r2, %r2}, {%r2, %r2, %r2, %r2, %r2, %r2, %r2, %r2}, {%f22306, %f22307, %f22308, %f22309, %f22310, %f22311, %f22312, %f22313};
	bar.warp.sync 	-1;
	wmma.mma.sync.aligned.row.col.m32n8k16.f32.f32 {%f22322, %f22323, %f22324, %f22325, %f22326, %f22327, %f22328, %f22329}, {%r2, %r2, %r2, %r2, %r2, %r2, %r2, %r2}, {%r2, %r2, %r2, %r2, %r2, %r2, %r2, %r2}, {%f22314, %f22315, %f22316, %f22317, %f22318, %f22319, %f22320, %f22321};
	bar.warp.sync 	-1;
	wmma.mma.sync.aligned.row.col.m32n8k16.f32.f32 {%f22330, %f22331, %f22332, %f22333, %f22334, %f22335, %f22336, %f22337}, {%r2, %r2, %r2, %r2, %r2, %r2, %r2, %r2}, {%r2, %r2, %r2, %r2, %r2, %r2, %r2, %r2}, {%f22322, %f22323, %f22324, %f22325, %f22326, %f22327, %f22328, %f22329};
	bar.warp.sync 	-1;
	wmma.mma.sync.aligned.row.col.m32n8k16.f32.f32 {%f22338, %f22339, %f22340, %f22341, %f22342, %f22343, %f22344, %f22345}, {%r2, %r2, %r2, %r2, %r2, %r2, %r2, %r2}, {%r2, %r2, %r2, %r2, %r2, %r2, %r2, %r2}, {%f22330, %f22331, %f22332, %f22333, %f22334, %f22335, %f22336, %f22337};
	bar.warp.sync 	-1;
	wmma.mma.sync.aligned.row.col.m32n8k16.f32.f32 {%f22346, %f22347, %f22348, %f22349, %f22350, %f22351, %f22352, %f22353}, {%r2, %r2, %r2, %r2, %r2, %r2, %r2, %r2}, {%r2, %r2, %r2, %r2, %r2, %r2, %r2, %r2}, {%f22338, %f22339, %f22340, %f22341, %f22342, %f22343, %f22344, %f22345};
	bar.warp.sync 	-1;
	wmma.mma.sync.aligned.row.col.m32n8k16.f32.f32 {%f22354, %f22355, %f22356, %f22357, %f22358, %f22359, %f22360, %f22361}, {%r2, %r2, %r2, %r2, %r2, %r2, %r2, %r2}, {%r2, %r2, %r2, %r2, %r2, %r2, %r2, %r2}, {%f22346, %f22347, %f22348, %f22349, %f22350, %f22351, %f22352, %f22353};
	bar.warp.sync 	-1;
	wmma.mma.sync.aligned.row.col.m32n8k16.f32.f32 {%f22362, %f22363, %f22364, %f22365, %f22366, %f22367, %f22368, %f22369}, {%r2, %r2, %r2, %r2, %r2, %r2, %r2, %r2}, {%r2, %r2, %r2, %r2, %r2, %r2, %r2, %r2}, {%f22354, %f22355, %f22356, %f22357, %f22358, %f22359, %f22360, %f22361};
	bar.warp.sync 	-1;
	wmma.mma.sync.aligned.row.col.m32n8k16.f32.f32 {%f22370, %f22371, %f22372, %f22373, %f22374, %f22375, %f22376, %f22377}, {%r2, %r2, %r2, %r2, %r2, %r2, %r2, %r2}, {%r2, %r2, %r2, %r2, %r2, %r2, %r2, %r2}, {%f22362, %f22363, %f22364, %f22365, %f22366, %f22367, %f22368, %f22369};
	bar.warp.sync 	-1;
	wmma.mma.sync.aligned.row.col.m32n8k16.f32.f32 {%f22378, %f22379, %f22380, %f22381, %f22382, %f22383, %f22384, %f22385}, {%r2, %r2, %r2, %r2, %r2, %r2, %r2, %r2}, {%r2, %r2, %r2, %r2, %r2, %r2, %r2, %r2}, {%f22370, %f22371, %f22372, %f22373, %f22374, %f22375, %f22376, %f22377};
	bar.warp.sync 	-1;
	wmma.mma.sync.aligned.row.col.m32n8k16.f32.f32 {%f22386, %f22387, %f22388, %f22389, %f22390, %f22391, %f22392, %f22393}, {%r2, %r2, %r2, %r2, %r2, %r2, %r2, %r2}, {%r2, %r2, %r2, %r2, %r2, %r2, %r2, %r2}, {%f22378, %f22379, %f22380, %f22381, %f22382, %f22383, %f22384, %f22385};
	bar.warp.sync 	-1;
	wmma.mma.sync.aligned.row.col.m32n8k16.f32.f32 {%f22394, %f22395, %f22396, %f22397, %f22398, %f22399, %f22400, %f22401}, {%r2, %r2, %r2, %r2, %r2, %r2, %r2, %r2}, {%r2, %r2, %r2, %r2, %r2, %r2, %r2, %r2}, {%f22386, %f22387, %f22388, %f22389, %f22390, %f22391, %f22392, %f22393};
	bar.warp.sync 	-1;
	wmma.mma.sync.aligned.row.col.m32n8k16.f32.f32 {%f22402, %f22403, %f22404, %f22405, %f22406, %f22407, %f22408, %f22409}, {%r2, %r2, %r2, %r2, %r2, %r2, %r2, %r2}, {%r2, %r2, %r2, %r2, %r2, %r2, %r2, %r2}, {%f22394, %f22395, %f22396, %f22397, %f22398, %f22399, %f22400, %f22401};
	bar.warp.sync 	-1;
	wmma.mma.sync.aligned.row.col.m32n8k16.f32.f32 {%f22410, %f22411, %f22412, %f22413, %f22414, %f22415, %f22416, %f22417}, {%r2, %r2, %r2, %r2, %r2, %r2, %r2, %r2}, {%r2, %r2, %r2, %r2, %r2, %r2, %r2, %r2}, {%f22402, %f22403, %f22404, %f22405, %f22406, %f22407, %f22408, %f22409};
	bar.warp.sync 	-1;
	wmma.mma.sync.aligned.row.col.m32n8k16.f32.f32 {%f22418, %f22419, %f22420, %f22421, %f22422, %f22423, %f22424, %f22425}, {%r2, %r2, %r2, %r2, %r2, %r2, %r2, %r2}, {%r2, %r2, %r2, %r2, %r2, %r2, %r2, %r2}, {%f22410, %f22411, %f22412, %f22413, %f22414, %f22415, %f22416, %f22417};
	bar.warp.sync 	-1;
	wmma.mma.sync.aligned.row.col.m32n8k16.f32.f32 {%f22426, %f22427, %f22428, %f22429, %f22430, %f22431, %f22432, %f22433}, {%r2, %r2, %r2, %r2, %r2, %r2, %r2, %r2}, {%r2, %r2, %r2, %r2, %r2, %r2, %r2, %r2}, {%f22418, %f22419, %f22420, %f22421, %f22422, %f22423, %f22424, %f22425};
	bar.warp.sync 	-1;
	wmma.mma.sync.aligned.row.col.m32n8k16.f32.f32 {%f22434, %f22435, %f22436, %f22437, %f22438, %f22439, %f22440, %f22441}, {%r2, %r2, %r2, %r2, %r2, %r2, %r2, %r2}, {%r2, %r2, %r2, %r2, %r2, %r2, %r2, %r2}, {%f22426, %f22427, %f22428, %f22429, %f22430, %f22431, %f22432, %f22433};
	bar.warp.sync 	-1;
	wmma.mma.sync.aligned.row.col.m32n8k16.f32.f32 {%f22442, %f22443, %f22444, %f22445, %f22446, %f22447, %f22448, %f22449}, {%r2, %r2, %r2, %r2, %r2, %r2, %r2, %r2}, {%r2, %r2, %r2, %r2, %r2, %r2, %r2, %r2}, {%f22434, %f22435, %f22436, %f22437, %f22438, %f22439, %f22440, %f22441};
	bar.warp.sync 	-1;
	wmma.mma.sync.aligned.row.col.m32n8k16.f32.f32 {%f22450, %f22451, %f22452, %f22453, %f22454, %f22455, %f22456, %f22457}, {%r2, %r2, %r2, %r2, %r2, %r2, %r2, %r2}, {%r2, %r2, %r2, %r2, %r2, %r2, %r2, %r2}, {%f22442, %f22443, %f22444, %f22445, %f22446, %f22447, %f22448, %f22449};
	bar.warp.sync 	-1;
	wmma.mma.sync.aligned.row.col.m32n8k16.f32.f32 {%f22458, %f22459, %f22460, %f22461, %f22462, %f22463, %f22464, %f22465}, {%r2, %r2, %r2, %r2, %r2, %r2, %r2, %r2}, {%r2, %r2, %r2, %r2, %r2, %r2, %r2, %r2}, {%f22450, %f22451, %f22452, %f22453, %f22454, %f22455, %f22456, %f22457};
	bar.warp.sync 	-1;
	wmma.mma.sync.aligned.row.col.m32n8k16.f32.f32 {%f22466, %f22467, %f22468, %f22469, %f22470, %f22471, %f22472, %f22473}, {%r2, %r2, %r2, %r2, %r2, %r2, %r2, %r2}, {%r2, %r2, %r2, %r2, %r2, %r2, %r2, %r2}, {%f22458, %f22459, %f22460, %f22461, %f22462, %f22463, %f22464, %f22465};
	bar.warp.sync 	-1;
	wmma.mma.sync.aligned.row.col.m32n8k16.f32.f32 {%f22474, %f22475, %f22476, %f22477, %f22478, %f22479, %f22480, %f22481}, {%r2, %r2, %r2, %r2, %r2, %r2, %r2, %r2}, {%r2, %r2, %r2, %r2, %r2, %r2, %r2, %r2}, {%f22466, %f22467, %f22468, %f22469, %f22470, %f22471, %f22472, %f22473};
	bar.warp.sync 	-1;
	wmma.mma.sync.aligned.row.col.m32n8k16.f32.f32 {%f22482, %f22483, %f22484, %f22485, %f22486, %f22487, %f22488, %f22489}, {%r2, %r2, %r2, %r2, %r2, %r2, %r2, %r2}, {%r2, %r2, %r2, %r2, %r2, %r2, %r2, %r2}, {%f22474, %f22475, %f22476, %f22477, %f22478, %f22479, %f22480, %f22481};
	bar.warp.sync 	-1;
	wmma.mma.sync.aligned.row.col.m32n8k16.f32.f32 {%f22490, %f22491, %f22492, %f22493, %f22494, %f22495, %f22496, %f22497}, {%r2, %r2, %r2, %r2, %r2, %r2, %r2, %r2}, {%r2, %r2, %r2, %r2, %r2, %r2, %r2, %r2}, {%f22482, %f22483, %f22484, %f22485, %f22486, %f22487, %f22488, %f22489};
	bar.warp.sync 	-1;
	wmma.mma.sync.aligned.row.col.m32n8k16.f32.f32 {%f22498, %f22499, %f22500, %f22501, %f22502, %f22503, %f22504, %f22505}, {%r2, %r2, %r2, %r2, %r2, %r2, %r2, %r2}, {%r2, %r2, %r2, %r2, %r2, %r2, %r2, %r2}, {%f22490, %f22491, %f22492, %f22493, %f22494, %f22495, %f22496, %f22497};
	bar.warp.sync 	-1;
	wmma.mma.sync.aligned.row.col.m32n8k16.f32.f32 {%f22506, %f22507, %f22508, %f22509, %f22510, %f22511, %f22512, %f22513}, {%r2, %r2, %r2, %r2, %r2, %r2, %r2, %r2}, {%r2, %r2, %r2, %r2, %r2, %r2, %r2, %r2}, {%f22498, %f22499, %f22500, %f22501, %f22502, %f22503, %f22504, %f22505};
	bar.warp.sync 	-1;
	wmma.mma.sync.aligned.row.col.m32n8k16.f32.f32 {%f22514, %f22515, %f22516, %f22517, %f22518, %f22519, %f22520, %f22521}, {%r2, %r2, %r2, %r2, %r2, %r2, %r2, %r2}, {%r2, %r2, %r2, %r2, %r2, %r2, %r2, %r2}, {%f22506, %f22507, %f22508, %f22509, %f22510, %f22511, %f22512, %f22513};
	bar.warp.sync 	-1;
	wmma.mma.sync.aligned.row.col.m32n8k16.f32.f32 {%f22522, %f22523, %f22524, %f22525, %f22526, %f22527, %f22528, %f22529}, {%r2, %r2, %r2, %r2, %r2, %r2, %r2, %r2}, {%r2, %r2, %r2, %r2, %r2, %r2, %r2, %r2}, {%f22514, %f22515, %f22516, %f22517, %f22518, %f22519, %f22520, %f22521};
	bar.warp.sync 	-1;
	wmma.mma.sync.aligned.row.col.m32n8k16.f32.f32 {%f22530, %f22531, %f22532, %f22533, %f22534, %f22535, %f22536, %f22537}, {%r2, %r2, %r2, %r2, %r2, %r2, %r2, %r2}, {%r2, %r2, %r2, %r2, %r2, %r2, %r2, %r2}, {%f22522, %f22523, %f22524, %f22525, %f22526, %f22527, %f22528, %f22529};
	bar.warp.sync 	-1;
	wmma.mma.sync.aligned.row.col.m32n8k16.f32.f32 {%f22538, %f22539, %f22540, %f22541, %f22542, %f22543, %f22544, %f22545}, {%r2, %r2, %r2, %r2, %r2, %r2, %r2, %r2}, {%r2, %r2, %r2, %r2, %r2, %r2, %r2, %r2}, {%f22530, %f22531, %f22532, %f22533, %f22534, %f22535, %f22536, %f22537};
	bar.warp.sync 	-1;
	wmma.mma.sync.aligned.row.col.m32n8k16.f32.f32 {%f22546, %f22547, %f22548, %f22549, %f22550, %f22551, %f22552, %f22553}, {%r2, %r2, %r2, %r2, %r2, %r2, %r2, %r2}, {%r2, %r2, %r2, %r2, %r2, %r2, %r2, %r2}, {%f22538, %f22539, %f22540, %f22541, %f22542, %f22543, %f22544, %f22545};
	bar.warp.sync 	-1;
	wmma.mma.sync.aligned.row.col.m32n8k16.f32.f32 {%f22554, %f22555, %f22556, %f22557, %f22558, %f22559, %f22560, %f22561}, {%r2, %r2, %r2, %r2, %r2, %r2, %r2, %r2}, {%r2, %r2, %r2, %r2, %r2, %r2, %r2, %r2}, {%f22546, %f22547, %f22548, %f22549, %f22550, %f22551, %f22552, %f22553};
	bar.warp.sync 	-1;
	wmma.mma.sync.aligned.row.col.m32n8k16.f32.f32 {%f22562, %f22563, %f22564, %f22565, %f22566, %f22567, %f22568, %f22569}, {%r2, %r2, %r2, %r2, %r2, %r2, %r2, %r2}, {%r2, %r2, %r2, %r2, %r2, %r2, %r2, %r2}, {%f22554, %f22555, %f22556, %f22557, %f22558, %f22559, %f22560, %f22561};
	bar.warp.sync 	-1;
	wmma.mma.sync.aligned.row.col.m32n8k16.f32.f32 {%f22570, %f22571, %f22572, %f22573, %f22574, %f22575, %f22576, %f22577}, {%r2, %r2, %r2, %r2, %r2, %r2, %r2, %r2}, {%r2, %r2, %r2, %r2, %r2, %r2, %r2, %r2}, {%f22562, %f22563, %f22564, %f22565, %f22566, %f22567, %f22568, %f22569};
	bar.warp.sync 	-1;
	wmma.mma.sync.aligned.row.col.m32n8k16.f32.f32 {%f22578, %f22579, %f22580, %f22581, %f22582, %f22583, %f22584, %f22585}, {%r2, %r2, %r2, %r2, %r2, %r2, %r2, %r2}, {%r2, %r2, %r2, %r2, %r2, %r2, %r2, %r2}, {%f22570, %f22571, %f22572, %f22573, %f22574, %f22575, %f22576, %f22577};
	bar.warp.sync 	-1;
	wmma.mma.sync.aligned.row.col.m32n8k16.f32.f32 {%f22586, %f22587, %f22588, %f22589, %f22590, %f22591, %f22592, %f22593}, {%r2, %r2, %r2, %r2, %r2, %r2, %r2, %r2}, {%r2, %r2, %r2, %r2, %r2, %r2, %r2, %r2}, {%f22578, %f22579, %f22580, %f22581, %f22582, %f22583, %f22584, %f22585};
	bar.warp.sync 	-1;
	wmma.mma.sync.aligned.row.col.m32n8k16.f32.f32 {%f22594, %f22595, %f22596, %f22597, %f22598, %f22599, %f22600, %f22601}, {%r2, %r2, %r2, %r2, %r2, %r2, %r2, %r2}, {%r2, %r2, %r2, %r2, %r2, %r2, %r2, %r2}, {%f22586, %f22587, %f22588, %f22589, %f22590, %f22591, %f22592, %f22593};
	bar.warp.sync 	-1;
	wmma.mma.sync.aligned.row.col.m32n8k16.f32.f32 {%f22602, %f22603, %f22604, %f22605, %f22606, %f22607, %f22608, %f22609}, {%r2, %r2, %r2, %r2, %r2, %r2, %r2, %r2}, {%r2, %r2, %r2, %r2, %r2, %r2, %r2, %r2}, {%f22594, %f22595, %f22596, %f22597, %f22598, %f22599, %f22600, %f22601};
	bar.warp.sync 	-1;
	wmma.mma.sync.aligned.row.col.m32n8k16.f32.f32 {%f22610, %f22611, %f22612, %f22613, %f22614, %f22615, %f22616, %f22617}, {%r2, %r2, %r2, %r2, %r2, %r2, %r2, %r2}, {%r2, %r2, %r2, %r2, %r2, %r2, %r2, %r2}, {%f22602, %f22603, %f22604, %f22605, %f22606, %f22607, %f22608, %f22609};
	bar.warp.sync 	-1;
	wmma.mma.sync.aligned.row.col.m32n8k16.f32.f32 {%f22618, %f22619, %f22620, %f22621, %f22622, %f22623, %f22624, %f22625}, {%r2, %r2, %r2, %r2, %r2, %r2, %r2, %r2}, {%r2, %r2, %r2, %r2, %r2, %r2, %r2, %r2}, {%f22610, %f22611, %f22612, %f22613, %f22614, %f22615, %f22616, %f22617};
	bar.warp.sync 	-1;
	wmma.mma.sync.aligned.row.col.m32n8k16.f32.f32 {%f22626, %f22627, %f22628, %f22629, %f22630, %f22631, %f22632, %f22633}, {%r2, %r2, %r2, %r2, %r2, %r2, %r2, %r2}, {%r2, %r2, %r2, %r2, %r2, %r2, %r2, %r2}, {%f22618, %f22619, %f22620, %f22621, %f22622, %f22623, %f22624, %f22625};
	bar.warp.sync 	-1;
	wmma.mma.sync.aligned.row.col.m32n8k16.f32.f32 {%f22634, %f22635, %f22636, %f22637, %f22638, %f22639, %f22640, %f22641}, {%r2, %r2, %r2, %r2, %r2, %r2, %r2, %r2}, {%r2, %r2, %r2, %r2, %r2, %r2, %r2, %r2}, {%f22626, %f22627, %f22628, %f22629, %f22630, %f22631, %f22632, %f22633};
	bar.warp.sync 	-1;
	wmma.mma.sync.aligned.row.col.m32n8k16.f32.f32 {%f22642, %f22643, %f22644, %f22645, %f22646, %f22647, %f22648, %f22649}, {%r2, %r2, %r2, %r2, %r2, %r2, %r2, %r2}, {%r2, %r2, %r2, %r2, %r2, %r2, %r2, %r2}, {%f22634, %f22635, %f22636, %f22637, %f22638, %f22639, %f22640, %f22641};
	bar.warp.sync 	-1;
	wmma.mma.sync.aligned.row.col.m32n8k16.f32.f32 {%f22650, %f22651, %f22652, %f22653, %f22654, %f22655, %f22656, %f22657}, {%r2, %r2, %r2, %r2, %r2, %r2, %r2, %r2}, {%r2, %r2, %r2, %r2, %r2, %r2, %r2, %r2}, {%f22642, %f22643, %f22644, %f22645, %f22646, %f22647, %f22648, %f22649};
	bar.warp.sync 	-1;
	wmma.mma.sync.aligned.row.col.m32n8k16.f32.f32 {%f22658, %f22659, %f22660, %f22661, %f22662, %f22663, %f22664, %f22665}, {%r2, %r2, %r2, %r2, %r2, %r2, %r2, %r2}, {%r2, %r2, %r2, %r2, %r2, %r2, %r2, %r2}, {%f22650, %f22651, %f22652, %f22653, %f22654, %f22655, %f22656, %f22657};
	bar.warp.sync 	-1;
	wmma.mma.sync.aligned.row.col.m32n8k16.f32.f32 {%f22666, %f22667, %f22668, %f22669, %f22670, %f22671, %f22672, %f22673}, {%r2, %r2, %r2, %r2, %r2, %r2, %r2, %r2}, {%r2, %r2, %r2, %r2, %r2, %r2, %r2, %r2}, {%f22658, %f22659, %f22660, %f22661, %f22662, %f22663, %f22664, %f22665};
	bar.warp.sync 	-1;
	wmma.mma.sync.aligned.row.col.m32n8k16.f32.f32 {%f22674, %f22675, %f22676, %f22677, %f22678, %f22679, %f22680, %f22681}, {%r2, %r2, %r2, %r2, %r2, %r2, %r2, %r2}, {%r2, %r2, %r2, %r2, %r2, %r2, %r2, %r2}, {%f22666, %f22667, %f22668, %f22669, %f22670, %f22671, %f22672, %f22673};
	bar.warp.sync 	-1;
	wmma.mma.sync.aligned.row.col.m32n8k16.f32.f32 {%f22682, %f22683, %f22684, %f22685, %f22686, %f22687, %f22688, %f22689}, {%r2, %r2, %r2, %r2, %r2, %r2, %r2, %r2}, {%r2, %r2, %r2, %r2, %r2, %r2, %r2, %r2}, {%f22674, %f22675, %f22676, %f22677, %f22678, %f22679, %f22680, %f22681};
	bar.warp.sync 	-1;
	wmma.mma.sync.aligned.row.col.m32n8k16.f32.f32 {%f22690, %f22691, %f22692, %f22693, %f22694, %f22695, %f22696, %f22697}, {%r2, %r2, %r2, %r2, %r2, %r2, %r2, %r2}, {%r2, %r2, %r2, %r2, %r2, %r2, %r2, %r2}, {%f22682, %f22683, %f22684, %f22685, %f22686, %f22687, %f22688, %f22689};
	bar.warp.sync 	-1;
	wmma.mma.sync.aligned.row.col.m32n8k16.f32.f32 {%f22698, %f22699, %f22700, %f22701, %f22702, %f22703, %f22704, %f22705}, {%r2, %r2, %r2, %r2, %r2, %r2, %r2, %r2}, {%r2, %r2, %r2, %r2, %r2, %r2, %r2, %r2}, {%f22690, %f22691, %f22692, %f22693, %f22694, %f22695, %f22696, %f22697};
	bar.warp.sync 	-1;
	wmma.mma.sync.aligned.row.col.m32n8k16.f32.f32 {%f22706, %f22707, %f22708, %f22709, %f22710, %f22711, %f22712, %f22713}, {%r2, %r2, %r2, %r2, %r2, %r2, %r2, %r2}, {%r2, %r2, %r2, %r2, %r2, %r2, %r2, %r2}, {%f22698, %f22699, %f22700, %f22701, %f22702, %f22703, %f22704, %f22705};
	bar.warp.sync 	-1;
	wmma.mma.sync.aligned.row.col.m32n8k16.f32.f32 {%f22714, %f22715, %f22716, %f22717, %f22718, %f22719, %f22720, %f22721}, {%r2, %r2, %r2, %r2, %r2, %r2, %r2, %r2}, {%r2, %r2, %r2, %r2, %r2, %r2, %r2, %r2}, {%f22706, %f22707, %f22708, %f22709, %f22710, %f22711, %f22712, %f22713};
	bar.warp.sync 	-1;
	wmma.mma.sync.aligned.row.col.m32n8k16.f32.f32 {%f22722, %f22723, %f22724, %f22725, %f22726, %f22727, %f22728, %f22729}, {%r2, %r2, %r2, %r2, %r2, %r2, %r2, %r2}, {%r2, %r2, %r2, %r2, %r2, %r2, %r2, %r2}, {%f22714, %f22715, %f22716, %f22717, %f22718, %f22719, %f22720, %f22721};
	bar.warp.sync 	-1;
	wmma.mma.sync.aligned.row.col.m32n8k16.f32.f32 {%f22730, %f22731, %f22732, %f22733, %f22734, %f22735, %f22736, %f22737}, {%r2, %r2, %r2, %r2, %r2, %r2, %r2, %r2}, {%r2, %r2, %r2, %r2, %r2, %r2, %r2, %r2}, {%f22722, %f22723, %f22724, %f22725, %f22726, %f22727, %f22728, %f22729};
	bar.warp.sync 	-1;
	wmma.mma.sync.aligned.row.col.m32n8k16.f32.f32 {%f22738, %f22739, %f22740, %f22741, %f22742, %f22743, %f22744, %f22745}, {%r2, %r2, %r2, %r2, %r2, %r2, %r2, %r2}, {%r2, %r2, %r2, %r2, %r2, %r2, %r2, %r2}, {%f22730, %f22731, %f22732, %f22733, %f22734, %f22735, %f22736, %f22737};
	bar.warp.sync 	-1;
	wmma.mma.sync.aligned.row.col.m32n8k16.f32.f32 {%f22746, %f22747, %f22748, %f22749, %f22750, %f22751, %f22752, %f22753}, {%r2, %r2, %r2, %r2, %r2, %r2, %r2, %r2}, {%r2, %r2, %r2, %r2, %r2, %r2, %r2, %r2}, {%f22738, %f22739, %f22740, %f22741, %f22742, %f22743, %f22744, %f22745};
	bar.warp.sync 	-1;
	wmma.mma.sync.aligned.row.col.m32n8k16.f32.f32 {%f22754, %f22755, %f22756, %f22757, %f22758, %f22759, %f22760, %f22761}, {%r2, %r2, %r2, %r2, %r2, %r2, %r2, %r2}, {%r2, %r2, %r2, %r2, %r2, %r2, %r2, %r2}, {%f22746, %f22747, %f22748, %f22749, %f22750, %f22751, %f22752, %f22753};
	bar.warp.sync 	-1;
	wmma.mma.sync.aligned.row.col.m32n8k16.f32.f32 {%f22762, %f22763, %f22764, %f22765, %f22766, %f22767, %f22768, %f22769}, {%r2, %r2, %r2, %r2, %r2, %r2, %r2, %r2}, {%r2, %r2, %r2, %r2, %r2, %r2, %r2, %r2}, {%f22754, %f22755, %f22756, %f22757, %f22758, %f22759, %f22760, %f22761};
	bar.warp.sync 	-1;
	wmma.mma.sync.aligned.row.col.m32n8k16.f32.f32 {%f22770, %f22771, %f22772, %f22773, %f22774, %f22775, %f22776, %f22777}, {%r2, %r2, %r2, %r2, %r2, %r2, %r2, %r2}, {%r2, %r2, %r2, %r2, %r2, %r2, %r2, %r2}, {%f22762, %f22763, %f22764, %f22765, %f22766, %f22767, %f22768, %f22769};
	bar.warp.sync 	-1;
	wmma.mma.sync.aligned.row.col.m32n8k16.f32.f32 {%f22778, %f22779, %f22780, %f22781, %f22782, %f22783, %f22784, %f22785}, {%r2, %r2, %r2, %r2, %r2, %r2, %r2, %r2}, {%r2, %r2, %r2, %r2, %r2, %r2, %r2, %r2}, {%f22770, %f22771, %f22772, %f22773, %f22774, %f22775, %f22776, %f22777};
	bar.warp.sync 	-1;
	wmma.mma.sync.aligned.row.col.m32n8k16.f32.f32 {%f22786, %f22787, %f22788, %f22789, %f22790, %f22791, %f22792, %f22793}, {%r2, %r2, %r2, %r2, %r2, %r2, %r2, %r2}, {%r2, %r2, %r2, %r2, %r2, %r2, %r2, %r2}, {%f22778, %f22779, %f22780, %f22781, %f22782, %f22783, %f22784, %f22785};
	bar.warp.sync 	-1;
	wmma.mma.sync.aligned.row.col.m32n8k16.f32.f32 {%f22794, %f22795, %f22796, %f22797, %f22798, %f22799, %f22800, %f22801}, {%r2, %r2, %r2, %r2, %r2, %r2, %r2, %r2}, {%r2, %r2, %r2, %r2, %r2, %r2, %r2, %r2}, {%f22786, %f22787, %f22788, %f22789, %f22790, %f22791, %f22792, %f22793};
	bar.warp.sync 	-1;
	wmma.mma.sync.aligned.row.col.m32n8k16.f32.f32 {%f22802, %f22803, %f22804, %f22805, %f22806, %f22807, %f22808, %f22809}, {%r2, %r2, %r2, %r2, %r2, %r2, %r2, %r2}, {%r2, %r2, %r2, %r2, %r2, %r2, %r2, %r2}, {%f22794, %f22795, %f22796, %f22797, %f22798, %f22799, %f22800, %f22801};
	bar.warp.sync 	-1;
	wmma.mma.sync.aligned.row.col.m32n8k16.f32.f32 {%f22810, %f22811, %f22812, %f22813, %f22814, %f22815, %f22816, %f22817}, {%r2, %r2, %r2, %r2, %r2, %r2, %r2, %r2}, {%r2, %r2, %r2, %r2, %r2, %r2, %r2, %r2}, {%f22802, %f22803, %f22804, %f22805, %f22806, %f22807, %f22808, %f22809};
	bar.warp.sync 	-1;
	wmma.mma.sync.aligned.row.col.m32n8k16.f32.f32 {%f22818, %f22819, %f22820, %f22821, %f22822, %f22823, %f22824, %f22825}, {%r2, %r2, %r2, %r2, %r2, %r2, %r2, %r2}, {%r2, %r2, %r2, %r2, %r2, %r2, %r2, %r2}, {%f22810, %f22811, %f22812, %f22813, %f22814, %f22815, %f22816, %f22817};
	bar.warp.sync 	-1;
	wmma.mma.sync.aligned.row.col.m32n8k16.f32.f32 {%f22826, %f22827, %f22828, %f22829, %f22830, %f22831, %f22832, %f22833}, {%r2, %r2, %r2, %r2, %r2, %r2, %r2, %r2}, {%r2, %r2, %r2, %r2, %r2, %r2, %r2, %r2}, {%f22818, %f22819, %f22820, %f22821, %f22822, %f22823, %f22824, %f22825};
	bar.warp.sync 	-1;
	wmma.mma.sync.aligned.row.col.m32n8k16.f32.f32 {%f22834, %f22835, %f22836, %f22837, %f22838, %f22839, %f22840, %f22841}, {%r2, %r2, %r2, %r2, %r2, %r2, %r2, %r2}, {%r2, %r2, %r2, %r2, %r2, %r2, %r2, %r2}, {%f22826, %f22827, %f22828, %f22829, %f22830, %f22831, %f22832, %f22833};
	bar.warp.sync 	-1;
	wmma.mma.sync.aligned.row.col.m32n8k16.f32.f32 {%f22842, %f22843, %f22844, %f22845, %f22846, %f22847, %f22848, %f22849}, {%r2, %r2, %r2, %r2, %r2, %r2, %r2, %r2}, {%r2, %r2, %r2, %r2, %r2, %r2, %r2, %r2}, {%f22834, %f22835, %f22836, %f22837, %f22838, %f22839, %f22840, %f22841};
	bar.warp.sync 	-1;
	wmma.mma.sync.aligned.row.col.m32n8k16.f32.f32 {%f22850, %f22851, %f22852, %f22853, %f22854, %f22855, %f22856, %f22857}, {%r2, %r2, %r2, %r2, %r2, %r2, %r2, %r2}, {%r2, %r2, %r2, %r2, %r2, %r2, %r2, %r2}, {%f22842, %f22843, %f22844, %f22845, %f22846, %f22847, %f22848, %f22849};
	bar.warp.sync 	-1;
	wmma.mma.sync.aligned.row.col.m32n8k16.f32.f32 {%f22858, %f22859, %f22860, %f22861, %f22862, %f22863, %f22864, %f22865}, {%r2, %r2, %r2, %r2, %r2, %r2, %r2, %r2}, {%r2, %r2, %r2, %r2, %r2, %r2, %r2, %r2}, {%f22850, %f22851, %f22852, %f22853, %f22854, %f22855, %f22856, %f22857};
	bar.warp.sync 	-1;
	wmma.mma.sync.aligned.row.col.m32n8k16.f32.f32 {%f22866, %f22867, %f22868, %f22869, %f22870, %f22871, %f22872, %f22873}, {%r2, %r2, %r2, %r2, %r2, %r2, %r2, %r2}, {%r2, %r2, %r2, %r2, %r2, %r2, %r2, %r2}, {%f22858, %f22859, %f22860, %f22861, %f22862, %f22863, %f22864, %f22865};
	bar.warp.sync 	-1;
	wmma.mma.sync.aligned.row.col.m32n8k16.f32.f32 {%f22874, %f22875, %f22876, %f22877, %f22878, %f22879, %f22880, %f22881}, {%r2, %r2, %r2, %r2, %r2, %r2, %r2, %r2}, {%r2, %r2, %r2, %r2, %r2, %r2, %r2, %r2}, {%f22866, %f22867, %f22868, %f22869, %f22870, %f22871, %f22872, %f22873};
	bar.warp.sync 	-1;
	wmma.mma.sync.aligned.row.col.m32n8k16.f32.f32 {%f22882, %f22883, %f22884, %f22885, %f22886, %f22887, %f22888, %f22889}, {%r2, %r2, %r2, %r2, %r2, %r2, %r2, %r2}, {%r2, %r2, %r2, %r2, %r2, %r2, %r2, %r2}, {%f22874, %f22875, %f22876, %f22877, %f22878, %f22879, %f22880, %f22881};
	bar.warp.sync 	-1;
	wmma.mma.sync.aligned.row.col.m32n8k16.f32.f32 {%f22890, %f22891, %f22892, %f22893, %f22894, %f22895, %f22896, %f22897}, {%r2, %r2, %r2, %r2, %r2, %r2, %r2, %r2}, {%r2, %r2, %r2, %r2, %r2, %r2, %r2, %r2}, {%f22882, %f22883, %f22884, %f22885, %f22886, %f22887, %f22888, %f22889};
	bar.warp.sync 	-1;
	wmma.mma.sync.aligned.row.col.m32n8k16.f32.f32 {%f22898, %f22899, %f22900, %f22901, %f22902, %f22903, %f22904, %f22905}, {%r2, %r2, %r2, %r2, %r2, %r2, %r2, %r2}, {%r2, %r2, %r2, %r2, %r2, %r2, %r2, %r2}, {%f22890, %f22891, %f22892, %f22893, %f22894, %f22895, %f22896, %f22897};
	bar.warp.sync 	-1;
	wmma.mma.sync.aligned.row.col.m32n8k16.f32.f32 {%f22906, %f22907, %f22908, %f22909, %f22910, %f22911, %f22912, %f22913}, {%r2, %r2, %r2, %r2, %r2, %r2, %r2, %r2}, {%r2, %r2, %r2, %r2, %r2, %r2, %r2, %r2}, {%f22898, %f22899, %f22900, %f22901, %f22902, %f22903, %f22904, %f22905};
	bar.warp.sync 	-1;
	wmma.mma.sync.aligned.row.col.m32n8k16.f32.f32 {%f22914, %f22915, %f22916, %f22917, %f22918, %f22919, %f22920, %f22921}, {%r2, %r2, %r2, %r2, %r2, %r2, %r2, %r2}, {%r2, %r2, %r2, %r2, %r2, %r2, %r2, %r2}, {%f22906, %f22907, %f22908, %f22909, %f22910, %f22911, %f22912, %f22913};
	bar.warp.sync 	-1;
	wmma.mma.sync.aligned.row.col.m32n8k16.f32.f32 {%f22922, %f22923, %f22924, %f22925, %f22926, %f22927, %f22928, %f22929}, {%r2, %r2, %r2, %r2, %r2, %r2, %r2, %r2}, {%r2, %r2, %r2, %r2, %r2, %r2, %r2, %r2}, {%f22914, %f22915, %f22916, %f22917, %f22918, %f22919, %f22920, %f22921};
	bar.warp.sync 	-1;
	wmma.mma.sync.aligned.row.col.m32n8k16.f32.f32 {%f22930, %f22931, %f22932, %f22933, %f22934, %f22935, %f22936, %f22937}, {%r2, %r2, %r2, %r2, %r2, %r2, %r2, %r2}, {%r2, %r2, %r2, %r2, %r2, %r2, %r2, %r2}, {%f22922, %f22923, %f22924, %f22925, %f22926, %f22927, %f22928, %f22929};
	bar.warp.sync 	-1;
	wmma.mma.sync.aligned.row.col.m32n8k16.f32.f32 {%f22938, %f22939, %f22940, %f22941, %f22942, %f22943, %f22944, %f22945}, {%r2, %r2, %r2, %r2, %r2, %r2, %r2, %r2}, {%r2, %r2, %r2, %r2, %r2, %r2, %r2, %r2}, {%f22930, %f22931, %f22932, %f22933, %f22934, %f22935, %f22936, %f22937};
	bar.warp.sync 	-1;
	wmma.mma.sync.aligned.row.col.m32n8k16.f32.f32 {%f22946, %f22947, %f22948, %f22949, %f22950, %f22951, %f22952, %f22953}, {%r2, %r2, %r2, %r2, %r2, %r2, %r2, %r2}, {%r2, %r2, %r2, %r2, %r2, %r2, %r2, %r2}, {%f22938, %f22939, %f22940, %f22941, %f22942, %f22943, %f22944, %f22945};
	bar.warp.sync 	-1;
	wmma.mma.sync.aligned.row.col.m32n8k16.f32.f32 {%f22954, %f22955, %f22956, %f22957, %f22958, %f22959, %f22960, %f22961}, {%r2, %r2, %r2, %r2, %r2, %r2, %r2, %r2}, {%r2, %r2, %r2, %r2, %r2, %r2, %r2, %r2}, {%f22946, %f22947, %f22948, %f22949, %f22950, %f22951, %f22952, %f22953};
	bar.warp.sync 	-1;
	wmma.mma.sync.aligned.row.col.m32n8k16.f32.f32 {%f22962, %f22963, %f22964, %f22965, %f22966, %f22967, %f22968, %f22969}, {%r2, %r2, %r2, %r2, %r2, %r2, %r2, %r2}, {%r2, %r2, %r2, %r2, %r2, %r2, %r2, %r2}, {%f22954, %f22955, %f22956, %f22957, %f22958, %f22959, %f22960, %f22961};
	bar.warp.sync 	-1;
	wmma.mma.sync.aligned.row.col.m32n8k16.f32.f32 {%f22970, %f22971, %f22972, %f22973, %f22974, %f22975, %f22976, %f22977}, {%r2, %r2, %r2, %r2, %r2, %r2, %r2, %r2}, {%r2, %r2, %r2, %r2, %r2, %r2, %r2, %r2}, {%f22962, %f22963, %f22964, %f22965, %f22966, %f22967, %f22968, %f22969};
	bar.warp.sync 	-1;
	wmma.mma.sync.aligned.row.col.m32n8k16.f32.f32 {%f22978, %f22979, %f22980, %f22981, %f22982, %f22983, %f22984, %f22985}, {%r2, %r2, %r2, %r2, %r2, %r2, %r2, %r2}, {%r2, %r2, %r2, %r2, %r2, %r2, %r2, %r2}, {%f22970, %f22971, %f22972, %f22973, %f22974, %f22975, %f22976, %f22977};
	bar.warp.sync 	-1;
	wmma.mma.sync.aligned.row.col.m32n8k16.f32.f32 {%f22986, %f22987, %f22988, %f22989, %f22990, %f22991, %f22992, %f22993}, {%r2, %r2, %r2, %r2, %r2, %r2, %r2, %r2}, {%r2, %r2, %r2, %r2, %r2, %r2, %r2, %r2}, {%f22978, %f22979, %f22980, %f22981, %f22982, %f22983, %f22984, %f22985};
	bar.warp.sync 	-1;
	wmma.mma.sync.aligned.row.col.m32n8k16.f32.f32 {%f22994, %f22995, %f22996, %f22997, %f22998, %f22999, %f23000, %f23001}, {%r2, %r2, %r2, %r2, %r2, %r2, %r2, %r2}, {%r2, %r2, %r2, %r2, %r2, %r2, %r2, %r2}, {%f22986, %f22987, %f22988, %f22989, %f22990, %f22991, %f22992, %f22993};
	bar.warp.sync 	-1;
	wmma.mma.sync.aligned.row.col.m32n8k16.f32.f32 {%f23002, %f23003, %f23004, %f23005, %f23006, %f23007, %f23008, %f23009}, {%r2, %r2, %r2, %r2, %r2, %r2, %r2, %r2}, {%r2, %r2, %r2, %r2, %r2, %r2, %r2, %r2}, {%f22994, %f22995, %f22996, %f22997, %f22998, %f22999, %f23000, %f23001};
	bar.warp.sync 	-1;
	wmma.mma.sync.aligned.row.col.m32n8k16.f32.f32 {%f23010, %f23011, %f23012, %f23013, %f23014, %f23015, %f23016, %f23017}, {%r2, %r2, %r2, %r2, %r2, %r2, %r2, %r2}, {%r2, %r2, %r2, %r2, %r2, %r2, %r2, %r2}, {%f23002, %f23003, %f23004, %f23005, %f23006, %f23007, %f23008, %f23009};
	bar.warp.sync 	-1;
	wmma.mma.sync.aligned.row.col.m32n8k16.f32.f32 {%f23018, %f23019, %f23020, %f23021, %f23022, %f23023, %f23024, %f23025}, {%r2, %r2, %r2, %r2, %r2, %r2, %r2, %r2}, {%r2, %r2, %r2, %r2, %r2, %r2, %r2, %r2}, {%f23010, %f23011, %f23012, %f23013, %f23014, %f23015, %f23016, %f23017};
	bar.warp.sync 	-1;
	wmma.mma.sync.aligned.row.col.m32n8k16.f32.f32 {%f23026, %f23027, %f23028, %f23029, %f23030, %f23031, %f23032, %f23033}, {%r2, %r2, %r2, %r2, %r2, %r2, %r2, %r2}, {%r2, %r2, %r2, %r2, %r2, %r2, %r2, %r2}, {%f23018, %f23019, %f23020, %f23021, %f23022, %f23023, %f23024, %f23025};
	bar.warp.sync 	-1;
	wmma.mma.sync.aligned.row.col.m32n8k16.f32.f32 {%f23034, %f23035, %f23036, %f23037, %f23038, %f23039, %f23040, %f23041}, {%r2, %r2, %r2, %r2, %r2, %r2, %r2, %r2}, {%r2, %r2, %r2, %r2, %r2, %r2, %r2, %r2}, {%f23026, %f23027, %f23028, %f23029, %f23030, %f23031, %f23032, %f23033};
	bar.warp.sync 	-1;
	wmma.mma.sync.aligned.row.col.m32n8k16.f32.f32 {%f23042, %f23043, %f23044, %f23045, %f23046, %f23047, %f23048, %f23049}, {%r2, %r2, %r2, %r2, %r2, %r2, %r2, %r2}, {%r2, %r2, %r2, %r2, %r2, %r2, %r2, %r2}, {%f23034, %f23035, %f23036, %f23037, %f23038, %f23039, %f23040, %f23041};
	bar.warp.sync 	-1;
	wmma.mma.sync.aligned.row.col.m32n8k16.f32.f32 {%f23050, %f23051, %f23052, %f23053, %f23054, %f23055, %f23056, %f23057}, {%r2, %r2, %r2, %r2, %r2, %r2, %r2, %r2}, {%r2, %r2, %r2, %r2, %r2, %r2, %r2, %r2}, {%f23042, %f23043, %f23044, %f23045, %f23046, %f23047, %f23048, %f23049};
	bar.warp.sync 	-1;
	wmma.mma.sync.aligned.row.col.m32n8k16.f32.f32 {%f23058, %f23059, %f23060, %f23061, %f23062, %f23063, %f23064, %f23065}, {%r2, %r2, %r2, %r2, %r2, %r2, %r2, %r2}, {%r2, %r2, %r2, %r2, %r2, %r2, %r2, %r2}, {%f23050, %f23051, %f23052, %f23053, %f23054, %f23055, %f23056, %f23057};
	bar.warp.sync 	-1;
	wmma.mma.sync.aligned.row.col.m32n8k16.f32.f32 {%f23066, %f23067, %f23068, %f23069, %f23070, %f23071, %f23072, %f23073}, {%r2, %r2, %r2, %r2, %r2, %r2, %r2, %r2}, {%r2, %r2, %r2, %r2, %r2, %r2, %r2, %r2}, {%f23058, %f23059, %f23060, %f23061, %f23062, %f23063, %f23064, %f23065};
	bar.warp.sync 	-1;
	wmma.mma.sync.aligned.row.col.m32n8k16.f32.f32 {%f23074, %f23075, %f23076, %f23077, %f23078, %f23079, %f23080, %f23081}, {%r2, %r2, %r2, %r2, %r2, %r2, %r2, %r2}, {%r2, %r2, %r2, %r2, %r2, %r2, %r2, %r2}, {%f23066, %f23067, %f23068, %f23069, %f23070, %f23071, %f23072, %f23073};
	bar.warp.sync 	-1;
	wmma.mma.sync.aligned.row.col.m32n8k16.f32.f32 {%f23082, %f23083, %f23084, %f23085, %f23086, %f23087, %f23088, %f23089}, {%r2, %r2, %r2, %r2, %r2, %r2, %r2, %r2}, {%r2, %r2, %r2, %r2, %r2, %r2, %r2, %r2}, {%f23074, %f23075, %f23076, %f23077, %f23078, %f23079, %f23080, %f23081};
	bar.warp.sync 	-1;
	wmma.mma.sync.aligned.row.col.m32n8k16.f32.f32 {%f23090, %f23091, %f23092, %f23093, %f23094, %f23095, %f23096, %f23097}, {%r2, %r2, %r2, %r2, %r2, %r2, %r2, %r2}, {%r2, %r2, %r2, %r2, %r2, %r2, %r2, %r2}, {%f23082, %f23083, %f23084, %f23085, %f23086, %f23087, %f23088, %f23089};
	bar.warp.sync 	-1;
	wmma.mma.sync.aligned.row.col.m32n8k16.f32.f32 {%f23098, %f23099, %f23100, %f23101, %f23102, %f23103, %f23104, %f23105}, {%r2, %r2, %r2, %r2, %r2, %r2, %r2, %r2}, {%r2, %r2, %r2, %r2, %r2, %r2, %r2, %r2}, {%f23090, %f23091, %f23092, %f23093, %f23094, %f23095, %f23096, %f23097};
	bar.warp.sync 	-1;
	wmma.mma.sync.aligned.row.col.m32n8k16.f32.f32 {%f23106, %f23107, %f23108, %f23109, %f23110, %f23111, %f23112, %f23113}, {%r2, %r2, %r2, %r2, %r2, %r2, %r2, %r2}, {%r2, %r2, %r2, %r2, %r2, %r2, %r2, %r2}, {%f23098, %f23099, %f23100, %f23101, %f23102, %f23103, %f23104, %f23105};
	bar.warp.sync 	-1;
	wmma.mma.sync.aligned.row.col.m32n8k16.f32.f32 {%f23114, %f23115, %f23116, %f23117, %f23118, %f23119, %f23120, %f23121}, {%r2, %r2, %r2, %r2, %r2, %r2, %r2, %r2}, {%r2, %r2, %r2, %r2, %r2, %r2, %r2, %r2}, {%f23106, %f23107, %f23108, %f23109, %f23110, %f23111, %f23112, %f23113};
	bar.warp.sync 	-1;
	wmma.mma.sync.aligned.row.col.m32n8k16.f32.f32 {%f23122, %f23123, %f23124, %f23125, %f23126, %f23127, %f23128, %f23129}, {%r2, %r2, %r2, %r2, %r2, %r2, %r2, %r2}, {%r2, %r2, %r2, %r2, %r2, %r2, %r2, %r2}, {%f23114, %f23115, %f23116, %f23117, %f23118, %f23119, %f23120, %f23121};
	bar.warp.sync 	-1;
	wmma.mma.sync.aligned.row.col.m32n8k16.f32.f32 {%f23130, %f23131, %f23132, %f23133, %f23134, %f23135, %f23136, %f23137}, {%r2, %r2, %r2, %r2, %r2, %r2, %r2, %r2}, {%r2, %r2, %r2, %r2, %r2, %r2, %r2, %r2}, {%f23122, %f23123, %f23124, %f23125, %f23126, %f23127, %f23128, %f23129};
	bar.warp.sync 	-1;
	wmma.mma.sync.aligned.row.col.m32n8k16.f32.f32 {%f23138, %f23139, %f23140, %f23141, %f23142, %f23143, %f23144, %f23145}, {%r2, %r2, %r2, %r2, %r2, %r2, %r2, %r2}, {%r2, %r2, %r2, %r2, %r2, %r2, %r2, %r2}, {%f23130, %f23131, %f23132, %f23133, %f23134, %f23135, %f23136, %f23137};
	bar.warp.sync 	-1;
	wmma.mma.sync.aligned.row.col.m32n8k16.f32.f32 {%f23146, %f23147, %f23148, %f23149, %f23150, %f23151, %f23152, %f23153}, {%r2, %r2, %r2, %r2, %r2, %r2, %r2, %r2}, {%r2, %r2, %r2, %r2, %r2, %r2, %r2, %r2}, {%f23138, %f23139, %f23140, %f23141, %f23142, %f23143, %f23144, %f23145};
	bar.warp.sync 	-1;
	wmma.mma.sync.aligned.row.col.m32n8k16.f32.f32 {%f23154, %f23155, %f23156, %f23157, %f23158, %f23159, %f23160, %f23161}, {%r2, %r2, %r2, %r2, %r2, %r2, %r2, %r2}, {%r2, %r2, %r2, %r2, %r2, %r2, %r2, %r2}, {%f23146, %f23147, %f23148, %f23149, %f23150, %f23151, %f23152, %f23153};
	bar.warp.sync 	-1;
	wmma.mma.sync.aligned.row.col.m32n8k16.f32.f32 {%f23162, %f23163, %f23164, %f23165, %f23166, %f23167, %f23168, %f23169}, {%r2, %r2, %r2, %r2, %r2, %r2, %r2, %r2}, {%r2, %r2, %r2, %r2, %r2, %r2, %r2, %r2}, {%f23154, %f23155, %f23156, %f23157, %f23158, %f23159, %f23160, %f23161};
	bar.warp.sync 	-1;
	wmma.mma.sync.aligned.row.col.m32n8k16.f32.f32 {%f23170, %f23171, %f23172, %f23173, %f23174, %f23175, %f23176, %f23177}, {%r2, %r2, %r2, %r2, %r2, %r2, %r2, %r2}, {%r2, %r2, %r2, %r2, %r2, %r2, %r2, %r2}, {%f23162, %f23163, %f23164, %f23165, %f23166, %f23167, %f23168, %f23169};
	bar.warp.sync 	-1;
	wmma.mma.sync.aligned.row.col.m32n8k16.f32.f32 {%f23178, %f23179, %f23180, %f23181, %f23182, %f23183, %f23184, %f23185}, {%r2, %r2, %r2, %r2, %r2, %r2, %r2, %r2}, {%r2, %r2, %r2, %r2, %r2, %r2, %r2, %r2}, {%f23170, %f23171, %f23172, %f23173, %f23174, %f23175, %f23176, %f23177};
	bar.warp.sync 	-1;
	wmma.mma.sync.aligned.row.col.m32n8k16.f32.f32 {%f23186, %f23187, %f23188, %f23189, %f23190, %f23191, %f23192, %f23193}, {%r2, %r2, %r2, %r2, %r2, %r2, %r2, %r2}, {%r2, %r2, %r2, %r2, %r2, %r2, %r2, %r2}, {%f23178, %f23179, %f23180, %f23181, %f23182, %f23183, %f23184, %f23185};
	bar.warp.sync 	-1;
	wmma.mma.sync.aligned.row.col.m32n8k16.f32.f32 {%f23194, %f23195, %f23196, %f23197, %f23198, %f23199, %f23200, %f23201}, {%r2, %r2, %r2, %r2, %r2, %r2, %r2, %r2}, {%r2, %r2, %r2, %r2, %r2, %r2, %r2, %r2}, {%f23186, %f23187, %f23188, %f23189, %f23190, %f23191, %f23192, %f23193};
	bar.warp.sync 	-1;
	wmma.mma.sync.aligned.row.col.m32n8k16.f32.f32 {%f23202, %f23203, %f23204, %f23205, %f23206, %f23207, %f23208, %f23209}, {%r2, %r2, %r2, %r2, %r2, %r2, %r2, %r2}, {%r2, %r2, %r2, %r2, %r2, %r2, %r2, %r2}, {%f23194, %f23195, %f23196, %f23197, %f23198, %f23199, %f23200, %f23201};
	bar.warp.sync 	-1;
	wmma.mma.sync.aligned.row.col.m32n8k16.f32.f32 {%f23210, %f23211, %f23212, %f23213, %f23214, %f23215, %f23216, %f23217}, {%r2, %r2, %r2, %r2, %r2, %r2, %r2, %r2}, {%r2, %r2, %r2, %r2, %r2, %r2, %r2, %r2}, {%f23202, %f23203, %f23204, %f23205, %f23206, %f23207, %f23208, %f23209};
	bar.warp.sync 	-1;
	wmma.mma.sync.aligned.row.col.m32n8k16.f32.f32 {%f23218, %f23219, %f23220, %f23221, %f23222, %f23223, %f23224, %f23225}, {%r2, %r2, %r2, %r2, %r2, %r2, %r2, %r2}, {%r2, %r2, %r2, %r2, %r2, %r2, %r2, %r2}, {%f23210, %f23211, %f23212, %f23213, %f23214, %f23215, %f23216, %f23217};
	bar.warp.sync 	-1;
	wmma.mma.sync.aligned.row.col.m32n8k16.f32.f32 {%f23226, %f23227, %f23228, %f23229, %f23230, %f23231, %f23232, %f23233}, {%r2, %r2, %r2, %r2, %r2, %r2, %r2, %r2}, {%r2, %r2, %r2, %r2, %r2, %r2, %r2, %r2}, {%f23218, %f23219, %f23220, %f23221, %f23222, %f23223, %f23224, %f23225};
	bar.warp.sync 	-1;
	wmma.mma.sync.aligned.row.col.m32n8k16.f32.f32 {%f23234, %f23235, %f23236, %f23237, %f23238, %f23239, %f23240, %f23241}, {%r2, %r2, %r2, %r2, %r2, %r2, %r2, %r2}, {%r2, %r2, %r2, %r2, %r2, %r2, %r2, %r2}, {%f23226, %f23227, %f23228, %f23229, %f23230, %f23231, %f23232, %f23233};
	bar.warp.sync 	-1;
	wmma.mma.sync.aligned.row.col.m32n8k16.f32.f32 {%f23242, %f23243, %f23244, %f23245, %f23246, %f23247, %f23248, %f23249}, {%r2, %r2, %r2, %r2, %r2, %r2, %r2, %r2}, {%r2, %r2, %r2, %r2, %r2, %r2, %r2, %r2}, {%f23234, %f23235, %f23236, %f23237, %f23238, %f23239, %f23240, %f23241};
	bar.warp.sync 	-1;
	wmma.mma.sync.aligned.row.col.m32n8k16.f32.f32 {%f23250, %f23251, %f23252, %f23253, %f23254, %f23255, %f23256, %f23257}, {%r2, %r2, %r2, %r2, %r2, %r2, %r2, %r2}, {%r2, %r2, %r2, %r2, %r2, %r2, %r2, %r2}, {%f23242, %f23243, %f23244, %f23245, %f23246, %f23247, %f23248, %f23249};
	bar.warp.sync 	-1;
	wmma.mma.sync.aligned.row.col.m32n8k16.f32.f32 {%f23258, %f23259, %f23260, %f23261, %f23262, %f23263, %f23264, %f23265}, {%r2, %r2, %r2, %r2, %r2, %r2, %r2, %r2}, {%r2, %r2, %r2, %r2, %r2, %r2, %r2, %r2}, {%f23250, %f23251, %f23252, %f23253, %f23254, %f23255, %f23256, %f23257};
	bar.warp.sync 	-1;
	wmma.mma.sync.aligned.row.col.m32n8k16.f32.f32 {%f23266, %f23267, %f23268, %f23269, %f23270, %f23271, %f23272, %f23273}, {%r2, %r2, %r2, %r2, %r2, %r2, %r2, %r2}, {%r2, %r2, %r2, %r2, %r2, %r2, %r2, %r2}, {%f23258, %f23259, %f23260, %f23261, %f23262, %f23263, %f23264, %f23265};
	bar.warp.sync 	-1;
	wmma.mma.sync.aligned.row.col.m32n8k16.f32.f32 {%f23274, %f23275, %f23276, %f23277, %f23278, %f23279, %f23280, %f23281}, {%r2, %r2, %r2, %r2, %r2, %r2, %r2, %r2}, {%r2, %r2, %r2, %r2, %r2, %r2, %r2, %r2}, {%f23266, %f23267, %f23268, %f23269, %f23270, %f23271, %f23272, %f23273};
	bar.warp.sync 	-1;
	wmma.mma.sync.aligned.row.col.m32n8k16.f32.f32 {%f23282, %f23283, %f23284, %f23285, %f23286, %f23287, %f23288, %f23289}, {%r2, %r2, %r2, %r2, %r2, %r2, %r2, %r2}, {%r2, %r2, %r2, %r2, %r2, %r2, %r2, %r2}, {%f23274, %f23275, %f23276, %f23277, %f23278, %f23279, %f23280, %f23281};
	bar.warp.sync 	-1;
	wmma.mma.sync.aligned.row.col.m32n8k16.f32.f32 {%f23290, %f23291, %f23292, %f23293, %f23294, %f23295, %f23296, %f23297}, {%r2, %r2, %r2, %r2, %r2, %r2, %r2, %r2}, {%r2, %r2, %r2, %r2, %r2, %r2, %r2, %r2}, {%f23282, %f23283, %f23284, %f23285, %f23286, %f23287, %f23288, %f23289};
	bar.warp.sync 	-1;
	wmma.mma.sync.aligned.row.col.m32n8k16.f32.f32 {%f23298, %f23299, %f23300, %f23301, %f23302, %f23303, %f23304, %f23305}, {%r2, %r2, %r2, %r2, %r2, %r2, %r2, %r2}, {%r2, %r2, %r2, %r2, %r2, %r2, %r2, %r2}, {%f23290, %f23291, %f23292, %f23293, %f23294, %f23295, %f23296, %f23297};
	bar.warp.sync 	-1;
	wmma.mma.sync.aligned.row.col.m32n8k16.f32.f32 {%f23306, %f23307, %f23308, %f23309, %f23310, %f23311, %f23312, %f23313}, {%r2, %r2, %r2, %r2, %r2, %r2, %r2, %r2}, {%r2, %r2, %r2, %r2, %r2, %r2, %r2, %r2}, {%f23298, %f23299, %f23300, %f23301, %f23302, %f23303, %f23304, %f23305};
	bar.warp.sync 	-1;
	wmma.mma.sync.aligned.row.col.m32n8k16.f32.f32 {%f23314, %f23315, %f23316, %f23317, %f23318, %f23319, %f23320, %f23321}, {%r2, %r2, %r2, %r2, %r2, %r2, %r2, %r2}, {%r2, %r2, %r2, %r2, %r2, %r2, %r2, %r2}, {%f23306, %f23307, %f23308, %f23309, %f23310, %f23311, %f23312, %f23313};
	bar.warp.sync 	-1;
	wmma.mma.sync.aligned.row.col.m32n8k16.f32.f32 {%f23322, %f23323, %f23324, %f23325, %f23326, %f23327, %f23328, %f23329}, {%r2, %r2, %r2, %r2, %r2, %r2, %r2, %r2}, {%r2, %r2, %r2, %r2, %r2, %r2, %r2, %r2}, {%f23314, %f23315, %f23316, %f23317, %f23318, %f23319, %f23320, %f23321};
	bar.warp.sync 	-1;
	wmma.mma.sync.aligned.row.col.m32n8k16.f32.f32 {%f23330, %f23331, %f23332, %f23333, %f23334, %f23335, %f23336, %f23337}, {%r2, %r2, %r2, %r2, %r2, %r2, %r2, %r2}, {%r2, %r2, %r2, %r2, %r2, %r2, %r2, %r2}, {%f23322, %f23323, %f23324, %f23325, %f23326, %f23327, %f23328, %f23329};
	bar.warp.sync 	-1;
	wmma.mma.sync.aligned.row.col.m32n8k16.f32.f32 {%f23338, %f23339, %f23340, %f23341, %f23342, %f23343, %f23344, %f23345}, {%r2, %r2, %r2, %r2, %r2, %r2, %r2, %r2}, {%r2, %r2, %r2, %r2, %r2, %r2, %r2, %r2}, {%f23330, %f23331, %f23332, %f23333, %f23334, %f23335, %f23336, %f23337};
	bar.warp.sync 	-1;
	wmma.mma.sync.aligned.row.col.m32n8k16.f32.f32 {%f23346, %f23347, %f23348, %f23349, %f23350, %f23351, %f23352, %f23353}, {%r2, %r2, %r2, %r2, %r2, %r2, %r2, %r2}, {%r2, %r2, %r2, %r2, %r2, %r2, %r2, %r2}, {%f23338, %f23339, %f23340, %f23341, %f23342, %f23343, %f23344, %f23345};
	bar.warp.sync 	-1;
	wmma.mma.sync.aligned.row.col.m32n8k16.f32.f32 {%f23354, %f23355, %f23356, %f23357, %f23358, %f23359, %f23360, %f23361}, {%r2, %r2, %r2, %r2, %r2, %r2, %r2, %r2}, {%r2, %r2, %r2, %r2, %r2, %r2, %r2, %r2}, {%f23346, %f23347, %f23348, %f23349, %f23350, %f23351, %f23352, %f23353};
	bar.warp.sync 	-1;
	wmma.mma.sync.aligned.row.col.m32n8k16.f32.f32 {%f23362, %f23363, %f23364, %f23365, %f23366, %f23367, %f23368, %f23369}, {%r2, %r2, %r2, %r2, %r2, %r2, %r2, %r2}, {%r2, %r2, %r2, %r2, %r2, %r2, %r2, %r2}, {%f23354, %f23355, %f23356, %f23357, %f23358, %f23359, %f23360, %f23361};
	bar.warp.sync 	-1;
	wmma.mma.sync.aligned.row.col.m32n8k16.f32.f32 {%f23370, %f23371, %f23372, %f23373, %f23374, %f23375, %f23376, %f23377}, {%r2, %r2, %r2, %r2, %r2, %r2, %r2, %r2}, {%r2, %r2, %r2, %r2, %r2, %r2, %r2, %r2}, {%f23362, %f23363, %f23364, %f23365, %f23366, %f23367, %f23368, %f23369};
	bar.warp.sync 	-1;
	wmma.mma.sync.aligned.row.col.m32n8k16.f32.f32 {%f23378, %f23379, %f23380, %f23381, %f23382, %f23383, %f23384, %f23385}, {%r2, %r2, %r2, %r2, %r2, %r2, %r2, %r2}, {%r2, %r2, %r2, %r2, %r2, %r2, %r2, %r2}, {%f23370, %f23371, %f23372, %f23373, %f23374, %f23375, %f23376, %f23377};
	bar.warp.sync 	-1;
	wmma.mma.sync.aligned.row.col.m32n8k16.f32.f32 {%f23386, %f23387, %f23388, %f23389, %f23390, %f23391, %f23392, %f23393}, {%r2, %r2, %r2, %r2, %r2, %r2, %r2, %r2}, {%r2, %r2, %r2, %r2, %r2, %r2, %r2, %r2}, {%f23378, %f23379, %f23380, %f23381, %f23382, %f23383, %f23384, %f23385};
	bar.warp.sync 	-1;
	wmma.mma.sync.aligned.row.col.m32n8k16.f32.f32 {%f23394, %f23395, %f23396, %f23397, %f23398, %f23399, %f23400, %f23401}, {%r2, %r2, %r2, %r2, %r2, %r2, %r2, %r2}, {%r2, %r2, %r2, %r2, %r2, %r2, %r2, %r2}, {%f23386, %f23387, %f23388, %f23389, %f23390, %f23391, %f23392, %f23393};
	bar.warp.sync 	-1;
	wmma.mma.sync.aligned.row.col.m32n8k16.f32.f32 {%f23402, %f23403, %f23404, %f23405, %f23406, %f23407, %f23408, %f23409}, {%r2, %r2, %r2, %r2, %r2, %r2, %r2, %r2}, {%r2, %r2, %r2, %r2, %r2, %r2, %r2, %r2}, {%f23394, %f23395, %f23396, %f23397, %f23398, %f23399, %f23400, %f23401};
	bar.warp.sync 	-1;
	wmma.mma.sync.aligned.row.col.m32n8k16.f32.f32 {%f23410, %f23411, %f23412, %f23413, %f23414, %f23415, %f23416, %f23417}, {%r2, %r2, %r2, %r2, %r2, %r2, %r2, %r2}, {%r2, %r2, %r2, %r2, %r2, %r2, %r2, %r2}, {%f23402, %f23403, %f23404, %f23405, %f23406, %f23407, %f23408, %f23409};
	bar.warp.sync 	-1;
	wmma.mma.sync.aligned.row.col.m32n8k16.f32.f32 {%f23418, %f23419, %f23420, %f23421, %f23422, %f23423, %f23424, %f23425}, {%r2, %r2, %r2, %r2, %r2, %r2, %r2, %r2}, {%r2, %r2, %r2, %r2, %r2, %r2, %r2, %r2}, {%f23410, %f23411, %f23412, %f23413, %f23414, %f23415, %f23416, %f23417};
	bar.warp.sync 	-1;
	wmma.mma.sync.aligned.row.col.m32n8k16.f32.f32 {%f23426, %f23427, %f23428, %f23429, %f23430, %f23431, %f23432, %f23433}, {%r2, %r2, %r2, %r2, %r2, %r2, %r2, %r2}, {%r2, %r2, %r2, %r2, %r2, %r2, %r2, %r2}, {%f23418, %f23419, %f23420, %f23421, %f23422, %f23423, %f23424, %f23425};
	bar.warp.sync 	-1;
	wmma.mma.sync.aligned.row.col.m32n8k16.f32.f32 {%f23434, %f23435, %f23436, %f23437, %f23438, %f23439, %f23440, %f23441}, {%r2, %r2, %r2, %r2, %r2, %r2, %r2, %r2}, {%r2, %r2, %r2, %r2, %r2, %r2, %r2, %r2}, {%f23426, %f23427, %f23428, %f23429, %f23430, %f23431, %f23432, %f23433};
	bar.warp.sync 	-1;
	wmma.mma.sync.aligned.row.col.m32n8k16.f32.f32 {%f23442, %f23443, %f23444, %f23445, %f23446, %f23447, %f23448, %f23449}, {%r2, %r2, %r2, %r2, %r2, %r2, %r2, %r2}, {%r2, %r2, %r2, %r2, %r2, %r2, %r2, %r2}, {%f23434, %f23435, %f23436, %f23437, %f23438, %f23439, %f23440, %f23441};
	bar.warp.sync 	-1;
	wmma.mma.sync.aligned.row.col.m32n8k16.f32.f32 {%f23450, %f23451, %f23452, %f23453, %f23454, %f23455, %f23456, %f23457}, {%r2, %r2, %r2, %r2, %r2, %r2, %r2, %r2}, {%r2, %r2, %r2, %r2, %r2, %r2, %r2, %r2}, {%f23442, %f23443, %f23444, %f23445, %f23446, %f23447, %f23448, %f23449};
	bar.warp.sync 	-1;
	wmma.mma.sync.aligned.row.col.m32n8k16.f32.f32 {%f23458, %f23459, %f23460, %f23461, %f23462, %f23463, %f23464, %f23465}, {%r2, %r2, %r2, %r2, %r2, %r2, %r2, %r2}, {%r2, %r2, %r2, %r2, %r2, %r2, %r2, %r2}, {%f23450, %f23451, %f23452, %f23453, %f23454, %f23455, %f23456, %f23457};
	bar.warp.sync 	-1;
	wmma.mma.sync.aligned.row.col.m32n8k16.f32.f32 {%f23466, %f23467, %f23468, %f23469, %f23470, %f23471, %f23472, %f23473}, {%r2, %r2, %r2, %r2, %r2, %r2, %r2, %r2}, {%r2, %r2, %r2, %r2, %r2, %r2, %r2, %r2}, {%f23458, %f23459, %f23460, %f23461, %f23462, %f23463, %f23464, %f23465};
	bar.warp.sync 	-1;
	wmma.mma.sync.aligned.row.col.m32n8k16.f32.f32 {%f23474, %f23475, %f23476, %f23477, %f23478, %f23479, %f23480, %f23481}, {%r2, %r2, %r2, %r2, %r2, %r2, %r2, %r2}, {%r2, %r2, %r2, %r2, %r2, %r2, %r2, %r2}, {%f23466, %f23467, %f23468, %f23469, %f23470, %f23471, %f23472, %f23473};
	bar.warp.sync 	-1;
	wmma.mma.sync.aligned.row.col.m32n8k16.f32.f32 {%f23482, %f23483, %f23484, %f23485, %f23486, %f23487, %f23488, %f23489}, {%r2, %r2, %r2, %r2, %r2, %r2, %r2, %r2}, {%r2, %r2, %r2, %r2, %r2, %r2, %r2, %r2}, {%f23474, %f23475, %f23476, %f23477, %f23478, %f23479, %f23480, %f23481};
	bar.warp.sync 	-1;
	wmma.mma.sync.aligned.row.col.m32n8k16.f32.f32 {%f23490, %f23491, %f23492, %f23493, %f23494, %f23495, %f23496, %f23497}, {%r2, %r2, %r2, %r2, %r2, %r2, %r2, %r2}, {%r2, %r2, %r2, %r2, %r2, %r2, %r2, %r2}, {%f23482, %f23483, %f23484, %f23485, %f23486, %f23487, %f23488, %f23489};
	bar.warp.sync 	-1;
	wmma.mma.sync.aligned.row.col.m32n8k16.f32.f32 {%f23498, %f23499, %f23500, %f23501, %f23502, %f23503, %f23504, %f23505}, {%r2, %r2, %r2, %r2, %r2, %r2, %r2, %r2}, {%r2, %r2, %r2, %r2, %r2, %r2, %r2, %r2}, {%f23490, %f23491, %f23492, %f23493, %f23494, %f23495, %f23496, %f23497};
	bar.warp.sync 	-1;
	wmma.mma.sync.aligned.row.col.m32n8k16.f32.f32 {%f23506, %f23507, %f23508, %f23509, %f23510, %f23511, %f23512, %f23513}, {%r2, %r2, %r2, %r2, %r2, %r2, %r2, %r2}, {%r2, %r2, %r2, %r2, %r2, %r2, %r2, %r2}, {%f23498, %f23499, %f23500, %f23501, %f23502, %f23503, %f23504, %f23505};
	bar.warp.sync 	-1;
	wmma.mma.sync.aligned.row.col.m32n8k16.f32.f32 {%f23514, %f23515, %f23516, %f23517, %f23518, %f23519, %f23520, %f23521}, {%r2, %r2, %r2, %r2, %r2, %r2, %r2, %r2}, {%r2, %r2, %r2, %r2, %r2, %r2, %r2, %r2}, {%f23506, %f23507, %f23508, %f23509, %f23510, %f23511, %f23512, %f23513};
	bar.warp.sync 	-1;
	wmma.mma.sync.aligned.row.col.m32n8k16.f32.f32 {%f23522, %f23523, %f23524, %f23525, %f23526, %f23527, %f23528, %f23529}, {%r2, %r2, %r2, %r2, %r2, %r2, %r2, %r2}, {%r2, %r2, %r2, %r2, %r2, %r2, %r2, %r2}, {%f23514, %f23515, %f23516, %f23517, %f23518, %f23519, %f23520, %f23521};
	bar.warp.sync 	-1;
	wmma.mma.sync.aligned.row.col.m32n8k16.f32.f32 {%f23530, %f23531, %f23532, %f23533, %f23534, %f23535, %f23536, %f23537}, {%r2, %r2, %r2, %r2, %r2, %r2, %r2, %r2}, {%r2, %r2, %r2, %r2, %r2, %r2, %r2, %r2}, {%f23522, %f23523, %f23524, %f23525, %f23526, %f23527, %f23528, %f23529};
	bar.warp.sync 	-1;
	wmma.mma.sync.aligned.row.col.m32n8k16.f32.f32 {%f23538, %f23539, %f23540, %f23541, %f23542, %f23543, %f23544, %f23545}, {%r2, %r2, %r2, %r2, %r2, %r2, %r2, %r2}, {%r2, %r2, %r2, %r2, %r2, %r2, %r2, %r2}, {%f23530, %f23531, %f23532, %f23533, %f23534, %f23535, %f23536, %f23537};
	bar.warp.sync 	-1;
	wmma.mma.sync.aligned.row.col.m32n8k16.f32.f32 {%f23546, %f23547, %f23548, %f23549, %f23550, %f23551, %f23552, %f23553}, {%r2, %r2, %r2, %r2, %r2, %r2, %r2, %r2}, {%r2, %r2, %r2, %r2, %r2, %r2, %r2, %r2}, {%f23538, %f23539, %f23540, %f23541, %f23542, %f23543, %f23544, %f23545};
	bar.warp.sync 	-1;
	wmma.mma.sync.aligned.row.col.m32n8k16.f32.f32 {%f23554, %f23555, %f23556, %f23557, %f23558, %f23559, %f23560, %f23561}, {%r2, %r2, %r2, %r2, %r2, %r2, %r2, %r2}, {%r2, %r2, %r2, %r2, %r2, %r2, %r2, %r2}, {%f23546, %f23547, %f23548, %f23549, %f23550, %f23551, %f23552, %f23553};
	bar.warp.sync 	-1;
	wmma.mma.sync.aligned.row.col.m32n8k16.f32.f32 {%f23562, %f23563, %f23564, %f23565, %f23566, %f23567, %f23568, %f23569}, {%r2, %r2, %r2, %r2, %r2, %r2, %r2, %r2}, {%r2, %r2, %r2, %r2, %r2, %r2, %r2, %r2}, {%f23554, %f23555, %f23556, %f23557, %f23558, %f23559, %f23560, %f23561};
	bar.warp.sync 	-1;
	wmma.mma.sync.aligned.row.col.m32n8k16.f32.f32 {%f23570, %f23571, %f23572, %f23573, %f23574, %f23575, %f23576, %f23577}, {%r2, %r2, %r2, %r2, %r2, %r2, %r2, %r2}, {%r2, %r2, %r2, %r2, %r2, %r2, %r2, %r2}, {%f23562, %f23563, %f23564, %f23565, %f23566, %f23567, %f23568, %f23569};
	bar.warp.sync 	-1;
	wmma.mma.sync.aligned.row.col.m32n8k16.f32.f32 {%f23578, %f23579, %f23580, %f23581, %f23582, %f23583, %f23584, %f23585}, {%r2, %r2, %r2, %r2, %r2, %r2, %r2, %r2}, {%r2, %r2, %r2, %r2, %r2, %r2, %r2, %r2}, {%f23570, %f23571, %f23572, %f23573, %f23574, %f23575, %f23576, %f23577};
	bar.warp.sync 	-1;
	wmma.mma.sync.aligned.row.col.m32n8k16.f32.f32 {%f23586, %f23587, %f23588, %f23589, %f23590, %f23591, %f23592, %f23593}, {%r2, %r2, %r2, %r2, %r2, %r2, %r2, %r2}, {%r2, %r2, %r2, %r2, %r2, %r2, %r2, %r2}, {%f23578, %f23579, %f23580, %f23581, %f23582, %f23583, %f23584, %f23585};
	bar.warp.sync 	-1;
	wmma.mma.sync.aligned.row.col.m32n8k16.f32.f32 {%f23594, %f23595, %f23596, %f23597, %f23598, %f23599, %f23600, %f23601}, {%r2, %r2, %r2, %r2, %r2, %r2, %r2, %r2}, {%r2, %r2, %r2, %r2, %r2, %r2, %r2, %r2}, {%f23586, %f23587, %f23588, %f23589, %f23590, %f23591, %f23592, %f23593};
	bar.warp.sync 	-1;
	wmma.mma.sync.aligned.row.col.m32n8k16.f32.f32 {%f23602, %f23603, %f23604, %f23605, %f23606, %f23607, %f23608, %f23609}, {%r2, %r2, %r2, %r2, %r2, %r2, %r2, %r2}, {%r2, %r2, %r2, %r2, %r2, %r2, %r2, %r2}, {%f23594, %f23595, %f23596, %f23597, %f23598, %f23599, %f23600, %f23601};
	bar.warp.sync 	-1;
	wmma.mma.sync.aligned.row.col.m32n8k16.f32.f32 {%f23610, %f23611, %f23612, %f23613, %f23614, %f23615, %f23616, %f23617}, {%r2, %r2, %r2, %r2, %r2, %r2, %r2, %r2}, {%r2, %r2, %r2, %r2, %r2, %r2, %r2, %r2}, {%f23602, %f23603, %f23604, %f23605, %f23606, %f23607, %f23608, %f23609};
	bar.warp.sync 	-1;
	wmma.mma.sync.aligned.row.col.m32n8k16.f32.f32 {%f23618, %f23619, %f23620, %f23621, %f23622, %f23623, %f23624, %f23625}, {%r2, %r2, %r2, %r2, %r2, %r2, %r2, %r2}, {%r2, %r2, %r2, %r2, %r2, %r2, %r2, %r2}, {%f23610, %f23611, %f23612, %f23613, %f23614, %f23615, %f23616, %f23617};
	bar.warp.sync 	-1;
	wmma.mma.sync.aligned.row.col.m32n8k16.f32.f32 {%f23626, %f23627, %f23628, %f23629, %f23630, %f23631, %f23632, %f23633}, {%r2, %r2, %r2, %r2, %r2, %r2, %r2, %r2}, {%r2, %r2, %r2, %r2, %r2, %r2, %r2, %r2}, {%f23618, %f23619, %f23620, %f23621, %f23622, %f23623, %f23624, %f23625};
	bar.warp.sync 	-1;
	wmma.mma.sync.aligned.row.col.m32n8k16.f32.f32 {%f23634, %f23635, %f23636, %f23637, %f23638, %f23639, %f23640, %f23641}, {%r2, %r2, %r2, %r2, %r2, %r2, %r2, %r2}, {%r2, %r2, %r2, %r2, %r2, %r2, %r2, %r2}, {%f23626, %f23627, %f23628, %f23629, %f23630, %f23631, %f23632, %f23633};
	bar.warp.sync 	-1;
	wmma.mma.sync.aligned.row.col.m32n8k16.f32.f32 {%f23642, %f23643, %f23644, %f23645, %f23646, %f23647, %f23648, %f23649}, {%r2, %r2, %r2, %r2, %r2, %r2, %r2, %r2}, {%r2, %r2, %r2, %r2, %r2, %r2, %r2, %r2}, {%f23634, %f23635, %f23636, %f23637, %f23638, %f23639, %f23640, %f23641};
	bar.warp.sync 	-1;
	wmma.mma.sync.aligned.row.col.m32n8k16.f32.f32 {%f23650, %f23651, %f23652, %f23653, %f23654, %f23655, %f23656, %f23657}, {%r2, %r2, %r2, %r2, %r2, %r2, %r2, %r2}, {%r2, %r2, %r2, %r2, %r2, %r2, %r2, %r2}, {%f23642, %f23643, %f23644, %f23645, %f23646, %f23647, %f23648, %f23649};
	bar.warp.sync 	-1;
	wmma.mma.sync.aligned.row.col.m32n8k16.f32.f32 {%f23658, %f23659, %f23660, %f23661, %f23662, %f23663, %f23664, %f23665}, {%r2, %r2, %r2, %r2, %r2, %r2, %r2, %r2}, {%r2, %r2, %r2, %r2, %r2, %r2, %r2, %r2}, {%f23650, %f23651, %f23652, %f23653, %f23654, %f23655, %f23656, %f23657};
	bar.warp.sync 	-1;
	wmma.mma.sync.aligned.row.col.m32n8k16.f32.f32 {%f23666, %f23667, %f23668, %f23669, %f23670, %f23671, %f23672, %f23673}, {%r2, %r2, %r2, %r2, %r2, %r2, %r2, %r2}, {%r2, %r2, %r2, %r2, %r2, %r2, %r2, %r2}, {%f23658, %f23659, %f23660, %f23661, %f23662, %f23663, %f23664, %f23665};
	bar.warp.sync 	-1;
	wmma.mma.sync.aligned.row.col.m32n8k16.f32.f32 {%f23674, %f23675, %f23676, %f23677, %f23678, %f23679, %f23680, %f23681}, {%r2, %r2, %r2, %r2, %r2, %r2, %r2, %r2}, {%r2, %r2, %r2, %r2, %r2, %r2, %r2, %r2}, {%f23666, %f23667, %f23668, %f23669, %f23670, %f23671, %f23672, %f23673};
	bar.warp.sync 	-1;
	wmma.mma.sync.aligned.row.col.m32n8k16.f32.f32 {%f23682, %f23683, %f23684, %f23685, %f23686, %f23687, %f23688, %f23689}, {%r2, %r2, %r2, %r2, %r2, %r2, %r2, %r2}, {%r2, %r2, %r2, %r2, %r2, %r2, %r2, %r2}, {%f23674, %f23675, %f23676, %f23677, %f23678, %f23679, %f23680, %f23681};
	bar.warp.sync 	-1;
	wmma.mma.sync.aligned.row.col.m32n8k16.f32.f32 {%f23690, %f23691, %f23692, %f23693, %f23694, %f23695, %f23696, %f23697}, {%r2, %r2, %r2, %r2, %r2, %r2, %r2, %r2}, {%r2, %r2, %r2, %r2, %r2, %r2, %r2, %r2}, {%f23682, %f23683, %f23684, %f23685, %f23686, %f23687, %f23688, %f23689};
	bar.warp.sync 	-1;
	wmma.mma.sync.aligned.row.col.m32n8k16.f32.f32 {%f23698, %f23699, %f23700, %f23701, %f23702, %f23703, %f23704, %f23705}, {%r2, %r2, %r2, %r2, %r2, %r2, %r2, %r2}, {%r2, %r2, %r2, %r2, %r2, %r2, %r2, %r2}, {%f23690, %f23691, %f23692, %f23693, %f23694, %f23695, %f23696, %f23697};
	bar.warp.sync 	-1;
	wmma.mma.sync.aligned.row.col.m32n8k16.f32.f32 {%f23706, %f23707, %f23708, %f23709, %f23710, %f23711, %f23712, %f23713}, {%r2, %r2, %r2, %r2, %r2, %r2, %r2, %r2}, {%r2, %r2, %r2, %r2, %r2, %r2, %r2, %r2}, {%f23698, %f23699, %f23700, %f23701, %f23702, %f23703, %f23704, %f23705};
	bar.warp.sync 	-1;
	wmma.mma.sync.aligned.row.col.m32n8k16.f32.f32 {%f23714, %f23715, %f23716, %f23717, %f23718, %f23719, %f23720, %f23721}, {%r2, %r2, %r2, %r2, %r2, %r2, %r2, %r2}, {%r2, %r2, %r2, %r2, %r2, %r2, %r2, %r2}, {%f23706, %f23707, %f23708, %f23709, %f23710, %f23711, %f23712, %f23713};
	bar.warp.sync 	-1;
	wmma.mma.sync.aligned.row.col.m32n8k16.f32.f32 {%f23722, %f23723, %f23724, %f23725, %f23726, %f23727, %f23728, %f23729}, {%r2, %r2, %r2, %r2, %r2, %r2, %r2, %r2}, {%r2, %r2, %r2, %r2, %r2, %r2, %r2, %r2}, {%f23714, %f23715, %f23716, %f23717, %f23718, %f23719, %f23720, %f23721};
	bar.warp.sync 	-1;
	wmma.mma.sync.aligned.row.col.m32n8k16.f32.f32 {%f23730, %f23731, %f23732, %f23733, %f23734, %f23735, %f23736, %f23737}, {%r2, %r2, %r2, %r2, %r2, %r2, %r2, %r2}, {%r2, %r2, %r2, %r2, %r2, %r2, %r2, %r2}, {%f23722, %f23723, %f23724, %f23725, %f23726, %f23727, %f23728, %f23729};
	bar.warp.sync 	-1;
	wmma.mma.sync.aligned.row.col.m32n8k16.f32.f32 {%f23738, %f23739, %f23740, %f23741, %f23742, %f23743, %f23744, %f23745}, {%r2, %r2, %r2, %r2, %r2, %r2, %r2, %r2}, {%r2, %r2, %r2, %r2, %r2, %r2, %r2, %r2}, {%f23730, %f23731, %f23732, %f23733, %f23734, %f23735, %f23736, %f23737};
	bar.warp.sync 	-1;
	wmma.mma.sync.aligned.row.col.m32n8k16.f32.f32 {%f23746, %f23747, %f23748, %f23749, %f23750, %f23751, %f23752, %f23753}, {%r2, %r2, %r2, %r2, %r2, %r2, %r2, %r2}, {%r2, %r2, %r2, %r2, %r2, %r2, %r2, %r2}, {%f23738, %f23739, %f23740, %f23741, %f23742, %f23743, %f23744, %f23745};
	bar.warp.sync 	-1;
	wmma.mma.sync.aligned.row.col.m32n8k16.f32.f32 {%f23754, %f23755, %f23756, %f23757, %f23758, %f23759, %f23760, %f23761}, {%r2, %r2, %r2, %r2, %r2, %r2, %r2, %r2}, {%r2, %r2, %r2, %r2, %r2, %r2, %r2, %r2}, {%f23746, %f23747, %f23748, %f23749, %f23750, %f23751, %f23752, %f23753};
	bar.warp.sync 	-1;
	wmma.mma.sync.aligned.row.col.m32n8k16.f32.f32 {%f23762, %f23763, %f23764, %f23765, %f23766, %f23767, %f23768, %f23769}, {%r2, %r2, %r2, %r2, %r2, %r2, %r2, %r2}, {%r2, %r2, %r2, %r2, %r2, %r2, %r2, %r2}, {%f23754, %f23755, %f23756, %f23757, %f23758, %f23759, %f23760, %f23761};
	bar.warp.sync 	-1;
	wmma.mma.sync.aligned.row.col.m32n8k16.f32.f32 {%f23770, %f23771, %f23772, %f23773, %f23774, %f23775, %f23776, %f23777}, {%r2, %r2, %r2, %r2, %r2, %r2, %r2, %r2}, {%r2, %r2, %r2, %r2, %r2, %r2, %r2, %r2}, {%f23762, %f23763, %f23764, %f23765, %f23766, %f23767, %f23768, %f23769};
	bar.warp.sync 	-1;
	wmma.mma.sync.aligned.row.col.m32n8k16.f32.f32 {%f23778, %f23779, %f23780, %f23781, %f23782, %f23783, %f23784, %f23785}, {%r2, %r2, %r2, %r2, %r2, %r2, %r2, %r2}, {%r2, %r2, %r2, %r2, %r2, %r2, %r2, %r2}, {%f23770, %f23771, %f23772, %f23773, %f23774, %f23775, %f23776, %f23777};
	bar.warp.sync 	-1;
	wmma.mma.sync.aligned.row.col.m32n8k16.f32.f32 {%f23786, %f23787, %f23788, %f23789, %f23790, %f23791, %f23792, %f23793}, {%r2, %r2, %r2, %r2, %r2, %r2, %r2, %r2}, {%r2, %r2, %r2, %r2, %r2, %r2, %r2, %r2}, {%f23778, %f23779, %f23780, %f23781, %f23782, %f23783, %f23784, %f23785};
	bar.warp.sync 	-1;
	wmma.mma.sync.aligned.row.col.m32n8k16.f32.f32 {%f23794, %f23795, %f23796, %f23797, %f23798, %f23799, %f23800, %f23801}, {%r2, %r2, %r2, %r2, %r2, %r2, %r2, %r2}, {%r2, %r2, %r2, %r2, %r2, %r2, %r2, %r2}, {%f23786, %f23787, %f23788, %f23789, %f23790, %f23791, %f23792, %f23793};
	bar.warp.sync 	-1;
	wmma.mma.sync.aligned.row.col.m32n8k16.f32.f32 {%f23802, %f23803, %f23804, %f23805, %f23806, %f23807, %f23808, %f23809}, {%r2, %r2, %r2, %r2, %r2, %r2, %r2, %r2}, {%r2, %r2, %r2, %r2, %r2, %r2, %r2, %r2}, {%f23794, %f23795, %f23796, %f23797, %f23798, %f23799, %f23800, %f23801};
	bar.warp.sync 	-1;
	wmma.mma.sync.aligned.row.col.m32n8k16.f32.f32 {%f23810, %f23811, %f23812, %f23813, %f23814, %f23815, %f23816, %f23817}, {%r2, %r2, %r2, %r2, %r2, %r2, %r2, %r2}, {%r2, %r2, %r2, %r2, %r2, %r2, %r2, %r2}, {%f23802, %f23803, %f23804, %f23805, %f23806, %f23807, %f23808, %f23809};
	bar.warp.sync 	-1;
	wmma.mma.sync.aligned.row.col.m32n8k16.f32.f32 {%f23818, %f23819, %f23820, %f23821, %f23822, %f23823, %f23824, %f23825}, {%r2, %r2, %r2, %r2, %r2, %r2, %r2, %r2}, {%r2, %r2, %r2, %r2, %r2, %r2, %r2, %r2}, {%f23810, %f23811, %f23812, %f23813, %f23814, %f23815, %f23816, %f23817};
	bar.warp.sync 	-1;
	wmma.mma.sync.aligned.row.col.m32n8k16.f32.f32 {%f23826, %f23827, %f23828, %f23829, %f23830, %f23831, %f23832, %f23833}, {%r2, %r2, %r2, %r2, %r2, %r2, %r2, %r2}, {%r2, %r2, %r2, %r2, %r2, %r2, %r2, %r2}, {%f23818, %f23819, %f23820, %f23821, %f23822, %f23823, %f23824, %f23825};
	bar.warp.sync 	-1;
	wmma.mma.sync.aligned.row.col.m32n8k16.f32.f32 {%f23834, %f23835, %f23836, %f23837, %f23838, %f23839, %f23840, %f23841}, {%r2, %r2, %r2, %r2, %r2, %r2, %r2, %r2}, {%r2, %r2, %r2, %r2, %r2, %r2, %r2, %r2}, {%f23826, %f23827, %f23828, %f23829, %f23830, %f23831, %f23832, %f23833};
	bar.warp.sync 	-1;
	wmma.mma.sync.aligned.row.col.m32n8k16.f32.f32 {%f23842, %f23843, %f23844, %f23845, %f23846, %f23847, %f23848, %f23849}, {%r2, %r2, %r2, %r2, %r2, %r2, %r2, %r2}, {%r2, %r2, %r2, %r2, %r2, %r2, %r2, %r2}, {%f23834, %f23835, %f23836, %f23837, %f23838, %f23839, %f23840, %f23841};
	bar.warp.sync 	-1;
	wmma.mma.sync.aligned.row.col.m32n8k16.f32.f32 {%f23850, %f23851, %f23852, %f23853, %f23854, %f23855, %f23856, %f23857}, {%r2, %r2, %r2, %r2, %r2, %r2, %r2, %r2}, {%r2, %r2, %r2, %r2, %r2, %r2, %r2, %r2}, {%f23842, %f23843, %f23844, %f23845, %f23846, %f23847, %f23848, %f23849};
	bar.warp.sync 	-1;
	wmma.mma.sync.aligned.row.col.m32n8k16.f32.f32 {%f23858, %f23859, %f23860, %f23861, %f23862, %f23863, %f23864, %f23865}, {%r2, %r2, %r2, %r2, %r2, %r2, %r2, %r2}, {%r2, %r2, %r2, %r2, %r2, %r2, %r2, %r2}, {%f23850, %f23851, %f23852, %f23853, %f23854, %f23855, %f23856, %f23857};
	bar.warp.sync 	-1;
	wmma.mma.sync.aligned.row.col.m32n8k16.f32.f32 {%f23866, %f23867, %f23868, %f23869, %f23870, %f23871, %f23872, %f23873}, {%r2, %r2, %r2, %r2, %r2, %r2, %r2, %r2}, {%r2, %r2, %r2, %r2, %r2, %r2, %r2, %r2}, {%f23858, %f23859, %f23860, %f23861, %f23862, %f23863, %f23864, %f23865};
	bar.warp.sync 	-1;
	wmma.mma.sync.aligned.row.col.m32n8k16.f32.f32 {%f23874, %f23875, %f23876, %f23877, %f23878, %f23879, %f23880, %f23881}, {%r2, %r2, %r2, %r2, %r2, %r2, %r2, %r2}, {%r2, %r2, %r2, %r2, %r2, %r2, %r2, %r2}, {%f23866, %f23867, %f23868, %f23869, %f23870, %f23871, %f23872, %f23873};
	bar.warp.sync 	-1;
	wmma.mma.sync.aligned.row.col.m32n8k16.f32.f32 {%f23882, %f23883, %f23884, %f23885, %f23886, %f23887, %f23888, %f23889}, {%r2, %r2, %r2, %r2, %r2, %r2, %r2, %r2}, {%r2, %r2, %r2, %r2, %r2, %r2, %r2, %r2}, {%f23874, %f23875, %f23876, %f23877, %f23878, %f23879, %f23880, %f23881};
	bar.warp.sync 	-1;
	wmma.mma.sync.aligned.row.col.m32n8k16.f32.f32 {%f23890, %f23891, %f23892, %f23893, %f23894, %f23895, %f23896, %f23897}, {%r2, %r2, %r2, %r2, %r2, %r2, %r2, %r2}, {%r2, %r2, %r2, %r2, %r2, %r2, %r2, %r2}, {%f23882, %f23883, %f23884, %f23885, %f23886, %f23887, %f23888, %f23889};
	bar.warp.sync 	-1;
	wmma.mma.sync.aligned.row.col.m32n8k16.f32.f32 {%f23898, %f23899, %f23900, %f23901, %f23902, %f23903, %f23904, %f23905}, {%r2, %r2, %r2, %r2, %r2, %r2, %r2, %r2}, {%r2, %r2, %r2, %r2, %r2, %r2, %r2, %r2}, {%f23890, %f23891, %f23892, %f23893, %f23894, %f23895, %f23896, %f23897};
	bar.warp.sync 	-1;
	wmma.mma.sync.aligned.row.col.m32n8k16.f32.f32 {%f23906, %f23907, %f23908, %f23909, %f23910, %f23911, %f23912, %f23913}, {%r2, %r2, %r2, %r2, %r2, %r2, %r2, %r2}, {%r2, %r2, %r2, %r2, %r2, %r2, %r2, %r2}, {%f23898, %f23899, %f23900, %f23901, %f23902, %f23903, %f23904, %f23905};
	bar.warp.sync 	-1;
	wmma.mma.sync.aligned.row.col.m32n8k16.f32.f32 {%f23914, %f23915, %f23916, %f23917, %f23918, %f23919, %f23920, %f23921}, {%r2, %r2, %r2, %r2, %r2, %r2, %r2, %r2}, {%r2, %r2, %r2, %r2, %r2, %r2, %r2, %r2}, {%f23906, %f23907, %f23908, %f23909, %f23910, %f23911, %f23912, %f23913};
	bar.warp.sync 	-1;
	wmma.mma.sync.aligned.row.col.m32n8k16.f32.f32 {%f23922, %f23923, %f23924, %f23925, %f23926, %f23927, %f23928, %f23929}, {%r2, %r2, %r2, %r2, %r2, %r2, %r2, %r2}, {%r2, %r2, %r2, %r2, %r2, %r2, %r2, %r2}, {%f23914, %f23915, %f23916, %f23917, %f23918, %f23919, %f23920, %f23921};
	bar.warp.sync 	-1;
	wmma.mma.sync.aligned.row.col.m32n8k16.f32.f32 {%f23930, %f23931, %f23932, %f23933, %f23934, %f23935, %f23936, %f23937}, {%r2, %r2, %r2, %r2, %r2, %r2, %r2, %r2}, {%r2, %r2, %r2, %r2, %r2, %r2, %r2, %r2}, {%f23922, %f23923, %f23924, %f23925, %f23926, %f23927, %f23928, %f23929};
	bar.warp.sync 	-1;
	wmma.mma.sync.aligned.row.col.m32n8k16.f32.f32 {%f23938, %f23939, %f23940, %f23941, %f23942, %f23943, %f23944, %f23945}, {%r2, %r2, %r2, %r2, %r2, %r2, %r2, %r2}, {%r2, %r2, %r2, %r2, %r2, %r2, %r2, %r2}, {%f23930, %f23931, %f23932, %f23933, %f23934, %f23935, %f23936, %f23937};
	bar.warp.sync 	-1;
	wmma.mma.sync.aligned.row.col.m32n8k16.f32.f32 {%f23946, %f23947, %f23948, %f23949, %f23950, %f23951, %f23952, %f23953}, {%r2, %r2, %r2, %r2, %r2, %r2, %r2, %r2}, {%r2, %r2, %r2, %r2, %r2, %r2, %r2, %r2}, {%f23938, %f23939, %f23940, %f23941, %f23942, %f23943, %f23944, %f23945};
	bar.warp.sync 	-1;
	wmma.mma.sync.aligned.row.col.m32n8k16.f32.f32 {%f23954, %f23955, %f23956, %f23957, %f23958, %f23959, %f23960, %f23961}, {%r2, %r2, %r2, %r2, %r2, %r2, %r2, %r2}, {%r2, %r2, %r2, %r2, %r2, %r2, %r2, %r2}, {%f23946, %f23947, %f23948, %f23949, %f23950, %f23951, %f23952, %f23953};
	bar.warp.sync 	-1;
	wmma.mma.sync.aligned.row.col.m32n8k16.f32.f32 {%f23962, %f23963, %f23964, %f23965, %f23966, %f23967, %f23968, %f23969}, {%r2, %r2, %r2, %r2, %r2, %r2, %r2, %r2}, {%r2, %r2, %r2, %r2, %r2, %r2, %r2, %r2}, {%f23954, %f23955, %f23956, %f23957, %f23958, %f23959, %f23960, %f23961};
	bar.warp.sync 	-1;
	wmma.mma.sync.aligned.row.col.m32n8k16.f32.f32 {%f23970, %f23971, %f23972, %f23973, %f23974, %f23975, %f23976, %f23977}, {%r2, %r2, %r2, %r2, %r2, %r2, %r2, %r2}, {%r2, %r2, %r2, %r2, %r2, %r2, %r2, %r2}, {%f23962, %f23963, %f23964, %f23965, %f23966, %f23967, %f23968, %f23969};
	bar.warp.sync 	-1;
	wmma.mma.sync.aligned.row.col.m32n8k16.f32.f32 {%f23978, %f23979, %f23980, %f23981, %f23982, %f23983, %f23984, %f23985}, {%r2, %r2, %r2, %r2, %r2, %r2, %r2, %r2}, {%r2, %r2, %r2, %r2, %r2, %r2, %r2, %r2}, {%f23970, %f23971, %f23972, %f23973, %f23974, %f23975, %f23976, %f23977};
	bar.warp.sync 	-1;
	wmma.mma.sync.aligned.row.col.m32n8k16.f32.f32 {%f23986, %f23987, %f23988, %f23989, %f23990, %f23991, %f23992, %f23993}, {%r2, %r2, %r2, %r2, %r2, %r2, %r2, %r2}, {%r2, %r2, %r2, %r2, %r2, %r2, %r2, %r2}, {%f23978, %f23979, %f23980, %f23981, %f23982, %f23983, %f23984, %f23985};
	bar.warp.sync 	-1;
	wmma.mma.sync.aligned.row.col.m32n8k16.f32.f32 {%f23994, %f23995, %f23996, %f23997, %f23998, %f23999, %f24000, %f24001}, {%r2, %r2, %r2, %r2, %r2, %r2, %r2, %r2}, {%r2, %r2, %r2, %r2, %r2, %r2, %r2, %r2}, {%f23986, %f23987, %f23988, %f23989, %f23990, %f23991, %f23992, %f23993};
	bar.warp.sync 	-1;
	wmma.mma.sync.aligned.row.col.m32n8k16.f32.f32 {%f24002, %f24003, %f24004, %f24005, %f24006, %f24007, %f24008, %f24009}, {%r2, %r2, %r2, %r2, %r2, %r2, %r2, %r2}, {%r2, %r2, %r2, %r2, %r2, %r2, %r2, %r2}, {%f23994, %f23995, %f23996, %f23997, %f23998, %f23999, %f24000, %f24001};
	bar.warp.sync 	-1;
	wmma.mma.sync.aligned.row.col.m32n8k16.f32.f32 {%f24010, %f24011, %f24012, %f24013, %f24014, %f24015, %f24016, %f24017}, {%r2, %r2, %r2, %r2, %r2, %r2, %r2, %r2}, {%r2, %r2, %r2, %r2, %r2, %r2, %r2, %r2}, {%f24002, %f24003, %f24004, %f24005, %f24006, %f24007, %f24008, %f24009};
	bar.warp.sync 	-1;
	wmma.mma.sync.aligned.row.col.m32n8k16.f32.f32 {%f24018, %f24019, %f24020, %f24021, %f24022, %f24023, %f24024, %f24025}, {%r2, %r2, %r2, %r2, %r2, %r2, %r2, %r2}, {%r2, %r2, %r2, %r2, %r2, %r2, %r2, %r2}, {%f24010, %f24011, %f24012, %f24013, %f24014, %f24015, %f24016, %f24017};
	bar.warp.sync 	-1;
	wmma.mma.sync.aligned.row.col.m32n8k16.f32.f32 {%f24026, %f24027, %f24028, %f24029, %f24030, %f24031, %f24032, %f24033}, {%r2, %r2, %r2, %r2, %r2, %r2, %r2, %r2}, {%r2, %r2, %r2, %r2, %r2, %r2, %r2, %r2}, {%f24018, %f24019, %f24020, %f24021, %f24022, %f24023, %f24024, %f24025};
	bar.warp.sync 	-1;
	wmma.mma.sync.aligned.row.col.m32n8k16.f32.f32 {%f24034, %f24035, %f24036, %f24037, %f24038, %f24039, %f24040, %f24041}, {%r2, %r2, %r2, %r2, %r2, %r2, %r2, %r2}, {%r2, %r2, %r2, %r2, %r2, %r2, %r2, %r2}, {%f24026, %f24027, %f24028, %f24029, %f24030, %f24031, %f24032, %f24033};
	bar.warp.sync 	-1;
	wmma.mma.sync.aligned.row.col.m32n8k16.f32.f32 {%f24042, %f24043, %f24044, %f24045, %f24046, %f24047, %f24048, %f24049}, {%r2, %r2, %r2, %r2, %r2, %r2, %r2, %r2}, {%r2, %r2, %r2, %r2, %r2, %r2, %r2, %r2}, {%f24034, %f24035, %f24036, %f24037, %f24038, %f24039, %f24040, %f24041};
	bar.warp.sync 	-1;
	wmma.mma.sync.aligned.row.col.m32n8k16.f32.f32 {%f24050, %f24051, %f24052, %f24053, %f24054, %f24055, %f24056, %f24057}, {%r2, %r2, %r2, %r2, %r2, %r2, %r2, %r2}, {%r2, %r2, %r2, %r2, %r2, %r2, %r2, %r2}, {%f24042, %f24043, %f24044, %f24045, %f24046, %f24047, %f24048, %f24049};
	bar.warp.sync 	-1;
	wmma.mma.sync.aligned.row.col.m32n8k16.f32.f32 {%f24058, %f24059, %f24060, %f24061, %f24062, %f24063, %f24064, %f24065}, {%r2, %r2, %r2, %r2, %r2, %r2, %r2, %r2}, {%r2, %r2, %r2, %r2, %r2, %r2, %r2, %r2}, {%f24050, %f24051, %f24052, %f24053, %f24054, %f24055, %f24056, %f24057};
	bar.warp.sync 	-1;
	wmma.mma.sync.aligned.row.col.m32n8k16.f32.f32 {%f24066, %f24067, %f24068, %f24069, %f24070, %f24071, %f24072, %f24073}, {%r2, %r2, %r2, %r2, %r2, %r2, %r2, %r2}, {%r2, %r2, %r2, %r2, %r2, %r2, %r2, %r2}, {%f24058, %f24059, %f24060, %f24061, %f24062, %f24063, %f24064, %f24065};
	bar.warp.sync 	-1;
	wmma.mma.sync.aligned.row.col.m32n8k16.f32.f32 {%f24074, %f24075, %f24076, %f24077, %f24078, %f24079, %f24080, %f24081}, {%r2, %r2, %r2, %r2, %r2, %r2, %r2, %r2}, {%r2, %r2, %r2, %r2, %r2, %r2, %r2, %r2}, {%f24066, %f24067, %f24068, %f24069, %f24070, %f24071, %f24072, %f24073};
	bar.warp.sync 	-1;
	wmma.mma.sync.aligned.row.col.m32n8k16.f32.f32 {%f24082, %f24083, %f24084, %f24085, %f24086, %f24087, %f24088, %f24089}, {%r2, %r2, %r2, %r2, %r2, %r2, %r2, %r2}, {%r2, %r2, %r2, %r2, %r2, %r2, %r2, %r2}, {%f24074, %f24075, %f24076, %f24077, %f24078, %f24079, %f24080, %f24081};
	bar.warp.sync 	-1;
	wmma.mma.sync.aligned.row.col.m32n8k16.f32.f32 {%f24090, %f24091, %f24092, %f24093, %f24094, %f24095, %f24096, %f24097}, {%r2, %r2, %r2, %r2, %r2, %r2, %r2, %r2}, {%r2, %r2, %r2, %r2, %r2, %r2, %r2, %r2}, {%f24082, %f24083, %f24084, %f24085, %f24086, %f24087, %f24088, %f24089};
	bar.warp.sync 	-1;
	wmma.mma.sync.aligned.row.col.m32n8k16.f32.f32 {%f24098, %f24099, %f24100, %f24101, %f24102, %f24103, %f24104, %f24105}, {%r2, %r2, %r2, %r2, %r2, %r2, %r2, %r2}, {%r2, %r2, %r2, %r2, %r2, %r2, %r2, %r2}, {%f24090, %f24091, %f24092, %f24093, %f24094, %f24095, %f24096, %f24097};
	bar.warp.sync 	-1;
	wmma.mma.sync.aligned.row.col.m32n8k16.f32.f32 {%f24106, %f24107, %f24108, %f24109, %f24110, %f24111, %f24112, %f24113}, {%r2, %r2, %r2, %r2, %r2, %r2, %r2, %r2}, {%r2, %r2, %r2, %r2, %r2, %r2, %r2, %r2}, {%f24098, %f24099, %f24100, %f24101, %f24102, %f24103, %f24104, %f24105};
	bar.warp.sync 	-1;
	wmma.mma.sync.aligned.row.col.m32n8k16.f32.f32 {%f24114, %f24115, %f24116, %f24117, %f24118, %f24119, %f24120, %f24121}, {%r2, %r2, %r2, %r2, %r2, %r2, %r2, %r2}, {%r2, %r2, %r2, %r2, %r2, %r2, %r2, %r2}, {%f24106, %f24107, %f24108, %f24109, %f24110, %f24111, %f24112, %f24113};
	bar.warp.sync 	-1;
	wmma.mma.sync.aligned.row.col.m32n8k16.f32.f32 {%f24122, %f24123, %f24124, %f24125, %f24126, %f24127, %f24128, %f24129}, {%r2, %r2, %r2, %r2, %r2, %r2, %r2, %r2}, {%r2, %r2, %r2, %r2, %r2, %r2, %r2, %r2}, {%f24114, %f24115, %f24116, %f24117, %f24118, %f24119, %f24120, %f24121};
	bar.warp.sync 	-1;
	wmma.mma.sync.aligned.row.col.m32n8k16.f32.f32 {%f24130, %f24131, %f24132, %f24133, %f24134, %f24135, %f24136, %f24137}, {%r2, %r2, %r2, %r2, %r2, %r2, %r2, %r2}, {%r2, %r2, %r2, %r2, %r2, %r2, %r2, %r2}, {%f24122, %f24123, %f24124, %f24125, %f24126, %f24127, %f24128, %f24129};
	bar.warp.sync 	-1;
	wmma.mma.sync.aligned.row.col.m32n8k16.f32.f32 {%f24138, %f24139, %f24140, %f24141, %f24142, %f24143, %f24144, %f24145}, {%r2, %r2, %r2, %r2, %r2, %r2, %r2, %r2}, {%r2, %r2, %r2, %r2, %r2, %r2, %r2, %r2}, {%f24130, %f24131, %f24132, %f24133, %f24134, %f24135, %f24136, %f24137};
	bar.warp.sync 	-1;
	wmma.mma.sync.aligned.row.col.m32n8k16.f32.f32 {%f24146, %f24147, %f24148, %f24149, %f24150, %f24151, %f24152, %f24153}, {%r2, %r2, %r2, %r2, %r2, %r2, %r2, %r2}, {%r2, %r2, %r2, %r2, %r2, %r2, %r2, %r2}, {%f24138, %f24139, %f24140, %f24141, %f24142, %f24143, %f24144, %f24145};
	bar.warp.sync 	-1;
	wmma.mma.sync.aligned.row.col.m32n8k16.f32.f32 {%f24154, %f24155, %f24156, %f24157, %f24158, %f24159, %f24160, %f24161}, {%r2, %r2, %r2, %r2, %r2, %r2, %r2, %r2}, {%r2, %r2, %r2, %r2, %r2, %r2, %r2, %r2}, {%f24146, %f24147, %f24148, %f24149, %f24150, %f24151, %f24152, %f24153};
	bar.warp.sync 	-1;
	wmma.mma.sync.aligned.row.col.m32n8k16.f32.f32 {%f24162, %f24163, %f24164, %f24165, %f24166, %f24167, %f24168, %f24169}, {%r2, %r2, %r2, %r2, %r2, %r2, %r2, %r2}, {%r2, %r2, %r2, %r2, %r2, %r2, %r2, %r2}, {%f24154, %f24155, %f24156, %f24157, %f24158, %f24159, %f24160, %f24161};
	bar.warp.sync 	-1;
	wmma.mma.sync.aligned.row.col.m32n8k16.f32.f32 {%f24170, %f24171, %f24172, %f24173, %f24174, %f24175, %f24176, %f24177}, {%r2, %r2, %r2, %r2, %r2, %r2, %r2, %r2}, {%r2, %r2, %r2, %r2, %r2, %r2, %r2, %r2}, {%f24162, %f24163, %f24164, %f24165, %f24166, %f24167, %f24168, %f24169};
	bar.warp.sync 	-1;
	wmma.mma.sync.aligned.row.col.m32n8k16.f32.f32 {%f24178, %f24179, %f24180, %f24181, %f24182, %f24183, %f24184, %f24185}, {%r2, %r2, %r2, %r2, %r2, %r2, %r2, %r2}, {%r2, %r2, %r2, %r2, %r2, %r2, %r2, %r2}, {%f24170, %f24171, %f24172, %f24173, %f24174, %f24175, %f24176, %f24177};
	bar.warp.sync 	-1;
	wmma.mma.sync.aligned.row.col.m32n8k16.f32.f32 {%f24186, %f24187, %f24188, %f24189, %f24190, %f24191, %f24192, %f24193}, {%r2, %r2, %r2, %r2, %r2, %r2, %r2, %r2}, {%r2, %r2, %r2, %r2, %r2, %r2, %r2, %r2}, {%f24178, %f24179, %f24180, %f24181, %f24182, %f24183, %f24184, %f24185};
	bar.warp.sync 	-1;
	wmma.mma.sync.aligned.row.col.m32n8k16.f32.f32 {%f24194, %f24195, %f24196, %f24197, %f24198, %f24199, %f24200, %f24201}, {%r2, %r2, %r2, %r2, %r2, %r2, %r2, %r2}, {%r2, %r2, %r2, %r2, %r2, %r2, %r2, %r2}, {%f24186, %f24187, %f24188, %f24189, %f24190, %f24191, %f24192, %f24193};
	bar.warp.sync 	-1;
	wmma.mma.sync.aligned.row.col.m32n8k16.f32.f32 {%f24202, %f24203, %f24204, %f24205, %f24206, %f24207, %f24208, %f24209}, {%r2, %r2, %r2, %r2, %r2, %r2, %r2, %r2}, {%r2, %r2, %r2, %r2, %r2, %r2, %r2, %r2}, {%f24194, %f24195, %f24196, %f24197, %f24198, %f24199, %f24200, %f24201};
	bar.warp.sync 	-1;
	wmma.mma.sync.aligned.row.col.m32n8k16.f32.f32 {%f24210, %f24211, %f24212, %f24213, %f24214, %f24215, %f24216, %f24217}, {%r2, %r2, %r2, %r2, %r2, %r2, %r2, %r2}, {%r2, %r2, %r2, %r2, %r2, %r2, %r2, %r2}, {%f24202, %f24203, %f24204, %f24205, %f24206, %f24207, %f24208, %f24209};
	bar.warp.sync 	-1;
	wmma.mma.sync.aligned.row.col.m32n8k16.f32.f32 {%f24218, %f24219, %f24220, %f24221, %f24222, %f24223, %f24224, %f24225}, {%r2, %r2, %r2, %r2, %r2, %r2, %r2, %r2}, {%r2, %r2, %r2, %r2, %r2, %r2, %r2, %r2}, {%f24210, %f24211, %f24212, %f24213, %f24214, %f24215, %f24216, %f24217};
	bar.warp.sync 	-1;
	wmma.mma.sync.aligned.row.col.m32n8k16.f32.f32 {%f24226, %f24227, %f24228, %f24229, %f24230, %f24231, %f24232, %f24233}, {%r2, %r2, %r2, %r2, %r2, %r2, %r2, %r2}, {%r2, %r2, %r2, %r2, %r2, %r2, %r2, %r2}, {%f24218, %f24219, %f24220, %f24221, %f24222, %f24223, %f24224, %f24225};
	bar.warp.sync 	-1;
	wmma.mma.sync.aligned.row.col.m32n8k16.f32.f32 {%f24234, %f24235, %f24236, %f24237, %f24238, %f24239, %f24240, %f24241}, {%r2, %r2, %r2, %r2, %r2, %r2, %r2, %r2}, {%r2, %r2, %r2, %r2, %r2, %r2, %r2, %r2}, {%f24226, %f24227, %f24228, %f24229, %f24230, %f24231, %f24232, %f24233};
	bar.warp.sync 	-1;
	wmma.mma.sync.aligned.row.col.m32n8k16.f32.f32 {%f24242, %f24243, %f24244, %f24245, %f24246, %f24247, %f24248, %f24249}, {%r2, %r2, %r2, %r2, %r2, %r2, %r2, %r2}, {%r2, %r2, %r2, %r2, %r2, %r2, %r2, %r2}, {%f24234, %f24235, %f24236, %f24237, %f24238, %f24239, %f24240, %f24241};
	bar.warp.sync 	-1;
	wmma.mma.sync.aligned.row.col.m32n8k16.f32.f32 {%f24250, %f24251, %f24252, %f24253, %f24254, %f24255, %f24256, %f24257}, {%r2, %r2, %r2, %r2, %r2, %r2, %r2, %r2}, {%r2, %r2, %r2, %r2, %r2, %r2, %r2, %r2}, {%f24242, %f24243, %f24244, %f24245, %f24246, %f24247, %f24248, %f24249};
	bar.warp.sync 	-1;
	wmma.mma.sync.aligned.row.col.m32n8k16.f32.f32 {%f24258, %f24259, %f24260, %f24261, %f24262, %f24263, %f24264, %f24265}, {%r2, %r2, %r2, %r2, %r2, %r2, %r2, %r2}, {%r2, %r2, %r2, %r2, %r2, %r2, %r2, %r2}, {%f24250, %f24251, %f24252, %f24253, %f24254, %f24255, %f24256, %f24257};
	bar.warp.sync 	-1;
	wmma.mma.sync.aligned.row.col.m32n8k16.f32.f32 {%f24266, %f24267, %f24268, %f24269, %f24270, %f24271, %f24272, %f24273}, {%r2, %r2, %r2, %r2, %r2, %r2, %r2, %r2}, {%r2, %r2, %r2, %r2, %r2, %r2, %r2, %r2}, {%f24258, %f24259, %f24260, %f24261, %f24262, %f24263, %f24264, %f24265};
	bar.warp.sync 	-1;
	wmma.mma.sync.aligned.row.col.m32n8k16.f32.f32 {%f24274, %f24275, %f24276, %f24277, %f24278, %f24279, %f24280, %f24281}, {%r2, %r2, %r2, %r2, %r2, %r2, %r2, %r2}, {%r2, %r2, %r2, %r2, %r2, %r2, %r2, %r2}, {%f24266, %f24267, %f24268, %f24269, %f24270, %f24271, %f24272, %f24273};
	bar.warp.sync 	-1;
	wmma.mma.sync.aligned.row.col.m32n8k16.f32.f32 {%f24282, %f24283, %f24284, %f24285, %f24286, %f24287, %f24288, %f24289}, {%r2, %r2, %r2, %r2, %r2, %r2, %r2, %r2}, {%r2, %r2, %r2, %r2, %r2, %r2, %r2, %r2}, {%f24274, %f24275, %f24276, %f24277, %f24278, %f24279, %f24280, %f24281};
	bar.warp.sync 	-1;
	wmma.mma.sync.aligned.row.col.m32n8k16.f32.f32 {%f24290, %f24291, %f24292, %f24293, %f24294, %f24295, %f24296, %f24297}, {%r2, %r2, %r2, %r2, %r2, %r2, %r2, %r2}, {%r2, %r2, %r2, %r2, %r2, %r2, %r2, %r2}, {%f24282, %f24283, %f24284, %f24285, %f24286, %f24287, %f24288, %f24289};
	bar.warp.sync 	-1;
	wmma.mma.sync.aligned.row.col.m32n8k16.f32.f32 {%f24298, %f24299, %f24300, %f24301, %f24302, %f24303, %f24304, %f24305}, {%r2, %r2, %r2, %r2, %r2, %r2, %r2, %r2}, {%r2, %r2, %r2, %r2, %r2, %r2, %r2, %r2}, {%f24290, %f24291, %f24292, %f24293, %f24294, %f24295, %f24296, %f24297};
	bar.warp.sync 	-1;
	wmma.mma.sync.aligned.row.col.m32n8k16.f32.f32 {%f24306, %f24307, %f24308, %f24309, %f24310, %f24311, %f24312, %f24313}, {%r2, %r2, %r2, %r2, %r2, %r2, %r2, %r2}, {%r2, %r2, %r2, %r2, %r2, %r2, %r2, %r2}, {%f24298, %f24299, %f24300, %f24301, %f24302, %f24303, %f24304, %f24305};
	bar.warp.sync 	-1;
	wmma.mma.sync.aligned.row.col.m32n8k16.f32.f32 {%f24314, %f24315, %f24316, %f24317, %f24318, %f24319, %f24320, %f24321}, {%r2, %r2, %r2, %r2, %r2, %r2, %r2, %r2}, {%r2, %r2, %r2, %r2, %r2, %r2, %r2, %r2}, {%f24306, %f24307, %f24308, %f24309, %f24310, %f24311, %f24312, %f24313};
	bar.warp.sync 	-1;
	wmma.mma.sync.aligned.row.col.m32n8k16.f32.f32 {%f24322, %f24323, %f24324, %f24325, %f24326, %f24327, %f24328, %f24329}, {%r2, %r2, %r2, %r2, %r2, %r2, %r2, %r2}, {%r2, %r2, %r2, %r2, %r2, %r2, %r2, %r2}, {%f24314, %f24315, %f24316, %f24317, %f24318, %f24319, %f24320, %f24321};
	bar.warp.sync 	-1;
	wmma.mma.sync.aligned.row.col.m32n8k16.f32.f32 {%f24330, %f24331, %f24332, %f24333, %f24334, %f24335, %f24336, %f24337}, {%r2, %r2, %r2, %r2, %r2, %r2, %r2, %r2}, {%r2, %r2, %r2, %r2, %r2, %r2, %r2, %r2}, {%f24322, %f24323, %f24324, %f24325, %f24326, %f24327, %f24328, %f24329};
	bar.warp.sync 	-1;
	wmma.mma.sync.aligned.row.col.m32n8k16.f32.f32 {%f24338, %f24339, %f24340, %f24341, %f24342, %f24343, %f24344, %f24345}, {%r2, %r2, %r2, %r2, %r2, %r2, %r2, %r2}, {%r2, %r2, %r2, %r2, %r2, %r2, %r2, %r2}, {%f24330, %f24331, %f24332, %f24333, %f24334, %f24335, %f24336, %f24337};
	bar.warp.sync 	-1;
	wmma.mma.sync.aligned.row.col.m32n8k16.f32.f32 {%f24346, %f24347, %f24348, %f24349, %f24350, %f24351, %f24352, %f24353}, {%r2, %r2, %r2, %r2, %r2, %r2, %r2, %r2}, {%r2, %r2, %r2, %r2, %r2, %r2, %r2, %r2}, {%f24338, %f24339, %f24340, %f24341, %f24342, %f24343, %f24344, %f24345};
	bar.warp.sync 	-1;
	wmma.mma.sync.aligned.row.col.m32n8k16.f32.f32 {%f24354, %f24355, %f24356, %f24357, %f24358, %f24359, %f24360, %f24361}, {%r2, %r2, %r2, %r2, %r2, %r2, %r2, %r2}, {%r2, %r2, %r2, %r2, %r2, %r2, %r2, %r2}, {%f24346, %f24347, %f24348, %f24349, %f24350, %f24351, %f24352, %f24353};
	bar.warp.sync 	-1;
	wmma.mma.sync.aligned.row.col.m32n8k16.f32.f32 {%f24362, %f24363, %f24364, %f24365, %f24366, %f24367, %f24368, %f24369}, {%r2, %r2, %r2, %r2, %r2, %r2, %r2, %r2}, {%r2, %r2, %r2, %r2, %r2, %r2, %r2, %r2}, {%f24354, %f24355, %f24356, %f24357, %f24358, %f24359, %f24360, %f24361};
	bar.warp.sync 	-1;
	wmma.mma.sync.aligned.row.col.m32n8k16.f32.f32 {%f24370, %f24371, %f24372, %f24373, %f24374, %f24375, %f24376, %f24377}, {%r2, %r2, %r2, %r2, %r2, %r2, %r2, %r2}, {%r2, %r2, %r2, %r2, %r2, %r2, %r2, %r2}, {%f24362, %f24363, %f24364, %f24365, %f24366, %f24367, %f24368, %f24369};
	bar.warp.sync 	-1;
	wmma.mma.sync.aligned.row.col.m32n8k16.f32.f32 {%f24378, %f24379, %f24380, %f24381, %f24382, %f24383, %f24384, %f24385}, {%r2, %r2, %r2, %r2, %r2, %r2, %r2, %r2}, {%r2, %r2, %r2, %r2, %r2, %r2, %r2, %r2}, {%f24370, %f24371, %f24372, %f24373, %f24374, %f24375, %f24376, %f24377};
	bar.warp.sync 	-1;
	wmma.mma.sync.aligned.row.col.m32n8k16.f32.f32 {%f24386, %f24387, %f24388, %f24389, %f24390, %f24391, %f24392, %f24393}, {%r2, %r2, %r2, %r2, %r2, %r2, %r2, %r2}, {%r2, %r2, %r2, %r2, %r2, %r2, %r2, %r2}, {%f24378, %f24379, %f24380, %f24381, %f24382, %f24383, %f24384, %f24385};
	bar.warp.sync 	-1;
	wmma.mma.sync.aligned.row.col.m32n8k16.f32.f32 {%f24394, %f24395, %f24396, %f24397, %f24398, %f24399, %f24400, %f24401}, {%r2, %r2, %r2, %r2, %r2, %r2, %r2, %r2}, {%r2, %r2, %r2, %r2, %r2, %r2, %r2, %r2}, {%f24386, %f24387, %f24388, %f24389, %f24390, %f24391, %f24392, %f24393};
	bar.warp.sync 	-1;
	wmma.mma.sync.aligned.row.col.m32n8k16.f32.f32 {%f24402, %f24403, %f24404, %f24405, %f24406, %f24407, %f24408, %f24409}, {%r2, %r2, %r2, %r2, %r2, %r2, %r2, %r2}, {%r2, %r2, %r2, %r2, %r2, %r2, %r2, %r2}, {%f24394, %f24395, %f24396, %f24397, %f24398, %f24399, %f24400, %f24401};
	bar.warp.sync 	-1;
	wmma.mma.sync.aligned.row.col.m32n8k16.f32.f32 {%f24410, %f24411, %f24412, %f24413, %f24414, %f24415, %f24416, %f24417}, {%r2, %r2, %r2, %r2, %r2, %r2, %r2, %r2}, {%r2, %r2, %r2, %r2, %r2, %r2, %r2, %r2}, {%f24402, %f24403, %f24404, %f24405, %f24406, %f24407, %f24408, %f24409};
	bar.warp.sync 	-1;
	wmma.mma.sync.aligned.row.col.m32n8k16.f32.f32 {%f24418, %f24419, %f24420, %f24421, %f24422, %f24423, %f24424, %f24425}, {%r2, %r2, %r2, %r2, %r2, %r2, %r2, %r2}, {%r2, %r2, %r2, %r2, %r2, %r2, %r2, %r2}, {%f24410, %f24411, %f24412, %f24413, %f24414, %f24415, %f24416, %f24417};
	bar.warp.sync 	-1;
	wmma.mma.sync.aligned.row.col.m32n8k16.f32.f32 {%f24426, %f24427, %f24428, %f24429, %f24430, %f24431, %f24432, %f24433}, {%r2, %r2, %r2, %r2, %r2, %r2, %r2, %r2}, {%r2, %r2, %r2, %r2, %r2, %r2, %r2, %r2}, {%f24418, %f24419, %f24420, %f24421, %f24422, %f24423, %f24424, %f24425};
	bar.warp.sync 	-1;
	wmma.mma.sync.aligned.row.col.m32n8k16.f32.f32 {%f24434, %f24435, %f24436, %f24437, %f24438, %f24439, %f24440, %f24441}, {%r2, %r2, %r2, %r2, %r2, %r2, %r2, %r2}, {%r2, %r2, %r2, %r2, %r2, %r2, %r2, %r2}, {%f24426, %f24427, %f24428, %f24429, %f24430, %f24431, %f24432, %f24433};
	bar.warp.sync 	-1;
	wmma.mma.sync.aligned.row.col.m32n8k16.f32.f32 {%f24442, %f24443, %f24444, %f24445, %f24446, %f24447, %f24448, %f24449}, {%r2, %r2, %r2, %r2, %r2, %r2, %r2, %r2}, {%r2, %r2, %r2, %r2, %r2, %r2, %r2, %r2}, {%f24434, %f24435, %f24436, %f24437, %f24438, %f24439, %f24440, %f24441};
	bar.warp.sync 	-1;
	wmma.mma.sync.aligned.row.col.m32n8k16.f32.f32 {%f24450, %f24451, %f24452, %f24453, %f24454, %f24455, %f24456, %f24457}, {%r2, %r2, %r2, %r2, %r2, %r2, %r2, %r2}, {%r2, %r2, %r2, %r2, %r2, %r2, %r2, %r2}, {%f24442, %f24443, %f24444, %f24445, %f24446, %f24447, %f24448, %f24449};
	bar.warp.sync 	-1;
	wmma.mma.sync.aligned.row.col.m32n8k16.f32.f32 {%f24458, %f24459, %f24460, %f24461, %f24462, %f24463, %f24464, %f24465}, {%r2, %r2, %r2, %r2, %r2, %r2, %r2, %r2}, {%r2, %r2, %r2, %r2, %r2, %r2, %r2, %r2}, {%f24450, %f24451, %f24452, %f24453, %f24454, %f24455, %f24456, %f24457};
	bar.warp.sync 	-1;
	wmma.mma.sync.aligned.row.col.m32n8k16.f32.f32 {%f24466, %f24467, %f24468, %f24469, %f24470, %f24471, %f24472, %f24473}, {%r2, %r2, %r2, %r2, %r2, %r2, %r2, %r2}, {%r2, %r2, %r2, %r2, %r2, %r2, %r2, %r2}, {%f24458, %f24459, %f24460, %f24461, %f24462, %f24463, %f24464, %f24465};
	bar.warp.sync 	-1;
	wmma.mma.sync.aligned.row.col.m32n8k16.f32.f32 {%f24474, %f24475, %f24476, %f24477, %f24478, %f24479, %f24480, %f24481}, {%r2, %r2, %r2, %r2, %r2, %r2, %r2, %r2}, {%r2, %r2, %r2, %r2, %r2, %r2, %r2, %r2}, {%f24466, %f24467, %f24468, %f24469, %f24470, %f24471, %f24472, %f24473};
	bar.warp.sync 	-1;
	wmma.mma.sync.aligned.row.col.m32n8k16.f32.f32 {%f24482, %f24483, %f24484, %f24485, %f24486, %f24487, %f24488, %f24489}, {%r2, %r2, %r2, %r2, %r2, %r2, %r2, %r2}, {%r2, %r2, %r2, %r2, %r2, %r2, %r2, %r2}, {%f24474, %f24475, %f24476, %f24477, %f24478, %f24479, %f24480, %f24481};
	bar.warp.sync 	-1;
	wmma.mma.sync.aligned.row.col.m32n8k16.f32.f32 {%f24490, %f24491, %f24492, %f24493, %f24494, %f24495, %f24496, %f24497}, {%r2, %r2, %r2, %r2, %r2, %r2, %r2, %r2}, {%r2, %r2, %r2, %r2, %r2, %r2, %r2, %r2}, {%f24482, %f24483, %f24484, %f24485, %f24486, %f24487, %f24488, %f24489};
	bar.warp.sync 	-1;
	wmma.mma.sync.aligned.row.col.m32n8k16.f32.f32 {%f24498, %f24499, %f24500, %f24501, %f24502, %f24503, %f24504, %f24505}, {%r2, %r2, %r2, %r2, %r2, %r2, %r2, %r2}, {%r2, %r2, %r2, %r2, %r2, %r2, %r2, %r2}, {%f24490, %f24491, %f24492, %f24493, %f24494, %f24495, %f24496, %f24497};
	bar.warp.sync 	-1;
	wmma.mma.sync.aligned.row.col.m32n8k16.f32.f32 {%f24506, %f24507, %f24508, %f24509, %f24510, %f24511, %f24512, %f24513}, {%r2, %r2, %r2, %r2, %r2, %r2, %r2, %r2}, {%r2, %r2, %r2, %r2, %r2, %r2, %r2, %r2}, {%f24498, %f24499, %f24500, %f24501, %f24502, %f24503, %f24504, %f24505};
	bar.warp.sync 	-1;
	wmma.mma.sync.aligned.row.col.m32n8k16.f32.f32 {%f24514, %f24515, %f24516, %f24517, %f24518, %f24519, %f24520, %f24521}, {%r2, %r2, %r2, %r2, %r2, %r2, %r2, %r2}, {%r2, %r2, %r2, %r2, %r2, %r2, %r2, %r2}, {%f24506, %f24507, %f24508, %f24509, %f24510, %f24511, %f24512, %f24513};
	bar.warp.sync 	-1;
	wmma.mma.sync.aligned.row.col.m32n8k16.f32.f32 {%f24522, %f24523, %f24524, %f24525, %f24526, %f24527, %f24528, %f24529}, {%r2, %r2, %r2, %r2, %r2, %r2, %r2, %r2}, {%r2, %r2, %r2, %r2, %r2, %r2, %r2, %r2}, {%f24514, %f24515, %f24516, %f24517, %f24518, %f24519, %f24520, %f24521};
	bar.warp.sync 	-1;
	wmma.mma.sync.aligned.row.col.m32n8k16.f32.f32 {%f24530, %f24531, %f24532, %f24533, %f24534, %f24535, %f24536, %f24537}, {%r2, %r2, %r2, %r2, %r2, %r2, %r2, %r2}, {%r2, %r2, %r2, %r2, %r2, %r2, %r2, %r2}, {%f24522, %f24523, %f24524, %f24525, %f24526, %f24527, %f24528, %f24529};
	bar.warp.sync 	-1;
	wmma.mma.sync.aligned.row.col.m32n8k16.f32.f32 {%f24538, %f24539, %f24540, %f24541, %f24542, %f24543, %f24544, %f24545}, {%r2, %r2, %r2, %r2, %r2, %r2, %r2, %r2}, {%r2, %r2, %r2, %r2, %r2, %r2, %r2, %r2}, {%f24530, %f24531, %f24532, %f24533, %f24534, %f24535, %f24536, %f24537};
	bar.warp.sync 	-1;
	wmma.mma.sync.aligned.row.col.m32n8k16.f32.f32 {%f24546, %f24547, %f24548, %f24549, %f24550, %f24551, %f24552, %f24553}, {%r2, %r2, %r2, %r2, %r2, %r2, %r2, %r2}, {%r2, %r2, %r2, %r2, %r2, %r2, %r2, %r2}, {%f24538, %f24539, %f24540, %f24541, %f24542, %f24543, %f24544, %f24545};
	bar.warp.sync 	-1;
	wmma.mma.sync.aligned.row.col.m32n8k16.f32.f32 {%f24554, %f24555, %f24556, %f24557, %f24558, %f24559, %f24560, %f24561}, {%r2, %r2, %r2, %r2, %r2, %r2, %r2, %r2}, {%r2, %r2, %r2, %r2, %r2, %r2, %r2, %r2}, {%f24546, %f24547, %f24548, %f24549, %f24550, %f24551, %f24552, %f24553};
	bar.warp.sync 	-1;
	wmma.mma.sync.aligned.row.col.m32n8k16.f32.f32 {%f24562, %f24563, %f24564, %f24565, %f24566, %f24567, %f24568, %f24569}, {%r2, %r2, %r2, %r2, %r2, %r2, %r2, %r2}, {%r2, %r2, %r2, %r2, %r2, %r2, %r2, %r2}, {%f24554, %f24555, %f24556, %f24557, %f24558, %f24559, %f24560, %f24561};
	bar.warp.sync 	-1;
	wmma.mma.sync.aligned.row.col.m32n8k16.f32.f32 {%f24570, %f24571, %f24572, %f24573, %f24574, %f24575, %f24576, %f24577}, {%r2, %r2, %r2, %r2, %r2, %r2, %r2, %r2}, {%r2, %r2, %r2, %r2, %r2, %r2, %r2, %r2}, {%f24562, %f24563, %f24564, %f24565, %f24566, %f24567, %f24568, %f24569};
	bar.warp.sync 	-1;
	wmma.mma.sync.aligned.row.col.m32n8k16.f32.f32 {%f24578, %f24579, %f24580, %f24581, %f24582, %f24583, %f24584, %f24585}, {%r2, %r2, %r2, %r2, %r2, %r2, %r2, %r2}, {%r2, %r2, %r2, %r2, %r2, %r2, %r2, %r2}, {%f24570, %f24571, %f24572, %f24573, %f24574, %f24575, %f24576, %f24577};
	bar.warp.sync 	-1;
	wmma.mma.sync.aligned.row.col.m32n8k16.f32.f32 {%f24586, %f24587, %f24588, %f24589, %f24590, %f24591, %f24592, %f24593}, {%r2, %r2, %r2, %r2, %r2, %r2, %r2, %r2}, {%r2, %r2, %r2, %r2, %r2, %r2, %r2, %r2}, {%f24578, %f24579, %f24580, %f24581, %f24582, %f24583, %f24584, %f24585};
	bar.warp.sync 	-1;
	wmma.mma.sync.aligned.row.col.m32n8k16.f32.f32 {%f24594, %f24595, %f24596, %f24597, %f24598, %f24599, %f24600, %f24601}, {%r2, %r2, %r2, %r2, %r2, %r2, %r2, %r2}, {%r2, %r2, %r2, %r2, %r2, %r2, %r2, %r2}, {%f24586, %f24587, %f24588, %f24589, %f24590, %f24591, %f24592, %f24593};
	bar.warp.sync 	-1;
	wmma.mma.sync.aligned.row.col.m32n8k16.f32.f32 {%f24602, %f24603, %f24604, %f24605, %f24606, %f24607, %f24608, %f24609}, {%r2, %r2, %r2, %r2, %r2, %r2, %r2, %r2}, {%r2, %r2, %r2, %r2, %r2, %r2, %r2, %r2}, {%f24594, %f24595, %f24596, %f24597, %f24598, %f24599, %f24600, %f24601};
	bar.warp.sync 	-1;
	wmma.mma.sync.aligned.row.col.m32n8k16.f32.f32 {%f24610, %f24611, %f24612, %f24613, %f24614, %f24615, %f24616, %f24617}, {%r2, %r2, %r2, %r2, %r2, %r2, %r2, %r2}, {%r2, %r2, %r2, %r2, %r2, %r2, %r2, %r2}, {%f24602, %f24603, %f24604, %f24605, %f24606, %f24607, %f24608, %f24609};
	bar.warp.sync 	-1;
	wmma.mma.sync.aligned.row.col.m32n8k16.f32.f32 {%f24618, %f24619, %f24620, %f24621, %f24622, %f24623, %f24624, %f24625}, {%r2, %r2, %r2, %r2, %r2, %r2, %r2, %r2}, {%r2, %r2, %r2, %r2, %r2, %r2, %r2, %r2}, {%f24610, %f24611, %f24612, %f24613, %f24614, %f24615, %f24616, %f24617};
	bar.warp.sync 	-1;
	wmma.mma.sync.aligned.row.col.m32n8k16.f32.f32 {%f24626, %f24627, %f24628, %f24629, %f24630, %f24631, %f24632, %f24633}, {%r2, %r2, %r2, %r2, %r2, %r2, %r2, %r2}, {%r2, %r2, %r2, %r2, %r2, %r2, %r2, %r2}, {%f24618, %f24619, %f24620, %f24621, %f24622, %f24623, %f24624, %f24625};
	bar.warp.sync 	-1;
	wmma.mma.sync.aligned.row.col.m32n8k16.f32.f32 {%f24634, %f24635, %f24636, %f24637, %f24638, %f24639, %f24640, %f24641}, {%r2, %r2, %r2, %r2, %r2, %r2, %r2, %r2}, {%r2, %r2, %r2, %r2, %r2, %r2, %r2, %r2}, {%f24626, %f24627, %f24628, %f24629, %f24630, %f24631, %f24632, %f24633};
	bar.warp.sync 	-1;
	wmma.mma.sync.aligned.row.col.m32n8k16.f32.f32 {%f24642, %f24643, %f24644, %f24645, %f24646, %f24647, %f24648, %f24649}, {%r2, %r2, %r2, %r2, %r2, %r2, %r2, %r2}, {%r2, %r2, %r2, %r2, %r2, %r2, %r2, %r2}, {%f24634, %f24635, %f24636, %f24637, %f24638, %f24639, %f24640, %f24641};
	bar.warp.sync 	-1;
	wmma.mma.sync.aligned.row.col.m32n8k16.f32.f32 {%f24650, %f24651, %f24652, %f24653, %f24654, %f24655, %f24656, %f24657}, {%r2, %r2, %r2, %r2, %r2, %r2, %r2, %r2}, {%r2, %r2, %r2, %r2, %r2, %r2, %r2, %r2}, {%f24642, %f24643, %f24644, %f24645, %f24646, %f24647, %f24648, %f24649};
	bar.warp.sync 	-1;
	wmma.mma.sync.aligned.row.col.m32n8k16.f32.f32 {%f24658, %f24659, %f24660, %f24661, %f24662, %f24663, %f24664, %f24665}, {%r2, %r2, %r2, %r2, %r2, %r2, %r2, %r2}, {%r2, %r2, %r2, %r2, %r2, %r2, %r2, %r2}, {%f24650, %f24651, %f24652, %f24653, %f24654, %f24655, %f24656, %f24657};
	bar.warp.sync 	-1;
	wmma.mma.sync.aligned.row.col.m32n8k16.f32.f32 {%f24666, %f24667, %f24668, %f24669, %f24670, %f24671, %f24672, %f24673}, {%r2, %r2, %r2, %r2, %r2, %r2, %r2, %r2}, {%r2, %r2, %r2, %r2, %r2, %r2, %r2, %r2}, {%f24658, %f24659, %f24660, %f24661, %f24662, %f24663, %f24664, %f24665};
	bar.warp.sync 	-1;
	wmma.mma.sync.aligned.row.col.m32n8k16.f32.f32 {%f24674, %f24675, %f24676, %f24677, %f24678, %f24679, %f24680, %f24681}, {%r2, %r2, %r2, %r2, %r2, %r2, %r2, %r2}, {%r2, %r2, %r2, %r2, %r2, %r2, %r2, %r2}, {%f24666, %f24667, %f24668, %f24669, %f24670, %f24671, %f24672, %f24673};
	bar.warp.sync 	-1;
	wmma.mma.sync.aligned.row.col.m32n8k16.f32.f32 {%f24682, %f24683, %f24684, %f24685, %f24686, %f24687, %f24688, %f24689}, {%r2, %r2, %r2, %r2, %r2, %r2, %r2, %r2}, {%r2, %r2, %r2, %r2, %r2, %r2, %r2, %r2}, {%f24674, %f24675, %f24676, %f24677, %f24678, %f24679, %f24680, %f24681};
	bar.warp.sync 	-1;
	wmma.mma.sync.aligned.row.col.m32n8k16.f32.f32 {%f24690, %f24691, %f24692, %f24693, %f24694, %f24695, %f24696, %f24697}, {%r2, %r2, %r2, %r2, %r2, %r2, %r2, %r2}, {%r2, %r2, %r2, %r2, %r2, %r2, %r2, %r2}, {%f24682, %f24683, %f24684, %f24685, %f24686, %f24687, %f24688, %f24689};
	bar.warp.sync 	-1;
	wmma.mma.sync.aligned.row.col.m32n8k16.f32.f32 {%f24698, %f24699, %f24700, %f24701, %f24702, %f24703, %f24704, %f24705}, {%r2, %r2, %r2, %r2, %r2, %r2, %r2, %r2}, {%r2, %r2, %r2, %r2, %r2, %r2, %r2, %r2}, {%f24690, %f24691, %f24692, %f24693, %f24694, %f24695, %f24696, %f24697};
	bar.warp.sync 	-1;
	wmma.mma.sync.aligned.row.col.m32n8k16.f32.f32 {%f24706, %f24707, %f24708, %f24709, %f24710, %f24711, %f24712, %f24713}, {%r2, %r2, %r2, %r2, %r2, %r2, %r2, %r2}, {%r2, %r2, %r2, %r2, %r2, %r2, %r2, %r2}, {%f24698, %f24699, %f24700, %f24701, %f24702, %f24703, %f24704, %f24705};
	bar.warp.sync 	-1;
	wmma.mma.sync.aligned.row.col.m32n8k16.f32.f32 {%f24714, %f24715, %f24716, %f24717, %f24718, %f24719, %f24720, %f24721}, {%r2, %r2, %r2, %r2, %r2, %r2, %r2, %r2}, {%r2, %r2, %r2, %r2, %r2, %r2, %r2, %r2}, {%f24706, %f24707, %f24708, %f24709, %f24710, %f24711, %f24712, %f24713};
	bar.warp.sync 	-1;
	wmma.mma.sync.aligned.row.col.m32n8k16.f32.f32 {%f24722, %f24723, %f24724, %f24725, %f24726, %f24727, %f24728, %f24729}, {%r2, %r2, %r2, %r2, %r2, %r2, %r2, %r2}, {%r2, %r2, %r2, %r2, %r2, %r2, %r2, %r2}, {%f24714, %f24715, %f24716, %f24717, %f24718, %f24719, %f24720, %f24721};
	bar.warp.sync 	-1;
	wmma.mma.sync.aligned.row.col.m32n8k16.f32.f32 {%f24730, %f24731, %f24732, %f24733, %f24734, %f24735, %f24736, %f24737}, {%r2, %r2, %r2, %r2, %r2, %r2, %r2, %r2}, {%r2, %r2, %r2, %r2, %r2, %r2, %r2, %r2}, {%f24722, %f24723, %f24724, %f24725, %f24726, %f24727, %f24728, %f24729};
	bar.warp.sync 	-1;
	wmma.mma.sync.aligned.row.col.m32n8k16.f32.f32 {%f24738, %f24739, %f24740, %f24741, %f24742, %f24743, %f24744, %f24745}, {%r2, %r2, %r2, %r2, %r2, %r2, %r2, %r2}, {%r2, %r2, %r2, %r2, %r2, %r2, %r2, %r2}, {%f24730, %f24731, %f24732, %f24733, %f24734, %f24735, %f24736, %f24737};
	bar.warp.sync 	-1;
	wmma.mma.sync.aligned.row.col.m32n8k16.f32.f32 {%f24746, %f24747, %f24748, %f24749, %f24750, %f24751, %f24752, %f24753}, {%r2, %r2, %r2, %r2, %r2, %r2, %r2, %r2}, {%r2, %r2, %r2, %r2, %r2, %r2, %r2, %r2}, {%f24738, %f24739, %f24740, %f24741, %f24742, %f24743, %f24744, %f24745};
	bar.warp.sync 	-1;
	wmma.mma.sync.aligned.row.col.m32n8k16.f32.f32 {%f24754, %f24755, %f24756, %f24757, %f24758, %f24759, %f24760, %f24761}, {%r2, %r2, %r2, %r2, %r2, %r2, %r2, %r2}, {%r2, %r2, %r2, %r2, %r2, %r2, %r2, %r2}, {%f24746, %f24747, %f24748, %f24749, %f24750, %f24751, %f24752, %f24753};
	bar.warp.sync 	-1;
	wmma.mma.sync.aligned.row.col.m32n8k16.f32.f32 {%f24762, %f24763, %f24764, %f24765, %f24766, %f24767, %f24768, %f24769}, {%r2, %r2, %r2, %r2, %r2, %r2, %r2, %r2}, {%r2, %r2, %r2, %r2, %r2, %r2, %r2, %r2}, {%f24754, %f24755, %f24756, %f24757, %f24758, %f24759, %f24760, %f24761};
	bar.warp.sync 	-1;
	wmma.mma.sync.aligned.row.col.m32n8k16.f32.f32 {%f24770, %f24771, %f24772, %f24773, %f24774, %f24775, %f24776, %f24777}, {%r2, %r2, %r2, %r2, %r2, %r2, %r2, %r2}, {%r2, %r2, %r2, %r2, %r2, %r2, %r2, %r2}, {%f24762, %f24763, %f24764, %f24765, %f24766, %f24767, %f24768, %f24769};
	bar.warp.sync 	-1;
	wmma.mma.sync.aligned.row.col.m32n8k16.f32.f32 {%f24778, %f24779, %f24780, %f24781, %f24782, %f24783, %f24784, %f24785}, {%r2, %r2, %r2, %r2, %r2, %r2, %r2, %r2}, {%r2, %r2, %r2, %r2, %r2, %r2, %r2, %r2}, {%f24770, %f24771, %f24772, %f24773, %f24774, %f24775, %f24776, %f24777};
	bar.warp.sync 	-1;
	wmma.mma.sync.aligned.row.col.m32n8k16.f32.f32 {%f24786, %f24787, %f24788, %f24789, %f24790, %f24791, %f24792, %f24793}, {%r2, %r2, %r2, %r2, %r2, %r2, %r2, %r2}, {%r2, %r2, %r2, %r2, %r2, %r2, %r2, %r2}, {%f24778, %f24779, %f24780, %f24781, %f24782, %f24783, %f24784, %f24785};
	bar.warp.sync 	-1;
	wmma.mma.sync.aligned.row.col.m32n8k16.f32.f32 {%f24794, %f24795, %f24796, %f24797, %f24798, %f24799, %f24800, %f24801}, {%r2, %r2, %r2, %r2, %r2, %r2, %r2, %r2}, {%r2, %r2, %r2, %r2, %r2, %r2, %r2, %r2}, {%f24786, %f24787, %f24788, %f24789, %f24790, %f24791, %f24792, %f24793};
	bar.warp.sync 	-1;
	wmma.mma.sync.aligned.row.col.m32n8k16.f32.f32 {%f24802, %f24803, %f24804, %f24805, %f24806, %f24807, %f24808, %f24809}, {%r2, %r2, %r2, %r2, %r2, %r2, %r2, %r2}, {%r2, %r2, %r2, %r2, %r2, %r2, %r2, %r2}, {%f24794, %f24795, %f24796, %f24797, %f24798, %f24799, %f24800, %f24801};
	bar.warp.sync 	-1;
	wmma.mma.sync.aligned.row.col.m32n8k16.f32.f32 {%f24810, %f24811, %f24812, %f24813, %f24814, %f24815, %f24816, %f24817}, {%r2, %r2, %r2, %r2, %r2, %r2, %r2, %r2}, {%r2, %r2, %r2, %r2, %r2, %r2, %r2, %r2}, {%f24802, %f24803, %f24804, %f24805, %f24806, %f24807, %f24808, %f24809};
	bar.warp.sync 	-1;
	wmma.mma.sync.aligned.row.col.m32n8k16.f32.f32 {%f24818, %f24819, %f24820, %f24821, %f24822, %f24823, %f24824, %f24825}, {%r2, %r2, %r2, %r2, %r2, %r2, %r2, %r2}, {%r2, %r2, %r2, %r2, %r2, %r2, %r2, %r2}, {%f24810, %f24811, %f24812, %f24813, %f24814, %f24815, %f24816, %f24817};
	bar.warp.sync 	-1;
	wmma.mma.sync.aligned.row.col.m32n8k16.f32.f32 {%f24826, %f24827, %f24828, %f24829, %f24830, %f24831, %f24832, %f24833}, {%r2, %r2, %r2, %r2, %r2, %r2, %r2, %r2}, {%r2, %r2, %r2, %r2, %r2, %r2, %r2, %r2}, {%f24818, %f24819, %f24820, %f24821, %f24822, %f24823, %f24824, %f24825};
	bar.warp.sync 	-1;
	wmma.mma.sync.aligned.row.col.m32n8k16.f32.f32 {%f24834, %f24835, %f24836, %f24837, %f24838, %f24839, %f24840, %f24841}, {%r2, %r2, %r2, %r2, %r2, %r2, %r2, %r2}, {%r2, %r2, %r2, %r2, %r2, %r2, %r2, %r2}, {%f24826, %f24827, %f24828, %f24829, %f24830, %f24831, %f24832, %f24833};
	bar.warp.sync 	-1;
	wmma.mma.sync.aligned.row.col.m32n8k16.f32.f32 {%f24842, %f24843, %f24844, %f24845, %f24846, %f24847, %f24848, %f24849}, {%r2, %r2, %r2, %r2, %r2, %r2, %r2, %r2}, {%r2, %r2, %r2, %r2, %r2, %r2, %r2, %r2}, {%f24834, %f24835, %f24836, %f24837, %f24838, %f24839, %f24840, %f24841};
	bar.warp.sync 	-1;
	wmma.mma.sync.aligned.row.col.m32n8k16.f32.f32 {%f24850, %f24851, %f24852, %f24853, %f24854, %f24855, %f24856, %f24857}, {%r2, %r2, %r2, %r2, %r2, %r2, %r2, %r2}, {%r2, %r2, %r2, %r2, %r2, %r2, %r2, %r2}, {%f24842, %f24843, %f24844, %f24845, %f24846, %f24847, %f24848, %f24849};
	bar.warp.sync 	-1;
	wmma.mma.sync.aligned.row.col.m32n8k16.f32.f32 {%f24858, %f24859, %f24860, %f24861, %f24862, %f24863, %f24864, %f24865}, {%r2, %r2, %r2, %r2, %r2, %r2, %r2, %r2}, {%r2, %r2, %r2, %r2, %r2, %r2, %r2, %r2}, {%f24850, %f24851, %f24852, %f24853, %f24854, %f24855, %f24856, %f24857};
	bar.warp.sync 	-1;
	wmma.mma.sync.aligned.row.col.m32n8k16.f32.f32 {%f24866, %f24867, %f24868, %f24869, %f24870, %f24871, %f24872, %f24873}, {%r2, %r2, %r2, %r2, %r2, %r2, %r2, %r2}, {%r2, %r2, %r2, %r2, %r2, %r2, %r2, %r2}, {%f24858, %f24859, %f24860, %f24861, %f24862, %f24863, %f24864, %f24865};
	bar.warp.sync 	-1;
	wmma.mma.sync.aligned.row.col.m32n8k16.f32.f32 {%f24874, %f24875, %f24876, %f24877, %f24878, %f24879, %f24880, %f24881}, {%r2, %r2, %r2, %r2, %r2, %r2, %r2, %r2}, {%r2, %r2, %r2, %r2, %r2, %r2, %r2, %r2}, {%f24866, %f24867, %f24868, %f24869, %f24870, %f24871, %f24872, %f24873};
	bar.warp.sync 	-1;
	wmma.mma.sync.aligned.row.col.m32n8k16.f32.f32 {%f24882, %f24883, %f24884, %f24885, %f24886, %f24887, %f24888, %f24889}, {%r2, %r2, %r2, %r2, %r2, %r2, %r2, %r2}, {%r2, %r2, %r2, %r2, %r2, %r2, %r2, %r2}, {%f24874, %f24875, %f24876, %f24877, %f24878, %f24879, %f24880, %f24881};
	bar.warp.sync 	-1;
	wmma.mma.sync.aligned.row.col.m32n8k16.f32.f32 {%f24890, %f24891, %f24892, %f24893, %f24894, %f24895, %f24896, %f24897}, {%r2, %r2, %r2, %r2, %r2, %r2, %r2, %r2}, {%r2, %r2, %r2, %r2, %r2, %r2, %r2, %r2}, {%f24882, %f24883, %f24884, %f24885, %f24886, %f24887, %f24888, %f24889};
	bar.warp.sync 	-1;
	wmma.mma.sync.aligned.row.col.m32n8k16.f32.f32 {%f24898, %f24899, %f24900, %f24901, %f24902, %f24903, %f24904, %f24905}, {%r2, %r2, %r2, %r2, %r2, %r2, %r2, %r2}, {%r2, %r2, %r2, %r2, %r2, %r2, %r2, %r2}, {%f24890, %f24891, %f24892, %f24893, %f24894, %f24895, %f24896, %f24897};
	bar.warp.sync 	-1;
	wmma.mma.sync.aligned.row.col.m32n8k16.f32.f32 {%f24906, %f24907, %f24908, %f24909, %f24910, %f24911, %f24912, %f24913}, {%r2, %r2, %r2, %r2, %r2, %r2, %r2, %r2}, {%r2, %r2, %r2, %r2, %r2, %r2, %r2, %r2}, {%f24898, %f24899, %f24900, %f24901, %f24902, %f24903, %f24904, %f24905};
	bar.warp.sync 	-1;
	wmma.mma.sync.aligned.row.col.m32n8k16.f32.f32 {%f24914, %f24915, %f24916, %f24917, %f24918, %f24919, %f24920, %f24921}, {%r2, %r2, %r2, %r2, %r2, %r2, %r2, %r2}, {%r2, %r2, %r2, %r2, %r2, %r2, %r2, %r2}, {%f24906, %f24907, %f24908, %f24909, %f24910, %f24911, %f24912, %f24913};
	bar.warp.sync 	-1;
	wmma.mma.sync.aligned.row.col.m32n8k16.f32.f32 {%f24922, %f24923, %f24924, %f24925, %f24926, %f24927, %f24928, %f24929}, {%r2, %r2, %r2, %r2, %r2, %r2, %r2, %r2}, {%r2, %r2, %r2, %r2, %r2, %r2, %r2, %r2}, {%f24914, %f24915, %f24916, %f24917, %f24918, %f24919, %f24920, %f24921};
	bar.warp.sync 	-1;
	wmma.mma.sync.aligned.row.col.m32n8k16.f32.f32 {%f24930, %f24931, %f24932, %f24933, %f24934, %f24935, %f24936, %f24937}, {%r2, %r2, %r2, %r2, %r2, %r2, %r2, %r2}, {%r2, %r2, %r2, %r2, %r2, %r2, %r2, %r2}, {%f24922, %f24923, %f24924, %f24925, %f24926, %f24927, %f24928, %f24929};
	bar.warp.sync 	-1;
	wmma.mma.sync.aligned.row.col.m32n8k16.f32.f32 {%f24938, %f24939, %f24940, %f24941, %f24942, %f24943, %f24944, %f24945}, {%r2, %r2, %r2, %r2, %r2, %r2, %r2, %r2}, {%r2, %r2, %r2, %r2, %r2, %r2, %r2, %r2}, {%f24930, %f24931, %f24932, %f24933, %f24934, %f24935, %f24936, %f24937};
	bar.warp.sync 	-1;
	wmma.mma.sync.aligned.row.col.m32n8k16.f32.f32 {%f24946, %f24947, %f24948, %f24949, %f24950, %f24951, %f24952, %f24953}, {%r2, %r2, %r2, %r2, %r2, %r2, %r2, %r2}, {%r2, %r2, %r2, %r2, %r2, %r2, %r2, %r2}, {%f24938, %f24939, %f24940, %f24941, %f24942, %f24943, %f24944, %f24945};
	bar.warp.sync 	-1;
	wmma.mma.sync.aligned.row.col.m32n8k16.f32.f32 {%f24954, %f24955, %f24956, %f24957, %f24958, %f24959, %f24960, %f24961}, {%r2, %r2, %r2, %r2, %r2, %r2, %r2, %r2}, {%r2, %r2, %r2, %r2, %r2, %r2, %r2, %r2}, {%f24946, %f24947, %f24948, %f24949, %f24950, %f24951, %f24952, %f24953};
	bar.warp.sync 	-1;
	wmma.mma.sync.aligned.row.col.m32n8k16.f32.f32 {%f24962, %f24963, %f24964, %f24965, %f24966, %f24967, %f24968, %f24969}, {%r2, %r2, %r2, %r2, %r2, %r2, %r2, %r2}, {%r2, %r2, %r2, %r2, %r2, %r2, %r2, %r2}, {%f24954, %f24955, %f24956, %f24957, %f24958, %f24959, %f24960, %f24961};
	bar.warp.sync 	-1;
	wmma.mma.sync.aligned.row.col.m32n8k16.f32.f32 {%f24970, %f24971, %f24972, %f24973, %f24974, %f24975, %f24976, %f24977}, {%r2, %r2, %r2, %r2, %r2, %r2, %r2, %r2}, {%r2, %r2, %r2, %r2, %r2, %r2, %r2, %r2}, {%f24962, %f24963, %f24964, %f24965, %f24966, %f24967, %f24968, %f24969};
	bar.warp.sync 	-1;
	wmma.mma.sync.aligned.row.col.m32n8k16.f32.f32 {%f24978, %f24979, %f24980, %f24981, %f24982, %f24983, %f24984, %f24985}, {%r2, %r2, %r2, %r2, %r2, %r2, %r2, %r2}, {%r2, %r2, %r2, %r2, %r2, %r2, %r2, %r2}, {%f24970, %f24971, %f24972, %f24973, %f24974, %f24975, %f24976, %f24977};
	bar.warp.sync 	-1;
	wmma.mma.sync.aligned.row.col.m32n8k16.f32.f32 {%f24986, %f24987, %f24988, %f24989, %f24990, %f24991, %f24992, %f24993}, {%r2, %r2, %r2, %r2, %r2, %r2, %r2, %r2}, {%r2, %r2, %r2, %r2, %r2, %r2, %r2, %r2}, {%f24978, %f24979, %f24980, %f24981, %f24982, %f24983, %f24984, %f24985};
	bar.warp.sync 	-1;
	wmma.mma.sync.aligned.row.col.m32n8k16.f32.f32 {%f24994, %f24995, %f24996, %f24997, %f24998, %f24999, %f25000, %f25001}, {%r2, %r2, %r2, %r2, %r2, %r2, %r2, %r2}, {%r2, %r2, %r2, %r2, %r2, %r2, %r2, %r2}, {%f24986, %f24987, %f24988, %f24989, %f24990, %f24991, %f24992, %f24993};
	bar.warp.sync 	-1;
	wmma.mma.sync.aligned.row.col.m32n8k16.f32.f32 {%f25002, %f25003, %f25004, %f25005, %f25006, %f25007, %f25008, %f25009}, {%r2, %r2, %r2, %r2, %r2, %r2, %r2, %r2}, {%r2, %r2, %r2, %r2, %r2, %r2, %r2, %r2}, {%f24994, %f24995, %f24996, %f24997, %f24998, %f24999, %f25000, %f25001};
	bar.warp.sync 	-1;
	wmma.mma.sync.aligned.row.col.m32n8k16.f32.f32 {%f25010, %f25011, %f25012, %f25013, %f25014, %f25015, %f25016, %f25017}, {%r2, %r2, %r2, %r2, %r2, %r2, %r2, %r2}, {%r2, %r2, %r2, %r2, %r2, %r2, %r2, %r2}, {%f25002, %f25003, %f25004, %f25005, %f25006, %f25007, %f25008, %f25009};
	bar.warp.sync 	-1;
	wmma.mma.sync.aligned.row.col.m32n8k16.f32.f32 {%f25018, %f25019, %f25020, %f25021, %f25022, %f25023, %f25024, %f25025}, {%r2, %r2, %r2, %r2, %r2, %r2, %r2, %r2}, {%r2, %r2, %r2, %r2, %r2, %r2, %r2, %r2}, {%f25010, %f25011, %f25012, %f25013, %f25014, %f25015, %f25016, %f25017};
	bar.warp.sync 	-1;
	wmma.mma.sync.aligned.row.col.m32n8k16.f32.f32 {%f25026, %f25027, %f25028, %f25029, %f25030, %f25031, %f25032, %f25033}, {%r2, %r2, %r2, %r2, %r2, %r2, %r2, %r2}, {%r2, %r2, %r2, %r2, %r2, %r2, %r2, %r2}, {%f25018, %f25019, %f25020, %f25021, %f25022, %f25023, %f25024, %f25025};
	bar.warp.sync 	-1;
	wmma.mma.sync.aligned.row.col.m32n8k16.f32.f32 {%f25034, %f25035, %f25036, %f25037, %f25038, %f25039, %f25040, %f25041}, {%r2, %r2, %r2, %r2, %r2, %r2, %r2, %r2}, {%r2, %r2, %r2, %r2, %r2, %r2, %r2, %r2}, {%f25026, %f25027, %f25028, %f25029, %f25030, %f25031, %f25032, %f25033};
	bar.warp.sync 	-1;
	wmma.mma.sync.aligned.row.col.m32n8k16.f32.f32 {%f25042, %f25043, %f25044, %f25045, %f25046, %f25047, %f25048, %f25049}, {%r2, %r2, %r2, %r2, %r2, %r2, %r2, %r2}, {%r2, %r2, %r2, %r2, %r2, %r2, %r2, %r2}, {%f25034, %f25035, %f25036, %f25037, %f25038, %f25039, %f25040, %f25041};
	bar.warp.sync 	-1;
	wmma.mma.sync.aligned.row.col.m32n8k16.f32.f32 {%f25050, %f25051, %f25052, %f25053, %f25054, %f25055, %f25056, %f25057}, {%r2, %r2, %r2, %r2, %r2, %r2, %r2, %r2}, {%r2, %r2, %r2, %r2, %r2, %r2, %r2, %r2}, {%f25042, %f25043, %f25044, %f25045, %f25046, %f25047, %f25048, %f25049};
	bar.warp.sync 	-1;
	wmma.mma.sync.aligned.row.col.m32n8k16.f32.f32 {%f25058, %f25059, %f25060, %f25061, %f25062, %f25063, %f25064, %f25065}, {%r2, %r2, %r2, %r2, %r2, %r2, %r2, %r2}, {%r2, %r2, %r2, %r2, %r2, %r2, %r2, %r2}, {%f25050, %f25051, %f25052, %f25053, %f25054, %f25055, %f25056, %f25057};
	bar.warp.sync 	-1;
	wmma.mma.sync.aligned.row.col.m32n8k16.f32.f32 {%f25066, %f25067, %f25068, %f25069, %f25070, %f25071, %f25072, %f25073}, {%r2, %r2, %r2, %r2, %r2, %r2, %r2, %r2}, {%r2, %r2, %r2, %r2, %r2, %r2, %r2, %r2}, {%f25058, %f25059, %f25060, %f25061, %f25062, %f25063, %f25064, %f25065};
	bar.warp.sync 	-1;
	wmma.mma.sync.aligned.row.col.m32n8k16.f32.f32 {%f25074, %f25075, %f25076, %f25077, %f25078, %f25079, %f25080, %f25081}, {%r2, %r2, %r2, %r2, %r2, %r2, %r2, %r2}, {%r2, %r2, %r2, %r2, %r2, %r2, %r2, %r2}, {%f25066, %f25067, %f25068, %f25069, %f25070, %f25071, %f25072, %f25073};
	bar.warp.sync 	-1;
	wmma.mma.sync.aligned.row.col.m32n8k16.f32.f32 {%f25082, %f25083, %f25084, %f25085, %f25086, %f25087, %f25088, %f25089}, {%r2, %r2, %r2, %r2, %r2, %r2, %r2, %r2}, {%r2, %r2, %r2, %r2, %r2, %r2, %r2, %r2}, {%f25074, %f25075, %f25076, %f25077, %f25078, %f25079, %f25080, %f25081};
	bar.warp.sync 	-1;
	wmma.mma.sync.aligned.row.col.m32n8k16.f32.f32 {%f25090, %f25091, %f25092, %f25093, %f25094, %f25095, %f25096, %f25097}, {%r2, %r2, %r2, %r2, %r2, %r2, %r2, %r2}, {%r2, %r2, %r2, %r2, %r2, %r2, %r2, %r2}, {%f25082, %f25083, %f25084, %f25085, %f25086, %f25087, %f25088, %f25089};
	bar.warp.sync 	-1;
	wmma.mma.sync.aligned.row.col.m32n8k16.f32.f32 {%f25098, %f25099, %f25100, %f25101, %f25102, %f25103, %f25104, %f25105}, {%r2, %r2, %r2, %r2, %r2, %r2, %r2, %r2}, {%r2, %r2, %r2, %r2, %r2, %r2, %r2, %r2}, {%f25090, %f25091, %f25092, %f25093, %f25094, %f25095, %f25096, %f25097};
	bar.warp.sync 	-1;
	wmma.mma.sync.aligned.row.col.m32n8k16.f32.f32 {%f25106, %f25107, %f25108, %f25109, %f25110, %f25111, %f25112, %f25113}, {%r2, %r2, %r2, %r2, %r2, %r2, %r2, %r2}, {%r2, %r2, %r2, %r2, %r2, %r2, %r2, %r2}, {%f25098, %f25099, %f25100, %f25101, %f25102, %f25103, %f25104, %f25105};
	bar.warp.sync 	-1;
	wmma.mma.sync.aligned.row.col.m32n8k16.f32.f32 {%f25114, %f25115, %f25116, %f25117, %f25118, %f25119, %f25120, %f25121}, {%r2, %r2, %r2, %r2, %r2, %r2, %r2, %r2}, {%r2, %r2, %r2, %r2, %r2, %r2, %r2, %r2}, {%f25106, %f25107, %f25108, %f25109, %f25110, %f25111, %f25112, %f25113};
	bar.warp.sync 	-1;
	wmma.mma.sync.aligned.row.col.m32n8k16.f32.f32 {%f25122, %f25123, %f25124, %f25125, %f25126, %f25127, %f25128, %f25129}, {%r2, %r2, %r2, %r2, %r2, %r2, %r2, %r2}, {%r2, %r2, %r2, %r2, %r2, %r2, %r2, %r2}, {%f25114, %f25115, %f25116, %f25117, %f25118, %f25119, %f25120, %f25121};
	bar.warp.sync 	-1;
	wmma.mma.sync.aligned.row.col.m32n8k16.f32.f32 {%f25130, %f25131, %f25132, %f25133, %f25134, %f25135, %f25136, %f25137}, {%r2, %r2, %r2, %r2, %r2, %r2, %r2, %r2}, {%r2, %r2, %r2, %r2, %r2, %r2, %r2, %r2}, {%f25122, %f25123, %f25124, %f25125, %f25126, %f25127, %f25128, %f25129};
	bar.warp.sync 	-1;
	wmma.mma.sync.aligned.row.col.m32n8k16.f32.f32 {%f25138, %f25139, %f25140, %f25141, %f25142, %f25143, %f25144, %f25145}, {%r2, %r2, %r2, %r2, %r2, %r2, %r2, %r2}, {%r2, %r2, %r2, %r2, %r2, %r2, %r2, %r2}, {%f25130, %f25131, %f25132, %f25133, %f25134, %f25135, %f25136, %f25137};
	bar.warp.sync 	-1;
	wmma.mma.sync.aligned.row.col.m32n8k16.f32.f32 {%f25146, %f25147, %f25148, %f25149, %f25150, %f25151, %f25152, %f25153}, {%r2, %r2, %r2, %r2, %r2, %r2, %r2, %r2}, {%r2, %r2, %r2, %r2, %r2, %r2, %r2, %r2}, {%f25138, %f25139, %f25140, %f25141, %f25142, %f25143, %f25144, %f25145};
	bar.warp.sync 	-1;
	wmma.mma.sync.aligned.row.col.m32n8k16.f32.f32 {%f25154, %f25155, %f25156, %f25157, %f25158, %f25159, %f25160, %f25161}, {%r2, %r2, %r2, %r2, %r2, %r2, %r2, %r2}, {%r2, %r2, %r2, %r2, %r2, %r2, %r2, %r2}, {%f25146, %f25147, %f25148, %f25149, %f25150, %f25151, %f25152, %f25153};
	bar.warp.sync 	-1;
	wmma.mma.sync.aligned.row.col.m32n8k16.f32.f32 {%f25162, %f25163, %f25164, %f25165, %f25166, %f25167, %f25168, %f25169}, {%r2, %r2, %r2, %r2, %r2, %r2, %r2, %r2}, {%r2, %r2, %r2, %r2, %r2, %r2, %r2, %r2}, {%f25154, %f25155, %f25156, %f25157, %f25158, %f25159, %f25160, %f25161};
	bar.warp.sync 	-1;
	wmma.mma.sync.aligned.row.col.m32n8k16.f32.f32 {%f25170, %f25171, %f25172, %f25173, %f25174, %f25175, %f25176, %f25177}, {%r2, %r2, %r2, %r2, %r2, %r2, %r2, %r2}, {%r2, %r2, %r2, %r2, %r2, %r2, %r2, %r2}, {%f25162, %f25163, %f25164, %f25165, %f25166, %f25167, %f25168, %f25169};
	bar.warp.sync 	-1;
	wmma.mma.sync.aligned.row.col.m32n8k16.f32.f32 {%f25178, %f25179, %f25180, %f25181, %f25182, %f25183, %f25184, %f25185}, {%r2, %r2, %r2, %r2, %r2, %r2, %r2, %r2}, {%r2, %r2, %r2, %r2, %r2, %r2, %r2, %r2}, {%f25170, %f25171, %f25172, %f25173, %f25174, %f25175, %f25176, %f25177};
	bar.warp.sync 	-1;
	wmma.mma.sync.aligned.row.col.m32n8k16.f32.f32 {%f25186, %f25187, %f25188, %f25189, %f25190, %f25191, %f25192, %f25193}, {%r2, %r2, %r2, %r2, %r2, %r2, %r2, %r2}, {%r2, %r2, %r2, %r2, %r2, %r2, %r2, %r2}, {%f25178, %f25179, %f25180, %f25181, %f25182, %f25183, %f25184, %f25185};
	bar.warp.sync 	-1;
	wmma.mma.sync.aligned.row.col.m32n8k16.f32.f32 {%f25194, %f25195, %f25196, %f25197, %f25198, %f25199, %f25200, %f25201}, {%r2, %r2, %r2, %r2, %r2, %r2, %r2, %r2}, {%r2, %r2, %r2, %r2, %r2, %r2, %r2, %r2}, {%f25186, %f25187, %f25188, %f25189, %f25190, %f25191, %f25192, %f25193};
	bar.warp.sync 	-1;
	wmma.mma.sync.aligned.row.col.m32n8k16.f32.f32 {%f25202, %f25203, %f25204, %f25205, %f25206, %f25207, %f25208, %f25209}, {%r2, %r2, %r2, %r2, %r2, %r2, %r2, %r2}, {%r2, %r2, %r2, %r2, %r2, %r2, %r2, %r2}, {%f25194, %f25195, %f25196, %f25197, %f25198, %f25199, %f25200, %f25201};
	bar.warp.sync 	-1;
	wmma.mma.sync.aligned.row.col.m32n8k16.f32.f32 {%f25210, %f25211, %f25212, %f25213, %f25214, %f25215, %f25216, %f25217}, {%r2, %r2, %r2, %r2, %r2, %r2, %r2, %r2}, {%r2, %r2, %r2, %r2, %r2, %r2, %r2, %r2}, {%f25202, %f25203, %f25204, %f25205, %f25206, %f25207, %f25208, %f25209};
	bar.warp.sync 	-1;
	wmma.mma.sync.aligned.row.col.m32n8k16.f32.f32 {%f25218, %f25219, %f25220, %f25221, %f25222, %f25223, %f25224, %f25225}, {%r2, %r2, %r2, %r2, %r2, %r2, %r2, %r2}, {%r2, %r2, %r2, %r2, %r2, %r2, %r2, %r2}, {%f25210, %f25211, %f25212, %f25213, %f25214, %f25215, %f25216, %f25217};
	bar.warp.sync 	-1;
	wmma.mma.sync.aligned.row.col.m32n8k16.f32.f32 {%f25226, %f25227, %f25228, %f25229, %f25230, %f25231, %f25232, %f25233}, {%r2, %r2, %r2, %r2, %r2, %r2, %r2, %r2}, {%r2, %r2, %r2, %r2, %r2, %r2, %r2, %r2}, {%f25218, %f25219, %f25220, %f25221, %f25222, %f25223, %f25224, %f25225};
	bar.warp.sync 	-1;
	wmma.mma.sync.aligned.row.col.m32n8k16.f32.f32 {%f25234, %f25235, %f25236, %f25237, %f25238, %f25239, %f25240, %f25241}, {%r2, %r2, %r2, %r2, %r2, %r2, %r2, %r2}, {%r2, %r2, %r2, %r2, %r2, %r2, %r2, %r2}, {%f25226, %f25227, %f25228, %f25229, %f25230, %f25231, %f25232, %f25233};
	bar.warp.sync 	-1;
	wmma.mma.sync.aligned.row.col.m32n8k16.f32.f32 {%f25242, %f25243, %f25244, %f25245, %f25246, %f25247, %f25248, %f25249}, {%r2, %r2, %r2, %r2, %r2, %r2, %r2, %r2}, {%r2, %r2, %r2, %r2, %r2, %r2, %r2, %r2}, {%f25234, %f25235, %f25236, %f25237, %f25238, %f25239, %f25240, %f25241};
	bar.warp.sync 	-1;
	wmma.mma.sync.aligned.row.col.m32n8k16.f32.f32 {%f25250, %f25251, %f25252, %f25253, %f25254, %f25255, %f25256, %f25257}, {%r2, %r2, %r2, %r2, %r2, %r2, %r2, %r2}, {%r2, %r2, %r2, %r2, %r2, %r2, %r2, %r2}, {%f25242, %f25243, %f25244, %f25245, %f25246, %f25247, %f25248, %f25249};
	bar.warp.sync 	-1;
	wmma.mma.sync.aligned.row.col.m32n8k16.f32.f32 {%f25258, %f25259, %f25260, %f25261, %f25262, %f25263, %f25264, %f25265}, {%r2, %r2, %r2, %r2, %r2, %r2, %r2, %r2}, {%r2, %r2, %r2, %r2, %r2, %r2, %r2, %r2}, {%f25250, %f25251, %f25252, %f25253, %f25254, %f25255, %f25256, %f25257};
	bar.warp.sync 	-1;
	wmma.mma.sync.aligned.row.col.m32n8k16.f32.f32 {%f25266, %f25267, %f25268, %f25269, %f25270, %f25271, %f25272, %f25273}, {%r2, %r2, %r2, %r2, %r2, %r2, %r2, %r2}, {%r2, %r2, %r2, %r2, %r2, %r2, %r2, %r2}, {%f25258, %f25259, %f25260, %f25261, %f25262, %f25263, %f25264, %f25265};
	bar.warp.sync 	-1;
	wmma.mma.sync.aligned.row.col.m32n8k16.f32.f32 {%f25274, %f25275, %f25276, %f25277, %f25278, %f25279, %f25280, %f25281}, {%r2, %r2, %r2, %r2, %r2, %r2, %r2, %r2}, {%r2, %r2, %r2, %r2, %r2, %r2, %r2, %r2}, {%f25266, %f25267, %f25268, %f25269, %f25270, %f25271, %f25272, %f25273};
	bar.warp.sync 	-1;
	wmma.mma.sync.aligned.row.col.m32n8k16.f32.f32 {%f25282, %f25283, %f25284, %f25285, %f25286, %f25287, %f25288, %f25289}, {%r2, %r2, %r2, %r2, %r2, %r2, %r2, %r2}, {%r2, %r2, %r2, %r2, %r2, %r2, %r2, %r2}, {%f25274, %f25275, %f25276, %f25277, %f25278, %f25279, %f25280, %f25281};
	bar.warp.sync 	-1;
	wmma.mma.sync.aligned.row.col.m32n8k16.f32.f32 {%f25290, %f25291, %f25292, %f25293, %f25294, %f25295, %f25296, %f25297}, {%r2, %r2, %r2, %r2, %r2, %r2, %r2, %r2}, {%r2, %r2, %r2, %r2, %r2, %r2, %r2, %r2}, {%f25282, %f25283, %f25284, %f25285, %f25286, %f25287, %f25288, %f25289};
	bar.warp.sync 	-1;
	wmma.mma.sync.aligned.row.col.m32n8k16.f32.f32 {%f25298, %f25299, %f25300, %f25301, %f25302, %f25303, %f25304, %f25305}, {%r2, %r2, %r2, %r2, %r2, %r2, %r2, %r2}, {%r2, %r2, %r2, %r2, %r2, %r2, %r2, %r2}, {%f25290, %f25291, %f25292, %f25293, %f25294, %f25295, %f25296, %f25297};
	bar.warp.sync 	-1;
	wmma.mma.sync.aligned.row.col.m32n8k16.f32.f32 {%f25306, %f25307, %f25308, %f25309, %f25310, %f25311, %f25312, %f25313}, {%r2, %r2, %r2, %r2, %r2, %r2, %r2, %r2}, {%r2, %r2, %r2, %r2, %r2, %r2, %r2, %r2}, {%f25298, %f25299, %f25300, %f25301, %f25302, %f25303, %f25304, %f25305};
	bar.warp.sync 	-1;
	wmma.mma.sync.aligned.row.col.m32n8k16.f32.f32 {%f25314, %f25315, %f25316, %f25317, %f25318, %f25319, %f25320, %f25321}, {%r2, %r2, %r2, %r2, %r2, %r2, %r2, %r2}, {%r2, %r2, %r2, %r2, %r2, %r2, %r2, %r2}, {%f25306, %f25307, %f25308, %f25309, %f25310, %f25311, %f25312, %f25313};
	bar.warp.sync 	-1;
	wmma.mma.sync.aligned.row.col.m32n8k16.f32.f32 {%f25322, %f25323, %f25324, %f25325, %f25326, %f25327, %f25328, %f25329}, {%r2, %r2, %r2, %r2, %r2, %r2, %r2, %r2}, {%r2, %r2, %r2, %r2, %r2, %r2, %r2, %r2}, {%f25314, %f25315, %f25316, %f25317, %f25318, %f25319, %f25320, %f25321};
	bar.warp.sync 	-1;
	wmma.mma.sync.aligned.row.col.m32n8k16.f32.f32 {%f25330, %f25331, %f25332, %f25333, %f25334, %f25335, %f25336, %f25337}, {%r2, %r2, %r2, %r2, %r2, %r2, %r2, %r2}, {%r2, %r2, %r2, %r2, %r2, %r2, %r2, %r2}, {%f25322, %f25323, %f25324, %f25325, %f25326, %f25327, %f25328, %f25329};
	bar.warp.sync 	-1;
	wmma.mma.sync.aligned.row.col.m32n8k16.f32.f32 {%f25338, %f25339, %f25340, %f25341, %f25342, %f25343, %f25344, %f25345}, {%r2, %r2, %r2, %r2, %r2, %r2, %r2, %r2}, {%r2, %r2, %r2, %r2, %r2, %r2, %r2, %r2}, {%f25330, %f25331, %f25332, %f25333, %f25334, %f25335, %f25336, %f25337};
	bar.warp.sync 	-1;
	wmma.mma.sync.aligned.row.col.m32n8k16.f32.f32 {%f25346, %f25347, %f25348, %f25349, %f25350, %f25351, %f25352, %f25353}, {%r2, %r2, %r2, %r2, %r2, %r2, %r2, %r2}, {%r2, %r2, %r2, %r2, %r2, %r2, %r2, %r2}, {%f25338, %f25339, %f25340, %f25341, %f25342, %f25343, %f25344, %f25345};
	bar.warp.sync 	-1;
	wmma.mma.sync.aligned.row.col.m32n8k16.f32.f32 {%f25354, %f25355, %f25356, %f25357, %f25358, %f25359, %f25360, %f25361}, {%r2, %r2, %r2, %r2, %r2, %r2, %r2, %r2}, {%r2, %r2, %r2, %r2, %r2, %r2, %r2, %r2}, {%f25346, %f25347, %f25348, %f25349, %f25350, %f25351, %f25352, %f25353};
	bar.warp.sync 	-1;
	wmma.mma.sync.aligned.row.col.m32n8k16.f32.f32 {%f25362, %f25363, %f25364, %f25365, %f25366, %f25367, %f25368, %f25369}, {%r2, %r2, %r2, %r2, %r2, %r2, %r2, %r2}, {%r2, %r2, %r2, %r2, %r2, %r2, %r2, %r2}, {%f25354, %f25355, %f25356, %f25357, %f25358, %f25359, %f25360, %f25361};
	bar.warp.sync 	-1;
	wmma.mma.sync.aligned.row.col.m32n8k16.f32.f32 {%f25370, %f25371, %f25372, %f25373, %f25374, %f25375, %f25376, %f25377}, {%r2, %r2, %r2, %r2, %r2, %r2, %r2, %r2}, {%r2, %r2, %r2, %r2, %r2, %r2, %r2, %r2}, {%f25362, %f25363, %f25364, %f25365, %f25366, %f25367, %f25368, %f25369};
	bar.warp.sync 	-1;
	wmma.mma.sync.aligned.row.col.m32n8k16.f32.f32 {%f25378, %f25379, %f25380, %f25381, %f25382, %f25383, %f25384, %f25385}, {%r2, %r2, %r2, %r2, %r2, %r2, %r2, %r2}, {%r2, %r2, %r2, %r2, %r2, %r2, %r2, %r2}, {%f25370, %f25371, %f25372, %f25373, %f25374, %f25375, %f25376, %f25377};
	bar.warp.sync 	-1;
	wmma.mma.sync.aligned.row.col.m32n8k16.f32.f32 {%f25386, %f25387, %f25388, %f25389, %f25390, %f25391, %f25392, %f25393}, {%r2, %r2, %r2, %r2, %r2, %r2, %r2, %r2}, {%r2, %r2, %r2, %r2, %r2, %r2, %r2, %r2}, {%f25378, %f25379, %f25380, %f25381, %f25382, %f25383, %f25384, %f25385};
	bar.warp.sync 	-1;
	wmma.mma.sync.aligned.row.col.m32n8k16.f32.f32 {%f25394, %f25395, %f25396, %f25397, %f25398, %f25399, %f25400, %f25401}, {%r2, %r2, %r2, %r2, %r2, %r2, %r2, %r2}, {%r2, %r2, %r2, %r2, %r2, %r2, %r2, %r2}, {%f25386, %f25387, %f25388, %f25389, %f25390, %f25391, %f25392, %f25393};
	bar.warp.sync 	-1;
	wmma.mma.sync.aligned.row.col.m32n8k16.f32.f32 {%f25402, %f25403, %f25404, %f25405, %f25406, %f25407, %f25408, %f25409}, {%r2, %r2, %r2, %r2, %r2, %r2, %r2, %r2}, {%r2, %r2, %r2, %r2, %r2, %r2, %r2, %r2}, {%f25394, %f25395, %f25396, %f25397, %f25398, %f25399, %f25400, %f25401};
	bar.warp.sync 	-1;
	wmma.mma.sync.aligned.row.col.m32n8k16.f32.f32 {%f25410, %f25411, %f25412, %f25413, %f25414, %f25415, %f25416, %f25417}, {%r2, %r2, %r2, %r2, %r2, %r2, %r2, %r2}, {%r2, %r2, %r2, %r2, %r2, %r2, %r2, %r2}, {%f25402, %f25403, %f25404, %f25405, %f25406, %f25407, %f25408, %f25409};
	bar.warp.sync 	-1;
	wmma.mma.sync.aligned.row.col.m32n8k16.f32.f32 {%f25418, %f25419, %f25420, %f25421, %f25422, %f25423, %f25424, %f25425}, {%r2, %r2, %r2, %r2, %r2, %r2, %r2, %r2}, {%r2, %r2, %r2, %r2, %r2, %r2, %r2, %r2}, {%f25410, %f25411, %f25412, %f25413, %f25414, %f25415, %f25416, %f25417};
	bar.warp.sync 	-1;
	wmma.mma.sync.aligned.row.col.m32n8k16.f32.f32 {%f25426, %f25427, %f25428, %f25429, %f25430, %f25431, %f25432, %f25433}, {%r2, %r2, %r2, %r2, %r2, %r2, %r2, %r2}, {%r2, %r2, %r2, %r2, %r2, %r2, %r2, %r2}, {%f25418, %f25419, %f25420, %f25421, %f25422, %f25423, %f25424, %f25425};
	bar.warp.sync 	-1;
	wmma.mma.sync.aligned.row.col.m32n8k16.f32.f32 {%f25434, %f25435, %f25436, %f25437, %f25438, %f25439, %f25440, %f25441}, {%r2, %r2, %r2, %r2, %r2, %r2, %r2, %r2}, {%r2, %r2, %r2, %r2, %r2, %r2, %r2, %r2}, {%f25426, %f25427, %f25428, %f25429, %f25430, %f25431, %f25432, %f25433};
	bar.warp.sync 	-1;
	wmma.mma.sync.aligned.row.col.m32n8k16.f32.f32 {%f25442, %f25443, %f25444, %f25445, %f25446, %f25447, %f25448, %f25449}, {%r2, %r2, %r2, %r2, %r2, %r2, %r2, %r2}, {%r2, %r2, %r2, %r2, %r2, %r2, %r2, %r2}, {%f25434, %f25435, %f25436, %f25437, %f25438, %f25439, %f25440, %f25441};
	bar.warp.sync 	-1;
	wmma.mma.sync.aligned.row.col.m32n8k16.f32.f32 {%f25450, %f25451, %f25452, %f25453, %f25454, %f25455, %f25456, %f25457}, {%r2, %r2, %r2, %r2, %r2, %r2, %r2, %r2}, {%r2, %r2, %r2, %r2, %r2, %r2, %r2, %r2}, {%f25442, %f25443, %f25444, %f25445, %f25446, %f25447, %f25448, %f25449};
	bar.warp.sync 	-1;
	wmma.mma.sync.aligned.row.col.m32n8k16.f32.f32 {%f25458, %f25459, %f25460, %f25461, %f25462, %f25463, %f25464, %f25465}, {%r2, %r2, %r2, %r2, %r2, %r2, %r2, %r2}, {%r2, %r2, %r2, %r2, %r2, %r2, %r2, %r2}, {%f25450, %f25451, %f25452, %f25453, %f25454, %f25455, %f25456, %f25457};
	bar.warp.sync 	-1;
	wmma.mma.sync.aligned.row.col.m32n8k16.f32.f32 {%f25466, %f25467, %f25468, %f25469, %f25470, %f25471, %f25472, %f25473}, {%r2, %r2, %r2, %r2, %r2, %r2, %r2, %r2}, {%r2, %r2, %r2, %r2, %r2, %r2, %r2, %r2}, {%f25458, %f25459, %f25460, %f25461, %f25462, %f25463, %f25464, %f25465};
	bar.warp.sync 	-1;
	wmma.mma.sync.aligned.row.col.m32n8k16.f32.f32 {%f25474, %f25475, %f25476, %f25477, %f25478, %f25479, %f25480, %f25481}, {%r2, %r2, %r2, %r2, %r2, %r2, %r2, %r2}, {%r2, %r2, %r2, %r2, %r2, %r2, %r2, %r2}, {%f25466, %f25467, %f25468, %f25469, %f25470, %f25471, %f25472, %f25473};
	bar.warp.sync 	-1;
	wmma.mma.sync.aligned.row.col.m32n8k16.f32.f32 {%f25482, %f25483, %f25484, %f25485, %f25486, %f25487, %f25488, %f25489}, {%r2, %r2, %r2, %r2, %r2, %r2, %r2, %r2}, {%r2, %r2, %r2, %r2, %r2, %r2, %r2, %r2}, {%f25474, %f25475, %f25476, %f25477, %f25478, %f25479, %f25480, %f25481};
	bar.warp.sync 	-1;
	wmma.mma.sync.aligned.row.col.m32n8k16.f32.f32 {%f25490, %f25491, %f25492, %f25493, %f25494, %f25495, %f25496, %f25497}, {%r2, %r2, %r2, %r2, %r2, %r2, %r2, %r2}, {%r2, %r2, %r2, %r2, %r2, %r2, %r2, %r2}, {%f25482, %f25483, %f25484, %f25485, %f25486, %f25487, %f25488, %f25489};
	bar.warp.sync 	-1;
	wmma.mma.sync.aligned.row.col.m32n8k16.f32.f32 {%f25498, %f25499, %f25500, %f25501, %f25502, %f25503, %f25504, %f25505}, {%r2, %r2, %r2, %r2, %r2, %r2, %r2, %r2}, {%r2, %r2, %r2, %r2, %r2, %r2, %r2, %r2}, {%f25490, %f25491, %f25492, %f25493, %f25494, %f25495, %f25496, %f25497};
	bar.warp.sync 	-1;
	wmma.mma.sync.aligned.row.col.m32n8k16.f32.f32 {%f25506, %f25507, %f25508, %f25509, %f25510, %f25511, %f25512, %f25513}, {%r2, %r2, %r2, %r2, %r2, %r2, %r2, %r2}, {%r2, %r2, %r2, %r2, %r2, %r2, %r2, %r2}, {%f25498, %f25499, %f25500, %f25501, %f25502, %f25503, %f25504, %f25505};
	bar.warp.sync 	-1;
	wmma.mma.sync.aligned.row.col.m32n8k16.f32.f32 {%f25514, %f25515, %f25516, %f25517, %f25518, %f25519, %f25520, %f25521}, {%r2, %r2, %r2, %r2, %r2, %r2, %r2, %r2}, {%r2, %r2, %r2, %r2, %r2, %r2, %r2, %r2}, {%f25506, %f25507, %f25508, %f25509, %f25510, %f25511, %f25512, %f25513};
	bar.warp.sync 	-1;
	wmma.mma.sync.aligned.row.col.m32n8k16.f32.f32 {%f25522, %f25523, %f25524, %f25525, %f25526, %f25527, %f25528, %f25529}, {%r2, %r2, %r2, %r2, %r2, %r2, %r2, %r2}, {%r2, %r2, %r2, %r2, %r2, %r2, %r2, %r2}, {%f25514, %f25515, %f25516, %f25517, %f25518, %f25519, %f25520, %f25521};
	bar.warp.sync 	-1;
	wmma.mma.sync.aligned.row.col.m32n8k16.f32.f32 {%f25530, %f25531, %f25532, %f25533, %f25534, %f25535, %f25536, %f25537}, {%r2, %r2, %r2, %r2, %r2, %r2, %r2, %r2}, {%r2, %r2, %r2, %r2, %r2, %r2, %r2, %r2}, {%f25522, %f25523, %f25524, %f25525, %f25526, %f25527, %f25528, %f25529};
	bar.warp.sync 	-1;
	wmma.mma.sync.aligned.row.col.m32n8k16.f32.f32 {%f25538, %f25539, %f25540, %f25541, %f25542, %f25543, %f25544, %f25545}, {%r2, %r2, %r2, %r2, %r2, %r2, %r2, %r2}, {%r2, %r2, %r2, %r2, %r2, %r2, %r2, %r2}, {%f25530, %f25531, %f25532, %f25533, %f25534, %f25535, %f25536, %f25537};
	bar.warp.sync 	-1;
	wmma.mma.sync.aligned.row.col.m32n8k16.f32.f32 {%f25546, %f25547, %f25548, %f25549, %f25550, %f25551, %f25552, %f25553}, {%r2, %r2, %r2, %r2, %r2, %r2, %r2, %r2}, {%r2, %r2, %r2, %r2, %r2, %r2, %r2, %r2}, {%f25538, %f25539, %f25540, %f25541, %f25542, %f25543, %f25544, %f25545};
	bar.warp.sync 	-1;
	wmma.mma.sync.aligned.row.col.m32n8k16.f32.f32 {%f25554, %f25555, %f25556, %f25557, %f25558, %f25559, %f25560, %f25561}, {%r2, %r2, %r2, %r2, %r2, %r2, %r2, %r2}, {%r2, %r2, %r2, %r2, %r2, %r2, %r2, %r2}, {%f25546, %f25547, %f25548, %f25549, %f25550, %f25551, %f25552, %f25553};
	bar.warp.sync 	-1;
	wmma.mma.sync.aligned.row.col.m32n8k16.f32.f32 {%f25562, %f25563, %f25564, %f25565, %f25566, %f25567, %f25568, %f25569}, {%r2, %r2, %r2, %r2, %r2, %r2, %r2, %r2}, {%r2, %r2, %r2, %r2, %r2, %r2, %r2, %r2}, {%f25554, %f25555, %f25556, %f25557, %f25558, %f25559, %f25560, %f25561};
	bar.warp.sync 	-1;
	wmma.mma.sync.aligned.row.col.m32n8k16.f32.f32 {%f25570, %f25571, %f25572, %f25573, %f25574, %f25575, %f25576, %f25577}, {%r2, %r2, %r2, %r2, %r2, %r2, %r2, %r2}, {%r2, %r2, %r2, %r2, %r2, %r2, %r2, %r2}, {%f25562, %f25563, %f25564, %f25565, %f25566, %f25567, %f25568, %f25569};
	bar.warp.sync 	-1;
	wmma.mma.sync.aligned.row.col.m32n8k16.f32.f32 {%f25578, %f25579, %f25580, %f25581, %f25582, %f25583, %f25584, %f25585}, {%r2, %r2, %r2, %r2, %r2, %r2, %r2, %r2}, {%r2, %r2, %r2, %r2, %r2, %r2, %r2, %r2}, {%f25570, %f25571, %f25572, %f25573, %f25574, %f25575, %f25576, %f25577};
	bar.warp.sync 	-1;
	wmma.mma.sync.aligned.row.col.m32n8k16.f32.f32 {%f25586, %f25587, %f25588, %f25589, %f25590, %f25591, %f25592, %f25593}, {%r2, %r2, %r2, %r2, %r2, %r2, %r2, %r2}, {%r2, %r2, %r2, %r2, %r2, %r2, %r2, %r2}, {%f25578, %f25579, %f25580, %f25581, %f25582, %f25583, %f25584, %f25585};
	bar.warp.sync 	-1;
	wmma.mma.sync.aligned.row.col.m32n8k16.f32.f32 {%f25594, %f25595, %f25596, %f25597, %f25598, %f25599, %f25600, %f25601}, {%r2, %r2, %r2, %r2, %r2, %r2, %r2, %r2}, {%r2, %r2, %r2, %r2, %r2, %r2, %r2, %r2}, {%f25586, %f25587, %f25588, %f25589, %f25590, %f25591, %f25592, %f25593};
	bar.warp.sync 	-1;
	wmma.mma.sync.aligned.row.col.m32n8k16.f32.f32 {%f25602, %f25603, %f25604, %f25605, %f25606, %f25607, %f25608, %f25609}, {%r2, %r2, %r2, %r2, %r2, %r2, %r2, %r2}, {%r2, %r2, %r2, %r2, %r2, %r2, %r2, %r2}, {%f25594, %f25595, %f25596, %f25597, %f25598, %f25599, %f25600, %f25601};
	bar.warp.sync 	-1;
	wmma.mma.sync.aligned.row.col.m32n8k16.f32.f32 {%f25610, %f25611, %f25612, %f25613, %f25614, %f25615, %f25616, %f25617}, {%r2, %r2, %r2, %r2, %r2, %r2, %r2, %r2}, {%r2, %r2, %r2, %r2, %r2, %r2, %r2, %r2}, {%f25602, %f25603, %f25604, %f25605, %f25606, %f25607, %f25608, %f25609};
	bar.warp.sync 	-1;
	wmma.mma.sync.aligned.row.col.m32n8k16.f32.f32 {%f25618, %f25619, %f25620, %f25621, %f25622, %f25623, %f25624, %f25625}, {%r2, %r2, %r2, %r2, %r2, %r2, %r2, %r2}, {%r2, %r2, %r2, %r2, %r2, %r2, %r2, %r2}, {%f25610, %f25611, %f25612, %f25613, %f25614, %f25615, %f25616, %f25617};
	bar.warp.sync 	-1;
	wmma.mma.sync.aligned.row.col.m32n8k16.f32.f32 {%f25626, %f25627, %f25628, %f25629, %f25630, %f25631, %f25632, %f25633}, {%r2, %r2, %r2, %r2, %r2, %r2, %r2, %r2}, {%r2, %r2, %r2, %r2, %r2, %r2, %r2, %r2}, {%f25618, %f25619, %f25620, %f25621, %f25622, %f25623, %f25624, %f25625};
	bar.warp.sync 	-1;
	wmma.mma.sync.aligned.row.col.m32n8k16.f32.f32 {%f25634, %f25635, %f25636, %f25637, %f25638, %f25639, %f25640, %f25641}, {%r2, %r2, %r2, %r2, %r2, %r2, %r2, %r2}, {%r2, %r2, %r2, %r2, %r2, %r2, %r2, %r2}, {%f25626, %f25627, %f25628, %f25629, %f25630, %f25631, %f25632, %f25633};
	bar.warp.sync 	-1;
	wmma.mma.sync.aligned.row.col.m32n8k16.f32.f32 {%f25642, %f25643, %f25644, %f25645, %f25646, %f25647, %f25648, %f25649}, {%r2, %r2, %r2, %r2, %r2, %r2, %r2, %r2}, {%r2, %r2, %r2, %r2, %r2, %r2, %r2, %r2}, {%f25634, %f25635, %f25636, %f25637, %f25638, %f25639, %f25640, %f25641};
	bar.warp.sync 	-1;
	wmma.mma.sync.aligned.row.col.m32n8k16.f32.f32 {%f25650, %f25651, %f25652, %f25653, %f25654, %f25655, %f25656, %f25657}, {%r2, %r2, %r2, %r2, %r2, %r2, %r2, %r2}, {%r2, %r2, %r2, %r2, %r2, %r2, %r2, %r2}, {%f25642, %f25643, %f25644, %f25645, %f25646, %f25647, %f25648, %f25649};
	bar.warp.sync 	-1;
	wmma.mma.sync.aligned.row.col.m32n8k16.f32.f32 {%f25658, %f25659, %f25660, %f25661, %f25662, %f25663, %f25664, %f25665}, {%r2, %r2, %r2, %r2, %r2, %r2, %r2, %r2}, {%r2, %r2, %r2, %r2, %r2, %r2, %r2, %r2}, {%f25650, %f25651, %f25652, %f25653, %f25654, %f25655, %f25656, %f25657};
	bar.warp.sync 	-1;
	wmma.mma.sync.aligned.row.col.m32n8k16.f32.f32 {%f25666, %f25667, %f25668, %f25669, %f25670, %f25671, %f25672, %f25673}, {%r2, %r2, %r2, %r2, %r2, %r2, %r2, %r2}, {%r2, %r2, %r2, %r2, %r2, %r2, %r2, %r2}, {%f25658, %f25659, %f25660, %f25661, %f25662, %f25663, %f25664, %f25665};
	bar.warp.sync 	-1;
	wmma.mma.sync.aligned.row.col.m32n8k16.f32.f32 {%f25674, %f25675, %f25676, %f25677, %f25678, %f25679, %f25680, %f25681}, {%r2, %r2, %r2, %r2, %r2, %r2, %r2, %r2}, {%r2, %r2, %r2, %r2, %r2, %r2, %r2, %r2}, {%f25666, %f25667, %f25668, %f25669, %f25670, %f25671, %f25672, %f25673};
	bar.warp.sync 	-1;
	wmma.mma.sync.aligned.row.col.m32n8k16.f32.f32 {%f25682, %f25683, %f25684, %f25685, %f25686, %f25687, %f25688, %f25689}, {%r2, %r2, %r2, %r2, %r2, %r2, %r2, %r2}, {%r2, %r2, %r2, %r2, %r2, %r2, %r2, %r2}, {%f25674, %f25675, %f25676, %f25677, %f25678, %f25679, %f25680, %f25681};
	bar.warp.sync 	-1;
	wmma.mma.sync.aligned.row.col.m32n8k16.f32.f32 {%f25690, %f25691, %f25692, %f25693, %f25694, %f25695, %f25696, %f25697}, {%r2, %r2, %r2, %r2, %r2, %r2, %r2, %r2}, {%r2, %r2, %r2, %r2, %r2, %r2, %r2, %r2}, {%f25682, %f25683, %f25684, %f25685, %f25686, %f25687, %f25688, %f25689};
	bar.warp.sync 	-1;
	wmma.mma.sync.aligned.row.col.m32n8k16.f32.f32 {%f25698, %f25699, %f25700, %f25701, %f25702, %f25703, %f25704, %f25705}, {%r2, %r2, %r2, %r2, %r2, %r2, %r2, %r2}, {%r2, %r2, %r2, %r2, %r2, %r2, %r2, %r2}, {%f25690, %f25691, %f25692, %f25693, %f25694, %f25695, %f25696, %f25697};
	bar.warp.sync 	-1;
	wmma.mma.sync.aligned.row.col.m32n8k16.f32.f32 {%f25706, %f25707, %f25708, %f25709, %f25710, %f25711, %f25712, %f25713}, {%r2, %r2, %r2, %r2, %r2, %r2, %r2, %r2}, {%r2, %r2, %r2, %r2, %r2, %r2, %r2, %r2}, {%f25698, %f25699, %f25700, %f25701, %f25702, %f25703, %f25704, %f25705};
	bar.warp.sync 	-1;
	wmma.mma.sync.aligned.row.col.m32n8k16.f32.f32 {%f25714, %f25715, %f25716, %f25717, %f25718, %f25719, %f25720, %f25721}, {%r2, %r2, %r2, %r2, %r2, %r2, %r2, %r2}, {%r2, %r2, %r2, %r2, %r2, %r2, %r2, %r2}, {%f25706, %f25707, %f25708, %f25709, %f25710, %f25711, %f25712, %f25713};
	bar.warp.sync 	-1;
	wmma.mma.sync.aligned.row.col.m32n8k16.f32.f32 {%f25722, %f25723, %f25724, %f25725, %f25726, %f25727, %f25728, %f25729}, {%r2, %r2, %r2, %r2, %r2, %r2, %r2, %r2}, {%r2, %r2, %r2, %r2, %r2, %r2, %r2, %r2}, {%f25714, %f25715, %f25716, %f25717, %f25718, %f25719, %f25720, %f25721};
	bar.warp.sync 	-1;
	wmma.mma.sync.aligned.row.col.m32n8k16.f32.f32 {%f25730, %f25731, %f25732, %f25733, %f25734, %f25735, %f25736, %f25737}, {%r2, %r2, %r2, %r2, %r2, %r2, %r2, %r2}, {%r2, %r2, %r2, %r2, %r2, %r2, %r2, %r2}, {%f25722, %f25723, %f25724, %f25725, %f25726, %f25727, %f25728, %f25729};
	bar.warp.sync 	-1;
	wmma.mma.sync.aligned.row.col.m32n8k16.f32.f32 {%f25738, %f25739, %f25740, %f25741, %f25742, %f25743, %f25744, %f25745}, {%r2, %r2, %r2, %r2, %r2, %r2, %r2, %r2}, {%r2, %r2, %r2, %r2, %r2, %r2, %r2, %r2}, {%f25730, %f25731, %f25732, %f25733, %f25734, %f25735, %f25736, %f25737};
	bar.warp.sync 	-1;
	wmma.mma.sync.aligned.row.col.m32n8k16.f32.f32 {%f25746, %f25747, %f25748, %f25749, %f25750, %f25751, %f25752, %f25753}, {%r2, %r2, %r2, %r2, %r2, %r2, %r2, %r2}, {%r2, %r2, %r2, %r2, %r2, %r2, %r2, %r2}, {%f25738, %f25739, %f25740, %f25741, %f25742, %f25743, %f25744, %f25745};
	bar.warp.sync 	-1;
	wmma.mma.sync.aligned.row.col.m32n8k16.f32.f32 {%f25754, %f25755, %f25756, %f25757, %f25758, %f25759, %f25760, %f25761}, {%r2, %r2, %r2, %r2, %r2, %r2, %r2, %r2}, {%r2, %r2, %r2, %r2, %r2, %r2, %r2, %r2}, {%f25746, %f25747, %f25748, %f25749, %f25750, %f25751, %f25752, %f25753};
	bar.warp.sync 	-1;
	wmma.mma.sync.aligned.row.col.m32n8k16.f32.f32 {%f25762, %f25763, %f25764, %f25765, %f25766, %f25767, %f25768, %f25769}, {%r2, %r2, %r2, %r2, %r2, %r2, %r2, %r2}, {%r2, %r2, %r2, %r2, %r2, %r2, %r2, %r2}, {%f25754, %f25755, %f25756, %f25757, %f25758, %f25759, %f25760, %f25761};
	bar.warp.sync 	-1;
	wmma.mma.sync.aligned.row.col.m32n8k16.f32.f32 {%f25770, %f25771, %f25772, %f25773, %f25774, %f25775, %f25776, %f25777}, {%r2, %r2, %r2, %r2, %r2, %r2, %r2, %r2}, {%r2, %r2, %r2, %r2, %r2, %r2, %r2, %r2}, {%f25762, %f25763, %f25764, %f25765, %f25766, %f25767, %f25768, %f25769};
	bar.warp.sync 	-1;
	wmma.mma.sync.aligned.row.col.m32n8k16.f32.f32 {%f25778, %f25779, %f25780, %f25781, %f25782, %f25783, %f25784, %f25785}, {%r2, %r2, %r2, %r2, %r2, %r2, %r2, %r2}, {%r2, %r2, %r2, %r2, %r2, %r2, %r2, %r2}, {%f25770, %f25771, %f25772, %f25773, %f25774, %f25775, %f25776, %f25777};
	bar.warp.sync 	-1;
	wmma.mma.sync.aligned.row.col.m32n8k16.f32.f32 {%f25786, %f25787, %f25788, %f25789, %f25790, %f25791, %f25792, %f25793}, {%r2, %r2, %r2, %r2, %r2, %r2, %r2, %r2}, {%r2, %r2, %r2, %r2, %r2, %r2, %r2, %r2}, {%f25778, %f25779, %f25780, %f25781, %f25782, %f25783, %f25784, %f25785};
	bar.warp.sync 	-1;
	wmma.mma.sync.aligned.row.col.m32n8k16.f32.f32 {%f25794, %f25795, %f25796, %f25797, %f25798, %f25799, %f25800, %f25801}, {%r2, %r2, %r2, %r2, %r2, %r2, %r2, %r2}, {%r2, %r2, %r2, %r2, %r2, %r2, %r2, %r2}, {%f25786, %f25787, %f25788, %f25789, %f25790, %f25791, %f25792, %f25793};
	bar.warp.sync 	-1;
	wmma.mma.sync.aligned.row.col.m32n8k16.f32.f32 {%f25802, %f25803, %f25804, %f25805, %f25806, %f25807, %f25808, %f25809}, {%r2, %r2, %r2, %r2, %r2, %r2, %r2, %r2}, {%r2, %r2, %r2, %r2, %r2, %r2, %r2, %r2}, {%f25794, %f25795, %f25796, %f25797, %f25798, %f25799, %f25800, %f25801};
	bar.warp.sync 	-1;
	wmma.mma.sync.aligned.row.col.m32n8k16.f32.f32 {%f25810, %f25811, %f25812, %f25813, %f25814, %f25815, %f25816, %f25817}, {%r2, %r2, %r2, %r2, %r2, %r2, %r2, %r2}, {%r2, %r2, %r2, %r2, %r2, %r2, %r2, %r2}, {%f25802, %f25803, %f25804, %f25805, %f25806, %f25807, %f25808, %f25809};
	bar.warp.sync 	-1;
	wmma.mma.sync.aligned.row.col.m32n8k16.f32.f32 {%f25818, %f25819, %f25820, %f25821, %f25822, %f25823, %f25824, %f25825}, {%r2, %r2, %r2, %r2, %r2, %r2, %r2, %r2}, {%r2, %r2, %r2, %r2, %r2, %r2, %r2, %r2}, {%f25810, %f25811, %f25812, %f25813, %f25814, %f25815, %f25816, %f25817};
	bar.warp.sync 	-1;
	wmma.mma.sync.aligned.row.col.m32n8k16.f32.f32 {%f25826, %f25827, %f25828, %f25829, %f25830, %f25831, %f25832, %f25833}, {%r2, %r2, %r2, %r2, %r2, %r2, %r2, %r2}, {%r2, %r2, %r2, %r2, %r2, %r2, %r2, %r2}, {%f25818, %f25819, %f25820, %f25821, %f25822, %f25823, %f25824, %f25825};
	bar.warp.sync 	-1;
	wmma.mma.sync.aligned.row.col.m32n8k16.f32.f32 {%f25834, %f25835, %f25836, %f25837, %f25838, %f25839, %f25840, %f25841}, {%r2, %r2, %r2, %r2, %r2, %r2, %r2, %r2}, {%r2, %r2, %r2, %r2, %r2, %r2, %r2, %r2}, {%f25826, %f25827, %f25828, %f25829, %f25830, %f25831, %f25832, %f25833};
	bar.warp.sync 	-1;
	wmma.mma.sync.aligned.row.col.m32n8k16.f32.f32 {%f25842, %f25843, %f25844, %f25845, %f25846, %f25847, %f25848, %f25849}, {%r2, %r2, %r2, %r2, %r2, %r2, %r2, %r2}, {%r2, %r2, %r2, %r2, %r2, %r2, %r2, %r2}, {%f25834, %f25835, %f25836, %f25837, %f25838, %f25839, %f25840, %f25841};
	bar.warp.sync 	-1;
	wmma.mma.sync.aligned.row.col.m32n8k16.f32.f32 {%f25850, %f25851, %f25852, %f25853, %f25854, %f25855, %f25856, %f25857}, {%r2, %r2, %r2, %r2, %r2, %r2, %r2, %r2}, {%r2, %r2, %r2, %r2, %r2, %r2, %r2, %r2}, {%f25842, %f25843, %f25844, %f25845, %f25846, %f25847, %f25848, %f25849};
	bar.warp.sync 	-1;
	wmma.mma.sync.aligned.row.col.m32n8k16.f32.f32 {%f25858, %f25859, %f25860, %f25861, %f25862, %f25863, %f25864, %f25865}, {%r2, %r2, %r2, %r2, %r2, %r2, %r2, %r2}, {%r2, %r2, %r2, %r2, %r2, %r2, %r2, %r2}, {%f25850, %f25851, %f25852, %f25853, %f25854, %f25855, %f25856, %f25857};
	bar.warp.sync 	-1;
	wmma.mma.sync.aligned.row.col.m32n8k16.f32.f32 {%f25866, %f25867, %f25868, %f25869, %f25870, %f25871, %f25872, %f25873}, {%r2, %r2, %r2, %r2, %r2, %r2, %r2, %r2}, {%r2, %r2, %r2, %r2, %r2, %r2, %r2, %r2}, {%f25858, %f25859, %f25860, %f25861, %f25862, %f25863, %f25864, %f25865};
	bar.warp.sync 	-1;
	wmma.mma.sync.aligned.row.col.m32n8k16.f32.f32 {%f25874, %f25875, %f25876, %f25877, %f25878, %f25879, %f25880, %f25881}, {%r2, %r2, %r2, %r2, %r2, %r2, %r2, %r2}, {%r2, %r2, %r2, %r2, %r2, %r2, %r2, %r2}, {%f25866, %f25867, %f25868, %f25869, %f25870, %f25871, %f25872, %f25873};
	bar.warp.sync 	-1;
	wmma.mma.sync.aligned.row.col.m32n8k16.f32.f32 {%f25882, %f25883, %f25884, %f25885, %f25886, %f25887, %f25888, %f25889}, {%r2, %r2, %r2, %r2, %r2, %r2, %r2, %r2}, {%r2, %r2, %r2, %r2, %r2, %r2, %r2, %r2}, {%f25874, %f25875, %f25876, %f25877, %f25878, %f25879, %f25880, %f25881};
	bar.warp.sync 	-1;
	wmma.mma.sync.aligned.row.col.m32n8k16.f32.f32 {%f25890, %f25891, %f25892, %f25893, %f25894, %f25895, %f25896, %f25897}, {%r2, %r2, %r2, %r2, %r2, %r2, %r2, %r2}, {%r2, %r2, %r2, %r2, %r2, %r2, %r2, %r2}, {%f25882, %f25883, %f25884, %f25885, %f25886, %f25887, %f25888, %f25889};
	bar.warp.sync 	-1;
	wmma.mma.sync.aligned.row.col.m32n8k16.f32.f32 {%f25898, %f25899, %f25900, %f25901, %f25902, %f25903, %f25904, %f25905}, {%r2, %r2, %r2, %r2, %r2, %r2, %r2, %r2}, {%r2, %r2, %r2, %r2, %r2, %r2, %r2, %r2}, {%f25890, %f25891, %f25892, %f25893, %f25894, %f25895, %f25896, %f25897};
	bar.warp.sync 	-1;
	wmma.mma.sync.aligned.row.col.m32n8k16.f32.f32 {%f25906, %f25907, %f25908, %f25909, %f25910, %f25911, %f25912, %f25913}, {%r2, %r2, %r2, %r2, %r2, %r2, %r2, %r2}, {%r2, %r2, %r2, %r2, %r2, %r2, %r2, %r2}, {%f25898, %f25899, %f25900, %f25901, %f25902, %f25903, %f25904, %f25905};
	bar.warp.sync 	-1;
	wmma.mma.sync.aligned.row.col.m32n8k16.f32.f32 {%f25914, %f25915, %f25916, %f25917, %f25918, %f25919, %f25920, %f25921}, {%r2, %r2, %r2, %r2, %r2, %r2, %r2, %r2}, {%r2, %r2, %r2, %r2, %r2, %r2, %r2, %r2}, {%f25906, %f25907, %f25908, %f25909, %f25910, %f25911, %f25912, %f25913};
	bar.warp.sync 	-1;
	wmma.mma.sync.aligned.row.col.m32n8k16.f32.f32 {%f25922, %f25923, %f25924, %f25925, %f25926, %f25927, %f25928, %f25929}, {%r2, %r2, %r2, %r2, %r2, %r2, %r2, %r2}, {%r2, %r2, %r2, %r2, %r2, %r2, %r2, %r2}, {%f25914, %f25915, %f25916, %f25917, %f25918, %f25919, %f25920, %f25921};
	bar.warp.sync 	-1;
	wmma.mma.sync.aligned.row.col.m32n8k16.f32.f32 {%f25930, %f25931, %f25932, %f25933, %f25934, %f25935, %f25936, %f25937}, {%r2, %r2, %r2, %r2, %r2, %r2, %r2, %r2}, {%r2, %r2, %r2, %r2, %r2, %r2, %r2, %r2}, {%f25922, %f25923, %f25924, %f25925, %f25926, %f25927, %f25928, %f25929};
	bar.warp.sync 	-1;
	wmma.mma.sync.aligned.row.col.m32n8k16.f32.f32 {%f25938, %f25939, %f25940, %f25941, %f25942, %f25943, %f25944, %f25945}, {%r2, %r2, %r2, %r2, %r2, %r2, %r2, %r2}, {%r2, %r2, %r2, %r2, %r2, %r2, %r2, %r2}, {%f25930, %f25931, %f25932, %f25933, %f25934, %f25935, %f25936, %f25937};
	bar.warp.sync 	-1;
	wmma.mma.sync.aligned.row.col.m32n8k16.f32.f32 {%f25946, %f25947, %f25948, %f25949, %f25950, %f25951, %f25952, %f25953}, {%r2, %r2, %r2, %r2, %r2, %r2, %r2, %r2}, {%r2, %r2, %r2, %r2, %r2, %r2, %r2, %r2}, {%f25938, %f25939, %f25940, %f25941, %f25942, %f25943, %f25944, %f25945};
	bar.warp.sync 	-1;
	wmma.mma.sync.aligned.row.col.m32n8k16.f32.f32 {%f25954, %f25955, %f25956, %f25957, %f25958, %f25959, %f25960, %f25961}, {%r2, %r2, %r2, %r2, %r2, %r2, %r2, %r2}, {%r2, %r2, %r2, %r2, %r2, %r2, %r2, %r2}, {%f25946, %f25947, %f25948, %f25949, %f25950, %f25951, %f25952, %f25953};
	bar.warp.sync 	-1;
	wmma.mma.sync.aligned.row.col.m32n8k16.f32.f32 {%f25962, %f25963, %f25964, %f25965, %f25966, %f25967, %f25968, %f25969}, {%r2, %r2, %r2, %r2, %r2, %r2, %r2, %r2}, {%r2, %r2, %r2, %r2, %r2, %r2, %r2, %r2}, {%f25954, %f25955, %f25956, %f25957, %f25958, %f25959, %f25960, %f25961};
	bar.warp.sync 	-1;
	wmma.mma.sync.aligned.row.col.m32n8k16.f32.f32 {%f25970, %f25971, %f25972, %f25973, %f25974, %f25975, %f25976, %f25977}, {%r2, %r2, %r2, %r2, %r2, %r2, %r2, %r2}, {%r2, %r2, %r2, %r2, %r2, %r2, %r2, %r2}, {%f25962, %f25963, %f25964, %f25965, %f25966, %f25967, %f25968, %f25969};
	bar.warp.sync 	-1;
	wmma.mma.sync.aligned.row.col.m32n8k16.f32.f32 {%f25978, %f25979, %f25980, %f25981, %f25982, %f25983, %f25984, %f25985}, {%r2, %r2, %r2, %r2, %r2, %r2, %r2, %r2}, {%r2, %r2, %r2, %r2, %r2, %r2, %r2, %r2}, {%f25970, %f25971, %f25972, %f25973, %f25974, %f25975, %f25976, %f25977};
	bar.warp.sync 	-1;
	wmma.mma.sync.aligned.row.col.m32n8k16.f32.f32 {%f25986, %f25987, %f25988, %f25989, %f25990, %f25991, %f25992, %f25993}, {%r2, %r2, %r2, %r2, %r2, %r2, %r2, %r2}, {%r2, %r2, %r2, %r2, %r2, %r2, %r2, %r2}, {%f25978, %f25979, %f25980, %f25981, %f25982, %f25983, %f25984, %f25985};
	bar.warp.sync 	-1;
	wmma.mma.sync.aligned.row.col.m32n8k16.f32.f32 {%f25994, %f25995, %f25996, %f25997, %f25998, %f25999, %f26000, %f26001}, {%r2, %r2, %r2, %r2, %r2, %r2, %r2, %r2}, {%r2, %r2, %r2, %r2, %r2, %r2, %r2, %r2}, {%f25986, %f25987, %f25988, %f25989, %f25990, %f25991, %f25992, %f25993};
	bar.warp.sync 	-1;
	wmma.mma.sync.aligned.row.col.m32n8k16.f32.f32 {%f26002, %f26003, %f26004, %f26005, %f26006, %f26007, %f26008, %f26009}, {%r2, %r2, %r2, %r2, %r2, %r2, %r2, %r2}, {%r2, %r2, %r2, %r2, %r2, %r2, %r2, %r2}, {%f25994, %f25995, %f25996, %f25997, %f25998, %f25999, %f26000, %f26001};
	bar.warp.sync 	-1;
	wmma.mma.sync.aligned.row.col.m32n8k16.f32.f32 {%f26010, %f26011, %f26012, %f26013, %f26014, %f26015, %f26016, %f26017}, {%r2, %r2, %r2, %r2, %r2, %r2, %r2, %r2}, {%r2, %r2, %r2, %r2, %r2, %r2, %r2, %r2}, {%f26002, %f26003, %f26004, %f26005, %f26006, %f26007, %f26008, %f26009};
	bar.warp.sync 	-1;
	wmma.mma.sync.aligned.row.col.m32n8k16.f32.f32 {%f26018, %f26019, %f26020, %f26021, %f26022, %f26023, %f26024, %f26025}, {%r2, %r2, %r2, %r2, %r2, %r2, %r2, %r2}, {%r2, %r2, %r2, %r2, %r2, %r2, %r2, %r2}, {%f26010, %f26011, %f26012, %f26013, %f26014, %f26015, %f26016, %f26017};
	bar.warp.sync 	-1;
	wmma.mma.sync.aligned.row.col.m32n8k16.f32.f32 {%f26026, %f26027, %f26028, %f26029, %f26030, %f26031, %f26032, %f26033}, {%r2, %r2, %r2, %r2, %r2, %r2, %r2, %r2}, {%r2, %r2, %r2, %r2, %r2, %r2, %r2, %r2}, {%f26018, %f26019, %f26020, %f26021, %f26022, %f26023, %f26024, %f26025};
	bar.warp.sync 	-1;
	wmma.mma.sync.aligned.row.col.m32n8k16.f32.f32 {%f26034, %f26035, %f26036, %f26037, %f26038, %f26039, %f26040, %f26041}, {%r2, %r2, %r2, %r2, %r2, %r2, %r2, %r2}, {%r2, %r2, %r2, %r2, %r2, %r2, %r2, %r2}, {%f26026, %f26027, %f26028, %f26029, %f26030, %f26031, %f26032, %f26033};
	bar.warp.sync 	-1;
	wmma.mma.sync.aligned.row.col.m32n8k16.f32.f32 {%f26042, %f26043, %f26044, %f26045, %f26046, %f26047, %f26048, %f26049}, {%r2, %r2, %r2, %r2, %r2, %r2, %r2, %r2}, {%r2, %r2, %r2, %r2, %r2, %r2, %r2, %r2}, {%f26034, %f26035, %f26036, %f26037, %f26038, %f26039, %f26040, %f26041};
	bar.warp.sync 	-1;
	wmma.mma.sync.aligned.row.col.m32n8k16.f32.f32 {%f26050, %f26051, %f26052, %f26053, %f26054, %f26055, %f26056, %f26057}, {%r2, %r2, %r2, %r2, %r2, %r2, %r2, %r2}, {%r2, %r2, %r2, %r2, %r2, %r2, %r2, %r2}, {%f26042, %f26043, %f26044, %f26045, %f26046, %f26047, %f26048, %f26049};
	bar.warp.sync 	-1;
	wmma.mma.sync.aligned.row.col.m32n8k16.f32.f32 {%f26058, %f26059, %f26060, %f26061, %f26062, %f26063, %f26064, %f26065}, {%r2, %r2, %r2, %r2, %r2, %r2, %r2, %r2}, {%r2, %r2, %r2, %r2, %r2, %r2, %r2, %r2}, {%f26050, %f26051, %f26052, %f26053, %f26054, %f26055, %f26056, %f26057};
	bar.warp.sync 	-1;
	wmma.mma.sync.aligned.row.col.m32n8k16.f32.f32 {%f26066, %f26067, %f26068, %f26069, %f26070, %f26071, %f26072, %f26073}, {%r2, %r2, %r2, %r2, %r2, %r2, %r2, %r2}, {%r2, %r2, %r2, %r2, %r2, %r2, %r2, %r2}, {%f26058, %f26059, %f26060, %f26061, %f26062, %f26063, %f26064, %f26065};
	bar.warp.sync 	-1;
	wmma.mma.sync.aligned.row.col.m32n8k16.f32.f32 {%f26074, %f26075, %f26076, %f26077, %f26078, %f26079, %f26080, %f26081}, {%r2, %r2, %r2, %r2, %r2, %r2, %r2, %r2}, {%r2, %r2, %r2, %r2, %r2, %r2, %r2, %r2}, {%f26066, %f26067, %f26068, %f26069, %f26070, %f26071, %f26072, %f26073};
	bar.warp.sync 	-1;
	wmma.mma.sync.aligned.row.col.m32n8k16.f32.f32 {%f26082, %f26083, %f26084, %f26085, %f26086, %f26087, %f26088, %f26089}, {%r2, %r2, %r2, %r2, %r2, %r2, %r2, %r2}, {%r2, %r2, %r2, %r2, %r2, %r2, %r2, %r2}, {%f26074, %f26075, %f26076, %f26077, %f26078, %f26079, %f26080, %f26081};
	bar.warp.sync 	-1;
	wmma.mma.sync.aligned.row.col.m32n8k16.f32.f32 {%f26090, %f26091, %f26092, %f26093, %f26094, %f26095, %f26096, %f26097}, {%r2, %r2, %r2, %r2, %r2, %r2, %r2, %r2}, {%r2, %r2, %r2, %r2, %r2, %r2, %r2, %r2}, {%f26082, %f26083, %f26084, %f26085, %f26086, %f26087, %f26088, %f26089};
	bar.warp.sync 	-1;
	wmma.mma.sync.aligned.row.col.m32n8k16.f32.f32 {%f26098, %f26099, %f26100, %f26101, %f26102, %f26103, %f26104, %f26105}, {%r2, %r2, %r2, %r2, %r2, %r2, %r2, %r2}, {%r2, %r2, %r2, %r2, %r2, %r2, %r2, %r2}, {%f26090, %f26091, %f26092, %f26093, %f26094, %f26095, %f26096, %f26097};
	bar.warp.sync 	-1;
	wmma.mma.sync.aligned.row.col.m32n8k16.f32.f32 {%f26106, %f26107, %f26108, %f26109, %f26110, %f26111, %f26112, %f26113}, {%r2, %r2, %r2, %r2, %r2, %r2, %r2, %r2}, {%r2, %r2, %r2, %r2, %r2, %r2, %r2, %r2}, {%f26098, %f26099, %f26100, %f26101, %f26102, %f26103, %f26104, %f26105};
	bar.warp.sync 	-1;
	wmma.mma.sync.aligned.row.col.m32n8k16.f32.f32 {%f26114, %f26115, %f26116, %f26117, %f26118, %f26119, %f26120, %f26121}, {%r2, %r2, %r2, %r2, %r2, %r2, %r2, %r2}, {%r2, %r2, %r2, %r2, %r2, %r2, %r2, %r2}, {%f26106, %f26107, %f26108, %f26109, %f26110, %f26111, %f26112, %f26113};
	bar.warp.sync 	-1;
	wmma.mma.sync.aligned.row.col.m32n8k16.f32.f32 {%f26122, %f26123, %f26124, %f26125, %f26126, %f26127, %f26128, %f26129}, {%r2, %r2, %r2, %r2, %r2, %r2, %r2, %r2}, {%r2, %r2, %r2, %r2, %r2, %r2, %r2, %r2}, {%f26114, %f26115, %f26116, %f26117, %f26118, %f26119, %f26120, %f26121};
	bar.warp.sync 	-1;
	wmma.mma.sync.aligned.row.col.m32n8k16.f32.f32 {%f26130, %f26131, %f26132, %f26133, %f26134, %f26135, %f26136, %f26137}, {%r2, %r2, %r2, %r2, %r2, %r2, %r2, %r2}, {%r2, %r2, %r2, %r2, %r2, %r2, %r2, %r2}, {%f26122, %f26123, %f26124, %f26125, %f26126, %f26127, %f26128, %f26129};
	bar.warp.sync 	-1;
	wmma.mma.sync.aligned.row.col.m32n8k16.f32.f32 {%f26138, %f26139, %f26140, %f26141, %f26142, %f26143, %f26144, %f26145}, {%r2, %r2, %r2, %r2, %r2, %r2, %r2, %r2}, {%r2, %r2, %r2, %r2, %r2, %r2, %r2, %r2}, {%f26130, %f26131, %f26132, %f26133, %f26134, %f26135, %f26136, %f26137};
	bar.warp.sync 	-1;
	wmma.mma.sync.aligned.row.col.m32n8k16.f32.f32 {%f26146, %f26147, %f26148, %f26149, %f26150, %f26151, %f26152, %f26153}, {%r2, %r2, %r2, %r2, %r2, %r2, %r2, %r2}, {%r2, %r2, %r2, %r2, %r2, %r2, %r2, %r2}, {%f26138, %f26139, %f26140, %f26141, %f26142, %f26143, %f26144, %f26145};
	bar.warp.sync 	-1;
	wmma.mma.sync.aligned.row.col.m32n8k16.f32.f32 {%f26154, %f26155, %f26156, %f26157, %f26158, %f26159, %f26160, %f26161}, {%r2, %r2, %r2, %r2, %r2, %r2, %r2, %r2}, {%r2, %r2, %r2, %r2, %r2, %r2, %r2, %r2}, {%f26146, %f26147, %f26148, %f26149, %f26150, %f26151, %f26152, %f26153};
	bar.warp.sync 	-1;
	wmma.mma.sync.aligned.row.col.m32n8k16.f32.f32 {%f26162, %f26163, %f26164, %f26165, %f26166, %f26167, %f26168, %f26169}, {%r2, %r2, %r2, %r2, %r2, %r2, %r2, %r2}, {%r2, %r2, %r2, %r2, %r2, %r2, %r2, %r2}, {%f26154, %f26155, %f26156, %f26157, %f26158, %f26159, %f26160, %f26161};
	bar.warp.sync 	-1;
	wmma.mma.sync.aligned.row.col.m32n8k16.f32.f32 {%f26170, %f26171, %f26172, %f26173, %f26174, %f26175, %f26176, %f26177}, {%r2, %r2, %r2, %r2, %r2, %r2, %r2, %r2}, {%r2, %r2, %r2, %r2, %r2, %r2, %r2, %r2}, {%f26162, %f26163, %f26164, %f26165, %f26166, %f26167, %f26168, %f26169};
	bar.warp.sync 	-1;
	wmma.mma.sync.aligned.row.col.m32n8k16.f32.f32 {%f26178, %f26179, %f26180, %f26181, %f26182, %f26183, %f26184, %f26185}, {%r2, %r2, %r2, %r2, %r2, %r2, %r2, %r2}, {%r2, %r2, %r2, %r2, %r2, %r2, %r2, %r2}, {%f26170, %f26171, %f26172, %f26173, %f26174, %f26175, %f26176, %f26177};
	bar.warp.sync 	-1;
	wmma.mma.sync.aligned.row.col.m32n8k16.f32.f32 {%f26186, %f26187, %f26188, %f26189, %f26190, %f26191, %f26192, %f26193}, {%r2, %r2, %r2, %r2, %r2, %r2, %r2, %r2}, {%r2, %r2, %r2, %r2, %r2, %r2, %r2, %r2}, {%f26178, %f26179, %f26180, %f26181, %f26182, %f26183, %f26184, %f26185};
	bar.warp.sync 	-1;
	wmma.mma.sync.aligned.row.col.m32n8k16.f32.f32 {%f26194, %f26195, %f26196, %f26197, %f26198, %f26199, %f26200, %f26201}, {%r2, %r2, %r2, %r2, %r2, %r2, %r2, %r2}, {%r2, %r2, %r2, %r2, %r2, %r2, %r2, %r2}, {%f26186, %f26187, %f26188, %f26189, %f26190, %f26191, %f26192, %f26193};
	bar.warp.sync 	-1;
	wmma.mma.sync.aligned.row.col.m32n8k16.f32.f32 {%f26202, %f26203, %f26204, %f26205, %f26206, %f26207, %f26208, %f26209}, {%r2, %r2, %r2, %r2, %r2, %r2, %r2, %r2}, {%r2, %r2, %r2, %r2, %r2, %r2, %r2, %r2}, {%f26194, %f26195, %f26196, %f26197, %f26198, %f26199, %f26200, %f26201};
	bar.warp.sync 	-1;
	wmma.mma.sync.aligned.row.col.m32n8k16.f32.f32 {%f26210, %f26211, %f26212, %f26213, %f26214, %f26215, %f26216, %f26217}, {%r2, %r2, %r2, %r2, %r2, %r2, %r2, %r2}, {%r2, %r2, %r2, %r2, %r2, %r2, %r2, %r2}, {%f26202, %f26203, %f26204, %f26205, %f26206, %f26207, %f26208, %f26209};
	bar.warp.sync 	-1;
	wmma.mma.sync.aligned.row.col.m32n8k16.f32.f32 {%f26218, %f26219, %f26220, %f26221, %f26222, %f26223, %f26224, %f26225}, {%r2, %r2, %r2, %r2, %r2, %r2, %r2, %r2}, {%r2, %r2, %r2, %r2, %r2, %r2, %r2, %r2}, {%f26210, %f26211, %f26212, %f26213, %f26214, %f26215, %f26216, %f26217};
	bar.warp.sync 	-1;
	wmma.mma.sync.aligned.row.col.m32n8k16.f32.f32 {%f26226, %f26227, %f26228, %f26229, %f26230, %f26231, %f26232, %f26233}, {%r2, %r2, %r2, %r2, %r2, %r2, %r2, %r2}, {%r2, %r2, %r2, %r2, %r2, %r2, %r2, %r2}, {%f26218, %f26219, %f26220, %f26221, %f26222, %f26223, %f26224, %f26225};
	bar.warp.sync 	-1;
	wmma.mma.sync.aligned.row.col.m32n8k16.f32.f32 {%f26234, %f26235, %f26236, %f26237, %f26238, %f26239, %f26240, %f26241}, {%r2, %r2, %r2, %r2, %r2, %r2, %r2, %r2}, {%r2, %r2, %r2, %r2, %r2, %r2, %r2, %r2}, {%f26226, %f26227, %f26228, %f26229, %f26230, %f26231, %f26232, %f26233};
	bar.warp.sync 	-1;
	wmma.mma.sync.aligned.row.col.m32n8k16.f32.f32 {%f26242, %f26243, %f26244, %f26245, %f26246, %f26247, %f26248, %f26249}, {%r2, %r2, %r2, %r2, %r2, %r2, %r2, %r2}, {%r2, %r2, %r2, %r2, %r2, %r2, %r2, %r2}, {%f26234, %f26235, %f26236, %f26237, %f26238, %f26239, %f26240, %f26241};
	bar.warp.sync 	-1;
	wmma.mma.sync.aligned.row.col.m32n8k16.f32.f32 {%f26250, %f26251, %f26252, %f26253, %f26254, %f26255, %f26256, %f26257}, {%r2, %r2, %r2, %r2, %r2, %r2, %r2, %r2}, {%r2, %r2, %r2, %r2, %r2, %r2, %r2, %r2}, {%f26242, %f26243, %f26244, %f26245, %f26246, %f26247, %f26248, %f26249};
	bar.warp.sync 	-1;
	wmma.mma.sync.aligned.row.col.m32n8k16.f32.f32 {%f26258, %f26259, %f26260, %f26261, %f26262, %f26263, %f26264, %f26265}, {%r2, %r2, %r2, %r2, %r2, %r2, %r2, %r2}, {%r2, %r2, %r2, %r2, %r2, %r2, %r2, %r2}, {%f26250, %f26251, %f26252, %f26253, %f26254, %f26255, %f26256, %f26257};
	bar.warp.sync 	-1;
	wmma.mma.sync.aligned.row.col.m32n8k16.f32.f32 {%f26266, %f26267, %f26268, %f26269, %f26270, %f26271, %f26272, %f26273}, {%r2, %r2, %r2, %r2, %r2, %r2, %r2, %r2}, {%r2, %r2, %r2, %r2, %r2, %r2, %r2, %r2}, {%f26258, %f26259, %f26260, %f26261, %f26262, %f26263, %f26264, %f26265};
	bar.warp.sync 	-1;
	wmma.mma.sync.aligned.row.col.m32n8k16.f32.f32 {%f26274, %f26275, %f26276, %f26277, %f26278, %f26279, %f26280, %f26281}, {%r2, %r2, %r2, %r2, %r2, %r2, %r2, %r2}, {%r2, %r2, %r2, %r2, %r2, %r2, %r2, %r2}, {%f26266, %f26267, %f26268, %f26269, %f26270, %f26271, %f26272, %f26273};
	bar.warp.sync 	-1;
	wmma.mma.sync.aligned.row.col.m32n8k16.f32.f32 {%f26282, %f26283, %f26284, %f26285, %f26286, %f26287, %f26288, %f26289}, {%r2, %r2, %r2, %r2, %r2, %r2, %r2, %r2}, {%r2, %r2, %r2, %r2, %r2, %r2, %r2, %r2}, {%f26274, %f26275, %f26276, %f26277, %f26278, %f26279, %f26280, %f26281};
	bar.warp.sync 	-1;
	wmma.mma.sync.aligned.row.col.m32n8k16.f32.f32 {%f26290, %f26291, %f26292, %f26293, %f26294, %f26295, %f26296, %f26297}, {%r2, %r2, %r2, %r2, %r2, %r2, %r2, %r2}, {%r2, %r2, %r2, %r2, %r2, %r2, %r2, %r2}, {%f26282, %f26283, %f26284, %f26285, %f26286, %f26287, %f26288, %f26289};
	bar.warp.sync 	-1;
	wmma.mma.sync.aligned.row.col.m32n8k16.f32.f32 {%f26298, %f26299, %f26300, %f26301, %f26302, %f26303, %f26304, %f26305}, {%r2, %r2, %r2, %r2, %r2, %r2, %r2, %r2}, {%r2, %r2, %r2, %r2, %r2, %r2, %r2, %r2}, {%f26290, %f26291, %f26292, %f26293, %f26294, %f26295, %f26296, %f26297};
	bar.warp.sync 	-1;
	wmma.mma.sync.aligned.row.col.m32n8k16.f32.f32 {%f26306, %f26307, %f26308, %f26309, %f26310, %f26311, %f26312, %f26313}, {%r2, %r2, %r2, %r2, %r2, %r2, %r2, %r2}, {%r2, %r2, %r2, %r2, %r2, %r2, %r2, %r2}, {%f26298, %f26299, %f26300, %f26301, %f26302, %f26303, %f26304, %f26305};
	bar.warp.sync 	-1;
	wmma.mma.sync.aligned.row.col.m32n8k16.f32.f32 {%f26314, %f26315, %f26316, %f26317, %f26318, %f26319, %f26320, %f26321}, {%r2, %r2, %r2, %r2, %r2, %r2, %r2, %r2}, {%r2, %r2, %r2, %r2, %r2, %r2, %r2, %r2}, {%f26306, %f26307, %f26308, %f26309, %f26310, %f26311, %f26312, %f26313};
	bar.warp.sync 	-1;
	wmma.mma.sync.aligned.row.col.m32n8k16.f32.f32 {%f26322, %f26323, %f26324, %f26325, %f26326, %f26327, %f26328, %f26329}, {%r2, %r2, %r2, %r2, %r2, %r2, %r2, %r2}, {%r2, %r2, %r2, %r2, %r2, %r2, %r2, %r2}, {%f26314, %f26315, %f26316, %f26317, %f26318, %f26319, %f26320, %f26321};
	bar.warp.sync 	-1;
	wmma.mma.sync.aligned.row.col.m32n8k16.f32.f32 {%f26330, %f26331, %f26332, %f26333, %f26334, %f26335, %f26336, %f26337}, {%r2, %r2, %r2, %r2, %r2, %r2, %r2, %r2}, {%r2, %r2, %r2, %r2, %r2, %r2, %r2, %r2}, {%f26322, %f26323, %f26324, %f26325, %f26326, %f26327, %f26328, %f26329};
	bar.warp.sync 	-1;
	wmma.mma.sync.aligned.row.col.m32n8k16.f32.f32 {%f26338, %f26339, %f26340, %f26341, %f26342, %f26343, %f26344, %f26345}, {%r2, %r2, %r2, %r2, %r2, %r2, %r2, %r2}, {%r2, %r2, %r2, %r2, %r2, %r2, %r2, %r2}, {%f26330, %f26331, %f26332, %f26333, %f26334, %f26335, %f26336, %f26337};
	bar.warp.sync 	-1;
	wmma.mma.sync.aligned.row.col.m32n8k16.f32.f32 {%f26346, %f26347, %f26348, %f26349, %f26350, %f26351, %f26352, %f26353}, {%r2, %r2, %r2, %r2, %r2, %r2, %r2, %r2}, {%r2, %r2, %r2, %r2, %r2, %r2, %r2, %r2}, {%f26338, %f26339, %f26340, %f26341, %f26342, %f26343, %f26344, %f26345};
	bar.warp.sync 	-1;
	wmma.mma.sync.aligned.row.col.m32n8k16.f32.f32 {%f26354, %f26355, %f26356, %f26357, %f26358, %f26359, %f26360, %f26361}, {%r2, %r2, %r2, %r2, %r2, %r2, %r2, %r2}, {%r2, %r2, %r2, %r2, %r2, %r2, %r2, %r2}, {%f26346, %f26347, %f26348, %f26349, %f26350, %f26351, %f26352, %f26353};
	bar.warp.sync 	-1;
	wmma.mma.sync.aligned.row.col.m32n8k16.f32.f32 {%f26362, %f26363, %f26364, %f26365, %f26366, %f26367, %f26368, %f26369}, {%r2, %r2, %r2, %r2, %r2, %r2, %r2, %r2}, {%r2, %r2, %r2, %r2, %r2, %r2, %r2, %r2}, {%f26354, %f26355, %f26356, %f26357, %f26358, %f26359, %f26360, %f26361};
	bar.warp.sync 	-1;
	wmma.mma.sync.aligned.row.col.m32n8k16.f32.f32 {%f26370, %f26371, %f26372, %f26373, %f26374, %f26375, %f26376, %f26377}, {%r2, %r2, %r2, %r2, %r2, %r2, %r2, %r2}, {%r2, %r2, %r2, %r2, %r2, %r2, %r2, %r2}, {%f26362, %f26363, %f26364, %f26365, %f26366, %f26367, %f26368, %f26369};
	bar.warp.sync 	-1;
	wmma.mma.sync.aligned.row.col.m32n8k16.f32.f32 {%f26378, %f26379, %f26380, %f26381, %f26382, %f26383, %f26384, %f26385}, {%r2, %r2, %r2, %r2, %r2, %r2, %r2, %r2}, {%r2, %r2, %r2, %r2, %r2, %r2, %r2, %r2}, {%f26370, %f26371, %f26372, %f26373, %f26374, %f26375, %f26376, %f26377};
	bar.warp.sync 	-1;
	wmma.mma.sync.aligned.row.col.m32n8k16.f32.f32 {%f26386, %f26387, %f26388, %f26389, %f26390, %f26391, %f26392, %f26393}, {%r2, %r2, %r2, %r2, %r2, %r2, %r2, %r2}, {%r2, %r2, %r2, %r2, %r2, %r2, %r2, %r2}, {%f26378, %f26379, %f26380, %f26381, %f26382, %f26383, %f26384, %f26385};
	bar.warp.sync 	-1;
	wmma.mma.sync.aligned.row.col.m32n8k16.f32.f32 {%f26394, %f26395, %f26396, %f26397, %f26398, %f26399, %f26400, %f26401}, {%r2, %r2, %r2, %r2, %r2, %r2, %r2, %r2}, {%r2, %r2, %r2, %r2, %r2, %r2, %r2, %r2}, {%f26386, %f26387, %f26388, %f26389, %f26390, %f26391, %f26392, %f26393};
	bar.warp.sync 	-1;
	wmma.mma.sync.aligned.row.col.m32n8k16.f32.f32 {%f26402, %f26403, %f26404, %f26405, %f26406, %f26407, %f26408, %f26409}, {%r2, %r2, %r2, %r2, %r2, %r2, %r2, %r2}, {%r2, %r2, %r2, %r2, %r2, %r2, %r2, %r2}, {%f26394, %f26395, %f26396, %f26397, %f26398, %f26399, %f26400, %f26401};
	bar.warp.sync 	-1;
	wmma.mma.sync.aligned.row.col.m32n8k16.f32.f32 {%f26410, %f26411, %f26412, %f26413, %f26414, %f26415, %f26416, %f26417}, {%r2, %r2, %r2, %r2, %r2, %r2, %r2, %r2}, {%r2, %r2, %r2, %r2, %r2, %r2, %r2, %r2}, {%f26402, %f26403, %f26404, %f26405, %f26406, %f26407, %f26408, %f26409};
	bar.warp.sync 	-1;
	wmma.mma.sync.aligned.row.col.m32n8k16.f32.f32 {%f26418, %f26419, %f26420, %f26421, %f26422, %f26423, %f26424, %f26425}, {%r2, %r2, %r2, %r2, %r2, %r2, %r2, %r2}, {%r2, %r2, %r2, %r2, %r2, %r2, %r2, %r2}, {%f26410, %f26411, %f26412, %f26413, %f26414, %f26415, %f26416, %f26417};
	bar.warp.sync 	-1;
	wmma.mma.sync.aligned.row.col.m32n8k16.f32.f32 {%f26426, %f26427, %f26428, %f26429, %f26430, %f26431, %f26432, %f26433}, {%r2, %r2, %r2, %r2, %r2, %r2, %r2, %r2}, {%r2, %r2, %r2, %r2, %r2, %r2, %r2, %r2}, {%f26418, %f26419, %f26420, %f26421, %f26422, %f26423, %f26424, %f26425};
	bar.warp.sync 	-1;
	wmma.mma.sync.aligned.row.col.m32n8k16.f32.f32 {%f26434, %f26435, %f26436, %f26437, %f26438, %f26439, %f26440, %f26441}, {%r2, %r2, %r2, %r2, %r2, %r2, %r2, %r2}, {%r2, %r2, %r2, %r2, %r2, %r2, %r2, %r2}, {%f26426, %f26427, %f26428, %f26429, %f26430, %f26431, %f26432, %f26433};
	bar.warp.sync 	-1;
	wmma.mma.sync.aligned.row.col.m32n8k16.f32.f32 {%f26442, %f26443, %f26444, %f26445, %f26446, %f26447, %f26448, %f26449}, {%r2, %r2, %r2, %r2, %r2, %r2, %r2, %r2}, {%r2, %r2, %r2, %r2, %r2, %r2, %r2, %r2}, {%f26434, %f26435, %f26436, %f26437, %f26438, %f26439, %f26440, %f26441};
	bar.warp.sync 	-1;
	wmma.mma.sync.aligned.row.col.m32n8k16.f32.f32 {%f26450, %f26451, %f26452, %f26453, %f26454, %f26455, %f26456, %f26457}, {%r2, %r2, %r2, %r2, %r2, %r2, %r2, %r2}, {%r2, %r2, %r2, %r2, %r2, %r2, %r2, %r2}, {%f26442, %f26443, %f26444, %f26445, %f26446, %f26447, %f26448, %f26449};
	bar.warp.sync 	-1;
	wmma.mma.sync.aligned.row.col.m32n8k16.f32.f32 {%f26458, %f26459, %f26460, %f26461, %f26462, %f26463, %f26464, %f26465}, {%r2, %r2, %r2, %r2, %r2, %r2, %r2, %r2}, {%r2, %r2, %r2, %r2, %r2, %r2, %r2, %r2}, {%f26450, %f26451, %f26452, %f26453, %f26454, %f26455, %f26456, %f26457};
	bar.warp.sync 	-1;
	wmma.mma.sync.aligned.row.col.m32n8k16.f32.f32 {%f26466, %f26467, %f26468, %f26469, %f26470, %f26471, %f26472, %f26473}, {%r2, %r2, %r2, %r2, %r2, %r2, %r2, %r2}, {%r2, %r2, %r2, %r2, %r2, %r2, %r2, %r2}, {%f26458, %f26459, %f26460, %f26461, %f26462, %f26463, %f26464, %f26465};
	bar.warp.sync 	-1;
	wmma.mma.sync.aligned.row.col.m32n8k16.f32.f32 {%f26474, %f26475, %f26476, %f26477, %f26478, %f26479, %f26480, %f26481}, {%r2, %r2, %r2, %r2, %r2, %r2, %r2, %r2}, {%r2, %r2, %r2, %r2, %r2, %r2, %r2, %r2}, {%f26466, %f26467, %f26468, %f26469, %f26470, %f26471, %f26472, %f26473};
	bar.warp.sync 	-1;
	wmma.mma.sync.aligned.row.col.m32n8k16.f32.f32 {%f26482, %f26483, %f26484, %f26485, %f26486, %f26487, %f26488, %f26489}, {%r2, %r2, %r2, %r2, %r2, %r2, %r2, %r2}, {%r2, %r2, %r2, %r2, %r2, %r2, %r2, %r2}, {%f26474, %f26475, %f26476, %f26477, %f26478, %f26479, %f26480, %f26481};
	bar.warp.sync 	-1;
	wmma.mma.sync.aligned.row.col.m32n8k16.f32.f32 {%f26490, %f26491, %f26492, %f26493, %f26494, %f26495, %f26496, %f26497}, {%r2, %r2, %r2, %r2, %r2, %r2, %r2, %r2}, {%r2, %r2, %r2, %r2, %r2, %r2, %r2, %r2}, {%f26482, %f26483, %f26484, %f26485, %f26486, %f26487, %f26488, %f26489};
	bar.warp.sync 	-1;
	wmma.mma.sync.aligned.row.col.m32n8k16.f32.f32 {%f26498, %f26499, %f26500, %f26501, %f26502, %f26503, %f26504, %f26505}, {%r2, %r2, %r2, %r2, %r2, %r2, %r2, %r2}, {%r2, %r2, %r2, %r2, %r2, %r2, %r2, %r2}, {%f26490, %f26491, %f26492, %f26493, %f26494, %f26495, %f26496, %f26497};
	bar.warp.sync 	-1;
	wmma.mma.sync.aligned.row.col.m32n8k16.f32.f32 {%f26506, %f26507, %f26508, %f26509, %f26510, %f26511, %f26512, %f26513}, {%r2, %r2, %r2, %r2, %r2, %r2, %r2, %r2}, {%r2, %r2, %r2, %r2, %r2, %r2, %r2, %r2}, {%f26498, %f26499, %f26500, %f26501, %f26502, %f26503, %f26504, %f26505};
	bar.warp.sync 	-1;
	wmma.mma.sync.aligned.row.col.m32n8k16.f32.f32 {%f26514, %f26515, %f26516, %f26517, %f26518, %f26519, %f26520, %f26521}, {%r2, %r2, %r2, %r2, %r2, %r2, %r2, %r2}, {%r2, %r2, %r2, %r2, %r2, %r2, %r2, %r2}, {%f26506, %f26507, %f26508, %f26509, %f26510, %f26511, %f26512, %f26513};
	bar.warp.sync 	-1;
	wmma.mma.sync.aligned.row.col.m32n8k16.f32.f32 {%f26522, %f26523, %f26524, %f26525, %f26526, %f26527, %f26528, %f26529}, {%r2, %r2, %r2, %r2, %r2, %r2, %r2, %r2}, {%r2, %r2, %r2, %r2, %r2, %r2, %r2, %r2}, {%f26514, %f26515, %f26516, %f26517, %f26518, %f26519, %f26520, %f26521};
	bar.warp.sync 	-1;
	wmma.mma.sync.aligned.row.col.m32n8k16.f32.f32 {%f26530, %f26531, %f26532, %f26533, %f26534, %f26535, %f26536, %f26537}, {%r2, %r2, %r2, %r2, %r2, %r2, %r2, %r2}, {%r2, %r2, %r2, %r2, %r2, %r2, %r2, %r2}, {%f26522, %f26523, %f26524, %f26525, %f26526, %f26527, %f26528, %f26529};
	bar.warp.sync 	-1;
	wmma.mma.sync.aligned.row.col.m32n8k16.f32.f32 {%f26538, %f26539, %f26540, %f26541, %f26542, %f26543, %f26544, %f26545}, {%r2, %r2, %r2, %r2, %r2, %r2, %r2, %r2}, {%r2, %r2, %r2, %r2, %r2, %r2, %r2, %r2}, {%f26530, %f26531, %f26532, %f26533, %f26534, %f26535, %f26536, %f26537};
	bar.warp.sync 	-1;
	wmma.mma.sync.aligned.row.col.m32n8k16.f32.f32 {%f26546, %f26547, %f26548, %f26549, %f26550, %f26551, %f26552, %f26553}, {%r2, %r2, %r2, %r2, %r2, %r2, %r2, %r2}, {%r2, %r2, %r2, %r2, %r2, %r2, %r2, %r2}, {%f26538, %f26539, %f26540, %f26541, %f26542, %f26543, %f26544, %f26545};
	bar.warp.sync 	-1;
	wmma.mma.sync.aligned.row.col.m32n8k16.f32.f32 {%f26554, %f26555, %f26556, %f26557, %f26558, %f26559, %f26560, %f26561}, {%r2, %r2, %r2, %r2, %r2, %r2, %r2, %r2}, {%r2, %r2, %r2, %r2, %r2, %r2, %r2, %r2}, {%f26546, %f26547, %f26548, %f26549, %f26550, %f26551, %f26552, %f26553};
	bar.warp.sync 	-1;
	wmma.mma.sync.aligned.row.col.m32n8k16.f32.f32 {%f26562, %f26563, %f26564, %f26565, %f26566, %f26567, %f26568, %f26569}, {%r2, %r2, %r2, %r2, %r2, %r2, %r2, %r2}, {%r2, %r2, %r2, %r2, %r2, %r2, %r2, %r2}, {%f26554, %f26555, %f26556, %f26557, %f26558, %f26559, %f26560, %f26561};
	bar.warp.sync 	-1;
	wmma.mma.sync.aligned.row.col.m32n8k16.f32.f32 {%f26570, %f26571, %f26572, %f26573, %f26574, %f26575, %f26576, %f26577}, {%r2, %r2, %r2, %r2, %r2, %r2, %r2, %r2}, {%r2, %r2, %r2, %r2, %r2, %r2, %r2, %r2}, {%f26562, %f26563, %f26564, %f26565, %f26566, %f26567, %f26568, %f26569};
	bar.warp.sync 	-1;
	wmma.mma.sync.aligned.row.col.m32n8k16.f32.f32 {%f26578, %f26579, %f26580, %f26581, %f26582, %f26583, %f26584, %f26585}, {%r2, %r2, %r2, %r2, %r2, %r2, %r2, %r2}, {%r2, %r2, %r2, %r2, %r2, %r2, %r2, %r2}, {%f26570, %f26571, %f26572, %f26573, %f26574, %f26575, %f26576, %f26577};
	bar.warp.sync 	-1;
	wmma.mma.sync.aligned.row.col.m32n8k16.f32.f32 {%f26586, %f26587, %f26588, %f26589, %f26590, %f26591, %f26592, %f26593}, {%r2, %r2, %r2, %r2, %r2, %r2, %r2, %r2}, {%r2, %r2, %r2, %r2, %r2, %r2, %r2, %r2}, {%f26578, %f26579, %f26580, %f26581, %f26582, %f26583, %f26584, %f26585};
	bar.warp.sync 	-1;
	wmma.mma.sync.aligned.row.col.m32n8k16.f32.f32 {%f26594, %f26595, %f26596, %f26597, %f26598, %f26599, %f26600, %f26601}, {%r2, %r2, %r2, %r2, %r2, %r2, %r2, %r2}, {%r2, %r2, %r2, %r2, %r2, %r2, %r2, %r2}, {%f26586, %f26587, %f26588, %f26589, %f26590, %f26591, %f26592, %f26593};
	bar.warp.sync 	-1;
	wmma.mma.sync.aligned.row.col.m32n8k16.f32.f32 {%f26602, %f26603, %f26604, %f26605, %f26606, %f26607, %f26608, %f26609}, {%r2, %r2, %r2, %r2, %r2, %r2, %r2, %r2}, {%r2, %r2, %r2, %r2, %r2, %r2, %r2, %r2}, {%f26594, %f26595, %f26596, %f26597, %f26598, %f26599, %f26600, %f26601};
	bar.warp.sync 	-1;
	wmma.mma.sync.aligned.row.col.m32n8k16.f32.f32 {%f26610, %f26611, %f26612, %f26613, %f26614, %f26615, %f26616, %f26617}, {%r2, %r2, %r2, %r2, %r2, %r2, %r2, %r2}, {%r2, %r2, %r2, %r2, %r2, %r2, %r2, %r2}, {%f26602, %f26603, %f26604, %f26605, %f26606, %f26607, %f26608, %f26609};
	bar.warp.sync 	-1;
	wmma.mma.sync.aligned.row.col.m32n8k16.f32.f32 {%f26618, %f26619, %f26620, %f26621, %f26622, %f26623, %f26624, %f26625}, {%r2, %r2, %r2, %r2, %r2, %r2, %r2, %r2}, {%r2, %r2, %r2, %r2, %r2, %r2, %r2, %r2}, {%f26610, %f26611, %f26612, %f26613, %f26614, %f26615, %f26616, %f26617};
	bar.warp.sync 	-1;
	wmma.mma.sync.aligned.row.col.m32n8k16.f32.f32 {%f26626, %f26627, %f26628, %f26629, %f26630, %f26631, %f26632, %f26633}, {%r2, %r2, %r2, %r2, %r2, %r2, %r2, %r2}, {%r2, %r2, %r2, %r2, %r2, %r2, %r2, %r2}, {%f26618, %f26619, %f26620, %f26621, %f26622, %f26623, %f26624, %f26625};
	bar.warp.sync 	-1;
	wmma.mma.sync.aligned.row.col.m32n8k16.f32.f32 {%f26634, %f26635, %f26636, %f26637, %f26638, %f26639, %f26640, %f26641}, {%r2, %r2, %r2, %r2, %r2, %r2, %r2, %r2}, {%r2, %r2, %r2, %r2, %r2, %r2, %r2, %r2}, {%f26626, %f26627, %f26628, %f26629, %f26630, %f26631, %f26632, %f26633};
	bar.warp.sync 	-1;
	wmma.mma.sync.aligned.row.col.m32n8k16.f32.f32 {%f26642, %f26643, %f26644, %f26645, %f26646, %f26647, %f26648, %f26649}, {%r2, %r2, %r2, %r2, %r2, %r2, %r2, %r2}, {%r2, %r2, %r2, %r2, %r2, %r2, %r2, %r2}, {%f26634, %f26635, %f26636, %f26637, %f26638, %f26639, %f26640, %f26641};
	bar.warp.sync 	-1;
	wmma.mma.sync.aligned.row.col.m32n8k16.f32.f32 {%f26650, %f26651, %f26652, %f26653, %f26654, %f26655, %f26656, %f26657}, {%r2, %r2, %r2, %r2, %r2, %r2, %r2, %r2}, {%r2, %r2, %r2, %r2, %r2, %r2, %r2, %r2}, {%f26642, %f26643, %f26644, %f26645, %f26646, %f26647, %f26648, %f26649};
	bar.warp.sync 	-1;
	wmma.mma.sync.aligned.row.col.m32n8k16.f32.f32 {%f26658, %f26659, %f26660, %f26661, %f26662, %f26663, %f26664, %f26665}, {%r2, %r2, %r2, %r2, %r2, %r2, %r2, %r2}, {%r2, %r2, %r2, %r2, %r2, %r2, %r2, %r2}, {%f26650, %f26651, %f26652, %f26653, %f26654, %f26655, %f26656, %f26657};
	bar.warp.sync 	-1;
	wmma.mma.sync.aligned.row.col.m32n8k16.f32.f32 {%f26666, %f26667, %f26668, %f26669, %f26670, %f26671, %f26672, %f26673}, {%r2, %r2, %r2, %r2, %r2, %r2, %r2, %r2}, {%r2, %r2, %r2, %r2, %r2, %r2, %r2, %r2}, {%f26658, %f26659, %f26660, %f26661, %f26662, %f26663, %f26664, %f26665};
	bar.warp.sync 	-1;
	wmma.mma.sync.aligned.row.col.m32n8k16.f32.f32 {%f26674, %f26675, %f26676, %f26677, %f26678, %f26679, %f26680, %f26681}, {%r2, %r2, %r2, %r2, %r2, %r2, %r2, %r2}, {%r2, %r2, %r2, %r2, %r2, %r2, %r2, %r2}, {%f26666, %f26667, %f26668, %f26669, %f26670, %f26671, %f26672, %f26673};
	bar.warp.sync 	-1;
	wmma.mma.sync.aligned.row.col.m32n8k16.f32.f32 {%f26682, %f26683, %f26684, %f26685, %f26686, %f26687, %f26688, %f26689}, {%r2, %r2, %r2, %r2, %r2, %r2, %r2, %r2}, {%r2, %r2, %r2, %r2, %r2, %r2, %r2, %r2}, {%f26674, %f26675, %f26676, %f26677, %f26678, %f26679, %f26680, %f26681};
	bar.warp.sync 	-1;
	wmma.mma.sync.aligned.row.col.m32n8k16.f32.f32 {%f26690, %f26691, %f26692, %f26693, %f26694, %f26695, %f26696, %f26697}, {%r2, %r2, %r2, %r2, %r2, %r2, %r2, %r2}, {%r2, %r2, %r2, %r2, %r2, %r2, %r2, %r2}, {%f26682, %f26683, %f26684, %f26685, %f26686, %f26687, %f26688, %f26689};
	bar.warp.sync 	-1;
	wmma.mma.sync.aligned.row.col.m32n8k16.f32.f32 {%f26698, %f26699, %f26700, %f26701, %f26702, %f26703, %f26704, %f26705}, {%r2, %r2, %r2, %r2, %r2, %r2, %r2, %r2}, {%r2, %r2, %r2, %r2, %r2, %r2, %r2, %r2}, {%f26690, %f26691, %f26692, %f26693, %f26694, %f26695, %f26696, %f26697};
	bar.warp.sync 	-1;
	wmma.mma.sync.aligned.row.col.m32n8k16.f32.f32 {%f26706, %f26707, %f26708, %f26709, %f26710, %f26711, %f26712, %f26713}, {%r2, %r2, %r2, %r2, %r2, %r2, %r2, %r2}, {%r2, %r2, %r2, %r2, %r2, %r2, %r2, %r2}, {%f26698, %f26699, %f26700, %f26701, %f26702, %f26703, %f26704, %f26705};
	bar.warp.sync 	-1;
	wmma.mma.sync.aligned.row.col.m32n8k16.f32.f32 {%f26714, %f26715, %f26716, %f26717, %f26718, %f26719, %f26720, %f26721}, {%r2, %r2, %r2, %r2, %r2, %r2, %r2, %r2}, {%r2, %r2, %r2, %r2, %r2, %r2, %r2, %r2}, {%f26706, %f26707, %f26708, %f26709, %f26710, %f26711, %f26712, %f26713};
	bar.warp.sync 	-1;
	wmma.mma.sync.aligned.row.col.m32n8k16.f32.f32 {%f26722, %f26723, %f26724, %f26725, %f26726, %f26727, %f26728, %f26729}, {%r2, %r2, %r2, %r2, %r2, %r2, %r2, %r2}, {%r2, %r2, %r2, %r2, %r2, %r2, %r2, %r2}, {%f26714, %f26715, %f26716, %f26717, %f26718, %f26719, %f26720, %f26721};
	bar.warp.sync 	-1;
	wmma.mma.sync.aligned.row.col.m32n8k16.f32.f32 {%f26730, %f26731, %f26732, %f26733, %f26734, %f26735, %f26736, %f26737}, {%r2, %r2, %r2, %r2, %r2, %r2, %r2, %r2}, {%r2, %r2, %r2, %r2, %r2, %r2, %r2, %r2}, {%f26722, %f26723, %f26724, %f26725, %f26726, %f26727, %f26728, %f26729};
	bar.warp.sync 	-1;
	wmma.mma.sync.aligned.row.col.m32n8k16.f32.f32 {%f26738, %f26739, %f26740, %f26741, %f26742, %f26743, %f26744, %f26745}, {%r2, %r2, %r2, %r2, %r2, %r2, %r2, %r2}, {%r2, %r2, %r2, %r2, %r2, %r2, %r2, %r2}, {%f26730, %f26731, %f26732, %f26733, %f26734, %f26735, %f26736, %f26737};
	bar.warp.sync 	-1;
	wmma.mma.sync.aligned.row.col.m32n8k16.f32.f32 {%f26746, %f26747, %f26748, %f26749, %f26750, %f26751, %f26752, %f26753}, {%r2, %r2, %r2, %r2, %r2, %r2, %r2, %r2}, {%r2, %r2, %r2, %r2, %r2, %r2, %r2, %r2}, {%f26738, %f26739, %f26740, %f26741, %f26742, %f26743, %f26744, %f26745};
	bar.warp.sync 	-1;
	wmma.mma.sync.aligned.row.col.m32n8k16.f32.f32 {%f26754, %f26755, %f26756, %f26757, %f26758, %f26759, %f26760, %f26761}, {%r2, %r2, %r2, %r2, %r2, %r2, %r2, %r2}, {%r2, %r2, %r2, %r2, %r2, %r2, %r2, %r2}, {%f26746, %f26747, %f26748, %f26749, %f26750, %f26751, %f26752, %f26753};
	bar.warp.sync 	-1;
	wmma.mma.sync.aligned.row.col.m32n8k16.f32.f32 {%f26762, %f26763, %f26764, %f26765, %f26766, %f26767, %f26768, %f26769}, {%r2, %r2, %r2, %r2, %r2, %r2, %r2, %r2}, {%r2, %r2, %r2, %r2, %r2, %r2, %r2, %r2}, {%f26754, %f26755, %f26756, %f26757, %f26758, %f26759, %f26760, %f26761};
	bar.warp.sync 	-1;
	wmma.mma.sync.aligned.row.col.m32n8k16.f32.f32 {%f26770, %f26771, %f26772, %f26773, %f26774, %f26775, %f26776, %f26777}, {%r2, %r2, %r2, %r2, %r2, %r2, %r2, %r2}, {%r2, %r2, %r2, %r2, %r2, %r2, %r2, %r2}, {%f26762, %f26763, %f26764, %f26765, %f26766, %f26767, %f26768, %f26769};
	bar.warp.sync 	-1;
	wmma.mma.sync.aligned.row.col.m32n8k16.f32.f32 {%f26778, %f26779, %f26780, %f26781, %f26782, %f26783, %f26784, %f26785}, {%r2, %r2, %r2, %r2, %r2, %r2, %r2, %r2}, {%r2, %r2, %r2, %r2, %r2, %r2, %r2, %r2}, {%f26770, %f26771, %f26772, %f26773, %f26774, %f26775, %f26776, %f26777};
	bar.warp.sync 	-1;
	wmma.mma.sync.aligned.row.col.m32n8k16.f32.f32 {%f26786, %f26787, %f26788, %f26789, %f26790, %f26791, %f26792, %f26793}, {%r2, %r2, %r2, %r2, %r2, %r2, %r2, %r2}, {%r2, %r2, %r2, %r2, %r2, %r2, %r2, %r2}, {%f26778, %f26779, %f26780, %f26781, %f26782, %f26783, %f26784, %f26785};
	bar.warp.sync 	-1;
	wmma.mma.sync.aligned.row.col.m32n8k16.f32.f32 {%f26794, %f26795, %f26796, %f26797, %f26798, %f26799, %f26800, %f26801}, {%r2, %r2, %r2, %r2, %r2, %r2, %r2, %r2}, {%r2, %r2, %r2, %r2, %r2, %r2, %r2, %r2}, {%f26786, %f26787, %f26788, %f26789, %f26790, %f26791, %f26792, %f26793};
	bar.warp.sync 	-1;
	wmma.mma.sync.aligned.row.col.m32n8k16.f32.f32 {%f26802, %f26803, %f26804, %f26805, %f26806, %f26807, %f26808, %f26809}, {%r2, %r2, %r2, %r2, %r2, %r2, %r2, %r2}, {%r2, %r2, %r2, %r2, %r2, %r2, %r2, %r2}, {%f26794, %f26795, %f26796, %f26797, %f26798, %f26799, %f26800, %f26801};
	bar.warp.sync 	-1;
	wmma.mma.sync.aligned.row.col.m32n8k16.f32.f32 {%f26810, %f26811, %f26812, %f26813, %f26814, %f26815, %f26816, %f26817}, {%r2, %r2, %r2, %r2, %r2, %r2, %r2, %r2}, {%r2, %r2, %r2, %r2, %r2, %r2, %r2, %r2}, {%f26802, %f26803, %f26804, %f26805, %f26806, %f26807, %f26808, %f26809};
	bar.warp.sync 	-1;
	wmma.mma.sync.aligned.row.col.m32n8k16.f32.f32 {%f26818, %f26819, %f26820, %f26821, %f26822, %f26823, %f26824, %f26825}, {%r2, %r2, %r2, %r2, %r2, %r2, %r2, %r2}, {%r2, %r2, %r2, %r2, %r2, %r2, %r2, %r2}, {%f26810, %f26811, %f26812, %f26813, %f26814, %f26815, %f26816, %f26817};
	bar.warp.sync 	-1;
	wmma.mma.sync.aligned.row.col.m32n8k16.f32.f32 {%f26826, %f26827, %f26828, %f26829, %f26830, %f26831, %f26832, %f26833}, {%r2, %r2, %r2, %r2, %r2, %r2, %r2, %r2}, {%r2, %r2, %r2, %r2, %r2, %r2, %r2, %r2}, {%f26818, %f26819, %f26820, %f26821, %f26822, %f26823, %f26824, %f26825};
	bar.warp.sync 	-1;
	wmma.mma.sync.aligned.row.col.m32n8k16.f32.f32 {%f26834, %f26835, %f26836, %f26837, %f26838, %f26839, %f26840, %f26841}, {%r2, %r2, %r2, %r2, %r2, %r2, %r2, %r2}, {%r2, %r2, %r2, %r2, %r2, %r2, %r2, %r2}, {%f26826, %f26827, %f26828, %f26829, %f26830, %f26831, %f26832, %f26833};
	bar.warp.sync 	-1;
	wmma.mma.sync.aligned.row.col.m32n8k16.f32.f32 {%f26842, %f26843, %f26844, %f26845, %f26846, %f26847, %f26848, %f26849}, {%r2, %r2, %r2, %r2, %r2, %r2, %r2, %r2}, {%r2, %r2, %r2, %r2, %r2, %r2, %r2, %r2}, {%f26834, %f26835, %f26836, %f26837, %f26838, %f26839, %f26840, %f26841};
	bar.warp.sync 	-1;
	wmma.mma.sync.aligned.row.col.m32n8k16.f32.f32 {%f26850, %f26851, %f26852, %f26853, %f26854, %f26855, %f26856, %f26857}, {%r2, %r2, %r2, %r2, %r2, %r2, %r2, %r2}, {%r2, %r2, %r2, %r2, %r2, %r2, %r2, %r2}, {%f26842, %f26843, %f26844, %f26845, %f26846, %f26847, %f26848, %f26849};
	bar.warp.sync 	-1;
	wmma.mma.sync.aligned.row.col.m32n8k16.f32.f32 {%f26858, %f26859, %f26860, %f26861, %f26862, %f26863, %f26864, %f26865}, {%r2, %r2, %r2, %r2, %r2, %r2, %r2, %r2}, {%r2, %r2, %r2, %r2, %r2, %r2, %r2, %r2}, {%f26850, %f26851, %f26852, %f26853, %f26854, %f26855, %f26856, %f26857};
	bar.warp.sync 	-1;
	wmma.mma.sync.aligned.row.col.m32n8k16.f32.f32 {%f26866, %f26867, %f26868, %f26869, %f26870, %f26871, %f26872, %f26873}, {%r2, %r2, %r2, %r2, %r2, %r2, %r2, %r2}, {%r2, %r2, %r2, %r2, %r2, %r2, %r2, %r2}, {%f26858, %f26859, %f26860, %f26861, %f26862, %f26863, %f26864, %f26865};
	bar.warp.sync 	-1;
	wmma.mma.sync.aligned.row.col.m32n8k16.f32.f32 {%f26874, %f26875, %f26876, %f26877, %f26878, %f26879, %f26880, %f26881}, {%r2, %r2, %r2, %r2, %r2, %r2, %r2, %r2}, {%r2, %r2, %r2, %r2, %r2, %r2, %r2, %r2}, {%f26866, %f26867, %f26868, %f26869, %f26870, %f26871, %f26872, %f26873};
	bar.warp.sync 	-1;
	wmma.mma.sync.aligned.row.col.m32n8k16.f32.f32 {%f26882, %f26883, %f26884, %f26885, %f26886, %f26887, %f26888, %f26889}, {%r2, %r2, %r2, %r2, %r2, %r2, %r2, %r2}, {%r2, %r2, %r2, %r2, %r2, %r2, %r2, %r2}, {%f26874, %f26875, %f26876, %f26877, %f26878, %f26879, %f26880, %f26881};
	bar.warp.sync 	-1;
	wmma.mma.sync.aligned.row.col.m32n8k16.f32.f32 {%f26890, %f26891, %f26892, %f26893, %f26894, %f26895, %f26896, %f26897}, {%r2, %r2, %r2, %r2, %r2, %r2, %r2, %r2}, {%r2, %r2, %r2, %r2, %r2, %r2, %r2, %r2}, {%f26882, %f26883, %f26884, %f26885, %f26886, %f26887, %f26888, %f26889};
	bar.warp.sync 	-1;
	wmma.mma.sync.aligned.row.col.m32n8k16.f32.f32 {%f26898, %f26899, %f26900, %f26901, %f26902, %f26903, %f26904, %f26905}, {%r2, %r2, %r2, %r2, %r2, %r2, %r2, %r2}, {%r2, %r2, %r2, %r2, %r2, %r2, %r2, %r2}, {%f26890, %f26891, %f26892, %f26893, %f26894, %f26895, %f26896, %f26897};
	bar.warp.sync 	-1;
	wmma.mma.sync.aligned.row.col.m32n8k16.f32.f32 {%f26906, %f26907, %f26908, %f26909, %f26910, %f26911, %f26912, %f26913}, {%r2, %r2, %r2, %r2, %r2, %r2, %r2, %r2}, {%r2, %r2, %r2, %r2, %r2, %r2, %r2, %r2}, {%f26898, %f26899, %f26900, %f26901, %f26902, %f26903, %f26904, %f26905};
	bar.warp.sync 	-1;
	wmma.mma.sync.aligned.row.col.m32n8k16.f32.f32 {%f26914, %f26915, %f26916, %f26917, %f26918, %f26919, %f26920, %f26921}, {%r2, %r2, %r2, %r2, %r2, %r2, %r2, %r2}, {%r2, %r2, %r2, %r2, %r2, %r2, %r2, %r2}, {%f26906, %f26907, %f26908, %f26909, %f26910, %f26911, %f26912, %f26913};
	bar.warp.sync 	-1;
	wmma.mma.sync.aligned.row.col.m32n8k16.f32.f32 {%f26922, %f26923, %f26924, %f26925, %f26926, %f26927, %f26928, %f26929}, {%r2, %r2, %r2, %r2, %r2, %r2, %r2, %r2}, {%r2, %r2, %r2, %r2, %r2, %r2, %r2, %r2}, {%f26914, %f26915, %f26916, %f26917, %f26918, %f26919, %f26920, %f26921};
	bar.warp.sync 	-1;
	wmma.mma.sync.aligned.row.col.m32n8k16.f32.f32 {%f26930, %f26931, %f26932, %f26933, %f26934, %f26935, %f26936, %f26937}, {%r2, %r2, %r2, %r2, %r2, %r2, %r2, %r2}, {%r2, %r2, %r2, %r2, %r2, %r2, %r2, %r2}, {%f26922, %f26923, %f26924, %f26925, %f26926, %f26927, %f26928, %f26929};
	bar.warp.sync 	-1;
	wmma.mma.sync.aligned.row.col.m32n8k16.f32.f32 {%f26938, %f26939, %f26940, %f26941, %f26942, %f26943, %f26944, %f26945}, {%r2, %r2, %r2, %r2, %r2, %r2, %r2, %r2}, {%r2, %r2, %r2, %r2, %r2, %r2, %r2, %r2}, {%f26930, %f26931, %f26932, %f26933, %f26934, %f26935, %f26936, %f26937};
	bar.warp.sync 	-1;
	wmma.mma.sync.aligned.row.col.m32n8k16.f32.f32 {%f26946, %f26947, %f26948, %f26949, %f26950, %f26951, %f26952, %f26953}, {%r2, %r2, %r2, %r2, %r2, %r2, %r2, %r2}, {%r2, %r2, %r2, %r2, %r2, %r2, %r2, %r2}, {%f26938, %f26939, %f26940, %f26941, %f26942, %f26943, %f26944, %f26945};
	bar.warp.sync 	-1;
	wmma.mma.sync.aligned.row.col.m32n8k16.f32.f32 {%f26954, %f26955, %f26956, %f26957, %f26958, %f26959, %f26960, %f26961}, {%r2, %r2, %r2, %r2, %r2, %r2, %r2, %r2}, {%r2, %r2, %r2, %r2, %r2, %r2, %r2, %r2}, {%f26946, %f26947, %f26948, %f26949, %f26950, %f26951, %f26952, %f26953};
	bar.warp.sync 	-1;
	wmma.mma.sync.aligned.row.col.m32n8k16.f32.f32 {%f26962, %f26963, %f26964, %f26965, %f26966, %f26967, %f26968, %f26969}, {%r2, %r2, %r2, %r2, %r2, %r2, %r2, %r2}, {%r2, %r2, %r2, %r2, %r2, %r2, %r2, %r2}, {%f26954, %f26955, %f26956, %f26957, %f26958, %f26959, %f26960, %f26961};
	bar.warp.sync 	-1;
	wmma.mma.sync.aligned.row.col.m32n8k16.f32.f32 {%f26970, %f26971, %f26972, %f26973, %f26974, %f26975, %f26976, %f26977}, {%r2, %r2, %r2, %r2, %r2, %r2, %r2, %r2}, {%r2, %r2, %r2, %r2, %r2, %r2, %r2, %r2}, {%f26962, %f26963, %f26964, %f26965, %f26966, %f26967, %f26968, %f26969};
	bar.warp.sync 	-1;
	wmma.mma.sync.aligned.row.col.m32n8k16.f32.f32 {%f26978, %f26979, %f26980, %f26981, %f26982, %f26983, %f26984, %f26985}, {%r2, %r2, %r2, %r2, %r2, %r2, %r2, %r2}, {%r2, %r2, %r2, %r2, %r2, %r2, %r2, %r2}, {%f26970, %f26971, %f26972, %f26973, %f26974, %f26975, %f26976, %f26977};
	bar.warp.sync 	-1;
	wmma.mma.sync.aligned.row.col.m32n8k16.f32.f32 {%f26986, %f26987, %f26988, %f26989, %f26990, %f26991, %f26992, %f26993}, {%r2, %r2, %r2, %r2, %r2, %r2, %r2, %r2}, {%r2, %r2, %r2, %r2, %r2, %r2, %r2, %r2}, {%f26978, %f26979, %f26980, %f26981, %f26982, %f26983, %f26984, %f26985};
	bar.warp.sync 	-1;
	wmma.mma.sync.aligned.row.col.m32n8k16.f32.f32 {%f26994, %f26995, %f26996, %f26997, %f26998, %f26999, %f27000, %f27001}, {%r2, %r2, %r2, %r2, %r2, %r2, %r2, %r2}, {%r2, %r2, %r2, %r2, %r2, %r2, %r2, %r2}, {%f26986, %f26987, %f26988, %f26989, %f26990, %f26991, %f26992, %f26993};
	bar.warp.sync 	-1;
	wmma.mma.sync.aligned.row.col.m32n8k16.f32.f32 {%f27002, %f27003, %f27004, %f27005, %f27006, %f27007, %f27008, %f27009}, {%r2, %r2, %r2, %r2, %r2, %r2, %r2, %r2}, {%r2, %r2, %r2, %r2, %r2, %r2, %r2, %r2}, {%f26994, %f26995, %f26996, %f26997, %f26998, %f26999, %f27000, %f27001};
	bar.warp.sync 	-1;
	wmma.mma.sync.aligned.row.col.m32n8k16.f32.f32 {%f27010, %f27011, %f27012, %f27013, %f27014, %f27015, %f27016, %f27017}, {%r2, %r2, %r2, %r2, %r2, %r2, %r2, %r2}, {%r2, %r2, %r2, %r2, %r2, %r2, %r2, %r2}, {%f27002, %f27003, %f27004, %f27005, %f27006, %f27007, %f27008, %f27009};
	bar.warp.sync 	-1;
	wmma.mma.sync.aligned.row.col.m32n8k16.f32.f32 {%f27018, %f27019, %f27020, %f27021, %f27022, %f27023, %f27024, %f27025}, {%r2, %r2, %r2, %r2, %r2, %r2, %r2, %r2}, {%r2, %r2, %r2, %r2, %r2, %r2, %r2, %r2}, {%f27010, %f27011, %f27012, %f27013, %f27014, %f27015, %f27016, %f27017};
	bar.warp.sync 	-1;
	wmma.mma.sync.aligned.row.col.m32n8k16.f32.f32 {%f27026, %f27027, %f27028, %f27029, %f27030, %f27031, %f27032, %f27033}, {%r2, %r2, %r2, %r2, %r2, %r2, %r2, %r2}, {%r2, %r2, %r2, %r2, %r2, %r2, %r2, %r2}, {%f27018, %f27019, %f27020, %f27021, %f27022, %f27023, %f27024, %f27025};
	bar.warp.sync 	-1;
	wmma.mma.sync.aligned.row.col.m32n8k16.f32.f32 {%f27034, %f27035, %f27036, %f27037, %f27038, %f27039, %f27040, %f27041}, {%r2, %r2, %r2, %r2, %r2, %r2, %r2, %r2}, {%r2, %r2, %r2, %r2, %r2, %r2, %r2, %r2}, {%f27026, %f27027, %f27028, %f27029, %f27030, %f27031, %f27032, %f27033};
	bar.warp.sync 	-1;
	wmma.mma.sync.aligned.row.col.m32n8k16.f32.f32 {%f27042, %f27043, %f27044, %f27045, %f27046, %f27047, %f27048, %f27049}, {%r2, %r2, %r2, %r2, %r2, %r2, %r2, %r2}, {%r2, %r2, %r2, %r2, %r2, %r2, %r2, %r2}, {%f27034, %f27035, %f27036, %f27037, %f27038, %f27039, %f27040, %f27041};
	bar.warp.sync 	-1;
	wmma.mma.sync.aligned.row.col.m32n8k16.f32.f32 {%f27050, %f27051, %f27052, %f27053, %f27054, %f27055, %f27056, %f27057}, {%r2, %r2, %r2, %r2, %r2, %r2, %r2, %r2}, {%r2, %r2, %r2, %r2, %r2, %r2, %r2, %r2}, {%f27042, %f27043, %f27044, %f27045, %f27046, %f27047, %f27048, %f27049};
	bar.warp.sync 	-1;
	wmma.mma.sync.aligned.row.col.m32n8k16.f32.f32 {%f27058, %f27059, %f27060, %f27061, %f27062, %f27063, %f27064, %f27065}, {%r2, %r2, %r2, %r2, %r2, %r2, %r2, %r2}, {%r2, %r2, %r2, %r2, %r2, %r2, %r2, %r2}, {%f27050, %f27051, %f27052, %f27053, %f27054, %f27055, %f27056, %f27057};
	bar.warp.sync 	-1;
	wmma.mma.sync.aligned.row.col.m32n8k16.f32.f32 {%f27066, %f27067, %f27068, %f27069, %f27070, %f27071, %f27072, %f27073}, {%r2, %r2, %r2, %r2, %r2, %r2, %r2, %r2}, {%r2, %r2, %r2, %r2, %r2, %r2, %r2, %r2}, {%f27058, %f27059, %f27060, %f27061, %f27062, %f27063, %f27064, %f27065};
	bar.warp.sync 	-1;
	wmma.mma.sync.aligned.row.col.m32n8k16.f32.f32 {%f27074, %f27075, %f27076, %f27077, %f27078, %f27079, %f27080, %f27081}, {%r2, %r2, %r2, %r2, %r2, %r2, %r2, %r2}, {%r2, %r2, %r2, %r2, %r2, %r2, %r2, %r2}, {%f27066, %f27067, %f27068, %f27069, %f27070, %f27071, %f27072, %f27073};
	bar.warp.sync 	-1;
	wmma.mma.sync.aligned.row.col.m32n8k16.f32.f32 {%f27082, %f27083, %f27084, %f27085, %f27086, %f27087, %f27088, %f27089}, {%r2, %r2, %r2, %r2, %r2, %r2, %r2, %r2}, {%r2, %r2, %r2, %r2, %r2, %r2, %r2, %r2}, {%f27074, %f27075, %f27076, %f27077, %f27078, %f27079, %f27080, %f27081};
	bar.warp.sync 	-1;
	wmma.mma.sync.aligned.row.col.m32n8k16.f32.f32 {%f27090, %f27091, %f27092, %f27093, %f27094, %f27095, %f27096, %f27097}, {%r2, %r2, %r2, %r2, %r2, %r2, %r2, %r2}, {%r2, %r2, %r2, %r2, %r2, %r2, %r2, %r2}, {%f27082, %f27083, %f27084, %f27085, %f27086, %f27087, %f27088, %f27089};
	bar.warp.sync 	-1;
	wmma.mma.sync.aligned.row.col.m32n8k16.f32.f32 {%f27098, %f27099, %f27100, %f27101, %f27102, %f27103, %f27104, %f27105}, {%r2, %r2, %r2, %r2, %r2, %r2, %r2, %r2}, {%r2, %r2, %r2, %r2, %r2, %r2, %r2, %r2}, {%f27090, %f27091, %f27092, %f27093, %f27094, %f27095, %f27096, %f27097};
	bar.warp.sync 	-1;
	wmma.mma.sync.aligned.row.col.m32n8k16.f32.f32 {%f27106, %f27107, %f27108, %f27109, %f27110, %f27111, %f27112, %f27113}, {%r2, %r2, %r2, %r2, %r2, %r2, %r2, %r2}, {%r2, %r2, %r2, %r2, %r2, %r2, %r2, %r2}, {%f27098, %f27099, %f27100, %f27101, %f27102, %f27103, %f27104, %f27105};
	bar.warp.sync 	-1;
	wmma.mma.sync.aligned.row.col.m32n8k16.f32.f32 {%f27114, %f27115, %f27116, %f27117, %f27118, %f27119, %f27120, %f27121}, {%r2, %r2, %r2, %r2, %r2, %r2, %r2, %r2}, {%r2, %r2, %r2, %r2, %r2, %r2, %r2, %r2}, {%f27106, %f27107, %f27108, %f27109, %f27110, %f27111, %f27112, %f27113};
	bar.warp.sync 	-1;
	wmma.mma.sync.aligned.row.col.m32n8k16.f32.f32 {%f27122, %f27123, %f27124, %f27125, %f27126, %f27127, %f27128, %f27129}, {%r2, %r2, %r2, %r2, %r2, %r2, %r2, %r2}, {%r2, %r2, %r2, %r2, %r2, %r2, %r2, %r2}, {%f27114, %f27115, %f27116, %f27117, %f27118, %f27119, %f27120, %f27121};
	bar.warp.sync 	-1;
	wmma.mma.sync.aligned.row.col.m32n8k16.f32.f32 {%f27130, %f27131, %f27132, %f27133, %f27134, %f27135, %f27136, %f27137}, {%r2, %r2, %r2, %r2, %r2, %r2, %r2, %r2}, {%r2, %r2, %r2, %r2, %r2, %r2, %r2, %r2}, {%f27122, %f27123, %f27124, %f27125, %f27126, %f27127, %f27128, %f27129};
	bar.warp.sync 	-1;
	wmma.mma.sync.aligned.row.col.m32n8k16.f32.f32 {%f27138, %f27139, %f27140, %f27141, %f27142, %f27143, %f27144, %f27145}, {%r2, %r2, %r2, %r2, %r2, %r2, %r2, %r2}, {%r2, %r2, %r2, %r2, %r2, %r2, %r2, %r2}, {%f27130, %f27131, %f27132, %f27133, %f27134, %f27135, %f27136, %f27137};
	bar.warp.sync 	-1;
	wmma.mma.sync.aligned.row.col.m32n8k16.f32.f32 {%f27146, %f27147, %f27148, %f27149, %f27150, %f27151, %f27152, %f27153}, {%r2, %r2, %r2, %r2, %r2, %r2, %r2, %r2}, {%r2, %r2, %r2, %r2, %r2, %r2, %r2, %r2}, {%f27138, %f27139, %f27140, %f27141, %f27142, %f27143, %f27144, %f27145};
	bar.warp.sync 	-1;
	wmma.mma.sync.aligned.row.col.m32n8k16.f32.f32 {%f27154, %f27155, %f27156, %f27157, %f27158, %f27159, %f27160, %f27161}, {%r2, %r2, %r2, %r2, %r2, %r2, %r2, %r2}, {%r2, %r2, %r2, %r2, %r2, %r2, %r2, %r2}, {%f27146, %f27147, %f27148, %f27149, %f27150, %f27151, %f27152, %f27153};
	bar.warp.sync 	-1;
	wmma.mma.sync.aligned.row.col.m32n8k16.f32.f32 {%f27162, %f27163, %f27164, %f27165, %f27166, %f27167, %f27168, %f27169}, {%r2, %r2, %r2, %r2, %r2, %r2, %r2, %r2}, {%r2, %r2, %r2, %r2, %r2, %r2, %r2, %r2}, {%f27154, %f27155, %f27156, %f27157, %f27158, %f27159, %f27160, %f27161};
	bar.warp.sync 	-1;
	wmma.mma.sync.aligned.row.col.m32n8k16.f32.f32 {%f27170, %f27171, %f27172, %f27173, %f27174, %f27175, %f27176, %f27177}, {%r2, %r2, %r2, %r2, %r2, %r2, %r2, %r2}, {%r2, %r2, %r2, %r2, %r2, %r2, %r2, %r2}, {%f27162, %f27163, %f27164, %f27165, %f27166, %f27167, %f27168, %f27169};
	bar.warp.sync 	-1;
	wmma.mma.sync.aligned.row.col.m32n8k16.f32.f32 {%f27178, %f27179, %f27180, %f27181, %f27182, %f27183, %f27184, %f27185}, {%r2, %r2, %r2, %r2, %r2, %r2, %r2, %r2}, {%r2, %r2, %r2, %r2, %r2, %r2, %r2, %r2}, {%f27170, %f27171, %f27172, %f27173, %f27174, %f27175, %f27176, %f27177};
	bar.warp.sync 	-1;
	wmma.mma.sync.aligned.row.col.m32n8k16.f32.f32 {%f27186, %f27187, %f27188, %f27189, %f27190, %f27191, %f27192, %f27193}, {%r2, %r2, %r2, %r2, %r2, %r2, %r2, %r2}, {%r2, %r2, %r2, %r2, %r2, %r2, %r2, %r2}, {%f27178, %f27179, %f27180, %f27181, %f27182, %f27183, %f27184, %f27185};
	bar.warp.sync 	-1;
	wmma.mma.sync.aligned.row.col.m32n8k16.f32.f32 {%f27194, %f27195, %f27196, %f27197, %f27198, %f27199, %f27200, %f27201}, {%r2, %r2, %r2, %r2, %r2, %r2, %r2, %r2}, {%r2, %r2, %r2, %r2, %r2, %r2, %r2, %r2}, {%f27186, %f27187, %f27188, %f27189, %f27190, %f27191, %f27192, %f27193};
	bar.warp.sync 	-1;
	wmma.mma.sync.aligned.row.col.m32n8k16.f32.f32 {%f27202, %f27203, %f27204, %f27205, %f27206, %f27207, %f27208, %f27209}, {%r2, %r2, %r2, %r2, %r2, %r2, %r2, %r2}, {%r2, %r2, %r2, %r2, %r2, %r2, %r2, %r2}, {%f27194, %f27195, %f27196, %f27197, %f27198, %f27199, %f27200, %f27201};
	bar.warp.sync 	-1;
	wmma.mma.sync.aligned.row.col.m32n8k16.f32.f32 {%f27210, %f27211, %f27212, %f27213, %f27214, %f27215, %f27216, %f27217}, {%r2, %r2, %r2, %r2, %r2, %r2, %r2, %r2}, {%r2, %r2, %r2, %r2, %r2, %r2, %r2, %r2}, {%f27202, %f27203, %f27204, %f27205, %f27206, %f27207, %f27208, %f27209};
	bar.warp.sync 	-1;
	wmma.mma.sync.aligned.row.col.m32n8k16.f32.f32 {%f27218, %f27219, %f27220, %f27221, %f27222, %f27223, %f27224, %f27225}, {%r2, %r2, %r2, %r2, %r2, %r2, %r2, %r2}, {%r2, %r2, %r2, %r2, %r2, %r2, %r2, %r2}, {%f27210, %f27211, %f27212, %f27213, %f27214, %f27215, %f27216, %f27217};
	bar.warp.sync 	-1;
	wmma.mma.sync.aligned.row.col.m32n8k16.f32.f32 {%f27226, %f27227, %f27228, %f27229, %f27230, %f27231, %f27232, %f27233}, {%r2, %r2, %r2, %r2, %r2, %r2, %r2, %r2}, {%r2, %r2, %r2, %r2, %r2, %r2, %r2, %r2}, {%f27218, %f27219, %f27220, %f27221, %f27222, %f27223, %f27224, %f27225};
	bar.warp.sync 	-1;
	wmma.mma.sync.aligned.row.col.m32n8k16.f32.f32 {%f27234, %f27235, %f27236, %f27237, %f27238, %f27239, %f27240, %f27241}, {%r2, %r2, %r2, %r2, %r2, %r2, %r2, %r2}, {%r2, %r2, %r2, %r2, %r2, %r2, %r2, %r2}, {%f27226, %f27227, %f27228, %f27229, %f27230, %f27231, %f27232, %f27233};
	bar.warp.sync 	-1;
	wmma.mma.sync.aligned.row.col.m32n8k16.f32.f32 {%f27242, %f27243, %f27244, %f27245, %f27246, %f27247, %f27248, %f27249}, {%r2, %r2, %r2, %r2, %r2, %r2, %r2, %r2}, {%r2, %r2, %r2, %r2, %r2, %r2, %r2, %r2}, {%f27234, %f27235, %f27236, %f27237, %f27238, %f27239, %f27240, %f27241};
	bar.warp.sync 	-1;
	wmma.mma.sync.aligned.row.col.m32n8k16.f32.f32 {%f27250, %f27251, %f27252, %f27253, %f27254, %f27255, %f27256, %f27257}, {%r2, %r2, %r2, %r2, %r2, %r2, %r2, %r2}, {%r2, %r2, %r2, %r2, %r2, %r2, %r2, %r2}, {%f27242, %f27243, %f27244, %f27245, %f27246, %f27247, %f27248, %f27249};
	bar.warp.sync 	-1;
	wmma.mma.sync.aligned.row.col.m32n8k16.f32.f32 {%f27258, %f27259, %f27260, %f27261, %f27262, %f27263, %f27264, %f27265}, {%r2, %r2, %r2, %r2, %r2, %r2, %r2, %r2}, {%r2, %r2, %r2, %r2, %r2, %r2, %r2, %r2}, {%f27250, %f27251, %f27252, %f27253, %f27254, %f27255, %f27256, %f27257};
	bar.warp.sync 	-1;
	wmma.mma.sync.aligned.row.col.m32n8k16.f32.f32 {%f27266, %f27267, %f27268, %f27269, %f27270, %f27271, %f27272, %f27273}, {%r2, %r2, %r2, %r2, %r2, %r2, %r2, %r2}, {%r2, %r2, %r2, %r2, %r2, %r2, %r2, %r2}, {%f27258, %f27259, %f27260, %f27261, %f27262, %f27263, %f27264, %f27265};
	bar.warp.sync 	-1;
	wmma.mma.sync.aligned.row.col.m32n8k16.f32.f32 {%f27274, %f27275, %f27276, %f27277, %f27278, %f27279, %f27280, %f27281}, {%r2, %r2, %r2, %r2, %r2, %r2, %r2, %r2}, {%r2, %r2, %r2, %r2, %r2, %r2, %r2, %r2}, {%f27266, %f27267, %f27268, %f27269, %f27270, %f27271, %f27272, %f27273};
	bar.warp.sync 	-1;
	wmma.mma.sync.aligned.row.col.m32n8k16.f32.f32 {%f27282, %f27283, %f27284, %f27285, %f27286, %f27287, %f27288, %f27289}, {%r2, %r2, %r2, %r2, %r2, %r2, %r2, %r2}, {%r2, %r2, %r2, %r2, %r2, %r2, %r2, %r2}, {%f27274, %f27275, %f27276, %f27277, %f27278, %f27279, %f27280, %f27281};
	bar.warp.sync 	-1;
	wmma.mma.sync.aligned.row.col.m32n8k16.f32.f32 {%f27290, %f27291, %f27292, %f27293, %f27294, %f27295, %f27296, %f27297}, {%r2, %r2, %r2, %r2, %r2, %r2, %r2, %r2}, {%r2, %r2, %r2, %r2, %r2, %r2, %r2, %r2}, {%f27282, %f27283, %f27284, %f27285, %f27286, %f27287, %f27288, %f27289};
	bar.warp.sync 	-1;
	wmma.mma.sync.aligned.row.col.m32n8k16.f32.f32 {%f27298, %f27299, %f27300, %f27301, %f27302, %f27303, %f27304, %f27305}, {%r2, %r2, %r2, %r2, %r2, %r2, %r2, %r2}, {%r2, %r2, %r2, %r2, %r2, %r2, %r2, %r2}, {%f27290, %f27291, %f27292, %f27293, %f27294, %f27295, %f27296, %f27297};
	bar.warp.sync 	-1;
	wmma.mma.sync.aligned.row.col.m32n8k16.f32.f32 {%f27306, %f27307, %f27308, %f27309, %f27310, %f27311, %f27312, %f27313}, {%r2, %r2, %r2, %r2, %r2, %r2, %r2, %r2}, {%r2, %r2, %r2, %r2, %r2, %r2, %r2, %r2}, {%f27298, %f27299, %f27300, %f27301, %f27302, %f27303, %f27304, %f27305};
	bar.warp.sync 	-1;
	wmma.mma.sync.aligned.row.col.m32n8k16.f32.f32 {%f27314, %f27315, %f27316, %f27317, %f27318, %f27319, %f27320, %f27321}, {%r2, %r2, %r2, %r2, %r2, %r2, %r2, %r2}, {%r2, %r2, %r2, %r2, %r2, %r2, %r2, %r2}, {%f27306, %f27307, %f27308, %f27309, %f27310, %f27311, %f27312, %f27313};
	bar.warp.sync 	-1;
	wmma.mma.sync.aligned.row.col.m32n8k16.f32.f32 {%f27322, %f27323, %f27324, %f27325, %f27326, %f27327, %f27328, %f27329}, {%r2, %r2, %r2, %r2, %r2, %r2, %r2, %r2}, {%r2, %r2, %r2, %r2, %r2, %r2, %r2, %r2}, {%f27314, %f27315, %f27316, %f27317, %f27318, %f27319, %f27320, %f27321};
	bar.warp.sync 	-1;
	wmma.mma.sync.aligned.row.col.m32n8k16.f32.f32 {%f27330, %f27331, %f27332, %f27333, %f27334, %f27335, %f27336, %f27337}, {%r2, %r2, %r2, %r2, %r2, %r2, %r2, %r2}, {%r2, %r2, %r2, %r2, %r2, %r2, %r2, %r2}, {%f27322, %f27323, %f27324, %f27325, %f27326, %f27327, %f27328, %f27329};
	bar.warp.sync 	-1;
	wmma.mma.sync.aligned.row.col.m32n8k16.f32.f32 {%f27338, %f27339, %f27340, %f27341, %f27342, %f27343, %f27344, %f27345}, {%r2, %r2, %r2, %r2, %r2, %r2, %r2, %r2}, {%r2, %r2, %r2, %r2, %r2, %r2, %r2, %r2}, {%f27330, %f27331, %f27332, %f27333, %f27334, %f27335, %f27336, %f27337};
	bar.warp.sync 	-1;
	wmma.mma.sync.aligned.row.col.m32n8k16.f32.f32 {%f27346, %f27347, %f27348, %f27349, %f27350, %f27351, %f27352, %f27353}, {%r2, %r2, %r2, %r2, %r2, %r2, %r2, %r2}, {%r2, %r2, %r2, %r2, %r2, %r2, %r2, %r2}, {%f27338, %f27339, %f27340, %f27341, %f27342, %f27343, %f27344, %f27345};
	bar.warp.sync 	-1;
	wmma.mma.sync.aligned.row.col.m32n8k16.f32.f32 {%f27354, %f27355, %f27356, %f27357, %f27358, %f27359, %f27360, %f27361}, {%r2, %r2, %r2, %r2, %r2, %r2, %r2, %r2}, {%r2, %r2, %r2, %r2, %r2, %r2, %r2, %r2}, {%f27346, %f27347, %f27348, %f27349, %f27350, %f27351, %f27352, %f27353};
	bar.warp.sync 	-1;
	wmma.mma.sync.aligned.row.col.m32n8k16.f32.f32 {%f27362, %f27363, %f27364, %f27365, %f27366, %f27367, %f27368, %f27369}, {%r2, %r2, %r2, %r2, %r2, %r2, %r2, %r2}, {%r2, %r2, %r2, %r2, %r2, %r2, %r2, %r2}, {%f27354, %f27355, %f27356, %f27357, %f27358, %f27359, %f27360, %f27361};
	bar.warp.sync 	-1;
	wmma.mma.sync.aligned.row.col.m32n8k16.f32.f32 {%f27370, %f27371, %f27372, %f27373, %f27374, %f27375, %f27376, %f27377}, {%r2, %r2, %r2, %r2, %r2, %r2, %r2, %r2}, {%r2, %r2, %r2, %r2, %r2, %r2, %r2, %r2}, {%f27362, %f27363, %f27364, %f27365, %f27366, %f27367, %f27368, %f27369};
	bar.warp.sync 	-1;
	wmma.mma.sync.aligned.row.col.m32n8k16.f32.f32 {%f27378, %f27379, %f27380, %f27381, %f27382, %f27383, %f27384, %f27385}, {%r2, %r2, %r2, %r2, %r2, %r2, %r2, %r2}, {%r2, %r2, %r2, %r2, %r2, %r2, %r2, %r2}, {%f27370, %f27371, %f27372, %f27373, %f27374, %f27375, %f27376, %f27377};
	bar.warp.sync 	-1;
	wmma.mma.sync.aligned.row.col.m32n8k16.f32.f32 {%f27386, %f27387, %f27388, %f27389, %f27390, %f27391, %f27392, %f27393}, {%r2, %r2, %r2, %r2, %r2, %r2, %r2, %r2}, {%r2, %r2, %r2, %r2, %r2, %r2, %r2, %r2}, {%f27378, %f27379, %f27380, %f27381, %f27382, %f27383, %f27384, %f27385};
	bar.warp.sync 	-1;
	wmma.mma.sync.aligned.row.col.m32n8k16.f32.f32 {%f27394, %f27395, %f27396, %f27397, %f27398, %f27399, %f27400, %f27401}, {%r2, %r2, %r2, %r2, %r2, %r2, %r2, %r2}, {%r2, %r2, %r2, %r2, %r2, %r2, %r2, %r2}, {%f27386, %f27387, %f27388, %f27389, %f27390, %f27391, %f27392, %f27393};
	bar.warp.sync 	-1;
	wmma.mma.sync.aligned.row.col.m32n8k16.f32.f32 {%f27402, %f27403, %f27404, %f27405, %f27406, %f27407, %f27408, %f27409}, {%r2, %r2, %r2, %r2, %r2, %r2, %r2, %r2}, {%r2, %r2, %r2, %r2, %r2, %r2, %r2, %r2}, {%f27394, %f27395, %f27396, %f27397, %f27398, %f27399, %f27400, %f27401};
	bar.warp.sync 	-1;
	wmma.mma.sync.aligned.row.col.m32n8k16.f32.f32 {%f27410, %f27411, %f27412, %f27413, %f27414, %f27415, %f27416, %f27417}, {%r2, %r2, %r2, %r2, %r2, %r2, %r2, %r2}, {%r2, %r2, %r2, %r2, %r2, %r2, %r2, %r2}, {%f27402, %f27403, %f27404, %f27405, %f27406, %f27407, %f27408, %f27409};
	bar.warp.sync 	-1;
	wmma.mma.sync.aligned.row.col.m32n8k16.f32.f32 {%f27418, %f27419, %f27420, %f27421, %f27422, %f27423, %f27424, %f27425}, {%r2, %r2, %r2, %r2, %r2, %r2, %r2, %r2}, {%r2, %r2, %r2, %r2, %r2, %r2, %r2, %r2}, {%f27410, %f27411, %f27412, %f27413, %f27414, %f27415, %f27416, %f27417};
	bar.warp.sync 	-1;
	wmma.mma.sync.aligned.row.col.m32n8k16.f32.f32 {%f27426, %f27427, %f27428, %f27429, %f27430, %f27431, %f27432, %f27433}, {%r2, %r2, %r2, %r2, %r2, %r2, %r2, %r2}, {%r2, %r2, %r2, %r2, %r2, %r2, %r2, %r2}, {%f27418, %f27419, %f27420, %f27421, %f27422, %f27423, %f27424, %f27425};
	bar.warp.sync 	-1;
	wmma.mma.sync.aligned.row.col.m32n8k16.f32.f32 {%f27434, %f27435, %f27436, %f27437, %f27438, %f27439, %f27440, %f27441}, {%r2, %r2, %r2, %r2, %r2, %r2, %r2, %r2}, {%r2, %r2, %r2, %r2, %r2, %r2, %r2, %r2}, {%f27426, %f27427, %f27428, %f27429, %f27430, %f27431, %f27432, %f27433};
	bar.warp.sync 	-1;
	wmma.mma.sync.aligned.row.col.m32n8k16.f32.f32 {%f27442, %f27443, %f27444, %f27445, %f27446, %f27447, %f27448, %f27449}, {%r2, %r2, %r2, %r2, %r2, %r2, %r2, %r2}, {%r2, %r2, %r2, %r2, %r2, %r2, %r2, %r2}, {%f27434, %f27435, %f27436, %f27437, %f27438, %f27439, %f27440, %f27441};
	bar.warp.sync 	-1;
	wmma.mma.sync.aligned.row.col.m32n8k16.f32.f32 {%f27450, %f27451, %f27452, %f27453, %f27454, %f27455, %f27456, %f27457}, {%r2, %r2, %r2, %r2, %r2, %r2, %r2, %r2}, {%r2, %r2, %r2, %r2, %r2, %r2, %r2, %r2}, {%f27442, %f27443, %f27444, %f27445, %f27446, %f27447, %f27448, %f27449};
	bar.warp.sync 	-1;
	wmma.mma.sync.aligned.row.col.m32n8k16.f32.f32 {%f27458, %f27459, %f27460, %f27461, %f27462, %f27463, %f27464, %f27465}, {%r2, %r2, %r2, %r2, %r2, %r2, %r2, %r2}, {%r2, %r2, %r2, %r2, %r2, %r2, %r2, %r2}, {%f27450, %f27451, %f27452, %f27453, %f27454, %f27455, %f27456, %f27457};
	bar.warp.sync 	-1;
	wmma.mma.sync.aligned.row.col.m32n8k16.f32.f32 {%f27466, %f27467, %f27468, %f27469, %f27470, %f27471, %f27472, %f27473}, {%r2, %r2, %r2, %r2, %r2, %r2, %r2, %r2}, {%r2, %r2, %r2, %r2, %r2, %r2, %r2, %r2}, {%f27458, %f27459, %f27460, %f27461, %f27462, %f27463, %f27464, %f27465};
	bar.warp.sync 	-1;
	wmma.mma.sync.aligned.row.col.m32n8k16.f32.f32 {%f27474, %f27475, %f27476, %f27477, %f27478, %f27479, %f27480, %f27481}, {%r2, %r2, %r2, %r2, %r2, %r2, %r2, %r2}, {%r2, %r2, %r2, %r2, %r2, %r2, %r2, %r2}, {%f27466, %f27467, %f27468, %f27469, %f27470, %f27471, %f27472, %f27473};
	bar.warp.sync 	-1;
	wmma.mma.sync.aligned.row.col.m32n8k16.f32.f32 {%f27482, %f27483, %f27484, %f27485, %f27486, %f27487, %f27488, %f27489}, {%r2, %r2, %r2, %r2, %r2, %r2, %r2, %r2}, {%r2, %r2, %r2, %r2, %r2, %r2, %r2, %r2}, {%f27474, %f27475, %f27476, %f27477, %f27478, %f27479, %f27480, %f27481};
	bar.warp.sync 	-1;
	wmma.mma.sync.aligned.row.col.m32n8k16.f32.f32 {%f27490, %f27491, %f27492, %f27493, %f27494, %f27495, %f27496, %f27497}, {%r2, %r2, %r2, %r2, %r2, %r2, %r2, %r2}, {%r2, %r2, %r2, %r2, %r2, %r2, %r2, %r2}, {%f27482, %f27483, %f27484, %f27485, %f27486, %f27487, %f27488, %f27489};
	bar.warp.sync 	-1;
	wmma.mma.sync.aligned.row.col.m32n8k16.f32.f32 {%f27498, %f27499, %f27500, %f27501, %f27502, %f27503, %f27504, %f27505}, {%r2, %r2, %r2, %r2, %r2, %r2, %r2, %r2}, {%r2, %r2, %r2, %r2, %r2, %r2, %r2, %r2}, {%f27490, %f27491, %f27492, %f27493, %f27494, %f27495, %f27496, %f27497};
	bar.warp.sync 	-1;
	wmma.mma.sync.aligned.row.col.m32n8k16.f32.f32 {%f27506, %f27507, %f27508, %f27509, %f27510, %f27511, %f27512, %f27513}, {%r2, %r2, %r2, %r2, %r2, %r2, %r2, %r2}, {%r2, %r2, %r2, %r2, %r2, %r2, %r2, %r2}, {%f27498, %f27499, %f27500, %f27501, %f27502, %f27503, %f27504, %f27505};
	bar.warp.sync 	-1;
	wmma.mma.sync.aligned.row.col.m32n8k16.f32.f32 {%f27514, %f27515, %f27516, %f27517, %f27518, %f27519, %f27520, %f27521}, {%r2, %r2, %r2, %r2, %r2, %r2, %r2, %r2}, {%r2, %r2, %r2, %r2, %r2, %r2, %r2, %r2}, {%f27506, %f27507, %f27508, %f27509, %f27510, %f27511, %f27512, %f27513};
	bar.warp.sync 	-1;
	wmma.mma.sync.aligned.row.col.m32n8k16.f32.f32 {%f27522, %f27523, %f27524, %f27525, %f27526, %f27527, %f27528, %f27529}, {%r2, %r2, %r2, %r2, %r2, %r2, %r2, %r2}, {%r2, %r2, %r2, %r2, %r2, %r2, %r2, %r2}, {%f27514, %f27515, %f27516, %f27517, %f27518, %f27519, %f27520, %f27521};
	bar.warp.sync 	-1;
	wmma.mma.sync.aligned.row.col.m32n8k16.f32.f32 {%f27530, %f27531, %f27532, %f27533, %f27534, %f27535, %f27536, %f27537}, {%r2, %r2, %r2, %r2, %r2, %r2, %r2, %r2}, {%r2, %r2, %r2, %r2, %r2, %r2, %r2, %r2}, {%f27522, %f27523, %f27524, %f27525, %f27526, %f27527, %f27528, %f27529};
	bar.warp.sync 	-1;
	wmma.mma.sync.aligned.row.col.m32n8k16.f32.f32 {%f27538, %f27539, %f27540, %f27541, %f27542, %f27543, %f27544, %f27545}, {%r2, %r2, %r2, %r2, %r2, %r2, %r2, %r2}, {%r2, %r2, %r2, %r2, %r2, %r2, %r2, %r2}, {%f27530, %f27531, %f27532, %f27533, %f27534, %f27535, %f27536, %f27537};
	bar.warp.sync 	-1;
	wmma.mma.sync.aligned.row.col.m32n8k16.f32.f32 {%f27546, %f27547, %f27548, %f27549, %f27550, %f27551, %f27552, %f27553}, {%r2, %r2, %r2, %r2, %r2, %r2, %r2, %r2}, {%r2, %r2, %r2, %r2, %r2, %r2, %r2, %r2}, {%f27538, %f27539, %f27540, %f27541, %f27542, %f27543, %f27544, %f27545};
	bar.warp.sync 	-1;
	wmma.mma.sync.aligned.row.col.m32n8k16.f32.f32 {%f27554, %f27555, %f27556, %f27557, %f27558, %f27559, %f27560, %f27561}, {%r2, %r2, %r2, %r2, %r2, %r2, %r2, %r2}, {%r2, %r2, %r2, %r2, %r2, %r2, %r2, %r2}, {%f27546, %f27547, %f27548, %f27549, %f27550, %f27551, %f27552, %f27553};
	bar.warp.sync 	-1;
	wmma.mma.sync.aligned.row.col.m32n8k16.f32.f32 {%f27562, %f27563, %f27564, %f27565, %f27566, %f27567, %f27568, %f27569}, {%r2, %r2, %r2, %r2, %r2, %r2, %r2, %r2}, {%r2, %r2, %r2, %r2, %r2, %r2, %r2, %r2}, {%f27554, %f27555, %f27556, %f27557, %f27558, %f27559, %f27560, %f27561};
	bar.warp.sync 	-1;
	wmma.mma.sync.aligned.row.col.m32n8k16.f32.f32 {%f27570, %f27571, %f27572, %f27573, %f27574, %f27575, %f27576, %f27577}, {%r2, %r2, %r2, %r2, %r2, %r2, %r2, %r2}, {%r2, %r2, %r2, %r2, %r2, %r2, %r2, %r2}, {%f27562, %f27563, %f27564, %f27565, %f27566, %f27567, %f27568, %f27569};
	bar.warp.sync 	-1;
	wmma.mma.sync.aligned.row.col.m32n8k16.f32.f32 {%f27578, %f27579, %f27580, %f27581, %f27582, %f27583, %f27584, %f27585}, {%r2, %r2, %r2, %r2, %r2, %r2, %r2, %r2}, {%r2, %r2, %r2, %r2, %r2, %r2, %r2, %r2}, {%f27570, %f27571, %f27572, %f27573, %f27574, %f27575, %f27576, %f27577};
	bar.warp.sync 	-1;
	wmma.mma.sync.aligned.row.col.m32n8k16.f32.f32 {%f27586, %f27587, %f27588, %f27589, %f27590, %f27591, %f27592, %f27593}, {%r2, %r2, %r2, %r2, %r2, %r2, %r2, %r2}, {%r2, %r2, %r2, %r2, %r2, %r2, %r2, %r2}, {%f27578, %f27579, %f27580, %f27581, %f27582, %f27583, %f27584, %f27585};
	bar.warp.sync 	-1;
	wmma.mma.sync.aligned.row.col.m32n8k16.f32.f32 {%f27594, %f27595, %f27596, %f27597, %f27598, %f27599, %f27600, %f27601}, {%r2, %r2, %r2, %r2, %r2, %r2, %r2, %r2}, {%r2, %r2, %r2, %r2, %r2, %r2, %r2, %r2}, {%f27586, %f27587, %f27588, %f27589, %f27590, %f27591, %f27592, %f27593};
	bar.warp.sync 	-1;
	wmma.mma.sync.aligned.row.col.m32n8k16.f32.f32 {%f27602, %f27603, %f27604, %f27605, %f27606, %f27607, %f27608, %f27609}, {%r2, %r2, %r2, %r2, %r2, %r2, %r2, %r2}, {%r2, %r2, %r2, %r2, %r2, %r2, %r2, %r2}, {%f27594, %f27595, %f27596, %f27597, %f27598, %f27599, %f27600, %f27601};
	bar.warp.sync 	-1;
	wmma.mma.sync.aligned.row.col.m32n8k16.f32.f32 {%f27610, %f27611, %f27612, %f27613, %f27614, %f27615, %f27616, %f27617}, {%r2, %r2, %r2, %r2, %r2, %r2, %r2, %r2}, {%r2, %r2, %r2, %r2, %r2, %r2, %r2, %r2}, {%f27602, %f27603, %f27604, %f27605, %f27606, %f27607, %f27608, %f27609};
	bar.warp.sync 	-1;
	wmma.mma.sync.aligned.row.col.m32n8k16.f32.f32 {%f27618, %f27619, %f27620, %f27621, %f27622, %f27623, %f27624, %f27625}, {%r2, %r2, %r2, %r2, %r2, %r2, %r2, %r2}, {%r2, %r2, %r2, %r2, %r2, %r2, %r2, %r2}, {%f27610, %f27611, %f27612, %f27613, %f27614, %f27615, %f27616, %f27617};
	bar.warp.sync 	-1;
	wmma.mma.sync.aligned.row.col.m32n8k16.f32.f32 {%f27626, %f27627, %f27628, %f27629, %f27630, %f27631, %f27632, %f27633}, {%r2, %r2, %r2, %r2, %r2, %r2, %r2, %r2}, {%r2, %r2, %r2, %r2, %r2, %r2, %r2, %r2}, {%f27618, %f27619, %f27620, %f27621, %f27622, %f27623, %f27624, %f27625};
	bar.warp.sync 	-1;
	wmma.mma.sync.aligned.row.col.m32n8k16.f32.f32 {%f27634, %f27635, %f27636, %f27637, %f27638, %f27639, %f27640, %f27641}, {%r2, %r2, %r2, %r2, %r2, %r2, %r2, %r2}, {%r2, %r2, %r2, %r2, %r2, %r2, %r2, %r2}, {%f27626, %f27627, %f27628, %f27629, %f27630, %f27631, %f27632, %f27633};
	bar.warp.sync 	-1;
	wmma.mma.sync.aligned.row.col.m32n8k16.f32.f32 {%f27642, %f27643, %f27644, %f27645, %f27646, %f27647, %f27648, %f27649}, {%r2, %r2, %r2, %r2, %r2, %r2, %r2, %r2}, {%r2, %r2, %r2, %r2, %r2, %r2, %r2, %r2}, {%f27634, %f27635, %f27636, %f27637, %f27638, %f27639, %f27640, %f27641};
	bar.warp.sync 	-1;
	wmma.mma.sync.aligned.row.col.m32n8k16.f32.f32 {%f27650, %f27651, %f27652, %f27653, %f27654, %f27655, %f27656, %f27657}, {%r2, %r2, %r2, %r2, %r2, %r2, %r2, %r2}, {%r2, %r2, %r2, %r2, %r2, %r2, %r2, %r2}, {%f27642, %f27643, %f27644, %f27645, %f27646, %f27647, %f27648, %f27649};
	bar.warp.sync 	-1;
	wmma.mma.sync.aligned.row.col.m32n8k16.f32.f32 {%f27658, %f27659, %f27660, %f27661, %f27662, %f27663, %f27664, %f27665}, {%r2, %r2, %r2, %r2, %r2, %r2, %r2, %r2}, {%r2, %r2, %r2, %r2, %r2, %r2, %r2, %r2}, {%f27650, %f27651, %f27652, %f27653, %f27654, %f27655, %f27656, %f27657};
	bar.warp.sync 	-1;
	wmma.mma.sync.aligned.row.col.m32n8k16.f32.f32 {%f27666, %f27667, %f27668, %f27669, %f27670, %f27671, %f27672, %f27673}, {%r2, %r2, %r2, %r2, %r2, %r2, %r2, %r2}, {%r2, %r2, %r2, %r2, %r2, %r2, %r2, %r2}, {%f27658, %f27659, %f27660, %f27661, %f27662, %f27663, %f27664, %f27665};
	bar.warp.sync 	-1;
	wmma.mma.sync.aligned.row.col.m32n8k16.f32.f32 {%f27674, %f27675, %f27676, %f27677, %f27678, %f27679, %f27680, %f27681}, {%r2, %r2, %r2, %r2, %r2, %r2, %r2, %r2}, {%r2, %r2, %r2, %r2, %r2, %r2, %r2, %r2}, {%f27666, %f27667, %f27668, %f27669, %f27670, %f27671, %f27672, %f27673};
	bar.warp.sync 	-1;
	wmma.mma.sync.aligned.row.col.m32n8k16.f32.f32 {%f27682, %f27683, %f27684, %f27685, %f27686, %f27687, %f27688, %f27689}, {%r2, %r2, %r2, %r2, %r2, %r2, %r2, %r2}, {%r2, %r2, %r2, %r2, %r2, %r2, %r2, %r2}, {%f27674, %f27675, %f27676, %f27677, %f27678, %f27679, %f27680, %f27681};
	bar.warp.sync 	-1;
	wmma.mma.sync.aligned.row.col.m32n8k16.f32.f32 {%f27690, %f27691, %f27692, %f27693, %f27694, %f27695, %f27696, %f27697}, {%r2, %r2, %r2, %r2, %r2, %r2, %r2, %r2}, {%r2, %r2, %r2, %r2, %r2, %r2, %r2, %r2}, {%f27682, %f27683, %f27684, %f27685, %f27686, %f27687, %f27688, %f27689};
	bar.warp.sync 	-1;
	wmma.mma.sync.aligned.row.col.m32n8k16.f32.f32 {%f27698, %f27699, %f27700, %f27701, %f27702, %f27703, %f27704, %f27705}, {%r2, %r2, %r2, %r2, %r2, %r2, %r2, %r2}, {%r2, %r2, %r2, %r2, %r2, %r2, %r2, %r2}, {%f27690, %f27691, %f27692, %f27693, %f27694, %f27695, %f27696, %f27697};
	bar.warp.sync 	-1;
	wmma.mma.sync.aligned.row.col.m32n8k16.f32.f32 {%f27706, %f27707, %f27708, %f27709, %f27710, %f27711, %f27712, %f27713}, {%r2, %r2, %r2, %r2, %r2, %r2, %r2, %r2}, {%r2, %r2, %r2, %r2, %r2, %r2, %r2, %r2}, {%f27698, %f27699, %f27700, %f27701, %f27702, %f27703, %f27704, %f27705};
	bar.warp.sync 	-1;
	wmma.mma.sync.aligned.row.col.m32n8k16.f32.f32 {%f27714, %f27715, %f27716, %f27717, %f27718, %f27719, %f27720, %f27721}, {%r2, %r2, %r2, %r2, %r2, %r2, %r2, %r2}, {%r2, %r2, %r2, %r2, %r2, %r2, %r2, %r2}, {%f27706, %f27707, %f27708, %f27709, %f27710, %f27711, %f27712, %f27713};
	bar.warp.sync 	-1;
	wmma.mma.sync.aligned.row.col.m32n8k16.f32.f32 {%f27722, %f27723, %f27724, %f27725, %f27726, %f27727, %f27728, %f27729}, {%r2, %r2, %r2, %r2, %r2, %r2, %r2, %r2}, {%r2, %r2, %r2, %r2, %r2, %r2, %r2, %r2}, {%f27714, %f27715, %f27716, %f27717, %f27718, %f27719, %f27720, %f27721};
	bar.warp.sync 	-1;
	wmma.mma.sync.aligned.row.col.m32n8k16.f32.f32 {%f27730, %f27731, %f27732, %f27733, %f27734, %f27735, %f27736, %f27737}, {%r2, %r2, %r2, %r2, %r2, %r2, %r2, %r2}, {%r2, %r2, %r2, %r2, %r2, %r2, %r2, %r2}, {%f27722, %f27723, %f27724, %f27725, %f27726, %f27727, %f27728, %f27729};
	bar.warp.sync 	-1;
	wmma.mma.sync.aligned.row.col.m32n8k16.f32.f32 {%f27738, %f27739, %f27740, %f27741, %f27742, %f27743, %f27744, %f27745}, {%r2, %r2, %r2, %r2, %r2, %r2, %r2, %r2}, {%r2, %r2, %r2, %r2, %r2, %r2, %r2, %r2}, {%f27730, %f27731, %f27732, %f27733, %f27734, %f27735, %f27736, %f27737};
	bar.warp.sync 	-1;
	wmma.mma.sync.aligned.row.col.m32n8k16.f32.f32 {%f27746, %f27747, %f27748, %f27749, %f27750, %f27751, %f27752, %f27753}, {%r2, %r2, %r2, %r2, %r2, %r2, %r2, %r2}, {%r2, %r2, %r2, %r2, %r2, %r2, %r2, %r2}, {%f27738, %f27739, %f27740, %f27741, %f27742, %f27743, %f27744, %f27745};
	bar.warp.sync 	-1;
	wmma.mma.sync.aligned.row.col.m32n8k16.f32.f32 {%f27754, %f27755, %f27756, %f27757, %f27758, %f27759, %f27760, %f27761}, {%r2, %r2, %r2, %r2, %r2, %r2, %r2, %r2}, {%r2, %r2, %r2, %r2, %r2, %r2, %r2, %r2}, {%f27746, %f27747, %f27748, %f27749, %f27750, %f27751, %f27752, %f27753};
	bar.warp.sync 	-1;
	wmma.mma.sync.aligned.row.col.m32n8k16.f32.f32 {%f27762, %f27763, %f27764, %f27765, %f27766, %f27767, %f27768, %f27769}, {%r2, %r2, %r2, %r2, %r2, %r2, %r2, %r2}, {%r2, %r2, %r2, %r2, %r2, %r2, %r2, %r2}, {%f27754, %f27755, %f27756, %f27757, %f27758, %f27759, %f27760, %f27761};
	bar.warp.sync 	-1;
	wmma.mma.sync.aligned.row.col.m32n8k16.f32.f32 {%f27770, %f27771, %f27772, %f27773, %f27774, %f27775, %f27776, %f27777}, {%r2, %r2, %r2, %r2, %r2, %r2, %r2, %r2}, {%r2, %r2, %r2, %r2, %r2, %r2, %r2, %r2}, {%f27762, %f27763, %f27764, %f27765, %f27766, %f27767, %f27768, %f27769};
	bar.warp.sync 	-1;
	wmma.mma.sync.aligned.row.col.m32n8k16.f32.f32 {%f27778, %f27779, %f27780, %f27781, %f27782, %f27783, %f27784, %f27785}, {%r2, %r2, %r2, %r2, %r2, %r2, %r2, %r2}, {%r2, %r2, %r2, %r2, %r2, %r2, %r2, %r2}, {%f27770, %f27771, %f27772, %f27773, %f27774, %f27775, %f27776, %f27777};
	bar.warp.sync 	-1;
	wmma.mma.sync.aligned.row.col.m32n8k16.f32.f32 {%f27786, %f27787, %f27788, %f27789, %f27790, %f27791, %f27792, %f27793}, {%r2, %r2, %r2, %r2, %r2, %r2, %r2, %r2}, {%r2, %r2, %r2, %r2, %r2, %r2, %r2, %r2}, {%f27778, %f27779, %f27780, %f27781, %f27782, %f27783, %f27784, %f27785};
	bar.warp.sync 	-1;
	wmma.mma.sync.aligned.row.col.m32n8k16.f32.f32 {%f27794, %f27795, %f27796, %f27797, %f27798, %f27799, %f27800, %f27801}, {%r2, %r2, %r2, %r2, %r2, %r2, %r2, %r2}, {%r2, %r2, %r2, %r2, %r2, %r2, %r2, %r2}, {%f27786, %f27787, %f27788, %f27789, %f27790, %f27791, %f27792, %f27793};
	bar.warp.sync 	-1;
	wmma.mma.sync.aligned.row.col.m32n8k16.f32.f32 {%f27802, %f27803, %f27804, %f27805, %f27806, %f27807, %f27808, %f27809}, {%r2, %r2, %r2, %r2, %r2, %r2, %r2, %r2}, {%r2, %r2, %r2, %r2, %r2, %r2, %r2, %r2}, {%f27794, %f27795, %f27796, %f27797, %f27798, %f27799, %f27800, %f27801};
	bar.warp.sync 	-1;
	wmma.mma.sync.aligned.row.col.m32n8k16.f32.f32 {%f27810, %f27811, %f27812, %f27813, %f27814, %f27815, %f27816, %f27817}, {%r2, %r2, %r2, %r2, %r2, %r2, %r2, %r2}, {%r2, %r2, %r2, %r2, %r2, %r2, %r2, %r2}, {%f27802, %f27803, %f27804, %f27805, %f27806, %f27807, %f27808, %f27809};
	bar.warp.sync 	-1;
	wmma.mma.sync.aligned.row.col.m32n8k16.f32.f32 {%f27818, %f27819, %f27820, %f27821, %f27822, %f27823, %f27824, %f27825}, {%r2, %r2, %r2, %r2, %r2, %r2, %r2, %r2}, {%r2, %r2, %r2, %r2, %r2, %r2, %r2, %r2}, {%f27810, %f27811, %f27812, %f27813, %f27814, %f27815, %f27816, %f27817};
	bar.warp.sync 	-1;
	wmma.mma.sync.aligned.row.col.m32n8k16.f32.f32 {%f27826, %f27827, %f27828, %f27829, %f27830, %f27831, %f27832, %f27833}, {%r2, %r2, %r2, %r2, %r2, %r2, %r2, %r2}, {%r2, %r2, %r2, %r2, %r2, %r2, %r2, %r2}, {%f27818, %f27819, %f27820, %f27821, %f27822, %f27823, %f27824, %f27825};
	bar.warp.sync 	-1;
	wmma.mma.sync.aligned.row.col.m32n8k16.f32.f32 {%f27834, %f27835, %f27836, %f27837, %f27838, %f27839, %f27840, %f27841}, {%r2, %r2, %r2, %r2, %r2, %r2, %r2, %r2}, {%r2, %r2, %r2, %r2, %r2, %r2, %r2, %r2}, {%f27826, %f27827, %f27828, %f27829, %f27830, %f27831, %f27832, %f27833};
	bar.warp.sync 	-1;
	wmma.mma.sync.aligned.row.col.m32n8k16.f32.f32 {%f27842, %f27843, %f27844, %f27845, %f27846, %f27847, %f27848, %f27849}, {%r2, %r2, %r2, %r2, %r2, %r2, %r2, %r2}, {%r2, %r2, %r2, %r2, %r2, %r2, %r2, %r2}, {%f27834, %f27835, %f27836, %f27837, %f27838, %f27839, %f27840, %f27841};
	bar.warp.sync 	-1;
	wmma.mma.sync.aligned.row.col.m32n8k16.f32.f32 {%f27850, %f27851, %f27852, %f27853, %f27854, %f27855, %f27856, %f27857}, {%r2, %r2, %r2, %r2, %r2, %r2, %r2, %r2}, {%r2, %r2, %r2, %r2, %r2, %r2, %r2, %r2}, {%f27842, %f27843, %f27844, %f27845, %f27846, %f27847, %f27848, %f27849};
	bar.warp.sync 	-1;
	wmma.mma.sync.aligned.row.col.m32n8k16.f32.f32 {%f27858, %f27859, %f27860, %f27861, %f27862, %f27863, %f27864, %f27865}, {%r2, %r2, %r2, %r2, %r2, %r2, %r2, %r2}, {%r2, %r2, %r2, %r2, %r2, %r2, %r2, %r2}, {%f27850, %f27851, %f27852, %f27853, %f27854, %f27855, %f27856, %f27857};
	bar.warp.sync 	-1;
	wmma.mma.sync.aligned.row.col.m32n8k16.f32.f32 {%f27866, %f27867, %f27868, %f27869, %f27870, %f27871, %f27872, %f27873}, {%r2, %r2, %r2, %r2, %r2, %r2, %r2, %r2}, {%r2, %r2, %r2, %r2, %r2, %r2, %r2, %r2}, {%f27858, %f27859, %f27860, %f27861, %f27862, %f27863, %f27864, %f27865};
	bar.warp.sync 	-1;
	wmma.mma.sync.aligned.row.col.m32n8k16.f32.f32 {%f27874, %f27875, %f27876, %f27877, %f27878, %f27879, %f27880, %f27881}, {%r2, %r2, %r2, %r2, %r2, %r2, %r2, %r2}, {%r2, %r2, %r2, %r2, %r2, %r2, %r2, %r2}, {%f27866, %f27867, %f27868, %f27869, %f27870, %f27871, %f27872, %f27873};
	bar.warp.sync 	-1;
	wmma.mma.sync.aligned.row.col.m32n8k16.f32.f32 {%f27882, %f27883, %f27884, %f27885, %f27886, %f27887, %f27888, %f27889}, {%r2, %r2, %r2, %r2, %r2, %r2, %r2, %r2}, {%r2, %r2, %r2, %r2, %r2, %r2, %r2, %r2}, {%f27874, %f27875, %f27876, %f27877, %f27878, %f27879, %f27880, %f27881};
	bar.warp.sync 	-1;
	wmma.mma.sync.aligned.row.col.m32n8k16.f32.f32 {%f27890, %f27891, %f27892, %f27893, %f27894, %f27895, %f27896, %f27897}, {%r2, %r2, %r2, %r2, %r2, %r2, %r2, %r2}, {%r2, %r2, %r2, %r2, %r2, %r2, %r2, %r2}, {%f27882, %f27883, %f27884, %f27885, %f27886, %f27887, %f27888, %f27889};
	bar.warp.sync 	-1;
	wmma.mma.sync.aligned.row.col.m32n8k16.f32.f32 {%f27898, %f27899, %f27900, %f27901, %f27902, %f27903, %f27904, %f27905}, {%r2, %r2, %r2, %r2, %r2, %r2, %r2, %r2}, {%r2, %r2, %r2, %r2, %r2, %r2, %r2, %r2}, {%f27890, %f27891, %f27892, %f27893, %f27894, %f27895, %f27896, %f27897};
	bar.warp.sync 	-1;
	wmma.mma.sync.aligned.row.col.m32n8k16.f32.f32 {%f27906, %f27907, %f27908, %f27909, %f27910, %f27911, %f27912, %f27913}, {%r2, %r2, %r2, %r2, %r2, %r2, %r2, %r2}, {%r2, %r2, %r2, %r2, %r2, %r2, %r2, %r2}, {%f27898, %f27899, %f27900, %f27901, %f27902, %f27903, %f27904, %f27905};
	bar.warp.sync 	-1;
	wmma.mma.sync.aligned.row.col.m32n8k16.f32.f32 {%f27914, %f27915, %f27916, %f27917, %f27918, %f27919, %f27920, %f27921}, {%r2, %r2, %r2, %r2, %r2, %r2, %r2, %r2}, {%r2, %r2, %r2, %r2, %r2, %r2, %r2, %r2}, {%f27906, %f27907, %f27908, %f27909, %f27910, %f27911, %f27912, %f27913};
	bar.warp.sync 	-1;
	wmma.mma.sync.aligned.row.col.m32n8k16.f32.f32 {%f27922, %f27923, %f27924, %f27925, %f27926, %f27927, %f27928, %f27929}, {%r2, %r2, %r2, %r2, %r2, %r2, %r2, %r2}, {%r2, %r2, %r2, %r2, %r2, %r2, %r2, %r2}, {%f27914, %f27915, %f27916, %f27917, %f27918, %f27919, %f27920, %f27921};
	bar.warp.sync 	-1;
	wmma.mma.sync.aligned.row.col.m32n8k16.f32.f32 {%f27930, %f27931, %f27932, %f27933, %f27934, %f27935, %f27936, %f27937}, {%r2, %r2, %r2, %r2, %r2, %r2, %r2, %r2}, {%r2, %r2, %r2, %r2, %r2, %r2, %r2, %r2}, {%f27922, %f27923, %f27924, %f27925, %f27926, %f27927, %f27928, %f27929};
	bar.warp.sync 	-1;
	wmma.mma.sync.aligned.row.col.m32n8k16.f32.f32 {%f27938, %f27939, %f27940, %f27941, %f27942, %f27943, %f27944, %f27945}, {%r2, %r2, %r2, %r2, %r2, %r2, %r2, %r2}, {%r2, %r2, %r2, %r2, %r2, %r2, %r2, %r2}, {%f27930, %f27931, %f27932, %f27933, %f27934, %f27935, %f27936, %f27937};
	bar.warp.sync 	-1;
	wmma.mma.sync.aligned.row.col.m32n8k16.f32.f32 {%f27946, %f27947, %f27948, %f27949, %f27950, %f27951, %f27952, %f27953}, {%r2, %r2, %r2, %r2, %r2, %r2, %r2, %r2}, {%r2, %r2, %r2, %r2, %r2, %r2, %r2, %r2}, {%f27938, %f27939, %f27940, %f27941, %f27942, %f27943, %f27944, %f27945};
	bar.warp.sync 	-1;
	wmma.mma.sync.aligned.row.col.m32n8k16.f32.f32 {%f27954, %f27955, %f27956, %f27957, %f27958, %f27959, %f27960, %f27961}, {%r2, %r2, %r2, %r2, %r2, %r2, %r2, %r2}, {%r2, %r2, %r2, %r2, %r2, %r2, %r2, %r2}, {%f27946, %f27947, %f27948, %f27949, %f27950, %f27951, %f27952, %f27953};
	bar.warp.sync 	-1;
	wmma.mma.sync.aligned.row.col.m32n8k16.f32.f32 {%f27962, %f27963, %f27964, %f27965, %f27966, %f27967, %f27968, %f27969}, {%r2, %r2, %r2, %r2, %r2, %r2, %r2, %r2}, {%r2, %r2, %r2, %r2, %r2, %r2, %r2, %r2}, {%f27954, %f27955, %f27956, %f27957, %f27958, %f27959, %f27960, %f27961};
	bar.warp.sync 	-1;
	wmma.mma.sync.aligned.row.col.m32n8k16.f32.f32 {%f27970, %f27971, %f27972, %f27973, %f27974, %f27975, %f27976, %f27977}, {%r2, %r2, %r2, %r2, %r2, %r2, %r2, %r2}, {%r2, %r2, %r2, %r2, %r2, %r2, %r2, %r2}, {%f27962, %f27963, %f27964, %f27965, %f27966, %f27967, %f27968, %f27969};
	bar.warp.sync 	-1;
	wmma.mma.sync.aligned.row.col.m32n8k16.f32.f32 {%f27978, %f27979, %f27980, %f27981, %f27982, %f27983, %f27984, %f27985}, {%r2, %r2, %r2, %r2, %r2, %r2, %r2, %r2}, {%r2, %r2, %r2, %r2, %r2, %r2, %r2, %r2}, {%f27970, %f27971, %f27972, %f27973, %f27974, %f27975, %f27976, %f27977};
	bar.warp.sync 	-1;
	wmma.mma.sync.aligned.row.col.m32n8k16.f32.f32 {%f27986, %f27987, %f27988, %f27989, %f27990, %f27991, %f27992, %f27993}, {%r2, %r2, %r2, %r2, %r2, %r2, %r2, %r2}, {%r2, %r2, %r2, %r2, %r2, %r2, %r2, %r2}, {%f27978, %f27979, %f27980, %f27981, %f27982, %f27983, %f27984, %f27985};
	bar.warp.sync 	-1;
	wmma.mma.sync.aligned.row.col.m32n8k16.f32.f32 {%f27994, %f27995, %f27996, %f27997, %f27998, %f27999, %f28000, %f28001}, {%r2, %r2, %r2, %r2, %r2, %r2, %r2, %r2}, {%r2, %r2, %r2, %r2, %r2, %r2, %r2, %r2}, {%f27986, %f27987, %f27988, %f27989, %f27990, %f27991, %f27992, %f27993};
	bar.warp.sync 	-1;
	wmma.mma.sync.aligned.row.col.m32n8k16.f32.f32 {%f28002, %f28003, %f28004, %f28005, %f28006, %f28007, %f28008, %f28009}, {%r2, %r2, %r2, %r2, %r2, %r2, %r2, %r2}, {%r2, %r2, %r2, %r2, %r2, %r2, %r2, %r2}, {%f27994, %f27995, %f27996, %f27997, %f27998, %f27999, %f28000, %f28001};
	bar.warp.sync 	-1;
	wmma.mma.sync.aligned.row.col.m32n8k16.f32.f32 {%f28010, %f28011, %f28012, %f28013, %f28014, %f28015, %f28016, %f28017}, {%r2, %r2, %r2, %r2, %r2, %r2, %r2, %r2}, {%r2, %r2, %r2, %r2, %r2, %r2, %r2, %r2}, {%f28002, %f28003, %f28004, %f28005, %f28006, %f28007, %f28008, %f28009};
	bar.warp.sync 	-1;
	wmma.mma.sync.aligned.row.col.m32n8k16.f32.f32 {%f28018, %f28019, %f28020, %f28021, %f28022, %f28023, %f28024, %f28025}, {%r2, %r2, %r2, %r2, %r2, %r2, %r2, %r2}, {%r2, %r2, %r2, %r2, %r2, %r2, %r2, %r2}, {%f28010, %f28011, %f28012, %f28013, %f28014, %f28015, %f28016, %f28017};
	bar.warp.sync 	-1;
	wmma.mma.sync.aligned.row.col.m32n8k16.f32.f32 {%f28026, %f28027, %f28028, %f28029, %f28030, %f28031, %f28032, %f28033}, {%r2, %r2, %r2, %r2, %r2, %r2, %r2, %r2}, {%r2, %r2, %r2, %r2, %r2, %r2, %r2, %r2}, {%f28018, %f28019, %f28020, %f28021, %f28022, %f28023, %f28024, %f28025};
	bar.warp.sync 	-1;
	wmma.mma.sync.aligned.row.col.m32n8k16.f32.f32 {%f28034, %f28035, %f28036, %f28037, %f28038, %f28039, %f28040, %f28041}, {%r2, %r2, %r2, %r2, %r2, %r2, %r2, %r2}, {%r2, %r2, %r2, %r2, %r2, %r2, %r2, %r2}, {%f28026, %f28027, %f28028, %f28029, %f28030, %f28031, %f28032, %f28033};
	bar.warp.sync 	-1;
	wmma.mma.sync.aligned.row.col.m32n8k16.f32.f32 {%f28042, %f28043, %f28044, %f28045, %f28046, %f28047, %f28048, %f28049}, {%r2, %r2, %r2, %r2, %r2, %r2, %r2, %r2}, {%r2, %r2, %r2, %r2, %r2, %r2, %r2, %r2}, {%f28034, %f28035, %f28036, %f28037, %f28038, %f28039, %f28040, %f28041};
	bar.warp.sync 	-1;
	wmma.mma.sync.aligned.row.col.m32n8k16.f32.f32 {%f28050, %f28051, %f28052, %f28053, %f28054, %f28055, %f28056, %f28057}, {%r2, %r2, %r2, %r2, %r2, %r2, %r2, %r2}, {%r2, %r2, %r2, %r2, %r2, %r2, %r2, %r2}, {%f28042, %f28043, %f28044, %f28045, %f28046, %f28047, %f28048, %f28049};
	bar.warp.sync 	-1;
	wmma.mma.sync.aligned.row.col.m32n8k16.f32.f32 {%f28058, %f28059, %f28060, %f28061, %f28062, %f28063, %f28064, %f28065}, {%r2, %r2, %r2, %r2, %r2, %r2, %r2, %r2}, {%r2, %r2, %r2, %r2, %r2, %r2, %r2, %r2}, {%f28050, %f28051, %f28052, %f28053, %f28054, %f28055, %f28056, %f28057};
	bar.warp.sync 	-1;
	wmma.mma.sync.aligned.row.col.m32n8k16.f32.f32 {%f28066, %f28067, %f28068, %f28069, %f28070, %f28071, %f28072, %f28073}, {%r2, %r2, %r2, %r2, %r2, %r2, %r2, %r2}, {%r2, %r2, %r2, %r2, %r2, %r2, %r2, %r2}, {%f28058, %f28059, %f28060, %f28061, %f28062, %f28063, %f28064, %f28065};
	bar.warp.sync 	-1;
	wmma.mma.sync.aligned.row.col.m32n8k16.f32.f32 {%f28074, %f28075, %f28076, %f28077, %f28078, %f28079, %f28080, %f28081}, {%r2, %r2, %r2, %r2, %r2, %r2, %r2, %r2}, {%r2, %r2, %r2, %r2, %r2, %r2, %r2, %r2}, {%f28066, %f28067, %f28068, %f28069, %f28070, %f28071, %f28072, %f28073};
	bar.warp.sync 	-1;
	wmma.mma.sync.aligned.row.col.m32n8k16.f32.f32 {%f28082, %f28083, %f28084, %f28085, %f28086, %f28087, %f28088, %f28089}, {%r2, %r2, %r2, %r2, %r2, %r2, %r2, %r2}, {%r2, %r2, %r2, %r2, %r2, %r2, %r2, %r2}, {%f28074, %f28075, %f28076, %f28077, %f28078, %f28079, %f28080, %f28081};
	bar.warp.sync 	-1;
	wmma.mma.sync.aligned.row.col.m32n8k16.f32.f32 {%f28090, %f28091, %f28092, %f28093, %f28094, %f28095, %f28096, %f28097}, {%r2, %r2, %r2, %r2, %r2, %r2, %r2, %r2}, {%r2, %r2, %r2, %r2, %r2, %r2, %r2, %r2}, {%f28082, %f28083, %f28084, %f28085, %f28086, %f28087, %f28088, %f28089};
	bar.warp.sync 	-1;
	wmma.mma.sync.aligned.row.col.m32n8k16.f32.f32 {%f28098, %f28099, %f28100, %f28101, %f28102, %f28103, %f28104, %f28105}, {%r2, %r2, %r2, %r2, %r2, %r2, %r2, %r2}, {%r2, %r2, %r2, %r2, %r2, %r2, %r2, %r2}, {%f28090, %f28091, %f28092, %f28093, %f28094, %f28095, %f28096, %f28097};
	bar.warp.sync 	-1;
	wmma.mma.sync.aligned.row.col.m32n8k16.f32.f32 {%f28106, %f28107, %f28108, %f28109, %f28110, %f28111, %f28112, %f28113}, {%r2, %r2, %r2, %r2, %r2, %r2, %r2, %r2}, {%r2, %r2, %r2, %r2, %r2, %r2, %r2, %r2}, {%f28098, %f28099, %f28100, %f28101, %f28102, %f28103, %f28104, %f28105};
	bar.warp.sync 	-1;
	wmma.mma.sync.aligned.row.col.m32n8k16.f32.f32 {%f28114, %f28115, %f28116, %f28117, %f28118, %f28119, %f28120, %f28121}, {%r2, %r2, %r2, %r2, %r2, %r2, %r2, %r2}, {%r2, %r2, %r2, %r2, %r2, %r2, %r2, %r2}, {%f28106, %f28107, %f28108, %f28109, %f28110, %f28111, %f28112, %f28113};
	bar.warp.sync 	-1;
	wmma.mma.sync.aligned.row.col.m32n8k16.f32.f32 {%f28122, %f28123, %f28124, %f28125, %f28126, %f28127, %f28128, %f28129}, {%r2, %r2, %r2, %r2, %r2, %r2, %r2, %r2}, {%r2, %r2, %r2, %r2, %r2, %r2, %r2, %r2}, {%f28114, %f28115, %f28116, %f28117, %f28118, %f28119, %f28120, %f28121};
	bar.warp.sync 	-1;
	wmma.mma.sync.aligned.row.col.m32n8k16.f32.f32 {%f28130, %f28131, %f28132, %f28133, %f28134, %f28135, %f28136, %f28137}, {%r2, %r2, %r2, %r2, %r2, %r2, %r2, %r2}, {%r2, %r2, %r2, %r2, %r2, %r2, %r2, %r2}, {%f28122, %f28123, %f28124, %f28125, %f28126, %f28127, %f28128, %f28129};
	bar.warp.sync 	-1;
	wmma.mma.sync.aligned.row.col.m32n8k16.f32.f32 {%f28138, %f28139, %f28140, %f28141, %f28142, %f28143, %f28144, %f28145}, {%r2, %r2, %r2, %r2, %r2, %r2, %r2, %r2}, {%r2, %r2, %r2, %r2, %r2, %r2, %r2, %r2}, {%f28130, %f28131, %f28132, %f28133, %f28134, %f28135, %f28136, %f28137};
	bar.warp.sync 	-1;
	wmma.mma.sync.aligned.row.col.m32n8k16.f32.f32 {%f28146, %f28147, %f28148, %f28149, %f28150, %f28151, %f28152, %f28153}, {%r2, %r2, %r2, %r2, %r2, %r2, %r2, %r2}, {%r2, %r2, %r2, %r2, %r2, %r2, %r2, %r2}, {%f28138, %f28139, %f28140, %f28141, %f28142, %f28143, %f28144, %f28145};
	bar.warp.sync 	-1;
	wmma.mma.sync.aligned.row.col.m32n8k16.f32.f32 {%f28154, %f28155, %f28156, %f28157, %f28158, %f28159, %f28160, %f28161}, {%r2, %r2, %r2, %r2, %r2, %r2, %r2, %r2}, {%r2, %r2, %r2, %r2, %r2, %r2, %r2, %r2}, {%f28146, %f28147, %f28148, %f28149, %f28150, %f28151, %f28152, %f28153};
	bar.warp.sync 	-1;
	wmma.mma.sync.aligned.row.col.m32n8k16.f32.f32 {%f28162, %f28163, %f28164, %f28165, %f28166, %f28167, %f28168, %f28169}, {%r2, %r2, %r2, %r2, %r2, %r2, %r2, %r2}, {%r2, %r2, %r2, %r2, %r2, %r2, %r2, %r2}, {%f28154, %f28155, %f28156, %f28157, %f28158, %f28159, %f28160, %f28161};
	bar.warp.sync 	-1;
	wmma.mma.sync.aligned.row.col.m32n8k16.f32.f32 {%f28170, %f28171, %f28172, %f28173, %f28174, %f28175, %f28176, %f28177}, {%r2, %r2, %r2, %r2, %r2, %r2, %r2, %r2}, {%r2, %r2, %r2, %r2, %r2, %r2, %r2, %r2}, {%f28162, %f28163, %f28164, %f28165, %f28166, %f28167, %f28168, %f28169};
	bar.warp.sync 	-1;
	wmma.mma.sync.aligned.row.col.m32n8k16.f32.f32 {%f28178, %f28179, %f28180, %f28181, %f28182, %f28183, %f28184, %f28185}, {%r2, %r2, %r2, %r2, %r2, %r2, %r2, %r2}, {%r2, %r2, %r2, %r2, %r2, %r2, %r2, %r2}, {%f28170, %f28171, %f28172, %f28173, %f28174, %f28175, %f28176, %f28177};
	bar.warp.sync 	-1;
	wmma.mma.sync.aligned.row.col.m32n8k16.f32.f32 {%f28186, %f28187, %f28188, %f28189, %f28190, %f28191, %f28192, %f28193}, {%r2, %r2, %r2, %r2, %r2, %r2, %r2, %r2}, {%r2, %r2, %r2, %r2, %r2, %r2, %r2, %r2}, {%f28178, %f28179, %f28180, %f28181, %f28182, %f28183, %f28184, %f28185};
	bar.warp.sync 	-1;
	wmma.mma.sync.aligned.row.col.m32n8k16.f32.f32 {%f28194, %f28195, %f28196, %f28197, %f28198, %f28199, %f28200, %f28201}, {%r2, %r2, %r2, %r2, %r2, %r2, %r2, %r2}, {%r2, %r2, %r2, %r2, %r2, %r2, %r2, %r2}, {%f28186, %f28187, %f28188, %f28189, %f28190, %f28191, %f28192, %f28193};
	bar.warp.sync 	-1;
	wmma.mma.sync.aligned.row.col.m32n8k16.f32.f32 {%f28202, %f28203, %f28204, %f28205, %f28206, %f28207, %f28208, %f28209}, {%r2, %r2, %r2, %r2, %r2, %r2, %r2, %r2}, {%r2, %r2, %r2, %r2, %r2, %r2, %r2, %r2}, {%f28194, %f28195, %f28196, %f28197, %f28198, %f28199, %f28200, %f28201};
	bar.warp.sync 	-1;
	wmma.mma.sync.aligned.row.col.m32n8k16.f32.f32 {%f28210, %f28211, %f28212, %f28213, %f28214, %f28215, %f28216, %f28217}, {%r2, %r2, %r2, %r2, %r2, %r2, %r2, %r2}, {%r2, %r2, %r2, %r2, %r2, %r2, %r2, %r2}, {%f28202, %f28203, %f28204, %f28205, %f28206, %f28207, %f28208, %f28209};
	bar.warp.sync 	-1;
	wmma.mma.sync.aligned.row.col.m32n8k16.f32.f32 {%f28218, %f28219, %f28220, %f28221, %f28222, %f28223, %f28224, %f28225}, {%r2, %r2, %r2, %r2, %r2, %r2, %r2, %r2}, {%r2, %r2, %r2, %r2, %r2, %r2, %r2, %r2}, {%f28210, %f28211, %f28212, %f28213, %f28214, %f28215, %f28216, %f28217};
	bar.warp.sync 	-1;
	wmma.mma.sync.aligned.row.col.m32n8k16.f32.f32 {%f28226, %f28227, %f28228, %f28229, %f28230, %f28231, %f28232, %f28233}, {%r2, %r2, %r2, %r2, %r2, %r2, %r2, %r2}, {%r2, %r2, %r2, %r2, %r2, %r2, %r2, %r2}, {%f28218, %f28219, %f28220, %f28221, %f28222, %f28223, %f28224, %f28225};
	bar.warp.sync 	-1;
	wmma.mma.sync.aligned.row.col.m32n8k16.f32.f32 {%f28234, %f28235, %f28236, %f28237, %f28238, %f28239, %f28240, %f28241}, {%r2, %r2, %r2, %r2, %r2, %r2, %r2, %r2}, {%r2, %r2, %r2, %r2, %r2, %r2, %r2, %r2}, {%f28226, %f28227, %f28228, %f28229, %f28230, %f28231, %f28232, %f28233};
	bar.warp.sync 	-1;
	wmma.mma.sync.aligned.row.col.m32n8k16.f32.f32 {%f28242, %f28243, %f28244, %f28245, %f28246, %f28247, %f28248, %f28249}, {%r2, %r2, %r2, %r2, %r2, %r2, %r2, %r2}, {%r2, %r2, %r2, %r2, %r2, %r2, %r2, %r2}, {%f28234, %f28235, %f28236, %f28237, %f28238, %f28239, %f28240, %f28241};
	bar.warp.sync 	-1;
	wmma.mma.sync.aligned.row.col.m32n8k16.f32.f32 {%f28250, %f28251, %f28252, %f28253, %f28254, %f28255, %f28256, %f28257}, {%r2, %r2, %r2, %r2, %r2, %r2, %r2, %r2}, {%r2, %r2, %r2, %r2, %r2, %r2, %r2, %r2}, {%f28242, %f28243, %f28244, %f28245, %f28246, %f28247, %f28248, %f28249};
	bar.warp.sync 	-1;
	wmma.mma.sync.aligned.row.col.m32n8k16.f32.f32 {%f28258, %f28259, %f28260, %f28261, %f28262, %f28263, %f28264, %f28265}, {%r2, %r2, %r2, %r2, %r2, %r2, %r2, %r2}, {%r2, %r2, %r2, %r2, %r2, %r2, %r2, %r2}, {%f28250, %f28251, %f28252, %f28253, %f28254, %f28255, %f28256, %f28257};
	bar.warp.sync 	-1;
	wmma.mma.sync.aligned.row.col.m32n8k16.f32.f32 {%f28266, %f28267, %f28268, %f28269, %f28270, %f28271, %f28272, %f28273}, {%r2, %r2, %r2, %r2, %r2, %r2, %r2, %r2}, {%r2, %r2, %r2, %r2, %r2, %r2, %r2, %r2}, {%f28258, %f28259, %f28260, %f28261, %f28262, %f28263, %f28264, %f28265};
	bar.warp.sync 	-1;
	wmma.mma.sync.aligned.row.col.m32n8k16.f32.f32 {%f28274, %f28275, %f28276, %f28277, %f28278, %f28279, %f28280, %f28281}, {%r2, %r2, %r2, %r2, %r2, %r2, %r2, %r2}, {%r2, %r2, %r2, %r2, %r2, %r2, %r2, %r2}, {%f28266, %f28267, %f28268, %f28269, %f28270, %f28271, %f28272, %f28273};
	bar.warp.sync 	-1;
	wmma.mma.sync.aligned.row.col.m32n8k16.f32.f32 {%f28282, %f28283, %f28284, %f28285, %f28286, %f28287, %f28288, %f28289}, {%r2, %r2, %r2, %r2, %r2, %r2, %r2, %r2}, {%r2, %r2, %r2, %r2, %r2, %r2, %r2, %r2}, {%f28274, %f28275, %f28276, %f28277, %f28278, %f28279, %f28280, %f28281};
	bar.warp.sync 	-1;
	wmma.mma.sync.aligned.row.col.m32n8k16.f32.f32 {%f28290, %f28291, %f28292, %f28293, %f28294, %f28295, %f28296, %f28297}, {%r2, %r2, %r2, %r2, %r2, %r2, %r2, %r2}, {%r2, %r2, %r2, %r2, %r2, %r2, %r2, %r2}, {%f28282, %f28283, %f28284, %f28285, %f28286, %f28287, %f28288, %f28289};
	bar.warp.sync 	-1;
	wmma.mma.sync.aligned.row.col.m32n8k16.f32.f32 {%f28298, %f28299, %f28300, %f28301, %f28302, %f28303, %f28304, %f28305}, {%r2, %r2, %r2, %r2, %r2, %r2, %r2, %r2}, {%r2, %r2, %r2, %r2, %r2, %r2, %r2, %r2}, {%f28290, %f28291, %f28292, %f28293, %f28294, %f28295, %f28296, %f28297};
	bar.warp.sync 	-1;
	wmma.mma.sync.aligned.row.col.m32n8k16.f32.f32 {%f28306, %f28307, %f28308, %f28309, %f28310, %f28311, %f28312, %f28313}, {%r2, %r2, %r2, %r2, %r2, %r2, %r2, %r2}, {%r2, %r2, %r2, %r2, %r2, %r2, %r2, %r2}, {%f28298, %f28299, %f28300, %f28301, %f28302, %f28303, %f28304, %f28305};
	bar.warp.sync 	-1;
	wmma.mma.sync.aligned.row.col.m32n8k16.f32.f32 {%f28314, %f28315, %f28316, %f28317, %f28318, %f28319, %f28320, %f28321}, {%r2, %r2, %r2, %r2, %r2, %r2, %r2, %r2}, {%r2, %r2, %r2, %r2, %r2, %r2, %r2, %r2}, {%f28306, %f28307, %f28308, %f28309, %f28310, %f28311, %f28312, %f28313};
	bar.warp.sync 	-1;
	wmma.mma.sync.aligned.row.col.m32n8k16.f32.f32 {%f28322, %f28323, %f28324, %f28325, %f28326, %f28327, %f28328, %f28329}, {%r2, %r2, %r2, %r2, %r2, %r2, %r2, %r2}, {%r2, %r2, %r2, %r2, %r2, %r2, %r2, %r2}, {%f28314, %f28315, %f28316, %f28317, %f28318, %f28319, %f28320, %f28321};
	bar.warp.sync 	-1;
	wmma.mma.sync.aligned.row.col.m32n8k16.f32.f32 {%f28330, %f28331, %f28332, %f28333, %f28334, %f28335, %f28336, %f28337}, {%r2, %r2, %r2, %r2, %r2, %r2, %r2, %r2}, {%r2, %r2, %r2, %r2, %r2, %r2, %r2, %r2}, {%f28322, %f28323, %f28324, %f28325, %f28326, %f28327, %f28328, %f28329};
	bar.warp.sync 	-1;
	wmma.mma.sync.aligned.row.col.m32n8k16.f32.f32 {%f28338, %f28339, %f28340, %f28341, %f28342, %f28343, %f28344, %f28345}, {%r2, %r2, %r2, %r2, %r2, %r2, %r2, %r2}, {%r2, %r2, %r2, %r2, %r2, %r2, %r2, %r2}, {%f28330, %f28331, %f28332, %f28333, %f28334, %f28335, %f28336, %f28337};
	bar.warp.sync 	-1;
	wmma.mma.sync.aligned.row.col.m32n8k16.f32.f32 {%f28346, %f28347, %f28348, %f28349, %f28350, %f28351, %f28352, %f28353}, {%r2, %r2, %r2, %r2, %r2, %r2, %r2, %r2}, {%r2, %r2, %r2, %r2, %r2, %r2, %r2, %r2}, {%f28338, %f28339, %f28340, %f28341, %f28342, %f28343, %f28344, %f28345};
	bar.warp.sync 	-1;
	wmma.mma.sync.aligned.row.col.m32n8k16.f32.f32 {%f28354, %f28355, %f28356, %f28357, %f28358, %f28359, %f28360, %f28361}, {%r2, %r2, %r2, %r2, %r2, %r2, %r2, %r2}, {%r2, %r2, %r2, %r2, %r2, %r2, %r2, %r2}, {%f28346, %f28347, %f28348, %f28349, %f28350, %f28351, %f28352, %f28353};
	bar.warp.sync 	-1;
	wmma.mma.sync.aligned.row.col.m32n8k16.f32.f32 {%f28362, %f28363, %f28364, %f28365, %f28366, %f28367, %f28368, %f28369}, {%r2, %r2, %r2, %r2, %r2, %r2, %r2, %r2}, {%r2, %r2, %r2, %r2, %r2, %r2, %r2, %r2}, {%f28354, %f28355, %f28356, %f28357, %f28358, %f28359, %f28360, %f28361};
	bar.warp.sync 	-1;
	wmma.mma.sync.aligned.row.col.m32n8k16.f32.f32 {%f28370, %f28371, %f28372, %f28373, %f28374, %f28375, %f28376, %f28377}, {%r2, %r2, %r2, %r2, %r2, %r2, %r2, %r2}, {%r2, %r2, %r2, %r2, %r2, %r2, %r2, %r2}, {%f28362, %f28363, %f28364, %f28365, %f28366, %f28367, %f28368, %f28369};
	bar.warp.sync 	-1;
	wmma.mma.sync.aligned.row.col.m32n8k16.f32.f32 {%f28378, %f28379, %f28380, %f28381, %f28382, %f28383, %f28384, %f28385}, {%r2, %r2, %r2, %r2, %r2, %r2, %r2, %r2}, {%r2, %r2, %r2, %r2, %r2, %r2, %r2, %r2}, {%f28370, %f28371, %f28372, %f28373, %f28374, %f28375, %f28376, %f28377};
	bar.warp.sync 	-1;
	wmma.mma.sync.aligned.row.col.m32n8k16.f32.f32 {%f28386, %f28387, %f28388, %f28389, %f28390, %f28391, %f28392, %f28393}, {%r2, %r2, %r2, %r2, %r2, %r2, %r2, %r2}, {%r2, %r2, %r2, %r2, %r2, %r2, %r2, %r2}, {%f28378, %f28379, %f28380, %f28381, %f28382, %f28383, %f28384, %f28385};
	bar.warp.sync 	-1;
	wmma.mma.sync.aligned.row.col.m32n8k16.f32.f32 {%f28394, %f28395, %f28396, %f28397, %f28398, %f28399, %f28400, %f28401}, {%r2, %r2, %r2, %r2, %r2, %r2, %r2, %r2}, {%r2, %r2, %r2, %r2, %r2, %r2, %r2, %r2}, {%f28386, %f28387, %f28388, %f28389, %f28390, %f28391, %f28392, %f28393};
	bar.warp.sync 	-1;
	wmma.mma.sync.aligned.row.col.m32n8k16.f32.f32 {%f28402, %f28403, %f28404, %f28405, %f28406, %f28407, %f28408, %f28409}, {%r2, %r2, %r2, %r2, %r2, %r2, %r2, %r2}, {%r2, %r2, %r2, %r2, %r2, %r2, %r2, %r2}, {%f28394, %f28395, %f28396, %f28397, %f28398, %f28399, %f28400, %f28401};
	bar.warp.sync 	-1;
	wmma.mma.sync.aligned.row.col.m32n8k16.f32.f32 {%f28410, %f28411, %f28412, %f28413, %f28414, %f28415, %f28416, %f28417}, {%r2, %r2, %r2, %r2, %r2, %r2, %r2, %r2}, {%r2, %r2, %r2, %r2, %r2, %r2, %r2, %r2}, {%f28402, %f28403, %f28404, %f28405, %f28406, %f28407, %f28408, %f28409};
	bar.warp.sync 	-1;
	wmma.mma.sync.aligned.row.col.m32n8k16.f32.f32 {%f28418, %f28419, %f28420, %f28421, %f28422, %f28423, %f28424, %f28425}, {%r2, %r2, %r2, %r2, %r2, %r2, %r2, %r2}, {%r2, %r2, %r2, %r2, %r2, %r2, %r2, %r2}, {%f28410, %f28411, %f28412, %f28413, %f28414, %f28415, %f28416, %f28417};
	bar.warp.sync 	-1;
	wmma.mma.sync.aligned.row.col.m32n8k16.f32.f32 {%f28426, %f28427, %f28428, %f28429, %f28430, %f28431, %f28432, %f28433}, {%r2, %r2, %r2, %r2, %r2, %r2, %r2, %r2}, {%r2, %r2, %r2, %r2, %r2, %r2, %r2, %r2}, {%f28418, %f28419, %f28420, %f28421, %f28422, %f28423, %f28424, %f28425};
	bar.warp.sync 	-1;
	wmma.mma.sync.aligned.row.col.m32n8k16.f32.f32 {%f28434, %f28435, %f28436, %f28437, %f28438, %f28439, %f28440, %f28441}, {%r2, %r2, %r2, %r2, %r2, %r2, %r2, %r2}, {%r2, %r2, %r2, %r2, %r2, %r2, %r2, %r2}, {%f28426, %f28427, %f28428, %f28429, %f28430, %f28431, %f28432, %f28433};
	bar.warp.sync 	-1;
	wmma.mma.sync.aligned.row.col.m32n8k16.f32.f32 {%f28442, %f28443, %f28444, %f28445, %f28446, %f28447, %f28448, %f28449}, {%r2, %r2, %r2, %r2, %r2, %r2, %r2, %r2}, {%r2, %r2, %r2, %r2, %r2, %r2, %r2, %r2}, {%f28434, %f28435, %f28436, %f28437, %f28438, %f28439, %f28440, %f28441};
	bar.warp.sync 	-1;
	wmma.mma.sync.aligned.row.col.m32n8k16.f32.f32 {%f28450, %f28451, %f28452, %f28453, %f28454, %f28455, %f28456, %f28457}, {%r2, %r2, %r2, %r2, %r2, %r2, %r2, %r2}, {%r2, %r2, %r2, %r2, %r2, %r2, %r2, %r2}, {%f28442, %f28443, %f28444, %f28445, %f28446, %f28447, %f28448, %f28449};
	bar.warp.sync 	-1;
	wmma.mma.sync.aligned.row.col.m32n8k16.f32.f32 {%f28458, %f28459, %f28460, %f28461, %f28462, %f28463, %f28464, %f28465}, {%r2, %r2, %r2, %r2, %r2, %r2, %r2, %r2}, {%r2, %r2, %r2, %r2, %r2, %r2, %r2, %r2}, {%f28450, %f28451, %f28452, %f28453, %f28454, %f28455, %f28456, %f28457};
	bar.warp.sync 	-1;
	wmma.mma.sync.aligned.row.col.m32n8k16.f32.f32 {%f28466, %f28467, %f28468, %f28469, %f28470, %f28471, %f28472, %f28473}, {%r2, %r2, %r2, %r2, %r2, %r2, %r2, %r2}, {%r2, %r2, %r2, %r2, %r2, %r2, %r2, %r2}, {%f28458, %f28459, %f28460, %f28461, %f28462, %f28463, %f28464, %f28465};
	bar.warp.sync 	-1;
	wmma.mma.sync.aligned.row.col.m32n8k16.f32.f32 {%f28474, %f28475, %f28476, %f28477, %f28478, %f28479, %f28480, %f28481}, {%r2, %r2, %r2, %r2, %r2, %r2, %r2, %r2}, {%r2, %r2, %r2, %r2, %r2, %r2, %r2, %r2}, {%f28466, %f28467, %f28468, %f28469, %f28470, %f28471, %f28472, %f28473};
	bar.warp.sync 	-1;
	wmma.mma.sync.aligned.row.col.m32n8k16.f32.f32 {%f28482, %f28483, %f28484, %f28485, %f28486, %f28487, %f28488, %f28489}, {%r2, %r2, %r2, %r2, %r2, %r2, %r2, %r2}, {%r2, %r2, %r2, %r2, %r2, %r2, %r2, %r2}, {%f28474, %f28475, %f28476, %f28477, %f28478, %f28479, %f28480, %f28481};
	bar.warp.sync 	-1;
	wmma.mma.sync.aligned.row.col.m32n8k16.f32.f32 {%f28490, %f28491, %f28492, %f28493, %f28494, %f28495, %f28496, %f28497}, {%r2, %r2, %r2, %r2, %r2, %r2, %r2, %r2}, {%r2, %r2, %r2, %r2, %r2, %r2, %r2, %r2}, {%f28482, %f28483, %f28484, %f28485, %f28486, %f28487, %f28488, %f28489};
	bar.warp.sync 	-1;
	wmma.mma.sync.aligned.row.col.m32n8k16.f32.f32 {%f28498, %f28499, %f28500, %f28501, %f28502, %f28503, %f28504, %f28505}, {%r2, %r2, %r2, %r2, %r2, %r2, %r2, %r2}, {%r2, %r2, %r2, %r2, %r2, %r2, %r2, %r2}, {%f28490, %f28491, %f28492, %f28493, %f28494, %f28495, %f28496, %f28497};
	bar.warp.sync 	-1;
	wmma.mma.sync.aligned.row.col.m32n8k16.f32.f32 {%f28506, %f28507, %f28508, %f28509, %f28510, %f28511, %f28512, %f28513}, {%r2, %r2, %r2, %r2, %r2, %r2, %r2, %r2}, {%r2, %r2, %r2, %r2, %r2, %r2, %r2, %r2}, {%f28498, %f28499, %f28500, %f28501, %f28502, %f28503, %f28504, %f28505};
	bar.warp.sync 	-1;
	wmma.mma.sync.aligned.row.col.m32n8k16.f32.f32 {%f28514, %f28515, %f28516, %f28517, %f28518, %f28519, %f28520, %f28521}, {%r2, %r2, %r2, %r2, %r2, %r2, %r2, %r2}, {%r2, %r2, %r2, %r2, %r2, %r2, %r2, %r2}, {%f28506, %f28507, %f28508, %f28509, %f28510, %f28511, %f28512, %f28513};
	bar.warp.sync 	-1;
	wmma.mma.sync.aligned.row.col.m32n8k16.f32.f32 {%f28522, %f28523, %f28524, %f28525, %f28526, %f28527, %f28528, %f28529}, {%r2, %r2, %r2, %r2, %r2, %r2, %r2, %r2}, {%r2, %r2, %r2, %r2, %r2, %r2, %r2, %r2}, {%f28514, %f28515, %f28516, %f28517, %f28518, %f28519, %f28520, %f28521};
	bar.warp.sync 	-1;
	wmma.mma.sync.aligned.row.col.m32n8k16.f32.f32 {%f28530, %f28531, %f28532, %f28533, %f28534, %f28535, %f28536, %f28537}, {%r2, %r2, %r2, %r2, %r2, %r2, %r2, %r2}, {%r2, %r2, %r2, %r2, %r2, %r2, %r2, %r2}, {%f28522, %f28523, %f28524, %f28525, %f28526, %f28527, %f28528, %f28529};
	bar.warp.sync 	-1;
	wmma.mma.sync.aligned.row.col.m32n8k16.f32.f32 {%f28538, %f28539, %f28540, %f28541, %f28542, %f28543, %f28544, %f28545}, {%r2, %r2, %r2, %r2, %r2, %r2, %r2, %r2}, {%r2, %r2, %r2, %r2, %r2, %r2, %r2, %r2}, {%f28530, %f28531, %f28532, %f28533, %f28534, %f28535, %f28536, %f28537};
	bar.warp.sync 	-1;
	wmma.mma.sync.aligned.row.col.m32n8k16.f32.f32 {%f28546, %f28547, %f28548, %f28549, %f28550, %f28551, %f28552, %f28553}, {%r2, %r2, %r2, %r2, %r2, %r2, %r2, %r2}, {%r2, %r2, %r2, %r2, %r2, %r2, %r2, %r2}, {%f28538, %f28539, %f28540, %f28541, %f28542, %f28543, %f28544, %f28545};
	bar.warp.sync 	-1;
	wmma.mma.sync.aligned.row.col.m32n8k16.f32.f32 {%f28554, %f28555, %f28556, %f28557, %f28558, %f28559, %f28560, %f28561}, {%r2, %r2, %r2, %r2, %r2, %r2, %r2, %r2}, {%r2, %r2, %r2, %r2, %r2, %r2, %r2, %r2}, {%f28546, %f28547, %f28548, %f28549, %f28550, %f28551, %f28552, %f28553};
	bar.warp.sync 	-1;
	wmma.mma.sync.aligned.row.col.m32n8k16.f32.f32 {%f28562, %f28563, %f28564, %f28565, %f28566, %f28567, %f28568, %f28569}, {%r2, %r2, %r2, %r2, %r2, %r2, %r2, %r2}, {%r2, %r2, %r2, %r2, %r2, %r2, %r2, %r2}, {%f28554, %f28555, %f28556, %f28557, %f28558, %f28559, %f28560, %f28561};
	bar.warp.sync 	-1;
	wmma.mma.sync.aligned.row.col.m32n8k16.f32.f32 {%f28570, %f28571, %f28572, %f28573, %f28574, %f28575, %f28576, %f28577}, {%r2, %r2, %r2, %r2, %r2, %r2, %r2, %r2}, {%r2, %r2, %r2, %r2, %r2, %r2, %r2, %r2}, {%f28562, %f28563, %f28564, %f28565, %f28566, %f28567, %f28568, %f28569};
	bar.warp.sync 	-1;
	wmma.mma.sync.aligned.row.col.m32n8k16.f32.f32 {%f28578, %f28579, %f28580, %f28581, %f28582, %f28583, %f28584, %f28585}, {%r2, %r2, %r2, %r2, %r2, %r2, %r2, %r2}, {%r2, %r2, %r2, %r2, %r2, %r2, %r2, %r2}, {%f28570, %f28571, %f28572, %f28573, %f28574, %f28575, %f28576, %f28577};
	bar.warp.sync 	-1;
	wmma.mma.sync.aligned.row.col.m32n8k16.f32.f32 {%f28586, %f28587, %f28588, %f28589, %f28590, %f28591, %f28592, %f28593}, {%r2, %r2, %r2, %r2, %r2, %r2, %r2, %r2}, {%r2, %r2, %r2, %r2, %r2, %r2, %r2, %r2}, {%f28578, %f28579, %f28580, %f28581, %f28582, %f28583, %f28584, %f28585};
	bar.warp.sync 	-1;
	wmma.mma.sync.aligned.row.col.m32n8k16.f32.f32 {%f28594, %f28595, %f28596, %f28597, %f28598, %f28599, %f28600, %f28601}, {%r2, %r2, %r2, %r2, %r2, %r2, %r2, %r2}, {%r2, %r2, %r2, %r2, %r2, %r2, %r2, %r2}, {%f28586, %f28587, %f28588, %f28589, %f28590, %f28591, %f28592, %f28593};
	bar.warp.sync 	-1;
	wmma.mma.sync.aligned.row.col.m32n8k16.f32.f32 {%f28602, %f28603, %f28604, %f28605, %f28606, %f28607, %f28608, %f28609}, {%r2, %r2, %r2, %r2, %r2, %r2, %r2, %r2}, {%r2, %r2, %r2, %r2, %r2, %r2, %r2, %r2}, {%f28594, %f28595, %f28596, %f28597, %f28598, %f28599, %f28600, %f28601};
	bar.warp.sync 	-1;
	wmma.mma.sync.aligned.row.col.m32n8k16.f32.f32 {%f28610, %f28611, %f28612, %f28613, %f28614, %f28615, %f28616, %f28617}, {%r2, %r2, %r2, %r2, %r2, %r2, %r2, %r2}, {%r2, %r2, %r2, %r2, %r2, %r2, %r2, %r2}, {%f28602, %f28603, %f28604, %f28605, %f28606, %f28607, %f28608, %f28609};
	bar.warp.sync 	-1;
	wmma.mma.sync.aligned.row.col.m32n8k16.f32.f32 {%f28618, %f28619, %f28620, %f28621, %f28622, %f28623, %f28624, %f28625}, {%r2, %r2, %r2, %r2, %r2, %r2, %r2, %r2}, {%r2, %r2, %r2, %r2, %r2, %r2, %r2, %r2}, {%f28610, %f28611, %f28612, %f28613, %f28614, %f28615, %f28616, %f28617};
	bar.warp.sync 	-1;
	wmma.mma.sync.aligned.row.col.m32n8k16.f32.f32 {%f28626, %f28627, %f28628, %f28629, %f28630, %f28631, %f28632, %f28633}, {%r2, %r2, %r2, %r2, %r2, %r2, %r2, %r2}, {%r2, %r2, %r2, %r2, %r2, %r2, %r2, %r2}, {%f28618, %f28619, %f28620, %f28621, %f28622, %f28623, %f28624, %f28625};
	bar.warp.sync 	-1;
	wmma.mma.sync.aligned.row.col.m32n8k16.f32.f32 {%f28634, %f28635, %f28636, %f28637, %f28638, %f28639, %f28640, %f28641}, {%r2, %r2, %r2, %r2, %r2, %r2, %r2, %r2}, {%r2, %r2, %r2, %r2, %r2, %r2, %r2, %r2}, {%f28626, %f28627, %f28628, %f28629, %f28630, %f28631, %f28632, %f28633};
	bar.warp.sync 	-1;
	wmma.mma.sync.aligned.row.col.m32n8k16.f32.f32 {%f28642, %f28643, %f28644, %f28645, %f28646, %f28647, %f28648, %f28649}, {%r2, %r2, %r2, %r2, %r2, %r2, %r2, %r2}, {%r2, %r2, %r2, %r2, %r2, %r2, %r2, %r2}, {%f28634, %f28635, %f28636, %f28637, %f28638, %f28639, %f28640, %f28641};
	bar.warp.sync 	-1;
	wmma.mma.sync.aligned.row.col.m32n8k16.f32.f32 {%f28650, %f28651, %f28652, %f28653, %f28654, %f28655, %f28656, %f28657}, {%r2, %r2, %r2, %r2, %r2, %r2, %r2, %r2}, {%r2, %r2, %r2, %r2, %r2, %r2, %r2, %r2}, {%f28642, %f28643, %f28644, %f28645, %f28646, %f28647, %f28648, %f28649};
	bar.warp.sync 	-1;
	wmma.mma.sync.aligned.row.col.m32n8k16.f32.f32 {%f28658, %f28659, %f28660, %f28661, %f28662, %f28663, %f28664, %f28665}, {%r2, %r2, %r2, %r2, %r2, %r2, %r2, %r2}, {%r2, %r2, %r2, %r2, %r2, %r2, %r2, %r2}, {%f28650, %f28651, %f28652, %f28653, %f28654, %f28655, %f28656, %f28657};
	bar.warp.sync 	-1;
	wmma.mma.sync.aligned.row.col.m32n8k16.f32.f32 {%f28666, %f28667, %f28668, %f28669, %f28670, %f28671, %f28672, %f28673}, {%r2, %r2, %r2, %r2, %r2, %r2, %r2, %r2}, {%r2, %r2, %r2, %r2, %r2, %r2, %r2, %r2}, {%f28658, %f28659, %f28660, %f28661, %f28662, %f28663, %f28664, %f28665};
	bar.warp.sync 	-1;
	wmma.mma.sync.aligned.row.col.m32n8k16.f32.f32 {%f28674, %f28675, %f28676, %f28677, %f28678, %f28679, %f28680, %f28681}, {%r2, %r2, %r2, %r2, %r2, %r2, %r2, %r2}, {%r2, %r2, %r2, %r2, %r2, %r2, %r2, %r2}, {%f28666, %f28667, %f28668, %f28669, %f28670, %f28671, %f28672, %f28673};
	bar.warp.sync 	-1;
	wmma.mma.sync.aligned.row.col.m32n8k16.f32.f32 {%f28682, %f28683, %f28684, %f28685, %f28686, %f28687, %f28688, %f28689}, {%r2, %r2, %r2, %r2, %r2, %r2, %r2, %r2}, {%r2, %r2, %r2, %r2, %r2, %r2, %r2, %r2}, {%f28674, %f28675, %f28676, %f28677, %f28678, %f28679, %f28680, %f28681};
	bar.warp.sync 	-1;
	wmma.mma.sync.aligned.row.col.m32n8k16.f32.f32 {%f28690, %f28691, %f28692, %f28693, %f28694, %f28695, %f28696, %f28697}, {%r2, %r2, %r2, %r2, %r2, %r2, %r2, %r2}, {%r2, %r2, %r2, %r2, %r2, %r2, %r2, %r2}, {%f28682, %f28683, %f28684, %f28685, %f28686, %f28687, %f28688, %f28689};
	bar.warp.sync 	-1;
	wmma.mma.sync.aligned.row.col.m32n8k16.f32.f32 {%f28698, %f28699, %f28700, %f28701, %f28702, %f28703, %f28704, %f28705}, {%r2, %r2, %r2, %r2, %r2, %r2, %r2, %r2}, {%r2, %r2, %r2, %r2, %r2, %r2, %r2, %r2}, {%f28690, %f28691, %f28692, %f28693, %f28694, %f28695, %f28696, %f28697};
	bar.warp.sync 	-1;
	wmma.mma.sync.aligned.row.col.m32n8k16.f32.f32 {%f28706, %f28707, %f28708, %f28709, %f28710, %f28711, %f28712, %f28713}, {%r2, %r2, %r2, %r2, %r2, %r2, %r2, %r2}, {%r2, %r2, %r2, %r2, %r2, %r2, %r2, %r2}, {%f28698, %f28699, %f28700, %f28701, %f28702, %f28703, %f28704, %f28705};
	bar.warp.sync 	-1;
	wmma.mma.sync.aligned.row.col.m32n8k16.f32.f32 {%f28714, %f28715, %f28716, %f28717, %f28718, %f28719, %f28720, %f28721}, {%r2, %r2, %r2, %r2, %r2, %r2, %r2, %r2}, {%r2, %r2, %r2, %r2, %r2, %r2, %r2, %r2}, {%f28706, %f28707, %f28708, %f28709, %f28710, %f28711, %f28712, %f28713};
	bar.warp.sync 	-1;
	wmma.mma.sync.aligned.row.col.m32n8k16.f32.f32 {%f28722, %f28723, %f28724, %f28725, %f28726, %f28727, %f28728, %f28729}, {%r2, %r2, %r2, %r2, %r2, %r2, %r2, %r2}, {%r2, %r2, %r2, %r2, %r2, %r2, %r2, %r2}, {%f28714, %f28715, %f28716, %f28717, %f28718, %f28719, %f28720, %f28721};
	bar.warp.sync 	-1;
	wmma.mma.sync.aligned.row.col.m32n8k16.f32.f32 {%f28730, %f28731, %f28732, %f28733, %f28734, %f28735, %f28736, %f28737}, {%r2, %r2, %r2, %r2, %r2, %r2, %r2, %r2}, {%r2, %r2, %r2, %r2, %r2, %r2, %r2, %r2}, {%f28722, %f28723, %f28724, %f28725, %f28726, %f28727, %f28728, %f28729};
	bar.warp.sync 	-1;
	wmma.mma.sync.aligned.row.col.m32n8k16.f32.f32 {%f28738, %f28739, %f28740, %f28741, %f28742, %f28743, %f28744, %f28745}, {%r2, %r2, %r2, %r2, %r2, %r2, %r2, %r2}, {%r2, %r2, %r2, %r2, %r2, %r2, %r2, %r2}, {%f28730, %f28731, %f28732, %f28733, %f28734, %f28735, %f28736, %f28737};
	bar.warp.sync 	-1;
	wmma.mma.sync.aligned.row.col.m32n8k16.f32.f32 {%f28746, %f28747, %f28748, %f28749, %f28750, %f28751, %f28752, %f28753}, {%r2, %r2, %r2, %r2, %r2, %r2, %r2, %r2}, {%r2, %r2, %r2, %r2, %r2, %r2, %r2, %r2}, {%f28738, %f28739, %f28740, %f28741, %f28742, %f28743, %f28744, %f28745};
	bar.warp.sync 	-1;
	wmma.mma.sync.aligned.row.col.m32n8k16.f32.f32 {%f28754, %f28755, %f28756, %f28757, %f28758, %f28759, %f28760, %f28761}, {%r2, %r2, %r2, %r2, %r2, %r2, %r2, %r2}, {%r2, %r2, %r2, %r2, %r2, %r2, %r2, %r2}, {%f28746, %f28747, %f28748, %f28749, %f28750, %f28751, %f28752, %f28753};
	bar.warp.sync 	-1;
	wmma.mma.sync.aligned.row.col.m32n8k16.f32.f32 {%f28762, %f28763, %f28764, %f28765, %f28766, %f28767, %f28768, %f28769}, {%r2, %r2, %r2, %r2, %r2, %r2, %r2, %r2}, {%r2, %r2, %r2, %r2, %r2, %r2, %r2, %r2}, {%f28754, %f28755, %f28756, %f28757, %f28758, %f28759, %f28760, %f28761};
	bar.warp.sync 	-1;
	wmma.mma.sync.aligned.row.col.m32n8k16.f32.f32 {%f28770, %f28771, %f28772, %f28773, %f28774, %f28775, %f28776, %f28777}, {%r2, %r2, %r2, %r2, %r2, %r2, %r2, %r2}, {%r2, %r2, %r2, %r2, %r2, %r2, %r2, %r2}, {%f28762, %f28763, %f28764, %f28765, %f28766, %f28767, %f28768, %f28769};
	bar.warp.sync 	-1;
	wmma.mma.sync.aligned.row.col.m32n8k16.f32.f32 {%f28778, %f28779, %f28780, %f28781, %f28782, %f28783, %f28784, %f28785}, {%r2, %r2, %r2, %r2, %r2, %r2, %r2, %r2}, {%r2, %r2, %r2, %r2, %r2, %r2, %r2, %r2}, {%f28770, %f28771, %f28772, %f28773, %f28774, %f28775, %f28776, %f28777};
	bar.warp.sync 	-1;
	wmma.mma.sync.aligned.row.col.m32n8k16.f32.f32 {%f28786, %f28787, %f28788, %f28789, %f28790, %f28791, %f28792, %f28793}, {%r2, %r2, %r2, %r2, %r2, %r2, %r2, %r2}, {%r2, %r2, %r2, %r2, %r2, %r2, %r2, %r2}, {%f28778, %f28779, %f28780, %f28781, %f28782, %f28783, %f28784, %f28785};
	bar.warp.sync 	-1;
	wmma.mma.sync.aligned.row.col.m32n8k16.f32.f32 {%f28794, %f28795, %f28796, %f28797, %f28798, %f28799, %f28800, %f28801}, {%r2, %r2, %r2, %r2, %r2, %r2, %r2, %r2}, {%r2, %r2, %r2, %r2, %r2, %r2, %r2, %r2}, {%f28786, %f28787, %f28788, %f28789, %f28790, %f28791, %f28792, %f28793};
	bar.warp.sync 	-1;
	wmma.mma.sync.aligned.row.col.m32n8k16.f32.f32 {%f28802, %f28803, %f28804, %f28805, %f28806, %f28807, %f28808, %f28809}, {%r2, %r2, %r2, %r2, %r2, %r2, %r2, %r2}, {%r2, %r2, %r2, %r2, %r2, %r2, %r2, %r2}, {%f28794, %f28795, %f28796, %f28797, %f28798, %f28799, %f28800, %f28801};
	bar.warp.sync 	-1;
	wmma.mma.sync.aligned.row.col.m32n8k16.f32.f32 {%f28810, %f28811, %f28812, %f28813, %f28814, %f28815, %f28816, %f28817}, {%r2, %r2, %r2, %r2, %r2, %r2, %r2, %r2}, {%r2, %r2, %r2, %r2, %r2, %r2, %r2, %r2}, {%f28802, %f28803, %f28804, %f28805, %f28806, %f28807, %f28808, %f28809};
	bar.warp.sync 	-1;
	wmma.mma.sync.aligned.row.col.m32n8k16.f32.f32 {%f28818, %f28819, %f28820, %f28821, %f28822, %f28823, %f28824, %f28825}, {%r2, %r2, %r2, %r2, %r2, %r2, %r2, %r2}, {%r2, %r2, %r2, %r2, %r2, %r2, %r2, %r2}, {%f28810, %f28811, %f28812, %f28813, %f28814, %f28815, %f28816, %f28817};
	bar.warp.sync 	-1;
	wmma.mma.sync.aligned.row.col.m32n8k16.f32.f32 {%f28826, %f28827, %f28828, %f28829, %f28830, %f28831, %f28832, %f28833}, {%r2, %r2, %r2, %r2, %r2, %r2, %r2, %r2}, {%r2, %r2, %r2, %r2, %r2, %r2, %r2, %r2}, {%f28818, %f28819, %f28820, %f28821, %f28822, %f28823, %f28824, %f28825};
	bar.warp.sync 	-1;
	wmma.mma.sync.aligned.row.col.m32n8k16.f32.f32 {%f28834, %f28835, %f28836, %f28837, %f28838, %f28839, %f28840, %f28841}, {%r2, %r2, %r2, %r2, %r2, %r2, %r2, %r2}, {%r2, %r2, %r2, %r2, %r2, %r2, %r2, %r2}, {%f28826, %f28827, %f28828, %f28829, %f28830, %f28831, %f28832, %f28833};
	bar.warp.sync 	-1;
	wmma.mma.sync.aligned.row.col.m32n8k16.f32.f32 {%f28842, %f28843, %f28844, %f28845, %f28846, %f28847, %f28848, %f28849}, {%r2, %r2, %r2, %r2, %r2, %r2, %r2, %r2}, {%r2, %r2, %r2, %r2, %r2, %r2, %r2, %r2}, {%f28834, %f28835, %f28836, %f28837, %f28838, %f28839, %f28840, %f28841};
	bar.warp.sync 	-1;
	wmma.mma.sync.aligned.row.col.m32n8k16.f32.f32 {%f28850, %f28851, %f28852, %f28853, %f28854, %f28855, %f28856, %f28857}, {%r2, %r2, %r2, %r2, %r2, %r2, %r2, %r2}, {%r2, %r2, %r2, %r2, %r2, %r2, %r2, %r2}, {%f28842, %f28843, %f28844, %f28845, %f28846, %f28847, %f28848, %f28849};
	bar.warp.sync 	-1;
	wmma.mma.sync.aligned.row.col.m32n8k16.f32.f32 {%f28858, %f28859, %f28860, %f28861, %f28862, %f28863, %f28864, %f28865}, {%r2, %r2, %r2, %r2, %r2, %r2, %r2, %r2}, {%r2, %r2, %r2, %r2, %r2, %r2, %r2, %r2}, {%f28850, %f28851, %f28852, %f28853, %f28854, %f28855, %f28856, %f28857};
	bar.warp.sync 	-1;
	wmma.mma.sync.aligned.row.col.m32n8k16.f32.f32 {%f28866, %f28867, %f28868, %f28869, %f28870, %f28871, %f28872, %f28873}, {%r2, %r2, %r2, %r2, %r2, %r2, %r2, %r2}, {%r2, %r2, %r2, %r2, %r2, %r2, %r2, %r2}, {%f28858, %f28859, %f28860, %f28861, %f28862, %f28863, %f28864, %f28865};
	bar.warp.sync 	-1;
	wmma.mma.sync.aligned.row.col.m32n8k16.f32.f32 {%f28874, %f28875, %f28876, %f28877, %f28878, %f28879, %f28880, %f28881}, {%r2, %r2, %r2, %r2, %r2, %r2, %r2, %r2}, {%r2, %r2, %r2, %r2, %r2, %r2, %r2, %r2}, {%f28866, %f28867, %f28868, %f28869, %f28870, %f28871, %f28872, %f28873};
	bar.warp.sync 	-1;
	wmma.mma.sync.aligned.row.col.m32n8k16.f32.f32 {%f28882, %f28883, %f28884, %f28885, %f28886, %f28887, %f28888, %f28889}, {%r2, %r2, %r2, %r2, %r2, %r2, %r2, %r2}, {%r2, %r2, %r2, %r2, %r2, %r2, %r2, %r2}, {%f28874, %f28875, %f28876, %f28877, %f28878, %f28879, %f28880, %f28881};
	bar.warp.sync 	-1;
	wmma.mma.sync.aligned.row.col.m32n8k16.f32.f32 {%f28890, %f28891, %f28892, %f28893, %f28894, %f28895, %f28896, %f28897}, {%r2, %r2, %r2, %r2, %r2, %r2, %r2, %r2}, {%r2, %r2, %r2, %r2, %r2, %r2, %r2, %r2}, {%f28882, %f28883, %f28884, %f28885, %f28886, %f28887, %f28888, %f28889};
	bar.warp.sync 	-1;
	wmma.mma.sync.aligned.row.col.m32n8k16.f32.f32 {%f28898, %f28899, %f28900, %f28901, %f28902, %f28903, %f28904, %f28905}, {%r2, %r2, %r2, %r2, %r2, %r2, %r2, %r2}, {%r2, %r2, %r2, %r2, %r2, %r2, %r2, %r2}, {%f28890, %f28891, %f28892, %f28893, %f28894, %f28895, %f28896, %f28897};
	bar.warp.sync 	-1;
	wmma.mma.sync.aligned.row.col.m32n8k16.f32.f32 {%f28906, %f28907, %f28908, %f28909, %f28910, %f28911, %f28912, %f28913}, {%r2, %r2, %r2, %r2, %r2, %r2, %r2, %r2}, {%r2, %r2, %r2, %r2, %r2, %r2, %r2, %r2}, {%f28898, %f28899, %f28900, %f28901, %f28902, %f28903, %f28904, %f28905};
	bar.warp.sync 	-1;
	wmma.mma.sync.aligned.row.col.m32n8k16.f32.f32 {%f28914, %f28915, %f28916, %f28917, %f28918, %f28919, %f28920, %f28921}, {%r2, %r2, %r2, %r2, %r2, %r2, %r2, %r2}, {%r2, %r2, %r2, %r2, %r2, %r2, %r2, %r2}, {%f28906, %f28907, %f28908, %f28909, %f28910, %f28911, %f28912, %f28913};
	bar.warp.sync 	-1;
	wmma.mma.sync.aligned.row.col.m32n8k16.f32.f32 {%f28922, %f28923, %f28924, %f28925, %f28926, %f28927, %f28928, %f28929}, {%r2, %r2, %r2, %r2, %r2, %r2, %r2, %r2}, {%r2, %r2, %r2, %r2, %r2, %r2, %r2, %r2}, {%f28914, %f28915, %f28916, %f28917, %f28918, %f28919, %f28920, %f28921};
	bar.warp.sync 	-1;
	wmma.mma.sync.aligned.row.col.m32n8k16.f32.f32 {%f28930, %f28931, %f28932, %f28933, %f28934, %f28935, %f28936, %f28937}, {%r2, %r2, %r2, %r2, %r2, %r2, %r2, %r2}, {%r2, %r2, %r2, %r2, %r2, %r2, %r2, %r2}, {%f28922, %f28923, %f28924, %f28925, %f28926, %f28927, %f28928, %f28929};
	bar.warp.sync 	-1;
	wmma.mma.sync.aligned.row.col.m32n8k16.f32.f32 {%f28938, %f28939, %f28940, %f28941, %f28942, %f28943, %f28944, %f28945}, {%r2, %r2, %r2, %r2, %r2, %r2, %r2, %r2}, {%r2, %r2, %r2, %r2, %r2, %r2, %r2, %r2}, {%f28930, %f28931, %f28932, %f28933, %f28934, %f28935, %f28936, %f28937};
	bar.warp.sync 	-1;
	wmma.mma.sync.aligned.row.col.m32n8k16.f32.f32 {%f28946, %f28947, %f28948, %f28949, %f28950, %f28951, %f28952, %f28953}, {%r2, %r2, %r2, %r2, %r2, %r2, %r2, %r2}, {%r2, %r2, %r2, %r2, %r2, %r2, %r2, %r2}, {%f28938, %f28939, %f28940, %f28941, %f28942, %f28943, %f28944, %f28945};
	bar.warp.sync 	-1;
	wmma.mma.sync.aligned.row.col.m32n8k16.f32.f32 {%f28954, %f28955, %f28956, %f28957, %f28958, %f28959, %f28960, %f28961}, {%r2, %r2, %r2, %r2, %r2, %r2, %r2, %r2}, {%r2, %r2, %r2, %r2, %r2, %r2, %r2, %r2}, {%f28946, %f28947, %f28948, %f28949, %f28950, %f28951, %f28952, %f28953};
	bar.warp.sync 	-1;
	wmma.mma.sync.aligned.row.col.m32n8k16.f32.f32 {%f28962, %f28963, %f28964, %f28965, %f28966, %f28967, %f28968, %f28969}, {%r2, %r2, %r2, %r2, %r2, %r2, %r2, %r2}, {%r2, %r2, %r2, %r2, %r2, %r2, %r2, %r2}, {%f28954, %f28955, %f28956, %f28957, %f28958, %f28959, %f28960, %f28961};
	bar.warp.sync 	-1;
	wmma.mma.sync.aligned.row.col.m32n8k16.f32.f32 {%f28970, %f28971, %f28972, %f28973, %f28974, %f28975, %f28976, %f28977}, {%r2, %r2, %r2, %r2, %r2, %r2, %r2, %r2}, {%r2, %r2, %r2, %r2, %r2, %r2, %r2, %r2}, {%f28962, %f28963, %f28964, %f28965, %f28966, %f28967, %f28968, %f28969};
	bar.warp.sync 	-1;
	wmma.mma.sync.aligned.row.col.m32n8k16.f32.f32 {%f28978, %f28979, %f28980, %f28981, %f28982, %f28983, %f28984, %f28985}, {%r2, %r2, %r2, %r2, %r2, %r2, %r2, %r2}, {%r2, %r2, %r2, %r2, %r2, %r2, %r2, %r2}, {%f28970, %f28971, %f28972, %f28973, %f28974, %f28975, %f28976, %f28977};
	bar.warp.sync 	-1;
	wmma.mma.sync.aligned.row.col.m32n8k16.f32.f32 {%f28986, %f28987, %f28988, %f28989, %f28990, %f28991, %f28992, %f28993}, {%r2, %r2, %r2, %r2, %r2, %r2, %r2, %r2}, {%r2, %r2, %r2, %r2, %r2, %r2, %r2, %r2}, {%f28978, %f28979, %f28980, %f28981, %f28982, %f28983, %f28984, %f28985};
	bar.warp.sync 	-1;
	wmma.mma.sync.aligned.row.col.m32n8k16.f32.f32 {%f28994, %f28995, %f28996, %f28997, %f28998, %f28999, %f29000, %f29001}, {%r2, %r2, %r2, %r2, %r2, %r2, %r2, %r2}, {%r2, %r2, %r2, %r2, %r2, %r2, %r2, %r2}, {%f28986, %f28987, %f28988, %f28989, %f28990, %f28991, %f28992, %f28993};
	bar.warp.sync 	-1;
	wmma.mma.sync.aligned.row.col.m32n8k16.f32.f32 {%f29002, %f29003, %f29004, %f29005, %f29006, %f29007, %f29008, %f29009}, {%r2, %r2, %r2, %r2, %r2, %r2, %r2, %r2}, {%r2, %r2, %r2, %r2, %r2, %r2, %r2, %r2}, {%f28994, %f28995, %f28996, %f28997, %f28998, %f28999, %f29000, %f29001};
	bar.warp.sync 	-1;
	wmma.mma.sync.aligned.row.col.m32n8k16.f32.f32 {%f29010, %f29011, %f29012, %f29013, %f29014, %f29015, %f29016, %f29017}, {%r2, %r2, %r2, %r2, %r2, %r2, %r2, %r2}, {%r2, %r2, %r2, %r2, %r2, %r2, %r2, %r2}, {%f29002, %f29003, %f29004, %f29005, %f29006, %f29007, %f29008, %f29009};
	bar.warp.sync 	-1;
	wmma.mma.sync.aligned.row.col.m32n8k16.f32.f32 {%f29018, %f29019, %f29020, %f29021, %f29022, %f29023, %f29024, %f29025}, {%r2, %r2, %r2, %r2, %r2, %r2, %r2, %r2}, {%r2, %r2, %r2, %r2, %r2, %r2, %r2, %r2}, {%f29010, %f29011, %f29012, %f29013, %f29014, %f29015, %f29016, %f29017};
	bar.warp.sync 	-1;
	wmma.mma.sync.aligned.row.col.m32n8k16.f32.f32 {%f29026, %f29027, %f29028, %f29029, %f29030, %f29031, %f29032, %f29033}, {%r2, %r2, %r2, %r2, %r2, %r2, %r2, %r2}, {%r2, %r2, %r2, %r2, %r2, %r2, %r2, %r2}, {%f29018, %f29019, %f29020, %f29021, %f29022, %f29023, %f29024, %f29025};
	bar.warp.sync 	-1;
	wmma.mma.sync.aligned.row.col.m32n8k16.f32.f32 {%f29034, %f29035, %f29036, %f29037, %f29038, %f29039, %f29040, %f29041}, {%r2, %r2, %r2, %r2, %r2, %r2, %r2, %r2}, {%r2, %r2, %r2, %r2, %r2, %r2, %r2, %r2}, {%f29026, %f29027, %f29028, %f29029, %f29030, %f29031, %f29032, %f29033};
	bar.warp.sync 	-1;
	wmma.mma.sync.aligned.row.col.m32n8k16.f32.f32 {%f29042, %f29043, %f29044, %f29045, %f29046, %f29047, %f29048, %f29049}, {%r2, %r2, %r2, %r2, %r2, %r2, %r2, %r2}, {%r2, %r2, %r2, %r2, %r2, %r2, %r2, %r2}, {%f29034, %f29035, %f29036, %f29037, %f29038, %f29039, %f29040, %f29041};
	bar.warp.sync 	-1;
	wmma.mma.sync.aligned.row.col.m32n8k16.f32.f32 {%f29050, %f29051, %f29052, %f29053, %f29054, %f29055, %f29056, %f29057}, {%r2, %r2, %r2, %r2, %r2, %r2, %r2, %r2}, {%r2, %r2, %r2, %r2, %r2, %r2, %r2, %r2}, {%f29042, %f29043, %f29044, %f29045, %f29046, %f29047, %f29048, %f29049};
	bar.warp.sync 	-1;
	wmma.mma.sync.aligned.row.col.m32n8k16.f32.f32 {%f29058, %f29059, %f29060, %f29061, %f29062, %f29063, %f29064, %f29065}, {%r2, %r2, %r2, %r2, %r2, %r2, %r2, %r2}, {%r2, %r2, %r2, %r2, %r2, %r2, %r2, %r2}, {%f29050, %f29051, %f29052, %f29053, %f29054, %f29055, %f29056, %f29057};
	bar.warp.sync 	-1;
	wmma.mma.sync.aligned.row.col.m32n8k16.f32.f32 {%f29066, %f29067, %f29068, %f29069, %f29070, %f29071, %f29072, %f29073}, {%r2, %r2, %r2, %r2, %r2, %r2, %r2, %r2}, {%r2, %r2, %r2, %r2, %r2, %r2, %r2, %r2}, {%f29058, %f29059, %f29060, %f29061, %f29062, %f29063, %f29064, %f29065};
	bar.warp.sync 	-1;
	wmma.mma.sync.aligned.row.col.m32n8k16.f32.f32 {%f29074, %f29075, %f29076, %f29077, %f29078, %f29079, %f29080, %f29081}, {%r2, %r2, %r2, %r2, %r2, %r2, %r2, %r2}, {%r2, %r2, %r2, %r2, %r2, %r2, %r2, %r2}, {%f29066, %f29067, %f29068, %f29069, %f29070, %f29071, %f29072, %f29073};
	bar.warp.sync 	-1;
	wmma.mma.sync.aligned.row.col.m32n8k16.f32.f32 {%f29082, %f29083, %f29084, %f29085, %f29086, %f29087, %f29088, %f29089}, {%r2, %r2, %r2, %r2, %r2, %r2, %r2, %r2}, {%r2, %r2, %r2, %r2, %r2, %r2, %r2, %r2}, {%f29074, %f29075, %f29076, %f29077, %f29078, %f29079, %f29080, %f29081};
	bar.warp.sync 	-1;
	wmma.mma.sync.aligned.row.col.m32n8k16.f32.f32 {%f29090, %f29091, %f29092, %f29093, %f29094, %f29095, %f29096, %f29097}, {%r2, %r2, %r2, %r2, %r2, %r2, %r2, %r2}, {%r2, %r2, %r2, %r2, %r2, %r2, %r2, %r2}, {%f29082, %f29083, %f29084, %f29085, %f29086, %f29087, %f29088, %f29089};
	bar.warp.sync 	-1;
	wmma.mma.sync.aligned.row.col.m32n8k16.f32.f32 {%f29098, %f29099, %f29100, %f29101, %f29102, %f29103, %f29104, %f29105}, {%r2, %r2, %r2, %r2, %r2, %r2, %r2, %r2}, {%r2, %r2, %r2, %r2, %r2, %r2, %r2, %r2}, {%f29090, %f29091, %f29092, %f29093, %f29094, %f29095, %f29096, %f29097};
	bar.warp.sync 	-1;
	wmma.mma.sync.aligned.row.col.m32n8k16.f32.f32 {%f29106, %f29107, %f29108, %f29109, %f29110, %f29111, %f29112, %f29113}, {%r2, %r2, %r2, %r2, %r2, %r2, %r2, %r2}, {%r2, %r2, %r2, %r2, %r2, %r2, %r2, %r2}, {%f29098, %f29099, %f29100, %f29101, %f29102, %f29103, %f29104, %f29105};
	bar.warp.sync 	-1;
	wmma.mma.sync.aligned.row.col.m32n8k16.f32.f32 {%f29114, %f29115, %f29116, %f29117, %f29118, %f29119, %f29120, %f29121}, {%r2, %r2, %r2, %r2, %r2, %r2, %r2, %r2}, {%r2, %r2, %r2, %r2, %r2, %r2, %r2, %r2}, {%f29106, %f29107, %f29108, %f29109, %f29110, %f29111, %f29112, %f29113};
	bar.warp.sync 	-1;
	wmma.mma.sync.aligned.row.col.m32n8k16.f32.f32 {%f29122, %f29123, %f29124, %f29125, %f29126, %f29127, %f29128, %f29129}, {%r2, %r2, %r2, %r2, %r2, %r2, %r2, %r2}, {%r2, %r2, %r2, %r2, %r2, %r2, %r2, %r2}, {%f29114, %f29115, %f29116, %f29117, %f29118, %f29119, %f29120, %f29121};
	bar.warp.sync 	-1;
	wmma.mma.sync.aligned.row.col.m32n8k16.f32.f32 {%f29130, %f29131, %f29132, %f29133, %f29134, %f29135, %f29136, %f29137}, {%r2, %r2, %r2, %r2, %r2, %r2, %r2, %r2}, {%r2, %r2, %r2, %r2, %r2, %r2, %r2, %r2}, {%f29122, %f29123, %f29124, %f29125, %f29126, %f29127, %f29128, %f29129};
	bar.warp.sync 	-1;
	wmma.mma.sync.aligned.row.col.m32n8k16.f32.f32 {%f29138, %f29139, %f29140, %f29141, %f29142, %f29143, %f29144, %f29145}, {%r2, %r2, %r2, %r2, %r2, %r2, %r2, %r2}, {%r2, %r2, %r2, %r2, %r2, %r2, %r2, %r2}, {%f29130, %f29131, %f29132, %f29133, %f29134, %f29135, %f29136, %f29137};
	bar.warp.sync 	-1;
	wmma.mma.sync.aligned.row.col.m32n8k16.f32.f32 {%f29146, %f29147, %f29148, %f29149, %f29150, %f29151, %f29152, %f29153}, {%r2, %r2, %r2, %r2, %r2, %r2, %r2, %r2}, {%r2, %r2, %r2, %r2, %r2, %r2, %r2, %r2}, {%f29138, %f29139, %f29140, %f29141, %f29142, %f29143, %f29144, %f29145};
	bar.warp.sync 	-1;
	wmma.mma.sync.aligned.row.col.m32n8k16.f32.f32 {%f29154, %f29155, %f29156, %f29157, %f29158, %f29159, %f29160, %f29161}, {%r2, %r2, %r2, %r2, %r2, %r2, %r2, %r2}, {%r2, %r2, %r2, %r2, %r2, %r2, %r2, %r2}, {%f29146, %f29147, %f29148, %f29149, %f29150, %f29151, %f29152, %f29153};
	bar.warp.sync 	-1;
	wmma.mma.sync.aligned.row.col.m32n8k16.f32.f32 {%f29162, %f29163, %f29164, %f29165, %f29166, %f29167, %f29168, %f29169}, {%r2, %r2, %r2, %r2, %r2, %r2, %r2, %r2}, {%r2, %r2, %r2, %r2, %r2, %r2, %r2, %r2}, {%f29154, %f29155, %f29156, %f29157, %f29158, %f29159, %f29160, %f29161};
	bar.warp.sync 	-1;
	wmma.mma.sync.aligned.row.col.m32n8k16.f32.f32 {%f29170, %f29171, %f29172, %f29173, %f29174, %f29175, %f29176, %f29177}, {%r2, %r2, %r2, %r2, %r2, %r2, %r2, %r2}, {%r2, %r2, %r2, %r2, %r2, %r2, %r2, %r2}, {%f29162, %f29163, %f29164, %f29165, %f29166, %f29167, %f29168, %f29169};
	bar.warp.sync 	-1;
	wmma.mma.sync.aligned.row.col.m32n8k16.f32.f32 {%f29178, %f29179, %f29180, %f29181, %f29182, %f29183, %f29184, %f29185}, {%r2, %r2, %r2, %r2, %r2, %r2, %r2, %r2}, {%r2, %r2, %r2, %r2, %r2, %r2, %r2, %r2}, {%f29170, %f29171, %f29172, %f29173, %f29174, %f29175, %f29176, %f29177};
	bar.warp.sync 	-1;
	wmma.mma.sync.aligned.row.col.m32n8k16.f32.f32 {%f29186, %f29187, %f29188, %f29189, %f29190, %f29191, %f29192, %f29193}, {%r2, %r2, %r2, %r2, %r2, %r2, %r2, %r2}, {%r2, %r2, %r2, %r2, %r2, %r2, %r2, %r2}, {%f29178, %f29179, %f29180, %f29181, %f29182, %f29183, %f29184, %f29185};
	bar.warp.sync 	-1;
	wmma.mma.sync.aligned.row.col.m32n8k16.f32.f32 {%f29194, %f29195, %f29196, %f29197, %f29198, %f29199, %f29200, %f29201}, {%r2, %r2, %r2, %r2, %r2, %r2, %r2, %r2}, {%r2, %r2, %r2, %r2, %r2, %r2, %r2, %r2}, {%f29186, %f29187, %f29188, %f29189, %f29190, %f29191, %f29192, %f29193};
	bar.warp.sync 	-1;
	wmma.mma.sync.aligned.row.col.m32n8k16.f32.f32 {%f29202, %f29203, %f29204, %f29205, %f29206, %f29207, %f29208, %f29209}, {%r2, %r2, %r2, %r2, %r2, %r2, %r2, %r2}, {%r2, %r2, %r2, %r2, %r2, %r2, %r2, %r2}, {%f29194, %f29195, %f29196, %f29197, %f29198, %f29199, %f29200, %f29201};
	bar.warp.sync 	-1;
	wmma.mma.sync.aligned.row.col.m32n8k16.f32.f32 {%f29210, %f29211, %f29212, %f29213, %f29214, %f29215, %f29216, %f29217}, {%r2, %r2, %r2, %r2, %r2, %r2, %r2, %r2}, {%r2, %r2, %r2, %r2, %r2, %r2, %r2, %r2}, {%f29202, %f29203, %f29204, %f29205, %f29206, %f29207, %f29208, %f29209};
	bar.warp.sync 	-1;
	wmma.mma.sync.aligned.row.col.m32n8k16.f32.f32 {%f29218, %f29219, %f29220, %f29221, %f29222, %f29223, %f29224, %f29225}, {%r2, %r2, %r2, %r2, %r2, %r2, %r2, %r2}, {%r2, %r2, %r2, %r2, %r2, %r2, %r2, %r2}, {%f29210, %f29211, %f29212, %f29213, %f29214, %f29215, %f29216, %f29217};
	bar.warp.sync 	-1;
	wmma.mma.sync.aligned.row.col.m32n8k16.f32.f32 {%f29226, %f29227, %f29228, %f29229, %f29230, %f29231, %f29232, %f29233}, {%r2, %r2, %r2, %r2, %r2, %r2, %r2, %r2}, {%r2, %r2, %r2, %r2, %r2, %r2, %r2, %r2}, {%f29218, %f29219, %f29220, %f29221, %f29222, %f29223, %f29224, %f29225};
	bar.warp.sync 	-1;
	wmma.mma.sync.aligned.row.col.m32n8k16.f32.f32 {%f29234, %f29235, %f29236, %f29237, %f29238, %f29239, %f29240, %f29241}, {%r2, %r2, %r2, %r2, %r2, %r2, %r2, %r2}, {%r2, %r2, %r2, %r2, %r2, %r2, %r2, %r2}, {%f29226, %f29227, %f29228, %f29229, %f29230, %f29231, %f29232, %f29233};
	bar.warp.sync 	-1;
	wmma.mma.sync.aligned.row.col.m32n8k16.f32.f32 {%f29242, %f29243, %f29244, %f29245, %f29246, %f29247, %f29248, %f29249}, {%r2, %r2, %r2, %r2, %r2, %r2, %r2, %r2}, {%r2, %r2, %r2, %r2, %r2, %r2, %r2, %r2}, {%f29234, %f29235, %f29236, %f29237, %f29238, %f29239, %f29240, %f29241};
	bar.warp.sync 	-1;
	wmma.mma.sync.aligned.row.col.m32n8k16.f32.f32 {%f29250, %f29251, %f29252, %f29253, %f29254, %f29255, %f29256, %f29257}, {%r2, %r2, %r2, %r2, %r2, %r2, %r2, %r2}, {%r2, %r2, %r2, %r2, %r2, %r2, %r2, %r2}, {%f29242, %f29243, %f29244, %f29245, %f29246, %f29247, %f29248, %f29249};
	bar.warp.sync 	-1;
	wmma.mma.sync.aligned.row.col.m32n8k16.f32.f32 {%f29258, %f29259, %f29260, %f29261, %f29262, %f29263, %f29264, %f29265}, {%r2, %r2, %r2, %r2, %r2, %r2, %r2, %r2}, {%r2, %r2, %r2, %r2, %r2, %r2, %r2, %r2}, {%f29250, %f29251, %f29252, %f29253, %f29254, %f29255, %f29256, %f29257};
	bar.warp.sync 	-1;
	wmma.mma.sync.aligned.row.col.m32n8k16.f32.f32 {%f29266, %f29267, %f29268, %f29269, %f29270, %f29271, %f29272, %f29273}, {%r2, %r2, %r2, %r2, %r2, %r2, %r2, %r2}, {%r2, %r2, %r2, %r2, %r2, %r2, %r2, %r2}, {%f29258, %f29259, %f29260, %f29261, %f29262, %f29263, %f29264, %f29265};
	bar.warp.sync 	-1;
	wmma.mma.sync.aligned.row.col.m32n8k16.f32.f32 {%f29274, %f29275, %f29276, %f29277, %f29278, %f29279, %f29280, %f29281}, {%r2, %r2, %r2, %r2, %r2, %r2, %r2, %r2}, {%r2, %r2, %r2, %r2, %r2, %r2, %r2, %r2}, {%f29266, %f29267, %f29268, %f29269, %f29270, %f29271, %f29272, %f29273};
	bar.warp.sync 	-1;
	wmma.mma.sync.aligned.row.col.m32n8k16.f32.f32 {%f29282, %f29283, %f29284, %f29285, %f29286, %f29287, %f29288, %f29289}, {%r2, %r2, %r2, %r2, %r2, %r2, %r2, %r2}, {%r2, %r2, %r2, %r2, %r2, %r2, %r2, %r2}, {%f29274, %f29275, %f29276, %f29277, %f29278, %f29279, %f29280, %f29281};
	bar.warp.sync 	-1;
	wmma.mma.sync.aligned.row.col.m32n8k16.f32.f32 {%f29290, %f29291, %f29292, %f29293, %f29294, %f29295, %f29296, %f29297}, {%r2, %r2, %r2, %r2, %r2, %r2, %r2, %r2}, {%r2, %r2, %r2, %r2, %r2, %r2, %r2, %r2}, {%f29282, %f29283, %f29284, %f29285, %f29286, %f29287, %f29288, %f29289};
	bar.warp.sync 	-1;
	wmma.mma.sync.aligned.row.col.m32n8k16.f32.f32 {%f29298, %f29299, %f29300, %f29301, %f29302, %f29303, %f29304, %f29305}, {%r2, %r2, %r2, %r2, %r2, %r2, %r2, %r2}, {%r2, %r2, %r2, %r2, %r2, %r2, %r2, %r2}, {%f29290, %f29291, %f29292, %f29293, %f29294, %f29295, %f29296, %f29297};
	bar.warp.sync 	-1;
	wmma.mma.sync.aligned.row.col.m32n8k16.f32.f32 {%f29306, %f29307, %f29308, %f29309, %f29310, %f29311, %f29312, %f29313}, {%r2, %r2, %r2, %r2, %r2, %r2, %r2, %r2}, {%r2, %r2, %r2, %r2, %r2, %r2, %r2, %r2}, {%f29298, %f29299, %f29300, %f29301, %f29302, %f29303, %f29304, %f29305};
	bar.warp.sync 	-1;
	wmma.mma.sync.aligned.row.col.m32n8k16.f32.f32 {%f29314, %f29315, %f29316, %f29317, %f29318, %f29319, %f29320, %f29321}, {%r2, %r2, %r2, %r2, %r2, %r2, %r2, %r2}, {%r2, %r2, %r2, %r2, %r2, %r2, %r2, %r2}, {%f29306, %f29307, %f29308, %f29309, %f29310, %f29311, %f29312, %f29313};
	bar.warp.sync 	-1;
	wmma.mma.sync.aligned.row.col.m32n8k16.f32.f32 {%f29322, %f29323, %f29324, %f29325, %f29326, %f29327, %f29328, %f29329}, {%r2, %r2, %r2, %r2, %r2, %r2, %r2, %r2}, {%r2, %r2, %r2, %r2, %r2, %r2, %r2, %r2}, {%f29314, %f29315, %f29316, %f29317, %f29318, %f29319, %f29320, %f29321};
	bar.warp.sync 	-1;
	wmma.mma.sync.aligned.row.col.m32n8k16.f32.f32 {%f29330, %f29331, %f29332, %f29333, %f29334, %f29335, %f29336, %f29337}, {%r2, %r2, %r2, %r2, %r2, %r2, %r2, %r2}, {%r2, %r2, %r2, %r2, %r2, %r2, %r2, %r2}, {%f29322, %f29323, %f29324, %f29325, %f29326, %f29327, %f29328, %f29329};
	bar.warp.sync 	-1;
	wmma.mma.sync.aligned.row.col.m32n8k16.f32.f32 {%f29338, %f29339, %f29340, %f29341, %f29342, %f29343, %f29344, %f29345}, {%r2, %r2, %r2, %r2, %r2, %r2, %r2, %r2}, {%r2, %r2, %r2, %r2, %r2, %r2, %r2, %r2}, {%f29330, %f29331, %f29332, %f29333, %f29334, %f29335, %f29336, %f29337};
	bar.warp.sync 	-1;
	wmma.mma.sync.aligned.row.col.m32n8k16.f32.f32 {%f29346, %f29347, %f29348, %f29349, %f29350, %f29351, %f29352, %f29353}, {%r2, %r2, %r2, %r2, %r2, %r2, %r2, %r2}, {%r2, %r2, %r2, %r2, %r2, %r2, %r2, %r2}, {%f29338, %f29339, %f29340, %f29341, %f29342, %f29343, %f29344, %f29345};
	bar.warp.sync 	-1;
	wmma.mma.sync.aligned.row.col.m32n8k16.f32.f32 {%f29354, %f29355, %f29356, %f29357, %f29358, %f29359, %f29360, %f29361}, {%r2, %r2, %r2, %r2, %r2, %r2, %r2, %r2}, {%r2, %r2, %r2, %r2, %r2, %r2, %r2, %r2}, {%f29346, %f29347, %f29348, %f29349, %f29350, %f29351, %f29352, %f29353};
	bar.warp.sync 	-1;
	wmma.mma.sync.aligned.row.col.m32n8k16.f32.f32 {%f29362, %f29363, %f29364, %f29365, %f29366, %f29367, %f29368, %f29369}, {%r2, %r2, %r2, %r2, %r2, %r2, %r2, %r2}, {%r2, %r2, %r2, %r2, %r2, %r2, %r2, %r2}, {%f29354, %f29355, %f29356, %f29357, %f29358, %f29359, %f29360, %f29361};
	bar.warp.sync 	-1;
	wmma.mma.sync.aligned.row.col.m32n8k16.f32.f32 {%f29370, %f29371, %f29372, %f29373, %f29374, %f29375, %f29376, %f29377}, {%r2, %r2, %r2, %r2, %r2, %r2, %r2, %r2}, {%r2, %r2, %r2, %r2, %r2, %r2, %r2, %r2}, {%f29362, %f29363, %f29364, %f29365, %f29366, %f29367, %f29368, %f29369};
	bar.warp.sync 	-1;
	wmma.mma.sync.aligned.row.col.m32n8k16.f32.f32 {%f29378, %f29379, %f29380, %f29381, %f29382, %f29383, %f29384, %f29385}, {%r2, %r2, %r2, %r2, %r2, %r2, %r2, %r2}, {%r2, %r2, %r2, %r2, %r2, %r2, %r2, %r2}, {%f29370, %f29371, %f29372, %f29373, %f29374, %f29375, %f29376, %f29377};
	bar.warp.sync 	-1;
	wmma.mma.sync.aligned.row.col.m32n8k16.f32.f32 {%f29386, %f29387, %f29388, %f29389, %f29390, %f29391, %f29392, %f29393}, {%r2, %r2, %r2, %r2, %r2, %r2, %r2, %r2}, {%r2, %r2, %r2, %r2, %r2, %r2, %r2, %r2}, {%f29378, %f29379, %f29380, %f29381, %f29382, %f29383, %f29384, %f29385};
	bar.warp.sync 	-1;
	wmma.mma.sync.aligned.row.col.m32n8k16.f32.f32 {%f29394, %f29395, %f29396, %f29397, %f29398, %f29399, %f29400, %f29401}, {%r2, %r2, %r2, %r2, %r2, %r2, %r2, %r2}, {%r2, %r2, %r2, %r2, %r2, %r2, %r2, %r2}, {%f29386, %f29387, %f29388, %f29389, %f29390, %f29391, %f29392, %f29393};
	bar.warp.sync 	-1;
	wmma.mma.sync.aligned.row.col.m32n8k16.f32.f32 {%f29402, %f29403, %f29404, %f29405, %f29406, %f29407, %f29408, %f29409}, {%r2, %r2, %r2, %r2, %r2, %r2, %r2, %r2}, {%r2, %r2, %r2, %r2, %r2, %r2, %r2, %r2}, {%f29394, %f29395, %f29396, %f29397, %f29398, %f29399, %f29400, %f29401};
	bar.warp.sync 	-1;
	wmma.mma.sync.aligned.row.col.m32n8k16.f32.f32 {%f29410, %f29411, %f29412, %f29413, %f29414, %f29415, %f29416, %f29417}, {%r2, %r2, %r2, %r2, %r2, %r2, %r2, %r2}, {%r2, %r2, %r2, %r2, %r2, %r2, %r2, %r2}, {%f29402, %f29403, %f29404, %f29405, %f29406, %f29407, %f29408, %f29409};
	bar.warp.sync 	-1;
	wmma.mma.sync.aligned.row.col.m32n8k16.f32.f32 {%f29418, %f29419, %f29420, %f29421, %f29422, %f29423, %f29424, %f29425}, {%r2, %r2, %r2, %r2, %r2, %r2, %r2, %r2}, {%r2, %r2, %r2, %r2, %r2, %r2, %r2, %r2}, {%f29410, %f29411, %f29412, %f29413, %f29414, %f29415, %f29416, %f29417};
	bar.warp.sync 	-1;
	wmma.mma.sync.aligned.row.col.m32n8k16.f32.f32 {%f29426, %f29427, %f29428, %f29429, %f29430, %f29431, %f29432, %f29433}, {%r2, %r2, %r2, %r2, %r2, %r2, %r2, %r2}, {%r2, %r2, %r2, %r2, %r2, %r2, %r2, %r2}, {%f29418, %f29419, %f29420, %f29421, %f29422, %f29423, %f29424, %f29425};
	bar.warp.sync 	-1;
	wmma.mma.sync.aligned.row.col.m32n8k16.f32.f32 {%f29434, %f29435, %f29436, %f29437, %f29438, %f29439, %f29440, %f29441}, {%r2, %r2, %r2, %r2, %r2, %r2, %r2, %r2}, {%r2, %r2, %r2, %r2, %r2, %r2, %r2, %r2}, {%f29426, %f29427, %f29428, %f29429, %f29430, %f29431, %f29432, %f29433};
	bar.warp.sync 	-1;
	wmma.mma.sync.aligned.row.col.m32n8k16.f32.f32 {%f29442, %f29443, %f29444, %f29445, %f29446, %f29447, %f29448, %f29449}, {%r2, %r2, %r2, %r2, %r2, %r2, %r2, %r2}, {%r2, %r2, %r2, %r2, %r2, %r2, %r2, %r2}, {%f29434, %f29435, %f29436, %f29437, %f29438, %f29439, %f29440, %f29441};
	bar.warp.sync 	-1;
	wmma.mma.sync.aligned.row.col.m32n8k16.f32.f32 {%f29450, %f29451, %f29452, %f29453, %f29454, %f29455, %f29456, %f29457}, {%r2, %r2, %r2, %r2, %r2, %r2, %r2, %r2}, {%r2, %r2, %r2, %r2, %r2, %r2, %r2, %r2}, {%f29442, %f29443, %f29444, %f29445, %f29446, %f29447, %f29448, %f29449};
	bar.warp.sync 	-1;
	wmma.mma.sync.aligned.row.col.m32n8k16.f32.f32 {%f29458, %f29459, %f29460, %f29461, %f29462, %f29463, %f29464, %f29465}, {%r2, %r2, %r2, %r2, %r2, %r2, %r2, %r2}, {%r2, %r2, %r2, %r2, %r2, %r2, %r2, %r2}, {%f29450, %f29451, %f29452, %f29453, %f29454, %f29455, %f29456, %f29457};
	bar.warp.sync 	-1;
	wmma.mma.sync.aligned.row.col.m32n8k16.f32.f32 {%f29466, %f29467, %f29468, %f29469, %f29470, %f29471, %f29472, %f29473}, {%r2, %r2, %r2, %r2, %r2, %r2, %r2, %r2}, {%r2, %r2, %r2, %r2, %r2, %r2, %r2, %r2}, {%f29458, %f29459, %f29460, %f29461, %f29462, %f29463, %f29464, %f29465};
	bar.warp.sync 	-1;
	wmma.mma.sync.aligned.row.col.m32n8k16.f32.f32 {%f29474, %f29475, %f29476, %f29477, %f29478, %f29479, %f29480, %f29481}, {%r2, %r2, %r2, %r2, %r2, %r2, %r2, %r2}, {%r2, %r2, %r2, %r2, %r2, %r2, %r2, %r2}, {%f29466, %f29467, %f29468, %f29469, %f29470, %f29471, %f29472, %f29473};
	bar.warp.sync 	-1;
	wmma.mma.sync.aligned.row.col.m32n8k16.f32.f32 {%f29482, %f29483, %f29484, %f29485, %f29486, %f29487, %f29488, %f29489}, {%r2, %r2, %r2, %r2, %r2, %r2, %r2, %r2}, {%r2, %r2, %r2, %r2, %r2, %r2, %r2, %r2}, {%f29474, %f29475, %f29476, %f29477, %f29478, %f29479, %f29480, %f29481};
	bar.warp.sync 	-1;
	wmma.mma.sync.aligned.row.col.m32n8k16.f32.f32 {%f29490, %f29491, %f29492, %f29493, %f29494, %f29495, %f29496, %f29497}, {%r2, %r2, %r2, %r2, %r2, %r2, %r2, %r2}, {%r2, %r2, %r2, %r2, %r2, %r2, %r2, %r2}, {%f29482, %f29483, %f29484, %f29485, %f29486, %f29487, %f29488, %f29489};
	bar.warp.sync 	-1;
	wmma.mma.sync.aligned.row.col.m32n8k16.f32.f32 {%f29498, %f29499, %f29500, %f29501, %f29502, %f29503, %f29504, %f29505}, {%r2, %r2, %r2, %r2, %r2, %r2, %r2, %r2}, {%r2, %r2, %r2, %r2, %r2, %r2, %r2, %r2}, {%f29490, %f29491, %f29492, %f29493, %f29494, %f29495, %f29496, %f29497};
	bar.warp.sync 	-1;
	wmma.mma.sync.aligned.row.col.m32n8k16.f32.f32 {%f29506, %f29507, %f29508, %f29509, %f29510, %f29511, %f29512, %f29513}, {%r2, %r2, %r2, %r2, %r2, %r2, %r2, %r2}, {%r2, %r2, %r2, %r2, %r2, %r2, %r2, %r2}, {%f29498, %f29499, %f29500, %f29501, %f29502, %f29503, %f29504, %f29505};
	bar.warp.sync 	-1;
	wmma.mma.sync.aligned.row.col.m32n8k16.f32.f32 {%f29514, %f29515, %f29516, %f29517, %f29518, %f29519, %f29520, %f29521}, {%r2, %r2, %r2, %r2, %r2, %r2, %r2, %r2}, {%r2, %r2, %r2, %r2, %r2, %r2, %r2, %r2}, {%f29506, %f29507, %f29508, %f29509, %f29510, %f29511, %f29512, %f29513};
	bar.warp.sync 	-1;
	wmma.mma.sync.aligned.row.col.m32n8k16.f32.f32 {%f29522, %f29523, %f29524, %f29525, %f29526, %f29527, %f29528, %f29529}, {%r2, %r2, %r2, %r2, %r2, %r2, %r2, %r2}, {%r2, %r2, %r2, %r2, %r2, %r2, %r2, %r2}, {%f29514, %f29515, %f29516, %f29517, %f29518, %f29519, %f29520, %f29521};
	bar.warp.sync 	-1;
	wmma.mma.sync.aligned.row.col.m32n8k16.f32.f32 {%f29530, %f29531, %f29532, %f29533, %f29534, %f29535, %f29536, %f29537}, {%r2, %r2, %r2, %r2, %r2, %r2, %r2, %r2}, {%r2, %r2, %r2, %r2, %r2, %r2, %r2, %r2}, {%f29522, %f29523, %f29524, %f29525, %f29526, %f29527, %f29528, %f29529};
	bar.warp.sync 	-1;
	wmma.mma.sync.aligned.row.col.m32n8k16.f32.f32 {%f29538, %f29539, %f29540, %f29541, %f29542, %f29543, %f29544, %f29545}, {%r2, %r2, %r2, %r2, %r2, %r2, %r2, %r2}, {%r2, %r2, %r2, %r2, %r2, %r2, %r2, %r2}, {%f29530, %f29531, %f29532, %f29533, %f29534, %f29535, %f29536, %f29537};
	bar.warp.sync 	-1;
	wmma.mma.sync.aligned.row.col.m32n8k16.f32.f32 {%f29546, %f29547, %f29548, %f29549, %f29550, %f29551, %f29552, %f29553}, {%r2, %r2, %r2, %r2, %r2, %r2, %r2, %r2}, {%r2, %r2, %r2, %r2, %r2, %r2, %r2, %r2}, {%f29538, %f29539, %f29540, %f29541, %f29542, %f29543, %f29544, %f29545};
	bar.warp.sync 	-1;
	wmma.mma.sync.aligned.row.col.m32n8k16.f32.f32 {%f29554, %f29555, %f29556, %f29557, %f29558, %f29559, %f29560, %f29561}, {%r2, %r2, %r2, %r2, %r2, %r2, %r2, %r2}, {%r2, %r2, %r2, %r2, %r2, %r2, %r2, %r2}, {%f29546, %f29547, %f29548, %f29549, %f29550, %f29551, %f29552, %f29553};
	bar.warp.sync 	-1;
	wmma.mma.sync.aligned.row.col.m32n8k16.f32.f32 {%f29562, %f29563, %f29564, %f29565, %f29566, %f29567, %f29568, %f29569}, {%r2, %r2, %r2, %r2, %r2, %r2, %r2, %r2}, {%r2, %r2, %r2, %r2, %r2, %r2, %r2, %r2}, {%f29554, %f29555, %f29556, %f29557, %f29558, %f29559, %f29560, %f29561};
	bar.warp.sync 	-1;
	wmma.mma.sync.aligned.row.col.m32n8k16.f32.f32 {%f29570, %f29571, %f29572, %f29573, %f29574, %f29575, %f29576, %f29577}, {%r2, %r2, %r2, %r2, %r2, %r2, %r2, %r2}, {%r2, %r2, %r2, %r2, %r2, %r2, %r2, %r2}, {%f29562, %f29563, %f29564, %f29565, %f29566, %f29567, %f29568, %f29569};
	bar.warp.sync 	-1;
	wmma.mma.sync.aligned.row.col.m32n8k16.f32.f32 {%f29578, %f29579, %f29580, %f29581, %f29582, %f29583, %f29584, %f29585}, {%r2, %r2, %r2, %r2, %r2, %r2, %r2, %r2}, {%r2, %r2, %r2, %r2, %r2, %r2, %r2, %r2}, {%f29570, %f29571, %f29572, %f29573, %f29574, %f29575, %f29576, %f29577};
	bar.warp.sync 	-1;
	wmma.mma.sync.aligned.row.col.m32n8k16.f32.f32 {%f29586, %f29587, %f29588, %f29589, %f29590, %f29591, %f29592, %f29593}, {%r2, %r2, %r2, %r2, %r2, %r2, %r2, %r2}, {%r2, %r2, %r2, %r2, %r2, %r2, %r2, %r2}, {%f29578, %f29579, %f29580, %f29581, %f29582, %f29583, %f29584, %f29585};
	bar.warp.sync 	-1;
	wmma.mma.sync.aligned.row.col.m32n8k16.f32.f32 {%f29594, %f29595, %f29596, %f29597, %f29598, %f29599, %f29600, %f29601}, {%r2, %r2, %r2, %r2, %r2, %r2, %r2, %r2}, {%r2, %r2, %r2, %r2, %r2, %r2, %r2, %r2}, {%f29586, %f29587, %f29588, %f29589, %f29590, %f29591, %f29592, %f29593};
	bar.warp.sync 	-1;
	wmma.mma.sync.aligned.row.col.m32n8k16.f32.f32 {%f29602, %f29603, %f29604, %f29605, %f29606, %f29607, %f29608, %f29609}, {%r2, %r2, %r2, %r2, %r2, %r2, %r2, %r2}, {%r2, %r2, %r2, %r2, %r2, %r2, %r2, %r2}, {%f29594, %f29595, %f29596, %f29597, %f29598, %f29599, %f29600, %f29601};
	bar.warp.sync 	-1;
	wmma.mma.sync.aligned.row.col.m32n8k16.f32.f32 {%f29610, %f29611, %f29612, %f29613, %f29614, %f29615, %f29616, %f29617}, {%r2, %r2, %r2, %r2, %r2, %r2, %r2, %r2}, {%r2, %r2, %r2, %r2, %r2, %r2, %r2, %r2}, {%f29602, %f29603, %f29604, %f29605, %f29606, %f29607, %f29608, %f29609};
	bar.warp.sync 	-1;
	wmma.mma.sync.aligned.row.col.m32n8k16.f32.f32 {%f29618, %f29619, %f29620, %f29621, %f29622, %f29623, %f29624, %f29625}, {%r2, %r2, %r2, %r2, %r2, %r2, %r2, %r2}, {%r2, %r2, %r2, %r2, %r2, %r2, %r2, %r2}, {%f29610, %f29611, %f29612, %f29613, %f29614, %f29615, %f29616, %f29617};
	bar.warp.sync 	-1;
	wmma.mma.sync.aligned.row.col.m32n8k16.f32.f32 {%f29626, %f29627, %f29628, %f29629, %f29630, %f29631, %f29632, %f29633}, {%r2, %r2, %r2, %r2, %r2, %r2, %r2, %r2}, {%r2, %r2, %r2, %r2, %r2, %r2, %r2, %r2}, {%f29618, %f29619, %f29620, %f29621, %f29622, %f29623, %f29624, %f29625};
	bar.warp.sync 	-1;
	wmma.mma.sync.aligned.row.col.m32n8k16.f32.f32 {%f29634, %f29635, %f29636, %f29637, %f29638, %f29639, %f29640, %f29641}, {%r2, %r2, %r2, %r2, %r2, %r2, %r2, %r2}, {%r2, %r2, %r2, %r2, %r2, %r2, %r2, %r2}, {%f29626, %f29627, %f29628, %f29629, %f29630, %f29631, %f29632, %f29633};
	bar.warp.sync 	-1;
	wmma.mma.sync.aligned.row.col.m32n8k16.f32.f32 {%f29642, %f29643, %f29644, %f29645, %f29646, %f29647, %f29648, %f29649}, {%r2, %r2, %r2, %r2, %r2, %r2, %r2, %r2}, {%r2, %r2, %r2, %r2, %r2, %r2, %r2, %r2}, {%f29634, %f29635, %f29636, %f29637, %f29638, %f29639, %f29640, %f29641};
	bar.warp.sync 	-1;
	wmma.mma.sync.aligned.row.col.m32n8k16.f32.f32 {%f29650, %f29651, %f29652, %f29653, %f29654, %f29655, %f29656, %f29657}, {%r2, %r2, %r2, %r2, %r2, %r2, %r2, %r2}, {%r2, %r2, %r2, %r2, %r2, %r2, %r2, %r2}, {%f29642, %f29643, %f29644, %f29645, %f29646, %f29647, %f29648, %f29649};
	bar.warp.sync 	-1;
	wmma.mma.sync.aligned.row.col.m32n8k16.f32.f32 {%f29658, %f29659, %f29660, %f29661, %f29662, %f29663, %f29664, %f29665}, {%r2, %r2, %r2, %r2, %r2, %r2, %r2, %r2}, {%r2, %r2, %r2, %r2, %r2, %r2, %r2, %r2}, {%f29650, %f29651, %f29652, %f29653, %f29654, %f29655, %f29656, %f29657};
	bar.warp.sync 	-1;
	wmma.mma.sync.aligned.row.col.m32n8k16.f32.f32 {%f29666, %f29667, %f29668, %f29669, %f29670, %f29671, %f29672, %f29673}, {%r2, %r2, %r2, %r2, %r2, %r2, %r2, %r2}, {%r2, %r2, %r2, %r2, %r2, %r2, %r2, %r2}, {%f29658, %f29659, %f29660, %f29661, %f29662, %f29663, %f29664, %f29665};
	bar.warp.sync 	-1;
	wmma.mma.sync.aligned.row.col.m32n8k16.f32.f32 {%f29674, %f29675, %f29676, %f29677, %f29678, %f29679, %f29680, %f29681}, {%r2, %r2, %r2, %r2, %r2, %r2, %r2, %r2}, {%r2, %r2, %r2, %r2, %r2, %r2, %r2, %r2}, {%f29666, %f29667, %f29668, %f29669, %f29670, %f29671, %f29672, %f29673};
	bar.warp.sync 	-1;
	wmma.mma.sync.aligned.row.col.m32n8k16.f32.f32 {%f29682, %f29683, %f29684, %f29685, %f29686, %f29687, %f29688, %f29689}, {%r2, %r2, %r2, %r2, %r2, %r2, %r2, %r2}, {%r2, %r2, %r2, %r2, %r2, %r2, %r2, %r2}, {%f29674, %f29675, %f29676, %f29677, %f29678, %f29679, %f29680, %f29681};
	bar.warp.sync 	-1;
	wmma.mma.sync.aligned.row.col.m32n8k16.f32.f32 {%f29690, %f29691, %f29692, %f29693, %f29694, %f29695, %f29696, %f29697}, {%r2, %r2, %r2, %r2, %r2, %r2, %r2, %r2}, {%r2, %r2, %r2, %r2, %r2, %r2, %r2, %r2}, {%f29682, %f29683, %f29684, %f29685, %f29686, %f29687, %f29688, %f29689};
	bar.warp.sync 	-1;
	wmma.mma.sync.aligned.row.col.m32n8k16.f32.f32 {%f29698, %f29699, %f29700, %f29701, %f29702, %f29703, %f29704, %f29705}, {%r2, %r2, %r2, %r2, %r2, %r2, %r2, %r2}, {%r2, %r2, %r2, %r2, %r2, %r2, %r2, %r2}, {%f29690, %f29691, %f29692, %f29693, %f29694, %f29695, %f29696, %f29697};
	bar.warp.sync 	-1;
	wmma.mma.sync.aligned.row.col.m32n8k16.f32.f32 {%f29706, %f29707, %f29708, %f29709, %f29710, %f29711, %f29712, %f29713}, {%r2, %r2, %r2, %r2, %r2, %r2, %r2, %r2}, {%r2, %r2, %r2, %r2, %r2, %r2, %r2, %r2}, {%f29698, %f29699, %f29700, %f29701, %f29702, %f29703, %f29704, %f29705};
	bar.warp.sync 	-1;
	wmma.mma.sync.aligned.row.col.m32n8k16.f32.f32 {%f29714, %f29715, %f29716, %f29717, %f29718, %f29719, %f29720, %f29721}, {%r2, %r2, %r2, %r2, %r2, %r2, %r2, %r2}, {%r2, %r2, %r2, %r2, %r2, %r2, %r2, %r2}, {%f29706, %f29707, %f29708, %f29709, %f29710, %f29711, %f29712, %f29713};
	bar.warp.sync 	-1;
	wmma.mma.sync.aligned.row.col.m32n8k16.f32.f32 {%f29722, %f29723, %f29724, %f29725, %f29726, %f29727, %f29728, %f29729}, {%r2, %r2, %r2, %r2, %r2, %r2, %r2, %r2}, {%r2, %r2, %r2, %r2, %r2, %r2, %r2, %r2}, {%f29714, %f29715, %f29716, %f29717, %f29718, %f29719, %f29720, %f29721};
	bar.warp.sync 	-1;
	wmma.mma.sync.aligned.row.col.m32n8k16.f32.f32 {%f29730, %f29731, %f29732, %f29733, %f29734, %f29735, %f29736, %f29737}, {%r2, %r2, %r2, %r2, %r2, %r2, %r2, %r2}, {%r2, %r2, %r2, %r2, %r2, %r2, %r2, %r2}, {%f29722, %f29723, %f29724, %f29725, %f29726, %f29727, %f29728, %f29729};
	bar.warp.sync 	-1;
	wmma.mma.sync.aligned.row.col.m32n8k16.f32.f32 {%f29738, %f29739, %f29740, %f29741, %f29742, %f29743, %f29744, %f29745}, {%r2, %r2, %r2, %r2, %r2, %r2, %r2, %r2}, {%r2, %r2, %r2, %r2, %r2, %r2, %r2, %r2}, {%f29730, %f29731, %f29732, %f29733, %f29734, %f29735, %f29736, %f29737};
	bar.warp.sync 	-1;
	wmma.mma.sync.aligned.row.col.m32n8k16.f32.f32 {%f29746, %f29747, %f29748, %f29749, %f29750, %f29751, %f29752, %f29753}, {%r2, %r2, %r2, %r2, %r2, %r2, %r2, %r2}, {%r2, %r2, %r2, %r2, %r2, %r2, %r2, %r2}, {%f29738, %f29739, %f29740, %f29741, %f29742, %f29743, %f29744, %f29745};
	bar.warp.sync 	-1;
	wmma.mma.sync.aligned.row.col.m32n8k16.f32.f32 {%f29754, %f29755, %f29756, %f29757, %f29758, %f29759, %f29760, %f29761}, {%r2, %r2, %r2, %r2, %r2, %r2, %r2, %r2}, {%r2, %r2, %r2, %r2, %r2, %r2, %r2, %r2}, {%f29746, %f29747, %f29748, %f29749, %f29750, %f29751, %f29752, %f29753};
	bar.warp.sync 	-1;
	wmma.mma.sync.aligned.row.col.m32n8k16.f32.f32 {%f29762, %f29763, %f29764, %f29765, %f29766, %f29767, %f29768, %f29769}, {%r2, %r2, %r2, %r2, %r2, %r2, %r2, %r2}, {%r2, %r2, %r2, %r2, %r2, %r2, %r2, %r2}, {%f29754, %f29755, %f29756, %f29757, %f29758, %f29759, %f29760, %f29761};
	bar.warp.sync 	-1;
	wmma.mma.sync.aligned.row.col.m32n8k16.f32.f32 {%f29770, %f29771, %f29772, %f29773, %f29774, %f29775, %f29776, %f29777}, {%r2, %r2, %r2, %r2, %r2, %r2, %r2, %r2}, {%r2, %r2, %r2, %r2, %r2, %r2, %r2, %r2}, {%f29762, %f29763, %f29764, %f29765, %f29766, %f29767, %f29768, %f29769};
	bar.warp.sync 	-1;
	wmma.mma.sync.aligned.row.col.m32n8k16.f32.f32 {%f29778, %f29779, %f29780, %f29781, %f29782, %f29783, %f29784, %f29785}, {%r2, %r2, %r2, %r2, %r2, %r2, %r2, %r2}, {%r2, %r2, %r2, %r2, %r2, %r2, %r2, %r2}, {%f29770, %f29771, %f29772, %f29773, %f29774, %f29775, %f29776, %f29777};
	bar.warp.sync 	-1;
	wmma.mma.sync.aligned.row.col.m32n8k16.f32.f32 {%f29786, %f29787, %f29788, %f29789, %f29790, %f29791, %f29792, %f29793}, {%r2, %r2, %r2, %r2, %r2, %r2, %r2, %r2}, {%r2, %r2, %r2, %r2, %r2, %r2, %r2, %r2}, {%f29778, %f29779, %f29780, %f29781, %f29782, %f29783, %f29784, %f29785};
	bar.warp.sync 	-1;
	wmma.mma.sync.aligned.row.col.m32n8k16.f32.f32 {%f29794, %f29795, %f29796, %f29797, %f29798, %f29799, %f29800, %f29801}, {%r2, %r2, %r2, %r2, %r2, %r2, %r2, %r2}, {%r2, %r2, %r2, %r2, %r2, %r2, %r2, %r2}, {%f29786, %f29787, %f29788, %f29789, %f29790, %f29791, %f29792, %f29793};
	bar.warp.sync 	-1;
	wmma.mma.sync.aligned.row.col.m32n8k16.f32.f32 {%f29802, %f29803, %f29804, %f29805, %f29806, %f29807, %f29808, %f29809}, {%r2, %r2, %r2, %r2, %r2, %r2, %r2, %r2}, {%r2, %r2, %r2, %r2, %r2, %r2, %r2, %r2}, {%f29794, %f29795, %f29796, %f29797, %f29798, %f29799, %f29800, %f29801};
	bar.warp.sync 	-1;
	wmma.mma.sync.aligned.row.col.m32n8k16.f32.f32 {%f29810, %f29811, %f29812, %f29813, %f29814, %f29815, %f29816, %f29817}, {%r2, %r2, %r2, %r2, %r2, %r2, %r2, %r2}, {%r2, %r2, %r2, %r2, %r2, %r2, %r2, %r2}, {%f29802, %f29803, %f29804, %f29805, %f29806, %f29807, %f29808, %f29809};
	bar.warp.sync 	-1;
	wmma.mma.sync.aligned.row.col.m32n8k16.f32.f32 {%f29818, %f29819, %f29820, %f29821, %f29822, %f29823, %f29824, %f29825}, {%r2, %r2, %r2, %r2, %r2, %r2, %r2, %r2}, {%r2, %r2, %r2, %r2, %r2, %r2, %r2, %r2}, {%f29810, %f29811, %f29812, %f29813, %f29814, %f29815, %f29816, %f29817};
	bar.warp.sync 	-1;
	wmma.mma.sync.aligned.row.col.m32n8k16.f32.f32 {%f29826, %f29827, %f29828, %f29829, %f29830, %f29831, %f29832, %f29833}, {%r2, %r2, %r2, %r2, %r2, %r2, %r2, %r2}, {%r2, %r2, %r2, %r2, %r2, %r2, %r2, %r2}, {%f29818, %f29819, %f29820, %f29821, %f29822, %f29823, %f29824, %f29825};
	bar.warp.sync 	-1;
	wmma.mma.sync.aligned.row.col.m32n8k16.f32.f32 {%f29834, %f29835, %f29836, %f29837, %f29838, %f29839, %f29840, %f29841}, {%r2, %r2, %r2, %r2, %r2, %r2, %r2, %r2}, {%r2, %r2, %r2, %r2, %r2, %r2, %r2, %r2}, {%f29826, %f29827, %f29828, %f29829, %f29830, %f29831, %f29832, %f29833};
	bar.warp.sync 	-1;
	wmma.mma.sync.aligned.row.col.m32n8k16.f32.f32 {%f29842, %f29843, %f29844, %f29845, %f29846, %f29847, %f29848, %f29849}, {%r2, %r2, %r2, %r2, %r2, %r2, %r2, %r2}, {%r2, %r2, %r2, %r2, %r2, %r2, %r2, %r2}, {%f29834, %f29835, %f29836, %f29837, %f29838, %f29839, %f29840, %f29841};
	bar.warp.sync 	-1;
	wmma.mma.sync.aligned.row.col.m32n8k16.f32.f32 {%f29850, %f29851, %f29852, %f29853, %f29854, %f29855, %f29856, %f29857}, {%r2, %r2, %r2, %r2, %r2, %r2, %r2, %r2}, {%r2, %r2, %r2, %r2, %r2, %r2, %r2, %r2}, {%f29842, %f29843, %f29844, %f29845, %f29846, %f29847, %f29848, %f29849};
	bar.warp.sync 	-1;
	wmma.mma.sync.aligned.row.col.m32n8k16.f32.f32 {%f29858, %f29859, %f29860, %f29861, %f29862, %f29863, %f29864, %f29865}, {%r2, %r2, %r2, %r2, %r2, %r2, %r2, %r2}, {%r2, %r2, %r2, %r2, %r2, %r2, %r2, %r2}, {%f29850, %f29851, %f29852, %f29853, %f29854, %f29855, %f29856, %f29857};
	bar.warp.sync 	-1;
	wmma.mma.sync.aligned.row.col.m32n8k16.f32.f32 {%f29866, %f29867, %f29868, %f29869, %f29870, %f29871, %f29872, %f29873}, {%r2, %r2, %r2, %r2, %r2, %r2, %r2, %r2}, {%r2, %r2, %r2, %r2, %r2, %r2, %r2, %r2}, {%f29858, %f29859, %f29860, %f29861, %f29862, %f29863, %f29864, %f29865};
	bar.warp.sync 	-1;
	wmma.mma.sync.aligned.row.col.m32n8k16.f32.f32 {%f29874, %f29875, %f29876, %f29877, %f29878, %f29879, %f29880, %f29881}, {%r2, %r2, %r2, %r2, %r2, %r2, %r2, %r2}, {%r2, %r2, %r2, %r2, %r2, %r2, %r2, %r2}, {%f29866, %f29867, %f29868, %f29869, %f29870, %f29871, %f29872, %f29873};
	bar.warp.sync 	-1;
	wmma.mma.sync.aligned.row.col.m32n8k16.f32.f32 {%f29882, %f29883, %f29884, %f29885, %f29886, %f29887, %f29888, %f29889}, {%r2, %r2, %r2, %r2, %r2, %r2, %r2, %r2}, {%r2, %r2, %r2, %r2, %r2, %r2, %r2, %r2}, {%f29874, %f29875, %f29876, %f29877, %f29878, %f29879, %f29880, %f29881};
	bar.warp.sync 	-1;
	wmma.mma.sync.aligned.row.col.m32n8k16.f32.f32 {%f29890, %f29891, %f29892, %f29893, %f29894, %f29895, %f29896, %f29897}, {%r2, %r2, %r2, %r2, %r2, %r2, %r2, %r2}, {%r2, %r2, %r2, %r2, %r2, %r2, %r2, %r2}, {%f29882, %f29883, %f29884, %f29885, %f29886, %f29887, %f29888, %f29889};
	bar.warp.sync 	-1;
	wmma.mma.sync.aligned.row.col.m32n8k16.f32.f32 {%f29898, %f29899, %f29900, %f29901, %f29902, %f29903, %f29904, %f29905}, {%r2, %r2, %r2, %r2, %r2, %r2, %r2, %r2}, {%r2, %r2, %r2, %r2, %r2, %r2, %r2, %r2}, {%f29890, %f29891, %f29892, %f29893, %f29894, %f29895, %f29896, %f29897};
	bar.warp.sync 	-1;
	wmma.mma.sync.aligned.row.col.m32n8k16.f32.f32 {%f29906, %f29907, %f29908, %f29909, %f29910, %f29911, %f29912, %f29913}, {%r2, %r2, %r2, %r2, %r2, %r2, %r2, %r2}, {%r2, %r2, %r2, %r2, %r2, %r2, %r2, %r2}, {%f29898, %f29899, %f29900, %f29901, %f29902, %f29903, %f29904, %f29905};
	bar.warp.sync 	-1;
	wmma.mma.sync.aligned.row.col.m32n8k16.f32.f32 {%f29914, %f29915, %f29916, %f29917, %f29918, %f29919, %f29920, %f29921}, {%r2, %r2, %r2, %r2, %r2, %r2, %r2, %r2}, {%r2, %r2, %r2, %r2, %r2, %r2, %r2, %r2}, {%f29906, %f29907, %f29908, %f29909, %f29910, %f29911, %f29912, %f29913};
	bar.warp.sync 	-1;
	wmma.mma.sync.aligned.row.col.m32n8k16.f32.f32 {%f29922, %f29923, %f29924, %f29925, %f29926, %f29927, %f29928, %f29929}, {%r2, %r2, %r2, %r2, %r2, %r2, %r2, %r2}, {%r2, %r2, %r2, %r2, %r2, %r2, %r2, %r2}, {%f29914, %f29915, %f29916, %f29917, %f29918, %f29919, %f29920, %f29921};
	bar.warp.sync 	-1;
	wmma.mma.sync.aligned.row.col.m32n8k16.f32.f32 {%f29930, %f29931, %f29932, %f29933, %f29934, %f29935, %f29936, %f29937}, {%r2, %r2, %r2, %r2, %r2, %r2, %r2, %r2}, {%r2, %r2, %r2, %r2, %r2, %r2, %r2, %r2}, {%f29922, %f29923, %f29924, %f29925, %f29926, %f29927, %f29928, %f29929};
	bar.warp.sync 	-1;
	wmma.mma.sync.aligned.row.col.m32n8k16.f32.f32 {%f29938, %f29939, %f29940, %f29941, %f29942, %f29943, %f29944, %f29945}, {%r2, %r2, %r2, %r2, %r2, %r2, %r2, %r2}, {%r2, %r2, %r2, %r2, %r2, %r2, %r2, %r2}, {%f29930, %f29931, %f29932, %f29933, %f29934, %f29935, %f29936, %f29937};
	bar.warp.sync 	-1;
	wmma.mma.sync.aligned.row.col.m32n8k16.f32.f32 {%f29946, %f29947, %f29948, %f29949, %f29950, %f29951, %f29952, %f29953}, {%r2, %r2, %r2, %r2, %r2, %r2, %r2, %r2}, {%r2, %r2, %r2, %r2, %r2, %r2, %r2, %r2}, {%f29938, %f29939, %f29940, %f29941, %f29942, %f29943, %f29944, %f29945};
	bar.warp.sync 	-1;
	wmma.mma.sync.aligned.row.col.m32n8k16.f32.f32 {%f29954, %f29955, %f29956, %f29957, %f29958, %f29959, %f29960, %f29961}, {%r2, %r2, %r2, %r2, %r2, %r2, %r2, %r2}, {%r2, %r2, %r2, %r2, %r2, %r2, %r2, %r2}, {%f29946, %f29947, %f29948, %f29949, %f29950, %f29951, %f29952, %f29953};
	bar.warp.sync 	-1;
	wmma.mma.sync.aligned.row.col.m32n8k16.f32.f32 {%f29962, %f29963, %f29964, %f29965, %f29966, %f29967, %f29968, %f29969}, {%r2, %r2, %r2, %r2, %r2, %r2, %r2, %r2}, {%r2, %r2, %r2, %r2, %r2, %r2, %r2, %r2}, {%f29954, %f29955, %f29956, %f29957, %f29958, %f29959, %f29960, %f29961};
	bar.warp.sync 	-1;
	wmma.mma.sync.aligned.row.col.m32n8k16.f32.f32 {%f29970, %f29971, %f29972, %f29973, %f29974, %f29975, %f29976, %f29977}, {%r2, %r2, %r2, %r2, %r2, %r2, %r2, %r2}, {%r2, %r2, %r2, %r2, %r2, %r2, %r2, %r2}, {%f29962, %f29963, %f29964, %f29965, %f29966, %f29967, %f29968, %f29969};
	bar.warp.sync 	-1;
	wmma.mma.sync.aligned.row.col.m32n8k16.f32.f32 {%f29978, %f29979, %f29980, %f29981, %f29982, %f29983, %f29984, %f29985}, {%r2, %r2, %r2, %r2, %r2, %r2, %r2, %r2}, {%r2, %r2, %r2, %r2, %r2, %r2, %r2, %r2}, {%f29970, %f29971, %f29972, %f29973, %f29974, %f29975, %f29976, %f29977};
	bar.warp.sync 	-1;
	wmma.mma.sync.aligned.row.col.m32n8k16.f32.f32 {%f29986, %f29987, %f29988, %f29989, %f29990, %f29991, %f29992, %f29993}, {%r2, %r2, %r2, %r2, %r2, %r2, %r2, %r2}, {%r2, %r2, %r2, %r2, %r2, %r2, %r2, %r2}, {%f29978, %f29979, %f29980, %f29981, %f29982, %f29983, %f29984, %f29985};
	bar.warp.sync 	-1;
	wmma.mma.sync.aligned.row.col.m32n8k16.f32.f32 {%f29994, %f29995, %f29996, %f29997, %f29998, %f29999, %f30000, %f30001}, {%r2, %r2, %r2, %r2, %r2, %r2, %r2, %r2}, {%r2, %r2, %r2, %r2, %r2, %r2, %r2, %r2}, {%f29986, %f29987, %f29988, %f29989, %f29990, %f29991, %f29992, %f29993};
	bar.warp.sync 	-1;
	wmma.mma.sync.aligned.row.col.m32n8k16.f32.f32 {%f30002, %f30003, %f30004, %f30005, %f30006, %f30007, %f30008, %f30009}, {%r2, %r2, %r2, %r2, %r2, %r2, %r2, %r2}, {%r2, %r2, %r2, %r2, %r2, %r2, %r2, %r2}, {%f29994, %f29995, %f29996, %f29997, %f29998, %f29999, %f30000, %f30001};
	bar.warp.sync 	-1;
	wmma.mma.sync.aligned.row.col.m32n8k16.f32.f32 {%f30010, %f30011, %f30012, %f30013, %f30014, %f30015, %f30016, %f30017}, {%r2, %r2, %r2, %r2, %r2, %r2, %r2, %r2}, {%r2, %r2, %r2, %r2, %r2, %r2, %r2, %r2}, {%f30002, %f30003, %f30004, %f30005, %f30006, %f30007, %f30008, %f30009};
	bar.warp.sync 	-1;
	wmma.mma.sync.aligned.row.col.m32n8k16.f32.f32 {%f30018, %f30019, %f30020, %f30021, %f30022, %f30023, %f30024, %f30025}, {%r2, %r2, %r2, %r2, %r2, %r2, %r2, %r2}, {%r2, %r2, %r2, %r2, %r2, %r2, %r2, %r2}, {%f30010, %f30011, %f30012, %f30013, %f30014, %f30015, %f30016, %f30017};
	bar.warp.sync 	-1;
	wmma.mma.sync.aligned.row.col.m32n8k16.f32.f32 {%f30026, %f30027, %f30028, %f30029, %f30030, %f30031, %f30032, %f30033}, {%r2, %r2, %r2, %r2, %r2, %r2, %r2, %r2}, {%r2, %r2, %r2, %r2, %r2, %r2, %r2, %r2}, {%f30018, %f30019, %f30020, %f30021, %f30022, %f30023, %f30024, %f30025};
	bar.warp.sync 	-1;
	wmma.mma.sync.aligned.row.col.m32n8k16.f32.f32 {%f30034, %f30035, %f30036, %f30037, %f30038, %f30039, %f30040, %f30041}, {%r2, %r2, %r2, %r2, %r2, %r2, %r2, %r2}, {%r2, %r2, %r2, %r2, %r2, %r2, %r2, %r2}, {%f30026, %f30027, %f30028, %f30029, %f30030, %f30031, %f30032, %f30033};
	bar.warp.sync 	-1;
	wmma.mma.sync.aligned.row.col.m32n8k16.f32.f32 {%f30042, %f30043, %f30044, %f30045, %f30046, %f30047, %f30048, %f30049}, {%r2, %r2, %r2, %r2, %r2, %r2, %r2, %r2}, {%r2, %r2, %r2, %r2, %r2, %r2, %r2, %r2}, {%f30034, %f30035, %f30036, %f30037, %f30038, %f30039, %f30040, %f30041};
	bar.warp.sync 	-1;
	wmma.mma.sync.aligned.row.col.m32n8k16.f32.f32 {%f30050, %f30051, %f30052, %f30053, %f30054, %f30055, %f30056, %f30057}, {%r2, %r2, %r2, %r2, %r2, %r2, %r2, %r2}, {%r2, %r2, %r2, %r2, %r2, %r2, %r2, %r2}, {%f30042, %f30043, %f30044, %f30045, %f30046, %f30047, %f30048, %f30049};
	bar.warp.sync 	-1;
	wmma.mma.sync.aligned.row.col.m32n8k16.f32.f32 {%f30058, %f30059, %f30060, %f30061, %f30062, %f30063, %f30064, %f30065}, {%r2, %r2, %r2, %r2, %r2, %r2, %r2, %r2}, {%r2, %r2, %r2, %r2, %r2, %r2, %r2, %r2}, {%f30050, %f30051, %f30052, %f30053, %f30054, %f30055, %f30056, %f30057};
	bar.warp.sync 	-1;
	wmma.mma.sync.aligned.row.col.m32n8k16.f32.f32 {%f30066, %f30067, %f30068, %f30069, %f30070, %f30071, %f30072, %f30073}, {%r2, %r2, %r2, %r2, %r2, %r2, %r2, %r2}, {%r2, %r2, %r2, %r2, %r2, %r2, %r2, %r2}, {%f30058, %f30059, %f30060, %f30061, %f30062, %f30063, %f30064, %f30065};
	bar.warp.sync 	-1;
	wmma.mma.sync.aligned.row.col.m32n8k16.f32.f32 {%f30074, %f30075, %f30076, %f30077, %f30078, %f30079, %f30080, %f30081}, {%r2, %r2, %r2, %r2, %r2, %r2, %r2, %r2}, {%r2, %r2, %r2, %r2, %r2, %r2, %r2, %r2}, {%f30066, %f30067, %f30068, %f30069, %f30070, %f30071, %f30072, %f30073};
	bar.warp.sync 	-1;
	wmma.mma.sync.aligned.row.col.m32n8k16.f32.f32 {%f30082, %f30083, %f30084, %f30085, %f30086, %f30087, %f30088, %f30089}, {%r2, %r2, %r2, %r2, %r2, %r2, %r2, %r2}, {%r2, %r2, %r2, %r2, %r2, %r2, %r2, %r2}, {%f30074, %f30075, %f30076, %f30077, %f30078, %f30079, %f30080, %f30081};
	bar.warp.sync 	-1;
	wmma.mma.sync.aligned.row.col.m32n8k16.f32.f32 {%f30090, %f30091, %f30092, %f30093, %f30094, %f30095, %f30096, %f30097}, {%r2, %r2, %r2, %r2, %r2, %r2, %r2, %r2}, {%r2, %r2, %r2, %r2, %r2, %r2, %r2, %r2}, {%f30082, %f30083, %f30084, %f30085, %f30086, %f30087, %f30088, %f30089};
	bar.warp.sync 	-1;
	wmma.mma.sync.aligned.row.col.m32n8k16.f32.f32 {%f30098, %f30099, %f30100, %f30101, %f30102, %f30103, %f30104, %f30105}, {%r2, %r2, %r2, %r2, %r2, %r2, %r2, %r2}, {%r2, %r2, %r2, %r2, %r2, %r2, %r2, %r2}, {%f30090, %f30091, %f30092, %f30093, %f30094, %f30095, %f30096, %f30097};
	bar.warp.sync 	-1;
	wmma.mma.sync.aligned.row.col.m32n8k16.f32.f32 {%f30106, %f30107, %f30108, %f30109, %f30110, %f30111, %f30112, %f30113}, {%r2, %r2, %r2, %r2, %r2, %r2, %r2, %r2}, {%r2, %r2, %r2, %r2, %r2, %r2, %r2, %r2}, {%f30098, %f30099, %f30100, %f30101, %f30102, %f30103, %f30104, %f30105};
	bar.warp.sync 	-1;
	wmma.mma.sync.aligned.row.col.m32n8k16.f32.f32 {%f30114, %f30115, %f30116, %f30117, %f30118, %f30119, %f30120, %f30121}, {%r2, %r2, %r2, %r2, %r2, %r2, %r2, %r2}, {%r2, %r2, %r2, %r2, %r2, %r2, %r2, %r2}, {%f30106, %f30107, %f30108, %f30109, %f30110, %f30111, %f30112, %f30113};
	bar.warp.sync 	-1;
	wmma.mma.sync.aligned.row.col.m32n8k16.f32.f32 {%f30122, %f30123, %f30124, %f30125, %f30126, %f30127, %f30128, %f30129}, {%r2, %r2, %r2, %r2, %r2, %r2, %r2, %r2}, {%r2, %r2, %r2, %r2, %r2, %r2, %r2, %r2}, {%f30114, %f30115, %f30116, %f30117, %f30118, %f30119, %f30120, %f30121};
	bar.warp.sync 	-1;
	wmma.mma.sync.aligned.row.col.m32n8k16.f32.f32 {%f30130, %f30131, %f30132, %f30133, %f30134, %f30135, %f30136, %f30137}, {%r2, %r2, %r2, %r2, %r2, %r2, %r2, %r2}, {%r2, %r2, %r2, %r2, %r2, %r2, %r2, %r2}, {%f30122, %f30123, %f30124, %f30125, %f30126, %f30127, %f30128, %f30129};
	bar.warp.sync 	-1;
	wmma.mma.sync.aligned.row.col.m32n8k16.f32.f32 {%f30138, %f30139, %f30140, %f30141, %f30142, %f30143, %f30144, %f30145}, {%r2, %r2, %r2, %r2, %r2, %r2, %r2, %r2}, {%r2, %r2, %r2, %r2, %r2, %r2, %r2, %r2}, {%f30130, %f30131, %f30132, %f30133, %f30134, %f30135, %f30136, %f30137};
	bar.warp.sync 	-1;
	wmma.mma.sync.aligned.row.col.m32n8k16.f32.f32 {%f30146, %f30147, %f30148, %f30149, %f30150, %f30151, %f30152, %f30153}, {%r2, %r2, %r2, %r2, %r2, %r2, %r2, %r2}, {%r2, %r2, %r2, %r2, %r2, %r2, %r2, %r2}, {%f30138, %f30139, %f30140, %f30141, %f30142, %f30143, %f30144, %f30145};
	bar.warp.sync 	-1;
	wmma.mma.sync.aligned.row.col.m32n8k16.f32.f32 {%f30154, %f30155, %f30156, %f30157, %f30158, %f30159, %f30160, %f30161}, {%r2, %r2, %r2, %r2, %r2, %r2, %r2, %r2}, {%r2, %r2, %r2, %r2, %r2, %r2, %r2, %r2}, {%f30146, %f30147, %f30148, %f30149, %f30150, %f30151, %f30152, %f30153};
	bar.warp.sync 	-1;
	wmma.mma.sync.aligned.row.col.m32n8k16.f32.f32 {%f30162, %f30163, %f30164, %f30165, %f30166, %f30167, %f30168, %f30169}, {%r2, %r2, %r2, %r2, %r2, %r2, %r2, %r2}, {%r2, %r2, %r2, %r2, %r2, %r2, %r2, %r2}, {%f30154, %f30155, %f30156, %f30157, %f30158, %f30159, %f30160, %f30161};
	bar.warp.sync 	-1;
	wmma.mma.sync.aligned.row.col.m32n8k16.f32.f32 {%f30170, %f30171, %f30172, %f30173, %f30174, %f30175, %f30176, %f30177}, {%r2, %r2, %r2, %r2, %r2, %r2, %r2, %r2}, {%r2, %r2, %r2, %r2, %r2, %r2, %r2, %r2}, {%f30162, %f30163, %f30164, %f30165, %f30166, %f30167, %f30168, %f30169};
	bar.warp.sync 	-1;
	wmma.mma.sync.aligned.row.col.m32n8k16.f32.f32 {%f30178, %f30179, %f30180, %f30181, %f30182, %f30183, %f30184, %f30185}, {%r2, %r2, %r2, %r2, %r2, %r2, %r2, %r2}, {%r2, %r2, %r2, %r2, %r2, %r2, %r2, %r2}, {%f30170, %f30171, %f30172, %f30173, %f30174, %f30175, %f30176, %f30177};
	bar.warp.sync 	-1;
	wmma.mma.sync.aligned.row.col.m32n8k16.f32.f32 {%f30186, %f30187, %f30188, %f30189, %f30190, %f30191, %f30192, %f30193}, {%r2, %r2, %r2, %r2, %r2, %r2, %r2, %r2}, {%r2, %r2, %r2, %r2, %r2, %r2, %r2, %r2}, {%f30178, %f30179, %f30180, %f30181, %f30182, %f30183, %f30184, %f30185};
	bar.warp.sync 	-1;
	wmma.mma.sync.aligned.row.col.m32n8k16.f32.f32 {%f30194, %f30195, %f30196, %f30197, %f30198, %f30199, %f30200, %f30201}, {%r2, %r2, %r2, %r2, %r2, %r2, %r2, %r2}, {%r2, %r2, %r2, %r2, %r2, %r2, %r2, %r2}, {%f30186, %f30187, %f30188, %f30189, %f30190, %f30191, %f30192, %f30193};
	bar.warp.sync 	-1;
	wmma.mma.sync.aligned.row.col.m32n8k16.f32.f32 {%f30202, %f30203, %f30204, %f30205, %f30206, %f30207, %f30208, %f30209}, {%r2, %r2, %r2, %r2, %r2, %r2, %r2, %r2}, {%r2, %r2, %r2, %r2, %r2, %r2, %r2, %r2}, {%f30194, %f30195, %f30196, %f30197, %f30198, %f30199, %f30200, %f30201};
	bar.warp.sync 	-1;
	wmma.mma.sync.aligned.row.col.m32n8k16.f32.f32 {%f30210, %f30211, %f30212, %f30213, %f30214, %f30215, %f30216, %f30217}, {%r2, %r2, %r2, %r2, %r2, %r2, %r2, %r2}, {%r2, %r2, %r2, %r2, %r2, %r2, %r2, %r2}, {%f30202, %f30203, %f30204, %f30205, %f30206, %f30207, %f30208, %f30209};
	bar.warp.sync 	-1;
	wmma.mma.sync.aligned.row.col.m32n8k16.f32.f32 {%f30218, %f30219, %f30220, %f30221, %f30222, %f30223, %f30224, %f30225}, {%r2, %r2, %r2, %r2, %r2, %r2, %r2, %r2}, {%r2, %r2, %r2, %r2, %r2, %r2, %r2, %r2}, {%f30210, %f30211, %f30212, %f30213, %f30214, %f30215, %f30216, %f30217};
	bar.warp.sync 	-1;
	wmma.mma.sync.aligned.row.col.m32n8k16.f32.f32 {%f30226, %f30227, %f30228, %f30229, %f30230, %f30231, %f30232, %f30233}, {%r2, %r2, %r2, %r2, %r2, %r2, %r2, %r2}, {%r2, %r2, %r2, %r2, %r2, %r2, %r2, %r2}, {%f30218, %f30219, %f30220, %f30221, %f30222, %f30223, %f30224, %f30225};
	bar.warp.sync 	-1;
	wmma.mma.sync.aligned.row.col.m32n8k16.f32.f32 {%f30234, %f30235, %f30236, %f30237, %f30238, %f30239, %f30240, %f30241}, {%r2, %r2, %r2, %r2, %r2, %r2, %r2, %r2}, {%r2, %r2, %r2, %r2, %r2, %r2, %r2, %r2}, {%f30226, %f30227, %f30228, %f30229, %f30230, %f30231, %f30232, %f30233};
	bar.warp.sync 	-1;
	wmma.mma.sync.aligned.row.col.m32n8k16.f32.f32 {%f30242, %f30243, %f30244, %f30245, %f30246, %f30247, %f30248, %f30249}, {%r2, %r2, %r2, %r2, %r2, %r2, %r2, %r2}, {%r2, %r2, %r2, %r2, %r2, %r2, %r2, %r2}, {%f30234, %f30235, %f30236, %f30237, %f30238, %f30239, %f30240, %f30241};
	bar.warp.sync 	-1;
	wmma.mma.sync.aligned.row.col.m32n8k16.f32.f32 {%f30250, %f30251, %f30252, %f30253, %f30254, %f30255, %f30256, %f30257}, {%r2, %r2, %r2, %r2, %r2, %r2, %r2, %r2}, {%r2, %r2, %r2, %r2, %r2, %r2, %r2, %r2}, {%f30242, %f30243, %f30244, %f30245, %f30246, %f30247, %f30248, %f30249};
	bar.warp.sync 	-1;
	wmma.mma.sync.aligned.row.col.m32n8k16.f32.f32 {%f30258, %f30259, %f30260, %f30261, %f30262, %f30263, %f30264, %f30265}, {%r2, %r2, %r2, %r2, %r2, %r2, %r2, %r2}, {%r2, %r2, %r2, %r2, %r2, %r2, %r2, %r2}, {%f30250, %f30251, %f30252, %f30253, %f30254, %f30255, %f30256, %f30257};
	bar.warp.sync 	-1;
	wmma.mma.sync.aligned.row.col.m32n8k16.f32.f32 {%f30266, %f30267, %f30268, %f30269, %f30270, %f30271, %f30272, %f30273}, {%r2, %r2, %r2, %r2, %r2, %r2, %r2, %r2}, {%r2, %r2, %r2, %r2, %r2, %r2, %r2, %r2}, {%f30258, %f30259, %f30260, %f30261, %f30262, %f30263, %f30264, %f30265};
	bar.warp.sync 	-1;
	wmma.mma.sync.aligned.row.col.m32n8k16.f32.f32 {%f30274, %f30275, %f30276, %f30277, %f30278, %f30279, %f30280, %f30281}, {%r2, %r2, %r2, %r2, %r2, %r2, %r2, %r2}, {%r2, %r2, %r2, %r2, %r2, %r2, %r2, %r2}, {%f30266, %f30267, %f30268, %f30269, %f30270, %f30271, %f30272, %f30273};
	bar.warp.sync 	-1;
	wmma.mma.sync.aligned.row.col.m32n8k16.f32.f32 {%f30282, %f30283, %f30284, %f30285, %f30286, %f30287, %f30288, %f30289}, {%r2, %r2, %r2, %r2, %r2, %r2, %r2, %r2}, {%r2, %r2, %r2, %r2, %r2, %r2, %r2, %r2}, {%f30274, %f30275, %f30276, %f30277, %f30278, %f30279, %f30280, %f30281};
	bar.warp.sync 	-1;
	wmma.mma.sync.aligned.row.col.m32n8k16.f32.f32 {%f30290, %f30291, %f30292, %f30293, %f30294, %f30295, %f30296, %f30297}, {%r2, %r2, %r2, %r2, %r2, %r2, %r2, %r2}, {%r2, %r2, %r2, %r2, %r2, %r2, %r2, %r2}, {%f30282, %f30283, %f30284, %f30285, %f30286, %f30287, %f30288, %f30289};
	bar.warp.sync 	-1;
	wmma.mma.sync.aligned.row.col.m32n8k16.f32.f32 {%f30298, %f30299, %f30300, %f30301, %f30302, %f30303, %f30304, %f30305}, {%r2, %r2, %r2, %r2, %r2, %r2, %r2, %r2}, {%r2, %r2, %r2, %r2, %r2, %r2, %r2, %r2}, {%f30290, %f30291, %f30292, %f30293, %f30294, %f30295, %f30296, %f30297};
	bar.warp.sync 	-1;
	wmma.mma.sync.aligned.row.col.m32n8k16.f32.f32 {%f30306, %f30307, %f30308, %f30309, %f30310, %f30311, %f30312, %f30313}, {%r2, %r2, %r2, %r2, %r2, %r2, %r2, %r2}, {%r2, %r2, %r2, %r2, %r2, %r2, %r2, %r2}, {%f30298, %f30299, %f30300, %f30301, %f30302, %f30303, %f30304, %f30305};
	bar.warp.sync 	-1;
	wmma.mma.sync.aligned.row.col.m32n8k16.f32.f32 {%f30314, %f30315, %f30316, %f30317, %f30318, %f30319, %f30320, %f30321}, {%r2, %r2, %r2, %r2, %r2, %r2, %r2, %r2}, {%r2, %r2, %r2, %r2, %r2, %r2, %r2, %r2}, {%f30306, %f30307, %f30308, %f30309, %f30310, %f30311, %f30312, %f30313};
	bar.warp.sync 	-1;
	wmma.mma.sync.aligned.row.col.m32n8k16.f32.f32 {%f30322, %f30323, %f30324, %f30325, %f30326, %f30327, %f30328, %f30329}, {%r2, %r2, %r2, %r2, %r2, %r2, %r2, %r2}, {%r2, %r2, %r2, %r2, %r2, %r2, %r2, %r2}, {%f30314, %f30315, %f30316, %f30317, %f30318, %f30319, %f30320, %f30321};
	bar.warp.sync 	-1;
	wmma.mma.sync.aligned.row.col.m32n8k16.f32.f32 {%f30330, %f30331, %f30332, %f30333, %f30334, %f30335, %f30336, %f30337}, {%r2, %r2, %r2, %r2, %r2, %r2, %r2, %r2}, {%r2, %r2, %r2, %r2, %r2, %r2, %r2, %r2}, {%f30322, %f30323, %f30324, %f30325, %f30326, %f30327, %f30328, %f30329};
	bar.warp.sync 	-1;
	wmma.mma.sync.aligned.row.col.m32n8k16.f32.f32 {%f30338, %f30339, %f30340, %f30341, %f30342, %f30343, %f30344, %f30345}, {%r2, %r2, %r2, %r2, %r2, %r2, %r2, %r2}, {%r2, %r2, %r2, %r2, %r2, %r2, %r2, %r2}, {%f30330, %f30331, %f30332, %f30333, %f30334, %f30335, %f30336, %f30337};
	bar.warp.sync 	-1;
	wmma.mma.sync.aligned.row.col.m32n8k16.f32.f32 {%f30346, %f30347, %f30348, %f30349, %f30350, %f30351, %f30352, %f30353}, {%r2, %r2, %r2, %r2, %r2, %r2, %r2, %r2}, {%r2, %r2, %r2, %r2, %r2, %r2, %r2, %r2}, {%f30338, %f30339, %f30340, %f30341, %f30342, %f30343, %f30344, %f30345};
	bar.warp.sync 	-1;
	wmma.mma.sync.aligned.row.col.m32n8k16.f32.f32 {%f30354, %f30355, %f30356, %f30357, %f30358, %f30359, %f30360, %f30361}, {%r2, %r2, %r2, %r2, %r2, %r2, %r2, %r2}, {%r2, %r2, %r2, %r2, %r2, %r2, %r2, %r2}, {%f30346, %f30347, %f30348, %f30349, %f30350, %f30351, %f30352, %f30353};
	bar.warp.sync 	-1;
	wmma.mma.sync.aligned.row.col.m32n8k16.f32.f32 {%f30362, %f30363, %f30364, %f30365, %f30366, %f30367, %f30368, %f30369}, {%r2, %r2, %r2, %r2, %r2, %r2, %r2, %r2}, {%r2, %r2, %r2, %r2, %r2, %r2, %r2, %r2}, {%f30354, %f30355, %f30356, %f30357, %f30358, %f30359, %f30360, %f30361};
	bar.warp.sync 	-1;
	wmma.mma.sync.aligned.row.col.m32n8k16.f32.f32 {%f30370, %f30371, %f30372, %f30373, %f30374, %f30375, %f30376, %f30377}, {%r2, %r2, %r2, %r2, %r2, %r2, %r2, %r2}, {%r2, %r2, %r2, %r2, %r2, %r2, %r2, %r2}, {%f30362, %f30363, %f30364, %f30365, %f30366, %f30367, %f30368, %f30369};
	bar.warp.sync 	-1;
	wmma.mma.sync.aligned.row.col.m32n8k16.f32.f32 {%f30378, %f30379, %f30380, %f30381, %f30382, %f30383, %f30384, %f30385}, {%r2, %r2, %r2, %r2, %r2, %r2, %r2, %r2}, {%r2, %r2, %r2, %r2, %r2, %r2, %r2, %r2}, {%f30370, %f30371, %f30372, %f30373, %f30374, %f30375, %f30376, %f30377};
	bar.warp.sync 	-1;
	wmma.mma.sync.aligned.row.col.m32n8k16.f32.f32 {%f30386, %f30387, %f30388, %f30389, %f30390, %f30391, %f30392, %f30393}, {%r2, %r2, %r2, %r2, %r2, %r2, %r2, %r2}, {%r2, %r2, %r2, %r2, %r2, %r2, %r2, %r2}, {%f30378, %f30379, %f30380, %f30381, %f30382, %f30383, %f30384, %f30385};
	bar.warp.sync 	-1;
	wmma.mma.sync.aligned.row.col.m32n8k16.f32.f32 {%f30394, %f30395, %f30396, %f30397, %f30398, %f30399, %f30400, %f30401}, {%r2, %r2, %r2, %r2, %r2, %r2, %r2, %r2}, {%r2, %r2, %r2, %r2, %r2, %r2, %r2, %r2}, {%f30386, %f30387, %f30388, %f30389, %f30390, %f30391, %f30392, %f30393};
	bar.warp.sync 	-1;
	wmma.mma.sync.aligned.row.col.m32n8k16.f32.f32 {%f30402, %f30403, %f30404, %f30405, %f30406, %f30407, %f30408, %f30409}, {%r2, %r2, %r2, %r2, %r2, %r2, %r2, %r2}, {%r2, %r2, %r2, %r2, %r2, %r2, %r2, %r2}, {%f30394, %f30395, %f30396, %f30397, %f30398, %f30399, %f30400, %f30401};
	bar.warp.sync 	-1;
	wmma.mma.sync.aligned.row.col.m32n8k16.f32.f32 {%f30410, %f30411, %f30412, %f30413, %f30414, %f30415, %f30416, %f30417}, {%r2, %r2, %r2, %r2, %r2, %r2, %r2, %r2}, {%r2, %r2, %r2, %r2, %r2, %r2, %r2, %r2}, {%f30402, %f30403, %f30404, %f30405, %f30406, %f30407, %f30408, %f30409};
	bar.warp.sync 	-1;
	wmma.mma.sync.aligned.row.col.m32n8k16.f32.f32 {%f30418, %f30419, %f30420, %f30421, %f30422, %f30423, %f30424, %f30425}, {%r2, %r2, %r2, %r2, %r2, %r2, %r2, %r2}, {%r2, %r2, %r2, %r2, %r2, %r2, %r2, %r2}, {%f30410, %f30411, %f30412, %f30413, %f30414, %f30415, %f30416, %f30417};
	bar.warp.sync 	-1;
	wmma.mma.sync.aligned.row.col.m32n8k16.f32.f32 {%f30426, %f30427, %f30428, %f30429, %f30430, %f30431, %f30432, %f30433}, {%r2, %r2, %r2, %r2, %r2, %r2, %r2, %r2}, {%r2, %r2, %r2, %r2, %r2, %r2, %r2, %r2}, {%f30418, %f30419, %f30420, %f30421, %f30422, %f30423, %f30424, %f30425};
	bar.warp.sync 	-1;
	wmma.mma.sync.aligned.row.col.m32n8k16.f32.f32 {%f30434, %f30435, %f30436, %f30437, %f30438, %f30439, %f30440, %f30441}, {%r2, %r2, %r2, %r2, %r2, %r2, %r2, %r2}, {%r2, %r2, %r2, %r2, %r2, %r2, %r2, %r2}, {%f30426, %f30427, %f30428, %f30429, %f30430, %f30431, %f30432, %f30433};
	bar.warp.sync 	-1;
	wmma.mma.sync.aligned.row.col.m32n8k16.f32.f32 {%f30442, %f30443, %f30444, %f30445, %f30446, %f30447, %f30448, %f30449}, {%r2, %r2, %r2, %r2, %r2, %r2, %r2, %r2}, {%r2, %r2, %r2, %r2, %r2, %r2, %r2, %r2}, {%f30434, %f30435, %f30436, %f30437, %f30438, %f30439, %f30440, %f30441};
	bar.warp.sync 	-1;
	wmma.mma.sync.aligned.row.col.m32n8k16.f32.f32 {%f30450, %f30451, %f30452, %f30453, %f30454, %f30455, %f30456, %f30457}, {%r2, %r2, %r2, %r2, %r2, %r2, %r2, %r2}, {%r2, %r2, %r2, %r2, %r2, %r2, %r2, %r2}, {%f30442, %f30443, %f30444, %f30445, %f30446, %f30447, %f30448, %f30449};
	bar.warp.sync 	-1;
	wmma.mma.sync.aligned.row.col.m32n8k16.f32.f32 {%f30458, %f30459, %f30460, %f30461, %f30462, %f30463, %f30464, %f30465}, {%r2, %r2, %r2, %r2, %r2, %r2, %r2, %r2}, {%r2, %r2, %r2, %r2, %r2, %r2, %r2, %r2}, {%f30450, %f30451, %f30452, %f30453, %f30454, %f30455, %f30456, %f30457};
	bar.warp.sync 	-1;
	wmma.mma.sync.aligned.row.col.m32n8k16.f32.f32 {%f30466, %f30467, %f30468, %f30469, %f30470, %f30471, %f30472, %f30473}, {%r2, %r2, %r2, %r2, %r2, %r2, %r2, %r2}, {%r2, %r2, %r2, %r2, %r2, %r2, %r2, %r2}, {%f30458, %f30459, %f30460, %f30461, %f30462, %f30463, %f30464, %f30465};
	bar.warp.sync 	-1;
	wmma.mma.sync.aligned.row.col.m32n8k16.f32.f32 {%f30474, %f30475, %f30476, %f30477, %f30478, %f30479, %f30480, %f30481}, {%r2, %r2, %r2, %r2, %r2, %r2, %r2, %r2}, {%r2, %r2, %r2, %r2, %r2, %r2, %r2, %r2}, {%f30466, %f30467, %f30468, %f30469, %f30470, %f30471, %f30472, %f30473};
	bar.warp.sync 	-1;
	wmma.mma.sync.aligned.row.col.m32n8k16.f32.f32 {%f30482, %f30483, %f30484, %f30485, %f30486, %f30487, %f30488, %f30489}, {%r2, %r2, %r2, %r2, %r2, %r2, %r2, %r2}, {%r2, %r2, %r2, %r2, %r2, %r2, %r2, %r2}, {%f30474, %f30475, %f30476, %f30477, %f30478, %f30479, %f30480, %f30481};
	bar.warp.sync 	-1;
	wmma.mma.sync.aligned.row.col.m32n8k16.f32.f32 {%f30490, %f30491, %f30492, %f30493, %f30494, %f30495, %f30496, %f30497}, {%r2, %r2, %r2, %r2, %r2, %r2, %r2, %r2}, {%r2, %r2, %r2, %r2, %r2, %r2, %r2, %r2}, {%f30482, %f30483, %f30484, %f30485, %f30486, %f30487, %f30488, %f30489};
	bar.warp.sync 	-1;
	wmma.mma.sync.aligned.row.col.m32n8k16.f32.f32 {%f30498, %f30499, %f30500, %f30501, %f30502, %f30503, %f30504, %f30505}, {%r2, %r2, %r2, %r2, %r2, %r2, %r2, %r2}, {%r2, %r2, %r2, %r2, %r2, %r2, %r2, %r2}, {%f30490, %f30491, %f30492, %f30493, %f30494, %f30495, %f30496, %f30497};
	bar.warp.sync 	-1;
	wmma.mma.sync.aligned.row.col.m32n8k16.f32.f32 {%f30506, %f30507, %f30508, %f30509, %f30510, %f30511, %f30512, %f30513}, {%r2, %r2, %r2, %r2, %r2, %r2, %r2, %r2}, {%r2, %r2, %r2, %r2, %r2, %r2, %r2, %r2}, {%f30498, %f30499, %f30500, %f30501, %f30502, %f30503, %f30504, %f30505};
	bar.warp.sync 	-1;
	wmma.mma.sync.aligned.row.col.m32n8k16.f32.f32 {%f30514, %f30515, %f30516, %f30517, %f30518, %f30519, %f30520, %f30521}, {%r2, %r2, %r2, %r2, %r2, %r2, %r2, %r2}, {%r2, %r2, %r2, %r2, %r2, %r2, %r2, %r2}, {%f30506, %f30507, %f30508, %f30509, %f30510, %f30511, %f30512, %f30513};
	bar.warp.sync 	-1;
	wmma.mma.sync.aligned.row.col.m32n8k16.f32.f32 {%f30522, %f30523, %f30524, %f30525, %f30526, %f30527, %f30528, %f30529}, {%r2, %r2, %r2, %r2, %r2, %r2, %r2, %r2}, {%r2, %r2, %r2, %r2, %r2, %r2, %r2, %r2}, {%f30514, %f30515, %f30516, %f30517, %f30518, %f30519, %f30520, %f30521};
	bar.warp.sync 	-1;
	wmma.mma.sync.aligned.row.col.m32n8k16.f32.f32 {%f30530, %f30531, %f30532, %f30533, %f30534, %f30535, %f30536, %f30537}, {%r2, %r2, %r2, %r2, %r2, %r2, %r2, %r2}, {%r2, %r2, %r2, %r2, %r2, %r2, %r2, %r2}, {%f30522, %f30523, %f30524, %f30525, %f30526, %f30527, %f30528, %f30529};
	bar.warp.sync 	-1;
	wmma.mma.sync.aligned.row.col.m32n8k16.f32.f32 {%f30538, %f30539, %f30540, %f30541, %f30542, %f30543, %f30544, %f30545}, {%r2, %r2, %r2, %r2, %r2, %r2, %r2, %r2}, {%r2, %r2, %r2, %r2, %r2, %r2, %r2, %r2}, {%f30530, %f30531, %f30532, %f30533, %f30534, %f30535, %f30536, %f30537};
	bar.warp.sync 	-1;
	wmma.mma.sync.aligned.row.col.m32n8k16.f32.f32 {%f30546, %f30547, %f30548, %f30549, %f30550, %f30551, %f30552, %f30553}, {%r2, %r2, %r2, %r2, %r2, %r2, %r2, %r2}, {%r2, %r2, %r2, %r2, %r2, %r2, %r2, %r2}, {%f30538, %f30539, %f30540, %f30541, %f30542, %f30543, %f30544, %f30545};
	bar.warp.sync 	-1;
	wmma.mma.sync.aligned.row.col.m32n8k16.f32.f32 {%f30554, %f30555, %f30556, %f30557, %f30558, %f30559, %f30560, %f30561}, {%r2, %r2, %r2, %r2, %r2, %r2, %r2, %r2}, {%r2, %r2, %r2, %r2, %r2, %r2, %r2, %r2}, {%f30546, %f30547, %f30548, %f30549, %f30550, %f30551, %f30552, %f30553};
	bar.warp.sync 	-1;
	wmma.mma.sync.aligned.row.col.m32n8k16.f32.f32 {%f30562, %f30563, %f30564, %f30565, %f30566, %f30567, %f30568, %f30569}, {%r2, %r2, %r2, %r2, %r2, %r2, %r2, %r2}, {%r2, %r2, %r2, %r2, %r2, %r2, %r2, %r2}, {%f30554, %f30555, %f30556, %f30557, %f30558, %f30559, %f30560, %f30561};
	bar.warp.sync 	-1;
	wmma.mma.sync.aligned.row.col.m32n8k16.f32.f32 {%f30570, %f30571, %f30572, %f30573, %f30574, %f30575, %f30576, %f30577}, {%r2, %r2, %r2, %r2, %r2, %r2, %r2, %r2}, {%r2, %r2, %r2, %r2, %r2, %r2, %r2, %r2}, {%f30562, %f30563, %f30564, %f30565, %f30566, %f30567, %f30568, %f30569};
	bar.warp.sync 	-1;
	wmma.mma.sync.aligned.row.col.m32n8k16.f32.f32 {%f30578, %f30579, %f30580, %f30581, %f30582, %f30583, %f30584, %f30585}, {%r2, %r2, %r2, %r2, %r2, %r2, %r2, %r2}, {%r2, %r2, %r2, %r2, %r2, %r2, %r2, %r2}, {%f30570, %f30571, %f30572, %f30573, %f30574, %f30575, %f30576, %f30577};
	bar.warp.sync 	-1;
	wmma.mma.sync.aligned.row.col.m32n8k16.f32.f32 {%f30586, %f30587, %f30588, %f30589, %f30590, %f30591, %f30592, %f30593}, {%r2, %r2, %r2, %r2, %r2, %r2, %r2, %r2}, {%r2, %r2, %r2, %r2, %r2, %r2, %r2, %r2}, {%f30578, %f30579, %f30580, %f30581, %f30582, %f30583, %f30584, %f30585};
	bar.warp.sync 	-1;
	wmma.mma.sync.aligned.row.col.m32n8k16.f32.f32 {%f30594, %f30595, %f30596, %f30597, %f30598, %f30599, %f30600, %f30601}, {%r2, %r2, %r2, %r2, %r2, %r2, %r2, %r2}, {%r2, %r2, %r2, %r2, %r2, %r2, %r2, %r2}, {%f30586, %f30587, %f30588, %f30589, %f30590, %f30591, %f30592, %f30593};
	bar.warp.sync 	-1;
	wmma.mma.sync.aligned.row.col.m32n8k16.f32.f32 {%f30602, %f30603, %f30604, %f30605, %f30606, %f30607, %f30608, %f30609}, {%r2, %r2, %r2, %r2, %r2, %r2, %r2, %r2}, {%r2, %r2, %r2, %r2, %r2, %r2, %r2, %r2}, {%f30594, %f30595, %f30596, %f30597, %f30598, %f30599, %f30600, %f30601};
	bar.warp.sync 	-1;
	wmma.mma.sync.aligned.row.col.m32n8k16.f32.f32 {%f30610, %f30611, %f30612, %f30613, %f30614, %f30615, %f30616, %f30617}, {%r2, %r2, %r2, %r2, %r2, %r2, %r2, %r2}, {%r2, %r2, %r2, %r2, %r2, %r2, %r2, %r2}, {%f30602, %f30603, %f30604, %f30605, %f30606, %f30607, %f30608, %f30609};
	bar.warp.sync 	-1;
	wmma.mma.sync.aligned.row.col.m32n8k16.f32.f32 {%f30618, %f30619, %f30620, %f30621, %f30622, %f30623, %f30624, %f30625}, {%r2, %r2, %r2, %r2, %r2, %r2, %r2, %r2}, {%r2, %r2, %r2, %r2, %r2, %r2, %r2, %r2}, {%f30610, %f30611, %f30612, %f30613, %f30614, %f30615, %f30616, %f30617};
	bar.warp.sync 	-1;
	wmma.mma.sync.aligned.row.col.m32n8k16.f32.f32 {%f30626, %f30627, %f30628, %f30629, %f30630, %f30631, %f30632, %f30633}, {%r2, %r2, %r2, %r2, %r2, %r2, %r2, %r2}, {%r2, %r2, %r2, %r2, %r2, %r2, %r2, %r2}, {%f30618, %f30619, %f30620, %f30621, %f30622, %f30623, %f30624, %f30625};
	bar.warp.sync 	-1;
	wmma.mma.sync.aligned.row.col.m32n8k16.f32.f32 {%f30634, %f30635, %f30636, %f30637, %f30638, %f30639, %f30640, %f30641}, {%r2, %r2, %r2, %r2, %r2, %r2, %r2, %r2}, {%r2, %r2, %r2, %r2, %r2, %r2, %r2, %r2}, {%f30626, %f30627, %f30628, %f30629, %f30630, %f30631, %f30632, %f30633};
	bar.warp.sync 	-1;
	wmma.mma.sync.aligned.row.col.m32n8k16.f32.f32 {%f30642, %f30643, %f30644, %f30645, %f30646, %f30647, %f30648, %f30649}, {%r2, %r2, %r2, %r2, %r2, %r2, %r2, %r2}, {%r2, %r2, %r2, %r2, %r2, %r2, %r2, %r2}, {%f30634, %f30635, %f30636, %f30637, %f30638, %f30639, %f30640, %f30641};
	bar.warp.sync 	-1;
	wmma.mma.sync.aligned.row.col.m32n8k16.f32.f32 {%f30650, %f30651, %f30652, %f30653, %f30654, %f30655, %f30656, %f30657}, {%r2, %r2, %r2, %r2, %r2, %r2, %r2, %r2}, {%r2, %r2, %r2, %r2, %r2, %r2, %r2, %r2}, {%f30642, %f30643, %f30644, %f30645, %f30646, %f30647, %f30648, %f30649};
	bar.warp.sync 	-1;
	wmma.mma.sync.aligned.row.col.m32n8k16.f32.f32 {%f30658, %f30659, %f30660, %f30661, %f30662, %f30663, %f30664, %f30665}, {%r2, %r2, %r2, %r2, %r2, %r2, %r2, %r2}, {%r2, %r2, %r2, %r2, %r2, %r2, %r2, %r2}, {%f30650, %f30651, %f30652, %f30653, %f30654, %f30655, %f30656, %f30657};
	bar.warp.sync 	-1;
	wmma.mma.sync.aligned.row.col.m32n8k16.f32.f32 {%f30666, %f30667, %f30668, %f30669, %f30670, %f30671, %f30672, %f30673}, {%r2, %r2, %r2, %r2, %r2, %r2, %r2, %r2}, {%r2, %r2, %r2, %r2, %r2, %r2, %r2, %r2}, {%f30658, %f30659, %f30660, %f30661, %f30662, %f30663, %f30664, %f30665};
	bar.warp.sync 	-1;
	wmma.mma.sync.aligned.row.col.m32n8k16.f32.f32 {%f30674, %f30675, %f30676, %f30677, %f30678, %f30679, %f30680, %f30681}, {%r2, %r2, %r2, %r2, %r2, %r2, %r2, %r2}, {%r2, %r2, %r2, %r2, %r2, %r2, %r2, %r2}, {%f30666, %f30667, %f30668, %f30669, %f30670, %f30671, %f30672, %f30673};
	bar.warp.sync 	-1;
	wmma.mma.sync.aligned.row.col.m32n8k16.f32.f32 {%f30682, %f30683, %f30684, %f30685, %f30686, %f30687, %f30688, %f30689}, {%r2, %r2, %r2, %r2, %r2, %r2, %r2, %r2}, {%r2, %r2, %r2, %r2, %r2, %r2, %r2, %r2}, {%f30674, %f30675, %f30676, %f30677, %f30678, %f30679, %f30680, %f30681};
	bar.warp.sync 	-1;
	wmma.mma.sync.aligned.row.col.m32n8k16.f32.f32 {%f30690, %f30691, %f30692, %f30693, %f30694, %f30695, %f30696, %f30697}, {%r2, %r2, %r2, %r2, %r2, %r2, %r2, %r2}, {%r2, %r2, %r2, %r2, %r2, %r2, %r2, %r2}, {%f30682, %f30683, %f30684, %f30685, %f30686, %f30687, %f30688, %f30689};
	bar.warp.sync 	-1;
	wmma.mma.sync.aligned.row.col.m32n8k16.f32.f32 {%f30698, %f30699, %f30700, %f30701, %f30702, %f30703, %f30704, %f30705}, {%r2, %r2, %r2, %r2, %r2, %r2, %r2, %r2}, {%r2, %r2, %r2, %r2, %r2, %r2, %r2, %r2}, {%f30690, %f30691, %f30692, %f30693, %f30694, %f30695, %f30696, %f30697};
	bar.warp.sync 	-1;
	wmma.mma.sync.aligned.row.col.m32n8k16.f32.f32 {%f30706, %f30707, %f30708, %f30709, %f30710, %f30711, %f30712, %f30713}, {%r2, %r2, %r2, %r2, %r2, %r2, %r2, %r2}, {%r2, %r2, %r2, %r2, %r2, %r2, %r2, %r2}, {%f30698, %f30699, %f30700, %f30701, %f30702, %f30703, %f30704, %f30705};
	bar.warp.sync 	-1;
	wmma.mma.sync.aligned.row.col.m32n8k16.f32.f32 {%f30714, %f30715, %f30716, %f30717, %f30718, %f30719, %f30720, %f30721}, {%r2, %r2, %r2, %r2, %r2, %r2, %r2, %r2}, {%r2, %r2, %r2, %r2, %r2, %r2, %r2, %r2}, {%f30706, %f30707, %f30708, %f30709, %f30710, %f30711, %f30712, %f30713};
	bar.warp.sync 	-1;
	wmma.mma.sync.aligned.row.col.m32n8k16.f32.f32 {%f30722, %f30723, %f30724, %f30725, %f30726, %f30727, %f30728, %f30729}, {%r2, %r2, %r2, %r2, %r2, %r2, %r2, %r2}, {%r2, %r2, %r2, %r2, %r2, %r2, %r2, %r2}, {%f30714, %f30715, %f30716, %f30717, %f30718, %f30719, %f30720, %f30721};
	bar.warp.sync 	-1;
	wmma.mma.sync.aligned.row.col.m32n8k16.f32.f32 {%f30730, %f30731, %f30732, %f30733, %f30734, %f30735, %f30736, %f30737}, {%r2, %r2, %r2, %r2, %r2, %r2, %r2, %r2}, {%r2, %r2, %r2, %r2, %r2, %r2, %r2, %r2}, {%f30722, %f30723, %f30724, %f30725, %f30726, %f30727, %f30728, %f30729};
	bar.warp.sync 	-1;
	wmma.mma.sync.aligned.row.col.m32n8k16.f32.f32 {%f30738, %f30739, %f30740, %f30741, %f30742, %f30743, %f30744, %f30745}, {%r2, %r2, %r2, %r2, %r2, %r2, %r2, %r2}, {%r2, %r2, %r2, %r2, %r2, %r2, %r2, %r2}, {%f30730, %f30731, %f30732, %f30733, %f30734, %f30735, %f30736, %f30737};
	bar.warp.sync 	-1;
	wmma.mma.sync.aligned.row.col.m32n8k16.f32.f32 {%f30746, %f30747, %f30748, %f30749, %f30750, %f30751, %f30752, %f30753}, {%r2, %r2, %r2, %r2, %r2, %r2, %r2, %r2}, {%r2, %r2, %r2, %r2, %r2, %r2, %r2, %r2}, {%f30738, %f30739, %f30740, %f30741, %f30742, %f30743, %f30744, %f30745};
	bar.warp.sync 	-1;
	wmma.mma.sync.aligned.row.col.m32n8k16.f32.f32 {%f30754, %f30755, %f30756, %f30757, %f30758, %f30759, %f30760, %f30761}, {%r2, %r2, %r2, %r2, %r2, %r2, %r2, %r2}, {%r2, %r2, %r2, %r2, %r2, %r2, %r2, %r2}, {%f30746, %f30747, %f30748, %f30749, %f30750, %f30751, %f30752, %f30753};
	bar.warp.sync 	-1;
	wmma.mma.sync.aligned.row.col.m32n8k16.f32.f32 {%f30762, %f30763, %f30764, %f30765, %f30766, %f30767, %f30768, %f30769}, {%r2, %r2, %r2, %r2, %r2, %r2, %r2, %r2}, {%r2, %r2, %r2, %r2, %r2, %r2, %r2, %r2}, {%f30754, %f30755, %f30756, %f30757, %f30758, %f30759, %f30760, %f30761};
	bar.warp.sync 	-1;
	wmma.mma.sync.aligned.row.col.m32n8k16.f32.f32 {%f30770, %f30771, %f30772, %f30773, %f30774, %f30775, %f30776, %f30777}, {%r2, %r2, %r2, %r2, %r2, %r2, %r2, %r2}, {%r2, %r2, %r2, %r2, %r2, %r2, %r2, %r2}, {%f30762, %f30763, %f30764, %f30765, %f30766, %f30767, %f30768, %f30769};
	bar.warp.sync 	-1;
	wmma.mma.sync.aligned.row.col.m32n8k16.f32.f32 {%f30778, %f30779, %f30780, %f30781, %f30782, %f30783, %f30784, %f30785}, {%r2, %r2, %r2, %r2, %r2, %r2, %r2, %r2}, {%r2, %r2, %r2, %r2, %r2, %r2, %r2, %r2}, {%f30770, %f30771, %f30772, %f30773, %f30774, %f30775, %f30776, %f30777};
	bar.warp.sync 	-1;
	wmma.mma.sync.aligned.row.col.m32n8k16.f32.f32 {%f30786, %f30787, %f30788, %f30789, %f30790, %f30791, %f30792, %f30793}, {%r2, %r2, %r2, %r2, %r2, %r2, %r2, %r2}, {%r2, %r2, %r2, %r2, %r2, %r2, %r2, %r2}, {%f30778, %f30779, %f30780, %f30781, %f30782, %f30783, %f30784, %f30785};
	bar.warp.sync 	-1;
	wmma.mma.sync.aligned.row.col.m32n8k16.f32.f32 {%f30794, %f30795, %f30796, %f30797, %f30798, %f30799, %f30800, %f30801}, {%r2, %r2, %r2, %r2, %r2, %r2, %r2, %r2}, {%r2, %r2, %r2, %r2, %r2, %r2, %r2, %r2}, {%f30786, %f30787, %f30788, %f30789, %f30790, %f30791, %f30792, %f30793};
	bar.warp.sync 	-1;
	wmma.mma.sync.aligned.row.col.m32n8k16.f32.f32 {%f30802, %f30803, %f30804, %f30805, %f30806, %f30807, %f30808, %f30809}, {%r2, %r2, %r2, %r2, %r2, %r2, %r2, %r2}, {%r2, %r2, %r2, %r2, %r2, %r2, %r2, %r2}, {%f30794, %f30795, %f30796, %f30797, %f30798, %f30799, %f30800, %f30801};
	bar.warp.sync 	-1;
	wmma.mma.sync.aligned.row.col.m32n8k16.f32.f32 {%f30810, %f30811, %f30812, %f30813, %f30814, %f30815, %f30816, %f30817}, {%r2, %r2, %r2, %r2, %r2, %r2, %r2, %r2}, {%r2, %r2, %r2, %r2, %r2, %r2, %r2, %r2}, {%f30802, %f30803, %f30804, %f30805, %f30806, %f30807, %f30808, %f30809};
	bar.warp.sync 	-1;
	wmma.mma.sync.aligned.row.col.m32n8k16.f32.f32 {%f30818, %f30819, %f30820, %f30821, %f30822, %f30823, %f30824, %f30825}, {%r2, %r2, %r2, %r2, %r2, %r2, %r2, %r2}, {%r2, %r2, %r2, %r2, %r2, %r2, %r2, %r2}, {%f30810, %f30811, %f30812, %f30813, %f30814, %f30815, %f30816, %f30817};
	bar.warp.sync 	-1;
	wmma.mma.sync.aligned.row.col.m32n8k16.f32.f32 {%f30826, %f30827, %f30828, %f30829, %f30830, %f30831, %f30832, %f30833}, {%r2, %r2, %r2, %r2, %r2, %r2, %r2, %r2}, {%r2, %r2, %r2, %r2, %r2, %r2, %r2, %r2}, {%f30818, %f30819, %f30820, %f30821, %f30822, %f30823, %f30824, %f30825};
	bar.warp.sync 	-1;
	wmma.mma.sync.aligned.row.col.m32n8k16.f32.f32 {%f30834, %f30835, %f30836, %f30837, %f30838, %f30839, %f30840, %f30841}, {%r2, %r2, %r2, %r2, %r2, %r2, %r2, %r2}, {%r2, %r2, %r2, %r2, %r2, %r2, %r2, %r2}, {%f30826, %f30827, %f30828, %f30829, %f30830, %f30831, %f30832, %f30833};
	bar.warp.sync 	-1;
	wmma.mma.sync.aligned.row.col.m32n8k16.f32.f32 {%f30842, %f30843, %f30844, %f30845, %f30846, %f30847, %f30848, %f30849}, {%r2, %r2, %r2, %r2, %r2, %r2, %r2, %r2}, {%r2, %r2, %r2, %r2, %r2, %r2, %r2, %r2}, {%f30834, %f30835, %f30836, %f30837, %f30838, %f30839, %f30840, %f30841};
	bar.warp.sync 	-1;
	wmma.mma.sync.aligned.row.col.m32n8k16.f32.f32 {%f30850, %f30851, %f30852, %f30853, %f30854, %f30855, %f30856, %f30857}, {%r2, %r2, %r2, %r2, %r2, %r2, %r2, %r2}, {%r2, %r2, %r2, %r2, %r2, %r2, %r2, %r2}, {%f30842, %f30843, %f30844, %f30845, %f30846, %f30847, %f30848, %f30849};
	bar.warp.sync 	-1;
	wmma.mma.sync.aligned.row.col.m32n8k16.f32.f32 {%f30858, %f30859, %f30860, %f30861, %f30862, %f30863, %f30864, %f30865}, {%r2, %r2, %r2, %r2, %r2, %r2, %r2, %r2}, {%r2, %r2, %r2, %r2, %r2, %r2, %r2, %r2}, {%f30850, %f30851, %f30852, %f30853, %f30854, %f30855, %f30856, %f30857};
	bar.warp.sync 	-1;
	wmma.mma.sync.aligned.row.col.m32n8k16.f32.f32 {%f30866, %f30867, %f30868, %f30869, %f30870, %f30871, %f30872, %f30873}, {%r2, %r2, %r2, %r2, %r2, %r2, %r2, %r2}, {%r2, %r2, %r2, %r2, %r2, %r2, %r2, %r2}, {%f30858, %f30859, %f30860, %f30861, %f30862, %f30863, %f30864, %f30865};
	bar.warp.sync 	-1;
	wmma.mma.sync.aligned.row.col.m32n8k16.f32.f32 {%f30874, %f30875, %f30876, %f30877, %f30878, %f30879, %f30880, %f30881}, {%r2, %r2, %r2, %r2, %r2, %r2, %r2, %r2}, {%r2, %r2, %r2, %r2, %r2, %r2, %r2, %r2}, {%f30866, %f30867, %f30868, %f30869, %f30870, %f30871, %f30872, %f30873};
	bar.warp.sync 	-1;
	wmma.mma.sync.aligned.row.col.m32n8k16.f32.f32 {%f30882, %f30883, %f30884, %f30885, %f30886, %f30887, %f30888, %f30889}, {%r2, %r2, %r2, %r2, %r2, %r2, %r2, %r2}, {%r2, %r2, %r2, %r2, %r2, %r2, %r2, %r2}, {%f30874, %f30875, %f30876, %f30877, %f30878, %f30879, %f30880, %f30881};
	bar.warp.sync 	-1;
	wmma.mma.sync.aligned.row.col.m32n8k16.f32.f32 {%f30890, %f30891, %f30892, %f30893, %f30894, %f30895, %f30896, %f30897}, {%r2, %r2, %r2, %r2, %r2, %r2, %r2, %r2}, {%r2, %r2, %r2, %r2, %r2, %r2, %r2, %r2}, {%f30882, %f30883, %f30884, %f30885, %f30886, %f30887, %f30888, %f30889};
	bar.warp.sync 	-1;
	wmma.mma.sync.aligned.row.col.m32n8k16.f32.f32 {%f30898, %f30899, %f30900, %f30901, %f30902, %f30903, %f30904, %f30905}, {%r2, %r2, %r2, %r2, %r2, %r2, %r2, %r2}, {%r2, %r2, %r2, %r2, %r2, %r2, %r2, %r2}, {%f30890, %f30891, %f30892, %f30893, %f30894, %f30895, %f30896, %f30897};
	bar.warp.sync 	-1;
	wmma.mma.sync.aligned.row.col.m32n8k16.f32.f32 {%f30906, %f30907, %f30908, %f30909, %f30910, %f30911, %f30912, %f30913}, {%r2, %r2, %r2, %r2, %r2, %r2, %r2, %r2}, {%r2, %r2, %r2, %r2, %r2, %r2, %r2, %r2}, {%f30898, %f30899, %f30900, %f30901, %f30902, %f30903, %f30904, %f30905};
	bar.warp.sync 	-1;
	wmma.mma.sync.aligned.row.col.m32n8k16.f32.f32 {%f30914, %f30915, %f30916, %f30917, %f30918, %f30919, %f30920, %f30921}, {%r2, %r2, %r2, %r2, %r2, %r2, %r2, %r2}, {%r2, %r2, %r2, %r2, %r2, %r2, %r2, %r2}, {%f30906, %f30907, %f30908, %f30909, %f30910, %f30911, %f30912, %f30913};
	bar.warp.sync 	-1;
	wmma.mma.sync.aligned.row.col.m32n8k16.f32.f32 {%f30922, %f30923, %f30924, %f30925, %f30926, %f30927, %f30928, %f30929}, {%r2, %r2, %r2, %r2, %r2, %r2, %r2, %r2}, {%r2, %r2, %r2, %r2, %r2, %r2, %r2, %r2}, {%f30914, %f30915, %f30916, %f30917, %f30918, %f30919, %f30920, %f30921};
	bar.warp.sync 	-1;
	wmma.mma.sync.aligned.row.col.m32n8k16.f32.f32 {%f30930, %f30931, %f30932, %f30933, %f30934, %f30935, %f30936, %f30937}, {%r2, %r2, %r2, %r2, %r2, %r2, %r2, %r2}, {%r2, %r2, %r2, %r2, %r2, %r2, %r2, %r2}, {%f30922, %f30923, %f30924, %f30925, %f30926, %f30927, %f30928, %f30929};
	bar.warp.sync 	-1;
	wmma.mma.sync.aligned.row.col.m32n8k16.f32.f32 {%f30938, %f30939, %f30940, %f30941, %f30942, %f30943, %f30944, %f30945}, {%r2, %r2, %r2, %r2, %r2, %r2, %r2, %r2}, {%r2, %r2, %r2, %r2, %r2, %r2, %r2, %r2}, {%f30930, %f30931, %f30932, %f30933, %f30934, %f30935, %f30936, %f30937};
	bar.warp.sync 	-1;
	wmma.mma.sync.aligned.row.col.m32n8k16.f32.f32 {%f30946, %f30947, %f30948, %f30949, %f30950, %f30951, %f30952, %f30953}, {%r2, %r2, %r2, %r2, %r2, %r2, %r2, %r2}, {%r2, %r2, %r2, %r2, %r2, %r2, %r2, %r2}, {%f30938, %f30939, %f30940, %f30941, %f30942, %f30943, %f30944, %f30945};
	bar.warp.sync 	-1;
	wmma.mma.sync.aligned.row.col.m32n8k16.f32.f32 {%f30954, %f30955, %f30956, %f30957, %f30958, %f30959, %f30960, %f30961}, {%r2, %r2, %r2, %r2, %r2, %r2, %r2, %r2}, {%r2, %r2, %r2, %r2, %r2, %r2, %r2, %r2}, {%f30946, %f30947, %f30948, %f30949, %f30950, %f30951, %f30952, %f30953};
	bar.warp.sync 	-1;
	wmma.mma.sync.aligned.row.col.m32n8k16.f32.f32 {%f30962, %f30963, %f30964, %f30965, %f30966, %f30967, %f30968, %f30969}, {%r2, %r2, %r2, %r2, %r2, %r2, %r2, %r2}, {%r2, %r2, %r2, %r2, %r2, %r2, %r2, %r2}, {%f30954, %f30955, %f30956, %f30957, %f30958, %f30959, %f30960, %f30961};
	bar.warp.sync 	-1;
	wmma.mma.sync.aligned.row.col.m32n8k16.f32.f32 {%f30970, %f30971, %f30972, %f30973, %f30974, %f30975, %f30976, %f30977}, {%r2, %r2, %r2, %r2, %r2, %r2, %r2, %r2}, {%r2, %r2, %r2, %r2, %r2, %r2, %r2, %r2}, {%f30962, %f30963, %f30964, %f30965, %f30966, %f30967, %f30968, %f30969};
	bar.warp.sync 	-1;
	wmma.mma.sync.aligned.row.col.m32n8k16.f32.f32 {%f30978, %f30979, %f30980, %f30981, %f30982, %f30983, %f30984, %f30985}, {%r2, %r2, %r2, %r2, %r2, %r2, %r2, %r2}, {%r2, %r2, %r2, %r2, %r2, %r2, %r2, %r2}, {%f30970, %f30971, %f30972, %f30973, %f30974, %f30975, %f30976, %f30977};
	bar.warp.sync 	-1;
	wmma.mma.sync.aligned.row.col.m32n8k16.f32.f32 {%f30986, %f30987, %f30988, %f30989, %f30990, %f30991, %f30992, %f30993}, {%r2, %r2, %r2, %r2, %r2, %r2, %r2, %r2}, {%r2, %r2, %r2, %r2, %r2, %r2, %r2, %r2}, {%f30978, %f30979, %f30980, %f30981, %f30982, %f30983, %f30984, %f30985};
	bar.warp.sync 	-1;
	wmma.mma.sync.aligned.row.col.m32n8k16.f32.f32 {%f30994, %f30995, %f30996, %f30997, %f30998, %f30999, %f31000, %f31001}, {%r2, %r2, %r2, %r2, %r2, %r2, %r2, %r2}, {%r2, %r2, %r2, %r2, %r2, %r2, %r2, %r2}, {%f30986, %f30987, %f30988, %f30989, %f30990, %f30991, %f30992, %f30993};
	bar.warp.sync 	-1;
	wmma.mma.sync.aligned.row.col.m32n8k16.f32.f32 {%f31002, %f31003, %f31004, %f31005, %f31006, %f31007, %f31008, %f31009}, {%r2, %r2, %r2, %r2, %r2, %r2, %r2, %r2}, {%r2, %r2, %r2, %r2, %r2, %r2, %r2, %r2}, {%f30994, %f30995, %f30996, %f30997, %f30998, %f30999, %f31000, %f31001};
	bar.warp.sync 	-1;
	wmma.mma.sync.aligned.row.col.m32n8k16.f32.f32 {%f31010, %f31011, %f31012, %f31013, %f31014, %f31015, %f31016, %f31017}, {%r2, %r2, %r2, %r2, %r2, %r2, %r2, %r2}, {%r2, %r2, %r2, %r2, %r2, %r2, %r2, %r2}, {%f31002, %f31003, %f31004, %f31005, %f31006, %f31007, %f31008, %f31009};
	bar.warp.sync 	-1;
	wmma.mma.sync.aligned.row.col.m32n8k16.f32.f32 {%f31018, %f31019, %f31020, %f31021, %f31022, %f31023, %f31024, %f31025}, {%r2, %r2, %r2, %r2, %r2, %r2, %r2, %r2}, {%r2, %r2, %r2, %r2, %r2, %r2, %r2, %r2}, {%f31010, %f31011, %f31012, %f31013, %f31014, %f31015, %f31016, %f31017};
	bar.warp.sync 	-1;
	wmma.mma.sync.aligned.row.col.m32n8k16.f32.f32 {%f31026, %f31027, %f31028, %f31029, %f31030, %f31031, %f31032, %f31033}, {%r2, %r2, %r2, %r2, %r2, %r2, %r2, %r2}, {%r2, %r2, %r2, %r2, %r2, %r2, %r2, %r2}, {%f31018, %f31019, %f31020, %f31021, %f31022, %f31023, %f31024, %f31025};
	bar.warp.sync 	-1;
	wmma.mma.sync.aligned.row.col.m32n8k16.f32.f32 {%f31034, %f31035, %f31036, %f31037, %f31038, %f31039, %f31040, %f31041}, {%r2, %r2, %r2, %r2, %r2, %r2, %r2, %r2}, {%r2, %r2, %r2, %r2, %r2, %r2, %r2, %r2}, {%f31026, %f31027, %f31028, %f31029, %f31030, %f31031, %f31032, %f31033};
	bar.warp.sync 	-1;
	wmma.mma.sync.aligned.row.col.m32n8k16.f32.f32 {%f31042, %f31043, %f31044, %f31045, %f31046, %f31047, %f31048, %f31049}, {%r2, %r2, %r2, %r2, %r2, %r2, %r2, %r2}, {%r2, %r2, %r2, %r2, %r2, %r2, %r2, %r2}, {%f31034, %f31035, %f31036, %f31037, %f31038, %f31039, %f31040, %f31041};
	bar.warp.sync 	-1;
	wmma.mma.sync.aligned.row.col.m32n8k16.f32.f32 {%f31050, %f31051, %f31052, %f31053, %f31054, %f31055, %f31056, %f31057}, {%r2, %r2, %r2, %r2, %r2, %r2, %r2, %r2}, {%r2, %r2, %r2, %r2, %r2, %r2, %r2, %r2}, {%f31042, %f31043, %f31044, %f31045, %f31046, %f31047, %f31048, %f31049};
	bar.warp.sync 	-1;
	wmma.mma.sync.aligned.row.col.m32n8k16.f32.f32 {%f31058, %f31059, %f31060, %f31061, %f31062, %f31063, %f31064, %f31065}, {%r2, %r2, %r2, %r2, %r2, %r2, %r2, %r2}, {%r2, %r2, %r2, %r2, %r2, %r2, %r2, %r2}, {%f31050, %f31051, %f31052, %f31053, %f31054, %f31055, %f31056, %f31057};
	bar.warp.sync 	-1;
	wmma.mma.sync.aligned.row.col.m32n8k16.f32.f32 {%f31066, %f31067, %f31068, %f31069, %f31070, %f31071, %f31072, %f31073}, {%r2, %r2, %r2, %r2, %r2, %r2, %r2, %r2}, {%r2, %r2, %r2, %r2, %r2, %r2, %r2, %r2}, {%f31058, %f31059, %f31060, %f31061, %f31062, %f31063, %f31064, %f31065};
	bar.warp.sync 	-1;
	wmma.mma.sync.aligned.row.col.m32n8k16.f32.f32 {%f31074, %f31075, %f31076, %f31077, %f31078, %f31079, %f31080, %f31081}, {%r2, %r2, %r2, %r2, %r2, %r2, %r2, %r2}, {%r2, %r2, %r2, %r2, %r2, %r2, %r2, %r2}, {%f31066, %f31067, %f31068, %f31069, %f31070, %f31071, %f31072, %f31073};
	bar.warp.sync 	-1;
	wmma.mma.sync.aligned.row.col.m32n8k16.f32.f32 {%f31082, %f31083, %f31084, %f31085, %f31086, %f31087, %f31088, %f31089}, {%r2, %r2, %r2, %r2, %r2, %r2, %r2, %r2}, {%r2, %r2, %r2, %r2, %r2, %r2, %r2, %r2}, {%f31074, %f31075, %f31076, %f31077, %f31078, %f31079, %f31080, %f31081};
	bar.warp.sync 	-1;
	wmma.mma.sync.aligned.row.col.m32n8k16.f32.f32 {%f31090, %f31091, %f31092, %f31093, %f31094, %f31095, %f31096, %f31097}, {%r2, %r2, %r2, %r2, %r2, %r2, %r2, %r2}, {%r2, %r2, %r2, %r2, %r2, %r2, %r2, %r2}, {%f31082, %f31083, %f31084, %f31085, %f31086, %f31087, %f31088, %f31089};
	bar.warp.sync 	-1;
	wmma.mma.sync.aligned.row.col.m32n8k16.f32.f32 {%f31098, %f31099, %f31100, %f31101, %f31102, %f31103, %f31104, %f31105}, {%r2, %r2, %r2, %r2, %r2, %r2, %r2, %r2}, {%r2, %r2, %r2, %r2, %r2, %r2, %r2, %r2}, {%f31090, %f31091, %f31092, %f31093, %f31094, %f31095, %f31096, %f31097};
	bar.warp.sync 	-1;
	wmma.mma.sync.aligned.row.col.m32n8k16.f32.f32 {%f31106, %f31107, %f31108, %f31109, %f31110, %f31111, %f31112, %f31113}, {%r2, %r2, %r2, %r2, %r2, %r2, %r2, %r2}, {%r2, %r2, %r2, %r2, %r2, %r2, %r2, %r2}, {%f31098, %f31099, %f31100, %f31101, %f31102, %f31103, %f31104, %f31105};
	bar.warp.sync 	-1;
	wmma.mma.sync.aligned.row.col.m32n8k16.f32.f32 {%f31114, %f31115, %f31116, %f31117, %f31118, %f31119, %f31120, %f31121}, {%r2, %r2, %r2, %r2, %r2, %r2, %r2, %r2}, {%r2, %r2, %r2, %r2, %r2, %r2, %r2, %r2}, {%f31106, %f31107, %f31108, %f31109, %f31110, %f31111, %f31112, %f31113};
	bar.warp.sync 	-1;
	wmma.mma.sync.aligned.row.col.m32n8k16.f32.f32 {%f31122, %f31123, %f31124, %f31125, %f31126, %f31127, %f31128, %f31129}, {%r2, %r2, %r2, %r2, %r2, %r2, %r2, %r2}, {%r2, %r2, %r2, %r2, %r2, %r2, %r2, %r2}, {%f31114, %f31115, %f31116, %f31117, %f31118, %f31119, %f31120, %f31121};
	bar.warp.sync 	-1;
	wmma.mma.sync.aligned.row.col.m32n8k16.f32.f32 {%f31130, %f31131, %f31132, %f31133, %f31134, %f31135, %f31136, %f31137}, {%r2, %r2, %r2, %r2, %r2, %r2, %r2, %r2}, {%r2, %r2, %r2, %r2, %r2, %r2, %r2, %r2}, {%f31122, %f31123, %f31124, %f31125, %f31126, %f31127, %f31128, %f31129};
	bar.warp.sync 	-1;
	wmma.mma.sync.aligned.row.col.m32n8k16.f32.f32 {%f31138, %f31139, %f31140, %f31141, %f31142, %f31143, %f31144, %f31145}, {%r2, %r2, %r2, %r2, %r2, %r2, %r2, %r2}, {%r2, %r2, %r2, %r2, %r2, %r2, %r2, %r2}, {%f31130, %f31131, %f31132, %f31133, %f31134, %f31135, %f31136, %f31137};
	bar.warp.sync 	-1;
	wmma.mma.sync.aligned.row.col.m32n8k16.f32.f32 {%f31146, %f31147, %f31148, %f31149, %f31150, %f31151, %f31152, %f31153}, {%r2, %r2, %r2, %r2, %r2, %r2, %r2, %r2}, {%r2, %r2, %r2, %r2, %r2, %r2, %r2, %r2}, {%f31138, %f31139, %f31140, %f31141, %f31142, %f31143, %f31144, %f31145};
	bar.warp.sync 	-1;
	wmma.mma.sync.aligned.row.col.m32n8k16.f32.f32 {%f31154, %f31155, %f31156, %f31157, %f31158, %f31159, %f31160, %f31161}, {%r2, %r2, %r2, %r2, %r2, %r2, %r2, %r2}, {%r2, %r2, %r2, %r2, %r2, %r2, %r2, %r2}, {%f31146, %f31147, %f31148, %f31149, %f31150, %f31151, %f31152, %f31153};
	bar.warp.sync 	-1;
	wmma.mma.sync.aligned.row.col.m32n8k16.f32.f32 {%f31162, %f31163, %f31164, %f31165, %f31166, %f31167, %f31168, %f31169}, {%r2, %r2, %r2, %r2, %r2, %r2, %r2, %r2}, {%r2, %r2, %r2, %r2, %r2, %r2, %r2, %r2}, {%f31154, %f31155, %f31156, %f31157, %f31158, %f31159, %f31160, %f31161};
	bar.warp.sync 	-1;
	wmma.mma.sync.aligned.row.col.m32n8k16.f32.f32 {%f31170, %f31171, %f31172, %f31173, %f31174, %f31175, %f31176, %f31177}, {%r2, %r2, %r2, %r2, %r2, %r2, %r2, %r2}, {%r2, %r2, %r2, %r2, %r2, %r2, %r2, %r2}, {%f31162, %f31163, %f31164, %f31165, %f31166, %f31167, %f31168, %f31169};
	bar.warp.sync 	-1;
	wmma.mma.sync.aligned.row.col.m32n8k16.f32.f32 {%f31178, %f31179, %f31180, %f31181, %f31182, %f31183, %f31184, %f31185}, {%r2, %r2, %r2, %r2, %r2, %r2, %r2, %r2}, {%r2, %r2, %r2, %r2, %r2, %r2, %r2, %r2}, {%f31170, %f31171, %f31172, %f31173, %f31174, %f31175, %f31176, %f31177};
	bar.warp.sync 	-1;
	wmma.mma.sync.aligned.row.col.m32n8k16.f32.f32 {%f31186, %f31187, %f31188, %f31189, %f31190, %f31191, %f31192, %f31193}, {%r2, %r2, %r2, %r2, %r2, %r2, %r2, %r2}, {%r2, %r2, %r2, %r2, %r2, %r2, %r2, %r2}, {%f31178, %f31179, %f31180, %f31181, %f31182, %f31183, %f31184, %f31185};
	bar.warp.sync 	-1;
	wmma.mma.sync.aligned.row.col.m32n8k16.f32.f32 {%f31194, %f31195, %f31196, %f31197, %f31198, %f31199, %f31200, %f31201}, {%r2, %r2, %r2, %r2, %r2, %r2, %r2, %r2}, {%r2, %r2, %r2, %r2, %r2, %r2, %r2, %r2}, {%f31186, %f31187, %f31188, %f31189, %f31190, %f31191, %f31192, %f31193};
	bar.warp.sync 	-1;
	wmma.mma.sync.aligned.row.col.m32n8k16.f32.f32 {%f31202, %f31203, %f31204, %f31205, %f31206, %f31207, %f31208, %f31209}, {%r2, %r2, %r2, %r2, %r2, %r2, %r2, %r2}, {%r2, %r2, %r2, %r2, %r2, %r2, %r2, %r2}, {%f31194, %f31195, %f31196, %f31197, %f31198, %f31199, %f31200, %f31201};
	bar.warp.sync 	-1;
	wmma.mma.sync.aligned.row.col.m32n8k16.f32.f32 {%f31210, %f31211, %f31212, %f31213, %f31214, %f31215, %f31216, %f31217}, {%r2, %r2, %r2, %r2, %r2, %r2, %r2, %r2}, {%r2, %r2, %r2, %r2, %r2, %r2, %r2, %r2}, {%f31202, %f31203, %f31204, %f31205, %f31206, %f31207, %f31208, %f31209};
	bar.warp.sync 	-1;
	wmma.mma.sync.aligned.row.col.m32n8k16.f32.f32 {%f31218, %f31219, %f31220, %f31221, %f31222, %f31223, %f31224, %f31225}, {%r2, %r2, %r2, %r2, %r2, %r2, %r2, %r2}, {%r2, %r2, %r2, %r2, %r2, %r2, %r2, %r2}, {%f31210, %f31211, %f31212, %f31213, %f31214, %f31215, %f31216, %f31217};
	bar.warp.sync 	-1;
	wmma.mma.sync.aligned.row.col.m32n8k16.f32.f32 {%f31226, %f31227, %f31228, %f31229, %f31230, %f31231, %f31232, %f31233}, {%r2, %r2, %r2, %r2, %r2, %r2, %r2, %r2}, {%r2, %r2, %r2, %r2, %r2, %r2, %r2, %r2}, {%f31218, %f31219, %f31220, %f31221, %f31222, %f31223, %f31224, %f31225};
	bar.warp.sync 	-1;
	wmma.mma.sync.aligned.row.col.m32n8k16.f32.f32 {%f31234, %f31235, %f31236, %f31237, %f31238, %f31239, %f31240, %f31241}, {%r2, %r2, %r2, %r2, %r2, %r2, %r2, %r2}, {%r2, %r2, %r2, %r2, %r2, %r2, %r2, %r2}, {%f31226, %f31227, %f31228, %f31229, %f31230, %f31231, %f31232, %f31233};
	bar.warp.sync 	-1;
	wmma.mma.sync.aligned.row.col.m32n8k16.f32.f32 {%f31242, %f31243, %f31244, %f31245, %f31246, %f31247, %f31248, %f31249}, {%r2, %r2, %r2, %r2, %r2, %r2, %r2, %r2}, {%r2, %r2, %r2, %r2, %r2, %r2, %r2, %r2}, {%f31234, %f31235, %f31236, %f31237, %f31238, %f31239, %f31240, %f31241};
	bar.warp.sync 	-1;
	wmma.mma.sync.aligned.row.col.m32n8k16.f32.f32 {%f31250, %f31251, %f31252, %f31253, %f31254, %f31255, %f31256, %f31257}, {%r2, %r2, %r2, %r2, %r2, %r2, %r2, %r2}, {%r2, %r2, %r2, %r2, %r2, %r2, %r2, %r2}, {%f31242, %f31243, %f31244, %f31245, %f31246, %f31247, %f31248, %f31249};
	bar.warp.sync 	-1;
	wmma.mma.sync.aligned.row.col.m32n8k16.f32.f32 {%f31258, %f31259, %f31260, %f31261, %f31262, %f31263, %f31264, %f31265}, {%r2, %r2, %r2, %r2, %r2, %r2, %r2, %r2}, {%r2, %r2, %r2, %r2, %r2, %r2, %r2, %r2}, {%f31250, %f31251, %f31252, %f31253, %f31254, %f31255, %f31256, %f31257};
	bar.warp.sync 	-1;
	wmma.mma.sync.aligned.row.col.m32n8k16.f32.f32 {%f31266, %f31267, %f31268, %f31269, %f31270, %f31271, %f31272, %f31273}, {%r2, %r2, %r2, %r2, %r2, %r2, %r2, %r2}, {%r2, %r2, %r2, %r2, %r2, %r2, %r2, %r2}, {%f31258, %f31259, %f31260, %f31261, %f31262, %f31263, %f31264, %f31265};
	bar.warp.sync 	-1;
	wmma.mma.sync.aligned.row.col.m32n8k16.f32.f32 {%f31274, %f31275, %f31276, %f31277, %f31278, %f31279, %f31280, %f31281}, {%r2, %r2, %r2, %r2, %r2, %r2, %r2, %r2}, {%r2, %r2, %r2, %r2, %r2, %r2, %r2, %r2}, {%f31266, %f31267, %f31268, %f31269, %f31270, %f31271, %f31272, %f31273};
	bar.warp.sync 	-1;
	wmma.mma.sync.aligned.row.col.m32n8k16.f32.f32 {%f31282, %f31283, %f31284, %f31285, %f31286, %f31287, %f31288, %f31289}, {%r2, %r2, %r2, %r2, %r2, %r2, %r2, %r2}, {%r2, %r2, %r2, %r2, %r2, %r2, %r2, %r2}, {%f31274, %f31275, %f31276, %f31277, %f31278, %f31279, %f31280, %f31281};
	bar.warp.sync 	-1;
	wmma.mma.sync.aligned.row.col.m32n8k16.f32.f32 {%f31290, %f31291, %f31292, %f31293, %f31294, %f31295, %f31296, %f31297}, {%r2, %r2, %r2, %r2, %r2, %r2, %r2, %r2}, {%r2, %r2, %r2, %r2, %r2, %r2, %r2, %r2}, {%f31282, %f31283, %f31284, %f31285, %f31286, %f31287, %f31288, %f31289};
	bar.warp.sync 	-1;
	wmma.mma.sync.aligned.row.col.m32n8k16.f32.f32 {%f31298, %f31299, %f31300, %f31301, %f31302, %f31303, %f31304, %f31305}, {%r2, %r2, %r2, %r2, %r2, %r2, %r2, %r2}, {%r2, %r2, %r2, %r2, %r2, %r2, %r2, %r2}, {%f31290, %f31291, %f31292, %f31293, %f31294, %f31295, %f31296, %f31297};
	bar.warp.sync 	-1;
	wmma.mma.sync.aligned.row.col.m32n8k16.f32.f32 {%f31306, %f31307, %f31308, %f31309, %f31310, %f31311, %f31312, %f31313}, {%r2, %r2, %r2, %r2, %r2, %r2, %r2, %r2}, {%r2, %r2, %r2, %r2, %r2, %r2, %r2, %r2}, {%f31298, %f31299, %f31300, %f31301, %f31302, %f31303, %f31304, %f31305};
	bar.warp.sync 	-1;
	wmma.mma.sync.aligned.row.col.m32n8k16.f32.f32 {%f31314, %f31315, %f31316, %f31317, %f31318, %f31319, %f31320, %f31321}, {%r2, %r2, %r2, %r2, %r2, %r2, %r2, %r2}, {%r2, %r2, %r2, %r2, %r2, %r2, %r2, %r2}, {%f31306, %f31307, %f31308, %f31309, %f31310, %f31311, %f31312, %f31313};
	bar.warp.sync 	-1;
	wmma.mma.sync.aligned.row.col.m32n8k16.f32.f32 {%f31322, %f31323, %f31324, %f31325, %f31326, %f31327, %f31328, %f31329}, {%r2, %r2, %r2, %r2, %r2, %r2, %r2, %r2}, {%r2, %r2, %r2, %r2, %r2, %r2, %r2, %r2}, {%f31314, %f31315, %f31316, %f31317, %f31318, %f31319, %f31320, %f31321};
	bar.warp.sync 	-1;
	wmma.mma.sync.aligned.row.col.m32n8k16.f32.f32 {%f31330, %f31331, %f31332, %f31333, %f31334, %f31335, %f31336, %f31337}, {%r2, %r2, %r2, %r2, %r2, %r2, %r2, %r2}, {%r2, %r2, %r2, %r2, %r2, %r2, %r2, %r2}, {%f31322, %f31323, %f31324, %f31325, %f31326, %f31327, %f31328, %f31329};
	bar.warp.sync 	-1;
	wmma.mma.sync.aligned.row.col.m32n8k16.f32.f32 {%f31338, %f31339, %f31340, %f31341, %f31342, %f31343, %f31344, %f31345}, {%r2, %r2, %r2, %r2, %r2, %r2, %r2, %r2}, {%r2, %r2, %r2, %r2, %r2, %r2, %r2, %r2}, {%f31330, %f31331, %f31332, %f31333, %f31334, %f31335, %f31336, %f31337};
	bar.warp.sync 	-1;
	wmma.mma.sync.aligned.row.col.m32n8k16.f32.f32 {%f31346, %f31347, %f31348, %f31349, %f31350, %f31351, %f31352, %f31353}, {%r2, %r2, %r2, %r2, %r2, %r2, %r2, %r2}, {%r2, %r2, %r2, %r2, %r2, %r2, %r2, %r2}, {%f31338, %f31339, %f31340, %f31341, %f31342, %f31343, %f31344, %f31345};
	bar.warp.sync 	-1;
	wmma.mma.sync.aligned.row.col.m32n8k16.f32.f32 {%f31354, %f31355, %f31356, %f31357, %f31358, %f31359, %f31360, %f31361}, {%r2, %r2, %r2, %r2, %r2, %r2, %r2, %r2}, {%r2, %r2, %r2, %r2, %r2, %r2, %r2, %r2}, {%f31346, %f31347, %f31348, %f31349, %f31350, %f31351, %f31352, %f31353};
	bar.warp.sync 	-1;
	wmma.mma.sync.aligned.row.col.m32n8k16.f32.f32 {%f31362, %f31363, %f31364, %f31365, %f31366, %f31367, %f31368, %f31369}, {%r2, %r2, %r2, %r2, %r2, %r2, %r2, %r2}, {%r2, %r2, %r2, %r2, %r2, %r2, %r2, %r2}, {%f31354, %f31355, %f31356, %f31357, %f31358, %f31359, %f31360, %f31361};
	bar.warp.sync 	-1;
	wmma.mma.sync.aligned.row.col.m32n8k16.f32.f32 {%f31370, %f31371, %f31372, %f31373, %f31374, %f31375, %f31376, %f31377}, {%r2, %r2, %r2, %r2, %r2, %r2, %r2, %r2}, {%r2, %r2, %r2, %r2, %r2, %r2, %r2, %r2}, {%f31362, %f31363, %f31364, %f31365, %f31366, %f31367, %f31368, %f31369};
	bar.warp.sync 	-1;
	wmma.mma.sync.aligned.row.col.m32n8k16.f32.f32 {%f31378, %f31379, %f31380, %f31381, %f31382, %f31383, %f31384, %f31385}, {%r2, %r2, %r2, %r2, %r2, %r2, %r2, %r2}, {%r2, %r2, %r2, %r2, %r2, %r2, %r2, %r2}, {%f31370, %f31371, %f31372, %f31373, %f31374, %f31375, %f31376, %f31377};
	bar.warp.sync 	-1;
	wmma.mma.sync.aligned.row.col.m32n8k16.f32.f32 {%f31386, %f31387, %f31388, %f31389, %f31390, %f31391, %f31392, %f31393}, {%r2, %r2, %r2, %r2, %r2, %r2, %r2, %r2}, {%r2, %r2, %r2, %r2, %r2, %r2, %r2, %r2}, {%f31378, %f31379, %f31380, %f31381, %f31382, %f31383, %f31384, %f31385};
	bar.warp.sync 	-1;
	wmma.mma.sync.aligned.row.col.m32n8k16.f32.f32 {%f31394, %f31395, %f31396, %f31397, %f31398, %f31399, %f31400, %f31401}, {%r2, %r2, %r2, %r2, %r2, %r2, %r2, %r2}, {%r2, %r2, %r2, %r2, %r2, %r2, %r2, %r2}, {%f31386, %f31387, %f31388, %f31389, %f31390, %f31391, %f31392, %f31393};
	bar.warp.sync 	-1;
	wmma.mma.sync.aligned.row.col.m32n8k16.f32.f32 {%f31402, %f31403, %f31404, %f31405, %f31406, %f31407, %f31408, %f31409}, {%r2, %r2, %r2, %r2, %r2, %r2, %r2, %r2}, {%r2, %r2, %r2, %r2, %r2, %r2, %r2, %r2}, {%f31394, %f31395, %f31396, %f31397, %f31398, %f31399, %f31400, %f31401};
	bar.warp.sync 	-1;
	wmma.mma.sync.aligned.row.col.m32n8k16.f32.f32 {%f31410, %f31411, %f31412, %f31413, %f31414, %f31415, %f31416, %f31417}, {%r2, %r2, %r2, %r2, %r2, %r2, %r2, %r2}, {%r2, %r2, %r2, %r2, %r2, %r2, %r2, %r2}, {%f31402, %f31403, %f31404, %f31405, %f31406, %f31407, %f31408, %f31409};
	bar.warp.sync 	-1;
	wmma.mma.sync.aligned.row.col.m32n8k16.f32.f32 {%f31418, %f31419, %f31420, %f31421, %f31422, %f31423, %f31424, %f31425}, {%r2, %r2, %r2, %r2, %r2, %r2, %r2, %r2}, {%r2, %r2, %r2, %r2, %r2, %r2, %r2, %r2}, {%f31410, %f31411, %f31412, %f31413, %f31414, %f31415, %f31416, %f31417};
	bar.warp.sync 	-1;
	wmma.mma.sync.aligned.row.col.m32n8k16.f32.f32 {%f31426, %f31427, %f31428, %f31429, %f31430, %f31431, %f31432, %f31433}, {%r2, %r2, %r2, %r2, %r2, %r2, %r2, %r2}, {%r2, %r2, %r2, %r2, %r2, %r2, %r2, %r2}, {%f31418, %f31419, %f31420, %f31421, %f31422, %f31423, %f31424, %f31425};
	bar.warp.sync 	-1;
	wmma.mma.sync.aligned.row.col.m32n8k16.f32.f32 {%f31434, %f31435, %f31436, %f31437, %f31438, %f31439, %f31440, %f31441}, {%r2, %r2, %r2, %r2, %r2, %r2, %r2, %r2}, {%r2, %r2, %r2, %r2, %r2, %r2, %r2, %r2}, {%f31426, %f31427, %f31428, %f31429, %f31430, %f31431, %f31432, %f31433};
	bar.warp.sync 	-1;
	wmma.mma.sync.aligned.row.col.m32n8k16.f32.f32 {%f31442, %f31443, %f31444, %f31445, %f31446, %f31447, %f31448, %f31449}, {%r2, %r2, %r2, %r2, %r2, %r2, %r2, %r2}, {%r2, %r2, %r2, %r2, %r2, %r2, %r2, %r2}, {%f31434, %f31435, %f31436, %f31437, %f31438, %f31439, %f31440, %f31441};
	bar.warp.sync 	-1;
	wmma.mma.sync.aligned.row.col.m32n8k16.f32.f32 {%f31450, %f31451, %f31452, %f31453, %f31454, %f31455, %f31456, %f31457}, {%r2, %r2, %r2, %r2, %r2, %r2, %r2, %r2}, {%r2, %r2, %r2, %r2, %r2, %r2, %r2, %r2}, {%f31442, %f31443, %f31444, %f31445, %f31446, %f31447, %f31448, %f31449};
	bar.warp.sync 	-1;
	wmma.mma.sync.aligned.row.col.m32n8k16.f32.f32 {%f31458, %f31459, %f31460, %f31461, %f31462, %f31463, %f31464, %f31465}, {%r2, %r2, %r2, %r2, %r2, %r2, %r2, %r2}, {%r2, %r2, %r2, %r2, %r2, %r2, %r2, %r2}, {%f31450, %f31451, %f31452, %f31453, %f31454, %f31455, %f31456, %f31457};
	bar.warp.sync 	-1;
	wmma.mma.sync.aligned.row.col.m32n8k16.f32.f32 {%f31466, %f31467, %f31468, %f31469, %f31470, %f31471, %f31472, %f31473}, {%r2, %r2, %r2, %r2, %r2, %r2, %r2, %r2}, {%r2, %r2, %r2, %r2, %r2, %r2, %r2, %r2}, {%f31458, %f31459, %f31460, %f31461, %f31462, %f31463, %f31464, %f31465};
	bar.warp.sync 	-1;
	wmma.mma.sync.aligned.row.col.m32n8k16.f32.f32 {%f31474, %f31475, %f31476, %f31477, %f31478, %f31479, %f31480, %f31481}, {%r2, %r2, %r2, %r2, %r2, %r2, %r2, %r2}, {%r2, %r2, %r2, %r2, %r2, %r2, %r2, %r2}, {%f31466, %f31467, %f31468, %f31469, %f31470, %f31471, %f31472, %f31473};
	bar.warp.sync 	-1;
	wmma.mma.sync.aligned.row.col.m32n8k16.f32.f32 {%f31482, %f31483, %f31484, %f31485, %f31486, %f31487, %f31488, %f31489}, {%r2, %r2, %r2, %r2, %r2, %r2, %r2, %r2}, {%r2, %r2, %r2, %r2, %r2, %r2, %r2, %r2}, {%f31474, %f31475, %f31476, %f31477, %f31478, %f31479, %f31480, %f31481};
	bar.warp.sync 	-1;
	wmma.mma.sync.aligned.row.col.m32n8k16.f32.f32 {%f31490, %f31491, %f31492, %f31493, %f31494, %f31495, %f31496, %f31497}, {%r2, %r2, %r2, %r2, %r2, %r2, %r2, %r2}, {%r2, %r2, %r2, %r2, %r2, %r2, %r2, %r2}, {%f31482, %f31483, %f31484, %f31485, %f31486, %f31487, %f31488, %f31489};
	bar.warp.sync 	-1;
	wmma.mma.sync.aligned.row.col.m32n8k16.f32.f32 {%f31498, %f31499, %f31500, %f31501, %f31502, %f31503, %f31504, %f31505}, {%r2, %r2, %r2, %r2, %r2, %r2, %r2, %r2}, {%r2, %r2, %r2, %r2, %r2, %r2, %r2, %r2}, {%f31490, %f31491, %f31492, %f31493, %f31494, %f31495, %f31496, %f31497};
	bar.warp.sync 	-1;
	wmma.mma.sync.aligned.row.col.m32n8k16.f32.f32 {%f31506, %f31507, %f31508, %f31509, %f31510, %f31511, %f31512, %f31513}, {%r2, %r2, %r2, %r2, %r2, %r2, %r2, %r2}, {%r2, %r2, %r2, %r2, %r2, %r2, %r2, %r2}, {%f31498, %f31499, %f31500, %f31501, %f31502, %f31503, %f31504, %f31505};
	bar.warp.sync 	-1;
	wmma.mma.sync.aligned.row.col.m32n8k16.f32.f32 {%f31514, %f31515, %f31516, %f31517, %f31518, %f31519, %f31520, %f31521}, {%r2, %r2, %r2, %r2, %r2, %r2, %r2, %r2}, {%r2, %r2, %r2, %r2, %r2, %r2, %r2, %r2}, {%f31506, %f31507, %f31508, %f31509, %f31510, %f31511, %f31512, %f31513};
	bar.warp.sync 	-1;
	wmma.mma.sync.aligned.row.col.m32n8k16.f32.f32 {%f31522, %f31523, %f31524, %f31525, %f31526, %f31527, %f31528, %f31529}, {%r2, %r2, %r2, %r2, %r2, %r2, %r2, %r2}, {%r2, %r2, %r2, %r2, %r2, %r2, %r2, %r2}, {%f31514, %f31515, %f31516, %f31517, %f31518, %f31519, %f31520, %f31521};
	bar.warp.sync 	-1;
	wmma.mma.sync.aligned.row.col.m32n8k16.f32.f32 {%f31530, %f31531, %f31532, %f31533, %f31534, %f31535, %f31536, %f31537}, {%r2, %r2, %r2, %r2, %r2, %r2, %r2, %r2}, {%r2, %r2, %r2, %r2, %r2, %r2, %r2, %r2}, {%f31522, %f31523, %f31524, %f31525, %f31526, %f31527, %f31528, %f31529};
	bar.warp.sync 	-1;
	wmma.mma.sync.aligned.row.col.m32n8k16.f32.f32 {%f31538, %f31539, %f31540, %f31541, %f31542, %f31543, %f31544, %f31545}, {%r2, %r2, %r2, %r2, %r2, %r2, %r2, %r2}, {%r2, %r2, %r2, %r2, %r2, %r2, %r2, %r2}, {%f31530, %f31531, %f31532, %f31533, %f31534, %f31535, %f31536, %f31537};
	bar.warp.sync 	-1;
	wmma.mma.sync.aligned.row.col.m32n8k16.f32.f32 {%f31546, %f31547, %f31548, %f31549, %f31550, %f31551, %f31552, %f31553}, {%r2, %r2, %r2, %r2, %r2, %r2, %r2, %r2}, {%r2, %r2, %r2, %r2, %r2, %r2, %r2, %r2}, {%f31538, %f31539, %f31540, %f31541, %f31542, %f31543, %f31544, %f31545};
	bar.warp.sync 	-1;
	wmma.mma.sync.aligned.row.col.m32n8k16.f32.f32 {%f31554, %f31555, %f31556, %f31557, %f31558, %f31559, %f31560, %f31561}, {%r2, %r2, %r2, %r2, %r2, %r2, %r2, %r2}, {%r2, %r2, %r2, %r2, %r2, %r2, %r2, %r2}, {%f31546, %f31547, %f31548, %f31549, %f31550, %f31551, %f31552, %f31553};
	bar.warp.sync 	-1;
	wmma.mma.sync.aligned.row.col.m32n8k16.f32.f32 {%f31562, %f31563, %f31564, %f31565, %f31566, %f31567, %f31568, %f31569}, {%r2, %r2, %r2, %r2, %r2, %r2, %r2, %r2}, {%r2, %r2, %r2, %r2, %r2, %r2, %r2, %r2}, {%f31554, %f31555, %f31556, %f31557, %f31558, %f31559, %f31560, %f31561};
	bar.warp.sync 	-1;
	wmma.mma.sync.aligned.row.col.m32n8k16.f32.f32 {%f31570, %f31571, %f31572, %f31573, %f31574, %f31575, %f31576, %f31577}, {%r2, %r2, %r2, %r2, %r2, %r2, %r2, %r2}, {%r2, %r2, %r2, %r2, %r2, %r2, %r2, %r2}, {%f31562, %f31563, %f31564, %f31565, %f31566, %f31567, %f31568, %f31569};
	bar.warp.sync 	-1;
	wmma.mma.sync.aligned.row.col.m32n8k16.f32.f32 {%f31578, %f31579, %f31580, %f31581, %f31582, %f31583, %f31584, %f31585}, {%r2, %r2, %r2, %r2, %r2, %r2, %r2, %r2}, {%r2, %r2, %r2, %r2, %r2, %r2, %r2, %r2}, {%f31570, %f31571, %f31572, %f31573, %f31574, %f31575, %f31576, %f31577};
	bar.warp.sync 	-1;
	wmma.mma.sync.aligned.row.col.m32n8k16.f32.f32 {%f31586, %f31587, %f31588, %f31589, %f31590, %f31591, %f31592, %f31593}, {%r2, %r2, %r2, %r2, %r2, %r2, %r2, %r2}, {%r2, %r2, %r2, %r2, %r2, %r2, %r2, %r2}, {%f31578, %f31579, %f31580, %f31581, %f31582, %f31583, %f31584, %f31585};
	bar.warp.sync 	-1;
	wmma.mma.sync.aligned.row.col.m32n8k16.f32.f32 {%f31594, %f31595, %f31596, %f31597, %f31598, %f31599, %f31600, %f31601}, {%r2, %r2, %r2, %r2, %r2, %r2, %r2, %r2}, {%r2, %r2, %r2, %r2, %r2, %r2, %r2, %r2}, {%f31586, %f31587, %f31588, %f31589, %f31590, %f31591, %f31592, %f31593};
	bar.warp.sync 	-1;
	wmma.mma.sync.aligned.row.col.m32n8k16.f32.f32 {%f31602, %f31603, %f31604, %f31605, %f31606, %f31607, %f31608, %f31609}, {%r2, %r2, %r2, %r2, %r2, %r2, %r2, %r2}, {%r2, %r2, %r2, %r2, %r2, %r2, %r2, %r2}, {%f31594, %f31595, %f31596, %f31597, %f31598, %f31599, %f31600, %f31601};
	bar.warp.sync 	-1;
	wmma.mma.sync.aligned.row.col.m32n8k16.f32.f32 {%f31610, %f31611, %f31612, %f31613, %f31614, %f31615, %f31616, %f31617}, {%r2, %r2, %r2, %r2, %r2, %r2, %r2, %r2}, {%r2, %r2, %r2, %r2, %r2, %r2, %r2, %r2}, {%f31602, %f31603, %f31604, %f31605, %f31606, %f31607, %f31608, %f31609};
	bar.warp.sync 	-1;
	wmma.mma.sync.aligned.row.col.m32n8k16.f32.f32 {%f31618, %f31619, %f31620, %f31621, %f31622, %f31623, %f31624, %f31625}, {%r2, %r2, %r2, %r2, %r2, %r2, %r2, %r2}, {%r2, %r2, %r2, %r2, %r2, %r2, %r2, %r2}, {%f31610, %f31611, %f31612, %f31613, %f31614, %f31615, %f31616, %f31617};
	bar.warp.sync 	-1;
	wmma.mma.sync.aligned.row.col.m32n8k16.f32.f32 {%f31626, %f31627, %f31628, %f31629, %f31630, %f31631, %f31632, %f31633}, {%r2, %r2, %r2, %r2, %r2, %r2, %r2, %r2}, {%r2, %r2, %r2, %r2, %r2, %r2, %r2, %r2}, {%f31618, %f31619, %f31620, %f31621, %f31622, %f31623, %f31624, %f31625};
	bar.warp.sync 	-1;
	wmma.mma.sync.aligned.row.col.m32n8k16.f32.f32 {%f31634, %f31635, %f31636, %f31637, %f31638, %f31639, %f31640, %f31641}, {%r2, %r2, %r2, %r2, %r2, %r2, %r2, %r2}, {%r2, %r2, %r2, %r2, %r2, %r2, %r2, %r2}, {%f31626, %f31627, %f31628, %f31629, %f31630, %f31631, %f31632, %f31633};
	bar.warp.sync 	-1;
	wmma.mma.sync.aligned.row.col.m32n8k16.f32.f32 {%f31642, %f31643, %f31644, %f31645, %f31646, %f31647, %f31648, %f31649}, {%r2, %r2, %r2, %r2, %r2, %r2, %r2, %r2}, {%r2, %r2, %r2, %r2, %r2, %r2, %r2, %r2}, {%f31634, %f31635, %f31636, %f31637, %f31638, %f31639, %f31640, %f31641};
	bar.warp.sync 	-1;
	wmma.mma.sync.aligned.row.col.m32n8k16.f32.f32 {%f31650, %f31651, %f31652, %f31653, %f31654, %f31655, %f31656, %f31657}, {%r2, %r2, %r2, %r2, %r2, %r2, %r2, %r2}, {%r2, %r2, %r2, %r2, %r2, %r2, %r2, %r2}, {%f31642, %f31643, %f31644, %f31645, %f31646, %f31647, %f31648, %f31649};
	bar.warp.sync 	-1;
	wmma.mma.sync.aligned.row.col.m32n8k16.f32.f32 {%f31658, %f31659, %f31660, %f31661, %f31662, %f31663, %f31664, %f31665}, {%r2, %r2, %r2, %r2, %r2, %r2, %r2, %r2}, {%r2, %r2, %r2, %r2, %r2, %r2, %r2, %r2}, {%f31650, %f31651, %f31652, %f31653, %f31654, %f31655, %f31656, %f31657};
	bar.warp.sync 	-1;
	wmma.mma.sync.aligned.row.col.m32n8k16.f32.f32 {%f31666, %f31667, %f31668, %f31669, %f31670, %f31671, %f31672, %f31673}, {%r2, %r2, %r2, %r2, %r2, %r2, %r2, %r2}, {%r2, %r2, %r2, %r2, %r2, %r2, %r2, %r2}, {%f31658, %f31659, %f31660, %f31661, %f31662, %f31663, %f31664, %f31665};
	bar.warp.sync 	-1;
	wmma.mma.sync.aligned.row.col.m32n8k16.f32.f32 {%f31674, %f31675, %f31676, %f31677, %f31678, %f31679, %f31680, %f31681}, {%r2, %r2, %r2, %r2, %r2, %r2, %r2, %r2}, {%r2, %r2, %r2, %r2, %r2, %r2, %r2, %r2}, {%f31666, %f31667, %f31668, %f31669, %f31670, %f31671, %f31672, %f31673};
	bar.warp.sync 	-1;
	wmma.mma.sync.aligned.row.col.m32n8k16.f32.f32 {%f31682, %f31683, %f31684, %f31685, %f31686, %f31687, %f31688, %f31689}, {%r2, %r2, %r2, %r2, %r2, %r2, %r2, %r2}, {%r2, %r2, %r2, %r2, %r2, %r2, %r2, %r2}, {%f31674, %f31675, %f31676, %f31677, %f31678, %f31679, %f31680, %f31681};
	bar.warp.sync 	-1;
	wmma.mma.sync.aligned.row.col.m32n8k16.f32.f32 {%f31690, %f31691, %f31692, %f31693, %f31694, %f31695, %f31696, %f31697}, {%r2, %r2, %r2, %r2, %r2, %r2, %r2, %r2}, {%r2, %r2, %r2, %r2, %r2, %r2, %r2, %r2}, {%f31682, %f31683, %f31684, %f31685, %f31686, %f31687, %f31688, %f31689};
	bar.warp.sync 	-1;
	wmma.mma.sync.aligned.row.col.m32n8k16.f32.f32 {%f31698, %f31699, %f31700, %f31701, %f31702, %f31703, %f31704, %f31705}, {%r2, %r2, %r2, %r2, %r2, %r2, %r2, %r2}, {%r2, %r2, %r2, %r2, %r2, %r2, %r2, %r2}, {%f31690, %f31691, %f31692, %f31693, %f31694, %f31695, %f31696, %f31697};
	bar.warp.sync 	-1;
	wmma.mma.sync.aligned.row.col.m32n8k16.f32.f32 {%f31706, %f31707, %f31708, %f31709, %f31710, %f31711, %f31712, %f31713}, {%r2, %r2, %r2, %r2, %r2, %r2, %r2, %r2}, {%r2, %r2, %r2, %r2, %r2, %r2, %r2, %r2}, {%f31698, %f31699, %f31700, %f31701, %f31702, %f31703, %f31704, %f31705};
	bar.warp.sync 	-1;
	wmma.mma.sync.aligned.row.col.m32n8k16.f32.f32 {%f31714, %f31715, %f31716, %f31717, %f31718, %f31719, %f31720, %f31721}, {%r2, %r2, %r2, %r2, %r2, %r2, %r2, %r2}, {%r2, %r2, %r2, %r2, %r2, %r2, %r2, %r2}, {%f31706, %f31707, %f31708, %f31709, %f31710, %f31711, %f31712, %f31713};
	bar.warp.sync 	-1;
	wmma.mma.sync.aligned.row.col.m32n8k16.f32.f32 {%f31722, %f31723, %f31724, %f31725, %f31726, %f31727, %f31728, %f31729}, {%r2, %r2, %r2, %r2, %r2, %r2, %r2, %r2}, {%r2, %r2, %r2, %r2, %r2, %r2, %r2, %r2}, {%f31714, %f31715, %f31716, %f31717, %f31718, %f31719, %f31720, %f31721};
	bar.warp.sync 	-1;
	wmma.mma.sync.aligned.row.col.m32n8k16.f32.f32 {%f31730, %f31731, %f31732, %f31733, %f31734, %f31735, %f31736, %f31737}, {%r2, %r2, %r2, %r2, %r2, %r2, %r2, %r2}, {%r2, %r2, %r2, %r2, %r2, %r2, %r2, %r2}, {%f31722, %f31723, %f31724, %f31725, %f31726, %f31727, %f31728, %f31729};
	bar.warp.sync 	-1;
	wmma.mma.sync.aligned.row.col.m32n8k16.f32.f32 {%f31738, %f31739, %f31740, %f31741, %f31742, %f31743, %f31744, %f31745}, {%r2, %r2, %r2, %r2, %r2, %r2, %r2, %r2}, {%r2, %r2, %r2, %r2, %r2, %r2, %r2, %r2}, {%f31730, %f31731, %f31732, %f31733, %f31734, %f31735, %f31736, %f31737};
	bar.warp.sync 	-1;
	wmma.mma.sync.aligned.row.col.m32n8k16.f32.f32 {%f31746, %f31747, %f31748, %f31749, %f31750, %f31751, %f31752, %f31753}, {%r2, %r2, %r2, %r2, %r2, %r2, %r2, %r2}, {%r2, %r2, %r2, %r2, %r2, %r2, %r2, %r2}, {%f31738, %f31739, %f31740, %f31741, %f31742, %f31743, %f31744, %f31745};
	bar.warp.sync 	-1;
	wmma.mma.sync.aligned.row.col.m32n8k16.f32.f32 {%f31754, %f31755, %f31756, %f31757, %f31758, %f31759, %f31760, %f31761}, {%r2, %r2, %r2, %r2, %r2, %r2, %r2, %r2}, {%r2, %r2, %r2, %r2, %r2, %r2, %r2, %r2}, {%f31746, %f31747, %f31748, %f31749, %f31750, %f31751, %f31752, %f31753};
	bar.warp.sync 	-1;
	wmma.mma.sync.aligned.row.col.m32n8k16.f32.f32 {%f31762, %f31763, %f31764, %f31765, %f31766, %f31767, %f31768, %f31769}, {%r2, %r2, %r2, %r2, %r2, %r2, %r2, %r2}, {%r2, %r2, %r2, %r2, %r2, %r2, %r2, %r2}, {%f31754, %f31755, %f31756, %f31757, %f31758, %f31759, %f31760, %f31761};
	bar.warp.sync 	-1;
	wmma.mma.sync.aligned.row.col.m32n8k16.f32.f32 {%f31770, %f31771, %f31772, %f31773, %f31774, %f31775, %f31776, %f31777}, {%r2, %r2, %r2, %r2, %r2, %r2, %r2, %r2}, {%r2, %r2, %r2, %r2, %r2, %r2, %r2, %r2}, {%f31762, %f31763, %f31764, %f31765, %f31766, %f31767, %f31768, %f31769};
	bar.warp.sync 	-1;
	wmma.mma.sync.aligned.row.col.m32n8k16.f32.f32 {%f31778, %f31779, %f31780, %f31781, %f31782, %f31783, %f31784, %f31785}, {%r2, %r2, %r2, %r2, %r2, %r2, %r2, %r2}, {%r2, %r2, %r2, %r2, %r2, %r2, %r2, %r2}, {%f31770, %f31771, %f31772, %f31773, %f31774, %f31775, %f31776, %f31777};
	bar.warp.sync 	-1;
	wmma.mma.sync.aligned.row.col.m32n8k16.f32.f32 {%f31786, %f31787, %f31788, %f31789, %f31790, %f31791, %f31792, %f31793}, {%r2, %r2, %r2, %r2, %r2, %r2, %r2, %r2}, {%r2, %r2, %r2, %r2, %r2, %r2, %r2, %r2}, {%f31778, %f31779, %f31780, %f31781, %f31782, %f31783, %f31784, %f31785};
	bar.warp.sync 	-1;
	wmma.mma.sync.aligned.row.col.m32n8k16.f32.f32 {%f31794, %f31795, %f31796, %f31797, %f31798, %f31799, %f31800, %f31801}, {%r2, %r2, %r2, %r2, %r2, %r2, %r2, %r2}, {%r2, %r2, %r2, %r2, %r2, %r2, %r2, %r2}, {%f31786, %f31787, %f31788, %f31789, %f31790, %f31791, %f31792, %f31793};
	bar.warp.sync 	-1;
	wmma.mma.sync.aligned.row.col.m32n8k16.f32.f32 {%f31802, %f31803, %f31804, %f31805, %f31806, %f31807, %f31808, %f31809}, {%r2, %r2, %r2, %r2, %r2, %r2, %r2, %r2}, {%r2, %r2, %r2, %r2, %r2, %r2, %r2, %r2}, {%f31794, %f31795, %f31796, %f31797, %f31798, %f31799, %f31800, %f31801};
	bar.warp.sync 	-1;
	wmma.mma.sync.aligned.row.col.m32n8k16.f32.f32 {%f31810, %f31811, %f31812, %f31813, %f31814, %f31815, %f31816, %f31817}, {%r2, %r2, %r2, %r2, %r2, %r2, %r2, %r2}, {%r2, %r2, %r2, %r2, %r2, %r2, %r2, %r2}, {%f31802, %f31803, %f31804, %f31805, %f31806, %f31807, %f31808, %f31809};
	bar.warp.sync 	-1;
	wmma.mma.sync.aligned.row.col.m32n8k16.f32.f32 {%f31818, %f31819, %f31820, %f31821, %f31822, %f31823, %f31824, %f31825}, {%r2, %r2, %r2, %r2, %r2, %r2, %r2, %r2}, {%r2, %r2, %r2, %r2, %r2, %r2, %r2, %r2}, {%f31810, %f31811, %f31812, %f31813, %f31814, %f31815, %f31816, %f31817};
	bar.warp.sync 	-1;
	wmma.mma.sync.aligned.row.col.m32n8k16.f32.f32 {%f31826, %f31827, %f31828, %f31829, %f31830, %f31831, %f31832, %f31833}, {%r2, %r2, %r2, %r2, %r2, %r2, %r2, %r2}, {%r2, %r2, %r2, %r2, %r2, %r2, %r2, %r2}, {%f31818, %f31819, %f31820, %f31821, %f31822, %f31823, %f31824, %f31825};
	bar.warp.sync 	-1;
	wmma.mma.sync.aligned.row.col.m32n8k16.f32.f32 {%f31834, %f31835, %f31836, %f31837, %f31838, %f31839, %f31840, %f31841}, {%r2, %r2, %r2, %r2, %r2, %r2, %r2, %r2}, {%r2, %r2, %r2, %r2, %r2, %r2, %r2, %r2}, {%f31826, %f31827, %f31828, %f31829, %f31830, %f31831, %f31832, %f31833};
	bar.warp.sync 	-1;
	wmma.mma.sync.aligned.row.col.m32n8k16.f32.f32 {%f31842, %f31843, %f31844, %f31845, %f31846, %f31847, %f31848, %f31849}, {%r2, %r2, %r2, %r2, %r2, %r2, %r2, %r2}, {%r2, %r2, %r2, %r2, %r2, %r2, %r2, %r2}, {%f31834, %f31835, %f31836, %f31837, %f31838, %f31839, %f31840, %f31841};
	bar.warp.sync 	-1;
	wmma.mma.sync.aligned.row.col.m32n8k16.f32.f32 {%f31850, %f31851, %f31852, %f31853, %f31854, %f31855, %f31856, %f31857}, {%r2, %r2, %r2, %r2, %r2, %r2, %r2, %r2}, {%r2, %r2, %r2, %r2, %r2, %r2, %r2, %r2}, {%f31842, %f31843, %f31844, %f31845, %f31846, %f31847, %f31848, %f31849};
	bar.warp.sync 	-1;
	wmma.mma.sync.aligned.row.col.m32n8k16.f32.f32 {%f31858, %f31859, %f31860, %f31861, %f31862, %f31863, %f31864, %f31865}, {%r2, %r2, %r2, %r2, %r2, %r2, %r2, %r2}, {%r2, %r2, %r2, %r2, %r2, %r2, %r2, %r2}, {%f31850, %f31851, %f31852, %f31853, %f31854, %f31855, %f31856, %f31857};
	bar.warp.sync 	-1;
	wmma.mma.sync.aligned.row.col.m32n8k16.f32.f32 {%f31866, %f31867, %f31868, %f31869, %f31870, %f31871, %f31872, %f31873}, {%r2, %r2, %r2, %r2, %r2, %r2, %r2, %r2}, {%r2, %r2, %r2, %r2, %r2, %r2, %r2, %r2}, {%f31858, %f31859, %f31860, %f31861, %f31862, %f31863, %f31864, %f31865};
	bar.warp.sync 	-1;
	wmma.mma.sync.aligned.row.col.m32n8k16.f32.f32 {%f31874, %f31875, %f31876, %f31877, %f31878, %f31879, %f31880, %f31881}, {%r2, %r2, %r2, %r2, %r2, %r2, %r2, %r2}, {%r2, %r2, %r2, %r2, %r2, %r2, %r2, %r2}, {%f31866, %f31867, %f31868, %f31869, %f31870, %f31871, %f31872, %f31873};
	bar.warp.sync 	-1;
	wmma.mma.sync.aligned.row.col.m32n8k16.f32.f32 {%f31882, %f31883, %f31884, %f31885, %f31886, %f31887, %f31888, %f31889}, {%r2, %r2, %r2, %r2, %r2, %r2, %r2, %r2}, {%r2, %r2, %r2, %r2, %r2, %r2, %r2, %r2}, {%f31874, %f31875, %f31876, %f31877, %f31878, %f31879, %f31880, %f31881};
	bar.warp.sync 	-1;
	wmma.mma.sync.aligned.row.col.m32n8k16.f32.f32 {%f31890, %f31891, %f31892, %f31893, %f31894, %f31895, %f31896, %f31897}, {%r2, %r2, %r2, %r2, %r2, %r2, %r2, %r2}, {%r2, %r2, %r2, %r2, %r2, %r2, %r2, %r2}, {%f31882, %f31883, %f31884, %f31885, %f31886, %f31887, %f31888, %f31889};
	bar.warp.sync 	-1;
	wmma.mma.sync.aligned.row.col.m32n8k16.f32.f32 {%f31898, %f31899, %f31900, %f31901, %f31902, %f31903, %f31904, %f31905}, {%r2, %r2, %r2, %r2, %r2, %r2, %r2, %r2}, {%r2, %r2, %r2, %r2, %r2, %r2, %r2, %r2}, {%f31890, %f31891, %f31892, %f31893, %f31894, %f31895, %f31896, %f31897};
	bar.warp.sync 	-1;
	wmma.mma.sync.aligned.row.col.m32n8k16.f32.f32 {%f31906, %f31907, %f31908, %f31909, %f31910, %f31911, %f31912, %f31913}, {%r2, %r2, %r2, %r2, %r2, %r2, %r2, %r2}, {%r2, %r2, %r2, %r2, %r2, %r2, %r2, %r2}, {%f31898, %f31899, %f31900, %f31901, %f31902, %f31903, %f31904, %f31905};
	bar.warp.sync 	-1;
	wmma.mma.sync.aligned.row.col.m32n8k16.f32.f32 {%f31914, %f31915, %f31916, %f31917, %f31918, %f31919, %f31920, %f31921}, {%r2, %r2, %r2, %r2, %r2, %r2, %r2, %r2}, {%r2, %r2, %r2, %r2, %r2, %r2, %r2, %r2}, {%f31906, %f31907, %f31908, %f31909, %f31910, %f31911, %f31912, %f31913};
	bar.warp.sync 	-1;
	wmma.mma.sync.aligned.row.col.m32n8k16.f32.f32 {%f31922, %f31923, %f31924, %f31925, %f31926, %f31927, %f31928, %f31929}, {%r2, %r2, %r2, %r2, %r2, %r2, %r2, %r2}, {%r2, %r2, %r2, %r2, %r2, %r2, %r2, %r2}, {%f31914, %f31915, %f31916, %f31917, %f31918, %f31919, %f31920, %f31921};
	bar.warp.sync 	-1;
	wmma.mma.sync.aligned.row.col.m32n8k16.f32.f32 {%f31930, %f31931, %f31932, %f31933, %f31934, %f31935, %f31936, %f31937}, {%r2, %r2, %r2, %r2, %r2, %r2, %r2, %r2}, {%r2, %r2, %r2, %r2, %r2, %r2, %r2, %r2}, {%f31922, %f31923, %f31924, %f31925, %f31926, %f31927, %f31928, %f31929};
	bar.warp.sync 	-1;
	wmma.mma.sync.aligned.row.col.m32n8k16.f32.f32 {%f31938, %f31939, %f31940, %f31941, %f31942, %f31943, %f31944, %f31945}, {%r2, %r2, %r2, %r2, %r2, %r2, %r2, %r2}, {%r2, %r2, %r2, %r2, %r2, %r2, %r2, %r2}, {%f31930, %f31931, %f31932, %f31933, %f31934, %f31935, %f31936, %f31937};
	bar.warp.sync 	-1;
	wmma.mma.sync.aligned.row.col.m32n8k16.f32.f32 {%f31946, %f31947, %f31948, %f31949, %f31950, %f31951, %f31952, %f31953}, {%r2, %r2, %r2, %r2, %r2, %r2, %r2, %r2}, {%r2, %r2, %r2, %r2, %r2, %r2, %r2, %r2}, {%f31938, %f31939, %f31940, %f31941, %f31942, %f31943, %f31944, %f31945};
	bar.warp.sync 	-1;
	wmma.mma.sync.aligned.row.col.m32n8k16.f32.f32 {%f31954, %f31955, %f31956, %f31957, %f31958, %f31959, %f31960, %f31961}, {%r2, %r2, %r2, %r2, %r2, %r2, %r2, %r2}, {%r2, %r2, %r2, %r2, %r2, %r2, %r2, %r2}, {%f31946, %f31947, %f31948, %f31949, %f31950, %f31951, %f31952, %f31953};
	bar.warp.sync 	-1;
	wmma.mma.sync.aligned.row.col.m32n8k16.f32.f32 {%f31962, %f31963, %f31964, %f31965, %f31966, %f31967, %f31968, %f31969}, {%r2, %r2, %r2, %r2, %r2, %r2, %r2, %r2}, {%r2, %r2, %r2, %r2, %r2, %r2, %r2, %r2}, {%f31954, %f31955, %f31956, %f31957, %f31958, %f31959, %f31960, %f31961};
	bar.warp.sync 	-1;
	wmma.mma.sync.aligned.row.col.m32n8k16.f32.f32 {%f31970, %f31971, %f31972, %f31973, %f31974, %f31975, %f31976, %f31977}, {%r2, %r2, %r2, %r2, %r2, %r2, %r2, %r2}, {%r2, %r2, %r2, %r2, %r2, %r2, %r2, %r2}, {%f31962, %f31963, %f31964, %f31965, %f31966, %f31967, %f31968, %f31969};
	bar.warp.sync 	-1;
	wmma.mma.sync.aligned.row.col.m32n8k16.f32.f32 {%f31978, %f31979, %f31980, %f31981, %f31982, %f31983, %f31984, %f31985}, {%r2, %r2, %r2, %r2, %r2, %r2, %r2, %r2}, {%r2, %r2, %r2, %r2, %r2, %r2, %r2, %r2}, {%f31970, %f31971, %f31972, %f31973, %f31974, %f31975, %f31976, %f31977};
	bar.warp.sync 	-1;
	wmma.mma.sync.aligned.row.col.m32n8k16.f32.f32 {%f31986, %f31987, %f31988, %f31989, %f31990, %f31991, %f31992, %f31993}, {%r2, %r2, %r2, %r2, %r2, %r2, %r2, %r2}, {%r2, %r2, %r2, %r2, %r2, %r2, %r2, %r2}, {%f31978, %f31979, %f31980, %f31981, %f31982, %f31983, %f31984, %f31985};
	bar.warp.sync 	-1;
	wmma.mma.sync.aligned.row.col.m32n8k16.f32.f32 {%f31994, %f31995, %f31996, %f31997, %f31998, %f31999, %f32000, %f32001}, {%r2, %r2, %r2, %r2, %r2, %r2, %r2, %r2}, {%r2, %r2, %r2, %r2, %r2, %r2, %r2, %r2}, {%f31986, %f31987, %f31988, %f31989, %f31990, %f31991, %f31992, %f31993};
	bar.warp.sync 	-1;
	wmma.mma.sync.aligned.row.col.m32n8k16.f32.f32 {%f32002, %f32003, %f32004, %f32005, %f32006, %f32007, %f32008, %f32009}, {%r2, %r2, %r2, %r2, %r2, %r2, %r2, %r2}, {%r2, %r2, %r2, %r2, %r2, %r2, %r2, %r2}, {%f31994, %f31995, %f31996, %f31997, %f31998, %f31999, %f32000, %f32001};
	bar.warp.sync 	-1;
	wmma.mma.sync.aligned.row.col.m32n8k16.f32.f32 {%f32010, %f32011, %f32012, %f32013, %f32014, %f32015, %f32016, %f32017}, {%r2, %r2, %r2, %r2, %r2, %r2, %r2, %r2}, {%r2, %r2, %r2, %r2, %r2, %r2, %r2, %r2}, {%f32002, %f32003, %f32004, %f32005, %f32006, %f32007, %f32008, %f32009};
	bar.warp.sync 	-1;
	wmma.mma.sync.aligned.row.col.m32n8k16.f32.f32 {%f32018, %f32019, %f32020, %f32021, %f32022, %f32023, %f32024, %f32025}, {%r2, %r2, %r2, %r2, %r2, %r2, %r2, %r2}, {%r2, %r2, %r2, %r2, %r2, %r2, %r2, %r2}, {%f32010, %f32011, %f32012, %f32013, %f32014, %f32015, %f32016, %f32017};
	bar.warp.sync 	-1;
	wmma.mma.sync.aligned.row.col.m32n8k16.f32.f32 {%f32026, %f32027, %f32028, %f32029, %f32030, %f32031, %f32032, %f32033}, {%r2, %r2, %r2, %r2, %r2, %r2, %r2, %r2}, {%r2, %r2, %r2, %r2, %r2, %r2, %r2, %r2}, {%f32018, %f32019, %f32020, %f32021, %f32022, %f32023, %f32024, %f32025};
	bar.warp.sync 	-1;
	wmma.mma.sync.aligned.row.col.m32n8k16.f32.f32 {%f32034, %f32035, %f32036, %f32037, %f32038, %f32039, %f32040, %f32041}, {%r2, %r2, %r2, %r2, %r2, %r2, %r2, %r2}, {%r2, %r2, %r2, %r2, %r2, %r2, %r2, %r2}, {%f32026, %f32027, %f32028, %f32029, %f32030, %f32031, %f32032, %f32033};
	bar.warp.sync 	-1;
	wmma.mma.sync.aligned.row.col.m32n8k16.f32.f32 {%f32042, %f32043, %f32044, %f32045, %f32046, %f32047, %f32048, %f32049}, {%r2, %r2, %r2, %r2, %r2, %r2, %r2, %r2}, {%r2, %r2, %r2, %r2, %r2, %r2, %r2, %r2}, {%f32034, %f32035, %f32036, %f32037, %f32038, %f32039, %f32040, %f32041};
	bar.warp.sync 	-1;
	wmma.mma.sync.aligned.row.col.m32n8k16.f32.f32 {%f32050, %f32051, %f32052, %f32053, %f32054, %f32055, %f32056, %f32057}, {%r2, %r2, %r2, %r2, %r2, %r2, %r2, %r2}, {%r2, %r2, %r2, %r2, %r2, %r2, %r2, %r2}, {%f32042, %f32043, %f32044, %f32045, %f32046, %f32047, %f32048, %f32049};
	bar.warp.sync 	-1;
	wmma.mma.sync.aligned.row.col.m32n8k16.f32.f32 {%f32058, %f32059, %f32060, %f32061, %f32062, %f32063, %f32064, %f32065}, {%r2, %r2, %r2, %r2, %r2, %r2, %r2, %r2}, {%r2, %r2, %r2, %r2, %r2, %r2, %r2, %r2}, {%f32050, %f32051, %f32052, %f32053, %f32054, %f32055, %f32056, %f32057};
	bar.warp.sync 	-1;
	wmma.mma.sync.aligned.row.col.m32n8k16.f32.f32 {%f32066, %f32067, %f32068, %f32069, %f32070, %f32071, %f32072, %f32073}, {%r2, %r2, %r2, %r2, %r2, %r2, %r2, %r2}, {%r2, %r2, %r2, %r2, %r2, %r2, %r2, %r2}, {%f32058, %f32059, %f32060, %f32061, %f32062, %f32063, %f32064, %f32065};
	bar.warp.sync 	-1;
	wmma.mma.sync.aligned.row.col.m32n8k16.f32.f32 {%f32074, %f32075, %f32076, %f32077, %f32078, %f32079, %f32080, %f32081}, {%r2, %r2, %r2, %r2, %r2, %r2, %r2, %r2}, {%r2, %r2, %r2, %r2, %r2, %r2, %r2, %r2}, {%f32066, %f32067, %f32068, %f32069, %f32070, %f32071, %f32072, %f32073};
	bar.warp.sync 	-1;
	wmma.mma.sync.aligned.row.col.m32n8k16.f32.f32 {%f32082, %f32083, %f32084, %f32085, %f32086, %f32087, %f32088, %f32089}, {%r2, %r2, %r2, %r2, %r2, %r2, %r2, %r2}, {%r2, %r2, %r2, %r2, %r2, %r2, %r2, %r2}, {%f32074, %f32075, %f32076, %f32077, %f32078, %f32079, %f32080, %f32081};
	bar.warp.sync 	-1;
	wmma.mma.sync.aligned.row.col.m32n8k16.f32.f32 {%f32090, %f32091, %f32092, %f32093, %f32094, %f32095, %f32096, %f32097}, {%r2, %r2, %r2, %r2, %r2, %r2, %r2, %r2}, {%r2, %r2, %r2, %r2, %r2, %r2, %r2, %r2}, {%f32082, %f32083, %f32084, %f32085, %f32086, %f32087, %f32088, %f32089};
	bar.warp.sync 	-1;
	wmma.mma.sync.aligned.row.col.m32n8k16.f32.f32 {%f32098, %f32099, %f32100, %f32101, %f32102, %f32103, %f32104, %f32105}, {%r2, %r2, %r2, %r2, %r2, %r2, %r2, %r2}, {%r2, %r2, %r2, %r2, %r2, %r2, %r2, %r2}, {%f32090, %f32091, %f32092, %f32093, %f32094, %f32095, %f32096, %f32097};
	bar.warp.sync 	-1;
	wmma.mma.sync.aligned.row.col.m32n8k16.f32.f32 {%f32106, %f32107, %f32108, %f32109, %f32110, %f32111, %f32112, %f32113}, {%r2, %r2, %r2, %r2, %r2, %r2, %r2, %r2}, {%r2, %r2, %r2, %r2, %r2, %r2, %r2, %r2}, {%f32098, %f32099, %f32100, %f32101, %f32102, %f32103, %f32104, %f32105};
	bar.warp.sync 	-1;
	wmma.mma.sync.aligned.row.col.m32n8k16.f32.f32 {%f32114, %f32115, %f32116, %f32117, %f32118, %f32119, %f32120, %f32121}, {%r2, %r2, %r2, %r2, %r2, %r2, %r2, %r2}, {%r2, %r2, %r2, %r2, %r2, %r2, %r2, %r2}, {%f32106, %f32107, %f32108, %f32109, %f32110, %f32111, %f32112, %f32113};
	bar.warp.sync 	-1;
	wmma.mma.sync.aligned.row.col.m32n8k16.f32.f32 {%f32122, %f32123, %f32124, %f32125, %f32126, %f32127, %f32128, %f32129}, {%r2, %r2, %r2, %r2, %r2, %r2, %r2, %r2}, {%r2, %r2, %r2, %r2, %r2, %r2, %r2, %r2}, {%f32114, %f32115, %f32116, %f32117, %f32118, %f32119, %f32120, %f32121};
	bar.warp.sync 	-1;
	wmma.mma.sync.aligned.row.col.m32n8k16.f32.f32 {%f32130, %f32131, %f32132, %f32133, %f32134, %f32135, %f32136, %f32137}, {%r2, %r2, %r2, %r2, %r2, %r2, %r2, %r2}, {%r2, %r2, %r2, %r2, %r2, %r2, %r2, %r2}, {%f32122, %f32123, %f32124, %f32125, %f32126, %f32127, %f32128, %f32129};
	bar.warp.sync 	-1;
	wmma.mma.sync.aligned.row.col.m32n8k16.f32.f32 {%f32138, %f32139, %f32140, %f32141, %f32142, %f32143, %f32144, %f32145}, {%r2, %r2, %r2, %r2, %r2, %r2, %r2, %r2}, {%r2, %r2, %r2, %r2, %r2, %r2, %r2, %r2}, {%f32130, %f32131, %f32132, %f32133, %f32134, %f32135, %f32136, %f32137};
	bar.warp.sync 	-1;
	wmma.mma.sync.aligned.row.col.m32n8k16.f32.f32 {%f32146, %f32147, %f32148, %f32149, %f32150, %f32151, %f32152, %f32153}, {%r2, %r2, %r2, %r2, %r2, %r2, %r2, %r2}, {%r2, %r2, %r2, %r2, %r2, %r2, %r2, %r2}, {%f32138, %f32139, %f32140, %f32141, %f32142, %f32143, %f32144, %f32145};
	bar.warp.sync 	-1;
	wmma.mma.sync.aligned.row.col.m32n8k16.f32.f32 {%f32154, %f32155, %f32156, %f32157, %f32158, %f32159, %f32160, %f32161}, {%r2, %r2, %r2, %r2, %r2, %r2, %r2, %r2}, {%r2, %r2, %r2, %r2, %r2, %r2, %r2, %r2}, {%f32146, %f32147, %f32148, %f32149, %f32150, %f32151, %f32152, %f32153};
	bar.warp.sync 	-1;
	wmma.mma.sync.aligned.row.col.m32n8k16.f32.f32 {%f32162, %f32163, %f32164, %f32165, %f32166, %f32167, %f32168, %f32169}, {%r2, %r2, %r2, %r2, %r2, %r2, %r2, %r2}, {%r2, %r2, %r2, %r2, %r2, %r2, %r2, %r2}, {%f32154, %f32155, %f32156, %f32157, %f32158, %f32159, %f32160, %f32161};
	bar.warp.sync 	-1;
	wmma.mma.sync.aligned.row.col.m32n8k16.f32.f32 {%f32170, %f32171, %f32172, %f32173, %f32174, %f32175, %f32176, %f32177}, {%r2, %r2, %r2, %r2, %r2, %r2, %r2, %r2}, {%r2, %r2, %r2, %r2, %r2, %r2, %r2, %r2}, {%f32162, %f32163, %f32164, %f32165, %f32166, %f32167, %f32168, %f32169};
	bar.warp.sync 	-1;
	wmma.mma.sync.aligned.row.col.m32n8k16.f32.f32 {%f32178, %f32179, %f32180, %f32181, %f32182, %f32183, %f32184, %f32185}, {%r2, %r2, %r2, %r2, %r2, %r2, %r2, %r2}, {%r2, %r2, %r2, %r2, %r2, %r2, %r2, %r2}, {%f32170, %f32171, %f32172, %f32173, %f32174, %f32175, %f32176, %f32177};
	bar.warp.sync 	-1;
	wmma.mma.sync.aligned.row.col.m32n8k16.f32.f32 {%f32186, %f32187, %f32188, %f32189, %f32190, %f32191, %f32192, %f32193}, {%r2, %r2, %r2, %r2, %r2, %r2, %r2, %r2}, {%r2, %r2, %r2, %r2, %r2, %r2, %r2, %r2}, {%f32178, %f32179, %f32180, %f32181, %f32182, %f32183, %f32184, %f32185};
	bar.warp.sync 	-1;
	wmma.mma.sync.aligned.row.col.m32n8k16.f32.f32 {%f32194, %f32195, %f32196, %f32197, %f32198, %f32199, %f32200, %f32201}, {%r2, %r2, %r2, %r2, %r2, %r2, %r2, %r2}, {%r2, %r2, %r2, %r2, %r2, %r2, %r2, %r2}, {%f32186, %f32187, %f32188, %f32189, %f32190, %f32191, %f32192, %f32193};
	bar.warp.sync 	-1;
	wmma.mma.sync.aligned.row.col.m32n8k16.f32.f32 {%f32202, %f32203, %f32204, %f32205, %f32206, %f32207, %f32208, %f32209}, {%r2, %r2, %r2, %r2, %r2, %r2, %r2, %r2}, {%r2, %r2, %r2, %r2, %r2, %r2, %r2, %r2}, {%f32194, %f32195, %f32196, %f32197, %f32198, %f32199, %f32200, %f32201};
	bar.warp.sync 	-1;
	wmma.mma.sync.aligned.row.col.m32n8k16.f32.f32 {%f32210, %f32211, %f32212, %f32213, %f32214, %f32215, %f32216, %f32217}, {%r2, %r2, %r2, %r2, %r2, %r2, %r2, %r2}, {%r2, %r2, %r2, %r2, %r2, %r2, %r2, %r2}, {%f32202, %f32203, %f32204, %f32205, %f32206, %f32207, %f32208, %f32209};
	bar.warp.sync 	-1;
	wmma.mma.sync.aligned.row.col.m32n8k16.f32.f32 {%f32218, %f32219, %f32220, %f32221, %f32222, %f32223, %f32224, %f32225}, {%r2, %r2, %r2, %r2, %r2, %r2, %r2, %r2}, {%r2, %r2, %r2, %r2, %r2, %r2, %r2, %r2}, {%f32210, %f32211, %f32212, %f32213, %f32214, %f32215, %f32216, %f32217};
	bar.warp.sync 	-1;
	wmma.mma.sync.aligned.row.col.m32n8k16.f32.f32 {%f32226, %f32227, %f32228, %f32229, %f32230, %f32231, %f32232, %f32233}, {%r2, %r2, %r2, %r2, %r2, %r2, %r2, %r2}, {%r2, %r2, %r2, %r2, %r2, %r2, %r2, %r2}, {%f32218, %f32219, %f32220, %f32221, %f32222, %f32223, %f32224, %f32225};
	bar.warp.sync 	-1;
	wmma.mma.sync.aligned.row.col.m32n8k16.f32.f32 {%f32234, %f32235, %f32236, %f32237, %f32238, %f32239, %f32240, %f32241}, {%r2, %r2, %r2, %r2, %r2, %r2, %r2, %r2}, {%r2, %r2, %r2, %r2, %r2, %r2, %r2, %r2}, {%f32226, %f32227, %f32228, %f32229, %f32230, %f32231, %f32232, %f32233};
	bar.warp.sync 	-1;
	wmma.mma.sync.aligned.row.col.m32n8k16.f32.f32 {%f32242, %f32243, %f32244, %f32245, %f32246, %f32247, %f32248, %f32249}, {%r2, %r2, %r2, %r2, %r2, %r2, %r2, %r2}, {%r2, %r2, %r2, %r2, %r2, %r2, %r2, %r2}, {%f32234, %f32235, %f32236, %f32237, %f32238, %f32239, %f32240, %f32241};
	bar.warp.sync 	-1;
	wmma.mma.sync.aligned.row.col.m32n8k16.f32.f32 {%f32250, %f32251, %f32252, %f32253, %f32254, %f32255, %f32256, %f32257}, {%r2, %r2, %r2, %r2, %r2, %r2, %r2, %r2}, {%r2, %r2, %r2, %r2, %r2, %r2, %r2, %r2}, {%f32242, %f32243, %f32244, %f32245, %f32246, %f32247, %f32248, %f32249};
	bar.warp.sync 	-1;
	wmma.mma.sync.aligned.row.col.m32n8k16.f32.f32 {%f32258, %f32259, %f32260, %f32261, %f32262, %f32263, %f32264, %f32265}, {%r2, %r2, %r2, %r2, %r2, %r2, %r2, %r2}, {%r2, %r2, %r2, %r2, %r2, %r2, %r2, %r2}, {%f32250, %f32251, %f32252, %f32253, %f32254, %f32255, %f32256, %f32257};
	bar.warp.sync 	-1;
	wmma.mma.sync.aligned.row.col.m32n8k16.f32.f32 {%f32266, %f32267, %f32268, %f32269, %f32270, %f32271, %f32272, %f32273}, {%r2, %r2, %r2, %r2, %r2, %r2, %r2, %r2}, {%r2, %r2, %r2, %r2, %r2, %r2, %r2, %r2}, {%f32258, %f32259, %f32260, %f32261, %f32262, %f32263, %f32264, %f32265};
	bar.warp.sync 	-1;
	wmma.mma.sync.aligned.row.col.m32n8k16.f32.f32 {%f32274, %f32275, %f32276, %f32277, %f32278, %f32279, %f32280, %f32281}, {%r2, %r2, %r2, %r2, %r2, %r2, %r2, %r2}, {%r2, %r2, %r2, %r2, %r2, %r2, %r2, %r2}, {%f32266, %f32267, %f32268, %f32269, %f32270, %f32271, %f32272, %f32273};
	bar.warp.sync 	-1;
	wmma.mma.sync.aligned.row.col.m32n8k16.f32.f32 {%f32282, %f32283, %f32284, %f32285, %f32286, %f32287, %f32288, %f32289}, {%r2, %r2, %r2, %r2, %r2, %r2, %r2, %r2}, {%r2, %r2, %r2, %r2, %r2, %r2, %r2, %r2}, {%f32274, %f32275, %f32276, %f32277, %f32278, %f32279, %f32280, %f32281};
	bar.warp.sync 	-1;
	wmma.mma.sync.aligned.row.col.m32n8k16.f32.f32 {%f32290, %f32291, %f32292, %f32293, %f32294, %f32295, %f32296, %f32297}, {%r2, %r2, %r2, %r2, %r2, %r2, %r2, %r2}, {%r2, %r2, %r2, %r2, %r2, %r2, %r2, %r2}, {%f32282, %f32283, %f32284, %f32285, %f32286, %f32287, %f32288, %f32289};
	bar.warp.sync 	-1;
	wmma.mma.sync.aligned.row.col.m32n8k16.f32.f32 {%f32298, %f32299, %f32300, %f32301, %f32302, %f32303, %f32304, %f32305}, {%r2, %r2, %r2, %r2, %r2, %r2, %r2, %r2}, {%r2, %r2, %r2, %r2, %r2, %r2, %r2, %r2}, {%f32290, %f32291, %f32292, %f32293, %f32294, %f32295, %f32296, %f32297};
	bar.warp.sync 	-1;
	wmma.mma.sync.aligned.row.col.m32n8k16.f32.f32 {%f32306, %f32307, %f32308, %f32309, %f32310, %f32311, %f32312, %f32313}, {%r2, %r2, %r2, %r2, %r2, %r2, %r2, %r2}, {%r2, %r2, %r2, %r2, %r2, %r2, %r2, %r2}, {%f32298, %f32299, %f32300, %f32301, %f32302, %f32303, %f32304, %f32305};
	bar.warp.sync 	-1;
	wmma.mma.sync.aligned.row.col.m32n8k16.f32.f32 {%f32314, %f32315, %f32316, %f32317, %f32318, %f32319, %f32320, %f32321}, {%r2, %r2, %r2, %r2, %r2, %r2, %r2, %r2}, {%r2, %r2, %r2, %r2, %r2, %r2, %r2, %r2}, {%f32306, %f32307, %f32308, %f32309, %f32310, %f32311, %f32312, %f32313};
	bar.warp.sync 	-1;
	wmma.mma.sync.aligned.row.col.m32n8k16.f32.f32 {%f32322, %f32323, %f32324, %f32325, %f32326, %f32327, %f32328, %f32329}, {%r2, %r2, %r2, %r2, %r2, %r2, %r2, %r2}, {%r2, %r2, %r2, %r2, %r2, %r2, %r2, %r2}, {%f32314, %f32315, %f32316, %f32317, %f32318, %f32319, %f32320, %f32321};
	bar.warp.sync 	-1;
	wmma.mma.sync.aligned.row.col.m32n8k16.f32.f32 {%f32330, %f32331, %f32332, %f32333, %f32334, %f32335, %f32336, %f32337}, {%r2, %r2, %r2, %r2, %r2, %r2, %r2, %r2}, {%r2, %r2, %r2, %r2, %r2, %r2, %r2, %r2}, {%f32322, %f32323, %f32324, %f32325, %f32326, %f32327, %f32328, %f32329};
	bar.warp.sync 	-1;
	wmma.mma.sync.aligned.row.col.m32n8k16.f32.f32 {%f32338, %f32339, %f32340, %f32341, %f32342, %f32343, %f32344, %f32345}, {%r2, %r2, %r2, %r2, %r2, %r2, %r2, %r2}, {%r2, %r2, %r2, %r2, %r2, %r2, %r2, %r2}, {%f32330, %f32331, %f32332, %f32333, %f32334, %f32335, %f32336, %f32337};
	bar.warp.sync 	-1;
	wmma.mma.sync.aligned.row.col.m32n8k16.f32.f32 {%f32346, %f32347, %f32348, %f32349, %f32350, %f32351, %f32352, %f32353}, {%r2, %r2, %r2, %r2, %r2, %r2, %r2, %r2}, {%r2, %r2, %r2, %r2, %r2, %r2, %r2, %r2}, {%f32338, %f32339, %f32340, %f32341, %f32342, %f32343, %f32344, %f32345};
	bar.warp.sync 	-1;
	wmma.mma.sync.aligned.row.col.m32n8k16.f32.f32 {%f32354, %f32355, %f32356, %f32357, %f32358, %f32359, %f32360, %f32361}, {%r2, %r2, %r2, %r2, %r2, %r2, %r2, %r2}, {%r2, %r2, %r2, %r2, %r2, %r2, %r2, %r2}, {%f32346, %f32347, %f32348, %f32349, %f32350, %f32351, %f32352, %f32353};
	bar.warp.sync 	-1;
	wmma.mma.sync.aligned.row.col.m32n8k16.f32.f32 {%f32362, %f32363, %f32364, %f32365, %f32366, %f32367, %f32368, %f32369}, {%r2, %r2, %r2, %r2, %r2, %r2, %r2, %r2}, {%r2, %r2, %r2, %r2, %r2, %r2, %r2, %r2}, {%f32354, %f32355, %f32356, %f32357, %f32358, %f32359, %f32360, %f32361};
	bar.warp.sync 	-1;
	wmma.mma.sync.aligned.row.col.m32n8k16.f32.f32 {%f32370, %f32371, %f32372, %f32373, %f32374, %f32375, %f32376, %f32377}, {%r2, %r2, %r2, %r2, %r2, %r2, %r2, %r2}, {%r2, %r2, %r2, %r2, %r2, %r2, %r2, %r2}, {%f32362, %f32363, %f32364, %f32365, %f32366, %f32367, %f32368, %f32369};
	bar.warp.sync 	-1;
	wmma.mma.sync.aligned.row.col.m32n8k16.f32.f32 {%f32378, %f32379, %f32380, %f32381, %f32382, %f32383, %f32384, %f32385}, {%r2, %r2, %r2, %r2, %r2, %r2, %r2, %r2}, {%r2, %r2, %r2, %r2, %r2, %r2, %r2, %r2}, {%f32370, %f32371, %f32372, %f32373, %f32374, %f32375, %f32376, %f32377};
	bar.warp.sync 	-1;
	wmma.mma.sync.aligned.row.col.m32n8k16.f32.f32 {%f32386, %f32387, %f32388, %f32389, %f32390, %f32391, %f32392, %f32393}, {%r2, %r2, %r2, %r2, %r2, %r2, %r2, %r2}, {%r2, %r2, %r2, %r2, %r2, %r2, %r2, %r2}, {%f32378, %f32379, %f32380, %f32381, %f32382, %f32383, %f32384, %f32385};
	bar.warp.sync 	-1;
	wmma.mma.sync.aligned.row.col.m32n8k16.f32.f32 {%f32394, %f32395, %f32396, %f32397, %f32398, %f32399, %f32400, %f32401}, {%r2, %r2, %r2, %r2, %r2, %r2, %r2, %r2}, {%r2, %r2, %r2, %r2, %r2, %r2, %r2, %r2}, {%f32386, %f32387, %f32388, %f32389, %f32390, %f32391, %f32392, %f32393};
	bar.warp.sync 	-1;
	wmma.mma.sync.aligned.row.col.m32n8k16.f32.f32 {%f32402, %f32403, %f32404, %f32405, %f32406, %f32407, %f32408, %f32409}, {%r2, %r2, %r2, %r2, %r2, %r2, %r2, %r2}, {%r2, %r2, %r2, %r2, %r2, %r2, %r2, %r2}, {%f32394, %f32395, %f32396, %f32397, %f32398, %f32399, %f32400, %f32401};
	bar.warp.sync 	-1;
	wmma.mma.sync.aligned.row.col.m32n8k16.f32.f32 {%f32410, %f32411, %f32412, %f32413, %f32414, %f32415, %f32416, %f32417}, {%r2, %r2, %r2, %r2, %r2, %r2, %r2, %r2}, {%r2, %r2, %r2, %r2, %r2, %r2, %r2, %r2}, {%f32402, %f32403, %f32404, %f32405, %f32406, %f32407, %f32408, %f32409};
	bar.warp.sync 	-1;
	wmma.mma.sync.aligned.row.col.m32n8k16.f32.f32 {%f32418, %f32419, %f32420, %f32421, %f32422, %f32423, %f32424, %f32425}, {%r2, %r2, %r2, %r2, %r2, %r2, %r2, %r2}, {%r2, %r2, %r2, %r2, %r2, %r2, %r2, %r2}, {%f32410, %f32411, %f32412, %f32413, %f32414, %f32415, %f32416, %f32417};
	bar.warp.sync 	-1;
	wmma.mma.sync.aligned.row.col.m32n8k16.f32.f32 {%f32426, %f32427, %f32428, %f32429, %f32430, %f32431, %f32432, %f32433}, {%r2, %r2, %r2, %r2, %r2, %r2, %r2, %r2}, {%r2, %r2, %r2, %r2, %r2, %r2, %r2, %r2}, {%f32418, %f32419, %f32420, %f32421, %f32422, %f32423, %f32424, %f32425};
	bar.warp.sync 	-1;
	wmma.mma.sync.aligned.row.col.m32n8k16.f32.f32 {%f32434, %f32435, %f32436, %f32437, %f32438, %f32439, %f32440, %f32441}, {%r2, %r2, %r2, %r2, %r2, %r2, %r2, %r2}, {%r2, %r2, %r2, %r2, %r2, %r2, %r2, %r2}, {%f32426, %f32427, %f32428, %f32429, %f32430, %f32431, %f32432, %f32433};
	bar.warp.sync 	-1;
	wmma.mma.sync.aligned.row.col.m32n8k16.f32.f32 {%f32442, %f32443, %f32444, %f32445, %f32446, %f32447, %f32448, %f32449}, {%r2, %r2, %r2, %r2, %r2, %r2, %r2, %r2}, {%r2, %r2, %r2, %r2, %r2, %r2, %r2, %r2}, {%f32434, %f32435, %f32436, %f32437, %f32438, %f32439, %f32440, %f32441};
	bar.warp.sync 	-1;
	wmma.mma.sync.aligned.row.col.m32n8k16.f32.f32 {%f32450, %f32451, %f32452, %f32453, %f32454, %f32455, %f32456, %f32457}, {%r2, %r2, %r2, %r2, %r2, %r2, %r2, %r2}, {%r2, %r2, %r2, %r2, %r2, %r2, %r2, %r2}, {%f32442, %f32443, %f32444, %f32445, %f32446, %f32447, %f32448, %f32449};
	bar.warp.sync 	-1;
	wmma.mma.sync.aligned.row.col.m32n8k16.f32.f32 {%f32458, %f32459, %f32460, %f32461, %f32462, %f32463, %f32464, %f32465}, {%r2, %r2, %r2, %r2, %r2, %r2, %r2, %r2}, {%r2, %r2, %r2, %r2, %r2, %r2, %r2, %r2}, {%f32450, %f32451, %f32452, %f32453, %f32454, %f32455, %f32456, %f32457};
	bar.warp.sync 	-1;
	wmma.mma.sync.aligned.row.col.m32n8k16.f32.f32 {%f32466, %f32467, %f32468, %f32469, %f32470, %f32471, %f32472, %f32473}, {%r2, %r2, %r2, %r2, %r2, %r2, %r2, %r2}, {%r2, %r2, %r2, %r2, %r2, %r2, %r2, %r2}, {%f32458, %f32459, %f32460, %f32461, %f32462, %f32463, %f32464, %f32465};
	bar.warp.sync 	-1;
	wmma.mma.sync.aligned.row.col.m32n8k16.f32.f32 {%f32474, %f32475, %f32476, %f32477, %f32478, %f32479, %f32480, %f32481}, {%r2, %r2, %r2, %r2, %r2, %r2, %r2, %r2}, {%r2, %r2, %r2, %r2, %r2, %r2, %r2, %r2}, {%f32466, %f32467, %f32468, %f32469, %f32470, %f32471, %f32472, %f32473};
	bar.warp.sync 	-1;
	wmma.mma.sync.aligned.row.col.m32n8k16.f32.f32 {%f32482, %f32483, %f32484, %f32485, %f32486, %f32487, %f32488, %f32489}, {%r2, %r2, %r2, %r2, %r2, %r2, %r2, %r2}, {%r2, %r2, %r2, %r2, %r2, %r2, %r2, %r2}, {%f32474, %f32475, %f32476, %f32477, %f32478, %f32479, %f32480, %f32481};
	bar.warp.sync 	-1;
	wmma.mma.sync.aligned.row.col.m32n8k16.f32.f32 {%f32490, %f32491, %f32492, %f32493, %f32494, %f32495, %f32496, %f32497}, {%r2, %r2, %r2, %r2, %r2, %r2, %r2, %r2}, {%r2, %r2, %r2, %r2, %r2, %r2, %r2, %r2}, {%f32482, %f32483, %f32484, %f32485, %f32486, %f32487, %f32488, %f32489};
	bar.warp.sync 	-1;
	wmma.mma.sync.aligned.row.col.m32n8k16.f32.f32 {%f32498, %f32499, %f32500, %f32501, %f32502, %f32503, %f32504, %f32505}, {%r2, %r2, %r2, %r2, %r2, %r2, %r2, %r2}, {%r2, %r2, %r2, %r2, %r2, %r2, %r2, %r2}, {%f32490, %f32491, %f32492, %f32493, %f32494, %f32495, %f32496, %f32497};
	bar.warp.sync 	-1;
	wmma.mma.sync.aligned.row.col.m32n8k16.f32.f32 {%f32506, %f32507, %f32508, %f32509, %f32510, %f32511, %f32512, %f32513}, {%r2, %r2, %r2, %r2, %r2, %r2, %r2, %r2}, {%r2, %r2, %r2, %r2, %r2, %r2, %r2, %r2}, {%f32498, %f32499, %f32500, %f32501, %f32502, %f32503, %f32504, %f32505};
	bar.warp.sync 	-1;
	wmma.mma.sync.aligned.row.col.m32n8k16.f32.f32 {%f32514, %f32515, %f32516, %f32517, %f32518, %f32519, %f32520, %f32521}, {%r2, %r2, %r2, %r2, %r2, %r2, %r2, %r2}, {%r2, %r2, %r2, %r2, %r2, %r2, %r2, %r2}, {%f32506, %f32507, %f32508, %f32509, %f32510, %f32511, %f32512, %f32513};
	bar.warp.sync 	-1;
	wmma.mma.sync.aligned.row.col.m32n8k16.f32.f32 {%f32522, %f32523, %f32524, %f32525, %f32526, %f32527, %f32528, %f32529}, {%r2, %r2, %r2, %r2, %r2, %r2, %r2, %r2}, {%r2, %r2, %r2, %r2, %r2, %r2, %r2, %r2}, {%f32514, %f32515, %f32516, %f32517, %f32518, %f32519, %f32520, %f32521};
	bar.warp.sync 	-1;
	wmma.mma.sync.aligned.row.col.m32n8k16.f32.f32 {%f32530, %f32531, %f32532, %f32533, %f32534, %f32535, %f32536, %f32537}, {%r2, %r2, %r2, %r2, %r2, %r2, %r2, %r2}, {%r2, %r2, %r2, %r2, %r2, %r2, %r2, %r2}, {%f32522, %f32523, %f32524, %f32525, %f32526, %f32527, %f32528, %f32529};
	bar.warp.sync 	-1;
	wmma.mma.sync.aligned.row.col.m32n8k16.f32.f32 {%f32538, %f32539, %f32540, %f32541, %f32542, %f32543, %f32544, %f32545}, {%r2, %r2, %r2, %r2, %r2, %r2, %r2, %r2}, {%r2, %r2, %r2, %r2, %r2, %r2, %r2, %r2}, {%f32530, %f32531, %f32532, %f32533, %f32534, %f32535, %f32536, %f32537};
	bar.warp.sync 	-1;
	wmma.mma.sync.aligned.row.col.m32n8k16.f32.f32 {%f32546, %f32547, %f32548, %f32549, %f32550, %f32551, %f32552, %f32553}, {%r2, %r2, %r2, %r2, %r2, %r2, %r2, %r2}, {%r2, %r2, %r2, %r2, %r2, %r2, %r2, %r2}, {%f32538, %f32539, %f32540, %f32541, %f32542, %f32543, %f32544, %f32545};
	bar.warp.sync 	-1;
	wmma.mma.sync.aligned.row.col.m32n8k16.f32.f32 {%f32554, %f32555, %f32556, %f32557, %f32558, %f32559, %f32560, %f32561}, {%r2, %r2, %r2, %r2, %r2, %r2, %r2, %r2}, {%r2, %r2, %r2, %r2, %r2, %r2, %r2, %r2}, {%f32546, %f32547, %f32548, %f32549, %f32550, %f32551, %f32552, %f32553};
	bar.warp.sync 	-1;
	wmma.mma.sync.aligned.row.col.m32n8k16.f32.f32 {%f32562, %f32563, %f32564, %f32565, %f32566, %f32567, %f32568, %f32569}, {%r2, %r2, %r2, %r2, %r2, %r2, %r2, %r2}, {%r2, %r2, %r2, %r2, %r2, %r2, %r2, %r2}, {%f32554, %f32555, %f32556, %f32557, %f32558, %f32559, %f32560, %f32561};
	bar.warp.sync 	-1;
	wmma.mma.sync.aligned.row.col.m32n8k16.f32.f32 {%f32570, %f32571, %f32572, %f32573, %f32574, %f32575, %f32576, %f32577}, {%r2, %r2, %r2, %r2, %r2, %r2, %r2, %r2}, {%r2, %r2, %r2, %r2, %r2, %r2, %r2, %r2}, {%f32562, %f32563, %f32564, %f32565, %f32566, %f32567, %f32568, %f32569};
	bar.warp.sync 	-1;
	wmma.mma.sync.aligned.row.col.m32n8k16.f32.f32 {%f32578, %f32579, %f32580, %f32581, %f32582, %f32583, %f32584, %f32585}, {%r2, %r2, %r2, %r2, %r2, %r2, %r2, %r2}, {%r2, %r2, %r2, %r2, %r2, %r2, %r2, %r2}, {%f32570, %f32571, %f32572, %f32573, %f32574, %f32575, %f32576, %f32577};
	bar.warp.sync 	-1;
	wmma.mma.sync.aligned.row.col.m32n8k16.f32.f32 {%f32586, %f32587, %f32588, %f32589, %f32590, %f32591, %f32592, %f32593}, {%r2, %r2, %r2, %r2, %r2, %r2, %r2, %r2}, {%r2, %r2, %r2, %r2, %r2, %r2, %r2, %r2}, {%f32578, %f32579, %f32580, %f32581, %f32582, %f32583, %f32584, %f32585};
	bar.warp.sync 	-1;
	wmma.mma.sync.aligned.row.col.m32n8k16.f32.f32 {%f32594, %f32595, %f32596, %f32597, %f32598, %f32599, %f32600, %f32601}, {%r2, %r2, %r2, %r2, %r2, %r2, %r2, %r2}, {%r2, %r2, %r2, %r2, %r2, %r2, %r2, %r2}, {%f32586, %f32587, %f32588, %f32589, %f32590, %f32591, %f32592, %f32593};
	bar.warp.sync 	-1;
	wmma.mma.sync.aligned.row.col.m32n8k16.f32.f32 {%f32602, %f32603, %f32604, %f32605, %f32606, %f32607, %f32608, %f32609}, {%r2, %r2, %r2, %r2, %r2, %r2, %r2, %r2}, {%r2, %r2, %r2, %r2, %r2, %r2, %r2, %r2}, {%f32594, %f32595, %f32596, %f32597, %f32598, %f32599, %f32600, %f32601};
	bar.warp.sync 	-1;
	wmma.mma.sync.aligned.row.col.m32n8k16.f32.f32 {%f32610, %f32611, %f32612, %f32613, %f32614, %f32615, %f32616, %f32617}, {%r2, %r2, %r2, %r2, %r2, %r2, %r2, %r2}, {%r2, %r2, %r2, %r2, %r2, %r2, %r2, %r2}, {%f32602, %f32603, %f32604, %f32605, %f32606, %f32607, %f32608, %f32609};
	bar.warp.sync 	-1;
	wmma.mma.sync.aligned.row.col.m32n8k16.f32.f32 {%f32618, %f32619, %f32620, %f32621, %f32622, %f32623, %f32624, %f32625}, {%r2, %r2, %r2, %r2, %r2, %r2, %r2, %r2}, {%r2, %r2, %r2, %r2, %r2, %r2, %r2, %r2}, {%f32610, %f32611, %f32612, %f32613, %f32614, %f32615, %f32616, %f32617};
	bar.warp.sync 	-1;
	wmma.mma.sync.aligned.row.col.m32n8k16.f32.f32 {%f32626, %f32627, %f32628, %f32629, %f32630, %f32631, %f32632, %f32633}, {%r2, %r2, %r2, %r2, %r2, %r2, %r2, %r2}, {%r2, %r2, %r2, %r2, %r2, %r2, %r2, %r2}, {%f32618, %f32619, %f32620, %f32621, %f32622, %f32623, %f32624, %f32625};
	bar.warp.sync 	-1;
	wmma.mma.sync.aligned.row.col.m32n8k16.f32.f32 {%f32634, %f32635, %f32636, %f32637, %f32638, %f32639, %f32640, %f32641}, {%r2, %r2, %r2, %r2, %r2, %r2, %r2, %r2}, {%r2, %r2, %r2, %r2, %r2, %r2, %r2, %r2}, {%f32626, %f32627, %f32628, %f32629, %f32630, %f32631, %f32632, %f32633};
	bar.warp.sync 	-1;
	wmma.mma.sync.aligned.row.col.m32n8k16.f32.f32 {%f32642, %f32643, %f32644, %f32645, %f32646, %f32647, %f32648, %f32649}, {%r2, %r2, %r2, %r2, %r2, %r2, %r2, %r2}, {%r2, %r2, %r2, %r2, %r2, %r2, %r2, %r2}, {%f32634, %f32635, %f32636, %f32637, %f32638, %f32639, %f32640, %f32641};
	bar.warp.sync 	-1;
	wmma.mma.sync.aligned.row.col.m32n8k16.f32.f32 {%f32650, %f32651, %f32652, %f32653, %f32654, %f32655, %f32656, %f32657}, {%r2, %r2, %r2, %r2, %r2, %r2, %r2, %r2}, {%r2, %r2, %r2, %r2, %r2, %r2, %r2, %r2}, {%f32642, %f32643, %f32644, %f32645, %f32646, %f32647, %f32648, %f32649};
	bar.warp.sync 	-1;
	wmma.mma.sync.aligned.row.col.m32n8k16.f32.f32 {%f32658, %f32659, %f32660, %f32661, %f32662, %f32663, %f32664, %f32665}, {%r2, %r2, %r2, %r2, %r2, %r2, %r2, %r2}, {%r2, %r2, %r2, %r2, %r2, %r2, %r2, %r2}, {%f32650, %f32651, %f32652, %f32653, %f32654, %f32655, %f32656, %f32657};
	bar.warp.sync 	-1;
	wmma.mma.sync.aligned.row.col.m32n8k16.f32.f32 {%f32666, %f32667, %f32668, %f32669, %f32670, %f32671, %f32672, %f32673}, {%r2, %r2, %r2, %r2, %r2, %r2, %r2, %r2}, {%r2, %r2, %r2, %r2, %r2, %r2, %r2, %r2}, {%f32658, %f32659, %f32660, %f32661, %f32662, %f32663, %f32664, %f32665};
	bar.warp.sync 	-1;
	wmma.mma.sync.aligned.row.col.m32n8k16.f32.f32 {%f32674, %f32675, %f32676, %f32677, %f32678, %f32679, %f32680, %f32681}, {%r2, %r2, %r2, %r2, %r2, %r2, %r2, %r2}, {%r2, %r2, %r2, %r2, %r2, %r2, %r2, %r2}, {%f32666, %f32667, %f32668, %f32669, %f32670, %f32671, %f32672, %f32673};
	bar.warp.sync 	-1;
	wmma.mma.sync.aligned.row.col.m32n8k16.f32.f32 {%f32682, %f32683, %f32684, %f32685, %f32686, %f32687, %f32688, %f32689}, {%r2, %r2, %r2, %r2, %r2, %r2, %r2, %r2}, {%r2, %r2, %r2, %r2, %r2, %r2, %r2, %r2}, {%f32674, %f32675, %f32676, %f32677, %f32678, %f32679, %f32680, %f32681};
	bar.warp.sync 	-1;
	wmma.mma.sync.aligned.row.col.m32n8k16.f32.f32 {%f32690, %f32691, %f32692, %f32693, %f32694, %f32695, %f32696, %f32697}, {%r2, %r2, %r2, %r2, %r2, %r2, %r2, %r2}, {%r2, %r2, %r2, %r2, %r2, %r2, %r2, %r2}, {%f32682, %f32683, %f32684, %f32685, %f32686, %f32687, %f32688, %f32689};
	bar.warp.sync 	-1;
	wmma.mma.sync.aligned.row.col.m32n8k16.f32.f32 {%f32698, %f32699, %f32700, %f32701, %f32702, %f32703, %f32704, %f32705}, {%r2, %r2, %r2, %r2, %r2, %r2, %r2, %r2}, {%r2, %r2, %r2, %r2, %r2, %r2, %r2, %r2}, {%f32690, %f32691, %f32692, %f32693, %f32694, %f32695, %f32696, %f32697};
	bar.warp.sync 	-1;
	wmma.mma.sync.aligned.row.col.m32n8k16.f32.f32 {%f32706, %f32707, %f32708, %f32709, %f32710, %f32711, %f32712, %f32713}, {%r2, %r2, %r2, %r2, %r2, %r2, %r2, %r2}, {%r2, %r2, %r2, %r2, %r2, %r2, %r2, %r2}, {%f32698, %f32699, %f32700, %f32701, %f32702, %f32703, %f32704, %f32705};
	bar.warp.sync 	-1;
	wmma.mma.sync.aligned.row.col.m32n8k16.f32.f32 {%f32714, %f32715, %f32716, %f32717, %f32718, %f32719, %f32720, %f32721}, {%r2, %r2, %r2, %r2, %r2, %r2, %r2, %r2}, {%r2, %r2, %r2, %r2, %r2, %r2, %r2, %r2}, {%f32706, %f32707, %f32708, %f32709, %f32710, %f32711, %f32712, %f32713};
	bar.warp.sync 	-1;
	wmma.mma.sync.aligned.row.col.m32n8k16.f32.f32 {%f32722, %f32723, %f32724, %f32725, %f32726, %f32727, %f32728, %f32729}, {%r2, %r2, %r2, %r2, %r2, %r2, %r2, %r2}, {%r2, %r2, %r2, %r2, %r2, %r2, %r2, %r2}, {%f32714, %f32715, %f32716, %f32717, %f32718, %f32719, %f32720, %f32721};
	bar.warp.sync 	-1;
	wmma.mma.sync.aligned.row.col.m32n8k16.f32.f32 {%f32730, %f32731, %f32732, %f32733, %f32734, %f32735, %f32736, %f32737}, {%r2, %r2, %r2, %r2, %r2, %r2, %r2, %r2}, {%r2, %r2, %r2, %r2, %r2, %r2, %r2, %r2}, {%f32722, %f32723, %f32724, %f32725, %f32726, %f32727, %f32728, %f32729};
	bar.warp.sync 	-1;
	wmma.mma.sync.aligned.row.col.m32n8k16.f32.f32 {%f32738, %f32739, %f32740, %f32741, %f32742, %f32743, %f32744, %f32745}, {%r2, %r2, %r2, %r2, %r2, %r2, %r2, %r2}, {%r2, %r2, %r2, %r2, %r2, %r2, %r2, %r2}, {%f32730, %f32731, %f32732, %f32733, %f32734, %f32735, %f32736, %f32737};
	bar.warp.sync 	-1;
	wmma.mma.sync.aligned.row.col.m32n8k16.f32.f32 {%f32746, %f32747, %f32748, %f32749, %f32750, %f32751, %f32752, %f32753}, {%r2, %r2, %r2, %r2, %r2, %r2, %r2, %r2}, {%r2, %r2, %r2, %r2, %r2, %r2, %r2, %r2}, {%f32738, %f32739, %f32740, %f32741, %f32742, %f32743, %f32744, %f32745};
	bar.warp.sync 	-1;
	wmma.mma.sync.aligned.row.col.m32n8k16.f32.f32 {%f32754, %f32755, %f32756, %f32757, %f32758, %f32759, %f32760, %f32761}, {%r2, %r2, %r2, %r2, %r2, %r2, %r2, %r2}, {%r2, %r2, %r2, %r2, %r2, %r2, %r2, %r2}, {%f32746, %f32747, %f32748, %f32749, %f32750, %f32751, %f32752, %f32753};
	bar.warp.sync 	-1;
	wmma.mma.sync.aligned.row.col.m32n8k16.f32.f32 {%f32762, %f32763, %f32764, %f32765, %f32766, %f32767, %f32768, %f32769}, {%r2, %r2, %r2, %r2, %r2, %r2, %r2, %r2}, {%r2, %r2, %r2, %r2, %r2, %r2, %r2, %r2}, {%f32754, %f32755, %f32756, %f32757, %f32758, %f32759, %f32760, %f32761};
	bar.warp.sync 	-1;
	wmma.mma.sync.aligned.row.col.m32n8k16.f32.f32 {%f32770, %f32771, %f32772, %f32773, %f32774, %f32775, %f32776, %f32777}, {%r2, %r2, %r2, %r2, %r2, %r2, %r2, %r2}, {%r2, %r2, %r2, %r2, %r2, %r2, %r2, %r2}, {%f32762, %f32763, %f32764, %f32765, %f32766, %f32767, %f32768, %f32769};
	bar.warp.sync 	-1;
	wmma.mma.sync.aligned.row.col.m32n8k16.f32.f32 {%f32778, %f32779, %f32780, %f32781, %f32782, %f32783, %f32784, %f32785}, {%r2, %r2, %r2, %r2, %r2, %r2, %r2, %r2}, {%r2, %r2, %r2, %r2, %r2, %r2, %r2, %r2}, {%f32770, %f32771, %f32772, %f32773, %f32774, %f32775, %f32776, %f32777};
	bar.warp.sync 	-1;
	wmma.mma.sync.aligned.row.col.m32n8k16.f32.f32 {%f32786, %f32787, %f32788, %f32789, %f32790, %f32791, %f32792, %f32793}, {%r2, %r2, %r2, %r2, %r2, %r2, %r2, %r2}, {%r2, %r2, %r2, %r2, %r2, %r2, %r2, %r2}, {%f32778, %f32779, %f32780, %f32781, %f32782, %f32783, %f32784, %f32785};
	bar.warp.sync 	-1;
	wmma.mma.sync.aligned.row.col.m32n8k16.f32.f32 {%f32794, %f32795, %f32796, %f32797, %f32798, %f32799, %f32800, %f32801}, {%r2, %r2, %r2, %r2, %r2, %r2, %r2, %r2}, {%r2, %r2, %r2, %r2, %r2, %r2, %r2, %r2}, {%f32786, %f32787, %f32788, %f32789, %f32790, %f32791, %f32792, %f32793};
	bar.warp.sync 	-1;
	wmma.mma.sync.aligned.row.col.m32n8k16.f32.f32 {%f32802, %f32803, %f32804, %f32805, %f32806, %f32807, %f32808, %f32809}, {%r2, %r2, %r2, %r2, %r2, %r2, %r2, %r2}, {%r2, %r2, %r2, %r2, %r2, %r2, %r2, %r2}, {%f32794, %f32795, %f32796, %f32797, %f32798, %f32799, %f32800, %f32801};
	bar.warp.sync 	-1;
	wmma.mma.sync.aligned.row.col.m32n8k16.f32.f32 {%f32810, %f32811, %f32812, %f32813, %f32814, %f32815, %f32816, %f32817}, {%r2, %r2, %r2, %r2, %r2, %r2, %r2, %r2}, {%r2, %r2, %r2, %r2, %r2, %r2, %r2, %r2}, {%f32802, %f32803, %f32804, %f32805, %f32806, %f32807, %f32808, %f32809};
	bar.warp.sync 	-1;
	wmma.mma.sync.aligned.row.col.m32n8k16.f32.f32 {%f32818, %f32819, %f32820, %f32821, %f32822, %f32823, %f32824, %f32825}, {%r2, %r2, %r2, %r2, %r2, %r2, %r2, %r2}, {%r2, %r2, %r2, %r2, %r2, %r2, %r2, %r2}, {%f32810, %f32811, %f32812, %f32813, %f32814, %f32815, %f32816, %f32817};
	bar.warp.sync 	-1;
	wmma.mma.sync.aligned.row.col.m32n8k16.f32.f32 {%f32826, %f32827, %f32828, %f32829, %f32830, %f32831, %f32832, %f32833}, {%r2, %r2, %r2, %r2, %r2, %r2, %r2, %r2}, {%r2, %r2, %r2, %r2, %r2, %r2, %r2, %r2}, {%f32818, %f32819, %f32820, %f32821, %f32822, %f32823, %f32824, %f32825};
	bar.warp.sync 	-1;
	wmma.mma.sync.aligned.row.col.m32n8k16.f32.f32 {%f32834, %f32835, %f32836, %f32837, %f32838, %f32839, %f32840, %f32841}, {%r2, %r2, %r2, %r2, %r2, %r2, %r2, %r2}, {%r2, %r2, %r2, %r2, %r2, %r2, %r2, %r2}, {%f32826, %f32827, %f32828, %f32829, %f32830, %f32831, %f32832, %f32833};
	bar.warp.sync 	-1;
	wmma.mma.sync.aligned.row.col.m32n8k16.f32.f32 {%f32842, %f32843, %f32844, %f32845, %f32846, %f32847, %f32848, %f32849}, {%r2, %r2, %r2, %r2, %r2, %r2, %r2, %r2}, {%r2, %r2, %r2, %r2, %r2, %r2, %r2, %r2}, {%f32834, %f32835, %f32836, %f32837, %f32838, %f32839, %f32840, %f32841};
	bar.warp.sync 	-1;
	wmma.mma.sync.aligned.row.col.m32n8k16.f32.f32 {%f32850, %f32851, %f32852, %f32853, %f32854, %f32855, %f32856, %f32857}, {%r2, %r2, %r2, %r2, %r2, %r2, %r2, %r2}, {%r2, %r2, %r2, %r2, %r2, %r2, %r2, %r2}, {%f32842, %f32843, %f32844, %f32845, %f32846, %f32847, %f32848, %f32849};
	bar.warp.sync 	-1;
	wmma.mma.sync.aligned.row.col.m32n8k16.f32.f32 {%f32858, %f32859, %f32860, %f32861, %f32862, %f32863, %f32864, %f32865}, {%r2, %r2, %r2, %r2, %r2, %r2, %r2, %r2}, {%r2, %r2, %r2, %r2, %r2, %r2, %r2, %r2}, {%f32850, %f32851, %f32852, %f32853, %f32854, %f32855, %f32856, %f32857};
	bar.warp.sync 	-1;
	wmma.mma.sync.aligned.row.col.m32n8k16.f32.f32 {%f32866, %f32867, %f32868, %f32869, %f32870, %f32871, %f32872, %f32873}, {%r2, %r2, %r2, %r2, %r2, %r2, %r2, %r2}, {%r2, %r2, %r2, %r2, %r2, %r2, %r2, %r2}, {%f32858, %f32859, %f32860, %f32861, %f32862, %f32863, %f32864, %f32865};
	bar.warp.sync 	-1;
	wmma.mma.sync.aligned.row.col.m32n8k16.f32.f32 {%f32874, %f32875, %f32876, %f32877, %f32878, %f32879, %f32880, %f32881}, {%r2, %r2, %r2, %r2, %r2, %r2, %r2, %r2}, {%r2, %r2, %r2, %r2, %r2, %r2, %r2, %r2}, {%f32866, %f32867, %f32868, %f32869, %f32870, %f32871, %f32872, %f32873};
	bar.warp.sync 	-1;
	wmma.mma.sync.aligned.row.col.m32n8k16.f32.f32 {%f32882, %f32883, %f32884, %f32885, %f32886, %f32887, %f32888, %f32889}, {%r2, %r2, %r2, %r2, %r2, %r2, %r2, %r2}, {%r2, %r2, %r2, %r2, %r2, %r2, %r2, %r2}, {%f32874, %f32875, %f32876, %f32877, %f32878, %f32879, %f32880, %f32881};
	bar.warp.sync 	-1;
	wmma.mma.sync.aligned.row.col.m32n8k16.f32.f32 {%f32890, %f32891, %f32892, %f32893, %f32894, %f32895, %f32896, %f32897}, {%r2, %r2, %r2, %r2, %r2, %r2, %r2, %r2}, {%r2, %r2, %r2, %r2, %r2, %r2, %r2, %r2}, {%f32882, %f32883, %f32884, %f32885, %f32886, %f32887, %f32888, %f32889};
	bar.warp.sync 	-1;
	wmma.mma.sync.aligned.row.col.m32n8k16.f32.f32 {%f32898, %f32899, %f32900, %f32901, %f32902, %f32903, %f32904, %f32905}, {%r2, %r2, %r2, %r2, %r2, %r2, %r2, %r2}, {%r2, %r2, %r2, %r2, %r2, %r2, %r2, %r2}, {%f32890, %f32891, %f32892, %f32893, %f32894, %f32895, %f32896, %f32897};
	bar.warp.sync 	-1;
	wmma.mma.sync.aligned.row.col.m32n8k16.f32.f32 {%f32906, %f32907, %f32908, %f32909, %f32910, %f32911, %f32912, %f32913}, {%r2, %r2, %r2, %r2, %r2, %r2, %r2, %r2}, {%r2, %r2, %r2, %r2, %r2, %r2, %r2, %r2}, {%f32898, %f32899, %f32900, %f32901, %f32902, %f32903, %f32904, %f32905};
	bar.warp.sync 	-1;
	wmma.mma.sync.aligned.row.col.m32n8k16.f32.f32 {%f32914, %f32915, %f32916, %f32917, %f32918, %f32919, %f32920, %f32921}, {%r2, %r2, %r2, %r2, %r2, %r2, %r2, %r2}, {%r2, %r2, %r2, %r2, %r2, %r2, %r2, %r2}, {%f32906, %f32907, %f32908, %f32909, %f32910, %f32911, %f32912, %f32913};
	bar.warp.sync 	-1;
	wmma.mma.sync.aligned.row.col.m32n8k16.f32.f32 {%f32922, %f32923, %f32924, %f32925, %f32926, %f32927, %f32928, %f32929}, {%r2, %r2, %r2, %r2, %r2, %r2, %r2, %r2}, {%r2, %r2, %r2, %r2, %r2, %r2, %r2, %r2}, {%f32914, %f32915, %f32916, %f32917, %f32918, %f32919, %f32920, %f32921};
	bar.warp.sync 	-1;
	wmma.mma.sync.aligned.row.col.m32n8k16.f32.f32 {%f32930, %f32931, %f32932, %f32933, %f32934, %f32935, %f32936, %f32937}, {%r2, %r2, %r2, %r2, %r2, %r2, %r2, %r2}, {%r2, %r2, %r2, %r2, %r2, %r2, %r2, %r2}, {%f32922, %f32923, %f32924, %f32925, %f32926, %f32927, %f32928, %f32929};
	bar.warp.sync 	-1;
	wmma.mma.sync.aligned.row.col.m32n8k16.f32.f32 {%f32938, %f32939, %f32940, %f32941, %f32942, %f32943, %f32944, %f32945}, {%r2, %r2, %r2, %r2, %r2, %r2, %r2, %r2}, {%r2, %r2, %r2, %r2, %r2, %r2, %r2, %r2}, {%f32930, %f32931, %f32932, %f32933, %f32934, %f32935, %f32936, %f32937};
	bar.warp.sync 	-1;
	wmma.mma.sync.aligned.row.col.m32n8k16.f32.f32 {%f32946, %f32947, %f32948, %f32949, %f32950, %f32951, %f32952, %f32953}, {%r2, %r2, %r2, %r2, %r2, %r2, %r2, %r2}, {%r2, %r2, %r2, %r2, %r2, %r2, %r2, %r2}, {%f32938, %f32939, %f32940, %f32941, %f32942, %f32943, %f32944, %f32945};
	bar.warp.sync 	-1;
	wmma.mma.sync.aligned.row.col.m32n8k16.f32.f32 {%f32954, %f32955, %f32956, %f32957, %f32958, %f32959, %f32960, %f32961}, {%r2, %r2, %r2, %r2, %r2, %r2, %r2, %r2}, {%r2, %r2, %r2, %r2, %r2, %r2, %r2, %r2}, {%f32946, %f32947, %f32948, %f32949, %f32950, %f32951, %f32952, %f32953};
	bar.warp.sync 	-1;
	wmma.mma.sync.aligned.row.col.m32n8k16.f32.f32 {%f32962, %f32963, %f32964, %f32965, %f32966, %f32967, %f32968, %f32969}, {%r2, %r2, %r2, %r2, %r2, %r2, %r2, %r2}, {%r2, %r2, %r2, %r2, %r2, %r2, %r2, %r2}, {%f32954, %f32955, %f32956, %f32957, %f32958, %f32959, %f32960, %f32961};
	bar.warp.sync 	-1;
	wmma.mma.sync.aligned.row.col.m32n8k16.f32.f32 {%f32970, %f32971, %f32972, %f32973, %f32974, %f32975, %f32976, %f32977}, {%r2, %r2, %r2, %r2, %r2, %r2, %r2, %r2}, {%r2, %r2, %r2, %r2, %r2, %r2, %r2, %r2}, {%f32962, %f32963, %f32964, %f32965, %f32966, %f32967, %f32968, %f32969};
	bar.warp.sync 	-1;
	wmma.mma.sync.aligned.row.col.m32n8k16.f32.f32 {%f32978, %f32979, %f32980, %f32981, %f32982, %f32983, %f32984, %f32985}, {%r2, %r2, %r2, %r2, %r2, %r2, %r2, %r2}, {%r2, %r2, %r2, %r2, %r2, %r2, %r2, %r2}, {%f32970, %f32971, %f32972, %f32973, %f32974, %f32975, %f32976, %f32977};
	bar.warp.sync 	-1;
	wmma.mma.sync.aligned.row.col.m32n8k16.f32.f32 {%f32986, %f32987, %f32988, %f32989, %f32990, %f32991, %f32992, %f32993}, {%r2, %r2, %r2, %r2, %r2, %r2, %r2, %r2}, {%r2, %r2, %r2, %r2, %r2, %r2, %r2, %r2}, {%f32978, %f32979, %f32980, %f32981, %f32982, %f32983, %f32984, %f32985};
	bar.warp.sync 	-1;
	wmma.mma.sync.aligned.row.col.m32n8k16.f32.f32 {%f32994, %f32995, %f32996, %f32997, %f32998, %f32999, %f33000, %f33001}, {%r2, %r2, %r2, %r2, %r2, %r2, %r2, %r2}, {%r2, %r2, %r2, %r2, %r2, %r2, %r2, %r2}, {%f32986, %f32987, %f32988, %f32989, %f32990, %f32991, %f32992, %f32993};
	bar.warp.sync 	-1;
	wmma.mma.sync.aligned.row.col.m32n8k16.f32.f32 {%f33002, %f33003, %f33004, %f33005, %f33006, %f33007, %f33008, %f33009}, {%r2, %r2, %r2, %r2, %r2, %r2, %r2, %r2}, {%r2, %r2, %r2, %r2, %r2, %r2, %r2, %r2}, {%f32994, %f32995, %f32996, %f32997, %f32998, %f32999, %f33000, %f33001};
	bar.warp.sync 	-1;
	wmma.mma.sync.aligned.row.col.m32n8k16.f32.f32 {%f33010, %f33011, %f33012, %f33013, %f33014, %f33015, %f33016, %f33017}, {%r2, %r2, %r2, %r2, %r2, %r2, %r2, %r2}, {%r2, %r2, %r2, %r2, %r2, %r2, %r2, %r2}, {%f33002, %f33003, %f33004, %f33005, %f33006, %f33007, %f33008, %f33009};
	bar.warp.sync 	-1;
	wmma.mma.sync.aligned.row.col.m32n8k16.f32.f32 {%f33018, %f33019, %f33020, %f33021, %f33022, %f33023, %f33024, %f33025}, {%r2, %r2, %r2, %r2, %r2, %r2, %r2, %r2}, {%r2, %r2, %r2, %r2, %r2, %r2, %r2, %r2}, {%f33010, %f33011, %f33012, %f33013, %f33014, %f33015, %f33016, %f33017};
	bar.warp.sync 	-1;
	wmma.mma.sync.aligned.row.col.m32n8k16.f32.f32 {%f33026, %f33027, %f33028, %f33029, %f33030, %f33031, %f33032, %f33033}, {%r2, %r2, %r2, %r2, %r2, %r2, %r2, %r2}, {%r2, %r2, %r2, %r2, %r2, %r2, %r2, %r2}, {%f33018, %f33019, %f33020, %f33021, %f33022, %f33023, %f33024, %f33025};
	bar.warp.sync 	-1;
	wmma.mma.sync.aligned.row.col.m32n8k16.f32.f32 {%f33034, %f33035, %f33036, %f33037, %f33038, %f33039, %f33040, %f33041}, {%r2, %r2, %r2, %r2, %r2, %r2, %r2, %r2}, {%r2, %r2, %r2, %r2, %r2, %r2, %r2, %r2}, {%f33026, %f33027, %f33028, %f33029, %f33030, %f33031, %f33032, %f33033};
	bar.warp.sync 	-1;
	wmma.mma.sync.aligned.row.col.m32n8k16.f32.f32 {%f33042, %f33043, %f33044, %f33045, %f33046, %f33047, %f33048, %f33049}, {%r2, %r2, %r2, %r2, %r2, %r2, %r2, %r2}, {%r2, %r2, %r2, %r2, %r2, %r2, %r2, %r2}, {%f33034, %f33035, %f33036, %f33037, %f33038, %f33039, %f33040, %f33041};
	bar.warp.sync 	-1;
	wmma.mma.sync.aligned.row.col.m32n8k16.f32.f32 {%f33050, %f33051, %f33052, %f33053, %f33054, %f33055, %f33056, %f33057}, {%r2, %r2, %r2, %r2, %r2, %r2, %r2, %r2}, {%r2, %r2, %r2, %r2, %r2, %r2, %r2, %r2}, {%f33042, %f33043, %f33044, %f33045, %f33046, %f33047, %f33048, %f33049};
	bar.warp.sync 	-1;
	wmma.mma.sync.aligned.row.col.m32n8k16.f32.f32 {%f33058, %f33059, %f33060, %f33061, %f33062, %f33063, %f33064, %f33065}, {%r2, %r2, %r2, %r2, %r2, %r2, %r2, %r2}, {%r2, %r2, %r2, %r2, %r2, %r2, %r2, %r2}, {%f33050, %f33051, %f33052, %f33053, %f33054, %f33055, %f33056, %f33057};
	bar.warp.sync 	-1;
	wmma.mma.sync.aligned.row.col.m32n8k16.f32.f32 {%f33066, %f33067, %f33068, %f33069, %f33070, %f33071, %f33072, %f33073}, {%r2, %r2, %r2, %r2, %r2, %r2, %r2, %r2}, {%r2, %r2, %r2, %r2, %r2, %r2, %r2, %r2}, {%f33058, %f33059, %f33060, %f33061, %f33062, %f33063, %f33064, %f33065};
	bar.warp.sync 	-1;
	wmma.mma.sync.aligned.row.col.m32n8k16.f32.f32 {%f33074, %f33075, %f33076, %f33077, %f33078, %f33079, %f33080, %f33081}, {%r2, %r2, %r2, %r2, %r2, %r2, %r2, %r2}, {%r2, %r2, %r2, %r2, %r2, %r2, %r2, %r2}, {%f33066, %f33067, %f33068, %f33069, %f33070, %f33071, %f33072, %f33073};
	bar.warp.sync 	-1;
	wmma.mma.sync.aligned.row.col.m32n8k16.f32.f32 {%f33082, %f33083, %f33084, %f33085, %f33086, %f33087, %f33088, %f33089}, {%r2, %r2, %r2, %r2, %r2, %r2, %r2, %r2}, {%r2, %r2, %r2, %r2, %r2, %r2, %r2, %r2}, {%f33074, %f33075, %f33076, %f33077, %f33078, %f33079, %f33080, %f33081};
	bar.warp.sync 	-1;
	wmma.mma.sync.aligned.row.col.m32n8k16.f32.f32 {%f33090, %f33091, %f33092, %f33093, %f33094, %f33095, %f33096, %f33097}, {%r2, %r2, %r2, %r2, %r2, %r2, %r2, %r2}, {%r2, %r2, %r2, %r2, %r2, %r2, %r2, %r2}, {%f33082, %f33083, %f33084, %f33085, %f33086, %f33087, %f33088, %f33089};
	bar.warp.sync 	-1;
	wmma.mma.sync.aligned.row.col.m32n8k16.f32.f32 {%f33098, %f33099, %f33100, %f33101, %f33102, %f33103, %f33104, %f33105}, {%r2, %r2, %r2, %r2, %r2, %r2, %r2, %r2}, {%r2, %r2, %r2, %r2, %r2, %r2, %r2, %r2}, {%f33090, %f33091, %f33092, %f33093, %f33094, %f33095, %f33096, %f33097};
	bar.warp.sync 	-1;
	wmma.mma.sync.aligned.row.col.m32n8k16.f32.f32 {%f33106, %f33107, %f33108, %f33109, %f33110, %f33111, %f33112, %f33113}, {%r2, %r2, %r2, %r2, %r2, %r2, %r2, %r2}, {%r2, %r2, %r2, %r2, %r2, %r2, %r2, %r2}, {%f33098, %f33099, %f33100, %f33101, %f33102, %f33103, %f33104, %f33105};
	bar.warp.sync 	-1;
	wmma.mma.sync.aligned.row.col.m32n8k16.f32.f32 {%f33114, %f33115, %f33116, %f33117, %f33118, %f33119, %f33120, %f33121}, {%r2, %r2, %r2, %r2, %r2, %r2, %r2, %r2}, {%r2, %r2, %r2, %r2, %r2, %r2, %r2, %r2}, {%f33106, %f33107, %f33108, %f33109, %f33110, %f33111, %f33112, %f33113};
	bar.warp.sync 	-1;
	wmma.mma.sync.aligned.row.col.m32n8k16.f32.f32 {%f33122, %f33123, %f33124, %f33125, %f33126, %f33127, %f33128, %f33129}, {%r2, %r2, %r2, %r2, %r2, %r2, %r2, %r2}, {%r2, %r2, %r2, %r2, %r2, %r2, %r2, %r2}, {%f33114, %f33115, %f33116, %f33117, %f33118, %f33119, %f33120, %f33121};
	bar.warp.sync 	-1;
	wmma.mma.sync.aligned.row.col.m32n8k16.f32.f32 {%f33130, %f33131, %f33132, %f33133, %f33134, %f33135, %f33136, %f33137}, {%r2, %r2, %r2, %r2, %r2, %r2, %r2, %r2}, {%r2, %r2, %r2, %r2, %r2, %r2, %r2, %r2}, {%f33122, %f33123, %f33124, %f33125, %f33126, %f33127, %f33128, %f33129};
	bar.warp.sync 	-1;
	wmma.mma.sync.aligned.row.col.m32n8k16.f32.f32 {%f33138, %f33139, %f33140, %f33141, %f33142, %f33143, %f33144, %f33145}, {%r2, %r2, %r2, %r2, %r2, %r2, %r2, %r2}, {%r2, %r2, %r2, %r2, %r2, %r2, %r2, %r2}, {%f33130, %f33131, %f33132, %f33133, %f33134, %f33135, %f33136, %f33137};
	bar.warp.sync 	-1;
	wmma.mma.sync.aligned.row.col.m32n8k16.f32.f32 {%f33146, %f33147, %f33148, %f33149, %f33150, %f33151, %f33152, %f33153}, {%r2, %r2, %r2, %r2, %r2, %r2, %r2, %r2}, {%r2, %r2, %r2, %r2, %r2, %r2, %r2, %r2}, {%f33138, %f33139, %f33140, %f33141, %f33142, %f33143, %f33144, %f33145};
	bar.warp.sync 	-1;
	wmma.mma.sync.aligned.row.col.m32n8k16.f32.f32 {%f33154, %f33155, %f33156, %f33157, %f33158, %f33159, %f33160, %f33161}, {%r2, %r2, %r2, %r2, %r2, %r2, %r2, %r2}, {%r2, %r2, %r2, %r2, %r2, %r2, %r2, %r2}, {%f33146, %f33147, %f33148, %f33149, %f33150, %f33151, %f33152, %f33153};
	bar.warp.sync 	-1;
	wmma.mma.sync.aligned.row.col.m32n8k16.f32.f32 {%f33162, %f33163, %f33164, %f33165, %f33166, %f33167, %f33168, %f33169}, {%r2, %r2, %r2, %r2, %r2, %r2, %r2, %r2}, {%r2, %r2, %r2, %r2, %r2, %r2, %r2, %r2}, {%f33154, %f33155, %f33156, %f33157, %f33158, %f33159, %f33160, %f33161};
	bar.warp.sync 	-1;
	wmma.mma.sync.aligned.row.col.m32n8k16.f32.f32 {%f33170, %f33171, %f33172, %f33173, %f33174, %f33175, %f33176, %f33177}, {%r2, %r2, %r2, %r2, %r2, %r2, %r2, %r2}, {%r2, %r2, %r2, %r2, %r2, %r2, %r2, %r2}, {%f33162, %f33163, %f33164, %f33165, %f33166, %f33167, %f33168, %f33169};
	bar.warp.sync 	-1;
	wmma.mma.sync.aligned.row.col.m32n8k16.f32.f32 {%f33178, %f33179, %f33180, %f33181, %f33182, %f33183, %f33184, %f33185}, {%r2, %r2, %r2, %r2, %r2, %r2, %r2, %r2}, {%r2, %r2, %r2, %r2, %r2, %r2, %r2, %r2}, {%f33170, %f33171, %f33172, %f33173, %f33174, %f33175, %f33176, %f33177};
	bar.warp.sync 	-1;
	wmma.mma.sync.aligned.row.col.m32n8k16.f32.f32 {%f33186, %f33187, %f33188, %f33189, %f33190, %f33191, %f33192, %f33193}, {%r2, %r2, %r2, %r2, %r2, %r2, %r2, %r2}, {%r2, %r2, %r2, %r2, %r2, %r2, %r2, %r2}, {%f33178, %f33179, %f33180, %f33181, %f33182, %f33183, %f33184, %f33185};
	bar.warp.sync 	-1;
	wmma.mma.sync.aligned.row.col.m32n8k16.f32.f32 {%f33194, %f33195, %f33196, %f33197, %f33198, %f33199, %f33200, %f33201}, {%r2, %r2, %r2, %r2, %r2, %r2, %r2, %r2}, {%r2, %r2, %r2, %r2, %r2, %r2, %r2, %r2}, {%f33186, %f33187, %f33188, %f33189, %f33190, %f33191, %f33192, %f33193};
	bar.warp.sync 	-1;
	wmma.mma.sync.aligned.row.col.m32n8k16.f32.f32 {%f33202, %f33203, %f33204, %f33205, %f33206, %f33207, %f33208, %f33209}, {%r2, %r2, %r2, %r2, %r2, %r2, %r2, %r2}, {%r2, %r2, %r2, %r2, %r2, %r2, %r2, %r2}, {%f33194, %f33195, %f33196, %f33197, %f33198, %f33199, %f33200, %f33201};
	bar.warp.sync 	-1;
	wmma.mma.sync.aligned.row.col.m32n8k16.f32.f32 {%f33210, %f33211, %f33212, %f33213, %f33214, %f33215, %f33216, %f33217}, {%r2, %r2, %r2, %r2, %r2, %r2, %r2, %r2}, {%r2, %r2, %r2, %r2, %r2, %r2, %r2, %r2}, {%f33202, %f33203, %f33204, %f33205, %f33206, %f33207, %f33208, %f33209};
	bar.warp.sync 	-1;
	wmma.mma.sync.aligned.row.col.m32n8k16.f32.f32 {%f33218, %f33219, %f33220, %f33221, %f33222, %f33223, %f33224, %f33225}, {%r2, %r2, %r2, %r2, %r2, %r2, %r2, %r2}, {%r2, %r2, %r2, %r2, %r2, %r2, %r2, %r2}, {%f33210, %f33211, %f33212, %f33213, %f33214, %f33215, %f33216, %f33217};
	bar.warp.sync 	-1;
	wmma.mma.sync.aligned.row.col.m32n8k16.f32.f32 {%f33226, %f33227, %f33228, %f33229, %f33230, %f33231, %f33232, %f33233}, {%r2, %r2, %r2, %r2, %r2, %r2, %r2, %r2}, {%r2, %r2, %r2, %r2, %r2, %r2, %r2, %r2}, {%f33218, %f33219, %f33220, %f33221, %f33222, %f33223, %f33224, %f33225};
	bar.warp.sync 	-1;
	wmma.mma.sync.aligned.row.col.m32n8k16.f32.f32 {%f33234, %f33235, %f33236, %f33237, %f33238, %f33239, %f33240, %f33241}, {%r2, %r2, %r2, %r2, %r2, %r2, %r2, %r2}, {%r2, %r2, %r2, %r2, %r2, %r2, %r2, %r2}, {%f33226, %f33227, %f33228, %f33229, %f33230, %f33231, %f33232, %f33233};
	bar.warp.sync 	-1;
	wmma.mma.sync.aligned.row.col.m32n8k16.f32.f32 {%f33242, %f33243, %f33244, %f33245, %f33246, %f33247, %f33248, %f33249}, {%r2, %r2, %r2, %r2, %r2, %r2, %r2, %r2}, {%r2, %r2, %r2, %r2, %r2, %r2, %r2, %r2}, {%f33234, %f33235, %f33236, %f33237, %f33238, %f33239, %f33240, %f33241};
	bar.warp.sync 	-1;
	wmma.mma.sync.aligned.row.col.m32n8k16.f32.f32 {%f33250, %f33251, %f33252, %f33253, %f33254, %f33255, %f33256, %f33257}, {%r2, %r2, %r2, %r2, %r2, %r2, %r2, %r2}, {%r2, %r2, %r2, %r2, %r2, %r2, %r2, %r2}, {%f33242, %f33243, %f33244, %f33245, %f33246, %f33247, %f33248, %f33249};
	bar.warp.sync 	-1;
	wmma.mma.sync.aligned.row.col.m32n8k16.f32.f32 {%f33258, %f33259, %f33260, %f33261, %f33262, %f33263, %f33264, %f33265}, {%r2, %r2, %r2, %r2, %r2, %r2, %r2, %r2}, {%r2, %r2, %r2, %r2, %r2, %r2, %r2, %r2}, {%f33250, %f33251, %f33252, %f33253, %f33254, %f33255, %f33256, %f33257};
	bar.warp.sync 	-1;
	wmma.mma.sync.aligned.row.col.m32n8k16.f32.f32 {%f33266, %f33267, %f33268, %f33269, %f33270, %f33271, %f33272, %f33273}, {%r2, %r2, %r2, %r2, %r2, %r2, %r2, %r2}, {%r2, %r2, %r2, %r2, %r2, %r2, %r2, %r2}, {%f33258, %f33259, %f33260, %f33261, %f33262, %f33263, %f33264, %f33265};
	bar.warp.sync 	-1;
	wmma.mma.sync.aligned.row.col.m32n8k16.f32.f32 {%f33274, %f33275, %f33276, %f33277, %f33278, %f33279, %f33280, %f33281}, {%r2, %r2, %r2, %r2, %r2, %r2, %r2, %r2}, {%r2, %r2, %r2, %r2, %r2, %r2, %r2, %r2}, {%f33266, %f33267, %f33268, %f33269, %f33270, %f33271, %f33272, %f33273};
	bar.warp.sync 	-1;
	wmma.mma.sync.aligned.row.col.m32n8k16.f32.f32 {%f33282, %f33283, %f33284, %f33285, %f33286, %f33287, %f33288, %f33289}, {%r2, %r2, %r2, %r2, %r2, %r2, %r2, %r2}, {%r2, %r2, %r2, %r2, %r2, %r2, %r2, %r2}, {%f33274, %f33275, %f33276, %f33277, %f33278, %f33279, %f33280, %f33281};
	bar.warp.sync 	-1;
	wmma.mma.sync.aligned.row.col.m32n8k16.f32.f32 {%f33290, %f33291, %f33292, %f33293, %f33294, %f33295, %f33296, %f33297}, {%r2, %r2, %r2, %r2, %r2, %r2, %r2, %r2}, {%r2, %r2, %r2, %r2, %r2, %r2, %r2, %r2}, {%f33282, %f33283, %f33284, %f33285, %f33286, %f33287, %f33288, %f33289};
	bar.warp.sync 	-1;
	wmma.mma.sync.aligned.row.col.m32n8k16.f32.f32 {%f33298, %f33299, %f33300, %f33301, %f33302, %f33303, %f33304, %f33305}, {%r2, %r2, %r2, %r2, %r2, %r2, %r2, %r2}, {%r2, %r2, %r2, %r2, %r2, %r2, %r2, %r2}, {%f33290, %f33291, %f33292, %f33293, %f33294, %f33295, %f33296, %f33297};
	bar.warp.sync 	-1;
	wmma.mma.sync.aligned.row.col.m32n8k16.f32.f32 {%f33306, %f33307, %f33308, %f33309, %f33310, %f33311, %f33312, %f33313}, {%r2, %r2, %r2, %r2, %r2, %r2, %r2, %r2}, {%r2, %r2, %r2, %r2, %r2, %r2, %r2, %r2}, {%f33298, %f33299, %f33300, %f33301, %f33302, %f33303, %f33304, %f33305};
	bar.warp.sync 	-1;
	wmma.mma.sync.aligned.row.col.m32n8k16.f32.f32 {%f33314, %f33315, %f33316, %f33317, %f33318, %f33319, %f33320, %f33321}, {%r2, %r2, %r2, %r2, %r2, %r2, %r2, %r2}, {%r2, %r2, %r2, %r2, %r2, %r2, %r2, %r2}, {%f33306, %f33307, %f33308, %f33309, %f33310, %f33311, %f33312, %f33313};
	bar.warp.sync 	-1;
	wmma.mma.sync.aligned.row.col.m32n8k16.f32.f32 {%f33322, %f33323, %f33324, %f33325, %f33326, %f33327, %f33328, %f33329}, {%r2, %r2, %r2, %r2, %r2, %r2, %r2, %r2}, {%r2, %r2, %r2, %r2, %r2, %r2, %r2, %r2}, {%f33314, %f33315, %f33316, %f33317, %f33318, %f33319, %f33320, %f33321};
	bar.warp.sync 	-1;
	wmma.mma.sync.aligned.row.col.m32n8k16.f32.f32 {%f33330, %f33331, %f33332, %f33333, %f33334, %f33335, %f33336, %f33337}, {%r2, %r2, %r2, %r2, %r2, %r2, %r2, %r2}, {%r2, %r2, %r2, %r2, %r2, %r2, %r2, %r2}, {%f33322, %f33323, %f33324, %f33325, %f33326, %f33327, %f33328, %f33329};
	bar.warp.sync 	-1;
	wmma.mma.sync.aligned.row.col.m32n8k16.f32.f32 {%f33338, %f33339, %f33340, %f33341, %f33342, %f33343, %f33344, %f33345}, {%r2, %r2, %r2, %r2, %r2, %r2, %r2, %r2}, {%r2, %r2, %r2, %r2, %r2, %r2, %r2, %r2}, {%f33330, %f33331, %f33332, %f33333, %f33334, %f33335, %f33336, %f33337};
	bar.warp.sync 	-1;
	wmma.mma.sync.aligned.row.col.m32n8k16.f32.f32 {%f33346, %f33347, %f33348, %f33349, %f33350, %f33351, %f33352, %f33353}, {%r2, %r2, %r2, %r2, %r2, %r2, %r2, %r2}, {%r2, %r2, %r2, %r2, %r2, %r2, %r2, %r2}, {%f33338, %f33339, %f33340, %f33341, %f33342, %f33343, %f33344, %f33345};
	bar.warp.sync 	-1;
	wmma.mma.sync.aligned.row.col.m32n8k16.f32.f32 {%f33354, %f33355, %f33356, %f33357, %f33358, %f33359, %f33360, %f33361}, {%r2, %r2, %r2, %r2, %r2, %r2, %r2, %r2}, {%r2, %r2, %r2, %r2, %r2, %r2, %r2, %r2}, {%f33346, %f33347, %f33348, %f33349, %f33350, %f33351, %f33352, %f33353};
	bar.warp.sync 	-1;
	wmma.mma.sync.aligned.row.col.m32n8k16.f32.f32 {%f33362, %f33363, %f33364, %f33365, %f33366, %f33367, %f33368, %f33369}, {%r2, %r2, %r2, %r2, %r2, %r2, %r2, %r2}, {%r2, %r2, %r2, %r2, %r2, %r2, %r2, %r2}, {%f33354, %f33355, %f33356, %f33357, %f33358, %f33359, %f33360, %f33361};
	bar.warp.sync 	-1;
	wmma.mma.sync.aligned.row.col.m32n8k16.f32.f32 {%f33370, %f33371, %f33372, %f33373, %f33374, %f33375, %f33376, %f33377}, {%r2, %r2, %r2, %r2, %r2, %r2, %r2, %r2}, {%r2, %r2, %r2, %r2, %r2, %r2, %r2, %r2}, {%f33362, %f33363, %f33364, %f33365, %f33366, %f33367, %f33368, %f33369};
	bar.warp.sync 	-1;
	wmma.mma.sync.aligned.row.col.m32n8k16.f32.f32 {%f33378, %f33379, %f33380, %f33381, %f33382, %f33383, %f33384, %f33385}, {%r2, %r2, %r2, %r2, %r2, %r2, %r2, %r2}, {%r2, %r2, %r2, %r2, %r2, %r2, %r2, %r2}, {%f33370, %f33371, %f33372, %f33373, %f33374, %f33375, %f33376, %f33377};
	bar.warp.sync 	-1;
	wmma.mma.sync.aligned.row.col.m32n8k16.f32.f32 {%f33386, %f33387, %f33388, %f33389, %f33390, %f33391, %f33392, %f33393}, {%r2, %r2, %r2, %r2, %r2, %r2, %r2, %r2}, {%r2, %r2, %r2, %r2, %r2, %r2, %r2, %r2}, {%f33378, %f33379, %f33380, %f33381, %f33382, %f33383, %f33384, %f33385};
	bar.warp.sync 	-1;
	wmma.mma.sync.aligned.row.col.m32n8k16.f32.f32 {%f33394, %f33395, %f33396, %f33397, %f33398, %f33399, %f33400, %f33401}, {%r2, %r2, %r2, %r2, %r2, %r2, %r2, %r2}, {%r2, %r2, %r2, %r2, %r2, %r2, %r2, %r2}, {%f33386, %f33387, %f33388, %f33389, %f33390, %f33391, %f33392, %f33393};
	bar.warp.sync 	-1;
	wmma.mma.sync.aligned.row.col.m32n8k16.f32.f32 {%f33402, %f33403, %f33404, %f33405, %f33406, %f33407, %f33408, %f33409}, {%r2, %r2, %r2, %r2, %r2, %r2, %r2, %r2}, {%r2, %r2, %r2, %r2, %r2, %r2, %r2, %r2}, {%f33394, %f33395, %f33396, %f33397, %f33398, %f33399, %f33400, %f33401};
	bar.warp.sync 	-1;
	wmma.mma.sync.aligned.row.col.m32n8k16.f32.f32 {%f33410, %f33411, %f33412, %f33413, %f33414, %f33415, %f33416, %f33417}, {%r2, %r2, %r2, %r2, %r2, %r2, %r2, %r2}, {%r2, %r2, %r2, %r2, %r2, %r2, %r2, %r2}, {%f33402, %f33403, %f33404, %f33405, %f33406, %f33407, %f33408, %f33409};
	bar.warp.sync 	-1;
	wmma.mma.sync.aligned.row.col.m32n8k16.f32.f32 {%f33418, %f33419, %f33420, %f33421, %f33422, %f33423, %f33424, %f33425}, {%r2, %r2, %r2, %r2, %r2, %r2, %r2, %r2}, {%r2, %r2, %r2, %r2, %r2, %r2, %r2, %r2}, {%f33410, %f33411, %f33412, %f33413, %f33414, %f33415, %f33416, %f33417};
	bar.warp.sync 	-1;
	wmma.mma.sync.aligned.row.col.m32n8k16.f32.f32 {%f33426, %f33427, %f33428, %f33429, %f33430, %f33431, %f33432, %f33433}, {%r2, %r2, %r2, %r2, %r2, %r2, %r2, %r2}, {%r2, %r2, %r2, %r2, %r2, %r2, %r2, %r2}, {%f33418, %f33419, %f33420, %f33421, %f33422, %f33423, %f33424, %f33425};
	bar.warp.sync 	-1;
	wmma.mma.sync.aligned.row.col.m32n8k16.f32.f32 {%f33434, %f33435, %f33436, %f33437, %f33438, %f33439, %f33440, %f33441}, {%r2, %r2, %r2, %r2, %r2, %r2, %r2, %r2}, {%r2, %r2, %r2, %r2, %r2, %r2, %r2, %r2}, {%f33426, %f33427, %f33428, %f33429, %f33430, %f33431, %f33432, %f33433};
	bar.warp.sync 	-1;
	wmma.mma.sync.aligned.row.col.m32n8k16.f32.f32 {%f33442, %f33443, %f33444, %f33445, %f33446, %f33447, %f33448, %f33449}, {%r2, %r2, %r2, %r2, %r2, %r2, %r2, %r2}, {%r2, %r2, %r2, %r2, %r2, %r2, %r2, %r2}, {%f33434, %f33435, %f33436, %f33437, %f33438, %f33439, %f33440, %f33441};
	bar.warp.sync 	-1;
	wmma.mma.sync.aligned.row.col.m32n8k16.f32.f32 {%f33450, %f33451, %f33452, %f33453, %f33454, %f33455, %f33456, %f33457}, {%r2, %r2, %r2, %r2, %r2, %r2, %r2, %r2}, {%r2, %r2, %r2, %r2, %r2, %r2, %r2, %r2}, {%f33442, %f33443, %f33444, %f33445, %f33446, %f33447, %f33448, %f33449};
	bar.warp.sync 	-1;
	wmma.mma.sync.aligned.row.col.m32n8k16.f32.f32 {%f33458, %f33459, %f33460, %f33461, %f33462, %f33463, %f33464, %f33465}, {%r2, %r2, %r2, %r2, %r2, %r2, %r2, %r2}, {%r2, %r2, %r2, %r2, %r2, %r2, %r2, %r2}, {%f33450, %f33451, %f33452, %f33453, %f33454, %f33455, %f33456, %f33457};
	bar.warp.sync 	-1;
	wmma.mma.sync.aligned.row.col.m32n8k16.f32.f32 {%f33466, %f33467, %f33468, %f33469, %f33470, %f33471, %f33472, %f33473}, {%r2, %r2, %r2, %r2, %r2, %r2, %r2, %r2}, {%r2, %r2, %r2, %r2, %r2, %r2, %r2, %r2}, {%f33458, %f33459, %f33460, %f33461, %f33462, %f33463, %f33464, %f33465};
	bar.warp.sync 	-1;
	wmma.mma.sync.aligned.row.col.m32n8k16.f32.f32 {%f33474, %f33475, %f33476, %f33477, %f33478, %f33479, %f33480, %f33481}, {%r2, %r2, %r2, %r2, %r2, %r2, %r2, %r2}, {%r2, %r2, %r2, %r2, %r2, %r2, %r2, %r2}, {%f33466, %f33467, %f33468, %f33469, %f33470, %f33471, %f33472, %f33473};
	bar.warp.sync 	-1;
	wmma.mma.sync.aligned.row.col.m32n8k16.f32.f32 {%f33482, %f33483, %f33484, %f33485, %f33486, %f33487, %f33488, %f33489}, {%r2, %r2, %r2, %r2, %r2, %r2, %r2, %r2}, {%r2, %r2, %r2, %r2, %r2, %r2, %r2, %r2}, {%f33474, %f33475, %f33476, %f33477, %f33478, %f33479, %f33480, %f33481};
	bar.warp.sync 	-1;
	wmma.mma.sync.aligned.row.col.m32n8k16.f32.f32 {%f33490, %f33491, %f33492, %f33493, %f33494, %f33495, %f33496, %f33497}, {%r2, %r2, %r2, %r2, %r2, %r2, %r2, %r2}, {%r2, %r2, %r2, %r2, %r2, %r2, %r2, %r2}, {%f33482, %f33483, %f33484, %f33485, %f33486, %f33487, %f33488, %f33489};
	bar.warp.sync 	-1;
	wmma.mma.sync.aligned.row.col.m32n8k16.f32.f32 {%f33498, %f33499, %f33500, %f33501, %f33502, %f33503, %f33504, %f33505}, {%r2, %r2, %r2, %r2, %r2, %r2, %r2, %r2}, {%r2, %r2, %r2, %r2, %r2, %r2, %r2, %r2}, {%f33490, %f33491, %f33492, %f33493, %f33494, %f33495, %f33496, %f33497};
	bar.warp.sync 	-1;
	wmma.mma.sync.aligned.row.col.m32n8k16.f32.f32 {%f33506, %f33507, %f33508, %f33509, %f33510, %f33511, %f33512, %f33513}, {%r2, %r2, %r2, %r2, %r2, %r2, %r2, %r2}, {%r2, %r2, %r2, %r2, %r2, %r2, %r2, %r2}, {%f33498, %f33499, %f33500, %f33501, %f33502, %f33503, %f33504, %f33505};
	bar.warp.sync 	-1;
	wmma.mma.sync.aligned.row.col.m32n8k16.f32.f32 {%f33514, %f33515, %f33516, %f33517, %f33518, %f33519, %f33520, %f33521}, {%r2, %r2, %r2, %r2, %r2, %r2, %r2, %r2}, {%r2, %r2, %r2, %r2, %r2, %r2, %r2, %r2}, {%f33506, %f33507, %f33508, %f33509, %f33510, %f33511, %f33512, %f33513};
	bar.warp.sync 	-1;
	wmma.mma.sync.aligned.row.col.m32n8k16.f32.f32 {%f33522, %f33523, %f33524, %f33525, %f33526, %f33527, %f33528, %f33529}, {%r2, %r2, %r2, %r2, %r2, %r2, %r2, %r2}, {%r2, %r2, %r2, %r2, %r2, %r2, %r2, %r2}, {%f33514, %f33515, %f33516, %f33517, %f33518, %f33519, %f33520, %f33521};
	bar.warp.sync 	-1;
	wmma.mma.sync.aligned.row.col.m32n8k16.f32.f32 {%f33530, %f33531, %f33532, %f33533, %f33534, %f33535, %f33536, %f33537}, {%r2, %r2, %r2, %r2, %r2, %r2, %r2, %r2}, {%r2, %r2, %r2, %r2, %r2, %r2, %r2, %r2}, {%f33522, %f33523, %f33524, %f33525, %f33526, %f33527, %f33528, %f33529};
	bar.warp.sync 	-1;
	wmma.mma.sync.aligned.row.col.m32n8k16.f32.f32 {%f33538, %f33539, %f33540, %f33541, %f33542, %f33543, %f33544, %f33545}, {%r2, %r2, %r2, %r2, %r2, %r2, %r2, %r2}, {%r2, %r2, %r2, %r2, %r2, %r2, %r2, %r2}, {%f33530, %f33531, %f33532, %f33533, %f33534, %f33535, %f33536, %f33537};
	bar.warp.sync 	-1;
	wmma.mma.sync.aligned.row.col.m32n8k16.f32.f32 {%f33546, %f33547, %f33548, %f33549, %f33550, %f33551, %f33552, %f33553}, {%r2, %r2, %r2, %r2, %r2, %r2, %r2, %r2}, {%r2, %r2, %r2, %r2, %r2, %r2, %r2, %r2}, {%f33538, %f33539, %f33540, %f33541, %f33542, %f33543, %f33544, %f33545};
	bar.warp.sync 	-1;
	wmma.mma.sync.aligned.row.col.m32n8k16.f32.f32 {%f33554, %f33555, %f33556, %f33557, %f33558, %f33559, %f33560, %f33561}, {%r2, %r2, %r2, %r2, %r2, %r2, %r2, %r2}, {%r2, %r2, %r2, %r2, %r2, %r2, %r2, %r2}, {%f33546, %f33547, %f33548, %f33549, %f33550, %f33551, %f33552, %f33553};
	bar.warp.sync 	-1;
	wmma.mma.sync.aligned.row.col.m32n8k16.f32.f32 {%f33562, %f33563, %f33564, %f33565, %f33566, %f33567, %f33568, %f33569}, {%r2, %r2, %r2, %r2, %r2, %r2, %r2, %r2}, {%r2, %r2, %r2, %r2, %r2, %r2, %r2, %r2}, {%f33554, %f33555, %f33556, %f33557, %f33558, %f33559, %f33560, %f33561};
	bar.warp.sync 	-1;
	wmma.mma.sync.aligned.row.col.m32n8k16.f32.f32 {%f33570, %f33571, %f33572, %f33573, %f33574, %f33575, %f33576, %f33577}, {%r2, %r2, %r2, %r2, %r2, %r2, %r2, %r2}, {%r2, %r2, %r2, %r2, %r2, %r2, %r2, %r2}, {%f33562, %f33563, %f33564, %f33565, %f33566, %f33567, %f33568, %f33569};
	bar.warp.sync 	-1;
	wmma.mma.sync.aligned.row.col.m32n8k16.f32.f32 {%f33578, %f33579, %f33580, %f33581, %f33582, %f33583, %f33584, %f33585}, {%r2, %r2, %r2, %r2, %r2, %r2, %r2, %r2}, {%r2, %r2, %r2, %r2, %r2, %r2, %r2, %r2}, {%f33570, %f33571, %f33572, %f33573, %f33574, %f33575, %f33576, %f33577};
	bar.warp.sync 	-1;
	wmma.mma.sync.aligned.row.col.m32n8k16.f32.f32 {%f33586, %f33587, %f33588, %f33589, %f33590, %f33591, %f33592, %f33593}, {%r2, %r2, %r2, %r2, %r2, %r2, %r2, %r2}, {%r2, %r2, %r2, %r2, %r2, %r2, %r2, %r2}, {%f33578, %f33579, %f33580, %f33581, %f33582, %f33583, %f33584, %f33585};
	bar.warp.sync 	-1;
	wmma.mma.sync.aligned.row.col.m32n8k16.f32.f32 {%f33594, %f33595, %f33596, %f33597, %f33598, %f33599, %f33600, %f33601}, {%r2, %r2, %r2, %r2, %r2, %r2, %r2, %r2}, {%r2, %r2, %r2, %r2, %r2, %r2, %r2, %r2}, {%f33586, %f33587, %f33588, %f33589, %f33590, %f33591, %f33592, %f33593};
	bar.warp.sync 	-1;
	wmma.mma.sync.aligned.row.col.m32n8k16.f32.f32 {%f33602, %f33603, %f33604, %f33605, %f33606, %f33607, %f33608, %f33609}, {%r2, %r2, %r2, %r2, %r2, %r2, %r2, %r2}, {%r2, %r2, %r2, %r2, %r2, %r2, %r2, %r2}, {%f33594, %f33595, %f33596, %f33597, %f33598, %f33599, %f33600, %f33601};
	bar.warp.sync 	-1;
	wmma.mma.sync.aligned.row.col.m32n8k16.f32.f32 {%f33610, %f33611, %f33612, %f33613, %f33614, %f33615, %f33616, %f33617}, {%r2, %r2, %r2, %r2, %r2, %r2, %r2, %r2}, {%r2, %r2, %r2, %r2, %r2, %r2, %r2, %r2}, {%f33602, %f33603, %f33604, %f33605, %f33606, %f33607, %f33608, %f33609};
	bar.warp.sync 	-1;
	wmma.mma.sync.aligned.row.col.m32n8k16.f32.f32 {%f33618, %f33619, %f33620, %f33621, %f33622, %f33623, %f33624, %f33625}, {%r2, %r2, %r2, %r2, %r2, %r2, %r2, %r2}, {%r2, %r2, %r2, %r2, %r2, %r2, %r2, %r2}, {%f33610, %f33611, %f33612, %f33613, %f33614, %f33615, %f33616, %f33617};
	bar.warp.sync 	-1;
	wmma.mma.sync.aligned.row.col.m32n8k16.f32.f32 {%f33626, %f33627, %f33628, %f33629, %f33630, %f33631, %f33632, %f33633}, {%r2, %r2, %r2, %r2, %r2, %r2, %r2, %r2}, {%r2, %r2, %r2, %r2, %r2, %r2, %r2, %r2}, {%f33618, %f33619, %f33620, %f33621, %f33622, %f33623, %f33624, %f33625};
	bar.warp.sync 	-1;
	wmma.mma.sync.aligned.row.col.m32n8k16.f32.f32 {%f33634, %f33635, %f33636, %f33637, %f33638, %f33639, %f33640, %f33641}, {%r2, %r2, %r2, %r2, %r2, %r2, %r2, %r2}, {%r2, %r2, %r2, %r2, %r2, %r2, %r2, %r2}, {%f33626, %f33627, %f33628, %f33629, %f33630, %f33631, %f33632, %f33633};
	bar.warp.sync 	-1;
	wmma.mma.sync.aligned.row.col.m32n8k16.f32.f32 {%f33642, %f33643, %f33644, %f33645, %f33646, %f33647, %f33648, %f33649}, {%r2, %r2, %r2, %r2, %r2, %r2, %r2, %r2}, {%r2, %r2, %r2, %r2, %r2, %r2, %r2, %r2}, {%f33634, %f33635, %f33636, %f33637, %f33638, %f33639, %f33640, %f33641};
	bar.warp.sync 	-1;
	wmma.mma.sync.aligned.row.col.m32n8k16.f32.f32 {%f33650, %f33651, %f33652, %f33653, %f33654, %f33655, %f33656, %f33657}, {%r2, %r2, %r2, %r2, %r2, %r2, %r2, %r2}, {%r2, %r2, %r2, %r2, %r2, %r2, %r2, %r2}, {%f33642, %f33643, %f33644, %f33645, %f33646, %f33647, %f33648, %f33649};
	bar.warp.sync 	-1;
	wmma.mma.sync.aligned.row.col.m32n8k16.f32.f32 {%f33658, %f33659, %f33660, %f33661, %f33662, %f33663, %f33664, %f33665}, {%r2, %r2, %r2, %r2, %r2, %r2, %r2, %r2}, {%r2, %r2, %r2, %r2, %r2, %r2, %r2, %r2}, {%f33650, %f33651, %f33652, %f33653, %f33654, %f33655, %f33656, %f33657};
	bar.warp.sync 	-1;
	wmma.mma.sync.aligned.row.col.m32n8k16.f32.f32 {%f33666, %f33667, %f33668, %f33669, %f33670, %f33671, %f33672, %f33673}, {%r2, %r2, %r2, %r2, %r2, %r2, %r2, %r2}, {%r2, %r2, %r2, %r2, %r2, %r2, %r2, %r2}, {%f33658, %f33659, %f33660, %f33661, %f33662, %f33663, %f33664, %f33665};
	bar.warp.sync 	-1;
	wmma.mma.sync.aligned.row.col.m32n8k16.f32.f32 {%f33674, %f33675, %f33676, %f33677, %f33678, %f33679, %f33680, %f33681}, {%r2, %r2, %r2, %r2, %r2, %r2, %r2, %r2}, {%r2, %r2, %r2, %r2, %r2, %r2, %r2, %r2}, {%f33666, %f33667, %f33668, %f33669, %f33670, %f33671, %f33672, %f33673};
	bar.warp.sync 	-1;
	wmma.mma.sync.aligned.row.col.m32n8k16.f32.f32 {%f33682, %f33683, %f33684, %f33685, %f33686, %f33687, %f33688, %f33689}, {%r2, %r2, %r2, %r2, %r2, %r2, %r2, %r2}, {%r2, %r2, %r2, %r2, %r2, %r2, %r2, %r2}, {%f33674, %f33675, %f33676, %f33677, %f33678, %f33679, %f33680, %f33681};
	bar.warp.sync 	-1;
	wmma.mma.sync.aligned.row.col.m32n8k16.f32.f32 {%f33690, %f33691, %f33692, %f33693, %f33694, %f33695, %f33696, %f33697}, {%r2, %r2, %r2, %r2, %r2, %r2, %r2, %r2}, {%r2, %r2, %r2, %r2, %r2, %r2, %r2, %r2}, {%f33682, %f33683, %f33684, %f33685, %f33686, %f33687, %f33688, %f33689};
	bar.warp.sync 	-1;
	wmma.mma.sync.aligned.row.col.m32n8k16.f32.f32 {%f33698, %f33699, %f33700, %f33701, %f33702, %f33703, %f33704, %f33705}, {%r2, %r2, %r2, %r2, %r2, %r2, %r2, %r2}, {%r2, %r2, %r2, %r2, %r2, %r2, %r2, %r2}, {%f33690, %f33691, %f33692, %f33693, %f33694, %f33695, %f33696, %f33697};
	bar.warp.sync 	-1;
	wmma.mma.sync.aligned.row.col.m32n8k16.f32.f32 {%f33706, %f33707, %f33708, %f33709, %f33710, %f33711, %f33712, %f33713}, {%r2, %r2, %r2, %r2, %r2, %r2, %r2, %r2}, {%r2, %r2, %r2, %r2, %r2, %r2, %r2, %r2}, {%f33698, %f33699, %f33700, %f33701, %f33702, %f33703, %f33704, %f33705};
	bar.warp.sync 	-1;
	wmma.mma.sync.aligned.row.col.m32n8k16.f32.f32 {%f33714, %f33715, %f33716, %f33717, %f33718, %f33719, %f33720, %f33721}, {%r2, %r2, %r2, %r2, %r2, %r2, %r2, %r2}, {%r2, %r2, %r2, %r2, %r2, %r2, %r2, %r2}, {%f33706, %f33707, %f33708, %f33709, %f33710, %f33711, %f33712, %f33713};
	bar.warp.sync 	-1;
	wmma.mma.sync.aligned.row.col.m32n8k16.f32.f32 {%f33722, %f33723, %f33724, %f33725, %f33726, %f33727, %f33728, %f33729}, {%r2, %r2, %r2, %r2, %r2, %r2, %r2, %r2}, {%r2, %r2, %r2, %r2, %r2, %r2, %r2, %r2}, {%f33714, %f33715, %f33716, %f33717, %f33718, %f33719, %f33720, %f33721};
	bar.warp.sync 	-1;
	wmma.mma.sync.aligned.row.col.m32n8k16.f32.f32 {%f33730, %f33731, %f33732, %f33733, %f33734, %f33735, %f33736, %f33737}, {%r2, %r2, %r2, %r2, %r2, %r2, %r2, %r2}, {%r2, %r2, %r2, %r2, %r2, %r2, %r2, %r2}, {%f33722, %f33723, %f33724, %f33725, %f33726, %f33727, %f33728, %f33729};
	bar.warp.sync 	-1;
	wmma.mma.sync.aligned.row.col.m32n8k16.f32.f32 {%f33738, %f33739, %f33740, %f33741, %f33742, %f33743, %f33744, %f33745}, {%r2, %r2, %r2, %r2, %r2, %r2, %r2, %r2}, {%r2, %r2, %r2, %r2, %r2, %r2, %r2, %r2}, {%f33730, %f33731, %f33732, %f33733, %f33734, %f33735, %f33736, %f33737};
	bar.warp.sync 	-1;
	wmma.mma.sync.aligned.row.col.m32n8k16.f32.f32 {%f33746, %f33747, %f33748, %f33749, %f33750, %f33751, %f33752, %f33753}, {%r2, %r2, %r2, %r2, %r2, %r2, %r2, %r2}, {%r2, %r2, %r2, %r2, %r2, %r2, %r2, %r2}, {%f33738, %f33739, %f33740, %f33741, %f33742, %f33743, %f33744, %f33745};
	bar.warp.sync 	-1;
	wmma.mma.sync.aligned.row.col.m32n8k16.f32.f32 {%f33754, %f33755, %f33756, %f33757, %f33758, %f33759, %f33760, %f33761}, {%r2, %r2, %r2, %r2, %r2, %r2, %r2, %r2}, {%r2, %r2, %r2, %r2, %r2, %r2, %r2, %r2}, {%f33746, %f33747, %f33748, %f33749, %f33750, %f33751, %f33752, %f33753};
	bar.warp.sync 	-1;
	wmma.mma.sync.aligned.row.col.m32n8k16.f32.f32 {%f33762, %f33763, %f33764, %f33765, %f33766, %f33767, %f33768, %f33769}, {%r2, %r2, %r2, %r2, %r2, %r2, %r2, %r2}, {%r2, %r2, %r2, %r2, %r2, %r2, %r2, %r2}, {%f33754, %f33755, %f33756, %f33757, %f33758, %f33759, %f33760, %f33761};
	bar.warp.sync 	-1;
	wmma.mma.sync.aligned.row.col.m32n8k16.f32.f32 {%f33770, %f33771, %f33772, %f33773, %f33774, %f33775, %f33776, %f33777}, {%r2, %r2, %r2, %r2, %r2, %r2, %r2, %r2}, {%r2, %r2, %r2, %r2, %r2, %r2, %r2, %r2}, {%f33762, %f33763, %f33764, %f33765, %f33766, %f33767, %f33768, %f33769};
	bar.warp.sync 	-1;
	wmma.mma.sync.aligned.row.col.m32n8k16.f32.f32 {%f33778, %f33779, %f33780, %f33781, %f33782, %f33783, %f33784, %f33785}, {%r2, %r2, %r2, %r2, %r2, %r2, %r2, %r2}, {%r2, %r2, %r2, %r2, %r2, %r2, %r2, %r2}, {%f33770, %f33771, %f33772, %f33773, %f33774, %f33775, %f33776, %f33777};
	bar.warp.sync 	-1;
	wmma.mma.sync.aligned.row.col.m32n8k16.f32.f32 {%f33786, %f33787, %f33788, %f33789, %f33790, %f33791, %f33792, %f33793}, {%r2, %r2, %r2, %r2, %r2, %r2, %r2, %r2}, {%r2, %r2, %r2, %r2, %r2, %r2, %r2, %r2}, {%f33778, %f33779, %f33780, %f33781, %f33782, %f33783, %f33784, %f33785};
	bar.warp.sync 	-1;
	wmma.mma.sync.aligned.row.col.m32n8k16.f32.f32 {%f33794, %f33795, %f33796, %f33797, %f33798, %f33799, %f33800, %f33801}, {%r2, %r2, %r2, %r2, %r2, %r2, %r2, %r2}, {%r2, %r2, %r2, %r2, %r2, %r2, %r2, %r2}, {%f33786, %f33787, %f33788, %f33789, %f33790, %f33791, %f33792, %f33793};
	bar.warp.sync 	-1;
	wmma.mma.sync.aligned.row.col.m32n8k16.f32.f32 {%f33802, %f33803, %f33804, %f33805, %f33806, %f33807, %f33808, %f33809}, {%r2, %r2, %r2, %r2, %r2, %r2, %r2, %r2}, {%r2, %r2, %r2, %r2, %r2, %r2, %r2, %r2}, {%f33794, %f33795, %f33796, %f33797, %f33798, %f33799, %f33800, %f33801};
	bar.warp.sync 	-1;
	wmma.mma.sync.aligned.row.col.m32n8k16.f32.f32 {%f33810, %f33811, %f33812, %f33813, %f33814, %f33815, %f33816, %f33817}, {%r2, %r2, %r2, %r2, %r2, %r2, %r2, %r2}, {%r2, %r2, %r2, %r2, %r2, %r2, %r2, %r2}, {%f33802, %f33803, %f33804, %f33805, %f33806, %f33807, %f33808, %f33809};
	bar.warp.sync 	-1;
	wmma.mma.sync.aligned.row.col.m32n8k16.f32.f32 {%f33818, %f33819, %f33820, %f33821, %f33822, %f33823, %f33824, %f33825}, {%r2, %r2, %r2, %r2, %r2, %r2, %r2, %r2}, {%r2, %r2, %r2, %r2, %r2, %r2, %r2, %r2}, {%f33810, %f33811, %f33812, %f33813, %f33814, %f33815, %f33816, %f33817};
	bar.warp.sync 	-1;
	wmma.mma.sync.aligned.row.col.m32n8k16.f32.f32 {%f33826, %f33827, %f33828, %f33829, %f33830, %f33831, %f33832, %f33833}, {%r2, %r2, %r2, %r2, %r2, %r2, %r2, %r2}, {%r2, %r2, %r2, %r2, %r2, %r2, %r2, %r2}, {%f33818, %f33819, %f33820, %f33821, %f33822, %f33823, %f33824, %f33825};
	bar.warp.sync 	-1;
	wmma.mma.sync.aligned.row.col.m32n8k16.f32.f32 {%f33834, %f33835, %f33836, %f33837, %f33838, %f33839, %f33840, %f33841}, {%r2, %r2, %r2, %r2, %r2, %r2, %r2, %r2}, {%r2, %r2, %r2, %r2, %r2, %r2, %r2, %r2}, {%f33826, %f33827, %f33828, %f33829, %f33830, %f33831, %f33832, %f33833};
	bar.warp.sync 	-1;
	wmma.mma.sync.aligned.row.col.m32n8k16.f32.f32 {%f33842, %f33843, %f33844, %f33845, %f33846, %f33847, %f33848, %f33849}, {%r2, %r2, %r2, %r2, %r2, %r2, %r2, %r2}, {%r2, %r2, %r2, %r2, %r2, %r2, %r2, %r2}, {%f33834, %f33835, %f33836, %f33837, %f33838, %f33839, %f33840, %f33841};
	bar.warp.sync 	-1;
	wmma.mma.sync.aligned.row.col.m32n8k16.f32.f32 {%f33850, %f33851, %f33852, %f33853, %f33854, %f33855, %f33856, %f33857}, {%r2, %r2, %r2, %r2, %r2, %r2, %r2, %r2}, {%r2, %r2, %r2, %r2, %r2, %r2, %r2, %r2}, {%f33842, %f33843, %f33844, %f33845, %f33846, %f33847, %f33848, %f33849};
	bar.warp.sync 	-1;
	wmma.mma.sync.aligned.row.col.m32n8k16.f32.f32 {%f33858, %f33859, %f33860, %f33861, %f33862, %f33863, %f33864, %f33865}, {%r2, %r2, %r2, %r2, %r2, %r2, %r2, %r2}, {%r2, %r2, %r2, %r2, %r2, %r2, %r2, %r2}, {%f33850, %f33851, %f33852, %f33853, %f33854, %f33855, %f33856, %f33857};
	bar.warp.sync 	-1;
	wmma.mma.sync.aligned.row.col.m32n8k16.f32.f32 {%f33866, %f33867, %f33868, %f33869, %f33870, %f33871, %f33872, %f33873}, {%r2, %r2, %r2, %r2, %r2, %r2, %r2, %r2}, {%r2, %r2, %r2, %r2, %r2, %r2, %r2, %r2}, {%f33858, %f33859, %f33860, %f33861, %f33862, %f33863, %f33864, %f33865};
	bar.warp.sync 	-1;
	wmma.mma.sync.aligned.row.col.m32n8k16.f32.f32 {%f33874, %f33875, %f33876, %f33877, %f33878, %f33879, %f33880, %f33881}, {%r2, %r2, %r2, %r2, %r2, %r2, %r2, %r2}, {%r2, %r2, %r2, %r2, %r2, %r2, %r2, %r2}, {%f33866, %f33867, %f33868, %f33869, %f33870, %f33871, %f33872, %f33873};
	bar.warp.sync 	-1;
	wmma.mma.sync.aligned.row.col.m32n8k16.f32.f32 {%f33882, %f33883, %f33884, %f33885, %f33886, %f33887, %f33888, %f33889}, {%r2, %r2, %r2, %r2, %r2, %r2, %r2, %r2}, {%r2, %r2, %r2, %r2, %r2, %r2, %r2, %r2}, {%f33874, %f33875, %f33876, %f33877, %f33878, %f33879, %f33880, %f33881};
	bar.warp.sync 	-1;
	wmma.mma.sync.aligned.row.col.m32n8k16.f32.f32 {%f33890, %f33891, %f33892, %f33893, %f33894, %f33895, %f33896, %f33897}, {%r2, %r2, %r2, %r2, %r2, %r2, %r2, %r2}, {%r2, %r2, %r2, %r2, %r2, %r2, %r2, %r2}, {%f33882, %f33883, %f33884, %f33885, %f33886, %f33887, %f33888, %f33889};
	bar.warp.sync 	-1;
	wmma.mma.sync.aligned.row.col.m32n8k16.f32.f32 {%f33898, %f33899, %f33900, %f33901, %f33902, %f33903, %f33904, %f33905}, {%r2, %r2, %r2, %r2, %r2, %r2, %r2, %r2}, {%r2, %r2, %r2, %r2, %r2, %r2, %r2, %r2}, {%f33890, %f33891, %f33892, %f33893, %f33894, %f33895, %f33896, %f33897};
	bar.warp.sync 	-1;
	wmma.mma.sync.aligned.row.col.m32n8k16.f32.f32 {%f33906, %f33907, %f33908, %f33909, %f33910, %f33911, %f33912, %f33913}, {%r2, %r2, %r2, %r2, %r2, %r2, %r2, %r2}, {%r2, %r2, %r2, %r2, %r2, %r2, %r2, %r2}, {%f33898, %f33899, %f33900, %f33901, %f33902, %f33903, %f33904, %f33905};
	bar.warp.sync 	-1;
	wmma.mma.sync.aligned.row.col.m32n8k16.f32.f32 {%f33914, %f33915, %f33916, %f33917, %f33918, %f33919, %f33920, %f33921}, {%r2, %r2, %r2, %r2, %r2, %r2, %r2, %r2}, {%r2, %r2, %r2, %r2, %r2, %r2, %r2, %r2}, {%f33906, %f33907, %f33908, %f33909, %f33910, %f33911, %f33912, %f33913};
	bar.warp.sync 	-1;
	wmma.mma.sync.aligned.row.col.m32n8k16.f32.f32 {%f33922, %f33923, %f33924, %f33925, %f33926, %f33927, %f33928, %f33929}, {%r2, %r2, %r2, %r2, %r2, %r2, %r2, %r2}, {%r2, %r2, %r2, %r2, %r2, %r2, %r2, %r2}, {%f33914, %f33915, %f33916, %f33917, %f33918, %f33919, %f33920, %f33921};
	bar.warp.sync 	-1;
	wmma.mma.sync.aligned.row.col.m32n8k16.f32.f32 {%f33930, %f33931, %f33932, %f33933, %f33934, %f33935, %f33936, %f33937}, {%r2, %r2, %r2, %r2, %r2, %r2, %r2, %r2}, {%r2, %r2, %r2, %r2, %r2, %r2, %r2, %r2}, {%f33922, %f33923, %f33924, %f33925, %f33926, %f33927, %f33928, %f33929};
	bar.warp.sync 	-1;
	wmma.mma.sync.aligned.row.col.m32n8k16.f32.f32 {%f33938, %f33939, %f33940, %f33941, %f33942, %f33943, %f33944, %f33945}, {%r2, %r2, %r2, %r2, %r2, %r2, %r2, %r2}, {%r2, %r2, %r2, %r2, %r2, %r2, %r2, %r2}, {%f33930, %f33931, %f33932, %f33933, %f33934, %f33935, %f33936, %f33937};
	bar.warp.sync 	-1;
	wmma.mma.sync.aligned.row.col.m32n8k16.f32.f32 {%f33946, %f33947, %f33948, %f33949, %f33950, %f33951, %f33952, %f33953}, {%r2, %r2, %r2, %r2, %r2, %r2, %r2, %r2}, {%r2, %r2, %r2, %r2, %r2, %r2, %r2, %r2}, {%f33938, %f33939, %f33940, %f33941, %f33942, %f33943, %f33944, %f33945};
	bar.warp.sync 	-1;
	wmma.mma.sync.aligned.row.col.m32n8k16.f32.f32 {%f33954, %f33955, %f33956, %f33957, %f33958, %f33959, %f33960, %f33961}, {%r2, %r2, %r2, %r2, %r2, %r2, %r2, %r2}, {%r2, %r2, %r2, %r2, %r2, %r2, %r2, %r2}, {%f33946, %f33947, %f33948, %f33949, %f33950, %f33951, %f33952, %f33953};
	bar.warp.sync 	-1;
	wmma.mma.sync.aligned.row.col.m32n8k16.f32.f32 {%f33962, %f33963, %f33964, %f33965, %f33966, %f33967, %f33968, %f33969}, {%r2, %r2, %r2, %r2, %r2, %r2, %r2, %r2}, {%r2, %r2, %r2, %r2, %r2, %r2, %r2, %r2}, {%f33954, %f33955, %f33956, %f33957, %f33958, %f33959, %f33960, %f33961};
	bar.warp.sync 	-1;
	wmma.mma.sync.aligned.row.col.m32n8k16.f32.f32 {%f33970, %f33971, %f33972, %f33973, %f33974, %f33975, %f33976, %f33977}, {%r2, %r2, %r2, %r2, %r2, %r2, %r2, %r2}, {%r2, %r2, %r2, %r2, %r2, %r2, %r2, %r2}, {%f33962, %f33963, %f33964, %f33965, %f33966, %f33967, %f33968, %f33969};
	bar.warp.sync 	-1;
	wmma.mma.sync.aligned.row.col.m32n8k16.f32.f32 {%f33978, %f33979, %f33980, %f33981, %f33982, %f33983, %f33984, %f33985}, {%r2, %r2, %r2, %r2, %r2, %r2, %r2, %r2}, {%r2, %r2, %r2, %r2, %r2, %r2, %r2, %r2}, {%f33970, %f33971, %f33972, %f33973, %f33974, %f33975, %f33976, %f33977};
	bar.warp.sync 	-1;
	wmma.mma.sync.aligned.row.col.m32n8k16.f32.f32 {%f33986, %f33987, %f33988, %f33989, %f33990, %f33991, %f33992, %f33993}, {%r2, %r2, %r2, %r2, %r2, %r2, %r2, %r2}, {%r2, %r2, %r2, %r2, %r2, %r2, %r2, %r2}, {%f33978, %f33979, %f33980, %f33981, %f33982, %f33983, %f33984, %f33985};
	bar.warp.sync 	-1;
	wmma.mma.sync.aligned.row.col.m32n8k16.f32.f32 {%f33994, %f33995, %f33996, %f33997, %f33998, %f33999, %f34000, %f34001}, {%r2, %r2, %r2, %r2, %r2, %r2, %r2, %r2}, {%r2, %r2, %r2, %r2, %r2, %r2, %r2, %r2}, {%f33986, %f33987, %f33988, %f33989, %f33990, %f33991, %f33992, %f33993};
	bar.warp.sync 	-1;
	wmma.mma.sync.aligned.row.col.m32n8k16.f32.f32 {%f34002, %f34003, %f34004, %f34005, %f34006, %f34007, %f34008, %f34009}, {%r2, %r2, %r2, %r2, %r2, %r2, %r2, %r2}, {%r2, %r2, %r2, %r2, %r2, %r2, %r2, %r2}, {%f33994, %f33995, %f33996, %f33997, %f33998, %f33999, %f34000, %f34001};
	bar.warp.sync 	-1;
	wmma.mma.sync.aligned.row.col.m32n8k16.f32.f32 {%f34010, %f34011, %f34012, %f34013, %f34014, %f34015, %f34016, %f34017}, {%r2, %r2, %r2, %r2, %r2, %r2, %r2, %r2}, {%r2, %r2, %r2, %r2, %r2, %r2, %r2, %r2}, {%f34002, %f34003, %f34004, %f34005, %f34006, %f34007, %f34008, %f34009};
	bar.warp.sync 	-1;
	wmma.mma.sync.aligned.row.col.m32n8k16.f32.f32 {%f34018, %f34019, %f34020, %f34021, %f34022, %f34023, %f34024, %f34025}, {%r2, %r2, %r2, %r2, %r2, %r2, %r2, %r2}, {%r2, %r2, %r2, %r2, %r2, %r2, %r2, %r2}, {%f34010, %f34011, %f34012, %f34013, %f34014, %f34015, %f34016, %f34017};
	bar.warp.sync 	-1;
	wmma.mma.sync.aligned.row.col.m32n8k16.f32.f32 {%f34026, %f34027, %f34028, %f34029, %f34030, %f34031, %f34032, %f34033}, {%r2, %r2, %r2, %r2, %r2, %r2, %r2, %r2}, {%r2, %r2, %r2, %r2, %r2, %r2, %r2, %r2}, {%f34018, %f34019, %f34020, %f34021, %f34022, %f34023, %f34024, %f34025};
	bar.warp.sync 	-1;
	wmma.mma.sync.aligned.row.col.m32n8k16.f32.f32 {%f34034, %f34035, %f34036, %f34037, %f34038, %f34039, %f34040, %f34041}, {%r2, %r2, %r2, %r2, %r2, %r2, %r2, %r2}, {%r2, %r2, %r2, %r2, %r2, %r2, %r2, %r2}, {%f34026, %f34027, %f34028, %f34029, %f34030, %f34031, %f34032, %f34033};
	bar.warp.sync 	-1;
	wmma.mma.sync.aligned.row.col.m32n8k16.f32.f32 {%f34042, %f34043, %f34044, %f34045, %f34046, %f34047, %f34048, %f34049}, {%r2, %r2, %r2, %r2, %r2, %r2, %r2, %r2}, {%r2, %r2, %r2, %r2, %r2, %r2, %r2, %r2}, {%f34034, %f34035, %f34036, %f34037, %f34038, %f34039, %f34040, %f34041};
	bar.warp.sync 	-1;
	wmma.mma.sync.aligned.row.col.m32n8k16.f32.f32 {%f34050, %f34051, %f34052, %f34053, %f34054, %f34055, %f34056, %f34057}, {%r2, %r2, %r2, %r2, %r2, %r2, %r2, %r2}, {%r2, %r2, %r2, %r2, %r2, %r2, %r2, %r2}, {%f34042, %f34043, %f34044, %f34045, %f34046, %f34047, %f34048, %f34049};
	bar.warp.sync 	-1;
	wmma.mma.sync.aligned.row.col.m32n8k16.f32.f32 {%f34058, %f34059, %f34060, %f34061, %f34062, %f34063, %f34064, %f34065}, {%r2, %r2, %r2, %r2, %r2, %r2, %r2, %r2}, {%r2, %r2, %r2, %r2, %r2, %r2, %r2, %r2}, {%f34050, %f34051, %f34052, %f34053, %f34054, %f34055, %f34056, %f34057};
	bar.warp.sync 	-1;
	wmma.mma.sync.aligned.row.col.m32n8k16.f32.f32 {%f34066, %f34067, %f34068, %f34069, %f34070, %f34071, %f34072, %f34073}, {%r2, %r2, %r2, %r2, %r2, %r2, %r2, %r2}, {%r2, %r2, %r2, %r2, %r2, %r2, %r2, %r2}, {%f34058, %f34059, %f34060, %f34061, %f34062, %f34063, %f34064, %f34065};
	bar.warp.sync 	-1;
	wmma.mma.sync.aligned.row.col.m32n8k16.f32.f32 {%f34074, %f34075, %f34076, %f34077, %f34078, %f34079, %f34080, %f34081}, {%r2, %r2, %r2, %r2, %r2, %r2, %r2, %r2}, {%r2, %r2, %r2, %r2, %r2, %r2, %r2, %r2}, {%f34066, %f34067, %f34068, %f34069, %f34070, %f34071, %f34072, %f34073};
	bar.warp.sync 	-1;
	wmma.mma.sync.aligned.row.col.m32n8k16.f32.f32 {%f34082, %f34083, %f34084, %f34085, %f34086, %f34087, %f34088, %f34089}, {%r2, %r2, %r2, %r2, %r2, %r2, %r2, %r2}, {%r2, %r2, %r2, %r2, %r2, %r2, %r2, %r2}, {%f34074, %f34075, %f34076, %f34077, %f34078, %f34079, %f34080, %f34081};
	bar.warp.sync 	-1;
	wmma.mma.sync.aligned.row.col.m32n8k16.f32.f32 {%f34090, %f34091, %f34092, %f34093, %f34094, %f34095, %f34096, %f34097}, {%r2, %r2, %r2, %r2, %r2, %r2, %r2, %r2}, {%r2, %r2, %r2, %r2, %r2, %r2, %r2, %r2}, {%f34082, %f34083, %f34084, %f34085, %f34086, %f34087, %f34088, %f34089};
	bar.warp.sync 	-1;
	wmma.mma.sync.aligned.row.col.m32n8k16.f32.f32 {%f34098, %f34099, %f34100, %f34101, %f34102, %f34103, %f34104, %f34105}, {%r2, %r2, %r2, %r2, %r2, %r2, %r2, %r2}, {%r2, %r2, %r2, %r2, %r2, %r2, %r2, %r2}, {%f34090, %f34091, %f34092, %f34093, %f34094, %f34095, %f34096, %f34097};
	bar.warp.sync 	-1;
	wmma.mma.sync.aligned.row.col.m32n8k16.f32.f32 {%f34106, %f34107, %f34108, %f34109, %f34110, %f34111, %f34112, %f34113}, {%r2, %r2, %r2, %r2, %r2, %r2, %r2, %r2}, {%r2, %r2, %r2, %r2, %r2, %r2, %r2, %r2}, {%f34098, %f34099, %f34100, %f34101, %f34102, %f34103, %f34104, %f34105};
	bar.warp.sync 	-1;
	wmma.mma.sync.aligned.row.col.m32n8k16.f32.f32 {%f34114, %f34115, %f34116, %f34117, %f34118, %f34119, %f34120, %f34121}, {%r2, %r2, %r2, %r2, %r2, %r2, %r2, %r2}, {%r2, %r2, %r2, %r2, %r2, %r2, %r2, %r2}, {%f34106, %f34107, %f34108, %f34109, %f34110, %f34111, %f34112, %f34113};
	bar.warp.sync 	-1;
	wmma.mma.sync.aligned.row.col.m32n8k16.f32.f32 {%f34122, %f34123, %f34124, %f34125, %f34126, %f34127, %f34128, %f34129}, {%r2, %r2, %r2, %r2, %r2, %r2, %r2, %r2}, {%r2, %r2, %r2, %r2, %r2, %r2, %r2, %r2}, {%f34114, %f34115, %f34116, %f34117, %f34118, %f34119, %f34120, %f34121};
	bar.warp.sync 	-1;
	wmma.mma.sync.aligned.row.col.m32n8k16.f32.f32 {%f34130, %f34131, %f34132, %f34133, %f34134, %f34135, %f34136, %f34137}, {%r2, %r2, %r2, %r2, %r2, %r2, %r2, %r2}, {%r2, %r2, %r2, %r2, %r2, %r2, %r2, %r2}, {%f34122, %f34123, %f34124, %f34125, %f34126, %f34127, %f34128, %f34129};
	bar.warp.sync 	-1;
	wmma.mma.sync.aligned.row.col.m32n8k16.f32.f32 {%f34138, %f34139, %f34140, %f34141, %f34142, %f34143, %f34144, %f34145}, {%r2, %r2, %r2, %r2, %r2, %r2, %r2, %r2}, {%r2, %r2, %r2, %r2, %r2, %r2, %r2, %r2}, {%f34130, %f34131, %f34132, %f34133, %f34134, %f34135, %f34136, %f34137};
	bar.warp.sync 	-1;
	wmma.mma.sync.aligned.row.col.m32n8k16.f32.f32 {%f34146, %f34147, %f34148, %f34149, %f34150, %f34151, %f34152, %f34153}, {%r2, %r2, %r2, %r2, %r2, %r2, %r2, %r2}, {%r2, %r2, %r2, %r2, %r2, %r2, %r2, %r2}, {%f34138, %f34139, %f34140, %f34141, %f34142, %f34143, %f34144, %f34145};
	bar.warp.sync 	-1;
	wmma.mma.sync.aligned.row.col.m32n8k16.f32.f32 {%f34154, %f34155, %f34156, %f34157, %f34158, %f34159, %f34160, %f34161}, {%r2, %r2, %r2, %r2, %r2, %r2, %r2, %r2}, {%r2, %r2, %r2, %r2, %r2, %r2, %r2, %r2}, {%f34146, %f34147, %f34148, %f34149, %f34150, %f34151, %f34152, %f34153};
	bar.warp.sync 	-1;
	wmma.mma.sync.aligned.row.col.m32n8k16.f32.f32 {%f34162, %f34163, %f34164, %f34165, %f34166, %f34167, %f34168, %f34169}, {%r2, %r2, %r2, %r2, %r2, %r2, %r2, %r2}, {%r2, %r2, %r2, %r2, %r2, %r2, %r2, %r2}, {%f34154, %f34155, %f34156, %f34157, %f34158, %f34159, %f34160, %f34161};
	bar.warp.sync 	-1;
	wmma.mma.sync.aligned.row.col.m32n8k16.f32.f32 {%f34170, %f34171, %f34172, %f34173, %f34174, %f34175, %f34176, %f34177}, {%r2, %r2, %r2, %r2, %r2, %r2, %r2, %r2}, {%r2, %r2, %r2, %r2, %r2, %r2, %r2, %r2}, {%f34162, %f34163, %f34164, %f34165, %f34166, %f34167, %f34168, %f34169};
	bar.warp.sync 	-1;
	wmma.mma.sync.aligned.row.col.m32n8k16.f32.f32 {%f34178, %f34179, %f34180, %f34181, %f34182, %f34183, %f34184, %f34185}, {%r2, %r2, %r2, %r2, %r2, %r2, %r2, %r2}, {%r2, %r2, %r2, %r2, %r2, %r2, %r2, %r2}, {%f34170, %f34171, %f34172, %f34173, %f34174, %f34175, %f34176, %f34177};
	bar.warp.sync 	-1;
	wmma.mma.sync.aligned.row.col.m32n8k16.f32.f32 {%f34186, %f34187, %f34188, %f34189, %f34190, %f34191, %f34192, %f34193}, {%r2, %r2, %r2, %r2, %r2, %r2, %r2, %r2}, {%r2, %r2, %r2, %r2, %r2, %r2, %r2, %r2}, {%f34178, %f34179, %f34180, %f34181, %f34182, %f34183, %f34184, %f34185};
	bar.warp.sync 	-1;
	wmma.mma.sync.aligned.row.col.m32n8k16.f32.f32 {%f34194, %f34195, %f34196, %f34197, %f34198, %f34199, %f34200, %f34201}, {%r2, %r2, %r2, %r2, %r2, %r2, %r2, %r2}, {%r2, %r2, %r2, %r2, %r2, %r2, %r2, %r2}, {%f34186, %f34187, %f34188, %f34189, %f34190, %f34191, %f34192, %f34193};
	bar.warp.sync 	-1;
	wmma.mma.sync.aligned.row.col.m32n8k16.f32.f32 {%f34202, %f34203, %f34204, %f34205, %f34206, %f34207, %f34208, %f34209}, {%r2, %r2, %r2, %r2, %r2, %r2, %r2, %r2}, {%r2, %r2, %r2, %r2, %r2, %r2, %r2, %r2}, {%f34194, %f34195, %f34196, %f34197, %f34198, %f34199, %f34200, %f34201};
	bar.warp.sync 	-1;
	wmma.mma.sync.aligned.row.col.m32n8k16.f32.f32 {%f34210, %f34211, %f34212, %f34213, %f34214, %f34215, %f34216, %f34217}, {%r2, %r2, %r2, %r2, %r2, %r2, %r2, %r2}, {%r2, %r2, %r2, %r2, %r2, %r2, %r2, %r2}, {%f34202, %f34203, %f34204, %f34205, %f34206, %f34207, %f34208, %f34209};
	bar.warp.sync 	-1;
	wmma.mma.sync.aligned.row.col.m32n8k16.f32.f32 {%f34218, %f34219, %f34220, %f34221, %f34222, %f34223, %f34224, %f34225}, {%r2, %r2, %r2, %r2, %r2, %r2, %r2, %r2}, {%r2, %r2, %r2, %r2, %r2, %r2, %r2, %r2}, {%f34210, %f34211, %f34212, %f34213, %f34214, %f34215, %f34216, %f34217};
	bar.warp.sync 	-1;
	wmma.mma.sync.aligned.row.col.m32n8k16.f32.f32 {%f34226, %f34227, %f34228, %f34229, %f34230, %f34231, %f34232, %f34233}, {%r2, %r2, %r2, %r2, %r2, %r2, %r2, %r2}, {%r2, %r2, %r2, %r2, %r2, %r2, %r2, %r2}, {%f34218, %f34219, %f34220, %f34221, %f34222, %f34223, %f34224, %f34225};
	bar.warp.sync 	-1;
	wmma.mma.sync.aligned.row.col.m32n8k16.f32.f32 {%f34234, %f34235, %f34236, %f34237, %f34238, %f34239, %f34240, %f34241}, {%r2, %r2, %r2, %r2, %r2, %r2, %r2, %r2}, {%r2, %r2, %r2, %r2, %r2, %r2, %r2, %r2}, {%f34226, %f34227, %f34228, %f34229, %f34230, %f34231, %f34232, %f34233};
	bar.warp.sync 	-1;
	wmma.mma.sync.aligned.row.col.m32n8k16.f32.f32 {%f34242, %f34243, %f34244, %f34245, %f34246, %f34247, %f34248, %f34249}, {%r2, %r2, %r2, %r2, %r2, %r2, %r2, %r2}, {%r2, %r2, %r2, %r2, %r2, %r2, %r2, %r2}, {%f34234, %f34235, %f34236, %f34237, %f34238, %f34239, %f34240, %f34241};
	bar.warp.sync 	-1;
	wmma.mma.sync.aligned.row.col.m32n8k16.f32.f32 {%f34250, %f34251, %f34252, %f34253, %f34254, %f34255, %f34256, %f34257}, {%r2, %r2, %r2, %r2, %r2, %r2, %r2, %r2}, {%r2, %r2, %r2, %r2, %r2, %r2, %r2, %r2}, {%f34242, %f34243, %f34244, %f34245, %f34246, %f34247, %f34248, %f34249};
	bar.warp.sync 	-1;
	wmma.mma.sync.aligned.row.col.m32n8k16.f32.f32 {%f34258, %f34259, %f34260, %f34261, %f34262, %f34263, %f34264, %f34265}, {%r2, %r2, %r2, %r2, %r2, %r2, %r2, %r2}, {%r2, %r2, %r2, %r2, %r2, %r2, %r2, %r2}, {%f34250, %f34251, %f34252, %f34253, %f34254, %f34255, %f34256, %f34257};
	bar.warp.sync 	-1;
	wmma.mma.sync.aligned.row.col.m32n8k16.f32.f32 {%f34266, %f34267, %f34268, %f34269, %f34270, %f34271, %f34272, %f34273}, {%r2, %r2, %r2, %r2, %r2, %r2, %r2, %r2}, {%r2, %r2, %r2, %r2, %r2, %r2, %r2, %r2}, {%f34258, %f34259, %f34260, %f34261, %f34262, %f34263, %f34264, %f34265};
	bar.warp.sync 	-1;
	wmma.mma.sync.aligned.row.col.m32n8k16.f32.f32 {%f34274, %f34275, %f34276, %f34277, %f34278, %f34279, %f34280, %f34281}, {%r2, %r2, %r2, %r2, %r2, %r2, %r2, %r2}, {%r2, %r2, %r2, %r2, %r2, %r2, %r2, %r2}, {%f34266, %f34267, %f34268, %f34269, %f34270, %f34271, %f34272, %f34273};
	bar.warp.sync 	-1;
	wmma.mma.sync.aligned.row.col.m32n8k16.f32.f32 {%f34282, %f34283, %f34284, %f34285, %f34286, %f34287, %f34288, %f34289}, {%r2, %r2, %r2, %r2, %r2, %r2, %r2, %r2}, {%r2, %r2, %r2, %r2, %r2, %r2, %r2, %r2}, {%f34274, %f34275, %f34276, %f34277, %f34278, %f34279, %f34280, %f34281};
	bar.warp.sync 	-1;
	wmma.mma.sync.aligned.row.col.m32n8k16.f32.f32 {%f34290, %f34291, %f34292, %f34293, %f34294, %f34295, %f34296, %f34297}, {%r2, %r2, %r2, %r2, %r2, %r2, %r2, %r2}, {%r2, %r2, %r2, %r2, %r2, %r2, %r2, %r2}, {%f34282, %f34283, %f34284, %f34285, %f34286, %f34287, %f34288, %f34289};
	bar.warp.sync 	-1;
	wmma.mma.sync.aligned.row.col.m32n8k16.f32.f32 {%f34298, %f34299, %f34300, %f34301, %f34302, %f34303, %f34304, %f34305}, {%r2, %r2, %r2, %r2, %r2, %r2, %r2, %r2}, {%r2, %r2, %r2, %r2, %r2, %r2, %r2, %r2}, {%f34290, %f34291, %f34292, %f34293, %f34294, %f34295, %f34296, %f34297};
	bar.warp.sync 	-1;
	wmma.mma.sync.aligned.row.col.m32n8k16.f32.f32 {%f34306, %f34307, %f34308, %f34309, %f34310, %f34311, %f34312, %f34313}, {%r2, %r2, %r2, %r2, %r2, %r2, %r2, %r2}, {%r2, %r2, %r2, %r2, %r2, %r2, %r2, %r2}, {%f34298, %f34299, %f34300, %f34301, %f34302, %f34303, %f34304, %f34305};
	bar.warp.sync 	-1;
	wmma.mma.sync.aligned.row.col.m32n8k16.f32.f32 {%f34314, %f34315, %f34316, %f34317, %f34318, %f34319, %f34320, %f34321}, {%r2, %r2, %r2, %r2, %r2, %r2, %r2, %r2}, {%r2, %r2, %r2, %r2, %r2, %r2, %r2, %r2}, {%f34306, %f34307, %f34308, %f34309, %f34310, %f34311, %f34312, %f34313};
	bar.warp.sync 	-1;
	wmma.mma.sync.aligned.row.col.m32n8k16.f32.f32 {%f34322, %f34323, %f34324, %f34325, %f34326, %f34327, %f34328, %f34329}, {%r2, %r2, %r2, %r2, %r2, %r2, %r2, %r2}, {%r2, %r2, %r2, %r2, %r2, %r2, %r2, %r2}, {%f34314, %f34315, %f34316, %f34317, %f34318, %f34319, %f34320, %f34321};
	bar.warp.sync 	-1;
	wmma.mma.sync.aligned.row.col.m32n8k16.f32.f32 {%f34330, %f34331, %f34332, %f34333, %f34334, %f34335, %f34336, %f34337}, {%r2, %r2, %r2, %r2, %r2, %r2, %r2, %r2}, {%r2, %r2, %r2, %r2, %r2, %r2, %r2, %r2}, {%f34322, %f34323, %f34324, %f34325, %f34326, %f34327, %f34328, %f34329};
	bar.warp.sync 	-1;
	wmma.mma.sync.aligned.row.col.m32n8k16.f32.f32 {%f34338, %f34339, %f34340, %f34341, %f34342, %f34343, %f34344, %f34345}, {%r2, %r2, %r2, %r2, %r2, %r2, %r2, %r2}, {%r2, %r2, %r2, %r2, %r2, %r2, %r2, %r2}, {%f34330, %f34331, %f34332, %f34333, %f34334, %f34335, %f34336, %f34337};
	bar.warp.sync 	-1;
	wmma.mma.sync.aligned.row.col.m32n8k16.f32.f32 {%f34346, %f34347, %f34348, %f34349, %f34350, %f34351, %f34352, %f34353}, {%r2, %r2, %r2, %r2, %r2, %r2, %r2, %r2}, {%r2, %r2, %r2, %r2, %r2, %r2, %r2, %r2}, {%f34338, %f34339, %f34340, %f34341, %f34342, %f34343, %f34344, %f34345};
	bar.warp.sync 	-1;
	wmma.mma.sync.aligned.row.col.m32n8k16.f32.f32 {%f34354, %f34355, %f34356, %f34357, %f34358, %f34359, %f34360, %f34361}, {%r2, %r2, %r2, %r2, %r2, %r2, %r2, %r2}, {%r2, %r2, %r2, %r2, %r2, %r2, %r2, %r2}, {%f34346, %f34347, %f34348, %f34349, %f34350, %f34351, %f34352, %f34353};
	bar.warp.sync 	-1;
	wmma.mma.sync.aligned.row.col.m32n8k16.f32.f32 {%f34362, %f34363, %f34364, %f34365, %f34366, %f34367, %f34368, %f34369}, {%r2, %r2, %r2, %r2, %r2, %r2, %r2, %r2}, {%r2, %r2, %r2, %r2, %r2, %r2, %r2, %r2}, {%f34354, %f34355, %f34356, %f34357, %f34358, %f34359, %f34360, %f34361};
	bar.warp.sync 	-1;
	wmma.mma.sync.aligned.row.col.m32n8k16.f32.f32 {%f34370, %f34371, %f34372, %f34373, %f34374, %f34375, %f34376, %f34377}, {%r2, %r2, %r2, %r2, %r2, %r2, %r2, %r2}, {%r2, %r2, %r2, %r2, %r2, %r2, %r2, %r2}, {%f34362, %f34363, %f34364, %f34365, %f34366, %f34367, %f34368, %f34369};
	bar.warp.sync 	-1;
	wmma.mma.sync.aligned.row.col.m32n8k16.f32.f32 {%f34378, %f34379, %f34380, %f34381, %f34382, %f34383, %f34384, %f34385}, {%r2, %r2, %r2, %r2, %r2, %r2, %r2, %r2}, {%r2, %r2, %r2, %r2, %r2, %r2, %r2, %r2}, {%f34370, %f34371, %f34372, %f34373, %f34374, %f34375, %f34376, %f34377};
	bar.warp.sync 	-1;
	wmma.mma.sync.aligned.row.col.m32n8k16.f32.f32 {%f34386, %f34387, %f34388, %f34389, %f34390, %f34391, %f34392, %f34393}, {%r2, %r2, %r2, %r2, %r2, %r2, %r2, %r2}, {%r2, %r2, %r2, %r2, %r2, %r2, %r2, %r2}, {%f34378, %f34379, %f34380, %f34381, %f34382, %f34383, %f34384, %f34385};
	bar.warp.sync 	-1;
	wmma.mma.sync.aligned.row.col.m32n8k16.f32.f32 {%f34394, %f34395, %f34396, %f34397, %f34398, %f34399, %f34400, %f34401}, {%r2, %r2, %r2, %r2, %r2, %r2, %r2, %r2}, {%r2, %r2, %r2, %r2, %r2, %r2, %r2, %r2}, {%f34386, %f34387, %f34388, %f34389, %f34390, %f34391, %f34392, %f34393};
	bar.warp.sync 	-1;
	wmma.mma.sync.aligned.row.col.m32n8k16.f32.f32 {%f34402, %f34403, %f34404, %f34405, %f34406, %f34407, %f34408, %f34409}, {%r2, %r2, %r2, %r2, %r2, %r2, %r2, %r2}, {%r2, %r2, %r2, %r2, %r2, %r2, %r2, %r2}, {%f34394, %f34395, %f34396, %f34397, %f34398, %f34399, %f34400, %f34401};
	bar.warp.sync 	-1;
	wmma.mma.sync.aligned.row.col.m32n8k16.f32.f32 {%f34410, %f34411, %f34412, %f34413, %f34414, %f34415, %f34416, %f34417}, {%r2, %r2, %r2, %r2, %r2, %r2, %r2, %r2}, {%r2, %r2, %r2, %r2, %r2, %r2, %r2, %r2}, {%f34402, %f34403, %f34404, %f34405, %f34406, %f34407, %f34408, %f34409};
	bar.warp.sync 	-1;
	wmma.mma.sync.aligned.row.col.m32n8k16.f32.f32 {%f34418, %f34419, %f34420, %f34421, %f34422, %f34423, %f34424, %f34425}, {%r2, %r2, %r2, %r2, %r2, %r2, %r2, %r2}, {%r2, %r2, %r2, %r2, %r2, %r2, %r2, %r2}, {%f34410, %f34411, %f34412, %f34413, %f34414, %f34415, %f34416, %f34417};
	bar.warp.sync 	-1;
	wmma.mma.sync.aligned.row.col.m32n8k16.f32.f32 {%f34426, %f34427, %f34428, %f34429, %f34430, %f34431, %f34432, %f34433}, {%r2, %r2, %r2, %r2, %r2, %r2, %r2, %r2}, {%r2, %r2, %r2, %r2, %r2, %r2, %r2, %r2}, {%f34418, %f34419, %f34420, %f34421, %f34422, %f34423, %f34424, %f34425};
	bar.warp.sync 	-1;
	wmma.mma.sync.aligned.row.col.m32n8k16.f32.f32 {%f34434, %f34435, %f34436, %f34437, %f34438, %f34439, %f34440, %f34441}, {%r2, %r2, %r2, %r2, %r2, %r2, %r2, %r2}, {%r2, %r2, %r2, %r2, %r2, %r2, %r2, %r2}, {%f34426, %f34427, %f34428, %f34429, %f34430, %f34431, %f34432, %f34433};
	bar.warp.sync 	-1;
	wmma.mma.sync.aligned.row.col.m32n8k16.f32.f32 {%f34442, %f34443, %f34444, %f34445, %f34446, %f34447, %f34448, %f34449}, {%r2, %r2, %r2, %r2, %r2, %r2, %r2, %r2}, {%r2, %r2, %r2, %r2, %r2, %r2, %r2, %r2}, {%f34434, %f34435, %f34436, %f34437, %f34438, %f34439, %f34440, %f34441};
	bar.warp.sync 	-1;
	wmma.mma.sync.aligned.row.col.m32n8k16.f32.f32 {%f34450, %f34451, %f34452, %f34453, %f34454, %f34455, %f34456, %f34457}, {%r2, %r2, %r2, %r2, %r2, %r2, %r2, %r2}, {%r2, %r2, %r2, %r2, %r2, %r2, %r2, %r2}, {%f34442, %f34443, %f34444, %f34445, %f34446, %f34447, %f34448, %f34449};
	bar.warp.sync 	-1;
	wmma.mma.sync.aligned.row.col.m32n8k16.f32.f32 {%f34458, %f34459, %f34460, %f34461, %f34462, %f34463, %f34464, %f34465}, {%r2, %r2, %r2, %r2, %r2, %r2, %r2, %r2}, {%r2, %r2, %r2, %r2, %r2, %r2, %r2, %r2}, {%f34450, %f34451, %f34452, %f34453, %f34454, %f34455, %f34456, %f34457};
	bar.warp.sync 	-1;
	wmma.mma.sync.aligned.row.col.m32n8k16.f32.f32 {%f34466, %f34467, %f34468, %f34469, %f34470, %f34471, %f34472, %f34473}, {%r2, %r2, %r2, %r2, %r2, %r2, %r2, %r2}, {%r2, %r2, %r2, %r2, %r2, %r2, %r2, %r2}, {%f34458, %f34459, %f34460, %f34461, %f34462, %f34463, %f34464, %f34465};
	bar.warp.sync 	-1;
	wmma.mma.sync.aligned.row.col.m32n8k16.f32.f32 {%f34474, %f34475, %f34476, %f34477, %f34478, %f34479, %f34480, %f34481}, {%r2, %r2, %r2, %r2, %r2, %r2, %r2, %r2}, {%r2, %r2, %r2, %r2, %r2, %r2, %r2, %r2}, {%f34466, %f34467, %f34468, %f34469, %f34470, %f34471, %f34472, %f34473};
	bar.warp.sync 	-1;
	wmma.mma.sync.aligned.row.col.m32n8k16.f32.f32 {%f34482, %f34483, %f34484, %f34485, %f34486, %f34487, %f34488, %f34489}, {%r2, %r2, %r2, %r2, %r2, %r2, %r2, %r2}, {%r2, %r2, %r2, %r2, %r2, %r2, %r2, %r2}, {%f34474, %f34475, %f34476, %f34477, %f34478, %f34479, %f34480, %f34481};
	bar.warp.sync 	-1;
	wmma.mma.sync.aligned.row.col.m32n8k16.f32.f32 {%f34490, %f34491, %f34492, %f34493, %f34494, %f34495, %f34496, %f34497}, {%r2, %r2, %r2, %r2, %r2, %r2, %r2, %r2}, {%r2, %r2, %r2, %r2, %r2, %r2, %r2, %r2}, {%f34482, %f34483, %f34484, %f34485, %f34486, %f34487, %f34488, %f34489};
	bar.warp.sync 	-1;
	wmma.mma.sync.aligned.row.col.m32n8k16.f32.f32 {%f34498, %f34499, %f34500, %f34501, %f34502, %f34503, %f34504, %f34505}, {%r2, %r2, %r2, %r2, %r2, %r2, %r2, %r2}, {%r2, %r2, %r2, %r2, %r2, %r2, %r2, %r2}, {%f34490, %f34491, %f34492, %f34493, %f34494, %f34495, %f34496, %f34497};
	bar.warp.sync 	-1;
	wmma.mma.sync.aligned.row.col.m32n8k16.f32.f32 {%f34506, %f34507, %f34508, %f34509, %f34510, %f34511, %f34512, %f34513}, {%r2, %r2, %r2, %r2, %r2, %r2, %r2, %r2}, {%r2, %r2, %r2, %r2, %r2, %r2, %r2, %r2}, {%f34498, %f34499, %f34500, %f34501, %f34502, %f34503, %f34504, %f34505};
	bar.warp.sync 	-1;
	wmma.mma.sync.aligned.row.col.m32n8k16.f32.f32 {%f34514, %f34515, %f34516, %f34517, %f34518, %f34519, %f34520, %f34521}, {%r2, %r2, %r2, %r2, %r2, %r2, %r2, %r2}, {%r2, %r2, %r2, %r2, %r2, %r2, %r2, %r2}, {%f34506, %f34507, %f34508, %f34509, %f34510, %f34511, %f34512, %f34513};
	bar.warp.sync 	-1;
	wmma.mma.sync.aligned.row.col.m32n8k16.f32.f32 {%f34522, %f34523, %f34524, %f34525, %f34526, %f34527, %f34528, %f34529}, {%r2, %r2, %r2, %r2, %r2, %r2, %r2, %r2}, {%r2, %r2, %r2, %r2, %r2, %r2, %r2, %r2}, {%f34514, %f34515, %f34516, %f34517, %f34518, %f34519, %f34520, %f34521};
	bar.warp.sync 	-1;
	wmma.mma.sync.aligned.row.col.m32n8k16.f32.f32 {%f34530, %f34531, %f34532, %f34533, %f34534, %f34535, %f34536, %f34537}, {%r2, %r2, %r2, %r2, %r2, %r2, %r2, %r2}, {%r2, %r2, %r2, %r2, %r2, %r2, %r2, %r2}, {%f34522, %f34523, %f34524, %f34525, %f34526, %f34527, %f34528, %f34529};
	bar.warp.sync 	-1;
	wmma.mma.sync.aligned.row.col.m32n8k16.f32.f32 {%f34538, %f34539, %f34540, %f34541, %f34542, %f34543, %f34544, %f34545}, {%r2, %r2, %r2, %r2, %r2, %r2, %r2, %r2}, {%r2, %r2, %r2, %r2, %r2, %r2, %r2, %r2}, {%f34530, %f34531, %f34532, %f34533, %f34534, %f34535, %f34536, %f34537};
	bar.warp.sync 	-1;
	wmma.mma.sync.aligned.row.col.m32n8k16.f32.f32 {%f34546, %f34547, %f34548, %f34549, %f34550, %f34551, %f34552, %f34553}, {%r2, %r2, %r2, %r2, %r2, %r2, %r2, %r2}, {%r2, %r2, %r2, %r2, %r2, %r2, %r2, %r2}, {%f34538, %f34539, %f34540, %f34541, %f34542, %f34543, %f34544, %f34545};
	bar.warp.sync 	-1;
	wmma.mma.sync.aligned.row.col.m32n8k16.f32.f32 {%f34554, %f34555, %f34556, %f34557, %f34558, %f34559, %f34560, %f34561}, {%r2, %r2, %r2, %r2, %r2, %r2, %r2, %r2}, {%r2, %r2, %r2, %r2, %r2, %r2, %r2, %r2}, {%f34546, %f34547, %f34548, %f34549, %f34550, %f34551, %f34552, %f34553};
	bar.warp.sync 	-1;
	wmma.mma.sync.aligned.row.col.m32n8k16.f32.f32 {%f34562, %f34563, %f34564, %f34565, %f34566, %f34567, %f34568, %f34569}, {%r2, %r2, %r2, %r2, %r2, %r2, %r2, %r2}, {%r2, %r2, %r2, %r2, %r2, %r2, %r2, %r2}, {%f34554, %f34555, %f34556, %f34557, %f34558, %f34559, %f34560, %f34561};
	bar.warp.sync 	-1;
	wmma.mma.sync.aligned.row.col.m32n8k16.f32.f32 {%f34570, %f34571, %f34572, %f34573, %f34574, %f34575, %f34576, %f34577}, {%r2, %r2, %r2, %r2, %r2, %r2, %r2, %r2}, {%r2, %r2, %r2, %r2, %r2, %r2, %r2, %r2}, {%f34562, %f34563, %f34564, %f34565, %f34566, %f34567, %f34568, %f34569};
	bar.warp.sync 	-1;
	wmma.mma.sync.aligned.row.col.m32n8k16.f32.f32 {%f34578, %f34579, %f34580, %f34581, %f34582, %f34583, %f34584, %f34585}, {%r2, %r2, %r2, %r2, %r2, %r2, %r2, %r2}, {%r2, %r2, %r2, %r2, %r2, %r2, %r2, %r2}, {%f34570, %f34571, %f34572, %f34573, %f34574, %f34575, %f34576, %f34577};
	bar.warp.sync 	-1;
	wmma.mma.sync.aligned.row.col.m32n8k16.f32.f32 {%f34586, %f34587, %f34588, %f34589, %f34590, %f34591, %f34592, %f34593}, {%r2, %r2, %r2, %r2, %r2, %r2, %r2, %r2}, {%r2, %r2, %r2, %r2, %r2, %r2, %r2, %r2}, {%f34578, %f34579, %f34580, %f34581, %f34582, %f34583, %f34584, %f34585};
	bar.warp.sync 	-1;
	wmma.mma.sync.aligned.row.col.m32n8k16.f32.f32 {%f34594, %f34595, %f34596, %f34597, %f34598, %f34599, %f34600, %f34601}, {%r2, %r2, %r2, %r2, %r2, %r2, %r2, %r2}, {%r2, %r2, %r2, %r2, %r2, %r2, %r2, %r2}, {%f34586, %f34587, %f34588, %f34589, %f34590, %f34591, %f34592, %f34593};
	bar.warp.sync 	-1;
	wmma.mma.sync.aligned.row.col.m32n8k16.f32.f32 {%f34602, %f34603, %f34604, %f34605, %f34606, %f34607, %f34608, %f34609}, {%r2, %r2, %r2, %r2, %r2, %r2, %r2, %r2}, {%r2, %r2, %r2, %r2, %r2, %r2, %r2, %r2}, {%f34594, %f34595, %f34596, %f34597, %f34598, %f34599, %f34600, %f34601};
	bar.warp.sync 	-1;
	wmma.mma.sync.aligned.row.col.m32n8k16.f32.f32 {%f34610, %f34611, %f34612, %f34613, %f34614, %f34615, %f34616, %f34617}, {%r2, %r2, %r2, %r2, %r2, %r2, %r2, %r2}, {%r2, %r2, %r2, %r2, %r2, %r2, %r2, %r2}, {%f34602, %f34603, %f34604, %f34605, %f34606, %f34607, %f34608, %f34609};
	bar.warp.sync 	-1;
	wmma.mma.sync.aligned.row.col.m32n8k16.f32.f32 {%f34618, %f34619, %f34620, %f34621, %f34622, %f34623, %f34624, %f34625}, {%r2, %r2, %r2, %r2, %r2, %r2, %r2, %r2}, {%r2, %r2, %r2, %r2, %r2, %r2, %r2, %r2}, {%f34610, %f34611, %f34612, %f34613, %f34614, %f34615, %f34616, %f34617};
	bar.warp.sync 	-1;
	wmma.mma.sync.aligned.row.col.m32n8k16.f32.f32 {%f34626, %f34627, %f34628, %f34629, %f34630, %f34631, %f34632, %f34633}, {%r2, %r2, %r2, %r2, %r2, %r2, %r2, %r2}, {%r2, %r2, %r2, %r2, %r2, %r2, %r2, %r2}, {%f34618, %f34619, %f34620, %f34621, %f34622, %f34623, %f34624, %f34625};
	bar.warp.sync 	-1;
	wmma.mma.sync.aligned.row.col.m32n8k16.f32.f32 {%f34634, %f34635, %f34636, %f34637, %f34638, %f34639, %f34640, %f34641}, {%r2, %r2, %r2, %r2, %r2, %r2, %r2, %r2}, {%r2, %r2, %r2, %r2, %r2, %r2, %r2, %r2}, {%f34626, %f34627, %f34628, %f34629, %f34630, %f34631, %f34632, %f34633};
	bar.warp.sync 	-1;
	wmma.mma.sync.aligned.row.col.m32n8k16.f32.f32 {%f34642, %f34643, %f34644, %f34645, %f34646, %f34647, %f34648, %f34649}, {%r2, %r2, %r2, %r2, %r2, %r2, %r2, %r2}, {%r2, %r2, %r2, %r2, %r2, %r2, %r2, %r2}, {%f34634, %f34635, %f34636, %f34637, %f34638, %f34639, %f34640, %f34641};
	bar.warp.sync 	-1;
	wmma.mma.sync.aligned.row.col.m32n8k16.f32.f32 {%f34650, %f34651, %f34652, %f34653, %f34654, %f34655, %f34656, %f34657}, {%r2, %r2, %r2, %r2, %r2, %r2, %r2, %r2}, {%r2, %r2, %r2, %r2, %r2, %r2, %r2, %r2}, {%f34642, %f34643, %f34644, %f34645, %f34646, %f34647, %f34648, %f34649};
	bar.warp.sync 	-1;
	wmma.mma.sync.aligned.row.col.m32n8k16.f32.f32 {%f34658, %f34659, %f34660, %f34661, %f34662, %f34663, %f34664, %f34665}, {%r2, %r2, %r2, %r2, %r2, %r2, %r2, %r2}, {%r2, %r2, %r2, %r2, %r2, %r2, %r2, %r2}, {%f34650, %f34651, %f34652, %f34653, %f34654, %f34655, %f34656, %f34657};
	bar.warp.sync 	-1;
	wmma.mma.sync.aligned.row.col.m32n8k16.f32.f32 {%f34666, %f34667, %f34668, %f34669, %f34670, %f34671, %f34672, %f34673}, {%r2, %r2, %r2, %r2, %r2, %r2, %r2, %r2}, {%r2, %r2, %r2, %r2, %r2, %r2, %r2, %r2}, {%f34658, %f34659, %f34660, %f34661, %f34662, %f34663, %f34664, %f34665};
	bar.warp.sync 	-1;
	wmma.mma.sync.aligned.row.col.m32n8k16.f32.f32 {%f34674, %f34675, %f34676, %f34677, %f34678, %f34679, %f34680, %f34681}, {%r2, %r2, %r2, %r2, %r2, %r2, %r2, %r2}, {%r2, %r2, %r2, %r2, %r2, %r2, %r2, %r2}, {%f34666, %f34667, %f34668, %f34669, %f34670, %f34671, %f34672, %f34673};
	bar.warp.sync 	-1;
	wmma.mma.sync.aligned.row.col.m32n8k16.f32.f32 {%f34682, %f34683, %f34684, %f34685, %f34686, %f34687, %f34688, %f34689}, {%r2, %r2, %r2, %r2, %r2, %r2, %r2, %r2}, {%r2, %r2, %r2, %r2, %r2, %r2, %r2, %r2}, {%f34674, %f34675, %f34676, %f34677, %f34678, %f34679, %f34680, %f34681};
	bar.warp.sync 	-1;
	wmma.mma.sync.aligned.row.col.m32n8k16.f32.f32 {%f34690, %f34691, %f34692, %f34693, %f34694, %f34695, %f34696, %f34697}, {%r2, %r2, %r2, %r2, %r2, %r2, %r2, %r2}, {%r2, %r2, %r2, %r2, %r2, %r2, %r2, %r2}, {%f34682, %f34683, %f34684, %f34685, %f34686, %f34687, %f34688, %f34689};
	bar.warp.sync 	-1;
	wmma.mma.sync.aligned.row.col.m32n8k16.f32.f32 {%f34698, %f34699, %f34700, %f34701, %f34702, %f34703, %f34704, %f34705}, {%r2, %r2, %r2, %r2, %r2, %r2, %r2, %r2}, {%r2, %r2, %r2, %r2, %r2, %r2, %r2, %r2}, {%f34690, %f34691, %f34692, %f34693, %f34694, %f34695, %f34696, %f34697};
	bar.warp.sync 	-1;
	wmma.mma.sync.aligned.row.col.m32n8k16.f32.f32 {%f34706, %f34707, %f34708, %f34709, %f34710, %f34711, %f34712, %f34713}, {%r2, %r2, %r2, %r2, %r2, %r2, %r2, %r2}, {%r2, %r2, %r2, %r2, %r2, %r2, %r2, %r2}, {%f34698, %f34699, %f34700, %f34701, %f34702, %f34703, %f34704, %f34705};
	bar.warp.sync 	-1;
	wmma.mma.sync.aligned.row.col.m32n8k16.f32.f32 {%f34714, %f34715, %f34716, %f34717, %f34718, %f34719, %f34720, %f34721}, {%r2, %r2, %r2, %r2, %r2, %r2, %r2, %r2}, {%r2, %r2, %r2, %r2, %r2, %r2, %r2, %r2}, {%f34706, %f34707, %f34708, %f34709, %f34710, %f34711, %f34712, %f34713};
	bar.warp.sync 	-1;
	wmma.mma.sync.aligned.row.col.m32n8k16.f32.f32 {%f34722, %f34723, %f34724, %f34725, %f34726, %f34727, %f34728, %f34729}, {%r2, %r2, %r2, %r2, %r2, %r2, %r2, %r2}, {%r2, %r2, %r2, %r2, %r2, %r2, %r2, %r2}, {%f34714, %f34715, %f34716, %f34717, %f34718, %f34719, %f34720, %f34721};
	bar.warp.sync 	-1;
	wmma.mma.sync.aligned.row.col.m32n8k16.f32.f32 {%f34730, %f34731, %f34732, %f34733, %f34734, %f34735, %f34736, %f34737}, {%r2, %r2, %r2, %r2, %r2, %r2, %r2, %r2}, {%r2, %r2, %r2, %r2, %r2, %r2, %r2, %r2}, {%f34722, %f34723, %f34724, %f34725, %f34726, %f34727, %f34728, %f34729};
	bar.warp.sync 	-1;
	wmma.mma.sync.aligned.row.col.m32n8k16.f32.f32 {%f34738, %f34739, %f34740, %f34741, %f34742, %f34743, %f34744, %f34745}, {%r2, %r2, %r2, %r2, %r2, %r2, %r2, %r2}, {%r2, %r2, %r2, %r2, %r2, %r2, %r2, %r2}, {%f34730, %f34731, %f34732, %f34733, %f34734, %f34735, %f34736, %f34737};
	bar.warp.sync 	-1;
	wmma.mma.sync.aligned.row.col.m32n8k16.f32.f32 {%f34746, %f34747, %f34748, %f34749, %f34750, %f34751, %f34752, %f34753}, {%r2, %r2, %r2, %r2, %r2, %r2, %r2, %r2}, {%r2, %r2, %r2, %r2, %r2, %r2, %r2, %r2}, {%f34738, %f34739, %f34740, %f34741, %f34742, %f34743, %f34744, %f34745};
	bar.warp.sync 	-1;
	wmma.mma.sync.aligned.row.col.m32n8k16.f32.f32 {%f34754, %f34755, %f34756, %f34757, %f34758, %f34759, %f34760, %f34761}, {%r2, %r2, %r2, %r2, %r2, %r2, %r2, %r2}, {%r2, %r2, %r2, %r2, %r2, %r2, %r2, %r2}, {%f34746, %f34747, %f34748, %f34749, %f34750, %f34751, %f34752, %f34753};
	bar.warp.sync 	-1;
	wmma.mma.sync.aligned.row.col.m32n8k16.f32.f32 {%f34762, %f34763, %f34764, %f34765, %f34766, %f34767, %f34768, %f34769}, {%r2, %r2, %r2, %r2, %r2, %r2, %r2, %r2}, {%r2, %r2, %r2, %r2, %r2, %r2, %r2, %r2}, {%f34754, %f34755, %f34756, %f34757, %f34758, %f34759, %f34760, %f34761};
	bar.warp.sync 	-1;
	wmma.mma.sync.aligned.row.col.m32n8k16.f32.f32 {%f34770, %f34771, %f34772, %f34773, %f34774, %f34775, %f34776, %f34777}, {%r2, %r2, %r2, %r2, %r2, %r2, %r2, %r2}, {%r2, %r2, %r2, %r2, %r2, %r2, %r2, %r2}, {%f34762, %f34763, %f34764, %f34765, %f34766, %f34767, %f34768, %f34769};
	bar.warp.sync 	-1;
	wmma.mma.sync.aligned.row.col.m32n8k16.f32.f32 {%f34778, %f34779, %f34780, %f34781, %f34782, %f34783, %f34784, %f34785}, {%r2, %r2, %r2, %r2, %r2, %r2, %r2, %r2}, {%r2, %r2, %r2, %r2, %r2, %r2, %r2, %r2}, {%f34770, %f34771, %f34772, %f34773, %f34774, %f34775, %f34776, %f34777};
	bar.warp.sync 	-1;
	wmma.mma.sync.aligned.row.col.m32n8k16.f32.f32 {%f34786, %f34787, %f34788, %f34789, %f34790, %f34791, %f34792, %f34793}, {%r2, %r2, %r2, %r2, %r2, %r2, %r2, %r2}, {%r2, %r2, %r2, %r2, %r2, %r2, %r2, %r2}, {%f34778, %f34779, %f34780, %f34781, %f34782, %f34783, %f34784, %f34785};
	bar.warp.sync 	-1;
	wmma.mma.sync.aligned.row.col.m32n8k16.f32.f32 {%f34794, %f34795, %f34796, %f34797, %f34798, %f34799, %f34800, %f34801}, {%r2, %r2, %r2, %r2, %r2, %r2, %r2, %r2}, {%r2, %r2, %r2, %r2, %r2, %r2, %r2, %r2}, {%f34786, %f34787, %f34788, %f34789, %f34790, %f34791, %f34792, %f34793};
	bar.warp.sync 	-1;
	wmma.mma.sync.aligned.row.col.m32n8k16.f32.f32 {%f34802, %f34803, %f34804, %f34805, %f34806, %f34807, %f34808, %f34809}, {%r2, %r2, %r2, %r2, %r2, %r2, %r2, %r2}, {%r2, %r2, %r2, %r2, %r2, %r2, %r2, %r2}, {%f34794, %f34795, %f34796, %f34797, %f34798, %f34799, %f34800, %f34801};
	bar.warp.sync 	-1;
	wmma.mma.sync.aligned.row.col.m32n8k16.f32.f32 {%f34810, %f34811, %f34812, %f34813, %f34814, %f34815, %f34816, %f34817}, {%r2, %r2, %r2, %r2, %r2, %r2, %r2, %r2}, {%r2, %r2, %r2, %r2, %r2, %r2, %r2, %r2}, {%f34802, %f34803, %f34804, %f34805, %f34806, %f34807, %f34808, %f34809};
	bar.warp.sync 	-1;
	wmma.mma.sync.aligned.row.col.m32n8k16.f32.f32 {%f34818, %f34819, %f34820, %f34821, %f34822, %f34823, %f34824, %f34825}, {%r2, %r2, %r2, %r2, %r2, %r2, %r2, %r2}, {%r2, %r2, %r2, %r2, %r2, %r2, %r2, %r2}, {%f34810, %f34811, %f34812, %f34813, %f34814, %f34815, %f34816, %f34817};
	bar.warp.sync 	-1;
	wmma.mma.sync.aligned.row.col.m32n8k16.f32.f32 {%f34826, %f34827, %f34828, %f34829, %f34830, %f34831, %f34832, %f34833}, {%r2, %r2, %r2, %r2, %r2, %r2, %r2, %r2}, {%r2, %r2, %r2, %r2, %r2, %r2, %r2, %r2}, {%f34818, %f34819, %f34820, %f34821, %f34822, %f34823, %f34824, %f34825};
	bar.warp.sync 	-1;
	wmma.mma.sync.aligned.row.col.m32n8k16.f32.f32 {%f34834, %f34835, %f34836, %f34837, %f34838, %f34839, %f34840, %f34841}, {%r2, %r2, %r2, %r2, %r2, %r2, %r2, %r2}, {%r2, %r2, %r2, %r2, %r2, %r2, %r2, %r2}, {%f34826, %f34827, %f34828, %f34829, %f34830, %f34831, %f34832, %f34833};
	bar.warp.sync 	-1;
	wmma.mma.sync.aligned.row.col.m32n8k16.f32.f32 {%f34842, %f34843, %f34844, %f34845, %f34846, %f34847, %f34848, %f34849}, {%r2, %r2, %r2, %r2, %r2, %r2, %r2, %r2}, {%r2, %r2, %r2, %r2, %r2, %r2, %r2, %r2}, {%f34834, %f34835, %f34836, %f34837, %f34838, %f34839, %f34840, %f34841};
	bar.warp.sync 	-1;
	wmma.mma.sync.aligned.row.col.m32n8k16.f32.f32 {%f34850, %f34851, %f34852, %f34853, %f34854, %f34855, %f34856, %f34857}, {%r2, %r2, %r2, %r2, %r2, %r2, %r2, %r2}, {%r2, %r2, %r2, %r2, %r2, %r2, %r2, %r2}, {%f34842, %f34843, %f34844, %f34845, %f34846, %f34847, %f34848, %f34849};
	bar.warp.sync 	-1;
	wmma.mma.sync.aligned.row.col.m32n8k16.f32.f32 {%f34858, %f34859, %f34860, %f34861, %f34862, %f34863, %f34864, %f34865}, {%r2, %r2, %r2, %r2, %r2, %r2, %r2, %r2}, {%r2, %r2, %r2, %r2, %r2, %r2, %r2, %r2}, {%f34850, %f34851, %f34852, %f34853, %f34854, %f34855, %f34856, %f34857};
	bar.warp.sync 	-1;
	wmma.mma.sync.aligned.row.col.m32n8k16.f32.f32 {%f34866, %f34867, %f34868, %f34869, %f34870, %f34871, %f34872, %f34873}, {%r2, %r2, %r2, %r2, %r2, %r2, %r2, %r2}, {%r2, %r2, %r2, %r2, %r2, %r2, %r2, %r2}, {%f34858, %f34859, %f34860, %f34861, %f34862, %f34863, %f34864, %f34865};
	bar.warp.sync 	-1;
	wmma.mma.sync.aligned.row.col.m32n8k16.f32.f32 {%f34874, %f34875, %f34876, %f34877, %f34878, %f34879, %f34880, %f34881}, {%r2, %r2, %r2, %r2, %r2, %r2, %r2, %r2}, {%r2, %r2, %r2, %r2, %r2, %r2, %r2, %r2}, {%f34866, %f34867, %f34868, %f34869, %f34870, %f34871, %f34872, %f34873};
	bar.warp.sync 	-1;
	wmma.mma.sync.aligned.row.col.m32n8k16.f32.f32 {%f34882, %f34883, %f34884, %f34885, %f34886, %f34887, %f34888, %f34889}, {%r2, %r2, %r2, %r2, %r2, %r2, %r2, %r2}, {%r2, %r2, %r2, %r2, %r2, %r2, %r2, %r2}, {%f34874, %f34875, %f34876, %f34877, %f34878, %f34879, %f34880, %f34881};
	bar.warp.sync 	-1;
	wmma.mma.sync.aligned.row.col.m32n8k16.f32.f32 {%f34890, %f34891, %f34892, %f34893, %f34894, %f34895, %f34896, %f34897}, {%r2, %r2, %r2, %r2, %r2, %r2, %r2, %r2}, {%r2, %r2, %r2, %r2, %r2, %r2, %r2, %r2}, {%f34882, %f34883, %f34884, %f34885, %f34886, %f34887, %f34888, %f34889};
	bar.warp.sync 	-1;
	wmma.mma.sync.aligned.row.col.m32n8k16.f32.f32 {%f34898, %f34899, %f34900, %f34901, %f34902, %f34903, %f34904, %f34905}, {%r2, %r2, %r2, %r2, %r2, %r2, %r2, %r2}, {%r2, %r2, %r2, %r2, %r2, %r2, %r2, %r2}, {%f34890, %f34891, %f34892, %f34893, %f34894, %f34895, %f34896, %f34897};
	bar.warp.sync 	-1;
	wmma.mma.sync.aligned.row.col.m32n8k16.f32.f32 {%f34906, %f34907, %f34908, %f34909, %f34910, %f34911, %f34912, %f34913}, {%r2, %r2, %r2, %r2, %r2, %r2, %r2, %r2}, {%r2, %r2, %r2, %r2, %r2, %r2, %r2, %r2}, {%f34898, %f34899, %f34900, %f34901, %f34902, %f34903, %f34904, %f34905};
	bar.warp.sync 	-1;
	wmma.mma.sync.aligned.row.col.m32n8k16.f32.f32 {%f34914, %f34915, %f34916, %f34917, %f34918, %f34919, %f34920, %f34921}, {%r2, %r2, %r2, %r2, %r2, %r2, %r2, %r2}, {%r2, %r2, %r2, %r2, %r2, %r2, %r2, %r2}, {%f34906, %f34907, %f34908, %f34909, %f34910, %f34911, %f34912, %f34913};
	bar.warp.sync 	-1;
	wmma.mma.sync.aligned.row.col.m32n8k16.f32.f32 {%f34922, %f34923, %f34924, %f34925, %f34926, %f34927, %f34928, %f34929}, {%r2, %r2, %r2, %r2, %r2, %r2, %r2, %r2}, {%r2, %r2, %r2, %r2, %r2, %r2, %r2, %r2}, {%f34914, %f34915, %f34916, %f34917, %f34918, %f34919, %f34920, %f34921};
	bar.warp.sync 	-1;
	wmma.mma.sync.aligned.row.col.m32n8k16.f32.f32 {%f34930, %f34931, %f34932, %f34933, %f34934, %f34935, %f34936, %f34937}, {%r2, %r2, %r2, %r2, %r2, %r2, %r2, %r2}, {%r2, %r2, %r2, %r2, %r2, %r2, %r2, %r2}, {%f34922, %f34923, %f34924, %f34925, %f34926, %f34927, %f34928, %f34929};
	bar.warp.sync 	-1;
	wmma.mma.sync.aligned.row.col.m32n8k16.f32.f32 {%f34938, %f34939, %f34940, %f34941, %f34942, %f34943, %f34944, %f34945}, {%r2, %r2, %r2, %r2, %r2, %r2, %r2, %r2}, {%r2, %r2, %r2, %r2, %r2, %r2, %r2, %r2}, {%f34930, %f34931, %f34932, %f34933, %f34934, %f34935, %f34936, %f34937};
	bar.warp.sync 	-1;
	wmma.mma.sync.aligned.row.col.m32n8k16.f32.f32 {%f34946, %f34947, %f34948, %f34949, %f34950, %f34951, %f34952, %f34953}, {%r2, %r2, %r2, %r2, %r2, %r2, %r2, %r2}, {%r2, %r2, %r2, %r2, %r2, %r2, %r2, %r2}, {%f34938, %f34939, %f34940, %f34941, %f34942, %f34943, %f34944, %f34945};
	bar.warp.sync 	-1;
	wmma.mma.sync.aligned.row.col.m32n8k16.f32.f32 {%f34954, %f34955, %f34956, %f34957, %f34958, %f34959, %f34960, %f34961}, {%r2, %r2, %r2, %r2, %r2, %r2, %r2, %r2}, {%r2, %r2, %r2, %r2, %r2, %r2, %r2, %r2}, {%f34946, %f34947, %f34948, %f34949, %f34950, %f34951, %f34952, %f34953};
	bar.warp.sync 	-1;
	wmma.mma.sync.aligned.row.col.m32n8k16.f32.f32 {%f34962, %f34963, %f34964, %f34965, %f34966, %f34967, %f34968, %f34969}, {%r2, %r2, %r2, %r2, %r2, %r2, %r2, %r2}, {%r2, %r2, %r2, %r2, %r2, %r2, %r2, %r2}, {%f34954, %f34955, %f34956, %f34957, %f34958, %f34959, %f34960, %f34961};
	bar.warp.sync 	-1;
	wmma.mma.sync.aligned.row.col.m32n8k16.f32.f32 {%f34970, %f34971, %f34972, %f34973, %f34974, %f34975, %f34976, %f34977}, {%r2, %r2, %r2, %r2, %r2, %r2, %r2, %r2}, {%r2, %r2, %r2, %r2, %r2, %r2, %r2, %r2}, {%f34962, %f34963, %f34964, %f34965, %f34966, %f34967, %f34968, %f34969};
	bar.warp.sync 	-1;
	wmma.mma.sync.aligned.row.col.m32n8k16.f32.f32 {%f34978, %f34979, %f34980, %f34981, %f34982, %f34983, %f34984, %f34985}, {%r2, %r2, %r2, %r2, %r2, %r2, %r2, %r2}, {%r2, %r2, %r2, %r2, %r2, %r2, %r2, %r2}, {%f34970, %f34971, %f34972, %f34973, %f34974, %f34975, %f34976, %f34977};
	bar.warp.sync 	-1;
	wmma.mma.sync.aligned.row.col.m32n8k16.f32.f32 {%f34986, %f34987, %f34988, %f34989, %f34990, %f34991, %f34992, %f34993}, {%r2, %r2, %r2, %r2, %r2, %r2, %r2, %r2}, {%r2, %r2, %r2, %r2, %r2, %r2, %r2, %r2}, {%f34978, %f34979, %f34980, %f34981, %f34982, %f34983, %f34984, %f34985};
	bar.warp.sync 	-1;
	wmma.mma.sync.aligned.row.col.m32n8k16.f32.f32 {%f34994, %f34995, %f34996, %f34997, %f34998, %f34999, %f35000, %f35001}, {%r2, %r2, %r2, %r2, %r2, %r2, %r2, %r2}, {%r2, %r2, %r2, %r2, %r2, %r2, %r2, %r2}, {%f34986, %f34987, %f34988, %f34989, %f34990, %f34991, %f34992, %f34993};
	bar.warp.sync 	-1;
	wmma.mma.sync.aligned.row.col.m32n8k16.f32.f32 {%f35002, %f35003, %f35004, %f35005, %f35006, %f35007, %f35008, %f35009}, {%r2, %r2, %r2, %r2, %r2, %r2, %r2, %r2}, {%r2, %r2, %r2, %r2, %r2, %r2, %r2, %r2}, {%f34994, %f34995, %f34996, %f34997, %f34998, %f34999, %f35000, %f35001};
	bar.warp.sync 	-1;
	wmma.mma.sync.aligned.row.col.m32n8k16.f32.f32 {%f35010, %f35011, %f35012, %f35013, %f35014, %f35015, %f35016, %f35017}, {%r2, %r2, %r2, %r2, %r2, %r2, %r2, %r2}, {%r2, %r2, %r2, %r2, %r2, %r2, %r2, %r2}, {%f35002, %f35003, %f35004, %f35005, %f35006, %f35007, %f35008, %f35009};
	bar.warp.sync 	-1;
	wmma.mma.sync.aligned.row.col.m32n8k16.f32.f32 {%f35018, %f35019, %f35020, %f35021, %f35022, %f35023, %f35024, %f35025}, {%r2, %r2, %r2, %r2, %r2, %r2, %r2, %r2}, {%r2, %r2, %r2, %r2, %r2, %r2, %r2, %r2}, {%f35010, %f35011, %f35012, %f35013, %f35014, %f35015, %f35016, %f35017};
	bar.warp.sync 	-1;
	wmma.mma.sync.aligned.row.col.m32n8k16.f32.f32 {%f35026, %f35027, %f35028, %f35029, %f35030, %f35031, %f35032, %f35033}, {%r2, %r2, %r2, %r2, %r2, %r2, %r2, %r2}, {%r2, %r2, %r2, %r2, %r2, %r2, %r2, %r2}, {%f35018, %f35019, %f35020, %f35021, %f35022, %f35023, %f35024, %f35025};
	bar.warp.sync 	-1;
	wmma.mma.sync.aligned.row.col.m32n8k16.f32.f32 {%f35034, %f35035, %f35036, %f35037, %f35038, %f35039, %f35040, %f35041}, {%r2, %r2, %r2, %r2, %r2, %r2, %r2, %r2}, {%r2, %r2, %r2, %r2, %r2, %r2, %r2, %r2}, {%f35026, %f35027, %f35028, %f35029, %f35030, %f35031, %f35032, %f35033};
	bar.warp.sync 	-1;
	wmma.mma.sync.aligned.row.col.m32n8k16.f32.f32 {%f35042, %f35043, %f35044, %f35045, %f35046, %f35047, %f35048, %f35049}, {%r2, %r2, %r2, %r2, %r2, %r2, %r2, %r2}, {%r2, %r2, %r2, %r2, %r2, %r2, %r2, %r2}, {%f35034, %f35035, %f35036, %f35037, %f35038, %f35039, %f35040, %f35041};
	bar.warp.sync 	-1;
	wmma.mma.sync.aligned.row.col.m32n8k16.f32.f32 {%f35050, %f35051, %f35052, %f35053, %f35054, %f35055, %f35056, %f35057}, {%r2, %r2, %r2, %r2, %r2, %r2, %r2, %r2}, {%r2, %r2, %r2, %r2, %r2, %r2, %r2, %r2}, {%f35042, %f35043, %f35044, %f35045, %f35046, %f35047, %f35048, %f35049};
	bar.warp.sync 	-1;
	wmma.mma.sync.aligned.row.col.m32n8k16.f32.f32 {%f35058, %f35059, %f35060, %f35061, %f35062, %f35063, %f35064, %f35065}, {%r2, %r2, %r2, %r2, %r2, %r2, %r2, %r2}, {%r2, %r2, %r2, %r2, %r2, %r2, %r2, %r2}, {%f35050, %f35051, %f35052, %f35053, %f35054, %f35055, %f35056, %f35057};
	bar.warp.sync 	-1;
	wmma.mma.sync.aligned.row.col.m32n8k16.f32.f32 {%f35066, %f35067, %f35068, %f35069, %f35070, %f35071, %f35072, %f35073}, {%r2, %r2, %r2, %r2, %r2, %r2, %r2, %r2}, {%r2, %r2, %r2, %r2, %r2, %r2, %r2, %r2}, {%f35058, %f35059, %f35060, %f35061, %f35062, %f35063, %f35064, %f35065};
	bar.warp.sync 	-1;
	wmma.mma.sync.aligned.row.col.m32n8k16.f32.f32 {%f35074, %f35075, %f35076, %f35077, %f35078, %f35079, %f35080, %f35081}, {%r2, %r2, %r2, %r2, %r2, %r2, %r2, %r2}, {%r2, %r2, %r2, %r2, %r2, %r2, %r2, %r2}, {%f35066, %f35067, %f35068, %f35069, %f35070, %f35071, %f35072, %f35073};
	bar.warp.sync 	-1;
	wmma.mma.sync.aligned.row.col.m32n8k16.f32.f32 {%f35082, %f35083, %f35084, %f35085, %f35086, %f35087, %f35088, %f35089}, {%r2, %r2, %r2, %r2, %r2, %r2, %r2, %r2}, {%r2, %r2, %r2, %r2, %r2, %r2, %r2, %r2}, {%f35074, %f35075, %f35076, %f35077, %f35078, %f35079, %f35080, %f35081};
	bar.warp.sync 	-1;
	wmma.mma.sync.aligned.row.col.m32n8k16.f32.f32 {%f35090, %f35091, %f35092, %f35093, %f35094, %f35095, %f35096, %f35097}, {%r2, %r2, %r2, %r2, %r2, %r2, %r2, %r2}, {%r2, %r2, %r2, %r2, %r2, %r2, %r2, %r2}, {%f35082, %f35083, %f35084, %f35085, %f35086, %f35087, %f35088, %f35089};
	bar.warp.sync 	-1;
	wmma.mma.sync.aligned.row.col.m32n8k16.f32.f32 {%f35098, %f35099, %f35100, %f35101, %f35102, %f35103, %f35104, %f35105}, {%r2, %r2, %r2, %r2, %r2, %r2, %r2, %r2}, {%r2, %r2, %r2, %r2, %r2, %r2, %r2, %r2}, {%f35090, %f35091, %f35092, %f35093, %f35094, %f35095, %f35096, %f35097};
	bar.warp.sync 	-1;
	wmma.mma.sync.aligned.row.col.m32n8k16.f32.f32 {%f35106, %f35107, %f35108, %f35109, %f35110, %f35111, %f35112, %f35113}, {%r2, %r2, %r2, %r2, %r2, %r2, %r2, %r2}, {%r2, %r2, %r2, %r2, %r2, %r2, %r2, %r2}, {%f35098, %f35099, %f35100, %f35101, %f35102, %f35103, %f35104, %f35105};
	bar.warp.sync 	-1;
	wmma.mma.sync.aligned.row.col.m32n8k16.f32.f32 {%f35114, %f35115, %f35116, %f35117, %f35118, %f35119, %f35120, %f35121}, {%r2, %r2, %r2, %r2, %r2, %r2, %r2, %r2}, {%r2, %r2, %r2, %r2, %r2, %r2, %r2, %r2}, {%f35106, %f35107, %f35108, %f35109, %f35110, %f35111, %f35112, %f35113};
	bar.warp.sync 	-1;
	wmma.mma.sync.aligned.row.col.m32n8k16.f32.f32 {%f35122, %f35123, %f35124, %f35125, %f35126, %f35127, %f35128, %f35129}, {%r2, %r2, %r2, %r2, %r2, %r2, %r2, %r2}, {%r2, %r2, %r2, %r2, %r2, %r2, %r2, %r2}, {%f35114, %f35115, %f35116, %f35117, %f35118, %f35119, %f35120, %f35121};
	bar.warp.sync 	-1;
	wmma.mma.sync.aligned.row.col.m32n8k16.f32.f32 {%f35130, %f35131, %f35132, %f35133, %f35134, %f35135, %f35136, %f35137}, {%r2, %r2, %r2, %r2, %r2, %r2, %r2, %r2}, {%r2, %r2, %r2, %r2, %r2, %r2, %r2, %r2}, {%f35122, %f35123, %f35124, %f35125, %f35126, %f35127, %f35128, %f35129};
	bar.warp.sync 	-1;
	wmma.mma.sync.aligned.row.col.m32n8k16.f32.f32 {%f35138, %f35139, %f35140, %f35141, %f35142, %f35143, %f35144, %f35145}, {%r2, %r2, %r2, %r2, %r2, %r2, %r2, %r2}, {%r2, %r2, %r2, %r2, %r2, %r2, %r2, %r2}, {%f35130, %f35131, %f35132, %f35133, %f35134, %f35135, %f35136, %f35137};
	bar.warp.sync 	-1;
	wmma.mma.sync.aligned.row.col.m32n8k16.f32.f32 {%f35146, %f35147, %f35148, %f35149, %f35150, %f35151, %f35152, %f35153}, {%r2, %r2, %r2, %r2, %r2, %r2, %r2, %r2}, {%r2, %r2, %r2, %r2, %r2, %r2, %r2, %r2}, {%f35138, %f35139, %f35140, %f35141, %f35142, %f35143, %f35144, %f35145};
	bar.warp.sync 	-1;
	wmma.mma.sync.aligned.row.col.m32n8k16.f32.f32 {%f35154, %f35155, %f35156, %f35157, %f35158, %f35159, %f35160, %f35161}, {%r2, %r2, %r2, %r2, %r2, %r2, %r2, %r2}, {%r2, %r2, %r2, %r2, %r2, %r2, %r2, %r2}, {%f35146, %f35147, %f35148, %f35149, %f35150, %f35151, %f35152, %f35153};
	bar.warp.sync 	-1;
	wmma.mma.sync.aligned.row.col.m32n8k16.f32.f32 {%f35162, %f35163, %f35164, %f35165, %f35166, %f35167, %f35168, %f35169}, {%r2, %r2, %r2, %r2, %r2, %r2, %r2, %r2}, {%r2, %r2, %r2, %r2, %r2, %r2, %r2, %r2}, {%f35154, %f35155, %f35156, %f35157, %f35158, %f35159, %f35160, %f35161};
	bar.warp.sync 	-1;
	wmma.mma.sync.aligned.row.col.m32n8k16.f32.f32 {%f35170, %f35171, %f35172, %f35173, %f35174, %f35175, %f35176, %f35177}, {%r2, %r2, %r2, %r2, %r2, %r2, %r2, %r2}, {%r2, %r2, %r2, %r2, %r2, %r2, %r2, %r2}, {%f35162, %f35163, %f35164, %f35165, %f35166, %f35167, %f35168, %f35169};
	bar.warp.sync 	-1;
	wmma.mma.sync.aligned.row.col.m32n8k16.f32.f32 {%f35178, %f35179, %f35180, %f35181, %f35182, %f35183, %f35184, %f35185}, {%r2, %r2, %r2, %r2, %r2, %r2, %r2, %r2}, {%r2, %r2, %r2, %r2, %r2, %r2, %r2, %r2}, {%f35170, %f35171, %f35172, %f35173, %f35174, %f35175, %f35176, %f35177};
	bar.warp.sync 	-1;
	wmma.mma.sync.aligned.row.col.m32n8k16.f32.f32 {%f35186, %f35187, %f35188, %f35189, %f35190, %f35191, %f35192, %f35193}, {%r2, %r2, %r2, %r2, %r2, %r2, %r2, %r2}, {%r2, %r2, %r2, %r2, %r2, %r2, %r2, %r2}, {%f35178, %f35179, %f35180, %f35181, %f35182, %f35183, %f35184, %f35185};
	bar.warp.sync 	-1;
	wmma.mma.sync.aligned.row.col.m32n8k16.f32.f32 {%f35194, %f35195, %f35196, %f35197, %f35198, %f35199, %f35200, %f35201}, {%r2, %r2, %r2, %r2, %r2, %r2, %r2, %r2}, {%r2, %r2, %r2, %r2, %r2, %r2, %r2, %r2}, {%f35186, %f35187, %f35188, %f35189, %f35190, %f35191, %f35192, %f35193};
	bar.warp.sync 	-1;
	wmma.mma.sync.aligned.row.col.m32n8k16.f32.f32 {%f35202, %f35203, %f35204, %f35205, %f35206, %f35207, %f35208, %f35209}, {%r2, %r2, %r2, %r2, %r2, %r2, %r2, %r2}, {%r2, %r2, %r2, %r2, %r2, %r2, %r2, %r2}, {%f35194, %f35195, %f35196, %f35197, %f35198, %f35199, %f35200, %f35201};
	bar.warp.sync 	-1;
	wmma.mma.sync.aligned.row.col.m32n8k16.f32.f32 {%f35210, %f35211, %f35212, %f35213, %f35214, %f35215, %f35216, %f35217}, {%r2, %r2, %r2, %r2, %r2, %r2, %r2, %r2}, {%r2, %r2, %r2, %r2, %r2, %r2, %r2, %r2}, {%f35202, %f35203, %f35204, %f35205, %f35206, %f35207, %f35208, %f35209};
	bar.warp.sync 	-1;
	wmma.mma.sync.aligned.row.col.m32n8k16.f32.f32 {%f35218, %f35219, %f35220, %f35221, %f35222, %f35223, %f35224, %f35225}, {%r2, %r2, %r2, %r2, %r2, %r2, %r2, %r2}, {%r2, %r2, %r2, %r2, %r2, %r2, %r2, %r2}, {%f35210, %f35211, %f35212, %f35213, %f35214, %f35215, %f35216, %f35217};
	bar.warp.sync 	-1;
	wmma.mma.sync.aligned.row.col.m32n8k16.f32.f32 {%f35226, %f35227, %f35228, %f35229, %f35230, %f35231, %f35232, %f35233}, {%r2, %r2, %r2, %r2, %r2, %r2, %r2, %r2}, {%r2, %r2, %r2, %r2, %r2, %r2, %r2, %r2}, {%f35218, %f35219, %f35220, %f35221, %f35222, %f35223, %f35224, %f35225};
	bar.warp.sync 	-1;
	wmma.mma.sync.aligned.row.col.m32n8k16.f32.f32 {%f35234, %f35235, %f35236, %f35237, %f35238, %f35239, %f35240, %f35241}, {%r2, %r2, %r2, %r2, %r2, %r2, %r2, %r2}, {%r2, %r2, %r2, %r2, %r2, %r2, %r2, %r2}, {%f35226, %f35227, %f35228, %f35229, %f35230, %f35231, %f35232, %f35233};
	bar.warp.sync 	-1;
	wmma.mma.sync.aligned.row.col.m32n8k16.f32.f32 {%f35242, %f35243, %f35244, %f35245, %f35246, %f35247, %f35248, %f35249}, {%r2, %r2, %r2, %r2, %r2, %r2, %r2, %r2}, {%r2, %r2, %r2, %r2, %r2, %r2, %r2, %r2}, {%f35234, %f35235, %f35236, %f35237, %f35238, %f35239, %f35240, %f35241};
	bar.warp.sync 	-1;
	wmma.mma.sync.aligned.row.col.m32n8k16.f32.f32 {%f35250, %f35251, %f35252, %f35253, %f35254, %f35255, %f35256, %f35257}, {%r2, %r2, %r2, %r2, %r2, %r2, %r2, %r2}, {%r2, %r2, %r2, %r2, %r2, %r2, %r2, %r2}, {%f35242, %f35243, %f35244, %f35245, %f35246, %f35247, %f35248, %f35249};
	bar.warp.sync 	-1;
	wmma.mma.sync.aligned.row.col.m32n8k16.f32.f32 {%f35258, %f35259, %f35260, %f35261, %f35262, %f35263, %f35264, %f35265}, {%r2, %r2, %r2, %r2, %r2, %r2, %r2, %r2}, {%r2, %r2, %r2, %r2, %r2, %r2, %r2, %r2}, {%f35250, %f35251, %f35252, %f35253, %f35254, %f35255, %f35256, %f35257};
	bar.warp.sync 	-1;
	wmma.mma.sync.aligned.row.col.m32n8k16.f32.f32 {%f35266, %f35267, %f35268, %f35269, %f35270, %f35271, %f35272, %f35273}, {%r2, %r2, %r2, %r2, %r2, %r2, %r2, %r2}, {%r2, %r2, %r2, %r2, %r2, %r2, %r2, %r2}, {%f35258, %f35259, %f35260, %f35261, %f35262, %f35263, %f35264, %f35265};
	bar.warp.sync 	-1;
	wmma.mma.sync.aligned.row.col.m32n8k16.f32.f32 {%f35274, %f35275, %f35276, %f35277, %f35278, %f35279, %f35280, %f35281}, {%r2, %r2, %r2, %r2, %r2, %r2, %r2, %r2}, {%r2, %r2, %r2, %r2, %r2, %r2, %r2, %r2}, {%f35266, %f35267, %f35268, %f35269, %f35270, %f35271, %f35272, %f35273};
	bar.warp.sync 	-1;
	wmma.mma.sync.aligned.row.col.m32n8k16.f32.f32 {%f35282, %f35283, %f35284, %f35285, %f35286, %f35287, %f35288, %f35289}, {%r2, %r2, %r2, %r2, %r2, %r2, %r2, %r2}, {%r2, %r2, %r2, %r2, %r2, %r2, %r2, %r2}, {%f35274, %f35275, %f35276, %f35277, %f35278, %f35279, %f35280, %f35281};
	bar.warp.sync 	-1;
	wmma.mma.sync.aligned.row.col.m32n8k16.f32.f32 {%f35290, %f35291, %f35292, %f35293, %f35294, %f35295, %f35296, %f35297}, {%r2, %r2, %r2, %r2, %r2, %r2, %r2, %r2}, {%r2, %r2, %r2, %r2, %r2, %r2, %r2, %r2}, {%f35282, %f35283, %f35284, %f35285, %f35286, %f35287, %f35288, %f35289};
	bar.warp.sync 	-1;
	wmma.mma.sync.aligned.row.col.m32n8k16.f32.f32 {%f35298, %f35299, %f35300, %f35301, %f35302, %f35303, %f35304, %f35305}, {%r2, %r2, %r2, %r2, %r2, %r2, %r2, %r2}, {%r2, %r2, %r2, %r2, %r2, %r2, %r2, %r2}, {%f35290, %f35291, %f35292, %f35293, %f35294, %f35295, %f35296, %f35297};
	bar.warp.sync 	-1;
	wmma.mma.sync.aligned.row.col.m32n8k16.f32.f32 {%f35306, %f35307, %f35308, %f35309, %f35310, %f35311, %f35312, %f35313}, {%r2, %r2, %r2, %r2, %r2, %r2, %r2, %r2}, {%r2, %r2, %r2, %r2, %r2, %r2, %r2, %r2}, {%f35298, %f35299, %f35300, %f35301, %f35302, %f35303, %f35304, %f35305};
	bar.warp.sync 	-1;
	wmma.mma.sync.aligned.row.col.m32n8k16.f32.f32 {%f35314, %f35315, %f35316, %f35317, %f35318, %f35319, %f35320, %f35321}, {%r2, %r2, %r2, %r2, %r2, %r2, %r2, %r2}, {%r2, %r2, %r2, %r2, %r2, %r2, %r2, %r2}, {%f35306, %f35307, %f35308, %f35309, %f35310, %f35311, %f35312, %f35313};
	bar.warp.sync 	-1;
	wmma.mma.sync.aligned.row.col.m32n8k16.f32.f32 {%f35322, %f35323, %f35324, %f35325, %f35326, %f35327, %f35328, %f35329}, {%r2, %r2, %r2, %r2, %r2, %r2, %r2, %r2}, {%r2, %r2, %r2, %r2, %r2, %r2, %r2, %r2}, {%f35314, %f35315, %f35316, %f35317, %f35318, %f35319, %f35320, %f35321};
	bar.warp.sync 	-1;
	wmma.mma.sync.aligned.row.col.m32n8k16.f32.f32 {%f35330, %f35331, %f35332, %f35333, %f35334, %f35335, %f35336, %f35337}, {%r2, %r2, %r2, %r2, %r2, %r2, %r2, %r2}, {%r2, %r2, %r2, %r2, %r2, %r2, %r2, %r2}, {%f35322, %f35323, %f35324, %f35325, %f35326, %f35327, %f35328, %f35329};
	bar.warp.sync 	-1;
	wmma.mma.sync.aligned.row.col.m32n8k16.f32.f32 {%f35338, %f35339, %f35340, %f35341, %f35342, %f35343, %f35344, %f35345}, {%r2, %r2, %r2, %r2, %r2, %r2, %r2, %r2}, {%r2, %r2, %r2, %r2, %r2, %r2, %r2, %r2}, {%f35330, %f35331, %f35332, %f35333, %f35334, %f35335, %f35336, %f35337};
	bar.warp.sync 	-1;
	wmma.mma.sync.aligned.row.col.m32n8k16.f32.f32 {%f35346, %f35347, %f35348, %f35349, %f35350, %f35351, %f35352, %f35353}, {%r2, %r2, %r2, %r2, %r2, %r2, %r2, %r2}, {%r2, %r2, %r2, %r2, %r2, %r2, %r2, %r2}, {%f35338, %f35339, %f35340, %f35341, %f35342, %f35343, %f35344, %f35345};
	bar.warp.sync 	-1;
	wmma.mma.sync.aligned.row.col.m32n8k16.f32.f32 {%f35354, %f35355, %f35356, %f35357, %f35358, %f35359, %f35360, %f35361}, {%r2, %r2, %r2, %r2, %r2, %r2, %r2, %r2}, {%r2, %r2, %r2, %r2, %r2, %r2, %r2, %r2}, {%f35346, %f35347, %f35348, %f35349, %f35350, %f35351, %f35352, %f35353};
	bar.warp.sync 	-1;
	wmma.mma.sync.aligned.row.col.m32n8k16.f32.f32 {%f35362, %f35363, %f35364, %f35365, %f35366, %f35367, %f35368, %f35369}, {%r2, %r2, %r2, %r2, %r2, %r2, %r2, %r2}, {%r2, %r2, %r2, %r2, %r2, %r2, %r2, %r2}, {%f35354, %f35355, %f35356, %f35357, %f35358, %f35359, %f35360, %f35361};
	bar.warp.sync 	-1;
	wmma.mma.sync.aligned.row.col.m32n8k16.f32.f32 {%f35370, %f35371, %f35372, %f35373, %f35374, %f35375, %f35376, %f35377}, {%r2, %r2, %r2, %r2, %r2, %r2, %r2, %r2}, {%r2, %r2, %r2, %r2, %r2, %r2, %r2, %r2}, {%f35362, %f35363, %f35364, %f35365, %f35366, %f35367, %f35368, %f35369};
	bar.warp.sync 	-1;
	wmma.mma.sync.aligned.row.col.m32n8k16.f32.f32 {%f35378, %f35379, %f35380, %f35381, %f35382, %f35383, %f35384, %f35385}, {%r2, %r2, %r2, %r2, %r2, %r2, %r2, %r2}, {%r2, %r2, %r2, %r2, %r2, %r2, %r2, %r2}, {%f35370, %f35371, %f35372, %f35373, %f35374, %f35375, %f35376, %f35377};
	bar.warp.sync 	-1;
	wmma.mma.sync.aligned.row.col.m32n8k16.f32.f32 {%f35386, %f35387, %f35388, %f35389, %f35390, %f35391, %f35392, %f35393}, {%r2, %r2, %r2, %r2, %r2, %r2, %r2, %r2}, {%r2, %r2, %r2, %r2, %r2, %r2, %r2, %r2}, {%f35378, %f35379, %f35380, %f35381, %f35382, %f35383, %f35384, %f35385};
	bar.warp.sync 	-1;
	wmma.mma.sync.aligned.row.col.m32n8k16.f32.f32 {%f35394, %f35395, %f35396, %f35397, %f35398, %f35399, %f35400, %f35401}, {%r2, %r2, %r2, %r2, %r2, %r2, %r2, %r2}, {%r2, %r2, %r2, %r2, %r2, %r2, %r2, %r2}, {%f35386, %f35387, %f35388, %f35389, %f35390, %f35391, %f35392, %f35393};
	bar.warp.sync 	-1;
	wmma.mma.sync.aligned.row.col.m32n8k16.f32.f32 {%f35402, %f35403, %f35404, %f35405, %f35406, %f35407, %f35408, %f35409}, {%r2, %r2, %r2, %r2, %r2, %r2, %r2, %r2}, {%r2, %r2, %r2, %r2, %r2, %r2, %r2, %r2}, {%f35394, %f35395, %f35396, %f35397, %f35398, %f35399, %f35400, %f35401};
	bar.warp.sync 	-1;
	wmma.mma.sync.aligned.row.col.m32n8k16.f32.f32 {%f35410, %f35411, %f35412, %f35413, %f35414, %f35415, %f35416, %f35417}, {%r2, %r2, %r2, %r2, %r2, %r2, %r2, %r2}, {%r2, %r2, %r2, %r2, %r2, %r2, %r2, %r2}, {%f35402, %f35403, %f35404, %f35405, %f35406, %f35407, %f35408, %f35409};
	bar.warp.sync 	-1;
	wmma.mma.sync.aligned.row.col.m32n8k16.f32.f32 {%f35418, %f35419, %f35420, %f35421, %f35422, %f35423, %f35424, %f35425}, {%r2, %r2, %r2, %r2, %r2, %r2, %r2, %r2}, {%r2, %r2, %r2, %r2, %r2, %r2, %r2, %r2}, {%f35410, %f35411, %f35412, %f35413, %f35414, %f35415, %f35416, %f35417};
	bar.warp.sync 	-1;
	wmma.mma.sync.aligned.row.col.m32n8k16.f32.f32 {%f35426, %f35427, %f35428, %f35429, %f35430, %f35431, %f35432, %f35433}, {%r2, %r2, %r2, %r2, %r2, %r2, %r2, %r2}, {%r2, %r2, %r2, %r2, %r2, %r2, %r2, %r2}, {%f35418, %f35419, %f35420, %f35421, %f35422, %f35423, %f35424, %f35425};
	bar.warp.sync 	-1;
	wmma.mma.sync.aligned.row.col.m32n8k16.f32.f32 {%f35434, %f35435, %f35436, %f35437, %f35438, %f35439, %f35440, %f35441}, {%r2, %r2, %r2, %r2, %r2, %r2, %r2, %r2}, {%r2, %r2, %r2, %r2, %r2, %r2, %r2, %r2}, {%f35426, %f35427, %f35428, %f35429, %f35430, %f35431, %f35432, %f35433};
	bar.warp.sync 	-1;
	wmma.mma.sync.aligned.row.col.m32n8k16.f32.f32 {%f35442, %f35443, %f35444, %f35445, %f35446, %f35447, %f35448, %f35449}, {%r2, %r2, %r2, %r2, %r2, %r2, %r2, %r2}, {%r2, %r2, %r2, %r2, %r2, %r2, %r2, %r2}, {%f35434, %f35435, %f35436, %f35437, %f35438, %f35439, %f35440, %f35441};
	bar.warp.sync 	-1;
	wmma.mma.sync.aligned.row.col.m32n8k16.f32.f32 {%f35450, %f35451, %f35452, %f35453, %f35454, %f35455, %f35456, %f35457}, {%r2, %r2, %r2, %r2, %r2, %r2, %r2, %r2}, {%r2, %r2, %r2, %r2, %r2, %r2, %r2, %r2}, {%f35442, %f35443, %f35444, %f35445, %f35446, %f35447, %f35448, %f35449};
	bar.warp.sync 	-1;
	wmma.mma.sync.aligned.row.col.m32n8k16.f32.f32 {%f35458, %f35459, %f35460, %f35461, %f35462, %f35463, %f35464, %f35465}, {%r2, %r2, %r2, %r2, %r2, %r2, %r2, %r2}, {%r2, %r2, %r2, %r2, %r2, %r2, %r2, %r2}, {%f35450, %f35451, %f35452, %f35453, %f35454, %f35455, %f35456, %f35457};
	bar.warp.sync 	-1;
	wmma.mma.sync.aligned.row.col.m32n8k16.f32.f32 {%f35466, %f35467, %f35468, %f35469, %f35470, %f35471, %f35472, %f35473}, {%r2, %r2, %r2, %r2, %r2, %r2, %r2, %r2}, {%r2, %r2, %r2, %r2, %r2, %r2, %r2, %r2}, {%f35458, %f35459, %f35460, %f35461, %f35462, %f35463, %f35464, %f35465};
	bar.warp.sync 	-1;
	wmma.mma.sync.aligned.row.col.m32n8k16.f32.f32 {%f35474, %f35475, %f35476, %f35477, %f35478, %f35479, %f35480, %f35481}, {%r2, %r2, %r2, %r2, %r2, %r2, %r2, %r2}, {%r2, %r2, %r2, %r2, %r2, %r2, %r2, %r2}, {%f35466, %f35467, %f35468, %f35469, %f35470, %f35471, %f35472, %f35473};
	bar.warp.sync 	-1;
	wmma.mma.sync.aligned.row.col.m32n8k16.f32.f32 {%f35482, %f35483, %f35484, %f35485, %f35486, %f35487, %f35488, %f35489}, {%r2, %r2, %r2, %r2, %r2, %r2, %r2, %r2}, {%r2, %r2, %r2, %r2, %r2, %r2, %r2, %r2}, {%f35474, %f35475, %f35476, %f35477, %f35478, %f35479, %f35480, %f35481};
	bar.warp.sync 	-1;
	wmma.mma.sync.aligned.row.col.m32n8k16.f32.f32 {%f35490, %f35491, %f35492, %f35493, %f35494, %f35495, %f35496, %f35497}, {%r2, %r2, %r2, %r2, %r2, %r2, %r2, %r2}, {%r2, %r2, %r2, %r2, %r2, %r2, %r2, %r2}, {%f35482, %f35483, %f35484, %f35485, %f35486, %f35487, %f35488, %f35489};
	bar.warp.sync 	-1;
	wmma.mma.sync.aligned.row.col.m32n8k16.f32.f32 {%f35498, %f35499, %f35500, %f35501, %f35502, %f35503, %f35504, %f35505}, {%r2, %r2, %r2, %r2, %r2, %r2, %r2, %r2}, {%r2, %r2, %r2, %r2, %r2, %r2, %r2, %r2}, {%f35490, %f35491, %f35492, %f35493, %f35494, %f35495, %f35496, %f35497};
	bar.warp.sync 	-1;
	wmma.mma.sync.aligned.row.col.m32n8k16.f32.f32 {%f35506, %f35507, %f35508, %f35509, %f35510, %f35511, %f35512, %f35513}, {%r2, %r2, %r2, %r2, %r2, %r2, %r2, %r2}, {%r2, %r2, %r2, %r2, %r2, %r2, %r2, %r2}, {%f35498, %f35499, %f35500, %f35501, %f35502, %f35503, %f35504, %f35505};
	bar.warp.sync 	-1;
	wmma.mma.sync.aligned.row.col.m32n8k16.f32.f32 {%f35514, %f35515, %f35516, %f35517, %f35518, %f35519, %f35520, %f35521}, {%r2, %r2, %r2, %r2, %r2, %r2, %r2, %r2}, {%r2, %r2, %r2, %r2, %r2, %r2, %r2, %r2}, {%f35506, %f35507, %f35508, %f35509, %f35510, %f35511, %f35512, %f35513};
	bar.warp.sync 	-1;
	wmma.mma.sync.aligned.row.col.m32n8k16.f32.f32 {%f35522, %f35523, %f35524, %f35525, %f35526, %f35527, %f35528, %f35529}, {%r2, %r2, %r2, %r2, %r2, %r2, %r2, %r2}, {%r2, %r2, %r2, %r2, %r2, %r2, %r2, %r2}, {%f35514, %f35515, %f35516, %f35517, %f35518, %f35519, %f35520, %f35521};
	bar.warp.sync 	-1;
	wmma.mma.sync.aligned.row.col.m32n8k16.f32.f32 {%f35530, %f35531, %f35532, %f35533, %f35534, %f35535, %f35536, %f35537}, {%r2, %r2, %r2, %r2, %r2, %r2, %r2, %r2}, {%r2, %r2, %r2, %r2, %r2, %r2, %r2, %r2}, {%f35522, %f35523, %f35524, %f35525, %f35526, %f35527, %f35528, %f35529};
	bar.warp.sync 	-1;
	wmma.mma.sync.aligned.row.col.m32n8k16.f32.f32 {%f35538, %f35539, %f35540, %f35541, %f35542, %f35543, %f35544, %f35545}, {%r2, %r2, %r2, %r2, %r2, %r2, %r2, %r2}, {%r2, %r2, %r2, %r2, %r2, %r2, %r2, %r2}, {%f35530, %f35531, %f35532, %f35533, %f35534, %f35535, %f35536, %f35537};
	bar.warp.sync 	-1;
	wmma.mma.sync.aligned.row.col.m32n8k16.f32.f32 {%f35546, %f35547, %f35548, %f35549, %f35550, %f35551, %f35552, %f35553}, {%r2, %r2, %r2, %r2, %r2, %r2, %r2, %r2}, {%r2, %r2, %r2, %r2, %r2, %r2, %r2, %r2}, {%f35538, %f35539, %f35540, %f35541, %f35542, %f35543, %f35544, %f35545};
	bar.warp.sync 	-1;
	wmma.mma.sync.aligned.row.col.m32n8k16.f32.f32 {%f35554, %f35555, %f35556, %f35557, %f35558, %f35559, %f35560, %f35561}, {%r2, %r2, %r2, %r2, %r2, %r2, %r2, %r2}, {%r2, %r2, %r2, %r2, %r2, %r2, %r2, %r2}, {%f35546, %f35547, %f35548, %f35549, %f35550, %f35551, %f35552, %f35553};
	bar.warp.sync 	-1;
	wmma.mma.sync.aligned.row.col.m32n8k16.f32.f32 {%f35562, %f35563, %f35564, %f35565, %f35566, %f35567, %f35568, %f35569}, {%r2, %r2, %r2, %r2, %r2, %r2, %r2, %r2}, {%r2, %r2, %r2, %r2, %r2, %r2, %r2, %r2}, {%f35554, %f35555, %f35556, %f35557, %f35558, %f35559, %f35560, %f35561};
	bar.warp.sync 	-1;
	wmma.mma.sync.aligned.row.col.m32n8k16.f32.f32 {%f35570, %f35571, %f35572, %f35573, %f35574, %f35575, %f35576, %f35577}, {%r2, %r2, %r2, %r2, %r2, %r2, %r2, %r2}, {%r2, %r2, %r2, %r2, %r2, %r2, %r2, %r2}, {%f35562, %f35563, %f35564, %f35565, %f35566, %f35567, %f35568, %f35569};
	bar.warp.sync 	-1;
	wmma.mma.sync.aligned.row.col.m32n8k16.f32.f32 {%f35578, %f35579, %f35580, %f35581, %f35582, %f35583, %f35584, %f35585}, {%r2, %r2, %r2, %r2, %r2, %r2, %r2, %r2}, {%r2, %r2, %r2, %r2, %r2, %r2, %r2, %r2}, {%f35570, %f35571, %f35572, %f35573, %f35574, %f35575, %f35576, %f35577};
	bar.warp.sync 	-1;
	wmma.mma.sync.aligned.row.col.m32n8k16.f32.f32 {%f35586, %f35587, %f35588, %f35589, %f35590, %f35591, %f35592, %f35593}, {%r2, %r2, %r2, %r2, %r2, %r2, %r2, %r2}, {%r2, %r2, %r2, %r2, %r2, %r2, %r2, %r2}, {%f35578, %f35579, %f35580, %f35581, %f35582, %f35583, %f35584, %f35585};
	bar.warp.sync 	-1;
	wmma.mma.sync.aligned.row.col.m32n8k16.f32.f32 {%f35594, %f35595, %f35596, %f35597, %f35598, %f35599, %f35600, %f35601}, {%r2, %r2, %r2, %r2, %r2, %r2, %r2, %r2}, {%r2, %r2, %r2, %r2, %r2, %r2, %r2, %r2}, {%f35586, %f35587, %f35588, %f35589, %f35590, %f35591, %f35592, %f35593};
	bar.warp.sync 	-1;
	wmma.mma.sync.aligned.row.col.m32n8k16.f32.f32 {%f35602, %f35603, %f35604, %f35605, %f35606, %f35607, %f35608, %f35609}, {%r2, %r2, %r2, %r2, %r2, %r2, %r2, %r2}, {%r2, %r2, %r2, %r2, %r2, %r2, %r2, %r2}, {%f35594, %f35595, %f35596, %f35597, %f35598, %f35599, %f35600, %f35601};
	bar.warp.sync 	-1;
	wmma.mma.sync.aligned.row.col.m32n8k16.f32.f32 {%f35610, %f35611, %f35612, %f35613, %f35614, %f35615, %f35616, %f35617}, {%r2, %r2, %r2, %r2, %r2, %r2, %r2, %r2}, {%r2, %r2, %r2, %r2, %r2, %r2, %r2, %r2}, {%f35602, %f35603, %f35604, %f35605, %f35606, %f35607, %f35608, %f35609};
	bar.warp.sync 	-1;
	wmma.mma.sync.aligned.row.col.m32n8k16.f32.f32 {%f35618, %f35619, %f35620, %f35621, %f35622, %f35623, %f35624, %f35625}, {%r2, %r2, %r2, %r2, %r2, %r2, %r2, %r2}, {%r2, %r2, %r2, %r2, %r2, %r2, %r2, %r2}, {%f35610, %f35611, %f35612, %f35613, %f35614, %f35615, %f35616, %f35617};
	bar.warp.sync 	-1;
	wmma.mma.sync.aligned.row.col.m32n8k16.f32.f32 {%f35626, %f35627, %f35628, %f35629, %f35630, %f35631, %f35632, %f35633}, {%r2, %r2, %r2, %r2, %r2, %r2, %r2, %r2}, {%r2, %r2, %r2, %r2, %r2, %r2, %r2, %r2}, {%f35618, %f35619, %f35620, %f35621, %f35622, %f35623, %f35624, %f35625};
	bar.warp.sync 	-1;
	wmma.mma.sync.aligned.row.col.m32n8k16.f32.f32 {%f35634, %f35635, %f35636, %f35637, %f35638, %f35639, %f35640, %f35641}, {%r2, %r2, %r2, %r2, %r2, %r2, %r2, %r2}, {%r2, %r2, %r2, %r2, %r2, %r2, %r2, %r2}, {%f35626, %f35627, %f35628, %f35629, %f35630, %f35631, %f35632, %f35633};
	bar.warp.sync 	-1;
	wmma.mma.sync.aligned.row.col.m32n8k16.f32.f32 {%f35642, %f35643, %f35644, %f35645, %f35646, %f35647, %f35648, %f35649}, {%r2, %r2, %r2, %r2, %r2, %r2, %r2, %r2}, {%r2, %r2, %r2, %r2, %r2, %r2, %r2, %r2}, {%f35634, %f35635, %f35636, %f35637, %f35638, %f35639, %f35640, %f35641};
	bar.warp.sync 	-1;
	wmma.mma.sync.aligned.row.col.m32n8k16.f32.f32 {%f35650, %f35651, %f35652, %f35653, %f35654, %f35655, %f35656, %f35657}, {%r2, %r2, %r2, %r2, %r2, %r2, %r2, %r2}, {%r2, %r2, %r2, %r2, %r2, %r2, %r2, %r2}, {%f35642, %f35643, %f35644, %f35645, %f35646, %f35647, %f35648, %f35649};
	bar.warp.sync 	-1;
	wmma.mma.sync.aligned.row.col.m32n8k16.f32.f32 {%f35658, %f35659, %f35660, %f35661, %f35662, %f35663, %f35664, %f35665}, {%r2, %r2, %r2, %r2, %r2, %r2, %r2, %r2}, {%r2, %r2, %r2, %r2, %r2, %r2, %r2, %r2}, {%f35650, %f35651, %f35652, %f35653, %f35654, %f35655, %f35656, %f35657};
	bar.warp.sync 	-1;
	wmma.mma.sync.aligned.row.col.m32n8k16.f32.f32 {%f35666, %f35667, %f35668, %f35669, %f35670, %f35671, %f35672, %f35673}, {%r2, %r2, %r2, %r2, %r2, %r2, %r2, %r2}, {%r2, %r2, %r2, %r2, %r2, %r2, %r2, %r2}, {%f35658, %f35659, %f35660, %f35661, %f35662, %f35663, %f35664, %f35665};
	bar.warp.sync 	-1;
	wmma.mma.sync.aligned.row.col.m32n8k16.f32.f32 {%f35674, %f35675, %f35676, %f35677, %f35678, %f35679, %f35680, %f35681}, {%r2, %r2, %r2, %r2, %r2, %r2, %r2, %r2}, {%r2, %r2, %r2, %r2, %r2, %r2, %r2, %r2}, {%f35666, %f35667, %f35668, %f35669, %f35670, %f35671, %f35672, %f35673};
	bar.warp.sync 	-1;
	wmma.mma.sync.aligned.row.col.m32n8k16.f32.f32 {%f35682, %f35683, %f35684, %f35685, %f35686, %f35687, %f35688, %f35689}, {%r2, %r2, %r2, %r2, %r2, %r2, %r2, %r2}, {%r2, %r2, %r2, %r2, %r2, %r2, %r2, %r2}, {%f35674, %f35675, %f35676, %f35677, %f35678, %f35679, %f35680, %f35681};
	bar.warp.sync 	-1;
	wmma.mma.sync.aligned.row.col.m32n8k16.f32.f32 {%f35690, %f35691, %f35692, %f35693, %f35694, %f35695, %f35696, %f35697}, {%r2, %r2, %r2, %r2, %r2, %r2, %r2, %r2}, {%r2, %r2, %r2, %r2, %r2, %r2, %r2, %r2}, {%f35682, %f35683, %f35684, %f35685, %f35686, %f35687, %f35688, %f35689};
	bar.warp.sync 	-1;
	wmma.mma.sync.aligned.row.col.m32n8k16.f32.f32 {%f35698, %f35699, %f35700, %f35701, %f35702, %f35703, %f35704, %f35705}, {%r2, %r2, %r2, %r2, %r2, %r2, %r2, %r2}, {%r2, %r2, %r2, %r2, %r2, %r2, %r2, %r2}, {%f35690, %f35691, %f35692, %f35693, %f35694, %f35695, %f35696, %f35697};
	bar.warp.sync 	-1;
	wmma.mma.sync.aligned.row.col.m32n8k16.f32.f32 {%f35706, %f35707, %f35708, %f35709, %f35710, %f35711, %f35712, %f35713}, {%r2, %r2, %r2, %r2, %r2, %r2, %r2, %r2}, {%r2, %r2, %r2, %r2, %r2, %r2, %r2, %r2}, {%f35698, %f35699, %f35700, %f35701, %f35702, %f35703, %f35704, %f35705};
	bar.warp.sync 	-1;
	wmma.mma.sync.aligned.row.col.m32n8k16.f32.f32 {%f35714, %f35715, %f35716, %f35717, %f35718, %f35719, %f35720, %f35721}, {%r2, %r2, %r2, %r2, %r2, %r2, %r2, %r2}, {%r2, %r2, %r2, %r2, %r2, %r2, %r2, %r2}, {%f35706, %f35707, %f35708, %f35709, %f35710, %f35711, %f35712, %f35713};
	bar.warp.sync 	-1;
	wmma.mma.sync.aligned.row.col.m32n8k16.f32.f32 {%f35722, %f35723, %f35724, %f35725, %f35726, %f35727, %f35728, %f35729}, {%r2, %r2, %r2, %r2, %r2, %r2, %r2, %r2}, {%r2, %r2, %r2, %r2, %r2, %r2, %r2, %r2}, {%f35714, %f35715, %f35716, %f35717, %f35718, %f35719, %f35720, %f35721};
	bar.warp.sync 	-1;
	wmma.mma.sync.aligned.row.col.m32n8k16.f32.f32 {%f35730, %f35731, %f35732, %f35733, %f35734, %f35735, %f35736, %f35737}, {%r2, %r2, %r2, %r2, %r2, %r2, %r2, %r2}, {%r2, %r2, %r2, %r2, %r2, %r2, %r2, %r2}, {%f35722, %f35723, %f35724, %f35725, %f35726, %f35727, %f35728, %f35729};
	bar.warp.sync 	-1;
	wmma.mma.sync.aligned.row.col.m32n8k16.f32.f32 {%f35738, %f35739, %f35740, %f35741, %f35742, %f35743, %f35744, %f35745}, {%r2, %r2, %r2, %r2, %r2, %r2, %r2, %r2}, {%r2, %r2, %r2, %r2, %r2, %r2, %r2, %r2}, {%f35730, %f35731, %f35732, %f35733, %f35734, %f35735, %f35736, %f35737};
	bar.warp.sync 	-1;
	wmma.mma.sync.aligned.row.col.m32n8k16.f32.f32 {%f35746, %f35747, %f35748, %f35749, %f35750, %f35751, %f35752, %f35753}, {%r2, %r2, %r2, %r2, %r2, %r2, %r2, %r2}, {%r2, %r2, %r2, %r2, %r2, %r2, %r2, %r2}, {%f35738, %f35739, %f35740, %f35741, %f35742, %f35743, %f35744, %f35745};
	bar.warp.sync 	-1;
	wmma.mma.sync.aligned.row.col.m32n8k16.f32.f32 {%f35754, %f35755, %f35756, %f35757, %f35758, %f35759, %f35760, %f35761}, {%r2, %r2, %r2, %r2, %r2, %r2, %r2, %r2}, {%r2, %r2, %r2, %r2, %r2, %r2, %r2, %r2}, {%f35746, %f35747, %f35748, %f35749, %f35750, %f35751, %f35752, %f35753};
	bar.warp.sync 	-1;
	wmma.mma.sync.aligned.row.col.m32n8k16.f32.f32 {%f35762, %f35763, %f35764, %f35765, %f35766, %f35767, %f35768, %f35769}, {%r2, %r2, %r2, %r2, %r2, %r2, %r2, %r2}, {%r2, %r2, %r2, %r2, %r2, %r2, %r2, %r2}, {%f35754, %f35755, %f35756, %f35757, %f35758, %f35759, %f35760, %f35761};
	bar.warp.sync 	-1;
	wmma.mma.sync.aligned.row.col.m32n8k16.f32.f32 {%f35770, %f35771, %f35772, %f35773, %f35774, %f35775, %f35776, %f35777}, {%r2, %r2, %r2, %r2, %r2, %r2, %r2, %r2}, {%r2, %r2, %r2, %r2, %r2, %r2, %r2, %r2}, {%f35762, %f35763, %f35764, %f35765, %f35766, %f35767, %f35768, %f35769};
	bar.warp.sync 	-1;
	wmma.mma.sync.aligned.row.col.m32n8k16.f32.f32 {%f35778, %f35779, %f35780, %f35781, %f35782, %f35783, %f35784, %f35785}, {%r2, %r2, %r2, %r2, %r2, %r2, %r2, %r2}, {%r2, %r2, %r2, %r2, %r2, %r2, %r2, %r2}, {%f35770, %f35771, %f35772, %f35773, %f35774, %f35775, %f35776, %f35777};
	bar.warp.sync 	-1;
	wmma.mma.sync.aligned.row.col.m32n8k16.f32.f32 {%f35786, %f35787, %f35788, %f35789, %f35790, %f35791, %f35792, %f35793}, {%r2, %r2, %r2, %r2, %r2, %r2, %r2, %r2}, {%r2, %r2, %r2, %r2, %r2, %r2, %r2, %r2}, {%f35778, %f35779, %f35780, %f35781, %f35782, %f35783, %f35784, %f35785};
	bar.warp.sync 	-1;
	wmma.mma.sync.aligned.row.col.m32n8k16.f32.f32 {%f35794, %f35795, %f35796, %f35797, %f35798, %f35799, %f35800, %f35801}, {%r2, %r2, %r2, %r2, %r2, %r2, %r2, %r2}, {%r2, %r2, %r2, %r2, %r2, %r2, %r2, %r2}, {%f35786, %f35787, %f35788, %f35789, %f35790, %f35791, %f35792, %f35793};
	bar.warp.sync 	-1;
	wmma.mma.sync.aligned.row.col.m32n8k16.f32.f32 {%f35802, %f35803, %f35804, %f35805, %f35806, %f35807, %f35808, %f35809}, {%r2, %r2, %r2, %r2, %r2, %r2, %r2, %r2}, {%r2, %r2, %r2, %r2, %r2, %r2, %r2, %r2}, {%f35794, %f35795, %f35796, %f35797, %f35798, %f35799, %f35800, %f35801};
	bar.warp.sync 	-1;
	wmma.mma.sync.aligned.row.col.m32n8k16.f32.f32 {%f35810, %f35811, %f35812, %f35813, %f35814, %f35815, %f35816, %f35817}, {%r2, %r2, %r2, %r2, %r2, %r2, %r2, %r2}, {%r2, %r2, %r2, %r2, %r2, %r2, %r2, %r2}, {%f35802, %f35803, %f35804, %f35805, %f35806, %f35807, %f35808, %f35809};
	bar.warp.sync 	-1;
	wmma.mma.sync.aligned.row.col.m32n8k16.f32.f32 {%f35818, %f35819, %f35820, %f35821, %f35822, %f35823, %f35824, %f35825}, {%r2, %r2, %r2, %r2, %r2, %r2, %r2, %r2}, {%r2, %r2, %r2, %r2, %r2, %r2, %r2, %r2}, {%f35810, %f35811, %f35812, %f35813, %f35814, %f35815, %f35816, %f35817};
	bar.warp.sync 	-1;
	wmma.mma.sync.aligned.row.col.m32n8k16.f32.f32 {%f35826, %f35827, %f35828, %f35829, %f35830, %f35831, %f35832, %f35833}, {%r2, %r2, %r2, %r2, %r2, %r2, %r2, %r2}, {%r2, %r2, %r2, %r2, %r2, %r2, %r2, %r2}, {%f35818, %f35819, %f35820, %f35821, %f35822, %f35823, %f35824, %f35825};
	bar.warp.sync 	-1;
	wmma.mma.sync.aligned.row.col.m32n8k16.f32.f32 {%f35834, %f35835, %f35836, %f35837, %f35838, %f35839, %f35840, %f35841}, {%r2, %r2, %r2, %r2, %r2, %r2, %r2, %r2}, {%r2, %r2, %r2, %r2, %r2, %r2, %r2, %r2}, {%f35826, %f35827, %f35828, %f35829, %f35830, %f35831, %f35832, %f35833};
	bar.warp.sync 	-1;
	wmma.mma.sync.aligned.row.col.m32n8k16.f32.f32 {%f35842, %f35843, %f35844, %f35845, %f35846, %f35847, %f35848, %f35849}, {%r2, %r2, %r2, %r2, %r2, %r2, %r2, %r2}, {%r2, %r2, %r2, %r2, %r2, %r2, %r2, %r2}, {%f35834, %f35835, %f35836, %f35837, %f35838, %f35839, %f35840, %f35841};
	bar.warp.sync 	-1;
	wmma.mma.sync.aligned.row.col.m32n8k16.f32.f32 {%f35850, %f35851, %f35852, %f35853, %f35854, %f35855, %f35856, %f35857}, {%r2, %r2, %r2, %r2, %r2, %r2, %r2, %r2}, {%r2, %r2, %r2, %r2, %r2, %r2, %r2, %r2}, {%f35842, %f35843, %f35844, %f35845, %f35846, %f35847, %f35848, %f35849};
	bar.warp.sync 	-1;
	wmma.mma.sync.aligned.row.col.m32n8k16.f32.f32 {%f35858, %f35859, %f35860, %f35861, %f35862, %f35863, %f35864, %f35865}, {%r2, %r2, %r2, %r2, %r2, %r2, %r2, %r2}, {%r2, %r2, %r2, %r2, %r2, %r2, %r2, %r2}, {%f35850, %f35851, %f35852, %f35853, %f35854, %f35855, %f35856, %f35857};
	bar.warp.sync 	-1;
	wmma.mma.sync.aligned.row.col.m32n8k16.f32.f32 {%f35866, %f35867, %f35868, %f35869, %f35870, %f35871, %f35872, %f35873}, {%r2, %r2, %r2, %r2, %r2, %r2, %r2, %r2}, {%r2, %r2, %r2, %r2, %r2, %r2, %r2, %r2}, {%f35858, %f35859, %f35860, %f35861, %f35862, %f35863, %f35864, %f35865};
	bar.warp.sync 	-1;
	wmma.mma.sync.aligned.row.col.m32n8k16.f32.f32 {%f35874, %f35875, %f35876, %f35877, %f35878, %f35879, %f35880, %f35881}, {%r2, %r2, %r2, %r2, %r2, %r2, %r2, %r2}, {%r2, %r2, %r2, %r2, %r2, %r2, %r2, %r2}, {%f35866, %f35867, %f35868, %f35869, %f35870, %f35871, %f35872, %f35873};
	bar.warp.sync 	-1;
	wmma.mma.sync.aligned.row.col.m32n8k16.f32.f32 {%f35882, %f35883, %f35884, %f35885, %f35886, %f35887, %f35888, %f35889}, {%r2, %r2, %r2, %r2, %r2, %r2, %r2, %r2}, {%r2, %r2, %r2, %r2, %r2, %r2, %r2, %r2}, {%f35874, %f35875, %f35876, %f35877, %f35878, %f35879, %f35880, %f35881};
	bar.warp.sync 	-1;
	wmma.mma.sync.aligned.row.col.m32n8k16.f32.f32 {%f35890, %f35891, %f35892, %f35893, %f35894, %f35895, %f35896, %f35897}, {%r2, %r2, %r2, %r2, %r2, %r2, %r2, %r2}, {%r2, %r2, %r2, %r2, %r2, %r2, %r2, %r2}, {%f35882, %f35883, %f35884, %f35885, %f35886, %f35887, %f35888, %f35889};
	bar.warp.sync 	-1;
	wmma.mma.sync.aligned.row.col.m32n8k16.f32.f32 {%f35898, %f35899, %f35900, %f35901, %f35902, %f35903, %f35904, %f35905}, {%r2, %r2, %r2, %r2, %r2, %r2, %r2, %r2}, {%r2, %r2, %r2, %r2, %r2, %r2, %r2, %r2}, {%f35890, %f35891, %f35892, %f35893, %f35894, %f35895, %f35896, %f35897};
	bar.warp.sync 	-1;
	wmma.mma.sync.aligned.row.col.m32n8k16.f32.f32 {%f35906, %f35907, %f35908, %f35909, %f35910, %f35911, %f35912, %f35913}, {%r2, %r2, %r2, %r2, %r2, %r2, %r2, %r2}, {%r2, %r2, %r2, %r2, %r2, %r2, %r2, %r2}, {%f35898, %f35899, %f35900, %f35901, %f35902, %f35903, %f35904, %f35905};
	bar.warp.sync 	-1;
	wmma.mma.sync.aligned.row.col.m32n8k16.f32.f32 {%f35914, %f35915, %f35916, %f35917, %f35918, %f35919, %f35920, %f35921}, {%r2, %r2, %r2, %r2, %r2, %r2, %r2, %r2}, {%r2, %r2, %r2, %r2, %r2, %r2, %r2, %r2}, {%f35906, %f35907, %f35908, %f35909, %f35910, %f35911, %f35912, %f35913};
	bar.warp.sync 	-1;
	wmma.mma.sync.aligned.row.col.m32n8k16.f32.f32 {%f35922, %f35923, %f35924, %f35925, %f35926, %f35927, %f35928, %f35929}, {%r2, %r2, %r2, %r2, %r2, %r2, %r2, %r2}, {%r2, %r2, %r2, %r2, %r2, %r2, %r2, %r2}, {%f35914, %f35915, %f35916, %f35917, %f35918, %f35919, %f35920, %f35921};
	bar.warp.sync 	-1;
	wmma.mma.sync.aligned.row.col.m32n8k16.f32.f32 {%f35930, %f35931, %f35932, %f35933, %f35934, %f35935, %f35936, %f35937}, {%r2, %r2, %r2, %r2, %r2, %r2, %r2, %r2}, {%r2, %r2, %r2, %r2, %r2, %r2, %r2, %r2}, {%f35922, %f35923, %f35924, %f35925, %f35926, %f35927, %f35928, %f35929};
	bar.warp.sync 	-1;
	wmma.mma.sync.aligned.row.col.m32n8k16.f32.f32 {%f35938, %f35939, %f35940, %f35941, %f35942, %f35943, %f35944, %f35945}, {%r2, %r2, %r2, %r2, %r2, %r2, %r2, %r2}, {%r2, %r2, %r2, %r2, %r2, %r2, %r2, %r2}, {%f35930, %f35931, %f35932, %f35933, %f35934, %f35935, %f35936, %f35937};
	bar.warp.sync 	-1;
	wmma.mma.sync.aligned.row.col.m32n8k16.f32.f32 {%f35946, %f35947, %f35948, %f35949, %f35950, %f35951, %f35952, %f35953}, {%r2, %r2, %r2, %r2, %r2, %r2, %r2, %r2}, {%r2, %r2, %r2, %r2, %r2, %r2, %r2, %r2}, {%f35938, %f35939, %f35940, %f35941, %f35942, %f35943, %f35944, %f35945};
	bar.warp.sync 	-1;
	wmma.mma.sync.aligned.row.col.m32n8k16.f32.f32 {%f35954, %f35955, %f35956, %f35957, %f35958, %f35959, %f35960, %f35961}, {%r2, %r2, %r2, %r2, %r2, %r2, %r2, %r2}, {%r2, %r2, %r2, %r2, %r2, %r2, %r2, %r2}, {%f35946, %f35947, %f35948, %f35949, %f35950, %f35951, %f35952, %f35953};
	bar.warp.sync 	-1;
	wmma.mma.sync.aligned.row.col.m32n8k16.f32.f32 {%f35962, %f35963, %f35964, %f35965, %f35966, %f35967, %f35968, %f35969}, {%r2, %r2, %r2, %r2, %r2, %r2, %r2, %r2}, {%r2, %r2, %r2, %r2, %r2, %r2, %r2, %r2}, {%f35954, %f35955, %f35956, %f35957, %f35958, %f35959, %f35960, %f35961};
	bar.warp.sync 	-1;
	wmma.mma.sync.aligned.row.col.m32n8k16.f32.f32 {%f35970, %f35971, %f35972, %f35973, %f35974, %f35975, %f35976, %f35977}, {%r2, %r2, %r2, %r2, %r2, %r2, %r2, %r2}, {%r2, %r2, %r2, %r2, %r2, %r2, %r2, %r2}, {%f35962, %f35963, %f35964, %f35965, %f35966, %f35967, %f35968, %f35969};
	bar.warp.sync 	-1;
	wmma.mma.sync.aligned.row.col.m32n8k16.f32.f32 {%f35978, %f35979, %f35980, %f35981, %f35982, %f35983, %f35984, %f35985}, {%r2, %r2, %r2, %r2, %r2, %r2, %r2, %r2}, {%r2, %r2, %r2, %r2, %r2, %r2, %r2, %r2}, {%f35970, %f35971, %f35972, %f35973, %f35974, %f35975, %f35976, %f35977};
	bar.warp.sync 	-1;
	wmma.mma.sync.aligned.row.col.m32n8k16.f32.f32 {%f35986, %f35987, %f35988, %f35989, %f35990, %f35991, %f35992, %f35993}, {%r2, %r2, %r2, %r2, %r2, %r2, %r2, %r2}, {%r2, %r2, %r2, %r2, %r2, %r2, %r2, %r2}, {%f35978, %f35979, %f35980, %f35981, %f35982, %f35983, %f35984, %f35985};
	bar.warp.sync 	-1;
	wmma.mma.sync.aligned.row.col.m32n8k16.f32.f32 {%f35994, %f35995, %f35996, %f35997, %f35998, %f35999, %f36000, %f36001}, {%r2, %r2, %r2, %r2, %r2, %r2, %r2, %r2}, {%r2, %r2, %r2, %r2, %r2, %r2, %r2, %r2}, {%f35986, %f35987, %f35988, %f35989, %f35990, %f35991, %f35992, %f35993};
	bar.warp.sync 	-1;
	wmma.mma.sync.aligned.row.col.m32n8k16.f32.f32 {%f36002, %f36003, %f36004, %f36005, %f36006, %f36007, %f36008, %f36009}, {%r2, %r2, %r2, %r2, %r2, %r2, %r2, %r2}, {%r2, %r2, %r2, %r2, %r2, %r2, %r2, %r2}, {%f35994, %f35995, %f35996, %f35997, %f35998, %f35999, %f36000, %f36001};
	bar.warp.sync 	-1;
	wmma.mma.sync.aligned.row.col.m32n8k16.f32.f32 {%f36010, %f36011, %f36012, %f36013, %f36014, %f36015, %f36016, %f36017}, {%r2, %r2, %r2, %r2, %r2, %r2, %r2, %r2}, {%r2, %r2, %r2, %r2, %r2, %r2, %r2, %r2}, {%f36002, %f36003, %f36004, %f36005, %f36006, %f36007, %f36008, %f36009};
	bar.warp.sync 	-1;
	wmma.mma.sync.aligned.row.col.m32n8k16.f32.f32 {%f36018, %f36019, %f36020, %f36021, %f36022, %f36023, %f36024, %f36025}, {%r2, %r2, %r2, %r2, %r2, %r2, %r2, %r2}, {%r2, %r2, %r2, %r2, %r2, %r2, %r2, %r2}, {%f36010, %f36011, %f36012, %f36013, %f36014, %f36015, %f36016, %f36017};
	bar.warp.sync 	-1;
	wmma.mma.sync.aligned.row.col.m32n8k16.f32.f32 {%f36026, %f36027, %f36028, %f36029, %f36030, %f36031, %f36032, %f36033}, {%r2, %r2, %r2, %r2, %r2, %r2, %r2, %r2}, {%r2, %r2, %r2, %r2, %r2, %r2, %r2, %r2}, {%f36018, %f36019, %f36020, %f36021, %f36022, %f36023, %f36024, %f36025};
	bar.warp.sync 	-1;
	wmma.mma.sync.aligned.row.col.m32n8k16.f32.f32 {%f36034, %f36035, %f36036, %f36037, %f36038, %f36039, %f36040, %f36041}, {%r2, %r2, %r2, %r2, %r2, %r2, %r2, %r2}, {%r2, %r2, %r2, %r2, %r2, %r2, %r2, %r2}, {%f36026, %f36027, %f36028, %f36029, %f36030, %f36031, %f36032, %f36033};
	bar.warp.sync 	-1;
	wmma.mma.sync.aligned.row.col.m32n8k16.f32.f32 {%f36042, %f36043, %f36044, %f36045, %f36046, %f36047, %f36048, %f36049}, {%r2, %r2, %r2, %r2, %r2, %r2, %r2, %r2}, {%r2, %r2, %r2, %r2, %r2, %r2, %r2, %r2}, {%f36034, %f36035, %f36036, %f36037, %f36038, %f36039, %f36040, %f36041};
	bar.warp.sync 	-1;
	wmma.mma.sync.aligned.row.col.m32n8k16.f32.f32 {%f36050, %f36051, %f36052, %f36053, %f36054, %f36055, %f36056, %f36057}, {%r2, %r2, %r2, %r2, %r2, %r2, %r2, %r2}, {%r2, %r2, %r2, %r2, %r2, %r2, %r2, %r2}, {%f36042, %f36043, %f36044, %f36045, %f36046, %f36047, %f36048, %f36049};
	bar.warp.sync 	-1;
	wmma.mma.sync.aligned.row.col.m32n8k16.f32.f32 {%f36058, %f36059, %f36060, %f36061, %f36062, %f36063, %f36064, %f36065}, {%r2, %r2, %r2, %r2, %r2, %r2, %r2, %r2}, {%r2, %r2, %r2, %r2, %r2, %r2, %r2, %r2}, {%f36050, %f36051, %f36052, %f36053, %f36054, %f36055, %f36056, %f36057};
	bar.warp.sync 	-1;
	wmma.mma.sync.aligned.row.col.m32n8k16.f32.f32 {%f36066, %f36067, %f36068, %f36069, %f36070, %f36071, %f36072, %f36073}, {%r2, %r2, %r2, %r2, %r2, %r2, %r2, %r2}, {%r2, %r2, %r2, %r2, %r2, %r2, %r2, %r2}, {%f36058, %f36059, %f36060, %f36061, %f36062, %f36063, %f36064, %f36065};
	bar.warp.sync 	-1;
	wmma.mma.sync.aligned.row.col.m32n8k16.f32.f32 {%f36074, %f36075, %f36076, %f36077, %f36078, %f36079, %f36080, %f36081}, {%r2, %r2, %r2, %r2, %r2, %r2, %r2, %r2}, {%r2, %r2, %r2, %r2, %r2, %r2, %r2, %r2}, {%f36066, %f36067, %f36068, %f36069, %f36070, %f36071, %f36072, %f36073};
	bar.warp.sync 	-1;
	wmma.mma.sync.aligned.row.col.m32n8k16.f32.f32 {%f36082, %f36083, %f36084, %f36085, %f36086, %f36087, %f36088, %f36089}, {%r2, %r2, %r2, %r2, %r2, %r2, %r2, %r2}, {%r2, %r2, %r2, %r2, %r2, %r2, %r2, %r2}, {%f36074, %f36075, %f36076, %f36077, %f36078, %f36079, %f36080, %f36081};
	bar.warp.sync 	-1;
	wmma.mma.sync.aligned.row.col.m32n8k16.f32.f32 {%f36090, %f36091, %f36092, %f36093, %f36094, %f36095, %f36096, %f36097}, {%r2, %r2, %r2, %r2, %r2, %r2, %r2, %r2}, {%r2, %r2, %r2, %r2, %r2, %r2, %r2, %r2}, {%f36082, %f36083, %f36084, %f36085, %f36086, %f36087, %f36088, %f36089};
	bar.warp.sync 	-1;
	wmma.mma.sync.aligned.row.col.m32n8k16.f32.f32 {%f36098, %f36099, %f36100, %f36101, %f36102, %f36103, %f36104, %f36105}, {%r2, %r2, %r2, %r2, %r2, %r2, %r2, %r2}, {%r2, %r2, %r2, %r2, %r2, %r2, %r2, %r2}, {%f36090, %f36091, %f36092, %f36093, %f36094, %f36095, %f36096, %f36097};
	bar.warp.sync 	-1;
	wmma.mma.sync.aligned.row.col.m32n8k16.f32.f32 {%f36106, %f36107, %f36108, %f36109, %f36110, %f36111, %f36112, %f36113}, {%r2, %r2, %r2, %r2, %r2, %r2, %r2, %r2}, {%r2, %r2, %r2, %r2, %r2, %r2, %r2, %r2}, {%f36098, %f36099, %f36100, %f36101, %f36102, %f36103, %f36104, %f36105};
	bar.warp.sync 	-1;
	wmma.mma.sync.aligned.row.col.m32n8k16.f32.f32 {%f36114, %f36115, %f36116, %f36117, %f36118, %f36119, %f36120, %f36121}, {%r2, %r2, %r2, %r2, %r2, %r2, %r2, %r2}, {%r2, %r2, %r2, %r2, %r2, %r2, %r2, %r2}, {%f36106, %f36107, %f36108, %f36109, %f36110, %f36111, %f36112, %f36113};
	bar.warp.sync 	-1;
	wmma.mma.sync.aligned.row.col.m32n8k16.f32.f32 {%f36122, %f36123, %f36124, %f36125, %f36126, %f36127, %f36128, %f36129}, {%r2, %r2, %r2, %r2, %r2, %r2, %r2, %r2}, {%r2, %r2, %r2, %r2, %r2, %r2, %r2, %r2}, {%f36114, %f36115, %f36116, %f36117, %f36118, %f36119, %f36120, %f36121};
	bar.warp.sync 	-1;
	wmma.mma.sync.aligned.row.col.m32n8k16.f32.f32 {%f36130, %f36131, %f36132, %f36133, %f36134, %f36135, %f36136, %f36137}, {%r2, %r2, %r2, %r2, %r2, %r2, %r2, %r2}, {%r2, %r2, %r2, %r2, %r2, %r2, %r2, %r2}, {%f36122, %f36123, %f36124, %f36125, %f36126, %f36127, %f36128, %f36129};
	bar.warp.sync 	-1;
	wmma.mma.sync.aligned.row.col.m32n8k16.f32.f32 {%f36138, %f36139, %f36140, %f36141, %f36142, %f36143, %f36144, %f36145}, {%r2, %r2, %r2, %r2, %r2, %r2, %r2, %r2}, {%r2, %r2, %r2, %r2, %r2, %r2, %r2, %r2}, {%f36130, %f36131, %f36132, %f36133, %f36134, %f36135, %f36136, %f36137};
	bar.warp.sync 	-1;
	wmma.mma.sync.aligned.row.col.m32n8k16.f32.f32 {%f36146, %f36147, %f36148, %f36149, %f36150, %f36151, %f36152, %f36153}, {%r2, %r2, %r2, %r2, %r2, %r2, %r2, %r2}, {%r2, %r2, %r2, %r2, %r2, %r2, %r2, %r2}, {%f36138, %f36139, %f36140, %f36141, %f36142, %f36143, %f36144, %f36145};
	bar.warp.sync 	-1;
	wmma.mma.sync.aligned.row.col.m32n8k16.f32.f32 {%f36154, %f36155, %f36156, %f36157, %f36158, %f36159, %f36160, %f36161}, {%r2, %r2, %r2, %r2, %r2, %r2, %r2, %r2}, {%r2, %r2, %r2, %r2, %r2, %r2, %r2, %r2}, {%f36146, %f36147, %f36148, %f36149, %f36150, %f36151, %f36152, %f36153};
	bar.warp.sync 	-1;
	wmma.mma.sync.aligned.row.col.m32n8k16.f32.f32 {%f36162, %f36163, %f36164, %f36165, %f36166, %f36167, %f36168, %f36169}, {%r2, %r2, %r2, %r2, %r2, %r2, %r2, %r2}, {%r2, %r2, %r2, %r2, %r2, %r2, %r2, %r2}, {%f36154, %f36155, %f36156, %f36157, %f36158, %f36159, %f36160, %f36161};
	bar.warp.sync 	-1;
	wmma.mma.sync.aligned.row.col.m32n8k16.f32.f32 {%f36170, %f36171, %f36172, %f36173, %f36174, %f36175, %f36176, %f36177}, {%r2, %r2, %r2, %r2, %r2, %r2, %r2, %r2}, {%r2, %r2, %r2, %r2, %r2, %r2, %r2, %r2}, {%f36162, %f36163, %f36164, %f36165, %f36166, %f36167, %f36168, %f36169};
	bar.warp.sync 	-1;
	wmma.mma.sync.aligned.row.col.m32n8k16.f32.f32 {%f36178, %f36179, %f36180, %f36181, %f36182, %f36183, %f36184, %f36185}, {%r2, %r2, %r2, %r2, %r2, %r2, %r2, %r2}, {%r2, %r2, %r2, %r2, %r2, %r2, %r2, %r2}, {%f36170, %f36171, %f36172, %f36173, %f36174, %f36175, %f36176, %f36177};
	bar.warp.sync 	-1;
	wmma.mma.sync.aligned.row.col.m32n8k16.f32.f32 {%f36186, %f36187, %f36188, %f36189, %f36190, %f36191, %f36192, %f36193}, {%r2, %r2, %r2, %r2, %r2, %r2, %r2, %r2}, {%r2, %r2, %r2, %r2, %r2, %r2, %r2, %r2}, {%f36178, %f36179, %f36180, %f36181, %f36182, %f36183, %f36184, %f36185};
	bar.warp.sync 	-1;
	wmma.mma.sync.aligned.row.col.m32n8k16.f32.f32 {%f36194, %f36195, %f36196, %f36197, %f36198, %f36199, %f36200, %f36201}, {%r2, %r2, %r2, %r2, %r2, %r2, %r2, %r2}, {%r2, %r2, %r2, %r2, %r2, %r2, %r2, %r2}, {%f36186, %f36187, %f36188, %f36189, %f36190, %f36191, %f36192, %f36193};
	bar.warp.sync 	-1;
	wmma.mma.sync.aligned.row.col.m32n8k16.f32.f32 {%f36202, %f36203, %f36204, %f36205, %f36206, %f36207, %f36208, %f36209}, {%r2, %r2, %r2, %r2, %r2, %r2, %r2, %r2}, {%r2, %r2, %r2, %r2, %r2, %r2, %r2, %r2}, {%f36194, %f36195, %f36196, %f36197, %f36198, %f36199, %f36200, %f36201};
	bar.warp.sync 	-1;
	wmma.mma.sync.aligned.row.col.m32n8k16.f32.f32 {%f36210, %f36211, %f36212, %f36213, %f36214, %f36215, %f36216, %f36217}, {%r2, %r2, %r2, %r2, %r2, %r2, %r2, %r2}, {%r2, %r2, %r2, %r2, %r2, %r2, %r2, %r2}, {%f36202, %f36203, %f36204, %f36205, %f36206, %f36207, %f36208, %f36209};
	bar.warp.sync 	-1;
	wmma.mma.sync.aligned.row.col.m32n8k16.f32.f32 {%f36218, %f36219, %f36220, %f36221, %f36222, %f36223, %f36224, %f36225}, {%r2, %r2, %r2, %r2, %r2, %r2, %r2, %r2}, {%r2, %r2, %r2, %r2, %r2, %r2, %r2, %r2}, {%f36210, %f36211, %f36212, %f36213, %f36214, %f36215, %f36216, %f36217};
	bar.warp.sync 	-1;
	wmma.mma.sync.aligned.row.col.m32n8k16.f32.f32 {%f36226, %f36227, %f36228, %f36229, %f36230, %f36231, %f36232, %f36233}, {%r2, %r2, %r2, %r2, %r2, %r2, %r2, %r2}, {%r2, %r2, %r2, %r2, %r2, %r2, %r2, %r2}, {%f36218, %f36219, %f36220, %f36221, %f36222, %f36223, %f36224, %f36225};
	bar.warp.sync 	-1;
	wmma.mma.sync.aligned.row.col.m32n8k16.f32.f32 {%f36234, %f36235, %f36236, %f36237, %f36238, %f36239, %f36240, %f36241}, {%r2, %r2, %r2, %r2, %r2, %r2, %r2, %r2}, {%r2, %r2, %r2, %r2, %r2, %r2, %r2, %r2}, {%f36226, %f36227, %f36228, %f36229, %f36230, %f36231, %f36232, %f36233};
	bar.warp.sync 	-1;
	wmma.mma.sync.aligned.row.col.m32n8k16.f32.f32 {%f36242, %f36243, %f36244, %f36245, %f36246, %f36247, %f36248, %f36249}, {%r2, %r2, %r2, %r2, %r2, %r2, %r2, %r2}, {%r2, %r2, %r2, %r2, %r2, %r2, %r2, %r2}, {%f36234, %f36235, %f36236, %f36237, %f36238, %f36239, %f36240, %f36241};
	bar.warp.sync 	-1;
	wmma.mma.sync.aligned.row.col.m32n8k16.f32.f32 {%f36250, %f36251, %f36252, %f36253, %f36254, %f36255, %f36256, %f36257}, {%r2, %r2, %r2, %r2, %r2, %r2, %r2, %r2}, {%r2, %r2, %r2, %r2, %r2, %r2, %r2, %r2}, {%f36242, %f36243, %f36244, %f36245, %f36246, %f36247, %f36248, %f36249};
	bar.warp.sync 	-1;
	wmma.mma.sync.aligned.row.col.m32n8k16.f32.f32 {%f36258, %f36259, %f36260, %f36261, %f36262, %f36263, %f36264, %f36265}, {%r2, %r2, %r2, %r2, %r2, %r2, %r2, %r2}, {%r2, %r2, %r2, %r2, %r2, %r2, %r2, %r2}, {%f36250, %f36251, %f36252, %f36253, %f36254, %f36255, %f36256, %f36257};
	bar.warp.sync 	-1;
	wmma.mma.sync.aligned.row.col.m32n8k16.f32.f32 {%f36266, %f36267, %f36268, %f36269, %f36270, %f36271, %f36272, %f36273}, {%r2, %r2, %r2, %r2, %r2, %r2, %r2, %r2}, {%r2, %r2, %r2, %r2, %r2, %r2, %r2, %r2}, {%f36258, %f36259, %f36260, %f36261, %f36262, %f36263, %f36264, %f36265};
	bar.warp.sync 	-1;
	wmma.mma.sync.aligned.row.col.m32n8k16.f32.f32 {%f36274, %f36275, %f36276, %f36277, %f36278, %f36279, %f36280, %f36281}, {%r2, %r2, %r2, %r2, %r2, %r2, %r2, %r2}, {%r2, %r2, %r2, %r2, %r2, %r2, %r2, %r2}, {%f36266, %f36267, %f36268, %f36269, %f36270, %f36271, %f36272, %f36273};
	bar.warp.sync 	-1;
	wmma.mma.sync.aligned.row.col.m32n8k16.f32.f32 {%f36282, %f36283, %f36284, %f36285, %f36286, %f36287, %f36288, %f36289}, {%r2, %r2, %r2, %r2, %r2, %r2, %r2, %r2}, {%r2, %r2, %r2, %r2, %r2, %r2, %r2, %r2}, {%f36274, %f36275, %f36276, %f36277, %f36278, %f36279, %f36280, %f36281};
	bar.warp.sync 	-1;
	wmma.mma.sync.aligned.row.col.m32n8k16.f32.f32 {%f36290, %f36291, %f36292, %f36293, %f36294, %f36295, %f36296, %f36297}, {%r2, %r2, %r2, %r2, %r2, %r2, %r2, %r2}, {%r2, %r2, %r2, %r2, %r2, %r2, %r2, %r2}, {%f36282, %f36283, %f36284, %f36285, %f36286, %f36287, %f36288, %f36289};
	bar.warp.sync 	-1;
	wmma.mma.sync.aligned.row.col.m32n8k16.f32.f32 {%f36298, %f36299, %f36300, %f36301, %f36302, %f36303, %f36304, %f36305}, {%r2, %r2, %r2, %r2, %r2, %r2, %r2, %r2}, {%r2, %r2, %r2, %r2, %r2, %r2, %r2, %r2}, {%f36290, %f36291, %f36292, %f36293, %f36294, %f36295, %f36296, %f36297};
	bar.warp.sync 	-1;
	wmma.mma.sync.aligned.row.col.m32n8k16.f32.f32 {%f36306, %f36307, %f36308, %f36309, %f36310, %f36311, %f36312, %f36313}, {%r2, %r2, %r2, %r2, %r2, %r2, %r2, %r2}, {%r2, %r2, %r2, %r2, %r2, %r2, %r2, %r2}, {%f36298, %f36299, %f36300, %f36301, %f36302, %f36303, %f36304, %f36305};
	bar.warp.sync 	-1;
	wmma.mma.sync.aligned.row.col.m32n8k16.f32.f32 {%f36314, %f36315, %f36316, %f36317, %f36318, %f36319, %f36320, %f36321}, {%r2, %r2, %r2, %r2, %r2, %r2, %r2, %r2}, {%r2, %r2, %r2, %r2, %r2, %r2, %r2, %r2}, {%f36306, %f36307, %f36308, %f36309, %f36310, %f36311, %f36312, %f36313};
	bar.warp.sync 	-1;
	wmma.mma.sync.aligned.row.col.m32n8k16.f32.f32 {%f36322, %f36323, %f36324, %f36325, %f36326, %f36327, %f36328, %f36329}, {%r2, %r2, %r2, %r2, %r2, %r2, %r2, %r2}, {%r2, %r2, %r2, %r2, %r2, %r2, %r2, %r2}, {%f36314, %f36315, %f36316, %f36317, %f36318, %f36319, %f36320, %f36321};
	bar.warp.sync 	-1;
	wmma.mma.sync.aligned.row.col.m32n8k16.f32.f32 {%f36330, %f36331, %f36332, %f36333, %f36334, %f36335, %f36336, %f36337}, {%r2, %r2, %r2, %r2, %r2, %r2, %r2, %r2}, {%r2, %r2, %r2, %r2, %r2, %r2, %r2, %r2}, {%f36322, %f36323, %f36324, %f36325, %f36326, %f36327, %f36328, %f36329};
	bar.warp.sync 	-1;
	wmma.mma.sync.aligned.row.col.m32n8k16.f32.f32 {%f36338, %f36339, %f36340, %f36341, %f36342, %f36343, %f36344, %f36345}, {%r2, %r2, %r2, %r2, %r2, %r2, %r2, %r2}, {%r2, %r2, %r2, %r2, %r2, %r2, %r2, %r2}, {%f36330, %f36331, %f36332, %f36333, %f36334, %f36335, %f36336, %f36337};
	bar.warp.sync 	-1;
	wmma.mma.sync.aligned.row.col.m32n8k16.f32.f32 {%f36346, %f36347, %f36348, %f36349, %f36350, %f36351, %f36352, %f36353}, {%r2, %r2, %r2, %r2, %r2, %r2, %r2, %r2}, {%r2, %r2, %r2, %r2, %r2, %r2, %r2, %r2}, {%f36338, %f36339, %f36340, %f36341, %f36342, %f36343, %f36344, %f36345};
	bar.warp.sync 	-1;
	wmma.mma.sync.aligned.row.col.m32n8k16.f32.f32 {%f36354, %f36355, %f36356, %f36357, %f36358, %f36359, %f36360, %f36361}, {%r2, %r2, %r2, %r2, %r2, %r2, %r2, %r2}, {%r2, %r2, %r2, %r2, %r2, %r2, %r2, %r2}, {%f36346, %f36347, %f36348, %f36349, %f36350, %f36351, %f36352, %f36353};
	bar.warp.sync 	-1;
	wmma.mma.sync.aligned.row.col.m32n8k16.f32.f32 {%f36362, %f36363, %f36364, %f36365, %f36366, %f36367, %f36368, %f36369}, {%r2, %r2, %r2, %r2, %r2, %r2, %r2, %r2}, {%r2, %r2, %r2, %r2, %r2, %r2, %r2, %r2}, {%f36354, %f36355, %f36356, %f36357, %f36358, %f36359, %f36360, %f36361};
	bar.warp.sync 	-1;
	wmma.mma.sync.aligned.row.col.m32n8k16.f32.f32 {%f36370, %f36371, %f36372, %f36373, %f36374, %f36375, %f36376, %f36377}, {%r2, %r2, %r2, %r2, %r2, %r2, %r2, %r2}, {%r2, %r2, %r2, %r2, %r2, %r2, %r2, %r2}, {%f36362, %f36363, %f36364, %f36365, %f36366, %f36367, %f36368, %f36369};
	bar.warp.sync 	-1;
	wmma.mma.sync.aligned.row.col.m32n8k16.f32.f32 {%f36378, %f36379, %f36380, %f36381, %f36382, %f36383, %f36384, %f36385}, {%r2, %r2, %r2, %r2, %r2, %r2, %r2, %r2}, {%r2, %r2, %r2, %r2, %r2, %r2, %r2, %r2}, {%f36370, %f36371, %f36372, %f36373, %f36374, %f36375, %f36376, %f36377};
	bar.warp.sync 	-1;
	wmma.mma.sync.aligned.row.col.m32n8k16.f32.f32 {%f36386, %f36387, %f36388, %f36389, %f36390, %f36391, %f36392, %f36393}, {%r2, %r2, %r2, %r2, %r2, %r2, %r2, %r2}, {%r2, %r2, %r2, %r2, %r2, %r2, %r2, %r2}, {%f36378, %f36379, %f36380, %f36381, %f36382, %f36383, %f36384, %f36385};
	bar.warp.sync 	-1;
	wmma.mma.sync.aligned.row.col.m32n8k16.f32.f32 {%f36394, %f36395, %f36396, %f36397, %f36398, %f36399, %f36400, %f36401}, {%r2, %r2, %r2, %r2, %r2, %r2, %r2, %r2}, {%r2, %r2, %r2, %r2, %r2, %r2, %r2, %r2}, {%f36386, %f36387, %f36388, %f36389, %f36390, %f36391, %f36392, %f36393};
	bar.warp.sync 	-1;
	wmma.mma.sync.aligned.row.col.m32n8k16.f32.f32 {%f36402, %f36403, %f36404, %f36405, %f36406, %f36407, %f36408, %f36409}, {%r2, %r2, %r2, %r2, %r2, %r2, %r2, %r2}, {%r2, %r2, %r2, %r2, %r2, %r2, %r2, %r2}, {%f36394, %f36395, %f36396, %f36397, %f36398, %f36399, %f36400, %f36401};
	bar.warp.sync 	-1;
	wmma.mma.sync.aligned.row.col.m32n8k16.f32.f32 {%f36410, %f36411, %f36412, %f36413, %f36414, %f36415, %f36416, %f36417}, {%r2, %r2, %r2, %r2, %r2, %r2, %r2, %r2}, {%r2, %r2, %r2, %r2, %r2, %r2, %r2, %r2}, {%f36402, %f36403, %f36404, %f36405, %f36406, %f36407, %f36408, %f36409};
	bar.warp.sync 	-1;
	wmma.mma.sync.aligned.row.col.m32n8k16.f32.f32 {%f36418, %f36419, %f36420, %f36421, %f36422, %f36423, %f36424, %f36425}, {%r2, %r2, %r2, %r2, %r2, %r2, %r2, %r2}, {%r2, %r2, %r2, %r2, %r2, %r2, %r2, %r2}, {%f36410, %f36411, %f36412, %f36413, %f36414, %f36415, %f36416, %f36417};
	bar.warp.sync 	-1;
	wmma.mma.sync.aligned.row.col.m32n8k16.f32.f32 {%f36426, %f36427, %f36428, %f36429, %f36430, %f36431, %f36432, %f36433}, {%r2, %r2, %r2, %r2, %r2, %r2, %r2, %r2}, {%r2, %r2, %r2, %r2, %r2, %r2, %r2, %r2}, {%f36418, %f36419, %f36420, %f36421, %f36422, %f36423, %f36424, %f36425};
	bar.warp.sync 	-1;
	wmma.mma.sync.aligned.row.col.m32n8k16.f32.f32 {%f36434, %f36435, %f36436, %f36437, %f36438, %f36439, %f36440, %f36441}, {%r2, %r2, %r2, %r2, %r2, %r2, %r2, %r2}, {%r2, %r2, %r2, %r2, %r2, %r2, %r2, %r2}, {%f36426, %f36427, %f36428, %f36429, %f36430, %f36431, %f36432, %f36433};
	bar.warp.sync 	-1;
	wmma.mma.sync.aligned.row.col.m32n8k16.f32.f32 {%f36442, %f36443, %f36444, %f36445, %f36446, %f36447, %f36448, %f36449}, {%r2, %r2, %r2, %r2, %r2, %r2, %r2, %r2}, {%r2, %r2, %r2, %r2, %r2, %r2, %r2, %r2}, {%f36434, %f36435, %f36436, %f36437, %f36438, %f36439, %f36440, %f36441};
	bar.warp.sync 	-1;
	wmma.mma.sync.aligned.row.col.m32n8k16.f32.f32 {%f36450, %f36451, %f36452, %f36453, %f36454, %f36455, %f36456, %f36457}, {%r2, %r2, %r2, %r2, %r2, %r2, %r2, %r2}, {%r2, %r2, %r2, %r2, %r2, %r2, %r2, %r2}, {%f36442, %f36443, %f36444, %f36445, %f36446, %f36447, %f36448, %f36449};
	bar.warp.sync 	-1;
	wmma.mma.sync.aligned.row.col.m32n8k16.f32.f32 {%f36458, %f36459, %f36460, %f36461, %f36462, %f36463, %f36464, %f36465}, {%r2, %r2, %r2, %r2, %r2, %r2, %r2, %r2}, {%r2, %r2, %r2, %r2, %r2, %r2, %r2, %r2}, {%f36450, %f36451, %f36452, %f36453, %f36454, %f36455, %f36456, %f36457};
	bar.warp.sync 	-1;
	wmma.mma.sync.aligned.row.col.m32n8k16.f32.f32 {%f36466, %f36467, %f36468, %f36469, %f36470, %f36471, %f36472, %f36473}, {%r2, %r2, %r2, %r2, %r2, %r2, %r2, %r2}, {%r2, %r2, %r2, %r2, %r2, %r2, %r2, %r2}, {%f36458, %f36459, %f36460, %f36461, %f36462, %f36463, %f36464, %f36465};
	bar.warp.sync 	-1;
	wmma.mma.sync.aligned.row.col.m32n8k16.f32.f32 {%f36474, %f36475, %f36476, %f36477, %f36478, %f36479, %f36480, %f36481}, {%r2, %r2, %r2, %r2, %r2, %r2, %r2, %r2}, {%r2, %r2, %r2, %r2, %r2, %r2, %r2, %r2}, {%f36466, %f36467, %f36468, %f36469, %f36470, %f36471, %f36472, %f36473};
	bar.warp.sync 	-1;
	wmma.mma.sync.aligned.row.col.m32n8k16.f32.f32 {%f36482, %f36483, %f36484, %f36485, %f36486, %f36487, %f36488, %f36489}, {%r2, %r2, %r2, %r2, %r2, %r2, %r2, %r2}, {%r2, %r2, %r2, %r2, %r2, %r2, %r2, %r2}, {%f36474, %f36475, %f36476, %f36477, %f36478, %f36479, %f36480, %f36481};
	bar.warp.sync 	-1;
	wmma.mma.sync.aligned.row.col.m32n8k16.f32.f32 {%f36490, %f36491, %f36492, %f36493, %f36494, %f36495, %f36496, %f36497}, {%r2, %r2, %r2, %r2, %r2, %r2, %r2, %r2}, {%r2, %r2, %r2, %r2, %r2, %r2, %r2, %r2}, {%f36482, %f36483, %f36484, %f36485, %f36486, %f36487, %f36488, %f36489};
	bar.warp.sync 	-1;
	wmma.mma.sync.aligned.row.col.m32n8k16.f32.f32 {%f36498, %f36499, %f36500, %f36501, %f36502, %f36503, %f36504, %f36505}, {%r2, %r2, %r2, %r2, %r2, %r2, %r2, %r2}, {%r2, %r2, %r2, %r2, %r2, %r2, %r2, %r2}, {%f36490, %f36491, %f36492, %f36493, %f36494, %f36495, %f36496, %f36497};
	bar.warp.sync 	-1;
	wmma.mma.sync.aligned.row.col.m32n8k16.f32.f32 {%f36506, %f36507, %f36508, %f36509, %f36510, %f36511, %f36512, %f36513}, {%r2, %r2, %r2, %r2, %r2, %r2, %r2, %r2}, {%r2, %r2, %r2, %r2, %r2, %r2, %r2, %r2}, {%f36498, %f36499, %f36500, %f36501, %f36502, %f36503, %f36504, %f36505};
	bar.warp.sync 	-1;
	wmma.mma.sync.aligned.row.col.m32n8k16.f32.f32 {%f36514, %f36515, %f36516, %f36517, %f36518, %f36519, %f36520, %f36521}, {%r2, %r2, %r2, %r2, %r2, %r2, %r2, %r2}, {%r2, %r2, %r2, %r2, %r2, %r2, %r2, %r2}, {%f36506, %f36507, %f36508, %f36509, %f36510, %f36511, %f36512, %f36513};
	bar.warp.sync 	-1;
	wmma.mma.sync.aligned.row.col.m32n8k16.f32.f32 {%f36522, %f36523, %f36524, %f36525, %f36526, %f36527, %f36528, %f36529}, {%r2, %r2, %r2, %r2, %r2, %r2, %r2, %r2}, {%r2, %r2, %r2, %r2, %r2, %r2, %r2, %r2}, {%f36514, %f36515, %f36516, %f36517, %f36518, %f36519, %f36520, %f36521};
	bar.warp.sync 	-1;
	wmma.mma.sync.aligned.row.col.m32n8k16.f32.f32 {%f36530, %f36531, %f36532, %f36533, %f36534, %f36535, %f36536, %f36537}, {%r2, %r2, %r2, %r2, %r2, %r2, %r2, %r2}, {%r2, %r2, %r2, %r2, %r2, %r2, %r2, %r2}, {%f36522, %f36523, %f36524, %f36525, %f36526, %f36527, %f36528, %f36529};
	bar.warp.sync 	-1;
	wmma.mma.sync.aligned.row.col.m32n8k16.f32.f32 {%f36538, %f36539, %f36540, %f36541, %f36542, %f36543, %f36544, %f36545}, {%r2, %r2, %r2, %r2, %r2, %r2, %r2, %r2}, {%r2, %r2, %r2, %r2, %r2, %r2, %r2, %r2}, {%f36530, %f36531, %f36532, %f36533, %f36534, %f36535, %f36536, %f36537};
	bar.warp.sync 	-1;
	wmma.mma.sync.aligned.row.col.m32n8k16.f32.f32 {%f36546, %f36547, %f36548, %f36549, %f36550, %f36551, %f36552, %f36553}, {%r2, %r2, %r2, %r2, %r2, %r2, %r2, %r2}, {%r2, %r2, %r2, %r2, %r2, %r2, %r2, %r2}, {%f36538, %f36539, %f36540, %f36541, %f36542, %f36543, %f36544, %f36545};
	bar.warp.sync 	-1;
	wmma.mma.sync.aligned.row.col.m32n8k16.f32.f32 {%f36554, %f36555, %f36556, %f36557, %f36558, %f36559, %f36560, %f36561}, {%r2, %r2, %r2, %r2, %r2, %r2, %r2, %r2}, {%r2, %r2, %r2, %r2, %r2, %r2, %r2, %r2}, {%f36546, %f36547, %f36548, %f36549, %f36550, %f36551, %f36552, %f36553};
	bar.warp.sync 	-1;
	wmma.mma.sync.aligned.row.col.m32n8k16.f32.f32 {%f36562, %f36563, %f36564, %f36565, %f36566, %f36567, %f36568, %f36569}, {%r2, %r2, %r2, %r2, %r2, %r2, %r2, %r2}, {%r2, %r2, %r2, %r2, %r2, %r2, %r2, %r2}, {%f36554, %f36555, %f36556, %f36557, %f36558, %f36559, %f36560, %f36561};
	bar.warp.sync 	-1;
	wmma.mma.sync.aligned.row.col.m32n8k16.f32.f32 {%f36570, %f36571, %f36572, %f36573, %f36574, %f36575, %f36576, %f36577}, {%r2, %r2, %r2, %r2, %r2, %r2, %r2, %r2}, {%r2, %r2, %r2, %r2, %r2, %r2, %r2, %r2}, {%f36562, %f36563, %f36564, %f36565, %f36566, %f36567, %f36568, %f36569};
	bar.warp.sync 	-1;
	wmma.mma.sync.aligned.row.col.m32n8k16.f32.f32 {%f36578, %f36579, %f36580, %f36581, %f36582, %f36583, %f36584, %f36585}, {%r2, %r2, %r2, %r2, %r2, %r2, %r2, %r2}, {%r2, %r2, %r2, %r2, %r2, %r2, %r2, %r2}, {%f36570, %f36571, %f36572, %f36573, %f36574, %f36575, %f36576, %f36577};
	bar.warp.sync 	-1;
	wmma.mma.sync.aligned.row.col.m32n8k16.f32.f32 {%f36586, %f36587, %f36588, %f36589, %f36590, %f36591, %f36592, %f36593}, {%r2, %r2, %r2, %r2, %r2, %r2, %r2, %r2}, {%r2, %r2, %r2, %r2, %r2, %r2, %r2, %r2}, {%f36578, %f36579, %f36580, %f36581, %f36582, %f36583, %f36584, %f36585};
	bar.warp.sync 	-1;
	wmma.mma.sync.aligned.row.col.m32n8k16.f32.f32 {%f36594, %f36595, %f36596, %f36597, %f36598, %f36599, %f36600, %f36601}, {%r2, %r2, %r2, %r2, %r2, %r2, %r2, %r2}, {%r2, %r2, %r2, %r2, %r2, %r2, %r2, %r2}, {%f36586, %f36587, %f36588, %f36589, %f36590, %f36591, %f36592, %f36593};
	bar.warp.sync 	-1;
	wmma.mma.sync.aligned.row.col.m32n8k16.f32.f32 {%f36602, %f36603, %f36604, %f36605, %f36606, %f36607, %f36608, %f36609}, {%r2, %r2, %r2, %r2, %r2, %r2, %r2, %r2}, {%r2, %r2, %r2, %r2, %r2, %r2, %r2, %r2}, {%f36594, %f36595, %f36596, %f36597, %f36598, %f36599, %f36600, %f36601};
	bar.warp.sync 	-1;
	wmma.mma.sync.aligned.row.col.m32n8k16.f32.f32 {%f36610, %f36611, %f36612, %f36613, %f36614, %f36615, %f36616, %f36617}, {%r2, %r2, %r2, %r2, %r2, %r2, %r2, %r2}, {%r2, %r2, %r2, %r2, %r2, %r2, %r2, %r2}, {%f36602, %f36603, %f36604, %f36605, %f36606, %f36607, %f36608, %f36609};
	bar.warp.sync 	-1;
	wmma.mma.sync.aligned.row.col.m32n8k16.f32.f32 {%f36618, %f36619, %f36620, %f36621, %f36622, %f36623, %f36624, %f36625}, {%r2, %r2, %r2, %r2, %r2, %r2, %r2, %r2}, {%r2, %r2, %r2, %r2, %r2, %r2, %r2, %r2}, {%f36610, %f36611, %f36612, %f36613, %f36614, %f36615, %f36616, %f36617};
	bar.warp.sync 	-1;
	wmma.mma.sync.aligned.row.col.m32n8k16.f32.f32 {%f36626, %f36627, %f36628, %f36629, %f36630, %f36631, %f36632, %f36633}, {%r2, %r2, %r2, %r2, %r2, %r2, %r2, %r2}, {%r2, %r2, %r2, %r2, %r2, %r2, %r2, %r2}, {%f36618, %f36619, %f36620, %f36621, %f36622, %f36623, %f36624, %f36625};
	bar.warp.sync 	-1;
	wmma.mma.sync.aligned.row.col.m32n8k16.f32.f32 {%f36634, %f36635, %f36636, %f36637, %f36638, %f36639, %f36640, %f36641}, {%r2, %r2, %r2, %r2, %r2, %r2, %r2, %r2}, {%r2, %r2, %r2, %r2, %r2, %r2, %r2, %r2}, {%f36626, %f36627, %f36628, %f36629, %f36630, %f36631, %f36632, %f36633};
	bar.warp.sync 	-1;
	wmma.mma.sync.aligned.row.col.m32n8k16.f32.f32 {%f36642, %f36643, %f36644, %f36645, %f36646, %f36647, %f36648, %f36649}, {%r2, %r2, %r2, %r2, %r2, %r2, %r2, %r2}, {%r2, %r2, %r2, %r2, %r2, %r2, %r2, %r2}, {%f36634, %f36635, %f36636, %f36637, %f36638, %f36639, %f36640, %f36641};
	bar.warp.sync 	-1;
	wmma.mma.sync.aligned.row.col.m32n8k16.f32.f32 {%f36650, %f36651, %f36652, %f36653, %f36654, %f36655, %f36656, %f36657}, {%r2, %r2, %r2, %r2, %r2, %r2, %r2, %r2}, {%r2, %r2, %r2, %r2, %r2, %r2, %r2, %r2}, {%f36642, %f36643, %f36644, %f36645, %f36646, %f36647, %f36648, %f36649};
	bar.warp.sync 	-1;
	wmma.mma.sync.aligned.row.col.m32n8k16.f32.f32 {%f36658, %f36659, %f36660, %f36661, %f36662, %f36663, %f36664, %f36665}, {%r2, %r2, %r2, %r2, %r2, %r2, %r2, %r2}, {%r2, %r2, %r2, %r2, %r2, %r2, %r2, %r2}, {%f36650, %f36651, %f36652, %f36653, %f36654, %f36655, %f36656, %f36657};
	bar.warp.sync 	-1;
	wmma.mma.sync.aligned.row.col.m32n8k16.f32.f32 {%f36666, %f36667, %f36668, %f36669, %f36670, %f36671, %f36672, %f36673}, {%r2, %r2, %r2, %r2, %r2, %r2, %r2, %r2}, {%r2, %r2, %r2, %r2, %r2, %r2, %r2, %r2}, {%f36658, %f36659, %f36660, %f36661, %f36662, %f36663, %f36664, %f36665};
	bar.warp.sync 	-1;
	wmma.mma.sync.aligned.row.col.m32n8k16.f32.f32 {%f36674, %f36675, %f36676, %f36677, %f36678, %f36679, %f36680, %f36681}, {%r2, %r2, %r2, %r2, %r2, %r2, %r2, %r2}, {%r2, %r2, %r2, %r2, %r2, %r2, %r2, %r2}, {%f36666, %f36667, %f36668, %f36669, %f36670, %f36671, %f36672, %f36673};
	bar.warp.sync 	-1;
	wmma.mma.sync.aligned.row.col.m32n8k16.f32.f32 {%f36682, %f36683, %f36684, %f36685, %f36686, %f36687, %f36688, %f36689}, {%r2, %r2, %r2, %r2, %r2, %r2, %r2, %r2}, {%r2, %r2, %r2, %r2, %r2, %r2, %r2, %r2}, {%f36674, %f36675, %f36676, %f36677, %f36678, %f36679, %f36680, %f36681};
	bar.warp.sync 	-1;
	wmma.mma.sync.aligned.row.col.m32n8k16.f32.f32 {%f36690, %f36691, %f36692, %f36693, %f36694, %f36695, %f36696, %f36697}, {%r2, %r2, %r2, %r2, %r2, %r2, %r2, %r2}, {%r2, %r2, %r2, %r2, %r2, %r2, %r2, %r2}, {%f36682, %f36683, %f36684, %f36685, %f36686, %f36687, %f36688, %f36689};
	bar.warp.sync 	-1;
	wmma.mma.sync.aligned.row.col.m32n8k16.f32.f32 {%f36698, %f36699, %f36700, %f36701, %f36702, %f36703, %f36704, %f36705}, {%r2, %r2, %r2, %r2, %r2, %r2, %r2, %r2}, {%r2, %r2, %r2, %r2, %r2, %r2, %r2, %r2}, {%f36690, %f36691, %f36692, %f36693, %f36694, %f36695, %f36696, %f36697};
	bar.warp.sync 	-1;
	wmma.mma.sync.aligned.row.col.m32n8k16.f32.f32 {%f36706, %f36707, %f36708, %f36709, %f36710, %f36711, %f36712, %f36713}, {%r2, %r2, %r2, %r2, %r2, %r2, %r2, %r2}, {%r2, %r2, %r2, %r2, %r2, %r2, %r2, %r2}, {%f36698, %f36699, %f36700, %f36701, %f36702, %f36703, %f36704, %f36705};
	bar.warp.sync 	-1;
	wmma.mma.sync.aligned.row.col.m32n8k16.f32.f32 {%f36714, %f36715, %f36716, %f36717, %f36718, %f36719, %f36720, %f36721}, {%r2, %r2, %r2, %r2, %r2, %r2, %r2, %r2}, {%r2, %r2, %r2, %r2, %r2, %r2, %r2, %r2}, {%f36706, %f36707, %f36708, %f36709, %f36710, %f36711, %f36712, %f36713};
	bar.warp.sync 	-1;
	wmma.mma.sync.aligned.row.col.m32n8k16.f32.f32 {%f36722, %f36723, %f36724, %f36725, %f36726, %f36727, %f36728, %f36729}, {%r2, %r2, %r2, %r2, %r2, %r2, %r2, %r2}, {%r2, %r2, %r2, %r2, %r2, %r2, %r2, %r2}, {%f36714, %f36715, %f36716, %f36717, %f36718, %f36719, %f36720, %f36721};
	bar.warp.sync 	-1;
	wmma.mma.sync.aligned.row.col.m32n8k16.f32.f32 {%f36730, %f36731, %f36732, %f36733, %f36734, %f36735, %f36736, %f36737}, {%r2, %r2, %r2, %r2, %r2, %r2, %r2, %r2}, {%r2, %r2, %r2, %r2, %r2, %r2, %r2, %r2}, {%f36722, %f36723, %f36724, %f36725, %f36726, %f36727, %f36728, %f36729};
	bar.warp.sync 	-1;
	wmma.mma.sync.aligned.row.col.m32n8k16.f32.f32 {%f36738, %f36739, %f36740, %f36741, %f36742, %f36743, %f36744, %f36745}, {%r2, %r2, %r2, %r2, %r2, %r2, %r2, %r2}, {%r2, %r2, %r2, %r2, %r2, %r2, %r2, %r2}, {%f36730, %f36731, %f36732, %f36733, %f36734, %f36735, %f36736, %f36737};
	bar.warp.sync 	-1;
	wmma.mma.sync.aligned.row.col.m32n8k16.f32.f32 {%f36746, %f36747, %f36748, %f36749, %f36750, %f36751, %f36752, %f36753}, {%r2, %r2, %r2, %r2, %r2, %r2, %r2, %r2}, {%r2, %r2, %r2, %r2, %r2, %r2, %r2, %r2}, {%f36738, %f36739, %f36740, %f36741, %f36742, %f36743, %f36744, %f36745};
	bar.warp.sync 	-1;
	wmma.mma.sync.aligned.row.col.m32n8k16.f32.f32 {%f36754, %f36755, %f36756, %f36757, %f36758, %f36759, %f36760, %f36761}, {%r2, %r2, %r2, %r2, %r2, %r2, %r2, %r2}, {%r2, %r2, %r2, %r2, %r2, %r2, %r2, %r2}, {%f36746, %f36747, %f36748, %f36749, %f36750, %f36751, %f36752, %f36753};
	bar.warp.sync 	-1;
	wmma.mma.sync.aligned.row.col.m32n8k16.f32.f32 {%f36762, %f36763, %f36764, %f36765, %f36766, %f36767, %f36768, %f36769}, {%r2, %r2, %r2, %r2, %r2, %r2, %r2, %r2}, {%r2, %r2, %r2, %r2, %r2, %r2, %r2, %r2}, {%f36754, %f36755, %f36756, %f36757, %f36758, %f36759, %f36760, %f36761};
	bar.warp.sync 	-1;
	wmma.mma.sync.aligned.row.col.m32n8k16.f32.f32 {%f36770, %f36771, %f36772, %f36773, %f36774, %f36775, %f36776, %f36777}, {%r2, %r2, %r2, %r2, %r2, %r2, %r2, %r2}, {%r2, %r2, %r2, %r2, %r2, %r2, %r2, %r2}, {%f36762, %f36763, %f36764, %f36765, %f36766, %f36767, %f36768, %f36769};
	bar.warp.sync 	-1;
	wmma.mma.sync.aligned.row.col.m32n8k16.f32.f32 {%f36778, %f36779, %f36780, %f36781, %f36782, %f36783, %f36784, %f36785}, {%r2, %r2, %r2, %r2, %r2, %r2, %r2, %r2}, {%r2, %r2, %r2, %r2, %r2, %r2, %r2, %r2}, {%f36770, %f36771, %f36772, %f36773, %f36774, %f36775, %f36776, %f36777};
	bar.warp.sync 	-1;
	wmma.mma.sync.aligned.row.col.m32n8k16.f32.f32 {%f36786, %f36787, %f36788, %f36789, %f36790, %f36791, %f36792, %f36793}, {%r2, %r2, %r2, %r2, %r2, %r2, %r2, %r2}, {%r2, %r2, %r2, %r2, %r2, %r2, %r2, %r2}, {%f36778, %f36779, %f36780, %f36781, %f36782, %f36783, %f36784, %f36785};
	bar.warp.sync 	-1;
	wmma.mma.sync.aligned.row.col.m32n8k16.f32.f32 {%f36794, %f36795, %f36796, %f36797, %f36798, %f36799, %f36800, %f36801}, {%r2, %r2, %r2, %r2, %r2, %r2, %r2, %r2}, {%r2, %r2, %r2, %r2, %r2, %r2, %r2, %r2}, {%f36786, %f36787, %f36788, %f36789, %f36790, %f36791, %f36792, %f36793};
	bar.warp.sync 	-1;
	wmma.mma.sync.aligned.row.col.m32n8k16.f32.f32 {%f36802, %f36803, %f36804, %f36805, %f36806, %f36807, %f36808, %f36809}, {%r2, %r2, %r2, %r2, %r2, %r2, %r2, %r2}, {%r2, %r2, %r2, %r2, %r2, %r2, %r2, %r2}, {%f36794, %f36795, %f36796, %f36797, %f36798, %f36799, %f36800, %f36801};
	bar.warp.sync 	-1;
	wmma.mma.sync.aligned.row.col.m32n8k16.f32.f32 {%f36810, %f36811, %f36812, %f36813, %f36814, %f36815, %f36816, %f36817}, {%r2, %r2, %r2, %r2, %r2, %r2, %r2, %r2}, {%r2, %r2, %r2, %r2, %r2, %r2, %r2, %r2}, {%f36802, %f36803, %f36804, %f36805, %f36806, %f36807, %f36808, %f36809};
	bar.warp.sync 	-1;
	wmma.mma.sync.aligned.row.col.m32n8k16.f32.f32 {%f36818, %f36819, %f36820, %f36821, %f36822, %f36823, %f36824, %f36825}, {%r2, %r2, %r2, %r2, %r2, %r2, %r2, %r2}, {%r2, %r2, %r2, %r2, %r2, %r2, %r2, %r2}, {%f36810, %f36811, %f36812, %f36813, %f36814, %f36815, %f36816, %f36817};
	bar.warp.sync 	-1;
	wmma.mma.sync.aligned.row.col.m32n8k16.f32.f32 {%f36826, %f36827, %f36828, %f36829, %f36830, %f36831, %f36832, %f36833}, {%r2, %r2, %r2, %r2, %r2, %r2, %r2, %r2}, {%r2, %r2, %r2, %r2, %r2, %r2, %r2, %r2}, {%f36818, %f36819, %f36820, %f36821, %f36822, %f36823, %f36824, %f36825};
	bar.warp.sync 	-1;
	wmma.mma.sync.aligned.row.col.m32n8k16.f32.f32 {%f36834, %f36835, %f36836, %f36837, %f36838, %f36839, %f36840, %f36841}, {%r2, %r2, %r2, %r2, %r2, %r2, %r2, %r2}, {%r2, %r2, %r2, %r2, %r2, %r2, %r2, %r2}, {%f36826, %f36827, %f36828, %f36829, %f36830, %f36831, %f36832, %f36833};
	bar.warp.sync 	-1;
	wmma.mma.sync.aligned.row.col.m32n8k16.f32.f32 {%f36842, %f36843, %f36844, %f36845, %f36846, %f36847, %f36848, %f36849}, {%r2, %r2, %r2, %r2, %r2, %r2, %r2, %r2}, {%r2, %r2, %r2, %r2, %r2, %r2, %r2, %r2}, {%f36834, %f36835, %f36836, %f36837, %f36838, %f36839, %f36840, %f36841};
	bar.warp.sync 	-1;
	wmma.mma.sync.aligned.row.col.m32n8k16.f32.f32 {%f36850, %f36851, %f36852, %f36853, %f36854, %f36855, %f36856, %f36857}, {%r2, %r2, %r2, %r2, %r2, %r2, %r2, %r2}, {%r2, %r2, %r2, %r2, %r2, %r2, %r2, %r2}, {%f36842, %f36843, %f36844, %f36845, %f36846, %f36847, %f36848, %f36849};
	bar.warp.sync 	-1;
	wmma.mma.sync.aligned.row.col.m32n8k16.f32.f32 {%f36858, %f36859, %f36860, %f36861, %f36862, %f36863, %f36864, %f36865}, {%r2, %r2, %r2, %r2, %r2, %r2, %r2, %r2}, {%r2, %r2, %r2, %r2, %r2, %r2, %r2, %r2}, {%f36850, %f36851, %f36852, %f36853, %f36854, %f36855, %f36856, %f36857};
	bar.warp.sync 	-1;
	wmma.mma.sync.aligned.row.col.m32n8k16.f32.f32 {%f36866, %f36867, %f36868, %f36869, %f36870, %f36871, %f36872, %f36873}, {%r2, %r2, %r2, %r2, %r2, %r2, %r2, %r2}, {%r2, %r2, %r2, %r2, %r2, %r2, %r2, %r2}, {%f36858, %f36859, %f36860, %f36861, %f36862, %f36863, %f36864, %f36865};
	bar.warp.sync 	-1;
	wmma.mma.sync.aligned.row.col.m32n8k16.f32.f32 {%f36874, %f36875, %f36876, %f36877, %f36878, %f36879, %f36880, %f36881}, {%r2, %r2, %r2, %r2, %r2, %r2, %r2, %r2}, {%r2, %r2, %r2, %r2, %r2, %r2, %r2, %r2}, {%f36866, %f36867, %f36868, %f36869, %f36870, %f36871, %f36872, %f36873};
	bar.warp.sync 	-1;
	wmma.mma.sync.aligned.row.col.m32n8k16.f32.f32 {%f36882, %f36883, %f36884, %f36885, %f36886, %f36887, %f36888, %f36889}, {%r2, %r2, %r2, %r2, %r2, %r2, %r2, %r2}, {%r2, %r2, %r2, %r2, %r2, %r2, %r2, %r2}, {%f36874, %f36875, %f36876, %f36877, %f36878, %f36879, %f36880, %f36881};
	bar.warp.sync 	-1;
	wmma.mma.sync.aligned.row.col.m32n8k16.f32.f32 {%f36890, %f36891, %f36892, %f36893, %f36894, %f36895, %f36896, %f36897}, {%r2, %r2, %r2, %r2, %r2, %r2, %r2, %r2}, {%r2, %r2, %r2, %r2, %r2, %r2, %r2, %r2}, {%f36882, %f36883, %f36884, %f36885, %f36886, %f36887, %f36888, %f36889};
	bar.warp.sync 	-1;
	wmma.mma.sync.aligned.row.col.m32n8k16.f32.f32 {%f36898, %f36899, %f36900, %f36901, %f36902, %f36903, %f36904, %f36905}, {%r2, %r2, %r2, %r2, %r2, %r2, %r2, %r2}, {%r2, %r2, %r2, %r2, %r2, %r2, %r2, %r2}, {%f36890, %f36891, %f36892, %f36893, %f36894, %f36895, %f36896, %f36897};
	bar.warp.sync 	-1;
	wmma.mma.sync.aligned.row.col.m32n8k16.f32.f32 {%f36906, %f36907, %f36908, %f36909, %f36910, %f36911, %f36912, %f36913}, {%r2, %r2, %r2, %r2, %r2, %r2, %r2, %r2}, {%r2, %r2, %r2, %r2, %r2, %r2, %r2, %r2}, {%f36898, %f36899, %f36900, %f36901, %f36902, %f36903, %f36904, %f36905};
	bar.warp.sync 	-1;
	wmma.mma.sync.aligned.row.col.m32n8k16.f32.f32 {%f36914, %f36915, %f36916, %f36917, %f36918, %f36919, %f36920, %f36921}, {%r2, %r2, %r2, %r2, %r2, %r2, %r2, %r2}, {%r2, %r2, %r2, %r2, %r2, %r2, %r2, %r2}, {%f36906, %f36907, %f36908, %f36909, %f36910, %f36911, %f36912, %f36913};
	bar.warp.sync 	-1;
	wmma.mma.sync.aligned.row.col.m32n8k16.f32.f32 {%f36922, %f36923, %f36924, %f36925, %f36926, %f36927, %f36928, %f36929}, {%r2, %r2, %r2, %r2, %r2, %r2, %r2, %r2}, {%r2, %r2, %r2, %r2, %r2, %r2, %r2, %r2}, {%f36914, %f36915, %f36916, %f36917, %f36918, %f36919, %f36920, %f36921};
	bar.warp.sync 	-1;
	wmma.mma.sync.aligned.row.col.m32n8k16.f32.f32 {%f36930, %f36931, %f36932, %f36933, %f36934, %f36935, %f36936, %f36937}, {%r2, %r2, %r2, %r2, %r2, %r2, %r2, %r2}, {%r2, %r2, %r2, %r2, %r2, %r2, %r2, %r2}, {%f36922, %f36923, %f36924, %f36925, %f36926, %f36927, %f36928, %f36929};
	bar.warp.sync 	-1;
	wmma.mma.sync.aligned.row.col.m32n8k16.f32.f32 {%f36938, %f36939, %f36940, %f36941, %f36942, %f36943, %f36944, %f36945}, {%r2, %r2, %r2, %r2, %r2, %r2, %r2, %r2}, {%r2, %r2, %r2, %r2, %r2, %r2, %r2, %r2}, {%f36930, %f36931, %f36932, %f36933, %f36934, %f36935, %f36936, %f36937};
	bar.warp.sync 	-1;
	wmma.mma.sync.aligned.row.col.m32n8k16.f32.f32 {%f36946, %f36947, %f36948, %f36949, %f36950, %f36951, %f36952, %f36953}, {%r2, %r2, %r2, %r2, %r2, %r2, %r2, %r2}, {%r2, %r2, %r2, %r2, %r2, %r2, %r2, %r2}, {%f36938, %f36939, %f36940, %f36941, %f36942, %f36943, %f36944, %f36945};
	bar.warp.sync 	-1;
	wmma.mma.sync.aligned.row.col.m32n8k16.f32.f32 {%f36954, %f36955, %f36956, %f36957, %f36958, %f36959, %f36960, %f36961}, {%r2, %r2, %r2, %r2, %r2, %r2, %r2, %r2}, {%r2, %r2, %r2, %r2, %r2, %r2, %r2, %r2}, {%f36946, %f36947, %f36948, %f36949, %f36950, %f36951, %f36952, %f36953};
	bar.warp.sync 	-1;
	wmma.mma.sync.aligned.row.col.m32n8k16.f32.f32 {%f36962, %f36963, %f36964, %f36965, %f36966, %f36967, %f36968, %f36969}, {%r2, %r2, %r2, %r2, %r2, %r2, %r2, %r2}, {%r2, %r2, %r2, %r2, %r2, %r2, %r2, %r2}, {%f36954, %f36955, %f36956, %f36957, %f36958, %f36959, %f36960, %f36961};
	bar.warp.sync 	-1;
	wmma.mma.sync.aligned.row.col.m32n8k16.f32.f32 {%f36970, %f36971, %f36972, %f36973, %f36974, %f36975, %f36976, %f36977}, {%r2, %r2, %r2, %r2, %r2, %r2, %r2, %r2}, {%r2, %r2, %r2, %r2, %r2, %r2, %r2, %r2}, {%f36962, %f36963, %f36964, %f36965, %f36966, %f36967, %f36968, %f36969};
	bar.warp.sync 	-1;
	wmma.mma.sync.aligned.row.col.m32n8k16.f32.f32 {%f36978, %f36979, %f36980, %f36981, %f36982, %f36983, %f36984, %f36985}, {%r2, %r2, %r2, %r2, %r2, %r2, %r2, %r2}, {%r2, %r2, %r2, %r2, %r2, %r2, %r2, %r2}, {%f36970, %f36971, %f36972, %f36973, %f36974, %f36975, %f36976, %f36977};
	bar.warp.sync 	-1;
	wmma.mma.sync.aligned.row.col.m32n8k16.f32.f32 {%f36986, %f36987, %f36988, %f36989, %f36990, %f36991, %f36992, %f36993}, {%r2, %r2, %r2, %r2, %r2, %r2, %r2, %r2}, {%r2, %r2, %r2, %r2, %r2, %r2, %r2, %r2}, {%f36978, %f36979, %f36980, %f36981, %f36982, %f36983, %f36984, %f36985};
	bar.warp.sync 	-1;
	wmma.mma.sync.aligned.row.col.m32n8k16.f32.f32 {%f36994, %f36995, %f36996, %f36997, %f36998, %f36999, %f37000, %f37001}, {%r2, %r2, %r2, %r2, %r2, %r2, %r2, %r2}, {%r2, %r2, %r2, %r2, %r2, %r2, %r2, %r2}, {%f36986, %f36987, %f36988, %f36989, %f36990, %f36991, %f36992, %f36993};
	bar.warp.sync 	-1;
	wmma.mma.sync.aligned.row.col.m32n8k16.f32.f32 {%f37002, %f37003, %f37004, %f37005, %f37006, %f37007, %f37008, %f37009}, {%r2, %r2, %r2, %r2, %r2, %r2, %r2, %r2}, {%r2, %r2, %r2, %r2, %r2, %r2, %r2, %r2}, {%f36994, %f36995, %f36996, %f36997, %f36998, %f36999, %f37000, %f37001};
	bar.warp.sync 	-1;
	wmma.mma.sync.aligned.row.col.m32n8k16.f32.f32 {%f37010, %f37011, %f37012, %f37013, %f37014, %f37015, %f37016, %f37017}, {%r2, %r2, %r2, %r2, %r2, %r2, %r2, %r2}, {%r2, %r2, %r2, %r2, %r2, %r2, %r2, %r2}, {%f37002, %f37003, %f37004, %f37005, %f37006, %f37007, %f37008, %f37009};
	bar.warp.sync 	-1;
	wmma.mma.sync.aligned.row.col.m32n8k16.f32.f32 {%f37018, %f37019, %f37020, %f37021, %f37022, %f37023, %f37024, %f37025}, {%r2, %r2, %r2, %r2, %r2, %r2, %r2, %r2}, {%r2, %r2, %r2, %r2, %r2, %r2, %r2, %r2}, {%f37010, %f37011, %f37012, %f37013, %f37014, %f37015, %f37016, %f37017};
	bar.warp.sync 	-1;
	wmma.mma.sync.aligned.row.col.m32n8k16.f32.f32 {%f37026, %f37027, %f37028, %f37029, %f37030, %f37031, %f37032, %f37033}, {%r2, %r2, %r2, %r2, %r2, %r2, %r2, %r2}, {%r2, %r2, %r2, %r2, %r2, %r2, %r2, %r2}, {%f37018, %f37019, %f37020, %f37021, %f37022, %f37023, %f37024, %f37025};
	bar.warp.sync 	-1;
	wmma.mma.sync.aligned.row.col.m32n8k16.f32.f32 {%f37034, %f37035, %f37036, %f37037, %f37038, %f37039, %f37040, %f37041}, {%r2, %r2, %r2, %r2, %r2, %r2, %r2, %r2}, {%r2, %r2, %r2, %r2, %r2, %r2, %r2, %r2}, {%f37026, %f37027, %f37028, %f37029, %f37030, %f37031, %f37032, %f37033};
	bar.warp.sync 	-1;
	wmma.mma.sync.aligned.row.col.m32n8k16.f32.f32 {%f37042, %f37043, %f37044, %f37045, %f37046, %f37047, %f37048, %f37049}, {%r2, %r2, %r2, %r2, %r2, %r2, %r2, %r2}, {%r2, %r2, %r2, %r2, %r2, %r2, %r2, %r2}, {%f37034, %f37035, %f37036, %f37037, %f37038, %f37039, %f37040, %f37041};
	bar.warp.sync 	-1;
	wmma.mma.sync.aligned.row.col.m32n8k16.f32.f32 {%f37050, %f37051, %f37052, %f37053, %f37054, %f37055, %f37056, %f37057}, {%r2, %r2, %r2, %r2, %r2, %r2, %r2, %r2}, {%r2, %r2, %r2, %r2, %r2, %r2, %r2, %r2}, {%f37042, %f37043, %f37044, %f37045, %f37046, %f37047, %f37048, %f37049};
	bar.warp.sync 	-1;
	wmma.mma.sync.aligned.row.col.m32n8k16.f32.f32 {%f37058, %f37059, %f37060, %f37061, %f37062, %f37063, %f37064, %f37065}, {%r2, %r2, %r2, %r2, %r2, %r2, %r2, %r2}, {%r2, %r2, %r2, %r2, %r2, %r2, %r2, %r2}, {%f37050, %f37051, %f37052, %f37053, %f37054, %f37055, %f37056, %f37057};
	bar.warp.sync 	-1;
	wmma.mma.sync.aligned.row.col.m32n8k16.f32.f32 {%f37066, %f37067, %f37068, %f37069, %f37070, %f37071, %f37072, %f37073}, {%r2, %r2, %r2, %r2, %r2, %r2, %r2, %r2}, {%r2, %r2, %r2, %r2, %r2, %r2, %r2, %r2}, {%f37058, %f37059, %f37060, %f37061, %f37062, %f37063, %f37064, %f37065};
	bar.warp.sync 	-1;
	wmma.mma.sync.aligned.row.col.m32n8k16.f32.f32 {%f37074, %f37075, %f37076, %f37077, %f37078, %f37079, %f37080, %f37081}, {%r2, %r2, %r2, %r2, %r2, %r2, %r2, %r2}, {%r2, %r2, %r2, %r2, %r2, %r2, %r2, %r2}, {%f37066, %f37067, %f37068, %f37069, %f37070, %f37071, %f37072, %f37073};
	bar.warp.sync 	-1;
	wmma.mma.sync.aligned.row.col.m32n8k16.f32.f32 {%f37082, %f37083, %f37084, %f37085, %f37086, %f37087, %f37088, %f37089}, {%r2, %r2, %r2, %r2, %r2, %r2, %r2, %r2}, {%r2, %r2, %r2, %r2, %r2, %r2, %r2, %r2}, {%f37074, %f37075, %f37076, %f37077, %f37078, %f37079, %f37080, %f37081};
	bar.warp.sync 	-1;
	wmma.mma.sync.aligned.row.col.m32n8k16.f32.f32 {%f37090, %f37091, %f37092, %f37093, %f37094, %f37095, %f37096, %f37097}, {%r2, %r2, %r2, %r2, %r2, %r2, %r2, %r2}, {%r2, %r2, %r2, %r2, %r2, %r2, %r2, %r2}, {%f37082, %f37083, %f37084, %f37085, %f37086, %f37087, %f37088, %f37089};
	bar.warp.sync 	-1;
	wmma.mma.sync.aligned.row.col.m32n8k16.f32.f32 {%f37098, %f37099, %f37100, %f37101, %f37102, %f37103, %f37104, %f37105}, {%r2, %r2, %r2, %r2, %r2, %r2, %r2, %r2}, {%r2, %r2, %r2, %r2, %r2, %r2, %r2, %r2}, {%f37090, %f37091, %f37092, %f37093, %f37094, %f37095, %f37096, %f37097};
	bar.warp.sync 	-1;
	wmma.mma.sync.aligned.row.col.m32n8k16.f32.f32 {%f37106, %f37107, %f37108, %f37109, %f37110, %f37111, %f37112, %f37113}, {%r2, %r2, %r2, %r2, %r2, %r2, %r2, %r2}, {%r2, %r2, %r2, %r2, %r2, %r2, %r2, %r2}, {%f37098, %f37099, %f37100, %f37101, %f37102, %f37103, %f37104, %f37105};
	bar.warp.sync 	-1;
	wmma.mma.sync.aligned.row.col.m32n8k16.f32.f32 {%f37114, %f37115, %f37116, %f37117, %f37118, %f37119, %f37120, %f37121}, {%r2, %r2, %r2, %r2, %r2, %r2, %r2, %r2}, {%r2, %r2, %r2, %r2, %r2, %r2, %r2, %r2}, {%f37106, %f37107, %f37108, %f37109, %f37110, %f37111, %f37112, %f37113};
	bar.warp.sync 	-1;
	wmma.mma.sync.aligned.row.col.m32n8k16.f32.f32 {%f37122, %f37123, %f37124, %f37125, %f37126, %f37127, %f37128, %f37129}, {%r2, %r2, %r2, %r2, %r2, %r2, %r2, %r2}, {%r2, %r2, %r2, %r2, %r2, %r2, %r2, %r2}, {%f37114, %f37115, %f37116, %f37117, %f37118, %f37119, %f37120, %f37121};
	bar.warp.sync 	-1;
	wmma.mma.sync.aligned.row.col.m32n8k16.f32.f32 {%f37130, %f37131, %f37132, %f37133, %f37134, %f37135, %f37136, %f37137}, {%r2, %r2, %r2, %r2, %r2, %r2, %r2, %r2}, {%r2, %r2, %r2, %r2, %r2, %r2, %r2, %r2}, {%f37122, %f37123, %f37124, %f37125, %f37126, %f37127, %f37128, %f37129};
	bar.warp.sync 	-1;
	wmma.mma.sync.aligned.row.col.m32n8k16.f32.f32 {%f37138, %f37139, %f37140, %f37141, %f37142, %f37143, %f37144, %f37145}, {%r2, %r2, %r2, %r2, %r2, %r2, %r2, %r2}, {%r2, %r2, %r2, %r2, %r2, %r2, %r2, %r2}, {%f37130, %f37131, %f37132, %f37133, %f37134, %f37135, %f37136, %f37137};
	bar.warp.sync 	-1;
	wmma.mma.sync.aligned.row.col.m32n8k16.f32.f32 {%f37146, %f37147, %f37148, %f37149, %f37150, %f37151, %f37152, %f37153}, {%r2, %r2, %r2, %r2, %r2, %r2, %r2, %r2}, {%r2, %r2, %r2, %r2, %r2, %r2, %r2, %r2}, {%f37138, %f37139, %f37140, %f37141, %f37142, %f37143, %f37144, %f37145};
	bar.warp.sync 	-1;
	wmma.mma.sync.aligned.row.col.m32n8k16.f32.f32 {%f37154, %f37155, %f37156, %f37157, %f37158, %f37159, %f37160, %f37161}, {%r2, %r2, %r2, %r2, %r2, %r2, %r2, %r2}, {%r2, %r2, %r2, %r2, %r2, %r2, %r2, %r2}, {%f37146, %f37147, %f37148, %f37149, %f37150, %f37151, %f37152, %f37153};
	bar.warp.sync 	-1;
	wmma.mma.sync.aligned.row.col.m32n8k16.f32.f32 {%f37162, %f37163, %f37164, %f37165, %f37166, %f37167, %f37168, %f37169}, {%r2, %r2, %r2, %r2, %r2, %r2, %r2, %r2}, {%r2, %r2, %r2, %r2, %r2, %r2, %r2, %r2}, {%f37154, %f37155, %f37156, %f37157, %f37158, %f37159, %f37160, %f37161};
	bar.warp.sync 	-1;
	wmma.mma.sync.aligned.row.col.m32n8k16.f32.f32 {%f37170, %f37171, %f37172, %f37173, %f37174, %f37175, %f37176, %f37177}, {%r2, %r2, %r2, %r2, %r2, %r2, %r2, %r2}, {%r2, %r2, %r2, %r2, %r2, %r2, %r2, %r2}, {%f37162, %f37163, %f37164, %f37165, %f37166, %f37167, %f37168, %f37169};
	bar.warp.sync 	-1;
	wmma.mma.sync.aligned.row.col.m32n8k16.f32.f32 {%f37178, %f37179, %f37180, %f37181, %f37182, %f37183, %f37184, %f37185}, {%r2, %r2, %r2, %r2, %r2, %r2, %r2, %r2}, {%r2, %r2, %r2, %r2, %r2, %r2, %r2, %r2}, {%f37170, %f37171, %f37172, %f37173, %f37174, %f37175, %f37176, %f37177};
	bar.warp.sync 	-1;
	wmma.mma.sync.aligned.row.col.m32n8k16.f32.f32 {%f37186, %f37187, %f37188, %f37189, %f37190, %f37191, %f37192, %f37193}, {%r2, %r2, %r2, %r2, %r2, %r2, %r2, %r2}, {%r2, %r2, %r2, %r2, %r2, %r2, %r2, %r2}, {%f37178, %f37179, %f37180, %f37181, %f37182, %f37183, %f37184, %f37185};
	bar.warp.sync 	-1;
	wmma.mma.sync.aligned.row.col.m32n8k16.f32.f32 {%f37194, %f37195, %f37196, %f37197, %f37198, %f37199, %f37200, %f37201}, {%r2, %r2, %r2, %r2, %r2, %r2, %r2, %r2}, {%r2, %r2, %r2, %r2, %r2, %r2, %r2, %r2}, {%f37186, %f37187, %f37188, %f37189, %f37190, %f37191, %f37192, %f37193};
	bar.warp.sync 	-1;
	wmma.mma.sync.aligned.row.col.m32n8k16.f32.f32 {%f37202, %f37203, %f37204, %f37205, %f37206, %f37207, %f37208, %f37209}, {%r2, %r2, %r2, %r2, %r2, %r2, %r2, %r2}, {%r2, %r2, %r2, %r2, %r2, %r2, %r2, %r2}, {%f37194, %f37195, %f37196, %f37197, %f37198, %f37199, %f37200, %f37201};
	bar.warp.sync 	-1;
	wmma.mma.sync.aligned.row.col.m32n8k16.f32.f32 {%f37210, %f37211, %f37212, %f37213, %f37214, %f37215, %f37216, %f37217}, {%r2, %r2, %r2, %r2, %r2, %r2, %r2, %r2}, {%r2, %r2, %r2, %r2, %r2, %r2, %r2, %r2}, {%f37202, %f37203, %f37204, %f37205, %f37206, %f37207, %f37208, %f37209};
	bar.warp.sync 	-1;
	wmma.mma.sync.aligned.row.col.m32n8k16.f32.f32 {%f37218, %f37219, %f37220, %f37221, %f37222, %f37223, %f37224, %f37225}, {%r2, %r2, %r2, %r2, %r2, %r2, %r2, %r2}, {%r2, %r2, %r2, %r2, %r2, %r2, %r2, %r2}, {%f37210, %f37211, %f37212, %f37213, %f37214, %f37215, %f37216, %f37217};
	bar.warp.sync 	-1;
	wmma.mma.sync.aligned.row.col.m32n8k16.f32.f32 {%f37226, %f37227, %f37228, %f37229, %f37230, %f37231, %f37232, %f37233}, {%r2, %r2, %r2, %r2, %r2, %r2, %r2, %r2}, {%r2, %r2, %r2, %r2, %r2, %r2, %r2, %r2}, {%f37218, %f37219, %f37220, %f37221, %f37222, %f37223, %f37224, %f37225};
	bar.warp.sync 	-1;
	wmma.mma.sync.aligned.row.col.m32n8k16.f32.f32 {%f37234, %f37235, %f37236, %f37237, %f37238, %f37239, %f37240, %f37241}, {%r2, %r2, %r2, %r2, %r2, %r2, %r2, %r2}, {%r2, %r2, %r2, %r2, %r2, %r2, %r2, %r2}, {%f37226, %f37227, %f37228, %f37229, %f37230, %f37231, %f37232, %f37233};
	bar.warp.sync 	-1;
	wmma.mma.sync.aligned.row.col.m32n8k16.f32.f32 {%f37242, %f37243, %f37244, %f37245, %f37246, %f37247, %f37248, %f37249}, {%r2, %r2, %r2, %r2, %r2, %r2, %r2, %r2}, {%r2, %r2, %r2, %r2, %r2, %r2, %r2, %r2}, {%f37234, %f37235, %f37236, %f37237, %f37238, %f37239, %f37240, %f37241};
	bar.warp.sync 	-1;
	wmma.mma.sync.aligned.row.col.m32n8k16.f32.f32 {%f37250, %f37251, %f37252, %f37253, %f37254, %f37255, %f37256, %f37257}, {%r2, %r2, %r2, %r2, %r2, %r2, %r2, %r2}, {%r2, %r2, %r2, %r2, %r2, %r2, %r2, %r2}, {%f37242, %f37243, %f37244, %f37245, %f37246, %f37247, %f37248, %f37249};
	bar.warp.sync 	-1;
	wmma.mma.sync.aligned.row.col.m32n8k16.f32.f32 {%f37258, %f37259, %f37260, %f37261, %f37262, %f37263, %f37264, %f37265}, {%r2, %r2, %r2, %r2, %r2, %r2, %r2, %r2}, {%r2, %r2, %r2, %r2, %r2, %r2, %r2, %r2}, {%f37250, %f37251, %f37252, %f37253, %f37254, %f37255, %f37256, %f37257};
	bar.warp.sync 	-1;
	wmma.mma.sync.aligned.row.col.m32n8k16.f32.f32 {%f37266, %f37267, %f37268, %f37269, %f37270, %f37271, %f37272, %f37273}, {%r2, %r2, %r2, %r2, %r2, %r2, %r2, %r2}, {%r2, %r2, %r2, %r2, %r2, %r2, %r2, %r2}, {%f37258, %f37259, %f37260, %f37261, %f37262, %f37263, %f37264, %f37265};
	bar.warp.sync 	-1;
	wmma.mma.sync.aligned.row.col.m32n8k16.f32.f32 {%f37274, %f37275, %f37276, %f37277, %f37278, %f37279, %f37280, %f37281}, {%r2, %r2, %r2, %r2, %r2, %r2, %r2, %r2}, {%r2, %r2, %r2, %r2, %r2, %r2, %r2, %r2}, {%f37266, %f37267, %f37268, %f37269, %f37270, %f37271, %f37272, %f37273};
	bar.warp.sync 	-1;
	wmma.mma.sync.aligned.row.col.m32n8k16.f32.f32 {%f37282, %f37283, %f37284, %f37285, %f37286, %f37287, %f37288, %f37289}, {%r2, %r2, %r2, %r2, %r2, %r2, %r2, %r2}, {%r2, %r2, %r2, %r2, %r2, %r2, %r2, %r2}, {%f37274, %f37275, %f37276, %f37277, %f37278, %f37279, %f37280, %f37281};
	bar.warp.sync 	-1;
	wmma.mma.sync.aligned.row.col.m32n8k16.f32.f32 {%f37290, %f37291, %f37292, %f37293, %f37294, %f37295, %f37296, %f37297}, {%r2, %r2, %r2, %r2, %r2, %r2, %r2, %r2}, {%r2, %r2, %r2, %r2, %r2, %r2, %r2, %r2}, {%f37282, %f37283, %f37284, %f37285, %f37286, %f37287, %f37288, %f37289};
	bar.warp.sync 	-1;
	wmma.mma.sync.aligned.row.col.m32n8k16.f32.f32 {%f37298, %f37299, %f37300, %f37301, %f37302, %f37303, %f37304, %f37305}, {%r2, %r2, %r2, %r2, %r2, %r2, %r2, %r2}, {%r2, %r2, %r2, %r2, %r2, %r2, %r2, %r2}, {%f37290, %f37291, %f37292, %f37293, %f37294, %f37295, %f37296, %f37297};
	bar.warp.sync 	-1;
	wmma.mma.sync.aligned.row.col.m32n8k16.f32.f32 {%f37306, %f37307, %f37308, %f37309, %f37310, %f37311, %f37312, %f37313}, {%r2, %r2, %r2, %r2, %r2, %r2, %r2, %r2}, {%r2, %r2, %r2, %r2, %r2, %r2, %r2, %r2}, {%f37298, %f37299, %f37300, %f37301, %f37302, %f37303, %f37304, %f37305};
	bar.warp.sync 	-1;
	wmma.mma.sync.aligned.row.col.m32n8k16.f32.f32 {%f37314, %f37315, %f37316, %f37317, %f37318, %f37319, %f37320, %f37321}, {%r2, %r2, %r2, %r2, %r2, %r2, %r2, %r2}, {%r2, %r2, %r2, %r2, %r2, %r2, %r2, %r2}, {%f37306, %f37307, %f37308, %f37309, %f37310, %f37311, %f37312, %f37313};
	bar.warp.sync 	-1;
	wmma.mma.sync.aligned.row.col.m32n8k16.f32.f32 {%f37322, %f37323, %f37324, %f37325, %f37326, %f37327, %f37328, %f37329}, {%r2, %r2, %r2, %r2, %r2, %r2, %r2, %r2}, {%r2, %r2, %r2, %r2, %r2, %r2, %r2, %r2}, {%f37314, %f37315, %f37316, %f37317, %f37318, %f37319, %f37320, %f37321};
	bar.warp.sync 	-1;
	wmma.mma.sync.aligned.row.col.m32n8k16.f32.f32 {%f37330, %f37331, %f37332, %f37333, %f37334, %f37335, %f37336, %f37337}, {%r2, %r2, %r2, %r2, %r2, %r2, %r2, %r2}, {%r2, %r2, %r2, %r2, %r2, %r2, %r2, %r2}, {%f37322, %f37323, %f37324, %f37325, %f37326, %f37327, %f37328, %f37329};
	bar.warp.sync 	-1;
	wmma.mma.sync.aligned.row.col.m32n8k16.f32.f32 {%f37338, %f37339, %f37340, %f37341, %f37342, %f37343, %f37344, %f37345}, {%r2, %r2, %r2, %r2, %r2, %r2, %r2, %r2}, {%r2, %r2, %r2, %r2, %r2, %r2, %r2, %r2}, {%f37330, %f37331, %f37332, %f37333, %f37334, %f37335, %f37336, %f37337};
	bar.warp.sync 	-1;
	wmma.mma.sync.aligned.row.col.m32n8k16.f32.f32 {%f37346, %f37347, %f37348, %f37349, %f37350, %f37351, %f37352, %f37353}, {%r2, %r2, %r2, %r2, %r2, %r2, %r2, %r2}, {%r2, %r2, %r2, %r2, %r2, %r2, %r2, %r2}, {%f37338, %f37339, %f37340, %f37341, %f37342, %f37343, %f37344, %f37345};
	bar.warp.sync 	-1;
	wmma.mma.sync.aligned.row.col.m32n8k16.f32.f32 {%f37354, %f37355, %f37356, %f37357, %f37358, %f37359, %f37360, %f37361}, {%r2, %r2, %r2, %r2, %r2, %r2, %r2, %r2}, {%r2, %r2, %r2, %r2, %r2, %r2, %r2, %r2}, {%f37346, %f37347, %f37348, %f37349, %f37350, %f37351, %f37352, %f37353};
	bar.warp.sync 	-1;
	wmma.mma.sync.aligned.row.col.m32n8k16.f32.f32 {%f37362, %f37363, %f37364, %f37365, %f37366, %f37367, %f37368, %f37369}, {%r2, %r2, %r2, %r2, %r2, %r2, %r2, %r2}, {%r2, %r2, %r2, %r2, %r2, %r2, %r2, %r2}, {%f37354, %f37355, %f37356, %f37357, %f37358, %f37359, %f37360, %f37361};
	bar.warp.sync 	-1;
	wmma.mma.sync.aligned.row.col.m32n8k16.f32.f32 {%f37370, %f37371, %f37372, %f37373, %f37374, %f37375, %f37376, %f37377}, {%r2, %r2, %r2, %r2, %r2, %r2, %r2, %r2}, {%r2, %r2, %r2, %r2, %r2, %r2, %r2, %r2}, {%f37362, %f37363, %f37364, %f37365, %f37366, %f37367, %f37368, %f37369};
	bar.warp.sync 	-1;
	wmma.mma.sync.aligned.row.col.m32n8k16.f32.f32 {%f37378, %f37379, %f37380, %f37381, %f37382, %f37383, %f37384, %f37385}, {%r2, %r2, %r2, %r2, %r2, %r2, %r2, %r2}, {%r2, %r2, %r2, %r2, %r2, %r2, %r2, %r2}, {%f37370, %f37371, %f37372, %f37373, %f37374, %f37375, %f37376, %f37377};
	bar.warp.sync 	-1;
	wmma.mma.sync.aligned.row.col.m32n8k16.f32.f32 {%f37386, %f37387, %f37388, %f37389, %f37390, %f37391, %f37392, %f37393}, {%r2, %r2, %r2, %r2, %r2, %r2, %r2, %r2}, {%r2, %r2, %r2, %r2, %r2, %r2, %r2, %r2}, {%f37378, %f37379, %f37380, %f37381, %f37382, %f37383, %f37384, %f37385};
	bar.warp.sync 	-1;
	wmma.mma.sync.aligned.row.col.m32n8k16.f32.f32 {%f37394, %f37395, %f37396, %f37397, %f37398, %f37399, %f37400, %f37401}, {%r2, %r2, %r2, %r2, %r2, %r2, %r2, %r2}, {%r2, %r2, %r2, %r2, %r2, %r2, %r2, %r2}, {%f37386, %f37387, %f37388, %f37389, %f37390, %f37391, %f37392, %f37393};
	bar.warp.sync 	-1;
	wmma.mma.sync.aligned.row.col.m32n8k16.f32.f32 {%f37402, %f37403, %f37404, %f37405, %f37406, %f37407, %f37408, %f37409}, {%r2, %r2, %r2, %r2, %r2, %r2, %r2, %r2}, {%r2, %r2, %r2, %r2, %r2, %r2, %r2, %r2}, {%f37394, %f37395, %f37396, %f37397, %f37398, %f37399, %f37400, %f37401};
	bar.warp.sync 	-1;
	wmma.mma.sync.aligned.row.col.m32n8k16.f32.f32 {%f37410, %f37411, %f37412, %f37413, %f37414, %f37415, %f37416, %f37417}, {%r2, %r2, %r2, %r2, %r2, %r2, %r2, %r2}, {%r2, %r2, %r2, %r2, %r2, %r2, %r2, %r2}, {%f37402, %f37403, %f37404, %f37405, %f37406, %f37407, %f37408, %f37409};
	bar.warp.sync 	-1;
	wmma.mma.sync.aligned.row.col.m32n8k16.f32.f32 {%f37418, %f37419, %f37420, %f37421, %f37422, %f37423, %f37424, %f37425}, {%r2, %r2, %r2, %r2, %r2, %r2, %r2, %r2}, {%r2, %r2, %r2, %r2, %r2, %r2, %r2, %r2}, {%f37410, %f37411, %f37412, %f37413, %f37414, %f37415, %f37416, %f37417};
	bar.warp.sync 	-1;
	wmma.mma.sync.aligned.row.col.m32n8k16.f32.f32 {%f37426, %f37427, %f37428, %f37429, %f37430, %f37431, %f37432, %f37433}, {%r2, %r2, %r2, %r2, %r2, %r2, %r2, %r2}, {%r2, %r2, %r2, %r2, %r2, %r2, %r2, %r2}, {%f37418, %f37419, %f37420, %f37421, %f37422, %f37423, %f37424, %f37425};
	bar.warp.sync 	-1;
	wmma.mma.sync.aligned.row.col.m32n8k16.f32.f32 {%f37434, %f37435, %f37436, %f37437, %f37438, %f37439, %f37440, %f37441}, {%r2, %r2, %r2, %r2, %r2, %r2, %r2, %r2}, {%r2, %r2, %r2, %r2, %r2, %r2, %r2, %r2}, {%f37426, %f37427, %f37428, %f37429, %f37430, %f37431, %f37432, %f37433};
	bar.warp.sync 	-1;
	wmma.mma.sync.aligned.row.col.m32n8k16.f32.f32 {%f37442, %f37443, %f37444, %f37445, %f37446, %f37447, %f37448, %f37449}, {%r2, %r2, %r2, %r2, %r2, %r2, %r2, %r2}, {%r2, %r2, %r2, %r2, %r2, %r2, %r2, %r2}, {%f37434, %f37435, %f37436, %f37437, %f37438, %f37439, %f37440, %f37441};
	bar.warp.sync 	-1;
	wmma.mma.sync.aligned.row.col.m32n8k16.f32.f32 {%f37450, %f37451, %f37452, %f37453, %f37454, %f37455, %f37456, %f37457}, {%r2, %r2, %r2, %r2, %r2, %r2, %r2, %r2}, {%r2, %r2, %r2, %r2, %r2, %r2, %r2, %r2}, {%f37442, %f37443, %f37444, %f37445, %f37446, %f37447, %f37448, %f37449};
	bar.warp.sync 	-1;
	wmma.mma.sync.aligned.row.col.m32n8k16.f32.f32 {%f37458, %f37459, %f37460, %f37461, %f37462, %f37463, %f37464, %f37465}, {%r2, %r2, %r2, %r2, %r2, %r2, %r2, %r2}, {%r2, %r2, %r2, %r2, %r2, %r2, %r2, %r2}, {%f37450, %f37451, %f37452, %f37453, %f37454, %f37455, %f37456, %f37457};
	bar.warp.sync 	-1;
	wmma.mma.sync.aligned.row.col.m32n8k16.f32.f32 {%f37466, %f37467, %f37468, %f37469, %f37470, %f37471, %f37472, %f37473}, {%r2, %r2, %r2, %r2, %r2, %r2, %r2, %r2}, {%r2, %r2, %r2, %r2, %r2, %r2, %r2, %r2}, {%f37458, %f37459, %f37460, %f37461, %f37462, %f37463, %f37464, %f37465};
	bar.warp.sync 	-1;
	wmma.mma.sync.aligned.row.col.m32n8k16.f32.f32 {%f37474, %f37475, %f37476, %f37477, %f37478, %f37479, %f37480, %f37481}, {%r2, %r2, %r2, %r2, %r2, %r2, %r2, %r2}, {%r2, %r2, %r2, %r2, %r2, %r2, %r2, %r2}, {%f37466, %f37467, %f37468, %f37469, %f37470, %f37471, %f37472, %f37473};
	bar.warp.sync 	-1;
	wmma.mma.sync.aligned.row.col.m32n8k16.f32.f32 {%f37482, %f37483, %f37484, %f37485, %f37486, %f37487, %f37488, %f37489}, {%r2, %r2, %r2, %r2, %r2, %r2, %r2, %r2}, {%r2, %r2, %r2, %r2, %r2, %r2, %r2, %r2}, {%f37474, %f37475, %f37476, %f37477, %f37478, %f37479, %f37480, %f37481};
	bar.warp.sync 	-1;
	wmma.mma.sync.aligned.row.col.m32n8k16.f32.f32 {%f37490, %f37491, %f37492, %f37493, %f37494, %f37495, %f37496, %f37497}, {%r2, %r2, %r2, %r2, %r2, %r2, %r2, %r2}, {%r2, %r2, %r2, %r2, %r2, %r2, %r2, %r2}, {%f37482, %f37483, %f37484, %f37485, %f37486, %f37487, %f37488, %f37489};
	bar.warp.sync 	-1;
	wmma.mma.sync.aligned.row.col.m32n8k16.f32.f32 {%f37498, %f37499, %f37500, %f37501, %f37502, %f37503, %f37504, %f37505}, {%r2, %r2, %r2, %r2, %r2, %r2, %r2, %r2}, {%r2, %r2, %r2, %r2, %r2, %r2, %r2, %r2}, {%f37490, %f37491, %f37492, %f37493, %f37494, %f37495, %f37496, %f37497};
	bar.warp.sync 	-1;
	wmma.mma.sync.aligned.row.col.m32n8k16.f32.f32 {%f37506, %f37507, %f37508, %f37509, %f37510, %f37511, %f37512, %f37513}, {%r2, %r2, %r2, %r2, %r2, %r2, %r2, %r2}, {%r2, %r2, %r2, %r2, %r2, %r2, %r2, %r2}, {%f37498, %f37499, %f37500, %f37501, %f37502, %f37503, %f37504, %f37505};
	bar.warp.sync 	-1;
	wmma.mma.sync.aligned.row.col.m32n8k16.f32.f32 {%f37514, %f37515, %f37516, %f37517, %f37518, %f37519, %f37520, %f37521}, {%r2, %r2, %r2, %r2, %r2, %r2, %r2, %r2}, {%r2, %r2, %r2, %r2, %r2, %r2, %r2, %r2}, {%f37506, %f37507, %f37508, %f37509, %f37510, %f37511, %f37512, %f37513};
	bar.warp.sync 	-1;
	wmma.mma.sync.aligned.row.col.m32n8k16.f32.f32 {%f37522, %f37523, %f37524, %f37525, %f37526, %f37527, %f37528, %f37529}, {%r2, %r2, %r2, %r2, %r2, %r2, %r2, %r2}, {%r2, %r2, %r2, %r2, %r2, %r2, %r2, %r2}, {%f37514, %f37515, %f37516, %f37517, %f37518, %f37519, %f37520, %f37521};
	bar.warp.sync 	-1;
	wmma.mma.sync.aligned.row.col.m32n8k16.f32.f32 {%f37530, %f37531, %f37532, %f37533, %f37534, %f37535, %f37536, %f37537}, {%r2, %r2, %r2, %r2, %r2, %r2, %r2, %r2}, {%r2, %r2, %r2, %r2, %r2, %r2, %r2, %r2}, {%f37522, %f37523, %f37524, %f37525, %f37526, %f37527, %f37528, %f37529};
	bar.warp.sync 	-1;
	wmma.mma.sync.aligned.row.col.m32n8k16.f32.f32 {%f37538, %f37539, %f37540, %f37541, %f37542, %f37543, %f37544, %f37545}, {%r2, %r2, %r2, %r2, %r2, %r2, %r2, %r2}, {%r2, %r2, %r2, %r2, %r2, %r2, %r2, %r2}, {%f37530, %f37531, %f37532, %f37533, %f37534, %f37535, %f37536, %f37537};
	bar.warp.sync 	-1;
	wmma.mma.sync.aligned.row.col.m32n8k16.f32.f32 {%f37546, %f37547, %f37548, %f37549, %f37550, %f37551, %f37552, %f37553}, {%r2, %r2, %r2, %r2, %r2, %r2, %r2, %r2}, {%r2, %r2, %r2, %r2, %r2, %r2, %r2, %r2}, {%f37538, %f37539, %f37540, %f37541, %f37542, %f37543, %f37544, %f37545};
	bar.warp.sync 	-1;
	wmma.mma.sync.aligned.row.col.m32n8k16.f32.f32 {%f37554, %f37555, %f37556, %f37557, %f37558, %f37559, %f37560, %f37561}, {%r2, %r2, %r2, %r2, %r2, %r2, %r2, %r2}, {%r2, %r2, %r2, %r2, %r2, %r2, %r2, %r2}, {%f37546, %f37547, %f37548, %f37549, %f37550, %f37551, %f37552, %f37553};
	bar.warp.sync 	-1;
	wmma.mma.sync.aligned.row.col.m32n8k16.f32.f32 {%f37562, %f37563, %f37564, %f37565, %f37566, %f37567, %f37568, %f37569}, {%r2, %r2, %r2, %r2, %r2, %r2, %r2, %r2}, {%r2, %r2, %r2, %r2, %r2, %r2, %r2, %r2}, {%f37554, %f37555, %f37556, %f37557, %f37558, %f37559, %f37560, %f37561};
	bar.warp.sync 	-1;
	wmma.mma.sync.aligned.row.col.m32n8k16.f32.f32 {%f37570, %f37571, %f37572, %f37573, %f37574, %f37575, %f37576, %f37577}, {%r2, %r2, %r2, %r2, %r2, %r2, %r2, %r2}, {%r2, %r2, %r2, %r2, %r2, %r2, %r2, %r2}, {%f37562, %f37563, %f37564, %f37565, %f37566, %f37567, %f37568, %f37569};
	bar.warp.sync 	-1;
	wmma.mma.sync.aligned.row.col.m32n8k16.f32.f32 {%f37578, %f37579, %f37580, %f37581, %f37582, %f37583, %f37584, %f37585}, {%r2, %r2, %r2, %r2, %r2, %r2, %r2, %r2}, {%r2, %r2, %r2, %r2, %r2, %r2, %r2, %r2}, {%f37570, %f37571, %f37572, %f37573, %f37574, %f37575, %f37576, %f37577};
	bar.warp.sync 	-1;
	wmma.mma.sync.aligned.row.col.m32n8k16.f32.f32 {%f37586, %f37587, %f37588, %f37589, %f37590, %f37591, %f37592, %f37593}, {%r2, %r2, %r2, %r2, %r2, %r2, %r2, %r2}, {%r2, %r2, %r2, %r2, %r2, %r2, %r2, %r2}, {%f37578, %f37579, %f37580, %f37581, %f37582, %f37583, %f37584, %f37585};
	bar.warp.sync 	-1;
	wmma.mma.sync.aligned.row.col.m32n8k16.f32.f32 {%f37594, %f37595, %f37596, %f37597, %f37598, %f37599, %f37600, %f37601}, {%r2, %r2, %r2, %r2, %r2, %r2, %r2, %r2}, {%r2, %r2, %r2, %r2, %r2, %r2, %r2, %r2}, {%f37586, %f37587, %f37588, %f37589, %f37590, %f37591, %f37592, %f37593};
	bar.warp.sync 	-1;
	wmma.mma.sync.aligned.row.col.m32n8k16.f32.f32 {%f37602, %f37603, %f37604, %f37605, %f37606, %f37607, %f37608, %f37609}, {%r2, %r2, %r2, %r2, %r2, %r2, %r2, %r2}, {%r2, %r2, %r2, %r2, %r2, %r2, %r2, %r2}, {%f37594, %f37595, %f37596, %f37597, %f37598, %f37599, %f37600, %f37601};
	bar.warp.sync 	-1;
	wmma.mma.sync.aligned.row.col.m32n8k16.f32.f32 {%f37610, %f37611, %f37612, %f37613, %f37614, %f37615, %f37616, %f37617}, {%r2, %r2, %r2, %r2, %r2, %r2, %r2, %r2}, {%r2, %r2, %r2, %r2, %r2, %r2, %r2, %r2}, {%f37602, %f37603, %f37604, %f37605, %f37606, %f37607, %f37608, %f37609};
	bar.warp.sync 	-1;
	wmma.mma.sync.aligned.row.col.m32n8k16.f32.f32 {%f37618, %f37619, %f37620, %f37621, %f37622, %f37623, %f37624, %f37625}, {%r2, %r2, %r2, %r2, %r2, %r2, %r2, %r2}, {%r2, %r2, %r2, %r2, %r2, %r2, %r2, %r2}, {%f37610, %f37611, %f37612, %f37613, %f37614, %f37615, %f37616, %f37617};
	bar.warp.sync 	-1;
	wmma.mma.sync.aligned.row.col.m32n8k16.f32.f32 {%f37626, %f37627, %f37628, %f37629, %f37630, %f37631, %f37632, %f37633}, {%r2, %r2, %r2, %r2, %r2, %r2, %r2, %r2}, {%r2, %r2, %r2, %r2, %r2, %r2, %r2, %r2}, {%f37618, %f37619, %f37620, %f37621, %f37622, %f37623, %f37624, %f37625};
	bar.warp.sync 	-1;
	wmma.mma.sync.aligned.row.col.m32n8k16.f32.f32 {%f37634, %f37635, %f37636, %f37637, %f37638, %f37639, %f37640, %f37641}, {%r2, %r2, %r2, %r2, %r2, %r2, %r2, %r2}, {%r2, %r2, %r2, %r2, %r2, %r2, %r2, %r2}, {%f37626, %f37627, %f37628, %f37629, %f37630, %f37631, %f37632, %f37633};
	bar.warp.sync 	-1;
	wmma.mma.sync.aligned.row.col.m32n8k16.f32.f32 {%f37642, %f37643, %f37644, %f37645, %f37646, %f37647, %f37648, %f37649}, {%r2, %r2, %r2, %r2, %r2, %r2, %r2, %r2}, {%r2, %r2, %r2, %r2, %r2, %r2, %r2, %r2}, {%f37634, %f37635, %f37636, %f37637, %f37638, %f37639, %f37640, %f37641};
	bar.warp.sync 	-1;
	wmma.mma.sync.aligned.row.col.m32n8k16.f32.f32 {%f37650, %f37651, %f37652, %f37653, %f37654, %f37655, %f37656, %f37657}, {%r2, %r2, %r2, %r2, %r2, %r2, %r2, %r2}, {%r2, %r2, %r2, %r2, %r2, %r2, %r2, %r2}, {%f37642, %f37643, %f37644, %f37645, %f37646, %f37647, %f37648, %f37649};
	bar.warp.sync 	-1;
	wmma.mma.sync.aligned.row.col.m32n8k16.f32.f32 {%f37658, %f37659, %f37660, %f37661, %f37662, %f37663, %f37664, %f37665}, {%r2, %r2, %r2, %r2, %r2, %r2, %r2, %r2}, {%r2, %r2, %r2, %r2, %r2, %r2, %r2, %r2}, {%f37650, %f37651, %f37652, %f37653, %f37654, %f37655, %f37656, %f37657};
	bar.warp.sync 	-1;
	wmma.mma.sync.aligned.row.col.m32n8k16.f32.f32 {%f37666, %f37667, %f37668, %f37669, %f37670, %f37671, %f37672, %f37673}, {%r2, %r2, %r2, %r2, %r2, %r2, %r2, %r2}, {%r2, %r2, %r2, %r2, %r2, %r2, %r2, %r2}, {%f37658, %f37659, %f37660, %f37661, %f37662, %f37663, %f37664, %f37665};
	bar.warp.sync 	-1;
	wmma.mma.sync.aligned.row.col.m32n8k16.f32.f32 {%f37674, %f37675, %f37676, %f37677, %f37678, %f37679, %f37680, %f37681}, {%r2, %r2, %r2, %r2, %r2, %r2, %r2, %r2}, {%r2, %r2, %r2, %r2, %r2, %r2, %r2, %r2}, {%f37666, %f37667, %f37668, %f37669, %f37670, %f37671, %f37672, %f37673};
	bar.warp.sync 	-1;
	wmma.mma.sync.aligned.row.col.m32n8k16.f32.f32 {%f37682, %f37683, %f37684, %f37685, %f37686, %f37687, %f37688, %f37689}, {%r2, %r2, %r2, %r2, %r2, %r2, %r2, %r2}, {%r2, %r2, %r2, %r2, %r2, %r2, %r2, %r2}, {%f37674, %f37675, %f37676, %f37677, %f37678, %f37679, %f37680, %f37681};
	bar.warp.sync 	-1;
	wmma.mma.sync.aligned.row.col.m32n8k16.f32.f32 {%f37690, %f37691, %f37692, %f37693, %f37694, %f37695, %f37696, %f37697}, {%r2, %r2, %r2, %r2, %r2, %r2, %r2, %r2}, {%r2, %r2, %r2, %r2, %r2, %r2, %r2, %r2}, {%f37682, %f37683, %f37684, %f37685, %f37686, %f37687, %f37688, %f37689};
	bar.warp.sync 	-1;
	wmma.mma.sync.aligned.row.col.m32n8k16.f32.f32 {%f37698, %f37699, %f37700, %f37701, %f37702, %f37703, %f37704, %f37705}, {%r2, %r2, %r2, %r2, %r2, %r2, %r2, %r2}, {%r2, %r2, %r2, %r2, %r2, %r2, %r2, %r2}, {%f37690, %f37691, %f37692, %f37693, %f37694, %f37695, %f37696, %f37697};
	bar.warp.sync 	-1;
	wmma.mma.sync.aligned.row.col.m32n8k16.f32.f32 {%f37706, %f37707, %f37708, %f37709, %f37710, %f37711, %f37712, %f37713}, {%r2, %r2, %r2, %r2, %r2, %r2, %r2, %r2}, {%r2, %r2, %r2, %r2, %r2, %r2, %r2, %r2}, {%f37698, %f37699, %f37700, %f37701, %f37702, %f37703, %f37704, %f37705};
	bar.warp.sync 	-1;
	wmma.mma.sync.aligned.row.col.m32n8k16.f32.f32 {%f37714, %f37715, %f37716, %f37717, %f37718, %f37719, %f37720, %f37721}, {%r2, %r2, %r2, %r2, %r2, %r2, %r2, %r2}, {%r2, %r2, %r2, %r2, %r2, %r2, %r2, %r2}, {%f37706, %f37707, %f37708, %f37709, %f37710, %f37711, %f37712, %f37713};
	bar.warp.sync 	-1;
	wmma.mma.sync.aligned.row.col.m32n8k16.f32.f32 {%f37722, %f37723, %f37724, %f37725, %f37726, %f37727, %f37728, %f37729}, {%r2, %r2, %r2, %r2, %r2, %r2, %r2, %r2}, {%r2, %r2, %r2, %r2, %r2, %r2, %r2, %r2}, {%f37714, %f37715, %f37716, %f37717, %f37718, %f37719, %f37720, %f37721};
	bar.warp.sync 	-1;
	wmma.mma.sync.aligned.row.col.m32n8k16.f32.f32 {%f37730, %f37731, %f37732, %f37733, %f37734, %f37735, %f37736, %f37737}, {%r2, %r2, %r2, %r2, %r2, %r2, %r2, %r2}, {%r2, %r2, %r2, %r2, %r2, %r2, %r2, %r2}, {%f37722, %f37723, %f37724, %f37725, %f37726, %f37727, %f37728, %f37729};
	bar.warp.sync 	-1;
	wmma.mma.sync.aligned.row.col.m32n8k16.f32.f32 {%f37738, %f37739, %f37740, %f37741, %f37742, %f37743, %f37744, %f37745}, {%r2, %r2, %r2, %r2, %r2, %r2, %r2, %r2}, {%r2, %r2, %r2, %r2, %r2, %r2, %r2, %r2}, {%f37730, %f37731, %f37732, %f37733, %f37734, %f37735, %f37736, %f37737};
	bar.warp.sync 	-1;
	wmma.mma.sync.aligned.row.col.m32n8k16.f32.f32 {%f37746, %f37747, %f37748, %f37749, %f37750, %f37751, %f37752, %f37753}, {%r2, %r2, %r2, %r2, %r2, %r2, %r2, %r2}, {%r2, %r2, %r2, %r2, %r2, %r2, %r2, %r2}, {%f37738, %f37739, %f37740, %f37741, %f37742, %f37743, %f37744, %f37745};
	bar.warp.sync 	-1;
	wmma.mma.sync.aligned.row.col.m32n8k16.f32.f32 {%f37754, %f37755, %f37756, %f37757, %f37758, %f37759, %f37760, %f37761}, {%r2, %r2, %r2, %r2, %r2, %r2, %r2, %r2}, {%r2, %r2, %r2, %r2, %r2, %r2, %r2, %r2}, {%f37746, %f37747, %f37748, %f37749, %f37750, %f37751, %f37752, %f37753};
	bar.warp.sync 	-1;
	wmma.mma.sync.aligned.row.col.m32n8k16.f32.f32 {%f37762, %f37763, %f37764, %f37765, %f37766, %f37767, %f37768, %f37769}, {%r2, %r2, %r2, %r2, %r2, %r2, %r2, %r2}, {%r2, %r2, %r2, %r2, %r2, %r2, %r2, %r2}, {%f37754, %f37755, %f37756, %f37757, %f37758, %f37759, %f37760, %f37761};
	bar.warp.sync 	-1;
	wmma.mma.sync.aligned.row.col.m32n8k16.f32.f32 {%f37770, %f37771, %f37772, %f37773, %f37774, %f37775, %f37776, %f37777}, {%r2, %r2, %r2, %r2, %r2, %r2, %r2, %r2}, {%r2, %r2, %r2, %r2, %r2, %r2, %r2, %r2}, {%f37762, %f37763, %f37764, %f37765, %f37766, %f37767, %f37768, %f37769};
	bar.warp.sync 	-1;
	wmma.mma.sync.aligned.row.col.m32n8k16.f32.f32 {%f37778, %f37779, %f37780, %f37781, %f37782, %f37783, %f37784, %f37785}, {%r2, %r2, %r2, %r2, %r2, %r2, %r2, %r2}, {%r2, %r2, %r2, %r2, %r2, %r2, %r2, %r2}, {%f37770, %f37771, %f37772, %f37773, %f37774, %f37775, %f37776, %f37777};
	bar.warp.sync 	-1;
	wmma.mma.sync.aligned.row.col.m32n8k16.f32.f32 {%f37786, %f37787, %f37788, %f37789, %f37790, %f37791, %f37792, %f37793}, {%r2, %r2, %r2, %r2, %r2, %r2, %r2, %r2}, {%r2, %r2, %r2, %r2, %r2, %r2, %r2, %r2}, {%f37778, %f37779, %f37780, %f37781, %f37782, %f37783, %f37784, %f37785};
	bar.warp.sync 	-1;
	wmma.mma.sync.aligned.row.col.m32n8k16.f32.f32 {%f37794, %f37795, %f37796, %f37797, %f37798, %f37799, %f37800, %f37801}, {%r2, %r2, %r2, %r2, %r2, %r2, %r2, %r2}, {%r2, %r2, %r2, %r2, %r2, %r2, %r2, %r2}, {%f37786, %f37787, %f37788, %f37789, %f37790, %f37791, %f37792, %f37793};
	bar.warp.sync 	-1;
	wmma.mma.sync.aligned.row.col.m32n8k16.f32.f32 {%f37802, %f37803, %f37804, %f37805, %f37806, %f37807, %f37808, %f37809}, {%r2, %r2, %r2, %r2, %r2, %r2, %r2, %r2}, {%r2, %r2, %r2, %r2, %r2, %r2, %r2, %r2}, {%f37794, %f37795, %f37796, %f37797, %f37798, %f37799, %f37800, %f37801};
	bar.warp.sync 	-1;
	wmma.mma.sync.aligned.row.col.m32n8k16.f32.f32 {%f37810, %f37811, %f37812, %f37813, %f37814, %f37815, %f37816, %f37817}, {%r2, %r2, %r2, %r2, %r2, %r2, %r2, %r2}, {%r2, %r2, %r2, %r2, %r2, %r2, %r2, %r2}, {%f37802, %f37803, %f37804, %f37805, %f37806, %f37807, %f37808, %f37809};
	bar.warp.sync 	-1;
	wmma.mma.sync.aligned.row.col.m32n8k16.f32.f32 {%f37818, %f37819, %f37820, %f37821, %f37822, %f37823, %f37824, %f37825}, {%r2, %r2, %r2, %r2, %r2, %r2, %r2, %r2}, {%r2, %r2, %r2, %r2, %r2, %r2, %r2, %r2}, {%f37810, %f37811, %f37812, %f37813, %f37814, %f37815, %f37816, %f37817};
	bar.warp.sync 	-1;
	wmma.mma.sync.aligned.row.col.m32n8k16.f32.f32 {%f37826, %f37827, %f37828, %f37829, %f37830, %f37831, %f37832, %f37833}, {%r2, %r2, %r2, %r2, %r2, %r2, %r2, %r2}, {%r2, %r2, %r2, %r2, %r2, %r2, %r2, %r2}, {%f37818, %f37819, %f37820, %f37821, %f37822, %f37823, %f37824, %f37825};
	bar.warp.sync 	-1;
	wmma.mma.sync.aligned.row.col.m32n8k16.f32.f32 {%f37834, %f37835, %f37836, %f37837, %f37838, %f37839, %f37840, %f37841}, {%r2, %r2, %r2, %r2, %r2, %r2, %r2, %r2}, {%r2, %r2, %r2, %r2, %r2, %r2, %r2, %r2}, {%f37826, %f37827, %f37828, %f37829, %f37830, %f37831, %f37832, %f37833};
	bar.warp.sync 	-1;
	wmma.mma.sync.aligned.row.col.m32n8k16.f32.f32 {%f37842, %f37843, %f37844, %f37845, %f37846, %f37847, %f37848, %f37849}, {%r2, %r2, %r2, %r2, %r2, %r2, %r2, %r2}, {%r2, %r2, %r2, %r2, %r2, %r2, %r2, %r2}, {%f37834, %f37835, %f37836, %f37837, %f37838, %f37839, %f37840, %f37841};
	bar.warp.sync 	-1;
	wmma.mma.sync.aligned.row.col.m32n8k16.f32.f32 {%f37850, %f37851, %f37852, %f37853, %f37854, %f37855, %f37856, %f37857}, {%r2, %r2, %r2, %r2, %r2, %r2, %r2, %r2}, {%r2, %r2, %r2, %r2, %r2, %r2, %r2, %r2}, {%f37842, %f37843, %f37844, %f37845, %f37846, %f37847, %f37848, %f37849};
	bar.warp.sync 	-1;
	wmma.mma.sync.aligned.row.col.m32n8k16.f32.f32 {%f37858, %f37859, %f37860, %f37861, %f37862, %f37863, %f37864, %f37865}, {%r2, %r2, %r2, %r2, %r2, %r2, %r2, %r2}, {%r2, %r2, %r2, %r2, %r2, %r2, %r2, %r2}, {%f37850, %f37851, %f37852, %f37853, %f37854, %f37855, %f37856, %f37857};
	bar.warp.sync 	-1;
	wmma.mma.sync.aligned.row.col.m32n8k16.f32.f32 {%f37866, %f37867, %f37868, %f37869, %f37870, %f37871, %f37872, %f37873}, {%r2, %r2, %r2, %r2, %r2, %r2, %r2, %r2}, {%r2, %r2, %r2, %r2, %r2, %r2, %r2, %r2}, {%f37858, %f37859, %f37860, %f37861, %f37862, %f37863, %f37864, %f37865};
	bar.warp.sync 	-1;
	wmma.mma.sync.aligned.row.col.m32n8k16.f32.f32 {%f37874, %f37875, %f37876, %f37877, %f37878, %f37879, %f37880, %f37881}, {%r2, %r2, %r2, %r2, %r2, %r2, %r2, %r2}, {%r2, %r2, %r2, %r2, %r2, %r2, %r2, %r2}, {%f37866, %f37867, %f37868, %f37869, %f37870, %f37871, %f37872, %f37873};
	bar.warp.sync 	-1;
	wmma.mma.sync.aligned.row.col.m32n8k16.f32.f32 {%f37882, %f37883, %f37884, %f37885, %f37886, %f37887, %f37888, %f37889}, {%r2, %r2, %r2, %r2, %r2, %r2, %r2, %r2}, {%r2, %r2, %r2, %r2, %r2, %r2, %r2, %r2}, {%f37874, %f37875, %f37876, %f37877, %f37878, %f37879, %f37880, %f37881};
	bar.warp.sync 	-1;
	wmma.mma.sync.aligned.row.col.m32n8k16.f32.f32 {%f37890, %f37891, %f37892, %f37893, %f37894, %f37895, %f37896, %f37897}, {%r2, %r2, %r2, %r2, %r2, %r2, %r2, %r2}, {%r2, %r2, %r2, %r2, %r2, %r2, %r2, %r2}, {%f37882, %f37883, %f37884, %f37885, %f37886, %f37887, %f37888, %f37889};
	bar.warp.sync 	-1;
	wmma.mma.sync.aligned.row.col.m32n8k16.f32.f32 {%f37898, %f37899, %f37900, %f37901, %f37902, %f37903, %f37904, %f37905}, {%r2, %r2, %r2, %r2, %r2, %r2, %r2, %r2}, {%r2, %r2, %r2, %r2, %r2, %r2, %r2, %r2}, {%f37890, %f37891, %f37892, %f37893, %f37894, %f37895, %f37896, %f37897};
	bar.warp.sync 	-1;
	wmma.mma.sync.aligned.row.col.m32n8k16.f32.f32 {%f37906, %f37907, %f37908, %f37909, %f37910, %f37911, %f37912, %f37913}, {%r2, %r2, %r2, %r2, %r2, %r2, %r2, %r2}, {%r2, %r2, %r2, %r2, %r2, %r2, %r2, %r2}, {%f37898, %f37899, %f37900, %f37901, %f37902, %f37903, %f37904, %f37905};
	bar.warp.sync 	-1;
	wmma.mma.sync.aligned.row.col.m32n8k16.f32.f32 {%f37914, %f37915, %f37916, %f37917, %f37918, %f37919, %f37920, %f37921}, {%r2, %r2, %r2, %r2, %r2, %r2, %r2, %r2}, {%r2, %r2, %r2, %r2, %r2, %r2, %r2, %r2}, {%f37906, %f37907, %f37908, %f37909, %f37910, %f37911, %f37912, %f37913};
	bar.warp.sync 	-1;
	wmma.mma.sync.aligned.row.col.m32n8k16.f32.f32 {%f37922, %f37923, %f37924, %f37925, %f37926, %f37927, %f37928, %f37929}, {%r2, %r2, %r2, %r2, %r2, %r2, %r2, %r2}, {%r2, %r2, %r2, %r2, %r2, %r2, %r2, %r2}, {%f37914, %f37915, %f37916, %f37917, %f37918, %f37919, %f37920, %f37921};
	bar.warp.sync 	-1;
	wmma.mma.sync.aligned.row.col.m32n8k16.f32.f32 {%f37930, %f37931, %f37932, %f37933, %f37934, %f37935, %f37936, %f37937}, {%r2, %r2, %r2, %r2, %r2, %r2, %r2, %r2}, {%r2, %r2, %r2, %r2, %r2, %r2, %r2, %r2}, {%f37922, %f37923, %f37924, %f37925, %f37926, %f37927, %f37928, %f37929};
	bar.warp.sync 	-1;
	wmma.mma.sync.aligned.row.col.m32n8k16.f32.f32 {%f37938, %f37939, %f37940, %f37941, %f37942, %f37943, %f37944, %f37945}, {%r2, %r2, %r2, %r2, %r2, %r2, %r2, %r2}, {%r2, %r2, %r2, %r2, %r2, %r2, %r2, %r2}, {%f37930, %f37931, %f37932, %f37933, %f37934, %f37935, %f37936, %f37937};
	bar.warp.sync 	-1;
	wmma.mma.sync.aligned.row.col.m32n8k16.f32.f32 {%f37946, %f37947, %f37948, %f37949, %f37950, %f37951, %f37952, %f37953}, {%r2, %r2, %r2, %r2, %r2, %r2, %r2, %r2}, {%r2, %r2, %r2, %r2, %r2, %r2, %r2, %r2}, {%f37938, %f37939, %f37940, %f37941, %f37942, %f37943, %f37944, %f37945};
	bar.warp.sync 	-1;
	wmma.mma.sync.aligned.row.col.m32n8k16.f32.f32 {%f37954, %f37955, %f37956, %f37957, %f37958, %f37959, %f37960, %f37961}, {%r2, %r2, %r2, %r2, %r2, %r2, %r2, %r2}, {%r2, %r2, %r2, %r2, %r2, %r2, %r2, %r2}, {%f37946, %f37947, %f37948, %f37949, %f37950, %f37951, %f37952, %f37953};
	bar.warp.sync 	-1;
	wmma.mma.sync.aligned.row.col.m32n8k16.f32.f32 {%f37962, %f37963, %f37964, %f37965, %f37966, %f37967, %f37968, %f37969}, {%r2, %r2, %r2, %r2, %r2, %r2, %r2, %r2}, {%r2, %r2, %r2, %r2, %r2, %r2, %r2, %r2}, {%f37954, %f37955, %f37956, %f37957, %f37958, %f37959, %f37960, %f37961};
	bar.warp.sync 	-1;
	wmma.mma.sync.aligned.row.col.m32n8k16.f32.f32 {%f37970, %f37971, %f37972, %f37973, %f37974, %f37975, %f37976, %f37977}, {%r2, %r2, %r2, %r2, %r2, %r2, %r2, %r2}, {%r2, %r2, %r2, %r2, %r2, %r2, %r2, %r2}, {%f37962, %f37963, %f37964, %f37965, %f37966, %f37967, %f37968, %f37969};
	bar.warp.sync 	-1;
	wmma.mma.sync.aligned.row.col.m32n8k16.f32.f32 {%f37978, %f37979, %f37980, %f37981, %f37982, %f37983, %f37984, %f37985}, {%r2, %r2, %r2, %r2, %r2, %r2, %r2, %r2}, {%r2, %r2, %r2, %r2, %r2, %r2, %r2, %r2}, {%f37970, %f37971, %f37972, %f37973, %f37974, %f37975, %f37976, %f37977};
	bar.warp.sync 	-1;
	wmma.mma.sync.aligned.row.col.m32n8k16.f32.f32 {%f37986, %f37987, %f37988, %f37989, %f37990, %f37991, %f37992, %f37993}, {%r2, %r2, %r2, %r2, %r2, %r2, %r2, %r2}, {%r2, %r2, %r2, %r2, %r2, %r2, %r2, %r2}, {%f37978, %f37979, %f37980, %f37981, %f37982, %f37983, %f37984, %f37985};
	bar.warp.sync 	-1;
	wmma.mma.sync.aligned.row.col.m32n8k16.f32.f32 {%f37994, %f37995, %f37996, %f37997, %f37998, %f37999, %f38000, %f38001}, {%r2, %r2, %r2, %r2, %r2, %r2, %r2, %r2}, {%r2, %r2, %r2, %r2, %r2, %r2, %r2, %r2}, {%f37986, %f37987, %f37988, %f37989, %f37990, %f37991, %f37992, %f37993};
	bar.warp.sync 	-1;
	wmma.mma.sync.aligned.row.col.m32n8k16.f32.f32 {%f38002, %f38003, %f38004, %f38005, %f38006, %f38007, %f38008, %f38009}, {%r2, %r2, %r2, %r2, %r2, %r2, %r2, %r2}, {%r2, %r2, %r2, %r2, %r2, %r2, %r2, %r2}, {%f37994, %f37995, %f37996, %f37997, %f37998, %f37999, %f38000, %f38001};
	bar.warp.sync 	-1;
	wmma.mma.sync.aligned.row.col.m32n8k16.f32.f32 {%f38010, %f38011, %f38012, %f38013, %f38014, %f38015, %f38016, %f38017}, {%r2, %r2, %r2, %r2, %r2, %r2, %r2, %r2}, {%r2, %r2, %r2, %r2, %r2, %r2, %r2, %r2}, {%f38002, %f38003, %f38004, %f38005, %f38006, %f38007, %f38008, %f38009};
	bar.warp.sync 	-1;
	wmma.mma.sync.aligned.row.col.m32n8k16.f32.f32 {%f38018, %f38019, %f38020, %f38021, %f38022, %f38023, %f38024, %f38025}, {%r2, %r2, %r2, %r2, %r2, %r2, %r2, %r2}, {%r2, %r2, %r2, %r2, %r2, %r2, %r2, %r2}, {%f38010, %f38011, %f38012, %f38013, %f38014, %f38015, %f38016, %f38017};
	bar.warp.sync 	-1;
	wmma.mma.sync.aligned.row.col.m32n8k16.f32.f32 {%f38026, %f38027, %f38028, %f38029, %f38030, %f38031, %f38032, %f38033}, {%r2, %r2, %r2, %r2, %r2, %r2, %r2, %r2}, {%r2, %r2, %r2, %r2, %r2, %r2, %r2, %r2}, {%f38018, %f38019, %f38020, %f38021, %f38022, %f38023, %f38024, %f38025};
	bar.warp.sync 	-1;
	wmma.mma.sync.aligned.row.col.m32n8k16.f32.f32 {%f38034, %f38035, %f38036, %f38037, %f38038, %f38039, %f38040, %f38041}, {%r2, %r2, %r2, %r2, %r2, %r2, %r2, %r2}, {%r2, %r2, %r2, %r2, %r2, %r2, %r2, %r2}, {%f38026, %f38027, %f38028, %f38029, %f38030, %f38031, %f38032, %f38033};
	bar.warp.sync 	-1;
	wmma.mma.sync.aligned.row.col.m32n8k16.f32.f32 {%f38042, %f38043, %f38044, %f38045, %f38046, %f38047, %f38048, %f38049}, {%r2, %r2, %r2, %r2, %r2, %r2, %r2, %r2}, {%r2, %r2, %r2, %r2, %r2, %r2, %r2, %r2}, {%f38034, %f38035, %f38036, %f38037, %f38038, %f38039, %f38040, %f38041};
	bar.warp.sync 	-1;
	wmma.mma.sync.aligned.row.col.m32n8k16.f32.f32 {%f38050, %f38051, %f38052, %f38053, %f38054, %f38055, %f38056, %f38057}, {%r2, %r2, %r2, %r2, %r2, %r2, %r2, %r2}, {%r2, %r2, %r2, %r2, %r2, %r2, %r2, %r2}, {%f38042, %f38043, %f38044, %f38045, %f38046, %f38047, %f38048, %f38049};
	bar.warp.sync 	-1;
	wmma.mma.sync.aligned.row.col.m32n8k16.f32.f32 {%f38058, %f38059, %f38060, %f38061, %f38062, %f38063, %f38064, %f38065}, {%r2, %r2, %r2, %r2, %r2, %r2, %r2, %r2}, {%r2, %r2, %r2, %r2, %r2, %r2, %r2, %r2}, {%f38050, %f38051, %f38052, %f38053, %f38054, %f38055, %f38056, %f38057};
	bar.warp.sync 	-1;
	wmma.mma.sync.aligned.row.col.m32n8k16.f32.f32 {%f38066, %f38067, %f38068, %f38069, %f38070, %f38071, %f38072, %f38073}, {%r2, %r2, %r2, %r2, %r2, %r2, %r2, %r2}, {%r2, %r2, %r2, %r2, %r2, %r2, %r2, %r2}, {%f38058, %f38059, %f38060, %f38061, %f38062, %f38063, %f38064, %f38065};
	bar.warp.sync 	-1;
	wmma.mma.sync.aligned.row.col.m32n8k16.f32.f32 {%f38074, %f38075, %f38076, %f38077, %f38078, %f38079, %f38080, %f38081}, {%r2, %r2, %r2, %r2, %r2, %r2, %r2, %r2}, {%r2, %r2, %r2, %r2, %r2, %r2, %r2, %r2}, {%f38066, %f38067, %f38068, %f38069, %f38070, %f38071, %f38072, %f38073};
	bar.warp.sync 	-1;
	wmma.mma.sync.aligned.row.col.m32n8k16.f32.f32 {%f38082, %f38083, %f38084, %f38085, %f38086, %f38087, %f38088, %f38089}, {%r2, %r2, %r2, %r2, %r2, %r2, %r2, %r2}, {%r2, %r2, %r2, %r2, %r2, %r2, %r2, %r2}, {%f38074, %f38075, %f38076, %f38077, %f38078, %f38079, %f38080, %f38081};
	bar.warp.sync 	-1;
	wmma.mma.sync.aligned.row.col.m32n8k16.f32.f32 {%f38090, %f38091, %f38092, %f38093, %f38094, %f38095, %f38096, %f38097}, {%r2, %r2, %r2, %r2, %r2, %r2, %r2, %r2}, {%r2, %r2, %r2, %r2, %r2, %r2, %r2, %r2}, {%f38082, %f38083, %f38084, %f38085, %f38086, %f38087, %f38088, %f38089};
	bar.warp.sync 	-1;
	wmma.mma.sync.aligned.row.col.m32n8k16.f32.f32 {%f38098, %f38099, %f38100, %f38101, %f38102, %f38103, %f38104, %f38105}, {%r2, %r2, %r2, %r2, %r2, %r2, %r2, %r2}, {%r2, %r2, %r2, %r2, %r2, %r2, %r2, %r2}, {%f38090, %f38091, %f38092, %f38093, %f38094, %f38095, %f38096, %f38097};
	bar.warp.sync 	-1;
	wmma.mma.sync.aligned.row.col.m32n8k16.f32.f32 {%f38106, %f38107, %f38108, %f38109, %f38110, %f38111, %f38112, %f38113}, {%r2, %r2, %r2, %r2, %r2, %r2, %r2, %r2}, {%r2, %r2, %r2, %r2, %r2, %r2, %r2, %r2}, {%f38098, %f38099, %f38100, %f38101, %f38102, %f38103, %f38104, %f38105};
	bar.warp.sync 	-1;
	wmma.mma.sync.aligned.row.col.m32n8k16.f32.f32 {%f38114, %f38115, %f38116, %f38117, %f38118, %f38119, %f38120, %f38121}, {%r2, %r2, %r2, %r2, %r2, %r2, %r2, %r2}, {%r2, %r2, %r2, %r2, %r2, %r2, %r2, %r2}, {%f38106, %f38107, %f38108, %f38109, %f38110, %f38111, %f38112, %f38113};
	bar.warp.sync 	-1;
	wmma.mma.sync.aligned.row.col.m32n8k16.f32.f32 {%f38122, %f38123, %f38124, %f38125, %f38126, %f38127, %f38128, %f38129}, {%r2, %r2, %r2, %r2, %r2, %r2, %r2, %r2}, {%r2, %r2, %r2, %r2, %r2, %r2, %r2, %r2}, {%f38114, %f38115, %f38116, %f38117, %f38118, %f38119, %f38120, %f38121};
	bar.warp.sync 	-1;
	wmma.mma.sync.aligned.row.col.m32n8k16.f32.f32 {%f38130, %f38131, %f38132, %f38133, %f38134, %f38135, %f38136, %f38137}, {%r2, %r2, %r2, %r2, %r2, %r2, %r2, %r2}, {%r2, %r2, %r2, %r2, %r2, %r2, %r2, %r2}, {%f38122, %f38123, %f38124, %f38125, %f38126, %f38127, %f38128, %f38129};
	bar.warp.sync 	-1;
	wmma.mma.sync.aligned.row.col.m32n8k16.f32.f32 {%f38138, %f38139, %f38140, %f38141, %f38142, %f38143, %f38144, %f38145}, {%r2, %r2, %r2, %r2, %r2, %r2, %r2, %r2}, {%r2, %r2, %r2, %r2, %r2, %r2, %r2, %r2}, {%f38130, %f38131, %f38132, %f38133, %f38134, %f38135, %f38136, %f38137};
	bar.warp.sync 	-1;
	wmma.mma.sync.aligned.row.col.m32n8k16.f32.f32 {%f38146, %f38147, %f38148, %f38149, %f38150, %f38151, %f38152, %f38153}, {%r2, %r2, %r2, %r2, %r2, %r2, %r2, %r2}, {%r2, %r2, %r2, %r2, %r2, %r2, %r2, %r2}, {%f38138, %f38139, %f38140, %f38141, %f38142, %f38143, %f38144, %f38145};
	bar.warp.sync 	-1;
	wmma.mma.sync.aligned.row.col.m32n8k16.f32.f32 {%f38154, %f38155, %f38156, %f38157, %f38158, %f38159, %f38160, %f38161}, {%r2, %r2, %r2, %r2, %r2, %r2, %r2, %r2}, {%r2, %r2, %r2, %r2, %r2, %r2, %r2, %r2}, {%f38146, %f38147, %f38148, %f38149, %f38150, %f38151, %f38152, %f38153};
	bar.warp.sync 	-1;
	wmma.mma.sync.aligned.row.col.m32n8k16.f32.f32 {%f38162, %f38163, %f38164, %f38165, %f38166, %f38167, %f38168, %f38169}, {%r2, %r2, %r2, %r2, %r2, %r2, %r2, %r2}, {%r2, %r2, %r2, %r2, %r2, %r2, %r2, %r2}, {%f38154, %f38155, %f38156, %f38157, %f38158, %f38159, %f38160, %f38161};
	bar.warp.sync 	-1;
	wmma.mma.sync.aligned.row.col.m32n8k16.f32.f32 {%f38170, %f38171, %f38172, %f38173, %f38174, %f38175, %f38176, %f38177}, {%r2, %r2, %r2, %r2, %r2, %r2, %r2, %r2}, {%r2, %r2, %r2, %r2, %r2, %r2, %r2, %r2}, {%f38162, %f38163, %f38164, %f38165, %f38166, %f38167, %f38168, %f38169};
	bar.warp.sync 	-1;
	wmma.mma.sync.aligned.row.col.m32n8k16.f32.f32 {%f38178, %f38179, %f38180, %f38181, %f38182, %f38183, %f38184, %f38185}, {%r2, %r2, %r2, %r2, %r2, %r2, %r2, %r2}, {%r2, %r2, %r2, %r2, %r2, %r2, %r2, %r2}, {%f38170, %f38171, %f38172, %f38173, %f38174, %f38175, %f38176, %f38177};
	bar.warp.sync 	-1;
	wmma.mma.sync.aligned.row.col.m32n8k16.f32.f32 {%f38186, %f38187, %f38188, %f38189, %f38190, %f38191, %f38192, %f38193}, {%r2, %r2, %r2, %r2, %r2, %r2, %r2, %r2}, {%r2, %r2, %r2, %r2, %r2, %r2, %r2, %r2}, {%f38178, %f38179, %f38180, %f38181, %f38182, %f38183, %f38184, %f38185};
	bar.warp.sync 	-1;
	wmma.mma.sync.aligned.row.col.m32n8k16.f32.f32 {%f38194, %f38195, %f38196, %f38197, %f38198, %f38199, %f38200, %f38201}, {%r2, %r2, %r2, %r2, %r2, %r2, %r2, %r2}, {%r2, %r2, %r2, %r2, %r2, %r2, %r2, %r2}, {%f38186, %f38187, %f38188, %f38189, %f38190, %f38191, %f38192, %f38193};
	bar.warp.sync 	-1;
	wmma.mma.sync.aligned.row.col.m32n8k16.f32.f32 {%f38202, %f38203, %f38204, %f38205, %f38206, %f38207, %f38208, %f38209}, {%r2, %r2, %r2, %r2, %r2, %r2, %r2, %r2}, {%r2, %r2, %r2, %r2, %r2, %r2, %r2, %r2}, {%f38194, %f38195, %f38196, %f38197, %f38198, %f38199, %f38200, %f38201};
	bar.warp.sync 	-1;
	wmma.mma.sync.aligned.row.col.m32n8k16.f32.f32 {%f38210, %f38211, %f38212, %f38213, %f38214, %f38215, %f38216, %f38217}, {%r2, %r2, %r2, %r2, %r2, %r2, %r2, %r2}, {%r2, %r2, %r2, %r2, %r2, %r2, %r2, %r2}, {%f38202, %f38203, %f38204, %f38205, %f38206, %f38207, %f38208, %f38209};
	bar.warp.sync 	-1;
	wmma.mma.sync.aligned.row.col.m32n8k16.f32.f32 {%f38218, %f38219, %f38220, %f38221, %f38222, %f38223, %f38224, %f38225}, {%r2, %r2, %r2, %r2, %r2, %r2, %r2, %r2}, {%r2, %r2, %r2, %r2, %r2, %r2, %r2, %r2}, {%f38210, %f38211, %f38212, %f38213, %f38214, %f38215, %f38216, %f38217};
	bar.warp.sync 	-1;
	wmma.mma.sync.aligned.row.col.m32n8k16.f32.f32 {%f38226, %f38227, %f38228, %f38229, %f38230, %f38231, %f38232, %f38233}, {%r2, %r2, %r2, %r2, %r2, %r2, %r2, %r2}, {%r2, %r2, %r2, %r2, %r2, %r2, %r2, %r2}, {%f38218, %f38219, %f38220, %f38221, %f38222, %f38223, %f38224, %f38225};
	bar.warp.sync 	-1;
	wmma.mma.sync.aligned.row.col.m32n8k16.f32.f32 {%f38234, %f38235, %f38236, %f38237, %f38238, %f38239, %f38240, %f38241}, {%r2, %r2, %r2, %r2, %r2, %r2, %r2, %r2}, {%r2, %r2, %r2, %r2, %r2, %r2, %r2, %r2}, {%f38226, %f38227, %f38228, %f38229, %f38230, %f38231, %f38232, %f38233};
	bar.warp.sync 	-1;
	wmma.mma.sync.aligned.row.col.m32n8k16.f32.f32 {%f38242, %f38243, %f38244, %f38245, %f38246, %f38247, %f38248, %f38249}, {%r2, %r2, %r2, %r2, %r2, %r2, %r2, %r2}, {%r2, %r2, %r2, %r2, %r2, %r2, %r2, %r2}, {%f38234, %f38235, %f38236, %f38237, %f38238, %f38239, %f38240, %f38241};
	bar.warp.sync 	-1;
	wmma.mma.sync.aligned.row.col.m32n8k16.f32.f32 {%f38250, %f38251, %f38252, %f38253, %f38254, %f38255, %f38256, %f38257}, {%r2, %r2, %r2, %r2, %r2, %r2, %r2, %r2}, {%r2, %r2, %r2, %r2, %r2, %r2, %r2, %r2}, {%f38242, %f38243, %f38244, %f38245, %f38246, %f38247, %f38248, %f38249};
	bar.warp.sync 	-1;
	wmma.mma.sync.aligned.row.col.m32n8k16.f32.f32 {%f38258, %f38259, %f38260, %f38261, %f38262, %f38263, %f38264, %f38265}, {%r2, %r2, %r2, %r2, %r2, %r2, %r2, %r2}, {%r2, %r2, %r2, %r2, %r2, %r2, %r2, %r2}, {%f38250, %f38251, %f38252, %f38253, %f38254, %f38255, %f38256, %f38257};
	bar.warp.sync 	-1;
	wmma.mma.sync.aligned.row.col.m32n8k16.f32.f32 {%f38266, %f38267, %f38268, %f38269, %f38270, %f38271, %f38272, %f38273}, {%r2, %r2, %r2, %r2, %r2, %r2, %r2, %r2}, {%r2, %r2, %r2, %r2, %r2, %r2, %r2, %r2}, {%f38258, %f38259, %f38260, %f38261, %f38262, %f38263, %f38264, %f38265};
	bar.warp.sync 	-1;
	wmma.mma.sync.aligned.row.col.m32n8k16.f32.f32 {%f38274, %f38275, %f38276, %f38277, %f38278, %f38279, %f38280, %f38281}, {%r2, %r2, %r2, %r2, %r2, %r2, %r2, %r2}, {%r2, %r2, %r2, %r2, %r2, %r2, %r2, %r2}, {%f38266, %f38267, %f38268, %f38269, %f38270, %f38271, %f38272, %f38273};
	bar.warp.sync 	-1;
	wmma.mma.sync.aligned.row.col.m32n8k16.f32.f32 {%f38282, %f38283, %f38284, %f38285, %f38286, %f38287, %f38288, %f38289}, {%r2, %r2, %r2, %r2, %r2, %r2, %r2, %r2}, {%r2, %r2, %r2, %r2, %r2, %r2, %r2, %r2}, {%f38274, %f38275, %f38276, %f38277, %f38278, %f38279, %f38280, %f38281};
	bar.warp.sync 	-1;
	wmma.mma.sync.aligned.row.col.m32n8k16.f32.f32 {%f38290, %f38291, %f38292, %f38293, %f38294, %f38295, %f38296, %f38297}, {%r2, %r2, %r2, %r2, %r2, %r2, %r2, %r2}, {%r2, %r2, %r2, %r2, %r2, %r2, %r2, %r2}, {%f38282, %f38283, %f38284, %f38285, %f38286, %f38287, %f38288, %f38289};
	bar.warp.sync 	-1;
	wmma.mma.sync.aligned.row.col.m32n8k16.f32.f32 {%f38298, %f38299, %f38300, %f38301, %f38302, %f38303, %f38304, %f38305}, {%r2, %r2, %r2, %r2, %r2, %r2, %r2, %r2}, {%r2, %r2, %r2, %r2, %r2, %r2, %r2, %r2}, {%f38290, %f38291, %f38292, %f38293, %f38294, %f38295, %f38296, %f38297};
	bar.warp.sync 	-1;
	wmma.mma.sync.aligned.row.col.m32n8k16.f32.f32 {%f38306, %f38307, %f38308, %f38309, %f38310, %f38311, %f38312, %f38313}, {%r2, %r2, %r2, %r2, %r2, %r2, %r2, %r2}, {%r2, %r2, %r2, %r2, %r2, %r2, %r2, %r2}, {%f38298, %f38299, %f38300, %f38301, %f38302, %f38303, %f38304, %f38305};
	bar.warp.sync 	-1;
	wmma.mma.sync.aligned.row.col.m32n8k16.f32.f32 {%f38314, %f38315, %f38316, %f38317, %f38318, %f38319, %f38320, %f38321}, {%r2, %r2, %r2, %r2, %r2, %r2, %r2, %r2}, {%r2, %r2, %r2, %r2, %r2, %r2, %r2, %r2}, {%f38306, %f38307, %f38308, %f38309, %f38310, %f38311, %f38312, %f38313};
	bar.warp.sync 	-1;
	wmma.mma.sync.aligned.row.col.m32n8k16.f32.f32 {%f38322, %f38323, %f38324, %f38325, %f38326, %f38327, %f38328, %f38329}, {%r2, %r2, %r2, %r2, %r2, %r2, %r2, %r2}, {%r2, %r2, %r2, %r2, %r2, %r2, %r2, %r2}, {%f38314, %f38315, %f38316, %f38317, %f38318, %f38319, %f38320, %f38321};
	bar.warp.sync 	-1;
	wmma.mma.sync.aligned.row.col.m32n8k16.f32.f32 {%f38330, %f38331, %f38332, %f38333, %f38334, %f38335, %f38336, %f38337}, {%r2, %r2, %r2, %r2, %r2, %r2, %r2, %r2}, {%r2, %r2, %r2, %r2, %r2, %r2, %r2, %r2}, {%f38322, %f38323, %f38324, %f38325, %f38326, %f38327, %f38328, %f38329};
	bar.warp.sync 	-1;
	wmma.mma.sync.aligned.row.col.m32n8k16.f32.f32 {%f38338, %f38339, %f38340, %f38341, %f38342, %f38343, %f38344, %f38345}, {%r2, %r2, %r2, %r2, %r2, %r2, %r2, %r2}, {%r2, %r2, %r2, %r2, %r2, %r2, %r2, %r2}, {%f38330, %f38331, %f38332, %f38333, %f38334, %f38335, %f38336, %f38337};
	bar.warp.sync 	-1;
	wmma.mma.sync.aligned.row.col.m32n8k16.f32.f32 {%f38346, %f38347, %f38348, %f38349, %f38350, %f38351, %f38352, %f38353}, {%r2, %r2, %r2, %r2, %r2, %r2, %r2, %r2}, {%r2, %r2, %r2, %r2, %r2, %r2, %r2, %r2}, {%f38338, %f38339, %f38340, %f38341, %f38342, %f38343, %f38344, %f38345};
	bar.warp.sync 	-1;
	wmma.mma.sync.aligned.row.col.m32n8k16.f32.f32 {%f38354, %f38355, %f38356, %f38357, %f38358, %f38359, %f38360, %f38361}, {%r2, %r2, %r2, %r2, %r2, %r2, %r2, %r2}, {%r2, %r2, %r2, %r2, %r2, %r2, %r2, %r2}, {%f38346, %f38347, %f38348, %f38349, %f38350, %f38351, %f38352, %f38353};
	bar.warp.sync 	-1;
	wmma.mma.sync.aligned.row.col.m32n8k16.f32.f32 {%f38362, %f38363, %f38364, %f38365, %f38366, %f38367, %f38368, %f38369}, {%r2, %r2, %r2, %r2, %r2, %r2, %r2, %r2}, {%r2, %r2, %r2, %r2, %r2, %r2, %r2, %r2}, {%f38354, %f38355, %f38356, %f38357, %f38358, %f38359, %f38360, %f38361};
	bar.warp.sync 	-1;
	wmma.mma.sync.aligned.row.col.m32n8k16.f32.f32 {%f38370, %f38371, %f38372, %f38373, %f38374, %f38375, %f38376, %f38377}, {%r2, %r2, %r2, %r2, %r2, %r2, %r2, %r2}, {%r2, %r2, %r2, %r2, %r2, %r2, %r2, %r2}, {%f38362, %f38363, %f38364, %f38365, %f38366, %f38367, %f38368, %f38369};
	bar.warp.sync 	-1;
	wmma.mma.sync.aligned.row.col.m32n8k16.f32.f32 {%f38378, %f38379, %f38380, %f38381, %f38382, %f38383, %f38384, %f38385}, {%r2, %r2, %r2, %r2, %r2, %r2, %r2, %r2}, {%r2, %r2, %r2, %r2, %r2, %r2, %r2, %r2}, {%f38370, %f38371, %f38372, %f38373, %f38374, %f38375, %f38376, %f38377};
	bar.warp.sync 	-1;
	wmma.mma.sync.aligned.row.col.m32n8k16.f32.f32 {%f38386, %f38387, %f38388, %f38389, %f38390, %f38391, %f38392, %f38393}, {%r2, %r2, %r2, %r2, %r2, %r2, %r2, %r2}, {%r2, %r2, %r2, %r2, %r2, %r2, %r2, %r2}, {%f38378, %f38379, %f38380, %f38381, %f38382, %f38383, %f38384, %f38385};
	bar.warp.sync 	-1;
	wmma.mma.sync.aligned.row.col.m32n8k16.f32.f32 {%f38394, %f38395, %f38396, %f38397, %f38398, %f38399, %f38400, %f38401}, {%r2, %r2, %r2, %r2, %r2, %r2, %r2, %r2}, {%r2, %r2, %r2, %r2, %r2, %r2, %r2, %r2}, {%f38386, %f38387, %f38388, %f38389, %f38390, %f38391, %f38392, %f38393};
	bar.warp.sync 	-1;
	wmma.mma.sync.aligned.row.col.m32n8k16.f32.f32 {%f38402, %f38403, %f38404, %f38405, %f38406, %f38407, %f38408, %f38409}, {%r2, %r2, %r2, %r2, %r2, %r2, %r2, %r2}, {%r2, %r2, %r2, %r2, %r2, %r2, %r2, %r2}, {%f38394, %f38395, %f38396, %f38397, %f38398, %f38399, %f38400, %f38401};
	bar.warp.sync 	-1;
	wmma.mma.sync.aligned.row.col.m32n8k16.f32.f32 {%f38410, %f38411, %f38412, %f38413, %f38414, %f38415, %f38416, %f38417}, {%r2, %r2, %r2, %r2, %r2, %r2, %r2, %r2}, {%r2, %r2, %r2, %r2, %r2, %r2, %r2, %r2}, {%f38402, %f38403, %f38404, %f38405, %f38406, %f38407, %f38408, %f38409};
	bar.warp.sync 	-1;
	wmma.mma.sync.aligned.row.col.m32n8k16.f32.f32 {%f38418, %f38419, %f38420, %f38421, %f38422, %f38423, %f38424, %f38425}, {%r2, %r2, %r2, %r2, %r2, %r2, %r2, %r2}, {%r2, %r2, %r2, %r2, %r2, %r2, %r2, %r2}, {%f38410, %f38411, %f38412, %f38413, %f38414, %f38415, %f38416, %f38417};
	bar.warp.sync 	-1;
	wmma.mma.sync.aligned.row.col.m32n8k16.f32.f32 {%f38426, %f38427, %f38428, %f38429, %f38430, %f38431, %f38432, %f38433}, {%r2, %r2, %r2, %r2, %r2, %r2, %r2, %r2}, {%r2, %r2, %r2, %r2, %r2, %r2, %r2, %r2}, {%f38418, %f38419, %f38420, %f38421, %f38422, %f38423, %f38424, %f38425};
	bar.warp.sync 	-1;
	wmma.mma.sync.aligned.row.col.m32n8k16.f32.f32 {%f38434, %f38435, %f38436, %f38437, %f38438, %f38439, %f38440, %f38441}, {%r2, %r2, %r2, %r2, %r2, %r2, %r2, %r2}, {%r2, %r2, %r2, %r2, %r2, %r2, %r2, %r2}, {%f38426, %f38427, %f38428, %f38429, %f38430, %f38431, %f38432, %f38433};
	bar.warp.sync 	-1;
	wmma.mma.sync.aligned.row.col.m32n8k16.f32.f32 {%f38442, %f38443, %f38444, %f38445, %f38446, %f38447, %f38448, %f38449}, {%r2, %r2, %r2, %r2, %r2, %r2, %r2, %r2}, {%r2, %r2, %r2, %r2, %r2, %r2, %r2, %r2}, {%f38434, %f38435, %f38436, %f38437, %f38438, %f38439, %f38440, %f38441};
	bar.warp.sync 	-1;
	wmma.mma.sync.aligned.row.col.m32n8k16.f32.f32 {%f38450, %f38451, %f38452, %f38453, %f38454, %f38455, %f38456, %f38457}, {%r2, %r2, %r2, %r2, %r2, %r2, %r2, %r2}, {%r2, %r2, %r2, %r2, %r2, %r2, %r2, %r2}, {%f38442, %f38443, %f38444, %f38445, %f38446, %f38447, %f38448, %f38449};
	bar.warp.sync 	-1;
	wmma.mma.sync.aligned.row.col.m32n8k16.f32.f32 {%f38458, %f38459, %f38460, %f38461, %f38462, %f38463, %f38464, %f38465}, {%r2, %r2, %r2, %r2, %r2, %r2, %r2, %r2}, {%r2, %r2, %r2, %r2, %r2, %r2, %r2, %r2}, {%f38450, %f38451, %f38452, %f38453, %f38454, %f38455, %f38456, %f38457};
	bar.warp.sync 	-1;
	wmma.mma.sync.aligned.row.col.m32n8k16.f32.f32 {%f38466, %f38467, %f38468, %f38469, %f38470, %f38471, %f38472, %f38473}, {%r2, %r2, %r2, %r2, %r2, %r2, %r2, %r2}, {%r2, %r2, %r2, %r2, %r2, %r2, %r2, %r2}, {%f38458, %f38459, %f38460, %f38461, %f38462, %f38463, %f38464, %f38465};
	bar.warp.sync 	-1;
	wmma.mma.sync.aligned.row.col.m32n8k16.f32.f32 {%f38474, %f38475, %f38476, %f38477, %f38478, %f38479, %f38480, %f38481}, {%r2, %r2, %r2, %r2, %r2, %r2, %r2, %r2}, {%r2, %r2, %r2, %r2, %r2, %r2, %r2, %r2}, {%f38466, %f38467, %f38468, %f38469, %f38470, %f38471, %f38472, %f38473};
	bar.warp.sync 	-1;
	wmma.mma.sync.aligned.row.col.m32n8k16.f32.f32 {%f38482, %f38483, %f38484, %f38485, %f38486, %f38487, %f38488, %f38489}, {%r2, %r2, %r2, %r2, %r2, %r2, %r2, %r2}, {%r2, %r2, %r2, %r2, %r2, %r2, %r2, %r2}, {%f38474, %f38475, %f38476, %f38477, %f38478, %f38479, %f38480, %f38481};
	bar.warp.sync 	-1;
	wmma.mma.sync.aligned.row.col.m32n8k16.f32.f32 {%f38490, %f38491, %f38492, %f38493, %f38494, %f38495, %f38496, %f38497}, {%r2, %r2, %r2, %r2, %r2, %r2, %r2, %r2}, {%r2, %r2, %r2, %r2, %r2, %r2, %r2, %r2}, {%f38482, %f38483, %f38484, %f38485, %f38486, %f38487, %f38488, %f38489};
	bar.warp.sync 	-1;
	wmma.mma.sync.aligned.row.col.m32n8k16.f32.f32 {%f38498, %f38499, %f38500, %f38501, %f38502, %f38503, %f38504, %f38505}, {%r2, %r2, %r2, %r2, %r2, %r2, %r2, %r2}, {%r2, %r2, %r2, %r2, %r2, %r2, %r2, %r2}, {%f38490, %f38491, %f38492, %f38493, %f38494, %f38495, %f38496, %f38497};
	bar.warp.sync 	-1;
	wmma.mma.sync.aligned.row.col.m32n8k16.f32.f32 {%f38506, %f38507, %f38508, %f38509, %f38510, %f38511, %f38512, %f38513}, {%r2, %r2, %r2, %r2, %r2, %r2, %r2, %r2}, {%r2, %r2, %r2, %r2, %r2, %r2, %r2, %r2}, {%f38498, %f38499, %f38500, %f38501, %f38502, %f38503, %f38504, %f38505};
	bar.warp.sync 	-1;
	wmma.mma.sync.aligned.row.col.m32n8k16.f32.f32 {%f38514, %f38515, %f38516, %f38517, %f38518, %f38519, %f38520, %f38521}, {%r2, %r2, %r2, %r2, %r2, %r2, %r2, %r2}, {%r2, %r2, %r2, %r2, %r2, %r2, %r2, %r2}, {%f38506, %f38507, %f38508, %f38509, %f38510, %f38511, %f38512, %f38513};
	bar.warp.sync 	-1;
	wmma.mma.sync.aligned.row.col.m32n8k16.f32.f32 {%f38522, %f38523, %f38524, %f38525, %f38526, %f38527, %f38528, %f38529}, {%r2, %r2, %r2, %r2, %r2, %r2, %r2, %r2}, {%r2, %r2, %r2, %r2, %r2, %r2, %r2, %r2}, {%f38514, %f38515, %f38516, %f38517, %f38518, %f38519, %f38520, %f38521};
	bar.warp.sync 	-1;
	wmma.mma.sync.aligned.row.col.m32n8k16.f32.f32 {%f38530, %f38531, %f38532, %f38533, %f38534, %f38535, %f38536, %f38537}, {%r2, %r2, %r2, %r2, %r2, %r2, %r2, %r2}, {%r2, %r2, %r2, %r2, %r2, %r2, %r2, %r2}, {%f38522, %f38523, %f38524, %f38525, %f38526, %f38527, %f38528, %f38529};
	bar.warp.sync 	-1;
	wmma.mma.sync.aligned.row.col.m32n8k16.f32.f32 {%f38538, %f38539, %f38540, %f38541, %f38542, %f38543, %f38544, %f38545}, {%r2, %r2, %r2, %r2, %r2, %r2, %r2, %r2}, {%r2, %r2, %r2, %r2, %r2, %r2, %r2, %r2}, {%f38530, %f38531, %f38532, %f38533, %f38534, %f38535, %f38536, %f38537};
	bar.warp.sync 	-1;
	wmma.mma.sync.aligned.row.col.m32n8k16.f32.f32 {%f38546, %f38547, %f38548, %f38549, %f38550, %f38551, %f38552, %f38553}, {%r2, %r2, %r2, %r2, %r2, %r2, %r2, %r2}, {%r2, %r2, %r2, %r2, %r2, %r2, %r2, %r2}, {%f38538, %f38539, %f38540, %f38541, %f38542, %f38543, %f38544, %f38545};
	bar.warp.sync 	-1;
	wmma.mma.sync.aligned.row.col.m32n8k16.f32.f32 {%f38554, %f38555, %f38556, %f38557, %f38558, %f38559, %f38560, %f38561}, {%r2, %r2, %r2, %r2, %r2, %r2, %r2, %r2}, {%r2, %r2, %r2, %r2, %r2, %r2, %r2, %r2}, {%f38546, %f38547, %f38548, %f38549, %f38550, %f38551, %f38552, %f38553};
	bar.warp.sync 	-1;
	wmma.mma.sync.aligned.row.col.m32n8k16.f32.f32 {%f38562, %f38563, %f38564, %f38565, %f38566, %f38567, %f38568, %f38569}, {%r2, %r2, %r2, %r2, %r2, %r2, %r2, %r2}, {%r2, %r2, %r2, %r2, %r2, %r2, %r2, %r2}, {%f38554, %f38555, %f38556, %f38557, %f38558, %f38559, %f38560, %f38561};
	bar.warp.sync 	-1;
	wmma.mma.sync.aligned.row.col.m32n8k16.f32.f32 {%f38570, %f38571, %f38572, %f38573, %f38574, %f38575, %f38576, %f38577}, {%r2, %r2, %r2, %r2, %r2, %r2, %r2, %r2}, {%r2, %r2, %r2, %r2, %r2, %r2, %r2, %r2}, {%f38562, %f38563, %f38564, %f38565, %f38566, %f38567, %f38568, %f38569};
	bar.warp.sync 	-1;
	wmma.mma.sync.aligned.row.col.m32n8k16.f32.f32 {%f38578, %f38579, %f38580, %f38581, %f38582, %f38583, %f38584, %f38585}, {%r2, %r2, %r2, %r2, %r2, %r2, %r2, %r2}, {%r2, %r2, %r2, %r2, %r2, %r2, %r2, %r2}, {%f38570, %f38571, %f38572, %f38573, %f38574, %f38575, %f38576, %f38577};
	bar.warp.sync 	-1;
	wmma.mma.sync.aligned.row.col.m32n8k16.f32.f32 {%f38586, %f38587, %f38588, %f38589, %f38590, %f38591, %f38592, %f38593}, {%r2, %r2, %r2, %r2, %r2, %r2, %r2, %r2}, {%r2, %r2, %r2, %r2, %r2, %r2, %r2, %r2}, {%f38578, %f38579, %f38580, %f38581, %f38582, %f38583, %f38584, %f38585};
	bar.warp.sync 	-1;
	wmma.mma.sync.aligned.row.col.m32n8k16.f32.f32 {%f38594, %f38595, %f38596, %f38597, %f38598, %f38599, %f38600, %f38601}, {%r2, %r2, %r2, %r2, %r2, %r2, %r2, %r2}, {%r2, %r2, %r2, %r2, %r2, %r2, %r2, %r2}, {%f38586, %f38587, %f38588, %f38589, %f38590, %f38591, %f38592, %f38593};
	bar.warp.sync 	-1;
	wmma.mma.sync.aligned.row.col.m32n8k16.f32.f32 {%f38602, %f38603, %f38604, %f38605, %f38606, %f38607, %f38608, %f38609}, {%r2, %r2, %r2, %r2, %r2, %r2, %r2, %r2}, {%r2, %r2, %r2, %r2, %r2, %r2, %r2, %r2}, {%f38594, %f38595, %f38596, %f38597, %f38598, %f38599, %f38600, %f38601};
	bar.warp.sync 	-1;
	wmma.mma.sync.aligned.row.col.m32n8k16.f32.f32 {%f38610, %f38611, %f38612, %f38613, %f38614, %f38615, %f38616, %f38617}, {%r2, %r2, %r2, %r2, %r2, %r2, %r2, %r2}, {%r2, %r2, %r2, %r2, %r2, %r2, %r2, %r2}, {%f38602, %f38603, %f38604, %f38605, %f38606, %f38607, %f38608, %f38609};
	bar.warp.sync 	-1;
	wmma.mma.sync.aligned.row.col.m32n8k16.f32.f32 {%f38618, %f38619, %f38620, %f38621, %f38622, %f38623, %f38624, %f38625}, {%r2, %r2, %r2, %r2, %r2, %r2, %r2, %r2}, {%r2, %r2, %r2, %r2, %r2, %r2, %r2, %r2}, {%f38610, %f38611, %f38612, %f38613, %f38614, %f38615, %f38616, %f38617};
	bar.warp.sync 	-1;
	wmma.mma.sync.aligned.row.col.m32n8k16.f32.f32 {%f38626, %f38627, %f38628, %f38629, %f38630, %f38631, %f38632, %f38633}, {%r2, %r2, %r2, %r2, %r2, %r2, %r2, %r2}, {%r2, %r2, %r2, %r2, %r2, %r2, %r2, %r2}, {%f38618, %f38619, %f38620, %f38621, %f38622, %f38623, %f38624, %f38625};
	bar.warp.sync 	-1;
	wmma.mma.sync.aligned.row.col.m32n8k16.f32.f32 {%f38634, %f38635, %f38636, %f38637, %f38638, %f38639, %f38640, %f38641}, {%r2, %r2, %r2, %r2, %r2, %r2, %r2, %r2}, {%r2, %r2, %r2, %r2, %r2, %r2, %r2, %r2}, {%f38626, %f38627, %f38628, %f38629, %f38630, %f38631, %f38632, %f38633};
	bar.warp.sync 	-1;
	wmma.mma.sync.aligned.row.col.m32n8k16.f32.f32 {%f38642, %f38643, %f38644, %f38645, %f38646, %f38647, %f38648, %f38649}, {%r2, %r2, %r2, %r2, %r2, %r2, %r2, %r2}, {%r2, %r2, %r2, %r2, %r2, %r2, %r2, %r2}, {%f38634, %f38635, %f38636, %f38637, %f38638, %f38639, %f38640, %f38641};
	bar.warp.sync 	-1;
	wmma.mma.sync.aligned.row.col.m32n8k16.f32.f32 {%f38650, %f38651, %f38652, %f38653, %f38654, %f38655, %f38656, %f38657}, {%r2, %r2, %r2, %r2, %r2, %r2, %r2, %r2}, {%r2, %r2, %r2, %r2, %r2, %r2, %r2, %r2}, {%f38642, %f38643, %f38644, %f38645, %f38646, %f38647, %f38648, %f38649};
	bar.warp.sync 	-1;
	wmma.mma.sync.aligned.row.col.m32n8k16.f32.f32 {%f38658, %f38659, %f38660, %f38661, %f38662, %f38663, %f38664, %f38665}, {%r2, %r2, %r2, %r2, %r2, %r2, %r2, %r2}, {%r2, %r2, %r2, %r2, %r2, %r2, %r2, %r2}, {%f38650, %f38651, %f38652, %f38653, %f38654, %f38655, %f38656, %f38657};
	bar.warp.sync 	-1;
	wmma.mma.sync.aligned.row.col.m32n8k16.f32.f32 {%f38666, %f38667, %f38668, %f38669, %f38670, %f38671, %f38672, %f38673}, {%r2, %r2, %r2, %r2, %r2, %r2, %r2, %r2}, {%r2, %r2, %r2, %r2, %r2, %r2, %r2, %r2}, {%f38658, %f38659, %f38660, %f38661, %f38662, %f38663, %f38664, %f38665};
	bar.warp.sync 	-1;
	wmma.mma.sync.aligned.row.col.m32n8k16.f32.f32 {%f38674, %f38675, %f38676, %f38677, %f38678, %f38679, %f38680, %f38681}, {%r2, %r2, %r2, %r2, %r2, %r2, %r2, %r2}, {%r2, %r2, %r2, %r2, %r2, %r2, %r2, %r2}, {%f38666, %f38667, %f38668, %f38669, %f38670, %f38671, %f38672, %f38673};
	bar.warp.sync 	-1;
	wmma.mma.sync.aligned.row.col.m32n8k16.f32.f32 {%f38682, %f38683, %f38684, %f38685, %f38686, %f38687, %f38688, %f38689}, {%r2, %r2, %r2, %r2, %r2, %r2, %r2, %r2}, {%r2, %r2, %r2, %r2, %r2, %r2, %r2, %r2}, {%f38674, %f38675, %f38676, %f38677, %f38678, %f38679, %f38680, %f38681};
	bar.warp.sync 	-1;
	wmma.mma.sync.aligned.row.col.m32n8k16.f32.f32 {%f38690, %f38691, %f38692, %f38693, %f38694, %f38695, %f38696, %f38697}, {%r2, %r2, %r2, %r2, %r2, %r2, %r2, %r2}, {%r2, %r2, %r2, %r2, %r2, %r2, %r2, %r2}, {%f38682, %f38683, %f38684, %f38685, %f38686, %f38687, %f38688, %f38689};
	bar.warp.sync 	-1;
	wmma.mma.sync.aligned.row.col.m32n8k16.f32.f32 {%f38698, %f38699, %f38700, %f38701, %f38702, %f38703, %f38704, %f38705}, {%r2, %r2, %r2, %r2, %r2, %r2, %r2, %r2}, {%r2, %r2, %r2, %r2, %r2, %r2, %r2, %r2}, {%f38690, %f38691, %f38692, %f38693, %f38694, %f38695, %f38696, %f38697};
	bar.warp.sync 	-1;
	wmma.mma.sync.aligned.row.col.m32n8k16.f32.f32 {%f38706, %f38707, %f38708, %f38709, %f38710, %f38711, %f38712, %f38713}, {%r2, %r2, %r2, %r2, %r2, %r2, %r2, %r2}, {%r2, %r2, %r2, %r2, %r2, %r2, %r2, %r2}, {%f38698, %f38699, %f38700, %f38701, %f38702, %f38703, %f38704, %f38705};
	bar.warp.sync 	-1;
	wmma.mma.sync.aligned.row.col.m32n8k16.f32.f32 {%f38714, %f38715, %f38716, %f38717, %f38718, %f38719, %f38720, %f38721}, {%r2, %r2, %r2, %r2, %r2, %r2, %r2, %r2}, {%r2, %r2, %r2, %r2, %r2, %r2, %r2, %r2}, {%f38706, %f38707, %f38708, %f38709, %f38710, %f38711, %f38712, %f38713};
	bar.warp.sync 	-1;
	wmma.mma.sync.aligned.row.col.m32n8k16.f32.f32 {%f38722, %f38723, %f38724, %f38725, %f38726, %f38727, %f38728, %f38729}, {%r2, %r2, %r2, %r2, %r2, %r2, %r2, %r2}, {%r2, %r2, %r2, %r2, %r2, %r2, %r2, %r2}, {%f38714, %f38715, %f38716, %f38717, %f38718, %f38719, %f38720, %f38721};
	bar.warp.sync 	-1;
	wmma.mma.sync.aligned.row.col.m32n8k16.f32.f32 {%f38730, %f38731, %f38732, %f38733, %f38734, %f38735, %f38736, %f38737}, {%r2, %r2, %r2, %r2, %r2, %r2, %r2, %r2}, {%r2, %r2, %r2, %r2, %r2, %r2, %r2, %r2}, {%f38722, %f38723, %f38724, %f38725, %f38726, %f38727, %f38728, %f38729};
	bar.warp.sync 	-1;
	wmma.mma.sync.aligned.row.col.m32n8k16.f32.f32 {%f38738, %f38739, %f38740, %f38741, %f38742, %f38743, %f38744, %f38745}, {%r2, %r2, %r2, %r2, %r2, %r2, %r2, %r2}, {%r2, %r2, %r2, %r2, %r2, %r2, %r2, %r2}, {%f38730, %f38731, %f38732, %f38733, %f38734, %f38735, %f38736, %f38737};
	bar.warp.sync 	-1;
	wmma.mma.sync.aligned.row.col.m32n8k16.f32.f32 {%f38746, %f38747, %f38748, %f38749, %f38750, %f38751, %f38752, %f38753}, {%r2, %r2, %r2, %r2, %r2, %r2, %r2, %r2}, {%r2, %r2, %r2, %r2, %r2, %r2, %r2, %r2}, {%f38738, %f38739, %f38740, %f38741, %f38742, %f38743, %f38744, %f38745};
	bar.warp.sync 	-1;
	wmma.mma.sync.aligned.row.col.m32n8k16.f32.f32 {%f38754, %f38755, %f38756, %f38757, %f38758, %f38759, %f38760, %f38761}, {%r2, %r2, %r2, %r2, %r2, %r2, %r2, %r2}, {%r2, %r2, %r2, %r2, %r2, %r2, %r2, %r2}, {%f38746, %f38747, %f38748, %f38749, %f38750, %f38751, %f38752, %f38753};
	bar.warp.sync 	-1;
	wmma.mma.sync.aligned.row.col.m32n8k16.f32.f32 {%f38762, %f38763, %f38764, %f38765, %f38766, %f38767, %f38768, %f38769}, {%r2, %r2, %r2, %r2, %r2, %r2, %r2, %r2}, {%r2, %r2, %r2, %r2, %r2, %r2, %r2, %r2}, {%f38754, %f38755, %f38756, %f38757, %f38758, %f38759, %f38760, %f38761};
	bar.warp.sync 	-1;
	wmma.mma.sync.aligned.row.col.m32n8k16.f32.f32 {%f38770, %f38771, %f38772, %f38773, %f38774, %f38775, %f38776, %f38777}, {%r2, %r2, %r2, %r2, %r2, %r2, %r2, %r2}, {%r2, %r2, %r2, %r2, %r2, %r2, %r2, %r2}, {%f38762, %f38763, %f38764, %f38765, %f38766, %f38767, %f38768, %f38769};
	bar.warp.sync 	-1;
	wmma.mma.sync.aligned.row.col.m32n8k16.f32.f32 {%f38778, %f38779, %f38780, %f38781, %f38782, %f38783, %f38784, %f38785}, {%r2, %r2, %r2, %r2, %r2, %r2, %r2, %r2}, {%r2, %r2, %r2, %r2, %r2, %r2, %r2, %r2}, {%f38770, %f38771, %f38772, %f38773, %f38774, %f38775, %f38776, %f38777};
	bar.warp.sync 	-1;
	wmma.mma.sync.aligned.row.col.m32n8k16.f32.f32 {%f38786, %f38787, %f38788, %f38789, %f38790, %f38791, %f38792, %f38793}, {%r2, %r2, %r2, %r2, %r2, %r2, %r2, %r2}, {%r2, %r2, %r2, %r2, %r2, %r2, %r2, %r2}, {%f38778, %f38779, %f38780, %f38781, %f38782, %f38783, %f38784, %f38785};
	bar.warp.sync 	-1;
	wmma.mma.sync.aligned.row.col.m32n8k16.f32.f32 {%f38794, %f38795, %f38796, %f38797, %f38798, %f38799, %f38800, %f38801}, {%r2, %r2, %r2, %r2, %r2, %r2, %r2, %r2}, {%r2, %r2, %r2, %r2, %r2, %r2, %r2, %r2}, {%f38786, %f38787, %f38788, %f38789, %f38790, %f38791, %f38792, %f38793};
	bar.warp.sync 	-1;
	wmma.mma.sync.aligned.row.col.m32n8k16.f32.f32 {%f38802, %f38803, %f38804, %f38805, %f38806, %f38807, %f38808, %f38809}, {%r2, %r2, %r2, %r2, %r2, %r2, %r2, %r2}, {%r2, %r2, %r2, %r2, %r2, %r2, %r2, %r2}, {%f38794, %f38795, %f38796, %f38797, %f38798, %f38799, %f38800, %f38801};
	bar.warp.sync 	-1;
	wmma.mma.sync.aligned.row.col.m32n8k16.f32.f32 {%f38810, %f38811, %f38812, %f38813, %f38814, %f38815, %f38816, %f38817}, {%r2, %r2, %r2, %r2, %r2, %r2, %r2, %r2}, {%r2, %r2, %r2, %r2, %r2, %r2, %r2, %r2}, {%f38802, %f38803, %f38804, %f38805, %f38806, %f38807, %f38808, %f38809};
	bar.warp.sync 	-1;
	wmma.mma.sync.aligned.row.col.m32n8k16.f32.f32 {%f38818, %f38819, %f38820, %f38821, %f38822, %f38823, %f38824, %f38825}, {%r2, %r2, %r2, %r2, %r2, %r2, %r2, %r2}, {%r2, %r2, %r2, %r2, %r2, %r2, %r2, %r2}, {%f38810, %f38811, %f38812, %f38813, %f38814, %f38815, %f38816, %f38817};
	bar.warp.sync 	-1;
	wmma.mma.sync.aligned.row.col.m32n8k16.f32.f32 {%f38826, %f38827, %f38828, %f38829, %f38830, %f38831, %f38832, %f38833}, {%r2, %r2, %r2, %r2, %r2, %r2, %r2, %r2}, {%r2, %r2, %r2, %r2, %r2, %r2, %r2, %r2}, {%f38818, %f38819, %f38820, %f38821, %f38822, %f38823, %f38824, %f38825};
	bar.warp.sync 	-1;
	wmma.mma.sync.aligned.row.col.m32n8k16.f32.f32 {%f38834, %f38835, %f38836, %f38837, %f38838, %f38839, %f38840, %f38841}, {%r2, %r2, %r2, %r2, %r2, %r2, %r2, %r2}, {%r2, %r2, %r2, %r2, %r2, %r2, %r2, %r2}, {%f38826, %f38827, %f38828, %f38829, %f38830, %f38831, %f38832, %f38833};
	bar.warp.sync 	-1;
	wmma.mma.sync.aligned.row.col.m32n8k16.f32.f32 {%f38842, %f38843, %f38844, %f38845, %f38846, %f38847, %f38848, %f38849}, {%r2, %r2, %r2, %r2, %r2, %r2, %r2, %r2}, {%r2, %r2, %r2, %r2, %r2, %r2, %r2, %r2}, {%f38834, %f38835, %f38836, %f38837, %f38838, %f38839, %f38840, %f38841};
	bar.warp.sync 	-1;
	wmma.mma.sync.aligned.row.col.m32n8k16.f32.f32 {%f38850, %f38851, %f38852, %f38853, %f38854, %f38855, %f38856, %f38857}, {%r2, %r2, %r2, %r2, %r2, %r2, %r2, %r2}, {%r2, %r2, %r2, %r2, %r2, %r2, %r2, %r2}, {%f38842, %f38843, %f38844, %f38845, %f38846, %f38847, %f38848, %f38849};
	bar.warp.sync 	-1;
	wmma.mma.sync.aligned.row.col.m32n8k16.f32.f32 {%f38858, %f38859, %f38860, %f38861, %f38862, %f38863, %f38864, %f38865}, {%r2, %r2, %r2, %r2, %r2, %r2, %r2, %r2}, {%r2, %r2, %r2, %r2, %r2, %r2, %r2, %r2}, {%f38850, %f38851, %f38852, %f38853, %f38854, %f38855, %f38856, %f38857};
	bar.warp.sync 	-1;
	wmma.mma.sync.aligned.row.col.m32n8k16.f32.f32 {%f38866, %f38867, %f38868, %f38869, %f38870, %f38871, %f38872, %f38873}, {%r2, %r2, %r2, %r2, %r2, %r2, %r2, %r2}, {%r2, %r2, %r2, %r2, %r2, %r2, %r2, %r2}, {%f38858, %f38859, %f38860, %f38861, %f38862, %f38863, %f38864, %f38865};
	bar.warp.sync 	-1;
	wmma.mma.sync.aligned.row.col.m32n8k16.f32.f32 {%f38874, %f38875, %f38876, %f38877, %f38878, %f38879, %f38880, %f38881}, {%r2, %r2, %r2, %r2, %r2, %r2, %r2, %r2}, {%r2, %r2, %r2, %r2, %r2, %r2, %r2, %r2}, {%f38866, %f38867, %f38868, %f38869, %f38870, %f38871, %f38872, %f38873};
	bar.warp.sync 	-1;
	wmma.mma.sync.aligned.row.col.m32n8k16.f32.f32 {%f38882, %f38883, %f38884, %f38885, %f38886, %f38887, %f38888, %f38889}, {%r2, %r2, %r2, %r2, %r2, %r2, %r2, %r2}, {%r2, %r2, %r2, %r2, %r2, %r2, %r2, %r2}, {%f38874, %f38875, %f38876, %f38877, %f38878, %f38879, %f38880, %f38881};
	bar.warp.sync 	-1;
	wmma.mma.sync.aligned.row.col.m32n8k16.f32.f32 {%f38890, %f38891, %f38892, %f38893, %f38894, %f38895, %f38896, %f38897}, {%r2, %r2, %r2, %r2, %r2, %r2, %r2, %r2}, {%r2, %r2, %r2, %r2, %r2, %r2, %r2, %r2}, {%f38882, %f38883, %f38884, %f38885, %f38886, %f38887, %f38888, %f38889};
	bar.warp.sync 	-1;
	wmma.mma.sync.aligned.row.col.m32n8k16.f32.f32 {%f38898, %f38899, %f38900, %f38901, %f38902, %f38903, %f38904, %f38905}, {%r2, %r2, %r2, %r2, %r2, %r2, %r2, %r2}, {%r2, %r2, %r2, %r2, %r2, %r2, %r2, %r2}, {%f38890, %f38891, %f38892, %f38893, %f38894, %f38895, %f38896, %f38897};
	bar.warp.sync 	-1;
	wmma.mma.sync.aligned.row.col.m32n8k16.f32.f32 {%f38906, %f38907, %f38908, %f38909, %f38910, %f38911, %f38912, %f38913}, {%r2, %r2, %r2, %r2, %r2, %r2, %r2, %r2}, {%r2, %r2, %r2, %r2, %r2, %r2, %r2, %r2}, {%f38898, %f38899, %f38900, %f38901, %f38902, %f38903, %f38904, %f38905};
	bar.warp.sync 	-1;
	wmma.mma.sync.aligned.row.col.m32n8k16.f32.f32 {%f38914, %f38915, %f38916, %f38917, %f38918, %f38919, %f38920, %f38921}, {%r2, %r2, %r2, %r2, %r2, %r2, %r2, %r2}, {%r2, %r2, %r2, %r2, %r2, %r2, %r2, %r2}, {%f38906, %f38907, %f38908, %f38909, %f38910, %f38911, %f38912, %f38913};
	bar.warp.sync 	-1;
	wmma.mma.sync.aligned.row.col.m32n8k16.f32.f32 {%f38922, %f38923, %f38924, %f38925, %f38926, %f38927, %f38928, %f38929}, {%r2, %r2, %r2, %r2, %r2, %r2, %r2, %r2}, {%r2, %r2, %r2, %r2, %r2, %r2, %r2, %r2}, {%f38914, %f38915, %f38916, %f38917, %f38918, %f38919, %f38920, %f38921};
	bar.warp.sync 	-1;
	wmma.mma.sync.aligned.row.col.m32n8k16.f32.f32 {%f38930, %f38931, %f38932, %f38933, %f38934, %f38935, %f38936, %f38937}, {%r2, %r2, %r2, %r2, %r2, %r2, %r2, %r2}, {%r2, %r2, %r2, %r2, %r2, %r2, %r2, %r2}, {%f38922, %f38923, %f38924, %f38925, %f38926, %f38927, %f38928, %f38929};
	bar.warp.sync 	-1;
	wmma.mma.sync.aligned.row.col.m32n8k16.f32.f32 {%f38938, %f38939, %f38940, %f38941, %f38942, %f38943, %f38944, %f38945}, {%r2, %r2, %r2, %r2, %r2, %r2, %r2, %r2}, {%r2, %r2, %r2, %r2, %r2, %r2, %r2, %r2}, {%f38930, %f38931, %f38932, %f38933, %f38934, %f38935, %f38936, %f38937};
	bar.warp.sync 	-1;
	wmma.mma.sync.aligned.row.col.m32n8k16.f32.f32 {%f38946, %f38947, %f38948, %f38949, %f38950, %f38951, %f38952, %f38953}, {%r2, %r2, %r2, %r2, %r2, %r2, %r2, %r2}, {%r2, %r2, %r2, %r2, %r2, %r2, %r2, %r2}, {%f38938, %f38939, %f38940, %f38941, %f38942, %f38943, %f38944, %f38945};
	bar.warp.sync 	-1;
	wmma.mma.sync.aligned.row.col.m32n8k16.f32.f32 {%f38954, %f38955, %f38956, %f38957, %f38958, %f38959, %f38960, %f38961}, {%r2, %r2, %r2, %r2, %r2, %r2, %r2, %r2}, {%r2, %r2, %r2, %r2, %r2, %r2, %r2, %r2}, {%f38946, %f38947, %f38948, %f38949, %f38950, %f38951, %f38952, %f38953};
	bar.warp.sync 	-1;
	wmma.mma.sync.aligned.row.col.m32n8k16.f32.f32 {%f38962, %f38963, %f38964, %f38965, %f38966, %f38967, %f38968, %f38969}, {%r2, %r2, %r2, %r2, %r2, %r2, %r2, %r2}, {%r2, %r2, %r2, %r2, %r2, %r2, %r2, %r2}, {%f38954, %f38955, %f38956, %f38957, %f38958, %f38959, %f38960, %f38961};
	bar.warp.sync 	-1;
	wmma.mma.sync.aligned.row.col.m32n8k16.f32.f32 {%f38970, %f38971, %f38972, %f38973, %f38974, %f38975, %f38976, %f38977}, {%r2, %r2, %r2, %r2, %r2, %r2, %r2, %r2}, {%r2, %r2, %r2, %r2, %r2, %r2, %r2, %r2}, {%f38962, %f38963, %f38964, %f38965, %f38966, %f38967, %f38968, %f38969};
	bar.warp.sync 	-1;
	wmma.mma.sync.aligned.row.col.m32n8k16.f32.f32 {%f38978, %f38979, %f38980, %f38981, %f38982, %f38983, %f38984, %f38985}, {%r2, %r2, %r2, %r2, %r2, %r2, %r2, %r2}, {%r2, %r2, %r2, %r2, %r2, %r2, %r2, %r2}, {%f38970, %f38971, %f38972, %f38973, %f38974, %f38975, %f38976, %f38977};
	bar.warp.sync 	-1;
	wmma.mma.sync.aligned.row.col.m32n8k16.f32.f32 {%f38986, %f38987, %f38988, %f38989, %f38990, %f38991, %f38992, %f38993}, {%r2, %r2, %r2, %r2, %r2, %r2, %r2, %r2}, {%r2, %r2, %r2, %r2, %r2, %r2, %r2, %r2}, {%f38978, %f38979, %f38980, %f38981, %f38982, %f38983, %f38984, %f38985};
	bar.warp.sync 	-1;
	wmma.mma.sync.aligned.row.col.m32n8k16.f32.f32 {%f38994, %f38995, %f38996, %f38997, %f38998, %f38999, %f39000, %f39001}, {%r2, %r2, %r2, %r2, %r2, %r2, %r2, %r2}, {%r2, %r2, %r2, %r2, %r2, %r2, %r2, %r2}, {%f38986, %f38987, %f38988, %f38989, %f38990, %f38991, %f38992, %f38993};
	bar.warp.sync 	-1;
	wmma.mma.sync.aligned.row.col.m32n8k16.f32.f32 {%f39002, %f39003, %f39004, %f39005, %f39006, %f39007, %f39008, %f39009}, {%r2, %r2, %r2, %r2, %r2, %r2, %r2, %r2}, {%r2, %r2, %r2, %r2, %r2, %r2, %r2, %r2}, {%f38994, %f38995, %f38996, %f38997, %f38998, %f38999, %f39000, %f39001};
	bar.warp.sync 	-1;
	wmma.mma.sync.aligned.row.col.m32n8k16.f32.f32 {%f39010, %f39011, %f39012, %f39013, %f39014, %f39015, %f39016, %f39017}, {%r2, %r2, %r2, %r2, %r2, %r2, %r2, %r2}, {%r2, %r2, %r2, %r2, %r2, %r2, %r2, %r2}, {%f39002, %f39003, %f39004, %f39005, %f39006, %f39007, %f39008, %f39009};
	bar.warp.sync 	-1;
	wmma.mma.sync.aligned.row.col.m32n8k16.f32.f32 {%f39018, %f39019, %f39020, %f39021, %f39022, %f39023, %f39024, %f39025}, {%r2, %r2, %r2, %r2, %r2, %r2, %r2, %r2}, {%r2, %r2, %r2, %r2, %r2, %r2, %r2, %r2}, {%f39010, %f39011, %f39012, %f39013, %f39014, %f39015, %f39016, %f39017};
	bar.warp.sync 	-1;
	wmma.mma.sync.aligned.row.col.m32n8k16.f32.f32 {%f39026, %f39027, %f39028, %f39029, %f39030, %f39031, %f39032, %f39033}, {%r2, %r2, %r2, %r2, %r2, %r2, %r2, %r2}, {%r2, %r2, %r2, %r2, %r2, %r2, %r2, %r2}, {%f39018, %f39019, %f39020, %f39021, %f39022, %f39023, %f39024, %f39025};
	bar.warp.sync 	-1;
	wmma.mma.sync.aligned.row.col.m32n8k16.f32.f32 {%f39034, %f39035, %f39036, %f39037, %f39038, %f39039, %f39040, %f39041}, {%r2, %r2, %r2, %r2, %r2, %r2, %r2, %r2}, {%r2, %r2, %r2, %r2, %r2, %r2, %r2, %r2}, {%f39026, %f39027, %f39028, %f39029, %f39030, %f39031, %f39032, %f39033};
	bar.warp.sync 	-1;
	wmma.mma.sync.aligned.row.col.m32n8k16.f32.f32 {%f39042, %f39043, %f39044, %f39045, %f39046, %f39047, %f39048, %f39049}, {%r2, %r2, %r2, %r2, %r2, %r2, %r2, %r2}, {%r2, %r2, %r2, %r2, %r2, %r2, %r2, %r2}, {%f39034, %f39035, %f39036, %f39037, %f39038, %f39039, %f39040, %f39041};
	bar.warp.sync 	-1;
	wmma.mma.sync.aligned.row.col.m32n8k16.f32.f32 {%f39050, %f39051, %f39052, %f39053, %f39054, %f39055, %f39056, %f39057}, {%r2, %r2, %r2, %r2, %r2, %r2, %r2, %r2}, {%r2, %r2, %r2, %r2, %r2, %r2, %r2, %r2}, {%f39042, %f39043, %f39044, %f39045, %f39046, %f39047, %f39048, %f39049};
	bar.warp.sync 	-1;
	wmma.mma.sync.aligned.row.col.m32n8k16.f32.f32 {%f39058, %f39059, %f39060, %f39061, %f39062, %f39063, %f39064, %f39065}, {%r2, %r2, %r2, %r2, %r2, %r2, %r2, %r2}, {%r2, %r2, %r2, %r2, %r2, %r2, %r2, %r2}, {%f39050, %f39051, %f39052, %f39053, %f39054, %f39055, %f39056, %f39057};
	bar.warp.sync 	-1;
	wmma.mma.sync.aligned.row.col.m32n8k16.f32.f32 {%f39066, %f39067, %f39068, %f39069, %f39070, %f39071, %f39072, %f39073}, {%r2, %r2, %r2, %r2, %r2, %r2, %r2, %r2}, {%r2, %r2, %r2, %r2, %r2, %r2, %r2, %r2}, {%f39058, %f39059, %f39060, %f39061, %f39062, %f39063, %f39064, %f39065};
	bar.warp.sync 	-1;
	wmma.mma.sync.aligned.row.col.m32n8k16.f32.f32 {%f39074, %f39075, %f39076, %f39077, %f39078, %f39079, %f39080, %f39081}, {%r2, %r2, %r2, %r2, %r2, %r2, %r2, %r2}, {%r2, %r2, %r2, %r2, %r2, %r2, %r2, %r2}, {%f39066, %f39067, %f39068, %f39069, %f39070, %f39071, %f39072, %f39073};
	bar.warp.sync 	-1;
	wmma.mma.sync.aligned.row.col.m32n8k16.f32.f32 {%f39082, %f39083, %f39084, %f39085, %f39086, %f39087, %f39088, %f39089}, {%r2, %r2, %r2, %r2, %r2, %r2, %r2, %r2}, {%r2, %r2, %r2, %r2, %r2, %r2, %r2, %r2}, {%f39074, %f39075, %f39076, %f39077, %f39078, %f39079, %f39080, %f39081};
	bar.warp.sync 	-1;
	wmma.mma.sync.aligned.row.col.m32n8k16.f32.f32 {%f39090, %f39091, %f39092, %f39093, %f39094, %f39095, %f39096, %f39097}, {%r2, %r2, %r2, %r2, %r2, %r2, %r2, %r2}, {%r2, %r2, %r2, %r2, %r2, %r2, %r2, %r2}, {%f39082, %f39083, %f39084, %f39085, %f39086, %f39087, %f39088, %f39089};
	bar.warp.sync 	-1;
	wmma.mma.sync.aligned.row.col.m32n8k16.f32.f32 {%f39098, %f39099, %f39100, %f39101, %f39102, %f39103, %f39104, %f39105}, {%r2, %r2, %r2, %r2, %r2, %r2, %r2, %r2}, {%r2, %r2, %r2, %r2, %r2, %r2, %r2, %r2}, {%f39090, %f39091, %f39092, %f39093, %f39094, %f39095, %f39096, %f39097};
	bar.warp.sync 	-1;
	wmma.mma.sync.aligned.row.col.m32n8k16.f32.f32 {%f39106, %f39107, %f39108, %f39109, %f39110, %f39111, %f39112, %f39113}, {%r2, %r2, %r2, %r2, %r2, %r2, %r2, %r2}, {%r2, %r2, %r2, %r2, %r2, %r2, %r2, %r2}, {%f39098, %f39099, %f39100, %f39101, %f39102, %f39103, %f39104, %f39105};
	bar.warp.sync 	-1;
	wmma.mma.sync.aligned.row.col.m32n8k16.f32.f32 {%f39114, %f39115, %f39116, %f39117, %f39118, %f39119, %f39120, %f39121}, {%r2, %r2, %r2, %r2, %r2, %r2, %r2, %r2}, {%r2, %r2, %r2, %r2, %r2, %r2, %r2, %r2}, {%f39106, %f39107, %f39108, %f39109, %f39110, %f39111, %f39112, %f39113};
	bar.warp.sync 	-1;
	wmma.mma.sync.aligned.row.col.m32n8k16.f32.f32 {%f39122, %f39123, %f39124, %f39125, %f39126, %f39127, %f39128, %f39129}, {%r2, %r2, %r2, %r2, %r2, %r2, %r2, %r2}, {%r2, %r2, %r2, %r2, %r2, %r2, %r2, %r2}, {%f39114, %f39115, %f39116, %f39117, %f39118, %f39119, %f39120, %f39121};
	bar.warp.sync 	-1;
	wmma.mma.sync.aligned.row.col.m32n8k16.f32.f32 {%f39130, %f39131, %f39132, %f39133, %f39134, %f39135, %f39136, %f39137}, {%r2, %r2, %r2, %r2, %r2, %r2, %r2, %r2}, {%r2, %r2, %r2, %r2, %r2, %r2, %r2, %r2}, {%f39122, %f39123, %f39124, %f39125, %f39126, %f39127, %f39128, %f39129};
	bar.warp.sync 	-1;
	wmma.mma.sync.aligned.row.col.m32n8k16.f32.f32 {%f39138, %f39139, %f39140, %f39141, %f39142, %f39143, %f39144, %f39145}, {%r2, %r2, %r2, %r2, %r2, %r2, %r2, %r2}, {%r2, %r2, %r2, %r2, %r2, %r2, %r2, %r2}, {%f39130, %f39131, %f39132, %f39133, %f39134, %f39135, %f39136, %f39137};
	bar.warp.sync 	-1;
	wmma.mma.sync.aligned.row.col.m32n8k16.f32.f32 {%f39146, %f39147, %f39148, %f39149, %f39150, %f39151, %f39152, %f39153}, {%r2, %r2, %r2, %r2, %r2, %r2, %r2, %r2}, {%r2, %r2, %r2, %r2, %r2, %r2, %r2, %r2}, {%f39138, %f39139, %f39140, %f39141, %f39142, %f39143, %f39144, %f39145};
	bar.warp.sync 	-1;
	wmma.mma.sync.aligned.row.col.m32n8k16.f32.f32 {%f39154, %f39155, %f39156, %f39157, %f39158, %f39159, %f39160, %f39161}, {%r2, %r2, %r2, %r2, %r2, %r2, %r2, %r2}, {%r2, %r2, %r2, %r2, %r2, %r2, %r2, %r2}, {%f39146, %f39147, %f39148, %f39149, %f39150, %f39151, %f39152, %f39153};
	bar.warp.sync 	-1;
	wmma.mma.sync.aligned.row.col.m32n8k16.f32.f32 {%f39162, %f39163, %f39164, %f39165, %f39166, %f39167, %f39168, %f39169}, {%r2, %r2, %r2, %r2, %r2, %r2, %r2, %r2}, {%r2, %r2, %r2, %r2, %r2, %r2, %r2, %r2}, {%f39154, %f39155, %f39156, %f39157, %f39158, %f39159, %f39160, %f39161};
	bar.warp.sync 	-1;
	wmma.mma.sync.aligned.row.col.m32n8k16.f32.f32 {%f39170, %f39171, %f39172, %f39173, %f39174, %f39175, %f39176, %f39177}, {%r2, %r2, %r2, %r2, %r2, %r2, %r2, %r2}, {%r2, %r2, %r2, %r2, %r2, %r2, %r2, %r2}, {%f39162, %f39163, %f39164, %f39165, %f39166, %f39167, %f39168, %f39169};
	bar.warp.sync 	-1;
	wmma.mma.sync.aligned.row.col.m32n8k16.f32.f32 {%f39178, %f39179, %f39180, %f39181, %f39182, %f39183, %f39184, %f39185}, {%r2, %r2, %r2, %r2, %r2, %r2, %r2, %r2}, {%r2, %r2, %r2, %r2, %r2, %r2, %r2, %r2}, {%f39170, %f39171, %f39172, %f39173, %f39174, %f39175, %f39176, %f39177};
	bar.warp.sync 	-1;
	wmma.mma.sync.aligned.row.col.m32n8k16.f32.f32 {%f39186, %f39187, %f39188, %f39189, %f39190, %f39191, %f39192, %f39193}, {%r2, %r2, %r2, %r2, %r2, %r2, %r2, %r2}, {%r2, %r2, %r2, %r2, %r2, %r2, %r2, %r2}, {%f39178, %f39179, %f39180, %f39181, %f39182, %f39183, %f39184, %f39185};
	bar.warp.sync 	-1;
	wmma.mma.sync.aligned.row.col.m32n8k16.f32.f32 {%f39194, %f39195, %f39196, %f39197, %f39198, %f39199, %f39200, %f39201}, {%r2, %r2, %r2, %r2, %r2, %r2, %r2, %r2}, {%r2, %r2, %r2, %r2, %r2, %r2, %r2, %r2}, {%f39186, %f39187, %f39188, %f39189, %f39190, %f39191, %f39192, %f39193};
	bar.warp.sync 	-1;
	wmma.mma.sync.aligned.row.col.m32n8k16.f32.f32 {%f39202, %f39203, %f39204, %f39205, %f39206, %f39207, %f39208, %f39209}, {%r2, %r2, %r2, %r2, %r2, %r2, %r2, %r2}, {%r2, %r2, %r2, %r2, %r2, %r2, %r2, %r2}, {%f39194, %f39195, %f39196, %f39197, %f39198, %f39199, %f39200, %f39201};
	bar.warp.sync 	-1;
	wmma.mma.sync.aligned.row.col.m32n8k16.f32.f32 {%f39210, %f39211, %f39212, %f39213, %f39214, %f39215, %f39216, %f39217}, {%r2, %r2, %r2, %r2, %r2, %r2, %r2, %r2}, {%r2, %r2, %r2, %r2, %r2, %r2, %r2, %r2}, {%f39202, %f39203, %f39204, %f39205, %f39206, %f39207, %f39208, %f39209};
	bar.warp.sync 	-1;
	wmma.mma.sync.aligned.row.col.m32n8k16.f32.f32 {%f39218, %f39219, %f39220, %f39221, %f39222, %f39223, %f39224, %f39225}, {%r2, %r2, %r2, %r2, %r2, %r2, %r2, %r2}, {%r2, %r2, %r2, %r2, %r2, %r2, %r2, %r2}, {%f39210, %f39211, %f39212, %f39213, %f39214, %f39215, %f39216, %f39217};
	bar.warp.sync 	-1;
	wmma.mma.sync.aligned.row.col.m32n8k16.f32.f32 {%f39226, %f39227, %f39228, %f39229, %f39230, %f39231, %f39232, %f39233}, {%r2, %r2, %r2, %r2, %r2, %r2, %r2, %r2}, {%r2, %r2, %r2, %r2, %r2, %r2, %r2, %r2}, {%f39218, %f39219, %f39220, %f39221, %f39222, %f39223, %f39224, %f39225};
	bar.warp.sync 	-1;
	wmma.mma.sync.aligned.row.col.m32n8k16.f32.f32 {%f39234, %f39235, %f39236, %f39237, %f39238, %f39239, %f39240, %f39241}, {%r2, %r2, %r2, %r2, %r2, %r2, %r2, %r2}, {%r2, %r2, %r2, %r2, %r2, %r2, %r2, %r2}, {%f39226, %f39227, %f39228, %f39229, %f39230, %f39231, %f39232, %f39233};
	bar.warp.sync 	-1;
	wmma.mma.sync.aligned.row.col.m32n8k16.f32.f32 {%f39242, %f39243, %f39244, %f39245, %f39246, %f39247, %f39248, %f39249}, {%r2, %r2, %r2, %r2, %r2, %r2, %r2, %r2}, {%r2, %r2, %r2, %r2, %r2, %r2, %r2, %r2}, {%f39234, %f39235, %f39236, %f39237, %f39238, %f39239, %f39240, %f39241};
	bar.warp.sync 	-1;
	wmma.mma.sync.aligned.row.col.m32n8k16.f32.f32 {%f39250, %f39251, %f39252, %f39253, %f39254, %f39255, %f39256, %f39257}, {%r2, %r2, %r2, %r2, %r2, %r2, %r2, %r2}, {%r2, %r2, %r2, %r2, %r2, %r2, %r2, %r2}, {%f39242, %f39243, %f39244, %f39245, %f39246, %f39247, %f39248, %f39249};
	bar.warp.sync 	-1;
	wmma.mma.sync.aligned.row.col.m32n8k16.f32.f32 {%f39258, %f39259, %f39260, %f39261, %f39262, %f39263, %f39264, %f39265}, {%r2, %r2, %r2, %r2, %r2, %r2, %r2, %r2}, {%r2, %r2, %r2, %r2, %r2, %r2, %r2, %r2}, {%f39250, %f39251, %f39252, %f39253, %f39254, %f39255, %f39256, %f39257};
	bar.warp.sync 	-1;
	wmma.mma.sync.aligned.row.col.m32n8k16.f32.f32 {%f39266, %f39267, %f39268, %f39269, %f39270, %f39271, %f39272, %f39273}, {%r2, %r2, %r2, %r2, %r2, %r2, %r2, %r2}, {%r2, %r2, %r2, %r2, %r2, %r2, %r2, %r2}, {%f39258, %f39259, %f39260, %f39261, %f39262, %f39263, %f39264, %f39265};
	bar.warp.sync 	-1;
	wmma.mma.sync.aligned.row.col.m32n8k16.f32.f32 {%f39274, %f39275, %f39276, %f39277, %f39278, %f39279, %f39280, %f39281}, {%r2, %r2, %r2, %r2, %r2, %r2, %r2, %r2}, {%r2, %r2, %r2, %r2, %r2, %r2, %r2, %r2}, {%f39266, %f39267, %f39268, %f39269, %f39270, %f39271, %f39272, %f39273};
	bar.warp.sync 	-1;
	wmma.mma.sync.aligned.row.col.m32n8k16.f32.f32 {%f39282, %f39283, %f39284, %f39285, %f39286, %f39287, %f39288, %f39289}, {%r2, %r2, %r2, %r2, %r2, %r2, %r2, %r2}, {%r2, %r2, %r2, %r2, %r2, %r2, %r2, %r2}, {%f39274, %f39275, %f39276, %f39277, %f39278, %f39279, %f39280, %f39281};
	bar.warp.sync 	-1;
	wmma.mma.sync.aligned.row.col.m32n8k16.f32.f32 {%f39290, %f39291, %f39292, %f39293, %f39294, %f39295, %f39296, %f39297}, {%r2, %r2, %r2, %r2, %r2, %r2, %r2, %r2}, {%r2, %r2, %r2, %r2, %r2, %r2, %r2, %r2}, {%f39282, %f39283, %f39284, %f39285, %f39286, %f39287, %f39288, %f39289};
	bar.warp.sync 	-1;
	wmma.mma.sync.aligned.row.col.m32n8k16.f32.f32 {%f39298, %f39299, %f39300, %f39301, %f39302, %f39303, %f39304, %f39305}, {%r2, %r2, %r2, %r2, %r2, %r2, %r2, %r2}, {%r2, %r2, %r2, %r2, %r2, %r2, %r2, %r2}, {%f39290, %f39291, %f39292, %f39293, %f39294, %f39295, %f39296, %f39297};
	bar.warp.sync 	-1;
	wmma.mma.sync.aligned.row.col.m32n8k16.f32.f32 {%f39306, %f39307, %f39308, %f39309, %f39310, %f39311, %f39312, %f39313}, {%r2, %r2, %r2, %r2, %r2, %r2, %r2, %r2}, {%r2, %r2, %r2, %r2, %r2, %r2, %r2, %r2}, {%f39298, %f39299, %f39300, %f39301, %f39302, %f39303, %f39304, %f39305};
	bar.warp.sync 	-1;
	wmma.mma.sync.aligned.row.col.m32n8k16.f32.f32 {%f39314, %f39315, %f39316, %f39317, %f39318, %f39319, %f39320, %f39321}, {%r2, %r2, %r2, %r2, %r2, %r2, %r2, %r2}, {%r2, %r2, %r2, %r2, %r2, %r2, %r2, %r2}, {%f39306, %f39307, %f39308, %f39309, %f39310, %f39311, %f39312, %f39313};
	bar.warp.sync 	-1;
	wmma.mma.sync.aligned.row.col.m32n8k16.f32.f32 {%f39322, %f39323, %f39324, %f39325, %f39326, %f39327, %f39328, %f39329}, {%r2, %r2, %r2, %r2, %r2, %r2, %r2, %r2}, {%r2, %r2, %r2, %r2, %r2, %r2, %r2, %r2}, {%f39314, %f39315, %f39316, %f39317, %f39318, %f39319, %f39320, %f39321};
	bar.warp.sync 	-1;
	wmma.mma.sync.aligned.row.col.m32n8k16.f32.f32 {%f39330, %f39331, %f39332, %f39333, %f39334, %f39335, %f39336, %f39337}, {%r2, %r2, %r2, %r2, %r2, %r2, %r2, %r2}, {%r2, %r2, %r2, %r2, %r2, %r2, %r2, %r2}, {%f39322, %f39323, %f39324, %f39325, %f39326, %f39327, %f39328, %f39329};
	bar.warp.sync 	-1;
	wmma.mma.sync.aligned.row.col.m32n8k16.f32.f32 {%f39338, %f39339, %f39340, %f39341, %f39342, %f39343, %f39344, %f39345}, {%r2, %r2, %r2, %r2, %r2, %r2, %r2, %r2}, {%r2, %r2, %r2, %r2, %r2, %r2, %r2, %r2}, {%f39330, %f39331, %f39332, %f39333, %f39334, %f39335, %f39336, %f39337};
	bar.warp.sync 	-1;
	wmma.mma.sync.aligned.row.col.m32n8k16.f32.f32 {%f39346, %f39347, %f39348, %f39349, %f39350, %f39351, %f39352, %f39353}, {%r2, %r2, %r2, %r2, %r2, %r2, %r2, %r2}, {%r2, %r2, %r2, %r2, %r2, %r2, %r2, %r2}, {%f39338, %f39339, %f39340, %f39341, %f39342, %f39343, %f39344, %f39345};
	bar.warp.sync 	-1;
	wmma.mma.sync.aligned.row.col.m32n8k16.f32.f32 {%f39354, %f39355, %f39356, %f39357, %f39358, %f39359, %f39360, %f39361}, {%r2, %r2, %r2, %r2, %r2, %r2, %r2, %r2}, {%r2, %r2, %r2, %r2, %r2, %r2, %r2, %r2}, {%f39346, %f39347, %f39348, %f39349, %f39350, %f39351, %f39352, %f39353};
	bar.warp.sync 	-1;
	wmma.mma.sync.aligned.row.col.m32n8k16.f32.f32 {%f39362, %f39363, %f39364, %f39365, %f39366, %f39367, %f39368, %f39369}, {%r2, %r2, %r2, %r2, %r2, %r2, %r2, %r2}, {%r2, %r2, %r2, %r2, %r2, %r2, %r2, %r2}, {%f39354, %f39355, %f39356, %f39357, %f39358, %f39359, %f39360, %f39361};
	bar.warp.sync 	-1;
	wmma.mma.sync.aligned.row.col.m32n8k16.f32.f32 {%f39370, %f39371, %f39372, %f39373, %f39374, %f39375, %f39376, %f39377}, {%r2, %r2, %r2, %r2, %r2, %r2, %r2, %r2}, {%r2, %r2, %r2, %r2, %r2, %r2, %r2, %r2}, {%f39362, %f39363, %f39364, %f39365, %f39366, %f39367, %f39368, %f39369};
	bar.warp.sync 	-1;
	wmma.mma.sync.aligned.row.col.m32n8k16.f32.f32 {%f39378, %f39379, %f39380, %f39381, %f39382, %f39383, %f39384, %f39385}, {%r2, %r2, %r2, %r2, %r2, %r2, %r2, %r2}, {%r2, %r2, %r2, %r2, %r2, %r2, %r2, %r2}, {%f39370, %f39371, %f39372, %f39373, %f39374, %f39375, %f39376, %f39377};
	bar.warp.sync 	-1;
	wmma.mma.sync.aligned.row.col.m32n8k16.f32.f32 {%f39386, %f39387, %f39388, %f39389, %f39390, %f39391, %f39392, %f39393}, {%r2, %r2, %r2, %r2, %r2, %r2, %r2, %r2}, {%r2, %r2, %r2, %r2, %r2, %r2, %r2, %r2}, {%f39378, %f39379, %f39380, %f39381, %f39382, %f39383, %f39384, %f39385};
	bar.warp.sync 	-1;
	wmma.mma.sync.aligned.row.col.m32n8k16.f32.f32 {%f39394, %f39395, %f39396, %f39397, %f39398, %f39399, %f39400, %f39401}, {%r2, %r2, %r2, %r2, %r2, %r2, %r2, %r2}, {%r2, %r2, %r2, %r2, %r2, %r2, %r2, %r2}, {%f39386, %f39387, %f39388, %f39389, %f39390, %f39391, %f39392, %f39393};
	bar.warp.sync 	-1;
	wmma.mma.sync.aligned.row.col.m32n8k16.f32.f32 {%f39402, %f39403, %f39404, %f39405, %f39406, %f39407, %f39408, %f39409}, {%r2, %r2, %r2, %r2, %r2, %r2, %r2, %r2}, {%r2, %r2, %r2, %r2, %r2, %r2, %r2, %r2}, {%f39394, %f39395, %f39396, %f39397, %f39398, %f39399, %f39400, %f39401};
	bar.warp.sync 	-1;
	wmma.mma.sync.aligned.row.col.m32n8k16.f32.f32 {%f39410, %f39411, %f39412, %f39413, %f39414, %f39415, %f39416, %f39417}, {%r2, %r2, %r2, %r2, %r2, %r2, %r2, %r2}, {%r2, %r2, %r2, %r2, %r2, %r2, %r2, %r2}, {%f39402, %f39403, %f39404, %f39405, %f39406, %f39407, %f39408, %f39409};
	bar.warp.sync 	-1;
	wmma.mma.sync.aligned.row.col.m32n8k16.f32.f32 {%f39418, %f39419, %f39420, %f39421, %f39422, %f39423, %f39424, %f39425}, {%r2, %r2, %r2, %r2, %r2, %r2, %r2, %r2}, {%r2, %r2, %r2, %r2, %r2, %r2, %r2, %r2}, {%f39410, %f39411, %f39412, %f39413, %f39414, %f39415, %f39416, %f39417};
	bar.warp.sync 	-1;
	wmma.mma.sync.aligned.row.col.m32n8k16.f32.f32 {%f39426, %f39427, %f39428, %f39429, %f39430, %f39431, %f39432, %f39433}, {%r2, %r2, %r2, %r2, %r2, %r2, %r2, %r2}, {%r2, %r2, %r2, %r2, %r2, %r2, %r2, %r2}, {%f39418, %f39419, %f39420, %f39421, %f39422, %f39423, %f39424, %f39425};
	bar.warp.sync 	-1;
	wmma.mma.sync.aligned.row.col.m32n8k16.f32.f32 {%f39434, %f39435, %f39436, %f39437, %f39438, %f39439, %f39440, %f39441}, {%r2, %r2, %r2, %r2, %r2, %r2, %r2, %r2}, {%r2, %r2, %r2, %r2, %r2, %r2, %r2, %r2}, {%f39426, %f39427, %f39428, %f39429, %f39430, %f39431, %f39432, %f39433};
	bar.warp.sync 	-1;
	wmma.mma.sync.aligned.row.col.m32n8k16.f32.f32 {%f39442, %f39443, %f39444, %f39445, %f39446, %f39447, %f39448, %f39449}, {%r2, %r2, %r2, %r2, %r2, %r2, %r2, %r2}, {%r2, %r2, %r2, %r2, %r2, %r2, %r2, %r2}, {%f39434, %f39435, %f39436, %f39437, %f39438, %f39439, %f39440, %f39441};
	bar.warp.sync 	-1;
	wmma.mma.sync.aligned.row.col.m32n8k16.f32.f32 {%f39450, %f39451, %f39452, %f39453, %f39454, %f39455, %f39456, %f39457}, {%r2, %r2, %r2, %r2, %r2, %r2, %r2, %r2}, {%r2, %r2, %r2, %r2, %r2, %r2, %r2, %r2}, {%f39442, %f39443, %f39444, %f39445, %f39446, %f39447, %f39448, %f39449};
	bar.warp.sync 	-1;
	wmma.mma.sync.aligned.row.col.m32n8k16.f32.f32 {%f39458, %f39459, %f39460, %f39461, %f39462, %f39463, %f39464, %f39465}, {%r2, %r2, %r2, %r2, %r2, %r2, %r2, %r2}, {%r2, %r2, %r2, %r2, %r2, %r2, %r2, %r2}, {%f39450, %f39451, %f39452, %f39453, %f39454, %f39455, %f39456, %f39457};
	bar.warp.sync 	-1;
	wmma.mma.sync.aligned.row.col.m32n8k16.f32.f32 {%f39466, %f39467, %f39468, %f39469, %f39470, %f39471, %f39472, %f39473}, {%r2, %r2, %r2, %r2, %r2, %r2, %r2, %r2}, {%r2, %r2, %r2, %r2, %r2, %r2, %r2, %r2}, {%f39458, %f39459, %f39460, %f39461, %f39462, %f39463, %f39464, %f39465};
	bar.warp.sync 	-1;
	wmma.mma.sync.aligned.row.col.m32n8k16.f32.f32 {%f39474, %f39475, %f39476, %f39477, %f39478, %f39479, %f39480, %f39481}, {%r2, %r2, %r2, %r2, %r2, %r2, %r2, %r2}, {%r2, %r2, %r2, %r2, %r2, %r2, %r2, %r2}, {%f39466, %f39467, %f39468, %f39469, %f39470, %f39471, %f39472, %f39473};
	bar.warp.sync 	-1;
	wmma.mma.sync.aligned.row.col.m32n8k16.f32.f32 {%f39482, %f39483, %f39484, %f39485, %f39486, %f39487, %f39488, %f39489}, {%r2, %r2, %r2, %r2, %r2, %r2, %r2, %r2}, {%r2, %r2, %r2, %r2, %r2, %r2, %r2, %r2}, {%f39474, %f39475, %f39476, %f39477, %f39478, %f39479, %f39480, %f39481};
	bar.warp.sync 	-1;
	wmma.mma.sync.aligned.row.col.m32n8k16.f32.f32 {%f39490, %f39491, %f39492, %f39493, %f39494, %f39495, %f39496, %f39497}, {%r2, %r2, %r2, %r2, %r2, %r2, %r2, %r2}, {%r2, %r2, %r2, %r2, %r2, %r2, %r2, %r2}, {%f39482, %f39483, %f39484, %f39485, %f39486, %f39487, %f39488, %f39489};
	bar.warp.sync 	-1;
	wmma.mma.sync.aligned.row.col.m32n8k16.f32.f32 {%f39498, %f39499, %f39500, %f39501, %f39502, %f39503, %f39504, %f39505}, {%r2, %r2, %r2, %r2, %r2, %r2, %r2, %r2}, {%r2, %r2, %r2, %r2, %r2, %r2, %r2, %r2}, {%f39490, %f39491, %f39492, %f39493, %f39494, %f39495, %f39496, %f39497};
	bar.warp.sync 	-1;
	wmma.mma.sync.aligned.row.col.m32n8k16.f32.f32 {%f39506, %f39507, %f39508, %f39509, %f39510, %f39511, %f39512, %f39513}, {%r2, %r2, %r2, %r2, %r2, %r2, %r2, %r2}, {%r2, %r2, %r2, %r2, %r2, %r2, %r2, %r2}, {%f39498, %f39499, %f39500, %f39501, %f39502, %f39503, %f39504, %f39505};
	bar.warp.sync 	-1;
	wmma.mma.sync.aligned.row.col.m32n8k16.f32.f32 {%f39514, %f39515, %f39516, %f39517, %f39518, %f39519, %f39520, %f39521}, {%r2, %r2, %r2, %r2, %r2, %r2, %r2, %r2}, {%r2, %r2, %r2, %r2, %r2, %r2, %r2, %r2}, {%f39506, %f39507, %f39508, %f39509, %f39510, %f39511, %f39512, %f39513};
	bar.warp.sync 	-1;
	wmma.mma.sync.aligned.row.col.m32n8k16.f32.f32 {%f39522, %f39523, %f39524, %f39525, %f39526, %f39527, %f39528, %f39529}, {%r2, %r2, %r2, %r2, %r2, %r2, %r2, %r2}, {%r2, %r2, %r2, %r2, %r2, %r2, %r2, %r2}, {%f39514, %f39515, %f39516, %f39517, %f39518, %f39519, %f39520, %f39521};
	bar.warp.sync 	-1;
	wmma.mma.sync.aligned.row.col.m32n8k16.f32.f32 {%f39530, %f39531, %f39532, %f39533, %f39534, %f39535, %f39536, %f39537}, {%r2, %r2, %r2, %r2, %r2, %r2, %r2, %r2}, {%r2, %r2, %r2, %r2, %r2, %r2, %r2, %r2}, {%f39522, %f39523, %f39524, %f39525, %f39526, %f39527, %f39528, %f39529};
	bar.warp.sync 	-1;
	wmma.mma.sync.aligned.row.col.m32n8k16.f32.f32 {%f39538, %f39539, %f39540, %f39541, %f39542, %f39543, %f39544, %f39545}, {%r2, %r2, %r2, %r2, %r2, %r2, %r2, %r2}, {%r2, %r2, %r2, %r2, %r2, %r2, %r2, %r2}, {%f39530, %f39531, %f39532, %f39533, %f39534, %f39535, %f39536, %f39537};
	bar.warp.sync 	-1;
	wmma.mma.sync.aligned.row.col.m32n8k16.f32.f32 {%f39546, %f39547, %f39548, %f39549, %f39550, %f39551, %f39552, %f39553}, {%r2, %r2, %r2, %r2, %r2, %r2, %r2, %r2}, {%r2, %r2, %r2, %r2, %r2, %r2, %r2, %r2}, {%f39538, %f39539, %f39540, %f39541, %f39542, %f39543, %f39544, %f39545};
	bar.warp.sync 	-1;
	wmma.mma.sync.aligned.row.col.m32n8k16.f32.f32 {%f39554, %f39555, %f39556, %f39557, %f39558, %f39559, %f39560, %f39561}, {%r2, %r2, %r2, %r2, %r2, %r2, %r2, %r2}, {%r2, %r2, %r2, %r2, %r2, %r2, %r2, %r2}, {%f39546, %f39547, %f39548, %f39549, %f39550, %f39551, %f39552, %f39553};
	bar.warp.sync 	-1;
	wmma.mma.sync.aligned.row.col.m32n8k16.f32.f32 {%f39562, %f39563, %f39564, %f39565, %f39566, %f39567, %f39568, %f39569}, {%r2, %r2, %r2, %r2, %r2, %r2, %r2, %r2}, {%r2, %r2, %r2, %r2, %r2, %r2, %r2, %r2}, {%f39554, %f39555, %f39556, %f39557, %f39558, %f39559, %f39560, %f39561};
	bar.warp.sync 	-1;
	wmma.mma.sync.aligned.row.col.m32n8k16.f32.f32 {%f39570, %f39571, %f39572, %f39573, %f39574, %f39575, %f39576, %f39577}, {%r2, %r2, %r2, %r2, %r2, %r2, %r2, %r2}, {%r2, %r2, %r2, %r2, %r2, %r2, %r2, %r2}, {%f39562, %f39563, %f39564, %f39565, %f39566, %f39567, %f39568, %f39569};
	bar.warp.sync 	-1;
	wmma.mma.sync.aligned.row.col.m32n8k16.f32.f32 {%f39578, %f39579, %f39580, %f39581, %f39582, %f39583, %f39584, %f39585}, {%r2, %r2, %r2, %r2, %r2, %r2, %r2, %r2}, {%r2, %r2, %r2, %r2, %r2, %r2, %r2, %r2}, {%f39570, %f39571, %f39572, %f39573, %f39574, %f39575, %f39576, %f39577};
	bar.warp.sync 	-1;
	wmma.mma.sync.aligned.row.col.m32n8k16.f32.f32 {%f39586, %f39587, %f39588, %f39589, %f39590, %f39591, %f39592, %f39593}, {%r2, %r2, %r2, %r2, %r2, %r2, %r2, %r2}, {%r2, %r2, %r2, %r2, %r2, %r2, %r2, %r2}, {%f39578, %f39579, %f39580, %f39581, %f39582, %f39583, %f39584, %f39585};
	bar.warp.sync 	-1;
	wmma.mma.sync.aligned.row.col.m32n8k16.f32.f32 {%f39594, %f39595, %f39596, %f39597, %f39598, %f39599, %f39600, %f39601}, {%r2, %r2, %r2, %r2, %r2, %r2, %r2, %r2}, {%r2, %r2, %r2, %r2, %r2, %r2, %r2, %r2}, {%f39586, %f39587, %f39588, %f39589, %f39590, %f39591, %f39592, %f39593};
	bar.warp.sync 	-1;
	wmma.mma.sync.aligned.row.col.m32n8k16.f32.f32 {%f39602, %f39603, %f39604, %f39605, %f39606, %f39607, %f39608, %f39609}, {%r2, %r2, %r2, %r2, %r2, %r2, %r2, %r2}, {%r2, %r2, %r2, %r2, %r2, %r2, %r2, %r2}, {%f39594, %f39595, %f39596, %f39597, %f39598, %f39599, %f39600, %f39601};
	bar.warp.sync 	-1;
	wmma.mma.sync.aligned.row.col.m32n8k16.f32.f32 {%f39610, %f39611, %f39612, %f39613, %f39614, %f39615, %f39616, %f39617}, {%r2, %r2, %r2, %r2, %r2, %r2, %r2, %r2}, {%r2, %r2, %r2, %r2, %r2, %r2, %r2, %r2}, {%f39602, %f39603, %f39604, %f39605, %f39606, %f39607, %f39608, %f39609};
	bar.warp.sync 	-1;
	wmma.mma.sync.aligned.row.col.m32n8k16.f32.f32 {%f39618, %f39619, %f39620, %f39621, %f39622, %f39623, %f39624, %f39625}, {%r2, %r2, %r2, %r2, %r2, %r2, %r2, %r2}, {%r2, %r2, %r2, %r2, %r2, %r2, %r2, %r2}, {%f39610, %f39611, %f39612, %f39613, %f39614, %f39615, %f39616, %f39617};
	bar.warp.sync 	-1;
	wmma.mma.sync.aligned.row.col.m32n8k16.f32.f32 {%f39626, %f39627, %f39628, %f39629, %f39630, %f39631, %f39632, %f39633}, {%r2, %r2, %r2, %r2, %r2, %r2, %r2, %r2}, {%r2, %r2, %r2, %r2, %r2, %r2, %r2, %r2}, {%f39618, %f39619, %f39620, %f39621, %f39622, %f39623, %f39624, %f39625};
	bar.warp.sync 	-1;
	wmma.mma.sync.aligned.row.col.m32n8k16.f32.f32 {%f39634, %f39635, %f39636, %f39637, %f39638, %f39639, %f39640, %f39641}, {%r2, %r2, %r2, %r2, %r2, %r2, %r2, %r2}, {%r2, %r2, %r2, %r2, %r2, %r2, %r2, %r2}, {%f39626, %f39627, %f39628, %f39629, %f39630, %f39631, %f39632, %f39633};
	bar.warp.sync 	-1;
	wmma.mma.sync.aligned.row.col.m32n8k16.f32.f32 {%f39642, %f39643, %f39644, %f39645, %f39646, %f39647, %f39648, %f39649}, {%r2, %r2, %r2, %r2, %r2, %r2, %r2, %r2}, {%r2, %r2, %r2, %r2, %r2, %r2, %r2, %r2}, {%f39634, %f39635, %f39636, %f39637, %f39638, %f39639, %f39640, %f39641};
	bar.warp.sync 	-1;
	wmma.mma.sync.aligned.row.col.m32n8k16.f32.f32 {%f39650, %f39651, %f39652, %f39653, %f39654, %f39655, %f39656, %f39657}, {%r2, %r2, %r2, %r2, %r2, %r2, %r2, %r2}, {%r2, %r2, %r2, %r2, %r2, %r2, %r2, %r2}, {%f39642, %f39643, %f39644, %f39645, %f39646, %f39647, %f39648, %f39649};
	bar.warp.sync 	-1;
	wmma.mma.sync.aligned.row.col.m32n8k16.f32.f32 {%f39658, %f39659, %f39660, %f39661, %f39662, %f39663, %f39664, %f39665}, {%r2, %r2, %r2, %r2, %r2, %r2, %r2, %r2}, {%r2, %r2, %r2, %r2, %r2, %r2, %r2, %r2}, {%f39650, %f39651, %f39652, %f39653, %f39654, %f39655, %f39656, %f39657};
	bar.warp.sync 	-1;
	wmma.mma.sync.aligned.row.col.m32n8k16.f32.f32 {%f39666, %f39667, %f39668, %f39669, %f39670, %f39671, %f39672, %f39673}, {%r2, %r2, %r2, %r2, %r2, %r2, %r2, %r2}, {%r2, %r2, %r2, %r2, %r2, %r2, %r2, %r2}, {%f39658, %f39659, %f39660, %f39661, %f39662, %f39663, %f39664, %f39665};
	bar.warp.sync 	-1;
	wmma.mma.sync.aligned.row.col.m32n8k16.f32.f32 {%f39674, %f39675, %f39676, %f39677, %f39678, %f39679, %f39680, %f39681}, {%r2, %r2, %r2, %r2, %r2, %r2, %r2, %r2}, {%r2, %r2, %r2, %r2, %r2, %r2, %r2, %r2}, {%f39666, %f39667, %f39668, %f39669, %f39670, %f39671, %f39672, %f39673};
	bar.warp.sync 	-1;
	wmma.mma.sync.aligned.row.col.m32n8k16.f32.f32 {%f39682, %f39683, %f39684, %f39685, %f39686, %f39687, %f39688, %f39689}, {%r2, %r2, %r2, %r2, %r2, %r2, %r2, %r2}, {%r2, %r2, %r2, %r2, %r2, %r2, %r2, %r2}, {%f39674, %f39675, %f39676, %f39677, %f39678, %f39679, %f39680, %f39681};
	bar.warp.sync 	-1;
	wmma.mma.sync.aligned.row.col.m32n8k16.f32.f32 {%f39690, %f39691, %f39692, %f39693, %f39694, %f39695, %f39696, %f39697}, {%r2, %r2, %r2, %r2, %r2, %r2, %r2, %r2}, {%r2, %r2, %r2, %r2, %r2, %r2, %r2, %r2}, {%f39682, %f39683, %f39684, %f39685, %f39686, %f39687, %f39688, %f39689};
	bar.warp.sync 	-1;
	wmma.mma.sync.aligned.row.col.m32n8k16.f32.f32 {%f39698, %f39699, %f39700, %f39701, %f39702, %f39703, %f39704, %f39705}, {%r2, %r2, %r2, %r2, %r2, %r2, %r2, %r2}, {%r2, %r2, %r2, %r2, %r2, %r2, %r2, %r2}, {%f39690, %f39691, %f39692, %f39693, %f39694, %f39695, %f39696, %f39697};
	bar.warp.sync 	-1;
	wmma.mma.sync.aligned.row.col.m32n8k16.f32.f32 {%f39706, %f39707, %f39708, %f39709, %f39710, %f39711, %f39712, %f39713}, {%r2, %r2, %r2, %r2, %r2, %r2, %r2, %r2}, {%r2, %r2, %r2, %r2, %r2, %r2, %r2, %r2}, {%f39698, %f39699, %f39700, %f39701, %f39702, %f39703, %f39704, %f39705};
	bar.warp.sync 	-1;
	wmma.mma.sync.aligned.row.col.m32n8k16.f32.f32 {%f39714, %f39715, %f39716, %f39717, %f39718, %f39719, %f39720, %f39721}, {%r2, %r2, %r2, %r2, %r2, %r2, %r2, %r2}, {%r2, %r2, %r2, %r2, %r2, %r2, %r2, %r2}, {%f39706, %f39707, %f39708, %f39709, %f39710, %f39711, %f39712, %f39713};
	bar.warp.sync 	-1;
	wmma.mma.sync.aligned.row.col.m32n8k16.f32.f32 {%f39722, %f39723, %f39724, %f39725, %f39726, %f39727, %f39728, %f39729}, {%r2, %r2, %r2, %r2, %r2, %r2, %r2, %r2}, {%r2, %r2, %r2, %r2, %r2, %r2, %r2, %r2}, {%f39714, %f39715, %f39716, %f39717, %f39718, %f39719, %f39720, %f39721};
	bar.warp.sync 	-1;
	wmma.mma.sync.aligned.row.col.m32n8k16.f32.f32 {%f39730, %f39731, %f39732, %f39733, %f39734, %f39735, %f39736, %f39737}, {%r2, %r2, %r2, %r2, %r2, %r2, %r2, %r2}, {%r2, %r2, %r2, %r2, %r2, %r2, %r2, %r2}, {%f39722, %f39723, %f39724, %f39725, %f39726, %f39727, %f39728, %f39729};
	bar.warp.sync 	-1;
	wmma.mma.sync.aligned.row.col.m32n8k16.f32.f32 {%f39738, %f39739, %f39740, %f39741, %f39742, %f39743, %f39744, %f39745}, {%r2, %r2, %r2, %r2, %r2, %r2, %r2, %r2}, {%r2, %r2, %r2, %r2, %r2, %r2, %r2, %r2}, {%f39730, %f39731, %f39732, %f39733, %f39734, %f39735, %f39736, %f39737};
	bar.warp.sync 	-1;
	wmma.mma.sync.aligned.row.col.m32n8k16.f32.f32 {%f39746, %f39747, %f39748, %f39749, %f39750, %f39751, %f39752, %f39753}, {%r2, %r2, %r2, %r2, %r2, %r2, %r2, %r2}, {%r2, %r2, %r2, %r2, %r2, %r2, %r2, %r2}, {%f39738, %f39739, %f39740, %f39741, %f39742, %f39743, %f39744, %f39745};
	bar.warp.sync 	-1;
	wmma.mma.sync.aligned.row.col.m32n8k16.f32.f32 {%f39754, %f39755, %f39756, %f39757, %f39758, %f39759, %f39760, %f39761}, {%r2, %r2, %r2, %r2, %r2, %r2, %r2, %r2}, {%r2, %r2, %r2, %r2, %r2, %r2, %r2, %r2}, {%f39746, %f39747, %f39748, %f39749, %f39750, %f39751, %f39752, %f39753};
	bar.warp.sync 	-1;
	wmma.mma.sync.aligned.row.col.m32n8k16.f32.f32 {%f39762, %f39763, %f39764, %f39765, %f39766, %f39767, %f39768, %f39769}, {%r2, %r2, %r2, %r2, %r2, %r2, %r2, %r2}, {%r2, %r2, %r2, %r2, %r2, %r2, %r2, %r2}, {%f39754, %f39755, %f39756, %f39757, %f39758, %f39759, %f39760, %f39761};
	bar.warp.sync 	-1;
	wmma.mma.sync.aligned.row.col.m32n8k16.f32.f32 {%f39770, %f39771, %f39772, %f39773, %f39774, %f39775, %f39776, %f39777}, {%r2, %r2, %r2, %r2, %r2, %r2, %r2, %r2}, {%r2, %r2, %r2, %r2, %r2, %r2, %r2, %r2}, {%f39762, %f39763, %f39764, %f39765, %f39766, %f39767, %f39768, %f39769};
	bar.warp.sync 	-1;
	wmma.mma.sync.aligned.row.col.m32n8k16.f32.f32 {%f39778, %f39779, %f39780, %f39781, %f39782, %f39783, %f39784, %f39785}, {%r2, %r2, %r2, %r2, %r2, %r2, %r2, %r2}, {%r2, %r2, %r2, %r2, %r2, %r2, %r2, %r2}, {%f39770, %f39771, %f39772, %f39773, %f39774, %f39775, %f39776, %f39777};
	bar.warp.sync 	-1;
	wmma.mma.sync.aligned.row.col.m32n8k16.f32.f32 {%f39786, %f39787, %f39788, %f39789, %f39790, %f39791, %f39792, %f39793}, {%r2, %r2, %r2, %r2, %r2, %r2, %r2, %r2}, {%r2, %r2, %r2, %r2, %r2, %r2, %r2, %r2}, {%f39778, %f39779, %f39780, %f39781, %f39782, %f39783, %f39784, %f39785};
	bar.warp.sync 	-1;
	wmma.mma.sync.aligned.row.col.m32n8k16.f32.f32 {%f39794, %f39795, %f39796, %f39797, %f39798, %f39799, %f39800, %f39801}, {%r2, %r2, %r2, %r2, %r2, %r2, %r2, %r2}, {%r2, %r2, %r2, %r2, %r2, %r2, %r2, %r2}, {%f39786, %f39787, %f39788, %f39789, %f39790, %f39791, %f39792, %f39793};
	bar.warp.sync 	-1;
	wmma.mma.sync.aligned.row.col.m32n8k16.f32.f32 {%f39802, %f39803, %f39804, %f39805, %f39806, %f39807, %f39808, %f39809}, {%r2, %r2, %r2, %r2, %r2, %r2, %r2, %r2}, {%r2, %r2, %r2, %r2, %r2, %r2, %r2, %r2}, {%f39794, %f39795, %f39796, %f39797, %f39798, %f39799, %f39800, %f39801};
	bar.warp.sync 	-1;
	wmma.mma.sync.aligned.row.col.m32n8k16.f32.f32 {%f39810, %f39811, %f39812, %f39813, %f39814, %f39815, %f39816, %f39817}, {%r2, %r2, %r2, %r2, %r2, %r2, %r2, %r2}, {%r2, %r2, %r2, %r2, %r2, %r2, %r2, %r2}, {%f39802, %f39803, %f39804, %f39805, %f39806, %f39807, %f39808, %f39809};
	bar.warp.sync 	-1;
	wmma.mma.sync.aligned.row.col.m32n8k16.f32.f32 {%f39818, %f39819, %f39820, %f39821, %f39822, %f39823, %f39824, %f39825}, {%r2, %r2, %r2, %r2, %r2, %r2, %r2, %r2}, {%r2, %r2, %r2, %r2, %r2, %r2, %r2, %r2}, {%f39810, %f39811, %f39812, %f39813, %f39814, %f39815, %f39816, %f39817};
	bar.warp.sync 	-1;
	wmma.mma.sync.aligned.row.col.m32n8k16.f32.f32 {%f39826, %f39827, %f39828, %f39829, %f39830, %f39831, %f39832, %f39833}, {%r2, %r2, %r2, %r2, %r2, %r2, %r2, %r2}, {%r2, %r2, %r2, %r2, %r2, %r2, %r2, %r2}, {%f39818, %f39819, %f39820, %f39821, %f39822, %f39823, %f39824, %f39825};
	bar.warp.sync 	-1;
	wmma.mma.sync.aligned.row.col.m32n8k16.f32.f32 {%f39834, %f39835, %f39836, %f39837, %f39838, %f39839, %f39840, %f39841}, {%r2, %r2, %r2, %r2, %r2, %r2, %r2, %r2}, {%r2, %r2, %r2, %r2, %r2, %r2, %r2, %r2}, {%f39826, %f39827, %f39828, %f39829, %f39830, %f39831, %f39832, %f39833};
	bar.warp.sync 	-1;
	wmma.mma.sync.aligned.row.col.m32n8k16.f32.f32 {%f39842, %f39843, %f39844, %f39845, %f39846, %f39847, %f39848, %f39849}, {%r2, %r2, %r2, %r2, %r2, %r2, %r2, %r2}, {%r2, %r2, %r2, %r2, %r2, %r2, %r2, %r2}, {%f39834, %f39835, %f39836, %f39837, %f39838, %f39839, %f39840, %f39841};
	bar.warp.sync 	-1;
	wmma.mma.sync.aligned.row.col.m32n8k16.f32.f32 {%f39850, %f39851, %f39852, %f39853, %f39854, %f39855, %f39856, %f39857}, {%r2, %r2, %r2, %r2, %r2, %r2, %r2, %r2}, {%r2, %r2, %r2, %r2, %r2, %r2, %r2, %r2}, {%f39842, %f39843, %f39844, %f39845, %f39846, %f39847, %f39848, %f39849};
	bar.warp.sync 	-1;
	wmma.mma.sync.aligned.row.col.m32n8k16.f32.f32 {%f39858, %f39859, %f39860, %f39861, %f39862, %f39863, %f39864, %f39865}, {%r2, %r2, %r2, %r2, %r2, %r2, %r2, %r2}, {%r2, %r2, %r2, %r2, %r2, %r2, %r2, %r2}, {%f39850, %f39851, %f39852, %f39853, %f39854, %f39855, %f39856, %f39857};
	bar.warp.sync 	-1;
	wmma.mma.sync.aligned.row.col.m32n8k16.f32.f32 {%f39866, %f39867, %f39868, %f39869, %f39870, %f39871, %f39872, %f39873}, {%r2, %r2, %r2, %r2, %r2, %r2, %r2, %r2}, {%r2, %r2, %r2, %r2, %r2, %r2, %r2, %r2}, {%f39858, %f39859, %f39860, %f39861, %f39862, %f39863, %f39864, %f39865};
	bar.warp.sync 	-1;
	wmma.mma.sync.aligned.row.col.m32n8k16.f32.f32 {%f39874, %f39875, %f39876, %f39877, %f39878, %f39879, %f39880, %f39881}, {%r2, %r2, %r2, %r2, %r2, %r2, %r2, %r2}, {%r2, %r2, %r2, %r2, %r2, %r2, %r2, %r2}, {%f39866, %f39867, %f39868, %f39869, %f39870, %f39871, %f39872, %f39873};
	bar.warp.sync 	-1;
	wmma.mma.sync.aligned.row.col.m32n8k16.f32.f32 {%f39882, %f39883, %f39884, %f39885, %f39886, %f39887, %f39888, %f39889}, {%r2, %r2, %r2, %r2, %r2, %r2, %r2, %r2}, {%r2, %r2, %r2, %r2, %r2, %r2, %r2, %r2}, {%f39874, %f39875, %f39876, %f39877, %f39878, %f39879, %f39880, %f39881};
	bar.warp.sync 	-1;
	wmma.mma.sync.aligned.row.col.m32n8k16.f32.f32 {%f39890, %f39891, %f39892, %f39893, %f39894, %f39895, %f39896, %f39897}, {%r2, %r2, %r2, %r2, %r2, %r2, %r2, %r2}, {%r2, %r2, %r2, %r2, %r2, %r2, %r2, %r2}, {%f39882, %f39883, %f39884, %f39885, %f39886, %f39887, %f39888, %f39889};
	bar.warp.sync 	-1;
	wmma.mma.sync.aligned.row.col.m32n8k16.f32.f32 {%f39898, %f39899, %f39900, %f39901, %f39902, %f39903, %f39904, %f39905}, {%r2, %r2, %r2, %r2, %r2, %r2, %r2, %r2}, {%r2, %r2, %r2, %r2, %r2, %r2, %r2, %r2}, {%f39890, %f39891, %f39892, %f39893, %f39894, %f39895, %f39896, %f39897};
	bar.warp.sync 	-1;
	wmma.mma.sync.aligned.row.col.m32n8k16.f32.f32 {%f39906, %f39907, %f39908, %f39909, %f39910, %f39911, %f39912, %f39913}, {%r2, %r2, %r2, %r2, %r2, %r2, %r2, %r2}, {%r2, %r2, %r2, %r2, %r2, %r2, %r2, %r2}, {%f39898, %f39899, %f39900, %f39901, %f39902, %f39903, %f39904, %f39905};
	bar.warp.sync 	-1;
	wmma.mma.sync.aligned.row.col.m32n8k16.f32.f32 {%f39914, %f39915, %f39916, %f39917, %f39918, %f39919, %f39920, %f39921}, {%r2, %r2, %r2, %r2, %r2, %r2, %r2, %r2}, {%r2, %r2, %r2, %r2, %r2, %r2, %r2, %r2}, {%f39906, %f39907, %f39908, %f39909, %f39910, %f39911, %f39912, %f39913};
	bar.warp.sync 	-1;
	wmma.mma.sync.aligned.row.col.m32n8k16.f32.f32 {%f39922, %f39923, %f39924, %f39925, %f39926, %f39927, %f39928, %f39929}, {%r2, %r2, %r2, %r2, %r2, %r2, %r2, %r2}, {%r2, %r2, %r2, %r2, %r2, %r2, %r2, %r2}, {%f39914, %f39915, %f39916, %f39917, %f39918, %f39919, %f39920, %f39921};
	bar.warp.sync 	-1;
	wmma.mma.sync.aligned.row.col.m32n8k16.f32.f32 {%f39930, %f39931, %f39932, %f39933, %f39934, %f39935, %f39936, %f39937}, {%r2, %r2, %r2, %r2, %r2, %r2, %r2, %r2}, {%r2, %r2, %r2, %r2, %r2, %r2, %r2, %r2}, {%f39922, %f39923, %f39924, %f39925, %f39926, %f39927, %f39928, %f39929};
	bar.warp.sync 	-1;
	wmma.mma.sync.aligned.row.col.m32n8k16.f32.f32 {%f39938, %f39939, %f39940, %f39941, %f39942, %f39943, %f39944, %f39945}, {%r2, %r2, %r2, %r2, %r2, %r2, %r2, %r2}, {%r2, %r2, %r2, %r2, %r2, %r2, %r2, %r2}, {%f39930, %f39931, %f39932, %f39933, %f39934, %f39935, %f39936, %f39937};
	bar.warp.sync 	-1;
	wmma.mma.sync.aligned.row.col.m32n8k16.f32.f32 {%f39946, %f39947, %f39948, %f39949, %f39950, %f39951, %f39952, %f39953}, {%r2, %r2, %r2, %r2, %r2, %r2, %r2, %r2}, {%r2, %r2, %r2, %r2, %r2, %r2, %r2, %r2}, {%f39938, %f39939, %f39940, %f39941, %f39942, %f39943, %f39944, %f39945};
	bar.warp.sync 	-1;
	wmma.mma.sync.aligned.row.col.m32n8k16.f32.f32 {%f39954, %f39955, %f39956, %f39957, %f39958, %f39959, %f39960, %f39961}, {%r2, %r2, %r2, %r2, %r2, %r2, %r2, %r2}, {%r2, %r2, %r2, %r2, %r2, %r2, %r2, %r2}, {%f39946, %f39947, %f39948, %f39949, %f39950, %f39951, %f39952, %f39953};
	bar.warp.sync 	-1;
	wmma.mma.sync.aligned.row.col.m32n8k16.f32.f32 {%f39962, %f39963, %f39964, %f39965, %f39966, %f39967, %f39968, %f39969}, {%r2, %r2, %r2, %r2, %r2, %r2, %r2, %r2}, {%r2, %r2, %r2, %r2, %r2, %r2, %r2, %r2}, {%f39954, %f39955, %f39956, %f39957, %f39958, %f39959, %f39960, %f39961};
	bar.warp.sync 	-1;
	wmma.mma.sync.aligned.row.col.m32n8k16.f32.f32 {%f39970, %f39971, %f39972, %f39973, %f39974, %f39975, %f39976, %f39977}, {%r2, %r2, %r2, %r2, %r2, %r2, %r2, %r2}, {%r2, %r2, %r2, %r2, %r2, %r2, %r2, %r2}, {%f39962, %f39963, %f39964, %f39965, %f39966, %f39967, %f39968, %f39969};
	bar.warp.sync 	-1;
	wmma.mma.sync.aligned.row.col.m32n8k16.f32.f32 {%f39978, %f39979, %f39980, %f39981, %f39982, %f39983, %f39984, %f39985}, {%r2, %r2, %r2, %r2, %r2, %r2, %r2, %r2}, {%r2, %r2, %r2, %r2, %r2, %r2, %r2, %r2}, {%f39970, %f39971, %f39972, %f39973, %f39974, %f39975, %f39976, %f39977};
	bar.warp.sync 	-1;
	wmma.mma.sync.aligned.row.col.m32n8k16.f32.f32 {%f39986, %f39987, %f39988, %f39989, %f39990, %f39991, %f39992, %f39993}, {%r2, %r2, %r2, %r2, %r2, %r2, %r2, %r2}, {%r2, %r2, %r2, %r2, %r2, %r2, %r2, %r2}, {%f39978, %f39979, %f39980, %f39981, %f39982, %f39983, %f39984, %f39985};
	bar.warp.sync 	-1;
	wmma.mma.sync.aligned.row.col.m32n8k16.f32.f32 {%f39994, %f39995, %f39996, %f39997, %f39998, %f39999, %f40000, %f40001}, {%r2, %r2, %r2, %r2, %r2, %r2, %r2, %r2}, {%r2, %r2, %r2, %r2, %r2, %r2, %r2, %r2}, {%f39986, %f39987, %f39988, %f39989, %f39990, %f39991, %f39992, %f39993};
	bar.warp.sync 	-1;
	wmma.mma.sync.aligned.row.col.m32n8k16.f32.f32 {%f40002, %f40003, %f40004, %f40005, %f40006, %f40007, %f40008, %f40009}, {%r2, %r2, %r2, %r2, %r2, %r2, %r2, %r2}, {%r2, %r2, %r2, %r2, %r2, %r2, %r2, %r2}, {%f39994, %f39995, %f39996, %f39997, %f39998, %f39999, %f40000, %f40001};
	bar.warp.sync 	-1;
	wmma.mma.sync.aligned.row.col.m32n8k16.f32.f32 {%f40010, %f40011, %f40012, %f40013, %f40014, %f40015, %f40016, %f40017}, {%r2, %r2, %r2, %r2, %r2, %r2, %r2, %r2}, {%r2, %r2, %r2, %r2, %r2, %r2, %r2, %r2}, {%f40002, %f40003, %f40004, %f40005, %f40006, %f40007, %f40008, %f40009};
	bar.warp.sync 	-1;
	wmma.mma.sync.aligned.row.col.m32n8k16.f32.f32 {%f40018, %f40019, %f40020, %f40021, %f40022, %f40023, %f40024, %f40025}, {%r2, %r2, %r2, %r2, %r2, %r2, %r2, %r2}, {%r2, %r2, %r2, %r2, %r2, %r2, %r2, %r2}, {%f40010, %f40011, %f40012, %f40013, %f40014, %f40015, %f40016, %f40017};
	bar.warp.sync 	-1;
	wmma.mma.sync.aligned.row.col.m32n8k16.f32.f32 {%f40026, %f40027, %f40028, %f40029, %f40030, %f40031, %f40032, %f40033}, {%r2, %r2, %r2, %r2, %r2, %r2, %r2, %r2}, {%r2, %r2, %r2, %r2, %r2, %r2, %r2, %r2}, {%f40018, %f40019, %f40020, %f40021, %f40022, %f40023, %f40024, %f40025};
	bar.warp.sync 	-1;
	wmma.mma.sync.aligned.row.col.m32n8k16.f32.f32 {%f40034, %f40035, %f40036, %f40037, %f40038, %f40039, %f40040, %f40041}, {%r2, %r2, %r2, %r2, %r2, %r2, %r2, %r2}, {%r2, %r2, %r2, %r2, %r2, %r2, %r2, %r2}, {%f40026, %f40027, %f40028, %f40029, %f40030, %f40031, %f40032, %f40033};
	bar.warp.sync 	-1;
	wmma.mma.sync.aligned.row.col.m32n8k16.f32.f32 {%f40042, %f40043, %f40044, %f40045, %f40046, %f40047, %f40048, %f40049}, {%r2, %r2, %r2, %r2, %r2, %r2, %r2, %r2}, {%r2, %r2, %r2, %r2, %r2, %r2, %r2, %r2}, {%f40034, %f40035, %f40036, %f40037, %f40038, %f40039, %f40040, %f40041};
	bar.warp.sync 	-1;
	wmma.mma.sync.aligned.row.col.m32n8k16.f32.f32 {%f40050, %f40051, %f40052, %f40053, %f40054, %f40055, %f40056, %f40057}, {%r2, %r2, %r2, %r2, %r2, %r2, %r2, %r2}, {%r2, %r2, %r2, %r2, %r2, %r2, %r2, %r2}, {%f40042, %f40043, %f40044, %f40045, %f40046, %f40047, %f40048, %f40049};
	bar.warp.sync 	-1;
	wmma.mma.sync.aligned.row.col.m32n8k16.f32.f32 {%f40058, %f40059, %f40060, %f40061, %f40062, %f40063, %f40064, %f40065}, {%r2, %r2, %r2, %r2, %r2, %r2, %r2, %r2}, {%r2, %r2, %r2, %r2, %r2, %r2, %r2, %r2}, {%f40050, %f40051, %f40052, %f40053, %f40054, %f40055, %f40056, %f40057};
	bar.warp.sync 	-1;
	wmma.mma.sync.aligned.row.col.m32n8k16.f32.f32 {%f40066, %f40067, %f40068, %f40069, %f40070, %f40071, %f40072, %f40073}, {%r2, %r2, %r2, %r2, %r2, %r2, %r2, %r2}, {%r2, %r2, %r2, %r2, %r2, %r2, %r2, %r2}, {%f40058, %f40059, %f40060, %f40061, %f40062, %f40063, %f40064, %f40065};
	bar.warp.sync 	-1;
	wmma.mma.sync.aligned.row.col.m32n8k16.f32.f32 {%f40074, %f40075, %f40076, %f40077, %f40078, %f40079, %f40080, %f40081}, {%r2, %r2, %r2, %r2, %r2, %r2, %r2, %r2}, {%r2, %r2, %r2, %r2, %r2, %r2, %r2, %r2}, {%f40066, %f40067, %f40068, %f40069, %f40070, %f40071, %f40072, %f40073};
	bar.warp.sync 	-1;
	wmma.mma.sync.aligned.row.col.m32n8k16.f32.f32 {%f40082, %f40083, %f40084, %f40085, %f40086, %f40087, %f40088, %f40089}, {%r2, %r2, %r2, %r2, %r2, %r2, %r2, %r2}, {%r2, %r2, %r2, %r2, %r2, %r2, %r2, %r2}, {%f40074, %f40075, %f40076, %f40077, %f40078, %f40079, %f40080, %f40081};
	bar.warp.sync 	-1;
	wmma.mma.sync.aligned.row.col.m32n8k16.f32.f32 {%f40090, %f40091, %f40092, %f40093, %f40094, %f40095, %f40096, %f40097}, {%r2, %r2, %r2, %r2, %r2, %r2, %r2, %r2}, {%r2, %r2, %r2, %r2, %r2, %r2, %r2, %r2}, {%f40082, %f40083, %f40084, %f40085, %f40086, %f40087, %f40088, %f40089};
	bar.warp.sync 	-1;
	wmma.mma.sync.aligned.row.col.m32n8k16.f32.f32 {%f40098, %f40099, %f40100, %f40101, %f40102, %f40103, %f40104, %f40105}, {%r2, %r2, %r2, %r2, %r2, %r2, %r2, %r2}, {%r2, %r2, %r2, %r2, %r2, %r2, %r2, %r2}, {%f40090, %f40091, %f40092, %f40093, %f40094, %f40095, %f40096, %f40097};
	bar.warp.sync 	-1;
	wmma.mma.sync.aligned.row.col.m32n8k16.f32.f32 {%f40106, %f40107, %f40108, %f40109, %f40110, %f40111, %f40112, %f40113}, {%r2, %r2, %r2, %r2, %r2, %r2, %r2, %r2}, {%r2, %r2, %r2, %r2, %r2, %r2, %r2, %r2}, {%f40098, %f40099, %f40100, %f40101, %f40102, %f40103, %f40104, %f40105};
	bar.warp.sync 	-1;
	wmma.mma.sync.aligned.row.col.m32n8k16.f32.f32 {%f40114, %f40115, %f40116, %f40117, %f40118, %f40119, %f40120, %f40121}, {%r2, %r2, %r2, %r2, %r2, %r2, %r2, %r2}, {%r2, %r2, %r2, %r2, %r2, %r2, %r2, %r2}, {%f40106, %f40107, %f40108, %f40109, %f40110, %f40111, %f40112, %f40113};
	bar.warp.sync 	-1;
	wmma.mma.sync.aligned.row.col.m32n8k16.f32.f32 {%f40122, %f40123, %f40124, %f40125, %f40126, %f40127, %f40128, %f40129}, {%r2, %r2, %r2, %r2, %r2, %r2, %r2, %r2}, {%r2, %r2, %r2, %r2, %r2, %r2, %r2, %r2}, {%f40114, %f40115, %f40116, %f40117, %f40118, %f40119, %f40120, %f40121};
	bar.warp.sync 	-1;
	wmma.mma.sync.aligned.row.col.m32n8k16.f32.f32 {%f40130, %f40131, %f40132, %f40133, %f40134, %f40135, %f40136, %f40137}, {%r2, %r2, %r2, %r2, %r2, %r2, %r2, %r2}, {%r2, %r2, %r2, %r2, %r2, %r2, %r2, %r2}, {%f40122, %f40123, %f40124, %f40125, %f40126, %f40127, %f40128, %f40129};
	bar.warp.sync 	-1;
	wmma.mma.sync.aligned.row.col.m32n8k16.f32.f32 {%f40138, %f40139, %f40140, %f40141, %f40142, %f40143, %f40144, %f40145}, {%r2, %r2, %r2, %r2, %r2, %r2, %r2, %r2}, {%r2, %r2, %r2, %r2, %r2, %r2, %r2, %r2}, {%f40130, %f40131, %f40132, %f40133, %f40134, %f40135, %f40136, %f40137};
	bar.warp.sync 	-1;
	wmma.mma.sync.aligned.row.col.m32n8k16.f32.f32 {%f40146, %f40147, %f40148, %f40149, %f40150, %f40151, %f40152, %f40153}, {%r2, %r2, %r2, %r2, %r2, %r2, %r2, %r2}, {%r2, %r2, %r2, %r2, %r2, %r2, %r2, %r2}, {%f40138, %f40139, %f40140, %f40141, %f40142, %f40143, %f40144, %f40145};
	bar.warp.sync 	-1;
	wmma.mma.sync.aligned.row.col.m32n8k16.f32.f32 {%f40154, %f40155, %f40156, %f40157, %f40158, %f40159, %f40160, %f40161}, {%r2, %r2, %r2, %r2, %r2, %r2, %r2, %r2}, {%r2, %r2, %r2, %r2, %r2, %r2, %r2, %r2}, {%f40146, %f40147, %f40148, %f40149, %f40150, %f40151, %f40152, %f40153};
	bar.warp.sync 	-1;
	wmma.mma.sync.aligned.row.col.m32n8k16.f32.f32 {%f40162, %f40163, %f40164, %f40165, %f40166, %f40167, %f40168, %f40169}, {%r2, %r2, %r2, %r2, %r2, %r2, %r2, %r2}, {%r2, %r2, %r2, %r2, %r2, %r2, %r2, %r2}, {%f40154, %f40155, %f40156, %f40157, %f40158, %f40159, %f40160, %f40161};
	bar.warp.sync 	-1;
	wmma.mma.sync.aligned.row.col.m32n8k16.f32.f32 {%f40170, %f40171, %f40172, %f40173, %f40174, %f40175, %f40176, %f40177}, {%r2, %r2, %r2, %r2, %r2, %r2, %r2, %r2}, {%r2, %r2, %r2, %r2, %r2, %r2, %r2, %r2}, {%f40162, %f40163, %f40164, %f40165, %f40166, %f40167, %f40168, %f40169};
	bar.warp.sync 	-1;
	wmma.mma.sync.aligned.row.col.m32n8k16.f32.f32 {%f40178, %f40179, %f40180, %f40181, %f40182, %f40183, %f40184, %f40185}, {%r2, %r2, %r2, %r2, %r2, %r2, %r2, %r2}, {%r2, %r2, %r2, %r2, %r2, %r2, %r2, %r2}, {%f40170, %f40171, %f40172, %f40173, %f40174, %f40175, %f40176, %f40177};
	bar.warp.sync 	-1;
	wmma.mma.sync.aligned.row.col.m32n8k16.f32.f32 {%f40186, %f40187, %f40188, %f40189, %f40190, %f40191, %f40192, %f40193}, {%r2, %r2, %r2, %r2, %r2, %r2, %r2, %r2}, {%r2, %r2, %r2, %r2, %r2, %r2, %r2, %r2}, {%f40178, %f40179, %f40180, %f40181, %f40182, %f40183, %f40184, %f40185};
	bar.warp.sync 	-1;
	wmma.mma.sync.aligned.row.col.m32n8k16.f32.f32 {%f40194, %f40195, %f40196, %f40197, %f40198, %f40199, %f40200, %f40201}, {%r2, %r2, %r2, %r2, %r2, %r2, %r2, %r2}, {%r2, %r2, %r2, %r2, %r2, %r2, %r2, %r2}, {%f40186, %f40187, %f40188, %f40189, %f40190, %f40191, %f40192, %f40193};
	bar.warp.sync 	-1;
	wmma.mma.sync.aligned.row.col.m32n8k16.f32.f32 {%f40202, %f40203, %f40204, %f40205, %f40206, %f40207, %f40208, %f40209}, {%r2, %r2, %r2, %r2, %r2, %r2, %r2, %r2}, {%r2, %r2, %r2, %r2, %r2, %r2, %r2, %r2}, {%f40194, %f40195, %f40196, %f40197, %f40198, %f40199, %f40200, %f40201};
	bar.warp.sync 	-1;
	wmma.mma.sync.aligned.row.col.m32n8k16.f32.f32 {%f40210, %f40211, %f40212, %f40213, %f40214, %f40215, %f40216, %f40217}, {%r2, %r2, %r2, %r2, %r2, %r2, %r2, %r2}, {%r2, %r2, %r2, %r2, %r2, %r2, %r2, %r2}, {%f40202, %f40203, %f40204, %f40205, %f40206, %f40207, %f40208, %f40209};
	bar.warp.sync 	-1;
	wmma.mma.sync.aligned.row.col.m32n8k16.f32.f32 {%f40218, %f40219, %f40220, %f40221, %f40222, %f40223, %f40224, %f40225}, {%r2, %r2, %r2, %r2, %r2, %r2, %r2, %r2}, {%r2, %r2, %r2, %r2, %r2, %r2, %r2, %r2}, {%f40210, %f40211, %f40212, %f40213, %f40214, %f40215, %f40216, %f40217};
	bar.warp.sync 	-1;
	wmma.mma.sync.aligned.row.col.m32n8k16.f32.f32 {%f40226, %f40227, %f40228, %f40229, %f40230, %f40231, %f40232, %f40233}, {%r2, %r2, %r2, %r2, %r2, %r2, %r2, %r2}, {%r2, %r2, %r2, %r2, %r2, %r2, %r2, %r2}, {%f40218, %f40219, %f40220, %f40221, %f40222, %f40223, %f40224, %f40225};
	bar.warp.sync 	-1;
	wmma.mma.sync.aligned.row.col.m32n8k16.f32.f32 {%f40234, %f40235, %f40236, %f40237, %f40238, %f40239, %f40240, %f40241}, {%r2, %r2, %r2, %r2, %r2, %r2, %r2, %r2}, {%r2, %r2, %r2, %r2, %r2, %r2, %r2, %r2}, {%f40226, %f40227, %f40228, %f40229, %f40230, %f40231, %f40232, %f40233};
	bar.warp.sync 	-1;
	wmma.mma.sync.aligned.row.col.m32n8k16.f32.f32 {%f40242, %f40243, %f40244, %f40245, %f40246, %f40247, %f40248, %f40249}, {%r2, %r2, %r2, %r2, %r2, %r2, %r2, %r2}, {%r2, %r2, %r2, %r2, %r2, %r2, %r2, %r2}, {%f40234, %f40235, %f40236, %f40237, %f40238, %f40239, %f40240, %f40241};
	bar.warp.sync 	-1;
	wmma.mma.sync.aligned.row.col.m32n8k16.f32.f32 {%f40250, %f40251, %f40252, %f40253, %f40254, %f40255, %f40256, %f40257}, {%r2, %r2, %r2, %r2, %r2, %r2, %r2, %r2}, {%r2, %r2, %r2, %r2, %r2, %r2, %r2, %r2}, {%f40242, %f40243, %f40244, %f40245, %f40246, %f40247, %f40248, %f40249};
	bar.warp.sync 	-1;
	wmma.mma.sync.aligned.row.col.m32n8k16.f32.f32 {%f40258, %f40259, %f40260, %f40261, %f40262, %f40263, %f40264, %f40265}, {%r2, %r2, %r2, %r2, %r2, %r2, %r2, %r2}, {%r2, %r2, %r2, %r2, %r2, %r2, %r2, %r2}, {%f40250, %f40251, %f40252, %f40253, %f40254, %f40255, %f40256, %f40257};
	bar.warp.sync 	-1;
	wmma.mma.sync.aligned.row.col.m32n8k16.f32.f32 {%f40266, %f40267, %f40268, %f40269, %f40270, %f40271, %f40272, %f40273}, {%r2, %r2, %r2, %r2, %r2, %r2, %r2, %r2}, {%r2, %r2, %r2, %r2, %r2, %r2, %r2, %r2}, {%f40258, %f40259, %f40260, %f40261, %f40262, %f40263, %f40264, %f40265};
	bar.warp.sync 	-1;
	wmma.mma.sync.aligned.row.col.m32n8k16.f32.f32 {%f40274, %f40275, %f40276, %f40277, %f40278, %f40279, %f40280, %f40281}, {%r2, %r2, %r2, %r2, %r2, %r2, %r2, %r2}, {%r2, %r2, %r2, %r2, %r2, %r2, %r2, %r2}, {%f40266, %f40267, %f40268, %f40269, %f40270, %f40271, %f40272, %f40273};
	bar.warp.sync 	-1;
	wmma.mma.sync.aligned.row.col.m32n8k16.f32.f32 {%f40282, %f40283, %f40284, %f40285, %f40286, %f40287, %f40288, %f40289}, {%r2, %r2, %r2, %r2, %r2, %r2, %r2, %r2}, {%r2, %r2, %r2, %r2, %r2, %r2, %r2, %r2}, {%f40274, %f40275, %f40276, %f40277, %f40278, %f40279, %f40280, %f40281};
	bar.warp.sync 	-1;
	wmma.mma.sync.aligned.row.col.m32n8k16.f32.f32 {%f40290, %f40291, %f40292, %f40293, %f40294, %f40295, %f40296, %f40297}, {%r2, %r2, %r2, %r2, %r2, %r2, %r2, %r2}, {%r2, %r2, %r2, %r2, %r2, %r2, %r2, %r2}, {%f40282, %f40283, %f40284, %f40285, %f40286, %f40287, %f40288, %f40289};
	bar.warp.sync 	-1;
	wmma.mma.sync.aligned.row.col.m32n8k16.f32.f32 {%f40298, %f40299, %f40300, %f40301, %f40302, %f40303, %f40304, %f40305}, {%r2, %r2, %r2, %r2, %r2, %r2, %r2, %r2}, {%r2, %r2, %r2, %r2, %r2, %r2, %r2, %r2}, {%f40290, %f40291, %f40292, %f40293, %f40294, %f40295, %f40296, %f40297};
	bar.warp.sync 	-1;
	wmma.mma.sync.aligned.row.col.m32n8k16.f32.f32 {%f40306, %f40307, %f40308, %f40309, %f40310, %f40311, %f40312, %f40313}, {%r2, %r2, %r2, %r2, %r2, %r2, %r2, %r2}, {%r2, %r2, %r2, %r2, %r2, %r2, %r2, %r2}, {%f40298, %f40299, %f40300, %f40301, %f40302, %f40303, %f40304, %f40305};
	bar.warp.sync 	-1;
	wmma.mma.sync.aligned.row.col.m32n8k16.f32.f32 {%f40314, %f40315, %f40316, %f40317, %f40318, %f40319, %f40320, %f40321}, {%r2, %r2, %r2, %r2, %r2, %r2, %r2, %r2}, {%r2, %r2, %r2, %r2, %r2, %r2, %r2, %r2}, {%f40306, %f40307, %f40308, %f40309, %f40310, %f40311, %f40312, %f40313};
	bar.warp.sync 	-1;
	wmma.mma.sync.aligned.row.col.m32n8k16.f32.f32 {%f40322, %f40323, %f40324, %f40325, %f40326, %f40327, %f40328, %f40329}, {%r2, %r2, %r2, %r2, %r2, %r2, %r2, %r2}, {%r2, %r2, %r2, %r2, %r2, %r2, %r2, %r2}, {%f40314, %f40315, %f40316, %f40317, %f40318, %f40319, %f40320, %f40321};
	bar.warp.sync 	-1;
	wmma.mma.sync.aligned.row.col.m32n8k16.f32.f32 {%f40330, %f40331, %f40332, %f40333, %f40334, %f40335, %f40336, %f40337}, {%r2, %r2, %r2, %r2, %r2, %r2, %r2, %r2}, {%r2, %r2, %r2, %r2, %r2, %r2, %r2, %r2}, {%f40322, %f40323, %f40324, %f40325, %f40326, %f40327, %f40328, %f40329};
	bar.warp.sync 	-1;
	wmma.mma.sync.aligned.row.col.m32n8k16.f32.f32 {%f40338, %f40339, %f40340, %f40341, %f40342, %f40343, %f40344, %f40345}, {%r2, %r2, %r2, %r2, %r2, %r2, %r2, %r2}, {%r2, %r2, %r2, %r2, %r2, %r2, %r2, %r2}, {%f40330, %f40331, %f40332, %f40333, %f40334, %f40335, %f40336, %f40337};
	bar.warp.sync 	-1;
	wmma.mma.sync.aligned.row.col.m32n8k16.f32.f32 {%f40346, %f40347, %f40348, %f40349, %f40350, %f40351, %f40352, %f40353}, {%r2, %r2, %r2, %r2, %r2, %r2, %r2, %r2}, {%r2, %r2, %r2, %r2, %r2, %r2, %r2, %r2}, {%f40338, %f40339, %f40340, %f40341, %f40342, %f40343, %f40344, %f40345};
	bar.warp.sync 	-1;
	wmma.mma.sync.aligned.row.col.m32n8k16.f32.f32 {%f40354, %f40355, %f40356, %f40357, %f40358, %f40359, %f40360, %f40361}, {%r2, %r2, %r2, %r2, %r2, %r2, %r2, %r2}, {%r2, %r2, %r2, %r2, %r2, %r2, %r2, %r2}, {%f40346, %f40347, %f40348, %f40349, %f40350, %f40351, %f40352, %f40353};
	bar.warp.sync 	-1;
	wmma.mma.sync.aligned.row.col.m32n8k16.f32.f32 {%f40362, %f40363, %f40364, %f40365, %f40366, %f40367, %f40368, %f40369}, {%r2, %r2, %r2, %r2, %r2, %r2, %r2, %r2}, {%r2, %r2, %r2, %r2, %r2, %r2, %r2, %r2}, {%f40354, %f40355, %f40356, %f40357, %f40358, %f40359, %f40360, %f40361};
	bar.warp.sync 	-1;
	wmma.mma.sync.aligned.row.col.m32n8k16.f32.f32 {%f40370, %f40371, %f40372, %f40373, %f40374, %f40375, %f40376, %f40377}, {%r2, %r2, %r2, %r2, %r2, %r2, %r2, %r2}, {%r2, %r2, %r2, %r2, %r2, %r2, %r2, %r2}, {%f40362, %f40363, %f40364, %f40365, %f40366, %f40367, %f40368, %f40369};
	bar.warp.sync 	-1;
	wmma.mma.sync.aligned.row.col.m32n8k16.f32.f32 {%f40378, %f40379, %f40380, %f40381, %f40382, %f40383, %f40384, %f40385}, {%r2, %r2, %r2, %r2, %r2, %r2, %r2, %r2}, {%r2, %r2, %r2, %r2, %r2, %r2, %r2, %r2}, {%f40370, %f40371, %f40372, %f40373, %f40374, %f40375, %f40376, %f40377};
	bar.warp.sync 	-1;
	wmma.mma.sync.aligned.row.col.m32n8k16.f32.f32 {%f40386, %f40387, %f40388, %f40389, %f40390, %f40391, %f40392, %f40393}, {%r2, %r2, %r2, %r2, %r2, %r2, %r2, %r2}, {%r2, %r2, %r2, %r2, %r2, %r2, %r2, %r2}, {%f40378, %f40379, %f40380, %f40381, %f40382, %f40383, %f40384, %f40385};
	bar.warp.sync 	-1;
	wmma.mma.sync.aligned.row.col.m32n8k16.f32.f32 {%f40394, %f40395, %f40396, %f40397, %f40398, %f40399, %f40400, %f40401}, {%r2, %r2, %r2, %r2, %r2, %r2, %r2, %r2}, {%r2, %r2, %r2, %r2, %r2, %r2, %r2, %r2}, {%f40386, %f40387, %f40388, %f40389, %f40390, %f40391, %f40392, %f40393};
	bar.warp.sync 	-1;
	wmma.mma.sync.aligned.row.col.m32n8k16.f32.f32 {%f40402, %f40403, %f40404, %f40405, %f40406, %f40407, %f40408, %f40409}, {%r2, %r2, %r2, %r2, %r2, %r2, %r2, %r2}, {%r2, %r2, %r2, %r2, %r2, %r2, %r2, %r2}, {%f40394, %f40395, %f40396, %f40397, %f40398, %f40399, %f40400, %f40401};
	bar.warp.sync 	-1;
	wmma.mma.sync.aligned.row.col.m32n8k16.f32.f32 {%f40410, %f40411, %f40412, %f40413, %f40414, %f40415, %f40416, %f40417}, {%r2, %r2, %r2, %r2, %r2, %r2, %r2, %r2}, {%r2, %r2, %r2, %r2, %r2, %r2, %r2, %r2}, {%f40402, %f40403, %f40404, %f40405, %f40406, %f40407, %f40408, %f40409};
	bar.warp.sync 	-1;
	wmma.mma.sync.aligned.row.col.m32n8k16.f32.f32 {%f40418, %f40419, %f40420, %f40421, %f40422, %f40423, %f40424, %f40425}, {%r2, %r2, %r2, %r2, %r2, %r2, %r2, %r2}, {%r2, %r2, %r2, %r2, %r2, %r2, %r2, %r2}, {%f40410, %f40411, %f40412, %f40413, %f40414, %f40415, %f40416, %f40417};
	bar.warp.sync 	-1;
	wmma.mma.sync.aligned.row.col.m32n8k16.f32.f32 {%f40426, %f40427, %f40428, %f40429, %f40430, %f40431, %f40432, %f40433}, {%r2, %r2, %r2, %r2, %r2, %r2, %r2, %r2}, {%r2, %r2, %r2, %r2, %r2, %r2, %r2, %r2}, {%f40418, %f40419, %f40420, %f40421, %f40422, %f40423, %f40424, %f40425};
	bar.warp.sync 	-1;
	wmma.mma.sync.aligned.row.col.m32n8k16.f32.f32 {%f40434, %f40435, %f40436, %f40437, %f40438, %f40439, %f40440, %f40441}, {%r2, %r2, %r2, %r2, %r2, %r2, %r2, %r2}, {%r2, %r2, %r2, %r2, %r2, %r2, %r2, %r2}, {%f40426, %f40427, %f40428, %f40429, %f40430, %f40431, %f40432, %f40433};
	bar.warp.sync 	-1;
	wmma.mma.sync.aligned.row.col.m32n8k16.f32.f32 {%f40442, %f40443, %f40444, %f40445, %f40446, %f40447, %f40448, %f40449}, {%r2, %r2, %r2, %r2, %r2, %r2, %r2, %r2}, {%r2, %r2, %r2, %r2, %r2, %r2, %r2, %r2}, {%f40434, %f40435, %f40436, %f40437, %f40438, %f40439, %f40440, %f40441};
	bar.warp.sync 	-1;
	wmma.mma.sync.aligned.row.col.m32n8k16.f32.f32 {%f40450, %f40451, %f40452, %f40453, %f40454, %f40455, %f40456, %f40457}, {%r2, %r2, %r2, %r2, %r2, %r2, %r2, %r2}, {%r2, %r2, %r2, %r2, %r2, %r2, %r2, %r2}, {%f40442, %f40443, %f40444, %f40445, %f40446, %f40447, %f40448, %f40449};
	bar.warp.sync 	-1;
	wmma.mma.sync.aligned.row.col.m32n8k16.f32.f32 {%f40458, %f40459, %f40460, %f40461, %f40462, %f40463, %f40464, %f40465}, {%r2, %r2, %r2, %r2, %r2, %r2, %r2, %r2}, {%r2, %r2, %r2, %r2, %r2, %r2, %r2, %r2}, {%f40450, %f40451, %f40452, %f40453, %f40454, %f40455, %f40456, %f40457};
	bar.warp.sync 	-1;
	wmma.mma.sync.aligned.row.col.m32n8k16.f32.f32 {%f40466, %f40467, %f40468, %f40469, %f40470, %f40471, %f40472, %f40473}, {%r2, %r2, %r2, %r2, %r2, %r2, %r2, %r2}, {%r2, %r2, %r2, %r2, %r2, %r2, %r2, %r2}, {%f40458, %f40459, %f40460, %f40461, %f40462, %f40463, %f40464, %f40465};
	bar.warp.sync 	-1;
	wmma.mma.sync.aligned.row.col.m32n8k16.f32.f32 {%f40474, %f40475, %f40476, %f40477, %f40478, %f40479, %f40480, %f40481}, {%r2, %r2, %r2, %r2, %r2, %r2, %r2, %r2}, {%r2, %r2, %r2, %r2, %r2, %r2, %r2, %r2}, {%f40466, %f40467, %f40468, %f40469, %f40470, %f40471, %f40472, %f40473};
	bar.warp.sync 	-1;
	wmma.mma.sync.aligned.row.col.m32n8k16.f32.f32 {%f40482, %f40483, %f40484, %f40485, %f40486, %f40487, %f40488, %f40489}, {%r2, %r2, %r2, %r2, %r2, %r2, %r2, %r2}, {%r2, %r2, %r2, %r2, %r2, %r2, %r2, %r2}, {%f40474, %f40475, %f40476, %f40477, %f40478, %f40479, %f40480, %f40481};
	bar.warp.sync 	-1;
	wmma.mma.sync.aligned.row.col.m32n8k16.f32.f32 {%f40490, %f40491, %f40492, %f40493, %f40494, %f40495, %f40496, %f40497}, {%r2, %r2, %r2, %r2, %r2, %r2, %r2, %r2}, {%r2, %r2, %r2, %r2, %r2, %r2, %r2, %r2}, {%f40482, %f40483, %f40484, %f40485, %f40486, %f40487, %f40488, %f40489};
	bar.warp.sync 	-1;
	wmma.mma.sync.aligned.row.col.m32n8k16.f32.f32 {%f40498, %f40499, %f40500, %f40501, %f40502, %f40503, %f40504, %f40505}, {%r2, %r2, %r2, %r2, %r2, %r2, %r2, %r2}, {%r2, %r2, %r2, %r2, %r2, %r2, %r2, %r2}, {%f40490, %f40491, %f40492, %f40493, %f40494, %f40495, %f40496, %f40497};
	bar.warp.sync 	-1;
	wmma.mma.sync.aligned.row.col.m32n8k16.f32.f32 {%f40506, %f40507, %f40508, %f40509, %f40510, %f40511, %f40512, %f40513}, {%r2, %r2, %r2, %r2, %r2, %r2, %r2, %r2}, {%r2, %r2, %r2, %r2, %r2, %r2, %r2, %r2}, {%f40498, %f40499, %f40500, %f40501, %f40502, %f40503, %f40504, %f40505};
	bar.warp.sync 	-1;
	wmma.mma.sync.aligned.row.col.m32n8k16.f32.f32 {%f40514, %f40515, %f40516, %f40517, %f40518, %f40519, %f40520, %f40521}, {%r2, %r2, %r2, %r2, %r2, %r2, %r2, %r2}, {%r2, %r2, %r2, %r2, %r2, %r2, %r2, %r2}, {%f40506, %f40507, %f40508, %f40509, %f40510, %f40511, %f40512, %f40513};
	bar.warp.sync 	-1;
	wmma.mma.sync.aligned.row.col.m32n8k16.f32.f32 {%f40522, %f40523, %f40524, %f40525, %f40526, %f40527, %f40528, %f40529}, {%r2, %r2, %r2, %r2, %r2, %r2, %r2, %r2}, {%r2, %r2, %r2, %r2, %r2, %r2, %r2, %r2}, {%f40514, %f40515, %f40516, %f40517, %f40518, %f40519, %f40520, %f40521};
	bar.warp.sync 	-1;
	wmma.mma.sync.aligned.row.col.m32n8k16.f32.f32 {%f40530, %f40531, %f40532, %f40533, %f40534, %f40535, %f40536, %f40537}, {%r2, %r2, %r2, %r2, %r2, %r2, %r2, %r2}, {%r2, %r2, %r2, %r2, %r2, %r2, %r2, %r2}, {%f40522, %f40523, %f40524, %f40525, %f40526, %f40527, %f40528, %f40529};
	bar.warp.sync 	-1;
	wmma.mma.sync.aligned.row.col.m32n8k16.f32.f32 {%f40538, %f40539, %f40540, %f40541, %f40542, %f40543, %f40544, %f40545}, {%r2, %r2, %r2, %r2, %r2, %r2, %r2, %r2}, {%r2, %r2, %r2, %r2, %r2, %r2, %r2, %r2}, {%f40530, %f40531, %f40532, %f40533, %f40534, %f40535, %f40536, %f40537};
	bar.warp.sync 	-1;
	wmma.mma.sync.aligned.row.col.m32n8k16.f32.f32 {%f40546, %f40547, %f40548, %f40549, %f40550, %f40551, %f40552, %f40553}, {%r2, %r2, %r2, %r2, %r2, %r2, %r2, %r2}, {%r2, %r2, %r2, %r2, %r2, %r2, %r2, %r2}, {%f40538, %f40539, %f40540, %f40541, %f40542, %f40543, %f40544, %f40545};
	bar.warp.sync 	-1;
	wmma.mma.sync.aligned.row.col.m32n8k16.f32.f32 {%f40554, %f40555, %f40556, %f40557, %f40558, %f40559, %f40560, %f40561}, {%r2, %r2, %r2, %r2, %r2, %r2, %r2, %r2}, {%r2, %r2, %r2, %r2, %r2, %r2, %r2, %r2}, {%f40546, %f40547, %f40548, %f40549, %f40550, %f40551, %f40552, %f40553};
	bar.warp.sync 	-1;
	wmma.mma.sync.aligned.row.col.m32n8k16.f32.f32 {%f40562, %f40563, %f40564, %f40565, %f40566, %f40567, %f40568, %f40569}, {%r2, %r2, %r2, %r2, %r2, %r2, %r2, %r2}, {%r2, %r2, %r2, %r2, %r2, %r2, %r2, %r2}, {%f40554, %f40555, %f40556, %f40557, %f40558, %f40559, %f40560, %f40561};
	bar.warp.sync 	-1;
	wmma.mma.sync.aligned.row.col.m32n8k16.f32.f32 {%f40570, %f40571, %f40572, %f40573, %f40574, %f40575, %f40576, %f40577}, {%r2, %r2, %r2, %r2, %r2, %r2, %r2, %r2}, {%r2, %r2, %r2, %r2, %r2, %r2, %r2, %r2}, {%f40562, %f40563, %f40564, %f40565, %f40566, %f40567, %f40568, %f40569};
	bar.warp.sync 	-1;
	wmma.mma.sync.aligned.row.col.m32n8k16.f32.f32 {%f40578, %f40579, %f40580, %f40581, %f40582, %f40583, %f40584, %f40585}, {%r2, %r2, %r2, %r2, %r2, %r2, %r2, %r2}, {%r2, %r2, %r2, %r2, %r2, %r2, %r2, %r2}, {%f40570, %f40571, %f40572, %f40573, %f40574, %f40575, %f40576, %f40577};
	bar.warp.sync 	-1;
	wmma.mma.sync.aligned.row.col.m32n8k16.f32.f32 {%f40586, %f40587, %f40588, %f40589, %f40590, %f40591, %f40592, %f40593}, {%r2, %r2, %r2, %r2, %r2, %r2, %r2, %r2}, {%r2, %r2, %r2, %r2, %r2, %r2, %r2, %r2}, {%f40578, %f40579, %f40580, %f40581, %f40582, %f40583, %f40584, %f40585};
	bar.warp.sync 	-1;
	wmma.mma.sync.aligned.row.col.m32n8k16.f32.f32 {%f40594, %f40595, %f40596, %f40597, %f40598, %f40599, %f40600, %f40601}, {%r2, %r2, %r2, %r2, %r2, %r2, %r2, %r2}, {%r2, %r2, %r2, %r2, %r2, %r2, %r2, %r2}, {%f40586, %f40587, %f40588, %f40589, %f40590, %f40591, %f40592, %f40593};
	bar.warp.sync 	-1;
	wmma.mma.sync.aligned.row.col.m32n8k16.f32.f32 {%f40602, %f40603, %f40604, %f40605, %f40606, %f40607, %f40608, %f40609}, {%r2, %r2, %r2, %r2, %r2, %r2, %r2, %r2}, {%r2, %r2, %r2, %r2, %r2, %r2, %r2, %r2}, {%f40594, %f40595, %f40596, %f40597, %f40598, %f40599, %f40600, %f40601};
	bar.warp.sync 	-1;
	wmma.mma.sync.aligned.row.col.m32n8k16.f32.f32 {%f40610, %f40611, %f40612, %f40613, %f40614, %f40615, %f40616, %f40617}, {%r2, %r2, %r2, %r2, %r2, %r2, %r2, %r2}, {%r2, %r2, %r2, %r2, %r2, %r2, %r2, %r2}, {%f40602, %f40603, %f40604, %f40605, %f40606, %f40607, %f40608, %f40609};
	bar.warp.sync 	-1;
	wmma.mma.sync.aligned.row.col.m32n8k16.f32.f32 {%f40618, %f40619, %f40620, %f40621, %f40622, %f40623, %f40624, %f40625}, {%r2, %r2, %r2, %r2, %r2, %r2, %r2, %r2}, {%r2, %r2, %r2, %r2, %r2, %r2, %r2, %r2}, {%f40610, %f40611, %f40612, %f40613, %f40614, %f40615, %f40616, %f40617};
	bar.warp.sync 	-1;
	wmma.mma.sync.aligned.row.col.m32n8k16.f32.f32 {%f40626, %f40627, %f40628, %f40629, %f40630, %f40631, %f40632, %f40633}, {%r2, %r2, %r2, %r2, %r2, %r2, %r2, %r2}, {%r2, %r2, %r2, %r2, %r2, %r2, %r2, %r2}, {%f40618, %f40619, %f40620, %f40621, %f40622, %f40623, %f40624, %f40625};
	bar.warp.sync 	-1;
	wmma.mma.sync.aligned.row.col.m32n8k16.f32.f32 {%f40634, %f40635, %f40636, %f40637, %f40638, %f40639, %f40640, %f40641}, {%r2, %r2, %r2, %r2, %r2, %r2, %r2, %r2}, {%r2, %r2, %r2, %r2, %r2, %r2, %r2, %r2}, {%f40626, %f40627, %f40628, %f40629, %f40630, %f40631, %f40632, %f40633};
	bar.warp.sync 	-1;
	wmma.mma.sync.aligned.row.col.m32n8k16.f32.f32 {%f40642, %f40643, %f40644, %f40645, %f40646, %f40647, %f40648, %f40649}, {%r2, %r2, %r2, %r2, %r2, %r2, %r2, %r2}, {%r2, %r2, %r2, %r2, %r2, %r2, %r2, %r2}, {%f40634, %f40635, %f40636, %f40637, %f40638, %f40639, %f40640, %f40641};
	bar.warp.sync 	-1;
	wmma.mma.sync.aligned.row.col.m32n8k16.f32.f32 {%f40650, %f40651, %f40652, %f40653, %f40654, %f40655, %f40656, %f40657}, {%r2, %r2, %r2, %r2, %r2, %r2, %r2, %r2}, {%r2, %r2, %r2, %r2, %r2, %r2, %r2, %r2}, {%f40642, %f40643, %f40644, %f40645, %f40646, %f40647, %f40648, %f40649};
	bar.warp.sync 	-1;
	wmma.mma.sync.aligned.row.col.m32n8k16.f32.f32 {%f40658, %f40659, %f40660, %f40661, %f40662, %f40663, %f40664, %f40665}, {%r2, %r2, %r2, %r2, %r2, %r2, %r2, %r2}, {%r2, %r2, %r2, %r2, %r2, %r2, %r2, %r2}, {%f40650, %f40651, %f40652, %f40653, %f40654, %f40655, %f40656, %f40657};
	bar.warp.sync 	-1;
	wmma.mma.sync.aligned.row.col.m32n8k16.f32.f32 {%f40666, %f40667, %f40668, %f40669, %f40670, %f40671, %f40672, %f40673}, {%r2, %r2, %r2, %r2, %r2, %r2, %r2, %r2}, {%r2, %r2, %r2, %r2, %r2, %r2, %r2, %r2}, {%f40658, %f40659, %f40660, %f40661, %f40662, %f40663, %f40664, %f40665};
	bar.warp.sync 	-1;
	wmma.mma.sync.aligned.row.col.m32n8k16.f32.f32 {%f40674, %f40675, %f40676, %f40677, %f40678, %f40679, %f40680, %f40681}, {%r2, %r2, %r2, %r2, %r2, %r2, %r2, %r2}, {%r2, %r2, %r2, %r2, %r2, %r2, %r2, %r2}, {%f40666, %f40667, %f40668, %f40669, %f40670, %f40671, %f40672, %f40673};
	bar.warp.sync 	-1;
	wmma.mma.sync.aligned.row.col.m32n8k16.f32.f32 {%f40682, %f40683, %f40684, %f40685, %f40686, %f40687, %f40688, %f40689}, {%r2, %r2, %r2, %r2, %r2, %r2, %r2, %r2}, {%r2, %r2, %r2, %r2, %r2, %r2, %r2, %r2}, {%f40674, %f40675, %f40676, %f40677, %f40678, %f40679, %f40680, %f40681};
	bar.warp.sync 	-1;
	wmma.mma.sync.aligned.row.col.m32n8k16.f32.f32 {%f40690, %f40691, %f40692, %f40693, %f40694, %f40695, %f40696, %f40697}, {%r2, %r2, %r2, %r2, %r2, %r2, %r2, %r2}, {%r2, %r2, %r2, %r2, %r2, %r2, %r2, %r2}, {%f40682, %f40683, %f40684, %f40685, %f40686, %f40687, %f40688, %f40689};
	bar.warp.sync 	-1;
	wmma.mma.sync.aligned.row.col.m32n8k16.f32.f32 {%f40698, %f40699, %f40700, %f40701, %f40702, %f40703, %f40704, %f40705}, {%r2, %r2, %r2, %r2, %r2, %r2, %r2, %r2}, {%r2, %r2, %r2, %r2, %r2, %r2, %r2, %r2}, {%f40690, %f40691, %f40692, %f40693, %f40694, %f40695, %f40696, %f40697};
	bar.warp.sync 	-1;
	wmma.mma.sync.aligned.row.col.m32n8k16.f32.f32 {%f40706, %f40707, %f40708, %f40709, %f40710, %f40711, %f40712, %f40713}, {%r2, %r2, %r2, %r2, %r2, %r2, %r2, %r2}, {%r2, %r2, %r2, %r2, %r2, %r2, %r2, %r2}, {%f40698, %f40699, %f40700, %f40701, %f40702, %f40703, %f40704, %f40705};
	bar.warp.sync 	-1;
	wmma.mma.sync.aligned.row.col.m32n8k16.f32.f32 {%f40714, %f40715, %f40716, %f40717, %f40718, %f40719, %f40720, %f40721}, {%r2, %r2, %r2, %r2, %r2, %r2, %r2, %r2}, {%r2, %r2, %r2, %r2, %r2, %r2, %r2, %r2}, {%f40706, %f40707, %f40708, %f40709, %f40710, %f40711, %f40712, %f40713};
	bar.warp.sync 	-1;
	wmma.mma.sync.aligned.row.col.m32n8k16.f32.f32 {%f40722, %f40723, %f40724, %f40725, %f40726, %f40727, %f40728, %f40729}, {%r2, %r2, %r2, %r2, %r2, %r2, %r2, %r2}, {%r2, %r2, %r2, %r2, %r2, %r2, %r2, %r2}, {%f40714, %f40715, %f40716, %f40717, %f40718, %f40719, %f40720, %f40721};
	bar.warp.sync 	-1;
	wmma.mma.sync.aligned.row.col.m32n8k16.f32.f32 {%f40730, %f40731, %f40732, %f40733, %f40734, %f40735, %f40736, %f40737}, {%r2, %r2, %r2, %r2, %r2, %r2, %r2, %r2}, {%r2, %r2, %r2, %r2, %r2, %r2, %r2, %r2}, {%f40722, %f40723, %f40724, %f40725, %f40726, %f40727, %f40728, %f40729};
	bar.warp.sync 	-1;
	wmma.mma.sync.aligned.row.col.m32n8k16.f32.f32 {%f40738, %f40739, %f40740, %f40741, %f40742, %f40743, %f40744, %f40745}, {%r2, %r2, %r2, %r2, %r2, %r2, %r2, %r2}, {%r2, %r2, %r2, %r2, %r2, %r2, %r2, %r2}, {%f40730, %f40731, %f40732, %f40733, %f40734, %f40735, %f40736, %f40737};
	bar.warp.sync 	-1;
	wmma.mma.sync.aligned.row.col.m32n8k16.f32.f32 {%f40746, %f40747, %f40748, %f40749, %f40750, %f40751, %f40752, %f40753}, {%r2, %r2, %r2, %r2, %r2, %r2, %r2, %r2}, {%r2, %r2, %r2, %r2, %r2, %r2, %r2, %r2}, {%f40738, %f40739, %f40740, %f40741, %f40742, %f40743, %f40744, %f40745};
	bar.warp.sync 	-1;
	wmma.mma.sync.aligned.row.col.m32n8k16.f32.f32 {%f40754, %f40755, %f40756, %f40757, %f40758, %f40759, %f40760, %f40761}, {%r2, %r2, %r2, %r2, %r2, %r2, %r2, %r2}, {%r2, %r2, %r2, %r2, %r2, %r2, %r2, %r2}, {%f40746, %f40747, %f40748, %f40749, %f40750, %f40751, %f40752, %f40753};
	bar.warp.sync 	-1;
	wmma.mma.sync.aligned.row.col.m32n8k16.f32.f32 {%f40762, %f40763, %f40764, %f40765, %f40766, %f40767, %f40768, %f40769}, {%r2, %r2, %r2, %r2, %r2, %r2, %r2, %r2}, {%r2, %r2, %r2, %r2, %r2, %r2, %r2, %r2}, {%f40754, %f40755, %f40756, %f40757, %f40758, %f40759, %f40760, %f40761};
	bar.warp.sync 	-1;
	wmma.mma.sync.aligned.row.col.m32n8k16.f32.f32 {%f40770, %f40771, %f40772, %f40773, %f40774, %f40775, %f40776, %f40777}, {%r2, %r2, %r2, %r2, %r2, %r2, %r2, %r2}, {%r2, %r2, %r2, %r2, %r2, %r2, %r2, %r2}, {%f40762, %f40763, %f40764, %f40765, %f40766, %f40767, %f40768, %f40769};
	bar.warp.sync 	-1;
	wmma.mma.sync.aligned.row.col.m32n8k16.f32.f32 {%f40778, %f40779, %f40780, %f40781, %f40782, %f40783, %f40784, %f40785}, {%r2, %r2, %r2, %r2, %r2, %r2, %r2, %r2}, {%r2, %r2, %r2, %r2, %r2, %r2, %r2, %r2}, {%f40770, %f40771, %f40772, %f40773, %f40774, %f40775, %f40776, %f40777};
	bar.warp.sync 	-1;
	wmma.mma.sync.aligned.row.col.m32n8k16.f32.f32 {%f40786, %f40787, %f40788, %f40789, %f40790, %f40791, %f40792, %f40793}, {%r2, %r2, %r2, %r2, %r2, %r2, %r2, %r2}, {%r2, %r2, %r2, %r2, %r2, %r2, %r2, %r2}, {%f40778, %f40779, %f40780, %f40781, %f40782, %f40783, %f40784, %f40785};
	bar.warp.sync 	-1;
	wmma.mma.sync.aligned.row.col.m32n8k16.f32.f32 {%f40794, %f40795, %f40796, %f40797, %f40798, %f40799, %f40800, %f40801}, {%r2, %r2, %r2, %r2, %r2, %r2, %r2, %r2}, {%r2, %r2, %r2, %r2, %r2, %r2, %r2, %r2}, {%f40786, %f40787, %f40788, %f40789, %f40790, %f40791, %f40792, %f40793};
	bar.warp.sync 	-1;
	wmma.mma.sync.aligned.row.col.m32n8k16.f32.f32 {%f40802, %f40803, %f40804, %f40805, %f40806, %f40807, %f40808, %f40809}, {%r2, %r2, %r2, %r2, %r2, %r2, %r2, %r2}, {%r2, %r2, %r2, %r2, %r2, %r2, %r2, %r2}, {%f40794, %f40795, %f40796, %f40797, %f40798, %f40799, %f40800, %f40801};
	bar.warp.sync 	-1;
	wmma.mma.sync.aligned.row.col.m32n8k16.f32.f32 {%f40810, %f40811, %f40812, %f40813, %f40814, %f40815, %f40816, %f40817}, {%r2, %r2, %r2, %r2, %r2, %r2, %r2, %r2}, {%r2, %r2, %r2, %r2, %r2, %r2, %r2, %r2}, {%f40802, %f40803, %f40804, %f40805, %f40806, %f40807, %f40808, %f40809};
	bar.warp.sync 	-1;
	wmma.mma.sync.aligned.row.col.m32n8k16.f32.f32 {%f40818, %f40819, %f40820, %f40821, %f40822, %f40823, %f40824, %f40825}, {%r2, %r2, %r2, %r2, %r2, %r2, %r2, %r2}, {%r2, %r2, %r2, %r2, %r2, %r2, %r2, %r2}, {%f40810, %f40811, %f40812, %f40813, %f40814, %f40815, %f40816, %f40817};
	bar.warp.sync 	-1;
	wmma.mma.sync.aligned.row.col.m32n8k16.f32.f32 {%f40826, %f40827, %f40828, %f40829, %f40830, %f40831, %f40832, %f40833}, {%r2, %r2, %r2, %r2, %r2, %r2, %r2, %r2}, {%r2, %r2, %r2, %r2, %r2, %r2, %r2, %r2}, {%f40818, %f40819, %f40820, %f40821, %f40822, %f40823, %f40824, %f40825};
	bar.warp.sync 	-1;
	wmma.mma.sync.aligned.row.col.m32n8k16.f32.f32 {%f40834, %f40835, %f40836, %f40837, %f40838, %f40839, %f40840, %f40841}, {%r2, %r2, %r2, %r2, %r2, %r2, %r2, %r2}, {%r2, %r2, %r2, %r2, %r2, %r2, %r2, %r2}, {%f40826, %f40827, %f40828, %f40829, %f40830, %f40831, %f40832, %f40833};
	bar.warp.sync 	-1;
	wmma.mma.sync.aligned.row.col.m32n8k16.f32.f32 {%f40842, %f40843, %f40844, %f40845, %f40846, %f40847, %f40848, %f40849}, {%r2, %r2, %r2, %r2, %r2, %r2, %r2, %r2}, {%r2, %r2, %r2, %r2, %r2, %r2, %r2, %r2}, {%f40834, %f40835, %f40836, %f40837, %f40838, %f40839, %f40840, %f40841};
	bar.warp.sync 	-1;
	wmma.mma.sync.aligned.row.col.m32n8k16.f32.f32 {%f40850, %f40851, %f40852, %f40853, %f40854, %f40855, %f40856, %f40857}, {%r2, %r2, %r2, %r2, %r2, %r2, %r2, %r2}, {%r2, %r2, %r2, %r2, %r2, %r2, %r2, %r2}, {%f40842, %f40843, %f40844, %f40845, %f40846, %f40847, %f40848, %f40849};
	bar.warp.sync 	-1;
	wmma.mma.sync.aligned.row.col.m32n8k16.f32.f32 {%f40858, %f40859, %f40860, %f40861, %f40862, %f40863, %f40864, %f40865}, {%r2, %r2, %r2, %r2, %r2, %r2, %r2, %r2}, {%r2, %r2, %r2, %r2, %r2, %r2, %r2, %r2}, {%f40850, %f40851, %f40852, %f40853, %f40854, %f40855, %f40856, %f40857};
	bar.warp.sync 	-1;
	wmma.mma.sync.aligned.row.col.m32n8k16.f32.f32 {%f40866, %f40867, %f40868, %f40869, %f40870, %f40871, %f40872, %f40873}, {%r2, %r2, %r2, %r2, %r2, %r2, %r2, %r2}, {%r2, %r2, %r2, %r2, %r2, %r2, %r2, %r2}, {%f40858, %f40859, %f40860, %f40861, %f40862, %f40863, %f40864, %f40865};
	bar.warp.sync 	-1;
	wmma.mma.sync.aligned.row.col.m32n8k16.f32.f32 {%f40874, %f40875, %f40876, %f40877, %f40878, %f40879, %f40880, %f40881}, {%r2, %r2, %r2, %r2, %r2, %r2, %r2, %r2}, {%r2, %r2, %r2, %r2, %r2, %r2, %r2, %r2}, {%f40866, %f40867, %f40868, %f40869, %f40870, %f40871, %f40872, %f40873};
	bar.warp.sync 	-1;
	wmma.mma.sync.aligned.row.col.m32n8k16.f32.f32 {%f40882, %f40883, %f40884, %f40885, %f40886, %f40887, %f40888, %f40889}, {%r2, %r2, %r2, %r2, %r2, %r2, %r2, %r2}, {%r2, %r2, %r2, %r2, %r2, %r2, %r2, %r2}, {%f40874, %f40875, %f40876, %f40877, %f40878, %f40879, %f40880, %f40881};
	bar.warp.sync 	-1;
	wmma.mma.sync.aligned.row.col.m32n8k16.f32.f32 {%f40890, %f40891, %f40892, %f40893, %f40894, %f40895, %f40896, %f40897}, {%r2, %r2, %r2, %r2, %r2, %r2, %r2, %r2}, {%r2, %r2, %r2, %r2, %r2, %r2, %r2, %r2}, {%f40882, %f40883, %f40884, %f40885, %f40886, %f40887, %f40888, %f40889};
	bar.warp.sync 	-1;
	wmma.mma.sync.aligned.row.col.m32n8k16.f32.f32 {%f40898, %f40899, %f40900, %f40901, %f40902, %f40903, %f40904, %f40905}, {%r2, %r2, %r2, %r2, %r2, %r2, %r2, %r2}, {%r2, %r2, %r2, %r2, %r2, %r2, %r2, %r2}, {%f40890, %f40891, %f40892, %f40893, %f40894, %f40895, %f40896, %f40897};
	bar.warp.sync 	-1;
	wmma.mma.sync.aligned.row.col.m32n8k16.f32.f32 {%f40906, %f40907, %f40908, %f40909, %f40910, %f40911, %f40912, %f40913}, {%r2, %r2, %r2, %r2, %r2, %r2, %r2, %r2}, {%r2, %r2, %r2, %r2, %r2, %r2, %r2, %r2}, {%f40898, %f40899, %f40900, %f40901, %f40902, %f40903, %f40904, %f40905};
	bar.warp.sync 	-1;
	wmma.mma.sync.aligned.row.col.m32n8k16.f32.f32 {%f40914, %f40915, %f40916, %f40917, %f40918, %f40919, %f40920, %f40921}, {%r2, %r2, %r2, %r2, %r2, %r2, %r2, %r2}, {%r2, %r2, %r2, %r2, %r2, %r2, %r2, %r2}, {%f40906, %f40907, %f40908, %f40909, %f40910, %f40911, %f40912, %f40913};
	bar.warp.sync 	-1;
	wmma.mma.sync.aligned.row.col.m32n8k16.f32.f32 {%f40922, %f40923, %f40924, %f40925, %f40926, %f40927, %f40928, %f40929}, {%r2, %r2, %r2, %r2, %r2, %r2, %r2, %r2}, {%r2, %r2, %r2, %r2, %r2, %r2, %r2, %r2}, {%f40914, %f40915, %f40916, %f40917, %f40918, %f40919, %f40920, %f40921};
	bar.warp.sync 	-1;
	wmma.mma.sync.aligned.row.col.m32n8k16.f32.f32 {%f40930, %f40931, %f40932, %f40933, %f40934, %f40935, %f40936, %f40937}, {%r2, %r2, %r2, %r2, %r2, %r2, %r2, %r2}, {%r2, %r2, %r2, %r2, %r2, %r2, %r2, %r2}, {%f40922, %f40923, %f40924, %f40925, %f40926, %f40927, %f40928, %f40929};
	bar.warp.sync 	-1;
	wmma.mma.sync.aligned.row.col.m32n8k16.f32.f32 {%f40938, %f40939, %f40940, %f40941, %f40942, %f40943, %f40944, %f40945}, {%r2, %r2, %r2, %r2, %r2, %r2, %r2, %r2}, {%r2, %r2, %r2, %r2, %r2, %r2, %r2, %r2}, {%f40930, %f40931, %f40932, %f40933, %f40934, %f40935, %f40936, %f40937};
	bar.warp.sync 	-1;
	wmma.mma.sync.aligned.row.col.m32n8k16.f32.f32 {%f40946, %f40947, %f40948, %f40949, %f40950, %f40951, %f40952, %f40953}, {%r2, %r2, %r2, %r2, %r2, %r2, %r2, %r2}, {%r2, %r2, %r2, %r2, %r2, %r2, %r2, %r2}, {%f40938, %f40939, %f40940, %f40941, %f40942, %f40943, %f40944, %f40945};
	bar.warp.sync 	-1;
	wmma.mma.sync.aligned.row.col.m32n8k16.f32.f32 {%f40954, %f40955, %f40956, %f40957, %f40958, %f40959, %f40960, %f40961}, {%r2, %r2, %r2, %r2, %r2, %r2, %r2, %r2}, {%r2, %r2, %r2, %r2, %r2, %r2, %r2, %r2}, {%f40946, %f40947, %f40948, %f40949, %f40950, %f40951, %f40952, %f40953};
	bar.warp.sync 	-1;
	wmma.mma.sync.aligned.row.col.m32n8k16.f32.f32 {%f40962, %f40963, %f40964, %f40965, %f40966, %f40967, %f40968, %f40969}, {%r2, %r2, %r2, %r2, %r2, %r2, %r2, %r2}, {%r2, %r2, %r2, %r2, %r2, %r2, %r2, %r2}, {%f40954, %f40955, %f40956, %f40957, %f40958, %f40959, %f40960, %f40961};
	bar.warp.sync 	-1;
	wmma.mma.sync.aligned.row.col.m32n8k16.f32.f32 {%f40970, %f40971, %f40972, %f40973, %f40974, %f40975, %f40976, %f40977}, {%r2, %r2, %r2, %r2, %r2, %r2, %r2, %r2}, {%r2, %r2, %r2, %r2, %r2, %r2, %r2, %r2}, {%f40962, %f40963, %f40964, %f40965, %f40966, %f40967, %f40968, %f40969};
	bar.warp.sync 	-1;
	wmma.mma.sync.aligned.row.col.m32n8k16.f32.f32 {%f40978, %f40979, %f40980, %f40981, %f40982, %f40983, %f40984, %f40985}, {%r2, %r2, %r2, %r2, %r2, %r2, %r2, %r2}, {%r2, %r2, %r2, %r2, %r2, %r2, %r2, %r2}, {%f40970, %f40971, %f40972, %f40973, %f40974, %f40975, %f40976, %f40977};
	bar.warp.sync 	-1;
	wmma.mma.sync.aligned.row.col.m32n8k16.f32.f32 {%f40986, %f40987, %f40988, %f40989, %f40990, %f40991, %f40992, %f40993}, {%r2, %r2, %r2, %r2, %r2, %r2, %r2, %r2}, {%r2, %r2, %r2, %r2, %r2, %r2, %r2, %r2}, {%f40978, %f40979, %f40980, %f40981, %f40982, %f40983, %f40984, %f40985};
	bar.warp.sync 	-1;
	wmma.mma.sync.aligned.row.col.m32n8k16.f32.f32 {%f40994, %f40995, %f40996, %f40997, %f40998, %f40999, %f41000, %f41001}, {%r2, %r2, %r2, %r2, %r2, %r2, %r2, %r2}, {%r2, %r2, %r2, %r2, %r2, %r2, %r2, %r2}, {%f40986, %f40987, %f40988, %f40989, %f40990, %f40991, %f40992, %f40993};
	bar.warp.sync 	-1;
	wmma.mma.sync.aligned.row.col.m32n8k16.f32.f32 {%f41002, %f41003, %f41004, %f41005, %f41006, %f41007, %f41008, %f41009}, {%r2, %r2, %r2, %r2, %r2, %r2, %r2, %r2}, {%r2, %r2, %r2, %r2, %r2, %r2, %r2, %r2}, {%f40994, %f40995, %f40996, %f40997, %f40998, %f40999, %f41000, %f41001};
	bar.warp.sync 	-1;
	wmma.mma.sync.aligned.row.col.m32n8k16.f32.f32 {%f41010, %f41011, %f41012, %f41013, %f41014, %f41015, %f41016, %f41017}, {%r2, %r2, %r2, %r2, %r2, %r2, %r2, %r2}, {%r2, %r2, %r2, %r2, %r2, %r2, %r2, %r2}, {%f41002, %f41003, %f41004, %f41005, %f41006, %f41007, %f41008, %f41009};
	bar.warp.sync 	-1;
	wmma.mma.sync.aligned.row.col.m32n8k16.f32.f32 {%f41018, %f41019, %f41020, %f41021, %f41022, %f41023, %f41024, %f41025}, {%r2, %r2, %r2, %r2, %r2, %r2, %r2, %r2}, {%r2, %r2, %r2, %r2, %r2, %r2, %r2, %r2}, {%f41010, %f41011, %f41012, %f41013, %f41014, %f41015, %f41016, %f41017};
	bar.warp.sync 	-1;
	wmma.mma.sync.aligned.row.col.m32n8k16.f32.f32 {%f41026, %f41027, %f41028, %f41029, %f41030, %f41031, %f41032, %f41033}, {%r2, %r2, %r2, %r2, %r2, %r2, %r2, %r2}, {%r2, %r2, %r2, %r2, %r2, %r2, %r2, %r2}, {%f41018, %f41019, %f41020, %f41021, %f41022, %f41023, %f41024, %f41025};
	bar.warp.sync 	-1;
	wmma.mma.sync.aligned.row.col.m32n8k16.f32.f32 {%f41034, %f41035, %f41036, %f41037, %f41038, %f41039, %f41040, %f41041}, {%r2, %r2, %r2, %r2, %r2, %r2, %r2, %r2}, {%r2, %r2, %r2, %r2, %r2, %r2, %r2, %r2}, {%f41026, %f41027, %f41028, %f41029, %f41030, %f41031, %f41032, %f41033};
	bar.warp.sync 	-1;
	wmma.mma.sync.aligned.row.col.m32n8k16.f32.f32 {%f41042, %f41043, %f41044, %f41045, %f41046, %f41047, %f41048, %f41049}, {%r2, %r2, %r2, %r2, %r2, %r2, %r2, %r2}, {%r2, %r2, %r2, %r2, %r2, %r2, %r2, %r2}, {%f41034, %f41035, %f41036, %f41037, %f41038, %f41039, %f41040, %f41041};
	bar.warp.sync 	-1;
	wmma.mma.sync.aligned.row.col.m32n8k16.f32.f32 {%f41050, %f41051, %f41052, %f41053, %f41054, %f41055, %f41056, %f41057}, {%r2, %r2, %r2, %r2, %r2, %r2, %r2, %r2}, {%r2, %r2, %r2, %r2, %r2, %r2, %r2, %r2}, {%f41042, %f41043, %f41044, %f41045, %f41046, %f41047, %f41048, %f41049};
	bar.warp.sync 	-1;
	wmma.mma.sync.aligned.row.col.m32n8k16.f32.f32 {%f41058, %f41059, %f41060, %f41061, %f41062, %f41063, %f41064, %f41065}, {%r2, %r2, %r2, %r2, %r2, %r2, %r2, %r2}, {%r2, %r2, %r2, %r2, %r2, %r2, %r2, %r2}, {%f41050, %f41051, %f41052, %f41053, %f41054, %f41055, %f41056, %f41057};
	bar.warp.sync 	-1;
	wmma.mma.sync.aligned.row.col.m32n8k16.f32.f32 {%f41066, %f41067, %f41068, %f41069, %f41070, %f41071, %f41072, %f41073}, {%r2, %r2, %r2, %r2, %r2, %r2, %r2, %r2}, {%r2, %r2, %r2, %r2, %r2, %r2, %r2, %r2}, {%f41058, %f41059, %f41060, %f41061, %f41062, %f41063, %f41064, %f41065};
	bar.warp.sync 	-1;
	wmma.mma.sync.aligned.row.col.m32n8k16.f32.f32 {%f41074, %f41075, %f41076, %f41077, %f41078, %f41079, %f41080, %f41081}, {%r2, %r2, %r2, %r2, %r2, %r2, %r2, %r2}, {%r2, %r2, %r2, %r2, %r2, %r2, %r2, %r2}, {%f41066, %f41067, %f41068, %f41069, %f41070, %f41071, %f41072, %f41073};
	bar.warp.sync 	-1;
	wmma.mma.sync.aligned.row.col.m32n8k16.f32.f32 {%f41082, %f41083, %f41084, %f41085, %f41086, %f41087, %f41088, %f41089}, {%r2, %r2, %r2, %r2, %r2, %r2, %r2, %r2}, {%r2, %r2, %r2, %r2, %r2, %r2, %r2, %r2}, {%f41074, %f41075, %f41076, %f41077, %f41078, %f41079, %f41080, %f41081};
	bar.warp.sync 	-1;
	wmma.mma.sync.aligned.row.col.m32n8k16.f32.f32 {%f41090, %f41091, %f41092, %f41093, %f41094, %f41095, %f41096, %f41097}, {%r2, %r2, %r2, %r2, %r2, %r2, %r2, %r2}, {%r2, %r2, %r2, %r2, %r2, %r2, %r2, %r2}, {%f41082, %f41083, %f41084, %f41085, %f41086, %f41087, %f41088, %f41089};
	bar.warp.sync 	-1;
	wmma.mma.sync.aligned.row.col.m32n8k16.f32.f32 {%f41098, %f41099, %f41100, %f41101, %f41102, %f41103, %f41104, %f41105}, {%r2, %r2, %r2, %r2, %r2, %r2, %r2, %r2}, {%r2, %r2, %r2, %r2, %r2, %r2, %r2, %r2}, {%f41090, %f41091, %f41092, %f41093, %f41094, %f41095, %f41096, %f41097};
	bar.warp.sync 	-1;
	wmma.mma.sync.aligned.row.col.m32n8k16.f32.f32 {%f41106, %f41107, %f41108, %f41109, %f41110, %f41111, %f41112, %f41113}, {%r2, %r2, %r2, %r2, %r2, %r2, %r2, %r2}, {%r2, %r2, %r2, %r2, %r2, %r2, %r2, %r2}, {%f41098, %f41099, %f41100, %f41101, %f41102, %f41103, %f41104, %f41105};
	bar.warp.sync 	-1;
	wmma.mma.sync.aligned.row.col.m32n8k16.f32.f32 {%f41114, %f41115, %f41116, %f41117, %f41118, %f41119, %f41120, %f41121}, {%r2, %r2, %r2, %r2, %r2, %r2, %r2, %r2}, {%r2, %r2, %r2, %r2, %r2, %r2, %r2, %r2}, {%f41106, %f41107, %f41108, %f41109, %f41110, %f41111, %f41112, %f41113};
	bar.warp.sync 	-1;
	wmma.mma.sync.aligned.row.col.m32n8k16.f32.f32 {%f41122, %f41123, %f41124, %f41125, %f41126, %f41127, %f41128, %f41129}, {%r2, %r2, %r2, %r2, %r2, %r2, %r2, %r2}, {%r2, %r2, %r2, %r2, %r2, %r2, %r2, %r2}, {%f41114, %f41115, %f41116, %f41117, %f41118, %f41119, %f41120, %f41121};
	bar.warp.sync 	-1;
	wmma.mma.sync.aligned.row.col.m32n8k16.f32.f32 {%f41130, %f41131, %f41132, %f41133, %f41134, %f41135, %f41136, %f41137}, {%r2, %r2, %r2, %r2, %r2, %r2, %r2, %r2}, {%r2, %r2, %r2, %r2, %r2, %r2, %r2, %r2}, {%f41122, %f41123, %f41124, %f41125, %f41126, %f41127, %f41128, %f41129};
	bar.warp.sync 	-1;
	wmma.mma.sync.aligned.row.col.m32n8k16.f32.f32 {%f41138, %f41139, %f41140, %f41141, %f41142, %f41143, %f41144, %f41145}, {%r2, %r2, %r2, %r2, %r2, %r2, %r2, %r2}, {%r2, %r2, %r2, %r2, %r2, %r2, %r2, %r2}, {%f41130, %f41131, %f41132, %f41133, %f41134, %f41135, %f41136, %f41137};
	bar.warp.sync 	-1;
	wmma.mma.sync.aligned.row.col.m32n8k16.f32.f32 {%f41146, %f41147, %f41148, %f41149, %f41150, %f41151, %f41152, %f41153}, {%r2, %r2, %r2, %r2, %r2, %r2, %r2, %r2}, {%r2, %r2, %r2, %r2, %r2, %r2, %r2, %r2}, {%f41138, %f41139, %f41140, %f41141, %f41142, %f41143, %f41144, %f41145};
	bar.warp.sync 	-1;
	wmma.mma.sync.aligned.row.col.m32n8k16.f32.f32 {%f41154, %f41155, %f41156, %f41157, %f41158, %f41159, %f41160, %f41161}, {%r2, %r2, %r2, %r2, %r2, %r2, %r2, %r2}, {%r2, %r2, %r2, %r2, %r2, %r2, %r2, %r2}, {%f41146, %f41147, %f41148, %f41149, %f41150, %f41151, %f41152, %f41153};
	bar.warp.sync 	-1;
	wmma.mma.sync.aligned.row.col.m32n8k16.f32.f32 {%f41162, %f41163, %f41164, %f41165, %f41166, %f41167, %f41168, %f41169}, {%r2, %r2, %r2, %r2, %r2, %r2, %r2, %r2}, {%r2, %r2, %r2, %r2, %r2, %r2, %r2, %r2}, {%f41154, %f41155, %f41156, %f41157, %f41158, %f41159, %f41160, %f41161};
	bar.warp.sync 	-1;
	wmma.mma.sync.aligned.row.col.m32n8k16.f32.f32 {%f41170, %f41171, %f41172, %f41173, %f41174, %f41175, %f41176, %f41177}, {%r2, %r2, %r2, %r2, %r2, %r2, %r2, %r2}, {%r2, %r2, %r2, %r2, %r2, %r2, %r2, %r2}, {%f41162, %f41163, %f41164, %f41165, %f41166, %f41167, %f41168, %f41169};
	bar.warp.sync 	-1;
	wmma.mma.sync.aligned.row.col.m32n8k16.f32.f32 {%f41178, %f41179, %f41180, %f41181, %f41182, %f41183, %f41184, %f41185}, {%r2, %r2, %r2, %r2, %r2, %r2, %r2, %r2}, {%r2, %r2, %r2, %r2, %r2, %r2, %r2, %r2}, {%f41170, %f41171, %f41172, %f41173, %f41174, %f41175, %f41176, %f41177};
	bar.warp.sync 	-1;
	wmma.mma.sync.aligned.row.col.m32n8k16.f32.f32 {%f41186, %f41187, %f41188, %f41189, %f41190, %f41191, %f41192, %f41193}, {%r2, %r2, %r2, %r2, %r2, %r2, %r2, %r2}, {%r2, %r2, %r2, %r2, %r2, %r2, %r2, %r2}, {%f41178, %f41179, %f41180, %f41181, %f41182, %f41183, %f41184, %f41185};
	bar.warp.sync 	-1;
	wmma.mma.sync.aligned.row.col.m32n8k16.f32.f32 {%f41194, %f41195, %f41196, %f41197, %f41198, %f41199, %f41200, %f41201}, {%r2, %r2, %r2, %r2, %r2, %r2, %r2, %r2}, {%r2, %r2, %r2, %r2, %r2, %r2, %r2, %r2}, {%f41186, %f41187, %f41188, %f41189, %f41190, %f41191, %f41192, %f41193};
	bar.warp.sync 	-1;
	wmma.mma.sync.aligned.row.col.m32n8k16.f32.f32 {%f41202, %f41203, %f41204, %f41205, %f41206, %f41207, %f41208, %f41209}, {%r2, %r2, %r2, %r2, %r2, %r2, %r2, %r2}, {%r2, %r2, %r2, %r2, %r2, %r2, %r2, %r2}, {%f41194, %f41195, %f41196, %f41197, %f41198, %f41199, %f41200, %f41201};
	bar.warp.sync 	-1;
	wmma.mma.sync.aligned.row.col.m32n8k16.f32.f32 {%f41210, %f41211, %f41212, %f41213, %f41214, %f41215, %f41216, %f41217}, {%r2, %r2, %r2, %r2, %r2, %r2, %r2, %r2}, {%r2, %r2, %r2, %r2, %r2, %r2, %r2, %r2}, {%f41202, %f41203, %f41204, %f41205, %f41206, %f41207, %f41208, %f41209};
	bar.warp.sync 	-1;
	wmma.mma.sync.aligned.row.col.m32n8k16.f32.f32 {%f41218, %f41219, %f41220, %f41221, %f41222, %f41223, %f41224, %f41225}, {%r2, %r2, %r2, %r2, %r2, %r2, %r2, %r2}, {%r2, %r2, %r2, %r2, %r2, %r2, %r2, %r2}, {%f41210, %f41211, %f41212, %f41213, %f41214, %f41215, %f41216, %f41217};
	bar.warp.sync 	-1;
	wmma.mma.sync.aligned.row.col.m32n8k16.f32.f32 {%f41226, %f41227, %f41228, %f41229, %f41230, %f41231, %f41232, %f41233}, {%r2, %r2, %r2, %r2, %r2, %r2, %r2, %r2}, {%r2, %r2, %r2, %r2, %r2, %r2, %r2, %r2}, {%f41218, %f41219, %f41220, %f41221, %f41222, %f41223, %f41224, %f41225};
	bar.warp.sync 	-1;
	wmma.mma.sync.aligned.row.col.m32n8k16.f32.f32 {%f41234, %f41235, %f41236, %f41237, %f41238, %f41239, %f41240, %f41241}, {%r2, %r2, %r2, %r2, %r2, %r2, %r2, %r2}, {%r2, %r2, %r2, %r2, %r2, %r2, %r2, %r2}, {%f41226, %f41227, %f41228, %f41229, %f41230, %f41231, %f41232, %f41233};
	bar.warp.sync 	-1;
	wmma.mma.sync.aligned.row.col.m32n8k16.f32.f32 {%f41242, %f41243, %f41244, %f41245, %f41246, %f41247, %f41248, %f41249}, {%r2, %r2, %r2, %r2, %r2, %r2, %r2, %r2}, {%r2, %r2, %r2, %r2, %r2, %r2, %r2, %r2}, {%f41234, %f41235, %f41236, %f41237, %f41238, %f41239, %f41240, %f41241};
	bar.warp.sync 	-1;
	wmma.mma.sync.aligned.row.col.m32n8k16.f32.f32 {%f41250, %f41251, %f41252, %f41253, %f41254, %f41255, %f41256, %f41257}, {%r2, %r2, %r2, %r2, %r2, %r2, %r2, %r2}, {%r2, %r2, %r2, %r2, %r2, %r2, %r2, %r2}, {%f41242, %f41243, %f41244, %f41245, %f41246, %f41247, %f41248, %f41249};
	bar.warp.sync 	-1;
	wmma.mma.sync.aligned.row.col.m32n8k16.f32.f32 {%f41258, %f41259, %f41260, %f41261, %f41262, %f41263, %f41264, %f41265}, {%r2, %r2, %r2, %r2, %r2, %r2, %r2, %r2}, {%r2, %r2, %r2, %r2, %r2, %r2, %r2, %r2}, {%f41250, %f41251, %f41252, %f41253, %f41254, %f41255, %f41256, %f41257};
	bar.warp.sync 	-1;
	wmma.mma.sync.aligned.row.col.m32n8k16.f32.f32 {%f41266, %f41267, %f41268, %f41269, %f41270, %f41271, %f41272, %f41273}, {%r2, %r2, %r2, %r2, %r2, %r2, %r2, %r2}, {%r2, %r2, %r2, %r2, %r2, %r2, %r2, %r2}, {%f41258, %f41259, %f41260, %f41261, %f41262, %f41263, %f41264, %f41265};
	bar.warp.sync 	-1;
	wmma.mma.sync.aligned.row.col.m32n8k16.f32.f32 {%f41274, %f41275, %f41276, %f41277, %f41278, %f41279, %f41280, %f41281}, {%r2, %r2, %r2, %r2, %r2, %r2, %r2, %r2}, {%r2, %r2, %r2, %r2, %r2, %r2, %r2, %r2}, {%f41266, %f41267, %f41268, %f41269, %f41270, %f41271, %f41272, %f41273};
	bar.warp.sync 	-1;
	wmma.mma.sync.aligned.row.col.m32n8k16.f32.f32 {%f41282, %f41283, %f41284, %f41285, %f41286, %f41287, %f41288, %f41289}, {%r2, %r2, %r2, %r2, %r2, %r2, %r2, %r2}, {%r2, %r2, %r2, %r2, %r2, %r2, %r2, %r2}, {%f41274, %f41275, %f41276, %f41277, %f41278, %f41279, %f41280, %f41281};
	bar.warp.sync 	-1;
	wmma.mma.sync.aligned.row.col.m32n8k16.f32.f32 {%f41290, %f41291, %f41292, %f41293, %f41294, %f41295, %f41296, %f41297}, {%r2, %r2, %r2, %r2, %r2, %r2, %r2, %r2}, {%r2, %r2, %r2, %r2, %r2, %r2, %r2, %r2}, {%f41282, %f41283, %f41284, %f41285, %f41286, %f41287, %f41288, %f41289};
	bar.warp.sync 	-1;
	wmma.mma.sync.aligned.row.col.m32n8k16.f32.f32 {%f41298, %f41299, %f41300, %f41301, %f41302, %f41303, %f41304, %f41305}, {%r2, %r2, %r2, %r2, %r2, %r2, %r2, %r2}, {%r2, %r2, %r2, %r2, %r2, %r2, %r2, %r2}, {%f41290, %f41291, %f41292, %f41293, %f41294, %f41295, %f41296, %f41297};
	bar.warp.sync 	-1;
	wmma.mma.sync.aligned.row.col.m32n8k16.f32.f32 {%f41306, %f41307, %f41308, %f41309, %f41310, %f41311, %f41312, %f41313}, {%r2, %r2, %r2, %r2, %r2, %r2, %r2, %r2}, {%r2, %r2, %r2, %r2, %r2, %r2, %r2, %r2}, {%f41298, %f41299, %f41300, %f41301, %f41302, %f41303, %f41304, %f41305};
	bar.warp.sync 	-1;
	wmma.mma.sync.aligned.row.col.m32n8k16.f32.f32 {%f41314, %f41315, %f41316, %f41317, %f41318, %f41319, %f41320, %f41321}, {%r2, %r2, %r2, %r2, %r2, %r2, %r2, %r2}, {%r2, %r2, %r2, %r2, %r2, %r2, %r2, %r2}, {%f41306, %f41307, %f41308, %f41309, %f41310, %f41311, %f41312, %f41313};
	bar.warp.sync 	-1;
	wmma.mma.sync.aligned.row.col.m32n8k16.f32.f32 {%f41322, %f41323, %f41324, %f41325, %f41326, %f41327, %f41328, %f41329}, {%r2, %r2, %r2, %r2, %r2, %r2, %r2, %r2}, {%r2, %r2, %r2, %r2, %r2, %r2, %r2, %r2}, {%f41314, %f41315, %f41316, %f41317, %f41318, %f41319, %f41320, %f41321};
	bar.warp.sync 	-1;
	wmma.mma.sync.aligned.row.col.m32n8k16.f32.f32 {%f41330, %f41331, %f41332, %f41333, %f41334, %f41335, %f41336, %f41337}, {%r2, %r2, %r2, %r2, %r2, %r2, %r2, %r2}, {%r2, %r2, %r2, %r2, %r2, %r2, %r2, %r2}, {%f41322, %f41323, %f41324, %f41325, %f41326, %f41327, %f41328, %f41329};
	bar.warp.sync 	-1;
	wmma.mma.sync.aligned.row.col.m32n8k16.f32.f32 {%f41338, %f41339, %f41340, %f41341, %f41342, %f41343, %f41344, %f41345}, {%r2, %r2, %r2, %r2, %r2, %r2, %r2, %r2}, {%r2, %r2, %r2, %r2, %r2, %r2, %r2, %r2}, {%f41330, %f41331, %f41332, %f41333, %f41334, %f41335, %f41336, %f41337};
	bar.warp.sync 	-1;
	wmma.mma.sync.aligned.row.col.m32n8k16.f32.f32 {%f41346, %f41347, %f41348, %f41349, %f41350, %f41351, %f41352, %f41353}, {%r2, %r2, %r2, %r2, %r2, %r2, %r2, %r2}, {%r2, %r2, %r2, %r2, %r2, %r2, %r2, %r2}, {%f41338, %f41339, %f41340, %f41341, %f41342, %f41343, %f41344, %f41345};
	bar.warp.sync 	-1;
	wmma.mma.sync.aligned.row.col.m32n8k16.f32.f32 {%f41354, %f41355, %f41356, %f41357, %f41358, %f41359, %f41360, %f41361}, {%r2, %r2, %r2, %r2, %r2, %r2, %r2, %r2}, {%r2, %r2, %r2, %r2, %r2, %r2, %r2, %r2}, {%f41346, %f41347, %f41348, %f41349, %f41350, %f41351, %f41352, %f41353};
	bar.warp.sync 	-1;
	wmma.mma.sync.aligned.row.col.m32n8k16.f32.f32 {%f41362, %f41363, %f41364, %f41365, %f41366, %f41367, %f41368, %f41369}, {%r2, %r2, %r2, %r2, %r2, %r2, %r2, %r2}, {%r2, %r2, %r2, %r2, %r2, %r2, %r2, %r2}, {%f41354, %f41355, %f41356, %f41357, %f41358, %f41359, %f41360, %f41361};
	bar.warp.sync 	-1;
	wmma.mma.sync.aligned.row.col.m32n8k16.f32.f32 {%f41370, %f41371, %f41372, %f41373, %f41374, %f41375, %f41376, %f41377}, {%r2, %r2, %r2, %r2, %r2, %r2, %r2, %r2}, {%r2, %r2, %r2, %r2, %r2, %r2, %r2, %r2}, {%f41362, %f41363, %f41364, %f41365, %f41366, %f41367, %f41368, %f41369};
	bar.warp.sync 	-1;
	wmma.mma.sync.aligned.row.col.m32n8k16.f32.f32 {%f41378, %f41379, %f41380, %f41381, %f41382, %f41383, %f41384, %f41385}, {%r2, %r2, %r2, %r2, %r2, %r2, %r2, %r2}, {%r2, %r2, %r2, %r2, %r2, %r2, %r2, %r2}, {%f41370, %f41371, %f41372, %f41373, %f41374, %f41375, %f41376, %f41377};
	bar.warp.sync 	-1;
	wmma.mma.sync.aligned.row.col.m32n8k16.f32.f32 {%f41386, %f41387, %f41388, %f41389, %f41390, %f41391, %f41392, %f41393}, {%r2, %r2, %r2, %r2, %r2, %r2, %r2, %r2}, {%r2, %r2, %r2, %r2, %r2, %r2, %r2, %r2}, {%f41378, %f41379, %f41380, %f41381, %f41382, %f41383, %f41384, %f41385};
	bar.warp.sync 	-1;
	wmma.mma.sync.aligned.row.col.m32n8k16.f32.f32 {%f41394, %f41395, %f41396, %f41397, %f41398, %f41399, %f41400, %f41401}, {%r2, %r2, %r2, %r2, %r2, %r2, %r2, %r2}, {%r2, %r2, %r2, %r2, %r2, %r2, %r2, %r2}, {%f41386, %f41387, %f41388, %f41389, %f41390, %f41391, %f41392, %f41393};
	bar.warp.sync 	-1;
	wmma.mma.sync.aligned.row.col.m32n8k16.f32.f32 {%f41402, %f41403, %f41404, %f41405, %f41406, %f41407, %f41408, %f41409}, {%r2, %r2, %r2, %r2, %r2, %r2, %r2, %r2}, {%r2, %r2, %r2, %r2, %r2, %r2, %r2, %r2}, {%f41394, %f41395, %f41396, %f41397, %f41398, %f41399, %f41400, %f41401};
	bar.warp.sync 	-1;
	wmma.mma.sync.aligned.row.col.m32n8k16.f32.f32 {%f41410, %f41411, %f41412, %f41413, %f41414, %f41415, %f41416, %f41417}, {%r2, %r2, %r2, %r2, %r2, %r2, %r2, %r2}, {%r2, %r2, %r2, %r2, %r2, %r2, %r2, %r2}, {%f41402, %f41403, %f41404, %f41405, %f41406, %f41407, %f41408, %f41409};
	bar.warp.sync 	-1;
	wmma.mma.sync.aligned.row.col.m32n8k16.f32.f32 {%f41418, %f41419, %f41420, %f41421, %f41422, %f41423, %f41424, %f41425}, {%r2, %r2, %r2, %r2, %r2, %r2, %r2, %r2}, {%r2, %r2, %r2, %r2, %r2, %r2, %r2, %r2}, {%f41410, %f41411, %f41412, %f41413, %f41414, %f41415, %f41416, %f41417};
	bar.warp.sync 	-1;
	wmma.mma.sync.aligned.row.col.m32n8k16.f32.f32 {%f41426, %f41427, %f41428, %f41429, %f41430, %f41431, %f41432, %f41433}, {%r2, %r2, %r2, %r2, %r2, %r2, %r2, %r2}, {%r2, %r2, %r2, %r2, %r2, %r2, %r2, %r2}, {%f41418, %f41419, %f41420, %f41421, %f41422, %f41423, %f41424, %f41425};
	bar.warp.sync 	-1;
	wmma.mma.sync.aligned.row.col.m32n8k16.f32.f32 {%f41434, %f41435, %f41436, %f41437, %f41438, %f41439, %f41440, %f41441}, {%r2, %r2, %r2, %r2, %r2, %r2, %r2, %r2}, {%r2, %r2, %r2, %r2, %r2, %r2, %r2, %r2}, {%f41426, %f41427, %f41428, %f41429, %f41430, %f41431, %f41432, %f41433};
	bar.warp.sync 	-1;
	wmma.mma.sync.aligned.row.col.m32n8k16.f32.f32 {%f41442, %f41443, %f41444, %f41445, %f41446, %f41447, %f41448, %f41449}, {%r2, %r2, %r2, %r2, %r2, %r2, %r2, %r2}, {%r2, %r2, %r2, %r2, %r2, %r2, %r2, %r2}, {%f41434, %f41435, %f41436, %f41437, %f41438, %f41439, %f41440, %f41441};
	bar.warp.sync 	-1;
	wmma.mma.sync.aligned.row.col.m32n8k16.f32.f32 {%f41450, %f41451, %f41452, %f41453, %f41454, %f41455, %f41456, %f41457}, {%r2, %r2, %r2, %r2, %r2, %r2, %r2, %r2}, {%r2, %r2, %r2, %r2, %r2, %r2, %r2, %r2}, {%f41442, %f41443, %f41444, %f41445, %f41446, %f41447, %f41448, %f41449};
	bar.warp.sync 	-1;
	wmma.mma.sync.aligned.row.col.m32n8k16.f32.f32 {%f41458, %f41459, %f41460, %f41461, %f41462, %f41463, %f41464, %f41465}, {%r2, %r2, %r2, %r2, %r2, %r2, %r2, %r2}, {%r2, %r2, %r2, %r2, %r2, %r2, %r2, %r2}, {%f41450, %f41451, %f41452, %f41453, %f41454, %f41455, %f41456, %f41457};
	bar.warp.sync 	-1;
	wmma.mma.sync.aligned.row.col.m32n8k16.f32.f32 {%f41466, %f41467, %f41468, %f41469, %f41470, %f41471, %f41472, %f41473}, {%r2, %r2, %r2, %r2, %r2, %r2, %r2, %r2}, {%r2, %r2, %r2, %r2, %r2, %r2, %r2, %r2}, {%f41458, %f41459, %f41460, %f41461, %f41462, %f41463, %f41464, %f41465};
	bar.warp.sync 	-1;
	wmma.mma.sync.aligned.row.col.m32n8k16.f32.f32 {%f41474, %f41475, %f41476, %f41477, %f41478, %f41479, %f41480, %f41481}, {%r2, %r2, %r2, %r2, %r2, %r2, %r2, %r2}, {%r2, %r2, %r2, %r2, %r2, %r2, %r2, %r2}, {%f41466, %f41467, %f41468, %f41469, %f41470, %f41471, %f41472, %f41473};
	bar.warp.sync 	-1;
	wmma.mma.sync.aligned.row.col.m32n8k16.f32.f32 {%f41482, %f41483, %f41484, %f41485, %f41486, %f41487, %f41488, %f41489}, {%r2, %r2, %r2, %r2, %r2, %r2, %r2, %r2}, {%r2, %r2, %r2, %r2, %r2, %r2, %r2, %r2}, {%f41474, %f41475, %f41476, %f41477, %f41478, %f41479, %f41480, %f41481};
	bar.warp.sync 	-1;
	wmma.mma.sync.aligned.row.col.m32n8k16.f32.f32 {%f41490, %f41491, %f41492, %f41493, %f41494, %f41495, %f41496, %f41497}, {%r2, %r2, %r2, %r2, %r2, %r2, %r2, %r2}, {%r2, %r2, %r2, %r2, %r2, %r2, %r2, %r2}, {%f41482, %f41483, %f41484, %f41485, %f41486, %f41487, %f41488, %f41489};
	bar.warp.sync 	-1;
	wmma.mma.sync.aligned.row.col.m32n8k16.f32.f32 {%f41498, %f41499, %f41500, %f41501, %f41502, %f41503, %f41504, %f41505}, {%r2, %r2, %r2, %r2, %r2, %r2, %r2, %r2}, {%r2, %r2, %r2, %r2, %r2, %r2, %r2, %r2}, {%f41490, %f41491, %f41492, %f41493, %f41494, %f41495, %f41496, %f41497};
	bar.warp.sync 	-1;
	wmma.mma.sync.aligned.row.col.m32n8k16.f32.f32 {%f41506, %f41507, %f41508, %f41509, %f41510, %f41511, %f41512, %f41513}, {%r2, %r2, %r2, %r2, %r2, %r2, %r2, %r2}, {%r2, %r2, %r2, %r2, %r2, %r2, %r2, %r2}, {%f41498, %f41499, %f41500, %f41501, %f41502, %f41503, %f41504, %f41505};
	bar.warp.sync 	-1;
	wmma.mma.sync.aligned.row.col.m32n8k16.f32.f32 {%f41514, %f41515, %f41516, %f41517, %f41518, %f41519, %f41520, %f41521}, {%r2, %r2, %r2, %r2, %r2, %r2, %r2, %r2}, {%r2, %r2, %r2, %r2, %r2, %r2, %r2, %r2}, {%f41506, %f41507, %f41508, %f41509, %f41510, %f41511, %f41512, %f41513};
	bar.warp.sync 	-1;
	wmma.mma.sync.aligned.row.col.m32n8k16.f32.f32 {%f41522, %f41523, %f41524, %f41525, %f41526, %f41527, %f41528, %f41529}, {%r2, %r2, %r2, %r2, %r2, %r2, %r2, %r2}, {%r2, %r2, %r2, %r2, %r2, %r2, %r2, %r2}, {%f41514, %f41515, %f41516, %f41517, %f41518, %f41519, %f41520, %f41521};
	bar.warp.sync 	-1;
	wmma.mma.sync.aligned.row.col.m32n8k16.f32.f32 {%f41530, %f41531, %f41532, %f41533, %f41534, %f41535, %f41536, %f41537}, {%r2, %r2, %r2, %r2, %r2, %r2, %r2, %r2}, {%r2, %r2, %r2, %r2, %r2, %r2, %r2, %r2}, {%f41522, %f41523, %f41524, %f41525, %f41526, %f41527, %f41528, %f41529};
	bar.warp.sync 	-1;
	wmma.mma.sync.aligned.row.col.m32n8k16.f32.f32 {%f41538, %f41539, %f41540, %f41541, %f41542, %f41543, %f41544, %f41545}, {%r2, %r2, %r2, %r2, %r2, %r2, %r2, %r2}, {%r2, %r2, %r2, %r2, %r2, %r2, %r2, %r2}, {%f41530, %f41531, %f41532, %f41533, %f41534, %f41535, %f41536, %f41537};
	bar.warp.sync 	-1;
	wmma.mma.sync.aligned.row.col.m32n8k16.f32.f32 {%f41546, %f41547, %f41548, %f41549, %f41550, %f41551, %f41552, %f41553}, {%r2, %r2, %r2, %r2, %r2, %r2, %r2, %r2}, {%r2, %r2, %r2, %r2, %r2, %r2, %r2, %r2}, {%f41538, %f41539, %f41540, %f41541, %f41542, %f41543, %f41544, %f41545};
	bar.warp.sync 	-1;
	wmma.mma.sync.aligned.row.col.m32n8k16.f32.f32 {%f41554, %f41555, %f41556, %f41557, %f41558, %f41559, %f41560, %f41561}, {%r2, %r2, %r2, %r2, %r2, %r2, %r2, %r2}, {%r2, %r2, %r2, %r2, %r2, %r2, %r2, %r2}, {%f41546, %f41547, %f41548, %f41549, %f41550, %f41551, %f41552, %f41553};
	bar.warp.sync 	-1;
	wmma.mma.sync.aligned.row.col.m32n8k16.f32.f32 {%f41562, %f41563, %f41564, %f41565, %f41566, %f41567, %f41568, %f41569}, {%r2, %r2, %r2, %r2, %r2, %r2, %r2, %r2}, {%r2, %r2, %r2, %r2, %r2, %r2, %r2, %r2}, {%f41554, %f41555, %f41556, %f41557, %f41558, %f41559, %f41560, %f41561};
	bar.warp.sync 	-1;
	wmma.mma.sync.aligned.row.col.m32n8k16.f32.f32 {%f41570, %f41571, %f41572, %f41573, %f41574, %f41575, %f41576, %f41577}, {%r2, %r2, %r2, %r2, %r2, %r2, %r2, %r2}, {%r2, %r2, %r2, %r2, %r2, %r2, %r2, %r2}, {%f41562, %f41563, %f41564, %f41565, %f41566, %f41567, %f41568, %f41569};
	bar.warp.sync 	-1;
	wmma.mma.sync.aligned.row.col.m32n8k16.f32.f32 {%f41578, %f41579, %f41580, %f41581, %f41582, %f41583, %f41584, %f41585}, {%r2, %r2, %r2, %r2, %r2, %r2, %r2, %r2}, {%r2, %r2, %r2, %r2, %r2, %r2, %r2, %r2}, {%f41570, %f41571, %f41572, %f41573, %f41574, %f41575, %f41576, %f41577};
	bar.warp.sync 	-1;
	wmma.mma.sync.aligned.row.col.m32n8k16.f32.f32 {%f41586, %f41587, %f41588, %f41589, %f41590, %f41591, %f41592, %f41593}, {%r2, %r2, %r2, %r2, %r2, %r2, %r2, %r2}, {%r2, %r2, %r2, %r2, %r2, %r2, %r2, %r2}, {%f41578, %f41579, %f41580, %f41581, %f41582, %f41583, %f41584, %f41585};
	bar.warp.sync 	-1;
	wmma.mma.sync.aligned.row.col.m32n8k16.f32.f32 {%f41594, %f41595, %f41596, %f41597, %f41598, %f41599, %f41600, %f41601}, {%r2, %r2, %r2, %r2, %r2, %r2, %r2, %r2}, {%r2, %r2, %r2, %r2, %r2, %r2, %r2, %r2}, {%f41586, %f41587, %f41588, %f41589, %f41590, %f41591, %f41592, %f41593};
	bar.warp.sync 	-1;
	wmma.mma.sync.aligned.row.col.m32n8k16.f32.f32 {%f41602, %f41603, %f41604, %f41605, %f41606, %f41607, %f41608, %f41609}, {%r2, %r2, %r2, %r2, %r2, %r2, %r2, %r2}, {%r2, %r2, %r2, %r2, %r2, %r2, %r2, %r2}, {%f41594, %f41595, %f41596, %f41597, %f41598, %f41599, %f41600, %f41601};
	bar.warp.sync 	-1;
	wmma.mma.sync.aligned.row.col.m32n8k16.f32.f32 {%f41610, %f41611, %f41612, %f41613, %f41614, %f41615, %f41616, %f41617}, {%r2, %r2, %r2, %r2, %r2, %r2, %r2, %r2}, {%r2, %r2, %r2, %r2, %r2, %r2, %r2, %r2}, {%f41602, %f41603, %f41604, %f41605, %f41606, %f41607, %f41608, %f41609};
	bar.warp.sync 	-1;
	wmma.mma.sync.aligned.row.col.m32n8k16.f32.f32 {%f41618, %f41619, %f41620, %f41621, %f41622, %f41623, %f41624, %f41625}, {%r2, %r2, %r2, %r2, %r2, %r2, %r2, %r2}, {%r2, %r2, %r2, %r2, %r2, %r2, %r2, %r2}, {%f41610, %f41611, %f41612, %f41613, %f41614, %f41615, %f41616, %f41617};
	bar.warp.sync 	-1;
	wmma.mma.sync.aligned.row.col.m32n8k16.f32.f32 {%f41626, %f41627, %f41628, %f41629, %f41630, %f41631, %f41632, %f41633}, {%r2, %r2, %r2, %r2, %r2, %r2, %r2, %r2}, {%r2, %r2, %r2, %r2, %r2, %r2, %r2, %r2}, {%f41618, %f41619, %f41620, %f41621, %f41622, %f41623, %f41624, %f41625};
	bar.warp.sync 	-1;
	wmma.mma.sync.aligned.row.col.m32n8k16.f32.f32 {%f41634, %f41635, %f41636, %f41637, %f41638, %f41639, %f41640, %f41641}, {%r2, %r2, %r2, %r2, %r2, %r2, %r2, %r2}, {%r2, %r2, %r2, %r2, %r2, %r2, %r2, %r2}, {%f41626, %f41627, %f41628, %f41629, %f41630, %f41631, %f41632, %f41633};
	bar.warp.sync 	-1;
	wmma.mma.sync.aligned.row.col.m32n8k16.f32.f32 {%f41642, %f41643, %f41644, %f41645, %f41646, %f41647, %f41648, %f41649}, {%r2, %r2, %r2, %r2, %r2, %r2, %r2, %r2}, {%r2, %r2, %r2, %r2, %r2, %r2, %r2, %r2}, {%f41634, %f41635, %f41636, %f41637, %f41638, %f41639, %f41640, %f41641};
	bar.warp.sync 	-1;
	wmma.mma.sync.aligned.row.col.m32n8k16.f32.f32 {%f41650, %f41651, %f41652, %f41653, %f41654, %f41655, %f41656, %f41657}, {%r2, %r2, %r2, %r2, %r2, %r2, %r2, %r2}, {%r2, %r2, %r2, %r2, %r2, %r2, %r2, %r2}, {%f41642, %f41643, %f41644, %f41645, %f41646, %f41647, %f41648, %f41649};
	bar.warp.sync 	-1;
	wmma.mma.sync.aligned.row.col.m32n8k16.f32.f32 {%f41658, %f41659, %f41660, %f41661, %f41662, %f41663, %f41664, %f41665}, {%r2, %r2, %r2, %r2, %r2, %r2, %r2, %r2}, {%r2, %r2, %r2, %r2, %r2, %r2, %r2, %r2}, {%f41650, %f41651, %f41652, %f41653, %f41654, %f41655, %f41656, %f41657};
	bar.warp.sync 	-1;
	wmma.mma.sync.aligned.row.col.m32n8k16.f32.f32 {%f41666, %f41667, %f41668, %f41669, %f41670, %f41671, %f41672, %f41673}, {%r2, %r2, %r2, %r2, %r2, %r2, %r2, %r2}, {%r2, %r2, %r2, %r2, %r2, %r2, %r2, %r2}, {%f41658, %f41659, %f41660, %f41661, %f41662, %f41663, %f41664, %f41665};
	bar.warp.sync 	-1;
	wmma.mma.sync.aligned.row.col.m32n8k16.f32.f32 {%f41674, %f41675, %f41676, %f41677, %f41678, %f41679, %f41680, %f41681}, {%r2, %r2, %r2, %r2, %r2, %r2, %r2, %r2}, {%r2, %r2, %r2, %r2, %r2, %r2, %r2, %r2}, {%f41666, %f41667, %f41668, %f41669, %f41670, %f41671, %f41672, %f41673};
	bar.warp.sync 	-1;
	wmma.mma.sync.aligned.row.col.m32n8k16.f32.f32 {%f41682, %f41683, %f41684, %f41685, %f41686, %f41687, %f41688, %f41689}, {%r2, %r2, %r2, %r2, %r2, %r2, %r2, %r2}, {%r2, %r2, %r2, %r2, %r2, %r2, %r2, %r2}, {%f41674, %f41675, %f41676, %f41677, %f41678, %f41679, %f41680, %f41681};
	bar.warp.sync 	-1;
	wmma.mma.sync.aligned.row.col.m32n8k16.f32.f32 {%f41690, %f41691, %f41692, %f41693, %f41694, %f41695, %f41696, %f41697}, {%r2, %r2, %r2, %r2, %r2, %r2, %r2, %r2}, {%r2, %r2, %r2, %r2, %r2, %r2, %r2, %r2}, {%f41682, %f41683, %f41684, %f41685, %f41686, %f41687, %f41688, %f41689};
	bar.warp.sync 	-1;
	wmma.mma.sync.aligned.row.col.m32n8k16.f32.f32 {%f41698, %f41699, %f41700, %f41701, %f41702, %f41703, %f41704, %f41705}, {%r2, %r2, %r2, %r2, %r2, %r2, %r2, %r2}, {%r2, %r2, %r2, %r2, %r2, %r2, %r2, %r2}, {%f41690, %f41691, %f41692, %f41693, %f41694, %f41695, %f41696, %f41697};
	bar.warp.sync 	-1;
	wmma.mma.sync.aligned.row.col.m32n8k16.f32.f32 {%f41706, %f41707, %f41708, %f41709, %f41710, %f41711, %f41712, %f41713}, {%r2, %r2, %r2, %r2, %r2, %r2, %r2, %r2}, {%r2, %r2, %r2, %r2, %r2, %r2, %r2, %r2}, {%f41698, %f41699, %f41700, %f41701, %f41702, %f41703, %f41704, %f41705};
	bar.warp.sync 	-1;
	wmma.mma.sync.aligned.row.col.m32n8k16.f32.f32 {%f41714, %f41715, %f41716, %f41717, %f41718, %f41719, %f41720, %f41721}, {%r2, %r2, %r2, %r2, %r2, %r2, %r2, %r2}, {%r2, %r2, %r2, %r2, %r2, %r2, %r2, %r2}, {%f41706, %f41707, %f41708, %f41709, %f41710, %f41711, %f41712, %f41713};
	bar.warp.sync 	-1;
	wmma.mma.sync.aligned.row.col.m32n8k16.f32.f32 {%f41722, %f41723, %f41724, %f41725, %f41726, %f41727, %f41728, %f41729}, {%r2, %r2, %r2, %r2, %r2, %r2, %r2, %r2}, {%r2, %r2, %r2, %r2, %r2, %r2, %r2, %r2}, {%f41714, %f41715, %f41716, %f41717, %f41718, %f41719, %f41720, %f41721};
	bar.warp.sync 	-1;
	wmma.mma.sync.aligned.row.col.m32n8k16.f32.f32 {%f41730, %f41731, %f41732, %f41733, %f41734, %f41735, %f41736, %f41737}, {%r2, %r2, %r2, %r2, %r2, %r2, %r2, %r2}, {%r2, %r2, %r2, %r2, %r2, %r2, %r2, %r2}, {%f41722, %f41723, %f41724, %f41725, %f41726, %f41727, %f41728, %f41729};
	bar.warp.sync 	-1;
	wmma.mma.sync.aligned.row.col.m32n8k16.f32.f32 {%f41738, %f41739, %f41740, %f41741, %f41742, %f41743, %f41744, %f41745}, {%r2, %r2, %r2, %r2, %r2, %r2, %r2, %r2}, {%r2, %r2, %r2, %r2, %r2, %r2, %r2, %r2}, {%f41730, %f41731, %f41732, %f41733, %f41734, %f41735, %f41736, %f41737};
	bar.warp.sync 	-1;
	wmma.mma.sync.aligned.row.col.m32n8k16.f32.f32 {%f41746, %f41747, %f41748, %f41749, %f41750, %f41751, %f41752, %f41753}, {%r2, %r2, %r2, %r2, %r2, %r2, %r2, %r2}, {%r2, %r2, %r2, %r2, %r2, %r2, %r2, %r2}, {%f41738, %f41739, %f41740, %f41741, %f41742, %f41743, %f41744, %f41745};
	bar.warp.sync 	-1;
	wmma.mma.sync.aligned.row.col.m32n8k16.f32.f32 {%f41754, %f41755, %f41756, %f41757, %f41758, %f41759, %f41760, %f41761}, {%r2, %r2, %r2, %r2, %r2, %r2, %r2, %r2}, {%r2, %r2, %r2, %r2, %r2, %r2, %r2, %r2}, {%f41746, %f41747, %f41748, %f41749, %f41750, %f41751, %f41752, %f41753};
	bar.warp.sync 	-1;
	wmma.mma.sync.aligned.row.col.m32n8k16.f32.f32 {%f41762, %f41763, %f41764, %f41765, %f41766, %f41767, %f41768, %f41769}, {%r2, %r2, %r2, %r2, %r2, %r2, %r2, %r2}, {%r2, %r2, %r2, %r2, %r2, %r2, %r2, %r2}, {%f41754, %f41755, %f41756, %f41757, %f41758, %f41759, %f41760, %f41761};
	bar.warp.sync 	-1;
	wmma.mma.sync.aligned.row.col.m32n8k16.f32.f32 {%f41770, %f41771, %f41772, %f41773, %f41774, %f41775, %f41776, %f41777}, {%r2, %r2, %r2, %r2, %r2, %r2, %r2, %r2}, {%r2, %r2, %r2, %r2, %r2, %r2, %r2, %r2}, {%f41762, %f41763, %f41764, %f41765, %f41766, %f41767, %f41768, %f41769};
	bar.warp.sync 	-1;
	wmma.mma.sync.aligned.row.col.m32n8k16.f32.f32 {%f41778, %f41779, %f41780, %f41781, %f41782, %f41783, %f41784, %f41785}, {%r2, %r2, %r2, %r2, %r2, %r2, %r2, %r2}, {%r2, %r2, %r2, %r2, %r2, %r2, %r2, %r2}, {%f41770, %f41771, %f41772, %f41773, %f41774, %f41775, %f41776, %f41777};
	bar.warp.sync 	-1;
	wmma.mma.sync.aligned.row.col.m32n8k16.f32.f32 {%f41786, %f41787, %f41788, %f41789, %f41790, %f41791, %f41792, %f41793}, {%r2, %r2, %r2, %r2, %r2, %r2, %r2, %r2}, {%r2, %r2, %r2, %r2, %r2, %r2, %r2, %r2}, {%f41778, %f41779, %f41780, %f41781, %f41782, %f41783, %f41784, %f41785};
	bar.warp.sync 	-1;
	wmma.mma.sync.aligned.row.col.m32n8k16.f32.f32 {%f41794, %f41795, %f41796, %f41797, %f41798, %f41799, %f41800, %f41801}, {%r2, %r2, %r2, %r2, %r2, %r2, %r2, %r2}, {%r2, %r2, %r2, %r2, %r2, %r2, %r2, %r2}, {%f41786, %f41787, %f41788, %f41789, %f41790, %f41791, %f41792, %f41793};
	bar.warp.sync 	-1;
	wmma.mma.sync.aligned.row.col.m32n8k16.f32.f32 {%f41802, %f41803, %f41804, %f41805, %f41806, %f41807, %f41808, %f41809}, {%r2, %r2, %r2, %r2, %r2, %r2, %r2, %r2}, {%r2, %r2, %r2, %r2, %r2, %r2, %r2, %r2}, {%f41794, %f41795, %f41796, %f41797, %f41798, %f41799, %f41800, %f41801};
	bar.warp.sync 	-1;
	wmma.mma.sync.aligned.row.col.m32n8k16.f32.f32 {%f41810, %f41811, %f41812, %f41813, %f41814, %f41815, %f41816, %f41817}, {%r2, %r2, %r2, %r2, %r2, %r2, %r2, %r2}, {%r2, %r2, %r2, %r2, %r2, %r2, %r2, %r2}, {%f41802, %f41803, %f41804, %f41805, %f41806, %f41807, %f41808, %f41809};
	bar.warp.sync 	-1;
	wmma.mma.sync.aligned.row.col.m32n8k16.f32.f32 {%f41818, %f41819, %f41820, %f41821, %f41822, %f41823, %f41824, %f41825}, {%r2, %r2, %r2, %r2, %r2, %r2, %r2, %r2}, {%r2, %r2, %r2, %r2, %r2, %r2, %r2, %r2}, {%f41810, %f41811, %f41812, %f41813, %f41814, %f41815, %f41816, %f41817};
	bar.warp.sync 	-1;
	wmma.mma.sync.aligned.row.col.m32n8k16.f32.f32 {%f41826, %f41827, %f41828, %f41829, %f41830, %f41831, %f41832, %f41833}, {%r2, %r2, %r2, %r2, %r2, %r2, %r2, %r2}, {%r2, %r2, %r2, %r2, %r2, %r2, %r2, %r2}, {%f41818, %f41819, %f41820, %f41821, %f41822, %f41823, %f41824, %f41825};
	bar.warp.sync 	-1;
	wmma.mma.sync.aligned.row.col.m32n8k16.f32.f32 {%f41834, %f41835, %f41836, %f41837, %f41838, %f41839, %f41840, %f41841}, {%r2, %r2, %r2, %r2, %r2, %r2, %r2, %r2}, {%r2, %r2, %r2, %r2, %r2, %r2, %r2, %r2}, {%f41826, %f41827, %f41828, %f41829, %f41830, %f41831, %f41832, %f41833};
	bar.warp.sync 	-1;
	wmma.mma.sync.aligned.row.col.m32n8k16.f32.f32 {%f41842, %f41843, %f41844, %f41845, %f41846, %f41847, %f41848, %f41849}, {%r2, %r2, %r2, %r2, %r2, %r2, %r2, %r2}, {%r2, %r2, %r2, %r2, %r2, %r2, %r2, %r2}, {%f41834, %f41835, %f41836, %f41837, %f41838, %f41839, %f41840, %f41841};
	bar.warp.sync 	-1;
	wmma.mma.sync.aligned.row.col.m32n8k16.f32.f32 {%f41850, %f41851, %f41852, %f41853, %f41854, %f41855, %f41856, %f41857}, {%r2, %r2, %r2, %r2, %r2, %r2, %r2, %r2}, {%r2, %r2, %r2, %r2, %r2, %r2, %r2, %r2}, {%f41842, %f41843, %f41844, %f41845, %f41846, %f41847, %f41848, %f41849};
	bar.warp.sync 	-1;
	wmma.mma.sync.aligned.row.col.m32n8k16.f32.f32 {%f41858, %f41859, %f41860, %f41861, %f41862, %f41863, %f41864, %f41865}, {%r2, %r2, %r2, %r2, %r2, %r2, %r2, %r2}, {%r2, %r2, %r2, %r2, %r2, %r2, %r2, %r2}, {%f41850, %f41851, %f41852, %f41853, %f41854, %f41855, %f41856, %f41857};
	bar.warp.sync 	-1;
	wmma.mma.sync.aligned.row.col.m32n8k16.f32.f32 {%f41866, %f41867, %f41868, %f41869, %f41870, %f41871, %f41872, %f41873}, {%r2, %r2, %r2, %r2, %r2, %r2, %r2, %r2}, {%r2, %r2, %r2, %r2, %r2, %r2, %r2, %r2}, {%f41858, %f41859, %f41860, %f41861, %f41862, %f41863, %f41864, %f41865};
	bar.warp.sync 	-1;
	wmma.mma.sync.aligned.row.col.m32n8k16.f32.f32 {%f41874, %f41875, %f41876, %f41877, %f41878, %f41879, %f41880, %f41881}, {%r2, %r2, %r2, %r2, %r2, %r2, %r2, %r2}, {%r2, %r2, %r2, %r2, %r2, %r2, %r2, %r2}, {%f41866, %f41867, %f41868, %f41869, %f41870, %f41871, %f41872, %f41873};
	bar.warp.sync 	-1;
	wmma.mma.sync.aligned.row.col.m32n8k16.f32.f32 {%f41882, %f41883, %f41884, %f41885, %f41886, %f41887, %f41888, %f41889}, {%r2, %r2, %r2, %r2, %r2, %r2, %r2, %r2}, {%r2, %r2, %r2, %r2, %r2, %r2, %r2, %r2}, {%f41874, %f41875, %f41876, %f41877, %f41878, %f41879, %f41880, %f41881};
	bar.warp.sync 	-1;
	wmma.mma.sync.aligned.row.col.m32n8k16.f32.f32 {%f41890, %f41891, %f41892, %f41893, %f41894, %f41895, %f41896, %f41897}, {%r2, %r2, %r2, %r2, %r2, %r2, %r2, %r2}, {%r2, %r2, %r2, %r2, %r2, %r2, %r2, %r2}, {%f41882, %f41883, %f41884, %f41885, %f41886, %f41887, %f41888, %f41889};
	bar.warp.sync 	-1;
	wmma.mma.sync.aligned.row.col.m32n8k16.f32.f32 {%f41898, %f41899, %f41900, %f41901, %f41902, %f41903, %f41904, %f41905}, {%r2, %r2, %r2, %r2, %r2, %r2, %r2, %r2}, {%r2, %r2, %r2, %r2, %r2, %r2, %r2, %r2}, {%f41890, %f41891, %f41892, %f41893, %f41894, %f41895, %f41896, %f41897};
	bar.warp.sync 	-1;
	wmma.mma.sync.aligned.row.col.m32n8k16.f32.f32 {%f41906, %f41907, %f41908, %f41909, %f41910, %f41911, %f41912, %f41913}, {%r2, %r2, %r2, %r2, %r2, %r2, %r2, %r2}, {%r2, %r2, %r2, %r2, %r2, %r2, %r2, %r2}, {%f41898, %f41899, %f41900, %f41901, %f41902, %f41903, %f41904, %f41905};
	bar.warp.sync 	-1;
	wmma.mma.sync.aligned.row.col.m32n8k16.f32.f32 {%f41914, %f41915, %f41916, %f41917, %f41918, %f41919, %f41920, %f41921}, {%r2, %r2, %r2, %r2, %r2, %r2, %r2, %r2}, {%r2, %r2, %r2, %r2, %r2, %r2, %r2, %r2}, {%f41906, %f41907, %f41908, %f41909, %f41910, %f41911, %f41912, %f41913};
	bar.warp.sync 	-1;
	wmma.mma.sync.aligned.row.col.m32n8k16.f32.f32 {%f41922, %f41923, %f41924, %f41925, %f41926, %f41927, %f41928, %f41929}, {%r2, %r2, %r2, %r2, %r2, %r2, %r2, %r2}, {%r2, %r2, %r2, %r2, %r2, %r2, %r2, %r2}, {%f41914, %f41915, %f41916, %f41917, %f41918, %f41919, %f41920, %f41921};
	bar.warp.sync 	-1;
	wmma.mma.sync.aligned.row.col.m32n8k16.f32.f32 {%f41930, %f41931, %f41932, %f41933, %f41934, %f41935, %f41936, %f41937}, {%r2, %r2, %r2, %r2, %r2, %r2, %r2, %r2}, {%r2, %r2, %r2, %r2, %r2, %r2, %r2, %r2}, {%f41922, %f41923, %f41924, %f41925, %f41926, %f41927, %f41928, %f41929};
	bar.warp.sync 	-1;
	wmma.mma.sync.aligned.row.col.m32n8k16.f32.f32 {%f41938, %f41939, %f41940, %f41941, %f41942, %f41943, %f41944, %f41945}, {%r2, %r2, %r2, %r2, %r2, %r2, %r2, %r2}, {%r2, %r2, %r2, %r2, %r2, %r2, %r2, %r2}, {%f41930, %f41931, %f41932, %f41933, %f41934, %f41935, %f41936, %f41937};
	bar.warp.sync 	-1;
	wmma.mma.sync.aligned.row.col.m32n8k16.f32.f32 {%f41946, %f41947, %f41948, %f41949, %f41950, %f41951, %f41952, %f41953}, {%r2, %r2, %r2, %r2, %r2, %r2, %r2, %r2}, {%r2, %r2, %r2, %r2, %r2, %r2, %r2, %r2}, {%f41938, %f41939, %f41940, %f41941, %f41942, %f41943, %f41944, %f41945};
	bar.warp.sync 	-1;
	wmma.mma.sync.aligned.row.col.m32n8k16.f32.f32 {%f41954, %f41955, %f41956, %f41957, %f41958, %f41959, %f41960, %f41961}, {%r2, %r2, %r2, %r2, %r2, %r2, %r2, %r2}, {%r2, %r2, %r2, %r2, %r2, %r2, %r2, %r2}, {%f41946, %f41947, %f41948, %f41949, %f41950, %f41951, %f41952, %f41953};
	bar.warp.sync 	-1;
	wmma.mma.sync.aligned.row.col.m32n8k16.f32.f32 {%f41962, %f41963, %f41964, %f41965, %f41966, %f41967, %f41968, %f41969}, {%r2, %r2, %r2, %r2, %r2, %r2, %r2, %r2}, {%r2, %r2, %r2, %r2, %r2, %r2, %r2, %r2}, {%f41954, %f41955, %f41956, %f41957, %f41958, %f41959, %f41960, %f41961};
	bar.warp.sync 	-1;
	wmma.mma.sync.aligned.row.col.m32n8k16.f32.f32 {%f41970, %f41971, %f41972, %f41973, %f41974, %f41975, %f41976, %f41977}, {%r2, %r2, %r2, %r2, %r2, %r2, %r2, %r2}, {%r2, %r2, %r2, %r2, %r2, %r2, %r2, %r2}, {%f41962, %f41963, %f41964, %f41965, %f41966, %f41967, %f41968, %f41969};
	bar.warp.sync 	-1;
	wmma.mma.sync.aligned.row.col.m32n8k16.f32.f32 {%f41978, %f41979, %f41980, %f41981, %f41982, %f41983, %f41984, %f41985}, {%r2, %r2, %r2, %r2, %r2, %r2, %r2, %r2}, {%r2, %r2, %r2, %r2, %r2, %r2, %r2, %r2}, {%f41970, %f41971, %f41972, %f41973, %f41974, %f41975, %f41976, %f41977};
	bar.warp.sync 	-1;
	wmma.mma.sync.aligned.row.col.m32n8k16.f32.f32 {%f41986, %f41987, %f41988, %f41989, %f41990, %f41991, %f41992, %f41993}, {%r2, %r2, %r2, %r2, %r2, %r2, %r2, %r2}, {%r2, %r2, %r2, %r2, %r2, %r2, %r2, %r2}, {%f41978, %f41979, %f41980, %f41981, %f41982, %f41983, %f41984, %f41985};
	bar.warp.sync 	-1;
	wmma.mma.sync.aligned.row.col.m32n8k16.f32.f32 {%f41994, %f41995, %f41996, %f41997, %f41998, %f41999, %f42000, %f42001}, {%r2, %r2, %r2, %r2, %r2, %r2, %r2, %r2}, {%r2, %r2, %r2, %r2, %r2, %r2, %r2, %r2}, {%f41986, %f41987, %f41988, %f41989, %f41990, %f41991, %f41992, %f41993};
	bar.warp.sync 	-1;
	wmma.mma.sync.aligned.row.col.m32n8k16.f32.f32 {%f42002, %f42003, %f42004, %f42005, %f42006, %f42007, %f42008, %f42009}, {%r2, %r2, %r2, %r2, %r2, %r2, %r2, %r2}, {%r2, %r2, %r2, %r2, %r2, %r2, %r2, %r2}, {%f41994, %f41995, %f41996, %f41997, %f41998, %f41999, %f42000, %f42001};
	bar.warp.sync 	-1;
	wmma.mma.sync.aligned.row.col.m32n8k16.f32.f32 {%f42010, %f42011, %f42012, %f42013, %f42014, %f42015, %f42016, %f42017}, {%r2, %r2, %r2, %r2, %r2, %r2, %r2, %r2}, {%r2, %r2, %r2, %r2, %r2, %r2, %r2, %r2}, {%f42002, %f42003, %f42004, %f42005, %f42006, %f42007, %f42008, %f42009};
	bar.warp.sync 	-1;
	wmma.mma.sync.aligned.row.col.m32n8k16.f32.f32 {%f42018, %f42019, %f42020, %f42021, %f42022, %f42023, %f42024, %f42025}, {%r2, %r2, %r2, %r2, %r2, %r2, %r2, %r2}, {%r2, %r2, %r2, %r2, %r2, %r2, %r2, %r2}, {%f42010, %f42011, %f42012, %f42013, %f42014, %f42015, %f42016, %f42017};
	bar.warp.sync 	-1;
	wmma.mma.sync.aligned.row.col.m32n8k16.f32.f32 {%f42026, %f42027, %f42028, %f42029, %f42030, %f42031, %f42032, %f42033}, {%r2, %r2, %r2, %r2, %r2, %r2, %r2, %r2}, {%r2, %r2, %r2, %r2, %r2, %r2, %r2, %r2}, {%f42018, %f42019, %f42020, %f42021, %f42022, %f42023, %f42024, %f42025};
	bar.warp.sync 	-1;
	wmma.mma.sync.aligned.row.col.m32n8k16.f32.f32 {%f42034, %f42035, %f42036, %f42037, %f42038, %f42039, %f42040, %f42041}, {%r2, %r2, %r2, %r2, %r2, %r2, %r2, %r2}, {%r2, %r2, %r2, %r2, %r2, %r2, %r2, %r2}, {%f42026, %f42027, %f42028, %f42029, %f42030, %f42031, %f42032, %f42033};
	bar.warp.sync 	-1;
	wmma.mma.sync.aligned.row.col.m32n8k16.f32.f32 {%f42042, %f42043, %f42044, %f42045, %f42046, %f42047, %f42048, %f42049}, {%r2, %r2, %r2, %r2, %r2, %r2, %r2, %r2}, {%r2, %r2, %r2, %r2, %r2, %r2, %r2, %r2}, {%f42034, %f42035, %f42036, %f42037, %f42038, %f42039, %f42040, %f42041};
	bar.warp.sync 	-1;
	wmma.mma.sync.aligned.row.col.m32n8k16.f32.f32 {%f42050, %f42051, %f42052, %f42053, %f42054, %f42055, %f42056, %f42057}, {%r2, %r2, %r2, %r2, %r2, %r2, %r2, %r2}, {%r2, %r2, %r2, %r2, %r2, %r2, %r2, %r2}, {%f42042, %f42043, %f42044, %f42045, %f42046, %f42047, %f42048, %f42049};
	bar.warp.sync 	-1;
	wmma.mma.sync.aligned.row.col.m32n8k16.f32.f32 {%f42058, %f42059, %f42060, %f42061, %f42062, %f42063, %f42064, %f42065}, {%r2, %r2, %r2, %r2, %r2, %r2, %r2, %r2}, {%r2, %r2, %r2, %r2, %r2, %r2, %r2, %r2}, {%f42050, %f42051, %f42052, %f42053, %f42054, %f42055, %f42056, %f42057};
	bar.warp.sync 	-1;
	wmma.mma.sync.aligned.row.col.m32n8k16.f32.f32 {%f42066, %f42067, %f42068, %f42069, %f42070, %f42071, %f42072, %f42073}, {%r2, %r2, %r2, %r2, %r2, %r2, %r2, %r2}, {%r2, %r2, %r2, %r2, %r2, %r2, %r2, %r2}, {%f42058, %f42059, %f42060, %f42061, %f42062, %f42063, %f42064, %f42065};
	bar.warp.sync 	-1;
	wmma.mma.sync.aligned.row.col.m32n8k16.f32.f32 {%f42074, %f42075, %f42076, %f42077, %f42078, %f42079, %f42080, %f42081}, {%r2, %r2, %r2, %r2, %r2, %r2, %r2, %r2}, {%r2, %r2, %r2, %r2, %r2, %r2, %r2, %r2}, {%f42066, %f42067, %f42068, %f42069, %f42070, %f42071, %f42072, %f42073};
	bar.warp.sync 	-1;
	wmma.mma.sync.aligned.row.col.m32n8k16.f32.f32 {%f42082, %f42083, %f42084, %f42085, %f42086, %f42087, %f42088, %f42089}, {%r2, %r2, %r2, %r2, %r2, %r2, %r2, %r2}, {%r2, %r2, %r2, %r2, %r2, %r2, %r2, %r2}, {%f42074, %f42075, %f42076, %f42077, %f42078, %f42079, %f42080, %f42081};
	bar.warp.sync 	-1;
	wmma.mma.sync.aligned.row.col.m32n8k16.f32.f32 {%f42090, %f42091, %f42092, %f42093, %f42094, %f42095, %f42096, %f42097}, {%r2, %r2, %r2, %r2, %r2, %r2, %r2, %r2}, {%r2, %r2, %r2, %r2, %r2, %r2, %r2, %r2}, {%f42082, %f42083, %f42084, %f42085, %f42086, %f42087, %f42088, %f42089};
	bar.warp.sync 	-1;
	wmma.mma.sync.aligned.row.col.m32n8k16.f32.f32 {%f42098, %f42099, %f42100, %f42101, %f42102, %f42103, %f42104, %f42105}, {%r2, %r2, %r2, %r2, %r2, %r2, %r2, %r2}, {%r2, %r2, %r2, %r2, %r2, %r2, %r2, %r2}, {%f42090, %f42091, %f42092, %f42093, %f42094, %f42095, %f42096, %f42097};
	bar.warp.sync 	-1;
	wmma.mma.sync.aligned.row.col.m32n8k16.f32.f32 {%f42106, %f42107, %f42108, %f42109, %f42110, %f42111, %f42112, %f42113}, {%r2, %r2, %r2, %r2, %r2, %r2, %r2, %r2}, {%r2, %r2, %r2, %r2, %r2, %r2, %r2, %r2}, {%f42098, %f42099, %f42100, %f42101, %f42102, %f42103, %f42104, %f42105};
	bar.warp.sync 	-1;
	wmma.mma.sync.aligned.row.col.m32n8k16.f32.f32 {%f42114, %f42115, %f42116, %f42117, %f42118, %f42119, %f42120, %f42121}, {%r2, %r2, %r2, %r2, %r2, %r2, %r2, %r2}, {%r2, %r2, %r2, %r2, %r2, %r2, %r2, %r2}, {%f42106, %f42107, %f42108, %f42109, %f42110, %f42111, %f42112, %f42113};
	bar.warp.sync 	-1;
	wmma.mma.sync.aligned.row.col.m32n8k16.f32.f32 {%f42122, %f42123, %f42124, %f42125, %f42126, %f42127, %f42128, %f42129}, {%r2, %r2, %r2, %r2, %r2, %r2, %r2, %r2}, {%r2, %r2, %r2, %r2, %r2, %r2, %r2, %r2}, {%f42114, %f42115, %f42116, %f42117, %f42118, %f42119, %f42120, %f42121};
	bar.warp.sync 	-1;
	wmma.mma.sync.aligned.row.col.m32n8k16.f32.f32 {%f42130, %f42131, %f42132, %f42133, %f42134, %f42135, %f42136, %f42137}, {%r2, %r2, %r2, %r2, %r2, %r2, %r2, %r2}, {%r2, %r2, %r2, %r2, %r2, %r2, %r2, %r2}, {%f42122, %f42123, %f42124, %f42125, %f42126, %f42127, %f42128, %f42129};
	bar.warp.sync 	-1;
	wmma.mma.sync.aligned.row.col.m32n8k16.f32.f32 {%f42138, %f42139, %f42140, %f42141, %f42142, %f42143, %f42144, %f42145}, {%r2, %r2, %r2, %r2, %r2, %r2, %r2, %r2}, {%r2, %r2, %r2, %r2, %r2, %r2, %r2, %r2}, {%f42130, %f42131, %f42132, %f42133, %f42134, %f42135, %f42136, %f42137};
	bar.warp.sync 	-1;
	wmma.mma.sync.aligned.row.col.m32n8k16.f32.f32 {%f42146, %f42147, %f42148, %f42149, %f42150, %f42151, %f42152, %f42153}, {%r2, %r2, %r2, %r2, %r2, %r2, %r2, %r2}, {%r2, %r2, %r2, %r2, %r2, %r2, %r2, %r2}, {%f42138, %f42139, %f42140, %f42141, %f42142, %f42143, %f42144, %f42145};
	bar.warp.sync 	-1;
	wmma.mma.sync.aligned.row.col.m32n8k16.f32.f32 {%f42154, %f42155, %f42156, %f42157, %f42158, %f42159, %f42160, %f42161}, {%r2, %r2, %r2, %r2, %r2, %r2, %r2, %r2}, {%r2, %r2, %r2, %r2, %r2, %r2, %r2, %r2}, {%f42146, %f42147, %f42148, %f42149, %f42150, %f42151, %f42152, %f42153};
	bar.warp.sync 	-1;
	wmma.mma.sync.aligned.row.col.m32n8k16.f32.f32 {%f42162, %f42163, %f42164, %f42165, %f42166, %f42167, %f42168, %f42169}, {%r2, %r2, %r2, %r2, %r2, %r2, %r2, %r2}, {%r2, %r2, %r2, %r2, %r2, %r2, %r2, %r2}, {%f42154, %f42155, %f42156, %f42157, %f42158, %f42159, %f42160, %f42161};
	bar.warp.sync 	-1;
	wmma.mma.sync.aligned.row.col.m32n8k16.f32.f32 {%f42170, %f42171, %f42172, %f42173, %f42174, %f42175, %f42176, %f42177}, {%r2, %r2, %r2, %r2, %r2, %r2, %r2, %r2}, {%r2, %r2, %r2, %r2, %r2, %r2, %r2, %r2}, {%f42162, %f42163, %f42164, %f42165, %f42166, %f42167, %f42168, %f42169};
	bar.warp.sync 	-1;
	wmma.mma.sync.aligned.row.col.m32n8k16.f32.f32 {%f42178, %f42179, %f42180, %f42181, %f42182, %f42183, %f42184, %f42185}, {%r2, %r2, %r2, %r2, %r2, %r2, %r2, %r2}, {%r2, %r2, %r2, %r2, %r2, %r2, %r2, %r2}, {%f42170, %f42171, %f42172, %f42173, %f42174, %f42175, %f42176, %f42177};
	bar.warp.sync 	-1;
	wmma.mma.sync.aligned.row.col.m32n8k16.f32.f32 {%f42186, %f42187, %f42188, %f42189, %f42190, %f42191, %f42192, %f42193}, {%r2, %r2, %r2, %r2, %r2, %r2, %r2, %r2}, {%r2, %r2, %r2, %r2, %r2, %r2, %r2, %r2}, {%f42178, %f42179, %f42180, %f42181, %f42182, %f42183, %f42184, %f42185};
	bar.warp.sync 	-1;
	wmma.mma.sync.aligned.row.col.m32n8k16.f32.f32 {%f42194, %f42195, %f42196, %f42197, %f42198, %f42199, %f42200, %f42201}, {%r2, %r2, %r2, %r2, %r2, %r2, %r2, %r2}, {%r2, %r2, %r2, %r2, %r2, %r2, %r2, %r2}, {%f42186, %f42187, %f42188, %f42189, %f42190, %f42191, %f42192, %f42193};
	bar.warp.sync 	-1;
	wmma.mma.sync.aligned.row.col.m32n8k16.f32.f32 {%f42202, %f42203, %f42204, %f42205, %f42206, %f42207, %f42208, %f42209}, {%r2, %r2, %r2, %r2, %r2, %r2, %r2, %r2}, {%r2, %r2, %r2, %r2, %r2, %r2, %r2, %r2}, {%f42194, %f42195, %f42196, %f42197, %f42198, %f42199, %f42200, %f42201};
	bar.warp.sync 	-1;
	wmma.mma.sync.aligned.row.col.m32n8k16.f32.f32 {%f42210, %f42211, %f42212, %f42213, %f42214, %f42215, %f42216, %f42217}, {%r2, %r2, %r2, %r2, %r2, %r2, %r2, %r2}, {%r2, %r2, %r2, %r2, %r2, %r2, %r2, %r2}, {%f42202, %f42203, %f42204, %f42205, %f42206, %f42207, %f42208, %f42209};
	bar.warp.sync 	-1;
	wmma.mma.sync.aligned.row.col.m32n8k16.f32.f32 {%f42218, %f42219, %f42220, %f42221, %f42222, %f42223, %f42224, %f42225}, {%r2, %r2, %r2, %r2, %r2, %r2, %r2, %r2}, {%r2, %r2, %r2, %r2, %r2, %r2, %r2, %r2}, {%f42210, %f42211, %f42212, %f42213, %f42214, %f42215, %f42216, %f42217};
	bar.warp.sync 	-1;
	wmma.mma.sync.aligned.row.col.m32n8k16.f32.f32 {%f42226, %f42227, %f42228, %f42229, %f42230, %f42231, %f42232, %f42233}, {%r2, %r2, %r2, %r2, %r2, %r2, %r2, %r2}, {%r2, %r2, %r2, %r2, %r2, %r2, %r2, %r2}, {%f42218, %f42219, %f42220, %f42221, %f42222, %f42223, %f42224, %f42225};
	bar.warp.sync 	-1;
	wmma.mma.sync.aligned.row.col.m32n8k16.f32.f32 {%f42234, %f42235, %f42236, %f42237, %f42238, %f42239, %f42240, %f42241}, {%r2, %r2, %r2, %r2, %r2, %r2, %r2, %r2}, {%r2, %r2, %r2, %r2, %r2, %r2, %r2, %r2}, {%f42226, %f42227, %f42228, %f42229, %f42230, %f42231, %f42232, %f42233};
	bar.warp.sync 	-1;
	wmma.mma.sync.aligned.row.col.m32n8k16.f32.f32 {%f42242, %f42243, %f42244, %f42245, %f42246, %f42247, %f42248, %f42249}, {%r2, %r2, %r2, %r2, %r2, %r2, %r2, %r2}, {%r2, %r2, %r2, %r2, %r2, %r2, %r2, %r2}, {%f42234, %f42235, %f42236, %f42237, %f42238, %f42239, %f42240, %f42241};
	bar.warp.sync 	-1;
	wmma.mma.sync.aligned.row.col.m32n8k16.f32.f32 {%f42250, %f42251, %f42252, %f42253, %f42254, %f42255, %f42256, %f42257}, {%r2, %r2, %r2, %r2, %r2, %r2, %r2, %r2}, {%r2, %r2, %r2, %r2, %r2, %r2, %r2, %r2}, {%f42242, %f42243, %f42244, %f42245, %f42246, %f42247, %f42248, %f42249};
	bar.warp.sync 	-1;
	wmma.mma.sync.aligned.row.col.m32n8k16.f32.f32 {%f42258, %f42259, %f42260, %f42261, %f42262, %f42263, %f42264, %f42265}, {%r2, %r2, %r2, %r2, %r2, %r2, %r2, %r2}, {%r2, %r2, %r2, %r2, %r2, %r2, %r2, %r2}, {%f42250, %f42251, %f42252, %f42253, %f42254, %f42255, %f42256, %f42257};
	bar.warp.sync 	-1;
	wmma.mma.sync.aligned.row.col.m32n8k16.f32.f32 {%f42266, %f42267, %f42268, %f42269, %f42270, %f42271, %f42272, %f42273}, {%r2, %r2, %r2, %r2, %r2, %r2, %r2, %r2}, {%r2, %r2, %r2, %r2, %r2, %r2, %r2, %r2}, {%f42258, %f42259, %f42260, %f42261, %f42262, %f42263, %f42264, %f42265};
	bar.warp.sync 	-1;
	wmma.mma.sync.aligned.row.col.m32n8k16.f32.f32 {%f42274, %f42275, %f42276, %f42277, %f42278, %f42279, %f42280, %f42281}, {%r2, %r2, %r2, %r2, %r2, %r2, %r2, %r2}, {%r2, %r2, %r2, %r2, %r2, %r2, %r2, %r2}, {%f42266, %f42267, %f42268, %f42269, %f42270, %f42271, %f42272, %f42273};
	bar.warp.sync 	-1;
	wmma.mma.sync.aligned.row.col.m32n8k16.f32.f32 {%f42282, %f42283, %f42284, %f42285, %f42286, %f42287, %f42288, %f42289}, {%r2, %r2, %r2, %r2, %r2, %r2, %r2, %r2}, {%r2, %r2, %r2, %r2, %r2, %r2, %r2, %r2}, {%f42274, %f42275, %f42276, %f42277, %f42278, %f42279, %f42280, %f42281};
	bar.warp.sync 	-1;
	wmma.mma.sync.aligned.row.col.m32n8k16.f32.f32 {%f42290, %f42291, %f42292, %f42293, %f42294, %f42295, %f42296, %f42297}, {%r2, %r2, %r2, %r2, %r2, %r2, %r2, %r2}, {%r2, %r2, %r2, %r2, %r2, %r2, %r2, %r2}, {%f42282, %f42283, %f42284, %f42285, %f42286, %f42287, %f42288, %f42289};
	bar.warp.sync 	-1;
	wmma.mma.sync.aligned.row.col.m32n8k16.f32.f32 {%f42298, %f42299, %f42300, %f42301, %f42302, %f42303, %f42304, %f42305}, {%r2, %r2, %r2, %r2, %r2, %r2, %r2, %r2}, {%r2, %r2, %r2, %r2, %r2, %r2, %r2, %r2}, {%f42290, %f42291, %f42292, %f42293, %f42294, %f42295, %f42296, %f42297};
	bar.warp.sync 	-1;
	wmma.mma.sync.aligned.row.col.m32n8k16.f32.f32 {%f42306, %f42307, %f42308, %f42309, %f42310, %f42311, %f42312, %f42313}, {%r2, %r2, %r2, %r2, %r2, %r2, %r2, %r2}, {%r2, %r2, %r2, %r2, %r2, %r2, %r2, %r2}, {%f42298, %f42299, %f42300, %f42301, %f42302, %f42303, %f42304, %f42305};
	bar.warp.sync 	-1;
	wmma.mma.sync.aligned.row.col.m32n8k16.f32.f32 {%f42314, %f42315, %f42316, %f42317, %f42318, %f42319, %f42320, %f42321}, {%r2, %r2, %r2, %r2, %r2, %r2, %r2, %r2}, {%r2, %r2, %r2, %r2, %r2, %r2, %r2, %r2}, {%f42306, %f42307, %f42308, %f42309, %f42310, %f42311, %f42312, %f42313};
	bar.warp.sync 	-1;
	wmma.mma.sync.aligned.row.col.m32n8k16.f32.f32 {%f42322, %f42323, %f42324, %f42325, %f42326, %f42327, %f42328, %f42329}, {%r2, %r2, %r2, %r2, %r2, %r2, %r2, %r2}, {%r2, %r2, %r2, %r2, %r2, %r2, %r2, %r2}, {%f42314, %f42315, %f42316, %f42317, %f42318, %f42319, %f42320, %f42321};
	bar.warp.sync 	-1;
	wmma.mma.sync.aligned.row.col.m32n8k16.f32.f32 {%f42330, %f42331, %f42332, %f42333, %f42334, %f42335, %f42336, %f42337}, {%r2, %r2, %r2, %r2, %r2, %r2, %r2, %r2}, {%r2, %r2, %r2, %r2, %r2, %r2, %r2, %r2}, {%f42322, %f42323, %f42324, %f42325, %f42326, %f42327, %f42328, %f42329};
	bar.warp.sync 	-1;
	wmma.mma.sync.aligned.row.col.m32n8k16.f32.f32 {%f42338, %f42339, %f42340, %f42341, %f42342, %f42343, %f42344, %f42345}, {%r2, %r2, %r2, %r2, %r2, %r2, %r2, %r2}, {%r2, %r2, %r2, %r2, %r2, %r2, %r2, %r2}, {%f42330, %f42331, %f42332, %f42333, %f42334, %f42335, %f42336, %f42337};
	bar.warp.sync 	-1;
	wmma.mma.sync.aligned.row.col.m32n8k16.f32.f32 {%f42346, %f42347, %f42348, %f42349, %f42350, %f42351, %f42352, %f42353}, {%r2, %r2, %r2, %r2, %r2, %r2, %r2, %r2}, {%r2, %r2, %r2, %r2, %r2, %r2, %r2, %r2}, {%f42338, %f42339, %f42340, %f42341, %f42342, %f42343, %f42344, %f42345};
	bar.warp.sync 	-1;
	wmma.mma.sync.aligned.row.col.m32n8k16.f32.f32 {%f42354, %f42355, %f42356, %f42357, %f42358, %f42359, %f42360, %f42361}, {%r2, %r2, %r2, %r2, %r2, %r2, %r2, %r2}, {%r2, %r2, %r2, %r2, %r2, %r2, %r2, %r2}, {%f42346, %f42347, %f42348, %f42349, %f42350, %f42351, %f42352, %f42353};
	bar.warp.sync 	-1;
	wmma.mma.sync.aligned.row.col.m32n8k16.f32.f32 {%f42362, %f42363, %f42364, %f42365, %f42366, %f42367, %f42368, %f42369}, {%r2, %r2, %r2, %r2, %r2, %r2, %r2, %r2}, {%r2, %r2, %r2, %r2, %r2, %r2, %r2, %r2}, {%f42354, %f42355, %f42356, %f42357, %f42358, %f42359, %f42360, %f42361};
	bar.warp.sync 	-1;
	wmma.mma.sync.aligned.row.col.m32n8k16.f32.f32 {%f42370, %f42371, %f42372, %f42373, %f42374, %f42375, %f42376, %f42377}, {%r2, %r2, %r2, %r2, %r2, %r2, %r2, %r2}, {%r2, %r2, %r2, %r2, %r2, %r2, %r2, %r2}, {%f42362, %f42363, %f42364, %f42365, %f42366, %f42367, %f42368, %f42369};
	bar.warp.sync 	-1;
	wmma.mma.sync.aligned.row.col.m32n8k16.f32.f32 {%f42378, %f42379, %f42380, %f42381, %f42382, %f42383, %f42384, %f42385}, {%r2, %r2, %r2, %r2, %r2, %r2, %r2, %r2}, {%r2, %r2, %r2, %r2, %r2, %r2, %r2, %r2}, {%f42370, %f42371, %f42372, %f42373, %f42374, %f42375, %f42376, %f42377};
	bar.warp.sync 	-1;
	wmma.mma.sync.aligned.row.col.m32n8k16.f32.f32 {%f42386, %f42387, %f42388, %f42389, %f42390, %f42391, %f42392, %f42393}, {%r2, %r2, %r2, %r2, %r2, %r2, %r2, %r2}, {%r2, %r2, %r2, %r2, %r2, %r2, %r2, %r2}, {%f42378, %f42379, %f42380, %f42381, %f42382, %f42383, %f42384, %f42385};
	bar.warp.sync 	-1;
	wmma.mma.sync.aligned.row.col.m32n8k16.f32.f32 {%f42394, %f42395, %f42396, %f42397, %f42398, %f42399, %f42400, %f42401}, {%r2, %r2, %r2, %r2, %r2, %r2, %r2, %r2}, {%r2, %r2, %r2, %r2, %r2, %r2, %r2, %r2}, {%f42386, %f42387, %f42388, %f42389, %f42390, %f42391, %f42392, %f42393};
	bar.warp.sync 	-1;
	wmma.mma.sync.aligned.row.col.m32n8k16.f32.f32 {%f42402, %f42403, %f42404, %f42405, %f42406, %f42407, %f42408, %f42409}, {%r2, %r2, %r2, %r2, %r2, %r2, %r2, %r2}, {%r2, %r2, %r2, %r2, %r2, %r2, %r2, %r2}, {%f42394, %f42395, %f42396, %f42397, %f42398, %f42399, %f42400, %f42401};
	bar.warp.sync 	-1;
	wmma.mma.sync.aligned.row.col.m32n8k16.f32.f32 {%f42410, %f42411, %f42412, %f42413, %f42414, %f42415, %f42416, %f42417}, {%r2, %r2, %r2, %r2, %r2, %r2, %r2, %r2}, {%r2, %r2, %r2, %r2, %r2, %r2, %r2, %r2}, {%f42402, %f42403, %f42404, %f42405, %f42406, %f42407, %f42408, %f42409};
	bar.warp.sync 	-1;
	wmma.mma.sync.aligned.row.col.m32n8k16.f32.f32 {%f42418, %f42419, %f42420, %f42421, %f42422, %f42423, %f42424, %f42425}, {%r2, %r2, %r2, %r2, %r2, %r2, %r2, %r2}, {%r2, %r2, %r2, %r2, %r2, %r2, %r2, %r2}, {%f42410, %f42411, %f42412, %f42413, %f42414, %f42415, %f42416, %f42417};
	bar.warp.sync 	-1;
	wmma.mma.sync.aligned.row.col.m32n8k16.f32.f32 {%f42426, %f42427, %f42428, %f42429, %f42430, %f42431, %f42432, %f42433}, {%r2, %r2, %r2, %r2, %r2, %r2, %r2, %r2}, {%r2, %r2, %r2, %r2, %r2, %r2, %r2, %r2}, {%f42418, %f42419, %f42420, %f42421, %f42422, %f42423, %f42424, %f42425};
	bar.warp.sync 	-1;
	wmma.mma.sync.aligned.row.col.m32n8k16.f32.f32 {%f42434, %f42435, %f42436, %f42437, %f42438, %f42439, %f42440, %f42441}, {%r2, %r2, %r2, %r2, %r2, %r2, %r2, %r2}, {%r2, %r2, %r2, %r2, %r2, %r2, %r2, %r2}, {%f42426, %f42427, %f42428, %f42429, %f42430, %f42431, %f42432, %f42433};
	bar.warp.sync 	-1;
	wmma.mma.sync.aligned.row.col.m32n8k16.f32.f32 {%f42442, %f42443, %f42444, %f42445, %f42446, %f42447, %f42448, %f42449}, {%r2, %r2, %r2, %r2, %r2, %r2, %r2, %r2}, {%r2, %r2, %r2, %r2, %r2, %r2, %r2, %r2}, {%f42434, %f42435, %f42436, %f42437, %f42438, %f42439, %f42440, %f42441};
	bar.warp.sync 	-1;
	wmma.mma.sync.aligned.row.col.m32n8k16.f32.f32 {%f42450, %f42451, %f42452, %f42453, %f42454, %f42455, %f42456, %f42457}, {%r2, %r2, %r2, %r2, %r2, %r2, %r2, %r2}, {%r2, %r2, %r2, %r2, %r2, %r2, %r2, %r2}, {%f42442, %f42443, %f42444, %f42445, %f42446, %f42447, %f42448, %f42449};
	bar.warp.sync 	-1;
	wmma.mma.sync.aligned.row.col.m32n8k16.f32.f32 {%f42458, %f42459, %f42460, %f42461, %f42462, %f42463, %f42464, %f42465}, {%r2, %r2, %r2, %r2, %r2, %r2, %r2, %r2}, {%r2, %r2, %r2, %r2, %r2, %r2, %r2, %r2}, {%f42450, %f42451, %f42452, %f42453, %f42454, %f42455, %f42456, %f42457};
	bar.warp.sync 	-1;
	wmma.mma.sync.aligned.row.col.m32n8k16.f32.f32 {%f42466, %f42467, %f42468, %f42469, %f42470, %f42471, %f42472, %f42473}, {%r2, %r2, %r2, %r2, %r2, %r2, %r2, %r2}, {%r2, %r2, %r2, %r2, %r2, %r2, %r2, %r2}, {%f42458, %f42459, %f42460, %f42461, %f42462, %f42463, %f42464, %f42465};
	bar.warp.sync 	-1;
	wmma.mma.sync.aligned.row.col.m32n8k16.f32.f32 {%f42474, %f42475, %f42476, %f42477, %f42478, %f42479, %f42480, %f42481}, {%r2, %r2, %r2, %r2, %r2, %r2, %r2, %r2}, {%r2, %r2, %r2, %r2, %r2, %r2, %r2, %r2}, {%f42466, %f42467, %f42468, %f42469, %f42470, %f42471, %f42472, %f42473};
	bar.warp.sync 	-1;
	wmma.mma.sync.aligned.row.col.m32n8k16.f32.f32 {%f42482, %f42483, %f42484, %f42485, %f42486, %f42487, %f42488, %f42489}, {%r2, %r2, %r2, %r2, %r2, %r2, %r2, %r2}, {%r2, %r2, %r2, %r2, %r2, %r2, %r2, %r2}, {%f42474, %f42475, %f42476, %f42477, %f42478, %f42479, %f42480, %f42481};
	bar.warp.sync 	-1;
	wmma.mma.sync.aligned.row.col.m32n8k16.f32.f32 {%f42490, %f42491, %f42492, %f42493, %f42494, %f42495, %f42496, %f42497}, {%r2, %r2, %r2, %r2, %r2, %r2, %r2, %r2}, {%r2, %r2, %r2, %r2, %r2, %r2, %r2, %r2}, {%f42482, %f42483, %f42484, %f42485, %f42486, %f42487, %f42488, %f42489};
	bar.warp.sync 	-1;
	wmma.mma.sync.aligned.row.col.m32n8k16.f32.f32 {%f42498, %f42499, %f42500, %f42501, %f42502, %f42503, %f42504, %f42505}, {%r2, %r2, %r2, %r2, %r2, %r2, %r2, %r2}, {%r2, %r2, %r2, %r2, %r2, %r2, %r2, %r2}, {%f42490, %f42491, %f42492, %f42493, %f42494, %f42495, %f42496, %f42497};
	bar.warp.sync 	-1;
	wmma.mma.sync.aligned.row.col.m32n8k16.f32.f32 {%f42506, %f42507, %f42508, %f42509, %f42510, %f42511, %f42512, %f42513}, {%r2, %r2, %r2, %r2, %r2, %r2, %r2, %r2}, {%r2, %r2, %r2, %r2, %r2, %r2, %r2, %r2}, {%f42498, %f42499, %f42500, %f42501, %f42502, %f42503, %f42504, %f42505};
	bar.warp.sync 	-1;
	wmma.mma.sync.aligned.row.col.m32n8k16.f32.f32 {%f42514, %f42515, %f42516, %f42517, %f42518, %f42519, %f42520, %f42521}, {%r2, %r2, %r2, %r2, %r2, %r2, %r2, %r2}, {%r2, %r2, %r2, %r2, %r2, %r2, %r2, %r2}, {%f42506, %f42507, %f42508, %f42509, %f42510, %f42511, %f42512, %f42513};
	bar.warp.sync 	-1;
	wmma.mma.sync.aligned.row.col.m32n8k16.f32.f32 {%f42522, %f42523, %f42524, %f42525, %f42526, %f42527, %f42528, %f42529}, {%r2, %r2, %r2, %r2, %r2, %r2, %r2, %r2}, {%r2, %r2, %r2, %r2, %r2, %r2, %r2, %r2}, {%f42514, %f42515, %f42516, %f42517, %f42518, %f42519, %f42520, %f42521};
	bar.warp.sync 	-1;
	wmma.mma.sync.aligned.row.col.m32n8k16.f32.f32 {%f42530, %f42531, %f42532, %f42533, %f42534, %f42535, %f42536, %f42537}, {%r2, %r2, %r2, %r2, %r2, %r2, %r2, %r2}, {%r2, %r2, %r2, %r2, %r2, %r2, %r2, %r2}, {%f42522, %f42523, %f42524, %f42525, %f42526, %f42527, %f42528, %f42529};
	bar.warp.sync 	-1;
	wmma.mma.sync.aligned.row.col.m32n8k16.f32.f32 {%f42538, %f42539, %f42540, %f42541, %f42542, %f42543, %f42544, %f42545}, {%r2, %r2, %r2, %r2, %r2, %r2, %r2, %r2}, {%r2, %r2, %r2, %r2, %r2, %r2, %r2, %r2}, {%f42530, %f42531, %f42532, %f42533, %f42534, %f42535, %f42536, %f42537};
	bar.warp.sync 	-1;
	wmma.mma.sync.aligned.row.col.m32n8k16.f32.f32 {%f42546, %f42547, %f42548, %f42549, %f42550, %f42551, %f42552, %f42553}, {%r2, %r2, %r2, %r2, %r2, %r2, %r2, %r2}, {%r2, %r2, %r2, %r2, %r2, %r2, %r2, %r2}, {%f42538, %f42539, %f42540, %f42541, %f42542, %f42543, %f42544, %f42545};
	bar.warp.sync 	-1;
	wmma.mma.sync.aligned.row.col.m32n8k16.f32.f32 {%f42554, %f42555, %f42556, %f42557, %f42558, %f42559, %f42560, %f42561}, {%r2, %r2, %r2, %r2, %r2, %r2, %r2, %r2}, {%r2, %r2, %r2, %r2, %r2, %r2, %r2, %r2}, {%f42546, %f42547, %f42548, %f42549, %f42550, %f42551, %f42552, %f42553};
	bar.warp.sync 	-1;
	wmma.mma.sync.aligned.row.col.m32n8k16.f32.f32 {%f42562, %f42563, %f42564, %f42565, %f42566, %f42567, %f42568, %f42569}, {%r2, %r2, %r2, %r2, %r2, %r2, %r2, %r2}, {%r2, %r2, %r2, %r2, %r2, %r2, %r2, %r2}, {%f42554, %f42555, %f42556, %f42557, %f42558, %f42559, %f42560, %f42561};
	bar.warp.sync 	-1;
	wmma.mma.sync.aligned.row.col.m32n8k16.f32.f32 {%f42570, %f42571, %f42572, %f42573, %f42574, %f42575, %f42576, %f42577}, {%r2, %r2, %r2, %r2, %r2, %r2, %r2, %r2}, {%r2, %r2, %r2, %r2, %r2, %r2, %r2, %r2}, {%f42562, %f42563, %f42564, %f42565, %f42566, %f42567, %f42568, %f42569};
	bar.warp.sync 	-1;
	wmma.mma.sync.aligned.row.col.m32n8k16.f32.f32 {%f42578, %f42579, %f42580, %f42581, %f42582, %f42583, %f42584, %f42585}, {%r2, %r2, %r2, %r2, %r2, %r2, %r2, %r2}, {%r2, %r2, %r2, %r2, %r2, %r2, %r2, %r2}, {%f42570, %f42571, %f42572, %f42573, %f42574, %f42575, %f42576, %f42577};
	bar.warp.sync 	-1;
	wmma.mma.sync.aligned.row.col.m32n8k16.f32.f32 {%f42586, %f42587, %f42588, %f42589, %f42590, %f42591, %f42592, %f42593}, {%r2, %r2, %r2, %r2, %r2, %r2, %r2, %r2}, {%r2, %r2, %r2, %r2, %r2, %r2, %r2, %r2}, {%f42578, %f42579, %f42580, %f42581, %f42582, %f42583, %f42584, %f42585};
	bar.warp.sync 	-1;
	wmma.mma.sync.aligned.row.col.m32n8k16.f32.f32 {%f42594, %f42595, %f42596, %f42597, %f42598, %f42599, %f42600, %f42601}, {%r2, %r2, %r2, %r2, %r2, %r2, %r2, %r2}, {%r2, %r2, %r2, %r2, %r2, %r2, %r2, %r2}, {%f42586, %f42587, %f42588, %f42589, %f42590, %f42591, %f42592, %f42593};
	bar.warp.sync 	-1;
	wmma.mma.sync.aligned.row.col.m32n8k16.f32.f32 {%f42602, %f42603, %f42604, %f42605, %f42606, %f42607, %f42608, %f42609}, {%r2, %r2, %r2, %r2, %r2, %r2, %r2, %r2}, {%r2, %r2, %r2, %r2, %r2, %r2, %r2, %r2}, {%f42594, %f42595, %f42596, %f42597, %f42598, %f42599, %f42600, %f42601};
	bar.warp.sync 	-1;
	wmma.mma.sync.aligned.row.col.m32n8k16.f32.f32 {%f42610, %f42611, %f42612, %f42613, %f42614, %f42615, %f42616, %f42617}, {%r2, %r2, %r2, %r2, %r2, %r2, %r2, %r2}, {%r2, %r2, %r2, %r2, %r2, %r2, %r2, %r2}, {%f42602, %f42603, %f42604, %f42605, %f42606, %f42607, %f42608, %f42609};
	bar.warp.sync 	-1;
	wmma.mma.sync.aligned.row.col.m32n8k16.f32.f32 {%f42618, %f42619, %f42620, %f42621, %f42622, %f42623, %f42624, %f42625}, {%r2, %r2, %r2, %r2, %r2, %r2, %r2, %r2}, {%r2, %r2, %r2, %r2, %r2, %r2, %r2, %r2}, {%f42610, %f42611, %f42612, %f42613, %f42614, %f42615, %f42616, %f42617};
	bar.warp.sync 	-1;
	wmma.mma.sync.aligned.row.col.m32n8k16.f32.f32 {%f42626, %f42627, %f42628, %f42629, %f42630, %f42631, %f42632, %f42633}, {%r2, %r2, %r2, %r2, %r2, %r2, %r2, %r2}, {%r2, %r2, %r2, %r2, %r2, %r2, %r2, %r2}, {%f42618, %f42619, %f42620, %f42621, %f42622, %f42623, %f42624, %f42625};
	bar.warp.sync 	-1;
	wmma.mma.sync.aligned.row.col.m32n8k16.f32.f32 {%f42634, %f42635, %f42636, %f42637, %f42638, %f42639, %f42640, %f42641}, {%r2, %r2, %r2, %r2, %r2, %r2, %r2, %r2}, {%r2, %r2, %r2, %r2, %r2, %r2, %r2, %r2}, {%f42626, %f42627, %f42628, %f42629, %f42630, %f42631, %f42632, %f42633};
	bar.warp.sync 	-1;
	wmma.mma.sync.aligned.row.col.m32n8k16.f32.f32 {%f42642, %f42643, %f42644, %f42645, %f42646, %f42647, %f42648, %f42649}, {%r2, %r2, %r2, %r2, %r2, %r2, %r2, %r2}, {%r2, %r2, %r2, %r2, %r2, %r2, %r2, %r2}, {%f42634, %f42635, %f42636, %f42637, %f42638, %f42639, %f42640, %f42641};
	bar.warp.sync 	-1;
	wmma.mma.sync.aligned.row.col.m32n8k16.f32.f32 {%f42650, %f42651, %f42652, %f42653, %f42654, %f42655, %f42656, %f42657}, {%r2, %r2, %r2, %r2, %r2, %r2, %r2, %r2}, {%r2, %r2, %r2, %r2, %r2, %r2, %r2, %r2}, {%f42642, %f42643, %f42644, %f42645, %f42646, %f42647, %f42648, %f42649};
	bar.warp.sync 	-1;
	wmma.mma.sync.aligned.row.col.m32n8k16.f32.f32 {%f42658, %f42659, %f42660, %f42661, %f42662, %f42663, %f42664, %f42665}, {%r2, %r2, %r2, %r2, %r2, %r2, %r2, %r2}, {%r2, %r2, %r2, %r2, %r2, %r2, %r2, %r2}, {%f42650, %f42651, %f42652, %f42653, %f42654, %f42655, %f42656, %f42657};
	bar.warp.sync 	-1;
	wmma.mma.sync.aligned.row.col.m32n8k16.f32.f32 {%f42666, %f42667, %f42668, %f42669, %f42670, %f42671, %f42672, %f42673}, {%r2, %r2, %r2, %r2, %r2, %r2, %r2, %r2}, {%r2, %r2, %r2, %r2, %r2, %r2, %r2, %r2}, {%f42658, %f42659, %f42660, %f42661, %f42662, %f42663, %f42664, %f42665};
	bar.warp.sync 	-1;
	wmma.mma.sync.aligned.row.col.m32n8k16.f32.f32 {%f42674, %f42675, %f42676, %f42677, %f42678, %f42679, %f42680, %f42681}, {%r2, %r2, %r2, %r2, %r2, %r2, %r2, %r2}, {%r2, %r2, %r2, %r2, %r2, %r2, %r2, %r2}, {%f42666, %f42667, %f42668, %f42669, %f42670, %f42671, %f42672, %f42673};
	bar.warp.sync 	-1;
	wmma.mma.sync.aligned.row.col.m32n8k16.f32.f32 {%f42682, %f42683, %f42684, %f42685, %f42686, %f42687, %f42688, %f42689}, {%r2, %r2, %r2, %r2, %r2, %r2, %r2, %r2}, {%r2, %r2, %r2, %r2, %r2, %r2, %r2, %r2}, {%f42674, %f42675, %f42676, %f42677, %f42678, %f42679, %f42680, %f42681};
	bar.warp.sync 	-1;
	wmma.mma.sync.aligned.row.col.m32n8k16.f32.f32 {%f42690, %f42691, %f42692, %f42693, %f42694, %f42695, %f42696, %f42697}, {%r2, %r2, %r2, %r2, %r2, %r2, %r2, %r2}, {%r2, %r2, %r2, %r2, %r2, %r2, %r2, %r2}, {%f42682, %f42683, %f42684, %f42685, %f42686, %f42687, %f42688, %f42689};
	bar.warp.sync 	-1;
	wmma.mma.sync.aligned.row.col.m32n8k16.f32.f32 {%f42698, %f42699, %f42700, %f42701, %f42702, %f42703, %f42704, %f42705}, {%r2, %r2, %r2, %r2, %r2, %r2, %r2, %r2}, {%r2, %r2, %r2, %r2, %r2, %r2, %r2, %r2}, {%f42690, %f42691, %f42692, %f42693, %f42694, %f42695, %f42696, %f42697};
	bar.warp.sync 	-1;
	wmma.mma.sync.aligned.row.col.m32n8k16.f32.f32 {%f42706, %f42707, %f42708, %f42709, %f42710, %f42711, %f42712, %f42713}, {%r2, %r2, %r2, %r2, %r2, %r2, %r2, %r2}, {%r2, %r2, %r2, %r2, %r2, %r2, %r2, %r2}, {%f42698, %f42699, %f42700, %f42701, %f42702, %f42703, %f42704, %f42705};
	bar.warp.sync 	-1;
	wmma.mma.sync.aligned.row.col.m32n8k16.f32.f32 {%f42714, %f42715, %f42716, %f42717, %f42718, %f42719, %f42720, %f42721}, {%r2, %r2, %r2, %r2, %r2, %r2, %r2, %r2}, {%r2, %r2, %r2, %r2, %r2, %r2, %r2, %r2}, {%f42706, %f42707, %f42708, %f42709, %f42710, %f42711, %f42712, %f42713};
	bar.warp.sync 	-1;
	wmma.mma.sync.aligned.row.col.m32n8k16.f32.f32 {%f42722, %f42723, %f42724, %f42725, %f42726, %f42727, %f42728, %f42729}, {%r2, %r2, %r2, %r2, %r2, %r2, %r2, %r2}, {%r2, %r2, %r2, %r2, %r2, %r2, %r2, %r2}, {%f42714, %f42715, %f42716, %f42717, %f42718, %f42719, %f42720, %f42721};
	bar.warp.sync 	-1;
	wmma.mma.sync.aligned.row.col.m32n8k16.f32.f32 {%f42730, %f42731, %f42732, %f42733, %f42734, %f42735, %f42736, %f42737}, {%r2, %r2, %r2, %r2, %r2, %r2, %r2, %r2}, {%r2, %r2, %r2, %r2, %r2, %r2, %r2, %r2}, {%f42722, %f42723, %f42724, %f42725, %f42726, %f42727, %f42728, %f42729};
	bar.warp.sync 	-1;
	wmma.mma.sync.aligned.row.col.m32n8k16.f32.f32 {%f42738, %f42739, %f42740, %f42741, %f42742, %f42743, %f42744, %f42745}, {%r2, %r2, %r2, %r2, %r2, %r2, %r2, %r2}, {%r2, %r2, %r2, %r2, %r2, %r2, %r2, %r2}, {%f42730, %f42731, %f42732, %f42733, %f42734, %f42735, %f42736, %f42737};
	bar.warp.sync 	-1;
	wmma.mma.sync.aligned.row.col.m32n8k16.f32.f32 {%f42746, %f42747, %f42748, %f42749, %f42750, %f42751, %f42752, %f42753}, {%r2, %r2, %r2, %r2, %r2, %r2, %r2, %r2}, {%r2, %r2, %r2, %r2, %r2, %r2, %r2, %r2}, {%f42738, %f42739, %f42740, %f42741, %f42742, %f42743, %f42744, %f42745};
	bar.warp.sync 	-1;
	wmma.mma.sync.aligned.row.col.m32n8k16.f32.f32 {%f42754, %f42755, %f42756, %f42757, %f42758, %f42759, %f42760, %f42761}, {%r2, %r2, %r2, %r2, %r2, %r2, %r2, %r2}, {%r2, %r2, %r2, %r2, %r2, %r2, %r2, %r2}, {%f42746, %f42747, %f42748, %f42749, %f42750, %f42751, %f42752, %f42753};
	bar.warp.sync 	-1;
	wmma.mma.sync.aligned.row.col.m32n8k16.f32.f32 {%f42762, %f42763, %f42764, %f42765, %f42766, %f42767, %f42768, %f42769}, {%r2, %r2, %r2, %r2, %r2, %r2, %r2, %r2}, {%r2, %r2, %r2, %r2, %r2, %r2, %r2, %r2}, {%f42754, %f42755, %f42756, %f42757, %f42758, %f42759, %f42760, %f42761};
	bar.warp.sync 	-1;
	wmma.mma.sync.aligned.row.col.m32n8k16.f32.f32 {%f42770, %f42771, %f42772, %f42773, %f42774, %f42775, %f42776, %f42777}, {%r2, %r2, %r2, %r2, %r2, %r2, %r2, %r2}, {%r2, %r2, %r2, %r2, %r2, %r2, %r2, %r2}, {%f42762, %f42763, %f42764, %f42765, %f42766, %f42767, %f42768, %f42769};
	bar.warp.sync 	-1;
	wmma.mma.sync.aligned.row.col.m32n8k16.f32.f32 {%f42778, %f42779, %f42780, %f42781, %f42782, %f42783, %f42784, %f42785}, {%r2, %r2, %r2, %r2, %r2, %r2, %r2, %r2}, {%r2, %r2, %r2, %r2, %r2, %r2, %r2, %r2}, {%f42770, %f42771, %f42772, %f42773, %f42774, %f42775, %f42776, %f42777};
	bar.warp.sync 	-1;
	wmma.mma.sync.aligned.row.col.m32n8k16.f32.f32 {%f42786, %f42787, %f42788, %f42789, %f42790, %f42791, %f42792, %f42793}, {%r2, %r2, %r2, %r2, %r2, %r2, %r2, %r2}, {%r2, %r2, %r2, %r2, %r2, %r2, %r2, %r2}, {%f42778, %f42779, %f42780, %f42781, %f42782, %f42783, %f42784, %f42785};
	bar.warp.sync 	-1;
	wmma.mma.sync.aligned.row.col.m32n8k16.f32.f32 {%f42794, %f42795, %f42796, %f42797, %f42798, %f42799, %f42800, %f42801}, {%r2, %r2, %r2, %r2, %r2, %r2, %r2, %r2}, {%r2, %r2, %r2, %r2, %r2, %r2, %r2, %r2}, {%f42786, %f42787, %f42788, %f42789, %f42790, %f42791, %f42792, %f42793};
	bar.warp.sync 	-1;
	wmma.mma.sync.aligned.row.col.m32n8k16.f32.f32 {%f42802, %f42803, %f42804, %f42805, %f42806, %f42807, %f42808, %f42809}, {%r2, %r2, %r2, %r2, %r2, %r2, %r2, %r2}, {%r2, %r2, %r2, %r2, %r2, %r2, %r2, %r2}, {%f42794, %f42795, %f42796, %f42797, %f42798, %f42799, %f42800, %f42801};
	bar.warp.sync 	-1;
	wmma.mma.sync.aligned.row.col.m32n8k16.f32.f32 {%f42810, %f42811, %f42812, %f42813, %f42814, %f42815, %f42816, %f42817}, {%r2, %r2, %r2, %r2, %r2, %r2, %r2, %r2}, {%r2, %r2, %r2, %r2, %r2, %r2, %r2, %r2}, {%f42802, %f42803, %f42804, %f42805, %f42806, %f42807, %f42808, %f42809};
	bar.warp.sync 	-1;
	wmma.mma.sync.aligned.row.col.m32n8k16.f32.f32 {%f42818, %f42819, %f42820, %f42821, %f42822, %f42823, %f42824, %f42825}, {%r2, %r2, %r2, %r2, %r2, %r2, %r2, %r2}, {%r2, %r2, %r2, %r2, %r2, %r2, %r2, %r2}, {%f42810, %f42811, %f42812, %f42813, %f42814, %f42815, %f42816, %f42817};
	bar.warp.sync 	-1;
	wmma.mma.sync.aligned.row.col.m32n8k16.f32.f32 {%f42826, %f42827, %f42828, %f42829, %f42830, %f42831, %f42832, %f42833}, {%r2, %r2, %r2, %r2, %r2, %r2, %r2, %r2}, {%r2, %r2, %r2, %r2, %r2, %r2, %r2, %r2}, {%f42818, %f42819, %f42820, %f42821, %f42822, %f42823, %f42824, %f42825};
	bar.warp.sync 	-1;
	wmma.mma.sync.aligned.row.col.m32n8k16.f32.f32 {%f42834, %f42835, %f42836, %f42837, %f42838, %f42839, %f42840, %f42841}, {%r2, %r2, %r2, %r2, %r2, %r2, %r2, %r2}, {%r2, %r2, %r2, %r2, %r2, %r2, %r2, %r2}, {%f42826, %f42827, %f42828, %f42829, %f42830, %f42831, %f42832, %f42833};
	bar.warp.sync 	-1;
	wmma.mma.sync.aligned.row.col.m32n8k16.f32.f32 {%f42842, %f42843, %f42844, %f42845, %f42846, %f42847, %f42848, %f42849}, {%r2, %r2, %r2, %r2, %r2, %r2, %r2, %r2}, {%r2, %r2, %r2, %r2, %r2, %r2, %r2, %r2}, {%f42834, %f42835, %f42836, %f42837, %f42838, %f42839, %f42840, %f42841};
	bar.warp.sync 	-1;
	wmma.mma.sync.aligned.row.col.m32n8k16.f32.f32 {%f42850, %f42851, %f42852, %f42853, %f42854, %f42855, %f42856, %f42857}, {%r2, %r2, %r2, %r2, %r2, %r2, %r2, %r2}, {%r2, %r2, %r2, %r2, %r2, %r2, %r2, %r2}, {%f42842, %f42843, %f42844, %f42845, %f42846, %f42847, %f42848, %f42849};
	bar.warp.sync 	-1;
	wmma.mma.sync.aligned.row.col.m32n8k16.f32.f32 {%f42858, %f42859, %f42860, %f42861, %f42862, %f42863, %f42864, %f42865}, {%r2, %r2, %r2, %r2, %r2, %r2, %r2, %r2}, {%r2, %r2, %r2, %r2, %r2, %r2, %r2, %r2}, {%f42850, %f42851, %f42852, %f42853, %f42854, %f42855, %f42856, %f42857};
	bar.warp.sync 	-1;
	wmma.mma.sync.aligned.row.col.m32n8k16.f32.f32 {%f42866, %f42867, %f42868, %f42869, %f42870, %f42871, %f42872, %f42873}, {%r2, %r2, %r2, %r2, %r2, %r2, %r2, %r2}, {%r2, %r2, %r2, %r2, %r2, %r2, %r2, %r2}, {%f42858, %f42859, %f42860, %f42861, %f42862, %f42863, %f42864, %f42865};
	bar.warp.sync 	-1;
	wmma.mma.sync.aligned.row.col.m32n8k16.f32.f32 {%f42874, %f42875, %f42876, %f42877, %f42878, %f42879, %f42880, %f42881}, {%r2, %r2, %r2, %r2, %r2, %r2, %r2, %r2}, {%r2, %r2, %r2, %r2, %r2, %r2, %r2, %r2}, {%f42866, %f42867, %f42868, %f42869, %f42870, %f42871, %f42872, %f42873};
	bar.warp.sync 	-1;
	wmma.mma.sync.aligned.row.col.m32n8k16.f32.f32 {%f42882, %f42883, %f42884, %f42885, %f42886, %f42887, %f42888, %f42889}, {%r2, %r2, %r2, %r2, %r2, %r2, %r2, %r2}, {%r2, %r2, %r2, %r2, %r2, %r2, %r2, %r2}, {%f42874, %f42875, %f42876, %f42877, %f42878, %f42879, %f42880, %f42881};
	bar.warp.sync 	-1;
	wmma.mma.sync.aligned.row.col.m32n8k16.f32.f32 {%f42890, %f42891, %f42892, %f42893, %f42894, %f42895, %f42896, %f42897}, {%r2, %r2, %r2, %r2, %r2, %r2, %r2, %r2}, {%r2, %r2, %r2, %r2, %r2, %r2, %r2, %r2}, {%f42882, %f42883, %f42884, %f42885, %f42886, %f42887, %f42888, %f42889};
	bar.warp.sync 	-1;
	wmma.mma.sync.aligned.row.col.m32n8k16.f32.f32 {%f42898, %f42899, %f42900, %f42901, %f42902, %f42903, %f42904, %f42905}, {%r2, %r2, %r2, %r2, %r2, %r2, %r2, %r2}, {%r2, %r2, %r2, %r2, %r2, %r2, %r2, %r2}, {%f42890, %f42891, %f42892, %f42893, %f42894, %f42895, %f42896, %f42897};
	bar.warp.sync 	-1;
	wmma.mma.sync.aligned.row.col.m32n8k16.f32.f32 {%f42906, %f42907, %f42908, %f42909, %f42910, %f42911, %f42912, %f42913}, {%r2, %r2, %r2, %r2, %r2, %r2, %r2, %r2}, {%r2, %r2, %r2, %r2, %r2, %r2, %r2, %r2}, {%f42898, %f42899, %f42900, %f42901, %f42902, %f42903, %f42904, %f42905};
	bar.warp.sync 	-1;
	wmma.mma.sync.aligned.row.col.m32n8k16.f32.f32 {%f42914, %f42915, %f42916, %f42917, %f42918, %f42919, %f42920, %f42921}, {%r2, %r2, %r2, %r2, %r2, %r2, %r2, %r2}, {%r2, %r2, %r2, %r2, %r2, %r2, %r2, %r2}, {%f42906, %f42907, %f42908, %f42909, %f42910, %f42911, %f42912, %f42913};
	bar.warp.sync 	-1;
	wmma.mma.sync.aligned.row.col.m32n8k16.f32.f32 {%f42922, %f42923, %f42924, %f42925, %f42926, %f42927, %f42928, %f42929}, {%r2, %r2, %r2, %r2, %r2, %r2, %r2, %r2}, {%r2, %r2, %r2, %r2, %r2, %r2, %r2, %r2}, {%f42914, %f42915, %f42916, %f42917, %f42918, %f42919, %f42920, %f42921};
	bar.warp.sync 	-1;
	wmma.mma.sync.aligned.row.col.m32n8k16.f32.f32 {%f42930, %f42931, %f42932, %f42933, %f42934, %f42935, %f42936, %f42937}, {%r2, %r2, %r2, %r2, %r2, %r2, %r2, %r2}, {%r2, %r2, %r2, %r2, %r2, %r2, %r2, %r2}, {%f42922, %f42923, %f42924, %f42925, %f42926, %f42927, %f42928, %f42929};
	bar.warp.sync 	-1;
	wmma.mma.sync.aligned.row.col.m32n8k16.f32.f32 {%f42938, %f42939, %f42940, %f42941, %f42942, %f42943, %f42944, %f42945}, {%r2, %r2, %r2, %r2, %r2, %r2, %r2, %r2}, {%r2, %r2, %r2, %r2, %r2, %r2, %r2, %r2}, {%f42930, %f42931, %f42932, %f42933, %f42934, %f42935, %f42936, %f42937};
	bar.warp.sync 	-1;
	wmma.mma.sync.aligned.row.col.m32n8k16.f32.f32 {%f42946, %f42947, %f42948, %f42949, %f42950, %f42951, %f42952, %f42953}, {%r2, %r2, %r2, %r2, %r2, %r2, %r2, %r2}, {%r2, %r2, %r2, %r2, %r2, %r2, %r2, %r2}, {%f42938, %f42939, %f42940, %f42941, %f42942, %f42943, %f42944, %f42945};
	bar.warp.sync 	-1;
	wmma.mma.sync.aligned.row.col.m32n8k16.f32.f32 {%f42954, %f42955, %f42956, %f42957, %f42958, %f42959, %f42960, %f42961}, {%r2, %r2, %r2, %r2, %r2, %r2, %r2, %r2}, {%r2, %r2, %r2, %r2, %r2, %r2, %r2, %r2}, {%f42946, %f42947, %f42948, %f42949, %f42950, %f42951, %f42952, %f42953};
	bar.warp.sync 	-1;
	wmma.mma.sync.aligned.row.col.m32n8k16.f32.f32 {%f42962, %f42963, %f42964, %f42965, %f42966, %f42967, %f42968, %f42969}, {%r2, %r2, %r2, %r2, %r2, %r2, %r2, %r2}, {%r2, %r2, %r2, %r2, %r2, %r2, %r2, %r2}, {%f42954, %f42955, %f42956, %f42957, %f42958, %f42959, %f42960, %f42961};
	bar.warp.sync 	-1;
	wmma.mma.sync.aligned.row.col.m32n8k16.f32.f32 {%f42970, %f42971, %f42972, %f42973, %f42974, %f42975, %f42976, %f42977}, {%r2, %r2, %r2, %r2, %r2, %r2, %r2, %r2}, {%r2, %r2, %r2, %r2, %r2, %r2, %r2, %r2}, {%f42962, %f42963, %f42964, %f42965, %f42966, %f42967, %f42968, %f42969};
	bar.warp.sync 	-1;
	wmma.mma.sync.aligned.row.col.m32n8k16.f32.f32 {%f42978, %f42979, %f42980, %f42981, %f42982, %f42983, %f42984, %f42985}, {%r2, %r2, %r2, %r2, %r2, %r2, %r2, %r2}, {%r2, %r2, %r2, %r2, %r2, %r2, %r2, %r2}, {%f42970, %f42971, %f42972, %f42973, %f42974, %f42975, %f42976, %f42977};
	bar.warp.sync 	-1;
	wmma.mma.sync.aligned.row.col.m32n8k16.f32.f32 {%f42986, %f42987, %f42988, %f42989, %f42990, %f42991, %f42992, %f42993}, {%r2, %r2, %r2, %r2, %r2, %r2, %r2, %r2}, {%r2, %r2, %r2, %r2, %r2, %r2, %r2, %r2}, {%f42978, %f42979, %f42980, %f42981, %f42982, %f42983, %f42984, %f42985};
	bar.warp.sync 	-1;
	wmma.mma.sync.aligned.row.col.m32n8k16.f32.f32 {%f42994, %f42995, %f42996, %f42997, %f42998, %f42999, %f43000, %f43001}, {%r2, %r2, %r2, %r2, %r2, %r2, %r2, %r2}, {%r2, %r2, %r2, %r2, %r2, %r2, %r2, %r2}, {%f42986, %f42987, %f42988, %f42989, %f42990, %f42991, %f42992, %f42993};
	bar.warp.sync 	-1;
	wmma.mma.sync.aligned.row.col.m32n8k16.f32.f32 {%f43002, %f43003, %f43004, %f43005, %f43006, %f43007, %f43008, %f43009}, {%r2, %r2, %r2, %r2, %r2, %r2, %r2, %r2}, {%r2, %r2, %r2, %r2, %r2, %r2, %r2, %r2}, {%f42994, %f42995, %f42996, %f42997, %f42998, %f42999, %f43000, %f43001};
	bar.warp.sync 	-1;
	wmma.mma.sync.aligned.row.col.m32n8k16.f32.f32 {%f43010, %f43011, %f43012, %f43013, %f43014, %f43015, %f43016, %f43017}, {%r2, %r2, %r2, %r2, %r2, %r2, %r2, %r2}, {%r2, %r2, %r2, %r2, %r2, %r2, %r2, %r2}, {%f43002, %f43003, %f43004, %f43005, %f43006, %f43007, %f43008, %f43009};
	bar.warp.sync 	-1;
	wmma.mma.sync.aligned.row.col.m32n8k16.f32.f32 {%f43018, %f43019, %f43020, %f43021, %f43022, %f43023, %f43024, %f43025}, {%r2, %r2, %r2, %r2, %r2, %r2, %r2, %r2}, {%r2, %r2, %r2, %r2, %r2, %r2, %r2, %r2}, {%f43010, %f43011, %f43012, %f43013, %f43014, %f43015, %f43016, %f43017};
	bar.warp.sync 	-1;
	wmma.mma.sync.aligned.row.col.m32n8k16.f32.f32 {%f43026, %f43027, %f43028, %f43029, %f43030, %f43031, %f43032, %f43033}, {%r2, %r2, %r2, %r2, %r2, %r2, %r2, %r2}, {%r2, %r2, %r2, %r2, %r2, %r2, %r2, %r2}, {%f43018, %f43019, %f43020, %f43021, %f43022, %f43023, %f43024, %f43025};
	bar.warp.sync 	-1;
	wmma.mma.sync.aligned.row.col.m32n8k16.f32.f32 {%f43034, %f43035, %f43036, %f43037, %f43038, %f43039, %f43040, %f43041}, {%r2, %r2, %r2, %r2, %r2, %r2, %r2, %r2}, {%r2, %r2, %r2, %r2, %r2, %r2, %r2, %r2}, {%f43026, %f43027, %f43028, %f43029, %f43030, %f43031, %f43032, %f43033};
	bar.warp.sync 	-1;
	wmma.mma.sync.aligned.row.col.m32n8k16.f32.f32 {%f43042, %f43043, %f43044, %f43045, %f43046, %f43047, %f43048, %f43049}, {%r2, %r2, %r2, %r2, %r2, %r2, %r2, %r2}, {%r2, %r2, %r2, %r2, %r2, %r2, %r2, %r2}, {%f43034, %f43035, %f43036, %f43037, %f43038, %f43039, %f43040, %f43041};
	bar.warp.sync 	-1;
	wmma.mma.sync.aligned.row.col.m32n8k16.f32.f32 {%f43050, %f43051, %f43052, %f43053, %f43054, %f43055, %f43056, %f43057}, {%r2, %r2, %r2, %r2, %r2, %r2, %r2, %r2}, {%r2, %r2, %r2, %r2, %r2, %r2, %r2, %r2}, {%f43042, %f43043, %f43044, %f43045, %f43046, %f43047, %f43048, %f43049};
	bar.warp.sync 	-1;
	wmma.mma.sync.aligned.row.col.m32n8k16.f32.f32 {%f43058, %f43059, %f43060, %f43061, %f43062, %f43063, %f43064, %f43065}, {%r2, %r2, %r2, %r2, %r2, %r2, %r2, %r2}, {%r2, %r2, %r2, %r2, %r2, %r2, %r2, %r2}, {%f43050, %f43051, %f43052, %f43053, %f43054, %f43055, %f43056, %f43057};
	bar.warp.sync 	-1;
	wmma.mma.sync.aligned.row.col.m32n8k16.f32.f32 {%f43066, %f43067, %f43068, %f43069, %f43070, %f43071, %f43072, %f43073}, {%r2, %r2, %r2, %r2, %r2, %r2, %r2, %r2}, {%r2, %r2, %r2, %r2, %r2, %r2, %r2, %r2}, {%f43058, %f43059, %f43060, %f43061, %f43062, %f43063, %f43064, %f43065};
	bar.warp.sync 	-1;
	wmma.mma.sync.aligned.row.col.m32n8k16.f32.f32 {%f43074, %f43075, %f43076, %f43077, %f43078, %f43079, %f43080, %f43081}, {%r2, %r2, %r2, %r2, %r2, %r2, %r2, %r2}, {%r2, %r2, %r2, %r2, %r2, %r2, %r2, %r2}, {%f43066, %f43067, %f43068, %f43069, %f43070, %f43071, %f43072, %f43073};
	bar.warp.sync 	-1;
	wmma.mma.sync.aligned.row.col.m32n8k16.f32.f32 {%f43082, %f43083, %f43084, %f43085, %f43086, %f43087, %f43088, %f43089}, {%r2, %r2, %r2, %r2, %r2, %r2, %r2, %r2}, {%r2, %r2, %r2, %r2, %r2, %r2, %r2, %r2}, {%f43074, %f43075, %f43076, %f43077, %f43078, %f43079, %f43080, %f43081};
	bar.warp.sync 	-1;
	wmma.mma.sync.aligned.row.col.m32n8k16.f32.f32 {%f43090, %f43091, %f43092, %f43093, %f43094, %f43095, %f43096, %f43097}, {%r2, %r2, %r2, %r2, %r2, %r2, %r2, %r2}, {%r2, %r2, %r2, %r2, %r2, %r2, %r2, %r2}, {%f43082, %f43083, %f43084, %f43085, %f43086, %f43087, %f43088, %f43089};
	bar.warp.sync 	-1;
	wmma.mma.sync.aligned.row.col.m32n8k16.f32.f32 {%f43098, %f43099, %f43100, %f43101, %f43102, %f43103, %f43104, %f43105}, {%r2, %r2, %r2, %r2, %r2, %r2, %r2, %r2}, {%r2, %r2, %r2, %r2, %r2, %r2, %r2, %r2}, {%f43090, %f43091, %f43092, %f43093, %f43094, %f43095, %f43096, %f43097};
	bar.warp.sync 	-1;
	wmma.mma.sync.aligned.row.col.m32n8k16.f32.f32 {%f43106, %f43107, %f43108, %f43109, %f43110, %f43111, %f43112, %f43113}, {%r2, %r2, %r2, %r2, %r2, %r2, %r2, %r2}, {%r2, %r2, %r2, %r2, %r2, %r2, %r2, %r2}, {%f43098, %f43099, %f43100, %f43101, %f43102, %f43103, %f43104, %f43105};
	bar.warp.sync 	-1;
	wmma.mma.sync.aligned.row.col.m32n8k16.f32.f32 {%f43114, %f43115, %f43116, %f43117, %f43118, %f43119, %f43120, %f43121}, {%r2, %r2, %r2, %r2, %r2, %r2, %r2, %r2}, {%r2, %r2, %r2, %r2, %r2, %r2, %r2, %r2}, {%f43106, %f43107, %f43108, %f43109, %f43110, %f43111, %f43112, %f43113};
	bar.warp.sync 	-1;
	wmma.mma.sync.aligned.row.col.m32n8k16.f32.f32 {%f43122, %f43123, %f43124, %f43125, %f43126, %f43127, %f43128, %f43129}, {%r2, %r2, %r2, %r2, %r2, %r2, %r2, %r2}, {%r2, %r2, %r2, %r2, %r2, %r2, %r2, %r2}, {%f43114, %f43115, %f43116, %f43117, %f43118, %f43119, %f43120, %f43121};
	bar.warp.sync 	-1;
	wmma.mma.sync.aligned.row.col.m32n8k16.f32.f32 {%f43130, %f43131, %f43132, %f43133, %f43134, %f43135, %f43136, %f43137}, {%r2, %r2, %r2, %r2, %r2, %r2, %r2, %r2}, {%r2, %r2, %r2, %r2, %r2, %r2, %r2, %r2}, {%f43122, %f43123, %f43124, %f43125, %f43126, %f43127, %f43128, %f43129};
	bar.warp.sync 	-1;
	wmma.mma.sync.aligned.row.col.m32n8k16.f32.f32 {%f43138, %f43139, %f43140, %f43141, %f43142, %f43143, %f43144, %f43145}, {%r2, %r2, %r2, %r2, %r2, %r2, %r2, %r2}, {%r2, %r2, %r2, %r2, %r2, %r2, %r2, %r2}, {%f43130, %f43131, %f43132, %f43133, %f43134, %f43135, %f43136, %f43137};
	bar.warp.sync 	-1;
	wmma.mma.sync.aligned.row.col.m32n8k16.f32.f32 {%f43146, %f43147, %f43148, %f43149, %f43150, %f43151, %f43152, %f43153}, {%r2, %r2, %r2, %r2, %r2, %r2, %r2, %r2}, {%r2, %r2, %r2, %r2, %r2, %r2, %r2, %r2}, {%f43138, %f43139, %f43140, %f43141, %f43142, %f43143, %f43144, %f43145};
	bar.warp.sync 	-1;
	wmma.mma.sync.aligned.row.col.m32n8k16.f32.f32 {%f43154, %f43155, %f43156, %f43157, %f43158, %f43159, %f43160, %f43161}, {%r2, %r2, %r2, %r2, %r2, %r2, %r2, %r2}, {%r2, %r2, %r2, %r2, %r2, %r2, %r2, %r2}, {%f43146, %f43147, %f43148, %f43149, %f43150, %f43151, %f43152, %f43153};
	bar.warp.sync 	-1;
	wmma.mma.sync.aligned.row.col.m32n8k16.f32.f32 {%f43162, %f43163, %f43164, %f43165, %f43166, %f43167, %f43168, %f43169}, {%r2, %r2, %r2, %r2, %r2, %r2, %r2, %r2}, {%r2, %r2, %r2, %r2, %r2, %r2, %r2, %r2}, {%f43154, %f43155, %f43156, %f43157, %f43158, %f43159, %f43160, %f43161};
	bar.warp.sync 	-1;
	wmma.mma.sync.aligned.row.col.m32n8k16.f32.f32 {%f43170, %f43171, %f43172, %f43173, %f43174, %f43175, %f43176, %f43177}, {%r2, %r2, %r2, %r2, %r2, %r2, %r2, %r2}, {%r2, %r2, %r2, %r2, %r2, %r2, %r2, %r2}, {%f43162, %f43163, %f43164, %f43165, %f43166, %f43167, %f43168, %f43169};
	bar.warp.sync 	-1;
	wmma.mma.sync.aligned.row.col.m32n8k16.f32.f32 {%f43178, %f43179, %f43180, %f43181, %f43182, %f43183, %f43184, %f43185}, {%r2, %r2, %r2, %r2, %r2, %r2, %r2, %r2}, {%r2, %r2, %r2, %r2, %r2, %r2, %r2, %r2}, {%f43170, %f43171, %f43172, %f43173, %f43174, %f43175, %f43176, %f43177};
	bar.warp.sync 	-1;
	wmma.mma.sync.aligned.row.col.m32n8k16.f32.f32 {%f43186, %f43187, %f43188, %f43189, %f43190, %f43191, %f43192, %f43193}, {%r2, %r2, %r2, %r2, %r2, %r2, %r2, %r2}, {%r2, %r2, %r2, %r2, %r2, %r2, %r2, %r2}, {%f43178, %f43179, %f43180, %f43181, %f43182, %f43183, %f43184, %f43185};
	bar.warp.sync 	-1;
	wmma.mma.sync.aligned.row.col.m32n8k16.f32.f32 {%f43194, %f43195, %f43196, %f43197, %f43198, %f43199, %f43200, %f43201}, {%r2, %r2, %r2, %r2, %r2, %r2, %r2, %r2}, {%r2, %r2, %r2, %r2, %r2, %r2, %r2, %r2}, {%f43186, %f43187, %f43188, %f43189, %f43190, %f43191, %f43192, %f43193};
	bar.warp.sync 	-1;
	wmma.mma.sync.aligned.row.col.m32n8k16.f32.f32 {%f43202, %f43203, %f43204, %f43205, %f43206, %f43207, %f43208, %f43209}, {%r2, %r2, %r2, %r2, %r2, %r2, %r2, %r2}, {%r2, %r2, %r2, %r2, %r2, %r2, %r2, %r2}, {%f43194, %f43195, %f43196, %f43197, %f43198, %f43199, %f43200, %f43201};
	bar.warp.sync 	-1;
	wmma.mma.sync.aligned.row.col.m32n8k16.f32.f32 {%f43210, %f43211, %f43212, %f43213, %f43214, %f43215, %f43216, %f43217}, {%r2, %r2, %r2, %r2, %r2, %r2, %r2, %r2}, {%r2, %r2, %r2, %r2, %r2, %r2, %r2, %r2}, {%f43202, %f43203, %f43204, %f43205, %f43206, %f43207, %f43208, %f43209};
	bar.warp.sync 	-1;
	wmma.mma.sync.aligned.row.col.m32n8k16.f32.f32 {%f43218, %f43219, %f43220, %f43221, %f43222, %f43223, %f43224, %f43225}, {%r2, %r2, %r2, %r2, %r2, %r2, %r2, %r2}, {%r2, %r2, %r2, %r2, %r2, %r2, %r2, %r2}, {%f43210, %f43211, %f43212, %f43213, %f43214, %f43215, %f43216, %f43217};
	bar.warp.sync 	-1;
	wmma.mma.sync.aligned.row.col.m32n8k16.f32.f32 {%f43226, %f43227, %f43228, %f43229, %f43230, %f43231, %f43232, %f43233}, {%r2, %r2, %r2, %r2, %r2, %r2, %r2, %r2}, {%r2, %r2, %r2, %r2, %r2, %r2, %r2, %r2}, {%f43218, %f43219, %f43220, %f43221, %f43222, %f43223, %f43224, %f43225};
	bar.warp.sync 	-1;
	wmma.mma.sync.aligned.row.col.m32n8k16.f32.f32 {%f43234, %f43235, %f43236, %f43237, %f43238, %f43239, %f43240, %f43241}, {%r2, %r2, %r2, %r2, %r2, %r2, %r2, %r2}, {%r2, %r2, %r2, %r2, %r2, %r2, %r2, %r2}, {%f43226, %f43227, %f43228, %f43229, %f43230, %f43231, %f43232, %f43233};
	bar.warp.sync 	-1;
	wmma.mma.sync.aligned.row.col.m32n8k16.f32.f32 {%f43242, %f43243, %f43244, %f43245, %f43246, %f43247, %f43248, %f43249}, {%r2, %r2, %r2, %r2, %r2, %r2, %r2, %r2}, {%r2, %r2, %r2, %r2, %r2, %r2, %r2, %r2}, {%f43234, %f43235, %f43236, %f43237, %f43238, %f43239, %f43240, %f43241};
	bar.warp.sync 	-1;
	wmma.mma.sync.aligned.row.col.m32n8k16.f32.f32 {%f43250, %f43251, %f43252, %f43253, %f43254, %f43255, %f43256, %f43257}, {%r2, %r2, %r2, %r2, %r2, %r2, %r2, %r2}, {%r2, %r2, %r2, %r2, %r2, %r2, %r2, %r2}, {%f43242, %f43243, %f43244, %f43245, %f43246, %f43247, %f43248, %f43249};
	bar.warp.sync 	-1;
	wmma.mma.sync.aligned.row.col.m32n8k16.f32.f32 {%f43258, %f43259, %f43260, %f43261, %f43262, %f43263, %f43264, %f43265}, {%r2, %r2, %r2, %r2, %r2, %r2, %r2, %r2}, {%r2, %r2, %r2, %r2, %r2, %r2, %r2, %r2}, {%f43250, %f43251, %f43252, %f43253, %f43254, %f43255, %f43256, %f43257};
	bar.warp.sync 	-1;
	wmma.mma.sync.aligned.row.col.m32n8k16.f32.f32 {%f43266, %f43267, %f43268, %f43269, %f43270, %f43271, %f43272, %f43273}, {%r2, %r2, %r2, %r2, %r2, %r2, %r2, %r2}, {%r2, %r2, %r2, %r2, %r2, %r2, %r2, %r2}, {%f43258, %f43259, %f43260, %f43261, %f43262, %f43263, %f43264, %f43265};
	bar.warp.sync 	-1;
	wmma.mma.sync.aligned.row.col.m32n8k16.f32.f32 {%f43274, %f43275, %f43276, %f43277, %f43278, %f43279, %f43280, %f43281}, {%r2, %r2, %r2, %r2, %r2, %r2, %r2, %r2}, {%r2, %r2, %r2, %r2, %r2, %r2, %r2, %r2}, {%f43266, %f43267, %f43268, %f43269, %f43270, %f43271, %f43272, %f43273};
	bar.warp.sync 	-1;
	wmma.mma.sync.aligned.row.col.m32n8k16.f32.f32 {%f43282, %f43283, %f43284, %f43285, %f43286, %f43287, %f43288, %f43289}, {%r2, %r2, %r2, %r2, %r2, %r2, %r2, %r2}, {%r2, %r2, %r2, %r2, %r2, %r2, %r2, %r2}, {%f43274, %f43275, %f43276, %f43277, %f43278, %f43279, %f43280, %f43281};
	bar.warp.sync 	-1;
	wmma.mma.sync.aligned.row.col.m32n8k16.f32.f32 {%f43290, %f43291, %f43292, %f43293, %f43294, %f43295, %f43296, %f43297}, {%r2, %r2, %r2, %r2, %r2, %r2, %r2, %r2}, {%r2, %r2, %r2, %r2, %r2, %r2, %r2, %r2}, {%f43282, %f43283, %f43284, %f43285, %f43286, %f43287, %f43288, %f43289};
	bar.warp.sync 	-1;
	wmma.mma.sync.aligned.row.col.m32n8k16.f32.f32 {%f43298, %f43299, %f43300, %f43301, %f43302, %f43303, %f43304, %f43305}, {%r2, %r2, %r2, %r2, %r2, %r2, %r2, %r2}, {%r2, %r2, %r2, %r2, %r2, %r2, %r2, %r2}, {%f43290, %f43291, %f43292, %f43293, %f43294, %f43295, %f43296, %f43297};
	bar.warp.sync 	-1;
	wmma.mma.sync.aligned.row.col.m32n8k16.f32.f32 {%f43306, %f43307, %f43308, %f43309, %f43310, %f43311, %f43312, %f43313}, {%r2, %r2, %r2, %r2, %r2, %r2, %r2, %r2}, {%r2, %r2, %r2, %r2, %r2, %r2, %r2, %r2}, {%f43298, %f43299, %f43300, %f43301, %f43302, %f43303, %f43304, %f43305};
	bar.warp.sync 	-1;
	wmma.mma.sync.aligned.row.col.m32n8k16.f32.f32 {%f43314, %f43315, %f43316, %f43317, %f43318, %f43319, %f43320, %f43321}, {%r2, %r2, %r2, %r2, %r2, %r2, %r2, %r2}, {%r2, %r2, %r2, %r2, %r2, %r2, %r2, %r2}, {%f43306, %f43307, %f43308, %f43309, %f43310, %f43311, %f43312, %f43313};
	bar.warp.sync 	-1;
	wmma.mma.sync.aligned.row.col.m32n8k16.f32.f32 {%f43322, %f43323, %f43324, %f43325, %f43326, %f43327, %f43328, %f43329}, {%r2, %r2, %r2, %r2, %r2, %r2, %r2, %r2}, {%r2, %r2, %r2, %r2, %r2, %r2, %r2, %r2}, {%f43314, %f43315, %f43316, %f43317, %f43318, %f43319, %f43320, %f43321};
	bar.warp.sync 	-1;
	wmma.mma.sync.aligned.row.col.m32n8k16.f32.f32 {%f43330, %f43331, %f43332, %f43333, %f43334, %f43335, %f43336, %f43337}, {%r2, %r2, %r2, %r2, %r2, %r2, %r2, %r2}, {%r2, %r2, %r2, %r2, %r2, %r2, %r2, %r2}, {%f43322, %f43323, %f43324, %f43325, %f43326, %f43327, %f43328, %f43329};
	bar.warp.sync 	-1;
	wmma.mma.sync.aligned.row.col.m32n8k16.f32.f32 {%f43338, %f43339, %f43340, %f43341, %f43342, %f43343, %f43344, %f43345}, {%r2, %r2, %r2, %r2, %r2, %r2, %r2, %r2}, {%r2, %r2, %r2, %r2, %r2, %r2, %r2, %r2}, {%f43330, %f43331, %f43332, %f43333, %f43334, %f43335, %f43336, %f43337};
	bar.warp.sync 	-1;
	wmma.mma.sync.aligned.row.col.m32n8k16.f32.f32 {%f43346, %f43347, %f43348, %f43349, %f43350, %f43351, %f43352, %f43353}, {%r2, %r2, %r2, %r2, %r2, %r2, %r2, %r2}, {%r2, %r2, %r2, %r2, %r2, %r2, %r2, %r2}, {%f43338, %f43339, %f43340, %f43341, %f43342, %f43343, %f43344, %f43345};
	bar.warp.sync 	-1;
	wmma.mma.sync.aligned.row.col.m32n8k16.f32.f32 {%f43354, %f43355, %f43356, %f43357, %f43358, %f43359, %f43360, %f43361}, {%r2, %r2, %r2, %r2, %r2, %r2, %r2, %r2}, {%r2, %r2, %r2, %r2, %r2, %r2, %r2, %r2}, {%f43346, %f43347, %f43348, %f43349, %f43350, %f43351, %f43352, %f43353};
	bar.warp.sync 	-1;
	wmma.mma.sync.aligned.row.col.m32n8k16.f32.f32 {%f43362, %f43363, %f43364, %f43365, %f43366, %f43367, %f43368, %f43369}, {%r2, %r2, %r2, %r2, %r2, %r2, %r2, %r2}, {%r2, %r2, %r2, %r2, %r2, %r2, %r2, %r2}, {%f43354, %f43355, %f43356, %f43357, %f43358, %f43359, %f43360, %f43361};
	bar.warp.sync 	-1;
	wmma.mma.sync.aligned.row.col.m32n8k16.f32.f32 {%f43370, %f43371, %f43372, %f43373, %f43374, %f43375, %f43376, %f43377}, {%r2, %r2, %r2, %r2, %r2, %r2, %r2, %r2}, {%r2, %r2, %r2, %r2, %r2, %r2, %r2, %r2}, {%f43362, %f43363, %f43364, %f43365, %f43366, %f43367, %f43368, %f43369};
	bar.warp.sync 	-1;
	wmma.mma.sync.aligned.row.col.m32n8k16.f32.f32 {%f43378, %f43379, %f43380, %f43381, %f43382, %f43383, %f43384, %f43385}, {%r2, %r2, %r2, %r2, %r2, %r2, %r2, %r2}, {%r2, %r2, %r2, %r2, %r2, %r2, %r2, %r2}, {%f43370, %f43371, %f43372, %f43373, %f43374, %f43375, %f43376, %f43377};
	bar.warp.sync 	-1;
	wmma.mma.sync.aligned.row.col.m32n8k16.f32.f32 {%f43386, %f43387, %f43388, %f43389, %f43390, %f43391, %f43392, %f43393}, {%r2, %r2, %r2, %r2, %r2, %r2, %r2, %r2}, {%r2, %r2, %r2, %r2, %r2, %r2, %r2, %r2}, {%f43378, %f43379, %f43380, %f43381, %f43382, %f43383, %f43384, %f43385};
	bar.warp.sync 	-1;
	wmma.mma.sync.aligned.row.col.m32n8k16.f32.f32 {%f43394, %f43395, %f43396, %f43397, %f43398, %f43399, %f43400, %f43401}, {%r2, %r2, %r2, %r2, %r2, %r2, %r2, %r2}, {%r2, %r2, %r2, %r2, %r2, %r2, %r2, %r2}, {%f43386, %f43387, %f43388, %f43389, %f43390, %f43391, %f43392, %f43393};
	bar.warp.sync 	-1;
	wmma.mma.sync.aligned.row.col.m32n8k16.f32.f32 {%f43402, %f43403, %f43404, %f43405, %f43406, %f43407, %f43408, %f43409}, {%r2, %r2, %r2, %r2, %r2, %r2, %r2, %r2}, {%r2, %r2, %r2, %r2, %r2, %r2, %r2, %r2}, {%f43394, %f43395, %f43396, %f43397, %f43398, %f43399, %f43400, %f43401};
	bar.warp.sync 	-1;
	wmma.mma.sync.aligned.row.col.m32n8k16.f32.f32 {%f43410, %f43411, %f43412, %f43413, %f43414, %f43415, %f43416, %f43417}, {%r2, %r2, %r2, %r2, %r2, %r2, %r2, %r2}, {%r2, %r2, %r2, %r2, %r2, %r2, %r2, %r2}, {%f43402, %f43403, %f43404, %f43405, %f43406, %f43407, %f43408, %f43409};
	bar.warp.sync 	-1;
	wmma.mma.sync.aligned.row.col.m32n8k16.f32.f32 {%f43418, %f43419, %f43420, %f43421, %f43422, %f43423, %f43424, %f43425}, {%r2, %r2, %r2, %r2, %r2, %r2, %r2, %r2}, {%r2, %r2, %r2, %r2, %r2, %r2, %r2, %r2}, {%f43410, %f43411, %f43412, %f43413, %f43414, %f43415, %f43416, %f43417};
	bar.warp.sync 	-1;
	wmma.mma.sync.aligned.row.col.m32n8k16.f32.f32 {%f43426, %f43427, %f43428, %f43429, %f43430, %f43431, %f43432, %f43433}, {%r2, %r2, %r2, %r2, %r2, %r2, %r2, %r2}, {%r2, %r2, %r2, %r2, %r2, %r2, %r2, %r2}, {%f43418, %f43419, %f43420, %f43421, %f43422, %f43423, %f43424, %f43425};
	bar.warp.sync 	-1;
	wmma.mma.sync.aligned.row.col.m32n8k16.f32.f32 {%f43434, %f43435, %f43436, %f43437, %f43438, %f43439, %f43440, %f43441}, {%r2, %r2, %r2, %r2, %r2, %r2, %r2, %r2}, {%r2, %r2, %r2, %r2, %r2, %r2, %r2, %r2}, {%f43426, %f43427, %f43428, %f43429, %f43430, %f43431, %f43432, %f43433};
	bar.warp.sync 	-1;
	wmma.mma.sync.aligned.row.col.m32n8k16.f32.f32 {%f43442, %f43443, %f43444, %f43445, %f43446, %f43447, %f43448, %f43449}, {%r2, %r2, %r2, %r2, %r2, %r2, %r2, %r2}, {%r2, %r2, %r2, %r2, %r2, %r2, %r2, %r2}, {%f43434, %f43435, %f43436, %f43437, %f43438, %f43439, %f43440, %f43441};
	bar.warp.sync 	-1;
	wmma.mma.sync.aligned.row.col.m32n8k16.f32.f32 {%f43450, %f43451, %f43452, %f43453, %f43454, %f43455, %f43456, %f43457}, {%r2, %r2, %r2, %r2, %r2, %r2, %r2, %r2}, {%r2, %r2, %r2, %r2, %r2, %r2, %r2, %r2}, {%f43442, %f43443, %f43444, %f43445, %f43446, %f43447, %f43448, %f43449};
	bar.warp.sync 	-1;
	wmma.mma.sync.aligned.row.col.m32n8k16.f32.f32 {%f43458, %f43459, %f43460, %f43461, %f43462, %f43463, %f43464, %f43465}, {%r2, %r2, %r2, %r2, %r2, %r2, %r2, %r2}, {%r2, %r2, %r2, %r2, %r2, %r2, %r2, %r2}, {%f43450, %f43451, %f43452, %f43453, %f43454, %f43455, %f43456, %f43457};
	bar.warp.sync 	-1;
	wmma.mma.sync.aligned.row.col.m32n8k16.f32.f32 {%f43466, %f43467, %f43468, %f43469, %f43470, %f43471, %f43472, %f43473}, {%r2, %r2, %r2, %r2, %r2, %r2, %r2, %r2}, {%r2, %r2, %r2, %r2, %r2, %r2, %r2, %r2}, {%f43458, %f43459, %f43460, %f43461, %f43462, %f43463, %f43464, %f43465};
	bar.warp.sync 	-1;
	wmma.mma.sync.aligned.row.col.m32n8k16.f32.f32 {%f43474, %f43475, %f43476, %f43477, %f43478, %f43479, %f43480, %f43481}, {%r2, %r2, %r2, %r2, %r2, %r2, %r2, %r2}, {%r2, %r2, %r2, %r2, %r2, %r2, %r2, %r2}, {%f43466, %f43467, %f43468, %f43469, %f43470, %f43471, %f43472, %f43473};
	bar.warp.sync 	-1;
	wmma.mma.sync.aligned.row.col.m32n8k16.f32.f32 {%f43482, %f43483, %f43484, %f43485, %f43486, %f43487, %f43488, %f43489}, {%r2, %r2, %r2, %r2, %r2, %r2, %r2, %r2}, {%r2, %r2, %r2, %r2, %r2, %r2, %r2, %r2}, {%f43474, %f43475, %f43476, %f43477, %f43478, %f43479, %f43480, %f43481};
	bar.warp.sync 	-1;
	wmma.mma.sync.aligned.row.col.m32n8k16.f32.f32 {%f43490, %f43491, %f43492, %f43493, %f43494, %f43495, %f43496, %f43497}, {%r2, %r2, %r2, %r2, %r2, %r2, %r2, %r2}, {%r2, %r2, %r2, %r2, %r2, %r2, %r2, %r2}, {%f43482, %f43483, %f43484, %f43485, %f43486, %f43487, %f43488, %f43489};
	bar.warp.sync 	-1;
	wmma.mma.sync.aligned.row.col.m32n8k16.f32.f32 {%f43498, %f43499, %f43500, %f43501, %f43502, %f43503, %f43504, %f43505}, {%r2, %r2, %r2, %r2, %r2, %r2, %r2, %r2}, {%r2, %r2, %r2, %r2, %r2, %r2, %r2, %r2}, {%f43490, %f43491, %f43492, %f43493, %f43494, %f43495, %f43496, %f43497};
	bar.warp.sync 	-1;
	wmma.mma.sync.aligned.row.col.m32n8k16.f32.f32 {%f43506, %f43507, %f43508, %f43509, %f43510, %f43511, %f43512, %f43513}, {%r2, %r2, %r2, %r2, %r2, %r2, %r2, %r2}, {%r2, %r2, %r2, %r2, %r2, %r2, %r2, %r2}, {%f43498, %f43499, %f43500, %f43501, %f43502, %f43503, %f43504, %f43505};
	bar.warp.sync 	-1;
	wmma.mma.sync.aligned.row.col.m32n8k16.f32.f32 {%f43514, %f43515, %f43516, %f43517, %f43518, %f43519, %f43520, %f43521}, {%r2, %r2, %r2, %r2, %r2, %r2, %r2, %r2}, {%r2, %r2, %r2, %r2, %r2, %r2, %r2, %r2}, {%f43506, %f43507, %f43508, %f43509, %f43510, %f43511, %f43512, %f43513};
	bar.warp.sync 	-1;
	wmma.mma.sync.aligned.row.col.m32n8k16.f32.f32 {%f43522, %f43523, %f43524, %f43525, %f43526, %f43527, %f43528, %f43529}, {%r2, %r2, %r2, %r2, %r2, %r2, %r2, %r2}, {%r2, %r2, %r2, %r2, %r2, %r2, %r2, %r2}, {%f43514, %f43515, %f43516, %f43517, %f43518, %f43519, %f43520, %f43521};
	bar.warp.sync 	-1;
	wmma.mma.sync.aligned.row.col.m32n8k16.f32.f32 {%f43530, %f43531, %f43532, %f43533, %f43534, %f43535, %f43536, %f43537}, {%r2, %r2, %r2, %r2, %r2, %r2, %r2, %r2}, {%r2, %r2, %r2, %r2, %r2, %r2, %r2, %r2}, {%f43522, %f43523, %f43524, %f43525, %f43526, %f43527, %f43528, %f43529};
	bar.warp.sync 	-1;
	wmma.mma.sync.aligned.row.col.m32n8k16.f32.f32 {%f43538, %f43539, %f43540, %f43541, %f43542, %f43543, %f43544, %f43545}, {%r2, %r2, %r2, %r2, %r2, %r2, %r2, %r2}, {%r2, %r2, %r2, %r2, %r2, %r2, %r2, %r2}, {%f43530, %f43531, %f43532, %f43533, %f43534, %f43535, %f43536, %f43537};
	bar.warp.sync 	-1;
	wmma.mma.sync.aligned.row.col.m32n8k16.f32.f32 {%f43546, %f43547, %f43548, %f43549, %f43550, %f43551, %f43552, %f43553}, {%r2, %r2, %r2, %r2, %r2, %r2, %r2, %r2}, {%r2, %r2, %r2, %r2, %r2, %r2, %r2, %r2}, {%f43538, %f43539, %f43540, %f43541, %f43542, %f43543, %f43544, %f43545};
	bar.warp.sync 	-1;
	wmma.mma.sync.aligned.row.col.m32n8k16.f32.f32 {%f43554, %f43555, %f43556, %f43557, %f43558, %f43559, %f43560, %f43561}, {%r2, %r2, %r2, %r2, %r2, %r2, %r2, %r2}, {%r2, %r2, %r2, %r2, %r2, %r2, %r2, %r2}, {%f43546, %f43547, %f43548, %f43549, %f43550, %f43551, %f43552, %f43553};
	bar.warp.sync 	-1;
	wmma.mma.sync.aligned.row.col.m32n8k16.f32.f32 {%f43562, %f43563, %f43564, %f43565, %f43566, %f43567, %f43568, %f43569}, {%r2, %r2, %r2, %r2, %r2, %r2, %r2, %r2}, {%r2, %r2, %r2, %r2, %r2, %r2, %r2, %r2}, {%f43554, %f43555, %f43556, %f43557, %f43558, %f43559, %f43560, %f43561};
	bar.warp.sync 	-1;
	wmma.mma.sync.aligned.row.col.m32n8k16.f32.f32 {%f43570, %f43571, %f43572, %f43573, %f43574, %f43575, %f43576, %f43577}, {%r2, %r2, %r2, %r2, %r2, %r2, %r2, %r2}, {%r2, %r2, %r2, %r2, %r2, %r2, %r2, %r2}, {%f43562, %f43563, %f43564, %f43565, %f43566, %f43567, %f43568, %f43569};
	bar.warp.sync 	-1;
	wmma.mma.sync.aligned.row.col.m32n8k16.f32.f32 {%f43578, %f43579, %f43580, %f43581, %f43582, %f43583, %f43584, %f43585}, {%r2, %r2, %r2, %r2, %r2, %r2, %r2, %r2}, {%r2, %r2, %r2, %r2, %r2, %r2, %r2, %r2}, {%f43570, %f43571, %f43572, %f43573, %f43574, %f43575, %f43576, %f43577};
	bar.warp.sync 	-1;
	wmma.mma.sync.aligned.row.col.m32n8k16.f32.f32 {%f43586, %f43587, %f43588, %f43589, %f43590, %f43591, %f43592, %f43593}, {%r2, %r2, %r2, %r2, %r2, %r2, %r2, %r2}, {%r2, %r2, %r2, %r2, %r2, %r2, %r2, %r2}, {%f43578, %f43579, %f43580, %f43581, %f43582, %f43583, %f43584, %f43585};
	bar.warp.sync 	-1;
	wmma.mma.sync.aligned.row.col.m32n8k16.f32.f32 {%f43594, %f43595, %f43596, %f43597, %f43598, %f43599, %f43600, %f43601}, {%r2, %r2, %r2, %r2, %r2, %r2, %r2, %r2}, {%r2, %r2, %r2, %r2, %r2, %r2, %r2, %r2}, {%f43586, %f43587, %f43588, %f43589, %f43590, %f43591, %f43592, %f43593};
	bar.warp.sync 	-1;
	wmma.mma.sync.aligned.row.col.m32n8k16.f32.f32 {%f43602, %f43603, %f43604, %f43605, %f43606, %f43607, %f43608, %f43609}, {%r2, %r2, %r2, %r2, %r2, %r2, %r2, %r2}, {%r2, %r2, %r2, %r2, %r2, %r2, %r2, %r2}, {%f43594, %f43595, %f43596, %f43597, %f43598, %f43599, %f43600, %f43601};
	bar.warp.sync 	-1;
	wmma.mma.sync.aligned.row.col.m32n8k16.f32.f32 {%f43610, %f43611, %f43612, %f43613, %f43614, %f43615, %f43616, %f43617}, {%r2, %r2, %r2, %r2, %r2, %r2, %r2, %r2}, {%r2, %r2, %r2, %r2, %r2, %r2, %r2, %r2}, {%f43602, %f43603, %f43604, %f43605, %f43606, %f43607, %f43608, %f43609};
	bar.warp.sync 	-1;
	wmma.mma.sync.aligned.row.col.m32n8k16.f32.f32 {%f43618, %f43619, %f43620, %f43621, %f43622, %f43623, %f43624, %f43625}, {%r2, %r2, %r2, %r2, %r2, %r2, %r2, %r2}, {%r2, %r2, %r2, %r2, %r2, %r2, %r2, %r2}, {%f43610, %f43611, %f43612, %f43613, %f43614, %f43615, %f43616, %f43617};
	bar.warp.sync 	-1;
	wmma.mma.sync.aligned.row.col.m32n8k16.f32.f32 {%f43626, %f43627, %f43628, %f43629, %f43630, %f43631, %f43632, %f43633}, {%r2, %r2, %r2, %r2, %r2, %r2, %r2, %r2}, {%r2, %r2, %r2, %r2, %r2, %r2, %r2, %r2}, {%f43618, %f43619, %f43620, %f43621, %f43622, %f43623, %f43624, %f43625};
	bar.warp.sync 	-1;
	wmma.mma.sync.aligned.row.col.m32n8k16.f32.f32 {%f43634, %f43635, %f43636, %f43637, %f43638, %f43639, %f43640, %f43641}, {%r2, %r2, %r2, %r2, %r2, %r2, %r2, %r2}, {%r2, %r2, %r2, %r2, %r2, %r2, %r2, %r2}, {%f43626, %f43627, %f43628, %f43629, %f43630, %f43631, %f43632, %f43633};
	bar.warp.sync 	-1;
	wmma.mma.sync.aligned.row.col.m32n8k16.f32.f32 {%f43642, %f43643, %f43644, %f43645, %f43646, %f43647, %f43648, %f43649}, {%r2, %r2, %r2, %r2, %r2, %r2, %r2, %r2}, {%r2, %r2, %r2, %r2, %r2, %r2, %r2, %r2}, {%f43634, %f43635, %f43636, %f43637, %f43638, %f43639, %f43640, %f43641};
	bar.warp.sync 	-1;
	wmma.mma.sync.aligned.row.col.m32n8k16.f32.f32 {%f43650, %f43651, %f43652, %f43653, %f43654, %f43655, %f43656, %f43657}, {%r2, %r2, %r2, %r2, %r2, %r2, %r2, %r2}, {%r2, %r2, %r2, %r2, %r2, %r2, %r2, %r2}, {%f43642, %f43643, %f43644, %f43645, %f43646, %f43647, %f43648, %f43649};
	bar.warp.sync 	-1;
	wmma.mma.sync.aligned.row.col.m32n8k16.f32.f32 {%f43658, %f43659, %f43660, %f43661, %f43662, %f43663, %f43664, %f43665}, {%r2, %r2, %r2, %r2, %r2, %r2, %r2, %r2}, {%r2, %r2, %r2, %r2, %r2, %r2, %r2, %r2}, {%f43650, %f43651, %f43652, %f43653, %f43654, %f43655, %f43656, %f43657};
	bar.warp.sync 	-1;
	wmma.mma.sync.aligned.row.col.m32n8k16.f32.f32 {%f43666, %f43667, %f43668, %f43669, %f43670, %f43671, %f43672, %f43673}, {%r2, %r2, %r2, %r2, %r2, %r2, %r2, %r2}, {%r2, %r2, %r2, %r2, %r2, %r2, %r2, %r2}, {%f43658, %f43659, %f43660, %f43661, %f43662, %f43663, %f43664, %f43665};
	bar.warp.sync 	-1;
	wmma.mma.sync.aligned.row.col.m32n8k16.f32.f32 {%f43674, %f43675, %f43676, %f43677, %f43678, %f43679, %f43680, %f43681}, {%r2, %r2, %r2, %r2, %r2, %r2, %r2, %r2}, {%r2, %r2, %r2, %r2, %r2, %r2, %r2, %r2}, {%f43666, %f43667, %f43668, %f43669, %f43670, %f43671, %f43672, %f43673};
	bar.warp.sync 	-1;
	wmma.mma.sync.aligned.row.col.m32n8k16.f32.f32 {%f43682, %f43683, %f43684, %f43685, %f43686, %f43687, %f43688, %f43689}, {%r2, %r2, %r2, %r2, %r2, %r2, %r2, %r2}, {%r2, %r2, %r2, %r2, %r2, %r2, %r2, %r2}, {%f43674, %f43675, %f43676, %f43677, %f43678, %f43679, %f43680, %f43681};
	bar.warp.sync 	-1;
	wmma.mma.sync.aligned.row.col.m32n8k16.f32.f32 {%f43690, %f43691, %f43692, %f43693, %f43694, %f43695, %f43696, %f43697}, {%r2, %r2, %r2, %r2, %r2, %r2, %r2, %r2}, {%r2, %r2, %r2, %r2, %r2, %r2, %r2, %r2}, {%f43682, %f43683, %f43684, %f43685, %f43686, %f43687, %f43688, %f43689};
	bar.warp.sync 	-1;
	wmma.mma.sync.aligned.row.col.m32n8k16.f32.f32 {%f43698, %f43699, %f43700, %f43701, %f43702, %f43703, %f43704, %f43705}, {%r2, %r2, %r2, %r2, %r2, %r2, %r2, %r2}, {%r2, %r2, %r2, %r2, %r2, %r2, %r2, %r2}, {%f43690, %f43691, %f43692, %f43693, %f43694, %f43695, %f43696, %f43697};
	bar.warp.sync 	-1;
	wmma.mma.sync.aligned.row.col.m32n8k16.f32.f32 {%f43706, %f43707, %f43708, %f43709, %f43710, %f43711, %f43712, %f43713}, {%r2, %r2, %r2, %r2, %r2, %r2, %r2, %r2}, {%r2, %r2, %r2, %r2, %r2, %r2, %r2, %r2}, {%f43698, %f43699, %f43700, %f43701, %f43702, %f43703, %f43704, %f43705};
	bar.warp.sync 	-1;
	wmma.mma.sync.aligned.row.col.m32n8k16.f32.f32 {%f43714, %f43715, %f43716, %f43717, %f43718, %f43719, %f43720, %f43721}, {%r2, %r2, %r2, %r2, %r2, %r2, %r2, %r2}, {%r2, %r2, %r2, %r2, %r2, %r2, %r2, %r2}, {%f43706, %f43707, %f43708, %f43709, %f43710, %f43711, %f43712, %f43713};
	bar.warp.sync 	-1;
	wmma.mma.sync.aligned.row.col.m32n8k16.f32.f32 {%f43722, %f43723, %f43724, %f43725, %f43726, %f43727, %f43728, %f43729}, {%r2, %r2, %r2, %r2, %r2, %r2, %r2, %r2}, {%r2, %r2, %r2, %r2, %r2, %r2, %r2, %r2}, {%f43714, %f43715, %f43716, %f43717, %f43718, %f43719, %f43720, %f43721};
	bar.warp.sync 	-1;
	wmma.mma.sync.aligned.row.col.m32n8k16.f32.f32 {%f43730, %f43731, %f43732, %f43733, %f43734, %f43735, %f43736, %f43737}, {%r2, %r2, %r2, %r2, %r2, %r2, %r2, %r2}, {%r2, %r2, %r2, %r2, %r2, %r2, %r2, %r2}, {%f43722, %f43723, %f43724, %f43725, %f43726, %f43727, %f43728, %f43729};
	bar.warp.sync 	-1;
	wmma.mma.sync.aligned.row.col.m32n8k16.f32.f32 {%f43738, %f43739, %f43740, %f43741, %f43742, %f43743, %f43744, %f43745}, {%r2, %r2, %r2, %r2, %r2, %r2, %r2, %r2}, {%r2, %r2, %r2, %r2, %r2, %r2, %r2, %r2}, {%f43730, %f43731, %f43732, %f43733, %f43734, %f43735, %f43736, %f43737};
	bar.warp.sync 	-1;
	wmma.mma.sync.aligned.row.col.m32n8k16.f32.f32 {%f43746, %f43747, %f43748, %f43749, %f43750, %f43751, %f43752, %f43753}, {%r2, %r2, %r2, %r2, %r2, %r2, %r2, %r2}, {%r2, %r2, %r2, %r2, %r2, %r2, %r2, %r2}, {%f43738, %f43739, %f43740, %f43741, %f43742, %f43743, %f43744, %f43745};
	bar.warp.sync 	-1;
	wmma.mma.sync.aligned.row.col.m32n8k16.f32.f32 {%f43754, %f43755, %f43756, %f43757, %f43758, %f43759, %f43760, %f43761}, {%r2, %r2, %r2, %r2, %r2, %r2, %r2, %r2}, {%r2, %r2, %r2, %r2, %r2, %r2, %r2, %r2}, {%f43746, %f43747, %f43748, %f43749, %f43750, %f43751, %f43752, %f43753};
	bar.warp.sync 	-1;
	wmma.mma.sync.aligned.row.col.m32n8k16.f32.f32 {%f43762, %f43763, %f43764, %f43765, %f43766, %f43767, %f43768, %f43769}, {%r2, %r2, %r2, %r2, %r2, %r2, %r2, %r2}, {%r2, %r2, %r2, %r2, %r2, %r2, %r2, %r2}, {%f43754, %f43755, %f43756, %f43757, %f43758, %f43759, %f43760, %f43761};
	bar.warp.sync 	-1;
	wmma.mma.sync.aligned.row.col.m32n8k16.f32.f32 {%f43770, %f43771, %f43772, %f43773, %f43774, %f43775, %f43776, %f43777}, {%r2, %r2, %r2, %r2, %r2, %r2, %r2, %r2}, {%r2, %r2, %r2, %r2, %r2, %r2, %r2, %r2}, {%f43762, %f43763, %f43764, %f43765, %f43766, %f43767, %f43768, %f43769};
	bar.warp.sync 	-1;
	wmma.mma.sync.aligned.row.col.m32n8k16.f32.f32 {%f43778, %f43779, %f43780, %f43781, %f43782, %f43783, %f43784, %f43785}, {%r2, %r2, %r2, %r2, %r2, %r2, %r2, %r2}, {%r2, %r2, %r2, %r2, %r2, %r2, %r2, %r2}, {%f43770, %f43771, %f43772, %f43773, %f43774, %f43775, %f43776, %f43777};
	bar.warp.sync 	-1;
	wmma.mma.sync.aligned.row.col.m32n8k16.f32.f32 {%f43786, %f43787, %f43788, %f43789, %f43790, %f43791, %f43792, %f43793}, {%r2, %r2, %r2, %r2, %r2, %r2, %r2, %r2}, {%r2, %r2, %r2, %r2, %r2, %r2, %r2, %r2}, {%f43778, %f43779, %f43780, %f43781, %f43782, %f43783, %f43784, %f43785};
	bar.warp.sync 	-1;
	wmma.mma.sync.aligned.row.col.m32n8k16.f32.f32 {%f43794, %f43795, %f43796, %f43797, %f43798, %f43799, %f43800, %f43801}, {%r2, %r2, %r2, %r2, %r2, %r2, %r2, %r2}, {%r2, %r2, %r2, %r2, %r2, %r2, %r2, %r2}, {%f43786, %f43787, %f43788, %f43789, %f43790, %f43791, %f43792, %f43793};
	bar.warp.sync 	-1;
	wmma.mma.sync.aligned.row.col.m32n8k16.f32.f32 {%f43802, %f43803, %f43804, %f43805, %f43806, %f43807, %f43808, %f43809}, {%r2, %r2, %r2, %r2, %r2, %r2, %r2, %r2}, {%r2, %r2, %r2, %r2, %r2, %r2, %r2, %r2}, {%f43794, %f43795, %f43796, %f43797, %f43798, %f43799, %f43800, %f43801};
	bar.warp.sync 	-1;
	wmma.mma.sync.aligned.row.col.m32n8k16.f32.f32 {%f43810, %f43811, %f43812, %f43813, %f43814, %f43815, %f43816, %f43817}, {%r2, %r2, %r2, %r2, %r2, %r2, %r2, %r2}, {%r2, %r2, %r2, %r2, %r2, %r2, %r2, %r2}, {%f43802, %f43803, %f43804, %f43805, %f43806, %f43807, %f43808, %f43809};
	bar.warp.sync 	-1;
	wmma.mma.sync.aligned.row.col.m32n8k16.f32.f32 {%f43818, %f43819, %f43820, %f43821, %f43822, %f43823, %f43824, %f43825}, {%r2, %r2, %r2, %r2, %r2, %r2, %r2, %r2}, {%r2, %r2, %r2, %r2, %r2, %r2, %r2, %r2}, {%f43810, %f43811, %f43812, %f43813, %f43814, %f43815, %f43816, %f43817};
	bar.warp.sync 	-1;
	wmma.mma.sync.aligned.row.col.m32n8k16.f32.f32 {%f43826, %f43827, %f43828, %f43829, %f43830, %f43831, %f43832, %f43833}, {%r2, %r2, %r2, %r2, %r2, %r2, %r2, %r2}, {%r2, %r2, %r2, %r2, %r2, %r2, %r2, %r2}, {%f43818, %f43819, %f43820, %f43821, %f43822, %f43823, %f43824, %f43825};
	bar.warp.sync 	-1;
	wmma.mma.sync.aligned.row.col.m32n8k16.f32.f32 {%f43834, %f43835, %f43836, %f43837, %f43838, %f43839, %f43840, %f43841}, {%r2, %r2, %r2, %r2, %r2, %r2, %r2, %r2}, {%r2, %r2, %r2, %r2, %r2, %r2, %r2, %r2}, {%f43826, %f43827, %f43828, %f43829, %f43830, %f43831, %f43832, %f43833};
	bar.warp.sync 	-1;
	wmma.mma.sync.aligned.row.col.m32n8k16.f32.f32 {%f43842, %f43843, %f43844, %f43845, %f43846, %f43847, %f43848, %f43849}, {%r2, %r2, %r2, %r2, %r2, %r2, %r2, %r2}, {%r2, %r2, %r2, %r2, %r2, %r2, %r2, %r2}, {%f43834, %f43835, %f43836, %f43837, %f43838, %f43839, %f43840, %f43841};
	bar.warp.sync 	-1;
	wmma.mma.sync.aligned.row.col.m32n8k16.f32.f32 {%f43850, %f43851, %f43852, %f43853, %f43854, %f43855, %f43856, %f43857}, {%r2, %r2, %r2, %r2, %r2, %r2, %r2, %r2}, {%r2, %r2, %r2, %r2, %r2, %r2, %r2, %r2}, {%f43842, %f43843, %f43844, %f43845, %f43846, %f43847, %f43848, %f43849};
	bar.warp.sync 	-1;
	wmma.mma.sync.aligned.row.col.m32n8k16.f32.f32 {%f43858, %f43859, %f43860, %f43861, %f43862, %f43863, %f43864, %f43865}, {%r2, %r2, %r2, %r2, %r2, %r2, %r2, %r2}, {%r2, %r2, %r2, %r2, %r2, %r2, %r2, %r2}, {%f43850, %f43851, %f43852, %f43853, %f43854, %f43855, %f43856, %f43857};
	bar.warp.sync 	-1;
	wmma.mma.sync.aligned.row.col.m32n8k16.f32.f32 {%f43866, %f43867, %f43868, %f43869, %f43870, %f43871, %f43872, %f43873}, {%r2, %r2, %r2, %r2, %r2, %r2, %r2, %r2}, {%r2, %r2, %r2, %r2, %r2, %r2, %r2, %r2}, {%f43858, %f43859, %f43860, %f43861, %f43862, %f43863, %f43864, %f43865};
	bar.warp.sync 	-1;
	wmma.mma.sync.aligned.row.col.m32n8k16.f32.f32 {%f43874, %f43875, %f43876, %f43877, %f43878, %f43879, %f43880, %f43881}, {%r2, %r2, %r2, %r2, %r2, %r2, %r2, %r2}, {%r2, %r2, %r2, %r2, %r2, %r2, %r2, %r2}, {%f43866, %f43867, %f43868, %f43869, %f43870, %f43871, %f43872, %f43873};
	bar.warp.sync 	-1;
	wmma.mma.sync.aligned.row.col.m32n8k16.f32.f32 {%f43882, %f43883, %f43884, %f43885, %f43886, %f43887, %f43888, %f43889}, {%r2, %r2, %r2, %r2, %r2, %r2, %r2, %r2}, {%r2, %r2, %r2, %r2, %r2, %r2, %r2, %r2}, {%f43874, %f43875, %f43876, %f43877, %f43878, %f43879, %f43880, %f43881};
	bar.warp.sync 	-1;
	wmma.mma.sync.aligned.row.col.m32n8k16.f32.f32 {%f43890, %f43891, %f43892, %f43893, %f43894, %f43895, %f43896, %f43897}, {%r2, %r2, %r2, %r2, %r2, %r2, %r2, %r2}, {%r2, %r2, %r2, %r2, %r2, %r2, %r2, %r2}, {%f43882, %f43883, %f43884, %f43885, %f43886, %f43887, %f43888, %f43889};
	bar.warp.sync 	-1;
	wmma.mma.sync.aligned.row.col.m32n8k16.f32.f32 {%f43898, %f43899, %f43900, %f43901, %f43902, %f43903, %f43904, %f43905}, {%r2, %r2, %r2, %r2, %r2, %r2, %r2, %r2}, {%r2, %r2, %r2, %r2, %r2, %r2, %r2, %r2}, {%f43890, %f43891, %f43892, %f43893, %f43894, %f43895, %f43896, %f43897};
	bar.warp.sync 	-1;
	wmma.mma.sync.aligned.row.col.m32n8k16.f32.f32 {%f43906, %f43907, %f43908, %f43909, %f43910, %f43911, %f43912, %f43913}, {%r2, %r2, %r2, %r2, %r2, %r2, %r2, %r2}, {%r2, %r2, %r2, %r2, %r2, %r2, %r2, %r2}, {%f43898, %f43899, %f43900, %f43901, %f43902, %f43903, %f43904, %f43905};
	bar.warp.sync 	-1;
	wmma.mma.sync.aligned.row.col.m32n8k16.f32.f32 {%f43914, %f43915, %f43916, %f43917, %f43918, %f43919, %f43920, %f43921}, {%r2, %r2, %r2, %r2, %r2, %r2, %r2, %r2}, {%r2, %r2, %r2, %r2, %r2, %r2, %r2, %r2}, {%f43906, %f43907, %f43908, %f43909, %f43910, %f43911, %f43912, %f43913};
	bar.warp.sync 	-1;
	wmma.mma.sync.aligned.row.col.m32n8k16.f32.f32 {%f43922, %f43923, %f43924, %f43925, %f43926, %f43927, %f43928, %f43929}, {%r2, %r2, %r2, %r2, %r2, %r2, %r2, %r2}, {%r2, %r2, %r2, %r2, %r2, %r2, %r2, %r2}, {%f43914, %f43915, %f43916, %f43917, %f43918, %f43919, %f43920, %f43921};
	bar.warp.sync 	-1;
	wmma.mma.sync.aligned.row.col.m32n8k16.f32.f32 {%f43930, %f43931, %f43932, %f43933, %f43934, %f43935, %f43936, %f43937}, {%r2, %r2, %r2, %r2, %r2, %r2, %r2, %r2}, {%r2, %r2, %r2, %r2, %r2, %r2, %r2, %r2}, {%f43922, %f43923, %f43924, %f43925, %f43926, %f43927, %f43928, %f43929};
	bar.warp.sync 	-1;
	wmma.mma.sync.aligned.row.col.m32n8k16.f32.f32 {%f43938, %f43939, %f43940, %f43941, %f43942, %f43943, %f43944, %f43945}, {%r2, %r2, %r2, %r2, %r2, %r2, %r2, %r2}, {%r2, %r2, %r2, %r2, %r2, %r2, %r2, %r2}, {%f43930, %f43931, %f43932, %f43933, %f43934, %f43935, %f43936, %f43937};
	bar.warp.sync 	-1;
	wmma.mma.sync.aligned.row.col.m32n8k16.f32.f32 {%f43946, %f43947, %f43948, %f43949, %f43950, %f43951, %f43952, %f43953}, {%r2, %r2, %r2, %r2, %r2, %r2, %r2, %r2}, {%r2, %r2, %r2, %r2, %r2, %r2, %r2, %r2}, {%f43938, %f43939, %f43940, %f43941, %f43942, %f43943, %f43944, %f43945};
	bar.warp.sync 	-1;
	wmma.mma.sync.aligned.row.col.m32n8k16.f32.f32 {%f43954, %f43955, %f43956, %f43957, %f43958, %f43959, %f43960, %f43961}, {%r2, %r2, %r2, %r2, %r2, %r2, %r2, %r2}, {%r2, %r2, %r2, %r2, %r2, %r2, %r2, %r2}, {%f43946, %f43947, %f43948, %f43949, %f43950, %f43951, %f43952, %f43953};
	bar.warp.sync 	-1;
	wmma.mma.sync.aligned.row.col.m32n8k16.f32.f32 {%f43962, %f43963, %f43964, %f43965, %f43966, %f43967, %f43968, %f43969}, {%r2, %r2, %r2, %r2, %r2, %r2, %r2, %r2}, {%r2, %r2, %r2, %r2, %r2, %r2, %r2, %r2}, {%f43954, %f43955, %f43956, %f43957, %f43958, %f43959, %f43960, %f43961};
	bar.warp.sync 	-1;
	wmma.mma.sync.aligned.row.col.m32n8k16.f32.f32 {%f43970, %f43971, %f43972, %f43973, %f43974, %f43975, %f43976, %f43977}, {%r2, %r2, %r2, %r2, %r2, %r2, %r2, %r2}, {%r2, %r2, %r2, %r2, %r2, %r2, %r2, %r2}, {%f43962, %f43963, %f43964, %f43965, %f43966, %f43967, %f43968, %f43969};
	bar.warp.sync 	-1;
	wmma.mma.sync.aligned.row.col.m32n8k16.f32.f32 {%f43978, %f43979, %f43980, %f43981, %f43982, %f43983, %f43984, %f43985}, {%r2, %r2, %r2, %r2, %r2, %r2, %r2, %r2}, {%r2, %r2, %r2, %r2, %r2, %r2, %r2, %r2}, {%f43970, %f43971, %f43972, %f43973, %f43974, %f43975, %f43976, %f43977};
	bar.warp.sync 	-1;
	wmma.mma.sync.aligned.row.col.m32n8k16.f32.f32 {%f43986, %f43987, %f43988, %f43989, %f43990, %f43991, %f43992, %f43993}, {%r2, %r2, %r2, %r2, %r2, %r2, %r2, %r2}, {%r2, %r2, %r2, %r2, %r2, %r2, %r2, %r2}, {%f43978, %f43979, %f43980, %f43981, %f43982, %f43983, %f43984, %f43985};
	bar.warp.sync 	-1;
	wmma.mma.sync.aligned.row.col.m32n8k16.f32.f32 {%f43994, %f43995, %f43996, %f43997, %f43998, %f43999, %f44000, %f44001}, {%r2, %r2, %r2, %r2, %r2, %r2, %r2, %r2}, {%r2, %r2, %r2, %r2, %r2, %r2, %r2, %r2}, {%f43986, %f43987, %f43988, %f43989, %f43990, %f43991, %f43992, %f43993};
	bar.warp.sync 	-1;
	wmma.mma.sync.aligned.row.col.m32n8k16.f32.f32 {%f44002, %f44003, %f44004, %f44005, %f44006, %f44007, %f44008, %f44009}, {%r2, %r2, %r2, %r2, %r2, %r2, %r2, %r2}, {%r2, %r2, %r2, %r2, %r2, %r2, %r2, %r2}, {%f43994, %f43995, %f43996, %f43997, %f43998, %f43999, %f44000, %f44001};
	bar.warp.sync 	-1;
	wmma.mma.sync.aligned.row.col.m32n8k16.f32.f32 {%f44010, %f44011, %f44012, %f44013, %f44014, %f44015, %f44016, %f44017}, {%r2, %r2, %r2, %r2, %r2, %r2, %r2, %r2}, {%r2, %r2, %r2, %r2, %r2, %r2, %r2, %r2}, {%f44002, %f44003, %f44004, %f44005, %f44006, %f44007, %f44008, %f44009};
	bar.warp.sync 	-1;
	wmma.mma.sync.aligned.row.col.m32n8k16.f32.f32 {%f44018, %f44019, %f44020, %f44021, %f44022, %f44023, %f44024, %f44025}, {%r2, %r2, %r2, %r2, %r2, %r2, %r2, %r2}, {%r2, %r2, %r2, %r2, %r2, %r2, %r2, %r2}, {%f44010, %f44011, %f44012, %f44013, %f44014, %f44015, %f44016, %f44017};
	bar.warp.sync 	-1;
	wmma.mma.sync.aligned.row.col.m32n8k16.f32.f32 {%f44026, %f44027, %f44028, %f44029, %f44030, %f44031, %f44032, %f44033}, {%r2, %r2, %r2, %r2, %r2, %r2, %r2, %r2}, {%r2, %r2, %r2, %r2, %r2, %r2, %r2, %r2}, {%f44018, %f44019, %f44020, %f44021, %f44022, %f44023, %f44024, %f44025};
	bar.warp.sync 	-1;
	wmma.mma.sync.aligned.row.col.m32n8k16.f32.f32 {%f44034, %f44035, %f44036, %f44037, %f44038, %f44039, %f44040, %f44041}, {%r2, %r2, %r2, %r2, %r2, %r2, %r2, %r2}, {%r2, %r2, %r2, %r2, %r2, %r2, %r2, %r2}, {%f44026, %f44027, %f44028, %f44029, %f44030, %f44031, %f44032, %f44033};
	bar.warp.sync 	-1;
	wmma.mma.sync.aligned.row.col.m32n8k16.f32.f32 {%f44042, %f44043, %f44044, %f44045, %f44046, %f44047, %f44048, %f44049}, {%r2, %r2, %r2, %r2, %r2, %r2, %r2, %r2}, {%r2, %r2, %r2, %r2, %r2, %r2, %r2, %r2}, {%f44034, %f44035, %f44036, %f44037, %f44038, %f44039, %f44040, %f44041};
	bar.warp.sync 	-1;
	wmma.mma.sync.aligned.row.col.m32n8k16.f32.f32 {%f44050, %f44051, %f44052, %f44053, %f44054, %f44055, %f44056, %f44057}, {%r2, %r2, %r2, %r2, %r2, %r2, %r2, %r2}, {%r2, %r2, %r2, %r2, %r2, %r2, %r2, %r2}, {%f44042, %f44043, %f44044, %f44045, %f44046, %f44047, %f44048, %f44049};
	bar.warp.sync 	-1;
	wmma.mma.sync.aligned.row.col.m32n8k16.f32.f32 {%f44058, %f44059, %f44060, %f44061, %f44062, %f44063, %f44064, %f44065}, {%r2, %r2, %r2, %r2, %r2, %r2, %r2, %r2}, {%r2, %r2, %r2, %r2, %r2, %r2, %r2, %r2}, {%f44050, %f44051, %f44052, %f44053, %f44054, %f44055, %f44056, %f44057};
	bar.warp.sync 	-1;
	wmma.mma.sync.aligned.row.col.m32n8k16.f32.f32 {%f44066, %f44067, %f44068, %f44069, %f44070, %f44071, %f44072, %f44073}, {%r2, %r2, %r2, %r2, %r2, %r2, %r2, %r2}, {%r2, %r2, %r2, %r2, %r2, %r2, %r2, %r2}, {%f44058, %f44059, %f44060, %f44061, %f44062, %f44063, %f44064, %f44065};
	bar.warp.sync 	-1;
	wmma.mma.sync.aligned.row.col.m32n8k16.f32.f32 {%f44074, %f44075, %f44076, %f44077, %f44078, %f44079, %f44080, %f44081}, {%r2, %r2, %r2, %r2, %r2, %r2, %r2, %r2}, {%r2, %r2, %r2, %r2, %r2, %r2, %r2, %r2}, {%f44066, %f44067, %f44068, %f44069, %f44070, %f44071, %f44072, %f44073};
	bar.warp.sync 	-1;
	wmma.mma.sync.aligned.row.col.m32n8k16.f32.f32 {%f44082, %f44083, %f44084, %f44085, %f44086, %f44087, %f44088, %f44089}, {%r2, %r2, %r2, %r2, %r2, %r2, %r2, %r2}, {%r2, %r2, %r2, %r2, %r2, %r2, %r2, %r2}, {%f44074, %f44075, %f44076, %f44077, %f44078, %f44079, %f44080, %f44081};
	bar.warp.sync 	-1;
	wmma.mma.sync.aligned.row.col.m32n8k16.f32.f32 {%f44090, %f44091, %f44092, %f44093, %f44094, %f44095, %f44096, %f44097}, {%r2, %r2, %r2, %r2, %r2, %r2, %r2, %r2}, {%r2, %r2, %r2, %r2, %r2, %r2, %r2, %r2}, {%f44082, %f44083, %f44084, %f44085, %f44086, %f44087, %f44088, %f44089};
	bar.warp.sync 	-1;
	wmma.mma.sync.aligned.row.col.m32n8k16.f32.f32 {%f44098, %f44099, %f44100, %f44101, %f44102, %f44103, %f44104, %f44105}, {%r2, %r2, %r2, %r2, %r2, %r2, %r2, %r2}, {%r2, %r2, %r2, %r2, %r2, %r2, %r2, %r2}, {%f44090, %f44091, %f44092, %f44093, %f44094, %f44095, %f44096, %f44097};
	bar.warp.sync 	-1;
	wmma.mma.sync.aligned.row.col.m32n8k16.f32.f32 {%f44106, %f44107, %f44108, %f44109, %f44110, %f44111, %f44112, %f44113}, {%r2, %r2, %r2, %r2, %r2, %r2, %r2, %r2}, {%r2, %r2, %r2, %r2, %r2, %r2, %r2, %r2}, {%f44098, %f44099, %f44100, %f44101, %f44102, %f44103, %f44104, %f44105};
	bar.warp.sync 	-1;
	wmma.mma.sync.aligned.row.col.m32n8k16.f32.f32 {%f44114, %f44115, %f44116, %f44117, %f44118, %f44119, %f44120, %f44121}, {%r2, %r2, %r2, %r2, %r2, %r2, %r2, %r2}, {%r2, %r2, %r2, %r2, %r2, %r2, %r2, %r2}, {%f44106, %f44107, %f44108, %f44109, %f44110, %f44111, %f44112, %f44113};
	bar.warp.sync 	-1;
	wmma.mma.sync.aligned.row.col.m32n8k16.f32.f32 {%f44122, %f44123, %f44124, %f44125, %f44126, %f44127, %f44128, %f44129}, {%r2, %r2, %r2, %r2, %r2, %r2, %r2, %r2}, {%r2, %r2, %r2, %r2, %r2, %r2, %r2, %r2}, {%f44114, %f44115, %f44116, %f44117, %f44118, %f44119, %f44120, %f44121};
	bar.warp.sync 	-1;
	wmma.mma.sync.aligned.row.col.m32n8k16.f32.f32 {%f44130, %f44131, %f44132, %f44133, %f44134, %f44135, %f44136, %f44137}, {%r2, %r2, %r2, %r2, %r2, %r2, %r2, %r2}, {%r2, %r2, %r2, %r2, %r2, %r2, %r2, %r2}, {%f44122, %f44123, %f44124, %f44125, %f44126, %f44127, %f44128, %f44129};
	bar.warp.sync 	-1;
	wmma.mma.sync.aligned.row.col.m32n8k16.f32.f32 {%f44138, %f44139, %f44140, %f44141, %f44142, %f44143, %f44144, %f44145}, {%r2, %r2, %r2, %r2, %r2, %r2, %r2, %r2}, {%r2, %r2, %r2, %r2, %r2, %r2, %r2, %r2}, {%f44130, %f44131, %f44132, %f44133, %f44134, %f44135, %f44136, %f44137};
	bar.warp.sync 	-1;
	wmma.mma.sync.aligned.row.col.m32n8k16.f32.f32 {%f44146, %f44147, %f44148, %f44149, %f44150, %f44151, %f44152, %f44153}, {%r2, %r2, %r2, %r2, %r2, %r2, %r2, %r2}, {%r2, %r2, %r2, %r2, %r2, %r2, %r2, %r2}, {%f44138, %f44139, %f44140, %f44141, %f44142, %f44143, %f44144, %f44145};
	bar.warp.sync 	-1;
	wmma.mma.sync.aligned.row.col.m32n8k16.f32.f32 {%f44154, %f44155, %f44156, %f44157, %f44158, %f44159, %f44160, %f44161}, {%r2, %r2, %r2, %r2, %r2, %r2, %r2, %r2}, {%r2, %r2, %r2, %r2, %r2, %r2, %r2, %r2}, {%f44146, %f44147, %f44148, %f44149, %f44150, %f44151, %f44152, %f44153};
	bar.warp.sync 	-1;
	wmma.mma.sync.aligned.row.col.m32n8k16.f32.f32 {%f44162, %f44163, %f44164, %f44165, %f44166, %f44167, %f44168, %f44169}, {%r2, %r2, %r2, %r2, %r2, %r2, %r2, %r2}, {%r2, %r2, %r2, %r2, %r2, %r2, %r2, %r2}, {%f44154, %f44155, %f44156, %f44157, %f44158, %f44159, %f44160, %f44161};
	bar.warp.sync 	-1;
	wmma.mma.sync.aligned.row.col.m32n8k16.f32.f32 {%f44170, %f44171, %f44172, %f44173, %f44174, %f44175, %f44176, %f44177}, {%r2, %r2, %r2, %r2, %r2, %r2, %r2, %r2}, {%r2, %r2, %r2, %r2, %r2, %r2, %r2, %r2}, {%f44162, %f44163, %f44164, %f44165, %f44166, %f44167, %f44168, %f44169};
	bar.warp.sync 	-1;
	wmma.mma.sync.aligned.row.col.m32n8k16.f32.f32 {%f44178, %f44179, %f44180, %f44181, %f44182, %f44183, %f44184, %f44185}, {%r2, %r2, %r2, %r2, %r2, %r2, %r2, %r2}, {%r2, %r2, %r2, %r2, %r2, %r2, %r2, %r2}, {%f44170, %f44171, %f44172, %f44173, %f44174, %f44175, %f44176, %f44177};
	bar.warp.sync 	-1;
	wmma.mma.sync.aligned.row.col.m32n8k16.f32.f32 {%f44186, %f44187, %f44188, %f44189, %f44190, %f44191, %f44192, %f44193}, {%r2, %r2, %r2, %r2, %r2, %r2, %r2, %r2}, {%r2, %r2, %r2, %r2, %r2, %r2, %r2, %r2}, {%f44178, %f44179, %f44180, %f44181, %f44182, %f44183, %f44184, %f44185};
	bar.warp.sync 	-1;
	wmma.mma.sync.aligned.row.col.m32n8k16.f32.f32 {%f44194, %f44195, %f44196, %f44197, %f44198, %f44199, %f44200, %f44201}, {%r2, %r2, %r2, %r2, %r2, %r2, %r2, %r2}, {%r2, %r2, %r2, %r2, %r2, %r2, %r2, %r2}, {%f44186, %f44187, %f44188, %f44189, %f44190, %f44191, %f44192, %f44193};
	bar.warp.sync 	-1;
	wmma.mma.sync.aligned.row.col.m32n8k16.f32.f32 {%f44202, %f44203, %f44204, %f44205, %f44206, %f44207, %f44208, %f44209}, {%r2, %r2, %r2, %r2, %r2, %r2, %r2, %r2}, {%r2, %r2, %r2, %r2, %r2, %r2, %r2, %r2}, {%f44194, %f44195, %f44196, %f44197, %f44198, %f44199, %f44200, %f44201};
	bar.warp.sync 	-1;
	wmma.mma.sync.aligned.row.col.m32n8k16.f32.f32 {%f44210, %f44211, %f44212, %f44213, %f44214, %f44215, %f44216, %f44217}, {%r2, %r2, %r2, %r2, %r2, %r2, %r2, %r2}, {%r2, %r2, %r2, %r2, %r2, %r2, %r2, %r2}, {%f44202, %f44203, %f44204, %f44205, %f44206, %f44207, %f44208, %f44209};
	bar.warp.sync 	-1;
	wmma.mma.sync.aligned.row.col.m32n8k16.f32.f32 {%f44218, %f44219, %f44220, %f44221, %f44222, %f44223, %f44224, %f44225}, {%r2, %r2, %r2, %r2, %r2, %r2, %r2, %r2}, {%r2, %r2, %r2, %r2, %r2, %r2, %r2, %r2}, {%f44210, %f44211, %f44212, %f44213, %f44214, %f44215, %f44216, %f44217};
	bar.warp.sync 	-1;
	wmma.mma.sync.aligned.row.col.m32n8k16.f32.f32 {%f44226, %f44227, %f44228, %f44229, %f44230, %f44231, %f44232, %f44233}, {%r2, %r2, %r2, %r2, %r2, %r2, %r2, %r2}, {%r2, %r2, %r2, %r2, %r2, %r2, %r2, %r2}, {%f44218, %f44219, %f44220, %f44221, %f44222, %f44223, %f44224, %f44225};
	bar.warp.sync 	-1;
	wmma.mma.sync.aligned.row.col.m32n8k16.f32.f32 {%f44234, %f44235, %f44236, %f44237, %f44238, %f44239, %f44240, %f44241}, {%r2, %r2, %r2, %r2, %r2, %r2, %r2, %r2}, {%r2, %r2, %r2, %r2, %r2, %r2, %r2, %r2}, {%f44226, %f44227, %f44228, %f44229, %f44230, %f44231, %f44232, %f44233};
	bar.warp.sync 	-1;
	wmma.mma.sync.aligned.row.col.m32n8k16.f32.f32 {%f44242, %f44243, %f44244, %f44245, %f44246, %f44247, %f44248, %f44249}, {%r2, %r2, %r2, %r2, %r2, %r2, %r2, %r2}, {%r2, %r2, %r2, %r2, %r2, %r2, %r2, %r2}, {%f44234, %f44235, %f44236, %f44237, %f44238, %f44239, %f44240, %f44241};
	bar.warp.sync 	-1;
	wmma.mma.sync.aligned.row.col.m32n8k16.f32.f32 {%f44250, %f44251, %f44252, %f44253, %f44254, %f44255, %f44256, %f44257}, {%r2, %r2, %r2, %r2, %r2, %r2, %r2, %r2}, {%r2, %r2, %r2, %r2, %r2, %r2, %r2, %r2}, {%f44242, %f44243, %f44244, %f44245, %f44246, %f44247, %f44248, %f44249};
	bar.warp.sync 	-1;
	wmma.mma.sync.aligned.row.col.m32n8k16.f32.f32 {%f44258, %f44259, %f44260, %f44261, %f44262, %f44263, %f44264, %f44265}, {%r2, %r2, %r2, %r2, %r2, %r2, %r2, %r2}, {%r2, %r2, %r2, %r2, %r2, %r2, %r2, %r2}, {%f44250, %f44251, %f44252, %f44253, %f44254, %f44255, %f44256, %f44257};
	bar.warp.sync 	-1;
	wmma.mma.sync.aligned.row.col.m32n8k16.f32.f32 {%f44266, %f44267, %f44268, %f44269, %f44270, %f44271, %f44272, %f44273}, {%r2, %r2, %r2, %r2, %r2, %r2, %r2, %r2}, {%r2, %r2, %r2, %r2, %r2, %r2, %r2, %r2}, {%f44258, %f44259, %f44260, %f44261, %f44262, %f44263, %f44264, %f44265};
	bar.warp.sync 	-1;
	wmma.mma.sync.aligned.row.col.m32n8k16.f32.f32 {%f44274, %f44275, %f44276, %f44277, %f44278, %f44279, %f44280, %f44281}, {%r2, %r2, %r2, %r2, %r2, %r2, %r2, %r2}, {%r2, %r2, %r2, %r2, %r2, %r2, %r2, %r2}, {%f44266, %f44267, %f44268, %f44269, %f44270, %f44271, %f44272, %f44273};
	bar.warp.sync 	-1;
	wmma.mma.sync.aligned.row.col.m32n8k16.f32.f32 {%f44282, %f44283, %f44284, %f44285, %f44286, %f44287, %f44288, %f44289}, {%r2, %r2, %r2, %r2, %r2, %r2, %r2, %r2}, {%r2, %r2, %r2, %r2, %r2, %r2, %r2, %r2}, {%f44274, %f44275, %f44276, %f44277, %f44278, %f44279, %f44280, %f44281};
	bar.warp.sync 	-1;
	wmma.mma.sync.aligned.row.col.m32n8k16.f32.f32 {%f44290, %f44291, %f44292, %f44293, %f44294, %f44295, %f44296, %f44297}, {%r2, %r2, %r2, %r2, %r2, %r2, %r2, %r2}, {%r2, %r2, %r2, %r2, %r2, %r2, %r2, %r2}, {%f44282, %f44283, %f44284, %f44285, %f44286, %f44287, %f44288, %f44289};
	bar.warp.sync 	-1;
	wmma.mma.sync.aligned.row.col.m32n8k16.f32.f32 {%f44298, %f44299, %f44300, %f44301, %f44302, %f44303, %f44304, %f44305}, {%r2, %r2, %r2, %r2, %r2, %r2, %r2, %r2}, {%r2, %r2, %r2, %r2, %r2, %r2, %r2, %r2}, {%f44290, %f44291, %f44292, %f44293, %f44294, %f44295, %f44296, %f44297};
	bar.warp.sync 	-1;
	wmma.mma.sync.aligned.row.col.m32n8k16.f32.f32 {%f44306, %f44307, %f44308, %f44309, %f44310, %f44311, %f44312, %f44313}, {%r2, %r2, %r2, %r2, %r2, %r2, %r2, %r2}, {%r2, %r2, %r2, %r2, %r2, %r2, %r2, %r2}, {%f44298, %f44299, %f44300, %f44301, %f44302, %f44303, %f44304, %f44305};
	bar.warp.sync 	-1;
	wmma.mma.sync.aligned.row.col.m32n8k16.f32.f32 {%f44314, %f44315, %f44316, %f44317, %f44318, %f44319, %f44320, %f44321}, {%r2, %r2, %r2, %r2, %r2, %r2, %r2, %r2}, {%r2, %r2, %r2, %r2, %r2, %r2, %r2, %r2}, {%f44306, %f44307, %f44308, %f44309, %f44310, %f44311, %f44312, %f44313};
	bar.warp.sync 	-1;
	wmma.mma.sync.aligned.row.col.m32n8k16.f32.f32 {%f44322, %f44323, %f44324, %f44325, %f44326, %f44327, %f44328, %f44329}, {%r2, %r2, %r2, %r2, %r2, %r2, %r2, %r2}, {%r2, %r2, %r2, %r2, %r2, %r2, %r2, %r2}, {%f44314, %f44315, %f44316, %f44317, %f44318, %f44319, %f44320, %f44321};
	bar.warp.sync 	-1;
	wmma.mma.sync.aligned.row.col.m32n8k16.f32.f32 {%f44330, %f44331, %f44332, %f44333, %f44334, %f44335, %f44336, %f44337}, {%r2, %r2, %r2, %r2, %r2, %r2, %r2, %r2}, {%r2, %r2, %r2, %r2, %r2, %r2, %r2, %r2}, {%f44322, %f44323, %f44324, %f44325, %f44326, %f44327, %f44328, %f44329};
	bar.warp.sync 	-1;
	wmma.mma.sync.aligned.row.col.m32n8k16.f32.f32 {%f44338, %f44339, %f44340, %f44341, %f44342, %f44343, %f44344, %f44345}, {%r2, %r2, %r2, %r2, %r2, %r2, %r2, %r2}, {%r2, %r2, %r2, %r2, %r2, %r2, %r2, %r2}, {%f44330, %f44331, %f44332, %f44333, %f44334, %f44335, %f44336, %f44337};
	bar.warp.sync 	-1;
	wmma.mma.sync.aligned.row.col.m32n8k16.f32.f32 {%f44346, %f44347, %f44348, %f44349, %f44350, %f44351, %f44352, %f44353}, {%r2, %r2, %r2, %r2, %r2, %r2, %r2, %r2}, {%r2, %r2, %r2, %r2, %r2, %r2, %r2, %r2}, {%f44338, %f44339, %f44340, %f44341, %f44342, %f44343, %f44344, %f44345};
	bar.warp.sync 	-1;
	wmma.mma.sync.aligned.row.col.m32n8k16.f32.f32 {%f44354, %f44355, %f44356, %f44357, %f44358, %f44359, %f44360, %f44361}, {%r2, %r2, %r2, %r2, %r2, %r2, %r2, %r2}, {%r2, %r2, %r2, %r2, %r2, %r2, %r2, %r2}, {%f44346, %f44347, %f44348, %f44349, %f44350, %f44351, %f44352, %f44353};
	bar.warp.sync 	-1;
	wmma.mma.sync.aligned.row.col.m32n8k16.f32.f32 {%f44362, %f44363, %f44364, %f44365, %f44366, %f44367, %f44368, %f44369}, {%r2, %r2, %r2, %r2, %r2, %r2, %r2, %r2}, {%r2, %r2, %r2, %r2, %r2, %r2, %r2, %r2}, {%f44354, %f44355, %f44356, %f44357, %f44358, %f44359, %f44360, %f44361};
	bar.warp.sync 	-1;
	wmma.mma.sync.aligned.row.col.m32n8k16.f32.f32 {%f44370, %f44371, %f44372, %f44373, %f44374, %f44375, %f44376, %f44377}, {%r2, %r2, %r2, %r2, %r2, %r2, %r2, %r2}, {%r2, %r2, %r2, %r2, %r2, %r2, %r2, %r2}, {%f44362, %f44363, %f44364, %f44365, %f44366, %f44367, %f44368, %f44369};
	bar.warp.sync 	-1;
	wmma.mma.sync.aligned.row.col.m32n8k16.f32.f32 {%f44378, %f44379, %f44380, %f44381, %f44382, %f44383, %f44384, %f44385}, {%r2, %r2, %r2, %r2, %r2, %r2, %r2, %r2}, {%r2, %r2, %r2, %r2, %r2, %r2, %r2, %r2}, {%f44370, %f44371, %f44372, %f44373, %f44374, %f44375, %f44376, %f44377};
	bar.warp.sync 	-1;
	wmma.mma.sync.aligned.row.col.m32n8k16.f32.f32 {%f44386, %f44387, %f44388, %f44389, %f44390, %f44391, %f44392, %f44393}, {%r2, %r2, %r2, %r2, %r2, %r2, %r2, %r2}, {%r2, %r2, %r2, %r2, %r2, %r2, %r2, %r2}, {%f44378, %f44379, %f44380, %f44381, %f44382, %f44383, %f44384, %f44385};
	bar.warp.sync 	-1;
	wmma.mma.sync.aligned.row.col.m32n8k16.f32.f32 {%f44394, %f44395, %f44396, %f44397, %f44398, %f44399, %f44400, %f44401}, {%r2, %r2, %r2, %r2, %r2, %r2, %r2, %r2}, {%r2, %r2, %r2, %r2, %r2, %r2, %r2, %r2}, {%f44386, %f44387, %f44388, %f44389, %f44390, %f44391, %f44392, %f44393};
	bar.warp.sync 	-1;
	wmma.mma.sync.aligned.row.col.m32n8k16.f32.f32 {%f44402, %f44403, %f44404, %f44405, %f44406, %f44407, %f44408, %f44409}, {%r2, %r2, %r2, %r2, %r2, %r2, %r2, %r2}, {%r2, %r2, %r2, %r2, %r2, %r2, %r2, %r2}, {%f44394, %f44395, %f44396, %f44397, %f44398, %f44399, %f44400, %f44401};
	bar.warp.sync 	-1;
	wmma.mma.sync.aligned.row.col.m32n8k16.f32.f32 {%f44410, %f44411, %f44412, %f44413, %f44414, %f44415, %f44416, %f44417}, {%r2, %r2, %r2, %r2, %r2, %r2, %r2, %r2}, {%r2, %r2, %r2, %r2, %r2, %r2, %r2, %r2}, {%f44402, %f44403, %f44404, %f44405, %f44406, %f44407, %f44408, %f44409};
	bar.warp.sync 	-1;
	wmma.mma.sync.aligned.row.col.m32n8k16.f32.f32 {%f44418, %f44419, %f44420, %f44421, %f44422, %f44423, %f44424, %f44425}, {%r2, %r2, %r2, %r2, %r2, %r2, %r2, %r2}, {%r2, %r2, %r2, %r2, %r2, %r2, %r2, %r2}, {%f44410, %f44411, %f44412, %f44413, %f44414, %f44415, %f44416, %f44417};
	bar.warp.sync 	-1;
	wmma.mma.sync.aligned.row.col.m32n8k16.f32.f32 {%f44426, %f44427, %f44428, %f44429, %f44430, %f44431, %f44432, %f44433}, {%r2, %r2, %r2, %r2, %r2, %r2, %r2, %r2}, {%r2, %r2, %r2, %r2, %r2, %r2, %r2, %r2}, {%f44418, %f44419, %f44420, %f44421, %f44422, %f44423, %f44424, %f44425};
	bar.warp.sync 	-1;
	wmma.mma.sync.aligned.row.col.m32n8k16.f32.f32 {%f44434, %f44435, %f44436, %f44437, %f44438, %f44439, %f44440, %f44441}, {%r2, %r2, %r2, %r2, %r2, %r2, %r2, %r2}, {%r2, %r2, %r2, %r2, %r2, %r2, %r2, %r2}, {%f44426, %f44427, %f44428, %f44429, %f44430, %f44431, %f44432, %f44433};
	bar.warp.sync 	-1;
	wmma.mma.sync.aligned.row.col.m32n8k16.f32.f32 {%f44442, %f44443, %f44444, %f44445, %f44446, %f44447, %f44448, %f44449}, {%r2, %r2, %r2, %r2, %r2, %r2, %r2, %r2}, {%r2, %r2, %r2, %r2, %r2, %r2, %r2, %r2}, {%f44434, %f44435, %f44436, %f44437, %f44438, %f44439, %f44440, %f44441};
	bar.warp.sync 	-1;
	wmma.mma.sync.aligned.row.col.m32n8k16.f32.f32 {%f44450, %f44451, %f44452, %f44453, %f44454, %f44455, %f44456, %f44457}, {%r2, %r2, %r2, %r2, %r2, %r2, %r2, %r2}, {%r2, %r2, %r2, %r2, %r2, %r2, %r2, %r2}, {%f44442, %f44443, %f44444, %f44445, %f44446, %f44447, %f44448, %f44449};
	bar.warp.sync 	-1;
	wmma.mma.sync.aligned.row.col.m32n8k16.f32.f32 {%f44458, %f44459, %f44460, %f44461, %f44462, %f44463, %f44464, %f44465}, {%r2, %r2, %r2, %r2, %r2, %r2, %r2, %r2}, {%r2, %r2, %r2, %r2, %r2, %r2, %r2, %r2}, {%f44450, %f44451, %f44452, %f44453, %f44454, %f44455, %f44456, %f44457};
	bar.warp.sync 	-1;
	wmma.mma.sync.aligned.row.col.m32n8k16.f32.f32 {%f44466, %f44467, %f44468, %f44469, %f44470, %f44471, %f44472, %f44473}, {%r2, %r2, %r2, %r2, %r2, %r2, %r2, %r2}, {%r2, %r2, %r2, %r2, %r2, %r2, %r2, %r2}, {%f44458, %f44459, %f44460, %f44461, %f44462, %f44463, %f44464, %f44465};
	bar.warp.sync 	-1;
	wmma.mma.sync.aligned.row.col.m32n8k16.f32.f32 {%f44474, %f44475, %f44476, %f44477, %f44478, %f44479, %f44480, %f44481}, {%r2, %r2, %r2, %r2, %r2, %r2, %r2, %r2}, {%r2, %r2, %r2, %r2, %r2, %r2, %r2, %r2}, {%f44466, %f44467, %f44468, %f44469, %f44470, %f44471, %f44472, %f44473};
	bar.warp.sync 	-1;
	wmma.mma.sync.aligned.row.col.m32n8k16.f32.f32 {%f44482, %f44483, %f44484, %f44485, %f44486, %f44487, %f44488, %f44489}, {%r2, %r2, %r2, %r2, %r2, %r2, %r2, %r2}, {%r2, %r2, %r2, %r2, %r2, %r2, %r2, %r2}, {%f44474, %f44475, %f44476, %f44477, %f44478, %f44479, %f44480, %f44481};
	bar.warp.sync 	-1;
	wmma.mma.sync.aligned.row.col.m32n8k16.f32.f32 {%f44490, %f44491, %f44492, %f44493, %f44494, %f44495, %f44496, %f44497}, {%r2, %r2, %r2, %r2, %r2, %r2, %r2, %r2}, {%r2, %r2, %r2, %r2, %r2, %r2, %r2, %r2}, {%f44482, %f44483, %f44484, %f44485, %f44486, %f44487, %f44488, %f44489};
	bar.warp.sync 	-1;
	wmma.mma.sync.aligned.row.col.m32n8k16.f32.f32 {%f44498, %f44499, %f44500, %f44501, %f44502, %f44503, %f44504, %f44505}, {%r2, %r2, %r2, %r2, %r2, %r2, %r2, %r2}, {%r2, %r2, %r2, %r2, %r2, %r2, %r2, %r2}, {%f44490, %f44491, %f44492, %f44493, %f44494, %f44495, %f44496, %f44497};
	bar.warp.sync 	-1;
	wmma.mma.sync.aligned.row.col.m32n8k16.f32.f32 {%f44506, %f44507, %f44508, %f44509, %f44510, %f44511, %f44512, %f44513}, {%r2, %r2, %r2, %r2, %r2, %r2, %r2, %r2}, {%r2, %r2, %r2, %r2, %r2, %r2, %r2, %r2}, {%f44498, %f44499, %f44500, %f44501, %f44502, %f44503, %f44504, %f44505};
	bar.warp.sync 	-1;
	wmma.mma.sync.aligned.row.col.m32n8k16.f32.f32 {%f44514, %f44515, %f44516, %f44517, %f44518, %f44519, %f44520, %f44521}, {%r2, %r2, %r2, %r2, %r2, %r2, %r2, %r2}, {%r2, %r2, %r2, %r2, %r2, %r2, %r2, %r2}, {%f44506, %f44507, %f44508, %f44509, %f44510, %f44511, %f44512, %f44513};
	bar.warp.sync 	-1;
	wmma.mma.sync.aligned.row.col.m32n8k16.f32.f32 {%f44522, %f44523, %f44524, %f44525, %f44526, %f44527, %f44528, %f44529}, {%r2, %r2, %r2, %r2, %r2, %r2, %r2, %r2}, {%r2, %r2, %r2, %r2, %r2, %r2, %r2, %r2}, {%f44514, %f44515, %f44516, %f44517, %f44518, %f44519, %f44520, %f44521};
	bar.warp.sync 	-1;
	wmma.mma.sync.aligned.row.col.m32n8k16.f32.f32 {%f44530, %f44531, %f44532, %f44533, %f44534, %f44535, %f44536, %f44537}, {%r2, %r2, %r2, %r2, %r2, %r2, %r2, %r2}, {%r2, %r2, %r2, %r2, %r2, %r2, %r2, %r2}, {%f44522, %f44523, %f44524, %f44525, %f44526, %f44527, %f44528, %f44529};
	bar.warp.sync 	-1;
	wmma.mma.sync.aligned.row.col.m32n8k16.f32.f32 {%f44538, %f44539, %f44540, %f44541, %f44542, %f44543, %f44544, %f44545}, {%r2, %r2, %r2, %r2, %r2, %r2, %r2, %r2}, {%r2, %r2, %r2, %r2, %r2, %r2, %r2, %r2}, {%f44530, %f44531, %f44532, %f44533, %f44534, %f44535, %f44536, %f44537};
	bar.warp.sync 	-1;
	wmma.mma.sync.aligned.row.col.m32n8k16.f32.f32 {%f44546, %f44547, %f44548, %f44549, %f44550, %f44551, %f44552, %f44553}, {%r2, %r2, %r2, %r2, %r2, %r2, %r2, %r2}, {%r2, %r2, %r2, %r2, %r2, %r2, %r2, %r2}, {%f44538, %f44539, %f44540, %f44541, %f44542, %f44543, %f44544, %f44545};
	bar.warp.sync 	-1;
	wmma.mma.sync.aligned.row.col.m32n8k16.f32.f32 {%f44554, %f44555, %f44556, %f44557, %f44558, %f44559, %f44560, %f44561}, {%r2, %r2, %r2, %r2, %r2, %r2, %r2, %r2}, {%r2, %r2, %r2, %r2, %r2, %r2, %r2, %r2}, {%f44546, %f44547, %f44548, %f44549, %f44550, %f44551, %f44552, %f44553};
	bar.warp.sync 	-1;
	wmma.mma.sync.aligned.row.col.m32n8k16.f32.f32 {%f44562, %f44563, %f44564, %f44565, %f44566, %f44567, %f44568, %f44569}, {%r2, %r2, %r2, %r2, %r2, %r2, %r2, %r2}, {%r2, %r2, %r2, %r2, %r2, %r2, %r2, %r2}, {%f44554, %f44555, %f44556, %f44557, %f44558, %f44559, %f44560, %f44561};
	bar.warp.sync 	-1;
	wmma.mma.sync.aligned.row.col.m32n8k16.f32.f32 {%f44570, %f44571, %f44572, %f44573, %f44574, %f44575, %f44576, %f44577}, {%r2, %r2, %r2, %r2, %r2, %r2, %r2, %r2}, {%r2, %r2, %r2, %r2, %r2, %r2, %r2, %r2}, {%f44562, %f44563, %f44564, %f44565, %f44566, %f44567, %f44568, %f44569};
	bar.warp.sync 	-1;
	wmma.mma.sync.aligned.row.col.m32n8k16.f32.f32 {%f44578, %f44579, %f44580, %f44581, %f44582, %f44583, %f44584, %f44585}, {%r2, %r2, %r2, %r2, %r2, %r2, %r2, %r2}, {%r2, %r2, %r2, %r2, %r2, %r2, %r2, %r2}, {%f44570, %f44571, %f44572, %f44573, %f44574, %f44575, %f44576, %f44577};
	bar.warp.sync 	-1;
	wmma.mma.sync.aligned.row.col.m32n8k16.f32.f32 {%f44586, %f44587, %f44588, %f44589, %f44590, %f44591, %f44592, %f44593}, {%r2, %r2, %r2, %r2, %r2, %r2, %r2, %r2}, {%r2, %r2, %r2, %r2, %r2, %r2, %r2, %r2}, {%f44578, %f44579, %f44580, %f44581, %f44582, %f44583, %f44584, %f44585};
	bar.warp.sync 	-1;
	wmma.mma.sync.aligned.row.col.m32n8k16.f32.f32 {%f44594, %f44595, %f44596, %f44597, %f44598, %f44599, %f44600, %f44601}, {%r2, %r2, %r2, %r2, %r2, %r2, %r2, %r2}, {%r2, %r2, %r2, %r2, %r2, %r2, %r2, %r2}, {%f44586, %f44587, %f44588, %f44589, %f44590, %f44591, %f44592, %f44593};
	bar.warp.sync 	-1;
	wmma.mma.sync.aligned.row.col.m32n8k16.f32.f32 {%f44602, %f44603, %f44604, %f44605, %f44606, %f44607, %f44608, %f44609}, {%r2, %r2, %r2, %r2, %r2, %r2, %r2, %r2}, {%r2, %r2, %r2, %r2, %r2, %r2, %r2, %r2}, {%f44594, %f44595, %f44596, %f44597, %f44598, %f44599, %f44600, %f44601};
	bar.warp.sync 	-1;
	wmma.mma.sync.aligned.row.col.m32n8k16.f32.f32 {%f44610, %f44611, %f44612, %f44613, %f44614, %f44615, %f44616, %f44617}, {%r2, %r2, %r2, %r2, %r2, %r2, %r2, %r2}, {%r2, %r2, %r2, %r2, %r2, %r2, %r2, %r2}, {%f44602, %f44603, %f44604, %f44605, %f44606, %f44607, %f44608, %f44609};
	bar.warp.sync 	-1;
	wmma.mma.sync.aligned.row.col.m32n8k16.f32.f32 {%f44618, %f44619, %f44620, %f44621, %f44622, %f44623, %f44624, %f44625}, {%r2, %r2, %r2, %r2, %r2, %r2, %r2, %r2}, {%r2, %r2, %r2, %r2, %r2, %r2, %r2, %r2}, {%f44610, %f44611, %f44612, %f44613, %f44614, %f44615, %f44616, %f44617};
	bar.warp.sync 	-1;
	wmma.mma.sync.aligned.row.col.m32n8k16.f32.f32 {%f44626, %f44627, %f44628, %f44629, %f44630, %f44631, %f44632, %f44633}, {%r2, %r2, %r2, %r2, %r2, %r2, %r2, %r2}, {%r2, %r2, %r2, %r2, %r2, %r2, %r2, %r2}, {%f44618, %f44619, %f44620, %f44621, %f44622, %f44623, %f44624, %f44625};
	bar.warp.sync 	-1;
	wmma.mma.sync.aligned.row.col.m32n8k16.f32.f32 {%f44634, %f44635, %f44636, %f44637, %f44638, %f44639, %f44640, %f44641}, {%r2, %r2, %r2, %r2, %r2, %r2, %r2, %r2}, {%r2, %r2, %r2, %r2, %r2, %r2, %r2, %r2}, {%f44626, %f44627, %f44628, %f44629, %f44630, %f44631, %f44632, %f44633};
	bar.warp.sync 	-1;
	wmma.mma.sync.aligned.row.col.m32n8k16.f32.f32 {%f44642, %f44643, %f44644, %f44645, %f44646, %f44647, %f44648, %f44649}, {%r2, %r2, %r2, %r2, %r2, %r2, %r2, %r2}, {%r2, %r2, %r2, %r2, %r2, %r2, %r2, %r2}, {%f44634, %f44635, %f44636, %f44637, %f44638, %f44639, %f44640, %f44641};
	bar.warp.sync 	-1;
	wmma.mma.sync.aligned.row.col.m32n8k16.f32.f32 {%f44650, %f44651, %f44652, %f44653, %f44654, %f44655, %f44656, %f44657}, {%r2, %r2, %r2, %r2, %r2, %r2, %r2, %r2}, {%r2, %r2, %r2, %r2, %r2, %r2, %r2, %r2}, {%f44642, %f44643, %f44644, %f44645, %f44646, %f44647, %f44648, %f44649};
	bar.warp.sync 	-1;
	wmma.mma.sync.aligned.row.col.m32n8k16.f32.f32 {%f44658, %f44659, %f44660, %f44661, %f44662, %f44663, %f44664, %f44665}, {%r2, %r2, %r2, %r2, %r2, %r2, %r2, %r2}, {%r2, %r2, %r2, %r2, %r2, %r2, %r2, %r2}, {%f44650, %f44651, %f44652, %f44653, %f44654, %f44655, %f44656, %f44657};
	bar.warp.sync 	-1;
	wmma.mma.sync.aligned.row.col.m32n8k16.f32.f32 {%f44666, %f44667, %f44668, %f44669, %f44670, %f44671, %f44672, %f44673}, {%r2, %r2, %r2, %r2, %r2, %r2, %r2, %r2}, {%r2, %r2, %r2, %r2, %r2, %r2, %r2, %r2}, {%f44658, %f44659, %f44660, %f44661, %f44662, %f44663, %f44664, %f44665};
	bar.warp.sync 	-1;
	wmma.mma.sync.aligned.row.col.m32n8k16.f32.f32 {%f44674, %f44675, %f44676, %f44677, %f44678, %f44679, %f44680, %f44681}, {%r2, %r2, %r2, %r2, %r2, %r2, %r2, %r2}, {%r2, %r2, %r2, %r2, %r2, %r2, %r2, %r2}, {%f44666, %f44667, %f44668, %f44669, %f44670, %f44671, %f44672, %f44673};
	bar.warp.sync 	-1;
	wmma.mma.sync.aligned.row.col.m32n8k16.f32.f32 {%f44682, %f44683, %f44684, %f44685, %f44686, %f44687, %f44688, %f44689}, {%r2, %r2, %r2, %r2, %r2, %r2, %r2, %r2}, {%r2, %r2, %r2, %r2, %r2, %r2, %r2, %r2}, {%f44674, %f44675, %f44676, %f44677, %f44678, %f44679, %f44680, %f44681};
	bar.warp.sync 	-1;
	wmma.mma.sync.aligned.row.col.m32n8k16.f32.f32 {%f44690, %f44691, %f44692, %f44693, %f44694, %f44695, %f44696, %f44697}, {%r2, %r2, %r2, %r2, %r2, %r2, %r2, %r2}, {%r2, %r2, %r2, %r2, %r2, %r2, %r2, %r2}, {%f44682, %f44683, %f44684, %f44685, %f44686, %f44687, %f44688, %f44689};
	bar.warp.sync 	-1;
	wmma.mma.sync.aligned.row.col.m32n8k16.f32.f32 {%f44698, %f44699, %f44700, %f44701, %f44702, %f44703, %f44704, %f44705}, {%r2, %r2, %r2, %r2, %r2, %r2, %r2, %r2}, {%r2, %r2, %r2, %r2, %r2, %r2, %r2, %r2}, {%f44690, %f44691, %f44692, %f44693, %f44694, %f44695, %f44696, %f44697};
	bar.warp.sync 	-1;
	wmma.mma.sync.aligned.row.col.m32n8k16.f32.f32 {%f44706, %f44707, %f44708, %f44709, %f44710, %f44711, %f44712, %f44713}, {%r2, %r2, %r2, %r2, %r2, %r2, %r2, %r2}, {%r2, %r2, %r2, %r2, %r2, %r2, %r2, %r2}, {%f44698, %f44699, %f44700, %f44701, %f44702, %f44703, %f44704, %f44705};
	bar.warp.sync 	-1;
	wmma.mma.sync.aligned.row.col.m32n8k16.f32.f32 {%f44714, %f44715, %f44716, %f44717, %f44718, %f44719, %f44720, %f44721}, {%r2, %r2, %r2, %r2, %r2, %r2, %r2, %r2}, {%r2, %r2, %r2, %r2, %r2, %r2, %r2, %r2}, {%f44706, %f44707, %f44708, %f44709, %f44710, %f44711, %f44712, %f44713};
	bar.warp.sync 	-1;
	wmma.mma.sync.aligned.row.col.m32n8k16.f32.f32 {%f44722, %f44723, %f44724, %f44725, %f44726, %f44727, %f44728, %f44729}, {%r2, %r2, %r2, %r2, %r2, %r2, %r2, %r2}, {%r2, %r2, %r2, %r2, %r2, %r2, %r2, %r2}, {%f44714, %f44715, %f44716, %f44717, %f44718, %f44719, %f44720, %f44721};
	bar.warp.sync 	-1;
	wmma.mma.sync.aligned.row.col.m32n8k16.f32.f32 {%f44730, %f44731, %f44732, %f44733, %f44734, %f44735, %f44736, %f44737}, {%r2, %r2, %r2, %r2, %r2, %r2, %r2, %r2}, {%r2, %r2, %r2, %r2, %r2, %r2, %r2, %r2}, {%f44722, %f44723, %f44724, %f44725, %f44726, %f44727, %f44728, %f44729};
	bar.warp.sync 	-1;
	wmma.mma.sync.aligned.row.col.m32n8k16.f32.f32 {%f44738, %f44739, %f44740, %f44741, %f44742, %f44743, %f44744, %f44745}, {%r2, %r2, %r2, %r2, %r2, %r2, %r2, %r2}, {%r2, %r2, %r2, %r2, %r2, %r2, %r2, %r2}, {%f44730, %f44731, %f44732, %f44733, %f44734, %f44735, %f44736, %f44737};
	bar.warp.sync 	-1;
	wmma.mma.sync.aligned.row.col.m32n8k16.f32.f32 {%f44746, %f44747, %f44748, %f44749, %f44750, %f44751, %f44752, %f44753}, {%r2, %r2, %r2, %r2, %r2, %r2, %r2, %r2}, {%r2, %r2, %r2, %r2, %r2, %r2, %r2, %r2}, {%f44738, %f44739, %f44740, %f44741, %f44742, %f44743, %f44744, %f44745};
	bar.warp.sync 	-1;
	wmma.mma.sync.aligned.row.col.m32n8k16.f32.f32 {%f44754, %f44755, %f44756, %f44757, %f44758, %f44759, %f44760, %f44761}, {%r2, %r2, %r2, %r2, %r2, %r2, %r2, %r2}, {%r2, %r2, %r2, %r2, %r2, %r2, %r2, %r2}, {%f44746, %f44747, %f44748, %f44749, %f44750, %f44751, %f44752, %f44753};
	bar.warp.sync 	-1;
	wmma.mma.sync.aligned.row.col.m32n8k16.f32.f32 {%f44762, %f44763, %f44764, %f44765, %f44766, %f44767, %f44768, %f44769}, {%r2, %r2, %r2, %r2, %r2, %r2, %r2, %r2}, {%r2, %r2, %r2, %r2, %r2, %r2, %r2, %r2}, {%f44754, %f44755, %f44756, %f44757, %f44758, %f44759, %f44760, %f44761};
	bar.warp.sync 	-1;
	wmma.mma.sync.aligned.row.col.m32n8k16.f32.f32 {%f44770, %f44771, %f44772, %f44773, %f44774, %f44775, %f44776, %f44777}, {%r2, %r2, %r2, %r2, %r2, %r2, %r2, %r2}, {%r2, %r2, %r2, %r2, %r2, %r2, %r2, %r2}, {%f44762, %f44763, %f44764, %f44765, %f44766, %f44767, %f44768, %f44769};
	bar.warp.sync 	-1;
	wmma.mma.sync.aligned.row.col.m32n8k16.f32.f32 {%f44778, %f44779, %f44780, %f44781, %f44782, %f44783, %f44784, %f44785}, {%r2, %r2, %r2, %r2, %r2, %r2, %r2, %r2}, {%r2, %r2, %r2, %r2, %r2, %r2, %r2, %r2}, {%f44770, %f44771, %f44772, %f44773, %f44774, %f44775, %f44776, %f44777};
	bar.warp.sync 	-1;
	wmma.mma.sync.aligned.row.col.m32n8k16.f32.f32 {%f44786, %f44787, %f44788, %f44789, %f44790, %f44791, %f44792, %f44793}, {%r2, %r2, %r2, %r2, %r2, %r2, %r2, %r2}, {%r2, %r2, %r2, %r2, %r2, %r2, %r2, %r2}, {%f44778, %f44779, %f44780, %f44781, %f44782, %f44783, %f44784, %f44785};
	bar.warp.sync 	-1;
	wmma.mma.sync.aligned.row.col.m32n8k16.f32.f32 {%f44794, %f44795, %f44796, %f44797, %f44798, %f44799, %f44800, %f44801}, {%r2, %r2, %r2, %r2, %r2, %r2, %r2, %r2}, {%r2, %r2, %r2, %r2, %r2, %r2, %r2, %r2}, {%f44786, %f44787, %f44788, %f44789, %f44790, %f44791, %f44792, %f44793};
	bar.warp.sync 	-1;
	wmma.mma.sync.aligned.row.col.m32n8k16.f32.f32 {%f44802, %f44803, %f44804, %f44805, %f44806, %f44807, %f44808, %f44809}, {%r2, %r2, %r2, %r2, %r2, %r2, %r2, %r2}, {%r2, %r2, %r2, %r2, %r2, %r2, %r2, %r2}, {%f44794, %f44795, %f44796, %f44797, %f44798, %f44799, %f44800, %f44801};
	bar.warp.sync 	-1;
	wmma.mma.sync.aligned.row.col.m32n8k16.f32.f32 {%f44810, %f44811, %f44812, %f44813, %f44814, %f44815, %f44816, %f44817}, {%r2, %r2, %r2, %r2, %r2, %r2, %r2, %r2}, {%r2, %r2, %r2, %r2, %r2, %r2, %r2, %r2}, {%f44802, %f44803, %f44804, %f44805, %f44806, %f44807, %f44808, %f44809};
	bar.warp.sync 	-1;
	wmma.mma.sync.aligned.row.col.m32n8k16.f32.f32 {%f44818, %f44819, %f44820, %f44821, %f44822, %f44823, %f44824, %f44825}, {%r2, %r2, %r2, %r2, %r2, %r2, %r2, %r2}, {%r2, %r2, %r2, %r2, %r2, %r2, %r2, %r2}, {%f44810, %f44811, %f44812, %f44813, %f44814, %f44815, %f44816, %f44817};
	bar.warp.sync 	-1;
	wmma.mma.sync.aligned.row.col.m32n8k16.f32.f32 {%f44826, %f44827, %f44828, %f44829, %f44830, %f44831, %f44832, %f44833}, {%r2, %r2, %r2, %r2, %r2, %r2, %r2, %r2}, {%r2, %r2, %r2, %r2, %r2, %r2, %r2, %r2}, {%f44818, %f44819, %f44820, %f44821, %f44822, %f44823, %f44824, %f44825};
	bar.warp.sync 	-1;
	wmma.mma.sync.aligned.row.col.m32n8k16.f32.f32 {%f44834, %f44835, %f44836, %f44837, %f44838, %f44839, %f44840, %f44841}, {%r2, %r2, %r2, %r2, %r2, %r2, %r2, %r2}, {%r2, %r2, %r2, %r2, %r2, %r2, %r2, %r2}, {%f44826, %f44827, %f44828, %f44829, %f44830, %f44831, %f44832, %f44833};
	bar.warp.sync 	-1;
	wmma.mma.sync.aligned.row.col.m32n8k16.f32.f32 {%f44842, %f44843, %f44844, %f44845, %f44846, %f44847, %f44848, %f44849}, {%r2, %r2, %r2, %r2, %r2, %r2, %r2, %r2}, {%r2, %r2, %r2, %r2, %r2, %r2, %r2, %r2}, {%f44834, %f44835, %f44836, %f44837, %f44838, %f44839, %f44840, %f44841};
	bar.warp.sync 	-1;
	wmma.mma.sync.aligned.row.col.m32n8k16.f32.f32 {%f44850, %f44851, %f44852, %f44853, %f44854, %f44855, %f44856, %f44857}, {%r2, %r2, %r2, %r2, %r2, %r2, %r2, %r2}, {%r2, %r2, %r2, %r2, %r2, %r2, %r2, %r2}, {%f44842, %f44843, %f44844, %f44845, %f44846, %f44847, %f44848, %f44849};
	bar.warp.sync 	-1;
	wmma.mma.sync.aligned.row.col.m32n8k16.f32.f32 {%f44858, %f44859, %f44860, %f44861, %f44862, %f44863, %f44864, %f44865}, {%r2, %r2, %r2, %r2, %r2, %r2, %r2, %r2}, {%r2, %r2, %r2, %r2, %r2, %r2, %r2, %r2}, {%f44850, %f44851, %f44852, %f44853, %f44854, %f44855, %f44856, %f44857};
	bar.warp.sync 	-1;
	wmma.mma.sync.aligned.row.col.m32n8k16.f32.f32 {%f44866, %f44867, %f44868, %f44869, %f44870, %f44871, %f44872, %f44873}, {%r2, %r2, %r2, %r2, %r2, %r2, %r2, %r2}, {%r2, %r2, %r2, %r2, %r2, %r2, %r2, %r2}, {%f44858, %f44859, %f44860, %f44861, %f44862, %f44863, %f44864, %f44865};
	bar.warp.sync 	-1;
	wmma.mma.sync.aligned.row.col.m32n8k16.f32.f32 {%f44874, %f44875, %f44876, %f44877, %f44878, %f44879, %f44880, %f44881}, {%r2, %r2, %r2, %r2, %r2, %r2, %r2, %r2}, {%r2, %r2, %r2, %r2, %r2, %r2, %r2, %r2}, {%f44866, %f44867, %f44868, %f44869, %f44870, %f44871, %f44872, %f44873};
	bar.warp.sync 	-1;
	wmma.mma.sync.aligned.row.col.m32n8k16.f32.f32 {%f44882, %f44883, %f44884, %f44885, %f44886, %f44887, %f44888, %f44889}, {%r2, %r2, %r2, %r2, %r2, %r2, %r2, %r2}, {%r2, %r2, %r2, %r2, %r2, %r2, %r2, %r2}, {%f44874, %f44875, %f44876, %f44877, %f44878, %f44879, %f44880, %f44881};
	bar.warp.sync 	-1;
	wmma.mma.sync.aligned.row.col.m32n8k16.f32.f32 {%f44890, %f44891, %f44892, %f44893, %f44894, %f44895, %f44896, %f44897}, {%r2, %r2, %r2, %r2, %r2, %r2, %r2, %r2}, {%r2, %r2, %r2, %r2, %r2, %r2, %r2, %r2}, {%f44882, %f44883, %f44884, %f44885, %f44886, %f44887, %f44888, %f44889};
	bar.warp.sync 	-1;
	wmma.mma.sync.aligned.row.col.m32n8k16.f32.f32 {%f44898, %f44899, %f44900, %f44901, %f44902, %f44903, %f44904, %f44905}, {%r2, %r2, %r2, %r2, %r2, %r2, %r2, %r2}, {%r2, %r2, %r2, %r2, %r2, %r2, %r2, %r2}, {%f44890, %f44891, %f44892, %f44893, %f44894, %f44895, %f44896, %f44897};
	bar.warp.sync 	-1;
	wmma.mma.sync.aligned.row.col.m32n8k16.f32.f32 {%f44906, %f44907, %f44908, %f44909, %f44910, %f44911, %f44912, %f44913}, {%r2, %r2, %r2, %r2, %r2, %r2, %r2, %r2}, {%r2, %r2, %r2, %r2, %r2, %r2, %r2, %r2}, {%f44898, %f44899, %f44900, %f44901, %f44902, %f44903, %f44904, %f44905};
	bar.warp.sync 	-1;
	wmma.mma.sync.aligned.row.col.m32n8k16.f32.f32 {%f44914, %f44915, %f44916, %f44917, %f44918, %f44919, %f44920, %f44921}, {%r2, %r2, %r2, %r2, %r2, %r2, %r2, %r2}, {%r2, %r2, %r2, %r2, %r2, %r2, %r2, %r2}, {%f44906, %f44907, %f44908, %f44909, %f44910, %f44911, %f44912, %f44913};
	bar.warp.sync 	-1;
	wmma.mma.sync.aligned.row.col.m32n8k16.f32.f32 {%f44922, %f44923, %f44924, %f44925, %f44926, %f44927, %f44928, %f44929}, {%r2, %r2, %r2, %r2, %r2, %r2, %r2, %r2}, {%r2, %r2, %r2, %r2, %r2, %r2, %r2, %r2}, {%f44914, %f44915, %f44916, %f44917, %f44918, %f44919, %f44920, %f44921};
	bar.warp.sync 	-1;
	wmma.mma.sync.aligned.row.col.m32n8k16.f32.f32 {%f44930, %f44931, %f44932, %f44933, %f44934, %f44935, %f44936, %f44937}, {%r2, %r2, %r2, %r2, %r2, %r2, %r2, %r2}, {%r2, %r2, %r2, %r2, %r2, %r2, %r2, %r2}, {%f44922, %f44923, %f44924, %f44925, %f44926, %f44927, %f44928, %f44929};
	bar.warp.sync 	-1;
	wmma.mma.sync.aligned.row.col.m32n8k16.f32.f32 {%f44938, %f44939, %f44940, %f44941, %f44942, %f44943, %f44944, %f44945}, {%r2, %r2, %r2, %r2, %r2, %r2, %r2, %r2}, {%r2, %r2, %r2, %r2, %r2, %r2, %r2, %r2}, {%f44930, %f44931, %f44932, %f44933, %f44934, %f44935, %f44936, %f44937};
	bar.warp.sync 	-1;
	wmma.mma.sync.aligned.row.col.m32n8k16.f32.f32 {%f44946, %f44947, %f44948, %f44949, %f44950, %f44951, %f44952, %f44953}, {%r2, %r2, %r2, %r2, %r2, %r2, %r2, %r2}, {%r2, %r2, %r2, %r2, %r2, %r2, %r2, %r2}, {%f44938, %f44939, %f44940, %f44941, %f44942, %f44943, %f44944, %f44945};
	bar.warp.sync 	-1;
	wmma.mma.sync.aligned.row.col.m32n8k16.f32.f32 {%f44954, %f44955, %f44956, %f44957, %f44958, %f44959, %f44960, %f44961}, {%r2, %r2, %r2, %r2, %r2, %r2, %r2, %r2}, {%r2, %r2, %r2, %r2, %r2, %r2, %r2, %r2}, {%f44946, %f44947, %f44948, %f44949, %f44950, %f44951, %f44952, %f44953};
	bar.warp.sync 	-1;
	wmma.mma.sync.aligned.row.col.m32n8k16.f32.f32 {%f44962, %f44963, %f44964, %f44965, %f44966, %f44967, %f44968, %f44969}, {%r2, %r2, %r2, %r2, %r2, %r2, %r2, %r2}, {%r2, %r2, %r2, %r2, %r2, %r2, %r2, %r2}, {%f44954, %f44955, %f44956, %f44957, %f44958, %f44959, %f44960, %f44961};
	bar.warp.sync 	-1;
	wmma.mma.sync.aligned.row.col.m32n8k16.f32.f32 {%f44970, %f44971, %f44972, %f44973, %f44974, %f44975, %f44976, %f44977}, {%r2, %r2, %r2, %r2, %r2, %r2, %r2, %r2}, {%r2, %r2, %r2, %r2, %r2, %r2, %r2, %r2}, {%f44962, %f44963, %f44964, %f44965, %f44966, %f44967, %f44968, %f44969};
	bar.warp.sync 	-1;
	wmma.mma.sync.aligned.row.col.m32n8k16.f32.f32 {%f44978, %f44979, %f44980, %f44981, %f44982, %f44983, %f44984, %f44985}, {%r2, %r2, %r2, %r2, %r2, %r2, %r2, %r2}, {%r2, %r2, %r2, %r2, %r2, %r2, %r2, %r2}, {%f44970, %f44971, %f44972, %f44973, %f44974, %f44975, %f44976, %f44977};
	bar.warp.sync 	-1;
	wmma.mma.sync.aligned.row.col.m32n8k16.f32.f32 {%f44986, %f44987, %f44988, %f44989, %f44990, %f44991, %f44992, %f44993}, {%r2, %r2, %r2, %r2, %r2, %r2, %r2, %r2}, {%r2, %r2, %r2, %r2, %r2, %r2, %r2, %r2}, {%f44978, %f44979, %f44980, %f44981, %f44982, %f44983, %f44984, %f44985};
	bar.warp.sync 	-1;
	wmma.mma.sync.aligned.row.col.m32n8k16.f32.f32 {%f44994, %f44995, %f44996, %f44997, %f44998, %f44999, %f45000, %f45001}, {%r2, %r2, %r2, %r2, %r2, %r2, %r2, %r2}, {%r2, %r2, %r2, %r2, %r2, %r2, %r2, %r2}, {%f44986, %f44987, %f44988, %f44989, %f44990, %f44991, %f44992, %f44993};
	bar.warp.sync 	-1;
	wmma.mma.sync.aligned.row.col.m32n8k16.f32.f32 {%f45002, %f45003, %f45004, %f45005, %f45006, %f45007, %f45008, %f45009}, {%r2, %r2, %r2, %r2, %r2, %r2, %r2, %r2}, {%r2, %r2, %r2, %r2, %r2, %r2, %r2, %r2}, {%f44994, %f44995, %f44996, %f44997, %f44998, %f44999, %f45000, %f45001};
	bar.warp.sync 	-1;
	wmma.mma.sync.aligned.row.col.m32n8k16.f32.f32 {%f45010, %f45011, %f45012, %f45013, %f45014, %f45015, %f45016, %f45017}, {%r2, %r2, %r2, %r2, %r2, %r2, %r2, %r2}, {%r2, %r2, %r2, %r2, %r2, %r2, %r2, %r2}, {%f45002, %f45003, %f45004, %f45005, %f45006, %f45007, %f45008, %f45009};
	bar.warp.sync 	-1;
	wmma.mma.sync.aligned.row.col.m32n8k16.f32.f32 {%f45018, %f45019, %f45020, %f45021, %f45022, %f45023, %f45024, %f45025}, {%r2, %r2, %r2, %r2, %r2, %r2, %r2, %r2}, {%r2, %r2, %r2, %r2, %r2, %r2, %r2, %r2}, {%f45010, %f45011, %f45012, %f45013, %f45014, %f45015, %f45016, %f45017};
	bar.warp.sync 	-1;
	wmma.mma.sync.aligned.row.col.m32n8k16.f32.f32 {%f45026, %f45027, %f45028, %f45029, %f45030, %f45031, %f45032, %f45033}, {%r2, %r2, %r2, %r2, %r2, %r2, %r2, %r2}, {%r2, %r2, %r2, %r2, %r2, %r2, %r2, %r2}, {%f45018, %f45019, %f45020, %f45021, %f45022, %f45023, %f45024, %f45025};
	bar.warp.sync 	-1;
	wmma.mma.sync.aligned.row.col.m32n8k16.f32.f32 {%f45034, %f45035, %f45036, %f45037, %f45038, %f45039, %f45040, %f45041}, {%r2, %r2, %r2, %r2, %r2, %r2, %r2, %r2}, {%r2, %r2, %r2, %r2, %r2, %r2, %r2, %r2}, {%f45026, %f45027, %f45028, %f45029, %f45030, %f45031, %f45032, %f45033};
	bar.warp.sync 	-1;
	wmma.mma.sync.aligned.row.col.m32n8k16.f32.f32 {%f45042, %f45043, %f45044, %f45045, %f45046, %f45047, %f45048, %f45049}, {%r2, %r2, %r2, %r2, %r2, %r2, %r2, %r2}, {%r2, %r2, %r2, %r2, %r2, %r2, %r2, %r2}, {%f45034, %f45035, %f45036, %f45037, %f45038, %f45039, %f45040, %f45041};
	bar.warp.sync 	-1;
	wmma.mma.sync.aligned.row.col.m32n8k16.f32.f32 {%f45050, %f45051, %f45052, %f45053, %f45054, %f45055, %f45056, %f45057}, {%r2, %r2, %r2, %r2, %r2, %r2, %r2, %r2}, {%r2, %r2, %r2, %r2, %r2, %r2, %r2, %r2}, {%f45042, %f45043, %f45044, %f45045, %f45046, %f45047, %f45048, %f45049};
	bar.warp.sync 	-1;
	wmma.mma.sync.aligned.row.col.m32n8k16.f32.f32 {%f45058, %f45059, %f45060, %f45061, %f45062, %f45063, %f45064, %f45065}, {%r2, %r2, %r2, %r2, %r2, %r2, %r2, %r2}, {%r2, %r2, %r2, %r2, %r2, %r2, %r2, %r2}, {%f45050, %f45051, %f45052, %f45053, %f45054, %f45055, %f45056, %f45057};
	bar.warp.sync 	-1;
	wmma.mma.sync.aligned.row.col.m32n8k16.f32.f32 {%f45066, %f45067, %f45068, %f45069, %f45070, %f45071, %f45072, %f45073}, {%r2, %r2, %r2, %r2, %r2, %r2, %r2, %r2}, {%r2, %r2, %r2, %r2, %r2, %r2, %r2, %r2}, {%f45058, %f45059, %f45060, %f45061, %f45062, %f45063, %f45064, %f45065};
	bar.warp.sync 	-1;
	wmma.mma.sync.aligned.row.col.m32n8k16.f32.f32 {%f45074, %f45075, %f45076, %f45077, %f45078, %f45079, %f45080, %f45081}, {%r2, %r2, %r2, %r2, %r2, %r2, %r2, %r2}, {%r2, %r2, %r2, %r2, %r2, %r2, %r2, %r2}, {%f45066, %f45067, %f45068, %f45069, %f45070, %f45071, %f45072, %f45073};
	bar.warp.sync 	-1;
	wmma.mma.sync.aligned.row.col.m32n8k16.f32.f32 {%f45082, %f45083, %f45084, %f45085, %f45086, %f45087, %f45088, %f45089}, {%r2, %r2, %r2, %r2, %r2, %r2, %r2, %r2}, {%r2, %r2, %r2, %r2, %r2, %r2, %r2, %r2}, {%f45074, %f45075, %f45076, %f45077, %f45078, %f45079, %f45080, %f45081};
	bar.warp.sync 	-1;
	wmma.mma.sync.aligned.row.col.m32n8k16.f32.f32 {%f45090, %f45091, %f45092, %f45093, %f45094, %f45095, %f45096, %f45097}, {%r2, %r2, %r2, %r2, %r2, %r2, %r2, %r2}, {%r2, %r2, %r2, %r2, %r2, %r2, %r2, %r2}, {%f45082, %f45083, %f45084, %f45085, %f45086, %f45087, %f45088, %f45089};
	bar.warp.sync 	-1;
	wmma.mma.sync.aligned.row.col.m32n8k16.f32.f32 {%f45098, %f45099, %f45100, %f45101, %f45102, %f45103, %f45104, %f45105}, {%r2, %r2, %r2, %r2, %r2, %r2, %r2, %r2}, {%r2, %r2, %r2, %r2, %r2, %r2, %r2, %r2}, {%f45090, %f45091, %f45092, %f45093, %f45094, %f45095, %f45096, %f45097};
	bar.warp.sync 	-1;
	wmma.mma.sync.aligned.row.col.m32n8k16.f32.f32 {%f45106, %f45107, %f45108, %f45109, %f45110, %f45111, %f45112, %f45113}, {%r2, %r2, %r2, %r2, %r2, %r2, %r2, %r2}, {%r2, %r2, %r2, %r2, %r2, %r2, %r2, %r2}, {%f45098, %f45099, %f45100, %f45101, %f45102, %f45103, %f45104, %f45105};
	bar.warp.sync 	-1;
	wmma.mma.sync.aligned.row.col.m32n8k16.f32.f32 {%f45114, %f45115, %f45116, %f45117, %f45118, %f45119, %f45120, %f45121}, {%r2, %r2, %r2, %r2, %r2, %r2, %r2, %r2}, {%r2, %r2, %r2, %r2, %r2, %r2, %r2, %r2}, {%f45106, %f45107, %f45108, %f45109, %f45110, %f45111, %f45112, %f45113};
	bar.warp.sync 	-1;
	wmma.mma.sync.aligned.row.col.m32n8k16.f32.f32 {%f45122, %f45123, %f45124, %f45125, %f45126, %f45127, %f45128, %f45129}, {%r2, %r2, %r2, %r2, %r2, %r2, %r2, %r2}, {%r2, %r2, %r2, %r2, %r2, %r2, %r2, %r2}, {%f45114, %f45115, %f45116, %f45117, %f45118, %f45119, %f45120, %f45121};
	bar.warp.sync 	-1;
	wmma.mma.sync.aligned.row.col.m32n8k16.f32.f32 {%f45130, %f45131, %f45132, %f45133, %f45134, %f45135, %f45136, %f45137}, {%r2, %r2, %r2, %r2, %r2, %r2, %r2, %r2}, {%r2, %r2, %r2, %r2, %r2, %r2, %r2, %r2}, {%f45122, %f45123, %f45124, %f45125, %f45126, %f45127, %f45128, %f45129};
	bar.warp.sync 	-1;
	wmma.mma.sync.aligned.row.col.m32n8k16.f32.f32 {%f45138, %f45139, %f45140, %f45141, %f45142, %f45143, %f45144, %f45145}, {%r2, %r2, %r2, %r2, %r2, %r2, %r2, %r2}, {%r2, %r2, %r2, %r2, %r2, %r2, %r2, %r2}, {%f45130, %f45131, %f45132, %f45133, %f45134, %f45135, %f45136, %f45137};
	bar.warp.sync 	-1;
	wmma.mma.sync.aligned.row.col.m32n8k16.f32.f32 {%f45146, %f45147, %f45148, %f45149, %f45150, %f45151, %f45152, %f45153}, {%r2, %r2, %r2, %r2, %r2, %r2, %r2, %r2}, {%r2, %r2, %r2, %r2, %r2, %r2, %r2, %r2}, {%f45138, %f45139, %f45140, %f45141, %f45142, %f45143, %f45144, %f45145};
	bar.warp.sync 	-1;
	wmma.mma.sync.aligned.row.col.m32n8k16.f32.f32 {%f45154, %f45155, %f45156, %f45157, %f45158, %f45159, %f45160, %f45161}, {%r2, %r2, %r2, %r2, %r2, %r2, %r2, %r2}, {%r2, %r2, %r2, %r2, %r2, %r2, %r2, %r2}, {%f45146, %f45147, %f45148, %f45149, %f45150, %f45151, %f45152, %f45153};
	bar.warp.sync 	-1;
	wmma.mma.sync.aligned.row.col.m32n8k16.f32.f32 {%f45162, %f45163, %f45164, %f45165, %f45166, %f45167, %f45168, %f45169}, {%r2, %r2, %r2, %r2, %r2, %r2, %r2, %r2}, {%r2, %r2, %r2, %r2, %r2, %r2, %r2, %r2}, {%f45154, %f45155, %f45156, %f45157, %f45158, %f45159, %f45160, %f45161};
	bar.warp.sync 	-1;
	wmma.mma.sync.aligned.row.col.m32n8k16.f32.f32 {%f45170, %f45171, %f45172, %f45173, %f45174, %f45175, %f45176, %f45177}, {%r2, %r2, %r2, %r2, %r2, %r2, %r2, %r2}, {%r2, %r2, %r2, %r2, %r2, %r2, %r2, %r2}, {%f45162, %f45163, %f45164, %f45165, %f45166, %f45167, %f45168, %f45169};
	bar.warp.sync 	-1;
	wmma.mma.sync.aligned.row.col.m32n8k16.f32.f32 {%f45178, %f45179, %f45180, %f45181, %f45182, %f45183, %f45184, %f45185}, {%r2, %r2, %r2, %r2, %r2, %r2, %r2, %r2}, {%r2, %r2, %r2, %r2, %r2, %r2, %r2, %r2}, {%f45170, %f45171, %f45172, %f45173, %f45174, %f45175, %f45176, %f45177};
	bar.warp.sync 	-1;
	wmma.mma.sync.aligned.row.col.m32n8k16.f32.f32 {%f45186, %f45187, %f45188, %f45189, %f45190, %f45191, %f45192, %f45193}, {%r2, %r2, %r2, %r2, %r2, %r2, %r2, %r2}, {%r2, %r2, %r2, %r2, %r2, %r2, %r2, %r2}, {%f45178, %f45179, %f45180, %f45181, %f45182, %f45183, %f45184, %f45185};
	bar.warp.sync 	-1;
	wmma.mma.sync.aligned.row.col.m32n8k16.f32.f32 {%f45194, %f45195, %f45196, %f45197, %f45198, %f45199, %f45200, %f45201}, {%r2, %r2, %r2, %r2, %r2, %r2, %r2, %r2}, {%r2, %r2, %r2, %r2, %r2, %r2, %r2, %r2}, {%f45186, %f45187, %f45188, %f45189, %f45190, %f45191, %f45192, %f45193};
	bar.warp.sync 	-1;
	wmma.mma.sync.aligned.row.col.m32n8k16.f32.f32 {%f45202, %f45203, %f45204, %f45205, %f45206, %f45207, %f45208, %f45209}, {%r2, %r2, %r2, %r2, %r2, %r2, %r2, %r2}, {%r2, %r2, %r2, %r2, %r2, %r2, %r2, %r2}, {%f45194, %f45195, %f45196, %f45197, %f45198, %f45199, %f45200, %f45201};
	bar.warp.sync 	-1;
	wmma.mma.sync.aligned.row.col.m32n8k16.f32.f32 {%f45210, %f45211, %f45212, %f45213, %f45214, %f45215, %f45216, %f45217}, {%r2, %r2, %r2, %r2, %r2, %r2, %r2, %r2}, {%r2, %r2, %r2, %r2, %r2, %r2, %r2, %r2}, {%f45202, %f45203, %f45204, %f45205, %f45206, %f45207, %f45208, %f45209};
	bar.warp.sync 	-1;
	wmma.mma.sync.aligned.row.col.m32n8k16.f32.f32 {%f45218, %f45219, %f45220, %f45221, %f45222, %f45223, %f45224, %f45225}, {%r2, %r2, %r2, %r2, %r2, %r2, %r2, %r2}, {%r2, %r2, %r2, %r2, %r2, %r2, %r2, %r2}, {%f45210, %f45211, %f45212, %f45213, %f45214, %f45215, %f45216, %f45217};
	bar.warp.sync 	-1;
	wmma.mma.sync.aligned.row.col.m32n8k16.f32.f32 {%f45226, %f45227, %f45228, %f45229, %f45230, %f45231, %f45232, %f45233}, {%r2, %r2, %r2, %r2, %r2, %r2, %r2, %r2}, {%r2, %r2, %r2, %r2, %r2, %r2, %r2, %r2}, {%f45218, %f45219, %f45220, %f45221, %f45222, %f45223, %f45224, %f45225};
	bar.warp.sync 	-1;
	wmma.mma.sync.aligned.row.col.m32n8k16.f32.f32 {%f45234, %f45235, %f45236, %f45237, %f45238, %f45239, %f45240, %f45241}, {%r2, %r2, %r2, %r2, %r2, %r2, %r2, %r2}, {%r2, %r2, %r2, %r2, %r2, %r2, %r2, %r2}, {%f45226, %f45227, %f45228, %f45229, %f45230, %f45231, %f45232, %f45233};
	bar.warp.sync 	-1;
	wmma.mma.sync.aligned.row.col.m32n8k16.f32.f32 {%f45242, %f45243, %f45244, %f45245, %f45246, %f45247, %f45248, %f45249}, {%r2, %r2, %r2, %r2, %r2, %r2, %r2, %r2}, {%r2, %r2, %r2, %r2, %r2, %r2, %r2, %r2}, {%f45234, %f45235, %f45236, %f45237, %f45238, %f45239, %f45240, %f45241};
	bar.warp.sync 	-1;
	wmma.mma.sync.aligned.row.col.m32n8k16.f32.f32 {%f45250, %f45251, %f45252, %f45253, %f45254, %f45255, %f45256, %f45257}, {%r2, %r2, %r2, %r2, %r2, %r2, %r2, %r2}, {%r2, %r2, %r2, %r2, %r2, %r2, %r2, %r2}, {%f45242, %f45243, %f45244, %f45245, %f45246, %f45247, %f45248, %f45249};
	bar.warp.sync 	-1;
	wmma.mma.sync.aligned.row.col.m32n8k16.f32.f32 {%f45258, %f45259, %f45260, %f45261, %f45262, %f45263, %f45264, %f45265}, {%r2, %r2, %r2, %r2, %r2, %r2, %r2, %r2}, {%r2, %r2, %r2, %r2, %r2, %r2, %r2, %r2}, {%f45250, %f45251, %f45252, %f45253, %f45254, %f45255, %f45256, %f45257};
	bar.warp.sync 	-1;
	wmma.mma.sync.aligned.row.col.m32n8k16.f32.f32 {%f45266, %f45267, %f45268, %f45269, %f45270, %f45271, %f45272, %f45273}, {%r2, %r2, %r2, %r2, %r2, %r2, %r2, %r2}, {%r2, %r2, %r2, %r2, %r2, %r2, %r2, %r2}, {%f45258, %f45259, %f45260, %f45261, %f45262, %f45263, %f45264, %f45265};
	bar.warp.sync 	-1;
	wmma.mma.sync.aligned.row.col.m32n8k16.f32.f32 {%f45274, %f45275, %f45276, %f45277, %f45278, %f45279, %f45280, %f45281}, {%r2, %r2, %r2, %r2, %r2, %r2, %r2, %r2}, {%r2, %r2, %r2, %r2, %r2, %r2, %r2, %r2}, {%f45266, %f45267, %f45268, %f45269, %f45270, %f45271, %f45272, %f45273};
	bar.warp.sync 	-1;
	wmma.mma.sync.aligned.row.col.m32n8k16.f32.f32 {%f45282, %f45283, %f45284, %f45285, %f45286, %f45287, %f45288, %f45289}, {%r2, %r2, %r2, %r2, %r2, %r2, %r2, %r2}, {%r2, %r2, %r2, %r2, %r2, %r2, %r2, %r2}, {%f45274, %f45275, %f45276, %f45277, %f45278, %f45279, %f45280, %f45281};
	bar.warp.sync 	-1;
	wmma.mma.sync.aligned.row.col.m32n8k16.f32.f32 {%f45290, %f45291, %f45292, %f45293, %f45294, %f45295, %f45296, %f45297}, {%r2, %r2, %r2, %r2, %r2, %r2, %r2, %r2}, {%r2, %r2, %r2, %r2, %r2, %r2, %r2, %r2}, {%f45282, %f45283, %f45284, %f45285, %f45286, %f45287, %f45288, %f45289};
	bar.warp.sync 	-1;
	wmma.mma.sync.aligned.row.col.m32n8k16.f32.f32 {%f45298, %f45299, %f45300, %f45301, %f45302, %f45303, %f45304, %f45305}, {%r2, %r2, %r2, %r2, %r2, %r2, %r2, %r2}, {%r2, %r2, %r2, %r2, %r2, %r2, %r2, %r2}, {%f45290, %f45291, %f45292, %f45293, %f45294, %f45295, %f45296, %f45297};
	bar.warp.sync 	-1;
	wmma.mma.sync.aligned.row.col.m32n8k16.f32.f32 {%f45306, %f45307, %f45308, %f45309, %f45310, %f45311, %f45312, %f45313}, {%r2, %r2, %r2, %r2, %r2, %r2, %r2, %r2}, {%r2, %r2, %r2, %r2, %r2, %r2, %r2, %r2}, {%f45298, %f45299, %f45300, %f45301, %f45302, %f45303, %f45304, %f45305};
	bar.warp.sync 	-1;
	wmma.mma.sync.aligned.row.col.m32n8k16.f32.f32 {%f45314, %f45315, %f45316, %f45317, %f45318, %f45319, %f45320, %f45321}, {%r2, %r2, %r2, %r2, %r2, %r2, %r2, %r2}, {%r2, %r2, %r2, %r2, %r2, %r2, %r2, %r2}, {%f45306, %f45307, %f45308, %f45309, %f45310, %f45311, %f45312, %f45313};
	bar.warp.sync 	-1;
	wmma.mma.sync.aligned.row.col.m32n8k16.f32.f32 {%f45322, %f45323, %f45324, %f45325, %f45326, %f45327, %f45328, %f45329}, {%r2, %r2, %r2, %r2, %r2, %r2, %r2, %r2}, {%r2, %r2, %r2, %r2, %r2, %r2, %r2, %r2}, {%f45314, %f45315, %f45316, %f45317, %f45318, %f45319, %f45320, %f45321};
	bar.warp.sync 	-1;
	wmma.mma.sync.aligned.row.col.m32n8k16.f32.f32 {%f45330, %f45331, %f45332, %f45333, %f45334, %f45335, %f45336, %f45337}, {%r2, %r2, %r2, %r2, %r2, %r2, %r2, %r2}, {%r2, %r2, %r2, %r2, %r2, %r2, %r2, %r2}, {%f45322, %f45323, %f45324, %f45325, %f45326, %f45327, %f45328, %f45329};
	bar.warp.sync 	-1;
	wmma.mma.sync.aligned.row.col.m32n8k16.f32.f32 {%f45338, %f45339, %f45340, %f45341, %f45342, %f45343, %f45344, %f45345}, {%r2, %r2, %r2, %r2, %r2, %r2, %r2, %r2}, {%r2, %r2, %r2, %r2, %r2, %r2, %r2, %r2}, {%f45330, %f45331, %f45332, %f45333, %f45334, %f45335, %f45336, %f45337};
	bar.warp.sync 	-1;
	wmma.mma.sync.aligned.row.col.m32n8k16.f32.f32 {%f45346, %f45347, %f45348, %f45349, %f45350, %f45351, %f45352, %f45353}, {%r2, %r2, %r2, %r2, %r2, %r2, %r2, %r2}, {%r2, %r2, %r2, %r2, %r2, %r2, %r2, %r2}, {%f45338, %f45339, %f45340, %f45341, %f45342, %f45343, %f45344, %f45345};
	bar.warp.sync 	-1;
	wmma.mma.sync.aligned.row.col.m32n8k16.f32.f32 {%f45354, %f45355, %f45356, %f45357, %f45358, %f45359, %f45360, %f45361}, {%r2, %r2, %r2, %r2, %r2, %r2, %r2, %r2}, {%r2, %r2, %r2, %r2, %r2, %r2, %r2, %r2}, {%f45346, %f45347, %f45348, %f45349, %f45350, %f45351, %f45352, %f45353};
	bar.warp.sync 	-1;
	wmma.mma.sync.aligned.row.col.m32n8k16.f32.f32 {%f45362, %f45363, %f45364, %f45365, %f45366, %f45367, %f45368, %f45369}, {%r2, %r2, %r2, %r2, %r2, %r2, %r2, %r2}, {%r2, %r2, %r2, %r2, %r2, %r2, %r2, %r2}, {%f45354, %f45355, %f45356, %f45357, %f45358, %f45359, %f45360, %f45361};
	bar.warp.sync 	-1;
	wmma.mma.sync.aligned.row.col.m32n8k16.f32.f32 {%f45370, %f45371, %f45372, %f45373, %f45374, %f45375, %f45376, %f45377}, {%r2, %r2, %r2, %r2, %r2, %r2, %r2, %r2}, {%r2, %r2, %r2, %r2, %r2, %r2, %r2, %r2}, {%f45362, %f45363, %f45364, %f45365, %f45366, %f45367, %f45368, %f45369};
	bar.warp.sync 	-1;
	wmma.mma.sync.aligned.row.col.m32n8k16.f32.f32 {%f45378, %f45379, %f45380, %f45381, %f45382, %f45383, %f45384, %f45385}, {%r2, %r2, %r2, %r2, %r2, %r2, %r2, %r2}, {%r2, %r2, %r2, %r2, %r2, %r2, %r2, %r2}, {%f45370, %f45371, %f45372, %f45373, %f45374, %f45375, %f45376, %f45377};
	bar.warp.sync 	-1;
	wmma.mma.sync.aligned.row.col.m32n8k16.f32.f32 {%f45386, %f45387, %f45388, %f45389, %f45390, %f45391, %f45392, %f45393}, {%r2, %r2, %r2, %r2, %r2, %r2, %r2, %r2}, {%r2, %r2, %r2, %r2, %r2, %r2, %r2, %r2}, {%f45378, %f45379, %f45380, %f45381, %f45382, %f45383, %f45384, %f45385};
	bar.warp.sync 	-1;
	wmma.mma.sync.aligned.row.col.m32n8k16.f32.f32 {%f45394, %f45395, %f45396, %f45397, %f45398, %f45399, %f45400, %f45401}, {%r2, %r2, %r2, %r2, %r2, %r2, %r2, %r2}, {%r2, %r2, %r2, %r2, %r2, %r2, %r2, %r2}, {%f45386, %f45387, %f45388, %f45389, %f45390, %f45391, %f45392, %f45393};
	bar.warp.sync 	-1;
	wmma.mma.sync.aligned.row.col.m32n8k16.f32.f32 {%f45402, %f45403, %f45404, %f45405, %f45406, %f45407, %f45408, %f45409}, {%r2, %r2, %r2, %r2, %r2, %r2, %r2, %r2}, {%r2, %r2, %r2, %r2, %r2, %r2, %r2, %r2}, {%f45394, %f45395, %f45396, %f45397, %f45398, %f45399, %f45400, %f45401};
	bar.warp.sync 	-1;
	wmma.mma.sync.aligned.row.col.m32n8k16.f32.f32 {%f45410, %f45411, %f45412, %f45413, %f45414, %f45415, %f45416, %f45417}, {%r2, %r2, %r2, %r2, %r2, %r2, %r2, %r2}, {%r2, %r2, %r2, %r2, %r2, %r2, %r2, %r2}, {%f45402, %f45403, %f45404, %f45405, %f45406, %f45407, %f45408, %f45409};
	bar.warp.sync 	-1;
	wmma.mma.sync.aligned.row.col.m32n8k16.f32.f32 {%f45418, %f45419, %f45420, %f45421, %f45422, %f45423, %f45424, %f45425}, {%r2, %r2, %r2, %r2, %r2, %r2, %r2, %r2}, {%r2, %r2, %r2, %r2, %r2, %r2, %r2, %r2}, {%f45410, %f45411, %f45412, %f45413, %f45414, %f45415, %f45416, %f45417};
	bar.warp.sync 	-1;
	wmma.mma.sync.aligned.row.col.m32n8k16.f32.f32 {%f45426, %f45427, %f45428, %f45429, %f45430, %f45431, %f45432, %f45433}, {%r2, %r2, %r2, %r2, %r2, %r2, %r2, %r2}, {%r2, %r2, %r2, %r2, %r2, %r2, %r2, %r2}, {%f45418, %f45419, %f45420, %f45421, %f45422, %f45423, %f45424, %f45425};
	bar.warp.sync 	-1;
	wmma.mma.sync.aligned.row.col.m32n8k16.f32.f32 {%f45434, %f45435, %f45436, %f45437, %f45438, %f45439, %f45440, %f45441}, {%r2, %r2, %r2, %r2, %r2, %r2, %r2, %r2}, {%r2, %r2, %r2, %r2, %r2, %r2, %r2, %r2}, {%f45426, %f45427, %f45428, %f45429, %f45430, %f45431, %f45432, %f45433};
	bar.warp.sync 	-1;
	wmma.mma.sync.aligned.row.col.m32n8k16.f32.f32 {%f45442, %f45443, %f45444, %f45445, %f45446, %f45447, %f45448, %f45449}, {%r2, %r2, %r2, %r2, %r2, %r2, %r2, %r2}, {%r2, %r2, %r2, %r2, %r2, %r2, %r2, %r2}, {%f45434, %f45435, %f45436, %f45437, %f45438, %f45439, %f45440, %f45441};
	bar.warp.sync 	-1;
	wmma.mma.sync.aligned.row.col.m32n8k16.f32.f32 {%f45450, %f45451, %f45452, %f45453, %f45454, %f45455, %f45456, %f45457}, {%r2, %r2, %r2, %r2, %r2, %r2, %r2, %r2}, {%r2, %r2, %r2, %r2, %r2, %r2, %r2, %r2}, {%f45442, %f45443, %f45444, %f45445, %f45446, %f45447, %f45448, %f45449};
	bar.warp.sync 	-1;
	wmma.mma.sync.aligned.row.col.m32n8k16.f32.f32 {%f45458, %f45459, %f45460, %f45461, %f45462, %f45463, %f45464, %f45465}, {%r2, %r2, %r2, %r2, %r2, %r2, %r2, %r2}, {%r2, %r2, %r2, %r2, %r2, %r2, %r2, %r2}, {%f45450, %f45451, %f45452, %f45453, %f45454, %f45455, %f45456, %f45457};
	bar.warp.sync 	-1;
	wmma.mma.sync.aligned.row.col.m32n8k16.f32.f32 {%f45466, %f45467, %f45468, %f45469, %f45470, %f45471, %f45472, %f45473}, {%r2, %r2, %r2, %r2, %r2, %r2, %r2, %r2}, {%r2, %r2, %r2, %r2, %r2, %r2, %r2, %r2}, {%f45458, %f45459, %f45460, %f45461, %f45462, %f45463, %f45464, %f45465};
	bar.warp.sync 	-1;
	wmma.mma.sync.aligned.row.col.m32n8k16.f32.f32 {%f45474, %f45475, %f45476, %f45477, %f45478, %f45479, %f45480, %f45481}, {%r2, %r2, %r2, %r2, %r2, %r2, %r2, %r2}, {%r2, %r2, %r2, %r2, %r2, %r2, %r2, %r2}, {%f45466, %f45467, %f45468, %f45469, %f45470, %f45471, %f45472, %f45473};
	bar.warp.sync 	-1;
	wmma.mma.sync.aligned.row.col.m32n8k16.f32.f32 {%f45482, %f45483, %f45484, %f45485, %f45486, %f45487, %f45488, %f45489}, {%r2, %r2, %r2, %r2, %r2, %r2, %r2, %r2}, {%r2, %r2, %r2, %r2, %r2, %r2, %r2, %r2}, {%f45474, %f45475, %f45476, %f45477, %f45478, %f45479, %f45480, %f45481};
	bar.warp.sync 	-1;
	wmma.mma.sync.aligned.row.col.m32n8k16.f32.f32 {%f45490, %f45491, %f45492, %f45493, %f45494, %f45495, %f45496, %f45497}, {%r2, %r2, %r2, %r2, %r2, %r2, %r2, %r2}, {%r2, %r2, %r2, %r2, %r2, %r2, %r2, %r2}, {%f45482, %f45483, %f45484, %f45485, %f45486, %f45487, %f45488, %f45489};
	bar.warp.sync 	-1;
	wmma.mma.sync.aligned.row.col.m32n8k16.f32.f32 {%f45498, %f45499, %f45500, %f45501, %f45502, %f45503, %f45504, %f45505}, {%r2, %r2, %r2, %r2, %r2, %r2, %r2, %r2}, {%r2, %r2, %r2, %r2, %r2, %r2, %r2, %r2}, {%f45490, %f45491, %f45492, %f45493, %f45494, %f45495, %f45496, %f45497};
	bar.warp.sync 	-1;
	wmma.mma.sync.aligned.row.col.m32n8k16.f32.f32 {%f45506, %f45507, %f45508, %f45509, %f45510, %f45511, %f45512, %f45513}, {%r2, %r2, %r2, %r2, %r2, %r2, %r2, %r2}, {%r2, %r2, %r2, %r2, %r2, %r2, %r2, %r2}, {%f45498, %f45499, %f45500, %f45501, %f45502, %f45503, %f45504, %f45505};
	bar.warp.sync 	-1;
	wmma.mma.sync.aligned.row.col.m32n8k16.f32.f32 {%f45514, %f45515, %f45516, %f45517, %f45518, %f45519, %f45520, %f45521}, {%r2, %r2, %r2, %r2, %r2, %r2, %r2, %r2}, {%r2, %r2, %r2, %r2, %r2, %r2, %r2, %r2}, {%f45506, %f45507, %f45508, %f45509, %f45510, %f45511, %f45512, %f45513};
	bar.warp.sync 	-1;
	wmma.mma.sync.aligned.row.col.m32n8k16.f32.f32 {%f45522, %f45523, %f45524, %f45525, %f45526, %f45527, %f45528, %f45529}, {%r2, %r2, %r2, %r2, %r2, %r2, %r2, %r2}, {%r2, %r2, %r2, %r2, %r2, %r2, %r2, %r2}, {%f45514, %f45515, %f45516, %f45517, %f45518, %f45519, %f45520, %f45521};
	bar.warp.sync 	-1;
	wmma.mma.sync.aligned.row.col.m32n8k16.f32.f32 {%f45530, %f45531, %f45532, %f45533, %f45534, %f45535, %f45536, %f45537}, {%r2, %r2, %r2, %r2, %r2, %r2, %r2, %r2}, {%r2, %r2, %r2, %r2, %r2, %r2, %r2, %r2}, {%f45522, %f45523, %f45524, %f45525, %f45526, %f45527, %f45528, %f45529};
	bar.warp.sync 	-1;
	wmma.mma.sync.aligned.row.col.m32n8k16.f32.f32 {%f45538, %f45539, %f45540, %f45541, %f45542, %f45543, %f45544, %f45545}, {%r2, %r2, %r2, %r2, %r2, %r2, %r2, %r2}, {%r2, %r2, %r2, %r2, %r2, %r2, %r2, %r2}, {%f45530, %f45531, %f45532, %f45533, %f45534, %f45535, %f45536, %f45537};
	bar.warp.sync 	-1;
	wmma.mma.sync.aligned.row.col.m32n8k16.f32.f32 {%f45546, %f45547, %f45548, %f45549, %f45550, %f45551, %f45552, %f45553}, {%r2, %r2, %r2, %r2, %r2, %r2, %r2, %r2}, {%r2, %r2, %r2, %r2, %r2, %r2, %r2, %r2}, {%f45538, %f45539, %f45540, %f45541, %f45542, %f45543, %f45544, %f45545};
	bar.warp.sync 	-1;
	wmma.mma.sync.aligned.row.col.m32n8k16.f32.f32 {%f45554, %f45555, %f45556, %f45557, %f45558, %f45559, %f45560, %f45561}, {%r2, %r2, %r2, %r2, %r2, %r2, %r2, %r2}, {%r2, %r2, %r2, %r2, %r2, %r2, %r2, %r2}, {%f45546, %f45547, %f45548, %f45549, %f45550, %f45551, %f45552, %f45553};
	bar.warp.sync 	-1;
	wmma.mma.sync.aligned.row.col.m32n8k16.f32.f32 {%f45562, %f45563, %f45564, %f45565, %f45566, %f45567, %f45568, %f45569}, {%r2, %r2, %r2, %r2, %r2, %r2, %r2, %r2}, {%r2, %r2, %r2, %r2, %r2, %r2, %r2, %r2}, {%f45554, %f45555, %f45556, %f45557, %f45558, %f45559, %f45560, %f45561};
	bar.warp.sync 	-1;
	wmma.mma.sync.aligned.row.col.m32n8k16.f32.f32 {%f45570, %f45571, %f45572, %f45573, %f45574, %f45575, %f45576, %f45577}, {%r2, %r2, %r2, %r2, %r2, %r2, %r2, %r2}, {%r2, %r2, %r2, %r2, %r2, %r2, %r2, %r2}, {%f45562, %f45563, %f45564, %f45565, %f45566, %f45567, %f45568, %f45569};
	bar.warp.sync 	-1;
	wmma.mma.sync.aligned.row.col.m32n8k16.f32.f32 {%f45578, %f45579, %f45580, %f45581, %f45582, %f45583, %f45584, %f45585}, {%r2, %r2, %r2, %r2, %r2, %r2, %r2, %r2}, {%r2, %r2, %r2, %r2, %r2, %r2, %r2, %r2}, {%f45570, %f45571, %f45572, %f45573, %f45574, %f45575, %f45576, %f45577};
	bar.warp.sync 	-1;
	wmma.mma.sync.aligned.row.col.m32n8k16.f32.f32 {%f45586, %f45587, %f45588, %f45589, %f45590, %f45591, %f45592, %f45593}, {%r2, %r2, %r2, %r2, %r2, %r2, %r2, %r2}, {%r2, %r2, %r2, %r2, %r2, %r2, %r2, %r2}, {%f45578, %f45579, %f45580, %f45581, %f45582, %f45583, %f45584, %f45585};
	bar.warp.sync 	-1;
	wmma.mma.sync.aligned.row.col.m32n8k16.f32.f32 {%f45594, %f45595, %f45596, %f45597, %f45598, %f45599, %f45600, %f45601}, {%r2, %r2, %r2, %r2, %r2, %r2, %r2, %r2}, {%r2, %r2, %r2, %r2, %r2, %r2, %r2, %r2}, {%f45586, %f45587, %f45588, %f45589, %f45590, %f45591, %f45592, %f45593};
	bar.warp.sync 	-1;
	wmma.mma.sync.aligned.row.col.m32n8k16.f32.f32 {%f45602, %f45603, %f45604, %f45605, %f45606, %f45607, %f45608, %f45609}, {%r2, %r2, %r2, %r2, %r2, %r2, %r2, %r2}, {%r2, %r2, %r2, %r2, %r2, %r2, %r2, %r2}, {%f45594, %f45595, %f45596, %f45597, %f45598, %f45599, %f45600, %f45601};
	bar.warp.sync 	-1;
	wmma.mma.sync.aligned.row.col.m32n8k16.f32.f32 {%f45610, %f45611, %f45612, %f45613, %f45614, %f45615, %f45616, %f45617}, {%r2, %r2, %r2, %r2, %r2, %r2, %r2, %r2}, {%r2, %r2, %r2, %r2, %r2, %r2, %r2, %r2}, {%f45602, %f45603, %f45604, %f45605, %f45606, %f45607, %f45608, %f45609};
	bar.warp.sync 	-1;
	wmma.mma.sync.aligned.row.col.m32n8k16.f32.f32 {%f45618, %f45619, %f45620, %f45621, %f45622, %f45623, %f45624, %f45625}, {%r2, %r2, %r2, %r2, %r2, %r2, %r2, %r2}, {%r2, %r2, %r2, %r2, %r2, %r2, %r2, %r2}, {%f45610, %f45611, %f45612, %f45613, %f45614, %f45615, %f45616, %f45617};
	bar.warp.sync 	-1;
	wmma.mma.sync.aligned.row.col.m32n8k16.f32.f32 {%f45626, %f45627, %f45628, %f45629, %f45630, %f45631, %f45632, %f45633}, {%r2, %r2, %r2, %r2, %r2, %r2, %r2, %r2}, {%r2, %r2, %r2, %r2, %r2, %r2, %r2, %r2}, {%f45618, %f45619, %f45620, %f45621, %f45622, %f45623, %f45624, %f45625};
	bar.warp.sync 	-1;
	wmma.mma.sync.aligned.row.col.m32n8k16.f32.f32 {%f45634, %f45635, %f45636, %f45637, %f45638, %f45639, %f45640, %f45641}, {%r2, %r2, %r2, %r2, %r2, %r2, %r2, %r2}, {%r2, %r2, %r2, %r2, %r2, %r2, %r2, %r2}, {%f45626, %f45627, %f45628, %f45629, %f45630, %f45631, %f45632, %f45633};
	bar.warp.sync 	-1;
	wmma.mma.sync.aligned.row.col.m32n8k16.f32.f32 {%f45642, %f45643, %f45644, %f45645, %f45646, %f45647, %f45648, %f45649}, {%r2, %r2, %r2, %r2, %r2, %r2, %r2, %r2}, {%r2, %r2, %r2, %r2, %r2, %r2, %r2, %r2}, {%f45634, %f45635, %f45636, %f45637, %f45638, %f45639, %f45640, %f45641};
	bar.warp.sync 	-1;
	wmma.mma.sync.aligned.row.col.m32n8k16.f32.f32 {%f45650, %f45651, %f45652, %f45653, %f45654, %f45655, %f45656, %f45657}, {%r2, %r2, %r2, %r2, %r2, %r2, %r2, %r2}, {%r2, %r2, %r2, %r2, %r2, %r2, %r2, %r2}, {%f45642, %f45643, %f45644, %f45645, %f45646, %f45647, %f45648, %f45649};
	bar.warp.sync 	-1;
	wmma.mma.sync.aligned.row.col.m32n8k16.f32.f32 {%f45658, %f45659, %f45660, %f45661, %f45662, %f45663, %f45664, %f45665}, {%r2, %r2, %r2, %r2, %r2, %r2, %r2, %r2}, {%r2, %r2, %r2, %r2, %r2, %r2, %r2, %r2}, {%f45650, %f45651, %f45652, %f45653, %f45654, %f45655, %f45656, %f45657};
	bar.warp.sync 	-1;
	wmma.mma.sync.aligned.row.col.m32n8k16.f32.f32 {%f45666, %f45667, %f45668, %f45669, %f45670, %f45671, %f45672, %f45673}, {%r2, %r2, %r2, %r2, %r2, %r2, %r2, %r2}, {%r2, %r2, %r2, %r2, %r2, %r2, %r2, %r2}, {%f45658, %f45659, %f45660, %f45661, %f45662, %f45663, %f45664, %f45665};
	bar.warp.sync 	-1;
	wmma.mma.sync.aligned.row.col.m32n8k16.f32.f32 {%f45674, %f45675, %f45676, %f45677, %f45678, %f45679, %f45680, %f45681}, {%r2, %r2, %r2, %r2, %r2, %r2, %r2, %r2}, {%r2, %r2, %r2, %r2, %r2, %r2, %r2, %r2}, {%f45666, %f45667, %f45668, %f45669, %f45670, %f45671, %f45672, %f45673};
	bar.warp.sync 	-1;
	wmma.mma.sync.aligned.row.col.m32n8k16.f32.f32 {%f45682, %f45683, %f45684, %f45685, %f45686, %f45687, %f45688, %f45689}, {%r2, %r2, %r2, %r2, %r2, %r2, %r2, %r2}, {%r2, %r2, %r2, %r2, %r2, %r2, %r2, %r2}, {%f45674, %f45675, %f45676, %f45677, %f45678, %f45679, %f45680, %f45681};
	bar.warp.sync 	-1;
	wmma.mma.sync.aligned.row.col.m32n8k16.f32.f32 {%f45690, %f45691, %f45692, %f45693, %f45694, %f45695, %f45696, %f45697}, {%r2, %r2, %r2, %r2, %r2, %r2, %r2, %r2}, {%r2, %r2, %r2, %r2, %r2, %r2, %r2, %r2}, {%f45682, %f45683, %f45684, %f45685, %f45686, %f45687, %f45688, %f45689};
	bar.warp.sync 	-1;
	wmma.mma.sync.aligned.row.col.m32n8k16.f32.f32 {%f45698, %f45699, %f45700, %f45701, %f45702, %f45703, %f45704, %f45705}, {%r2, %r2, %r2, %r2, %r2, %r2, %r2, %r2}, {%r2, %r2, %r2, %r2, %r2, %r2, %r2, %r2}, {%f45690, %f45691, %f45692, %f45693, %f45694, %f45695, %f45696, %f45697};
	bar.warp.sync 	-1;
	wmma.mma.sync.aligned.row.col.m32n8k16.f32.f32 {%f45706, %f45707, %f45708, %f45709, %f45710, %f45711, %f45712, %f45713}, {%r2, %r2, %r2, %r2, %r2, %r2, %r2, %r2}, {%r2, %r2, %r2, %r2, %r2, %r2, %r2, %r2}, {%f45698, %f45699, %f45700, %f45701, %f45702, %f45703, %f45704, %f45705};
	bar.warp.sync 	-1;
	wmma.mma.sync.aligned.row.col.m32n8k16.f32.f32 {%f45714, %f45715, %f45716, %f45717, %f45718, %f45719, %f45720, %f45721}, {%r2, %r2, %r2, %r2, %r2, %r2, %r2, %r2}, {%r2, %r2, %r2, %r2, %r2, %r2, %r2, %r2}, {%f45706, %f45707, %f45708, %f45709, %f45710, %f45711, %f45712, %f45713};
	bar.warp.sync 	-1;
	wmma.mma.sync.aligned.row.col.m32n8k16.f32.f32 {%f45722, %f45723, %f45724, %f45725, %f45726, %f45727, %f45728, %f45729}, {%r2, %r2, %r2, %r2, %r2, %r2, %r2, %r2}, {%r2, %r2, %r2, %r2, %r2, %r2, %r2, %r2}, {%f45714, %f45715, %f45716, %f45717, %f45718, %f45719, %f45720, %f45721};
	bar.warp.sync 	-1;
	wmma.mma.sync.aligned.row.col.m32n8k16.f32.f32 {%f45730, %f45731, %f45732, %f45733, %f45734, %f45735, %f45736, %f45737}, {%r2, %r2, %r2, %r2, %r2, %r2, %r2, %r2}, {%r2, %r2, %r2, %r2, %r2, %r2, %r2, %r2}, {%f45722, %f45723, %f45724, %f45725, %f45726, %f45727, %f45728, %f45729};
	bar.warp.sync 	-1;
	wmma.mma.sync.aligned.row.col.m32n8k16.f32.f32 {%f45738, %f45739, %f45740, %f45741, %f45742, %f45743, %f45744, %f45745}, {%r2, %r2, %r2, %r2, %r2, %r2, %r2, %r2}, {%r2, %r2, %r2, %r2, %r2, %r2, %r2, %r2}, {%f45730, %f45731, %f45732, %f45733, %f45734, %f45735, %f45736, %f45737};
	bar.warp.sync 	-1;
	wmma.mma.sync.aligned.row.col.m32n8k16.f32.f32 {%f45746, %f45747, %f45748, %f45749, %f45750, %f45751, %f45752, %f45753}, {%r2, %r2, %r2, %r2, %r2, %r2, %r2, %r2}, {%r2, %r2, %r2, %r2, %r2, %r2, %r2, %r2}, {%f45738, %f45739, %f45740, %f45741, %f45742, %f45743, %f45744, %f45745};
	bar.warp.sync 	-1;
	wmma.mma.sync.aligned.row.col.m32n8k16.f32.f32 {%f45754, %f45755, %f45756, %f45757, %f45758, %f45759, %f45760, %f45761}, {%r2, %r2, %r2, %r2, %r2, %r2, %r2, %r2}, {%r2, %r2, %r2, %r2, %r2, %r2, %r2, %r2}, {%f45746, %f45747, %f45748, %f45749, %f45750, %f45751, %f45752, %f45753};
	bar.warp.sync 	-1;
	wmma.mma.sync.aligned.row.col.m32n8k16.f32.f32 {%f45762, %f45763, %f45764, %f45765, %f45766, %f45767, %f45768, %f45769}, {%r2, %r2, %r2, %r2, %r2, %r2, %r2, %r2}, {%r2, %r2, %r2, %r2, %r2, %r2, %r2, %r2}, {%f45754, %f45755, %f45756, %f45757, %f45758, %f45759, %f45760, %f45761};
	bar.warp.sync 	-1;
	wmma.mma.sync.aligned.row.col.m32n8k16.f32.f32 {%f45770, %f45771, %f45772, %f45773, %f45774, %f45775, %f45776, %f45777}, {%r2, %r2, %r2, %r2, %r2, %r2, %r2, %r2}, {%r2, %r2, %r2, %r2, %r2, %r2, %r2, %r2}, {%f45762, %f45763, %f45764, %f45765, %f45766, %f45767, %f45768, %f45769};
	bar.warp.sync 	-1;
	wmma.mma.sync.aligned.row.col.m32n8k16.f32.f32 {%f45778, %f45779, %f45780, %f45781, %f45782, %f45783, %f45784, %f45785}, {%r2, %r2, %r2, %r2, %r2, %r2, %r2, %r2}, {%r2, %r2, %r2, %r2, %r2, %r2, %r2, %r2}, {%f45770, %f45771, %f45772, %f45773, %f45774, %f45775, %f45776, %f45777};
	bar.warp.sync 	-1;
	wmma.mma.sync.aligned.row.col.m32n8k16.f32.f32 {%f45786, %f45787, %f45788, %f45789, %f45790, %f45791, %f45792, %f45793}, {%r2, %r2, %r2, %r2, %r2, %r2, %r2, %r2}, {%r2, %r2, %r2, %r2, %r2, %r2, %r2, %r2}, {%f45778, %f45779, %f45780, %f45781, %f45782, %f45783, %f45784, %f45785};
	bar.warp.sync 	-1;
	wmma.mma.sync.aligned.row.col.m32n8k16.f32.f32 {%f45794, %f45795, %f45796, %f45797, %f45798, %f45799, %f45800, %f45801}, {%r2, %r2, %r2, %r2, %r2, %r2, %r2, %r2}, {%r2, %r2, %r2, %r2, %r2, %r2, %r2, %r2}, {%f45786, %f45787, %f45788, %f45789, %f45790, %f45791, %f45792, %f45793};
	bar.warp.sync 	-1;
	wmma.mma.sync.aligned.row.col.m32n8k16.f32.f32 {%f45802, %f45803, %f45804, %f45805, %f45806, %f45807, %f45808, %f45809}, {%r2, %r2, %r2, %r2, %r2, %r2, %r2, %r2}, {%r2, %r2, %r2, %r2, %r2, %r2, %r2, %r2}, {%f45794, %f45795, %f45796, %f45797, %f45798, %f45799, %f45800, %f45801};
	bar.warp.sync 	-1;
	wmma.mma.sync.aligned.row.col.m32n8k16.f32.f32 {%f45810, %f45811, %f45812, %f45813, %f45814, %f45815, %f45816, %f45817}, {%r2, %r2, %r2, %r2, %r2, %r2, %r2, %r2}, {%r2, %r2, %r2, %r2, %r2, %r2, %r2, %r2}, {%f45802, %f45803, %f45804, %f45805, %f45806, %f45807, %f45808, %f45809};
	bar.warp.sync 	-1;
	wmma.mma.sync.aligned.row.col.m32n8k16.f32.f32 {%f45818, %f45819, %f45820, %f45821, %f45822, %f45823, %f45824, %f45825}, {%r2, %r2, %r2, %r2, %r2, %r2, %r2, %r2}, {%r2, %r2, %r2, %r2, %r2, %r2, %r2, %r2}, {%f45810, %f45811, %f45812, %f45813, %f45814, %f45815, %f45816, %f45817};
	bar.warp.sync 	-1;
	wmma.mma.sync.aligned.row.col.m32n8k16.f32.f32 {%f45826, %f45827, %f45828, %f45829, %f45830, %f45831, %f45832, %f45833}, {%r2, %r2, %r2, %r2, %r2, %r2, %r2, %r2}, {%r2, %r2, %r2, %r2, %r2, %r2, %r2, %r2}, {%f45818, %f45819, %f45820, %f45821, %f45822, %f45823, %f45824, %f45825};
	bar.warp.sync 	-1;
	wmma.mma.sync.aligned.row.col.m32n8k16.f32.f32 {%f45834, %f45835, %f45836, %f45837, %f45838, %f45839, %f45840, %f45841}, {%r2, %r2, %r2, %r2, %r2, %r2, %r2, %r2}, {%r2, %r2, %r2, %r2, %r2, %r2, %r2, %r2}, {%f45826, %f45827, %f45828, %f45829, %f45830, %f45831, %f45832, %f45833};
	bar.warp.sync 	-1;
	wmma.mma.sync.aligned.row.col.m32n8k16.f32.f32 {%f45842, %f45843, %f45844, %f45845, %f45846, %f45847, %f45848, %f45849}, {%r2, %r2, %r2, %r2, %r2, %r2, %r2, %r2}, {%r2, %r2, %r2, %r2, %r2, %r2, %r2, %r2}, {%f45834, %f45835, %f45836, %f45837, %f45838, %f45839, %f45840, %f45841};
	bar.warp.sync 	-1;
	wmma.mma.sync.aligned.row.col.m32n8k16.f32.f32 {%f45850, %f45851, %f45852, %f45853, %f45854, %f45855, %f45856, %f45857}, {%r2, %r2, %r2, %r2, %r2, %r2, %r2, %r2}, {%r2, %r2, %r2, %r2, %r2, %r2, %r2, %r2}, {%f45842, %f45843, %f45844, %f45845, %f45846, %f45847, %f45848, %f45849};
	bar.warp.sync 	-1;
	wmma.mma.sync.aligned.row.col.m32n8k16.f32.f32 {%f45858, %f45859, %f45860, %f45861, %f45862, %f45863, %f45864, %f45865}, {%r2, %r2, %r2, %r2, %r2, %r2, %r2, %r2}, {%r2, %r2, %r2, %r2, %r2, %r2, %r2, %r2}, {%f45850, %f45851, %f45852, %f45853, %f45854, %f45855, %f45856, %f45857};
	bar.warp.sync 	-1;
	wmma.mma.sync.aligned.row.col.m32n8k16.f32.f32 {%f45866, %f45867, %f45868, %f45869, %f45870, %f45871, %f45872, %f45873}, {%r2, %r2, %r2, %r2, %r2, %r2, %r2, %r2}, {%r2, %r2, %r2, %r2, %r2, %r2, %r2, %r2}, {%f45858, %f45859, %f45860, %f45861, %f45862, %f45863, %f45864, %f45865};
	bar.warp.sync 	-1;
	wmma.mma.sync.aligned.row.col.m32n8k16.f32.f32 {%f45874, %f45875, %f45876, %f45877, %f45878, %f45879, %f45880, %f45881}, {%r2, %r2, %r2, %r2, %r2, %r2, %r2, %r2}, {%r2, %r2, %r2, %r2, %r2, %r2, %r2, %r2}, {%f45866, %f45867, %f45868, %f45869, %f45870, %f45871, %f45872, %f45873};
	bar.warp.sync 	-1;
	wmma.mma.sync.aligned.row.col.m32n8k16.f32.f32 {%f45882, %f45883, %f45884, %f45885, %f45886, %f45887, %f45888, %f45889}, {%r2, %r2, %r2, %r2, %r2, %r2, %r2, %r2}, {%r2, %r2, %r2, %r2, %r2, %r2, %r2, %r2}, {%f45874, %f45875, %f45876, %f45877, %f45878, %f45879, %f45880, %f45881};
	bar.warp.sync 	-1;
	wmma.mma.sync.aligned.row.col.m32n8k16.f32.f32 {%f45890, %f45891, %f45892, %f45893, %f45894, %f45895, %f45896, %f45897}, {%r2, %r2, %r2, %r2, %r2, %r2, %r2, %r2}, {%r2, %r2, %r2, %r2, %r2, %r2, %r2, %r2}, {%f45882, %f45883, %f45884, %f45885, %f45886, %f45887, %f45888, %f45889};
	bar.warp.sync 	-1;
	wmma.mma.sync.aligned.row.col.m32n8k16.f32.f32 {%f45898, %f45899, %f45900, %f45901, %f45902, %f45903, %f45904, %f45905}, {%r2, %r2, %r2, %r2, %r2, %r2, %r2, %r2}, {%r2, %r2, %r2, %r2, %r2, %r2, %r2, %r2}, {%f45890, %f45891, %f45892, %f45893, %f45894, %f45895, %f45896, %f45897};
	bar.warp.sync 	-1;
	wmma.mma.sync.aligned.row.col.m32n8k16.f32.f32 {%f45906, %f45907, %f45908, %f45909, %f45910, %f45911, %f45912, %f45913}, {%r2, %r2, %r2, %r2, %r2, %r2, %r2, %r2}, {%r2, %r2, %r2, %r2, %r2, %r2, %r2, %r2}, {%f45898, %f45899, %f45900, %f45901, %f45902, %f45903, %f45904, %f45905};
	bar.warp.sync 	-1;
	wmma.mma.sync.aligned.row.col.m32n8k16.f32.f32 {%f45914, %f45915, %f45916, %f45917, %f45918, %f45919, %f45920, %f45921}, {%r2, %r2, %r2, %r2, %r2, %r2, %r2, %r2}, {%r2, %r2, %r2, %r2, %r2, %r2, %r2, %r2}, {%f45906, %f45907, %f45908, %f45909, %f45910, %f45911, %f45912, %f45913};
	bar.warp.sync 	-1;
	wmma.mma.sync.aligned.row.col.m32n8k16.f32.f32 {%f45922, %f45923, %f45924, %f45925, %f45926, %f45927, %f45928, %f45929}, {%r2, %r2, %r2, %r2, %r2, %r2, %r2, %r2}, {%r2, %r2, %r2, %r2, %r2, %r2, %r2, %r2}, {%f45914, %f45915, %f45916, %f45917, %f45918, %f45919, %f45920, %f45921};
	bar.warp.sync 	-1;
	wmma.mma.sync.aligned.row.col.m32n8k16.f32.f32 {%f45930, %f45931, %f45932, %f45933, %f45934, %f45935, %f45936, %f45937}, {%r2, %r2, %r2, %r2, %r2, %r2, %r2, %r2}, {%r2, %r2, %r2, %r2, %r2, %r2, %r2, %r2}, {%f45922, %f45923, %f45924, %f45925, %f45926, %f45927, %f45928, %f45929};
	bar.warp.sync 	-1;
	wmma.mma.sync.aligned.row.col.m32n8k16.f32.f32 {%f45938, %f45939, %f45940, %f45941, %f45942, %f45943, %f45944, %f45945}, {%r2, %r2, %r2, %r2, %r2, %r2, %r2, %r2}, {%r2, %r2, %r2, %r2, %r2, %r2, %r2, %r2}, {%f45930, %f45931, %f45932, %f45933, %f45934, %f45935, %f45936, %f45937};
	bar.warp.sync 	-1;
	wmma.mma.sync.aligned.row.col.m32n8k16.f32.f32 {%f45946, %f45947, %f45948, %f45949, %f45950, %f45951, %f45952, %f45953}, {%r2, %r2, %r2, %r2, %r2, %r2, %r2, %r2}, {%r2, %r2, %r2, %r2, %r2, %r2, %r2, %r2}, {%f45938, %f45939, %f45940, %f45941, %f45942, %f45943, %f45944, %f45945};
	bar.warp.sync 	-1;
	wmma.mma.sync.aligned.row.col.m32n8k16.f32.f32 {%f45954, %f45955, %f45956, %f45957, %f45958, %f45959, %f45960, %f45961}, {%r2, %r2, %r2, %r2, %r2, %r2, %r2, %r2}, {%r2, %r2, %r2, %r2, %r2, %r2, %r2, %r2}, {%f45946, %f45947, %f45948, %f45949, %f45950, %f45951, %f45952, %f45953};
	bar.warp.sync 	-1;
	wmma.mma.sync.aligned.row.col.m32n8k16.f32.f32 {%f45962, %f45963, %f45964, %f45965, %f45966, %f45967, %f45968, %f45969}, {%r2, %r2, %r2, %r2, %r2, %r2, %r2, %r2}, {%r2, %r2, %r2, %r2, %r2, %r2, %r2, %r2}, {%f45954, %f45955, %f45956, %f45957, %f45958, %f45959, %f45960, %f45961};
	bar.warp.sync 	-1;
	wmma.mma.sync.aligned.row.col.m32n8k16.f32.f32 {%f45970, %f45971, %f45972, %f45973, %f45974, %f45975, %f45976, %f45977}, {%r2, %r2, %r2, %r2, %r2, %r2, %r2, %r2}, {%r2, %r2, %r2, %r2, %r2, %r2, %r2, %r2}, {%f45962, %f45963, %f45964, %f45965, %f45966, %f45967, %f45968, %f45969};
	bar.warp.sync 	-1;
	wmma.mma.sync.aligned.row.col.m32n8k16.f32.f32 {%f45978, %f45979, %f45980, %f45981, %f45982, %f45983, %f45984, %f45985}, {%r2, %r2, %r2, %r2, %r2, %r2, %r2, %r2}, {%r2, %r2, %r2, %r2, %r2, %r2, %r2, %r2}, {%f45970, %f45971, %f45972, %f45973, %f45974, %f45975, %f45976, %f45977};
	bar.warp.sync 	-1;
	wmma.mma.sync.aligned.row.col.m32n8k16.f32.f32 {%f45986, %f45987, %f45988, %f45989, %f45990, %f45991, %f45992, %f45993}, {%r2, %r2, %r2, %r2, %r2, %r2, %r2, %r2}, {%r2, %r2, %r2, %r2, %r2, %r2, %r2, %r2}, {%f45978, %f45979, %f45980, %f45981, %f45982, %f45983, %f45984, %f45985};
	bar.warp.sync 	-1;
	wmma.mma.sync.aligned.row.col.m32n8k16.f32.f32 {%f45994, %f45995, %f45996, %f45997, %f45998, %f45999, %f46000, %f46001}, {%r2, %r2, %r2, %r2, %r2, %r2, %r2, %r2}, {%r2, %r2, %r2, %r2, %r2, %r2, %r2, %r2}, {%f45986, %f45987, %f45988, %f45989, %f45990, %f45991, %f45992, %f45993};
	bar.warp.sync 	-1;
	wmma.mma.sync.aligned.row.col.m32n8k16.f32.f32 {%f46002, %f46003, %f46004, %f46005, %f46006, %f46007, %f46008, %f46009}, {%r2, %r2, %r2, %r2, %r2, %r2, %r2, %r2}, {%r2, %r2, %r2, %r2, %r2, %r2, %r2, %r2}, {%f45994, %f45995, %f45996, %f45997, %f45998, %f45999, %f46000, %f46001};
	bar.warp.sync 	-1;
	wmma.mma.sync.aligned.row.col.m32n8k16.f32.f32 {%f46010, %f46011, %f46012, %f46013, %f46014, %f46015, %f46016, %f46017}, {%r2, %r2, %r2, %r2, %r2, %r2, %r2, %r2}, {%r2, %r2, %r2, %r2, %r2, %r2, %r2, %r2}, {%f46002, %f46003, %f46004, %f46005, %f46006, %f46007, %f46008, %f46009};
	bar.warp.sync 	-1;
	wmma.mma.sync.aligned.row.col.m32n8k16.f32.f32 {%f46018, %f46019, %f46020, %f46021, %f46022, %f46023, %f46024, %f46025}, {%r2, %r2, %r2, %r2, %r2, %r2, %r2, %r2}, {%r2, %r2, %r2, %r2, %r2, %r2, %r2, %r2}, {%f46010, %f46011, %f46012, %f46013, %f46014, %f46015, %f46016, %f46017};
	bar.warp.sync 	-1;
	wmma.mma.sync.aligned.row.col.m32n8k16.f32.f32 {%f46026, %f46027, %f46028, %f46029, %f46030, %f46031, %f46032, %f46033}, {%r2, %r2, %r2, %r2, %r2, %r2, %r2, %r2}, {%r2, %r2, %r2, %r2, %r2, %r2, %r2, %r2}, {%f46018, %f46019, %f46020, %f46021, %f46022, %f46023, %f46024, %f46025};
	bar.warp.sync 	-1;
	wmma.mma.sync.aligned.row.col.m32n8k16.f32.f32 {%f46034, %f46035, %f46036, %f46037, %f46038, %f46039, %f46040, %f46041}, {%r2, %r2, %r2, %r2, %r2, %r2, %r2, %r2}, {%r2, %r2, %r2, %r2, %r2, %r2, %r2, %r2}, {%f46026, %f46027, %f46028, %f46029, %f46030, %f46031, %f46032, %f46033};
	bar.warp.sync 	-1;
	wmma.mma.sync.aligned.row.col.m32n8k16.f32.f32 {%f46042, %f46043, %f46044, %f46045, %f46046, %f46047, %f46048, %f46049}, {%r2, %r2, %r2, %r2, %r2, %r2, %r2, %r2}, {%r2, %r2, %r2, %r2, %r2, %r2, %r2, %r2}, {%f46034, %f46035, %f46036, %f46037, %f46038, %f46039, %f46040, %f46041};
	bar.warp.sync 	-1;
	wmma.mma.sync.aligned.row.col.m32n8k16.f32.f32 {%f46050, %f46051, %f46052, %f46053, %f46054, %f46055, %f46056, %f46057}, {%r2, %r2, %r2, %r2, %r2, %r2, %r2, %r2}, {%r2, %r2, %r2, %r2, %r2, %r2, %r2, %r2}, {%f46042, %f46043, %f46044, %f46045, %f46046, %f46047, %f46048, %f46049};
	bar.warp.sync 	-1;
	wmma.mma.sync.aligned.row.col.m32n8k16.f32.f32 {%f46058, %f46059, %f46060, %f46061, %f46062, %f46063, %f46064, %f46065}, {%r2, %r2, %r2, %r2, %r2, %r2, %r2, %r2}, {%r2, %r2, %r2, %r2, %r2, %r2, %r2, %r2}, {%f46050, %f46051, %f46052, %f46053, %f46054, %f46055, %f46056, %f46057};
	bar.warp.sync 	-1;
	wmma.mma.sync.aligned.row.col.m32n8k16.f32.f32 {%f46066, %f46067, %f46068, %f46069, %f46070, %f46071, %f46072, %f46073}, {%r2, %r2, %r2, %r2, %r2, %r2, %r2, %r2}, {%r2, %r2, %r2, %r2, %r2, %r2, %r2, %r2}, {%f46058, %f46059, %f46060, %f46061, %f46062, %f46063, %f46064, %f46065};
	bar.warp.sync 	-1;
	wmma.mma.sync.aligned.row.col.m32n8k16.f32.f32 {%f46074, %f46075, %f46076, %f46077, %f46078, %f46079, %f46080, %f46081}, {%r2, %r2, %r2, %r2, %r2, %r2, %r2, %r2}, {%r2, %r2, %r2, %r2, %r2, %r2, %r2, %r2}, {%f46066, %f46067, %f46068, %f46069, %f46070, %f46071, %f46072, %f46073};
	bar.warp.sync 	-1;
	wmma.mma.sync.aligned.row.col.m32n8k16.f32.f32 {%f46082, %f46083, %f46084, %f46085, %f46086, %f46087, %f46088, %f46089}, {%r2, %r2, %r2, %r2, %r2, %r2, %r2, %r2}, {%r2, %r2, %r2, %r2, %r2, %r2, %r2, %r2}, {%f46074, %f46075, %f46076, %f46077, %f46078, %f46079, %f46080, %f46081};
	bar.warp.sync 	-1;
	wmma.mma.sync.aligned.row.col.m32n8k16.f32.f32 {%f46090, %f46091, %f46092, %f46093, %f46094, %f46095, %f46096, %f46097}, {%r2, %r2, %r2, %r2, %r2, %r2, %r2, %r2}, {%r2, %r2, %r2, %r2, %r2, %r2, %r2, %r2}, {%f46082, %f46083, %f46084, %f46085, %f46086, %f46087, %f46088, %f46089};
	bar.warp.sync 	-1;
	wmma.mma.sync.aligned.row.col.m32n8k16.f32.f32 {%f46098, %f46099, %f46100, %f46101, %f46102, %f46103, %f46104, %f46105}, {%r2, %r2, %r2, %r2, %r2, %r2, %r2, %r2}, {%r2, %r2, %r2, %r2, %r2, %r2, %r2, %r2}, {%f46090, %f46091, %f46092, %f46093, %f46094, %f46095, %f46096, %f46097};
	bar.warp.sync 	-1;
	wmma.mma.sync.aligned.row.col.m32n8k16.f32.f32 {%f46106, %f46107, %f46108, %f46109, %f46110, %f46111, %f46112, %f46113}, {%r2, %r2, %r2, %r2, %r2, %r2, %r2, %r2}, {%r2, %r2, %r2, %r2, %r2, %r2, %r2, %r2}, {%f46098, %f46099, %f46100, %f46101, %f46102, %f46103, %f46104, %f46105};
	bar.warp.sync 	-1;
	wmma.mma.sync.aligned.row.col.m32n8k16.f32.f32 {%f46114, %f46115, %f46116, %f46117, %f46118, %f46119, %f46120, %f46121}, {%r2, %r2, %r2, %r2, %r2, %r2, %r2, %r2}, {%r2, %r2, %r2, %r2, %r2, %r2, %r2, %r2}, {%f46106, %f46107, %f46108, %f46109, %f46110, %f46111, %f46112, %f46113};
	bar.warp.sync 	-1;
	wmma.mma.sync.aligned.row.col.m32n8k16.f32.f32 {%f46122, %f46123, %f46124, %f46125, %f46126, %f46127, %f46128, %f46129}, {%r2, %r2, %r2, %r2, %r2, %r2, %r2, %r2}, {%r2, %r2, %r2, %r2, %r2, %r2, %r2, %r2}, {%f46114, %f46115, %f46116, %f46117, %f46118, %f46119, %f46120, %f46121};
	bar.warp.sync 	-1;
	wmma.mma.sync.aligned.row.col.m32n8k16.f32.f32 {%f46130, %f46131, %f46132, %f46133, %f46134, %f46135, %f46136, %f46137}, {%r2, %r2, %r2, %r2, %r2, %r2, %r2, %r2}, {%r2, %r2, %r2, %r2, %r2, %r2, %r2, %r2}, {%f46122, %f46123, %f46124, %f46125, %f46126, %f46127, %f46128, %f46129};
	bar.warp.sync 	-1;
	wmma.mma.sync.aligned.row.col.m32n8k16.f32.f32 {%f46138, %f46139, %f46140, %f46141, %f46142, %f46143, %f46144, %f46145}, {%r2, %r2, %r2, %r2, %r2, %r2, %r2, %r2}, {%r2, %r2, %r2, %r2, %r2, %r2, %r2, %r2}, {%f46130, %f46131, %f46132, %f46133, %f46134, %f46135, %f46136, %f46137};
	bar.warp.sync 	-1;
	wmma.mma.sync.aligned.row.col.m32n8k16.f32.f32 {%f46146, %f46147, %f46148, %f46149, %f46150, %f46151, %f46152, %f46153}, {%r2, %r2, %r2, %r2, %r2, %r2, %r2, %r2}, {%r2, %r2, %r2, %r2, %r2, %r2, %r2, %r2}, {%f46138, %f46139, %f46140, %f46141, %f46142, %f46143, %f46144, %f46145};
	bar.warp.sync 	-1;
	wmma.mma.sync.aligned.row.col.m32n8k16.f32.f32 {%f46154, %f46155, %f46156, %f46157, %f46158, %f46159, %f46160, %f46161}, {%r2, %r2, %r2, %r2, %r2, %r2, %r2, %r2}, {%r2, %r2, %r2, %r2, %r2, %r2, %r2, %r2}, {%f46146, %f46147, %f46148, %f46149, %f46150, %f46151, %f46152, %f46153};
	bar.warp.sync 	-1;
	wmma.mma.sync.aligned.row.col.m32n8k16.f32.f32 {%f46162, %f46163, %f46164, %f46165, %f46166, %f46167, %f46168, %f46169}, {%r2, %r2, %r2, %r2, %r2, %r2, %r2, %r2}, {%r2, %r2, %r2, %r2, %r2, %r2, %r2, %r2}, {%f46154, %f46155, %f46156, %f46157, %f46158, %f46159, %f46160, %f46161};
	bar.warp.sync 	-1;
	wmma.mma.sync.aligned.row.col.m32n8k16.f32.f32 {%f46170, %f46171, %f46172, %f46173, %f46174, %f46175, %f46176, %f46177}, {%r2, %r2, %r2, %r2, %r2, %r2, %r2, %r2}, {%r2, %r2, %r2, %r2, %r2, %r2, %r2, %r2}, {%f46162, %f46163, %f46164, %f46165, %f46166, %f46167, %f46168, %f46169};
	bar.warp.sync 	-1;
	wmma.mma.sync.aligned.row.col.m32n8k16.f32.f32 {%f46178, %f46179, %f46180, %f46181, %f46182, %f46183, %f46184, %f46185}, {%r2, %r2, %r2, %r2, %r2, %r2, %r2, %r2}, {%r2, %r2, %r2, %r2, %r2, %r2, %r2, %r2}, {%f46170, %f46171, %f46172, %f46173, %f46174, %f46175, %f46176, %f46177};
	bar.warp.sync 	-1;
	wmma.mma.sync.aligned.row.col.m32n8k16.f32.f32 {%f46186, %f46187, %f46188, %f46189, %f46190, %f46191, %f46192, %f46193}, {%r2, %r2, %r2, %r2, %r2, %r2, %r2, %r2}, {%r2, %r2, %r2, %r2, %r2, %r2, %r2, %r2}, {%f46178, %f46179, %f46180, %f46181, %f46182, %f46183, %f46184, %f46185};
	bar.warp.sync 	-1;
	wmma.mma.sync.aligned.row.col.m32n8k16.f32.f32 {%f46194, %f46195, %f46196, %f46197, %f46198, %f46199, %f46200, %f46201}, {%r2, %r2, %r2, %r2, %r2, %r2, %r2, %r2}, {%r2, %r2, %r2, %r2, %r2, %r2, %r2, %r2}, {%f46186, %f46187, %f46188, %f46189, %f46190, %f46191, %f46192, %f46193};
	bar.warp.sync 	-1;
	wmma.mma.sync.aligned.row.col.m32n8k16.f32.f32 {%f46202, %f46203, %f46204, %f46205, %f46206, %f46207, %f46208, %f46209}, {%r2, %r2, %r2, %r2, %r2, %r2, %r2, %r2}, {%r2, %r2, %r2, %r2, %r2, %r2, %r2, %r2}, {%f46194, %f46195, %f46196, %f46197, %f46198, %f46199, %f46200, %f46201};
	bar.warp.sync 	-1;
	wmma.mma.sync.aligned.row.col.m32n8k16.f32.f32 {%f46210, %f46211, %f46212, %f46213, %f46214, %f46215, %f46216, %f46217}, {%r2, %r2, %r2, %r2, %r2, %r2, %r2, %r2}, {%r2, %r2, %r2, %r2, %r2, %r2, %r2, %r2}, {%f46202, %f46203, %f46204, %f46205, %f46206, %f46207, %f46208, %f46209};
	bar.warp.sync 	-1;
	wmma.mma.sync.aligned.row.col.m32n8k16.f32.f32 {%f46218, %f46219, %f46220, %f46221, %f46222, %f46223, %f46224, %f46225}, {%r2, %r2, %r2, %r2, %r2, %r2, %r2, %r2}, {%r2, %r2, %r2, %r2, %r2, %r2, %r2, %r2}, {%f46210, %f46211, %f46212, %f46213, %f46214, %f46215, %f46216, %f46217};
	bar.warp.sync 	-1;
	wmma.mma.sync.aligned.row.col.m32n8k16.f32.f32 {%f46226, %f46227, %f46228, %f46229, %f46230, %f46231, %f46232, %f46233}, {%r2, %r2, %r2, %r2, %r2, %r2, %r2, %r2}, {%r2, %r2, %r2, %r2, %r2, %r2, %r2, %r2}, {%f46218, %f46219, %f46220, %f46221, %f46222, %f46223, %f46224, %f46225};
	bar.warp.sync 	-1;
	wmma.mma.sync.aligned.row.col.m32n8k16.f32.f32 {%f46234, %f46235, %f46236, %f46237, %f46238, %f46239, %f46240, %f46241}, {%r2, %r2, %r2, %r2, %r2, %r2, %r2, %r2}, {%r2, %r2, %r2, %r2, %r2, %r2, %r2, %r2}, {%f46226, %f46227, %f46228, %f46229, %f46230, %f46231, %f46232, %f46233};
	bar.warp.sync 	-1;
	wmma.mma.sync.aligned.row.col.m32n8k16.f32.f32 {%f46242, %f46243, %f46244, %f46245, %f46246, %f46247, %f46248, %f46249}, {%r2, %r2, %r2, %r2, %r2, %r2, %r2, %r2}, {%r2, %r2, %r2, %r2, %r2, %r2, %r2, %r2}, {%f46234, %f46235, %f46236, %f46237, %f46238, %f46239, %f46240, %f46241};
	bar.warp.sync 	-1;
	wmma.mma.sync.aligned.row.col.m32n8k16.f32.f32 {%f46250, %f46251, %f46252, %f46253, %f46254, %f46255, %f46256, %f46257}, {%r2, %r2, %r2, %r2, %r2, %r2, %r2, %r2}, {%r2, %r2, %r2, %r2, %r2, %r2, %r2, %r2}, {%f46242, %f46243, %f46244, %f46245, %f46246, %f46247, %f46248, %f46249};
	bar.warp.sync 	-1;
	wmma.mma.sync.aligned.row.col.m32n8k16.f32.f32 {%f46258, %f46259, %f46260, %f46261, %f46262, %f46263, %f46264, %f46265}, {%r2, %r2, %r2, %r2, %r2, %r2, %r2, %r2}, {%r2, %r2, %r2, %r2, %r2, %r2, %r2, %r2}, {%f46250, %f46251, %f46252, %f46253, %f46254, %f46255, %f46256, %f46257};
	bar.warp.sync 	-1;
	wmma.mma.sync.aligned.row.col.m32n8k16.f32.f32 {%f46266, %f46267, %f46268, %f46269, %f46270, %f46271, %f46272, %f46273}, {%r2, %r2, %r2, %r2, %r2, %r2, %r2, %r2}, {%r2, %r2, %r2, %r2, %r2, %r2, %r2, %r2}, {%f46258, %f46259, %f46260, %f46261, %f46262, %f46263, %f46264, %f46265};
	bar.warp.sync 	-1;
	wmma.mma.sync.aligned.row.col.m32n8k16.f32.f32 {%f46274, %f46275, %f46276, %f46277, %f46278, %f46279, %f46280, %f46281}, {%r2, %r2, %r2, %r2, %r2, %r2, %r2, %r2}, {%r2, %r2, %r2, %r2, %r2, %r2, %r2, %r2}, {%f46266, %f46267, %f46268, %f46269, %f46270, %f46271, %f46272, %f46273};
	bar.warp.sync 	-1;
	wmma.mma.sync.aligned.row.col.m32n8k16.f32.f32 {%f46282, %f46283, %f46284, %f46285, %f46286, %f46287, %f46288, %f46289}, {%r2, %r2, %r2, %r2, %r2, %r2, %r2, %r2}, {%r2, %r2, %r2, %r2, %r2, %r2, %r2, %r2}, {%f46274, %f46275, %f46276, %f46277, %f46278, %f46279, %f46280, %f46281};
	bar.warp.sync 	-1;
	wmma.mma.sync.aligned.row.col.m32n8k16.f32.f32 {%f46290, %f46291, %f46292, %f46293, %f46294, %f46295, %f46296, %f46297}, {%r2, %r2, %r2, %r2, %r2, %r2, %r2, %r2}, {%r2, %r2, %r2, %r2, %r2, %r2, %r2, %r2}, {%f46282, %f46283, %f46284, %f46285, %f46286, %f46287, %f46288, %f46289};
	bar.warp.sync 	-1;
	wmma.mma.sync.aligned.row.col.m32n8k16.f32.f32 {%f46298, %f46299, %f46300, %f46301, %f46302, %f46303, %f46304, %f46305}, {%r2, %r2, %r2, %r2, %r2, %r2, %r2, %r2}, {%r2, %r2, %r2, %r2, %r2, %r2, %r2, %r2}, {%f46290, %f46291, %f46292, %f46293, %f46294, %f46295, %f46296, %f46297};
	bar.warp.sync 	-1;
	wmma.mma.sync.aligned.row.col.m32n8k16.f32.f32 {%f46306, %f46307, %f46308, %f46309, %f46310, %f46311, %f46312, %f46313}, {%r2, %r2, %r2, %r2, %r2, %r2, %r2, %r2}, {%r2, %r2, %r2, %r2, %r2, %r2, %r2, %r2}, {%f46298, %f46299, %f46300, %f46301, %f46302, %f46303, %f46304, %f46305};
	bar.warp.sync 	-1;
	wmma.mma.sync.aligned.row.col.m32n8k16.f32.f32 {%f46314, %f46315, %f46316, %f46317, %f46318, %f46319, %f46320, %f46321}, {%r2, %r2, %r2, %r2, %r2, %r2, %r2, %r2}, {%r2, %r2, %r2, %r2, %r2, %r2, %r2, %r2}, {%f46306, %f46307, %f46308, %f46309, %f46310, %f46311, %f46312, %f46313};
	bar.warp.sync 	-1;
	wmma.mma.sync.aligned.row.col.m32n8k16.f32.f32 {%f46322, %f46323, %f46324, %f46325, %f46326, %f46327, %f46328, %f46329}, {%r2, %r2, %r2, %r2, %r2, %r2, %r2, %r2}, {%r2, %r2, %r2, %r2, %r2, %r2, %r2, %r2}, {%f46314, %f46315, %f46316, %f46317, %f46318, %f46319, %f46320, %f46321};
	bar.warp.sync 	-1;
	wmma.mma.sync.aligned.row.col.m32n8k16.f32.f32 {%f46330, %f46331, %f46332, %f46333, %f46334, %f46335, %f46336, %f46337}, {%r2, %r2, %r2, %r2, %r2, %r2, %r2, %r2}, {%r2, %r2, %r2, %r2, %r2, %r2, %r2, %r2}, {%f46322, %f46323, %f46324, %f46325, %f46326, %f46327, %f46328, %f46329};
	bar.warp.sync 	-1;
	wmma.mma.sync.aligned.row.col.m32n8k16.f32.f32 {%f46338, %f46339, %f46340, %f46341, %f46342, %f46343, %f46344, %f46345}, {%r2, %r2, %r2, %r2, %r2, %r2, %r2, %r2}, {%r2, %r2, %r2, %r2, %r2, %r2, %r2, %r2}, {%f46330, %f46331, %f46332, %f46333, %f46334, %f46335, %f46336, %f46337};
	bar.warp.sync 	-1;
	wmma.mma.sync.aligned.row.col.m32n8k16.f32.f32 {%f46346, %f46347, %f46348, %f46349, %f46350, %f46351, %f46352, %f46353}, {%r2, %r2, %r2, %r2, %r2, %r2, %r2, %r2}, {%r2, %r2, %r2, %r2, %r2, %r2, %r2, %r2}, {%f46338, %f46339, %f46340, %f46341, %f46342, %f46343, %f46344, %f46345};
	bar.warp.sync 	-1;
	wmma.mma.sync.aligned.row.col.m32n8k16.f32.f32 {%f46354, %f46355, %f46356, %f46357, %f46358, %f46359, %f46360, %f46361}, {%r2, %r2, %r2, %r2, %r2, %r2, %r2, %r2}, {%r2, %r2, %r2, %r2, %r2, %r2, %r2, %r2}, {%f46346, %f46347, %f46348, %f46349, %f46350, %f46351, %f46352, %f46353};
	bar.warp.sync 	-1;
	wmma.mma.sync.aligned.row.col.m32n8k16.f32.f32 {%f46362, %f46363, %f46364, %f46365, %f46366, %f46367, %f46368, %f46369}, {%r2, %r2, %r2, %r2, %r2, %r2, %r2, %r2}, {%r2, %r2, %r2, %r2, %r2, %r2, %r2, %r2}, {%f46354, %f46355, %f46356, %f46357, %f46358, %f46359, %f46360, %f46361};
	bar.warp.sync 	-1;
	wmma.mma.sync.aligned.row.col.m32n8k16.f32.f32 {%f46370, %f46371, %f46372, %f46373, %f46374, %f46375, %f46376, %f46377}, {%r2, %r2, %r2, %r2, %r2, %r2, %r2, %r2}, {%r2, %r2, %r2, %r2, %r2, %r2, %r2, %r2}, {%f46362, %f46363, %f46364, %f46365, %f46366, %f46367, %f46368, %f46369};
	bar.warp.sync 	-1;
	wmma.mma.sync.aligned.row.col.m32n8k16.f32.f32 {%f46378, %f46379, %f46380, %f46381, %f46382, %f46383, %f46384, %f46385}, {%r2, %r2, %r2, %r2, %r2, %r2, %r2, %r2}, {%r2, %r2, %r2, %r2, %r2, %r2, %r2, %r2}, {%f46370, %f46371, %f46372, %f46373, %f46374, %f46375, %f46376, %f46377};
	bar.warp.sync 	-1;
	wmma.mma.sync.aligned.row.col.m32n8k16.f32.f32 {%f46386, %f46387, %f46388, %f46389, %f46390, %f46391, %f46392, %f46393}, {%r2, %r2, %r2, %r2, %r2, %r2, %r2, %r2}, {%r2, %r2, %r2, %r2, %r2, %r2, %r2, %r2}, {%f46378, %f46379, %f46380, %f46381, %f46382, %f46383, %f46384, %f46385};
	bar.warp.sync 	-1;
	wmma.mma.sync.aligned.row.col.m32n8k16.f32.f32 {%f46394, %f46395, %f46396, %f46397, %f46398, %f46399, %f46400, %f46401}, {%r2, %r2, %r2, %r2, %r2, %r2, %r2, %r2}, {%r2, %r2, %r2, %r2, %r2, %r2, %r2, %r2}, {%f46386, %f46387, %f46388, %f46389, %f46390, %f46391, %f46392, %f46393};
	bar.warp.sync 	-1;
	wmma.mma.sync.aligned.row.col.m32n8k16.f32.f32 {%f46402, %f46403, %f46404, %f46405, %f46406, %f46407, %f46408, %f46409}, {%r2, %r2, %r2, %r2, %r2, %r2, %r2, %r2}, {%r2, %r2, %r2, %r2, %r2, %r2, %r2, %r2}, {%f46394, %f46395, %f46396, %f46397, %f46398, %f46399, %f46400, %f46401};
	bar.warp.sync 	-1;
	wmma.mma.sync.aligned.row.col.m32n8k16.f32.f32 {%f46410, %f46411, %f46412, %f46413, %f46414, %f46415, %f46416, %f46417}, {%r2, %r2, %r2, %r2, %r2, %r2, %r2, %r2}, {%r2, %r2, %r2, %r2, %r2, %r2, %r2, %r2}, {%f46402, %f46403, %f46404, %f46405, %f46406, %f46407, %f46408, %f46409};
	bar.warp.sync 	-1;
	wmma.mma.sync.aligned.row.col.m32n8k16.f32.f32 {%f46418, %f46419, %f46420, %f46421, %f46422, %f46423, %f46424, %f46425}, {%r2, %r2, %r2, %r2, %r2, %r2, %r2, %r2}, {%r2, %r2, %r2, %r2, %r2, %r2, %r2, %r2}, {%f46410, %f46411, %f46412, %f46413, %f46414, %f46415, %f46416, %f46417};
	bar.warp.sync 	-1;
	wmma.mma.sync.aligned.row.col.m32n8k16.f32.f32 {%f46426, %f46427, %f46428, %f46429, %f46430, %f46431, %f46432, %f46433}, {%r2, %r2, %r2, %r2, %r2, %r2, %r2, %r2}, {%r2, %r2, %r2, %r2, %r2, %r2, %r2, %r2}, {%f46418, %f46419, %f46420, %f46421, %f46422, %f46423, %f46424, %f46425};
	bar.warp.sync 	-1;
	wmma.mma.sync.aligned.row.col.m32n8k16.f32.f32 {%f46434, %f46435, %f46436, %f46437, %f46438, %f46439, %f46440, %f46441}, {%r2, %r2, %r2, %r2, %r2, %r2, %r2, %r2}, {%r2, %r2, %r2, %r2, %r2, %r2, %r2, %r2}, {%f46426, %f46427, %f46428, %f46429, %f46430, %f46431, %f46432, %f46433};
	bar.warp.sync 	-1;
	wmma.mma.sync.aligned.row.col.m32n8k16.f32.f32 {%f46442, %f46443, %f46444, %f46445, %f46446, %f46447, %f46448, %f46449}, {%r2, %r2, %r2, %r2, %r2, %r2, %r2, %r2}, {%r2, %r2, %r2, %r2, %r2, %r2, %r2, %r2}, {%f46434, %f46435, %f46436, %f46437, %f46438, %f46439, %f46440, %f46441};
	bar.warp.sync 	-1;
	wmma.mma.sync.aligned.row.col.m32n8k16.f32.f32 {%f46450, %f46451, %f46452, %f46453, %f46454, %f46455, %f46456, %f46457}, {%r2, %r2, %r2, %r2, %r2, %r2, %r2, %r2}, {%r2, %r2, %r2, %r2, %r2, %r2, %r2, %r2}, {%f46442, %f46443, %f46444, %f46445, %f46446, %f46447, %f46448, %f46449};
	bar.warp.sync 	-1;
	wmma.mma.sync.aligned.row.col.m32n8k16.f32.f32 {%f46458, %f46459, %f46460, %f46461, %f46462, %f46463, %f46464, %f46465}, {%r2, %r2, %r2, %r2, %r2, %r2, %r2, %r2}, {%r2, %r2, %r2, %r2, %r2, %r2, %r2, %r2}, {%f46450, %f46451, %f46452, %f46453, %f46454, %f46455, %f46456, %f46457};
	bar.warp.sync 	-1;
	wmma.mma.sync.aligned.row.col.m32n8k16.f32.f32 {%f46466, %f46467, %f46468, %f46469, %f46470, %f46471, %f46472, %f46473}, {%r2, %r2, %r2, %r2, %r2, %r2, %r2, %r2}, {%r2, %r2, %r2, %r2, %r2, %r2, %r2, %r2}, {%f46458, %f46459, %f46460, %f46461, %f46462, %f46463, %f46464, %f46465};
	bar.warp.sync 	-1;
	wmma.mma.sync.aligned.row.col.m32n8k16.f32.f32 {%f46474, %f46475, %f46476, %f46477, %f46478, %f46479, %f46480, %f46481}, {%r2, %r2, %r2, %r2, %r2, %r2, %r2, %r2}, {%r2, %r2, %r2, %r2, %r2, %r2, %r2, %r2}, {%f46466, %f46467, %f46468, %f46469, %f46470, %f46471, %f46472, %f46473};
	bar.warp.sync 	-1;
	wmma.mma.sync.aligned.row.col.m32n8k16.f32.f32 {%f46482, %f46483, %f46484, %f46485, %f46486, %f46487, %f46488, %f46489}, {%r2, %r2, %r2, %r2, %r2, %r2, %r2, %r2}, {%r2, %r2, %r2, %r2, %r2, %r2, %r2, %r2}, {%f46474, %f46475, %f46476, %f46477, %f46478, %f46479, %f46480, %f46481};
	bar.warp.sync 	-1;
	wmma.mma.sync.aligned.row.col.m32n8k16.f32.f32 {%f46490, %f46491, %f46492, %f46493, %f46494, %f46495, %f46496, %f46497}, {%r2, %r2, %r2, %r2, %r2, %r2, %r2, %r2}, {%r2, %r2, %r2, %r2, %r2, %r2, %r2, %r2}, {%f46482, %f46483, %f46484, %f46485, %f46486, %f46487, %f46488, %f46489};
	bar.warp.sync 	-1;
	wmma.mma.sync.aligned.row.col.m32n8k16.f32.f32 {%f46498, %f46499, %f46500, %f46501, %f46502, %f46503, %f46504, %f46505}, {%r2, %r2, %r2, %r2, %r2, %r2, %r2, %r2}, {%r2, %r2, %r2, %r2, %r2, %r2, %r2, %r2}, {%f46490, %f46491, %f46492, %f46493, %f46494, %f46495, %f46496, %f46497};
	bar.warp.sync 	-1;
	wmma.mma.sync.aligned.row.col.m32n8k16.f32.f32 {%f46506, %f46507, %f46508, %f46509, %f46510, %f46511, %f46512, %f46513}, {%r2, %r2, %r2, %r2, %r2, %r2, %r2, %r2}, {%r2, %r2, %r2, %r2, %r2, %r2, %r2, %r2}, {%f46498, %f46499, %f46500, %f46501, %f46502, %f46503, %f46504, %f46505};
	bar.warp.sync 	-1;
	wmma.mma.sync.aligned.row.col.m32n8k16.f32.f32 {%f46514, %f46515, %f46516, %f46517, %f46518, %f46519, %f46520, %f46521}, {%r2, %r2, %r2, %r2, %r2, %r2, %r2, %r2}, {%r2, %r2, %r2, %r2, %r2, %r2, %r2, %r2}, {%f46506, %f46507, %f46508, %f46509, %f46510, %f46511, %f46512, %f46513};
	bar.warp.sync 	-1;
	wmma.mma.sync.aligned.row.col.m32n8k16.f32.f32 {%f46522, %f46523, %f46524, %f46525, %f46526, %f46527, %f46528, %f46529}, {%r2, %r2, %r2, %r2, %r2, %r2, %r2, %r2}, {%r2, %r2, %r2, %r2, %r2, %r2, %r2, %r2}, {%f46514, %f46515, %f46516, %f46517, %f46518, %f46519, %f46520, %f46521};
	bar.warp.sync 	-1;
	wmma.mma.sync.aligned.row.col.m32n8k16.f32.f32 {%f46530, %f46531, %f46532, %f46533, %f46534, %f46535, %f46536, %f46537}, {%r2, %r2, %r2, %r2, %r2, %r2, %r2, %r2}, {%r2, %r2, %r2, %r2, %r2, %r2, %r2, %r2}, {%f46522, %f46523, %f46524, %f46525, %f46526, %f46527, %f46528, %f46529};
	bar.warp.sync 	-1;
	wmma.mma.sync.aligned.row.col.m32n8k16.f32.f32 {%f46538, %f46539, %f46540, %f46541, %f46542, %f46543, %f46544, %f46545}, {%r2, %r2, %r2, %r2, %r2, %r2, %r2, %r2}, {%r2, %r2, %r2, %r2, %r2, %r2, %r2, %r2}, {%f46530, %f46531, %f46532, %f46533, %f46534, %f46535, %f46536, %f46537};
	bar.warp.sync 	-1;
	wmma.mma.sync.aligned.row.col.m32n8k16.f32.f32 {%f46546, %f46547, %f46548, %f46549, %f46550, %f46551, %f46552, %f46553}, {%r2, %r2, %r2, %r2, %r2, %r2, %r2, %r2}, {%r2, %r2, %r2, %r2, %r2, %r2, %r2, %r2}, {%f46538, %f46539, %f46540, %f46541, %f46542, %f46543, %f46544, %f46545};
	bar.warp.sync 	-1;
	wmma.mma.sync.aligned.row.col.m32n8k16.f32.f32 {%f46554, %f46555, %f46556, %f46557, %f46558, %f46559, %f46560, %f46561}, {%r2, %r2, %r2, %r2, %r2, %r2, %r2, %r2}, {%r2, %r2, %r2, %r2, %r2, %r2, %r2, %r2}, {%f46546, %f46547, %f46548, %f46549, %f46550, %f46551, %f46552, %f46553};
	bar.warp.sync 	-1;
	wmma.mma.sync.aligned.row.col.m32n8k16.f32.f32 {%f46562, %f46563, %f46564, %f46565, %f46566, %f46567, %f46568, %f46569}, {%r2, %r2, %r2, %r2, %r2, %r2, %r2, %r2}, {%r2, %r2, %r2, %r2, %r2, %r2, %r2, %r2}, {%f46554, %f46555, %f46556, %f46557, %f46558, %f46559, %f46560, %f46561};
	bar.warp.sync 	-1;
	wmma.mma.sync.aligned.row.col.m32n8k16.f32.f32 {%f46570, %f46571, %f46572, %f46573, %f46574, %f46575, %f46576, %f46577}, {%r2, %r2, %r2, %r2, %r2, %r2, %r2, %r2}, {%r2, %r2, %r2, %r2, %r2, %r2, %r2, %r2}, {%f46562, %f46563, %f46564, %f46565, %f46566, %f46567, %f46568, %f46569};
	bar.warp.sync 	-1;
	wmma.mma.sync.aligned.row.col.m32n8k16.f32.f32 {%f46578, %f46579, %f46580, %f46581, %f46582, %f46583, %f46584, %f46585}, {%r2, %r2, %r2, %r2, %r2, %r2, %r2, %r2}, {%r2, %r2, %r2, %r2, %r2, %r2, %r2, %r2}, {%f46570, %f46571, %f46572, %f46573, %f46574, %f46575, %f46576, %f46577};
	bar.warp.sync 	-1;
	wmma.mma.sync.aligned.row.col.m32n8k16.f32.f32 {%f46586, %f46587, %f46588, %f46589, %f46590, %f46591, %f46592, %f46593}, {%r2, %r2, %r2, %r2, %r2, %r2, %r2, %r2}, {%r2, %r2, %r2, %r2, %r2, %r2, %r2, %r2}, {%f46578, %f46579, %f46580, %f46581, %f46582, %f46583, %f46584, %f46585};
	bar.warp.sync 	-1;
	wmma.mma.sync.aligned.row.col.m32n8k16.f32.f32 {%f46594, %f46595, %f46596, %f46597, %f46598, %f46599, %f46600, %f46601}, {%r2, %r2, %r2, %r2, %r2, %r2, %r2, %r2}, {%r2, %r2, %r2, %r2, %r2, %r2, %r2, %r2}, {%f46586, %f46587, %f46588, %f46589, %f46590, %f46591, %f46592, %f46593};
	bar.warp.sync 	-1;
	wmma.mma.sync.aligned.row.col.m32n8k16.f32.f32 {%f46602, %f46603, %f46604, %f46605, %f46606, %f46607, %f46608, %f46609}, {%r2, %r2, %r2, %r2, %r2, %r2, %r2, %r2}, {%r2, %r2, %r2, %r2, %r2, %r2, %r2, %r2}, {%f46594, %f46595, %f46596, %f46597, %f46598, %f46599, %f46600, %f46601};
	bar.warp.sync 	-1;
	wmma.mma.sync.aligned.row.col.m32n8k16.f32.f32 {%f46610, %f46611, %f46612, %f46613, %f46614, %f46615, %f46616, %f46617}, {%r2, %r2, %r2, %r2, %r2, %r2, %r2, %r2}, {%r2, %r2, %r2, %r2, %r2, %r2, %r2, %r2}, {%f46602, %f46603, %f46604, %f46605, %f46606, %f46607, %f46608, %f46609};
	bar.warp.sync 	-1;
	wmma.mma.sync.aligned.row.col.m32n8k16.f32.f32 {%f46618, %f46619, %f46620, %f46621, %f46622, %f46623, %f46624, %f46625}, {%r2, %r2, %r2, %r2, %r2, %r2, %r2, %r2}, {%r2, %r2, %r2, %r2, %r2, %r2, %r2, %r2}, {%f46610, %f46611, %f46612, %f46613, %f46614, %f46615, %f46616, %f46617};
	bar.warp.sync 	-1;
	wmma.mma.sync.aligned.row.col.m32n8k16.f32.f32 {%f46626, %f46627, %f46628, %f46629, %f46630, %f46631, %f46632, %f46633}, {%r2, %r2, %r2, %r2, %r2, %r2, %r2, %r2}, {%r2, %r2, %r2, %r2, %r2, %r2, %r2, %r2}, {%f46618, %f46619, %f46620, %f46621, %f46622, %f46623, %f46624, %f46625};
	bar.warp.sync 	-1;
	wmma.mma.sync.aligned.row.col.m32n8k16.f32.f32 {%f46634, %f46635, %f46636, %f46637, %f46638, %f46639, %f46640, %f46641}, {%r2, %r2, %r2, %r2, %r2, %r2, %r2, %r2}, {%r2, %r2, %r2, %r2, %r2, %r2, %r2, %r2}, {%f46626, %f46627, %f46628, %f46629, %f46630, %f46631, %f46632, %f46633};
	bar.warp.sync 	-1;
	wmma.mma.sync.aligned.row.col.m32n8k16.f32.f32 {%f46642, %f46643, %f46644, %f46645, %f46646, %f46647, %f46648, %f46649}, {%r2, %r2, %r2, %r2, %r2, %r2, %r2, %r2}, {%r2, %r2, %r2, %r2, %r2, %r2, %r2, %r2}, {%f46634, %f46635, %f46636, %f46637, %f46638, %f46639, %f46640, %f46641};
	bar.warp.sync 	-1;
	wmma.mma.sync.aligned.row.col.m32n8k16.f32.f32 {%f46650, %f46651, %f46652, %f46653, %f46654, %f46655, %f46656, %f46657}, {%r2, %r2, %r2, %r2, %r2, %r2, %r2, %r2}, {%r2, %r2, %r2, %r2, %r2, %r2, %r2, %r2}, {%f46642, %f46643, %f46644, %f46645, %f46646, %f46647, %f46648, %f46649};
	bar.warp.sync 	-1;
	wmma.mma.sync.aligned.row.col.m32n8k16.f32.f32 {%f46658, %f46659, %f46660, %f46661, %f46662, %f46663, %f46664, %f46665}, {%r2, %r2, %r2, %r2, %r2, %r2, %r2, %r2}, {%r2, %r2, %r2, %r2, %r2, %r2, %r2, %r2}, {%f46650, %f46651, %f46652, %f46653, %f46654, %f46655, %f46656, %f46657};
	bar.warp.sync 	-1;
	wmma.mma.sync.aligned.row.col.m32n8k16.f32.f32 {%f46666, %f46667, %f46668, %f46669, %f46670, %f46671, %f46672, %f46673}, {%r2, %r2, %r2, %r2, %r2, %r2, %r2, %r2}, {%r2, %r2, %r2, %r2, %r2, %r2, %r2, %r2}, {%f46658, %f46659, %f46660, %f46661, %f46662, %f46663, %f46664, %f46665};
	bar.warp.sync 	-1;
	wmma.mma.sync.aligned.row.col.m32n8k16.f32.f32 {%f46674, %f46675, %f46676, %f46677, %f46678, %f46679, %f46680, %f46681}, {%r2, %r2, %r2, %r2, %r2, %r2, %r2, %r2}, {%r2, %r2, %r2, %r2, %r2, %r2, %r2, %r2}, {%f46666, %f46667, %f46668, %f46669, %f46670, %f46671, %f46672, %f46673};
	bar.warp.sync 	-1;
	wmma.mma.sync.aligned.row.col.m32n8k16.f32.f32 {%f46682, %f46683, %f46684, %f46685, %f46686, %f46687, %f46688, %f46689}, {%r2, %r2, %r2, %r2, %r2, %r2, %r2, %r2}, {%r2, %r2, %r2, %r2, %r2, %r2, %r2, %r2}, {%f46674, %f46675, %f46676, %f46677, %f46678, %f46679, %f46680, %f46681};
	bar.warp.sync 	-1;
	wmma.mma.sync.aligned.row.col.m32n8k16.f32.f32 {%f46690, %f46691, %f46692, %f46693, %f46694, %f46695, %f46696, %f46697}, {%r2, %r2, %r2, %r2, %r2, %r2, %r2, %r2}, {%r2, %r2, %r2, %r2, %r2, %r2, %r2, %r2}, {%f46682, %f46683, %f46684, %f46685, %f46686, %f46687, %f46688, %f46689};
	bar.warp.sync 	-1;
	wmma.mma.sync.aligned.row.col.m32n8k16.f32.f32 {%f46698, %f46699, %f46700, %f46701, %f46702, %f46703, %f46704, %f46705}, {%r2, %r2, %r2, %r2, %r2, %r2, %r2, %r2}, {%r2, %r2, %r2, %r2, %r2, %r2, %r2, %r2}, {%f46690, %f46691, %f46692, %f46693, %f46694, %f46695, %f46696, %f46697};
	bar.warp.sync 	-1;
	wmma.mma.sync.aligned.row.col.m32n8k16.f32.f32 {%f46706, %f46707, %f46708, %f46709, %f46710, %f46711, %f46712, %f46713}, {%r2, %r2, %r2, %r2, %r2, %r2, %r2, %r2}, {%r2, %r2, %r2, %r2, %r2, %r2, %r2, %r2}, {%f46698, %f46699, %f46700, %f46701, %f46702, %f46703, %f46704, %f46705};
	bar.warp.sync 	-1;
	wmma.mma.sync.aligned.row.col.m32n8k16.f32.f32 {%f46714, %f46715, %f46716, %f46717, %f46718, %f46719, %f46720, %f46721}, {%r2, %r2, %r2, %r2, %r2, %r2, %r2, %r2}, {%r2, %r2, %r2, %r2, %r2, %r2, %r2, %r2}, {%f46706, %f46707, %f46708, %f46709, %f46710, %f46711, %f46712, %f46713};
	bar.warp.sync 	-1;
	wmma.mma.sync.aligned.row.col.m32n8k16.f32.f32 {%f46722, %f46723, %f46724, %f46725, %f46726, %f46727, %f46728, %f46729}, {%r2, %r2, %r2, %r2, %r2, %r2, %r2, %r2}, {%r2, %r2, %r2, %r2, %r2, %r2, %r2, %r2}, {%f46714, %f46715, %f46716, %f46717, %f46718, %f46719, %f46720, %f46721};
	bar.warp.sync 	-1;
	wmma.mma.sync.aligned.row.col.m32n8k16.f32.f32 {%f46730, %f46731, %f46732, %f46733, %f46734, %f46735, %f46736, %f46737}, {%r2, %r2, %r2, %r2, %r2, %r2, %r2, %r2}, {%r2, %r2, %r2, %r2, %r2, %r2, %r2, %r2}, {%f46722, %f46723, %f46724, %f46725, %f46726, %f46727, %f46728, %f46729};
	bar.warp.sync 	-1;
	wmma.mma.sync.aligned.row.col.m32n8k16.f32.f32 {%f46738, %f46739, %f46740, %f46741, %f46742, %f46743, %f46744, %f46745}, {%r2, %r2, %r2, %r2, %r2, %r2, %r2, %r2}, {%r2, %r2, %r2, %r2, %r2, %r2, %r2, %r2}, {%f46730, %f46731, %f46732, %f46733, %f46734, %f46735, %f46736, %f46737};
	bar.warp.sync 	-1;
	wmma.mma.sync.aligned.row.col.m32n8k16.f32.f32 {%f46746, %f46747, %f46748, %f46749, %f46750, %f46751, %f46752, %f46753}, {%r2, %r2, %r2, %r2, %r2, %r2, %r2, %r2}, {%r2, %r2, %r2, %r2, %r2, %r2, %r2, %r2}, {%f46738, %f46739, %f46740, %f46741, %f46742, %f46743, %f46744, %f46745};
	bar.warp.sync 	-1;
	wmma.mma.sync.aligned.row.col.m32n8k16.f32.f32 {%f46754, %f46755, %f46756, %f46757, %f46758, %f46759, %f46760, %f46761}, {%r2, %r2, %r2, %r2, %r2, %r2, %r2, %r2}, {%r2, %r2, %r2, %r2, %r2, %r2, %r2, %r2}, {%f46746, %f46747, %f46748, %f46749, %f46750, %f46751, %f46752, %f46753};
	bar.warp.sync 	-1;
	wmma.mma.sync.aligned.row.col.m32n8k16.f32.f32 {%f46762, %f46763, %f46764, %f46765, %f46766, %f46767, %f46768, %f46769}, {%r2, %r2, %r2, %r2, %r2, %r2, %r2, %r2}, {%r2, %r2, %r2, %r2, %r2, %r2, %r2, %r2}, {%f46754, %f46755, %f46756, %f46757, %f46758, %f46759, %f46760, %f46761};
	bar.warp.sync 	-1;
	wmma.mma.sync.aligned.row.col.m32n8k16.f32.f32 {%f46770, %f46771, %f46772, %f46773, %f46774, %f46775, %f46776, %f46777}, {%r2, %r2, %r2, %r2, %r2, %r2, %r2, %r2}, {%r2, %r2, %r2, %r2, %r2, %r2, %r2, %r2}, {%f46762, %f46763, %f46764, %f46765, %f46766, %f46767, %f46768, %f46769};
	bar.warp.sync 	-1;
	wmma.mma.sync.aligned.row.col.m32n8k16.f32.f32 {%f46778, %f46779, %f46780, %f46781, %f46782, %f46783, %f46784, %f46785}, {%r2, %r2, %r2, %r2, %r2, %r2, %r2, %r2}, {%r2, %r2, %r2, %r2, %r2, %r2, %r2, %r2}, {%f46770, %f46771, %f46772, %f46773, %f46774, %f46775, %f46776, %f46777};
	bar.warp.sync 	-1;
	wmma.mma.sync.aligned.row.col.m32n8k16.f32.f32 {%f46786, %f46787, %f46788, %f46789, %f46790, %f46791, %f46792, %f46793}, {%r2, %r2, %r2, %r2, %r2, %r2, %r2, %r2}, {%r2, %r2, %r2, %r2, %r2, %r2, %r2, %r2}, {%f46778, %f46779, %f46780, %f46781, %f46782, %f46783, %f46784, %f46785};
	bar.warp.sync 	-1;
	wmma.mma.sync.aligned.row.col.m32n8k16.f32.f32 {%f46794, %f46795, %f46796, %f46797, %f46798, %f46799, %f46800, %f46801}, {%r2, %r2, %r2, %r2, %r2, %r2, %r2, %r2}, {%r2, %r2, %r2, %r2, %r2, %r2, %r2, %r2}, {%f46786, %f46787, %f46788, %f46789, %f46790, %f46791, %f46792, %f46793};
	bar.warp.sync 	-1;
	wmma.mma.sync.aligned.row.col.m32n8k16.f32.f32 {%f46802, %f46803, %f46804, %f46805, %f46806, %f46807, %f46808, %f46809}, {%r2, %r2, %r2, %r2, %r2, %r2, %r2, %r2}, {%r2, %r2, %r2, %r2, %r2, %r2, %r2, %r2}, {%f46794, %f46795, %f46796, %f46797, %f46798, %f46799, %f46800, %f46801};
	bar.warp.sync 	-1;
	wmma.mma.sync.aligned.row.col.m32n8k16.f32.f32 {%f46810, %f46811, %f46812, %f46813, %f46814, %f46815, %f46816, %f46817}, {%r2, %r2, %r2, %r2, %r2, %r2, %r2, %r2}, {%r2, %r2, %r2, %r2, %r2, %r2, %r2, %r2}, {%f46802, %f46803, %f46804, %f46805, %f46806, %f46807, %f46808, %f46809};
	bar.warp.sync 	-1;
	wmma.mma.sync.aligned.row.col.m32n8k16.f32.f32 {%f46818, %f46819, %f46820, %f46821, %f46822, %f46823, %f46824, %f46825}, {%r2, %r2, %r2, %r2, %r2, %r2, %r2, %r2}, {%r2, %r2, %r2, %r2, %r2, %r2, %r2, %r2}, {%f46810, %f46811, %f46812, %f46813, %f46814, %f46815, %f46816, %f46817};
	bar.warp.sync 	-1;
	wmma.mma.sync.aligned.row.col.m32n8k16.f32.f32 {%f46826, %f46827, %f46828, %f46829, %f46830, %f46831, %f46832, %f46833}, {%r2, %r2, %r2, %r2, %r2, %r2, %r2, %r2}, {%r2, %r2, %r2, %r2, %r2, %r2, %r2, %r2}, {%f46818, %f46819, %f46820, %f46821, %f46822, %f46823, %f46824, %f46825};
	bar.warp.sync 	-1;
	wmma.mma.sync.aligned.row.col.m32n8k16.f32.f32 {%f46834, %f46835, %f46836, %f46837, %f46838, %f46839, %f46840, %f46841}, {%r2, %r2, %r2, %r2, %r2, %r2, %r2, %r2}, {%r2, %r2, %r2, %r2, %r2, %r2, %r2, %r2}, {%f46826, %f46827, %f46828, %f46829, %f46830, %f46831, %f46832, %f46833};
	bar.warp.sync 	-1;
	wmma.mma.sync.aligned.row.col.m32n8k16.f32.f32 {%f46842, %f46843, %f46844, %f46845, %f46846, %f46847, %f46848, %f46849}, {%r2, %r2, %r2, %r2, %r2, %r2, %r2, %r2}, {%r2, %r2, %r2, %r2, %r2, %r2, %r2, %r2}, {%f46834, %f46835, %f46836, %f46837, %f46838, %f46839, %f46840, %f46841};
	bar.warp.sync 	-1;
	wmma.mma.sync.aligned.row.col.m32n8k16.f32.f32 {%f46850, %f46851, %f46852, %f46853, %f46854, %f46855, %f46856, %f46857}, {%r2, %r2, %r2, %r2, %r2, %r2, %r2, %r2}, {%r2, %r2, %r2, %r2, %r2, %r2, %r2, %r2}, {%f46842, %f46843, %f46844, %f46845, %f46846, %f46847, %f46848, %f46849};
	bar.warp.sync 	-1;
	wmma.mma.sync.aligned.row.col.m32n8k16.f32.f32 {%f46858, %f46859, %f46860, %f46861, %f46862, %f46863, %f46864, %f46865}, {%r2, %r2, %r2, %r2, %r2, %r2, %r2, %r2}, {%r2, %r2, %r2, %r2, %r2, %r2, %r2, %r2}, {%f46850, %f46851, %f46852, %f46853, %f46854, %f46855, %f46856, %f46857};
	bar.warp.sync 	-1;
	wmma.mma.sync.aligned.row.col.m32n8k16.f32.f32 {%f46866, %f46867, %f46868, %f46869, %f46870, %f46871, %f46872, %f46873}, {%r2, %r2, %r2, %r2, %r2, %r2, %r2, %r2}, {%r2, %r2, %r2, %r2, %r2, %r2, %r2, %r2}, {%f46858, %f46859, %f46860, %f46861, %f46862, %f46863, %f46864, %f46865};
	bar.warp.sync 	-1;
	wmma.mma.sync.aligned.row.col.m32n8k16.f32.f32 {%f46874, %f46875, %f46876, %f46877, %f46878, %f46879, %f46880, %f46881}, {%r2, %r2, %r2, %r2, %r2, %r2, %r2, %r2}, {%r2, %r2, %r2, %r2, %r2, %r2, %r2, %r2}, {%f46866, %f46867, %f46868, %f46869, %f46870, %f46871, %f46872, %f46873};
	bar.warp.sync 	-1;
	wmma.mma.sync.aligned.row.col.m32n8k16.f32.f32 {%f46882, %f46883, %f46884, %f46885, %f46886, %f46887, %f46888, %f46889}, {%r2, %r2, %r2, %r2, %r2, %r2, %r2, %r2}, {%r2, %r2, %r2, %r2, %r2, %r2, %r2, %r2}, {%f46874, %f46875, %f46876, %f46877, %f46878, %f46879, %f46880, %f46881};
	bar.warp.sync 	-1;
	wmma.mma.sync.aligned.row.col.m32n8k16.f32.f32 {%f46890, %f46891, %f46892, %f46893, %f46894, %f46895, %f46896, %f46897}, {%r2, %r2, %r2, %r2, %r2, %r2, %r2, %r2}, {%r2, %r2, %r2, %r2, %r2, %r2, %r2, %r2}, {%f46882, %f46883, %f46884, %f46885, %f46886, %f46887, %f46888, %f46889};
	bar.warp.sync 	-1;
	wmma.mma.sync.aligned.row.col.m32n8k16.f32.f32 {%f46898, %f46899, %f46900, %f46901, %f46902, %f46903, %f46904, %f46905}, {%r2, %r2, %r2, %r2, %r2, %r2, %r2, %r2}, {%r2, %r2, %r2, %r2, %r2, %r2, %r2, %r2}, {%f46890, %f46891, %f46892, %f46893, %f46894, %f46895, %f46896, %f46897};
	bar.warp.sync 	-1;
	wmma.mma.sync.aligned.row.col.m32n8k16.f32.f32 {%f46906, %f46907, %f46908, %f46909, %f46910, %f46911, %f46912, %f46913}, {%r2, %r2, %r2, %r2, %r2, %r2, %r2, %r2}, {%r2, %r2, %r2, %r2, %r2, %r2, %r2, %r2}, {%f46898, %f46899, %f46900, %f46901, %f46902, %f46903, %f46904, %f46905};
	bar.warp.sync 	-1;
	wmma.mma.sync.aligned.row.col.m32n8k16.f32.f32 {%f46914, %f46915, %f46916, %f46917, %f46918, %f46919, %f46920, %f46921}, {%r2, %r2, %r2, %r2, %r2, %r2, %r2, %r2}, {%r2, %r2, %r2, %r2, %r2, %r2, %r2, %r2}, {%f46906, %f46907, %f46908, %f46909, %f46910, %f46911, %f46912, %f46913};
	bar.warp.sync 	-1;
	wmma.mma.sync.aligned.row.col.m32n8k16.f32.f32 {%f46922, %f46923, %f46924, %f46925, %f46926, %f46927, %f46928, %f46929}, {%r2, %r2, %r2, %r2, %r2, %r2, %r2, %r2}, {%r2, %r2, %r2, %r2, %r2, %r2, %r2, %r2}, {%f46914, %f46915, %f46916, %f46917, %f46918, %f46919, %f46920, %f46921};
	bar.warp.sync 	-1;
	wmma.mma.sync.aligned.row.col.m32n8k16.f32.f32 {%f46930, %f46931, %f46932, %f46933, %f46934, %f46935, %f46936, %f46937}, {%r2, %r2, %r2, %r2, %r2, %r2, %r2, %r2}, {%r2, %r2, %r2, %r2, %r2, %r2, %r2, %r2}, {%f46922, %f46923, %f46924, %f46925, %f46926, %f46927, %f46928, %f46929};
	bar.warp.sync 	-1;
	wmma.mma.sync.aligned.row.col.m32n8k16.f32.f32 {%f46938, %f46939, %f46940, %f46941, %f46942, %f46943, %f46944, %f46945}, {%r2, %r2, %r2, %r2, %r2, %r2, %r2, %r2}, {%r2, %r2, %r2, %r2, %r2, %r2, %r2, %r2}, {%f46930, %f46931, %f46932, %f46933, %f46934, %f46935, %f46936, %f46937};
	bar.warp.sync 	-1;
	wmma.mma.sync.aligned.row.col.m32n8k16.f32.f32 {%f46946, %f46947, %f46948, %f46949, %f46950, %f46951, %f46952, %f46953}, {%r2, %r2, %r2, %r2, %r2, %r2, %r2, %r2}, {%r2, %r2, %r2, %r2, %r2, %r2, %r2, %r2}, {%f46938, %f46939, %f46940, %f46941, %f46942, %f46943, %f46944, %f46945};
	bar.warp.sync 	-1;
	wmma.mma.sync.aligned.row.col.m32n8k16.f32.f32 {%f46954, %f46955, %f46956, %f46957, %f46958, %f46959, %f46960, %f46961}, {%r2, %r2, %r2, %r2, %r2, %r2, %r2, %r2}, {%r2, %r2, %r2, %r2, %r2, %r2, %r2, %r2}, {%f46946, %f46947, %f46948, %f46949, %f46950, %f46951, %f46952, %f46953};
	bar.warp.sync 	-1;
	wmma.mma.sync.aligned.row.col.m32n8k16.f32.f32 {%f46962, %f46963, %f46964, %f46965, %f46966, %f46967, %f46968, %f46969}, {%r2, %r2, %r2, %r2, %r2, %r2, %r2, %r2}, {%r2, %r2, %r2, %r2, %r2, %r2, %r2, %r2}, {%f46954, %f46955, %f46956, %f46957, %f46958, %f46959, %f46960, %f46961};
	bar.warp.sync 	-1;
	wmma.mma.sync.aligned.row.col.m32n8k16.f32.f32 {%f46970, %f46971, %f46972, %f46973, %f46974, %f46975, %f46976, %f46977}, {%r2, %r2, %r2, %r2, %r2, %r2, %r2, %r2}, {%r2, %r2, %r2, %r2, %r2, %r2, %r2, %r2}, {%f46962, %f46963, %f46964, %f46965, %f46966, %f46967, %f46968, %f46969};
	bar.warp.sync 	-1;
	wmma.mma.sync.aligned.row.col.m32n8k16.f32.f32 {%f46978, %f46979, %f46980, %f46981, %f46982, %f46983, %f46984, %f46985}, {%r2, %r2, %r2, %r2, %r2, %r2, %r2, %r2}, {%r2, %r2, %r2, %r2, %r2, %r2, %r2, %r2}, {%f46970, %f46971, %f46972, %f46973, %f46974, %f46975, %f46976, %f46977};
	bar.warp.sync 	-1;
	wmma.mma.sync.aligned.row.col.m32n8k16.f32.f32 {%f46986, %f46987, %f46988, %f46989, %f46990, %f46991, %f46992, %f46993}, {%r2, %r2, %r2, %r2, %r2, %r2, %r2, %r2}, {%r2, %r2, %r2, %r2, %r2, %r2, %r2, %r2}, {%f46978, %f46979, %f46980, %f46981, %f46982, %f46983, %f46984, %f46985};
	bar.warp.sync 	-1;
	wmma.mma.sync.aligned.row.col.m32n8k16.f32.f32 {%f46994, %f46995, %f46996, %f46997, %f46998, %f46999, %f47000, %f47001}, {%r2, %r2, %r2, %r2, %r2, %r2, %r2, %r2}, {%r2, %r2, %r2, %r2, %r2, %r2, %r2, %r2}, {%f46986, %f46987, %f46988, %f46989, %f46990, %f46991, %f46992, %f46993};
	bar.warp.sync 	-1;
	wmma.mma.sync.aligned.row.col.m32n8k16.f32.f32 {%f47002, %f47003, %f47004, %f47005, %f47006, %f47007, %f47008, %f47009}, {%r2, %r2, %r2, %r2, %r2, %r2, %r2, %r2}, {%r2, %r2, %r2, %r2, %r2, %r2, %r2, %r2}, {%f46994, %f46995, %f46996, %f46997, %f46998, %f46999, %f47000, %f47001};
	bar.warp.sync 	-1;
	wmma.mma.sync.aligned.row.col.m32n8k16.f32.f32 {%f47010, %f47011, %f47012, %f47013, %f47014, %f47015, %f47016, %f47017}, {%r2, %r2, %r2, %r2, %r2, %r2, %r2, %r2}, {%r2, %r2, %r2, %r2, %r2, %r2, %r2, %r2}, {%f47002, %f47003, %f47004, %f47005, %f47006, %f47007, %f47008, %f47009};
	bar.warp.sync 	-1;
	wmma.mma.sync.aligned.row.col.m32n8k16.f32.f32 {%f47018, %f47019, %f47020, %f47021, %f47022, %f47023, %f47024, %f47025}, {%r2, %r2, %r2, %r2, %r2, %r2, %r2, %r2}, {%r2, %r2, %r2, %r2, %r2, %r2, %r2, %r2}, {%f47010, %f47011, %f47012, %f47013, %f47014, %f47015, %f47016, %f47017};
	bar.warp.sync 	-1;
	wmma.mma.sync.aligned.row.col.m32n8k16.f32.f32 {%f47026, %f47027, %f47028, %f47029, %f47030, %f47031, %f47032, %f47033}, {%r2, %r2, %r2, %r2, %r2, %r2, %r2, %r2}, {%r2, %r2, %r2, %r2, %r2, %r2, %r2, %r2}, {%f47018, %f47019, %f47020, %f47021, %f47022, %f47023, %f47024, %f47025};
	bar.warp.sync 	-1;
	wmma.mma.sync.aligned.row.col.m32n8k16.f32.f32 {%f47034, %f47035, %f47036, %f47037, %f47038, %f47039, %f47040, %f47041}, {%r2, %r2, %r2, %r2, %r2, %r2, %r2, %r2}, {%r2, %r2, %r2, %r2, %r2, %r2, %r2, %r2}, {%f47026, %f47027, %f47028, %f47029, %f47030, %f47031, %f47032, %f47033};
	bar.warp.sync 	-1;
	wmma.mma.sync.aligned.row.col.m32n8k16.f32.f32 {%f47042, %f47043, %f47044, %f47045, %f47046, %f47047, %f47048, %f47049}, {%r2, %r2, %r2, %r2, %r2, %r2, %r2, %r2}, {%r2, %r2, %r2, %r2, %r2, %r2, %r2, %r2}, {%f47034, %f47035, %f47036, %f47037, %f47038, %f47039, %f47040, %f47041};
	bar.warp.sync 	-1;
	wmma.mma.sync.aligned.row.col.m32n8k16.f32.f32 {%f47050, %f47051, %f47052, %f47053, %f47054, %f47055, %f47056, %f47057}, {%r2, %r2, %r2, %r2, %r2, %r2, %r2, %r2}, {%r2, %r2, %r2, %r2, %r2, %r2, %r2, %r2}, {%f47042, %f47043, %f47044, %f47045, %f47046, %f47047, %f47048, %f47049};
	bar.warp.sync 	-1;
	wmma.mma.sync.aligned.row.col.m32n8k16.f32.f32 {%f47058, %f47059, %f47060, %f47061, %f47062, %f47063, %f47064, %f47065}, {%r2, %r2, %r2, %r2, %r2, %r2, %r2, %r2}, {%r2, %r2, %r2, %r2, %r2, %r2, %r2, %r2}, {%f47050, %f47051, %f47052, %f47053, %f47054, %f47055, %f47056, %f47057};
	bar.warp.sync 	-1;
	wmma.mma.sync.aligned.row.col.m32n8k16.f32.f32 {%f47066, %f47067, %f47068, %f47069, %f47070, %f47071, %f47072, %f47073}, {%r2, %r2, %r2, %r2, %r2, %r2, %r2, %r2}, {%r2, %r2, %r2, %r2, %r2, %r2, %r2, %r2}, {%f47058, %f47059, %f47060, %f47061, %f47062, %f47063, %f47064, %f47065};
	bar.warp.sync 	-1;
	wmma.mma.sync.aligned.row.col.m32n8k16.f32.f32 {%f47074, %f47075, %f47076, %f47077, %f47078, %f47079, %f47080, %f47081}, {%r2, %r2, %r2, %r2, %r2, %r2, %r2, %r2}, {%r2, %r2, %r2, %r2, %r2, %r2, %r2, %r2}, {%f47066, %f47067, %f47068, %f47069, %f47070, %f47071, %f47072, %f47073};
	bar.warp.sync 	-1;
	wmma.mma.sync.aligned.row.col.m32n8k16.f32.f32 {%f47082, %f47083, %f47084, %f47085, %f47086, %f47087, %f47088, %f47089}, {%r2, %r2, %r2, %r2, %r2, %r2, %r2, %r2}, {%r2, %r2, %r2, %r2, %r2, %r2, %r2, %r2}, {%f47074, %f47075, %f47076, %f47077, %f47078, %f47079, %f47080, %f47081};
	bar.warp.sync 	-1;
	wmma.mma.sync.aligned.row.col.m32n8k16.f32.f32 {%f47090, %f47091, %f47092, %f47093, %f47094, %f47095, %f47096, %f47097}, {%r2, %r2, %r2, %r2, %r2, %r2, %r2, %r2}, {%r2, %r2, %r2, %r2, %r2, %r2, %r2, %r2}, {%f47082, %f47083, %f47084, %f47085, %f47086, %f47087, %f47088, %f47089};
	bar.warp.sync 	-1;
	wmma.mma.sync.aligned.row.col.m32n8k16.f32.f32 {%f47098, %f47099, %f47100, %f47101, %f47102, %f47103, %f47104, %f47105}, {%r2, %r2, %r2, %r2, %r2, %r2, %r2, %r2}, {%r2, %r2, %r2, %r2, %r2, %r2, %r2, %r2}, {%f47090, %f47091, %f47092, %f47093, %f47094, %f47095, %f47096, %f47097};
	bar.warp.sync 	-1;
	wmma.mma.sync.aligned.row.col.m32n8k16.f32.f32 {%f47106, %f47107, %f47108, %f47109, %f47110, %f47111, %f47112, %f47113}, {%r2, %r2, %r2, %r2, %r2, %r2, %r2, %r2}, {%r2, %r2, %r2, %r2, %r2, %r2, %r2, %r2}, {%f47098, %f47099, %f47100, %f47101, %f47102, %f47103, %f47104, %f47105};
	bar.warp.sync 	-1;
	wmma.mma.sync.aligned.row.col.m32n8k16.f32.f32 {%f47114, %f47115, %f47116, %f47117, %f47118, %f47119, %f47120, %f47121}, {%r2, %r2, %r2, %r2, %r2, %r2, %r2, %r2}, {%r2, %r2, %r2, %r2, %r2, %r2, %r2, %r2}, {%f47106, %f47107, %f47108, %f47109, %f47110, %f47111, %f47112, %f47113};
	bar.warp.sync 	-1;
	wmma.mma.sync.aligned.row.col.m32n8k16.f32.f32 {%f47122, %f47123, %f47124, %f47125, %f47126, %f47127, %f47128, %f47129}, {%r2, %r2, %r2, %r2, %r2, %r2, %r2, %r2}, {%r2, %r2, %r2, %r2, %r2, %r2, %r2, %r2}, {%f47114, %f47115, %f47116, %f47117, %f47118, %f47119, %f47120, %f47121};
	bar.warp.sync 	-1;
	wmma.mma.sync.aligned.row.col.m32n8k16.f32.f32 {%f47130, %f47131, %f47132, %f47133, %f47134, %f47135, %f47136, %f47137}, {%r2, %r2, %r2, %r2, %r2, %r2, %r2, %r2}, {%r2, %r2, %r2, %r2, %r2, %r2, %r2, %r2}, {%f47122, %f47123, %f47124, %f47125, %f47126, %f47127, %f47128, %f47129};
	bar.warp.sync 	-1;
	wmma.mma.sync.aligned.row.col.m32n8k16.f32.f32 {%f47138, %f47139, %f47140, %f47141, %f47142, %f47143, %f47144, %f47145}, {%r2, %r2, %r2, %r2, %r2, %r2, %r2, %r2}, {%r2, %r2, %r2, %r2, %r2, %r2, %r2, %r2}, {%f47130, %f47131, %f47132, %f47133, %f47134, %f47135, %f47136, %f47137};
	bar.warp.sync 	-1;
	wmma.mma.sync.aligned.row.col.m32n8k16.f32.f32 {%f47146, %f47147, %f47148, %f47149, %f47150, %f47151, %f47152, %f47153}, {%r2, %r2, %r2, %r2, %r2, %r2, %r2, %r2}, {%r2, %r2, %r2, %r2, %r2, %r2, %r2, %r2}, {%f47138, %f47139, %f47140, %f47141, %f47142, %f47143, %f47144, %f47145};
	bar.warp.sync 	-1;
	wmma.mma.sync.aligned.row.col.m32n8k16.f32.f32 {%f47154, %f47155, %f47156, %f47157, %f47158, %f47159, %f47160, %f47161}, {%r2, %r2, %r2, %r2, %r2, %r2, %r2, %r2}, {%r2, %r2, %r2, %r2, %r2, %r2, %r2, %r2}, {%f47146, %f47147, %f47148, %f47149, %f47150, %f47151, %f47152, %f47153};
	bar.warp.sync 	-1;
	wmma.mma.sync.aligned.row.col.m32n8k16.f32.f32 {%f47162, %f47163, %f47164, %f47165, %f47166, %f47167, %f47168, %f47169}, {%r2, %r2, %r2, %r2, %r2, %r2, %r2, %r2}, {%r2, %r2, %r2, %r2, %r2, %r2, %r2, %r2}, {%f47154, %f47155, %f47156, %f47157, %f47158, %f47159, %f47160, %f47161};
	bar.warp.sync 	-1;
	wmma.mma.sync.aligned.row.col.m32n8k16.f32.f32 {%f47170, %f47171, %f47172, %f47173, %f47174, %f47175, %f47176, %f47177}, {%r2, %r2, %r2, %r2, %r2, %r2, %r2, %r2}, {%r2, %r2, %r2, %r2, %r2, %r2, %r2, %r2}, {%f47162, %f47163, %f47164, %f47165, %f47166, %f47167, %f47168, %f47169};
	bar.warp.sync 	-1;
	wmma.mma.sync.aligned.row.col.m32n8k16.f32.f32 {%f47178, %f47179, %f47180, %f47181, %f47182, %f47183, %f47184, %f47185}, {%r2, %r2, %r2, %r2, %r2, %r2, %r2, %r2}, {%r2, %r2, %r2, %r2, %r2, %r2, %r2, %r2}, {%f47170, %f47171, %f47172, %f47173, %f47174, %f47175, %f47176, %f47177};
	bar.warp.sync 	-1;
	wmma.mma.sync.aligned.row.col.m32n8k16.f32.f32 {%f47186, %f47187, %f47188, %f47189, %f47190, %f47191, %f47192, %f47193}, {%r2, %r2, %r2, %r2, %r2, %r2, %r2, %r2}, {%r2, %r2, %r2, %r2, %r2, %r2, %r2, %r2}, {%f47178, %f47179, %f47180, %f47181, %f47182, %f47183, %f47184, %f47185};
	bar.warp.sync 	-1;
	wmma.mma.sync.aligned.row.col.m32n8k16.f32.f32 {%f47194, %f47195, %f47196, %f47197, %f47198, %f47199, %f47200, %f47201}, {%r2, %r2, %r2, %r2, %r2, %r2, %r2, %r2}, {%r2, %r2, %r2, %r2, %r2, %r2, %r2, %r2}, {%f47186, %f47187, %f47188, %f47189, %f47190, %f47191, %f47192, %f47193};
	bar.warp.sync 	-1;
	wmma.mma.sync.aligned.row.col.m32n8k16.f32.f32 {%f47202, %f47203, %f47204, %f47205, %f47206, %f47207, %f47208, %f47209}, {%r2, %r2, %r2, %r2, %r2, %r2, %r2, %r2}, {%r2, %r2, %r2, %r2, %r2, %r2, %r2, %r2}, {%f47194, %f47195, %f47196, %f47197, %f47198, %f47199, %f47200, %f47201};
	bar.warp.sync 	-1;
	wmma.mma.sync.aligned.row.col.m32n8k16.f32.f32 {%f47210, %f47211, %f47212, %f47213, %f47214, %f47215, %f47216, %f47217}, {%r2, %r2, %r2, %r2, %r2, %r2, %r2, %r2}, {%r2, %r2, %r2, %r2, %r2, %r2, %r2, %r2}, {%f47202, %f47203, %f47204, %f47205, %f47206, %f47207, %f47208, %f47209};
	bar.warp.sync 	-1;
	wmma.mma.sync.aligned.row.col.m32n8k16.f32.f32 {%f47218, %f47219, %f47220, %f47221, %f47222, %f47223, %f47224, %f47225}, {%r2, %r2, %r2, %r2, %r2, %r2, %r2, %r2}, {%r2, %r2, %r2, %r2, %r2, %r2, %r2, %r2}, {%f47210, %f47211, %f47212, %f47213, %f47214, %f47215, %f47216, %f47217};
	bar.warp.sync 	-1;
	wmma.mma.sync.aligned.row.col.m32n8k16.f32.f32 {%f47226, %f47227, %f47228, %f47229, %f47230, %f47231, %f47232, %f47233}, {%r2, %r2, %r2, %r2, %r2, %r2, %r2, %r2}, {%r2, %r2, %r2, %r2, %r2, %r2, %r2, %r2}, {%f47218, %f47219, %f47220, %f47221, %f47222, %f47223, %f47224, %f47225};
	bar.warp.sync 	-1;
	wmma.mma.sync.aligned.row.col.m32n8k16.f32.f32 {%f47234, %f47235, %f47236, %f47237, %f47238, %f47239, %f47240, %f47241}, {%r2, %r2, %r2, %r2, %r2, %r2, %r2, %r2}, {%r2, %r2, %r2, %r2, %r2, %r2, %r2, %r2}, {%f47226, %f47227, %f47228, %f47229, %f47230, %f47231, %f47232, %f47233};
	bar.warp.sync 	-1;
	wmma.mma.sync.aligned.row.col.m32n8k16.f32.f32 {%f47242, %f47243, %f47244, %f47245, %f47246, %f47247, %f47248, %f47249}, {%r2, %r2, %r2, %r2, %r2, %r2, %r2, %r2}, {%r2, %r2, %r2, %r2, %r2, %r2, %r2, %r2}, {%f47234, %f47235, %f47236, %f47237, %f47238, %f47239, %f47240, %f47241};
	bar.warp.sync 	-1;
	wmma.mma.sync.aligned.row.col.m32n8k16.f32.f32 {%f47250, %f47251, %f47252, %f47253, %f47254, %f47255, %f47256, %f47257}, {%r2, %r2, %r2, %r2, %r2, %r2, %r2, %r2}, {%r2, %r2, %r2, %r2, %r2, %r2, %r2, %r2}, {%f47242, %f47243, %f47244, %f47245, %f47246, %f47247, %f47248, %f47249};
	bar.warp.sync 	-1;
	wmma.mma.sync.aligned.row.col.m32n8k16.f32.f32 {%f47258, %f47259, %f47260, %f47261, %f47262, %f47263, %f47264, %f47265}, {%r2, %r2, %r2, %r2, %r2, %r2, %r2, %r2}, {%r2, %r2, %r2, %r2, %r2, %r2, %r2, %r2}, {%f47250, %f47251, %f47252, %f47253, %f47254, %f47255, %f47256, %f47257};
	bar.warp.sync 	-1;
	wmma.mma.sync.aligned.row.col.m32n8k16.f32.f32 {%f47266, %f47267, %f47268, %f47269, %f47270, %f47271, %f47272, %f47273}, {%r2, %r2, %r2, %r2, %r2, %r2, %r2, %r2}, {%r2, %r2, %r2, %r2, %r2, %r2, %r2, %r2}, {%f47258, %f47259, %f47260, %f47261, %f47262, %f47263, %f47264, %f47265};
	bar.warp.sync 	-1;
	wmma.mma.sync.aligned.row.col.m32n8k16.f32.f32 {%f47274, %f47275, %f47276, %f47277, %f47278, %f47279, %f47280, %f47281}, {%r2, %r2, %r2, %r2, %r2, %r2, %r2, %r2}, {%r2, %r2, %r2, %r2, %r2, %r2, %r2, %r2}, {%f47266, %f47267, %f47268, %f47269, %f47270, %f47271, %f47272, %f47273};
	bar.warp.sync 	-1;
	wmma.mma.sync.aligned.row.col.m32n8k16.f32.f32 {%f47282, %f47283, %f47284, %f47285, %f47286, %f47287, %f47288, %f47289}, {%r2, %r2, %r2, %r2, %r2, %r2, %r2, %r2}, {%r2, %r2, %r2, %r2, %r2, %r2, %r2, %r2}, {%f47274, %f47275, %f47276, %f47277, %f47278, %f47279, %f47280, %f47281};
	bar.warp.sync 	-1;
	wmma.mma.sync.aligned.row.col.m32n8k16.f32.f32 {%f47290, %f47291, %f47292, %f47293, %f47294, %f47295, %f47296, %f47297}, {%r2, %r2, %r2, %r2, %r2, %r2, %r2, %r2}, {%r2, %r2, %r2, %r2, %r2, %r2, %r2, %r2}, {%f47282, %f47283, %f47284, %f47285, %f47286, %f47287, %f47288, %f47289};
	bar.warp.sync 	-1;
	wmma.mma.sync.aligned.row.col.m32n8k16.f32.f32 {%f47298, %f47299, %f47300, %f47301, %f47302, %f47303, %f47304, %f47305}, {%r2, %r2, %r2, %r2, %r2, %r2, %r2, %r2}, {%r2, %r2, %r2, %r2, %r2, %r2, %r2, %r2}, {%f47290, %f47291, %f47292, %f47293, %f47294, %f47295, %f47296, %f47297};
	bar.warp.sync 	-1;
	wmma.mma.sync.aligned.row.col.m32n8k16.f32.f32 {%f47306, %f47307, %f47308, %f47309, %f47310, %f47311, %f47312, %f47313}, {%r2, %r2, %r2, %r2, %r2, %r2, %r2, %r2}, {%r2, %r2, %r2, %r2, %r2, %r2, %r2, %r2}, {%f47298, %f47299, %f47300, %f47301, %f47302, %f47303, %f47304, %f47305};
	bar.warp.sync 	-1;
	wmma.mma.sync.aligned.row.col.m32n8k16.f32.f32 {%f47314, %f47315, %f47316, %f47317, %f47318, %f47319, %f47320, %f47321}, {%r2, %r2, %r2, %r2, %r2, %r2, %r2, %r2}, {%r2, %r2, %r2, %r2, %r2, %r2, %r2, %r2}, {%f47306, %f47307, %f47308, %f47309, %f47310, %f47311, %f47312, %f47313};
	bar.warp.sync 	-1;
	wmma.mma.sync.aligned.row.col.m32n8k16.f32.f32 {%f47322, %f47323, %f47324, %f47325, %f47326, %f47327, %f47328, %f47329}, {%r2, %r2, %r2, %r2, %r2, %r2, %r2, %r2}, {%r2, %r2, %r2, %r2, %r2, %r2, %r2, %r2}, {%f47314, %f47315, %f47316, %f47317, %f47318, %f47319, %f47320, %f47321};
	bar.warp.sync 	-1;
	wmma.mma.sync.aligned.row.col.m32n8k16.f32.f32 {%f47330, %f47331, %f47332, %f47333, %f47334, %f47335, %f47336, %f47337}, {%r2, %r2, %r2, %r2, %r2, %r2, %r2, %r2}, {%r2, %r2, %r2, %r2, %r2, %r2, %r2, %r2}, {%f47322, %f47323, %f47324, %f47325, %f47326, %f47327, %f47328, %f47329};
	bar.warp.sync 	-1;
	wmma.mma.sync.aligned.row.col.m32n8k16.f32.f32 {%f47338, %f47339, %f47340, %f47341, %f47342, %f47343, %f47344, %f47345}, {%r2, %r2, %r2, %r2, %r2, %r2, %r2, %r2}, {%r2, %r2, %r2, %r2, %r2, %r2, %r2, %r2}, {%f47330, %f47331, %f47332, %f47333, %f47334, %f47335, %f47336, %f47337};
	bar.warp.sync 	-1;
	wmma.mma.sync.aligned.row.col.m32n8k16.f32.f32 {%f47346, %f47347, %f47348, %f47349, %f47350, %f47351, %f47352, %f47353}, {%r2, %r2, %r2, %r2, %r2, %r2, %r2, %r2}, {%r2, %r2, %r2, %r2, %r2, %r2, %r2, %r2}, {%f47338, %f47339, %f47340, %f47341, %f47342, %f47343, %f47344, %f47345};
	bar.warp.sync 	-1;
	wmma.mma.sync.aligned.row.col.m32n8k16.f32.f32 {%f47354, %f47355, %f47356, %f47357, %f47358, %f47359, %f47360, %f47361}, {%r2, %r2, %r2, %r2, %r2, %r2, %r2, %r2}, {%r2, %r2, %r2, %r2, %r2, %r2, %r2, %r2}, {%f47346, %f47347, %f47348, %f47349, %f47350, %f47351, %f47352, %f47353};
	bar.warp.sync 	-1;
	wmma.mma.sync.aligned.row.col.m32n8k16.f32.f32 {%f47362, %f47363, %f47364, %f47365, %f47366, %f47367, %f47368, %f47369}, {%r2, %r2, %r2, %r2, %r2, %r2, %r2, %r2}, {%r2, %r2, %r2, %r2, %r2, %r2, %r2, %r2}, {%f47354, %f47355, %f47356, %f47357, %f47358, %f47359, %f47360, %f47361};
	bar.warp.sync 	-1;
	wmma.mma.sync.aligned.row.col.m32n8k16.f32.f32 {%f47370, %f47371, %f47372, %f47373, %f47374, %f47375, %f47376, %f47377}, {%r2, %r2, %r2, %r2, %r2, %r2, %r2, %r2}, {%r2, %r2, %r2, %r2, %r2, %r2, %r2, %r2}, {%f47362, %f47363, %f47364, %f47365, %f47366, %f47367, %f47368, %f47369};
	bar.warp.sync 	-1;
	wmma.mma.sync.aligned.row.col.m32n8k16.f32.f32 {%f47378, %f47379, %f47380, %f47381, %f47382, %f47383, %f47384, %f47385}, {%r2, %r2, %r2, %r2, %r2, %r2, %r2, %r2}, {%r2, %r2, %r2, %r2, %r2, %r2, %r2, %r2}, {%f47370, %f47371, %f47372, %f47373, %f47374, %f47375, %f47376, %f47377};
	bar.warp.sync 	-1;
	wmma.mma.sync.aligned.row.col.m32n8k16.f32.f32 {%f47386, %f47387, %f47388, %f47389, %f47390, %f47391, %f47392, %f47393}, {%r2, %r2, %r2, %r2, %r2, %r2, %r2, %r2}, {%r2, %r2, %r2, %r2, %r2, %r2, %r2, %r2}, {%f47378, %f47379, %f47380, %f47381, %f47382, %f47383, %f47384, %f47385};
	bar.warp.sync 	-1;
	wmma.mma.sync.aligned.row.col.m32n8k16.f32.f32 {%f47394, %f47395, %f47396, %f47397, %f47398, %f47399, %f47400, %f47401}, {%r2, %r2, %r2, %r2, %r2, %r2, %r2, %r2}, {%r2, %r2, %r2, %r2, %r2, %r2, %r2, %r2}, {%f47386, %f47387, %f47388, %f47389, %f47390, %f47391, %f47392, %f47393};
	bar.warp.sync 	-1;
	wmma.mma.sync.aligned.row.col.m32n8k16.f32.f32 {%f47402, %f47403, %f47404, %f47405, %f47406, %f47407, %f47408, %f47409}, {%r2, %r2, %r2, %r2, %r2, %r2, %r2, %r2}, {%r2, %r2, %r2, %r2, %r2, %r2, %r2, %r2}, {%f47394, %f47395, %f47396, %f47397, %f47398, %f47399, %f47400, %f47401};
	bar.warp.sync 	-1;
	wmma.mma.sync.aligned.row.col.m32n8k16.f32.f32 {%f47410, %f47411, %f47412, %f47413, %f47414, %f47415, %f47416, %f47417}, {%r2, %r2, %r2, %r2, %r2, %r2, %r2, %r2}, {%r2, %r2, %r2, %r2, %r2, %r2, %r2, %r2}, {%f47402, %f47403, %f47404, %f47405, %f47406, %f47407, %f47408, %f47409};
	bar.warp.sync 	-1;
	wmma.mma.sync.aligned.row.col.m32n8k16.f32.f32 {%f47418, %f47419, %f47420, %f47421, %f47422, %f47423, %f47424, %f47425}, {%r2, %r2, %r2, %r2, %r2, %r2, %r2, %r2}, {%r2, %r2, %r2, %r2, %r2, %r2, %r2, %r2}, {%f47410, %f47411, %f47412, %f47413, %f47414, %f47415, %f47416, %f47417};
	bar.warp.sync 	-1;
	wmma.mma.sync.aligned.row.col.m32n8k16.f32.f32 {%f47426, %f47427, %f47428, %f47429, %f47430, %f47431, %f47432, %f47433}, {%r2, %r2, %r2, %r2, %r2, %r2, %r2, %r2}, {%r2, %r2, %r2, %r2, %r2, %r2, %r2, %r2}, {%f47418, %f47419, %f47420, %f47421, %f47422, %f47423, %f47424, %f47425};
	bar.warp.sync 	-1;
	wmma.mma.sync.aligned.row.col.m32n8k16.f32.f32 {%f47434, %f47435, %f47436, %f47437, %f47438, %f47439, %f47440, %f47441}, {%r2, %r2, %r2, %r2, %r2, %r2, %r2, %r2}, {%r2, %r2, %r2, %r2, %r2, %r2, %r2, %r2}, {%f47426, %f47427, %f47428, %f47429, %f47430, %f47431, %f47432, %f47433};
	bar.warp.sync 	-1;
	wmma.mma.sync.aligned.row.col.m32n8k16.f32.f32 {%f47442, %f47443, %f47444, %f47445, %f47446, %f47447, %f47448, %f47449}, {%r2, %r2, %r2, %r2, %r2, %r2, %r2, %r2}, {%r2, %r2, %r2, %r2, %r2, %r2, %r2, %r2}, {%f47434, %f47435, %f47436, %f47437, %f47438, %f47439, %f47440, %f47441};
	bar.warp.sync 	-1;
	wmma.mma.sync.aligned.row.col.m32n8k16.f32.f32 {%f47450, %f47451, %f47452, %f47453, %f47454, %f47455, %f47456, %f47457}, {%r2, %r2, %r2, %r2, %r2, %r2, %r2, %r2}, {%r2, %r2, %r2, %r2, %r2, %r2, %r2, %r2}, {%f47442, %f47443, %f47444, %f47445, %f47446, %f47447, %f47448, %f47449};
	bar.warp.sync 	-1;
	wmma.mma.sync.aligned.row.col.m32n8k16.f32.f32 {%f47458, %f47459, %f47460, %f47461, %f47462, %f47463, %f47464, %f47465}, {%r2, %r2, %r2, %r2, %r2, %r2, %r2, %r2}, {%r2, %r2, %r2, %r2, %r2, %r2, %r2, %r2}, {%f47450, %f47451, %f47452, %f47453, %f47454, %f47455, %f47456, %f47457};
	bar.warp.sync 	-1;
	wmma.mma.sync.aligned.row.col.m32n8k16.f32.f32 {%f47466, %f47467, %f47468, %f47469, %f47470, %f47471, %f47472, %f47473}, {%r2, %r2, %r2, %r2, %r2, %r2, %r2, %r2}, {%r2, %r2, %r2, %r2, %r2, %r2, %r2, %r2}, {%f47458, %f47459, %f47460, %f47461, %f47462, %f47463, %f47464, %f47465};
	bar.warp.sync 	-1;
	wmma.mma.sync.aligned.row.col.m32n8k16.f32.f32 {%f47474, %f47475, %f47476, %f47477, %f47478, %f47479, %f47480, %f47481}, {%r2, %r2, %r2, %r2, %r2, %r2, %r2, %r2}, {%r2, %r2, %r2, %r2, %r2, %r2, %r2, %r2}, {%f47466, %f47467, %f47468, %f47469, %f47470, %f47471, %f47472, %f47473};
	bar.warp.sync 	-1;
	wmma.mma.sync.aligned.row.col.m32n8k16.f32.f32 {%f47482, %f47483, %f47484, %f47485, %f47486, %f47487, %f47488, %f47489}, {%r2, %r2, %r2, %r2, %r2, %r2, %r2, %r2}, {%r2, %r2, %r2, %r2, %r2, %r2, %r2, %r2}, {%f47474, %f47475, %f47476, %f47477, %f47478, %f47479, %f47480, %f47481};
	bar.warp.sync 	-1;
	wmma.mma.sync.aligned.row.col.m32n8k16.f32.f32 {%f47490, %f47491, %f47492, %f47493, %f47494, %f47495, %f47496, %f47497}, {%r2, %r2, %r2, %r2, %r2, %r2, %r2, %r2}, {%r2, %r2, %r2, %r2, %r2, %r2, %r2, %r2}, {%f47482, %f47483, %f47484, %f47485, %f47486, %f47487, %f47488, %f47489};
	bar.warp.sync 	-1;
	wmma.mma.sync.aligned.row.col.m32n8k16.f32.f32 {%f47498, %f47499, %f47500, %f47501, %f47502, %f47503, %f47504, %f47505}, {%r2, %r2, %r2, %r2, %r2, %r2, %r2, %r2}, {%r2, %r2, %r2, %r2, %r2, %r2, %r2, %r2}, {%f47490, %f47491, %f47492, %f47493, %f47494, %f47495, %f47496, %f47497};
	bar.warp.sync 	-1;
	wmma.mma.sync.aligned.row.col.m32n8k16.f32.f32 {%f47506, %f47507, %f47508, %f47509, %f47510, %f47511, %f47512, %f47513}, {%r2, %r2, %r2, %r2, %r2, %r2, %r2, %r2}, {%r2, %r2, %r2, %r2, %r2, %r2, %r2, %r2}, {%f47498, %f47499, %f47500, %f47501, %f47502, %f47503, %f47504, %f47505};
	bar.warp.sync 	-1;
	wmma.mma.sync.aligned.row.col.m32n8k16.f32.f32 {%f47514, %f47515, %f47516, %f47517, %f47518, %f47519, %f47520, %f47521}, {%r2, %r2, %r2, %r2, %r2, %r2, %r2, %r2}, {%r2, %r2, %r2, %r2, %r2, %r2, %r2, %r2}, {%f47506, %f47507, %f47508, %f47509, %f47510, %f47511, %f47512, %f47513};
	bar.warp.sync 	-1;
	wmma.mma.sync.aligned.row.col.m32n8k16.f32.f32 {%f47522, %f47523, %f47524, %f47525, %f47526, %f47527, %f47528, %f47529}, {%r2, %r2, %r2, %r2, %r2, %r2, %r2, %r2}, {%r2, %r2, %r2, %r2, %r2, %r2, %r2, %r2}, {%f47514, %f47515, %f47516, %f47517, %f47518, %f47519, %f47520, %f47521};
	bar.warp.sync 	-1;
	wmma.mma.sync.aligned.row.col.m32n8k16.f32.f32 {%f47530, %f47531, %f47532, %f47533, %f47534, %f47535, %f47536, %f47537}, {%r2, %r2, %r2, %r2, %r2, %r2, %r2, %r2}, {%r2, %r2, %r2, %r2, %r2, %r2, %r2, %r2}, {%f47522, %f47523, %f47524, %f47525, %f47526, %f47527, %f47528, %f47529};
	bar.warp.sync 	-1;
	wmma.mma.sync.aligned.row.col.m32n8k16.f32.f32 {%f47538, %f47539, %f47540, %f47541, %f47542, %f47543, %f47544, %f47545}, {%r2, %r2, %r2, %r2, %r2, %r2, %r2, %r2}, {%r2, %r2, %r2, %r2, %r2, %r2, %r2, %r2}, {%f47530, %f47531, %f47532, %f47533, %f47534, %f47535, %f47536, %f47537};
	bar.warp.sync 	-1;
	wmma.mma.sync.aligned.row.col.m32n8k16.f32.f32 {%f47546, %f47547, %f47548, %f47549, %f47550, %f47551, %f47552, %f47553}, {%r2, %r2, %r2, %r2, %r2, %r2, %r2, %r2}, {%r2, %r2, %r2, %r2, %r2, %r2, %r2, %r2}, {%f47538, %f47539, %f47540, %f47541, %f47542, %f47543, %f47544, %f47545};
	bar.warp.sync 	-1;
	wmma.mma.sync.aligned.row.col.m32n8k16.f32.f32 {%f47554, %f47555, %f47556, %f47557, %f47558, %f47559, %f47560, %f47561}, {%r2, %r2, %r2, %r2, %r2, %r2, %r2, %r2}, {%r2, %r2, %r2, %r2, %r2, %r2, %r2, %r2}, {%f47546, %f47547, %f47548, %f47549, %f47550, %f47551, %f47552, %f47553};
	bar.warp.sync 	-1;
	wmma.mma.sync.aligned.row.col.m32n8k16.f32.f32 {%f47562, %f47563, %f47564, %f47565, %f47566, %f47567, %f47568, %f47569}, {%r2, %r2, %r2, %r2, %r2, %r2, %r2, %r2}, {%r2, %r2, %r2, %r2, %r2, %r2, %r2, %r2}, {%f47554, %f47555, %f47556, %f47557, %f47558, %f47559, %f47560, %f47561};
	bar.warp.sync 	-1;
	wmma.mma.sync.aligned.row.col.m32n8k16.f32.f32 {%f47570, %f47571, %f47572, %f47573, %f47574, %f47575, %f47576, %f47577}, {%r2, %r2, %r2, %r2, %r2, %r2, %r2, %r2}, {%r2, %r2, %r2, %r2, %r2, %r2, %r2, %r2}, {%f47562, %f47563, %f47564, %f47565, %f47566, %f47567, %f47568, %f47569};
	bar.warp.sync 	-1;
	wmma.mma.sync.aligned.row.col.m32n8k16.f32.f32 {%f47578, %f47579, %f47580, %f47581, %f47582, %f47583, %f47584, %f47585}, {%r2, %r2, %r2, %r2, %r2, %r2, %r2, %r2}, {%r2, %r2, %r2, %r2, %r2, %r2, %r2, %r2}, {%f47570, %f47571, %f47572, %f47573, %f47574, %f47575, %f47576, %f47577};
	bar.warp.sync 	-1;
	wmma.mma.sync.aligned.row.col.m32n8k16.f32.f32 {%f47586, %f47587, %f47588, %f47589, %f47590, %f47591, %f47592, %f47593}, {%r2, %r2, %r2, %r2, %r2, %r2, %r2, %r2}, {%r2, %r2, %r2, %r2, %r2, %r2, %r2, %r2}, {%f47578, %f47579, %f47580, %f47581, %f47582, %f47583, %f47584, %f47585};
	bar.warp.sync 	-1;
	wmma.mma.sync.aligned.row.col.m32n8k16.f32.f32 {%f47594, %f47595, %f47596, %f47597, %f47598, %f47599, %f47600, %f47601}, {%r2, %r2, %r2, %r2, %r2, %r2, %r2, %r2}, {%r2, %r2, %r2, %r2, %r2, %r2, %r2, %r2}, {%f47586, %f47587, %f47588, %f47589, %f47590, %f47591, %f47592, %f47593};
	bar.warp.sync 	-1;
	wmma.mma.sync.aligned.row.col.m32n8k16.f32.f32 {%f47602, %f47603, %f47604, %f47605, %f47606, %f47607, %f47608, %f47609}, {%r2, %r2, %r2, %r2, %r2, %r2, %r2, %r2}, {%r2, %r2, %r2, %r2, %r2, %r2, %r2, %r2}, {%f47594, %f47595, %f47596, %f47597, %f47598, %f47599, %f47600, %f47601};
	bar.warp.sync 	-1;
	wmma.mma.sync.aligned.row.col.m32n8k16.f32.f32 {%f47610, %f47611, %f47612, %f47613, %f47614, %f47615, %f47616, %f47617}, {%r2, %r2, %r2, %r2, %r2, %r2, %r2, %r2}, {%r2, %r2, %r2, %r2, %r2, %r2, %r2, %r2}, {%f47602, %f47603, %f47604, %f47605, %f47606, %f47607, %f47608, %f47609};
	bar.warp.sync 	-1;
	wmma.mma.sync.aligned.row.col.m32n8k16.f32.f32 {%f47618, %f47619, %f47620, %f47621, %f47622, %f47623, %f47624, %f47625}, {%r2, %r2, %r2, %r2, %r2, %r2, %r2, %r2}, {%r2, %r2, %r2, %r2, %r2, %r2, %r2, %r2}, {%f47610, %f47611, %f47612, %f47613, %f47614, %f47615, %f47616, %f47617};
	bar.warp.sync 	-1;
	wmma.mma.sync.aligned.row.col.m32n8k16.f32.f32 {%f47626, %f47627, %f47628, %f47629, %f47630, %f47631, %f47632, %f47633}, {%r2, %r2, %r2, %r2, %r2, %r2, %r2, %r2}, {%r2, %r2, %r2, %r2, %r2, %r2, %r2, %r2}, {%f47618, %f47619, %f47620, %f47621, %f47622, %f47623, %f47624, %f47625};
	bar.warp.sync 	-1;
	wmma.mma.sync.aligned.row.col.m32n8k16.f32.f32 {%f47634, %f47635, %f47636, %f47637, %f47638, %f47639, %f47640, %f47641}, {%r2, %r2, %r2, %r2, %r2, %r2, %r2, %r2}, {%r2, %r2, %r2, %r2, %r2, %r2, %r2, %r2}, {%f47626, %f47627, %f47628, %f47629, %f47630, %f47631, %f47632, %f47633};
	bar.warp.sync 	-1;
	wmma.mma.sync.aligned.row.col.m32n8k16.f32.f32 {%f47642, %f47643, %f47644, %f47645, %f47646, %f47647, %f47648, %f47649}, {%r2, %r2, %r2, %r2, %r2, %r2, %r2, %r2}, {%r2, %r2, %r2, %r2, %r2, %r2, %r2, %r2}, {%f47634, %f47635, %f47636, %f47637, %f47638, %f47639, %f47640, %f47641};
	bar.warp.sync 	-1;
	wmma.mma.sync.aligned.row.col.m32n8k16.f32.f32 {%f47650, %f47651, %f47652, %f47653, %f47654, %f47655, %f47656, %f47657}, {%r2, %r2, %r2, %r2, %r2, %r2, %r2, %r2}, {%r2, %r2, %r2, %r2, %r2, %r2, %r2, %r2}, {%f47642, %f47643, %f47644, %f47645, %f47646, %f47647, %f47648, %f47649};
	bar.warp.sync 	-1;
	wmma.mma.sync.aligned.row.col.m32n8k16.f32.f32 {%f47658, %f47659, %f47660, %f47661, %f47662, %f47663, %f47664, %f47665}, {%r2, %r2, %r2, %r2, %r2, %r2, %r2, %r2}, {%r2, %r2, %r2, %r2, %r2, %r2, %r2, %r2}, {%f47650, %f47651, %f47652, %f47653, %f47654, %f47655, %f47656, %f47657};
	bar.warp.sync 	-1;
	wmma.mma.sync.aligned.row.col.m32n8k16.f32.f32 {%f47666, %f47667, %f47668, %f47669, %f47670, %f47671, %f47672, %f47673}, {%r2, %r2, %r2, %r2, %r2, %r2, %r2, %r2}, {%r2, %r2, %r2, %r2, %r2, %r2, %r2, %r2}, {%f47658, %f47659, %f47660, %f47661, %f47662, %f47663, %f47664, %f47665};
	bar.warp.sync 	-1;
	wmma.mma.sync.aligned.row.col.m32n8k16.f32.f32 {%f47674, %f47675, %f47676, %f47677, %f47678, %f47679, %f47680, %f47681}, {%r2, %r2, %r2, %r2, %r2, %r2, %r2, %r2}, {%r2, %r2, %r2, %r2, %r2, %r2, %r2, %r2}, {%f47666, %f47667, %f47668, %f47669, %f47670, %f47671, %f47672, %f47673};
	bar.warp.sync 	-1;
	wmma.mma.sync.aligned.row.col.m32n8k16.f32.f32 {%f47682, %f47683, %f47684, %f47685, %f47686, %f47687, %f47688, %f47689}, {%r2, %r2, %r2, %r2, %r2, %r2, %r2, %r2}, {%r2, %r2, %r2, %r2, %r2, %r2, %r2, %r2}, {%f47674, %f47675, %f47676, %f47677, %f47678, %f47679, %f47680, %f47681};
	bar.warp.sync 	-1;
	wmma.mma.sync.aligned.row.col.m32n8k16.f32.f32 {%f47690, %f47691, %f47692, %f47693, %f47694, %f47695, %f47696, %f47697}, {%r2, %r2, %r2, %r2, %r2, %r2, %r2, %r2}, {%r2, %r2, %r2, %r2, %r2, %r2, %r2, %r2}, {%f47682, %f47683, %f47684, %f47685, %f47686, %f47687, %f47688, %f47689};
	bar.warp.sync 	-1;
	wmma.mma.sync.aligned.row.col.m32n8k16.f32.f32 {%f47698, %f47699, %f47700, %f47701, %f47702, %f47703, %f47704, %f47705}, {%r2, %r2, %r2, %r2, %r2, %r2, %r2, %r2}, {%r2, %r2, %r2, %r2, %r2, %r2, %r2, %r2}, {%f47690, %f47691, %f47692, %f47693, %f47694, %f47695, %f47696, %f47697};
	bar.warp.sync 	-1;
	wmma.mma.sync.aligned.row.col.m32n8k16.f32.f32 {%f47706, %f47707, %f47708, %f47709, %f47710, %f47711, %f47712, %f47713}, {%r2, %r2, %r2, %r2, %r2, %r2, %r2, %r2}, {%r2, %r2, %r2, %r2, %r2, %r2, %r2, %r2}, {%f47698, %f47699, %f47700, %f47701, %f47702, %f47703, %f47704, %f47705};
	bar.warp.sync 	-1;
	wmma.mma.sync.aligned.row.col.m32n8k16.f32.f32 {%f47714, %f47715, %f47716, %f47717, %f47718, %f47719, %f47720, %f47721}, {%r2, %r2, %r2, %r2, %r2, %r2, %r2, %r2}, {%r2, %r2, %r2, %r2, %r2, %r2, %r2, %r2}, {%f47706, %f47707, %f47708, %f47709, %f47710, %f47711, %f47712, %f47713};
	bar.warp.sync 	-1;
	wmma.mma.sync.aligned.row.col.m32n8k16.f32.f32 {%f47722, %f47723, %f47724, %f47725, %f47726, %f47727, %f47728, %f47729}, {%r2, %r2, %r2, %r2, %r2, %r2, %r2, %r2}, {%r2, %r2, %r2, %r2, %r2, %r2, %r2, %r2}, {%f47714, %f47715, %f47716, %f47717, %f47718, %f47719, %f47720, %f47721};
	bar.warp.sync 	-1;
	wmma.mma.sync.aligned.row.col.m32n8k16.f32.f32 {%f47730, %f47731, %f47732, %f47733, %f47734, %f47735, %f47736, %f47737}, {%r2, %r2, %r2, %r2, %r2, %r2, %r2, %r2}, {%r2, %r2, %r2, %r2, %r2, %r2, %r2, %r2}, {%f47722, %f47723, %f47724, %f47725, %f47726, %f47727, %f47728, %f47729};
	bar.warp.sync 	-1;
	wmma.mma.sync.aligned.row.col.m32n8k16.f32.f32 {%f47738, %f47739, %f47740, %f47741, %f47742, %f47743, %f47744, %f47745}, {%r2, %r2, %r2, %r2, %r2, %r2, %r2, %r2}, {%r2, %r2, %r2, %r2, %r2, %r2, %r2, %r2}, {%f47730, %f47731, %f47732, %f47733, %f47734, %f47735, %f47736, %f47737};
	bar.warp.sync 	-1;
	wmma.mma.sync.aligned.row.col.m32n8k16.f32.f32 {%f47746, %f47747, %f47748, %f47749, %f47750, %f47751, %f47752, %f47753}, {%r2, %r2, %r2, %r2, %r2, %r2, %r2, %r2}, {%r2, %r2, %r2, %r2, %r2, %r2, %r2, %r2}, {%f47738, %f47739, %f47740, %f47741, %f47742, %f47743, %f47744, %f47745};
	bar.warp.sync 	-1;
	wmma.mma.sync.aligned.row.col.m32n8k16.f32.f32 {%f47754, %f47755, %f47756, %f47757, %f47758, %f47759, %f47760, %f47761}, {%r2, %r2, %r2, %r2, %r2, %r2, %r2, %r2}, {%r2, %r2, %r2, %r2, %r2, %r2, %r2, %r2}, {%f47746, %f47747, %f47748, %f47749, %f47750, %f47751, %f47752, %f47753};
	bar.warp.sync 	-1;
	wmma.mma.sync.aligned.row.col.m32n8k16.f32.f32 {%f47762, %f47763, %f47764, %f47765, %f47766, %f47767, %f47768, %f47769}, {%r2, %r2, %r2, %r2, %r2, %r2, %r2, %r2}, {%r2, %r2, %r2, %r2, %r2, %r2, %r2, %r2}, {%f47754, %f47755, %f47756, %f47757, %f47758, %f47759, %f47760, %f47761};
	bar.warp.sync 	-1;
	wmma.mma.sync.aligned.row.col.m32n8k16.f32.f32 {%f47770, %f47771, %f47772, %f47773, %f47774, %f47775, %f47776, %f47777}, {%r2, %r2, %r2, %r2, %r2, %r2, %r2, %r2}, {%r2, %r2, %r2, %r2, %r2, %r2, %r2, %r2}, {%f47762, %f47763, %f47764, %f47765, %f47766, %f47767, %f47768, %f47769};
	bar.warp.sync 	-1;
	wmma.mma.sync.aligned.row.col.m32n8k16.f32.f32 {%f47778, %f47779, %f47780, %f47781, %f47782, %f47783, %f47784, %f47785}, {%r2, %r2, %r2, %r2, %r2, %r2, %r2, %r2}, {%r2, %r2, %r2, %r2, %r2, %r2, %r2, %r2}, {%f47770, %f47771, %f47772, %f47773, %f47774, %f47775, %f47776, %f47777};
	bar.warp.sync 	-1;
	wmma.mma.sync.aligned.row.col.m32n8k16.f32.f32 {%f47786, %f47787, %f47788, %f47789, %f47790, %f47791, %f47792, %f47793}, {%r2, %r2, %r2, %r2, %r2, %r2, %r2, %r2}, {%r2, %r2, %r2, %r2, %r2, %r2, %r2, %r2}, {%f47778, %f47779, %f47780, %f47781, %f47782, %f47783, %f47784, %f47785};
	bar.warp.sync 	-1;
	wmma.mma.sync.aligned.row.col.m32n8k16.f32.f32 {%f47794, %f47795, %f47796, %f47797, %f47798, %f47799, %f47800, %f47801}, {%r2, %r2, %r2, %r2, %r2, %r2, %r2, %r2}, {%r2, %r2, %r2, %r2, %r2, %r2, %r2, %r2}, {%f47786, %f47787, %f47788, %f47789, %f47790, %f47791, %f47792, %f47793};
	bar.warp.sync 	-1;
	wmma.mma.sync.aligned.row.col.m32n8k16.f32.f32 {%f47802, %f47803, %f47804, %f47805, %f47806, %f47807, %f47808, %f47809}, {%r2, %r2, %r2, %r2, %r2, %r2, %r2, %r2}, {%r2, %r2, %r2, %r2, %r2, %r2, %r2, %r2}, {%f47794, %f47795, %f47796, %f47797, %f47798, %f47799, %f47800, %f47801};
	bar.warp.sync 	-1;
	wmma.mma.sync.aligned.row.col.m32n8k16.f32.f32 {%f47810, %f47811, %f47812, %f47813, %f47814, %f47815, %f47816, %f47817}, {%r2, %r2, %r2, %r2, %r2, %r2, %r2, %r2}, {%r2, %r2, %r2, %r2, %r2, %r2, %r2, %r2}, {%f47802, %f47803, %f47804, %f47805, %f47806, %f47807, %f47808, %f47809};
	bar.warp.sync 	-1;
	wmma.mma.sync.aligned.row.col.m32n8k16.f32.f32 {%f47818, %f47819, %f47820, %f47821, %f47822, %f47823, %f47824, %f47825}, {%r2, %r2, %r2, %r2, %r2, %r2, %r2, %r2}, {%r2, %r2, %r2, %r2, %r2, %r2, %r2, %r2}, {%f47810, %f47811, %f47812, %f47813, %f47814, %f47815, %f47816, %f47817};
	bar.warp.sync 	-1;
	wmma.mma.sync.aligned.row.col.m32n8k16.f32.f32 {%f47826, %f47827, %f47828, %f47829, %f47830, %f47831, %f47832, %f47833}, {%r2, %r2, %r2, %r2, %r2, %r2, %r2, %r2}, {%r2, %r2, %r2, %r2, %r2, %r2, %r2, %r2}, {%f47818, %f47819, %f47820, %f47821, %f47822, %f47823, %f47824, %f47825};
	bar.warp.sync 	-1;
	wmma.mma.sync.aligned.row.col.m32n8k16.f32.f32 {%f47834, %f47835, %f47836, %f47837, %f47838, %f47839, %f47840, %f47841}, {%r2, %r2, %r2, %r2, %r2, %r2, %r2, %r2}, {%r2, %r2, %r2, %r2, %r2, %r2, %r2, %r2}, {%f47826, %f47827, %f47828, %f47829, %f47830, %f47831, %f47832, %f47833};
	bar.warp.sync 	-1;
	wmma.mma.sync.aligned.row.col.m32n8k16.f32.f32 {%f47842, %f47843, %f47844, %f47845, %f47846, %f47847, %f47848, %f47849}, {%r2, %r2, %r2, %r2, %r2, %r2, %r2, %r2}, {%r2, %r2, %r2, %r2, %r2, %r2, %r2, %r2}, {%f47834, %f47835, %f47836, %f47837, %f47838, %f47839, %f47840, %f47841};
	bar.warp.sync 	-1;
	wmma.mma.sync.aligned.row.col.m32n8k16.f32.f32 {%f47850, %f47851, %f47852, %f47853, %f47854, %f47855, %f47856, %f47857}, {%r2, %r2, %r2, %r2, %r2, %r2, %r2, %r2}, {%r2, %r2, %r2, %r2, %r2, %r2, %r2, %r2}, {%f47842, %f47843, %f47844, %f47845, %f47846, %f47847, %f47848, %f47849};
	bar.warp.sync 	-1;
	wmma.mma.sync.aligned.row.col.m32n8k16.f32.f32 {%f47858, %f47859, %f47860, %f47861, %f47862, %f47863, %f47864, %f47865}, {%r2, %r2, %r2, %r2, %r2, %r2, %r2, %r2}, {%r2, %r2, %r2, %r2, %r2, %r2, %r2, %r2}, {%f47850, %f47851, %f47852, %f47853, %f47854, %f47855, %f47856, %f47857};
	bar.warp.sync 	-1;
	wmma.mma.sync.aligned.row.col.m32n8k16.f32.f32 {%f47866, %f47867, %f47868, %f47869, %f47870, %f47871, %f47872, %f47873}, {%r2, %r2, %r2, %r2, %r2, %r2, %r2, %r2}, {%r2, %r2, %r2, %r2, %r2, %r2, %r2, %r2}, {%f47858, %f47859, %f47860, %f47861, %f47862, %f47863, %f47864, %f47865};
	bar.warp.sync 	-1;
	wmma.mma.sync.aligned.row.col.m32n8k16.f32.f32 {%f47874, %f47875, %f47876, %f47877, %f47878, %f47879, %f47880, %f47881}, {%r2, %r2, %r2, %r2, %r2, %r2, %r2, %r2}, {%r2, %r2, %r2, %r2, %r2, %r2, %r2, %r2}, {%f47866, %f47867, %f47868, %f47869, %f47870, %f47871, %f47872, %f47873};
	bar.warp.sync 	-1;
	wmma.mma.sync.aligned.row.col.m32n8k16.f32.f32 {%f47882, %f47883, %f47884, %f47885, %f47886, %f47887, %f47888, %f47889}, {%r2, %r2, %r2, %r2, %r2, %r2, %r2, %r2}, {%r2, %r2, %r2, %r2, %r2, %r2, %r2, %r2}, {%f47874, %f47875, %f47876, %f47877, %f47878, %f47879, %f47880, %f47881};
	bar.warp.sync 	-1;
	wmma.mma.sync.aligned.row.col.m32n8k16.f32.f32 {%f47890, %f47891, %f47892, %f47893, %f47894, %f47895, %f47896, %f47897}, {%r2, %r2, %r2, %r2, %r2, %r2, %r2, %r2}, {%r2, %r2, %r2, %r2, %r2, %r2, %r2, %r2}, {%f47882, %f47883, %f47884, %f47885, %f47886, %f47887, %f47888, %f47889};
	bar.warp.sync 	-1;
	wmma.mma.sync.aligned.row.col.m32n8k16.f32.f32 {%f47898, %f47899, %f47900, %f47901, %f47902, %f47903, %f47904, %f47905}, {%r2, %r2, %r2, %r2, %r2, %r2, %r2, %r2}, {%r2, %r2, %r2, %r2, %r2, %r2, %r2, %r2}, {%f47890, %f47891, %f47892, %f47893, %f47894, %f47895, %f47896, %f47897};
	bar.warp.sync 	-1;
	wmma.mma.sync.aligned.row.col.m32n8k16.f32.f32 {%f47906, %f47907, %f47908, %f47909, %f47910, %f47911, %f47912, %f47913}, {%r2, %r2, %r2, %r2, %r2, %r2, %r2, %r2}, {%r2, %r2, %r2, %r2, %r2, %r2, %r2, %r2}, {%f47898, %f47899, %f47900, %f47901, %f47902, %f47903, %f47904, %f47905};
	bar.warp.sync 	-1;
	wmma.mma.sync.aligned.row.col.m32n8k16.f32.f32 {%f47914, %f47915, %f47916, %f47917, %f47918, %f47919, %f47920, %f47921}, {%r2, %r2, %r2, %r2, %r2, %r2, %r2, %r2}, {%r2, %r2, %r2, %r2, %r2, %r2, %r2, %r2}, {%f47906, %f47907, %f47908, %f47909, %f47910, %f47911, %f47912, %f47913};
	bar.warp.sync 	-1;
	wmma.mma.sync.aligned.row.col.m32n8k16.f32.f32 {%f47922, %f47923, %f47924, %f47925, %f47926, %f47927, %f47928, %f47929}, {%r2, %r2, %r2, %r2, %r2, %r2, %r2, %r2}, {%r2, %r2, %r2, %r2, %r2, %r2, %r2, %r2}, {%f47914, %f47915, %f47916, %f47917, %f47918, %f47919, %f47920, %f47921};
	bar.warp.sync 	-1;
	wmma.mma.sync.aligned.row.col.m32n8k16.f32.f32 {%f47930, %f47931, %f47932, %f47933, %f47934, %f47935, %f47936, %f47937}, {%r2, %r2, %r2, %r2, %r2, %r2, %r2, %r2}, {%r2, %r2, %r2, %r2, %r2, %r2, %r2, %r2}, {%f47922, %f47923, %f47924, %f47925, %f47926, %f47927, %f47928, %f47929};
	bar.warp.sync 	-1;
	wmma.mma.sync.aligned.row.col.m32n8k16.f32.f32 {%f47938, %f47939, %f47940, %f47941, %f47942, %f47943, %f47944, %f47945}, {%r2, %r2, %r2, %r2, %r2, %r2, %r2, %r2}, {%r2, %r2, %r2, %r2, %r2, %r2, %r2, %r2}, {%f47930, %f47931, %f47932, %f47933, %f47934, %f47935, %f47936, %f47937};
	bar.warp.sync 	-1;
	wmma.mma.sync.aligned.row.col.m32n8k16.f32.f32 {%f47946, %f47947, %f47948, %f47949, %f47950, %f47951, %f47952, %f47953}, {%r2, %r2, %r2, %r2, %r2, %r2, %r2, %r2}, {%r2, %r2, %r2, %r2, %r2, %r2, %r2, %r2}, {%f47938, %f47939, %f47940, %f47941, %f47942, %f47943, %f47944, %f47945};
	bar.warp.sync 	-1;
	wmma.mma.sync.aligned.row.col.m32n8k16.f32.f32 {%f47954, %f47955, %f47956, %f47957, %f47958, %f47959, %f47960, %f47961}, {%r2, %r2, %r2, %r2, %r2, %r2, %r2, %r2}, {%r2, %r2, %r2, %r2, %r2, %r2, %r2, %r2}, {%f47946, %f47947, %f47948, %f47949, %f47950, %f47951, %f47952, %f47953};
	bar.warp.sync 	-1;
	wmma.mma.sync.aligned.row.col.m32n8k16.f32.f32 {%f47962, %f47963, %f47964, %f47965, %f47966, %f47967, %f47968, %f47969}, {%r2, %r2, %r2, %r2, %r2, %r2, %r2, %r2}, {%r2, %r2, %r2, %r2, %r2, %r2, %r2, %r2}, {%f47954, %f47955, %f47956, %f47957, %f47958, %f47959, %f47960, %f47961};
	bar.warp.sync 	-1;
	wmma.mma.sync.aligned.row.col.m32n8k16.f32.f32 {%f47970, %f47971, %f47972, %f47973, %f47974, %f47975, %f47976, %f47977}, {%r2, %r2, %r2, %r2, %r2, %r2, %r2, %r2}, {%r2, %r2, %r2, %r2, %r2, %r2, %r2, %r2}, {%f47962, %f47963, %f47964, %f47965, %f47966, %f47967, %f47968, %f47969};
	bar.warp.sync 	-1;
	wmma.mma.sync.aligned.row.col.m32n8k16.f32.f32 {%f47978, %f47979, %f47980, %f47981, %f47982, %f47983, %f47984, %f47985}, {%r2, %r2, %r2, %r2, %r2, %r2, %r2, %r2}, {%r2, %r2, %r2, %r2, %r2, %r2, %r2, %r2}, {%f47970, %f47971, %f47972, %f47973, %f47974, %f47975, %f47976, %f47977};
	bar.warp.sync 	-1;
	wmma.mma.sync.aligned.row.col.m32n8k16.f32.f32 {%f47986, %f47987, %f47988, %f47989, %f47990, %f47991, %f47992, %f47993}, {%r2, %r2, %r2, %r2, %r2, %r2, %r2, %r2}, {%r2, %r2, %r2, %r2, %r2, %r2, %r2, %r2}, {%f47978, %f47979, %f47980, %f47981, %f47982, %f47983, %f47984, %f47985};
	bar.warp.sync 	-1;
	wmma.mma.sync.aligned.row.col.m32n8k16.f32.f32 {%f47994, %f47995, %f47996, %f47997, %f47998, %f47999, %f48000, %f48001}, {%r2, %r2, %r2, %r2, %r2, %r2, %r2, %r2}, {%r2, %r2, %r2, %r2, %r2, %r2, %r2, %r2}, {%f47986, %f47987, %f47988, %f47989, %f47990, %f47991, %f47992, %f47993};
	bar.warp.sync 	-1;
	wmma.mma.sync.aligned.row.col.m32n8k16.f32.f32 {%f48002, %f48003, %f48004, %f48005, %f48006, %f48007, %f48008, %f48009}, {%r2, %r2, %r2, %r2, %r2, %r2, %r2, %r2}, {%r2, %r2, %r2, %r2, %r2, %r2, %r2, %r2}, {%f47994, %f47995, %f47996, %f47997, %f47998, %f47999, %f48000, %f48001};
	bar.warp.sync 	-1;
	wmma.mma.sync.aligned.row.col.m32n8k16.f32.f32 {%f48010, %f48011, %f48012, %f48013, %f48014, %f48015, %f48016, %f48017}, {%r2, %r2, %r2, %r2, %r2, %r2, %r2, %r2}, {%r2, %r2, %r2, %r2, %r2, %r2, %r2, %r2}, {%f48002, %f48003, %f48004, %f48005, %f48006, %f48007, %f48008, %f48009};
	bar.warp.sync 	-1;
	wmma.mma.sync.aligned.row.col.m32n8k16.f32.f32 {%f48018, %f48019, %f48020, %f48021, %f48022, %f48023, %f48024, %f48025}, {%r2, %r2, %r2, %r2, %r2, %r2, %r2, %r2}, {%r2, %r2, %r2, %r2, %r2, %r2, %r2, %r2}, {%f48010, %f48011, %f48012, %f48013, %f48014, %f48015, %f48016, %f48017};
	bar.warp.sync 	-1;
	wmma.mma.sync.aligned.row.col.m32n8k16.f32.f32 {%f48026, %f48027, %f48028, %f48029, %f48030, %f48031, %f48032, %f48033}, {%r2, %r2, %r2, %r2, %r2, %r2, %r2, %r2}, {%r2, %r2, %r2, %r2, %r2, %r2, %r2, %r2}, {%f48018, %f48019, %f48020, %f48021, %f48022, %f48023, %f48024, %f48025};
	bar.warp.sync 	-1;
	wmma.mma.sync.aligned.row.col.m32n8k16.f32.f32 {%f48034, %f48035, %f48036, %f48037, %f48038, %f48039, %f48040, %f48041}, {%r2, %r2, %r2, %r2, %r2, %r2, %r2, %r2}, {%r2, %r2, %r2, %r2, %r2, %r2, %r2, %r2}, {%f48026, %f48027, %f48028, %f48029, %f48030, %f48031, %f48032, %f48033};
	bar.warp.sync 	-1;
	wmma.mma.sync.aligned.row.col.m32n8k16.f32.f32 {%f48042, %f48043, %f48044, %f48045, %f48046, %f48047, %f48048, %f48049}, {%r2, %r2, %r2, %r2, %r2, %r2, %r2, %r2}, {%r2, %r2, %r2, %r2, %r2, %r2, %r2, %r2}, {%f48034, %f48035, %f48036, %f48037, %f48038, %f48039, %f48040, %f48041};
	bar.warp.sync 	-1;
	wmma.mma.sync.aligned.row.col.m32n8k16.f32.f32 {%f48050, %f48051, %f48052, %f48053, %f48054, %f48055, %f48056, %f48057}, {%r2, %r2, %r2, %r2, %r2, %r2, %r2, %r2}, {%r2, %r2, %r2, %r2, %r2, %r2, %r2, %r2}, {%f48042, %f48043, %f48044, %f48045, %f48046, %f48047, %f48048, %f48049};
	bar.warp.sync 	-1;
	wmma.mma.sync.aligned.row.col.m32n8k16.f32.f32 {%f48058, %f48059, %f48060, %f48061, %f48062, %f48063, %f48064, %f48065}, {%r2, %r2, %r2, %r2, %r2, %r2, %r2, %r2}, {%r2, %r2, %r2, %r2, %r2, %r2, %r2, %r2}, {%f48050, %f48051, %f48052, %f48053, %f48054, %f48055, %f48056, %f48057};
	bar.warp.sync 	-1;
	wmma.mma.sync.aligned.row.col.m32n8k16.f32.f32 {%f48066, %f48067, %f48068, %f48069, %f48070, %f48071, %f48072, %f48073}, {%r2, %r2, %r2, %r2, %r2, %r2, %r2, %r2}, {%r2, %r2, %r2, %r2, %r2, %r2, %r2, %r2}, {%f48058, %f48059, %f48060, %f48061, %f48062, %f48063, %f48064, %f48065};
	bar.warp.sync 	-1;
	wmma.mma.sync.aligned.row.col.m32n8k16.f32.f32 {%f48074, %f48075, %f48076, %f48077, %f48078, %f48079, %f48080, %f48081}, {%r2, %r2, %r2, %r2, %r2, %r2, %r2, %r2}, {%r2, %r2, %r2, %r2, %r2, %r2, %r2, %r2}, {%f48066, %f48067, %f48068, %f48069, %f48070, %f48071, %f48072, %f48073};
	bar.warp.sync 	-1;
	wmma.mma.sync.aligned.row.col.m32n8k16.f32.f32 {%f48082, %f48083, %f48084, %f48085, %f48086, %f48087, %f48088, %f48089}, {%r2, %r2, %r2, %r2, %r2, %r2, %r2, %r2}, {%r2, %r2, %r2, %r2, %r2, %r2, %r2, %r2}, {%f48074, %f48075, %f48076, %f48077, %f48078, %f48079, %f48080, %f48081};
	bar.warp.sync 	-1;
	wmma.mma.sync.aligned.row.col.m32n8k16.f32.f32 {%f48090, %f48091, %f48092, %f48093, %f48094, %f48095, %f48096, %f48097}, {%r2, %r2, %r2, %r2, %r2, %r2, %r2, %r2}, {%r2, %r2, %r2, %r2, %r2, %r2, %r2, %r2}, {%f48082, %f48083, %f48084, %f48085, %f48086, %f48087, %f48088, %f48089};
	bar.warp.sync 	-1;
	wmma.mma.sync.aligned.row.col.m32n8k16.f32.f32 {%f48098, %f48099, %f48100, %f48101, %f48102, %f48103, %f48104, %f48105}, {%r2, %r2, %r2, %r2, %r2, %r2, %r2, %r2}, {%r2, %r2, %r2, %r2, %r2, %r2, %r2, %r2}, {%f48090, %f48091, %f48092, %f48093, %f48094, %f48095, %f48096, %f48097};
	bar.warp.sync 	-1;
	wmma.mma.sync.aligned.row.col.m32n8k16.f32.f32 {%f48106, %f48107, %f48108, %f48109, %f48110, %f48111, %f48112, %f48113}, {%r2, %r2, %r2, %r2, %r2, %r2, %r2, %r2}, {%r2, %r2, %r2, %r2, %r2, %r2, %r2, %r2}, {%f48098, %f48099, %f48100, %f48101, %f48102, %f48103, %f48104, %f48105};
	bar.warp.sync 	-1;
	wmma.mma.sync.aligned.row.col.m32n8k16.f32.f32 {%f48114, %f48115, %f48116, %f48117, %f48118, %f48119, %f48120, %f48121}, {%r2, %r2, %r2, %r2, %r2, %r2, %r2, %r2}, {%r2, %r2, %r2, %r2, %r2, %r2, %r2, %r2}, {%f48106, %f48107, %f48108, %f48109, %f48110, %f48111, %f48112, %f48113};
	bar.warp.sync 	-1;
	wmma.mma.sync.aligned.row.col.m32n8k16.f32.f32 {%f48122, %f48123, %f48124, %f48125, %f48126, %f48127, %f48128, %f48129}, {%r2, %r2, %r2, %r2, %r2, %r2, %r2, %r2}, {%r2, %r2, %r2, %r2, %r2, %r2, %r2, %r2}, {%f48114, %f48115, %f48116, %f48117, %f48118, %f48119, %f48120, %f48121};
	bar.warp.sync 	-1;
	wmma.mma.sync.aligned.row.col.m32n8k16.f32.f32 {%f48130, %f48131, %f48132, %f48133, %f48134, %f48135, %f48136, %f48137}, {%r2, %r2, %r2, %r2, %r2, %r2, %r2, %r2}, {%r2, %r2, %r2, %r2, %r2, %r2, %r2, %r2}, {%f48122, %f48123, %f48124, %f48125, %f48126, %f48127, %f48128, %f48129};
	bar.warp.sync 	-1;
	wmma.mma.sync.aligned.row.col.m32n8k16.f32.f32 {%f48138, %f48139, %f48140, %f48141, %f48142, %f48143, %f48144, %f48145}, {%r2, %r2, %r2, %r2, %r2, %r2, %r2, %r2}, {%r2, %r2, %r2, %r2, %r2, %r2, %r2, %r2}, {%f48130, %f48131, %f48132, %f48133, %f48134, %f48135, %f48136, %f48137};
	bar.warp.sync 	-1;
	wmma.mma.sync.aligned.row.col.m32n8k16.f32.f32 {%f48146, %f48147, %f48148, %f48149, %f48150, %f48151, %f48152, %f48153}, {%r2, %r2, %r2, %r2, %r2, %r2, %r2, %r2}, {%r2, %r2, %r2, %r2, %r2, %r2, %r2, %r2}, {%f48138, %f48139, %f48140, %f48141, %f48142, %f48143, %f48144, %f48145};
	bar.warp.sync 	-1;
	wmma.mma.sync.aligned.row.col.m32n8k16.f32.f32 {%f48154, %f48155, %f48156, %f48157, %f48158, %f48159, %f48160, %f48161}, {%r2, %r2, %r2, %r2, %r2, %r2, %r2, %r2}, {%r2, %r2, %r2, %r2, %r2, %r2, %r2, %r2}, {%f48146, %f48147, %f48148, %f48149, %f48150, %f48151, %f48152, %f48153};
	bar.warp.sync 	-1;
	wmma.mma.sync.aligned.row.col.m32n8k16.f32.f32 {%f48162, %f48163, %f48164, %f48165, %f48166, %f48167, %f48168, %f48169}, {%r2, %r2, %r2, %r2, %r2, %r2, %r2, %r2}, {%r2, %r2, %r2, %r2, %r2, %r2, %r2, %r2}, {%f48154, %f48155, %f48156, %f48157, %f48158, %f48159, %f48160, %f48161};
	bar.warp.sync 	-1;
	wmma.mma.sync.aligned.row.col.m32n8k16.f32.f32 {%f48170, %f48171, %f48172, %f48173, %f48174, %f48175, %f48176, %f48177}, {%r2, %r2, %r2, %r2, %r2, %r2, %r2, %r2}, {%r2, %r2, %r2, %r2, %r2, %r2, %r2, %r2}, {%f48162, %f48163, %f48164, %f48165, %f48166, %f48167, %f48168, %f48169};
	bar.warp.sync 	-1;
	wmma.mma.sync.aligned.row.col.m32n8k16.f32.f32 {%f48178, %f48179, %f48180, %f48181, %f48182, %f48183, %f48184, %f48185}, {%r2, %r2, %r2, %r2, %r2, %r2, %r2, %r2}, {%r2, %r2, %r2, %r2, %r2, %r2, %r2, %r2}, {%f48170, %f48171, %f48172, %f48173, %f48174, %f48175, %f48176, %f48177};
	bar.warp.sync 	-1;
	wmma.mma.sync.aligned.row.col.m32n8k16.f32.f32 {%f48186, %f48187, %f48188, %f48189, %f48190, %f48191, %f48192, %f48193}, {%r2, %r2, %r2, %r2, %r2, %r2, %r2, %r2}, {%r2, %r2, %r2, %r2, %r2, %r2, %r2, %r2}, {%f48178, %f48179, %f48180, %f48181, %f48182, %f48183, %f48184, %f48185};
	bar.warp.sync 	-1;
	wmma.mma.sync.aligned.row.col.m32n8k16.f32.f32 {%f48194, %f48195, %f48196, %f48197, %f48198, %f48199, %f48200, %f48201}, {%r2, %r2, %r2, %r2, %r2, %r2, %r2, %r2}, {%r2, %r2, %r2, %r2, %r2, %r2, %r2, %r2}, {%f48186, %f48187, %f48188, %f48189, %f48190, %f48191, %f48192, %f48193};
	bar.warp.sync 	-1;
	wmma.mma.sync.aligned.row.col.m32n8k16.f32.f32 {%f48202, %f48203, %f48204, %f48205, %f48206, %f48207, %f48208, %f48209}, {%r2, %r2, %r2, %r2, %r2, %r2, %r2, %r2}, {%r2, %r2, %r2, %r2, %r2, %r2, %r2, %r2}, {%f48194, %f48195, %f48196, %f48197, %f48198, %f48199, %f48200, %f48201};
	bar.warp.sync 	-1;
	wmma.mma.sync.aligned.row.col.m32n8k16.f32.f32 {%f48210, %f48211, %f48212, %f48213, %f48214, %f48215, %f48216, %f48217}, {%r2, %r2, %r2, %r2, %r2, %r2, %r2, %r2}, {%r2, %r2, %r2, %r2, %r2, %r2, %r2, %r2}, {%f48202, %f48203, %f48204, %f48205, %f48206, %f48207, %f48208, %f48209};
	bar.warp.sync 	-1;
	wmma.mma.sync.aligned.row.col.m32n8k16.f32.f32 {%f48218, %f48219, %f48220, %f48221, %f48222, %f48223, %f48224, %f48225}, {%r2, %r2, %r2, %r2, %r2, %r2, %r2, %r2}, {%r2, %r2, %r2, %r2, %r2, %r2, %r2, %r2}, {%f48210, %f48211, %f48212, %f48213, %f48214, %f48215, %f48216, %f48217};
	bar.warp.sync 	-1;
	wmma.mma.sync.aligned.row.col.m32n8k16.f32.f32 {%f48226, %f48227, %f48228, %f48229, %f48230, %f48231, %f48232, %f48233}, {%r2, %r2, %r2, %r2, %r2, %r2, %r2, %r2}, {%r2, %r2, %r2, %r2, %r2, %r2, %r2, %r2}, {%f48218, %f48219, %f48220, %f48221, %f48222, %f48223, %f48224, %f48225};
	bar.warp.sync 	-1;
	wmma.mma.sync.aligned.row.col.m32n8k16.f32.f32 {%f48234, %f48235, %f48236, %f48237, %f48238, %f48239, %f48240, %f48241}, {%r2, %r2, %r2, %r2, %r2, %r2, %r2, %r2}, {%r2, %r2, %r2, %r2, %r2, %r2, %r2, %r2}, {%f48226, %f48227, %f48228, %f48229, %f48230, %f48231, %f48232, %f48233};
	bar.warp.sync 	-1;
	wmma.mma.sync.aligned.row.col.m32n8k16.f32.f32 {%f48242, %f48243, %f48244, %f48245, %f48246, %f48247, %f48248, %f48249}, {%r2, %r2, %r2, %r2, %r2, %r2, %r2, %r2}, {%r2, %r2, %r2, %r2, %r2, %r2, %r2, %r2}, {%f48234, %f48235, %f48236, %f48237, %f48238, %f48239, %f48240, %f48241};
	bar.warp.sync 	-1;
	wmma.mma.sync.aligned.row.col.m32n8k16.f32.f32 {%f48250, %f48251, %f48252, %f48253, %f48254, %f48255, %f48256, %f48257}, {%r2, %r2, %r2, %r2, %r2, %r2, %r2, %r2}, {%r2, %r2, %r2, %r2, %r2, %r2, %r2, %r2}, {%f48242, %f48243, %f48244, %f48245, %f48246, %f48247, %f48248, %f48249};
	bar.warp.sync 	-1;
	wmma.mma.sync.aligned.row.col.m32n8k16.f32.f32 {%f48258, %f48259, %f48260, %f48261, %f48262, %f48263, %f48264, %f48265}, {%r2, %r2, %r2, %r2, %r2, %r2, %r2, %r2}, {%r2, %r2, %r2, %r2, %r2, %r2, %r2, %r2}, {%f48250, %f48251, %f48252, %f48253, %f48254, %f48255, %f48256, %f48257};
	bar.warp.sync 	-1;
	wmma.mma.sync.aligned.row.col.m32n8k16.f32.f32 {%f48266, %f48267, %f48268, %f48269, %f48270, %f48271, %f48272, %f48273}, {%r2, %r2, %r2, %r2, %r2, %r2, %r2, %r2}, {%r2, %r2, %r2, %r2, %r2, %r2, %r2, %r2}, {%f48258, %f48259, %f48260, %f48261, %f48262, %f48263, %f48264, %f48265};
	bar.warp.sync 	-1;
	wmma.mma.sync.aligned.row.col.m32n8k16.f32.f32 {%f48274, %f48275, %f48276, %f48277, %f48278, %f48279, %f48280, %f48281}, {%r2, %r2, %r2, %r2, %r2, %r2, %r2, %r2}, {%r2, %r2, %r2, %r2, %r2, %r2, %r2, %r2}, {%f48266, %f48267, %f48268, %f48269, %f48270, %f48271, %f48272, %f48273};
	bar.warp.sync 	-1;
	wmma.mma.sync.aligned.row.col.m32n8k16.f32.f32 {%f48282, %f48283, %f48284, %f48285, %f48286, %f48287, %f48288, %f48289}, {%r2, %r2, %r2, %r2, %r2, %r2, %r2, %r2}, {%r2, %r2, %r2, %r2, %r2, %r2, %r2, %r2}, {%f48274, %f48275, %f48276, %f48277, %f48278, %f48279, %f48280, %f48281};
	bar.warp.sync 	-1;
	wmma.mma.sync.aligned.row.col.m32n8k16.f32.f32 {%f48290, %f48291, %f48292, %f48293, %f48294, %f48295, %f48296, %f48297}, {%r2, %r2, %r2, %r2, %r2, %r2, %r2, %r2}, {%r2, %r2, %r2, %r2, %r2, %r2, %r2, %r2}, {%f48282, %f48283, %f48284, %f48285, %f48286, %f48287, %f48288, %f48289};
	bar.warp.sync 	-1;
	wmma.mma.sync.aligned.row.col.m32n8k16.f32.f32 {%f48298, %f48299, %f48300, %f48301, %f48302, %f48303, %f48304, %f48305}, {%r2, %r2, %r2, %r2, %r2, %r2, %r2, %r2}, {%r2, %r2, %r2, %r2, %r2, %r2, %r2, %r2}, {%f48290, %f48291, %f48292, %f48293, %f48294, %f48295, %f48296, %f48297};
	bar.warp.sync 	-1;
	wmma.mma.sync.aligned.row.col.m32n8k16.f32.f32 {%f48306, %f48307, %f48308, %f48309, %f48310, %f48311, %f48312, %f48313}, {%r2, %r2, %r2, %r2, %r2, %r2, %r2, %r2}, {%r2, %r2, %r2, %r2, %r2, %r2, %r2, %r2}, {%f48298, %f48299, %f48300, %f48301, %f48302, %f48303, %f48304, %f48305};
	bar.warp.sync 	-1;
	wmma.mma.sync.aligned.row.col.m32n8k16.f32.f32 {%f48314, %f48315, %f48316, %f48317, %f48318, %f48319, %f48320, %f48321}, {%r2, %r2, %r2, %r2, %r2, %r2, %r2, %r2}, {%r2, %r2, %r2, %r2, %r2, %r2, %r2, %r2}, {%f48306, %f48307, %f48308, %f48309, %f48310, %f48311, %f48312, %f48313};
	bar.warp.sync 	-1;
	wmma.mma.sync.aligned.row.col.m32n8k16.f32.f32 {%f48322, %f48323, %f48324, %f48325, %f48326, %f48327, %f48328, %f48329}, {%r2, %r2, %r2, %r2, %r2, %r2, %r2, %r2}, {%r2, %r2, %r2, %r2, %r2, %r2, %r2, %r2}, {%f48314, %f48315, %f48316, %f48317, %f48318, %f48319, %f48320, %f48321};
	bar.warp.sync 	-1;
	wmma.mma.sync.aligned.row.col.m32n8k16.f32.f32 {%f48330, %f48331, %f48332, %f48333, %f48334, %f48335, %f48336, %f48337}, {%r2, %r2, %r2, %r2, %r2, %r2, %r2, %r2}, {%r2, %r2, %r2, %r2, %r2, %r2, %r2, %r2}, {%f48322, %f48323, %f48324, %f48325, %f48326, %f48327, %f48328, %f48329};
	bar.warp.sync 	-1;
	wmma.mma.sync.aligned.row.col.m32n8k16.f32.f32 {%f48338, %f48339, %f48340, %f48341, %f48342, %f48343, %f48344, %f48345}, {%r2, %r2, %r2, %r2, %r2, %r2, %r2, %r2}, {%r2, %r2, %r2, %r2, %r2, %r2, %r2, %r2}, {%f48330, %f48331, %f48332, %f48333, %f48334, %f48335, %f48336, %f48337};
	bar.warp.sync 	-1;
	wmma.mma.sync.aligned.row.col.m32n8k16.f32.f32 {%f48346, %f48347, %f48348, %f48349, %f48350, %f48351, %f48352, %f48353}, {%r2, %r2, %r2, %r2, %r2, %r2, %r2, %r2}, {%r2, %r2, %r2, %r2, %r2, %r2, %r2, %r2}, {%f48338, %f48339, %f48340, %f48341, %f48342, %f48343, %f48344, %f48345};
	bar.warp.sync 	-1;
	wmma.mma.sync.aligned.row.col.m32n8k16.f32.f32 {%f48354, %f48355, %f48356, %f48357, %f48358, %f48359, %f48360, %f48361}, {%r2, %r2, %r2, %r2, %r2, %r2, %r2, %r2}, {%r2, %r2, %r2, %r2, %r2, %r2, %r2, %r2}, {%f48346, %f48347, %f48348, %f48349, %f48350, %f48351, %f48352, %f48353};
	bar.warp.sync 	-1;
	wmma.mma.sync.aligned.row.col.m32n8k16.f32.f32 {%f48362, %f48363, %f48364, %f48365, %f48366, %f48367, %f48368, %f48369}, {%r2, %r2, %r2, %r2, %r2, %r2, %r2, %r2}, {%r2, %r2, %r2, %r2, %r2, %r2, %r2, %r2}, {%f48354, %f48355, %f48356, %f48357, %f48358, %f48359, %f48360, %f48361};
	bar.warp.sync 	-1;
	wmma.mma.sync.aligned.row.col.m32n8k16.f32.f32 {%f48370, %f48371, %f48372, %f48373, %f48374, %f48375, %f48376, %f48377}, {%r2, %r2, %r2, %r2, %r2, %r2, %r2, %r2}, {%r2, %r2, %r2, %r2, %r2, %r2, %r2, %r2}, {%f48362, %f48363, %f48364, %f48365, %f48366, %f48367, %f48368, %f48369};
	bar.warp.sync 	-1;
	wmma.mma.sync.aligned.row.col.m32n8k16.f32.f32 {%f48378, %f48379, %f48380, %f48381, %f48382, %f48383, %f48384, %f48385}, {%r2, %r2, %r2, %r2, %r2, %r2, %r2, %r2}, {%r2, %r2, %r2, %r2, %r2, %r2, %r2, %r2}, {%f48370, %f48371, %f48372, %f48373, %f48374, %f48375, %f48376, %f48377};
	bar.warp.sync 	-1;
	wmma.mma.sync.aligned.row.col.m32n8k16.f32.f32 {%f48386, %f48387, %f48388, %f48389, %f48390, %f48391, %f48392, %f48393}, {%r2, %r2, %r2, %r2, %r2, %r2, %r2, %r2}, {%r2, %r2, %r2, %r2, %r2, %r2, %r2, %r2}, {%f48378, %f48379, %f48380, %f48381, %f48382, %f48383, %f48384, %f48385};
	bar.warp.sync 	-1;
	wmma.mma.sync.aligned.row.col.m32n8k16.f32.f32 {%f48394, %f48395, %f48396, %f48397, %f48398, %f48399, %f48400, %f48401}, {%r2, %r2, %r2, %r2, %r2, %r2, %r2, %r2}, {%r2, %r2, %r2, %r2, %r2, %r2, %r2, %r2}, {%f48386, %f48387, %f48388, %f48389, %f48390, %f48391, %f48392, %f48393};
	bar.warp.sync 	-1;
	wmma.mma.sync.aligned.row.col.m32n8k16.f32.f32 {%f48402, %f48403, %f48404, %f48405, %f48406, %f48407, %f48408, %f48409}, {%r2, %r2, %r2, %r2, %r2, %r2, %r2, %r2}, {%r2, %r2, %r2, %r2, %r2, %r2, %r2, %r2}, {%f48394, %f48395, %f48396, %f48397, %f48398, %f48399, %f48400, %f48401};
	bar.warp.sync 	-1;
	wmma.mma.sync.aligned.row.col.m32n8k16.f32.f32 {%f48410, %f48411, %f48412, %f48413, %f48414, %f48415, %f48416, %f48417}, {%r2, %r2, %r2, %r2, %r2, %r2, %r2, %r2}, {%r2, %r2, %r2, %r2, %r2, %r2, %r2, %r2}, {%f48402, %f48403, %f48404, %f48405, %f48406, %f48407, %f48408, %f48409};
	bar.warp.sync 	-1;
	wmma.mma.sync.aligned.row.col.m32n8k16.f32.f32 {%f48418, %f48419, %f48420, %f48421, %f48422, %f48423, %f48424, %f48425}, {%r2, %r2, %r2, %r2, %r2, %r2, %r2, %r2}, {%r2, %r2, %r2, %r2, %r2, %r2, %r2, %r2}, {%f48410, %f48411, %f48412, %f48413, %f48414, %f48415, %f48416, %f48417};
	bar.warp.sync 	-1;
	wmma.mma.sync.aligned.row.col.m32n8k16.f32.f32 {%f48426, %f48427, %f48428, %f48429, %f48430, %f48431, %f48432, %f48433}, {%r2, %r2, %r2, %r2, %r2, %r2, %r2, %r2}, {%r2, %r2, %r2, %r2, %r2, %r2, %r2, %r2}, {%f48418, %f48419, %f48420, %f48421, %f48422, %f48423, %f48424, %f48425};
	bar.warp.sync 	-1;
	wmma.mma.sync.aligned.row.col.m32n8k16.f32.f32 {%f48434, %f48435, %f48436, %f48437, %f48438, %f48439, %f48440, %f48441}, {%r2, %r2, %r2, %r2, %r2, %r2, %r2, %r2}, {%r2, %r2, %r2, %r2, %r2, %r2, %r2, %r2}, {%f48426, %f48427, %f48428, %f48429, %f48430, %f48431, %f48432, %f48433};
	bar.warp.sync 	-1;
	wmma.mma.sync.aligned.row.col.m32n8k16.f32.f32 {%f48442, %f48443, %f48444, %f48445, %f48446, %f48447, %f48448, %f48449}, {%r2, %r2, %r2, %r2, %r2, %r2, %r2, %r2}, {%r2, %r2, %r2, %r2, %r2, %r2, %r2, %r2}, {%f48434, %f48435, %f48436, %f48437, %f48438, %f48439, %f48440, %f48441};
	bar.warp.sync 	-1;
	wmma.mma.sync.aligned.row.col.m32n8k16.f32.f32 {%f48450, %f48451, %f48452, %f48453, %f48454, %f48455, %f48456, %f48457}, {%r2, %r2, %r2, %r2, %r2, %r2, %r2, %r2}, {%r2, %r2, %r2, %r2, %r2, %r2, %r2, %r2}, {%f48442, %f48443, %f48444, %f48445, %f48446, %f48447, %f48448, %f48449};
	bar.warp.sync 	-1;
	wmma.mma.sync.aligned.row.col.m32n8k16.f32.f32 {%f48458, %f48459, %f48460, %f48461, %f48462, %f48463, %f48464, %f48465}, {%r2, %r2, %r2, %r2, %r2, %r2, %r2, %r2}, {%r2, %r2, %r2, %r2, %r2, %r2, %r2, %r2}, {%f48450, %f48451, %f48452, %f48453, %f48454, %f48455, %f48456, %f48457};
	bar.warp.sync 	-1;
	wmma.mma.sync.aligned.row.col.m32n8k16.f32.f32 {%f48466, %f48467, %f48468, %f48469, %f48470, %f48471, %f48472, %f48473}, {%r2, %r2, %r2, %r2, %r2, %r2, %r2, %r2}, {%r2, %r2, %r2, %r2, %r2, %r2, %r2, %r2}, {%f48458, %f48459, %f48460, %f48461, %f48462, %f48463, %f48464, %f48465};
	bar.warp.sync 	-1;
	wmma.mma.sync.aligned.row.col.m32n8k16.f32.f32 {%f48474, %f48475, %f48476, %f48477, %f48478, %f48479, %f48480, %f48481}, {%r2, %r2, %r2, %r2, %r2, %r2, %r2, %r2}, {%r2, %r2, %r2, %r2, %r2, %r2, %r2, %r2}, {%f48466, %f48467, %f48468, %f48469, %f48470, %f48471, %f48472, %f48473};
	bar.warp.sync 	-1;
	wmma.mma.sync.aligned.row.col.m32n8k16.f32.f32 {%f48482, %f48483, %f48484, %f48485, %f48486, %f48487, %f48488, %f48489}, {%r2, %r2, %r2, %r2, %r2, %r2, %r2, %r2}, {%r2, %r2, %r2, %r2, %r2, %r2, %r2, %r2}, {%f48474, %f48475, %f48476, %f48477, %f48478, %f48479, %f48480, %f48481};
	bar.warp.sync 	-1;
	wmma.mma.sync.aligned.row.col.m32n8k16.f32.f32 {%f48490, %f48491, %f48492, %f48493, %f48494, %f48495, %f48496, %f48497}, {%r2, %r2, %r2, %r2, %r2, %r2, %r2, %r2}, {%r2, %r2, %r2, %r2, %r2, %r2, %r2, %r2}, {%f48482, %f48483, %f48484, %f48485, %f48486, %f48487, %f48488, %f48489};
	bar.warp.sync 	-1;
	wmma.mma.sync.aligned.row.col.m32n8k16.f32.f32 {%f48498, %f48499, %f48500, %f48501, %f48502, %f48503, %f48504, %f48505}, {%r2, %r2, %r2, %r2, %r2, %r2, %r2, %r2}, {%r2, %r2, %r2, %r2, %r2, %r2, %r2, %r2}, {%f48490, %f48491, %f48492, %f48493, %f48494, %f48495, %f48496, %f48497};
	bar.warp.sync 	-1;
	wmma.mma.sync.aligned.row.col.m32n8k16.f32.f32 {%f48506, %f48507, %f48508, %f48509, %f48510, %f48511, %f48512, %f48513}, {%r2, %r2, %r2, %r2, %r2, %r2, %r2, %r2}, {%r2, %r2, %r2, %r2, %r2, %r2, %r2, %r2}, {%f48498, %f48499, %f48500, %f48501, %f48502, %f48503, %f48504, %f48505};
	bar.warp.sync 	-1;
	wmma.mma.sync.aligned.row.col.m32n8k16.f32.f32 {%f48514, %f48515, %f48516, %f48517, %f48518, %f48519, %f48520, %f48521}, {%r2, %r2, %r2, %r2, %r2, %r2, %r2, %r2}, {%r2, %r2, %r2, %r2, %r2, %r2, %r2, %r2}, {%f48506, %f48507, %f48508, %f48509, %f48510, %f48511, %f48512, %f48513};
	bar.warp.sync 	-1;
	wmma.mma.sync.aligned.row.col.m32n8k16.f32.f32 {%f48522, %f48523, %f48524, %f48525, %f48526, %f48527, %f48528, %f48529}, {%r2, %r2, %r2, %r2, %r2, %r2, %r2, %r2}, {%r2, %r2, %r2, %r2, %r2, %r2, %r2, %r2}, {%f48514, %f48515, %f48516, %f48517, %f48518, %f48519, %f48520, %f48521};
	bar.warp.sync 	-1;
	wmma.mma.sync.aligned.row.col.m32n8k16.f32.f32 {%f48530, %f48531, %f48532, %f48533, %f48534, %f48535, %f48536, %f48537}, {%r2, %r2, %r2, %r2, %r2, %r2, %r2, %r2}, {%r2, %r2, %r2, %r2, %r2, %r2, %r2, %r2}, {%f48522, %f48523, %f48524, %f48525, %f48526, %f48527, %f48528, %f48529};
	bar.warp.sync 	-1;
	wmma.mma.sync.aligned.row.col.m32n8k16.f32.f32 {%f48538, %f48539, %f48540, %f48541, %f48542, %f48543, %f48544, %f48545}, {%r2, %r2, %r2, %r2, %r2, %r2, %r2, %r2}, {%r2, %r2, %r2, %r2, %r2, %r2, %r2, %r2}, {%f48530, %f48531, %f48532, %f48533, %f48534, %f48535, %f48536, %f48537};
	bar.warp.sync 	-1;
	wmma.mma.sync.aligned.row.col.m32n8k16.f32.f32 {%f48546, %f48547, %f48548, %f48549, %f48550, %f48551, %f48552, %f48553}, {%r2, %r2, %r2, %r2, %r2, %r2, %r2, %r2}, {%r2, %r2, %r2, %r2, %r2, %r2, %r2, %r2}, {%f48538, %f48539, %f48540, %f48541, %f48542, %f48543, %f48544, %f48545};
	bar.warp.sync 	-1;
	wmma.mma.sync.aligned.row.col.m32n8k16.f32.f32 {%f48554, %f48555, %f48556, %f48557, %f48558, %f48559, %f48560, %f48561}, {%r2, %r2, %r2, %r2, %r2, %r2, %r2, %r2}, {%r2, %r2, %r2, %r2, %r2, %r2, %r2, %r2}, {%f48546, %f48547, %f48548, %f48549, %f48550, %f48551, %f48552, %f48553};
	bar.warp.sync 	-1;
	wmma.mma.sync.aligned.row.col.m32n8k16.f32.f32 {%f48562, %f48563, %f48564, %f48565, %f48566, %f48567, %f48568, %f48569}, {%r2, %r2, %r2, %r2, %r2, %r2, %r2, %r2}, {%r2, %r2, %r2, %r2, %r2, %r2, %r2, %r2}, {%f48554, %f48555, %f48556, %f48557, %f48558, %f48559, %f48560, %f48561};
	bar.warp.sync 	-1;
	wmma.mma.sync.aligned.row.col.m32n8k16.f32.f32 {%f48570, %f48571, %f48572, %f48573, %f48574, %f48575, %f48576, %f48577}, {%r2, %r2, %r2, %r2, %r2, %r2, %r2, %r2}, {%r2, %r2, %r2, %r2, %r2, %r2, %r2, %r2}, {%f48562, %f48563, %f48564, %f48565, %f48566, %f48567, %f48568, %f48569};
	bar.warp.sync 	-1;
	wmma.mma.sync.aligned.row.col.m32n8k16.f32.f32 {%f48578, %f48579, %f48580, %f48581, %f48582, %f48583, %f48584, %f48585}, {%r2, %r2, %r2, %r2, %r2, %r2, %r2, %r2}, {%r2, %r2, %r2, %r2, %r2, %r2, %r2, %r2}, {%f48570, %f48571, %f48572, %f48573, %f48574, %f48575, %f48576, %f48577};
	bar.warp.sync 	-1;
	wmma.mma.sync.aligned.row.col.m32n8k16.f32.f32 {%f48586, %f48587, %f48588, %f48589, %f48590, %f48591, %f48592, %f48593}, {%r2, %r2, %r2, %r2, %r2, %r2, %r2, %r2}, {%r2, %r2, %r2, %r2, %r2, %r2, %r2, %r2}, {%f48578, %f48579, %f48580, %f48581, %f48582, %f48583, %f48584, %f48585};
	bar.warp.sync 	-1;
	wmma.mma.sync.aligned.row.col.m32n8k16.f32.f32 {%f48594, %f48595, %f48596, %f48597, %f48598, %f48599, %f48600, %f48601}, {%r2, %r2, %r2, %r2, %r2, %r2, %r2, %r2}, {%r2, %r2, %r2, %r2, %r2, %r2, %r2, %r2}, {%f48586, %f48587, %f48588, %f48589, %f48590, %f48591, %f48592, %f48593};
	bar.warp.sync 	-1;
	wmma.mma.sync.aligned.row.col.m32n8k16.f32.f32 {%f48602, %f48603, %f48604, %f48605, %f48606, %f48607, %f48608, %f48609}, {%r2, %r2, %r2, %r2, %r2, %r2, %r2, %r2}, {%r2, %r2, %r2, %r2, %r2, %r2, %r2, %r2}, {%f48594, %f48595, %f48596, %f48597, %f48598, %f48599, %f48600, %f48601};
	bar.warp.sync 	-1;
	wmma.mma.sync.aligned.row.col.m32n8k16.f32.f32 {%f48610, %f48611, %f48612, %f48613, %f48614, %f48615, %f48616, %f48617}, {%r2, %r2, %r2, %r2, %r2, %r2, %r2, %r2}, {%r2, %r2, %r2, %r2, %r2, %r2, %r2, %r2}, {%f48602, %f48603, %f48604, %f48605, %f48606, %f48607, %f48608, %f48609};
	bar.warp.sync 	-1;
	wmma.mma.sync.aligned.row.col.m32n8k16.f32.f32 {%f48618, %f48619, %f48620, %f48621, %f48622, %f48623, %f48624, %f48625}, {%r2, %r2, %r2, %r2, %r2, %r2, %r2, %r2}, {%r2, %r2, %r2, %r2, %r2, %r2, %r2, %r2}, {%f48610, %f48611, %f48612, %f48613, %f48614, %f48615, %f48616, %f48617};
	bar.warp.sync 	-1;
	wmma.mma.sync.aligned.row.col.m32n8k16.f32.f32 {%f48626, %f48627, %f48628, %f48629, %f48630, %f48631, %f48632, %f48633}, {%r2, %r2, %r2, %r2, %r2, %r2, %r2, %r2}, {%r2, %r2, %r2, %r2, %r2, %r2, %r2, %r2}, {%f48618, %f48619, %f48620, %f48621, %f48622, %f48623, %f48624, %f48625};
	bar.warp.sync 	-1;
	wmma.mma.sync.aligned.row.col.m32n8k16.f32.f32 {%f48634, %f48635, %f48636, %f48637, %f48638, %f48639, %f48640, %f48641}, {%r2, %r2, %r2, %r2, %r2, %r2, %r2, %r2}, {%r2, %r2, %r2, %r2, %r2, %r2, %r2, %r2}, {%f48626, %f48627, %f48628, %f48629, %f48630, %f48631, %f48632, %f48633};
	bar.warp.sync 	-1;
	wmma.mma.sync.aligned.row.col.m32n8k16.f32.f32 {%f48642, %f48643, %f48644, %f48645, %f48646, %f48647, %f48648, %f48649}, {%r2, %r2, %r2, %r2, %r2, %r2, %r2, %r2}, {%r2, %r2, %r2, %r2, %r2, %r2, %r2, %r2}, {%f48634, %f48635, %f48636, %f48637, %f48638, %f48639, %f48640, %f48641};
	bar.warp.sync 	-1;
	wmma.mma.sync.aligned.row.col.m32n8k16.f32.f32 {%f48650, %f48651, %f48652, %f48653, %f48654, %f48655, %f48656, %f48657}, {%r2, %r2, %r2, %r2, %r2, %r2, %r2, %r2}, {%r2, %r2, %r2, %r2, %r2, %r2, %r2, %r2}, {%f48642, %f48643, %f48644, %f48645, %f48646, %f48647, %f48648, %f48649};
	bar.warp.sync 	-1;
	wmma.mma.sync.aligned.row.col.m32n8k16.f32.f32 {%f48658, %f48659, %f48660, %f48661, %f48662, %f48663, %f48664, %f48665}, {%r2, %r2, %r2, %r2, %r2, %r2, %r2, %r2}, {%r2, %r2, %r2, %r2, %r2, %r2, %r2, %r2}, {%f48650, %f48651, %f48652, %f48653, %f48654, %f48655, %f48656, %f48657};
	bar.warp.sync 	-1;
	wmma.mma.sync.aligned.row.col.m32n8k16.f32.f32 {%f48666, %f48667, %f48668, %f48669, %f48670, %f48671, %f48672, %f48673}, {%r2, %r2, %r2, %r2, %r2, %r2, %r2, %r2}, {%r2, %r2, %r2, %r2, %r2, %r2, %r2, %r2}, {%f48658, %f48659, %f48660, %f48661, %f48662, %f48663, %f48664, %f48665};
	bar.warp.sync 	-1;
	wmma.mma.sync.aligned.row.col.m32n8k16.f32.f32 {%f48674, %f48675, %f48676, %f48677, %f48678, %f48679, %f48680, %f48681}, {%r2, %r2, %r2, %r2, %r2, %r2, %r2, %r2}, {%r2, %r2, %r2, %r2, %r2, %r2, %r2, %r2}, {%f48666, %f48667, %f48668, %f48669, %f48670, %f48671, %f48672, %f48673};
	bar.warp.sync 	-1;
	wmma.mma.sync.aligned.row.col.m32n8k16.f32.f32 {%f48682, %f48683, %f48684, %f48685, %f48686, %f48687, %f48688, %f48689}, {%r2, %r2, %r2, %r2, %r2, %r2, %r2, %r2}, {%r2, %r2, %r2, %r2, %r2, %r2, %r2, %r2}, {%f48674, %f48675, %f48676, %f48677, %f48678, %f48679, %f48680, %f48681};
	bar.warp.sync 	-1;
	wmma.mma.sync.aligned.row.col.m32n8k16.f32.f32 {%f48690, %f48691, %f48692, %f48693, %f48694, %f48695, %f48696, %f48697}, {%r2, %r2, %r2, %r2, %r2, %r2, %r2, %r2}, {%r2, %r2, %r2, %r2, %r2, %r2, %r2, %r2}, {%f48682, %f48683, %f48684, %f48685, %f48686, %f48687, %f48688, %f48689};
	bar.warp.sync 	-1;
	wmma.mma.sync.aligned.row.col.m32n8k16.f32.f32 {%f48698, %f48699, %f48700, %f48701, %f48702, %f48703, %f48704, %f48705}, {%r2, %r2, %r2, %r2, %r2, %r2, %r2, %r2}, {%r2, %r2, %r2, %r2, %r2, %r2, %r2, %r2}, {%f48690, %f48691, %f48692, %f48693, %f48694, %f48695, %f48696, %f48697};
	bar.warp.sync 	-1;
	wmma.mma.sync.aligned.row.col.m32n8k16.f32.f32 {%f48706, %f48707, %f48708, %f48709, %f48710, %f48711, %f48712, %f48713}, {%r2, %r2, %r2, %r2, %r2, %r2, %r2, %r2}, {%r2, %r2, %r2, %r2, %r2, %r2, %r2, %r2}, {%f48698, %f48699, %f48700, %f48701, %f48702, %f48703, %f48704, %f48705};
	bar.warp.sync 	-1;
	wmma.mma.sync.aligned.row.col.m32n8k16.f32.f32 {%f48714, %f48715, %f48716, %f48717, %f48718, %f48719, %f48720, %f48721}, {%r2, %r2, %r2, %r2, %r2, %r2, %r2, %r2}, {%r2, %r2, %r2, %r2, %r2, %r2, %r2, %r2}, {%f48706, %f48707, %f48708, %f48709, %f48710, %f48711, %f48712, %f48713};
	bar.warp.sync 	-1;
	wmma.mma.sync.aligned.row.col.m32n8k16.f32.f32 {%f48722, %f48723, %f48724, %f48725, %f48726, %f48727, %f48728, %f48729}, {%r2, %r2, %r2, %r2, %r2, %r2, %r2, %r2}, {%r2, %r2, %r2, %r2, %r2, %r2, %r2, %r2}, {%f48714, %f48715, %f48716, %f48717, %f48718, %f48719, %f48720, %f48721};
	bar.warp.sync 	-1;
	wmma.mma.sync.aligned.row.col.m32n8k16.f32.f32 {%f48730, %f48731, %f48732, %f48733, %f48734, %f48735, %f48736, %f48737}, {%r2, %r2, %r2, %r2, %r2, %r2, %r2, %r2}, {%r2, %r2, %r2, %r2, %r2, %r2, %r2, %r2}, {%f48722, %f48723, %f48724, %f48725, %f48726, %f48727, %f48728, %f48729};
	bar.warp.sync 	-1;
	wmma.mma.sync.aligned.row.col.m32n8k16.f32.f32 {%f48738, %f48739, %f48740, %f48741, %f48742, %f48743, %f48744, %f48745}, {%r2, %r2, %r2, %r2, %r2, %r2, %r2, %r2}, {%r2, %r2, %r2, %r2, %r2, %r2, %r2, %r2}, {%f48730, %f48731, %f48732, %f48733, %f48734, %f48735, %f48736, %f48737};
	bar.warp.sync 	-1;
	wmma.mma.sync.aligned.row.col.m32n8k16.f32.f32 {%f48746, %f48747, %f48748, %f48749, %f48750, %f48751, %f48752, %f48753}, {%r2, %r2, %r2, %r2, %r2, %r2, %r2, %r2}, {%r2, %r2, %r2, %r2, %r2, %r2, %r2, %r2}, {%f48738, %f48739, %f48740, %f48741, %f48742, %f48743, %f48744, %f48745};
	bar.warp.sync 	-1;
	wmma.mma.sync.aligned.row.col.m32n8k16.f32.f32 {%f48754, %f48755, %f48756, %f48757, %f48758, %f48759, %f48760, %f48761}, {%r2, %r2, %r2, %r2, %r2, %r2, %r2, %r2}, {%r2, %r2, %r2, %r2, %r2, %r2, %r2, %r2}, {%f48746, %f48747, %f48748, %f48749, %f48750, %f48751, %f48752, %f48753};
	bar.warp.sync 	-1;
	wmma.mma.sync.aligned.row.col.m32n8k16.f32.f32 {%f48762, %f48763, %f48764, %f48765, %f48766, %f48767, %f48768, %f48769}, {%r2, %r2, %r2, %r2, %r2, %r2, %r2, %r2}, {%r2, %r2, %r2, %r2, %r2, %r2, %r2, %r2}, {%f48754, %f48755, %f48756, %f48757, %f48758, %f48759, %f48760, %f48761};
	bar.warp.sync 	-1;
	wmma.mma.sync.aligned.row.col.m32n8k16.f32.f32 {%f48770, %f48771, %f48772, %f48773, %f48774, %f48775, %f48776, %f48777}, {%r2, %r2, %r2, %r2, %r2, %r2, %r2, %r2}, {%r2, %r2, %r2, %r2, %r2, %r2, %r2, %r2}, {%f48762, %f48763, %f48764, %f48765, %f48766, %f48767, %f48768, %f48769};
	bar.warp.sync 	-1;
	wmma.mma.sync.aligned.row.col.m32n8k16.f32.f32 {%f48778, %f48779, %f48780, %f48781, %f48782, %f48783, %f48784, %f48785}, {%r2, %r2, %r2, %r2, %r2, %r2, %r2, %r2}, {%r2, %r2, %r2, %r2, %r2, %r2, %r2, %r2}, {%f48770, %f48771, %f48772, %f48773, %f48774, %f48775, %f48776, %f48777};
	bar.warp.sync 	-1;
	wmma.mma.sync.aligned.row.col.m32n8k16.f32.f32 {%f48786, %f48787, %f48788, %f48789, %f48790, %f48791, %f48792, %f48793}, {%r2, %r2, %r2, %r2, %r2, %r2, %r2, %r2}, {%r2, %r2, %r2, %r2, %r2, %r2, %r2, %r2}, {%f48778, %f48779, %f48780, %f48781, %f48782, %f48783, %f48784, %f48785};
	bar.warp.sync 	-1;
	wmma.mma.sync.aligned.row.col.m32n8k16.f32.f32 {%f48794, %f48795, %f48796, %f48797, %f48798, %f48799, %f48800, %f48801}, {%r2, %r2, %r2, %r2, %r2, %r2, %r2, %r2}, {%r2, %r2, %r2, %r2, %r2, %r2, %r2, %r2}, {%f48786, %f48787, %f48788, %f48789, %f48790, %f48791, %f48792, %f48793};
	bar.warp.sync 	-1;
	wmma.mma.sync.aligned.row.col.m32n8k16.f32.f32 {%f48802, %f48803, %f48804, %f48805, %f48806, %f48807, %f48808, %f48809}, {%r2, %r2, %r2, %r2, %r2, %r2, %r2, %r2}, {%r2, %r2, %r2, %r2, %r2, %r2, %r2, %r2}, {%f48794, %f48795, %f48796, %f48797, %f48798, %f48799, %f48800, %f48801};
	bar.warp.sync 	-1;
	wmma.mma.sync.aligned.row.col.m32n8k16.f32.f32 {%f48810, %f48811, %f48812, %f48813, %f48814, %f48815, %f48816, %f48817}, {%r2, %r2, %r2, %r2, %r2, %r2, %r2, %r2}, {%r2, %r2, %r2, %r2, %r2, %r2, %r2, %r2}, {%f48802, %f48803, %f48804, %f48805, %f48806, %f48807, %f48808, %f48809};
	bar.warp.sync 	-1;
	wmma.mma.sync.aligned.row.col.m32n8k16.f32.f32 {%f48818, %f48819, %f48820, %f48821, %f48822, %f48823, %f48824, %f48825}, {%r2, %r2, %r2, %r2, %r2, %r2, %r2, %r2}, {%r2, %r2, %r2, %r2, %r2, %r2, %r2, %r2}, {%f48810, %f48811, %f48812, %f48813, %f48814, %f48815, %f48816, %f48817};
	bar.warp.sync 	-1;
	wmma.mma.sync.aligned.row.col.m32n8k16.f32.f32 {%f48826, %f48827, %f48828, %f48829, %f48830, %f48831, %f48832, %f48833}, {%r2, %r2, %r2, %r2, %r2, %r2, %r2, %r2}, {%r2, %r2, %r2, %r2, %r2, %r2, %r2, %r2}, {%f48818, %f48819, %f48820, %f48821, %f48822, %f48823, %f48824, %f48825};
	bar.warp.sync 	-1;
	wmma.mma.sync.aligned.row.col.m32n8k16.f32.f32 {%f48834, %f48835, %f48836, %f48837, %f48838, %f48839, %f48840, %f48841}, {%r2, %r2, %r2, %r2, %r2, %r2, %r2, %r2}, {%r2, %r2, %r2, %r2, %r2, %r2, %r2, %r2}, {%f48826, %f48827, %f48828, %f48829, %f48830, %f48831, %f48832, %f48833};
	bar.warp.sync 	-1;
	wmma.mma.sync.aligned.row.col.m32n8k16.f32.f32 {%f48842, %f48843, %f48844, %f48845, %f48846, %f48847, %f48848, %f48849}, {%r2, %r2, %r2, %r2, %r2, %r2, %r2, %r2}, {%r2, %r2, %r2, %r2, %r2, %r2, %r2, %r2}, {%f48834, %f48835, %f48836, %f48837, %f48838, %f48839, %f48840, %f48841};
	bar.warp.sync 	-1;
	wmma.mma.sync.aligned.row.col.m32n8k16.f32.f32 {%f48850, %f48851, %f48852, %f48853, %f48854, %f48855, %f48856, %f48857}, {%r2, %r2, %r2, %r2, %r2, %r2, %r2, %r2}, {%r2, %r2, %r2, %r2, %r2, %r2, %r2, %r2}, {%f48842, %f48843, %f48844, %f48845, %f48846, %f48847, %f48848, %f48849};
	bar.warp.sync 	-1;
	wmma.mma.sync.aligned.row.col.m32n8k16.f32.f32 {%f48858, %f48859, %f48860, %f48861, %f48862, %f48863, %f48864, %f48865}, {%r2, %r2, %r2, %r2, %r2, %r2, %r2, %r2}, {%r2, %r2, %r2, %r2, %r2, %r2, %r2, %r2}, {%f48850, %f48851, %f48852, %f48853, %f48854, %f48855, %f48856, %f48857};
	bar.warp.sync 	-1;
	wmma.mma.sync.aligned.row.col.m32n8k16.f32.f32 {%f48866, %f48867, %f48868, %f48869, %f48870, %f48871, %f48872, %f48873}, {%r2, %r2, %r2, %r2, %r2, %r2, %r2, %r2}, {%r2, %r2, %r2, %r2, %r2, %r2, %r2, %r2}, {%f48858, %f48859, %f48860, %f48861, %f48862, %f48863, %f48864, %f48865};
	bar.warp.sync 	-1;
	wmma.mma.sync.aligned.row.col.m32n8k16.f32.f32 {%f48874, %f48875, %f48876, %f48877, %f48878, %f48879, %f48880, %f48881}, {%r2, %r2, %r2, %r2, %r2, %r2, %r2, %r2}, {%r2, %r2, %r2, %r2, %r2, %r2, %r2, %r2}, {%f48866, %f48867, %f48868, %f48869, %f48870, %f48871, %f48872, %f48873};
	bar.warp.sync 	-1;
	wmma.mma.sync.aligned.row.col.m32n8k16.f32.f32 {%f48882, %f48883, %f48884, %f48885, %f48886, %f48887, %f48888, %f48889}, {%r2, %r2, %r2, %r2, %r2, %r2, %r2, %r2}, {%r2, %r2, %r2, %r2, %r2, %r2, %r2, %r2}, {%f48874, %f48875, %f48876, %f48877, %f48878, %f48879, %f48880, %f48881};
	bar.warp.sync 	-1;
	wmma.mma.sync.aligned.row.col.m32n8k16.f32.f32 {%f48890, %f48891, %f48892, %f48893, %f48894, %f48895, %f48896, %f48897}, {%r2, %r2, %r2, %r2, %r2, %r2, %r2, %r2}, {%r2, %r2, %r2, %r2, %r2, %r2, %r2, %r2}, {%f48882, %f48883, %f48884, %f48885, %f48886, %f48887, %f48888, %f48889};
	bar.warp.sync 	-1;
	wmma.mma.sync.aligned.row.col.m32n8k16.f32.f32 {%f48898, %f48899, %f48900, %f48901, %f48902, %f48903, %f48904, %f48905}, {%r2, %r2, %r2, %r2, %r2, %r2, %r2, %r2}, {%r2, %r2, %r2, %r2, %r2, %r2, %r2, %r2}, {%f48890, %f48891, %f48892, %f48893, %f48894, %f48895, %f48896, %f48897};
	bar.warp.sync 	-1;
	wmma.mma.sync.aligned.row.col.m32n8k16.f32.f32 {%f48906, %f48907, %f48908, %f48909, %f48910, %f48911, %f48912, %f48913}, {%r2, %r2, %r2, %r2, %r2, %r2, %r2, %r2}, {%r2, %r2, %r2, %r2, %r2, %r2, %r2, %r2}, {%f48898, %f48899, %f48900, %f48901, %f48902, %f48903, %f48904, %f48905};
	bar.warp.sync 	-1;
	wmma.mma.sync.aligned.row.col.m32n8k16.f32.f32 {%f48914, %f48915, %f48916, %f48917, %f48918, %f48919, %f48920, %f48921}, {%r2, %r2, %r2, %r2, %r2, %r2, %r2, %r2}, {%r2, %r2, %r2, %r2, %r2, %r2, %r2, %r2}, {%f48906, %f48907, %f48908, %f48909, %f48910, %f48911, %f48912, %f48913};
	bar.warp.sync 	-1;
	wmma.mma.sync.aligned.row.col.m32n8k16.f32.f32 {%f48922, %f48923, %f48924, %f48925, %f48926, %f48927, %f48928, %f48929}, {%r2, %r2, %r2, %r2, %r2, %r2, %r2, %r2}, {%r2, %r2, %r2, %r2, %r2, %r2, %r2, %r2}, {%f48914, %f48915, %f48916, %f48917, %f48918, %f48919, %f48920, %f48921};
	bar.warp.sync 	-1;
	wmma.mma.sync.aligned.row.col.m32n8k16.f32.f32 {%f48930, %f48931, %f48932, %f48933, %f48934, %f48935, %f48936, %f48937}, {%r2, %r2, %r2, %r2, %r2, %r2, %r2, %r2}, {%r2, %r2, %r2, %r2, %r2, %r2, %r2, %r2}, {%f48922, %f48923, %f48924, %f48925, %f48926, %f48927, %f48928, %f48929};
	bar.warp.sync 	-1;
	wmma.mma.sync.aligned.row.col.m32n8k16.f32.f32 {%f48938, %f48939, %f48940, %f48941, %f48942, %f48943, %f48944, %f48945}, {%r2, %r2, %r2, %r2, %r2, %r2, %r2, %r2}, {%r2, %r2, %r2, %r2, %r2, %r2, %r2, %r2}, {%f48930, %f48931, %f48932, %f48933, %f48934, %f48935, %f48936, %f48937};
	bar.warp.sync 	-1;
	wmma.mma.sync.aligned.row.col.m32n8k16.f32.f32 {%f48946, %f48947, %f48948, %f48949, %f48950, %f48951, %f48952, %f48953}, {%r2, %r2, %r2, %r2, %r2, %r2, %r2, %r2}, {%r2, %r2, %r2, %r2, %r2, %r2, %r2, %r2}, {%f48938, %f48939, %f48940, %f48941, %f48942, %f48943, %f48944, %f48945};
	bar.warp.sync 	-1;
	wmma.mma.sync.aligned.row.col.m32n8k16.f32.f32 {%f48954, %f48955, %f48956, %f48957, %f48958, %f48959, %f48960, %f48961}, {%r2, %r2, %r2, %r2, %r2, %r2, %r2, %r2}, {%r2, %r2, %r2, %r2, %r2, %r2, %r2, %r2}, {%f48946, %f48947, %f48948, %f48949, %f48950, %f48951, %f48952, %f48953};
	bar.warp.sync 	-1;
	wmma.mma.sync.aligned.row.col.m32n8k16.f32.f32 {%f48962, %f48963, %f48964, %f48965, %f48966, %f48967, %f48968, %f48969}, {%r2, %r2, %r2, %r2, %r2, %r2, %r2, %r2}, {%r2, %r2, %r2, %r2, %r2, %r2, %r2, %r2}, {%f48954, %f48955, %f48956, %f48957, %f48958, %f48959, %f48960, %f48961};
	bar.warp.sync 	-1;
	wmma.mma.sync.aligned.row.col.m32n8k16.f32.f32 {%f48970, %f48971, %f48972, %f48973, %f48974, %f48975, %f48976, %f48977}, {%r2, %r2, %r2, %r2, %r2, %r2, %r2, %r2}, {%r2, %r2, %r2, %r2, %r2, %r2, %r2, %r2}, {%f48962, %f48963, %f48964, %f48965, %f48966, %f48967, %f48968, %f48969};
	bar.warp.sync 	-1;
	wmma.mma.sync.aligned.row.col.m32n8k16.f32.f32 {%f48978, %f48979, %f48980, %f48981, %f48982, %f48983, %f48984, %f48985}, {%r2, %r2, %r2, %r2, %r2, %r2, %r2, %r2}, {%r2, %r2, %r2, %r2, %r2, %r2, %r2, %r2}, {%f48970, %f48971, %f48972, %f48973, %f48974, %f48975, %f48976, %f48977};
	bar.warp.sync 	-1;
	wmma.mma.sync.aligned.row.col.m32n8k16.f32.f32 {%f48986, %f48987, %f48988, %f48989, %f48990, %f48991, %f48992, %f48993}, {%r2, %r2, %r2, %r2, %r2, %r2, %r2, %r2}, {%r2, %r2, %r2, %r2, %r2, %r2, %r2, %r2}, {%f48978, %f48979, %f48980, %f48981, %f48982, %f48983, %f48984, %f48985};
	bar.warp.sync 	-1;
	wmma.mma.sync.aligned.row.col.m32n8k16.f32.f32 {%f48994, %f48995, %f48996, %f48997, %f48998, %f48999, %f49000, %f49001}, {%r2, %r2, %r2, %r2, %r2, %r2, %r2, %r2}, {%r2, %r2, %r2, %r2, %r2, %r2, %r2, %r2}, {%f48986, %f48987, %f48988, %f48989, %f48990, %f48991, %f48992, %f48993};
	bar.warp.sync 	-1;
	wmma.mma.sync.aligned.row.col.m32n8k16.f32.f32 {%f49002, %f49003, %f49004, %f49005, %f49006, %f49007, %f49008, %f49009}, {%r2, %r2, %r2, %r2, %r2, %r2, %r2, %r2}, {%r2, %r2, %r2, %r2, %r2, %r2, %r2, %r2}, {%f48994, %f48995, %f48996, %f48997, %f48998, %f48999, %f49000, %f49001};
	bar.warp.sync 	-1;
	wmma.mma.sync.aligned.row.col.m32n8k16.f32.f32 {%f49010, %f49011, %f49012, %f49013, %f49014, %f49015, %f49016, %f49017}, {%r2, %r2, %r2, %r2, %r2, %r2, %r2, %r2}, {%r2, %r2, %r2, %r2, %r2, %r2, %r2, %r2}, {%f49002, %f49003, %f49004, %f49005, %f49006, %f49007, %f49008, %f49009};
	bar.warp.sync 	-1;
	wmma.mma.sync.aligned.row.col.m32n8k16.f32.f32 {%f49018, %f49019, %f49020, %f49021, %f49022, %f49023, %f49024, %f49025}, {%r2, %r2, %r2, %r2, %r2, %r2, %r2, %r2}, {%r2, %r2, %r2, %r2, %r2, %r2, %r2, %r2}, {%f49010, %f49011, %f49012, %f49013, %f49014, %f49015, %f49016, %f49017};
	bar.warp.sync 	-1;
	wmma.mma.sync.aligned.row.col.m32n8k16.f32.f32 {%f49026, %f49027, %f49028, %f49029, %f49030, %f49031, %f49032, %f49033}, {%r2, %r2, %r2, %r2, %r2, %r2, %r2, %r2}, {%r2, %r2, %r2, %r2, %r2, %r2, %r2, %r2}, {%f49018, %f49019, %f49020, %f49021, %f49022, %f49023, %f49024, %f49025};
	bar.warp.sync 	-1;
	wmma.mma.sync.aligned.row.col.m32n8k16.f32.f32 {%f49034, %f49035, %f49036, %f49037, %f49038, %f49039, %f49040, %f49041}, {%r2, %r2, %r2, %r2, %r2, %r2, %r2, %r2}, {%r2, %r2, %r2, %r2, %r2, %r2, %r2, %r2}, {%f49026, %f49027, %f49028, %f49029, %f49030, %f49031, %f49032, %f49033};
	bar.warp.sync 	-1;
	wmma.mma.sync.aligned.row.col.m32n8k16.f32.f32 {%f49042, %f49043, %f49044, %f49045, %f49046, %f49047, %f49048, %f49049}, {%r2, %r2, %r2, %r2, %r2, %r2, %r2, %r2}, {%r2, %r2, %r2, %r2, %r2, %r2, %r2, %r2}, {%f49034, %f49035, %f49036, %f49037, %f49038, %f49039, %f49040, %f49041};
	bar.warp.sync 	-1;
	wmma.mma.sync.aligned.row.col.m32n8k16.f32.f32 {%f49050, %f49051, %f49052, %f49053, %f49054, %f49055, %f49056, %f49057}, {%r2, %r2, %r2, %r2, %r2, %r2, %r2, %r2}, {%r2, %r2, %r2, %r2, %r2, %r2, %r2, %r2}, {%f49042, %f49043, %f49044, %f49045, %f49046, %f49047, %f49048, %f49049};
	bar.warp.sync 	-1;
	wmma.mma.sync.aligned.row.col.m32n8k16.f32.f32 {%f49058, %f49059, %f49060, %f49061, %f49062, %f49063, %f49064, %f49065}, {%r2, %r2, %r2, %r2, %r2, %r2, %r2, %r2}, {%r2, %r2, %r2, %r2, %r2, %r2, %r2, %r2}, {%f49050, %f49051, %f49052, %f49053, %f49054, %f49055, %f49056, %f49057};
	bar.warp.sync 	-1;
	wmma.mma.sync.aligned.row.col.m32n8k16.f32.f32 {%f49066, %f49067, %f49068, %f49069, %f49070, %f49071, %f49072, %f49073}, {%r2, %r2, %r2, %r2, %r2, %r2, %r2, %r2}, {%r2, %r2, %r2, %r2, %r2, %r2, %r2, %r2}, {%f49058, %f49059, %f49060, %f49061, %f49062, %f49063, %f49064, %f49065};
	bar.warp.sync 	-1;
	wmma.mma.sync.aligned.row.col.m32n8k16.f32.f32 {%f49074, %f49075, %f49076, %f49077, %f49078, %f49079, %f49080, %f49081}, {%r2, %r2, %r2, %r2, %r2, %r2, %r2, %r2}, {%r2, %r2, %r2, %r2, %r2, %r2, %r2, %r2}, {%f49066, %f49067, %f49068, %f49069, %f49070, %f49071, %f49072, %f49073};
	bar.warp.sync 	-1;
	wmma.mma.sync.aligned.row.col.m32n8k16.f32.f32 {%f49082, %f49083, %f49084, %f49085, %f49086, %f49087, %f49088, %f49089}, {%r2, %r2, %r2, %r2, %r2, %r2, %r2, %r2}, {%r2, %r2, %r2, %r2, %r2, %r2, %r2, %r2}, {%f49074, %f49075, %f49076, %f49077, %f49078, %f49079, %f49080, %f49081};
	bar.warp.sync 	-1;
	wmma.mma.sync.aligned.row.col.m32n8k16.f32.f32 {%f49090, %f49091, %f49092, %f49093, %f49094, %f49095, %f49096, %f49097}, {%r2, %r2, %r2, %r2, %r2, %r2, %r2, %r2}, {%r2, %r2, %r2, %r2, %r2, %r2, %r2, %r2}, {%f49082, %f49083, %f49084, %f49085, %f49086, %f49087, %f49088, %f49089};
	bar.warp.sync 	-1;
	wmma.mma.sync.aligned.row.col.m32n8k16.f32.f32 {%f49098, %f49099, %f49100, %f49101, %f49102, %f49103, %f49104, %f49105}, {%r2, %r2, %r2, %r2, %r2, %r2, %r2, %r2}, {%r2, %r2, %r2, %r2, %r2, %r2, %r2, %r2}, {%f49090, %f49091, %f49092, %f49093, %f49094, %f49095, %f49096, %f49097};
	bar.warp.sync 	-1;
	wmma.mma.sync.aligned.row.col.m32n8k16.f32.f32 {%f49106, %f49107, %f49108, %f49109, %f49110, %f49111, %f49112, %f49113}, {%r2, %r2, %r2, %r2, %r2, %r2, %r2, %r2}, {%r2, %r2, %r2, %r2, %r2, %r2, %r2, %r2}, {%f49098, %f49099, %f49100, %f49101, %f49102, %f49103, %f49104, %f49105};
	bar.warp.sync 	-1;
	wmma.mma.sync.aligned.row.col.m32n8k16.f32.f32 {%f49114, %f49115, %f49116, %f49117, %f49118, %f49119, %f49120, %f49121}, {%r2, %r2, %r2, %r2, %r2, %r2, %r2, %r2}, {%r2, %r2, %r2, %r2, %r2, %r2, %r2, %r2}, {%f49106, %f49107, %f49108, %f49109, %f49110, %f49111, %f49112, %f49113};
	bar.warp.sync 	-1;
	wmma.mma.sync.aligned.row.col.m32n8k16.f32.f32 {%f49122, %f49123, %f49124, %f49125, %f49126, %f49127, %f49128, %f49129}, {%r2, %r2, %r2, %r2, %r2, %r2, %r2, %r2}, {%r2, %r2, %r2, %r2, %r2, %r2, %r2, %r2}, {%f49114, %f49115, %f49116, %f49117, %f49118, %f49119, %f49120, %f49121};
	bar.warp.sync 	-1;
	wmma.mma.sync.aligned.row.col.m32n8k16.f32.f32 {%f49130, %f49131, %f49132, %f49133, %f49134, %f49135, %f49136, %f49137}, {%r2, %r2, %r2, %r2, %r2, %r2, %r2, %r2}, {%r2, %r2, %r2, %r2, %r2, %r2, %r2, %r2}, {%f49122, %f49123, %f49124, %f49125, %f49126, %f49127, %f49128, %f49129};
	bar.warp.sync 	-1;
	wmma.mma.sync.aligned.row.col.m32n8k16.f32.f32 {%f49138, %f49139, %f49140, %f49141, %f49142, %f49143, %f49144, %f49145}, {%r2, %r2, %r2, %r2, %r2, %r2, %r2, %r2}, {%r2, %r2, %r2, %r2, %r2, %r2, %r2, %r2}, {%f49130, %f49131, %f49132, %f49133, %f49134, %f49135, %f49136, %f49137};
	bar.warp.sync 	-1;
	wmma.mma.sync.aligned.row.col.m32n8k16.f32.f32 {%f49146, %f49147, %f49148, %f49149, %f49150, %f49151, %f49152, %f49153}, {%r2, %r2, %r2, %r2, %r2, %r2, %r2, %r2}, {%r2, %r2, %r2, %r2, %r2, %r2, %r2, %r2}, {%f49138, %f49139, %f49140, %f49141, %f49142, %f49143, %f49144, %f49145};
	bar.warp.sync 	-1;
	wmma.mma.sync.aligned.row.col.m32n8k16.f32.f32 {%f49154, %f49155, %f49156, %f49157, %f49158, %f49159, %f49160, %f49161}, {%r2, %r2, %r2, %r2, %r2, %r2, %r2, %r2}, {%r2, %r2, %r2, %r2, %r2, %r2, %r2, %r2}, {%f49146, %f49147, %f49148, %f49149, %f49150, %f49151, %f49152, %f49153};
	bar.warp.sync 	-1;
	wmma.mma.sync.aligned.row.col.m32n8k16.f32.f32 {%f49162, %f49163, %f49164, %f49165, %f49166, %f49167, %f49168, %f49169}, {%r2, %r2, %r2, %r2, %r2, %r2, %r2, %r2}, {%r2, %r2, %r2, %r2, %r2, %r2, %r2, %r2}, {%f49154, %f49155, %f49156, %f49157, %f49158, %f49159, %f49160, %f49161};
	bar.warp.sync 	-1;
	wmma.mma.sync.aligned.row.col.m32n8k16.f32.f32 {%f49170, %f49171, %f49172, %f49173, %f49174, %f49175, %f49176, %f49177}, {%r2, %r2, %r2, %r2, %r2, %r2, %r2, %r2}, {%r2, %r2, %r2, %r2, %r2, %r2, %r2, %r2}, {%f49162, %f49163, %f49164, %f49165, %f49166, %f49167, %f49168, %f49169};
	bar.warp.sync 	-1;
	wmma.mma.sync.aligned.row.col.m32n8k16.f32.f32 {%f49178, %f49179, %f49180, %f49181, %f49182, %f49183, %f49184, %f49185}, {%r2, %r2, %r2, %r2, %r2, %r2, %r2, %r2}, {%r2, %r2, %r2, %r2, %r2, %r2, %r2, %r2}, {%f49170, %f49171, %f49172, %f49173, %f49174, %f49175, %f49176, %f49177};
	bar.warp.sync 	-1;
	wmma.mma.sync.aligned.row.col.m32n8k16.f32.f32 {%f49186, %f49187, %f49188, %f49189, %f49190, %f49191, %f49192, %f49193}, {%r2, %r2, %r2, %r2, %r2, %r2, %r2, %r2}, {%r2, %r2, %r2, %r2, %r2, %r2, %r2, %r2}, {%f49178, %f49179, %f49180, %f49181, %f49182, %f49183, %f49184, %f49185};
	bar.warp.sync 	-1;
	wmma.mma.sync.aligned.row.col.m32n8k16.f32.f32 {%f49194, %f49195, %f49196, %f49197, %f49198, %f49199, %f49200, %f49201}, {%r2, %r2, %r2, %r2, %r2, %r2, %r2, %r2}, {%r2, %r2, %r2, %r2, %r2, %r2, %r2, %r2}, {%f49186, %f49187, %f49188, %f49189, %f49190, %f49191, %f49192, %f49193};
	bar.warp.sync 	-1;
	wmma.mma.sync.aligned.row.col.m32n8k16.f32.f32 {%f49202, %f49203, %f49204, %f49205, %f49206, %f49207, %f49208, %f49209}, {%r2, %r2, %r2, %r2, %r2, %r2, %r2, %r2}, {%r2, %r2, %r2, %r2, %r2, %r2, %r2, %r2}, {%f49194, %f49195, %f49196, %f49197, %f49198, %f49199, %f49200, %f49201};
	bar.warp.sync 	-1;
	wmma.mma.sync.aligned.row.col.m32n8k16.f32.f32 {%f49210, %f49211, %f49212, %f49213, %f49214, %f49215, %f49216, %f49217}, {%r2, %r2, %r2, %r2, %r2, %r2, %r2, %r2}, {%r2, %r2, %r2, %r2, %r2, %r2, %r2, %r2}, {%f49202, %f49203, %f49204, %f49205, %f49206, %f49207, %f49208, %f49209};
	bar.warp.sync 	-1;
	wmma.mma.sync.aligned.row.col.m32n8k16.f32.f32 {%f49218, %f49219, %f49220, %f49221, %f49222, %f49223, %f49224, %f49225}, {%r2, %r2, %r2, %r2, %r2, %r2, %r2, %r2}, {%r2, %r2, %r2, %r2, %r2, %r2, %r2, %r2}, {%f49210, %f49211, %f49212, %f49213, %f49214, %f49215, %f49216, %f49217};
	bar.warp.sync 	-1;
	wmma.mma.sync.aligned.row.col.m32n8k16.f32.f32 {%f49226, %f49227, %f49228, %f49229, %f49230, %f49231, %f49232, %f49233}, {%r2, %r2, %r2, %r2, %r2, %r2, %r2, %r2}, {%r2, %r2, %r2, %r2, %r2, %r2, %r2, %r2}, {%f49218, %f49219, %f49220, %f49221, %f49222, %f49223, %f49224, %f49225};
	bar.warp.sync 	-1;
	wmma.mma.sync.aligned.row.col.m32n8k16.f32.f32 {%f49234, %f49235, %f49236, %f49237, %f49238, %f49239, %f49240, %f49241}, {%r2, %r2, %r2, %r2, %r2, %r2, %r2, %r2}, {%r2, %r2, %r2, %r2, %r2, %r2, %r2, %r2}, {%f49226, %f49227, %f49228, %f49229, %f49230, %f49231, %f49232, %f49233};
	bar.warp.sync 	-1;
	wmma.mma.sync.aligned.row.col.m32n8k16.f32.f32 {%f49242, %f49243, %f49244, %f49245, %f49246, %f49247, %f49248, %f49249}, {%r2, %r2, %r2, %r2, %r2, %r2, %r2, %r2}, {%r2, %r2, %r2, %r2, %r2, %r2, %r2, %r2}, {%f49234, %f49235, %f49236, %f49237, %f49238, %f49239, %f49240, %f49241};
	bar.warp.sync 	-1;
	wmma.mma.sync.aligned.row.col.m32n8k16.f32.f32 {%f49250, %f49251, %f49252, %f49253, %f49254, %f49255, %f49256, %f49257}, {%r2, %r2, %r2, %r2, %r2, %r2, %r2, %r2}, {%r2, %r2, %r2, %r2, %r2, %r2, %r2, %r2}, {%f49242, %f49243, %f49244, %f49245, %f49246, %f49247, %f49248, %f49249};
	bar.warp.sync 	-1;
	wmma.mma.sync.aligned.row.col.m32n8k16.f32.f32 {%f49258, %f49259, %f49260, %f49261, %f49262, %f49263, %f49264, %f49265}, {%r2, %r2, %r2, %r2, %r2, %r2, %r2, %r2}, {%r2, %r2, %r2, %r2, %r2, %r2, %r2, %r2}, {%f49250, %f49251, %f49252, %f49253, %f49254, %f49255, %f49256, %f49257};
	bar.warp.sync 	-1;
	wmma.mma.sync.aligned.row.col.m32n8k16.f32.f32 {%f49266, %f49267, %f49268, %f49269, %f49270, %f49271, %f49272, %f49273}, {%r2, %r2, %r2, %r2, %r2, %r2, %r2, %r2}, {%r2, %r2, %r2, %r2, %r2, %r2, %r2, %r2}, {%f49258, %f49259, %f49260, %f49261, %f49262, %f49263, %f49264, %f49265};
	bar.warp.sync 	-1;
	wmma.mma.sync.aligned.row.col.m32n8k16.f32.f32 {%f49274, %f49275, %f49276, %f49277, %f49278, %f49279, %f49280, %f49281}, {%r2, %r2, %r2, %r2, %r2, %r2, %r2, %r2}, {%r2, %r2, %r2, %r2, %r2, %r2, %r2, %r2}, {%f49266, %f49267, %f49268, %f49269, %f49270, %f49271, %f49272, %f49273};
	bar.warp.sync 	-1;
	wmma.mma.sync.aligned.row.col.m32n8k16.f32.f32 {%f49282, %f49283, %f49284, %f49285, %f49286, %f49287, %f49288, %f49289}, {%r2, %r2, %r2, %r2, %r2, %r2, %r2, %r2}, {%r2, %r2, %r2, %r2, %r2, %r2, %r2, %r2}, {%f49274, %f49275, %f49276, %f49277, %f49278, %f49279, %f49280, %f49281};
	bar.warp.sync 	-1;
	wmma.mma.sync.aligned.row.col.m32n8k16.f32.f32 {%f49290, %f49291, %f49292, %f49293, %f49294, %f49295, %f49296, %f49297}, {%r2, %r2, %r2, %r2, %r2, %r2, %r2, %r2}, {%r2, %r2, %r2, %r2, %r2, %r2, %r2, %r2}, {%f49282, %f49283, %f49284, %f49285, %f49286, %f49287, %f49288, %f49289};
	bar.warp.sync 	-1;
	wmma.mma.sync.aligned.row.col.m32n8k16.f32.f32 {%f49298, %f49299, %f49300, %f49301, %f49302, %f49303, %f49304, %f49305}, {%r2, %r2, %r2, %r2, %r2, %r2, %r2, %r2}, {%r2, %r2, %r2, %r2, %r2, %r2, %r2, %r2}, {%f49290, %f49291, %f49292, %f49293, %f49294, %f49295, %f49296, %f49297};
	bar.warp.sync 	-1;
	wmma.mma.sync.aligned.row.col.m32n8k16.f32.f32 {%f49306, %f49307, %f49308, %f49309, %f49310, %f49311, %f49312, %f49313}, {%r2, %r2, %r2, %r2, %r2, %r2, %r2, %r2}, {%r2, %r2, %r2, %r2, %r2, %r2, %r2, %r2}, {%f49298, %f49299, %f49300, %f49301, %f49302, %f49303, %f49304, %f49305};
	bar.warp.sync 	-1;
	wmma.mma.sync.aligned.row.col.m32n8k16.f32.f32 {%f49314, %f49315, %f49316, %f49317, %f49318, %f49319, %f49320, %f49321}, {%r2, %r2, %r2, %r2, %r2, %r2, %r2, %r2}, {%r2, %r2, %r2, %r2, %r2, %r2, %r2, %r2}, {%f49306, %f49307, %f49308, %f49309, %f49310, %f49311, %f49312, %f49313};
	bar.warp.sync 	-1;
	wmma.mma.sync.aligned.row.col.m32n8k16.f32.f32 {%f49322, %f49323, %f49324, %f49325, %f49326, %f49327, %f49328, %f49329}, {%r2, %r2, %r2, %r2, %r2, %r2, %r2, %r2}, {%r2, %r2, %r2, %r2, %r2, %r2, %r2, %r2}, {%f49314, %f49315, %f49316, %f49317, %f49318, %f49319, %f49320, %f49321};
	bar.warp.sync 	-1;
	wmma.mma.sync.aligned.row.col.m32n8k16.f32.f32 {%f49330, %f49331, %f49332, %f49333, %f49334, %f49335, %f49336, %f49337}, {%r2, %r2, %r2, %r2, %r2, %r2, %r2, %r2}, {%r2, %r2, %r2, %r2, %r2, %r2, %r2, %r2}, {%f49322, %f49323, %f49324, %f49325, %f49326, %f49327, %f49328, %f49329};
	bar.warp.sync 	-1;
	wmma.mma.sync.aligned.row.col.m32n8k16.f32.f32 {%f49338, %f49339, %f49340, %f49341, %f49342, %f49343, %f49344, %f49345}, {%r2, %r2, %r2, %r2, %r2, %r2, %r2, %r2}, {%r2, %r2, %r2, %r2, %r2, %r2, %r2, %r2}, {%f49330, %f49331, %f49332, %f49333, %f49334, %f49335, %f49336, %f49337};
	bar.warp.sync 	-1;
	wmma.mma.sync.aligned.row.col.m32n8k16.f32.f32 {%f49346, %f49347, %f49348, %f49349, %f49350, %f49351, %f49352, %f49353}, {%r2, %r2, %r2, %r2, %r2, %r2, %r2, %r2}, {%r2, %r2, %r2, %r2, %r2, %r2, %r2, %r2}, {%f49338, %f49339, %f49340, %f49341, %f49342, %f49343, %f49344, %f49345};
	bar.warp.sync 	-1;
	wmma.mma.sync.aligned.row.col.m32n8k16.f32.f32 {%f49354, %f49355, %f49356, %f49357, %f49358, %f49359, %f49360, %f49361}, {%r2, %r2, %r2, %r2, %r2, %r2, %r2, %r2}, {%r2, %r2, %r2, %r2, %r2, %r2, %r2, %r2}, {%f49346, %f49347, %f49348, %f49349, %f49350, %f49351, %f49352, %f49353};
	bar.warp.sync 	-1;
	wmma.mma.sync.aligned.row.col.m32n8k16.f32.f32 {%f49362, %f49363, %f49364, %f49365, %f49366, %f49367, %f49368, %f49369}, {%r2, %r2, %r2, %r2, %r2, %r2, %r2, %r2}, {%r2, %r2, %r2, %r2, %r2, %r2, %r2, %r2}, {%f49354, %f49355, %f49356, %f49357, %f49358, %f49359, %f49360, %f49361};
	bar.warp.sync 	-1;
	wmma.mma.sync.aligned.row.col.m32n8k16.f32.f32 {%f49370, %f49371, %f49372, %f49373, %f49374, %f49375, %f49376, %f49377}, {%r2, %r2, %r2, %r2, %r2, %r2, %r2, %r2}, {%r2, %r2, %r2, %r2, %r2, %r2, %r2, %r2}, {%f49362, %f49363, %f49364, %f49365, %f49366, %f49367, %f49368, %f49369};
	bar.warp.sync 	-1;
	wmma.mma.sync.aligned.row.col.m32n8k16.f32.f32 {%f49378, %f49379, %f49380, %f49381, %f49382, %f49383, %f49384, %f49385}, {%r2, %r2, %r2, %r2, %r2, %r2, %r2, %r2}, {%r2, %r2, %r2, %r2, %r2, %r2, %r2, %r2}, {%f49370, %f49371, %f49372, %f49373, %f49374, %f49375, %f49376, %f49377};
	bar.warp.sync 	-1;
	wmma.mma.sync.aligned.row.col.m32n8k16.f32.f32 {%f49386, %f49387, %f49388, %f49389, %f49390, %f49391, %f49392, %f49393}, {%r2, %r2, %r2, %r2, %r2, %r2, %r2, %r2}, {%r2, %r2, %r2, %r2, %r2, %r2, %r2, %r2}, {%f49378, %f49379, %f49380, %f49381, %f49382, %f49383, %f49384, %f49385};
	bar.warp.sync 	-1;
	wmma.mma.sync.aligned.row.col.m32n8k16.f32.f32 {%f49394, %f49395, %f49396, %f49397, %f49398, %f49399, %f49400, %f49401}, {%r2, %r2, %r2, %r2, %r2, %r2, %r2, %r2}, {%r2, %r2, %r2, %r2, %r2, %r2, %r2, %r2}, {%f49386, %f49387, %f49388, %f49389, %f49390, %f49391, %f49392, %f49393};
	bar.warp.sync 	-1;
	wmma.mma.sync.aligned.row.col.m32n8k16.f32.f32 {%f49402, %f49403, %f49404, %f49405, %f49406, %f49407, %f49408, %f49409}, {%r2, %r2, %r2, %r2, %r2, %r2, %r2, %r2}, {%r2, %r2, %r2, %r2, %r2, %r2, %r2, %r2}, {%f49394, %f49395, %f49396, %f49397, %f49398, %f49399, %f49400, %f49401};
	bar.warp.sync 	-1;
	wmma.mma.sync.aligned.row.col.m32n8k16.f32.f32 {%f49410, %f49411, %f49412, %f49413, %f49414, %f49415, %f49416, %f49417}, {%r2, %r2, %r2, %r2, %r2, %r2, %r2, %r2}, {%r2, %r2, %r2, %r2, %r2, %r2, %r2, %r2}, {%f49402, %f49403, %f49404, %f49405, %f49406, %f49407, %f49408, %f49409};
	bar.warp.sync 	-1;
	wmma.mma.sync.aligned.row.col.m32n8k16.f32.f32 {%f49418, %f49419, %f49420, %f49421, %f49422, %f49423, %f49424, %f49425}, {%r2, %r2, %r2, %r2, %r2, %r2, %r2, %r2}, {%r2, %r2, %r2, %r2, %r2, %r2, %r2, %r2}, {%f49410, %f49411, %f49412, %f49413, %f49414, %f49415, %f49416, %f49417};
	bar.warp.sync 	-1;
	wmma.mma.sync.aligned.row.col.m32n8k16.f32.f32 {%f49426, %f49427, %f49428, %f49429, %f49430, %f49431, %f49432, %f49433}, {%r2, %r2, %r2, %r2, %r2, %r2, %r2, %r2}, {%r2, %r2, %r2, %r2, %r2, %r2, %r2, %r2}, {%f49418, %f49419, %f49420, %f49421, %f49422, %f49423, %f49424, %f49425};
	bar.warp.sync 	-1;
	wmma.mma.sync.aligned.row.col.m32n8k16.f32.f32 {%f49434, %f49435, %f49436, %f49437, %f49438, %f49439, %f49440, %f49441}, {%r2, %r2, %r2, %r2, %r2, %r2, %r2, %r2}, {%r2, %r2, %r2, %r2, %r2, %r2, %r2, %r2}, {%f49426, %f49427, %f49428, %f49429, %f49430, %f49431, %f49432, %f49433};
	bar.warp.sync 	-1;
	wmma.mma.sync.aligned.row.col.m32n8k16.f32.f32 {%f49442, %f49443, %f49444, %f49445, %f49446, %f49447, %f49448, %f49449}, {%r2, %r2, %r2, %r2, %r2, %r2, %r2, %r2}, {%r2, %r2, %r2, %r2, %r2, %r2, %r2, %r2}, {%f49434, %f49435, %f49436, %f49437, %f49438, %f49439, %f49440, %f49441};
	bar.warp.sync 	-1;
	wmma.mma.sync.aligned.row.col.m32n8k16.f32.f32 {%f49450, %f49451, %f49452, %f49453, %f49454, %f49455, %f49456, %f49457}, {%r2, %r2, %r2, %r2, %r2, %r2, %r2, %r2}, {%r2, %r2, %r2, %r2, %r2, %r2, %r2, %r2}, {%f49442, %f49443, %f49444, %f49445, %f49446, %f49447, %f49448, %f49449};
	bar.warp.sync 	-1;
	wmma.mma.sync.aligned.row.col.m32n8k16.f32.f32 {%f49458, %f49459, %f49460, %f49461, %f49462, %f49463, %f49464, %f49465}, {%r2, %r2, %r2, %r2, %r2, %r2, %r2, %r2}, {%r2, %r2, %r2, %r2, %r2, %r2, %r2, %r2}, {%f49450, %f49451, %f49452, %f49453, %f49454, %f49455, %f49456, %f49457};
	bar.warp.sync 	-1;
	wmma.mma.sync.aligned.row.col.m32n8k16.f32.f32 {%f49466, %f49467, %f49468, %f49469, %f49470, %f49471, %f49472, %f49473}, {%r2, %r2, %r2, %r2, %r2, %r2, %r2, %r2}, {%r2, %r2, %r2, %r2, %r2, %r2, %r2, %r2}, {%f49458, %f49459, %f49460, %f49461, %f49462, %f49463, %f49464, %f49465};
	bar.warp.sync 	-1;
	wmma.mma.sync.aligned.row.col.m32n8k16.f32.f32 {%f49474, %f49475, %f49476, %f49477, %f49478, %f49479, %f49480, %f49481}, {%r2, %r2, %r2, %r2, %r2, %r2, %r2, %r2}, {%r2, %r2, %r2, %r2, %r2, %r2, %r2, %r2}, {%f49466, %f49467, %f49468, %f49469, %f49470, %f49471, %f49472, %f49473};
	bar.warp.sync 	-1;
	wmma.mma.sync.aligned.row.col.m32n8k16.f32.f32 {%f49482, %f49483, %f49484, %f49485, %f49486, %f49487, %f49488, %f49489}, {%r2, %r2, %r2, %r2, %r2, %r2, %r2, %r2}, {%r2, %r2, %r2, %r2, %r2, %r2, %r2, %r2}, {%f49474, %f49475, %f49476, %f49477, %f49478, %f49479, %f49480, %f49481};
	bar.warp.sync 	-1;
	wmma.mma.sync.aligned.row.col.m32n8k16.f32.f32 {%f49490, %f49491, %f49492, %f49493, %f49494, %f49495, %f49496, %f49497}, {%r2, %r2, %r2, %r2, %r2, %r2, %r2, %r2}, {%r2, %r2, %r2, %r2, %r2, %r2, %r2, %r2}, {%f49482, %f49483, %f49484, %f49485, %f49486, %f49487, %f49488, %f49489};
	bar.warp.sync 	-1;
	wmma.mma.sync.aligned.row.col.m32n8k16.f32.f32 {%f49498, %f49499, %f49500, %f49501, %f49502, %f49503, %f49504, %f49505}, {%r2, %r2, %r2, %r2, %r2, %r2, %r2, %r2}, {%r2, %r2, %r2, %r2, %r2, %r2, %r2, %r2}, {%f49490, %f49491, %f49492, %f49493, %f49494, %f49495, %f49496, %f49497};
	bar.warp.sync 	-1;
	wmma.mma.sync.aligned.row.col.m32n8k16.f32.f32 {%f49506, %f49507, %f49508, %f49509, %f49510, %f49511, %f49512, %f49513}, {%r2, %r2, %r2, %r2, %r2, %r2, %r2, %r2}, {%r2, %r2, %r2, %r2, %r2, %r2, %r2, %r2}, {%f49498, %f49499, %f49500, %f49501, %f49502, %f49503, %f49504, %f49505};
	bar.warp.sync 	-1;
	wmma.mma.sync.aligned.row.col.m32n8k16.f32.f32 {%f49514, %f49515, %f49516, %f49517, %f49518, %f49519, %f49520, %f49521}, {%r2, %r2, %r2, %r2, %r2, %r2, %r2, %r2}, {%r2, %r2, %r2, %r2, %r2, %r2, %r2, %r2}, {%f49506, %f49507, %f49508, %f49509, %f49510, %f49511, %f49512, %f49513};
	bar.warp.sync 	-1;
	wmma.mma.sync.aligned.row.col.m32n8k16.f32.f32 {%f49522, %f49523, %f49524, %f49525, %f49526, %f49527, %f49528, %f49529}, {%r2, %r2, %r2, %r2, %r2, %r2, %r2, %r2}, {%r2, %r2, %r2, %r2, %r2, %r2, %r2, %r2}, {%f49514, %f49515, %f49516, %f49517, %f49518, %f49519, %f49520, %f49521};
	bar.warp.sync 	-1;
	wmma.mma.sync.aligned.row.col.m32n8k16.f32.f32 {%f49530, %f49531, %f49532, %f49533, %f49534, %f49535, %f49536, %f49537}, {%r2, %r2, %r2, %r2, %r2, %r2, %r2, %r2}, {%r2, %r2, %r2, %r2, %r2, %r2, %r2, %r2}, {%f49522, %f49523, %f49524, %f49525, %f49526, %f49527, %f49528, %f49529};
	bar.warp.sync 	-1;
	wmma.mma.sync.aligned.row.col.m32n8k16.f32.f32 {%f49538, %f49539, %f49540, %f49541, %f49542, %f49543, %f49544, %f49545}, {%r2, %r2, %r2, %r2, %r2, %r2, %r2, %r2}, {%r2, %r2, %r2, %r2, %r2, %r2, %r2, %r2}, {%f49530, %f49531, %f49532, %f49533, %f49534, %f49535, %f49536, %f49537};
	bar.warp.sync 	-1;
	wmma.mma.sync.aligned.row.col.m32n8k16.f32.f32 {%f49546, %f49547, %f49548, %f49549, %f49550, %f49551, %f49552, %f49553}, {%r2, %r2, %r2, %r2, %r2, %r2, %r2, %r2}, {%r2, %r2, %r2, %r2, %r2, %r2, %r2, %r2}, {%f49538, %f49539, %f49540, %f49541, %f49542, %f49543, %f49544, %f49545};
	bar.warp.sync 	-1;
	wmma.mma.sync.aligned.row.col.m32n8k16.f32.f32 {%f49554, %f49555, %f49556, %f49557, %f49558, %f49559, %f49560, %f49561}, {%r2, %r2, %r2, %r2, %r2, %r2, %r2, %r2}, {%r2, %r2, %r2, %r2, %r2, %r2, %r2, %r2}, {%f49546, %f49547, %f49548, %f49549, %f49550, %f49551, %f49552, %f49553};
	bar.warp.sync 	-1;
	wmma.mma.sync.aligned.row.col.m32n8k16.f32.f32 {%f49562, %f49563, %f49564, %f49565, %f49566, %f49567, %f49568, %f49569}, {%r2, %r2, %r2, %r2, %r2, %r2, %r2, %r2}, {%r2, %r2, %r2, %r2, %r2, %r2, %r2, %r2}, {%f49554, %f49555, %f49556, %f49557, %f49558, %f49559, %f49560, %f49561};
	bar.warp.sync 	-1;
	wmma.mma.sync.aligned.row.col.m32n8k16.f32.f32 {%f49570, %f49571, %f49572, %f49573, %f49574, %f49575, %f49576, %f49577}, {%r2, %r2, %r2, %r2, %r2, %r2, %r2, %r2}, {%r2, %r2, %r2, %r2, %r2, %r2, %r2, %r2}, {%f49562, %f49563, %f49564, %f49565, %f49566, %f49567, %f49568, %f49569};
	bar.warp.sync 	-1;
	wmma.mma.sync.aligned.row.col.m32n8k16.f32.f32 {%f49578, %f49579, %f49580, %f49581, %f49582, %f49583, %f49584, %f49585}, {%r2, %r2, %r2, %r2, %r2, %r2, %r2, %r2}, {%r2, %r2, %r2, %r2, %r2, %r2, %r2, %r2}, {%f49570, %f49571, %f49572, %f49573, %f49574, %f49575, %f49576, %f49577};
	bar.warp.sync 	-1;
	wmma.mma.sync.aligned.row.col.m32n8k16.f32.f32 {%f49586, %f49587, %f49588, %f49589, %f49590, %f49591, %f49592, %f49593}, {%r2, %r2, %r2, %r2, %r2, %r2, %r2, %r2}, {%r2, %r2, %r2, %r2, %r2, %r2, %r2, %r2}, {%f49578, %f49579, %f49580, %f49581, %f49582, %f49583, %f49584, %f49585};
	bar.warp.sync 	-1;
	wmma.mma.sync.aligned.row.col.m32n8k16.f32.f32 {%f49594, %f49595, %f49596, %f49597, %f49598, %f49599, %f49600, %f49601}, {%r2, %r2, %r2, %r2, %r2, %r2, %r2, %r2}, {%r2, %r2, %r2, %r2, %r2, %r2, %r2, %r2}, {%f49586, %f49587, %f49588, %f49589, %f49590, %f49591, %f49592, %f49593};
	bar.warp.sync 	-1;
	wmma.mma.sync.aligned.row.col.m32n8k16.f32.f32 {%f49602, %f49603, %f49604, %f49605, %f49606, %f49607, %f49608, %f49609}, {%r2, %r2, %r2, %r2, %r2, %r2, %r2, %r2}, {%r2, %r2, %r2, %r2, %r2, %r2, %r2, %r2}, {%f49594, %f49595, %f49596, %f49597, %f49598, %f49599, %f49600, %f49601};
	bar.warp.sync 	-1;
	wmma.mma.sync.aligned.row.col.m32n8k16.f32.f32 {%f49610, %f49611, %f49612, %f49613, %f49614, %f49615, %f49616, %f49617}, {%r2, %r2, %r2, %r2, %r2, %r2, %r2, %r2}, {%r2, %r2, %r2, %r2, %r2, %r2, %r2, %r2}, {%f49602, %f49603, %f49604, %f49605, %f49606, %f49607, %f49608, %f49609};
	bar.warp.sync 	-1;
	wmma.mma.sync.aligned.row.col.m32n8k16.f32.f32 {%f49618, %f49619, %f49620, %f49621, %f49622, %f49623, %f49624, %f49625}, {%r2, %r2, %r2, %r2, %r2, %r2, %r2, %r2}, {%r2, %r2, %r2, %r2, %r2, %r2, %r2, %r2}, {%f49610, %f49611, %f49612, %f49613, %f49614, %f49615, %f49616, %f49617};
	bar.warp.sync 	-1;
	wmma.mma.sync.aligned.row.col.m32n8k16.f32.f32 {%f49626, %f49627, %f49628, %f49629, %f49630, %f49631, %f49632, %f49633}, {%r2, %r2, %r2, %r2, %r2, %r2, %r2, %r2}, {%r2, %r2, %r2, %r2, %r2, %r2, %r2, %r2}, {%f49618, %f49619, %f49620, %f49621, %f49622, %f49623, %f49624, %f49625};
	bar.warp.sync 	-1;
	wmma.mma.sync.aligned.row.col.m32n8k16.f32.f32 {%f49634, %f49635, %f49636, %f49637, %f49638, %f49639, %f49640, %f49641}, {%r2, %r2, %r2, %r2, %r2, %r2, %r2, %r2}, {%r2, %r2, %r2, %r2, %r2, %r2, %r2, %r2}, {%f49626, %f49627, %f49628, %f49629, %f49630, %f49631, %f49632, %f49633};
	bar.warp.sync 	-1;
	wmma.mma.sync.aligned.row.col.m32n8k16.f32.f32 {%f49642, %f49643, %f49644, %f49645, %f49646, %f49647, %f49648, %f49649}, {%r2, %r2, %r2, %r2, %r2, %r2, %r2, %r2}, {%r2, %r2, %r2, %r2, %r2, %r2, %r2, %r2}, {%f49634, %f49635, %f49636, %f49637, %f49638, %f49639, %f49640, %f49641};
	bar.warp.sync 	-1;
	wmma.mma.sync.aligned.row.col.m32n8k16.f32.f32 {%f49650, %f49651, %f49652, %f49653, %f49654, %f49655, %f49656, %f49657}, {%r2, %r2, %r2, %r2, %r2, %r2, %r2, %r2}, {%r2, %r2, %r2, %r2, %r2, %r2, %r2, %r2}, {%f49642, %f49643, %f49644, %f49645, %f49646, %f49647, %f49648, %f49649};
	bar.warp.sync 	-1;
	wmma.mma.sync.aligned.row.col.m32n8k16.f32.f32 {%f49658, %f49659, %f49660, %f49661, %f49662, %f49663, %f49664, %f49665}, {%r2, %r2, %r2, %r2, %r2, %r2, %r2, %r2}, {%r2, %r2, %r2, %r2, %r2, %r2, %r2, %r2}, {%f49650, %f49651, %f49652, %f49653, %f49654, %f49655, %f49656, %f49657};
	bar.warp.sync 	-1;
	wmma.mma.sync.aligned.row.col.m32n8k16.f32.f32 {%f49666, %f49667, %f49668, %f49669, %f49670, %f49671, %f49672, %f49673}, {%r2, %r2, %r2, %r2, %r2, %r2, %r2, %r2}, {%r2, %r2, %r2, %r2, %r2, %r2, %r2, %r2}, {%f49658, %f49659, %f49660, %f49661, %f49662, %f49663, %f49664, %f49665};
	bar.warp.sync 	-1;
	wmma.mma.sync.aligned.row.col.m32n8k16.f32.f32 {%f49674, %f49675, %f49676, %f49677, %f49678, %f49679, %f49680, %f49681}, {%r2, %r2, %r2, %r2, %r2, %r2, %r2, %r2}, {%r2, %r2, %r2, %r2, %r2, %r2, %r2, %r2}, {%f49666, %f49667, %f49668, %f49669, %f49670, %f49671, %f49672, %f49673};
	bar.warp.sync 	-1;
	wmma.mma.sync.aligned.row.col.m32n8k16.f32.f32 {%f49682, %f49683, %f49684, %f49685, %f49686, %f49687, %f49688, %f49689}, {%r2, %r2, %r2, %r2, %r2, %r2, %r2, %r2}, {%r2, %r2, %r2, %r2, %r2, %r2, %r2, %r2}, {%f49674, %f49675, %f49676, %f49677, %f49678, %f49679, %f49680, %f49681};
	bar.warp.sync 	-1;
	wmma.mma.sync.aligned.row.col.m32n8k16.f32.f32 {%f49690, %f49691, %f49692, %f49693, %f49694, %f49695, %f49696, %f49697}, {%r2, %r2, %r2, %r2, %r2, %r2, %r2, %r2}, {%r2, %r2, %r2, %r2, %r2, %r2, %r2, %r2}, {%f49682, %f49683, %f49684, %f49685, %f49686, %f49687, %f49688, %f49689};
	bar.warp.sync 	-1;
	wmma.mma.sync.aligned.row.col.m32n8k16.f32.f32 {%f49698, %f49699, %f49700, %f49701, %f49702, %f49703, %f49704, %f49705}, {%r2, %r2, %r2, %r2, %r2, %r2, %r2, %r2}, {%r2, %r2, %r2, %r2, %r2, %r2, %r2, %r2}, {%f49690, %f49691, %f49692, %f49693, %f49694, %f49695, %f49696, %f49697};
	bar.warp.sync 	-1;
	wmma.mma.sync.aligned.row.col.m32n8k16.f32.f32 {%f49706, %f49707, %f49708, %f49709, %f49710, %f49711, %f49712, %f49713}, {%r2, %r2, %r2, %r2, %r2, %r2, %r2, %r2}, {%r2, %r2, %r2, %r2, %r2, %r2, %r2, %r2}, {%f49698, %f49699, %f49700, %f49701, %f49702, %f49703, %f49704, %f49705};
	bar.warp.sync 	-1;
	wmma.mma.sync.aligned.row.col.m32n8k16.f32.f32 {%f49714, %f49715, %f49716, %f49717, %f49718, %f49719, %f49720, %f49721}, {%r2, %r2, %r2, %r2, %r2, %r2, %r2, %r2}, {%r2, %r2, %r2, %r2, %r2, %r2, %r2, %r2}, {%f49706, %f49707, %f49708, %f49709, %f49710, %f49711, %f49712, %f49713};
	bar.warp.sync 	-1;
	wmma.mma.sync.aligned.row.col.m32n8k16.f32.f32 {%f49722, %f49723, %f49724, %f49725, %f49726, %f49727, %f49728, %f49729}, {%r2, %r2, %r2, %r2, %r2, %r2, %r2, %r2}, {%r2, %r2, %r2, %r2, %r2, %r2, %r2, %r2}, {%f49714, %f49715, %f49716, %f49717, %f49718, %f49719, %f49720, %f49721};
	bar.warp.sync 	-1;
	wmma.mma.sync.aligned.row.col.m32n8k16.f32.f32 {%f49730, %f49731, %f49732, %f49733, %f49734, %f49735, %f49736, %f49737}, {%r2, %r2, %r2, %r2, %r2, %r2, %r2, %r2}, {%r2, %r2, %r2, %r2, %r2, %r2, %r2, %r2}, {%f49722, %f49723, %f49724, %f49725, %f49726, %f49727, %f49728, %f49729};
	bar.warp.sync 	-1;
	wmma.mma.sync.aligned.row.col.m32n8k16.f32.f32 {%f49738, %f49739, %f49740, %f49741, %f49742, %f49743, %f49744, %f49745}, {%r2, %r2, %r2, %r2, %r2, %r2, %r2, %r2}, {%r2, %r2, %r2, %r2, %r2, %r2, %r2, %r2}, {%f49730, %f49731, %f49732, %f49733, %f49734, %f49735, %f49736, %f49737};
	bar.warp.sync 	-1;
	wmma.mma.sync.aligned.row.col.m32n8k16.f32.f32 {%f49746, %f49747, %f49748, %f49749, %f49750, %f49751, %f49752, %f49753}, {%r2, %r2, %r2, %r2, %r2, %r2, %r2, %r2}, {%r2, %r2, %r2, %r2, %r2, %r2, %r2, %r2}, {%f49738, %f49739, %f49740, %f49741, %f49742, %f49743, %f49744, %f49745};
	bar.warp.sync 	-1;
	wmma.mma.sync.aligned.row.col.m32n8k16.f32.f32 {%f49754, %f49755, %f49756, %f49757, %f49758, %f49759, %f49760, %f49761}, {%r2, %r2, %r2, %r2, %r2, %r2, %r2, %r2}, {%r2, %r2, %r2, %r2, %r2, %r2, %r2, %r2}, {%f49746, %f49747, %f49748, %f49749, %f49750, %f49751, %f49752, %f49753};
	bar.warp.sync 	-1;
	wmma.mma.sync.aligned.row.col.m32n8k16.f32.f32 {%f49762, %f49763, %f49764, %f49765, %f49766, %f49767, %f49768, %f49769}, {%r2, %r2, %r2, %r2, %r2, %r2, %r2, %r2}, {%r2, %r2, %r2, %r2, %r2, %r2, %r2, %r2}, {%f49754, %f49755, %f49756, %f49757, %f49758, %f49759, %f49760, %f49761};
	bar.warp.sync 	-1;
	wmma.mma.sync.aligned.row.col.m32n8k16.f32.f32 {%f49770, %f49771, %f49772, %f49773, %f49774, %f49775, %f49776, %f49777}, {%r2, %r2, %r2, %r2, %r2, %r2, %r2, %r2}, {%r2, %r2, %r2, %r2, %r2, %r2, %r2, %r2}, {%f49762, %f49763, %f49764, %f49765, %f49766, %f49767, %f49768, %f49769};
	bar.warp.sync 	-1;
	wmma.mma.sync.aligned.row.col.m32n8k16.f32.f32 {%f49778, %f49779, %f49780, %f49781, %f49782, %f49783, %f49784, %f49785}, {%r2, %r2, %r2, %r2, %r2, %r2, %r2, %r2}, {%r2, %r2, %r2, %r2, %r2, %r2, %r2, %r2}, {%f49770, %f49771, %f49772, %f49773, %f49774, %f49775, %f49776, %f49777};
	bar.warp.sync 	-1;
	wmma.mma.sync.aligned.row.col.m32n8k16.f32.f32 {%f49786, %f49787, %f49788, %f49789, %f49790, %f49791, %f49792, %f49793}, {%r2, %r2, %r2, %r2, %r2, %r2, %r2, %r2}, {%r2, %r2, %r2, %r2, %r2, %r2, %r2, %r2}, {%f49778, %f49779, %f49780, %f49781, %f49782, %f49783, %f49784, %f49785};
	bar.warp.sync 	-1;
	wmma.mma.sync.aligned.row.col.m32n8k16.f32.f32 {%f49794, %f49795, %f49796, %f49797, %f49798, %f49799, %f49800, %f49801}, {%r2, %r2, %r2, %r2, %r2, %r2, %r2, %r2}, {%r2, %r2, %r2, %r2, %r2, %r2, %r2, %r2}, {%f49786, %f49787, %f49788, %f49789, %f49790, %f49791, %f49792, %f49793};
	bar.warp.sync 	-1;
	wmma.mma.sync.aligned.row.col.m32n8k16.f32.f32 {%f49802, %f49803, %f49804, %f49805, %f49806, %f49807, %f49808, %f49809}, {%r2, %r2, %r2, %r2, %r2, %r2, %r2, %r2}, {%r2, %r2, %r2, %r2, %r2, %r2, %r2, %r2}, {%f49794, %f49795, %f49796, %f49797, %f49798, %f49799, %f49800, %f49801};
	bar.warp.sync 	-1;
	wmma.mma.sync.aligned.row.col.m32n8k16.f32.f32 {%f49810, %f49811, %f49812, %f49813, %f49814, %f49815, %f49816, %f49817}, {%r2, %r2, %r2, %r2, %r2, %r2, %r2, %r2}, {%r2, %r2, %r2, %r2, %r2, %r2, %r2, %r2}, {%f49802, %f49803, %f49804, %f49805, %f49806, %f49807, %f49808, %f49809};
	bar.warp.sync 	-1;
	wmma.mma.sync.aligned.row.col.m32n8k16.f32.f32 {%f49818, %f49819, %f49820, %f49821, %f49822, %f49823, %f49824, %f49825}, {%r2, %r2, %r2, %r2, %r2, %r2, %r2, %r2}, {%r2, %r2, %r2, %r2, %r2, %r2, %r2, %r2}, {%f49810, %f49811, %f49812, %f49813, %f49814, %f49815, %f49816, %f49817};
	bar.warp.sync 	-1;
	wmma.mma.sync.aligned.row.col.m32n8k16.f32.f32 {%f49826, %f49827, %f49828, %f49829, %f49830, %f49831, %f49832, %f49833}, {%r2, %r2, %r2, %r2, %r2, %r2, %r2, %r2}, {%r2, %r2, %r2, %r2, %r2, %r2, %r2, %r2}, {%f49818, %f49819, %f49820, %f49821, %f49822, %f49823, %f49824, %f49825};
	bar.warp.sync 	-1;
	wmma.mma.sync.aligned.row.col.m32n8k16.f32.f32 {%f49834, %f49835, %f49836, %f49837, %f49838, %f49839, %f49840, %f49841}, {%r2, %r2, %r2, %r2, %r2, %r2, %r2, %r2}, {%r2, %r2, %r2, %r2, %r2, %r2, %r2, %r2}, {%f49826, %f49827, %f49828, %f49829, %f49830, %f49831, %f49832, %f49833};
	bar.warp.sync 	-1;
	wmma.mma.sync.aligned.row.col.m32n8k16.f32.f32 {%f49842, %f49843, %f49844, %f49845, %f49846, %f49847, %f49848, %f49849}, {%r2, %r2, %r2, %r2, %r2, %r2, %r2, %r2}, {%r2, %r2, %r2, %r2, %r2, %r2, %r2, %r2}, {%f49834, %f49835, %f49836, %f49837, %f49838, %f49839, %f49840, %f49841};
	bar.warp.sync 	-1;
	wmma.mma.sync.aligned.row.col.m32n8k16.f32.f32 {%f49850, %f49851, %f49852, %f49853, %f49854, %f49855, %f49856, %f49857}, {%r2, %r2, %r2, %r2, %r2, %r2, %r2, %r2}, {%r2, %r2, %r2, %r2, %r2, %r2, %r2, %r2}, {%f49842, %f49843, %f49844, %f49845, %f49846, %f49847, %f49848, %f49849};
	bar.warp.sync 	-1;
	wmma.mma.sync.aligned.row.col.m32n8k16.f32.f32 {%f49858, %f49859, %f49860, %f49861, %f49862, %f49863, %f49864, %f49865}, {%r2, %r2, %r2, %r2, %r2, %r2, %r2, %r2}, {%r2, %r2, %r2, %r2, %r2, %r2, %r2, %r2}, {%f49850, %f49851, %f49852, %f49853, %f49854, %f49855, %f49856, %f49857};
	bar.warp.sync 	-1;
	wmma.mma.sync.aligned.row.col.m32n8k16.f32.f32 {%f49866, %f49867, %f49868, %f49869, %f49870, %f49871, %f49872, %f49873}, {%r2, %r2, %r2, %r2, %r2, %r2, %r2, %r2}, {%r2, %r2, %r2, %r2, %r2, %r2, %r2, %r2}, {%f49858, %f49859, %f49860, %f49861, %f49862, %f49863, %f49864, %f49865};
	bar.warp.sync 	-1;
	wmma.mma.sync.aligned.row.col.m32n8k16.f32.f32 {%f49874, %f49875, %f49876, %f49877, %f49878, %f49879, %f49880, %f49881}, {%r2, %r2, %r2, %r2, %r2, %r2, %r2, %r2}, {%r2, %r2, %r2, %r2, %r2, %r2, %r2, %r2}, {%f49866, %f49867, %f49868, %f49869, %f49870, %f49871, %f49872, %f49873};
	bar.warp.sync 	-1;
	wmma.mma.sync.aligned.row.col.m32n8k16.f32.f32 {%f49882, %f49883, %f49884, %f49885, %f49886, %f49887, %f49888, %f49889}, {%r2, %r2, %r2, %r2, %r2, %r2, %r2, %r2}, {%r2, %r2, %r2, %r2, %r2, %r2, %r2, %r2}, {%f49874, %f49875, %f49876, %f49877, %f49878, %f49879, %f49880, %f49881};
	bar.warp.sync 	-1;
	wmma.mma.sync.aligned.row.col.m32n8k16.f32.f32 {%f49890, %f49891, %f49892, %f49893, %f49894, %f49895, %f49896, %f49897}, {%r2, %r2, %r2, %r2, %r2, %r2, %r2, %r2}, {%r2, %r2, %r2, %r2, %r2, %r2, %r2, %r2}, {%f49882, %f49883, %f49884, %f49885, %f49886, %f49887, %f49888, %f49889};
	bar.warp.sync 	-1;
	wmma.mma.sync.aligned.row.col.m32n8k16.f32.f32 {%f49898, %f49899, %f49900, %f49901, %f49902, %f49903, %f49904, %f49905}, {%r2, %r2, %r2, %r2, %r2, %r2, %r2, %r2}, {%r2, %r2, %r2, %r2, %r2, %r2, %r2, %r2}, {%f49890, %f49891, %f49892, %f49893, %f49894, %f49895, %f49896, %f49897};
	bar.warp.sync 	-1;
	wmma.mma.sync.aligned.row.col.m32n8k16.f32.f32 {%f49906, %f49907, %f49908, %f49909, %f49910, %f49911, %f49912, %f49913}, {%r2, %r2, %r2, %r2, %r2, %r2, %r2, %r2}, {%r2, %r2, %r2, %r2, %r2, %r2, %r2, %r2}, {%f49898, %f49899, %f49900, %f49901, %f49902, %f49903, %f49904, %f49905};
	bar.warp.sync 	-1;
	wmma.mma.sync.aligned.row.col.m32n8k16.f32.f32 {%f49914, %f49915, %f49916, %f49917, %f49918, %f49919, %f49920, %f49921}, {%r2, %r2, %r2, %r2, %r2, %r2, %r2, %r2}, {%r2, %r2, %r2, %r2, %r2, %r2, %r2, %r2}, {%f49906, %f49907, %f49908, %f49909, %f49910, %f49911, %f49912, %f49913};
	bar.warp.sync 	-1;
	wmma.mma.sync.aligned.row.col.m32n8k16.f32.f32 {%f49922, %f49923, %f49924, %f49925, %f49926, %f49927, %f49928, %f49929}, {%r2, %r2, %r2, %r2, %r2, %r2, %r2, %r2}, {%r2, %r2, %r2, %r2, %r2, %r2, %r2, %r2}, {%f49914, %f49915, %f49916, %f49917, %f49918, %f49919, %f49920, %f49921};
	bar.warp.sync 	-1;
	wmma.mma.sync.aligned.row.col.m32n8k16.f32.f32 {%f49930, %f49931, %f49932, %f49933, %f49934, %f49935, %f49936, %f49937}, {%r2, %r2, %r2, %r2, %r2, %r2, %r2, %r2}, {%r2, %r2, %r2, %r2, %r2, %r2, %r2, %r2}, {%f49922, %f49923, %f49924, %f49925, %f49926, %f49927, %f49928, %f49929};
	bar.warp.sync 	-1;
	wmma.mma.sync.aligned.row.col.m32n8k16.f32.f32 {%f49938, %f49939, %f49940, %f49941, %f49942, %f49943, %f49944, %f49945}, {%r2, %r2, %r2, %r2, %r2, %r2, %r2, %r2}, {%r2, %r2, %r2, %r2, %r2, %r2, %r2, %r2}, {%f49930, %f49931, %f49932, %f49933, %f49934, %f49935, %f49936, %f49937};
	bar.warp.sync 	-1;
	wmma.mma.sync.aligned.row.col.m32n8k16.f32.f32 {%f49946, %f49947, %f49948, %f49949, %f49950, %f49951, %f49952, %f49953}, {%r2, %r2, %r2, %r2, %r2, %r2, %r2, %r2}, {%r2, %r2, %r2, %r2, %r2, %r2, %r2, %r2}, {%f49938, %f49939, %f49940, %f49941, %f49942, %f49943, %f49944, %f49945};
	bar.warp.sync 	-1;
	wmma.mma.sync.aligned.row.col.m32n8k16.f32.f32 {%f49954, %f49955, %f49956, %f49957, %f49958, %f49959, %f49960, %f49961}, {%r2, %r2, %r2, %r2, %r2, %r2, %r2, %r2}, {%r2, %r2, %r2, %r2, %r2, %r2, %r2, %r2}, {%f49946, %f49947, %f49948, %f49949, %f49950, %f49951, %f49952, %f49953};
	bar.warp.sync 	-1;
	wmma.mma.sync.aligned.row.col.m32n8k16.f32.f32 {%f49962, %f49963, %f49964, %f49965, %f49966, %f49967, %f49968, %f49969}, {%r2, %r2, %r2, %r2, %r2, %r2, %r2, %r2}, {%r2, %r2, %r2, %r2, %r2, %r2, %r2, %r2}, {%f49954, %f49955, %f49956, %f49957, %f49958, %f49959, %f49960, %f49961};
	bar.warp.sync 	-1;
	wmma.mma.sync.aligned.row.col.m32n8k16.f32.f32 {%f49970, %f49971, %f49972, %f49973, %f49974, %f49975, %f49976, %f49977}, {%r2, %r2, %r2, %r2, %r2, %r2, %r2, %r2}, {%r2, %r2, %r2, %r2, %r2, %r2, %r2, %r2}, {%f49962, %f49963, %f49964, %f49965, %f49966, %f49967, %f49968, %f49969};
	bar.warp.sync 	-1;
	wmma.mma.sync.aligned.row.col.m32n8k16.f32.f32 {%f49978, %f49979, %f49980, %f49981, %f49982, %f49983, %f49984, %f49985}, {%r2, %r2, %r2, %r2, %r2, %r2, %r2, %r2}, {%r2, %r2, %r2, %r2, %r2, %r2, %r2, %r2}, {%f49970, %f49971, %f49972, %f49973, %f49974, %f49975, %f49976, %f49977};
	bar.warp.sync 	-1;
	wmma.mma.sync.aligned.row.col.m32n8k16.f32.f32 {%f49986, %f49987, %f49988, %f49989, %f49990, %f49991, %f49992, %f49993}, {%r2, %r2, %r2, %r2, %r2, %r2, %r2, %r2}, {%r2, %r2, %r2, %r2, %r2, %r2, %r2, %r2}, {%f49978, %f49979, %f49980, %f49981, %f49982, %f49983, %f49984, %f49985};
	bar.warp.sync 	-1;
	wmma.mma.sync.aligned.row.col.m32n8k16.f32.f32 {%f49994, %f49995, %f49996, %f49997, %f49998, %f49999, %f50000, %f50001}, {%r2, %r2, %r2, %r2, %r2, %r2, %r2, %r2}, {%r2, %r2, %r2, %r2, %r2, %r2, %r2, %r2}, {%f49986, %f49987, %f49988, %f49989, %f49990, %f49991, %f49992, %f49993};
	bar.warp.sync 	-1;
	wmma.mma.sync.aligned.row.col.m32n8k16.f32.f32 {%f50002, %f50003, %f50004, %f50005, %f50006, %f50007, %f50008, %f50009}, {%r2, %r2, %r2, %r2, %r2, %r2, %r2, %r2}, {%r2, %r2, %r2, %r2, %r2, %r2, %r2, %r2}, {%f49994, %f49995, %f49996, %f49997, %f49998, %f49999, %f50000, %f50001};
	bar.warp.sync 	-1;
	wmma.mma.sync.aligned.row.col.m32n8k16.f32.f32 {%f50010, %f50011, %f50012, %f50013, %f50014, %f50015, %f50016, %f50017}, {%r2, %r2, %r2, %r2, %r2, %r2, %r2, %r2}, {%r2, %r2, %r2, %r2, %r2, %r2, %r2, %r2}, {%f50002, %f50003, %f50004, %f50005, %f50006, %f50007, %f50008, %f50009};
	bar.warp.sync 	-1;
	wmma.mma.sync.aligned.row.col.m32n8k16.f32.f32 {%f50018, %f50019, %f50020, %f50021, %f50022, %f50023, %f50024, %f50025}, {%r2, %r2, %r2, %r2, %r2, %r2, %r2, %r2}, {%r2, %r2, %r2, %r2, %r2, %r2, %r2, %r2}, {%f50010, %f50011, %f50012, %f50013, %f50014, %f50015, %f50016, %f50017};
	bar.warp.sync 	-1;
	wmma.mma.sync.aligned.row.col.m32n8k16.f32.f32 {%f50026, %f50027, %f50028, %f50029, %f50030, %f50031, %f50032, %f50033}, {%r2, %r2, %r2, %r2, %r2, %r2, %r2, %r2}, {%r2, %r2, %r2, %r2, %r2, %r2, %r2, %r2}, {%f50018, %f50019, %f50020, %f50021, %f50022, %f50023, %f50024, %f50025};
	bar.warp.sync 	-1;
	wmma.mma.sync.aligned.row.col.m32n8k16.f32.f32 {%f50034, %f50035, %f50036, %f50037, %f50038, %f50039, %f50040, %f50041}, {%r2, %r2, %r2, %r2, %r2, %r2, %r2, %r2}, {%r2, %r2, %r2, %r2, %r2, %r2, %r2, %r2}, {%f50026, %f50027, %f50028, %f50029, %f50030, %f50031, %f50032, %f50033};
	bar.warp.sync 	-1;
	wmma.mma.sync.aligned.row.col.m32n8k16.f32.f32 {%f50042, %f50043, %f50044, %f50045, %f50046, %f50047, %f50048, %f50049}, {%r2, %r2, %r2, %r2, %r2, %r2, %r2, %r2}, {%r2, %r2, %r2, %r2, %r2, %r2, %r2, %r2}, {%f50034, %f50035, %f50036, %f50037, %f50038, %f50039, %f50040, %f50041};
	bar.warp.sync 	-1;
	wmma.mma.sync.aligned.row.col.m32n8k16.f32.f32 {%f50050, %f50051, %f50052, %f50053, %f50054, %f50055, %f50056, %f50057}, {%r2, %r2, %r2, %r2, %r2, %r2, %r2, %r2}, {%r2, %r2, %r2, %r2, %r2, %r2, %r2, %r2}, {%f50042, %f50043, %f50044, %f50045, %f50046, %f50047, %f50048, %f50049};
	bar.warp.sync 	-1;
	wmma.mma.sync.aligned.row.col.m32n8k16.f32.f32 {%f50058, %f50059, %f50060, %f50061, %f50062, %f50063, %f50064, %f50065}, {%r2, %r2, %r2, %r2, %r2, %r2, %r2, %r2}, {%r2, %r2, %r2, %r2, %r2, %r2, %r2, %r2}, {%f50050, %f50051, %f50052, %f50053, %f50054, %f50055, %f50056, %f50057};
	bar.warp.sync 	-1;
	wmma.mma.sync.aligned.row.col.m32n8k16.f32.f32 {%f50066, %f50067, %f50068, %f50069, %f50070, %f50071, %f50072, %f50073}, {%r2, %r2, %r2, %r2, %r2, %r2, %r2, %r2}, {%r2, %r2, %r2, %r2, %r2, %r2, %r2, %r2}, {%f50058, %f50059, %f50060, %f50061, %f50062, %f50063, %f50064, %f50065};
	bar.warp.sync 	-1;
	wmma.mma.sync.aligned.row.col.m32n8k16.f32.f32 {%f50074, %f50075, %f50076, %f50077, %f50078, %f50079, %f50080, %f50081}, {%r2, %r2, %r2, %r2, %r2, %r2, %r2, %r2}, {%r2, %r2, %r2, %r2, %r2, %r2, %r2, %r2}, {%f50066, %f50067, %f50068, %f50069, %f50070, %f50071, %f50072, %f50073};
	bar.warp.sync 	-1;
	wmma.mma.sync.aligned.row.col.m32n8k16.f32.f32 {%f50082, %f50083, %f50084, %f50085, %f50086, %f50087, %f50088, %f50089}, {%r2, %r2, %r2, %r2, %r2, %r2, %r2, %r2}, {%r2, %r2, %r2, %r2, %r2, %r2, %r2, %r2}, {%f50074, %f50075, %f50076, %f50077, %f50078, %f50079, %f50080, %f50081};
	bar.warp.sync 	-1;
	wmma.mma.sync.aligned.row.col.m32n8k16.f32.f32 {%f50090, %f50091, %f50092, %f50093, %f50094, %f50095, %f50096, %f50097}, {%r2, %r2, %r2, %r2, %r2, %r2, %r2, %r2}, {%r2, %r2, %r2, %r2, %r2, %r2, %r2, %r2}, {%f50082, %f50083, %f50084, %f50085, %f50086, %f50087, %f50088, %f50089};
	bar.warp.sync 	-1;
	wmma.mma.sync.aligned.row.col.m32n8k16.f32.f32 {%f50098, %f50099, %f50100, %f50101, %f50102, %f50103, %f50104, %f50105}, {%r2, %r2, %r2, %r2, %r2, %r2, %r2, %r2}, {%r2, %r2, %r2, %r2, %r2, %r2, %r2, %r2}, {%f50090, %f50091, %f50092, %f50093, %f50094, %f50095, %f50096, %f50097};
	bar.warp.sync 	-1;
	wmma.mma.sync.aligned.row.col.m32n8k16.f32.f32 {%f50106, %f50107, %f50108, %f50109, %f50110, %f50111, %f50112, %f50113}, {%r2, %r2, %r2, %r2, %r2, %r2, %r2, %r2}, {%r2, %r2, %r2, %r2, %r2, %r2, %r2, %r2}, {%f50098, %f50099, %f50100, %f50101, %f50102, %f50103, %f50104, %f50105};
	bar.warp.sync 	-1;
	wmma.mma.sync.aligned.row.col.m32n8k16.f32.f32 {%f50114, %f50115, %f50116, %f50117, %f50118, %f50119, %f50120, %f50121}, {%r2, %r2, %r2, %r2, %r2, %r2, %r2, %r2}, {%r2, %r2, %r2, %r2, %r2, %r2, %r2, %r2}, {%f50106, %f50107, %f50108, %f50109, %f50110, %f50111, %f50112, %f50113};
	bar.warp.sync 	-1;
	wmma.mma.sync.aligned.row.col.m32n8k16.f32.f32 {%f50122, %f50123, %f50124, %f50125, %f50126, %f50127, %f50128, %f50129}, {%r2, %r2, %r2, %r2, %r2, %r2, %r2, %r2}, {%r2, %r2, %r2, %r2, %r2, %r2, %r2, %r2}, {%f50114, %f50115, %f50116, %f50117, %f50118, %f50119, %f50120, %f50121};
	bar.warp.sync 	-1;
	wmma.mma.sync.aligned.row.col.m32n8k16.f32.f32 {%f50130, %f50131, %f50132, %f50133, %f50134, %f50135, %f50136, %f50137}, {%r2, %r2, %r2, %r2, %r2, %r2, %r2, %r2}, {%r2, %r2, %r2, %r2, %r2, %r2, %r2, %r2}, {%f50122, %f50123, %f50124, %f50125, %f50126, %f50127, %f50128, %f50129};
	bar.warp.sync 	-1;
	wmma.mma.sync.aligned.row.col.m32n8k16.f32.f32 {%f50138, %f50139, %f50140, %f50141, %f50142, %f50143, %f50144, %f50145}, {%r2, %r2, %r2, %r2, %r2, %r2, %r2, %r2}, {%r2, %r2, %r2, %r2, %r2, %r2, %r2, %r2}, {%f50130, %f50131, %f50132, %f50133, %f50134, %f50135, %f50136, %f50137};
	bar.warp.sync 	-1;
	wmma.mma.sync.aligned.row.col.m32n8k16.f32.f32 {%f50146, %f50147, %f50148, %f50149, %f50150, %f50151, %f50152, %f50153}, {%r2, %r2, %r2, %r2, %r2, %r2, %r2, %r2}, {%r2, %r2, %r2, %r2, %r2, %r2, %r2, %r2}, {%f50138, %f50139, %f50140, %f50141, %f50142, %f50143, %f50144, %f50145};
	bar.warp.sync 	-1;
	wmma.mma.sync.aligned.row.col.m32n8k16.f32.f32 {%f50154, %f50155, %f50156, %f50157, %f50158, %f50159, %f50160, %f50161}, {%r2, %r2, %r2, %r2, %r2, %r2, %r2, %r2}, {%r2, %r2, %r2, %r2, %r2, %r2, %r2, %r2}, {%f50146, %f50147, %f50148, %f50149, %f50150, %f50151, %f50152, %f50153};
	bar.warp.sync 	-1;
	wmma.mma.sync.aligned.row.col.m32n8k16.f32.f32 {%f50162, %f50163, %f50164, %f50165, %f50166, %f50167, %f50168, %f50169}, {%r2, %r2, %r2, %r2, %r2, %r2, %r2, %r2}, {%r2, %r2, %r2, %r2, %r2, %r2, %r2, %r2}, {%f50154, %f50155, %f50156, %f50157, %f50158, %f50159, %f50160, %f50161};
	bar.warp.sync 	-1;
	wmma.mma.sync.aligned.row.col.m32n8k16.f32.f32 {%f50170, %f50171, %f50172, %f50173, %f50174, %f50175, %f50176, %f50177}, {%r2, %r2, %r2, %r2, %r2, %r2, %r2, %r2}, {%r2, %r2, %r2, %r2, %r2, %r2, %r2, %r2}, {%f50162, %f50163, %f50164, %f50165, %f50166, %f50167, %f50168, %f50169};
	bar.warp.sync 	-1;
	wmma.mma.sync.aligned.row.col.m32n8k16.f32.f32 {%f50178, %f50179, %f50180, %f50181, %f50182, %f50183, %f50184, %f50185}, {%r2, %r2, %r2, %r2, %r2, %r2, %r2, %r2}, {%r2, %r2, %r2, %r2, %r2, %r2, %r2, %r2}, {%f50170, %f50171, %f50172, %f50173, %f50174, %f50175, %f50176, %f50177};
	bar.warp.sync 	-1;
	wmma.mma.sync.aligned.row.col.m32n8k16.f32.f32 {%f50186, %f50187, %f50188, %f50189, %f50190, %f50191, %f50192, %f50193}, {%r2, %r2, %r2, %r2, %r2, %r2, %r2, %r2}, {%r2, %r2, %r2, %r2, %r2, %r2, %r2, %r2}, {%f50178, %f50179, %f50180, %f50181, %f50182, %f50183, %f50184, %f50185};
	bar.warp.sync 	-1;
	wmma.mma.sync.aligned.row.col.m32n8k16.f32.f32 {%f50194, %f50195, %f50196, %f50197, %f50198, %f50199, %f50200, %f50201}, {%r2, %r2, %r2, %r2, %r2, %r2, %r2, %r2}, {%r2, %r2, %r2, %r2, %r2, %r2, %r2, %r2}, {%f50186, %f50187, %f50188, %f50189, %f50190, %f50191, %f50192, %f50193};
	bar.warp.sync 	-1;
	wmma.mma.sync.aligned.row.col.m32n8k16.f32.f32 {%f50202, %f50203, %f50204, %f50205, %f50206, %f50207, %f50208, %f50209}, {%r2, %r2, %r2, %r2, %r2, %r2, %r2, %r2}, {%r2, %r2, %r2, %r2, %r2, %r2, %r2, %r2}, {%f50194, %f50195, %f50196, %f50197, %f50198, %f50199, %f50200, %f50201};
	bar.warp.sync 	-1;
	wmma.mma.sync.aligned.row.col.m32n8k16.f32.f32 {%f50210, %f50211, %f50212, %f50213, %f50214, %f50215, %f50216, %f50217}, {%r2, %r2, %r2, %r2, %r2, %r2, %r2, %r2}, {%r2, %r2, %r2, %r2, %r2, %r2, %r2, %r2}, {%f50202, %f50203, %f50204, %f50205, %f50206, %f50207, %f50208, %f50209};
	bar.warp.sync 	-1;
	wmma.mma.sync.aligned.row.col.m32n8k16.f32.f32 {%f50218, %f50219, %f50220, %f50221, %f50222, %f50223, %f50224, %f50225}, {%r2, %r2, %r2, %r2, %r2, %r2, %r2, %r2}, {%r2, %r2, %r2, %r2, %r2, %r2, %r2, %r2}, {%f50210, %f50211, %f50212, %f50213, %f50214, %f50215, %f50216, %f50217};
	bar.warp.sync 	-1;
	wmma.mma.sync.aligned.row.col.m32n8k16.f32.f32 {%f50226, %f50227, %f50228, %f50229, %f50230, %f50231, %f50232, %f50233}, {%r2, %r2, %r2, %r2, %r2, %r2, %r2, %r2}, {%r2, %r2, %r2, %r2, %r2, %r2, %r2, %r2}, {%f50218, %f50219, %f50220, %f50221, %f50222, %f50223, %f50224, %f50225};
	bar.warp.sync 	-1;
	wmma.mma.sync.aligned.row.col.m32n8k16.f32.f32 {%f50234, %f50235, %f50236, %f50237, %f50238, %f50239, %f50240, %f50241}, {%r2, %r2, %r2, %r2, %r2, %r2, %r2, %r2}, {%r2, %r2, %r2, %r2, %r2, %r2, %r2, %r2}, {%f50226, %f50227, %f50228, %f50229, %f50230, %f50231, %f50232, %f50233};
	bar.warp.sync 	-1;
	wmma.mma.sync.aligned.row.col.m32n8k16.f32.f32 {%f50242, %f50243, %f50244, %f50245, %f50246, %f50247, %f50248, %f50249}, {%r2, %r2, %r2, %r2, %r2, %r2, %r2, %r2}, {%r2, %r2, %r2, %r2, %r2, %r2, %r2, %r2}, {%f50234, %f50235, %f50236, %f50237, %f50238, %f50239, %f50240, %f50241};
	bar.warp.sync 	-1;
	wmma.mma.sync.aligned.row.col.m32n8k16.f32.f32 {%f50250, %f50251, %f50252, %f50253, %f50254, %f50255, %f50256, %f50257}, {%r2, %r2, %r2, %r2, %r2, %r2, %r2, %r2}, {%r2, %r2, %r2, %r2, %r2, %r2, %r2, %r2}, {%f50242, %f50243, %f50244, %f50245, %f50246, %f50247, %f50248, %f50249};
	bar.warp.sync 	-1;
	wmma.mma.sync.aligned.row.col.m32n8k16.f32.f32 {%f50258, %f50259, %f50260, %f50261, %f50262, %f50263, %f50264, %f50265}, {%r2, %r2, %r2, %r2, %r2, %r2, %r2, %r2}, {%r2, %r2, %r2, %r2, %r2, %r2, %r2, %r2}, {%f50250, %f50251, %f50252, %f50253, %f50254, %f50255, %f50256, %f50257};
	bar.warp.sync 	-1;
	wmma.mma.sync.aligned.row.col.m32n8k16.f32.f32 {%f50266, %f50267, %f50268, %f50269, %f50270, %f50271, %f50272, %f50273}, {%r2, %r2, %r2, %r2, %r2, %r2, %r2, %r2}, {%r2, %r2, %r2, %r2, %r2, %r2, %r2, %r2}, {%f50258, %f50259, %f50260, %f50261, %f50262, %f50263, %f50264, %f50265};
	bar.warp.sync 	-1;
	wmma.mma.sync.aligned.row.col.m32n8k16.f32.f32 {%f50274, %f50275, %f50276, %f50277, %f50278, %f50279, %f50280, %f50281}, {%r2, %r2, %r2, %r2, %r2, %r2, %r2, %r2}, {%r2, %r2, %r2, %r2, %r2, %r2, %r2, %r2}, {%f50266, %f50267, %f50268, %f50269, %f50270, %f50271, %f50272, %f50273};
	bar.warp.sync 	-1;
	wmma.mma.sync.aligned.row.col.m32n8k16.f32.f32 {%f50282, %f50283, %f50284, %f50285, %f50286, %f50287, %f50288, %f50289}, {%r2, %r2, %r2, %r2, %r2, %r2, %r2, %r2}, {%r2, %r2, %r2, %r2, %r2, %r2, %r2, %r2}, {%f50274, %f50275, %f50276, %f50277, %f50278, %f50279, %f50280, %f50281};
	bar.warp.sync 	-1;
	wmma.mma.sync.aligned.row.col.m32n8k16.f32.f32 {%f50290, %f50291, %f50292, %f50293, %f50294, %f50295, %f50296, %f50297}, {%r2, %r2, %r2, %r2, %r2, %r2, %r2, %r2}, {%r2, %r2, %r2, %r2, %r2, %r2, %r2, %r2}, {%f50282, %f50283, %f50284, %f50285, %f50286, %f50287, %f50288, %f50289};
	bar.warp.sync 	-1;
	wmma.mma.sync.aligned.row.col.m32n8k16.f32.f32 {%f50298, %f50299, %f50300, %f50301, %f50302, %f50303, %f50304, %f50305}, {%r2, %r2, %r2, %r2, %r2, %r2, %r2, %r2}, {%r2, %r2, %r2, %r2, %r2, %r2, %r2, %r2}, {%f50290, %f50291, %f50292, %f50293, %f50294, %f50295, %f50296, %f50297};
	bar.warp.sync 	-1;
	wmma.mma.sync.aligned.row.col.m32n8k16.f32.f32 {%f50306, %f50307, %f50308, %f50309, %f50310, %f50311, %f50312, %f50313}, {%r2, %r2, %r2, %r2, %r2, %r2, %r2, %r2}, {%r2, %r2, %r2, %r2, %r2, %r2, %r2, %r2}, {%f50298, %f50299, %f50300, %f50301, %f50302, %f50303, %f50304, %f50305};
	bar.warp.sync 	-1;
	wmma.mma.sync.aligned.row.col.m32n8k16.f32.f32 {%f50314, %f50315, %f50316, %f50317, %f50318, %f50319, %f50320, %f50321}, {%r2, %r2, %r2, %r2, %r2, %r2, %r2, %r2}, {%r2, %r2, %r2, %r2, %r2, %r2, %r2, %r2}, {%f50306, %f50307, %f50308, %f50309, %f50310, %f50311, %f50312, %f50313};
	bar.warp.sync 	-1;
	wmma.mma.sync.aligned.row.col.m32n8k16.f32.f32 {%f50322, %f50323, %f50324, %f50325, %f50326, %f50327, %f50328, %f50329}, {%r2, %r2, %r2, %r2, %r2, %r2, %r2, %r2}, {%r2, %r2, %r2, %r2, %r2, %r2, %r2, %r2}, {%f50314, %f50315, %f50316, %f50317, %f50318, %f50319, %f50320, %f50321};
	bar.warp.sync 	-1;
	wmma.mma.sync.aligned.row.col.m32n8k16.f32.f32 {%f50330, %f50331, %f50332, %f50333, %f50334, %f50335, %f50336, %f50337}, {%r2, %r2, %r2, %r2, %r2, %r2, %r2, %r2}, {%r2, %r2, %r2, %r2, %r2, %r2, %r2, %r2}, {%f50322, %f50323, %f50324, %f50325, %f50326, %f50327, %f50328, %f50329};
	bar.warp.sync 	-1;
	wmma.mma.sync.aligned.row.col.m32n8k16.f32.f32 {%f50338, %f50339, %f50340, %f50341, %f50342, %f50343, %f50344, %f50345}, {%r2, %r2, %r2, %r2, %r2, %r2, %r2, %r2}, {%r2, %r2, %r2, %r2, %r2, %r2, %r2, %r2}, {%f50330, %f50331, %f50332, %f50333, %f50334, %f50335, %f50336, %f50337};
	bar.warp.sync 	-1;
	wmma.mma.sync.aligned.row.col.m32n8k16.f32.f32 {%f50346, %f50347, %f50348, %f50349, %f50350, %f50351, %f50352, %f50353}, {%r2, %r2, %r2, %r2, %r2, %r2, %r2, %r2}, {%r2, %r2, %r2, %r2, %r2, %r2, %r2, %r2}, {%f50338, %f50339, %f50340, %f50341, %f50342, %f50343, %f50344, %f50345};
	bar.warp.sync 	-1;
	wmma.mma.sync.aligned.row.col.m32n8k16.f32.f32 {%f50354, %f50355, %f50356, %f50357, %f50358, %f50359, %f50360, %f50361}, {%r2, %r2, %r2, %r2, %r2, %r2, %r2, %r2}, {%r2, %r2, %r2, %r2, %r2, %r2, %r2, %r2}, {%f50346, %f50347, %f50348, %f50349, %f50350, %f50351, %f50352, %f50353};
	bar.warp.sync 	-1;
	wmma.mma.sync.aligned.row.col.m32n8k16.f32.f32 {%f50362, %f50363, %f50364, %f50365, %f50366, %f50367, %f50368, %f50369}, {%r2, %r2, %r2, %r2, %r2, %r2, %r2, %r2}, {%r2, %r2, %r2, %r2, %r2, %r2, %r2, %r2}, {%f50354, %f50355, %f50356, %f50357, %f50358, %f50359, %f50360, %f50361};
	bar.warp.sync 	-1;
	wmma.mma.sync.aligned.row.col.m32n8k16.f32.f32 {%f50370, %f50371, %f50372, %f50373, %f50374, %f50375, %f50376, %f50377}, {%r2, %r2, %r2, %r2, %r2, %r2, %r2, %r2}, {%r2, %r2, %r2, %r2, %r2, %r2, %r2, %r2}, {%f50362, %f50363, %f50364, %f50365, %f50366, %f50367, %f50368, %f50369};
	bar.warp.sync 	-1;
	wmma.mma.sync.aligned.row.col.m32n8k16.f32.f32 {%f50378, %f50379, %f50380, %f50381, %f50382, %f50383, %f50384, %f50385}, {%r2, %r2, %r2, %r2, %r2, %r2, %r2, %r2}, {%r2, %r2, %r2, %r2, %r2, %r2, %r2, %r2}, {%f50370, %f50371, %f50372, %f50373, %f50374, %f50375, %f50376, %f50377};
	bar.warp.sync 	-1;
	wmma.mma.sync.aligned.row.col.m32n8k16.f32.f32 {%f50386, %f50387, %f50388, %f50389, %f50390, %f50391, %f50392, %f50393}, {%r2, %r2, %r2, %r2, %r2, %r2, %r2, %r2}, {%r2, %r2, %r2, %r2, %r2, %r2, %r2, %r2}, {%f50378, %f50379, %f50380, %f50381, %f50382, %f50383, %f50384, %f50385};
	bar.warp.sync 	-1;
	wmma.mma.sync.aligned.row.col.m32n8k16.f32.f32 {%f50394, %f50395, %f50396, %f50397, %f50398, %f50399, %f50400, %f50401}, {%r2, %r2, %r2, %r2, %r2, %r2, %r2, %r2}, {%r2, %r2, %r2, %r2, %r2, %r2, %r2, %r2}, {%f50386, %f50387, %f50388, %f50389, %f50390, %f50391, %f50392, %f50393};
	bar.warp.sync 	-1;
	wmma.mma.sync.aligned.row.col.m32n8k16.f32.f32 {%f50402, %f50403, %f50404, %f50405, %f50406, %f50407, %f50408, %f50409}, {%r2, %r2, %r2, %r2, %r2, %r2, %r2, %r2}, {%r2, %r2, %r2, %r2, %r2, %r2, %r2, %r2}, {%f50394, %f50395, %f50396, %f50397, %f50398, %f50399, %f50400, %f50401};
	bar.warp.sync 	-1;
	wmma.mma.sync.aligned.row.col.m32n8k16.f32.f32 {%f50410, %f50411, %f50412, %f50413, %f50414, %f50415, %f50416, %f50417}, {%r2, %r2, %r2, %r2, %r2, %r2, %r2, %r2}, {%r2, %r2, %r2, %r2, %r2, %r2, %r2, %r2}, {%f50402, %f50403, %f50404, %f50405, %f50406, %f50407, %f50408, %f50409};
	bar.warp.sync 	-1;
	wmma.mma.sync.aligned.row.col.m32n8k16.f32.f32 {%f50418, %f50419, %f50420, %f50421, %f50422, %f50423, %f50424, %f50425}, {%r2, %r2, %r2, %r2, %r2, %r2, %r2, %r2}, {%r2, %r2, %r2, %r2, %r2, %r2, %r2, %r2}, {%f50410, %f50411, %f50412, %f50413, %f50414, %f50415, %f50416, %f50417};
	bar.warp.sync 	-1;
	wmma.mma.sync.aligned.row.col.m32n8k16.f32.f32 {%f50426, %f50427, %f50428, %f50429, %f50430, %f50431, %f50432, %f50433}, {%r2, %r2, %r2, %r2, %r2, %r2, %r2, %r2}, {%r2, %r2, %r2, %r2, %r2, %r2, %r2, %r2}, {%f50418, %f50419, %f50420, %f50421, %f50422, %f50423, %f50424, %f50425};
	bar.warp.sync 	-1;
	wmma.mma.sync.aligned.row.col.m32n8k16.f32.f32 {%f50434, %f50435, %f50436, %f50437, %f50438, %f50439, %f50440, %f50441}, {%r2, %r2, %r2, %r2, %r2, %r2, %r2, %r2}, {%r2, %r2, %r2, %r2, %r2, %r2, %r2, %r2}, {%f50426, %f50427, %f50428, %f50429, %f50430, %f50431, %f50432, %f50433};
	bar.warp.sync 	-1;
	wmma.mma.sync.aligned.row.col.m32n8k16.f32.f32 {%f50442, %f50443, %f50444, %f50445, %f50446, %f50447, %f50448, %f50449}, {%r2, %r2, %r2, %r2, %r2, %r2, %r2, %r2}, {%r2, %r2, %r2, %r2, %r2, %r2, %r2, %r2}, {%f50434, %f50435, %f50436, %f50437, %f50438, %f50439, %f50440, %f50441};
	bar.warp.sync 	-1;
	wmma.mma.sync.aligned.row.col.m32n8k16.f32.f32 {%f50450, %f50451, %f50452, %f50453, %f50454, %f50455, %f50456, %f50457}, {%r2, %r2, %r2, %r2, %r2, %r2, %r2, %r2}, {%r2, %r2, %r2, %r2, %r2, %r2, %r2, %r2}, {%f50442, %f50443, %f50444, %f50445, %f50446, %f50447, %f50448, %f50449};
	bar.warp.sync 	-1;
	wmma.mma.sync.aligned.row.col.m32n8k16.f32.f32 {%f50458, %f50459, %f50460, %f50461, %f50462, %f50463, %f50464, %f50465}, {%r2, %r2, %r2, %r2, %r2, %r2, %r2, %r2}, {%r2, %r2, %r2, %r2, %r2, %r2, %r2, %r2}, {%f50450, %f50451, %f50452, %f50453, %f50454, %f50455, %f50456, %f50457};
	bar.warp.sync 	-1;
	wmma.mma.sync.aligned.row.col.m32n8k16.f32.f32 {%f50466, %f50467, %f50468, %f50469, %f50470, %f50471, %f50472, %f50473}, {%r2, %r2, %r2, %r2, %r2, %r2, %r2, %r2}, {%r2, %r2, %r2, %r2, %r2, %r2, %r2, %r2}, {%f50458, %f50459, %f50460, %f50461, %f50462, %f50463, %f50464, %f50465};
	bar.warp.sync 	-1;
	wmma.mma.sync.aligned.row.col.m32n8k16.f32.f32 {%f50474, %f50475, %f50476, %f50477, %f50478, %f50479, %f50480, %f50481}, {%r2, %r2, %r2, %r2, %r2, %r2, %r2, %r2}, {%r2, %r2, %r2, %r2, %r2, %r2, %r2, %r2}, {%f50466, %f50467, %f50468, %f50469, %f50470, %f50471, %f50472, %f50473};
	bar.warp.sync 	-1;
	wmma.mma.sync.aligned.row.col.m32n8k16.f32.f32 {%f50482, %f50483, %f50484, %f50485, %f50486, %f50487, %f50488, %f50489}, {%r2, %r2, %r2, %r2, %r2, %r2, %r2, %r2}, {%r2, %r2, %r2, %r2, %r2, %r2, %r2, %r2}, {%f50474, %f50475, %f50476, %f50477, %f50478, %f50479, %f50480, %f50481};
	bar.warp.sync 	-1;
	wmma.mma.sync.aligned.row.col.m32n8k16.f32.f32 {%f50490, %f50491, %f50492, %f50493, %f50494, %f50495, %f50496, %f50497}, {%r2, %r2, %r2, %r2, %r2, %r2, %r2, %r2}, {%r2, %r2, %r2, %r2, %r2, %r2, %r2, %r2}, {%f50482, %f50483, %f50484, %f50485, %f50486, %f50487, %f50488, %f50489};
	bar.warp.sync 	-1;
	wmma.mma.sync.aligned.row.col.m32n8k16.f32.f32 {%f50498, %f50499, %f50500, %f50501, %f50502, %f50503, %f50504, %f50505}, {%r2, %r2, %r2, %r2, %r2, %r2, %r2, %r2}, {%r2, %r2, %r2, %r2, %r2, %r2, %r2, %r2}, {%f50490, %f50491, %f50492, %f50493, %f50494, %f50495, %f50496, %f50497};
	bar.warp.sync 	-1;
	wmma.mma.sync.aligned.row.col.m32n8k16.f32.f32 {%f50506, %f50507, %f50508, %f50509, %f50510, %f50511, %f50512, %f50513}, {%r2, %r2, %r2, %r2, %r2, %r2, %r2, %r2}, {%r2, %r2, %r2, %r2, %r2, %r2, %r2, %r2}, {%f50498, %f50499, %f50500, %f50501, %f50502, %f50503, %f50504, %f50505};
	bar.warp.sync 	-1;
	wmma.mma.sync.aligned.row.col.m32n8k16.f32.f32 {%f50514, %f50515, %f50516, %f50517, %f50518, %f50519, %f50520, %f50521}, {%r2, %r2, %r2, %r2, %r2, %r2, %r2, %r2}, {%r2, %r2, %r2, %r2, %r2, %r2, %r2, %r2}, {%f50506, %f50507, %f50508, %f50509, %f50510, %f50511, %f50512, %f50513};
	bar.warp.sync 	-1;
	wmma.mma.sync.aligned.row.col.m32n8k16.f32.f32 {%f50522, %f50523, %f50524, %f50525, %f50526, %f50527, %f50528, %f50529}, {%r2, %r2, %r2, %r2, %r2, %r2, %r2, %r2}, {%r2, %r2, %r2, %r2, %r2, %r2, %r2, %r2}, {%f50514, %f50515, %f50516, %f50517, %f50518, %f50519, %f50520, %f50521};
	bar.warp.sync 	-1;
	wmma.mma.sync.aligned.row.col.m32n8k16.f32.f32 {%f50530, %f50531, %f50532, %f50533, %f50534, %f50535, %f50536, %f50537}, {%r2, %r2, %r2, %r2, %r2, %r2, %r2, %r2}, {%r2, %r2, %r2, %r2, %r2, %r2, %r2, %r2}, {%f50522, %f50523, %f50524, %f50525, %f50526, %f50527, %f50528, %f50529};
	bar.warp.sync 	-1;
	wmma.mma.sync.aligned.row.col.m32n8k16.f32.f32 {%f50538, %f50539, %f50540, %f50541, %f50542, %f50543, %f50544, %f50545}, {%r2, %r2, %r2, %r2, %r2, %r2, %r2, %r2}, {%r2, %r2, %r2, %r2, %r2, %r2, %r2, %r2}, {%f50530, %f50531, %f50532, %f50533, %f50534, %f50535, %f50536, %f50537};
	bar.warp.sync 	-1;
	wmma.mma.sync.aligned.row.col.m32n8k16.f32.f32 {%f50546, %f50547, %f50548, %f50549, %f50550, %f50551, %f50552, %f50553}, {%r2, %r2, %r2, %r2, %r2, %r2, %r2, %r2}, {%r2, %r2, %r2, %r2, %r2, %r2, %r2, %r2}, {%f50538, %f50539, %f50540, %f50541, %f50542, %f50543, %f50544, %f50545};
	bar.warp.sync 	-1;
	wmma.mma.sync.aligned.row.col.m32n8k16.f32.f32 {%f50554, %f50555, %f50556, %f50557, %f50558, %f50559, %f50560, %f50561}, {%r2, %r2, %r2, %r2, %r2, %r2, %r2, %r2}, {%r2, %r2, %r2, %r2, %r2, %r2, %r2, %r2}, {%f50546, %f50547, %f50548, %f50549, %f50550, %f50551, %f50552, %f50553};
	bar.warp.sync 	-1;
	wmma.mma.sync.aligned.row.col.m32n8k16.f32.f32 {%f50562, %f50563, %f50564, %f50565, %f50566, %f50567, %f50568, %f50569}, {%r2, %r2, %r2, %r2, %r2, %r2, %r2, %r2}, {%r2, %r2, %r2, %r2, %r2, %r2, %r2, %r2}, {%f50554, %f50555, %f50556, %f50557, %f50558, %f50559, %f50560, %f50561};
	bar.warp.sync 	-1;
	wmma.mma.sync.aligned.row.col.m32n8k16.f32.f32 {%f50570, %f50571, %f50572, %f50573, %f50574, %f50575, %f50576, %f50577}, {%r2, %r2, %r2, %r2, %r2, %r2, %r2, %r2}, {%r2, %r2, %r2, %r2, %r2, %r2, %r2, %r2}, {%f50562, %f50563, %f50564, %f50565, %f50566, %f50567, %f50568, %f50569};
	bar.warp.sync 	-1;
	wmma.mma.sync.aligned.row.col.m32n8k16.f32.f32 {%f50578, %f50579, %f50580, %f50581, %f50582, %f50583, %f50584, %f50585}, {%r2, %r2, %r2, %r2, %r2, %r2, %r2, %r2}, {%r2, %r2, %r2, %r2, %r2, %r2, %r2, %r2}, {%f50570, %f50571, %f50572, %f50573, %f50574, %f50575, %f50576, %f50577};
	bar.warp.sync 	-1;
	wmma.mma.sync.aligned.row.col.m32n8k16.f32.f32 {%f50586, %f50587, %f50588, %f50589, %f50590, %f50591, %f50592, %f50593}, {%r2, %r2, %r2, %r2, %r2, %r2, %r2, %r2}, {%r2, %r2, %r2, %r2, %r2, %r2, %r2, %r2}, {%f50578, %f50579, %f50580, %f50581, %f50582, %f50583, %f50584, %f50585};
	bar.warp.sync 	-1;
	wmma.mma.sync.aligned.row.col.m32n8k16.f32.f32 {%f50594, %f50595, %f50596, %f50597, %f50598, %f50599, %f50600, %f50601}, {%r2, %r2, %r2, %r2, %r2, %r2, %r2, %r2}, {%r2, %r2, %r2, %r2, %r2, %r2, %r2, %r2}, {%f50586, %f50587, %f50588, %f50589, %f50590, %f50591, %f50592, %f50593};
	bar.warp.sync 	-1;
	wmma.mma.sync.aligned.row.col.m32n8k16.f32.f32 {%f50602, %f50603, %f50604, %f50605, %f50606, %f50607, %f50608, %f50609}, {%r2, %r2, %r2, %r2, %r2, %r2, %r2, %r2}, {%r2, %r2, %r2, %r2, %r2, %r2, %r2, %r2}, {%f50594, %f50595, %f50596, %f50597, %f50598, %f50599, %f50600, %f50601};
	bar.warp.sync 	-1;
	wmma.mma.sync.aligned.row.col.m32n8k16.f32.f32 {%f50610, %f50611, %f50612, %f50613, %f50614, %f50615, %f50616, %f50617}, {%r2, %r2, %r2, %r2, %r2, %r2, %r2, %r2}, {%r2, %r2, %r2, %r2, %r2, %r2, %r2, %r2}, {%f50602, %f50603, %f50604, %f50605, %f50606, %f50607, %f50608, %f50609};
	bar.warp.sync 	-1;
	wmma.mma.sync.aligned.row.col.m32n8k16.f32.f32 {%f50618, %f50619, %f50620, %f50621, %f50622, %f50623, %f50624, %f50625}, {%r2, %r2, %r2, %r2, %r2, %r2, %r2, %r2}, {%r2, %r2, %r2, %r2, %r2, %r2, %r2, %r2}, {%f50610, %f50611, %f50612, %f50613, %f50614, %f50615, %f50616, %f50617};
	bar.warp.sync 	-1;
	wmma.mma.sync.aligned.row.col.m32n8k16.f32.f32 {%f50626, %f50627, %f50628, %f50629, %f50630, %f50631, %f50632, %f50633}, {%r2, %r2, %r2, %r2, %r2, %r2, %r2, %r2}, {%r2, %r2, %r2, %r2, %r2, %r2, %r2, %r2}, {%f50618, %f50619, %f50620, %f50621, %f50622, %f50623, %f50624, %f50625};
	bar.warp.sync 	-1;
	wmma.mma.sync.aligned.row.col.m32n8k16.f32.f32 {%f50634, %f50635, %f50636, %f50637, %f50638, %f50639, %f50640, %f50641}, {%r2, %r2, %r2, %r2, %r2, %r2, %r2, %r2}, {%r2, %r2, %r2, %r2, %r2, %r2, %r2, %r2}, {%f50626, %f50627, %f50628, %f50629, %f50630, %f50631, %f50632, %f50633};
	bar.warp.sync 	-1;
	wmma.mma.sync.aligned.row.col.m32n8k16.f32.f32 {%f50642, %f50643, %f50644, %f50645, %f50646, %f50647, %f50648, %f50649}, {%r2, %r2, %r2, %r2, %r2, %r2, %r2, %r2}, {%r2, %r2, %r2, %r2, %r2, %r2, %r2, %r2}, {%f50634, %f50635, %f50636, %f50637, %f50638, %f50639, %f50640, %f50641};
	bar.warp.sync 	-1;
	wmma.mma.sync.aligned.row.col.m32n8k16.f32.f32 {%f50650, %f50651, %f50652, %f50653, %f50654, %f50655, %f50656, %f50657}, {%r2, %r2, %r2, %r2, %r2, %r2, %r2, %r2}, {%r2, %r2, %r2, %r2, %r2, %r2, %r2, %r2}, {%f50642, %f50643, %f50644, %f50645, %f50646, %f50647, %f50648, %f50649};
	bar.warp.sync 	-1;
	wmma.mma.sync.aligned.row.col.m32n8k16.f32.f32 {%f50658, %f50659, %f50660, %f50661, %f50662, %f50663, %f50664, %f50665}, {%r2, %r2, %r2, %r2, %r2, %r2, %r2, %r2}, {%r2, %r2, %r2, %r2, %r2, %r2, %r2, %r2}, {%f50650, %f50651, %f50652, %f50653, %f50654, %f50655, %f50656, %f50657};
	bar.warp.sync 	-1;
	wmma.mma.sync.aligned.row.col.m32n8k16.f32.f32 {%f50666, %f50667, %f50668, %f50669, %f50670, %f50671, %f50672, %f50673}, {%r2, %r2, %r2, %r2, %r2, %r2, %r2, %r2}, {%r2, %r2, %r2, %r2, %r2, %r2, %r2, %r2}, {%f50658, %f50659, %f50660, %f50661, %f50662, %f50663, %f50664, %f50665};
	bar.warp.sync 	-1;
	wmma.mma.sync.aligned.row.col.m32n8k16.f32.f32 {%f50674, %f50675, %f50676, %f50677, %f50678, %f50679, %f50680, %f50681}, {%r2, %r2, %r2, %r2, %r2, %r2, %r2, %r2}, {%r2, %r2, %r2, %r2, %r2, %r2, %r2, %r2}, {%f50666, %f50667, %f50668, %f50669, %f50670, %f50671, %f50672, %f50673};
	bar.warp.sync 	-1;
	wmma.mma.sync.aligned.row.col.m32n8k16.f32.f32 {%f50682, %f50683, %f50684, %f50685, %f50686, %f50687, %f50688, %f50689}, {%r2, %r2, %r2, %r2, %r2, %r2, %r2, %r2}, {%r2, %r2, %r2, %r2, %r2, %r2, %r2, %r2}, {%f50674, %f50675, %f50676, %f50677, %f50678, %f50679, %f50680, %f50681};
	bar.warp.sync 	-1;
	wmma.mma.sync.aligned.row.col.m32n8k16.f32.f32 {%f50690, %f50691, %f50692, %f50693, %f50694, %f50695, %f50696, %f50697}, {%r2, %r2, %r2, %r2, %r2, %r2, %r2, %r2}, {%r2, %r2, %r2, %r2, %r2, %r2, %r2, %r2}, {%f50682, %f50683, %f50684, %f50685, %f50686, %f50687, %f50688, %f50689};
	bar.warp.sync 	-1;
	wmma.mma.sync.aligned.row.col.m32n8k16.f32.f32 {%f50698, %f50699, %f50700, %f50701, %f50702, %f50703, %f50704, %f50705}, {%r2, %r2, %r2, %r2, %r2, %r2, %r2, %r2}, {%r2, %r2, %r2, %r2, %r2, %r2, %r2, %r2}, {%f50690, %f50691, %f50692, %f50693, %f50694, %f50695, %f50696, %f50697};
	bar.warp.sync 	-1;
	wmma.mma.sync.aligned.row.col.m32n8k16.f32.f32 {%f50706, %f50707, %f50708, %f50709, %f50710, %f50711, %f50712, %f50713}, {%r2, %r2, %r2, %r2, %r2, %r2, %r2, %r2}, {%r2, %r2, %r2, %r2, %r2, %r2, %r2, %r2}, {%f50698, %f50699, %f50700, %f50701, %f50702, %f50703, %f50704, %f50705};
	bar.warp.sync 	-1;
	wmma.mma.sync.aligned.row.col.m32n8k16.f32.f32 {%f50714, %f50715, %f50716, %f50717, %f50718, %f50719, %f50720, %f50721}, {%r2, %r2, %r2, %r2, %r2, %r2, %r2, %r2}, {%r2, %r2, %r2, %r2, %r2, %r2, %r2, %r2}, {%f50706, %f50707, %f50708, %f50709, %f50710, %f50711, %f50712, %f50713};
	bar.warp.sync 	-1;
	wmma.mma.sync.aligned.row.col.m32n8k16.f32.f32 {%f50722, %f50723, %f50724, %f50725, %f50726, %f50727, %f50728, %f50729}, {%r2, %r2, %r2, %r2, %r2, %r2, %r2, %r2}, {%r2, %r2, %r2, %r2, %r2, %r2, %r2, %r2}, {%f50714, %f50715, %f50716, %f50717, %f50718, %f50719, %f50720, %f50721};
	bar.warp.sync 	-1;
	wmma.mma.sync.aligned.row.col.m32n8k16.f32.f32 {%f50730, %f50731, %f50732, %f50733, %f50734, %f50735, %f50736, %f50737}, {%r2, %r2, %r2, %r2, %r2, %r2, %r2, %r2}, {%r2, %r2, %r2, %r2, %r2, %r2, %r2, %r2}, {%f50722, %f50723, %f50724, %f50725, %f50726, %f50727, %f50728, %f50729};
	bar.warp.sync 	-1;
	wmma.mma.sync.aligned.row.col.m32n8k16.f32.f32 {%f50738, %f50739, %f50740, %f50741, %f50742, %f50743, %f50744, %f50745}, {%r2, %r2, %r2, %r2, %r2, %r2, %r2, %r2}, {%r2, %r2, %r2, %r2, %r2, %r2, %r2, %r2}, {%f50730, %f50731, %f50732, %f50733, %f50734, %f50735, %f50736, %f50737};
	bar.warp.sync 	-1;
	wmma.mma.sync.aligned.row.col.m32n8k16.f32.f32 {%f50746, %f50747, %f50748, %f50749, %f50750, %f50751, %f50752, %f50753}, {%r2, %r2, %r2, %r2, %r2, %r2, %r2, %r2}, {%r2, %r2, %r2, %r2, %r2, %r2, %r2, %r2}, {%f50738, %f50739, %f50740, %f50741, %f50742, %f50743, %f50744, %f50745};
	bar.warp.sync 	-1;
	wmma.mma.sync.aligned.row.col.m32n8k16.f32.f32 {%f50754, %f50755, %f50756, %f50757, %f50758, %f50759, %f50760, %f50761}, {%r2, %r2, %r2, %r2, %r2, %r2, %r2, %r2}, {%r2, %r2, %r2, %r2, %r2, %r2, %r2, %r2}, {%f50746, %f50747, %f50748, %f50749, %f50750, %f50751, %f50752, %f50753};
	bar.warp.sync 	-1;
	wmma.mma.sync.aligned.row.col.m32n8k16.f32.f32 {%f50762, %f50763, %f50764, %f50765, %f50766, %f50767, %f50768, %f50769}, {%r2, %r2, %r2, %r2, %r2, %r2, %r2, %r2}, {%r2, %r2, %r2, %r2, %r2, %r2, %r2, %r2}, {%f50754, %f50755, %f50756, %f50757, %f50758, %f50759, %f50760, %f50761};
	bar.warp.sync 	-1;
	wmma.mma.sync.aligned.row.col.m32n8k16.f32.f32 {%f50770, %f50771, %f50772, %f50773, %f50774, %f50775, %f50776, %f50777}, {%r2, %r2, %r2, %r2, %r2, %r2, %r2, %r2}, {%r2, %r2, %r2, %r2, %r2, %r2, %r2, %r2}, {%f50762, %f50763, %f50764, %f50765, %f50766, %f50767, %f50768, %f50769};
	bar.warp.sync 	-1;
	wmma.mma.sync.aligned.row.col.m32n8k16.f32.f32 {%f50778, %f50779, %f50780, %f50781, %f50782, %f50783, %f50784, %f50785}, {%r2, %r2, %r2, %r2, %r2, %r2, %r2, %r2}, {%r2, %r2, %r2, %r2, %r2, %r2, %r2, %r2}, {%f50770, %f50771, %f50772, %f50773, %f50774, %f50775, %f50776, %f50777};
	bar.warp.sync 	-1;
	wmma.mma.sync.aligned.row.col.m32n8k16.f32.f32 {%f50786, %f50787, %f50788, %f50789, %f50790, %f50791, %f50792, %f50793}, {%r2, %r2, %r2, %r2, %r2, %r2, %r2, %r2}, {%r2, %r2, %r2, %r2, %r2, %r2, %r2, %r2}, {%f50778, %f50779, %f50780, %f50781, %f50782, %f50783, %f50784, %f50785};
	bar.warp.sync 	-1;
	wmma.mma.sync.aligned.row.col.m32n8k16.f32.f32 {%f50794, %f50795, %f50796, %f50797, %f50798, %f50799, %f50800, %f50801}, {%r2, %r2, %r2, %r2, %r2, %r2, %r2, %r2}, {%r2, %r2, %r2, %r2, %r2, %r2, %r2, %r2}, {%f50786, %f50787, %f50788, %f50789, %f50790, %f50791, %f50792, %f50793};
	bar.warp.sync 	-1;
	wmma.mma.sync.aligned.row.col.m32n8k16.f32.f32 {%f50802, %f50803, %f50804, %f50805, %f50806, %f50807, %f50808, %f50809}, {%r2, %r2, %r2, %r2, %r2, %r2, %r2, %r2}, {%r2, %r2, %r2, %r2, %r2, %r2, %r2, %r2}, {%f50794, %f50795, %f50796, %f50797, %f50798, %f50799, %f50800, %f50801};
	bar.warp.sync 	-1;
	wmma.mma.sync.aligned.row.col.m32n8k16.f32.f32 {%f50810, %f50811, %f50812, %f50813, %f50814, %f50815, %f50816, %f50817}, {%r2, %r2, %r2, %r2, %r2, %r2, %r2, %r2}, {%r2, %r2, %r2, %r2, %r2, %r2, %r2, %r2}, {%f50802, %f50803, %f50804, %f50805, %f50806, %f50807, %f50808, %f50809};
	bar.warp.sync 	-1;
	wmma.mma.sync.aligned.row.col.m32n8k16.f32.f32 {%f50818, %f50819, %f50820, %f50821, %f50822, %f50823, %f50824, %f50825}, {%r2, %r2, %r2, %r2, %r2, %r2, %r2, %r2}, {%r2, %r2, %r2, %r2, %r2, %r2, %r2, %r2}, {%f50810, %f50811, %f50812, %f50813, %f50814, %f50815, %f50816, %f50817};
	bar.warp.sync 	-1;
	wmma.mma.sync.aligned.row.col.m32n8k16.f32.f32 {%f50826, %f50827, %f50828, %f50829, %f50830, %f50831, %f50832, %f50833}, {%r2, %r2, %r2, %r2, %r2, %r2, %r2, %r2}, {%r2, %r2, %r2, %r2, %r2, %r2, %r2, %r2}, {%f50818, %f50819, %f50820, %f50821, %f50822, %f50823, %f50824, %f50825};
	bar.warp.sync 	-1;
	wmma.mma.sync.aligned.row.col.m32n8k16.f32.f32 {%f50834, %f50835, %f50836, %f50837, %f50838, %f50839, %f50840, %f50841}, {%r2, %r2, %r2, %r2, %r2, %r2, %r2, %r2}, {%r2, %r2, %r2, %r2, %r2, %r2, %r2, %r2}, {%f50826, %f50827, %f50828, %f50829, %f50830, %f50831, %f50832, %f50833};
	bar.warp.sync 	-1;
	wmma.mma.sync.aligned.row.col.m32n8k16.f32.f32 {%f50842, %f50843, %f50844, %f50845, %f50846, %f50847, %f50848, %f50849}, {%r2, %r2, %r2, %r2, %r2, %r2, %r2, %r2}, {%r2, %r2, %r2, %r2, %r2, %r2, %r2, %r2}, {%f50834, %f50835, %f50836, %f50837, %f50838, %f50839, %f50840, %f50841};
	bar.warp.sync 	-1;
	wmma.mma.sync.aligned.row.col.m32n8k16.f32.f32 {%f50850, %f50851, %f50852, %f50853, %f50854, %f50855, %f50856, %f50857}, {%r2, %r2, %r2, %r2, %r2, %r2, %r2, %r2}, {%r2, %r2, %r2, %r2, %r2, %r2, %r2, %r2}, {%f50842, %f50843, %f50844, %f50845, %f50846, %f50847, %f50848, %f50849};
	bar.warp.sync 	-1;
	wmma.mma.sync.aligned.row.col.m32n8k16.f32.f32 {%f50858, %f50859, %f50860, %f50861, %f50862, %f50863, %f50864, %f50865}, {%r2, %r2, %r2, %r2, %r2, %r2, %r2, %r2}, {%r2, %r2, %r2, %r2, %r2, %r2, %r2, %r2}, {%f50850, %f50851, %f50852, %f50853, %f50854, %f50855, %f50856, %f50857};
	bar.warp.sync 	-1;
	wmma.mma.sync.aligned.row.col.m32n8k16.f32.f32 {%f50866, %f50867, %f50868, %f50869, %f50870, %f50871, %f50872, %f50873}, {%r2, %r2, %r2, %r2, %r2, %r2, %r2, %r2}, {%r2, %r2, %r2, %r2, %r2, %r2, %r2, %r2}, {%f50858, %f50859, %f50860, %f50861, %f50862, %f50863, %f50864, %f50865};
	bar.warp.sync 	-1;
	wmma.mma.sync.aligned.row.col.m32n8k16.f32.f32 {%f50874, %f50875, %f50876, %f50877, %f50878, %f50879, %f50880, %f50881}, {%r2, %r2, %r2, %r2, %r2, %r2, %r2, %r2}, {%r2, %r2, %r2, %r2, %r2, %r2, %r2, %r2}, {%f50866, %f50867, %f50868, %f50869, %f50870, %f50871, %f50872, %f50873};
	bar.warp.sync 	-1;
	wmma.mma.sync.aligned.row.col.m32n8k16.f32.f32 {%f50882, %f50883, %f50884, %f50885, %f50886, %f50887, %f50888, %f50889}, {%r2, %r2, %r2, %r2, %r2, %r2, %r2, %r2}, {%r2, %r2, %r2, %r2, %r2, %r2, %r2, %r2}, {%f50874, %f50875, %f50876, %f50877, %f50878, %f50879, %f50880, %f50881};
	bar.warp.sync 	-1;
	wmma.mma.sync.aligned.row.col.m32n8k16.f32.f32 {%f50890, %f50891, %f50892, %f50893, %f50894, %f50895, %f50896, %f50897}, {%r2, %r2, %r2, %r2, %r2, %r2, %r2, %r2}, {%r2, %r2, %r2, %r2, %r2, %r2, %r2, %r2}, {%f50882, %f50883, %f50884, %f50885, %f50886, %f50887, %f50888, %f50889};
	bar.warp.sync 	-1;
	wmma.mma.sync.aligned.row.col.m32n8k16.f32.f32 {%f50898, %f50899, %f50900, %f50901, %f50902, %f50903, %f50904, %f50905}, {%r2, %r2, %r2, %r2, %r2, %r2, %r2, %r2}, {%r2, %r2, %r2, %r2, %r2, %r2, %r2, %r2}, {%f50890, %f50891, %f50892, %f50893, %f50894, %f50895, %f50896, %f50897};
	bar.warp.sync 	-1;
	wmma.mma.sync.aligned.row.col.m32n8k16.f32.f32 {%f50906, %f50907, %f50908, %f50909, %f50910, %f50911, %f50912, %f50913}, {%r2, %r2, %r2, %r2, %r2, %r2, %r2, %r2}, {%r2, %r2, %r2, %r2, %r2, %r2, %r2, %r2}, {%f50898, %f50899, %f50900, %f50901, %f50902, %f50903, %f50904, %f50905};
	bar.warp.sync 	-1;
	wmma.mma.sync.aligned.row.col.m32n8k16.f32.f32 {%f50914, %f50915, %f50916, %f50917, %f50918, %f50919, %f50920, %f50921}, {%r2, %r2, %r2, %r2, %r2, %r2, %r2, %r2}, {%r2, %r2, %r2, %r2, %r2, %r2, %r2, %r2}, {%f50906, %f50907, %f50908, %f50909, %f50910, %f50911, %f50912, %f50913};
	bar.warp.sync 	-1;
	wmma.mma.sync.aligned.row.col.m32n8k16.f32.f32 {%f50922, %f50923, %f50924, %f50925, %f50926, %f50927, %f50928, %f50929}, {%r2, %r2, %r2, %r2, %r2, %r2, %r2, %r2}, {%r2, %r2, %r2, %r2, %r2, %r2, %r2, %r2}, {%f50914, %f50915, %f50916, %f50917, %f50918, %f50919, %f50920, %f50921};
	bar.warp.sync 	-1;
	wmma.mma.sync.aligned.row.col.m32n8k16.f32.f32 {%f50930, %f50931, %f50932, %f50933, %f50934, %f50935, %f50936, %f50937}, {%r2, %r2, %r2, %r2, %r2, %r2, %r2, %r2}, {%r2, %r2, %r2, %r2, %r2, %r2, %r2, %r2}, {%f50922, %f50923, %f50924, %f50925, %f50926, %f50927, %f50928, %f50929};
	bar.warp.sync 	-1;
	wmma.mma.sync.aligned.row.col.m32n8k16.f32.f32 {%f50938, %f50939, %f50940, %f50941, %f50942, %f50943, %f50944, %f50945}, {%r2, %r2, %r2, %r2, %r2, %r2, %r2, %r2}, {%r2, %r2, %r2, %r2, %r2, %r2, %r2, %r2}, {%f50930, %f50931, %f50932, %f50933, %f50934, %f50935, %f50936, %f50937};
	bar.warp.sync 	-1;
	wmma.mma.sync.aligned.row.col.m32n8k16.f32.f32 {%f50946, %f50947, %f50948, %f50949, %f50950, %f50951, %f50952, %f50953}, {%r2, %r2, %r2, %r2, %r2, %r2, %r2, %r2}, {%r2, %r2, %r2, %r2, %r2, %r2, %r2, %r2}, {%f50938, %f50939, %f50940, %f50941, %f50942, %f50943, %f50944, %f50945};
	bar.warp.sync 	-1;
	wmma.mma.sync.aligned.row.col.m32n8k16.f32.f32 {%f50954, %f50955, %f50956, %f50957, %f50958, %f50959, %f50960, %f50961}, {%r2, %r2, %r2, %r2, %r2, %r2, %r2, %r2}, {%r2, %r2, %r2, %r2, %r2, %r2, %r2, %r2}, {%f50946, %f50947, %f50948, %f50949, %f50950, %f50951, %f50952, %f50953};
	bar.warp.sync 	-1;
	wmma.mma.sync.aligned.row.col.m32n8k16.f32.f32 {%f50962, %f50963, %f50964, %f50965, %f50966, %f50967, %f50968, %f50969}, {%r2, %r2, %r2, %r2, %r2, %r2, %r2, %r2}, {%r2, %r2, %r2, %r2, %r2, %r2, %r2, %r2}, {%f50954, %f50955, %f50956, %f50957, %f50958, %f50959, %f50960, %f50961};
	bar.warp.sync 	-1;
	wmma.mma.sync.aligned.row.col.m32n8k16.f32.f32 {%f50970, %f50971, %f50972, %f50973, %f50974, %f50975, %f50976, %f50977}, {%r2, %r2, %r2, %r2, %r2, %r2, %r2, %r2}, {%r2, %r2, %r2, %r2, %r2, %r2, %r2, %r2}, {%f50962, %f50963, %f50964, %f50965, %f50966, %f50967, %f50968, %f50969};
	bar.warp.sync 	-1;
	wmma.mma.sync.aligned.row.col.m32n8k16.f32.f32 {%f50978, %f50979, %f50980, %f50981, %f50982, %f50983, %f50984, %f50985}, {%r2, %r2, %r2, %r2, %r2, %r2, %r2, %r2}, {%r2, %r2, %r2, %r2, %r2, %r2, %r2, %r2}, {%f50970, %f50971, %f50972, %f50973, %f50974, %f50975, %f50976, %f50977};
	bar.warp.sync 	-1;
	wmma.mma.sync.aligned.row.col.m32n8k16.f32.f32 {%f50986, %f50987, %f50988, %f50989, %f50990, %f50991, %f50992, %f50993}, {%r2, %r2, %r2, %r2, %r2, %r2, %r2, %r2}, {%r2, %r2, %r2, %r2, %r2, %r2, %r2, %r2}, {%f50978, %f50979, %f50980, %f50981, %f50982, %f50983, %f50984, %f50985};
	bar.warp.sync 	-1;
	wmma.mma.sync.aligned.row.col.m32n8k16.f32.f32 {%f50994, %f50995, %f50996, %f50997, %f50998, %f50999, %f51000, %f51001}, {%r2, %r2, %r2, %r2, %r2, %r2, %r2, %r2}, {%r2, %r2, %r2, %r2, %r2, %r2, %r2, %r2}, {%f50986, %f50987, %f50988, %f50989, %f50990, %f50991, %f50992, %f50993};
	bar.warp.sync 	-1;
	wmma.mma.sync.aligned.row.col.m32n8k16.f32.f32 {%f51002, %f51003, %f51004, %f51005, %f51006, %f51007, %f51008, %f51009}, {%r2, %r2, %r2, %r2, %r2, %r2, %r2, %r2}, {%r2, %r2, %r2, %r2, %r2, %r2, %r2, %r2}, {%f50994, %f50995, %f50996, %f50997, %f50998, %f50999, %f51000, %f51001};
	bar.warp.sync 	-1;
	wmma.mma.sync.aligned.row.col.m32n8k16.f32.f32 {%f51010, %f51011, %f51012, %f51013, %f51014, %f51015, %f51016, %f51017}, {%r2, %r2, %r2, %r2, %r2, %r2, %r2, %r2}, {%r2, %r2, %r2, %r2, %r2, %r2, %r2, %r2}, {%f51002, %f51003, %f51004, %f51005, %f51006, %f51007, %f51008, %f51009};
	bar.warp.sync 	-1;
	wmma.mma.sync.aligned.row.col.m32n8k16.f32.f32 {%f51018, %f51019, %f51020, %f51021, %f51022, %f51023, %f51024, %f51025}, {%r2, %r2, %r2, %r2, %r2, %r2, %r2, %r2}, {%r2, %r2, %r2, %r2, %r2, %r2, %r2, %r2}, {%f51010, %f51011, %f51012, %f51013, %f51014, %f51015, %f51016, %f51017};
	bar.warp.sync 	-1;
	wmma.mma.sync.aligned.row.col.m32n8k16.f32.f32 {%f51026, %f51027, %f51028, %f51029, %f51030, %f51031, %f51032, %f51033}, {%r2, %r2, %r2, %r2, %r2, %r2, %r2, %r2}, {%r2, %r2, %r2, %r2, %r2, %r2, %r2, %r2}, {%f51018, %f51019, %f51020, %f51021, %f51022, %f51023, %f51024, %f51025};
	bar.warp.sync 	-1;
	wmma.mma.sync.aligned.row.col.m32n8k16.f32.f32 {%f51034, %f51035, %f51036, %f51037, %f51038, %f51039, %f51040, %f51041}, {%r2, %r2, %r2, %r2, %r2, %r2, %r2, %r2}, {%r2, %r2, %r2, %r2, %r2, %r2, %r2, %r2}, {%f51026, %f51027, %f51028, %f51029, %f51030, %f51031, %f51032, %f51033};
	bar.warp.sync 	-1;
	wmma.mma.sync.aligned.row.col.m32n8k16.f32.f32 {%f51042, %f51043, %f51044, %f51045, %f51046, %f51047, %f51048, %f51049}, {%r2, %r2, %r2, %r2, %r2, %r2, %r2, %r2}, {%r2, %r2, %r2, %r2, %r2, %r2, %r2, %r2}, {%f51034, %f51035, %f51036, %f51037, %f51038, %f51039, %f51040, %f51041};
	bar.warp.sync 	-1;
	wmma.mma.sync.aligned.row.col.m32n8k16.f32.f32 {%f51050, %f51051, %f51052, %f51053, %f51054, %f51055, %f51056, %f51057}, {%r2, %r2, %r2, %r2, %r2, %r2, %r2, %r2}, {%r2, %r2, %r2, %r2, %r2, %r2, %r2, %r2}, {%f51042, %f51043, %f51044, %f51045, %f51046, %f51047, %f51048, %f51049};
	bar.warp.sync 	-1;
	wmma.mma.sync.aligned.row.col.m32n8k16.f32.f32 {%f51058, %f51059, %f51060, %f51061, %f51062, %f51063, %f51064, %f51065}, {%r2, %r2, %r2, %r2, %r2, %r2, %r2, %r2}, {%r2, %r2, %r2, %r2, %r2, %r2, %r2, %r2}, {%f51050, %f51051, %f51052, %f51053, %f51054, %f51055, %f51056, %f51057};
	bar.warp.sync 	-1;
	wmma.mma.sync.aligned.row.col.m32n8k16.f32.f32 {%f51066, %f51067, %f51068, %f51069, %f51070, %f51071, %f51072, %f51073}, {%r2, %r2, %r2, %r2, %r2, %r2, %r2, %r2}, {%r2, %r2, %r2, %r2, %r2, %r2, %r2, %r2}, {%f51058, %f51059, %f51060, %f51061, %f51062, %f51063, %f51064, %f51065};
	bar.warp.sync 	-1;
	wmma.mma.sync.aligned.row.col.m32n8k16.f32.f32 {%f51074, %f51075, %f51076, %f51077, %f51078, %f51079, %f51080, %f51081}, {%r2, %r2, %r2, %r2, %r2, %r2, %r2, %r2}, {%r2, %r2, %r2, %r2, %r2, %r2, %r2, %r2}, {%f51066, %f51067, %f51068, %f51069, %f51070, %f51071, %f51072, %f51073};
	bar.warp.sync 	-1;
	wmma.mma.sync.aligned.row.col.m32n8k16.f32.f32 {%f51082, %f51083, %f51084, %f51085, %f51086, %f51087, %f51088, %f51089}, {%r2, %r2, %r2, %r2, %r2, %r2, %r2, %r2}, {%r2, %r2, %r2, %r2, %r2, %r2, %r2, %r2}, {%f51074, %f51075, %f51076, %f51077, %f51078, %f51079, %f51080, %f51081};
	bar.warp.sync 	-1;
	wmma.mma.sync.aligned.row.col.m32n8k16.f32.f32 {%f51090, %f51091, %f51092, %f51093, %f51094, %f51095, %f51096, %f51097}, {%r2, %r2, %r2, %r2, %r2, %r2, %r2, %r2}, {%r2, %r2, %r2, %r2, %r2, %r2, %r2, %r2}, {%f51082, %f51083, %f51084, %f51085, %f51086, %f51087, %f51088, %f51089};
	bar.warp.sync 	-1;
	wmma.mma.sync.aligned.row.col.m32n8k16.f32.f32 {%f51098, %f51099, %f51100, %f51101, %f51102, %f51103, %f51104, %f51105}, {%r2, %r2, %r2, %r2, %r2, %r2, %r2, %r2}, {%r2, %r2, %r2, %r2, %r2, %r2, %r2, %r2}, {%f51090, %f51091, %f51092, %f51093, %f51094, %f51095, %f51096, %f51097};
	bar.warp.sync 	-1;
	wmma.mma.sync.aligned.row.col.m32n8k16.f32.f32 {%f51106, %f51107, %f51108, %f51109, %f51110, %f51111, %f51112, %f51113}, {%r2, %r2, %r2, %r2, %r2, %r2, %r2, %r2}, {%r2, %r2, %r2, %r2, %r2, %r2, %r2, %r2}, {%f51098, %f51099, %f51100, %f51101, %f51102, %f51103, %f51104, %f51105};
	bar.warp.sync 	-1;
	wmma.mma.sync.aligned.row.col.m32n8k16.f32.f32 {%f51114, %f51115, %f51116, %f51117, %f51118, %f51119, %f51120, %f51121}, {%r2, %r2, %r2, %r2, %r2, %r2, %r2, %r2}, {%r2, %r2, %r2, %r2, %r2, %r2, %r2, %r2}, {%f51106, %f51107, %f51108, %f51109, %f51110, %f51111, %f51112, %f51113};
	bar.warp.sync 	-1;
	wmma.mma.sync.aligned.row.col.m32n8k16.f32.f32 {%f51122, %f51123, %f51124, %f51125, %f51126, %f51127, %f51128, %f51129}, {%r2, %r2, %r2, %r2, %r2, %r2, %r2, %r2}, {%r2, %r2, %r2, %r2, %r2, %r2, %r2, %r2}, {%f51114, %f51115, %f51116, %f51117, %f51118, %f51119, %f51120, %f51121};
	bar.warp.sync 	-1;
	wmma.mma.sync.aligned.row.col.m32n8k16.f32.f32 {%f51130, %f51131, %f51132, %f51133, %f51134, %f51135, %f51136, %f51137}, {%r2, %r2, %r2, %r2, %r2, %r2, %r2, %r2}, {%r2, %r2, %r2, %r2, %r2, %r2, %r2, %r2}, {%f51122, %f51123, %f51124, %f51125, %f51126, %f51127, %f51128, %f51129};
	bar.warp.sync 	-1;
	wmma.mma.sync.aligned.row.col.m32n8k16.f32.f32 {%f51138, %f51139, %f51140, %f51141, %f51142, %f51143, %f51144, %f51145}, {%r2, %r2, %r2, %r2, %r2, %r2, %r2, %r2}, {%r2, %r2, %r2, %r2, %r2, %r2, %r2, %r2}, {%f51130, %f51131, %f51132, %f51133, %f51134, %f51135, %f51136, %f51137};
	bar.warp.sync 	-1;
	wmma.mma.sync.aligned.row.col.m32n8k16.f32.f32 {%f51146, %f51147, %f51148, %f51149, %f51150, %f51151, %f51152, %f51153}, {%r2, %r2, %r2, %r2, %r2, %r2, %r2, %r2}, {%r2, %r2, %r2, %r2, %r2, %r2, %r2, %r2}, {%f51138, %f51139, %f51140, %f51141, %f51142, %f51143, %f51144, %f51145};
	bar.warp.sync 	-1;
	wmma.mma.sync.aligned.row.col.m32n8k16.f32.f32 {%f51154, %f51155, %f51156, %f51157, %f51158, %f51159, %f51160, %f51161}, {%r2, %r2, %r2, %r2, %r2, %r2, %r2, %r2}, {%r2, %r2, %r2, %r2, %r2, %r2, %r2, %r2}, {%f51146, %f51147, %f51148, %f51149, %f51150, %f51151, %f51152, %f51153};
	bar.warp.sync 	-1;
	wmma.mma.sync.aligned.row.col.m32n8k16.f32.f32 {%f51162, %f51163, %f51164, %f51165, %f51166, %f51167, %f51168, %f51169}, {%r2, %r2, %r2, %r2, %r2, %r2, %r2, %r2}, {%r2, %r2, %r2, %r2, %r2, %r2, %r2, %r2}, {%f51154, %f51155, %f51156, %f51157, %f51158, %f51159, %f51160, %f51161};
	bar.warp.sync 	-1;
	wmma.mma.sync.aligned.row.col.m32n8k16.f32.f32 {%f51170, %f51171, %f51172, %f51173, %f51174, %f51175, %f51176, %f51177}, {%r2, %r2, %r2, %r2, %r2, %r2, %r2, %r2}, {%r2, %r2, %r2, %r2, %r2, %r2, %r2, %r2}, {%f51162, %f51163, %f51164, %f51165, %f51166, %f51167, %f51168, %f51169};
	bar.warp.sync 	-1;
	wmma.mma.sync.aligned.row.col.m32n8k16.f32.f32 {%f51178, %f51179, %f51180, %f51181, %f51182, %f51183, %f51184, %f51185}, {%r2, %r2, %r2, %r2, %r2, %r2, %r2, %r2}, {%r2, %r2, %r2, %r2, %r2, %r2, %r2, %r2}, {%f51170, %f51171, %f51172, %f51173, %f51174, %f51175, %f51176, %f51177};
	bar.warp.sync 	-1;
	wmma.mma.sync.aligned.row.col.m32n8k16.f32.f32 {%f51186, %f51187, %f51188, %f51189, %f51190, %f51191, %f51192, %f51193}, {%r2, %r2, %r2, %r2, %r2, %r2, %r2, %r2}, {%r2, %r2, %r2, %r2, %r2, %r2, %r2, %r2}, {%f51178, %f51179, %f51180, %f51181, %f51182, %f51183, %f51184, %f51185};
	bar.warp.sync 	-1;
	wmma.mma.sync.aligned.row.col.m32n8k16.f32.f32 {%f51194, %f51195, %f51196, %f51197, %f51198, %f51199, %f51200, %f51201}, {%r2, %r2, %r2, %r2, %r2, %r2, %r2, %r2}, {%r2, %r2, %r2, %r2, %r2, %r2, %r2, %r2}, {%f51186, %f51187, %f51188, %f51189, %f51190, %f51191, %f51192, %f51193};
	bar.warp.sync 	-1;
	wmma.mma.sync.aligned.row.col.m32n8k16.f32.f32 {%f51202, %f51203, %f51204, %f51205, %f51206, %f51207, %f51208, %f51209}, {%r2, %r2, %r2, %r2, %r2, %r2, %r2, %r2}, {%r2, %r2, %r2, %r2, %r2, %r2, %r2, %r2}, {%f51194, %f51195, %f51196, %f51197, %f51198, %f51199, %f51200, %f51201};
	bar.warp.sync 	-1;
	wmma.mma.sync.aligned.row.col.m32n8k16.f32.f32 {%f51210, %f51211, %f51212, %f51213, %f51214, %f51215, %f51216, %f51217}, {%r2, %r2, %r2, %r2, %r2, %r2, %r2, %r2}, {%r2, %r2, %r2, %r2, %r2, %r2, %r2, %r2}, {%f51202, %f51203, %f51204, %f51205, %f51206, %f51207, %f51208, %f51209};
	bar.warp.sync 	-1;
	wmma.mma.sync.aligned.row.col.m32n8k16.f32.f32 {%f51218, %f51219, %f51220, %f51221, %f51222, %f51223, %f51224, %f51225}, {%r2, %r2, %r2, %r2, %r2, %r2, %r2, %r2}, {%r2, %r2, %r2, %r2, %r2, %r2, %r2, %r2}, {%f51210, %f51211, %f51212, %f51213, %f51214, %f51215, %f51216, %f51217};
	bar.warp.sync 	-1;
	wmma.mma.sync.aligned.row.col.m32n8k16.f32.f32 {%f51226, %f51227, %f51228, %f51229, %f51230, %f51231, %f51232, %f51233}, {%r2, %r2, %r2, %r2, %r2, %r2, %r2, %r2}, {%r2, %r2, %r2, %r2, %r2, %r2, %r2, %r2}, {%f51218, %f51219, %f51220, %f51221, %f51222, %f51223, %f51224, %f51225};
	bar.warp.sync 	-1;
	wmma.mma.sync.aligned.row.col.m32n8k16.f32.f32 {%f51234, %f51235, %f51236, %f51237, %f51238, %f51239, %f51240, %f51241}, {%r2, %r2, %r2, %r2, %r2, %r2, %r2, %r2}, {%r2, %r2, %r2, %r2, %r2, %r2, %r2, %r2}, {%f51226, %f51227, %f51228, %f51229, %f51230, %f51231, %f51232, %f51233};
	bar.warp.sync 	-1;
	wmma.mma.sync.aligned.row.col.m32n8k16.f32.f32 {%f51242, %f51243, %f51244, %f51245, %f51246, %f51247, %f51248, %f51249}, {%r2, %r2, %r2, %r2, %r2, %r2, %r2, %r2}, {%r2, %r2, %r2, %r2, %r2, %r2, %r2, %r2}, {%f51234, %f51235, %f51236, %f51237, %f51238, %f51239, %f51240, %f51241};
	bar.warp.sync 	-1;
	wmma.mma.sync.aligned.row.col.m32n8k16.f32.f32 {%f51250, %f51251, %f51252, %f51253, %f51254, %f51255, %f51256, %f51257}, {%r2, %r2, %r2, %r2, %r2, %r2, %r2, %r2}, {%r2, %r2, %r2, %r2, %r2, %r2, %r2, %r2}, {%f51242, %f51243, %f51244, %f51245, %f51246, %f51247, %f51248, %f51249};
	bar.warp.sync 	-1;
	wmma.mma.sync.aligned.row.col.m32n8k16.f32.f32 {%f51258, %f51259, %f51260, %f51261, %f51262, %f51263, %f51264, %f51265}, {%r2, %r2, %r2, %r2, %r2, %r2, %r2, %r2}, {%r2, %r2, %r2, %r2, %r2, %r2, %r2, %r2}, {%f51250, %f51251, %f51252, %f51253, %f51254, %f51255, %f51256, %f51257};
	bar.warp.sync 	-1;
	wmma.mma.sync.aligned.row.col.m32n8k16.f32.f32 {%f51266, %f51267, %f51268, %f51269, %f51270, %f51271, %f51272, %f51273}, {%r2, %r2, %r2, %r2, %r2, %r2, %r2, %r2}, {%r2, %r2, %r2, %r2, %r2, %r2, %r2, %r2}, {%f51258, %f51259, %f51260, %f51261, %f51262, %f51263, %f51264, %f51265};
	bar.warp.sync 	-1;
	wmma.mma.sync.aligned.row.col.m32n8k16.f32.f32 {%f51274, %f51275, %f51276, %f51277, %f51278, %f51279, %f51280, %f51281}, {%r2, %r2, %r2, %r2, %r2, %r2, %r2, %r2}, {%r2, %r2, %r2, %r2, %r2, %r2, %r2, %r2}, {%f51266, %f51267, %f51268, %f51269, %f51270, %f51271, %f51272, %f51273};
	bar.warp.sync 	-1;
	wmma.mma.sync.aligned.row.col.m32n8k16.f32.f32 {%f51282, %f51283, %f51284, %f51285, %f51286, %f51287, %f51288, %f51289}, {%r2, %r2, %r2, %r2, %r2, %r2, %r2, %r2}, {%r2, %r2, %r2, %r2, %r2, %r2, %r2, %r2}, {%f51274, %f51275, %f51276, %f51277, %f51278, %f51279, %f51280, %f51281};
	bar.warp.sync 	-1;
	wmma.mma.sync.aligned.row.col.m32n8k16.f32.f32 {%f51290, %f51291, %f51292, %f51293, %f51294, %f51295, %f51296, %f51297}, {%r2, %r2, %r2, %r2, %r2, %r2, %r2, %r2}, {%r2, %r2, %r2, %r2, %r2, %r2, %r2, %r2}, {%f51282, %f51283, %f51284, %f51285, %f51286, %f51287, %f51288, %f51289};
	bar.warp.sync 	-1;
	wmma.mma.sync.aligned.row.col.m32n8k16.f32.f32 {%f51298, %f51299, %f51300, %f51301, %f51302, %f51303, %f51304, %f51305}, {%r2, %r2, %r2, %r2, %r2, %r2, %r2, %r2}, {%r2, %r2, %r2, %r2, %r2, %r2, %r2, %r2}, {%f51290, %f51291, %f51292, %f51293, %f51294, %f51295, %f51296, %f51297};
	bar.warp.sync 	-1;
	wmma.mma.sync.aligned.row.col.m32n8k16.f32.f32 {%f51306, %f51307, %f51308, %f51309, %f51310, %f51311, %f51312, %f51313}, {%r2, %r2, %r2, %r2, %r2, %r2, %r2, %r2}, {%r2, %r2, %r2, %r2, %r2, %r2, %r2, %r2}, {%f51298, %f51299, %f51300, %f51301, %f51302, %f51303, %f51304, %f51305};
	bar.warp.sync 	-1;
	wmma.mma.sync.aligned.row.col.m32n8k16.f32.f32 {%f51314, %f51315, %f51316, %f51317, %f51318, %f51319, %f51320, %f51321}, {%r2, %r2, %r2, %r2, %r2, %r2, %r2, %r2}, {%r2, %r2, %r2, %r2, %r2, %r2, %r2, %r2}, {%f51306, %f51307, %f51308, %f51309, %f51310, %f51311, %f51312, %f51313};
	bar.warp.sync 	-1;
	wmma.mma.sync.aligned.row.col.m32n8k16.f32.f32 {%f51322, %f51323, %f51324, %f51325, %f51326, %f51327, %f51328, %f51329}, {%r2, %r2, %r2, %r2, %r2, %r2, %r2, %r2}, {%r2, %r2, %r2, %r2, %r2, %r2, %r2, %r2}, {%f51314, %f51315, %f51316, %f51317, %f51318, %f51319, %f51320, %f51321};
	bar.warp.sync 	-1;
	wmma.mma.sync.aligned.row.col.m32n8k16.f32.f32 {%f51330, %f51331, %f51332, %f51333, %f51334, %f51335, %f51336, %f51337}, {%r2, %r2, %r2, %r2, %r2, %r2, %r2, %r2}, {%r2, %r2, %r2, %r2, %r2, %r2, %r2, %r2}, {%f51322, %f51323, %f51324, %f51325, %f51326, %f51327, %f51328, %f51329};
	bar.warp.sync 	-1;
	wmma.mma.sync.aligned.row.col.m32n8k16.f32.f32 {%f51338, %f51339, %f51340, %f51341, %f51342, %f51343, %f51344, %f51345}, {%r2, %r2, %r2, %r2, %r2, %r2, %r2, %r2}, {%r2, %r2, %r2, %r2, %r2, %r2, %r2, %r2}, {%f51330, %f51331, %f51332, %f51333, %f51334, %f51335, %f51336, %f51337};
	bar.warp.sync 	-1;
	wmma.mma.sync.aligned.row.col.m32n8k16.f32.f32 {%f51346, %f51347, %f51348, %f51349, %f51350, %f51351, %f51352, %f51353}, {%r2, %r2, %r2, %r2, %r2, %r2, %r2, %r2}, {%r2, %r2, %r2, %r2, %r2, %r2, %r2, %r2}, {%f51338, %f51339, %f51340, %f51341, %f51342, %f51343, %f51344, %f51345};
	bar.warp.sync 	-1;
	wmma.mma.sync.aligned.row.col.m32n8k16.f32.f32 {%f51354, %f51355, %f51356, %f51357, %f51358, %f51359, %f51360, %f51361}, {%r2, %r2, %r2, %r2, %r2, %r2, %r2, %r2}, {%r2, %r2, %r2, %r2, %r2, %r2, %r2, %r2}, {%f51346, %f51347, %f51348, %f51349, %f51350, %f51351, %f51352, %f51353};
	bar.warp.sync 	-1;
	wmma.mma.sync.aligned.row.col.m32n8k16.f32.f32 {%f51362, %f51363, %f51364, %f51365, %f51366, %f51367, %f51368, %f51369}, {%r2, %r2, %r2, %r2, %r2, %r2, %r2, %r2}, {%r2, %r2, %r2, %r2, %r2, %r2, %r2, %r2}, {%f51354, %f51355, %f51356, %f51357, %f51358, %f51359, %f51360, %f51361};
	bar.warp.sync 	-1;
	wmma.mma.sync.aligned.row.col.m32n8k16.f32.f32 {%f51370, %f51371, %f51372, %f51373, %f51374, %f51375, %f51376, %f51377}, {%r2, %r2, %r2, %r2, %r2, %r2, %r2, %r2}, {%r2, %r2, %r2, %r2, %r2, %r2, %r2, %r2}, {%f51362, %f51363, %f51364, %f51365, %f51366, %f51367, %f51368, %f51369};
	bar.warp.sync 	-1;
	wmma.mma.sync.aligned.row.col.m32n8k16.f32.f32 {%f51378, %f51379, %f51380, %f51381, %f51382, %f51383, %f51384, %f51385}, {%r2, %r2, %r2, %r2, %r2, %r2, %r2, %r2}, {%r2, %r2, %r2, %r2, %r2, %r2, %r2, %r2}, {%f51370, %f51371, %f51372, %f51373, %f51374, %f51375, %f51376, %f51377};
	bar.warp.sync 	-1;
	wmma.mma.sync.aligned.row.col.m32n8k16.f32.f32 {%f51386, %f51387, %f51388, %f51389, %f51390, %f51391, %f51392, %f51393}, {%r2, %r2, %r2, %r2, %r2, %r2, %r2, %r2}, {%r2, %r2, %r2, %r2, %r2, %r2, %r2, %r2}, {%f51378, %f51379, %f51380, %f51381, %f51382, %f51383, %f51384, %f51385};
	bar.warp.sync 	-1;
	wmma.mma.sync.aligned.row.col.m32n8k16.f32.f32 {%f51394, %f51395, %f51396, %f51397, %f51398, %f51399, %f51400, %f51401}, {%r2, %r2, %r2, %r2, %r2, %r2, %r2, %r2}, {%r2, %r2, %r2, %r2, %r2, %r2, %r2, %r2}, {%f51386, %f51387, %f51388, %f51389, %f51390, %f51391, %f51392, %f51393};
	bar.warp.sync 	-1;
	wmma.mma.sync.aligned.row.col.m32n8k16.f32.f32 {%f51402, %f51403, %f51404, %f51405, %f51406, %f51407, %f51408, %f51409}, {%r2, %r2, %r2, %r2, %r2, %r2, %r2, %r2}, {%r2, %r2, %r2, %r2, %r2, %r2, %r2, %r2}, {%f51394, %f51395, %f51396, %f51397, %f51398, %f51399, %f51400, %f51401};
	bar.warp.sync 	-1;
	wmma.mma.sync.aligned.row.col.m32n8k16.f32.f32 {%f51410, %f51411, %f51412, %f51413, %f51414, %f51415, %f51416, %f51417}, {%r2, %r2, %r2, %r2, %r2, %r2, %r2, %r2}, {%r2, %r2, %r2, %r2, %r2, %r2, %r2, %r2}, {%f51402, %f51403, %f51404, %f51405, %f51406, %f51407, %f51408, %f51409};
	bar.warp.sync 	-1;
	wmma.mma.sync.aligned.row.col.m32n8k16.f32.f32 {%f51418, %f51419, %f51420, %f51421, %f51422, %f51423, %f51424, %f51425}, {%r2, %r2, %r2, %r2, %r2, %r2, %r2, %r2}, {%r2, %r2, %r2, %r2, %r2, %r2, %r2, %r2}, {%f51410, %f51411, %f51412, %f51413, %f51414, %f51415, %f51416, %f51417};
	bar.warp.sync 	-1;
	wmma.mma.sync.aligned.row.col.m32n8k16.f32.f32 {%f51426, %f51427, %f51428, %f51429, %f51430, %f51431, %f51432, %f51433}, {%r2, %r2, %r2, %r2, %r2, %r2, %r2, %r2}, {%r2, %r2, %r2, %r2, %r2, %r2, %r2, %r2}, {%f51418, %f51419, %f51420, %f51421, %f51422, %f51423, %f51424, %f51425};
	bar.warp.sync 	-1;
	wmma.mma.sync.aligned.row.col.m32n8k16.f32.f32 {%f51434, %f51435, %f51436, %f51437, %f51438, %f51439, %f51440, %f51441}, {%r2, %r2, %r2, %r2, %r2, %r2, %r2, %r2}, {%r2, %r2, %r2, %r2, %r2, %r2, %r2, %r2}, {%f51426, %f51427, %f51428, %f51429, %f51430, %f51431, %f51432, %f51433};
	bar.warp.sync 	-1;
	wmma.mma.sync.aligned.row.col.m32n8k16.f32.f32 {%f51442, %f51443, %f51444, %f51445, %f51446, %f51447, %f51448, %f51449}, {%r2, %r2, %r2, %r2, %r2, %r2, %r2, %r2}, {%r2, %r2, %r2, %r2, %r2, %r2, %r2, %r2}, {%f51434, %f51435, %f51436, %f51437, %f51438, %f51439, %f51440, %f51441};
	bar.warp.sync 	-1;
	wmma.mma.sync.aligned.row.col.m32n8k16.f32.f32 {%f51450, %f51451, %f51452, %f51453, %f51454, %f51455, %f51456, %f51457}, {%r2, %r2, %r2, %r2, %r2, %r2, %r2, %r2}, {%r2, %r2, %r2, %r2, %r2, %r2, %r2, %r2}, {%f51442, %f51443, %f51444, %f51445, %f51446, %f51447, %f51448, %f51449};
	bar.warp.sync 	-1;
	wmma.mma.sync.aligned.row.col.m32n8k16.f32.f32 {%f51458, %f51459, %f51460, %f51461, %f51462, %f51463, %f51464, %f51465}, {%r2, %r2, %r2, %r2, %r2, %r2, %r2, %r2}, {%r2, %r2, %r2, %r2, %r2, %r2, %r2, %r2}, {%f51450, %f51451, %f51452, %f51453, %f51454, %f51455, %f51456, %f51457};
	bar.warp.sync 	-1;
	wmma.mma.sync.aligned.row.col.m32n8k16.f32.f32 {%f51466, %f51467, %f51468, %f51469, %f51470, %f51471, %f51472, %f51473}, {%r2, %r2, %r2, %r2, %r2, %r2, %r2, %r2}, {%r2, %r2, %r2, %r2, %r2, %r2, %r2, %r2}, {%f51458, %f51459, %f51460, %f51461, %f51462, %f51463, %f51464, %f51465};
	bar.warp.sync 	-1;
	wmma.mma.sync.aligned.row.col.m32n8k16.f32.f32 {%f51474, %f51475, %f51476, %f51477, %f51478, %f51479, %f51480, %f51481}, {%r2, %r2, %r2, %r2, %r2, %r2, %r2, %r2}, {%r2, %r2, %r2, %r2, %r2, %r2, %r2, %r2}, {%f51466, %f51467, %f51468, %f51469, %f51470, %f51471, %f51472, %f51473};
	bar.warp.sync 	-1;
	wmma.mma.sync.aligned.row.col.m32n8k16.f32.f32 {%f51482, %f51483, %f51484, %f51485, %f51486, %f51487, %f51488, %f51489}, {%r2, %r2, %r2, %r2, %r2, %r2, %r2, %r2}, {%r2, %r2, %r2, %r2, %r2, %r2, %r2, %r2}, {%f51474, %f51475, %f51476, %f51477, %f51478, %f51479, %f51480, %f51481};
	bar.warp.sync 	-1;
	wmma.mma.sync.aligned.row.col.m32n8k16.f32.f32 {%f51490, %f51491, %f51492, %f51493, %f51494, %f51495, %f51496, %f51497}, {%r2, %r2, %r2, %r2, %r2, %r2, %r2, %r2}, {%r2, %r2, %r2, %r2, %r2, %r2, %r2, %r2}, {%f51482, %f51483, %f51484, %f51485, %f51486, %f51487, %f51488, %f51489};
	bar.warp.sync 	-1;
	wmma.mma.sync.aligned.row.col.m32n8k16.f32.f32 {%f51498, %f51499, %f51500, %f51501, %f51502, %f51503, %f51504, %f51505}, {%r2, %r2, %r2, %r2, %r2, %r2, %r2, %r2}, {%r2, %r2, %r2, %r2, %r2, %r2, %r2, %r2}, {%f51490, %f51491, %f51492, %f51493, %f51494, %f51495, %f51496, %f51497};
	bar.warp.sync 	-1;
	wmma.mma.sync.aligned.row.col.m32n8k16.f32.f32 {%f51506, %f51507, %f51508, %f51509, %f51510, %f51511, %f51512, %f51513}, {%r2, %r2, %r2, %r2, %r2, %r2, %r2, %r2}, {%r2, %r2, %r2, %r2, %r2, %r2, %r2, %r2}, {%f51498, %f51499, %f51500, %f51501, %f51502, %f51503, %f51504, %f51505};
	bar.warp.sync 	-1;
	wmma.mma.sync.aligned.row.col.m32n8k16.f32.f32 {%f51514, %f51515, %f51516, %f51517, %f51518, %f51519, %f51520, %f51521}, {%r2, %r2, %r2, %r2, %r2, %r2, %r2, %r2}, {%r2, %r2, %r2, %r2, %r2, %r2, %r2, %r2}, {%f51506, %f51507, %f51508, %f51509, %f51510, %f51511, %f51512, %f51513};
	bar.warp.sync 	-1;
	wmma.mma.sync.aligned.row.col.m32n8k16.f32.f32 {%f51522, %f51523, %f51524, %f51525, %f51526, %f51527, %f51528, %f51529}, {%r2, %r2, %r2, %r2, %r2, %r2, %r2, %r2}, {%r2, %r2, %r2, %r2, %r2, %r2, %r2, %r2}, {%f51514, %f51515, %f51516, %f51517, %f51518, %f51519, %f51520, %f51521};
	bar.warp.sync 	-1;
	wmma.mma.sync.aligned.row.col.m32n8k16.f32.f32 {%f51530, %f51531, %f51532, %f51533, %f51534, %f51535, %f51536, %f51537}, {%r2, %r2, %r2, %r2, %r2, %r2, %r2, %r2}, {%r2, %r2, %r2, %r2, %r2, %r2, %r2, %r2}, {%f51522, %f51523, %f51524, %f51525, %f51526, %f51527, %f51528, %f51529};
	bar.warp.sync 	-1;
	wmma.mma.sync.aligned.row.col.m32n8k16.f32.f32 {%f51538, %f51539, %f51540, %f51541, %f51542, %f51543, %f51544, %f51545}, {%r2, %r2, %r2, %r2, %r2, %r2, %r2, %r2}, {%r2, %r2, %r2, %r2, %r2, %r2, %r2, %r2}, {%f51530, %f51531, %f51532, %f51533, %f51534, %f51535, %f51536, %f51537};
	bar.warp.sync 	-1;
	wmma.mma.sync.aligned.row.col.m32n8k16.f32.f32 {%f51546, %f51547, %f51548, %f51549, %f51550, %f51551, %f51552, %f51553}, {%r2, %r2, %r2, %r2, %r2, %r2, %r2, %r2}, {%r2, %r2, %r2, %r2, %r2, %r2, %r2, %r2}, {%f51538, %f51539, %f51540, %f51541, %f51542, %f51543, %f51544, %f51545};
	bar.warp.sync 	-1;
	wmma.mma.sync.aligned.row.col.m32n8k16.f32.f32 {%f51554, %f51555, %f51556, %f51557, %f51558, %f51559, %f51560, %f51561}, {%r2, %r2, %r2, %r2, %r2, %r2, %r2, %r2}, {%r2, %r2, %r2, %r2, %r2, %r2, %r2, %r2}, {%f51546, %f51547, %f51548, %f51549, %f51550, %f51551, %f51552, %f51553};
	bar.warp.sync 	-1;
	wmma.mma.sync.aligned.row.col.m32n8k16.f32.f32 {%f51562, %f51563, %f51564, %f51565, %f51566, %f51567, %f51568, %f51569}, {%r2, %r2, %r2, %r2, %r2, %r2, %r2, %r2}, {%r2, %r2, %r2, %r2, %r2, %r2, %r2, %r2}, {%f51554, %f51555, %f51556, %f51557, %f51558, %f51559, %f51560, %f51561};
	bar.warp.sync 	-1;
	wmma.mma.sync.aligned.row.col.m32n8k16.f32.f32 {%f51570, %f51571, %f51572, %f51573, %f51574, %f51575, %f51576, %f51577}, {%r2, %r2, %r2, %r2, %r2, %r2, %r2, %r2}, {%r2, %r2, %r2, %r2, %r2, %r2, %r2, %r2}, {%f51562, %f51563, %f51564, %f51565, %f51566, %f51567, %f51568, %f51569};
	bar.warp.sync 	-1;
	wmma.mma.sync.aligned.row.col.m32n8k16.f32.f32 {%f51578, %f51579, %f51580, %f51581, %f51582, %f51583, %f51584, %f51585}, {%r2, %r2, %r2, %r2, %r2, %r2, %r2, %r2}, {%r2, %r2, %r2, %r2, %r2, %r2, %r2, %r2}, {%f51570, %f51571, %f51572, %f51573, %f51574, %f51575, %f51576, %f51577};
	bar.warp.sync 	-1;
	wmma.mma.sync.aligned.row.col.m32n8k16.f32.f32 {%f51586, %f51587, %f51588, %f51589, %f51590, %f51591, %f51592, %f51593}, {%r2, %r2, %r2, %r2, %r2, %r2, %r2, %r2}, {%r2, %r2, %r2, %r2, %r2, %r2, %r2, %r2}, {%f51578, %f51579, %f51580, %f51581, %f51582, %f51583, %f51584, %f51585};
	bar.warp.sync 	-1;
	wmma.mma.sync.aligned.row.col.m32n8k16.f32.f32 {%f51594, %f51595, %f51596, %f51597, %f51598, %f51599, %f51600, %f51601}, {%r2, %r2, %r2, %r2, %r2, %r2, %r2, %r2}, {%r2, %r2, %r2, %r2, %r2, %r2, %r2, %r2}, {%f51586, %f51587, %f51588, %f51589, %f51590, %f51591, %f51592, %f51593};
	bar.warp.sync 	-1;
	wmma.mma.sync.aligned.row.col.m32n8k16.f32.f32 {%f51602, %f51603, %f51604, %f51605, %f51606, %f51607, %f51608, %f51609}, {%r2, %r2, %r2, %r2, %r2, %r2, %r2, %r2}, {%r2, %r2, %r2, %r2, %r2, %r2, %r2, %r2}, {%f51594, %f51595, %f51596, %f51597, %f51598, %f51599, %f51600, %f51601};
	bar.warp.sync 	-1;
	wmma.mma.sync.aligned.row.col.m32n8k16.f32.f32 {%f51610, %f51611, %f51612, %f51613, %f51614, %f51615, %f51616, %f51617}, {%r2, %r2, %r2, %r2, %r2, %r2, %r2, %r2}, {%r2, %r2, %r2, %r2, %r2, %r2, %r2, %r2}, {%f51602, %f51603, %f51604, %f51605, %f51606, %f51607, %f51608, %f51609};
	bar.warp.sync 	-1;
	wmma.mma.sync.aligned.row.col.m32n8k16.f32.f32 {%f51618, %f51619, %f51620, %f51621, %f51622, %f51623, %f51624, %f51625}, {%r2, %r2, %r2, %r2, %r2, %r2, %r2, %r2}, {%r2, %r2, %r2, %r2, %r2, %r2, %r2, %r2}, {%f51610, %f51611, %f51612, %f51613, %f51614, %f51615, %f51616, %f51617};
	bar.warp.sync 	-1;
	wmma.mma.sync.aligned.row.col.m32n8k16.f32.f32 {%f51626, %f51627, %f51628, %f51629, %f51630, %f51631, %f51632, %f51633}, {%r2, %r2, %r2, %r2, %r2, %r2, %r2, %r2}, {%r2, %r2, %r2, %r2, %r2, %r2, %r2, %r2}, {%f51618, %f51619, %f51620, %f51621, %f51622, %f51623, %f51624, %f51625};
	bar.warp.sync 	-1;
	wmma.mma.sync.aligned.row.col.m32n8k16.f32.f32 {%f51634, %f51635, %f51636, %f51637, %f51638, %f51639, %f51640, %f51641}, {%r2, %r2, %r2, %r2, %r2, %r2, %r2, %r2}, {%r2, %r2, %r2, %r2, %r2, %r2, %r2, %r2}, {%f51626, %f51627, %f51628, %f51629, %f51630, %f51631, %f51632, %f51633};
	bar.warp.sync 	-1;
	wmma.mma.sync.aligned.row.col.m32n8k16.f32.f32 {%f51642, %f51643, %f51644, %f51645, %f51646, %f51647, %f51648, %f51649}, {%r2, %r2, %r2, %r2, %r2, %r2, %r2, %r2}, {%r2, %r2, %r2, %r2, %r2, %r2, %r2, %r2}, {%f51634, %f51635, %f51636, %f51637, %f51638, %f51639, %f51640, %f51641};
	bar.warp.sync 	-1;
	wmma.mma.sync.aligned.row.col.m32n8k16.f32.f32 {%f51650, %f51651, %f51652, %f51653, %f51654, %f51655, %f51656, %f51657}, {%r2, %r2, %r2, %r2, %r2, %r2, %r2, %r2}, {%r2, %r2, %r2, %r2, %r2, %r2, %r2, %r2}, {%f51642, %f51643, %f51644, %f51645, %f51646, %f51647, %f51648, %f51649};
	bar.warp.sync 	-1;
	wmma.mma.sync.aligned.row.col.m32n8k16.f32.f32 {%f51658, %f51659, %f51660, %f51661, %f51662, %f51663, %f51664, %f51665}, {%r2, %r2, %r2, %r2, %r2, %r2, %r2, %r2}, {%r2, %r2, %r2, %r2, %r2, %r2, %r2, %r2}, {%f51650, %f51651, %f51652, %f51653, %f51654, %f51655, %f51656, %f51657};
	bar.warp.sync 	-1;
	wmma.mma.sync.aligned.row.col.m32n8k16.f32.f32 {%f51666, %f51667, %f51668, %f51669, %f51670, %f51671, %f51672, %f51673}, {%r2, %r2, %r2, %r2, %r2, %r2, %r2, %r2}, {%r2, %r2, %r2, %r2, %r2, %r2, %r2, %r2}, {%f51658, %f51659, %f51660, %f51661, %f51662, %f51663, %f51664, %f51665};
	bar.warp.sync 	-1;
	wmma.mma.sync.aligned.row.col.m32n8k16.f32.f32 {%f51674, %f51675, %f51676, %f51677, %f51678, %f51679, %f51680, %f51681}, {%r2, %r2, %r2, %r2, %r2, %r2, %r2, %r2}, {%r2, %r2, %r2, %r2, %r2, %r2, %r2, %r2}, {%f51666, %f51667, %f51668, %f51669, %f51670, %f51671, %f51672, %f51673};
	bar.warp.sync 	-1;
	wmma.mma.sync.aligned.row.col.m32n8k16.f32.f32 {%f51682, %f51683, %f51684, %f51685, %f51686, %f51687, %f51688, %f51689}, {%r2, %r2, %r2, %r2, %r2, %r2, %r2, %r2}, {%r2, %r2, %r2, %r2, %r2, %r2, %r2, %r2}, {%f51674, %f51675, %f51676, %f51677, %f51678, %f51679, %f51680, %f51681};
	bar.warp.sync 	-1;
	wmma.mma.sync.aligned.row.col.m32n8k16.f32.f32 {%f51690, %f51691, %f51692, %f51693, %f51694, %f51695, %f51696, %f51697}, {%r2, %r2, %r2, %r2, %r2, %r2, %r2, %r2}, {%r2, %r2, %r2, %r2, %r2, %r2, %r2, %r2}, {%f51682, %f51683, %f51684, %f51685, %f51686, %f51687, %f51688, %f51689};
	bar.warp.sync 	-1;
	wmma.mma.sync.aligned.row.col.m32n8k16.f32.f32 {%f51698, %f51699, %f51700, %f51701, %f51702, %f51703, %f51704, %f51705}, {%r2, %r2, %r2, %r2, %r2, %r2, %r2, %r2}, {%r2, %r2, %r2, %r2, %r2, %r2, %r2, %r2}, {%f51690, %f51691, %f51692, %f51693, %f51694, %f51695, %f51696, %f51697};
	bar.warp.sync 	-1;
	wmma.mma.sync.aligned.row.col.m32n8k16.f32.f32 {%f51706, %f51707, %f51708, %f51709, %f51710, %f51711, %f51712, %f51713}, {%r2, %r2, %r2, %r2, %r2, %r2, %r2, %r2}, {%r2, %r2, %r2, %r2, %r2, %r2, %r2, %r2}, {%f51698, %f51699, %f51700, %f51701, %f51702, %f51703, %f51704, %f51705};
	bar.warp.sync 	-1;
	wmma.mma.sync.aligned.row.col.m32n8k16.f32.f32 {%f51714, %f51715, %f51716, %f51717, %f51718, %f51719, %f51720, %f51721}, {%r2, %r2, %r2, %r2, %r2, %r2, %r2, %r2}, {%r2, %r2, %r2, %r2, %r2, %r2, %r2, %r2}, {%f51706, %f51707, %f51708, %f51709, %f51710, %f51711, %f51712, %f51713};
	bar.warp.sync 	-1;
	wmma.mma.sync.aligned.row.col.m32n8k16.f32.f32 {%f51722, %f51723, %f51724, %f51725, %f51726, %f51727, %f51728, %f51729}, {%r2, %r2, %r2, %r2, %r2, %r2, %r2, %r2}, {%r2, %r2, %r2, %r2, %r2, %r2, %r2, %r2}, {%f51714, %f51715, %f51716, %f51717, %f51718, %f51719, %f51720, %f51721};
	bar.warp.sync 	-1;
	wmma.mma.sync.aligned.row.col.m32n8k16.f32.f32 {%f51730, %f51731, %f51732, %f51733, %f51734, %f51735, %f51736, %f51737}, {%r2, %r2, %r2, %r2, %r2, %r2, %r2, %r2}, {%r2, %r2, %r2, %r2, %r2, %r2, %r2, %r2}, {%f51722, %f51723, %f51724, %f51725, %f51726, %f51727, %f51728, %f51729};
	bar.warp.sync 	-1;
	wmma.mma.sync.aligned.row.col.m32n8k16.f32.f32 {%f51738, %f51739, %f51740, %f51741, %f51742, %f51743, %f51744, %f51745}, {%r2, %r2, %r2, %r2, %r2, %r2, %r2, %r2}, {%r2, %r2, %r2, %r2, %r2, %r2, %r2, %r2}, {%f51730, %f51731, %f51732, %f51733, %f51734, %f51735, %f51736, %f51737};
	bar.warp.sync 	-1;
	wmma.mma.sync.aligned.row.col.m32n8k16.f32.f32 {%f51746, %f51747, %f51748, %f51749, %f51750, %f51751, %f51752, %f51753}, {%r2, %r2, %r2, %r2, %r2, %r2, %r2, %r2}, {%r2, %r2, %r2, %r2, %r2, %r2, %r2, %r2}, {%f51738, %f51739, %f51740, %f51741, %f51742, %f51743, %f51744, %f51745};
	bar.warp.sync 	-1;
	wmma.mma.sync.aligned.row.col.m32n8k16.f32.f32 {%f51754, %f51755, %f51756, %f51757, %f51758, %f51759, %f51760, %f51761}, {%r2, %r2, %r2, %r2, %r2, %r2, %r2, %r2}, {%r2, %r2, %r2, %r2, %r2, %r2, %r2, %r2}, {%f51746, %f51747, %f51748, %f51749, %f51750, %f51751, %f51752, %f51753};
	bar.warp.sync 	-1;
	wmma.mma.sync.aligned.row.col.m32n8k16.f32.f32 {%f51762, %f51763, %f51764, %f51765, %f51766, %f51767, %f51768, %f51769}, {%r2, %r2, %r2, %r2, %r2, %r2, %r2, %r2}, {%r2, %r2, %r2, %r2, %r2, %r2, %r2, %r2}, {%f51754, %f51755, %f51756, %f51757, %f51758, %f51759, %f51760, %f51761};
	bar.warp.sync 	-1;
	wmma.mma.sync.aligned.row.col.m32n8k16.f32.f32 {%f51770, %f51771, %f51772, %f51773, %f51774, %f51775, %f51776, %f51777}, {%r2, %r2, %r2, %r2, %r2, %r2, %r2, %r2}, {%r2, %r2, %r2, %r2, %r2, %r2, %r2, %r2}, {%f51762, %f51763, %f51764, %f51765, %f51766, %f51767, %f51768, %f51769};
	bar.warp.sync 	-1;
	wmma.mma.sync.aligned.row.col.m32n8k16.f32.f32 {%f51778, %f51779, %f51780, %f51781, %f51782, %f51783, %f51784, %f51785}, {%r2, %r2, %r2, %r2, %r2, %r2, %r2, %r2}, {%r2, %r2, %r2, %r2, %r2, %r2, %r2, %r2}, {%f51770, %f51771, %f51772, %f51773, %f51774, %f51775, %f51776, %f51777};
	bar.warp.sync 	-1;
	wmma.mma.sync.aligned.row.col.m32n8k16.f32.f32 {%f51786, %f51787, %f51788, %f51789, %f51790, %f51791, %f51792, %f51793}, {%r2, %r2, %r2, %r2, %r2, %r2, %r2, %r2}, {%r2, %r2, %r2, %r2, %r2, %r2, %r2, %r2}, {%f51778, %f51779, %f51780, %f51781, %f51782, %f51783, %f51784, %f51785};
	bar.warp.sync 	-1;
	wmma.mma.sync.aligned.row.col.m32n8k16.f32.f32 {%f51794, %f51795, %f51796, %f51797, %f51798, %f51799, %f51800, %f51801}, {%r2, %r2, %r2, %r2, %r2, %r2, %r2, %r2}, {%r2, %r2, %r2, %r2, %r2, %r2, %r2, %r2}, {%f51786, %f51787, %f51788, %f51789, %f51790, %f51791, %f51792, %f51793};
	bar.warp.sync 	-1;
	wmma.mma.sync.aligned.row.col.m32n8k16.f32.f32 {%f51802, %f51803, %f51804, %f51805, %f51806, %f51807, %f51808, %f51809}, {%r2, %r2, %r2, %r2, %r2, %r2, %r2, %r2}, {%r2, %r2, %r2, %r2, %r2, %r2, %r2, %r2}, {%f51794, %f51795, %f51796, %f51797, %f51798, %f51799, %f51800, %f51801};
	bar.warp.sync 	-1;
	wmma.mma.sync.aligned.row.col.m32n8k16.f32.f32 {%f51810, %f51811, %f51812, %f51813, %f51814, %f51815, %f51816, %f51817}, {%r2, %r2, %r2, %r2, %r2, %r2, %r2, %r2}, {%r2, %r2, %r2, %r2, %r2, %r2, %r2, %r2}, {%f51802, %f51803, %f51804, %f51805, %f51806, %f51807, %f51808, %f51809};
	bar.warp.sync 	-1;
	wmma.mma.sync.aligned.row.col.m32n8k16.f32.f32 {%f51818, %f51819, %f51820, %f51821, %f51822, %f51823, %f51824, %f51825}, {%r2, %r2, %r2, %r2, %r2, %r2, %r2, %r2}, {%r2, %r2, %r2, %r2, %r2, %r2, %r2, %r2}, {%f51810, %f51811, %f51812, %f51813, %f51814, %f51815, %f51816, %f51817};
	bar.warp.sync 	-1;
	wmma.mma.sync.aligned.row.col.m32n8k16.f32.f32 {%f51826, %f51827, %f51828, %f51829, %f51830, %f51831, %f51832, %f51833}, {%r2, %r2, %r2, %r2, %r2, %r2, %r2, %r2}, {%r2, %r2, %r2, %r2, %r2, %r2, %r2, %r2}, {%f51818, %f51819, %f51820, %f51821, %f51822, %f51823, %f51824, %f51825};
	bar.warp.sync 	-1;
	wmma.mma.sync.aligned.row.col.m32n8k16.f32.f32 {%f51834, %f51835, %f51836, %f51837, %f51838, %f51839, %f51840, %f51841}, {%r2, %r2, %r2, %r2, %r2, %r2, %r2, %r2}, {%r2, %r2, %r2, %r2, %r2, %r2, %r2, %r2}, {%f51826, %f51827, %f51828, %f51829, %f51830, %f51831, %f51832, %f51833};
	bar.warp.sync 	-1;
	wmma.mma.sync.aligned.row.col.m32n8k16.f32.f32 {%f51842, %f51843, %f51844, %f51845, %f51846, %f51847, %f51848, %f51849}, {%r2, %r2, %r2, %r2, %r2, %r2, %r2, %r2}, {%r2, %r2, %r2, %r2, %r2, %r2, %r2, %r2}, {%f51834, %f51835, %f51836, %f51837, %f51838, %f51839, %f51840, %f51841};
	bar.warp.sync 	-1;
	wmma.mma.sync.aligned.row.col.m32n8k16.f32.f32 {%f51850, %f51851, %f51852, %f51853, %f51854, %f51855, %f51856, %f51857}, {%r2, %r2, %r2, %r2, %r2, %r2, %r2, %r2}, {%r2, %r2, %r2, %r2, %r2, %r2, %r2, %r2}, {%f51842, %f51843, %f51844, %f51845, %f51846, %f51847, %f51848, %f51849};
	bar.warp.sync 	-1;
	wmma.mma.sync.aligned.row.col.m32n8k16.f32.f32 {%f51858, %f51859, %f51860, %f51861, %f51862, %f51863, %f51864, %f51865}, {%r2, %r2, %r2, %r2, %r2, %r2, %r2, %r2}, {%r2, %r2, %r2, %r2, %r2, %r2, %r2, %r2}, {%f51850, %f51851, %f51852, %f51853, %f51854, %f51855, %f51856, %f51857};
	bar.warp.sync 	-1;
	wmma.mma.sync.aligned.row.col.m32n8k16.f32.f32 {%f51866, %f51867, %f51868, %f51869, %f51870, %f51871, %f51872, %f51873}, {%r2, %r2, %r2, %r2, %r2, %r2, %r2, %r2}, {%r2, %r2, %r2, %r2, %r2, %r2, %r2, %r2}, {%f51858, %f51859, %f51860, %f51861, %f51862, %f51863, %f51864, %f51865};
	bar.warp.sync 	-1;
	wmma.mma.sync.aligned.row.col.m32n8k16.f32.f32 {%f51874, %f51875, %f51876, %f51877, %f51878, %f51879, %f51880, %f51881}, {%r2, %r2, %r2, %r2, %r2, %r2, %r2, %r2}, {%r2, %r2, %r2, %r2, %r2, %r2, %r2, %r2}, {%f51866, %f51867, %f51868, %f51869, %f51870, %f51871, %f51872, %f51873};
	bar.warp.sync 	-1;
	wmma.mma.sync.aligned.row.col.m32n8k16.f32.f32 {%f51882, %f51883, %f51884, %f51885, %f51886, %f51887, %f51888, %f51889}, {%r2, %r2, %r2, %r2, %r2, %r2, %r2, %r2}, {%r2, %r2, %r2, %r2, %r2, %r2, %r2, %r2}, {%f51874, %f51875, %f51876, %f51877, %f51878, %f51879, %f51880, %f51881};
	bar.warp.sync 	-1;
	wmma.mma.sync.aligned.row.col.m32n8k16.f32.f32 {%f51890, %f51891, %f51892, %f51893, %f51894, %f51895, %f51896, %f51897}, {%r2, %r2, %r2, %r2, %r2, %r2, %r2, %r2}, {%r2, %r2, %r2, %r2, %r2, %r2, %r2, %r2}, {%f51882, %f51883, %f51884, %f51885, %f51886, %f51887, %f51888, %f51889};
	bar.warp.sync 	-1;
	wmma.mma.sync.aligned.row.col.m32n8k16.f32.f32 {%f51898, %f51899, %f51900, %f51901, %f51902, %f51903, %f51904, %f51905}, {%r2, %r2, %r2, %r2, %r2, %r2, %r2, %r2}, {%r2, %r2, %r2, %r2, %r2, %r2, %r2, %r2}, {%f51890, %f51891, %f51892, %f51893, %f51894, %f51895, %f51896, %f51897};
	bar.warp.sync 	-1;
	wmma.mma.sync.aligned.row.col.m32n8k16.f32.f32 {%f51906, %f51907, %f51908, %f51909, %f51910, %f51911, %f51912, %f51913}, {%r2, %r2, %r2, %r2, %r2, %r2, %r2, %r2}, {%r2, %r2, %r2, %r2, %r2, %r2, %r2, %r2}, {%f51898, %f51899, %f51900, %f51901, %f51902, %f51903, %f51904, %f51905};
	bar.warp.sync 	-1;
	wmma.mma.sync.aligned.row.col.m32n8k16.f32.f32 {%f51914, %f51915, %f51916, %f51917, %f51918, %f51919, %f51920, %f51921}, {%r2, %r2, %r2, %r2, %r2, %r2, %r2, %r2}, {%r2, %r2, %r2, %r2, %r2, %r2, %r2, %r2}, {%f51906, %f51907, %f51908, %f51909, %f51910, %f51911, %f51912, %f51913};
	bar.warp.sync 	-1;
	wmma.mma.sync.aligned.row.col.m32n8k16.f32.f32 {%f51922, %f51923, %f51924, %f51925, %f51926, %f51927, %f51928, %f51929}, {%r2, %r2, %r2, %r2, %r2, %r2, %r2, %r2}, {%r2, %r2, %r2, %r2, %r2, %r2, %r2, %r2}, {%f51914, %f51915, %f51916, %f51917, %f51918, %f51919, %f51920, %f51921};
	bar.warp.sync 	-1;
	wmma.mma.sync.aligned.row.col.m32n8k16.f32.f32 {%f51930, %f51931, %f51932, %f51933, %f51934, %f51935, %f51936, %f51937}, {%r2, %r2, %r2, %r2, %r2, %r2, %r2, %r2}, {%r2, %r2, %r2, %r2, %r2, %r2, %r2, %r2}, {%f51922, %f51923, %f51924, %f51925, %f51926, %f51927, %f51928, %f51929};
	bar.warp.sync 	-1;
	wmma.mma.sync.aligned.row.col.m32n8k16.f32.f32 {%f51938, %f51939, %f51940, %f51941, %f51942, %f51943, %f51944, %f51945}, {%r2, %r2, %r2, %r2, %r2, %r2, %r2, %r2}, {%r2, %r2, %r2, %r2, %r2, %r2, %r2, %r2}, {%f51930, %f51931, %f51932, %f51933, %f51934, %f51935, %f51936, %f51937};
	bar.warp.sync 	-1;
	wmma.mma.sync.aligned.row.col.m32n8k16.f32.f32 {%f51946, %f51947, %f51948, %f51949, %f51950, %f51951, %f51952, %f51953}, {%r2, %r2, %r2, %r2, %r2, %r2, %r2, %r2}, {%r2, %r2, %r2, %r2, %r2, %r2, %r2, %r2}, {%f51938, %f51939, %f51940, %f51941, %f51942, %f51943, %f51944, %f51945};
	bar.warp.sync 	-1;
	wmma.mma.sync.aligned.row.col.m32n8k16.f32.f32 {%f51954, %f51955, %f51956, %f51957, %f51958, %f51959, %f51960, %f51961}, {%r2, %r2, %r2, %r2, %r2, %r2, %r2, %r2}, {%r2, %r2, %r2, %r2, %r2, %r2, %r2, %r2}, {%f51946, %f51947, %f51948, %f51949, %f51950, %f51951, %f51952, %f51953};
	bar.warp.sync 	-1;
	wmma.mma.sync.aligned.row.col.m32n8k16.f32.f32 {%f51962, %f51963, %f51964, %f51965, %f51966, %f51967, %f51968, %f51969}, {%r2, %r2, %r2, %r2, %r2, %r2, %r2, %r2}, {%r2, %r2, %r2, %r2, %r2, %r2, %r2, %r2}, {%f51954, %f51955, %f51956, %f51957, %f51958, %f51959, %f51960, %f51961};
	bar.warp.sync 	-1;
	wmma.mma.sync.aligned.row.col.m32n8k16.f32.f32 {%f51970, %f51971, %f51972, %f51973, %f51974, %f51975, %f51976, %f51977}, {%r2, %r2, %r2, %r2, %r2, %r2, %r2, %r2}, {%r2, %r2, %r2, %r2, %r2, %r2, %r2, %r2}, {%f51962, %f51963, %f51964, %f51965, %f51966, %f51967, %f51968, %f51969};
	bar.warp.sync 	-1;
	wmma.mma.sync.aligned.row.col.m32n8k16.f32.f32 {%f51978, %f51979, %f51980, %f51981, %f51982, %f51983, %f51984, %f51985}, {%r2, %r2, %r2, %r2, %r2, %r2, %r2, %r2}, {%r2, %r2, %r2, %r2, %r2, %r2, %r2, %r2}, {%f51970, %f51971, %f51972, %f51973, %f51974, %f51975, %f51976, %f51977};
	bar.warp.sync 	-1;
	wmma.mma.sync.aligned.row.col.m32n8k16.f32.f32 {%f51986, %f51987, %f51988, %f51989, %f51990, %f51991, %f51992, %f51993}, {%r2, %r2, %r2, %r2, %r2, %r2, %r2, %r2}, {%r2, %r2, %r2, %r2, %r2, %r2, %r2, %r2}, {%f51978, %f51979, %f51980, %f51981, %f51982, %f51983, %f51984, %f51985};
	bar.warp.sync 	-1;
	wmma.mma.sync.aligned.row.col.m32n8k16.f32.f32 {%f51994, %f51995, %f51996, %f51997, %f51998, %f51999, %f52000, %f52001}, {%r2, %r2, %r2, %r2, %r2, %r2, %r2, %r2}, {%r2, %r2, %r2, %r2, %r2, %r2, %r2, %r2}, {%f51986, %f51987, %f51988, %f51989, %f51990, %f51991, %f51992, %f51993};
	bar.warp.sync 	-1;
	wmma.mma.sync.aligned.row.col.m32n8k16.f32.f32 {%f52002, %f52003, %f52004, %f52005, %f52006, %f52007, %f52008, %f52009}, {%r2, %r2, %r2, %r2, %r2, %r2, %r2, %r2}, {%r2, %r2, %r2, %r2, %r2, %r2, %r2, %r2}, {%f51994, %f51995, %f51996, %f51997, %f51998, %f51999, %f52000, %f52001};
	bar.warp.sync 	-1;
	wmma.mma.sync.aligned.row.col.m32n8k16.f32.f32 {%f52010, %f52011, %f52012, %f52013, %f52014, %f52015, %f52016, %f52017}, {%r2, %r2, %r2, %r2, %r2, %r2, %r2, %r2}, {%r2, %r2, %r2, %r2, %r2, %r2, %r2, %r2}, {%f52002, %f52003, %f52004, %f52005, %f52006, %f52007, %f52008, %f52009};
	bar.warp.sync 	-1;
	wmma.mma.sync.aligned.row.col.m32n8k16.f32.f32 {%f52018, %f52019, %f52020, %f52021, %f52022, %f52023, %f52024, %f52025}, {%r2, %r2, %r2, %r2, %r2, %r2, %r2, %r2}, {%r2, %r2, %r2, %r2, %r2, %r2, %r2, %r2}, {%f52010, %f52011, %f52012, %f52013, %f52014, %f52015, %f52016, %f52017};
	bar.warp.sync 	-1;
	wmma.mma.sync.aligned.row.col.m32n8k16.f32.f32 {%f52026, %f52027, %f52028, %f52029, %f52030, %f52031, %f52032, %f52033}, {%r2, %r2, %r2, %r2, %r2, %r2, %r2, %r2}, {%r2, %r2, %r2, %r2, %r2, %r2, %r2, %r2}, {%f52018, %f52019, %f52020, %f52021, %f52022, %f52023, %f52024, %f52025};
	bar.warp.sync 	-1;
	wmma.mma.sync.aligned.row.col.m32n8k16.f32.f32 {%f52034, %f52035, %f52036, %f52037, %f52038, %f52039, %f52040, %f52041}, {%r2, %r2, %r2, %r2, %r2, %r2, %r2, %r2}, {%r2, %r2, %r2, %r2, %r2, %r2, %r2, %r2}, {%f52026, %f52027, %f52028, %f52029, %f52030, %f52031, %f52032, %f52033};
	bar.warp.sync 	-1;
	wmma.mma.sync.aligned.row.col.m32n8k16.f32.f32 {%f52042, %f52043, %f52044, %f52045, %f52046, %f52047, %f52048, %f52049}, {%r2, %r2, %r2, %r2, %r2, %r2, %r2, %r2}, {%r2, %r2, %r2, %r2, %r2, %r2, %r2, %r2}, {%f52034, %f52035, %f52036, %f52037, %f52038, %f52039, %f52040, %f52041};
	bar.warp.sync 	-1;
	wmma.mma.sync.aligned.row.col.m32n8k16.f32.f32 {%f52050, %f52051, %f52052, %f52053, %f52054, %f52055, %f52056, %f52057}, {%r2, %r2, %r2, %r2, %r2, %r2, %r2, %r2}, {%r2, %r2, %r2, %r2, %r2, %r2, %r2, %r2}, {%f52042, %f52043, %f52044, %f52045, %f52046, %f52047, %f52048, %f52049};
	bar.warp.sync 	-1;
	wmma.mma.sync.aligned.row.col.m32n8k16.f32.f32 {%f52058, %f52059, %f52060, %f52061, %f52062, %f52063, %f52064, %f52065}, {%r2, %r2, %r2, %r2, %r2, %r2, %r2, %r2}, {%r2, %r2, %r2, %r2, %r2, %r2, %r2, %r2}, {%f52050, %f52051, %f52052, %f52053, %f52054, %f52055, %f52056, %f52057};
	bar.warp.sync 	-1;
	wmma.mma.sync.aligned.row.col.m32n8k16.f32.f32 {%f52066, %f52067, %f52068, %f52069, %f52070, %f52071, %f52072, %f52073}, {%r2, %r2, %r2, %r2, %r2, %r2, %r2, %r2}, {%r2, %r2, %r2, %r2, %r2, %r2, %r2, %r2}, {%f52058, %f52059, %f52060, %f52061, %f52062, %f52063, %f52064, %f52065};
	bar.warp.sync 	-1;
	wmma.mma.sync.aligned.row.col.m32n8k16.f32.f32 {%f52074, %f52075, %f52076, %f52077, %f52078, %f52079, %f52080, %f52081}, {%r2, %r2, %r2, %r2, %r2, %r2, %r2, %r2}, {%r2, %r2, %r2, %r2, %r2, %r2, %r2, %r2}, {%f52066, %f52067, %f52068, %f52069, %f52070, %f52071, %f52072, %f52073};
	bar.warp.sync 	-1;
	wmma.mma.sync.aligned.row.col.m32n8k16.f32.f32 {%f52082, %f52083, %f52084, %f52085, %f52086, %f52087, %f52088, %f52089}, {%r2, %r2, %r2, %r2, %r2, %r2, %r2, %r2}, {%r2, %r2, %r2, %r2, %r2, %r2, %r2, %r2}, {%f52074, %f52075, %f52076, %f52077, %f52078, %f52079, %f52080, %f52081};
	bar.warp.sync 	-1;
	wmma.mma.sync.aligned.row.col.m32n8k16.f32.f32 {%f52090, %f52091, %f52092, %f52093, %f52094, %f52095, %f52096, %f52097}, {%r2, %r2, %r2, %r2, %r2, %r2, %r2, %r2}, {%r2, %r2, %r2, %r2, %r2, %r2, %r2, %r2}, {%f52082, %f52083, %f52084, %f52085, %f52086, %f52087, %f52088, %f52089};
	bar.warp.sync 	-1;
	wmma.mma.sync.aligned.row.col.m32n8k16.f32.f32 {%f52098, %f52099, %f52100, %f52101, %f52102, %f52103, %f52104, %f52105}, {%r2, %r2, %r2, %r2, %r2, %r2, %r2, %r2}, {%r2, %r2, %r2, %r2, %r2, %r2, %r2, %r2}, {%f52090, %f52091, %f52092, %f52093, %f52094, %f52095, %f52096, %f52097};
	bar.warp.sync 	-1;
	wmma.mma.sync.aligned.row.col.m32n8k16.f32.f32 {%f52106, %f52107, %f52108, %f52109, %f52110, %f52111, %f52112, %f52113}, {%r2, %r2, %r2, %r2, %r2, %r2, %r2, %r2}, {%r2, %r2, %r2, %r2, %r2, %r2, %r2, %r2}, {%f52098, %f52099, %f52100, %f52101, %f52102, %f52103, %f52104, %f52105};
	bar.warp.sync 	-1;
	wmma.mma.sync.aligned.row.col.m32n8k16.f32.f32 {%f52114, %f52115, %f52116, %f52117, %f52118, %f52119, %f52120, %f52121}, {%r2, %r2, %r2, %r2, %r2, %r2, %r2, %r2}, {%r2, %r2, %r2, %r2, %r2, %r2, %r2, %r2}, {%f52106, %f52107, %f52108, %f52109, %f52110, %f52111, %f52112, %f52113};
	bar.warp.sync 	-1;
	wmma.mma.sync.aligned.row.col.m32n8k16.f32.f32 {%f52122, %f52123, %f52124, %f52125, %f52126, %f52127, %f52128, %f52129}, {%r2, %r2, %r2, %r2, %r2, %r2, %r2, %r2}, {%r2, %r2, %r2, %r2, %r2, %r2, %r2, %r2}, {%f52114, %f52115, %f52116, %f52117, %f52118, %f52119, %f52120, %f52121};
	bar.warp.sync 	-1;
	wmma.mma.sync.aligned.row.col.m32n8k16.f32.f32 {%f52130, %f52131, %f52132, %f52133, %f52134, %f52135, %f52136, %f52137}, {%r2, %r2, %r2, %r2, %r2, %r2, %r2, %r2}, {%r2, %r2, %r2, %r2, %r2, %r2, %r2, %r2}, {%f52122, %f52123, %f52124, %f52125, %f52126, %f52127, %f52128, %f52129};
	bar.warp.sync 	-1;
	wmma.mma.sync.aligned.row.col.m32n8k16.f32.f32 {%f52138, %f52139, %f52140, %f52141, %f52142, %f52143, %f52144, %f52145}, {%r2, %r2, %r2, %r2, %r2, %r2, %r2, %r2}, {%r2, %r2, %r2, %r2, %r2, %r2, %r2, %r2}, {%f52130, %f52131, %f52132, %f52133, %f52134, %f52135, %f52136, %f52137};
	bar.warp.sync 	-1;
	wmma.mma.sync.aligned.row.col.m32n8k16.f32.f32 {%f52146, %f52147, %f52148, %f52149, %f52150, %f52151, %f52152, %f52153}, {%r2, %r2, %r2, %r2, %r2, %r2, %r2, %r2}, {%r2, %r2, %r2, %r2, %r2, %r2, %r2, %r2}, {%f52138, %f52139, %f52140, %f52141, %f52142, %f52143, %f52144, %f52145};
	bar.warp.sync 	-1;
	wmma.mma.sync.aligned.row.col.m32n8k16.f32.f32 {%f52154, %f52155, %f52156, %f52157, %f52158, %f52159, %f52160, %f52161}, {%r2, %r2, %r2, %r2, %r2, %r2, %r2, %r2}, {%r2, %r2, %r2, %r2, %r2, %r2, %r2, %r2}, {%f52146, %f52147, %f52148, %f52149, %f52150, %f52151, %f52152, %f52153};
	bar.warp.sync 	-1;
	wmma.mma.sync.aligned.row.col.m32n8k16.f32.f32 {%f52162, %f52163, %f52164, %f52165, %f52166, %f52167, %f52168, %f52169}, {%r2, %r2, %r2, %r2, %r2, %r2, %r2, %r2}, {%r2, %r2, %r2, %r2, %r2, %r2, %r2, %r2}, {%f52154, %f52155, %f52156, %f52157, %f52158, %f52159, %f52160, %f52161};
	bar.warp.sync 	-1;
	wmma.mma.sync.aligned.row.col.m32n8k16.f32.f32 {%f52170, %f52171, %f52172, %f52173, %f52174, %f52175, %f52176, %f52177}, {%r2, %r2, %r2, %r2, %r2, %r2, %r2, %r2}, {%r2, %r2, %r2, %r2, %r2, %r2, %r2, %r2}, {%f52162, %f52163, %f52164, %f52165, %f52166, %f52167, %f52168, %f52169};
	bar.warp.sync 	-1;
	wmma.mma.sync.aligned.row.col.m32n8k16.f32.f32 {%f52178, %f52179, %f52180, %f52181, %f52182, %f52183, %f52184, %f52185}, {%r2, %r2, %r2, %r2, %r2, %r2, %r2, %r2}, {%r2, %r2, %r2, %r2, %r2, %r2, %r2, %r2}, {%f52170, %f52171, %f52172, %f52173, %f52174, %f52175, %f52176, %f52177};
	bar.warp.sync 	-1;
	wmma.mma.sync.aligned.row.col.m32n8k16.f32.f32 {%f52186, %f52187, %f52188, %f52189, %f52190, %f52191, %f52192, %f52193}, {%r2, %r2, %r2, %r2, %r2, %r2, %r2, %r2}, {%r2, %r2, %r2, %r2, %r2, %r2, %r2, %r2}, {%f52178, %f52179, %f52180, %f52181, %f52182, %f52183, %f52184, %f52185};
	bar.warp.sync 	-1;
	wmma.mma.sync.aligned.row.col.m32n8k16.f32.f32 {%f52194, %f52195, %f52196, %f52197, %f52198, %f52199, %f52200, %f52201}, {%r2, %r2, %r2, %r2, %r2, %r2, %r2, %r2}, {%r2, %r2, %r2, %r2, %r2, %r2, %r2, %r2}, {%f52186, %f52187, %f52188, %f52189, %f52190, %f52191, %f52192, %f52193};
	bar.warp.sync 	-1;
	wmma.mma.sync.aligned.row.col.m32n8k16.f32.f32 {%f52202, %f52203, %f52204, %f52205, %f52206, %f52207, %f52208, %f52209}, {%r2, %r2, %r2, %r2, %r2, %r2, %r2, %r2}, {%r2, %r2, %r2, %r2, %r2, %r2, %r2, %r2}, {%f52194, %f52195, %f52196, %f52197, %f52198, %f52199, %f52200, %f52201};
	bar.warp.sync 	-1;
	wmma.mma.sync.aligned.row.col.m32n8k16.f32.f32 {%f52210, %f52211, %f52212, %f52213, %f52214, %f52215, %f52216, %f52217}, {%r2, %r2, %r2, %r2, %r2, %r2, %r2, %r2}, {%r2, %r2, %r2, %r2, %r2, %r2, %r2, %r2}, {%f52202, %f52203, %f52204, %f52205, %f52206, %f52207, %f52208, %f52209};
	bar.warp.sync 	-1;
	wmma.mma.sync.aligned.row.col.m32n8k16.f32.f32 {%f52218, %f52219, %f52220, %f52221, %f52222, %f52223, %f52224, %f52225}, {%r2, %r2, %r2, %r2, %r2, %r2, %r2, %r2}, {%r2, %r2, %r2, %r2, %r2, %r2, %r2, %r2}, {%f52210, %f52211, %f52212, %f52213, %f52214, %f52215, %f52216, %f52217};
	bar.warp.sync 	-1;
	wmma.mma.sync.aligned.row.col.m32n8k16.f32.f32 {%f52226, %f52227, %f52228, %f52229, %f52230, %f52231, %f52232, %f52233}, {%r2, %r2, %r2, %r2, %r2, %r2, %r2, %r2}, {%r2, %r2, %r2, %r2, %r2, %r2, %r2, %r2}, {%f52218, %f52219, %f52220, %f52221, %f52222, %f52223, %f52224, %f52225};
	bar.warp.sync 	-1;
	wmma.mma.sync.aligned.row.col.m32n8k16.f32.f32 {%f52234, %f52235, %f52236, %f52237, %f52238, %f52239, %f52240, %f52241}, {%r2, %r2, %r2, %r2, %r2, %r2, %r2, %r2}, {%r2, %r2, %r2, %r2, %r2, %r2, %r2, %r2}, {%f52226, %f52227, %f52228, %f52229, %f52230, %f52231, %f52232, %f52233};
	bar.warp.sync 	-1;
	wmma.mma.sync.aligned.row.col.m32n8k16.f32.f32 {%f52242, %f52243, %f52244, %f52245, %f52246, %f52247, %f52248, %f52249}, {%r2, %r2, %r2, %r2, %r2, %r2, %r2, %r2}, {%r2, %r2, %r2, %r2, %r2, %r2, %r2, %r2}, {%f52234, %f52235, %f52236, %f52237, %f52238, %f52239, %f52240, %f52241};
	bar.warp.sync 	-1;
	wmma.mma.sync.aligned.row.col.m32n8k16.f32.f32 {%f52250, %f52251, %f52252, %f52253, %f52254, %f52255, %f52256, %f52257}, {%r2, %r2, %r2, %r2, %r2, %r2, %r2, %r2}, {%r2, %r2, %r2, %r2, %r2, %r2, %r2, %r2}, {%f52242, %f52243, %f52244, %f52245, %f52246, %f52247, %f52248, %f52249};
	bar.warp.sync 	-1;
	wmma.mma.sync.aligned.row.col.m32n8k16.f32.f32 {%f52258, %f52259, %f52260, %f52261, %f52262, %f52263, %f52264, %f52265}, {%r2, %r2, %r2, %r2, %r2, %r2, %r2, %r2}, {%r2, %r2, %r2, %r2, %r2, %r2, %r2, %r2}, {%f52250, %f52251, %f52252, %f52253, %f52254, %f52255, %f52256, %f52257};
	bar.warp.sync 	-1;
	wmma.mma.sync.aligned.row.col.m32n8k16.f32.f32 {%f52266, %f52267, %f52268, %f52269, %f52270, %f52271, %f52272, %f52273}, {%r2, %r2, %r2, %r2, %r2, %r2, %r2, %r2}, {%r2, %r2, %r2, %r2, %r2, %r2, %r2, %r2}, {%f52258, %f52259, %f52260, %f52261, %f52262, %f52263, %f52264, %f52265};
	bar.warp.sync 	-1;
	wmma.mma.sync.aligned.row.col.m32n8k16.f32.f32 {%f52274, %f52275, %f52276, %f52277, %f52278, %f52279, %f52280, %f52281}, {%r2, %r2, %r2, %r2, %r2, %r2, %r2, %r2}, {%r2, %r2, %r2, %r2, %r2, %r2, %r2, %r2}, {%f52266, %f52267, %f52268, %f52269, %f52270, %f52271, %f52272, %f52273};
	bar.warp.sync 	-1;
	wmma.mma.sync.aligned.row.col.m32n8k16.f32.f32 {%f52282, %f52283, %f52284, %f52285, %f52286, %f52287, %f52288, %f52289}, {%r2, %r2, %r2, %r2, %r2, %r2, %r2, %r2}, {%r2, %r2, %r2, %r2, %r2, %r2, %r2, %r2}, {%f52274, %f52275, %f52276, %f52277, %f52278, %f52279, %f52280, %f52281};
	bar.warp.sync 	-1;
	wmma.mma.sync.aligned.row.col.m32n8k16.f32.f32 {%f52290, %f52291, %f52292, %f52293, %f52294, %f52295, %f52296, %f52297}, {%r2, %r2, %r2, %r2, %r2, %r2, %r2, %r2}, {%r2, %r2, %r2, %r2, %r2, %r2, %r2, %r2}, {%f52282, %f52283, %f52284, %f52285, %f52286, %f52287, %f52288, %f52289};
	bar.warp.sync 	-1;
	wmma.mma.sync.aligned.row.col.m32n8k16.f32.f32 {%f52298, %f52299, %f52300, %f52301, %f52302, %f52303, %f52304, %f52305}, {%r2, %r2, %r2, %r2, %r2, %r2, %r2, %r2}, {%r2, %r2, %r2, %r2, %r2, %r2, %r2, %r2}, {%f52290, %f52291, %f52292, %f52293, %f52294, %f52295, %f52296, %f52297};
	bar.warp.sync 	-1;
	wmma.mma.sync.aligned.row.col.m32n8k16.f32.f32 {%f52306, %f52307, %f52308, %f52309, %f52310, %f52311, %f52312, %f52313}, {%r2, %r2, %r2, %r2, %r2, %r2, %r2, %r2}, {%r2, %r2, %r2, %r2, %r2, %r2, %r2, %r2}, {%f52298, %f52299, %f52300, %f52301, %f52302, %f52303, %f52304, %f52305};
	bar.warp.sync 	-1;
	wmma.mma.sync.aligned.row.col.m32n8k16.f32.f32 {%f52314, %f52315, %f52316, %f52317, %f52318, %f52319, %f52320, %f52321}, {%r2, %r2, %r2, %r2, %r2, %r2, %r2, %r2}, {%r2, %r2, %r2, %r2, %r2, %r2, %r2, %r2}, {%f52306, %f52307, %f52308, %f52309, %f52310, %f52311, %f52312, %f52313};
	bar.warp.sync 	-1;
	wmma.mma.sync.aligned.row.col.m32n8k16.f32.f32 {%f52322, %f52323, %f52324, %f52325, %f52326, %f52327, %f52328, %f52329}, {%r2, %r2, %r2, %r2, %r2, %r2, %r2, %r2}, {%r2, %r2, %r2, %r2, %r2, %r2, %r2, %r2}, {%f52314, %f52315, %f52316, %f52317, %f52318, %f52319, %f52320, %f52321};
	bar.warp.sync 	-1;
	wmma.mma.sync.aligned.row.col.m32n8k16.f32.f32 {%f52330, %f52331, %f52332, %f52333, %f52334, %f52335, %f52336, %f52337}, {%r2, %r2, %r2, %r2, %r2, %r2, %r2, %r2}, {%r2, %r2, %r2, %r2, %r2, %r2, %r2, %r2}, {%f52322, %f52323, %f52324, %f52325, %f52326, %f52327, %f52328, %f52329};
	bar.warp.sync 	-1;
	wmma.mma.sync.aligned.row.col.m32n8k16.f32.f32 {%f52338, %f52339, %f52340, %f52341, %f52342, %f52343, %f52344, %f52345}, {%r2, %r2, %r2, %r2, %r2, %r2, %r2, %r2}, {%r2, %r2, %r2, %r2, %r2, %r2, %r2, %r2}, {%f52330, %f52331, %f52332, %f52333, %f52334, %f52335, %f52336, %f52337};
	bar.warp.sync 	-1;
	wmma.mma.sync.aligned.row.col.m32n8k16.f32.f32 {%f52346, %f52347, %f52348, %f52349, %f52350, %f52351, %f52352, %f52353}, {%r2, %r2, %r2, %r2, %r2, %r2, %r2, %r2}, {%r2, %r2, %r2, %r2, %r2, %r2, %r2, %r2}, {%f52338, %f52339, %f52340, %f52341, %f52342, %f52343, %f52344, %f52345};
	bar.warp.sync 	-1;
	wmma.mma.sync.aligned.row.col.m32n8k16.f32.f32 {%f52354, %f52355, %f52356, %f52357, %f52358, %f52359, %f52360, %f52361}, {%r2, %r2, %r2, %r2, %r2, %r2, %r2, %r2}, {%r2, %r2, %r2, %r2, %r2, %r2, %r2, %r2}, {%f52346, %f52347, %f52348, %f52349, %f52350, %f52351, %f52352, %f52353};
	bar.warp.sync 	-1;
	wmma.mma.sync.aligned.row.col.m32n8k16.f32.f32 {%f52362, %f52363, %f52364, %f52365, %f52366, %f52367, %f52368, %f52369}, {%r2, %r2, %r2, %r2, %r2, %r2, %r2, %r2}, {%r2, %r2, %r2, %r2, %r2, %r2, %r2, %r2}, {%f52354, %f52355, %f52356, %f52357, %f52358, %f52359, %f52360, %f52361};
	bar.warp.sync 	-1;
	wmma.mma.sync.aligned.row.col.m32n8k16.f32.f32 {%f52370, %f52371, %f52372, %f52373, %f52374, %f52375, %f52376, %f52377}, {%r2, %r2, %r2, %r2, %r2, %r2, %r2, %r2}, {%r2, %r2, %r2, %r2, %r2, %r2, %r2, %r2}, {%f52362, %f52363, %f52364, %f52365, %f52366, %f52367, %f52368, %f52369};
	bar.warp.sync 	-1;
	wmma.mma.sync.aligned.row.col.m32n8k16.f32.f32 {%f52378, %f52379, %f52380, %f52381, %f52382, %f52383, %f52384, %f52385}, {%r2, %r2, %r2, %r2, %r2, %r2, %r2, %r2}, {%r2, %r2, %r2, %r2, %r2, %r2, %r2, %r2}, {%f52370, %f52371, %f52372, %f52373, %f52374, %f52375, %f52376, %f52377};
	bar.warp.sync 	-1;
	wmma.mma.sync.aligned.row.col.m32n8k16.f32.f32 {%f52386, %f52387, %f52388, %f52389, %f52390, %f52391, %f52392, %f52393}, {%r2, %r2, %r2, %r2, %r2, %r2, %r2, %r2}, {%r2, %r2, %r2, %r2, %r2, %r2, %r2, %r2}, {%f52378, %f52379, %f52380, %f52381, %f52382, %f52383, %f52384, %f52385};
	bar.warp.sync 	-1;
	wmma.mma.sync.aligned.row.col.m32n8k16.f32.f32 {%f52394, %f52395, %f52396, %f52397, %f52398, %f52399, %f52400, %f52401}, {%r2, %r2, %r2, %r2, %r2, %r2, %r2, %r2}, {%r2, %r2, %r2, %r2, %r2, %r2, %r2, %r2}, {%f52386, %f52387, %f52388, %f52389, %f52390, %f52391, %f52392, %f52393};
	bar.warp.sync 	-1;
	wmma.mma.sync.aligned.row.col.m32n8k16.f32.f32 {%f52402, %f52403, %f52404, %f52405, %f52406, %f52407, %f52408, %f52409}, {%r2, %r2, %r2, %r2, %r2, %r2, %r2, %r2}, {%r2, %r2, %r2, %r2, %r2, %r2, %r2, %r2}, {%f52394, %f52395, %f52396, %f52397, %f52398, %f52399, %f52400, %f52401};
	bar.warp.sync 	-1;
	wmma.mma.sync.aligned.row.col.m32n8k16.f32.f32 {%f52410, %f52411, %f52412, %f52413, %f52414, %f52415, %f52416, %f52417}, {%r2, %r2, %r2, %r2, %r2, %r2, %r2, %r2}, {%r2, %r2, %r2, %r2, %r2, %r2, %r2, %r2}, {%f52402, %f52403, %f52404, %f52405, %f52406, %f52407, %f52408, %f52409};
	bar.warp.sync 	-1;
	wmma.mma.sync.aligned.row.col.m32n8k16.f32.f32 {%f52418, %f52419, %f52420, %f52421, %f52422, %f52423, %f52424, %f52425}, {%r2, %r2, %r2, %r2, %r2, %r2, %r2, %r2}, {%r2, %r2, %r2, %r2, %r2, %r2, %r2, %r2}, {%f52410, %f52411, %f52412, %f52413, %f52414, %f52415, %f52416, %f52417};
	bar.warp.sync 	-1;
	wmma.mma.sync.aligned.row.col.m32n8k16.f32.f32 {%f52426, %f52427, %f52428, %f52429, %f52430, %f52431, %f52432, %f52433}, {%r2, %r2, %r2, %r2, %r2, %r2, %r2, %r2}, {%r2, %r2, %r2, %r2, %r2, %r2, %r2, %r2}, {%f52418, %f52419, %f52420, %f52421, %f52422, %f52423, %f52424, %f52425};
	bar.warp.sync 	-1;
	wmma.mma.sync.aligned.row.col.m32n8k16.f32.f32 {%f52434, %f52435, %f52436, %f52437, %f52438, %f52439, %f52440, %f52441}, {%r2, %r2, %r2, %r2, %r2, %r2, %r2, %r2}, {%r2, %r2, %r2, %r2, %r2, %r2, %r2, %r2}, {%f52426, %f52427, %f52428, %f52429, %f52430, %f52431, %f52432, %f52433};
	bar.warp.sync 	-1;
	wmma.mma.sync.aligned.row.col.m32n8k16.f32.f32 {%f52442, %f52443, %f52444, %f52445, %f52446, %f52447, %f52448, %f52449}, {%r2, %r2, %r2, %r2, %r2, %r2, %r2, %r2}, {%r2, %r2, %r2, %r2, %r2, %r2, %r2, %r2}, {%f52434, %f52435, %f52436, %f52437, %f52438, %f52439, %f52440, %f52441};
	bar.warp.sync 	-1;
	wmma.mma.sync.aligned.row.col.m32n8k16.f32.f32 {%f52450, %f52451, %f52452, %f52453, %f52454, %f52455, %f52456, %f52457}, {%r2, %r2, %r2, %r2, %r2, %r2, %r2, %r2}, {%r2, %r2, %r2, %r2, %r2, %r2, %r2, %r2}, {%f52442, %f52443, %f52444, %f52445, %f52446, %f52447, %f52448, %f52449};
	bar.warp.sync 	-1;
	wmma.mma.sync.aligned.row.col.m32n8k16.f32.f32 {%f52458, %f52459, %f52460, %f52461, %f52462, %f52463, %f52464, %f52465}, {%r2, %r2, %r2, %r2, %r2, %r2, %r2, %r2}, {%r2, %r2, %r2, %r2, %r2, %r2, %r2, %r2}, {%f52450, %f52451, %f52452, %f52453, %f52454, %f52455, %f52456, %f52457};
	bar.warp.sync 	-1;
	wmma.mma.sync.aligned.row.col.m32n8k16.f32.f32 {%f52466, %f52467, %f52468, %f52469, %f52470, %f52471, %f52472, %f52473}, {%r2, %r2, %r2, %r2, %r2, %r2, %r2, %r2}, {%r2, %r2, %r2, %r2, %r2, %r2, %r2, %r2}, {%f52458, %f52459, %f52460, %f52461, %f52462, %f52463, %f52464, %f52465};
	bar.warp.sync 	-1;
	wmma.mma.sync.aligned.row.col.m32n8k16.f32.f32 {%f52474, %f52475, %f52476, %f52477, %f52478, %f52479, %f52480, %f52481}, {%r2, %r2, %r2, %r2, %r2, %r2, %r2, %r2}, {%r2, %r2, %r2, %r2, %r2, %r2, %r2, %r2}, {%f52466, %f52467, %f52468, %f52469, %f52470, %f52471, %f52472, %f52473};
	bar.warp.sync 	-1;
	wmma.mma.sync.aligned.row.col.m32n8k16.f32.f32 {%f52482, %f52483, %f52484, %f52485, %f52486, %f52487, %f52488, %f52489}, {%r2, %r2, %r2, %r2, %r2, %r2, %r2, %r2}, {%r2, %r2, %r2, %r2, %r2, %r2, %r2, %r2}, {%f52474, %f52475, %f52476, %f52477, %f52478, %f52479, %f52480, %f52481};
	bar.warp.sync 	-1;
	wmma.mma.sync.aligned.row.col.m32n8k16.f32.f32 {%f52490, %f52491, %f52492, %f52493, %f52494, %f52495, %f52496, %f52497}, {%r2, %r2, %r2, %r2, %r2, %r2, %r2, %r2}, {%r2, %r2, %r2, %r2, %r2, %r2, %r2, %r2}, {%f52482, %f52483, %f52484, %f52485, %f52486, %f52487, %f52488, %f52489};
	bar.warp.sync 	-1;
	wmma.mma.sync.aligned.row.col.m32n8k16.f32.f32 {%f52498, %f52499, %f52500, %f52501, %f52502, %f52503, %f52504, %f52505}, {%r2, %r2, %r2, %r2, %r2, %r2, %r2, %r2}, {%r2, %r2, %r2, %r2, %r2, %r2, %r2, %r2}, {%f52490, %f52491, %f52492, %f52493, %f52494, %f52495, %f52496, %f52497};
	bar.warp.sync 	-1;
	wmma.mma.sync.aligned.row.col.m32n8k16.f32.f32 {%f52506, %f52507, %f52508, %f52509, %f52510, %f52511, %f52512, %f52513}, {%r2, %r2, %r2, %r2, %r2, %r2, %r2, %r2}, {%r2, %r2, %r2, %r2, %r2, %r2, %r2, %r2}, {%f52498, %f52499, %f52500, %f52501, %f52502, %f52503, %f52504, %f52505};
	bar.warp.sync 	-1;
	wmma.mma.sync.aligned.row.col.m32n8k16.f32.f32 {%f52514, %f52515, %f52516, %f52517, %f52518, %f52519, %f52520, %f52521}, {%r2, %r2, %r2, %r2, %r2, %r2, %r2, %r2}, {%r2, %r2, %r2, %r2, %r2, %r2, %r2, %r2}, {%f52506, %f52507, %f52508, %f52509, %f52510, %f52511, %f52512, %f52513};
	bar.warp.sync 	-1;
	wmma.mma.sync.aligned.row.col.m32n8k16.f32.f32 {%f52522, %f52523, %f52524, %f52525, %f52526, %f52527, %f52528, %f52529}, {%r2, %r2, %r2, %r2, %r2, %r2, %r2, %r2}, {%r2, %r2, %r2, %r2, %r2, %r2, %r2, %r2}, {%f52514, %f52515, %f52516, %f52517, %f52518, %f52519, %f52520, %f52521};
	bar.warp.sync 	-1;
	wmma.mma.sync.aligned.row.col.m32n8k16.f32.f32 {%f52530, %f52531, %f52532, %f52533, %f52534, %f52535, %f52536, %f52537}, {%r2, %r2, %r2, %r2, %r2, %r2, %r2, %r2}, {%r2, %r2, %r2, %r2, %r2, %r2, %r2, %r2}, {%f52522, %f52523, %f52524, %f52525, %f52526, %f52527, %f52528, %f52529};
	bar.warp.sync 	-1;
	wmma.mma.sync.aligned.row.col.m32n8k16.f32.f32 {%f52538, %f52539, %f52540, %f52541, %f52542, %f52543, %f52544, %f52545}, {%r2, %r2, %r2, %r2, %r2, %r2, %r2, %r2}, {%r2, %r2, %r2, %r2, %r2, %r2, %r2, %r2}, {%f52530, %f52531, %f52532, %f52533, %f52534, %f52535, %f52536, %f52537};
	bar.warp.sync 	-1;
	wmma.mma.sync.aligned.row.col.m32n8k16.f32.f32 {%f52546, %f52547, %f52548, %f52549, %f52550, %f52551, %f52552, %f52553}, {%r2, %r2, %r2, %r2, %r2, %r2, %r2, %r2}, {%r2, %r2, %r2, %r2, %r2, %r2, %r2, %r2}, {%f52538, %f52539, %f52540, %f52541, %f52542, %f52543, %f52544, %f52545};
	bar.warp.sync 	-1;
	wmma.mma.sync.aligned.row.col.m32n8k16.f32.f32 {%f52554, %f52555, %f52556, %f52557, %f52558, %f52559, %f52560, %f52561}, {%r2, %r2, %r2, %r2, %r2, %r2, %r2, %r2}, {%r2, %r2, %r2, %r2, %r2, %r2, %r2, %r2}, {%f52546, %f52547, %f52548, %f52549, %f52550, %f52551, %f52552, %f52553};
	bar.warp.sync 	-1;
	wmma.mma.sync.aligned.row.col.m32n8k16.f32.f32 {%f52562, %f52563, %f52564, %f52565, %f52566, %f52567, %f52568, %f52569}, {%r2, %r2, %r2, %r2, %r2, %r2, %r2, %r2}, {%r2, %r2, %r2, %r2, %r2, %r2, %r2, %r2}, {%f52554, %f52555, %f52556, %f52557, %f52558, %f52559, %f52560, %f52561};
	bar.warp.sync 	-1;
	wmma.mma.sync.aligned.row.col.m32n8k16.f32.f32 {%f52570, %f52571, %f52572, %f52573, %f52574, %f52575, %f52576, %f52577}, {%r2, %r2, %r2, %r2, %r2, %r2, %r2, %r2}, {%r2, %r2, %r2, %r2, %r2, %r2, %r2, %r2}, {%f52562, %f52563, %f52564, %f52565, %f52566, %f52567, %f52568, %f52569};
	bar.warp.sync 	-1;
	wmma.mma.sync.aligned.row.col.m32n8k16.f32.f32 {%f52578, %f52579, %f52580, %f52581, %f52582, %f52583, %f52584, %f52585}, {%r2, %r2, %r2, %r2, %r2, %r2, %r2, %r2}, {%r2, %r2, %r2, %r2, %r2, %r2, %r2, %r2}, {%f52570, %f52571, %f52572, %f52573, %f52574, %f52575, %f52576, %f52577};
	bar.warp.sync 	-1;
	wmma.mma.sync.aligned.row.col.m32n8k16.f32.f32 {%f52586, %f52587, %f52588, %f52589, %f52590, %f52591, %f52592, %f52593}, {%r2, %r2, %r2, %r2, %r2, %r2, %r2, %r2}, {%r2, %r2, %r2, %r2, %r2, %r2, %r2, %r2}, {%f52578, %f52579, %f52580, %f52581, %f52582, %f52583, %f52584, %f52585};
	bar.warp.sync 	-1;
	wmma.mma.sync.aligned.row.col.m32n8k16.f32.f32 {%f52594, %f52595, %f52596, %f52597, %f52598, %f52599, %f52600, %f52601}, {%r2, %r2, %r2, %r2, %r2, %r2, %r2, %r2}, {%r2, %r2, %r2, %r2, %r2, %r2, %r2, %r2}, {%f52586, %f52587, %f52588, %f52589, %f52590, %f52591, %f52592, %f52593};
	bar.warp.sync 	-1;
	wmma.mma.sync.aligned.row.col.m32n8k16.f32.f32 {%f52602, %f52603, %f52604, %f52605, %f52606, %f52607, %f52608, %f52609}, {%r2, %r2, %r2, %r2, %r2, %r2, %r2, %r2}, {%r2, %r2, %r2, %r2, %r2, %r2, %r2, %r2}, {%f52594, %f52595, %f52596, %f52597, %f52598, %f52599, %f52600, %f52601};
	bar.warp.sync 	-1;
	wmma.mma.sync.aligned.row.col.m32n8k16.f32.f32 {%f52610, %f52611, %f52612, %f52613, %f52614, %f52615, %f52616, %f52617}, {%r2, %r2, %r2, %r2, %r2, %r2, %r2, %r2}, {%r2, %r2, %r2, %r2, %r2, %r2, %r2, %r2}, {%f52602, %f52603, %f52604, %f52605, %f52606, %f52607, %f52608, %f52609};
	bar.warp.sync 	-1;
	wmma.mma.sync.aligned.row.col.m32n8k16.f32.f32 {%f52618, %f52619, %f52620, %f52621, %f52622, %f52623, %f52624, %f52625}, {%r2, %r2, %r2, %r2, %r2, %r2, %r2, %r2}, {%r2, %r2, %r2, %r2, %r2, %r2, %r2, %r2}, {%f52610, %f52611, %f52612, %f52613, %f52614, %f52615, %f52616, %f52617};
	bar.warp.sync 	-1;
	wmma.mma.sync.aligned.row.col.m32n8k16.f32.f32 {%f52626, %f52627, %f52628, %f52629, %f52630, %f52631, %f52632, %f52633}, {%r2, %r2, %r2, %r2, %r2, %r2, %r2, %r2}, {%r2, %r2, %r2, %r2, %r2, %r2, %r2, %r2}, {%f52618, %f52619, %f52620, %f52621, %f52622, %f52623, %f52624, %f52625};
	bar.warp.sync 	-1;
	wmma.mma.sync.aligned.row.col.m32n8k16.f32.f32 {%f52634, %f52635, %f52636, %f52637, %f52638, %f52639, %f52640, %f52641}, {%r2, %r2, %r2, %r2, %r2, %r2, %r2, %r2}, {%r2, %r2, %r2, %r2, %r2, %r2, %r2, %r2}, {%f52626, %f52627, %f52628, %f52629, %f52630, %f52631, %f52632, %f52633};
	bar.warp.sync 	-1;
	wmma.mma.sync.aligned.row.col.m32n8k16.f32.f32 {%f52642, %f52643, %f52644, %f52645, %f52646, %f52647, %f52648, %f52649}, {%r2, %r2, %r2, %r2, %r2, %r2, %r2, %r2}, {%r2, %r2, %r2, %r2, %r2, %r2, %r2, %r2}, {%f52634, %f52635, %f52636, %f52637, %f52638, %f52639, %f52640, %f52641};
	bar.warp.sync 	-1;
	wmma.mma.sync.aligned.row.col.m32n8k16.f32.f32 {%f52650, %f52651, %f52652, %f52653, %f52654, %f52655, %f52656, %f52657}, {%r2, %r2, %r2, %r2, %r2, %r2, %r2, %r2}, {%r2, %r2, %r2, %r2, %r2, %r2, %r2, %r2}, {%f52642, %f52643, %f52644, %f52645, %f52646, %f52647, %f52648, %f52649};
	bar.warp.sync 	-1;
	wmma.mma.sync.aligned.row.col.m32n8k16.f32.f32 {%f52658, %f52659, %f52660, %f52661, %f52662, %f52663, %f52664, %f52665}, {%r2, %r2, %r2, %r2, %r2, %r2, %r2, %r2}, {%r2, %r2, %r2, %r2, %r2, %r2, %r2, %r2}, {%f52650, %f52651, %f52652, %f52653, %f52654, %f52655, %f52656, %f52657};
	bar.warp.sync 	-1;
	wmma.mma.sync.aligned.row.col.m32n8k16.f32.f32 {%f52666, %f52667, %f52668, %f52669, %f52670, %f52671, %f52672, %f52673}, {%r2, %r2, %r2, %r2, %r2, %r2, %r2, %r2}, {%r2, %r2, %r2, %r2, %r2, %r2, %r2, %r2}, {%f52658, %f52659, %f52660, %f52661, %f52662, %f52663, %f52664, %f52665};
	bar.warp.sync 	-1;
	wmma.mma.sync.aligned.row.col.m32n8k16.f32.f32 {%f52674, %f52675, %f52676, %f52677, %f52678, %f52679, %f52680, %f52681}, {%r2, %r2, %r2, %r2, %r2, %r2, %r2, %r2}, {%r2, %r2, %r2, %r2, %r2, %r2, %r2, %r2}, {%f52666, %f52667, %f52668, %f52669, %f52670, %f52671, %f52672, %f52673};
	bar.warp.sync 	-1;
	wmma.mma.sync.aligned.row.col.m32n8k16.f32.f32 {%f52682, %f52683, %f52684, %f52685, %f52686, %f52687, %f52688, %f52689}, {%r2, %r2, %r2, %r2, %r2, %r2, %r2, %r2}, {%r2, %r2, %r2, %r2, %r2, %r2, %r2, %r2}, {%f52674, %f52675, %f52676, %f52677, %f52678, %f52679, %f52680, %f52681};
	bar.warp.sync 	-1;
	wmma.mma.sync.aligned.row.col.m32n8k16.f32.f32 {%f52690, %f52691, %f52692, %f52693, %f52694, %f52695, %f52696, %f52697}, {%r2, %r2, %r2, %r2, %r2, %r2, %r2, %r2}, {%r2, %r2, %r2, %r2, %r2, %r2, %r2, %r2}, {%f52682, %f52683, %f52684, %f52685, %f52686, %f52687, %f52688, %f52689};
	bar.warp.sync 	-1;
	wmma.mma.sync.aligned.row.col.m32n8k16.f32.f32 {%f52698, %f52699, %f52700, %f52701, %f52702, %f52703, %f52704, %f52705}, {%r2, %r2, %r2, %r2, %r2, %r2, %r2, %r2}, {%r2, %r2, %r2, %r2, %r2, %r2, %r2, %r2}, {%f52690, %f52691, %f52692, %f52693, %f52694, %f52695, %f52696, %f52697};
	bar.warp.sync 	-1;
	wmma.mma.sync.aligned.row.col.m32n8k16.f32.f32 {%f52706, %f52707, %f52708, %f52709, %f52710, %f52711, %f52712, %f52713}, {%r2, %r2, %r2, %r2, %r2, %r2, %r2, %r2}, {%r2, %r2, %r2, %r2, %r2, %r2, %r2, %r2}, {%f52698, %f52699, %f52700, %f52701, %f52702, %f52703, %f52704, %f52705};
	bar.warp.sync 	-1;
	wmma.mma.sync.aligned.row.col.m32n8k16.f32.f32 {%f52714, %f52715, %f52716, %f52717, %f52718, %f52719, %f52720, %f52721}, {%r2, %r2, %r2, %r2, %r2, %r2, %r2, %r2}, {%r2, %r2, %r2, %r2, %r2, %r2, %r2, %r2}, {%f52706, %f52707, %f52708, %f52709, %f52710, %f52711, %f52712, %f52713};
	bar.warp.sync 	-1;
	wmma.mma.sync.aligned.row.col.m32n8k16.f32.f32 {%f52722, %f52723, %f52724, %f52725, %f52726, %f52727, %f52728, %f52729}, {%r2, %r2, %r2, %r2, %r2, %r2, %r2, %r2}, {%r2, %r2, %r2, %r2, %r2, %r2, %r2, %r2}, {%f52714, %f52715, %f52716, %f52717, %f52718, %f52719, %f52720, %f52721};
	bar.warp.sync 	-1;
	wmma.mma.sync.aligned.row.col.m32n8k16.f32.f32 {%f52730, %f52731, %f52732, %f52733, %f52734, %f52735, %f52736, %f52737}, {%r2, %r2, %r2, %r2, %r2, %r2, %r2, %r2}, {%r2, %r2, %r2, %r2, %r2, %r2, %r2, %r2}, {%f52722, %f52723, %f52724, %f52725, %f52726, %f52727, %f52728, %f52729};
	bar.warp.sync 	-1;
	wmma.mma.sync.aligned.row.col.m32n8k16.f32.f32 {%f52738, %f52739, %f52740, %f52741, %f52742, %f52743, %f52744, %f52745}, {%r2, %r2, %r2, %r2, %r2, %r2, %r2, %r2}, {%r2, %r2, %r2, %r2, %r2, %r2, %r2, %r2}, {%f52730, %f52731, %f52732, %f52733, %f52734, %f52735, %f52736, %f52737};
	bar.warp.sync 	-1;
	wmma.mma.sync.aligned.row.col.m32n8k16.f32.f32 {%f52746, %f52747, %f52748, %f52749, %f52750, %f52751, %f52752, %f52753}, {%r2, %r2, %r2, %r2, %r2, %r2, %r2, %r2}, {%r2, %r2, %r2, %r2, %r2, %r2, %r2, %r2}, {%f52738, %f52739, %f52740, %f52741, %f52742, %f52743, %f52744, %f52745};
	bar.warp.sync 	-1;
	wmma.mma.sync.aligned.row.col.m32n8k16.f32.f32 {%f52754, %f52755, %f52756, %f52757, %f52758, %f52759, %f52760, %f52761}, {%r2, %r2, %r2, %r2, %r2, %r2, %r2, %r2}, {%r2, %r2, %r2, %r2, %r2, %r2, %r2, %r2}, {%f52746, %f52747, %f52748, %f52749, %f52750, %f52751, %f52752, %f52753};
	bar.warp.sync 	-1;
	wmma.mma.sync.aligned.row.col.m32n8k16.f32.f32 {%f52762, %f52763, %f52764, %f52765, %f52766, %f52767, %f52768, %f52769}, {%r2, %r2, %r2, %r2, %r2, %r2, %r2, %r2}, {%r2, %r2, %r2, %r2, %r2, %r2, %r2, %r2}, {%f52754, %f52755, %f52756, %f52757, %f52758, %f52759, %f52760, %f52761};
	bar.warp.sync 	-1;
	wmma.mma.sync.aligned.row.col.m32n8k16.f32.f32 {%f52770, %f52771, %f52772, %f52773, %f52774, %f52775, %f52776, %f52777}, {%r2, %r2, %r2, %r2, %r2, %r2, %r2, %r2}, {%r2, %r2, %r2, %r2, %r2, %r2, %r2, %r2}, {%f52762, %f52763, %f52764, %f52765, %f52766, %f52767, %f52768, %f52769};
	bar.warp.sync 	-1;
	wmma.mma.sync.aligned.row.col.m32n8k16.f32.f32 {%f52778, %f52779, %f52780, %f52781, %f52782, %f52783, %f52784, %f52785}, {%r2, %r2, %r2, %r2, %r2, %r2, %r2, %r2}, {%r2, %r2, %r2, %r2, %r2, %r2, %r2, %r2}, {%f52770, %f52771, %f52772, %f52773, %f52774, %f52775, %f52776, %f52777};
	bar.warp.sync 	-1;
	wmma.mma.sync.aligned.row.col.m32n8k16.f32.f32 {%f52786, %f52787, %f52788, %f52789, %f52790, %f52791, %f52792, %f52793}, {%r2, %r2, %r2, %r2, %r2, %r2, %r2, %r2}, {%r2, %r2, %r2, %r2, %r2, %r2, %r2, %r2}, {%f52778, %f52779, %f52780, %f52781, %f52782, %f52783, %f52784, %f52785};
	bar.warp.sync 	-1;
	wmma.mma.sync.aligned.row.col.m32n8k16.f32.f32 {%f52794, %f52795, %f52796, %f52797, %f52798, %f52799, %f52800, %f52801}, {%r2, %r2, %r2, %r2, %r2, %r2, %r2, %r2}, {%r2, %r2, %r2, %r2, %r2, %r2, %r2, %r2}, {%f52786, %f52787, %f52788, %f52789, %f52790, %f52791, %f52792, %f52793};
	bar.warp.sync 	-1;
	wmma.mma.sync.aligned.row.col.m32n8k16.f32.f32 {%f52802, %f52803, %f52804, %f52805, %f52806, %f52807, %f52808, %f52809}, {%r2, %r2, %r2, %r2, %r2, %r2, %r2, %r2}, {%r2, %r2, %r2, %r2, %r2, %r2, %r2, %r2}, {%f52794, %f52795, %f52796, %f52797, %f52798, %f52799, %f52800, %f52801};
	bar.warp.sync 	-1;
	wmma.mma.sync.aligned.row.col.m32n8k16.f32.f32 {%f52810, %f52811, %f52812, %f52813, %f52814, %f52815, %f52816, %f52817}, {%r2, %r2, %r2, %r2, %r2, %r2, %r2, %r2}, {%r2, %r2, %r2, %r2, %r2, %r2, %r2, %r2}, {%f52802, %f52803, %f52804, %f52805, %f52806, %f52807, %f52808, %f52809};
	bar.warp.sync 	-1;
	wmma.mma.sync.aligned.row.col.m32n8k16.f32.f32 {%f52818, %f52819, %f52820, %f52821, %f52822, %f52823, %f52824, %f52825}, {%r2, %r2, %r2, %r2, %r2, %r2, %r2, %r2}, {%r2, %r2, %r2, %r2, %r2, %r2, %r2, %r2}, {%f52810, %f52811, %f52812, %f52813, %f52814, %f52815, %f52816, %f52817};
	bar.warp.sync 	-1;
	wmma.mma.sync.aligned.row.col.m32n8k16.f32.f32 {%f52826, %f52827, %f52828, %f52829, %f52830, %f52831, %f52832, %f52833}, {%r2, %r2, %r2, %r2, %r2, %r2, %r2, %r2}, {%r2, %r2, %r2, %r2, %r2, %r2, %r2, %r2}, {%f52818, %f52819, %f52820, %f52821, %f52822, %f52823, %f52824, %f52825};
	bar.warp.sync 	-1;
	wmma.mma.sync.aligned.row.col.m32n8k16.f32.f32 {%f52834, %f52835, %f52836, %f52837, %f52838, %f52839, %f52840, %f52841}, {%r2, %r2, %r2, %r2, %r2, %r2, %r2, %r2}, {%r2, %r2, %r2, %r2, %r2, %r2, %r2, %r2}, {%f52826, %f52827, %f52828, %f52829, %f52830, %f52831, %f52832, %f52833};
	bar.warp.sync 	-1;
	wmma.mma.sync.aligned.row.col.m32n8k16.f32.f32 {%f52842, %f52843, %f52844, %f52845, %f52846, %f52847, %f52848, %f52849}, {%r2, %r2, %r2, %r2, %r2, %r2, %r2, %r2}, {%r2, %r2, %r2, %r2, %r2, %r2, %r2, %r2}, {%f52834, %f52835, %f52836, %f52837, %f52838, %f52839, %f52840, %f52841};
	bar.warp.sync 	-1;
	wmma.mma.sync.aligned.row.col.m32n8k16.f32.f32 {%f52850, %f52851, %f52852, %f52853, %f52854, %f52855, %f52856, %f52857}, {%r2, %r2, %r2, %r2, %r2, %r2, %r2, %r2}, {%r2, %r2, %r2, %r2, %r2, %r2, %r2, %r2}, {%f52842, %f52843, %f52844, %f52845, %f52846, %f52847, %f52848, %f52849};
	bar.warp.sync 	-1;
	wmma.mma.sync.aligned.row.col.m32n8k16.f32.f32 {%f52858, %f52859, %f52860, %f52861, %f52862, %f52863, %f52864, %f52865}, {%r2, %r2, %r2, %r2, %r2, %r2, %r2, %r2}, {%r2, %r2, %r2, %r2, %r2, %r2, %r2, %r2}, {%f52850, %f52851, %f52852, %f52853, %f52854, %f52855, %f52856, %f52857};
	bar.warp.sync 	-1;
	wmma.mma.sync.aligned.row.col.m32n8k16.f32.f32 {%f52866, %f52867, %f52868, %f52869, %f52870, %f52871, %f52872, %f52873}, {%r2, %r2, %r2, %r2, %r2, %r2, %r2, %r2}, {%r2, %r2, %r2, %r2, %r2, %r2, %r2, %r2}, {%f52858, %f52859, %f52860, %f52861, %f52862, %f52863, %f52864, %f52865};
	bar.warp.sync 	-1;
	wmma.mma.sync.aligned.row.col.m32n8k16.f32.f32 {%f52874, %f52875, %f52876, %f52877, %f52878, %f52879, %f52880, %f52881}, {%r2, %r2, %r2, %r2, %r2, %r2, %r2, %r2}, {%r2, %r2, %r2, %r2, %r2, %r2, %r2, %r2}, {%f52866, %f52867, %f52868, %f52869, %f52870, %f52871, %f52872, %f52873};
	bar.warp.sync 	-1;
	wmma.mma.sync.aligned.row.col.m32n8k16.f32.f32 {%f52882, %f52883, %f52884, %f52885, %f52886, %f52887, %f52888, %f52889}, {%r2, %r2, %r2, %r2, %r2, %r2, %r2, %r2}, {%r2, %r2, %r2, %r2, %r2, %r2, %r2, %r2}, {%f52874, %f52875, %f52876, %f52877, %f52878, %f52879, %f52880, %f52881};
	bar.warp.sync 	-1;
	wmma.mma.sync.aligned.row.col.m32n8k16.f32.f32 {%f52890, %f52891, %f52892, %f52893, %f52894, %f52895, %f52896, %f52897}, {%r2, %r2, %r2, %r2, %r2, %r2, %r2, %r2}, {%r2, %r2, %r2, %r2, %r2, %r2, %r2, %r2}, {%f52882, %f52883, %f52884, %f52885, %f52886, %f52887, %f52888, %f52889};
	bar.warp.sync 	-1;
	wmma.mma.sync.aligned.row.col.m32n8k16.f32.f32 {%f52898, %f52899, %f52900, %f52901, %f52902, %f52903, %f52904, %f52905}, {%r2, %r2, %r2, %r2, %r2, %r2, %r2, %r2}, {%r2, %r2, %r2, %r2, %r2, %r2, %r2, %r2}, {%f52890, %f52891, %f52892, %f52893, %f52894, %f52895, %f52896, %f52897};
	bar.warp.sync 	-1;
	wmma.mma.sync.aligned.row.col.m32n8k16.f32.f32 {%f52906, %f52907, %f52908, %f52909, %f52910, %f52911, %f52912, %f52913}, {%r2, %r2, %r2, %r2, %r2, %r2, %r2, %r2}, {%r2, %r2, %r2, %r2, %r2, %r2, %r2, %r2}, {%f52898, %f52899, %f52900, %f52901, %f52902, %f52903, %f52904, %f52905};
	bar.warp.sync 	-1;
	wmma.mma.sync.aligned.row.col.m32n8k16.f32.f32 {%f52914, %f52915, %f52916, %f52917, %f52918, %f52919, %f52920, %f52921}, {%r2, %r2, %r2, %r2, %r2, %r2, %r2, %r2}, {%r2, %r2, %r2, %r2, %r2, %r2, %r2, %r2}, {%f52906, %f52907, %f52908, %f52909, %f52910, %f52911, %f52912, %f52913};
	bar.warp.sync 	-1;
	wmma.mma.sync.aligned.row.col.m32n8k16.f32.f32 {%f52922, %f52923, %f52924, %f52925, %f52926, %f52927, %f52928, %f52929}, {%r2, %r2, %r2, %r2, %r2, %r2, %r2, %r2}, {%r2, %r2, %r2, %r2, %r2, %r2, %r2, %r2}, {%f52914, %f52915, %f52916, %f52917, %f52918, %f52919, %f52920, %f52921};
	bar.warp.sync 	-1;
	wmma.mma.sync.aligned.row.col.m32n8k16.f32.f32 {%f52930, %f52931, %f52932, %f52933, %f52934, %f52935, %f52936, %f52937}, {%r2, %r2, %r2, %r2, %r2, %r2, %r2, %r2}, {%r2, %r2, %r2, %r2, %r2, %r2, %r2, %r2}, {%f52922, %f52923, %f52924, %f52925, %f52926, %f52927, %f52928, %f52929};
	bar.warp.sync 	-1;
	wmma.mma.sync.aligned.row.col.m32n8k16.f32.f32 {%f52938, %f52939, %f52940, %f52941, %f52942, %f52943, %f52944, %f52945}, {%r2, %r2, %r2, %r2, %r2, %r2, %r2, %r2}, {%r2, %r2, %r2, %r2, %r2, %r2, %r2, %r2}, {%f52930, %f52931, %f52932, %f52933, %f52934, %f52935, %f52936, %f52937};
	bar.warp.sync 	-1;
	wmma.mma.sync.aligned.row.col.m32n8k16.f32.f32 {%f52946, %f52947, %f52948, %f52949, %f52950, %f52951, %f52952, %f52953}, {%r2, %r2, %r2, %r2, %r2, %r2, %r2, %r2}, {%r2, %r2, %r2, %r2, %r2, %r2, %r2, %r2}, {%f52938, %f52939, %f52940, %f52941, %f52942, %f52943, %f52944, %f52945};
	bar.warp.sync 	-1;
	wmma.mma.sync.aligned.row.col.m32n8k16.f32.f32 {%f52954, %f52955, %f52956, %f52957, %f52958, %f52959, %f52960, %f52961}, {%r2, %r2, %r2, %r2, %r2, %r2, %r2, %r2}, {%r2, %r2, %r2, %r2, %r2, %r2, %r2, %r2}, {%f52946, %f52947, %f52948, %f52949, %f52950, %f52951, %f52952, %f52953};
	bar.warp.sync 	-1;
	wmma.mma.sync.aligned.row.col.m32n8k16.f32.f32 {%f52962, %f52963, %f52964, %f52965, %f52966, %f52967, %f52968, %f52969}, {%r2, %r2, %r2, %r2, %r2, %r2, %r2, %r2}, {%r2, %r2, %r2, %r2, %r2, %r2, %r2, %r2}, {%f52954, %f52955, %f52956, %f52957, %f52958, %f52959, %f52960, %f52961};
	bar.warp.sync 	-1;
	wmma.mma.sync.aligned.row.col.m32n8k16.f32.f32 {%f52970, %f52971, %f52972, %f52973, %f52974, %f52975, %f52976, %f52977}, {%r2, %r2, %r2, %r2, %r2, %r2, %r2, %r2}, {%r2, %r2, %r2, %r2, %r2, %r2, %r2, %r2}, {%f52962, %f52963, %f52964, %f52965, %f52966, %f52967, %f52968, %f52969};
	bar.warp.sync 	-1;
	wmma.mma.sync.aligned.row.col.m32n8k16.f32.f32 {%f52978, %f52979, %f52980, %f52981, %f52982, %f52983, %f52984, %f52985}, {%r2, %r2, %r2, %r2, %r2, %r2, %r2, %r2}, {%r2, %r2, %r2, %r2, %r2, %r2, %r2, %r2}, {%f52970, %f52971, %f52972, %f52973, %f52974, %f52975, %f52976, %f52977};
	bar.warp.sync 	-1;
	wmma.mma.sync.aligned.row.col.m32n8k16.f32.f32 {%f52986, %f52987, %f52988, %f52989, %f52990, %f52991, %f52992, %f52993}, {%r2, %r2, %r2, %r2, %r2, %r2, %r2, %r2}, {%r2, %r2, %r2, %r2, %r2, %r2, %r2, %r2}, {%f52978, %f52979, %f52980, %f52981, %f52982, %f52983, %f52984, %f52985};
	bar.warp.sync 	-1;
	wmma.mma.sync.aligned.row.col.m32n8k16.f32.f32 {%f52994, %f52995, %f52996, %f52997, %f52998, %f52999, %f53000, %f53001}, {%r2, %r2, %r2, %r2, %r2, %r2, %r2, %r2}, {%r2, %r2, %r2, %r2, %r2, %r2, %r2, %r2}, {%f52986, %f52987, %f52988, %f52989, %f52990, %f52991, %f52992, %f52993};
	bar.warp.sync 	-1;
	wmma.mma.sync.aligned.row.col.m32n8k16.f32.f32 {%f53002, %f53003, %f53004, %f53005, %f53006, %f53007, %f53008, %f53009}, {%r2, %r2, %r2, %r2, %r2, %r2, %r2, %r2}, {%r2, %r2, %r2, %r2, %r2, %r2, %r2, %r2}, {%f52994, %f52995, %f52996, %f52997, %f52998, %f52999, %f53000, %f53001};
	bar.warp.sync 	-1;
	wmma.mma.sync.aligned.row.col.m32n8k16.f32.f32 {%f53010, %f53011, %f53012, %f53013, %f53014, %f53015, %f53016, %f53017}, {%r2, %r2, %r2, %r2, %r2, %r2, %r2, %r2}, {%r2, %r2, %r2, %r2, %r2, %r2, %r2, %r2}, {%f53002, %f53003, %f53004, %f53005, %f53006, %f53007, %f53008, %f53009};
	bar.warp.sync 	-1;
	wmma.mma.sync.aligned.row.col.m32n8k16.f32.f32 {%f53018, %f53019, %f53020, %f53021, %f53022, %f53023, %f53024, %f53025}, {%r2, %r2, %r2, %r2, %r2, %r2, %r2, %r2}, {%r2, %r2, %r2, %r2, %r2, %r2, %r2, %r2}, {%f53010, %f53011, %f53012, %f53013, %f53014, %f53015, %f53016, %f53017};
	bar.warp.sync 	-1;
	wmma.mma.sync.aligned.row.col.m32n8k16.f32.f32 {%f53026, %f53027, %f53028, %f53029, %f53030, %f53031, %f53032, %f53033}, {%r2, %r2, %r2, %r2, %r2, %r2, %r2, %r2}, {%r2, %r2, %r2, %r2, %r2, %r2, %r2, %r2}, {%f53018, %f53019, %f53020, %f53021, %f53022, %f53023, %f53024, %f53025};
	bar.warp.sync 	-1;
	wmma.mma.sync.aligned.row.col.m32n8k16.f32.f32 {%f53034, %f53035, %f53036, %f53037, %f53038, %f53039, %f53040, %f53041}, {%r2, %r2, %r2, %r2, %r2, %r2, %r2, %r2}, {%r2, %r2, %r2, %r2, %r2, %r2, %r2, %r2}, {%f53026, %f53027, %f53028, %f53029, %f53030, %f53031, %f53032, %f53033};
	bar.warp.sync 	-1;
	wmma.mma.sync.aligned.row.col.m32n8k16.f32.f32 {%f53042, %f53043, %f53044, %f53045, %f53046, %f53047, %f53048, %f53049}, {%r2, %r2, %r2, %r2, %r2, %r2, %r2, %r2}, {%r2, %r2, %r2, %r2, %r2, %r2, %r2, %r2}, {%f53034, %f53035, %f53036, %f53037, %f53038, %f53039, %f53040, %f53041};
	bar.warp.sync 	-1;
	wmma.mma.sync.aligned.row.col.m32n8k16.f32.f32 {%f53050, %f53051, %f53052, %f53053, %f53054, %f53055, %f53056, %f53057}, {%r2, %r2, %r2, %r2, %r2, %r2, %r2, %r2}, {%r2, %r2, %r2, %r2, %r2, %r2, %r2, %r2}, {%f53042, %f53043, %f53044, %f53045, %f53046, %f53047, %f53048, %f53049};
	bar.warp.sync 	-1;
	wmma.mma.sync.aligned.row.col.m32n8k16.f32.f32 {%f53058, %f53059, %f53060, %f53061, %f53062, %f53063, %f53064, %f53065}, {%r2, %r2, %r2, %r2, %r2, %r2, %r2, %r2}, {%r2, %r2, %r2, %r2, %r2, %r2, %r2, %r2}, {%f53050, %f53051, %f53052, %f53053, %f53054, %f53055, %f53056, %f53057};
	bar.warp.sync 	-1;
	wmma.mma.sync.aligned.row.col.m32n8k16.f32.f32 {%f53066, %f53067, %f53068, %f53069, %f53070, %f53071, %f53072, %f53073}, {%r2, %r2, %r2, %r2, %r2, %r2, %r2, %r2}, {%r2, %r2, %r2, %r2, %r2, %r2, %r2, %r2}, {%f53058, %f53059, %f53060, %f53061, %f53062, %f53063, %f53064, %f53065};
	bar.warp.sync 	-1;
	wmma.mma.sync.aligned.row.col.m32n8k16.f32.f32 {%f53074, %f53075, %f53076, %f53077, %f53078, %f53079, %f53080, %f53081}, {%r2, %r2, %r2, %r2, %r2, %r2, %r2, %r2}, {%r2, %r2, %r2, %r2, %r2, %r2, %r2, %r2}, {%f53066, %f53067, %f53068, %f53069, %f53070, %f53071, %f53072, %f53073};
	bar.warp.sync 	-1;
	wmma.mma.sync.aligned.row.col.m32n8k16.f32.f32 {%f53082, %f53083, %f53084, %f53085, %f53086, %f53087, %f53088, %f53089}, {%r2, %r2, %r2, %r2, %r2, %r2, %r2, %r2}, {%r2, %r2, %r2, %r2, %r2, %r2, %r2, %r2}, {%f53074, %f53075, %f53076, %f53077, %f53078, %f53079, %f53080, %f53081};
	bar.warp.sync 	-1;
	wmma.mma.sync.aligned.row.col.m32n8k16.f32.f32 {%f53090, %f53091, %f53092, %f53093, %f53094, %f53095, %f53096, %f53097}, {%r2, %r2, %r2, %r2, %r2, %r2, %r2, %r2}, {%r2, %r2, %r2, %r2, %r2, %r2, %r2, %r2}, {%f53082, %f53083, %f53084, %f53085, %f53086, %f53087, %f53088, %f53089};
	bar.warp.sync 	-1;
	wmma.mma.sync.aligned.row.col.m32n8k16.f32.f32 {%f53098, %f53099, %f53100, %f53101, %f53102, %f53103, %f53104, %f53105}, {%r2, %r2, %r2, %r2, %r2, %r2, %r2, %r2}, {%r2, %r2, %r2, %r2, %r2, %r2, %r2, %r2}, {%f53090, %f53091, %f53092, %f53093, %f53094, %f53095, %f53096, %f53097};
	bar.warp.sync 	-1;
	wmma.mma.sync.aligned.row.col.m32n8k16.f32.f32 {%f53106, %f53107, %f53108, %f53109, %f53110, %f53111, %f53112, %f53113}, {%r2, %r2, %r2, %r2, %r2, %r2, %r2, %r2}, {%r2, %r2, %r2, %r2, %r2, %r2, %r2, %r2}, {%f53098, %f53099, %f53100, %f53101, %f53102, %f53103, %f53104, %f53105};
	bar.warp.sync 	-1;
	wmma.mma.sync.aligned.row.col.m32n8k16.f32.f32 {%f53114, %f53115, %f53116, %f53117, %f53118, %f53119, %f53120, %f53121}, {%r2, %r2, %r2, %r2, %r2, %r2, %r2, %r2}, {%r2, %r2, %r2, %r2, %r2, %r2, %r2, %r2}, {%f53106, %f53107, %f53108, %f53109, %f53110, %f53111, %f53112, %f53113};
	bar.warp.sync 	-1;
	wmma.mma.sync.aligned.row.col.m32n8k16.f32.f32 {%f53122, %f53123, %f53124, %f53125, %f53126, %f53127, %f53128, %f53129}, {%r2, %r2, %r2, %r2, %r2, %r2, %r2, %r2}, {%r2, %r2, %r2, %r2, %r2, %r2, %r2, %r2}, {%f53114, %f53115, %f53116, %f53117, %f53118, %f53119, %f53120, %f53121};
	bar.warp.sync 	-1;
	wmma.mma.sync.aligned.row.col.m32n8k16.f32.f32 {%f53130, %f53131, %f53132, %f53133, %f53134, %f53135, %f53136, %f53137}, {%r2, %r2, %r2, %r2, %r2, %r2, %r2, %r2}, {%r2, %r2, %r2, %r2, %r2, %r2, %r2, %r2}, {%f53122, %f53123, %f53124, %f53125, %f53126, %f53127, %f53128, %f53129};
	bar.warp.sync 	-1;
	wmma.mma.sync.aligned.row.col.m32n8k16.f32.f32 {%f53138, %f53139, %f53140, %f53141, %f53142, %f53143, %f53144, %f53145}, {%r2, %r2, %r2, %r2, %r2, %r2, %r2, %r2}, {%r2, %r2, %r2, %r2, %r2, %r2, %r2, %r2}, {%f53130, %f53131, %f53132, %f53133, %f53134, %f53135, %f53136, %f53137};
	bar.warp.sync 	-1;
	wmma.mma.sync.aligned.row.col.m32n8k16.f32.f32 {%f53146, %f53147, %f53148, %f53149, %f53150, %f53151, %f53152, %f53153}, {%r2, %r2, %r2, %r2, %r2, %r2, %r2, %r2}, {%r2, %r2, %r2, %r2, %r2, %r2, %r2, %r2}, {%f53138, %f53139, %f53140, %f53141, %f53142, %f53143, %f53144, %f53145};
	bar.warp.sync 	-1;
	wmma.mma.sync.aligned.row.col.m32n8k16.f32.f32 {%f53154, %f53155, %f53156, %f53157, %f53158, %f53159, %f53160, %f53161}, {%r2, %r2, %r2, %r2, %r2, %r2, %r2, %r2}, {%r2, %r2, %r2, %r2, %r2, %r2, %r2, %r2}, {%f53146, %f53147, %f53148, %f53149, %f53150, %f53151, %f53152, %f53153};
	bar.warp.sync 	-1;
	wmma.mma.sync.aligned.row.col.m32n8k16.f32.f32 {%f53162, %f53163, %f53164, %f53165, %f53166, %f53167, %f53168, %f53169}, {%r2, %r2, %r2, %r2, %r2, %r2, %r2, %r2}, {%r2, %r2, %r2, %r2, %r2, %r2, %r2, %r2}, {%f53154, %f53155, %f53156, %f53157, %f53158, %f53159, %f53160, %f53161};
	bar.warp.sync 	-1;
	wmma.mma.sync.aligned.row.col.m32n8k16.f32.f32 {%f53170, %f53171, %f53172, %f53173, %f53174, %f53175, %f53176, %f53177}, {%r2, %r2, %r2, %r2, %r2, %r2, %r2, %r2}, {%r2, %r2, %r2, %r2, %r2, %r2, %r2, %r2}, {%f53162, %f53163, %f53164, %f53165, %f53166, %f53167, %f53168, %f53169};
	bar.warp.sync 	-1;
	wmma.mma.sync.aligned.row.col.m32n8k16.f32.f32 {%f53178, %f53179, %f53180, %f53181, %f53182, %f53183, %f53184, %f53185}, {%r2, %r2, %r2, %r2, %r2, %r2, %r2, %r2}, {%r2, %r2, %r2, %r2, %r2, %r2, %r2, %r2}, {%f53170, %f53171, %f53172, %f53173, %f53174, %f53175, %f53176, %f53177};
	bar.warp.sync 	-1;
	wmma.mma.sync.aligned.row.col.m32n8k16.f32.f32 {%f53186, %f53187, %f53188, %f53189, %f53190, %f53191, %f53192, %f53193}, {%r2, %r2, %r2, %r2, %r2, %r2, %r2, %r2}, {%r2, %r2, %r2, %r2, %r2, %r2, %r2, %r2}, {%f53178, %f53179, %f53180, %f53181, %f53182, %f53183, %f53184, %f53185};
	bar.warp.sync 	-1;
	wmma.mma.sync.aligned.row.col.m32n8k16.f32.f32 {%f53194, %f53195, %f53196, %f53197, %f53198, %f53199, %f53200, %f53201}, {%r2, %r2, %r2, %r2, %r2, %r2, %r2, %r2}, {%r2, %r2, %r2, %r2, %r2, %r2, %r2, %r2}, {%f53186, %f53187, %f53188, %f53189, %f53190, %f53191, %f53192, %f53193};
	bar.warp.sync 	-1;
	wmma.mma.sync.aligned.row.col.m32n8k16.f32.f32 {%f53202, %f53203, %f53204, %f53205, %f53206, %f53207, %f53208, %f53209}, {%r2, %r2, %r2, %r2, %r2, %r2, %r2, %r2}, {%r2, %r2, %r2, %r2, %r2, %r2, %r2, %r2}, {%f53194, %f53195, %f53196, %f53197, %f53198, %f53199, %f53200, %f53201};
	bar.warp.sync 	-1;
	wmma.mma.sync.aligned.row.col.m32n8k16.f32.f32 {%f53210, %f53211, %f53212, %f53213, %f53214, %f53215, %f53216, %f53217}, {%r2, %r2, %r2, %r2, %r2, %r2, %r2, %r2}, {%r2, %r2, %r2, %r2, %r2, %r2, %r2, %r2}, {%f53202, %f53203, %f53204, %f53205, %f53206, %f53207, %f53208, %f53209};
	bar.warp.sync 	-1;
	wmma.mma.sync.aligned.row.col.m32n8k16.f32.f32 {%f53218, %f53219, %f53220, %f53221, %f53222, %f53223, %f53224, %f53225}, {%r2, %r2, %r2, %r2, %r2, %r2, %r2, %r2}, {%r2, %r2, %r2, %r2, %r2, %r2, %r2, %r2}, {%f53210, %f53211, %f53212, %f53213, %f53214, %f53215, %f53216, %f53217};
	bar.warp.sync 	-1;
	wmma.mma.sync.aligned.row.col.m32n8k16.f32.f32 {%f53226, %f53227, %f53228, %f53229, %f53230, %f53231, %f53232, %f53233}, {%r2, %r2, %r2, %r2, %r2, %r2, %r2, %r2}, {%r2, %r2, %r2, %r2, %r2, %r2, %r2, %r2}, {%f53218, %f53219, %f53220, %f53221, %f53222, %f53223, %f53224, %f53225};
	bar.warp.sync 	-1;
	wmma.mma.sync.aligned.row.col.m32n8k16.f32.f32 {%f53234, %f53235, %f53236, %f53237, %f53238, %f53239, %f53240, %f53241}, {%r2, %r2, %r2, %r2, %r2, %r2, %r2, %r2}, {%r2, %r2, %r2, %r2, %r2, %r2, %r2, %r2}, {%f53226, %f53227, %f53228, %f53229, %f53230, %f53231, %f53232, %f53233};
	bar.warp.sync 	-1;
	wmma.mma.sync.aligned.row.col.m32n8k16.f32.f32 {%f53242, %f53243, %f53244, %f53245, %f53246, %f53247, %f53248, %f53249}, {%r2, %r2, %r2, %r2, %r2, %r2, %r2, %r2}, {%r2, %r2, %r2, %r2, %r2, %r2, %r2, %r2}, {%f53234, %f53235, %f53236, %f53237, %f53238, %f53239, %f53240, %f53241};
	bar.warp.sync 	-1;
	wmma.mma.sync.aligned.row.col.m32n8k16.f32.f32 {%f53250, %f53251, %f53252, %f53253, %f53254, %f53255, %f53256, %f53257}, {%r2, %r2, %r2, %r2, %r2, %r2, %r2, %r2}, {%r2, %r2, %r2, %r2, %r2, %r2, %r2, %r2}, {%f53242, %f53243, %f53244, %f53245, %f53246, %f53247, %f53248, %f53249};
	bar.warp.sync 	-1;
	wmma.mma.sync.aligned.row.col.m32n8k16.f32.f32 {%f53258, %f53259, %f53260, %f53261, %f53262, %f53263, %f53264, %f53265}, {%r2, %r2, %r2, %r2, %r2, %r2, %r2, %r2}, {%r2, %r2, %r2, %r2, %r2, %r2, %r2, %r2}, {%f53250, %f53251, %f53252, %f53253, %f53254, %f53255, %f53256, %f53257};
	bar.warp.sync 	-1;
	wmma.mma.sync.aligned.row.col.m32n8k16.f32.f32 {%f53266, %f53267, %f53268, %f53269, %f53270, %f53271, %f53272, %f53273}, {%r2, %r2, %r2, %r2, %r2, %r2, %r2, %r2}, {%r2, %r2, %r2, %r2, %r2, %r2, %r2, %r2}, {%f53258, %f53259, %f53260, %f53261, %f53262, %f53263, %f53264, %f53265};
	bar.warp.sync 	-1;
	wmma.mma.sync.aligned.row.col.m32n8k16.f32.f32 {%f53274, %f53275, %f53276, %f53277, %f53278, %f53279, %f53280, %f53281}, {%r2, %r2, %r2, %r2, %r2, %r2, %r2, %r2}, {%r2, %r2, %r2, %r2, %r2, %r2, %r2, %r2}, {%f53266, %f53267, %f53268, %f53269, %f53270, %f53271, %f53272, %f53273};
	bar.warp.sync 	-1;
	wmma.mma.sync.aligned.row.col.m32n8k16.f32.f32 {%f53282, %f53283, %f53284, %f53285, %f53286, %f53287, %f53288, %f53289}, {%r2, %r2, %r2, %r2, %r2, %r2, %r2, %r2}, {%r2, %r2, %r2, %r2, %r2, %r2, %r2, %r2}, {%f53274, %f53275, %f53276, %f53277, %f53278, %f53279, %f53280, %f53281};
	bar.warp.sync 	-1;
	wmma.mma.sync.aligned.row.col.m32n8k16.f32.f32 {%f53290, %f53291, %f53292, %f53293, %f53294, %f53295, %f53296, %f53297}, {%r2, %r2, %r2, %r2, %r2, %r2, %r2, %r2}, {%r2, %r2, %r2, %r2, %r2, %r2, %r2, %r2}, {%f53282, %f53283, %f53284, %f53285, %f53286, %f53287, %f53288, %f53289};
	bar.warp.sync 	-1;
	wmma.mma.sync.aligned.row.col.m32n8k16.f32.f32 {%f53298, %f53299, %f53300, %f53301, %f53302, %f53303, %f53304, %f53305}, {%r2, %r2, %r2, %r2, %r2, %r2, %r2, %r2}, {%r2, %r2, %r2, %r2, %r2, %r2, %r2, %r2}, {%f53290, %f53291, %f53292, %f53293, %f53294, %f53295, %f53296, %f53297};
	bar.warp.sync 	-1;
	wmma.mma.sync.aligned.row.col.m32n8k16.f32.f32 {%f53306, %f53307, %f53308, %f53309, %f53310, %f53311, %f53312, %f53313}, {%r2, %r2, %r2, %r2, %r2, %r2, %r2, %r2}, {%r2, %r2, %r2, %r2, %r2, %r2, %r2, %r2}, {%f53298, %f53299, %f53300, %f53301, %f53302, %f53303, %f53304, %f53305};
	bar.warp.sync 	-1;
	wmma.mma.sync.aligned.row.col.m32n8k16.f32.f32 {%f53314, %f53315, %f53316, %f53317, %f53318, %f53319, %f53320, %f53321}, {%r2, %r2, %r2, %r2, %r2, %r2, %r2, %r2}, {%r2, %r2, %r2, %r2, %r2, %r2, %r2, %r2}, {%f53306, %f53307, %f53308, %f53309, %f53310, %f53311, %f53312, %f53313};
	bar.warp.sync 	-1;
	wmma.mma.sync.aligned.row.col.m32n8k16.f32.f32 {%f53322, %f53323, %f53324, %f53325, %f53326, %f53327, %f53328, %f53329}, {%r2, %r2, %r2, %r2, %r2, %r2, %r2, %r2}, {%r2, %r2, %r2, %r2, %r2, %r2, %r2, %r2}, {%f53314, %f53315, %f53316, %f53317, %f53318, %f53319, %f53320, %f53321};
	bar.warp.sync 	-1;
	wmma.mma.sync.aligned.row.col.m32n8k16.f32.f32 {%f53330, %f53331, %f53332, %f53333, %f53334, %f53335, %f53336, %f53337}, {%r2, %r2, %r2, %r2, %r2, %r2, %r2, %r2}, {%r2, %r2, %r2, %r2, %r2, %r2, %r2, %r2}, {%f53322, %f53323, %f53324, %f53325, %f53326, %f53327, %f53328, %f53329};
	bar.warp.sync 	-1;
	wmma.mma.sync.aligned.row.col.m32n8k16.f32.f32 {%f53338, %f53339, %f53340, %f53341, %f53342, %f53343, %f53344, %f53345}, {%r2, %r2, %r2, %r2, %r2, %r2, %r2, %r2}, {%r2, %r2, %r2, %r2, %r2, %r2, %r2, %r2}, {%f53330, %f53331, %f53332, %f53333, %f53334, %f53335, %f53336, %f53337};
	bar.warp.sync 	-1;
	wmma.mma.sync.aligned.row.col.m32n8k16.f32.f32 {%f53346, %f53347, %f53348, %f53349, %f53350, %f53351, %f53352, %f53353}, {%r2, %r2, %r2, %r2, %r2, %r2, %r2, %r2}, {%r2, %r2, %r2, %r2, %r2, %r2, %r2, %r2}, {%f53338, %f53339, %f53340, %f53341, %f53342, %f53343, %f53344, %f53345};
	bar.warp.sync 	-1;
	wmma.mma.sync.aligned.row.col.m32n8k16.f32.f32 {%f53354, %f53355, %f53356, %f53357, %f53358, %f53359, %f53360, %f53361}, {%r2, %r2, %r2, %r2, %r2, %r2, %r2, %r2}, {%r2, %r2, %r2, %r2, %r2, %r2, %r2, %r2}, {%f53346, %f53347, %f53348, %f53349, %f53350, %f53351, %f53352, %f53353};
	bar.warp.sync 	-1;
	wmma.mma.sync.aligned.row.col.m32n8k16.f32.f32 {%f53362, %f53363, %f53364, %f53365, %f53366, %f53367, %f53368, %f53369}, {%r2, %r2, %r2, %r2, %r2, %r2, %r2, %r2}, {%r2, %r2, %r2, %r2, %r2, %r2, %r2, %r2}, {%f53354, %f53355, %f53356, %f53357, %f53358, %f53359, %f53360, %f53361};
	bar.warp.sync 	-1;
	wmma.mma.sync.aligned.row.col.m32n8k16.f32.f32 {%f53370, %f53371, %f53372, %f53373, %f53374, %f53375, %f53376, %f53377}, {%r2, %r2, %r2, %r2, %r2, %r2, %r2, %r2}, {%r2, %r2, %r2, %r2, %r2, %r2, %r2, %r2}, {%f53362, %f53363, %f53364, %f53365, %f53366, %f53367, %f53368, %f53369};
	bar.warp.sync 	-1;
	wmma.mma.sync.aligned.row.col.m32n8k16.f32.f32 {%f53378, %f53379, %f53380, %f53381, %f53382, %f53383, %f53384, %f53385}, {%r2, %r2, %r2, %r2, %r2, %r2, %r2, %r2}, {%r2, %r2, %r2, %r2, %r2, %r2, %r2, %r2}, {%f53370, %f53371, %f53372, %f53373, %f53374, %f53375, %f53376, %f53377};
	bar.warp.sync 	-1;
	wmma.mma.sync.aligned.row.col.m32n8k16.f32.f32 {%f53386, %f53387, %f53388, %f53389, %f53390, %f53391, %f53392, %f53393}, {%r2, %r2, %r2, %r2, %r2, %r2, %r2, %r2}, {%r2, %r2, %r2, %r2, %r2, %r2, %r2, %r2}, {%f53378, %f53379, %f53380, %f53381, %f53382, %f53383, %f53384, %f53385};
	bar.warp.sync 	-1;
	wmma.mma.sync.aligned.row.col.m32n8k16.f32.f32 {%f53394, %f53395, %f53396, %f53397, %f53398, %f53399, %f53400, %f53401}, {%r2, %r2, %r2, %r2, %r2, %r2, %r2, %r2}, {%r2, %r2, %r2, %r2, %r2, %r2, %r2, %r2}, {%f53386, %f53387, %f53388, %f53389, %f53390, %f53391, %f53392, %f53393};
	bar.warp.sync 	-1;
	wmma.mma.sync.aligned.row.col.m32n8k16.f32.f32 {%f53402, %f53403, %f53404, %f53405, %f53406, %f53407, %f53408, %f53409}, {%r2, %r2, %r2, %r2, %r2, %r2, %r2, %r2}, {%r2, %r2, %r2, %r2, %r2, %r2, %r2, %r2}, {%f53394, %f53395, %f53396, %f53397, %f53398, %f53399, %f53400, %f53401};
	bar.warp.sync 	-1;
	wmma.mma.sync.aligned.row.col.m32n8k16.f32.f32 {%f53410, %f53411, %f53412, %f53413, %f53414, %f53415, %f53416, %f53417}, {%r2, %r2, %r2, %r2, %r2, %r2, %r2, %r2}, {%r2, %r2, %r2, %r2, %r2, %r2, %r2, %r2}, {%f53402, %f53403, %f53404, %f53405, %f53406, %f53407, %f53408, %f53409};
	bar.warp.sync 	-1;
	wmma.mma.sync.aligned.row.col.m32n8k16.f32.f32 {%f53418, %f53419, %f53420, %f53421, %f53422, %f53423, %f53424, %f53425}, {%r2, %r2, %r2, %r2, %r2, %r2, %r2, %r2}, {%r2, %r2, %r2, %r2, %r2, %r2, %r2, %r2}, {%f53410, %f53411, %f53412, %f53413, %f53414, %f53415, %f53416, %f53417};
	bar.warp.sync 	-1;
	wmma.mma.sync.aligned.row.col.m32n8k16.f32.f32 {%f53426, %f53427, %f53428, %f53429, %f53430, %f53431, %f53432, %f53433}, {%r2, %r2, %r2, %r2, %r2, %r2, %r2, %r2}, {%r2, %r2, %r2, %r2, %r2, %r2, %r2, %r2}, {%f53418, %f53419, %f53420, %f53421, %f53422, %f53423, %f53424, %f53425};
	bar.warp.sync 	-1;
	wmma.mma.sync.aligned.row.col.m32n8k16.f32.f32 {%f53434, %f53435, %f53436, %f53437, %f53438, %f53439, %f53440, %f53441}, {%r2, %r2, %r2, %r2, %r2, %r2, %r2, %r2}, {%r2, %r2, %r2, %r2, %r2, %r2, %r2, %r2}, {%f53426, %f53427, %f53428, %f53429, %f53430, %f53431, %f53432, %f53433};
	bar.warp.sync 	-1;
	wmma.mma.sync.aligned.row.col.m32n8k16.f32.f32 {%f53442, %f53443, %f53444, %f53445, %f53446, %f53447, %f53448, %f53449}, {%r2, %r2, %r2, %r2, %r2, %r2, %r2, %r2}, {%r2, %r2, %r2, %r2, %r2, %r2, %r2, %r2}, {%f53434, %f53435, %f53436, %f53437, %f53438, %f53439, %f53440, %f53441};
	bar.warp.sync 	-1;
	wmma.mma.sync.aligned.row.col.m32n8k16.f32.f32 {%f53450, %f53451, %f53452, %f53453, %f53454, %f53455, %f53456, %f53457}, {%r2, %r2, %r2, %r2, %r2, %r2, %r2, %r2}, {%r2, %r2, %r2, %r2, %r2, %r2, %r2, %r2}, {%f53442, %f53443, %f53444, %f53445, %f53446, %f53447, %f53448, %f53449};
	bar.warp.sync 	-1;
	wmma.mma.sync.aligned.row.col.m32n8k16.f32.f32 {%f53458, %f53459, %f53460, %f53461, %f53462, %f53463, %f53464, %f53465}, {%r2, %r2, %r2, %r2, %r2, %r2, %r2, %r2}, {%r2, %r2, %r2, %r2, %r2, %r2, %r2, %r2}, {%f53450, %f53451, %f53452, %f53453, %f53454, %f53455, %f53456, %f53457};
	bar.warp.sync 	-1;
	wmma.mma.sync.aligned.row.col.m32n8k16.f32.f32 {%f53466, %f53467, %f53468, %f53469, %f53470, %f53471, %f53472, %f53473}, {%r2, %r2, %r2, %r2, %r2, %r2, %r2, %r2}, {%r2, %r2, %r2, %r2, %r2, %r2, %r2, %r2}, {%f53458, %f53459, %f53460, %f53461, %f53462, %f53463, %f53464, %f53465};
	bar.warp.sync 	-1;
	wmma.mma.sync.aligned.row.col.m32n8k16.f32.f32 {%f53474, %f53475, %f53476, %f53477, %f53478, %f53479, %f53480, %f53481}, {%r2, %r2, %r2, %r2, %r2, %r2, %r2, %r2}, {%r2, %r2, %r2, %r2, %r2, %r2, %r2, %r2}, {%f53466, %f53467, %f53468, %f53469, %f53470, %f53471, %f53472, %f53473};
	bar.warp.sync 	-1;
	wmma.mma.sync.aligned.row.col.m32n8k16.f32.f32 {%f53482, %f53483, %f53484, %f53485, %f53486, %f53487, %f53488, %f53489}, {%r2, %r2, %r2, %r2, %r2, %r2, %r2, %r2}, {%r2, %r2, %r2, %r2, %r2, %r2, %r2, %r2}, {%f53474, %f53475, %f53476, %f53477, %f53478, %f53479, %f53480, %f53481};
	bar.warp.sync 	-1;
	wmma.mma.sync.aligned.row.col.m32n8k16.f32.f32 {%f53490, %f53491, %f53492, %f53493, %f53494, %f53495, %f53496, %f53497}, {%r2, %r2, %r2, %r2, %r2, %r2, %r2, %r2}, {%r2, %r2, %r2, %r2, %r2, %r2, %r2, %r2}, {%f53482, %f53483, %f53484, %f53485, %f53486, %f53487, %f53488, %f53489};
	bar.warp.sync 	-1;
	wmma.mma.sync.aligned.row.col.m32n8k16.f32.f32 {%f53498, %f53499, %f53500, %f53501, %f53502, %f53503, %f53504, %f53505}, {%r2, %r2, %r2, %r2, %r2, %r2, %r2, %r2}, {%r2, %r2, %r2, %r2, %r2, %r2, %r2, %r2}, {%f53490, %f53491, %f53492, %f53493, %f53494, %f53495, %f53496, %f53497};
	bar.warp.sync 	-1;
	wmma.mma.sync.aligned.row.col.m32n8k16.f32.f32 {%f53506, %f53507, %f53508, %f53509, %f53510, %f53511, %f53512, %f53513}, {%r2, %r2, %r2, %r2, %r2, %r2, %r2, %r2}, {%r2, %r2, %r2, %r2, %r2, %r2, %r2, %r2}, {%f53498, %f53499, %f53500, %f53501, %f53502, %f53503, %f53504, %f53505};
	bar.warp.sync 	-1;
	wmma.mma.sync.aligned.row.col.m32n8k16.f32.f32 {%f53514, %f53515, %f53516, %f53517, %f53518, %f53519, %f53520, %f53521}, {%r2, %r2, %r2, %r2, %r2, %r2, %r2, %r2}, {%r2, %r2, %r2, %r2, %r2, %r2, %r2, %r2}, {%f53506, %f53507, %f53508, %f53509, %f53510, %f53511, %f53512, %f53513};
	bar.warp.sync 	-1;
	wmma.mma.sync.aligned.row.col.m32n8k16.f32.f32 {%f53522, %f53523, %f53524, %f53525, %f53526, %f53527, %f53528, %f53529}, {%r2, %r2, %r2, %r2, %r2, %r2, %r2, %r2}, {%r2, %r2, %r2, %r2, %r2, %r2, %r2, %r2}, {%f53514, %f53515, %f53516, %f53517, %f53518, %f53519, %f53520, %f53521};
	bar.warp.sync 	-1;
	wmma.mma.sync.aligned.row.col.m32n8k16.f32.f32 {%f53530, %f53531, %f53532, %f53533, %f53534, %f53535, %f53536, %f53537}, {%r2, %r2, %r2, %r2, %r2, %r2, %r2, %r2}, {%r2, %r2, %r2, %r2, %r2, %r2, %r2, %r2}, {%f53522, %f53523, %f53524, %f53525, %f53526, %f53527, %f53528, %f53529};
	bar.warp.sync 	-1;
	wmma.mma.sync.aligned.row.col.m32n8k16.f32.f32 {%f53538, %f53539, %f53540, %f53541, %f53542, %f53543, %f53544, %f53545}, {%r2, %r2, %r2, %r2, %r2, %r2, %r2, %r2}, {%r2, %r2, %r2, %r2, %r2, %r2, %r2, %r2}, {%f53530, %f53531, %f53532, %f53533, %f53534, %f53535, %f53536, %f53537};
	bar.warp.sync 	-1;
	wmma.mma.sync.aligned.row.col.m32n8k16.f32.f32 {%f53546, %f53547, %f53548, %f53549, %f53550, %f53551, %f53552, %f53553}, {%r2, %r2, %r2, %r2, %r2, %r2, %r2, %r2}, {%r2, %r2, %r2, %r2, %r2, %r2, %r2, %r2}, {%f53538, %f53539, %f53540, %f53541, %f53542, %f53543, %f53544, %f53545};
	bar.warp.sync 	-1;
	wmma.mma.sync.aligned.row.col.m32n8k16.f32.f32 {%f53554, %f53555, %f53556, %f53557, %f53558, %f53559, %f53560, %f53561}, {%r2, %r2, %r2, %r2, %r2, %r2, %r2, %r2}, {%r2, %r2, %r2, %r2, %r2, %r2, %r2, %r2}, {%f53546, %f53547, %f53548, %f53549, %f53550, %f53551, %f53552, %f53553};
	bar.warp.sync 	-1;
	wmma.mma.sync.aligned.row.col.m32n8k16.f32.f32 {%f53562, %f53563, %f53564, %f53565, %f53566, %f53567, %f53568, %f53569}, {%r2, %r2, %r2, %r2, %r2, %r2, %r2, %r2}, {%r2, %r2, %r2, %r2, %r2, %r2, %r2, %r2}, {%f53554, %f53555, %f53556, %f53557, %f53558, %f53559, %f53560, %f53561};
	bar.warp.sync 	-1;
	wmma.mma.sync.aligned.row.col.m32n8k16.f32.f32 {%f53570, %f53571, %f53572, %f53573, %f53574, %f53575, %f53576, %f53577}, {%r2, %r2, %r2, %r2, %r2, %r2, %r2, %r2}, {%r2, %r2, %r2, %r2, %r2, %r2, %r2, %r2}, {%f53562, %f53563, %f53564, %f53565, %f53566, %f53567, %f53568, %f53569};
	bar.warp.sync 	-1;
	wmma.mma.sync.aligned.row.col.m32n8k16.f32.f32 {%f53578, %f53579, %f53580, %f53581, %f53582, %f53583, %f53584, %f53585}, {%r2, %r2, %r2, %r2, %r2, %r2, %r2, %r2}, {%r2, %r2, %r2, %r2, %r2, %r2, %r2, %r2}, {%f53570, %f53571, %f53572, %f53573, %f53574, %f53575, %f53576, %f53577};
	bar.warp.sync 	-1;
	wmma.mma.sync.aligned.row.col.m32n8k16.f32.f32 {%f53586, %f53587, %f53588, %f53589, %f53590, %f53591, %f53592, %f53593}, {%r2, %r2, %r2, %r2, %r2, %r2, %r2, %r2}, {%r2, %r2, %r2, %r2, %r2, %r2, %r2, %r2}, {%f53578, %f53579, %f53580, %f53581, %f53582, %f53583, %f53584, %f53585};
	bar.warp.sync 	-1;
	wmma.mma.sync.aligned.row.col.m32n8k16.f32.f32 {%f53594, %f53595, %f53596, %f53597, %f53598, %f53599, %f53600, %f53601}, {%r2, %r2, %r2, %r2, %r2, %r2, %r2, %r2}, {%r2, %r2, %r2, %r2, %r2, %r2, %r2, %r2}, {%f53586, %f53587, %f53588, %f53589, %f53590, %f53591, %f53592, %f53593};
	bar.warp.sync 	-1;
	wmma.mma.sync.aligned.row.col.m32n8k16.f32.f32 {%f53602, %f53603, %f53604, %f53605, %f53606, %f53607, %f53608, %f53609}, {%r2, %r2, %r2, %r2, %r2, %r2, %r2, %r2}, {%r2, %r2, %r2, %r2, %r2, %r2, %r2, %r2}, {%f53594, %f53595, %f53596, %f53597, %f53598, %f53599, %f53600, %f53601};
	bar.warp.sync 	-1;
	wmma.mma.sync.aligned.row.col.m32n8k16.f32.f32 {%f53610, %f53611, %f53612, %f53613, %f53614, %f53615, %f53616, %f53617}, {%r2, %r2, %r2, %r2, %r2, %r2, %r2, %r2}, {%r2, %r2, %r2, %r2, %r2, %r2, %r2, %r2}, {%f53602, %f53603, %f53604, %f53605, %f53606, %f53607, %f53608, %f53609};
	bar.warp.sync 	-1;
	wmma.mma.sync.aligned.row.col.m32n8k16.f32.f32 {%f53618, %f53619, %f53620, %f53621, %f53622, %f53623, %f53624, %f53625}, {%r2, %r2, %r2, %r2, %r2, %r2, %r2, %r2}, {%r2, %r2, %r2, %r2, %r2, %r2, %r2, %r2}, {%f53610, %f53611, %f53612, %f53613, %f53614, %f53615, %f53616, %f53617};
	bar.warp.sync 	-1;
	wmma.mma.sync.aligned.row.col.m32n8k16.f32.f32 {%f53626, %f53627, %f53628, %f53629, %f53630, %f53631, %f53632, %f53633}, {%r2, %r2, %r2, %r2, %r2, %r2, %r2, %r2}, {%r2, %r2, %r2, %r2, %r2, %r2, %r2, %r2}, {%f53618, %f53619, %f53620, %f53621, %f53622, %f53623, %f53624, %f53625};
	bar.warp.sync 	-1;
	wmma.mma.sync.aligned.row.col.m32n8k16.f32.f32 {%f53634, %f53635, %f53636, %f53637, %f53638, %f53639, %f53640, %f53641}, {%r2, %r2, %r2, %r2, %r2, %r2, %r2, %r2}, {%r2, %r2, %r2, %r2, %r2, %r2, %r2, %r2}, {%f53626, %f53627, %f53628, %f53629, %f53630, %f53631, %f53632, %f53633};
	bar.warp.sync 	-1;
	wmma.mma.sync.aligned.row.col.m32n8k16.f32.f32 {%f53642, %f53643, %f53644, %f53645, %f53646, %f53647, %f53648, %f53649}, {%r2, %r2, %r2, %r2, %r2, %r2, %r2, %r2}, {%r2, %r2, %r2, %r2, %r2, %r2, %r2, %r2}, {%f53634, %f53635, %f53636, %f53637, %f53638, %f53639, %f53640, %f53641};
	bar.warp.sync 	-1;
	wmma.mma.sync.aligned.row.col.m32n8k16.f32.f32 {%f53650, %f53651, %f53652, %f53653, %f53654, %f53655, %f53656, %f53657}, {%r2, %r2, %r2, %r2, %r2, %r2, %r2, %r2}, {%r2, %r2, %r2, %r2, %r2, %r2, %r2, %r2}, {%f53642, %f53643, %f53644, %f53645, %f53646, %f53647, %f53648, %f53649};
	bar.warp.sync 	-1;
	wmma.mma.sync.aligned.row.col.m32n8k16.f32.f32 {%f53658, %f53659, %f53660, %f53661, %f53662, %f53663, %f53664, %f53665}, {%r2, %r2, %r2, %r2, %r2, %r2, %r2, %r2}, {%r2, %r2, %r2, %r2, %r2, %r2, %r2, %r2}, {%f53650, %f53651, %f53652, %f53653, %f53654, %f53655, %f53656, %f53657};
	bar.warp.sync 	-1;
	wmma.mma.sync.aligned.row.col.m32n8k16.f32.f32 {%f53666, %f53667, %f53668, %f53669, %f53670, %f53671, %f53672, %f53673}, {%r2, %r2, %r2, %r2, %r2, %r2, %r2, %r2}, {%r2, %r2, %r2, %r2, %r2, %r2, %r2, %r2}, {%f53658, %f53659, %f53660, %f53661, %f53662, %f53663, %f53664, %f53665};
	bar.warp.sync 	-1;
	wmma.mma.sync.aligned.row.col.m32n8k16.f32.f32 {%f53674, %f53675, %f53676, %f53677, %f53678, %f53679, %f53680, %f53681}, {%r2, %r2, %r2, %r2, %r2, %r2, %r2, %r2}, {%r2, %r2, %r2, %r2, %r2, %r2, %r2, %r2}, {%f53666, %f53667, %f53668, %f53669, %f53670, %f53671, %f53672, %f53673};
	bar.warp.sync 	-1;
	wmma.mma.sync.aligned.row.col.m32n8k16.f32.f32 {%f53682, %f53683, %f53684, %f53685, %f53686, %f53687, %f53688, %f53689}, {%r2, %r2, %r2, %r2, %r2, %r2, %r2, %r2}, {%r2, %r2, %r2, %r2, %r2, %r2, %r2, %r2}, {%f53674, %f53675, %f53676, %f53677, %f53678, %f53679, %f53680, %f53681};
	bar.warp.sync 	-1;
	wmma.mma.sync.aligned.row.col.m32n8k16.f32.f32 {%f53690, %f53691, %f53692, %f53693, %f53694, %f53695, %f53696, %f53697}, {%r2, %r2, %r2, %r2, %r2, %r2, %r2, %r2}, {%r2, %r2, %r2, %r2, %r2, %r2, %r2, %r2}, {%f53682, %f53683, %f53684, %f53685, %f53686, %f53687, %f53688, %f53689};
	bar.warp.sync 	-1;
	wmma.mma.sync.aligned.row.col.m32n8k16.f32.f32 {%f53698, %f53699, %f53700, %f53701, %f53702, %f53703, %f53704, %f53705}, {%r2, %r2, %r2, %r2, %r2, %r2, %r2, %r2}, {%r2, %r2, %r2, %r2, %r2, %r2, %r2, %r2}, {%f53690, %f53691, %f53692, %f53693, %f53694, %f53695, %f53696, %f53697};
	bar.warp.sync 	-1;
	wmma.mma.sync.aligned.row.col.m32n8k16.f32.f32 {%f53706, %f53707, %f53708, %f53709, %f53710, %f53711, %f53712, %f53713}, {%r2, %r2, %r2, %r2, %r2, %r2, %r2, %r2}, {%r2, %r2, %r2, %r2, %r2, %r2, %r2, %r2}, {%f53698, %f53699, %f53700, %f53701, %f53702, %f53703, %f53704, %f53705};
	bar.warp.sync 	-1;
	wmma.mma.sync.aligned.row.col.m32n8k16.f32.f32 {%f53714, %f53715, %f53716, %f53717, %f53718, %f53719, %f53720, %f53721}, {%r2, %r2, %r2, %r2, %r2, %r2, %r2, %r2}, {%r2, %r2, %r2, %r2, %r2, %r2, %r2, %r2}, {%f53706, %f53707, %f53708, %f53709, %f53710, %f53711, %f53712, %f53713};
	bar.warp.sync 	-1;
	wmma.mma.sync.aligned.row.col.m32n8k16.f32.f32 {%f53722, %f53723, %f53724, %f53725, %f53726, %f53727, %f53728, %f53729}, {%r2, %r2, %r2, %r2, %r2, %r2, %r2, %r2}, {%r2, %r2, %r2, %r2, %r2, %r2, %r2, %r2}, {%f53714, %f53715, %f53716, %f53717, %f53718, %f53719, %f53720, %f53721};
	bar.warp.sync 	-1;
	wmma.mma.sync.aligned.row.col.m32n8k16.f32.f32 {%f53730, %f53731, %f53732, %f53733, %f53734, %f53735, %f53736, %f53737}, {%r2, %r2, %r2, %r2, %r2, %r2, %r2, %r2}, {%r2, %r2, %r2, %r2, %r2, %r2, %r2, %r2}, {%f53722, %f53723, %f53724, %f53725, %f53726, %f53727, %f53728, %f53729};
	bar.warp.sync 	-1;
	wmma.mma.sync.aligned.row.col.m32n8k16.f32.f32 {%f53738, %f53739, %f53740, %f53741, %f53742, %f53743, %f53744, %f53745}, {%r2, %r2, %r2, %r2, %r2, %r2, %r2, %r2}, {%r2, %r2, %r2, %r2, %r2, %r2, %r2, %r2}, {%f53730, %f53731, %f53732, %f53733, %f53734, %f53735, %f53736, %f53737};
	bar.warp.sync 	-1;
	wmma.mma.sync.aligned.row.col.m32n8k16.f32.f32 {%f53746, %f53747, %f53748, %f53749, %f53750, %f53751, %f53752, %f53753}, {%r2, %r2, %r2, %r2, %r2, %r2, %r2, %r2}, {%r2, %r2, %r2, %r2, %r2, %r2, %r2, %r2}, {%f53738, %f53739, %f53740, %f53741, %f53742, %f53743, %f53744, %f53745};
	bar.warp.sync 	-1;
	wmma.mma.sync.aligned.row.col.m32n8k16.f32.f32 {%f53754, %f53755, %f53756, %f53757, %f53758, %f53759, %f53760, %f53761}, {%r2, %r2, %r2, %r2, %r2, %r2, %r2, %r2}, {%r2, %r2, %r2, %r2, %r2, %r2, %r2, %r2}, {%f53746, %f53747, %f53748, %f53749, %f53750, %f53751, %f53752, %f53753};
	bar.warp.sync 	-1;
	wmma.mma.sync.aligned.row.col.m32n8k16.f32.f32 {%f53762, %f53763, %f53764, %f53765, %f53766, %f53767, %f53768, %f53769}, {%r2, %r2, %r2, %r2, %r2, %r2, %r2, %r2}, {%r2, %r2, %r2, %r2, %r2, %r2, %r2, %r2}, {%f53754, %f53755, %f53756, %f53757, %f53758, %f53759, %f53760, %f53761};
	bar.warp.sync 	-1;
	wmma.mma.sync.aligned.row.col.m32n8k16.f32.f32 {%f53770, %f53771, %f53772, %f53773, %f53774, %f53775, %f53776, %f53777}, {%r2, %r2, %r2, %r2, %r2, %r2, %r2, %r2}, {%r2, %r2, %r2, %r2, %r2, %r2, %r2, %r2}, {%f53762, %f53763, %f53764, %f53765, %f53766, %f53767, %f53768, %f53769};
	bar.warp.sync 	-1;
	wmma.mma.sync.aligned.row.col.m32n8k16.f32.f32 {%f53778, %f53779, %f53780, %f53781, %f53782, %f53783, %f53784, %f53785}, {%r2, %r2, %r2, %r2, %r2, %r2, %r2, %r2}, {%r2, %r2, %r2, %r2, %r2, %r2, %r2, %r2}, {%f53770, %f53771, %f53772, %f53773, %f53774, %f53775, %f53776, %f53777};
	bar.warp.sync 	-1;
	wmma.mma.sync.aligned.row.col.m32n8k16.f32.f32 {%f53786, %f53787, %f53788, %f53789, %f53790, %f53791, %f53792, %f53793}, {%r2, %r2, %r2, %r2, %r2, %r2, %r2, %r2}, {%r2, %r2, %r2, %r2, %r2, %r2, %r2, %r2}, {%f53778, %f53779, %f53780, %f53781, %f53782, %f53783, %f53784, %f53785};
	bar.warp.sync 	-1;
	wmma.mma.sync.aligned.row.col.m32n8k16.f32.f32 {%f53794, %f53795, %f53796, %f53797, %f53798, %f53799, %f53800, %f53801}, {%r2, %r2, %r2, %r2, %r2, %r2, %r2, %r2}, {%r2, %r2, %r2, %r2, %r2, %r2, %r2, %r2}, {%f53786, %f53787, %f53788, %f53789, %f53790, %f53791, %f53792, %f53793};
	bar.warp.sync 	-1;
	wmma.mma.sync.aligned.row.col.m32n8k16.f32.f32 {%f53802, %f53803, %f53804, %f53805, %f53806, %f53807, %f53808, %f53809}, {%r2, %r2, %r2, %r2, %r2, %r2, %r2, %r2}, {%r2, %r2, %r2, %r2, %r2, %r2, %r2, %r2}, {%f53794, %f53795, %f53796, %f53797, %f53798, %f53799, %f53800, %f53801};
	bar.warp.sync 	-1;
	wmma.mma.sync.aligned.row.col.m32n8k16.f32.f32 {%f53810, %f53811, %f53812, %f53813, %f53814, %f53815, %f53816, %f53817}, {%r2, %r2, %r2, %r2, %r2, %r2, %r2, %r2}, {%r2, %r2, %r2, %r2, %r2, %r2, %r2, %r2}, {%f53802, %f53803, %f53804, %f53805, %f53806, %f53807, %f53808, %f53809};
	bar.warp.sync 	-1;
	wmma.mma.sync.aligned.row.col.m32n8k16.f32.f32 {%f53818, %f53819, %f53820, %f53821, %f53822, %f53823, %f53824, %f53825}, {%r2, %r2, %r2, %r2, %r2, %r2, %r2, %r2}, {%r2, %r2, %r2, %r2, %r2, %r2, %r2, %r2}, {%f53810, %f53811, %f53812, %f53813, %f53814, %f53815, %f53816, %f53817};
	bar.warp.sync 	-1;
	wmma.mma.sync.aligned.row.col.m32n8k16.f32.f32 {%f53826, %f53827, %f53828, %f53829, %f53830, %f53831, %f53832, %f53833}, {%r2, %r2, %r2, %r2, %r2, %r2, %r2, %r2}, {%r2, %r2, %r2, %r2, %r2, %r2, %r2, %r2}, {%f53818, %f53819, %f53820, %f53821, %f53822, %f53823, %f53824, %f53825};
	bar.warp.sync 	-1;
	wmma.mma.sync.aligned.row.col.m32n8k16.f32.f32 {%f53834, %f53835, %f53836, %f53837, %f53838, %f53839, %f53840, %f53841}, {%r2, %r2, %r2, %r2, %r2, %r2, %r2, %r2}, {%r2, %r2, %r2, %r2, %r2, %r2, %r2, %r2}, {%f53826, %f53827, %f53828, %f53829, %f53830, %f53831, %f53832, %f53833};
	bar.warp.sync 	-1;
	wmma.mma.sync.aligned.row.col.m32n8k16.f32.f32 {%f53842, %f53843, %f53844, %f53845, %f53846, %f53847, %f53848, %f53849}, {%r2, %r2, %r2, %r2, %r2, %r2, %r2, %r2}, {%r2, %r2, %r2, %r2, %r2, %r2, %r2, %r2}, {%f53834, %f53835, %f53836, %f53837, %f53838, %f53839, %f53840, %f53841};
	bar.warp.sync 	-1;
	wmma.mma.sync.aligned.row.col.m32n8k16.f32.f32 {%f53850, %f53851, %f53852, %f53853, %f53854, %f53855, %f53856, %f53857}, {%r2, %r2, %r2, %r2, %r2, %r2, %r2, %r2}, {%r2, %r2, %r2, %r2, %r2, %r2, %r2, %r2}, {%f53842, %f53843, %f53844, %f53845, %f53846, %f53847, %f53848, %f53849};
	bar.warp.sync 	-1;
	wmma.mma.sync.aligned.row.col.m32n8k16.f32.f32 {%f53858, %f53859, %f53860, %f53861, %f53862, %f53863, %f53864, %f53865}, {%r2, %r2, %r2, %r2, %r2, %r2, %r2, %r2}, {%r2, %r2, %r2, %r2, %r2, %r2, %r2, %r2}, {%f53850, %f53851, %f53852, %f53853, %f53854, %f53855, %f53856, %f53857};
	bar.warp.sync 	-1;
	wmma.mma.sync.aligned.row.col.m32n8k16.f32.f32 {%f53866, %f53867, %f53868, %f53869, %f53870, %f53871, %f53872, %f53873}, {%r2, %r2, %r2, %r2, %r2, %r2, %r2, %r2}, {%r2, %r2, %r2, %r2, %r2, %r2, %r2, %r2}, {%f53858, %f53859, %f53860, %f53861, %f53862, %f53863, %f53864, %f53865};
	bar.warp.sync 	-1;
	wmma.mma.sync.aligned.row.col.m32n8k16.f32.f32 {%f53874, %f53875, %f53876, %f53877, %f53878, %f53879, %f53880, %f53881}, {%r2, %r2, %r2, %r2, %r2, %r2, %r2, %r2}, {%r2, %r2, %r2, %r2, %r2, %r2, %r2, %r2}, {%f53866, %f53867, %f53868, %f53869, %f53870, %f53871, %f53872, %f53873};
	bar.warp.sync 	-1;
	wmma.mma.sync.aligned.row.col.m32n8k16.f32.f32 {%f53882, %f53883, %f53884, %f53885, %f53886, %f53887, %f53888, %f53889}, {%r2, %r2, %r2, %r2, %r2, %r2, %r2, %r2}, {%r2, %r2, %r2, %r2, %r2, %r2, %r2, %r2}, {%f53874, %f53875, %f53876, %f53877, %f53878, %f53879, %f53880, %f53881};
	bar.warp.sync 	-1;
	wmma.mma.sync.aligned.row.col.m32n8k16.f32.f32 {%f53890, %f53891, %f53892, %f53893, %f53894, %f53895, %f53896, %f53897}, {%r2, %r2, %r2, %r2, %r2, %r2, %r2, %r2}, {%r2, %r2, %r2, %r2, %r2, %r2, %r2, %r2}, {%f53882, %f53883, %f53884, %f53885, %f53886, %f53887, %f53888, %f53889};
	bar.warp.sync 	-1;
	wmma.mma.sync.aligned.row.col.m32n8k16.f32.f32 {%f53898, %f53899, %f53900, %f53901, %f53902, %f53903, %f53904, %f53905}, {%r2, %r2, %r2, %r2, %r2, %r2, %r2, %r2}, {%r2, %r2, %r2, %r2, %r2, %r2, %r2, %r2}, {%f53890, %f53891, %f53892, %f53893, %f53894, %f53895, %f53896, %f53897};
	bar.warp.sync 	-1;
	wmma.mma.sync.aligned.row.col.m32n8k16.f32.f32 {%f53906, %f53907, %f53908, %f53909, %f53910, %f53911, %f53912, %f53913}, {%r2, %r2, %r2, %r2, %r2, %r2, %r2, %r2}, {%r2, %r2, %r2, %r2, %r2, %r2, %r2, %r2}, {%f53898, %f53899, %f53900, %f53901, %f53902, %f53903, %f53904, %f53905};
	bar.warp.sync 	-1;
	wmma.mma.sync.aligned.row.col.m32n8k16.f32.f32 {%f53914, %f53915, %f53916, %f53917, %f53918, %f53919, %f53920, %f53921}, {%r2, %r2, %r2, %r2, %r2, %r2, %r2, %r2}, {%r2, %r2, %r2, %r2, %r2, %r2, %r2, %r2}, {%f53906, %f53907, %f53908, %f53909, %f53910, %f53911, %f53912, %f53913};
	bar.warp.sync 	-1;
	wmma.mma.sync.aligned.row.col.m32n8k16.f32.f32 {%f53922, %f53923, %f53924, %f53925, %f53926, %f53927, %f53928, %f53929}, {%r2, %r2, %r2, %r2, %r2, %r2, %r2, %r2}, {%r2, %r2, %r2, %r2, %r2, %r2, %r2, %r2}, {%f53914, %f53915, %f53916, %f53917, %f53918, %f53919, %f53920, %f53921};
	bar.warp.sync 	-1;
	wmma.mma.sync.aligned.row.col.m32n8k16.f32.f32 {%f53930, %f53931, %f53932, %f53933, %f53934, %f53935, %f53936, %f53937}, {%r2, %r2, %r2, %r2, %r2, %r2, %r2, %r2}, {%r2, %r2, %r2, %r2, %r2, %r2, %r2, %r2}, {%f53922, %f53923, %f53924, %f53925, %f53926, %f53927, %f53928, %f53929};
	bar.warp.sync 	-1;
	wmma.mma.sync.aligned.row.col.m32n8k16.f32.f32 {%f53938, %f53939, %f53940, %f53941, %f53942, %f53943, %f53944, %f53945}, {%r2, %r2, %r2, %r2, %r2, %r2, %r2, %r2}, {%r2, %r2, %r2, %r2, %r2, %r2, %r2, %r2}, {%f53930, %f53931, %f53932, %f53933, %f53934, %f53935, %f53936, %f53937};
	bar.warp.sync 	-1;
	wmma.mma.sync.aligned.row.col.m32n8k16.f32.f32 {%f53946, %f53947, %f53948, %f53949, %f53950, %f53951, %f53952, %f53953}, {%r2, %r2, %r2, %r2, %r2, %r2, %r2, %r2}, {%r2, %r2, %r2, %r2, %r2, %r2, %r2, %r2}, {%f53938, %f53939, %f53940, %f53941, %f53942, %f53943, %f53944, %f53945};
	bar.warp.sync 	-1;
	wmma.mma.sync.aligned.row.col.m32n8k16.f32.f32 {%f53954, %f53955, %f53956, %f53957, %f53958, %f53959, %f53960, %f53961}, {%r2, %r2, %r2, %r2, %r2, %r2, %r2, %r2}, {%r2, %r2, %r2, %r2, %r2, %r2, %r2, %r2}, {%f53946, %f53947, %f53948, %f53949, %f53950, %f53951, %f53952, %f53953};
	bar.warp.sync 	-1;
	wmma.mma.sync.aligned.row.col.m32n8k16.f32.f32 {%f53962, %f53963, %f53964, %f53965, %f53966, %f53967, %f53968, %f53969}, {%r2, %r2, %r2, %r2, %r2, %r2, %r2, %r2}, {%r2, %r2, %r2, %r2, %r2, %r2, %r2, %r2}, {%f53954, %f53955, %f53956, %f53957, %f53958, %f53959, %f53960, %f53961};
	bar.warp.sync 	-1;
	wmma.mma.sync.aligned.row.col.m32n8k16.f32.f32 {%f53970, %f53971, %f53972, %f53973, %f53974, %f53975, %f53976, %f53977}, {%r2, %r2, %r2, %r2, %r2, %r2, %r2, %r2}, {%r2, %r2, %r2, %r2, %r2, %r2, %r2, %r2}, {%f53962, %f53963, %f53964, %f53965, %f53966, %f53967, %f53968, %f53969};
	bar.warp.sync 	-1;
	wmma.mma.sync.aligned.row.col.m32n8k16.f32.f32 {%f53978, %f53979, %f53980, %f53981, %f53982, %f53983, %f53984, %f53985}, {%r2, %r2, %r2, %r2, %r2, %r2, %r2, %r2}, {%r2, %r2, %r2, %r2, %r2, %r2, %r2, %r2}, {%f53970, %f53971, %f53972, %f53973, %f53974, %f53975, %f53976, %f53977};
	bar.warp.sync 	-1;
	wmma.mma.sync.aligned.row.col.m32n8k16.f32.f32 {%f53986, %f53987, %f53988, %f53989, %f53990, %f53991, %f53992, %f53993}, {%r2, %r2, %r2, %r2, %r2, %r2, %r2, %r2}, {%r2, %r2, %r2, %r2, %r2, %r2, %r2, %r2}, {%f53978, %f53979, %f53980, %f53981, %f53982, %f53983, %f53984, %f53985};
	bar.warp.sync 	-1;
	wmma.mma.sync.aligned.row.col.m32n8k16.f32.f32 {%f53994, %f53995, %f53996, %f53997, %f53998, %f53999, %f54000, %f54001}, {%r2, %r2, %r2, %r2, %r2, %r2, %r2, %r2}, {%r2, %r2, %r2, %r2, %r2, %r2, %r2, %r2}, {%f53986, %f53987, %f53988, %f53989, %f53990, %f53991, %f53992, %f53993};
	bar.warp.sync 	-1;
	wmma.mma.sync.aligned.row.col.m32n8k16.f32.f32 {%f54002, %f54003, %f54004, %f54005, %f54006, %f54007, %f54008, %f54009}, {%r2, %r2, %r2, %r2, %r2, %r2, %r2, %r2}, {%r2, %r2, %r2, %r2, %r2, %r2, %r2, %r2}, {%f53994, %f53995, %f53996, %f53997, %f53998, %f53999, %f54000, %f54001};
	bar.warp.sync 	-1;
	wmma.mma.sync.aligned.row.col.m32n8k16.f32.f32 {%f54010, %f54011, %f54012, %f54013, %f54014, %f54015, %f54016, %f54017}, {%r2, %r2, %r2, %r2, %r2, %r2, %r2, %r2}, {%r2, %r2, %r2, %r2, %r2, %r2, %r2, %r2}, {%f54002, %f54003, %f54004, %f54005, %f54006, %f54007, %f54008, %f54009};
	bar.warp.sync 	-1;
	wmma.mma.sync.aligned.row.col.m32n8k16.f32.f32 {%f54018, %f54019, %f54020, %f54021, %f54022, %f54023, %f54024, %f54025}, {%r2, %r2, %r2, %r2, %r2, %r2, %r2, %r2}, {%r2, %r2, %r2, %r2, %r2, %r2, %r2, %r2}, {%f54010, %f54011, %f54012, %f54013, %f54014, %f54015, %f54016, %f54017};
	bar.warp.sync 	-1;
	wmma.mma.sync.aligned.row.col.m32n8k16.f32.f32 {%f54026, %f54027, %f54028, %f54029, %f54030, %f54031, %f54032, %f54033}, {%r2, %r2, %r2, %r2, %r2, %r2, %r2, %r2}, {%r2, %r2, %r2, %r2, %r2, %r2, %r2, %r2}, {%f54018, %f54019, %f54020, %f54021, %f54022, %f54023, %f54024, %f54025};
	bar.warp.sync 	-1;
	wmma.mma.sync.aligned.row.col.m32n8k16.f32.f32 {%f54034, %f54035, %f54036, %f54037, %f54038, %f54039, %f54040, %f54041}, {%r2, %r2, %r2, %r2, %r2, %r2, %r2, %r2}, {%r2, %r2, %r2, %r2, %r2, %r2, %r2, %r2}, {%f54026, %f54027, %f54028, %f54029, %f54030, %f54031, %f54032, %f54033};
	bar.warp.sync 	-1;
	wmma.mma.sync.aligned.row.col.m32n8k16.f32.f32 {%f54042, %f54043, %f54044, %f54045, %f54046, %f54047, %f54048, %f54049}, {%r2, %r2, %r2, %r2, %r2, %r2, %r2, %r2}, {%r2, %r2, %r2, %r2, %r2, %r2, %r2, %r2}, {%f54034, %f54035, %f54036, %f54037, %f54038, %f54039, %f54040, %f54041};
	bar.warp.sync 	-1;
	wmma.mma.sync.aligned.row.col.m32n8k16.f32.f32 {%f54050, %f54051, %f54052, %f54053, %f54054, %f54055, %f54056, %f54057}, {%r2, %r2, %r2, %r2, %r2, %r2, %r2, %r2}, {%r2, %r2, %r2, %r2, %r2, %r2, %r2, %r2}, {%f54042, %f54043, %f54044, %f54045, %f54046, %f54047, %f54048, %f54049};
	bar.warp.sync 	-1;
	wmma.mma.sync.aligned.row.col.m32n8k16.f32.f32 {%f54058, %f54059, %f54060, %f54061, %f54062, %f54063, %f54064, %f54065}, {%r2, %r2, %r2, %r2, %r2, %r2, %r2, %r2}, {%r2, %r2, %r2, %r2, %r2, %r2, %r2, %r2}, {%f54050, %f54051, %f54052, %f54053, %f54054, %f54055, %f54056, %f54057};
	bar.warp.sync 	-1;
	wmma.mma.sync.aligned.row.col.m32n8k16.f32.f32 {%f54066, %f54067, %f54068, %f54069, %f54070, %f54071, %f54072, %f54073}, {%r2, %r2, %r2, %r2, %r2, %r2, %r2, %r2}, {%r2, %r2, %r2, %r2, %r2, %r2, %r2, %r2}, {%f54058, %f54059, %f54060, %f54061, %f54062, %f54063, %f54064, %f54065};
	bar.warp.sync 	-1;
	wmma.mma.sync.aligned.row.col.m32n8k16.f32.f32 {%f54074, %f54075, %f54076, %f54077, %f54078, %f54079, %f54080, %f54081}, {%r2, %r2, %r2, %r2, %r2, %r2, %r2, %r2}, {%r2, %r2, %r2, %r2, %r2, %r2, %r2, %r2}, {%f54066, %f54067, %f54068, %f54069, %f54070, %f54071, %f54072, %f54073};
	bar.warp.sync 	-1;
	wmma.mma.sync.aligned.row.col.m32n8k16.f32.f32 {%f54082, %f54083, %f54084, %f54085, %f54086, %f54087, %f54088, %f54089}, {%r2, %r2, %r2, %r2, %r2, %r2, %r2, %r2}, {%r2, %r2, %r2, %r2, %r2, %r2, %r2, %r2}, {%f54074, %f54075, %f54076, %f54077, %f54078, %f54079, %f54080, %f54081};
	bar.warp.sync 	-1;
	wmma.mma.sync.aligned.row.col.m32n8k16.f32.f32 {%f54090, %f54091, %f54092, %f54093, %f54094, %f54095, %f54096, %f54097}, {%r2, %r2, %r2, %r2, %r2, %r2, %r2, %r2}, {%r2, %r2, %r2, %r2, %r2, %r2, %r2, %r2}, {%f54082, %f54083, %f54084, %f54085, %f54086, %f54087, %f54088, %f54089};
	bar.warp.sync 	-1;
	wmma.mma.sync.aligned.row.col.m32n8k16.f32.f32 {%f54098, %f54099, %f54100, %f54101, %f54102, %f54103, %f54104, %f54105}, {%r2, %r2, %r2, %r2, %r2, %r2, %r2, %r2}, {%r2, %r2, %r2, %r2, %r2, %r2, %r2, %r2}, {%f54090, %f54091, %f54092, %f54093, %f54094, %f54095, %f54096, %f54097};
	bar.warp.sync 	-1;
	wmma.mma.sync.aligned.row.col.m32n8k16.f32.f32 {%f54106, %f54107, %f54108, %f54109, %f54110, %f54111, %f54112, %f54113}, {%r2, %r2, %r2, %r2, %r2, %r2, %r2, %r2}, {%r2, %r2, %r2, %r2, %r2, %r2, %r2, %r2}, {%f54098, %f54099, %f54100, %f54101, %f54102, %f54103, %f54104, %f54105};
	bar.warp.sync 	-1;
	wmma.mma.sync.aligned.row.col.m32n8k16.f32.f32 {%f54114, %f54115, %f54116, %f54117, %f54118, %f54119, %f54120, %f54121}, {%r2, %r2, %r2, %r2, %r2, %r2, %r2, %r2}, {%r2, %r2, %r2, %r2, %r2, %r2, %r2, %r2}, {%f54106, %f54107, %f54108, %f54109, %f54110, %f54111, %f54112, %f54113};
	bar.warp.sync 	-1;
	wmma.mma.sync.aligned.row.col.m32n8k16.f32.f32 {%f54122, %f54123, %f54124, %f54125, %f54126, %f54127, %f54128, %f54129}, {%r2, %r2, %r2, %r2, %r2, %r2, %r2, %r2}, {%r2, %r2, %r2, %r2, %r2, %r2, %r2, %r2}, {%f54114, %f54115, %f54116, %f54117, %f54118, %f54119, %f54120, %f54121};
	bar.warp.sync 	-1;
	wmma.mma.sync.aligned.row.col.m32n8k16.f32.f32 {%f54130, %f54131, %f54132, %f54133, %f54134, %f54135, %f54136, %f54137}, {%r2, %r2, %r2, %r2, %r2, %r2, %r2, %r2}, {%r2, %r2, %r2, %r2, %r2, %r2, %r2, %r2}, {%f54122, %f54123, %f54124, %f54125, %f54126, %f54127, %f54128, %f54129};
	bar.warp.sync 	-1;
	wmma.mma.sync.aligned.row.col.m32n8k16.f32.f32 {%f54138, %f54139, %f54140, %f54141, %f54142, %f54143, %f54144, %f54145}, {%r2, %r2, %r2, %r2, %r2, %r2, %r2, %r2}, {%r2, %r2, %r2, %r2, %r2, %r2, %r2, %r2}, {%f54130, %f54131, %f54132, %f54133, %f54134, %f54135, %f54136, %f54137};
	bar.warp.sync 	-1;
	wmma.mma.sync.aligned.row.col.m32n8k16.f32.f32 {%f54146, %f54147, %f54148, %f54149, %f54150, %f54151, %f54152, %f54153}, {%r2, %r2, %r2, %r2, %r2, %r2, %r2, %r2}, {%r2, %r2, %r2, %r2, %r2, %r2, %r2, %r2}, {%f54138, %f54139, %f54140, %f54141, %f54142, %f54143, %f54144, %f54145};
	bar.warp.sync 	-1;
	wmma.mma.sync.aligned.row.col.m32n8k16.f32.f32 {%f54154, %f54155, %f54156, %f54157, %f54158, %f54159, %f54160, %f54161}, {%r2, %r2, %r2, %r2, %r2, %r2, %r2, %r2}, {%r2, %r2, %r2, %r2, %r2, %r2, %r2, %r2}, {%f54146, %f54147, %f54148, %f54149, %f54150, %f54151, %f54152, %f54153};
	bar.warp.sync 	-1;
	wmma.mma.sync.aligned.row.col.m32n8k16.f32.f32 {%f54162, %f54163, %f54164, %f54165, %f54166, %f54167, %f54168, %f54169}, {%r2, %r2, %r2, %r2, %r2, %r2, %r2, %r2}, {%r2, %r2, %r2, %r2, %r2, %r2, %r2, %r2}, {%f54154, %f54155, %f54156, %f54157, %f54158, %f54159, %f54160, %f54161};
	bar.warp.sync 	-1;
	wmma.mma.sync.aligned.row.col.m32n8k16.f32.f32 {%f54170, %f54171, %f54172, %f54173, %f54174, %f54175, %f54176, %f54177}, {%r2, %r2, %r2, %r2, %r2, %r2, %r2, %r2}, {%r2, %r2, %r2, %r2, %r2, %r2, %r2, %r2}, {%f54162, %f54163, %f54164, %f54165, %f54166, %f54167, %f54168, %f54169};
	bar.warp.sync 	-1;
	wmma.mma.sync.aligned.row.col.m32n8k16.f32.f32 {%f54178, %f54179, %f54180, %f54181, %f54182, %f54183, %f54184, %f54185}, {%r2, %r2, %r2, %r2, %r2, %r2, %r2, %r2}, {%r2, %r2, %r2, %r2, %r2, %r2, %r2, %r2}, {%f54170, %f54171, %f54172, %f54173, %f54174, %f54175, %f54176, %f54177};
	bar.warp.sync 	-1;
	wmma.mma.sync.aligned.row.col.m32n8k16.f32.f32 {%f54186, %f54187, %f54188, %f54189, %f54190, %f54191, %f54192, %f54193}, {%r2, %r2, %r2, %r2, %r2, %r2, %r2, %r2}, {%r2, %r2, %r2, %r2, %r2, %r2, %r2, %r2}, {%f54178, %f54179, %f54180, %f54181, %f54182, %f54183, %f54184, %f54185};
	bar.warp.sync 	-1;
	wmma.mma.sync.aligned.row.col.m32n8k16.f32.f32 {%f54194, %f54195, %f54196, %f54197, %f54198, %f54199, %f54200, %f54201}, {%r2, %r2, %r2, %r2, %r2, %r2, %r2, %r2}, {%r2, %r2, %r2, %r2, %r2, %r2, %r2, %r2}, {%f54186, %f54187, %f54188, %f54189, %f54190, %f54191, %f54192, %f54193};
	bar.warp.sync 	-1;
	wmma.mma.sync.aligned.row.col.m32n8k16.f32.f32 {%f54202, %f54203, %f54204, %f54205, %f54206, %f54207, %f54208, %f54209}, {%r2, %r2, %r2, %r2, %r2, %r2, %r2, %r2}, {%r2, %r2, %r2, %r2, %r2, %r2, %r2, %r2}, {%f54194, %f54195, %f54196, %f54197, %f54198, %f54199, %f54200, %f54201};
	bar.warp.sync 	-1;
	wmma.mma.sync.aligned.row.col.m32n8k16.f32.f32 {%f54210, %f54211, %f54212, %f54213, %f54214, %f54215, %f54216, %f54217}, {%r2, %r2, %r2, %r2, %r2, %r2, %r2, %r2}, {%r2, %r2, %r2, %r2, %r2, %r2, %r2, %r2}, {%f54202, %f54203, %f54204, %f54205, %f54206, %f54207, %f54208, %f54209};
	bar.warp.sync 	-1;
	wmma.mma.sync.aligned.row.col.m32n8k16.f32.f32 {%f54218, %f54219, %f54220, %f54221, %f54222, %f54223, %f54224, %f54225}, {%r2, %r2, %r2, %r2, %r2, %r2, %r2, %r2}, {%r2, %r2, %r2, %r2, %r2, %r2, %r2, %r2}, {%f54210, %f54211, %f54212, %f54213, %f54214, %f54215, %f54216, %f54217};
	bar.warp.sync 	-1;
	wmma.mma.sync.aligned.row.col.m32n8k16.f32.f32 {%f54226, %f54227, %f54228, %f54229, %f54230, %f54231, %f54232, %f54233}, {%r2, %r2, %r2, %r2, %r2, %r2, %r2, %r2}, {%r2, %r2, %r2, %r2, %r2, %r2, %r2, %r2}, {%f54218, %f54219, %f54220, %f54221, %f54222, %f54223, %f54224, %f54225};
	bar.warp.sync 	-1;
	wmma.mma.sync.aligned.row.col.m32n8k16.f32.f32 {%f54234, %f54235, %f54236, %f54237, %f54238, %f54239, %f54240, %f54241}, {%r2, %r2, %r2, %r2, %r2, %r2, %r2, %r2}, {%r2, %r2, %r2, %r2, %r2, %r2, %r2, %r2}, {%f54226, %f54227, %f54228, %f54229, %f54230, %f54231, %f54232, %f54233};
	bar.warp.sync 	-1;
	wmma.mma.sync.aligned.row.col.m32n8k16.f32.f32 {%f54242, %f54243, %f54244, %f54245, %f54246, %f54247, %f54248, %f54249}, {%r2, %r2, %r2, %r2, %r2, %r2, %r2, %r2}, {%r2, %r2, %r2, %r2, %r2, %r2, %r2, %r2}, {%f54234, %f54235, %f54236, %f54237, %f54238, %f54239, %f54240, %f54241};
	bar.warp.sync 	-1;
	wmma.mma.sync.aligned.row.col.m32n8k16.f32.f32 {%f54250, %f54251, %f54252, %f54253, %f54254, %f54255, %f54256, %f54257}, {%r2, %r2, %r2, %r2, %r2, %r2, %r2, %r2}, {%r2, %r2, %r2, %r2, %r2, %r2, %r2, %r2}, {%f54242, %f54243, %f54244, %f54245, %f54246, %f54247, %f54248, %f54249};
	bar.warp.sync 	-1;
	wmma.mma.sync.aligned.row.col.m32n8k16.f32.f32 {%f54258, %f54259, %f54260, %f54261, %f54262, %f54263, %f54264, %f54265}, {%r2, %r2, %r2, %r2, %r2, %r2, %r2, %r2}, {%r2, %r2, %r2, %r2, %r2, %r2, %r2, %r2}, {%f54250, %f54251, %f54252, %f54253, %f54254, %f54255, %f54256, %f54257};
	bar.warp.sync 	-1;
	wmma.mma.sync.aligned.row.col.m32n8k16.f32.f32 {%f54266, %f54267, %f54268, %f54269, %f54270, %f54271, %f54272, %f54273}, {%r2, %r2, %r2, %r2, %r2, %r2, %r2, %r2}, {%r2, %r2, %r2, %r2, %r2, %r2, %r2, %r2}, {%f54258, %f54259, %f54260, %f54261, %f54262, %f54263, %f54264, %f54265};
	bar.warp.sync 	-1;
	wmma.mma.sync.aligned.row.col.m32n8k16.f32.f32 {%f54274, %f54275, %f54276, %f54277, %f54278, %f54279, %f54280, %f54281}, {%r2, %r2, %r2, %r2, %r2, %r2, %r2, %r2}, {%r2, %r2, %r2, %r2, %r2, %r2, %r2, %r2}, {%f54266, %f54267, %f54268, %f54269, %f54270, %f54271, %f54272, %f54273};
	bar.warp.sync 	-1;
	wmma.mma.sync.aligned.row.col.m32n8k16.f32.f32 {%f54282, %f54283, %f54284, %f54285, %f54286, %f54287, %f54288, %f54289}, {%r2, %r2, %r2, %r2, %r2, %r2, %r2, %r2}, {%r2, %r2, %r2, %r2, %r2, %r2, %r2, %r2}, {%f54274, %f54275, %f54276, %f54277, %f54278, %f54279, %f54280, %f54281};
	bar.warp.sync 	-1;
	wmma.mma.sync.aligned.row.col.m32n8k16.f32.f32 {%f54290, %f54291, %f54292, %f54293, %f54294, %f54295, %f54296, %f54297}, {%r2, %r2, %r2, %r2, %r2, %r2, %r2, %r2}, {%r2, %r2, %r2, %r2, %r2, %r2, %r2, %r2}, {%f54282, %f54283, %f54284, %f54285, %f54286, %f54287, %f54288, %f54289};
	bar.warp.sync 	-1;
	wmma.mma.sync.aligned.row.col.m32n8k16.f32.f32 {%f54298, %f54299, %f54300, %f54301, %f54302, %f54303, %f54304, %f54305}, {%r2, %r2, %r2, %r2, %r2, %r2, %r2, %r2}, {%r2, %r2, %r2, %r2, %r2, %r2, %r2, %r2}, {%f54290, %f54291, %f54292, %f54293, %f54294, %f54295, %f54296, %f54297};
	bar.warp.sync 	-1;
	wmma.mma.sync.aligned.row.col.m32n8k16.f32.f32 {%f54306, %f54307, %f54308, %f54309, %f54310, %f54311, %f54312, %f54313}, {%r2, %r2, %r2, %r2, %r2, %r2, %r2, %r2}, {%r2, %r2, %r2, %r2, %r2, %r2, %r2, %r2}, {%f54298, %f54299, %f54300, %f54301, %f54302, %f54303, %f54304, %f54305};
	bar.warp.sync 	-1;
	wmma.mma.sync.aligned.row.col.m32n8k16.f32.f32 {%f54314, %f54315, %f54316, %f54317, %f54318, %f54319, %f54320, %f54321}, {%r2, %r2, %r2, %r2, %r2, %r2, %r2, %r2}, {%r2, %r2, %r2, %r2, %r2, %r2, %r2, %r2}, {%f54306, %f54307, %f54308, %f54309, %f54310, %f54311, %f54312, %f54313};
	bar.warp.sync 	-1;
	wmma.mma.sync.aligned.row.col.m32n8k16.f32.f32 {%f54322, %f54323, %f54324, %f54325, %f54326, %f54327, %f54328, %f54329}, {%r2, %r2, %r2, %r2, %r2, %r2, %r2, %r2}, {%r2, %r2, %r2, %r2, %r2, %r2, %r2, %r2}, {%f54314, %f54315, %f54316, %f54317, %f54318, %f54319, %f54320, %f54321};
	bar.warp.sync 	-1;
	wmma.mma.sync.aligned.row.col.m32n8k16.f32.f32 {%f54330, %f54331, %f54332, %f54333, %f54334, %f54335, %f54336, %f54337}, {%r2, %r2, %r2, %r2, %r2, %r2, %r2, %r2}, {%r2, %r2, %r2, %r2, %r2, %r2, %r2, %r2}, {%f54322, %f54323, %f54324, %f54325, %f54326, %f54327, %f54328, %f54329};
	bar.warp.sync 	-1;
	wmma.mma.sync.aligned.row.col.m32n8k16.f32.f32 {%f54338, %f54339, %f54340, %f54341, %f54342, %f54343, %f54344, %f54345}, {%r2, %r2, %r2, %r2, %r2, %r2, %r2, %r2}, {%r2, %r2, %r2, %r2, %r2, %r2, %r2, %r2}, {%f54330, %f54331, %f54332, %f54333, %f54334, %f54335, %f54336, %f54337};
	bar.warp.sync 	-1;
	wmma.mma.sync.aligned.row.col.m32n8k16.f32.f32 {%f54346, %f54347, %f54348, %f54349, %f54350, %f54351, %f54352, %f54353}, {%r2, %r2, %r2, %r2, %r2, %r2, %r2, %r2}, {%r2, %r2, %r2, %r2, %r2, %r2, %r2, %r2}, {%f54338, %f54339, %f54340, %f54341, %f54342, %f54343, %f54344, %f54345};
	bar.warp.sync 	-1;
	wmma.mma.sync.aligned.row.col.m32n8k16.f32.f32 {%f54354, %f54355, %f54356, %f54357, %f54358, %f54359, %f54360, %f54361}, {%r2, %r2, %r2, %r2, %r2, %r2, %r2, %r2}, {%r2, %r2, %r2, %r2, %r2, %r2, %r2, %r2}, {%f54346, %f54347, %f54348, %f54349, %f54350, %f54351, %f54352, %f54353};
	bar.warp.sync 	-1;
	wmma.mma.sync.aligned.row.col.m32n8k16.f32.f32 {%f54362, %f54363, %f54364, %f54365, %f54366, %f54367, %f54368, %f54369}, {%r2, %r2, %r2, %r2, %r2, %r2, %r2, %r2}, {%r2, %r2, %r2, %r2, %r2, %r2, %r2, %r2}, {%f54354, %f54355, %f54356, %f54357, %f54358, %f54359, %f54360, %f54361};
	bar.warp.sync 	-1;
	wmma.mma.sync.aligned.row.col.m32n8k16.f32.f32 {%f54370, %f54371, %f54372, %f54373, %f54374, %f54375, %f54376, %f54377}, {%r2, %r2, %r2, %r2, %r2, %r2, %r2, %r2}, {%r2, %r2, %r2, %r2, %r2, %r2, %r2, %r2}, {%f54362, %f54363, %f54364, %f54365, %f54366, %f54367, %f54368, %f54369};
	bar.warp.sync 	-1;
	wmma.mma.sync.aligned.row.col.m32n8k16.f32.f32 {%f54378, %f54379, %f54380, %f54381, %f54382, %f54383, %f54384, %f54385}, {%r2, %r2, %r2, %r2, %r2, %r2, %r2, %r2}, {%r2, %r2, %r2, %r2, %r2, %r2, %r2, %r2}, {%f54370, %f54371, %f54372, %f54373, %f54374, %f54375, %f54376, %f54377};
	bar.warp.sync 	-1;
	wmma.mma.sync.aligned.row.col.m32n8k16.f32.f32 {%f54386, %f54387, %f54388, %f54389, %f54390, %f54391, %f54392, %f54393}, {%r2, %r2, %r2, %r2, %r2, %r2, %r2, %r2}, {%r2, %r2, %r2, %r2, %r2, %r2, %r2, %r2}, {%f54378, %f54379, %f54380, %f54381, %f54382, %f54383, %f54384, %f54385};
	bar.warp.sync 	-1;
	wmma.mma.sync.aligned.row.col.m32n8k16.f32.f32 {%f54394, %f54395, %f54396, %f54397, %f54398, %f54399, %f54400, %f54401}, {%r2, %r2, %r2, %r2, %r2, %r2, %r2, %r2}, {%r2, %r2, %r2, %r2, %r2, %r2, %r2, %r2}, {%f54386, %f54387, %f54388, %f54389, %f54390, %f54391, %f54392, %f54393};
	bar.warp.sync 	-1;
	wmma.mma.sync.aligned.row.col.m32n8k16.f32.f32 {%f54402, %f54403, %f54404, %f54405, %f54406, %f54407, %f54408, %f54409}, {%r2, %r2, %r2, %r2, %r2, %r2, %r2, %r2}, {%r2, %r2, %r2, %r2, %r2, %r2, %r2, %r2}, {%f54394, %f54395, %f54396, %f54397, %f54398, %f54399, %f54400, %f54401};
	bar.warp.sync 	-1;
	wmma.mma.sync.aligned.row.col.m32n8k16.f32.f32 {%f54410, %f54411, %f54412, %f54413, %f54414, %f54415, %f54416, %f54417}, {%r2, %r2, %r2, %r2, %r2, %r2, %r2, %r2}, {%r2, %r2, %r2, %r2, %r2, %r2, %r2, %r2}, {%f54402, %f54403, %f54404, %f54405, %f54406, %f54407, %f54408, %f54409};
	bar.warp.sync 	-1;
	wmma.mma.sync.aligned.row.col.m32n8k16.f32.f32 {%f54418, %f54419, %f54420, %f54421, %f54422, %f54423, %f54424, %f54425}, {%r2, %r2, %r2, %r2, %r2, %r2, %r2, %r2}, {%r2, %r2, %r2, %r2, %r2, %r2, %r2, %r2}, {%f54410, %f54411, %f54412, %f54413, %f54414, %f54415, %f54416, %f54417};
	bar.warp.sync 	-1;
	wmma.mma.sync.aligned.row.col.m32n8k16.f32.f32 {%f54426, %f54427, %f54428, %f54429, %f54430, %f54431, %f54432, %f54433}, {%r2, %r2, %r2, %r2, %r2, %r2, %r2, %r2}, {%r2, %r2, %r2, %r2, %r2, %r2, %r2, %r2}, {%f54418, %f54419, %f54420, %f54421, %f54422, %f54423, %f54424, %f54425};
	bar.warp.sync 	-1;
	wmma.mma.sync.aligned.row.col.m32n8k16.f32.f32 {%f54434, %f54435, %f54436, %f54437, %f54438, %f54439, %f54440, %f54441}, {%r2, %r2, %r2, %r2, %r2, %r2, %r2, %r2}, {%r2, %r2, %r2, %r2, %r2, %r2, %r2, %r2}, {%f54426, %f54427, %f54428, %f54429, %f54430, %f54431, %f54432, %f54433};
	bar.warp.sync 	-1;
	wmma.mma.sync.aligned.row.col.m32n8k16.f32.f32 {%f54442, %f54443, %f54444, %f54445, %f54446, %f54447, %f54448, %f54449}, {%r2, %r2, %r2, %r2, %r2, %r2, %r2, %r2}, {%r2, %r2, %r2, %r2, %r2, %r2, %r2, %r2}, {%f54434, %f54435, %f54436, %f54437, %f54438, %f54439, %f54440, %f54441};
	bar.warp.sync 	-1;
	wmma.mma.sync.aligned.row.col.m32n8k16.f32.f32 {%f54450, %f54451, %f54452, %f54453, %f54454, %f54455, %f54456, %f54457}, {%r2, %r2, %r2, %r2, %r2, %r2, %r2, %r2}, {%r2, %r2, %r2, %r2, %r2, %r2, %r2, %r2}, {%f54442, %f54443, %f54444, %f54445, %f54446, %f54447, %f54448, %f54449};
	bar.warp.sync 	-1;
	wmma.mma.sync.aligned.row.col.m32n8k16.f32.f32 {%f54458, %f54459, %f54460, %f54461, %f54462, %f54463, %f54464, %f54465}, {%r2, %r2, %r2, %r2, %r2, %r2, %r2, %r2}, {%r2, %r2, %r2, %r2, %r2, %r2, %r2, %r2}, {%f54450, %f54451, %f54452, %f54453, %f54454, %f54455, %f54456, %f54457};
	bar.warp.sync 	-1;
	wmma.mma.sync.aligned.row.col.m32n8k16.f32.f32 {%f54466, %f54467, %f54468, %f54469, %f54470, %f54471, %f54472, %f54473}, {%r2, %r2, %r2, %r2, %r2, %r2, %r2, %r2}, {%r2, %r2, %r2, %r2, %r2, %r2, %r2, %r2}, {%f54458, %f54459, %f54460, %f54461, %f54462, %f54463, %f54464, %f54465};
	bar.warp.sync 	-1;
	wmma.mma.sync.aligned.row.col.m32n8k16.f32.f32 {%f54474, %f54475, %f54476, %f54477, %f54478, %f54479, %f54480, %f54481}, {%r2, %r2, %r2, %r2, %r2, %r2, %r2, %r2}, {%r2, %r2, %r2, %r2, %r2, %r2, %r2, %r2}, {%f54466, %f54467, %f54468, %f54469, %f54470, %f54471, %f54472, %f54473};
	bar.warp.sync 	-1;
	wmma.mma.sync.aligned.row.col.m32n8k16.f32.f32 {%f54482, %f54483, %f54484, %f54485, %f54486, %f54487, %f54488, %f54489}, {%r2, %r2, %r2, %r2, %r2, %r2, %r2, %r2}, {%r2, %r2, %r2, %r2, %r2, %r2, %r2, %r2}, {%f54474, %f54475, %f54476, %f54477, %f54478, %f54479, %f54480, %f54481};
	bar.warp.sync 	-1;
	wmma.mma.sync.aligned.row.col.m32n8k16.f32.f32 {%f54490, %f54491, %f54492, %f54493, %f54494, %f54495, %f54496, %f54497}, {%r2, %r2, %r2, %r2, %r2, %r2, %r2, %r2}, {%r2, %r2, %r2, %r2, %r2, %r2, %r2, %r2}, {%f54482, %f54483, %f54484, %f54485, %f54486, %f54487, %f54488, %f54489};
	bar.warp.sync 	-1;
	wmma.mma.sync.aligned.row.col.m32n8k16.f32.f32 {%f54498, %f54499, %f54500, %f54501, %f54502, %f54503, %f54504, %f54505}, {%r2, %r2, %r2, %r2, %r2, %r2, %r2, %r2}, {%r2, %r2, %r2, %r2, %r2, %r2, %r2, %r2}, {%f54490, %f54491, %f54492, %f54493, %f54494, %f54495, %f54496, %f54497};
	bar.warp.sync 	-1;
	wmma.mma.sync.aligned.row.col.m32n8k16.f32.f32 {%f54506, %f54507, %f54508, %f54509, %f54510, %f54511, %f54512, %f54513}, {%r2, %r2, %r2, %r2, %r2, %r2, %r2, %r2}, {%r2, %r2, %r2, %r2, %r2, %r2, %r2, %r2}, {%f54498, %f54499, %f54500, %f54501, %f54502, %f54503, %f54504, %f54505};
	bar.warp.sync 	-1;
	wmma.mma.sync.aligned.row.col.m32n8k16.f32.f32 {%f54514, %f54515, %f54516, %f54517, %f54518, %f54519, %f54520, %f54521}, {%r2, %r2, %r2, %r2, %r2, %r2, %r2, %r2}, {%r2, %r2, %r2, %r2, %r2, %r2, %r2, %r2}, {%f54506, %f54507, %f54508, %f54509, %f54510, %f54511, %f54512, %f54513};
	bar.warp.sync 	-1;
	wmma.mma.sync.aligned.row.col.m32n8k16.f32.f32 {%f54522, %f54523, %f54524, %f54525, %f54526, %f54527, %f54528, %f54529}, {%r2, %r2, %r2, %r2, %r2, %r2, %r2, %r2}, {%r2, %r2, %r2, %r2, %r2, %r2, %r2, %r2}, {%f54514, %f54515, %f54516, %f54517, %f54518, %f54519, %f54520, %f54521};
	bar.warp.sync 	-1;
	wmma.mma.sync.aligned.row.col.m32n8k16.f32.f32 {%f54530, %f54531, %f54532, %f54533, %f54534, %f54535, %f54536, %f54537}, {%r2, %r2, %r2, %r2, %r2, %r2, %r2, %r2}, {%r2, %r2, %r2, %r2, %r2, %r2, %r2, %r2}, {%f54522, %f54523, %f54524, %f54525, %f54526, %f54527, %f54528, %f54529};
	bar.warp.sync 	-1;
	wmma.mma.sync.aligned.row.col.m32n8k16.f32.f32 {%f54538, %f54539, %f54540, %f54541, %f54542, %f54543, %f54544, %f54545}, {%r2, %r2, %r2, %r2, %r2, %r2, %r2, %r2}, {%r2, %r2, %r2, %r2, %r2, %r2, %r2, %r2}, {%f54530, %f54531, %f54532, %f54533, %f54534, %f54535, %f54536, %f54537};
	bar.warp.sync 	-1;
	wmma.mma.sync.aligned.row.col.m32n8k16.f32.f32 {%f54546, %f54547, %f54548, %f54549, %f54550, %f54551, %f54552, %f54553}, {%r2, %r2, %r2, %r2, %r2, %r2, %r2, %r2}, {%r2, %r2, %r2, %r2, %r2, %r2, %r2, %r2}, {%f54538, %f54539, %f54540, %f54541, %f54542, %f54543, %f54544, %f54545};
	bar.warp.sync 	-1;
	wmma.mma.sync.aligned.row.col.m32n8k16.f32.f32 {%f54554, %f54555, %f54556, %f54557, %f54558, %f54559, %f54560, %f54561}, {%r2, %r2, %r2, %r2, %r2, %r2, %r2, %r2}, {%r2, %r2, %r2, %r2, %r2, %r2, %r2, %r2}, {%f54546, %f54547, %f54548, %f54549, %f54550, %f54551, %f54552, %f54553};
	bar.warp.sync 	-1;
	wmma.mma.sync.aligned.row.col.m32n8k16.f32.f32 {%f54562, %f54563, %f54564, %f54565, %f54566, %f54567, %f54568, %f54569}, {%r2, %r2, %r2, %r2, %r2, %r2, %r2, %r2}, {%r2, %r2, %r2, %r2, %r2, %r2, %r2, %r2}, {%f54554, %f54555, %f54556, %f54557, %f54558, %f54559, %f54560, %f54561};
	bar.warp.sync 	-1;
	wmma.mma.sync.aligned.row.col.m32n8k16.f32.f32 {%f54570, %f54571, %f54572, %f54573, %f54574, %f54575, %f54576, %f54577}, {%r2, %r2, %r2, %r2, %r2, %r2, %r2, %r2}, {%r2, %r2, %r2, %r2, %r2, %r2, %r2, %r2}, {%f54562, %f54563, %f54564, %f54565, %f54566, %f54567, %f54568, %f54569};
	bar.warp.sync 	-1;
	wmma.mma.sync.aligned.row.col.m32n8k16.f32.f32 {%f54578, %f54579, %f54580, %f54581, %f54582, %f54583, %f54584, %f54585}, {%r2, %r2, %r2, %r2, %r2, %r2, %r2, %r2}, {%r2, %r2, %r2, %r2, %r2, %r2, %r2, %r2}, {%f54570, %f54571, %f54572, %f54573, %f54574, %f54575, %f54576, %f54577};
	bar.warp.sync 	-1;
	wmma.mma.sync.aligned.row.col.m32n8k16.f32.f32 {%f54586, %f54587, %f54588, %f54589, %f54590, %f54591, %f54592, %f54593}, {%r2, %r2, %r2, %r2, %r2, %r2, %r2, %r2}, {%r2, %r2, %r2, %r2, %r2, %r2, %r2, %r2}, {%f54578, %f54579, %f54580, %f54581, %f54582, %f54583, %f54584, %f54585};
	bar.warp.sync 	-1;
	wmma.mma.sync.aligned.row.col.m32n8k16.f32.f32 {%f54594, %f54595, %f54596, %f54597, %f54598, %f54599, %f54600, %f54601}, {%r2, %r2, %r2, %r2, %r2, %r2, %r2, %r2}, {%r2, %r2, %r2, %r2, %r2, %r2, %r2, %r2}, {%f54586, %f54587, %f54588, %f54589, %f54590, %f54591, %f54592, %f54593};
	bar.warp.sync 	-1;
	wmma.mma.sync.aligned.row.col.m32n8k16.f32.f32 {%f54602, %f54603, %f54604, %f54605, %f54606, %f54607, %f54608, %f54609}, {%r2, %r2, %r2, %r2, %r2, %r2, %r2, %r2}, {%r2, %r2, %r2, %r2, %r2, %r2, %r2, %r2}, {%f54594, %f54595, %f54596, %f54597, %f54598, %f54599, %f54600, %f54601};
	bar.warp.sync 	-1;
	wmma.mma.sync.aligned.row.col.m32n8k16.f32.f32 {%f54610, %f54611, %f54612, %f54613, %f54614, %f54615, %f54616, %f54617}, {%r2, %r2, %r2, %r2, %r2, %r2, %r2, %r2}, {%r2, %r2, %r2, %r2, %r2, %r2, %r2, %r2}, {%f54602, %f54603, %f54604, %f54605, %f54606, %f54607, %f54608, %f54609};
	bar.warp.sync 	-1;
	wmma.mma.sync.aligned.row.col.m32n8k16.f32.f32 {%f54618, %f54619, %f54620, %f54621, %f54622, %f54623, %f54624, %f54625}, {%r2, %r2, %r2, %r2, %r2, %r2, %r2, %r2}, {%r2, %r2, %r2, %r2, %r2, %r2, %r2, %r2}, {%f54610, %f54611, %f54612, %f54613, %f54614, %f54615, %f54616, %f54617};
	bar.warp.sync 	-1;
	wmma.mma.sync.aligned.row.col.m32n8k16.f32.f32 {%f54626, %f54627, %f54628, %f54629, %f54630, %f54631, %f54632, %f54633}, {%r2, %r2, %r2, %r2, %r2, %r2, %r2, %r2}, {%r2, %r2, %r2, %r2, %r2, %r2, %r2, %r2}, {%f54618, %f54619, %f54620, %f54621, %f54622, %f54623, %f54624, %f54625};
	bar.warp.sync 	-1;
	wmma.mma.sync.aligned.row.col.m32n8k16.f32.f32 {%f54634, %f54635, %f54636, %f54637, %f54638, %f54639, %f54640, %f54641}, {%r2, %r2, %r2, %r2, %r2, %r2, %r2, %r2}, {%r2, %r2, %r2, %r2, %r2, %r2, %r2, %r2}, {%f54626, %f54627, %f54628, %f54629, %f54630, %f54631, %f54632, %f54633};
	bar.warp.sync 	-1;
	wmma.mma.sync.aligned.row.col.m32n8k16.f32.f32 {%f54642, %f54643, %f54644, %f54645, %f54646, %f54647, %f54648, %f54649}, {%r2, %r2, %r2, %r2, %r2, %r2, %r2, %r2}, {%r2, %r2, %r2, %r2, %r2, %r2, %r2, %r2}, {%f54634, %f54635, %f54636, %f54637, %f54638, %f54639, %f54640, %f54641};
	bar.warp.sync 	-1;
	wmma.mma.sync.aligned.row.col.m32n8k16.f32.f32 {%f54650, %f54651, %f54652, %f54653, %f54654, %f54655, %f54656, %f54657}, {%r2, %r2, %r2, %r2, %r2, %r2, %r2, %r2}, {%r2, %r2, %r2, %r2, %r2, %r2, %r2, %r2}, {%f54642, %f54643, %f54644, %f54645, %f54646, %f54647, %f54648, %f54649};
	bar.warp.sync 	-1;
	wmma.mma.sync.aligned.row.col.m32n8k16.f32.f32 {%f54658, %f54659, %f54660, %f54661, %f54662, %f54663, %f54664, %f54665}, {%r2, %r2, %r2, %r2, %r2, %r2, %r2, %r2}, {%r2, %r2, %r2, %r2, %r2, %r2, %r2, %r2}, {%f54650, %f54651, %f54652, %f54653, %f54654, %f54655, %f54656, %f54657};
	bar.warp.sync 	-1;
	wmma.mma.sync.aligned.row.col.m32n8k16.f32.f32 {%f54666, %f54667, %f54668, %f54669, %f54670, %f54671, %f54672, %f54673}, {%r2, %r2, %r2, %r2, %r2, %r2, %r2, %r2}, {%r2, %r2, %r2, %r2, %r2, %r2, %r2, %r2}, {%f54658, %f54659, %f54660, %f54661, %f54662, %f54663, %f54664, %f54665};
	bar.warp.sync 	-1;
	wmma.mma.sync.aligned.row.col.m32n8k16.f32.f32 {%f54674, %f54675, %f54676, %f54677, %f54678, %f54679, %f54680, %f54681}, {%r2, %r2, %r2, %r2, %r2, %r2, %r2, %r2}, {%r2, %r2, %r2, %r2, %r2, %r2, %r2, %r2}, {%f54666, %f54667, %f54668, %f54669, %f54670, %f54671, %f54672, %f54673};
	bar.warp.sync 	-1;
	wmma.mma.sync.aligned.row.col.m32n8k16.f32.f32 {%f54682, %f54683, %f54684, %f54685, %f54686, %f54687, %f54688, %f54689}, {%r2, %r2, %r2, %r2, %r2, %r2, %r2, %r2}, {%r2, %r2, %r2, %r2, %r2, %r2, %r2, %r2}, {%f54674, %f54675, %f54676, %f54677, %f54678, %f54679, %f54680, %f54681};
	bar.warp.sync 	-1;
	wmma.mma.sync.aligned.row.col.m32n8k16.f32.f32 {%f54690, %f54691, %f54692, %f54693, %f54694, %f54695, %f54696, %f54697}, {%r2, %r2, %r2, %r2, %r2, %r2, %r2, %r2}, {%r2, %r2, %r2, %r2, %r2, %r2, %r2, %r2}, {%f54682, %f54683, %f54684, %f54685, %f54686, %f54687, %f54688, %f54689};
	bar.warp.sync 	-1;
	wmma.mma.sync.aligned.row.col.m32n8k16.f32.f32 {%f54698, %f54699, %f54700, %f54701, %f54702, %f54703, %f54704, %f54705}, {%r2, %r2, %r2, %r2, %r2, %r2, %r2, %r2}, {%r2, %r2, %r2, %r2, %r2, %r2, %r2, %r2}, {%f54690, %f54691, %f54692, %f54693, %f54694, %f54695, %f54696, %f54697};
	bar.warp.sync 	-1;
	wmma.mma.sync.aligned.row.col.m32n8k16.f32.f32 {%f54706, %f54707, %f54708, %f54709, %f54710, %f54711, %f54712, %f54713}, {%r2, %r2, %r2, %r2, %r2, %r2, %r2, %r2}, {%r2, %r2, %r2, %r2, %r2, %r2, %r2, %r2}, {%f54698, %f54699, %f54700, %f54701, %f54702, %f54703, %f54704, %f54705};
	bar.warp.sync 	-1;
	wmma.mma.sync.aligned.row.col.m32n8k16.f32.f32 {%f54714, %f54715, %f54716, %f54717, %f54718, %f54719, %f54720, %f54721}, {%r2, %r2, %r2, %r2, %r2, %r2, %r2, %r2}, {%r2, %r2, %r2, %r2, %r2, %r2, %r2, %r2}, {%f54706, %f54707, %f54708, %f54709, %f54710, %f54711, %f54712, %f54713};
	bar.warp.sync 	-1;
	wmma.mma.sync.aligned.row.col.m32n8k16.f32.f32 {%f54722, %f54723, %f54724, %f54725, %f54726, %f54727, %f54728, %f54729}, {%r2, %r2, %r2, %r2, %r2, %r2, %r2, %r2}, {%r2, %r2, %r2, %r2, %r2, %r2, %r2, %r2}, {%f54714, %f54715, %f54716, %f54717, %f54718, %f54719, %f54720, %f54721};
	bar.warp.sync 	-1;
	wmma.mma.sync.aligned.row.col.m32n8k16.f32.f32 {%f54730, %f54731, %f54732, %f54733, %f54734, %f54735, %f54736, %f54737}, {%r2, %r2, %r2, %r2, %r2, %r2, %r2, %r2}, {%r2, %r2, %r2, %r2, %r2, %r2, %r2, %r2}, {%f54722, %f54723, %f54724, %f54725, %f54726, %f54727, %f54728, %f54729};
	bar.warp.sync 	-1;
	wmma.mma.sync.aligned.row.col.m32n8k16.f32.f32 {%f54738, %f54739, %f54740, %f54741, %f54742, %f54743, %f54744, %f54745}, {%r2, %r2, %r2, %r2, %r2, %r2, %r2, %r2}, {%r2, %r2, %r2, %r2, %r2, %r2, %r2, %r2}, {%f54730, %f54731, %f54732, %f54733, %f54734, %f54735, %f54736, %f54737};
	bar.warp.sync 	-1;
	wmma.mma.sync.aligned.row.col.m32n8k16.f32.f32 {%f54746, %f54747, %f54748, %f54749, %f54750, %f54751, %f54752, %f54753}, {%r2, %r2, %r2, %r2, %r2, %r2, %r2, %r2}, {%r2, %r2, %r2, %r2, %r2, %r2, %r2, %r2}, {%f54738, %f54739, %f54740, %f54741, %f54742, %f54743, %f54744, %f54745};
	bar.warp.sync 	-1;
	wmma.mma.sync.aligned.row.col.m32n8k16.f32.f32 {%f54754, %f54755, %f54756, %f54757, %f54758, %f54759, %f54760, %f54761}, {%r2, %r2, %r2, %r2, %r2, %r2, %r2, %r2}, {%r2, %r2, %r2, %r2, %r2, %r2, %r2, %r2}, {%f54746, %f54747, %f54748, %f54749, %f54750, %f54751, %f54752, %f54753};
	bar.warp.sync 	-1;
	wmma.mma.sync.aligned.row.col.m32n8k16.f32.f32 {%f54762, %f54763, %f54764, %f54765, %f54766, %f54767, %f54768, %f54769}, {%r2, %r2, %r2, %r2, %r2, %r2, %r2, %r2}, {%r2, %r2, %r2, %r2, %r2, %r2, %r2, %r2}, {%f54754, %f54755, %f54756, %f54757, %f54758, %f54759, %f54760, %f54761};
	bar.warp.sync 	-1;
	wmma.mma.sync.aligned.row.col.m32n8k16.f32.f32 {%f54770, %f54771, %f54772, %f54773, %f54774, %f54775, %f54776, %f54777}, {%r2, %r2, %r2, %r2, %r2, %r2, %r2, %r2}, {%r2, %r2, %r2, %r2, %r2, %r2, %r2, %r2}, {%f54762, %f54763, %f54764, %f54765, %f54766, %f54767, %f54768, %f54769};
	bar.warp.sync 	-1;
	wmma.mma.sync.aligned.row.col.m32n8k16.f32.f32 {%f54778, %f54779, %f54780, %f54781, %f54782, %f54783, %f54784, %f54785}, {%r2, %r2, %r2, %r2, %r2, %r2, %r2, %r2}, {%r2, %r2, %r2, %r2, %r2, %r2, %r2, %r2}, {%f54770, %f54771, %f54772, %f54773, %f54774, %f54775, %f54776, %f54777};
	bar.warp.sync 	-1;
	wmma.mma.sync.aligned.row.col.m32n8k16.f32.f32 {%f54786, %f54787, %f54788, %f54789, %f54790, %f54791, %f54792, %f54793}, {%r2, %r2, %r2, %r2, %r2, %r2, %r2, %r2}, {%r2, %r2, %r2, %r2, %r2, %r2, %r2, %r2}, {%f54778, %f54779, %f54780, %f54781, %f54782, %f54783, %f54784, %f54785};
	bar.warp.sync 	-1;
	wmma.mma.sync.aligned.row.col.m32n8k16.f32.f32 {%f54794, %f54795, %f54796, %f54797, %f54798, %f54799, %f54800, %f54801}, {%r2, %r2, %r2, %r2, %r2, %r2, %r2, %r2}, {%r2, %r2, %r2, %r2, %r2, %r2, %r2, %r2}, {%f54786, %f54787, %f54788, %f54789, %f54790, %f54791, %f54792, %f54793};
	bar.warp.sync 	-1;
	wmma.mma.sync.aligned.row.col.m32n8k16.f32.f32 {%f54802, %f54803, %f54804, %f54805, %f54806, %f54807, %f54808, %f54809}, {%r2, %r2, %r2, %r2, %r2, %r2, %r2, %r2}, {%r2, %r2, %r2, %r2, %r2, %r2, %r2, %r2}, {%f54794, %f54795, %f54796, %f54797, %f54798, %f54799, %f54800, %f54801};
	bar.warp.sync 	-1;
	wmma.mma.sync.aligned.row.col.m32n8k16.f32.f32 {%f54810, %f54811, %f54812, %f54813, %f54814, %f54815, %f54816, %f54817}, {%r2, %r2, %r2, %r2, %r2, %r2, %r2, %r2}, {%r2, %r2, %r2, %r2, %r2, %r2, %r2, %r2}, {%f54802, %f54803, %f54804, %f54805, %f54806, %f54807, %f54808, %f54809};
	bar.warp.sync 	-1;
	wmma.mma.sync.aligned.row.col.m32n8k16.f32.f32 {%f54818, %f54819, %f54820, %f54821, %f54822, %f54823, %f54824, %f54825}, {%r2, %r2, %r2, %r2, %r2, %r2, %r2, %r2}, {%r2, %r2, %r2, %r2, %r2, %r2, %r2, %r2}, {%f54810, %f54811, %f54812, %f54813, %f54814, %f54815, %f54816, %f54817};
	bar.warp.sync 	-1;
	wmma.mma.sync.aligned.row.col.m32n8k16.f32.f32 {%f54826, %f54827, %f54828, %f54829, %f54830, %f54831, %f54832, %f54833}, {%r2, %r2, %r2, %r2, %r2, %r2, %r2, %r2}, {%r2, %r2, %r2, %r2, %r2, %r2, %r2, %r2}, {%f54818, %f54819, %f54820, %f54821, %f54822, %f54823, %f54824, %f54825};
	bar.warp.sync 	-1;
	wmma.mma.sync.aligned.row.col.m32n8k16.f32.f32 {%f54834, %f54835, %f54836, %f54837, %f54838, %f54839, %f54840, %f54841}, {%r2, %r2, %r2, %r2, %r2, %r2, %r2, %r2}, {%r2, %r2, %r2, %r2, %r2, %r2, %r2, %r2}, {%f54826, %f54827, %f54828, %f54829, %f54830, %f54831, %f54832, %f54833};
	bar.warp.sync 	-1;
	wmma.mma.sync.aligned.row.col.m32n8k16.f32.f32 {%f54842, %f54843, %f54844, %f54845, %f54846, %f54847, %f54848, %f54849}, {%r2, %r2, %r2, %r2, %r2, %r2, %r2, %r2}, {%r2, %r2, %r2, %r2, %r2, %r2, %r2, %r2}, {%f54834, %f54835, %f54836, %f54837, %f54838, %f54839, %f54840, %f54841};
	bar.warp.sync 	-1;
	wmma.mma.sync.aligned.row.col.m32n8k16.f32.f32 {%f54850, %f54851, %f54852, %f54853, %f54854, %f54855, %f54856, %f54857}, {%r2, %r2, %r2, %r2, %r2, %r2, %r2, %r2}, {%r2, %r2, %r2, %r2, %r2, %r2, %r2, %r2}, {%f54842, %f54843, %f54844, %f54845, %f54846, %f54847, %f54848, %f54849};
	bar.warp.sync 	-1;
	wmma.mma.sync.aligned.row.col.m32n8k16.f32.f32 {%f54858, %f54859, %f54860, %f54861, %f54862, %f54863, %f54864, %f54865}, {%r2, %r2, %r2, %r2, %r2, %r2, %r2, %r2}, {%r2, %r2, %r2, %r2, %r2, %r2, %r2, %r2}, {%f54850, %f54851, %f54852, %f54853, %f54854, %f54855, %f54856, %f54857};
	bar.warp.sync 	-1;
	wmma.mma.sync.aligned.row.col.m32n8k16.f32.f32 {%f54866, %f54867, %f54868, %f54869, %f54870, %f54871, %f54872, %f54873}, {%r2, %r2, %r2, %r2, %r2, %r2, %r2, %r2}, {%r2, %r2, %r2, %r2, %r2, %r2, %r2, %r2}, {%f54858, %f54859, %f54860, %f54861, %f54862, %f54863, %f54864, %f54865};
	bar.warp.sync 	-1;
	wmma.mma.sync.aligned.row.col.m32n8k16.f32.f32 {%f54874, %f54875, %f54876, %f54877, %f54878, %f54879, %f54880, %f54881}, {%r2, %r2, %r2, %r2, %r2, %r2, %r2, %r2}, {%r2, %r2, %r2, %r2, %r2, %r2, %r2, %r2}, {%f54866, %f54867, %f54868, %f54869, %f54870, %f54871, %f54872, %f54873};
	bar.warp.sync 	-1;
	wmma.mma.sync.aligned.row.col.m32n8k16.f32.f32 {%f54882, %f54883, %f54884, %f54885, %f54886, %f54887, %f54888, %f54889}, {%r2, %r2, %r2, %r2, %r2, %r2, %r2, %r2}, {%r2, %r2, %r2, %r2, %r2, %r2, %r2, %r2}, {%f54874, %f54875, %f54876, %f54877, %f54878, %f54879, %f54880, %f54881};
	bar.warp.sync 	-1;
	wmma.mma.sync.aligned.row.col.m32n8k16.f32.f32 {%f54890, %f54891, %f54892, %f54893, %f54894, %f54895, %f54896, %f54897}, {%r2, %r2, %r2, %r2, %r2, %r2, %r2, %r2}, {%r2, %r2, %r2, %r2, %r2, %r2, %r2, %r2}, {%f54882, %f54883, %f54884, %f54885, %f54886, %f54887, %f54888, %f54889};
	bar.warp.sync 	-1;
	wmma.mma.sync.aligned.row.col.m32n8k16.f32.f32 {%f54898, %f54899, %f54900, %f54901, %f54902, %f54903, %f54904, %f54905}, {%r2, %r2, %r2, %r2, %r2, %r2, %r2, %r2}, {%r2, %r2, %r2, %r2, %r2, %r2, %r2, %r2}, {%f54890, %f54891, %f54892, %f54893, %f54894, %f54895, %f54896, %f54897};
	bar.warp.sync 	-1;
	wmma.mma.sync.aligned.row.col.m32n8k16.f32.f32 {%f54906, %f54907, %f54908, %f54909, %f54910, %f54911, %f54912, %f54913}, {%r2, %r2, %r2, %r2, %r2, %r2, %r2, %r2}, {%r2, %r2, %r2, %r2, %r2, %r2, %r2, %r2}, {%f54898, %f54899, %f54900, %f54901, %f54902, %f54903, %f54904, %f54905};
	bar.warp.sync 	-1;
	wmma.mma.sync.aligned.row.col.m32n8k16.f32.f32 {%f54914, %f54915, %f54916, %f54917, %f54918, %f54919, %f54920, %f54921}, {%r2, %r2, %r2, %r2, %r2, %r2, %r2, %r2}, {%r2, %r2, %r2, %r2, %r2, %r2, %r2, %r2}, {%f54906, %f54907, %f54908, %f54909, %f54910, %f54911, %f54912, %f54913};
	bar.warp.sync 	-1;
	wmma.mma.sync.aligned.row.col.m32n8k16.f32.f32 {%f54922, %f54923, %f54924, %f54925, %f54926, %f54927, %f54928, %f54929}, {%r2, %r2, %r2, %r2, %r2, %r2, %r2, %r2}, {%r2, %r2, %r2, %r2, %r2, %r2, %r2, %r2}, {%f54914, %f54915, %f54916, %f54917, %f54918, %f54919, %f54920, %f54921};
	bar.warp.sync 	-1;
	wmma.mma.sync.aligned.row.col.m32n8k16.f32.f32 {%f54930, %f54931, %f54932, %f54933, %f54934, %f54935, %f54936, %f54937}, {%r2, %r2, %r2, %r2, %r2, %r2, %r2, %r2}, {%r2, %r2, %r2, %r2, %r2, %r2, %r2, %r2}, {%f54922, %f54923, %f54924, %f54925, %f54926, %f54927, %f54928, %f54929};
	bar.warp.sync 	-1;
	wmma.mma.sync.aligned.row.col.m32n8k16.f32.f32 {%f54938, %f54939, %f54940, %f54941, %f54942, %f54943, %f54944, %f54945}, {%r2, %r2, %r2, %r2, %r2, %r2, %r2, %r2}, {%r2, %r2, %r2, %r2, %r2, %r2, %r2, %r2}, {%f54930, %f54931, %f54932, %f54933, %f54934, %f54935, %f54936, %f54937};
	bar.warp.sync 	-1;
	wmma.mma.sync.aligned.row.col.m32n8k16.f32.f32 {%f54946, %f54947, %f54948, %f54949, %f54950, %f54951, %f54952, %f54953}, {%r2, %r2, %r2, %r2, %r2, %r2, %r2, %r2}, {%r2, %r2, %r2, %r2, %r2, %r2, %r2, %r2}, {%f54938, %f54939, %f54940, %f54941, %f54942, %f54943, %f54944, %f54945};
	bar.warp.sync 	-1;
	wmma.mma.sync.aligned.row.col.m32n8k16.f32.f32 {%f54954, %f54955, %f54956, %f54957, %f54958, %f54959, %f54960, %f54961}, {%r2, %r2, %r2, %r2, %r2, %r2, %r2, %r2}, {%r2, %r2, %r2, %r2, %r2, %r2, %r2, %r2}, {%f54946, %f54947, %f54948, %f54949, %f54950, %f54951, %f54952, %f54953};
	bar.warp.sync 	-1;
	wmma.mma.sync.aligned.row.col.m32n8k16.f32.f32 {%f54962, %f54963, %f54964, %f54965, %f54966, %f54967, %f54968, %f54969}, {%r2, %r2, %r2, %r2, %r2, %r2, %r2, %r2}, {%r2, %r2, %r2, %r2, %r2, %r2, %r2, %r2}, {%f54954, %f54955, %f54956, %f54957, %f54958, %f54959, %f54960, %f54961};
	bar.warp.sync 	-1;
	wmma.mma.sync.aligned.row.col.m32n8k16.f32.f32 {%f54970, %f54971, %f54972, %f54973, %f54974, %f54975, %f54976, %f54977}, {%r2, %r2, %r2, %r2, %r2, %r2, %r2, %r2}, {%r2, %r2, %r2, %r2, %r2, %r2, %r2, %r2}, {%f54962, %f54963, %f54964, %f54965, %f54966, %f54967, %f54968, %f54969};
	bar.warp.sync 	-1;
	wmma.mma.sync.aligned.row.col.m32n8k16.f32.f32 {%f54978, %f54979, %f54980, %f54981, %f54982, %f54983, %f54984, %f54985}, {%r2, %r2, %r2, %r2, %r2, %r2, %r2, %r2}, {%r2, %r2, %r2, %r2, %r2, %r2, %r2, %r2}, {%f54970, %f54971, %f54972, %f54973, %f54974, %f54975, %f54976, %f54977};
	bar.warp.sync 	-1;
	wmma.mma.sync.aligned.row.col.m32n8k16.f32.f32 {%f54986, %f54987, %f54988, %f54989, %f54990, %f54991, %f54992, %f54993}, {%r2, %r2, %r2, %r2, %r2, %r2, %r2, %r2}, {%r2, %r2, %r2, %r2, %r2, %r2, %r2, %r2}, {%f54978, %f54979, %f54980, %f54981, %f54982, %f54983, %f54984, %f54985};
	bar.warp.sync 	-1;
	wmma.mma.sync.aligned.row.col.m32n8k16.f32.f32 {%f54994, %f54995, %f54996, %f54997, %f54998, %f54999, %f55000, %f55001}, {%r2, %r2, %r2, %r2, %r2, %r2, %r2, %r2}, {%r2, %r2, %r2, %r2, %r2, %r2, %r2, %r2}, {%f54986, %f54987, %f54988, %f54989, %f54990, %f54991, %f54992, %f54993};
	bar.warp.sync 	-1;
	wmma.mma.sync.aligned.row.col.m32n8k16.f32.f32 {%f55002, %f55003, %f55004, %f55005, %f55006, %f55007, %f55008, %f55009}, {%r2, %r2, %r2, %r2, %r2, %r2, %r2, %r2}, {%r2, %r2, %r2, %r2, %r2, %r2, %r2, %r2}, {%f54994, %f54995, %f54996, %f54997, %f54998, %f54999, %f55000, %f55001};
	bar.warp.sync 	-1;
	wmma.mma.sync.aligned.row.col.m32n8k16.f32.f32 {%f55010, %f55011, %f55012, %f55013, %f55014, %f55015, %f55016, %f55017}, {%r2, %r2, %r2, %r2, %r2, %r2, %r2, %r2}, {%r2, %r2, %r2, %r2, %r2, %r2, %r2, %r2}, {%f55002, %f55003, %f55004, %f55005, %f55006, %f55007, %f55008, %f55009};
	bar.warp.sync 	-1;
	wmma.mma.sync.aligned.row.col.m32n8k16.f32.f32 {%f55018, %f55019, %f55020, %f55021, %f55022, %f55023, %f55024, %f55025}, {%r2, %r2, %r2, %r2, %r2, %r2, %r2, %r2}, {%r2, %r2, %r2, %r2, %r2, %r2, %r2, %r2}, {%f55010, %f55011, %f55012, %f55013, %f55014, %f55015, %f55016, %f55017};
	bar.warp.sync 	-1;
	wmma.mma.sync.aligned.row.col.m32n8k16.f32.f32 {%f55026, %f55027, %f55028, %f55029, %f55030, %f55031, %f55032, %f55033}, {%r2, %r2, %r2, %r2, %r2, %r2, %r2, %r2}, {%r2, %r2, %r2, %r2, %r2, %r2, %r2, %r2}, {%f55018, %f55019, %f55020, %f55021, %f55022, %f55023, %f55024, %f55025};
	bar.warp.sync 	-1;
	wmma.mma.sync.aligned.row.col.m32n8k16.f32.f32 {%f55034, %f55035, %f55036, %f55037, %f55038, %f55039, %f55040, %f55041}, {%r2, %r2, %r2, %r2, %r2, %r2, %r2, %r2}, {%r2, %r2, %r2, %r2, %r2, %r2, %r2, %r2}, {%f55026, %f55027, %f55028, %f55029, %f55030, %f55031, %f55032, %f55033};
	bar.warp.sync 	-1;
	wmma.mma.sync.aligned.row.col.m32n8k16.f32.f32 {%f55042, %f55043, %f55044, %f55045, %f55046, %f55047, %f55048, %f55049}, {%r2, %r2, %r2, %r2, %r2, %r2, %r2, %r2}, {%r2, %r2, %r2, %r2, %r2, %r2, %r2, %r2}, {%f55034, %f55035, %f55036, %f55037, %f55038, %f55039, %f55040, %f55041};
	bar.warp.sync 	-1;
	wmma.mma.sync.aligned.row.col.m32n8k16.f32.f32 {%f55050, %f55051, %f55052, %f55053, %f55054, %f55055, %f55056, %f55057}, {%r2, %r2, %r2, %r2, %r2, %r2, %r2, %r2}, {%r2, %r2, %r2, %r2, %r2, %r2, %r2, %r2}, {%f55042, %f55043, %f55044, %f55045, %f55046, %f55047, %f55048, %f55049};
	bar.warp.sync 	-1;
	wmma.mma.sync.aligned.row.col.m32n8k16.f32.f32 {%f55058, %f55059, %f55060, %f55061, %f55062, %f55063, %f55064, %f55065}, {%r2, %r2, %r2, %r2, %r2, %r2, %r2, %r2}, {%r2, %r2, %r2, %r2, %r2, %r2, %r2, %r2}, {%f55050, %f55051, %f55052, %f55053, %f55054, %f55055, %f55056, %f55057};
	bar.warp.sync 	-1;
	wmma.mma.sync.aligned.row.col.m32n8k16.f32.f32 {%f55066, %f55067, %f55068, %f55069, %f55070, %f55071, %f55072, %f55073}, {%r2, %r2, %r2, %r2, %r2, %r2, %r2, %r2}, {%r2, %r2, %r2, %r2, %r2, %r2, %r2, %r2}, {%f55058, %f55059, %f55060, %f55061, %f55062, %f55063, %f55064, %f55065};
	bar.warp.sync 	-1;
	wmma.mma.sync.aligned.row.col.m32n8k16.f32.f32 {%f55074, %f55075, %f55076, %f55077, %f55078, %f55079, %f55080, %f55081}, {%r2, %r2, %r2, %r2, %r2, %r2, %r2, %r2}, {%r2, %r2, %r2, %r2, %r2, %r2, %r2, %r2}, {%f55066, %f55067, %f55068, %f55069, %f55070, %f55071, %f55072, %f55073};
	bar.warp.sync 	-1;
	wmma.mma.sync.aligned.row.col.m32n8k16.f32.f32 {%f55082, %f55083, %f55084, %f55085, %f55086, %f55087, %f55088, %f55089}, {%r2, %r2, %r2, %r2, %r2, %r2, %r2, %r2}, {%r2, %r2, %r2, %r2, %r2, %r2, %r2, %r2}, {%f55074, %f55075, %f55076, %f55077, %f55078, %f55079, %f55080, %f55081};
	bar.warp.sync 	-1;
	wmma.mma.sync.aligned.row.col.m32n8k16.f32.f32 {%f55090, %f55091, %f55092, %f55093, %f55094, %f55095, %f55096, %f55097}, {%r2, %r2, %r2, %r2, %r2, %r2, %r2, %r2}, {%r2, %r2, %r2, %r2, %r2, %r2, %r2, %r2}, {%f55082, %f55083, %f55084, %f55085, %f55086, %f55087, %f55088, %f55089};
	bar.warp.sync 	-1;
	wmma.mma.sync.aligned.row.col.m32n8k16.f32.f32 {%f55098, %f55099, %f55100, %f55101, %f55102, %f55103, %f55104, %f55105}, {%r2, %r2, %r2, %r2, %r2, %r2, %r2, %r2}, {%r2, %r2, %r2, %r2, %r2, %r2, %r2, %r2}, {%f55090, %f55091, %f55092, %f55093, %f55094, %f55095, %f55096, %f55097};
	bar.warp.sync 	-1;
	wmma.mma.sync.aligned.row.col.m32n8k16.f32.f32 {%f55106, %f55107, %f55108, %f55109, %f55110, %f55111, %f55112, %f55113}, {%r2, %r2, %r2, %r2, %r2, %r2, %r2, %r2}, {%r2, %r2, %r2, %r2, %r2, %r2, %r2, %r2}, {%f55098, %f55099, %f55100, %f55101, %f55102, %f55103, %f55104, %f55105};
	bar.warp.sync 	-1;
	wmma.mma.sync.aligned.row.col.m32n8k16.f32.f32 {%f55114, %f55115, %f55116, %f55117, %f55118, %f55119, %f55120, %f55121}, {%r2, %r2, %r2, %r2, %r2, %r2, %r2, %r2}, {%r2, %r2, %r2, %r2, %r2, %r2, %r2, %r2}, {%f55106, %f55107, %f55108, %f55109, %f55110, %f55111, %f55112, %f55113};
	bar.warp.sync 	-1;
	wmma.mma.sync.aligned.row.col.m32n8k16.f32.f32 {%f55122, %f55123, %f55124, %f55125, %f55126, %f55127, %f55128, %f55129}, {%r2, %r2, %r2, %r2, %r2, %r2, %r2, %r2}, {%r2, %r2, %r2, %r2, %r2, %r2, %r2, %r2}, {%f55114, %f55115, %f55116, %f55117, %f55118, %f55119, %f55120, %f55121};
	bar.warp.sync 	-1;
	wmma.mma.sync.aligned.row.col.m32n8k16.f32.f32 {%f55130, %f55131, %f55132, %f55133, %f55134, %f55135, %f55136, %f55137}, {%r2, %r2, %r2, %r2, %r2, %r2, %r2, %r2}, {%r2, %r2, %r2, %r2, %r2, %r2, %r2, %r2}, {%f55122, %f55123, %f55124, %f55125, %f55126, %f55127, %f55128, %f55129};
	bar.warp.sync 	-1;
	wmma.mma.sync.aligned.row.col.m32n8k16.f32.f32 {%f55138, %f55139, %f55140, %f55141, %f55142, %f55143, %f55144, %f55145}, {%r2, %r2, %r2, %r2, %r2, %r2, %r2, %r2}, {%r2, %r2, %r2, %r2, %r2, %r2, %r2, %r2}, {%f55130, %f55131, %f55132, %f55133, %f55134, %f55135, %f55136, %f55137};
	bar.warp.sync 	-1;
	wmma.mma.sync.aligned.row.col.m32n8k16.f32.f32 {%f55146, %f55147, %f55148, %f55149, %f55150, %f55151, %f55152, %f55153}, {%r2, %r2, %r2, %r2, %r2, %r2, %r2, %r2}, {%r2, %r2, %r2, %r2, %r2, %r2, %r2, %r2}, {%f55138, %f55139, %f55140, %f55141, %f55142, %f55143, %f55144, %f55145};
	bar.warp.sync 	-1;
	wmma.mma.sync.aligned.row.col.m32n8k16.f32.f32 {%f55154, %f55155, %f55156, %f55157, %f55158, %f55159, %f55160, %f55161}, {%r2, %r2, %r2, %r2, %r2, %r2, %r2, %r2}, {%r2, %r2, %r2, %r2, %r2, %r2, %r2, %r2}, {%f55146, %f55147, %f55148, %f55149, %f55150, %f55151, %f55152, %f55153};
	bar.warp.sync 	-1;
	wmma.mma.sync.aligned.row.col.m32n8k16.f32.f32 {%f55162, %f55163, %f55164, %f55165, %f55166, %f55167, %f55168, %f55169}, {%r2, %r2, %r2, %r2, %r2, %r2, %r2, %r2}, {%r2, %r2, %r2, %r2, %r2, %r2, %r2, %r2}, {%f55154, %f55155, %f55156, %f55157, %f55158, %f55159, %f55160, %f55161};
	bar.warp.sync 	-1;
	wmma.mma.sync.aligned.row.col.m32n8k16.f32.f32 {%f55170, %f55171, %f55172, %f55173, %f55174, %f55175, %f55176, %f55177}, {%r2, %r2, %r2, %r2, %r2, %r2, %r2, %r2}, {%r2, %r2, %r2, %r2, %r2, %r2, %r2, %r2}, {%f55162, %f55163, %f55164, %f55165, %f55166, %f55167, %f55168, %f55169};
	bar.warp.sync 	-1;
	wmma.mma.sync.aligned.row.col.m32n8k16.f32.f32 {%f55178, %f55179, %f55180, %f55181, %f55182, %f55183, %f55184, %f55185}, {%r2, %r2, %r2, %r2, %r2, %r2, %r2, %r2}, {%r2, %r2, %r2, %r2, %r2, %r2, %r2, %r2}, {%f55170, %f55171, %f55172, %f55173, %f55174, %f55175, %f55176, %f55177};
	bar.warp.sync 	-1;
	wmma.mma.sync.aligned.row.col.m32n8k16.f32.f32 {%f55186, %f55187, %f55188, %f55189, %f55190, %f55191, %f55192, %f55193}, {%r2, %r2, %r2, %r2, %r2, %r2, %r2, %r2}, {%r2, %r2, %r2, %r2, %r2, %r2, %r2, %r2}, {%f55178, %f55179, %f55180, %f55181, %f55182, %f55183, %f55184, %f55185};
	bar.warp.sync 	-1;
	wmma.mma.sync.aligned.row.col.m32n8k16.f32.f32 {%f55194, %f55195, %f55196, %f55197, %f55198, %f55199, %f55200, %f55201}, {%r2, %r2, %r2, %r2, %r2, %r2, %r2, %r2}, {%r2, %r2, %r2, %r2, %r2, %r2, %r2, %r2}, {%f55186, %f55187, %f55188, %f55189, %f55190, %f55191, %f55192, %f55193};
	bar.warp.sync 	-1;
	wmma.mma.sync.aligned.row.col.m32n8k16.f32.f32 {%f55202, %f55203, %f55204, %f55205, %f55206, %f55207, %f55208, %f55209}, {%r2, %r2, %r2, %r2, %r2, %r2, %r2, %r2}, {%r2, %r2, %r2, %r2, %r2, %r2, %r2, %r2}, {%f55194, %f55195, %f55196, %f55197, %f55198, %f55199, %f55200, %f55201};
	bar.warp.sync 	-1;
	wmma.mma.sync.aligned.row.col.m32n8k16.f32.f32 {%f55210, %f55211, %f55212, %f55213, %f55214, %f55215, %f55216, %f55217}, {%r2, %r2, %r2, %r2, %r2, %r2, %r2, %r2}, {%r2, %r2, %r2, %r2, %r2, %r2, %r2, %r2}, {%f55202, %f55203, %f55204, %f55205, %f55206, %f55207, %f55208, %f55209};
	bar.warp.sync 	-1;
	wmma.mma.sync.aligned.row.col.m32n8k16.f32.f32 {%f55218, %f55219, %f55220, %f55221, %f55222, %f55223, %f55224, %f55225}, {%r2, %r2, %r2, %r2, %r2, %r2, %r2, %r2}, {%r2, %r2, %r2, %r2, %r2, %r2, %r2, %r2}, {%f55210, %f55211, %f55212, %f55213, %f55214, %f55215, %f55216, %f55217};
	bar.warp.sync 	-1;
	wmma.mma.sync.aligned.row.col.m32n8k16.f32.f32 {%f55226, %f55227, %f55228, %f55229, %f55230, %f55231, %f55232, %f55233}, {%r2, %r2, %r2, %r2, %r2, %r2, %r2, %r2}, {%r2, %r2, %r2, %r2, %r2, %r2, %r2, %r2}, {%f55218, %f55219, %f55220, %f55221, %f55222, %f55223, %f55224, %f55225};
	bar.warp.sync 	-1;
	wmma.mma.sync.aligned.row.col.m32n8k16.f32.f32 {%f55234, %f55235, %f55236, %f55237, %f55238, %f55239, %f55240, %f55241}, {%r2, %r2, %r2, %r2, %r2, %r2, %r2, %r2}, {%r2, %r2, %r2, %r2, %r2, %r2, %r2, %r2}, {%f55226, %f55227, %f55228, %f55229, %f55230, %f55231, %f55232, %f55233};
	bar.warp.sync 	-1;
	wmma.mma.sync.aligned.row.col.m32n8k16.f32.f32 {%f55242, %f55243, %f55244, %f55245, %f55246, %f55247, %f55248, %f55249}, {%r2, %r2, %r2, %r2, %r2, %r2, %r2, %r2}, {%r2, %r2, %r2, %r2, %r2, %r2, %r2, %r2}, {%f55234, %f55235, %f55236, %f55237, %f55238, %f55239, %f55240, %f55241};
	bar.warp.sync 	-1;
	wmma.mma.sync.aligned.row.col.m32n8k16.f32.f32 {%f55250, %f55251, %f55252, %f55253, %f55254, %f55255, %f55256, %f55257}, {%r2, %r2, %r2, %r2, %r2, %r2, %r2, %r2}, {%r2, %r2, %r2, %r2, %r2, %r2, %r2, %r2}, {%f55242, %f55243, %f55244, %f55245, %f55246, %f55247, %f55248, %f55249};
	bar.warp.sync 	-1;
	wmma.mma.sync.aligned.row.col.m32n8k16.f32.f32 {%f55258, %f55259, %f55260, %f55261, %f55262, %f55263, %f55264, %f55265}, {%r2, %r2, %r2, %r2, %r2, %r2, %r2, %r2}, {%r2, %r2, %r2, %r2, %r2, %r2, %r2, %r2}, {%f55250, %f55251, %f55252, %f55253, %f55254, %f55255, %f55256, %f55257};
	bar.warp.sync 	-1;
	wmma.mma.sync.aligned.row.col.m32n8k16.f32.f32 {%f55266, %f55267, %f55268, %f55269, %f55270, %f55271, %f55272, %f55273}, {%r2, %r2, %r2, %r2, %r2, %r2, %r2, %r2}, {%r2, %r2, %r2, %r2, %r2, %r2, %r2, %r2}, {%f55258, %f55259, %f55260, %f55261, %f55262, %f55263, %f55264, %f55265};
	bar.warp.sync 	-1;
	wmma.mma.sync.aligned.row.col.m32n8k16.f32.f32 {%f55274, %f55275, %f55276, %f55277, %f55278, %f55279, %f55280, %f55281}, {%r2, %r2, %r2, %r2, %r2, %r2, %r2, %r2}, {%r2, %r2, %r2, %r2, %r2, %r2, %r2, %r2}, {%f55266, %f55267, %f55268, %f55269, %f55270, %f55271, %f55272, %f55273};
	bar.warp.sync 	-1;
	wmma.mma.sync.aligned.row.col.m32n8k16.f32.f32 {%f55282, %f55283, %f55284, %f55285, %f55286, %f55287, %f55288, %f55289}, {%r2, %r2, %r2, %r2, %r2, %r2, %r2, %r2}, {%r2, %r2, %r2, %r2, %r2, %r2, %r2, %r2}, {%f55274, %f55275, %f55276, %f55277, %f55278, %f55279, %f55280, %f55281};
	bar.warp.sync 	-1;
	wmma.mma.sync.aligned.row.col.m32n8k16.f32.f32 {%f55290, %f55291, %f55292, %f55293, %f55294, %f55295, %f55296, %f55297}, {%r2, %r2, %r2, %r2, %r2, %r2, %r2, %r2}, {%r2, %r2, %r2, %r2, %r2, %r2, %r2, %r2}, {%f55282, %f55283, %f55284, %f55285, %f55286, %f55287, %f55288, %f55289};
	bar.warp.sync 	-1;
	wmma.mma.sync.aligned.row.col.m32n8k16.f32.f32 {%f55298, %f55299, %f55300, %f55301, %f55302, %f55303, %f55304, %f55305}, {%r2, %r2, %r2, %r2, %r2, %r2, %r2, %r2}, {%r2, %r2, %r2, %r2, %r2, %r2, %r2, %r2}, {%f55290, %f55291, %f55292, %f55293, %f55294, %f55295, %f55296, %f55297};
	bar.warp.sync 	-1;
	wmma.mma.sync.aligned.row.col.m32n8k16.f32.f32 {%f55306, %f55307, %f55308, %f55309, %f55310, %f55311, %f55312, %f55313}, {%r2, %r2, %r2, %r2, %r2, %r2, %r2, %r2}, {%r2, %r2, %r2, %r2, %r2, %r2, %r2, %r2}, {%f55298, %f55299, %f55300, %f55301, %f55302, %f55303, %f55304, %f55305};
	bar.warp.sync 	-1;
	wmma.mma.sync.aligned.row.col.m32n8k16.f32.f32 {%f55314, %f55315, %f55316, %f55317, %f55318, %f55319, %f55320, %f55321}, {%r2, %r2, %r2, %r2, %r2, %r2, %r2, %r2}, {%r2, %r2, %r2, %r2, %r2, %r2, %r2, %r2}, {%f55306, %f55307, %f55308, %f55309, %f55310, %f55311, %f55312, %f55313};
	bar.warp.sync 	-1;
	wmma.mma.sync.aligned.row.col.m32n8k16.f32.f32 {%f55322, %f55323, %f55324, %f55325, %f55326, %f55327, %f55328, %f55329}, {%r2, %r2, %r2, %r2, %r2, %r2, %r2, %r2}, {%r2, %r2, %r2, %r2, %r2, %r2, %r2, %r2}, {%f55314, %f55315, %f55316, %f55317, %f55318, %f55319, %f55320, %f55321};
	bar.warp.sync 	-1;
	wmma.mma.sync.aligned.row.col.m32n8k16.f32.f32 {%f55330, %f55331, %f55332, %f55333, %f55334, %f55335, %f55336, %f55337}, {%r2, %r2, %r2, %r2, %r2, %r2, %r2, %r2}, {%r2, %r2, %r2, %r2, %r2, %r2, %r2, %r2}, {%f55322, %f55323, %f55324, %f55325, %f55326, %f55327, %f55328, %f55329};
	bar.warp.sync 	-1;
	wmma.mma.sync.aligned.row.col.m32n8k16.f32.f32 {%f55338, %f55339, %f55340, %f55341, %f55342, %f55343, %f55344, %f55345}, {%r2, %r2, %r2, %r2, %r2, %r2, %r2, %r2}, {%r2, %r2, %r2, %r2, %r2, %r2, %r2, %r2}, {%f55330, %f55331, %f55332, %f55333, %f55334, %f55335, %f55336, %f55337};
	bar.warp.sync 	-1;
	wmma.mma.sync.aligned.row.col.m32n8k16.f32.f32 {%f55346, %f55347, %f55348, %f55349, %f55350, %f55351, %f55352, %f55353}, {%r2, %r2, %r2, %r2, %r2, %r2, %r2, %r2}, {%r2, %r2, %r2, %r2, %r2, %r2, %r2, %r2}, {%f55338, %f55339, %f55340, %f55341, %f55342, %f55343, %f55344, %f55345};
	bar.warp.sync 	-1;
	wmma.mma.sync.aligned.row.col.m32n8k16.f32.f32 {%f55354, %f55355, %f55356, %f55357, %f55358, %f55359, %f55360, %f55361}, {%r2, %r2, %r2, %r2, %r2, %r2, %r2, %r2}, {%r2, %r2, %r2, %r2, %r2, %r2, %r2, %r2}, {%f55346, %f55347, %f55348, %f55349, %f55350, %f55351, %f55352, %f55353};
	bar.warp.sync 	-1;
	wmma.mma.sync.aligned.row.col.m32n8k16.f32.f32 {%f55362, %f55363, %f55364, %f55365, %f55366, %f55367, %f55368, %f55369}, {%r2, %r2, %r2, %r2, %r2, %r2, %r2, %r2}, {%r2, %r2, %r2, %r2, %r2, %r2, %r2, %r2}, {%f55354, %f55355, %f55356, %f55357, %f55358, %f55359, %f55360, %f55361};
	bar.warp.sync 	-1;
	wmma.mma.sync.aligned.row.col.m32n8k16.f32.f32 {%f55370, %f55371, %f55372, %f55373, %f55374, %f55375, %f55376, %f55377}, {%r2, %r2, %r2, %r2, %r2, %r2, %r2, %r2}, {%r2, %r2, %r2, %r2, %r2, %r2, %r2, %r2}, {%f55362, %f55363, %f55364, %f55365, %f55366, %f55367, %f55368, %f55369};
	bar.warp.sync 	-1;
	wmma.mma.sync.aligned.row.col.m32n8k16.f32.f32 {%f55378, %f55379, %f55380, %f55381, %f55382, %f55383, %f55384, %f55385}, {%r2, %r2, %r2, %r2, %r2, %r2, %r2, %r2}, {%r2, %r2, %r2, %r2, %r2, %r2, %r2, %r2}, {%f55370, %f55371, %f55372, %f55373, %f55374, %f55375, %f55376, %f55377};
	bar.warp.sync 	-1;
	wmma.mma.sync.aligned.row.col.m32n8k16.f32.f32 {%f55386, %f55387, %f55388, %f55389, %f55390, %f55391, %f55392, %f55393}, {%r2, %r2, %r2, %r2, %r2, %r2, %r2, %r2}, {%r2, %r2, %r2, %r2, %r2, %r2, %r2, %r2}, {%f55378, %f55379, %f55380, %f55381, %f55382, %f55383, %f55384, %f55385};
	bar.warp.sync 	-1;
	wmma.mma.sync.aligned.row.col.m32n8k16.f32.f32 {%f55394, %f55395, %f55396, %f55397, %f55398, %f55399, %f55400, %f55401}, {%r2, %r2, %r2, %r2, %r2, %r2, %r2, %r2}, {%r2, %r2, %r2, %r2, %r2, %r2, %r2, %r2}, {%f55386, %f55387, %f55388, %f55389, %f55390, %f55391, %f55392, %f55393};
	bar.warp.sync 	-1;
	wmma.mma.sync.aligned.row.col.m32n8k16.f32.f32 {%f55402, %f55403, %f55404, %f55405, %f55406, %f55407, %f55408, %f55409}, {%r2, %r2, %r2, %r2, %r2, %r2, %r2, %r2}, {%r2, %r2, %r2, %r2, %r2, %r2, %r2, %r2}, {%f55394, %f55395, %f55396, %f55397, %f55398, %f55399, %f55400, %f55401};
	bar.warp.sync 	-1;
	wmma.mma.sync.aligned.row.col.m32n8k16.f32.f32 {%f55410, %f55411, %f55412, %f55413, %f55414, %f55415, %f55416, %f55417}, {%r2, %r2, %r2, %r2, %r2, %r2, %r2, %r2}, {%r2, %r2, %r2, %r2, %r2, %r2, %r2, %r2}, {%f55402, %f55403, %f55404, %f55405, %f55406, %f55407, %f55408, %f55409};
	bar.warp.sync 	-1;
	wmma.mma.sync.aligned.row.col.m32n8k16.f32.f32 {%f55418, %f55419, %f55420, %f55421, %f55422, %f55423, %f55424, %f55425}, {%r2, %r2, %r2, %r2, %r2, %r2, %r2, %r2}, {%r2, %r2, %r2, %r2, %r2, %r2, %r2, %r2}, {%f55410, %f55411, %f55412, %f55413, %f55414, %f55415, %f55416, %f55417};
	bar.warp.sync 	-1;
	wmma.mma.sync.aligned.row.col.m32n8k16.f32.f32 {%f55426, %f55427, %f55428, %f55429, %f55430, %f55431, %f55432, %f55433}, {%r2, %r2, %r2, %r2, %r2, %r2, %r2, %r2}, {%r2, %r2, %r2, %r2, %r2, %r2, %r2, %r2}, {%f55418, %f55419, %f55420, %f55421, %f55422, %f55423, %f55424, %f55425};
	bar.warp.sync 	-1;
	wmma.mma.sync.aligned.row.col.m32n8k16.f32.f32 {%f55434, %f55435, %f55436, %f55437, %f55438, %f55439, %f55440, %f55441}, {%r2, %r2, %r2, %r2, %r2, %r2, %r2, %r2}, {%r2, %r2, %r2, %r2, %r2, %r2, %r2, %r2}, {%f55426, %f55427, %f55428, %f55429, %f55430, %f55431, %f55432, %f55433};
	bar.warp.sync 	-1;
	wmma.mma.sync.aligned.row.col.m32n8k16.f32.f32 {%f55442, %f55443, %f55444, %f55445, %f55446, %f55447, %f55448, %f55449}, {%r2, %r2, %r2, %r2, %r2, %r2, %r2, %r2}, {%r2, %r2, %r2, %r2, %r2, %r2, %r2, %r2}, {%f55434, %f55435, %f55436, %f55437, %f55438, %f55439, %f55440, %f55441};
	bar.warp.sync 	-1;
	wmma.mma.sync.aligned.row.col.m32n8k16.f32.f32 {%f55450, %f55451, %f55452, %f55453, %f55454, %f55455, %f55456, %f55457}, {%r2, %r2, %r2, %r2, %r2, %r2, %r2, %r2}, {%r2, %r2, %r2, %r2, %r2, %r2, %r2, %r2}, {%f55442, %f55443, %f55444, %f55445, %f55446, %f55447, %f55448, %f55449};
	bar.warp.sync 	-1;
	wmma.mma.sync.aligned.row.col.m32n8k16.f32.f32 {%f55458, %f55459, %f55460, %f55461, %f55462, %f55463, %f55464, %f55465}, {%r2, %r2, %r2, %r2, %r2, %r2, %r2, %r2}, {%r2, %r2, %r2, %r2, %r2, %r2, %r2, %r2}, {%f55450, %f55451, %f55452, %f55453, %f55454, %f55455, %f55456, %f55457};
	bar.warp.sync 	-1;
	wmma.mma.sync.aligned.row.col.m32n8k16.f32.f32 {%f55466, %f55467, %f55468, %f55469, %f55470, %f55471, %f55472, %f55473}, {%r2, %r2, %r2, %r2, %r2, %r2, %r2, %r2}, {%r2, %r2, %r2, %r2, %r2, %r2, %r2, %r2}, {%f55458, %f55459, %f55460, %f55461, %f55462, %f55463, %f55464, %f55465};
	bar.warp.sync 	-1;
	wmma.mma.sync.aligned.row.col.m32n8k16.f32.f32 {%f55474, %f55475, %f55476, %f55477, %f55478, %f55479, %f55480, %f55481}, {%r2, %r2, %r2, %r2, %r2, %r2, %r2, %r2}, {%r2, %r2, %r2, %r2, %r2, %r2, %r2, %r2}, {%f55466, %f55467, %f55468, %f55469, %f55470, %f55471, %f55472, %f55473};
	bar.warp.sync 	-1;
	wmma.mma.sync.aligned.row.col.m32n8k16.f32.f32 {%f55482, %f55483, %f55484, %f55485, %f55486, %f55487, %f55488, %f55489}, {%r2, %r2, %r2, %r2, %r2, %r2, %r2, %r2}, {%r2, %r2, %r2, %r2, %r2, %r2, %r2, %r2}, {%f55474, %f55475, %f55476, %f55477, %f55478, %f55479, %f55480, %f55481};
	bar.warp.sync 	-1;
	wmma.mma.sync.aligned.row.col.m32n8k16.f32.f32 {%f55490, %f55491, %f55492, %f55493, %f55494, %f55495, %f55496, %f55497}, {%r2, %r2, %r2, %r2, %r2, %r2, %r2, %r2}, {%r2, %r2, %r2, %r2, %r2, %r2, %r2, %r2}, {%f55482, %f55483, %f55484, %f55485, %f55486, %f55487, %f55488, %f55489};
	bar.warp.sync 	-1;
	wmma.mma.sync.aligned.row.col.m32n8k16.f32.f32 {%f55498, %f55499, %f55500, %f55501, %f55502, %f55503, %f55504, %f55505}, {%r2, %r2, %r2, %r2, %r2, %r2, %r2, %r2}, {%r2, %r2, %r2, %r2, %r2, %r2, %r2, %r2}, {%f55490, %f55491, %f55492, %f55493, %f55494, %f55495, %f55496, %f55497};
	bar.warp.sync 	-1;
	wmma.mma.sync.aligned.row.col.m32n8k16.f32.f32 {%f55506, %f55507, %f55508, %f55509, %f55510, %f55511, %f55512, %f55513}, {%r2, %r2, %r2, %r2, %r2, %r2, %r2, %r2}, {%r2, %r2, %r2, %r2, %r2, %r2, %r2, %r2}, {%f55498, %f55499, %f55500, %f55501, %f55502, %f55503, %f55504, %f55505};
	bar.warp.sync 	-1;
	wmma.mma.sync.aligned.row.col.m32n8k16.f32.f32 {%f55514, %f55515, %f55516, %f55517, %f55518, %f55519, %f55520, %f55521}, {%r2, %r2, %r2, %r2, %r2, %r2, %r2, %r2}, {%r2, %r2, %r2, %r2, %r2, %r2, %r2, %r2}, {%f55506, %f55507, %f55508, %f55509, %f55510, %f55511, %f55512, %f55513};
	bar.warp.sync 	-1;
	wmma.mma.sync.aligned.row.col.m32n8k16.f32.f32 {%f55522, %f55523, %f55524, %f55525, %f55526, %f55527, %f55528, %f55529}, {%r2, %r2, %r2, %r2, %r2, %r2, %r2, %r2}, {%r2, %r2, %r2, %r2, %r2, %r2, %r2, %r2}, {%f55514, %f55515, %f55516, %f55517, %f55518, %f55519, %f55520, %f55521};
	bar.warp.sync 	-1;
	wmma.mma.sync.aligned.row.col.m32n8k16.f32.f32 {%f55530, %f55531, %f55532, %f55533, %f55534, %f55535, %f55536, %f55537}, {%r2, %r2, %r2, %r2, %r2, %r2, %r2, %r2}, {%r2, %r2, %r2, %r2, %r2, %r2, %r2, %r2}, {%f55522, %f55523, %f55524, %f55525, %f55526, %f55527, %f55528, %f55529};
	bar.warp.sync 	-1;
	wmma.mma.sync.aligned.row.col.m32n8k16.f32.f32 {%f55538, %f55539, %f55540, %f55541, %f55542, %f55543, %f55544, %f55545}, {%r2, %r2, %r2, %r2, %r2, %r2, %r2, %r2}, {%r2, %r2, %r2, %r2, %r2, %r2, %r2, %r2}, {%f55530, %f55531, %f55532, %f55533, %f55534, %f55535, %f55536, %f55537};
	bar.warp.sync 	-1;
	wmma.mma.sync.aligned.row.col.m32n8k16.f32.f32 {%f55546, %f55547, %f55548, %f55549, %f55550, %f55551, %f55552, %f55553}, {%r2, %r2, %r2, %r2, %r2, %r2, %r2, %r2}, {%r2, %r2, %r2, %r2, %r2, %r2, %r2, %r2}, {%f55538, %f55539, %f55540, %f55541, %f55542, %f55543, %f55544, %f55545};
	bar.warp.sync 	-1;
	wmma.mma.sync.aligned.row.col.m32n8k16.f32.f32 {%f55554, %f55555, %f55556, %f55557, %f55558, %f55559, %f55560, %f55561}, {%r2, %r2, %r2, %r2, %r2, %r2, %r2, %r2}, {%r2, %r2, %r2, %r2, %r2, %r2, %r2, %r2}, {%f55546, %f55547, %f55548, %f55549, %f55550, %f55551, %f55552, %f55553};
	bar.warp.sync 	-1;
	wmma.mma.sync.aligned.row.col.m32n8k16.f32.f32 {%f55562, %f55563, %f55564, %f55565, %f55566, %f55567, %f55568, %f55569}, {%r2, %r2, %r2, %r2, %r2, %r2, %r2, %r2}, {%r2, %r2, %r2, %r2, %r2, %r2, %r2, %r2}, {%f55554, %f55555, %f55556, %f55557, %f55558, %f55559, %f55560, %f55561};
	bar.warp.sync 	-1;
	wmma.mma.sync.aligned.row.col.m32n8k16.f32.f32 {%f55570, %f55571, %f55572, %f55573, %f55574, %f55575, %f55576, %f55577}, {%r2, %r2, %r2, %r2, %r2, %r2, %r2, %r2}, {%r2, %r2, %r2, %r2, %r2, %r2, %r2, %r2}, {%f55562, %f55563, %f55564, %f55565, %f55566, %f55567, %f55568, %f55569};
	bar.warp.sync 	-1;
	wmma.mma.sync.aligned.row.col.m32n8k16.f32.f32 {%f55578, %f55579, %f55580, %f55581, %f55582, %f55583, %f55584, %f55585}, {%r2, %r2, %r2, %r2, %r2, %r2, %r2, %r2}, {%r2, %r2, %r2, %r2, %r2, %r2, %r2, %r2}, {%f55570, %f55571, %f55572, %f55573, %f55574, %f55575, %f55576, %f55577};
	bar.warp.sync 	-1;
	wmma.mma.sync.aligned.row.col.m32n8k16.f32.f32 {%f55586, %f55587, %f55588, %f55589, %f55590, %f55591, %f55592, %f55593}, {%r2, %r2, %r2, %r2, %r2, %r2, %r2, %r2}, {%r2, %r2, %r2, %r2, %r2, %r2, %r2, %r2}, {%f55578, %f55579, %f55580, %f55581, %f55582, %f55583, %f55584, %f55585};
	bar.warp.sync 	-1;
	wmma.mma.sync.aligned.row.col.m32n8k16.f32.f32 {%f55594, %f55595, %f55596, %f55597, %f55598, %f55599, %f55600, %f55601}, {%r2, %r2, %r2, %r2, %r2, %r2, %r2, %r2}, {%r2, %r2, %r2, %r2, %r2, %r2, %r2, %r2}, {%f55586, %f55587, %f55588, %f55589, %f55590, %f55591, %f55592, %f55593};
	bar.warp.sync 	-1;
	wmma.mma.sync.aligned.row.col.m32n8k16.f32.f32 {%f55602, %f55603, %f55604, %f55605, %f55606, %f55607, %f55608, %f55609}, {%r2, %r2, %r2, %r2, %r2, %r2, %r2, %r2}, {%r2, %r2, %r2, %r2, %r2, %r2, %r2, %r2}, {%f55594, %f55595, %f55596, %f55597, %f55598, %f55599, %f55600, %f55601};
	bar.warp.sync 	-1;
	wmma.mma.sync.aligned.row.col.m32n8k16.f32.f32 {%f55610, %f55611, %f55612, %f55613, %f55614, %f55615, %f55616, %f55617}, {%r2, %r2, %r2, %r2, %r2, %r2, %r2, %r2}, {%r2, %r2, %r2, %r2, %r2, %r2, %r2, %r2}, {%f55602, %f55603, %f55604, %f55605, %f55606, %f55607, %f55608, %f55609};
	bar.warp.sync 	-1;
	wmma.mma.sync.aligned.row.col.m32n8k16.f32.f32 {%f55618, %f55619, %f55620, %f55621, %f55622, %f55623, %f55624, %f55625}, {%r2, %r2, %r2, %r2, %r2, %r2, %r2, %r2}, {%r2, %r2, %r2, %r2, %r2, %r2, %r2, %r2}, {%f55610, %f55611, %f55612, %f55613, %f55614, %f55615, %f55616, %f55617};
	bar.warp.sync 	-1;
	wmma.mma.sync.aligned.row.col.m32n8k16.f32.f32 {%f55626, %f55627, %f55628, %f55629, %f55630, %f55631, %f55632, %f55633}, {%r2, %r2, %r2, %r2, %r2, %r2, %r2, %r2}, {%r2, %r2, %r2, %r2, %r2, %r2, %r2, %r2}, {%f55618, %f55619, %f55620, %f55621, %f55622, %f55623, %f55624, %f55625};
	bar.warp.sync 	-1;
	wmma.mma.sync.aligned.row.col.m32n8k16.f32.f32 {%f55634, %f55635, %f55636, %f55637, %f55638, %f55639, %f55640, %f55641}, {%r2, %r2, %r2, %r2, %r2, %r2, %r2, %r2}, {%r2, %r2, %r2, %r2, %r2, %r2, %r2, %r2}, {%f55626, %f55627, %f55628, %f55629, %f55630, %f55631, %f55632, %f55633};
	bar.warp.sync 	-1;
	wmma.mma.sync.aligned.row.col.m32n8k16.f32.f32 {%f55642, %f55643, %f55644, %f55645, %f55646, %f55647, %f55648, %f55649}, {%r2, %r2, %r2, %r2, %r2, %r2, %r2, %r2}, {%r2, %r2, %r2, %r2, %r2, %r2, %r2, %r2}, {%f55634, %f55635, %f55636, %f55637, %f55638, %f55639, %f55640, %f55641};
	bar.warp.sync 	-1;
	wmma.mma.sync.aligned.row.col.m32n8k16.f32.f32 {%f55650, %f55651, %f55652, %f55653, %f55654, %f55655, %f55656, %f55657}, {%r2, %r2, %r2, %r2, %r2, %r2, %r2, %r2}, {%r2, %r2, %r2, %r2, %r2, %r2, %r2, %r2}, {%f55642, %f55643, %f55644, %f55645, %f55646, %f55647, %f55648, %f55649};
	bar.warp.sync 	-1;
	wmma.mma.sync.aligned.row.col.m32n8k16.f32.f32 {%f55658, %f55659, %f55660, %f55661, %f55662, %f55663, %f55664, %f55665}, {%r2, %r2, %r2, %r2, %r2, %r2, %r2, %r2}, {%r2, %r2, %r2, %r2, %r2, %r2, %r2, %r2}, {%f55650, %f55651, %f55652, %f55653, %f55654, %f55655, %f55656, %f55657};
	bar.warp.sync 	-1;
	wmma.mma.sync.aligned.row.col.m32n8k16.f32.f32 {%f55666, %f55667, %f55668, %f55669, %f55670, %f55671, %f55672, %f55673}, {%r2, %r2, %r2, %r2, %r2, %r2, %r2, %r2}, {%r2, %r2, %r2, %r2, %r2, %r2, %r2, %r2}, {%f55658, %f55659, %f55660, %f55661, %f55662, %f55663, %f55664, %f55665};
	bar.warp.sync 	-1;
	wmma.mma.sync.aligned.row.col.m32n8k16.f32.f32 {%f55674, %f55675, %f55676, %f55677, %f55678, %f55679, %f55680, %f55681}, {%r2, %r2, %r2, %r2, %r2, %r2, %r2, %r2}, {%r2, %r2, %r2, %r2, %r2, %r2, %r2, %r2}, {%f55666, %f55667, %f55668, %f55669, %f55670, %f55671, %f55672, %f55673};
	bar.warp.sync 	-1;
	wmma.mma.sync.aligned.row.col.m32n8k16.f32.f32 {%f55682, %f55683, %f55684, %f55685, %f55686, %f55687, %f55688, %f55689}, {%r2, %r2, %r2, %r2, %r2, %r2, %r2, %r2}, {%r2, %r2, %r2, %r2, %r2, %r2, %r2, %r2}, {%f55674, %f55675, %f55676, %f55677, %f55678, %f55679, %f55680, %f55681};
	bar.warp.sync 	-1;
	wmma.mma.sync.aligned.row.col.m32n8k16.f32.f32 {%f55690, %f55691, %f55692, %f55693, %f55694, %f55695, %f55696, %f55697}, {%r2, %r2, %r2, %r2, %r2, %r2, %r2, %r2}, {%r2, %r2, %r2, %r2, %r2, %r2, %r2, %r2}, {%f55682, %f55683, %f55684, %f55685, %f55686, %f55687, %f55688, %f55689};
	bar.warp.sync 	-1;
	wmma.mma.sync.aligned.row.col.m32n8k16.f32.f32 {%f55698, %f55699, %f55700, %f55701, %f55702, %f55703, %f55704, %f55705}, {%r2, %r2, %r2, %r2, %r2, %r2, %r2, %r2}, {%r2, %r2, %r2, %r2, %r2, %r2, %r2, %r2}, {%f55690, %f55691, %f55692, %f55693, %f55694, %f55695, %f55696, %f55697};
	bar.warp.sync 	-1;
	wmma.mma.sync.aligned.row.col.m32n8k16.f32.f32 {%f55706, %f55707, %f55708, %f55709, %f55710, %f55711, %f55712, %f55713}, {%r2, %r2, %r2, %r2, %r2, %r2, %r2, %r2}, {%r2, %r2, %r2, %r2, %r2, %r2, %r2, %r2}, {%f55698, %f55699, %f55700, %f55701, %f55702, %f55703, %f55704, %f55705};
	bar.warp.sync 	-1;
	wmma.mma.sync.aligned.row.col.m32n8k16.f32.f32 {%f55714, %f55715, %f55716, %f55717, %f55718, %f55719, %f55720, %f55721}, {%r2, %r2, %r2, %r2, %r2, %r2, %r2, %r2}, {%r2, %r2, %r2, %r2, %r2, %r2, %r2, %r2}, {%f55706, %f55707, %f55708, %f55709, %f55710, %f55711, %f55712, %f55713};
	bar.warp.sync 	-1;
	wmma.mma.sync.aligned.row.col.m32n8k16.f32.f32 {%f55722, %f55723, %f55724, %f55725, %f55726, %f55727, %f55728, %f55729}, {%r2, %r2, %r2, %r2, %r2, %r2, %r2, %r2}, {%r2, %r2, %r2, %r2, %r2, %r2, %r2, %r2}, {%f55714, %f55715, %f55716, %f55717, %f55718, %f55719, %f55720, %f55721};
	bar.warp.sync 	-1;
	wmma.mma.sync.aligned.row.col.m32n8k16.f32.f32 {%f55730, %f55731, %f55732, %f55733, %f55734, %f55735, %f55736, %f55737}, {%r2, %r2, %r2, %r2, %r2, %r2, %r2, %r2}, {%r2, %r2, %r2, %r2, %r2, %r2, %r2, %r2}, {%f55722, %f55723, %f55724, %f55725, %f55726, %f55727, %f55728, %f55729};
	bar.warp.sync 	-1;
	wmma.mma.sync.aligned.row.col.m32n8k16.f32.f32 {%f55738, %f55739, %f55740, %f55741, %f55742, %f55743, %f55744, %f55745}, {%r2, %r2, %r2, %r2, %r2, %r2, %r2, %r2}, {%r2, %r2, %r2, %r2, %r2, %r2, %r2, %r2}, {%f55730, %f55731, %f55732, %f55733, %f55734, %f55735, %f55736, %f55737};
	bar.warp.sync 	-1;
	wmma.mma.sync.aligned.row.col.m32n8k16.f32.f32 {%f55746, %f55747, %f55748, %f55749, %f55750, %f55751, %f55752, %f55753}, {%r2, %r2, %r2, %r2, %r2, %r2, %r2, %r2}, {%r2, %r2, %r2, %r2, %r2, %r2, %r2, %r2}, {%f55738, %f55739, %f55740, %f55741, %f55742, %f55743, %f55744, %f55745};
	bar.warp.sync 	-1;
	wmma.mma.sync.aligned.row.col.m32n8k16.f32.f32 {%f55754, %f55755, %f55756, %f55757, %f55758, %f55759, %f55760, %f55761}, {%r2, %r2, %r2, %r2, %r2, %r2, %r2, %r2}, {%r2, %r2, %r2, %r2, %r2, %r2, %r2, %r2}, {%f55746, %f55747, %f55748, %f55749, %f55750, %f55751, %f55752, %f55753};
	bar.warp.sync 	-1;
	wmma.mma.sync.aligned.row.col.m32n8k16.f32.f32 {%f55762, %f55763, %f55764, %f55765, %f55766, %f55767, %f55768, %f55769}, {%r2, %r2, %r2, %r2, %r2, %r2, %r2, %r2}, {%r2, %r2, %r2, %r2, %r2, %r2, %r2, %r2}, {%f55754, %f55755, %f55756, %f55757, %f55758, %f55759, %f55760, %f55761};
	bar.warp.sync 	-1;
	wmma.mma.sync.aligned.row.col.m32n8k16.f32.f32 {%f55770, %f55771, %f55772, %f55773, %f55774, %f55775, %f55776, %f55777}, {%r2, %r2, %r2, %r2, %r2, %r2, %r2, %r2}, {%r2, %r2, %r2, %r2, %r2, %r2, %r2, %r2}, {%f55762, %f55763, %f55764, %f55765, %f55766, %f55767, %f55768, %f55769};
	bar.warp.sync 	-1;
	wmma.mma.sync.aligned.row.col.m32n8k16.f32.f32 {%f55778, %f55779, %f55780, %f55781, %f55782, %f55783, %f55784, %f55785}, {%r2, %r2, %r2, %r2, %r2, %r2, %r2, %r2}, {%r2, %r2, %r2, %r2, %r2, %r2, %r2, %r2}, {%f55770, %f55771, %f55772, %f55773, %f55774, %f55775, %f55776, %f55777};
	bar.warp.sync 	-1;
	wmma.mma.sync.aligned.row.col.m32n8k16.f32.f32 {%f55786, %f55787, %f55788, %f55789, %f55790, %f55791, %f55792, %f55793}, {%r2, %r2, %r2, %r2, %r2, %r2, %r2, %r2}, {%r2, %r2, %r2, %r2, %r2, %r2, %r2, %r2}, {%f55778, %f55779, %f55780, %f55781, %f55782, %f55783, %f55784, %f55785};
	bar.warp.sync 	-1;
	wmma.mma.sync.aligned.row.col.m32n8k16.f32.f32 {%f55794, %f55795, %f55796, %f55797, %f55798, %f55799, %f55800, %f55801}, {%r2, %r2, %r2, %r2, %r2, %r2, %r2, %r2}, {%r2, %r2, %r2, %r2, %r2, %r2, %r2, %r2}, {%f55786, %f55787, %f55788, %f55789, %f55790, %f55791, %f55792, %f55793};
	bar.warp.sync 	-1;
	wmma.mma.sync.aligned.row.col.m32n8k16.f32.f32 {%f55802, %f55803, %f55804, %f55805, %f55806, %f55807, %f55808, %f55809}, {%r2, %r2, %r2, %r2, %r2, %r2, %r2, %r2}, {%r2, %r2, %r2, %r2, %r2, %r2, %r2, %r2}, {%f55794, %f55795, %f55796, %f55797, %f55798, %f55799, %f55800, %f55801};
	bar.warp.sync 	-1;
	wmma.mma.sync.aligned.row.col.m32n8k16.f32.f32 {%f55810, %f55811, %f55812, %f55813, %f55814, %f55815, %f55816, %f55817}, {%r2, %r2, %r2, %r2, %r2, %r2, %r2, %r2}, {%r2, %r2, %r2, %r2, %r2, %r2, %r2, %r2}, {%f55802, %f55803, %f55804, %f55805, %f55806, %f55807, %f55808, %f55809};
	bar.warp.sync 	-1;
	wmma.mma.sync.aligned.row.col.m32n8k16.f32.f32 {%f55818, %f55819, %f55820, %f55821, %f55822, %f55823, %f55824, %f55825}, {%r2, %r2, %r2, %r2, %r2, %r2, %r2, %r2}, {%r2, %r2, %r2, %r2, %r2, %r2, %r2, %r2}, {%f55810, %f55811, %f55812, %f55813, %f55814, %f55815, %f55816, %f55817};
	bar.warp.sync 	-1;
	wmma.mma.sync.aligned.row.col.m32n8k16.f32.f32 {%f55826, %f55827, %f55828, %f55829, %f55830, %f55831, %f55832, %f55833}, {%r2, %r2, %r2, %r2, %r2, %r2, %r2, %r2}, {%r2, %r2, %r2, %r2, %r2, %r2, %r2, %r2}, {%f55818, %f55819, %f55820, %f55821, %f55822, %f55823, %f55824, %f55825};
	bar.warp.sync 	-1;
	wmma.mma.sync.aligned.row.col.m32n8k16.f32.f32 {%f55834, %f55835, %f55836, %f55837, %f55838, %f55839, %f55840, %f55841}, {%r2, %r2, %r2, %r2, %r2, %r2, %r2, %r2}, {%r2, %r2, %r2, %r2, %r2, %r2, %r2, %r2}, {%f55826, %f55827, %f55828, %f55829, %f55830, %f55831, %f55832, %f55833};
	bar.warp.sync 	-1;
	wmma.mma.sync.aligned.row.col.m32n8k16.f32.f32 {%f55842, %f55843, %f55844, %f55845, %f55846, %f55847, %f55848, %f55849}, {%r2, %r2, %r2, %r2, %r2, %r2, %r2, %r2}, {%r2, %r2, %r2, %r2, %r2, %r2, %r2, %r2}, {%f55834, %f55835, %f55836, %f55837, %f55838, %f55839, %f55840, %f55841};
	bar.warp.sync 	-1;
	wmma.mma.sync.aligned.row.col.m32n8k16.f32.f32 {%f55850, %f55851, %f55852, %f55853, %f55854, %f55855, %f55856, %f55857}, {%r2, %r2, %r2, %r2, %r2, %r2, %r2, %r2}, {%r2, %r2, %r2, %r2, %r2, %r2, %r2, %r2}, {%f55842, %f55843, %f55844, %f55845, %f55846, %f55847, %f55848, %f55849};
	bar.warp.sync 	-1;
	wmma.mma.sync.aligned.row.col.m32n8k16.f32.f32 {%f55858, %f55859, %f55860, %f55861, %f55862, %f55863, %f55864, %f55865}, {%r2, %r2, %r2, %r2, %r2, %r2, %r2, %r2}, {%r2, %r2, %r2, %r2, %r2, %r2, %r2, %r2}, {%f55850, %f55851, %f55852, %f55853, %f55854, %f55855, %f55856, %f55857};
	bar.warp.sync 	-1;
	wmma.mma.sync.aligned.row.col.m32n8k16.f32.f32 {%f55866, %f55867, %f55868, %f55869, %f55870, %f55871, %f55872, %f55873}, {%r2, %r2, %r2, %r2, %r2, %r2, %r2, %r2}, {%r2, %r2, %r2, %r2, %r2, %r2, %r2, %r2}, {%f55858, %f55859, %f55860, %f55861, %f55862, %f55863, %f55864, %f55865};
	bar.warp.sync 	-1;
	wmma.mma.sync.aligned.row.col.m32n8k16.f32.f32 {%f55874, %f55875, %f55876, %f55877, %f55878, %f55879, %f55880, %f55881}, {%r2, %r2, %r2, %r2, %r2, %r2, %r2, %r2}, {%r2, %r2, %r2, %r2, %r2, %r2, %r2, %r2}, {%f55866, %f55867, %f55868, %f55869, %f55870, %f55871, %f55872, %f55873};
	bar.warp.sync 	-1;
	wmma.mma.sync.aligned.row.col.m32n8k16.f32.f32 {%f55882, %f55883, %f55884, %f55885, %f55886, %f55887, %f55888, %f55889}, {%r2, %r2, %r2, %r2, %r2, %r2, %r2, %r2}, {%r2, %r2, %r2, %r2, %r2, %r2, %r2, %r2}, {%f55874, %f55875, %f55876, %f55877, %f55878, %f55879, %f55880, %f55881};
	bar.warp.sync 	-1;
	wmma.mma.sync.aligned.row.col.m32n8k16.f32.f32 {%f55890, %f55891, %f55892, %f55893, %f55894, %f55895, %f55896, %f55897}, {%r2, %r2, %r2, %r2, %r2, %r2, %r2, %r2}, {%r2, %r2, %r2, %r2, %r2, %r2, %r2, %r2}, {%f55882, %f55883, %f55884, %f55885, %f55886, %f55887, %f55888, %f55889};
	bar.warp.sync 	-1;
	wmma.mma.sync.aligned.row.col.m32n8k16.f32.f32 {%f55898, %f55899, %f55900, %f55901, %f55902, %f55903, %f55904, %f55905}, {%r2, %r2, %r2, %r2, %r2, %r2, %r2, %r2}, {%r2, %r2, %r2, %r2, %r2, %r2, %r2, %r2}, {%f55890, %f55891, %f55892, %f55893, %f55894, %f55895, %f55896, %f55897};
	bar.warp.sync 	-1;
	wmma.mma.sync.aligned.row.col.m32n8k16.f32.f32 {%f55906, %f55907, %f55908, %f55909, %f55910, %f55911, %f55912, %f55913}, {%r2, %r2, %r2, %r2, %r2, %r2, %r2, %r2}, {%r2, %r2, %r2, %r2, %r2, %r2, %r2, %r2}, {%f55898, %f55899, %f55900, %f55901, %f55902, %f55903, %f55904, %f55905};
	bar.warp.sync 	-1;
	wmma.mma.sync.aligned.row.col.m32n8k16.f32.f32 {%f55914, %f55915, %f55916, %f55917, %f55918, %f55919, %f55920, %f55921}, {%r2, %r2, %r2, %r2, %r2, %r2, %r2, %r2}, {%r2, %r2, %r2, %r2, %r2, %r2, %r2, %r2}, {%f55906, %f55907, %f55908, %f55909, %f55910, %f55911, %f55912, %f55913};
	bar.warp.sync 	-1;
	wmma.mma.sync.aligned.row.col.m32n8k16.f32.f32 {%f55922, %f55923, %f55924, %f55925, %f55926, %f55927, %f55928, %f55929}, {%r2, %r2, %r2, %r2, %r2, %r2, %r2, %r2}, {%r2, %r2, %r2, %r2, %r2, %r2, %r2, %r2}, {%f55914, %f55915, %f55916, %f55917, %f55918, %f55919, %f55920, %f55921};
	bar.warp.sync 	-1;
	wmma.mma.sync.aligned.row.col.m32n8k16.f32.f32 {%f55930, %f55931, %f55932, %f55933, %f55934, %f55935, %f55936, %f55937}, {%r2, %r2, %r2, %r2, %r2, %r2, %r2, %r2}, {%r2, %r2, %r2, %r2, %r2, %r2, %r2, %r2}, {%f55922, %f55923, %f55924, %f55925, %f55926, %f55927, %f55928, %f55929};
	bar.warp.sync 	-1;
	wmma.mma.sync.aligned.row.col.m32n8k16.f32.f32 {%f55938, %f55939, %f55940, %f55941, %f55942, %f55943, %f55944, %f55945}, {%r2, %r2, %r2, %r2, %r2, %r2, %r2, %r2}, {%r2, %r2, %r2, %r2, %r2, %r2, %r2, %r2}, {%f55930, %f55931, %f55932, %f55933, %f55934, %f55935, %f55936, %f55937};
	bar.warp.sync 	-1;
	wmma.mma.sync.aligned.row.col.m32n8k16.f32.f32 {%f55946, %f55947, %f55948, %f55949, %f55950, %f55951, %f55952, %f55953}, {%r2, %r2, %r2, %r2, %r2, %r2, %r2, %r2}, {%r2, %r2, %r2, %r2, %r2, %r2, %r2, %r2}, {%f55938, %f55939, %f55940, %f55941, %f55942, %f55943, %f55944, %f55945};
	bar.warp.sync 	-1;
	wmma.mma.sync.aligned.row.col.m32n8k16.f32.f32 {%f55954, %f55955, %f55956, %f55957, %f55958, %f55959, %f55960, %f55961}, {%r2, %r2, %r2, %r2, %r2, %r2, %r2, %r2}, {%r2, %r2, %r2, %r2, %r2, %r2, %r2, %r2}, {%f55946, %f55947, %f55948, %f55949, %f55950, %f55951, %f55952, %f55953};
	bar.warp.sync 	-1;
	wmma.mma.sync.aligned.row.col.m32n8k16.f32.f32 {%f55962, %f55963, %f55964, %f55965, %f55966, %f55967, %f55968, %f55969}, {%r2, %r2, %r2, %r2, %r2, %r2, %r2, %r2}, {%r2, %r2, %r2, %r2, %r2, %r2, %r2, %r2}, {%f55954, %f55955, %f55956, %f55957, %f55958, %f55959, %f55960, %f55961};
	bar.warp.sync 	-1;
	wmma.mma.sync.aligned.row.col.m32n8k16.f32.f32 {%f55970, %f55971, %f55972, %f55973, %f55974, %f55975, %f55976, %f55977}, {%r2, %r2, %r2, %r2, %r2, %r2, %r2, %r2}, {%r2, %r2, %r2, %r2, %r2, %r2, %r2, %r2}, {%f55962, %f55963, %f55964, %f55965, %f55966, %f55967, %f55968, %f55969};
	bar.warp.sync 	-1;
	wmma.mma.sync.aligned.row.col.m32n8k16.f32.f32 {%f55978, %f55979, %f55980, %f55981, %f55982, %f55983, %f55984, %f55985}, {%r2, %r2, %r2, %r2, %r2, %r2, %r2, %r2}, {%r2, %r2, %r2, %r2, %r2, %r2, %r2, %r2}, {%f55970, %f55971, %f55972, %f55973, %f55974, %f55975, %f55976, %f55977};
	bar.warp.sync 	-1;
	wmma.mma.sync.aligned.row.col.m32n8k16.f32.f32 {%f55986, %f55987, %f55988, %f55989, %f55990, %f55991, %f55992, %f55993}, {%r2, %r2, %r2, %r2, %r2, %r2, %r2, %r2}, {%r2, %r2, %r2, %r2, %r2, %r2, %r2, %r2}, {%f55978, %f55979, %f55980, %f55981, %f55982, %f55983, %f55984, %f55985};
	bar.warp.sync 	-1;
	wmma.mma.sync.aligned.row.col.m32n8k16.f32.f32 {%f55994, %f55995, %f55996, %f55997, %f55998, %f55999, %f56000, %f56001}, {%r2, %r2, %r2, %r2, %r2, %r2, %r2, %r2}, {%r2, %r2, %r2, %r2, %r2, %r2, %r2, %r2}, {%f55986, %f55987, %f55988, %f55989, %f55990, %f55991, %f55992, %f55993};
	bar.warp.sync 	-1;
	wmma.mma.sync.aligned.row.col.m32n8k16.f32.f32 {%f56002, %f56003, %f56004, %f56005, %f56006, %f56007, %f56008, %f56009}, {%r2, %r2, %r2, %r2, %r2, %r2, %r2, %r2}, {%r2, %r2, %r2, %r2, %r2, %r2, %r2, %r2}, {%f55994, %f55995, %f55996, %f55997, %f55998, %f55999, %f56000, %f56001};
	bar.warp.sync 	-1;
	wmma.mma.sync.aligned.row.col.m32n8k16.f32.f32 {%f56010, %f56011, %f56012, %f56013, %f56014, %f56015, %f56016, %f56017}, {%r2, %r2, %r2, %r2, %r2, %r2, %r2, %r2}, {%r2, %r2, %r2, %r2, %r2, %r2, %r2, %r2}, {%f56002, %f56003, %f56004, %f56005, %f56006, %f56007, %f56008, %f56009};
	bar.warp.sync 	-1;
	wmma.mma.sync.aligned.row.col.m32n8k16.f32.f32 {%f56018, %f56019, %f56020, %f56021, %f56022, %f56023, %f56024, %f56025}, {%r2, %r2, %r2, %r2, %r2, %r2, %r2, %r2}, {%r2, %r2, %r2, %r2, %r2, %r2, %r2, %r2}, {%f56010, %f56011, %f56012, %f56013, %f56014, %f56015, %f56016, %f56017};
	bar.warp.sync 	-1;
	wmma.mma.sync.aligned.row.col.m32n8k16.f32.f32 {%f56026, %f56027, %f56028, %f56029, %f56030, %f56031, %f56032, %f56033}, {%r2, %r2, %r2, %r2, %r2, %r2, %r2, %r2}, {%r2, %r2, %r2, %r2, %r2, %r2, %r2, %r2}, {%f56018, %f56019, %f56020, %f56021, %f56022, %f56023, %f56024, %f56025};
	bar.warp.sync 	-1;
	wmma.mma.sync.aligned.row.col.m32n8k16.f32.f32 {%f56034, %f56035, %f56036, %f56037, %f56038, %f56039, %f56040, %f56041}, {%r2, %r2, %r2, %r2, %r2, %r2, %r2, %r2}, {%r2, %r2, %r2, %r2, %r2, %r2, %r2, %r2}, {%f56026, %f56027, %f56028, %f56029, %f56030, %f56031, %f56032, %f56033};
	bar.warp.sync 	-1;
	wmma.mma.sync.aligned.row.col.m32n8k16.f32.f32 {%f56042, %f56043, %f56044, %f56045, %f56046, %f56047, %f56048, %f56049}, {%r2, %r2, %r2, %r2, %r2, %r2, %r2, %r2}, {%r2, %r2, %r2, %r2, %r2, %r2, %r2, %r2}, {%f56034, %f56035, %f56036, %f56037, %f56038, %f56039, %f56040, %f56041};
	bar.warp.sync 	-1;
	wmma.mma.sync.aligned.row.col.m32n8k16.f32.f32 {%f56050, %f56051, %f56052, %f56053, %f56054, %f56055, %f56056, %f56057}, {%r2, %r2, %r2, %r2, %r2, %r2, %r2, %r2}, {%r2, %r2, %r2, %r2, %r2, %r2, %r2, %r2}, {%f56042, %f56043, %f56044, %f56045, %f56046, %f56047, %f56048, %f56049};
	bar.warp.sync 	-1;
	wmma.mma.sync.aligned.row.col.m32n8k16.f32.f32 {%f56058, %f56059, %f56060, %f56061, %f56062, %f56063, %f56064, %f56065}, {%r2, %r2, %r2, %r2, %r2, %r2, %r2, %r2}, {%r2, %r2, %r2, %r2, %r2, %r2, %r2, %r2}, {%f56050, %f56051, %f56052, %f56053, %f56054, %f56055, %f56056, %f56057};
	bar.warp.sync 	-1;
	wmma.mma.sync.aligned.row.col.m32n8k16.f32.f32 {%f56066, %f56067, %f56068, %f56069, %f56070, %f56071, %f56072, %f56073}, {%r2, %r2, %r2, %r2, %r2, %r2, %r2, %r2}, {%r2, %r2, %r2, %r2, %r2, %r2, %r2, %r2}, {%f56058, %f56059, %f56060, %f56061, %f56062, %f56063, %f56064, %f56065};
	bar.warp.sync 	-1;
	wmma.mma.sync.aligned.row.col.m32n8k16.f32.f32 {%f56074, %f56075, %f56076, %f56077, %f56078, %f56079, %f56080, %f56081}, {%r2, %r2, %r2, %r2, %r2, %r2, %r2, %r2}, {%r2, %r2, %r2, %r2, %r2, %r2, %r2, %r2}, {%f56066, %f56067, %f56068, %f56069, %f56070, %f56071, %f56072, %f56073};
	bar.warp.sync 	-1;
	wmma.mma.sync.aligned.row.col.m32n8k16.f32.f32 {%f56082, %f56083, %f56084, %f56085, %f56086, %f56087, %f56088, %f56089}, {%r2, %r2, %r2, %r2, %r2, %r2, %r2, %r2}, {%r2, %r2, %r2, %r2, %r2, %r2, %r2, %r2}, {%f56074, %f56075, %f56076, %f56077, %f56078, %f56079, %f56080, %f56081};
	bar.warp.sync 	-1;
	wmma.mma.sync.aligned.row.col.m32n8k16.f32.f32 {%f56090, %f56091, %f56092, %f56093, %f56094, %f56095, %f56096, %f56097}, {%r2, %r2, %r2, %r2, %r2, %r2, %r2, %r2}, {%r2, %r2, %r2, %r2, %r2, %r2, %r2, %r2}, {%f56082, %f56083, %f56084, %f56085, %f56086, %f56087, %f56088, %f56089};
	bar.warp.sync 	-1;
	wmma.mma.sync.aligned.row.col.m32n8k16.f32.f32 {%f56098, %f56099, %f56100, %f56101, %f56102, %f56103, %f56104, %f56105}, {%r2, %r2, %r2, %r2, %r2, %r2, %r2, %r2}, {%r2, %r2, %r2, %r2, %r2, %r2, %r2, %r2}, {%f56090, %f56091, %f56092, %f56093, %f56094, %f56095, %f56096, %f56097};
	bar.warp.sync 	-1;
	wmma.mma.sync.aligned.row.col.m32n8k16.f32.f32 {%f56106, %f56107, %f56108, %f56109, %f56110, %f56111, %f56112, %f56113}, {%r2, %r2, %r2, %r2, %r2, %r2, %r2, %r2}, {%r2, %r2, %r2, %r2, %r2, %r2, %r2, %r2}, {%f56098, %f56099, %f56100, %f56101, %f56102, %f56103, %f56104, %f56105};
	bar.warp.sync 	-1;
	wmma.mma.sync.aligned.row.col.m32n8k16.f32.f32 {%f56114, %f56115, %f56116, %f56117, %f56118, %f56119, %f56120, %f56121}, {%r2, %r2, %r2, %r2, %r2, %r2, %r2, %r2}, {%r2, %r2, %r2, %r2, %r2, %r2, %r2, %r2}, {%f56106, %f56107, %f56108, %f56109, %f56110, %f56111, %f56112, %f56113};
	bar.warp.sync 	-1;
	wmma.mma.sync.aligned.row.col.m32n8k16.f32.f32 {%f56122, %f56123, %f56124, %f56125, %f56126, %f56127, %f56128, %f56129}, {%r2, %r2, %r2, %r2, %r2, %r2, %r2, %r2}, {%r2, %r2, %r2, %r2, %r2, %r2, %r2, %r2}, {%f56114, %f56115, %f56116, %f56117, %f56118, %f56119, %f56120, %f56121};
	bar.warp.sync 	-1;
	wmma.mma.sync.aligned.row.col.m32n8k16.f32.f32 {%f56130, %f56131, %f56132, %f56133, %f56134, %f56135, %f56136, %f56137}, {%r2, %r2, %r2, %r2, %r2, %r2, %r2, %r2}, {%r2, %r2, %r2, %r2, %r2, %r2, %r2, %r2}, {%f56122, %f56123, %f56124, %f56125, %f56126, %f56127, %f56128, %f56129};
	bar.warp.sync 	-1;
	wmma.mma.sync.aligned.row.col.m32n8k16.f32.f32 {%f56138, %f56139, %f56140, %f56141, %f56142, %f56143, %f56144, %f56145}, {%r2, %r2, %r2, %r2, %r2, %r2, %r2, %r2}, {%r2, %r2, %r2, %r2, %r2, %r2, %r2, %r2}, {%f56130, %f56131, %f56132, %f56133, %f56134, %f56135, %f56136, %f56137};
	bar.warp.sync 	-1;
	wmma.mma.sync.aligned.row.col.m32n8k16.f32.f32 {%f56146, %f56147, %f56148, %f56149, %f56150, %f56151, %f56152, %f56153}, {%r2, %r2, %r2, %r2, %r2, %r2, %r2, %r2}, {%r2, %r2, %r2, %r2, %r2, %r2, %r2, %r2}, {%f56138, %f56139, %f56140, %f56141, %f56142, %f56143, %f56144, %f56145};
	bar.warp.sync 	-1;
	wmma.mma.sync.aligned.row.col.m32n8k16.f32.f32 {%f56154, %f56155, %f56156, %f56157, %f56158, %f56159, %f56160, %f56161}, {%r2, %r2, %r2, %r2, %r2, %r2, %r2, %r2}, {%r2, %r2, %r2, %r2, %r2, %r2, %r2, %r2}, {%f56146, %f56147, %f56148, %f56149, %f56150, %f56151, %f56152, %f56153};
	bar.warp.sync 	-1;
	wmma.mma.sync.aligned.row.col.m32n8k16.f32.f32 {%f56162, %f56163, %f56164, %f56165, %f56166, %f56167, %f56168, %f56169}, {%r2, %r2, %r2, %r2, %r2, %r2, %r2, %r2}, {%r2, %r2, %r2, %r2, %r2, %r2, %r2, %r2}, {%f56154, %f56155, %f56156, %f56157, %f56158, %f56159, %f56160, %f56161};
	bar.warp.sync 	-1;
	wmma.mma.sync.aligned.row.col.m32n8k16.f32.f32 {%f56170, %f56171, %f56172, %f56173, %f56174, %f56175, %f56176, %f56177}, {%r2, %r2, %r2, %r2, %r2, %r2, %r2, %r2}, {%r2, %r2, %r2, %r2, %r2, %r2, %r2, %r2}, {%f56162, %f56163, %f56164, %f56165, %f56166, %f56167, %f56168, %f56169};
	bar.warp.sync 	-1;
	wmma.mma.sync.aligned.row.col.m32n8k16.f32.f32 {%f56178, %f56179, %f56180, %f56181, %f56182, %f56183, %f56184, %f56185}, {%r2, %r2, %r2, %r2, %r2, %r2, %r2, %r2}, {%r2, %r2, %r2, %r2, %r2, %r2, %r2, %r2}, {%f56170, %f56171, %f56172, %f56173, %f56174, %f56175, %f56176, %f56177};
	bar.warp.sync 	-1;
	wmma.mma.sync.aligned.row.col.m32n8k16.f32.f32 {%f56186, %f56187, %f56188, %f56189, %f56190, %f56191, %f56192, %f56193}, {%r2, %r2, %r2, %r2, %r2, %r2, %r2, %r2}, {%r2, %r2, %r2, %r2, %r2, %r2, %r2, %r2}, {%f56178, %f56179, %f56180, %f56181, %f56182, %f56183, %f56184, %f56185};
	bar.warp.sync 	-1;
	wmma.mma.sync.aligned.row.col.m32n8k16.f32.f32 {%f56194, %f56195, %f56196, %f56197, %f56198, %f56199, %f56200, %f56201}, {%r2, %r2, %r2, %r2, %r2, %r2, %r2, %r2}, {%r2, %r2, %r2, %r2, %r2, %r2, %r2, %r2}, {%f56186, %f56187, %f56188, %f56189, %f56190, %f56191, %f56192, %f56193};
	bar.warp.sync 	-1;
	wmma.mma.sync.aligned.row.col.m32n8k16.f32.f32 {%f56202, %f56203, %f56204, %f56205, %f56206, %f56207, %f56208, %f56209}, {%r2, %r2, %r2, %r2, %r2, %r2, %r2, %r2}, {%r2, %r2, %r2, %r2, %r2, %r2, %r2, %r2}, {%f56194, %f56195, %f56196, %f56197, %f56198, %f56199, %f56200, %f56201};
	bar.warp.sync 	-1;
	wmma.mma.sync.aligned.row.col.m32n8k16.f32.f32 {%f56210, %f56211, %f56212, %f56213, %f56214, %f56215, %f56216, %f56217}, {%r2, %r2, %r2, %r2, %r2, %r2, %r2, %r2}, {%r2, %r2, %r2, %r2, %r2, %r2, %r2, %r2}, {%f56202, %f56203, %f56204, %f56205, %f56206, %f56207, %f56208, %f56209};
	bar.warp.sync 	-1;
	wmma.mma.sync.aligned.row.col.m32n8k16.f32.f32 {%f56218, %f56219, %f56220, %f56221, %f56222, %f56223, %f56224, %f56225}, {%r2, %r2, %r2, %r2, %r2, %r2, %r2, %r2}, {%r2, %r2, %r2, %r2, %r2, %r2, %r2, %r2}, {%f56210, %f56211, %f56212, %f56213, %f56214, %f56215, %f56216, %f56217};
	bar.warp.sync 	-1;
	wmma.mma.sync.aligned.row.col.m32n8k16.f32.f32 {%f56226, %f56227, %f56228, %f56229, %f56230, %f56231, %f56232, %f56233}, {%r2, %r2, %r2, %r2, %r2, %r2, %r2, %r2}, {%r2, %r2, %r2, %r2, %r2, %r2, %r2, %r2}, {%f56218, %f56219, %f56220, %f56221, %f56222, %f56223, %f56224, %f56225};
	bar.warp.sync 	-1;
	wmma.mma.sync.aligned.row.col.m32n8k16.f32.f32 {%f56234, %f56235, %f56236, %f56237, %f56238, %f56239, %f56240, %f56241}, {%r2, %r2, %r2, %r2, %r2, %r2, %r2, %r2}, {%r2, %r2, %r2, %r2, %r2, %r2, %r2, %r2}, {%f56226, %f56227, %f56228, %f56229, %f56230, %f56231, %f56232, %f56233};
	bar.warp.sync 	-1;
	wmma.mma.sync.aligned.row.col.m32n8k16.f32.f32 {%f56242, %f56243, %f56244, %f56245, %f56246, %f56247, %f56248, %f56249}, {%r2, %r2, %r2, %r2, %r2, %r2, %r2, %r2}, {%r2, %r2, %r2, %r2, %r2, %r2, %r2, %r2}, {%f56234, %f56235, %f56236, %f56237, %f56238, %f56239, %f56240, %f56241};
	bar.warp.sync 	-1;
	wmma.mma.sync.aligned.row.col.m32n8k16.f32.f32 {%f56250, %f56251, %f56252, %f56253, %f56254, %f56255, %f56256, %f56257}, {%r2, %r2, %r2, %r2, %r2, %r2, %r2, %r2}, {%r2, %r2, %r2, %r2, %r2, %r2, %r2, %r2}, {%f56242, %f56243, %f56244, %f56245, %f56246, %f56247, %f56248, %f56249};
	bar.warp.sync 	-1;
	wmma.mma.sync.aligned.row.col.m32n8k16.f32.f32 {%f56258, %f56259, %f56260, %f56261, %f56262, %f56263, %f56264, %f56265}, {%r2, %r2, %r2, %r2, %r2, %r2, %r2, %r2}, {%r2, %r2, %r2, %r2, %r2, %r2, %r2, %r2}, {%f56250, %f56251, %f56252, %f56253, %f56254, %f56255, %f56256, %f56257};
	bar.warp.sync 	-1;
	wmma.mma.sync.aligned.row.col.m32n8k16.f32.f32 {%f56266, %f56267, %f56268, %f56269, %f56270, %f56271, %f56272, %f56273}, {%r2, %r2, %r2, %r2, %r2, %r2, %r2, %r2}, {%r2, %r2, %r2, %r2, %r2, %r2, %r2, %r2}, {%f56258, %f56259, %f56260, %f56261, %f56262, %f56263, %f56264, %f56265};
	bar.warp.sync 	-1;
	wmma.mma.sync.aligned.row.col.m32n8k16.f32.f32 {%f56274, %f56275, %f56276, %f56277, %f56278, %f56279, %f56280, %f56281}, {%r2, %r2, %r2, %r2, %r2, %r2, %r2, %r2}, {%r2, %r2, %r2, %r2, %r2, %r2, %r2, %r2}, {%f56266, %f56267, %f56268, %f56269, %f56270, %f56271, %f56272, %f56273};
	bar.warp.sync 	-1;
	wmma.mma.sync.aligned.row.col.m32n8k16.f32.f32 {%f56282, %f56283, %f56284, %f56285, %f56286, %f56287, %f56288, %f56289}, {%r2, %r2, %r2, %r2, %r2, %r2, %r2, %r2}, {%r2, %r2, %r2, %r2, %r2, %r2, %r2, %r2}, {%f56274, %f56275, %f56276, %f56277, %f56278, %f56279, %f56280, %f56281};
	bar.warp.sync 	-1;
	wmma.mma.sync.aligned.row.col.m32n8k16.f32.f32 {%f56290, %f56291, %f56292, %f56293, %f56294, %f56295, %f56296, %f56297}, {%r2, %r2, %r2, %r2, %r2, %r2, %r2, %r2}, {%r2, %r2, %r2, %r2, %r2, %r2, %r2, %r2}, {%f56282, %f56283, %f56284, %f56285, %f56286, %f56287, %f56288, %f56289};
	bar.warp.sync 	-1;
	wmma.mma.sync.aligned.row.col.m32n8k16.f32.f32 {%f56298, %f56299, %f56300, %f56301, %f56302, %f56303, %f56304, %f56305}, {%r2, %r2, %r2, %r2, %r2, %r2, %r2, %r2}, {%r2, %r2, %r2, %r2, %r2, %r2, %r2, %r2}, {%f56290, %f56291, %f56292, %f56293, %f56294, %f56295, %f56296, %f56297};
	bar.warp.sync 	-1;
	wmma.mma.sync.aligned.row.col.m32n8k16.f32.f32 {%f56306, %f56307, %f56308, %f56309, %f56310, %f56311, %f56312, %f56313}, {%r2, %r2, %r2, %r2, %r2, %r2, %r2, %r2}, {%r2, %r2, %r2, %r2, %r2, %r2, %r2, %r2}, {%f56298, %f56299, %f56300, %f56301, %f56302, %f56303, %f56304, %f56305};
	bar.warp.sync 	-1;
	wmma.mma.sync.aligned.row.col.m32n8k16.f32.f32 {%f56314, %f56315, %f56316, %f56317, %f56318, %f56319, %f56320, %f56321}, {%r2, %r2, %r2, %r2, %r2, %r2, %r2, %r2}, {%r2, %r2, %r2, %r2, %r2, %r2, %r2, %r2}, {%f56306, %f56307, %f56308, %f56309, %f56310, %f56311, %f56312, %f56313};
	bar.warp.sync 	-1;
	wmma.mma.sync.aligned.row.col.m32n8k16.f32.f32 {%f56322, %f56323, %f56324, %f56325, %f56326, %f56327, %f56328, %f56329}, {%r2, %r2, %r2, %r2, %r2, %r2, %r2, %r2}, {%r2, %r2, %r2, %r2, %r2, %r2, %r2, %r2}, {%f56314, %f56315, %f56316, %f56317, %f56318, %f56319, %f56320, %f56321};
	bar.warp.sync 	-1;
	wmma.mma.sync.aligned.row.col.m32n8k16.f32.f32 {%f56330, %f56331, %f56332, %f56333, %f56334, %f56335, %f56336, %f56337}, {%r2, %r2, %r2, %r2, %r2, %r2, %r2, %r2}, {%r2, %r2, %r2, %r2, %r2, %r2, %r2, %r2}, {%f56322, %f56323, %f56324, %f56325, %f56326, %f56327, %f56328, %f56329};
	bar.warp.sync 	-1;
	wmma.mma.sync.aligned.row.col.m32n8k16.f32.f32 {%f56338, %f56339, %f56340, %f56341, %f56342, %f56343, %f56344, %f56345}, {%r2, %r2, %r2, %r2, %r2, %r2, %r2, %r2}, {%r2, %r2, %r2, %r2, %r2, %r2, %r2, %r2}, {%f56330, %f56331, %f56332, %f56333, %f56334, %f56335, %f56336, %f56337};
	bar.warp.sync 	-1;
	wmma.mma.sync.aligned.row.col.m32n8k16.f32.f32 {%f56346, %f56347, %f56348, %f56349, %f56350, %f56351, %f56352, %f56353}, {%r2, %r2, %r2, %r2, %r2, %r2, %r2, %r2}, {%r2, %r2, %r2, %r2, %r2, %r2, %r2, %r2}, {%f56338, %f56339, %f56340, %f56341, %f56342, %f56343, %f56344, %f56345};
	bar.warp.sync 	-1;
	wmma.mma.sync.aligned.row.col.m32n8k16.f32.f32 {%f56354, %f56355, %f56356, %f56357, %f56358, %f56359, %f56360, %f56361}, {%r2, %r2, %r2, %r2, %r2, %r2, %r2, %r2}, {%r2, %r2, %r2, %r2, %r2, %r2, %r2, %r2}, {%f56346, %f56347, %f56348, %f56349, %f56350, %f56351, %f56352, %f56353};
	bar.warp.sync 	-1;
	wmma.mma.sync.aligned.row.col.m32n8k16.f32.f32 {%f56362, %f56363, %f56364, %f56365, %f56366, %f56367, %f56368, %f56369}, {%r2, %r2, %r2, %r2, %r2, %r2, %r2, %r2}, {%r2, %r2, %r2, %r2, %r2, %r2, %r2, %r2}, {%f56354, %f56355, %f56356, %f56357, %f56358, %f56359, %f56360, %f56361};
	bar.warp.sync 	-1;
	wmma.mma.sync.aligned.row.col.m32n8k16.f32.f32 {%f56370, %f56371, %f56372, %f56373, %f56374, %f56375, %f56376, %f56377}, {%r2, %r2, %r2, %r2, %r2, %r2, %r2, %r2}, {%r2, %r2, %r2, %r2, %r2, %r2, %r2, %r2}, {%f56362, %f56363, %f56364, %f56365, %f56366, %f56367, %f56368, %f56369};
	bar.warp.sync 	-1;
	wmma.mma.sync.aligned.row.col.m32n8k16.f32.f32 {%f56378, %f56379, %f56380, %f56381, %f56382, %f56383, %f56384, %f56385}, {%r2, %r2, %r2, %r2, %r2, %r2, %r2, %r2}, {%r2, %r2, %r2, %r2, %r2, %r2, %r2, %r2}, {%f56370, %f56371, %f56372, %f56373, %f56374, %f56375, %f56376, %f56377};
	bar.warp.sync 	-1;
	wmma.mma.sync.aligned.row.col.m32n8k16.f32.f32 {%f56386, %f56387, %f56388, %f56389, %f56390, %f56391, %f56392, %f56393}, {%r2, %r2, %r2, %r2, %r2, %r2, %r2, %r2}, {%r2, %r2, %r2, %r2, %r2, %r2, %r2, %r2}, {%f56378, %f56379, %f56380, %f56381, %f56382, %f56383, %f56384, %f56385};
	bar.warp.sync 	-1;
	wmma.mma.sync.aligned.row.col.m32n8k16.f32.f32 {%f56394, %f56395, %f56396, %f56397, %f56398, %f56399, %f56400, %f56401}, {%r2, %r2, %r2, %r2, %r2, %r2, %r2, %r2}, {%r2, %r2, %r2, %r2, %r2, %r2, %r2, %r2}, {%f56386, %f56387, %f56388, %f56389, %f56390, %f56391, %f56392, %f56393};
	bar.warp.sync 	-1;
	wmma.mma.sync.aligned.row.col.m32n8k16.f32.f32 {%f56402, %f56403, %f56404, %f56405, %f56406, %f56407, %f56408, %f56409}, {%r2, %r2, %r2, %r2, %r2, %r2, %r2, %r2}, {%r2, %r2, %r2, %r2, %r2, %r2, %r2, %r2}, {%f56394, %f56395, %f56396, %f56397, %f56398, %f56399, %f56400, %f56401};
	bar.warp.sync 	-1;
	wmma.mma.sync.aligned.row.col.m32n8k16.f32.f32 {%f56410, %f56411, %f56412, %f56413, %f56414, %f56415, %f56416, %f56417}, {%r2, %r2, %r2, %r2, %r2, %r2, %r2, %r2}, {%r2, %r2, %r2, %r2, %r2, %r2, %r2, %r2}, {%f56402, %f56403, %f56404, %f56405, %f56406, %f56407, %f56408, %f56409};
	bar.warp.sync 	-1;
	wmma.mma.sync.aligned.row.col.m32n8k16.f32.f32 {%f56418, %f56419, %f56420, %f56421, %f56422, %f56423, %f56424, %f56425}, {%r2, %r2, %r2, %r2, %r2, %r2, %r2, %r2}, {%r2, %r2, %r2, %r2, %r2, %r2, %r2, %r2}, {%f56410, %f56411, %f56412, %f56413, %f56414, %f56415, %f56416, %f56417};
	bar.warp.sync 	-1;
	wmma.mma.sync.aligned.row.col.m32n8k16.f32.f32 {%f56426, %f56427, %f56428, %f56429, %f56430, %f56431, %f56432, %f56433}, {%r2, %r2, %r2, %r2, %r2, %r2, %r2, %r2}, {%r2, %r2, %r2, %r2, %r2, %r2, %r2, %r2}, {%f56418, %f56419, %f56420, %f56421, %f56422, %f56423, %f56424, %f56425};
	bar.warp.sync 	-1;
	wmma.mma.sync.aligned.row.col.m32n8k16.f32.f32 {%f56434, %f56435, %f56436, %f56437, %f56438, %f56439, %f56440, %f56441}, {%r2, %r2, %r2, %r2, %r2, %r2, %r2, %r2}, {%r2, %r2, %r2, %r2, %r2, %r2, %r2, %r2}, {%f56426, %f56427, %f56428, %f56429, %f56430, %f56431, %f56432, %f56433};
	bar.warp.sync 	-1;
	wmma.mma.sync.aligned.row.col.m32n8k16.f32.f32 {%f56442, %f56443, %f56444, %f56445, %f56446, %f56447, %f56448, %f56449}, {%r2, %r2, %r2, %r2, %r2, %r2, %r2, %r2}, {%r2, %r2, %r2, %r2, %r2, %r2, %r2, %r2}, {%f56434, %f56435, %f56436, %f56437, %f56438, %f56439, %f56440, %f56441};
	bar.warp.sync 	-1;
	wmma.mma.sync.aligned.row.col.m32n8k16.f32.f32 {%f56450, %f56451, %f56452, %f56453, %f56454, %f56455, %f56456, %f56457}, {%r2, %r2, %r2, %r2, %r2, %r2, %r2, %r2}, {%r2, %r2, %r2, %r2, %r2, %r2, %r2, %r2}, {%f56442, %f56443, %f56444, %f56445, %f56446, %f56447, %f56448, %f56449};
	bar.warp.sync 	-1;
	wmma.mma.sync.aligned.row.col.m32n8k16.f32.f32 {%f56458, %f56459, %f56460, %f56461, %f56462, %f56463, %f56464, %f56465}, {%r2, %r2, %r2, %r2, %r2, %r2, %r2, %r2}, {%r2, %r2, %r2, %r2, %r2, %r2, %r2, %r2}, {%f56450, %f56451, %f56452, %f56453, %f56454, %f56455, %f56456, %f56457};
	bar.warp.sync 	-1;
	wmma.mma.sync.aligned.row.col.m32n8k16.f32.f32 {%f56466, %f56467, %f56468, %f56469, %f56470, %f56471, %f56472, %f56473}, {%r2, %r2, %r2, %r2, %r2, %r2, %r2, %r2}, {%r2, %r2, %r2, %r2, %r2, %r2, %r2, %r2}, {%f56458, %f56459, %f56460, %f56461, %f56462, %f56463, %f56464, %f56465};
	bar.warp.sync 	-1;
	wmma.mma.sync.aligned.row.col.m32n8k16.f32.f32 {%f56474, %f56475, %f56476, %f56477, %f56478, %f56479, %f56480, %f56481}, {%r2, %r2, %r2, %r2, %r2, %r2, %r2, %r2}, {%r2, %r2, %r2, %r2, %r2, %r2, %r2, %r2}, {%f56466, %f56467, %f56468, %f56469, %f56470, %f56471, %f56472, %f56473};
	bar.warp.sync 	-1;
	wmma.mma.sync.aligned.row.col.m32n8k16.f32.f32 {%f56482, %f56483, %f56484, %f56485, %f56486, %f56487, %f56488, %f56489}, {%r2, %r2, %r2, %r2, %r2, %r2, %r2, %r2}, {%r2, %r2, %r2, %r2, %r2, %r2, %r2, %r2}, {%f56474, %f56475, %f56476, %f56477, %f56478, %f56479, %f56480, %f56481};
	bar.warp.sync 	-1;
	wmma.mma.sync.aligned.row.col.m32n8k16.f32.f32 {%f56490, %f56491, %f56492, %f56493, %f56494, %f56495, %f56496, %f56497}, {%r2, %r2, %r2, %r2, %r2, %r2, %r2, %r2}, {%r2, %r2, %r2, %r2, %r2, %r2, %r2, %r2}, {%f56482, %f56483, %f56484, %f56485, %f56486, %f56487, %f56488, %f56489};
	bar.warp.sync 	-1;
	wmma.mma.sync.aligned.row.col.m32n8k16.f32.f32 {%f56498, %f56499, %f56500, %f56501, %f56502, %f56503, %f56504, %f56505}, {%r2, %r2, %r2, %r2, %r2, %r2, %r2, %r2}, {%r2, %r2, %r2, %r2, %r2, %r2, %r2, %r2}, {%f56490, %f56491, %f56492, %f56493, %f56494, %f56495, %f56496, %f56497};
	bar.warp.sync 	-1;
	wmma.mma.sync.aligned.row.col.m32n8k16.f32.f32 {%f56506, %f56507, %f56508, %f56509, %f56510, %f56511, %f56512, %f56513}, {%r2, %r2, %r2, %r2, %r2, %r2, %r2, %r2}, {%r2, %r2, %r2, %r2, %r2, %r2, %r2, %r2}, {%f56498, %f56499, %f56500, %f56501, %f56502, %f56503, %f56504, %f56505};
	bar.warp.sync 	-1;
	wmma.mma.sync.aligned.row.col.m32n8k16.f32.f32 {%f56514, %f56515, %f56516, %f56517, %f56518, %f56519, %f56520, %f56521}, {%r2, %r2, %r2, %r2, %r2, %r2, %r2, %r2}, {%r2, %r2, %r2, %r2, %r2, %r2, %r2, %r2}, {%f56506, %f56507, %f56508, %f56509, %f56510, %f56511, %f56512, %f56513};
	bar.warp.sync 	-1;
	wmma.mma.sync.aligned.row.col.m32n8k16.f32.f32 {%f56522, %f56523, %f56524, %f56525, %f56526, %f56527, %f56528, %f56529}, {%r2, %r2, %r2, %r2, %r2, %r2, %r2, %r2}, {%r2, %r2, %r2, %r2, %r2, %r2, %r2, %r2}, {%f56514, %f56515, %f56516, %f56517, %f56518, %f56519, %f56520, %f56521};
	bar.warp.sync 	-1;
	wmma.mma.sync.aligned.row.col.m32n8k16.f32.f32 {%f56530, %f56531, %f56532, %f56533, %f56534, %f56535, %f56536, %f56537}, {%r2, %r2, %r2, %r2, %r2, %r2, %r2, %r2}, {%r2, %r2, %r2, %r2, %r2, %r2, %r2, %r2}, {%f56522, %f56523, %f56524, %f56525, %f56526, %f56527, %f56528, %f56529};
	bar.warp.sync 	-1;
	wmma.mma.sync.aligned.row.col.m32n8k16.f32.f32 {%f56538, %f56539, %f56540, %f56541, %f56542, %f56543, %f56544, %f56545}, {%r2, %r2, %r2, %r2, %r2, %r2, %r2, %r2}, {%r2, %r2, %r2, %r2, %r2, %r2, %r2, %r2}, {%f56530, %f56531, %f56532, %f56533, %f56534, %f56535, %f56536, %f56537};
	bar.warp.sync 	-1;
	wmma.mma.sync.aligned.row.col.m32n8k16.f32.f32 {%f56546, %f56547, %f56548, %f56549, %f56550, %f56551, %f56552, %f56553}, {%r2, %r2, %r2, %r2, %r2, %r2, %r2, %r2}, {%r2, %r2, %r2, %r2, %r2, %r2, %r2, %r2}, {%f56538, %f56539, %f56540, %f56541, %f56542, %f56543, %f56544, %f56545};
	bar.warp.sync 	-1;
	wmma.mma.sync.aligned.row.col.m32n8k16.f32.f32 {%f56554, %f56555, %f56556, %f56557, %f56558, %f56559, %f56560, %f56561}, {%r2, %r2, %r2, %r2, %r2, %r2, %r2, %r2}, {%r2, %r2, %r2, %r2, %r2, %r2, %r2, %r2}, {%f56546, %f56547, %f56548, %f56549, %f56550, %f56551, %f56552, %f56553};
	bar.warp.sync 	-1;
	wmma.mma.sync.aligned.row.col.m32n8k16.f32.f32 {%f56562, %f56563, %f56564, %f56565, %f56566, %f56567, %f56568, %f56569}, {%r2, %r2, %r2, %r2, %r2, %r2, %r2, %r2}, {%r2, %r2, %r2, %r2, %r2, %r2, %r2, %r2}, {%f56554, %f56555, %f56556, %f56557, %f56558, %f56559, %f56560, %f56561};
	bar.warp.sync 	-1;
	wmma.mma.sync.aligned.row.col.m32n8k16.f32.f32 {%f56570, %f56571, %f56572, %f56573, %f56574, %f56575, %f56576, %f56577}, {%r2, %r2, %r2, %r2, %r2, %r2, %r2, %r2}, {%r2, %r2, %r2, %r2, %r2, %r2, %r2, %r2}, {%f56562, %f56563, %f56564, %f56565, %f56566, %f56567, %f56568, %f56569};
	bar.warp.sync 	-1;
	wmma.mma.sync.aligned.row.col.m32n8k16.f32.f32 {%f56578, %f56579, %f56580, %f56581, %f56582, %f56583, %f56584, %f56585}, {%r2, %r2, %r2, %r2, %r2, %r2, %r2, %r2}, {%r2, %r2, %r2, %r2, %r2, %r2, %r2, %r2}, {%f56570, %f56571, %f56572, %f56573, %f56574, %f56575, %f56576, %f56577};
	bar.warp.sync 	-1;
	wmma.mma.sync.aligned.row.col.m32n8k16.f32.f32 {%f56586, %f56587, %f56588, %f56589, %f56590, %f56591, %f56592, %f56593}, {%r2, %r2, %r2, %r2, %r2, %r2, %r2, %r2}, {%r2, %r2, %r2, %r2, %r2, %r2, %r2, %r2}, {%f56578, %f56579, %f56580, %f56581, %f56582, %f56583, %f56584, %f56585};
	bar.warp.sync 	-1;
	wmma.mma.sync.aligned.row.col.m32n8k16.f32.f32 {%f56594, %f56595, %f56596, %f56597, %f56598, %f56599, %f56600, %f56601}, {%r2, %r2, %r2, %r2, %r2, %r2, %r2, %r2}, {%r2, %r2, %r2, %r2, %r2, %r2, %r2, %r2}, {%f56586, %f56587, %f56588, %f56589, %f56590, %f56591, %f56592, %f56593};
	bar.warp.sync 	-1;
	wmma.mma.sync.aligned.row.col.m32n8k16.f32.f32 {%f56602, %f56603, %f56604, %f56605, %f56606, %f56607, %f56608, %f56609}, {%r2, %r2, %r2, %r2, %r2, %r2, %r2, %r2}, {%r2, %r2, %r2, %r2, %r2, %r2, %r2, %r2}, {%f56594, %f56595, %f56596, %f56597, %f56598, %f56599, %f56600, %f56601};
	bar.warp.sync 	-1;
	wmma.mma.sync.aligned.row.col.m32n8k16.f32.f32 {%f56610, %f56611, %f56612, %f56613, %f56614, %f56615, %f56616, %f56617}, {%r2, %r2, %r2, %r2, %r2, %r2, %r2, %r2}, {%r2, %r2, %r2, %r2, %r2, %r2, %r2, %r2}, {%f56602, %f56603, %f56604, %f56605, %f56606, %f56607, %f56608, %f56609};
	bar.warp.sync 	-1;
	wmma.mma.sync.aligned.row.col.m32n8k16.f32.f32 {%f56618, %f56619, %f56620, %f56621, %f56622, %f56623, %f56624, %f56625}, {%r2, %r2, %r2, %r2, %r2, %r2, %r2, %r2}, {%r2, %r2, %r2, %r2, %r2, %r2, %r2, %r2}, {%f56610, %f56611, %f56612, %f56613, %f56614, %f56615, %f56616, %f56617};
	bar.warp.sync 	-1;
	wmma.mma.sync.aligned.row.col.m32n8k16.f32.f32 {%f56626, %f56627, %f56628, %f56629, %f56630, %f56631, %f56632, %f56633}, {%r2, %r2, %r2, %r2, %r2, %r2, %r2, %r2}, {%r2, %r2, %r2, %r2, %r2, %r2, %r2, %r2}, {%f56618, %f56619, %f56620, %f56621, %f56622, %f56623, %f56624, %f56625};
	bar.warp.sync 	-1;
	wmma.mma.sync.aligned.row.col.m32n8k16.f32.f32 {%f56634, %f56635, %f56636, %f56637, %f56638, %f56639, %f56640, %f56641}, {%r2, %r2, %r2, %r2, %r2, %r2, %r2, %r2}, {%r2, %r2, %r2, %r2, %r2, %r2, %r2, %r2}, {%f56626, %f56627, %f56628, %f56629, %f56630, %f56631, %f56632, %f56633};
	bar.warp.sync 	-1;
	wmma.mma.sync.aligned.row.col.m32n8k16.f32.f32 {%f56642, %f56643, %f56644, %f56645, %f56646, %f56647, %f56648, %f56649}, {%r2, %r2, %r2, %r2, %r2, %r2, %r2, %r2}, {%r2, %r2, %r2, %r2, %r2, %r2, %r2, %r2}, {%f56634, %f56635, %f56636, %f56637, %f56638, %f56639, %f56640, %f56641};
	bar.warp.sync 	-1;
	wmma.mma.sync.aligned.row.col.m32n8k16.f32.f32 {%f56650, %f56651, %f56652, %f56653, %f56654, %f56655, %f56656, %f56657}, {%r2, %r2, %r2, %r2, %r2, %r2, %r2, %r2}, {%r2, %r2, %r2, %r2, %r2, %r2, %r2, %r2}, {%f56642, %f56643, %f56644, %f56645, %f56646, %f56647, %f56648, %f56649};
	bar.warp.sync 	-1;
	wmma.mma.sync.aligned.row.col.m32n8k16.f32.f32 {%f56658, %f56659, %f56660, %f56661, %f56662, %f56663, %f56664, %f56665}, {%r2, %r2, %r2, %r2, %r2, %r2, %r2, %r2}, {%r2, %r2, %r2, %r2, %r2, %r2, %r2, %r2}, {%f56650, %f56651, %f56652, %f56653, %f56654, %f56655, %f56656, %f56657};
	bar.warp.sync 	-1;
	wmma.mma.sync.aligned.row.col.m32n8k16.f32.f32 {%f56666, %f56667, %f56668, %f56669, %f56670, %f56671, %f56672, %f56673}, {%r2, %r2, %r2, %r2, %r2, %r2, %r2, %r2}, {%r2, %r2, %r2, %r2, %r2, %r2, %r2, %r2}, {%f56658, %f56659, %f56660, %f56661, %f56662, %f56663, %f56664, %f56665};
	bar.warp.sync 	-1;
	wmma.mma.sync.aligned.row.col.m32n8k16.f32.f32 {%f56674, %f56675, %f56676, %f56677, %f56678, %f56679, %f56680, %f56681}, {%r2, %r2, %r2, %r2, %r2, %r2, %r2, %r2}, {%r2, %r2, %r2, %r2, %r2, %r2, %r2, %r2}, {%f56666, %f56667, %f56668, %f56669, %f56670, %f56671, %f56672, %f56673};
	bar.warp.sync 	-1;
	wmma.mma.sync.aligned.row.col.m32n8k16.f32.f32 {%f56682, %f56683, %f56684, %f56685, %f56686, %f56687, %f56688, %f56689}, {%r2, %r2, %r2, %r2, %r2, %r2, %r2, %r2}, {%r2, %r2, %r2, %r2, %r2, %r2, %r2, %r2}, {%f56674, %f56675, %f56676, %f56677, %f56678, %f56679, %f56680, %f56681};
	bar.warp.sync 	-1;
	wmma.mma.sync.aligned.row.col.m32n8k16.f32.f32 {%f56690, %f56691, %f56692, %f56693, %f56694, %f56695, %f56696, %f56697}, {%r2, %r2, %r2, %r2, %r2, %r2, %r2, %r2}, {%r2, %r2, %r2, %r2, %r2, %r2, %r2, %r2}, {%f56682, %f56683, %f56684, %f56685, %f56686, %f56687, %f56688, %f56689};
	bar.warp.sync 	-1;
	wmma.mma.sync.aligned.row.col.m32n8k16.f32.f32 {%f56698, %f56699, %f56700, %f56701, %f56702, %f56703, %f56704, %f56705}, {%r2, %r2, %r2, %r2, %r2, %r2, %r2, %r2}, {%r2, %r2, %r2, %r2, %r2, %r2, %r2, %r2}, {%f56690, %f56691, %f56692, %f56693, %f56694, %f56695, %f56696, %f56697};
	bar.warp.sync 	-1;
	wmma.mma.sync.aligned.row.col.m32n8k16.f32.f32 {%f56706, %f56707, %f56708, %f56709, %f56710, %f56711, %f56712, %f56713}, {%r2, %r2, %r2, %r2, %r2, %r2, %r2, %r2}, {%r2, %r2, %r2, %r2, %r2, %r2, %r2, %r2}, {%f56698, %f56699, %f56700, %f56701, %f56702, %f56703, %f56704, %f56705};
	bar.warp.sync 	-1;
	wmma.mma.sync.aligned.row.col.m32n8k16.f32.f32 {%f56714, %f56715, %f56716, %f56717, %f56718, %f56719, %f56720, %f56721}, {%r2, %r2, %r2, %r2, %r2, %r2, %r2, %r2}, {%r2, %r2, %r2, %r2, %r2, %r2, %r2, %r2}, {%f56706, %f56707, %f56708, %f56709, %f56710, %f56711, %f56712, %f56713};
	bar.warp.sync 	-1;
	wmma.mma.sync.aligned.row.col.m32n8k16.f32.f32 {%f56722, %f56723, %f56724, %f56725, %f56726, %f56727, %f56728, %f56729}, {%r2, %r2, %r2, %r2, %r2, %r2, %r2, %r2}, {%r2, %r2, %r2, %r2, %r2, %r2, %r2, %r2}, {%f56714, %f56715, %f56716, %f56717, %f56718, %f56719, %f56720, %f56721};
	bar.warp.sync 	-1;
	wmma.mma.sync.aligned.row.col.m32n8k16.f32.f32 {%f56730, %f56731, %f56732, %f56733, %f56734, %f56735, %f56736, %f56737}, {%r2, %r2, %r2, %r2, %r2, %r2, %r2, %r2}, {%r2, %r2, %r2, %r2, %r2, %r2, %r2, %r2}, {%f56722, %f56723, %f56724, %f56725, %f56726, %f56727, %f56728, %f56729};
	bar.warp.sync 	-1;
	wmma.mma.sync.aligned.row.col.m32n8k16.f32.f32 {%f56738, %f56739, %f56740, %f56741, %f56742, %f56743, %f56744, %f56745}, {%r2, %r2, %r2, %r2, %r2, %r2, %r2, %r2}, {%r2, %r2, %r2, %r2, %r2, %r2, %r2, %r2}, {%f56730, %f56731, %f56732, %f56733, %f56734, %f56735, %f56736, %f56737};
	bar.warp.sync 	-1;
	wmma.mma.sync.aligned.row.col.m32n8k16.f32.f32 {%f56746, %f56747, %f56748, %f56749, %f56750, %f56751, %f56752, %f56753}, {%r2, %r2, %r2, %r2, %r2, %r2, %r2, %r2}, {%r2, %r2, %r2, %r2, %r2, %r2, %r2, %r2}, {%f56738, %f56739, %f56740, %f56741, %f56742, %f56743, %f56744, %f56745};
	bar.warp.sync 	-1;
	wmma.mma.sync.aligned.row.col.m32n8k16.f32.f32 {%f56754, %f56755, %f56756, %f56757, %f56758, %f56759, %f56760, %f56761}, {%r2, %r2, %r2, %r2, %r2, %r2, %r2, %r2}, {%r2, %r2, %r2, %r2, %r2, %r2, %r2, %r2}, {%f56746, %f56747, %f56748, %f56749, %f56750, %f56751, %f56752, %f56753};
	bar.warp.sync 	-1;
	wmma.mma.sync.aligned.row.col.m32n8k16.f32.f32 {%f56762, %f56763, %f56764, %f56765, %f56766, %f56767, %f56768, %f56769}, {%r2, %r2, %r2, %r2, %r2, %r2, %r2, %r2}, {%r2, %r2, %r2, %r2, %r2, %r2, %r2, %r2}, {%f56754, %f56755, %f56756, %f56757, %f56758, %f56759, %f56760, %f56761};
	bar.warp.sync 	-1;
	wmma.mma.sync.aligned.row.col.m32n8k16.f32.f32 {%f56770, %f56771, %f56772, %f56773, %f56774, %f56775, %f56776, %f56777}, {%r2, %r2, %r2, %r2, %r2, %r2, %r2, %r2}, {%r2, %r2, %r2, %r2, %r2, %r2, %r2, %r2}, {%f56762, %f56763, %f56764, %f56765, %f56766, %f56767, %f56768, %f56769};
	bar.warp.sync 	-1;
	wmma.mma.sync.aligned.row.col.m32n8k16.f32.f32 {%f56778, %f56779, %f56780, %f56781, %f56782, %f56783, %f56784, %f56785}, {%r2, %r2, %r2, %r2, %r2, %r2, %r2, %r2}, {%r2, %r2, %r2, %r2, %r2, %r2, %r2, %r2}, {%f56770, %f56771, %f56772, %f56773, %f56774, %f56775, %f56776, %f56777};
	bar.warp.sync 	-1;
	wmma.mma.sync.aligned.row.col.m32n8k16.f32.f32 {%f56786, %f56787, %f56788, %f56789, %f56790, %f56791, %f56792, %f56793}, {%r2, %r2, %r2, %r2, %r2, %r2, %r2, %r2}, {%r2, %r2, %r2, %r2, %r2, %r2, %r2, %r2}, {%f56778, %f56779, %f56780, %f56781, %f56782, %f56783, %f56784, %f56785};
	bar.warp.sync 	-1;
	wmma.mma.sync.aligned.row.col.m32n8k16.f32.f32 {%f56794, %f56795, %f56796, %f56797, %f56798, %f56799, %f56800, %f56801}, {%r2, %r2, %r2, %r2, %r2, %r2, %r2, %r2}, {%r2, %r2, %r2, %r2, %r2, %r2, %r2, %r2}, {%f56786, %f56787, %f56788, %f56789, %f56790, %f56791, %f56792, %f56793};
	bar.warp.sync 	-1;
	wmma.mma.sync.aligned.row.col.m32n8k16.f32.f32 {%f56802, %f56803, %f56804, %f56805, %f56806, %f56807, %f56808, %f56809}, {%r2, %r2, %r2, %r2, %r2, %r2, %r2, %r2}, {%r2, %r2, %r2, %r2, %r2, %r2, %r2, %r2}, {%f56794, %f56795, %f56796, %f56797, %f56798, %f56799, %f56800, %f56801};
	bar.warp.sync 	-1;
	wmma.mma.sync.aligned.row.col.m32n8k16.f32.f32 {%f56810, %f56811, %f56812, %f56813, %f56814, %f56815, %f56816, %f56817}, {%r2, %r2, %r2, %r2, %r2, %r2, %r2, %r2}, {%r2, %r2, %r2, %r2, %r2, %r2, %r2, %r2}, {%f56802, %f56803, %f56804, %f56805, %f56806, %f56807, %f56808, %f56809};
	bar.warp.sync 	-1;
	wmma.mma.sync.aligned.row.col.m32n8k16.f32.f32 {%f56818, %f56819, %f56820, %f56821, %f56822, %f56823, %f56824, %f56825}, {%r2, %r2, %r2, %r2, %r2, %r2, %r2, %r2}, {%r2, %r2, %r2, %r2, %r2, %r2, %r2, %r2}, {%f56810, %f56811, %f56812, %f56813, %f56814, %f56815, %f56816, %f56817};
	bar.warp.sync 	-1;
	wmma.mma.sync.aligned.row.col.m32n8k16.f32.f32 {%f56826, %f56827, %f56828, %f56829, %f56830, %f56831, %f56832, %f56833}, {%r2, %r2, %r2, %r2, %r2, %r2, %r2, %r2}, {%r2, %r2, %r2, %r2, %r2, %r2, %r2, %r2}, {%f56818, %f56819, %f56820, %f56821, %f56822, %f56823, %f56824, %f56825};
	bar.warp.sync 	-1;
	wmma.mma.sync.aligned.row.col.m32n8k16.f32.f32 {%f56834, %f56835, %f56836, %f56837, %f56838, %f56839, %f56840, %f56841}, {%r2, %r2, %r2, %r2, %r2, %r2, %r2, %r2}, {%r2, %r2, %r2, %r2, %r2, %r2, %r2, %r2}, {%f56826, %f56827, %f56828, %f56829, %f56830, %f56831, %f56832, %f56833};
	bar.warp.sync 	-1;
	wmma.mma.sync.aligned.row.col.m32n8k16.f32.f32 {%f56842, %f56843, %f56844, %f56845, %f56846, %f56847, %f56848, %f56849}, {%r2, %r2, %r2, %r2, %r2, %r2, %r2, %r2}, {%r2, %r2, %r2, %r2, %r2, %r2, %r2, %r2}, {%f56834, %f56835, %f56836, %f56837, %f56838, %f56839, %f56840, %f56841};
	bar.warp.sync 	-1;
	wmma.mma.sync.aligned.row.col.m32n8k16.f32.f32 {%f56850, %f56851, %f56852, %f56853, %f56854, %f56855, %f56856, %f56857}, {%r2, %r2, %r2, %r2, %r2, %r2, %r2, %r2}, {%r2, %r2, %r2, %r2, %r2, %r2, %r2, %r2}, {%f56842, %f56843, %f56844, %f56845, %f56846, %f56847, %f56848, %f56849};
	bar.warp.sync 	-1;
	wmma.mma.sync.aligned.row.col.m32n8k16.f32.f32 {%f56858, %f56859, %f56860, %f56861, %f56862, %f56863, %f56864, %f56865}, {%r2, %r2, %r2, %r2, %r2, %r2, %r2, %r2}, {%r2, %r2, %r2, %r2, %r2, %r2, %r2, %r2}, {%f56850, %f56851, %f56852, %f56853, %f56854, %f56855, %f56856, %f56857};
	bar.warp.sync 	-1;
	wmma.mma.sync.aligned.row.col.m32n8k16.f32.f32 {%f56866, %f56867, %f56868, %f56869, %f56870, %f56871, %f56872, %f56873}, {%r2, %r2, %r2, %r2, %r2, %r2, %r2, %r2}, {%r2, %r2, %r2, %r2, %r2, %r2, %r2, %r2}, {%f56858, %f56859, %f56860, %f56861, %f56862, %f56863, %f56864, %f56865};
	bar.warp.sync 	-1;
	wmma.mma.sync.aligned.row.col.m32n8k16.f32.f32 {%f56874, %f56875, %f56876, %f56877, %f56878, %f56879, %f56880, %f56881}, {%r2, %r2, %r2, %r2, %r2, %r2, %r2, %r2}, {%r2, %r2, %r2, %r2, %r2, %r2, %r2, %r2}, {%f56866, %f56867, %f56868, %f56869, %f56870, %f56871, %f56872, %f56873};
	bar.warp.sync 	-1;
	wmma.mma.sync.aligned.row.col.m32n8k16.f32.f32 {%f56882, %f56883, %f56884, %f56885, %f56886, %f56887, %f56888, %f56889}, {%r2, %r2, %r2, %r2, %r2, %r2, %r2, %r2}, {%r2, %r2, %r2, %r2, %r2, %r2, %r2, %r2}, {%f56874, %f56875, %f56876, %f56877, %f56878, %f56879, %f56880, %f56881};
	bar.warp.sync 	-1;
	wmma.mma.sync.aligned.row.col.m32n8k16.f32.f32 {%f56890, %f56891, %f56892, %f56893, %f56894, %f56895, %f56896, %f56897}, {%r2, %r2, %r2, %r2, %r2, %r2, %r2, %r2}, {%r2, %r2, %r2, %r2, %r2, %r2, %r2, %r2}, {%f56882, %f56883, %f56884, %f56885, %f56886, %f56887, %f56888, %f56889};
	bar.warp.sync 	-1;
	wmma.mma.sync.aligned.row.col.m32n8k16.f32.f32 {%f56898, %f56899, %f56900, %f56901, %f56902, %f56903, %f56904, %f56905}, {%r2, %r2, %r2, %r2, %r2, %r2, %r2, %r2}, {%r2, %r2, %r2, %r2, %r2, %r2, %r2, %r2}, {%f56890, %f56891, %f56892, %f56893, %f56894, %f56895, %f56896, %f56897};
	bar.warp.sync 	-1;
	wmma.mma.sync.aligned.row.col.m32n8k16.f32.f32 {%f56906, %f56907, %f56908, %f56909, %f56910, %f56911, %f56912, %f56913}, {%r2, %r2, %r2, %r2, %r2, %r2, %r2, %r2}, {%r2, %r2, %r2, %r2, %r2, %r2, %r2, %r2}, {%f56898, %f56899, %f56900, %f56901, %f56902, %f56903, %f56904, %f56905};
	bar.warp.sync 	-1;
	wmma.mma.sync.aligned.row.col.m32n8k16.f32.f32 {%f56914, %f56915, %f56916, %f56917, %f56918, %f56919, %f56920, %f56921}, {%r2, %r2, %r2, %r2, %r2, %r2, %r2, %r2}, {%r2, %r2, %r2, %r2, %r2, %r2, %r2, %r2}, {%f56906, %f56907, %f56908, %f56909, %f56910, %f56911, %f56912, %f56913};
	bar.warp.sync 	-1;
	wmma.mma.sync.aligned.row.col.m32n8k16.f32.f32 {%f56922, %f56923, %f56924, %f56925, %f56926, %f56927, %f56928, %f56929}, {%r2, %r2, %r2, %r2, %r2, %r2, %r2, %r2}, {%r2, %r2, %r2, %r2, %r2, %r2, %r2, %r2}, {%f56914, %f56915, %f56916, %f56917, %f56918, %f56919, %f56920, %f56921};
	bar.warp.sync 	-1;
	wmma.mma.sync.aligned.row.col.m32n8k16.f32.f32 {%f56930, %f56931, %f56932, %f56933, %f56934, %f56935, %f56936, %f56937}, {%r2, %r2, %r2, %r2, %r2, %r2, %r2, %r2}, {%r2, %r2, %r2, %r2, %r2, %r2, %r2, %r2}, {%f56922, %f56923, %f56924, %f56925, %f56926, %f56927, %f56928, %f56929};
	bar.warp.sync 	-1;
	wmma.mma.sync.aligned.row.col.m32n8k16.f32.f32 {%f56938, %f56939, %f56940, %f56941, %f56942, %f56943, %f56944, %f56945}, {%r2, %r2, %r2, %r2, %r2, %r2, %r2, %r2}, {%r2, %r2, %r2, %r2, %r2, %r2, %r2, %r2}, {%f56930, %f56931, %f56932, %f56933, %f56934, %f56935, %f56936, %f56937};
	bar.warp.sync 	-1;
	wmma.mma.sync.aligned.row.col.m32n8k16.f32.f32 {%f56946, %f56947, %f56948, %f56949, %f56950, %f56951, %f56952, %f56953}, {%r2, %r2, %r2, %r2, %r2, %r2, %r2, %r2}, {%r2, %r2, %r2, %r2, %r2, %r2, %r2, %r2}, {%f56938, %f56939, %f56940, %f56941, %f56942, %f56943, %f56944, %f56945};
	bar.warp.sync 	-1;
	wmma.mma.sync.aligned.row.col.m32n8k16.f32.f32 {%f56954, %f56955, %f56956, %f56957, %f56958, %f56959, %f56960, %f56961}, {%r2, %r2, %r2, %r2, %r2, %r2, %r2, %r2}, {%r2, %r2, %r2, %r2, %r2, %r2, %r2, %r2}, {%f56946, %f56947, %f56948, %f56949, %f56950, %f56951, %f56952, %f56953};
	bar.warp.sync 	-1;
	wmma.mma.sync.aligned.row.col.m32n8k16.f32.f32 {%f56962, %f56963, %f56964, %f56965, %f56966, %f56967, %f56968, %f56969}, {%r2, %r2, %r2, %r2, %r2, %r2, %r2, %r2}, {%r2, %r2, %r2, %r2, %r2, %r2, %r2, %r2}, {%f56954, %f56955, %f56956, %f56957, %f56958, %f56959, %f56960, %f56961};
	bar.warp.sync 	-1;
	wmma.mma.sync.aligned.row.col.m32n8k16.f32.f32 {%f56970, %f56971, %f56972, %f56973, %f56974, %f56975, %f56976, %f56977}, {%r2, %r2, %r2, %r2, %r2, %r2, %r2, %r2}, {%r2, %r2, %r2, %r2, %r2, %r2, %r2, %r2}, {%f56962, %f56963, %f56964, %f56965, %f56966, %f56967, %f56968, %f56969};
	bar.warp.sync 	-1;
	wmma.mma.sync.aligned.row.col.m32n8k16.f32.f32 {%f56978, %f56979, %f56980, %f56981, %f56982, %f56983, %f56984, %f56985}, {%r2, %r2, %r2, %r2, %r2, %r2, %r2, %r2}, {%r2, %r2, %r2, %r2, %r2, %r2, %r2, %r2}, {%f56970, %f56971, %f56972, %f56973, %f56974, %f56975, %f56976, %f56977};
	bar.warp.sync 	-1;
	wmma.mma.sync.aligned.row.col.m32n8k16.f32.f32 {%f56986, %f56987, %f56988, %f56989, %f56990, %f56991, %f56992, %f56993}, {%r2, %r2, %r2, %r2, %r2, %r2, %r2, %r2}, {%r2, %r2, %r2, %r2, %r2, %r2, %r2, %r2}, {%f56978, %f56979, %f56980, %f56981, %f56982, %f56983, %f56984, %f56985};
	bar.warp.sync 	-1;
	wmma.mma.sync.aligned.row.col.m32n8k16.f32.f32 {%f56994, %f56995, %f56996, %f56997, %f56998, %f56999, %f57000, %f57001}, {%r2, %r2, %r2, %r2, %r2, %r2, %r2, %r2}, {%r2, %r2, %r2, %r2, %r2, %r2, %r2, %r2}, {%f56986, %f56987, %f56988, %f56989, %f56990, %f56991, %f56992, %f56993};
	bar.warp.sync 	-1;
	wmma.mma.sync.aligned.row.col.m32n8k16.f32.f32 {%f57002, %f57003, %f57004, %f57005, %f57006, %f57007, %f57008, %f57009}, {%r2, %r2, %r2, %r2, %r2, %r2, %r2, %r2}, {%r2, %r2, %r2, %r2, %r2, %r2, %r2, %r2}, {%f56994, %f56995, %f56996, %f56997, %f56998, %f56999, %f57000, %f57001};
	bar.warp.sync 	-1;
	wmma.mma.sync.aligned.row.col.m32n8k16.f32.f32 {%f57010, %f57011, %f57012, %f57013, %f57014, %f57015, %f57016, %f57017}, {%r2, %r2, %r2, %r2, %r2, %r2, %r2, %r2}, {%r2, %r2, %r2, %r2, %r2, %r2, %r2, %r2}, {%f57002, %f57003, %f57004, %f57005, %f57006, %f57007, %f57008, %f57009};
	bar.warp.sync 	-1;
	wmma.mma.sync.aligned.row.col.m32n8k16.f32.f32 {%f57018, %f57019, %f57020, %f57021, %f57022, %f57023, %f57024, %f57025}, {%r2, %r2, %r2, %r2, %r2, %r2, %r2, %r2}, {%r2, %r2, %r2, %r2, %r2, %r2, %r2, %r2}, {%f57010, %f57011, %f57012, %f57013, %f57014, %f57015, %f57016, %f57017};
	bar.warp.sync 	-1;
	wmma.mma.sync.aligned.row.col.m32n8k16.f32.f32 {%f57026, %f57027, %f57028, %f57029, %f57030, %f57031, %f57032, %f57033}, {%r2, %r2, %r2, %r2, %r2, %r2, %r2, %r2}, {%r2, %r2, %r2, %r2, %r2, %r2, %r2, %r2}, {%f57018, %f57019, %f57020, %f57021, %f57022, %f57023, %f57024, %f57025};
	bar.warp.sync 	-1;
	wmma.mma.sync.aligned.row.col.m32n8k16.f32.f32 {%f57034, %f57035, %f57036, %f57037, %f57038, %f57039, %f57040, %f57041}, {%r2, %r2, %r2, %r2, %r2, %r2, %r2, %r2}, {%r2, %r2, %r2, %r2, %r2, %r2, %r2, %r2}, {%f57026, %f57027, %f57028, %f57029, %f57030, %f57031, %f57032, %f57033};
	bar.warp.sync 	-1;
	wmma.mma.sync.aligned.row.col.m32n8k16.f32.f32 {%f57042, %f57043, %f57044, %f57045, %f57046, %f57047, %f57048, %f57049}, {%r2, %r2, %r2, %r2, %r2, %r2, %r2, %r2}, {%r2, %r2, %r2, %r2, %r2, %r2, %r2, %r2}, {%f57034, %f57035, %f57036, %f57037, %f57038, %f57039, %f57040, %f57041};
	bar.warp.sync 	-1;
	wmma.mma.sync.aligned.row.col.m32n8k16.f32.f32 {%f57050, %f57051, %f57052, %f57053, %f57054, %f57055, %f57056, %f57057}, {%r2, %r2, %r2, %r2, %r2, %r2, %r2, %r2}, {%r2, %r2, %r2, %r2, %r2, %r2, %r2, %r2}, {%f57042, %f57043, %f57044, %f57045, %f57046, %f57047, %f57048, %f57049};
	bar.warp.sync 	-1;
	wmma.mma.sync.aligned.row.col.m32n8k16.f32.f32 {%f57058, %f57059, %f57060, %f57061, %f57062, %f57063, %f57064, %f57065}, {%r2, %r2, %r2, %r2, %r2, %r2, %r2, %r2}, {%r2, %r2, %r2, %r2, %r2, %r2, %r2, %r2}, {%f57050, %f57051, %f57052, %f57053, %f57054, %f57055, %f57056, %f57057};
	bar.warp.sync 	-1;
	wmma.mma.sync.aligned.row.col.m32n8k16.f32.f32 {%f57066, %f57067, %f57068, %f57069, %f57070, %f57071, %f57072, %f57073}, {%r2, %r2, %r2, %r2, %r2, %r2, %r2, %r2}, {%r2, %r2, %r2, %r2, %r2, %r2, %r2, %r2}, {%f57058, %f57059, %f57060, %f57061, %f57062, %f57063, %f57064, %f57065};
	bar.warp.sync 	-1;
	wmma.mma.sync.aligned.row.col.m32n8k16.f32.f32 {%f57074, %f57075, %f57076, %f57077, %f57078, %f57079, %f57080, %f57081}, {%r2, %r2, %r2, %r2, %r2, %r2, %r2, %r2}, {%r2, %r2, %r2, %r2, %r2, %r2, %r2, %r2}, {%f57066, %f57067, %f57068, %f57069, %f57070, %f57071, %f57072, %f57073};
	bar.warp.sync 	-1;
	wmma.mma.sync.aligned.row.col.m32n8k16.f32.f32 {%f57082, %f57083, %f57084, %f57085, %f57086, %f57087, %f57088, %f57089}, {%r2, %r2, %r2, %r2, %r2, %r2, %r2, %r2}, {%r2, %r2, %r2, %r2, %r2, %r2, %r2, %r2}, {%f57074, %f57075, %f57076, %f57077, %f57078, %f57079, %f57080, %f57081};
	bar.warp.sync 	-1;
	wmma.mma.sync.aligned.row.col.m32n8k16.f32.f32 {%f57090, %f57091, %f57092, %f57093, %f57094, %f57095, %f57096, %f57097}, {%r2, %r2, %r2, %r2, %r2, %r2, %r2, %r2}, {%r2, %r2, %r2, %r2, %r2, %r2, %r2, %r2}, {%f57082, %f57083, %f57084, %f57085, %f57086, %f57087, %f57088, %f57089};
	bar.warp.sync 	-1;
	wmma.mma.sync.aligned.row.col.m32n8k16.f32.f32 {%f57098, %f57099, %f57100, %f57101, %f57102, %f57103, %f57104, %f57105}, {%r2, %r2, %r2, %r2, %r2, %r2, %r2, %r2}, {%r2, %r2, %r2, %r2, %r2, %r2, %r2, %r2}, {%f57090, %f57091, %f57092, %f57093, %f57094, %f57095, %f57096, %f57097};
	bar.warp.sync 	-1;
	wmma.mma.sync.aligned.row.col.m32n8k16.f32.f32 {%f57106, %f57107, %f57108, %f57109, %f57110, %f57111, %f57112, %f57113}, {%r2, %r2, %r2, %r2, %r2, %r2, %r2, %r2}, {%r2, %r2, %r2, %r2, %r2, %r2, %r2, %r2}, {%f57098, %f57099, %f57100, %f57101, %f57102, %f57103, %f57104, %f57105};
	bar.warp.sync 	-1;
	wmma.mma.sync.aligned.row.col.m32n8k16.f32.f32 {%f57114, %f57115, %f57116, %f57117, %f57118, %f57119, %f57120, %f57121}, {%r2, %r2, %r2, %r2, %r2, %r2, %r2, %r2}, {%r2, %r2, %r2, %r2, %r2, %r2, %r2, %r2}, {%f57106, %f57107, %f57108, %f57109, %f57110, %f57111, %f57112, %f57113};
	bar.warp.sync 	-1;
	wmma.mma.sync.aligned.row.col.m32n8k16.f32.f32 {%f57122, %f57123, %f57124, %f57125, %f57126, %f57127, %f57128, %f57129}, {%r2, %r2, %r2, %r2, %r2, %r2, %r2, %r2}, {%r2, %r2, %r2, %r2, %r2, %r2, %r2, %r2}, {%f57114, %f57115, %f57116, %f57117, %f57118, %f57119, %f57120, %f57121};
	bar.warp.sync 	-1;
	wmma.mma.sync.aligned.row.col.m32n8k16.f32.f32 {%f57130, %f57131, %f57132, %f57133, %f57134, %f57135, %f57136, %f57137}, {%r2, %r2, %r2, %r2, %r2, %r2, %r2, %r2}, {%r2, %r2, %r2, %r2, %r2, %r2, %r2, %r2}, {%f57122, %f57123, %f57124, %f57125, %f57126, %f57127, %f57128, %f57129};
	bar.warp.sync 	-1;
	wmma.mma.sync.aligned.row.col.m32n8k16.f32.f32 {%f57138, %f57139, %f57140, %f57141, %f57142, %f57143, %f57144, %f57145}, {%r2, %r2, %r2, %r2, %r2, %r2, %r2, %r2}, {%r2, %r2, %r2, %r2, %r2, %r2, %r2, %r2}, {%f57130, %f57131, %f57132, %f57133, %f57134, %f57135, %f57136, %f57137};
	bar.warp.sync 	-1;
	wmma.mma.sync.aligned.row.col.m32n8k16.f32.f32 {%f57146, %f57147, %f57148, %f57149, %f57150, %f57151, %f57152, %f57153}, {%r2, %r2, %r2, %r2, %r2, %r2, %r2, %r2}, {%r2, %r2, %r2, %r2, %r2, %r2, %r2, %r2}, {%f57138, %f57139, %f57140, %f57141, %f57142, %f57143, %f57144, %f57145};
	bar.warp.sync 	-1;
	wmma.mma.sync.aligned.row.col.m32n8k16.f32.f32 {%f57154, %f57155, %f57156, %f57157, %f57158, %f57159, %f57160, %f57161}, {%r2, %r2, %r2, %r2, %r2, %r2, %r2, %r2}, {%r2, %r2, %r2, %r2, %r2, %r2, %r2, %r2}, {%f57146, %f57147, %f57148, %f57149, %f57150, %f57151, %f57152, %f57153};
	bar.warp.sync 	-1;
	wmma.mma.sync.aligned.row.col.m32n8k16.f32.f32 {%f57162, %f57163, %f57164, %f57165, %f57166, %f57167, %f57168, %f57169}, {%r2, %r2, %r2, %r2, %r2, %r2, %r2, %r2}, {%r2, %r2, %r2, %r2, %r2, %r2, %r2, %r2}, {%f57154, %f57155, %f57156, %f57157, %f57158, %f57159, %f57160, %f57161};
	bar.warp.sync 	-1;
	wmma.mma.sync.aligned.row.col.m32n8k16.f32.f32 {%f57170, %f57171, %f57172, %f57173, %f57174, %f57175, %f57176, %f57177}, {%r2, %r2, %r2, %r2, %r2, %r2, %r2, %r2}, {%r2, %r2, %r2, %r2, %r2, %r2, %r2, %r2}, {%f57162, %f57163, %f57164, %f57165, %f57166, %f57167, %f57168, %f57169};
	bar.warp.sync 	-1;
	wmma.mma.sync.aligned.row.col.m32n8k16.f32.f32 {%f57178, %f57179, %f57180, %f57181, %f57182, %f57183, %f57184, %f57185}, {%r2, %r2, %r2, %r2, %r2, %r2, %r2, %r2}, {%r2, %r2, %r2, %r2, %r2, %r2, %r2, %r2}, {%f57170, %f57171, %f57172, %f57173, %f57174, %f57175, %f57176, %f57177};
	bar.warp.sync 	-1;
	wmma.mma.sync.aligned.row.col.m32n8k16.f32.f32 {%f57186, %f57187, %f57188, %f57189, %f57190, %f57191, %f57192, %f57193}, {%r2, %r2, %r2, %r2, %r2, %r2, %r2, %r2}, {%r2, %r2, %r2, %r2, %r2, %r2, %r2, %r2}, {%f57178, %f57179, %f57180, %f57181, %f57182, %f57183, %f57184, %f57185};
	bar.warp.sync 	-1;
	wmma.mma.sync.aligned.row.col.m32n8k16.f32.f32 {%f57194, %f57195, %f57196, %f57197, %f57198, %f57199, %f57200, %f57201}, {%r2, %r2, %r2, %r2, %r2, %r2, %r2, %r2}, {%r2, %r2, %r2, %r2, %r2, %r2, %r2, %r2}, {%f57186, %f57187, %f57188, %f57189, %f57190, %f57191, %f57192, %f57193};
	bar.warp.sync 	-1;
	wmma.mma.sync.aligned.row.col.m32n8k16.f32.f32 {%f57202, %f57203, %f57204, %f57205, %f57206, %f57207, %f57208, %f57209}, {%r2, %r2, %r2, %r2, %r2, %r2, %r2, %r2}, {%r2, %r2, %r2, %r2, %r2, %r2, %r2, %r2}, {%f57194, %f57195, %f57196, %f57197, %f57198, %f57199, %f57200, %f57201};
	bar.warp.sync 	-1;
	wmma.mma.sync.aligned.row.col.m32n8k16.f32.f32 {%f57210, %f57211, %f57212, %f57213, %f57214, %f57215, %f57216, %f57217}, {%r2, %r2, %r2, %r2, %r2, %r2, %r2, %r2}, {%r2, %r2, %r2, %r2, %r2, %r2, %r2, %r2}, {%f57202, %f57203, %f57204, %f57205, %f57206, %f57207, %f57208, %f57209};
	bar.warp.sync 	-1;
	wmma.mma.sync.aligned.row.col.m32n8k16.f32.f32 {%f57218, %f57219, %f57220, %f57221, %f57222, %f57223, %f57224, %f57225}, {%r2, %r2, %r2, %r2, %r2, %r2, %r2, %r2}, {%r2, %r2, %r2, %r2, %r2, %r2, %r2, %r2}, {%f57210, %f57211, %f57212, %f57213, %f57214, %f57215, %f57216, %f57217};
	bar.warp.sync 	-1;
	wmma.mma.sync.aligned.row.col.m32n8k16.f32.f32 {%f57226, %f57227, %f57228, %f57229, %f57230, %f57231, %f57232, %f57233}, {%r2, %r2, %r2, %r2, %r2, %r2, %r2, %r2}, {%r2, %r2, %r2, %r2, %r2, %r2, %r2, %r2}, {%f57218, %f57219, %f57220, %f57221, %f57222, %f57223, %f57224, %f57225};
	bar.warp.sync 	-1;
	wmma.mma.sync.aligned.row.col.m32n8k16.f32.f32 {%f57234, %f57235, %f57236, %f57237, %f57238, %f57239, %f57240, %f57241}, {%r2, %r2, %r2, %r2, %r2, %r2, %r2, %r2}, {%r2, %r2, %r2, %r2, %r2, %r2, %r2, %r2}, {%f57226, %f57227, %f57228, %f57229, %f57230, %f57231, %f57232, %f57233};
	bar.warp.sync 	-1;
	wmma.mma.sync.aligned.row.col.m32n8k16.f32.f32 {%f57242, %f57243, %f57244, %f57245, %f57246, %f57247, %f57248, %f57249}, {%r2, %r2, %r2, %r2, %r2, %r2, %r2, %r2}, {%r2, %r2, %r2, %r2, %r2, %r2, %r2, %r2}, {%f57234, %f57235, %f57236, %f57237, %f57238, %f57239, %f57240, %f57241};
	bar.warp.sync 	-1;
	wmma.mma.sync.aligned.row.col.m32n8k16.f32.f32 {%f57250, %f57251, %f57252, %f57253, %f57254, %f57255, %f57256, %f57257}, {%r2, %r2, %r2, %r2, %r2, %r2, %r2, %r2}, {%r2, %r2, %r2, %r2, %r2, %r2, %r2, %r2}, {%f57242, %f57243, %f57244, %f57245, %f57246, %f57247, %f57248, %f57249};
	bar.warp.sync 	-1;
	wmma.mma.sync.aligned.row.col.m32n8k16.f32.f32 {%f57258, %f57259, %f57260, %f57261, %f57262, %f57263, %f57264, %f57265}, {%r2, %r2, %r2, %r2, %r2, %r2, %r2, %r2}, {%r2, %r2, %r2, %r2, %r2, %r2, %r2, %r2}, {%f57250, %f57251, %f57252, %f57253, %f57254, %f57255, %f57256, %f57257};
	bar.warp.sync 	-1;
	wmma.mma.sync.aligned.row.col.m32n8k16.f32.f32 {%f57266, %f57267, %f57268, %f57269, %f57270, %f57271, %f57272, %f57273}, {%r2, %r2, %r2, %r2, %r2, %r2, %r2, %r2}, {%r2, %r2, %r2, %r2, %r2, %r2, %r2, %r2}, {%f57258, %f57259, %f57260, %f57261, %f57262, %f57263, %f57264, %f57265};
	bar.warp.sync 	-1;
	wmma.mma.sync.aligned.row.col.m32n8k16.f32.f32 {%f57274, %f57275, %f57276, %f57277, %f57278, %f57279, %f57280, %f57281}, {%r2, %r2, %r2, %r2, %r2, %r2, %r2, %r2}, {%r2, %r2, %r2, %r2, %r2, %r2, %r2, %r2}, {%f57266, %f57267, %f57268, %f57269, %f57270, %f57271, %f57272, %f57273};
	bar.warp.sync 	-1;
	wmma.mma.sync.aligned.row.col.m32n8k16.f32.f32 {%f57282, %f57283, %f57284, %f57285, %f57286, %f57287, %f57288, %f57289}, {%r2, %r2, %r2, %r2, %r2, %r2, %r2, %r2}, {%r2, %r2, %r2, %r2, %r2, %r2, %r2, %r2}, {%f57274, %f57275, %f57276, %f57277, %f57278, %f57279, %f57280, %f57281};
	bar.warp.sync 	-1;
	wmma.mma.sync.aligned.row.col.m32n8k16.f32.f32 {%f57290, %f57291, %f57292, %f57293, %f57294, %f57295, %f57296, %f57297}, {%r2, %r2, %r2, %r2, %r2, %r2, %r2, %r2}, {%r2, %r2, %r2, %r2, %r2, %r2, %r2, %r2}, {%f57282, %f57283, %f57284, %f57285, %f57286, %f57287, %f57288, %f57289};
	bar.warp.sync 	-1;
	wmma.mma.sync.aligned.row.col.m32n8k16.f32.f32 {%f57298, %f57299, %f57300, %f57301, %f57302, %f57303, %f57304, %f57305}, {%r2, %r2, %r2, %r2, %r2, %r2, %r2, %r2}, {%r2, %r2, %r2, %r2, %r2, %r2, %r2, %r2}, {%f57290, %f57291, %f57292, %f57293, %f57294, %f57295, %f57296, %f57297};
	bar.warp.sync 	-1;
	wmma.mma.sync.aligned.row.col.m32n8k16.f32.f32 {%f57306, %f57307, %f57308, %f57309, %f57310, %f57311, %f57312, %f57313}, {%r2, %r2, %r2, %r2, %r2, %r2, %r2, %r2}, {%r2, %r2, %r2, %r2, %r2, %r2, %r2, %r2}, {%f57298, %f57299, %f57300, %f57301, %f57302, %f57303, %f57304, %f57305};
	bar.warp.sync 	-1;
	wmma.mma.sync.aligned.row.col.m32n8k16.f32.f32 {%f57314, %f57315, %f57316, %f57317, %f57318, %f57319, %f57320, %f57321}, {%r2, %r2, %r2, %r2, %r2, %r2, %r2, %r2}, {%r2, %r2, %r2, %r2, %r2, %r2, %r2, %r2}, {%f57306, %f57307, %f57308, %f57309, %f57310, %f57311, %f57312, %f57313};
	bar.warp.sync 	-1;
	wmma.mma.sync.aligned.row.col.m32n8k16.f32.f32 {%f57322, %f57323, %f57324, %f57325, %f57326, %f57327, %f57328, %f57329}, {%r2, %r2, %r2, %r2, %r2, %r2, %r2, %r2}, {%r2, %r2, %r2, %r2, %r2, %r2, %r2, %r2}, {%f57314, %f57315, %f57316, %f57317, %f57318, %f57319, %f57320, %f57321};
	bar.warp.sync 	-1;
	wmma.mma.sync.aligned.row.col.m32n8k16.f32.f32 {%f57330, %f57331, %f57332, %f57333, %f57334, %f57335, %f57336, %f57337}, {%r2, %r2, %r2, %r2, %r2, %r2, %r2, %r2}, {%r2, %r2, %r2, %r2, %r2, %r2, %r2, %r2}, {%f57322, %f57323, %f57324, %f57325, %f57326, %f57327, %f57328, %f57329};
	bar.warp.sync 	-1;
	wmma.mma.sync.aligned.row.col.m32n8k16.f32.f32 {%f57338, %f57339, %f57340, %f57341, %f57342, %f57343, %f57344, %f57345}, {%r2, %r2, %r2, %r2, %r2, %r2, %r2, %r2}, {%r2, %r2, %r2, %r2, %r2, %r2, %r2, %r2}, {%f57330, %f57331, %f57332, %f57333, %f57334, %f57335, %f57336, %f57337};
	bar.warp.sync 	-1;
	wmma.mma.sync.aligned.row.col.m32n8k16.f32.f32 {%f57346, %f57347, %f57348, %f57349, %f57350, %f57351, %f57352, %f57353}, {%r2, %r2, %r2, %r2, %r2, %r2, %r2, %r2}, {%r2, %r2, %r2, %r2, %r2, %r2, %r2, %r2}, {%f57338, %f57339, %f57340, %f57341, %f57342, %f57343, %f57344, %f57345};
	bar.warp.sync 	-1;
	wmma.mma.sync.aligned.row.col.m32n8k16.f32.f32 {%f57354, %f57355, %f57356, %f57357, %f57358, %f57359, %f57360, %f57361}, {%r2, %r2, %r2, %r2, %r2, %r2, %r2, %r2}, {%r2, %r2, %r2, %r2, %r2, %r2, %r2, %r2}, {%f57346, %f57347, %f57348, %f57349, %f57350, %f57351, %f57352, %f57353};
	bar.warp.sync 	-1;
	wmma.mma.sync.aligned.row.col.m32n8k16.f32.f32 {%f57362, %f57363, %f57364, %f57365, %f57366, %f57367, %f57368, %f57369}, {%r2, %r2, %r2, %r2, %r2, %r2, %r2, %r2}, {%r2, %r2, %r2, %r2, %r2, %r2, %r2, %r2}, {%f57354, %f57355, %f57356, %f57357, %f57358, %f57359, %f57360, %f57361};
	bar.warp.sync 	-1;
	wmma.mma.sync.aligned.row.col.m32n8k16.f32.f32 {%f57370, %f57371, %f57372, %f57373, %f57374, %f57375, %f57376, %f57377}, {%r2, %r2, %r2, %r2, %r2, %r2, %r2, %r2}, {%r2, %r2, %r2, %r2, %r2, %r2, %r2, %r2}, {%f57362, %f57363, %f57364, %f57365, %f57366, %f57367, %f57368, %f57369};
	bar.warp.sync 	-1;
	wmma.mma.sync.aligned.row.col.m32n8k16.f32.f32 {%f57378, %f57379, %f57380, %f57381, %f57382, %f57383, %f57384, %f57385}, {%r2, %r2, %r2, %r2, %r2, %r2, %r2, %r2}, {%r2, %r2, %r2, %r2, %r2, %r2, %r2, %r2}, {%f57370, %f57371, %f57372, %f57373, %f57374, %f57375, %f57376, %f57377};
	bar.warp.sync 	-1;
	wmma.mma.sync.aligned.row.col.m32n8k16.f32.f32 {%f57386, %f57387, %f57388, %f57389, %f57390, %f57391, %f57392, %f57393}, {%r2, %r2, %r2, %r2, %r2, %r2, %r2, %r2}, {%r2, %r2, %r2, %r2, %r2, %r2, %r2, %r2}, {%f57378, %f57379, %f57380, %f57381, %f57382, %f57383, %f57384, %f57385};
	bar.warp.sync 	-1;
	wmma.mma.sync.aligned.row.col.m32n8k16.f32.f32 {%f57394, %f57395, %f57396, %f57397, %f57398, %f57399, %f57400, %f57401}, {%r2, %r2, %r2, %r2, %r2, %r2, %r2, %r2}, {%r2, %r2, %r2, %r2, %r2, %r2, %r2, %r2}, {%f57386, %f57387, %f57388, %f57389, %f57390, %f57391, %f57392, %f57393};
	bar.warp.sync 	-1;
	wmma.mma.sync.aligned.row.col.m32n8k16.f32.f32 {%f57402, %f57403, %f57404, %f57405, %f57406, %f57407, %f57408, %f57409}, {%r2, %r2, %r2, %r2, %r2, %r2, %r2, %r2}, {%r2, %r2, %r2, %r2, %r2, %r2, %r2, %r2}, {%f57394, %f57395, %f57396, %f57397, %f57398, %f57399, %f57400, %f57401};
	bar.warp.sync 	-1;
	wmma.mma.sync.aligned.row.col.m32n8k16.f32.f32 {%f57410, %f57411, %f57412, %f57413, %f57414, %f57415, %f57416, %f57417}, {%r2, %r2, %r2, %r2, %r2, %r2, %r2, %r2}, {%r2, %r2, %r2, %r2, %r2, %r2, %r2, %r2}, {%f57402, %f57403, %f57404, %f57405, %f57406, %f57407, %f57408, %f57409};
	bar.warp.sync 	-1;
	wmma.mma.sync.aligned.row.col.m32n8k16.f32.f32 {%f57418, %f57419, %f57420, %f57421, %f57422, %f57423, %f57424, %f57425}, {%r2, %r2, %r2, %r2, %r2, %r2, %r2, %r2}, {%r2, %r2, %r2, %r2, %r2, %r2, %r2, %r2}, {%f57410, %f57411, %f57412, %f57413, %f57414, %f57415, %f57416, %f57417};
	bar.warp.sync 	-1;
	wmma.mma.sync.aligned.row.col.m32n8k16.f32.f32 {%f57426, %f57427, %f57428, %f57429, %f57430, %f57431, %f57432, %f57433}, {%r2, %r2, %r2, %r2, %r2, %r2, %r2, %r2}, {%r2, %r2, %r2, %r2, %r2, %r2, %r2, %r2}, {%f57418, %f57419, %f57420, %f57421, %f57422, %f57423, %f57424, %f57425};
	bar.warp.sync 	-1;
	wmma.mma.sync.aligned.row.col.m32n8k16.f32.f32 {%f57434, %f57435, %f57436, %f57437, %f57438, %f57439, %f57440, %f57441}, {%r2, %r2, %r2, %r2, %r2, %r2, %r2, %r2}, {%r2, %r2, %r2, %r2, %r2, %r2, %r2, %r2}, {%f57426, %f57427, %f57428, %f57429, %f57430, %f57431, %f57432, %f57433};
	bar.warp.sync 	-1;
	wmma.mma.sync.aligned.row.col.m32n8k16.f32.f32 {%f57442, %f57443, %f57444, %f57445, %f57446, %f57447, %f57448, %f57449}, {%r2, %r2, %r2, %r2, %r2, %r2, %r2, %r2}, {%r2, %r2, %r2, %r2, %r2, %r2, %r2, %r2}, {%f57434, %f57435, %f57436, %f57437, %f57438, %f57439, %f57440, %f57441};
	bar.warp.sync 	-1;
	wmma.mma.sync.aligned.row.col.m32n8k16.f32.f32 {%f57450, %f57451, %f57452, %f57453, %f57454, %f57455, %f57456, %f57457}, {%r2, %r2, %r2, %r2, %r2, %r2, %r2, %r2}, {%r2, %r2, %r2, %r2, %r2, %r2, %r2, %r2}, {%f57442, %f57443, %f57444, %f57445, %f57446, %f57447, %f57448, %f57449};
	bar.warp.sync 	-1;
	wmma.mma.sync.aligned.row.col.m32n8k16.f32.f32 {%f57458, %f57459, %f57460, %f57461, %f57462, %f57463, %f57464, %f57465}, {%r2, %r2, %r2, %r2, %r2, %r2, %r2, %r2}, {%r2, %r2, %r2, %r2, %r2, %r2, %r2, %r2}, {%f57450, %f57451, %f57452, %f57453, %f57454, %f57455, %f57456, %f57457};
	bar.warp.sync 	-1;
	wmma.mma.sync.aligned.row.col.m32n8k16.f32.f32 {%f57466, %f57467, %f57468, %f57469, %f57470, %f57471, %f57472, %f57473}, {%r2, %r2, %r2, %r2, %r2, %r2, %r2, %r2}, {%r2, %r2, %r2, %r2, %r2, %r2, %r2, %r2}, {%f57458, %f57459, %f57460, %f57461, %f57462, %f57463, %f57464, %f57465};
	bar.warp.sync 	-1;
	wmma.mma.sync.aligned.row.col.m32n8k16.f32.f32 {%f57474, %f57475, %f57476, %f57477, %f57478, %f57479, %f57480, %f57481}, {%r2, %r2, %r2, %r2, %r2, %r2, %r2, %r2}, {%r2, %r2, %r2, %r2, %r2, %r2, %r2, %r2}, {%f57466, %f57467, %f57468, %f57469, %f57470, %f57471, %f57472, %f57473};
	bar.warp.sync 	-1;
	wmma.mma.sync.aligned.row.col.m32n8k16.f32.f32 {%f57482, %f57483, %f57484, %f57485, %f57486, %f57487, %f57488, %f57489}, {%r2, %r2, %r2, %r2, %r2, %r2, %r2, %r2}, {%r2, %r2, %r2, %r2, %r2, %r2, %r2, %r2}, {%f57474, %f57475, %f57476, %f57477, %f57478, %f57479, %f57480, %f57481};
	bar.warp.sync 	-1;
	wmma.mma.sync.aligned.row.col.m32n8k16.f32.f32 {%f57490, %f57491, %f57492, %f57493, %f57494, %f57495, %f57496, %f57497}, {%r2, %r2, %r2, %r2, %r2, %r2, %r2, %r2}, {%r2, %r2, %r2, %r2, %r2, %r2, %r2, %r2}, {%f57482, %f57483, %f57484, %f57485, %f57486, %f57487, %f57488, %f57489};
	bar.warp.sync 	-1;
	wmma.mma.sync.aligned.row.col.m32n8k16.f32.f32 {%f57498, %f57499, %f57500, %f57501, %f57502, %f57503, %f57504, %f57505}, {%r2, %r2, %r2, %r2, %r2, %r2, %r2, %r2}, {%r2, %r2, %r2, %r2, %r2, %r2, %r2, %r2}, {%f57490, %f57491, %f57492, %f57493, %f57494, %f57495, %f57496, %f57497};
	bar.warp.sync 	-1;
	wmma.mma.sync.aligned.row.col.m32n8k16.f32.f32 {%f57506, %f57507, %f57508, %f57509, %f57510, %f57511, %f57512, %f57513}, {%r2, %r2, %r2, %r2, %r2, %r2, %r2, %r2}, {%r2, %r2, %r2, %r2, %r2, %r2, %r2, %r2}, {%f57498, %f57499, %f57500, %f57501, %f57502, %f57503, %f57504, %f57505};
	bar.warp.sync 	-1;
	wmma.mma.sync.aligned.row.col.m32n8k16.f32.f32 {%f57514, %f57515, %f57516, %f57517, %f57518, %f57519, %f57520, %f57521}, {%r2, %r2, %r2, %r2, %r2, %r2, %r2, %r2}, {%r2, %r2, %r2, %r2, %r2, %r2, %r2, %r2}, {%f57506, %f57507, %f57508, %f57509, %f57510, %f57511, %f57512, %f57513};
	bar.warp.sync 	-1;
	wmma.mma.sync.aligned.row.col.m32n8k16.f32.f32 {%f57522, %f57523, %f57524, %f57525, %f57526, %f57527, %f57528, %f57529}, {%r2, %r2, %r2, %r2, %r2, %r2, %r2, %r2}, {%r2, %r2, %r2, %r2, %r2, %r2, %r2, %r2}, {%f57514, %f57515, %f57516, %f57517, %f57518, %f57519, %f57520, %f57521};
	bar.warp.sync 	-1;
	wmma.mma.sync.aligned.row.col.m32n8k16.f32.f32 {%f57530, %f57531, %f57532, %f57533, %f57534, %f57535, %f57536, %f57537}, {%r2, %r2, %r2, %r2, %r2, %r2, %r2, %r2}, {%r2, %r2, %r2, %r2, %r2, %r2, %r2, %r2}, {%f57522, %f57523, %f57524, %f57525, %f57526, %f57527, %f57528, %f57529};
	bar.warp.sync 	-1;
	wmma.mma.sync.aligned.row.col.m32n8k16.f32.f32 {%f57538, %f57539, %f57540, %f57541, %f57542, %f57543, %f57544, %f57545}, {%r2, %r2, %r2, %r2, %r2, %r2, %r2, %r2}, {%r2, %r2, %r2, %r2, %r2, %r2, %r2, %r2}, {%f57530, %f57531, %f57532, %f57533, %f57534, %f57535, %f57536, %f57537};
	bar.warp.sync 	-1;
	wmma.mma.sync.aligned.row.col.m32n8k16.f32.f32 {%f57546, %f57547, %f57548, %f57549, %f57550, %f57551, %f57552, %f57553}, {%r2, %r2, %r2, %r2, %r2, %r2, %r2, %r2}, {%r2, %r2, %r2, %r2, %r2, %r2, %r2, %r2}, {%f57538, %f57539, %f57540, %f57541, %f57542, %f57543, %f57544, %f57545};
	bar.warp.sync 	-1;
	wmma.mma.sync.aligned.row.col.m32n8k16.f32.f32 {%f57554, %f57555, %f57556, %f57557, %f57558, %f57559, %f57560, %f57561}, {%r2, %r2, %r2, %r2, %r2, %r2, %r2, %r2}, {%r2, %r2, %r2, %r2, %r2, %r2, %r2, %r2}, {%f57546, %f57547, %f57548, %f57549, %f57550, %f57551, %f57552, %f57553};
	bar.warp.sync 	-1;
	wmma.mma.sync.aligned.row.col.m32n8k16.f32.f32 {%f57562, %f57563, %f57564, %f57565, %f57566, %f57567, %f57568, %f57569}, {%r2, %r2, %r2, %r2, %r2, %r2, %r2, %r2}, {%r2, %r2, %r2, %r2, %r2, %r2, %r2, %r2}, {%f57554, %f57555, %f57556, %f57557, %f57558, %f57559, %f57560, %f57561};
	bar.warp.sync 	-1;
	wmma.mma.sync.aligned.row.col.m32n8k16.f32.f32 {%f57570, %f57571, %f57572, %f57573, %f57574, %f57575, %f57576, %f57577}, {%r2, %r2, %r2, %r2, %r2, %r2, %r2, %r2}, {%r2, %r2, %r2, %r2, %r2, %r2, %r2, %r2}, {%f57562, %f57563, %f57564, %f57565, %f57566, %f57567, %f57568, %f57569};
	bar.warp.sync 	-1;
	wmma.mma.sync.aligned.row.col.m32n8k16.f32.f32 {%f57578, %f57579, %f57580, %f57581, %f57582, %f57583, %f57584, %f57585}, {%r2, %r2, %r2, %r2, %r2, %r2, %r2, %r2}, {%r2, %r2, %r2, %r2, %r2, %r2, %r2, %r2}, {%f57570, %f57571, %f57572, %f57573, %f57574, %f57575, %f57576, %f57577};
	bar.warp.sync 	-1;
	wmma.mma.sync.aligned.row.col.m32n8k16.f32.f32 {%f57586, %f57587, %f57588, %f57589, %f57590, %f57591, %f57592, %f57593}, {%r2, %r2, %r2, %r2, %r2, %r2, %r2, %r2}, {%r2, %r2, %r2, %r2, %r2, %r2, %r2, %r2}, {%f57578, %f57579, %f57580, %f57581, %f57582, %f57583, %f57584, %f57585};
	bar.warp.sync 	-1;
	wmma.mma.sync.aligned.row.col.m32n8k16.f32.f32 {%f57594, %f57595, %f57596, %f57597, %f57598, %f57599, %f57600, %f57601}, {%r2, %r2, %r2, %r2, %r2, %r2, %r2, %r2}, {%r2, %r2, %r2, %r2, %r2, %r2, %r2, %r2}, {%f57586, %f57587, %f57588, %f57589, %f57590, %f57591, %f57592, %f57593};
	bar.warp.sync 	-1;
	wmma.mma.sync.aligned.row.col.m32n8k16.f32.f32 {%f57602, %f57603, %f57604, %f57605, %f57606, %f57607, %f57608, %f57609}, {%r2, %r2, %r2, %r2, %r2, %r2, %r2, %r2}, {%r2, %r2, %r2, %r2, %r2, %r2, %r2, %r2}, {%f57594, %f57595, %f57596, %f57597, %f57598, %f57599, %f57600, %f57601};
	bar.warp.sync 	-1;
	wmma.mma.sync.aligned.row.col.m32n8k16.f32.f32 {%f57610, %f57611, %f57612, %f57613, %f57614, %f57615, %f57616, %f57617}, {%r2, %r2, %r2, %r2, %r2, %r2, %r2, %r2}, {%r2, %r2, %r2, %r2, %r2, %r2, %r2, %r2}, {%f57602, %f57603, %f57604, %f57605, %f57606, %f57607, %f57608, %f57609};
	bar.warp.sync 	-1;
	wmma.mma.sync.aligned.row.col.m32n8k16.f32.f32 {%f57618, %f57619, %f57620, %f57621, %f57622, %f57623, %f57624, %f57625}, {%r2, %r2, %r2, %r2, %r2, %r2, %r2, %r2}, {%r2, %r2, %r2, %r2, %r2, %r2, %r2, %r2}, {%f57610, %f57611, %f57612, %f57613, %f57614, %f57615, %f57616, %f57617};
	bar.warp.sync 	-1;
	wmma.mma.sync.aligned.row.col.m32n8k16.f32.f32 {%f57626, %f57627, %f57628, %f57629, %f57630, %f57631, %f57632, %f57633}, {%r2, %r2, %r2, %r2, %r2, %r2, %r2, %r2}, {%r2, %r2, %r2, %r2, %r2, %r2, %r2, %r2}, {%f57618, %f57619, %f57620, %f57621, %f57622, %f57623, %f57624, %f57625};
	bar.warp.sync 	-1;
	wmma.mma.sync.aligned.row.col.m32n8k16.f32.f32 {%f57634, %f57635, %f57636, %f57637, %f57638, %f57639, %f57640, %f57641}, {%r2, %r2, %r2, %r2, %r2, %r2, %r2, %r2}, {%r2, %r2, %r2, %r2, %r2, %r2, %r2, %r2}, {%f57626, %f57627, %f57628, %f57629, %f57630, %f57631, %f57632, %f57633};
	bar.warp.sync 	-1;
	wmma.mma.sync.aligned.row.col.m32n8k16.f32.f32 {%f57642, %f57643, %f57644, %f57645, %f57646, %f57647, %f57648, %f57649}, {%r2, %r2, %r2, %r2, %r2, %r2, %r2, %r2}, {%r2, %r2, %r2, %r2, %r2, %r2, %r2, %r2}, {%f57634, %f57635, %f57636, %f57637, %f57638, %f57639, %f57640, %f57641};
	bar.warp.sync 	-1;
	wmma.mma.sync.aligned.row.col.m32n8k16.f32.f32 {%f57650, %f57651, %f57652, %f57653, %f57654, %f57655, %f57656, %f57657}, {%r2, %r2, %r2, %r2, %r2, %r2, %r2, %r2}, {%r2, %r2, %r2, %r2, %r2, %r2, %r2, %r2}, {%f57642, %f57643, %f57644, %f57645, %f57646, %f57647, %f57648, %f57649};
	bar.warp.sync 	-1;
	wmma.mma.sync.aligned.row.col.m32n8k16.f32.f32 {%f57658, %f57659, %f57660, %f57661, %f57662, %f57663, %f57664, %f57665}, {%r2, %r2, %r2, %r2, %r2, %r2, %r2, %r2}, {%r2, %r2, %r2, %r2, %r2, %r2, %r2, %r2}, {%f57650, %f57651, %f57652, %f57653, %f57654, %f57655, %f57656, %f57657};
	bar.warp.sync 	-1;
	wmma.mma.sync.aligned.row.col.m32n8k16.f32.f32 {%f57666, %f57667, %f57668, %f57669, %f57670, %f57671, %f57672, %f57673}, {%r2, %r2, %r2, %r2, %r2, %r2, %r2, %r2}, {%r2, %r2, %r2, %r2, %r2, %r2, %r2, %r2}, {%f57658, %f57659, %f57660, %f57661, %f57662, %f57663, %f57664, %f57665};
	bar.warp.sync 	-1;
	wmma.mma.sync.aligned.row.col.m32n8k16.f32.f32 {%f57674, %f57675, %f57676, %f57677, %f57678, %f57679, %f57680, %f57681}, {%r2, %r2, %r2, %r2, %r2, %r2, %r2, %r2}, {%r2, %r2, %r2, %r2, %r2, %r2, %r2, %r2}, {%f57666, %f57667, %f57668, %f57669, %f57670, %f57671, %f57672, %f57673};
	bar.warp.sync 	-1;
	wmma.mma.sync.aligned.row.col.m32n8k16.f32.f32 {%f57682, %f57683, %f57684, %f57685, %f57686, %f57687, %f57688, %f57689}, {%r2, %r2, %r2, %r2, %r2, %r2, %r2, %r2}, {%r2, %r2, %r2, %r2, %r2, %r2, %r2, %r2}, {%f57674, %f57675, %f57676, %f57677, %f57678, %f57679, %f57680, %f57681};
	bar.warp.sync 	-1;
	wmma.mma.sync.aligned.row.col.m32n8k16.f32.f32 {%f57690, %f57691, %f57692, %f57693, %f57694, %f57695, %f57696, %f57697}, {%r2, %r2, %r2, %r2, %r2, %r2, %r2, %r2}, {%r2, %r2, %r2, %r2, %r2, %r2, %r2, %r2}, {%f57682, %f57683, %f57684, %f57685, %f57686, %f57687, %f57688, %f57689};
	bar.warp.sync 	-1;
	wmma.mma.sync.aligned.row.col.m32n8k16.f32.f32 {%f57698, %f57699, %f57700, %f57701, %f57702, %f57703, %f57704, %f57705}, {%r2, %r2, %r2, %r2, %r2, %r2, %r2, %r2}, {%r2, %r2, %r2, %r2, %r2, %r2, %r2, %r2}, {%f57690, %f57691, %f57692, %f57693, %f57694, %f57695, %f57696, %f57697};
	bar.warp.sync 	-1;
	wmma.mma.sync.aligned.row.col.m32n8k16.f32.f32 {%f57706, %f57707, %f57708, %f57709, %f57710, %f57711, %f57712, %f57713}, {%r2, %r2, %r2, %r2, %r2, %r2, %r2, %r2}, {%r2, %r2, %r2, %r2, %r2, %r2, %r2, %r2}, {%f57698, %f57699, %f57700, %f57701, %f57702, %f57703, %f57704, %f57705};
	bar.warp.sync 	-1;
	wmma.mma.sync.aligned.row.col.m32n8k16.f32.f32 {%f57714, %f57715, %f57716, %f57717, %f57718, %f57719, %f57720, %f57721}, {%r2, %r2, %r2, %r2, %r2, %r2, %r2, %r2}, {%r2, %r2, %r2, %r2, %r2, %r2, %r2, %r2}, {%f57706, %f57707, %f57708, %f57709, %f57710, %f57711, %f57712, %f57713};
	bar.warp.sync 	-1;
	wmma.mma.sync.aligned.row.col.m32n8k16.f32.f32 {%f57722, %f57723, %f57724, %f57725, %f57726, %f57727, %f57728, %f57729}, {%r2, %r2, %r2, %r2, %r2, %r2, %r2, %r2}, {%r2, %r2, %r2, %r2, %r2, %r2, %r2, %r2}, {%f57714, %f57715, %f57716, %f57717, %f57718, %f57719, %f57720, %f57721};
	bar.warp.sync 	-1;
	wmma.mma.sync.aligned.row.col.m32n8k16.f32.f32 {%f57730, %f57731, %f57732, %f57733, %f57734, %f57735, %f57736, %f57737}, {%r2, %r2, %r2, %r2, %r2, %r2, %r2, %r2}, {%r2, %r2, %r2, %r2, %r2, %r2, %r2, %r2}, {%f57722, %f57723, %f57724, %f57725, %f57726, %f57727, %f57728, %f57729};
	bar.warp.sync 	-1;
	wmma.mma.sync.aligned.row.col.m32n8k16.f32.f32 {%f57738, %f57739, %f57740, %f57741, %f57742, %f57743, %f57744, %f57745}, {%r2, %r2, %r2, %r2, %r2, %r2, %r2, %r2}, {%r2, %r2, %r2, %r2, %r2, %r2, %r2, %r2}, {%f57730, %f57731, %f57732, %f57733, %f57734, %f57735, %f57736, %f57737};
	bar.warp.sync 	-1;
	wmma.mma.sync.aligned.row.col.m32n8k16.f32.f32 {%f57746, %f57747, %f57748, %f57749, %f57750, %f57751, %f57752, %f57753}, {%r2, %r2, %r2, %r2, %r2, %r2, %r2, %r2}, {%r2, %r2, %r2, %r2, %r2, %r2, %r2, %r2}, {%f57738, %f57739, %f57740, %f57741, %f57742, %f57743, %f57744, %f57745};
	bar.warp.sync 	-1;
	wmma.mma.sync.aligned.row.col.m32n8k16.f32.f32 {%f57754, %f57755, %f57756, %f57757, %f57758, %f57759, %f57760, %f57761}, {%r2, %r2, %r2, %r2, %r2, %r2, %r2, %r2}, {%r2, %r2, %r2, %r2, %r2, %r2, %r2, %r2}, {%f57746, %f57747, %f57748, %f57749, %f57750, %f57751, %f57752, %f57753};
	bar.warp.sync 	-1;
	wmma.mma.sync.aligned.row.col.m32n8k16.f32.f32 {%f57762, %f57763, %f57764, %f57765, %f57766, %f57767, %f57768, %f57769}, {%r2, %r2, %r2, %r2, %r2, %r2, %r2, %r2}, {%r2, %r2, %r2, %r2, %r2, %r2, %r2, %r2}, {%f57754, %f57755, %f57756, %f57757, %f57758, %f57759, %f57760, %f57761};
	bar.warp.sync 	-1;
	wmma.mma.sync.aligned.row.col.m32n8k16.f32.f32 {%f57770, %f57771, %f57772, %f57773, %f57774, %f57775, %f57776, %f57777}, {%r2, %r2, %r2, %r2, %r2, %r2, %r2, %r2}, {%r2, %r2, %r2, %r2, %r2, %r2, %r2, %r2}, {%f57762, %f57763, %f57764, %f57765, %f57766, %f57767, %f57768, %f57769};
	bar.warp.sync 	-1;
	wmma.mma.sync.aligned.row.col.m32n8k16.f32.f32 {%f57778, %f57779, %f57780, %f57781, %f57782, %f57783, %f57784, %f57785}, {%r2, %r2, %r2, %r2, %r2, %r2, %r2, %r2}, {%r2, %r2, %r2, %r2, %r2, %r2, %r2, %r2}, {%f57770, %f57771, %f57772, %f57773, %f57774, %f57775, %f57776, %f57777};
	bar.warp.sync 	-1;
	wmma.mma.sync.aligned.row.col.m32n8k16.f32.f32 {%f57786, %f57787, %f57788, %f57789, %f57790, %f57791, %f57792, %f57793}, {%r2, %r2, %r2, %r2, %r2, %r2, %r2, %r2}, {%r2, %r2, %r2, %r2, %r2, %r2, %r2, %r2}, {%f57778, %f57779, %f57780, %f57781, %f57782, %f57783, %f57784, %f57785};
	bar.warp.sync 	-1;
	wmma.mma.sync.aligned.row.col.m32n8k16.f32.f32 {%f57794, %f57795, %f57796, %f57797, %f57798, %f57799, %f57800, %f57801}, {%r2, %r2, %r2, %r2, %r2, %r2, %r2, %r2}, {%r2, %r2, %r2, %r2, %r2, %r2, %r2, %r2}, {%f57786, %f57787, %f57788, %f57789, %f57790, %f57791, %f57792, %f57793};
	bar.warp.sync 	-1;
	wmma.mma.sync.aligned.row.col.m32n8k16.f32.f32 {%f57802, %f57803, %f57804, %f57805, %f57806, %f57807, %f57808, %f57809}, {%r2, %r2, %r2, %r2, %r2, %r2, %r2, %r2}, {%r2, %r2, %r2, %r2, %r2, %r2, %r2, %r2}, {%f57794, %f57795, %f57796, %f57797, %f57798, %f57799, %f57800, %f57801};
	bar.warp.sync 	-1;
	wmma.mma.sync.aligned.row.col.m32n8k16.f32.f32 {%f57810, %f57811, %f57812, %f57813, %f57814, %f57815, %f57816, %f57817}, {%r2, %r2, %r2, %r2, %r2, %r2, %r2, %r2}, {%r2, %r2, %r2, %r2, %r2, %r2, %r2, %r2}, {%f57802, %f57803, %f57804, %f57805, %f57806, %f57807, %f57808, %f57809};
	bar.warp.sync 	-1;
	wmma.mma.sync.aligned.row.col.m32n8k16.f32.f32 {%f57818, %f57819, %f57820, %f57821, %f57822, %f57823, %f57824, %f57825}, {%r2, %r2, %r2, %r2, %r2, %r2, %r2, %r2}, {%r2, %r2, %r2, %r2, %r2, %r2, %r2, %r2}, {%f57810, %f57811, %f57812, %f57813, %f57814, %f57815, %f57816, %f57817};
	bar.warp.sync 	-1;
	wmma.mma.sync.aligned.row.col.m32n8k16.f32.f32 {%f57826, %f57827, %f57828, %f57829, %f57830, %f57831, %f57832, %f57833}, {%r2, %r2, %r2, %r2, %r2, %r2, %r2, %r2}, {%r2, %r2, %r2, %r2, %r2, %r2, %r2, %r2}, {%f57818, %f57819, %f57820, %f57821, %f57822, %f57823, %f57824, %f57825};
	bar.warp.sync 	-1;
	wmma.mma.sync.aligned.row.col.m32n8k16.f32.f32 {%f57834, %f57835, %f57836, %f57837, %f57838, %f57839, %f57840, %f57841}, {%r2, %r2, %r2, %r2, %r2, %r2, %r2, %r2}, {%r2, %r2, %r2, %r2, %r2, %r2, %r2, %r2}, {%f57826, %f57827, %f57828, %f57829, %f57830, %f57831, %f57832, %f57833};
	bar.warp.sync 	-1;
	wmma.mma.sync.aligned.row.col.m32n8k16.f32.f32 {%f57842, %f57843, %f57844, %f57845, %f57846, %f57847, %f57848, %f57849}, {%r2, %r2, %r2, %r2, %r2, %r2, %r2, %r2}, {%r2, %r2, %r2, %r2, %r2, %r2, %r2, %r2}, {%f57834, %f57835, %f57836, %f57837, %f57838, %f57839, %f57840, %f57841};
	bar.warp.sync 	-1;
	wmma.mma.sync.aligned.row.col.m32n8k16.f32.f32 {%f57850, %f57851, %f57852, %f57853, %f57854, %f57855, %f57856, %f57857}, {%r2, %r2, %r2, %r2, %r2, %r2, %r2, %r2}, {%r2, %r2, %r2, %r2, %r2, %r2, %r2, %r2}, {%f57842, %f57843, %f57844, %f57845, %f57846, %f57847, %f57848, %f57849};
	bar.warp.sync 	-1;
	wmma.mma.sync.aligned.row.col.m32n8k16.f32.f32 {%f57858, %f57859, %f57860, %f57861, %f57862, %f57863, %f57864, %f57865}, {%r2, %r2, %r2, %r2, %r2, %r2, %r2, %r2}, {%r2, %r2, %r2, %r2, %r2, %r2, %r2, %r2}, {%f57850, %f57851, %f57852, %f57853, %f57854, %f57855, %f57856, %f57857};
	bar.warp.sync 	-1;
	wmma.mma.sync.aligned.row.col.m32n8k16.f32.f32 {%f57866, %f57867, %f57868, %f57869, %f57870, %f57871, %f57872, %f57873}, {%r2, %r2, %r2, %r2, %r2, %r2, %r2, %r2}, {%r2, %r2, %r2, %r2, %r2, %r2, %r2, %r2}, {%f57858, %f57859, %f57860, %f57861, %f57862, %f57863, %f57864, %f57865};
	bar.warp.sync 	-1;
	wmma.mma.sync.aligned.row.col.m32n8k16.f32.f32 {%f57874, %f57875, %f57876, %f57877, %f57878, %f57879, %f57880, %f57881}, {%r2, %r2, %r2, %r2, %r2, %r2, %r2, %r2}, {%r2, %r2, %r2, %r2, %r2, %r2, %r2, %r2}, {%f57866, %f57867, %f57868, %f57869, %f57870, %f57871, %f57872, %f57873};
	bar.warp.sync 	-1;
	wmma.mma.sync.aligned.row.col.m32n8k16.f32.f32 {%f57882, %f57883, %f57884, %f57885, %f57886, %f57887, %f57888, %f57889}, {%r2, %r2, %r2, %r2, %r2, %r2, %r2, %r2}, {%r2, %r2, %r2, %r2, %r2, %r2, %r2, %r2}, {%f57874, %f57875, %f57876, %f57877, %f57878, %f57879, %f57880, %f57881};
	bar.warp.sync 	-1;
	wmma.mma.sync.aligned.row.col.m32n8k16.f32.f32 {%f57890, %f57891, %f57892, %f57893, %f57894, %f57895, %f57896, %f57897}, {%r2, %r2, %r2, %r2, %r2, %r2, %r2, %r2}, {%r2, %r2, %r2, %r2, %r2, %r2, %r2, %r2}, {%f57882, %f57883, %f57884, %f57885, %f57886, %f57887, %f57888, %f57889};
	bar.warp.sync 	-1;
	wmma.mma.sync.aligned.row.col.m32n8k16.f32.f32 {%f57898, %f57899, %f57900, %f57901, %f57902, %f57903, %f57904, %f57905}, {%r2, %r2, %r2, %r2, %r2, %r2, %r2, %r2}, {%r2, %r2, %r2, %r2, %r2, %r2, %r2, %r2}, {%f57890, %f57891, %f57892, %f57893, %f57894, %f57895, %f57896, %f57897};
	bar.warp.sync 	-1;
	wmma.mma.sync.aligned.row.col.m32n8k16.f32.f32 {%f57906, %f57907, %f57908, %f57909, %f57910, %f57911, %f57912, %f57913}, {%r2, %r2, %r2, %r2, %r2, %r2, %r2, %r2}, {%r2, %r2, %r2, %r2, %r2, %r2, %r2, %r2}, {%f57898, %f57899, %f57900, %f57901, %f57902, %f57903, %f57904, %f57905};
	bar.warp.sync 	-1;
	wmma.mma.sync.aligned.row.col.m32n8k16.f32.f32 {%f57914, %f57915, %f57916, %f57917, %f57918, %f57919, %f57920, %f57921}, {%r2, %r2, %r2, %r2, %r2, %r2, %r2, %r2}, {%r2, %r2, %r2, %r2, %r2, %r2, %r2, %r2}, {%f57906, %f57907, %f57908, %f57909, %f57910, %f57911, %f57912, %f57913};
	bar.warp.sync 	-1;
	wmma.mma.sync.aligned.row.col.m32n8k16.f32.f32 {%f57922, %f57923, %f57924, %f57925, %f57926, %f57927, %f57928, %f57929}, {%r2, %r2, %r2, %r2, %r2, %r2, %r2, %r2}, {%r2, %r2, %r2, %r2, %r2, %r2, %r2, %r2}, {%f57914, %f57915, %f57916, %f57917, %f57918, %f57919, %f57920, %f57921};
	bar.warp.sync 	-1;
	wmma.mma.sync.aligned.row.col.m32n8k16.f32.f32 {%f57930, %f57931, %f57932, %f57933, %f57934, %f57935, %f57936, %f57937}, {%r2, %r2, %r2, %r2, %r2, %r2, %r2, %r2}, {%r2, %r2, %r2, %r2, %r2, %r2, %r2, %r2}, {%f57922, %f57923, %f57924, %f57925, %f57926, %f57927, %f57928, %f57929};
	bar.warp.sync 	-1;
	wmma.mma.sync.aligned.row.col.m32n8k16.f32.f32 {%f57938, %f57939, %f57940, %f57941, %f57942, %f57943, %f57944, %f57945}, {%r2, %r2, %r2, %r2, %r2, %r2, %r2, %r2}, {%r2, %r2, %r2, %r2, %r2, %r2, %r2, %r2}, {%f57930, %f57931, %f57932, %f57933, %f57934, %f57935, %f57936, %f57937};
	bar.warp.sync 	-1;
	wmma.mma.sync.aligned.row.col.m32n8k16.f32.f32 {%f57946, %f57947, %f57948, %f57949, %f57950, %f57951, %f57952, %f57953}, {%r2, %r2, %r2, %r2, %r2, %r2, %r2, %r2}, {%r2, %r2, %r2, %r2, %r2, %r2, %r2, %r2}, {%f57938, %f57939, %f57940, %f57941, %f57942, %f57943, %f57944, %f57945};
	bar.warp.sync 	-1;
	wmma.mma.sync.aligned.row.col.m32n8k16.f32.f32 {%f57954, %f57955, %f57956, %f57957, %f57958, %f57959, %f57960, %f57961}, {%r2, %r2, %r2, %r2, %r2, %r2, %r2, %r2}, {%r2, %r2, %r2, %r2, %r2, %r2, %r2, %r2}, {%f57946, %f57947, %f57948, %f57949, %f57950, %f57951, %f57952, %f57953};
	bar.warp.sync 	-1;
	wmma.mma.sync.aligned.row.col.m32n8k16.f32.f32 {%f57962, %f57963, %f57964, %f57965, %f57966, %f57967, %f57968, %f57969}, {%r2, %r2, %r2, %r2, %r2, %r2, %r2, %r2}, {%r2, %r2, %r2, %r2, %r2, %r2, %r2, %r2}, {%f57954, %f57955, %f57956, %f57957, %f57958, %f57959, %f57960, %f57961};
	bar.warp.sync 	-1;
	wmma.mma.sync.aligned.row.col.m32n8k16.f32.f32 {%f57970, %f57971, %f57972, %f57973, %f57974, %f57975, %f57976, %f57977}, {%r2, %r2, %r2, %r2, %r2, %r2, %r2, %r2}, {%r2, %r2, %r2, %r2, %r2, %r2, %r2, %r2}, {%f57962, %f57963, %f57964, %f57965, %f57966, %f57967, %f57968, %f57969};
	bar.warp.sync 	-1;
	wmma.mma.sync.aligned.row.col.m32n8k16.f32.f32 {%f57978, %f57979, %f57980, %f57981, %f57982, %f57983, %f57984, %f57985}, {%r2, %r2, %r2, %r2, %r2, %r2, %r2, %r2}, {%r2, %r2, %r2, %r2, %r2, %r2, %r2, %r2}, {%f57970, %f57971, %f57972, %f57973, %f57974, %f57975, %f57976, %f57977};
	bar.warp.sync 	-1;
	wmma.mma.sync.aligned.row.col.m32n8k16.f32.f32 {%f57986, %f57987, %f57988, %f57989, %f57990, %f57991, %f57992, %f57993}, {%r2, %r2, %r2, %r2, %r2, %r2, %r2, %r2}, {%r2, %r2, %r2, %r2, %r2, %r2, %r2, %r2}, {%f57978, %f57979, %f57980, %f57981, %f57982, %f57983, %f57984, %f57985};
	bar.warp.sync 	-1;
	wmma.mma.sync.aligned.row.col.m32n8k16.f32.f32 {%f57994, %f57995, %f57996, %f57997, %f57998, %f57999, %f58000, %f58001}, {%r2, %r2, %r2, %r2, %r2, %r2, %r2, %r2}, {%r2, %r2, %r2, %r2, %r2, %r2, %r2, %r2}, {%f57986, %f57987, %f57988, %f57989, %f57990, %f57991, %f57992, %f57993};
	bar.warp.sync 	-1;
	wmma.mma.sync.aligned.row.col.m32n8k16.f32.f32 {%f58002, %f58003, %f58004, %f58005, %f58006, %f58007, %f58008, %f58009}, {%r2, %r2, %r2, %r2, %r2, %r2, %r2, %r2}, {%r2, %r2, %r2, %r2, %r2, %r2, %r2, %r2}, {%f57994, %f57995, %f57996, %f57997, %f57998, %f57999, %f58000, %f58001};
	bar.warp.sync 	-1;
	wmma.mma.sync.aligned.row.col.m32n8k16.f32.f32 {%f58010, %f58011, %f58012, %f58013, %f58014, %f58015, %f58016, %f58017}, {%r2, %r2, %r2, %r2, %r2, %r2, %r2, %r2}, {%r2, %r2, %r2, %r2, %r2, %r2, %r2, %r2}, {%f58002, %f58003, %f58004, %f58005, %f58006, %f58007, %f58008, %f58009};
	bar.warp.sync 	-1;
	wmma.mma.sync.aligned.row.col.m32n8k16.f32.f32 {%f58018, %f58019, %f58020, %f58021, %f58022, %f58023, %f58024, %f58025}, {%r2, %r2, %r2, %r2, %r2, %r2, %r2, %r2}, {%r2, %r2, %r2, %r2, %r2, %r2, %r2, %r2}, {%f58010, %f58011, %f58012, %f58013, %f58014, %f58015, %f58016, %f58017};
	bar.warp.sync 	-1;
	wmma.mma.sync.aligned.row.col.m32n8k16.f32.f32 {%f58026, %f58027, %f58028, %f58029, %f58030, %f58031, %f58032, %f58033}, {%r2, %r2, %r2, %r2, %r2, %r2, %r2, %r2}, {%r2, %r2, %r2, %r2, %r2, %r2, %r2, %r2}, {%f58018, %f58019, %f58020, %f58021, %f58022, %f58023, %f58024, %f58025};
	bar.warp.sync 	-1;
	wmma.mma.sync.aligned.row.col.m32n8k16.f32.f32 {%f58034, %f58035, %f58036, %f58037, %f58038, %f58039, %f58040, %f58041}, {%r2, %r2, %r2, %r2, %r2, %r2, %r2, %r2}, {%r2, %r2, %r2, %r2, %r2, %r2, %r2, %r2}, {%f58026, %f58027, %f58028, %f58029, %f58030, %f58031, %f58032, %f58033};
	bar.warp.sync 	-1;
	wmma.mma.sync.aligned.row.col.m32n8k16.f32.f32 {%f58042, %f58043, %f58044, %f58045, %f58046, %f58047, %f58048, %f58049}, {%r2, %r2, %r2, %r2, %r2, %r2, %r2, %r2}, {%r2, %r2, %r2, %r2, %r2, %r2, %r2, %r2}, {%f58034, %f58035, %f58036, %f58037, %f58038, %f58039, %f58040, %f58041};
	bar.warp.sync 	-1;
	wmma.mma.sync.aligned.row.col.m32n8k16.f32.f32 {%f58050, %f58051, %f58052, %f58053, %f58054, %f58055, %f58056, %f58057}, {%r2, %r2, %r2, %r2, %r2, %r2, %r2, %r2}, {%r2, %r2, %r2, %r2, %r2, %r2, %r2, %r2}, {%f58042, %f58043, %f58044, %f58045, %f58046, %f58047, %f58048, %f58049};
	bar.warp.sync 	-1;
	wmma.mma.sync.aligned.row.col.m32n8k16.f32.f32 {%f58058, %f58059, %f58060, %f58061, %f58062, %f58063, %f58064, %f58065}, {%r2, %r2, %r2, %r2, %r2, %r2, %r2, %r2}, {%r2, %r2, %r2, %r2, %r2, %r2, %r2, %r2}, {%f58050, %f58051, %f58052, %f58053, %f58054, %f58055, %f58056, %f58057};
	bar.warp.sync 	-1;
	wmma.mma.sync.aligned.row.col.m32n8k16.f32.f32 {%f58066, %f58067, %f58068, %f58069, %f58070, %f58071, %f58072, %f58073}, {%r2, %r2, %r2, %r2, %r2, %r2, %r2, %r2}, {%r2, %r2, %r2, %r2, %r2, %r2, %r2, %r2}, {%f58058, %f58059, %f58060, %f58061, %f58062, %f58063, %f58064, %f58065};
	bar.warp.sync 	-1;
	wmma.mma.sync.aligned.row.col.m32n8k16.f32.f32 {%f58074, %f58075, %f58076, %f58077, %f58078, %f58079, %f58080, %f58081}, {%r2, %r2, %r2, %r2, %r2, %r2, %r2, %r2}, {%r2, %r2, %r2, %r2, %r2, %r2, %r2, %r2}, {%f58066, %f58067, %f58068, %f58069, %f58070, %f58071, %f58072, %f58073};
	bar.warp.sync 	-1;
	wmma.mma.sync.aligned.row.col.m32n8k16.f32.f32 {%f58082, %f58083, %f58084, %f58085, %f58086, %f58087, %f58088, %f58089}, {%r2, %r2, %r2, %r2, %r2, %r2, %r2, %r2}, {%r2, %r2, %r2, %r2, %r2, %r2, %r2, %r2}, {%f58074, %f58075, %f58076, %f58077, %f58078, %f58079, %f58080, %f58081};
	bar.warp.sync 	-1;
	wmma.mma.sync.aligned.row.col.m32n8k16.f32.f32 {%f58090, %f58091, %f58092, %f58093, %f58094, %f58095, %f58096, %f58097}, {%r2, %r2, %r2, %r2, %r2, %r2, %r2, %r2}, {%r2, %r2, %r2, %r2, %r2, %r2, %r2, %r2}, {%f58082, %f58083, %f58084, %f58085, %f58086, %f58087, %f58088, %f58089};
	bar.warp.sync 	-1;
	wmma.mma.sync.aligned.row.col.m32n8k16.f32.f32 {%f58098, %f58099, %f58100, %f58101, %f58102, %f58103, %f58104, %f58105}, {%r2, %r2, %r2, %r2, %r2, %r2, %r2, %r2}, {%r2, %r2, %r2, %r2, %r2, %r2, %r2, %r2}, {%f58090, %f58091, %f58092, %f58093, %f58094, %f58095, %f58096, %f58097};
	bar.warp.sync 	-1;
	wmma.mma.sync.aligned.row.col.m32n8k16.f32.f32 {%f58106, %f58107, %f58108, %f58109, %f58110, %f58111, %f58112, %f58113}, {%r2, %r2, %r2, %r2, %r2, %r2, %r2, %r2}, {%r2, %r2, %r2, %r2, %r2, %r2, %r2, %r2}, {%f58098, %f58099, %f58100, %f58101, %f58102, %f58103, %f58104, %f58105};
	bar.warp.sync 	-1;
	wmma.mma.sync.aligned.row.col.m32n8k16.f32.f32 {%f58114, %f58115, %f58116, %f58117, %f58118, %f58119, %f58120, %f58121}, {%r2, %r2, %r2, %r2, %r2, %r2, %r2, %r2}, {%r2, %r2, %r2, %r2, %r2, %r2, %r2, %r2}, {%f58106, %f58107, %f58108, %f58109, %f58110, %f58111, %f58112, %f58113};
	bar.warp.sync 	-1;
	wmma.mma.sync.aligned.row.col.m32n8k16.f32.f32 {%f58122, %f58123, %f58124, %f58125, %f58126, %f58127, %f58128, %f58129}, {%r2, %r2, %r2, %r2, %r2, %r2, %r2, %r2}, {%r2, %r2, %r2, %r2, %r2, %r2, %r2, %r2}, {%f58114, %f58115, %f58116, %f58117, %f58118, %f58119, %f58120, %f58121};
	bar.warp.sync 	-1;
	wmma.mma.sync.aligned.row.col.m32n8k16.f32.f32 {%f58130, %f58131, %f58132, %f58133, %f58134, %f58135, %f58136, %f58137}, {%r2, %r2, %r2, %r2, %r2, %r2, %r2, %r2}, {%r2, %r2, %r2, %r2, %r2, %r2, %r2, %r2}, {%f58122, %f58123, %f58124, %f58125, %f58126, %f58127, %f58128, %f58129};
	bar.warp.sync 	-1;
	wmma.mma.sync.aligned.row.col.m32n8k16.f32.f32 {%f58138, %f58139, %f58140, %f58141, %f58142, %f58143, %f58144, %f58145}, {%r2, %r2, %r2, %r2, %r2, %r2, %r2, %r2}, {%r2, %r2, %r2, %r2, %r2, %r2, %r2, %r2}, {%f58130, %f58131, %f58132, %f58133, %f58134, %f58135, %f58136, %f58137};
	bar.warp.sync 	-1;
	wmma.mma.sync.aligned.row.col.m32n8k16.f32.f32 {%f58146, %f58147, %f58148, %f58149, %f58150, %f58151, %f58152, %f58153}, {%r2, %r2, %r2, %r2, %r2, %r2, %r2, %r2}, {%r2, %r2, %r2, %r2, %r2, %r2, %r2, %r2}, {%f58138, %f58139, %f58140, %f58141, %f58142, %f58143, %f58144, %f58145};
	bar.warp.sync 	-1;
	wmma.mma.sync.aligned.row.col.m32n8k16.f32.f32 {%f58154, %f58155, %f58156, %f58157, %f58158, %f58159, %f58160, %f58161}, {%r2, %r2, %r2, %r2, %r2, %r2, %r2, %r2}, {%r2, %r2, %r2, %r2, %r2, %r2, %r2, %r2}, {%f58146, %f58147, %f58148, %f58149, %f58150, %f58151, %f58152, %f58153};
	bar.warp.sync 	-1;
	wmma.mma.sync.aligned.row.col.m32n8k16.f32.f32 {%f58162, %f58163, %f58164, %f58165, %f58166, %f58167, %f58168, %f58169}, {%r2, %r2, %r2, %r2, %r2, %r2, %r2, %r2}, {%r2, %r2, %r2, %r2, %r2, %r2, %r2, %r2}, {%f58154, %f58155, %f58156, %f58157, %f58158, %f58159, %f58160, %f58161};
	bar.warp.sync 	-1;
	wmma.mma.sync.aligned.row.col.m32n8k16.f32.f32 {%f58170, %f58171, %f58172, %f58173, %f58174, %f58175, %f58176, %f58177}, {%r2, %r2, %r2, %r2, %r2, %r2, %r2, %r2}, {%r2, %r2, %r2, %r2, %r2, %r2, %r2, %r2}, {%f58162, %f58163, %f58164, %f58165, %f58166, %f58167, %f58168, %f58169};
	bar.warp.sync 	-1;
	wmma.mma.sync.aligned.row.col.m32n8k16.f32.f32 {%f58178, %f58179, %f58180, %f58181, %f58182, %f58183, %f58184, %f58185}, {%r2, %r2, %r2, %r2, %r2, %r2, %r2, %r2}, {%r2, %r2, %r2, %r2, %r2, %r2, %r2, %r2}, {%f58170, %f58171, %f58172, %f58173, %f58174, %f58175, %f58176, %f58177};
	bar.warp.sync 	-1;
	wmma.mma.sync.aligned.row.col.m32n8k16.f32.f32 {%f58186, %f58187, %f58188, %f58189, %f58190, %f58191, %f58192, %f58193}, {%r2, %r2, %r2, %r2, %r2, %r2, %r2, %r2}, {%r2, %r2, %r2, %r2, %r2, %r2, %r2, %r2}, {%f58178, %f58179, %f58180, %f58181, %f58182, %f58183, %f58184, %f58185};
	bar.warp.sync 	-1;
	wmma.mma.sync.aligned.row.col.m32n8k16.f32.f32 {%f58194, %f58195, %f58196, %f58197, %f58198, %f58199, %f58200, %f58201}, {%r2, %r2, %r2, %r2, %r2, %r2, %r2, %r2}, {%r2, %r2, %r2, %r2, %r2, %r2, %r2, %r2}, {%f58186, %f58187, %f58188, %f58189, %f58190, %f58191, %f58192, %f58193};
	bar.warp.sync 	-1;
	wmma.mma.sync.aligned.row.col.m32n8k16.f32.f32 {%f58202, %f58203, %f58204, %f58205, %f58206, %f58207, %f58208, %f58209}, {%r2, %r2, %r2, %r2, %r2, %r2, %r2, %r2}, {%r2, %r2, %r2, %r2, %r2, %r2, %r2, %r2}, {%f58194, %f58195, %f58196, %f58197, %f58198, %f58199, %f58200, %f58201};
	bar.warp.sync 	-1;
	wmma.mma.sync.aligned.row.col.m32n8k16.f32.f32 {%f58210, %f58211, %f58212, %f58213, %f58214, %f58215, %f58216, %f58217}, {%r2, %r2, %r2, %r2, %r2, %r2, %r2, %r2}, {%r2, %r2, %r2, %r2, %r2, %r2, %r2, %r2}, {%f58202, %f58203, %f58204, %f58205, %f58206, %f58207, %f58208, %f58209};
	bar.warp.sync 	-1;
	wmma.mma.sync.aligned.row.col.m32n8k16.f32.f32 {%f58218, %f58219, %f58220, %f58221, %f58222, %f58223, %f58224, %f58225}, {%r2, %r2, %r2, %r2, %r2, %r2, %r2, %r2}, {%r2, %r2, %r2, %r2, %r2, %r2, %r2, %r2}, {%f58210, %f58211, %f58212, %f58213, %f58214, %f58215, %f58216, %f58217};
	bar.warp.sync 	-1;
	wmma.mma.sync.aligned.row.col.m32n8k16.f32.f32 {%f58226, %f58227, %f58228, %f58229, %f58230, %f58231, %f58232, %f58233}, {%r2, %r2, %r2, %r2, %r2, %r2, %r2, %r2}, {%r2, %r2, %r2, %r2, %r2, %r2, %r2, %r2}, {%f58218, %f58219, %f58220, %f58221, %f58222, %f58223, %f58224, %f58225};
	bar.warp.sync 	-1;
	wmma.mma.sync.aligned.row.col.m32n8k16.f32.f32 {%f58234, %f58235, %f58236, %f58237, %f58238, %f58239, %f58240, %f58241}, {%r2, %r2, %r2, %r2, %r2, %r2, %r2, %r2}, {%r2, %r2, %r2, %r2, %r2, %r2, %r2, %r2}, {%f58226, %f58227, %f58228, %f58229, %f58230, %f58231, %f58232, %f58233};
	bar.warp.sync 	-1;
	wmma.mma.sync.aligned.row.col.m32n8k16.f32.f32 {%f58242, %f58243, %f58244, %f58245, %f58246, %f58247, %f58248, %f58249}, {%r2, %r2, %r2, %r2, %r2, %r2, %r2, %r2}, {%r2, %r2, %r2, %r2, %r2, %r2, %r2, %r2}, {%f58234, %f58235, %f58236, %f58237, %f58238, %f58239, %f58240, %f58241};
	bar.warp.sync 	-1;
	wmma.mma.sync.aligned.row.col.m32n8k16.f32.f32 {%f58250, %f58251, %f58252, %f58253, %f58254, %f58255, %f58256, %f58257}, {%r2, %r2, %r2, %r2, %r2, %r2, %r2, %r2}, {%r2, %r2, %r2, %r2, %r2, %r2, %r2, %r2}, {%f58242, %f58243, %f58244, %f58245, %f58246, %f58247, %f58248, %f58249};
	bar.warp.sync 	-1;
	wmma.mma.sync.aligned.row.col.m32n8k16.f32.f32 {%f58258, %f58259, %f58260, %f58261, %f58262, %f58263, %f58264, %f58265}, {%r2, %r2, %r2, %r2, %r2, %r2, %r2, %r2}, {%r2, %r2, %r2, %r2, %r2, %r2, %r2, %r2}, {%f58250, %f58251, %f58252, %f58253, %f58254, %f58255, %f58256, %f58257};
	bar.warp.sync 	-1;
	wmma.mma.sync.aligned.row.col.m32n8k16.f32.f32 {%f58266, %f58267, %f58268, %f58269, %f58270, %f58271, %f58272, %f58273}, {%r2, %r2, %r2, %r2, %r2, %r2, %r2, %r2}, {%r2, %r2, %r2, %r2, %r2, %r2, %r2, %r2}, {%f58258, %f58259, %f58260, %f58261, %f58262, %f58263, %f58264, %f58265};
	bar.warp.sync 	-1;
	wmma.mma.sync.aligned.row.col.m32n8k16.f32.f32 {%f58274, %f58275, %f58276, %f58277, %f58278, %f58279, %f58280, %f58281}, {%r2, %r2, %r2, %r2, %r2, %r2, %r2, %r2}, {%r2, %r2, %r2, %r2, %r2, %r2, %r2, %r2}, {%f58266, %f58267, %f58268, %f58269, %f58270, %f58271, %f58272, %f58273};
	bar.warp.sync 	-1;
	wmma.mma.sync.aligned.row.col.m32n8k16.f32.f32 {%f58282, %f58283, %f58284, %f58285, %f58286, %f58287, %f58288, %f58289}, {%r2, %r2, %r2, %r2, %r2, %r2, %r2, %r2}, {%r2, %r2, %r2, %r2, %r2, %r2, %r2, %r2}, {%f58274, %f58275, %f58276, %f58277, %f58278, %f58279, %f58280, %f58281};
	bar.warp.sync 	-1;
	wmma.mma.sync.aligned.row.col.m32n8k16.f32.f32 {%f58290, %f58291, %f58292, %f58293, %f58294, %f58295, %f58296, %f58297}, {%r2, %r2, %r2, %r2, %r2, %r2, %r2, %r2}, {%r2, %r2, %r2, %r2, %r2, %r2, %r2, %r2}, {%f58282, %f58283, %f58284, %f58285, %f58286, %f58287, %f58288, %f58289};
	bar.warp.sync 	-1;
	wmma.mma.sync.aligned.row.col.m32n8k16.f32.f32 {%f58298, %f58299, %f58300, %f58301, %f58302, %f58303, %f58304, %f58305}, {%r2, %r2, %r2, %r2, %r2, %r2, %r2, %r2}, {%r2, %r2, %r2, %r2, %r2, %r2, %r2, %r2}, {%f58290, %f58291, %f58292, %f58293, %f58294, %f58295, %f58296, %f58297};
	bar.warp.sync 	-1;
	wmma.mma.sync.aligned.row.col.m32n8k16.f32.f32 {%f58306, %f58307, %f58308, %f58309, %f58310, %f58311, %f58312, %f58313}, {%r2, %r2, %r2, %r2, %r2, %r2, %r2, %r2}, {%r2, %r2, %r2, %r2, %r2, %r2, %r2, %r2}, {%f58298, %f58299, %f58300, %f58301, %f58302, %f58303, %f58304, %f58305};
	bar.warp.sync 	-1;
	wmma.mma.sync.aligned.row.col.m32n8k16.f32.f32 {%f58314, %f58315, %f58316, %f58317, %f58318, %f58319, %f58320, %f58321}, {%r2, %r2, %r2, %r2, %r2, %r2, %r2, %r2}, {%r2, %r2, %r2, %r2, %r2, %r2, %r2, %r2}, {%f58306, %f58307, %f58308, %f58309, %f58310, %f58311, %f58312, %f58313};
	bar.warp.sync 	-1;
	wmma.mma.sync.aligned.row.col.m32n8k16.f32.f32 {%f58322, %f58323, %f58324, %f58325, %f58326, %f58327, %f58328, %f58329}, {%r2, %r2, %r2, %r2, %r2, %r2, %r2, %r2}, {%r2, %r2, %r2, %r2, %r2, %r2, %r2, %r2}, {%f58314, %f58315, %f58316, %f58317, %f58318, %f58319, %f58320, %f58321};
	bar.warp.sync 	-1;
	wmma.mma.sync.aligned.row.col.m32n8k16.f32.f32 {%f58330, %f58331, %f58332, %f58333, %f58334, %f58335, %f58336, %f58337}, {%r2, %r2, %r2, %r2, %r2, %r2, %r2, %r2}, {%r2, %r2, %r2, %r2, %r2, %r2, %r2, %r2}, {%f58322, %f58323, %f58324, %f58325, %f58326, %f58327, %f58328, %f58329};
	bar.warp.sync 	-1;
	wmma.mma.sync.aligned.row.col.m32n8k16.f32.f32 {%f58338, %f58339, %f58340, %f58341, %f58342, %f58343, %f58344, %f58345}, {%r2, %r2, %r2, %r2, %r2, %r2, %r2, %r2}, {%r2, %r2, %r2, %r2, %r2, %r2, %r2, %r2}, {%f58330, %f58331, %f58332, %f58333, %f58334, %f58335, %f58336, %f58337};
	bar.warp.sync 	-1;
	wmma.mma.sync.aligned.row.col.m32n8k16.f32.f32 {%f58346, %f58347, %f58348, %f58349, %f58350, %f58351, %f58352, %f58353}, {%r2, %r2, %r2, %r2, %r2, %r2, %r2, %r2}, {%r2, %r2, %r2, %r2, %r2, %r2, %r2, %r2}, {%f58338, %f58339, %f58340, %f58341, %f58342, %f58343, %f58344, %f58345};
	bar.warp.sync 	-1;
	wmma.mma.sync.aligned.row.col.m32n8k16.f32.f32 {%f58354, %f58355, %f58356, %f58357, %f58358, %f58359, %f58360, %f58361}, {%r2, %r2, %r2, %r2, %r2, %r2, %r2, %r2}, {%r2, %r2, %r2, %r2, %r2, %r2, %r2, %r2}, {%f58346, %f58347, %f58348, %f58349, %f58350, %f58351, %f58352, %f58353};
	bar.warp.sync 	-1;
	wmma.mma.sync.aligned.row.col.m32n8k16.f32.f32 {%f58362, %f58363, %f58364, %f58365, %f58366, %f58367, %f58368, %f58369}, {%r2, %r2, %r2, %r2, %r2, %r2, %r2, %r2}, {%r2, %r2, %r2, %r2, %r2, %r2, %r2, %r2}, {%f58354, %f58355, %f58356, %f58357, %f58358, %f58359, %f58360, %f58361};
	bar.warp.sync 	-1;
	wmma.mma.sync.aligned.row.col.m32n8k16.f32.f32 {%f58370, %f58371, %f58372, %f58373, %f58374, %f58375, %f58376, %f58377}, {%r2, %r2, %r2, %r2, %r2, %r2, %r2, %r2}, {%r2, %r2, %r2, %r2, %r2, %r2, %r2, %r2}, {%f58362, %f58363, %f58364, %f58365, %f58366, %f58367, %f58368, %f58369};
	bar.warp.sync 	-1;
	wmma.mma.sync.aligned.row.col.m32n8k16.f32.f32 {%f58378, %f58379, %f58380, %f58381, %f58382, %f58383, %f58384, %f58385}, {%r2, %r2, %r2, %r2, %r2, %r2, %r2, %r2}, {%r2, %r2, %r2, %r2, %r2, %r2, %r2, %r2}, {%f58370, %f58371, %f58372, %f58373, %f58374, %f58375, %f58376, %f58377};
	bar.warp.sync 	-1;
	wmma.mma.sync.aligned.row.col.m32n8k16.f32.f32 {%f58386, %f58387, %f58388, %f58389, %f58390, %f58391, %f58392, %f58393}, {%r2, %r2, %r2, %r2, %r2, %r2, %r2, %r2}, {%r2, %r2, %r2, %r2, %r2, %r2, %r2, %r2}, {%f58378, %f58379, %f58380, %f58381, %f58382, %f58383, %f58384, %f58385};
	bar.warp.sync 	-1;
	wmma.mma.sync.aligned.row.col.m32n8k16.f32.f32 {%f58394, %f58395, %f58396, %f58397, %f58398, %f58399, %f58400, %f58401}, {%r2, %r2, %r2, %r2, %r2, %r2, %r2, %r2}, {%r2, %r2, %r2, %r2, %r2, %r2, %r2, %r2}, {%f58386, %f58387, %f58388, %f58389, %f58390, %f58391, %f58392, %f58393};
	bar.warp.sync 	-1;
	wmma.mma.sync.aligned.row.col.m32n8k16.f32.f32 {%f58402, %f58403, %f58404, %f58405, %f58406, %f58407, %f58408, %f58409}, {%r2, %r2, %r2, %r2, %r2, %r2, %r2, %r2}, {%r2, %r2, %r2, %r2, %r2, %r2, %r2, %r2}, {%f58394, %f58395, %f58396, %f58397, %f58398, %f58399, %f58400, %f58401};
	bar.warp.sync 	-1;
	wmma.mma.sync.aligned.row.col.m32n8k16.f32.f32 {%f58410, %f58411, %f58412, %f58413, %f58414, %f58415, %f58416, %f58417}, {%r2, %r2, %r2, %r2, %r2, %r2, %r2, %r2}, {%r2, %r2, %r2, %r2, %r2, %r2, %r2, %r2}, {%f58402, %f58403, %f58404, %f58405, %f58406, %f58407, %f58408, %f58409};
	bar.warp.sync 	-1;
	wmma.mma.sync.aligned.row.col.m32n8k16.f32.f32 {%f58418, %f58419, %f58420, %f58421, %f58422, %f58423, %f58424, %f58425}, {%r2, %r2, %r2, %r2, %r2, %r2, %r2, %r2}, {%r2, %r2, %r2, %r2, %r2, %r2, %r2, %r2}, {%f58410, %f58411, %f58412, %f58413, %f58414, %f58415, %f58416, %f58417};
	bar.warp.sync 	-1;
	wmma.mma.sync.aligned.row.col.m32n8k16.f32.f32 {%f58426, %f58427, %f58428, %f58429, %f58430, %f58431, %f58432, %f58433}, {%r2, %r2, %r2, %r2, %r2, %r2, %r2, %r2}, {%r2, %r2, %r2, %r2, %r2, %r2, %r2, %r2}, {%f58418, %f58419, %f58420, %f58421, %f58422, %f58423, %f58424, %f58425};
	bar.warp.sync 	-1;
	wmma.mma.sync.aligned.row.col.m32n8k16.f32.f32 {%f58434, %f58435, %f58436, %f58437, %f58438, %f58439, %f58440, %f58441}, {%r2, %r2, %r2, %r2, %r2, %r2, %r2, %r2}, {%r2, %r2, %r2, %r2, %r2, %r2, %r2, %r2}, {%f58426, %f58427, %f58428, %f58429, %f58430, %f58431, %f58432, %f58433};
	bar.warp.sync 	-1;
	wmma.mma.sync.aligned.row.col.m32n8k16.f32.f32 {%f58442, %f58443, %f58444, %f58445, %f58446, %f58447, %f58448, %f58449}, {%r2, %r2, %r2, %r2, %r2, %r2, %r2, %r2}, {%r2, %r2, %r2, %r2, %r2, %r2, %r2, %r2}, {%f58434, %f58435, %f58436, %f58437, %f58438, %f58439, %f58440, %f58441};
	bar.warp.sync 	-1;
	wmma.mma.sync.aligned.row.col.m32n8k16.f32.f32 {%f58450, %f58451, %f58452, %f58453, %f58454, %f58455, %f58456, %f58457}, {%r2, %r2, %r2, %r2, %r2, %r2, %r2, %r2}, {%r2, %r2, %r2, %r2, %r2, %r2, %r2, %r2}, {%f58442, %f58443, %f58444, %f58445, %f58446, %f58447, %f58448, %f58449};
	bar.warp.sync 	-1;
	wmma.mma.sync.aligned.row.col.m32n8k16.f32.f32 {%f58458, %f58459, %f58460, %f58461, %f58462, %f58463, %f58464, %f58465}, {%r2, %r2, %r2, %r2, %r2, %r2, %r2, %r2}, {%r2, %r2, %r2, %r2, %r2, %r2, %r2, %r2}, {%f58450, %f58451, %f58452, %f58453, %f58454, %f58455, %f58456, %f58457};
	bar.warp.sync 	-1;
	wmma.mma.sync.aligned.row.col.m32n8k16.f32.f32 {%f58466, %f58467, %f58468, %f58469, %f58470, %f58471, %f58472, %f58473}, {%r2, %r2, %r2, %r2, %r2, %r2, %r2, %r2}, {%r2, %r2, %r2, %r2, %r2, %r2, %r2, %r2}, {%f58458, %f58459, %f58460, %f58461, %f58462, %f58463, %f58464, %f58465};
	bar.warp.sync 	-1;
	wmma.mma.sync.aligned.row.col.m32n8k16.f32.f32 {%f58474, %f58475, %f58476, %f58477, %f58478, %f58479, %f58480, %f58481}, {%r2, %r2, %r2, %r2, %r2, %r2, %r2, %r2}, {%r2, %r2, %r2, %r2, %r2, %r2, %r2, %r2}, {%f58466, %f58467, %f58468, %f58469, %f58470, %f58471, %f58472, %f58473};
	bar.warp.sync 	-1;
	wmma.mma.sync.aligned.row.col.m32n8k16.f32.f32 {%f58482, %f58483, %f58484, %f58485, %f58486, %f58487, %f58488, %f58489}, {%r2, %r2, %r2, %r2, %r2, %r2, %r2, %r2}, {%r2, %r2, %r2, %r2, %r2, %r2, %r2, %r2}, {%f58474, %f58475, %f58476, %f58477, %f58478, %f58479, %f58480, %f58481};
	bar.warp.sync 	-1;
	wmma.mma.sync.aligned.row.col.m32n8k16.f32.f32 {%f58490, %f58491, %f58492, %f58493, %f58494, %f58495, %f58496, %f58497}, {%r2, %r2, %r2, %r2, %r2, %r2, %r2, %r2}, {%r2, %r2, %r2, %r2, %r2, %r2, %r2, %r2}, {%f58482, %f58483, %f58484, %f58485, %f58486, %f58487, %f58488, %f58489};
	bar.warp.sync 	-1;
	wmma.mma.sync.aligned.row.col.m32n8k16.f32.f32 {%f58498, %f58499, %f58500, %f58501, %f58502, %f58503, %f58504, %f58505}, {%r2, %r2, %r2, %r2, %r2, %r2, %r2, %r2}, {%r2, %r2, %r2, %r2, %r2, %r2, %r2, %r2}, {%f58490, %f58491, %f58492, %f58493, %f58494, %f58495, %f58496, %f58497};
	bar.warp.sync 	-1;
	wmma.mma.sync.aligned.row.col.m32n8k16.f32.f32 {%f58506, %f58507, %f58508, %f58509, %f58510, %f58511, %f58512, %f58513}, {%r2, %r2, %r2, %r2, %r2, %r2, %r2, %r2}, {%r2, %r2, %r2, %r2, %r2, %r2, %r2, %r2}, {%f58498, %f58499, %f58500, %f58501, %f58502, %f58503, %f58504, %f58505};
	bar.warp.sync 	-1;
	wmma.mma.sync.aligned.row.col.m32n8k16.f32.f32 {%f58514, %f58515, %f58516, %f58517, %f58518, %f58519, %f58520, %f58521}, {%r2, %r2, %r2, %r2, %r2, %r2, %r2, %r2}, {%r2, %r2, %r2, %r2, %r2, %r2, %r2, %r2}, {%f58506, %f58507, %f58508, %f58509, %f58510, %f58511, %f58512, %f58513};
	bar.warp.sync 	-1;
	wmma.mma.sync.aligned.row.col.m32n8k16.f32.f32 {%f58522, %f58523, %f58524, %f58525, %f58526, %f58527, %f58528, %f58529}, {%r2, %r2, %r2, %r2, %r2, %r2, %r2, %r2}, {%r2, %r2, %r2, %r2, %r2, %r2, %r2, %r2}, {%f58514, %f58515, %f58516, %f58517, %f58518, %f58519, %f58520, %f58521};
	bar.warp.sync 	-1;
	wmma.mma.sync.aligned.row.col.m32n8k16.f32.f32 {%f58530, %f58531, %f58532, %f58533, %f58534, %f58535, %f58536, %f58537}, {%r2, %r2, %r2, %r2, %r2, %r2, %r2, %r2}, {%r2, %r2, %r2, %r2, %r2, %r2, %r2, %r2}, {%f58522, %f58523, %f58524, %f58525, %f58526, %f58527, %f58528, %f58529};
	bar.warp.sync 	-1;
	wmma.mma.sync.aligned.row.col.m32n8k16.f32.f32 {%f58538, %f58539, %f58540, %f58541, %f58542, %f58543, %f58544, %f58545}, {%r2, %r2, %r2, %r2, %r2, %r2, %r2, %r2}, {%r2, %r2, %r2, %r2, %r2, %r2, %r2, %r2}, {%f58530, %f58531, %f58532, %f58533, %f58534, %f58535, %f58536, %f58537};
	bar.warp.sync 	-1;
	wmma.mma.sync.aligned.row.col.m32n8k16.f32.f32 {%f58546, %f58547, %f58548, %f58549, %f58550, %f58551, %f58552, %f58553}, {%r2, %r2, %r2, %r2, %r2, %r2, %r2, %r2}, {%r2, %r2, %r2, %r2, %r2, %r2, %r2, %r2}, {%f58538, %f58539, %f58540, %f58541, %f58542, %f58543, %f58544, %f58545};
	bar.warp.sync 	-1;
	wmma.mma.sync.aligned.row.col.m32n8k16.f32.f32 {%f58554, %f58555, %f58556, %f58557, %f58558, %f58559, %f58560, %f58561}, {%r2, %r2, %r2, %r2, %r2, %r2, %r2, %r2}, {%r2, %r2, %r2, %r2, %r2, %r2, %r2, %r2}, {%f58546, %f58547, %f58548, %f58549, %f58550, %f58551, %f58552, %f58553};
	bar.warp.sync 	-1;
	wmma.mma.sync.aligned.row.col.m32n8k16.f32.f32 {%f58562, %f58563, %f58564, %f58565, %f58566, %f58567, %f58568, %f58569}, {%r2, %r2, %r2, %r2, %r2, %r2, %r2, %r2}, {%r2, %r2, %r2, %r2, %r2, %r2, %r2, %r2}, {%f58554, %f58555, %f58556, %f58557, %f58558, %f58559, %f58560, %f58561};
	bar.warp.sync 	-1;
	wmma.mma.sync.aligned.row.col.m32n8k16.f32.f32 {%f58570, %f58571, %f58572, %f58573, %f58574, %f58575, %f58576, %f58577}, {%r2, %r2, %r2, %r2, %r2, %r2, %r2, %r2}, {%r2, %r2, %r2, %r2, %r2, %r2, %r2, %r2}, {%f58562, %f58563, %f58564, %f58565, %f58566, %f58567, %f58568, %f58569};
	bar.warp.sync 	-1;
	wmma.mma.sync.aligned.row.col.m32n8k16.f32.f32 {%f58578, %f58579, %f58580, %f58581, %f58582, %f58583, %f58584, %f58585}, {%r2, %r2, %r2, %r2, %r2, %r2, %r2, %r2}, {%r2, %r2, %r2, %r2, %r2, %r2, %r2, %r2}, {%f58570, %f58571, %f58572, %f58573, %f58574, %f58575, %f58576, %f58577};
	bar.warp.sync 	-1;
	wmma.mma.sync.aligned.row.col.m32n8k16.f32.f32 {%f58586, %f58587, %f58588, %f58589, %f58590, %f58591, %f58592, %f58593}, {%r2, %r2, %r2, %r2, %r2, %r2, %r2, %r2}, {%r2, %r2, %r2, %r2, %r2, %r2, %r2, %r2}, {%f58578, %f58579, %f58580, %f58581, %f58582, %f58583, %f58584, %f58585};
	bar.warp.sync 	-1;
	wmma.mma.sync.aligned.row.col.m32n8k16.f32.f32 {%f58594, %f58595, %f58596, %f58597, %f58598, %f58599, %f58600, %f58601}, {%r2, %r2, %r2, %r2, %r2, %r2, %r2, %r2}, {%r2, %r2, %r2, %r2, %r2, %r2, %r2, %r2}, {%f58586, %f58587, %f58588, %f58589, %f58590, %f58591, %f58592, %f58593};
	bar.warp.sync 	-1;
	wmma.mma.sync.aligned.row.col.m32n8k16.f32.f32 {%f58602, %f58603, %f58604, %f58605, %f58606, %f58607, %f58608, %f58609}, {%r2, %r2, %r2, %r2, %r2, %r2, %r2, %r2}, {%r2, %r2, %r2, %r2, %r2, %r2, %r2, %r2}, {%f58594, %f58595, %f58596, %f58597, %f58598, %f58599, %f58600, %f58601};
	bar.warp.sync 	-1;
	wmma.mma.sync.aligned.row.col.m32n8k16.f32.f32 {%f58610, %f58611, %f58612, %f58613, %f58614, %f58615, %f58616, %f58617}, {%r2, %r2, %r2, %r2, %r2, %r2, %r2, %r2}, {%r2, %r2, %r2, %r2, %r2, %r2, %r2, %r2}, {%f58602, %f58603, %f58604, %f58605, %f58606, %f58607, %f58608, %f58609};
	bar.warp.sync 	-1;
	wmma.mma.sync.aligned.row.col.m32n8k16.f32.f32 {%f58618, %f58619, %f58620, %f58621, %f58622, %f58623, %f58624, %f58625}, {%r2, %r2, %r2, %r2, %r2, %r2, %r2, %r2}, {%r2, %r2, %r2, %r2, %r2, %r2, %r2, %r2}, {%f58610, %f58611, %f58612, %f58613, %f58614, %f58615, %f58616, %f58617};
	bar.warp.sync 	-1;
	wmma.mma.sync.aligned.row.col.m32n8k16.f32.f32 {%f58626, %f58627, %f58628, %f58629, %f58630, %f58631, %f58632, %f58633}, {%r2, %r2, %r2, %r2, %r2, %r2, %r2, %r2}, {%r2, %r2, %r2, %r2, %r2, %r2, %r2, %r2}, {%f58618, %f58619, %f58620, %f58621, %f58622, %f58623, %f58624, %f58625};
	bar.warp.sync 	-1;
	wmma.mma.sync.aligned.row.col.m32n8k16.f32.f32 {%f58634, %f58635, %f58636, %f58637, %f58638, %f58639, %f58640, %f58641}, {%r2, %r2, %r2, %r2, %r2, %r2, %r2, %r2}, {%r2, %r2, %r2, %r2, %r2, %r2, %r2, %r2}, {%f58626, %f58627, %f58628, %f58629, %f58630, %f58631, %f58632, %f58633};
	bar.warp.sync 	-1;
	wmma.mma.sync.aligned.row.col.m32n8k16.f32.f32 {%f58642, %f58643, %f58644, %f58645, %f58646, %f58647, %f58648, %f58649}, {%r2, %r2, %r2, %r2, %r2, %r2, %r2, %r2}, {%r2, %r2, %r2, %r2, %r2, %r2, %r2, %r2}, {%f58634, %f58635, %f58636, %f58637, %f58638, %f58639, %f58640, %f58641};
	bar.warp.sync 	-1;
	wmma.mma.sync.aligned.row.col.m32n8k16.f32.f32 {%f58650, %f58651, %f58652, %f58653, %f58654, %f58655, %f58656, %f58657}, {%r2, %r2, %r2, %r2, %r2, %r2, %r2, %r2}, {%r2, %r2, %r2, %r2, %r2, %r2, %r2, %r2}, {%f58642, %f58643, %f58644, %f58645, %f58646, %f58647, %f58648, %f58649};
	bar.warp.sync 	-1;
	wmma.mma.sync.aligned.row.col.m32n8k16.f32.f32 {%f58658, %f58659, %f58660, %f58661, %f58662, %f58663, %f58664, %f58665}, {%r2, %r2, %r2, %r2, %r2, %r2, %r2, %r2}, {%r2, %r2, %r2, %r2, %r2, %r2, %r2, %r2}, {%f58650, %f58651, %f58652, %f58653, %f58654, %f58655, %f58656, %f58657};
	bar.warp.sync 	-1;
	wmma.mma.sync.aligned.row.col.m32n8k16.f32.f32 {%f58666, %f58667, %f58668, %f58669, %f58670, %f58671, %f58672, %f58673}, {%r2, %r2, %r2, %r2, %r2, %r2, %r2, %r2}, {%r2, %r2, %r2, %r2, %r2, %r2, %r2, %r2}, {%f58658, %f58659, %f58660, %f58661, %f58662, %f58663, %f58664, %f58665};
	bar.warp.sync 	-1;
	wmma.mma.sync.aligned.row.col.m32n8k16.f32.f32 {%f58674, %f58675, %f58676, %f58677, %f58678, %f58679, %f58680, %f58681}, {%r2, %r2, %r2, %r2, %r2, %r2, %r2, %r2}, {%r2, %r2, %r2, %r2, %r2, %r2, %r2, %r2}, {%f58666, %f58667, %f58668, %f58669, %f58670, %f58671, %f58672, %f58673};
	bar.warp.sync 	-1;
	wmma.mma.sync.aligned.row.col.m32n8k16.f32.f32 {%f58682, %f58683, %f58684, %f58685, %f58686, %f58687, %f58688, %f58689}, {%r2, %r2, %r2, %r2, %r2, %r2, %r2, %r2}, {%r2, %r2, %r2, %r2, %r2, %r2, %r2, %r2}, {%f58674, %f58675, %f58676, %f58677, %f58678, %f58679, %f58680, %f58681};
	bar.warp.sync 	-1;
	wmma.mma.sync.aligned.row.col.m32n8k16.f32.f32 {%f58690, %f58691, %f58692, %f58693, %f58694, %f58695, %f58696, %f58697}, {%r2, %r2, %r2, %r2, %r2, %r2, %r2, %r2}, {%r2, %r2, %r2, %r2, %r2, %r2, %r2, %r2}, {%f58682, %f58683, %f58684, %f58685, %f58686, %f58687, %f58688, %f58689};
	bar.warp.sync 	-1;
	wmma.mma.sync.aligned.row.col.m32n8k16.f32.f32 {%f58698, %f58699, %f58700, %f58701, %f58702, %f58703, %f58704, %f58705}, {%r2, %r2, %r2, %r2, %r2, %r2, %r2, %r2}, {%r2, %r2, %r2, %r2, %r2, %r2, %r2, %r2}, {%f58690, %f58691, %f58692, %f58693, %f58694, %f58695, %f58696, %f58697};
	bar.warp.sync 	-1;
	wmma.mma.sync.aligned.row.col.m32n8k16.f32.f32 {%f58706, %f58707, %f58708, %f58709, %f58710, %f58711, %f58712, %f58713}, {%r2, %r2, %r2, %r2, %r2, %r2, %r2, %r2}, {%r2, %r2, %r2, %r2, %r2, %r2, %r2, %r2}, {%f58698, %f58699, %f58700, %f58701, %f58702, %f58703, %f58704, %f58705};
	bar.warp.sync 	-1;
	wmma.mma.sync.aligned.row.col.m32n8k16.f32.f32 {%f58714, %f58715, %f58716, %f58717, %f58718, %f58719, %f58720, %f58721}, {%r2, %r2, %r2, %r2, %r2, %r2, %r2, %r2}, {%r2, %r2, %r2, %r2, %r2, %r2, %r2, %r2}, {%f58706, %f58707, %f58708, %f58709, %f58710, %f58711, %f58712, %f58713};
	bar.warp.sync 	-1;
	wmma.mma.sync.aligned.row.col.m32n8k16.f32.f32 {%f58722, %f58723, %f58724, %f58725, %f58726, %f58727, %f58728, %f58729}, {%r2, %r2, %r2, %r2, %r2, %r2, %r2, %r2}, {%r2, %r2, %r2, %r2, %r2, %r2, %r2, %r2}, {%f58714, %f58715, %f58716, %f58717, %f58718, %f58719, %f58720, %f58721};
	bar.warp.sync 	-1;
	wmma.mma.sync.aligned.row.col.m32n8k16.f32.f32 {%f58730, %f58731, %f58732, %f58733, %f58734, %f58735, %f58736, %f58737}, {%r2, %r2, %r2, %r2, %r2, %r2, %r2, %r2}, {%r2, %r2, %r2, %r2, %r2, %r2, %r2, %r2}, {%f58722, %f58723, %f58724, %f58725, %f58726, %f58727, %f58728, %f58729};
	bar.warp.sync 	-1;
	wmma.mma.sync.aligned.row.col.m32n8k16.f32.f32 {%f58738, %f58739, %f58740, %f58741, %f58742, %f58743, %f58744, %f58745}, {%r2, %r2, %r2, %r2, %r2, %r2, %r2, %r2}, {%r2, %r2, %r2, %r2, %r2, %r2, %r2, %r2}, {%f58730, %f58731, %f58732, %f58733, %f58734, %f58735, %f58736, %f58737};
	bar.warp.sync 	-1;
	wmma.mma.sync.aligned.row.col.m32n8k16.f32.f32 {%f58746, %f58747, %f58748, %f58749, %f58750, %f58751, %f58752, %f58753}, {%r2, %r2, %r2, %r2, %r2, %r2, %r2, %r2}, {%r2, %r2, %r2, %r2, %r2, %r2, %r2, %r2}, {%f58738, %f58739, %f58740, %f58741, %f58742, %f58743, %f58744, %f58745};
	bar.warp.sync 	-1;
	wmma.mma.sync.aligned.row.col.m32n8k16.f32.f32 {%f58754, %f58755, %f58756, %f58757, %f58758, %f58759, %f58760, %f58761}, {%r2, %r2, %r2, %r2, %r2, %r2, %r2, %r2}, {%r2, %r2, %r2, %r2, %r2, %r2, %r2, %r2}, {%f58746, %f58747, %f58748, %f58749, %f58750, %f58751, %f58752, %f58753};
	bar.warp.sync 	-1;
	wmma.mma.sync.aligned.row.col.m32n8k16.f32.f32 {%f58762, %f58763, %f58764, %f58765, %f58766, %f58767, %f58768, %f58769}, {%r2, %r2, %r2, %r2, %r2, %r2, %r2, %r2}, {%r2, %r2, %r2, %r2, %r2, %r2, %r2, %r2}, {%f58754, %f58755, %f58756, %f58757, %f58758, %f58759, %f58760, %f58761};
	bar.warp.sync 	-1;
	wmma.mma.sync.aligned.row.col.m32n8k16.f32.f32 {%f58770, %f58771, %f58772, %f58773, %f58774, %f58775, %f58776, %f58777}, {%r2, %r2, %r2, %r2, %r2, %r2, %r2, %r2}, {%r2, %r2, %r2, %r2, %r2, %r2, %r2, %r2}, {%f58762, %f58763, %f58764, %f58765, %f58766, %f58767, %f58768, %f58769};
	bar.warp.sync 	-1;
	wmma.mma.sync.aligned.row.col.m32n8k16.f32.f32 {%f58778, %f58779, %f58780, %f58781, %f58782, %f58783, %f58784, %f58785}, {%r2, %r2, %r2, %r2, %r2, %r2, %r2, %r2}, {%r2, %r2, %r2, %r2, %r2, %r2, %r2, %r2}, {%f58770, %f58771, %f58772, %f58773, %f58774, %f58775, %f58776, %f58777};
	bar.warp.sync 	-1;
	wmma.mma.sync.aligned.row.col.m32n8k16.f32.f32 {%f58786, %f58787, %f58788, %f58789, %f58790, %f58791, %f58792, %f58793}, {%r2, %r2, %r2, %r2, %r2, %r2, %r2, %r2}, {%r2, %r2, %r2, %r2, %r2, %r2, %r2, %r2}, {%f58778, %f58779, %f58780, %f58781, %f58782, %f58783, %f58784, %f58785};
	bar.warp.sync 	-1;
	wmma.mma.sync.aligned.row.col.m32n8k16.f32.f32 {%f58794, %f58795, %f58796, %f58797, %f58798, %f58799, %f58800, %f58801}, {%r2, %r2, %r2, %r2, %r2, %r2, %r2, %r2}, {%r2, %r2, %r2, %r2, %r2, %r2, %r2, %r2}, {%f58786, %f58787, %f58788, %f58789, %f58790, %f58791, %f58792, %f58793};
	bar.warp.sync 	-1;
	wmma.mma.sync.aligned.row.col.m32n8k16.f32.f32 {%f58802, %f58803, %f58804, %f58805, %f58806, %f58807, %f58808, %f58809}, {%r2, %r2, %r2, %r2, %r2, %r2, %r2, %r2}, {%r2, %r2, %r2, %r2, %r2, %r2, %r2, %r2}, {%f58794, %f58795, %f58796, %f58797, %f58798, %f58799, %f58800, %f58801};
	bar.warp.sync 	-1;
	wmma.mma.sync.aligned.row.col.m32n8k16.f32.f32 {%f58810, %f58811, %f58812, %f58813, %f58814, %f58815, %f58816, %f58817}, {%r2, %r2, %r2, %r2, %r2, %r2, %r2, %r2}, {%r2, %r2, %r2, %r2, %r2, %r2, %r2, %r2}, {%f58802, %f58803, %f58804, %f58805, %f58806, %f58807, %f58808, %f58809};
	bar.warp.sync 	-1;
	wmma.mma.sync.aligned.row.col.m32n8k16.f32.f32 {%f58818, %f58819, %f58820, %f58821, %f58822, %f58823, %f58824, %f58825}, {%r2, %r2, %r2, %r2, %r2, %r2, %r2, %r2}, {%r2, %r2, %r2, %r2, %r2, %r2, %r2, %r2}, {%f58810, %f58811, %f58812, %f58813, %f58814, %f58815, %f58816, %f58817};
	bar.warp.sync 	-1;
	wmma.mma.sync.aligned.row.col.m32n8k16.f32.f32 {%f58826, %f58827, %f58828, %f58829, %f58830, %f58831, %f58832, %f58833}, {%r2, %r2, %r2, %r2, %r2, %r2, %r2, %r2}, {%r2, %r2, %r2, %r2, %r2, %r2, %r2, %r2}, {%f58818, %f58819, %f58820, %f58821, %f58822, %f58823, %f58824, %f58825};
	bar.warp.sync 	-1;
	wmma.mma.sync.aligned.row.col.m32n8k16.f32.f32 {%f58834, %f58835, %f58836, %f58837, %f58838, %f58839, %f58840, %f58841}, {%r2, %r2, %r2, %r2, %r2, %r2, %r2, %r2}, {%r2, %r2, %r2, %r2, %r2, %r2, %r2, %r2}, {%f58826, %f58827, %f58828, %f58829, %f58830, %f58831, %f58832, %f58833};
	bar.warp.sync 	-1;
	wmma.mma.sync.aligned.row.col.m32n8k16.f32.f32 {%f58842, %f58843, %f58844, %f58845, %f58846, %f58847, %f58848, %f58849}, {%r2, %r2, %r2, %r2, %r2, %r2, %r2, %r2}, {%r2, %r2, %r2, %r2, %r2, %r2, %r2, %r2}, {%f58834, %f58835, %f58836, %f58837, %f58838, %f58839, %f58840, %f58841};
	bar.warp.sync 	-1;
	wmma.mma.sync.aligned.row.col.m32n8k16.f32.f32 {%f58850, %f58851, %f58852, %f58853, %f58854, %f58855, %f58856, %f58857}, {%r2, %r2, %r2, %r2, %r2, %r2, %r2, %r2}, {%r2, %r2, %r2, %r2, %r2, %r2, %r2, %r2}, {%f58842, %f58843, %f58844, %f58845, %f58846, %f58847, %f58848, %f58849};
	bar.warp.sync 	-1;
	wmma.mma.sync.aligned.row.col.m32n8k16.f32.f32 {%f58858, %f58859, %f58860, %f58861, %f58862, %f58863, %f58864, %f58865}, {%r2, %r2, %r2, %r2, %r2, %r2, %r2, %r2}, {%r2, %r2, %r2, %r2, %r2, %r2, %r2, %r2}, {%f58850, %f58851, %f58852, %f58853, %f58854, %f58855, %f58856, %f58857};
	bar.warp.sync 	-1;
	wmma.mma.sync.aligned.row.col.m32n8k16.f32.f32 {%f58866, %f58867, %f58868, %f58869, %f58870, %f58871, %f58872, %f58873}, {%r2, %r2, %r2, %r2, %r2, %r2, %r2, %r2}, {%r2, %r2, %r2, %r2, %r2, %r2, %r2, %r2}, {%f58858, %f58859, %f58860, %f58861, %f58862, %f58863, %f58864, %f58865};
	bar.warp.sync 	-1;
	wmma.mma.sync.aligned.row.col.m32n8k16.f32.f32 {%f58874, %f58875, %f58876, %f58877, %f58878, %f58879, %f58880, %f58881}, {%r2, %r2, %r2, %r2, %r2, %r2, %r2, %r2}, {%r2, %r2, %r2, %r2, %r2, %r2, %r2, %r2}, {%f58866, %f58867, %f58868, %f58869, %f58870, %f58871, %f58872, %f58873};
	bar.warp.sync 	-1;
	wmma.mma.sync.aligned.row.col.m32n8k16.f32.f32 {%f58882, %f58883, %f58884, %f58885, %f58886, %f58887, %f58888, %f58889}, {%r2, %r2, %r2, %r2, %r2, %r2, %r2, %r2}, {%r2, %r2, %r2, %r2, %r2, %r2, %r2, %r2}, {%f58874, %f58875, %f58876, %f58877, %f58878, %f58879, %f58880, %f58881};
	bar.warp.sync 	-1;
	wmma.mma.sync.aligned.row.col.m32n8k16.f32.f32 {%f58890, %f58891, %f58892, %f58893, %f58894, %f58895, %f58896, %f58897}, {%r2, %r2, %r2, %r2, %r2, %r2, %r2, %r2}, {%r2, %r2, %r2, %r2, %r2, %r2, %r2, %r2}, {%f58882, %f58883, %f58884, %f58885, %f58886, %f58887, %f58888, %f58889};
	bar.warp.sync 	-1;
	wmma.mma.sync.aligned.row.col.m32n8k16.f32.f32 {%f58898, %f58899, %f58900, %f58901, %f58902, %f58903, %f58904, %f58905}, {%r2, %r2, %r2, %r2, %r2, %r2, %r2, %r2}, {%r2, %r2, %r2, %r2, %r2, %r2, %r2, %r2}, {%f58890, %f58891, %f58892, %f58893, %f58894, %f58895, %f58896, %f58897};
	bar.warp.sync 	-1;
	wmma.mma.sync.aligned.row.col.m32n8k16.f32.f32 {%f58906, %f58907, %f58908, %f58909, %f58910, %f58911, %f58912, %f58913}, {%r2, %r2, %r2, %r2, %r2, %r2, %r2, %r2}, {%r2, %r2, %r2, %r2, %r2, %r2, %r2, %r2}, {%f58898, %f58899, %f58900, %f58901, %f58902, %f58903, %f58904, %f58905};
	bar.warp.sync 	-1;
	wmma.mma.sync.aligned.row.col.m32n8k16.f32.f32 {%f58914, %f58915, %f58916, %f58917, %f58918, %f58919, %f58920, %f58921}, {%r2, %r2, %r2, %r2, %r2, %r2, %r2, %r2}, {%r2, %r2, %r2, %r2, %r2, %r2, %r2, %r2}, {%f58906, %f58907, %f58908, %f58909, %f58910, %f58911, %f58912, %f58913};
	bar.warp.sync 	-1;
	wmma.mma.sync.aligned.row.col.m32n8k16.f32.f32 {%f58922, %f58923, %f58924, %f58925, %f58926, %f58927, %f58928, %f58929}, {%r2, %r2, %r2, %r2, %r2, %r2, %r2, %r2}, {%r2, %r2, %r2, %r2, %r2, %r2, %r2, %r2}, {%f58914, %f58915, %f58916, %f58917, %f58918, %f58919, %f58920, %f58921};
	bar.warp.sync 	-1;
	wmma.mma.sync.aligned.row.col.m32n8k16.f32.f32 {%f58930, %f58931, %f58932, %f58933, %f58934, %f58935, %f58936, %f58937}, {%r2, %r2, %r2, %r2, %r2, %r2, %r2, %r2}, {%r2, %r2, %r2, %r2, %r2, %r2, %r2, %r2}, {%f58922, %f58923, %f58924, %f58925, %f58926, %f58927, %f58928, %f58929};
	bar.warp.sync 	-1;
	wmma.mma.sync.aligned.row.col.m32n8k16.f32.f32 {%f58938, %f58939, %f58940, %f58941, %f58942, %f58943, %f58944, %f58945}, {%r2, %r2, %r2, %r2, %r2, %r2, %r2, %r2}, {%r2, %r2, %r2, %r2, %r2, %r2, %r2, %r2}, {%f58930, %f58931, %f58932, %f58933, %f58934, %f58935, %f58936, %f58937};
	bar.warp.sync 	-1;
	wmma.mma.sync.aligned.row.col.m32n8k16.f32.f32 {%f58946, %f58947, %f58948, %f58949, %f58950, %f58951, %f58952, %f58953}, {%r2, %r2, %r2, %r2, %r2, %r2, %r2, %r2}, {%r2, %r2, %r2, %r2, %r2, %r2, %r2, %r2}, {%f58938, %f58939, %f58940, %f58941, %f58942, %f58943, %f58944, %f58945};
	bar.warp.sync 	-1;
	wmma.mma.sync.aligned.row.col.m32n8k16.f32.f32 {%f58954, %f58955, %f58956, %f58957, %f58958, %f58959, %f58960, %f58961}, {%r2, %r2, %r2, %r2, %r2, %r2, %r2, %r2}, {%r2, %r2, %r2, %r2, %r2, %r2, %r2, %r2}, {%f58946, %f58947, %f58948, %f58949, %f58950, %f58951, %f58952, %f58953};
	bar.warp.sync 	-1;
	wmma.mma.sync.aligned.row.col.m32n8k16.f32.f32 {%f58962, %f58963, %f58964, %f58965, %f58966, %f58967, %f58968, %f58969}, {%r2, %r2, %r2, %r2, %r2, %r2, %r2, %r2}, {%r2, %r2, %r2, %r2, %r2, %r2, %r2, %r2}, {%f58954, %f58955, %f58956, %f58957, %f58958, %f58959, %f58960, %f58961};
	bar.warp.sync 	-1;
	wmma.mma.sync.aligned.row.col.m32n8k16.f32.f32 {%f58970, %f58971, %f58972, %f58973, %f58974, %f58975, %f58976, %f58977}, {%r2, %r2, %r2, %r2, %r2, %r2, %r2, %r2}, {%r2, %r2, %r2, %r2, %r2, %r2, %r2, %r2}, {%f58962, %f58963, %f58964, %f58965, %f58966, %f58967, %f58968, %f58969};
	bar.warp.sync 	-1;
	wmma.mma.sync.aligned.row.col.m32n8k16.f32.f32 {%f58978, %f58979, %f58980, %f58981, %f58982, %f58983, %f58984, %f58985}, {%r2, %r2, %r2, %r2, %r2, %r2, %r2, %r2}, {%r2, %r2, %r2, %r2, %r2, %r2, %r2, %r2}, {%f58970, %f58971, %f58972, %f58973, %f58974, %f58975, %f58976, %f58977};
	bar.warp.sync 	-1;
	wmma.mma.sync.aligned.row.col.m32n8k16.f32.f32 {%f58986, %f58987, %f58988, %f58989, %f58990, %f58991, %f58992, %f58993}, {%r2, %r2, %r2, %r2, %r2, %r2, %r2, %r2}, {%r2, %r2, %r2, %r2, %r2, %r2, %r2, %r2}, {%f58978, %f58979, %f58980, %f58981, %f58982, %f58983, %f58984, %f58985};
	bar.warp.sync 	-1;
	wmma.mma.sync.aligned.row.col.m32n8k16.f32.f32 {%f58994, %f58995, %f58996, %f58997, %f58998, %f58999, %f59000, %f59001}, {%r2, %r2, %r2, %r2, %r2, %r2, %r2, %r2}, {%r2, %r2, %r2, %r2, %r2, %r2, %r2, %r2}, {%f58986, %f58987, %f58988, %f58989, %f58990, %f58991, %f58992, %f58993};
	bar.warp.sync 	-1;
	wmma.mma.sync.aligned.row.col.m32n8k16.f32.f32 {%f59002, %f59003, %f59004, %f59005, %f59006, %f59007, %f59008, %f59009}, {%r2, %r2, %r2, %r2, %r2, %r2, %r2, %r2}, {%r2, %r2, %r2, %r2, %r2, %r2, %r2, %r2}, {%f58994, %f58995, %f58996, %f58997, %f58998, %f58999, %f59000, %f59001};
	bar.warp.sync 	-1;
	wmma.mma.sync.aligned.row.col.m32n8k16.f32.f32 {%f59010, %f59011, %f59012, %f59013, %f59014, %f59015, %f59016, %f59017}, {%r2, %r2, %r2, %r2, %r2, %r2, %r2, %r2}, {%r2, %r2, %r2, %r2, %r2, %r2, %r2, %r2}, {%f59002, %f59003, %f59004, %f59005, %f59006, %f59007, %f59008, %f59009};
	bar.warp.sync 	-1;
	wmma.mma.sync.aligned.row.col.m32n8k16.f32.f32 {%f59018, %f59019, %f59020, %f59021, %f59022, %f59023, %f59024, %f59025}, {%r2, %r2, %r2, %r2, %r2, %r2, %r2, %r2}, {%r2, %r2, %r2, %r2, %r2, %r2, %r2, %r2}, {%f59010, %f59011, %f59012, %f59013, %f59014, %f59015, %f59016, %f59017};
	bar.warp.sync 	-1;
	wmma.mma.sync.aligned.row.col.m32n8k16.f32.f32 {%f59026, %f59027, %f59028, %f59029, %f59030, %f59031, %f59032, %f59033}, {%r2, %r2, %r2, %r2, %r2, %r2, %r2, %r2}, {%r2, %r2, %r2, %r2, %r2, %r2, %r2, %r2}, {%f59018, %f59019, %f59020, %f59021, %f59022, %f59023, %f59024, %f59025};
	bar.warp.sync 	-1;
	wmma.mma.sync.aligned.row.col.m32n8k16.f32.f32 {%f59034, %f59035, %f59036, %f59037, %f59038, %f59039, %f59040, %f59041}, {%r2, %r2, %r2, %r2, %r2, %r2, %r2, %r2}, {%r2, %r2, %r2, %r2, %r2, %r2, %r2, %r2}, {%f59026, %f59027, %f59028, %f59029, %f59030, %f59031, %f59032, %f59033};
	bar.warp.sync 	-1;
	wmma.mma.sync.aligned.row.col.m32n8k16.f32.f32 {%f59042, %f59043, %f59044, %f59045, %f59046, %f59047, %f59048, %f59049}, {%r2, %r2, %r2, %r2, %r2, %r2, %r2, %r2}, {%r2, %r2, %r2, %r2, %r2, %r2, %r2, %r2}, {%f59034, %f59035, %f59036, %f59037, %f59038, %f59039, %f59040, %f59041};
	bar.warp.sync 	-1;
	wmma.mma.sync.aligned.row.col.m32n8k16.f32.f32 {%f59050, %f59051, %f59052, %f59053, %f59054, %f59055, %f59056, %f59057}, {%r2, %r2, %r2, %r2, %r2, %r2, %r2, %r2}, {%r2, %r2, %r2, %r2, %r2, %r2, %r2, %r2}, {%f59042, %f59043, %f59044, %f59045, %f59046, %f59047, %f59048, %f59049};
	bar.warp.sync 	-1;
	wmma.mma.sync.aligned.row.col.m32n8k16.f32.f32 {%f59058, %f59059, %f59060, %f59061, %f59062, %f59063, %f59064, %f59065}, {%r2, %r2, %r2, %r2, %r2, %r2, %r2, %r2}, {%r2, %r2, %r2, %r2, %r2, %r2, %r2, %r2}, {%f59050, %f59051, %f59052, %f59053, %f59054, %f59055, %f59056, %f59057};
	bar.warp.sync 	-1;
	wmma.mma.sync.aligned.row.col.m32n8k16.f32.f32 {%f59066, %f59067, %f59068, %f59069, %f59070, %f59071, %f59072, %f59073}, {%r2, %r2, %r2, %r2, %r2, %r2, %r2, %r2}, {%r2, %r2, %r2, %r2, %r2, %r2, %r2, %r2}, {%f59058, %f59059, %f59060, %f59061, %f59062, %f59063, %f59064, %f59065};
	bar.warp.sync 	-1;
	wmma.mma.sync.aligned.row.col.m32n8k16.f32.f32 {%f59074, %f59075, %f59076, %f59077, %f59078, %f59079, %f59080, %f59081}, {%r2, %r2, %r2, %r2, %r2, %r2, %r2, %r2}, {%r2, %r2, %r2, %r2, %r2, %r2, %r2, %r2}, {%f59066, %f59067, %f59068, %f59069, %f59070, %f59071, %f59072, %f59073};
	bar.warp.sync 	-1;
	wmma.mma.sync.aligned.row.col.m32n8k16.f32.f32 {%f59082, %f59083, %f59084, %f59085, %f59086, %f59087, %f59088, %f59089}, {%r2, %r2, %r2, %r2, %r2, %r2, %r2, %r2}, {%r2, %r2, %r2, %r2, %r2, %r2, %r2, %r2}, {%f59074, %f59075, %f59076, %f59077, %f59078, %f59079, %f59080, %f59081};
	bar.warp.sync 	-1;
	wmma.mma.sync.aligned.row.col.m32n8k16.f32.f32 {%f59090, %f59091, %f59092, %f59093, %f59094, %f59095, %f59096, %f59097}, {%r2, %r2, %r2, %r2, %r2, %r2, %r2, %r2}, {%r2, %r2, %r2, %r2, %r2, %r2, %r2, %r2}, {%f59082, %f59083, %f59084, %f59085, %f59086, %f59087, %f59088, %f59089};
	bar.warp.sync 	-1;
	wmma.mma.sync.aligned.row.col.m32n8k16.f32.f32 {%f59098, %f59099, %f59100, %f59101, %f59102, %f59103, %f59104, %f59105}, {%r2, %r2, %r2, %r2, %r2, %r2, %r2, %r2}, {%r2, %r2, %r2, %r2, %r2, %r2, %r2, %r2}, {%f59090, %f59091, %f59092, %f59093, %f59094, %f59095, %f59096, %f59097};
	bar.warp.sync 	-1;
	wmma.mma.sync.aligned.row.col.m32n8k16.f32.f32 {%f59106, %f59107, %f59108, %f59109, %f59110, %f59111, %f59112, %f59113}, {%r2, %r2, %r2, %r2, %r2, %r2, %r2, %r2}, {%r2, %r2, %r2, %r2, %r2, %r2, %r2, %r2}, {%f59098, %f59099, %f59100, %f59101, %f59102, %f59103, %f59104, %f59105};
	bar.warp.sync 	-1;
	wmma.mma.sync.aligned.row.col.m32n8k16.f32.f32 {%f59114, %f59115, %f59116, %f59117, %f59118, %f59119, %f59120, %f59121}, {%r2, %r2, %r2, %r2, %r2, %r2, %r2, %r2}, {%r2, %r2, %r2, %r2, %r2, %r2, %r2, %r2}, {%f59106, %f59107, %f59108, %f59109, %f59110, %f59111, %f59112, %f59113};
	bar.warp.sync 	-1;
	wmma.mma.sync.aligned.row.col.m32n8k16.f32.f32 {%f59122, %f59123, %f59124, %f59125, %f59126, %f59127, %f59128, %f59129}, {%r2, %r2, %r2, %r2, %r2, %r2, %r2, %r2}, {%r2, %r2, %r2, %r2, %r2, %r2, %r2, %r2}, {%f59114, %f59115, %f59116, %f59117, %f59118, %f59119, %f59120, %f59121};
	bar.warp.sync 	-1;
	wmma.mma.sync.aligned.row.col.m32n8k16.f32.f32 {%f59130, %f59131, %f59132, %f59133, %f59134, %f59135, %f59136, %f59137}, {%r2, %r2, %r2, %r2, %r2, %r2, %r2, %r2}, {%r2, %r2, %r2, %r2, %r2, %r2, %r2, %r2}, {%f59122, %f59123, %f59124, %f59125, %f59126, %f59127, %f59128, %f59129};
	bar.warp.sync 	-1;
	wmma.mma.sync.aligned.row.col.m32n8k16.f32.f32 {%f59138, %f59139, %f59140, %f59141, %f59142, %f59143, %f59144, %f59145}, {%r2, %r2, %r2, %r2, %r2, %r2, %r2, %r2}, {%r2, %r2, %r2, %r2, %r2, %r2, %r2, %r2}, {%f59130, %f59131, %f59132, %f59133, %f59134, %f59135, %f59136, %f59137};
	bar.warp.sync 	-1;
	wmma.mma.sync.aligned.row.col.m32n8k16.f32.f32 {%f59146, %f59147, %f59148, %f59149, %f59150, %f59151, %f59152, %f59153}, {%r2, %r2, %r2, %r2, %r2, %r2, %r2, %r2}, {%r2, %r2, %r2, %r2, %r2, %r2, %r2, %r2}, {%f59138, %f59139, %f59140, %f59141, %f59142, %f59143, %f59144, %f59145};
	bar.warp.sync 	-1;
	wmma.mma.sync.aligned.row.col.m32n8k16.f32.f32 {%f59154, %f59155, %f59156, %f59157, %f59158, %f59159, %f59160, %f59161}, {%r2, %r2, %r2, %r2, %r2, %r2, %r2, %r2}, {%r2, %r2, %r2, %r2, %r2, %r2, %r2, %r2}, {%f59146, %f59147, %f59148, %f59149, %f59150, %f59151, %f59152, %f59153};
	bar.warp.sync 	-1;
	wmma.mma.sync.aligned.row.col.m32n8k16.f32.f32 {%f59162, %f59163, %f59164, %f59165, %f59166, %f59167, %f59168, %f59169}, {%r2, %r2, %r2, %r2, %r2, %r2, %r2, %r2}, {%r2, %r2, %r2, %r2, %r2, %r2, %r2, %r2}, {%f59154, %f59155, %f59156, %f59157, %f59158, %f59159, %f59160, %f59161};
	bar.warp.sync 	-1;
	wmma.mma.sync.aligned.row.col.m32n8k16.f32.f32 {%f59170, %f59171, %f59172, %f59173, %f59174, %f59175, %f59176, %f59177}, {%r2, %r2, %r2, %r2, %r2, %r2, %r2, %r2}, {%r2, %r2, %r2, %r2, %r2, %r2, %r2, %r2}, {%f59162, %f59163, %f59164, %f59165, %f59166, %f59167, %f59168, %f59169};
	bar.warp.sync 	-1;
	wmma.mma.sync.aligned.row.col.m32n8k16.f32.f32 {%f59178, %f59179, %f59180, %f59181, %f59182, %f59183, %f59184, %f59185}, {%r2, %r2, %r2, %r2, %r2, %r2, %r2, %r2}, {%r2, %r2, %r2, %r2, %r2, %r2, %r2, %r2}, {%f59170, %f59171, %f59172, %f59173, %f59174, %f59175, %f59176, %f59177};
	bar.warp.sync 	-1;
	wmma.mma.sync.aligned.row.col.m32n8k16.f32.f32 {%f59186, %f59187, %f59188, %f59189, %f59190, %f59191, %f59192, %f59193}, {%r2, %r2, %r2, %r2, %r2, %r2, %r2, %r2}, {%r2, %r2, %r2, %r2, %r2, %r2, %r2, %r2}, {%f59178, %f59179, %f59180, %f59181, %f59182, %f59183, %f59184, %f59185};
	bar.warp.sync 	-1;
	wmma.mma.sync.aligned.row.col.m32n8k16.f32.f32 {%f59194, %f59195, %f59196, %f59197, %f59198, %f59199, %f59200, %f59201}, {%r2, %r2, %r2, %r2, %r2, %r2, %r2, %r2}, {%r2, %r2, %r2, %r2, %r2, %r2, %r2, %r2}, {%f59186, %f59187, %f59188, %f59189, %f59190, %f59191, %f59192, %f59193};
	bar.warp.sync 	-1;
	wmma.mma.sync.aligned.row.col.m32n8k16.f32.f32 {%f59202, %f59203, %f59204, %f59205, %f59206, %f59207, %f59208, %f59209}, {%r2, %r2, %r2, %r2, %r2, %r2, %r2, %r2}, {%r2, %r2, %r2, %r2, %r2, %r2, %r2, %r2}, {%f59194, %f59195, %f59196, %f59197, %f59198, %f59199, %f59200, %f59201};
	bar.warp.sync 	-1;
	wmma.mma.sync.aligned.row.col.m32n8k16.f32.f32 {%f59210, %f59211, %f59212, %f59213, %f59214, %f59215, %f59216, %f59217}, {%r2, %r2, %r2, %r2, %r2, %r2, %r2, %r2}, {%r2, %r2, %r2, %r2, %r2, %r2, %r2, %r2}, {%f59202, %f59203, %f59204, %f59205, %f59206, %f59207, %f59208, %f59209};
	bar.warp.sync 	-1;
	wmma.mma.sync.aligned.row.col.m32n8k16.f32.f32 {%f59218, %f59219, %f59220, %f59221, %f59222, %f59223, %f59224, %f59225}, {%r2, %r2, %r2, %r2, %r2, %r2, %r2, %r2}, {%r2, %r2, %r2, %r2, %r2, %r2, %r2, %r2}, {%f59210, %f59211, %f59212, %f59213, %f59214, %f59215, %f59216, %f59217};
	bar.warp.sync 	-1;
	wmma.mma.sync.aligned.row.col.m32n8k16.f32.f32 {%f59226, %f59227, %f59228, %f59229, %f59230, %f59231, %f59232, %f59233}, {%r2, %r2, %r2, %r2, %r2, %r2, %r2, %r2}, {%r2, %r2, %r2, %r2, %r2, %r2, %r2, %r2}, {%f59218, %f59219, %f59220, %f59221, %f59222, %f59223, %f59224, %f59225};
	bar.warp.sync 	-1;
	wmma.mma.sync.aligned.row.col.m32n8k16.f32.f32 {%f59234, %f59235, %f59236, %f59237, %f59238, %f59239, %f59240, %f59241}, {%r2, %r2, %r2, %r2, %r2, %r2, %r2, %r2}, {%r2, %r2, %r2, %r2, %r2, %r2, %r2, %r2}, {%f59226, %f59227, %f59228, %f59229, %f59230, %f59231, %f59232, %f59233};
	bar.warp.sync 	-1;
	wmma.mma.sync.aligned.row.col.m32n8k16.f32.f32 {%f59242, %f59243, %f59244, %f59245, %f59246, %f59247, %f59248, %f59249}, {%r2, %r2, %r2, %r2, %r2, %r2, %r2, %r2}, {%r2, %r2, %r2, %r2, %r2, %r2, %r2, %r2}, {%f59234, %f59235, %f59236, %f59237, %f59238, %f59239, %f59240, %f59241};
	bar.warp.sync 	-1;
	wmma.mma.sync.aligned.row.col.m32n8k16.f32.f32 {%f59250, %f59251, %f59252, %f59253, %f59254, %f59255, %f59256, %f59257}, {%r2, %r2, %r2, %r2, %r2, %r2, %r2, %r2}, {%r2, %r2, %r2, %r2, %r2, %r2, %r2, %r2}, {%f59242, %f59243, %f59244, %f59245, %f59246, %f59247, %f59248, %f59249};
	bar.warp.sync 	-1;
	wmma.mma.sync.aligned.row.col.m32n8k16.f32.f32 {%f59258, %f59259, %f59260, %f59261, %f59262, %f59263, %f59264, %f59265}, {%r2, %r2, %r2, %r2, %r2, %r2, %r2, %r2}, {%r2, %r2, %r2, %r2, %r2, %r2, %r2, %r2}, {%f59250, %f59251, %f59252, %f59253, %f59254, %f59255, %f59256, %f59257};
	bar.warp.sync 	-1;
	wmma.mma.sync.aligned.row.col.m32n8k16.f32.f32 {%f59266, %f59267, %f59268, %f59269, %f59270, %f59271, %f59272, %f59273}, {%r2, %r2, %r2, %r2, %r2, %r2, %r2, %r2}, {%r2, %r2, %r2, %r2, %r2, %r2, %r2, %r2}, {%f59258, %f59259, %f59260, %f59261, %f59262, %f59263, %f59264, %f59265};
	bar.warp.sync 	-1;
	wmma.mma.sync.aligned.row.col.m32n8k16.f32.f32 {%f59274, %f59275, %f59276, %f59277, %f59278, %f59279, %f59280, %f59281}, {%r2, %r2, %r2, %r2, %r2, %r2, %r2, %r2}, {%r2, %r2, %r2, %r2, %r2, %r2, %r2, %r2}, {%f59266, %f59267, %f59268, %f59269, %f59270, %f59271, %f59272, %f59273};
	bar.warp.sync 	-1;
	wmma.mma.sync.aligned.row.col.m32n8k16.f32.f32 {%f59282, %f59283, %f59284, %f59285, %f59286, %f59287, %f59288, %f59289}, {%r2, %r2, %r2, %r2, %r2, %r2, %r2, %r2}, {%r2, %r2, %r2, %r2, %r2, %r2, %r2, %r2}, {%f59274, %f59275, %f59276, %f59277, %f59278, %f59279, %f59280, %f59281};
	bar.warp.sync 	-1;
	wmma.mma.sync.aligned.row.col.m32n8k16.f32.f32 {%f59290, %f59291, %f59292, %f59293, %f59294, %f59295, %f59296, %f59297}, {%r2, %r2, %r2, %r2, %r2, %r2, %r2, %r2}, {%r2, %r2, %r2, %r2, %r2, %r2, %r2, %r2}, {%f59282, %f59283, %f59284, %f59285, %f59286, %f59287, %f59288, %f59289};
	bar.warp.sync 	-1;
	wmma.mma.sync.aligned.row.col.m32n8k16.f32.f32 {%f59298, %f59299, %f59300, %f59301, %f59302, %f59303, %f59304, %f59305}, {%r2, %r2, %r2, %r2, %r2, %r2, %r2, %r2}, {%r2, %r2, %r2, %r2, %r2, %r2, %r2, %r2}, {%f59290, %f59291, %f59292, %f59293, %f59294, %f59295, %f59296, %f59297};
	bar.warp.sync 	-1;
	wmma.mma.sync.aligned.row.col.m32n8k16.f32.f32 {%f59306, %f59307, %f59308, %f59309, %f59310, %f59311, %f59312, %f59313}, {%r2, %r2, %r2, %r2, %r2, %r2, %r2, %r2}, {%r2, %r2, %r2, %r2, %r2, %r2, %r2, %r2}, {%f59298, %f59299, %f59300, %f59301, %f59302, %f59303, %f59304, %f59305};
	bar.warp.sync 	-1;
	wmma.mma.sync.aligned.row.col.m32n8k16.f32.f32 {%f59314, %f59315, %f59316, %f59317, %f59318, %f59319, %f59320, %f59321}, {%r2, %r2, %r2, %r2, %r2, %r2, %r2, %r2}, {%r2, %r2, %r2, %r2, %r2, %r2, %r2, %r2}, {%f59306, %f59307, %f59308, %f59309, %f59310, %f59311, %f59312, %f59313};
	bar.warp.sync 	-1;
	wmma.mma.sync.aligned.row.col.m32n8k16.f32.f32 {%f59322, %f59323, %f59324, %f59325, %f59326, %f59327, %f59328, %f59329}, {%r2, %r2, %r2, %r2, %r2, %r2, %r2, %r2}, {%r2, %r2, %r2, %r2, %r2, %r2, %r2, %r2}, {%f59314, %f59315, %f59316, %f59317, %f59318, %f59319, %f59320, %f59321};
	bar.warp.sync 	-1;
	wmma.mma.sync.aligned.row.col.m32n8k16.f32.f32 {%f59330, %f59331, %f59332, %f59333, %f59334, %f59335, %f59336, %f59337}, {%r2, %r2, %r2, %r2, %r2, %r2, %r2, %r2}, {%r2, %r2, %r2, %r2, %r2, %r2, %r2, %r2}, {%f59322, %f59323, %f59324, %f59325, %f59326, %f59327, %f59328, %f59329};
	bar.warp.sync 	-1;
	wmma.mma.sync.aligned.row.col.m32n8k16.f32.f32 {%f59338, %f59339, %f59340, %f59341, %f59342, %f59343, %f59344, %f59345}, {%r2, %r2, %r2, %r2, %r2, %r2, %r2, %r2}, {%r2, %r2, %r2, %r2, %r2, %r2, %r2, %r2}, {%f59330, %f59331, %f59332, %f59333, %f59334, %f59335, %f59336, %f59337};
	bar.warp.sync 	-1;
	wmma.mma.sync.aligned.row.col.m32n8k16.f32.f32 {%f59346, %f59347, %f59348, %f59349, %f59350, %f59351, %f59352, %f59353}, {%r2, %r2, %r2, %r2, %r2, %r2, %r2, %r2}, {%r2, %r2, %r2, %r2, %r2, %r2, %r2, %r2}, {%f59338, %f59339, %f59340, %f59341, %f59342, %f59343, %f59344, %f59345};
	bar.warp.sync 	-1;
	wmma.mma.sync.aligned.row.col.m32n8k16.f32.f32 {%f59354, %f59355, %f59356, %f59357, %f59358, %f59359, %f59360, %f59361}, {%r2, %r2, %r2, %r2, %r2, %r2, %r2, %r2}, {%r2, %r2, %r2, %r2, %r2, %r2, %r2, %r2}, {%f59346, %f59347, %f59348, %f59349, %f59350, %f59351, %f59352, %f59353};
	bar.warp.sync 	-1;
	wmma.mma.sync.aligned.row.col.m32n8k16.f32.f32 {%f59362, %f59363, %f59364, %f59365, %f59366, %f59367, %f59368, %f59369}, {%r2, %r2, %r2, %r2, %r2, %r2, %r2, %r2}, {%r2, %r2, %r2, %r2, %r2, %r2, %r2, %r2}, {%f59354, %f59355, %f59356, %f59357, %f59358, %f59359, %f59360, %f59361};
	bar.warp.sync 	-1;
	wmma.mma.sync.aligned.row.col.m32n8k16.f32.f32 {%f59370, %f59371, %f59372, %f59373, %f59374, %f59375, %f59376, %f59377}, {%r2, %r2, %r2, %r2, %r2, %r2, %r2, %r2}, {%r2, %r2, %r2, %r2, %r2, %r2, %r2, %r2}, {%f59362, %f59363, %f59364, %f59365, %f59366, %f59367, %f59368, %f59369};
	bar.warp.sync 	-1;
	wmma.mma.sync.aligned.row.col.m32n8k16.f32.f32 {%f59378, %f59379, %f59380, %f59381, %f59382, %f59383, %f59384, %f59385}, {%r2, %r2, %r2, %r2, %r2, %r2, %r2, %r2}, {%r2, %r2, %r2, %r2, %r2, %r2, %r2, %r2}, {%f59370, %f59371, %f59372, %f59373, %f59374, %f59375, %f59376, %f59377};
	bar.warp.sync 	-1;
	wmma.mma.sync.aligned.row.col.m32n8k16.f32.f32 {%f59386, %f59387, %f59388, %f59389, %f59390, %f59391, %f59392, %f59393}, {%r2, %r2, %r2, %r2, %r2, %r2, %r2, %r2}, {%r2, %r2, %r2, %r2, %r2, %r2, %r2, %r2}, {%f59378, %f59379, %f59380, %f59381, %f59382, %f59383, %f59384, %f59385};
	bar.warp.sync 	-1;
	wmma.mma.sync.aligned.row.col.m32n8k16.f32.f32 {%f59394, %f59395, %f59396, %f59397, %f59398, %f59399, %f59400, %f59401}, {%r2, %r2, %r2, %r2, %r2, %r2, %r2, %r2}, {%r2, %r2, %r2, %r2, %r2, %r2, %r2, %r2}, {%f59386, %f59387, %f59388, %f59389, %f59390, %f59391, %f59392, %f59393};
	bar.warp.sync 	-1;
	wmma.mma.sync.aligned.row.col.m32n8k16.f32.f32 {%f59402, %f59403, %f59404, %f59405, %f59406, %f59407, %f59408, %f59409}, {%r2, %r2, %r2, %r2, %r2, %r2, %r2, %r2}, {%r2, %r2, %r2, %r2, %r2, %r2, %r2, %r2}, {%f59394, %f59395, %f59396, %f59397, %f59398, %f59399, %f59400, %f59401};
	bar.warp.sync 	-1;
	wmma.mma.sync.aligned.row.col.m32n8k16.f32.f32 {%f59410, %f59411, %f59412, %f59413, %f59414, %f59415, %f59416, %f59417}, {%r2, %r2, %r2, %r2, %r2, %r2, %r2, %r2}, {%r2, %r2, %r2, %r2, %r2, %r2, %r2, %r2}, {%f59402, %f59403, %f59404, %f59405, %f59406, %f59407, %f59408, %f59409};
	bar.warp.sync 	-1;
	wmma.mma.sync.aligned.row.col.m32n8k16.f32.f32 {%f59418, %f59419, %f59420, %f59421, %f59422, %f59423, %f59424, %f59425}, {%r2, %r2, %r2, %r2, %r2, %r2, %r2, %r2}, {%r2, %r2, %r2, %r2, %r2, %r2, %r2, %r2}, {%f59410, %f59411, %f59412, %f59413, %f59414, %f59415, %f59416, %f59417};
	bar.warp.sync 	-1;
	wmma.mma.sync.aligned.row.col.m32n8k16.f32.f32 {%f59426, %f59427, %f59428, %f59429, %f59430, %f59431, %f59432, %f59433}, {%r2, %r2, %r2, %r2, %r2, %r2, %r2, %r2}, {%r2, %r2, %r2, %r2, %r2, %r2, %r2, %r2}, {%f59418, %f59419, %f59420, %f59421, %f59422, %f59423, %f59424, %f59425};
	bar.warp.sync 	-1;
	wmma.mma.sync.aligned.row.col.m32n8k16.f32.f32 {%f59434, %f59435, %f59436, %f59437, %f59438, %f59439, %f59440, %f59441}, {%r2, %r2, %r2, %r2, %r2, %r2, %r2, %r2}, {%r2, %r2, %r2, %r2, %r2, %r2, %r2, %r2}, {%f59426, %f59427, %f59428, %f59429, %f59430, %f59431, %f59432, %f59433};
	bar.warp.sync 	-1;
	wmma.mma.sync.aligned.row.col.m32n8k16.f32.f32 {%f59442, %f59443, %f59444, %f59445, %f59446, %f59447, %f59448, %f59449}, {%r2, %r2, %r2, %r2, %r2, %r2, %r2, %r2}, {%r2, %r2, %r2, %r2, %r2, %r2, %r2, %r2}, {%f59434, %f59435, %f59436, %f59437, %f59438, %f59439, %f59440, %f59441};
	bar.warp.sync 	-1;
	wmma.mma.sync.aligned.row.col.m32n8k16.f32.f32 {%f59450, %f59451, %f59452, %f59453, %f59454, %f59455, %f59456, %f59457}, {%r2, %r2, %r2, %r2, %r2, %r2, %r2, %r2}, {%r2, %r2, %r2, %r2, %r2, %r2, %r2, %r2}, {%f59442, %f59443, %f59444, %f59445, %f59446, %f59447, %f59448, %f59449};
	bar.warp.sync 	-1;
	wmma.mma.sync.aligned.row.col.m32n8k16.f32.f32 {%f59458, %f59459, %f59460, %f59461, %f59462, %f59463, %f59464, %f59465}, {%r2, %r2, %r2, %r2, %r2, %r2, %r2, %r2}, {%r2, %r2, %r2, %r2, %r2, %r2, %r2, %r2}, {%f59450, %f59451, %f59452, %f59453, %f59454, %f59455, %f59456, %f59457};
	bar.warp.sync 	-1;
	wmma.mma.sync.aligned.row.col.m32n8k16.f32.f32 {%f59466, %f59467, %f59468, %f59469, %f59470, %f59471, %f59472, %f59473}, {%r2, %r2, %r2, %r2, %r2, %r2, %r2, %r2}, {%r2, %r2, %r2, %r2, %r2, %r2, %r2, %r2}, {%f59458, %f59459, %f59460, %f59461, %f59462, %f59463, %f59464, %f59465};
	bar.warp.sync 	-1;
	wmma.mma.sync.aligned.row.col.m32n8k16.f32.f32 {%f59474, %f59475, %f59476, %f59477, %f59478, %f59479, %f59480, %f59481}, {%r2, %r2, %r2, %r2, %r2, %r2, %r2, %r2}, {%r2, %r2, %r2, %r2, %r2, %r2, %r2, %r2}, {%f59466, %f59467, %f59468, %f59469, %f59470, %f59471, %f59472, %f59473};
	bar.warp.sync 	-1;
	wmma.mma.sync.aligned.row.col.m32n8k16.f32.f32 {%f59482, %f59483, %f59484, %f59485, %f59486, %f59487, %f59488, %f59489}, {%r2, %r2, %r2, %r2, %r2, %r2, %r2, %r2}, {%r2, %r2, %r2, %r2, %r2, %r2, %r2, %r2}, {%f59474, %f59475, %f59476, %f59477, %f59478, %f59479, %f59480, %f59481};
	bar.warp.sync 	-1;
	wmma.mma.sync.aligned.row.col.m32n8k16.f32.f32 {%f59490, %f59491, %f59492, %f59493, %f59494, %f59495, %f59496, %f59497}, {%r2, %r2, %r2, %r2, %r2, %r2, %r2, %r2}, {%r2, %r2, %r2, %r2, %r2, %r2, %r2, %r2}, {%f59482, %f59483, %f59484, %f59485, %f59486, %f59487, %f59488, %f59489};
	bar.warp.sync 	-1;
	wmma.mma.sync.aligned.row.col.m32n8k16.f32.f32 {%f59498, %f59499, %f59500, %f59501, %f59502, %f59503, %f59504, %f59505}, {%r2, %r2, %r2, %r2, %r2, %r2, %r2, %r2}, {%r2, %r2, %r2, %r2, %r2, %r2, %r2, %r2}, {%f59490, %f59491, %f59492, %f59493, %f59494, %f59495, %f59496, %f59497};
	bar.warp.sync 	-1;
	wmma.mma.sync.aligned.row.col.m32n8k16.f32.f32 {%f59506, %f59507, %f59508, %f59509, %f59510, %f59511, %f59512, %f59513}, {%r2, %r2, %r2, %r2, %r2, %r2, %r2, %r2}, {%r2, %r2, %r2, %r2, %r2, %r2, %r2, %r2}, {%f59498, %f59499, %f59500, %f59501, %f59502, %f59503, %f59504, %f59505};
	bar.warp.sync 	-1;
	wmma.mma.sync.aligned.row.col.m32n8k16.f32.f32 {%f59514, %f59515, %f59516, %f59517, %f59518, %f59519, %f59520, %f59521}, {%r2, %r2, %r2, %r2, %r2, %r2, %r2, %r2}, {%r2, %r2, %r2, %r2, %r2, %r2, %r2, %r2}, {%f59506, %f59507, %f59508, %f59509, %f59510, %f59511, %f59512, %f59513};
	bar.warp.sync 	-1;
	wmma.mma.sync.aligned.row.col.m32n8k16.f32.f32 {%f59522, %f59523, %f59524, %f59525, %f59526, %f59527, %f59528, %f59529}, {%r2, %r2, %r2, %r2, %r2, %r2, %r2, %r2}, {%r2, %r2, %r2, %r2, %r2, %r2, %r2, %r2}, {%f59514, %f59515, %f59516, %f59517, %f59518, %f59519, %f59520, %f59521};
	bar.warp.sync 	-1;
	wmma.mma.sync.aligned.row.col.m32n8k16.f32.f32 {%f59530, %f59531, %f59532, %f59533, %f59534, %f59535, %f59536, %f59537}, {%r2, %r2, %r2, %r2, %r2, %r2, %r2, %r2}, {%r2, %r2, %r2, %r2, %r2, %r2, %r2, %r2}, {%f59522, %f59523, %f59524, %f59525, %f59526, %f59527, %f59528, %f59529};
	bar.warp.sync 	-1;
	wmma.mma.sync.aligned.row.col.m32n8k16.f32.f32 {%f59538, %f59539, %f59540, %f59541, %f59542, %f59543, %f59544, %f59545}, {%r2, %r2, %r2, %r2, %r2, %r2, %r2, %r2}, {%r2, %r2, %r2, %r2, %r2, %r2, %r2, %r2}, {%f59530, %f59531, %f59532, %f59533, %f59534, %f59535, %f59536, %f59537};
	bar.warp.sync 	-1;
	wmma.mma.sync.aligned.row.col.m32n8k16.f32.f32 {%f59546, %f59547, %f59548, %f59549, %f59550, %f59551, %f59552, %f59553}, {%r2, %r2, %r2, %r2, %r2, %r2, %r2, %r2}, {%r2, %r2, %r2, %r2, %r2, %r2, %r2, %r2}, {%f59538, %f59539, %f59540, %f59541, %f59542, %f59543, %f59544, %f59545};
	bar.warp.sync 	-1;
	wmma.mma.sync.aligned.row.col.m32n8k16.f32.f32 {%f59554, %f59555, %f59556, %f59557, %f59558, %f59559, %f59560, %f59561}, {%r2, %r2, %r2, %r2, %r2, %r2, %r2, %r2}, {%r2, %r2, %r2, %r2, %r2, %r2, %r2, %r2}, {%f59546, %f59547, %f59548, %f59549, %f59550, %f59551, %f59552, %f59553};
	bar.warp.sync 	-1;
	wmma.mma.sync.aligned.row.col.m32n8k16.f32.f32 {%f59562, %f59563, %f59564, %f59565, %f59566, %f59567, %f59568, %f59569}, {%r2, %r2, %r2, %r2, %r2, %r2, %r2, %r2}, {%r2, %r2, %r2, %r2, %r2, %r2, %r2, %r2}, {%f59554, %f59555, %f59556, %f59557, %f59558, %f59559, %f59560, %f59561};
	bar.warp.sync 	-1;
	wmma.mma.sync.aligned.row.col.m32n8k16.f32.f32 {%f59570, %f59571, %f59572, %f59573, %f59574, %f59575, %f59576, %f59577}, {%r2, %r2, %r2, %r2, %r2, %r2, %r2, %r2}, {%r2, %r2, %r2, %r2, %r2, %r2, %r2, %r2}, {%f59562, %f59563, %f59564, %f59565, %f59566, %f59567, %f59568, %f59569};
	bar.warp.sync 	-1;
	wmma.mma.sync.aligned.row.col.m32n8k16.f32.f32 {%f59578, %f59579, %f59580, %f59581, %f59582, %f59583, %f59584, %f59585}, {%r2, %r2, %r2, %r2, %r2, %r2, %r2, %r2}, {%r2, %r2, %r2, %r2, %r2, %r2, %r2, %r2}, {%f59570, %f59571, %f59572, %f59573, %f59574, %f59575, %f59576, %f59577};
	bar.warp.sync 	-1;
	wmma.mma.sync.aligned.row.col.m32n8k16.f32.f32 {%f59586, %f59587, %f59588, %f59589, %f59590, %f59591, %f59592, %f59593}, {%r2, %r2, %r2, %r2, %r2, %r2, %r2, %r2}, {%r2, %r2, %r2, %r2, %r2, %r2, %r2, %r2}, {%f59578, %f59579, %f59580, %f59581, %f59582, %f59583, %f59584, %f59585};
	bar.warp.sync 	-1;
	wmma.mma.sync.aligned.row.col.m32n8k16.f32.f32 {%f59594, %f59595, %f59596, %f59597, %f59598, %f59599, %f59600, %f59601}, {%r2, %r2, %r2, %r2, %r2, %r2, %r2, %r2}, {%r2, %r2, %r2, %r2, %r2, %r2, %r2, %r2}, {%f59586, %f59587, %f59588, %f59589, %f59590, %f59591, %f59592, %f59593};
	bar.warp.sync 	-1;
	wmma.mma.sync.aligned.row.col.m32n8k16.f32.f32 {%f59602, %f59603, %f59604, %f59605, %f59606, %f59607, %f59608, %f59609}, {%r2, %r2, %r2, %r2, %r2, %r2, %r2, %r2}, {%r2, %r2, %r2, %r2, %r2, %r2, %r2, %r2}, {%f59594, %f59595, %f59596, %f59597, %f59598, %f59599, %f59600, %f59601};
	bar.warp.sync 	-1;
	wmma.mma.sync.aligned.row.col.m32n8k16.f32.f32 {%f59610, %f59611, %f59612, %f59613, %f59614, %f59615, %f59616, %f59617}, {%r2, %r2, %r2, %r2, %r2, %r2, %r2, %r2}, {%r2, %r2, %r2, %r2, %r2, %r2, %r2, %r2}, {%f59602, %f59603, %f59604, %f59605, %f59606, %f59607, %f59608, %f59609};
	bar.warp.sync 	-1;
	wmma.mma.sync.aligned.row.col.m32n8k16.f32.f32 {%f59618, %f59619, %f59620, %f59621, %f59622, %f59623, %f59624, %f59625}, {%r2, %r2, %r2, %r2, %r2, %r2, %r2, %r2}, {%r2, %r2, %r2, %r2, %r2, %r2, %r2, %r2}, {%f59610, %f59611, %f59612, %f59613, %f59614, %f59615, %f59616, %f59617};
	bar.warp.sync 	-1;
	wmma.mma.sync.aligned.row.col.m32n8k16.f32.f32 {%f59626, %f59627, %f59628, %f59629, %f59630, %f59631, %f59632, %f59633}, {%r2, %r2, %r2, %r2, %r2, %r2, %r2, %r2}, {%r2, %r2, %r2, %r2, %r2, %r2, %r2, %r2}, {%f59618, %f59619, %f59620, %f59621, %f59622, %f59623, %f59624, %f59625};
	bar.warp.sync 	-1;
	wmma.mma.sync.aligned.row.col.m32n8k16.f32.f32 {%f59634, %f59635, %f59636, %f59637, %f59638, %f59639, %f59640, %f59641}, {%r2, %r2, %r2, %r2, %r2, %r2, %r2, %r2}, {%r2, %r2, %r2, %r2, %r2, %r2, %r2, %r2}, {%f59626, %f59627, %f59628, %f59629, %f59630, %f59631, %f59632, %f59633};
	bar.warp.sync 	-1;
	wmma.mma.sync.aligned.row.col.m32n8k16.f32.f32 {%f59642, %f59643, %f59644, %f59645, %f59646, %f59647, %f59648, %f59649}, {%r2, %r2, %r2, %r2, %r2, %r2, %r2, %r2}, {%r2, %r2, %r2, %r2, %r2, %r2, %r2, %r2}, {%f59634, %f59635, %f59636, %f59637, %f59638, %f59639, %f59640, %f59641};
	bar.warp.sync 	-1;
	wmma.mma.sync.aligned.row.col.m32n8k16.f32.f32 {%f59650, %f59651, %f59652, %f59653, %f59654, %f59655, %f59656, %f59657}, {%r2, %r2, %r2, %r2, %r2, %r2, %r2, %r2}, {%r2, %r2, %r2, %r2, %r2, %r2, %r2, %r2}, {%f59642, %f59643, %f59644, %f59645, %f59646, %f59647, %f59648, %f59649};
	bar.warp.sync 	-1;
	wmma.mma.sync.aligned.row.col.m32n8k16.f32.f32 {%f59658, %f59659, %f59660, %f59661, %f59662, %f59663, %f59664, %f59665}, {%r2, %r2, %r2, %r2, %r2, %r2, %r2, %r2}, {%r2, %r2, %r2, %r2, %r2, %r2, %r2, %r2}, {%f59650, %f59651, %f59652, %f59653, %f59654, %f59655, %f59656, %f59657};
	bar.warp.sync 	-1;
	wmma.mma.sync.aligned.row.col.m32n8k16.f32.f32 {%f59666, %f59667, %f59668, %f59669, %f59670, %f59671, %f59672, %f59673}, {%r2, %r2, %r2, %r2, %r2, %r2, %r2, %r2}, {%r2, %r2, %r2, %r2, %r2, %r2, %r2, %r2}, {%f59658, %f59659, %f59660, %f59661, %f59662, %f59663, %f59664, %f59665};
	bar.warp.sync 	-1;
	wmma.mma.sync.aligned.row.col.m32n8k16.f32.f32 {%f59674, %f59675, %f59676, %f59677, %f59678, %f59679, %f59680, %f59681}, {%r2, %r2, %r2, %r2, %r2, %r2, %r2, %r2}, {%r2, %r2, %r2, %r2, %r2, %r2, %r2, %r2}, {%f59666, %f59667, %f59668, %f59669, %f59670, %f59671, %f59672, %f59673};
	bar.warp.sync 	-1;
	wmma.mma.sync.aligned.row.col.m32n8k16.f32.f32 {%f59682, %f59683, %f59684, %f59685, %f59686, %f59687, %f59688, %f59689}, {%r2, %r2, %r2, %r2, %r2, %r2, %r2, %r2}, {%r2, %r2, %r2, %r2, %r2, %r2, %r2, %r2}, {%f59674, %f59675, %f59676, %f59677, %f59678, %f59679, %f59680, %f59681};
	bar.warp.sync 	-1;
	wmma.mma.sync.aligned.row.col.m32n8k16.f32.f32 {%f59690, %f59691, %f59692, %f59693, %f59694, %f59695, %f59696, %f59697}, {%r2, %r2, %r2, %r2, %r2, %r2, %r2, %r2}, {%r2, %r2, %r2, %r2, %r2, %r2, %r2, %r2}, {%f59682, %f59683, %f59684, %f59685, %f59686, %f59687, %f59688, %f59689};
	bar.warp.sync 	-1;
	wmma.mma.sync.aligned.row.col.m32n8k16.f32.f32 {%f59698, %f59699, %f59700, %f59701, %f59702, %f59703, %f59704, %f59705}, {%r2, %r2, %r2, %r2, %r2, %r2, %r2, %r2}, {%r2, %r2, %r2, %r2, %r2, %r2, %r2, %r2}, {%f59690, %f59691, %f59692, %f59693, %f59694, %f59695, %f59696, %f59697};
	bar.warp.sync 	-1;
	wmma.mma.sync.aligned.row.col.m32n8k16.f32.f32 {%f59706, %f59707, %f59708, %f59709, %f59710, %f59711, %f59712, %f59713}, {%r2, %r2, %r2, %r2, %r2, %r2, %r2, %r2}, {%r2, %r2, %r2, %r2, %r2, %r2, %r2, %r2}, {%f59698, %f59699, %f59700, %f59701, %f59702, %f59703, %f59704, %f59705};
	bar.warp.sync 	-1;
	wmma.mma.sync.aligned.row.col.m32n8k16.f32.f32 {%f59714, %f59715, %f59716, %f59717, %f59718, %f59719, %f59720, %f59721}, {%r2, %r2, %r2, %r2, %r2, %r2, %r2, %r2}, {%r2, %r2, %r2, %r2, %r2, %r2, %r2, %r2}, {%f59706, %f59707, %f59708, %f59709, %f59710, %f59711, %f59712, %f59713};
	bar.warp.sync 	-1;
	wmma.mma.sync.aligned.row.col.m32n8k16.f32.f32 {%f59722, %f59723, %f59724, %f59725, %f59726, %f59727, %f59728, %f59729}, {%r2, %r2, %r2, %r2, %r2, %r2, %r2, %r2}, {%r2, %r2, %r2, %r2, %r2, %r2, %r2, %r2}, {%f59714, %f59715, %f59716, %f59717, %f59718, %f59719, %f59720, %f59721};
	bar.warp.sync 	-1;
	wmma.mma.sync.aligned.row.col.m32n8k16.f32.f32 {%f59730, %f59731, %f59732, %f59733, %f59734, %f59735, %f59736, %f59737}, {%r2, %r2, %r2, %r2, %r2, %r2, %r2, %r2}, {%r2, %r2, %r2, %r2, %r2, %r2, %r2, %r2}, {%f59722, %f59723, %f59724, %f59725, %f59726, %f59727, %f59728, %f59729};
	bar.warp.sync 	-1;
	wmma.mma.sync.aligned.row.col.m32n8k16.f32.f32 {%f59738, %f59739, %f59740, %f59741, %f59742, %f59743, %f59744, %f59745}, {%r2, %r2, %r2, %r2, %r2, %r2, %r2, %r2}, {%r2, %r2, %r2, %r2, %r2, %r2, %r2, %r2}, {%f59730, %f59731, %f59732, %f59733, %f59734, %f59735, %f59736, %f59737};
	bar.warp.sync 	-1;
	wmma.mma.sync.aligned.row.col.m32n8k16.f32.f32 {%f59746, %f59747, %f59748, %f59749, %f59750, %f59751, %f59752, %f59753}, {%r2, %r2, %r2, %r2, %r2, %r2, %r2, %r2}, {%r2, %r2, %r2, %r2, %r2, %r2, %r2, %r2}, {%f59738, %f59739, %f59740, %f59741, %f59742, %f59743, %f59744, %f59745};
	bar.warp.sync 	-1;
	wmma.mma.sync.aligned.row.col.m32n8k16.f32.f32 {%f59754, %f59755, %f59756, %f59757, %f59758, %f59759, %f59760, %f59761}, {%r2, %r2, %r2, %r2, %r2, %r2, %r2, %r2}, {%r2, %r2, %r2, %r2, %r2, %r2, %r2, %r2}, {%f59746, %f59747, %f59748, %f59749, %f59750, %f59751, %f59752, %f59753};
	bar.warp.sync 	-1;
	wmma.mma.sync.aligned.row.col.m32n8k16.f32.f32 {%f59762, %f59763, %f59764, %f59765, %f59766, %f59767, %f59768, %f59769}, {%r2, %r2, %r2, %r2, %r2, %r2, %r2, %r2}, {%r2, %r2, %r2, %r2, %r2, %r2, %r2, %r2}, {%f59754, %f59755, %f59756, %f59757, %f59758, %f59759, %f59760, %f59761};
	bar.warp.sync 	-1;
	wmma.mma.sync.aligned.row.col.m32n8k16.f32.f32 {%f59770, %f59771, %f59772, %f59773, %f59774, %f59775, %f59776, %f59777}, {%r2, %r2, %r2, %r2, %r2, %r2, %r2, %r2}, {%r2, %r2, %r2, %r2, %r2, %r2, %r2, %r2}, {%f59762, %f59763, %f59764, %f59765, %f59766, %f59767, %f59768, %f59769};
	bar.warp.sync 	-1;
	wmma.mma.sync.aligned.row.col.m32n8k16.f32.f32 {%f59778, %f59779, %f59780, %f59781, %f59782, %f59783, %f59784, %f59785}, {%r2, %r2, %r2, %r2, %r2, %r2, %r2, %r2}, {%r2, %r2, %r2, %r2, %r2, %r2, %r2, %r2}, {%f59770, %f59771, %f59772, %f59773, %f59774, %f59775, %f59776, %f59777};
	bar.warp.sync 	-1;
	wmma.mma.sync.aligned.row.col.m32n8k16.f32.f32 {%f59786, %f59787, %f59788, %f59789, %f59790, %f59791, %f59792, %f59793}, {%r2, %r2, %r2, %r2, %r2, %r2, %r2, %r2}, {%r2, %r2, %r2, %r2, %r2, %r2, %r2, %r2}, {%f59778, %f59779, %f59780, %f59781, %f59782, %f59783, %f59784, %f59785};
	bar.warp.sync 	-1;
	wmma.mma.sync.aligned.row.col.m32n8k16.f32.f32 {%f59794, %f59795, %f59796, %f59797, %f59798, %f59799, %f59800, %f59801}, {%r2, %r2, %r2, %r2, %r2, %r2, %r2, %r2}, {%r2, %r2, %r2, %r2, %r2, %r2, %r2, %r2}, {%f59786, %f59787, %f59788, %f59789, %f59790, %f59791, %f59792, %f59793};
	bar.warp.sync 	-1;
	wmma.mma.sync.aligned.row.col.m32n8k16.f32.f32 {%f59802, %f59803, %f59804, %f59805, %f59806, %f59807, %f59808, %f59809}, {%r2, %r2, %r2, %r2, %r2, %r2, %r2, %r2}, {%r2, %r2, %r2, %r2, %r2, %r2, %r2, %r2}, {%f59794, %f59795, %f59796, %f59797, %f59798, %f59799, %f59800, %f59801};
	bar.warp.sync 	-1;
	wmma.mma.sync.aligned.row.col.m32n8k16.f32.f32 {%f59810, %f59811, %f59812, %f59813, %f59814, %f59815, %f59816, %f59817}, {%r2, %r2, %r2, %r2, %r2, %r2, %r2, %r2}, {%r2, %r2, %r2, %r2, %r2, %r2, %r2, %r2}, {%f59802, %f59803, %f59804, %f59805, %f59806, %f59807, %f59808, %f59809};
	bar.warp.sync 	-1;
	wmma.mma.sync.aligned.row.col.m32n8k16.f32.f32 {%f59818, %f59819, %f59820, %f59821, %f59822, %f59823, %f59824, %f59825}, {%r2, %r2, %r2, %r2, %r2, %r2, %r2, %r2}, {%r2, %r2, %r2, %r2, %r2, %r2, %r2, %r2}, {%f59810, %f59811, %f59812, %f59813, %f59814, %f59815, %f59816, %f59817};
	bar.warp.sync 	-1;
	wmma.mma.sync.aligned.row.col.m32n8k16.f32.f32 {%f59826, %f59827, %f59828, %f59829, %f59830, %f59831, %f59832, %f59833}, {%r2, %r2, %r2, %r2, %r2, %r2, %r2, %r2}, {%r2, %r2, %r2, %r2, %r2, %r2, %r2, %r2}, {%f59818, %f59819, %f59820, %f59821, %f59822, %f59823, %f59824, %f59825};
	bar.warp.sync 	-1;
	wmma.mma.sync.aligned.row.col.m32n8k16.f32.f32 {%f59834, %f59835, %f59836, %f59837, %f59838, %f59839, %f59840, %f59841}, {%r2, %r2, %r2, %r2, %r2, %r2, %r2, %r2}, {%r2, %r2, %r2, %r2, %r2, %r2, %r2, %r2}, {%f59826, %f59827, %f59828, %f59829, %f59830, %f59831, %f59832, %f59833};
	bar.warp.sync 	-1;
	wmma.mma.sync.aligned.row.col.m32n8k16.f32.f32 {%f59842, %f59843, %f59844, %f59845, %f59846, %f59847, %f59848, %f59849}, {%r2, %r2, %r2, %r2, %r2, %r2, %r2, %r2}, {%r2, %r2, %r2, %r2, %r2, %r2, %r2, %r2}, {%f59834, %f59835, %f59836, %f59837, %f59838, %f59839, %f59840, %f59841};
	bar.warp.sync 	-1;
	wmma.mma.sync.aligned.row.col.m32n8k16.f32.f32 {%f59850, %f59851, %f59852, %f59853, %f59854, %f59855, %f59856, %f59857}, {%r2, %r2, %r2, %r2, %r2, %r2, %r2, %r2}, {%r2, %r2, %r2, %r2, %r2, %r2, %r2, %r2}, {%f59842, %f59843, %f59844, %f59845, %f59846, %f59847, %f59848, %f59849};
	bar.warp.sync 	-1;
	wmma.mma.sync.aligned.row.col.m32n8k16.f32.f32 {%f59858, %f59859, %f59860, %f59861, %f59862, %f59863, %f59864, %f59865}, {%r2, %r2, %r2, %r2, %r2, %r2, %r2, %r2}, {%r2, %r2, %r2, %r2, %r2, %r2, %r2, %r2}, {%f59850, %f59851, %f59852, %f59853, %f59854, %f59855, %f59856, %f59857};
	bar.warp.sync 	-1;
	wmma.mma.sync.aligned.row.col.m32n8k16.f32.f32 {%f59866, %f59867, %f59868, %f59869, %f59870, %f59871, %f59872, %f59873}, {%r2, %r2, %r2, %r2, %r2, %r2, %r2, %r2}, {%r2, %r2, %r2, %r2, %r2, %r2, %r2, %r2}, {%f59858, %f59859, %f59860, %f59861, %f59862, %f59863, %f59864, %f59865};
	bar.warp.sync 	-1;
	wmma.mma.sync.aligned.row.col.m32n8k16.f32.f32 {%f59874, %f59875, %f59876, %f59877, %f59878, %f59879, %f59880, %f59881}, {%r2, %r2, %r2, %r2, %r2, %r2, %r2, %r2}, {%r2, %r2, %r2, %r2, %r2, %r2, %r2, %r2}, {%f59866, %f59867, %f59868, %f59869, %f59870, %f59871, %f59872, %f59873};
	bar.warp.sync 	-1;
	wmma.mma.sync.aligned.row.col.m32n8k16.f32.f32 {%f59882, %f59883, %f59884, %f59885, %f59886, %f59887, %f59888, %f59889}, {%r2, %r2, %r2, %r2, %r2, %r2, %r2, %r2}, {%r2, %r2, %r2, %r2, %r2, %r2, %r2, %r2}, {%f59874, %f59875, %f59876, %f59877, %f59878, %f59879, %f59880, %f59881};
	bar.warp.sync 	-1;
	wmma.mma.sync.aligned.row.col.m32n8k16.f32.f32 {%f59890, %f59891, %f59892, %f59893, %f59894, %f59895, %f59896, %f59897}, {%r2, %r2, %r2, %r2, %r2, %r2, %r2, %r2}, {%r2, %r2, %r2, %r2, %r2, %r2, %r2, %r2}, {%f59882, %f59883, %f59884, %f59885, %f59886, %f59887, %f59888, %f59889};
	bar.warp.sync 	-1;
	wmma.mma.sync.aligned.row.col.m32n8k16.f32.f32 {%f59898, %f59899, %f59900, %f59901, %f59902, %f59903, %f59904, %f59905}, {%r2, %r2, %r2, %r2, %r2, %r2, %r2, %r2}, {%r2, %r2, %r2, %r2, %r2, %r2, %r2, %r2}, {%f59890, %f59891, %f59892, %f59893, %f59894, %f59895, %f59896, %f59897};
	bar.warp.sync 	-1;
	wmma.mma.sync.aligned.row.col.m32n8k16.f32.f32 {%f59906, %f59907, %f59908, %f59909, %f59910, %f59911, %f59912, %f59913}, {%r2, %r2, %r2, %r2, %r2, %r2, %r2, %r2}, {%r2, %r2, %r2, %r2, %r2, %r2, %r2, %r2}, {%f59898, %f59899, %f59900, %f59901, %f59902, %f59903, %f59904, %f59905};
	bar.warp.sync 	-1;
	wmma.mma.sync.aligned.row.col.m32n8k16.f32.f32 {%f59914, %f59915, %f59916, %f59917, %f59918, %f59919, %f59920, %f59921}, {%r2, %r2, %r2, %r2, %r2, %r2, %r2, %r2}, {%r2, %r2, %r2, %r2, %r2, %r2, %r2, %r2}, {%f59906, %f59907, %f59908, %f59909, %f59910, %f59911, %f59912, %f59913};
	bar.warp.sync 	-1;
	wmma.mma.sync.aligned.row.col.m32n8k16.f32.f32 {%f59922, %f59923, %f59924, %f59925, %f59926, %f59927, %f59928, %f59929}, {%r2, %r2, %r2, %r2, %r2, %r2, %r2, %r2}, {%r2, %r2, %r2, %r2, %r2, %r2, %r2, %r2}, {%f59914, %f59915, %f59916, %f59917, %f59918, %f59919, %f59920, %f59921};
	bar.warp.sync 	-1;
	wmma.mma.sync.aligned.row.col.m32n8k16.f32.f32 {%f59930, %f59931, %f59932, %f59933, %f59934, %f59935, %f59936, %f59937}, {%r2, %r2, %r2, %r2, %r2, %r2, %r2, %r2}, {%r2, %r2, %r2, %r2, %r2, %r2, %r2, %r2}, {%f59922, %f59923, %f59924, %f59925, %f59926, %f59927, %f59928, %f59929};
	bar.warp.sync 	-1;
	wmma.mma.sync.aligned.row.col.m32n8k16.f32.f32 {%f59938, %f59939, %f59940, %f59941, %f59942, %f59943, %f59944, %f59945}, {%r2, %r2, %r2, %r2, %r2, %r2, %r2, %r2}, {%r2, %r2, %r2, %r2, %r2, %r2, %r2, %r2}, {%f59930, %f59931, %f59932, %f59933, %f59934, %f59935, %f59936, %f59937};
	bar.warp.sync 	-1;
	wmma.mma.sync.aligned.row.col.m32n8k16.f32.f32 {%f59946, %f59947, %f59948, %f59949, %f59950, %f59951, %f59952, %f59953}, {%r2, %r2, %r2, %r2, %r2, %r2, %r2, %r2}, {%r2, %r2, %r2, %r2, %r2, %r2, %r2, %r2}, {%f59938, %f59939, %f59940, %f59941, %f59942, %f59943, %f59944, %f59945};
	bar.warp.sync 	-1;
	wmma.mma.sync.aligned.row.col.m32n8k16.f32.f32 {%f59954, %f59955, %f59956, %f59957, %f59958, %f59959, %f59960, %f59961}, {%r2, %r2, %r2, %r2, %r2, %r2, %r2, %r2}, {%r2, %r2, %r2, %r2, %r2, %r2, %r2, %r2}, {%f59946, %f59947, %f59948, %f59949, %f59950, %f59951, %f59952, %f59953};
	bar.warp.sync 	-1;
	wmma.mma.sync.aligned.row.col.m32n8k16.f32.f32 {%f59962, %f59963, %f59964, %f59965, %f59966, %f59967, %f59968, %f59969}, {%r2, %r2, %r2, %r2, %r2, %r2, %r2, %r2}, {%r2, %r2, %r2, %r2, %r2, %r2, %r2, %r2}, {%f59954, %f59955, %f59956, %f59957, %f59958, %f59959, %f59960, %f59961};
	bar.warp.sync 	-1;
	wmma.mma.sync.aligned.row.col.m32n8k16.f32.f32 {%f59970, %f59971, %f59972, %f59973, %f59974, %f59975, %f59976, %f59977}, {%r2, %r2, %r2, %r2, %r2, %r2, %r2, %r2}, {%r2, %r2, %r2, %r2, %r2, %r2, %r2, %r2}, {%f59962, %f59963, %f59964, %f59965, %f59966, %f59967, %f59968, %f59969};
	bar.warp.sync 	-1;
	wmma.mma.sync.aligned.row.col.m32n8k16.f32.f32 {%f59978, %f59979, %f59980, %f59981, %f59982, %f59983, %f59984, %f59985}, {%r2, %r2, %r2, %r2, %r2, %r2, %r2, %r2}, {%r2, %r2, %r2, %r2, %r2, %r2, %r2, %r2}, {%f59970, %f59971, %f59972, %f59973, %f59974, %f59975, %f59976, %f59977};
	bar.warp.sync 	-1;
	wmma.mma.sync.aligned.row.col.m32n8k16.f32.f32 {%f59986, %f59987, %f59988, %f59989, %f59990, %f59991, %f59992, %f59993}, {%r2, %r2, %r2, %r2, %r2, %r2, %r2, %r2}, {%r2, %r2, %r2, %r2, %r2, %r2, %r2, %r2}, {%f59978, %f59979, %f59980, %f59981, %f59982, %f59983, %f59984, %f59985};
	bar.warp.sync 	-1;
	wmma.mma.sync.aligned.row.col.m32n8k16.f32.f32 {%f59994, %f59995, %f59996, %f59997, %f59998, %f59999, %f60000, %f60001}, {%r2, %r2, %r2, %r2, %r2, %r2, %r2, %r2}, {%r2, %r2, %r2, %r2, %r2, %r2, %r2, %r2}, {%f59986, %f59987, %f59988, %f59989, %f59990, %f59991, %f59992, %f59993};
	bar.warp.sync 	-1;
	wmma.mma.sync.aligned.row.col.m32n8k16.f32.f32 {%f60002, %f60003, %f60004, %f60005, %f60006, %f60007, %f60008, %f60009}, {%r2, %r2, %r2, %r2, %r2, %r2, %r2, %r2}, {%r2, %r2, %r2, %r2, %r2, %r2, %r2, %r2}, {%f59994, %f59995, %f59996, %f59997, %f59998, %f59999, %f60000, %f60001};
	bar.warp.sync 	-1;
	wmma.mma.sync.aligned.row.col.m32n8k16.f32.f32 {%f60010, %f60011, %f60012, %f60013, %f60014, %f60015, %f60016, %f60017}, {%r2, %r2, %r2, %r2, %r2, %r2, %r2, %r2}, {%r2, %r2, %r2, %r2, %r2, %r2, %r2, %r2}, {%f60002, %f60003, %f60004, %f60005, %f60006, %f60007, %f60008, %f60009};
	bar.warp.sync 	-1;
	wmma.mma.sync.aligned.row.col.m32n8k16.f32.f32 {%f60018, %f60019, %f60020, %f60021, %f60022, %f60023, %f60024, %f60025}, {%r2, %r2, %r2, %r2, %r2, %r2, %r2, %r2}, {%r2, %r2, %r2, %r2, %r2, %r2, %r2, %r2}, {%f60010, %f60011, %f60012, %f60013, %f60014, %f60015, %f60016, %f60017};
	bar.warp.sync 	-1;
	wmma.mma.sync.aligned.row.col.m32n8k16.f32.f32 {%f60026, %f60027, %f60028, %f60029, %f60030, %f60031, %f60032, %f60033}, {%r2, %r2, %r2, %r2, %r2, %r2, %r2, %r2}, {%r2, %r2, %r2, %r2, %r2, %r2, %r2, %r2}, {%f60018, %f60019, %f60020, %f60021, %f60022, %f60023, %f60024, %f60025};
	bar.warp.sync 	-1;
	wmma.mma.sync.aligned.row.col.m32n8k16.f32.f32 {%f60034, %f60035, %f60036, %f60037, %f60038, %f60039, %f60040, %f60041}, {%r2, %r2, %r2, %r2, %r2, %r2, %r2, %r2}, {%r2, %r2, %r2, %r2, %r2, %r2, %r2, %r2}, {%f60026, %f60027, %f60028, %f60029, %f60030, %f60031, %f60032, %f60033};
	bar.warp.sync 	-1;
	wmma.mma.sync.aligned.row.col.m32n8k16.f32.f32 {%f60042, %f60043, %f60044, %f60045, %f60046, %f60047, %f60048, %f60049}, {%r2, %r2, %r2, %r2, %r2, %r2, %r2, %r2}, {%r2, %r2, %r2, %r2, %r2, %r2, %r2, %r2}, {%f60034, %f60035, %f60036, %f60037, %f60038, %f60039, %f60040, %f60041};
	bar.warp.sync 	-1;
	wmma.mma.sync.aligned.row.col.m32n8k16.f32.f32 {%f60050, %f60051, %f60052, %f60053, %f60054, %f60055, %f60056, %f60057}, {%r2, %r2, %r2, %r2, %r2, %r2, %r2, %r2}, {%r2, %r2, %r2, %r2, %r2, %r2, %r2, %r2}, {%f60042, %f60043, %f60044, %f60045, %f60046, %f60047, %f60048, %f60049};
	bar.warp.sync 	-1;
	wmma.mma.sync.aligned.row.col.m32n8k16.f32.f32 {%f60058, %f60059, %f60060, %f60061, %f60062, %f60063, %f60064, %f60065}, {%r2, %r2, %r2, %r2, %r2, %r2, %r2, %r2}, {%r2, %r2, %r2, %r2, %r2, %r2, %r2, %r2}, {%f60050, %f60051, %f60052, %f60053, %f60054, %f60055, %f60056, %f60057};
	bar.warp.sync 	-1;
	wmma.mma.sync.aligned.row.col.m32n8k16.f32.f32 {%f60066, %f60067, %f60068, %f60069, %f60070, %f60071, %f60072, %f60073}, {%r2, %r2, %r2, %r2, %r2, %r2, %r2, %r2}, {%r2, %r2, %r2, %r2, %r2, %r2, %r2, %r2}, {%f60058, %f60059, %f60060, %f60061, %f60062, %f60063, %f60064, %f60065};
	bar.warp.sync 	-1;
	wmma.mma.sync.aligned.row.col.m32n8k16.f32.f32 {%f60074, %f60075, %f60076, %f60077, %f60078, %f60079, %f60080, %f60081}, {%r2, %r2, %r2, %r2, %r2, %r2, %r2, %r2}, {%r2, %r2, %r2, %r2, %r2, %r2, %r2, %r2}, {%f60066, %f60067, %f60068, %f60069, %f60070, %f60071, %f60072, %f60073};
	bar.warp.sync 	-1;
	wmma.mma.sync.aligned.row.col.m32n8k16.f32.f32 {%f60082, %f60083, %f60084, %f60085, %f60086, %f60087, %f60088, %f60089}, {%r2, %r2, %r2, %r2, %r2, %r2, %r2, %r2}, {%r2, %r2, %r2, %r2, %r2, %r2, %r2, %r2}, {%f60074, %f60075, %f60076, %f60077, %f60078, %f60079, %f60080, %f60081};
	bar.warp.sync 	-1;
	wmma.mma.sync.aligned.row.col.m32n8k16.f32.f32 {%f60090, %f60091, %f60092, %f60093, %f60094, %f60095, %f60096, %f60097}, {%r2, %r2, %r2, %r2, %r2, %r2, %r2, %r2}, {%r2, %r2, %r2, %r2, %r2, %r2, %r2, %r2}, {%f60082, %f60083, %f60084, %f60085, %f60086, %f60087, %f60088, %f60089};
	bar.warp.sync 	-1;
	wmma.mma.sync.aligned.row.col.m32n8k16.f32.f32 {%f60098, %f60099, %f60100, %f60101, %f60102, %f60103, %f60104, %f60105}, {%r2, %r2, %r2, %r2, %r2, %r2, %r2, %r2}, {%r2, %r2, %r2, %r2, %r2, %r2, %r2, %r2}, {%f60090, %f60091, %f60092, %f60093, %f60094, %f60095, %f60096, %f60097};
	bar.warp.sync 	-1;
	wmma.mma.sync.aligned.row.col.m32n8k16.f32.f32 {%f60106, %f60107, %f60108, %f60109, %f60110, %f60111, %f60112, %f60113}, {%r2, %r2, %r2, %r2, %r2, %r2, %r2, %r2}, {%r2, %r2, %r2, %r2, %r2, %r2, %r2, %r2}, {%f60098, %f60099, %f60100, %f60101, %f60102, %f60103, %f60104, %f60105};
	bar.warp.sync 	-1;
	wmma.mma.sync.aligned.row.col.m32n8k16.f32.f32 {%f60114, %f60115, %f60116, %f60117, %f60118, %f60119, %f60120, %f60121}, {%r2, %r2, %r2, %r2, %r2, %r2, %r2, %r2}, {%r2, %r2, %r2, %r2, %r2, %r2, %r2, %r2}, {%f60106, %f60107, %f60108, %f60109, %f60110, %f60111, %f60112, %f60113};
	bar.warp.sync 	-1;
	wmma.mma.sync.aligned.row.col.m32n8k16.f32.f32 {%f60122, %f60123, %f60124, %f60125, %f60126, %f60127, %f60128, %f60129}, {%r2, %r2, %r2, %r2, %r2, %r2, %r2, %r2}, {%r2, %r2, %r2, %r2, %r2, %r2, %r2, %r2}, {%f60114, %f60115, %f60116, %f60117, %f60118, %f60119, %f60120, %f60121};
	bar.warp.sync 	-1;
	wmma.mma.sync.aligned.row.col.m32n8k16.f32.f32 {%f60130, %f60131, %f60132, %f60133, %f60134, %f60135, %f60136, %f60137}, {%r2, %r2, %r2, %r2, %r2, %r2, %r2, %r2}, {%r2, %r2, %r2, %r2, %r2, %r2, %r2, %r2}, {%f60122, %f60123, %f60124, %f60125, %f60126, %f60127, %f60128, %f60129};
	bar.warp.sync 	-1;
	wmma.mma.sync.aligned.row.col.m32n8k16.f32.f32 {%f60138, %f60139, %f60140, %f60141, %f60142, %f60143, %f60144, %f60145}, {%r2, %r2, %r2, %r2, %r2, %r2, %r2, %r2}, {%r2, %r2, %r2, %r2, %r2, %r2, %r2, %r2}, {%f60130, %f60131, %f60132, %f60133, %f60134, %f60135, %f60136, %f60137};
	bar.warp.sync 	-1;
	wmma.mma.sync.aligned.row.col.m32n8k16.f32.f32 {%f60146, %f60147, %f60148, %f60149, %f60150, %f60151, %f60152, %f60153}, {%r2, %r2, %r2, %r2, %r2, %r2, %r2, %r2}, {%r2, %r2, %r2, %r2, %r2, %r2, %r2, %r2}, {%f60138, %f60139, %f60140, %f60141, %f60142, %f60143, %f60144, %f60145};
	bar.warp.sync 	-1;
	wmma.mma.sync.aligned.row.col.m32n8k16.f32.f32 {%f60154, %f60155, %f60156, %f60157, %f60158, %f60159, %f60160, %f60161}, {%r2, %r2, %r2, %r2, %r2, %r2, %r2, %r2}, {%r2, %r2, %r2, %r2, %r2, %r2, %r2, %r2}, {%f60146, %f60147, %f60148, %f60149, %f60150, %f60151, %f60152, %f60153};
	bar.warp.sync 	-1;
	wmma.mma.sync.aligned.row.col.m32n8k16.f32.f32 {%f60162, %f60163, %f60164, %f60165, %f60166, %f60167, %f60168, %f60169}, {%r2, %r2, %r2, %r2, %r2, %r2, %r2, %r2}, {%r2, %r2, %r2, %r2, %r2, %r2, %r2, %r2}, {%f60154, %f60155, %f60156, %f60157, %f60158, %f60159, %f60160, %f60161};
	bar.warp.sync 	-1;
	wmma.mma.sync.aligned.row.col.m32n8k16.f32.f32 {%f60170, %f60171, %f60172, %f60173, %f60174, %f60175, %f60176, %f60177}, {%r2, %r2, %r2, %r2, %r2, %r2, %r2, %r2}, {%r2, %r2, %r2, %r2, %r2, %r2, %r2, %r2}, {%f60162, %f60163, %f60164, %f60165, %f60166, %f60167, %f60168, %f60169};
	bar.warp.sync 	-1;
	wmma.mma.sync.aligned.row.col.m32n8k16.f32.f32 {%f60178, %f60179, %f60180, %f60181, %f60182, %f60183, %f60184, %f60185}, {%r2, %r2, %r2, %r2, %r2, %r2, %r2, %r2}, {%r2, %r2, %r2, %r2, %r2, %r2, %r2, %r2}, {%f60170, %f60171, %f60172, %f60173, %f60174, %f60175, %f60176, %f60177};
	bar.warp.sync 	-1;
	wmma.mma.sync.aligned.row.col.m32n8k16.f32.f32 {%f60186, %f60187, %f60188, %f60189, %f60190, %f60191, %f60192, %f60193}, {%r2, %r2, %r2, %r2, %r2, %r2, %r2, %r2}, {%r2, %r2, %r2, %r2, %r2, %r2, %r2, %r2}, {%f60178, %f60179, %f60180, %f60181, %f60182, %f60183, %f60184, %f60185};
	bar.warp.sync 	-1;
	wmma.mma.sync.aligned.row.col.m32n8k16.f32.f32 {%f60194, %f60195, %f60196, %f60197, %f60198, %f60199, %f60200, %f60201}, {%r2, %r2, %r2, %r2, %r2, %r2, %r2, %r2}, {%r2, %r2, %r2, %r2, %r2, %r2, %r2, %r2}, {%f60186, %f60187, %f60188, %f60189, %f60190, %f60191, %f60192, %f60193};
	bar.warp.sync 	-1;
	wmma.mma.sync.aligned.row.col.m32n8k16.f32.f32 {%f60202, %f60203, %f60204, %f60205, %f60206, %f60207, %f60208, %f60209}, {%r2, %r2, %r2, %r2, %r2, %r2, %r2, %r2}, {%r2, %r2, %r2, %r2, %r2, %r2, %r2, %r2}, {%f60194, %f60195, %f60196, %f60197, %f60198, %f60199, %f60200, %f60201};
	bar.warp.sync 	-1;
	wmma.mma.sync.aligned.row.col.m32n8k16.f32.f32 {%f60210, %f60211, %f60212, %f60213, %f60214, %f60215, %f60216, %f60217}, {%r2, %r2, %r2, %r2, %r2, %r2, %r2, %r2}, {%r2, %r2, %r2, %r2, %r2, %r2, %r2, %r2}, {%f60202, %f60203, %f60204, %f60205, %f60206, %f60207, %f60208, %f60209};
	bar.warp.sync 	-1;
	wmma.mma.sync.aligned.row.col.m32n8k16.f32.f32 {%f60218, %f60219, %f60220, %f60221, %f60222, %f60223, %f60224, %f60225}, {%r2, %r2, %r2, %r2, %r2, %r2, %r2, %r2}, {%r2, %r2, %r2, %r2, %r2, %r2, %r2, %r2}, {%f60210, %f60211, %f60212, %f60213, %f60214, %f60215, %f60216, %f60217};
	bar.warp.sync 	-1;
	wmma.mma.sync.aligned.row.col.m32n8k16.f32.f32 {%f60226, %f60227, %f60228, %f60229, %f60230, %f60231, %f60232, %f60233}, {%r2, %r2, %r2, %r2, %r2, %r2, %r2, %r2}, {%r2, %r2, %r2, %r2, %r2, %r2, %r2, %r2}, {%f60218, %f60219, %f60220, %f60221, %f60222, %f60223, %f60224, %f60225};
	bar.warp.sync 	-1;
	wmma.mma.sync.aligned.row.col.m32n8k16.f32.f32 {%f60234, %f60235, %f60236, %f60237, %f60238, %f60239, %f60240, %f60241}, {%r2, %r2, %r2, %r2, %r2, %r2, %r2, %r2}, {%r2, %r2, %r2, %r2, %r2, %r2, %r2, %r2}, {%f60226, %f60227, %f60228, %f60229, %f60230, %f60231, %f60232, %f60233};
	bar.warp.sync 	-1;
	wmma.mma.sync.aligned.row.col.m32n8k16.f32.f32 {%f60242, %f60243, %f60244, %f60245, %f60246, %f60247, %f60248, %f60249}, {%r2, %r2, %r2, %r2, %r2, %r2, %r2, %r2}, {%r2, %r2, %r2, %r2, %r2, %r2, %r2, %r2}, {%f60234, %f60235, %f60236, %f60237, %f60238, %f60239, %f60240, %f60241};
	bar.warp.sync 	-1;
	wmma.mma.sync.aligned.row.col.m32n8k16.f32.f32 {%f60250, %f60251, %f60252, %f60253, %f60254, %f60255, %f60256, %f60257}, {%r2, %r2, %r2, %r2, %r2, %r2, %r2, %r2}, {%r2, %r2, %r2, %r2, %r2, %r2, %r2, %r2}, {%f60242, %f60243, %f60244, %f60245, %f60246, %f60247, %f60248, %f60249};
	bar.warp.sync 	-1;
	wmma.mma.sync.aligned.row.col.m32n8k16.f32.f32 {%f60258, %f60259, %f60260, %f60261, %f60262, %f60263, %f60264, %f60265}, {%r2, %r2, %r2, %r2, %r2, %r2, %r2, %r2}, {%r2, %r2, %r2, %r2, %r2, %r2, %r2, %r2}, {%f60250, %f60251, %f60252, %f60253, %f60254, %f60255, %f60256, %f60257};
	bar.warp.sync 	-1;
	wmma.mma.sync.aligned.row.col.m32n8k16.f32.f32 {%f60266, %f60267, %f60268, %f60269, %f60270, %f60271, %f60272, %f60273}, {%r2, %r2, %r2, %r2, %r2, %r2, %r2, %r2}, {%r2, %r2, %r2, %r2, %r2, %r2, %r2, %r2}, {%f60258, %f60259, %f60260, %f60261, %f60262, %f60263, %f60264, %f60265};
	bar.warp.sync 	-1;
	wmma.mma.sync.aligned.row.col.m32n8k16.f32.f32 {%f60274, %f60275, %f60276, %f60277, %f60278, %f60279, %f60280, %f60281}, {%r2, %r2, %r2, %r2, %r2, %r2, %r2, %r2}, {%r2, %r2, %r2, %r2, %r2, %r2, %r2, %r2}, {%f60266, %f60267, %f60268, %f60269, %f60270, %f60271, %f60272, %f60273};
	bar.warp.sync 	-1;
	wmma.mma.sync.aligned.row.col.m32n8k16.f32.f32 {%f60282, %f60283, %f60284, %f60285, %f60286, %f60287, %f60288, %f60289}, {%r2, %r2, %r2, %r2, %r2, %r2, %r2, %r2}, {%r2, %r2, %r2, %r2, %r2, %r2, %r2, %r2}, {%f60274, %f60275, %f60276, %f60277, %f60278, %f60279, %f60280, %f60281};
	bar.warp.sync 	-1;
	wmma.mma.sync.aligned.row.col.m32n8k16.f32.f32 {%f60290, %f60291, %f60292, %f60293, %f60294, %f60295, %f60296, %f60297}, {%r2, %r2, %r2, %r2, %r2, %r2, %r2, %r2}, {%r2, %r2, %r2, %r2, %r2, %r2, %r2, %r2}, {%f60282, %f60283, %f60284, %f60285, %f60286, %f60287, %f60288, %f60289};
	bar.warp.sync 	-1;
	wmma.mma.sync.aligned.row.col.m32n8k16.f32.f32 {%f60298, %f60299, %f60300, %f60301, %f60302, %f60303, %f60304, %f60305}, {%r2, %r2, %r2, %r2, %r2, %r2, %r2, %r2}, {%r2, %r2, %r2, %r2, %r2, %r2, %r2, %r2}, {%f60290, %f60291, %f60292, %f60293, %f60294, %f60295, %f60296, %f60297};
	bar.warp.sync 	-1;
	wmma.mma.sync.aligned.row.col.m32n8k16.f32.f32 {%f60306, %f60307, %f60308, %f60309, %f60310, %f60311, %f60312, %f60313}, {%r2, %r2, %r2, %r2, %r2, %r2, %r2, %r2}, {%r2, %r2, %r2, %r2, %r2, %r2, %r2, %r2}, {%f60298, %f60299, %f60300, %f60301, %f60302, %f60303, %f60304, %f60305};
	bar.warp.sync 	-1;
	wmma.mma.sync.aligned.row.col.m32n8k16.f32.f32 {%f60314, %f60315, %f60316, %f60317, %f60318, %f60319, %f60320, %f60321}, {%r2, %r2, %r2, %r2, %r2, %r2, %r2, %r2}, {%r2, %r2, %r2, %r2, %r2, %r2, %r2, %r2}, {%f60306, %f60307, %f60308, %f60309, %f60310, %f60311, %f60312, %f60313};
	bar.warp.sync 	-1;
	wmma.mma.sync.aligned.row.col.m32n8k16.f32.f32 {%f60322, %f60323, %f60324, %f60325, %f60326, %f60327, %f60328, %f60329}, {%r2, %r2, %r2, %r2, %r2, %r2, %r2, %r2}, {%r2, %r2, %r2, %r2, %r2, %r2, %r2, %r2}, {%f60314, %f60315, %f60316, %f60317, %f60318, %f60319, %f60320, %f60321};
	bar.warp.sync 	-1;
	wmma.mma.sync.aligned.row.col.m32n8k16.f32.f32 {%f60330, %f60331, %f60332, %f60333, %f60334, %f60335, %f60336, %f60337}, {%r2, %r2, %r2, %r2, %r2, %r2, %r2, %r2}, {%r2, %r2, %r2, %r2, %r2, %r2, %r2, %r2}, {%f60322, %f60323, %f60324, %f60325, %f60326, %f60327, %f60328, %f60329};
	bar.warp.sync 	-1;
	wmma.mma.sync.aligned.row.col.m32n8k16.f32.f32 {%f60338, %f60339, %f60340, %f60341, %f60342, %f60343, %f60344, %f60345}, {%r2, %r2, %r2, %r2, %r2, %r2, %r2, %r2}, {%r2, %r2, %r2, %r2, %r2, %r2, %r2, %r2}, {%f60330, %f60331, %f60332, %f60333, %f60334, %f60335, %f60336, %f60337};
	bar.warp.sync 	-1;
	wmma.mma.sync.aligned.row.col.m32n8k16.f32.f32 {%f60346, %f60347, %f60348, %f60349, %f60350, %f60351, %f60352, %f60353}, {%r2, %r2, %r2, %r2, %r2, %r2, %r2, %r2}, {%r2, %r2, %r2, %r2, %r2, %r2, %r2, %r2}, {%f60338, %f60339, %f60340, %f60341, %f60342, %f60343, %f60344, %f60345};
	bar.warp.sync 	-1;
	wmma.mma.sync.aligned.row.col.m32n8k16.f32.f32 {%f60354, %f60355, %f60356, %f60357, %f60358, %f60359, %f60360, %f60361}, {%r2, %r2, %r2, %r2, %r2, %r2, %r2, %r2}, {%r2, %r2, %r2, %r2, %r2, %r2, %r2, %r2}, {%f60346, %f60347, %f60348, %f60349, %f60350, %f60351, %f60352, %f60353};
	bar.warp.sync 	-1;
	wmma.mma.sync.aligned.row.col.m32n8k16.f32.f32 {%f60362, %f60363, %f60364, %f60365, %f60366, %f60367, %f60368, %f60369}, {%r2, %r2, %r2, %r2, %r2, %r2, %r2, %r2}, {%r2, %r2, %r2, %r2, %r2, %r2, %r2, %r2}, {%f60354, %f60355, %f60356, %f60357, %f60358, %f60359, %f60360, %f60361};
	bar.warp.sync 	-1;
	wmma.mma.sync.aligned.row.col.m32n8k16.f32.f32 {%f60370, %f60371, %f60372, %f60373, %f60374, %f60375, %f60376, %f60377}, {%r2, %r2, %r2, %r2, %r2, %r2, %r2, %r2}, {%r2, %r2, %r2, %r2, %r2, %r2, %r2, %r2}, {%f60362, %f60363, %f60364, %f60365, %f60366, %f60367, %f60368, %f60369};
	bar.warp.sync 	-1;
	wmma.mma.sync.aligned.row.col.m32n8k16.f32.f32 {%f60378, %f60379, %f60380, %f60381, %f60382, %f60383, %f60384, %f60385}, {%r2, %r2, %r2, %r2, %r2, %r2, %r2, %r2}, {%r2, %r2, %r2, %r2, %r2, %r2, %r2, %r2}, {%f60370, %f60371, %f60372, %f60373, %f60374, %f60375, %f60376, %f60377};
	bar.warp.sync 	-1;
	wmma.mma.sync.aligned.row.col.m32n8k16.f32.f32 {%f60386, %f60387, %f60388, %f60389, %f60390, %f60391, %f60392, %f60393}, {%r2, %r2, %r2, %r2, %r2, %r2, %r2, %r2}, {%r2, %r2, %r2, %r2, %r2, %r2, %r2, %r2}, {%f60378, %f60379, %f60380, %f60381, %f60382, %f60383, %f60384, %f60385};
	bar.warp.sync 	-1;
	wmma.mma.sync.aligned.row.col.m32n8k16.f32.f32 {%f60394, %f60395, %f60396, %f60397, %f60398, %f60399, %f60400, %f60401}, {%r2, %r2, %r2, %r2, %r2, %r2, %r2, %r2}, {%r2, %r2, %r2, %r2, %r2, %r2, %r2, %r2}, {%f60386, %f60387, %f60388, %f60389, %f60390, %f60391, %f60392, %f60393};
	bar.warp.sync 	-1;
	wmma.mma.sync.aligned.row.col.m32n8k16.f32.f32 {%f60402, %f60403, %f60404, %f60405, %f60406, %f60407, %f60408, %f60409}, {%r2, %r2, %r2, %r2, %r2, %r2, %r2, %r2}, {%r2, %r2, %r2, %r2, %r2, %r2, %r2, %r2}, {%f60394, %f60395, %f60396, %f60397, %f60398, %f60399, %f60400, %f60401};
	bar.warp.sync 	-1;
	wmma.mma.sync.aligned.row.col.m32n8k16.f32.f32 {%f60410, %f60411, %f60412, %f60413, %f60414, %f60415, %f60416, %f60417}, {%r2, %r2, %r2, %r2, %r2, %r2, %r2, %r2}, {%r2, %r2, %r2, %r2, %r2, %r2, %r2, %r2}, {%f60402, %f60403, %f60404, %f60405, %f60406, %f60407, %f60408, %f60409};
	bar.warp.sync 	-1;
	wmma.mma.sync.aligned.row.col.m32n8k16.f32.f32 {%f60418, %f60419, %f60420, %f60421, %f60422, %f60423, %f60424, %f60425}, {%r2, %r2, %r2, %r2, %r2, %r2, %r2, %r2}, {%r2, %r2, %r2, %r2, %r2, %r2, %r2, %r2}, {%f60410, %f60411, %f60412, %f60413, %f60414, %f60415, %f60416, %f60417};
	bar.warp.sync 	-1;
	wmma.mma.sync.aligned.row.col.m32n8k16.f32.f32 {%f60426, %f60427, %f60428, %f60429, %f60430, %f60431, %f60432, %f60433}, {%r2, %r2, %r2, %r2, %r2, %r2, %r2, %r2}, {%r2, %r2, %r2, %r2, %r2, %r2, %r2, %r2}, {%f60418, %f60419, %f60420, %f60421, %f60422, %f60423, %f60424, %f60425};
	bar.warp.sync 	-1;
	wmma.mma.sync.aligned.row.col.m32n8k16.f32.f32 {%f60434, %f60435, %f60436, %f60437, %f60438, %f60439, %f60440, %f60441}, {%r2, %r2, %r2, %r2, %r2, %r2, %r2, %r2}, {%r2, %r2, %r2, %r2, %r2, %r2, %r2, %r2}, {%f60426, %f60427, %f60428, %f60429, %f60430, %f60431, %f60432, %f60433};
	bar.warp.sync 	-1;
	wmma.mma.sync.aligned.row.col.m32n8k16.f32.f32 {%f60442, %f60443, %f60444, %f60445, %f60446, %f60447, %f60448, %f60449}, {%r2, %r2, %r2, %r2, %r2, %r2, %r2, %r2}, {%r2, %r2, %r2, %r2, %r2, %r2, %r2, %r2}, {%f60434, %f60435, %f60436, %f60437, %f60438, %f60439, %f60440, %f60441};
	bar.warp.sync 	-1;
	wmma.mma.sync.aligned.row.col.m32n8k16.f32.f32 {%f60450, %f60451, %f60452, %f60453, %f60454, %f60455, %f60456, %f60457}, {%r2, %r2, %r2, %r2, %r2, %r2, %r2, %r2}, {%r2, %r2, %r2, %r2, %r2, %r2, %r2, %r2}, {%f60442, %f60443, %f60444, %f60445, %f60446, %f60447, %f60448, %f60449};
	bar.warp.sync 	-1;
	wmma.mma.sync.aligned.row.col.m32n8k16.f32.f32 {%f60458, %f60459, %f60460, %f60461, %f60462, %f60463, %f60464, %f60465}, {%r2, %r2, %r2, %r2, %r2, %r2, %r2, %r2}, {%r2, %r2, %r2, %r2, %r2, %r2, %r2, %r2}, {%f60450, %f60451, %f60452, %f60453, %f60454, %f60455, %f60456, %f60457};
	bar.warp.sync 	-1;
	wmma.mma.sync.aligned.row.col.m32n8k16.f32.f32 {%f60466, %f60467, %f60468, %f60469, %f60470, %f60471, %f60472, %f60473}, {%r2, %r2, %r2, %r2, %r2, %r2, %r2, %r2}, {%r2, %r2, %r2, %r2, %r2, %r2, %r2, %r2}, {%f60458, %f60459, %f60460, %f60461, %f60462, %f60463, %f60464, %f60465};
	bar.warp.sync 	-1;
	wmma.mma.sync.aligned.row.col.m32n8k16.f32.f32 {%f60474, %f60475, %f60476, %f60477, %f60478, %f60479, %f60480, %f60481}, {%r2, %r2, %r2, %r2, %r2, %r2, %r2, %r2}, {%r2, %r2, %r2, %r2, %r2, %r2, %r2, %r2}, {%f60466, %f60467, %f60468, %f60469, %f60470, %f60471, %f60472, %f60473};
	bar.warp.sync 	-1;
	wmma.mma.sync.aligned.row.col.m32n8k16.f32.f32 {%f60482, %f60483, %f60484, %f60485, %f60486, %f60487, %f60488, %f60489}, {%r2, %r2, %r2, %r2, %r2, %r2, %r2, %r2}, {%r2, %r2, %r2, %r2, %r2, %r2, %r2, %r2}, {%f60474, %f60475, %f60476, %f60477, %f60478, %f60479, %f60480, %f60481};
	bar.warp.sync 	-1;
	wmma.mma.sync.aligned.row.col.m32n8k16.f32.f32 {%f60490, %f60491, %f60492, %f60493, %f60494, %f60495, %f60496, %f60497}, {%r2, %r2, %r2, %r2, %r2, %r2, %r2, %r2}, {%r2, %r2, %r2, %r2, %r2, %r2, %r2, %r2}, {%f60482, %f60483, %f60484, %f60485, %f60486, %f60487, %f60488, %f60489};
	bar.warp.sync 	-1;
	wmma.mma.sync.aligned.row.col.m32n8k16.f32.f32 {%f60498, %f60499, %f60500, %f60501, %f60502, %f60503, %f60504, %f60505}, {%r2, %r2, %r2, %r2, %r2, %r2, %r2, %r2}, {%r2, %r2, %r2, %r2, %r2, %r2, %r2, %r2}, {%f60490, %f60491, %f60492, %f60493, %f60494, %f60495, %f60496, %f60497};
	bar.warp.sync 	-1;
	wmma.mma.sync.aligned.row.col.m32n8k16.f32.f32 {%f60506, %f60507, %f60508, %f60509, %f60510, %f60511, %f60512, %f60513}, {%r2, %r2, %r2, %r2, %r2, %r2, %r2, %r2}, {%r2, %r2, %r2, %r2, %r2, %r2, %r2, %r2}, {%f60498, %f60499, %f60500, %f60501, %f60502, %f60503, %f60504, %f60505};
	bar.warp.sync 	-1;
	wmma.mma.sync.aligned.row.col.m32n8k16.f32.f32 {%f60514, %f60515, %f60516, %f60517, %f60518, %f60519, %f60520, %f60521}, {%r2, %r2, %r2, %r2, %r2, %r2, %r2, %r2}, {%r2, %r2, %r2, %r2, %r2, %r2, %r2, %r2}, {%f60506, %f60507, %f60508, %f60509, %f60510, %f60511, %f60512, %f60513};
	bar.warp.sync 	-1;
	wmma.mma.sync.aligned.row.col.m32n8k16.f32.f32 {%f60522, %f60523, %f60524, %f60525, %f60526, %f60527, %f60528, %f60529}, {%r2, %r2, %r2, %r2, %r2, %r2, %r2, %r2}, {%r2, %r2, %r2, %r2, %r2, %r2, %r2, %r2}, {%f60514, %f60515, %f60516, %f60517, %f60518, %f60519, %f60520, %f60521};
	bar.warp.sync 	-1;
	wmma.mma.sync.aligned.row.col.m32n8k16.f32.f32 {%f60530, %f60531, %f60532, %f60533, %f60534, %f60535, %f60536, %f60537}, {%r2, %r2, %r2, %r2, %r2, %r2, %r2, %r2}, {%r2, %r2, %r2, %r2, %r2, %r2, %r2, %r2}, {%f60522, %f60523, %f60524, %f60525, %f60526, %f60527, %f60528, %f60529};
	bar.warp.sync 	-1;
	wmma.mma.sync.aligned.row.col.m32n8k16.f32.f32 {%f60538, %f60539, %f60540, %f60541, %f60542, %f60543, %f60544, %f60545}, {%r2, %r2, %r2, %r2, %r2, %r2, %r2, %r2}, {%r2, %r2, %r2, %r2, %r2, %r2, %r2, %r2}, {%f60530, %f60531, %f60532, %f60533, %f60534, %f60535, %f60536, %f60537};
	bar.warp.sync 	-1;
	wmma.mma.sync.aligned.row.col.m32n8k16.f32.f32 {%f60546, %f60547, %f60548, %f60549, %f60550, %f60551, %f60552, %f60553}, {%r2, %r2, %r2, %r2, %r2, %r2, %r2, %r2}, {%r2, %r2, %r2, %r2, %r2, %r2, %r2, %r2}, {%f60538, %f60539, %f60540, %f60541, %f60542, %f60543, %f60544, %f60545};
	bar.warp.sync 	-1;
	wmma.mma.sync.aligned.row.col.m32n8k16.f32.f32 {%f60554, %f60555, %f60556, %f60557, %f60558, %f60559, %f60560, %f60561}, {%r2, %r2, %r2, %r2, %r2, %r2, %r2, %r2}, {%r2, %r2, %r2, %r2, %r2, %r2, %r2, %r2}, {%f60546, %f60547, %f60548, %f60549, %f60550, %f60551, %f60552, %f60553};
	bar.warp.sync 	-1;
	wmma.mma.sync.aligned.row.col.m32n8k16.f32.f32 {%f60562, %f60563, %f60564, %f60565, %f60566, %f60567, %f60568, %f60569}, {%r2, %r2, %r2, %r2, %r2, %r2, %r2, %r2}, {%r2, %r2, %r2, %r2, %r2, %r2, %r2, %r2}, {%f60554, %f60555, %f60556, %f60557, %f60558, %f60559, %f60560, %f60561};
	bar.warp.sync 	-1;
	wmma.mma.sync.aligned.row.col.m32n8k16.f32.f32 {%f60570, %f60571, %f60572, %f60573, %f60574, %f60575, %f60576, %f60577}, {%r2, %r2, %r2, %r2, %r2, %r2, %r2, %r2}, {%r2, %r2, %r2, %r2, %r2, %r2, %r2, %r2}, {%f60562, %f60563, %f60564, %f60565, %f60566, %f60567, %f60568, %f60569};
	bar.warp.sync 	-1;
	wmma.mma.sync.aligned.row.col.m32n8k16.f32.f32 {%f60578, %f60579, %f60580, %f60581, %f60582, %f60583, %f60584, %f60585}, {%r2, %r2, %r2, %r2, %r2, %r2, %r2, %r2}, {%r2, %r2, %r2, %r2, %r2, %r2, %r2, %r2}, {%f60570, %f60571, %f60572, %f60573, %f60574, %f60575, %f60576, %f60577};
	bar.warp.sync 	-1;
	wmma.mma.sync.aligned.row.col.m32n8k16.f32.f32 {%f60586, %f60587, %f60588, %f60589, %f60590, %f60591, %f60592, %f60593}, {%r2, %r2, %r2, %r2, %r2, %r2, %r2, %r2}, {%r2, %r2, %r2, %r2, %r2, %r2, %r2, %r2}, {%f60578, %f60579, %f60580, %f60581, %f60582, %f60583, %f60584, %f60585};
	bar.warp.sync 	-1;
	wmma.mma.sync.aligned.row.col.m32n8k16.f32.f32 {%f60594, %f60595, %f60596, %f60597, %f60598, %f60599, %f60600, %f60601}, {%r2, %r2, %r2, %r2, %r2, %r2, %r2, %r2}, {%r2, %r2, %r2, %r2, %r2, %r2, %r2, %r2}, {%f60586, %f60587, %f60588, %f60589, %f60590, %f60591, %f60592, %f60593};
	bar.warp.sync 	-1;
	wmma.mma.sync.aligned.row.col.m32n8k16.f32.f32 {%f60602, %f60603, %f60604, %f60605, %f60606, %f60607, %f60608, %f60609}, {%r2, %r2, %r2, %r2, %r2, %r2, %r2, %r2}, {%r2, %r2, %r2, %r2, %r2, %r2, %r2, %r2}, {%f60594, %f60595, %f60596, %f60597, %f60598, %f60599, %f60600, %f60601};
	bar.warp.sync 	-1;
	wmma.mma.sync.aligned.row.col.m32n8k16.f32.f32 {%f60610, %f60611, %f60612, %f60613, %f60614, %f60615, %f60616, %f60617}, {%r2, %r2, %r2, %r2, %r2, %r2, %r2, %r2}, {%r2, %r2, %r2, %r2, %r2, %r2, %r2, %r2}, {%f60602, %f60603, %f60604, %f60605, %f60606, %f60607, %f60608, %f60609};
	bar.warp.sync 	-1;
	wmma.mma.sync.aligned.row.col.m32n8k16.f32.f32 {%f60618, %f60619, %f60620, %f60621, %f60622, %f60623, %f60624, %f60625}, {%r2, %r2, %r2, %r2, %r2, %r2, %r2, %r2}, {%r2, %r2, %r2, %r2, %r2, %r2, %r2, %r2}, {%f60610, %f60611, %f60612, %f60613, %f60614, %f60615, %f60616, %f60617};
	bar.warp.sync 	-1;
	wmma.mma.sync.aligned.row.col.m32n8k16.f32.f32 {%f60626, %f60627, %f60628, %f60629, %f60630, %f60631, %f60632, %f60633}, {%r2, %r2, %r2, %r2, %r2, %r2, %r2, %r2}, {%r2, %r2, %r2, %r2, %r2, %r2, %r2, %r2}, {%f60618, %f60619, %f60620, %f60621, %f60622, %f60623, %f60624, %f60625};
	bar.warp.sync 	-1;
	wmma.mma.sync.aligned.row.col.m32n8k16.f32.f32 {%f60634, %f60635, %f60636, %f60637, %f60638, %f60639, %f60640, %f60641}, {%r2, %r2, %r2, %r2, %r2, %r2, %r2, %r2}, {%r2, %r2, %r2, %r2, %r2, %r2, %r2, %r2}, {%f60626, %f60627, %f60628, %f60629, %f60630, %f60631, %f60632, %f60633};
	bar.warp.sync 	-1;
	wmma.mma.sync.aligned.row.col.m32n8k16.f32.f32 {%f60642, %f60643, %f60644, %f60645, %f60646, %f60647, %f60648, %f60649}, {%r2, %r2, %r2, %r2, %r2, %r2, %r2, %r2}, {%r2, %r2, %r2, %r2, %r2, %r2, %r2, %r2}, {%f60634, %f60635, %f60636, %f60637, %f60638, %f60639, %f60640, %f60641};
	bar.warp.sync 	-1;
	wmma.mma.sync.aligned.row.col.m32n8k16.f32.f32 {%f60650, %f60651, %f60652, %f60653, %f60654, %f60655, %f60656, %f60657}, {%r2, %r2, %r2, %r2, %r2, %r2, %r2, %r2}, {%r2, %r2, %r2, %r2, %r2, %r2, %r2, %r2}, {%f60642, %f60643, %f60644, %f60645, %f60646, %f60647, %f60648, %f60649};
	bar.warp.sync 	-1;
	wmma.mma.sync.aligned.row.col.m32n8k16.f32.f32 {%f60658, %f60659, %f60660, %f60661, %f60662, %f60663, %f60664, %f60665}, {%r2, %r2, %r2, %r2, %r2, %r2, %r2, %r2}, {%r2, %r2, %r2, %r2, %r2, %r2, %r2, %r2}, {%f60650, %f60651, %f60652, %f60653, %f60654, %f60655, %f60656, %f60657};
	bar.warp.sync 	-1;
	wmma.mma.sync.aligned.row.col.m32n8k16.f32.f32 {%f60666, %f60667, %f60668, %f60669, %f60670, %f60671, %f60672, %f60673}, {%r2, %r2, %r2, %r2, %r2, %r2, %r2, %r2}, {%r2, %r2, %r2, %r2, %r2, %r2, %r2, %r2}, {%f60658, %f60659, %f60660, %f60661, %f60662, %f60663, %f60664, %f60665};
	bar.warp.sync 	-1;
	wmma.mma.sync.aligned.row.col.m32n8k16.f32.f32 {%f60674, %f60675, %f60676, %f60677, %f60678, %f60679, %f60680, %f60681}, {%r2, %r2, %r2, %r2, %r2, %r2, %r2, %r2}, {%r2, %r2, %r2, %r2, %r2, %r2, %r2, %r2}, {%f60666, %f60667, %f60668, %f60669, %f60670, %f60671, %f60672, %f60673};
	bar.warp.sync 	-1;
	wmma.mma.sync.aligned.row.col.m32n8k16.f32.f32 {%f60682, %f60683, %f60684, %f60685, %f60686, %f60687, %f60688, %f60689}, {%r2, %r2, %r2, %r2, %r2, %r2, %r2, %r2}, {%r2, %r2, %r2, %r2, %r2, %r2, %r2, %r2}, {%f60674, %f60675, %f60676, %f60677, %f60678, %f60679, %f60680, %f60681};
	bar.warp.sync 	-1;
	wmma.mma.sync.aligned.row.col.m32n8k16.f32.f32 {%f60690, %f60691, %f60692, %f60693, %f60694, %f60695, %f60696, %f60697}, {%r2, %r2, %r2, %r2, %r2, %r2, %r2, %r2}, {%r2, %r2, %r2, %r2, %r2, %r2, %r2, %r2}, {%f60682, %f60683, %f60684, %f60685, %f60686, %f60687, %f60688, %f60689};
	bar.warp.sync 	-1;
	wmma.mma.sync.aligned.row.col.m32n8k16.f32.f32 {%f60698, %f60699, %f60700, %f60701, %f60702, %f60703, %f60704, %f60705}, {%r2, %r2, %r2, %r2, %r2, %r2, %r2, %r2}, {%r2, %r2, %r2, %r2, %r2, %r2, %r2, %r2}, {%f60690, %f60691, %f60692, %f60693, %f60694, %f60695, %f60696, %f60697};
	bar.warp.sync 	-1;
	wmma.mma.sync.aligned.row.col.m32n8k16.f32.f32 {%f60706, %f60707, %f60708, %f60709, %f60710, %f60711, %f60712, %f60713}, {%r2, %r2, %r2, %r2, %r2, %r2, %r2, %r2}, {%r2, %r2, %r2, %r2, %r2, %r2, %r2, %r2}, {%f60698, %f60699, %f60700, %f60701, %f60702, %f60703, %f60704, %f60705};
	bar.warp.sync 	-1;
	wmma.mma.sync.aligned.row.col.m32n8k16.f32.f32 {%f60714, %f60715, %f60716, %f60717, %f60718, %f60719, %f60720, %f60721}, {%r2, %r2, %r2, %r2, %r2, %r2, %r2, %r2}, {%r2, %r2, %r2, %r2, %r2, %r2, %r2, %r2}, {%f60706, %f60707, %f60708, %f60709, %f60710, %f60711, %f60712, %f60713};
	bar.warp.sync 	-1;
	wmma.mma.sync.aligned.row.col.m32n8k16.f32.f32 {%f60722, %f60723, %f60724, %f60725, %f60726, %f60727, %f60728, %f60729}, {%r2, %r2, %r2, %r2, %r2, %r2, %r2, %r2}, {%r2, %r2, %r2, %r2, %r2, %r2, %r2, %r2}, {%f60714, %f60715, %f60716, %f60717, %f60718, %f60719, %f60720, %f60721};
	bar.warp.sync 	-1;
	wmma.mma.sync.aligned.row.col.m32n8k16.f32.f32 {%f60730, %f60731, %f60732, %f60733, %f60734, %f60735, %f60736, %f60737}, {%r2, %r2, %r2, %r2, %r2, %r2, %r2, %r2}, {%r2, %r2, %r2, %r2, %r2, %r2, %r2, %r2}, {%f60722, %f60723, %f60724, %f60725, %f60726, %f60727, %f60728, %f60729};
	bar.warp.sync 	-1;
	wmma.mma.sync.aligned.row.col.m32n8k16.f32.f32 {%f60738, %f60739, %f60740, %f60741, %f60742, %f60743, %f60744, %f60745}, {%r2, %r2, %r2, %r2, %r2, %r2, %r2, %r2}, {%r2, %r2, %r2, %r2, %r2, %r2, %r2, %r2}, {%f60730, %f60731, %f60732, %f60733, %f60734, %f60735, %f60736, %f60737};
	bar.warp.sync 	-1;
	wmma.mma.sync.aligned.row.col.m32n8k16.f32.f32 {%f60746, %f60747, %f60748, %f60749, %f60750, %f60751, %f60752, %f60753}, {%r2, %r2, %r2, %r2, %r2, %r2, %r2, %r2}, {%r2, %r2, %r2, %r2, %r2, %r2, %r2, %r2}, {%f60738, %f60739, %f60740, %f60741, %f60742, %f60743, %f60744, %f60745};
	bar.warp.sync 	-1;
	wmma.mma.sync.aligned.row.col.m32n8k16.f32.f32 {%f60754, %f60755, %f60756, %f60757, %f60758, %f60759, %f60760, %f60761}, {%r2, %r2, %r2, %r2, %r2, %r2, %r2, %r2}, {%r2, %r2, %r2, %r2, %r2, %r2, %r2, %r2}, {%f60746, %f60747, %f60748, %f60749, %f60750, %f60751, %f60752, %f60753};
	bar.warp.sync 	-1;
	wmma.mma.sync.aligned.row.col.m32n8k16.f32.f32 {%f60762, %f60763, %f60764, %f60765, %f60766, %f60767, %f60768, %f60769}, {%r2, %r2, %r2, %r2, %r2, %r2, %r2, %r2}, {%r2, %r2, %r2, %r2, %r2, %r2, %r2, %r2}, {%f60754, %f60755, %f60756, %f60757, %f60758, %f60759, %f60760, %f60761};
	bar.warp.sync 	-1;
	wmma.mma.sync.aligned.row.col.m32n8k16.f32.f32 {%f60770, %f60771, %f60772, %f60773, %f60774, %f60775, %f60776, %f60777}, {%r2, %r2, %r2, %r2, %r2, %r2, %r2, %r2}, {%r2, %r2, %r2, %r2, %r2, %r2, %r2, %r2}, {%f60762, %f60763, %f60764, %f60765, %f60766, %f60767, %f60768, %f60769};
	bar.warp.sync 	-1;
	wmma.mma.sync.aligned.row.col.m32n8k16.f32.f32 {%f60778, %f60779, %f60780, %f60781, %f60782, %f60783, %f60784, %f60785}, {%r2, %r2, %r2, %r2, %r2, %r2, %r2, %r2}, {%r2, %r2, %r2, %r2, %r2, %r2, %r2, %r2}, {%f60770, %f60771, %f60772, %f60773, %f60774, %f60775, %f60776, %f60777};
	bar.warp.sync 	-1;
	wmma.mma.sync.aligned.row.col.m32n8k16.f32.f32 {%f60786, %f60787, %f60788, %f60789, %f60790, %f60791, %f60792, %f60793}, {%r2, %r2, %r2, %r2, %r2, %r2, %r2, %r2}, {%r2, %r2, %r2, %r2, %r2, %r2, %r2, %r2}, {%f60778, %f60779, %f60780, %f60781, %f60782, %f60783, %f60784, %f60785};
	bar.warp.sync 	-1;
	wmma.mma.sync.aligned.row.col.m32n8k16.f32.f32 {%f60794, %f60795, %f60796, %f60797, %f60798, %f60799, %f60800, %f60801}, {%r2, %r2, %r2, %r2, %r2, %r2, %r2, %r2}, {%r2, %r2, %r2, %r2, %r2, %r2, %r2, %r2}, {%f60786, %f60787, %f60788, %f60789, %f60790, %f60791, %f60792, %f60793};
	bar.warp.sync 	-1;
	wmma.mma.sync.aligned.row.col.m32n8k16.f32.f32 {%f60802, %f60803, %f60804, %f60805, %f60806, %f60807, %f60808, %f60809}, {%r2, %r2, %r2, %r2, %r2, %r2, %r2, %r2}, {%r2, %r2, %r2, %r2, %r2, %r2, %r2, %r2}, {%f60794, %f60795, %f60796, %f60797, %f60798, %f60799, %f60800, %f60801};
	bar.warp.sync 	-1;
	wmma.mma.sync.aligned.row.col.m32n8k16.f32.f32 {%f60810, %f60811, %f60812, %f60813, %f60814, %f60815, %f60816, %f60817}, {%r2, %r2, %r2, %r2, %r2, %r2, %r2, %r2}, {%r2, %r2, %r2, %r2, %r2, %r2, %r2, %r2}, {%f60802, %f60803, %f60804, %f60805, %f60806, %f60807, %f60808, %f60809};
	bar.warp.sync 	-1;
	wmma.mma.sync.aligned.row.col.m32n8k16.f32.f32 {%f60818, %f60819, %f60820, %f60821, %f60822, %f60823, %f60824, %f60825}, {%r2, %r2, %r2, %r2, %r2, %r2, %r2, %r2}, {%r2, %r2, %r2, %r2, %r2, %r2, %r2, %r2}, {%f60810, %f60811, %f60812, %f60813, %f60814, %f60815, %f60816, %f60817};
	bar.warp.sync 	-1;
	wmma.mma.sync.aligned.row.col.m32n8k16.f32.f32 {%f60826, %f60827, %f60828, %f60829, %f60830, %f60831, %f60832, %f60833}, {%r2, %r2, %r2, %r2, %r2, %r2, %r2, %r2}, {%r2, %r2, %r2, %r2, %r2, %r2, %r2, %r2}, {%f60818, %f60819, %f60820, %f60821, %f60822, %f60823, %f60824, %f60825};
	bar.warp.sync 	-1;
	wmma.mma.sync.aligned.row.col.m32n8k16.f32.f32 {%f60834, %f60835, %f60836, %f60837, %f60838, %f60839, %f60840, %f60841}, {%r2, %r2, %r2, %r2, %r2, %r2, %r2, %r2}, {%r2, %r2, %r2, %r2, %r2, %r2, %r2, %r2}, {%f60826, %f60827, %f60828, %f60829, %f60830, %f60831, %f60832, %f60833};
	bar.warp.sync 	-1;
	wmma.mma.sync.aligned.row.col.m32n8k16.f32.f32 {%f60842, %f60843, %f60844, %f60845, %f60846, %f60847, %f60848, %f60849}, {%r2, %r2, %r2, %r2, %r2, %r2, %r2, %r2}, {%r2, %r2, %r2, %r2, %r2, %r2, %r2, %r2}, {%f60834, %f60835, %f60836, %f60837, %f60838, %f60839, %f60840, %f60841};
	bar.warp.sync 	-1;
	wmma.mma.sync.aligned.row.col.m32n8k16.f32.f32 {%f60850, %f60851, %f60852, %f60853, %f60854, %f60855, %f60856, %f60857}, {%r2, %r2, %r2, %r2, %r2, %r2, %r2, %r2}, {%r2, %r2, %r2, %r2, %r2, %r2, %r2, %r2}, {%f60842, %f60843, %f60844, %f60845, %f60846, %f60847, %f60848, %f60849};
	bar.warp.sync 	-1;
	wmma.mma.sync.aligned.row.col.m32n8k16.f32.f32 {%f60858, %f60859, %f60860, %f60861, %f60862, %f60863, %f60864, %f60865}, {%r2, %r2, %r2, %r2, %r2, %r2, %r2, %r2}, {%r2, %r2, %r2, %r2, %r2, %r2, %r2, %r2}, {%f60850, %f60851, %f60852, %f60853, %f60854, %f60855, %f60856, %f60857};
	bar.warp.sync 	-1;
	wmma.mma.sync.aligned.row.col.m32n8k16.f32.f32 {%f60866, %f60867, %f60868, %f60869, %f60870, %f60871, %f60872, %f60873}, {%r2, %r2, %r2, %r2, %r2, %r2, %r2, %r2}, {%r2, %r2, %r2, %r2, %r2, %r2, %r2, %r2}, {%f60858, %f60859, %f60860, %f60861, %f60862, %f60863, %f60864, %f60865};
	bar.warp.sync 	-1;
	wmma.mma.sync.aligned.row.col.m32n8k16.f32.f32 {%f60874, %f60875, %f60876, %f60877, %f60878, %f60879, %f60880, %f60881}, {%r2, %r2, %r2, %r2, %r2, %r2, %r2, %r2}, {%r2, %r2, %r2, %r2, %r2, %r2, %r2, %r2}, {%f60866, %f60867, %f60868, %f60869, %f60870, %f60871, %f60872, %f60873};
	bar.warp.sync 	-1;
	wmma.mma.sync.aligned.row.col.m32n8k16.f32.f32 {%f60882, %f60883, %f60884, %f60885, %f60886, %f60887, %f60888, %f60889}, {%r2, %r2, %r2, %r2, %r2, %r2, %r2, %r2}, {%r2, %r2, %r2, %r2, %r2, %r2, %r2, %r2}, {%f60874, %f60875, %f60876, %f60877, %f60878, %f60879, %f60880, %f60881};
	bar.warp.sync 	-1;
	wmma.mma.sync.aligned.row.col.m32n8k16.f32.f32 {%f60890, %f60891, %f60892, %f60893, %f60894, %f60895, %f60896, %f60897}, {%r2, %r2, %r2, %r2, %r2, %r2, %r2, %r2}, {%r2, %r2, %r2, %r2, %r2, %r2, %r2, %r2}, {%f60882, %f60883, %f60884, %f60885, %f60886, %f60887, %f60888, %f60889};
	bar.warp.sync 	-1;
	wmma.mma.sync.aligned.row.col.m32n8k16.f32.f32 {%f60898, %f60899, %f60900, %f60901, %f60902, %f60903, %f60904, %f60905}, {%r2, %r2, %r2, %r2, %r2, %r2, %r2, %r2}, {%r2, %r2, %r2, %r2, %r2, %r2, %r2, %r2}, {%f60890, %f60891, %f60892, %f60893, %f60894, %f60895, %f60896, %f60897};
	bar.warp.sync 	-1;
	wmma.mma.sync.aligned.row.col.m32n8k16.f32.f32 {%f60906, %f60907, %f60908, %f60909, %f60910, %f60911, %f60912, %f60913}, {%r2, %r2, %r2, %r2, %r2, %r2, %r2, %r2}, {%r2, %r2, %r2, %r2, %r2, %r2, %r2, %r2}, {%f60898, %f60899, %f60900, %f60901, %f60902, %f60903, %f60904, %f60905};
	bar.warp.sync 	-1;
	wmma.mma.sync.aligned.row.col.m32n8k16.f32.f32 {%f60914, %f60915, %f60916, %f60917, %f60918, %f60919, %f60920, %f60921}, {%r2, %r2, %r2, %r2, %r2, %r2, %r2, %r2}, {%r2, %r2, %r2, %r2, %r2, %r2, %r2, %r2}, {%f60906, %f60907, %f60908, %f60909, %f60910, %f60911, %f60912, %f60913};
	bar.warp.sync 	-1;
	wmma.mma.sync.aligned.row.col.m32n8k16.f32.f32 {%f60922, %f60923, %f60924, %f60925, %f60926, %f60927, %f60928, %f60929}, {%r2, %r2, %r2, %r2, %r2, %r2, %r2, %r2}, {%r2, %r2, %r2, %r2, %r2, %r2, %r2, %r2}, {%f60914, %f60915, %f60916, %f60917, %f60918, %f60919, %f60920, %f60921};
	bar.warp.sync 	-1;
	wmma.mma.sync.aligned.row.col.m32n8k16.f32.f32 {%f60930, %f60931, %f60932, %f60933, %f60934, %f60935, %f60936, %f60937}, {%r2, %r2, %r2, %r2, %r2, %r2, %r2, %r2}, {%r2, %r2, %r2, %r2, %r2, %r2, %r2, %r2}, {%f60922, %f60923, %f60924, %f60925, %f60926, %f60927, %f60928, %f60929};
	bar.warp.sync 	-1;
	wmma.mma.sync.aligned.row.col.m32n8k16.f32.f32 {%f60938, %f60939, %f60940, %f60941, %f60942, %f60943, %f60944, %f60945}, {%r2, %r2, %r2, %r2, %r2, %r2, %r2, %r2}, {%r2, %r2, %r2, %r2, %r2, %r2, %r2, %r2}, {%f60930, %f60931, %f60932, %f60933, %f60934, %f60935, %f60936, %f60937};
	bar.warp.sync 	-1;
	wmma.mma.sync.aligned.row.col.m32n8k16.f32.f32 {%f60946, %f60947, %f60948, %f60949, %f60950, %f60951, %f60952, %f60953}, {%r2, %r2, %r2, %r2, %r2, %r2, %r2, %r2}, {%r2, %r2, %r2, %r2, %r2, %r2, %r2, %r2}, {%f60938, %f60939, %f60940, %f60941, %f60942, %f60943, %f60944, %f60945};
	bar.warp.sync 	-1;
	wmma.mma.sync.aligned.row.col.m32n8k16.f32.f32 {%f60954, %f60955, %f60956, %f60957, %f60958, %f60959, %f60960, %f60961}, {%r2, %r2, %r2, %r2, %r2, %r2, %r2, %r2}, {%r2, %r2, %r2, %r2, %r2, %r2, %r2, %r2}, {%f60946, %f60947, %f60948, %f60949, %f60950, %f60951, %f60952, %f60953};
	bar.warp.sync 	-1;
	wmma.mma.sync.aligned.row.col.m32n8k16.f32.f32 {%f60962, %f60963, %f60964, %f60965, %f60966, %f60967, %f60968, %f60969}, {%r2, %r2, %r2, %r2, %r2, %r2, %r2, %r2}, {%r2, %r2, %r2, %r2, %r2, %r2, %r2, %r2}, {%f60954, %f60955, %f60956, %f60957, %f60958, %f60959, %f60960, %f60961};
	bar.warp.sync 	-1;
	wmma.mma.sync.aligned.row.col.m32n8k16.f32.f32 {%f60970, %f60971, %f60972, %f60973, %f60974, %f60975, %f60976, %f60977}, {%r2, %r2, %r2, %r2, %r2, %r2, %r2, %r2}, {%r2, %r2, %r2, %r2, %r2, %r2, %r2, %r2}, {%f60962, %f60963, %f60964, %f60965, %f60966, %f60967, %f60968, %f60969};
	bar.warp.sync 	-1;
	wmma.mma.sync.aligned.row.col.m32n8k16.f32.f32 {%f60978, %f60979, %f60980, %f60981, %f60982, %f60983, %f60984, %f60985}, {%r2, %r2, %r2, %r2, %r2, %r2, %r2, %r2}, {%r2, %r2, %r2, %r2, %r2, %r2, %r2, %r2}, {%f60970, %f60971, %f60972, %f60973, %f60974, %f60975, %f60976, %f60977};
	bar.warp.sync 	-1;
	wmma.mma.sync.aligned.row.col.m32n8k16.f32.f32 {%f60986, %f60987, %f60988, %f60989, %f60990, %f60991, %f60992, %f60993}, {%r2, %r2, %r2, %r2, %r2, %r2, %r2, %r2}, {%r2, %r2, %r2, %r2, %r2, %r2, %r2, %r2}, {%f60978, %f60979, %f60980, %f60981, %f60982, %f60983, %f60984, %f60985};
	bar.warp.sync 	-1;
	wmma.mma.sync.aligned.row.col.m32n8k16.f32.f32 {%f60994, %f60995, %f60996, %f60997, %f60998, %f60999, %f61000, %f61001}, {%r2, %r2, %r2, %r2, %r2, %r2, %r2, %r2}, {%r2, %r2, %r2, %r2, %r2, %r2, %r2, %r2}, {%f60986, %f60987, %f60988, %f60989, %f60990, %f60991, %f60992, %f60993};
	bar.warp.sync 	-1;
	wmma.mma.sync.aligned.row.col.m32n8k16.f32.f32 {%f61002, %f61003, %f61004, %f61005, %f61006, %f61007, %f61008, %f61009}, {%r2, %r2, %r2, %r2, %r2, %r2, %r2, %r2}, {%r2, %r2, %r2, %r2, %r2, %r2, %r2, %r2}, {%f60994, %f60995, %f60996, %f60997, %f60998, %f60999, %f61000, %f61001};
	bar.warp.sync 	-1;
	wmma.mma.sync.aligned.row.col.m32n8k16.f32.f32 {%f61010, %f61011, %f61012, %f61013, %f61014, %f61015, %f61016, %f61017}, {%r2, %r2, %r2, %r2, %r2, %r2, %r2, %r2}, {%r2, %r2, %r2, %r2, %r2, %r2, %r2, %r2}, {%f61002, %f61003, %f61004, %f61005, %f61006, %f61007, %f61008, %f61009};
	bar.warp.sync 	-1;
	wmma.mma.sync.aligned.row.col.m32n8k16.f32.f32 {%f61018, %f61019, %f61020, %f61021, %f61022, %f61023, %f61024, %f61025}, {%r2, %r2, %r2, %r2, %r2, %r2, %r2, %r2}, {%r2, %r2, %r2, %r2, %r2, %r2, %r2, %r2}, {%f61010, %f61011, %f61012, %f61013, %f61014, %f61015, %f61016, %f61017};
	bar.warp.sync 	-1;
	wmma.mma.sync.aligned.row.col.m32n8k16.f32.f32 {%f61026, %f61027, %f61028, %f61029, %f61030, %f61031, %f61032, %f61033}, {%r2, %r2, %r2, %r2, %r2, %r2, %r2, %r2}, {%r2, %r2, %r2, %r2, %r2, %r2, %r2, %r2}, {%f61018, %f61019, %f61020, %f61021, %f61022, %f61023, %f61024, %f61025};
	bar.warp.sync 	-1;
	wmma.mma.sync.aligned.row.col.m32n8k16.f32.f32 {%f61034, %f61035, %f61036, %f61037, %f61038, %f61039, %f61040, %f61041}, {%r2, %r2, %r2, %r2, %r2, %r2, %r2, %r2}, {%r2, %r2, %r2, %r2, %r2, %r2, %r2, %r2}, {%f61026, %f61027, %f61028, %f61029, %f61030, %f61031, %f61032, %f61033};
	bar.warp.sync 	-1;
	wmma.mma.sync.aligned.row.col.m32n8k16.f32.f32 {%f61042, %f61043, %f61044, %f61045, %f61046, %f61047, %f61048, %f61049}, {%r2, %r2, %r2, %r2, %r2, %r2, %r2, %r2}, {%r2, %r2, %r2, %r2, %r2, %r2, %r2, %r2}, {%f61034, %f61035, %f61036, %f61037, %f61038, %f61039, %f61040, %f61041};
	bar.warp.sync 	-1;
	wmma.mma.sync.aligned.row.col.m32n8k16.f32.f32 {%f61050, %f61051, %f61052, %f61053, %f61054, %f61055, %f61056, %f61057}, {%r2, %r2, %r2, %r2, %r2, %r2, %r2, %r2}, {%r2, %r2, %r2, %r2, %r2, %r2, %r2, %r2}, {%f61042, %f61043, %f61044, %f61045, %f61046, %f61047, %f61048, %f61049};
	bar.warp.sync 	-1;
	wmma.mma.sync.aligned.row.col.m32n8k16.f32.f32 {%f61058, %f61059, %f61060, %f61061, %f61062, %f61063, %f61064, %f61065}, {%r2, %r2, %r2, %r2, %r2, %r2, %r2, %r2}, {%r2, %r2, %r2, %r2, %r2, %r2, %r2, %r2}, {%f61050, %f61051, %f61052, %f61053, %f61054, %f61055, %f61056, %f61057};
	bar.warp.sync 	-1;
	wmma.mma.sync.aligned.row.col.m32n8k16.f32.f32 {%f61066, %f61067, %f61068, %f61069, %f61070, %f61071, %f61072, %f61073}, {%r2, %r2, %r2, %r2, %r2, %r2, %r2, %r2}, {%r2, %r2, %r2, %r2, %r2, %r2, %r2, %r2}, {%f61058, %f61059, %f61060, %f61061, %f61062, %f61063, %f61064, %f61065};
	bar.warp.sync 	-1;
	wmma.mma.sync.aligned.row.col.m32n8k16.f32.f32 {%f61074, %f61075, %f61076, %f61077, %f61078, %f61079, %f61080, %f61081}, {%r2, %r2, %r2, %r2, %r2, %r2, %r2, %r2}, {%r2, %r2, %r2, %r2, %r2, %r2, %r2, %r2}, {%f61066, %f61067, %f61068, %f61069, %f61070, %f61071, %f61072, %f61073};
	bar.warp.sync 	-1;
	wmma.mma.sync.aligned.row.col.m32n8k16.f32.f32 {%f61082, %f61083, %f61084, %f61085, %f61086, %f61087, %f61088, %f61089}, {%r2, %r2, %r2, %r2, %r2, %r2, %r2, %r2}, {%r2, %r2, %r2, %r2, %r2, %r2, %r2, %r2}, {%f61074, %f61075, %f61076, %f61077, %f61078, %f61079, %f61080, %f61081};
	bar.warp.sync 	-1;
	wmma.mma.sync.aligned.row.col.m32n8k16.f32.f32 {%f61090, %f61091, %f61092, %f61093, %f61094, %f61095, %f61096, %f61097}, {%r2, %r2, %r2, %r2, %r2, %r2, %r2, %r2}, {%r2, %r2, %r2, %r2, %r2, %r2, %r2, %r2}, {%f61082, %f61083, %f61084, %f61085, %f61086, %f61087, %f61088, %f61089};
	bar.warp.sync 	-1;
	wmma.mma.sync.aligned.row.col.m32n8k16.f32.f32 {%f61098, %f61099, %f61100, %f61101, %f61102, %f61103, %f61104, %f61105}, {%r2, %r2, %r2, %r2, %r2, %r2, %r2, %r2}, {%r2, %r2, %r2, %r2, %r2, %r2, %r2, %r2}, {%f61090, %f61091, %f61092, %f61093, %f61094, %f61095, %f61096, %f61097};
	bar.warp.sync 	-1;
	wmma.mma.sync.aligned.row.col.m32n8k16.f32.f32 {%f61106, %f61107, %f61108, %f61109, %f61110, %f61111, %f61112, %f61113}, {%r2, %r2, %r2, %r2, %r2, %r2, %r2, %r2}, {%r2, %r2, %r2, %r2, %r2, %r2, %r2, %r2}, {%f61098, %f61099, %f61100, %f61101, %f61102, %f61103, %f61104, %f61105};
	bar.warp.sync 	-1;
	wmma.mma.sync.aligned.row.col.m32n8k16.f32.f32 {%f61114, %f61115, %f61116, %f61117, %f61118, %f61119, %f61120, %f61121}, {%r2, %r2, %r2, %r2, %r2, %r2, %r2, %r2}, {%r2, %r2, %r2, %r2, %r2, %r2, %r2, %r2}, {%f61106, %f61107, %f61108, %f61109, %f61110, %f61111, %f61112, %f61113};
	bar.warp.sync 	-1;
	wmma.mma.sync.aligned.row.col.m32n8k16.f32.f32 {%f61122, %f61123, %f61124, %f61125, %f61126, %f61127, %f61128, %f61129}, {%r2, %r2, %r2, %r2, %r2, %r2, %r2, %r2}, {%r2, %r2, %r2, %r2, %r2, %r2, %r2, %r2}, {%f61114, %f61115, %f61116, %f61117, %f61118, %f61119, %f61120, %f61121};
	bar.warp.sync 	-1;
	wmma.mma.sync.aligned.row.col.m32n8k16.f32.f32 {%f61130, %f61131, %f61132, %f61133, %f61134, %f61135, %f61136, %f61137}, {%r2, %r2, %r2, %r2, %r2, %r2, %r2, %r2}, {%r2, %r2, %r2, %r2, %r2, %r2, %r2, %r2}, {%f61122, %f61123, %f61124, %f61125, %f61126, %f61127, %f61128, %f61129};
	bar.warp.sync 	-1;
	wmma.mma.sync.aligned.row.col.m32n8k16.f32.f32 {%f61138, %f61139, %f61140, %f61141, %f61142, %f61143, %f61144, %f61145}, {%r2, %r2, %r2, %r2, %r2, %r2, %r2, %r2}, {%r2, %r2, %r2, %r2, %r2, %r2, %r2, %r2}, {%f61130, %f61131, %f61132, %f61133, %f61134, %f61135, %f61136, %f61137};
	bar.warp.sync 	-1;
	wmma.mma.sync.aligned.row.col.m32n8k16.f32.f32 {%f61146, %f61147, %f61148, %f61149, %f61150, %f61151, %f61152, %f61153}, {%r2, %r2, %r2, %r2, %r2, %r2, %r2, %r2}, {%r2, %r2, %r2, %r2, %r2, %r2, %r2, %r2}, {%f61138, %f61139, %f61140, %f61141, %f61142, %f61143, %f61144, %f61145};
	bar.warp.sync 	-1;
	wmma.mma.sync.aligned.row.col.m32n8k16.f32.f32 {%f61154, %f61155, %f61156, %f61157, %f61158, %f61159, %f61160, %f61161}, {%r2, %r2, %r2, %r2, %r2, %r2, %r2, %r2}, {%r2, %r2, %r2, %r2, %r2, %r2, %r2, %r2}, {%f61146, %f61147, %f61148, %f61149, %f61150, %f61151, %f61152, %f61153};
	bar.warp.sync 	-1;
	wmma.mma.sync.aligned.row.col.m32n8k16.f32.f32 {%f61162, %f61163, %f61164, %f61165, %f61166, %f61167, %f61168, %f61169}, {%r2, %r2, %r2, %r2, %r2, %r2, %r2, %r2}, {%r2, %r2, %r2, %r2, %r2, %r2, %r2, %r2}, {%f61154, %f61155, %f61156, %f61157, %f61158, %f61159, %f61160, %f61161};
	bar.warp.sync 	-1;
	wmma.mma.sync.aligned.row.col.m32n8k16.f32.f32 {%f61170, %f61171, %f61172, %f61173, %f61174, %f61175, %f61176, %f61177}, {%r2, %r2, %r2, %r2, %r2, %r2, %r2, %r2}, {%r2, %r2, %r2, %r2, %r2, %r2, %r2, %r2}, {%f61162, %f61163, %f61164, %f61165, %f61166, %f61167, %f61168, %f61169};
	bar.warp.sync 	-1;
	wmma.mma.sync.aligned.row.col.m32n8k16.f32.f32 {%f61178, %f61179, %f61180, %f61181, %f61182, %f61183, %f61184, %f61185}, {%r2, %r2, %r2, %r2, %r2, %r2, %r2, %r2}, {%r2, %r2, %r2, %r2, %r2, %r2, %r2, %r2}, {%f61170, %f61171, %f61172, %f61173, %f61174, %f61175, %f61176, %f61177};
	bar.warp.sync 	-1;
	wmma.mma.sync.aligned.row.col.m32n8k16.f32.f32 {%f61186, %f61187, %f61188, %f61189, %f61190, %f61191, %f61192, %f61193}, {%r2, %r2, %r2, %r2, %r2, %r2, %r2, %r2}, {%r2, %r2, %r2, %r2, %r2, %r2, %r2, %r2}, {%f61178, %f61179, %f61180, %f61181, %f61182, %f61183, %f61184, %f61185};
	bar.warp.sync 	-1;
	wmma.mma.sync.aligned.row.col.m32n8k16.f32.f32 {%f61194, %f61195, %f61196, %f61197, %f61198, %f61199, %f61200, %f61201}, {%r2, %r2, %r2, %r2, %r2, %r2, %r2, %r2}, {%r2, %r2, %r2, %r2, %r2, %r2, %r2, %r2}, {%f61186, %f61187, %f61188, %f61189, %f61190, %f61191, %f61192, %f61193};
	bar.warp.sync 	-1;
	wmma.mma.sync.aligned.row.col.m32n8k16.f32.f32 {%f61202, %f61203, %f61204, %f61205, %f61206, %f61207, %f61208, %f61209}, {%r2, %r2, %r2, %r2, %r2, %r2, %r2, %r2}, {%r2, %r2, %r2, %r2, %r2, %r2, %r2, %r2}, {%f61194, %f61195, %f61196, %f61197, %f61198, %f61199, %f61200, %f61201};
	bar.warp.sync 	-1;
	wmma.mma.sync.aligned.row.col.m32n8k16.f32.f32 {%f61210, %f61211, %f61212, %f61213, %f61214, %f61215, %f61216, %f61217}, {%r2, %r2, %r2, %r2, %r2, %r2, %r2, %r2}, {%r2, %r2, %r2, %r2, %r2, %r2, %r2, %r2}, {%f61202, %f61203, %f61204, %f61205, %f61206, %f61207, %f61208, %f61209};
	bar.warp.sync 	-1;
	wmma.mma.sync.aligned.row.col.m32n8k16.f32.f32 {%f61218, %f61219, %f61220, %f61221, %f61222, %f61223, %f61224, %f61225}, {%r2, %r2, %r2, %r2, %r2, %r2, %r2, %r2}, {%r2, %r2, %r2, %r2, %r2, %r2, %r2, %r2}, {%f61210, %f61211, %f61212, %f61213, %f61214, %f61215, %f61216, %f61217};
	bar.warp.sync 	-1;
	wmma.mma.sync.aligned.row.col.m32n8k16.f32.f32 {%f61226, %f61227, %f61228, %f61229, %f61230, %f61231, %f61232, %f61233}, {%r2, %r2, %r2, %r2, %r2, %r2, %r2, %r2}, {%r2, %r2, %r2, %r2, %r2, %r2, %r2, %r2}, {%f61218, %f61219, %f61220, %f61221, %f61222, %f61223, %f61224, %f61225};
	bar.warp.sync 	-1;
	wmma.mma.sync.aligned.row.col.m32n8k16.f32.f32 {%f61234, %f61235, %f61236, %f61237, %f61238, %f61239, %f61240, %f61241}, {%r2, %r2, %r2, %r2, %r2, %r2, %r2, %r2}, {%r2, %r2, %r2, %r2, %r2, %r2, %r2, %r2}, {%f61226, %f61227, %f61228, %f61229, %f61230, %f61231, %f61232, %f61233};
	bar.warp.sync 	-1;
	wmma.mma.sync.aligned.row.col.m32n8k16.f32.f32 {%f61242, %f61243, %f61244, %f61245, %f61246, %f61247, %f61248, %f61249}, {%r2, %r2, %r2, %r2, %r2, %r2, %r2, %r2}, {%r2, %r2, %r2, %r2, %r2, %r2, %r2, %r2}, {%f61234, %f61235, %f61236, %f61237, %f61238, %f61239, %f61240, %f61241};
	bar.warp.sync 	-1;
	wmma.mma.sync.aligned.row.col.m32n8k16.f32.f32 {%f61250, %f61251, %f61252, %f61253, %f61254, %f61255, %f61256, %f61257}, {%r2, %r2, %r2, %r2, %r2, %r2, %r2, %r2}, {%r2, %r2, %r2, %r2, %r2, %r2, %r2, %r2}, {%f61242, %f61243, %f61244, %f61245, %f61246, %f61247, %f61248, %f61249};
	bar.warp.sync 	-1;
	wmma.mma.sync.aligned.row.col.m32n8k16.f32.f32 {%f61258, %f61259, %f61260, %f61261, %f61262, %f61263, %f61264, %f61265}, {%r2, %r2, %r2, %r2, %r2, %r2, %r2, %r2}, {%r2, %r2, %r2, %r2, %r2, %r2, %r2, %r2}, {%f61250, %f61251, %f61252, %f61253, %f61254, %f61255, %f61256, %f61257};
	bar.warp.sync 	-1;
	wmma.mma.sync.aligned.row.col.m32n8k16.f32.f32 {%f61266, %f61267, %f61268, %f61269, %f61270, %f61271, %f61272, %f61273}, {%r2, %r2, %r2, %r2, %r2, %r2, %r2, %r2}, {%r2, %r2, %r2, %r2, %r2, %r2, %r2, %r2}, {%f61258, %f61259, %f61260, %f61261, %f61262, %f61263, %f61264, %f61265};
	bar.warp.sync 	-1;
	wmma.mma.sync.aligned.row.col.m32n8k16.f32.f32 {%f61274, %f61275, %f61276, %f61277, %f61278, %f61279, %f61280, %f61281}, {%r2, %r2, %r2, %r2, %r2, %r2, %r2, %r2}, {%r2, %r2, %r2, %r2, %r2, %r2, %r2, %r2}, {%f61266, %f61267, %f61268, %f61269, %f61270, %f61271, %f61272, %f61273};
	bar.warp.sync 	-1;
	wmma.mma.sync.aligned.row.col.m32n8k16.f32.f32 {%f61282, %f61283, %f61284, %f61285, %f61286, %f61287, %f61288, %f61289}, {%r2, %r2, %r2, %r2, %r2, %r2, %r2, %r2}, {%r2, %r2, %r2, %r2, %r2, %r2, %r2, %r2}, {%f61274, %f61275, %f61276, %f61277, %f61278, %f61279, %f61280, %f61281};
	bar.warp.sync 	-1;
	wmma.mma.sync.aligned.row.col.m32n8k16.f32.f32 {%f61290, %f61291, %f61292, %f61293, %f61294, %f61295, %f61296, %f61297}, {%r2, %r2, %r2, %r2, %r2, %r2, %r2, %r2}, {%r2, %r2, %r2, %r2, %r2, %r2, %r2, %r2}, {%f61282, %f61283, %f61284, %f61285, %f61286, %f61287, %f61288, %f61289};
	bar.warp.sync 	-1;
	wmma.mma.sync.aligned.row.col.m32n8k16.f32.f32 {%f61298, %f61299, %f61300, %f61301, %f61302, %f61303, %f61304, %f61305}, {%r2, %r2, %r2, %r2, %r2, %r2, %r2, %r2}, {%r2, %r2, %r2, %r2, %r2, %r2, %r2, %r2}, {%f61290, %f61291, %f61292, %f61293, %f61294, %f61295, %f61296, %f61297};
	bar.warp.sync 	-1;
	wmma.mma.sync.aligned.row.col.m32n8k16.f32.f32 {%f61306, %f61307, %f61308, %f61309, %f61310, %f61311, %f61312, %f61313}, {%r2, %r2, %r2, %r2, %r2, %r2, %r2, %r2}, {%r2, %r2, %r2, %r2, %r2, %r2, %r2, %r2}, {%f61298, %f61299, %f61300, %f61301, %f61302, %f61303, %f61304, %f61305};
	bar.warp.sync 	-1;
	wmma.mma.sync.aligned.row.col.m32n8k16.f32.f32 {%f61314, %f61315, %f61316, %f61317, %f61318, %f61319, %f61320, %f61321}, {%r2, %r2, %r2, %r2, %r2, %r2, %r2, %r2}, {%r2, %r2, %r2, %r2, %r2, %r2, %r2, %r2}, {%f61306, %f61307, %f61308, %f61309, %f61310, %f61311, %f61312, %f61313};
	bar.warp.sync 	-1;
	wmma.mma.sync.aligned.row.col.m32n8k16.f32.f32 {%f61322, %f61323, %f61324, %f61325, %f61326, %f61327, %f61328, %f61329}, {%r2, %r2, %r2, %r2, %r2, %r2, %r2, %r2}, {%r2, %r2, %r2, %r2, %r2, %r2, %r2, %r2}, {%f61314, %f61315, %f61316, %f61317, %f61318, %f61319, %f61320, %f61321};
	bar.warp.sync 	-1;
	wmma.mma.sync.aligned.row.col.m32n8k16.f32.f32 {%f61330, %f61331, %f61332, %f61333, %f61334, %f61335, %f61336, %f61337}, {%r2, %r2, %r2, %r2, %r2, %r2, %r2, %r2}, {%r2, %r2, %r2, %r2, %r2, %r2, %r2, %r2}, {%f61322, %f61323, %f61324, %f61325, %f61326, %f61327, %f61328, %f61329};
	bar.warp.sync 	-1;
	wmma.mma.sync.aligned.row.col.m32n8k16.f32.f32 {%f61338, %f61339, %f61340, %f61341, %f61342, %f61343, %f61344, %f61345}, {%r2, %r2, %r2, %r2, %r2, %r2, %r2, %r2}, {%r2, %r2, %r2, %r2, %r2, %r2, %r2, %r2}, {%f61330, %f61331, %f61332, %f61333, %f61334, %f61335, %f61336, %f61337};
	bar.warp.sync 	-1;
	wmma.mma.sync.aligned.row.col.m32n8k16.f32.f32 {%f61346, %f61347, %f61348, %f61349, %f61350, %f61351, %f61352, %f61353}, {%r2, %r2, %r2, %r2, %r2, %r2, %r2, %r2}, {%r2, %r2, %r2, %r2, %r2, %r2, %r2, %r2}, {%f61338, %f61339, %f61340, %f61341, %f61342, %f61343, %f61344, %f61345};
	bar.warp.sync 	-1;
	wmma.mma.sync.aligned.row.col.m32n8k16.f32.f32 {%f61354, %f61355, %f61356, %f61357, %f61358, %f61359, %f61360, %f61361}, {%r2, %r2, %r2, %r2, %r2, %r2, %r2, %r2}, {%r2, %r2, %r2, %r2, %r2, %r2, %r2, %r2}, {%f61346, %f61347, %f61348, %f61349, %f61350, %f61351, %f61352, %f61353};
	bar.warp.sync 	-1;
	wmma.mma.sync.aligned.row.col.m32n8k16.f32.f32 {%f61362, %f61363, %f61364, %f61365, %f61366, %f61367, %f61368, %f61369}, {%r2, %r2, %r2, %r2, %r2, %r2, %r2, %r2}, {%r2, %r2, %r2, %r2, %r2, %r2, %r2, %r2}, {%f61354, %f61355, %f61356, %f61357, %f61358, %f61359, %f61360, %f61361};
	bar.warp.sync 	-1;
	wmma.mma.sync.aligned.row.col.m32n8k16.f32.f32 {%f61370, %f61371, %f61372, %f61373, %f61374, %f61375, %f61376, %f61377}, {%r2, %r2, %r2, %r2, %r2, %r2, %r2, %r2}, {%r2, %r2, %r2, %r2, %r2, %r2, %r2, %r2}, {%f61362, %f61363, %f61364, %f61365, %f61366, %f61367, %f61368, %f61369};
	bar.warp.sync 	-1;
	wmma.mma.sync.aligned.row.col.m32n8k16.f32.f32 {%f61378, %f61379, %f61380, %f61381, %f61382, %f61383, %f61384, %f61385}, {%r2, %r2, %r2, %r2, %r2, %r2, %r2, %r2}, {%r2, %r2, %r2, %r2, %r2, %r2, %r2, %r2}, {%f61370, %f61371, %f61372, %f61373, %f61374, %f61375, %f61376, %f61377};
	bar.warp.sync 	-1;
	wmma.mma.sync.aligned.row.col.m32n8k16.f32.f32 {%f61386, %f61387, %f61388, %f61389, %f61390, %f61391, %f61392, %f61393}, {%r2, %r2, %r2, %r2, %r2, %r2, %r2, %r2}, {%r2, %r2, %r2, %r2, %r2, %r2, %r2, %r2}, {%f61378, %f61379, %f61380, %f61381, %f61382, %f61383, %f61384, %f61385};
	bar.warp.sync 	-1;
	wmma.mma.sync.aligned.row.col.m32n8k16.f32.f32 {%f61394, %f61395, %f61396, %f61397, %f61398, %f61399, %f61400, %f61401}, {%r2, %r2, %r2, %r2, %r2, %r2, %r2, %r2}, {%r2, %r2, %r2, %r2, %r2, %r2, %r2, %r2}, {%f61386, %f61387, %f61388, %f61389, %f61390, %f61391, %f61392, %f61393};
	bar.warp.sync 	-1;
	wmma.mma.sync.aligned.row.col.m32n8k16.f32.f32 {%f61402, %f61403, %f61404, %f61405, %f61406, %f61407, %f61408, %f61409}, {%r2, %r2, %r2, %r2, %r2, %r2, %r2, %r2}, {%r2, %r2, %r2, %r2, %r2, %r2, %r2, %r2}, {%f61394, %f61395, %f61396, %f61397, %f61398, %f61399, %f61400, %f61401};
	bar.warp.sync 	-1;
	wmma.mma.sync.aligned.row.col.m32n8k16.f32.f32 {%f61410, %f61411, %f61412, %f61413, %f61414, %f61415, %f61416, %f61417}, {%r2, %r2, %r2, %r2, %r2, %r2, %r2, %r2}, {%r2, %r2, %r2, %r2, %r2, %r2, %r2, %r2}, {%f61402, %f61403, %f61404, %f61405, %f61406, %f61407, %f61408, %f61409};
	bar.warp.sync 	-1;
	wmma.mma.sync.aligned.row.col.m32n8k16.f32.f32 {%f61418, %f61419, %f61420, %f61421, %f61422, %f61423, %f61424, %f61425}, {%r2, %r2, %r2, %r2, %r2, %r2, %r2, %r2}, {%r2, %r2, %r2, %r2, %r2, %r2, %r2, %r2}, {%f61410, %f61411, %f61412, %f61413, %f61414, %f61415, %f61416, %f61417};
	bar.warp.sync 	-1;
	wmma.mma.sync.aligned.row.col.m32n8k16.f32.f32 {%f61426, %f61427, %f61428, %f61429, %f61430, %f61431, %f61432, %f61433}, {%r2, %r2, %r2, %r2, %r2, %r2, %r2, %r2}, {%r2, %r2, %r2, %r2, %r2, %r2, %r2, %r2}, {%f61418, %f61419, %f61420, %f61421, %f61422, %f61423, %f61424, %f61425};
	bar.warp.sync 	-1;
	wmma.mma.sync.aligned.row.col.m32n8k16.f32.f32 {%f61434, %f61435, %f61436, %f61437, %f61438, %f61439, %f61440, %f61441}, {%r2, %r2, %r2, %r2, %r2, %r2, %r2, %r2}, {%r2, %r2, %r2, %r2, %r2, %r2, %r2, %r2}, {%f61426, %f61427, %f61428, %f61429, %f61430, %f61431, %f61432, %f61433};
	bar.warp.sync 	-1;
	wmma.mma.sync.aligned.row.col.m32n8k16.f32.f32 {%f61442, %f61443, %f61444, %f61445, %f61446, %f61447, %f61448, %f61449}, {%r2, %r2, %r2, %r2, %r2, %r2, %r2, %r2}, {%r2, %r2, %r2, %r2, %r2, %r2, %r2, %r2}, {%f61434, %f61435, %f61436, %f61437, %f61438, %f61439, %f61440, %f61441};
	bar.warp.sync 	-1;
	wmma.mma.sync.aligned.row.col.m32n8k16.f32.f32 {%f61450, %f61451, %f61452, %f61453, %f61454, %f61455, %f61456, %f61457}, {%r2, %r2, %r2, %r2, %r2, %r2, %r2, %r2}, {%r2, %r2, %r2, %r2, %r2, %r2, %r2, %r2}, {%f61442, %f61443, %f61444, %f61445, %f61446, %f61447, %f61448, %f61449};
	bar.warp.sync 	-1;
	wmma.mma.sync.aligned.row.col.m32n8k16.f32.f32 {%f61458, %f61459, %f61460, %f61461, %f61462, %f61463, %f61464, %f61465}, {%r2, %r2, %r2, %r2, %r2, %r2, %r2, %r2}, {%r2, %r2, %r2, %r2, %r2, %r2, %r2, %r2}, {%f61450, %f61451, %f61452, %f61453, %f61454, %f61455, %f61456, %f61457};
	bar.warp.sync 	-1;
	wmma.mma.sync.aligned.row.col.m32n8k16.f32.f32 {%f61466, %f61467, %f61468, %f61469, %f61470, %f61471, %f61472, %f61473}, {%r2, %r2, %r2, %r2, %r2, %r2, %r2, %r2}, {%r2, %r2, %r2, %r2, %r2, %r2, %r2, %r2}, {%f61458, %f61459, %f61460, %f61461, %f61462, %f61463, %f61464, %f61465};
	bar.warp.sync 	-1;
	wmma.mma.sync.aligned.row.col.m32n8k16.f32.f32 {%f61474, %f61475, %f61476, %f61477, %f61478, %f61479, %f61480, %f61481}, {%r2, %r2, %r2, %r2, %r2, %r2, %r2, %r2}, {%r2, %r2, %r2, %r2, %r2, %r2, %r2, %r2}, {%f61466, %f61467, %f61468, %f61469, %f61470, %f61471, %f61472, %f61473};
	bar.warp.sync 	-1;
	wmma.mma.sync.aligned.row.col.m32n8k16.f32.f32 {%f61482, %f61483, %f61484, %f61485, %f61486, %f61487, %f61488, %f61489}, {%r2, %r2, %r2, %r2, %r2, %r2, %r2, %r2}, {%r2, %r2, %r2, %r2, %r2, %r2, %r2, %r2}, {%f61474, %f61475, %f61476, %f61477, %f61478, %f61479, %f61480, %f61481};
	bar.warp.sync 	-1;
	wmma.mma.sync.aligned.row.col.m32n8k16.f32.f32 {%f61490, %f61491, %f61492, %f61493, %f61494, %f61495, %f61496, %f61497}, {%r2, %r2, %r2, %r2, %r2, %r2, %r2, %r2}, {%r2, %r2, %r2, %r2, %r2, %r2, %r2, %r2}, {%f61482, %f61483, %f61484, %f61485, %f61486, %f61487, %f61488, %f61489};
	bar.warp.sync 	-1;
	wmma.mma.sync.aligned.row.col.m32n8k16.f32.f32 {%f61498, %f61499, %f61500, %f61501, %f61502, %f61503, %f61504, %f61505}, {%r2, %r2, %r2, %r2, %r2, %r2, %r2, %r2}, {%r2, %r2, %r2, %r2, %r2, %r2, %r2, %r2}, {%f61490, %f61491, %f61492, %f61493, %f61494, %f61495, %f61496, %f61497};
	bar.warp.sync 	-1;
	wmma.mma.sync.aligned.row.col.m32n8k16.f32.f32 {%f61506, %f61507, %f61508, %f61509, %f61510, %f61511, %f61512, %f61513}, {%r2, %r2, %r2, %r2, %r2, %r2, %r2, %r2}, {%r2, %r2, %r2, %r2, %r2, %r2, %r2, %r2}, {%f61498, %f61499, %f61500, %f61501, %f61502, %f61503, %f61504, %f61505};
	bar.warp.sync 	-1;
	wmma.mma.sync.aligned.row.col.m32n8k16.f32.f32 {%f61514, %f61515, %f61516, %f61517, %f61518, %f61519, %f61520, %f61521}, {%r2, %r2, %r2, %r2, %r2, %r2, %r2, %r2}, {%r2, %r2, %r2, %r2, %r2, %r2, %r2, %r2}, {%f61506, %f61507, %f61508, %f61509, %f61510, %f61511, %f61512, %f61513};
	bar.warp.sync 	-1;
	wmma.mma.sync.aligned.row.col.m32n8k16.f32.f32 {%f61522, %f61523, %f61524, %f61525, %f61526, %f61527, %f61528, %f61529}, {%r2, %r2, %r2, %r2, %r2, %r2, %r2, %r2}, {%r2, %r2, %r2, %r2, %r2, %r2, %r2, %r2}, {%f61514, %f61515, %f61516, %f61517, %f61518, %f61519, %f61520, %f61521};
	bar.warp.sync 	-1;
	wmma.mma.sync.aligned.row.col.m32n8k16.f32.f32 {%f61530, %f61531, %f61532, %f61533, %f61534, %f61535, %f61536, %f61537}, {%r2, %r2, %r2, %r2, %r2, %r2, %r2, %r2}, {%r2, %r2, %r2, %r2, %r2, %r2, %r2, %r2}, {%f61522, %f61523, %f61524, %f61525, %f61526, %f61527, %f61528, %f61529};
	bar.warp.sync 	-1;
	wmma.mma.sync.aligned.row.col.m32n8k16.f32.f32 {%f61538, %f61539, %f61540, %f61541, %f61542, %f61543, %f61544, %f61545}, {%r2, %r2, %r2, %r2, %r2, %r2, %r2, %r2}, {%r2, %r2, %r2, %r2, %r2, %r2, %r2, %r2}, {%f61530, %f61531, %f61532, %f61533, %f61534, %f61535, %f61536, %f61537};
	bar.warp.sync 	-1;
	wmma.mma.sync.aligned.row.col.m32n8k16.f32.f32 {%f61546, %f61547, %f61548, %f61549, %f61550, %f61551, %f61552, %f61553}, {%r2, %r2, %r2, %r2, %r2, %r2, %r2, %r2}, {%r2, %r2, %r2, %r2, %r2, %r2, %r2, %r2}, {%f61538, %f61539, %f61540, %f61541, %f61542, %f61543, %f61544, %f61545};
	bar.warp.sync 	-1;
	wmma.mma.sync.aligned.row.col.m32n8k16.f32.f32 {%f61554, %f61555, %f61556, %f61557, %f61558, %f61559, %f61560, %f61561}, {%r2, %r2, %r2, %r2, %r2, %r2, %r2, %r2}, {%r2, %r2, %r2, %r2, %r2, %r2, %r2, %r2}, {%f61546, %f61547, %f61548, %f61549, %f61550, %f61551, %f61552, %f61553};
	bar.warp.sync 	-1;
	wmma.mma.sync.aligned.row.col.m32n8k16.f32.f32 {%f61562, %f61563, %f61564, %f61565, %f61566, %f61567, %f61568, %f61569}, {%r2, %r2, %r2, %r2, %r2, %r2, %r2, %r2}, {%r2, %r2, %r2, %r2, %r2, %r2, %r2, %r2}, {%f61554, %f61555, %f61556, %f61557, %f61558, %f61559, %f61560, %f61561};
	bar.warp.sync 	-1;
	wmma.mma.sync.aligned.row.col.m32n8k16.f32.f32 {%f61570, %f61571, %f61572, %f61573, %f61574, %f61575, %f61576, %f61577}, {%r2, %r2, %r2, %r2, %r2, %r2, %r2, %r2}, {%r2, %r2, %r2, %r2, %r2, %r2, %r2, %r2}, {%f61562, %f61563, %f61564, %f61565, %f61566, %f61567, %f61568, %f61569};
	bar.warp.sync 	-1;
	wmma.mma.sync.aligned.row.col.m32n8k16.f32.f32 {%f61578, %f61579, %f61580, %f61581, %f61582, %f61583, %f61584, %f61585}, {%r2, %r2, %r2, %r2, %r2, %r2, %r2, %r2}, {%r2, %r2, %r2, %r2, %r2, %r2, %r2, %r2}, {%f61570, %f61571, %f61572, %f61573, %f61574, %f61575, %f61576, %f61577};
	bar.warp.sync 	-1;
	wmma.mma.sync.aligned.row.col.m32n8k16.f32.f32 {%f61586, %f61587, %f61588, %f61589, %f61590, %f61591, %f61592, %f61593}, {%r2, %r2, %r2, %r2, %r2, %r2, %r2, %r2}, {%r2, %r2, %r2, %r2, %r2, %r2, %r2, %r2}, {%f61578, %f61579, %f61580, %f61581, %f61582, %f61583, %f61584, %f61585};
	bar.warp.sync 	-1;
	wmma.mma.sync.aligned.row.col.m32n8k16.f32.f32 {%f61594, %f61595, %f61596, %f61597, %f61598, %f61599, %f61600, %f61601}, {%r2, %r2, %r2, %r2, %r2, %r2, %r2, %r2}, {%r2, %r2, %r2, %r2, %r2, %r2, %r2, %r2}, {%f61586, %f61587, %f61588, %f61589, %f61590, %f61591, %f61592, %f61593};
	bar.warp.sync 	-1;
	wmma.mma.sync.aligned.row.col.m32n8k16.f32.f32 {%f61602, %f61603, %f61604, %f61605, %f61606, %f61607, %f61608, %f61609}, {%r2, %r2, %r2, %r2, %r2, %r2, %r2, %r2}, {%r2, %r2, %r2, %r2, %r2, %r2, %r2, %r2}, {%f61594, %f61595, %f61596, %f61597, %f61598, %f61599, %f61600, %f61601};
	bar.warp.sync 	-1;
	wmma.mma.sync.aligned.row.col.m32n8k16.f32.f32 {%f61610, %f61611, %f61612, %f61613, %f61614, %f61615, %f61616, %f61617}, {%r2, %r2, %r2, %r2, %r2, %r2, %r2, %r2}, {%r2, %r2, %r2, %r2, %r2, %r2, %r2, %r2}, {%f61602, %f61603, %f61604, %f61605, %f61606, %f61607, %f61608, %f61609};
	bar.warp.sync 	-1;
	wmma.mma.sync.aligned.row.col.m32n8k16.f32.f32 {%f61618, %f61619, %f61620, %f61621, %f61622, %f61623, %f61624, %f61625}, {%r2, %r2, %r2, %r2, %r2, %r2, %r2, %r2}, {%r2, %r2, %r2, %r2, %r2, %r2, %r2, %r2}, {%f61610, %f61611, %f61612, %f61613, %f61614, %f61615, %f61616, %f61617};
	bar.warp.sync 	-1;
	wmma.mma.sync.aligned.row.col.m32n8k16.f32.f32 {%f61626, %f61627, %f61628, %f61629, %f61630, %f61631, %f61632, %f61633}, {%r2, %r2, %r2, %r2, %r2, %r2, %r2, %r2}, {%r2, %r2, %r2, %r2, %r2, %r2, %r2, %r2}, {%f61618, %f61619, %f61620, %f61621, %f61622, %f61623, %f61624, %f61625};
	bar.warp.sync 	-1;
	wmma.mma.sync.aligned.row.col.m32n8k16.f32.f32 {%f61634, %f61635, %f61636, %f61637, %f61638, %f61639, %f61640, %f61641}, {%r2, %r2, %r2, %r2, %r2, %r2, %r2, %r2}, {%r2, %r2, %r2, %r2, %r2, %r2, %r2, %r2}, {%f61626, %f61627, %f61628, %f61629, %f61630, %f61631, %f61632, %f61633};
	bar.warp.sync 	-1;
	wmma.mma.sync.aligned.row.col.m32n8k16.f32.f32 {%f61642, %f61643, %f61644, %f61645, %f61646, %f61647, %f61648, %f61649}, {%r2, %r2, %r2, %r2, %r2, %r2, %r2, %r2}, {%r2, %r2, %r2, %r2, %r2, %r2, %r2, %r2}, {%f61634, %f61635, %f61636, %f61637, %f61638, %f61639, %f61640, %f61641};
	bar.warp.sync 	-1;
	wmma.mma.sync.aligned.row.col.m32n8k16.f32.f32 {%f61650, %f61651, %f61652, %f61653, %f61654, %f61655, %f61656, %f61657}, {%r2, %r2, %r2, %r2, %r2, %r2, %r2, %r2}, {%r2, %r2, %r2, %r2, %r2, %r2, %r2, %r2}, {%f61642, %f61643, %f61644, %f61645, %f61646, %f61647, %f61648, %f61649};
	bar.warp.sync 	-1;
	wmma.mma.sync.aligned.row.col.m32n8k16.f32.f32 {%f61658, %f61659, %f61660, %f61661, %f61662, %f61663, %f61664, %f61665}, {%r2, %r2, %r2, %r2, %r2, %r2, %r2, %r2}, {%r2, %r2, %r2, %r2, %r2, %r2, %r2, %r2}, {%f61650, %f61651, %f61652, %f61653, %f61654, %f61655, %f61656, %f61657};
	bar.warp.sync 	-1;
	wmma.mma.sync.aligned.row.col.m32n8k16.f32.f32 {%f61666, %f61667, %f61668, %f61669, %f61670, %f61671, %f61672, %f61673}, {%r2, %r2, %r2, %r2, %r2, %r2, %r2, %r2}, {%r2, %r2, %r2, %r2, %r2, %r2, %r2, %r2}, {%f61658, %f61659, %f61660, %f61661, %f61662, %f61663, %f61664, %f61665};
	bar.warp.sync 	-1;
	wmma.mma.sync.aligned.row.col.m32n8k16.f32.f32 {%f61674, %f61675, %f61676, %f61677, %f61678, %f61679, %f61680, %f61681}, {%r2, %r2, %r2, %r2, %r2, %r2, %r2, %r2}, {%r2, %r2, %r2, %r2, %r2, %r2, %r2, %r2}, {%f61666, %f61667, %f61668, %f61669, %f61670, %f61671, %f61672, %f61673};
	bar.warp.sync 	-1;
	wmma.mma.sync.aligned.row.col.m32n8k16.f32.f32 {%f61682, %f61683, %f61684, %f61685, %f61686, %f61687, %f61688, %f61689}, {%r2, %r2, %r2, %r2, %r2, %r2, %r2, %r2}, {%r2, %r2, %r2, %r2, %r2, %r2, %r2, %r2}, {%f61674, %f61675, %f61676, %f61677, %f61678, %f61679, %f61680, %f61681};
	bar.warp.sync 	-1;
	wmma.mma.sync.aligned.row.col.m32n8k16.f32.f32 {%f61690, %f61691, %f61692, %f61693, %f61694, %f61695, %f61696, %f61697}, {%r2, %r2, %r2, %r2, %r2, %r2, %r2, %r2}, {%r2, %r2, %r2, %r2, %r2, %r2, %r2, %r2}, {%f61682, %f61683, %f61684, %f61685, %f61686, %f61687, %f61688, %f61689};
	bar.warp.sync 	-1;
	wmma.mma.sync.aligned.row.col.m32n8k16.f32.f32 {%f61698, %f61699, %f61700, %f61701, %f61702, %f61703, %f61704, %f61705}, {%r2, %r2, %r2, %r2, %r2, %r2, %r2, %r2}, {%r2, %r2, %r2, %r2, %r2, %r2, %r2, %r2}, {%f61690, %f61691, %f61692, %f61693, %f61694, %f61695, %f61696, %f61697};
	bar.warp.sync 	-1;
	wmma.mma.sync.aligned.row.col.m32n8k16.f32.f32 {%f61706, %f61707, %f61708, %f61709, %f61710, %f61711, %f61712, %f61713}, {%r2, %r2, %r2, %r2, %r2, %r2, %r2, %r2}, {%r2, %r2, %r2, %r2, %r2, %r2, %r2, %r2}, {%f61698, %f61699, %f61700, %f61701, %f61702, %f61703, %f61704, %f61705};
	bar.warp.sync 	-1;
	wmma.mma.sync.aligned.row.col.m32n8k16.f32.f32 {%f61714, %f61715, %f61716, %f61717, %f61718, %f61719, %f61720, %f61721}, {%r2, %r2, %r2, %r2, %r2, %r2, %r2, %r2}, {%r2, %r2, %r2, %r2, %r2, %r2, %r2, %r2}, {%f61706, %f61707, %f61708, %f61709, %f61710, %f61711, %f61712, %f61713};
	bar.warp.sync 	-1;
	wmma.mma.sync.aligned.row.col.m32n8k16.f32.f32 {%f61722, %f61723, %f61724, %f61725, %f61726, %f61727, %f61728, %f61729}, {%r2, %r2, %r2, %r2, %r2, %r2, %r2, %r2}, {%r2, %r2, %r2, %r2, %r2, %r2, %r2, %r2}, {%f61714, %f61715, %f61716, %f61717, %f61718, %f61719, %f61720, %f61721};
	bar.warp.sync 	-1;
	wmma.mma.sync.aligned.row.col.m32n8k16.f32.f32 {%f61730, %f61731, %f61732, %f61733, %f61734, %f61735, %f61736, %f61737}, {%r2, %r2, %r2, %r2, %r2, %r2, %r2, %r2}, {%r2, %r2, %r2, %r2, %r2, %r2, %r2, %r2}, {%f61722, %f61723, %f61724, %f61725, %f61726, %f61727, %f61728, %f61729};
	bar.warp.sync 	-1;
	wmma.mma.sync.aligned.row.col.m32n8k16.f32.f32 {%f61738, %f61739, %f61740, %f61741, %f61742, %f61743, %f61744, %f61745}, {%r2, %r2, %r2, %r2, %r2, %r2, %r2, %r2}, {%r2, %r2, %r2, %r2, %r2, %r2, %r2, %r2}, {%f61730, %f61731, %f61732, %f61733, %f61734, %f61735, %f61736, %f61737};
	bar.warp.sync 	-1;
	wmma.mma.sync.aligned.row.col.m32n8k16.f32.f32 {%f61746, %f61747, %f61748, %f61749, %f61750, %f61751, %f61752, %f61753}, {%r2, %r2, %r2, %r2, %r2, %r2, %r2, %r2}, {%r2, %r2, %r2, %r2, %r2, %r2, %r2, %r2}, {%f61738, %f61739, %f61740, %f61741, %f61742, %f61743, %f61744, %f61745};
	bar.warp.sync 	-1;
	wmma.mma.sync.aligned.row.col.m32n8k16.f32.f32 {%f61754, %f61755, %f61756, %f61757, %f61758, %f61759, %f61760, %f61761}, {%r2, %r2, %r2, %r2, %r2, %r2, %r2, %r2}, {%r2, %r2, %r2, %r2, %r2, %r2, %r2, %r2}, {%f61746, %f61747, %f61748, %f61749, %f61750, %f61751, %f61752, %f61753};
	bar.warp.sync 	-1;
	wmma.mma.sync.aligned.row.col.m32n8k16.f32.f32 {%f61762, %f61763, %f61764, %f61765, %f61766, %f61767, %f61768, %f61769}, {%r2, %r2, %r2, %r2, %r2, %r2, %r2, %r2}, {%r2, %r2, %r2, %r2, %r2, %r2, %r2, %r2}, {%f61754, %f61755, %f61756, %f61757, %f61758, %f61759, %f61760, %f61761};
	bar.warp.sync 	-1;
	wmma.mma.sync.aligned.row.col.m32n8k16.f32.f32 {%f61770, %f61771, %f61772, %f61773, %f61774, %f61775, %f61776, %f61777}, {%r2, %r2, %r2, %r2, %r2, %r2, %r2, %r2}, {%r2, %r2, %r2, %r2, %r2, %r2, %r2, %r2}, {%f61762, %f61763, %f61764, %f61765, %f61766, %f61767, %f61768, %f61769};
	bar.warp.sync 	-1;
	wmma.mma.sync.aligned.row.col.m32n8k16.f32.f32 {%f61778, %f61779, %f61780, %f61781, %f61782, %f61783, %f61784, %f61785}, {%r2, %r2, %r2, %r2, %r2, %r2, %r2, %r2}, {%r2, %r2, %r2, %r2, %r2, %r2, %r2, %r2}, {%f61770, %f61771, %f61772, %f61773, %f61774, %f61775, %f61776, %f61777};
	bar.warp.sync 	-1;
	wmma.mma.sync.aligned.row.col.m32n8k16.f32.f32 {%f61786, %f61787, %f61788, %f61789, %f61790, %f61791, %f61792, %f61793}, {%r2, %r2, %r2, %r2, %r2, %r2, %r2, %r2}, {%r2, %r2, %r2, %r2, %r2, %r2, %r2, %r2}, {%f61778, %f61779, %f61780, %f61781, %f61782, %f61783, %f61784, %f61785};
	bar.warp.sync 	-1;
	wmma.mma.sync.aligned.row.col.m32n8k16.f32.f32 {%f61794, %f61795, %f61796, %f61797, %f61798, %f61799, %f61800, %f61801}, {%r2, %r2, %r2, %r2, %r2, %r2, %r2, %r2}, {%r2, %r2, %r2, %r2, %r2, %r2, %r2, %r2}, {%f61786, %f61787, %f61788, %f61789, %f61790, %f61791, %f61792, %f61793};
	bar.warp.sync 	-1;
	wmma.mma.sync.aligned.row.col.m32n8k16.f32.f32 {%f61802, %f61803, %f61804, %f61805, %f61806, %f61807, %f61808, %f61809}, {%r2, %r2, %r2, %r2, %r2, %r2, %r2, %r2}, {%r2, %r2, %r2, %r2, %r2, %r2, %r2, %r2}, {%f61794, %f61795, %f61796, %f61797, %f61798, %f61799, %f61800, %f61801};
	bar.warp.sync 	-1;
	wmma.mma.sync.aligned.row.col.m32n8k16.f32.f32 {%f61810, %f61811, %f61812, %f61813, %f61814, %f61815, %f61816, %f61817}, {%r2, %r2, %r2, %r2, %r2, %r2, %r2, %r2}, {%r2, %r2, %r2, %r2, %r2, %r2, %r2, %r2}, {%f61802, %f61803, %f61804, %f61805, %f61806, %f61807, %f61808, %f61809};
	bar.warp.sync 	-1;
	wmma.mma.sync.aligned.row.col.m32n8k16.f32.f32 {%f61818, %f61819, %f61820, %f61821, %f61822, %f61823, %f61824, %f61825}, {%r2, %r2, %r2, %r2, %r2, %r2, %r2, %r2}, {%r2, %r2, %r2, %r2, %r2, %r2, %r2, %r2}, {%f61810, %f61811, %f61812, %f61813, %f61814, %f61815, %f61816, %f61817};
	bar.warp.sync 	-1;
	wmma.mma.sync.aligned.row.col.m32n8k16.f32.f32 {%f61826, %f61827, %f61828, %f61829, %f61830, %f61831, %f61832, %f61833}, {%r2, %r2, %r2, %r2, %r2, %r2, %r2, %r2}, {%r2, %r2, %r2, %r2, %r2, %r2, %r2, %r2}, {%f61818, %f61819, %f61820, %f61821, %f61822, %f61823, %f61824, %f61825};
	bar.warp.sync 	-1;
	wmma.mma.sync.aligned.row.col.m32n8k16.f32.f32 {%f61834, %f61835, %f61836, %f61837, %f61838, %f61839, %f61840, %f61841}, {%r2, %r2, %r2, %r2, %r2, %r2, %r2, %r2}, {%r2, %r2, %r2, %r2, %r2, %r2, %r2, %r2}, {%f61826, %f61827, %f61828, %f61829, %f61830, %f61831, %f61832, %f61833};
	bar.warp.sync 	-1;
	wmma.mma.sync.aligned.row.col.m32n8k16.f32.f32 {%f61842, %f61843, %f61844, %f61845, %f61846, %f61847, %f61848, %f61849}, {%r2, %r2, %r2, %r2, %r2, %r2, %r2, %r2}, {%r2, %r2, %r2, %r2, %r2, %r2, %r2, %r2}, {%f61834, %f61835, %f61836, %f61837, %f61838, %f61839, %f61840, %f61841};
	bar.warp.sync 	-1;
	wmma.mma.sync.aligned.row.col.m32n8k16.f32.f32 {%f61850, %f61851, %f61852, %f61853, %f61854, %f61855, %f61856, %f61857}, {%r2, %r2, %r2, %r2, %r2, %r2, %r2, %r2}, {%r2, %r2, %r2, %r2, %r2, %r2, %r2, %r2}, {%f61842, %f61843, %f61844, %f61845, %f61846, %f61847, %f61848, %f61849};
	bar.warp.sync 	-1;
	wmma.mma.sync.aligned.row.col.m32n8k16.f32.f32 {%f61858, %f61859, %f61860, %f61861, %f61862, %f61863, %f61864, %f61865}, {%r2, %r2, %r2, %r2, %r2, %r2, %r2, %r2}, {%r2, %r2, %r2, %r2, %r2, %r2, %r2, %r2}, {%f61850, %f61851, %f61852, %f61853, %f61854, %f61855, %f61856, %f61857};
	bar.warp.sync 	-1;
	wmma.mma.sync.aligned.row.col.m32n8k16.f32.f32 {%f61866, %f61867, %f61868, %f61869, %f61870, %f61871, %f61872, %f61873}, {%r2, %r2, %r2, %r2, %r2, %r2, %r2, %r2}, {%r2, %r2, %r2, %r2, %r2, %r2, %r2, %r2}, {%f61858, %f61859, %f61860, %f61861, %f61862, %f61863, %f61864, %f61865};
	bar.warp.sync 	-1;
	wmma.mma.sync.aligned.row.col.m32n8k16.f32.f32 {%f61874, %f61875, %f61876, %f61877, %f61878, %f61879, %f61880, %f61881}, {%r2, %r2, %r2, %r2, %r2, %r2, %r2, %r2}, {%r2, %r2, %r2, %r2, %r2, %r2, %r2, %r2}, {%f61866, %f61867, %f61868, %f61869, %f61870, %f61871, %f61872, %f61873};
	bar.warp.sync 	-1;
	wmma.mma.sync.aligned.row.col.m32n8k16.f32.f32 {%f61882, %f61883, %f61884, %f61885, %f61886, %f61887, %f61888, %f61889}, {%r2, %r2, %r2, %r2, %r2, %r2, %r2, %r2}, {%r2, %r2, %r2, %r2, %r2, %r2, %r2, %r2}, {%f61874, %f61875, %f61876, %f61877, %f61878, %f61879, %f61880, %f61881};
	bar.warp.sync 	-1;
	wmma.mma.sync.aligned.row.col.m32n8k16.f32.f32 {%f61890, %f61891, %f61892, %f61893, %f61894, %f61895, %f61896, %f61897}, {%r2, %r2, %r2, %r2, %r2, %r2, %r2, %r2}, {%r2, %r2, %r2, %r2, %r2, %r2, %r2, %r2}, {%f61882, %f61883, %f61884, %f61885, %f61886, %f61887, %f61888, %f61889};
	bar.warp.sync 	-1;
	wmma.mma.sync.aligned.row.col.m32n8k16.f32.f32 {%f61898, %f61899, %f61900, %f61901, %f61902, %f61903, %f61904, %f61905}, {%r2, %r2, %r2, %r2, %r2, %r2, %r2, %r2}, {%r2, %r2, %r2, %r2, %r2, %r2, %r2, %r2}, {%f61890, %f61891, %f61892, %f61893, %f61894, %f61895, %f61896, %f61897};
	bar.warp.sync 	-1;
	wmma.mma.sync.aligned.row.col.m32n8k16.f32.f32 {%f61906, %f61907, %f61908, %f61909, %f61910, %f61911, %f61912, %f61913}, {%r2, %r2, %r2, %r2, %r2, %r2, %r2, %r2}, {%r2, %r2, %r2, %r2, %r2, %r2, %r2, %r2}, {%f61898, %f61899, %f61900, %f61901, %f61902, %f61903, %f61904, %f61905};
	bar.warp.sync 	-1;
	wmma.mma.sync.aligned.row.col.m32n8k16.f32.f32 {%f61914, %f61915, %f61916, %f61917, %f61918, %f61919, %f61920, %f61921}, {%r2, %r2, %r2, %r2, %r2, %r2, %r2, %r2}, {%r2, %r2, %r2, %r2, %r2, %r2, %r2, %r2}, {%f61906, %f61907, %f61908, %f61909, %f61910, %f61911, %f61912, %f61913};
	bar.warp.sync 	-1;
	wmma.mma.sync.aligned.row.col.m32n8k16.f32.f32 {%f61922, %f61923, %f61924, %f61925, %f61926, %f61927, %f61928, %f61929}, {%r2, %r2, %r2, %r2, %r2, %r2, %r2, %r2}, {%r2, %r2, %r2, %r2, %r2, %r2, %r2, %r2}, {%f61914, %f61915, %f61916, %f61917, %f61918, %f61919, %f61920, %f61921};
	bar.warp.sync 	-1;
	wmma.mma.sync.aligned.row.col.m32n8k16.f32.f32 {%f61930, %f61931, %f61932, %f61933, %f61934, %f61935, %f61936, %f61937}, {%r2, %r2, %r2, %r2, %r2, %r2, %r2, %r2}, {%r2, %r2, %r2, %r2, %r2, %r2, %r2, %r2}, {%f61922, %f61923, %f61924, %f61925, %f61926, %f61927, %f61928, %f61929};
	bar.warp.sync 	-1;
	wmma.mma.sync.aligned.row.col.m32n8k16.f32.f32 {%f61938, %f61939, %f61940, %f61941, %f61942, %f61943, %f61944, %f61945}, {%r2, %r2, %r2, %r2, %r2, %r2, %r2, %r2}, {%r2, %r2, %r2, %r2, %r2, %r2, %r2, %r2}, {%f61930, %f61931, %f61932, %f61933, %f61934, %f61935, %f61936, %f61937};
	bar.warp.sync 	-1;
	wmma.mma.sync.aligned.row.col.m32n8k16.f32.f32 {%f61946, %f61947, %f61948, %f61949, %f61950, %f61951, %f61952, %f61953}, {%r2, %r2, %r2, %r2, %r2, %r2, %r2, %r2}, {%r2, %r2, %r2, %r2, %r2, %r2, %r2, %r2}, {%f61938, %f61939, %f61940, %f61941, %f61942, %f61943, %f61944, %f61945};
	bar.warp.sync 	-1;
	wmma.mma.sync.aligned.row.col.m32n8k16.f32.f32 {%f61954, %f61955, %f61956, %f61957, %f61958, %f61959, %f61960, %f61961}, {%r2, %r2, %r2, %r2, %r2, %r2, %r2, %r2}, {%r2, %r2, %r2, %r2, %r2, %r2, %r2, %r2}, {%f61946, %f61947, %f61948, %f61949, %f61950, %f61951, %f61952, %f61953};
	bar.warp.sync 	-1;
	wmma.mma.sync.aligned.row.col.m32n8k16.f32.f32 {%f61962, %f61963, %f61964, %f61965, %f61966, %f61967, %f61968, %f61969}, {%r2, %r2, %r2, %r2, %r2, %r2, %r2, %r2}, {%r2, %r2, %r2, %r2, %r2, %r2, %r2, %r2}, {%f61954, %f61955, %f61956, %f61957, %f61958, %f61959, %f61960, %f61961};
	bar.warp.sync 	-1;
	wmma.mma.sync.aligned.row.col.m32n8k16.f32.f32 {%f61970, %f61971, %f61972, %f61973, %f61974, %f61975, %f61976, %f61977}, {%r2, %r2, %r2, %r2, %r2, %r2, %r2, %r2}, {%r2, %r2, %r2, %r2, %r2, %r2, %r2, %r2}, {%f61962, %f61963, %f61964, %f61965, %f61966, %f61967, %f61968, %f61969};
	bar.warp.sync 	-1;
	wmma.mma.sync.aligned.row.col.m32n8k16.f32.f32 {%f61978, %f61979, %f61980, %f61981, %f61982, %f61983, %f61984, %f61985}, {%r2, %r2, %r2, %r2, %r2, %r2, %r2, %r2}, {%r2, %r2, %r2, %r2, %r2, %r2, %r2, %r2}, {%f61970, %f61971, %f61972, %f61973, %f61974, %f61975, %f61976, %f61977};
	bar.warp.sync 	-1;
	wmma.mma.sync.aligned.row.col.m32n8k16.f32.f32 {%f61986, %f61987, %f61988, %f61989, %f61990, %f61991, %f61992, %f61993}, {%r2, %r2, %r2, %r2, %r2, %r2, %r2, %r2}, {%r2, %r2, %r2, %r2, %r2, %r2, %r2, %r2}, {%f61978, %f61979, %f61980, %f61981, %f61982, %f61983, %f61984, %f61985};
	bar.warp.sync 	-1;
	wmma.mma.sync.aligned.row.col.m32n8k16.f32.f32 {%f61994, %f61995, %f61996, %f61997, %f61998, %f61999, %f62000, %f62001}, {%r2, %r2, %r2, %r2, %r2, %r2, %r2, %r2}, {%r2, %r2, %r2, %r2, %r2, %r2, %r2, %r2}, {%f61986, %f61987, %f61988, %f61989, %f61990, %f61991, %f61992, %f61993};
	bar.warp.sync 	-1;
	wmma.mma.sync.aligned.row.col.m32n8k16.f32.f32 {%f62002, %f62003, %f62004, %f62005, %f62006, %f62007, %f62008, %f62009}, {%r2, %r2, %r2, %r2, %r2, %r2, %r2, %r2}, {%r2, %r2, %r2, %r2, %r2, %r2, %r2, %r2}, {%f61994, %f61995, %f61996, %f61997, %f61998, %f61999, %f62000, %f62001};
	bar.warp.sync 	-1;
	wmma.mma.sync.aligned.row.col.m32n8k16.f32.f32 {%f62010, %f62011, %f62012, %f62013, %f62014, %f62015, %f62016, %f62017}, {%r2, %r2, %r2, %r2, %r2, %r2, %r2, %r2}, {%r2, %r2, %r2, %r2, %r2, %r2, %r2, %r2}, {%f62002, %f62003, %f62004, %f62005, %f62006, %f62007, %f62008, %f62009};
	bar.warp.sync 	-1;
	wmma.mma.sync.aligned.row.col.m32n8k16.f32.f32 {%f62018, %f62019, %f62020, %f62021, %f62022, %f62023, %f62024, %f62025}, {%r2, %r2, %r2, %r2, %r2, %r2, %r2, %r2}, {%r2, %r2, %r2, %r2, %r2, %r2, %r2, %r2}, {%f62010, %f62011, %f62012, %f62013, %f62014, %f62015, %f62016, %f62017};
	bar.warp.sync 	-1;
	wmma.mma.sync.aligned.row.col.m32n8k16.f32.f32 {%f62026, %f62027, %f62028, %f62029, %f62030, %f62031, %f62032, %f62033}, {%r2, %r2, %r2, %r2, %r2, %r2, %r2, %r2}, {%r2, %r2, %r2, %r2, %r2, %r2, %r2, %r2}, {%f62018, %f62019, %f62020, %f62021, %f62022, %f62023, %f62024, %f62025};
	bar.warp.sync 	-1;
	wmma.mma.sync.aligned.row.col.m32n8k16.f32.f32 {%f62034, %f62035, %f62036, %f62037, %f62038, %f62039, %f62040, %f62041}, {%r2, %r2, %r2, %r2, %r2, %r2, %r2, %r2}, {%r2, %r2, %r2, %r2, %r2, %r2, %r2, %r2}, {%f62026, %f62027, %f62028, %f62029, %f62030, %f62031, %f62032, %f62033};
	bar.warp.sync 	-1;
	wmma.mma.sync.aligned.row.col.m32n8k16.f32.f32 {%f62042, %f62043, %f62044, %f62045, %f62046, %f62047, %f62048, %f62049}, {%r2, %r2, %r2, %r2, %r2, %r2, %r2, %r2}, {%r2, %r2, %r2, %r2, %r2, %r2, %r2, %r2}, {%f62034, %f62035, %f62036, %f62037, %f62038, %f62039, %f62040, %f62041};
	bar.warp.sync 	-1;
	wmma.mma.sync.aligned.row.col.m32n8k16.f32.f32 {%f62050, %f62051, %f62052, %f62053, %f62054, %f62055, %f62056, %f62057}, {%r2, %r2, %r2, %r2, %r2, %r2, %r2, %r2}, {%r2, %r2, %r2, %r2, %r2, %r2, %r2, %r2}, {%f62042, %f62043, %f62044, %f62045, %f62046, %f62047, %f62048, %f62049};
	bar.warp.sync 	-1;
	wmma.mma.sync.aligned.row.col.m32n8k16.f32.f32 {%f62058, %f62059, %f62060, %f62061, %f62062, %f62063, %f62064, %f62065}, {%r2, %r2, %r2, %r2, %r2, %r2, %r2, %r2}, {%r2, %r2, %r2, %r2, %r2, %r2, %r2, %r2}, {%f62050, %f62051, %f62052, %f62053, %f62054, %f62055, %f62056, %f62057};
	bar.warp.sync 	-1;
	wmma.mma.sync.aligned.row.col.m32n8k16.f32.f32 {%f62066, %f62067, %f62068, %f62069, %f62070, %f62071, %f62072, %f62073}, {%r2, %r2, %r2, %r2, %r2, %r2, %r2, %r2}, {%r2, %r2, %r2, %r2, %r2, %r2, %r2, %r2}, {%f62058, %f62059, %f62060, %f62061, %f62062, %f62063, %f62064, %f62065};
	bar.warp.sync 	-1;
	wmma.mma.sync.aligned.row.col.m32n8k16.f32.f32 {%f62074, %f62075, %f62076, %f62077, %f62078, %f62079, %f62080, %f62081}, {%r2, %r2, %r2, %r2, %r2, %r2, %r2, %r2}, {%r2, %r2, %r2, %r2, %r2, %r2, %r2, %r2}, {%f62066, %f62067, %f62068, %f62069, %f62070, %f62071, %f62072, %f62073};
	bar.warp.sync 	-1;
	wmma.mma.sync.aligned.row.col.m32n8k16.f32.f32 {%f62082, %f62083, %f62084, %f62085, %f62086, %f62087, %f62088, %f62089}, {%r2, %r2, %r2, %r2, %r2, %r2, %r2, %r2}, {%r2, %r2, %r2, %r2, %r2, %r2, %r2, %r2}, {%f62074, %f62075, %f62076, %f62077, %f62078, %f62079, %f62080, %f62081};
	bar.warp.sync 	-1;
	wmma.mma.sync.aligned.row.col.m32n8k16.f32.f32 {%f62090, %f62091, %f62092, %f62093, %f62094, %f62095, %f62096, %f62097}, {%r2, %r2, %r2, %r2, %r2, %r2, %r2, %r2}, {%r2, %r2, %r2, %r2, %r2, %r2, %r2, %r2}, {%f62082, %f62083, %f62084, %f62085, %f62086, %f62087, %f62088, %f62089};
	bar.warp.sync 	-1;
	wmma.mma.sync.aligned.row.col.m32n8k16.f32.f32 {%f62098, %f62099, %f62100, %f62101, %f62102, %f62103, %f62104, %f62105}, {%r2, %r2, %r2, %r2, %r2, %r2, %r2, %r2}, {%r2, %r2, %r2, %r2, %r2, %r2, %r2, %r2}, {%f62090, %f62091, %f62092, %f62093, %f62094, %f62095, %f62096, %f62097};
	bar.warp.sync 	-1;
	wmma.mma.sync.aligned.row.col.m32n8k16.f32.f32 {%f62106, %f62107, %f62108, %f62109, %f62110, %f62111, %f62112, %f62113}, {%r2, %r2, %r2, %r2, %r2, %r2, %r2, %r2}, {%r2, %r2, %r2, %r2, %r2, %r2, %r2, %r2}, {%f62098, %f62099, %f62100, %f62101, %f62102, %f62103, %f62104, %f62105};
	bar.warp.sync 	-1;
	wmma.mma.sync.aligned.row.col.m32n8k16.f32.f32 {%f62114, %f62115, %f62116, %f62117, %f62118, %f62119, %f62120, %f62121}, {%r2, %r2, %r2, %r2, %r2, %r2, %r2, %r2}, {%r2, %r2, %r2, %r2, %r2, %r2, %r2, %r2}, {%f62106, %f62107, %f62108, %f62109, %f62110, %f62111, %f62112, %f62113};
	bar.warp.sync 	-1;
	wmma.mma.sync.aligned.row.col.m32n8k16.f32.f32 {%f62122, %f62123, %f62124, %f62125, %f62126, %f62127, %f62128, %f62129}, {%r2, %r2, %r2, %r2, %r2, %r2, %r2, %r2}, {%r2, %r2, %r2, %r2, %r2, %r2, %r2, %r2}, {%f62114, %f62115, %f62116, %f62117, %f62118, %f62119, %f62120, %f62121};
	bar.warp.sync 	-1;
	wmma.mma.sync.aligned.row.col.m32n8k16.f32.f32 {%f62130, %f62131, %f62132, %f62133, %f62134, %f62135, %f62136, %f62137}, {%r2, %r2, %r2, %r2, %r2, %r2, %r2, %r2}, {%r2, %r2, %r2, %r2, %r2, %r2, %r2, %r2}, {%f62122, %f62123, %f62124, %f62125, %f62126, %f62127, %f62128, %f62129};
	bar.warp.sync 	-1;
	wmma.mma.sync.aligned.row.col.m32n8k16.f32.f32 {%f62138, %f62139, %f62140, %f62141, %f62142, %f62143, %f62144, %f62145}, {%r2, %r2, %r2, %r2, %r2, %r2, %r2, %r2}, {%r2, %r2, %r2, %r2, %r2, %r2, %r2, %r2}, {%f62130, %f62131, %f62132, %f62133, %f62134, %f62135, %f62136, %f62137};
	bar.warp.sync 	-1;
	wmma.mma.sync.aligned.row.col.m32n8k16.f32.f32 {%f62146, %f62147, %f62148, %f62149, %f62150, %f62151, %f62152, %f62153}, {%r2, %r2, %r2, %r2, %r2, %r2, %r2, %r2}, {%r2, %r2, %r2, %r2, %r2, %r2, %r2, %r2}, {%f62138, %f62139, %f62140, %f62141, %f62142, %f62143, %f62144, %f62145};
	bar.warp.sync 	-1;
	wmma.mma.sync.aligned.row.col.m32n8k16.f32.f32 {%f62154, %f62155, %f62156, %f62157, %f62158, %f62159, %f62160, %f62161}, {%r2, %r2, %r2, %r2, %r2, %r2, %r2, %r2}, {%r2, %r2, %r2, %r2, %r2, %r2, %r2, %r2}, {%f62146, %f62147, %f62148, %f62149, %f62150, %f62151, %f62152, %f62153};
	bar.warp.sync 	-1;
	wmma.mma.sync.aligned.row.col.m32n8k16.f32.f32 {%f62162, %f62163, %f62164, %f62165, %f62166, %f62167, %f62168, %f62169}, {%r2, %r2, %r2, %r2, %r2, %r2, %r2, %r2}, {%r2, %r2, %r2, %r2, %r2, %r2, %r2, %r2}, {%f62154, %f62155, %f62156, %f62157, %f62158, %f62159, %f62160, %f62161};
	bar.warp.sync 	-1;
	wmma.mma.sync.aligned.row.col.m32n8k16.f32.f32 {%f62170, %f62171, %f62172, %f62173, %f62174, %f62175, %f62176, %f62177}, {%r2, %r2, %r2, %r2, %r2, %r2, %r2, %r2}, {%r2, %r2, %r2, %r2, %r2, %r2, %r2, %r2}, {%f62162, %f62163, %f62164, %f62165, %f62166, %f62167, %f62168, %f62169};
	bar.warp.sync 	-1;
	wmma.mma.sync.aligned.row.col.m32n8k16.f32.f32 {%f62178, %f62179, %f62180, %f62181, %f62182, %f62183, %f62184, %f62185}, {%r2, %r2, %r2, %r2, %r2, %r2, %r2, %r2}, {%r2, %r2, %r2, %r2, %r2, %r2, %r2, %r2}, {%f62170, %f62171, %f62172, %f62173, %f62174, %f62175, %f62176, %f62177};
	bar.warp.sync 	-1;
	wmma.mma.sync.aligned.row.col.m32n8k16.f32.f32 {%f62186, %f62187, %f62188, %f62189, %f62190, %f62191, %f62192, %f62193}, {%r2, %r2, %r2, %r2, %r2, %r2, %r2, %r2}, {%r2, %r2, %r2, %r2, %r2, %r2, %r2, %r2}, {%f62178, %f62179, %f62180, %f62181, %f62182, %f62183, %f62184, %f62185};
	bar.warp.sync 	-1;
	wmma.mma.sync.aligned.row.col.m32n8k16.f32.f32 {%f62194, %f62195, %f62196, %f62197, %f62198, %f62199, %f62200, %f62201}, {%r2, %r2, %r2, %r2, %r2, %r2, %r2, %r2}, {%r2, %r2, %r2, %r2, %r2, %r2, %r2, %r2}, {%f62186, %f62187, %f62188, %f62189, %f62190, %f62191, %f62192, %f62193};
	bar.warp.sync 	-1;
	wmma.mma.sync.aligned.row.col.m32n8k16.f32.f32 {%f62202, %f62203, %f62204, %f62205, %f62206, %f62207, %f62208, %f62209}, {%r2, %r2, %r2, %r2, %r2, %r2, %r2, %r2}, {%r2, %r2, %r2, %r2, %r2, %r2, %r2, %r2}, {%f62194, %f62195, %f62196, %f62197, %f62198, %f62199, %f62200, %f62201};
	bar.warp.sync 	-1;
	wmma.mma.sync.aligned.row.col.m32n8k16.f32.f32 {%f62210, %f62211, %f62212, %f62213, %f62214, %f62215, %f62216, %f62217}, {%r2, %r2, %r2, %r2, %r2, %r2, %r2, %r2}, {%r2, %r2, %r2, %r2, %r2, %r2, %r2, %r2}, {%f62202, %f62203, %f62204, %f62205, %f62206, %f62207, %f62208, %f62209};
	bar.warp.sync 	-1;
	wmma.mma.sync.aligned.row.col.m32n8k16.f32.f32 {%f62218, %f62219, %f62220, %f62221, %f62222, %f62223, %f62224, %f62225}, {%r2, %r2, %r2, %r2, %r2, %r2, %r2, %r2}, {%r2, %r2, %r2, %r2, %r2, %r2, %r2, %r2}, {%f62210, %f62211, %f62212, %f62213, %f62214, %f62215, %f62216, %f62217};
	bar.warp.sync 	-1;
	wmma.mma.sync.aligned.row.col.m32n8k16.f32.f32 {%f62226, %f62227, %f62228, %f62229, %f62230, %f62231, %f62232, %f62233}, {%r2, %r2, %r2, %r2, %r2, %r2, %r2, %r2}, {%r2, %r2, %r2, %r2, %r2, %r2, %r2, %r2}, {%f62218, %f62219, %f62220, %f62221, %f62222, %f62223, %f62224, %f62225};
	bar.warp.sync 	-1;
	wmma.mma.sync.aligned.row.col.m32n8k16.f32.f32 {%f62234, %f62235, %f62236, %f62237, %f62238, %f62239, %f62240, %f62241}, {%r2, %r2, %r2, %r2, %r2, %r2, %r2, %r2}, {%r2, %r2, %r2, %r2, %r2, %r2, %r2, %r2}, {%f62226, %f62227, %f62228, %f62229, %f62230, %f62231, %f62232, %f62233};
	bar.warp.sync 	-1;
	wmma.mma.sync.aligned.row.col.m32n8k16.f32.f32 {%f62242, %f62243, %f62244, %f62245, %f62246, %f62247, %f62248, %f62249}, {%r2, %r2, %r2, %r2, %r2, %r2, %r2, %r2}, {%r2, %r2, %r2, %r2, %r2, %r2, %r2, %r2}, {%f62234, %f62235, %f62236, %f62237, %f62238, %f62239, %f62240, %f62241};
	bar.warp.sync 	-1;
	wmma.mma.sync.aligned.row.col.m32n8k16.f32.f32 {%f62250, %f62251, %f62252, %f62253, %f62254, %f62255, %f62256, %f62257}, {%r2, %r2, %r2, %r2, %r2, %r2, %r2, %r2}, {%r2, %r2, %r2, %r2, %r2, %r2, %r2, %r2}, {%f62242, %f62243, %f62244, %f62245, %f62246, %f62247, %f62248, %f62249};
	bar.warp.sync 	-1;
	wmma.mma.sync.aligned.row.col.m32n8k16.f32.f32 {%f62258, %f62259, %f62260, %f62261, %f62262, %f62263, %f62264, %f62265}, {%r2, %r2, %r2, %r2, %r2, %r2, %r2, %r2}, {%r2, %r2, %r2, %r2, %r2, %r2, %r2, %r2}, {%f62250, %f62251, %f62252, %f62253, %f62254, %f62255, %f62256, %f62257};
	bar.warp.sync 	-1;
	wmma.mma.sync.aligned.row.col.m32n8k16.f32.f32 {%f62266, %f62267, %f62268, %f62269, %f62270, %f62271, %f62272, %f62273}, {%r2, %r2, %r2, %r2, %r2, %r2, %r2, %r2}, {%r2, %r2, %r2, %r2, %r2, %r2, %r2, %r2}, {%f62258, %f62259, %f62260, %f62261, %f62262, %f62263, %f62264, %f62265};
	bar.warp.sync 	-1;
	wmma.mma.sync.aligned.row.col.m32n8k16.f32.f32 {%f62274, %f62275, %f62276, %f62277, %f62278, %f62279, %f62280, %f62281}, {%r2, %r2, %r2, %r2, %r2, %r2, %r2, %r2}, {%r2, %r2, %r2, %r2, %r2, %r2, %r2, %r2}, {%f62266, %f62267, %f62268, %f62269, %f62270, %f62271, %f62272, %f62273};
	bar.warp.sync 	-1;
	wmma.mma.sync.aligned.row.col.m32n8k16.f32.f32 {%f62282, %f62283, %f62284, %f62285, %f62286, %f62287, %f62288, %f62289}, {%r2, %r2, %r2, %r2, %r2, %r2, %r2, %r2}, {%r2, %r2, %r2, %r2, %r2, %r2, %r2, %r2}, {%f62274, %f62275, %f62276, %f62277, %f62278, %f62279, %f62280, %f62281};
	bar.warp.sync 	-1;
	wmma.mma.sync.aligned.row.col.m32n8k16.f32.f32 {%f62290, %f62291, %f62292, %f62293, %f62294, %f62295, %f62296, %f62297}, {%r2, %r2, %r2, %r2, %r2, %r2, %r2, %r2}, {%r2, %r2, %r2, %r2, %r2, %r2, %r2, %r2}, {%f62282, %f62283, %f62284, %f62285, %f62286, %f62287, %f62288, %f62289};
	bar.warp.sync 	-1;
	wmma.mma.sync.aligned.row.col.m32n8k16.f32.f32 {%f62298, %f62299, %f62300, %f62301, %f62302, %f62303, %f62304, %f62305}, {%r2, %r2, %r2, %r2, %r2, %r2, %r2, %r2}, {%r2, %r2, %r2, %r2, %r2, %r2, %r2, %r2}, {%f62290, %f62291, %f62292, %f62293, %f62294, %f62295, %f62296, %f62297};
	bar.warp.sync 	-1;
	wmma.mma.sync.aligned.row.col.m32n8k16.f32.f32 {%f62306, %f62307, %f62308, %f62309, %f62310, %f62311, %f62312, %f62313}, {%r2, %r2, %r2, %r2, %r2, %r2, %r2, %r2}, {%r2, %r2, %r2, %r2, %r2, %r2, %r2, %r2}, {%f62298, %f62299, %f62300, %f62301, %f62302, %f62303, %f62304, %f62305};
	bar.warp.sync 	-1;
	wmma.mma.sync.aligned.row.col.m32n8k16.f32.f32 {%f62314, %f62315, %f62316, %f62317, %f62318, %f62319, %f62320, %f62321}, {%r2, %r2, %r2, %r2, %r2, %r2, %r2, %r2}, {%r2, %r2, %r2, %r2, %r2, %r2, %r2, %r2}, {%f62306, %f62307, %f62308, %f62309, %f62310, %f62311, %f62312, %f62313};
	bar.warp.sync 	-1;
	wmma.mma.sync.aligned.row.col.m32n8k16.f32.f32 {%f62322, %f62323, %f62324, %f62325, %f62326, %f62327, %f62328, %f62329}, {%r2, %r2, %r2, %r2, %r2, %r2, %r2, %r2}, {%r2, %r2, %r2, %r2, %r2, %r2, %r2, %r2}, {%f62314, %f62315, %f62316, %f62317, %f62318, %f62319, %f62320, %f62321};
	bar.warp.sync 	-1;
	wmma.mma.sync.aligned.row.col.m32n8k16.f32.f32 {%f62330, %f62331, %f62332, %f62333, %f62334, %f62335, %f62336, %f62337}, {%r2, %r2, %r2, %r2, %r2, %r2, %r2, %r2}, {%r2, %r2, %r2, %r2, %r2, %r2, %r2, %r2}, {%f62322, %f62323, %f62324, %f62325, %f62326, %f62327, %f62328, %f62329};
	bar.warp.sync 	-1;
	wmma.mma.sync.aligned.row.col.m32n8k16.f32.f32 {%f62338, %f62339, %f62340, %f62341, %f62342, %f62343, %f62344, %f62345}, {%r2, %r2, %r2, %r2, %r2, %r2, %r2, %r2}, {%r2, %r2, %r2, %r2, %r2, %r2, %r2, %r2}, {%f62330, %f62331, %f62332, %f62333, %f62334, %f62335, %f62336, %f62337};
	bar.warp.sync 	-1;
	wmma.mma.sync.aligned.row.col.m32n8k16.f32.f32 {%f62346, %f62347, %f62348, %f62349, %f62350, %f62351, %f62352, %f62353}, {%r2, %r2, %r2, %r2, %r2, %r2, %r2, %r2}, {%r2, %r2, %r2, %r2, %r2, %r2, %r2, %r2}, {%f62338, %f62339, %f62340, %f62341, %f62342, %f62343, %f62344, %f62345};
	bar.warp.sync 	-1;
	wmma.mma.sync.aligned.row.col.m32n8k16.f32.f32 {%f62354, %f62355, %f62356, %f62357, %f62358, %f62359, %f62360, %f62361}, {%r2, %r2, %r2, %r2, %r2, %r2, %r2, %r2}, {%r2, %r2, %r2, %r2, %r2, %r2, %r2, %r2}, {%f62346, %f62347, %f62348, %f62349, %f62350, %f62351, %f62352, %f62353};
	bar.warp.sync 	-1;
	wmma.mma.sync.aligned.row.col.m32n8k16.f32.f32 {%f62362, %f62363, %f62364, %f62365, %f62366, %f62367, %f62368, %f62369}, {%r2, %r2, %r2, %r2, %r2, %r2, %r2, %r2}, {%r2, %r2, %r2, %r2, %r2, %r2, %r2, %r2}, {%f62354, %f62355, %f62356, %f62357, %f62358, %f62359, %f62360, %f62361};
	bar.warp.sync 	-1;
	wmma.mma.sync.aligned.row.col.m32n8k16.f32.f32 {%f62370, %f62371, %f62372, %f62373, %f62374, %f62375, %f62376, %f62377}, {%r2, %r2, %r2, %r2, %r2, %r2, %r2, %r2}, {%r2, %r2, %r2, %r2, %r2, %r2, %r2, %r2}, {%f62362, %f62363, %f62364, %f62365, %f62366, %f62367, %f62368, %f62369};
	bar.warp.sync 	-1;
	wmma.mma.sync.aligned.row.col.m32n8k16.f32.f32 {%f62378, %f62379, %f62380, %f62381, %f62382, %f62383, %f62384, %f62385}, {%r2, %r2, %r2, %r2, %r2, %r2, %r2, %r2}, {%r2, %r2, %r2, %r2, %r2, %r2, %r2, %r2}, {%f62370, %f62371, %f62372, %f62373, %f62374, %f62375, %f62376, %f62377};
	bar.warp.sync 	-1;
	wmma.mma.sync.aligned.row.col.m32n8k16.f32.f32 {%f62386, %f62387, %f62388, %f62389, %f62390, %f62391, %f62392, %f62393}, {%r2, %r2, %r2, %r2, %r2, %r2, %r2, %r2}, {%r2, %r2, %r2, %r2, %r2, %r2, %r2, %r2}, {%f62378, %f62379, %f62380, %f62381, %f62382, %f62383, %f62384, %f62385};
	bar.warp.sync 	-1;
	wmma.mma.sync.aligned.row.col.m32n8k16.f32.f32 {%f62394, %f62395, %f62396, %f62397, %f62398, %f62399, %f62400, %f62401}, {%r2, %r2, %r2, %r2, %r2, %r2, %r2, %r2}, {%r2, %r2, %r2, %r2, %r2, %r2, %r2, %r2}, {%f62386, %f62387, %f62388, %f62389, %f62390, %f62391, %f62392, %f62393};
	bar.warp.sync 	-1;
	wmma.mma.sync.aligned.row.col.m32n8k16.f32.f32 {%f62402, %f62403, %f62404, %f62405, %f62406, %f62407, %f62408, %f62409}, {%r2, %r2, %r2, %r2, %r2, %r2, %r2, %r2}, {%r2, %r2, %r2, %r2, %r2, %r2, %r2, %r2}, {%f62394, %f62395, %f62396, %f62397, %f62398, %f62399, %f62400, %f62401};
	bar.warp.sync 	-1;
	wmma.mma.sync.aligned.row.col.m32n8k16.f32.f32 {%f62410, %f62411, %f62412, %f62413, %f62414, %f62415, %f62416, %f62417}, {%r2, %r2, %r2, %r2, %r2, %r2, %r2, %r2}, {%r2, %r2, %r2, %r2, %r2, %r2, %r2, %r2}, {%f62402, %f62403, %f62404, %f62405, %f62406, %f62407, %f62408, %f62409};
	bar.warp.sync 	-1;
	wmma.mma.sync.aligned.row.col.m32n8k16.f32.f32 {%f62418, %f62419, %f62420, %f62421, %f62422, %f62423, %f62424, %f62425}, {%r2, %r2, %r2, %r2, %r2, %r2, %r2, %r2}, {%r2, %r2, %r2, %r2, %r2, %r2, %r2, %r2}, {%f62410, %f62411, %f62412, %f62413, %f62414, %f62415, %f62416, %f62417};
	bar.warp.sync 	-1;
	wmma.mma.sync.aligned.row.col.m32n8k16.f32.f32 {%f62426, %f62427, %f62428, %f62429, %f62430, %f62431, %f62432, %f62433}, {%r2, %r2, %r2, %r2, %r2, %r2, %r2, %r2}, {%r2, %r2, %r2, %r2, %r2, %r2, %r2, %r2}, {%f62418, %f62419, %f62420, %f62421, %f62422, %f62423, %f62424, %f62425};
	bar.warp.sync 	-1;
	wmma.mma.sync.aligned.row.col.m32n8k16.f32.f32 {%f62434, %f62435, %f62436, %f62437, %f62438, %f62439, %f62440, %f62441}, {%r2, %r2, %r2, %r2, %r2, %r2, %r2, %r2}, {%r2, %r2, %r2, %r2, %r2, %r2, %r2, %r2}, {%f62426, %f62427, %f62428, %f62429, %f62430, %f62431, %f62432, %f62433};
	bar.warp.sync 	-1;
	wmma.mma.sync.aligned.row.col.m32n8k16.f32.f32 {%f62442, %f62443, %f62444, %f62445, %f62446, %f62447, %f62448, %f62449}, {%r2, %r2, %r2, %r2, %r2, %r2, %r2, %r2}, {%r2, %r2, %r2, %r2, %r2, %r2, %r2, %r2}, {%f62434, %f62435, %f62436, %f62437, %f62438, %f62439, %f62440, %f62441};
	bar.warp.sync 	-1;
	wmma.mma.sync.aligned.row.col.m32n8k16.f32.f32 {%f62450, %f62451, %f62452, %f62453, %f62454, %f62455, %f62456, %f62457}, {%r2, %r2, %r2, %r2, %r2, %r2, %r2, %r2}, {%r2, %r2, %r2, %r2, %r2, %r2, %r2, %r2}, {%f62442, %f62443, %f62444, %f62445, %f62446, %f62447, %f62448, %f62449};
	bar.warp.sync 	-1;
	wmma.mma.sync.aligned.row.col.m32n8k16.f32.f32 {%f62458, %f62459, %f62460, %f62461, %f62462, %f62463, %f62464, %f62465}, {%r2, %r2, %r2, %r2, %r2, %r2, %r2, %r2}, {%r2, %r2, %r2, %r2, %r2, %r2, %r2, %r2}, {%f62450, %f62451, %f62452, %f62453, %f62454, %f62455, %f62456, %f62457};
	bar.warp.sync 	-1;
	wmma.mma.sync.aligned.row.col.m32n8k16.f32.f32 {%f62466, %f62467, %f62468, %f62469, %f62470, %f62471, %f62472, %f62473}, {%r2, %r2, %r2, %r2, %r2, %r2, %r2, %r2}, {%r2, %r2, %r2, %r2, %r2, %r2, %r2, %r2}, {%f62458, %f62459, %f62460, %f62461, %f62462, %f62463, %f62464, %f62465};
	bar.warp.sync 	-1;
	wmma.mma.sync.aligned.row.col.m32n8k16.f32.f32 {%f62474, %f62475, %f62476, %f62477, %f62478, %f62479, %f62480, %f62481}, {%r2, %r2, %r2, %r2, %r2, %r2, %r2, %r2}, {%r2, %r2, %r2, %r2, %r2, %r2, %r2, %r2}, {%f62466, %f62467, %f62468, %f62469, %f62470, %f62471, %f62472, %f62473};
	bar.warp.sync 	-1;
	wmma.mma.sync.aligned.row.col.m32n8k16.f32.f32 {%f62482, %f62483, %f62484, %f62485, %f62486, %f62487, %f62488, %f62489}, {%r2, %r2, %r2, %r2, %r2, %r2, %r2, %r2}, {%r2, %r2, %r2, %r2, %r2, %r2, %r2, %r2}, {%f62474, %f62475, %f62476, %f62477, %f62478, %f62479, %f62480, %f62481};
	bar.warp.sync 	-1;
	wmma.mma.sync.aligned.row.col.m32n8k16.f32.f32 {%f62490, %f62491, %f62492, %f62493, %f62494, %f62495, %f62496, %f62497}, {%r2, %r2, %r2, %r2, %r2, %r2, %r2, %r2}, {%r2, %r2, %r2, %r2, %r2, %r2, %r2, %r2}, {%f62482, %f62483, %f62484, %f62485, %f62486, %f62487, %f62488, %f62489};
	bar.warp.sync 	-1;
	wmma.mma.sync.aligned.row.col.m32n8k16.f32.f32 {%f62498, %f62499, %f62500, %f62501, %f62502, %f62503, %f62504, %f62505}, {%r2, %r2, %r2, %r2, %r2, %r2, %r2, %r2}, {%r2, %r2, %r2, %r2, %r2, %r2, %r2, %r2}, {%f62490, %f62491, %f62492, %f62493, %f62494, %f62495, %f62496, %f62497};
	bar.warp.sync 	-1;
	wmma.mma.sync.aligned.row.col.m32n8k16.f32.f32 {%f62506, %f62507, %f62508, %f62509, %f62510, %f62511, %f62512, %f62513}, {%r2, %r2, %r2, %r2, %r2, %r2, %r2, %r2}, {%r2, %r2, %r2, %r2, %r2, %r2, %r2, %r2}, {%f62498, %f62499, %f62500, %f62501, %f62502, %f62503, %f62504, %f62505};
	bar.warp.sync 	-1;
	wmma.mma.sync.aligned.row.col.m32n8k16.f32.f32 {%f62514, %f62515, %f62516, %f62517, %f62518, %f62519, %f62520, %f62521}, {%r2, %r2, %r2, %r2, %r2, %r2, %r2, %r2}, {%r2, %r2, %r2, %r2, %r2, %r2, %r2, %r2}, {%f62506, %f62507, %f62508, %f62509, %f62510, %f62511, %f62512, %f62513};
	bar.warp.sync 	-1;
	wmma.mma.sync.aligned.row.col.m32n8k16.f32.f32 {%f62522, %f62523, %f62524, %f62525, %f62526, %f62527, %f62528, %f62529}, {%r2, %r2, %r2, %r2, %r2, %r2, %r2, %r2}, {%r2, %r2, %r2, %r2, %r2, %r2, %r2, %r2}, {%f62514, %f62515, %f62516, %f62517, %f62518, %f62519, %f62520, %f62521};
	bar.warp.sync 	-1;
	wmma.mma.sync.aligned.row.col.m32n8k16.f32.f32 {%f62530, %f62531, %f62532, %f62533, %f62534, %f62535, %f62536, %f62537}, {%r2, %r2, %r2, %r2, %r2, %r2, %r2, %r2}, {%r2, %r2, %r2, %r2, %r2, %r2, %r2, %r2}, {%f62522, %f62523, %f62524, %f62525, %f62526, %f62527, %f62528, %f62529};
	bar.warp.sync 	-1;
	wmma.mma.sync.aligned.row.col.m32n8k16.f32.f32 {%f62538, %f62539, %f62540, %f62541, %f62542, %f62543, %f62544, %f62545}, {%r2, %r2, %r2, %r2, %r2, %r2, %r2, %r2}, {%r2, %r2, %r2, %r2, %r2, %r2, %r2, %r2}, {%f62530, %f62531, %f62532, %f62533, %f62534, %f62535, %f62536, %f62537};
	bar.warp.sync 	-1;
	wmma.mma.sync.aligned.row.col.m32n8k16.f32.f32 {%f62546, %f62547, %f62548, %f62549, %f62550, %f62551, %f62552, %f62553}, {%r2, %r2, %r2, %r2, %r2, %r2, %r2, %r2}, {%r2, %r2, %r2, %r2, %r2, %r2, %r2, %r2}, {%f62538, %f62539, %f62540, %f62541, %f62542, %f62543, %f62544, %f62545};
	bar.warp.sync 	-1;
	wmma.mma.sync.aligned.row.col.m32n8k16.f32.f32 {%f62554, %f62555, %f62556, %f62557, %f62558, %f62559, %f62560, %f62561}, {%r2, %r2, %r2, %r2, %r2, %r2, %r2, %r2}, {%r2, %r2, %r2, %r2, %r2, %r2, %r2, %r2}, {%f62546, %f62547, %f62548, %f62549, %f62550, %f62551, %f62552, %f62553};
	bar.warp.sync 	-1;
	wmma.mma.sync.aligned.row.col.m32n8k16.f32.f32 {%f62562, %f62563, %f62564, %f62565, %f62566, %f62567, %f62568, %f62569}, {%r2, %r2, %r2, %r2, %r2, %r2, %r2, %r2}, {%r2, %r2, %r2, %r2, %r2, %r2, %r2, %r2}, {%f62554, %f62555, %f62556, %f62557, %f62558, %f62559, %f62560, %f62561};
	bar.warp.sync 	-1;
	wmma.mma.sync.aligned.row.col.m32n8k16.f32.f32 {%f62570, %f62571, %f62572, %f62573, %f62574, %f62575, %f62576, %f62577}, {%r2, %r2, %r2, %r2, %r2, %r2, %r2, %r2}, {%r2, %r2, %r2, %r2, %r2, %r2, %r2, %r2}, {%f62562, %f62563, %f62564, %f62565, %f62566, %f62567, %f62568, %f62569};
	bar.warp.sync 	-1;
	wmma.mma.sync.aligned.row.col.m32n8k16.f32.f32 {%f62578, %f62579, %f62580, %f62581, %f62582, %f62583, %f62584, %f62585}, {%r2, %r2, %r2, %r2, %r2, %r2, %r2, %r2}, {%r2, %r2, %r2, %r2, %r2, %r2, %r2, %r2}, {%f62570, %f62571, %f62572, %f62573, %f62574, %f62575, %f62576, %f62577};
	bar.warp.sync 	-1;
	wmma.mma.sync.aligned.row.col.m32n8k16.f32.f32 {%f62586, %f62587, %f62588, %f62589, %f62590, %f62591, %f62592, %f62593}, {%r2, %r2, %r2, %r2, %r2, %r2, %r2, %r2}, {%r2, %r2, %r2, %r2, %r2, %r2, %r2, %r2}, {%f62578, %f62579, %f62580, %f62581, %f62582, %f62583, %f62584, %f62585};
	bar.warp.sync 	-1;
	wmma.mma.sync.aligned.row.col.m32n8k16.f32.f32 {%f62594, %f62595, %f62596, %f62597, %f62598, %f62599, %f62600, %f62601}, {%r2, %r2, %r2, %r2, %r2, %r2, %r2, %r2}, {%r2, %r2, %r2, %r2, %r2, %r2, %r2, %r2}, {%f62586, %f62587, %f62588, %f62589, %f62590, %f62591, %f62592, %f62593};
	bar.warp.sync 	-1;
	wmma.mma.sync.aligned.row.col.m32n8k16.f32.f32 {%f62602, %f62603, %f62604, %f62605, %f62606, %f62607, %f62608, %f62609}, {%r2, %r2, %r2, %r2, %r2, %r2, %r2, %r2}, {%r2, %r2, %r2, %r2, %r2, %r2, %r2, %r2}, {%f62594, %f62595, %f62596, %f62597, %f62598, %f62599, %f62600, %f62601};
	bar.warp.sync 	-1;
	wmma.mma.sync.aligned.row.col.m32n8k16.f32.f32 {%f62610, %f62611, %f62612, %f62613, %f62614, %f62615, %f62616, %f62617}, {%r2, %r2, %r2, %r2, %r2, %r2, %r2, %r2}, {%r2, %r2, %r2, %r2, %r2, %r2, %r2, %r2}, {%f62602, %f62603, %f62604, %f62605, %f62606, %f62607, %f62608, %f62609};
	bar.warp.sync 	-1;
	wmma.mma.sync.aligned.row.col.m32n8k16.f32.f32 {%f62618, %f62619, %f62620, %f62621, %f62622, %f62623, %f62624, %f62625}, {%r2, %r2, %r2, %r2, %r2, %r2, %r2, %r2}, {%r2, %r2, %r2, %r2, %r2, %r2, %r2, %r2}, {%f62610, %f62611, %f62612, %f62613, %f62614, %f62615, %f62616, %f62617};
	bar.warp.sync 	-1;
	wmma.mma.sync.aligned.row.col.m32n8k16.f32.f32 {%f62626, %f62627, %f62628, %f62629, %f62630, %f62631, %f62632, %f62633}, {%r2, %r2, %r2, %r2, %r2, %r2, %r2, %r2}, {%r2, %r2, %r2, %r2, %r2, %r2, %r2, %r2}, {%f62618, %f62619, %f62620, %f62621, %f62622, %f62623, %f62624, %f62625};
	bar.warp.sync 	-1;
	wmma.mma.sync.aligned.row.col.m32n8k16.f32.f32 {%f62634, %f62635, %f62636, %f62637, %f62638, %f62639, %f62640, %f62641}, {%r2, %r2, %r2, %r2, %r2, %r2, %r2, %r2}, {%r2, %r2, %r2, %r2, %r2, %r2, %r2, %r2}, {%f62626, %f62627, %f62628, %f62629, %f62630, %f62631, %f62632, %f62633};
	bar.warp.sync 	-1;
	wmma.mma.sync.aligned.row.col.m32n8k16.f32.f32 {%f62642, %f62643, %f62644, %f62645, %f62646, %f62647, %f62648, %f62649}, {%r2, %r2, %r2, %r2, %r2, %r2, %r2, %r2}, {%r2, %r2, %r2, %r2, %r2, %r2, %r2, %r2}, {%f62634, %f62635, %f62636, %f62637, %f62638, %f62639, %f62640, %f62641};
	bar.warp.sync 	-1;
	wmma.mma.sync.aligned.row.col.m32n8k16.f32.f32 {%f62650, %f62651, %f62652, %f62653, %f62654, %f62655, %f62656, %f62657}, {%r2, %r2, %r2, %r2, %r2, %r2, %r2, %r2}, {%r2, %r2, %r2, %r2, %r2, %r2, %r2, %r2}, {%f62642, %f62643, %f62644, %f62645, %f62646, %f62647, %f62648, %f62649};
	bar.warp.sync 	-1;
	wmma.mma.sync.aligned.row.col.m32n8k16.f32.f32 {%f62658, %f62659, %f62660, %f62661, %f62662, %f62663, %f62664, %f62665}, {%r2, %r2, %r2, %r2, %r2, %r2, %r2, %r2}, {%r2, %r2, %r2, %r2, %r2, %r2, %r2, %r2}, {%f62650, %f62651, %f62652, %f62653, %f62654, %f62655, %f62656, %f62657};
	bar.warp.sync 	-1;
	wmma.mma.sync.aligned.row.col.m32n8k16.f32.f32 {%f62666, %f62667, %f62668, %f62669, %f62670, %f62671, %f62672, %f62673}, {%r2, %r2, %r2, %r2, %r2, %r2, %r2, %r2}, {%r2, %r2, %r2, %r2, %r2, %r2, %r2, %r2}, {%f62658, %f62659, %f62660, %f62661, %f62662, %f62663, %f62664, %f62665};
	bar.warp.sync 	-1;
	wmma.mma.sync.aligned.row.col.m32n8k16.f32.f32 {%f62674, %f62675, %f62676, %f62677, %f62678, %f62679, %f62680, %f62681}, {%r2, %r2, %r2, %r2, %r2, %r2, %r2, %r2}, {%r2, %r2, %r2, %r2, %r2, %r2, %r2, %r2}, {%f62666, %f62667, %f62668, %f62669, %f62670, %f62671, %f62672, %f62673};
	bar.warp.sync 	-1;
	wmma.mma.sync.aligned.row.col.m32n8k16.f32.f32 {%f62682, %f62683, %f62684, %f62685, %f62686, %f62687, %f62688, %f62689}, {%r2, %r2, %r2, %r2, %r2, %r2, %r2, %r2}, {%r2, %r2, %r2, %r2, %r2, %r2, %r2, %r2}, {%f62674, %f62675, %f62676, %f62677, %f62678, %f62679, %f62680, %f62681};
	bar.warp.sync 	-1;
	wmma.mma.sync.aligned.row.col.m32n8k16.f32.f32 {%f62690, %f62691, %f62692, %f62693, %f62694, %f62695, %f62696, %f62697}, {%r2, %r2, %r2, %r2, %r2, %r2, %r2, %r2}, {%r2, %r2, %r2, %r2, %r2, %r2, %r2, %r2}, {%f62682, %f62683, %f62684, %f62685, %f62686, %f62687, %f62688, %f62689};
	bar.warp.sync 	-1;
	wmma.mma.sync.aligned.row.col.m32n8k16.f32.f32 {%f62698, %f62699, %f62700, %f62701, %f62702, %f62703, %f62704, %f62705}, {%r2, %r2, %r2, %r2, %r2, %r2, %r2, %r2}, {%r2, %r2, %r2, %r2, %r2, %r2, %r2, %r2}, {%f62690, %f62691, %f62692, %f62693, %f62694, %f62695, %f62696, %f62697};
	bar.warp.sync 	-1;
	wmma.mma.sync.aligned.row.col.m32n8k16.f32.f32 {%f62706, %f62707, %f62708, %f62709, %f62710, %f62711, %f62712, %f62713}, {%r2, %r2, %r2, %r2, %r2, %r2, %r2, %r2}, {%r2, %r2, %r2, %r2, %r2, %r2, %r2, %r2}, {%f62698, %f62699, %f62700, %f62701, %f62702, %f62703, %f62704, %f62705};
	bar.warp.sync 	-1;
	wmma.mma.sync.aligned.row.col.m32n8k16.f32.f32 {%f62714, %f62715, %f62716, %f62717, %f62718, %f62719, %f62720, %f62721}, {%r2, %r2, %r2, %r2, %r2, %r2, %r2, %r2}, {%r2, %r2, %r2, %r2, %r2, %r2, %r2, %r2}, {%f62706, %f62707, %f62708, %f62709, %f62710, %f62711, %f62712, %f62713};
	bar.warp.sync 	-1;
	wmma.mma.sync.aligned.row.col.m32n8k16.f32.f32 {%f62722, %f62723, %f62724, %f62725, %f62726, %f62727, %f62728, %f62729}, {%r2, %r2, %r2, %r2, %r2, %r2, %r2, %r2}, {%r2, %r2, %r2, %r2, %r2, %r2, %r2, %r2}, {%f62714, %f62715, %f62716, %f62717, %f62718, %f62719, %f62720, %f62721};
	bar.warp.sync 	-1;
	wmma.mma.sync.aligned.row.col.m32n8k16.f32.f32 {%f62730, %f62731, %f62732, %f62733, %f62734, %f62735, %f62736, %f62737}, {%r2, %r2, %r2, %r2, %r2, %r2, %r2, %r2}, {%r2, %r2, %r2, %r2, %r2, %r2, %r2, %r2}, {%f62722, %f62723, %f62724, %f62725, %f62726, %f62727, %f62728, %f62729};
	bar.warp.sync 	-1;
	wmma.mma.sync.aligned.row.col.m32n8k16.f32.f32 {%f62738, %f62739, %f62740, %f62741, %f62742, %f62743, %f62744, %f62745}, {%r2, %r2, %r2, %r2, %r2, %r2, %r2, %r2}, {%r2, %r2, %r2, %r2, %r2, %r2, %r2, %r2}, {%f62730, %f62731, %f62732, %f62733, %f62734, %f62735, %f62736, %f62737};
	bar.warp.sync 	-1;
	wmma.mma.sync.aligned.row.col.m32n8k16.f32.f32 {%f62746, %f62747, %f62748, %f62749, %f62750, %f62751, %f62752, %f62753}, {%r2, %r2, %r2, %r2, %r2, %r2, %r2, %r2}, {%r2, %r2, %r2, %r2, %r2, %r2, %r2, %r2}, {%f62738, %f62739, %f62740, %f62741, %f62742, %f62743, %f62744, %f62745};
	bar.warp.sync 	-1;
	wmma.mma.sync.aligned.row.col.m32n8k16.f32.f32 {%f62754, %f62755, %f62756, %f62757, %f62758, %f62759, %f62760, %f62761}, {%r2, %r2, %r2, %r2, %r2, %r2, %r2, %r2}, {%r2, %r2, %r2, %r2, %r2, %r2, %r2, %r2}, {%f62746, %f62747, %f62748, %f62749, %f62750, %f62751, %f62752, %f62753};
	bar.warp.sync 	-1;
	wmma.mma.sync.aligned.row.col.m32n8k16.f32.f32 {%f62762, %f62763, %f62764, %f62765, %f62766, %f62767, %f62768, %f62769}, {%r2, %r2, %r2, %r2, %r2, %r2, %r2, %r2}, {%r2, %r2, %r2, %r2, %r2, %r2, %r2, %r2}, {%f62754, %f62755, %f62756, %f62757, %f62758, %f62759, %f62760, %f62761};
	bar.warp.sync 	-1;
	wmma.mma.sync.aligned.row.col.m32n8k16.f32.f32 {%f62770, %f62771, %f62772, %f62773, %f62774, %f62775, %f62776, %f62777}, {%r2, %r2, %r2, %r2, %r2, %r2, %r2, %r2}, {%r2, %r2, %r2, %r2, %r2, %r2, %r2, %r2}, {%f62762, %f62763, %f62764, %f62765, %f62766, %f62767, %f62768, %f62769};
	bar.warp.sync 	-1;
	wmma.mma.sync.aligned.row.col.m32n8k16.f32.f32 {%f62778, %f62779, %f62780, %f62781, %f62782, %f62783, %f62784, %f62785}, {%r2, %r2, %r2, %r2, %r2, %r2, %r2, %r2}, {%r2, %r2, %r2, %r2, %r2, %r2, %r2, %r2}, {%f62770, %f62771, %f62772, %f62773, %f62774, %f62775, %f62776, %f62777};
	bar.warp.sync 	-1;
	wmma.mma.sync.aligned.row.col.m32n8k16.f32.f32 {%f62786, %f62787, %f62788, %f62789, %f62790, %f62791, %f62792, %f62793}, {%r2, %r2, %r2, %r2, %r2, %r2, %r2, %r2}, {%r2, %r2, %r2, %r2, %r2, %r2, %r2, %r2}, {%f62778, %f62779, %f62780, %f62781, %f62782, %f62783, %f62784, %f62785};
	bar.warp.sync 	-1;
	wmma.mma.sync.aligned.row.col.m32n8k16.f32.f32 {%f62794, %f62795, %f62796, %f62797, %f62798, %f62799, %f62800, %f62801}, {%r2, %r2, %r2, %r2, %r2, %r2, %r2, %r2}, {%r2, %r2, %r2, %r2, %r2, %r2, %r2, %r2}, {%f62786, %f62787, %f62788, %f62789, %f62790, %f62791, %f62792, %f62793};
	bar.warp.sync 	-1;
	wmma.mma.sync.aligned.row.col.m32n8k16.f32.f32 {%f62802, %f62803, %f62804, %f62805, %f62806, %f62807, %f62808, %f62809}, {%r2, %r2, %r2, %r2, %r2, %r2, %r2, %r2}, {%r2, %r2, %r2, %r2, %r2, %r2, %r2, %r2}, {%f62794, %f62795, %f62796, %f62797, %f62798, %f62799, %f62800, %f62801};
	bar.warp.sync 	-1;
	wmma.mma.sync.aligned.row.col.m32n8k16.f32.f32 {%f62810, %f62811, %f62812, %f62813, %f62814, %f62815, %f62816, %f62817}, {%r2, %r2, %r2, %r2, %r2, %r2, %r2, %r2}, {%r2, %r2, %r2, %r2, %r2, %r2, %r2, %r2}, {%f62802, %f62803, %f62804, %f62805, %f62806, %f62807, %f62808, %f62809};
	bar.warp.sync 	-1;
	wmma.mma.sync.aligned.row.col.m32n8k16.f32.f32 {%f62818, %f62819, %f62820, %f62821, %f62822, %f62823, %f62824, %f62825}, {%r2, %r2, %r2, %r2, %r2, %r2, %r2, %r2}, {%r2, %r2, %r2, %r2, %r2, %r2, %r2, %r2}, {%f62810, %f62811, %f62812, %f62813, %f62814, %f62815, %f62816, %f62817};
	bar.warp.sync 	-1;
	wmma.mma.sync.aligned.row.col.m32n8k16.f32.f32 {%f62826, %f62827, %f62828, %f62829, %f62830, %f62831, %f62832, %f62833}, {%r2, %r2, %r2, %r2, %r2, %r2, %r2, %r2}, {%r2, %r2, %r2, %r2, %r2, %r2, %r2, %r2}, {%f62818, %f62819, %f62820, %f62821, %f62822, %f62823, %f62824, %f62825};
	bar.warp.sync 	-1;
	wmma.mma.sync.aligned.row.col.m32n8k16.f32.f32 {%f62834, %f62835, %f62836, %f62837, %f62838, %f62839, %f62840, %f62841}, {%r2, %r2, %r2, %r2, %r2, %r2, %r2, %r2}, {%r2, %r2, %r2, %r2, %r2, %r2, %r2, %r2}, {%f62826, %f62827, %f62828, %f62829, %f62830, %f62831, %f62832, %f62833};
	bar.warp.sync 	-1;
	wmma.mma.sync.aligned.row.col.m32n8k16.f32.f32 {%f62842, %f62843, %f62844, %f62845, %f62846, %f62847, %f62848, %f62849}, {%r2, %r2, %r2, %r2, %r2, %r2, %r2, %r2}, {%r2, %r2, %r2, %r2, %r2, %r2, %r2, %r2}, {%f62834, %f62835, %f62836, %f62837, %f62838, %f62839, %f62840, %f62841};
	bar.warp.sync 	-1;
	wmma.mma.sync.aligned.row.col.m32n8k16.f32.f32 {%f62850, %f62851, %f62852, %f62853, %f62854, %f62855, %f62856, %f62857}, {%r2, %r2, %r2, %r2, %r2, %r2, %r2, %r2}, {%r2, %r2, %r2, %r2, %r2, %r2, %r2, %r2}, {%f62842, %f62843, %f62844, %f62845, %f62846, %f62847, %f62848, %f62849};
	bar.warp.sync 	-1;
	wmma.mma.sync.aligned.row.col.m32n8k16.f32.f32 {%f62858, %f62859, %f62860, %f62861, %f62862, %f62863, %f62864, %f62865}, {%r2, %r2, %r2, %r2, %r2, %r2, %r2, %r2}, {%r2, %r2, %r2, %r2, %r2, %r2, %r2, %r2}, {%f62850, %f62851, %f62852, %f62853, %f62854, %f62855, %f62856, %f62857};
	bar.warp.sync 	-1;
	wmma.mma.sync.aligned.row.col.m32n8k16.f32.f32 {%f62866, %f62867, %f62868, %f62869, %f62870, %f62871, %f62872, %f62873}, {%r2, %r2, %r2, %r2, %r2, %r2, %r2, %r2}, {%r2, %r2, %r2, %r2, %r2, %r2, %r2, %r2}, {%f62858, %f62859, %f62860, %f62861, %f62862, %f62863, %f62864, %f62865};
	bar.warp.sync 	-1;
	wmma.mma.sync.aligned.row.col.m32n8k16.f32.f32 {%f62874, %f62875, %f62876, %f62877, %f62878, %f62879, %f62880, %f62881}, {%r2, %r2, %r2, %r2, %r2, %r2, %r2, %r2}, {%r2, %r2, %r2, %r2, %r2, %r2, %r2, %r2}, {%f62866, %f62867, %f62868, %f62869, %f62870, %f62871, %f62872, %f62873};
	bar.warp.sync 	-1;
	wmma.mma.sync.aligned.row.col.m32n8k16.f32.f32 {%f62882, %f62883, %f62884, %f62885, %f62886, %f62887, %f62888, %f62889}, {%r2, %r2, %r2, %r2, %r2, %r2, %r2, %r2}, {%r2, %r2, %r2, %r2, %r2, %r2, %r2, %r2}, {%f62874, %f62875, %f62876, %f62877, %f62878, %f62879, %f62880, %f62881};
	bar.warp.sync 	-1;
	wmma.mma.sync.aligned.row.col.m32n8k16.f32.f32 {%f62890, %f62891, %f62892, %f62893, %f62894, %f62895, %f62896, %f62897}, {%r2, %r2, %r2, %r2, %r2, %r2, %r2, %r2}, {%r2, %r2, %r2, %r2, %r2, %r2, %r2, %r2}, {%f62882, %f62883, %f62884, %f62885, %f62886, %f62887, %f62888, %f62889};
	bar.warp.sync 	-1;
	wmma.mma.sync.aligned.row.col.m32n8k16.f32.f32 {%f62898, %f62899, %f62900, %f62901, %f62902, %f62903, %f62904, %f62905}, {%r2, %r2, %r2, %r2, %r2, %r2, %r2, %r2}, {%r2, %r2, %r2, %r2, %r2, %r2, %r2, %r2}, {%f62890, %f62891, %f62892, %f62893, %f62894, %f62895, %f62896, %f62897};
	bar.warp.sync 	-1;
	wmma.mma.sync.aligned.row.col.m32n8k16.f32.f32 {%f62906, %f62907, %f62908, %f62909, %f62910, %f62911, %f62912, %f62913}, {%r2, %r2, %r2, %r2, %r2, %r2, %r2, %r2}, {%r2, %r2, %r2, %r2, %r2, %r2, %r2, %r2}, {%f62898, %f62899, %f62900, %f62901, %f62902, %f62903, %f62904, %f62905};
	bar.warp.sync 	-1;
	wmma.mma.sync.aligned.row.col.m32n8k16.f32.f32 {%f62914, %f62915, %f62916, %f62917, %f62918, %f62919, %f62920, %f62921}, {%r2, %r2, %r2, %r2, %r2, %r2, %r2, %r2}, {%r2, %r2, %r2, %r2, %r2, %r2, %r2, %r2}, {%f62906, %f62907, %f62908, %f62909, %f62910, %f62911, %f62912, %f62913};
	bar.warp.sync 	-1;
	wmma.mma.sync.aligned.row.col.m32n8k16.f32.f32 {%f62922, %f62923, %f62924, %f62925, %f62926, %f62927, %f62928, %f62929}, {%r2, %r2, %r2, %r2, %r2, %r2, %r2, %r2}, {%r2, %r2, %r2, %r2, %r2, %r2, %r2, %r2}, {%f62914, %f62915, %f62916, %f62917, %f62918, %f62919, %f62920, %f62921};
	bar.warp.sync 	-1;
	wmma.mma.sync.aligned.row.col.m32n8k16.f32.f32 {%f62930, %f62931, %f62932, %f62933, %f62934, %f62935, %f62936, %f62937}, {%r2, %r2, %r2, %r2, %r2, %r2, %r2, %r2}, {%r2, %r2, %r2, %r2, %r2, %r2, %r2, %r2}, {%f62922, %f62923, %f62924, %f62925, %f62926, %f62927, %f62928, %f62929};
	bar.warp.sync 	-1;
	wmma.mma.sync.aligned.row.col.m32n8k16.f32.f32 {%f62938, %f62939, %f62940, %f62941, %f62942, %f62943, %f62944, %f62945}, {%r2, %r2, %r2, %r2, %r2, %r2, %r2, %r2}, {%r2, %r2, %r2, %r2, %r2, %r2, %r2, %r2}, {%f62930, %f62931, %f62932, %f62933, %f62934, %f62935, %f62936, %f62937};
	bar.warp.sync 	-1;
	wmma.mma.sync.aligned.row.col.m32n8k16.f32.f32 {%f62946, %f62947, %f62948, %f62949, %f62950, %f62951, %f62952, %f62953}, {%r2, %r2, %r2, %r2, %r2, %r2, %r2, %r2}, {%r2, %r2, %r2, %r2, %r2, %r2, %r2, %r2}, {%f62938, %f62939, %f62940, %f62941, %f62942, %f62943, %f62944, %f62945};
	bar.warp.sync 	-1;
	wmma.mma.sync.aligned.row.col.m32n8k16.f32.f32 {%f62954, %f62955, %f62956, %f62957, %f62958, %f62959, %f62960, %f62961}, {%r2, %r2, %r2, %r2, %r2, %r2, %r2, %r2}, {%r2, %r2, %r2, %r2, %r2, %r2, %r2, %r2}, {%f62946, %f62947, %f62948, %f62949, %f62950, %f62951, %f62952, %f62953};
	bar.warp.sync 	-1;
	wmma.mma.sync.aligned.row.col.m32n8k16.f32.f32 {%f62962, %f62963, %f62964, %f62965, %f62966, %f62967, %f62968, %f62969}, {%r2, %r2, %r2, %r2, %r2, %r2, %r2, %r2}, {%r2, %r2, %r2, %r2, %r2, %r2, %r2, %r2}, {%f62954, %f62955, %f62956, %f62957, %f62958, %f62959, %f62960, %f62961};
	bar.warp.sync 	-1;
	wmma.mma.sync.aligned.row.col.m32n8k16.f32.f32 {%f62970, %f62971, %f62972, %f62973, %f62974, %f62975, %f62976, %f62977}, {%r2, %r2, %r2, %r2, %r2, %r2, %r2, %r2}, {%r2, %r2, %r2, %r2, %r2, %r2, %r2, %r2}, {%f62962, %f62963, %f62964, %f62965, %f62966, %f62967, %f62968, %f62969};
	bar.warp.sync 	-1;
	wmma.mma.sync.aligned.row.col.m32n8k16.f32.f32 {%f62978, %f62979, %f62980, %f62981, %f62982, %f62983, %f62984, %f62985}, {%r2, %r2, %r2, %r2, %r2, %r2, %r2, %r2}, {%r2, %r2, %r2, %r2, %r2, %r2, %r2, %r2}, {%f62970, %f62971, %f62972, %f62973, %f62974, %f62975, %f62976, %f62977};
	bar.warp.sync 	-1;
	wmma.mma.sync.aligned.row.col.m32n8k16.f32.f32 {%f62986, %f62987, %f62988, %f62989, %f62990, %f62991, %f62992, %f62993}, {%r2, %r2, %r2, %r2, %r2, %r2, %r2, %r2}, {%r2, %r2, %r2, %r2, %r2, %r2, %r2, %r2}, {%f62978, %f62979, %f62980, %f62981, %f62982, %f62983, %f62984, %f62985};
	bar.warp.sync 	-1;
	wmma.mma.sync.aligned.row.col.m32n8k16.f32.f32 {%f62994, %f62995, %f62996, %f62997, %f62998, %f62999, %f63000, %f63001}, {%r2, %r2, %r2, %r2, %r2, %r2, %r2, %r2}, {%r2, %r2, %r2, %r2, %r2, %r2, %r2, %r2}, {%f62986, %f62987, %f62988, %f62989, %f62990, %f62991, %f62992, %f62993};
	bar.warp.sync 	-1;
	wmma.mma.sync.aligned.row.col.m32n8k16.f32.f32 {%f63002, %f63003, %f63004, %f63005, %f63006, %f63007, %f63008, %f63009}, {%r2, %r2, %r2, %r2, %r2, %r2, %r2, %r2}, {%r2, %r2, %r2, %r2, %r2, %r2, %r2, %r2}, {%f62994, %f62995, %f62996, %f62997, %f62998, %f62999, %f63000, %f63001};
	bar.warp.sync 	-1;
	wmma.mma.sync.aligned.row.col.m32n8k16.f32.f32 {%f63010, %f63011, %f63012, %f63013, %f63014, %f63015, %f63016, %f63017}, {%r2, %r2, %r2, %r2, %r2, %r2, %r2, %r2}, {%r2, %r2, %r2, %r2, %r2, %r2, %r2, %r2}, {%f63002, %f63003, %f63004, %f63005, %f63006, %f63007, %f63008, %f63009};
	bar.warp.sync 	-1;
	wmma.mma.sync.aligned.row.col.m32n8k16.f32.f32 {%f63018, %f63019, %f63020, %f63021, %f63022, %f63023, %f63024, %f63025}, {%r2, %r2, %r2, %r2, %r2, %r2, %r2, %r2}, {%r2, %r2, %r2, %r2, %r2, %r2, %r2, %r2}, {%f63010, %f63011, %f63012, %f63013, %f63014, %f63015, %f63016, %f63017};
	bar.warp.sync 	-1;
	wmma.mma.sync.aligned.row.col.m32n8k16.f32.f32 {%f63026, %f63027, %f63028, %f63029, %f63030, %f63031, %f63032, %f63033}, {%r2, %r2, %r2, %r2, %r2, %r2, %r2, %r2}, {%r2, %r2, %r2, %r2, %r2, %r2, %r2, %r2}, {%f63018, %f63019, %f63020, %f63021, %f63022, %f63023, %f63024, %f63025};
	bar.warp.sync 	-1;
	wmma.mma.sync.aligned.row.col.m32n8k16.f32.f32 {%f63034, %f63035, %f63036, %f63037, %f63038, %f63039, %f63040, %f63041}, {%r2, %r2, %r2, %r2, %r2, %r2, %r2, %r2}, {%r2, %r2, %r2, %r2, %r2, %r2, %r2, %r2}, {%f63026, %f63027, %f63028, %f63029, %f63030, %f63031, %f63032, %f63033};
	bar.warp.sync 	-1;
	wmma.mma.sync.aligned.row.col.m32n8k16.f32.f32 {%f63042, %f63043, %f63044, %f63045, %f63046, %f63047, %f63048, %f63049}, {%r2, %r2, %r2, %r2, %r2, %r2, %r2, %r2}, {%r2, %r2, %r2, %r2, %r2, %r2, %r2, %r2}, {%f63034, %f63035, %f63036, %f63037, %f63038, %f63039, %f63040, %f63041};
	bar.warp.sync 	-1;
	wmma.mma.sync.aligned.row.col.m32n8k16.f32.f32 {%f63050, %f63051, %f63052, %f63053, %f63054, %f63055, %f63056, %f63057}, {%r2, %r2, %r2, %r2, %r2, %r2, %r2, %r2}, {%r2, %r2, %r2, %r2, %r2, %r2, %r2, %r2}, {%f63042, %f63043, %f63044, %f63045, %f63046, %f63047, %f63048, %f63049};
	bar.warp.sync 	-1;
	wmma.mma.sync.aligned.row.col.m32n8k16.f32.f32 {%f63058, %f63059, %f63060, %f63061, %f63062, %f63063, %f63064, %f63065}, {%r2, %r2, %r2, %r2, %r2, %r2, %r2, %r2}, {%r2, %r2, %r2, %r2, %r2, %r2, %r2, %r2}, {%f63050, %f63051, %f63052, %f63053, %f63054, %f63055, %f63056, %f63057};
	bar.warp.sync 	-1;
	wmma.mma.sync.aligned.row.col.m32n8k16.f32.f32 {%f63066, %f63067, %f63068, %f63069, %f63070, %f63071, %f63072, %f63073}, {%r2, %r2, %r2, %r2, %r2, %r2, %r2, %r2}, {%r2, %r2, %r2, %r2, %r2, %r2, %r2, %r2}, {%f63058, %f63059, %f63060, %f63061, %f63062, %f63063, %f63064, %f63065};
	bar.warp.sync 	-1;
	wmma.mma.sync.aligned.row.col.m32n8k16.f32.f32 {%f63074, %f63075, %f63076, %f63077, %f63078, %f63079, %f63080, %f63081}, {%r2, %r2, %r2, %r2, %r2, %r2, %r2, %r2}, {%r2, %r2, %r2, %r2, %r2, %r2, %r2, %r2}, {%f63066, %f63067, %f63068, %f63069, %f63070, %f63071, %f63072, %f63073};
	bar.warp.sync 	-1;
	wmma.mma.sync.aligned.row.col.m32n8k16.f32.f32 {%f63082, %f63083, %f63084, %f63085, %f63086, %f63087, %f63088, %f63089}, {%r2, %r2, %r2, %r2, %r2, %r2, %r2, %r2}, {%r2, %r2, %r2, %r2, %r2, %r2, %r2, %r2}, {%f63074, %f63075, %f63076, %f63077, %f63078, %f63079, %f63080, %f63081};
	bar.warp.sync 	-1;
	wmma.mma.sync.aligned.row.col.m32n8k16.f32.f32 {%f63090, %f63091, %f63092, %f63093, %f63094, %f63095, %f63096, %f63097}, {%r2, %r2, %r2, %r2, %r2, %r2, %r2, %r2}, {%r2, %r2, %r2, %r2, %r2, %r2, %r2, %r2}, {%f63082, %f63083, %f63084, %f63085, %f63086, %f63087, %f63088, %f63089};
	bar.warp.sync 	-1;
	wmma.mma.sync.aligned.row.col.m32n8k16.f32.f32 {%f63098, %f63099, %f63100, %f63101, %f63102, %f63103, %f63104, %f63105}, {%r2, %r2, %r2, %r2, %r2, %r2, %r2, %r2}, {%r2, %r2, %r2, %r2, %r2, %r2, %r2, %r2}, {%f63090, %f63091, %f63092, %f63093, %f63094, %f63095, %f63096, %f63097};
	bar.warp.sync 	-1;
	wmma.mma.sync.aligned.row.col.m32n8k16.f32.f32 {%f63106, %f63107, %f63108, %f63109, %f63110, %f63111, %f63112, %f63113}, {%r2, %r2, %r2, %r2, %r2, %r2, %r2, %r2}, {%r2, %r2, %r2, %r2, %r2, %r2, %r2, %r2}, {%f63098, %f63099, %f63100, %f63101, %f63102, %f63103, %f63104, %f63105};
	bar.warp.sync 	-1;
	wmma.mma.sync.aligned.row.col.m32n8k16.f32.f32 {%f63114, %f63115, %f63116, %f63117, %f63118, %f63119, %f63120, %f63121}, {%r2, %r2, %r2, %r2, %r2, %r2, %r2, %r2}, {%r2, %r2, %r2, %r2, %r2, %r2, %r2, %r2}, {%f63106, %f63107, %f63108, %f63109, %f63110, %f63111, %f63112, %f63113};
	bar.warp.sync 	-1;
	wmma.mma.sync.aligned.row.col.m32n8k16.f32.f32 {%f63122, %f63123, %f63124, %f63125, %f63126, %f63127, %f63128, %f63129}, {%r2, %r2, %r2, %r2, %r2, %r2, %r2, %r2}, {%r2, %r2, %r2, %r2, %r2, %r2, %r2, %r2}, {%f63114, %f63115, %f63116, %f63117, %f63118, %f63119, %f63120, %f63121};
	bar.warp.sync 	-1;
	wmma.mma.sync.aligned.row.col.m32n8k16.f32.f32 {%f63130, %f63131, %f63132, %f63133, %f63134, %f63135, %f63136, %f63137}, {%r2, %r2, %r2, %r2, %r2, %r2, %r2, %r2}, {%r2, %r2, %r2, %r2, %r2, %r2, %r2, %r2}, {%f63122, %f63123, %f63124, %f63125, %f63126, %f63127, %f63128, %f63129};
	bar.warp.sync 	-1;
	wmma.mma.sync.aligned.row.col.m32n8k16.f32.f32 {%f63138, %f63139, %f63140, %f63141, %f63142, %f63143, %f63144, %f63145}, {%r2, %r2, %r2, %r2, %r2, %r2, %r2, %r2}, {%r2, %r2, %r2, %r2, %r2, %r2, %r2, %r2}, {%f63130, %f63131, %f63132, %f63133, %f63134, %f63135, %f63136, %f63137};
	bar.warp.sync 	-1;
	wmma.mma.sync.aligned.row.col.m32n8k16.f32.f32 {%f63146, %f63147, %f63148, %f63149, %f63150, %f63151, %f63152, %f63153}, {%r2, %r2, %r2, %r2, %r2, %r2, %r2, %r2}, {%r2, %r2, %r2, %r2, %r2, %r2, %r2, %r2}, {%f63138, %f63139, %f63140, %f63141, %f63142, %f63143, %f63144, %f63145};
	bar.warp.sync 	-1;
	wmma.mma.sync.aligned.row.col.m32n8k16.f32.f32 {%f63154, %f63155, %f63156, %f63157, %f63158, %f63159, %f63160, %f63161}, {%r2, %r2, %r2, %r2, %r2, %r2, %r2, %r2}, {%r2, %r2, %r2, %r2, %r2, %r2, %r2, %r2}, {%f63146, %f63147, %f63148, %f63149, %f63150, %f63151, %f63152, %f63153};
	bar.warp.sync 	-1;
	wmma.mma.sync.aligned.row.col.m32n8k16.f32.f32 {%f63162, %f63163, %f63164, %f63165, %f63166, %f63167, %f63168, %f63169}, {%r2, %r2, %r2, %r2, %r2, %r2, %r2, %r2}, {%r2, %r2, %r2, %r2, %r2, %r2, %r2, %r2}, {%f63154, %f63155, %f63156, %f63157, %f63158, %f63159, %f63160, %f63161};
	bar.warp.sync 	-1;
	wmma.mma.sync.aligned.row.col.m32n8k16.f32.f32 {%f63170, %f63171, %f63172, %f63173, %f63174, %f63175, %f63176, %f63177}, {%r2, %r2, %r2, %r2, %r2, %r2, %r2, %r2}, {%r2, %r2, %r2, %r2, %r2, %r2, %r2, %r2}, {%f63162, %f63163, %f63164, %f63165, %f63166, %f63167, %f63168, %f63169};
	bar.warp.sync 	-1;
	wmma.mma.sync.aligned.row.col.m32n8k16.f32.f32 {%f63178, %f63179, %f63180, %f63181, %f63182, %f63183, %f63184, %f63185}, {%r2, %r2, %r2, %r2, %r2, %r2, %r2, %r2}, {%r2, %r2, %r2, %r2, %r2, %r2, %r2, %r2}, {%f63170, %f63171, %f63172, %f63173, %f63174, %f63175, %f63176, %f63177};
	bar.warp.sync 	-1;
	wmma.mma.sync.aligned.row.col.m32n8k16.f32.f32 {%f63186, %f63187, %f63188, %f63189, %f63190, %f63191, %f63192, %f63193}, {%r2, %r2, %r2, %r2, %r2, %r2, %r2, %r2}, {%r2, %r2, %r2, %r2, %r2, %r2, %r2, %r2}, {%f63178, %f63179, %f63180, %f63181, %f63182, %f63183, %f63184, %f63185};
	bar.warp.sync 	-1;
	wmma.mma.sync.aligned.row.col.m32n8k16.f32.f32 {%f63194, %f63195, %f63196, %f63197, %f63198, %f63199, %f63200, %f63201}, {%r2, %r2, %r2, %r2, %r2, %r2, %r2, %r2}, {%r2, %r2, %r2, %r2, %r2, %r2, %r2, %r2}, {%f63186, %f63187, %f63188, %f63189, %f63190, %f63191, %f63192, %f63193};
	bar.warp.sync 	-1;
	wmma.mma.sync.aligned.row.col.m32n8k16.f32.f32 {%f63202, %f63203, %f63204, %f63205, %f63206, %f63207, %f63208, %f63209}, {%r2, %r2, %r2, %r2, %r2, %r2, %r2, %r2}, {%r2, %r2, %r2, %r2, %r2, %r2, %r2, %r2}, {%f63194, %f63195, %f63196, %f63197, %f63198, %f63199, %f63200, %f63201};
	bar.warp.sync 	-1;
	wmma.mma.sync.aligned.row.col.m32n8k16.f32.f32 {%f63210, %f63211, %f63212, %f63213, %f63214, %f63215, %f63216, %f63217}, {%r2, %r2, %r2, %r2, %r2, %r2, %r2, %r2}, {%r2, %r2, %r2, %r2, %r2, %r2, %r2, %r2}, {%f63202, %f63203, %f63204, %f63205, %f63206, %f63207, %f63208, %f63209};
	bar.warp.sync 	-1;
	wmma.mma.sync.aligned.row.col.m32n8k16.f32.f32 {%f63218, %f63219, %f63220, %f63221, %f63222, %f63223, %f63224, %f63225}, {%r2, %r2, %r2, %r2, %r2, %r2, %r2, %r2}, {%r2, %r2, %r2, %r2, %r2, %r2, %r2, %r2}, {%f63210, %f63211, %f63212, %f63213, %f63214, %f63215, %f63216, %f63217};
	bar.warp.sync 	-1;
	wmma.mma.sync.aligned.row.col.m32n8k16.f32.f32 {%f63226, %f63227, %f63228, %f63229, %f63230, %f63231, %f63232, %f63233}, {%r2, %r2, %r2, %r2, %r2, %r2, %r2, %r2}, {%r2, %r2, %r2, %r2, %r2, %r2, %r2, %r2}, {%f63218, %f63219, %f63220, %f63221, %f63222, %f63223, %f63224, %f63225};
	bar.warp.sync 	-1;
	wmma.mma.sync.aligned.row.col.m32n8k16.f32.f32 {%f63234, %f63235, %f63236, %f63237, %f63238, %f63239, %f63240, %f63241}, {%r2, %r2, %r2, %r2, %r2, %r2, %r2, %r2}, {%r2, %r2, %r2, %r2, %r2, %r2, %r2, %r2}, {%f63226, %f63227, %f63228, %f63229, %f63230, %f63231, %f63232, %f63233};
	bar.warp.sync 	-1;
	wmma.mma.sync.aligned.row.col.m32n8k16.f32.f32 {%f63242, %f63243, %f63244, %f63245, %f63246, %f63247, %f63248, %f63249}, {%r2, %r2, %r2, %r2, %r2, %r2, %r2, %r2}, {%r2, %r2, %r2, %r2, %r2, %r2, %r2, %r2}, {%f63234, %f63235, %f63236, %f63237, %f63238, %f63239, %f63240, %f63241};
	bar.warp.sync 	-1;
	wmma.mma.sync.aligned.row.col.m32n8k16.f32.f32 {%f63250, %f63251, %f63252, %f63253, %f63254, %f63255, %f63256, %f63257}, {%r2, %r2, %r2, %r2, %r2, %r2, %r2, %r2}, {%r2, %r2, %r2, %r2, %r2, %r2, %r2, %r2}, {%f63242, %f63243, %f63244, %f63245, %f63246, %f63247, %f63248, %f63249};
	bar.warp.sync 	-1;
	wmma.mma.sync.aligned.row.col.m32n8k16.f32.f32 {%f63258, %f63259, %f63260, %f63261, %f63262, %f63263, %f63264, %f63265}, {%r2, %r2, %r2, %r2, %r2, %r2, %r2, %r2}, {%r2, %r2, %r2, %r2, %r2, %r2, %r2, %r2}, {%f63250, %f63251, %f63252, %f63253, %f63254, %f63255, %f63256, %f63257};
	bar.warp.sync 	-1;
	wmma.mma.sync.aligned.row.col.m32n8k16.f32.f32 {%f63266, %f63267, %f63268, %f63269, %f63270, %f63271, %f63272, %f63273}, {%r2, %r2, %r2, %r2, %r2, %r2, %r2, %r2}, {%r2, %r2, %r2, %r2, %r2, %r2, %r2, %r2}, {%f63258, %f63259, %f63260, %f63261, %f63262, %f63263, %f63264, %f63265};
	bar.warp.sync 	-1;
	wmma.mma.sync.aligned.row.col.m32n8k16.f32.f32 {%f63274, %f63275, %f63276, %f63277, %f63278, %f63279, %f63280, %f63281}, {%r2, %r2, %r2, %r2, %r2, %r2, %r2, %r2}, {%r2, %r2, %r2, %r2, %r2, %r2, %r2, %r2}, {%f63266, %f63267, %f63268, %f63269, %f63270, %f63271, %f63272, %f63273};
	bar.warp.sync 	-1;
	wmma.mma.sync.aligned.row.col.m32n8k16.f32.f32 {%f63282, %f63283, %f63284, %f63285, %f63286, %f63287, %f63288, %f63289}, {%r2, %r2, %r2, %r2, %r2, %r2, %r2, %r2}, {%r2, %r2, %r2, %r2, %r2, %r2, %r2, %r2}, {%f63274, %f63275, %f63276, %f63277, %f63278, %f63279, %f63280, %f63281};
	bar.warp.sync 	-1;
	wmma.mma.sync.aligned.row.col.m32n8k16.f32.f32 {%f63290, %f63291, %f63292, %f63293, %f63294, %f63295, %f63296, %f63297}, {%r2, %r2, %r2, %r2, %r2, %r2, %r2, %r2}, {%r2, %r2, %r2, %r2, %r2, %r2, %r2, %r2}, {%f63282, %f63283, %f63284, %f63285, %f63286, %f63287, %f63288, %f63289};
	bar.warp.sync 	-1;
	wmma.mma.sync.aligned.row.col.m32n8k16.f32.f32 {%f63298, %f63299, %f63300, %f63301, %f63302, %f63303, %f63304, %f63305}, {%r2, %r2, %r2, %r2, %r2, %r2, %r2, %r2}, {%r2, %r2, %r2, %r2, %r2, %r2, %r2, %r2}, {%f63290, %f63291, %f63292, %f63293, %f63294, %f63295, %f63296, %f63297};
	bar.warp.sync 	-1;
	wmma.mma.sync.aligned.row.col.m32n8k16.f32.f32 {%f63306, %f63307, %f63308, %f63309, %f63310, %f63311, %f63312, %f63313}, {%r2, %r2, %r2, %r2, %r2, %r2, %r2, %r2}, {%r2, %r2, %r2, %r2, %r2, %r2, %r2, %r2}, {%f63298, %f63299, %f63300, %f63301, %f63302, %f63303, %f63304, %f63305};
	bar.warp.sync 	-1;
	wmma.mma.sync.aligned.row.col.m32n8k16.f32.f32 {%f63314, %f63315, %f63316, %f63317, %f63318, %f63319, %f63320, %f63321}, {%r2, %r2, %r2, %r2, %r2, %r2, %r2, %r2}, {%r2, %r2, %r2, %r2, %r2, %r2, %r2, %r2}, {%f63306, %f63307, %f63308, %f63309, %f63310, %f63311, %f63312, %f63313};
	bar.warp.sync 	-1;
	wmma.mma.sync.aligned.row.col.m32n8k16.f32.f32 {%f63322, %f63323, %f63324, %f63325, %f63326, %f63327, %f63328, %f63329}, {%r2, %r2, %r2, %r2, %r2, %r2, %r2, %r2}, {%r2, %r2, %r2, %r2, %r2, %r2, %r2, %r2}, {%f63314, %f63315, %f63316, %f63317, %f63318, %f63319, %f63320, %f63321};
	bar.warp.sync 	-1;
	wmma.mma.sync.aligned.row.col.m32n8k16.f32.f32 {%f63330, %f63331, %f63332, %f63333, %f63334, %f63335, %f63336, %f63337}, {%r2, %r2, %r2, %r2, %r2, %r2, %r2, %r2}, {%r2, %r2, %r2, %r2, %r2, %r2, %r2, %r2}, {%f63322, %f63323, %f63324, %f63325, %f63326, %f63327, %f63328, %f63329};
	bar.warp.sync 	-1;
	wmma.mma.sync.aligned.row.col.m32n8k16.f32.f32 {%f63338, %f63339, %f63340, %f63341, %f63342, %f63343, %f63344, %f63345}, {%r2, %r2, %r2, %r2, %r2, %r2, %r2, %r2}, {%r2, %r2, %r2, %r2, %r2, %r2, %r2, %r2}, {%f63330, %f63331, %f63332, %f63333, %f63334, %f63335, %f63336, %f63337};
	bar.warp.sync 	-1;
	wmma.mma.sync.aligned.row.col.m32n8k16.f32.f32 {%f63346, %f63347, %f63348, %f63349, %f63350, %f63351, %f63352, %f63353}, {%r2, %r2, %r2, %r2, %r2, %r2, %r2, %r2}, {%r2, %r2, %r2, %r2, %r2, %r2, %r2, %r2}, {%f63338, %f63339, %f63340, %f63341, %f63342, %f63343, %f63344, %f63345};
	bar.warp.sync 	-1;
	wmma.mma.sync.aligned.row.col.m32n8k16.f32.f32 {%f63354, %f63355, %f63356, %f63357, %f63358, %f63359, %f63360, %f63361}, {%r2, %r2, %r2, %r2, %r2, %r2, %r2, %r2}, {%r2, %r2, %r2, %r2, %r2, %r2, %r2, %r2}, {%f63346, %f63347, %f63348, %f63349, %f63350, %f63351, %f63352, %f63353};
	bar.warp.sync 	-1;
	wmma.mma.sync.aligned.row.col.m32n8k16.f32.f32 {%f63362, %f63363, %f63364, %f63365, %f63366, %f63367, %f63368, %f63369}, {%r2, %r2, %r2, %r2, %r2, %r2, %r2, %r2}, {%r2, %r2, %r2, %r2, %r2, %r2, %r2, %r2}, {%f63354, %f63355, %f63356, %f63357, %f63358, %f63359, %f63360, %f63361};
	bar.warp.sync 	-1;
	wmma.mma.sync.aligned.row.col.m32n8k16.f32.f32 {%f63370, %f63371, %f63372, %f63373, %f63374, %f63375, %f63376, %f63377}, {%r2, %r2, %r2, %r2, %r2, %r2, %r2, %r2}, {%r2, %r2, %r2, %r2, %r2, %r2, %r2, %r2}, {%f63362, %f63363, %f63364, %f63365, %f63366, %f63367, %f63368, %f63369};
	bar.warp.sync 	-1;
	wmma.mma.sync.aligned.row.col.m32n8k16.f32.f32 {%f63378, %f63379, %f63380, %f63381, %f63382, %f63383, %f63384, %f63385}, {%r2, %r2, %r2, %r2, %r2, %r2, %r2, %r2}, {%r2, %r2, %r2, %r2, %r2, %r2, %r2, %r2}, {%f63370, %f63371, %f63372, %f63373, %f63374, %f63375, %f63376, %f63377};
	bar.warp.sync 	-1;
	wmma.mma.sync.aligned.row.col.m32n8k16.f32.f32 {%f63386, %f63387, %f63388, %f63389, %f63390, %f63391, %f63392, %f63393}, {%r2, %r2, %r2, %r2, %r2, %r2, %r2, %r2}, {%r2, %r2, %r2, %r2, %r2, %r2, %r2, %r2}, {%f63378, %f63379, %f63380, %f63381, %f63382, %f63383, %f63384, %f63385};
	bar.warp.sync 	-1;
	wmma.mma.sync.aligned.row.col.m32n8k16.f32.f32 {%f63394, %f63395, %f63396, %f63397, %f63398, %f63399, %f63400, %f63401}, {%r2, %r2, %r2, %r2, %r2, %r2, %r2, %r2}, {%r2, %r2, %r2, %r2, %r2, %r2, %r2, %r2}, {%f63386, %f63387, %f63388, %f63389, %f63390, %f63391, %f63392, %f63393};
	bar.warp.sync 	-1;
	wmma.mma.sync.aligned.row.col.m32n8k16.f32.f32 {%f63402, %f63403, %f63404, %f63405, %f63406, %f63407, %f63408, %f63409}, {%r2, %r2, %r2, %r2, %r2, %r2, %r2, %r2}, {%r2, %r2, %r2, %r2, %r2, %r2, %r2, %r2}, {%f63394, %f63395, %f63396, %f63397, %f63398, %f63399, %f63400, %f63401};
	bar.warp.sync 	-1;
	wmma.mma.sync.aligned.row.col.m32n8k16.f32.f32 {%f63410, %f63411, %f63412, %f63413, %f63414, %f63415, %f63416, %f63417}, {%r2, %r2, %r2, %r2, %r2, %r2, %r2, %r2}, {%r2, %r2, %r2, %r2, %r2, %r2, %r2, %r2}, {%f63402, %f63403, %f63404, %f63405, %f63406, %f63407, %f63408, %f63409};
	bar.warp.sync 	-1;
	wmma.mma.sync.aligned.row.col.m32n8k16.f32.f32 {%f63418, %f63419, %f63420, %f63421, %f63422, %f63423, %f63424, %f63425}, {%r2, %r2, %r2, %r2, %r2, %r2, %r2, %r2}, {%r2, %r2, %r2, %r2, %r2, %r2, %r2, %r2}, {%f63410, %f63411, %f63412, %f63413, %f63414, %f63415, %f63416, %f63417};
	bar.warp.sync 	-1;
	wmma.mma.sync.aligned.row.col.m32n8k16.f32.f32 {%f63426, %f63427, %f63428, %f63429, %f63430, %f63431, %f63432, %f63433}, {%r2, %r2, %r2, %r2, %r2, %r2, %r2, %r2}, {%r2, %r2, %r2, %r2, %r2, %r2, %r2, %r2}, {%f63418, %f63419, %f63420, %f63421, %f63422, %f63423, %f63424, %f63425};
	bar.warp.sync 	-1;
	wmma.mma.sync.aligned.row.col.m32n8k16.f32.f32 {%f63434, %f63435, %f63436, %f63437, %f63438, %f63439, %f63440, %f63441}, {%r2, %r2, %r2, %r2, %r2, %r2, %r2, %r2}, {%r2, %r2, %r2, %r2, %r2, %r2, %r2, %r2}, {%f63426, %f63427, %f63428, %f63429, %f63430, %f63431, %f63432, %f63433};
	bar.warp.sync 	-1;
	wmma.mma.sync.aligned.row.col.m32n8k16.f32.f32 {%f63442, %f63443, %f63444, %f63445, %f63446, %f63447, %f63448, %f63449}, {%r2, %r2, %r2, %r2, %r2, %r2, %r2, %r2}, {%r2, %r2, %r2, %r2, %r2, %r2, %r2, %r2}, {%f63434, %f63435, %f63436, %f63437, %f63438, %f63439, %f63440, %f63441};
	bar.warp.sync 	-1;
	wmma.mma.sync.aligned.row.col.m32n8k16.f32.f32 {%f63450, %f63451, %f63452, %f63453, %f63454, %f63455, %f63456, %f63457}, {%r2, %r2, %r2, %r2, %r2, %r2, %r2, %r2}, {%r2, %r2, %r2, %r2, %r2, %r2, %r2, %r2}, {%f63442, %f63443, %f63444, %f63445, %f63446, %f63447, %f63448, %f63449};
	bar.warp.sync 	-1;
	wmma.mma.sync.aligned.row.col.m32n8k16.f32.f32 {%f63458, %f63459, %f63460, %f63461, %f63462, %f63463, %f63464, %f63465}, {%r2, %r2, %r2, %r2, %r2, %r2, %r2, %r2}, {%r2, %r2, %r2, %r2, %r2, %r2, %r2, %r2}, {%f63450, %f63451, %f63452, %f63453, %f63454, %f63455, %f63456, %f63457};
	bar.warp.sync 	-1;
	wmma.mma.sync.aligned.row.col.m32n8k16.f32.f32 {%f63466, %f63467, %f63468, %f63469, %f63470, %f63471, %f63472, %f63473}, {%r2, %r2, %r2, %r2, %r2, %r2, %r2, %r2}, {%r2, %r2, %r2, %r2, %r2, %r2, %r2, %r2}, {%f63458, %f63459, %f63460, %f63461, %f63462, %f63463, %f63464, %f63465};
	bar.warp.sync 	-1;
	wmma.mma.sync.aligned.row.col.m32n8k16.f32.f32 {%f63474, %f63475, %f63476, %f63477, %f63478, %f63479, %f63480, %f63481}, {%r2, %r2, %r2, %r2, %r2, %r2, %r2, %r2}, {%r2, %r2, %r2, %r2, %r2, %r2, %r2, %r2}, {%f63466, %f63467, %f63468, %f63469, %f63470, %f63471, %f63472, %f63473};
	bar.warp.sync 	-1;
	wmma.mma.sync.aligned.row.col.m32n8k16.f32.f32 {%f63482, %f63483, %f63484, %f63485, %f63486, %f63487, %f63488, %f63489}, {%r2, %r2, %r2, %r2, %r2, %r2, %r2, %r2}, {%r2, %r2, %r2, %r2, %r2, %r2, %r2, %r2}, {%f63474, %f63475, %f63476, %f63477, %f63478, %f63479, %f63480, %f63481};
	bar.warp.sync 	-1;
	wmma.mma.sync.aligned.row.col.m32n8k16.f32.f32 {%f63490, %f63491, %f63492, %f63493, %f63494, %f63495, %f63496, %f63497}, {%r2, %r2, %r2, %r2, %r2, %r2, %r2, %r2}, {%r2, %r2, %r2, %r2, %r2, %r2, %r2, %r2}, {%f63482, %f63483, %f63484, %f63485, %f63486, %f63487, %f63488, %f63489};
	bar.warp.sync 	-1;
	wmma.mma.sync.aligned.row.col.m32n8k16.f32.f32 {%f63498, %f63499, %f63500, %f63501, %f63502, %f63503, %f63504, %f63505}, {%r2, %r2, %r2, %r2, %r2, %r2, %r2, %r2}, {%r2, %r2, %r2, %r2, %r2, %r2, %r2, %r2}, {%f63490, %f63491, %f63492, %f63493, %f63494, %f63495, %f63496, %f63497};
	bar.warp.sync 	-1;
	wmma.mma.sync.aligned.row.col.m32n8k16.f32.f32 {%f63506, %f63507, %f63508, %f63509, %f63510, %f63511, %f63512, %f63513}, {%r2, %r2, %r2, %r2, %r2, %r2, %r2, %r2}, {%r2, %r2, %r2, %r2, %r2, %r2, %r2, %r2}, {%f63498, %f63499, %f63500, %f63501, %f63502, %f63503, %f63504, %f63505};
	bar.warp.sync 	-1;
	wmma.mma.sync.aligned.row.col.m32n8k16.f32.f32 {%f63514, %f63515, %f63516, %f63517, %f63518, %f63519, %f63520, %f63521}, {%r2, %r2, %r2, %r2, %r2, %r2, %r2, %r2}, {%r2, %r2, %r2, %r2, %r2, %r2, %r2, %r2}, {%f63506, %f63507, %f63508, %f63509, %f63510, %f63511, %f63512, %f63513};
	bar.warp.sync 	-1;
	wmma.mma.sync.aligned.row.col.m32n8k16.f32.f32 {%f63522, %f63523, %f63524, %f63525, %f63526, %f63527, %f63528, %f63529}, {%r2, %r2, %r2, %r2, %r2, %r2, %r2, %r2}, {%r2, %r2, %r2, %r2, %r2, %r2, %r2, %r2}, {%f63514, %f63515, %f63516, %f63517, %f63518, %f63519, %f63520, %f63521};
	bar.warp.sync 	-1;
	wmma.mma.sync.aligned.row.col.m32n8k16.f32.f32 {%f63530, %f63531, %f63532, %f63533, %f63534, %f63535, %f63536, %f63537}, {%r2, %r2, %r2, %r2, %r2, %r2, %r2, %r2}, {%r2, %r2, %r2, %r2, %r2, %r2, %r2, %r2}, {%f63522, %f63523, %f63524, %f63525, %f63526, %f63527, %f63528, %f63529};
	bar.warp.sync 	-1;
	wmma.mma.sync.aligned.row.col.m32n8k16.f32.f32 {%f63538, %f63539, %f63540, %f63541, %f63542, %f63543, %f63544, %f63545}, {%r2, %r2, %r2, %r2, %r2, %r2, %r2, %r2}, {%r2, %r2, %r2, %r2, %r2, %r2, %r2, %r2}, {%f63530, %f63531, %f63532, %f63533, %f63534, %f63535, %f63536, %f63537};
	bar.warp.sync 	-1;
	wmma.mma.sync.aligned.row.col.m32n8k16.f32.f32 {%f63546, %f63547, %f63548, %f63549, %f63550, %f63551, %f63552, %f63553}, {%r2, %r2, %r2, %r2, %r2, %r2, %r2, %r2}, {%r2, %r2, %r2, %r2, %r2, %r2, %r2, %r2}, {%f63538, %f63539, %f63540, %f63541, %f63542, %f63543, %f63544, %f63545};
	bar.warp.sync 	-1;
	wmma.mma.sync.aligned.row.col.m32n8k16.f32.f32 {%f63554, %f63555, %f63556, %f63557, %f63558, %f63559, %f63560, %f63561}, {%r2, %r2, %r2, %r2, %r2, %r2, %r2, %r2}, {%r2, %r2, %r2, %r2, %r2, %r2, %r2, %r2}, {%f63546, %f63547, %f63548, %f63549, %f63550, %f63551, %f63552, %f63553};
	bar.warp.sync 	-1;
	wmma.mma.sync.aligned.row.col.m32n8k16.f32.f32 {%f63562, %f63563, %f63564, %f63565, %f63566, %f63567, %f63568, %f63569}, {%r2, %r2, %r2, %r2, %r2, %r2, %r2, %r2}, {%r2, %r2, %r2, %r2, %r2, %r2, %r2, %r2}, {%f63554, %f63555, %f63556, %f63557, %f63558, %f63559, %f63560, %f63561};
	bar.warp.sync 	-1;
	wmma.mma.sync.aligned.row.col.m32n8k16.f32.f32 {%f63570, %f63571, %f63572, %f63573, %f63574, %f63575, %f63576, %f63577}, {%r2, %r2, %r2, %r2, %r2, %r2, %r2, %r2}, {%r2, %r2, %r2, %r2, %r2, %r2, %r2, %r2}, {%f63562, %f63563, %f63564, %f63565, %f63566, %f63567, %f63568, %f63569};
	bar.warp.sync 	-1;
	wmma.mma.sync.aligned.row.col.m32n8k16.f32.f32 {%f63578, %f63579, %f63580, %f63581, %f63582, %f63583, %f63584, %f63585}, {%r2, %r2, %r2, %r2, %r2, %r2, %r2, %r2}, {%r2, %r2, %r2, %r2, %r2, %r2, %r2, %r2}, {%f63570, %f63571, %f63572, %f63573, %f63574, %f63575, %f63576, %f63577};
	bar.warp.sync 	-1;
	wmma.mma.sync.aligned.row.col.m32n8k16.f32.f32 {%f63586, %f63587, %f63588, %f63589, %f63590, %f63591, %f63592, %f63593}, {%r2, %r2, %r2, %r2, %r2, %r2, %r2, %r2}, {%r2, %r2, %r2, %r2, %r2, %r2, %r2, %r2}, {%f63578, %f63579, %f63580, %f63581, %f63582, %f63583, %f63584, %f63585};
	bar.warp.sync 	-1;
	wmma.mma.sync.aligned.row.col.m32n8k16.f32.f32 {%f63594, %f63595, %f63596, %f63597, %f63598, %f63599, %f63600, %f63601}, {%r2, %r2, %r2, %r2, %r2, %r2, %r2, %r2}, {%r2, %r2, %r2, %r2, %r2, %r2, %r2, %r2}, {%f63586, %f63587, %f63588, %f63589, %f63590, %f63591, %f63592, %f63593};
	bar.warp.sync 	-1;
	wmma.mma.sync.aligned.row.col.m32n8k16.f32.f32 {%f63602, %f63603, %f63604, %f63605, %f63606, %f63607, %f63608, %f63609}, {%r2, %r2, %r2, %r2, %r2, %r2, %r2, %r2}, {%r2, %r2, %r2, %r2, %r2, %r2, %r2, %r2}, {%f63594, %f63595, %f63596, %f63597, %f63598, %f63599, %f63600, %f63601};
	bar.warp.sync 	-1;
	wmma.mma.sync.aligned.row.col.m32n8k16.f32.f32 {%f63610, %f63611, %f63612, %f63613, %f63614, %f63615, %f63616, %f63617}, {%r2, %r2, %r2, %r2, %r2, %r2, %r2, %r2}, {%r2, %r2, %r2, %r2, %r2, %r2, %r2, %r2}, {%f63602, %f63603, %f63604, %f63605, %f63606, %f63607, %f63608, %f63609};
	bar.warp.sync 	-1;
	wmma.mma.sync.aligned.row.col.m32n8k16.f32.f32 {%f63618, %f63619, %f63620, %f63621, %f63622, %f63623, %f63624, %f63625}, {%r2, %r2, %r2, %r2, %r2, %r2, %r2, %r2}, {%r2, %r2, %r2, %r2, %r2, %r2, %r2, %r2}, {%f63610, %f63611, %f63612, %f63613, %f63614, %f63615, %f63616, %f63617};
	bar.warp.sync 	-1;
	wmma.mma.sync.aligned.row.col.m32n8k16.f32.f32 {%f63626, %f63627, %f63628, %f63629, %f63630, %f63631, %f63632, %f63633}, {%r2, %r2, %r2, %r2, %r2, %r2, %r2, %r2}, {%r2, %r2, %r2, %r2, %r2, %r2, %r2, %r2}, {%f63618, %f63619, %f63620, %f63621, %f63622, %f63623, %f63624, %f63625};
	bar.warp.sync 	-1;
	wmma.mma.sync.aligned.row.col.m32n8k16.f32.f32 {%f63634, %f63635, %f63636, %f63637, %f63638, %f63639, %f63640, %f63641}, {%r2, %r2, %r2, %r2, %r2, %r2, %r2, %r2}, {%r2, %r2, %r2, %r2, %r2, %r2, %r2, %r2}, {%f63626, %f63627, %f63628, %f63629, %f63630, %f63631, %f63632, %f63633};
	bar.warp.sync 	-1;
	wmma.mma.sync.aligned.row.col.m32n8k16.f32.f32 {%f63642, %f63643, %f63644, %f63645, %f63646, %f63647, %f63648, %f63649}, {%r2, %r2, %r2, %r2, %r2, %r2, %r2, %r2}, {%r2, %r2, %r2, %r2, %r2, %r2, %r2, %r2}, {%f63634, %f63635, %f63636, %f63637, %f63638, %f63639, %f63640, %f63641};
	bar.warp.sync 	-1;
	wmma.mma.sync.aligned.row.col.m32n8k16.f32.f32 {%f63650, %f63651, %f63652, %f63653, %f63654, %f63655, %f63656, %f63657}, {%r2, %r2, %r2, %r2, %r2, %r2, %r2, %r2}, {%r2, %r2, %r2, %r2, %r2, %r2, %r2, %r2}, {%f63642, %f63643, %f63644, %f63645, %f63646, %f63647, %f63648, %f63649};
	bar.warp.sync 	-1;
	wmma.mma.sync.aligned.row.col.m32n8k16.f32.f32 {%f63658, %f63659, %f63660, %f63661, %f63662, %f63663, %f63664, %f63665}, {%r2, %r2, %r2, %r2, %r2, %r2, %r2, %r2}, {%r2, %r2, %r2, %r2, %r2, %r2, %r2, %r2}, {%f63650, %f63651, %f63652, %f63653, %f63654, %f63655, %f63656, %f63657};
	bar.warp.sync 	-1;
	wmma.mma.sync.aligned.row.col.m32n8k16.f32.f32 {%f63666, %f63667, %f63668, %f63669, %f63670, %f63671, %f63672, %f63673}, {%r2, %r2, %r2, %r2, %r2, %r2, %r2, %r2}, {%r2, %r2, %r2, %r2, %r2, %r2, %r2, %r2}, {%f63658, %f63659, %f63660, %f63661, %f63662, %f63663, %f63664, %f63665};
	bar.warp.sync 	-1;
	wmma.mma.sync.aligned.row.col.m32n8k16.f32.f32 {%f63674, %f63675, %f63676, %f63677, %f63678, %f63679, %f63680, %f63681}, {%r2, %r2, %r2, %r2, %r2, %r2, %r2, %r2}, {%r2, %r2, %r2, %r2, %r2, %r2, %r2, %r2}, {%f63666, %f63667, %f63668, %f63669, %f63670, %f63671, %f63672, %f63673};
	bar.warp.sync 	-1;
	wmma.mma.sync.aligned.row.col.m32n8k16.f32.f32 {%f63682, %f63683, %f63684, %f63685, %f63686, %f63687, %f63688, %f63689}, {%r2, %r2, %r2, %r2, %r2, %r2, %r2, %r2}, {%r2, %r2, %r2, %r2, %r2, %r2, %r2, %r2}, {%f63674, %f63675, %f63676, %f63677, %f63678, %f63679, %f63680, %f63681};
	bar.warp.sync 	-1;
	wmma.mma.sync.aligned.row.col.m32n8k16.f32.f32 {%f63690, %f63691, %f63692, %f63693, %f63694, %f63695, %f63696, %f63697}, {%r2, %r2, %r2, %r2, %r2, %r2, %r2, %r2}, {%r2, %r2, %r2, %r2, %r2, %r2, %r2, %r2}, {%f63682, %f63683, %f63684, %f63685, %f63686, %f63687, %f63688, %f63689};
	bar.warp.sync 	-1;
	wmma.mma.sync.aligned.row.col.m32n8k16.f32.f32 {%f63698, %f63699, %f63700, %f63701, %f63702, %f63703, %f63704, %f63705}, {%r2, %r2, %r2, %r2, %r2, %r2, %r2, %r2}, {%r2, %r2, %r2, %r2, %r2, %r2, %r2, %r2}, {%f63690, %f63691, %f63692, %f63693, %f63694, %f63695, %f63696, %f63697};
	bar.warp.sync 	-1;
	wmma.mma.sync.aligned.row.col.m32n8k16.f32.f32 {%f63706, %f63707, %f63708, %f63709, %f63710, %f63711, %f63712, %f63713}, {%r2, %r2, %r2, %r2, %r2, %r2, %r2, %r2}, {%r2, %r2, %r2, %r2, %r2, %r2, %r2, %r2}, {%f63698, %f63699, %f63700, %f63701, %f63702, %f63703, %f63704, %f63705};
	bar.warp.sync 	-1;
	wmma.mma.sync.aligned.row.col.m32n8k16.f32.f32 {%f63714, %f63715, %f63716, %f63717, %f63718, %f63719, %f63720, %f63721}, {%r2, %r2, %r2, %r2, %r2, %r2, %r2, %r2}, {%r2, %r2, %r2, %r2, %r2, %r2, %r2, %r2}, {%f63706, %f63707, %f63708, %f63709, %f63710, %f63711, %f63712, %f63713};
	bar.warp.sync 	-1;
	wmma.mma.sync.aligned.row.col.m32n8k16.f32.f32 {%f63722, %f63723, %f63724, %f63725, %f63726, %f63727, %f63728, %f63729}, {%r2, %r2, %r2, %r2, %r2, %r2, %r2, %r2}, {%r2, %r2, %r2, %r2, %r2, %r2, %r2, %r2}, {%f63714, %f63715, %f63716, %f63717, %f63718, %f63719, %f63720, %f63721};
	bar.warp.sync 	-1;
	wmma.mma.sync.aligned.row.col.m32n8k16.f32.f32 {%f63730, %f63731, %f63732, %f63733, %f63734, %f63735, %f63736, %f63737}, {%r2, %r2, %r2, %r2, %r2, %r2, %r2, %r2}, {%r2, %r2, %r2, %r2, %r2, %r2, %r2, %r2}, {%f63722, %f63723, %f63724, %f63725, %f63726, %f63727, %f63728, %f63729};
	bar.warp.sync 	-1;
	wmma.mma.sync.aligned.row.col.m32n8k16.f32.f32 {%f63738, %f63739, %f63740, %f63741, %f63742, %f63743, %f63744, %f63745}, {%r2, %r2, %r2, %r2, %r2, %r2, %r2, %r2}, {%r2, %r2, %r2, %r2, %r2, %r2, %r2, %r2}, {%f63730, %f63731, %f63732, %f63733, %f63734, %f63735, %f63736, %f63737};
	bar.warp.sync 	-1;
	wmma.mma.sync.aligned.row.col.m32n8k16.f32.f32 {%f63746, %f63747, %f63748, %f63749, %f63750, %f63751, %f63752, %f63753}, {%r2, %r2, %r2, %r2, %r2, %r2, %r2, %r2}, {%r2, %r2, %r2, %r2, %r2, %r2, %r2, %r2}, {%f63738, %f63739, %f63740, %f63741, %f63742, %f63743, %f63744, %f63745};
	bar.warp.sync 	-1;
	wmma.mma.sync.aligned.row.col.m32n8k16.f32.f32 {%f63754, %f63755, %f63756, %f63757, %f63758, %f63759, %f63760, %f63761}, {%r2, %r2, %r2, %r2, %r2, %r2, %r2, %r2}, {%r2, %r2, %r2, %r2, %r2, %r2, %r2, %r2}, {%f63746, %f63747, %f63748, %f63749, %f63750, %f63751, %f63752, %f63753};
	bar.warp.sync 	-1;
	wmma.mma.sync.aligned.row.col.m32n8k16.f32.f32 {%f63762, %f63763, %f63764, %f63765, %f63766, %f63767, %f63768, %f63769}, {%r2, %r2, %r2, %r2, %r2, %r2, %r2, %r2}, {%r2, %r2, %r2, %r2, %r2, %r2, %r2, %r2}, {%f63754, %f63755, %f63756, %f63757, %f63758, %f63759, %f63760, %f63761};
	bar.warp.sync 	-1;
	wmma.mma.sync.aligned.row.col.m32n8k16.f32.f32 {%f63770, %f63771, %f63772, %f63773, %f63774, %f63775, %f63776, %f63777}, {%r2, %r2, %r2, %r2, %r2, %r2, %r2, %r2}, {%r2, %r2, %r2, %r2, %r2, %r2, %r2, %r2}, {%f63762, %f63763, %f63764, %f63765, %f63766, %f63767, %f63768, %f63769};
	bar.warp.sync 	-1;
	wmma.mma.sync.aligned.row.col.m32n8k16.f32.f32 {%f63778, %f63779, %f63780, %f63781, %f63782, %f63783, %f63784, %f63785}, {%r2, %r2, %r2, %r2, %r2, %r2, %r2, %r2}, {%r2, %r2, %r2, %r2, %r2, %r2, %r2, %r2}, {%f63770, %f63771, %f63772, %f63773, %f63774, %f63775, %f63776, %f63777};
	bar.warp.sync 	-1;
	wmma.mma.sync.aligned.row.col.m32n8k16.f32.f32 {%f63786, %f63787, %f63788, %f63789, %f63790, %f63791, %f63792, %f63793}, {%r2, %r2, %r2, %r2, %r2, %r2, %r2, %r2}, {%r2, %r2, %r2, %r2, %r2, %r2, %r2, %r2}, {%f63778, %f63779, %f63780, %f63781, %f63782, %f63783, %f63784, %f63785};
	bar.warp.sync 	-1;
	wmma.mma.sync.aligned.row.col.m32n8k16.f32.f32 {%f63794, %f63795, %f63796, %f63797, %f63798, %f63799, %f63800, %f63801}, {%r2, %r2, %r2, %r2, %r2, %r2, %r2, %r2}, {%r2, %r2, %r2, %r2, %r2, %r2, %r2, %r2}, {%f63786, %f63787, %f63788, %f63789, %f63790, %f63791, %f63792, %f63793};
	bar.warp.sync 	-1;
	wmma.mma.sync.aligned.row.col.m32n8k16.f32.f32 {%f63802, %f63803, %f63804, %f63805, %f63806, %f63807, %f63808, %f63809}, {%r2, %r2, %r2, %r2, %r2, %r2, %r2, %r2}, {%r2, %r2, %r2, %r2, %r2, %r2, %r2, %r2}, {%f63794, %f63795, %f63796, %f63797, %f63798, %f63799, %f63800, %f63801};
	bar.warp.sync 	-1;
	wmma.mma.sync.aligned.row.col.m32n8k16.f32.f32 {%f63810, %f63811, %f63812, %f63813, %f63814, %f63815, %f63816, %f63817}, {%r2, %r2, %r2, %r2, %r2, %r2, %r2, %r2}, {%r2, %r2, %r2, %r2, %r2, %r2, %r2, %r2}, {%f63802, %f63803, %f63804, %f63805, %f63806, %f63807, %f63808, %f63809};
	bar.warp.sync 	-1;
	wmma.mma.sync.aligned.row.col.m32n8k16.f32.f32 {%f63818, %f63819, %f63820, %f63821, %f63822, %f63823, %f63824, %f63825}, {%r2, %r2, %r2, %r2, %r2, %r2, %r2, %r2}, {%r2, %r2, %r2, %r2, %r2, %r2, %r2, %r2}, {%f63810, %f63811, %f63812, %f63813, %f63814, %f63815, %f63816, %f63817};
	bar.warp.sync 	-1;
	wmma.mma.sync.aligned.row.col.m32n8k16.f32.f32 {%f63826, %f63827, %f63828, %f63829, %f63830, %f63831, %f63832, %f63833}, {%r2, %r2, %r2, %r2, %r2, %r2, %r2, %r2}, {%r2, %r2, %r2, %r2, %r2, %r2, %r2, %r2}, {%f63818, %f63819, %f63820, %f63821, %f63822, %f63823, %f63824, %f63825};
	bar.warp.sync 	-1;
	wmma.mma.sync.aligned.row.col.m32n8k16.f32.f32 {%f63834, %f63835, %f63836, %f63837, %f63838, %f63839, %f63840, %f63841}, {%r2, %r2, %r2, %r2, %r2, %r2, %r2, %r2}, {%r2, %r2, %r2, %r2, %r2, %r2, %r2, %r2}, {%f63826, %f63827, %f63828, %f63829, %f63830, %f63831, %f63832, %f63833};
	bar.warp.sync 	-1;
	wmma.mma.sync.aligned.row.col.m32n8k16.f32.f32 {%f63842, %f63843, %f63844, %f63845, %f63846, %f63847, %f63848, %f63849}, {%r2, %r2, %r2, %r2, %r2, %r2, %r2, %r2}, {%r2, %r2, %r2, %r2, %r2, %r2, %r2, %r2}, {%f63834, %f63835, %f63836, %f63837, %f63838, %f63839, %f63840, %f63841};
	bar.warp.sync 	-1;
	wmma.mma.sync.aligned.row.col.m32n8k16.f32.f32 {%f63850, %f63851, %f63852, %f63853, %f63854, %f63855, %f63856, %f63857}, {%r2, %r2, %r2, %r2, %r2, %r2, %r2, %r2}, {%r2, %r2, %r2, %r2, %r2, %r2, %r2, %r2}, {%f63842, %f63843, %f63844, %f63845, %f63846, %f63847, %f63848, %f63849};
	bar.warp.sync 	-1;
	wmma.mma.sync.aligned.row.col.m32n8k16.f32.f32 {%f63858, %f63859, %f63860, %f63861, %f63862, %f63863, %f63864, %f63865}, {%r2, %r2, %r2, %r2, %r2, %r2, %r2, %r2}, {%r2, %r2, %r2, %r2, %r2, %r2, %r2, %r2}, {%f63850, %f63851, %f63852, %f63853, %f63854, %f63855, %f63856, %f63857};
	bar.warp.sync 	-1;
	wmma.mma.sync.aligned.row.col.m32n8k16.f32.f32 {%f63866, %f63867, %f63868, %f63869, %f63870, %f63871, %f63872, %f63873}, {%r2, %r2, %r2, %r2, %r2, %r2, %r2, %r2}, {%r2, %r2, %r2, %r2, %r2, %r2, %r2, %r2}, {%f63858, %f63859, %f63860, %f63861, %f63862, %f63863, %f63864, %f63865};
	bar.warp.sync 	-1;
	wmma.mma.sync.aligned.row.col.m32n8k16.f32.f32 {%f63874, %f63875, %f63876, %f63877, %f63878, %f63879, %f63880, %f63881}, {%r2, %r2, %r2, %r2, %r2, %r2, %r2, %r2}, {%r2, %r2, %r2, %r2, %r2, %r2, %r2, %r2}, {%f63866, %f63867, %f63868, %f63869, %f63870, %f63871, %f63872, %f63873};
	bar.warp.sync 	-1;
	wmma.mma.sync.aligned.row.col.m32n8k16.f32.f32 {%f63882, %f63883, %f63884, %f63885, %f63886, %f63887, %f63888, %f63889}, {%r2, %r2, %r2, %r2, %r2, %r2, %r2, %r2}, {%r2, %r2, %r2, %r2, %r2, %r2, %r2, %r2}, {%f63874, %f63875, %f63876, %f63877, %f63878, %f63879, %f63880, %f63881};
	bar.warp.sync 	-1;
	wmma.mma.sync.aligned.row.col.m32n8k16.f32.f32 {%f63890, %f63891, %f63892, %f63893, %f63894, %f63895, %f63896, %f63897}, {%r2, %r2, %r2, %r2, %r2, %r2, %r2, %r2}, {%r2, %r2, %r2, %r2, %r2, %r2, %r2, %r2}, {%f63882, %f63883, %f63884, %f63885, %f63886, %f63887, %f63888, %f63889};
	bar.warp.sync 	-1;
	wmma.mma.sync.aligned.row.col.m32n8k16.f32.f32 {%f63898, %f63899, %f63900, %f63901, %f63902, %f63903, %f63904, %f63905}, {%r2, %r2, %r2, %r2, %r2, %r2, %r2, %r2}, {%r2, %r2, %r2, %r2, %r2, %r2, %r2, %r2}, {%f63890, %f63891, %f63892, %f63893, %f63894, %f63895, %f63896, %f63897};
	bar.warp.sync 	-1;
	wmma.mma.sync.aligned.row.col.m32n8k16.f32.f32 {%f63906, %f63907, %f63908, %f63909, %f63910, %f63911, %f63912, %f63913}, {%r2, %r2, %r2, %r2, %r2, %r2, %r2, %r2}, {%r2, %r2, %r2, %r2, %r2, %r2, %r2, %r2}, {%f63898, %f63899, %f63900, %f63901, %f63902, %f63903, %f63904, %f63905};
	bar.warp.sync 	-1;
	wmma.mma.sync.aligned.row.col.m32n8k16.f32.f32 {%f63914, %f63915, %f63916, %f63917, %f63918, %f63919, %f63920, %f63921}, {%r2, %r2, %r2, %r2, %r2, %r2, %r2, %r2}, {%r2, %r2, %r2, %r2, %r2, %r2, %r2, %r2}, {%f63906, %f63907, %f63908, %f63909, %f63910, %f63911, %f63912, %f63913};
	bar.warp.sync 	-1;
	wmma.mma.sync.aligned.row.col.m32n8k16.f32.f32 {%f63922, %f63923, %f63924, %f63925, %f63926, %f63927, %f63928, %f63929}, {%r2, %r2, %r2, %r2, %r2, %r2, %r2, %r2}, {%r2, %r2, %r2, %r2, %r2, %r2, %r2, %r2}, {%f63914, %f63915, %f63916, %f63917, %f63918, %f63919, %f63920, %f63921};
	bar.warp.sync 	-1;
	wmma.mma.sync.aligned.row.col.m32n8k16.f32.f32 {%f63930, %f63931, %f63932, %f63933, %f63934, %f63935, %f63936, %f63937}, {%r2, %r2, %r2, %r2, %r2, %r2, %r2, %r2}, {%r2, %r2, %r2, %r2, %r2, %r2, %r2, %r2}, {%f63922, %f63923, %f63924, %f63925, %f63926, %f63927, %f63928, %f63929};
	bar.warp.sync 	-1;
	wmma.mma.sync.aligned.row.col.m32n8k16.f32.f32 {%f63938, %f63939, %f63940, %f63941, %f63942, %f63943, %f63944, %f63945}, {%r2, %r2, %r2, %r2, %r2, %r2, %r2, %r2}, {%r2, %r2, %r2, %r2, %r2, %r2, %r2, %r2}, {%f63930, %f63931, %f63932, %f63933, %f63934, %f63935, %f63936, %f63937};
	bar.warp.sync 	-1;
	wmma.mma.sync.aligned.row.col.m32n8k16.f32.f32 {%f63946, %f63947, %f63948, %f63949, %f63950, %f63951, %f63952, %f63953}, {%r2, %r2, %r2, %r2, %r2, %r2, %r2, %r2}, {%r2, %r2, %r2, %r2, %r2, %r2, %r2, %r2}, {%f63938, %f63939, %f63940, %f63941, %f63942, %f63943, %f63944, %f63945};
	bar.warp.sync 	-1;
	wmma.mma.sync.aligned.row.col.m32n8k16.f32.f32 {%f63954, %f63955, %f63956, %f63957, %f63958, %f63959, %f63960, %f63961}, {%r2, %r2, %r2, %r2, %r2, %r2, %r2, %r2}, {%r2, %r2, %r2, %r2, %r2, %r2, %r2, %r2}, {%f63946, %f63947, %f63948, %f63949, %f63950, %f63951, %f63952, %f63953};
	bar.warp.sync 	-1;
	wmma.mma.sync.aligned.row.col.m32n8k16.f32.f32 {%f63962, %f63963, %f63964, %f63965, %f63966, %f63967, %f63968, %f63969}, {%r2, %r2, %r2, %r2, %r2, %r2, %r2, %r2}, {%r2, %r2, %r2, %r2, %r2, %r2, %r2, %r2}, {%f63954, %f63955, %f63956, %f63957, %f63958, %f63959, %f63960, %f63961};
	bar.warp.sync 	-1;
	wmma.mma.sync.aligned.row.col.m32n8k16.f32.f32 {%f63970, %f63971, %f63972, %f63973, %f63974, %f63975, %f63976, %f63977}, {%r2, %r2, %r2, %r2, %r2, %r2, %r2, %r2}, {%r2, %r2, %r2, %r2, %r2, %r2, %r2, %r2}, {%f63962, %f63963, %f63964, %f63965, %f63966, %f63967, %f63968, %f63969};
	bar.warp.sync 	-1;
	wmma.mma.sync.aligned.row.col.m32n8k16.f32.f32 {%f63978, %f63979, %f63980, %f63981, %f63982, %f63983, %f63984, %f63985}, {%r2, %r2, %r2, %r2, %r2, %r2, %r2, %r2}, {%r2, %r2, %r2, %r2, %r2, %r2, %r2, %r2}, {%f63970, %f63971, %f63972, %f63973, %f63974, %f63975, %f63976, %f63977};
	bar.warp.sync 	-1;
	wmma.mma.sync.aligned.row.col.m32n8k16.f32.f32 {%f63986, %f63987, %f63988, %f63989, %f63990, %f63991, %f63992, %f63993}, {%r2, %r2, %r2, %r2, %r2, %r2, %r2, %r2}, {%r2, %r2, %r2, %r2, %r2, %r2, %r2, %r2}, {%f63978, %f63979, %f63980, %f63981, %f63982, %f63983, %f63984, %f63985};
	bar.warp.sync 	-1;
	wmma.mma.sync.aligned.row.col.m32n8k16.f32.f32 {%f63994, %f63995, %f63996, %f63997, %f63998, %f63999, %f64000, %f64001}, {%r2, %r2, %r2, %r2, %r2, %r2, %r2, %r2}, {%r2, %r2, %r2, %r2, %r2, %r2, %r2, %r2}, {%f63986, %f63987, %f63988, %f63989, %f63990, %f63991, %f63992, %f63993};
	bar.warp.sync 	-1;
	wmma.mma.sync.aligned.row.col.m32n8k16.f32.f32 {%f64002, %f64003, %f64004, %f64005, %f64006, %f64007, %f64008, %f64009}, {%r2, %r2, %r2, %r2, %r2, %r2, %r2, %r2}, {%r2, %r2, %r2, %r2, %r2, %r2, %r2, %r2}, {%f63994, %f63995, %f63996, %f63997, %f63998, %f63999, %f64000, %f64001};
	bar.warp.sync 	-1;
	wmma.mma.sync.aligned.row.col.m32n8k16.f32.f32 {%f64010, %f64011, %f64012, %f64013, %f64014, %f64015, %f64016, %f64017}, {%r2, %r2, %r2, %r2, %r2, %r2, %r2, %r2}, {%r2, %r2, %r2, %r2, %r2, %r2, %r2, %r2}, {%f64002, %f64003, %f64004, %f64005, %f64006, %f64007, %f64008, %f64009};
	bar.warp.sync 	-1;
	wmma.mma.sync.aligned.row.col.m32n8k16.f32.f32 {%f64018, %f64019, %f64020, %f64021, %f64022, %f64023, %f64024, %f64025}, {%r2, %r2, %r2, %r2, %r2, %r2, %r2, %r2}, {%r2, %r2, %r2, %r2, %r2, %r2, %r2, %r2}, {%f64010, %f64011, %f64012, %f64013, %f64014, %f64015, %f64016, %f64017};
	bar.warp.sync 	-1;
	wmma.mma.sync.aligned.row.col.m32n8k16.f32.f32 {%f64026, %f64027, %f64028, %f64029, %f64030, %f64031, %f64032, %f64033}, {%r2, %r2, %r2, %r2, %r2, %r2, %r2, %r2}, {%r2, %r2, %r2, %r2, %r2, %r2, %r2, %r2}, {%f64018, %f64019, %f64020, %f64021, %f64022, %f64023, %f64024, %f64025};
	bar.warp.sync 	-1;
	wmma.mma.sync.aligned.row.col.m32n8k16.f32.f32 {%f64034, %f64035, %f64036, %f64037, %f64038, %f64039, %f64040, %f64041}, {%r2, %r2, %r2, %r2, %r2, %r2, %r2, %r2}, {%r2, %r2, %r2, %r2, %r2, %r2, %r2, %r2}, {%f64026, %f64027, %f64028, %f64029, %f64030, %f64031, %f64032, %f64033};
	bar.warp.sync 	-1;
	wmma.mma.sync.aligned.row.col.m32n8k16.f32.f32 {%f64042, %f64043, %f64044, %f64045, %f64046, %f64047, %f64048, %f64049}, {%r2, %r2, %r2, %r2, %r2, %r2, %r2, %r2}, {%r2, %r2, %r2, %r2, %r2, %r2, %r2, %r2}, {%f64034, %f64035, %f64036, %f64037, %f64038, %f64039, %f64040, %f64041};
	bar.warp.sync 	-1;
	wmma.mma.sync.aligned.row.col.m32n8k16.f32.f32 {%f64050, %f64051, %f64052, %f64053, %f64054, %f64055, %f64056, %f64057}, {%r2, %r2, %r2, %r2, %r2, %r2, %r2, %r2}, {%r2, %r2, %r2, %r2, %r2, %r2, %r2, %r2}, {%f64042, %f64043, %f64044, %f64045, %f64046, %f64047, %f64048, %f64049};
	bar.warp.sync 	-1;
	wmma.mma.sync.aligned.row.col.m32n8k16.f32.f32 {%f64058, %f64059, %f64060, %f64061, %f64062, %f64063, %f64064, %f64065}, {%r2, %r2, %r2, %r2, %r2, %r2, %r2, %r2}, {%r2, %r2, %r2, %r2, %r2, %r2, %r2, %r2}, {%f64050, %f64051, %f64052, %f64053, %f64054, %f64055, %f64056, %f64057};
	bar.warp.sync 	-1;
	wmma.mma.sync.aligned.row.col.m32n8k16.f32.f32 {%f64066, %f64067, %f64068, %f64069, %f64070, %f64071, %f64072, %f64073}, {%r2, %r2, %r2, %r2, %r2, %r2, %r2, %r2}, {%r2, %r2, %r2, %r2, %r2, %r2, %r2, %r2}, {%f64058, %f64059, %f64060, %f64061, %f64062, %f64063, %f64064, %f64065};
	bar.warp.sync 	-1;
	wmma.mma.sync.aligned.row.col.m32n8k16.f32.f32 {%f64074, %f64075, %f64076, %f64077, %f64078, %f64079, %f64080, %f64081}, {%r2, %r2, %r2, %r2, %r2, %r2, %r2, %r2}, {%r2, %r2, %r2, %r2, %r2, %r2, %r2, %r2}, {%f64066, %f64067, %f64068, %f64069, %f64070, %f64071, %f64072, %f64073};
	bar.warp.sync 	-1;
	wmma.mma.sync.aligned.row.col.m32n8k16.f32.f32 {%f64082, %f64083, %f64084, %f64085, %f64086, %f64087, %f64088, %f64089}, {%r2, %r2, %r2, %r2, %r2, %r2, %r2, %r2}, {%r2, %r2, %r2, %r2, %r2, %r2, %r2, %r2}, {%f64074, %f64075, %f64076, %f64077, %f64078, %f64079, %f64080, %f64081};
	bar.warp.sync 	-1;
	wmma.mma.sync.aligned.row.col.m32n8k16.f32.f32 {%f64090, %f64091, %f64092, %f64093, %f64094, %f64095, %f64096, %f64097}, {%r2, %r2, %r2, %r2, %r2, %r2, %r2, %r2}, {%r2, %r2, %r2, %r2, %r2, %r2, %r2, %r2}, {%f64082, %f64083, %f64084, %f64085, %f64086, %f64087, %f64088, %f64089};
	bar.warp.sync 	-1;
	wmma.mma.sync.aligned.row.col.m32n8k16.f32.f32 {%f64098, %f64099, %f64100, %f64101, %f64102, %f64103, %f64104, %f64105}, {%r2, %r2, %r2, %r2, %r2, %r2, %r2, %r2}, {%r2, %r2, %r2, %r2, %r2, %r2, %r2, %r2}, {%f64090, %f64091, %f64092, %f64093, %f64094, %f64095, %f64096, %f64097};
	bar.warp.sync 	-1;
	wmma.mma.sync.aligned.row.col.m32n8k16.f32.f32 {%f64106, %f64107, %f64108, %f64109, %f64110, %f64111, %f64112, %f64113}, {%r2, %r2, %r2, %r2, %r2, %r2, %r2, %r2}, {%r2, %r2, %r2, %r2, %r2, %r2, %r2, %r2}, {%f64098, %f64099, %f64100, %f64101, %f64102, %f64103, %f64104, %f64105};
	bar.warp.sync 	-1;
	wmma.mma.sync.aligned.row.col.m32n8k16.f32.f32 {%f64114, %f64115, %f64116, %f64117, %f64118, %f64119, %f64120, %f64121}, {%r2, %r2, %r2, %r2, %r2, %r2, %r2, %r2}, {%r2, %r2, %r2, %r2, %r2, %r2, %r2, %r2}, {%f64106, %f64107, %f64108, %f64109, %f64110, %f64111, %f64112, %f64113};
	bar.warp.sync 	-1;
	wmma.mma.sync.aligned.row.col.m32n8k16.f32.f32 {%f64122, %f64123, %f64124, %f64125, %f64126, %f64127, %f64128, %f64129}, {%r2, %r2, %r2, %r2, %r2, %r2, %r2, %r2}, {%r2, %r2, %r2, %r2, %r2, %r2, %r2, %r2}, {%f64114, %f64115, %f64116, %f64117, %f64118, %f64119, %f64120, %f64121};
	bar.warp.sync 	-1;
	wmma.mma.sync.aligned.row.col.m32n8k16.f32.f32 {%f64130, %f64131, %f64132, %f64133, %f64134, %f64135, %f64136, %f64137}, {%r2, %r2, %r2, %r2, %r2, %r2, %r2, %r2}, {%r2, %r2, %r2, %r2, %r2, %r2, %r2, %r2}, {%f64122, %f64123, %f64124, %f64125, %f64126, %f64127, %f64128, %f64129};
	bar.warp.sync 	-1;
	wmma.mma.sync.aligned.row.col.m32n8k16.f32.f32 {%f64138, %f64139, %f64140, %f64141, %f64142, %f64143, %f64144, %f64145}, {%r2, %r2, %r2, %r2, %r2, %r2, %r2, %r2}, {%r2, %r2, %r2, %r2, %r2, %r2, %r2, %r2}, {%f64130, %f64131, %f64132, %f64133, %f64134, %f64135, %f64136, %f64137};
	bar.warp.sync 	-1;
	wmma.mma.sync.aligned.row.col.m32n8k16.f32.f32 {%f64146, %f64147, %f64148, %f64149, %f64150, %f64151, %f64152, %f64153}, {%r2, %r2, %r2, %r2, %r2, %r2, %r2, %r2}, {%r2, %r2, %r2, %r2, %r2, %r2, %r2, %r2}, {%f64138, %f64139, %f64140, %f64141, %f64142, %f64143, %f64144, %f64145};
	bar.warp.sync 	-1;
	wmma.mma.sync.aligned.row.col.m32n8k16.f32.f32 {%f64154, %f64155, %f64156, %f64157, %f64158, %f64159, %f64160, %f64161}, {%r2, %r2, %r2, %r2, %r2, %r2, %r2, %r2}, {%r2, %r2, %r2, %r2, %r2, %r2, %r2, %r2}, {%f64146, %f64147, %f64148, %f64149, %f64150, %f64151, %f64152, %f64153};
	bar.warp.sync 	-1;
	wmma.mma.sync.aligned.row.col.m32n8k16.f32.f32 {%f64162, %f64163, %f64164, %f64165, %f64166, %f64167, %f64168, %f64169}, {%r2, %r2, %r2, %r2, %r2, %r2, %r2, %r2}, {%r2, %r2, %r2, %r2, %r2, %r2, %r2, %r2}, {%f64154, %f64155, %f64156, %f64157, %f64158, %f64159, %f64160, %f64161};
	bar.warp.sync 	-1;
	wmma.mma.sync.aligned.row.col.m32n8k16.f32.f32 {%f64170, %f64171, %f64172, %f64173, %f64174, %f64175, %f64176, %f64177}, {%r2, %r2, %r2, %r2, %r2, %r2, %r2, %r2}, {%r2, %r2, %r2, %r2, %r2, %r2, %r2, %r2}, {%f64162, %f64163, %f64164, %f64165, %f64166, %f64167, %f64168, %f64169};
	bar.warp.sync 	-1;
	wmma.mma.sync.aligned.row.col.m32n8k16.f32.f32 {%f64178, %f64179, %f64180, %f64181, %f64182, %f64183, %f64184, %f64185}, {%r2, %r2, %r2, %r2, %r2, %r2, %r2, %r2}, {%r2, %r2, %r2, %r2, %r2, %r2, %r2, %r2}, {%f64170, %f64171, %f64172, %f64173, %f64174, %f64175, %f64176, %f64177};
	bar.warp.sync 	-1;
	wmma.mma.sync.aligned.row.col.m32n8k16.f32.f32 {%f64186, %f64187, %f64188, %f64189, %f64190, %f64191, %f64192, %f64193}, {%r2, %r2, %r2, %r2, %r2, %r2, %r2, %r2}, {%r2, %r2, %r2, %r2, %r2, %r2, %r2, %r2}, {%f64178, %f64179, %f64180, %f64181, %f64182, %f64183, %f64184, %f64185};
	bar.warp.sync 	-1;
	wmma.mma.sync.aligned.row.col.m32n8k16.f32.f32 {%f64194, %f64195, %f64196, %f64197, %f64198, %f64199, %f64200, %f64201}, {%r2, %r2, %r2, %r2, %r2, %r2, %r2, %r2}, {%r2, %r2, %r2, %r2, %r2, %r2, %r2, %r2}, {%f64186, %f64187, %f64188, %f64189, %f64190, %f64191, %f64192, %f64193};
	bar.warp.sync 	-1;
	wmma.mma.sync.aligned.row.col.m32n8k16.f32.f32 {%f64202, %f64203, %f64204, %f64205, %f64206, %f64207, %f64208, %f64209}, {%r2, %r2, %r2, %r2, %r2, %r2, %r2, %r2}, {%r2, %r2, %r2, %r2, %r2, %r2, %r2, %r2}, {%f64194, %f64195, %f64196, %f64197, %f64198, %f64199, %f64200, %f64201};
	bar.warp.sync 	-1;
	wmma.mma.sync.aligned.row.col.m32n8k16.f32.f32 {%f64210, %f64211, %f64212, %f64213, %f64214, %f64215, %f64216, %f64217}, {%r2, %r2, %r2, %r2, %r2, %r2, %r2, %r2}, {%r2, %r2, %r2, %r2, %r2, %r2, %r2, %r2}, {%f64202, %f64203, %f64204, %f64205, %f64206, %f64207, %f64208, %f64209};
	bar.warp.sync 	-1;
	wmma.mma.sync.aligned.row.col.m32n8k16.f32.f32 {%f64218, %f64219, %f64220, %f64221, %f64222, %f64223, %f64224, %f64225}, {%r2, %r2, %r2, %r2, %r2, %r2, %r2, %r2}, {%r2, %r2, %r2, %r2, %r2, %r2, %r2, %r2}, {%f64210, %f64211, %f64212, %f64213, %f64214, %f64215, %f64216, %f64217};
	bar.warp.sync 	-1;
	wmma.mma.sync.aligned.row.col.m32n8k16.f32.f32 {%f64226, %f64227, %f64228, %f64229, %f64230, %f64231, %f64232, %f64233}, {%r2, %r2, %r2, %r2, %r2, %r2, %r2, %r2}, {%r2, %r2, %r2, %r2, %r2, %r2, %r2, %r2}, {%f64218, %f64219, %f64220, %f64221, %f64222, %f64223, %f64224, %f64225};
	bar.warp.sync 	-1;
	wmma.mma.sync.aligned.row.col.m32n8k16.f32.f32 {%f64234, %f64235, %f64236, %f64237, %f64238, %f64239, %f64240, %f64241}, {%r2, %r2, %r2, %r2, %r2, %r2, %r2, %r2}, {%r2, %r2, %r2, %r2, %r2, %r2, %r2, %r2}, {%f64226, %f64227, %f64228, %f64229, %f64230, %f64231, %f64232, %f64233};
	bar.warp.sync 	-1;
	wmma.mma.sync.aligned.row.col.m32n8k16.f32.f32 {%f64242, %f64243, %f64244, %f64245, %f64246, %f64247, %f64248, %f64249}, {%r2, %r2, %r2, %r2, %r2, %r2, %r2, %r2}, {%r2, %r2, %r2, %r2, %r2, %r2, %r2, %r2}, {%f64234, %f64235, %f64236, %f64237, %f64238, %f64239, %f64240, %f64241};
	bar.warp.sync 	-1;
	wmma.mma.sync.aligned.row.col.m32n8k16.f32.f32 {%f64250, %f64251, %f64252, %f64253, %f64254, %f64255, %f64256, %f64257}, {%r2, %r2, %r2, %r2, %r2, %r2, %r2, %r2}, {%r2, %r2, %r2, %r2, %r2, %r2, %r2, %r2}, {%f64242, %f64243, %f64244, %f64245, %f64246, %f64247, %f64248, %f64249};
	bar.warp.sync 	-1;
	wmma.mma.sync.aligned.row.col.m32n8k16.f32.f32 {%f64258, %f64259, %f64260, %f64261, %f64262, %f64263, %f64264, %f64265}, {%r2, %r2, %r2, %r2, %r2, %r2, %r2, %r2}, {%r2, %r2, %r2, %r2, %r2, %r2, %r2, %r2}, {%f64250, %f64251, %f64252, %f64253, %f64254, %f64255, %f64256, %f64257};
	bar.warp.sync 	-1;
	wmma.mma.sync.aligned.row.col.m32n8k16.f32.f32 {%f64266, %f64267, %f64268, %f64269, %f64270, %f64271, %f64272, %f64273}, {%r2, %r2, %r2, %r2, %r2, %r2, %r2, %r2}, {%r2, %r2, %r2, %r2, %r2, %r2, %r2, %r2}, {%f64258, %f64259, %f64260, %f64261, %f64262, %f64263, %f64264, %f64265};
	bar.warp.sync 	-1;
	wmma.mma.sync.aligned.row.col.m32n8k16.f32.f32 {%f64274, %f64275, %f64276, %f64277, %f64278, %f64279, %f64280, %f64281}, {%r2, %r2, %r2, %r2, %r2, %r2, %r2, %r2}, {%r2, %r2, %r2, %r2, %r2, %r2, %r2, %r2}, {%f64266, %f64267, %f64268, %f64269, %f64270, %f64271, %f64272, %f64273};
	bar.warp.sync 	-1;
	wmma.mma.sync.aligned.row.col.m32n8k16.f32.f32 {%f64282, %f64283, %f64284, %f64285, %f64286, %f64287, %f64288, %f64289}, {%r2, %r2, %r2, %r2, %r2, %r2, %r2, %r2}, {%r2, %r2, %r2, %r2, %r2, %r2, %r2, %r2}, {%f64274, %f64275, %f64276, %f64277, %f64278, %f64279, %f64280, %f64281};
	bar.warp.sync 	-1;
	wmma.mma.sync.aligned.row.col.m32n8k16.f32.f32 {%f64290, %f64291, %f64292, %f64293, %f64294, %f64295, %f64296, %f64297}, {%r2, %r2, %r2, %r2, %r2, %r2, %r2, %r2}, {%r2, %r2, %r2, %r2, %r2, %r2, %r2, %r2}, {%f64282, %f64283, %f64284, %f64285, %f64286, %f64287, %f64288, %f64289};
	bar.warp.sync 	-1;
	wmma.mma.sync.aligned.row.col.m32n8k16.f32.f32 {%f64298, %f64299, %f64300, %f64301, %f64302, %f64303, %f64304, %f64305}, {%r2, %r2, %r2, %r2, %r2, %r2, %r2, %r2}, {%r2, %r2, %r2, %r2, %r2, %r2, %r2, %r2}, {%f64290, %f64291, %f64292, %f64293, %f64294, %f64295, %f64296, %f64297};
	bar.warp.sync 	-1;
	wmma.mma.sync.aligned.row.col.m32n8k16.f32.f32 {%f64306, %f64307, %f64308, %f64309, %f64310, %f64311, %f64312, %f64313}, {%r2, %r2, %r2, %r2, %r2, %r2, %r2, %r2}, {%r2, %r2, %r2, %r2, %r2, %r2, %r2, %r2}, {%f64298, %f64299, %f64300, %f64301, %f64302, %f64303, %f64304, %f64305};
	bar.warp.sync 	-1;
	wmma.mma.sync.aligned.row.col.m32n8k16.f32.f32 {%f64314, %f64315, %f64316, %f64317, %f64318, %f64319, %f64320, %f64321}, {%r2, %r2, %r2, %r2, %r2, %r2, %r2, %r2}, {%r2, %r2, %r2, %r2, %r2, %r2, %r2, %r2}, {%f64306, %f64307, %f64308, %f64309, %f64310, %f64311, %f64312, %f64313};
	bar.warp.sync 	-1;
	wmma.mma.sync.aligned.row.col.m32n8k16.f32.f32 {%f64322, %f64323, %f64324, %f64325, %f64326, %f64327, %f64328, %f64329}, {%r2, %r2, %r2, %r2, %r2, %r2, %r2, %r2}, {%r2, %r2, %r2, %r2, %r2, %r2, %r2, %r2}, {%f64314, %f64315, %f64316, %f64317, %f64318, %f64319, %f64320, %f64321};
	bar.warp.sync 	-1;
	wmma.mma.sync.aligned.row.col.m32n8k16.f32.f32 {%f64330, %f64331, %f64332, %f64333, %f64334, %f64335, %f64336, %f64337}, {%r2, %r2, %r2, %r2, %r2, %r2, %r2, %r2}, {%r2, %r2, %r2, %r2, %r2, %r2, %r2, %r2}, {%f64322, %f64323, %f64324, %f64325, %f64326, %f64327, %f64328, %f64329};
	bar.warp.sync 	-1;
	wmma.mma.sync.aligned.row.col.m32n8k16.f32.f32 {%f64338, %f64339, %f64340, %f64341, %f64342, %f64343, %f64344, %f64345}, {%r2, %r2, %r2, %r2, %r2, %r2, %r2, %r2}, {%r2, %r2, %r2, %r2, %r2, %r2, %r2, %r2}, {%f64330, %f64331, %f64332, %f64333, %f64334, %f64335, %f64336, %f64337};
	bar.warp.sync 	-1;
	wmma.mma.sync.aligned.row.col.m32n8k16.f32.f32 {%f64346, %f64347, %f64348, %f64349, %f64350, %f64351, %f64352, %f64353}, {%r2, %r2, %r2, %r2, %r2, %r2, %r2, %r2}, {%r2, %r2, %r2, %r2, %r2, %r2, %r2, %r2}, {%f64338, %f64339, %f64340, %f64341, %f64342, %f64343, %f64344, %f64345};
	bar.warp.sync 	-1;
	wmma.mma.sync.aligned.row.col.m32n8k16.f32.f32 {%f64354, %f64355, %f64356, %f64357, %f64358, %f64359, %f64360, %f64361}, {%r2, %r2, %r2, %r2, %r2, %r2, %r2, %r2}, {%r2, %r2, %r2, %r2, %r2, %r2, %r2, %r2}, {%f64346, %f64347, %f64348, %f64349, %f64350, %f64351, %f64352, %f64353};
	bar.warp.sync 	-1;
	wmma.mma.sync.aligned.row.col.m32n8k16.f32.f32 {%f64362, %f64363, %f64364, %f64365, %f64366, %f64367, %f64368, %f64369}, {%r2, %r2, %r2, %r2, %r2, %r2, %r2, %r2}, {%r2, %r2, %r2, %r2, %r2, %r2, %r2, %r2}, {%f64354, %f64355, %f64356, %f64357, %f64358, %f64359, %f64360, %f64361};
	bar.warp.sync 	-1;
	wmma.mma.sync.aligned.row.col.m32n8k16.f32.f32 {%f64370, %f64371, %f64372, %f64373, %f64374, %f64375, %f64376, %f64377}, {%r2, %r2, %r2, %r2, %r2, %r2, %r2, %r2}, {%r2, %r2, %r2, %r2, %r2, %r2, %r2, %r2}, {%f64362, %f64363, %f64364, %f64365, %f64366, %f64367, %f64368, %f64369};
	bar.warp.sync 	-1;
	wmma.mma.sync.aligned.row.col.m32n8k16.f32.f32 {%f64378, %f64379, %f64380, %f64381, %f64382, %f64383, %f64384, %f64385}, {%r2, %r2, %r2, %r2, %r2, %r2, %r2, %r2}, {%r2, %r2, %r2, %r2, %r2, %r2, %r2, %r2}, {%f64370, %f64371, %f64372, %f64373, %f64374, %f64375, %f64376, %f64377};
	bar.warp.sync 	-1;
	wmma.mma.sync.aligned.row.col.m32n8k16.f32.f32 {%f64386, %f64387, %f64388, %f64389, %f64390, %f64391, %f64392, %f64393}, {%r2, %r2, %r2, %r2, %r2, %r2, %r2, %r2}, {%r2, %r2, %r2, %r2, %r2, %r2, %r2, %r2}, {%f64378, %f64379, %f64380, %f64381, %f64382, %f64383, %f64384, %f64385};
	bar.warp.sync 	-1;
	wmma.mma.sync.aligned.row.col.m32n8k16.f32.f32 {%f64394, %f64395, %f64396, %f64397, %f64398, %f64399, %f64400, %f64401}, {%r2, %r2, %r2, %r2, %r2, %r2, %r2, %r2}, {%r2, %r2, %r2, %r2, %r2, %r2, %r2, %r2}, {%f64386, %f64387, %f64388, %f64389, %f64390, %f64391, %f64392, %f64393};
	bar.warp.sync 	-1;
	wmma.mma.sync.aligned.row.col.m32n8k16.f32.f32 {%f64402, %f64403, %f64404, %f64405, %f64406, %f64407, %f64408, %f64409}, {%r2, %r2, %r2, %r2, %r2, %r2, %r2, %r2}, {%r2, %r2, %r2, %r2, %r2, %r2, %r2, %r2}, {%f64394, %f64395, %f64396, %f64397, %f64398, %f64399, %f64400, %f64401};
	bar.warp.sync 	-1;
	wmma.mma.sync.aligned.row.col.m32n8k16.f32.f32 {%f64410, %f64411, %f64412, %f64413, %f64414, %f64415, %f64416, %f64417}, {%r2, %r2, %r2, %r2, %r2, %r2, %r2, %r2}, {%r2, %r2, %r2, %r2, %r2, %r2, %r2, %r2}, {%f64402, %f64403, %f64404, %f64405, %f64406, %f64407, %f64408, %f64409};
	bar.warp.sync 	-1;
	wmma.mma.sync.aligned.row.col.m32n8k16.f32.f32 {%f64418, %f64419, %f64420, %f64421, %f64422, %f64423, %f64424, %f64425}, {%r2, %r2, %r2, %r2, %r2, %r2, %r2, %r2}, {%r2, %r2, %r2, %r2, %r2, %r2, %r2, %r2}, {%f64410, %f64411, %f64412, %f64413, %f64414, %f64415, %f64416, %f64417};
	bar.warp.sync 	-1;
	wmma.mma.sync.aligned.row.col.m32n8k16.f32.f32 {%f64426, %f64427, %f64428, %f64429, %f64430, %f64431, %f64432, %f64433}, {%r2, %r2, %r2, %r2, %r2, %r2, %r2, %r2}, {%r2, %r2, %r2, %r2, %r2, %r2, %r2, %r2}, {%f64418, %f64419, %f64420, %f64421, %f64422, %f64423, %f64424, %f64425};
	bar.warp.sync 	-1;
	wmma.mma.sync.aligned.row.col.m32n8k16.f32.f32 {%f64434, %f64435, %f64436, %f64437, %f64438, %f64439, %f64440, %f64441}, {%r2, %r2, %r2, %r2, %r2, %r2, %r2, %r2}, {%r2, %r2, %r2, %r2, %r2, %r2, %r2, %r2}, {%f64426, %f64427, %f64428, %f64429, %f64430, %f64431, %f64432, %f64433};
	bar.warp.sync 	-1;
	wmma.mma.sync.aligned.row.col.m32n8k16.f32.f32 {%f64442, %f64443, %f64444, %f64445, %f64446, %f64447, %f64448, %f64449}, {%r2, %r2, %r2, %r2, %r2, %r2, %r2, %r2}, {%r2, %r2, %r2, %r2, %r2, %r2, %r2, %r2}, {%f64434, %f64435, %f64436, %f64437, %f64438, %f64439, %f64440, %f64441};
	bar.warp.sync 	-1;
	wmma.mma.sync.aligned.row.col.m32n8k16.f32.f32 {%f64450, %f64451, %f64452, %f64453, %f64454, %f64455, %f64456, %f64457}, {%r2, %r2, %r2, %r2, %r2, %r2, %r2, %r2}, {%r2, %r2, %r2, %r2, %r2, %r2, %r2, %r2}, {%f64442, %f64443, %f64444, %f64445, %f64446, %f64447, %f64448, %f64449};
	bar.warp.sync 	-1;
	wmma.mma.sync.aligned.row.col.m32n8k16.f32.f32 {%f64458, %f64459, %f64460, %f64461, %f64462, %f64463, %f64464, %f64465}, {%r2, %r2, %r2, %r2, %r2, %r2, %r2, %r2}, {%r2, %r2, %r2, %r2, %r2, %r2, %r2, %r2}, {%f64450, %f64451, %f64452, %f64453, %f64454, %f64455, %f64456, %f64457};
	bar.warp.sync 	-1;
	wmma.mma.sync.aligned.row.col.m32n8k16.f32.f32 {%f64466, %f64467, %f64468, %f64469, %f64470, %f64471, %f64472, %f64473}, {%r2, %r2, %r2, %r2, %r2, %r2, %r2, %r2}, {%r2, %r2, %r2, %r2, %r2, %r2, %r2, %r2}, {%f64458, %f64459, %f64460, %f64461, %f64462, %f64463, %f64464, %f64465};
	bar.warp.sync 	-1;
	wmma.mma.sync.aligned.row.col.m32n8k16.f32.f32 {%f64474, %f64475, %f64476, %f64477, %f64478, %f64479, %f64480, %f64481}, {%r2, %r2, %r2, %r2, %r2, %r2, %r2, %r2}, {%r2, %r2, %r2, %r2, %r2, %r2, %r2, %r2}, {%f64466, %f64467, %f64468, %f64469, %f64470, %f64471, %f64472, %f64473};
	bar.warp.sync 	-1;
	wmma.mma.sync.aligned.row.col.m32n8k16.f32.f32 {%f64482, %f64483, %f64484, %f64485, %f64486, %f64487, %f64488, %f64489}, {%r2, %r2, %r2, %r2, %r2, %r2, %r2, %r2}, {%r2, %r2, %r2, %r2, %r2, %r2, %r2, %r2}, {%f64474, %f64475, %f64476, %f64477, %f64478, %f64479, %f64480, %f64481};
	bar.warp.sync 	-1;
	wmma.mma.sync.aligned.row.col.m32n8k16.f32.f32 {%f64490, %f64491, %f64492, %f64493, %f64494, %f64495, %f64496, %f64497}, {%r2, %r2, %r2, %r2, %r2, %r2, %r2, %r2}, {%r2, %r2, %r2, %r2, %r2, %r2, %r2, %r2}, {%f64482, %f64483, %f64484, %f64485, %f64486, %f64487, %f64488, %f64489};
	bar.warp.sync 	-1;
	wmma.mma.sync.aligned.row.col.m32n8k16.f32.f32 {%f64498, %f64499, %f64500, %f64501, %f64502, %f64503, %f64504, %f64505}, {%r2, %r2, %r2, %r2, %r2, %r2, %r2, %r2}, {%r2, %r2, %r2, %r2, %r2, %r2, %r2, %r2}, {%f64490, %f64491, %f64492, %f64493, %f64494, %f64495, %f64496, %f64497};
	bar.warp.sync 	-1;
	wmma.mma.sync.aligned.row.col.m32n8k16.f32.f32 {%f64506, %f64507, %f64508, %f64509, %f64510, %f64511, %f64512, %f64513}, {%r2, %r2, %r2, %r2, %r2, %r2, %r2, %r2}, {%r2, %r2, %r2, %r2, %r2, %r2, %r2, %r2}, {%f64498, %f64499, %f64500, %f64501, %f64502, %f64503, %f64504, %f64505};
	bar.warp.sync 	-1;
	wmma.mma.sync.aligned.row.col.m32n8k16.f32.f32 {%f64514, %f64515, %f64516, %f64517, %f64518, %f64519, %f64520, %f64521}, {%r2, %r2, %r2, %r2, %r2, %r2, %r2, %r2}, {%r2, %r2, %r2, %r2, %r2, %r2, %r2, %r2}, {%f64506, %f64507, %f64508, %f64509, %f64510, %f64511, %f64512, %f64513};
	bar.warp.sync 	-1;
	wmma.mma.sync.aligned.row.col.m32n8k16.f32.f32 {%f64522, %f64523, %f64524, %f64525, %f64526, %f64527, %f64528, %f64529}, {%r2, %r2, %r2, %r2, %r2, %r2, %r2, %r2}, {%r2, %r2, %r2, %r2, %r2, %r2, %r2, %r2}, {%f64514, %f64515, %f64516, %f64517, %f64518, %f64519, %f64520, %f64521};
	bar.warp.sync 	-1;
	wmma.mma.sync.aligned.row.col.m32n8k16.f32.f32 {%f64530, %f64531, %f64532, %f64533, %f64534, %f64535, %f64536, %f64537}, {%r2, %r2, %r2, %r2, %r2, %r2, %r2, %r2}, {%r2, %r2, %r2, %r2, %r2, %r2, %r2, %r2}, {%f64522, %f64523, %f64524, %f64525, %f64526, %f64527, %f64528, %f64529};
	bar.warp.sync 	-1;
	wmma.mma.sync.aligned.row.col.m32n8k16.f32.f32 {%f64538, %f64539, %f64540, %f64541, %f64542, %f64543, %f64544, %f64545}, {%r2, %r2, %r2, %r2, %r2, %r2, %r2, %r2}, {%r2, %r2, %r2, %r2, %r2, %r2, %r2, %r2}, {%f64530, %f64531, %f64532, %f64533, %f64534, %f64535, %f64536, %f64537};
	bar.warp.sync 	-1;
	wmma.mma.sync.aligned.row.col.m32n8k16.f32.f32 {%f64546, %f64547, %f64548, %f64549, %f64550, %f64551, %f64552, %f64553}, {%r2, %r2, %r2, %r2, %r2, %r2, %r2, %r2}, {%r2, %r2, %r2, %r2, %r2, %r2, %r2, %r2}, {%f64538, %f64539, %f64540, %f64541, %f64542, %f64543, %f64544, %f64545};
	bar.warp.sync 	-1;
	wmma.mma.sync.aligned.row.col.m32n8k16.f32.f32 {%f64554, %f64555, %f64556, %f64557, %f64558, %f64559, %f64560, %f64561}, {%r2, %r2, %r2, %r2, %r2, %r2, %r2, %r2}, {%r2, %r2, %r2, %r2, %r2, %r2, %r2, %r2}, {%f64546, %f64547, %f64548, %f64549, %f64550, %f64551, %f64552, %f64553};
	bar.warp.sync 	-1;
	wmma.mma.sync.aligned.row.col.m32n8k16.f32.f32 {%f64562, %f64563, %f64564, %f64565, %f64566, %f64567, %f64568, %f64569}, {%r2, %r2, %r2, %r2, %r2, %r2, %r2, %r2}, {%r2, %r2, %r2, %r2, %r2, %r2, %r2, %r2}, {%f64554, %f64555, %f64556, %f64557, %f64558, %f64559, %f64560, %f64561};
	bar.warp.sync 	-1;
	wmma.mma.sync.aligned.row.col.m32n8k16.f32.f32 {%f64570, %f64571, %f64572, %f64573, %f64574, %f64575, %f64576, %f64577}, {%r2, %r2, %r2, %r2, %r2, %r2, %r2, %r2}, {%r2, %r2, %r2, %r2, %r2, %r2, %r2, %r2}, {%f64562, %f64563, %f64564, %f64565, %f64566, %f64567, %f64568, %f64569};
	bar.warp.sync 	-1;
	wmma.mma.sync.aligned.row.col.m32n8k16.f32.f32 {%f64578, %f64579, %f64580, %f64581, %f64582, %f64583, %f64584, %f64585}, {%r2, %r2, %r2, %r2, %r2, %r2, %r2, %r2}, {%r2, %r2, %r2, %r2, %r2, %r2, %r2, %r2}, {%f64570, %f64571, %f64572, %f64573, %f64574, %f64575, %f64576, %f64577};
	bar.warp.sync 	-1;
	wmma.mma.sync.aligned.row.col.m32n8k16.f32.f32 {%f64586, %f64587, %f64588, %f64589, %f64590, %f64591, %f64592, %f64593}, {%r2, %r2, %r2, %r2, %r2, %r2, %r2, %r2}, {%r2, %r2, %r2, %r2, %r2, %r2, %r2, %r2}, {%f64578, %f64579, %f64580, %f64581, %f64582, %f64583, %f64584, %f64585};
	bar.warp.sync 	-1;
	wmma.mma.sync.aligned.row.col.m32n8k16.f32.f32 {%f64594, %f64595, %f64596, %f64597, %f64598, %f64599, %f64600, %f64601}, {%r2, %r2, %r2, %r2, %r2, %r2, %r2, %r2}, {%r2, %r2, %r2, %r2, %r2, %r2, %r2, %r2}, {%f64586, %f64587, %f64588, %f64589, %f64590, %f64591, %f64592, %f64593};
	bar.warp.sync 	-1;
	wmma.mma.sync.aligned.row.col.m32n8k16.f32.f32 {%f64602, %f64603, %f64604, %f64605, %f64606, %f64607, %f64608, %f64609}, {%r2, %r2, %r2, %r2, %r2, %r2, %r2, %r2}, {%r2, %r2, %r2, %r2, %r2, %r2, %r2, %r2}, {%f64594, %f64595, %f64596, %f64597, %f64598, %f64599, %f64600, %f64601};
	bar.warp.sync 	-1;
	wmma.mma.sync.aligned.row.col.m32n8k16.f32.f32 {%f64610, %f64611, %f64612, %f64613, %f64614, %f64615, %f64616, %f64617}, {%r2, %r2, %r2, %r2, %r2, %r2, %r2, %r2}, {%r2, %r2, %r2, %r2, %r2, %r2, %r2, %r2}, {%f64602, %f64603, %f64604, %f64605, %f64606, %f64607, %f64608, %f64609};
	bar.warp.sync 	-1;
	wmma.mma.sync.aligned.row.col.m32n8k16.f32.f32 {%f64618, %f64619, %f64620, %f64621, %f64622, %f64623, %f64624, %f64625}, {%r2, %r2, %r2, %r2, %r2, %r2, %r2, %r2}, {%r2, %r2, %r2, %r2, %r2, %r2, %r2, %r2}, {%f64610, %f64611, %f64612, %f64613, %f64614, %f64615, %f64616, %f64617};
	bar.warp.sync 	-1;
	wmma.mma.sync.aligned.row.col.m32n8k16.f32.f32 {%f64626, %f64627, %f64628, %f64629, %f64630, %f64631, %f64632, %f64633}, {%r2, %r2, %r2, %r2, %r2, %r2, %r2, %r2}, {%r2, %r2, %r2, %r2, %r2, %r2, %r2, %r2}, {%f64618, %f64619, %f64620, %f64621, %f64622, %f64623, %f64624, %f64625};
	bar.warp.sync 	-1;
	wmma.mma.sync.aligned.row.col.m32n8k16.f32.f32 {%f64634, %f64635, %f64636, %f64637, %f64638, %f64639, %f64640, %f64641}, {%r2, %r2, %r2, %r2, %r2, %r2, %r2, %r2}, {%r2, %r2, %r2, %r2, %r2, %r2, %r2, %r2}, {%f64626, %f64627, %f64628, %f64629, %f64630, %f64631, %f64632, %f64633};
	bar.warp.sync 	-1;
	wmma.mma.sync.aligned.row.col.m32n8k16.f32.f32 {%f64642, %f64643, %f64644, %f64645, %f64646, %f64647, %f64648, %f64649}, {%r2, %r2, %r2, %r2, %r2, %r2, %r2, %r2}, {%r2, %r2, %r2, %r2, %r2, %r2, %r2, %r2}, {%f64634, %f64635, %f64636, %f64637, %f64638, %f64639, %f64640, %f64641};
	bar.warp.sync 	-1;
	wmma.mma.sync.aligned.row.col.m32n8k16.f32.f32 {%f64650, %f64651, %f64652, %f64653, %f64654, %f64655, %f64656, %f64657}, {%r2, %r2, %r2, %r2, %r2, %r2, %r2, %r2}, {%r2, %r2, %r2, %r2, %r2, %r2, %r2, %r2}, {%f64642, %f64643, %f64644, %f64645, %f64646, %f64647, %f64648, %f64649};
	bar.warp.sync 	-1;
	wmma.mma.sync.aligned.row.col.m32n8k16.f32.f32 {%f64658, %f64659, %f64660, %f64661, %f64662, %f64663, %f64664, %f64665}, {%r2, %r2, %r2, %r2, %r2, %r2, %r2, %r2}, {%r2, %r2, %r2, %r2, %r2, %r2, %r2, %r2}, {%f64650, %f64651, %f64652, %f64653, %f64654, %f64655, %f64656, %f64657};
	bar.warp.sync 	-1;
	wmma.mma.sync.aligned.row.col.m32n8k16.f32.f32 {%f64666, %f64667, %f64668, %f64669, %f64670, %f64671, %f64672, %f64673}, {%r2, %r2, %r2, %r2, %r2, %r2, %r2, %r2}, {%r2, %r2, %r2, %r2, %r2, %r2, %r2, %r2}, {%f64658, %f64659, %f64660, %f64661, %f64662, %f64663, %f64664, %f64665};
	bar.warp.sync 	-1;
	wmma.mma.sync.aligned.row.col.m32n8k16.f32.f32 {%f64674, %f64675, %f64676, %f64677, %f64678, %f64679, %f64680, %f64681}, {%r2, %r2, %r2, %r2, %r2, %r2, %r2, %r2}, {%r2, %r2, %r2, %r2, %r2, %r2, %r2, %r2}, {%f64666, %f64667, %f64668, %f64669, %f64670, %f64671, %f64672, %f64673};
	bar.warp.sync 	-1;
	wmma.mma.sync.aligned.row.col.m32n8k16.f32.f32 {%f64682, %f64683, %f64684, %f64685, %f64686, %f64687, %f64688, %f64689}, {%r2, %r2, %r2, %r2, %r2, %r2, %r2, %r2}, {%r2, %r2, %r2, %r2, %r2, %r2, %r2, %r2}, {%f64674, %f64675, %f64676, %f64677, %f64678, %f64679, %f64680, %f64681};
	bar.warp.sync 	-1;
	wmma.mma.sync.aligned.row.col.m32n8k16.f32.f32 {%f64690, %f64691, %f64692, %f64693, %f64694, %f64695, %f64696, %f64697}, {%r2, %r2, %r2, %r2, %r2, %r2, %r2, %r2}, {%r2, %r2, %r2, %r2, %r2, %r2, %r2, %r2}, {%f64682, %f64683, %f64684, %f64685, %f64686, %f64687, %f64688, %f64689};
	bar.warp.sync 	-1;
	wmma.mma.sync.aligned.row.col.m32n8k16.f32.f32 {%f64698, %f64699, %f64700, %f64701, %f64702, %f64703, %f64704, %f64705}, {%r2, %r2, %r2, %r2, %r2, %r2, %r2, %r2}, {%r2, %r2, %r2, %r2, %r2, %r2, %r2, %r2}, {%f64690, %f64691, %f64692, %f64693, %f64694, %f64695, %f64696, %f64697};
	bar.warp.sync 	-1;
	wmma.mma.sync.aligned.row.col.m32n8k16.f32.f32 {%f64706, %f64707, %f64708, %f64709, %f64710, %f64711, %f64712, %f64713}, {%r2, %r2, %r2, %r2, %r2, %r2, %r2, %r2}, {%r2, %r2, %r2, %r2, %r2, %r2, %r2, %r2}, {%f64698, %f64699, %f64700, %f64701, %f64702, %f64703, %f64704, %f64705};
	bar.warp.sync 	-1;
	wmma.mma.sync.aligned.row.col.m32n8k16.f32.f32 {%f64714, %f64715, %f64716, %f64717, %f64718, %f64719, %f64720, %f64721}, {%r2, %r2, %r2, %r2, %r2, %r2, %r2, %r2}, {%r2, %r2, %r2, %r2, %r2, %r2, %r2, %r2}, {%f64706, %f64707, %f64708, %f64709, %f64710, %f64711, %f64712, %f64713};
	bar.warp.sync 	-1;
	wmma.mma.sync.aligned.row.col.m32n8k16.f32.f32 {%f64722, %f64723, %f64724, %f64725, %f64726, %f64727, %f64728, %f64729}, {%r2, %r2, %r2, %r2, %r2, %r2, %r2, %r2}, {%r2, %r2, %r2, %r2, %r2, %r2, %r2, %r2}, {%f64714, %f64715, %f64716, %f64717, %f64718, %f64719, %f64720, %f64721};
	bar.warp.sync 	-1;
	wmma.mma.sync.aligned.row.col.m32n8k16.f32.f32 {%f64730, %f64731, %f64732, %f64733, %f64734, %f64735, %f64736, %f64737}, {%r2, %r2, %r2, %r2, %r2, %r2, %r2, %r2}, {%r2, %r2, %r2, %r2, %r2, %r2, %r2, %r2}, {%f64722, %f64723, %f64724, %f64725, %f64726, %f64727, %f64728, %f64729};
	bar.warp.sync 	-1;
	wmma.mma.sync.aligned.row.col.m32n8k16.f32.f32 {%f64738, %f64739, %f64740, %f64741, %f64742, %f64743, %f64744, %f64745}, {%r2, %r2, %r2, %r2, %r2, %r2, %r2, %r2}, {%r2, %r2, %r2, %r2, %r2, %r2, %r2, %r2}, {%f64730, %f64731, %f64732, %f64733, %f64734, %f64735, %f64736, %f64737};
	bar.warp.sync 	-1;
	wmma.mma.sync.aligned.row.col.m32n8k16.f32.f32 {%f64746, %f64747, %f64748, %f64749, %f64750, %f64751, %f64752, %f64753}, {%r2, %r2, %r2, %r2, %r2, %r2, %r2, %r2}, {%r2, %r2, %r2, %r2, %r2, %r2, %r2, %r2}, {%f64738, %f64739, %f64740, %f64741, %f64742, %f64743, %f64744, %f64745};
	bar.warp.sync 	-1;
	wmma.mma.sync.aligned.row.col.m32n8k16.f32.f32 {%f64754, %f64755, %f64756, %f64757, %f64758, %f64759, %f64760, %f64761}, {%r2, %r2, %r2, %r2, %r2, %r2, %r2, %r2}, {%r2, %r2, %r2, %r2, %r2, %r2, %r2, %r2}, {%f64746, %f64747, %f64748, %f64749, %f64750, %f64751, %f64752, %f64753};
	bar.warp.sync 	-1;
	wmma.mma.sync.aligned.row.col.m32n8k16.f32.f32 {%f64762, %f64763, %f64764, %f64765, %f64766, %f64767, %f64768, %f64769}, {%r2, %r2, %r2, %r2, %r2, %r2, %r2, %r2}, {%r2, %r2, %r2, %r2, %r2, %r2, %r2, %r2}, {%f64754, %f64755, %f64756, %f64757, %f64758, %f64759, %f64760, %f64761};
	bar.warp.sync 	-1;
	wmma.mma.sync.aligned.row.col.m32n8k16.f32.f32 {%f64770, %f64771, %f64772, %f64773, %f64774, %f64775, %f64776, %f64777}, {%r2, %r2, %r2, %r2, %r2, %r2, %r2, %r2}, {%r2, %r2, %r2, %r2, %r2, %r2, %r2, %r2}, {%f64762, %f64763, %f64764, %f64765, %f64766, %f64767, %f64768, %f64769};
	bar.warp.sync 	-1;
	wmma.mma.sync.aligned.row.col.m32n8k16.f32.f32 {%f64778, %f64779, %f64780, %f64781, %f64782, %f64783, %f64784, %f64785}, {%r2, %r2, %r2, %r2, %r2, %r2, %r2, %r2}, {%r2, %r2, %r2, %r2, %r2, %r2, %r2, %r2}, {%f64770, %f64771, %f64772, %f64773, %f64774, %f64775, %f64776, %f64777};
	bar.warp.sync 	-1;
	wmma.mma.sync.aligned.row.col.m32n8k16.f32.f32 {%f64786, %f64787, %f64788, %f64789, %f64790, %f64791, %f64792, %f64793}, {%r2, %r2, %r2, %r2, %r2, %r2, %r2, %r2}, {%r2, %r2, %r2, %r2, %r2, %r2, %r2, %r2}, {%f64778, %f64779, %f64780, %f64781, %f64782, %f64783, %f64784, %f64785};
	bar.warp.sync 	-1;
	wmma.mma.sync.aligned.row.col.m32n8k16.f32.f32 {%f64794, %f64795, %f64796, %f64797, %f64798, %f64799, %f64800, %f64801}, {%r2, %r2, %r2, %r2, %r2, %r2, %r2, %r2}, {%r2, %r2, %r2, %r2, %r2, %r2, %r2, %r2}, {%f64786, %f64787, %f64788, %f64789, %f64790, %f64791, %f64792, %f64793};
	bar.warp.sync 	-1;
	wmma.mma.sync.aligned.row.col.m32n8k16.f32.f32 {%f64802, %f64803, %f64804, %f64805, %f64806, %f64807, %f64808, %f64809}, {%r2, %r2, %r2, %r2, %r2, %r2, %r2, %r2}, {%r2, %r2, %r2, %r2, %r2, %r2, %r2, %r2}, {%f64794, %f64795, %f64796, %f64797, %f64798, %f64799, %f64800, %f64801};
	bar.warp.sync 	-1;
	wmma.mma.sync.aligned.row.col.m32n8k16.f32.f32 {%f64810, %f64811, %f64812, %f64813, %f64814, %f64815, %f64816, %f64817}, {%r2, %r2, %r2, %r2, %r2, %r2, %r2, %r2}, {%r2, %r2, %r2, %r2, %r2, %r2, %r2, %r2}, {%f64802, %f64803, %f64804, %f64805, %f64806, %f64807, %f64808, %f64809};
	bar.warp.sync 	-1;
	wmma.mma.sync.aligned.row.col.m32n8k16.f32.f32 {%f64818, %f64819, %f64820, %f64821, %f64822, %f64823, %f64824, %f64825}, {%r2, %r2, %r2, %r2, %r2, %r2, %r2, %r2}, {%r2, %r2, %r2, %r2, %r2, %r2, %r2, %r2}, {%f64810, %f64811, %f64812, %f64813, %f64814, %f64815, %f64816, %f64817};
	bar.warp.sync 	-1;
	wmma.mma.sync.aligned.row.col.m32n8k16.f32.f32 {%f64826, %f64827, %f64828, %f64829, %f64830, %f64831, %f64832, %f64833}, {%r2, %r2, %r2, %r2, %r2, %r2, %r2, %r2}, {%r2, %r2, %r2, %r2, %r2, %r2, %r2, %r2}, {%f64818, %f64819, %f64820, %f64821, %f64822, %f64823, %f64824, %f64825};
	bar.warp.sync 	-1;
	wmma.mma.sync.aligned.row.col.m32n8k16.f32.f32 {%f64834, %f64835, %f64836, %f64837, %f64838, %f64839, %f64840, %f64841}, {%r2, %r2, %r2, %r2, %r2, %r2, %r2, %r2}, {%r2, %r2, %r2, %r2, %r2, %r2, %r2, %r2}, {%f64826, %f64827, %f64828, %f64829, %f64830, %f64831, %f64832, %f64833};
	bar.warp.sync 	-1;
	wmma.mma.sync.aligned.row.col.m32n8k16.f32.f32 {%f64842, %f64843, %f64844, %f64845, %f64846, %f64847, %f64848, %f64849}, {%r2, %r2, %r2, %r2, %r2, %r2, %r2, %r2}, {%r2, %r2, %r2, %r2, %r2, %r2, %r2, %r2}, {%f64834, %f64835, %f64836, %f64837, %f64838, %f64839, %f64840, %f64841};
	bar.warp.sync 	-1;
	wmma.mma.sync.aligned.row.col.m32n8k16.f32.f32 {%f64850, %f64851, %f64852, %f64853, %f64854, %f64855, %f64856, %f64857}, {%r2, %r2, %r2, %r2, %r2, %r2, %r2, %r2}, {%r2, %r2, %r2, %r2, %r2, %r2, %r2, %r2}, {%f64842, %f64843, %f64844, %f64845, %f64846, %f64847, %f64848, %f64849};
	bar.warp.sync 	-1;
	wmma.mma.sync.aligned.row.col.m32n8k16.f32.f32 {%f64858, %f64859, %f64860, %f64861, %f64862, %f64863, %f64864, %f64865}, {%r2, %r2, %r2, %r2, %r2, %r2, %r2, %r2}, {%r2, %r2, %r2, %r2, %r2, %r2, %r2, %r2}, {%f64850, %f64851, %f64852, %f64853, %f64854, %f64855, %f64856, %f64857};
	bar.warp.sync 	-1;
	wmma.mma.sync.aligned.row.col.m32n8k16.f32.f32 {%f64866, %f64867, %f64868, %f64869, %f64870, %f64871, %f64872, %f64873}, {%r2, %r2, %r2, %r2, %r2, %r2, %r2, %r2}, {%r2, %r2, %r2, %r2, %r2, %r2, %r2, %r2}, {%f64858, %f64859, %f64860, %f64861, %f64862, %f64863, %f64864, %f64865};
	bar.warp.sync 	-1;
	wmma.mma.sync.aligned.row.col.m32n8k16.f32.f32 {%f64874, %f64875, %f64876, %f64877, %f64878, %f64879, %f64880, %f64881}, {%r2, %r2, %r2, %r2, %r2, %r2, %r2, %r2}, {%r2, %r2, %r2, %r2, %r2, %r2, %r2, %r2}, {%f64866, %f64867, %f64868, %f64869, %f64870, %f64871, %f64872, %f64873};
	bar.warp.sync 	-1;
	wmma.mma.sync.aligned.row.col.m32n8k16.f32.f32 {%f64882, %f64883, %f64884, %f64885, %f64886, %f64887, %f64888, %f64889}, {%r2, %r2, %r2, %r2, %r2, %r2, %r2, %r2}, {%r2, %r2, %r2, %r2, %r2, %r2, %r2, %r2}, {%f64874, %f64875, %f64876, %f64877, %f64878, %f64879, %f64880, %f64881};
	bar.warp.sync 	-1;
	wmma.mma.sync.aligned.row.col.m32n8k16.f32.f32 {%f64890, %f64891, %f64892, %f64893, %f64894, %f64895, %f64896, %f64897}, {%r2, %r2, %r2, %r2, %r2, %r2, %r2, %r2}, {%r2, %r2, %r2, %r2, %r2, %r2, %r2, %r2}, {%f64882, %f64883, %f64884, %f64885, %f64886, %f64887, %f64888, %f64889};
	bar.warp.sync 	-1;
	wmma.mma.sync.aligned.row.col.m32n8k16.f32.f32 {%f64898, %f64899, %f64900, %f64901, %f64902, %f64903, %f64904, %f64905}, {%r2, %r2, %r2, %r2, %r2, %r2, %r2, %r2}, {%r2, %r2, %r2, %r2, %r2, %r2, %r2, %r2}, {%f64890, %f64891, %f64892, %f64893, %f64894, %f64895, %f64896, %f64897};
	bar.warp.sync 	-1;
	wmma.mma.sync.aligned.row.col.m32n8k16.f32.f32 {%f64906, %f64907, %f64908, %f64909, %f64910, %f64911, %f64912, %f64913}, {%r2, %r2, %r2, %r2, %r2, %r2, %r2, %r2}, {%r2, %r2, %r2, %r2, %r2, %r2, %r2, %r2}, {%f64898, %f64899, %f64900, %f64901, %f64902, %f64903, %f64904, %f64905};
	bar.warp.sync 	-1;
	wmma.mma.sync.aligned.row.col.m32n8k16.f32.f32 {%f64914, %f64915, %f64916, %f64917, %f64918, %f64919, %f64920, %f64921}, {%r2, %r2, %r2, %r2, %r2, %r2, %r2, %r2}, {%r2, %r2, %r2, %r2, %r2, %r2, %r2, %r2}, {%f64906, %f64907, %f64908, %f64909, %f64910, %f64911, %f64912, %f64913};
	bar.warp.sync 	-1;
	wmma.mma.sync.aligned.row.col.m32n8k16.f32.f32 {%f64922, %f64923, %f64924, %f64925, %f64926, %f64927, %f64928, %f64929}, {%r2, %r2, %r2, %r2, %r2, %r2, %r2, %r2}, {%r2, %r2, %r2, %r2, %r2, %r2, %r2, %r2}, {%f64914, %f64915, %f64916, %f64917, %f64918, %f64919, %f64920, %f64921};
	bar.warp.sync 	-1;
	wmma.mma.sync.aligned.row.col.m32n8k16.f32.f32 {%f64930, %f64931, %f64932, %f64933, %f64934, %f64935, %f64936, %f64937}, {%r2, %r2, %r2, %r2, %r2, %r2, %r2, %r2}, {%r2, %r2, %r2, %r2, %r2, %r2, %r2, %r2}, {%f64922, %f64923, %f64924, %f64925, %f64926, %f64927, %f64928, %f64929};
	bar.warp.sync 	-1;
	wmma.mma.sync.aligned.row.col.m32n8k16.f32.f32 {%f64938, %f64939, %f64940, %f64941, %f64942, %f64943, %f64944, %f64945}, {%r2, %r2, %r2, %r2, %r2, %r2, %r2, %r2}, {%r2, %r2, %r2, %r2, %r2, %r2, %r2, %r2}, {%f64930, %f64931, %f64932, %f64933, %f64934, %f64935, %f64936, %f64937};
	bar.warp.sync 	-1;
	wmma.mma.sync.aligned.row.col.m32n8k16.f32.f32 {%f64946, %f64947, %f64948, %f64949, %f64950, %f64951, %f64952, %f64953}, {%r2, %r2, %r2, %r2, %r2, %r2, %r2, %r2}, {%r2, %r2, %r2, %r2, %r2, %r2, %r2, %r2}, {%f64938, %f64939, %f64940, %f64941, %f64942, %f64943, %f64944, %f64945};
	bar.warp.sync 	-1;
	wmma.mma.sync.aligned.row.col.m32n8k16.f32.f32 {%f64954, %f64955, %f64956, %f64957, %f64958, %f64959, %f64960, %f64961}, {%r2, %r2, %r2, %r2, %r2, %r2, %r2, %r2}, {%r2, %r2, %r2, %r2, %r2, %r2, %r2, %r2}, {%f64946, %f64947, %f64948, %f64949, %f64950, %f64951, %f64952, %f64953};
	bar.warp.sync 	-1;
	wmma.mma.sync.aligned.row.col.m32n8k16.f32.f32 {%f64962, %f64963, %f64964, %f64965, %f64966, %f64967, %f64968, %f64969}, {%r2, %r2, %r2, %r2, %r2, %r2, %r2, %r2}, {%r2, %r2, %r2, %r2, %r2, %r2, %r2, %r2}, {%f64954, %f64955, %f64956, %f64957, %f64958, %f64959, %f64960, %f64961};
	bar.warp.sync 	-1;
	wmma.mma.sync.aligned.row.col.m32n8k16.f32.f32 {%f64970, %f64971, %f64972, %f64973, %f64974, %f64975, %f64976, %f64977}, {%r2, %r2, %r2, %r2, %r2, %r2, %r2, %r2}, {%r2, %r2, %r2, %r2, %r2, %r2, %r2, %r2}, {%f64962, %f64963, %f64964, %f64965, %f64966, %f64967, %f64968, %f64969};
	bar.warp.sync 	-1;
	wmma.mma.sync.aligned.row.col.m32n8k16.f32.f32 {%f64978, %f64979, %f64980, %f64981, %f64982, %f64983, %f64984, %f64985}, {%r2, %r2, %r2, %r2, %r2, %r2, %r2, %r2}, {%r2, %r2, %r2, %r2, %r2, %r2, %r2, %r2}, {%f64970, %f64971, %f64972, %f64973, %f64974, %f64975, %f64976, %f64977};
	bar.warp.sync 	-1;
	wmma.mma.sync.aligned.row.col.m32n8k16.f32.f32 {%f64986, %f64987, %f64988, %f64989, %f64990, %f64991, %f64992, %f64993}, {%r2, %r2, %r2, %r2, %r2, %r2, %r2, %r2}, {%r2, %r2, %r2, %r2, %r2, %r2, %r2, %r2}, {%f64978, %f64979, %f64980, %f64981, %f64982, %f64983, %f64984, %f64985};
	bar.warp.sync 	-1;
	wmma.mma.sync.aligned.row.col.m32n8k16.f32.f32 {%f64994, %f64995, %f64996, %f64997, %f64998, %f64999, %f65000, %f65001}, {%r2, %r2, %r2, %r2, %r2, %r2, %r2, %r2}, {%r2, %r2, %r2, %r2, %r2, %r2, %r2, %r2}, {%f64986, %f64987, %f64988, %f64989, %f64990, %f64991, %f64992, %f64993};
	bar.warp.sync 	-1;
	wmma.mma.sync.aligned.row.col.m32n8k16.f32.f32 {%f65002, %f65003, %f65004, %f65005, %f65006, %f65007, %f65008, %f65009}, {%r2, %r2, %r2, %r2, %r2, %r2, %r2, %r2}, {%r2, %r2, %r2, %r2, %r2, %r2, %r2, %r2}, {%f64994, %f64995, %f64996, %f64997, %f64998, %f64999, %f65000, %f65001};
	bar.warp.sync 	-1;
	wmma.mma.sync.aligned.row.col.m32n8k16.f32.f32 {%f65010, %f65011, %f65012, %f65013, %f65014, %f65015, %f65016, %f65017}, {%r2, %r2, %r2, %r2, %r2, %r2, %r2, %r2}, {%r2, %r2, %r2, %r2, %r2, %r2, %r2, %r2}, {%f65002, %f65003, %f65004, %f65005, %f65006, %f65007, %f65008, %f65009};
	bar.warp.sync 	-1;
	wmma.mma.sync.aligned.row.col.m32n8k16.f32.f32 {%f65018, %f65019, %f65020, %f65021, %f65022, %f65023, %f65024, %f65025}, {%r2, %r2, %r2, %r2, %r2, %r2, %r2, %r2}, {%r2, %r2, %r2, %r2, %r2, %r2, %r2, %r2}, {%f65010, %f65011, %f65012, %f65013, %f65014, %f65015, %f65016, %f65017};
	bar.warp.sync 	-1;
	wmma.mma.sync.aligned.row.col.m32n8k16.f32.f32 {%f65026, %f65027, %f65028, %f65029, %f65030, %f65031, %f65032, %f65033}, {%r2, %r2, %r2, %r2, %r2, %r2, %r2, %r2}, {%r2, %r2, %r2, %r2, %r2, %r2, %r2, %r2}, {%f65018, %f65019, %f65020, %f65021, %f65022, %f65023, %f65024, %f65025};
	bar.warp.sync 	-1;
	wmma.mma.sync.aligned.row.col.m32n8k16.f32.f32 {%f65034, %f65035, %f65036, %f65037, %f65038, %f65039, %f65040, %f65041}, {%r2, %r2, %r2, %r2, %r2, %r2, %r2, %r2}, {%r2, %r2, %r2, %r2, %r2, %r2, %r2, %r2}, {%f65026, %f65027, %f65028, %f65029, %f65030, %f65031, %f65032, %f65033};
	bar.warp.sync 	-1;
	wmma.mma.sync.aligned.row.col.m32n8k16.f32.f32 {%f65042, %f65043, %f65044, %f65045, %f65046, %f65047, %f65048, %f65049}, {%r2, %r2, %r2, %r2, %r2, %r2, %r2, %r2}, {%r2, %r2, %r2, %r2, %r2, %r2, %r2, %r2}, {%f65034, %f65035, %f65036, %f65037, %f65038, %f65039, %f65040, %f65041};
	bar.warp.sync 	-1;
	wmma.mma.sync.aligned.row.col.m32n8k16.f32.f32 {%f65050, %f65051, %f65052, %f65053, %f65054, %f65055, %f65056, %f65057}, {%r2, %r2, %r2, %r2, %r2, %r2, %r2, %r2}, {%r2, %r2, %r2, %r2, %r2, %r2, %r2, %r2}, {%f65042, %f65043, %f65044, %f65045, %f65046, %f65047, %f65048, %f65049};
	bar.warp.sync 	-1;
	wmma.mma.sync.aligned.row.col.m32n8k16.f32.f32 {%f65058, %f65059, %f65060, %f65061, %f65062, %f65063, %f65064, %f65065}, {%r2, %r2, %r2, %r2, %r2, %r2, %r2, %r2}, {%r2, %r2, %r2, %r2, %r2, %r2, %r2, %r2}, {%f65050, %f65051, %f65052, %f65053, %f65054, %f65055, %f65056, %f65057};
	bar.warp.sync 	-1;
	wmma.mma.sync.aligned.row.col.m32n8k16.f32.f32 {%f65066, %f65067, %f65068, %f65069, %f65070, %f65071, %f65072, %f65073}, {%r2, %r2, %r2, %r2, %r2, %r2, %r2, %r2}, {%r2, %r2, %r2, %r2, %r2, %r2, %r2, %r2}, {%f65058, %f65059, %f65060, %f65061, %f65062, %f65063, %f65064, %f65065};
	bar.warp.sync 	-1;
	wmma.mma.sync.aligned.row.col.m32n8k16.f32.f32 {%f65074, %f65075, %f65076, %f65077, %f65078, %f65079, %f65080, %f65081}, {%r2, %r2, %r2, %r2, %r2, %r2, %r2, %r2}, {%r2, %r2, %r2, %r2, %r2, %r2, %r2, %r2}, {%f65066, %f65067, %f65068, %f65069, %f65070, %f65071, %f65072, %f65073};
	bar.warp.sync 	-1;
	wmma.mma.sync.aligned.row.col.m32n8k16.f32.f32 {%f65082, %f65083, %f65084, %f65085, %f65086, %f65087, %f65088, %f65089}, {%r2, %r2, %r2, %r2, %r2, %r2, %r2, %r2}, {%r2, %r2, %r2, %r2, %r2, %r2, %r2, %r2}, {%f65074, %f65075, %f65076, %f65077, %f65078, %f65079, %f65080, %f65081};
	bar.warp.sync 	-1;
	wmma.mma.sync.aligned.row.col.m32n8k16.f32.f32 {%f65090, %f65091, %f65092, %f65093, %f65094, %f65095, %f65096, %f65097}, {%r2, %r2, %r2, %r2, %r2, %r2, %r2, %r2}, {%r2, %r2, %r2, %r2, %r2, %r2, %r2, %r2}, {%f65082, %f65083, %f65084, %f65085, %f65086, %f65087, %f65088, %f65089};
	bar.warp.sync 	-1;
	wmma.mma.sync.aligned.row.col.m32n8k16.f32.f32 {%f65098, %f65099, %f65100, %f65101, %f65102, %f65103, %f65104, %f65105}, {%r2, %r2, %r2, %r2, %r2, %r2, %r2, %r2}, {%r2, %r2, %r2, %r2, %r2, %r2, %r2, %r2}, {%f65090, %f65091, %f65092, %f65093, %f65094, %f65095, %f65096, %f65097};
	bar.warp.sync 	-1;
	wmma.mma.sync.aligned.row.col.m32n8k16.f32.f32 {%f65106, %f65107, %f65108, %f65109, %f65110, %f65111, %f65112, %f65113}, {%r2, %r2, %r2, %r2, %r2, %r2, %r2, %r2}, {%r2, %r2, %r2, %r2, %r2, %r2, %r2, %r2}, {%f65098, %f65099, %f65100, %f65101, %f65102, %f65103, %f65104, %f65105};
	bar.warp.sync 	-1;
	wmma.mma.sync.aligned.row.col.m32n8k16.f32.f32 {%f65114, %f65115, %f65116, %f65117, %f65118, %f65119, %f65120, %f65121}, {%r2, %r2, %r2, %r2, %r2, %r2, %r2, %r2}, {%r2, %r2, %r2, %r2, %r2, %r2, %r2, %r2}, {%f65106, %f65107, %f65108, %f65109, %f65110, %f65111, %f65112, %f65113};
	bar.warp.sync 	-1;
	wmma.mma.sync.aligned.row.col.m32n8k16.f32.f32 {%f65122, %f65123, %f65124, %f65125, %f65126, %f65127, %f65128, %f65129}, {%r2, %r2, %r2, %r2, %r2, %r2, %r2, %r2}, {%r2, %r2, %r2, %r2, %r2, %r2, %r2, %r2}, {%f65114, %f65115, %f65116, %f65117, %f65118, %f65119, %f65120, %f65121};
	bar.warp.sync 	-1;
	wmma.mma.sync.aligned.row.col.m32n8k16.f32.f32 {%f65130, %f65131, %f65132, %f65133, %f65134, %f65135, %f65136, %f65137}, {%r2, %r2, %r2, %r2, %r2, %r2, %r2, %r2}, {%r2, %r2, %r2, %r2, %r2, %r2, %r2, %r2}, {%f65122, %f65123, %f65124, %f65125, %f65126, %f65127, %f65128, %f65129};
	bar.warp.sync 	-1;
	wmma.mma.sync.aligned.row.col.m32n8k16.f32.f32 {%f65138, %f65139, %f65140, %f65141, %f65142, %f65143, %f65144, %f65145}, {%r2, %r2, %r2, %r2, %r2, %r2, %r2, %r2}, {%r2, %r2, %r2, %r2, %r2, %r2, %r2, %r2}, {%f65130, %f65131, %f65132, %f65133, %f65134, %f65135, %f65136, %f65137};
	bar.warp.sync 	-1;
	wmma.mma.sync.aligned.row.col.m32n8k16.f32.f32 {%f65146, %f65147, %f65148, %f65149, %f65150, %f65151, %f65152, %f65153}, {%r2, %r2, %r2, %r2, %r2, %r2, %r2, %r2}, {%r2, %r2, %r2, %r2, %r2, %r2, %r2, %r2}, {%f65138, %f65139, %f65140, %f65141, %f65142, %f65143, %f65144, %f65145};
	bar.warp.sync 	-1;
	wmma.mma.sync.aligned.row.col.m32n8k16.f32.f32 {%f65154, %f65155, %f65156, %f65157, %f65158, %f65159, %f65160, %f65161}, {%r2, %r2, %r2, %r2, %r2, %r2, %r2, %r2}, {%r2, %r2, %r2, %r2, %r2, %r2, %r2, %r2}, {%f65146, %f65147, %f65148, %f65149, %f65150, %f65151, %f65152, %f65153};
	bar.warp.sync 	-1;
	wmma.mma.sync.aligned.row.col.m32n8k16.f32.f32 {%f65162, %f65163, %f65164, %f65165, %f65166, %f65167, %f65168, %f65169}, {%r2, %r2, %r2, %r2, %r2, %r2, %r2, %r2}, {%r2, %r2, %r2, %r2, %r2, %r2, %r2, %r2}, {%f65154, %f65155, %f65156, %f65157, %f65158, %f65159, %f65160, %f65161};
	bar.warp.sync 	-1;
	wmma.mma.sync.aligned.row.col.m32n8k16.f32.f32 {%f65170, %f65171, %f65172, %f65173, %f65174, %f65175, %f65176, %f65177}, {%r2, %r2, %r2, %r2, %r2, %r2, %r2, %r2}, {%r2, %r2, %r2, %r2, %r2, %r2, %r2, %r2}, {%f65162, %f65163, %f65164, %f65165, %f65166, %f65167, %f65168, %f65169};
	bar.warp.sync 	-1;
	wmma.mma.sync.aligned.row.col.m32n8k16.f32.f32 {%f65178, %f65179, %f65180, %f65181, %f65182, %f65183, %f65184, %f65185}, {%r2, %r2, %r2, %r2, %r2, %r2, %r2, %r2}, {%r2, %r2, %r2, %r2, %r2, %r2, %r2, %r2}, {%f65170, %f65171, %f65172, %f65173, %f65174, %f65175, %f65176, %f65177};
	bar.warp.sync 	-1;
	wmma.mma.sync.aligned.row.col.m32n8k16.f32.f32 {%f65186, %f65187, %f65188, %f65189, %f65190, %f65191, %f65192, %f65193}, {%r2, %r2, %r2, %r2, %r2, %r2, %r2, %r2}, {%r2, %r2, %r2, %r2, %r2, %r2, %r2, %r2}, {%f65178, %f65179, %f65180, %f65181, %f65182, %f65183, %f65184, %f65185};
	bar.warp.sync 	-1;
	wmma.mma.sync.aligned.row.col.m32n8k16.f32.f32 {%f65194, %f65195, %f65196, %f65197, %f65198, %f65199, %f65200, %f65201}, {%r2, %r2, %r2, %r2, %r2, %r2, %r2, %r2}, {%r2, %r2, %r2, %r2, %r2, %r2, %r2, %r2}, {%f65186, %f65187, %f65188, %f65189, %f65190, %f65191, %f65192, %f65193};
	bar.warp.sync 	-1;
	wmma.mma.sync.aligned.row.col.m32n8k16.f32.f32 {%f65202, %f65203, %f65204, %f65205, %f65206, %f65207, %f65208, %f65209}, {%r2, %r2, %r2, %r2, %r2, %r2, %r2, %r2}, {%r2, %r2, %r2, %r2, %r2, %r2, %r2, %r2}, {%f65194, %f65195, %f65196, %f65197, %f65198, %f65199, %f65200, %f65201};
	bar.warp.sync 	-1;
	wmma.mma.sync.aligned.row.col.m32n8k16.f32.f32 {%f65210, %f65211, %f65212, %f65213, %f65214, %f65215, %f65216, %f65217}, {%r2, %r2, %r2, %r2, %r2, %r2, %r2, %r2}, {%r2, %r2, %r2, %r2, %r2, %r2, %r2, %r2}, {%f65202, %f65203, %f65204, %f65205, %f65206, %f65207, %f65208, %f65209};
	bar.warp.sync 	-1;
	wmma.mma.sync.aligned.row.col.m32n8k16.f32.f32 {%f65218, %f65219, %f65220, %f65221, %f65222, %f65223, %f65224, %f65225}, {%r2, %r2, %r2, %r2, %r2, %r2, %r2, %r2}, {%r2, %r2, %r2, %r2, %r2, %r2, %r2, %r2}, {%f65210, %f65211, %f65212, %f65213, %f65214, %f65215, %f65216, %f65217};
	bar.warp.sync 	-1;
	wmma.mma.sync.aligned.row.col.m32n8k16.f32.f32 {%f65226, %f65227, %f65228, %f65229, %f65230, %f65231, %f65232, %f65233}, {%r2, %r2, %r2, %r2, %r2, %r2, %r2, %r2}, {%r2, %r2, %r2, %r2, %r2, %r2, %r2, %r2}, {%f65218, %f65219, %f65220, %f65221, %f65222, %f65223, %f65224, %f65225};
	bar.warp.sync 	-1;
	wmma.mma.sync.aligned.row.col.m32n8k16.f32.f32 {%f65234, %f65235, %f65236, %f65237, %f65238, %f65239, %f65240, %f65241}, {%r2, %r2, %r2, %r2, %r2, %r2, %r2, %r2}, {%r2, %r2, %r2, %r2, %r2, %r2, %r2, %r2}, {%f65226, %f65227, %f65228, %f65229, %f65230, %f65231, %f65232, %f65233};
	bar.warp.sync 	-1;
	wmma.mma.sync.aligned.row.col.m32n8k16.f32.f32 {%f65242, %f65243, %f65244, %f65245, %f65246, %f65247, %f65248, %f65249}, {%r2, %r2, %r2, %r2, %r2, %r2, %r2, %r2}, {%r2, %r2, %r2, %r2, %r2, %r2, %r2, %r2}, {%f65234, %f65235, %f65236, %f65237, %f65238, %f65239, %f65240, %f65241};
	bar.warp.sync 	-1;
	wmma.mma.sync.aligned.row.col.m32n8k16.f32.f32 {%f65250, %f65251, %f65252, %f65253, %f65254, %f65255, %f65256, %f65257}, {%r2, %r2, %r2, %r2, %r2, %r2, %r2, %r2}, {%r2, %r2, %r2, %r2, %r2, %r2, %r2, %r2}, {%f65242, %f65243, %f65244, %f65245, %f65246, %f65247, %f65248, %f65249};
	bar.warp.sync 	-1;
	wmma.mma.sync.aligned.row.col.m32n8k16.f32.f32 {%f65258, %f65259, %f65260, %f65261, %f65262, %f65263, %f65264, %f65265}, {%r2, %r2, %r2, %r2, %r2, %r2, %r2, %r2}, {%r2, %r2, %r2, %r2, %r2, %r2, %r2, %r2}, {%f65250, %f65251, %f65252, %f65253, %f65254, %f65255, %f65256, %f65257};
	bar.warp.sync 	-1;
	wmma.mma.sync.aligned.row.col.m32n8k16.f32.f32 {%f65266, %f65267, %f65268, %f65269, %f65270, %f65271, %f65272, %f65273}, {%r2, %r2, %r2, %r2, %r2, %r2, %r2, %r2}, {%r2, %r2, %r2, %r2, %r2, %r2, %r2, %r2}, {%f65258, %f65259, %f65260, %f65261, %f65262, %f65263, %f65264, %f65265};
	bar.warp.sync 	-1;
	wmma.mma.sync.aligned.row.col.m32n8k16.f32.f32 {%f65274, %f65275, %f65276, %f65277, %f65278, %f65279, %f65280, %f65281}, {%r2, %r2, %r2, %r2, %r2, %r2, %r2, %r2}, {%r2, %r2, %r2, %r2, %r2, %r2, %r2, %r2}, {%f65266, %f65267, %f65268, %f65269, %f65270, %f65271, %f65272, %f65273};
	bar.warp.sync 	-1;
	wmma.mma.sync.aligned.row.col.m32n8k16.f32.f32 {%f65282, %f65283, %f65284, %f65285, %f65286, %f65287, %f65288, %f65289}, {%r2, %r2, %r2, %r2, %r2, %r2, %r2, %r2}, {%r2, %r2, %r2, %r2, %r2, %r2, %r2, %r2}, {%f65274, %f65275, %f65276, %f65277, %f65278, %f65279, %f65280, %f65281};
	bar.warp.sync 	-1;
	wmma.mma.sync.aligned.row.col.m32n8k16.f32.f32 {%f65290, %f65291, %f65292, %f65293, %f65294, %f65295, %f65296, %f65297}, {%r2, %r2, %r2, %r2, %r2, %r2, %r2, %r2}, {%r2, %r2, %r2, %r2, %r2, %r2, %r2, %r2}, {%f65282, %f65283, %f65284, %f65285, %f65286, %f65287, %f65288, %f65289};
	bar.warp.sync 	-1;
	wmma.mma.sync.aligned.row.col.m32n8k16.f32.f32 {%f65298, %f65299, %f65300, %f65301, %f65302, %f65303, %f65304, %f65305}, {%r2, %r2, %r2, %r2, %r2, %r2, %r2, %r2}, {%r2, %r2, %r2, %r2, %r2, %r2, %r2, %r2}, {%f65290, %f65291, %f65292, %f65293, %f65294, %f65295, %f65296, %f65297};
	bar.warp.sync 	-1;
	wmma.mma.sync.aligned.row.col.m32n8k16.f32.f32 {%f65306, %f65307, %f65308, %f65309, %f65310, %f65311, %f65312, %f65313}, {%r2, %r2, %r2, %r2, %r2, %r2, %r2, %r2}, {%r2, %r2, %r2, %r2, %r2, %r2, %r2, %r2}, {%f65298, %f65299, %f65300, %f65301, %f65302, %f65303, %f65304, %f65305};
	bar.warp.sync 	-1;
	wmma.mma.sync.aligned.row.col.m32n8k16.f32.f32 {%f65314, %f65315, %f65316, %f65317, %f65318, %f65319, %f65320, %f65321}, {%r2, %r2, %r2, %r2, %r2, %r2, %r2, %r2}, {%r2, %r2, %r2, %r2, %r2, %r2, %r2, %r2}, {%f65306, %f65307, %f65308, %f65309, %f65310, %f65311, %f65312, %f65313};
	bar.warp.sync 	-1;
	wmma.mma.sync.aligned.row.col.m32n8k16.f32.f32 {%f65322, %f65323, %f65324, %f65325, %f65326, %f65327, %f65328, %f65329}, {%r2, %r2, %r2, %r2, %r2, %r2, %r2, %r2}, {%r2, %r2, %r2, %r2, %r2, %r2, %r2, %r2}, {%f65314, %f65315, %f65316, %f65317, %f65318, %f65319, %f65320, %f65321};
	bar.warp.sync 	-1;
	wmma.mma.sync.aligned.row.col.m32n8k16.f32.f32 {%f65330, %f65331, %f65332, %f65333, %f65334, %f65335, %f65336, %f65337}, {%r2, %r2, %r2, %r2, %r2, %r2, %r2, %r2}, {%r2, %r2, %r2, %r2, %r2, %r2, %r2, %r2}, {%f65322, %f65323, %f65324, %f65325, %f65326, %f65327, %f65328, %f65329};
	bar.warp.sync 	-1;
	wmma.mma.sync.aligned.row.col.m32n8k16.f32.f32 {%f65338, %f65339, %f65340, %f65341, %f65342, %f65343, %f65344, %f65345}, {%r2, %r2, %r2, %r2, %r2, %r2, %r2, %r2}, {%r2, %r2, %r2, %r2, %r2, %r2, %r2, %r2}, {%f65330, %f65331, %f65332, %f65333, %f65334, %f65335, %f65336, %f65337};
	bar.warp.sync 	-1;
	wmma.mma.sync.aligned.row.col.m32n8k16.f32.f32 {%f65346, %f65347, %f65348, %f65349, %f65350, %f65351, %f65352, %f65353}, {%r2, %r2, %r2, %r2, %r2, %r2, %r2, %r2}, {%r2, %r2, %r2, %r2, %r2, %r2, %r2, %r2}, {%f65338, %f65339, %f65340, %f65341, %f65342, %f65343, %f65344, %f65345};
	bar.warp.sync 	-1;
	wmma.mma.sync.aligned.row.col.m32n8k16.f32.f32 {%f65354, %f65355, %f65356, %f65357, %f65358, %f65359, %f65360, %f65361}, {%r2, %r2, %r2, %r2, %r2, %r2, %r2, %r2}, {%r2, %r2, %r2, %r2, %r2, %r2, %r2, %r2}, {%f65346, %f65347, %f65348, %f65349, %f65350, %f65351, %f65352, %f65353};
	bar.warp.sync 	-1;
	wmma.mma.sync.aligned.row.col.m32n8k16.f32.f32 {%f65362, %f65363, %f65364, %f65365, %f65366, %f65367, %f65368, %f65369}, {%r2, %r2, %r2, %r2, %r2, %r2, %r2, %r2}, {%r2, %r2, %r2, %r2, %r2, %r2, %r2, %r2}, {%f65354, %f65355, %f65356, %f65357, %f65358, %f65359, %f65360, %f65361};
	bar.warp.sync 	-1;
	wmma.mma.sync.aligned.row.col.m32n8k16.f32.f32 {%f65370, %f65371, %f65372, %f65373, %f65374, %f65375, %f65376, %f65377}, {%r2, %r2, %r2, %r2, %r2, %r2, %r2, %r2}, {%r2, %r2, %r2, %r2, %r2, %r2, %r2, %r2}, {%f65362, %f65363, %f65364, %f65365, %f65366, %f65367, %f65368, %f65369};
	bar.warp.sync 	-1;
	wmma.mma.sync.aligned.row.col.m32n8k16.f32.f32 {%f65378, %f65379, %f65380, %f65381, %f65382, %f65383, %f65384, %f65385}, {%r2, %r2, %r2, %r2, %r2, %r2, %r2, %r2}, {%r2, %r2, %r2, %r2, %r2, %r2, %r2, %r2}, {%f65370, %f65371, %f65372, %f65373, %f65374, %f65375, %f65376, %f65377};
	bar.warp.sync 	-1;
	wmma.mma.sync.aligned.row.col.m32n8k16.f32.f32 {%f65386, %f65387, %f65388, %f65389, %f65390, %f65391, %f65392, %f65393}, {%r2, %r2, %r2, %r2, %r2, %r2, %r2, %r2}, {%r2, %r2, %r2, %r2, %r2, %r2, %r2, %r2}, {%f65378, %f65379, %f65380, %f65381, %f65382, %f65383, %f65384, %f65385};
	bar.warp.sync 	-1;
	wmma.mma.sync.aligned.row.col.m32n8k16.f32.f32 {%f65394, %f65395, %f65396, %f65397, %f65398, %f65399, %f65400, %f65401}, {%r2, %r2, %r2, %r2, %r2, %r2, %r2, %r2}, {%r2, %r2, %r2, %r2, %r2, %r2, %r2, %r2}, {%f65386, %f65387, %f65388, %f65389, %f65390, %f65391, %f65392, %f65393};
	bar.warp.sync 	-1;
	wmma.mma.sync.aligned.row.col.m32n8k16.f32.f32 {%f65402, %f65403, %f65404, %f65405, %f65406, %f65407, %f65408, %f65409}, {%r2, %r2, %r2, %r2, %r2, %r2, %r2, %r2}, {%r2, %r2, %r2, %r2, %r2, %r2, %r2, %r2}, {%f65394, %f65395, %f65396, %f65397, %f65398, %f65399, %f65400, %f65401};
	bar.warp.sync 	-1;
	wmma.mma.sync.aligned.row.col.m32n8k16.f32.f32 {%f65410, %f65411, %f65412, %f65413, %f65414, %f65415, %f65416, %f65417}, {%r2, %r2, %r2, %r2, %r2, %r2, %r2, %r2}, {%r2, %r2, %r2, %r2, %r2, %r2, %r2, %r2}, {%f65402, %f65403, %f65404, %f65405, %f65406, %f65407, %f65408, %f65409};
	bar.warp.sync 	-1;
	wmma.mma.sync.aligned.row.col.m32n8k16.f32.f32 {%f65418, %f65419, %f65420, %f65421, %f65422, %f65423, %f65424, %f65425}, {%r2, %r2, %r2, %r2, %r2, %r2, %r2, %r2}, {%r2, %r2, %r2, %r2, %r2, %r2, %r2, %r2}, {%f65410, %f65411, %f65412, %f65413, %f65414, %f65415, %f65416, %f65417};
	bar.warp.sync 	-1;
	wmma.mma.sync.aligned.row.col.m32n8k16.f32.f32 {%f65426, %f65427, %f65428, %f65429, %f65430, %f65431, %f65432, %f65433}, {%r2, %r2, %r2, %r2, %r2, %r2, %r2, %r2}, {%r2, %r2, %r2, %r2, %r2, %r2, %r2, %r2}, {%f65418, %f65419, %f65420, %f65421, %f65422, %f65423, %f65424, %f65425};
	bar.warp.sync 	-1;
	wmma.mma.sync.aligned.row.col.m32n8k16.f32.f32 {%f65434, %f65435, %f65436, %f65437, %f65438, %f65439, %f65440, %f65441}, {%r2, %r2, %r2, %r2, %r2, %r2, %r2, %r2}, {%r2, %r2, %r2, %r2, %r2, %r2, %r2, %r2}, {%f65426, %f65427, %f65428, %f65429, %f65430, %f65431, %f65432, %f65433};
	bar.warp.sync 	-1;
	wmma.mma.sync.aligned.row.col.m32n8k16.f32.f32 {%f65442, %f65443, %f65444, %f65445, %f65446, %f65447, %f65448, %f65449}, {%r2, %r2, %r2, %r2, %r2, %r2, %r2, %r2}, {%r2, %r2, %r2, %r2, %r2, %r2, %r2, %r2}, {%f65434, %f65435, %f65436, %f65437, %f65438, %f65439, %f65440, %f65441};
	bar.warp.sync 	-1;
	wmma.mma.sync.aligned.row.col.m32n8k16.f32.f32 {%f65450, %f65451, %f65452, %f65453, %f65454, %f65455, %f65456, %f65457}, {%r2, %r2, %r2, %r2, %r2, %r2, %r2, %r2}, {%r2, %r2, %r2, %r2, %r2, %r2, %r2, %r2}, {%f65442, %f65443, %f65444, %f65445, %f65446, %f65447, %f65448, %f65449};
	bar.warp.sync 	-1;
	wmma.mma.sync.aligned.row.col.m32n8k16.f32.f32 {%f65458, %f65459, %f65460, %f65461, %f65462, %f65463, %f65464, %f65465}, {%r2, %r2, %r2, %r2, %r2, %r2, %r2, %r2}, {%r2, %r2, %r2, %r2, %r2, %r2, %r2, %r2}, {%f65450, %f65451, %f65452, %f65453, %f65454, %f65455, %f65456, %f65457};
	bar.warp.sync 	-1;
	wmma.mma.sync.aligned.row.col.m32n8k16.f32.f32 {%f65466, %f65467, %f65468, %f65469, %f65470, %f65471, %f65472, %f65473}, {%r2, %r2, %r2, %r2, %r2, %r2, %r2, %r2}, {%r2, %r2, %r2, %r2, %r2, %r2, %r2, %r2}, {%f65458, %f65459, %f65460, %f65461, %f65462, %f65463, %f65464, %f65465};
	bar.warp.sync 	-1;
	wmma.mma.sync.aligned.row.col.m32n8k16.f32.f32 {%f65474, %f65475, %f65476, %f65477, %f65478, %f65479, %f65480, %f65481}, {%r2, %r2, %r2, %r2, %r2, %r2, %r2, %r2}, {%r2, %r2, %r2, %r2, %r2, %r2, %r2, %r2}, {%f65466, %f65467, %f65468, %f65469, %f65470, %f65471, %f65472, %f65473};
	bar.warp.sync 	-1;
	wmma.mma.sync.aligned.row.col.m32n8k16.f32.f32 {%f65482, %f65483, %f65484, %f65485, %f65486, %f65487, %f65488, %f65489}, {%r2, %r2, %r2, %r2, %r2, %r2, %r2, %r2}, {%r2, %r2, %r2, %r2, %r2, %r2, %r2, %r2}, {%f65474, %f65475, %f65476, %f65477, %f65478, %f65479, %f65480, %f65481};
	bar.warp.sync 	-1;
	wmma.mma.sync.aligned.row.col.m32n8k16.f32.f32 {%f65490, %f65491, %f65492, %f65493, %f65494, %f65495, %f65496, %f65497}, {%r2, %r2, %r2, %r2, %r2, %r2, %r2, %r2}, {%r2, %r2, %r2, %r2, %r2, %r2, %r2, %r2}, {%f65482, %f65483, %f65484, %f65485, %f65486, %f65487, %f65488, %f65489};
	bar.warp.sync 	-1;
	wmma.mma.sync.aligned.row.col.m32n8k16.f32.f32 {%f65498, %f65499, %f65500, %f65501, %f65502, %f65503, %f65504, %f65505}, {%r2, %r2, %r2, %r2, %r2, %r2, %r2, %r2}, {%r2, %r2, %r2, %r2, %r2, %r2, %r2, %r2}, {%f65490, %f65491, %f65492, %f65493, %f65494, %f65495, %f65496, %f65497};
	bar.warp.sync 	-1;
	wmma.mma.sync.aligned.row.col.m32n8k16.f32.f32 {%f65506, %f65507, %f65508, %f65509, %f65510, %f65511, %f65512, %f65513}, {%r2, %r2, %r2, %r2, %r2, %r2, %r2, %r2}, {%r2, %r2, %r2, %r2, %r2, %r2, %r2, %r2}, {%f65498, %f65499, %f65500, %f65501, %f65502, %f65503, %f65504, %f65505};
	bar.warp.sync 	-1;
	wmma.mma.sync.aligned.row.col.m32n8k16.f32.f32 {%f65514, %f65515, %f65516, %f65517, %f65518, %f65519, %f65520, %f65521}, {%r2, %r2, %r2, %r2, %r2, %r2, %r2, %r2}, {%r2, %r2, %r2, %r2, %r2, %r2, %r2, %r2}, {%f65506, %f65507, %f65508, %f65509, %f65510, %f65511, %f65512, %f65513};
	bar.warp.sync 	-1;
	wmma.mma.sync.aligned.row.col.m32n8k16.f32.f32 {%f65522, %f65523, %f65524, %f65525, %f65526, %f65527, %f65528, %f65529}, {%r2, %r2, %r2, %r2, %r2, %r2, %r2, %r2}, {%r2, %r2, %r2, %r2, %r2, %r2, %r2, %r2}, {%f65514, %f65515, %f65516, %f65517, %f65518, %f65519, %f65520, %f65521};
	bar.warp.sync 	-1;
	wmma.mma.sync.aligned.row.col.m32n8k16.f32.f32 {%f65530, %f65531, %f65532, %f65533, %f65534, %f65535, %f65536, %f65537}, {%r2, %r2, %r2, %r2, %r2, %r2, %r2, %r2}, {%r2, %r2, %r2, %r2, %r2, %r2, %r2, %r2}, {%f65522, %f65523, %f65524, %f65525, %f65526, %f65527, %f65528, %f65529};
	bar.warp.sync 	-1;
	cvta.to.global.u64 	%rd3, %rd1;
	cvta.to.global.u64 	%rd4, %rd2;
	mov.u32 	%r3, %tid.y;
	shl.b32 	%r4, %r3, 8;
	mul.wide.u32 	%rd5, %r4, 4;
	add.s64 	%rd6, %rd3, %rd5;
	mov.b32 	%r5, 8;
	wmma.store.d.sync.aligned.row.m32n8k16.global.f32 	[%rd6], {%f65530, %f65531, %f65532, %f65533, %f65534, %f65535, %f65536, %f65537}, %r5;
	st.global.u32 	[%rd4], %r1;
	ret;

}
	// .globl	_Z24mma_bf16bf16f32_16_16_16PvPi
.visible .entry _Z24mma_bf16bf16f32_16_16_16PvPi(
	.param .u64 .ptr .align 1 _Z24mma_bf16bf16f32_16_16_16PvPi_param_0,
	.param .u64 .ptr .align 1 _Z24mma_bf16bf16f32_16_16_16PvPi_param_1
)
{
	.reg .pred 	%p<2>;
	.reg .b16 	%rs<2>;
	.reg .b32 	%r<14>;
	.reg .b32 	%f<8210>;
	.reg .b64 	%rd<7>;

	ld.param.u64 	%rd1, [_Z24mma_bf16bf16f32_16_16_16PvPi_param_0];
	ld.param.u64 	%rd2, [_Z24mma_bf16bf16f32_16_16_16PvPi_param_1];
	mov.b32 	%r13, 0;
	// begin inline asm
	cvt.rn.bf16.s32 %rs1, %r13;
	// end inline asm
	mov.b32 	%r4, {%rs1, %rs1};
	mov.f32 	%f8202, 0f00000000;
	mov.f32 	%f8203, %f8202;
	mov.f32 	%f8204, %f8202;
	mov.f32 	%f8205, %f8202;
	mov.f32 	%f8206, %f8202;
	mov.f32 	%f8207, %f8202;
	mov.f32 	%f8208, %f8202;
	mov.f32 	%f8209, %f8202;
$L__BB22_1:
	.pragma "nounroll";
	wmma.mma.sync.aligned.row.col.m16n16k16.f32.bf16.bf16.f32 {%f18, %f19, %f20, %f21, %f22, %f23, %f24, %f25}, {%r4, %r4, %r4, %r4}, {%r4, %r4, %r4, %r4}, {%f8209, %f8208, %f8207, %f8206, %f8205, %f8204, %f8203, %f8202};
	bar.warp.sync 	-1;
	wmma.mma.sync.aligned.row.col.m16n16k16.f32.bf16.bf16.f32 {%f26, %f27, %f28, %f29, %f30, %f31, %f32, %f33}, {%r4, %r4, %r4, %r4}, {%r4, %r4, %r4, %r4}, {%f18, %f19, %f20, %f21, %f22, %f23, %f24, %f25};
	bar.warp.sync 	-1;
	wmma.mma.sync.aligned.row.col.m16n16k16.f32.bf16.bf16.f32 {%f34, %f35, %f36, %f37, %f38, %f39, %f40, %f41}, {%r4, %r4, %r4, %r4}, {%r4, %r4, %r4, %r4}, {%f26, %f27, %f28, %f29, %f30, %f31, %f32, %f33};
	bar.warp.sync 	-1;
	wmma.mma.sync.aligned.row.col.m16n16k16.f32.bf16.bf16.f32 {%f42, %f43, %f44, %f45, %f46, %f47, %f48, %f49}, {%r4, %r4, %r4, %r4}, {%r4, %r4, %r4, %r4}, {%f34, %f35, %f36, %f37, %f38, %f39, %f40, %f41};
	bar.warp.sync 	-1;
	wmma.mma.sync.aligned.row.col.m16n16k16.f32.bf16.bf16.f32 {%f50, %f51, %f52, %f53, %f54, %f55, %f56, %f57}, {%r4, %r4, %r4, %r4}, {%r4, %r4, %r4, %r4}, {%f42, %f43, %f44, %f45, %f46, %f47, %f48, %f49};
	bar.warp.sync 	-1;
	wmma.mma.sync.aligned.row.col.m16n16k16.f32.bf16.bf16.f32 {%f58, %f59, %f60, %f61, %f62, %f63, %f64, %f65}, {%r4, %r4, %r4, %r4}, {%r4, %r4, %r4, %r4}, {%f50, %f51, %f52, %f53, %f54, %f55, %f56, %f57};
	bar.warp.sync 	-1;
	wmma.mma.sync.aligned.row.col.m16n16k16.f32.bf16.bf16.f32 {%f66, %f67, %f68, %f69, %f70, %f71, %f72, %f73}, {%r4, %r4, %r4, %r4}, {%r4, %r4, %r4, %r4}, {%f58, %f59, %f60, %f61, %f62, %f63, %f64, %f65};
	bar.warp.sync 	-1;
	wmma.mma.sync.aligned.row.col.m16n16k16.f32.bf16.bf16.f32 {%f74, %f75, %f76, %f77, %f78, %f79, %f80, %f81}, {%r4, %r4, %r4, %r4}, {%r4, %r4, %r4, %r4}, {%f66, %f67, %f68, %f69, %f70, %f71, %f72, %f73};
	bar.warp.sync 	-1;
	wmma.mma.sync.aligned.row.col.m16n16k16.f32.bf16.bf16.f32 {%f82, %f83, %f84, %f85, %f86, %f87, %f88, %f89}, {%r4, %r4, %r4, %r4}, {%r4, %r4, %r4, %r4}, {%f74, %f75, %f76, %f77, %f78, %f79, %f80, %f81};
	bar.warp.sync 	-1;
	wmma.mma.sync.aligned.row.col.m16n16k16.f32.bf16.bf16.f32 {%f90, %f91, %f92, %f93, %f94, %f95, %f96, %f97}, {%r4, %r4, %r4, %r4}, {%r4, %r4, %r4, %r4}, {%f82, %f83, %f84, %f85, %f86, %f87, %f88, %f89};
	bar.warp.sync 	-1;
	wmma.mma.sync.aligned.row.col.m16n16k16.f32.bf16.bf16.f32 {%f98, %f99, %f100, %f101, %f102, %f103, %f104, %f105}, {%r4, %r4, %r4, %r4}, {%r4, %r4, %r4, %r4}, {%f90, %f91, %f92, %f93, %f94, %f95, %f96, %f97};
	bar.warp.sync 	-1;
	wmma.mma.sync.aligned.row.col.m16n16k16.f32.bf16.bf16.f32 {%f106, %f107, %f108, %f109, %f110, %f111, %f112, %f113}, {%r4, %r4, %r4, %r4}, {%r4, %r4, %r4, %r4}, {%f98, %f99, %f100, %f101, %f102, %f103, %f104, %f105};
	bar.warp.sync 	-1;
	wmma.mma.sync.aligned.row.col.m16n16k16.f32.bf16.bf16.f32 {%f114, %f115, %f116, %f117, %f118, %f119, %f120, %f121}, {%r4, %r4, %r4, %r4}, {%r4, %r4, %r4, %r4}, {%f106, %f107, %f108, %f109, %f110, %f111, %f112, %f113};
	bar.warp.sync 	-1;
	wmma.mma.sync.aligned.row.col.m16n16k16.f32.bf16.bf16.f32 {%f122, %f123, %f124, %f125, %f126, %f127, %f128, %f129}, {%r4, %r4, %r4, %r4}, {%r4, %r4, %r4, %r4}, {%f114, %f115, %f116, %f117, %f118, %f119, %f120, %f121};
	bar.warp.sync 	-1;
	wmma.mma.sync.aligned.row.col.m16n16k16.f32.bf16.bf16.f32 {%f130, %f131, %f132, %f133, %f134, %f135, %f136, %f137}, {%r4, %r4, %r4, %r4}, {%r4, %r4, %r4, %r4}, {%f122, %f123, %f124, %f125, %f126, %f127, %f128, %f129};
	bar.warp.sync 	-1;
	wmma.mma.sync.aligned.row.col.m16n16k16.f32.bf16.bf16.f32 {%f138, %f139, %f140, %f141, %f142, %f143, %f144, %f145}, {%r4, %r4, %r4, %r4}, {%r4, %r4, %r4, %r4}, {%f130, %f131, %f132, %f133, %f134, %f135, %f136, %f137};
	bar.warp.sync 	-1;
	wmma.mma.sync.aligned.row.col.m16n16k16.f32.bf16.bf16.f32 {%f146, %f147, %f148, %f149, %f150, %f151, %f152, %f153}, {%r4, %r4, %r4, %r4}, {%r4, %r4, %r4, %r4}, {%f138, %f139, %f140, %f141, %f142, %f143, %f144, %f145};
	bar.warp.sync 	-1;
	wmma.mma.sync.aligned.row.col.m16n16k16.f32.bf16.bf16.f32 {%f154, %f155, %f156, %f157, %f158, %f159, %f160, %f161}, {%r4, %r4, %r4, %r4}, {%r4, %r4, %r4, %r4}, {%f146, %f147, %f148, %f149, %f150, %f151, %f152, %f153};
	bar.warp.sync 	-1;
	wmma.mma.sync.aligned.row.col.m16n16k16.f32.bf16.bf16.f32 {%f162, %f163, %f164, %f165, %f166, %f167, %f168, %f169}, {%r4, %r4, %r4, %r4}, {%r4, %r4, %r4, %r4}, {%f154, %f155, %f156, %f157, %f158, %f159, %f160, %f161};
	bar.warp.sync 	-1;
	wmma.mma.sync.aligned.row.col.m16n16k16.f32.bf16.bf16.f32 {%f170, %f171, %f172, %f173, %f174, %f175, %f176, %f177}, {%r4, %r4, %r4, %r4}, {%r4, %r4, %r4, %r4}, {%f162, %f163, %f164, %f165, %f166, %f167, %f168, %f169};
	bar.warp.sync 	-1;
	wmma.mma.sync.aligned.row.col.m16n16k16.f32.bf16.bf16.f32 {%f178, %f179, %f180, %f181, %f182, %f183, %f184, %f185}, {%r4, %r4, %r4, %r4}, {%r4, %r4, %r4, %r4}, {%f170, %f171, %f172, %f173, %f174, %f175, %f176, %f177};
	bar.warp.sync 	-1;
	wmma.mma.sync.aligned.row.col.m16n16k16.f32.bf16.bf16.f32 {%f186, %f187, %f188, %f189, %f190, %f191, %f192, %f193}, {%r4, %r4, %r4, %r4}, {%r4, %r4, %r4, %r4}, {%f178, %f179, %f180, %f181, %f182, %f183, %f184, %f185};
	bar.warp.sync 	-1;
	wmma.mma.sync.aligned.row.col.m16n16k16.f32.bf16.bf16.f32 {%f194, %f195, %f196, %f197, %f198, %f199, %f200, %f201}, {%r4, %r4, %r4, %r4}, {%r4, %r4, %r4, %r4}, {%f186, %f187, %f188, %f189, %f190, %f191, %f192, %f193};
	bar.warp.sync 	-1;
	wmma.mma.sync.aligned.row.col.m16n16k16.f32.bf16.bf16.f32 {%f202, %f203, %f204, %f205, %f206, %f207, %f208, %f209}, {%r4, %r4, %r4, %r4}, {%r4, %r4, %r4, %r4}, {%f194, %f195, %f196, %f197, %f198, %f199, %f200, %f201};
	bar.warp.sync 	-1;
	wmma.mma.sync.aligned.row.col.m16n16k16.f32.bf16.bf16.f32 {%f210, %f211, %f212, %f213, %f214, %f215, %f216, %f217}, {%r4, %r4, %r4, %r4}, {%r4, %r4, %r4, %r4}, {%f202, %f203, %f204, %f205, %f206, %f207, %f208, %f209};
	bar.warp.sync 	-1;
	wmma.mma.sync.aligned.row.col.m16n16k16.f32.bf16.bf16.f32 {%f218, %f219, %f220, %f221, %f222, %f223, %f224, %f225}, {%r4, %r4, %r4, %r4}, {%r4, %r4, %r4, %r4}, {%f210, %f211, %f212, %f213, %f214, %f215, %f216, %f217};
	bar.warp.sync 	-1;
	wmma.mma.sync.aligned.row.col.m16n16k16.f32.bf16.bf16.f32 {%f226, %f227, %f228, %f229, %f230, %f231, %f232, %f233}, {%r4, %r4, %r4, %r4}, {%r4, %r4, %r4, %r4}, {%f218, %f219, %f220, %f221, %f222, %f223, %f224, %f225};
	bar.warp.sync 	-1;
	wmma.mma.sync.aligned.row.col.m16n16k16.f32.bf16.bf16.f32 {%f234, %f235, %f236, %f237, %f238, %f239, %f240, %f241}, {%r4, %r4, %r4, %r4}, {%r4, %r4, %r4, %r4}, {%f226, %f227, %f228, %f229, %f230, %f231, %f232, %f233};
	bar.warp.sync 	-1;
	wmma.mma.sync.aligned.row.col.m16n16k16.f32.bf16.bf16.f32 {%f242, %f243, %f244, %f245, %f246, %f247, %f248, %f249}, {%r4, %r4, %r4, %r4}, {%r4, %r4, %r4, %r4}, {%f234, %f235, %f236, %f237, %f238, %f239, %f240, %f241};
	bar.warp.sync 	-1;
	wmma.mma.sync.aligned.row.col.m16n16k16.f32.bf16.bf16.f32 {%f250, %f251, %f252, %f253, %f254, %f255, %f256, %f257}, {%r4, %r4, %r4, %r4}, {%r4, %r4, %r4, %r4}, {%f242, %f243, %f244, %f245, %f246, %f247, %f248, %f249};
	bar.warp.sync 	-1;
	wmma.mma.sync.aligned.row.col.m16n16k16.f32.bf16.bf16.f32 {%f258, %f259, %f260, %f261, %f262, %f263, %f264, %f265}, {%r4, %r4, %r4, %r4}, {%r4, %r4, %r4, %r4}, {%f250, %f251, %f252, %f253, %f254, %f255, %f256, %f257};
	bar.warp.sync 	-1;
	wmma.mma.sync.aligned.row.col.m16n16k16.f32.bf16.bf16.f32 {%f266, %f267, %f268, %f269, %f270, %f271, %f272, %f273}, {%r4, %r4, %r4, %r4}, {%r4, %r4, %r4, %r4}, {%f258, %f259, %f260, %f261, %f262, %f263, %f264, %f265};
	bar.warp.sync 	-1;
	wmma.mma.sync.aligned.row.col.m16n16k16.f32.bf16.bf16.f32 {%f274, %f275, %f276, %f277, %f278, %f279, %f280, %f281}, {%r4, %r4, %r4, %r4}, {%r4, %r4, %r4, %r4}, {%f266, %f267, %f268, %f269, %f270, %f271, %f272, %f273};
	bar.warp.sync 	-1;
	wmma.mma.sync.aligned.row.col.m16n16k16.f32.bf16.bf16.f32 {%f282, %f283, %f284, %f285, %f286, %f287, %f288, %f289}, {%r4, %r4, %r4, %r4}, {%r4, %r4, %r4, %r4}, {%f274, %f275, %f276, %f277, %f278, %f279, %f280, %f281};
	bar.warp.sync 	-1;
	wmma.mma.sync.aligned.row.col.m16n16k16.f32.bf16.bf16.f32 {%f290, %f291, %f292, %f293, %f294, %f295, %f296, %f297}, {%r4, %r4, %r4, %r4}, {%r4, %r4, %r4, %r4}, {%f282, %f283, %f284, %f285, %f286, %f287, %f288, %f289};
	bar.warp.sync 	-1;
	wmma.mma.sync.aligned.row.col.m16n16k16.f32.bf16.bf16.f32 {%f298, %f299, %f300, %f301, %f302, %f303, %f304, %f305}, {%r4, %r4, %r4, %r4}, {%r4, %r4, %r4, %r4}, {%f290, %f291, %f292, %f293, %f294, %f295, %f296, %f297};
	bar.warp.sync 	-1;
	wmma.mma.sync.aligned.row.col.m16n16k16.f32.bf16.bf16.f32 {%f306, %f307, %f308, %f309, %f310, %f311, %f312, %f313}, {%r4, %r4, %r4, %r4}, {%r4, %r4, %r4, %r4}, {%f298, %f299, %f300, %f301, %f302, %f303, %f304, %f305};
	bar.warp.sync 	-1;
	wmma.mma.sync.aligned.row.col.m16n16k16.f32.bf16.bf16.f32 {%f314, %f315, %f316, %f317, %f318, %f319, %f320, %f321}, {%r4, %r4, %r4, %r4}, {%r4, %r4, %r4, %r4}, {%f306, %f307, %f308, %f309, %f310, %f311, %f312, %f313};
	bar.warp.sync 	-1;
	wmma.mma.sync.aligned.row.col.m16n16k16.f32.bf16.bf16.f32 {%f322, %f323, %f324, %f325, %f326, %f327, %f328, %f329}, {%r4, %r4, %r4, %r4}, {%r4, %r4, %r4, %r4}, {%f314, %f315, %f316, %f317, %f318, %f319, %f320, %f321};
	bar.warp.sync 	-1;
	wmma.mma.sync.aligned.row.col.m16n16k16.f32.bf16.bf16.f32 {%f330, %f331, %f332, %f333, %f334, %f335, %f336, %f337}, {%r4, %r4, %r4, %r4}, {%r4, %r4, %r4, %r4}, {%f322, %f323, %f324, %f325, %f326, %f327, %f328, %f329};
	bar.warp.sync 	-1;
	wmma.mma.sync.aligned.row.col.m16n16k16.f32.bf16.bf16.f32 {%f338, %f339, %f340, %f341, %f342, %f343, %f344, %f345}, {%r4, %r4, %r4, %r4}, {%r4, %r4, %r4, %r4}, {%f330, %f331, %f332, %f333, %f334, %f335, %f336, %f337};
	bar.warp.sync 	-1;
	wmma.mma.sync.aligned.row.col.m16n16k16.f32.bf16.bf16.f32 {%f346, %f347, %f348, %f349, %f350, %f351, %f352, %f353}, {%r4, %r4, %r4, %r4}, {%r4, %r4, %r4, %r4}, {%f338, %f339, %f340, %f341, %f342, %f343, %f344, %f345};
	bar.warp.sync 	-1;
	wmma.mma.sync.aligned.row.col.m16n16k16.f32.bf16.bf16.f32 {%f354, %f355, %f356, %f357, %f358, %f359, %f360, %f361}, {%r4, %r4, %r4, %r4}, {%r4, %r4, %r4, %r4}, {%f346, %f347, %f348, %f349, %f350, %f351, %f352, %f353};
	bar.warp.sync 	-1;
	wmma.mma.sync.aligned.row.col.m16n16k16.f32.bf16.bf16.f32 {%f362, %f363, %f364, %f365, %f366, %f367, %f368, %f369}, {%r4, %r4, %r4, %r4}, {%r4, %r4, %r4, %r4}, {%f354, %f355, %f356, %f357, %f358, %f359, %f360, %f361};
	bar.warp.sync 	-1;
	wmma.mma.sync.aligned.row.col.m16n16k16.f32.bf16.bf16.f32 {%f370, %f371, %f372, %f373, %f374, %f375, %f376, %f377}, {%r4, %r4, %r4, %r4}, {%r4, %r4, %r4, %r4}, {%f362, %f363, %f364, %f365, %f366, %f367, %f368, %f369};
	bar.warp.sync 	-1;
	wmma.mma.sync.aligned.row.col.m16n16k16.f32.bf16.bf16.f32 {%f378, %f379, %f380, %f381, %f382, %f383, %f384, %f385}, {%r4, %r4, %r4, %r4}, {%r4, %r4, %r4, %r4}, {%f370, %f371, %f372, %f373, %f374, %f375, %f376, %f377};
	bar.warp.sync 	-1;
	wmma.mma.sync.aligned.row.col.m16n16k16.f32.bf16.bf16.f32 {%f386, %f387, %f388, %f389, %f390, %f391, %f392, %f393}, {%r4, %r4, %r4, %r4}, {%r4, %r4, %r4, %r4}, {%f378, %f379, %f380, %f381, %f382, %f383, %f384, %f385};
	bar.warp.sync 	-1;
	wmma.mma.sync.aligned.row.col.m16n16k16.f32.bf16.bf16.f32 {%f394, %f395, %f396, %f397, %f398, %f399, %f400, %f401}, {%r4, %r4, %r4, %r4}, {%r4, %r4, %r4, %r4}, {%f386, %f387, %f388, %f389, %f390, %f391, %f392, %f393};
	bar.warp.sync 	-1;
	wmma.mma.sync.aligned.row.col.m16n16k16.f32.bf16.bf16.f32 {%f402, %f403, %f404, %f405, %f406, %f407, %f408, %f409}, {%r4, %r4, %r4, %r4}, {%r4, %r4, %r4, %r4}, {%f394, %f395, %f396, %f397, %f398, %f399, %f400, %f401};
	bar.warp.sync 	-1;
	wmma.mma.sync.aligned.row.col.m16n16k16.f32.bf16.bf16.f32 {%f410, %f411, %f412, %f413, %f414, %f415, %f416, %f417}, {%r4, %r4, %r4, %r4}, {%r4, %r4, %r4, %r4}, {%f402, %f403, %f404, %f405, %f406, %f407, %f408, %f409};
	bar.warp.sync 	-1;
	wmma.mma.sync.aligned.row.col.m16n16k16.f32.bf16.bf16.f32 {%f418, %f419, %f420, %f421, %f422, %f423, %f424, %f425}, {%r4, %r4, %r4, %r4}, {%r4, %r4, %r4, %r4}, {%f410, %f411, %f412, %f413, %f414, %f415, %f416, %f417};
	bar.warp.sync 	-1;
	wmma.mma.sync.aligned.row.col.m16n16k16.f32.bf16.bf16.f32 {%f426, %f427, %f428, %f429, %f430, %f431, %f432, %f433}, {%r4, %r4, %r4, %r4}, {%r4, %r4, %r4, %r4}, {%f418, %f419, %f420, %f421, %f422, %f423, %f424, %f425};
	bar.warp.sync 	-1;
	wmma.mma.sync.aligned.row.col.m16n16k16.f32.bf16.bf16.f32 {%f434, %f435, %f436, %f437, %f438, %f439, %f440, %f441}, {%r4, %r4, %r4, %r4}, {%r4, %r4, %r4, %r4}, {%f426, %f427, %f428, %f429, %f430, %f431, %f432, %f433};
	bar.warp.sync 	-1;
	wmma.mma.sync.aligned.row.col.m16n16k16.f32.bf16.bf16.f32 {%f442, %f443, %f444, %f445, %f446, %f447, %f448, %f449}, {%r4, %r4, %r4, %r4}, {%r4, %r4, %r4, %r4}, {%f434, %f435, %f436, %f437, %f438, %f439, %f440, %f441};
	bar.warp.sync 	-1;
	wmma.mma.sync.aligned.row.col.m16n16k16.f32.bf16.bf16.f32 {%f450, %f451, %f452, %f453, %f454, %f455, %f456, %f457}, {%r4, %r4, %r4, %r4}, {%r4, %r4, %r4, %r4}, {%f442, %f443, %f444, %f445, %f446, %f447, %f448, %f449};
	bar.warp.sync 	-1;
	wmma.mma.sync.aligned.row.col.m16n16k16.f32.bf16.bf16.f32 {%f458, %f459, %f460, %f461, %f462, %f463, %f464, %f465}, {%r4, %r4, %r4, %r4}, {%r4, %r4, %r4, %r4}, {%f450, %f451, %f452, %f453, %f454, %f455, %f456, %f457};
	bar.warp.sync 	-1;
	wmma.mma.sync.aligned.row.col.m16n16k16.f32.bf16.bf16.f32 {%f466, %f467, %f468, %f469, %f470, %f471, %f472, %f473}, {%r4, %r4, %r4, %r4}, {%r4, %r4, %r4, %r4}, {%f458, %f459, %f460, %f461, %f462, %f463, %f464, %f465};
	bar.warp.sync 	-1;
	wmma.mma.sync.aligned.row.col.m16n16k16.f32.bf16.bf16.f32 {%f474, %f475, %f476, %f477, %f478, %f479, %f480, %f481}, {%r4, %r4, %r4, %r4}, {%r4, %r4, %r4, %r4}, {%f466, %f467, %f468, %f469, %f470, %f471, %f472, %f473};
	bar.warp.sync 	-1;
	wmma.mma.sync.aligned.row.col.m16n16k16.f32.bf16.bf16.f32 {%f482, %f483, %f484, %f485, %f486, %f487, %f488, %f489}, {%r4, %r4, %r4, %r4}, {%r4, %r4, %r4, %r4}, {%f474, %f475, %f476, %f477, %f478, %f479, %f480, %f481};
	bar.warp.sync 	-1;
	wmma.mma.sync.aligned.row.col.m16n16k16.f32.bf16.bf16.f32 {%f490, %f491, %f492, %f493, %f494, %f495, %f496, %f497}, {%r4, %r4, %r4, %r4}, {%r4, %r4, %r4, %r4}, {%f482, %f483, %f484, %f485, %f486, %f487, %f488, %f489};
	bar.warp.sync 	-1;
	wmma.mma.sync.aligned.row.col.m16n16k16.f32.bf16.bf16.f32 {%f498, %f499, %f500, %f501, %f502, %f503, %f504, %f505}, {%r4, %r4, %r4, %r4}, {%r4, %r4, %r4, %r4}, {%f490, %f491, %f492, %f493, %f494, %f495, %f496, %f497};
	bar.warp.sync 	-1;
	wmma.mma.sync.aligned.row.col.m16n16k16.f32.bf16.bf16.f32 {%f506, %f507, %f508, %f509, %f510, %f511, %f512, %f513}, {%r4, %r4, %r4, %r4}, {%r4, %r4, %r4, %r4}, {%f498, %f499, %f500, %f501, %f502, %f503, %f504, %f505};
	bar.warp.sync 	-1;
	wmma.mma.sync.aligned.row.col.m16n16k16.f32.bf16.bf16.f32 {%f514, %f515, %f516, %f517, %f518, %f519, %f520, %f521}, {%r4, %r4, %r4, %r4}, {%r4, %r4, %r4, %r4}, {%f506, %f507, %f508, %f509, %f510, %f511, %f512, %f513};
	bar.warp.sync 	-1;
	wmma.mma.sync.aligned.row.col.m16n16k16.f32.bf16.bf16.f32 {%f522, %f523, %f524, %f525, %f526, %f527, %f528, %f529}, {%r4, %r4, %r4, %r4}, {%r4, %r4, %r4, %r4}, {%f514, %f515, %f516, %f517, %f518, %f519, %f520, %f521};
	bar.warp.sync 	-1;
	wmma.mma.sync.aligned.row.col.m16n16k16.f32.bf16.bf16.f32 {%f530, %f531, %f532, %f533, %f534, %f535, %f536, %f537}, {%r4, %r4, %r4, %r4}, {%r4, %r4, %r4, %r4}, {%f522, %f523, %f524, %f525, %f526, %f527, %f528, %f529};
	bar.warp.sync 	-1;
	wmma.mma.sync.aligned.row.col.m16n16k16.f32.bf16.bf16.f32 {%f538, %f539, %f540, %f541, %f542, %f543, %f544, %f545}, {%r4, %r4, %r4, %r4}, {%r4, %r4, %r4, %r4}, {%f530, %f531, %f532, %f533, %f534, %f535, %f536, %f537};
	bar.warp.sync 	-1;
	wmma.mma.sync.aligned.row.col.m16n16k16.f32.bf16.bf16.f32 {%f546, %f547, %f548, %f549, %f550, %f551, %f552, %f553}, {%r4, %r4, %r4, %r4}, {%r4, %r4, %r4, %r4}, {%f538, %f539, %f540, %f541, %f542, %f543, %f544, %f545};
	bar.warp.sync 	-1;
	wmma.mma.sync.aligned.row.col.m16n16k16.f32.bf16.bf16.f32 {%f554, %f555, %f556, %f557, %f558, %f559, %f560, %f561}, {%r4, %r4, %r4, %r4}, {%r4, %r4, %r4, %r4}, {%f546, %f547, %f548, %f549, %f550, %f551, %f552, %f553};
	bar.warp.sync 	-1;
	wmma.mma.sync.aligned.row.col.m16n16k16.f32.bf16.bf16.f32 {%f562, %f563, %f564, %f565, %f566, %f567, %f568, %f569}, {%r4, %r4, %r4, %r4}, {%r4, %r4, %r4, %r4}, {%f554, %f555, %f556, %f557, %f558, %f559, %f560, %f561};
	bar.warp.sync 	-1;
	wmma.mma.sync.aligned.row.col.m16n16k16.f32.bf16.bf16.f32 {%f570, %f571, %f572, %f573, %f574, %f575, %f576, %f577}, {%r4, %r4, %r4, %r4}, {%r4, %r4, %r4, %r4}, {%f562, %f563, %f564, %f565, %f566, %f567, %f568, %f569};
	bar.warp.sync 	-1;
	wmma.mma.sync.aligned.row.col.m16n16k16.f32.bf16.bf16.f32 {%f578, %f579, %f580, %f581, %f582, %f583, %f584, %f585}, {%r4, %r4, %r4, %r4}, {%r4, %r4, %r4, %r4}, {%f570, %f571, %f572, %f573, %f574, %f575, %f576, %f577};
	bar.warp.sync 	-1;
	wmma.mma.sync.aligned.row.col.m16n16k16.f32.bf16.bf16.f32 {%f586, %f587, %f588, %f589, %f590, %f591, %f592, %f593}, {%r4, %r4, %r4, %r4}, {%r4, %r4, %r4, %r4}, {%f578, %f579, %f580, %f581, %f582, %f583, %f584, %f585};
	bar.warp.sync 	-1;
	wmma.mma.sync.aligned.row.col.m16n16k16.f32.bf16.bf16.f32 {%f594, %f595, %f596, %f597, %f598, %f599, %f600, %f601}, {%r4, %r4, %r4, %r4}, {%r4, %r4, %r4, %r4}, {%f586, %f587, %f588, %f589, %f590, %f591, %f592, %f593};
	bar.warp.sync 	-1;
	wmma.mma.sync.aligned.row.col.m16n16k16.f32.bf16.bf16.f32 {%f602, %f603, %f604, %f605, %f606, %f607, %f608, %f609}, {%r4, %r4, %r4, %r4}, {%r4, %r4, %r4, %r4}, {%f594, %f595, %f596, %f597, %f598, %f599, %f600, %f601};
	bar.warp.sync 	-1;
	wmma.mma.sync.aligned.row.col.m16n16k16.f32.bf16.bf16.f32 {%f610, %f611, %f612, %f613, %f614, %f615, %f616, %f617}, {%r4, %r4, %r4, %r4}, {%r4, %r4, %r4, %r4}, {%f602, %f603, %f604, %f605, %f606, %f607, %f608, %f609};
	bar.warp.sync 	-1;
	wmma.mma.sync.aligned.row.col.m16n16k16.f32.bf16.bf16.f32 {%f618, %f619, %f620, %f621, %f622, %f623, %f624, %f625}, {%r4, %r4, %r4, %r4}, {%r4, %r4, %r4, %r4}, {%f610, %f611, %f612, %f613, %f614, %f615, %f616, %f617};
	bar.warp.sync 	-1;
	wmma.mma.sync.aligned.row.col.m16n16k16.f32.bf16.bf16.f32 {%f626, %f627, %f628, %f629, %f630, %f631, %f632, %f633}, {%r4, %r4, %r4, %r4}, {%r4, %r4, %r4, %r4}, {%f618, %f619, %f620, %f621, %f622, %f623, %f624, %f625};
	bar.warp.sync 	-1;
	wmma.mma.sync.aligned.row.col.m16n16k16.f32.bf16.bf16.f32 {%f634, %f635, %f636, %f637, %f638, %f639, %f640, %f641}, {%r4, %r4, %r4, %r4}, {%r4, %r4, %r4, %r4}, {%f626, %f627, %f628, %f629, %f630, %f631, %f632, %f633};
	bar.warp.sync 	-1;
	wmma.mma.sync.aligned.row.col.m16n16k16.f32.bf16.bf16.f32 {%f642, %f643, %f644, %f645, %f646, %f647, %f648, %f649}, {%r4, %r4, %r4, %r4}, {%r4, %r4, %r4, %r4}, {%f634, %f635, %f636, %f637, %f638, %f639, %f640, %f641};
	bar.warp.sync 	-1;
	wmma.mma.sync.aligned.row.col.m16n16k16.f32.bf16.bf16.f32 {%f650, %f651, %f652, %f653, %f654, %f655, %f656, %f657}, {%r4, %r4, %r4, %r4}, {%r4, %r4, %r4, %r4}, {%f642, %f643, %f644, %f645, %f646, %f647, %f648, %f649};
	bar.warp.sync 	-1;
	wmma.mma.sync.aligned.row.col.m16n16k16.f32.bf16.bf16.f32 {%f658, %f659, %f660, %f661, %f662, %f663, %f664, %f665}, {%r4, %r4, %r4, %r4}, {%r4, %r4, %r4, %r4}, {%f650, %f651, %f652, %f653, %f654, %f655, %f656, %f657};
	bar.warp.sync 	-1;
	wmma.mma.sync.aligned.row.col.m16n16k16.f32.bf16.bf16.f32 {%f666, %f667, %f668, %f669, %f670, %f671, %f672, %f673}, {%r4, %r4, %r4, %r4}, {%r4, %r4, %r4, %r4}, {%f658, %f659, %f660, %f661, %f662, %f663, %f664, %f665};
	bar.warp.sync 	-1;
	wmma.mma.sync.aligned.row.col.m16n16k16.f32.bf16.bf16.f32 {%f674, %f675, %f676, %f677, %f678, %f679, %f680, %f681}, {%r4, %r4, %r4, %r4}, {%r4, %r4, %r4, %r4}, {%f666, %f667, %f668, %f669, %f670, %f671, %f672, %f673};
	bar.warp.sync 	-1;
	wmma.mma.sync.aligned.row.col.m16n16k16.f32.bf16.bf16.f32 {%f682, %f683, %f684, %f685, %f686, %f687, %f688, %f689}, {%r4, %r4, %r4, %r4}, {%r4, %r4, %r4, %r4}, {%f674, %f675, %f676, %f677, %f678, %f679, %f680, %f681};
	bar.warp.sync 	-1;
	wmma.mma.sync.aligned.row.col.m16n16k16.f32.bf16.bf16.f32 {%f690, %f691, %f692, %f693, %f694, %f695, %f696, %f697}, {%r4, %r4, %r4, %r4}, {%r4, %r4, %r4, %r4}, {%f682, %f683, %f684, %f685, %f686, %f687, %f688, %f689};
	bar.warp.sync 	-1;
	wmma.mma.sync.aligned.row.col.m16n16k16.f32.bf16.bf16.f32 {%f698, %f699, %f700, %f701, %f702, %f703, %f704, %f705}, {%r4, %r4, %r4, %r4}, {%r4, %r4, %r4, %r4}, {%f690, %f691, %f692, %f693, %f694, %f695, %f696, %f697};
	bar.warp.sync 	-1;
	wmma.mma.sync.aligned.row.col.m16n16k16.f32.bf16.bf16.f32 {%f706, %f707, %f708, %f709, %f710, %f711, %f712, %f713}, {%r4, %r4, %r4, %r4}, {%r4, %r4, %r4, %r4}, {%f698, %f699, %f700, %f701, %f702, %f703, %f704, %f705};
	bar.warp.sync 	-1;
	wmma.mma.sync.aligned.row.col.m16n16k16.f32.bf16.bf16.f32 {%f714, %f715, %f716, %f717, %f718, %f719, %f720, %f721}, {%r4, %r4, %r4, %r4}, {%r4, %r4, %r4, %r4}, {%f706, %f707, %f708, %f709, %f710, %f711, %f712, %f713};
	bar.warp.sync 	-1;
	wmma.mma.sync.aligned.row.col.m16n16k16.f32.bf16.bf16.f32 {%f722, %f723, %f724, %f725, %f726, %f727, %f728, %f729}, {%r4, %r4, %r4, %r4}, {%r4, %r4, %r4, %r4}, {%f714, %f715, %f716, %f717, %f718, %f719, %f720, %f721};
	bar.warp.sync 	-1;
	wmma.mma.sync.aligned.row.col.m16n16k16.f32.bf16.bf16.f32 {%f730, %f731, %f732, %f733, %f734, %f735, %f736, %f737}, {%r4, %r4, %r4, %r4}, {%r4, %r4, %r4, %r4}, {%f722, %f723, %f724, %f725, %f726, %f727, %f728, %f729};
	bar.warp.sync 	-1;
	wmma.mma.sync.aligned.row.col.m16n16k16.f32.bf16.bf16.f32 {%f738, %f739, %f740, %f741, %f742, %f743, %f744, %f745}, {%r4, %r4, %r4, %r4}, {%r4, %r4, %r4, %r4}, {%f730, %f731, %f732, %f733, %f734, %f735, %f736, %f737};
	bar.warp.sync 	-1;
	wmma.mma.sync.aligned.row.col.m16n16k16.f32.bf16.bf16.f32 {%f746, %f747, %f748, %f749, %f750, %f751, %f752, %f753}, {%r4, %r4, %r4, %r4}, {%r4, %r4, %r4, %r4}, {%f738, %f739, %f740, %f741, %f742, %f743, %f744, %f745};
	bar.warp.sync 	-1;
	wmma.mma.sync.aligned.row.col.m16n16k16.f32.bf16.bf16.f32 {%f754, %f755, %f756, %f757, %f758, %f759, %f760, %f761}, {%r4, %r4, %r4, %r4}, {%r4, %r4, %r4, %r4}, {%f746, %f747, %f748, %f749, %f750, %f751, %f752, %f753};
	bar.warp.sync 	-1;
	wmma.mma.sync.aligned.row.col.m16n16k16.f32.bf16.bf16.f32 {%f762, %f763, %f764, %f765, %f766, %f767, %f768, %f769}, {%r4, %r4, %r4, %r4}, {%r4, %r4, %r4, %r4}, {%f754, %f755, %f756, %f757, %f758, %f759, %f760, %f761};
	bar.warp.sync 	-1;
	wmma.mma.sync.aligned.row.col.m16n16k16.f32.bf16.bf16.f32 {%f770, %f771, %f772, %f773, %f774, %f775, %f776, %f777}, {%r4, %r4, %r4, %r4}, {%r4, %r4, %r4, %r4}, {%f762, %f763, %f764, %f765, %f766, %f767, %f768, %f769};
	bar.warp.sync 	-1;
	wmma.mma.sync.aligned.row.col.m16n16k16.f32.bf16.bf16.f32 {%f778, %f779, %f780, %f781, %f782, %f783, %f784, %f785}, {%r4, %r4, %r4, %r4}, {%r4, %r4, %r4, %r4}, {%f770, %f771, %f772, %f773, %f774, %f775, %f776, %f777};
	bar.warp.sync 	-1;
	wmma.mma.sync.aligned.row.col.m16n16k16.f32.bf16.bf16.f32 {%f786, %f787, %f788, %f789, %f790, %f791, %f792, %f793}, {%r4, %r4, %r4, %r4}, {%r4, %r4, %r4, %r4}, {%f778, %f779, %f780, %f781, %f782, %f783, %f784, %f785};
	bar.warp.sync 	-1;
	wmma.mma.sync.aligned.row.col.m16n16k16.f32.bf16.bf16.f32 {%f794, %f795, %f796, %f797, %f798, %f799, %f800, %f801}, {%r4, %r4, %r4, %r4}, {%r4, %r4, %r4, %r4}, {%f786, %f787, %f788, %f789, %f790, %f791, %f792, %f793};
	bar.warp.sync 	-1;
	wmma.mma.sync.aligned.row.col.m16n16k16.f32.bf16.bf16.f32 {%f802, %f803, %f804, %f805, %f806, %f807, %f808, %f809}, {%r4, %r4, %r4, %r4}, {%r4, %r4, %r4, %r4}, {%f794, %f795, %f796, %f797, %f798, %f799, %f800, %f801};
	bar.warp.sync 	-1;
	wmma.mma.sync.aligned.row.col.m16n16k16.f32.bf16.bf16.f32 {%f810, %f811, %f812, %f813, %f814, %f815, %f816, %f817}, {%r4, %r4, %r4, %r4}, {%r4, %r4, %r4, %r4}, {%f802, %f803, %f804, %f805, %f806, %f807, %f808, %f809};
	bar.warp.sync 	-1;
	wmma.mma.sync.aligned.row.col.m16n16k16.f32.bf16.bf16.f32 {%f818, %f819, %f820, %f821, %f822, %f823, %f824, %f825}, {%r4, %r4, %r4, %r4}, {%r4, %r4, %r4, %r4}, {%f810, %f811, %f812, %f813, %f814, %f815, %f816, %f817};
	bar.warp.sync 	-1;
	wmma.mma.sync.aligned.row.col.m16n16k16.f32.bf16.bf16.f32 {%f826, %f827, %f828, %f829, %f830, %f831, %f832, %f833}, {%r4, %r4, %r4, %r4}, {%r4, %r4, %r4, %r4}, {%f818, %f819, %f820, %f821, %f822, %f823, %f824, %f825};
	bar.warp.sync 	-1;
	wmma.mma.sync.aligned.row.col.m16n16k16.f32.bf16.bf16.f32 {%f834, %f835, %f836, %f837, %f838, %f839, %f840, %f841}, {%r4, %r4, %r4, %r4}, {%r4, %r4, %r4, %r4}, {%f826, %f827, %f828, %f829, %f830, %f831, %f832, %f833};
	bar.warp.sync 	-1;
	wmma.mma.sync.aligned.row.col.m16n16k16.f32.bf16.bf16.f32 {%f842, %f843, %f844, %f845, %f846, %f847, %f848, %f849}, {%r4, %r4, %r4, %r4}, {%r4, %r4, %r4, %r4}, {%f834, %f835, %f836, %f837, %f838, %f839, %f840, %f841};
	bar.warp.sync 	-1;
	wmma.mma.sync.aligned.row.col.m16n16k16.f32.bf16.bf16.f32 {%f850, %f851, %f852, %f853, %f854, %f855, %f856, %f857}, {%r4, %r4, %r4, %r4}, {%r4, %r4, %r4, %r4}, {%f842, %f843, %f844, %f845, %f846, %f847, %f848, %f849};
	bar.warp.sync 	-1;
	wmma.mma.sync.aligned.row.col.m16n16k16.f32.bf16.bf16.f32 {%f858, %f859, %f860, %f861, %f862, %f863, %f864, %f865}, {%r4, %r4, %r4, %r4}, {%r4, %r4, %r4, %r4}, {%f850, %f851, %f852, %f853, %f854, %f855, %f856, %f857};
	bar.warp.sync 	-1;
	wmma.mma.sync.aligned.row.col.m16n16k16.f32.bf16.bf16.f32 {%f866, %f867, %f868, %f869, %f870, %f871, %f872, %f873}, {%r4, %r4, %r4, %r4}, {%r4, %r4, %r4, %r4}, {%f858, %f859, %f860, %f861, %f862, %f863, %f864, %f865};
	bar.warp.sync 	-1;
	wmma.mma.sync.aligned.row.col.m16n16k16.f32.bf16.bf16.f32 {%f874, %f875, %f876, %f877, %f878, %f879, %f880, %f881}, {%r4, %r4, %r4, %r4}, {%r4, %r4, %r4, %r4}, {%f866, %f867, %f868, %f869, %f870, %f871, %f872, %f873};
	bar.warp.sync 	-1;
	wmma.mma.sync.aligned.row.col.m16n16k16.f32.bf16.bf16.f32 {%f882, %f883, %f884, %f885, %f886, %f887, %f888, %f889}, {%r4, %r4, %r4, %r4}, {%r4, %r4, %r4, %r4}, {%f874, %f875, %f876, %f877, %f878, %f879, %f880, %f881};
	bar.warp.sync 	-1;
	wmma.mma.sync.aligned.row.col.m16n16k16.f32.bf16.bf16.f32 {%f890, %f891, %f892, %f893, %f894, %f895, %f896, %f897}, {%r4, %r4, %r4, %r4}, {%r4, %r4, %r4, %r4}, {%f882, %f883, %f884, %f885, %f886, %f887, %f888, %f889};
	bar.warp.sync 	-1;
	wmma.mma.sync.aligned.row.col.m16n16k16.f32.bf16.bf16.f32 {%f898, %f899, %f900, %f901, %f902, %f903, %f904, %f905}, {%r4, %r4, %r4, %r4}, {%r4, %r4, %r4, %r4}, {%f890, %f891, %f892, %f893, %f894, %f895, %f896, %f897};
	bar.warp.sync 	-1;
	wmma.mma.sync.aligned.row.col.m16n16k16.f32.bf16.bf16.f32 {%f906, %f907, %f908, %f909, %f910, %f911, %f912, %f913}, {%r4, %r4, %r4, %r4}, {%r4, %r4, %r4, %r4}, {%f898, %f899, %f900, %f901, %f902, %f903, %f904, %f905};
	bar.warp.sync 	-1;
	wmma.mma.sync.aligned.row.col.m16n16k16.f32.bf16.bf16.f32 {%f914, %f915, %f916, %f917, %f918, %f919, %f920, %f921}, {%r4, %r4, %r4, %r4}, {%r4, %r4, %r4, %r4}, {%f906, %f907, %f908, %f909, %f910, %f911, %f912, %f913};
	bar.warp.sync 	-1;
	wmma.mma.sync.aligned.row.col.m16n16k16.f32.bf16.bf16.f32 {%f922, %f923, %f924, %f925, %f926, %f927, %f928, %f929}, {%r4, %r4, %r4, %r4}, {%r4, %r4, %r4, %r4}, {%f914, %f915, %f916, %f917, %f918, %f919, %f920, %f921};
	bar.warp.sync 	-1;
	wmma.mma.sync.aligned.row.col.m16n16k16.f32.bf16.bf16.f32 {%f930, %f931, %f932, %f933, %f934, %f935, %f936, %f937}, {%r4, %r4, %r4, %r4}, {%r4, %r4, %r4, %r4}, {%f922, %f923, %f924, %f925, %f926, %f927, %f928, %f929};
	bar.warp.sync 	-1;
	wmma.mma.sync.aligned.row.col.m16n16k16.f32.bf16.bf16.f32 {%f938, %f939, %f940, %f941, %f942, %f943, %f944, %f945}, {%r4, %r4, %r4, %r4}, {%r4, %r4, %r4, %r4}, {%f930, %f931, %f932, %f933, %f934, %f935, %f936, %f937};
	bar.warp.sync 	-1;
	wmma.mma.sync.aligned.row.col.m16n16k16.f32.bf16.bf16.f32 {%f946, %f947, %f948, %f949, %f950, %f951, %f952, %f953}, {%r4, %r4, %r4, %r4}, {%r4, %r4, %r4, %r4}, {%f938, %f939, %f940, %f941, %f942, %f943, %f944, %f945};
	bar.warp.sync 	-1;
	wmma.mma.sync.aligned.row.col.m16n16k16.f32.bf16.bf16.f32 {%f954, %f955, %f956, %f957, %f958, %f959, %f960, %f961}, {%r4, %r4, %r4, %r4}, {%r4, %r4, %r4, %r4}, {%f946, %f947, %f948, %f949, %f950, %f951, %f952, %f953};
	bar.warp.sync 	-1;
	wmma.mma.sync.aligned.row.col.m16n16k16.f32.bf16.bf16.f32 {%f962, %f963, %f964, %f965, %f966, %f967, %f968, %f969}, {%r4, %r4, %r4, %r4}, {%r4, %r4, %r4, %r4}, {%f954, %f955, %f956, %f957, %f958, %f959, %f960, %f961};
	bar.warp.sync 	-1;
	wmma.mma.sync.aligned.row.col.m16n16k16.f32.bf16.bf16.f32 {%f970, %f971, %f972, %f973, %f974, %f975, %f976, %f977}, {%r4, %r4, %r4, %r4}, {%r4, %r4, %r4, %r4}, {%f962, %f963, %f964, %f965, %f966, %f967, %f968, %f969};
	bar.warp.sync 	-1;
	wmma.mma.sync.aligned.row.col.m16n16k16.f32.bf16.bf16.f32 {%f978, %f979, %f980, %f981, %f982, %f983, %f984, %f985}, {%r4, %r4, %r4, %r4}, {%r4, %r4, %r4, %r4}, {%f970, %f971, %f972, %f973, %f974, %f975, %f976, %f977};
	bar.warp.sync 	-1;
	wmma.mma.sync.aligned.row.col.m16n16k16.f32.bf16.bf16.f32 {%f986, %f987, %f988, %f989, %f990, %f991, %f992, %f993}, {%r4, %r4, %r4, %r4}, {%r4, %r4, %r4, %r4}, {%f978, %f979, %f980, %f981, %f982, %f983, %f984, %f985};
	bar.warp.sync 	-1;
	wmma.mma.sync.aligned.row.col.m16n16k16.f32.bf16.bf16.f32 {%f994, %f995, %f996, %f997, %f998, %f999, %f1000, %f1001}, {%r4, %r4, %r4, %r4}, {%r4, %r4, %r4, %r4}, {%f986, %f987, %f988, %f989, %f990, %f991, %f992, %f993};
	bar.warp.sync 	-1;
	wmma.mma.sync.aligned.row.col.m16n16k16.f32.bf16.bf16.f32 {%f1002, %f1003, %f1004, %f1005, %f1006, %f1007, %f1008, %f1009}, {%r4, %r4, %r4, %r4}, {%r4, %r4, %r4, %r4}, {%f994, %f995, %f996, %f997, %f998, %f999, %f1000, %f1001};
	bar.warp.sync 	-1;
	wmma.mma.sync.aligned.row.col.m16n16k16.f32.bf16.bf16.f32 {%f1010, %f1011, %f1012, %f1013, %f1014, %f1015, %f1016, %f1017}, {%r4, %r4, %r4, %r4}, {%r4, %r4, %r4, %r4}, {%f1002, %f1003, %f1004, %f1005, %f1006, %f1007, %f1008, %f1009};
	bar.warp.sync 	-1;
	wmma.mma.sync.aligned.row.col.m16n16k16.f32.bf16.bf16.f32 {%f1018, %f1019, %f1020, %f1021, %f1022, %f1023, %f1024, %f1025}, {%r4, %r4, %r4, %r4}, {%r4, %r4, %r4, %r4}, {%f1010, %f1011, %f1012, %f1013, %f1014, %f1015, %f1016, %f1017};
	bar.warp.sync 	-1;
	wmma.mma.sync.aligned.row.col.m16n16k16.f32.bf16.bf16.f32 {%f1026, %f1027, %f1028, %f1029, %f1030, %f1031, %f1032, %f1033}, {%r4, %r4, %r4, %r4}, {%r4, %r4, %r4, %r4}, {%f1018, %f1019, %f1020, %f1021, %f1022, %f1023, %f1024, %f1025};
	bar.warp.sync 	-1;
	wmma.mma.sync.aligned.row.col.m16n16k16.f32.bf16.bf16.f32 {%f1034, %f1035, %f1036, %f1037, %f1038, %f1039, %f1040, %f1041}, {%r4, %r4, %r4, %r4}, {%r4, %r4, %r4, %r4}, {%f1026, %f1027, %f1028, %f1029, %f1030, %f1031, %f1032, %f1033};
	bar.warp.sync 	-1;
	wmma.mma.sync.aligned.row.col.m16n16k16.f32.bf16.bf16.f32 {%f1042, %f1043, %f1044, %f1045, %f1046, %f1047, %f1048, %f1049}, {%r4, %r4, %r4, %r4}, {%r4, %r4, %r4, %r4}, {%f1034, %f1035, %f1036, %f1037, %f1038, %f1039, %f1040, %f1041};
	bar.warp.sync 	-1;
	wmma.mma.sync.aligned.row.col.m16n16k16.f32.bf16.bf16.f32 {%f1050, %f1051, %f1052, %f1053, %f1054, %f1055, %f1056, %f1057}, {%r4, %r4, %r4, %r4}, {%r4, %r4, %r4, %r4}, {%f1042, %f1043, %f1044, %f1045, %f1046, %f1047, %f1048, %f1049};
	bar.warp.sync 	-1;
	wmma.mma.sync.aligned.row.col.m16n16k16.f32.bf16.bf16.f32 {%f1058, %f1059, %f1060, %f1061, %f1062, %f1063, %f1064, %f1065}, {%r4, %r4, %r4, %r4}, {%r4, %r4, %r4, %r4}, {%f1050, %f1051, %f1052, %f1053, %f1054, %f1055, %f1056, %f1057};
	bar.warp.sync 	-1;
	wmma.mma.sync.aligned.row.col.m16n16k16.f32.bf16.bf16.f32 {%f1066, %f1067, %f1068, %f1069, %f1070, %f1071, %f1072, %f1073}, {%r4, %r4, %r4, %r4}, {%r4, %r4, %r4, %r4}, {%f1058, %f1059, %f1060, %f1061, %f1062, %f1063, %f1064, %f1065};
	bar.warp.sync 	-1;
	wmma.mma.sync.aligned.row.col.m16n16k16.f32.bf16.bf16.f32 {%f1074, %f1075, %f1076, %f1077, %f1078, %f1079, %f1080, %f1081}, {%r4, %r4, %r4, %r4}, {%r4, %r4, %r4, %r4}, {%f1066, %f1067, %f1068, %f1069, %f1070, %f1071, %f1072, %f1073};
	bar.warp.sync 	-1;
	wmma.mma.sync.aligned.row.col.m16n16k16.f32.bf16.bf16.f32 {%f1082, %f1083, %f1084, %f1085, %f1086, %f1087, %f1088, %f1089}, {%r4, %r4, %r4, %r4}, {%r4, %r4, %r4, %r4}, {%f1074, %f1075, %f1076, %f1077, %f1078, %f1079, %f1080, %f1081};
	bar.warp.sync 	-1;
	wmma.mma.sync.aligned.row.col.m16n16k16.f32.bf16.bf16.f32 {%f1090, %f1091, %f1092, %f1093, %f1094, %f1095, %f1096, %f1097}, {%r4, %r4, %r4, %r4}, {%r4, %r4, %r4, %r4}, {%f1082, %f1083, %f1084, %f1085, %f1086, %f1087, %f1088, %f1089};
	bar.warp.sync 	-1;
	wmma.mma.sync.aligned.row.col.m16n16k16.f32.bf16.bf16.f32 {%f1098, %f1099, %f1100, %f1101, %f1102, %f1103, %f1104, %f1105}, {%r4, %r4, %r4, %r4}, {%r4, %r4, %r4, %r4}, {%f1090, %f1091, %f1092, %f1093, %f1094, %f1095, %f1096, %f1097};
	bar.warp.sync 	-1;
	wmma.mma.sync.aligned.row.col.m16n16k16.f32.bf16.bf16.f32 {%f1106, %f1107, %f1108, %f1109, %f1110, %f1111, %f1112, %f1113}, {%r4, %r4, %r4, %r4}, {%r4, %r4, %r4, %r4}, {%f1098, %f1099, %f1100, %f1101, %f1102, %f1103, %f1104, %f1105};
	bar.warp.sync 	-1;
	wmma.mma.sync.aligned.row.col.m16n16k16.f32.bf16.bf16.f32 {%f1114, %f1115, %f1116, %f1117, %f1118, %f1119, %f1120, %f1121}, {%r4, %r4, %r4, %r4}, {%r4, %r4, %r4, %r4}, {%f1106, %f1107, %f1108, %f1109, %f1110, %f1111, %f1112, %f1113};
	bar.warp.sync 	-1;
	wmma.mma.sync.aligned.row.col.m16n16k16.f32.bf16.bf16.f32 {%f1122, %f1123, %f1124, %f1125, %f1126, %f1127, %f1128, %f1129}, {%r4, %r4, %r4, %r4}, {%r4, %r4, %r4, %r4}, {%f1114, %f1115, %f1116, %f1117, %f1118, %f1119, %f1120, %f1121};
	bar.warp.sync 	-1;
	wmma.mma.sync.aligned.row.col.m16n16k16.f32.bf16.bf16.f32 {%f1130, %f1131, %f1132, %f1133, %f1134, %f1135, %f1136, %f1137}, {%r4, %r4, %r4, %r4}, {%r4, %r4, %r4, %r4}, {%f1122, %f1123, %f1124, %f1125, %f1126, %f1127, %f1128, %f1129};
	bar.warp.sync 	-1;
	wmma.mma.sync.aligned.row.col.m16n16k16.f32.bf16.bf16.f32 {%f1138, %f1139, %f1140, %f1141, %f1142, %f1143, %f1144, %f1145}, {%r4, %r4, %r4, %r4}, {%r4, %r4, %r4, %r4}, {%f1130, %f1131, %f1132, %f1133, %f1134, %f1135, %f1136, %f1137};
	bar.warp.sync 	-1;
	wmma.mma.sync.aligned.row.col.m16n16k16.f32.bf16.bf16.f32 {%f1146, %f1147, %f1148, %f1149, %f1150, %f1151, %f1152, %f1153}, {%r4, %r4, %r4, %r4}, {%r4, %r4, %r4, %r4}, {%f1138, %f1139, %f1140, %f1141, %f1142, %f1143, %f1144, %f1145};
	bar.warp.sync 	-1;
	wmma.mma.sync.aligned.row.col.m16n16k16.f32.bf16.bf16.f32 {%f1154, %f1155, %f1156, %f1157, %f1158, %f1159, %f1160, %f1161}, {%r4, %r4, %r4, %r4}, {%r4, %r4, %r4, %r4}, {%f1146, %f1147, %f1148, %f1149, %f1150, %f1151, %f1152, %f1153};
	bar.warp.sync 	-1;
	wmma.mma.sync.aligned.row.col.m16n16k16.f32.bf16.bf16.f32 {%f1162, %f1163, %f1164, %f1165, %f1166, %f1167, %f1168, %f1169}, {%r4, %r4, %r4, %r4}, {%r4, %r4, %r4, %r4}, {%f1154, %f1155, %f1156, %f1157, %f1158, %f1159, %f1160, %f1161};
	bar.warp.sync 	-1;
	wmma.mma.sync.aligned.row.col.m16n16k16.f32.bf16.bf16.f32 {%f1170, %f1171, %f1172, %f1173, %f1174, %f1175, %f1176, %f1177}, {%r4, %r4, %r4, %r4}, {%r4, %r4, %r4, %r4}, {%f1162, %f1163, %f1164, %f1165, %f1166, %f1167, %f1168, %f1169};
	bar.warp.sync 	-1;
	wmma.mma.sync.aligned.row.col.m16n16k16.f32.bf16.bf16.f32 {%f1178, %f1179, %f1180, %f1181, %f1182, %f1183, %f1184, %f1185}, {%r4, %r4, %r4, %r4}, {%r4, %r4, %r4, %r4}, {%f1170, %f1171, %f1172, %f1173, %f1174, %f1175, %f1176, %f1177};
	bar.warp.sync 	-1;
	wmma.mma.sync.aligned.row.col.m16n16k16.f32.bf16.bf16.f32 {%f1186, %f1187, %f1188, %f1189, %f1190, %f1191, %f1192, %f1193}, {%r4, %r4, %r4, %r4}, {%r4, %r4, %r4, %r4}, {%f1178, %f1179, %f1180, %f1181, %f1182, %f1183, %f1184, %f1185};
	bar.warp.sync 	-1;
	wmma.mma.sync.aligned.row.col.m16n16k16.f32.bf16.bf16.f32 {%f1194, %f1195, %f1196, %f1197, %f1198, %f1199, %f1200, %f1201}, {%r4, %r4, %r4, %r4}, {%r4, %r4, %r4, %r4}, {%f1186, %f1187, %f1188, %f1189, %f1190, %f1191, %f1192, %f1193};
	bar.warp.sync 	-1;
	wmma.mma.sync.aligned.row.col.m16n16k16.f32.bf16.bf16.f32 {%f1202, %f1203, %f1204, %f1205, %f1206, %f1207, %f1208, %f1209}, {%r4, %r4, %r4, %r4}, {%r4, %r4, %r4, %r4}, {%f1194, %f1195, %f1196, %f1197, %f1198, %f1199, %f1200, %f1201};
	bar.warp.sync 	-1;
	wmma.mma.sync.aligned.row.col.m16n16k16.f32.bf16.bf16.f32 {%f1210, %f1211, %f1212, %f1213, %f1214, %f1215, %f1216, %f1217}, {%r4, %r4, %r4, %r4}, {%r4, %r4, %r4, %r4}, {%f1202, %f1203, %f1204, %f1205, %f1206, %f1207, %f1208, %f1209};
	bar.warp.sync 	-1;
	wmma.mma.sync.aligned.row.col.m16n16k16.f32.bf16.bf16.f32 {%f1218, %f1219, %f1220, %f1221, %f1222, %f1223, %f1224, %f1225}, {%r4, %r4, %r4, %r4}, {%r4, %r4, %r4, %r4}, {%f1210, %f1211, %f1212, %f1213, %f1214, %f1215, %f1216, %f1217};
	bar.warp.sync 	-1;
	wmma.mma.sync.aligned.row.col.m16n16k16.f32.bf16.bf16.f32 {%f1226, %f1227, %f1228, %f1229, %f1230, %f1231, %f1232, %f1233}, {%r4, %r4, %r4, %r4}, {%r4, %r4, %r4, %r4}, {%f1218, %f1219, %f1220, %f1221, %f1222, %f1223, %f1224, %f1225};
	bar.warp.sync 	-1;
	wmma.mma.sync.aligned.row.col.m16n16k16.f32.bf16.bf16.f32 {%f1234, %f1235, %f1236, %f1237, %f1238, %f1239, %f1240, %f1241}, {%r4, %r4, %r4, %r4}, {%r4, %r4, %r4, %r4}, {%f1226, %f1227, %f1228, %f1229, %f1230, %f1231, %f1232, %f1233};
	bar.warp.sync 	-1;
	wmma.mma.sync.aligned.row.col.m16n16k16.f32.bf16.bf16.f32 {%f1242, %f1243, %f1244, %f1245, %f1246, %f1247, %f1248, %f1249}, {%r4, %r4, %r4, %r4}, {%r4, %r4, %r4, %r4}, {%f1234, %f1235, %f1236, %f1237, %f1238, %f1239, %f1240, %f1241};
	bar.warp.sync 	-1;
	wmma.mma.sync.aligned.row.col.m16n16k16.f32.bf16.bf16.f32 {%f1250, %f1251, %f1252, %f1253, %f1254, %f1255, %f1256, %f1257}, {%r4, %r4, %r4, %r4}, {%r4, %r4, %r4, %r4}, {%f1242, %f1243, %f1244, %f1245, %f1246, %f1247, %f1248, %f1249};
	bar.warp.sync 	-1;
	wmma.mma.sync.aligned.row.col.m16n16k16.f32.bf16.bf16.f32 {%f1258, %f1259, %f1260, %f1261, %f1262, %f1263, %f1264, %f1265}, {%r4, %r4, %r4, %r4}, {%r4, %r4, %r4, %r4}, {%f1250, %f1251, %f1252, %f1253, %f1254, %f1255, %f1256, %f1257};
	bar.warp.sync 	-1;
	wmma.mma.sync.aligned.row.col.m16n16k16.f32.bf16.bf16.f32 {%f1266, %f1267, %f1268, %f1269, %f1270, %f1271, %f1272, %f1273}, {%r4, %r4, %r4, %r4}, {%r4, %r4, %r4, %r4}, {%f1258, %f1259, %f1260, %f1261, %f1262, %f1263, %f1264, %f1265};
	bar.warp.sync 	-1;
	wmma.mma.sync.aligned.row.col.m16n16k16.f32.bf16.bf16.f32 {%f1274, %f1275, %f1276, %f1277, %f1278, %f1279, %f1280, %f1281}, {%r4, %r4, %r4, %r4}, {%r4, %r4, %r4, %r4}, {%f1266, %f1267, %f1268, %f1269, %f1270, %f1271, %f1272, %f1273};
	bar.warp.sync 	-1;
	wmma.mma.sync.aligned.row.col.m16n16k16.f32.bf16.bf16.f32 {%f1282, %f1283, %f1284, %f1285, %f1286, %f1287, %f1288, %f1289}, {%r4, %r4, %r4, %r4}, {%r4, %r4, %r4, %r4}, {%f1274, %f1275, %f1276, %f1277, %f1278, %f1279, %f1280, %f1281};
	bar.warp.sync 	-1;
	wmma.mma.sync.aligned.row.col.m16n16k16.f32.bf16.bf16.f32 {%f1290, %f1291, %f1292, %f1293, %f1294, %f1295, %f1296, %f1297}, {%r4, %r4, %r4, %r4}, {%r4, %r4, %r4, %r4}, {%f1282, %f1283, %f1284, %f1285, %f1286, %f1287, %f1288, %f1289};
	bar.warp.sync 	-1;
	wmma.mma.sync.aligned.row.col.m16n16k16.f32.bf16.bf16.f32 {%f1298, %f1299, %f1300, %f1301, %f1302, %f1303, %f1304, %f1305}, {%r4, %r4, %r4, %r4}, {%r4, %r4, %r4, %r4}, {%f1290, %f1291, %f1292, %f1293, %f1294, %f1295, %f1296, %f1297};
	bar.warp.sync 	-1;
	wmma.mma.sync.aligned.row.col.m16n16k16.f32.bf16.bf16.f32 {%f1306, %f1307, %f1308, %f1309, %f1310, %f1311, %f1312, %f1313}, {%r4, %r4, %r4, %r4}, {%r4, %r4, %r4, %r4}, {%f1298, %f1299, %f1300, %f1301, %f1302, %f1303, %f1304, %f1305};
	bar.warp.sync 	-1;
	wmma.mma.sync.aligned.row.col.m16n16k16.f32.bf16.bf16.f32 {%f1314, %f1315, %f1316, %f1317, %f1318, %f1319, %f1320, %f1321}, {%r4, %r4, %r4, %r4}, {%r4, %r4, %r4, %r4}, {%f1306, %f1307, %f1308, %f1309, %f1310, %f1311, %f1312, %f1313};
	bar.warp.sync 	-1;
	wmma.mma.sync.aligned.row.col.m16n16k16.f32.bf16.bf16.f32 {%f1322, %f1323, %f1324, %f1325, %f1326, %f1327, %f1328, %f1329}, {%r4, %r4, %r4, %r4}, {%r4, %r4, %r4, %r4}, {%f1314, %f1315, %f1316, %f1317, %f1318, %f1319, %f1320, %f1321};
	bar.warp.sync 	-1;
	wmma.mma.sync.aligned.row.col.m16n16k16.f32.bf16.bf16.f32 {%f1330, %f1331, %f1332, %f1333, %f1334, %f1335, %f1336, %f1337}, {%r4, %r4, %r4, %r4}, {%r4, %r4, %r4, %r4}, {%f1322, %f1323, %f1324, %f1325, %f1326, %f1327, %f1328, %f1329};
	bar.warp.sync 	-1;
	wmma.mma.sync.aligned.row.col.m16n16k16.f32.bf16.bf16.f32 {%f1338, %f1339, %f1340, %f1341, %f1342, %f1343, %f1344, %f1345}, {%r4, %r4, %r4, %r4}, {%r4, %r4, %r4, %r4}, {%f1330, %f1331, %f1332, %f1333, %f1334, %f1335, %f1336, %f1337};
	bar.warp.sync 	-1;
	wmma.mma.sync.aligned.row.col.m16n16k16.f32.bf16.bf16.f32 {%f1346, %f1347, %f1348, %f1349, %f1350, %f1351, %f1352, %f1353}, {%r4, %r4, %r4, %r4}, {%r4, %r4, %r4, %r4}, {%f1338, %f1339, %f1340, %f1341, %f1342, %f1343, %f1344, %f1345};
	bar.warp.sync 	-1;
	wmma.mma.sync.aligned.row.col.m16n16k16.f32.bf16.bf16.f32 {%f1354, %f1355, %f1356, %f1357, %f1358, %f1359, %f1360, %f1361}, {%r4, %r4, %r4, %r4}, {%r4, %r4, %r4, %r4}, {%f1346, %f1347, %f1348, %f1349, %f1350, %f1351, %f1352, %f1353};
	bar.warp.sync 	-1;
	wmma.mma.sync.aligned.row.col.m16n16k16.f32.bf16.bf16.f32 {%f1362, %f1363, %f1364, %f1365, %f1366, %f1367, %f1368, %f1369}, {%r4, %r4, %r4, %r4}, {%r4, %r4, %r4, %r4}, {%f1354, %f1355, %f1356, %f1357, %f1358, %f1359, %f1360, %f1361};
	bar.warp.sync 	-1;
	wmma.mma.sync.aligned.row.col.m16n16k16.f32.bf16.bf16.f32 {%f1370, %f1371, %f1372, %f1373, %f1374, %f1375, %f1376, %f1377}, {%r4, %r4, %r4, %r4}, {%r4, %r4, %r4, %r4}, {%f1362, %f1363, %f1364, %f1365, %f1366, %f1367, %f1368, %f1369};
	bar.warp.sync 	-1;
	wmma.mma.sync.aligned.row.col.m16n16k16.f32.bf16.bf16.f32 {%f1378, %f1379, %f1380, %f1381, %f1382, %f1383, %f1384, %f1385}, {%r4, %r4, %r4, %r4}, {%r4, %r4, %r4, %r4}, {%f1370, %f1371, %f1372, %f1373, %f1374, %f1375, %f1376, %f1377};
	bar.warp.sync 	-1;
	wmma.mma.sync.aligned.row.col.m16n16k16.f32.bf16.bf16.f32 {%f1386, %f1387, %f1388, %f1389, %f1390, %f1391, %f1392, %f1393}, {%r4, %r4, %r4, %r4}, {%r4, %r4, %r4, %r4}, {%f1378, %f1379, %f1380, %f1381, %f1382, %f1383, %f1384, %f1385};
	bar.warp.sync 	-1;
	wmma.mma.sync.aligned.row.col.m16n16k16.f32.bf16.bf16.f32 {%f1394, %f1395, %f1396, %f1397, %f1398, %f1399, %f1400, %f1401}, {%r4, %r4, %r4, %r4}, {%r4, %r4, %r4, %r4}, {%f1386, %f1387, %f1388, %f1389, %f1390, %f1391, %f1392, %f1393};
	bar.warp.sync 	-1;
	wmma.mma.sync.aligned.row.col.m16n16k16.f32.bf16.bf16.f32 {%f1402, %f1403, %f1404, %f1405, %f1406, %f1407, %f1408, %f1409}, {%r4, %r4, %r4, %r4}, {%r4, %r4, %r4, %r4}, {%f1394, %f1395, %f1396, %f1397, %f1398, %f1399, %f1400, %f1401};
	bar.warp.sync 	-1;
	wmma.mma.sync.aligned.row.col.m16n16k16.f32.bf16.bf16.f32 {%f1410, %f1411, %f1412, %f1413, %f1414, %f1415, %f1416, %f1417}, {%r4, %r4, %r4, %r4}, {%r4, %r4, %r4, %r4}, {%f1402, %f1403, %f1404, %f1405, %f1406, %f1407, %f1408, %f1409};
	bar.warp.sync 	-1;
	wmma.mma.sync.aligned.row.col.m16n16k16.f32.bf16.bf16.f32 {%f1418, %f1419, %f1420, %f1421, %f1422, %f1423, %f1424, %f1425}, {%r4, %r4, %r4, %r4}, {%r4, %r4, %r4, %r4}, {%f1410, %f1411, %f1412, %f1413, %f1414, %f1415, %f1416, %f1417};
	bar.warp.sync 	-1;
	wmma.mma.sync.aligned.row.col.m16n16k16.f32.bf16.bf16.f32 {%f1426, %f1427, %f1428, %f1429, %f1430, %f1431, %f1432, %f1433}, {%r4, %r4, %r4, %r4}, {%r4, %r4, %r4, %r4}, {%f1418, %f1419, %f1420, %f1421, %f1422, %f1423, %f1424, %f1425};
	bar.warp.sync 	-1;
	wmma.mma.sync.aligned.row.col.m16n16k16.f32.bf16.bf16.f32 {%f1434, %f1435, %f1436, %f1437, %f1438, %f1439, %f1440, %f1441}, {%r4, %r4, %r4, %r4}, {%r4, %r4, %r4, %r4}, {%f1426, %f1427, %f1428, %f1429, %f1430, %f1431, %f1432, %f1433};
	bar.warp.sync 	-1;
	wmma.mma.sync.aligned.row.col.m16n16k16.f32.bf16.bf16.f32 {%f1442, %f1443, %f1444, %f1445, %f1446, %f1447, %f1448, %f1449}, {%r4, %r4, %r4, %r4}, {%r4, %r4, %r4, %r4}, {%f1434, %f1435, %f1436, %f1437, %f1438, %f1439, %f1440, %f1441};
	bar.warp.sync 	-1;
	wmma.mma.sync.aligned.row.col.m16n16k16.f32.bf16.bf16.f32 {%f1450, %f1451, %f1452, %f1453, %f1454, %f1455, %f1456, %f1457}, {%r4, %r4, %r4, %r4}, {%r4, %r4, %r4, %r4}, {%f1442, %f1443, %f1444, %f1445, %f1446, %f1447, %f1448, %f1449};
	bar.warp.sync 	-1;
	wmma.mma.sync.aligned.row.col.m16n16k16.f32.bf16.bf16.f32 {%f1458, %f1459, %f1460, %f1461, %f1462, %f1463, %f1464, %f1465}, {%r4, %r4, %r4, %r4}, {%r4, %r4, %r4, %r4}, {%f1450, %f1451, %f1452, %f1453, %f1454, %f1455, %f1456, %f1457};
	bar.warp.sync 	-1;
	wmma.mma.sync.aligned.row.col.m16n16k16.f32.bf16.bf16.f32 {%f1466, %f1467, %f1468, %f1469, %f1470, %f1471, %f1472, %f1473}, {%r4, %r4, %r4, %r4}, {%r4, %r4, %r4, %r4}, {%f1458, %f1459, %f1460, %f1461, %f1462, %f1463, %f1464, %f1465};
	bar.warp.sync 	-1;
	wmma.mma.sync.aligned.row.col.m16n16k16.f32.bf16.bf16.f32 {%f1474, %f1475, %f1476, %f1477, %f1478, %f1479, %f1480, %f1481}, {%r4, %r4, %r4, %r4}, {%r4, %r4, %r4, %r4}, {%f1466, %f1467, %f1468, %f1469, %f1470, %f1471, %f1472, %f1473};
	bar.warp.sync 	-1;
	wmma.mma.sync.aligned.row.col.m16n16k16.f32.bf16.bf16.f32 {%f1482, %f1483, %f1484, %f1485, %f1486, %f1487, %f1488, %f1489}, {%r4, %r4, %r4, %r4}, {%r4, %r4, %r4, %r4}, {%f1474, %f1475, %f1476, %f1477, %f1478, %f1479, %f1480, %f1481};
	bar.warp.sync 	-1;
	wmma.mma.sync.aligned.row.col.m16n16k16.f32.bf16.bf16.f32 {%f1490, %f1491, %f1492, %f1493, %f1494, %f1495, %f1496, %f1497}, {%r4, %r4, %r4, %r4}, {%r4, %r4, %r4, %r4}, {%f1482, %f1483, %f1484, %f1485, %f1486, %f1487, %f1488, %f1489};
	bar.warp.sync 	-1;
	wmma.mma.sync.aligned.row.col.m16n16k16.f32.bf16.bf16.f32 {%f1498, %f1499, %f1500, %f1501, %f1502, %f1503, %f1504, %f1505}, {%r4, %r4, %r4, %r4}, {%r4, %r4, %r4, %r4}, {%f1490, %f1491, %f1492, %f1493, %f1494, %f1495, %f1496, %f1497};
	bar.warp.sync 	-1;
	wmma.mma.sync.aligned.row.col.m16n16k16.f32.bf16.bf16.f32 {%f1506, %f1507, %f1508, %f1509, %f1510, %f1511, %f1512, %f1513}, {%r4, %r4, %r4, %r4}, {%r4, %r4, %r4, %r4}, {%f1498, %f1499, %f1500, %f1501, %f1502, %f1503, %f1504, %f1505};
	bar.warp.sync 	-1;
	wmma.mma.sync.aligned.row.col.m16n16k16.f32.bf16.bf16.f32 {%f1514, %f1515, %f1516, %f1517, %f1518, %f1519, %f1520, %f1521}, {%r4, %r4, %r4, %r4}, {%r4, %r4, %r4, %r4}, {%f1506, %f1507, %f1508, %f1509, %f1510, %f1511, %f1512, %f1513};
	bar.warp.sync 	-1;
	wmma.mma.sync.aligned.row.col.m16n16k16.f32.bf16.bf16.f32 {%f1522, %f1523, %f1524, %f1525, %f1526, %f1527, %f1528, %f1529}, {%r4, %r4, %r4, %r4}, {%r4, %r4, %r4, %r4}, {%f1514, %f1515, %f1516, %f1517, %f1518, %f1519, %f1520, %f1521};
	bar.warp.sync 	-1;
	wmma.mma.sync.aligned.row.col.m16n16k16.f32.bf16.bf16.f32 {%f1530, %f1531, %f1532, %f1533, %f1534, %f1535, %f1536, %f1537}, {%r4, %r4, %r4, %r4}, {%r4, %r4, %r4, %r4}, {%f1522, %f1523, %f1524, %f1525, %f1526, %f1527, %f1528, %f1529};
	bar.warp.sync 	-1;
	wmma.mma.sync.aligned.row.col.m16n16k16.f32.bf16.bf16.f32 {%f1538, %f1539, %f1540, %f1541, %f1542, %f1543, %f1544, %f1545}, {%r4, %r4, %r4, %r4}, {%r4, %r4, %r4, %r4}, {%f1530, %f1531, %f1532, %f1533, %f1534, %f1535, %f1536, %f1537};
	bar.warp.sync 	-1;
	wmma.mma.sync.aligned.row.col.m16n16k16.f32.bf16.bf16.f32 {%f1546, %f1547, %f1548, %f1549, %f1550, %f1551, %f1552, %f1553}, {%r4, %r4, %r4, %r4}, {%r4, %r4, %r4, %r4}, {%f1538, %f1539, %f1540, %f1541, %f1542, %f1543, %f1544, %f1545};
	bar.warp.sync 	-1;
	wmma.mma.sync.aligned.row.col.m16n16k16.f32.bf16.bf16.f32 {%f1554, %f1555, %f1556, %f1557, %f1558, %f1559, %f1560, %f1561}, {%r4, %r4, %r4, %r4}, {%r4, %r4, %r4, %r4}, {%f1546, %f1547, %f1548, %f1549, %f1550, %f1551, %f1552, %f1553};
	bar.warp.sync 	-1;
	wmma.mma.sync.aligned.row.col.m16n16k16.f32.bf16.bf16.f32 {%f1562, %f1563, %f1564, %f1565, %f1566, %f1567, %f1568, %f1569}, {%r4, %r4, %r4, %r4}, {%r4, %r4, %r4, %r4}, {%f1554, %f1555, %f1556, %f1557, %f1558, %f1559, %f1560, %f1561};
	bar.warp.sync 	-1;
	wmma.mma.sync.aligned.row.col.m16n16k16.f32.bf16.bf16.f32 {%f1570, %f1571, %f1572, %f1573, %f1574, %f1575, %f1576, %f1577}, {%r4, %r4, %r4, %r4}, {%r4, %r4, %r4, %r4}, {%f1562, %f1563, %f1564, %f1565, %f1566, %f1567, %f1568, %f1569};
	bar.warp.sync 	-1;
	wmma.mma.sync.aligned.row.col.m16n16k16.f32.bf16.bf16.f32 {%f1578, %f1579, %f1580, %f1581, %f1582, %f1583, %f1584, %f1585}, {%r4, %r4, %r4, %r4}, {%r4, %r4, %r4, %r4}, {%f1570, %f1571, %f1572, %f1573, %f1574, %f1575, %f1576, %f1577};
	bar.warp.sync 	-1;
	wmma.mma.sync.aligned.row.col.m16n16k16.f32.bf16.bf16.f32 {%f1586, %f1587, %f1588, %f1589, %f1590, %f1591, %f1592, %f1593}, {%r4, %r4, %r4, %r4}, {%r4, %r4, %r4, %r4}, {%f1578, %f1579, %f1580, %f1581, %f1582, %f1583, %f1584, %f1585};
	bar.warp.sync 	-1;
	wmma.mma.sync.aligned.row.col.m16n16k16.f32.bf16.bf16.f32 {%f1594, %f1595, %f1596, %f1597, %f1598, %f1599, %f1600, %f1601}, {%r4, %r4, %r4, %r4}, {%r4, %r4, %r4, %r4}, {%f1586, %f1587, %f1588, %f1589, %f1590, %f1591, %f1592, %f1593};
	bar.warp.sync 	-1;
	wmma.mma.sync.aligned.row.col.m16n16k16.f32.bf16.bf16.f32 {%f1602, %f1603, %f1604, %f1605, %f1606, %f1607, %f1608, %f1609}, {%r4, %r4, %r4, %r4}, {%r4, %r4, %r4, %r4}, {%f1594, %f1595, %f1596, %f1597, %f1598, %f1599, %f1600, %f1601};
	bar.warp.sync 	-1;
	wmma.mma.sync.aligned.row.col.m16n16k16.f32.bf16.bf16.f32 {%f1610, %f1611, %f1612, %f1613, %f1614, %f1615, %f1616, %f1617}, {%r4, %r4, %r4, %r4}, {%r4, %r4, %r4, %r4}, {%f1602, %f1603, %f1604, %f1605, %f1606, %f1607, %f1608, %f1609};
	bar.warp.sync 	-1;
	wmma.mma.sync.aligned.row.col.m16n16k16.f32.bf16.bf16.f32 {%f1618, %f1619, %f1620, %f1621, %f1622, %f1623, %f1624, %f1625}, {%r4, %r4, %r4, %r4}, {%r4, %r4, %r4, %r4}, {%f1610, %f1611, %f1612, %f1613, %f1614, %f1615, %f1616, %f1617};
	bar.warp.sync 	-1;
	wmma.mma.sync.aligned.row.col.m16n16k16.f32.bf16.bf16.f32 {%f1626, %f1627, %f1628, %f1629, %f1630, %f1631, %f1632, %f1633}, {%r4, %r4, %r4, %r4}, {%r4, %r4, %r4, %r4}, {%f1618, %f1619, %f1620, %f1621, %f1622, %f1623, %f1624, %f1625};
	bar.warp.sync 	-1;
	wmma.mma.sync.aligned.row.col.m16n16k16.f32.bf16.bf16.f32 {%f1634, %f1635, %f1636, %f1637, %f1638, %f1639, %f1640, %f1641}, {%r4, %r4, %r4, %r4}, {%r4, %r4, %r4, %r4}, {%f1626, %f1627, %f1628, %f1629, %f1630, %f1631, %f1632, %f1633};
	bar.warp.sync 	-1;
	wmma.mma.sync.aligned.row.col.m16n16k16.f32.bf16.bf16.f32 {%f1642, %f1643, %f1644, %f1645, %f1646, %f1647, %f1648, %f1649}, {%r4, %r4, %r4, %r4}, {%r4, %r4, %r4, %r4}, {%f1634, %f1635, %f1636, %f1637, %f1638, %f1639, %f1640, %f1641};
	bar.warp.sync 	-1;
	wmma.mma.sync.aligned.row.col.m16n16k16.f32.bf16.bf16.f32 {%f1650, %f1651, %f1652, %f1653, %f1654, %f1655, %f1656, %f1657}, {%r4, %r4, %r4, %r4}, {%r4, %r4, %r4, %r4}, {%f1642, %f1643, %f1644, %f1645, %f1646, %f1647, %f1648, %f1649};
	bar.warp.sync 	-1;
	wmma.mma.sync.aligned.row.col.m16n16k16.f32.bf16.bf16.f32 {%f1658, %f1659, %f1660, %f1661, %f1662, %f1663, %f1664, %f1665}, {%r4, %r4, %r4, %r4}, {%r4, %r4, %r4, %r4}, {%f1650, %f1651, %f1652, %f1653, %f1654, %f1655, %f1656, %f1657};
	bar.warp.sync 	-1;
	wmma.mma.sync.aligned.row.col.m16n16k16.f32.bf16.bf16.f32 {%f1666, %f1667, %f1668, %f1669, %f1670, %f1671, %f1672, %f1673}, {%r4, %r4, %r4, %r4}, {%r4, %r4, %r4, %r4}, {%f1658, %f1659, %f1660, %f1661, %f1662, %f1663, %f1664, %f1665};
	bar.warp.sync 	-1;
	wmma.mma.sync.aligned.row.col.m16n16k16.f32.bf16.bf16.f32 {%f1674, %f1675, %f1676, %f1677, %f1678, %f1679, %f1680, %f1681}, {%r4, %r4, %r4, %r4}, {%r4, %r4, %r4, %r4}, {%f1666, %f1667, %f1668, %f1669, %f1670, %f1671, %f1672, %f1673};
	bar.warp.sync 	-1;
	wmma.mma.sync.aligned.row.col.m16n16k16.f32.bf16.bf16.f32 {%f1682, %f1683, %f1684, %f1685, %f1686, %f1687, %f1688, %f1689}, {%r4, %r4, %r4, %r4}, {%r4, %r4, %r4, %r4}, {%f1674, %f1675, %f1676, %f1677, %f1678, %f1679, %f1680, %f1681};
	bar.warp.sync 	-1;
	wmma.mma.sync.aligned.row.col.m16n16k16.f32.bf16.bf16.f32 {%f1690, %f1691, %f1692, %f1693, %f1694, %f1695, %f1696, %f1697}, {%r4, %r4, %r4, %r4}, {%r4, %r4, %r4, %r4}, {%f1682, %f1683, %f1684, %f1685, %f1686, %f1687, %f1688, %f1689};
	bar.warp.sync 	-1;
	wmma.mma.sync.aligned.row.col.m16n16k16.f32.bf16.bf16.f32 {%f1698, %f1699, %f1700, %f1701, %f1702, %f1703, %f1704, %f1705}, {%r4, %r4, %r4, %r4}, {%r4, %r4, %r4, %r4}, {%f1690, %f1691, %f1692, %f1693, %f1694, %f1695, %f1696, %f1697};
	bar.warp.sync 	-1;
	wmma.mma.sync.aligned.row.col.m16n16k16.f32.bf16.bf16.f32 {%f1706, %f1707, %f1708, %f1709, %f1710, %f1711, %f1712, %f1713}, {%r4, %r4, %r4, %r4}, {%r4, %r4, %r4, %r4}, {%f1698, %f1699, %f1700, %f1701, %f1702, %f1703, %f1704, %f1705};
	bar.warp.sync 	-1;
	wmma.mma.sync.aligned.row.col.m16n16k16.f32.bf16.bf16.f32 {%f1714, %f1715, %f1716, %f1717, %f1718, %f1719, %f1720, %f1721}, {%r4, %r4, %r4, %r4}, {%r4, %r4, %r4, %r4}, {%f1706, %f1707, %f1708, %f1709, %f1710, %f1711, %f1712, %f1713};
	bar.warp.sync 	-1;
	wmma.mma.sync.aligned.row.col.m16n16k16.f32.bf16.bf16.f32 {%f1722, %f1723, %f1724, %f1725, %f1726, %f1727, %f1728, %f1729}, {%r4, %r4, %r4, %r4}, {%r4, %r4, %r4, %r4}, {%f1714, %f1715, %f1716, %f1717, %f1718, %f1719, %f1720, %f1721};
	bar.warp.sync 	-1;
	wmma.mma.sync.aligned.row.col.m16n16k16.f32.bf16.bf16.f32 {%f1730, %f1731, %f1732, %f1733, %f1734, %f1735, %f1736, %f1737}, {%r4, %r4, %r4, %r4}, {%r4, %r4, %r4, %r4}, {%f1722, %f1723, %f1724, %f1725, %f1726, %f1727, %f1728, %f1729};
	bar.warp.sync 	-1;
	wmma.mma.sync.aligned.row.col.m16n16k16.f32.bf16.bf16.f32 {%f1738, %f1739, %f1740, %f1741, %f1742, %f1743, %f1744, %f1745}, {%r4, %r4, %r4, %r4}, {%r4, %r4, %r4, %r4}, {%f1730, %f1731, %f1732, %f1733, %f1734, %f1735, %f1736, %f1737};
	bar.warp.sync 	-1;
	wmma.mma.sync.aligned.row.col.m16n16k16.f32.bf16.bf16.f32 {%f1746, %f1747, %f1748, %f1749, %f1750, %f1751, %f1752, %f1753}, {%r4, %r4, %r4, %r4}, {%r4, %r4, %r4, %r4}, {%f1738, %f1739, %f1740, %f1741, %f1742, %f1743, %f1744, %f1745};
	bar.warp.sync 	-1;
	wmma.mma.sync.aligned.row.col.m16n16k16.f32.bf16.bf16.f32 {%f1754, %f1755, %f1756, %f1757, %f1758, %f1759, %f1760, %f1761}, {%r4, %r4, %r4, %r4}, {%r4, %r4, %r4, %r4}, {%f1746, %f1747, %f1748, %f1749, %f1750, %f1751, %f1752, %f1753};
	bar.warp.sync 	-1;
	wmma.mma.sync.aligned.row.col.m16n16k16.f32.bf16.bf16.f32 {%f1762, %f1763, %f1764, %f1765, %f1766, %f1767, %f1768, %f1769}, {%r4, %r4, %r4, %r4}, {%r4, %r4, %r4, %r4}, {%f1754, %f1755, %f1756, %f1757, %f1758, %f1759, %f1760, %f1761};
	bar.warp.sync 	-1;
	wmma.mma.sync.aligned.row.col.m16n16k16.f32.bf16.bf16.f32 {%f1770, %f1771, %f1772, %f1773, %f1774, %f1775, %f1776, %f1777}, {%r4, %r4, %r4, %r4}, {%r4, %r4, %r4, %r4}, {%f1762, %f1763, %f1764, %f1765, %f1766, %f1767, %f1768, %f1769};
	bar.warp.sync 	-1;
	wmma.mma.sync.aligned.row.col.m16n16k16.f32.bf16.bf16.f32 {%f1778, %f1779, %f1780, %f1781, %f1782, %f1783, %f1784, %f1785}, {%r4, %r4, %r4, %r4}, {%r4, %r4, %r4, %r4}, {%f1770, %f1771, %f1772, %f1773, %f1774, %f1775, %f1776, %f1777};
	bar.warp.sync 	-1;
	wmma.mma.sync.aligned.row.col.m16n16k16.f32.bf16.bf16.f32 {%f1786, %f1787, %f1788, %f1789, %f1790, %f1791, %f1792, %f1793}, {%r4, %r4, %r4, %r4}, {%r4, %r4, %r4, %r4}, {%f1778, %f1779, %f1780, %f1781, %f1782, %f1783, %f1784, %f1785};
	bar.warp.sync 	-1;
	wmma.mma.sync.aligned.row.col.m16n16k16.f32.bf16.bf16.f32 {%f1794, %f1795, %f1796, %f1797, %f1798, %f1799, %f1800, %f1801}, {%r4, %r4, %r4, %r4}, {%r4, %r4, %r4, %r4}, {%f1786, %f1787, %f1788, %f1789, %f1790, %f1791, %f1792, %f1793};
	bar.warp.sync 	-1;
	wmma.mma.sync.aligned.row.col.m16n16k16.f32.bf16.bf16.f32 {%f1802, %f1803, %f1804, %f1805, %f1806, %f1807, %f1808, %f1809}, {%r4, %r4, %r4, %r4}, {%r4, %r4, %r4, %r4}, {%f1794, %f1795, %f1796, %f1797, %f1798, %f1799, %f1800, %f1801};
	bar.warp.sync 	-1;
	wmma.mma.sync.aligned.row.col.m16n16k16.f32.bf16.bf16.f32 {%f1810, %f1811, %f1812, %f1813, %f1814, %f1815, %f1816, %f1817}, {%r4, %r4, %r4, %r4}, {%r4, %r4, %r4, %r4}, {%f1802, %f1803, %f1804, %f1805, %f1806, %f1807, %f1808, %f1809};
	bar.warp.sync 	-1;
	wmma.mma.sync.aligned.row.col.m16n16k16.f32.bf16.bf16.f32 {%f1818, %f1819, %f1820, %f1821, %f1822, %f1823, %f1824, %f1825}, {%r4, %r4, %r4, %r4}, {%r4, %r4, %r4, %r4}, {%f1810, %f1811, %f1812, %f1813, %f1814, %f1815, %f1816, %f1817};
	bar.warp.sync 	-1;
	wmma.mma.sync.aligned.row.col.m16n16k16.f32.bf16.bf16.f32 {%f1826, %f1827, %f1828, %f1829, %f1830, %f1831, %f1832, %f1833}, {%r4, %r4, %r4, %r4}, {%r4, %r4, %r4, %r4}, {%f1818, %f1819, %f1820, %f1821, %f1822, %f1823, %f1824, %f1825};
	bar.warp.sync 	-1;
	wmma.mma.sync.aligned.row.col.m16n16k16.f32.bf16.bf16.f32 {%f1834, %f1835, %f1836, %f1837, %f1838, %f1839, %f1840, %f1841}, {%r4, %r4, %r4, %r4}, {%r4, %r4, %r4, %r4}, {%f1826, %f1827, %f1828, %f1829, %f1830, %f1831, %f1832, %f1833};
	bar.warp.sync 	-1;
	wmma.mma.sync.aligned.row.col.m16n16k16.f32.bf16.bf16.f32 {%f1842, %f1843, %f1844, %f1845, %f1846, %f1847, %f1848, %f1849}, {%r4, %r4, %r4, %r4}, {%r4, %r4, %r4, %r4}, {%f1834, %f1835, %f1836, %f1837, %f1838, %f1839, %f1840, %f1841};
	bar.warp.sync 	-1;
	wmma.mma.sync.aligned.row.col.m16n16k16.f32.bf16.bf16.f32 {%f1850, %f1851, %f1852, %f1853, %f1854, %f1855, %f1856, %f1857}, {%r4, %r4, %r4, %r4}, {%r4, %r4, %r4, %r4}, {%f1842, %f1843, %f1844, %f1845, %f1846, %f1847, %f1848, %f1849};
	bar.warp.sync 	-1;
	wmma.mma.sync.aligned.row.col.m16n16k16.f32.bf16.bf16.f32 {%f1858, %f1859, %f1860, %f1861, %f1862, %f1863, %f1864, %f1865}, {%r4, %r4, %r4, %r4}, {%r4, %r4, %r4, %r4}, {%f1850, %f1851, %f1852, %f1853, %f1854, %f1855, %f1856, %f1857};
	bar.warp.sync 	-1;
	wmma.mma.sync.aligned.row.col.m16n16k16.f32.bf16.bf16.f32 {%f1866, %f1867, %f1868, %f1869, %f1870, %f1871, %f1872, %f1873}, {%r4, %r4, %r4, %r4}, {%r4, %r4, %r4, %r4}, {%f1858, %f1859, %f1860, %f1861, %f1862, %f1863, %f1864, %f1865};
	bar.warp.sync 	-1;
	wmma.mma.sync.aligned.row.col.m16n16k16.f32.bf16.bf16.f32 {%f1874, %f1875, %f1876, %f1877, %f1878, %f1879, %f1880, %f1881}, {%r4, %r4, %r4, %r4}, {%r4, %r4, %r4, %r4}, {%f1866, %f1867, %f1868, %f1869, %f1870, %f1871, %f1872, %f1873};
	bar.warp.sync 	-1;
	wmma.mma.sync.aligned.row.col.m16n16k16.f32.bf16.bf16.f32 {%f1882, %f1883, %f1884, %f1885, %f1886, %f1887, %f1888, %f1889}, {%r4, %r4, %r4, %r4}, {%r4, %r4, %r4, %r4}, {%f1874, %f1875, %f1876, %f1877, %f1878, %f1879, %f1880, %f1881};
	bar.warp.sync 	-1;
	wmma.mma.sync.aligned.row.col.m16n16k16.f32.bf16.bf16.f32 {%f1890, %f1891, %f1892, %f1893, %f1894, %f1895, %f1896, %f1897}, {%r4, %r4, %r4, %r4}, {%r4, %r4, %r4, %r4}, {%f1882, %f1883, %f1884, %f1885, %f1886, %f1887, %f1888, %f1889};
	bar.warp.sync 	-1;
	wmma.mma.sync.aligned.row.col.m16n16k16.f32.bf16.bf16.f32 {%f1898, %f1899, %f1900, %f1901, %f1902, %f1903, %f1904, %f1905}, {%r4, %r4, %r4, %r4}, {%r4, %r4, %r4, %r4}, {%f1890, %f1891, %f1892, %f1893, %f1894, %f1895, %f1896, %f1897};
	bar.warp.sync 	-1;
	wmma.mma.sync.aligned.row.col.m16n16k16.f32.bf16.bf16.f32 {%f1906, %f1907, %f1908, %f1909, %f1910, %f1911, %f1912, %f1913}, {%r4, %r4, %r4, %r4}, {%r4, %r4, %r4, %r4}, {%f1898, %f1899, %f1900, %f1901, %f1902, %f1903, %f1904, %f1905};
	bar.warp.sync 	-1;
	wmma.mma.sync.aligned.row.col.m16n16k16.f32.bf16.bf16.f32 {%f1914, %f1915, %f1916, %f1917, %f1918, %f1919, %f1920, %f1921}, {%r4, %r4, %r4, %r4}, {%r4, %r4, %r4, %r4}, {%f1906, %f1907, %f1908, %f1909, %f1910, %f1911, %f1912, %f1913};
	bar.warp.sync 	-1;
	wmma.mma.sync.aligned.row.col.m16n16k16.f32.bf16.bf16.f32 {%f1922, %f1923, %f1924, %f1925, %f1926, %f1927, %f1928, %f1929}, {%r4, %r4, %r4, %r4}, {%r4, %r4, %r4, %r4}, {%f1914, %f1915, %f1916, %f1917, %f1918, %f1919, %f1920, %f1921};
	bar.warp.sync 	-1;
	wmma.mma.sync.aligned.row.col.m16n16k16.f32.bf16.bf16.f32 {%f1930, %f1931, %f1932, %f1933, %f1934, %f1935, %f1936, %f1937}, {%r4, %r4, %r4, %r4}, {%r4, %r4, %r4, %r4}, {%f1922, %f1923, %f1924, %f1925, %f1926, %f1927, %f1928, %f1929};
	bar.warp.sync 	-1;
	wmma.mma.sync.aligned.row.col.m16n16k16.f32.bf16.bf16.f32 {%f1938, %f1939, %f1940, %f1941, %f1942, %f1943, %f1944, %f1945}, {%r4, %r4, %r4, %r4}, {%r4, %r4, %r4, %r4}, {%f1930, %f1931, %f1932, %f1933, %f1934, %f1935, %f1936, %f1937};
	bar.warp.sync 	-1;
	wmma.mma.sync.aligned.row.col.m16n16k16.f32.bf16.bf16.f32 {%f1946, %f1947, %f1948, %f1949, %f1950, %f1951, %f1952, %f1953}, {%r4, %r4, %r4, %r4}, {%r4, %r4, %r4, %r4}, {%f1938, %f1939, %f1940, %f1941, %f1942, %f1943, %f1944, %f1945};
	bar.warp.sync 	-1;
	wmma.mma.sync.aligned.row.col.m16n16k16.f32.bf16.bf16.f32 {%f1954, %f1955, %f1956, %f1957, %f1958, %f1959, %f1960, %f1961}, {%r4, %r4, %r4, %r4}, {%r4, %r4, %r4, %r4}, {%f1946, %f1947, %f1948, %f1949, %f1950, %f1951, %f1952, %f1953};
	bar.warp.sync 	-1;
	wmma.mma.sync.aligned.row.col.m16n16k16.f32.bf16.bf16.f32 {%f1962, %f1963, %f1964, %f1965, %f1966, %f1967, %f1968, %f1969}, {%r4, %r4, %r4, %r4}, {%r4, %r4, %r4, %r4}, {%f1954, %f1955, %f1956, %f1957, %f1958, %f1959, %f1960, %f1961};
	bar.warp.sync 	-1;
	wmma.mma.sync.aligned.row.col.m16n16k16.f32.bf16.bf16.f32 {%f1970, %f1971, %f1972, %f1973, %f1974, %f1975, %f1976, %f1977}, {%r4, %r4, %r4, %r4}, {%r4, %r4, %r4, %r4}, {%f1962, %f1963, %f1964, %f1965, %f1966, %f1967, %f1968, %f1969};
	bar.warp.sync 	-1;
	wmma.mma.sync.aligned.row.col.m16n16k16.f32.bf16.bf16.f32 {%f1978, %f1979, %f1980, %f1981, %f1982, %f1983, %f1984, %f1985}, {%r4, %r4, %r4, %r4}, {%r4, %r4, %r4, %r4}, {%f1970, %f1971, %f1972, %f1973, %f1974, %f1975, %f1976, %f1977};
	bar.warp.sync 	-1;
	wmma.mma.sync.aligned.row.col.m16n16k16.f32.bf16.bf16.f32 {%f1986, %f1987, %f1988, %f1989, %f1990, %f1991, %f1992, %f1993}, {%r4, %r4, %r4, %r4}, {%r4, %r4, %r4, %r4}, {%f1978, %f1979, %f1980, %f1981, %f1982, %f1983, %f1984, %f1985};
	bar.warp.sync 	-1;
	wmma.mma.sync.aligned.row.col.m16n16k16.f32.bf16.bf16.f32 {%f1994, %f1995, %f1996, %f1997, %f1998, %f1999, %f2000, %f2001}, {%r4, %r4, %r4, %r4}, {%r4, %r4, %r4, %r4}, {%f1986, %f1987, %f1988, %f1989, %f1990, %f1991, %f1992, %f1993};
	bar.warp.sync 	-1;
	wmma.mma.sync.aligned.row.col.m16n16k16.f32.bf16.bf16.f32 {%f2002, %f2003, %f2004, %f2005, %f2006, %f2007, %f2008, %f2009}, {%r4, %r4, %r4, %r4}, {%r4, %r4, %r4, %r4}, {%f1994, %f1995, %f1996, %f1997, %f1998, %f1999, %f2000, %f2001};
	bar.warp.sync 	-1;
	wmma.mma.sync.aligned.row.col.m16n16k16.f32.bf16.bf16.f32 {%f2010, %f2011, %f2012, %f2013, %f2014, %f2015, %f2016, %f2017}, {%r4, %r4, %r4, %r4}, {%r4, %r4, %r4, %r4}, {%f2002, %f2003, %f2004, %f2005, %f2006, %f2007, %f2008, %f2009};
	bar.warp.sync 	-1;
	wmma.mma.sync.aligned.row.col.m16n16k16.f32.bf16.bf16.f32 {%f2018, %f2019, %f2020, %f2021, %f2022, %f2023, %f2024, %f2025}, {%r4, %r4, %r4, %r4}, {%r4, %r4, %r4, %r4}, {%f2010, %f2011, %f2012, %f2013, %f2014, %f2015, %f2016, %f2017};
	bar.warp.sync 	-1;
	wmma.mma.sync.aligned.row.col.m16n16k16.f32.bf16.bf16.f32 {%f2026, %f2027, %f2028, %f2029, %f2030, %f2031, %f2032, %f2033}, {%r4, %r4, %r4, %r4}, {%r4, %r4, %r4, %r4}, {%f2018, %f2019, %f2020, %f2021, %f2022, %f2023, %f2024, %f2025};
	bar.warp.sync 	-1;
	wmma.mma.sync.aligned.row.col.m16n16k16.f32.bf16.bf16.f32 {%f2034, %f2035, %f2036, %f2037, %f2038, %f2039, %f2040, %f2041}, {%r4, %r4, %r4, %r4}, {%r4, %r4, %r4, %r4}, {%f2026, %f2027, %f2028, %f2029, %f2030, %f2031, %f2032, %f2033};
	bar.warp.sync 	-1;
	wmma.mma.sync.aligned.row.col.m16n16k16.f32.bf16.bf16.f32 {%f2042, %f2043, %f2044, %f2045, %f2046, %f2047, %f2048, %f2049}, {%r4, %r4, %r4, %r4}, {%r4, %r4, %r4, %r4}, {%f2034, %f2035, %f2036, %f2037, %f2038, %f2039, %f2040, %f2041};
	bar.warp.sync 	-1;
	wmma.mma.sync.aligned.row.col.m16n16k16.f32.bf16.bf16.f32 {%f2050, %f2051, %f2052, %f2053, %f2054, %f2055, %f2056, %f2057}, {%r4, %r4, %r4, %r4}, {%r4, %r4, %r4, %r4}, {%f2042, %f2043, %f2044, %f2045, %f2046, %f2047, %f2048, %f2049};
	bar.warp.sync 	-1;
	wmma.mma.sync.aligned.row.col.m16n16k16.f32.bf16.bf16.f32 {%f2058, %f2059, %f2060, %f2061, %f2062, %f2063, %f2064, %f2065}, {%r4, %r4, %r4, %r4}, {%r4, %r4, %r4, %r4}, {%f2050, %f2051, %f2052, %f2053, %f2054, %f2055, %f2056, %f2057};
	bar.warp.sync 	-1;
	wmma.mma.sync.aligned.row.col.m16n16k16.f32.bf16.bf16.f32 {%f2066, %f2067, %f2068, %f2069, %f2070, %f2071, %f2072, %f2073}, {%r4, %r4, %r4, %r4}, {%r4, %r4, %r4, %r4}, {%f2058, %f2059, %f2060, %f2061, %f2062, %f2063, %f2064, %f2065};
	bar.warp.sync 	-1;
	wmma.mma.sync.aligned.row.col.m16n16k16.f32.bf16.bf16.f32 {%f2074, %f2075, %f2076, %f2077, %f2078, %f2079, %f2080, %f2081}, {%r4, %r4, %r4, %r4}, {%r4, %r4, %r4, %r4}, {%f2066, %f2067, %f2068, %f2069, %f2070, %f2071, %f2072, %f2073};
	bar.warp.sync 	-1;
	wmma.mma.sync.aligned.row.col.m16n16k16.f32.bf16.bf16.f32 {%f2082, %f2083, %f2084, %f2085, %f2086, %f2087, %f2088, %f2089}, {%r4, %r4, %r4, %r4}, {%r4, %r4, %r4, %r4}, {%f2074, %f2075, %f2076, %f2077, %f2078, %f2079, %f2080, %f2081};
	bar.warp.sync 	-1;
	wmma.mma.sync.aligned.row.col.m16n16k16.f32.bf16.bf16.f32 {%f2090, %f2091, %f2092, %f2093, %f2094, %f2095, %f2096, %f2097}, {%r4, %r4, %r4, %r4}, {%r4, %r4, %r4, %r4}, {%f2082, %f2083, %f2084, %f2085, %f2086, %f2087, %f2088, %f2089};
	bar.warp.sync 	-1;
	wmma.mma.sync.aligned.row.col.m16n16k16.f32.bf16.bf16.f32 {%f2098, %f2099, %f2100, %f2101, %f2102, %f2103, %f2104, %f2105}, {%r4, %r4, %r4, %r4}, {%r4, %r4, %r4, %r4}, {%f2090, %f2091, %f2092, %f2093, %f2094, %f2095, %f2096, %f2097};
	bar.warp.sync 	-1;
	wmma.mma.sync.aligned.row.col.m16n16k16.f32.bf16.bf16.f32 {%f2106, %f2107, %f2108, %f2109, %f2110, %f2111, %f2112, %f2113}, {%r4, %r4, %r4, %r4}, {%r4, %r4, %r4, %r4}, {%f2098, %f2099, %f2100, %f2101, %f2102, %f2103, %f2104, %f2105};
	bar.warp.sync 	-1;
	wmma.mma.sync.aligned.row.col.m16n16k16.f32.bf16.bf16.f32 {%f2114, %f2115, %f2116, %f2117, %f2118, %f2119, %f2120, %f2121}, {%r4, %r4, %r4, %r4}, {%r4, %r4, %r4, %r4}, {%f2106, %f2107, %f2108, %f2109, %f2110, %f2111, %f2112, %f2113};
	bar.warp.sync 	-1;
	wmma.mma.sync.aligned.row.col.m16n16k16.f32.bf16.bf16.f32 {%f2122, %f2123, %f2124, %f2125, %f2126, %f2127, %f2128, %f2129}, {%r4, %r4, %r4, %r4}, {%r4, %r4, %r4, %r4}, {%f2114, %f2115, %f2116, %f2117, %f2118, %f2119, %f2120, %f2121};
	bar.warp.sync 	-1;
	wmma.mma.sync.aligned.row.col.m16n16k16.f32.bf16.bf16.f32 {%f2130, %f2131, %f2132, %f2133, %f2134, %f2135, %f2136, %f2137}, {%r4, %r4, %r4, %r4}, {%r4, %r4, %r4, %r4}, {%f2122, %f2123, %f2124, %f2125, %f2126, %f2127, %f2128, %f2129};
	bar.warp.sync 	-1;
	wmma.mma.sync.aligned.row.col.m16n16k16.f32.bf16.bf16.f32 {%f2138, %f2139, %f2140, %f2141, %f2142, %f2143, %f2144, %f2145}, {%r4, %r4, %r4, %r4}, {%r4, %r4, %r4, %r4}, {%f2130, %f2131, %f2132, %f2133, %f2134, %f2135, %f2136, %f2137};
	bar.warp.sync 	-1;
	wmma.mma.sync.aligned.row.col.m16n16k16.f32.bf16.bf16.f32 {%f2146, %f2147, %f2148, %f2149, %f2150, %f2151, %f2152, %f2153}, {%r4, %r4, %r4, %r4}, {%r4, %r4, %r4, %r4}, {%f2138, %f2139, %f2140, %f2141, %f2142, %f2143, %f2144, %f2145};
	bar.warp.sync 	-1;
	wmma.mma.sync.aligned.row.col.m16n16k16.f32.bf16.bf16.f32 {%f2154, %f2155, %f2156, %f2157, %f2158, %f2159, %f2160, %f2161}, {%r4, %r4, %r4, %r4}, {%r4, %r4, %r4, %r4}, {%f2146, %f2147, %f2148, %f2149, %f2150, %f2151, %f2152, %f2153};
	bar.warp.sync 	-1;
	wmma.mma.sync.aligned.row.col.m16n16k16.f32.bf16.bf16.f32 {%f2162, %f2163, %f2164, %f2165, %f2166, %f2167, %f2168, %f2169}, {%r4, %r4, %r4, %r4}, {%r4, %r4, %r4, %r4}, {%f2154, %f2155, %f2156, %f2157, %f2158, %f2159, %f2160, %f2161};
	bar.warp.sync 	-1;
	wmma.mma.sync.aligned.row.col.m16n16k16.f32.bf16.bf16.f32 {%f2170, %f2171, %f2172, %f2173, %f2174, %f2175, %f2176, %f2177}, {%r4, %r4, %r4, %r4}, {%r4, %r4, %r4, %r4}, {%f2162, %f2163, %f2164, %f2165, %f2166, %f2167, %f2168, %f2169};
	bar.warp.sync 	-1;
	wmma.mma.sync.aligned.row.col.m16n16k16.f32.bf16.bf16.f32 {%f2178, %f2179, %f2180, %f2181, %f2182, %f2183, %f2184, %f2185}, {%r4, %r4, %r4, %r4}, {%r4, %r4, %r4, %r4}, {%f2170, %f2171, %f2172, %f2173, %f2174, %f2175, %f2176, %f2177};
	bar.warp.sync 	-1;
	wmma.mma.sync.aligned.row.col.m16n16k16.f32.bf16.bf16.f32 {%f2186, %f2187, %f2188, %f2189, %f2190, %f2191, %f2192, %f2193}, {%r4, %r4, %r4, %r4}, {%r4, %r4, %r4, %r4}, {%f2178, %f2179, %f2180, %f2181, %f2182, %f2183, %f2184, %f2185};
	bar.warp.sync 	-1;
	wmma.mma.sync.aligned.row.col.m16n16k16.f32.bf16.bf16.f32 {%f2194, %f2195, %f2196, %f2197, %f2198, %f2199, %f2200, %f2201}, {%r4, %r4, %r4, %r4}, {%r4, %r4, %r4, %r4}, {%f2186, %f2187, %f2188, %f2189, %f2190, %f2191, %f2192, %f2193};
	bar.warp.sync 	-1;
	wmma.mma.sync.aligned.row.col.m16n16k16.f32.bf16.bf16.f32 {%f2202, %f2203, %f2204, %f2205, %f2206, %f2207, %f2208, %f2209}, {%r4, %r4, %r4, %r4}, {%r4, %r4, %r4, %r4}, {%f2194, %f2195, %f2196, %f2197, %f2198, %f2199, %f2200, %f2201};
	bar.warp.sync 	-1;
	wmma.mma.sync.aligned.row.col.m16n16k16.f32.bf16.bf16.f32 {%f2210, %f2211, %f2212, %f2213, %f2214, %f2215, %f2216, %f2217}, {%r4, %r4, %r4, %r4}, {%r4, %r4, %r4, %r4}, {%f2202, %f2203, %f2204, %f2205, %f2206, %f2207, %f2208, %f2209};
	bar.warp.sync 	-1;
	wmma.mma.sync.aligned.row.col.m16n16k16.f32.bf16.bf16.f32 {%f2218, %f2219, %f2220, %f2221, %f2222, %f2223, %f2224, %f2225}, {%r4, %r4, %r4, %r4}, {%r4, %r4, %r4, %r4}, {%f2210, %f2211, %f2212, %f2213, %f2214, %f2215, %f2216, %f2217};
	bar.warp.sync 	-1;
	wmma.mma.sync.aligned.row.col.m16n16k16.f32.bf16.bf16.f32 {%f2226, %f2227, %f2228, %f2229, %f2230, %f2231, %f2232, %f2233}, {%r4, %r4, %r4, %r4}, {%r4, %r4, %r4, %r4}, {%f2218, %f2219, %f2220, %f2221, %f2222, %f2223, %f2224, %f2225};
	bar.warp.sync 	-1;
	wmma.mma.sync.aligned.row.col.m16n16k16.f32.bf16.bf16.f32 {%f2234, %f2235, %f2236, %f2237, %f2238, %f2239, %f2240, %f2241}, {%r4, %r4, %r4, %r4}, {%r4, %r4, %r4, %r4}, {%f2226, %f2227, %f2228, %f2229, %f2230, %f2231, %f2232, %f2233};
	bar.warp.sync 	-1;
	wmma.mma.sync.aligned.row.col.m16n16k16.f32.bf16.bf16.f32 {%f2242, %f2243, %f2244, %f2245, %f2246, %f2247, %f2248, %f2249}, {%r4, %r4, %r4, %r4}, {%r4, %r4, %r4, %r4}, {%f2234, %f2235, %f2236, %f2237, %f2238, %f2239, %f2240, %f2241};
	bar.warp.sync 	-1;
	wmma.mma.sync.aligned.row.col.m16n16k16.f32.bf16.bf16.f32 {%f2250, %f2251, %f2252, %f2253, %f2254, %f2255, %f2256, %f2257}, {%r4, %r4, %r4, %r4}, {%r4, %r4, %r4, %r4}, {%f2242, %f2243, %f2244, %f2245, %f2246, %f2247, %f2248, %f2249};
	bar.warp.sync 	-1;
	wmma.mma.sync.aligned.row.col.m16n16k16.f32.bf16.bf16.f32 {%f2258, %f2259, %f2260, %f2261, %f2262, %f2263, %f2264, %f2265}, {%r4, %r4, %r4, %r4}, {%r4, %r4, %r4, %r4}, {%f2250, %f2251, %f2252, %f2253, %f2254, %f2255, %f2256, %f2257};
	bar.warp.sync 	-1;
	wmma.mma.sync.aligned.row.col.m16n16k16.f32.bf16.bf16.f32 {%f2266, %f2267, %f2268, %f2269, %f2270, %f2271, %f2272, %f2273}, {%r4, %r4, %r4, %r4}, {%r4, %r4, %r4, %r4}, {%f2258, %f2259, %f2260, %f2261, %f2262, %f2263, %f2264, %f2265};
	bar.warp.sync 	-1;
	wmma.mma.sync.aligned.row.col.m16n16k16.f32.bf16.bf16.f32 {%f2274, %f2275, %f2276, %f2277, %f2278, %f2279, %f2280, %f2281}, {%r4, %r4, %r4, %r4}, {%r4, %r4, %r4, %r4}, {%f2266, %f2267, %f2268, %f2269, %f2270, %f2271, %f2272, %f2273};
	bar.warp.sync 	-1;
	wmma.mma.sync.aligned.row.col.m16n16k16.f32.bf16.bf16.f32 {%f2282, %f2283, %f2284, %f2285, %f2286, %f2287, %f2288, %f2289}, {%r4, %r4, %r4, %r4}, {%r4, %r4, %r4, %r4}, {%f2274, %f2275, %f2276, %f2277, %f2278, %f2279, %f2280, %f2281};
	bar.warp.sync 	-1;
	wmma.mma.sync.aligned.row.col.m16n16k16.f32.bf16.bf16.f32 {%f2290, %f2291, %f2292, %f2293, %f2294, %f2295, %f2296, %f2297}, {%r4, %r4, %r4, %r4}, {%r4, %r4, %r4, %r4}, {%f2282, %f2283, %f2284, %f2285, %f2286, %f2287, %f2288, %f2289};
	bar.warp.sync 	-1;
	wmma.mma.sync.aligned.row.col.m16n16k16.f32.bf16.bf16.f32 {%f2298, %f2299, %f2300, %f2301, %f2302, %f2303, %f2304, %f2305}, {%r4, %r4, %r4, %r4}, {%r4, %r4, %r4, %r4}, {%f2290, %f2291, %f2292, %f2293, %f2294, %f2295, %f2296, %f2297};
	bar.warp.sync 	-1;
	wmma.mma.sync.aligned.row.col.m16n16k16.f32.bf16.bf16.f32 {%f2306, %f2307, %f2308, %f2309, %f2310, %f2311, %f2312, %f2313}, {%r4, %r4, %r4, %r4}, {%r4, %r4, %r4, %r4}, {%f2298, %f2299, %f2300, %f2301, %f2302, %f2303, %f2304, %f2305};
	bar.warp.sync 	-1;
	wmma.mma.sync.aligned.row.col.m16n16k16.f32.bf16.bf16.f32 {%f2314, %f2315, %f2316, %f2317, %f2318, %f2319, %f2320, %f2321}, {%r4, %r4, %r4, %r4}, {%r4, %r4, %r4, %r4}, {%f2306, %f2307, %f2308, %f2309, %f2310, %f2311, %f2312, %f2313};
	bar.warp.sync 	-1;
	wmma.mma.sync.aligned.row.col.m16n16k16.f32.bf16.bf16.f32 {%f2322, %f2323, %f2324, %f2325, %f2326, %f2327, %f2328, %f2329}, {%r4, %r4, %r4, %r4}, {%r4, %r4, %r4, %r4}, {%f2314, %f2315, %f2316, %f2317, %f2318, %f2319, %f2320, %f2321};
	bar.warp.sync 	-1;
	wmma.mma.sync.aligned.row.col.m16n16k16.f32.bf16.bf16.f32 {%f2330, %f2331, %f2332, %f2333, %f2334, %f2335, %f2336, %f2337}, {%r4, %r4, %r4, %r4}, {%r4, %r4, %r4, %r4}, {%f2322, %f2323, %f2324, %f2325, %f2326, %f2327, %f2328, %f2329};
	bar.warp.sync 	-1;
	wmma.mma.sync.aligned.row.col.m16n16k16.f32.bf16.bf16.f32 {%f2338, %f2339, %f2340, %f2341, %f2342, %f2343, %f2344, %f2345}, {%r4, %r4, %r4, %r4}, {%r4, %r4, %r4, %r4}, {%f2330, %f2331, %f2332, %f2333, %f2334, %f2335, %f2336, %f2337};
	bar.warp.sync 	-1;
	wmma.mma.sync.aligned.row.col.m16n16k16.f32.bf16.bf16.f32 {%f2346, %f2347, %f2348, %f2349, %f2350, %f2351, %f2352, %f2353}, {%r4, %r4, %r4, %r4}, {%r4, %r4, %r4, %r4}, {%f2338, %f2339, %f2340, %f2341, %f2342, %f2343, %f2344, %f2345};
	bar.warp.sync 	-1;
	wmma.mma.sync.aligned.row.col.m16n16k16.f32.bf16.bf16.f32 {%f2354, %f2355, %f2356, %f2357, %f2358, %f2359, %f2360, %f2361}, {%r4, %r4, %r4, %r4}, {%r4, %r4, %r4, %r4}, {%f2346, %f2347, %f2348, %f2349, %f2350, %f2351, %f2352, %f2353};
	bar.warp.sync 	-1;
	wmma.mma.sync.aligned.row.col.m16n16k16.f32.bf16.bf16.f32 {%f2362, %f2363, %f2364, %f2365, %f2366, %f2367, %f2368, %f2369}, {%r4, %r4, %r4, %r4}, {%r4, %r4, %r4, %r4}, {%f2354, %f2355, %f2356, %f2357, %f2358, %f2359, %f2360, %f2361};
	bar.warp.sync 	-1;
	wmma.mma.sync.aligned.row.col.m16n16k16.f32.bf16.bf16.f32 {%f2370, %f2371, %f2372, %f2373, %f2374, %f2375, %f2376, %f2377}, {%r4, %r4, %r4, %r4}, {%r4, %r4, %r4, %r4}, {%f2362, %f2363, %f2364, %f2365, %f2366, %f2367, %f2368, %f2369};
	bar.warp.sync 	-1;
	wmma.mma.sync.aligned.row.col.m16n16k16.f32.bf16.bf16.f32 {%f2378, %f2379, %f2380, %f2381, %f2382, %f2383, %f2384, %f2385}, {%r4, %r4, %r4, %r4}, {%r4, %r4, %r4, %r4}, {%f2370, %f2371, %f2372, %f2373, %f2374, %f2375, %f2376, %f2377};
	bar.warp.sync 	-1;
	wmma.mma.sync.aligned.row.col.m16n16k16.f32.bf16.bf16.f32 {%f2386, %f2387, %f2388, %f2389, %f2390, %f2391, %f2392, %f2393}, {%r4, %r4, %r4, %r4}, {%r4, %r4, %r4, %r4}, {%f2378, %f2379, %f2380, %f2381, %f2382, %f2383, %f2384, %f2385};
	bar.warp.sync 	-1;
	wmma.mma.sync.aligned.row.col.m16n16k16.f32.bf16.bf16.f32 {%f2394, %f2395, %f2396, %f2397, %f2398, %f2399, %f2400, %f2401}, {%r4, %r4, %r4, %r4}, {%r4, %r4, %r4, %r4}, {%f2386, %f2387, %f2388, %f2389, %f2390, %f2391, %f2392, %f2393};
	bar.warp.sync 	-1;
	wmma.mma.sync.aligned.row.col.m16n16k16.f32.bf16.bf16.f32 {%f2402, %f2403, %f2404, %f2405, %f2406, %f2407, %f2408, %f2409}, {%r4, %r4, %r4, %r4}, {%r4, %r4, %r4, %r4}, {%f2394, %f2395, %f2396, %f2397, %f2398, %f2399, %f2400, %f2401};
	bar.warp.sync 	-1;
	wmma.mma.sync.aligned.row.col.m16n16k16.f32.bf16.bf16.f32 {%f2410, %f2411, %f2412, %f2413, %f2414, %f2415, %f2416, %f2417}, {%r4, %r4, %r4, %r4}, {%r4, %r4, %r4, %r4}, {%f2402, %f2403, %f2404, %f2405, %f2406, %f2407, %f2408, %f2409};
	bar.warp.sync 	-1;
	wmma.mma.sync.aligned.row.col.m16n16k16.f32.bf16.bf16.f32 {%f2418, %f2419, %f2420, %f2421, %f2422, %f2423, %f2424, %f2425}, {%r4, %r4, %r4, %r4}, {%r4, %r4, %r4, %r4}, {%f2410, %f2411, %f2412, %f2413, %f2414, %f2415, %f2416, %f2417};
	bar.warp.sync 	-1;
	wmma.mma.sync.aligned.row.col.m16n16k16.f32.bf16.bf16.f32 {%f2426, %f2427, %f2428, %f2429, %f2430, %f2431, %f2432, %f2433}, {%r4, %r4, %r4, %r4}, {%r4, %r4, %r4, %r4}, {%f2418, %f2419, %f2420, %f2421, %f2422, %f2423, %f2424, %f2425};
	bar.warp.sync 	-1;
	wmma.mma.sync.aligned.row.col.m16n16k16.f32.bf16.bf16.f32 {%f2434, %f2435, %f2436, %f2437, %f2438, %f2439, %f2440, %f2441}, {%r4, %r4, %r4, %r4}, {%r4, %r4, %r4, %r4}, {%f2426, %f2427, %f2428, %f2429, %f2430, %f2431, %f2432, %f2433};
	bar.warp.sync 	-1;
	wmma.mma.sync.aligned.row.col.m16n16k16.f32.bf16.bf16.f32 {%f2442, %f2443, %f2444, %f2445, %f2446, %f2447, %f2448, %f2449}, {%r4, %r4, %r4, %r4}, {%r4, %r4, %r4, %r4}, {%f2434, %f2435, %f2436, %f2437, %f2438, %f2439, %f2440, %f2441};
	bar.warp.sync 	-1;
	wmma.mma.sync.aligned.row.col.m16n16k16.f32.bf16.bf16.f32 {%f2450, %f2451, %f2452, %f2453, %f2454, %f2455, %f2456, %f2457}, {%r4, %r4, %r4, %r4}, {%r4, %r4, %r4, %r4}, {%f2442, %f2443, %f2444, %f2445, %f2446, %f2447, %f2448, %f2449};
	bar.warp.sync 	-1;
	wmma.mma.sync.aligned.row.col.m16n16k16.f32.bf16.bf16.f32 {%f2458, %f2459, %f2460, %f2461, %f2462, %f2463, %f2464, %f2465}, {%r4, %r4, %r4, %r4}, {%r4, %r4, %r4, %r4}, {%f2450, %f2451, %f2452, %f2453, %f2454, %f2455, %f2456, %f2457};
	bar.warp.sync 	-1;
	wmma.mma.sync.aligned.row.col.m16n16k16.f32.bf16.bf16.f32 {%f2466, %f2467, %f2468, %f2469, %f2470, %f2471, %f2472, %f2473}, {%r4, %r4, %r4, %r4}, {%r4, %r4, %r4, %r4}, {%f2458, %f2459, %f2460, %f2461, %f2462, %f2463, %f2464, %f2465};
	bar.warp.sync 	-1;
	wmma.mma.sync.aligned.row.col.m16n16k16.f32.bf16.bf16.f32 {%f2474, %f2475, %f2476, %f2477, %f2478, %f2479, %f2480, %f2481}, {%r4, %r4, %r4, %r4}, {%r4, %r4, %r4, %r4}, {%f2466, %f2467, %f2468, %f2469, %f2470, %f2471, %f2472, %f2473};
	bar.warp.sync 	-1;
	wmma.mma.sync.aligned.row.col.m16n16k16.f32.bf16.bf16.f32 {%f2482, %f2483, %f2484, %f2485, %f2486, %f2487, %f2488, %f2489}, {%r4, %r4, %r4, %r4}, {%r4, %r4, %r4, %r4}, {%f2474, %f2475, %f2476, %f2477, %f2478, %f2479, %f2480, %f2481};
	bar.warp.sync 	-1;
	wmma.mma.sync.aligned.row.col.m16n16k16.f32.bf16.bf16.f32 {%f2490, %f2491, %f2492, %f2493, %f2494, %f2495, %f2496, %f2497}, {%r4, %r4, %r4, %r4}, {%r4, %r4, %r4, %r4}, {%f2482, %f2483, %f2484, %f2485, %f2486, %f2487, %f2488, %f2489};
	bar.warp.sync 	-1;
	wmma.mma.sync.aligned.row.col.m16n16k16.f32.bf16.bf16.f32 {%f2498, %f2499, %f2500, %f2501, %f2502, %f2503, %f2504, %f2505}, {%r4, %r4, %r4, %r4}, {%r4, %r4, %r4, %r4}, {%f2490, %f2491, %f2492, %f2493, %f2494, %f2495, %f2496, %f2497};
	bar.warp.sync 	-1;
	wmma.mma.sync.aligned.row.col.m16n16k16.f32.bf16.bf16.f32 {%f2506, %f2507, %f2508, %f2509, %f2510, %f2511, %f2512, %f2513}, {%r4, %r4, %r4, %r4}, {%r4, %r4, %r4, %r4}, {%f2498, %f2499, %f2500, %f2501, %f2502, %f2503, %f2504, %f2505};
	bar.warp.sync 	-1;
	wmma.mma.sync.aligned.row.col.m16n16k16.f32.bf16.bf16.f32 {%f2514, %f2515, %f2516, %f2517, %f2518, %f2519, %f2520, %f2521}, {%r4, %r4, %r4, %r4}, {%r4, %r4, %r4, %r4}, {%f2506, %f2507, %f2508, %f2509, %f2510, %f2511, %f2512, %f2513};
	bar.warp.sync 	-1;
	wmma.mma.sync.aligned.row.col.m16n16k16.f32.bf16.bf16.f32 {%f2522, %f2523, %f2524, %f2525, %f2526, %f2527, %f2528, %f2529}, {%r4, %r4, %r4, %r4}, {%r4, %r4, %r4, %r4}, {%f2514, %f2515, %f2516, %f2517, %f2518, %f2519, %f2520, %f2521};
	bar.warp.sync 	-1;
	wmma.mma.sync.aligned.row.col.m16n16k16.f32.bf16.bf16.f32 {%f2530, %f2531, %f2532, %f2533, %f2534, %f2535, %f2536, %f2537}, {%r4, %r4, %r4, %r4}, {%r4, %r4, %r4, %r4}, {%f2522, %f2523, %f2524, %f2525, %f2526, %f2527, %f2528, %f2529};
	bar.warp.sync 	-1;
	wmma.mma.sync.aligned.row.col.m16n16k16.f32.bf16.bf16.f32 {%f2538, %f2539, %f2540, %f2541, %f2542, %f2543, %f2544, %f2545}, {%r4, %r4, %r4, %r4}, {%r4, %r4, %r4, %r4}, {%f2530, %f2531, %f2532, %f2533, %f2534, %f2535, %f2536, %f2537};
	bar.warp.sync 	-1;
	wmma.mma.sync.aligned.row.col.m16n16k16.f32.bf16.bf16.f32 {%f2546, %f2547, %f2548, %f2549, %f2550, %f2551, %f2552, %f2553}, {%r4, %r4, %r4, %r4}, {%r4, %r4, %r4, %r4}, {%f2538, %f2539, %f2540, %f2541, %f2542, %f2543, %f2544, %f2545};
	bar.warp.sync 	-1;
	wmma.mma.sync.aligned.row.col.m16n16k16.f32.bf16.bf16.f32 {%f2554, %f2555, %f2556, %f2557, %f2558, %f2559, %f2560, %f2561}, {%r4, %r4, %r4, %r4}, {%r4, %r4, %r4, %r4}, {%f2546, %f2547, %f2548, %f2549, %f2550, %f2551, %f2552, %f2553};
	bar.warp.sync 	-1;
	wmma.mma.sync.aligned.row.col.m16n16k16.f32.bf16.bf16.f32 {%f2562, %f2563, %f2564, %f2565, %f2566, %f2567, %f2568, %f2569}, {%r4, %r4, %r4, %r4}, {%r4, %r4, %r4, %r4}, {%f2554, %f2555, %f2556, %f2557, %f2558, %f2559, %f2560, %f2561};
	bar.warp.sync 	-1;
	wmma.mma.sync.aligned.row.col.m16n16k16.f32.bf16.bf16.f32 {%f2570, %f2571, %f2572, %f2573, %f2574, %f2575, %f2576, %f2577}, {%r4, %r4, %r4, %r4}, {%r4, %r4, %r4, %r4}, {%f2562, %f2563, %f2564, %f2565, %f2566, %f2567, %f2568, %f2569};
	bar.warp.sync 	-1;
	wmma.mma.sync.aligned.row.col.m16n16k16.f32.bf16.bf16.f32 {%f2578, %f2579, %f2580, %f2581, %f2582, %f2583, %f2584, %f2585}, {%r4, %r4, %r4, %r4}, {%r4, %r4, %r4, %r4}, {%f2570, %f2571, %f2572, %f2573, %f2574, %f2575, %f2576, %f2577};
	bar.warp.sync 	-1;
	wmma.mma.sync.aligned.row.col.m16n16k16.f32.bf16.bf16.f32 {%f2586, %f2587, %f2588, %f2589, %f2590, %f2591, %f2592, %f2593}, {%r4, %r4, %r4, %r4}, {%r4, %r4, %r4, %r4}, {%f2578, %f2579, %f2580, %f2581, %f2582, %f2583, %f2584, %f2585};
	bar.warp.sync 	-1;
	wmma.mma.sync.aligned.row.col.m16n16k16.f32.bf16.bf16.f32 {%f2594, %f2595, %f2596, %f2597, %f2598, %f2599, %f2600, %f2601}, {%r4, %r4, %r4, %r4}, {%r4, %r4, %r4, %r4}, {%f2586, %f2587, %f2588, %f2589, %f2590, %f2591, %f2592, %f2593};
	bar.warp.sync 	-1;
	wmma.mma.sync.aligned.row.col.m16n16k16.f32.bf16.bf16.f32 {%f2602, %f2603, %f2604, %f2605, %f2606, %f2607, %f2608, %f2609}, {%r4, %r4, %r4, %r4}, {%r4, %r4, %r4, %r4}, {%f2594, %f2595, %f2596, %f2597, %f2598, %f2599, %f2600, %f2601};
	bar.warp.sync 	-1;
	wmma.mma.sync.aligned.row.col.m16n16k16.f32.bf16.bf16.f32 {%f2610, %f2611, %f2612, %f2613, %f2614, %f2615, %f2616, %f2617}, {%r4, %r4, %r4, %r4}, {%r4, %r4, %r4, %r4}, {%f2602, %f2603, %f2604, %f2605, %f2606, %f2607, %f2608, %f2609};
	bar.warp.sync 	-1;
	wmma.mma.sync.aligned.row.col.m16n16k16.f32.bf16.bf16.f32 {%f2618, %f2619, %f2620, %f2621, %f2622, %f2623, %f2624, %f2625}, {%r4, %r4, %r4, %r4}, {%r4, %r4, %r4, %r4}, {%f2610, %f2611, %f2612, %f2613, %f2614, %f2615, %f2616, %f2617};
	bar.warp.sync 	-1;
	wmma.mma.sync.aligned.row.col.m16n16k16.f32.bf16.bf16.f32 {%f2626, %f2627, %f2628, %f2629, %f2630, %f2631, %f2632, %f2633}, {%r4, %r4, %r4, %r4}, {%r4, %r4, %r4, %r4}, {%f2618, %f2619, %f2620, %f2621, %f2622, %f2623, %f2624, %f2625};
	bar.warp.sync 	-1;
	wmma.mma.sync.aligned.row.col.m16n16k16.f32.bf16.bf16.f32 {%f2634, %f2635, %f2636, %f2637, %f2638, %f2639, %f2640, %f2641}, {%r4, %r4, %r4, %r4}, {%r4, %r4, %r4, %r4}, {%f2626, %f2627, %f2628, %f2629, %f2630, %f2631, %f2632, %f2633};
	bar.warp.sync 	-1;
	wmma.mma.sync.aligned.row.col.m16n16k16.f32.bf16.bf16.f32 {%f2642, %f2643, %f2644, %f2645, %f2646, %f2647, %f2648, %f2649}, {%r4, %r4, %r4, %r4}, {%r4, %r4, %r4, %r4}, {%f2634, %f2635, %f2636, %f2637, %f2638, %f2639, %f2640, %f2641};
	bar.warp.sync 	-1;
	wmma.mma.sync.aligned.row.col.m16n16k16.f32.bf16.bf16.f32 {%f2650, %f2651, %f2652, %f2653, %f2654, %f2655, %f2656, %f2657}, {%r4, %r4, %r4, %r4}, {%r4, %r4, %r4, %r4}, {%f2642, %f2643, %f2644, %f2645, %f2646, %f2647, %f2648, %f2649};
	bar.warp.sync 	-1;
	wmma.mma.sync.aligned.row.col.m16n16k16.f32.bf16.bf16.f32 {%f2658, %f2659, %f2660, %f2661, %f2662, %f2663, %f2664, %f2665}, {%r4, %r4, %r4, %r4}, {%r4, %r4, %r4, %r4}, {%f2650, %f2651, %f2652, %f2653, %f2654, %f2655, %f2656, %f2657};
	bar.warp.sync 	-1;
	wmma.mma.sync.aligned.row.col.m16n16k16.f32.bf16.bf16.f32 {%f2666, %f2667, %f2668, %f2669, %f2670, %f2671, %f2672, %f2673}, {%r4, %r4, %r4, %r4}, {%r4, %r4, %r4, %r4}, {%f2658, %f2659, %f2660, %f2661, %f2662, %f2663, %f2664, %f2665};
	bar.warp.sync 	-1;
	wmma.mma.sync.aligned.row.col.m16n16k16.f32.bf16.bf16.f32 {%f2674, %f2675, %f2676, %f2677, %f2678, %f2679, %f2680, %f2681}, {%r4, %r4, %r4, %r4}, {%r4, %r4, %r4, %r4}, {%f2666, %f2667, %f2668, %f2669, %f2670, %f2671, %f2672, %f2673};
	bar.warp.sync 	-1;
	wmma.mma.sync.aligned.row.col.m16n16k16.f32.bf16.bf16.f32 {%f2682, %f2683, %f2684, %f2685, %f2686, %f2687, %f2688, %f2689}, {%r4, %r4, %r4, %r4}, {%r4, %r4, %r4, %r4}, {%f2674, %f2675, %f2676, %f2677, %f2678, %f2679, %f2680, %f2681};
	bar.warp.sync 	-1;
	wmma.mma.sync.aligned.row.col.m16n16k16.f32.bf16.bf16.f32 {%f2690, %f2691, %f2692, %f2693, %f2694, %f2695, %f2696, %f2697}, {%r4, %r4, %r4, %r4}, {%r4, %r4, %r4, %r4}, {%f2682, %f2683, %f2684, %f2685, %f2686, %f2687, %f2688, %f2689};
	bar.warp.sync 	-1;
	wmma.mma.sync.aligned.row.col.m16n16k16.f32.bf16.bf16.f32 {%f2698, %f2699, %f2700, %f2701, %f2702, %f2703, %f2704, %f2705}, {%r4, %r4, %r4, %r4}, {%r4, %r4, %r4, %r4}, {%f2690, %f2691, %f2692, %f2693, %f2694, %f2695, %f2696, %f2697};
	bar.warp.sync 	-1;
	wmma.mma.sync.aligned.row.col.m16n16k16.f32.bf16.bf16.f32 {%f2706, %f2707, %f2708, %f2709, %f2710, %f2711, %f2712, %f2713}, {%r4, %r4, %r4, %r4}, {%r4, %r4, %r4, %r4}, {%f2698, %f2699, %f2700, %f2701, %f2702, %f2703, %f2704, %f2705};
	bar.warp.sync 	-1;
	wmma.mma.sync.aligned.row.col.m16n16k16.f32.bf16.bf16.f32 {%f2714, %f2715, %f2716, %f2717, %f2718, %f2719, %f2720, %f2721}, {%r4, %r4, %r4, %r4}, {%r4, %r4, %r4, %r4}, {%f2706, %f2707, %f2708, %f2709, %f2710, %f2711, %f2712, %f2713};
	bar.warp.sync 	-1;
	wmma.mma.sync.aligned.row.col.m16n16k16.f32.bf16.bf16.f32 {%f2722, %f2723, %f2724, %f2725, %f2726, %f2727, %f2728, %f2729}, {%r4, %r4, %r4, %r4}, {%r4, %r4, %r4, %r4}, {%f2714, %f2715, %f2716, %f2717, %f2718, %f2719, %f2720, %f2721};
	bar.warp.sync 	-1;
	wmma.mma.sync.aligned.row.col.m16n16k16.f32.bf16.bf16.f32 {%f2730, %f2731, %f2732, %f2733, %f2734, %f2735, %f2736, %f2737}, {%r4, %r4, %r4, %r4}, {%r4, %r4, %r4, %r4}, {%f2722, %f2723, %f2724, %f2725, %f2726, %f2727, %f2728, %f2729};
	bar.warp.sync 	-1;
	wmma.mma.sync.aligned.row.col.m16n16k16.f32.bf16.bf16.f32 {%f2738, %f2739, %f2740, %f2741, %f2742, %f2743, %f2744, %f2745}, {%r4, %r4, %r4, %r4}, {%r4, %r4, %r4, %r4}, {%f2730, %f2731, %f2732, %f2733, %f2734, %f2735, %f2736, %f2737};
	bar.warp.sync 	-1;
	wmma.mma.sync.aligned.row.col.m16n16k16.f32.bf16.bf16.f32 {%f2746, %f2747, %f2748, %f2749, %f2750, %f2751, %f2752, %f2753}, {%r4, %r4, %r4, %r4}, {%r4, %r4, %r4, %r4}, {%f2738, %f2739, %f2740, %f2741, %f2742, %f2743, %f2744, %f2745};
	bar.warp.sync 	-1;
	wmma.mma.sync.aligned.row.col.m16n16k16.f32.bf16.bf16.f32 {%f2754, %f2755, %f2756, %f2757, %f2758, %f2759, %f2760, %f2761}, {%r4, %r4, %r4, %r4}, {%r4, %r4, %r4, %r4}, {%f2746, %f2747, %f2748, %f2749, %f2750, %f2751, %f2752, %f2753};
	bar.warp.sync 	-1;
	wmma.mma.sync.aligned.row.col.m16n16k16.f32.bf16.bf16.f32 {%f2762, %f2763, %f2764, %f2765, %f2766, %f2767, %f2768, %f2769}, {%r4, %r4, %r4, %r4}, {%r4, %r4, %r4, %r4}, {%f2754, %f2755, %f2756, %f2757, %f2758, %f2759, %f2760, %f2761};
	bar.warp.sync 	-1;
	wmma.mma.sync.aligned.row.col.m16n16k16.f32.bf16.bf16.f32 {%f2770, %f2771, %f2772, %f2773, %f2774, %f2775, %f2776, %f2777}, {%r4, %r4, %r4, %r4}, {%r4, %r4, %r4, %r4}, {%f2762, %f2763, %f2764, %f2765, %f2766, %f2767, %f2768, %f2769};
	bar.warp.sync 	-1;
	wmma.mma.sync.aligned.row.col.m16n16k16.f32.bf16.bf16.f32 {%f2778, %f2779, %f2780, %f2781, %f2782, %f2783, %f2784, %f2785}, {%r4, %r4, %r4, %r4}, {%r4, %r4, %r4, %r4}, {%f2770, %f2771, %f2772, %f2773, %f2774, %f2775, %f2776, %f2777};
	bar.warp.sync 	-1;
	wmma.mma.sync.aligned.row.col.m16n16k16.f32.bf16.bf16.f32 {%f2786, %f2787, %f2788, %f2789, %f2790, %f2791, %f2792, %f2793}, {%r4, %r4, %r4, %r4}, {%r4, %r4, %r4, %r4}, {%f2778, %f2779, %f2780, %f2781, %f2782, %f2783, %f2784, %f2785};
	bar.warp.sync 	-1;
	wmma.mma.sync.aligned.row.col.m16n16k16.f32.bf16.bf16.f32 {%f2794, %f2795, %f2796, %f2797, %f2798, %f2799, %f2800, %f2801}, {%r4, %r4, %r4, %r4}, {%r4, %r4, %r4, %r4}, {%f2786, %f2787, %f2788, %f2789, %f2790, %f2791, %f2792, %f2793};
	bar.warp.sync 	-1;
	wmma.mma.sync.aligned.row.col.m16n16k16.f32.bf16.bf16.f32 {%f2802, %f2803, %f2804, %f2805, %f2806, %f2807, %f2808, %f2809}, {%r4, %r4, %r4, %r4}, {%r4, %r4, %r4, %r4}, {%f2794, %f2795, %f2796, %f2797, %f2798, %f2799, %f2800, %f2801};
	bar.warp.sync 	-1;
	wmma.mma.sync.aligned.row.col.m16n16k16.f32.bf16.bf16.f32 {%f2810, %f2811, %f2812, %f2813, %f2814, %f2815, %f2816, %f2817}, {%r4, %r4, %r4, %r4}, {%r4, %r4, %r4, %r4}, {%f2802, %f2803, %f2804, %f2805, %f2806, %f2807, %f2808, %f2809};
	bar.warp.sync 	-1;
	wmma.mma.sync.aligned.row.col.m16n16k16.f32.bf16.bf16.f32 {%f2818, %f2819, %f2820, %f2821, %f2822, %f2823, %f2824, %f2825}, {%r4, %r4, %r4, %r4}, {%r4, %r4, %r4, %r4}, {%f2810, %f2811, %f2812, %f2813, %f2814, %f2815, %f2816, %f2817};
	bar.warp.sync 	-1;
	wmma.mma.sync.aligned.row.col.m16n16k16.f32.bf16.bf16.f32 {%f2826, %f2827, %f2828, %f2829, %f2830, %f2831, %f2832, %f2833}, {%r4, %r4, %r4, %r4}, {%r4, %r4, %r4, %r4}, {%f2818, %f2819, %f2820, %f2821, %f2822, %f2823, %f2824, %f2825};
	bar.warp.sync 	-1;
	wmma.mma.sync.aligned.row.col.m16n16k16.f32.bf16.bf16.f32 {%f2834, %f2835, %f2836, %f2837, %f2838, %f2839, %f2840, %f2841}, {%r4, %r4, %r4, %r4}, {%r4, %r4, %r4, %r4}, {%f2826, %f2827, %f2828, %f2829, %f2830, %f2831, %f2832, %f2833};
	bar.warp.sync 	-1;
	wmma.mma.sync.aligned.row.col.m16n16k16.f32.bf16.bf16.f32 {%f2842, %f2843, %f2844, %f2845, %f2846, %f2847, %f2848, %f2849}, {%r4, %r4, %r4, %r4}, {%r4, %r4, %r4, %r4}, {%f2834, %f2835, %f2836, %f2837, %f2838, %f2839, %f2840, %f2841};
	bar.warp.sync 	-1;
	wmma.mma.sync.aligned.row.col.m16n16k16.f32.bf16.bf16.f32 {%f2850, %f2851, %f2852, %f2853, %f2854, %f2855, %f2856, %f2857}, {%r4, %r4, %r4, %r4}, {%r4, %r4, %r4, %r4}, {%f2842, %f2843, %f2844, %f2845, %f2846, %f2847, %f2848, %f2849};
	bar.warp.sync 	-1;
	wmma.mma.sync.aligned.row.col.m16n16k16.f32.bf16.bf16.f32 {%f2858, %f2859, %f2860, %f2861, %f2862, %f2863, %f2864, %f2865}, {%r4, %r4, %r4, %r4}, {%r4, %r4, %r4, %r4}, {%f2850, %f2851, %f2852, %f2853, %f2854, %f2855, %f2856, %f2857};
	bar.warp.sync 	-1;
	wmma.mma.sync.aligned.row.col.m16n16k16.f32.bf16.bf16.f32 {%f2866, %f2867, %f2868, %f2869, %f2870, %f2871, %f2872, %f2873}, {%r4, %r4, %r4, %r4}, {%r4, %r4, %r4, %r4}, {%f2858, %f2859, %f2860, %f2861, %f2862, %f2863, %f2864, %f2865};
	bar.warp.sync 	-1;
	wmma.mma.sync.aligned.row.col.m16n16k16.f32.bf16.bf16.f32 {%f2874, %f2875, %f2876, %f2877, %f2878, %f2879, %f2880, %f2881}, {%r4, %r4, %r4, %r4}, {%r4, %r4, %r4, %r4}, {%f2866, %f2867, %f2868, %f2869, %f2870, %f2871, %f2872, %f2873};
	bar.warp.sync 	-1;
	wmma.mma.sync.aligned.row.col.m16n16k16.f32.bf16.bf16.f32 {%f2882, %f2883, %f2884, %f2885, %f2886, %f2887, %f2888, %f2889}, {%r4, %r4, %r4, %r4}, {%r4, %r4, %r4, %r4}, {%f2874, %f2875, %f2876, %f2877, %f2878, %f2879, %f2880, %f2881};
	bar.warp.sync 	-1;
	wmma.mma.sync.aligned.row.col.m16n16k16.f32.bf16.bf16.f32 {%f2890, %f2891, %f2892, %f2893, %f2894, %f2895, %f2896, %f2897}, {%r4, %r4, %r4, %r4}, {%r4, %r4, %r4, %r4}, {%f2882, %f2883, %f2884, %f2885, %f2886, %f2887, %f2888, %f2889};
	bar.warp.sync 	-1;
	wmma.mma.sync.aligned.row.col.m16n16k16.f32.bf16.bf16.f32 {%f2898, %f2899, %f2900, %f2901, %f2902, %f2903, %f2904, %f2905}, {%r4, %r4, %r4, %r4}, {%r4, %r4, %r4, %r4}, {%f2890, %f2891, %f2892, %f2893, %f2894, %f2895, %f2896, %f2897};
	bar.warp.sync 	-1;
	wmma.mma.sync.aligned.row.col.m16n16k16.f32.bf16.bf16.f32 {%f2906, %f2907, %f2908, %f2909, %f2910, %f2911, %f2912, %f2913}, {%r4, %r4, %r4, %r4}, {%r4, %r4, %r4, %r4}, {%f2898, %f2899, %f2900, %f2901, %f2902, %f2903, %f2904, %f2905};
	bar.warp.sync 	-1;
	wmma.mma.sync.aligned.row.col.m16n16k16.f32.bf16.bf16.f32 {%f2914, %f2915, %f2916, %f2917, %f2918, %f2919, %f2920, %f2921}, {%r4, %r4, %r4, %r4}, {%r4, %r4, %r4, %r4}, {%f2906, %f2907, %f2908, %f2909, %f2910, %f2911, %f2912, %f2913};
	bar.warp.sync 	-1;
	wmma.mma.sync.aligned.row.col.m16n16k16.f32.bf16.bf16.f32 {%f2922, %f2923, %f2924, %f2925, %f2926, %f2927, %f2928, %f2929}, {%r4, %r4, %r4, %r4}, {%r4, %r4, %r4, %r4}, {%f2914, %f2915, %f2916, %f2917, %f2918, %f2919, %f2920, %f2921};
	bar.warp.sync 	-1;
	wmma.mma.sync.aligned.row.col.m16n16k16.f32.bf16.bf16.f32 {%f2930, %f2931, %f2932, %f2933, %f2934, %f2935, %f2936, %f2937}, {%r4, %r4, %r4, %r4}, {%r4, %r4, %r4, %r4}, {%f2922, %f2923, %f2924, %f2925, %f2926, %f2927, %f2928, %f2929};
	bar.warp.sync 	-1;
	wmma.mma.sync.aligned.row.col.m16n16k16.f32.bf16.bf16.f32 {%f2938, %f2939, %f2940, %f2941, %f2942, %f2943, %f2944, %f2945}, {%r4, %r4, %r4, %r4}, {%r4, %r4, %r4, %r4}, {%f2930, %f2931, %f2932, %f2933, %f2934, %f2935, %f2936, %f2937};
	bar.warp.sync 	-1;
	wmma.mma.sync.aligned.row.col.m16n16k16.f32.bf16.bf16.f32 {%f2946, %f2947, %f2948, %f2949, %f2950, %f2951, %f2952, %f2953}, {%r4, %r4, %r4, %r4}, {%r4, %r4, %r4, %r4}, {%f2938, %f2939, %f2940, %f2941, %f2942, %f2943, %f2944, %f2945};
	bar.warp.sync 	-1;
	wmma.mma.sync.aligned.row.col.m16n16k16.f32.bf16.bf16.f32 {%f2954, %f2955, %f2956, %f2957, %f2958, %f2959, %f2960, %f2961}, {%r4, %r4, %r4, %r4}, {%r4, %r4, %r4, %r4}, {%f2946, %f2947, %f2948, %f2949, %f2950, %f2951, %f2952, %f2953};
	bar.warp.sync 	-1;
	wmma.mma.sync.aligned.row.col.m16n16k16.f32.bf16.bf16.f32 {%f2962, %f2963, %f2964, %f2965, %f2966, %f2967, %f2968, %f2969}, {%r4, %r4, %r4, %r4}, {%r4, %r4, %r4, %r4}, {%f2954, %f2955, %f2956, %f2957, %f2958, %f2959, %f2960, %f2961};
	bar.warp.sync 	-1;
	wmma.mma.sync.aligned.row.col.m16n16k16.f32.bf16.bf16.f32 {%f2970, %f2971, %f2972, %f2973, %f2974, %f2975, %f2976, %f2977}, {%r4, %r4, %r4, %r4}, {%r4, %r4, %r4, %r4}, {%f2962, %f2963, %f2964, %f2965, %f2966, %f2967, %f2968, %f2969};
	bar.warp.sync 	-1;
	wmma.mma.sync.aligned.row.col.m16n16k16.f32.bf16.bf16.f32 {%f2978, %f2979, %f2980, %f2981, %f2982, %f2983, %f2984, %f2985}, {%r4, %r4, %r4, %r4}, {%r4, %r4, %r4, %r4}, {%f2970, %f2971, %f2972, %f2973, %f2974, %f2975, %f2976, %f2977};
	bar.warp.sync 	-1;
	wmma.mma.sync.aligned.row.col.m16n16k16.f32.bf16.bf16.f32 {%f2986, %f2987, %f2988, %f2989, %f2990, %f2991, %f2992, %f2993}, {%r4, %r4, %r4, %r4}, {%r4, %r4, %r4, %r4}, {%f2978, %f2979, %f2980, %f2981, %f2982, %f2983, %f2984, %f2985};
	bar.warp.sync 	-1;
	wmma.mma.sync.aligned.row.col.m16n16k16.f32.bf16.bf16.f32 {%f2994, %f2995, %f2996, %f2997, %f2998, %f2999, %f3000, %f3001}, {%r4, %r4, %r4, %r4}, {%r4, %r4, %r4, %r4}, {%f2986, %f2987, %f2988, %f2989, %f2990, %f2991, %f2992, %f2993};
	bar.warp.sync 	-1;
	wmma.mma.sync.aligned.row.col.m16n16k16.f32.bf16.bf16.f32 {%f3002, %f3003, %f3004, %f3005, %f3006, %f3007, %f3008, %f3009}, {%r4, %r4, %r4, %r4}, {%r4, %r4, %r4, %r4}, {%f2994, %f2995, %f2996, %f2997, %f2998, %f2999, %f3000, %f3001};
	bar.warp.sync 	-1;
	wmma.mma.sync.aligned.row.col.m16n16k16.f32.bf16.bf16.f32 {%f3010, %f3011, %f3012, %f3013, %f3014, %f3015, %f3016, %f3017}, {%r4, %r4, %r4, %r4}, {%r4, %r4, %r4, %r4}, {%f3002, %f3003, %f3004, %f3005, %f3006, %f3007, %f3008, %f3009};
	bar.warp.sync 	-1;
	wmma.mma.sync.aligned.row.col.m16n16k16.f32.bf16.bf16.f32 {%f3018, %f3019, %f3020, %f3021, %f3022, %f3023, %f3024, %f3025}, {%r4, %r4, %r4, %r4}, {%r4, %r4, %r4, %r4}, {%f3010, %f3011, %f3012, %f3013, %f3014, %f3015, %f3016, %f3017};
	bar.warp.sync 	-1;
	wmma.mma.sync.aligned.row.col.m16n16k16.f32.bf16.bf16.f32 {%f3026, %f3027, %f3028, %f3029, %f3030, %f3031, %f3032, %f3033}, {%r4, %r4, %r4, %r4}, {%r4, %r4, %r4, %r4}, {%f3018, %f3019, %f3020, %f3021, %f3022, %f3023, %f3024, %f3025};
	bar.warp.sync 	-1;
	wmma.mma.sync.aligned.row.col.m16n16k16.f32.bf16.bf16.f32 {%f3034, %f3035, %f3036, %f3037, %f3038, %f3039, %f3040, %f3041}, {%r4, %r4, %r4, %r4}, {%r4, %r4, %r4, %r4}, {%f3026, %f3027, %f3028, %f3029, %f3030, %f3031, %f3032, %f3033};
	bar.warp.sync 	-1;
	wmma.mma.sync.aligned.row.col.m16n16k16.f32.bf16.bf16.f32 {%f3042, %f3043, %f3044, %f3045, %f3046, %f3047, %f3048, %f3049}, {%r4, %r4, %r4, %r4}, {%r4, %r4, %r4, %r4}, {%f3034, %f3035, %f3036, %f3037, %f3038, %f3039, %f3040, %f3041};
	bar.warp.sync 	-1;
	wmma.mma.sync.aligned.row.col.m16n16k16.f32.bf16.bf16.f32 {%f3050, %f3051, %f3052, %f3053, %f3054, %f3055, %f3056, %f3057}, {%r4, %r4, %r4, %r4}, {%r4, %r4, %r4, %r4}, {%f3042, %f3043, %f3044, %f3045, %f3046, %f3047, %f3048, %f3049};
	bar.warp.sync 	-1;
	wmma.mma.sync.aligned.row.col.m16n16k16.f32.bf16.bf16.f32 {%f3058, %f3059, %f3060, %f3061, %f3062, %f3063, %f3064, %f3065}, {%r4, %r4, %r4, %r4}, {%r4, %r4, %r4, %r4}, {%f3050, %f3051, %f3052, %f3053, %f3054, %f3055, %f3056, %f3057};
	bar.warp.sync 	-1;
	wmma.mma.sync.aligned.row.col.m16n16k16.f32.bf16.bf16.f32 {%f3066, %f3067, %f3068, %f3069, %f3070, %f3071, %f3072, %f3073}, {%r4, %r4, %r4, %r4}, {%r4, %r4, %r4, %r4}, {%f3058, %f3059, %f3060, %f3061, %f3062, %f3063, %f3064, %f3065};
	bar.warp.sync 	-1;
	wmma.mma.sync.aligned.row.col.m16n16k16.f32.bf16.bf16.f32 {%f3074, %f3075, %f3076, %f3077, %f3078, %f3079, %f3080, %f3081}, {%r4, %r4, %r4, %r4}, {%r4, %r4, %r4, %r4}, {%f3066, %f3067, %f3068, %f3069, %f3070, %f3071, %f3072, %f3073};
	bar.warp.sync 	-1;
	wmma.mma.sync.aligned.row.col.m16n16k16.f32.bf16.bf16.f32 {%f3082, %f3083, %f3084, %f3085, %f3086, %f3087, %f3088, %f3089}, {%r4, %r4, %r4, %r4}, {%r4, %r4, %r4, %r4}, {%f3074, %f3075, %f3076, %f3077, %f3078, %f3079, %f3080, %f3081};
	bar.warp.sync 	-1;
	wmma.mma.sync.aligned.row.col.m16n16k16.f32.bf16.bf16.f32 {%f3090, %f3091, %f3092, %f3093, %f3094, %f3095, %f3096, %f3097}, {%r4, %r4, %r4, %r4}, {%r4, %r4, %r4, %r4}, {%f3082, %f3083, %f3084, %f3085, %f3086, %f3087, %f3088, %f3089};
	bar.warp.sync 	-1;
	wmma.mma.sync.aligned.row.col.m16n16k16.f32.bf16.bf16.f32 {%f3098, %f3099, %f3100, %f3101, %f3102, %f3103, %f3104, %f3105}, {%r4, %r4, %r4, %r4}, {%r4, %r4, %r4, %r4}, {%f3090, %f3091, %f3092, %f3093, %f3094, %f3095, %f3096, %f3097};
	bar.warp.sync 	-1;
	wmma.mma.sync.aligned.row.col.m16n16k16.f32.bf16.bf16.f32 {%f3106, %f3107, %f3108, %f3109, %f3110, %f3111, %f3112, %f3113}, {%r4, %r4, %r4, %r4}, {%r4, %r4, %r4, %r4}, {%f3098, %f3099, %f3100, %f3101, %f3102, %f3103, %f3104, %f3105};
	bar.warp.sync 	-1;
	wmma.mma.sync.aligned.row.col.m16n16k16.f32.bf16.bf16.f32 {%f3114, %f3115, %f3116, %f3117, %f3118, %f3119, %f3120, %f3121}, {%r4, %r4, %r4, %r4}, {%r4, %r4, %r4, %r4}, {%f3106, %f3107, %f3108, %f3109, %f3110, %f3111, %f3112, %f3113};
	bar.warp.sync 	-1;
	wmma.mma.sync.aligned.row.col.m16n16k16.f32.bf16.bf16.f32 {%f3122, %f3123, %f3124, %f3125, %f3126, %f3127, %f3128, %f3129}, {%r4, %r4, %r4, %r4}, {%r4, %r4, %r4, %r4}, {%f3114, %f3115, %f3116, %f3117, %f3118, %f3119, %f3120, %f3121};
	bar.warp.sync 	-1;
	wmma.mma.sync.aligned.row.col.m16n16k16.f32.bf16.bf16.f32 {%f3130, %f3131, %f3132, %f3133, %f3134, %f3135, %f3136, %f3137}, {%r4, %r4, %r4, %r4}, {%r4, %r4, %r4, %r4}, {%f3122, %f3123, %f3124, %f3125, %f3126, %f3127, %f3128, %f3129};
	bar.warp.sync 	-1;
	wmma.mma.sync.aligned.row.col.m16n16k16.f32.bf16.bf16.f32 {%f3138, %f3139, %f3140, %f3141, %f3142, %f3143, %f3144, %f3145}, {%r4, %r4, %r4, %r4}, {%r4, %r4, %r4, %r4}, {%f3130, %f3131, %f3132, %f3133, %f3134, %f3135, %f3136, %f3137};
	bar.warp.sync 	-1;
	wmma.mma.sync.aligned.row.col.m16n16k16.f32.bf16.bf16.f32 {%f3146, %f3147, %f3148, %f3149, %f3150, %f3151, %f3152, %f3153}, {%r4, %r4, %r4, %r4}, {%r4, %r4, %r4, %r4}, {%f3138, %f3139, %f3140, %f3141, %f3142, %f3143, %f3144, %f3145};
	bar.warp.sync 	-1;
	wmma.mma.sync.aligned.row.col.m16n16k16.f32.bf16.bf16.f32 {%f3154, %f3155, %f3156, %f3157, %f3158, %f3159, %f3160, %f3161}, {%r4, %r4, %r4, %r4}, {%r4, %r4, %r4, %r4}, {%f3146, %f3147, %f3148, %f3149, %f3150, %f3151, %f3152, %f3153};
	bar.warp.sync 	-1;
	wmma.mma.sync.aligned.row.col.m16n16k16.f32.bf16.bf16.f32 {%f3162, %f3163, %f3164, %f3165, %f3166, %f3167, %f3168, %f3169}, {%r4, %r4, %r4, %r4}, {%r4, %r4, %r4, %r4}, {%f3154, %f3155, %f3156, %f3157, %f3158, %f3159, %f3160, %f3161};
	bar.warp.sync 	-1;
	wmma.mma.sync.aligned.row.col.m16n16k16.f32.bf16.bf16.f32 {%f3170, %f3171, %f3172, %f3173, %f3174, %f3175, %f3176, %f3177}, {%r4, %r4, %r4, %r4}, {%r4, %r4, %r4, %r4}, {%f3162, %f3163, %f3164, %f3165, %f3166, %f3167, %f3168, %f3169};
	bar.warp.sync 	-1;
	wmma.mma.sync.aligned.row.col.m16n16k16.f32.bf16.bf16.f32 {%f3178, %f3179, %f3180, %f3181, %f3182, %f3183, %f3184, %f3185}, {%r4, %r4, %r4, %r4}, {%r4, %r4, %r4, %r4}, {%f3170, %f3171, %f3172, %f3173, %f3174, %f3175, %f3176, %f3177};
	bar.warp.sync 	-1;
	wmma.mma.sync.aligned.row.col.m16n16k16.f32.bf16.bf16.f32 {%f3186, %f3187, %f3188, %f3189, %f3190, %f3191, %f3192, %f3193}, {%r4, %r4, %r4, %r4}, {%r4, %r4, %r4, %r4}, {%f3178, %f3179, %f3180, %f3181, %f3182, %f3183, %f3184, %f3185};
	bar.warp.sync 	-1;
	wmma.mma.sync.aligned.row.col.m16n16k16.f32.bf16.bf16.f32 {%f3194, %f3195, %f3196, %f3197, %f3198, %f3199, %f3200, %f3201}, {%r4, %r4, %r4, %r4}, {%r4, %r4, %r4, %r4}, {%f3186, %f3187, %f3188, %f3189, %f3190, %f3191, %f3192, %f3193};
	bar.warp.sync 	-1;
	wmma.mma.sync.aligned.row.col.m16n16k16.f32.bf16.bf16.f32 {%f3202, %f3203, %f3204, %f3205, %f3206, %f3207, %f3208, %f3209}, {%r4, %r4, %r4, %r4}, {%r4, %r4, %r4, %r4}, {%f3194, %f3195, %f3196, %f3197, %f3198, %f3199, %f3200, %f3201};
	bar.warp.sync 	-1;
	wmma.mma.sync.aligned.row.col.m16n16k16.f32.bf16.bf16.f32 {%f3210, %f3211, %f3212, %f3213, %f3214, %f3215, %f3216, %f3217}, {%r4, %r4, %r4, %r4}, {%r4, %r4, %r4, %r4}, {%f3202, %f3203, %f3204, %f3205, %f3206, %f3207, %f3208, %f3209};
	bar.warp.sync 	-1;
	wmma.mma.sync.aligned.row.col.m16n16k16.f32.bf16.bf16.f32 {%f3218, %f3219, %f3220, %f3221, %f3222, %f3223, %f3224, %f3225}, {%r4, %r4, %r4, %r4}, {%r4, %r4, %r4, %r4}, {%f3210, %f3211, %f3212, %f3213, %f3214, %f3215, %f3216, %f3217};
	bar.warp.sync 	-1;
	wmma.mma.sync.aligned.row.col.m16n16k16.f32.bf16.bf16.f32 {%f3226, %f3227, %f3228, %f3229, %f3230, %f3231, %f3232, %f3233}, {%r4, %r4, %r4, %r4}, {%r4, %r4, %r4, %r4}, {%f3218, %f3219, %f3220, %f3221, %f3222, %f3223, %f3224, %f3225};
	bar.warp.sync 	-1;
	wmma.mma.sync.aligned.row.col.m16n16k16.f32.bf16.bf16.f32 {%f3234, %f3235, %f3236, %f3237, %f3238, %f3239, %f3240, %f3241}, {%r4, %r4, %r4, %r4}, {%r4, %r4, %r4, %r4}, {%f3226, %f3227, %f3228, %f3229, %f3230, %f3231, %f3232, %f3233};
	bar.warp.sync 	-1;
	wmma.mma.sync.aligned.row.col.m16n16k16.f32.bf16.bf16.f32 {%f3242, %f3243, %f3244, %f3245, %f3246, %f3247, %f3248, %f3249}, {%r4, %r4, %r4, %r4}, {%r4, %r4, %r4, %r4}, {%f3234, %f3235, %f3236, %f3237, %f3238, %f3239, %f3240, %f3241};
	bar.warp.sync 	-1;
	wmma.mma.sync.aligned.row.col.m16n16k16.f32.bf16.bf16.f32 {%f3250, %f3251, %f3252, %f3253, %f3254, %f3255, %f3256, %f3257}, {%r4, %r4, %r4, %r4}, {%r4, %r4, %r4, %r4}, {%f3242, %f3243, %f3244, %f3245, %f3246, %f3247, %f3248, %f3249};
	bar.warp.sync 	-1;
	wmma.mma.sync.aligned.row.col.m16n16k16.f32.bf16.bf16.f32 {%f3258, %f3259, %f3260, %f3261, %f3262, %f3263, %f3264, %f3265}, {%r4, %r4, %r4, %r4}, {%r4, %r4, %r4, %r4}, {%f3250, %f3251, %f3252, %f3253, %f3254, %f3255, %f3256, %f3257};
	bar.warp.sync 	-1;
	wmma.mma.sync.aligned.row.col.m16n16k16.f32.bf16.bf16.f32 {%f3266, %f3267, %f3268, %f3269, %f3270, %f3271, %f3272, %f3273}, {%r4, %r4, %r4, %r4}, {%r4, %r4, %r4, %r4}, {%f3258, %f3259, %f3260, %f3261, %f3262, %f3263, %f3264, %f3265};
	bar.warp.sync 	-1;
	wmma.mma.sync.aligned.row.col.m16n16k16.f32.bf16.bf16.f32 {%f3274, %f3275, %f3276, %f3277, %f3278, %f3279, %f3280, %f3281}, {%r4, %r4, %r4, %r4}, {%r4, %r4, %r4, %r4}, {%f3266, %f3267, %f3268, %f3269, %f3270, %f3271, %f3272, %f3273};
	bar.warp.sync 	-1;
	wmma.mma.sync.aligned.row.col.m16n16k16.f32.bf16.bf16.f32 {%f3282, %f3283, %f3284, %f3285, %f3286, %f3287, %f3288, %f3289}, {%r4, %r4, %r4, %r4}, {%r4, %r4, %r4, %r4}, {%f3274, %f3275, %f3276, %f3277, %f3278, %f3279, %f3280, %f3281};
	bar.warp.sync 	-1;
	wmma.mma.sync.aligned.row.col.m16n16k16.f32.bf16.bf16.f32 {%f3290, %f3291, %f3292, %f3293, %f3294, %f3295, %f3296, %f3297}, {%r4, %r4, %r4, %r4}, {%r4, %r4, %r4, %r4}, {%f3282, %f3283, %f3284, %f3285, %f3286, %f3287, %f3288, %f3289};
	bar.warp.sync 	-1;
	wmma.mma.sync.aligned.row.col.m16n16k16.f32.bf16.bf16.f32 {%f3298, %f3299, %f3300, %f3301, %f3302, %f3303, %f3304, %f3305}, {%r4, %r4, %r4, %r4}, {%r4, %r4, %r4, %r4}, {%f3290, %f3291, %f3292, %f3293, %f3294, %f3295, %f3296, %f3297};
	bar.warp.sync 	-1;
	wmma.mma.sync.aligned.row.col.m16n16k16.f32.bf16.bf16.f32 {%f3306, %f3307, %f3308, %f3309, %f3310, %f3311, %f3312, %f3313}, {%r4, %r4, %r4, %r4}, {%r4, %r4, %r4, %r4}, {%f3298, %f3299, %f3300, %f3301, %f3302, %f3303, %f3304, %f3305};
	bar.warp.sync 	-1;
	wmma.mma.sync.aligned.row.col.m16n16k16.f32.bf16.bf16.f32 {%f3314, %f3315, %f3316, %f3317, %f3318, %f3319, %f3320, %f3321}, {%r4, %r4, %r4, %r4}, {%r4, %r4, %r4, %r4}, {%f3306, %f3307, %f3308, %f3309, %f3310, %f3311, %f3312, %f3313};
	bar.warp.sync 	-1;
	wmma.mma.sync.aligned.row.col.m16n16k16.f32.bf16.bf16.f32 {%f3322, %f3323, %f3324, %f3325, %f3326, %f3327, %f3328, %f3329}, {%r4, %r4, %r4, %r4}, {%r4, %r4, %r4, %r4}, {%f3314, %f3315, %f3316, %f3317, %f3318, %f3319, %f3320, %f3321};
	bar.warp.sync 	-1;
	wmma.mma.sync.aligned.row.col.m16n16k16.f32.bf16.bf16.f32 {%f3330, %f3331, %f3332, %f3333, %f3334, %f3335, %f3336, %f3337}, {%r4, %r4, %r4, %r4}, {%r4, %r4, %r4, %r4}, {%f3322, %f3323, %f3324, %f3325, %f3326, %f3327, %f3328, %f3329};
	bar.warp.sync 	-1;
	wmma.mma.sync.aligned.row.col.m16n16k16.f32.bf16.bf16.f32 {%f3338, %f3339, %f3340, %f3341, %f3342, %f3343, %f3344, %f3345}, {%r4, %r4, %r4, %r4}, {%r4, %r4, %r4, %r4}, {%f3330, %f3331, %f3332, %f3333, %f3334, %f3335, %f3336, %f3337};
	bar.warp.sync 	-1;
	wmma.mma.sync.aligned.row.col.m16n16k16.f32.bf16.bf16.f32 {%f3346, %f3347, %f3348, %f3349, %f3350, %f3351, %f3352, %f3353}, {%r4, %r4, %r4, %r4}, {%r4, %r4, %r4, %r4}, {%f3338, %f3339, %f3340, %f3341, %f3342, %f3343, %f3344, %f3345};
	bar.warp.sync 	-1;
	wmma.mma.sync.aligned.row.col.m16n16k16.f32.bf16.bf16.f32 {%f3354, %f3355, %f3356, %f3357, %f3358, %f3359, %f3360, %f3361}, {%r4, %r4, %r4, %r4}, {%r4, %r4, %r4, %r4}, {%f3346, %f3347, %f3348, %f3349, %f3350, %f3351, %f3352, %f3353};
	bar.warp.sync 	-1;
	wmma.mma.sync.aligned.row.col.m16n16k16.f32.bf16.bf16.f32 {%f3362, %f3363, %f3364, %f3365, %f3366, %f3367, %f3368, %f3369}, {%r4, %r4, %r4, %r4}, {%r4, %r4, %r4, %r4}, {%f3354, %f3355, %f3356, %f3357, %f3358, %f3359, %f3360, %f3361};
	bar.warp.sync 	-1;
	wmma.mma.sync.aligned.row.col.m16n16k16.f32.bf16.bf16.f32 {%f3370, %f3371, %f3372, %f3373, %f3374, %f3375, %f3376, %f3377}, {%r4, %r4, %r4, %r4}, {%r4, %r4, %r4, %r4}, {%f3362, %f3363, %f3364, %f3365, %f3366, %f3367, %f3368, %f3369};
	bar.warp.sync 	-1;
	wmma.mma.sync.aligned.row.col.m16n16k16.f32.bf16.bf16.f32 {%f3378, %f3379, %f3380, %f3381, %f3382, %f3383, %f3384, %f3385}, {%r4, %r4, %r4, %r4}, {%r4, %r4, %r4, %r4}, {%f3370, %f3371, %f3372, %f3373, %f3374, %f3375, %f3376, %f3377};
	bar.warp.sync 	-1;
	wmma.mma.sync.aligned.row.col.m16n16k16.f32.bf16.bf16.f32 {%f3386, %f3387, %f3388, %f3389, %f3390, %f3391, %f3392, %f3393}, {%r4, %r4, %r4, %r4}, {%r4, %r4, %r4, %r4}, {%f3378, %f3379, %f3380, %f3381, %f3382, %f3383, %f3384, %f3385};
	bar.warp.sync 	-1;
	wmma.mma.sync.aligned.row.col.m16n16k16.f32.bf16.bf16.f32 {%f3394, %f3395, %f3396, %f3397, %f3398, %f3399, %f3400, %f3401}, {%r4, %r4, %r4, %r4}, {%r4, %r4, %r4, %r4}, {%f3386, %f3387, %f3388, %f3389, %f3390, %f3391, %f3392, %f3393};
	bar.warp.sync 	-1;
	wmma.mma.sync.aligned.row.col.m16n16k16.f32.bf16.bf16.f32 {%f3402, %f3403, %f3404, %f3405, %f3406, %f3407, %f3408, %f3409}, {%r4, %r4, %r4, %r4}, {%r4, %r4, %r4, %r4}, {%f3394, %f3395, %f3396, %f3397, %f3398, %f3399, %f3400, %f3401};
	bar.warp.sync 	-1;
	wmma.mma.sync.aligned.row.col.m16n16k16.f32.bf16.bf16.f32 {%f3410, %f3411, %f3412, %f3413, %f3414, %f3415, %f3416, %f3417}, {%r4, %r4, %r4, %r4}, {%r4, %r4, %r4, %r4}, {%f3402, %f3403, %f3404, %f3405, %f3406, %f3407, %f3408, %f3409};
	bar.warp.sync 	-1;
	wmma.mma.sync.aligned.row.col.m16n16k16.f32.bf16.bf16.f32 {%f3418, %f3419, %f3420, %f3421, %f3422, %f3423, %f3424, %f3425}, {%r4, %r4, %r4, %r4}, {%r4, %r4, %r4, %r4}, {%f3410, %f3411, %f3412, %f3413, %f3414, %f3415, %f3416, %f3417};
	bar.warp.sync 	-1;
	wmma.mma.sync.aligned.row.col.m16n16k16.f32.bf16.bf16.f32 {%f3426, %f3427, %f3428, %f3429, %f3430, %f3431, %f3432, %f3433}, {%r4, %r4, %r4, %r4}, {%r4, %r4, %r4, %r4}, {%f3418, %f3419, %f3420, %f3421, %f3422, %f3423, %f3424, %f3425};
	bar.warp.sync 	-1;
	wmma.mma.sync.aligned.row.col.m16n16k16.f32.bf16.bf16.f32 {%f3434, %f3435, %f3436, %f3437, %f3438, %f3439, %f3440, %f3441}, {%r4, %r4, %r4, %r4}, {%r4, %r4, %r4, %r4}, {%f3426, %f3427, %f3428, %f3429, %f3430, %f3431, %f3432, %f3433};
	bar.warp.sync 	-1;
	wmma.mma.sync.aligned.row.col.m16n16k16.f32.bf16.bf16.f32 {%f3442, %f3443, %f3444, %f3445, %f3446, %f3447, %f3448, %f3449}, {%r4, %r4, %r4, %r4}, {%r4, %r4, %r4, %r4}, {%f3434, %f3435, %f3436, %f3437, %f3438, %f3439, %f3440, %f3441};
	bar.warp.sync 	-1;
	wmma.mma.sync.aligned.row.col.m16n16k16.f32.bf16.bf16.f32 {%f3450, %f3451, %f3452, %f3453, %f3454, %f3455, %f3456, %f3457}, {%r4, %r4, %r4, %r4}, {%r4, %r4, %r4, %r4}, {%f3442, %f3443, %f3444, %f3445, %f3446, %f3447, %f3448, %f3449};
	bar.warp.sync 	-1;
	wmma.mma.sync.aligned.row.col.m16n16k16.f32.bf16.bf16.f32 {%f3458, %f3459, %f3460, %f3461, %f3462, %f3463, %f3464, %f3465}, {%r4, %r4, %r4, %r4}, {%r4, %r4, %r4, %r4}, {%f3450, %f3451, %f3452, %f3453, %f3454, %f3455, %f3456, %f3457};
	bar.warp.sync 	-1;
	wmma.mma.sync.aligned.row.col.m16n16k16.f32.bf16.bf16.f32 {%f3466, %f3467, %f3468, %f3469, %f3470, %f3471, %f3472, %f3473}, {%r4, %r4, %r4, %r4}, {%r4, %r4, %r4, %r4}, {%f3458, %f3459, %f3460, %f3461, %f3462, %f3463, %f3464, %f3465};
	bar.warp.sync 	-1;
	wmma.mma.sync.aligned.row.col.m16n16k16.f32.bf16.bf16.f32 {%f3474, %f3475, %f3476, %f3477, %f3478, %f3479, %f3480, %f3481}, {%r4, %r4, %r4, %r4}, {%r4, %r4, %r4, %r4}, {%f3466, %f3467, %f3468, %f3469, %f3470, %f3471, %f3472, %f3473};
	bar.warp.sync 	-1;
	wmma.mma.sync.aligned.row.col.m16n16k16.f32.bf16.bf16.f32 {%f3482, %f3483, %f3484, %f3485, %f3486, %f3487, %f3488, %f3489}, {%r4, %r4, %r4, %r4}, {%r4, %r4, %r4, %r4}, {%f3474, %f3475, %f3476, %f3477, %f3478, %f3479, %f3480, %f3481};
	bar.warp.sync 	-1;
	wmma.mma.sync.aligned.row.col.m16n16k16.f32.bf16.bf16.f32 {%f3490, %f3491, %f3492, %f3493, %f3494, %f3495, %f3496, %f3497}, {%r4, %r4, %r4, %r4}, {%r4, %r4, %r4, %r4}, {%f3482, %f3483, %f3484, %f3485, %f3486, %f3487, %f3488, %f3489};
	bar.warp.sync 	-1;
	wmma.mma.sync.aligned.row.col.m16n16k16.f32.bf16.bf16.f32 {%f3498, %f3499, %f3500, %f3501, %f3502, %f3503, %f3504, %f3505}, {%r4, %r4, %r4, %r4}, {%r4, %r4, %r4, %r4}, {%f3490, %f3491, %f3492, %f3493, %f3494, %f3495, %f3496, %f3497};
	bar.warp.sync 	-1;
	wmma.mma.sync.aligned.row.col.m16n16k16.f32.bf16.bf16.f32 {%f3506, %f3507, %f3508, %f3509, %f3510, %f3511, %f3512, %f3513}, {%r4, %r4, %r4, %r4}, {%r4, %r4, %r4, %r4}, {%f3498, %f3499, %f3500, %f3501, %f3502, %f3503, %f3504, %f3505};
	bar.warp.sync 	-1;
	wmma.mma.sync.aligned.row.col.m16n16k16.f32.bf16.bf16.f32 {%f3514, %f3515, %f3516, %f3517, %f3518, %f3519, %f3520, %f3521}, {%r4, %r4, %r4, %r4}, {%r4, %r4, %r4, %r4}, {%f3506, %f3507, %f3508, %f3509, %f3510, %f3511, %f3512, %f3513};
	bar.warp.sync 	-1;
	wmma.mma.sync.aligned.row.col.m16n16k16.f32.bf16.bf16.f32 {%f3522, %f3523, %f3524, %f3525, %f3526, %f3527, %f3528, %f3529}, {%r4, %r4, %r4, %r4}, {%r4, %r4, %r4, %r4}, {%f3514, %f3515, %f3516, %f3517, %f3518, %f3519, %f3520, %f3521};
	bar.warp.sync 	-1;
	wmma.mma.sync.aligned.row.col.m16n16k16.f32.bf16.bf16.f32 {%f3530, %f3531, %f3532, %f3533, %f3534, %f3535, %f3536, %f3537}, {%r4, %r4, %r4, %r4}, {%r4, %r4, %r4, %r4}, {%f3522, %f3523, %f3524, %f3525, %f3526, %f3527, %f3528, %f3529};
	bar.warp.sync 	-1;
	wmma.mma.sync.aligned.row.col.m16n16k16.f32.bf16.bf16.f32 {%f3538, %f3539, %f3540, %f3541, %f3542, %f3543, %f3544, %f3545}, {%r4, %r4, %r4, %r4}, {%r4, %r4, %r4, %r4}, {%f3530, %f3531, %f3532, %f3533, %f3534, %f3535, %f3536, %f3537};
	bar.warp.sync 	-1;
	wmma.mma.sync.aligned.row.col.m16n16k16.f32.bf16.bf16.f32 {%f3546, %f3547, %f3548, %f3549, %f3550, %f3551, %f3552, %f3553}, {%r4, %r4, %r4, %r4}, {%r4, %r4, %r4, %r4}, {%f3538, %f3539, %f3540, %f3541, %f3542, %f3543, %f3544, %f3545};
	bar.warp.sync 	-1;
	wmma.mma.sync.aligned.row.col.m16n16k16.f32.bf16.bf16.f32 {%f3554, %f3555, %f3556, %f3557, %f3558, %f3559, %f3560, %f3561}, {%r4, %r4, %r4, %r4}, {%r4, %r4, %r4, %r4}, {%f3546, %f3547, %f3548, %f3549, %f3550, %f3551, %f3552, %f3553};
	bar.warp.sync 	-1;
	wmma.mma.sync.aligned.row.col.m16n16k16.f32.bf16.bf16.f32 {%f3562, %f3563, %f3564, %f3565, %f3566, %f3567, %f3568, %f3569}, {%r4, %r4, %r4, %r4}, {%r4, %r4, %r4, %r4}, {%f3554, %f3555, %f3556, %f3557, %f3558, %f3559, %f3560, %f3561};
	bar.warp.sync 	-1;
	wmma.mma.sync.aligned.row.col.m16n16k16.f32.bf16.bf16.f32 {%f3570, %f3571, %f3572, %f3573, %f3574, %f3575, %f3576, %f3577}, {%r4, %r4, %r4, %r4}, {%r4, %r4, %r4, %r4}, {%f3562, %f3563, %f3564, %f3565, %f3566, %f3567, %f3568, %f3569};
	bar.warp.sync 	-1;
	wmma.mma.sync.aligned.row.col.m16n16k16.f32.bf16.bf16.f32 {%f3578, %f3579, %f3580, %f3581, %f3582, %f3583, %f3584, %f3585}, {%r4, %r4, %r4, %r4}, {%r4, %r4, %r4, %r4}, {%f3570, %f3571, %f3572, %f3573, %f3574, %f3575, %f3576, %f3577};
	bar.warp.sync 	-1;
	wmma.mma.sync.aligned.row.col.m16n16k16.f32.bf16.bf16.f32 {%f3586, %f3587, %f3588, %f3589, %f3590, %f3591, %f3592, %f3593}, {%r4, %r4, %r4, %r4}, {%r4, %r4, %r4, %r4}, {%f3578, %f3579, %f3580, %f3581, %f3582, %f3583, %f3584, %f3585};
	bar.warp.sync 	-1;
	wmma.mma.sync.aligned.row.col.m16n16k16.f32.bf16.bf16.f32 {%f3594, %f3595, %f3596, %f3597, %f3598, %f3599, %f3600, %f3601}, {%r4, %r4, %r4, %r4}, {%r4, %r4, %r4, %r4}, {%f3586, %f3587, %f3588, %f3589, %f3590, %f3591, %f3592, %f3593};
	bar.warp.sync 	-1;
	wmma.mma.sync.aligned.row.col.m16n16k16.f32.bf16.bf16.f32 {%f3602, %f3603, %f3604, %f3605, %f3606, %f3607, %f3608, %f3609}, {%r4, %r4, %r4, %r4}, {%r4, %r4, %r4, %r4}, {%f3594, %f3595, %f3596, %f3597, %f3598, %f3599, %f3600, %f3601};
	bar.warp.sync 	-1;
	wmma.mma.sync.aligned.row.col.m16n16k16.f32.bf16.bf16.f32 {%f3610, %f3611, %f3612, %f3613, %f3614, %f3615, %f3616, %f3617}, {%r4, %r4, %r4, %r4}, {%r4, %r4, %r4, %r4}, {%f3602, %f3603, %f3604, %f3605, %f3606, %f3607, %f3608, %f3609};
	bar.warp.sync 	-1;
	wmma.mma.sync.aligned.row.col.m16n16k16.f32.bf16.bf16.f32 {%f3618, %f3619, %f3620, %f3621, %f3622, %f3623, %f3624, %f3625}, {%r4, %r4, %r4, %r4}, {%r4, %r4, %r4, %r4}, {%f3610, %f3611, %f3612, %f3613, %f3614, %f3615, %f3616, %f3617};
	bar.warp.sync 	-1;
	wmma.mma.sync.aligned.row.col.m16n16k16.f32.bf16.bf16.f32 {%f3626, %f3627, %f3628, %f3629, %f3630, %f3631, %f3632, %f3633}, {%r4, %r4, %r4, %r4}, {%r4, %r4, %r4, %r4}, {%f3618, %f3619, %f3620, %f3621, %f3622, %f3623, %f3624, %f3625};
	bar.warp.sync 	-1;
	wmma.mma.sync.aligned.row.col.m16n16k16.f32.bf16.bf16.f32 {%f3634, %f3635, %f3636, %f3637, %f3638, %f3639, %f3640, %f3641}, {%r4, %r4, %r4, %r4}, {%r4, %r4, %r4, %r4}, {%f3626, %f3627, %f3628, %f3629, %f3630, %f3631, %f3632, %f3633};
	bar.warp.sync 	-1;
	wmma.mma.sync.aligned.row.col.m16n16k16.f32.bf16.bf16.f32 {%f3642, %f3643, %f3644, %f3645, %f3646, %f3647, %f3648, %f3649}, {%r4, %r4, %r4, %r4}, {%r4, %r4, %r4, %r4}, {%f3634, %f3635, %f3636, %f3637, %f3638, %f3639, %f3640, %f3641};
	bar.warp.sync 	-1;
	wmma.mma.sync.aligned.row.col.m16n16k16.f32.bf16.bf16.f32 {%f3650, %f3651, %f3652, %f3653, %f3654, %f3655, %f3656, %f3657}, {%r4, %r4, %r4, %r4}, {%r4, %r4, %r4, %r4}, {%f3642, %f3643, %f3644, %f3645, %f3646, %f3647, %f3648, %f3649};
	bar.warp.sync 	-1;
	wmma.mma.sync.aligned.row.col.m16n16k16.f32.bf16.bf16.f32 {%f3658, %f3659, %f3660, %f3661, %f3662, %f3663, %f3664, %f3665}, {%r4, %r4, %r4, %r4}, {%r4, %r4, %r4, %r4}, {%f3650, %f3651, %f3652, %f3653, %f3654, %f3655, %f3656, %f3657};
	bar.warp.sync 	-1;
	wmma.mma.sync.aligned.row.col.m16n16k16.f32.bf16.bf16.f32 {%f3666, %f3667, %f3668, %f3669, %f3670, %f3671, %f3672, %f3673}, {%r4, %r4, %r4, %r4}, {%r4, %r4, %r4, %r4}, {%f3658, %f3659, %f3660, %f3661, %f3662, %f3663, %f3664, %f3665};
	bar.warp.sync 	-1;
	wmma.mma.sync.aligned.row.col.m16n16k16.f32.bf16.bf16.f32 {%f3674, %f3675, %f3676, %f3677, %f3678, %f3679, %f3680, %f3681}, {%r4, %r4, %r4, %r4}, {%r4, %r4, %r4, %r4}, {%f3666, %f3667, %f3668, %f3669, %f3670, %f3671, %f3672, %f3673};
	bar.warp.sync 	-1;
	wmma.mma.sync.aligned.row.col.m16n16k16.f32.bf16.bf16.f32 {%f3682, %f3683, %f3684, %f3685, %f3686, %f3687, %f3688, %f3689}, {%r4, %r4, %r4, %r4}, {%r4, %r4, %r4, %r4}, {%f3674, %f3675, %f3676, %f3677, %f3678, %f3679, %f3680, %f3681};
	bar.warp.sync 	-1;
	wmma.mma.sync.aligned.row.col.m16n16k16.f32.bf16.bf16.f32 {%f3690, %f3691, %f3692, %f3693, %f3694, %f3695, %f3696, %f3697}, {%r4, %r4, %r4, %r4}, {%r4, %r4, %r4, %r4}, {%f3682, %f3683, %f3684, %f3685, %f3686, %f3687, %f3688, %f3689};
	bar.warp.sync 	-1;
	wmma.mma.sync.aligned.row.col.m16n16k16.f32.bf16.bf16.f32 {%f3698, %f3699, %f3700, %f3701, %f3702, %f3703, %f3704, %f3705}, {%r4, %r4, %r4, %r4}, {%r4, %r4, %r4, %r4}, {%f3690, %f3691, %f3692, %f3693, %f3694, %f3695, %f3696, %f3697};
	bar.warp.sync 	-1;
	wmma.mma.sync.aligned.row.col.m16n16k16.f32.bf16.bf16.f32 {%f3706, %f3707, %f3708, %f3709, %f3710, %f3711, %f3712, %f3713}, {%r4, %r4, %r4, %r4}, {%r4, %r4, %r4, %r4}, {%f3698, %f3699, %f3700, %f3701, %f3702, %f3703, %f3704, %f3705};
	bar.warp.sync 	-1;
	wmma.mma.sync.aligned.row.col.m16n16k16.f32.bf16.bf16.f32 {%f3714, %f3715, %f3716, %f3717, %f3718, %f3719, %f3720, %f3721}, {%r4, %r4, %r4, %r4}, {%r4, %r4, %r4, %r4}, {%f3706, %f3707, %f3708, %f3709, %f3710, %f3711, %f3712, %f3713};
	bar.warp.sync 	-1;
	wmma.mma.sync.aligned.row.col.m16n16k16.f32.bf16.bf16.f32 {%f3722, %f3723, %f3724, %f3725, %f3726, %f3727, %f3728, %f3729}, {%r4, %r4, %r4, %r4}, {%r4, %r4, %r4, %r4}, {%f3714, %f3715, %f3716, %f3717, %f3718, %f3719, %f3720, %f3721};
	bar.warp.sync 	-1;
	wmma.mma.sync.aligned.row.col.m16n16k16.f32.bf16.bf16.f32 {%f3730, %f3731, %f3732, %f3733, %f3734, %f3735, %f3736, %f3737}, {%r4, %r4, %r4, %r4}, {%r4, %r4, %r4, %r4}, {%f3722, %f3723, %f3724, %f3725, %f3726, %f3727, %f3728, %f3729};
	bar.warp.sync 	-1;
	wmma.mma.sync.aligned.row.col.m16n16k16.f32.bf16.bf16.f32 {%f3738, %f3739, %f3740, %f3741, %f3742, %f3743, %f3744, %f3745}, {%r4, %r4, %r4, %r4}, {%r4, %r4, %r4, %r4}, {%f3730, %f3731, %f3732, %f3733, %f3734, %f3735, %f3736, %f3737};
	bar.warp.sync 	-1;
	wmma.mma.sync.aligned.row.col.m16n16k16.f32.bf16.bf16.f32 {%f3746, %f3747, %f3748, %f3749, %f3750, %f3751, %f3752, %f3753}, {%r4, %r4, %r4, %r4}, {%r4, %r4, %r4, %r4}, {%f3738, %f3739, %f3740, %f3741, %f3742, %f3743, %f3744, %f3745};
	bar.warp.sync 	-1;
	wmma.mma.sync.aligned.row.col.m16n16k16.f32.bf16.bf16.f32 {%f3754, %f3755, %f3756, %f3757, %f3758, %f3759, %f3760, %f3761}, {%r4, %r4, %r4, %r4}, {%r4, %r4, %r4, %r4}, {%f3746, %f3747, %f3748, %f3749, %f3750, %f3751, %f3752, %f3753};
	bar.warp.sync 	-1;
	wmma.mma.sync.aligned.row.col.m16n16k16.f32.bf16.bf16.f32 {%f3762, %f3763, %f3764, %f3765, %f3766, %f3767, %f3768, %f3769}, {%r4, %r4, %r4, %r4}, {%r4, %r4, %r4, %r4}, {%f3754, %f3755, %f3756, %f3757, %f3758, %f3759, %f3760, %f3761};
	bar.warp.sync 	-1;
	wmma.mma.sync.aligned.row.col.m16n16k16.f32.bf16.bf16.f32 {%f3770, %f3771, %f3772, %f3773, %f3774, %f3775, %f3776, %f3777}, {%r4, %r4, %r4, %r4}, {%r4, %r4, %r4, %r4}, {%f3762, %f3763, %f3764, %f3765, %f3766, %f3767, %f3768, %f3769};
	bar.warp.sync 	-1;
	wmma.mma.sync.aligned.row.col.m16n16k16.f32.bf16.bf16.f32 {%f3778, %f3779, %f3780, %f3781, %f3782, %f3783, %f3784, %f3785}, {%r4, %r4, %r4, %r4}, {%r4, %r4, %r4, %r4}, {%f3770, %f3771, %f3772, %f3773, %f3774, %f3775, %f3776, %f3777};
	bar.warp.sync 	-1;
	wmma.mma.sync.aligned.row.col.m16n16k16.f32.bf16.bf16.f32 {%f3786, %f3787, %f3788, %f3789, %f3790, %f3791, %f3792, %f3793}, {%r4, %r4, %r4, %r4}, {%r4, %r4, %r4, %r4}, {%f3778, %f3779, %f3780, %f3781, %f3782, %f3783, %f3784, %f3785};
	bar.warp.sync 	-1;
	wmma.mma.sync.aligned.row.col.m16n16k16.f32.bf16.bf16.f32 {%f3794, %f3795, %f3796, %f3797, %f3798, %f3799, %f3800, %f3801}, {%r4, %r4, %r4, %r4}, {%r4, %r4, %r4, %r4}, {%f3786, %f3787, %f3788, %f3789, %f3790, %f3791, %f3792, %f3793};
	bar.warp.sync 	-1;
	wmma.mma.sync.aligned.row.col.m16n16k16.f32.bf16.bf16.f32 {%f3802, %f3803, %f3804, %f3805, %f3806, %f3807, %f3808, %f3809}, {%r4, %r4, %r4, %r4}, {%r4, %r4, %r4, %r4}, {%f3794, %f3795, %f3796, %f3797, %f3798, %f3799, %f3800, %f3801};
	bar.warp.sync 	-1;
	wmma.mma.sync.aligned.row.col.m16n16k16.f32.bf16.bf16.f32 {%f3810, %f3811, %f3812, %f3813, %f3814, %f3815, %f3816, %f3817}, {%r4, %r4, %r4, %r4}, {%r4, %r4, %r4, %r4}, {%f3802, %f3803, %f3804, %f3805, %f3806, %f3807, %f3808, %f3809};
	bar.warp.sync 	-1;
	wmma.mma.sync.aligned.row.col.m16n16k16.f32.bf16.bf16.f32 {%f3818, %f3819, %f3820, %f3821, %f3822, %f3823, %f3824, %f3825}, {%r4, %r4, %r4, %r4}, {%r4, %r4, %r4, %r4}, {%f3810, %f3811, %f3812, %f3813, %f3814, %f3815, %f3816, %f3817};
	bar.warp.sync 	-1;
	wmma.mma.sync.aligned.row.col.m16n16k16.f32.bf16.bf16.f32 {%f3826, %f3827, %f3828, %f3829, %f3830, %f3831, %f3832, %f3833}, {%r4, %r4, %r4, %r4}, {%r4, %r4, %r4, %r4}, {%f3818, %f3819, %f3820, %f3821, %f3822, %f3823, %f3824, %f3825};
	bar.warp.sync 	-1;
	wmma.mma.sync.aligned.row.col.m16n16k16.f32.bf16.bf16.f32 {%f3834, %f3835, %f3836, %f3837, %f3838, %f3839, %f3840, %f3841}, {%r4, %r4, %r4, %r4}, {%r4, %r4, %r4, %r4}, {%f3826, %f3827, %f3828, %f3829, %f3830, %f3831, %f3832, %f3833};
	bar.warp.sync 	-1;
	wmma.mma.sync.aligned.row.col.m16n16k16.f32.bf16.bf16.f32 {%f3842, %f3843, %f3844, %f3845, %f3846, %f3847, %f3848, %f3849}, {%r4, %r4, %r4, %r4}, {%r4, %r4, %r4, %r4}, {%f3834, %f3835, %f3836, %f3837, %f3838, %f3839, %f3840, %f3841};
	bar.warp.sync 	-1;
	wmma.mma.sync.aligned.row.col.m16n16k16.f32.bf16.bf16.f32 {%f3850, %f3851, %f3852, %f3853, %f3854, %f3855, %f3856, %f3857}, {%r4, %r4, %r4, %r4}, {%r4, %r4, %r4, %r4}, {%f3842, %f3843, %f3844, %f3845, %f3846, %f3847, %f3848, %f3849};
	bar.warp.sync 	-1;
	wmma.mma.sync.aligned.row.col.m16n16k16.f32.bf16.bf16.f32 {%f3858, %f3859, %f3860, %f3861, %f3862, %f3863, %f3864, %f3865}, {%r4, %r4, %r4, %r4}, {%r4, %r4, %r4, %r4}, {%f3850, %f3851, %f3852, %f3853, %f3854, %f3855, %f3856, %f3857};
	bar.warp.sync 	-1;
	wmma.mma.sync.aligned.row.col.m16n16k16.f32.bf16.bf16.f32 {%f3866, %f3867, %f3868, %f3869, %f3870, %f3871, %f3872, %f3873}, {%r4, %r4, %r4, %r4}, {%r4, %r4, %r4, %r4}, {%f3858, %f3859, %f3860, %f3861, %f3862, %f3863, %f3864, %f3865};
	bar.warp.sync 	-1;
	wmma.mma.sync.aligned.row.col.m16n16k16.f32.bf16.bf16.f32 {%f3874, %f3875, %f3876, %f3877, %f3878, %f3879, %f3880, %f3881}, {%r4, %r4, %r4, %r4}, {%r4, %r4, %r4, %r4}, {%f3866, %f3867, %f3868, %f3869, %f3870, %f3871, %f3872, %f3873};
	bar.warp.sync 	-1;
	wmma.mma.sync.aligned.row.col.m16n16k16.f32.bf16.bf16.f32 {%f3882, %f3883, %f3884, %f3885, %f3886, %f3887, %f3888, %f3889}, {%r4, %r4, %r4, %r4}, {%r4, %r4, %r4, %r4}, {%f3874, %f3875, %f3876, %f3877, %f3878, %f3879, %f3880, %f3881};
	bar.warp.sync 	-1;
	wmma.mma.sync.aligned.row.col.m16n16k16.f32.bf16.bf16.f32 {%f3890, %f3891, %f3892, %f3893, %f3894, %f3895, %f3896, %f3897}, {%r4, %r4, %r4, %r4}, {%r4, %r4, %r4, %r4}, {%f3882, %f3883, %f3884, %f3885, %f3886, %f3887, %f3888, %f3889};
	bar.warp.sync 	-1;
	wmma.mma.sync.aligned.row.col.m16n16k16.f32.bf16.bf16.f32 {%f3898, %f3899, %f3900, %f3901, %f3902, %f3903, %f3904, %f3905}, {%r4, %r4, %r4, %r4}, {%r4, %r4, %r4, %r4}, {%f3890, %f3891, %f3892, %f3893, %f3894, %f3895, %f3896, %f3897};
	bar.warp.sync 	-1;
	wmma.mma.sync.aligned.row.col.m16n16k16.f32.bf16.bf16.f32 {%f3906, %f3907, %f3908, %f3909, %f3910, %f3911, %f3912, %f3913}, {%r4, %r4, %r4, %r4}, {%r4, %r4, %r4, %r4}, {%f3898, %f3899, %f3900, %f3901, %f3902, %f3903, %f3904, %f3905};
	bar.warp.sync 	-1;
	wmma.mma.sync.aligned.row.col.m16n16k16.f32.bf16.bf16.f32 {%f3914, %f3915, %f3916, %f3917, %f3918, %f3919, %f3920, %f3921}, {%r4, %r4, %r4, %r4}, {%r4, %r4, %r4, %r4}, {%f3906, %f3907, %f3908, %f3909, %f3910, %f3911, %f3912, %f3913};
	bar.warp.sync 	-1;
	wmma.mma.sync.aligned.row.col.m16n16k16.f32.bf16.bf16.f32 {%f3922, %f3923, %f3924, %f3925, %f3926, %f3927, %f3928, %f3929}, {%r4, %r4, %r4, %r4}, {%r4, %r4, %r4, %r4}, {%f3914, %f3915, %f3916, %f3917, %f3918, %f3919, %f3920, %f3921};
	bar.warp.sync 	-1;
	wmma.mma.sync.aligned.row.col.m16n16k16.f32.bf16.bf16.f32 {%f3930, %f3931, %f3932, %f3933, %f3934, %f3935, %f3936, %f3937}, {%r4, %r4, %r4, %r4}, {%r4, %r4, %r4, %r4}, {%f3922, %f3923, %f3924, %f3925, %f3926, %f3927, %f3928, %f3929};
	bar.warp.sync 	-1;
	wmma.mma.sync.aligned.row.col.m16n16k16.f32.bf16.bf16.f32 {%f3938, %f3939, %f3940, %f3941, %f3942, %f3943, %f3944, %f3945}, {%r4, %r4, %r4, %r4}, {%r4, %r4, %r4, %r4}, {%f3930, %f3931, %f3932, %f3933, %f3934, %f3935, %f3936, %f3937};
	bar.warp.sync 	-1;
	wmma.mma.sync.aligned.row.col.m16n16k16.f32.bf16.bf16.f32 {%f3946, %f3947, %f3948, %f3949, %f3950, %f3951, %f3952, %f3953}, {%r4, %r4, %r4, %r4}, {%r4, %r4, %r4, %r4}, {%f3938, %f3939, %f3940, %f3941, %f3942, %f3943, %f3944, %f3945};
	bar.warp.sync 	-1;
	wmma.mma.sync.aligned.row.col.m16n16k16.f32.bf16.bf16.f32 {%f3954, %f3955, %f3956, %f3957, %f3958, %f3959, %f3960, %f3961}, {%r4, %r4, %r4, %r4}, {%r4, %r4, %r4, %r4}, {%f3946, %f3947, %f3948, %f3949, %f3950, %f3951, %f3952, %f3953};
	bar.warp.sync 	-1;
	wmma.mma.sync.aligned.row.col.m16n16k16.f32.bf16.bf16.f32 {%f3962, %f3963, %f3964, %f3965, %f3966, %f3967, %f3968, %f3969}, {%r4, %r4, %r4, %r4}, {%r4, %r4, %r4, %r4}, {%f3954, %f3955, %f3956, %f3957, %f3958, %f3959, %f3960, %f3961};
	bar.warp.sync 	-1;
	wmma.mma.sync.aligned.row.col.m16n16k16.f32.bf16.bf16.f32 {%f3970, %f3971, %f3972, %f3973, %f3974, %f3975, %f3976, %f3977}, {%r4, %r4, %r4, %r4}, {%r4, %r4, %r4, %r4}, {%f3962, %f3963, %f3964, %f3965, %f3966, %f3967, %f3968, %f3969};
	bar.warp.sync 	-1;
	wmma.mma.sync.aligned.row.col.m16n16k16.f32.bf16.bf16.f32 {%f3978, %f3979, %f3980, %f3981, %f3982, %f3983, %f3984, %f3985}, {%r4, %r4, %r4, %r4}, {%r4, %r4, %r4, %r4}, {%f3970, %f3971, %f3972, %f3973, %f3974, %f3975, %f3976, %f3977};
	bar.warp.sync 	-1;
	wmma.mma.sync.aligned.row.col.m16n16k16.f32.bf16.bf16.f32 {%f3986, %f3987, %f3988, %f3989, %f3990, %f3991, %f3992, %f3993}, {%r4, %r4, %r4, %r4}, {%r4, %r4, %r4, %r4}, {%f3978, %f3979, %f3980, %f3981, %f3982, %f3983, %f3984, %f3985};
	bar.warp.sync 	-1;
	wmma.mma.sync.aligned.row.col.m16n16k16.f32.bf16.bf16.f32 {%f3994, %f3995, %f3996, %f3997, %f3998, %f3999, %f4000, %f4001}, {%r4, %r4, %r4, %r4}, {%r4, %r4, %r4, %r4}, {%f3986, %f3987, %f3988, %f3989, %f3990, %f3991, %f3992, %f3993};
	bar.warp.sync 	-1;
	wmma.mma.sync.aligned.row.col.m16n16k16.f32.bf16.bf16.f32 {%f4002, %f4003, %f4004, %f4005, %f4006, %f4007, %f4008, %f4009}, {%r4, %r4, %r4, %r4}, {%r4, %r4, %r4, %r4}, {%f3994, %f3995, %f3996, %f3997, %f3998, %f3999, %f4000, %f4001};
	bar.warp.sync 	-1;
	wmma.mma.sync.aligned.row.col.m16n16k16.f32.bf16.bf16.f32 {%f4010, %f4011, %f4012, %f4013, %f4014, %f4015, %f4016, %f4017}, {%r4, %r4, %r4, %r4}, {%r4, %r4, %r4, %r4}, {%f4002, %f4003, %f4004, %f4005, %f4006, %f4007, %f4008, %f4009};
	bar.warp.sync 	-1;
	wmma.mma.sync.aligned.row.col.m16n16k16.f32.bf16.bf16.f32 {%f4018, %f4019, %f4020, %f4021, %f4022, %f4023, %f4024, %f4025}, {%r4, %r4, %r4, %r4}, {%r4, %r4, %r4, %r4}, {%f4010, %f4011, %f4012, %f4013, %f4014, %f4015, %f4016, %f4017};
	bar.warp.sync 	-1;
	wmma.mma.sync.aligned.row.col.m16n16k16.f32.bf16.bf16.f32 {%f4026, %f4027, %f4028, %f4029, %f4030, %f4031, %f4032, %f4033}, {%r4, %r4, %r4, %r4}, {%r4, %r4, %r4, %r4}, {%f4018, %f4019, %f4020, %f4021, %f4022, %f4023, %f4024, %f4025};
	bar.warp.sync 	-1;
	wmma.mma.sync.aligned.row.col.m16n16k16.f32.bf16.bf16.f32 {%f4034, %f4035, %f4036, %f4037, %f4038, %f4039, %f4040, %f4041}, {%r4, %r4, %r4, %r4}, {%r4, %r4, %r4, %r4}, {%f4026, %f4027, %f4028, %f4029, %f4030, %f4031, %f4032, %f4033};
	bar.warp.sync 	-1;
	wmma.mma.sync.aligned.row.col.m16n16k16.f32.bf16.bf16.f32 {%f4042, %f4043, %f4044, %f4045, %f4046, %f4047, %f4048, %f4049}, {%r4, %r4, %r4, %r4}, {%r4, %r4, %r4, %r4}, {%f4034, %f4035, %f4036, %f4037, %f4038, %f4039, %f4040, %f4041};
	bar.warp.sync 	-1;
	wmma.mma.sync.aligned.row.col.m16n16k16.f32.bf16.bf16.f32 {%f4050, %f4051, %f4052, %f4053, %f4054, %f4055, %f4056, %f4057}, {%r4, %r4, %r4, %r4}, {%r4, %r4, %r4, %r4}, {%f4042, %f4043, %f4044, %f4045, %f4046, %f4047, %f4048, %f4049};
	bar.warp.sync 	-1;
	wmma.mma.sync.aligned.row.col.m16n16k16.f32.bf16.bf16.f32 {%f4058, %f4059, %f4060, %f4061, %f4062, %f4063, %f4064, %f4065}, {%r4, %r4, %r4, %r4}, {%r4, %r4, %r4, %r4}, {%f4050, %f4051, %f4052, %f4053, %f4054, %f4055, %f4056, %f4057};
	bar.warp.sync 	-1;
	wmma.mma.sync.aligned.row.col.m16n16k16.f32.bf16.bf16.f32 {%f4066, %f4067, %f4068, %f4069, %f4070, %f4071, %f4072, %f4073}, {%r4, %r4, %r4, %r4}, {%r4, %r4, %r4, %r4}, {%f4058, %f4059, %f4060, %f4061, %f4062, %f4063, %f4064, %f4065};
	bar.warp.sync 	-1;
	wmma.mma.sync.aligned.row.col.m16n16k16.f32.bf16.bf16.f32 {%f4074, %f4075, %f4076, %f4077, %f4078, %f4079, %f4080, %f4081}, {%r4, %r4, %r4, %r4}, {%r4, %r4, %r4, %r4}, {%f4066, %f4067, %f4068, %f4069, %f4070, %f4071, %f4072, %f4073};
	bar.warp.sync 	-1;
	wmma.mma.sync.aligned.row.col.m16n16k16.f32.bf16.bf16.f32 {%f4082, %f4083, %f4084, %f4085, %f4086, %f4087, %f4088, %f4089}, {%r4, %r4, %r4, %r4}, {%r4, %r4, %r4, %r4}, {%f4074, %f4075, %f4076, %f4077, %f4078, %f4079, %f4080, %f4081};
	bar.warp.sync 	-1;
	wmma.mma.sync.aligned.row.col.m16n16k16.f32.bf16.bf16.f32 {%f4090, %f4091, %f4092, %f4093, %f4094, %f4095, %f4096, %f4097}, {%r4, %r4, %r4, %r4}, {%r4, %r4, %r4, %r4}, {%f4082, %f4083, %f4084, %f4085, %f4086, %f4087, %f4088, %f4089};
	bar.warp.sync 	-1;
	wmma.mma.sync.aligned.row.col.m16n16k16.f32.bf16.bf16.f32 {%f4098, %f4099, %f4100, %f4101, %f4102, %f4103, %f4104, %f4105}, {%r4, %r4, %r4, %r4}, {%r4, %r4, %r4, %r4}, {%f4090, %f4091, %f4092, %f4093, %f4094, %f4095, %f4096, %f4097};
	bar.warp.sync 	-1;
	wmma.mma.sync.aligned.row.col.m16n16k16.f32.bf16.bf16.f32 {%f4106, %f4107, %f4108, %f4109, %f4110, %f4111, %f4112, %f4113}, {%r4, %r4, %r4, %r4}, {%r4, %r4, %r4, %r4}, {%f4098, %f4099, %f4100, %f4101, %f4102, %f4103, %f4104, %f4105};
	bar.warp.sync 	-1;
	wmma.mma.sync.aligned.row.col.m16n16k16.f32.bf16.bf16.f32 {%f4114, %f4115, %f4116, %f4117, %f4118, %f4119, %f4120, %f4121}, {%r4, %r4, %r4, %r4}, {%r4, %r4, %r4, %r4}, {%f4106, %f4107, %f4108, %f4109, %f4110, %f4111, %f4112, %f4113};
	bar.warp.sync 	-1;
	wmma.mma.sync.aligned.row.col.m16n16k16.f32.bf16.bf16.f32 {%f4122, %f4123, %f4124, %f4125, %f4126, %f4127, %f4128, %f4129}, {%r4, %r4, %r4, %r4}, {%r4, %r4, %r4, %r4}, {%f4114, %f4115, %f4116, %f4117, %f4118, %f4119, %f4120, %f4121};
	bar.warp.sync 	-1;
	wmma.mma.sync.aligned.row.col.m16n16k16.f32.bf16.bf16.f32 {%f4130, %f4131, %f4132, %f4133, %f4134, %f4135, %f4136, %f4137}, {%r4, %r4, %r4, %r4}, {%r4, %r4, %r4, %r4}, {%f4122, %f4123, %f4124, %f4125, %f4126, %f4127, %f4128, %f4129};
	bar.warp.sync 	-1;
	wmma.mma.sync.aligned.row.col.m16n16k16.f32.bf16.bf16.f32 {%f4138, %f4139, %f4140, %f4141, %f4142, %f4143, %f4144, %f4145}, {%r4, %r4, %r4, %r4}, {%r4, %r4, %r4, %r4}, {%f4130, %f4131, %f4132, %f4133, %f4134, %f4135, %f4136, %f4137};
	bar.warp.sync 	-1;
	wmma.mma.sync.aligned.row.col.m16n16k16.f32.bf16.bf16.f32 {%f4146, %f4147, %f4148, %f4149, %f4150, %f4151, %f4152, %f4153}, {%r4, %r4, %r4, %r4}, {%r4, %r4, %r4, %r4}, {%f4138, %f4139, %f4140, %f4141, %f4142, %f4143, %f4144, %f4145};
	bar.warp.sync 	-1;
	wmma.mma.sync.aligned.row.col.m16n16k16.f32.bf16.bf16.f32 {%f4154, %f4155, %f4156, %f4157, %f4158, %f4159, %f4160, %f4161}, {%r4, %r4, %r4, %r4}, {%r4, %r4, %r4, %r4}, {%f4146, %f4147, %f4148, %f4149, %f4150, %f4151, %f4152, %f4153};
	bar.warp.sync 	-1;
	wmma.mma.sync.aligned.row.col.m16n16k16.f32.bf16.bf16.f32 {%f4162, %f4163, %f4164, %f4165, %f4166, %f4167, %f4168, %f4169}, {%r4, %r4, %r4, %r4}, {%r4, %r4, %r4, %r4}, {%f4154, %f4155, %f4156, %f4157, %f4158, %f4159, %f4160, %f4161};
	bar.warp.sync 	-1;
	wmma.mma.sync.aligned.row.col.m16n16k16.f32.bf16.bf16.f32 {%f4170, %f4171, %f4172, %f4173, %f4174, %f4175, %f4176, %f4177}, {%r4, %r4, %r4, %r4}, {%r4, %r4, %r4, %r4}, {%f4162, %f4163, %f4164, %f4165, %f4166, %f4167, %f4168, %f4169};
	bar.warp.sync 	-1;
	wmma.mma.sync.aligned.row.col.m16n16k16.f32.bf16.bf16.f32 {%f4178, %f4179, %f4180, %f4181, %f4182, %f4183, %f4184, %f4185}, {%r4, %r4, %r4, %r4}, {%r4, %r4, %r4, %r4}, {%f4170, %f4171, %f4172, %f4173, %f4174, %f4175, %f4176, %f4177};
	bar.warp.sync 	-1;
	wmma.mma.sync.aligned.row.col.m16n16k16.f32.bf16.bf16.f32 {%f4186, %f4187, %f4188, %f4189, %f4190, %f4191, %f4192, %f4193}, {%r4, %r4, %r4, %r4}, {%r4, %r4, %r4, %r4}, {%f4178, %f4179, %f4180, %f4181, %f4182, %f4183, %f4184, %f4185};
	bar.warp.sync 	-1;
	wmma.mma.sync.aligned.row.col.m16n16k16.f32.bf16.bf16.f32 {%f4194, %f4195, %f4196, %f4197, %f4198, %f4199, %f4200, %f4201}, {%r4, %r4, %r4, %r4}, {%r4, %r4, %r4, %r4}, {%f4186, %f4187, %f4188, %f4189, %f4190, %f4191, %f4192, %f4193};
	bar.warp.sync 	-1;
	wmma.mma.sync.aligned.row.col.m16n16k16.f32.bf16.bf16.f32 {%f4202, %f4203, %f4204, %f4205, %f4206, %f4207, %f4208, %f4209}, {%r4, %r4, %r4, %r4}, {%r4, %r4, %r4, %r4}, {%f4194, %f4195, %f4196, %f4197, %f4198, %f4199, %f4200, %f4201};
	bar.warp.sync 	-1;
	wmma.mma.sync.aligned.row.col.m16n16k16.f32.bf16.bf16.f32 {%f4210, %f4211, %f4212, %f4213, %f4214, %f4215, %f4216, %f4217}, {%r4, %r4, %r4, %r4}, {%r4, %r4, %r4, %r4}, {%f4202, %f4203, %f4204, %f4205, %f4206, %f4207, %f4208, %f4209};
	bar.warp.sync 	-1;
	wmma.mma.sync.aligned.row.col.m16n16k16.f32.bf16.bf16.f32 {%f4218, %f4219, %f4220, %f4221, %f4222, %f4223, %f4224, %f4225}, {%r4, %r4, %r4, %r4}, {%r4, %r4, %r4, %r4}, {%f4210, %f4211, %f4212, %f4213, %f4214, %f4215, %f4216, %f4217};
	bar.warp.sync 	-1;
	wmma.mma.sync.aligned.row.col.m16n16k16.f32.bf16.bf16.f32 {%f4226, %f4227, %f4228, %f4229, %f4230, %f4231, %f4232, %f4233}, {%r4, %r4, %r4, %r4}, {%r4, %r4, %r4, %r4}, {%f4218, %f4219, %f4220, %f4221, %f4222, %f4223, %f4224, %f4225};
	bar.warp.sync 	-1;
	wmma.mma.sync.aligned.row.col.m16n16k16.f32.bf16.bf16.f32 {%f4234, %f4235, %f4236, %f4237, %f4238, %f4239, %f4240, %f4241}, {%r4, %r4, %r4, %r4}, {%r4, %r4, %r4, %r4}, {%f4226, %f4227, %f4228, %f4229, %f4230, %f4231, %f4232, %f4233};
	bar.warp.sync 	-1;
	wmma.mma.sync.aligned.row.col.m16n16k16.f32.bf16.bf16.f32 {%f4242, %f4243, %f4244, %f4245, %f4246, %f4247, %f4248, %f4249}, {%r4, %r4, %r4, %r4}, {%r4, %r4, %r4, %r4}, {%f4234, %f4235, %f4236, %f4237, %f4238, %f4239, %f4240, %f4241};
	bar.warp.sync 	-1;
	wmma.mma.sync.aligned.row.col.m16n16k16.f32.bf16.bf16.f32 {%f4250, %f4251, %f4252, %f4253, %f4254, %f4255, %f4256, %f4257}, {%r4, %r4, %r4, %r4}, {%r4, %r4, %r4, %r4}, {%f4242, %f4243, %f4244, %f4245, %f4246, %f4247, %f4248, %f4249};
	bar.warp.sync 	-1;
	wmma.mma.sync.aligned.row.col.m16n16k16.f32.bf16.bf16.f32 {%f4258, %f4259, %f4260, %f4261, %f4262, %f4263, %f4264, %f4265}, {%r4, %r4, %r4, %r4}, {%r4, %r4, %r4, %r4}, {%f4250, %f4251, %f4252, %f4253, %f4254, %f4255, %f4256, %f4257};
	bar.warp.sync 	-1;
	wmma.mma.sync.aligned.row.col.m16n16k16.f32.bf16.bf16.f32 {%f4266, %f4267, %f4268, %f4269, %f4270, %f4271, %f4272, %f4273}, {%r4, %r4, %r4, %r4}, {%r4, %r4, %r4, %r4}, {%f4258, %f4259, %f4260, %f4261, %f4262, %f4263, %f4264, %f4265};
	bar.warp.sync 	-1;
	wmma.mma.sync.aligned.row.col.m16n16k16.f32.bf16.bf16.f32 {%f4274, %f4275, %f4276, %f4277, %f4278, %f4279, %f4280, %f4281}, {%r4, %r4, %r4, %r4}, {%r4, %r4, %r4, %r4}, {%f4266, %f4267, %f4268, %f4269, %f4270, %f4271, %f4272, %f4273};
	bar.warp.sync 	-1;
	wmma.mma.sync.aligned.row.col.m16n16k16.f32.bf16.bf16.f32 {%f4282, %f4283, %f4284, %f4285, %f4286, %f4287, %f4288, %f4289}, {%r4, %r4, %r4, %r4}, {%r4, %r4, %r4, %r4}, {%f4274, %f4275, %f4276, %f4277, %f4278, %f4279, %f4280, %f4281};
	bar.warp.sync 	-1;
	wmma.mma.sync.aligned.row.col.m16n16k16.f32.bf16.bf16.f32 {%f4290, %f4291, %f4292, %f4293, %f4294, %f4295, %f4296, %f4297}, {%r4, %r4, %r4, %r4}, {%r4, %r4, %r4, %r4}, {%f4282, %f4283, %f4284, %f4285, %f4286, %f4287, %f4288, %f4289};
	bar.warp.sync 	-1;
	wmma.mma.sync.aligned.row.col.m16n16k16.f32.bf16.bf16.f32 {%f4298, %f4299, %f4300, %f4301, %f4302, %f4303, %f4304, %f4305}, {%r4, %r4, %r4, %r4}, {%r4, %r4, %r4, %r4}, {%f4290, %f4291, %f4292, %f4293, %f4294, %f4295, %f4296, %f4297};
	bar.warp.sync 	-1;
	wmma.mma.sync.aligned.row.col.m16n16k16.f32.bf16.bf16.f32 {%f4306, %f4307, %f4308, %f4309, %f4310, %f4311, %f4312, %f4313}, {%r4, %r4, %r4, %r4}, {%r4, %r4, %r4, %r4}, {%f4298, %f4299, %f4300, %f4301, %f4302, %f4303, %f4304, %f4305};
	bar.warp.sync 	-1;
	wmma.mma.sync.aligned.row.col.m16n16k16.f32.bf16.bf16.f32 {%f4314, %f4315, %f4316, %f4317, %f4318, %f4319, %f4320, %f4321}, {%r4, %r4, %r4, %r4}, {%r4, %r4, %r4, %r4}, {%f4306, %f4307, %f4308, %f4309, %f4310, %f4311, %f4312, %f4313};
	bar.warp.sync 	-1;
	wmma.mma.sync.aligned.row.col.m16n16k16.f32.bf16.bf16.f32 {%f4322, %f4323, %f4324, %f4325, %f4326, %f4327, %f4328, %f4329}, {%r4, %r4, %r4, %r4}, {%r4, %r4, %r4, %r4}, {%f4314, %f4315, %f4316, %f4317, %f4318, %f4319, %f4320, %f4321};
	bar.warp.sync 	-1;
	wmma.mma.sync.aligned.row.col.m16n16k16.f32.bf16.bf16.f32 {%f4330, %f4331, %f4332, %f4333, %f4334, %f4335, %f4336, %f4337}, {%r4, %r4, %r4, %r4}, {%r4, %r4, %r4, %r4}, {%f4322, %f4323, %f4324, %f4325, %f4326, %f4327, %f4328, %f4329};
	bar.warp.sync 	-1;
	wmma.mma.sync.aligned.row.col.m16n16k16.f32.bf16.bf16.f32 {%f4338, %f4339, %f4340, %f4341, %f4342, %f4343, %f4344, %f4345}, {%r4, %r4, %r4, %r4}, {%r4, %r4, %r4, %r4}, {%f4330, %f4331, %f4332, %f4333, %f4334, %f4335, %f4336, %f4337};
	bar.warp.sync 	-1;
	wmma.mma.sync.aligned.row.col.m16n16k16.f32.bf16.bf16.f32 {%f4346, %f4347, %f4348, %f4349, %f4350, %f4351, %f4352, %f4353}, {%r4, %r4, %r4, %r4}, {%r4, %r4, %r4, %r4}, {%f4338, %f4339, %f4340, %f4341, %f4342, %f4343, %f4344, %f4345};
	bar.warp.sync 	-1;
	wmma.mma.sync.aligned.row.col.m16n16k16.f32.bf16.bf16.f32 {%f4354, %f4355, %f4356, %f4357, %f4358, %f4359, %f4360, %f4361}, {%r4, %r4, %r4, %r4}, {%r4, %r4, %r4, %r4}, {%f4346, %f4347, %f4348, %f4349, %f4350, %f4351, %f4352, %f4353};
	bar.warp.sync 	-1;
	wmma.mma.sync.aligned.row.col.m16n16k16.f32.bf16.bf16.f32 {%f4362, %f4363, %f4364, %f4365, %f4366, %f4367, %f4368, %f4369}, {%r4, %r4, %r4, %r4}, {%r4, %r4, %r4, %r4}, {%f4354, %f4355, %f4356, %f4357, %f4358, %f4359, %f4360, %f4361};
	bar.warp.sync 	-1;
	wmma.mma.sync.aligned.row.col.m16n16k16.f32.bf16.bf16.f32 {%f4370, %f4371, %f4372, %f4373, %f4374, %f4375, %f4376, %f4377}, {%r4, %r4, %r4, %r4}, {%r4, %r4, %r4, %r4}, {%f4362, %f4363, %f4364, %f4365, %f4366, %f4367, %f4368, %f4369};
	bar.warp.sync 	-1;
	wmma.mma.sync.aligned.row.col.m16n16k16.f32.bf16.bf16.f32 {%f4378, %f4379, %f4380, %f4381, %f4382, %f4383, %f4384, %f4385}, {%r4, %r4, %r4, %r4}, {%r4, %r4, %r4, %r4}, {%f4370, %f4371, %f4372, %f4373, %f4374, %f4375, %f4376, %f4377};
	bar.warp.sync 	-1;
	wmma.mma.sync.aligned.row.col.m16n16k16.f32.bf16.bf16.f32 {%f4386, %f4387, %f4388, %f4389, %f4390, %f4391, %f4392, %f4393}, {%r4, %r4, %r4, %r4}, {%r4, %r4, %r4, %r4}, {%f4378, %f4379, %f4380, %f4381, %f4382, %f4383, %f4384, %f4385};
	bar.warp.sync 	-1;
	wmma.mma.sync.aligned.row.col.m16n16k16.f32.bf16.bf16.f32 {%f4394, %f4395, %f4396, %f4397, %f4398, %f4399, %f4400, %f4401}, {%r4, %r4, %r4, %r4}, {%r4, %r4, %r4, %r4}, {%f4386, %f4387, %f4388, %f4389, %f4390, %f4391, %f4392, %f4393};
	bar.warp.sync 	-1;
	wmma.mma.sync.aligned.row.col.m16n16k16.f32.bf16.bf16.f32 {%f4402, %f4403, %f4404, %f4405, %f4406, %f4407, %f4408, %f4409}, {%r4, %r4, %r4, %r4}, {%r4, %r4, %r4, %r4}, {%f4394, %f4395, %f4396, %f4397, %f4398, %f4399, %f4400, %f4401};
	bar.warp.sync 	-1;
	wmma.mma.sync.aligned.row.col.m16n16k16.f32.bf16.bf16.f32 {%f4410, %f4411, %f4412, %f4413, %f4414, %f4415, %f4416, %f4417}, {%r4, %r4, %r4, %r4}, {%r4, %r4, %r4, %r4}, {%f4402, %f4403, %f4404, %f4405, %f4406, %f4407, %f4408, %f4409};
	bar.warp.sync 	-1;
	wmma.mma.sync.aligned.row.col.m16n16k16.f32.bf16.bf16.f32 {%f4418, %f4419, %f4420, %f4421, %f4422, %f4423, %f4424, %f4425}, {%r4, %r4, %r4, %r4}, {%r4, %r4, %r4, %r4}, {%f4410, %f4411, %f4412, %f4413, %f4414, %f4415, %f4416, %f4417};
	bar.warp.sync 	-1;
	wmma.mma.sync.aligned.row.col.m16n16k16.f32.bf16.bf16.f32 {%f4426, %f4427, %f4428, %f4429, %f4430, %f4431, %f4432, %f4433}, {%r4, %r4, %r4, %r4}, {%r4, %r4, %r4, %r4}, {%f4418, %f4419, %f4420, %f4421, %f4422, %f4423, %f4424, %f4425};
	bar.warp.sync 	-1;
	wmma.mma.sync.aligned.row.col.m16n16k16.f32.bf16.bf16.f32 {%f4434, %f4435, %f4436, %f4437, %f4438, %f4439, %f4440, %f4441}, {%r4, %r4, %r4, %r4}, {%r4, %r4, %r4, %r4}, {%f4426, %f4427, %f4428, %f4429, %f4430, %f4431, %f4432, %f4433};
	bar.warp.sync 	-1;
	wmma.mma.sync.aligned.row.col.m16n16k16.f32.bf16.bf16.f32 {%f4442, %f4443, %f4444, %f4445, %f4446, %f4447, %f4448, %f4449}, {%r4, %r4, %r4, %r4}, {%r4, %r4, %r4, %r4}, {%f4434, %f4435, %f4436, %f4437, %f4438, %f4439, %f4440, %f4441};
	bar.warp.sync 	-1;
	wmma.mma.sync.aligned.row.col.m16n16k16.f32.bf16.bf16.f32 {%f4450, %f4451, %f4452, %f4453, %f4454, %f4455, %f4456, %f4457}, {%r4, %r4, %r4, %r4}, {%r4, %r4, %r4, %r4}, {%f4442, %f4443, %f4444, %f4445, %f4446, %f4447, %f4448, %f4449};
	bar.warp.sync 	-1;
	wmma.mma.sync.aligned.row.col.m16n16k16.f32.bf16.bf16.f32 {%f4458, %f4459, %f4460, %f4461, %f4462, %f4463, %f4464, %f4465}, {%r4, %r4, %r4, %r4}, {%r4, %r4, %r4, %r4}, {%f4450, %f4451, %f4452, %f4453, %f4454, %f4455, %f4456, %f4457};
	bar.warp.sync 	-1;
	wmma.mma.sync.aligned.row.col.m16n16k16.f32.bf16.bf16.f32 {%f4466, %f4467, %f4468, %f4469, %f4470, %f4471, %f4472, %f4473}, {%r4, %r4, %r4, %r4}, {%r4, %r4, %r4, %r4}, {%f4458, %f4459, %f4460, %f4461, %f4462, %f4463, %f4464, %f4465};
	bar.warp.sync 	-1;
	wmma.mma.sync.aligned.row.col.m16n16k16.f32.bf16.bf16.f32 {%f4474, %f4475, %f4476, %f4477, %f4478, %f4479, %f4480, %f4481}, {%r4, %r4, %r4, %r4}, {%r4, %r4, %r4, %r4}, {%f4466, %f4467, %f4468, %f4469, %f4470, %f4471, %f4472, %f4473};
	bar.warp.sync 	-1;
	wmma.mma.sync.aligned.row.col.m16n16k16.f32.bf16.bf16.f32 {%f4482, %f4483, %f4484, %f4485, %f4486, %f4487, %f4488, %f4489}, {%r4, %r4, %r4, %r4}, {%r4, %r4, %r4, %r4}, {%f4474, %f4475, %f4476, %f4477, %f4478, %f4479, %f4480, %f4481};
	bar.warp.sync 	-1;
	wmma.mma.sync.aligned.row.col.m16n16k16.f32.bf16.bf16.f32 {%f4490, %f4491, %f4492, %f4493, %f4494, %f4495, %f4496, %f4497}, {%r4, %r4, %r4, %r4}, {%r4, %r4, %r4, %r4}, {%f4482, %f4483, %f4484, %f4485, %f4486, %f4487, %f4488, %f4489};
	bar.warp.sync 	-1;
	wmma.mma.sync.aligned.row.col.m16n16k16.f32.bf16.bf16.f32 {%f4498, %f4499, %f4500, %f4501, %f4502, %f4503, %f4504, %f4505}, {%r4, %r4, %r4, %r4}, {%r4, %r4, %r4, %r4}, {%f4490, %f4491, %f4492, %f4493, %f4494, %f4495, %f4496, %f4497};
	bar.warp.sync 	-1;
	wmma.mma.sync.aligned.row.col.m16n16k16.f32.bf16.bf16.f32 {%f4506, %f4507, %f4508, %f4509, %f4510, %f4511, %f4512, %f4513}, {%r4, %r4, %r4, %r4}, {%r4, %r4, %r4, %r4}, {%f4498, %f4499, %f4500, %f4501, %f4502, %f4503, %f4504, %f4505};
	bar.warp.sync 	-1;
	wmma.mma.sync.aligned.row.col.m16n16k16.f32.bf16.bf16.f32 {%f4514, %f4515, %f4516, %f4517, %f4518, %f4519, %f4520, %f4521}, {%r4, %r4, %r4, %r4}, {%r4, %r4, %r4, %r4}, {%f4506, %f4507, %f4508, %f4509, %f4510, %f4511, %f4512, %f4513};
	bar.warp.sync 	-1;
	wmma.mma.sync.aligned.row.col.m16n16k16.f32.bf16.bf16.f32 {%f4522, %f4523, %f4524, %f4525, %f4526, %f4527, %f4528, %f4529}, {%r4, %r4, %r4, %r4}, {%r4, %r4, %r4, %r4}, {%f4514, %f4515, %f4516, %f4517, %f4518, %f4519, %f4520, %f4521};
	bar.warp.sync 	-1;
	wmma.mma.sync.aligned.row.col.m16n16k16.f32.bf16.bf16.f32 {%f4530, %f4531, %f4532, %f4533, %f4534, %f4535, %f4536, %f4537}, {%r4, %r4, %r4, %r4}, {%r4, %r4, %r4, %r4}, {%f4522, %f4523, %f4524, %f4525, %f4526, %f4527, %f4528, %f4529};
	bar.warp.sync 	-1;
	wmma.mma.sync.aligned.row.col.m16n16k16.f32.bf16.bf16.f32 {%f4538, %f4539, %f4540, %f4541, %f4542, %f4543, %f4544, %f4545}, {%r4, %r4, %r4, %r4}, {%r4, %r4, %r4, %r4}, {%f4530, %f4531, %f4532, %f4533, %f4534, %f4535, %f4536, %f4537};
	bar.warp.sync 	-1;
	wmma.mma.sync.aligned.row.col.m16n16k16.f32.bf16.bf16.f32 {%f4546, %f4547, %f4548, %f4549, %f4550, %f4551, %f4552, %f4553}, {%r4, %r4, %r4, %r4}, {%r4, %r4, %r4, %r4}, {%f4538, %f4539, %f4540, %f4541, %f4542, %f4543, %f4544, %f4545};
	bar.warp.sync 	-1;
	wmma.mma.sync.aligned.row.col.m16n16k16.f32.bf16.bf16.f32 {%f4554, %f4555, %f4556, %f4557, %f4558, %f4559, %f4560, %f4561}, {%r4, %r4, %r4, %r4}, {%r4, %r4, %r4, %r4}, {%f4546, %f4547, %f4548, %f4549, %f4550, %f4551, %f4552, %f4553};
	bar.warp.sync 	-1;
	wmma.mma.sync.aligned.row.col.m16n16k16.f32.bf16.bf16.f32 {%f4562, %f4563, %f4564, %f4565, %f4566, %f4567, %f4568, %f4569}, {%r4, %r4, %r4, %r4}, {%r4, %r4, %r4, %r4}, {%f4554, %f4555, %f4556, %f4557, %f4558, %f4559, %f4560, %f4561};
	bar.warp.sync 	-1;
	wmma.mma.sync.aligned.row.col.m16n16k16.f32.bf16.bf16.f32 {%f4570, %f4571, %f4572, %f4573, %f4574, %f4575, %f4576, %f4577}, {%r4, %r4, %r4, %r4}, {%r4, %r4, %r4, %r4}, {%f4562, %f4563, %f4564, %f4565, %f4566, %f4567, %f4568, %f4569};
	bar.warp.sync 	-1;
	wmma.mma.sync.aligned.row.col.m16n16k16.f32.bf16.bf16.f32 {%f4578, %f4579, %f4580, %f4581, %f4582, %f4583, %f4584, %f4585}, {%r4, %r4, %r4, %r4}, {%r4, %r4, %r4, %r4}, {%f4570, %f4571, %f4572, %f4573, %f4574, %f4575, %f4576, %f4577};
	bar.warp.sync 	-1;
	wmma.mma.sync.aligned.row.col.m16n16k16.f32.bf16.bf16.f32 {%f4586, %f4587, %f4588, %f4589, %f4590, %f4591, %f4592, %f4593}, {%r4, %r4, %r4, %r4}, {%r4, %r4, %r4, %r4}, {%f4578, %f4579, %f4580, %f4581, %f4582, %f4583, %f4584, %f4585};
	bar.warp.sync 	-1;
	wmma.mma.sync.aligned.row.col.m16n16k16.f32.bf16.bf16.f32 {%f4594, %f4595, %f4596, %f4597, %f4598, %f4599, %f4600, %f4601}, {%r4, %r4, %r4, %r4}, {%r4, %r4, %r4, %r4}, {%f4586, %f4587, %f4588, %f4589, %f4590, %f4591, %f4592, %f4593};
	bar.warp.sync 	-1;
	wmma.mma.sync.aligned.row.col.m16n16k16.f32.bf16.bf16.f32 {%f4602, %f4603, %f4604, %f4605, %f4606, %f4607, %f4608, %f4609}, {%r4, %r4, %r4, %r4}, {%r4, %r4, %r4, %r4}, {%f4594, %f4595, %f4596, %f4597, %f4598, %f4599, %f4600, %f4601};
	bar.warp.sync 	-1;
	wmma.mma.sync.aligned.row.col.m16n16k16.f32.bf16.bf16.f32 {%f4610, %f4611, %f4612, %f4613, %f4614, %f4615, %f4616, %f4617}, {%r4, %r4, %r4, %r4}, {%r4, %r4, %r4, %r4}, {%f4602, %f4603, %f4604, %f4605, %f4606, %f4607, %f4608, %f4609};
	bar.warp.sync 	-1;
	wmma.mma.sync.aligned.row.col.m16n16k16.f32.bf16.bf16.f32 {%f4618, %f4619, %f4620, %f4621, %f4622, %f4623, %f4624, %f4625}, {%r4, %r4, %r4, %r4}, {%r4, %r4, %r4, %r4}, {%f4610, %f4611, %f4612, %f4613, %f4614, %f4615, %f4616, %f4617};
	bar.warp.sync 	-1;
	wmma.mma.sync.aligned.row.col.m16n16k16.f32.bf16.bf16.f32 {%f4626, %f4627, %f4628, %f4629, %f4630, %f4631, %f4632, %f4633}, {%r4, %r4, %r4, %r4}, {%r4, %r4, %r4, %r4}, {%f4618, %f4619, %f4620, %f4621, %f4622, %f4623, %f4624, %f4625};
	bar.warp.sync 	-1;
	wmma.mma.sync.aligned.row.col.m16n16k16.f32.bf16.bf16.f32 {%f4634, %f4635, %f4636, %f4637, %f4638, %f4639, %f4640, %f4641}, {%r4, %r4, %r4, %r4}, {%r4, %r4, %r4, %r4}, {%f4626, %f4627, %f4628, %f4629, %f4630, %f4631, %f4632, %f4633};
	bar.warp.sync 	-1;
	wmma.mma.sync.aligned.row.col.m16n16k16.f32.bf16.bf16.f32 {%f4642, %f4643, %f4644, %f4645, %f4646, %f4647, %f4648, %f4649}, {%r4, %r4, %r4, %r4}, {%r4, %r4, %r4, %r4}, {%f4634, %f4635, %f4636, %f4637, %f4638, %f4639, %f4640, %f4641};
	bar.warp.sync 	-1;
	wmma.mma.sync.aligned.row.col.m16n16k16.f32.bf16.bf16.f32 {%f4650, %f4651, %f4652, %f4653, %f4654, %f4655, %f4656, %f4657}, {%r4, %r4, %r4, %r4}, {%r4, %r4, %r4, %r4}, {%f4642, %f4643, %f4644, %f4645, %f4646, %f4647, %f4648, %f4649};
	bar.warp.sync 	-1;
	wmma.mma.sync.aligned.row.col.m16n16k16.f32.bf16.bf16.f32 {%f4658, %f4659, %f4660, %f4661, %f4662, %f4663, %f4664, %f4665}, {%r4, %r4, %r4, %r4}, {%r4, %r4, %r4, %r4}, {%f4650, %f4651, %f4652, %f4653, %f4654, %f4655, %f4656, %f4657};
	bar.warp.sync 	-1;
	wmma.mma.sync.aligned.row.col.m16n16k16.f32.bf16.bf16.f32 {%f4666, %f4667, %f4668, %f4669, %f4670, %f4671, %f4672, %f4673}, {%r4, %r4, %r4, %r4}, {%r4, %r4, %r4, %r4}, {%f4658, %f4659, %f4660, %f4661, %f4662, %f4663, %f4664, %f4665};
	bar.warp.sync 	-1;
	wmma.mma.sync.aligned.row.col.m16n16k16.f32.bf16.bf16.f32 {%f4674, %f4675, %f4676, %f4677, %f4678, %f4679, %f4680, %f4681}, {%r4, %r4, %r4, %r4}, {%r4, %r4, %r4, %r4}, {%f4666, %f4667, %f4668, %f4669, %f4670, %f4671, %f4672, %f4673};
	bar.warp.sync 	-1;
	wmma.mma.sync.aligned.row.col.m16n16k16.f32.bf16.bf16.f32 {%f4682, %f4683, %f4684, %f4685, %f4686, %f4687, %f4688, %f4689}, {%r4, %r4, %r4, %r4}, {%r4, %r4, %r4, %r4}, {%f4674, %f4675, %f4676, %f4677, %f4678, %f4679, %f4680, %f4681};
	bar.warp.sync 	-1;
	wmma.mma.sync.aligned.row.col.m16n16k16.f32.bf16.bf16.f32 {%f4690, %f4691, %f4692, %f4693, %f4694, %f4695, %f4696, %f4697}, {%r4, %r4, %r4, %r4}, {%r4, %r4, %r4, %r4}, {%f4682, %f4683, %f4684, %f4685, %f4686, %f4687, %f4688, %f4689};
	bar.warp.sync 	-1;
	wmma.mma.sync.aligned.row.col.m16n16k16.f32.bf16.bf16.f32 {%f4698, %f4699, %f4700, %f4701, %f4702, %f4703, %f4704, %f4705}, {%r4, %r4, %r4, %r4}, {%r4, %r4, %r4, %r4}, {%f4690, %f4691, %f4692, %f4693, %f4694, %f4695, %f4696, %f4697};
	bar.warp.sync 	-1;
	wmma.mma.sync.aligned.row.col.m16n16k16.f32.bf16.bf16.f32 {%f4706, %f4707, %f4708, %f4709, %f4710, %f4711, %f4712, %f4713}, {%r4, %r4, %r4, %r4}, {%r4, %r4, %r4, %r4}, {%f4698, %f4699, %f4700, %f4701, %f4702, %f4703, %f4704, %f4705};
	bar.warp.sync 	-1;
	wmma.mma.sync.aligned.row.col.m16n16k16.f32.bf16.bf16.f32 {%f4714, %f4715, %f4716, %f4717, %f4718, %f4719, %f4720, %f4721}, {%r4, %r4, %r4, %r4}, {%r4, %r4, %r4, %r4}, {%f4706, %f4707, %f4708, %f4709, %f4710, %f4711, %f4712, %f4713};
	bar.warp.sync 	-1;
	wmma.mma.sync.aligned.row.col.m16n16k16.f32.bf16.bf16.f32 {%f4722, %f4723, %f4724, %f4725, %f4726, %f4727, %f4728, %f4729}, {%r4, %r4, %r4, %r4}, {%r4, %r4, %r4, %r4}, {%f4714, %f4715, %f4716, %f4717, %f4718, %f4719, %f4720, %f4721};
	bar.warp.sync 	-1;
	wmma.mma.sync.aligned.row.col.m16n16k16.f32.bf16.bf16.f32 {%f4730, %f4731, %f4732, %f4733, %f4734, %f4735, %f4736, %f4737}, {%r4, %r4, %r4, %r4}, {%r4, %r4, %r4, %r4}, {%f4722, %f4723, %f4724, %f4725, %f4726, %f4727, %f4728, %f4729};
	bar.warp.sync 	-1;
	wmma.mma.sync.aligned.row.col.m16n16k16.f32.bf16.bf16.f32 {%f4738, %f4739, %f4740, %f4741, %f4742, %f4743, %f4744, %f4745}, {%r4, %r4, %r4, %r4}, {%r4, %r4, %r4, %r4}, {%f4730, %f4731, %f4732, %f4733, %f4734, %f4735, %f4736, %f4737};
	bar.warp.sync 	-1;
	wmma.mma.sync.aligned.row.col.m16n16k16.f32.bf16.bf16.f32 {%f4746, %f4747, %f4748, %f4749, %f4750, %f4751, %f4752, %f4753}, {%r4, %r4, %r4, %r4}, {%r4, %r4, %r4, %r4}, {%f4738, %f4739, %f4740, %f4741, %f4742, %f4743, %f4744, %f4745};
	bar.warp.sync 	-1;
	wmma.mma.sync.aligned.row.col.m16n16k16.f32.bf16.bf16.f32 {%f4754, %f4755, %f4756, %f4757, %f4758, %f4759, %f4760, %f4761}, {%r4, %r4, %r4, %r4}, {%r4, %r4, %r4, %r4}, {%f4746, %f4747, %f4748, %f4749, %f4750, %f4751, %f4752, %f4753};
	bar.warp.sync 	-1;
	wmma.mma.sync.aligned.row.col.m16n16k16.f32.bf16.bf16.f32 {%f4762, %f4763, %f4764, %f4765, %f4766, %f4767, %f4768, %f4769}, {%r4, %r4, %r4, %r4}, {%r4, %r4, %r4, %r4}, {%f4754, %f4755, %f4756, %f4757, %f4758, %f4759, %f4760, %f4761};
	bar.warp.sync 	-1;
	wmma.mma.sync.aligned.row.col.m16n16k16.f32.bf16.bf16.f32 {%f4770, %f4771, %f4772, %f4773, %f4774, %f4775, %f4776, %f4777}, {%r4, %r4, %r4, %r4}, {%r4, %r4, %r4, %r4}, {%f4762, %f4763, %f4764, %f4765, %f4766, %f4767, %f4768, %f4769};
	bar.warp.sync 	-1;
	wmma.mma.sync.aligned.row.col.m16n16k16.f32.bf16.bf16.f32 {%f4778, %f4779, %f4780, %f4781, %f4782, %f4783, %f4784, %f4785}, {%r4, %r4, %r4, %r4}, {%r4, %r4, %r4, %r4}, {%f4770, %f4771, %f4772, %f4773, %f4774, %f4775, %f4776, %f4777};
	bar.warp.sync 	-1;
	wmma.mma.sync.aligned.row.col.m16n16k16.f32.bf16.bf16.f32 {%f4786, %f4787, %f4788, %f4789, %f4790, %f4791, %f4792, %f4793}, {%r4, %r4, %r4, %r4}, {%r4, %r4, %r4, %r4}, {%f4778, %f4779, %f4780, %f4781, %f4782, %f4783, %f4784, %f4785};
	bar.warp.sync 	-1;
	wmma.mma.sync.aligned.row.col.m16n16k16.f32.bf16.bf16.f32 {%f4794, %f4795, %f4796, %f4797, %f4798, %f4799, %f4800, %f4801}, {%r4, %r4, %r4, %r4}, {%r4, %r4, %r4, %r4}, {%f4786, %f4787, %f4788, %f4789, %f4790, %f4791, %f4792, %f4793};
	bar.warp.sync 	-1;
	wmma.mma.sync.aligned.row.col.m16n16k16.f32.bf16.bf16.f32 {%f4802, %f4803, %f4804, %f4805, %f4806, %f4807, %f4808, %f4809}, {%r4, %r4, %r4, %r4}, {%r4, %r4, %r4, %r4}, {%f4794, %f4795, %f4796, %f4797, %f4798, %f4799, %f4800, %f4801};
	bar.warp.sync 	-1;
	wmma.mma.sync.aligned.row.col.m16n16k16.f32.bf16.bf16.f32 {%f4810, %f4811, %f4812, %f4813, %f4814, %f4815, %f4816, %f4817}, {%r4, %r4, %r4, %r4}, {%r4, %r4, %r4, %r4}, {%f4802, %f4803, %f4804, %f4805, %f4806, %f4807, %f4808, %f4809};
	bar.warp.sync 	-1;
	wmma.mma.sync.aligned.row.col.m16n16k16.f32.bf16.bf16.f32 {%f4818, %f4819, %f4820, %f4821, %f4822, %f4823, %f4824, %f4825}, {%r4, %r4, %r4, %r4}, {%r4, %r4, %r4, %r4}, {%f4810, %f4811, %f4812, %f4813, %f4814, %f4815, %f4816, %f4817};
	bar.warp.sync 	-1;
	wmma.mma.sync.aligned.row.col.m16n16k16.f32.bf16.bf16.f32 {%f4826, %f4827, %f4828, %f4829, %f4830, %f4831, %f4832, %f4833}, {%r4, %r4, %r4, %r4}, {%r4, %r4, %r4, %r4}, {%f4818, %f4819, %f4820, %f4821, %f4822, %f4823, %f4824, %f4825};
	bar.warp.sync 	-1;
	wmma.mma.sync.aligned.row.col.m16n16k16.f32.bf16.bf16.f32 {%f4834, %f4835, %f4836, %f4837, %f4838, %f4839, %f4840, %f4841}, {%r4, %r4, %r4, %r4}, {%r4, %r4, %r4, %r4}, {%f4826, %f4827, %f4828, %f4829, %f4830, %f4831, %f4832, %f4833};
	bar.warp.sync 	-1;
	wmma.mma.sync.aligned.row.col.m16n16k16.f32.bf16.bf16.f32 {%f4842, %f4843, %f4844, %f4845, %f4846, %f4847, %f4848, %f4849}, {%r4, %r4, %r4, %r4}, {%r4, %r4, %r4, %r4}, {%f4834, %f4835, %f4836, %f4837, %f4838, %f4839, %f4840, %f4841};
	bar.warp.sync 	-1;
	wmma.mma.sync.aligned.row.col.m16n16k16.f32.bf16.bf16.f32 {%f4850, %f4851, %f4852, %f4853, %f4854, %f4855, %f4856, %f4857}, {%r4, %r4, %r4, %r4}, {%r4, %r4, %r4, %r4}, {%f4842, %f4843, %f4844, %f4845, %f4846, %f4847, %f4848, %f4849};
	bar.warp.sync 	-1;
	wmma.mma.sync.aligned.row.col.m16n16k16.f32.bf16.bf16.f32 {%f4858, %f4859, %f4860, %f4861, %f4862, %f4863, %f4864, %f4865}, {%r4, %r4, %r4, %r4}, {%r4, %r4, %r4, %r4}, {%f4850, %f4851, %f4852, %f4853, %f4854, %f4855, %f4856, %f4857};
	bar.warp.sync 	-1;
	wmma.mma.sync.aligned.row.col.m16n16k16.f32.bf16.bf16.f32 {%f4866, %f4867, %f4868, %f4869, %f4870, %f4871, %f4872, %f4873}, {%r4, %r4, %r4, %r4}, {%r4, %r4, %r4, %r4}, {%f4858, %f4859, %f4860, %f4861, %f4862, %f4863, %f4864, %f4865};
	bar.warp.sync 	-1;
	wmma.mma.sync.aligned.row.col.m16n16k16.f32.bf16.bf16.f32 {%f4874, %f4875, %f4876, %f4877, %f4878, %f4879, %f4880, %f4881}, {%r4, %r4, %r4, %r4}, {%r4, %r4, %r4, %r4}, {%f4866, %f4867, %f4868, %f4869, %f4870, %f4871, %f4872, %f4873};
	bar.warp.sync 	-1;
	wmma.mma.sync.aligned.row.col.m16n16k16.f32.bf16.bf16.f32 {%f4882, %f4883, %f4884, %f4885, %f4886, %f4887, %f4888, %f4889}, {%r4, %r4, %r4, %r4}, {%r4, %r4, %r4, %r4}, {%f4874, %f4875, %f4876, %f4877, %f4878, %f4879, %f4880, %f4881};
	bar.warp.sync 	-1;
	wmma.mma.sync.aligned.row.col.m16n16k16.f32.bf16.bf16.f32 {%f4890, %f4891, %f4892, %f4893, %f4894, %f4895, %f4896, %f4897}, {%r4, %r4, %r4, %r4}, {%r4, %r4, %r4, %r4}, {%f4882, %f4883, %f4884, %f4885, %f4886, %f4887, %f4888, %f4889};
	bar.warp.sync 	-1;
	wmma.mma.sync.aligned.row.col.m16n16k16.f32.bf16.bf16.f32 {%f4898, %f4899, %f4900, %f4901, %f4902, %f4903, %f4904, %f4905}, {%r4, %r4, %r4, %r4}, {%r4, %r4, %r4, %r4}, {%f4890, %f4891, %f4892, %f4893, %f4894, %f4895, %f4896, %f4897};
	bar.warp.sync 	-1;
	wmma.mma.sync.aligned.row.col.m16n16k16.f32.bf16.bf16.f32 {%f4906, %f4907, %f4908, %f4909, %f4910, %f4911, %f4912, %f4913}, {%r4, %r4, %r4, %r4}, {%r4, %r4, %r4, %r4}, {%f4898, %f4899, %f4900, %f4901, %f4902, %f4903, %f4904, %f4905};
	bar.warp.sync 	-1;
	wmma.mma.sync.aligned.row.col.m16n16k16.f32.bf16.bf16.f32 {%f4914, %f4915, %f4916, %f4917, %f4918, %f4919, %f4920, %f4921}, {%r4, %r4, %r4, %r4}, {%r4, %r4, %r4, %r4}, {%f4906, %f4907, %f4908, %f4909, %f4910, %f4911, %f4912, %f4913};
	bar.warp.sync 	-1;
	wmma.mma.sync.aligned.row.col.m16n16k16.f32.bf16.bf16.f32 {%f4922, %f4923, %f4924, %f4925, %f4926, %f4927, %f4928, %f4929}, {%r4, %r4, %r4, %r4}, {%r4, %r4, %r4, %r4}, {%f4914, %f4915, %f4916, %f4917, %f4918, %f4919, %f4920, %f4921};
	bar.warp.sync 	-1;
	wmma.mma.sync.aligned.row.col.m16n16k16.f32.bf16.bf16.f32 {%f4930, %f4931, %f4932, %f4933, %f4934, %f4935, %f4936, %f4937}, {%r4, %r4, %r4, %r4}, {%r4, %r4, %r4, %r4}, {%f4922, %f4923, %f4924, %f4925, %f4926, %f4927, %f4928, %f4929};
	bar.warp.sync 	-1;
	wmma.mma.sync.aligned.row.col.m16n16k16.f32.bf16.bf16.f32 {%f4938, %f4939, %f4940, %f4941, %f4942, %f4943, %f4944, %f4945}, {%r4, %r4, %r4, %r4}, {%r4, %r4, %r4, %r4}, {%f4930, %f4931, %f4932, %f4933, %f4934, %f4935, %f4936, %f4937};
	bar.warp.sync 	-1;
	wmma.mma.sync.aligned.row.col.m16n16k16.f32.bf16.bf16.f32 {%f4946, %f4947, %f4948, %f4949, %f4950, %f4951, %f4952, %f4953}, {%r4, %r4, %r4, %r4}, {%r4, %r4, %r4, %r4}, {%f4938, %f4939, %f4940, %f4941, %f4942, %f4943, %f4944, %f4945};
	bar.warp.sync 	-1;
	wmma.mma.sync.aligned.row.col.m16n16k16.f32.bf16.bf16.f32 {%f4954, %f4955, %f4956, %f4957, %f4958, %f4959, %f4960, %f4961}, {%r4, %r4, %r4, %r4}, {%r4, %r4, %r4, %r4}, {%f4946, %f4947, %f4948, %f4949, %f4950, %f4951, %f4952, %f4953};
	bar.warp.sync 	-1;
	wmma.mma.sync.aligned.row.col.m16n16k16.f32.bf16.bf16.f32 {%f4962, %f4963, %f4964, %f4965, %f4966, %f4967, %f4968, %f4969}, {%r4, %r4, %r4, %r4}, {%r4, %r4, %r4, %r4}, {%f4954, %f4955, %f4956, %f4957, %f4958, %f4959, %f4960, %f4961};
	bar.warp.sync 	-1;
	wmma.mma.sync.aligned.row.col.m16n16k16.f32.bf16.bf16.f32 {%f4970, %f4971, %f4972, %f4973, %f4974, %f4975, %f4976, %f4977}, {%r4, %r4, %r4, %r4}, {%r4, %r4, %r4, %r4}, {%f4962, %f4963, %f4964, %f4965, %f4966, %f4967, %f4968, %f4969};
	bar.warp.sync 	-1;
	wmma.mma.sync.aligned.row.col.m16n16k16.f32.bf16.bf16.f32 {%f4978, %f4979, %f4980, %f4981, %f4982, %f4983, %f4984, %f4985}, {%r4, %r4, %r4, %r4}, {%r4, %r4, %r4, %r4}, {%f4970, %f4971, %f4972, %f4973, %f4974, %f4975, %f4976, %f4977};
	bar.warp.sync 	-1;
	wmma.mma.sync.aligned.row.col.m16n16k16.f32.bf16.bf16.f32 {%f4986, %f4987, %f4988, %f4989, %f4990, %f4991, %f4992, %f4993}, {%r4, %r4, %r4, %r4}, {%r4, %r4, %r4, %r4}, {%f4978, %f4979, %f4980, %f4981, %f4982, %f4983, %f4984, %f4985};
	bar.warp.sync 	-1;
	wmma.mma.sync.aligned.row.col.m16n16k16.f32.bf16.bf16.f32 {%f4994, %f4995, %f4996, %f4997, %f4998, %f4999, %f5000, %f5001}, {%r4, %r4, %r4, %r4}, {%r4, %r4, %r4, %r4}, {%f4986, %f4987, %f4988, %f4989, %f4990, %f4991, %f4992, %f4993};
	bar.warp.sync 	-1;
	wmma.mma.sync.aligned.row.col.m16n16k16.f32.bf16.bf16.f32 {%f5002, %f5003, %f5004, %f5005, %f5006, %f5007, %f5008, %f5009}, {%r4, %r4, %r4, %r4}, {%r4, %r4, %r4, %r4}, {%f4994, %f4995, %f4996, %f4997, %f4998, %f4999, %f5000, %f5001};
	bar.warp.sync 	-1;
	wmma.mma.sync.aligned.row.col.m16n16k16.f32.bf16.bf16.f32 {%f5010, %f5011, %f5012, %f5013, %f5014, %f5015, %f5016, %f5017}, {%r4, %r4, %r4, %r4}, {%r4, %r4, %r4, %r4}, {%f5002, %f5003, %f5004, %f5005, %f5006, %f5007, %f5008, %f5009};
	bar.warp.sync 	-1;
	wmma.mma.sync.aligned.row.col.m16n16k16.f32.bf16.bf16.f32 {%f5018, %f5019, %f5020, %f5021, %f5022, %f5023, %f5024, %f5025}, {%r4, %r4, %r4, %r4}, {%r4, %r4, %r4, %r4}, {%f5010, %f5011, %f5012, %f5013, %f5014, %f5015, %f5016, %f5017};
	bar.warp.sync 	-1;
	wmma.mma.sync.aligned.row.col.m16n16k16.f32.bf16.bf16.f32 {%f5026, %f5027, %f5028, %f5029, %f5030, %f5031, %f5032, %f5033}, {%r4, %r4, %r4, %r4}, {%r4, %r4, %r4, %r4}, {%f5018, %f5019, %f5020, %f5021, %f5022, %f5023, %f5024, %f5025};
	bar.warp.sync 	-1;
	wmma.mma.sync.aligned.row.col.m16n16k16.f32.bf16.bf16.f32 {%f5034, %f5035, %f5036, %f5037, %f5038, %f5039, %f5040, %f5041}, {%r4, %r4, %r4, %r4}, {%r4, %r4, %r4, %r4}, {%f5026, %f5027, %f5028, %f5029, %f5030, %f5031, %f5032, %f5033};
	bar.warp.sync 	-1;
	wmma.mma.sync.aligned.row.col.m16n16k16.f32.bf16.bf16.f32 {%f5042, %f5043, %f5044, %f5045, %f5046, %f5047, %f5048, %f5049}, {%r4, %r4, %r4, %r4}, {%r4, %r4, %r4, %r4}, {%f5034, %f5035, %f5036, %f5037, %f5038, %f5039, %f5040, %f5041};
	bar.warp.sync 	-1;
	wmma.mma.sync.aligned.row.col.m16n16k16.f32.bf16.bf16.f32 {%f5050, %f5051, %f5052, %f5053, %f5054, %f5055, %f5056, %f5057}, {%r4, %r4, %r4, %r4}, {%r4, %r4, %r4, %r4}, {%f5042, %f5043, %f5044, %f5045, %f5046, %f5047, %f5048, %f5049};
	bar.warp.sync 	-1;
	wmma.mma.sync.aligned.row.col.m16n16k16.f32.bf16.bf16.f32 {%f5058, %f5059, %f5060, %f5061, %f5062, %f5063, %f5064, %f5065}, {%r4, %r4, %r4, %r4}, {%r4, %r4, %r4, %r4}, {%f5050, %f5051, %f5052, %f5053, %f5054, %f5055, %f5056, %f5057};
	bar.warp.sync 	-1;
	wmma.mma.sync.aligned.row.col.m16n16k16.f32.bf16.bf16.f32 {%f5066, %f5067, %f5068, %f5069, %f5070, %f5071, %f5072, %f5073}, {%r4, %r4, %r4, %r4}, {%r4, %r4, %r4, %r4}, {%f5058, %f5059, %f5060, %f5061, %f5062, %f5063, %f5064, %f5065};
	bar.warp.sync 	-1;
	wmma.mma.sync.aligned.row.col.m16n16k16.f32.bf16.bf16.f32 {%f5074, %f5075, %f5076, %f5077, %f5078, %f5079, %f5080, %f5081}, {%r4, %r4, %r4, %r4}, {%r4, %r4, %r4, %r4}, {%f5066, %f5067, %f5068, %f5069, %f5070, %f5071, %f5072, %f5073};
	bar.warp.sync 	-1;
	wmma.mma.sync.aligned.row.col.m16n16k16.f32.bf16.bf16.f32 {%f5082, %f5083, %f5084, %f5085, %f5086, %f5087, %f5088, %f5089}, {%r4, %r4, %r4, %r4}, {%r4, %r4, %r4, %r4}, {%f5074, %f5075, %f5076, %f5077, %f5078, %f5079, %f5080, %f5081};
	bar.warp.sync 	-1;
	wmma.mma.sync.aligned.row.col.m16n16k16.f32.bf16.bf16.f32 {%f5090, %f5091, %f5092, %f5093, %f5094, %f5095, %f5096, %f5097}, {%r4, %r4, %r4, %r4}, {%r4, %r4, %r4, %r4}, {%f5082, %f5083, %f5084, %f5085, %f5086, %f5087, %f5088, %f5089};
	bar.warp.sync 	-1;
	wmma.mma.sync.aligned.row.col.m16n16k16.f32.bf16.bf16.f32 {%f5098, %f5099, %f5100, %f5101, %f5102, %f5103, %f5104, %f5105}, {%r4, %r4, %r4, %r4}, {%r4, %r4, %r4, %r4}, {%f5090, %f5091, %f5092, %f5093, %f5094, %f5095, %f5096, %f5097};
	bar.warp.sync 	-1;
	wmma.mma.sync.aligned.row.col.m16n16k16.f32.bf16.bf16.f32 {%f5106, %f5107, %f5108, %f5109, %f5110, %f5111, %f5112, %f5113}, {%r4, %r4, %r4, %r4}, {%r4, %r4, %r4, %r4}, {%f5098, %f5099, %f5100, %f5101, %f5102, %f5103, %f5104, %f5105};
	bar.warp.sync 	-1;
	wmma.mma.sync.aligned.row.col.m16n16k16.f32.bf16.bf16.f32 {%f5114, %f5115, %f5116, %f5117, %f5118, %f5119, %f5120, %f5121}, {%r4, %r4, %r4, %r4}, {%r4, %r4, %r4, %r4}, {%f5106, %f5107, %f5108, %f5109, %f5110, %f5111, %f5112, %f5113};
	bar.warp.sync 	-1;
	wmma.mma.sync.aligned.row.col.m16n16k16.f32.bf16.bf16.f32 {%f5122, %f5123, %f5124, %f5125, %f5126, %f5127, %f5128, %f5129}, {%r4, %r4, %r4, %r4}, {%r4, %r4, %r4, %r4}, {%f5114, %f5115, %f5116, %f5117, %f5118, %f5119, %f5120, %f5121};
	bar.warp.sync 	-1;
	wmma.mma.sync.aligned.row.col.m16n16k16.f32.bf16.bf16.f32 {%f5130, %f5131, %f5132, %f5133, %f5134, %f5135, %f5136, %f5137}, {%r4, %r4, %r4, %r4}, {%r4, %r4, %r4, %r4}, {%f5122, %f5123, %f5124, %f5125, %f5126, %f5127, %f5128, %f5129};
	bar.warp.sync 	-1;
	wmma.mma.sync.aligned.row.col.m16n16k16.f32.bf16.bf16.f32 {%f5138, %f5139, %f5140, %f5141, %f5142, %f5143, %f5144, %f5145}, {%r4, %r4, %r4, %r4}, {%r4, %r4, %r4, %r4}, {%f5130, %f5131, %f5132, %f5133, %f5134, %f5135, %f5136, %f5137};
	bar.warp.sync 	-1;
	wmma.mma.sync.aligned.row.col.m16n16k16.f32.bf16.bf16.f32 {%f5146, %f5147, %f5148, %f5149, %f5150, %f5151, %f5152, %f5153}, {%r4, %r4, %r4, %r4}, {%r4, %r4, %r4, %r4}, {%f5138, %f5139, %f5140, %f5141, %f5142, %f5143, %f5144, %f5145};
	bar.warp.sync 	-1;
	wmma.mma.sync.aligned.row.col.m16n16k16.f32.bf16.bf16.f32 {%f5154, %f5155, %f5156, %f5157, %f5158, %f5159, %f5160, %f5161}, {%r4, %r4, %r4, %r4}, {%r4, %r4, %r4, %r4}, {%f5146, %f5147, %f5148, %f5149, %f5150, %f5151, %f5152, %f5153};
	bar.warp.sync 	-1;
	wmma.mma.sync.aligned.row.col.m16n16k16.f32.bf16.bf16.f32 {%f5162, %f5163, %f5164, %f5165, %f5166, %f5167, %f5168, %f5169}, {%r4, %r4, %r4, %r4}, {%r4, %r4, %r4, %r4}, {%f5154, %f5155, %f5156, %f5157, %f5158, %f5159, %f5160, %f5161};
	bar.warp.sync 	-1;
	wmma.mma.sync.aligned.row.col.m16n16k16.f32.bf16.bf16.f32 {%f5170, %f5171, %f5172, %f5173, %f5174, %f5175, %f5176, %f5177}, {%r4, %r4, %r4, %r4}, {%r4, %r4, %r4, %r4}, {%f5162, %f5163, %f5164, %f5165, %f5166, %f5167, %f5168, %f5169};
	bar.warp.sync 	-1;
	wmma.mma.sync.aligned.row.col.m16n16k16.f32.bf16.bf16.f32 {%f5178, %f5179, %f5180, %f5181, %f5182, %f5183, %f5184, %f5185}, {%r4, %r4, %r4, %r4}, {%r4, %r4, %r4, %r4}, {%f5170, %f5171, %f5172, %f5173, %f5174, %f5175, %f5176, %f5177};
	bar.warp.sync 	-1;
	wmma.mma.sync.aligned.row.col.m16n16k16.f32.bf16.bf16.f32 {%f5186, %f5187, %f5188, %f5189, %f5190, %f5191, %f5192, %f5193}, {%r4, %r4, %r4, %r4}, {%r4, %r4, %r4, %r4}, {%f5178, %f5179, %f5180, %f5181, %f5182, %f5183, %f5184, %f5185};
	bar.warp.sync 	-1;
	wmma.mma.sync.aligned.row.col.m16n16k16.f32.bf16.bf16.f32 {%f5194, %f5195, %f5196, %f5197, %f5198, %f5199, %f5200, %f5201}, {%r4, %r4, %r4, %r4}, {%r4, %r4, %r4, %r4}, {%f5186, %f5187, %f5188, %f5189, %f5190, %f5191, %f5192, %f5193};
	bar.warp.sync 	-1;
	wmma.mma.sync.aligned.row.col.m16n16k16.f32.bf16.bf16.f32 {%f5202, %f5203, %f5204, %f5205, %f5206, %f5207, %f5208, %f5209}, {%r4, %r4, %r4, %r4}, {%r4, %r4, %r4, %r4}, {%f5194, %f5195, %f5196, %f5197, %f5198, %f5199, %f5200, %f5201};
	bar.warp.sync 	-1;
	wmma.mma.sync.aligned.row.col.m16n16k16.f32.bf16.bf16.f32 {%f5210, %f5211, %f5212, %f5213, %f5214, %f5215, %f5216, %f5217}, {%r4, %r4, %r4, %r4}, {%r4, %r4, %r4, %r4}, {%f5202, %f5203, %f5204, %f5205, %f5206, %f5207, %f5208, %f5209};
	bar.warp.sync 	-1;
	wmma.mma.sync.aligned.row.col.m16n16k16.f32.bf16.bf16.f32 {%f5218, %f5219, %f5220, %f5221, %f5222, %f5223, %f5224, %f5225}, {%r4, %r4, %r4, %r4}, {%r4, %r4, %r4, %r4}, {%f5210, %f5211, %f5212, %f5213, %f5214, %f5215, %f5216, %f5217};
	bar.warp.sync 	-1;
	wmma.mma.sync.aligned.row.col.m16n16k16.f32.bf16.bf16.f32 {%f5226, %f5227, %f5228, %f5229, %f5230, %f5231, %f5232, %f5233}, {%r4, %r4, %r4, %r4}, {%r4, %r4, %r4, %r4}, {%f5218, %f5219, %f5220, %f5221, %f5222, %f5223, %f5224, %f5225};
	bar.warp.sync 	-1;
	wmma.mma.sync.aligned.row.col.m16n16k16.f32.bf16.bf16.f32 {%f5234, %f5235, %f5236, %f5237, %f5238, %f5239, %f5240, %f5241}, {%r4, %r4, %r4, %r4}, {%r4, %r4, %r4, %r4}, {%f5226, %f5227, %f5228, %f5229, %f5230, %f5231, %f5232, %f5233};
	bar.warp.sync 	-1;
	wmma.mma.sync.aligned.row.col.m16n16k16.f32.bf16.bf16.f32 {%f5242, %f5243, %f5244, %f5245, %f5246, %f5247, %f5248, %f5249}, {%r4, %r4, %r4, %r4}, {%r4, %r4, %r4, %r4}, {%f5234, %f5235, %f5236, %f5237, %f5238, %f5239, %f5240, %f5241};
	bar.warp.sync 	-1;
	wmma.mma.sync.aligned.row.col.m16n16k16.f32.bf16.bf16.f32 {%f5250, %f5251, %f5252, %f5253, %f5254, %f5255, %f5256, %f5257}, {%r4, %r4, %r4, %r4}, {%r4, %r4, %r4, %r4}, {%f5242, %f5243, %f5244, %f5245, %f5246, %f5247, %f5248, %f5249};
	bar.warp.sync 	-1;
	wmma.mma.sync.aligned.row.col.m16n16k16.f32.bf16.bf16.f32 {%f5258, %f5259, %f5260, %f5261, %f5262, %f5263, %f5264, %f5265}, {%r4, %r4, %r4, %r4}, {%r4, %r4, %r4, %r4}, {%f5250, %f5251, %f5252, %f5253, %f5254, %f5255, %f5256, %f5257};
	bar.warp.sync 	-1;
	wmma.mma.sync.aligned.row.col.m16n16k16.f32.bf16.bf16.f32 {%f5266, %f5267, %f5268, %f5269, %f5270, %f5271, %f5272, %f5273}, {%r4, %r4, %r4, %r4}, {%r4, %r4, %r4, %r4}, {%f5258, %f5259, %f5260, %f5261, %f5262, %f5263, %f5264, %f5265};
	bar.warp.sync 	-1;
	wmma.mma.sync.aligned.row.col.m16n16k16.f32.bf16.bf16.f32 {%f5274, %f5275, %f5276, %f5277, %f5278, %f5279, %f5280, %f5281}, {%r4, %r4, %r4, %r4}, {%r4, %r4, %r4, %r4}, {%f5266, %f5267, %f5268, %f5269, %f5270, %f5271, %f5272, %f5273};
	bar.warp.sync 	-1;
	wmma.mma.sync.aligned.row.col.m16n16k16.f32.bf16.bf16.f32 {%f5282, %f5283, %f5284, %f5285, %f5286, %f5287, %f5288, %f5289}, {%r4, %r4, %r4, %r4}, {%r4, %r4, %r4, %r4}, {%f5274, %f5275, %f5276, %f5277, %f5278, %f5279, %f5280, %f5281};
	bar.warp.sync 	-1;
	wmma.mma.sync.aligned.row.col.m16n16k16.f32.bf16.bf16.f32 {%f5290, %f5291, %f5292, %f5293, %f5294, %f5295, %f5296, %f5297}, {%r4, %r4, %r4, %r4}, {%r4, %r4, %r4, %r4}, {%f5282, %f5283, %f5284, %f5285, %f5286, %f5287, %f5288, %f5289};
	bar.warp.sync 	-1;
	wmma.mma.sync.aligned.row.col.m16n16k16.f32.bf16.bf16.f32 {%f5298, %f5299, %f5300, %f5301, %f5302, %f5303, %f5304, %f5305}, {%r4, %r4, %r4, %r4}, {%r4, %r4, %r4, %r4}, {%f5290, %f5291, %f5292, %f5293, %f5294, %f5295, %f5296, %f5297};
	bar.warp.sync 	-1;
	wmma.mma.sync.aligned.row.col.m16n16k16.f32.bf16.bf16.f32 {%f5306, %f5307, %f5308, %f5309, %f5310, %f5311, %f5312, %f5313}, {%r4, %r4, %r4, %r4}, {%r4, %r4, %r4, %r4}, {%f5298, %f5299, %f5300, %f5301, %f5302, %f5303, %f5304, %f5305};
	bar.warp.sync 	-1;
	wmma.mma.sync.aligned.row.col.m16n16k16.f32.bf16.bf16.f32 {%f5314, %f5315, %f5316, %f5317, %f5318, %f5319, %f5320, %f5321}, {%r4, %r4, %r4, %r4}, {%r4, %r4, %r4, %r4}, {%f5306, %f5307, %f5308, %f5309, %f5310, %f5311, %f5312, %f5313};
	bar.warp.sync 	-1;
	wmma.mma.sync.aligned.row.col.m16n16k16.f32.bf16.bf16.f32 {%f5322, %f5323, %f5324, %f5325, %f5326, %f5327, %f5328, %f5329}, {%r4, %r4, %r4, %r4}, {%r4, %r4, %r4, %r4}, {%f5314, %f5315, %f5316, %f5317, %f5318, %f5319, %f5320, %f5321};
	bar.warp.sync 	-1;
	wmma.mma.sync.aligned.row.col.m16n16k16.f32.bf16.bf16.f32 {%f5330, %f5331, %f5332, %f5333, %f5334, %f5335, %f5336, %f5337}, {%r4, %r4, %r4, %r4}, {%r4, %r4, %r4, %r4}, {%f5322, %f5323, %f5324, %f5325, %f5326, %f5327, %f5328, %f5329};
	bar.warp.sync 	-1;
	wmma.mma.sync.aligned.row.col.m16n16k16.f32.bf16.bf16.f32 {%f5338, %f5339, %f5340, %f5341, %f5342, %f5343, %f5344, %f5345}, {%r4, %r4, %r4, %r4}, {%r4, %r4, %r4, %r4}, {%f5330, %f5331, %f5332, %f5333, %f5334, %f5335, %f5336, %f5337};
	bar.warp.sync 	-1;
	wmma.mma.sync.aligned.row.col.m16n16k16.f32.bf16.bf16.f32 {%f5346, %f5347, %f5348, %f5349, %f5350, %f5351, %f5352, %f5353}, {%r4, %r4, %r4, %r4}, {%r4, %r4, %r4, %r4}, {%f5338, %f5339, %f5340, %f5341, %f5342, %f5343, %f5344, %f5345};
	bar.warp.sync 	-1;
	wmma.mma.sync.aligned.row.col.m16n16k16.f32.bf16.bf16.f32 {%f5354, %f5355, %f5356, %f5357, %f5358, %f5359, %f5360, %f5361}, {%r4, %r4, %r4, %r4}, {%r4, %r4, %r4, %r4}, {%f5346, %f5347, %f5348, %f5349, %f5350, %f5351, %f5352, %f5353};
	bar.warp.sync 	-1;
	wmma.mma.sync.aligned.row.col.m16n16k16.f32.bf16.bf16.f32 {%f5362, %f5363, %f5364, %f5365, %f5366, %f5367, %f5368, %f5369}, {%r4, %r4, %r4, %r4}, {%r4, %r4, %r4, %r4}, {%f5354, %f5355, %f5356, %f5357, %f5358, %f5359, %f5360, %f5361};
	bar.warp.sync 	-1;
	wmma.mma.sync.aligned.row.col.m16n16k16.f32.bf16.bf16.f32 {%f5370, %f5371, %f5372, %f5373, %f5374, %f5375, %f5376, %f5377}, {%r4, %r4, %r4, %r4}, {%r4, %r4, %r4, %r4}, {%f5362, %f5363, %f5364, %f5365, %f5366, %f5367, %f5368, %f5369};
	bar.warp.sync 	-1;
	wmma.mma.sync.aligned.row.col.m16n16k16.f32.bf16.bf16.f32 {%f5378, %f5379, %f5380, %f5381, %f5382, %f5383, %f5384, %f5385}, {%r4, %r4, %r4, %r4}, {%r4, %r4, %r4, %r4}, {%f5370, %f5371, %f5372, %f5373, %f5374, %f5375, %f5376, %f5377};
	bar.warp.sync 	-1;
	wmma.mma.sync.aligned.row.col.m16n16k16.f32.bf16.bf16.f32 {%f5386, %f5387, %f5388, %f5389, %f5390, %f5391, %f5392, %f5393}, {%r4, %r4, %r4, %r4}, {%r4, %r4, %r4, %r4}, {%f5378, %f5379, %f5380, %f5381, %f5382, %f5383, %f5384, %f5385};
	bar.warp.sync 	-1;
	wmma.mma.sync.aligned.row.col.m16n16k16.f32.bf16.bf16.f32 {%f5394, %f5395, %f5396, %f5397, %f5398, %f5399, %f5400, %f5401}, {%r4, %r4, %r4, %r4}, {%r4, %r4, %r4, %r4}, {%f5386, %f5387, %f5388, %f5389, %f5390, %f5391, %f5392, %f5393};
	bar.warp.sync 	-1;
	wmma.mma.sync.aligned.row.col.m16n16k16.f32.bf16.bf16.f32 {%f5402, %f5403, %f5404, %f5405, %f5406, %f5407, %f5408, %f5409}, {%r4, %r4, %r4, %r4}, {%r4, %r4, %r4, %r4}, {%f5394, %f5395, %f5396, %f5397, %f5398, %f5399, %f5400, %f5401};
	bar.warp.sync 	-1;
	wmma.mma.sync.aligned.row.col.m16n16k16.f32.bf16.bf16.f32 {%f5410, %f5411, %f5412, %f5413, %f5414, %f5415, %f5416, %f5417}, {%r4, %r4, %r4, %r4}, {%r4, %r4, %r4, %r4}, {%f5402, %f5403, %f5404, %f5405, %f5406, %f5407, %f5408, %f5409};
	bar.warp.sync 	-1;
	wmma.mma.sync.aligned.row.col.m16n16k16.f32.bf16.bf16.f32 {%f5418, %f5419, %f5420, %f5421, %f5422, %f5423, %f5424, %f5425}, {%r4, %r4, %r4, %r4}, {%r4, %r4, %r4, %r4}, {%f5410, %f5411, %f5412, %f5413, %f5414, %f5415, %f5416, %f5417};
	bar.warp.sync 	-1;
	wmma.mma.sync.aligned.row.col.m16n16k16.f32.bf16.bf16.f32 {%f5426, %f5427, %f5428, %f5429, %f5430, %f5431, %f5432, %f5433}, {%r4, %r4, %r4, %r4}, {%r4, %r4, %r4, %r4}, {%f5418, %f5419, %f5420, %f5421, %f5422, %f5423, %f5424, %f5425};
	bar.warp.sync 	-1;
	wmma.mma.sync.aligned.row.col.m16n16k16.f32.bf16.bf16.f32 {%f5434, %f5435, %f5436, %f5437, %f5438, %f5439, %f5440, %f5441}, {%r4, %r4, %r4, %r4}, {%r4, %r4, %r4, %r4}, {%f5426, %f5427, %f5428, %f5429, %f5430, %f5431, %f5432, %f5433};
	bar.warp.sync 	-1;
	wmma.mma.sync.aligned.row.col.m16n16k16.f32.bf16.bf16.f32 {%f5442, %f5443, %f5444, %f5445, %f5446, %f5447, %f5448, %f5449}, {%r4, %r4, %r4, %r4}, {%r4, %r4, %r4, %r4}, {%f5434, %f5435, %f5436, %f5437, %f5438, %f5439, %f5440, %f5441};
	bar.warp.sync 	-1;
	wmma.mma.sync.aligned.row.col.m16n16k16.f32.bf16.bf16.f32 {%f5450, %f5451, %f5452, %f5453, %f5454, %f5455, %f5456, %f5457}, {%r4, %r4, %r4, %r4}, {%r4, %r4, %r4, %r4}, {%f5442, %f5443, %f5444, %f5445, %f5446, %f5447, %f5448, %f5449};
	bar.warp.sync 	-1;
	wmma.mma.sync.aligned.row.col.m16n16k16.f32.bf16.bf16.f32 {%f5458, %f5459, %f5460, %f5461, %f5462, %f5463, %f5464, %f5465}, {%r4, %r4, %r4, %r4}, {%r4, %r4, %r4, %r4}, {%f5450, %f5451, %f5452, %f5453, %f5454, %f5455, %f5456, %f5457};
	bar.warp.sync 	-1;
	wmma.mma.sync.aligned.row.col.m16n16k16.f32.bf16.bf16.f32 {%f5466, %f5467, %f5468, %f5469, %f5470, %f5471, %f5472, %f5473}, {%r4, %r4, %r4, %r4}, {%r4, %r4, %r4, %r4}, {%f5458, %f5459, %f5460, %f5461, %f5462, %f5463, %f5464, %f5465};
	bar.warp.sync 	-1;
	wmma.mma.sync.aligned.row.col.m16n16k16.f32.bf16.bf16.f32 {%f5474, %f5475, %f5476, %f5477, %f5478, %f5479, %f5480, %f5481}, {%r4, %r4, %r4, %r4}, {%r4, %r4, %r4, %r4}, {%f5466, %f5467, %f5468, %f5469, %f5470, %f5471, %f5472, %f5473};
	bar.warp.sync 	-1;
	wmma.mma.sync.aligned.row.col.m16n16k16.f32.bf16.bf16.f32 {%f5482, %f5483, %f5484, %f5485, %f5486, %f5487, %f5488, %f5489}, {%r4, %r4, %r4, %r4}, {%r4, %r4, %r4, %r4}, {%f5474, %f5475, %f5476, %f5477, %f5478, %f5479, %f5480, %f5481};
	bar.warp.sync 	-1;
	wmma.mma.sync.aligned.row.col.m16n16k16.f32.bf16.bf16.f32 {%f5490, %f5491, %f5492, %f5493, %f5494, %f5495, %f5496, %f5497}, {%r4, %r4, %r4, %r4}, {%r4, %r4, %r4, %r4}, {%f5482, %f5483, %f5484, %f5485, %f5486, %f5487, %f5488, %f5489};
	bar.warp.sync 	-1;
	wmma.mma.sync.aligned.row.col.m16n16k16.f32.bf16.bf16.f32 {%f5498, %f5499, %f5500, %f5501, %f5502, %f5503, %f5504, %f5505}, {%r4, %r4, %r4, %r4}, {%r4, %r4, %r4, %r4}, {%f5490, %f5491, %f5492, %f5493, %f5494, %f5495, %f5496, %f5497};
	bar.warp.sync 	-1;
	wmma.mma.sync.aligned.row.col.m16n16k16.f32.bf16.bf16.f32 {%f5506, %f5507, %f5508, %f5509, %f5510, %f5511, %f5512, %f5513}, {%r4, %r4, %r4, %r4}, {%r4, %r4, %r4, %r4}, {%f5498, %f5499, %f5500, %f5501, %f5502, %f5503, %f5504, %f5505};
	bar.warp.sync 	-1;
	wmma.mma.sync.aligned.row.col.m16n16k16.f32.bf16.bf16.f32 {%f5514, %f5515, %f5516, %f5517, %f5518, %f5519, %f5520, %f5521}, {%r4, %r4, %r4, %r4}, {%r4, %r4, %r4, %r4}, {%f5506, %f5507, %f5508, %f5509, %f5510, %f5511, %f5512, %f5513};
	bar.warp.sync 	-1;
	wmma.mma.sync.aligned.row.col.m16n16k16.f32.bf16.bf16.f32 {%f5522, %f5523, %f5524, %f5525, %f5526, %f5527, %f5528, %f5529}, {%r4, %r4, %r4, %r4}, {%r4, %r4, %r4, %r4}, {%f5514, %f5515, %f5516, %f5517, %f5518, %f5519, %f5520, %f5521};
	bar.warp.sync 	-1;
	wmma.mma.sync.aligned.row.col.m16n16k16.f32.bf16.bf16.f32 {%f5530, %f5531, %f5532, %f5533, %f5534, %f5535, %f5536, %f5537}, {%r4, %r4, %r4, %r4}, {%r4, %r4, %r4, %r4}, {%f5522, %f5523, %f5524, %f5525, %f5526, %f5527, %f5528, %f5529};
	bar.warp.sync 	-1;
	wmma.mma.sync.aligned.row.col.m16n16k16.f32.bf16.bf16.f32 {%f5538, %f5539, %f5540, %f5541, %f5542, %f5543, %f5544, %f5545}, {%r4, %r4, %r4, %r4}, {%r4, %r4, %r4, %r4}, {%f5530, %f5531, %f5532, %f5533, %f5534, %f5535, %f5536, %f5537};
	bar.warp.sync 	-1;
	wmma.mma.sync.aligned.row.col.m16n16k16.f32.bf16.bf16.f32 {%f5546, %f5547, %f5548, %f5549, %f5550, %f5551, %f5552, %f5553}, {%r4, %r4, %r4, %r4}, {%r4, %r4, %r4, %r4}, {%f5538, %f5539, %f5540, %f5541, %f5542, %f5543, %f5544, %f5545};
	bar.warp.sync 	-1;
	wmma.mma.sync.aligned.row.col.m16n16k16.f32.bf16.bf16.f32 {%f5554, %f5555, %f5556, %f5557, %f5558, %f5559, %f5560, %f5561}, {%r4, %r4, %r4, %r4}, {%r4, %r4, %r4, %r4}, {%f5546, %f5547, %f5548, %f5549, %f5550, %f5551, %f5552, %f5553};
	bar.warp.sync 	-1;
	wmma.mma.sync.aligned.row.col.m16n16k16.f32.bf16.bf16.f32 {%f5562, %f5563, %f5564, %f5565, %f5566, %f5567, %f5568, %f5569}, {%r4, %r4, %r4, %r4}, {%r4, %r4, %r4, %r4}, {%f5554, %f5555, %f5556, %f5557, %f5558, %f5559, %f5560, %f5561};
	bar.warp.sync 	-1;
	wmma.mma.sync.aligned.row.col.m16n16k16.f32.bf16.bf16.f32 {%f5570, %f5571, %f5572, %f5573, %f5574, %f5575, %f5576, %f5577}, {%r4, %r4, %r4, %r4}, {%r4, %r4, %r4, %r4}, {%f5562, %f5563, %f5564, %f5565, %f5566, %f5567, %f5568, %f5569};
	bar.warp.sync 	-1;
	wmma.mma.sync.aligned.row.col.m16n16k16.f32.bf16.bf16.f32 {%f5578, %f5579, %f5580, %f5581, %f5582, %f5583, %f5584, %f5585}, {%r4, %r4, %r4, %r4}, {%r4, %r4, %r4, %r4}, {%f5570, %f5571, %f5572, %f5573, %f5574, %f5575, %f5576, %f5577};
	bar.warp.sync 	-1;
	wmma.mma.sync.aligned.row.col.m16n16k16.f32.bf16.bf16.f32 {%f5586, %f5587, %f5588, %f5589, %f5590, %f5591, %f5592, %f5593}, {%r4, %r4, %r4, %r4}, {%r4, %r4, %r4, %r4}, {%f5578, %f5579, %f5580, %f5581, %f5582, %f5583, %f5584, %f5585};
	bar.warp.sync 	-1;
	wmma.mma.sync.aligned.row.col.m16n16k16.f32.bf16.bf16.f32 {%f5594, %f5595, %f5596, %f5597, %f5598, %f5599, %f5600, %f5601}, {%r4, %r4, %r4, %r4}, {%r4, %r4, %r4, %r4}, {%f5586, %f5587, %f5588, %f5589, %f5590, %f5591, %f5592, %f5593};
	bar.warp.sync 	-1;
	wmma.mma.sync.aligned.row.col.m16n16k16.f32.bf16.bf16.f32 {%f5602, %f5603, %f5604, %f5605, %f5606, %f5607, %f5608, %f5609}, {%r4, %r4, %r4, %r4}, {%r4, %r4, %r4, %r4}, {%f5594, %f5595, %f5596, %f5597, %f5598, %f5599, %f5600, %f5601};
	bar.warp.sync 	-1;
	wmma.mma.sync.aligned.row.col.m16n16k16.f32.bf16.bf16.f32 {%f5610, %f5611, %f5612, %f5613, %f5614, %f5615, %f5616, %f5617}, {%r4, %r4, %r4, %r4}, {%r4, %r4, %r4, %r4}, {%f5602, %f5603, %f5604, %f5605, %f5606, %f5607, %f5608, %f5609};
	bar.warp.sync 	-1;
	wmma.mma.sync.aligned.row.col.m16n16k16.f32.bf16.bf16.f32 {%f5618, %f5619, %f5620, %f5621, %f5622, %f5623, %f5624, %f5625}, {%r4, %r4, %r4, %r4}, {%r4, %r4, %r4, %r4}, {%f5610, %f5611, %f5612, %f5613, %f5614, %f5615, %f5616, %f5617};
	bar.warp.sync 	-1;
	wmma.mma.sync.aligned.row.col.m16n16k16.f32.bf16.bf16.f32 {%f5626, %f5627, %f5628, %f5629, %f5630, %f5631, %f5632, %f5633}, {%r4, %r4, %r4, %r4}, {%r4, %r4, %r4, %r4}, {%f5618, %f5619, %f5620, %f5621, %f5622, %f5623, %f5624, %f5625};
	bar.warp.sync 	-1;
	wmma.mma.sync.aligned.row.col.m16n16k16.f32.bf16.bf16.f32 {%f5634, %f5635, %f5636, %f5637, %f5638, %f5639, %f5640, %f5641}, {%r4, %r4, %r4, %r4}, {%r4, %r4, %r4, %r4}, {%f5626, %f5627, %f5628, %f5629, %f5630, %f5631, %f5632, %f5633};
	bar.warp.sync 	-1;
	wmma.mma.sync.aligned.row.col.m16n16k16.f32.bf16.bf16.f32 {%f5642, %f5643, %f5644, %f5645, %f5646, %f5647, %f5648, %f5649}, {%r4, %r4, %r4, %r4}, {%r4, %r4, %r4, %r4}, {%f5634, %f5635, %f5636, %f5637, %f5638, %f5639, %f5640, %f5641};
	bar.warp.sync 	-1;
	wmma.mma.sync.aligned.row.col.m16n16k16.f32.bf16.bf16.f32 {%f5650, %f5651, %f5652, %f5653, %f5654, %f5655, %f5656, %f5657}, {%r4, %r4, %r4, %r4}, {%r4, %r4, %r4, %r4}, {%f5642, %f5643, %f5644, %f5645, %f5646, %f5647, %f5648, %f5649};
	bar.warp.sync 	-1;
	wmma.mma.sync.aligned.row.col.m16n16k16.f32.bf16.bf16.f32 {%f5658, %f5659, %f5660, %f5661, %f5662, %f5663, %f5664, %f5665}, {%r4, %r4, %r4, %r4}, {%r4, %r4, %r4, %r4}, {%f5650, %f5651, %f5652, %f5653, %f5654, %f5655, %f5656, %f5657};
	bar.warp.sync 	-1;
	wmma.mma.sync.aligned.row.col.m16n16k16.f32.bf16.bf16.f32 {%f5666, %f5667, %f5668, %f5669, %f5670, %f5671, %f5672, %f5673}, {%r4, %r4, %r4, %r4}, {%r4, %r4, %r4, %r4}, {%f5658, %f5659, %f5660, %f5661, %f5662, %f5663, %f5664, %f5665};
	bar.warp.sync 	-1;
	wmma.mma.sync.aligned.row.col.m16n16k16.f32.bf16.bf16.f32 {%f5674, %f5675, %f5676, %f5677, %f5678, %f5679, %f5680, %f5681}, {%r4, %r4, %r4, %r4}, {%r4, %r4, %r4, %r4}, {%f5666, %f5667, %f5668, %f5669, %f5670, %f5671, %f5672, %f5673};
	bar.warp.sync 	-1;
	wmma.mma.sync.aligned.row.col.m16n16k16.f32.bf16.bf16.f32 {%f5682, %f5683, %f5684, %f5685, %f5686, %f5687, %f5688, %f5689}, {%r4, %r4, %r4, %r4}, {%r4, %r4, %r4, %r4}, {%f5674, %f5675, %f5676, %f5677, %f5678, %f5679, %f5680, %f5681};
	bar.warp.sync 	-1;
	wmma.mma.sync.aligned.row.col.m16n16k16.f32.bf16.bf16.f32 {%f5690, %f5691, %f5692, %f5693, %f5694, %f5695, %f5696, %f5697}, {%r4, %r4, %r4, %r4}, {%r4, %r4, %r4, %r4}, {%f5682, %f5683, %f5684, %f5685, %f5686, %f5687, %f5688, %f5689};
	bar.warp.sync 	-1;
	wmma.mma.sync.aligned.row.col.m16n16k16.f32.bf16.bf16.f32 {%f5698, %f5699, %f5700, %f5701, %f5702, %f5703, %f5704, %f5705}, {%r4, %r4, %r4, %r4}, {%r4, %r4, %r4, %r4}, {%f5690, %f5691, %f5692, %f5693, %f5694, %f5695, %f5696, %f5697};
	bar.warp.sync 	-1;
	wmma.mma.sync.aligned.row.col.m16n16k16.f32.bf16.bf16.f32 {%f5706, %f5707, %f5708, %f5709, %f5710, %f5711, %f5712, %f5713}, {%r4, %r4, %r4, %r4}, {%r4, %r4, %r4, %r4}, {%f5698, %f5699, %f5700, %f5701, %f5702, %f5703, %f5704, %f5705};
	bar.warp.sync 	-1;
	wmma.mma.sync.aligned.row.col.m16n16k16.f32.bf16.bf16.f32 {%f5714, %f5715, %f5716, %f5717, %f5718, %f5719, %f5720, %f5721}, {%r4, %r4, %r4, %r4}, {%r4, %r4, %r4, %r4}, {%f5706, %f5707, %f5708, %f5709, %f5710, %f5711, %f5712, %f5713};
	bar.warp.sync 	-1;
	wmma.mma.sync.aligned.row.col.m16n16k16.f32.bf16.bf16.f32 {%f5722, %f5723, %f5724, %f5725, %f5726, %f5727, %f5728, %f5729}, {%r4, %r4, %r4, %r4}, {%r4, %r4, %r4, %r4}, {%f5714, %f5715, %f5716, %f5717, %f5718, %f5719, %f5720, %f5721};
	bar.warp.sync 	-1;
	wmma.mma.sync.aligned.row.col.m16n16k16.f32.bf16.bf16.f32 {%f5730, %f5731, %f5732, %f5733, %f5734, %f5735, %f5736, %f5737}, {%r4, %r4, %r4, %r4}, {%r4, %r4, %r4, %r4}, {%f5722, %f5723, %f5724, %f5725, %f5726, %f5727, %f5728, %f5729};
	bar.warp.sync 	-1;
	wmma.mma.sync.aligned.row.col.m16n16k16.f32.bf16.bf16.f32 {%f5738, %f5739, %f5740, %f5741, %f5742, %f5743, %f5744, %f5745}, {%r4, %r4, %r4, %r4}, {%r4, %r4, %r4, %r4}, {%f5730, %f5731, %f5732, %f5733, %f5734, %f5735, %f5736, %f5737};
	bar.warp.sync 	-1;
	wmma.mma.sync.aligned.row.col.m16n16k16.f32.bf16.bf16.f32 {%f5746, %f5747, %f5748, %f5749, %f5750, %f5751, %f5752, %f5753}, {%r4, %r4, %r4, %r4}, {%r4, %r4, %r4, %r4}, {%f5738, %f5739, %f5740, %f5741, %f5742, %f5743, %f5744, %f5745};
	bar.warp.sync 	-1;
	wmma.mma.sync.aligned.row.col.m16n16k16.f32.bf16.bf16.f32 {%f5754, %f5755, %f5756, %f5757, %f5758, %f5759, %f5760, %f5761}, {%r4, %r4, %r4, %r4}, {%r4, %r4, %r4, %r4}, {%f5746, %f5747, %f5748, %f5749, %f5750, %f5751, %f5752, %f5753};
	bar.warp.sync 	-1;
	wmma.mma.sync.aligned.row.col.m16n16k16.f32.bf16.bf16.f32 {%f5762, %f5763, %f5764, %f5765, %f5766, %f5767, %f5768, %f5769}, {%r4, %r4, %r4, %r4}, {%r4, %r4, %r4, %r4}, {%f5754, %f5755, %f5756, %f5757, %f5758, %f5759, %f5760, %f5761};
	bar.warp.sync 	-1;
	wmma.mma.sync.aligned.row.col.m16n16k16.f32.bf16.bf16.f32 {%f5770, %f5771, %f5772, %f5773, %f5774, %f5775, %f5776, %f5777}, {%r4, %r4, %r4, %r4}, {%r4, %r4, %r4, %r4}, {%f5762, %f5763, %f5764, %f5765, %f5766, %f5767, %f5768, %f5769};
	bar.warp.sync 	-1;
	wmma.mma.sync.aligned.row.col.m16n16k16.f32.bf16.bf16.f32 {%f5778, %f5779, %f5780, %f5781, %f5782, %f5783, %f5784, %f5785}, {%r4, %r4, %r4, %r4}, {%r4, %r4, %r4, %r4}, {%f5770, %f5771, %f5772, %f5773, %f5774, %f5775, %f5776, %f5777};
	bar.warp.sync 	-1;
	wmma.mma.sync.aligned.row.col.m16n16k16.f32.bf16.bf16.f32 {%f5786, %f5787, %f5788, %f5789, %f5790, %f5791, %f5792, %f5793}, {%r4, %r4, %r4, %r4}, {%r4, %r4, %r4, %r4}, {%f5778, %f5779, %f5780, %f5781, %f5782, %f5783, %f5784, %f5785};
	bar.warp.sync 	-1;
	wmma.mma.sync.aligned.row.col.m16n16k16.f32.bf16.bf16.f32 {%f5794, %f5795, %f5796, %f5797, %f5798, %f5799, %f5800, %f5801}, {%r4, %r4, %r4, %r4}, {%r4, %r4, %r4, %r4}, {%f5786, %f5787, %f5788, %f5789, %f5790, %f5791, %f5792, %f5793};
	bar.warp.sync 	-1;
	wmma.mma.sync.aligned.row.col.m16n16k16.f32.bf16.bf16.f32 {%f5802, %f5803, %f5804, %f5805, %f5806, %f5807, %f5808, %f5809}, {%r4, %r4, %r4, %r4}, {%r4, %r4, %r4, %r4}, {%f5794, %f5795, %f5796, %f5797, %f5798, %f5799, %f5800, %f5801};
	bar.warp.sync 	-1;
	wmma.mma.sync.aligned.row.col.m16n16k16.f32.bf16.bf16.f32 {%f5810, %f5811, %f5812, %f5813, %f5814, %f5815, %f5816, %f5817}, {%r4, %r4, %r4, %r4}, {%r4, %r4, %r4, %r4}, {%f5802, %f5803, %f5804, %f5805, %f5806, %f5807, %f5808, %f5809};
	bar.warp.sync 	-1;
	wmma.mma.sync.aligned.row.col.m16n16k16.f32.bf16.bf16.f32 {%f5818, %f5819, %f5820, %f5821, %f5822, %f5823, %f5824, %f5825}, {%r4, %r4, %r4, %r4}, {%r4, %r4, %r4, %r4}, {%f5810, %f5811, %f5812, %f5813, %f5814, %f5815, %f5816, %f5817};
	bar.warp.sync 	-1;
	wmma.mma.sync.aligned.row.col.m16n16k16.f32.bf16.bf16.f32 {%f5826, %f5827, %f5828, %f5829, %f5830, %f5831, %f5832, %f5833}, {%r4, %r4, %r4, %r4}, {%r4, %r4, %r4, %r4}, {%f5818, %f5819, %f5820, %f5821, %f5822, %f5823, %f5824, %f5825};
	bar.warp.sync 	-1;
	wmma.mma.sync.aligned.row.col.m16n16k16.f32.bf16.bf16.f32 {%f5834, %f5835, %f5836, %f5837, %f5838, %f5839, %f5840, %f5841}, {%r4, %r4, %r4, %r4}, {%r4, %r4, %r4, %r4}, {%f5826, %f5827, %f5828, %f5829, %f5830, %f5831, %f5832, %f5833};
	bar.warp.sync 	-1;
	wmma.mma.sync.aligned.row.col.m16n16k16.f32.bf16.bf16.f32 {%f5842, %f5843, %f5844, %f5845, %f5846, %f5847, %f5848, %f5849}, {%r4, %r4, %r4, %r4}, {%r4, %r4, %r4, %r4}, {%f5834, %f5835, %f5836, %f5837, %f5838, %f5839, %f5840, %f5841};
	bar.warp.sync 	-1;
	wmma.mma.sync.aligned.row.col.m16n16k16.f32.bf16.bf16.f32 {%f5850, %f5851, %f5852, %f5853, %f5854, %f5855, %f5856, %f5857}, {%r4, %r4, %r4, %r4}, {%r4, %r4, %r4, %r4}, {%f5842, %f5843, %f5844, %f5845, %f5846, %f5847, %f5848, %f5849};
	bar.warp.sync 	-1;
	wmma.mma.sync.aligned.row.col.m16n16k16.f32.bf16.bf16.f32 {%f5858, %f5859, %f5860, %f5861, %f5862, %f5863, %f5864, %f5865}, {%r4, %r4, %r4, %r4}, {%r4, %r4, %r4, %r4}, {%f5850, %f5851, %f5852, %f5853, %f5854, %f5855, %f5856, %f5857};
	bar.warp.sync 	-1;
	wmma.mma.sync.aligned.row.col.m16n16k16.f32.bf16.bf16.f32 {%f5866, %f5867, %f5868, %f5869, %f5870, %f5871, %f5872, %f5873}, {%r4, %r4, %r4, %r4}, {%r4, %r4, %r4, %r4}, {%f5858, %f5859, %f5860, %f5861, %f5862, %f5863, %f5864, %f5865};
	bar.warp.sync 	-1;
	wmma.mma.sync.aligned.row.col.m16n16k16.f32.bf16.bf16.f32 {%f5874, %f5875, %f5876, %f5877, %f5878, %f5879, %f5880, %f5881}, {%r4, %r4, %r4, %r4}, {%r4, %r4, %r4, %r4}, {%f5866, %f5867, %f5868, %f5869, %f5870, %f5871, %f5872, %f5873};
	bar.warp.sync 	-1;
	wmma.mma.sync.aligned.row.col.m16n16k16.f32.bf16.bf16.f32 {%f5882, %f5883, %f5884, %f5885, %f5886, %f5887, %f5888, %f5889}, {%r4, %r4, %r4, %r4}, {%r4, %r4, %r4, %r4}, {%f5874, %f5875, %f5876, %f5877, %f5878, %f5879, %f5880, %f5881};
	bar.warp.sync 	-1;
	wmma.mma.sync.aligned.row.col.m16n16k16.f32.bf16.bf16.f32 {%f5890, %f5891, %f5892, %f5893, %f5894, %f5895, %f5896, %f5897}, {%r4, %r4, %r4, %r4}, {%r4, %r4, %r4, %r4}, {%f5882, %f5883, %f5884, %f5885, %f5886, %f5887, %f5888, %f5889};
	bar.warp.sync 	-1;
	wmma.mma.sync.aligned.row.col.m16n16k16.f32.bf16.bf16.f32 {%f5898, %f5899, %f5900, %f5901, %f5902, %f5903, %f5904, %f5905}, {%r4, %r4, %r4, %r4}, {%r4, %r4, %r4, %r4}, {%f5890, %f5891, %f5892, %f5893, %f5894, %f5895, %f5896, %f5897};
	bar.warp.sync 	-1;
	wmma.mma.sync.aligned.row.col.m16n16k16.f32.bf16.bf16.f32 {%f5906, %f5907, %f5908, %f5909, %f5910, %f5911, %f5912, %f5913}, {%r4, %r4, %r4, %r4}, {%r4, %r4, %r4, %r4}, {%f5898, %f5899, %f5900, %f5901, %f5902, %f5903, %f5904, %f5905};
	bar.warp.sync 	-1;
	wmma.mma.sync.aligned.row.col.m16n16k16.f32.bf16.bf16.f32 {%f5914, %f5915, %f5916, %f5917, %f5918, %f5919, %f5920, %f5921}, {%r4, %r4, %r4, %r4}, {%r4, %r4, %r4, %r4}, {%f5906, %f5907, %f5908, %f5909, %f5910, %f5911, %f5912, %f5913};
	bar.warp.sync 	-1;
	wmma.mma.sync.aligned.row.col.m16n16k16.f32.bf16.bf16.f32 {%f5922, %f5923, %f5924, %f5925, %f5926, %f5927, %f5928, %f5929}, {%r4, %r4, %r4, %r4}, {%r4, %r4, %r4, %r4}, {%f5914, %f5915, %f5916, %f5917, %f5918, %f5919, %f5920, %f5921};
	bar.warp.sync 	-1;
	wmma.mma.sync.aligned.row.col.m16n16k16.f32.bf16.bf16.f32 {%f5930, %f5931, %f5932, %f5933, %f5934, %f5935, %f5936, %f5937}, {%r4, %r4, %r4, %r4}, {%r4, %r4, %r4, %r4}, {%f5922, %f5923, %f5924, %f5925, %f5926, %f5927, %f5928, %f5929};
	bar.warp.sync 	-1;
	wmma.mma.sync.aligned.row.col.m16n16k16.f32.bf16.bf16.f32 {%f5938, %f5939, %f5940, %f5941, %f5942, %f5943, %f5944, %f5945}, {%r4, %r4, %r4, %r4}, {%r4, %r4, %r4, %r4}, {%f5930, %f5931, %f5932, %f5933, %f5934, %f5935, %f5936, %f5937};
	bar.warp.sync 	-1;
	wmma.mma.sync.aligned.row.col.m16n16k16.f32.bf16.bf16.f32 {%f5946, %f5947, %f5948, %f5949, %f5950, %f5951, %f5952, %f5953}, {%r4, %r4, %r4, %r4}, {%r4, %r4, %r4, %r4}, {%f5938, %f5939, %f5940, %f5941, %f5942, %f5943, %f5944, %f5945};
	bar.warp.sync 	-1;
	wmma.mma.sync.aligned.row.col.m16n16k16.f32.bf16.bf16.f32 {%f5954, %f5955, %f5956, %f5957, %f5958, %f5959, %f5960, %f5961}, {%r4, %r4, %r4, %r4}, {%r4, %r4, %r4, %r4}, {%f5946, %f5947, %f5948, %f5949, %f5950, %f5951, %f5952, %f5953};
	bar.warp.sync 	-1;
	wmma.mma.sync.aligned.row.col.m16n16k16.f32.bf16.bf16.f32 {%f5962, %f5963, %f5964, %f5965, %f5966, %f5967, %f5968, %f5969}, {%r4, %r4, %r4, %r4}, {%r4, %r4, %r4, %r4}, {%f5954, %f5955, %f5956, %f5957, %f5958, %f5959, %f5960, %f5961};
	bar.warp.sync 	-1;
	wmma.mma.sync.aligned.row.col.m16n16k16.f32.bf16.bf16.f32 {%f5970, %f5971, %f5972, %f5973, %f5974, %f5975, %f5976, %f5977}, {%r4, %r4, %r4, %r4}, {%r4, %r4, %r4, %r4}, {%f5962, %f5963, %f5964, %f5965, %f5966, %f5967, %f5968, %f5969};
	bar.warp.sync 	-1;
	wmma.mma.sync.aligned.row.col.m16n16k16.f32.bf16.bf16.f32 {%f5978, %f5979, %f5980, %f5981, %f5982, %f5983, %f5984, %f5985}, {%r4, %r4, %r4, %r4}, {%r4, %r4, %r4, %r4}, {%f5970, %f5971, %f5972, %f5973, %f5974, %f5975, %f5976, %f5977};
	bar.warp.sync 	-1;
	wmma.mma.sync.aligned.row.col.m16n16k16.f32.bf16.bf16.f32 {%f5986, %f5987, %f5988, %f5989, %f5990, %f5991, %f5992, %f5993}, {%r4, %r4, %r4, %r4}, {%r4, %r4, %r4, %r4}, {%f5978, %f5979, %f5980, %f5981, %f5982, %f5983, %f5984, %f5985};
	bar.warp.sync 	-1;
	wmma.mma.sync.aligned.row.col.m16n16k16.f32.bf16.bf16.f32 {%f5994, %f5995, %f5996, %f5997, %f5998, %f5999, %f6000, %f6001}, {%r4, %r4, %r4, %r4}, {%r4, %r4, %r4, %r4}, {%f5986, %f5987, %f5988, %f5989, %f5990, %f5991, %f5992, %f5993};
	bar.warp.sync 	-1;
	wmma.mma.sync.aligned.row.col.m16n16k16.f32.bf16.bf16.f32 {%f6002, %f6003, %f6004, %f6005, %f6006, %f6007, %f6008, %f6009}, {%r4, %r4, %r4, %r4}, {%r4, %r4, %r4, %r4}, {%f5994, %f5995, %f5996, %f5997, %f5998, %f5999, %f6000, %f6001};
	bar.warp.sync 	-1;
	wmma.mma.sync.aligned.row.col.m16n16k16.f32.bf16.bf16.f32 {%f6010, %f6011, %f6012, %f6013, %f6014, %f6015, %f6016, %f6017}, {%r4, %r4, %r4, %r4}, {%r4, %r4, %r4, %r4}, {%f6002, %f6003, %f6004, %f6005, %f6006, %f6007, %f6008, %f6009};
	bar.warp.sync 	-1;
	wmma.mma.sync.aligned.row.col.m16n16k16.f32.bf16.bf16.f32 {%f6018, %f6019, %f6020, %f6021, %f6022, %f6023, %f6024, %f6025}, {%r4, %r4, %r4, %r4}, {%r4, %r4, %r4, %r4}, {%f6010, %f6011, %f6012, %f6013, %f6014, %f6015, %f6016, %f6017};
	bar.warp.sync 	-1;
	wmma.mma.sync.aligned.row.col.m16n16k16.f32.bf16.bf16.f32 {%f6026, %f6027, %f6028, %f6029, %f6030, %f6031, %f6032, %f6033}, {%r4, %r4, %r4, %r4}, {%r4, %r4, %r4, %r4}, {%f6018, %f6019, %f6020, %f6021, %f6022, %f6023, %f6024, %f6025};
	bar.warp.sync 	-1;
	wmma.mma.sync.aligned.row.col.m16n16k16.f32.bf16.bf16.f32 {%f6034, %f6035, %f6036, %f6037, %f6038, %f6039, %f6040, %f6041}, {%r4, %r4, %r4, %r4}, {%r4, %r4, %r4, %r4}, {%f6026, %f6027, %f6028, %f6029, %f6030, %f6031, %f6032, %f6033};
	bar.warp.sync 	-1;
	wmma.mma.sync.aligned.row.col.m16n16k16.f32.bf16.bf16.f32 {%f6042, %f6043, %f6044, %f6045, %f6046, %f6047, %f6048, %f6049}, {%r4, %r4, %r4, %r4}, {%r4, %r4, %r4, %r4}, {%f6034, %f6035, %f6036, %f6037, %f6038, %f6039, %f6040, %f6041};
	bar.warp.sync 	-1;
	wmma.mma.sync.aligned.row.col.m16n16k16.f32.bf16.bf16.f32 {%f6050, %f6051, %f6052, %f6053, %f6054, %f6055, %f6056, %f6057}, {%r4, %r4, %r4, %r4}, {%r4, %r4, %r4, %r4}, {%f6042, %f6043, %f6044, %f6045, %f6046, %f6047, %f6048, %f6049};
	bar.warp.sync 	-1;
	wmma.mma.sync.aligned.row.col.m16n16k16.f32.bf16.bf16.f32 {%f6058, %f6059, %f6060, %f6061, %f6062, %f6063, %f6064, %f6065}, {%r4, %r4, %r4, %r4}, {%r4, %r4, %r4, %r4}, {%f6050, %f6051, %f6052, %f6053, %f6054, %f6055, %f6056, %f6057};
	bar.warp.sync 	-1;
	wmma.mma.sync.aligned.row.col.m16n16k16.f32.bf16.bf16.f32 {%f6066, %f6067, %f6068, %f6069, %f6070, %f6071, %f6072, %f6073}, {%r4, %r4, %r4, %r4}, {%r4, %r4, %r4, %r4}, {%f6058, %f6059, %f6060, %f6061, %f6062, %f6063, %f6064, %f6065};
	bar.warp.sync 	-1;
	wmma.mma.sync.aligned.row.col.m16n16k16.f32.bf16.bf16.f32 {%f6074, %f6075, %f6076, %f6077, %f6078, %f6079, %f6080, %f6081}, {%r4, %r4, %r4, %r4}, {%r4, %r4, %r4, %r4}, {%f6066, %f6067, %f6068, %f6069, %f6070, %f6071, %f6072, %f6073};
	bar.warp.sync 	-1;
	wmma.mma.sync.aligned.row.col.m16n16k16.f32.bf16.bf16.f32 {%f6082, %f6083, %f6084, %f6085, %f6086, %f6087, %f6088, %f6089}, {%r4, %r4, %r4, %r4}, {%r4, %r4, %r4, %r4}, {%f6074, %f6075, %f6076, %f6077, %f6078, %f6079, %f6080, %f6081};
	bar.warp.sync 	-1;
	wmma.mma.sync.aligned.row.col.m16n16k16.f32.bf16.bf16.f32 {%f6090, %f6091, %f6092, %f6093, %f6094, %f6095, %f6096, %f6097}, {%r4, %r4, %r4, %r4}, {%r4, %r4, %r4, %r4}, {%f6082, %f6083, %f6084, %f6085, %f6086, %f6087, %f6088, %f6089};
	bar.warp.sync 	-1;
	wmma.mma.sync.aligned.row.col.m16n16k16.f32.bf16.bf16.f32 {%f6098, %f6099, %f6100, %f6101, %f6102, %f6103, %f6104, %f6105}, {%r4, %r4, %r4, %r4}, {%r4, %r4, %r4, %r4}, {%f6090, %f6091, %f6092, %f6093, %f6094, %f6095, %f6096, %f6097};
	bar.warp.sync 	-1;
	wmma.mma.sync.aligned.row.col.m16n16k16.f32.bf16.bf16.f32 {%f6106, %f6107, %f6108, %f6109, %f6110, %f6111, %f6112, %f6113}, {%r4, %r4, %r4, %r4}, {%r4, %r4, %r4, %r4}, {%f6098, %f6099, %f6100, %f6101, %f6102, %f6103, %f6104, %f6105};
	bar.warp.sync 	-1;
	wmma.mma.sync.aligned.row.col.m16n16k16.f32.bf16.bf16.f32 {%f6114, %f6115, %f6116, %f6117, %f6118, %f6119, %f6120, %f6121}, {%r4, %r4, %r4, %r4}, {%r4, %r4, %r4, %r4}, {%f6106, %f6107, %f6108, %f6109, %f6110, %f6111, %f6112, %f6113};
	bar.warp.sync 	-1;
	wmma.mma.sync.aligned.row.col.m16n16k16.f32.bf16.bf16.f32 {%f6122, %f6123, %f6124, %f6125, %f6126, %f6127, %f6128, %f6129}, {%r4, %r4, %r4, %r4}, {%r4, %r4, %r4, %r4}, {%f6114, %f6115, %f6116, %f6117, %f6118, %f6119, %f6120, %f6121};
	bar.warp.sync 	-1;
	wmma.mma.sync.aligned.row.col.m16n16k16.f32.bf16.bf16.f32 {%f6130, %f6131, %f6132, %f6133, %f6134, %f6135, %f6136, %f6137}, {%r4, %r4, %r4, %r4}, {%r4, %r4, %r4, %r4}, {%f6122, %f6123, %f6124, %f6125, %f6126, %f6127, %f6128, %f6129};
	bar.warp.sync 	-1;
	wmma.mma.sync.aligned.row.col.m16n16k16.f32.bf16.bf16.f32 {%f6138, %f6139, %f6140, %f6141, %f6142, %f6143, %f6144, %f6145}, {%r4, %r4, %r4, %r4}, {%r4, %r4, %r4, %r4}, {%f6130, %f6131, %f6132, %f6133, %f6134, %f6135, %f6136, %f6137};
	bar.warp.sync 	-1;
	wmma.mma.sync.aligned.row.col.m16n16k16.f32.bf16.bf16.f32 {%f6146, %f6147, %f6148, %f6149, %f6150, %f6151, %f6152, %f6153}, {%r4, %r4, %r4, %r4}, {%r4, %r4, %r4, %r4}, {%f6138, %f6139, %f6140, %f6141, %f6142, %f6143, %f6144, %f6145};
	bar.warp.sync 	-1;
	wmma.mma.sync.aligned.row.col.m16n16k16.f32.bf16.bf16.f32 {%f6154, %f6155, %f6156, %f6157, %f6158, %f6159, %f6160, %f6161}, {%r4, %r4, %r4, %r4}, {%r4, %r4, %r4, %r4}, {%f6146, %f6147, %f6148, %f6149, %f6150, %f6151, %f6152, %f6153};
	bar.warp.sync 	-1;
	wmma.mma.sync.aligned.row.col.m16n16k16.f32.bf16.bf16.f32 {%f6162, %f6163, %f6164, %f6165, %f6166, %f6167, %f6168, %f6169}, {%r4, %r4, %r4, %r4}, {%r4, %r4, %r4, %r4}, {%f6154, %f6155, %f6156, %f6157, %f6158, %f6159, %f6160, %f6161};
	bar.warp.sync 	-1;
	wmma.mma.sync.aligned.row.col.m16n16k16.f32.bf16.bf16.f32 {%f6170, %f6171, %f6172, %f6173, %f6174, %f6175, %f6176, %f6177}, {%r4, %r4, %r4, %r4}, {%r4, %r4, %r4, %r4}, {%f6162, %f6163, %f6164, %f6165, %f6166, %f6167, %f6168, %f6169};
	bar.warp.sync 	-1;
	wmma.mma.sync.aligned.row.col.m16n16k16.f32.bf16.bf16.f32 {%f6178, %f6179, %f6180, %f6181, %f6182, %f6183, %f6184, %f6185}, {%r4, %r4, %r4, %r4}, {%r4, %r4, %r4, %r4}, {%f6170, %f6171, %f6172, %f6173, %f6174, %f6175, %f6176, %f6177};
	bar.warp.sync 	-1;
	wmma.mma.sync.aligned.row.col.m16n16k16.f32.bf16.bf16.f32 {%f6186, %f6187, %f6188, %f6189, %f6190, %f6191, %f6192, %f6193}, {%r4, %r4, %r4, %r4}, {%r4, %r4, %r4, %r4}, {%f6178, %f6179, %f6180, %f6181, %f6182, %f6183, %f6184, %f6185};
	bar.warp.sync 	-1;
	wmma.mma.sync.aligned.row.col.m16n16k16.f32.bf16.bf16.f32 {%f6194, %f6195, %f6196, %f6197, %f6198, %f6199, %f6200, %f6201}, {%r4, %r4, %r4, %r4}, {%r4, %r4, %r4, %r4}, {%f6186, %f6187, %f6188, %f6189, %f6190, %f6191, %f6192, %f6193};
	bar.warp.sync 	-1;
	wmma.mma.sync.aligned.row.col.m16n16k16.f32.bf16.bf16.f32 {%f6202, %f6203, %f6204, %f6205, %f6206, %f6207, %f6208, %f6209}, {%r4, %r4, %r4, %r4}, {%r4, %r4, %r4, %r4}, {%f6194, %f6195, %f6196, %f6197, %f6198, %f6199, %f6200, %f6201};
	bar.warp.sync 	-1;
	wmma.mma.sync.aligned.row.col.m16n16k16.f32.bf16.bf16.f32 {%f6210, %f6211, %f6212, %f6213, %f6214, %f6215, %f6216, %f6217}, {%r4, %r4, %r4, %r4}, {%r4, %r4, %r4, %r4}, {%f6202, %f6203, %f6204, %f6205, %f6206, %f6207, %f6208, %f6209};
	bar.warp.sync 	-1;
	wmma.mma.sync.aligned.row.col.m16n16k16.f32.bf16.bf16.f32 {%f6218, %f6219, %f6220, %f6221, %f6222, %f6223, %f6224, %f6225}, {%r4, %r4, %r4, %r4}, {%r4, %r4, %r4, %r4}, {%f6210, %f6211, %f6212, %f6213, %f6214, %f6215, %f6216, %f6217};
	bar.warp.sync 	-1;
	wmma.mma.sync.aligned.row.col.m16n16k16.f32.bf16.bf16.f32 {%f6226, %f6227, %f6228, %f6229, %f6230, %f6231, %f6232, %f6233}, {%r4, %r4, %r4, %r4}, {%r4, %r4, %r4, %r4}, {%f6218, %f6219, %f6220, %f6221, %f6222, %f6223, %f6224, %f6225};
	bar.warp.sync 	-1;
	wmma.mma.sync.aligned.row.col.m16n16k16.f32.bf16.bf16.f32 {%f6234, %f6235, %f6236, %f6237, %f6238, %f6239, %f6240, %f6241}, {%r4, %r4, %r4, %r4}, {%r4, %r4, %r4, %r4}, {%f6226, %f6227, %f6228, %f6229, %f6230, %f6231, %f6232, %f6233};
	bar.warp.sync 	-1;
	wmma.mma.sync.aligned.row.col.m16n16k16.f32.bf16.bf16.f32 {%f6242, %f6243, %f6244, %f6245, %f6246, %f6247, %f6248, %f6249}, {%r4, %r4, %r4, %r4}, {%r4, %r4, %r4, %r4}, {%f6234, %f6235, %f6236, %f6237, %f6238, %f6239, %f6240, %f6241};
	bar.warp.sync 	-1;
	wmma.mma.sync.aligned.row.col.m16n16k16.f32.bf16.bf16.f32 {%f6250, %f6251, %f6252, %f6253, %f6254, %f6255, %f6256, %f6257}, {%r4, %r4, %r4, %r4}, {%r4, %r4, %r4, %r4}, {%f6242, %f6243, %f6244, %f6245, %f6246, %f6247, %f6248, %f6249};
	bar.warp.sync 	-1;
	wmma.mma.sync.aligned.row.col.m16n16k16.f32.bf16.bf16.f32 {%f6258, %f6259, %f6260, %f6261, %f6262, %f6263, %f6264, %f6265}, {%r4, %r4, %r4, %r4}, {%r4, %r4, %r4, %r4}, {%f6250, %f6251, %f6252, %f6253, %f6254, %f6255, %f6256, %f6257};
	bar.warp.sync 	-1;
	wmma.mma.sync.aligned.row.col.m16n16k16.f32.bf16.bf16.f32 {%f6266, %f6267, %f6268, %f6269, %f6270, %f6271, %f6272, %f6273}, {%r4, %r4, %r4, %r4}, {%r4, %r4, %r4, %r4}, {%f6258, %f6259, %f6260, %f6261, %f6262, %f6263, %f6264, %f6265};
	bar.warp.sync 	-1;
	wmma.mma.sync.aligned.row.col.m16n16k16.f32.bf16.bf16.f32 {%f6274, %f6275, %f6276, %f6277, %f6278, %f6279, %f6280, %f6281}, {%r4, %r4, %r4, %r4}, {%r4, %r4, %r4, %r4}, {%f6266, %f6267, %f6268, %f6269, %f6270, %f6271, %f6272, %f6273};
	bar.warp.sync 	-1;
	wmma.mma.sync.aligned.row.col.m16n16k16.f32.bf16.bf16.f32 {%f6282, %f6283, %f6284, %f6285, %f6286, %f6287, %f6288, %f6289}, {%r4, %r4, %r4, %r4}, {%r4, %r4, %r4, %r4}, {%f6274, %f6275, %f6276, %f6277, %f6278, %f6279, %f6280, %f6281};
	bar.warp.sync 	-1;
	wmma.mma.sync.aligned.row.col.m16n16k16.f32.bf16.bf16.f32 {%f6290, %f6291, %f6292, %f6293, %f6294, %f6295, %f6296, %f6297}, {%r4, %r4, %r4, %r4}, {%r4, %r4, %r4, %r4}, {%f6282, %f6283, %f6284, %f6285, %f6286, %f6287, %f6288, %f6289};
	bar.warp.sync 	-1;
	wmma.mma.sync.aligned.row.col.m16n16k16.f32.bf16.bf16.f32 {%f6298, %f6299, %f6300, %f6301, %f6302, %f6303, %f6304, %f6305}, {%r4, %r4, %r4, %r4}, {%r4, %r4, %r4, %r4}, {%f6290, %f6291, %f6292, %f6293, %f6294, %f6295, %f6296, %f6297};
	bar.warp.sync 	-1;
	wmma.mma.sync.aligned.row.col.m16n16k16.f32.bf16.bf16.f32 {%f6306, %f6307, %f6308, %f6309, %f6310, %f6311, %f6312, %f6313}, {%r4, %r4, %r4, %r4}, {%r4, %r4, %r4, %r4}, {%f6298, %f6299, %f6300, %f6301, %f6302, %f6303, %f6304, %f6305};
	bar.warp.sync 	-1;
	wmma.mma.sync.aligned.row.col.m16n16k16.f32.bf16.bf16.f32 {%f6314, %f6315, %f6316, %f6317, %f6318, %f6319, %f6320, %f6321}, {%r4, %r4, %r4, %r4}, {%r4, %r4, %r4, %r4}, {%f6306, %f6307, %f6308, %f6309, %f6310, %f6311, %f6312, %f6313};
	bar.warp.sync 	-1;
	wmma.mma.sync.aligned.row.col.m16n16k16.f32.bf16.bf16.f32 {%f6322, %f6323, %f6324, %f6325, %f6326, %f6327, %f6328, %f6329}, {%r4, %r4, %r4, %r4}, {%r4, %r4, %r4, %r4}, {%f6314, %f6315, %f6316, %f6317, %f6318, %f6319, %f6320, %f6321};
	bar.warp.sync 	-1;
	wmma.mma.sync.aligned.row.col.m16n16k16.f32.bf16.bf16.f32 {%f6330, %f6331, %f6332, %f6333, %f6334, %f6335, %f6336, %f6337}, {%r4, %r4, %r4, %r4}, {%r4, %r4, %r4, %r4}, {%f6322, %f6323, %f6324, %f6325, %f6326, %f6327, %f6328, %f6329};
	bar.warp.sync 	-1;
	wmma.mma.sync.aligned.row.col.m16n16k16.f32.bf16.bf16.f32 {%f6338, %f6339, %f6340, %f6341, %f6342, %f6343, %f6344, %f6345}, {%r4, %r4, %r4, %r4}, {%r4, %r4, %r4, %r4}, {%f6330, %f6331, %f6332, %f6333, %f6334, %f6335, %f6336, %f6337};
	bar.warp.sync 	-1;
	wmma.mma.sync.aligned.row.col.m16n16k16.f32.bf16.bf16.f32 {%f6346, %f6347, %f6348, %f6349, %f6350, %f6351, %f6352, %f6353}, {%r4, %r4, %r4, %r4}, {%r4, %r4, %r4, %r4}, {%f6338, %f6339, %f6340, %f6341, %f6342, %f6343, %f6344, %f6345};
	bar.warp.sync 	-1;
	wmma.mma.sync.aligned.row.col.m16n16k16.f32.bf16.bf16.f32 {%f6354, %f6355, %f6356, %f6357, %f6358, %f6359, %f6360, %f6361}, {%r4, %r4, %r4, %r4}, {%r4, %r4, %r4, %r4}, {%f6346, %f6347, %f6348, %f6349, %f6350, %f6351, %f6352, %f6353};
	bar.warp.sync 	-1;
	wmma.mma.sync.aligned.row.col.m16n16k16.f32.bf16.bf16.f32 {%f6362, %f6363, %f6364, %f6365, %f6366, %f6367, %f6368, %f6369}, {%r4, %r4, %r4, %r4}, {%r4, %r4, %r4, %r4}, {%f6354, %f6355, %f6356, %f6357, %f6358, %f6359, %f6360, %f6361};
	bar.warp.sync 	-1;
	wmma.mma.sync.aligned.row.col.m16n16k16.f32.bf16.bf16.f32 {%f6370, %f6371, %f6372, %f6373, %f6374, %f6375, %f6376, %f6377}, {%r4, %r4, %r4, %r4}, {%r4, %r4, %r4, %r4}, {%f6362, %f6363, %f6364, %f6365, %f6366, %f6367, %f6368, %f6369};
	bar.warp.sync 	-1;
	wmma.mma.sync.aligned.row.col.m16n16k16.f32.bf16.bf16.f32 {%f6378, %f6379, %f6380, %f6381, %f6382, %f6383, %f6384, %f6385}, {%r4, %r4, %r4, %r4}, {%r4, %r4, %r4, %r4}, {%f6370, %f6371, %f6372, %f6373, %f6374, %f6375, %f6376, %f6377};
	bar.warp.sync 	-1;
	wmma.mma.sync.aligned.row.col.m16n16k16.f32.bf16.bf16.f32 {%f6386, %f6387, %f6388, %f6389, %f6390, %f6391, %f6392, %f6393}, {%r4, %r4, %r4, %r4}, {%r4, %r4, %r4, %r4}, {%f6378, %f6379, %f6380, %f6381, %f6382, %f6383, %f6384, %f6385};
	bar.warp.sync 	-1;
	wmma.mma.sync.aligned.row.col.m16n16k16.f32.bf16.bf16.f32 {%f6394, %f6395, %f6396, %f6397, %f6398, %f6399, %f6400, %f6401}, {%r4, %r4, %r4, %r4}, {%r4, %r4, %r4, %r4}, {%f6386, %f6387, %f6388, %f6389, %f6390, %f6391, %f6392, %f6393};
	bar.warp.sync 	-1;
	wmma.mma.sync.aligned.row.col.m16n16k16.f32.bf16.bf16.f32 {%f6402, %f6403, %f6404, %f6405, %f6406, %f6407, %f6408, %f6409}, {%r4, %r4, %r4, %r4}, {%r4, %r4, %r4, %r4}, {%f6394, %f6395, %f6396, %f6397, %f6398, %f6399, %f6400, %f6401};
	bar.warp.sync 	-1;
	wmma.mma.sync.aligned.row.col.m16n16k16.f32.bf16.bf16.f32 {%f6410, %f6411, %f6412, %f6413, %f6414, %f6415, %f6416, %f6417}, {%r4, %r4, %r4, %r4}, {%r4, %r4, %r4, %r4}, {%f6402, %f6403, %f6404, %f6405, %f6406, %f6407, %f6408, %f6409};
	bar.warp.sync 	-1;
	wmma.mma.sync.aligned.row.col.m16n16k16.f32.bf16.bf16.f32 {%f6418, %f6419, %f6420, %f6421, %f6422, %f6423, %f6424, %f6425}, {%r4, %r4, %r4, %r4}, {%r4, %r4, %r4, %r4}, {%f6410, %f6411, %f6412, %f6413, %f6414, %f6415, %f6416, %f6417};
	bar.warp.sync 	-1;
	wmma.mma.sync.aligned.row.col.m16n16k16.f32.bf16.bf16.f32 {%f6426, %f6427, %f6428, %f6429, %f6430, %f6431, %f6432, %f6433}, {%r4, %r4, %r4, %r4}, {%r4, %r4, %r4, %r4}, {%f6418, %f6419, %f6420, %f6421, %f6422, %f6423, %f6424, %f6425};
	bar.warp.sync 	-1;
	wmma.mma.sync.aligned.row.col.m16n16k16.f32.bf16.bf16.f32 {%f6434, %f6435, %f6436, %f6437, %f6438, %f6439, %f6440, %f6441}, {%r4, %r4, %r4, %r4}, {%r4, %r4, %r4, %r4}, {%f6426, %f6427, %f6428, %f6429, %f6430, %f6431, %f6432, %f6433};
	bar.warp.sync 	-1;
	wmma.mma.sync.aligned.row.col.m16n16k16.f32.bf16.bf16.f32 {%f6442, %f6443, %f6444, %f6445, %f6446, %f6447, %f6448, %f6449}, {%r4, %r4, %r4, %r4}, {%r4, %r4, %r4, %r4}, {%f6434, %f6435, %f6436, %f6437, %f6438, %f6439, %f6440, %f6441};
	bar.warp.sync 	-1;
	wmma.mma.sync.aligned.row.col.m16n16k16.f32.bf16.bf16.f32 {%f6450, %f6451, %f6452, %f6453, %f6454, %f6455, %f6456, %f6457}, {%r4, %r4, %r4, %r4}, {%r4, %r4, %r4, %r4}, {%f6442, %f6443, %f6444, %f6445, %f6446, %f6447, %f6448, %f6449};
	bar.warp.sync 	-1;
	wmma.mma.sync.aligned.row.col.m16n16k16.f32.bf16.bf16.f32 {%f6458, %f6459, %f6460, %f6461, %f6462, %f6463, %f6464, %f6465}, {%r4, %r4, %r4, %r4}, {%r4, %r4, %r4, %r4}, {%f6450, %f6451, %f6452, %f6453, %f6454, %f6455, %f6456, %f6457};
	bar.warp.sync 	-1;
	wmma.mma.sync.aligned.row.col.m16n16k16.f32.bf16.bf16.f32 {%f6466, %f6467, %f6468, %f6469, %f6470, %f6471, %f6472, %f6473}, {%r4, %r4, %r4, %r4}, {%r4, %r4, %r4, %r4}, {%f6458, %f6459, %f6460, %f6461, %f6462, %f6463, %f6464, %f6465};
	bar.warp.sync 	-1;
	wmma.mma.sync.aligned.row.col.m16n16k16.f32.bf16.bf16.f32 {%f6474, %f6475, %f6476, %f6477, %f6478, %f6479, %f6480, %f6481}, {%r4, %r4, %r4, %r4}, {%r4, %r4, %r4, %r4}, {%f6466, %f6467, %f6468, %f6469, %f6470, %f6471, %f6472, %f6473};
	bar.warp.sync 	-1;
	wmma.mma.sync.aligned.row.col.m16n16k16.f32.bf16.bf16.f32 {%f6482, %f6483, %f6484, %f6485, %f6486, %f6487, %f6488, %f6489}, {%r4, %r4, %r4, %r4}, {%r4, %r4, %r4, %r4}, {%f6474, %f6475, %f6476, %f6477, %f6478, %f6479, %f6480, %f6481};
	bar.warp.sync 	-1;
	wmma.mma.sync.aligned.row.col.m16n16k16.f32.bf16.bf16.f32 {%f6490, %f6491, %f6492, %f6493, %f6494, %f6495, %f6496, %f6497}, {%r4, %r4, %r4, %r4}, {%r4, %r4, %r4, %r4}, {%f6482, %f6483, %f6484, %f6485, %f6486, %f6487, %f6488, %f6489};
	bar.warp.sync 	-1;
	wmma.mma.sync.aligned.row.col.m16n16k16.f32.bf16.bf16.f32 {%f6498, %f6499, %f6500, %f6501, %f6502, %f6503, %f6504, %f6505}, {%r4, %r4, %r4, %r4}, {%r4, %r4, %r4, %r4}, {%f6490, %f6491, %f6492, %f6493, %f6494, %f6495, %f6496, %f6497};
	bar.warp.sync 	-1;
	wmma.mma.sync.aligned.row.col.m16n16k16.f32.bf16.bf16.f32 {%f6506, %f6507, %f6508, %f6509, %f6510, %f6511, %f6512, %f6513}, {%r4, %r4, %r4, %r4}, {%r4, %r4, %r4, %r4}, {%f6498, %f6499, %f6500, %f6501, %f6502, %f6503, %f6504, %f6505};
	bar.warp.sync 	-1;
	wmma.mma.sync.aligned.row.col.m16n16k16.f32.bf16.bf16.f32 {%f6514, %f6515, %f6516, %f6517, %f6518, %f6519, %f6520, %f6521}, {%r4, %r4, %r4, %r4}, {%r4, %r4, %r4, %r4}, {%f6506, %f6507, %f6508, %f6509, %f6510, %f6511, %f6512, %f6513};
	bar.warp.sync 	-1;
	wmma.mma.sync.aligned.row.col.m16n16k16.f32.bf16.bf16.f32 {%f6522, %f6523, %f6524, %f6525, %f6526, %f6527, %f6528, %f6529}, {%r4, %r4, %r4, %r4}, {%r4, %r4, %r4, %r4}, {%f6514, %f6515, %f6516, %f6517, %f6518, %f6519, %f6520, %f6521};
	bar.warp.sync 	-1;
	wmma.mma.sync.aligned.row.col.m16n16k16.f32.bf16.bf16.f32 {%f6530, %f6531, %f6532, %f6533, %f6534, %f6535, %f6536, %f6537}, {%r4, %r4, %r4, %r4}, {%r4, %r4, %r4, %r4}, {%f6522, %f6523, %f6524, %f6525, %f6526, %f6527, %f6528, %f6529};
	bar.warp.sync 	-1;
	wmma.mma.sync.aligned.row.col.m16n16k16.f32.bf16.bf16.f32 {%f6538, %f6539, %f6540, %f6541, %f6542, %f6543, %f6544, %f6545}, {%r4, %r4, %r4, %r4}, {%r4, %r4, %r4, %r4}, {%f6530, %f6531, %f6532, %f6533, %f6534, %f6535, %f6536, %f6537};
	bar.warp.sync 	-1;
	wmma.mma.sync.aligned.row.col.m16n16k16.f32.bf16.bf16.f32 {%f6546, %f6547, %f6548, %f6549, %f6550, %f6551, %f6552, %f6553}, {%r4, %r4, %r4, %r4}, {%r4, %r4, %r4, %r4}, {%f6538, %f6539, %f6540, %f6541, %f6542, %f6543, %f6544, %f6545};
	bar.warp.sync 	-1;
	wmma.mma.sync.aligned.row.col.m16n16k16.f32.bf16.bf16.f32 {%f6554, %f6555, %f6556, %f6557, %f6558, %f6559, %f6560, %f6561}, {%r4, %r4, %r4, %r4}, {%r4, %r4, %r4, %r4}, {%f6546, %f6547, %f6548, %f6549, %f6550, %f6551, %f6552, %f6553};
	bar.warp.sync 	-1;
	wmma.mma.sync.aligned.row.col.m16n16k16.f32.bf16.bf16.f32 {%f6562, %f6563, %f6564, %f6565, %f6566, %f6567, %f6568, %f6569}, {%r4, %r4, %r4, %r4}, {%r4, %r4, %r4, %r4}, {%f6554, %f6555, %f6556, %f6557, %f6558, %f6559, %f6560, %f6561};
	bar.warp.sync 	-1;
	wmma.mma.sync.aligned.row.col.m16n16k16.f32.bf16.bf16.f32 {%f6570, %f6571, %f6572, %f6573, %f6574, %f6575, %f6576, %f6577}, {%r4, %r4, %r4, %r4}, {%r4, %r4, %r4, %r4}, {%f6562, %f6563, %f6564, %f6565, %f6566, %f6567, %f6568, %f6569};
	bar.warp.sync 	-1;
	wmma.mma.sync.aligned.row.col.m16n16k16.f32.bf16.bf16.f32 {%f6578, %f6579, %f6580, %f6581, %f6582, %f6583, %f6584, %f6585}, {%r4, %r4, %r4, %r4}, {%r4, %r4, %r4, %r4}, {%f6570, %f6571, %f6572, %f6573, %f6574, %f6575, %f6576, %f6577};
	bar.warp.sync 	-1;
	wmma.mma.sync.aligned.row.col.m16n16k16.f32.bf16.bf16.f32 {%f6586, %f6587, %f6588, %f6589, %f6590, %f6591, %f6592, %f6593}, {%r4, %r4, %r4, %r4}, {%r4, %r4, %r4, %r4}, {%f6578, %f6579, %f6580, %f6581, %f6582, %f6583, %f6584, %f6585};
	bar.warp.sync 	-1;
	wmma.mma.sync.aligned.row.col.m16n16k16.f32.bf16.bf16.f32 {%f6594, %f6595, %f6596, %f6597, %f6598, %f6599, %f6600, %f6601}, {%r4, %r4, %r4, %r4}, {%r4, %r4, %r4, %r4}, {%f6586, %f6587, %f6588, %f6589, %f6590, %f6591, %f6592, %f6593};
	bar.warp.sync 	-1;
	wmma.mma.sync.aligned.row.col.m16n16k16.f32.bf16.bf16.f32 {%f6602, %f6603, %f6604, %f6605, %f6606, %f6607, %f6608, %f6609}, {%r4, %r4, %r4, %r4}, {%r4, %r4, %r4, %r4}, {%f6594, %f6595, %f6596, %f6597, %f6598, %f6599, %f6600, %f6601};
	bar.warp.sync 	-1;
	wmma.mma.sync.aligned.row.col.m16n16k16.f32.bf16.bf16.f32 {%f6610, %f6611, %f6612, %f6613, %f6614, %f6615, %f6616, %f6617}, {%r4, %r4, %r4, %r4}, {%r4, %r4, %r4, %r4}, {%f6602, %f6603, %f6604, %f6605, %f6606, %f6607, %f6608, %f6609};
	bar.warp.sync 	-1;
	wmma.mma.sync.aligned.row.col.m16n16k16.f32.bf16.bf16.f32 {%f6618, %f6619, %f6620, %f6621, %f6622, %f6623, %f6624, %f6625}, {%r4, %r4, %r4, %r4}, {%r4, %r4, %r4, %r4}, {%f6610, %f6611, %f6612, %f6613, %f6614, %f6615, %f6616, %f6617};
	bar.warp.sync 	-1;
	wmma.mma.sync.aligned.row.col.m16n16k16.f32.bf16.bf16.f32 {%f6626, %f6627, %f6628, %f6629, %f6630, %f6631, %f6632, %f6633}, {%r4, %r4, %r4, %r4}, {%r4, %r4, %r4, %r4}, {%f6618, %f6619, %f6620, %f6621, %f6622, %f6623, %f6624, %f6625};
	bar.warp.sync 	-1;
	wmma.mma.sync.aligned.row.col.m16n16k16.f32.bf16.bf16.f32 {%f6634, %f6635, %f6636, %f6637, %f6638, %f6639, %f6640, %f6641}, {%r4, %r4, %r4, %r4}, {%r4, %r4, %r4, %r4}, {%f6626, %f6627, %f6628, %f6629, %f6630, %f6631, %f6632, %f6633};
	bar.warp.sync 	-1;
	wmma.mma.sync.aligned.row.col.m16n16k16.f32.bf16.bf16.f32 {%f6642, %f6643, %f6644, %f6645, %f6646, %f6647, %f6648, %f6649}, {%r4, %r4, %r4, %r4}, {%r4, %r4, %r4, %r4}, {%f6634, %f6635, %f6636, %f6637, %f6638, %f6639, %f6640, %f6641};
	bar.warp.sync 	-1;
	wmma.mma.sync.aligned.row.col.m16n16k16.f32.bf16.bf16.f32 {%f6650, %f6651, %f6652, %f6653, %f6654, %f6655, %f6656, %f6657}, {%r4, %r4, %r4, %r4}, {%r4, %r4, %r4, %r4}, {%f6642, %f6643, %f6644, %f6645, %f6646, %f6647, %f6648, %f6649};
	bar.warp.sync 	-1;
	wmma.mma.sync.aligned.row.col.m16n16k16.f32.bf16.bf16.f32 {%f6658, %f6659, %f6660, %f6661, %f6662, %f6663, %f6664, %f6665}, {%r4, %r4, %r4, %r4}, {%r4, %r4, %r4, %r4}, {%f6650, %f6651, %f6652, %f6653, %f6654, %f6655, %f6656, %f6657};
	bar.warp.sync 	-1;
	wmma.mma.sync.aligned.row.col.m16n16k16.f32.bf16.bf16.f32 {%f6666, %f6667, %f6668, %f6669, %f6670, %f6671, %f6672, %f6673}, {%r4, %r4, %r4, %r4}, {%r4, %r4, %r4, %r4}, {%f6658, %f6659, %f6660, %f6661, %f6662, %f6663, %f6664, %f6665};
	bar.warp.sync 	-1;
	wmma.mma.sync.aligned.row.col.m16n16k16.f32.bf16.bf16.f32 {%f6674, %f6675, %f6676, %f6677, %f6678, %f6679, %f6680, %f6681}, {%r4, %r4, %r4, %r4}, {%r4, %r4, %r4, %r4}, {%f6666, %f6667, %f6668, %f6669, %f6670, %f6671, %f6672, %f6673};
	bar.warp.sync 	-1;
	wmma.mma.sync.aligned.row.col.m16n16k16.f32.bf16.bf16.f32 {%f6682, %f6683, %f6684, %f6685, %f6686, %f6687, %f6688, %f6689}, {%r4, %r4, %r4, %r4}, {%r4, %r4, %r4, %r4}, {%f6674, %f6675, %f6676, %f6677, %f6678, %f6679, %f6680, %f6681};
	bar.warp.sync 	-1;
	wmma.mma.sync.aligned.row.col.m16n16k16.f32.bf16.bf16.f32 {%f6690, %f6691, %f6692, %f6693, %f6694, %f6695, %f6696, %f6697}, {%r4, %r4, %r4, %r4}, {%r4, %r4, %r4, %r4}, {%f6682, %f6683, %f6684, %f6685, %f6686, %f6687, %f6688, %f6689};
	bar.warp.sync 	-1;
	wmma.mma.sync.aligned.row.col.m16n16k16.f32.bf16.bf16.f32 {%f6698, %f6699, %f6700, %f6701, %f6702, %f6703, %f6704, %f6705}, {%r4, %r4, %r4, %r4}, {%r4, %r4, %r4, %r4}, {%f6690, %f6691, %f6692, %f6693, %f6694, %f6695, %f6696, %f6697};
	bar.warp.sync 	-1;
	wmma.mma.sync.aligned.row.col.m16n16k16.f32.bf16.bf16.f32 {%f6706, %f6707, %f6708, %f6709, %f6710, %f6711, %f6712, %f6713}, {%r4, %r4, %r4, %r4}, {%r4, %r4, %r4, %r4}, {%f6698, %f6699, %f6700, %f6701, %f6702, %f6703, %f6704, %f6705};
	bar.warp.sync 	-1;
	wmma.mma.sync.aligned.row.col.m16n16k16.f32.bf16.bf16.f32 {%f6714, %f6715, %f6716, %f6717, %f6718, %f6719, %f6720, %f6721}, {%r4, %r4, %r4, %r4}, {%r4, %r4, %r4, %r4}, {%f6706, %f6707, %f6708, %f6709, %f6710, %f6711, %f6712, %f6713};
	bar.warp.sync 	-1;
	wmma.mma.sync.aligned.row.col.m16n16k16.f32.bf16.bf16.f32 {%f6722, %f6723, %f6724, %f6725, %f6726, %f6727, %f6728, %f6729}, {%r4, %r4, %r4, %r4}, {%r4, %r4, %r4, %r4}, {%f6714, %f6715, %f6716, %f6717, %f6718, %f6719, %f6720, %f6721};
	bar.warp.sync 	-1;
	wmma.mma.sync.aligned.row.col.m16n16k16.f32.bf16.bf16.f32 {%f6730, %f6731, %f6732, %f6733, %f6734, %f6735, %f6736, %f6737}, {%r4, %r4, %r4, %r4}, {%r4, %r4, %r4, %r4}, {%f6722, %f6723, %f6724, %f6725, %f6726, %f6727, %f6728, %f6729};
	bar.warp.sync 	-1;
	wmma.mma.sync.aligned.row.col.m16n16k16.f32.bf16.bf16.f32 {%f6738, %f6739, %f6740, %f6741, %f6742, %f6743, %f6744, %f6745}, {%r4, %r4, %r4, %r4}, {%r4, %r4, %r4, %r4}, {%f6730, %f6731, %f6732, %f6733, %f6734, %f6735, %f6736, %f6737};
	bar.warp.sync 	-1;
	wmma.mma.sync.aligned.row.col.m16n16k16.f32.bf16.bf16.f32 {%f6746, %f6747, %f6748, %f6749, %f6750, %f6751, %f6752, %f6753}, {%r4, %r4, %r4, %r4}, {%r4, %r4, %r4, %r4}, {%f6738, %f6739, %f6740, %f6741, %f6742, %f6743, %f6744, %f6745};
	bar.warp.sync 	-1;
	wmma.mma.sync.aligned.row.col.m16n16k16.f32.bf16.bf16.f32 {%f6754, %f6755, %f6756, %f6757, %f6758, %f6759, %f6760, %f6761}, {%r4, %r4, %r4, %r4}, {%r4, %r4, %r4, %r4}, {%f6746, %f6747, %f6748, %f6749, %f6750, %f6751, %f6752, %f6753};
	bar.warp.sync 	-1;
	wmma.mma.sync.aligned.row.col.m16n16k16.f32.bf16.bf16.f32 {%f6762, %f6763, %f6764, %f6765, %f6766, %f6767, %f6768, %f6769}, {%r4, %r4, %r4, %r4}, {%r4, %r4, %r4, %r4}, {%f6754, %f6755, %f6756, %f6757, %f6758, %f6759, %f6760, %f6761};
	bar.warp.sync 	-1;
	wmma.mma.sync.aligned.row.col.m16n16k16.f32.bf16.bf16.f32 {%f6770, %f6771, %f6772, %f6773, %f6774, %f6775, %f6776, %f6777}, {%r4, %r4, %r4, %r4}, {%r4, %r4, %r4, %r4}, {%f6762, %f6763, %f6764, %f6765, %f6766, %f6767, %f6768, %f6769};
	bar.warp.sync 	-1;
	wmma.mma.sync.aligned.row.col.m16n16k16.f32.bf16.bf16.f32 {%f6778, %f6779, %f6780, %f6781, %f6782, %f6783, %f6784, %f6785}, {%r4, %r4, %r4, %r4}, {%r4, %r4, %r4, %r4}, {%f6770, %f6771, %f6772, %f6773, %f6774, %f6775, %f6776, %f6777};
	bar.warp.sync 	-1;
	wmma.mma.sync.aligned.row.col.m16n16k16.f32.bf16.bf16.f32 {%f6786, %f6787, %f6788, %f6789, %f6790, %f6791, %f6792, %f6793}, {%r4, %r4, %r4, %r4}, {%r4, %r4, %r4, %r4}, {%f6778, %f6779, %f6780, %f6781, %f6782, %f6783, %f6784, %f6785};
	bar.warp.sync 	-1;
	wmma.mma.sync.aligned.row.col.m16n16k16.f32.bf16.bf16.f32 {%f6794, %f6795, %f6796, %f6797, %f6798, %f6799, %f6800, %f6801}, {%r4, %r4, %r4, %r4}, {%r4, %r4, %r4, %r4}, {%f6786, %f6787, %f6788, %f6789, %f6790, %f6791, %f6792, %f6793};
	bar.warp.sync 	-1;
	wmma.mma.sync.aligned.row.col.m16n16k16.f32.bf16.bf16.f32 {%f6802, %f6803, %f6804, %f6805, %f6806, %f6807, %f6808, %f6809}, {%r4, %r4, %r4, %r4}, {%r4, %r4, %r4, %r4}, {%f6794, %f6795, %f6796, %f6797, %f6798, %f6799, %f6800, %f6801};
	bar.warp.sync 	-1;
	wmma.mma.sync.aligned.row.col.m16n16k16.f32.bf16.bf16.f32 {%f6810, %f6811, %f6812, %f6813, %f6814, %f6815, %f6816, %f6817}, {%r4, %r4, %r4, %r4}, {%r4, %r4, %r4, %r4}, {%f6802, %f6803, %f6804, %f6805, %f6806, %f6807, %f6808, %f6809};
	bar.warp.sync 	-1;
	wmma.mma.sync.aligned.row.col.m16n16k16.f32.bf16.bf16.f32 {%f6818, %f6819, %f6820, %f6821, %f6822, %f6823, %f6824, %f6825}, {%r4, %r4, %r4, %r4}, {%r4, %r4, %r4, %r4}, {%f6810, %f6811, %f6812, %f6813, %f6814, %f6815, %f6816, %f6817};
	bar.warp.sync 	-1;
	wmma.mma.sync.aligned.row.col.m16n16k16.f32.bf16.bf16.f32 {%f6826, %f6827, %f6828, %f6829, %f6830, %f6831, %f6832, %f6833}, {%r4, %r4, %r4, %r4}, {%r4, %r4, %r4, %r4}, {%f6818, %f6819, %f6820, %f6821, %f6822, %f6823, %f6824, %f6825};
	bar.warp.sync 	-1;
	wmma.mma.sync.aligned.row.col.m16n16k16.f32.bf16.bf16.f32 {%f6834, %f6835, %f6836, %f6837, %f6838, %f6839, %f6840, %f6841}, {%r4, %r4, %r4, %r4}, {%r4, %r4, %r4, %r4}, {%f6826, %f6827, %f6828, %f6829, %f6830, %f6831, %f6832, %f6833};
	bar.warp.sync 	-1;
	wmma.mma.sync.aligned.row.col.m16n16k16.f32.bf16.bf16.f32 {%f6842, %f6843, %f6844, %f6845, %f6846, %f6847, %f6848, %f6849}, {%r4, %r4, %r4, %r4}, {%r4, %r4, %r4, %r4}, {%f6834, %f6835, %f6836, %f6837, %f6838, %f6839, %f6840, %f6841};
	bar.warp.sync 	-1;
	wmma.mma.sync.aligned.row.col.m16n16k16.f32.bf16.bf16.f32 {%f6850, %f6851, %f6852, %f6853, %f6854, %f6855, %f6856, %f6857}, {%r4, %r4, %r4, %r4}, {%r4, %r4, %r4, %r4}, {%f6842, %f6843, %f6844, %f6845, %f6846, %f6847, %f6848, %f6849};
	bar.warp.sync 	-1;
	wmma.mma.sync.aligned.row.col.m16n16k16.f32.bf16.bf16.f32 {%f6858, %f6859, %f6860, %f6861, %f6862, %f6863, %f6864, %f6865}, {%r4, %r4, %r4, %r4}, {%r4, %r4, %r4, %r4}, {%f6850, %f6851, %f6852, %f6853, %f6854, %f6855, %f6856, %f6857};
	bar.warp.sync 	-1;
	wmma.mma.sync.aligned.row.col.m16n16k16.f32.bf16.bf16.f32 {%f6866, %f6867, %f6868, %f6869, %f6870, %f6871, %f6872, %f6873}, {%r4, %r4, %r4, %r4}, {%r4, %r4, %r4, %r4}, {%f6858, %f6859, %f6860, %f6861, %f6862, %f6863, %f6864, %f6865};
	bar.warp.sync 	-1;
	wmma.mma.sync.aligned.row.col.m16n16k16.f32.bf16.bf16.f32 {%f6874, %f6875, %f6876, %f6877, %f6878, %f6879, %f6880, %f6881}, {%r4, %r4, %r4, %r4}, {%r4, %r4, %r4, %r4}, {%f6866, %f6867, %f6868, %f6869, %f6870, %f6871, %f6872, %f6873};
	bar.warp.sync 	-1;
	wmma.mma.sync.aligned.row.col.m16n16k16.f32.bf16.bf16.f32 {%f6882, %f6883, %f6884, %f6885, %f6886, %f6887, %f6888, %f6889}, {%r4, %r4, %r4, %r4}, {%r4, %r4, %r4, %r4}, {%f6874, %f6875, %f6876, %f6877, %f6878, %f6879, %f6880, %f6881};
	bar.warp.sync 	-1;
	wmma.mma.sync.aligned.row.col.m16n16k16.f32.bf16.bf16.f32 {%f6890, %f6891, %f6892, %f6893, %f6894, %f6895, %f6896, %f6897}, {%r4, %r4, %r4, %r4}, {%r4, %r4, %r4, %r4}, {%f6882, %f6883, %f6884, %f6885, %f6886, %f6887, %f6888, %f6889};
	bar.warp.sync 	-1;
	wmma.mma.sync.aligned.row.col.m16n16k16.f32.bf16.bf16.f32 {%f6898, %f6899, %f6900, %f6901, %f6902, %f6903, %f6904, %f6905}, {%r4, %r4, %r4, %r4}, {%r4, %r4, %r4, %r4}, {%f6890, %f6891, %f6892, %f6893, %f6894, %f6895, %f6896, %f6897};
	bar.warp.sync 	-1;
	wmma.mma.sync.aligned.row.col.m16n16k16.f32.bf16.bf16.f32 {%f6906, %f6907, %f6908, %f6909, %f6910, %f6911, %f6912, %f6913}, {%r4, %r4, %r4, %r4}, {%r4, %r4, %r4, %r4}, {%f6898, %f6899, %f6900, %f6901, %f6902, %f6903, %f6904, %f6905};
	bar.warp.sync 	-1;
	wmma.mma.sync.aligned.row.col.m16n16k16.f32.bf16.bf16.f32 {%f6914, %f6915, %f6916, %f6917, %f6918, %f6919, %f6920, %f6921}, {%r4, %r4, %r4, %r4}, {%r4, %r4, %r4, %r4}, {%f6906, %f6907, %f6908, %f6909, %f6910, %f6911, %f6912, %f6913};
	bar.warp.sync 	-1;
	wmma.mma.sync.aligned.row.col.m16n16k16.f32.bf16.bf16.f32 {%f6922, %f6923, %f6924, %f6925, %f6926, %f6927, %f6928, %f6929}, {%r4, %r4, %r4, %r4}, {%r4, %r4, %r4, %r4}, {%f6914, %f6915, %f6916, %f6917, %f6918, %f6919, %f6920, %f6921};
	bar.warp.sync 	-1;
	wmma.mma.sync.aligned.row.col.m16n16k16.f32.bf16.bf16.f32 {%f6930, %f6931, %f6932, %f6933, %f6934, %f6935, %f6936, %f6937}, {%r4, %r4, %r4, %r4}, {%r4, %r4, %r4, %r4}, {%f6922, %f6923, %f6924, %f6925, %f6926, %f6927, %f6928, %f6929};
	bar.warp.sync 	-1;
	wmma.mma.sync.aligned.row.col.m16n16k16.f32.bf16.bf16.f32 {%f6938, %f6939, %f6940, %f6941, %f6942, %f6943, %f6944, %f6945}, {%r4, %r4, %r4, %r4}, {%r4, %r4, %r4, %r4}, {%f6930, %f6931, %f6932, %f6933, %f6934, %f6935, %f6936, %f6937};
	bar.warp.sync 	-1;
	wmma.mma.sync.aligned.row.col.m16n16k16.f32.bf16.bf16.f32 {%f6946, %f6947, %f6948, %f6949, %f6950, %f6951, %f6952, %f6953}, {%r4, %r4, %r4, %r4}, {%r4, %r4, %r4, %r4}, {%f6938, %f6939, %f6940, %f6941, %f6942, %f6943, %f6944, %f6945};
	bar.warp.sync 	-1;
	wmma.mma.sync.aligned.row.col.m16n16k16.f32.bf16.bf16.f32 {%f6954, %f6955, %f6956, %f6957, %f6958, %f6959, %f6960, %f6961}, {%r4, %r4, %r4, %r4}, {%r4, %r4, %r4, %r4}, {%f6946, %f6947, %f6948, %f6949, %f6950, %f6951, %f6952, %f6953};
	bar.warp.sync 	-1;
	wmma.mma.sync.aligned.row.col.m16n16k16.f32.bf16.bf16.f32 {%f6962, %f6963, %f6964, %f6965, %f6966, %f6967, %f6968, %f6969}, {%r4, %r4, %r4, %r4}, {%r4, %r4, %r4, %r4}, {%f6954, %f6955, %f6956, %f6957, %f6958, %f6959, %f6960, %f6961};
	bar.warp.sync 	-1;
	wmma.mma.sync.aligned.row.col.m16n16k16.f32.bf16.bf16.f32 {%f6970, %f6971, %f6972, %f6973, %f6974, %f6975, %f6976, %f6977}, {%r4, %r4, %r4, %r4}, {%r4, %r4, %r4, %r4}, {%f6962, %f6963, %f6964, %f6965, %f6966, %f6967, %f6968, %f6969};
	bar.warp.sync 	-1;
	wmma.mma.sync.aligned.row.col.m16n16k16.f32.bf16.bf16.f32 {%f6978, %f6979, %f6980, %f6981, %f6982, %f6983, %f6984, %f6985}, {%r4, %r4, %r4, %r4}, {%r4, %r4, %r4, %r4}, {%f6970, %f6971, %f6972, %f6973, %f6974, %f6975, %f6976, %f6977};
	bar.warp.sync 	-1;
	wmma.mma.sync.aligned.row.col.m16n16k16.f32.bf16.bf16.f32 {%f6986, %f6987, %f6988, %f6989, %f6990, %f6991, %f6992, %f6993}, {%r4, %r4, %r4, %r4}, {%r4, %r4, %r4, %r4}, {%f6978, %f6979, %f6980, %f6981, %f6982, %f6983, %f6984, %f6985};
	bar.warp.sync 	-1;
	wmma.mma.sync.aligned.row.col.m16n16k16.f32.bf16.bf16.f32 {%f6994, %f6995, %f6996, %f6997, %f6998, %f6999, %f7000, %f7001}, {%r4, %r4, %r4, %r4}, {%r4, %r4, %r4, %r4}, {%f6986, %f6987, %f6988, %f6989, %f6990, %f6991, %f6992, %f6993};
	bar.warp.sync 	-1;
	wmma.mma.sync.aligned.row.col.m16n16k16.f32.bf16.bf16.f32 {%f7002, %f7003, %f7004, %f7005, %f7006, %f7007, %f7008, %f7009}, {%r4, %r4, %r4, %r4}, {%r4, %r4, %r4, %r4}, {%f6994, %f6995, %f6996, %f6997, %f6998, %f6999, %f7000, %f7001};
	bar.warp.sync 	-1;
	wmma.mma.sync.aligned.row.col.m16n16k16.f32.bf16.bf16.f32 {%f7010, %f7011, %f7012, %f7013, %f7014, %f7015, %f7016, %f7017}, {%r4, %r4, %r4, %r4}, {%r4, %r4, %r4, %r4}, {%f7002, %f7003, %f7004, %f7005, %f7006, %f7007, %f7008, %f7009};
	bar.warp.sync 	-1;
	wmma.mma.sync.aligned.row.col.m16n16k16.f32.bf16.bf16.f32 {%f7018, %f7019, %f7020, %f7021, %f7022, %f7023, %f7024, %f7025}, {%r4, %r4, %r4, %r4}, {%r4, %r4, %r4, %r4}, {%f7010, %f7011, %f7012, %f7013, %f7014, %f7015, %f7016, %f7017};
	bar.warp.sync 	-1;
	wmma.mma.sync.aligned.row.col.m16n16k16.f32.bf16.bf16.f32 {%f7026, %f7027, %f7028, %f7029, %f7030, %f7031, %f7032, %f7033}, {%r4, %r4, %r4, %r4}, {%r4, %r4, %r4, %r4}, {%f7018, %f7019, %f7020, %f7021, %f7022, %f7023, %f7024, %f7025};
	bar.warp.sync 	-1;
	wmma.mma.sync.aligned.row.col.m16n16k16.f32.bf16.bf16.f32 {%f7034, %f7035, %f7036, %f7037, %f7038, %f7039, %f7040, %f7041}, {%r4, %r4, %r4, %r4}, {%r4, %r4, %r4, %r4}, {%f7026, %f7027, %f7028, %f7029, %f7030, %f7031, %f7032, %f7033};
	bar.warp.sync 	-1;
	wmma.mma.sync.aligned.row.col.m16n16k16.f32.bf16.bf16.f32 {%f7042, %f7043, %f7044, %f7045, %f7046, %f7047, %f7048, %f7049}, {%r4, %r4, %r4, %r4}, {%r4, %r4, %r4, %r4}, {%f7034, %f7035, %f7036, %f7037, %f7038, %f7039, %f7040, %f7041};
	bar.warp.sync 	-1;
	wmma.mma.sync.aligned.row.col.m16n16k16.f32.bf16.bf16.f32 {%f7050, %f7051, %f7052, %f7053, %f7054, %f7055, %f7056, %f7057}, {%r4, %r4, %r4, %r4}, {%r4, %r4, %r4, %r4}, {%f7042, %f7043, %f7044, %f7045, %f7046, %f7047, %f7048, %f7049};
	bar.warp.sync 	-1;
	wmma.mma.sync.aligned.row.col.m16n16k16.f32.bf16.bf16.f32 {%f7058, %f7059, %f7060, %f7061, %f7062, %f7063, %f7064, %f7065}, {%r4, %r4, %r4, %r4}, {%r4, %r4, %r4, %r4}, {%f7050, %f7051, %f7052, %f7053, %f7054, %f7055, %f7056, %f7057};
	bar.warp.sync 	-1;
	wmma.mma.sync.aligned.row.col.m16n16k16.f32.bf16.bf16.f32 {%f7066, %f7067, %f7068, %f7069, %f7070, %f7071, %f7072, %f7073}, {%r4, %r4, %r4, %r4}, {%r4, %r4, %r4, %r4}, {%f7058, %f7059, %f7060, %f7061, %f7062, %f7063, %f7064, %f7065};
	bar.warp.sync 	-1;
	wmma.mma.sync.aligned.row.col.m16n16k16.f32.bf16.bf16.f32 {%f7074, %f7075, %f7076, %f7077, %f7078, %f7079, %f7080, %f7081}, {%r4, %r4, %r4, %r4}, {%r4, %r4, %r4, %r4}, {%f7066, %f7067, %f7068, %f7069, %f7070, %f7071, %f7072, %f7073};
	bar.warp.sync 	-1;
	wmma.mma.sync.aligned.row.col.m16n16k16.f32.bf16.bf16.f32 {%f7082, %f7083, %f7084, %f7085, %f7086, %f7087, %f7088, %f7089}, {%r4, %r4, %r4, %r4}, {%r4, %r4, %r4, %r4}, {%f7074, %f7075, %f7076, %f7077, %f7078, %f7079, %f7080, %f7081};
	bar.warp.sync 	-1;
	wmma.mma.sync.aligned.row.col.m16n16k16.f32.bf16.bf16.f32 {%f7090, %f7091, %f7092, %f7093, %f7094, %f7095, %f7096, %f7097}, {%r4, %r4, %r4, %r4}, {%r4, %r4, %r4, %r4}, {%f7082, %f7083, %f7084, %f7085, %f7086, %f7087, %f7088, %f7089};
	bar.warp.sync 	-1;
	wmma.mma.sync.aligned.row.col.m16n16k16.f32.bf16.bf16.f32 {%f7098, %f7099, %f7100, %f7101, %f7102, %f7103, %f7104, %f7105}, {%r4, %r4, %r4, %r4}, {%r4, %r4, %r4, %r4}, {%f7090, %f7091, %f7092, %f7093, %f7094, %f7095, %f7096, %f7097};
	bar.warp.sync 	-1;
	wmma.mma.sync.aligned.row.col.m16n16k16.f32.bf16.bf16.f32 {%f7106, %f7107, %f7108, %f7109, %f7110, %f7111, %f7112, %f7113}, {%r4, %r4, %r4, %r4}, {%r4, %r4, %r4, %r4}, {%f7098, %f7099, %f7100, %f7101, %f7102, %f7103, %f7104, %f7105};
	bar.warp.sync 	-1;
	wmma.mma.sync.aligned.row.col.m16n16k16.f32.bf16.bf16.f32 {%f7114, %f7115, %f7116, %f7117, %f7118, %f7119, %f7120, %f7121}, {%r4, %r4, %r4, %r4}, {%r4, %r4, %r4, %r4}, {%f7106, %f7107, %f7108, %f7109, %f7110, %f7111, %f7112, %f7113};
	bar.warp.sync 	-1;
	wmma.mma.sync.aligned.row.col.m16n16k16.f32.bf16.bf16.f32 {%f7122, %f7123, %f7124, %f7125, %f7126, %f7127, %f7128, %f7129}, {%r4, %r4, %r4, %r4}, {%r4, %r4, %r4, %r4}, {%f7114, %f7115, %f7116, %f7117, %f7118, %f7119, %f7120, %f7121};
	bar.warp.sync 	-1;
	wmma.mma.sync.aligned.row.col.m16n16k16.f32.bf16.bf16.f32 {%f7130, %f7131, %f7132, %f7133, %f7134, %f7135, %f7136, %f7137}, {%r4, %r4, %r4, %r4}, {%r4, %r4, %r4, %r4}, {%f7122, %f7123, %f7124, %f7125, %f7126, %f7127, %f7128, %f7129};
	bar.warp.sync 	-1;
	wmma.mma.sync.aligned.row.col.m16n16k16.f32.bf16.bf16.f32 {%f7138, %f7139, %f7140, %f7141, %f7142, %f7143, %f7144, %f7145}, {%r4, %r4, %r4, %r4}, {%r4, %r4, %r4, %r4}, {%f7130, %f7131, %f7132, %f7133, %f7134, %f7135, %f7136, %f7137};
	bar.warp.sync 	-1;
	wmma.mma.sync.aligned.row.col.m16n16k16.f32.bf16.bf16.f32 {%f7146, %f7147, %f7148, %f7149, %f7150, %f7151, %f7152, %f7153}, {%r4, %r4, %r4, %r4}, {%r4, %r4, %r4, %r4}, {%f7138, %f7139, %f7140, %f7141, %f7142, %f7143, %f7144, %f7145};
	bar.warp.sync 	-1;
	wmma.mma.sync.aligned.row.col.m16n16k16.f32.bf16.bf16.f32 {%f7154, %f7155, %f7156, %f7157, %f7158, %f7159, %f7160, %f7161}, {%r4, %r4, %r4, %r4}, {%r4, %r4, %r4, %r4}, {%f7146, %f7147, %f7148, %f7149, %f7150, %f7151, %f7152, %f7153};
	bar.warp.sync 	-1;
	wmma.mma.sync.aligned.row.col.m16n16k16.f32.bf16.bf16.f32 {%f7162, %f7163, %f7164, %f7165, %f7166, %f7167, %f7168, %f7169}, {%r4, %r4, %r4, %r4}, {%r4, %r4, %r4, %r4}, {%f7154, %f7155, %f7156, %f7157, %f7158, %f7159, %f7160, %f7161};
	bar.warp.sync 	-1;
	wmma.mma.sync.aligned.row.col.m16n16k16.f32.bf16.bf16.f32 {%f7170, %f7171, %f7172, %f7173, %f7174, %f7175, %f7176, %f7177}, {%r4, %r4, %r4, %r4}, {%r4, %r4, %r4, %r4}, {%f7162, %f7163, %f7164, %f7165, %f7166, %f7167, %f7168, %f7169};
	bar.warp.sync 	-1;
	wmma.mma.sync.aligned.row.col.m16n16k16.f32.bf16.bf16.f32 {%f7178, %f7179, %f7180, %f7181, %f7182, %f7183, %f7184, %f7185}, {%r4, %r4, %r4, %r4}, {%r4, %r4, %r4, %r4}, {%f7170, %f7171, %f7172, %f7173, %f7174, %f7175, %f7176, %f7177};
	bar.warp.sync 	-1;
	wmma.mma.sync.aligned.row.col.m16n16k16.f32.bf16.bf16.f32 {%f7186, %f7187, %f7188, %f7189, %f7190, %f7191, %f7192, %f7193}, {%r4, %r4, %r4, %r4}, {%r4, %r4, %r4, %r4}, {%f7178, %f7179, %f7180, %f7181, %f7182, %f7183, %f7184, %f7185};
	bar.warp.sync 	-1;
	wmma.mma.sync.aligned.row.col.m16n16k16.f32.bf16.bf16.f32 {%f7194, %f7195, %f7196, %f7197, %f7198, %f7199, %f7200, %f7201}, {%r4, %r4, %r4, %r4}, {%r4, %r4, %r4, %r4}, {%f7186, %f7187, %f7188, %f7189, %f7190, %f7191, %f7192, %f7193};
	bar.warp.sync 	-1;
	wmma.mma.sync.aligned.row.col.m16n16k16.f32.bf16.bf16.f32 {%f7202, %f7203, %f7204, %f7205, %f7206, %f7207, %f7208, %f7209}, {%r4, %r4, %r4, %r4}, {%r4, %r4, %r4, %r4}, {%f7194, %f7195, %f7196, %f7197, %f7198, %f7199, %f7200, %f7201};
	bar.warp.sync 	-1;
	wmma.mma.sync.aligned.row.col.m16n16k16.f32.bf16.bf16.f32 {%f7210, %f7211, %f7212, %f7213, %f7214, %f7215, %f7216, %f7217}, {%r4, %r4, %r4, %r4}, {%r4, %r4, %r4, %r4}, {%f7202, %f7203, %f7204, %f7205, %f7206, %f7207, %f7208, %f7209};
	bar.warp.sync 	-1;
	wmma.mma.sync.aligned.row.col.m16n16k16.f32.bf16.bf16.f32 {%f7218, %f7219, %f7220, %f7221, %f7222, %f7223, %f7224, %f7225}, {%r4, %r4, %r4, %r4}, {%r4, %r4, %r4, %r4}, {%f7210, %f7211, %f7212, %f7213, %f7214, %f7215, %f7216, %f7217};
	bar.warp.sync 	-1;
	wmma.mma.sync.aligned.row.col.m16n16k16.f32.bf16.bf16.f32 {%f7226, %f7227, %f7228, %f7229, %f7230, %f7231, %f7232, %f7233}, {%r4, %r4, %r4, %r4}, {%r4, %r4, %r4, %r4}, {%f7218, %f7219, %f7220, %f7221, %f7222, %f7223, %f7224, %f7225};
	bar.warp.sync 	-1;
	wmma.mma.sync.aligned.row.col.m16n16k16.f32.bf16.bf16.f32 {%f7234, %f7235, %f7236, %f7237, %f7238, %f7239, %f7240, %f7241}, {%r4, %r4, %r4, %r4}, {%r4, %r4, %r4, %r4}, {%f7226, %f7227, %f7228, %f7229, %f7230, %f7231, %f7232, %f7233};
	bar.warp.sync 	-1;
	wmma.mma.sync.aligned.row.col.m16n16k16.f32.bf16.bf16.f32 {%f7242, %f7243, %f7244, %f7245, %f7246, %f7247, %f7248, %f7249}, {%r4, %r4, %r4, %r4}, {%r4, %r4, %r4, %r4}, {%f7234, %f7235, %f7236, %f7237, %f7238, %f7239, %f7240, %f7241};
	bar.warp.sync 	-1;
	wmma.mma.sync.aligned.row.col.m16n16k16.f32.bf16.bf16.f32 {%f7250, %f7251, %f7252, %f7253, %f7254, %f7255, %f7256, %f7257}, {%r4, %r4, %r4, %r4}, {%r4, %r4, %r4, %r4}, {%f7242, %f7243, %f7244, %f7245, %f7246, %f7247, %f7248, %f7249};
	bar.warp.sync 	-1;
	wmma.mma.sync.aligned.row.col.m16n16k16.f32.bf16.bf16.f32 {%f7258, %f7259, %f7260, %f7261, %f7262, %f7263, %f7264, %f7265}, {%r4, %r4, %r4, %r4}, {%r4, %r4, %r4, %r4}, {%f7250, %f7251, %f7252, %f7253, %f7254, %f7255, %f7256, %f7257};
	bar.warp.sync 	-1;
	wmma.mma.sync.aligned.row.col.m16n16k16.f32.bf16.bf16.f32 {%f7266, %f7267, %f7268, %f7269, %f7270, %f7271, %f7272, %f7273}, {%r4, %r4, %r4, %r4}, {%r4, %r4, %r4, %r4}, {%f7258, %f7259, %f7260, %f7261, %f7262, %f7263, %f7264, %f7265};
	bar.warp.sync 	-1;
	wmma.mma.sync.aligned.row.col.m16n16k16.f32.bf16.bf16.f32 {%f7274, %f7275, %f7276, %f7277, %f7278, %f7279, %f7280, %f7281}, {%r4, %r4, %r4, %r4}, {%r4, %r4, %r4, %r4}, {%f7266, %f7267, %f7268, %f7269, %f7270, %f7271, %f7272, %f7273};
	bar.warp.sync 	-1;
	wmma.mma.sync.aligned.row.col.m16n16k16.f32.bf16.bf16.f32 {%f7282, %f7283, %f7284, %f7285, %f7286, %f7287, %f7288, %f7289}, {%r4, %r4, %r4, %r4}, {%r4, %r4, %r4, %r4}, {%f7274, %f7275, %f7276, %f7277, %f7278, %f7279, %f7280, %f7281};
	bar.warp.sync 	-1;
	wmma.mma.sync.aligned.row.col.m16n16k16.f32.bf16.bf16.f32 {%f7290, %f7291, %f7292, %f7293, %f7294, %f7295, %f7296, %f7297}, {%r4, %r4, %r4, %r4}, {%r4, %r4, %r4, %r4}, {%f7282, %f7283, %f7284, %f7285, %f7286, %f7287, %f7288, %f7289};
	bar.warp.sync 	-1;
	wmma.mma.sync.aligned.row.col.m16n16k16.f32.bf16.bf16.f32 {%f7298, %f7299, %f7300, %f7301, %f7302, %f7303, %f7304, %f7305}, {%r4, %r4, %r4, %r4}, {%r4, %r4, %r4, %r4}, {%f7290, %f7291, %f7292, %f7293, %f7294, %f7295, %f7296, %f7297};
	bar.warp.sync 	-1;
	wmma.mma.sync.aligned.row.col.m16n16k16.f32.bf16.bf16.f32 {%f7306, %f7307, %f7308, %f7309, %f7310, %f7311, %f7312, %f7313}, {%r4, %r4, %r4, %r4}, {%r4, %r4, %r4, %r4}, {%f7298, %f7299, %f7300, %f7301, %f7302, %f7303, %f7304, %f7305};
	bar.warp.sync 	-1;
	wmma.mma.sync.aligned.row.col.m16n16k16.f32.bf16.bf16.f32 {%f7314, %f7315, %f7316, %f7317, %f7318, %f7319, %f7320, %f7321}, {%r4, %r4, %r4, %r4}, {%r4, %r4, %r4, %r4}, {%f7306, %f7307, %f7308, %f7309, %f7310, %f7311, %f7312, %f7313};
	bar.warp.sync 	-1;
	wmma.mma.sync.aligned.row.col.m16n16k16.f32.bf16.bf16.f32 {%f7322, %f7323, %f7324, %f7325, %f7326, %f7327, %f7328, %f7329}, {%r4, %r4, %r4, %r4}, {%r4, %r4, %r4, %r4}, {%f7314, %f7315, %f7316, %f7317, %f7318, %f7319, %f7320, %f7321};
	bar.warp.sync 	-1;
	wmma.mma.sync.aligned.row.col.m16n16k16.f32.bf16.bf16.f32 {%f7330, %f7331, %f7332, %f7333, %f7334, %f7335, %f7336, %f7337}, {%r4, %r4, %r4, %r4}, {%r4, %r4, %r4, %r4}, {%f7322, %f7323, %f7324, %f7325, %f7326, %f7327, %f7328, %f7329};
	bar.warp.sync 	-1;
	wmma.mma.sync.aligned.row.col.m16n16k16.f32.bf16.bf16.f32 {%f7338, %f7339, %f7340, %f7341, %f7342, %f7343, %f7344, %f7345}, {%r4, %r4, %r4, %r4}, {%r4, %r4, %r4, %r4}, {%f7330, %f7331, %f7332, %f7333, %f7334, %f7335, %f7336, %f7337};
	bar.warp.sync 	-1;
	wmma.mma.sync.aligned.row.col.m16n16k16.f32.bf16.bf16.f32 {%f7346, %f7347, %f7348, %f7349, %f7350, %f7351, %f7352, %f7353}, {%r4, %r4, %r4, %r4}, {%r4, %r4, %r4, %r4}, {%f7338, %f7339, %f7340, %f7341, %f7342, %f7343, %f7344, %f7345};
	bar.warp.sync 	-1;
	wmma.mma.sync.aligned.row.col.m16n16k16.f32.bf16.bf16.f32 {%f7354, %f7355, %f7356, %f7357, %f7358, %f7359, %f7360, %f7361}, {%r4, %r4, %r4, %r4}, {%r4, %r4, %r4, %r4}, {%f7346, %f7347, %f7348, %f7349, %f7350, %f7351, %f7352, %f7353};
	bar.warp.sync 	-1;
	wmma.mma.sync.aligned.row.col.m16n16k16.f32.bf16.bf16.f32 {%f7362, %f7363, %f7364, %f7365, %f7366, %f7367, %f7368, %f7369}, {%r4, %r4, %r4, %r4}, {%r4, %r4, %r4, %r4}, {%f7354, %f7355, %f7356, %f7357, %f7358, %f7359, %f7360, %f7361};
	bar.warp.sync 	-1;
	wmma.mma.sync.aligned.row.col.m16n16k16.f32.bf16.bf16.f32 {%f7370, %f7371, %f7372, %f7373, %f7374, %f7375, %f7376, %f7377}, {%r4, %r4, %r4, %r4}, {%r4, %r4, %r4, %r4}, {%f7362, %f7363, %f7364, %f7365, %f7366, %f7367, %f7368, %f7369};
	bar.warp.sync 	-1;
	wmma.mma.sync.aligned.row.col.m16n16k16.f32.bf16.bf16.f32 {%f7378, %f7379, %f7380, %f7381, %f7382, %f7383, %f7384, %f7385}, {%r4, %r4, %r4, %r4}, {%r4, %r4, %r4, %r4}, {%f7370, %f7371, %f7372, %f7373, %f7374, %f7375, %f7376, %f7377};
	bar.warp.sync 	-1;
	wmma.mma.sync.aligned.row.col.m16n16k16.f32.bf16.bf16.f32 {%f7386, %f7387, %f7388, %f7389, %f7390, %f7391, %f7392, %f7393}, {%r4, %r4, %r4, %r4}, {%r4, %r4, %r4, %r4}, {%f7378, %f7379, %f7380, %f7381, %f7382, %f7383, %f7384, %f7385};
	bar.warp.sync 	-1;
	wmma.mma.sync.aligned.row.col.m16n16k16.f32.bf16.bf16.f32 {%f7394, %f7395, %f7396, %f7397, %f7398, %f7399, %f7400, %f7401}, {%r4, %r4, %r4, %r4}, {%r4, %r4, %r4, %r4}, {%f7386, %f7387, %f7388, %f7389, %f7390, %f7391, %f7392, %f7393};
	bar.warp.sync 	-1;
	wmma.mma.sync.aligned.row.col.m16n16k16.f32.bf16.bf16.f32 {%f7402, %f7403, %f7404, %f7405, %f7406, %f7407, %f7408, %f7409}, {%r4, %r4, %r4, %r4}, {%r4, %r4, %r4, %r4}, {%f7394, %f7395, %f7396, %f7397, %f7398, %f7399, %f7400, %f7401};
	bar.warp.sync 	-1;
	wmma.mma.sync.aligned.row.col.m16n16k16.f32.bf16.bf16.f32 {%f7410, %f7411, %f7412, %f7413, %f7414, %f7415, %f7416, %f7417}, {%r4, %r4, %r4, %r4}, {%r4, %r4, %r4, %r4}, {%f7402, %f7403, %f7404, %f7405, %f7406, %f7407, %f7408, %f7409};
	bar.warp.sync 	-1;
	wmma.mma.sync.aligned.row.col.m16n16k16.f32.bf16.bf16.f32 {%f7418, %f7419, %f7420, %f7421, %f7422, %f7423, %f7424, %f7425}, {%r4, %r4, %r4, %r4}, {%r4, %r4, %r4, %r4}, {%f7410, %f7411, %f7412, %f7413, %f7414, %f7415, %f7416, %f7417};
	bar.warp.sync 	-1;
	wmma.mma.sync.aligned.row.col.m16n16k16.f32.bf16.bf16.f32 {%f7426, %f7427, %f7428, %f7429, %f7430, %f7431, %f7432, %f7433}, {%r4, %r4, %r4, %r4}, {%r4, %r4, %r4, %r4}, {%f7418, %f7419, %f7420, %f7421, %f7422, %f7423, %f7424, %f7425};
	bar.warp.sync 	-1;
	wmma.mma.sync.aligned.row.col.m16n16k16.f32.bf16.bf16.f32 {%f7434, %f7435, %f7436, %f7437, %f7438, %f7439, %f7440, %f7441}, {%r4, %r4, %r4, %r4}, {%r4, %r4, %r4, %r4}, {%f7426, %f7427, %f7428, %f7429, %f7430, %f7431, %f7432, %f7433};
	bar.warp.sync 	-1;
	wmma.mma.sync.aligned.row.col.m16n16k16.f32.bf16.bf16.f32 {%f7442, %f7443, %f7444, %f7445, %f7446, %f7447, %f7448, %f7449}, {%r4, %r4, %r4, %r4}, {%r4, %r4, %r4, %r4}, {%f7434, %f7435, %f7436, %f7437, %f7438, %f7439, %f7440, %f7441};
	bar.warp.sync 	-1;
	wmma.mma.sync.aligned.row.col.m16n16k16.f32.bf16.bf16.f32 {%f7450, %f7451, %f7452, %f7453, %f7454, %f7455, %f7456, %f7457}, {%r4, %r4, %r4, %r4}, {%r4, %r4, %r4, %r4}, {%f7442, %f7443, %f7444, %f7445, %f7446, %f7447, %f7448, %f7449};
	bar.warp.sync 	-1;
	wmma.mma.sync.aligned.row.col.m16n16k16.f32.bf16.bf16.f32 {%f7458, %f7459, %f7460, %f7461, %f7462, %f7463, %f7464, %f7465}, {%r4, %r4, %r4, %r4}, {%r4, %r4, %r4, %r4}, {%f7450, %f7451, %f7452, %f7453, %f7454, %f7455, %f7456, %f7457};
	bar.warp.sync 	-1;
	wmma.mma.sync.aligned.row.col.m16n16k16.f32.bf16.bf16.f32 {%f7466, %f7467, %f7468, %f7469, %f7470, %f7471, %f7472, %f7473}, {%r4, %r4, %r4, %r4}, {%r4, %r4, %r4, %r4}, {%f7458, %f7459, %f7460, %f7461, %f7462, %f7463, %f7464, %f7465};
	bar.warp.sync 	-1;
	wmma.mma.sync.aligned.row.col.m16n16k16.f32.bf16.bf16.f32 {%f7474, %f7475, %f7476, %f7477, %f7478, %f7479, %f7480, %f7481}, {%r4, %r4, %r4, %r4}, {%r4, %r4, %r4, %r4}, {%f7466, %f7467, %f7468, %f7469, %f7470, %f7471, %f7472, %f7473};
	bar.warp.sync 	-1;
	wmma.mma.sync.aligned.row.col.m16n16k16.f32.bf16.bf16.f32 {%f7482, %f7483, %f7484, %f7485, %f7486, %f7487, %f7488, %f7489}, {%r4, %r4, %r4, %r4}, {%r4, %r4, %r4, %r4}, {%f7474, %f7475, %f7476, %f7477, %f7478, %f7479, %f7480, %f7481};
	bar.warp.sync 	-1;
	wmma.mma.sync.aligned.row.col.m16n16k16.f32.bf16.bf16.f32 {%f7490, %f7491, %f7492, %f7493, %f7494, %f7495, %f7496, %f7497}, {%r4, %r4, %r4, %r4}, {%r4, %r4, %r4, %r4}, {%f7482, %f7483, %f7484, %f7485, %f7486, %f7487, %f7488, %f7489};
	bar.warp.sync 	-1;
	wmma.mma.sync.aligned.row.col.m16n16k16.f32.bf16.bf16.f32 {%f7498, %f7499, %f7500, %f7501, %f7502, %f7503, %f7504, %f7505}, {%r4, %r4, %r4, %r4}, {%r4, %r4, %r4, %r4}, {%f7490, %f7491, %f7492, %f7493, %f7494, %f7495, %f7496, %f7497};
	bar.warp.sync 	-1;
	wmma.mma.sync.aligned.row.col.m16n16k16.f32.bf16.bf16.f32 {%f7506, %f7507, %f7508, %f7509, %f7510, %f7511, %f7512, %f7513}, {%r4, %r4, %r4, %r4}, {%r4, %r4, %r4, %r4}, {%f7498, %f7499, %f7500, %f7501, %f7502, %f7503, %f7504, %f7505};
	bar.warp.sync 	-1;
	wmma.mma.sync.aligned.row.col.m16n16k16.f32.bf16.bf16.f32 {%f7514, %f7515, %f7516, %f7517, %f7518, %f7519, %f7520, %f7521}, {%r4, %r4, %r4, %r4}, {%r4, %r4, %r4, %r4}, {%f7506, %f7507, %f7508, %f7509, %f7510, %f7511, %f7512, %f7513};
	bar.warp.sync 	-1;
	wmma.mma.sync.aligned.row.col.m16n16k16.f32.bf16.bf16.f32 {%f7522, %f7523, %f7524, %f7525, %f7526, %f7527, %f7528, %f7529}, {%r4, %r4, %r4, %r4}, {%r4, %r4, %r4, %r4}, {%f7514, %f7515, %f7516, %f7517, %f7518, %f7519, %f7520, %f7521};
	bar.warp.sync 	-1;
	wmma.mma.sync.aligned.row.col.m16n16k16.f32.bf16.bf16.f32 {%f7530, %f7531, %f7532, %f7533, %f7534, %f7535, %f7536, %f7537}, {%r4, %r4, %r4, %r4}, {%r4, %r4, %r4, %r4}, {%f7522, %f7523, %f7524, %f7525, %f7526, %f7527, %f7528, %f7529};
	bar.warp.sync 	-1;
	wmma.mma.sync.aligned.row.col.m16n16k16.f32.bf16.bf16.f32 {%f7538, %f7539, %f7540, %f7541, %f7542, %f7543, %f7544, %f7545}, {%r4, %r4, %r4, %r4}, {%r4, %r4, %r4, %r4}, {%f7530, %f7531, %f7532, %f7533, %f7534, %f7535, %f7536, %f7537};
	bar.warp.sync 	-1;
	wmma.mma.sync.aligned.row.col.m16n16k16.f32.bf16.bf16.f32 {%f7546, %f7547, %f7548, %f7549, %f7550, %f7551, %f7552, %f7553}, {%r4, %r4, %r4, %r4}, {%r4, %r4, %r4, %r4}, {%f7538, %f7539, %f7540, %f7541, %f7542, %f7543, %f7544, %f7545};
	bar.warp.sync 	-1;
	wmma.mma.sync.aligned.row.col.m16n16k16.f32.bf16.bf16.f32 {%f7554, %f7555, %f7556, %f7557, %f7558, %f7559, %f7560, %f7561}, {%r4, %r4, %r4, %r4}, {%r4, %r4, %r4, %r4}, {%f7546, %f7547, %f7548, %f7549, %f7550, %f7551, %f7552, %f7553};
	bar.warp.sync 	-1;
	wmma.mma.sync.aligned.row.col.m16n16k16.f32.bf16.bf16.f32 {%f7562, %f7563, %f7564, %f7565, %f7566, %f7567, %f7568, %f7569}, {%r4, %r4, %r4, %r4}, {%r4, %r4, %r4, %r4}, {%f7554, %f7555, %f7556, %f7557, %f7558, %f7559, %f7560, %f7561};
	bar.warp.sync 	-1;
	wmma.mma.sync.aligned.row.col.m16n16k16.f32.bf16.bf16.f32 {%f7570, %f7571, %f7572, %f7573, %f7574, %f7575, %f7576, %f7577}, {%r4, %r4, %r4, %r4}, {%r4, %r4, %r4, %r4}, {%f7562, %f7563, %f7564, %f7565, %f7566, %f7567, %f7568, %f7569};
	bar.warp.sync 	-1;
	wmma.mma.sync.aligned.row.col.m16n16k16.f32.bf16.bf16.f32 {%f7578, %f7579, %f7580, %f7581, %f7582, %f7583, %f7584, %f7585}, {%r4, %r4, %r4, %r4}, {%r4, %r4, %r4, %r4}, {%f7570, %f7571, %f7572, %f7573, %f7574, %f7575, %f7576, %f7577};
	bar.warp.sync 	-1;
	wmma.mma.sync.aligned.row.col.m16n16k16.f32.bf16.bf16.f32 {%f7586, %f7587, %f7588, %f7589, %f7590, %f7591, %f7592, %f7593}, {%r4, %r4, %r4, %r4}, {%r4, %r4, %r4, %r4}, {%f7578, %f7579, %f7580, %f7581, %f7582, %f7583, %f7584, %f7585};
	bar.warp.sync 	-1;
	wmma.mma.sync.aligned.row.col.m16n16k16.f32.bf16.bf16.f32 {%f7594, %f7595, %f7596, %f7597, %f7598, %f7599, %f7600, %f7601}, {%r4, %r4, %r4, %r4}, {%r4, %r4, %r4, %r4}, {%f7586, %f7587, %f7588, %f7589, %f7590, %f7591, %f7592, %f7593};
	bar.warp.sync 	-1;
	wmma.mma.sync.aligned.row.col.m16n16k16.f32.bf16.bf16.f32 {%f7602, %f7603, %f7604, %f7605, %f7606, %f7607, %f7608, %f7609}, {%r4, %r4, %r4, %r4}, {%r4, %r4, %r4, %r4}, {%f7594, %f7595, %f7596, %f7597, %f7598, %f7599, %f7600, %f7601};
	bar.warp.sync 	-1;
	wmma.mma.sync.aligned.row.col.m16n16k16.f32.bf16.bf16.f32 {%f7610, %f7611, %f7612, %f7613, %f7614, %f7615, %f7616, %f7617}, {%r4, %r4, %r4, %r4}, {%r4, %r4, %r4, %r4}, {%f7602, %f7603, %f7604, %f7605, %f7606, %f7607, %f7608, %f7609};
	bar.warp.sync 	-1;
	wmma.mma.sync.aligned.row.col.m16n16k16.f32.bf16.bf16.f32 {%f7618, %f7619, %f7620, %f7621, %f7622, %f7623, %f7624, %f7625}, {%r4, %r4, %r4, %r4}, {%r4, %r4, %r4, %r4}, {%f7610, %f7611, %f7612, %f7613, %f7614, %f7615, %f7616, %f7617};
	bar.warp.sync 	-1;
	wmma.mma.sync.aligned.row.col.m16n16k16.f32.bf16.bf16.f32 {%f7626, %f7627, %f7628, %f7629, %f7630, %f7631, %f7632, %f7633}, {%r4, %r4, %r4, %r4}, {%r4, %r4, %r4, %r4}, {%f7618, %f7619, %f7620, %f7621, %f7622, %f7623, %f7624, %f7625};
	bar.warp.sync 	-1;
	wmma.mma.sync.aligned.row.col.m16n16k16.f32.bf16.bf16.f32 {%f7634, %f7635, %f7636, %f7637, %f7638, %f7639, %f7640, %f7641}, {%r4, %r4, %r4, %r4}, {%r4, %r4, %r4, %r4}, {%f7626, %f7627, %f7628, %f7629, %f7630, %f7631, %f7632, %f7633};
	bar.warp.sync 	-1;
	wmma.mma.sync.aligned.row.col.m16n16k16.f32.bf16.bf16.f32 {%f7642, %f7643, %f7644, %f7645, %f7646, %f7647, %f7648, %f7649}, {%r4, %r4, %r4, %r4}, {%r4, %r4, %r4, %r4}, {%f7634, %f7635, %f7636, %f7637, %f7638, %f7639, %f7640, %f7641};
	bar.warp.sync 	-1;
	wmma.mma.sync.aligned.row.col.m16n16k16.f32.bf16.bf16.f32 {%f7650, %f7651, %f7652, %f7653, %f7654, %f7655, %f7656, %f7657}, {%r4, %r4, %r4, %r4}, {%r4, %r4, %r4, %r4}, {%f7642, %f7643, %f7644, %f7645, %f7646, %f7647, %f7648, %f7649};
	bar.warp.sync 	-1;
	wmma.mma.sync.aligned.row.col.m16n16k16.f32.bf16.bf16.f32 {%f7658, %f7659, %f7660, %f7661, %f7662, %f7663, %f7664, %f7665}, {%r4, %r4, %r4, %r4}, {%r4, %r4, %r4, %r4}, {%f7650, %f7651, %f7652, %f7653, %f7654, %f7655, %f7656, %f7657};
	bar.warp.sync 	-1;
	wmma.mma.sync.aligned.row.col.m16n16k16.f32.bf16.bf16.f32 {%f7666, %f7667, %f7668, %f7669, %f7670, %f7671, %f7672, %f7673}, {%r4, %r4, %r4, %r4}, {%r4, %r4, %r4, %r4}, {%f7658, %f7659, %f7660, %f7661, %f7662, %f7663, %f7664, %f7665};
	bar.warp.sync 	-1;
	wmma.mma.sync.aligned.row.col.m16n16k16.f32.bf16.bf16.f32 {%f7674, %f7675, %f7676, %f7677, %f7678, %f7679, %f7680, %f7681}, {%r4, %r4, %r4, %r4}, {%r4, %r4, %r4, %r4}, {%f7666, %f7667, %f7668, %f7669, %f7670, %f7671, %f7672, %f7673};
	bar.warp.sync 	-1;
	wmma.mma.sync.aligned.row.col.m16n16k16.f32.bf16.bf16.f32 {%f7682, %f7683, %f7684, %f7685, %f7686, %f7687, %f7688, %f7689}, {%r4, %r4, %r4, %r4}, {%r4, %r4, %r4, %r4}, {%f7674, %f7675, %f7676, %f7677, %f7678, %f7679, %f7680, %f7681};
	bar.warp.sync 	-1;
	wmma.mma.sync.aligned.row.col.m16n16k16.f32.bf16.bf16.f32 {%f7690, %f7691, %f7692, %f7693, %f7694, %f7695, %f7696, %f7697}, {%r4, %r4, %r4, %r4}, {%r4, %r4, %r4, %r4}, {%f7682, %f7683, %f7684, %f7685, %f7686, %f7687, %f7688, %f7689};
	bar.warp.sync 	-1;
	wmma.mma.sync.aligned.row.col.m16n16k16.f32.bf16.bf16.f32 {%f7698, %f7699, %f7700, %f7701, %f7702, %f7703, %f7704, %f7705}, {%r4, %r4, %r4, %r4}, {%r4, %r4, %r4, %r4}, {%f7690, %f7691, %f7692, %f7693, %f7694, %f7695, %f7696, %f7697};
	bar.warp.sync 	-1;
	wmma.mma.sync.aligned.row.col.m16n16k16.f32.bf16.bf16.f32 {%f7706, %f7707, %f7708, %f7709, %f7710, %f7711, %f7712, %f7713}, {%r4, %r4, %r4, %r4}, {%r4, %r4, %r4, %r4}, {%f7698, %f7699, %f7700, %f7701, %f7702, %f7703, %f7704, %f7705};
	bar.warp.sync 	-1;
	wmma.mma.sync.aligned.row.col.m16n16k16.f32.bf16.bf16.f32 {%f7714, %f7715, %f7716, %f7717, %f7718, %f7719, %f7720, %f7721}, {%r4, %r4, %r4, %r4}, {%r4, %r4, %r4, %r4}, {%f7706, %f7707, %f7708, %f7709, %f7710, %f7711, %f7712, %f7713};
	bar.warp.sync 	-1;
	wmma.mma.sync.aligned.row.col.m16n16k16.f32.bf16.bf16.f32 {%f7722, %f7723, %f7724, %f7725, %f7726, %f7727, %f7728, %f7729}, {%r4, %r4, %r4, %r4}, {%r4, %r4, %r4, %r4}, {%f7714, %f7715, %f7716, %f7717, %f7718, %f7719, %f7720, %f7721};
	bar.warp.sync 	-1;
	wmma.mma.sync.aligned.row.col.m16n16k16.f32.bf16.bf16.f32 {%f7730, %f7731, %f7732, %f7733, %f7734, %f7735, %f7736, %f7737}, {%r4, %r4, %r4, %r4}, {%r4, %r4, %r4, %r4}, {%f7722, %f7723, %f7724, %f7725, %f7726, %f7727, %f7728, %f7729};
	bar.warp.sync 	-1;
	wmma.mma.sync.aligned.row.col.m16n16k16.f32.bf16.bf16.f32 {%f7738, %f7739, %f7740, %f7741, %f7742, %f7743, %f7744, %f7745}, {%r4, %r4, %r4, %r4}, {%r4, %r4, %r4, %r4}, {%f7730, %f7731, %f7732, %f7733, %f7734, %f7735, %f7736, %f7737};
	bar.warp.sync 	-1;
	wmma.mma.sync.aligned.row.col.m16n16k16.f32.bf16.bf16.f32 {%f7746, %f7747, %f7748, %f7749, %f7750, %f7751, %f7752, %f7753}, {%r4, %r4, %r4, %r4}, {%r4, %r4, %r4, %r4}, {%f7738, %f7739, %f7740, %f7741, %f7742, %f7743, %f7744, %f7745};
	bar.warp.sync 	-1;
	wmma.mma.sync.aligned.row.col.m16n16k16.f32.bf16.bf16.f32 {%f7754, %f7755, %f7756, %f7757, %f7758, %f7759, %f7760, %f7761}, {%r4, %r4, %r4, %r4}, {%r4, %r4, %r4, %r4}, {%f7746, %f7747, %f7748, %f7749, %f7750, %f7751, %f7752, %f7753};
	bar.warp.sync 	-1;
	wmma.mma.sync.aligned.row.col.m16n16k16.f32.bf16.bf16.f32 {%f7762, %f7763, %f7764, %f7765, %f7766, %f7767, %f7768, %f7769}, {%r4, %r4, %r4, %r4}, {%r4, %r4, %r4, %r4}, {%f7754, %f7755, %f7756, %f7757, %f7758, %f7759, %f7760, %f7761};
	bar.warp.sync 	-1;
	wmma.mma.sync.aligned.row.col.m16n16k16.f32.bf16.bf16.f32 {%f7770, %f7771, %f7772, %f7773, %f7774, %f7775, %f7776, %f7777}, {%r4, %r4, %r4, %r4}, {%r4, %r4, %r4, %r4}, {%f7762, %f7763, %f7764, %f7765, %f7766, %f7767, %f7768, %f7769};
	bar.warp.sync 	-1;
	wmma.mma.sync.aligned.row.col.m16n16k16.f32.bf16.bf16.f32 {%f7778, %f7779, %f7780, %f7781, %f7782, %f7783, %f7784, %f7785}, {%r4, %r4, %r4, %r4}, {%r4, %r4, %r4, %r4}, {%f7770, %f7771, %f7772, %f7773, %f7774, %f7775, %f7776, %f7777};
	bar.warp.sync 	-1;
	wmma.mma.sync.aligned.row.col.m16n16k16.f32.bf16.bf16.f32 {%f7786, %f7787, %f7788, %f7789, %f7790, %f7791, %f7792, %f7793}, {%r4, %r4, %r4, %r4}, {%r4, %r4, %r4, %r4}, {%f7778, %f7779, %f7780, %f7781, %f7782, %f7783, %f7784, %f7785};
	bar.warp.sync 	-1;
	wmma.mma.sync.aligned.row.col.m16n16k16.f32.bf16.bf16.f32 {%f7794, %f7795, %f7796, %f7797, %f7798, %f7799, %f7800, %f7801}, {%r4, %r4, %r4, %r4}, {%r4, %r4, %r4, %r4}, {%f7786, %f7787, %f7788, %f7789, %f7790, %f7791, %f7792, %f7793};
	bar.warp.sync 	-1;
	wmma.mma.sync.aligned.row.col.m16n16k16.f32.bf16.bf16.f32 {%f7802, %f7803, %f7804, %f7805, %f7806, %f7807, %f7808, %f7809}, {%r4, %r4, %r4, %r4}, {%r4, %r4, %r4, %r4}, {%f7794, %f7795, %f7796, %f7797, %f7798, %f7799, %f7800, %f7801};
	bar.warp.sync 	-1;
	wmma.mma.sync.aligned.row.col.m16n16k16.f32.bf16.bf16.f32 {%f7810, %f7811, %f7812, %f7813, %f7814, %f7815, %f7816, %f7817}, {%r4, %r4, %r4, %r4}, {%r4, %r4, %r4, %r4}, {%f7802, %f7803, %f7804, %f7805, %f7806, %f7807, %f7808, %f7809};
	bar.warp.sync 	-1;
	wmma.mma.sync.aligned.row.col.m16n16k16.f32.bf16.bf16.f32 {%f7818, %f7819, %f7820, %f7821, %f7822, %f7823, %f7824, %f7825}, {%r4, %r4, %r4, %r4}, {%r4, %r4, %r4, %r4}, {%f7810, %f7811, %f7812, %f7813, %f7814, %f7815, %f7816, %f7817};
	bar.warp.sync 	-1;
	wmma.mma.sync.aligned.row.col.m16n16k16.f32.bf16.bf16.f32 {%f7826, %f7827, %f7828, %f7829, %f7830, %f7831, %f7832, %f7833}, {%r4, %r4, %r4, %r4}, {%r4, %r4, %r4, %r4}, {%f7818, %f7819, %f7820, %f7821, %f7822, %f7823, %f7824, %f7825};
	bar.warp.sync 	-1;
	wmma.mma.sync.aligned.row.col.m16n16k16.f32.bf16.bf16.f32 {%f7834, %f7835, %f7836, %f7837, %f7838, %f7839, %f7840, %f7841}, {%r4, %r4, %r4, %r4}, {%r4, %r4, %r4, %r4}, {%f7826, %f7827, %f7828, %f7829, %f7830, %f7831, %f7832, %f7833};
	bar.warp.sync 	-1;
	wmma.mma.sync.aligned.row.col.m16n16k16.f32.bf16.bf16.f32 {%f7842, %f7843, %f7844, %f7845, %f7846, %f7847, %f7848, %f7849}, {%r4, %r4, %r4, %r4}, {%r4, %r4, %r4, %r4}, {%f7834, %f7835, %f7836, %f7837, %f7838, %f7839, %f7840, %f7841};
	bar.warp.sync 	-1;
	wmma.mma.sync.aligned.row.col.m16n16k16.f32.bf16.bf16.f32 {%f7850, %f7851, %f7852, %f7853, %f7854, %f7855, %f7856, %f7857}, {%r4, %r4, %r4, %r4}, {%r4, %r4, %r4, %r4}, {%f7842, %f7843, %f7844, %f7845, %f7846, %f7847, %f7848, %f7849};
	bar.warp.sync 	-1;
	wmma.mma.sync.aligned.row.col.m16n16k16.f32.bf16.bf16.f32 {%f7858, %f7859, %f7860, %f7861, %f7862, %f7863, %f7864, %f7865}, {%r4, %r4, %r4, %r4}, {%r4, %r4, %r4, %r4}, {%f7850, %f7851, %f7852, %f7853, %f7854, %f7855, %f7856, %f7857};
	bar.warp.sync 	-1;
	wmma.mma.sync.aligned.row.col.m16n16k16.f32.bf16.bf16.f32 {%f7866, %f7867, %f7868, %f7869, %f7870, %f7871, %f7872, %f7873}, {%r4, %r4, %r4, %r4}, {%r4, %r4, %r4, %r4}, {%f7858, %f7859, %f7860, %f7861, %f7862, %f7863, %f7864, %f7865};
	bar.warp.sync 	-1;
	wmma.mma.sync.aligned.row.col.m16n16k16.f32.bf16.bf16.f32 {%f7874, %f7875, %f7876, %f7877, %f7878, %f7879, %f7880, %f7881}, {%r4, %r4, %r4, %r4}, {%r4, %r4, %r4, %r4}, {%f7866, %f7867, %f7868, %f7869, %f7870, %f7871, %f7872, %f7873};
	bar.warp.sync 	-1;
	wmma.mma.sync.aligned.row.col.m16n16k16.f32.bf16.bf16.f32 {%f7882, %f7883, %f7884, %f7885, %f7886, %f7887, %f7888, %f7889}, {%r4, %r4, %r4, %r4}, {%r4, %r4, %r4, %r4}, {%f7874, %f7875, %f7876, %f7877, %f7878, %f7879, %f7880, %f7881};
	bar.warp.sync 	-1;
	wmma.mma.sync.aligned.row.col.m16n16k16.f32.bf16.bf16.f32 {%f7890, %f7891, %f7892, %f7893, %f7894, %f7895, %f7896, %f7897}, {%r4, %r4, %r4, %r4}, {%r4, %r4, %r4, %r4}, {%f7882, %f7883, %f7884, %f7885, %f7886, %f7887, %f7888, %f7889};
	bar.warp.sync 	-1;
	wmma.mma.sync.aligned.row.col.m16n16k16.f32.bf16.bf16.f32 {%f7898, %f7899, %f7900, %f7901, %f7902, %f7903, %f7904, %f7905}, {%r4, %r4, %r4, %r4}, {%r4, %r4, %r4, %r4}, {%f7890, %f7891, %f7892, %f7893, %f7894, %f7895, %f7896, %f7897};
	bar.warp.sync 	-1;
	wmma.mma.sync.aligned.row.col.m16n16k16.f32.bf16.bf16.f32 {%f7906, %f7907, %f7908, %f7909, %f7910, %f7911, %f7912, %f7913}, {%r4, %r4, %r4, %r4}, {%r4, %r4, %r4, %r4}, {%f7898, %f7899, %f7900, %f7901, %f7902, %f7903, %f7904, %f7905};
	bar.warp.sync 	-1;
	wmma.mma.sync.aligned.row.col.m16n16k16.f32.bf16.bf16.f32 {%f7914, %f7915, %f7916, %f7917, %f7918, %f7919, %f7920, %f7921}, {%r4, %r4, %r4, %r4}, {%r4, %r4, %r4, %r4}, {%f7906, %f7907, %f7908, %f7909, %f7910, %f7911, %f7912, %f7913};
	bar.warp.sync 	-1;
	wmma.mma.sync.aligned.row.col.m16n16k16.f32.bf16.bf16.f32 {%f7922, %f7923, %f7924, %f7925, %f7926, %f7927, %f7928, %f7929}, {%r4, %r4, %r4, %r4}, {%r4, %r4, %r4, %r4}, {%f7914, %f7915, %f7916, %f7917, %f7918, %f7919, %f7920, %f7921};
	bar.warp.sync 	-1;
	wmma.mma.sync.aligned.row.col.m16n16k16.f32.bf16.bf16.f32 {%f7930, %f7931, %f7932, %f7933, %f7934, %f7935, %f7936, %f7937}, {%r4, %r4, %r4, %r4}, {%r4, %r4, %r4, %r4}, {%f7922, %f7923, %f7924, %f7925, %f7926, %f7927, %f7928, %f7929};
	bar.warp.sync 	-1;
	wmma.mma.sync.aligned.row.col.m16n16k16.f32.bf16.bf16.f32 {%f7938, %f7939, %f7940, %f7941, %f7942, %f7943, %f7944, %f7945}, {%r4, %r4, %r4, %r4}, {%r4, %r4, %r4, %r4}, {%f7930, %f7931, %f7932, %f7933, %f7934, %f7935, %f7936, %f7937};
	bar.warp.sync 	-1;
	wmma.mma.sync.aligned.row.col.m16n16k16.f32.bf16.bf16.f32 {%f7946, %f7947, %f7948, %f7949, %f7950, %f7951, %f7952, %f7953}, {%r4, %r4, %r4, %r4}, {%r4, %r4, %r4, %r4}, {%f7938, %f7939, %f7940, %f7941, %f7942, %f7943, %f7944, %f7945};
	bar.warp.sync 	-1;
	wmma.mma.sync.aligned.row.col.m16n16k16.f32.bf16.bf16.f32 {%f7954, %f7955, %f7956, %f7957, %f7958, %f7959, %f7960, %f7961}, {%r4, %r4, %r4, %r4}, {%r4, %r4, %r4, %r4}, {%f7946, %f7947, %f7948, %f7949, %f7950, %f7951, %f7952, %f7953};
	bar.warp.sync 	-1;
	wmma.mma.sync.aligned.row.col.m16n16k16.f32.bf16.bf16.f32 {%f7962, %f7963, %f7964, %f7965, %f7966, %f7967, %f7968, %f7969}, {%r4, %r4, %r4, %r4}, {%r4, %r4, %r4, %r4}, {%f7954, %f7955, %f7956, %f7957, %f7958, %f7959, %f7960, %f7961};
	bar.warp.sync 	-1;
	wmma.mma.sync.aligned.row.col.m16n16k16.f32.bf16.bf16.f32 {%f7970, %f7971, %f7972, %f7973, %f7974, %f7975, %f7976, %f7977}, {%r4, %r4, %r4, %r4}, {%r4, %r4, %r4, %r4}, {%f7962, %f7963, %f7964, %f7965, %f7966, %f7967, %f7968, %f7969};
	bar.warp.sync 	-1;
	wmma.mma.sync.aligned.row.col.m16n16k16.f32.bf16.bf16.f32 {%f7978, %f7979, %f7980, %f7981, %f7982, %f7983, %f7984, %f7985}, {%r4, %r4, %r4, %r4}, {%r4, %r4, %r4, %r4}, {%f7970, %f7971, %f7972, %f7973, %f7974, %f7975, %f7976, %f7977};
	bar.warp.sync 	-1;
	wmma.mma.sync.aligned.row.col.m16n16k16.f32.bf16.bf16.f32 {%f7986, %f7987, %f7988, %f7989, %f7990, %f7991, %f7992, %f7993}, {%r4, %r4, %r4, %r4}, {%r4, %r4, %r4, %r4}, {%f7978, %f7979, %f7980, %f7981, %f7982, %f7983, %f7984, %f7985};
	bar.warp.sync 	-1;
	wmma.mma.sync.aligned.row.col.m16n16k16.f32.bf16.bf16.f32 {%f7994, %f7995, %f7996, %f7997, %f7998, %f7999, %f8000, %f8001}, {%r4, %r4, %r4, %r4}, {%r4, %r4, %r4, %r4}, {%f7986, %f7987, %f7988, %f7989, %f7990, %f7991, %f7992, %f7993};
	bar.warp.sync 	-1;
	wmma.mma.sync.aligned.row.col.m16n16k16.f32.bf16.bf16.f32 {%f8002, %f8003, %f8004, %f8005, %f8006, %f8007, %f8008, %f8009}, {%r4, %r4, %r4, %r4}, {%r4, %r4, %r4, %r4}, {%f7994, %f7995, %f7996, %f7997, %f7998, %f7999, %f8000, %f8001};
	bar.warp.sync 	-1;
	wmma.mma.sync.aligned.row.col.m16n16k16.f32.bf16.bf16.f32 {%f8010, %f8011, %f8012, %f8013, %f8014, %f8015, %f8016, %f8017}, {%r4, %r4, %r4, %r4}, {%r4, %r4, %r4, %r4}, {%f8002, %f8003, %f8004, %f8005, %f8006, %f8007, %f8008, %f8009};
	bar.warp.sync 	-1;
	wmma.mma.sync.aligned.row.col.m16n16k16.f32.bf16.bf16.f32 {%f8018, %f8019, %f8020, %f8021, %f8022, %f8023, %f8024, %f8025}, {%r4, %r4, %r4, %r4}, {%r4, %r4, %r4, %r4}, {%f8010, %f8011, %f8012, %f8013, %f8014, %f8015, %f8016, %f8017};
	bar.warp.sync 	-1;
	wmma.mma.sync.aligned.row.col.m16n16k16.f32.bf16.bf16.f32 {%f8026, %f8027, %f8028, %f8029, %f8030, %f8031, %f8032, %f8033}, {%r4, %r4, %r4, %r4}, {%r4, %r4, %r4, %r4}, {%f8018, %f8019, %f8020, %f8021, %f8022, %f8023, %f8024, %f8025};
	bar.warp.sync 	-1;
	wmma.mma.sync.aligned.row.col.m16n16k16.f32.bf16.bf16.f32 {%f8034, %f8035, %f8036, %f8037, %f8038, %f8039, %f8040, %f8041}, {%r4, %r4, %r4, %r4}, {%r4, %r4, %r4, %r4}, {%f8026, %f8027, %f8028, %f8029, %f8030, %f8031, %f8032, %f8033};
	bar.warp.sync 	-1;
	wmma.mma.sync.aligned.row.col.m16n16k16.f32.bf16.bf16.f32 {%f8042, %f8043, %f8044, %f8045, %f8046, %f8047, %f8048, %f8049}, {%r4, %r4, %r4, %r4}, {%r4, %r4, %r4, %r4}, {%f8034, %f8035, %f8036, %f8037, %f8038, %f8039, %f8040, %f8041};
	bar.warp.sync 	-1;
	wmma.mma.sync.aligned.row.col.m16n16k16.f32.bf16.bf16.f32 {%f8050, %f8051, %f8052, %f8053, %f8054, %f8055, %f8056, %f8057}, {%r4, %r4, %r4, %r4}, {%r4, %r4, %r4, %r4}, {%f8042, %f8043, %f8044, %f8045, %f8046, %f8047, %f8048, %f8049};
	bar.warp.sync 	-1;
	wmma.mma.sync.aligned.row.col.m16n16k16.f32.bf16.bf16.f32 {%f8058, %f8059, %f8060, %f8061, %f8062, %f8063, %f8064, %f8065}, {%r4, %r4, %r4, %r4}, {%r4, %r4, %r4, %r4}, {%f8050, %f8051, %f8052, %f8053, %f8054, %f8055, %f8056, %f8057};
	bar.warp.sync 	-1;
	wmma.mma.sync.aligned.row.col.m16n16k16.f32.bf16.bf16.f32 {%f8066, %f8067, %f8068, %f8069, %f8070, %f8071, %f8072, %f8073}, {%r4, %r4, %r4, %r4}, {%r4, %r4, %r4, %r4}, {%f8058, %f8059, %f8060, %f8061, %f8062, %f8063, %f8064, %f8065};
	bar.warp.sync 	-1;
	wmma.mma.sync.aligned.row.col.m16n16k16.f32.bf16.bf16.f32 {%f8074, %f8075, %f8076, %f8077, %f8078, %f8079, %f8080, %f8081}, {%r4, %r4, %r4, %r4}, {%r4, %r4, %r4, %r4}, {%f8066, %f8067, %f8068, %f8069, %f8070, %f8071, %f8072, %f8073};
	bar.warp.sync 	-1;
	wmma.mma.sync.aligned.row.col.m16n16k16.f32.bf16.bf16.f32 {%f8082, %f8083, %f8084, %f8085, %f8086, %f8087, %f8088, %f8089}, {%r4, %r4, %r4, %r4}, {%r4, %r4, %r4, %r4}, {%f8074, %f8075, %f8076, %f8077, %f8078, %f8079, %f8080, %f8081};
	bar.warp.sync 	-1;
	wmma.mma.sync.aligned.row.col.m16n16k16.f32.bf16.bf16.f32 {%f8090, %f8091, %f8092, %f8093, %f8094, %f8095, %f8096, %f8097}, {%r4, %r4, %r4, %r4}, {%r4, %r4, %r4, %r4}, {%f8082, %f8083, %f8084, %f8085, %f8086, %f8087, %f8088, %f8089};
	bar.warp.sync 	-1;
	wmma.mma.sync.aligned.row.col.m16n16k16.f32.bf16.bf16.f32 {%f8098, %f8099, %f8100, %f8101, %f8102, %f8103, %f8104, %f8105}, {%r4, %r4, %r4, %r4}, {%r4, %r4, %r4, %r4}, {%f8090, %f8091, %f8092, %f8093, %f8094, %f8095, %f8096, %f8097};
	bar.warp.sync 	-1;
	wmma.mma.sync.aligned.row.col.m16n16k16.f32.bf16.bf16.f32 {%f8106, %f8107, %f8108, %f8109, %f8110, %f8111, %f8112, %f8113}, {%r4, %r4, %r4, %r4}, {%r4, %r4, %r4, %r4}, {%f8098, %f8099, %f8100, %f8101, %f8102, %f8103, %f8104, %f8105};
	bar.warp.sync 	-1;
	wmma.mma.sync.aligned.row.col.m16n16k16.f32.bf16.bf16.f32 {%f8114, %f8115, %f8116, %f8117, %f8118, %f8119, %f8120, %f8121}, {%r4, %r4, %r4, %r4}, {%r4, %r4, %r4, %r4}, {%f8106, %f8107, %f8108, %f8109, %f8110, %f8111, %f8112, %f8113};
	bar.warp.sync 	-1;
	wmma.mma.sync.aligned.row.col.m16n16k16.f32.bf16.bf16.f32 {%f8122, %f8123, %f8124, %f8125, %f8126, %f8127, %f8128, %f8129}, {%r4, %r4, %r4, %r4}, {%r4, %r4, %r4, %r4}, {%f8114, %f8115, %f8116, %f8117, %f8118, %f8119, %f8120, %f8121};
	bar.warp.sync 	-1;
	wmma.mma.sync.aligned.row.col.m16n16k16.f32.bf16.bf16.f32 {%f8130, %f8131, %f8132, %f8133, %f8134, %f8135, %f8136, %f8137}, {%r4, %r4, %r4, %r4}, {%r4, %r4, %r4, %r4}, {%f8122, %f8123, %f8124, %f8125, %f8126, %f8127, %f8128, %f8129};
	bar.warp.sync 	-1;
	wmma.mma.sync.aligned.row.col.m16n16k16.f32.bf16.bf16.f32 {%f8138, %f8139, %f8140, %f8141, %f8142, %f8143, %f8144, %f8145}, {%r4, %r4, %r4, %r4}, {%r4, %r4, %r4, %r4}, {%f8130, %f8131, %f8132, %f8133, %f8134, %f8135, %f8136, %f8137};
	bar.warp.sync 	-1;
	wmma.mma.sync.aligned.row.col.m16n16k16.f32.bf16.bf16.f32 {%f8146, %f8147, %f8148, %f8149, %f8150, %f8151, %f8152, %f8153}, {%r4, %r4, %r4, %r4}, {%r4, %r4, %r4, %r4}, {%f8138, %f8139, %f8140, %f8141, %f8142, %f8143, %f8144, %f8145};
	bar.warp.sync 	-1;
	wmma.mma.sync.aligned.row.col.m16n16k16.f32.bf16.bf16.f32 {%f8154, %f8155, %f8156, %f8157, %f8158, %f8159, %f8160, %f8161}, {%r4, %r4, %r4, %r4}, {%r4, %r4, %r4, %r4}, {%f8146, %f8147, %f8148, %f8149, %f8150, %f8151, %f8152, %f8153};
	bar.warp.sync 	-1;
	wmma.mma.sync.aligned.row.col.m16n16k16.f32.bf16.bf16.f32 {%f8162, %f8163, %f8164, %f8165, %f8166, %f8167, %f8168, %f8169}, {%r4, %r4, %r4, %r4}, {%r4, %r4, %r4, %r4}, {%f8154, %f8155, %f8156, %f8157, %f8158, %f8159, %f8160, %f8161};
	bar.warp.sync 	-1;
	wmma.mma.sync.aligned.row.col.m16n16k16.f32.bf16.bf16.f32 {%f8170, %f8171, %f8172, %f8173, %f8174, %f8175, %f8176, %f8177}, {%r4, %r4, %r4, %r4}, {%r4, %r4, %r4, %r4}, {%f8162, %f8163, %f8164, %f8165, %f8166, %f8167, %f8168, %f8169};
	bar.warp.sync 	-1;
	wmma.mma.sync.aligned.row.col.m16n16k16.f32.bf16.bf16.f32 {%f8178, %f8179, %f8180, %f8181, %f8182, %f8183, %f8184, %f8185}, {%r4, %r4, %r4, %r4}, {%r4, %r4, %r4, %r4}, {%f8170, %f8171, %f8172, %f8173, %f8174, %f8175, %f8176, %f8177};
	bar.warp.sync 	-1;
	wmma.mma.sync.aligned.row.col.m16n16k16.f32.bf16.bf16.f32 {%f8186, %f8187, %f8188, %f8189, %f8190, %f8191, %f8192, %f8193}, {%r4, %r4, %r4, %r4}, {%r4, %r4, %r4, %r4}, {%f8178, %f8179, %f8180, %f8181, %f8182, %f8183, %f8184, %f8185};
	bar.warp.sync 	-1;
	wmma.mma.sync.aligned.row.col.m16n16k16.f32.bf16.bf16.f32 {%f8194, %f8195, %f8196, %f8197, %f8198, %f8199, %f8200, %f8201}, {%r4, %r4, %r4, %r4}, {%r4, %r4, %r4, %r4}, {%f8186, %f8187, %f8188, %f8189, %f8190, %f8191, %f8192, %f8193};
	bar.warp.sync 	-1;
	wmma.mma.sync.aligned.row.col.m16n16k16.f32.bf16.bf16.f32 {%f8209, %f8208, %f8207, %f8206, %f8205, %f8204, %f8203, %f8202}, {%r4, %r4, %r4, %r4}, {%r4, %r4, %r4, %r4}, {%f8194, %f8195, %f8196, %f8197, %f8198, %f8199, %f8200, %f8201};
	bar.warp.sync 	-1;
	add.s32 	%r13, %r13, 1024;
	setp.ne.s32 	%p1, %r13, 8192;
	@%p1 bra 	$L__BB22_1;
	cvta.to.global.u64 	%rd3, %rd1;
	cvta.to.global.u64 	%rd4, %rd2;
	mov.u32 	%r9, %tid.y;
	shl.b32 	%r10, %r9, 8;
	mul.wide.u32 	%rd5, %r10, 4;
	add.s64 	%rd6, %rd3, %rd5;
	mov.b32 	%r11, 16;
	wmma.store.d.sync.aligned.row.m16n16k16.global.f32 	[%rd6], {%f8209, %f8208, %f8207, %f8206, %f8205, %f8204, %f8203, %f8202}, %r11;
	mov.b32 	%r12, 0;
	st.global.u32 	[%rd4], %r12;
	ret;

}
	// .globl	_Z23mma_bf16bf16f32_32_8_16PvPi
.visible .entry _Z23mma_bf16bf16f32_32_8_16PvPi(
	.param .u64 .ptr .align 1 _Z23mma_bf16bf16f32_32_8_16PvPi_param_0,
	.param .u64 .ptr .align 1 _Z23mma_bf16bf16f32_32_8_16PvPi_param_1
)
{
	.reg .pred 	%p<2>;
	.reg .b16 	%rs<2>;
	.reg .b32 	%r<20>;
	.reg .b32 	%f<8210>;
	.reg .b64 	%rd<7>;

	ld.param.u64 	%rd1, [_Z23mma_bf16bf16f32_32_8_16PvPi_param_0];
	ld.param.u64 	%rd2, [_Z23mma_bf16bf16f32_32_8_16PvPi_param_1];
	mov.b32 	%r19, 0;
	// begin inline asm
	cvt.rn.bf16.s32 %rs1, %r19;
	// end inline asm
	mov.b32 	%r10, {%rs1, %rs1};
	mov.f32 	%f8202, 0f00000000;
	mov.f32 	%f8203, %f8202;
	mov.f32 	%f8204, %f8202;
	mov.f32 	%f8205, %f8202;
	mov.f32 	%f8206, %f8202;
	mov.f32 	%f8207, %f8202;
	mov.f32 	%f8208, %f8202;
	mov.f32 	%f8209, %f8202;
$L__BB23_1:
	.pragma "nounroll";
	wmma.mma.sync.aligned.row.col.m32n8k16.f32.bf16.bf16.f32 {%f18, %f19, %f20, %f21, %f22, %f23, %f24, %f25}, {%r10, %r10, %r10, %r10, %r10, %r10, %r10, %r10}, {%r10, %r10}, {%f8209, %f8208, %f8207, %f8206, %f8205, %f8204, %f8203, %f8202};
	bar.warp.sync 	-1;
	wmma.mma.sync.aligned.row.col.m32n8k16.f32.bf16.bf16.f32 {%f26, %f27, %f28, %f29, %f30, %f31, %f32, %f33}, {%r10, %r10, %r10, %r10, %r10, %r10, %r10, %r10}, {%r10, %r10}, {%f18, %f19, %f20, %f21, %f22, %f23, %f24, %f25};
	bar.warp.sync 	-1;
	wmma.mma.sync.aligned.row.col.m32n8k16.f32.bf16.bf16.f32 {%f34, %f35, %f36, %f37, %f38, %f39, %f40, %f41}, {%r10, %r10, %r10, %r10, %r10, %r10, %r10, %r10}, {%r10, %r10}, {%f26, %f27, %f28, %f29, %f30, %f31, %f32, %f33};
	bar.warp.sync 	-1;
	wmma.mma.sync.aligned.row.col.m32n8k16.f32.bf16.bf16.f32 {%f42, %f43, %f44, %f45, %f46, %f47, %f48, %f49}, {%r10, %r10, %r10, %r10, %r10, %r10, %r10, %r10}, {%r10, %r10}, {%f34, %f35, %f36, %f37, %f38, %f39, %f40, %f41};
	bar.warp.sync 	-1;
	wmma.mma.sync.aligned.row.col.m32n8k16.f32.bf16.bf16.f32 {%f50, %f51, %f52, %f53, %f54, %f55, %f56, %f57}, {%r10, %r10, %r10, %r10, %r10, %r10, %r10, %r10}, {%r10, %r10}, {%f42, %f43, %f44, %f45, %f46, %f47, %f48, %f49};
	bar.warp.sync 	-1;
	wmma.mma.sync.aligned.row.col.m32n8k16.f32.bf16.bf16.f32 {%f58, %f59, %f60, %f61, %f62, %f63, %f64, %f65}, {%r10, %r10, %r10, %r10, %r10, %r10, %r10, %r10}, {%r10, %r10}, {%f50, %f51, %f52, %f53, %f54, %f55, %f56, %f57};
	bar.warp.sync 	-1;
	wmma.mma.sync.aligned.row.col.m32n8k16.f32.bf16.bf16.f32 {%f66, %f67, %f68, %f69, %f70, %f71, %f72, %f73}, {%r10, %r10, %r10, %r10, %r10, %r10, %r10, %r10}, {%r10, %r10}, {%f58, %f59, %f60, %f61, %f62, %f63, %f64, %f65};
	bar.warp.sync 	-1;
	wmma.mma.sync.aligned.row.col.m32n8k16.f32.bf16.bf16.f32 {%f74, %f75, %f76, %f77, %f78, %f79, %f80, %f81}, {%r10, %r10, %r10, %r10, %r10, %r10, %r10, %r10}, {%r10, %r10}, {%f66, %f67, %f68, %f69, %f70, %f71, %f72, %f73};
	bar.warp.sync 	-1;
	wmma.mma.sync.aligned.row.col.m32n8k16.f32.bf16.bf16.f32 {%f82, %f83, %f84, %f85, %f86, %f87, %f88, %f89}, {%r10, %r10, %r10, %r10, %r10, %r10, %r10, %r10}, {%r10, %r10}, {%f74, %f75, %f76, %f77, %f78, %f79, %f80, %f81};
	bar.warp.sync 	-1;
	wmma.mma.sync.aligned.row.col.m32n8k16.f32.bf16.bf16.f32 {%f90, %f91, %f92, %f93, %f94, %f95, %f96, %f97}, {%r10, %r10, %r10, %r10, %r10, %r10, %r10, %r10}, {%r10, %r10}, {%f82, %f83, %f84, %f85, %f86, %f87, %f88, %f89};
	bar.warp.sync 	-1;
	wmma.mma.sync.aligned.row.col.m32n8k16.f32.bf16.bf16.f32 {%f98, %f99, %f100, %f101, %f102, %f103, %f104, %f105}, {%r10, %r10, %r10, %r10, %r10, %r10, %r10, %r10}, {%r10, %r10}, {%f90, %f91, %f92, %f93, %f94, %f95, %f96, %f97};
	bar.warp.sync 	-1;
	wmma.mma.sync.aligned.row.col.m32n8k16.f32.bf16.bf16.f32 {%f106, %f107, %f108, %f109, %f110, %f111, %f112, %f113}, {%r10, %r10, %r10, %r10, %r10, %r10, %r10, %r10}, {%r10, %r10}, {%f98, %f99, %f100, %f101, %f102, %f103, %f104, %f105};
	bar.warp.sync 	-1;
	wmma.mma.sync.aligned.row.col.m32n8k16.f32.bf16.bf16.f32 {%f114, %f115, %f116, %f117, %f118, %f119, %f120, %f121}, {%r10, %r10, %r10, %r10, %r10, %r10, %r10, %r10}, {%r10, %r10}, {%f106, %f107, %f108, %f109, %f110, %f111, %f112, %f113};
	bar.warp.sync 	-1;
	wmma.mma.sync.aligned.row.col.m32n8k16.f32.bf16.bf16.f32 {%f122, %f123, %f124, %f125, %f126, %f127, %f128, %f129}, {%r10, %r10, %r10, %r10, %r10, %r10, %r10, %r10}, {%r10, %r10}, {%f114, %f115, %f116, %f117, %f118, %f119, %f120, %f121};
	bar.warp.sync 	-1;
	wmma.mma.sync.aligned.row.col.m32n8k16.f32.bf16.bf16.f32 {%f130, %f131, %f132, %f133, %f134, %f135, %f136, %f137}, {%r10, %r10, %r10, %r10, %r10, %r10, %r10, %r10}, {%r10, %r10}, {%f122, %f123, %f124, %f125, %f126, %f127, %f128, %f129};
	bar.warp.sync 	-1;
	wmma.mma.sync.aligned.row.col.m32n8k16.f32.bf16.bf16.f32 {%f138, %f139, %f140, %f141, %f142, %f143, %f144, %f145}, {%r10, %r10, %r10, %r10, %r10, %r10, %r10, %r10}, {%r10, %r10}, {%f130, %f131, %f132, %f133, %f134, %f135, %f136, %f137};
	bar.warp.sync 	-1;
	wmma.mma.sync.aligned.row.col.m32n8k16.f32.bf16.bf16.f32 {%f146, %f147, %f148, %f149, %f150, %f151, %f152, %f153}, {%r10, %r10, %r10, %r10, %r10, %r10, %r10, %r10}, {%r10, %r10}, {%f138, %f139, %f140, %f141, %f142, %f143, %f144, %f145};
	bar.warp.sync 	-1;
	wmma.mma.sync.aligned.row.col.m32n8k16.f32.bf16.bf16.f32 {%f154, %f155, %f156, %f157, %f158, %f159, %f160, %f161}, {%r10, %r10, %r10, %r10, %r10, %r10, %r10, %r10}, {%r10, %r10}, {%f146, %f147, %f148, %f149, %f150, %f151, %f152, %f153};
	bar.warp.sync 	-1;
	wmma.mma.sync.aligned.row.col.m32n8k16.f32.bf16.bf16.f32 {%f162, %f163, %f164, %f165, %f166, %f167, %f168, %f169}, {%r10, %r10, %r10, %r10, %r10, %r10, %r10, %r10}, {%r10, %r10}, {%f154, %f155, %f156, %f157, %f158, %f159, %f160, %f161};
	bar.warp.sync 	-1;
	wmma.mma.sync.aligned.row.col.m32n8k16.f32.bf16.bf16.f32 {%f170, %f171, %f172, %f173, %f174, %f175, %f176, %f177}, {%r10, %r10, %r10, %r10, %r10, %r10, %r10, %r10}, {%r10, %r10}, {%f162, %f163, %f164, %f165, %f166, %f167, %f168, %f169};
	bar.warp.sync 	-1;
	wmma.mma.sync.aligned.row.col.m32n8k16.f32.bf16.bf16.f32 {%f178, %f179, %f180, %f181, %f182, %f183, %f184, %f185}, {%r10, %r10, %r10, %r10, %r10, %r10, %r10, %r10}, {%r10, %r10}, {%f170, %f171, %f172, %f173, %f174, %f175, %f176, %f177};
	bar.warp.sync 	-1;
	wmma.mma.sync.aligned.row.col.m32n8k16.f32.bf16.bf16.f32 {%f186, %f187, %f188, %f189, %f190, %f191, %f192, %f193}, {%r10, %r10, %r10, %r10, %r10, %r10, %r10, %r10}, {%r10, %r10}, {%f178, %f179, %f180, %f181, %f182, %f183, %f184, %f185};
	bar.warp.sync 	-1;
	wmma.mma.sync.aligned.row.col.m32n8k16.f32.bf16.bf16.f32 {%f194, %f195, %f196, %f197, %f198, %f199, %f200, %f201}, {%r10, %r10, %r10, %r10, %r10, %r10, %r10, %r10}, {%r10, %r10}, {%f186, %f187, %f188, %f189, %f190, %f191, %f192, %f193};
	bar.warp.sync 	-1;
	wmma.mma.sync.aligned.row.col.m32n8k16.f32.bf16.bf16.f32 {%f202, %f203, %f204, %f205, %f206, %f207, %f208, %f209}, {%r10, %r10, %r10, %r10, %r10, %r10, %r10, %r10}, {%r10, %r10}, {%f194, %f195, %f196, %f197, %f198, %f199, %f200, %f201};
	bar.warp.sync 	-1;
	wmma.mma.sync.aligned.row.col.m32n8k16.f32.bf16.bf16.f32 {%f210, %f211, %f212, %f213, %f214, %f215, %f216, %f217}, {%r10, %r10, %r10, %r10, %r10, %r10, %r10, %r10}, {%r10, %r10}, {%f202, %f203, %f204, %f205, %f206, %f207, %f208, %f209};
	bar.warp.sync 	-1;
	wmma.mma.sync.aligned.row.col.m32n8k16.f32.bf16.bf16.f32 {%f218, %f219, %f220, %f221, %f222, %f223, %f224, %f225}, {%r10, %r10, %r10, %r10, %r10, %r10, %r10, %r10}, {%r10, %r10}, {%f210, %f211, %f212, %f213, %f214, %f215, %f216, %f217};
	bar.warp.sync 	-1;
	wmma.mma.sync.aligned.row.col.m32n8k16.f32.bf16.bf16.f32 {%f226, %f227, %f228, %f229, %f230, %f231, %f232, %f233}, {%r10, %r10, %r10, %r10, %r10, %r10, %r10, %r10}, {%r10, %r10}, {%f218, %f219, %f220, %f221, %f222, %f223, %f224, %f225};
	bar.warp.sync 	-1;
	wmma.mma.sync.aligned.row.col.m32n8k16.f32.bf16.bf16.f32 {%f234, %f235, %f236, %f237, %f238, %f239, %f240, %f241}, {%r10, %r10, %r10, %r10, %r10, %r10, %r10, %r10}, {%r10, %r10}, {%f226, %f227, %f228, %f229, %f230, %f231, %f232, %f233};
	bar.warp.sync 	-1;
	wmma.mma.sync.aligned.row.col.m32n8k16.f32.bf16.bf16.f32 {%f242, %f243, %f244, %f245, %f246, %f247, %f248, %f249}, {%r10, %r10, %r10, %r10, %r10, %r10, %r10, %r10}, {%r10, %r10}, {%f234, %f235, %f236, %f237, %f238, %f239, %f240, %f241};
	bar.warp.sync 	-1;
	wmma.mma.sync.aligned.row.col.m32n8k16.f32.bf16.bf16.f32 {%f250, %f251, %f252, %f253, %f254, %f255, %f256, %f257}, {%r10, %r10, %r10, %r10, %r10, %r10, %r10, %r10}, {%r10, %r10}, {%f242, %f243, %f244, %f245, %f246, %f247, %f248, %f249};
	bar.warp.sync 	-1;
	wmma.mma.sync.aligned.row.col.m32n8k16.f32.bf16.bf16.f32 {%f258, %f259, %f260, %f261, %f262, %f263, %f264, %f265}, {%r10, %r10, %r10, %r10, %r10, %r10, %r10, %r10}, {%r10, %r10}, {%f250, %f251, %f252, %f253, %f254, %f255, %f256, %f257};
	bar.warp.sync 	-1;
	wmma.mma.sync.aligned.row.col.m32n8k16.f32.bf16.bf16.f32 {%f266, %f267, %f268, %f269, %f270, %f271, %f272, %f273}, {%r10, %r10, %r10, %r10, %r10, %r10, %r10, %r10}, {%r10, %r10}, {%f258, %f259, %f260, %f261, %f262, %f263, %f264, %f265};
	bar.warp.sync 	-1;
	wmma.mma.sync.aligned.row.col.m32n8k16.f32.bf16.bf16.f32 {%f274, %f275, %f276, %f277, %f278, %f279, %f280, %f281}, {%r10, %r10, %r10, %r10, %r10, %r10, %r10, %r10}, {%r10, %r10}, {%f266, %f267, %f268, %f269, %f270, %f271, %f272, %f273};
	bar.warp.sync 	-1;
	wmma.mma.sync.aligned.row.col.m32n8k16.f32.bf16.bf16.f32 {%f282, %f283, %f284, %f285, %f286, %f287, %f288, %f289}, {%r10, %r10, %r10, %r10, %r10, %r10, %r10, %r10}, {%r10, %r10}, {%f274, %f275, %f276, %f277, %f278, %f279, %f280, %f281};
	bar.warp.sync 	-1;
	wmma.mma.sync.aligned.row.col.m32n8k16.f32.bf16.bf16.f32 {%f290, %f291, %f292, %f293, %f294, %f295, %f296, %f297}, {%r10, %r10, %r10, %r10, %r10, %r10, %r10, %r10}, {%r10, %r10}, {%f282, %f283, %f284, %f285, %f286, %f287, %f288, %f289};
	bar.warp.sync 	-1;
	wmma.mma.sync.aligned.row.col.m32n8k16.f32.bf16.bf16.f32 {%f298, %f299, %f300, %f301, %f302, %f303, %f304, %f305}, {%r10, %r10, %r10, %r10, %r10, %r10, %r10, %r10}, {%r10, %r10}, {%f290, %f291, %f292, %f293, %f294, %f295, %f296, %f297};
	bar.warp.sync 	-1;
	wmma.mma.sync.aligned.row.col.m32n8k16.f32.bf16.bf16.f32 {%f306, %f307, %f308, %f309, %f310, %f311, %f312, %f313}, {%r10, %r10, %r10, %r10, %r10, %r10, %r10, %r10}, {%r10, %r10}, {%f298, %f299, %f300, %f301, %f302, %f303, %f304, %f305};
	bar.warp.sync 	-1;
	wmma.mma.sync.aligned.row.col.m32n8k16.f32.bf16.bf16.f32 {%f314, %f315, %f316, %f317, %f318, %f319, %f320, %f321}, {%r10, %r10, %r10, %r10, %r10, %r10, %r10, %r10}, {%r10, %r10}, {%f306, %f307, %f308, %f309, %f310, %f311, %f312, %f313};
	bar.warp.sync 	-1;
	wmma.mma.sync.aligned.row.col.m32n8k16.f32.bf16.bf16.f32 {%f322, %f323, %f324, %f325, %f326, %f327, %f328, %f329}, {%r10, %r10, %r10, %r10, %r10, %r10, %r10, %r10}, {%r10, %r10}, {%f314, %f315, %f316, %f317, %f318, %f319, %f320, %f321};
	bar.warp.sync 	-1;
	wmma.mma.sync.aligned.row.col.m32n8k16.f32.bf16.bf16.f32 {%f330, %f331, %f332, %f333, %f334, %f335, %f336, %f337}, {%r10, %r10, %r10, %r10, %r10, %r10, %r10, %r10}, {%r10, %r10}, {%f322, %f323, %f324, %f325, %f326, %f327, %f328, %f329};
	bar.warp.sync 	-1;
	wmma.mma.sync.aligned.row.col.m32n8k16.f32.bf16.bf16.f32 {%f338, %f339, %f340, %f341, %f342, %f343, %f344, %f345}, {%r10, %r10, %r10, %r10, %r10, %r10, %r10, %r10}, {%r10, %r10}, {%f330, %f331, %f332, %f333, %f334, %f335, %f336, %f337};
	bar.warp.sync 	-1;
	wmma.mma.sync.aligned.row.col.m32n8k16.f32.bf16.bf16.f32 {%f346, %f347, %f348, %f349, %f350, %f351, %f352, %f353}, {%r10, %r10, %r10, %r10, %r10, %r10, %r10, %r10}, {%r10, %r10}, {%f338, %f339, %f340, %f341, %f342, %f343, %f344, %f345};
	bar.warp.sync 	-1;
	wmma.mma.sync.aligned.row.col.m32n8k16.f32.bf16.bf16.f32 {%f354, %f355, %f356, %f357, %f358, %f359, %f360, %f361}, {%r10, %r10, %r10, %r10, %r10, %r10, %r10, %r10}, {%r10, %r10}, {%f346, %f347, %f348, %f349, %f350, %f351, %f352, %f353};
	bar.warp.sync 	-1;
	wmma.mma.sync.aligned.row.col.m32n8k16.f32.bf16.bf16.f32 {%f362, %f363, %f364, %f365, %f366, %f367, %f368, %f369}, {%r10, %r10, %r10, %r10, %r10, %r10, %r10, %r10}, {%r10, %r10}, {%f354, %f355, %f356, %f357, %f358, %f359, %f360, %f361};
	bar.warp.sync 	-1;
	wmma.mma.sync.aligned.row.col.m32n8k16.f32.bf16.bf16.f32 {%f370, %f371, %f372, %f373, %f374, %f375, %f376, %f377}, {%r10, %r10, %r10, %r10, %r10, %r10, %r10, %r10}, {%r10, %r10}, {%f362, %f363, %f364, %f365, %f366, %f367, %f368, %f369};
	bar.warp.sync 	-1;
	wmma.mma.sync.aligned.row.col.m32n8k16.f32.bf16.bf16.f32 {%f378, %f379, %f380, %f381, %f382, %f383, %f384, %f385}, {%r10, %r10, %r10, %r10, %r10, %r10, %r10, %r10}, {%r10, %r10}, {%f370, %f371, %f372, %f373, %f374, %f375, %f376, %f377};
	bar.warp.sync 	-1;
	wmma.mma.sync.aligned.row.col.m32n8k16.f32.bf16.bf16.f32 {%f386, %f387, %f388, %f389, %f390, %f391, %f392, %f393}, {%r10, %r10, %r10, %r10, %r10, %r10, %r10, %r10}, {%r10, %r10}, {%f378, %f379, %f380, %f381, %f382, %f383, %f384, %f385};
	bar.warp.sync 	-1;
	wmma.mma.sync.aligned.row.col.m32n8k16.f32.bf16.bf16.f32 {%f394, %f395, %f396, %f397, %f398, %f399, %f400, %f401}, {%r10, %r10, %r10, %r10, %r10, %r10, %r10, %r10}, {%r10, %r10}, {%f386, %f387, %f388, %f389, %f390, %f391, %f392, %f393};
	bar.warp.sync 	-1;
	wmma.mma.sync.aligned.row.col.m32n8k16.f32.bf16.bf16.f32 {%f402, %f403, %f404, %f405, %f406, %f407, %f408, %f409}, {%r10, %r10, %r10, %r10, %r10, %r10, %r10, %r10}, {%r10, %r10}, {%f394, %f395, %f396, %f397, %f398, %f399, %f400, %f401};
	bar.warp.sync 	-1;
	wmma.mma.sync.aligned.row.col.m32n8k16.f32.bf16.bf16.f32 {%f410, %f411, %f412, %f413, %f414, %f415, %f416, %f417}, {%r10, %r10, %r10, %r10, %r10, %r10, %r10, %r10}, {%r10, %r10}, {%f402, %f403, %f404, %f405, %f406, %f407, %f408, %f409};
	bar.warp.sync 	-1;
	wmma.mma.sync.aligned.row.col.m32n8k16.f32.bf16.bf16.f32 {%f418, %f419, %f420, %f421, %f422, %f423, %f424, %f425}, {%r10, %r10, %r10, %r10, %r10, %r10, %r10, %r10}, {%r10, %r10}, {%f410, %f411, %f412, %f413, %f414, %f415, %f416, %f417};
	bar.warp.sync 	-1;
	wmma.mma.sync.aligned.row.col.m32n8k16.f32.bf16.bf16.f32 {%f426, %f427, %f428, %f429, %f430, %f431, %f432, %f433}, {%r10, %r10, %r10, %r10, %r10, %r10, %r10, %r10}, {%r10, %r10}, {%f418, %f419, %f420, %f421, %f422, %f423, %f424, %f425};
	bar.warp.sync 	-1;
	wmma.mma.sync.aligned.row.col.m32n8k16.f32.bf16.bf16.f32 {%f434, %f435, %f436, %f437, %f438, %f439, %f440, %f441}, {%r10, %r10, %r10, %r10, %r10, %r10, %r10, %r10}, {%r10, %r10}, {%f426, %f427, %f428, %f429, %f430, %f431, %f432, %f433};
	bar.warp.sync 	-1;
	wmma.mma.sync.aligned.row.col.m32n8k16.f32.bf16.bf16.f32 {%f442, %f443, %f444, %f445, %f446, %f447, %f448, %f449}, {%r10, %r10, %r10, %r10, %r10, %r10, %r10, %r10}, {%r10, %r10}, {%f434, %f435, %f436, %f437, %f438, %f439, %f440, %f441};
	bar.warp.sync 	-1;
	wmma.mma.sync.aligned.row.col.m32n8k16.f32.bf16.bf16.f32 {%f450, %f451, %f452, %f453, %f454, %f455, %f456, %f457}, {%r10, %r10, %r10, %r10, %r10, %r10, %r10, %r10}, {%r10, %r10}, {%f442, %f443, %f444, %f445, %f446, %f447, %f448, %f449};
	bar.warp.sync 	-1;
	wmma.mma.sync.aligned.row.col.m32n8k16.f32.bf16.bf16.f32 {%f458, %f459, %f460, %f461, %f462, %f463, %f464, %f465}, {%r10, %r10, %r10, %r10, %r10, %r10, %r10, %r10}, {%r10, %r10}, {%f450, %f451, %f452, %f453, %f454, %f455, %f456, %f457};
	bar.warp.sync 	-1;
	wmma.mma.sync.aligned.row.col.m32n8k16.f32.bf16.bf16.f32 {%f466, %f467, %f468, %f469, %f470, %f471, %f472, %f473}, {%r10, %r10, %r10, %r10, %r10, %r10, %r10, %r10}, {%r10, %r10}, {%f458, %f459, %f460, %f461, %f462, %f463, %f464, %f465};
	bar.warp.sync 	-1;
	wmma.mma.sync.aligned.row.col.m32n8k16.f32.bf16.bf16.f32 {%f474, %f475, %f476, %f477, %f478, %f479, %f480, %f481}, {%r10, %r10, %r10, %r10, %r10, %r10, %r10, %r10}, {%r10, %r10}, {%f466, %f467, %f468, %f469, %f470, %f471, %f472, %f473};
	bar.warp.sync 	-1;
	wmma.mma.sync.aligned.row.col.m32n8k16.f32.bf16.bf16.f32 {%f482, %f483, %f484, %f485, %f486, %f487, %f488, %f489}, {%r10, %r10, %r10, %r10, %r10, %r10, %r10, %r10}, {%r10, %r10}, {%f474, %f475, %f476, %f477, %f478, %f479, %f480, %f481};
	bar.warp.sync 	-1;
	wmma.mma.sync.aligned.row.col.m32n8k16.f32.bf16.bf16.f32 {%f490, %f491, %f492, %f493, %f494, %f495, %f496, %f497}, {%r10, %r10, %r10, %r10, %r10, %r10, %r10, %r10}, {%r10, %r10}, {%f482, %f483, %f484, %f485, %f486, %f487, %f488, %f489};
	bar.warp.sync 	-1;
	wmma.mma.sync.aligned.row.col.m32n8k16.f32.bf16.bf16.f32 {%f498, %f499, %f500, %f501, %f502, %f503, %f504, %f505}, {%r10, %r10, %r10, %r10, %r10, %r10, %r10, %r10}, {%r10, %r10}, {%f490, %f491, %f492, %f493, %f494, %f495, %f496, %f497};
	bar.warp.sync 	-1;
	wmma.mma.sync.aligned.row.col.m32n8k16.f32.bf16.bf16.f32 {%f506, %f507, %f508, %f509, %f510, %f511, %f512, %f513}, {%r10, %r10, %r10, %r10, %r10, %r10, %r10, %r10}, {%r10, %r10}, {%f498, %f499, %f500, %f501, %f502, %f503, %f504, %f505};
	bar.warp.sync 	-1;
	wmma.mma.sync.aligned.row.col.m32n8k16.f32.bf16.bf16.f32 {%f514, %f515, %f516, %f517, %f518, %f519, %f520, %f521}, {%r10, %r10, %r10, %r10, %r10, %r10, %r10, %r10}, {%r10, %r10}, {%f506, %f507, %f508, %f509, %f510, %f511, %f512, %f513};
	bar.warp.sync 	-1;
	wmma.mma.sync.aligned.row.col.m32n8k16.f32.bf16.bf16.f32 {%f522, %f523, %f524, %f525, %f526, %f527, %f528, %f529}, {%r10, %r10, %r10, %r10, %r10, %r10, %r10, %r10}, {%r10, %r10}, {%f514, %f515, %f516, %f517, %f518, %f519, %f520, %f521};
	bar.warp.sync 	-1;
	wmma.mma.sync.aligned.row.col.m32n8k16.f32.bf16.bf16.f32 {%f530, %f531, %f532, %f533, %f534, %f535, %f536, %f537}, {%r10, %r10, %r10, %r10, %r10, %r10, %r10, %r10}, {%r10, %r10}, {%f522, %f523, %f524, %f525, %f526, %f527, %f528, %f529};
	bar.warp.sync 	-1;
	wmma.mma.sync.aligned.row.col.m32n8k16.f32.bf16.bf16.f32 {%f538, %f539, %f540, %f541, %f542, %f543, %f544, %f545}, {%r10, %r10, %r10, %r10, %r10, %r10, %r10, %r10}, {%r10, %r10}, {%f530, %f531, %f532, %f533, %f534, %f535, %f536, %f537};
	bar.warp.sync 	-1;
	wmma.mma.sync.aligned.row.col.m32n8k16.f32.bf16.bf16.f32 {%f546, %f547, %f548, %f549, %f550, %f551, %f552, %f553}, {%r10, %r10, %r10, %r10, %r10, %r10, %r10, %r10}, {%r10, %r10}, {%f538, %f539, %f540, %f541, %f542, %f543, %f544, %f545};
	bar.warp.sync 	-1;
	wmma.mma.sync.aligned.row.col.m32n8k16.f32.bf16.bf16.f32 {%f554, %f555, %f556, %f557, %f558, %f559, %f560, %f561}, {%r10, %r10, %r10, %r10, %r10, %r10, %r10, %r10}, {%r10, %r10}, {%f546, %f547, %f548, %f549, %f550, %f551, %f552, %f553};
	bar.warp.sync 	-1;
	wmma.mma.sync.aligned.row.col.m32n8k16.f32.bf16.bf16.f32 {%f562, %f563, %f564, %f565, %f566, %f567, %f568, %f569}, {%r10, %r10, %r10, %r10, %r10, %r10, %r10, %r10}, {%r10, %r10}, {%f554, %f555, %f556, %f557, %f558, %f559, %f560, %f561};
	bar.warp.sync 	-1;
	wmma.mma.sync.aligned.row.col.m32n8k16.f32.bf16.bf16.f32 {%f570, %f571, %f572, %f573, %f574, %f575, %f576, %f577}, {%r10, %r10, %r10, %r10, %r10, %r10, %r10, %r10}, {%r10, %r10}, {%f562, %f563, %f564, %f565, %f566, %f567, %f568, %f569};
	bar.warp.sync 	-1;
	wmma.mma.sync.aligned.row.col.m32n8k16.f32.bf16.bf16.f32 {%f578, %f579, %f580, %f581, %f582, %f583, %f584, %f585}, {%r10, %r10, %r10, %r10, %r10, %r10, %r10, %r10}, {%r10, %r10}, {%f570, %f571, %f572, %f573, %f574, %f575, %f576, %f577};
	bar.warp.sync 	-1;
	wmma.mma.sync.aligned.row.col.m32n8k16.f32.bf16.bf16.f32 {%f586, %f587, %f588, %f589, %f590, %f591, %f592, %f593}, {%r10, %r10, %r10, %r10, %r10, %r10, %r10, %r10}, {%r10, %r10}, {%f578, %f579, %f580, %f581, %f582, %f583, %f584, %f585};
	bar.warp.sync 	-1;
	wmma.mma.sync.aligned.row.col.m32n8k16.f32.bf16.bf16.f32 {%f594, %f595, %f596, %f597, %f598, %f599, %f600, %f601}, {%r10, %r10, %r10, %r10, %r10, %r10, %r10, %r10}, {%r10, %r10}, {%f586, %f587, %f588, %f589, %f590, %f591, %f592, %f593};
	bar.warp.sync 	-1;
	wmma.mma.sync.aligned.row.col.m32n8k16.f32.bf16.bf16.f32 {%f602, %f603, %f604, %f605, %f606, %f607, %f608, %f609}, {%r10, %r10, %r10, %r10, %r10, %r10, %r10, %r10}, {%r10, %r10}, {%f594, %f595, %f596, %f597, %f598, %f599, %f600, %f601};
	bar.warp.sync 	-1;
	wmma.mma.sync.aligned.row.col.m32n8k16.f32.bf16.bf16.f32 {%f610, %f611, %f612, %f613, %f614, %f615, %f616, %f617}, {%r10, %r10, %r10, %r10, %r10, %r10, %r10, %r10}, {%r10, %r10}, {%f602, %f603, %f604, %f605, %f606, %f607, %f608, %f609};
	bar.warp.sync 	-1;
	wmma.mma.sync.aligned.row.col.m32n8k16.f32.bf16.bf16.f32 {%f618, %f619, %f620, %f621, %f622, %f623, %f624, %f625}, {%r10, %r10, %r10, %r10, %r10, %r10, %r10, %r10}, {%r10, %r10}, {%f610, %f611, %f612, %f613, %f614, %f615, %f616, %f617};
	bar.warp.sync 	-1;
	wmma.mma.sync.aligned.row.col.m32n8k16.f32.bf16.bf16.f32 {%f626, %f627, %f628, %f629, %f630, %f631, %f632, %f633}, {%r10, %r10, %r10, %r10, %r10, %r10, %r10, %r10}, {%r10, %r10}, {%f618, %f619, %f620, %f621, %f622, %f623, %f624, %f625};
	bar.warp.sync 	-1;
	wmma.mma.sync.aligned.row.col.m32n8k16.f32.bf16.bf16.f32 {%f634, %f635, %f636, %f637, %f638, %f639, %f640, %f641}, {%r10, %r10, %r10, %r10, %r10, %r10, %r10, %r10}, {%r10, %r10}, {%f626, %f627, %f628, %f629, %f630, %f631, %f632, %f633};
	bar.warp.sync 	-1;
	wmma.mma.sync.aligned.row.col.m32n8k16.f32.bf16.bf16.f32 {%f642, %f643, %f644, %f645, %f646, %f647, %f648, %f649}, {%r10, %r10, %r10, %r10, %r10, %r10, %r10, %r10}, {%r10, %r10}, {%f634, %f635, %f636, %f637, %f638, %f639, %f640, %f641};
	bar.warp.sync 	-1;
	wmma.mma.sync.aligned.row.col.m32n8k16.f32.bf16.bf16.f32 {%f650, %f651, %f652, %f653, %f654, %f655, %f656, %f657}, {%r10, %r10, %r10, %r10, %r10, %r10, %r10, %r10}, {%r10, %r10}, {%f642, %f643, %f644, %f645, %f646, %f647, %f648, %f649};
	bar.warp.sync 	-1;
	wmma.mma.sync.aligned.row.col.m32n8k16.f32.bf16.bf16.f32 {%f658, %f659, %f660, %f661, %f662, %f663, %f664, %f665}, {%r10, %r10, %r10, %r10, %r10, %r10, %r10, %r10}, {%r10, %r10}, {%f650, %f651, %f652, %f653, %f654, %f655, %f656, %f657};
	bar.warp.sync 	-1;
	wmma.mma.sync.aligned.row.col.m32n8k16.f32.bf16.bf16.f32 {%f666, %f667, %f668, %f669, %f670, %f671, %f672, %f673}, {%r10, %r10, %r10, %r10, %r10, %r10, %r10, %r10}, {%r10, %r10}, {%f658, %f659, %f660, %f661, %f662, %f663, %f664, %f665};
	bar.warp.sync 	-1;
	wmma.mma.sync.aligned.row.col.m32n8k16.f32.bf16.bf16.f32 {%f674, %f675, %f676, %f677, %f678, %f679, %f680, %f681}, {%r10, %r10, %r10, %r10, %r10, %r10, %r10, %r10}, {%r10, %r10}, {%f666, %f667, %f668, %f669, %f670, %f671, %f672, %f673};
	bar.warp.sync 	-1;
	wmma.mma.sync.aligned.row.col.m32n8k16.f32.bf16.bf16.f32 {%f682, %f683, %f684, %f685, %f686, %f687, %f688, %f689}, {%r10, %r10, %r10, %r10, %r10, %r10, %r10, %r10}, {%r10, %r10}, {%f674, %f675, %f676, %f677, %f678, %f679, %f680, %f681};
	bar.warp.sync 	-1;
	wmma.mma.sync.aligned.row.col.m32n8k16.f32.bf16.bf16.f32 {%f690, %f691, %f692, %f693, %f694, %f695, %f696, %f697}, {%r10, %r10, %r10, %r10, %r10, %r10, %r10, %r10}, {%r10, %r10}, {%f682, %f683, %f684, %f685, %f686, %f687, %f688, %f689};
	bar.warp.sync 	-1;
	wmma.mma.sync.aligned.row.col.m32n8k16.f32.bf16.bf16.f32 {%f698, %f699, %f700, %f701, %f702, %f703, %f704, %f705}, {%r10, %r10, %r10, %r10, %r10, %r10, %r10, %r10}, {%r10, %r10}, {%f690, %f691, %f692, %f693, %f694, %f695, %f696, %f697};
	bar.warp.sync 	-1;
	wmma.mma.sync.aligned.row.col.m32n8k16.f32.bf16.bf16.f32 {%f706, %f707, %f708, %f709, %f710, %f711, %f712, %f713}, {%r10, %r10, %r10, %r10, %r10, %r10, %r10, %r10}, {%r10, %r10}, {%f698, %f699, %f700, %f701, %f702, %f703, %f704, %f705};
	bar.warp.sync 	-1;
	wmma.mma.sync.aligned.row.col.m32n8k16.f32.bf16.bf16.f32 {%f714, %f715, %f716, %f717, %f718, %f719, %f720, %f721}, {%r10, %r10, %r10, %r10, %r10, %r10, %r10, %r10}, {%r10, %r10}, {%f706, %f707, %f708, %f709, %f710, %f711, %f712, %f713};
	bar.warp.sync 	-1;
	wmma.mma.sync.aligned.row.col.m32n8k16.f32.bf16.bf16.f32 {%f722, %f723, %f724, %f725, %f726, %f727, %f728, %f729}, {%r10, %r10, %r10, %r10, %r10, %r10, %r10, %r10}, {%r10, %r10}, {%f714, %f715, %f716, %f717, %f718, %f719, %f720, %f721};
	bar.warp.sync 	-1;
	wmma.mma.sync.aligned.row.col.m32n8k16.f32.bf16.bf16.f32 {%f730, %f731, %f732, %f733, %f734, %f735, %f736, %f737}, {%r10, %r10, %r10, %r10, %r10, %r10, %r10, %r10}, {%r10, %r10}, {%f722, %f723, %f724, %f725, %f726, %f727, %f728, %f729};
	bar.warp.sync 	-1;
	wmma.mma.sync.aligned.row.col.m32n8k16.f32.bf16.bf16.f32 {%f738, %f739, %f740, %f741, %f742, %f743, %f744, %f745}, {%r10, %r10, %r10, %r10, %r10, %r10, %r10, %r10}, {%r10, %r10}, {%f730, %f731, %f732, %f733, %f734, %f735, %f736, %f737};
	bar.warp.sync 	-1;
	wmma.mma.sync.aligned.row.col.m32n8k16.f32.bf16.bf16.f32 {%f746, %f747, %f748, %f749, %f750, %f751, %f752, %f753}, {%r10, %r10, %r10, %r10, %r10, %r10, %r10, %r10}, {%r10, %r10}, {%f738, %f739, %f740, %f741, %f742, %f743, %f744, %f745};
	bar.warp.sync 	-1;
	wmma.mma.sync.aligned.row.col.m32n8k16.f32.bf16.bf16.f32 {%f754, %f755, %f756, %f757, %f758, %f759, %f760, %f761}, {%r10, %r10, %r10, %r10, %r10, %r10, %r10, %r10}, {%r10, %r10}, {%f746, %f747, %f748, %f749, %f750, %f751, %f752, %f753};
	bar.warp.sync 	-1;
	wmma.mma.sync.aligned.row.col.m32n8k16.f32.bf16.bf16.f32 {%f762, %f763, %f764, %f765, %f766, %f767, %f768, %f769}, {%r10, %r10, %r10, %r10, %r10, %r10, %r10, %r10}, {%r10, %r10}, {%f754, %f755, %f756, %f757, %f758, %f759, %f760, %f761};
	bar.warp.sync 	-1;
	wmma.mma.sync.aligned.row.col.m32n8k16.f32.bf16.bf16.f32 {%f770, %f771, %f772, %f773, %f774, %f775, %f776, %f777}, {%r10, %r10, %r10, %r10, %r10, %r10, %r10, %r10}, {%r10, %r10}, {%f762, %f763, %f764, %f765, %f766, %f767, %f768, %f769};
	bar.warp.sync 	-1;
	wmma.mma.sync.aligned.row.col.m32n8k16.f32.bf16.bf16.f32 {%f778, %f779, %f780, %f781, %f782, %f783, %f784, %f785}, {%r10, %r10, %r10, %r10, %r10, %r10, %r10, %r10}, {%r10, %r10}, {%f770, %f771, %f772, %f773, %f774, %f775, %f776, %f777};
	bar.warp.sync 	-1;
	wmma.mma.sync.aligned.row.col.m32n8k16.f32.bf16.bf16.f32 {%f786, %f787, %f788, %f789, %f790, %f791, %f792, %f793}, {%r10, %r10, %r10, %r10, %r10, %r10, %r10, %r10}, {%r10, %r10}, {%f778, %f779, %f780, %f781, %f782, %f783, %f784, %f785};
	bar.warp.sync 	-1;
	wmma.mma.sync.aligned.row.col.m32n8k16.f32.bf16.bf16.f32 {%f794, %f795, %f796, %f797, %f798, %f799, %f800, %f801}, {%r10, %r10, %r10, %r10, %r10, %r10, %r10, %r10}, {%r10, %r10}, {%f786, %f787, %f788, %f789, %f790, %f791, %f792, %f793};
	bar.warp.sync 	-1;
	wmma.mma.sync.aligned.row.col.m32n8k16.f32.bf16.bf16.f32 {%f802, %f803, %f804, %f805, %f806, %f807, %f808, %f809}, {%r10, %r10, %r10, %r10, %r10, %r10, %r10, %r10}, {%r10, %r10}, {%f794, %f795, %f796, %f797, %f798, %f799, %f800, %f801};
	bar.warp.sync 	-1;
	wmma.mma.sync.aligned.row.col.m32n8k16.f32.bf16.bf16.f32 {%f810, %f811, %f812, %f813, %f814, %f815, %f816, %f817}, {%r10, %r10, %r10, %r10, %r10, %r10, %r10, %r10}, {%r10, %r10}, {%f802, %f803, %f804, %f805, %f806, %f807, %f808, %f809};
	bar.warp.sync 	-1;
	wmma.mma.sync.aligned.row.col.m32n8k16.f32.bf16.bf16.f32 {%f818, %f819, %f820, %f821, %f822, %f823, %f824, %f825}, {%r10, %r10, %r10, %r10, %r10, %r10, %r10, %r10}, {%r10, %r10}, {%f810, %f811, %f812, %f813, %f814, %f815, %f816, %f817};
	bar.warp.sync 	-1;
	wmma.mma.sync.aligned.row.col.m32n8k16.f32.bf16.bf16.f32 {%f826, %f827, %f828, %f829, %f830, %f831, %f832, %f833}, {%r10, %r10, %r10, %r10, %r10, %r10, %r10, %r10}, {%r10, %r10}, {%f818, %f819, %f820, %f821, %f822, %f823, %f824, %f825};
	bar.warp.sync 	-1;
	wmma.mma.sync.aligned.row.col.m32n8k16.f32.bf16.bf16.f32 {%f834, %f835, %f836, %f837, %f838, %f839, %f840, %f841}, {%r10, %r10, %r10, %r10, %r10, %r10, %r10, %r10}, {%r10, %r10}, {%f826, %f827, %f828, %f829, %f830, %f831, %f832, %f833};
	bar.warp.sync 	-1;
	wmma.mma.sync.aligned.row.col.m32n8k16.f32.bf16.bf16.f32 {%f842, %f843, %f844, %f845, %f846, %f847, %f848, %f849}, {%r10, %r10, %r10, %r10, %r10, %r10, %r10, %r10}, {%r10, %r10}, {%f834, %f835, %f836, %f837, %f838, %f839, %f840, %f841};
	bar.warp.sync 	-1;
	wmma.mma.sync.aligned.row.col.m32n8k16.f32.bf16.bf16.f32 {%f850, %f851, %f852, %f853, %f854, %f855, %f856, %f857}, {%r10, %r10, %r10, %r10, %r10, %r10, %r10, %r10}, {%r10, %r10}, {%f842, %f843, %f844, %f845, %f846, %f847, %f848, %f849};
	bar.warp.sync 	-1;
	wmma.mma.sync.aligned.row.col.m32n8k16.f32.bf16.bf16.f32 {%f858, %f859, %f860, %f861, %f862, %f863, %f864, %f865}, {%r10, %r10, %r10, %r10, %r10, %r10, %r10, %r10}, {%r10, %r10}, {%f850, %f851, %f852, %f853, %f854, %f855, %f856, %f857};
	bar.warp.sync 	-1;
	wmma.mma.sync.aligned.row.col.m32n8k16.f32.bf16.bf16.f32 {%f866, %f867, %f868, %f869, %f870, %f871, %f872, %f873}, {%r10, %r10, %r10, %r10, %r10, %r10, %r10, %r10}, {%r10, %r10}, {%f858, %f859, %f860, %f861, %f862, %f863, %f864, %f865};
	bar.warp.sync 	-1;
	wmma.mma.sync.aligned.row.col.m32n8k16.f32.bf16.bf16.f32 {%f874, %f875, %f876, %f877, %f878, %f879, %f880, %f881}, {%r10, %r10, %r10, %r10, %r10, %r10, %r10, %r10}, {%r10, %r10}, {%f866, %f867, %f868, %f869, %f870, %f871, %f872, %f873};
	bar.warp.sync 	-1;
	wmma.mma.sync.aligned.row.col.m32n8k16.f32.bf16.bf16.f32 {%f882, %f883, %f884, %f885, %f886, %f887, %f888, %f889}, {%r10, %r10, %r10, %r10, %r10, %r10, %r10, %r10}, {%r10, %r10}, {%f874, %f875, %f876, %f877, %f878, %f879, %f880, %f881};
	bar.warp.sync 	-1;
	wmma.mma.sync.aligned.row.col.m32n8k16.f32.bf16.bf16.f32 {%f890, %f891, %f892, %f893, %f894, %f895, %f896, %f897}, {%r10, %r10, %r10, %r10, %r10, %r10, %r10, %r10}, {%r10, %r10}, {%f882, %f883, %f884, %f885, %f886, %f887, %f888, %f889};
	bar.warp.sync 	-1;
	wmma.mma.sync.aligned.row.col.m32n8k16.f32.bf16.bf16.f32 {%f898, %f899, %f900, %f901, %f902, %f903, %f904, %f905}, {%r10, %r10, %r10, %r10, %r10, %r10, %r10, %r10}, {%r10, %r10}, {%f890, %f891, %f892, %f893, %f894, %f895, %f896, %f897};
	bar.warp.sync 	-1;
	wmma.mma.sync.aligned.row.col.m32n8k16.f32.bf16.bf16.f32 {%f906, %f907, %f908, %f909, %f910, %f911, %f912, %f913}, {%r10, %r10, %r10, %r10, %r10, %r10, %r10, %r10}, {%r10, %r10}, {%f898, %f899, %f900, %f901, %f902, %f903, %f904, %f905};
	bar.warp.sync 	-1;
	wmma.mma.sync.aligned.row.col.m32n8k16.f32.bf16.bf16.f32 {%f914, %f915, %f916, %f917, %f918, %f919, %f920, %f921}, {%r10, %r10, %r10, %r10, %r10, %r10, %r10, %r10}, {%r10, %r10}, {%f906, %f907, %f908, %f909, %f910, %f911, %f912, %f913};
	bar.warp.sync 	-1;
	wmma.mma.sync.aligned.row.col.m32n8k16.f32.bf16.bf16.f32 {%f922, %f923, %f924, %f925, %f926, %f927, %f928, %f929}, {%r10, %r10, %r10, %r10, %r10, %r10, %r10, %r10}, {%r10, %r10}, {%f914, %f915, %f916, %f917, %f918, %f919, %f920, %f921};
	bar.warp.sync 	-1;
	wmma.mma.sync.aligned.row.col.m32n8k16.f32.bf16.bf16.f32 {%f930, %f931, %f932, %f933, %f934, %f935, %f936, %f937}, {%r10, %r10, %r10, %r10, %r10, %r10, %r10, %r10}, {%r10, %r10}, {%f922, %f923, %f924, %f925, %f926, %f927, %f928, %f929};
	bar.warp.sync 	-1;
	wmma.mma.sync.aligned.row.col.m32n8k16.f32.bf16.bf16.f32 {%f938, %f939, %f940, %f941, %f942, %f943, %f944, %f945}, {%r10, %r10, %r10, %r10, %r10, %r10, %r10, %r10}, {%r10, %r10}, {%f930, %f931, %f932, %f933, %f934, %f935, %f936, %f937};
	bar.warp.sync 	-1;
	wmma.mma.sync.aligned.row.col.m32n8k16.f32.bf16.bf16.f32 {%f946, %f947, %f948, %f949, %f950, %f951, %f952, %f953}, {%r10, %r10, %r10, %r10, %r10, %r10, %r10, %r10}, {%r10, %r10}, {%f938, %f939, %f940, %f941, %f942, %f943, %f944, %f945};
	bar.warp.sync 	-1;
	wmma.mma.sync.aligned.row.col.m32n8k16.f32.bf16.bf16.f32 {%f954, %f955, %f956, %f957, %f958, %f959, %f960, %f961}, {%r10, %r10, %r10, %r10, %r10, %r10, %r10, %r10}, {%r10, %r10}, {%f946, %f947, %f948, %f949, %f950, %f951, %f952, %f953};
	bar.warp.sync 	-1;
	wmma.mma.sync.aligned.row.col.m32n8k16.f32.bf16.bf16.f32 {%f962, %f963, %f964, %f965, %f966, %f967, %f968, %f969}, {%r10, %r10, %r10, %r10, %r10, %r10, %r10, %r10}, {%r10, %r10}, {%f954, %f955, %f956, %f957, %f958, %f959, %f960, %f961};
	bar.warp.sync 	-1;
	wmma.mma.sync.aligned.row.col.m32n8k16.f32.bf16.bf16.f32 {%f970, %f971, %f972, %f973, %f974, %f975, %f976, %f977}, {%r10, %r10, %r10, %r10, %r10, %r10, %r10, %r10}, {%r10, %r10}, {%f962, %f963, %f964, %f965, %f966, %f967, %f968, %f969};
	bar.warp.sync 	-1;
	wmma.mma.sync.aligned.row.col.m32n8k16.f32.bf16.bf16.f32 {%f978, %f979, %f980, %f981, %f982, %f983, %f984, %f985}, {%r10, %r10, %r10, %r10, %r10, %r10, %r10, %r10}, {%r10, %r10}, {%f970, %f971, %f972, %f973, %f974, %f975, %f976, %f977};
	bar.warp.sync 	-1;
	wmma.mma.sync.aligned.row.col.m32n8k16.f32.bf16.bf16.f32 {%f986, %f987, %f988, %f989, %f990, %f991, %f992, %f993}, {%r10, %r10, %r10, %r10, %r10, %r10, %r10, %r10}, {%r10, %r10}, {%f978, %f979, %f980, %f981, %f982, %f983, %f984, %f985};
	bar.warp.sync 	-1;
	wmma.mma.sync.aligned.row.col.m32n8k16.f32.bf16.bf16.f32 {%f994, %f995, %f996, %f997, %f998, %f999, %f1000, %f1001}, {%r10, %r10, %r10, %r10, %r10, %r10, %r10, %r10}, {%r10, %r10}, {%f986, %f987, %f988, %f989, %f990, %f991, %f992, %f993};
	bar.warp.sync 	-1;
	wmma.mma.sync.aligned.row.col.m32n8k16.f32.bf16.bf16.f32 {%f1002, %f1003, %f1004, %f1005, %f1006, %f1007, %f1008, %f1009}, {%r10, %r10, %r10, %r10, %r10, %r10, %r10, %r10}, {%r10, %r10}, {%f994, %f995, %f996, %f997, %f998, %f999, %f1000, %f1001};
	bar.warp.sync 	-1;
	wmma.mma.sync.aligned.row.col.m32n8k16.f32.bf16.bf16.f32 {%f1010, %f1011, %f1012, %f1013, %f1014, %f1015, %f1016, %f1017}, {%r10, %r10, %r10, %r10, %r10, %r10, %r10, %r10}, {%r10, %r10}, {%f1002, %f1003, %f1004, %f1005, %f1006, %f1007, %f1008, %f1009};
	bar.warp.sync 	-1;
	wmma.mma.sync.aligned.row.col.m32n8k16.f32.bf16.bf16.f32 {%f1018, %f1019, %f1020, %f1021, %f1022, %f1023, %f1024, %f1025}, {%r10, %r10, %r10, %r10, %r10, %r10, %r10, %r10}, {%r10, %r10}, {%f1010, %f1011, %f1012, %f1013, %f1014, %f1015, %f1016, %f1017};
	bar.warp.sync 	-1;
	wmma.mma.sync.aligned.row.col.m32n8k16.f32.bf16.bf16.f32 {%f1026, %f1027, %f1028, %f1029, %f1030, %f1031, %f1032, %f1033}, {%r10, %r10, %r10, %r10, %r10, %r10, %r10, %r10}, {%r10, %r10}, {%f1018, %f1019, %f1020, %f1021, %f1022, %f1023, %f1024, %f1025};
	bar.warp.sync 	-1;
	wmma.mma.sync.aligned.row.col.m32n8k16.f32.bf16.bf16.f32 {%f1034, %f1035, %f1036, %f1037, %f1038, %f1039, %f1040, %f1041}, {%r10, %r10, %r10, %r10, %r10, %r10, %r10, %r10}, {%r10, %r10}, {%f1026, %f1027, %f1028, %f1029, %f1030, %f1031, %f1032, %f1033};
	bar.warp.sync 	-1;
	wmma.mma.sync.aligned.row.col.m32n8k16.f32.bf16.bf16.f32 {%f1042, %f1043, %f1044, %f1045, %f1046, %f1047, %f1048, %f1049}, {%r10, %r10, %r10, %r10, %r10, %r10, %r10, %r10}, {%r10, %r10}, {%f1034, %f1035, %f1036, %f1037, %f1038, %f1039, %f1040, %f1041};
	bar.warp.sync 	-1;
	wmma.mma.sync.aligned.row.col.m32n8k16.f32.bf16.bf16.f32 {%f1050, %f1051, %f1052, %f1053, %f1054, %f1055, %f1056, %f1057}, {%r10, %r10, %r10, %r10, %r10, %r10, %r10, %r10}, {%r10, %r10}, {%f1042, %f1043, %f1044, %f1045, %f1046, %f1047, %f1048, %f1049};
	bar.warp.sync 	-1;
	wmma.mma.sync.aligned.row.col.m32n8k16.f32.bf16.bf16.f32 {%f1058, %f1059, %f1060, %f1061, %f1062, %f1063, %f1064, %f1065}, {%r10, %r10, %r10, %r10, %r10, %r10, %r10, %r10}, {%r10, %r10}, {%f1050, %f1051, %f1052, %f1053, %f1054, %f1055, %f1056, %f1057};
	bar.warp.sync 	-1;
	wmma.mma.sync.aligned.row.col.m32n8k16.f32.bf16.bf16.f32 {%f1066, %f1067, %f1068, %f1069, %f1070, %f1071, %f1072, %f1073}, {%r10, %r10, %r10, %r10, %r10, %r10, %r10, %r10}, {%r10, %r10}, {%f1058, %f1059, %f1060, %f1061, %f1062, %f1063, %f1064, %f1065};
	bar.warp.sync 	-1;
	wmma.mma.sync.aligned.row.col.m32n8k16.f32.bf16.bf16.f32 {%f1074, %f1075, %f1076, %f1077, %f1078, %f1079, %f1080, %f1081}, {%r10, %r10, %r10, %r10, %r10, %r10, %r10, %r10}, {%r10, %r10}, {%f1066, %f1067, %f1068, %f1069, %f1070, %f1071, %f1072, %f1073};
	bar.warp.sync 	-1;
	wmma.mma.sync.aligned.row.col.m32n8k16.f32.bf16.bf16.f32 {%f1082, %f1083, %f1084, %f1085, %f1086, %f1087, %f1088, %f1089}, {%r10, %r10, %r10, %r10, %r10, %r10, %r10, %r10}, {%r10, %r10}, {%f1074, %f1075, %f1076, %f1077, %f1078, %f1079, %f1080, %f1081};
	bar.warp.sync 	-1;
	wmma.mma.sync.aligned.row.col.m32n8k16.f32.bf16.bf16.f32 {%f1090, %f1091, %f1092, %f1093, %f1094, %f1095, %f1096, %f1097}, {%r10, %r10, %r10, %r10, %r10, %r10, %r10, %r10}, {%r10, %r10}, {%f1082, %f1083, %f1084, %f1085, %f1086, %f1087, %f1088, %f1089};
	bar.warp.sync 	-1;
	wmma.mma.sync.aligned.row.col.m32n8k16.f32.bf16.bf16.f32 {%f1098, %f1099, %f1100, %f1101, %f1102, %f1103, %f1104, %f1105}, {%r10, %r10, %r10, %r10, %r10, %r10, %r10, %r10}, {%r10, %r10}, {%f1090, %f1091, %f1092, %f1093, %f1094, %f1095, %f1096, %f1097};
	bar.warp.sync 	-1;
	wmma.mma.sync.aligned.row.col.m32n8k16.f32.bf16.bf16.f32 {%f1106, %f1107, %f1108, %f1109, %f1110, %f1111, %f1112, %f1113}, {%r10, %r10, %r10, %r10, %r10, %r10, %r10, %r10}, {%r10, %r10}, {%f1098, %f1099, %f1100, %f1101, %f1102, %f1103, %f1104, %f1105};
	bar.warp.sync 	-1;
	wmma.mma.sync.aligned.row.col.m32n8k16.f32.bf16.bf16.f32 {%f1114, %f1115, %f1116, %f1117, %f1118, %f1119, %f1120, %f1121}, {%r10, %r10, %r10, %r10, %r10, %r10, %r10, %r10}, {%r10, %r10}, {%f1106, %f1107, %f1108, %f1109, %f1110, %f1111, %f1112, %f1113};
	bar.warp.sync 	-1;
	wmma.mma.sync.aligned.row.col.m32n8k16.f32.bf16.bf16.f32 {%f1122, %f1123, %f1124, %f1125, %f1126, %f1127, %f1128, %f1129}, {%r10, %r10, %r10, %r10, %r10, %r10, %r10, %r10}, {%r10, %r10}, {%f1114, %f1115, %f1116, %f1117, %f1118, %f1119, %f1120, %f1121};
	bar.warp.sync 	-1;
	wmma.mma.sync.aligned.row.col.m32n8k16.f32.bf16.bf16.f32 {%f1130, %f1131, %f1132, %f1133, %f1134, %f1135, %f1136, %f1137}, {%r10, %r10, %r10, %r10, %r10, %r10, %r10, %r10}, {%r10, %r10}, {%f1122, %f1123, %f1124, %f1125, %f1126, %f1127, %f1128, %f1129};
	bar.warp.sync 	-1;
	wmma.mma.sync.aligned.row.col.m32n8k16.f32.bf16.bf16.f32 {%f1138, %f1139, %f1140, %f1141, %f1142, %f1143, %f1144, %f1145}, {%r10, %r10, %r10, %r10, %r10, %r10, %r10, %r10}, {%r10, %r10}, {%f1130, %f1131, %f1132, %f1133, %f1134, %f1135, %f1136, %f1137};
	bar.warp.sync 	-1;
	wmma.mma.sync.aligned.row.col.m32n8k16.f32.bf16.bf16.f32 {%f1146, %f1147, %f1148, %f1149, %f1150, %f1151, %f1152, %f1153}, {%r10, %r10, %r10, %r10, %r10, %r10, %r10, %r10}, {%r10, %r10}, {%f1138, %f1139, %f1140, %f1141, %f1142, %f1143, %f1144, %f1145};
	bar.warp.sync 	-1;
	wmma.mma.sync.aligned.row.col.m32n8k16.f32.bf16.bf16.f32 {%f1154, %f1155, %f1156, %f1157, %f1158, %f1159, %f1160, %f1161}, {%r10, %r10, %r10, %r10, %r10, %r10, %r10, %r10}, {%r10, %r10}, {%f1146, %f1147, %f1148, %f1149, %f1150, %f1151, %f1152, %f1153};
	bar.warp.sync 	-1;
	wmma.mma.sync.aligned.row.col.m32n8k16.f32.bf16.bf16.f32 {%f1162, %f1163, %f1164, %f1165, %f1166, %f1167, %f1168, %f1169}, {%r10, %r10, %r10, %r10, %r10, %r10, %r10, %r10}, {%r10, %r10}, {%f1154, %f1155, %f1156, %f1157, %f1158, %f1159, %f1160, %f1161};
	bar.warp.sync 	-1;
	wmma.mma.sync.aligned.row.col.m32n8k16.f32.bf16.bf16.f32 {%f1170, %f1171, %f1172, %f1173, %f1174, %f1175, %f1176, %f1177}, {%r10, %r10, %r10, %r10, %r10, %r10, %r10, %r10}, {%r10, %r10}, {%f1162, %f1163, %f1164, %f1165, %f1166, %f1167, %f1168, %f1169};
	bar.warp.sync 	-1;
	wmma.mma.sync.aligned.row.col.m32n8k16.f32.bf16.bf16.f32 {%f1178, %f1179, %f1180, %f1181, %f1182, %f1183, %f1184, %f1185}, {%r10, %r10, %r10, %r10, %r10, %r10, %r10, %r10}, {%r10, %r10}, {%f1170, %f1171, %f1172, %f1173, %f1174, %f1175, %f1176, %f1177};
	bar.warp.sync 	-1;
	wmma.mma.sync.aligned.row.col.m32n8k16.f32.bf16.bf16.f32 {%f1186, %f1187, %f1188, %f1189, %f1190, %f1191, %f1192, %f1193}, {%r10, %r10, %r10, %r10, %r10, %r10, %r10, %r10}, {%r10, %r10}, {%f1178, %f1179, %f1180, %f1181, %f1182, %f1183, %f1184, %f1185};
	bar.warp.sync 	-1;
	wmma.mma.sync.aligned.row.col.m32n8k16.f32.bf16.bf16.f32 {%f1194, %f1195, %f1196, %f1197, %f1198, %f1199, %f1200, %f1201}, {%r10, %r10, %r10, %r10, %r10, %r10, %r10, %r10}, {%r10, %r10}, {%f1186, %f1187, %f1188, %f1189, %f1190, %f1191, %f1192, %f1193};
	bar.warp.sync 	-1;
	wmma.mma.sync.aligned.row.col.m32n8k16.f32.bf16.bf16.f32 {%f1202, %f1203, %f1204, %f1205, %f1206, %f1207, %f1208, %f1209}, {%r10, %r10, %r10, %r10, %r10, %r10, %r10, %r10}, {%r10, %r10}, {%f1194, %f1195, %f1196, %f1197, %f1198, %f1199, %f1200, %f1201};
	bar.warp.sync 	-1;
	wmma.mma.sync.aligned.row.col.m32n8k16.f32.bf16.bf16.f32 {%f1210, %f1211, %f1212, %f1213, %f1214, %f1215, %f1216, %f1217}, {%r10, %r10, %r10, %r10, %r10, %r10, %r10, %r10}, {%r10, %r10}, {%f1202, %f1203, %f1204, %f1205, %f1206, %f1207, %f1208, %f1209};
	bar.warp.sync 	-1;
	wmma.mma.sync.aligned.row.col.m32n8k16.f32.bf16.bf16.f32 {%f1218, %f1219, %f1220, %f1221, %f1222, %f1223, %f1224, %f1225}, {%r10, %r10, %r10, %r10, %r10, %r10, %r10, %r10}, {%r10, %r10}, {%f1210, %f1211, %f1212, %f1213, %f1214, %f1215, %f1216, %f1217};
	bar.warp.sync 	-1;
	wmma.mma.sync.aligned.row.col.m32n8k16.f32.bf16.bf16.f32 {%f1226, %f1227, %f1228, %f1229, %f1230, %f1231, %f1232, %f1233}, {%r10, %r10, %r10, %r10, %r10, %r10, %r10, %r10}, {%r10, %r10}, {%f1218, %f1219, %f1220, %f1221, %f1222, %f1223, %f1224, %f1225};
	bar.warp.sync 	-1;
	wmma.mma.sync.aligned.row.col.m32n8k16.f32.bf16.bf16.f32 {%f1234, %f1235, %f1236, %f1237, %f1238, %f1239, %f1240, %f1241}, {%r10, %r10, %r10, %r10, %r10, %r10, %r10, %r10}, {%r10, %r10}, {%f1226, %f1227, %f1228, %f1229, %f1230, %f1231, %f1232, %f1233};
	bar.warp.sync 	-1;
	wmma.mma.sync.aligned.row.col.m32n8k16.f32.bf16.bf16.f32 {%f1242, %f1243, %f1244, %f1245, %f1246, %f1247, %f1248, %f1249}, {%r10, %r10, %r10, %r10, %r10, %r10, %r10, %r10}, {%r10, %r10}, {%f1234, %f1235, %f1236, %f1237, %f1238, %f1239, %f1240, %f1241};
	bar.warp.sync 	-1;
	wmma.mma.sync.aligned.row.col.m32n8k16.f32.bf16.bf16.f32 {%f1250, %f1251, %f1252, %f1253, %f1254, %f1255, %f1256, %f1257}, {%r10, %r10, %r10, %r10, %r10, %r10, %r10, %r10}, {%r10, %r10}, {%f1242, %f1243, %f1244, %f1245, %f1246, %f1247, %f1248, %f1249};
	bar.warp.sync 	-1;
	wmma.mma.sync.aligned.row.col.m32n8k16.f32.bf16.bf16.f32 {%f1258, %f1259, %f1260, %f1261, %f1262, %f1263, %f1264, %f1265}, {%r10, %r10, %r10, %r10, %r10, %r10, %r10, %r10}, {%r10, %r10}, {%f1250, %f1251, %f1252, %f1253, %f1254, %f1255, %f1256, %f1257};
	bar.warp.sync 	-1;
	wmma.mma.sync.aligned.row.col.m32n8k16.f32.bf16.bf16.f32 {%f1266, %f1267, %f1268, %f1269, %f1270, %f1271, %f1272, %f1273}, {%r10, %r10, %r10, %r10, %r10, %r10, %r10, %r10}, {%r10, %r10}, {%f1258, %f1259, %f1260, %f1261, %f1262, %f1263, %f1264, %f1265};
	bar.warp.sync 	-1;
	wmma.mma.sync.aligned.row.col.m32n8k16.f32.bf16.bf16.f32 {%f1274, %f1275, %f1276, %f1277, %f1278, %f1279, %f1280, %f1281}, {%r10, %r10, %r10, %r10, %r10, %r10, %r10, %r10}, {%r10, %r10}, {%f1266, %f1267, %f1268, %f1269, %f1270, %f1271, %f1272, %f1273};
	bar.warp.sync 	-1;
	wmma.mma.sync.aligned.row.col.m32n8k16.f32.bf16.bf16.f32 {%f1282, %f1283, %f1284, %f1285, %f1286, %f1287, %f1288, %f1289}, {%r10, %r10, %r10, %r10, %r10, %r10, %r10, %r10}, {%r10, %r10}, {%f1274, %f1275, %f1276, %f1277, %f1278, %f1279, %f1280, %f1281};
	bar.warp.sync 	-1;
	wmma.mma.sync.aligned.row.col.m32n8k16.f32.bf16.bf16.f32 {%f1290, %f1291, %f1292, %f1293, %f1294, %f1295, %f1296, %f1297}, {%r10, %r10, %r10, %r10, %r10, %r10, %r10, %r10}, {%r10, %r10}, {%f1282, %f1283, %f1284, %f1285, %f1286, %f1287, %f1288, %f1289};
	bar.warp.sync 	-1;
	wmma.mma.sync.aligned.row.col.m32n8k16.f32.bf16.bf16.f32 {%f1298, %f1299, %f1300, %f1301, %f1302, %f1303, %f1304, %f1305}, {%r10, %r10, %r10, %r10, %r10, %r10, %r10, %r10}, {%r10, %r10}, {%f1290, %f1291, %f1292, %f1293, %f1294, %f1295, %f1296, %f1297};
	bar.warp.sync 	-1;
	wmma.mma.sync.aligned.row.col.m32n8k16.f32.bf16.bf16.f32 {%f1306, %f1307, %f1308, %f1309, %f1310, %f1311, %f1312, %f1313}, {%r10, %r10, %r10, %r10, %r10, %r10, %r10, %r10}, {%r10, %r10}, {%f1298, %f1299, %f1300, %f1301, %f1302, %f1303, %f1304, %f1305};
	bar.warp.sync 	-1;
	wmma.mma.sync.aligned.row.col.m32n8k16.f32.bf16.bf16.f32 {%f1314, %f1315, %f1316, %f1317, %f1318, %f1319, %f1320, %f1321}, {%r10, %r10, %r10, %r10, %r10, %r10, %r10, %r10}, {%r10, %r10}, {%f1306, %f1307, %f1308, %f1309, %f1310, %f1311, %f1312, %f1313};
	bar.warp.sync 	-1;
	wmma.mma.sync.aligned.row.col.m32n8k16.f32.bf16.bf16.f32 {%f1322, %f1323, %f1324, %f1325, %f1326, %f1327, %f1328, %f1329}, {%r10, %r10, %r10, %r10, %r10, %r10, %r10, %r10}, {%r10, %r10}, {%f1314, %f1315, %f1316, %f1317, %f1318, %f1319, %f1320, %f1321};
	bar.warp.sync 	-1;
	wmma.mma.sync.aligned.row.col.m32n8k16.f32.bf16.bf16.f32 {%f1330, %f1331, %f1332, %f1333, %f1334, %f1335, %f1336, %f1337}, {%r10, %r10, %r10, %r10, %r10, %r10, %r10, %r10}, {%r10, %r10}, {%f1322, %f1323, %f1324, %f1325, %f1326, %f1327, %f1328, %f1329};
	bar.warp.sync 	-1;
	wmma.mma.sync.aligned.row.col.m32n8k16.f32.bf16.bf16.f32 {%f1338, %f1339, %f1340, %f1341, %f1342, %f1343, %f1344, %f1345}, {%r10, %r10, %r10, %r10, %r10, %r10, %r10, %r10}, {%r10, %r10}, {%f1330, %f1331, %f1332, %f1333, %f1334, %f1335, %f1336, %f1337};
	bar.warp.sync 	-1;
	wmma.mma.sync.aligned.row.col.m32n8k16.f32.bf16.bf16.f32 {%f1346, %f1347, %f1348, %f1349, %f1350, %f1351, %f1352, %f1353}, {%r10, %r10, %r10, %r10, %r10, %r10, %r10, %r10}, {%r10, %r10}, {%f1338, %f1339, %f1340, %f1341, %f1342, %f1343, %f1344, %f1345};
	bar.warp.sync 	-1;
	wmma.mma.sync.aligned.row.col.m32n8k16.f32.bf16.bf16.f32 {%f1354, %f1355, %f1356, %f1357, %f1358, %f1359, %f1360, %f1361}, {%r10, %r10, %r10, %r10, %r10, %r10, %r10, %r10}, {%r10, %r10}, {%f1346, %f1347, %f1348, %f1349, %f1350, %f1351, %f1352, %f1353};
	bar.warp.sync 	-1;
	wmma.mma.sync.aligned.row.col.m32n8k16.f32.bf16.bf16.f32 {%f1362, %f1363, %f1364, %f1365, %f1366, %f1367, %f1368, %f1369}, {%r10, %r10, %r10, %r10, %r10, %r10, %r10, %r10}, {%r10, %r10}, {%f1354, %f1355, %f1356, %f1357, %f1358, %f1359, %f1360, %f1361};
	bar.warp.sync 	-1;
	wmma.mma.sync.aligned.row.col.m32n8k16.f32.bf16.bf16.f32 {%f1370, %f1371, %f1372, %f1373, %f1374, %f1375, %f1376, %f1377}, {%r10, %r10, %r10, %r10, %r10, %r10, %r10, %r10}, {%r10, %r10}, {%f1362, %f1363, %f1364, %f1365, %f1366, %f1367, %f1368, %f1369};
	bar.warp.sync 	-1;
	wmma.mma.sync.aligned.row.col.m32n8k16.f32.bf16.bf16.f32 {%f1378, %f1379, %f1380, %f1381, %f1382, %f1383, %f1384, %f1385}, {%r10, %r10, %r10, %r10, %r10, %r10, %r10, %r10}, {%r10, %r10}, {%f1370, %f1371, %f1372, %f1373, %f1374, %f1375, %f1376, %f1377};
	bar.warp.sync 	-1;
	wmma.mma.sync.aligned.row.col.m32n8k16.f32.bf16.bf16.f32 {%f1386, %f1387, %f1388, %f1389, %f1390, %f1391, %f1392, %f1393}, {%r10, %r10, %r10, %r10, %r10, %r10, %r10, %r10}, {%r10, %r10}, {%f1378, %f1379, %f1380, %f1381, %f1382, %f1383, %f1384, %f1385};
	bar.warp.sync 	-1;
	wmma.mma.sync.aligned.row.col.m32n8k16.f32.bf16.bf16.f32 {%f1394, %f1395, %f1396, %f1397, %f1398, %f1399, %f1400, %f1401}, {%r10, %r10, %r10, %r10, %r10, %r10, %r10, %r10}, {%r10, %r10}, {%f1386, %f1387, %f1388, %f1389, %f1390, %f1391, %f1392, %f1393};
	bar.warp.sync 	-1;
	wmma.mma.sync.aligned.row.col.m32n8k16.f32.bf16.bf16.f32 {%f1402, %f1403, %f1404, %f1405, %f1406, %f1407, %f1408, %f1409}, {%r10, %r10, %r10, %r10, %r10, %r10, %r10, %r10}, {%r10, %r10}, {%f1394, %f1395, %f1396, %f1397, %f1398, %f1399, %f1400, %f1401};
	bar.warp.sync 	-1;
	wmma.mma.sync.aligned.row.col.m32n8k16.f32.bf16.bf16.f32 {%f1410, %f1411, %f1412, %f1413, %f1414, %f1415, %f1416, %f1417}, {%r10, %r10, %r10, %r10, %r10, %r10, %r10, %r10}, {%r10, %r10}, {%f1402, %f1403, %f1404, %f1405, %f1406, %f1407, %f1408, %f1409};
	bar.warp.sync 	-1;
	wmma.mma.sync.aligned.row.col.m32n8k16.f32.bf16.bf16.f32 {%f1418, %f1419, %f1420, %f1421, %f1422, %f1423, %f1424, %f1425}, {%r10, %r10, %r10, %r10, %r10, %r10, %r10, %r10}, {%r10, %r10}, {%f1410, %f1411, %f1412, %f1413, %f1414, %f1415, %f1416, %f1417};
	bar.warp.sync 	-1;
	wmma.mma.sync.aligned.row.col.m32n8k16.f32.bf16.bf16.f32 {%f1426, %f1427, %f1428, %f1429, %f1430, %f1431, %f1432, %f1433}, {%r10, %r10, %r10, %r10, %r10, %r10, %r10, %r10}, {%r10, %r10}, {%f1418, %f1419, %f1420, %f1421, %f1422, %f1423, %f1424, %f1425};
	bar.warp.sync 	-1;
	wmma.mma.sync.aligned.row.col.m32n8k16.f32.bf16.bf16.f32 {%f1434, %f1435, %f1436, %f1437, %f1438, %f1439, %f1440, %f1441}, {%r10, %r10, %r10, %r10, %r10, %r10, %r10, %r10}, {%r10, %r10}, {%f1426, %f1427, %f1428, %f1429, %f1430, %f1431, %f1432, %f1433};
	bar.warp.sync 	-1;
	wmma.mma.sync.aligned.row.col.m32n8k16.f32.bf16.bf16.f32 {%f1442, %f1443, %f1444, %f1445, %f1446, %f1447, %f1448, %f1449}, {%r10, %r10, %r10, %r10, %r10, %r10, %r10, %r10}, {%r10, %r10}, {%f1434, %f1435, %f1436, %f1437, %f1438, %f1439, %f1440, %f1441};
	bar.warp.sync 	-1;
	wmma.mma.sync.aligned.row.col.m32n8k16.f32.bf16.bf16.f32 {%f1450, %f1451, %f1452, %f1453, %f1454, %f1455, %f1456, %f1457}, {%r10, %r10, %r10, %r10, %r10, %r10, %r10, %r10}, {%r10, %r10}, {%f1442, %f1443, %f1444, %f1445, %f1446, %f1447, %f1448, %f1449};
	bar.warp.sync 	-1;
	wmma.mma.sync.aligned.row.col.m32n8k16.f32.bf16.bf16.f32 {%f1458, %f1459, %f1460, %f1461, %f1462, %f1463, %f1464, %f1465}, {%r10, %r10, %r10, %r10, %r10, %r10, %r10, %r10}, {%r10, %r10}, {%f1450, %f1451, %f1452, %f1453, %f1454, %f1455, %f1456, %f1457};
	bar.warp.sync 	-1;
	wmma.mma.sync.aligned.row.col.m32n8k16.f32.bf16.bf16.f32 {%f1466, %f1467, %f1468, %f1469, %f1470, %f1471, %f1472, %f1473}, {%r10, %r10, %r10, %r10, %r10, %r10, %r10, %r10}, {%r10, %r10}, {%f1458, %f1459, %f1460, %f1461, %f1462, %f1463, %f1464, %f1465};
	bar.warp.sync 	-1;
	wmma.mma.sync.aligned.row.col.m32n8k16.f32.bf16.bf16.f32 {%f1474, %f1475, %f1476, %f1477, %f1478, %f1479, %f1480, %f1481}, {%r10, %r10, %r10, %r10, %r10, %r10, %r10, %r10}, {%r10, %r10}, {%f1466, %f1467, %f1468, %f1469, %f1470, %f1471, %f1472, %f1473};
	bar.warp.sync 	-1;
	wmma.mma.sync.aligned.row.col.m32n8k16.f32.bf16.bf16.f32 {%f1482, %f1483, %f1484, %f1485, %f1486, %f1487, %f1488, %f1489}, {%r10, %r10, %r10, %r10, %r10, %r10, %r10, %r10}, {%r10, %r10}, {%f1474, %f1475, %f1476, %f1477, %f1478, %f1479, %f1480, %f1481};
	bar.warp.sync 	-1;
	wmma.mma.sync.aligned.row.col.m32n8k16.f32.bf16.bf16.f32 {%f1490, %f1491, %f1492, %f1493, %f1494, %f1495, %f1496, %f1497}, {%r10, %r10, %r10, %r10, %r10, %r10, %r10, %r10}, {%r10, %r10}, {%f1482, %f1483, %f1484, %f1485, %f1486, %f1487, %f1488, %f1489};
	bar.warp.sync 	-1;
	wmma.mma.sync.aligned.row.col.m32n8k16.f32.bf16.bf16.f32 {%f1498, %f1499, %f1500, %f1501, %f1502, %f1503, %f1504, %f1505}, {%r10, %r10, %r10, %r10, %r10, %r10, %r10, %r10}, {%r10, %r10}, {%f1490, %f1491, %f1492, %f1493, %f1494, %f1495, %f1496, %f1497};
	bar.warp.sync 	-1;
	wmma.mma.sync.aligned.row.col.m32n8k16.f32.bf16.bf16.f32 {%f1506, %f1507, %f1508, %f1509, %f1510, %f1511, %f1512, %f1513}, {%r10, %r10, %r10, %r10, %r10, %r10, %r10, %r10}, {%r10, %r10}, {%f1498, %f1499, %f1500, %f1501, %f1502, %f1503, %f1504, %f1505};
	bar.warp.sync 	-1;
	wmma.mma.sync.aligned.row.col.m32n8k16.f32.bf16.bf16.f32 {%f1514, %f1515, %f1516, %f1517, %f1518, %f1519, %f1520, %f1521}, {%r10, %r10, %r10, %r10, %r10, %r10, %r10, %r10}, {%r10, %r10}, {%f1506, %f1507, %f1508, %f1509, %f1510, %f1511, %f1512, %f1513};
	bar.warp.sync 	-1;
	wmma.mma.sync.aligned.row.col.m32n8k16.f32.bf16.bf16.f32 {%f1522, %f1523, %f1524, %f1525, %f1526, %f1527, %f1528, %f1529}, {%r10, %r10, %r10, %r10, %r10, %r10, %r10, %r10}, {%r10, %r10}, {%f1514, %f1515, %f1516, %f1517, %f1518, %f1519, %f1520, %f1521};
	bar.warp.sync 	-1;
	wmma.mma.sync.aligned.row.col.m32n8k16.f32.bf16.bf16.f32 {%f1530, %f1531, %f1532, %f1533, %f1534, %f1535, %f1536, %f1537}, {%r10, %r10, %r10, %r10, %r10, %r10, %r10, %r10}, {%r10, %r10}, {%f1522, %f1523, %f1524, %f1525, %f1526, %f1527, %f1528, %f1529};
	bar.warp.sync 	-1;
	wmma.mma.sync.aligned.row.col.m32n8k16.f32.bf16.bf16.f32 {%f1538, %f1539, %f1540, %f1541, %f1542, %f1543, %f1544, %f1545}, {%r10, %r10, %r10, %r10, %r10, %r10, %r10, %r10}, {%r10, %r10}, {%f1530, %f1531, %f1532, %f1533, %f1534, %f1535, %f1536, %f1537};
	bar.warp.sync 	-1;
	wmma.mma.sync.aligned.row.col.m32n8k16.f32.bf16.bf16.f32 {%f1546, %f1547, %f1548, %f1549, %f1550, %f1551, %f1552, %f1553}, {%r10, %r10, %r10, %r10, %r10, %r10, %r10, %r10}, {%r10, %r10}, {%f1538, %f1539, %f1540, %f1541, %f1542, %f1543, %f1544, %f1545};
	bar.warp.sync 	-1;
	wmma.mma.sync.aligned.row.col.m32n8k16.f32.bf16.bf16.f32 {%f1554, %f1555, %f1556, %f1557, %f1558, %f1559, %f1560, %f1561}, {%r10, %r10, %r10, %r10, %r10, %r10, %r10, %r10}, {%r10, %r10}, {%f1546, %f1547, %f1548, %f1549, %f1550, %f1551, %f1552, %f1553};
	bar.warp.sync 	-1;
	wmma.mma.sync.aligned.row.col.m32n8k16.f32.bf16.bf16.f32 {%f1562, %f1563, %f1564, %f1565, %f1566, %f1567, %f1568, %f1569}, {%r10, %r10, %r10, %r10, %r10, %r10, %r10, %r10}, {%r10, %r10}, {%f1554, %f1555, %f1556, %f1557, %f1558, %f1559, %f1560, %f1561};
	bar.warp.sync 	-1;
	wmma.mma.sync.aligned.row.col.m32n8k16.f32.bf16.bf16.f32 {%f1570, %f1571, %f1572, %f1573, %f1574, %f1575, %f1576, %f1577}, {%r10, %r10, %r10, %r10, %r10, %r10, %r10, %r10}, {%r10, %r10}, {%f1562, %f1563, %f1564, %f1565, %f1566, %f1567, %f1568, %f1569};
	bar.warp.sync 	-1;
	wmma.mma.sync.aligned.row.col.m32n8k16.f32.bf16.bf16.f32 {%f1578, %f1579, %f1580, %f1581, %f1582, %f1583, %f1584, %f1585}, {%r10, %r10, %r10, %r10, %r10, %r10, %r10, %r10}, {%r10, %r10}, {%f1570, %f1571, %f1572, %f1573, %f1574, %f1575, %f1576, %f1577};
	bar.warp.sync 	-1;
	wmma.mma.sync.aligned.row.col.m32n8k16.f32.bf16.bf16.f32 {%f1586, %f1587, %f1588, %f1589, %f1590, %f1591, %f1592, %f1593}, {%r10, %r10, %r10, %r10, %r10, %r10, %r10, %r10}, {%r10, %r10}, {%f1578, %f1579, %f1580, %f1581, %f1582, %f1583, %f1584, %f1585};
	bar.warp.sync 	-1;
	wmma.mma.sync.aligned.row.col.m32n8k16.f32.bf16.bf16.f32 {%f1594, %f1595, %f1596, %f1597, %f1598, %f1599, %f1600, %f1601}, {%r10, %r10, %r10, %r10, %r10, %r10, %r10, %r10}, {%r10, %r10}, {%f1586, %f1587, %f1588, %f1589, %f1590, %f1591, %f1592, %f1593};
	bar.warp.sync 	-1;
	wmma.mma.sync.aligned.row.col.m32n8k16.f32.bf16.bf16.f32 {%f1602, %f1603, %f1604, %f1605, %f1606, %f1607, %f1608, %f1609}, {%r10, %r10, %r10, %r10, %r10, %r10, %r10, %r10}, {%r10, %r10}, {%f1594, %f1595, %f1596, %f1597, %f1598, %f1599, %f1600, %f1601};
	bar.warp.sync 	-1;
	wmma.mma.sync.aligned.row.col.m32n8k16.f32.bf16.bf16.f32 {%f1610, %f1611, %f1612, %f1613, %f1614, %f1615, %f1616, %f1617}, {%r10, %r10, %r10, %r10, %r10, %r10, %r10, %r10}, {%r10, %r10}, {%f1602, %f1603, %f1604, %f1605, %f1606, %f1607, %f1608, %f1609};
	bar.warp.sync 	-1;
	wmma.mma.sync.aligned.row.col.m32n8k16.f32.bf16.bf16.f32 {%f1618, %f1619, %f1620, %f1621, %f1622, %f1623, %f1624, %f1625}, {%r10, %r10, %r10, %r10, %r10, %r10, %r10, %r10}, {%r10, %r10}, {%f1610, %f1611, %f1612, %f1613, %f1614, %f1615, %f1616, %f1617};
	bar.warp.sync 	-1;
	wmma.mma.sync.aligned.row.col.m32n8k16.f32.bf16.bf16.f32 {%f1626, %f1627, %f1628, %f1629, %f1630, %f1631, %f1632, %f1633}, {%r10, %r10, %r10, %r10, %r10, %r10, %r10, %r10}, {%r10, %r10}, {%f1618, %f1619, %f1620, %f1621, %f1622, %f1623, %f1624, %f1625};
	bar.warp.sync 	-1;
	wmma.mma.sync.aligned.row.col.m32n8k16.f32.bf16.bf16.f32 {%f1634, %f1635, %f1636, %f1637, %f1638, %f1639, %f1640, %f1641}, {%r10, %r10, %r10, %r10, %r10, %r10, %r10, %r10}, {%r10, %r10}, {%f1626, %f1627, %f1628, %f1629, %f1630, %f1631, %f1632, %f1633};
	bar.warp.sync 	-1;
	wmma.mma.sync.aligned.row.col.m32n8k16.f32.bf16.bf16.f32 {%f1642, %f1643, %f1644, %f1645, %f1646, %f1647, %f1648, %f1649}, {%r10, %r10, %r10, %r10, %r10, %r10, %r10, %r10}, {%r10, %r10}, {%f1634, %f1635, %f1636, %f1637, %f1638, %f1639, %f1640, %f1641};
	bar.warp.sync 	-1;
	wmma.mma.sync.aligned.row.col.m32n8k16.f32.bf16.bf16.f32 {%f1650, %f1651, %f1652, %f1653, %f1654, %f1655, %f1656, %f1657}, {%r10, %r10, %r10, %r10, %r10, %r10, %r10, %r10}, {%r10, %r10}, {%f1642, %f1643, %f1644, %f1645, %f1646, %f1647, %f1648, %f1649};
	bar.warp.sync 	-1;
	wmma.mma.sync.aligned.row.col.m32n8k16.f32.bf16.bf16.f32 {%f1658, %f1659, %f1660, %f1661, %f1662, %f1663, %f1664, %f1665}, {%r10, %r10, %r10, %r10, %r10, %r10, %r10, %r10}, {%r10, %r10}, {%f1650, %f1651, %f1652, %f1653, %f1654, %f1655, %f1656, %f1657};
	bar.warp.sync 	-1;
	wmma.mma.sync.aligned.row.col.m32n8k16.f32.bf16.bf16.f32 {%f1666, %f1667, %f1668, %f1669, %f1670, %f1671, %f1672, %f1673}, {%r10, %r10, %r10, %r10, %r10, %r10, %r10, %r10}, {%r10, %r10}, {%f1658, %f1659, %f1660, %f1661, %f1662, %f1663, %f1664, %f1665};
	bar.warp.sync 	-1;
	wmma.mma.sync.aligned.row.col.m32n8k16.f32.bf16.bf16.f32 {%f1674, %f1675, %f1676, %f1677, %f1678, %f1679, %f1680, %f1681}, {%r10, %r10, %r10, %r10, %r10, %r10, %r10, %r10}, {%r10, %r10}, {%f1666, %f1667, %f1668, %f1669, %f1670, %f1671, %f1672, %f1673};
	bar.warp.sync 	-1;
	wmma.mma.sync.aligned.row.col.m32n8k16.f32.bf16.bf16.f32 {%f1682, %f1683, %f1684, %f1685, %f1686, %f1687, %f1688, %f1689}, {%r10, %r10, %r10, %r10, %r10, %r10, %r10, %r10}, {%r10, %r10}, {%f1674, %f1675, %f1676, %f1677, %f1678, %f1679, %f1680, %f1681};
	bar.warp.sync 	-1;
	wmma.mma.sync.aligned.row.col.m32n8k16.f32.bf16.bf16.f32 {%f1690, %f1691, %f1692, %f1693, %f1694, %f1695, %f1696, %f1697}, {%r10, %r10, %r10, %r10, %r10, %r10, %r10, %r10}, {%r10, %r10}, {%f1682, %f1683, %f1684, %f1685, %f1686, %f1687, %f1688, %f1689};
	bar.warp.sync 	-1;
	wmma.mma.sync.aligned.row.col.m32n8k16.f32.bf16.bf16.f32 {%f1698, %f1699, %f1700, %f1701, %f1702, %f1703, %f1704, %f1705}, {%r10, %r10, %r10, %r10, %r10, %r10, %r10, %r10}, {%r10, %r10}, {%f1690, %f1691, %f1692, %f1693, %f1694, %f1695, %f1696, %f1697};
	bar.warp.sync 	-1;
	wmma.mma.sync.aligned.row.col.m32n8k16.f32.bf16.bf16.f32 {%f1706, %f1707, %f1708, %f1709, %f1710, %f1711, %f1712, %f1713}, {%r10, %r10, %r10, %r10, %r10, %r10, %r10, %r10}, {%r10, %r10}, {%f1698, %f1699, %f1700, %f1701, %f1702, %f1703, %f1704, %f1705};
	bar.warp.sync 	-1;
	wmma.mma.sync.aligned.row.col.m32n8k16.f32.bf16.bf16.f32 {%f1714, %f1715, %f1716, %f1717, %f1718, %f1719, %f1720, %f1721}, {%r10, %r10, %r10, %r10, %r10, %r10, %r10, %r10}, {%r10, %r10}, {%f1706, %f1707, %f1708, %f1709, %f1710, %f1711, %f1712, %f1713};
	bar.warp.sync 	-1;
	wmma.mma.sync.aligned.row.col.m32n8k16.f32.bf16.bf16.f32 {%f1722, %f1723, %f1724, %f1725, %f1726, %f1727, %f1728, %f1729}, {%r10, %r10, %r10, %r10, %r10, %r10, %r10, %r10}, {%r10, %r10}, {%f1714, %f1715, %f1716, %f1717, %f1718, %f1719, %f1720, %f1721};
	bar.warp.sync 	-1;
	wmma.mma.sync.aligned.row.col.m32n8k16.f32.bf16.bf16.f32 {%f1730, %f1731, %f1732, %f1733, %f1734, %f1735, %f1736, %f1737}, {%r10, %r10, %r10, %r10, %r10, %r10, %r10, %r10}, {%r10, %r10}, {%f1722, %f1723, %f1724, %f1725, %f1726, %f1727, %f1728, %f1729};
	bar.warp.sync 	-1;
	wmma.mma.sync.aligned.row.col.m32n8k16.f32.bf16.bf16.f32 {%f1738, %f1739, %f1740, %f1741, %f1742, %f1743, %f1744, %f1745}, {%r10, %r10, %r10, %r10, %r10, %r10, %r10, %r10}, {%r10, %r10}, {%f1730, %f1731, %f1732, %f1733, %f1734, %f1735, %f1736, %f1737};
	bar.warp.sync 	-1;
	wmma.mma.sync.aligned.row.col.m32n8k16.f32.bf16.bf16.f32 {%f1746, %f1747, %f1748, %f1749, %f1750, %f1751, %f1752, %f1753}, {%r10, %r10, %r10, %r10, %r10, %r10, %r10, %r10}, {%r10, %r10}, {%f1738, %f1739, %f1740, %f1741, %f1742, %f1743, %f1744, %f1745};
	bar.warp.sync 	-1;
	wmma.mma.sync.aligned.row.col.m32n8k16.f32.bf16.bf16.f32 {%f1754, %f1755, %f1756, %f1757, %f1758, %f1759, %f1760, %f1761}, {%r10, %r10, %r10, %r10, %r10, %r10, %r10, %r10}, {%r10, %r10}, {%f1746, %f1747, %f1748, %f1749, %f1750, %f1751, %f1752, %f1753};
	bar.warp.sync 	-1;
	wmma.mma.sync.aligned.row.col.m32n8k16.f32.bf16.bf16.f32 {%f1762, %f1763, %f1764, %f1765, %f1766, %f1767, %f1768, %f1769}, {%r10, %r10, %r10, %r10, %r10, %r10, %r10, %r10}, {%r10, %r10}, {%f1754, %f1755, %f1756, %f1757, %f1758, %f1759, %f1760, %f1761};
	bar.warp.sync 	-1;
	wmma.mma.sync.aligned.row.col.m32n8k16.f32.bf16.bf16.f32 {%f1770, %f1771, %f1772, %f1773, %f1774, %f1775, %f1776, %f1777}, {%r10, %r10, %r10, %r10, %r10, %r10, %r10, %r10}, {%r10, %r10}, {%f1762, %f1763, %f1764, %f1765, %f1766, %f1767, %f1768, %f1769};
	bar.warp.sync 	-1;
	wmma.mma.sync.aligned.row.col.m32n8k16.f32.bf16.bf16.f32 {%f1778, %f1779, %f1780, %f1781, %f1782, %f1783, %f1784, %f1785}, {%r10, %r10, %r10, %r10, %r10, %r10, %r10, %r10}, {%r10, %r10}, {%f1770, %f1771, %f1772, %f1773, %f1774, %f1775, %f1776, %f1777};
	bar.warp.sync 	-1;
	wmma.mma.sync.aligned.row.col.m32n8k16.f32.bf16.bf16.f32 {%f1786, %f1787, %f1788, %f1789, %f1790, %f1791, %f1792, %f1793}, {%r10, %r10, %r10, %r10, %r10, %r10, %r10, %r10}, {%r10, %r10}, {%f1778, %f1779, %f1780, %f1781, %f1782, %f1783, %f1784, %f1785};
	bar.warp.sync 	-1;
	wmma.mma.sync.aligned.row.col.m32n8k16.f32.bf16.bf16.f32 {%f1794, %f1795, %f1796, %f1797, %f1798, %f1799, %f1800, %f1801}, {%r10, %r10, %r10, %r10, %r10, %r10, %r10, %r10}, {%r10, %r10}, {%f1786, %f1787, %f1788, %f1789, %f1790, %f1791, %f1792, %f1793};
	bar.warp.sync 	-1;
	wmma.mma.sync.aligned.row.col.m32n8k16.f32.bf16.bf16.f32 {%f1802, %f1803, %f1804, %f1805, %f1806, %f1807, %f1808, %f1809}, {%r10, %r10, %r10, %r10, %r10, %r10, %r10, %r10}, {%r10, %r10}, {%f1794, %f1795, %f1796, %f1797, %f1798, %f1799, %f1800, %f1801};
	bar.warp.sync 	-1;
	wmma.mma.sync.aligned.row.col.m32n8k16.f32.bf16.bf16.f32 {%f1810, %f1811, %f1812, %f1813, %f1814, %f1815, %f1816, %f1817}, {%r10, %r10, %r10, %r10, %r10, %r10, %r10, %r10}, {%r10, %r10}, {%f1802, %f1803, %f1804, %f1805, %f1806, %f1807, %f1808, %f1809};
	bar.warp.sync 	-1;
	wmma.mma.sync.aligned.row.col.m32n8k16.f32.bf16.bf16.f32 {%f1818, %f1819, %f1820, %f1821, %f1822, %f1823, %f1824, %f1825}, {%r10, %r10, %r10, %r10, %r10, %r10, %r10, %r10}, {%r10, %r10}, {%f1810, %f1811, %f1812, %f1813, %f1814, %f1815, %f1816, %f1817};
	bar.warp.sync 	-1;
	wmma.mma.sync.aligned.row.col.m32n8k16.f32.bf16.bf16.f32 {%f1826, %f1827, %f1828, %f1829, %f1830, %f1831, %f1832, %f1833}, {%r10, %r10, %r10, %r10, %r10, %r10, %r10, %r10}, {%r10, %r10}, {%f1818, %f1819, %f1820, %f1821, %f1822, %f1823, %f1824, %f1825};
	bar.warp.sync 	-1;
	wmma.mma.sync.aligned.row.col.m32n8k16.f32.bf16.bf16.f32 {%f1834, %f1835, %f1836, %f1837, %f1838, %f1839, %f1840, %f1841}, {%r10, %r10, %r10, %r10, %r10, %r10, %r10, %r10}, {%r10, %r10}, {%f1826, %f1827, %f1828, %f1829, %f1830, %f1831, %f1832, %f1833};
	bar.warp.sync 	-1;
	wmma.mma.sync.aligned.row.col.m32n8k16.f32.bf16.bf16.f32 {%f1842, %f1843, %f1844, %f1845, %f1846, %f1847, %f1848, %f1849}, {%r10, %r10, %r10, %r10, %r10, %r10, %r10, %r10}, {%r10, %r10}, {%f1834, %f1835, %f1836, %f1837, %f1838, %f1839, %f1840, %f1841};
	bar.warp.sync 	-1;
	wmma.mma.sync.aligned.row.col.m32n8k16.f32.bf16.bf16.f32 {%f1850, %f1851, %f1852, %f1853, %f1854, %f1855, %f1856, %f1857}, {%r10, %r10, %r10, %r10, %r10, %r10, %r10, %r10}, {%r10, %r10}, {%f1842, %f1843, %f1844, %f1845, %f1846, %f1847, %f1848, %f1849};
	bar.warp.sync 	-1;
	wmma.mma.sync.aligned.row.col.m32n8k16.f32.bf16.bf16.f32 {%f1858, %f1859, %f1860, %f1861, %f1862, %f1863, %f1864, %f1865}, {%r10, %r10, %r10, %r10, %r10, %r10, %r10, %r10}, {%r10, %r10}, {%f1850, %f1851, %f1852, %f1853, %f1854, %f1855, %f1856, %f1857};
	bar.warp.sync 	-1;
	wmma.mma.sync.aligned.row.col.m32n8k16.f32.bf16.bf16.f32 {%f1866, %f1867, %f1868, %f1869, %f1870, %f1871, %f1872, %f1873}, {%r10, %r10, %r10, %r10, %r10, %r10, %r10, %r10}, {%r10, %r10}, {%f1858, %f1859, %f1860, %f1861, %f1862, %f1863, %f1864, %f1865};
	bar.warp.sync 	-1;
	wmma.mma.sync.aligned.row.col.m32n8k16.f32.bf16.bf16.f32 {%f1874, %f1875, %f1876, %f1877, %f1878, %f1879, %f1880, %f1881}, {%r10, %r10, %r10, %r10, %r10, %r10, %r10, %r10}, {%r10, %r10}, {%f1866, %f1867, %f1868, %f1869, %f1870, %f1871, %f1872, %f1873};
	bar.warp.sync 	-1;
	wmma.mma.sync.aligned.row.col.m32n8k16.f32.bf16.bf16.f32 {%f1882, %f1883, %f1884, %f1885, %f1886, %f1887, %f1888, %f1889}, {%r10, %r10, %r10, %r10, %r10, %r10, %r10, %r10}, {%r10, %r10}, {%f1874, %f1875, %f1876, %f1877, %f1878, %f1879, %f1880, %f1881};
	bar.warp.sync 	-1;
	wmma.mma.sync.aligned.row.col.m32n8k16.f32.bf16.bf16.f32 {%f1890, %f1891, %f1892, %f1893, %f1894, %f1895, %f1896, %f1897}, {%r10, %r10, %r10, %r10, %r10, %r10, %r10, %r10}, {%r10, %r10}, {%f1882, %f1883, %f1884, %f1885, %f1886, %f1887, %f1888, %f1889};
	bar.warp.sync 	-1;
	wmma.mma.sync.aligned.row.col.m32n8k16.f32.bf16.bf16.f32 {%f1898, %f1899, %f1900, %f1901, %f1902, %f1903, %f1904, %f1905}, {%r10, %r10, %r10, %r10, %r10, %r10, %r10, %r10}, {%r10, %r10}, {%f1890, %f1891, %f1892, %f1893, %f1894, %f1895, %f1896, %f1897};
	bar.warp.sync 	-1;
	wmma.mma.sync.aligned.row.col.m32n8k16.f32.bf16.bf16.f32 {%f1906, %f1907, %f1908, %f1909, %f1910, %f1911, %f1912, %f1913}, {%r10, %r10, %r10, %r10, %r10, %r10, %r10, %r10}, {%r10, %r10}, {%f1898, %f1899, %f1900, %f1901, %f1902, %f1903, %f1904, %f1905};
	bar.warp.sync 	-1;
	wmma.mma.sync.aligned.row.col.m32n8k16.f32.bf16.bf16.f32 {%f1914, %f1915, %f1916, %f1917, %f1918, %f1919, %f1920, %f1921}, {%r10, %r10, %r10, %r10, %r10, %r10, %r10, %r10}, {%r10, %r10}, {%f1906, %f1907, %f1908, %f1909, %f1910, %f1911, %f1912, %f1913};
	bar.warp.sync 	-1;
	wmma.mma.sync.aligned.row.col.m32n8k16.f32.bf16.bf16.f32 {%f1922, %f1923, %f1924, %f1925, %f1926, %f1927, %f1928, %f1929}, {%r10, %r10, %r10, %r10, %r10, %r10, %r10, %r10}, {%r10, %r10}, {%f1914, %f1915, %f1916, %f1917, %f1918, %f1919, %f1920, %f1921};
	bar.warp.sync 	-1;
	wmma.mma.sync.aligned.row.col.m32n8k16.f32.bf16.bf16.f32 {%f1930, %f1931, %f1932, %f1933, %f1934, %f1935, %f1936, %f1937}, {%r10, %r10, %r10, %r10, %r10, %r10, %r10, %r10}, {%r10, %r10}, {%f1922, %f1923, %f1924, %f1925, %f1926, %f1927, %f1928, %f1929};
	bar.warp.sync 	-1;
	wmma.mma.sync.aligned.row.col.m32n8k16.f32.bf16.bf16.f32 {%f1938, %f1939, %f1940, %f1941, %f1942, %f1943, %f1944, %f1945}, {%r10, %r10, %r10, %r10, %r10, %r10, %r10, %r10}, {%r10, %r10}, {%f1930, %f1931, %f1932, %f1933, %f1934, %f1935, %f1936, %f1937};
	bar.warp.sync 	-1;
	wmma.mma.sync.aligned.row.col.m32n8k16.f32.bf16.bf16.f32 {%f1946, %f1947, %f1948, %f1949, %f1950, %f1951, %f1952, %f1953}, {%r10, %r10, %r10, %r10, %r10, %r10, %r10, %r10}, {%r10, %r10}, {%f1938, %f1939, %f1940, %f1941, %f1942, %f1943, %f1944, %f1945};
	bar.warp.sync 	-1;
	wmma.mma.sync.aligned.row.col.m32n8k16.f32.bf16.bf16.f32 {%f1954, %f1955, %f1956, %f1957, %f1958, %f1959, %f1960, %f1961}, {%r10, %r10, %r10, %r10, %r10, %r10, %r10, %r10}, {%r10, %r10}, {%f1946, %f1947, %f1948, %f1949, %f1950, %f1951, %f1952, %f1953};
	bar.warp.sync 	-1;
	wmma.mma.sync.aligned.row.col.m32n8k16.f32.bf16.bf16.f32 {%f1962, %f1963, %f1964, %f1965, %f1966, %f1967, %f1968, %f1969}, {%r10, %r10, %r10, %r10, %r10, %r10, %r10, %r10}, {%r10, %r10}, {%f1954, %f1955, %f1956, %f1957, %f1958, %f1959, %f1960, %f1961};
	bar.warp.sync 	-1;
	wmma.mma.sync.aligned.row.col.m32n8k16.f32.bf16.bf16.f32 {%f1970, %f1971, %f1972, %f1973, %f1974, %f1975, %f1976, %f1977}, {%r10, %r10, %r10, %r10, %r10, %r10, %r10, %r10}, {%r10, %r10}, {%f1962, %f1963, %f1964, %f1965, %f1966, %f1967, %f1968, %f1969};
	bar.warp.sync 	-1;
	wmma.mma.sync.aligned.row.col.m32n8k16.f32.bf16.bf16.f32 {%f1978, %f1979, %f1980, %f1981, %f1982, %f1983, %f1984, %f1985}, {%r10, %r10, %r10, %r10, %r10, %r10, %r10, %r10}, {%r10, %r10}, {%f1970, %f1971, %f1972, %f1973, %f1974, %f1975, %f1976, %f1977};
	bar.warp.sync 	-1;
	wmma.mma.sync.aligned.row.col.m32n8k16.f32.bf16.bf16.f32 {%f1986, %f1987, %f1988, %f1989, %f1990, %f1991, %f1992, %f1993}, {%r10, %r10, %r10, %r10, %r10, %r10, %r10, %r10}, {%r10, %r10}, {%f1978, %f1979, %f1980, %f1981, %f1982, %f1983, %f1984, %f1985};
	bar.warp.sync 	-1;
	wmma.mma.sync.aligned.row.col.m32n8k16.f32.bf16.bf16.f32 {%f1994, %f1995, %f1996, %f1997, %f1998, %f1999, %f2000, %f2001}, {%r10, %r10, %r10, %r10, %r10, %r10, %r10, %r10}, {%r10, %r10}, {%f1986, %f1987, %f1988, %f1989, %f1990, %f1991, %f1992, %f1993};
	bar.warp.sync 	-1;
	wmma.mma.sync.aligned.row.col.m32n8k16.f32.bf16.bf16.f32 {%f2002, %f2003, %f2004, %f2005, %f2006, %f2007, %f2008, %f2009}, {%r10, %r10, %r10, %r10, %r10, %r10, %r10, %r10}, {%r10, %r10}, {%f1994, %f1995, %f1996, %f1997, %f1998, %f1999, %f2000, %f2001};
	bar.warp.sync 	-1;
	wmma.mma.sync.aligned.row.col.m32n8k16.f32.bf16.bf16.f32 {%f2010, %f2011, %f2012, %f2013, %f2014, %f2015, %f2016, %f2017}, {%r10, %r10, %r10, %r10, %r10, %r10, %r10, %r10}, {%r10, %r10}, {%f2002, %f2003, %f2004, %f2005, %f2006, %f2007, %f2008, %f2009};
	bar.warp.sync 	-1;
	wmma.mma.sync.aligned.row.col.m32n8k16.f32.bf16.bf16.f32 {%f2018, %f2019, %f2020, %f2021, %f2022, %f2023, %f2024, %f2025}, {%r10, %r10, %r10, %r10, %r10, %r10, %r10, %r10}, {%r10, %r10}, {%f2010, %f2011, %f2012, %f2013, %f2014, %f2015, %f2016, %f2017};
	bar.warp.sync 	-1;
	wmma.mma.sync.aligned.row.col.m32n8k16.f32.bf16.bf16.f32 {%f2026, %f2027, %f2028, %f2029, %f2030, %f2031, %f2032, %f2033}, {%r10, %r10, %r10, %r10, %r10, %r10, %r10, %r10}, {%r10, %r10}, {%f2018, %f2019, %f2020, %f2021, %f2022, %f2023, %f2024, %f2025};
	bar.warp.sync 	-1;
	wmma.mma.sync.aligned.row.col.m32n8k16.f32.bf16.bf16.f32 {%f2034, %f2035, %f2036, %f2037, %f2038, %f2039, %f2040, %f2041}, {%r10, %r10, %r10, %r10, %r10, %r10, %r10, %r10}, {%r10, %r10}, {%f2026, %f2027, %f2028, %f2029, %f2030, %f2031, %f2032, %f2033};
	bar.warp.sync 	-1;
	wmma.mma.sync.aligned.row.col.m32n8k16.f32.bf16.bf16.f32 {%f2042, %f2043, %f2044, %f2045, %f2046, %f2047, %f2048, %f2049}, {%r10, %r10, %r10, %r10, %r10, %r10, %r10, %r10}, {%r10, %r10}, {%f2034, %f2035, %f2036, %f2037, %f2038, %f2039, %f2040, %f2041};
	bar.warp.sync 	-1;
	wmma.mma.sync.aligned.row.col.m32n8k16.f32.bf16.bf16.f32 {%f2050, %f2051, %f2052, %f2053, %f2054, %f2055, %f2056, %f2057}, {%r10, %r10, %r10, %r10, %r10, %r10, %r10, %r10}, {%r10, %r10}, {%f2042, %f2043, %f2044, %f2045, %f2046, %f2047, %f2048, %f2049};
	bar.warp.sync 	-1;
	wmma.mma.sync.aligned.row.col.m32n8k16.f32.bf16.bf16.f32 {%f2058, %f2059, %f2060, %f2061, %f2062, %f2063, %f2064, %f2065}, {%r10, %r10, %r10, %r10, %r10, %r10, %r10, %r10}, {%r10, %r10}, {%f2050, %f2051, %f2052, %f2053, %f2054, %f2055, %f2056, %f2057};
	bar.warp.sync 	-1;
	wmma.mma.sync.aligned.row.col.m32n8k16.f32.bf16.bf16.f32 {%f2066, %f2067, %f2068, %f2069, %f2070, %f2071, %f2072, %f2073}, {%r10, %r10, %r10, %r10, %r10, %r10, %r10, %r10}, {%r10, %r10}, {%f2058, %f2059, %f2060, %f2061, %f2062, %f2063, %f2064, %f2065};
	bar.warp.sync 	-1;
	wmma.mma.sync.aligned.row.col.m32n8k16.f32.bf16.bf16.f32 {%f2074, %f2075, %f2076, %f2077, %f2078, %f2079, %f2080, %f2081}, {%r10, %r10, %r10, %r10, %r10, %r10, %r10, %r10}, {%r10, %r10}, {%f2066, %f2067, %f2068, %f2069, %f2070, %f2071, %f2072, %f2073};
	bar.warp.sync 	-1;
	wmma.mma.sync.aligned.row.col.m32n8k16.f32.bf16.bf16.f32 {%f2082, %f2083, %f2084, %f2085, %f2086, %f2087, %f2088, %f2089}, {%r10, %r10, %r10, %r10, %r10, %r10, %r10, %r10}, {%r10, %r10}, {%f2074, %f2075, %f2076, %f2077, %f2078, %f2079, %f2080, %f2081};
	bar.warp.sync 	-1;
	wmma.mma.sync.aligned.row.col.m32n8k16.f32.bf16.bf16.f32 {%f2090, %f2091, %f2092, %f2093, %f2094, %f2095, %f2096, %f2097}, {%r10, %r10, %r10, %r10, %r10, %r10, %r10, %r10}, {%r10, %r10}, {%f2082, %f2083, %f2084, %f2085, %f2086, %f2087, %f2088, %f2089};
	bar.warp.sync 	-1;
	wmma.mma.sync.aligned.row.col.m32n8k16.f32.bf16.bf16.f32 {%f2098, %f2099, %f2100, %f2101, %f2102, %f2103, %f2104, %f2105}, {%r10, %r10, %r10, %r10, %r10, %r10, %r10, %r10}, {%r10, %r10}, {%f2090, %f2091, %f2092, %f2093, %f2094, %f2095, %f2096, %f2097};
	bar.warp.sync 	-1;
	wmma.mma.sync.aligned.row.col.m32n8k16.f32.bf16.bf16.f32 {%f2106, %f2107, %f2108, %f2109, %f2110, %f2111, %f2112, %f2113}, {%r10, %r10, %r10, %r10, %r10, %r10, %r10, %r10}, {%r10, %r10}, {%f2098, %f2099, %f2100, %f2101, %f2102, %f2103, %f2104, %f2105};
	bar.warp.sync 	-1;
	wmma.mma.sync.aligned.row.col.m32n8k16.f32.bf16.bf16.f32 {%f2114, %f2115, %f2116, %f2117, %f2118, %f2119, %f2120, %f2121}, {%r10, %r10, %r10, %r10, %r10, %r10, %r10, %r10}, {%r10, %r10}, {%f2106, %f2107, %f2108, %f2109, %f2110, %f2111, %f2112, %f2113};
	bar.warp.sync 	-1;
	wmma.mma.sync.aligned.row.col.m32n8k16.f32.bf16.bf16.f32 {%f2122, %f2123, %f2124, %f2125, %f2126, %f2127, %f2128, %f2129}, {%r10, %r10, %r10, %r10, %r10, %r10, %r10, %r10}, {%r10, %r10}, {%f2114, %f2115, %f2116, %f2117, %f2118, %f2119, %f2120, %f2121};
	bar.warp.sync 	-1;
	wmma.mma.sync.aligned.row.col.m32n8k16.f32.bf16.bf16.f32 {%f2130, %f2131, %f2132, %f2133, %f2134, %f2135, %f2136, %f2137}, {%r10, %r10, %r10, %r10, %r10, %r10, %r10, %r10}, {%r10, %r10}, {%f2122, %f2123, %f2124, %f2125, %f2126, %f2127, %f2128, %f2129};
	bar.warp.sync 	-1;
	wmma.mma.sync.aligned.row.col.m32n8k16.f32.bf16.bf16.f32 {%f2138, %f2139, %f2140, %f2141, %f2142, %f2143, %f2144, %f2145}, {%r10, %r10, %r10, %r10, %r10, %r10, %r10, %r10}, {%r10, %r10}, {%f2130, %f2131, %f2132, %f2133, %f2134, %f2135, %f2136, %f2137};
	bar.warp.sync 	-1;
	wmma.mma.sync.aligned.row.col.m32n8k16.f32.bf16.bf16.f32 {%f2146, %f2147, %f2148, %f2149, %f2150, %f2151, %f2152, %f2153}, {%r10, %r10, %r10, %r10, %r10, %r10, %r10, %r10}, {%r10, %r10}, {%f2138, %f2139, %f2140, %f2141, %f2142, %f2143, %f2144, %f2145};
	bar.warp.sync 	-1;
	wmma.mma.sync.aligned.row.col.m32n8k16.f32.bf16.bf16.f32 {%f2154, %f2155, %f2156, %f2157, %f2158, %f2159, %f2160, %f2161}, {%r10, %r10, %r10, %r10, %r10, %r10, %r10, %r10}, {%r10, %r10}, {%f2146, %f2147, %f2148, %f2149, %f2150, %f2151, %f2152, %f2153};
	bar.warp.sync 	-1;
	wmma.mma.sync.aligned.row.col.m32n8k16.f32.bf16.bf16.f32 {%f2162, %f2163, %f2164, %f2165, %f2166, %f2167, %f2168, %f2169}, {%r10, %r10, %r10, %r10, %r10, %r10, %r10, %r10}, {%r10, %r10}, {%f2154, %f2155, %f2156, %f2157, %f2158, %f2159, %f2160, %f2161};
	bar.warp.sync 	-1;
	wmma.mma.sync.aligned.row.col.m32n8k16.f32.bf16.bf16.f32 {%f2170, %f2171, %f2172, %f2173, %f2174, %f2175, %f2176, %f2177}, {%r10, %r10, %r10, %r10, %r10, %r10, %r10, %r10}, {%r10, %r10}, {%f2162, %f2163, %f2164, %f2165, %f2166, %f2167, %f2168, %f2169};
	bar.warp.sync 	-1;
	wmma.mma.sync.aligned.row.col.m32n8k16.f32.bf16.bf16.f32 {%f2178, %f2179, %f2180, %f2181, %f2182, %f2183, %f2184, %f2185}, {%r10, %r10, %r10, %r10, %r10, %r10, %r10, %r10}, {%r10, %r10}, {%f2170, %f2171, %f2172, %f2173, %f2174, %f2175, %f2176, %f2177};
	bar.warp.sync 	-1;
	wmma.mma.sync.aligned.row.col.m32n8k16.f32.bf16.bf16.f32 {%f2186, %f2187, %f2188, %f2189, %f2190, %f2191, %f2192, %f2193}, {%r10, %r10, %r10, %r10, %r10, %r10, %r10, %r10}, {%r10, %r10}, {%f2178, %f2179, %f2180, %f2181, %f2182, %f2183, %f2184, %f2185};
	bar.warp.sync 	-1;
	wmma.mma.sync.aligned.row.col.m32n8k16.f32.bf16.bf16.f32 {%f2194, %f2195, %f2196, %f2197, %f2198, %f2199, %f2200, %f2201}, {%r10, %r10, %r10, %r10, %r10, %r10, %r10, %r10}, {%r10, %r10}, {%f2186, %f2187, %f2188, %f2189, %f2190, %f2191, %f2192, %f2193};
	bar.warp.sync 	-1;
	wmma.mma.sync.aligned.row.col.m32n8k16.f32.bf16.bf16.f32 {%f2202, %f2203, %f2204, %f2205, %f2206, %f2207, %f2208, %f2209}, {%r10, %r10, %r10, %r10, %r10, %r10, %r10, %r10}, {%r10, %r10}, {%f2194, %f2195, %f2196, %f2197, %f2198, %f2199, %f2200, %f2201};
	bar.warp.sync 	-1;
	wmma.mma.sync.aligned.row.col.m32n8k16.f32.bf16.bf16.f32 {%f2210, %f2211, %f2212, %f2213, %f2214, %f2215, %f2216, %f2217}, {%r10, %r10, %r10, %r10, %r10, %r10, %r10, %r10}, {%r10, %r10}, {%f2202, %f2203, %f2204, %f2205, %f2206, %f2207, %f2208, %f2209};
	bar.warp.sync 	-1;
	wmma.mma.sync.aligned.row.col.m32n8k16.f32.bf16.bf16.f32 {%f2218, %f2219, %f2220, %f2221, %f2222, %f2223, %f2224, %f2225}, {%r10, %r10, %r10, %r10, %r10, %r10, %r10, %r10}, {%r10, %r10}, {%f2210, %f2211, %f2212, %f2213, %f2214, %f2215, %f2216, %f2217};
	bar.warp.sync 	-1;
	wmma.mma.sync.aligned.row.col.m32n8k16.f32.bf16.bf16.f32 {%f2226, %f2227, %f2228, %f2229, %f2230, %f2231, %f2232, %f2233}, {%r10, %r10, %r10, %r10, %r10, %r10, %r10, %r10}, {%r10, %r10}, {%f2218, %f2219, %f2220, %f2221, %f2222, %f2223, %f2224, %f2225};
	bar.warp.sync 	-1;
	wmma.mma.sync.aligned.row.col.m32n8k16.f32.bf16.bf16.f32 {%f2234, %f2235, %f2236, %f2237, %f2238, %f2239, %f2240, %f2241}, {%r10, %r10, %r10, %r10, %r10, %r10, %r10, %r10}, {%r10, %r10}, {%f2226, %f2227, %f2228, %f2229, %f2230, %f2231, %f2232, %f2233};
	bar.warp.sync 	-1;
	wmma.mma.sync.aligned.row.col.m32n8k16.f32.bf16.bf16.f32 {%f2242, %f2243, %f2244, %f2245, %f2246, %f2247, %f2248, %f2249}, {%r10, %r10, %r10, %r10, %r10, %r10, %r10, %r10}, {%r10, %r10}, {%f2234, %f2235, %f2236, %f2237, %f2238, %f2239, %f2240, %f2241};
	bar.warp.sync 	-1;
	wmma.mma.sync.aligned.row.col.m32n8k16.f32.bf16.bf16.f32 {%f2250, %f2251, %f2252, %f2253, %f2254, %f2255, %f2256, %f2257}, {%r10, %r10, %r10, %r10, %r10, %r10, %r10, %r10}, {%r10, %r10}, {%f2242, %f2243, %f2244, %f2245, %f2246, %f2247, %f2248, %f2249};
	bar.warp.sync 	-1;
	wmma.mma.sync.aligned.row.col.m32n8k16.f32.bf16.bf16.f32 {%f2258, %f2259, %f2260, %f2261, %f2262, %f2263, %f2264, %f2265}, {%r10, %r10, %r10, %r10, %r10, %r10, %r10, %r10}, {%r10, %r10}, {%f2250, %f2251, %f2252, %f2253, %f2254, %f2255, %f2256, %f2257};
	bar.warp.sync 	-1;
	wmma.mma.sync.aligned.row.col.m32n8k16.f32.bf16.bf16.f32 {%f2266, %f2267, %f2268, %f2269, %f2270, %f2271, %f2272, %f2273}, {%r10, %r10, %r10, %r10, %r10, %r10, %r10, %r10}, {%r10, %r10}, {%f2258, %f2259, %f2260, %f2261, %f2262, %f2263, %f2264, %f2265};
	bar.warp.sync 	-1;
	wmma.mma.sync.aligned.row.col.m32n8k16.f32.bf16.bf16.f32 {%f2274, %f2275, %f2276, %f2277, %f2278, %f2279, %f2280, %f2281}, {%r10, %r10, %r10, %r10, %r10, %r10, %r10, %r10}, {%r10, %r10}, {%f2266, %f2267, %f2268, %f2269, %f2270, %f2271, %f2272, %f2273};
	bar.warp.sync 	-1;
	wmma.mma.sync.aligned.row.col.m32n8k16.f32.bf16.bf16.f32 {%f2282, %f2283, %f2284, %f2285, %f2286, %f2287, %f2288, %f2289}, {%r10, %r10, %r10, %r10, %r10, %r10, %r10, %r10}, {%r10, %r10}, {%f2274, %f2275, %f2276, %f2277, %f2278, %f2279, %f2280, %f2281};
	bar.warp.sync 	-1;
	wmma.mma.sync.aligned.row.col.m32n8k16.f32.bf16.bf16.f32 {%f2290, %f2291, %f2292, %f2293, %f2294, %f2295, %f2296, %f2297}, {%r10, %r10, %r10, %r10, %r10, %r10, %r10, %r10}, {%r10, %r10}, {%f2282, %f2283, %f2284, %f2285, %f2286, %f2287, %f2288, %f2289};
	bar.warp.sync 	-1;
	wmma.mma.sync.aligned.row.col.m32n8k16.f32.bf16.bf16.f32 {%f2298, %f2299, %f2300, %f2301, %f2302, %f2303, %f2304, %f2305}, {%r10, %r10, %r10, %r10, %r10, %r10, %r10, %r10}, {%r10, %r10}, {%f2290, %f2291, %f2292, %f2293, %f2294, %f2295, %f2296, %f2297};
	bar.warp.sync 	-1;
	wmma.mma.sync.aligned.row.col.m32n8k16.f32.bf16.bf16.f32 {%f2306, %f2307, %f2308, %f2309, %f2310, %f2311, %f2312, %f2313}, {%r10, %r10, %r10, %r10, %r10, %r10, %r10, %r10}, {%r10, %r10}, {%f2298, %f2299, %f2300, %f2301, %f2302, %f2303, %f2304, %f2305};
	bar.warp.sync 	-1;
	wmma.mma.sync.aligned.row.col.m32n8k16.f32.bf16.bf16.f32 {%f2314, %f2315, %f2316, %f2317, %f2318, %f2319, %f2320, %f2321}, {%r10, %r10, %r10, %r10, %r10, %r10, %r10, %r10}, {%r10, %r10}, {%f2306, %f2307, %f2308, %f2309, %f2310, %f2311, %f2312, %f2313};
	bar.warp.sync 	-1;
	wmma.mma.sync.aligned.row.col.m32n8k16.f32.bf16.bf16.f32 {%f2322, %f2323, %f2324, %f2325, %f2326, %f2327, %f2328, %f2329}, {%r10, %r10, %r10, %r10, %r10, %r10, %r10, %r10}, {%r10, %r10}, {%f2314, %f2315, %f2316, %f2317, %f2318, %f2319, %f2320, %f2321};
	bar.warp.sync 	-1;
	wmma.mma.sync.aligned.row.col.m32n8k16.f32.bf16.bf16.f32 {%f2330, %f2331, %f2332, %f2333, %f2334, %f2335, %f2336, %f2337}, {%r10, %r10, %r10, %r10, %r10, %r10, %r10, %r10}, {%r10, %r10}, {%f2322, %f2323, %f2324, %f2325, %f2326, %f2327, %f2328, %f2329};
	bar.warp.sync 	-1;
	wmma.mma.sync.aligned.row.col.m32n8k16.f32.bf16.bf16.f32 {%f2338, %f2339, %f2340, %f2341, %f2342, %f2343, %f2344, %f2345}, {%r10, %r10, %r10, %r10, %r10, %r10, %r10, %r10}, {%r10, %r10}, {%f2330, %f2331, %f2332, %f2333, %f2334, %f2335, %f2336, %f2337};
	bar.warp.sync 	-1;
	wmma.mma.sync.aligned.row.col.m32n8k16.f32.bf16.bf16.f32 {%f2346, %f2347, %f2348, %f2349, %f2350, %f2351, %f2352, %f2353}, {%r10, %r10, %r10, %r10, %r10, %r10, %r10, %r10}, {%r10, %r10}, {%f2338, %f2339, %f2340, %f2341, %f2342, %f2343, %f2344, %f2345};
	bar.warp.sync 	-1;
	wmma.mma.sync.aligned.row.col.m32n8k16.f32.bf16.bf16.f32 {%f2354, %f2355, %f2356, %f2357, %f2358, %f2359, %f2360, %f2361}, {%r10, %r10, %r10, %r10, %r10, %r10, %r10, %r10}, {%r10, %r10}, {%f2346, %f2347, %f2348, %f2349, %f2350, %f2351, %f2352, %f2353};
	bar.warp.sync 	-1;
	wmma.mma.sync.aligned.row.col.m32n8k16.f32.bf16.bf16.f32 {%f2362, %f2363, %f2364, %f2365, %f2366, %f2367, %f2368, %f2369}, {%r10, %r10, %r10, %r10, %r10, %r10, %r10, %r10}, {%r10, %r10}, {%f2354, %f2355, %f2356, %f2357, %f2358, %f2359, %f2360, %f2361};
	bar.warp.sync 	-1;
	wmma.mma.sync.aligned.row.col.m32n8k16.f32.bf16.bf16.f32 {%f2370, %f2371, %f2372, %f2373, %f2374, %f2375, %f2376, %f2377}, {%r10, %r10, %r10, %r10, %r10, %r10, %r10, %r10}, {%r10, %r10}, {%f2362, %f2363, %f2364, %f2365, %f2366, %f2367, %f2368, %f2369};
	bar.warp.sync 	-1;
	wmma.mma.sync.aligned.row.col.m32n8k16.f32.bf16.bf16.f32 {%f2378, %f2379, %f2380, %f2381, %f2382, %f2383, %f2384, %f2385}, {%r10, %r10, %r10, %r10, %r10, %r10, %r10, %r10}, {%r10, %r10}, {%f2370, %f2371, %f2372, %f2373, %f2374, %f2375, %f2376, %f2377};
	bar.warp.sync 	-1;
	wmma.mma.sync.aligned.row.col.m32n8k16.f32.bf16.bf16.f32 {%f2386, %f2387, %f2388, %f2389, %f2390, %f2391, %f2392, %f2393}, {%r10, %r10, %r10, %r10, %r10, %r10, %r10, %r10}, {%r10, %r10}, {%f2378, %f2379, %f2380, %f2381, %f2382, %f2383, %f2384, %f2385};
	bar.warp.sync 	-1;
	wmma.mma.sync.aligned.row.col.m32n8k16.f32.bf16.bf16.f32 {%f2394, %f2395, %f2396, %f2397, %f2398, %f2399, %f2400, %f2401}, {%r10, %r10, %r10, %r10, %r10, %r10, %r10, %r10}, {%r10, %r10}, {%f2386, %f2387, %f2388, %f2389, %f2390, %f2391, %f2392, %f2393};
	bar.warp.sync 	-1;
	wmma.mma.sync.aligned.row.col.m32n8k16.f32.bf16.bf16.f32 {%f2402, %f2403, %f2404, %f2405, %f2406, %f2407, %f2408, %f2409}, {%r10, %r10, %r10, %r10, %r10, %r10, %r10, %r10}, {%r10, %r10}, {%f2394, %f2395, %f2396, %f2397, %f2398, %f2399, %f2400, %f2401};
	bar.warp.sync 	-1;
	wmma.mma.sync.aligned.row.col.m32n8k16.f32.bf16.bf16.f32 {%f2410, %f2411, %f2412, %f2413, %f2414, %f2415, %f2416, %f2417}, {%r10, %r10, %r10, %r10, %r10, %r10, %r10, %r10}, {%r10, %r10}, {%f2402, %f2403, %f2404, %f2405, %f2406, %f2407, %f2408, %f2409};
	bar.warp.sync 	-1;
	wmma.mma.sync.aligned.row.col.m32n8k16.f32.bf16.bf16.f32 {%f2418, %f2419, %f2420, %f2421, %f2422, %f2423, %f2424, %f2425}, {%r10, %r10, %r10, %r10, %r10, %r10, %r10, %r10}, {%r10, %r10}, {%f2410, %f2411, %f2412, %f2413, %f2414, %f2415, %f2416, %f2417};
	bar.warp.sync 	-1;
	wmma.mma.sync.aligned.row.col.m32n8k16.f32.bf16.bf16.f32 {%f2426, %f2427, %f2428, %f2429, %f2430, %f2431, %f2432, %f2433}, {%r10, %r10, %r10, %r10, %r10, %r10, %r10, %r10}, {%r10, %r10}, {%f2418, %f2419, %f2420, %f2421, %f2422, %f2423, %f2424, %f2425};
	bar.warp.sync 	-1;
	wmma.mma.sync.aligned.row.col.m32n8k16.f32.bf16.bf16.f32 {%f2434, %f2435, %f2436, %f2437, %f2438, %f2439, %f2440, %f2441}, {%r10, %r10, %r10, %r10, %r10, %r10, %r10, %r10}, {%r10, %r10}, {%f2426, %f2427, %f2428, %f2429, %f2430, %f2431, %f2432, %f2433};
	bar.warp.sync 	-1;
	wmma.mma.sync.aligned.row.col.m32n8k16.f32.bf16.bf16.f32 {%f2442, %f2443, %f2444, %f2445, %f2446, %f2447, %f2448, %f2449}, {%r10, %r10, %r10, %r10, %r10, %r10, %r10, %r10}, {%r10, %r10}, {%f2434, %f2435, %f2436, %f2437, %f2438, %f2439, %f2440, %f2441};
	bar.warp.sync 	-1;
	wmma.mma.sync.aligned.row.col.m32n8k16.f32.bf16.bf16.f32 {%f2450, %f2451, %f2452, %f2453, %f2454, %f2455, %f2456, %f2457}, {%r10, %r10, %r10, %r10, %r10, %r10, %r10, %r10}, {%r10, %r10}, {%f2442, %f2443, %f2444, %f2445, %f2446, %f2447, %f2448, %f2449};
	bar.warp.sync 	-1;
	wmma.mma.sync.aligned.row.col.m32n8k16.f32.bf16.bf16.f32 {%f2458, %f2459, %f2460, %f2461, %f2462, %f2463, %f2464, %f2465}, {%r10, %r10, %r10, %r10, %r10, %r10, %r10, %r10}, {%r10, %r10}, {%f2450, %f2451, %f2452, %f2453, %f2454, %f2455, %f2456, %f2457};
	bar.warp.sync 	-1;
	wmma.mma.sync.aligned.row.col.m32n8k16.f32.bf16.bf16.f32 {%f2466, %f2467, %f2468, %f2469, %f2470, %f2471, %f2472, %f2473}, {%r10, %r10, %r10, %r10, %r10, %r10, %r10, %r10}, {%r10, %r10}, {%f2458, %f2459, %f2460, %f2461, %f2462, %f2463, %f2464, %f2465};
	bar.warp.sync 	-1;
	wmma.mma.sync.aligned.row.col.m32n8k16.f32.bf16.bf16.f32 {%f2474, %f2475, %f2476, %f2477, %f2478, %f2479, %f2480, %f2481}, {%r10, %r10, %r10, %r10, %r10, %r10, %r10, %r10}, {%r10, %r10}, {%f2466, %f2467, %f2468, %f2469, %f2470, %f2471, %f2472, %f2473};
	bar.warp.sync 	-1;
	wmma.mma.sync.aligned.row.col.m32n8k16.f32.bf16.bf16.f32 {%f2482, %f2483, %f2484, %f2485, %f2486, %f2487, %f2488, %f2489}, {%r10, %r10, %r10, %r10, %r10, %r10, %r10, %r10}, {%r10, %r10}, {%f2474, %f2475, %f2476, %f2477, %f2478, %f2479, %f2480, %f2481};
	bar.warp.sync 	-1;
	wmma.mma.sync.aligned.row.col.m32n8k16.f32.bf16.bf16.f32 {%f2490, %f2491, %f2492, %f2493, %f2494, %f2495, %f2496, %f2497}, {%r10, %r10, %r10, %r10, %r10, %r10, %r10, %r10}, {%r10, %r10}, {%f2482, %f2483, %f2484, %f2485, %f2486, %f2487, %f2488, %f2489};
	bar.warp.sync 	-1;
	wmma.mma.sync.aligned.row.col.m32n8k16.f32.bf16.bf16.f32 {%f2498, %f2499, %f2500, %f2501, %f2502, %f2503, %f2504, %f2505}, {%r10, %r10, %r10, %r10, %r10, %r10, %r10, %r10}, {%r10, %r10}, {%f2490, %f2491, %f2492, %f2493, %f2494, %f2495, %f2496, %f2497};
	bar.warp.sync 	-1;
	wmma.mma.sync.aligned.row.col.m32n8k16.f32.bf16.bf16.f32 {%f2506, %f2507, %f2508, %f2509, %f2510, %f2511, %f2512, %f2513}, {%r10, %r10, %r10, %r10, %r10, %r10, %r10, %r10}, {%r10, %r10}, {%f2498, %f2499, %f2500, %f2501, %f2502, %f2503, %f2504, %f2505};
	bar.warp.sync 	-1;
	wmma.mma.sync.aligned.row.col.m32n8k16.f32.bf16.bf16.f32 {%f2514, %f2515, %f2516, %f2517, %f2518, %f2519, %f2520, %f2521}, {%r10, %r10, %r10, %r10, %r10, %r10, %r10, %r10}, {%r10, %r10}, {%f2506, %f2507, %f2508, %f2509, %f2510, %f2511, %f2512, %f2513};
	bar.warp.sync 	-1;
	wmma.mma.sync.aligned.row.col.m32n8k16.f32.bf16.bf16.f32 {%f2522, %f2523, %f2524, %f2525, %f2526, %f2527, %f2528, %f2529}, {%r10, %r10, %r10, %r10, %r10, %r10, %r10, %r10}, {%r10, %r10}, {%f2514, %f2515, %f2516, %f2517, %f2518, %f2519, %f2520, %f2521};
	bar.warp.sync 	-1;
	wmma.mma.sync.aligned.row.col.m32n8k16.f32.bf16.bf16.f32 {%f2530, %f2531, %f2532, %f2533, %f2534, %f2535, %f2536, %f2537}, {%r10, %r10, %r10, %r10, %r10, %r10, %r10, %r10}, {%r10, %r10}, {%f2522, %f2523, %f2524, %f2525, %f2526, %f2527, %f2528, %f2529};
	bar.warp.sync 	-1;
	wmma.mma.sync.aligned.row.col.m32n8k16.f32.bf16.bf16.f32 {%f2538, %f2539, %f2540, %f2541, %f2542, %f2543, %f2544, %f2545}, {%r10, %r10, %r10, %r10, %r10, %r10, %r10, %r10}, {%r10, %r10}, {%f2530, %f2531, %f2532, %f2533, %f2534, %f2535, %f2536, %f2537};
	bar.warp.sync 	-1;
	wmma.mma.sync.aligned.row.col.m32n8k16.f32.bf16.bf16.f32 {%f2546, %f2547, %f2548, %f2549, %f2550, %f2551, %f2552, %f2553}, {%r10, %r10, %r10, %r10, %r10, %r10, %r10, %r10}, {%r10, %r10}, {%f2538, %f2539, %f2540, %f2541, %f2542, %f2543, %f2544, %f2545};
	bar.warp.sync 	-1;
	wmma.mma.sync.aligned.row.col.m32n8k16.f32.bf16.bf16.f32 {%f2554, %f2555, %f2556, %f2557, %f2558, %f2559, %f2560, %f2561}, {%r10, %r10, %r10, %r10, %r10, %r10, %r10, %r10}, {%r10, %r10}, {%f2546, %f2547, %f2548, %f2549, %f2550, %f2551, %f2552, %f2553};
	bar.warp.sync 	-1;
	wmma.mma.sync.aligned.row.col.m32n8k16.f32.bf16.bf16.f32 {%f2562, %f2563, %f2564, %f2565, %f2566, %f2567, %f2568, %f2569}, {%r10, %r10, %r10, %r10, %r10, %r10, %r10, %r10}, {%r10, %r10}, {%f2554, %f2555, %f2556, %f2557, %f2558, %f2559, %f2560, %f2561};
	bar.warp.sync 	-1;
	wmma.mma.sync.aligned.row.col.m32n8k16.f32.bf16.bf16.f32 {%f2570, %f2571, %f2572, %f2573, %f2574, %f2575, %f2576, %f2577}, {%r10, %r10, %r10, %r10, %r10, %r10, %r10, %r10}, {%r10, %r10}, {%f2562, %f2563, %f2564, %f2565, %f2566, %f2567, %f2568, %f2569};
	bar.warp.sync 	-1;
	wmma.mma.sync.aligned.row.col.m32n8k16.f32.bf16.bf16.f32 {%f2578, %f2579, %f2580, %f2581, %f2582, %f2583, %f2584, %f2585}, {%r10, %r10, %r10, %r10, %r10, %r10, %r10, %r10}, {%r10, %r10}, {%f2570, %f2571, %f2572, %f2573, %f2574, %f2575, %f2576, %f2577};
	bar.warp.sync 	-1;
	wmma.mma.sync.aligned.row.col.m32n8k16.f32.bf16.bf16.f32 {%f2586, %f2587, %f2588, %f2589, %f2590, %f2591, %f2592, %f2593}, {%r10, %r10, %r10, %r10, %r10, %r10, %r10, %r10}, {%r10, %r10}, {%f2578, %f2579, %f2580, %f2581, %f2582, %f2583, %f2584, %f2585};
	bar.warp.sync 	-1;
	wmma.mma.sync.aligned.row.col.m32n8k16.f32.bf16.bf16.f32 {%f2594, %f2595, %f2596, %f2597, %f2598, %f2599, %f2600, %f2601}, {%r10, %r10, %r10, %r10, %r10, %r10, %r10, %r10}, {%r10, %r10}, {%f2586, %f2587, %f2588, %f2589, %f2590, %f2591, %f2592, %f2593};
	bar.warp.sync 	-1;
	wmma.mma.sync.aligned.row.col.m32n8k16.f32.bf16.bf16.f32 {%f2602, %f2603, %f2604, %f2605, %f2606, %f2607, %f2608, %f2609}, {%r10, %r10, %r10, %r10, %r10, %r10, %r10, %r10}, {%r10, %r10}, {%f2594, %f2595, %f2596, %f2597, %f2598, %f2599, %f2600, %f2601};
	bar.warp.sync 	-1;
	wmma.mma.sync.aligned.row.col.m32n8k16.f32.bf16.bf16.f32 {%f2610, %f2611, %f2612, %f2613, %f2614, %f2615, %f2616, %f2617}, {%r10, %r10, %r10, %r10, %r10, %r10, %r10, %r10}, {%r10, %r10}, {%f2602, %f2603, %f2604, %f2605, %f2606, %f2607, %f2608, %f2609};
	bar.warp.sync 	-1;
	wmma.mma.sync.aligned.row.col.m32n8k16.f32.bf16.bf16.f32 {%f2618, %f2619, %f2620, %f2621, %f2622, %f2623, %f2624, %f2625}, {%r10, %r10, %r10, %r10, %r10, %r10, %r10, %r10}, {%r10, %r10}, {%f2610, %f2611, %f2612, %f2613, %f2614, %f2615, %f2616, %f2617};
	bar.warp.sync 	-1;
	wmma.mma.sync.aligned.row.col.m32n8k16.f32.bf16.bf16.f32 {%f2626, %f2627, %f2628, %f2629, %f2630, %f2631, %f2632, %f2633}, {%r10, %r10, %r10, %r10, %r10, %r10, %r10, %r10}, {%r10, %r10}, {%f2618, %f2619, %f2620, %f2621, %f2622, %f2623, %f2624, %f2625};
	bar.warp.sync 	-1;
	wmma.mma.sync.aligned.row.col.m32n8k16.f32.bf16.bf16.f32 {%f2634, %f2635, %f2636, %f2637, %f2638, %f2639, %f2640, %f2641}, {%r10, %r10, %r10, %r10, %r10, %r10, %r10, %r10}, {%r10, %r10}, {%f2626, %f2627, %f2628, %f2629, %f2630, %f2631, %f2632, %f2633};
	bar.warp.sync 	-1;
	wmma.mma.sync.aligned.row.col.m32n8k16.f32.bf16.bf16.f32 {%f2642, %f2643, %f2644, %f2645, %f2646, %f2647, %f2648, %f2649}, {%r10, %r10, %r10, %r10, %r10, %r10, %r10, %r10}, {%r10, %r10}, {%f2634, %f2635, %f2636, %f2637, %f2638, %f2639, %f2640, %f2641};
	bar.warp.sync 	-1;
	wmma.mma.sync.aligned.row.col.m32n8k16.f32.bf16.bf16.f32 {%f2650, %f2651, %f2652, %f2653, %f2654, %f2655, %f2656, %f2657}, {%r10, %r10, %r10, %r10, %r10, %r10, %r10, %r10}, {%r10, %r10}, {%f2642, %f2643, %f2644, %f2645, %f2646, %f2647, %f2648, %f2649};
	bar.warp.sync 	-1;
	wmma.mma.sync.aligned.row.col.m32n8k16.f32.bf16.bf16.f32 {%f2658, %f2659, %f2660, %f2661, %f2662, %f2663, %f2664, %f2665}, {%r10, %r10, %r10, %r10, %r10, %r10, %r10, %r10}, {%r10, %r10}, {%f2650, %f2651, %f2652, %f2653, %f2654, %f2655, %f2656, %f2657};
	bar.warp.sync 	-1;
	wmma.mma.sync.aligned.row.col.m32n8k16.f32.bf16.bf16.f32 {%f2666, %f2667, %f2668, %f2669, %f2670, %f2671, %f2672, %f2673}, {%r10, %r10, %r10, %r10, %r10, %r10, %r10, %r10}, {%r10, %r10}, {%f2658, %f2659, %f2660, %f2661, %f2662, %f2663, %f2664, %f2665};
	bar.warp.sync 	-1;
	wmma.mma.sync.aligned.row.col.m32n8k16.f32.bf16.bf16.f32 {%f2674, %f2675, %f2676, %f2677, %f2678, %f2679, %f2680, %f2681}, {%r10, %r10, %r10, %r10, %r10, %r10, %r10, %r10}, {%r10, %r10}, {%f2666, %f2667, %f2668, %f2669, %f2670, %f2671, %f2672, %f2673};
	bar.warp.sync 	-1;
	wmma.mma.sync.aligned.row.col.m32n8k16.f32.bf16.bf16.f32 {%f2682, %f2683, %f2684, %f2685, %f2686, %f2687, %f2688, %f2689}, {%r10, %r10, %r10, %r10, %r10, %r10, %r10, %r10}, {%r10, %r10}, {%f2674, %f2675, %f2676, %f2677, %f2678, %f2679, %f2680, %f2681};
	bar.warp.sync 	-1;
	wmma.mma.sync.aligned.row.col.m32n8k16.f32.bf16.bf16.f32 {%f2690, %f2691, %f2692, %f2693, %f2694, %f2695, %f2696, %f2697}, {%r10, %r10, %r10, %r10, %r10, %r10, %r10, %r10}, {%r10, %r10}, {%f2682, %f2683, %f2684, %f2685, %f2686, %f2687, %f2688, %f2689};
	bar.warp.sync 	-1;
	wmma.mma.sync.aligned.row.col.m32n8k16.f32.bf16.bf16.f32 {%f2698, %f2699, %f2700, %f2701, %f2702, %f2703, %f2704, %f2705}, {%r10, %r10, %r10, %r10, %r10, %r10, %r10, %r10}, {%r10, %r10}, {%f2690, %f2691, %f2692, %f2693, %f2694, %f2695, %f2696, %f2697};
	bar.warp.sync 	-1;
	wmma.mma.sync.aligned.row.col.m32n8k16.f32.bf16.bf16.f32 {%f2706, %f2707, %f2708, %f2709, %f2710, %f2711, %f2712, %f2713}, {%r10, %r10, %r10, %r10, %r10, %r10, %r10, %r10}, {%r10, %r10}, {%f2698, %f2699, %f2700, %f2701, %f2702, %f2703, %f2704, %f2705};
	bar.warp.sync 	-1;
	wmma.mma.sync.aligned.row.col.m32n8k16.f32.bf16.bf16.f32 {%f2714, %f2715, %f2716, %f2717, %f2718, %f2719, %f2720, %f2721}, {%r10, %r10, %r10, %r10, %r10, %r10, %r10, %r10}, {%r10, %r10}, {%f2706, %f2707, %f2708, %f2709, %f2710, %f2711, %f2712, %f2713};
	bar.warp.sync 	-1;
	wmma.mma.sync.aligned.row.col.m32n8k16.f32.bf16.bf16.f32 {%f2722, %f2723, %f2724, %f2725, %f2726, %f2727, %f2728, %f2729}, {%r10, %r10, %r10, %r10, %r10, %r10, %r10, %r10}, {%r10, %r10}, {%f2714, %f2715, %f2716, %f2717, %f2718, %f2719, %f2720, %f2721};
	bar.warp.sync 	-1;
	wmma.mma.sync.aligned.row.col.m32n8k16.f32.bf16.bf16.f32 {%f2730, %f2731, %f2732, %f2733, %f2734, %f2735, %f2736, %f2737}, {%r10, %r10, %r10, %r10, %r10, %r10, %r10, %r10}, {%r10, %r10}, {%f2722, %f2723, %f2724, %f2725, %f2726, %f2727, %f2728, %f2729};
	bar.warp.sync 	-1;
	wmma.mma.sync.aligned.row.col.m32n8k16.f32.bf16.bf16.f32 {%f2738, %f2739, %f2740, %f2741, %f2742, %f2743, %f2744, %f2745}, {%r10, %r10, %r10, %r10, %r10, %r10, %r10, %r10}, {%r10, %r10}, {%f2730, %f2731, %f2732, %f2733, %f2734, %f2735, %f2736, %f2737};
	bar.warp.sync 	-1;
	wmma.mma.sync.aligned.row.col.m32n8k16.f32.bf16.bf16.f32 {%f2746, %f2747, %f2748, %f2749, %f2750, %f2751, %f2752, %f2753}, {%r10, %r10, %r10, %r10, %r10, %r10, %r10, %r10}, {%r10, %r10}, {%f2738, %f2739, %f2740, %f2741, %f2742, %f2743, %f2744, %f2745};
	bar.warp.sync 	-1;
	wmma.mma.sync.aligned.row.col.m32n8k16.f32.bf16.bf16.f32 {%f2754, %f2755, %f2756, %f2757, %f2758, %f2759, %f2760, %f2761}, {%r10, %r10, %r10, %r10, %r10, %r10, %r10, %r10}, {%r10, %r10}, {%f2746, %f2747, %f2748, %f2749, %f2750, %f2751, %f2752, %f2753};
	bar.warp.sync 	-1;
	wmma.mma.sync.aligned.row.col.m32n8k16.f32.bf16.bf16.f32 {%f2762, %f2763, %f2764, %f2765, %f2766, %f2767, %f2768, %f2769}, {%r10, %r10, %r10, %r10, %r10, %r10, %r10, %r10}, {%r10, %r10}, {%f2754, %f2755, %f2756, %f2757, %f2758, %f2759, %f2760, %f2761};
	bar.warp.sync 	-1;
	wmma.mma.sync.aligned.row.col.m32n8k16.f32.bf16.bf16.f32 {%f2770, %f2771, %f2772, %f2773, %f2774, %f2775, %f2776, %f2777}, {%r10, %r10, %r10, %r10, %r10, %r10, %r10, %r10}, {%r10, %r10}, {%f2762, %f2763, %f2764, %f2765, %f2766, %f2767, %f2768, %f2769};
	bar.warp.sync 	-1;
	wmma.mma.sync.aligned.row.col.m32n8k16.f32.bf16.bf16.f32 {%f2778, %f2779, %f2780, %f2781, %f2782, %f2783, %f2784, %f2785}, {%r10, %r10, %r10, %r10, %r10, %r10, %r10, %r10}, {%r10, %r10}, {%f2770, %f2771, %f2772, %f2773, %f2774, %f2775, %f2776, %f2777};
	bar.warp.sync 	-1;
	wmma.mma.sync.aligned.row.col.m32n8k16.f32.bf16.bf16.f32 {%f2786, %f2787, %f2788, %f2789, %f2790, %f2791, %f2792, %f2793}, {%r10, %r10, %r10, %r10, %r10, %r10, %r10, %r10}, {%r10, %r10}, {%f2778, %f2779, %f2780, %f2781, %f2782, %f2783, %f2784, %f2785};
	bar.warp.sync 	-1;
	wmma.mma.sync.aligned.row.col.m32n8k16.f32.bf16.bf16.f32 {%f2794, %f2795, %f2796, %f2797, %f2798, %f2799, %f2800, %f2801}, {%r10, %r10, %r10, %r10, %r10, %r10, %r10, %r10}, {%r10, %r10}, {%f2786, %f2787, %f2788, %f2789, %f2790, %f2791, %f2792, %f2793};
	bar.warp.sync 	-1;
	wmma.mma.sync.aligned.row.col.m32n8k16.f32.bf16.bf16.f32 {%f2802, %f2803, %f2804, %f2805, %f2806, %f2807, %f2808, %f2809}, {%r10, %r10, %r10, %r10, %r10, %r10, %r10, %r10}, {%r10, %r10}, {%f2794, %f2795, %f2796, %f2797, %f2798, %f2799, %f2800, %f2801};
	bar.warp.sync 	-1;
	wmma.mma.sync.aligned.row.col.m32n8k16.f32.bf16.bf16.f32 {%f2810, %f2811, %f2812, %f2813, %f2814, %f2815, %f2816, %f2817}, {%r10, %r10, %r10, %r10, %r10, %r10, %r10, %r10}, {%r10, %r10}, {%f2802, %f2803, %f2804, %f2805, %f2806, %f2807, %f2808, %f2809};
	bar.warp.sync 	-1;
	wmma.mma.sync.aligned.row.col.m32n8k16.f32.bf16.bf16.f32 {%f2818, %f2819, %f2820, %f2821, %f2822, %f2823, %f2824, %f2825}, {%r10, %r10, %r10, %r10, %r10, %r10, %r10, %r10}, {%r10, %r10}, {%f2810, %f2811, %f2812, %f2813, %f2814, %f2815, %f2816, %f2817};
	bar.warp.sync 	-1;
	wmma.mma.sync.aligned.row.col.m32n8k16.f32.bf16.bf16.f32 {%f2826, %f2827, %f2828, %f2829, %f2830, %f2831, %f2832, %f2833}, {%r10, %r10, %r10, %r10, %r10, %r10, %r10, %r10}, {%r10, %r10}, {%f2818, %f2819, %f2820, %f2821, %f2822, %f2823, %f2824, %f2825};
	bar.warp.sync 	-1;
	wmma.mma.sync.aligned.row.col.m32n8k16.f32.bf16.bf16.f32 {%f2834, %f2835, %f2836, %f2837, %f2838, %f2839, %f2840, %f2841}, {%r10, %r10, %r10, %r10, %r10, %r10, %r10, %r10}, {%r10, %r10}, {%f2826, %f2827, %f2828, %f2829, %f2830, %f2831, %f2832, %f2833};
	bar.warp.sync 	-1;
	wmma.mma.sync.aligned.row.col.m32n8k16.f32.bf16.bf16.f32 {%f2842, %f2843, %f2844, %f2845, %f2846, %f2847, %f2848, %f2849}, {%r10, %r10, %r10, %r10, %r10, %r10, %r10, %r10}, {%r10, %r10}, {%f2834, %f2835, %f2836, %f2837, %f2838, %f2839, %f2840, %f2841};
	bar.warp.sync 	-1;
	wmma.mma.sync.aligned.row.col.m32n8k16.f32.bf16.bf16.f32 {%f2850, %f2851, %f2852, %f2853, %f2854, %f2855, %f2856, %f2857}, {%r10, %r10, %r10, %r10, %r10, %r10, %r10, %r10}, {%r10, %r10}, {%f2842, %f2843, %f2844, %f2845, %f2846, %f2847, %f2848, %f2849};
	bar.warp.sync 	-1;
	wmma.mma.sync.aligned.row.col.m32n8k16.f32.bf16.bf16.f32 {%f2858, %f2859, %f2860, %f2861, %f2862, %f2863, %f2864, %f2865}, {%r10, %r10, %r10, %r10, %r10, %r10, %r10, %r10}, {%r10, %r10}, {%f2850, %f2851, %f2852, %f2853, %f2854, %f2855, %f2856, %f2857};
	bar.warp.sync 	-1;
	wmma.mma.sync.aligned.row.col.m32n8k16.f32.bf16.bf16.f32 {%f2866, %f2867, %f2868, %f2869, %f2870, %f2871, %f2872, %f2873}, {%r10, %r10, %r10, %r10, %r10, %r10, %r10, %r10}, {%r10, %r10}, {%f2858, %f2859, %f2860, %f2861, %f2862, %f2863, %f2864, %f2865};
	bar.warp.sync 	-1;
	wmma.mma.sync.aligned.row.col.m32n8k16.f32.bf16.bf16.f32 {%f2874, %f2875, %f2876, %f2877, %f2878, %f2879, %f2880, %f2881}, {%r10, %r10, %r10, %r10, %r10, %r10, %r10, %r10}, {%r10, %r10}, {%f2866, %f2867, %f2868, %f2869, %f2870, %f2871, %f2872, %f2873};
	bar.warp.sync 	-1;
	wmma.mma.sync.aligned.row.col.m32n8k16.f32.bf16.bf16.f32 {%f2882, %f2883, %f2884, %f2885, %f2886, %f2887, %f2888, %f2889}, {%r10, %r10, %r10, %r10, %r10, %r10, %r10, %r10}, {%r10, %r10}, {%f2874, %f2875, %f2876, %f2877, %f2878, %f2879, %f2880, %f2881};
	bar.warp.sync 	-1;
	wmma.mma.sync.aligned.row.col.m32n8k16.f32.bf16.bf16.f32 {%f2890, %f2891, %f2892, %f2893, %f2894, %f2895, %f2896, %f2897}, {%r10, %r10, %r10, %r10, %r10, %r10, %r10, %r10}, {%r10, %r10}, {%f2882, %f2883, %f2884, %f2885, %f2886, %f2887, %f2888, %f2889};
	bar.warp.sync 	-1;
	wmma.mma.sync.aligned.row.col.m32n8k16.f32.bf16.bf16.f32 {%f2898, %f2899, %f2900, %f2901, %f2902, %f2903, %f2904, %f2905}, {%r10, %r10, %r10, %r10, %r10, %r10, %r10, %r10}, {%r10, %r10}, {%f2890, %f2891, %f2892, %f2893, %f2894, %f2895, %f2896, %f2897};
	bar.warp.sync 	-1;
	wmma.mma.sync.aligned.row.col.m32n8k16.f32.bf16.bf16.f32 {%f2906, %f2907, %f2908, %f2909, %f2910, %f2911, %f2912, %f2913}, {%r10, %r10, %r10, %r10, %r10, %r10, %r10, %r10}, {%r10, %r10}, {%f2898, %f2899, %f2900, %f2901, %f2902, %f2903, %f2904, %f2905};
	bar.warp.sync 	-1;
	wmma.mma.sync.aligned.row.col.m32n8k16.f32.bf16.bf16.f32 {%f2914, %f2915, %f2916, %f2917, %f2918, %f2919, %f2920, %f2921}, {%r10, %r10, %r10, %r10, %r10, %r10, %r10, %r10}, {%r10, %r10}, {%f2906, %f2907, %f2908, %f2909, %f2910, %f2911, %f2912, %f2913};
	bar.warp.sync 	-1;
	wmma.mma.sync.aligned.row.col.m32n8k16.f32.bf16.bf16.f32 {%f2922, %f2923, %f2924, %f2925, %f2926, %f2927, %f2928, %f2929}, {%r10, %r10, %r10, %r10, %r10, %r10, %r10, %r10}, {%r10, %r10}, {%f2914, %f2915, %f2916, %f2917, %f2918, %f2919, %f2920, %f2921};
	bar.warp.sync 	-1;
	wmma.mma.sync.aligned.row.col.m32n8k16.f32.bf16.bf16.f32 {%f2930, %f2931, %f2932, %f2933, %f2934, %f2935, %f2936, %f2937}, {%r10, %r10, %r10, %r10, %r10, %r10, %r10, %r10}, {%r10, %r10}, {%f2922, %f2923, %f2924, %f2925, %f2926, %f2927, %f2928, %f2929};
	bar.warp.sync 	-1;
	wmma.mma.sync.aligned.row.col.m32n8k16.f32.bf16.bf16.f32 {%f2938, %f2939, %f2940, %f2941, %f2942, %f2943, %f2944, %f2945}, {%r10, %r10, %r10, %r10, %r10, %r10, %r10, %r10}, {%r10, %r10}, {%f2930, %f2931, %f2932, %f2933, %f2934, %f2935, %f2936, %f2937};
	bar.warp.sync 	-1;
	wmma.mma.sync.aligned.row.col.m32n8k16.f32.bf16.bf16.f32 {%f2946, %f2947, %f2948, %f2949, %f2950, %f2951, %f2952, %f2953}, {%r10, %r10, %r10, %r10, %r10, %r10, %r10, %r10}, {%r10, %r10}, {%f2938, %f2939, %f2940, %f2941, %f2942, %f2943, %f2944, %f2945};
	bar.warp.sync 	-1;
	wmma.mma.sync.aligned.row.col.m32n8k16.f32.bf16.bf16.f32 {%f2954, %f2955, %f2956, %f2957, %f2958, %f2959, %f2960, %f2961}, {%r10, %r10, %r10, %r10, %r10, %r10, %r10, %r10}, {%r10, %r10}, {%f2946, %f2947, %f2948, %f2949, %f2950, %f2951, %f2952, %f2953};
	bar.warp.sync 	-1;
	wmma.mma.sync.aligned.row.col.m32n8k16.f32.bf16.bf16.f32 {%f2962, %f2963, %f2964, %f2965, %f2966, %f2967, %f2968, %f2969}, {%r10, %r10, %r10, %r10, %r10, %r10, %r10, %r10}, {%r10, %r10}, {%f2954, %f2955, %f2956, %f2957, %f2958, %f2959, %f2960, %f2961};
	bar.warp.sync 	-1;
	wmma.mma.sync.aligned.row.col.m32n8k16.f32.bf16.bf16.f32 {%f2970, %f2971, %f2972, %f2973, %f2974, %f2975, %f2976, %f2977}, {%r10, %r10, %r10, %r10, %r10, %r10, %r10, %r10}, {%r10, %r10}, {%f2962, %f2963, %f2964, %f2965, %f2966, %f2967, %f2968, %f2969};
	bar.warp.sync 	-1;
	wmma.mma.sync.aligned.row.col.m32n8k16.f32.bf16.bf16.f32 {%f2978, %f2979, %f2980, %f2981, %f2982, %f2983, %f2984, %f2985}, {%r10, %r10, %r10, %r10, %r10, %r10, %r10, %r10}, {%r10, %r10}, {%f2970, %f2971, %f2972, %f2973, %f2974, %f2975, %f2976, %f2977};
	bar.warp.sync 	-1;
	wmma.mma.sync.aligned.row.col.m32n8k16.f32.bf16.bf16.f32 {%f2986, %f2987, %f2988, %f2989, %f2990, %f2991, %f2992, %f2993}, {%r10, %r10, %r10, %r10, %r10, %r10, %r10, %r10}, {%r10, %r10}, {%f2978, %f2979, %f2980, %f2981, %f2982, %f2983, %f2984, %f2985};
	bar.warp.sync 	-1;
	wmma.mma.sync.aligned.row.col.m32n8k16.f32.bf16.bf16.f32 {%f2994, %f2995, %f2996, %f2997, %f2998, %f2999, %f3000, %f3001}, {%r10, %r10, %r10, %r10, %r10, %r10, %r10, %r10}, {%r10, %r10}, {%f2986, %f2987, %f2988, %f2989, %f2990, %f2991, %f2992, %f2993};
	bar.warp.sync 	-1;
	wmma.mma.sync.aligned.row.col.m32n8k16.f32.bf16.bf16.f32 {%f3002, %f3003, %f3004, %f3005, %f3006, %f3007, %f3008, %f3009}, {%r10, %r10, %r10, %r10, %r10, %r10, %r10, %r10}, {%r10, %r10}, {%f2994, %f2995, %f2996, %f2997, %f2998, %f2999, %f3000, %f3001};
	bar.warp.sync 	-1;
	wmma.mma.sync.aligned.row.col.m32n8k16.f32.bf16.bf16.f32 {%f3010, %f3011, %f3012, %f3013, %f3014, %f3015, %f3016, %f3017}, {%r10, %r10, %r10, %r10, %r10, %r10, %r10, %r10}, {%r10, %r10}, {%f3002, %f3003, %f3004, %f3005, %f3006, %f3007, %f3008, %f3009};
	bar.warp.sync 	-1;
	wmma.mma.sync.aligned.row.col.m32n8k16.f32.bf16.bf16.f32 {%f3018, %f3019, %f3020, %f3021, %f3022, %f3023, %f3024, %f3025}, {%r10, %r10, %r10, %r10, %r10, %r10, %r10, %r10}, {%r10, %r10}, {%f3010, %f3011, %f3012, %f3013, %f3014, %f3015, %f3016, %f3017};
	bar.warp.sync 	-1;
	wmma.mma.sync.aligned.row.col.m32n8k16.f32.bf16.bf16.f32 {%f3026, %f3027, %f3028, %f3029, %f3030, %f3031, %f3032, %f3033}, {%r10, %r10, %r10, %r10, %r10, %r10, %r10, %r10}, {%r10, %r10}, {%f3018, %f3019, %f3020, %f3021, %f3022, %f3023, %f3024, %f3025};
	bar.warp.sync 	-1;
	wmma.mma.sync.aligned.row.col.m32n8k16.f32.bf16.bf16.f32 {%f3034, %f3035, %f3036, %f3037, %f3038, %f3039, %f3040, %f3041}, {%r10, %r10, %r10, %r10, %r10, %r10, %r10, %r10}, {%r10, %r10}, {%f3026, %f3027, %f3028, %f3029, %f3030, %f3031, %f3032, %f3033};
	bar.warp.sync 	-1;
	wmma.mma.sync.aligned.row.col.m32n8k16.f32.bf16.bf16.f32 {%f3042, %f3043, %f3044, %f3045, %f3046, %f3047, %f3048, %f3049}, {%r10, %r10, %r10, %r10, %r10, %r10, %r10, %r10}, {%r10, %r10}, {%f3034, %f3035, %f3036, %f3037, %f3038, %f3039, %f3040, %f3041};
	bar.warp.sync 	-1;
	wmma.mma.sync.aligned.row.col.m32n8k16.f32.bf16.bf16.f32 {%f3050, %f3051, %f3052, %f3053, %f3054, %f3055, %f3056, %f3057}, {%r10, %r10, %r10, %r10, %r10, %r10, %r10, %r10}, {%r10, %r10}, {%f3042, %f3043, %f3044, %f3045, %f3046, %f3047, %f3048, %f3049};
	bar.warp.sync 	-1;
	wmma.mma.sync.aligned.row.col.m32n8k16.f32.bf16.bf16.f32 {%f3058, %f3059, %f3060, %f3061, %f3062, %f3063, %f3064, %f3065}, {%r10, %r10, %r10, %r10, %r10, %r10, %r10, %r10}, {%r10, %r10}, {%f3050, %f3051, %f3052, %f3053, %f3054, %f3055, %f3056, %f3057};
	bar.warp.sync 	-1;
	wmma.mma.sync.aligned.row.col.m32n8k16.f32.bf16.bf16.f32 {%f3066, %f3067, %f3068, %f3069, %f3070, %f3071, %f3072, %f3073}, {%r10, %r10, %r10, %r10, %r10, %r10, %r10, %r10}, {%r10, %r10}, {%f3058, %f3059, %f3060, %f3061, %f3062, %f3063, %f3064, %f3065};
	bar.warp.sync 	-1;
	wmma.mma.sync.aligned.row.col.m32n8k16.f32.bf16.bf16.f32 {%f3074, %f3075, %f3076, %f3077, %f3078, %f3079, %f3080, %f3081}, {%r10, %r10, %r10, %r10, %r10, %r10, %r10, %r10}, {%r10, %r10}, {%f3066, %f3067, %f3068, %f3069, %f3070, %f3071, %f3072, %f3073};
	bar.warp.sync 	-1;
	wmma.mma.sync.aligned.row.col.m32n8k16.f32.bf16.bf16.f32 {%f3082, %f3083, %f3084, %f3085, %f3086, %f3087, %f3088, %f3089}, {%r10, %r10, %r10, %r10, %r10, %r10, %r10, %r10}, {%r10, %r10}, {%f3074, %f3075, %f3076, %f3077, %f3078, %f3079, %f3080, %f3081};
	bar.warp.sync 	-1;
	wmma.mma.sync.aligned.row.col.m32n8k16.f32.bf16.bf16.f32 {%f3090, %f3091, %f3092, %f3093, %f3094, %f3095, %f3096, %f3097}, {%r10, %r10, %r10, %r10, %r10, %r10, %r10, %r10}, {%r10, %r10}, {%f3082, %f3083, %f3084, %f3085, %f3086, %f3087, %f3088, %f3089};
	bar.warp.sync 	-1;
	wmma.mma.sync.aligned.row.col.m32n8k16.f32.bf16.bf16.f32 {%f3098, %f3099, %f3100, %f3101, %f3102, %f3103, %f3104, %f3105}, {%r10, %r10, %r10, %r10, %r10, %r10, %r10, %r10}, {%r10, %r10}, {%f3090, %f3091, %f3092, %f3093, %f3094, %f3095, %f3096, %f3097};
	bar.warp.sync 	-1;
	wmma.mma.sync.aligned.row.col.m32n8k16.f32.bf16.bf16.f32 {%f3106, %f3107, %f3108, %f3109, %f3110, %f3111, %f3112, %f3113}, {%r10, %r10, %r10, %r10, %r10, %r10, %r10, %r10}, {%r10, %r10}, {%f3098, %f3099, %f3100, %f3101, %f3102, %f3103, %f3104, %f3105};
	bar.warp.sync 	-1;
	wmma.mma.sync.aligned.row.col.m32n8k16.f32.bf16.bf16.f32 {%f3114, %f3115, %f3116, %f3117, %f3118, %f3119, %f3120, %f3121}, {%r10, %r10, %r10, %r10, %r10, %r10, %r10, %r10}, {%r10, %r10}, {%f3106, %f3107, %f3108, %f3109, %f3110, %f3111, %f3112, %f3113};
	bar.warp.sync 	-1;
	wmma.mma.sync.aligned.row.col.m32n8k16.f32.bf16.bf16.f32 {%f3122, %f3123, %f3124, %f3125, %f3126, %f3127, %f3128, %f3129}, {%r10, %r10, %r10, %r10, %r10, %r10, %r10, %r10}, {%r10, %r10}, {%f3114, %f3115, %f3116, %f3117, %f3118, %f3119, %f3120, %f3121};
	bar.warp.sync 	-1;
	wmma.mma.sync.aligned.row.col.m32n8k16.f32.bf16.bf16.f32 {%f3130, %f3131, %f3132, %f3133, %f3134, %f3135, %f3136, %f3137}, {%r10, %r10, %r10, %r10, %r10, %r10, %r10, %r10}, {%r10, %r10}, {%f3122, %f3123, %f3124, %f3125, %f3126, %f3127, %f3128, %f3129};
	bar.warp.sync 	-1;
	wmma.mma.sync.aligned.row.col.m32n8k16.f32.bf16.bf16.f32 {%f3138, %f3139, %f3140, %f3141, %f3142, %f3143, %f3144, %f3145}, {%r10, %r10, %r10, %r10, %r10, %r10, %r10, %r10}, {%r10, %r10}, {%f3130, %f3131, %f3132, %f3133, %f3134, %f3135, %f3136, %f3137};
	bar.warp.sync 	-1;
	wmma.mma.sync.aligned.row.col.m32n8k16.f32.bf16.bf16.f32 {%f3146, %f3147, %f3148, %f3149, %f3150, %f3151, %f3152, %f3153}, {%r10, %r10, %r10, %r10, %r10, %r10, %r10, %r10}, {%r10, %r10}, {%f3138, %f3139, %f3140, %f3141, %f3142, %f3143, %f3144, %f3145};
	bar.warp.sync 	-1;
	wmma.mma.sync.aligned.row.col.m32n8k16.f32.bf16.bf16.f32 {%f3154, %f3155, %f3156, %f3157, %f3158, %f3159, %f3160, %f3161}, {%r10, %r10, %r10, %r10, %r10, %r10, %r10, %r10}, {%r10, %r10}, {%f3146, %f3147, %f3148, %f3149, %f3150, %f3151, %f3152, %f3153};
	bar.warp.sync 	-1;
	wmma.mma.sync.aligned.row.col.m32n8k16.f32.bf16.bf16.f32 {%f3162, %f3163, %f3164, %f3165, %f3166, %f3167, %f3168, %f3169}, {%r10, %r10, %r10, %r10, %r10, %r10, %r10, %r10}, {%r10, %r10}, {%f3154, %f3155, %f3156, %f3157, %f3158, %f3159, %f3160, %f3161};
	bar.warp.sync 	-1;
	wmma.mma.sync.aligned.row.col.m32n8k16.f32.bf16.bf16.f32 {%f3170, %f3171, %f3172, %f3173, %f3174, %f3175, %f3176, %f3177}, {%r10, %r10, %r10, %r10, %r10, %r10, %r10, %r10}, {%r10, %r10}, {%f3162, %f3163, %f3164, %f3165, %f3166, %f3167, %f3168, %f3169};
	bar.warp.sync 	-1;
	wmma.mma.sync.aligned.row.col.m32n8k16.f32.bf16.bf16.f32 {%f3178, %f3179, %f3180, %f3181, %f3182, %f3183, %f3184, %f3185}, {%r10, %r10, %r10, %r10, %r10, %r10, %r10, %r10}, {%r10, %r10}, {%f3170, %f3171, %f3172, %f3173, %f3174, %f3175, %f3176, %f3177};
	bar.warp.sync 	-1;
	wmma.mma.sync.aligned.row.col.m32n8k16.f32.bf16.bf16.f32 {%f3186, %f3187, %f3188, %f3189, %f3190, %f3191, %f3192, %f3193}, {%r10, %r10, %r10, %r10, %r10, %r10, %r10, %r10}, {%r10, %r10}, {%f3178, %f3179, %f3180, %f3181, %f3182, %f3183, %f3184, %f3185};
	bar.warp.sync 	-1;
	wmma.mma.sync.aligned.row.col.m32n8k16.f32.bf16.bf16.f32 {%f3194, %f3195, %f3196, %f3197, %f3198, %f3199, %f3200, %f3201}, {%r10, %r10, %r10, %r10, %r10, %r10, %r10, %r10}, {%r10, %r10}, {%f3186, %f3187, %f3188, %f3189, %f3190, %f3191, %f3192, %f3193};
	bar.warp.sync 	-1;
	wmma.mma.sync.aligned.row.col.m32n8k16.f32.bf16.bf16.f32 {%f3202, %f3203, %f3204, %f3205, %f3206, %f3207, %f3208, %f3209}, {%r10, %r10, %r10, %r10, %r10, %r10, %r10, %r10}, {%r10, %r10}, {%f3194, %f3195, %f3196, %f3197, %f3198, %f3199, %f3200, %f3201};
	bar.warp.sync 	-1;
	wmma.mma.sync.aligned.row.col.m32n8k16.f32.bf16.bf16.f32 {%f3210, %f3211, %f3212, %f3213, %f3214, %f3215, %f3216, %f3217}, {%r10, %r10, %r10, %r10, %r10, %r10, %r10, %r10}, {%r10, %r10}, {%f3202, %f3203, %f3204, %f3205, %f3206, %f3207, %f3208, %f3209};
	bar.warp.sync 	-1;
	wmma.mma.sync.aligned.row.col.m32n8k16.f32.bf16.bf16.f32 {%f3218, %f3219, %f3220, %f3221, %f3222, %f3223, %f3224, %f3225}, {%r10, %r10, %r10, %r10, %r10, %r10, %r10, %r10}, {%r10, %r10}, {%f3210, %f3211, %f3212, %f3213, %f3214, %f3215, %f3216, %f3217};
	bar.warp.sync 	-1;
	wmma.mma.sync.aligned.row.col.m32n8k16.f32.bf16.bf16.f32 {%f3226, %f3227, %f3228, %f3229, %f3230, %f3231, %f3232, %f3233}, {%r10, %r10, %r10, %r10, %r10, %r10, %r10, %r10}, {%r10, %r10}, {%f3218, %f3219, %f3220, %f3221, %f3222, %f3223, %f3224, %f3225};
	bar.warp.sync 	-1;
	wmma.mma.sync.aligned.row.col.m32n8k16.f32.bf16.bf16.f32 {%f3234, %f3235, %f3236, %f3237, %f3238, %f3239, %f3240, %f3241}, {%r10, %r10, %r10, %r10, %r10, %r10, %r10, %r10}, {%r10, %r10}, {%f3226, %f3227, %f3228, %f3229, %f3230, %f3231, %f3232, %f3233};
	bar.warp.sync 	-1;
	wmma.mma.sync.aligned.row.col.m32n8k16.f32.bf16.bf16.f32 {%f3242, %f3243, %f3244, %f3245, %f3246, %f3247, %f3248, %f3249}, {%r10, %r10, %r10, %r10, %r10, %r10, %r10, %r10}, {%r10, %r10}, {%f3234, %f3235, %f3236, %f3237, %f3238, %f3239, %f3240, %f3241};
	bar.warp.sync 	-1;
	wmma.mma.sync.aligned.row.col.m32n8k16.f32.bf16.bf16.f32 {%f3250, %f3251, %f3252, %f3253, %f3254, %f3255, %f3256, %f3257}, {%r10, %r10, %r10, %r10, %r10, %r10, %r10, %r10}, {%r10, %r10}, {%f3242, %f3243, %f3244, %f3245, %f3246, %f3247, %f3248, %f3249};
	bar.warp.sync 	-1;
	wmma.mma.sync.aligned.row.col.m32n8k16.f32.bf16.bf16.f32 {%f3258, %f3259, %f3260, %f3261, %f3262, %f3263, %f3264, %f3265}, {%r10, %r10, %r10, %r10, %r10, %r10, %r10, %r10}, {%r10, %r10}, {%f3250, %f3251, %f3252, %f3253, %f3254, %f3255, %f3256, %f3257};
	bar.warp.sync 	-1;
	wmma.mma.sync.aligned.row.col.m32n8k16.f32.bf16.bf16.f32 {%f3266, %f3267, %f3268, %f3269, %f3270, %f3271, %f3272, %f3273}, {%r10, %r10, %r10, %r10, %r10, %r10, %r10, %r10}, {%r10, %r10}, {%f3258, %f3259, %f3260, %f3261, %f3262, %f3263, %f3264, %f3265};
	bar.warp.sync 	-1;
	wmma.mma.sync.aligned.row.col.m32n8k16.f32.bf16.bf16.f32 {%f3274, %f3275, %f3276, %f3277, %f3278, %f3279, %f3280, %f3281}, {%r10, %r10, %r10, %r10, %r10, %r10, %r10, %r10}, {%r10, %r10}, {%f3266, %f3267, %f3268, %f3269, %f3270, %f3271, %f3272, %f3273};
	bar.warp.sync 	-1;
	wmma.mma.sync.aligned.row.col.m32n8k16.f32.bf16.bf16.f32 {%f3282, %f3283, %f3284, %f3285, %f3286, %f3287, %f3288, %f3289}, {%r10, %r10, %r10, %r10, %r10, %r10, %r10, %r10}, {%r10, %r10}, {%f3274, %f3275, %f3276, %f3277, %f3278, %f3279, %f3280, %f3281};
	bar.warp.sync 	-1;
	wmma.mma.sync.aligned.row.col.m32n8k16.f32.bf16.bf16.f32 {%f3290, %f3291, %f3292, %f3293, %f3294, %f3295, %f3296, %f3297}, {%r10, %r10, %r10, %r10, %r10, %r10, %r10, %r10}, {%r10, %r10}, {%f3282, %f3283, %f3284, %f3285, %f3286, %f3287, %f3288, %f3289};
	bar.warp.sync 	-1;
	wmma.mma.sync.aligned.row.col.m32n8k16.f32.bf16.bf16.f32 {%f3298, %f3299, %f3300, %f3301, %f3302, %f3303, %f3304, %f3305}, {%r10, %r10, %r10, %r10, %r10, %r10, %r10, %r10}, {%r10, %r10}, {%f3290, %f3291, %f3292, %f3293, %f3294, %f3295, %f3296, %f3297};
	bar.warp.sync 	-1;
	wmma.mma.sync.aligned.row.col.m32n8k16.f32.bf16.bf16.f32 {%f3306, %f3307, %f3308, %f3309, %f3310, %f3311, %f3312, %f3313}, {%r10, %r10, %r10, %r10, %r10, %r10, %r10, %r10}, {%r10, %r10}, {%f3298, %f3299, %f3300, %f3301, %f3302, %f3303, %f3304, %f3305};
	bar.warp.sync 	-1;
	wmma.mma.sync.aligned.row.col.m32n8k16.f32.bf16.bf16.f32 {%f3314, %f3315, %f3316, %f3317, %f3318, %f3319, %f3320, %f3321}, {%r10, %r10, %r10, %r10, %r10, %r10, %r10, %r10}, {%r10, %r10}, {%f3306, %f3307, %f3308, %f3309, %f3310, %f3311, %f3312, %f3313};
	bar.warp.sync 	-1;
	wmma.mma.sync.aligned.row.col.m32n8k16.f32.bf16.bf16.f32 {%f3322, %f3323, %f3324, %f3325, %f3326, %f3327, %f3328, %f3329}, {%r10, %r10, %r10, %r10, %r10, %r10, %r10, %r10}, {%r10, %r10}, {%f3314, %f3315, %f3316, %f3317, %f3318, %f3319, %f3320, %f3321};
	bar.warp.sync 	-1;
	wmma.mma.sync.aligned.row.col.m32n8k16.f32.bf16.bf16.f32 {%f3330, %f3331, %f3332, %f3333, %f3334, %f3335, %f3336, %f3337}, {%r10, %r10, %r10, %r10, %r10, %r10, %r10, %r10}, {%r10, %r10}, {%f3322, %f3323, %f3324, %f3325, %f3326, %f3327, %f3328, %f3329};
	bar.warp.sync 	-1;
	wmma.mma.sync.aligned.row.col.m32n8k16.f32.bf16.bf16.f32 {%f3338, %f3339, %f3340, %f3341, %f3342, %f3343, %f3344, %f3345}, {%r10, %r10, %r10, %r10, %r10, %r10, %r10, %r10}, {%r10, %r10}, {%f3330, %f3331, %f3332, %f3333, %f3334, %f3335, %f3336, %f3337};
	bar.warp.sync 	-1;
	wmma.mma.sync.aligned.row.col.m32n8k16.f32.bf16.bf16.f32 {%f3346, %f3347, %f3348, %f3349, %f3350, %f3351, %f3352, %f3353}, {%r10, %r10, %r10, %r10, %r10, %r10, %r10, %r10}, {%r10, %r10}, {%f3338, %f3339, %f3340, %f3341, %f3342, %f3343, %f3344, %f3345};
	bar.warp.sync 	-1;
	wmma.mma.sync.aligned.row.col.m32n8k16.f32.bf16.bf16.f32 {%f3354, %f3355, %f3356, %f3357, %f3358, %f3359, %f3360, %f3361}, {%r10, %r10, %r10, %r10, %r10, %r10, %r10, %r10}, {%r10, %r10}, {%f3346, %f3347, %f3348, %f3349, %f3350, %f3351, %f3352, %f3353};
	bar.warp.sync 	-1;
	wmma.mma.sync.aligned.row.col.m32n8k16.f32.bf16.bf16.f32 {%f3362, %f3363, %f3364, %f3365, %f3366, %f3367, %f3368, %f3369}, {%r10, %r10, %r10, %r10, %r10, %r10, %r10, %r10}, {%r10, %r10}, {%f3354, %f3355, %f3356, %f3357, %f3358, %f3359, %f3360, %f3361};
	bar.warp.sync 	-1;
	wmma.mma.sync.aligned.row.col.m32n8k16.f32.bf16.bf16.f32 {%f3370, %f3371, %f3372, %f3373, %f3374, %f3375, %f3376, %f3377}, {%r10, %r10, %r10, %r10, %r10, %r10, %r10, %r10}, {%r10, %r10}, {%f3362, %f3363, %f3364, %f3365, %f3366, %f3367, %f3368, %f3369};
	bar.warp.sync 	-1;
	wmma.mma.sync.aligned.row.col.m32n8k16.f32.bf16.bf16.f32 {%f3378, %f3379, %f3380, %f3381, %f3382, %f3383, %f3384, %f3385}, {%r10, %r10, %r10, %r10, %r10, %r10, %r10, %r10}, {%r10, %r10}, {%f3370, %f3371, %f3372, %f3373, %f3374, %f3375, %f3376, %f3377};
	bar.warp.sync 	-1;
	wmma.mma.sync.aligned.row.col.m32n8k16.f32.bf16.bf16.f32 {%f3386, %f3387, %f3388, %f3389, %f3390, %f3391, %f3392, %f3393}, {%r10, %r10, %r10, %r10, %r10, %r10, %r10, %r10}, {%r10, %r10}, {%f3378, %f3379, %f3380, %f3381, %f3382, %f3383, %f3384, %f3385};
	bar.warp.sync 	-1;
	wmma.mma.sync.aligned.row.col.m32n8k16.f32.bf16.bf16.f32 {%f3394, %f3395, %f3396, %f3397, %f3398, %f3399, %f3400, %f3401}, {%r10, %r10, %r10, %r10, %r10, %r10, %r10, %r10}, {%r10, %r10}, {%f3386, %f3387, %f3388, %f3389, %f3390, %f3391, %f3392, %f3393};
	bar.warp.sync 	-1;
	wmma.mma.sync.aligned.row.col.m32n8k16.f32.bf16.bf16.f32 {%f3402, %f3403, %f3404, %f3405, %f3406, %f3407, %f3408, %f3409}, {%r10, %r10, %r10, %r10, %r10, %r10, %r10, %r10}, {%r10, %r10}, {%f3394, %f3395, %f3396, %f3397, %f3398, %f3399, %f3400, %f3401};
	bar.warp.sync 	-1;
	wmma.mma.sync.aligned.row.col.m32n8k16.f32.bf16.bf16.f32 {%f3410, %f3411, %f3412, %f3413, %f3414, %f3415, %f3416, %f3417}, {%r10, %r10, %r10, %r10, %r10, %r10, %r10, %r10}, {%r10, %r10}, {%f3402, %f3403, %f3404, %f3405, %f3406, %f3407, %f3408, %f3409};
	bar.warp.sync 	-1;
	wmma.mma.sync.aligned.row.col.m32n8k16.f32.bf16.bf16.f32 {%f3418, %f3419, %f3420, %f3421, %f3422, %f3423, %f3424, %f3425}, {%r10, %r10, %r10, %r10, %r10, %r10, %r10, %r10}, {%r10, %r10}, {%f3410, %f3411, %f3412, %f3413, %f3414, %f3415, %f3416, %f3417};
	bar.warp.sync 	-1;
	wmma.mma.sync.aligned.row.col.m32n8k16.f32.bf16.bf16.f32 {%f3426, %f3427, %f3428, %f3429, %f3430, %f3431, %f3432, %f3433}, {%r10, %r10, %r10, %r10, %r10, %r10, %r10, %r10}, {%r10, %r10}, {%f3418, %f3419, %f3420, %f3421, %f3422, %f3423, %f3424, %f3425};
	bar.warp.sync 	-1;
	wmma.mma.sync.aligned.row.col.m32n8k16.f32.bf16.bf16.f32 {%f3434, %f3435, %f3436, %f3437, %f3438, %f3439, %f3440, %f3441}, {%r10, %r10, %r10, %r10, %r10, %r10, %r10, %r10}, {%r10, %r10}, {%f3426, %f3427, %f3428, %f3429, %f3430, %f3431, %f3432, %f3433};
	bar.warp.sync 	-1;
	wmma.mma.sync.aligned.row.col.m32n8k16.f32.bf16.bf16.f32 {%f3442, %f3443, %f3444, %f3445, %f3446, %f3447, %f3448, %f3449}, {%r10, %r10, %r10, %r10, %r10, %r10, %r10, %r10}, {%r10, %r10}, {%f3434, %f3435, %f3436, %f3437, %f3438, %f3439, %f3440, %f3441};
	bar.warp.sync 	-1;
	wmma.mma.sync.aligned.row.col.m32n8k16.f32.bf16.bf16.f32 {%f3450, %f3451, %f3452, %f3453, %f3454, %f3455, %f3456, %f3457}, {%r10, %r10, %r10, %r10, %r10, %r10, %r10, %r10}, {%r10, %r10}, {%f3442, %f3443, %f3444, %f3445, %f3446, %f3447, %f3448, %f3449};
	bar.warp.sync 	-1;
	wmma.mma.sync.aligned.row.col.m32n8k16.f32.bf16.bf16.f32 {%f3458, %f3459, %f3460, %f3461, %f3462, %f3463, %f3464, %f3465}, {%r10, %r10, %r10, %r10, %r10, %r10, %r10, %r10}, {%r10, %r10}, {%f3450, %f3451, %f3452, %f3453, %f3454, %f3455, %f3456, %f3457};
	bar.warp.sync 	-1;
	wmma.mma.sync.aligned.row.col.m32n8k16.f32.bf16.bf16.f32 {%f3466, %f3467, %f3468, %f3469, %f3470, %f3471, %f3472, %f3473}, {%r10, %r10, %r10, %r10, %r10, %r10, %r10, %r10}, {%r10, %r10}, {%f3458, %f3459, %f3460, %f3461, %f3462, %f3463, %f3464, %f3465};
	bar.warp.sync 	-1;
	wmma.mma.sync.aligned.row.col.m32n8k16.f32.bf16.bf16.f32 {%f3474, %f3475, %f3476, %f3477, %f3478, %f3479, %f3480, %f3481}, {%r10, %r10, %r10, %r10, %r10, %r10, %r10, %r10}, {%r10, %r10}, {%f3466, %f3467, %f3468, %f3469, %f3470, %f3471, %f3472, %f3473};
	bar.warp.sync 	-1;
	wmma.mma.sync.aligned.row.col.m32n8k16.f32.bf16.bf16.f32 {%f3482, %f3483, %f3484, %f3485, %f3486, %f3487, %f3488, %f3489}, {%r10, %r10, %r10, %r10, %r10, %r10, %r10, %r10}, {%r10, %r10}, {%f3474, %f3475, %f3476, %f3477, %f3478, %f3479, %f3480, %f3481};
	bar.warp.sync 	-1;
	wmma.mma.sync.aligned.row.col.m32n8k16.f32.bf16.bf16.f32 {%f3490, %f3491, %f3492, %f3493, %f3494, %f3495, %f3496, %f3497}, {%r10, %r10, %r10, %r10, %r10, %r10, %r10, %r10}, {%r10, %r10}, {%f3482, %f3483, %f3484, %f3485, %f3486, %f3487, %f3488, %f3489};
	bar.warp.sync 	-1;
	wmma.mma.sync.aligned.row.col.m32n8k16.f32.bf16.bf16.f32 {%f3498, %f3499, %f3500, %f3501, %f3502, %f3503, %f3504, %f3505}, {%r10, %r10, %r10, %r10, %r10, %r10, %r10, %r10}, {%r10, %r10}, {%f3490, %f3491, %f3492, %f3493, %f3494, %f3495, %f3496, %f3497};
	bar.warp.sync 	-1;
	wmma.mma.sync.aligned.row.col.m32n8k16.f32.bf16.bf16.f32 {%f3506, %f3507, %f3508, %f3509, %f3510, %f3511, %f3512, %f3513}, {%r10, %r10, %r10, %r10, %r10, %r10, %r10, %r10}, {%r10, %r10}, {%f3498, %f3499, %f3500, %f3501, %f3502, %f3503, %f3504, %f3505};
	bar.warp.sync 	-1;
	wmma.mma.sync.aligned.row.col.m32n8k16.f32.bf16.bf16.f32 {%f3514, %f3515, %f3516, %f3517, %f3518, %f3519, %f3520, %f3521}, {%r10, %r10, %r10, %r10, %r10, %r10, %r10, %r10}, {%r10, %r10}, {%f3506, %f3507, %f3508, %f3509, %f3510, %f3511, %f3512, %f3513};
	bar.warp.sync 	-1;
	wmma.mma.sync.aligned.row.col.m32n8k16.f32.bf16.bf16.f32 {%f3522, %f3523, %f3524, %f3525, %f3526, %f3527, %f3528, %f3529}, {%r10, %r10, %r10, %r10, %r10, %r10, %r10, %r10}, {%r10, %r10}, {%f3514, %f3515, %f3516, %f3517, %f3518, %f3519, %f3520, %f3521};
	bar.warp.sync 	-1;
	wmma.mma.sync.aligned.row.col.m32n8k16.f32.bf16.bf16.f32 {%f3530, %f3531, %f3532, %f3533, %f3534, %f3535, %f3536, %f3537}, {%r10, %r10, %r10, %r10, %r10, %r10, %r10, %r10}, {%r10, %r10}, {%f3522, %f3523, %f3524, %f3525, %f3526, %f3527, %f3528, %f3529};
	bar.warp.sync 	-1;
	wmma.mma.sync.aligned.row.col.m32n8k16.f32.bf16.bf16.f32 {%f3538, %f3539, %f3540, %f3541, %f3542, %f3543, %f3544, %f3545}, {%r10, %r10, %r10, %r10, %r10, %r10, %r10, %r10}, {%r10, %r10}, {%f3530, %f3531, %f3532, %f3533, %f3534, %f3535, %f3536, %f3537};
	bar.warp.sync 	-1;
	wmma.mma.sync.aligned.row.col.m32n8k16.f32.bf16.bf16.f32 {%f3546, %f3547, %f3548, %f3549, %f3550, %f3551, %f3552, %f3553}, {%r10, %r10, %r10, %r10, %r10, %r10, %r10, %r10}, {%r10, %r10}, {%f3538, %f3539, %f3540, %f3541, %f3542, %f3543, %f3544, %f3545};
	bar.warp.sync 	-1;
	wmma.mma.sync.aligned.row.col.m32n8k16.f32.bf16.bf16.f32 {%f3554, %f3555, %f3556, %f3557, %f3558, %f3559, %f3560, %f3561}, {%r10, %r10, %r10, %r10, %r10, %r10, %r10, %r10}, {%r10, %r10}, {%f3546, %f3547, %f3548, %f3549, %f3550, %f3551, %f3552, %f3553};
	bar.warp.sync 	-1;
	wmma.mma.sync.aligned.row.col.m32n8k16.f32.bf16.bf16.f32 {%f3562, %f3563, %f3564, %f3565, %f3566, %f3567, %f3568, %f3569}, {%r10, %r10, %r10, %r10, %r10, %r10, %r10, %r10}, {%r10, %r10}, {%f3554, %f3555, %f3556, %f3557, %f3558, %f3559, %f3560, %f3561};
	bar.warp.sync 	-1;
	wmma.mma.sync.aligned.row.col.m32n8k16.f32.bf16.bf16.f32 {%f3570, %f3571, %f3572, %f3573, %f3574, %f3575, %f3576, %f3577}, {%r10, %r10, %r10, %r10, %r10, %r10, %r10, %r10}, {%r10, %r10}, {%f3562, %f3563, %f3564, %f3565, %f3566, %f3567, %f3568, %f3569};
	bar.warp.sync 	-1;
	wmma.mma.sync.aligned.row.col.m32n8k16.f32.bf16.bf16.f32 {%f3578, %f3579, %f3580, %f3581, %f3582, %f3583, %f3584, %f3585}, {%r10, %r10, %r10, %r10, %r10, %r10, %r10, %r10}, {%r10, %r10}, {%f3570, %f3571, %f3572, %f3573, %f3574, %f3575, %f3576, %f3577};
	bar.warp.sync 	-1;
	wmma.mma.sync.aligned.row.col.m32n8k16.f32.bf16.bf16.f32 {%f3586, %f3587, %f3588, %f3589, %f3590, %f3591, %f3592, %f3593}, {%r10, %r10, %r10, %r10, %r10, %r10, %r10, %r10}, {%r10, %r10}, {%f3578, %f3579, %f3580, %f3581, %f3582, %f3583, %f3584, %f3585};
	bar.warp.sync 	-1;
	wmma.mma.sync.aligned.row.col.m32n8k16.f32.bf16.bf16.f32 {%f3594, %f3595, %f3596, %f3597, %f3598, %f3599, %f3600, %f3601}, {%r10, %r10, %r10, %r10, %r10, %r10, %r10, %r10}, {%r10, %r10}, {%f3586, %f3587, %f3588, %f3589, %f3590, %f3591, %f3592, %f3593};
	bar.warp.sync 	-1;
	wmma.mma.sync.aligned.row.col.m32n8k16.f32.bf16.bf16.f32 {%f3602, %f3603, %f3604, %f3605, %f3606, %f3607, %f3608, %f3609}, {%r10, %r10, %r10, %r10, %r10, %r10, %r10, %r10}, {%r10, %r10}, {%f3594, %f3595, %f3596, %f3597, %f3598, %f3599, %f3600, %f3601};
	bar.warp.sync 	-1;
	wmma.mma.sync.aligned.row.col.m32n8k16.f32.bf16.bf16.f32 {%f3610, %f3611, %f3612, %f3613, %f3614, %f3615, %f3616, %f3617}, {%r10, %r10, %r10, %r10, %r10, %r10, %r10, %r10}, {%r10, %r10}, {%f3602, %f3603, %f3604, %f3605, %f3606, %f3607, %f3608, %f3609};
	bar.warp.sync 	-1;
	wmma.mma.sync.aligned.row.col.m32n8k16.f32.bf16.bf16.f32 {%f3618, %f3619, %f3620, %f3621, %f3622, %f3623, %f3624, %f3625}, {%r10, %r10, %r10, %r10, %r10, %r10, %r10, %r10}, {%r10, %r10}, {%f3610, %f3611, %f3612, %f3613, %f3614, %f3615, %f3616, %f3617};
	bar.warp.sync 	-1;
	wmma.mma.sync.aligned.row.col.m32n8k16.f32.bf16.bf16.f32 {%f3626, %f3627, %f3628, %f3629, %f3630, %f3631, %f3632, %f3633}, {%r10, %r10, %r10, %r10, %r10, %r10, %r10, %r10}, {%r10, %r10}, {%f3618, %f3619, %f3620, %f3621, %f3622, %f3623, %f3624, %f3625};
	bar.warp.sync 	-1;
	wmma.mma.sync.aligned.row.col.m32n8k16.f32.bf16.bf16.f32 {%f3634, %f3635, %f3636, %f3637, %f3638, %f3639, %f3640, %f3641}, {%r10, %r10, %r10, %r10, %r10, %r10, %r10, %r10}, {%r10, %r10}, {%f3626, %f3627, %f3628, %f3629, %f3630, %f3631, %f3632, %f3633};
	bar.warp.sync 	-1;
	wmma.mma.sync.aligned.row.col.m32n8k16.f32.bf16.bf16.f32 {%f3642, %f3643, %f3644, %f3645, %f3646, %f3647, %f3648, %f3649}, {%r10, %r10, %r10, %r10, %r10, %r10, %r10, %r10}, {%r10, %r10}, {%f3634, %f3635, %f3636, %f3637, %f3638, %f3639, %f3640, %f3641};
	bar.warp.sync 	-1;
	wmma.mma.sync.aligned.row.col.m32n8k16.f32.bf16.bf16.f32 {%f3650, %f3651, %f3652, %f3653, %f3654, %f3655, %f3656, %f3657}, {%r10, %r10, %r10, %r10, %r10, %r10, %r10, %r10}, {%r10, %r10}, {%f3642, %f3643, %f3644, %f3645, %f3646, %f3647, %f3648, %f3649};
	bar.warp.sync 	-1;
	wmma.mma.sync.aligned.row.col.m32n8k16.f32.bf16.bf16.f32 {%f3658, %f3659, %f3660, %f3661, %f3662, %f3663, %f3664, %f3665}, {%r10, %r10, %r10, %r10, %r10, %r10, %r10, %r10}, {%r10, %r10}, {%f3650, %f3651, %f3652, %f3653, %f3654, %f3655, %f3656, %f3657};
	bar.warp.sync 	-1;
	wmma.mma.sync.aligned.row.col.m32n8k16.f32.bf16.bf16.f32 {%f3666, %f3667, %f3668, %f3669, %f3670, %f3671, %f3672, %f3673}, {%r10, %r10, %r10, %r10, %r10, %r10, %r10, %r10}, {%r10, %r10}, {%f3658, %f3659, %f3660, %f3661, %f3662, %f3663, %f3664, %f3665};
	bar.warp.sync 	-1;
	wmma.mma.sync.aligned.row.col.m32n8k16.f32.bf16.bf16.f32 {%f3674, %f3675, %f3676, %f3677, %f3678, %f3679, %f3680, %f3681}, {%r10, %r10, %r10, %r10, %r10, %r10, %r10, %r10}, {%r10, %r10}, {%f3666, %f3667, %f3668, %f3669, %f3670, %f3671, %f3672, %f3673};
	bar.warp.sync 	-1;
	wmma.mma.sync.aligned.row.col.m32n8k16.f32.bf16.bf16.f32 {%f3682, %f3683, %f3684, %f3685, %f3686, %f3687, %f3688, %f3689}, {%r10, %r10, %r10, %r10, %r10, %r10, %r10, %r10}, {%r10, %r10}, {%f3674, %f3675, %f3676, %f3677, %f3678, %f3679, %f3680, %f3681};
	bar.warp.sync 	-1;
	wmma.mma.sync.aligned.row.col.m32n8k16.f32.bf16.bf16.f32 {%f3690, %f3691, %f3692, %f3693, %f3694, %f3695, %f3696, %f3697}, {%r10, %r10, %r10, %r10, %r10, %r10, %r10, %r10}, {%r10, %r10}, {%f3682, %f3683, %f3684, %f3685, %f3686, %f3687, %f3688, %f3689};
	bar.warp.sync 	-1;
	wmma.mma.sync.aligned.row.col.m32n8k16.f32.bf16.bf16.f32 {%f3698, %f3699, %f3700, %f3701, %f3702, %f3703, %f3704, %f3705}, {%r10, %r10, %r10, %r10, %r10, %r10, %r10, %r10}, {%r10, %r10}, {%f3690, %f3691, %f3692, %f3693, %f3694, %f3695, %f3696, %f3697};
	bar.warp.sync 	-1;
	wmma.mma.sync.aligned.row.col.m32n8k16.f32.bf16.bf16.f32 {%f3706, %f3707, %f3708, %f3709, %f3710, %f3711, %f3712, %f3713}, {%r10, %r10, %r10, %r10, %r10, %r10, %r10, %r10}, {%r10, %r10}, {%f3698, %f3699, %f3700, %f3701, %f3702, %f3703, %f3704, %f3705};
	bar.warp.sync 	-1;
	wmma.mma.sync.aligned.row.col.m32n8k16.f32.bf16.bf16.f32 {%f3714, %f3715, %f3716, %f3717, %f3718, %f3719, %f3720, %f3721}, {%r10, %r10, %r10, %r10, %r10, %r10, %r10, %r10}, {%r10, %r10}, {%f3706, %f3707, %f3708, %f3709, %f3710, %f3711, %f3712, %f3713};
	bar.warp.sync 	-1;
	wmma.mma.sync.aligned.row.col.m32n8k16.f32.bf16.bf16.f32 {%f3722, %f3723, %f3724, %f3725, %f3726, %f3727, %f3728, %f3729}, {%r10, %r10, %r10, %r10, %r10, %r10, %r10, %r10}, {%r10, %r10}, {%f3714, %f3715, %f3716, %f3717, %f3718, %f3719, %f3720, %f3721};
	bar.warp.sync 	-1;
	wmma.mma.sync.aligned.row.col.m32n8k16.f32.bf16.bf16.f32 {%f3730, %f3731, %f3732, %f3733, %f3734, %f3735, %f3736, %f3737}, {%r10, %r10, %r10, %r10, %r10, %r10, %r10, %r10}, {%r10, %r10}, {%f3722, %f3723, %f3724, %f3725, %f3726, %f3727, %f3728, %f3729};
	bar.warp.sync 	-1;
	wmma.mma.sync.aligned.row.col.m32n8k16.f32.bf16.bf16.f32 {%f3738, %f3739, %f3740, %f3741, %f3742, %f3743, %f3744, %f3745}, {%r10, %r10, %r10, %r10, %r10, %r10, %r10, %r10}, {%r10, %r10}, {%f3730, %f3731, %f3732, %f3733, %f3734, %f3735, %f3736, %f3737};
	bar.warp.sync 	-1;
	wmma.mma.sync.aligned.row.col.m32n8k16.f32.bf16.bf16.f32 {%f3746, %f3747, %f3748, %f3749, %f3750, %f3751, %f3752, %f3753}, {%r10, %r10, %r10, %r10, %r10, %r10, %r10, %r10}, {%r10, %r10}, {%f3738, %f3739, %f3740, %f3741, %f3742, %f3743, %f3744, %f3745};
	bar.warp.sync 	-1;
	wmma.mma.sync.aligned.row.col.m32n8k16.f32.bf16.bf16.f32 {%f3754, %f3755, %f3756, %f3757, %f3758, %f3759, %f3760, %f3761}, {%r10, %r10, %r10, %r10, %r10, %r10, %r10, %r10}, {%r10, %r10}, {%f3746, %f3747, %f3748, %f3749, %f3750, %f3751, %f3752, %f3753};
	bar.warp.sync 	-1;
	wmma.mma.sync.aligned.row.col.m32n8k16.f32.bf16.bf16.f32 {%f3762, %f3763, %f3764, %f3765, %f3766, %f3767, %f3768, %f3769}, {%r10, %r10, %r10, %r10, %r10, %r10, %r10, %r10}, {%r10, %r10}, {%f3754, %f3755, %f3756, %f3757, %f3758, %f3759, %f3760, %f3761};
	bar.warp.sync 	-1;
	wmma.mma.sync.aligned.row.col.m32n8k16.f32.bf16.bf16.f32 {%f3770, %f3771, %f3772, %f3773, %f3774, %f3775, %f3776, %f3777}, {%r10, %r10, %r10, %r10, %r10, %r10, %r10, %r10}, {%r10, %r10}, {%f3762, %f3763, %f3764, %f3765, %f3766, %f3767, %f3768, %f3769};
	bar.warp.sync 	-1;
	wmma.mma.sync.aligned.row.col.m32n8k16.f32.bf16.bf16.f32 {%f3778, %f3779, %f3780, %f3781, %f3782, %f3783, %f3784, %f3785}, {%r10, %r10, %r10, %r10, %r10, %r10, %r10, %r10}, {%r10, %r10}, {%f3770, %f3771, %f3772, %f3773, %f3774, %f3775, %f3776, %f3777};
	bar.warp.sync 	-1;
	wmma.mma.sync.aligned.row.col.m32n8k16.f32.bf16.bf16.f32 {%f3786, %f3787, %f3788, %f3789, %f3790, %f3791, %f3792, %f3793}, {%r10, %r10, %r10, %r10, %r10, %r10, %r10, %r10}, {%r10, %r10}, {%f3778, %f3779, %f3780, %f3781, %f3782, %f3783, %f3784, %f3785};
	bar.warp.sync 	-1;
	wmma.mma.sync.aligned.row.col.m32n8k16.f32.bf16.bf16.f32 {%f3794, %f3795, %f3796, %f3797, %f3798, %f3799, %f3800, %f3801}, {%r10, %r10, %r10, %r10, %r10, %r10, %r10, %r10}, {%r10, %r10}, {%f3786, %f3787, %f3788, %f3789, %f3790, %f3791, %f3792, %f3793};
	bar.warp.sync 	-1;
	wmma.mma.sync.aligned.row.col.m32n8k16.f32.bf16.bf16.f32 {%f3802, %f3803, %f3804, %f3805, %f3806, %f3807, %f3808, %f3809}, {%r10, %r10, %r10, %r10, %r10, %r10, %r10, %r10}, {%r10, %r10}, {%f3794, %f3795, %f3796, %f3797, %f3798, %f3799, %f3800, %f3801};
	bar.warp.sync 	-1;
	wmma.mma.sync.aligned.row.col.m32n8k16.f32.bf16.bf16.f32 {%f3810, %f3811, %f3812, %f3813, %f3814, %f3815, %f3816, %f3817}, {%r10, %r10, %r10, %r10, %r10, %r10, %r10, %r10}, {%r10, %r10}, {%f3802, %f3803, %f3804, %f3805, %f3806, %f3807, %f3808, %f3809};
	bar.warp.sync 	-1;
	wmma.mma.sync.aligned.row.col.m32n8k16.f32.bf16.bf16.f32 {%f3818, %f3819, %f3820, %f3821, %f3822, %f3823, %f3824, %f3825}, {%r10, %r10, %r10, %r10, %r10, %r10, %r10, %r10}, {%r10, %r10}, {%f3810, %f3811, %f3812, %f3813, %f3814, %f3815, %f3816, %f3817};
	bar.warp.sync 	-1;
	wmma.mma.sync.aligned.row.col.m32n8k16.f32.bf16.bf16.f32 {%f3826, %f3827, %f3828, %f3829, %f3830, %f3831, %f3832, %f3833}, {%r10, %r10, %r10, %r10, %r10, %r10, %r10, %r10}, {%r10, %r10}, {%f3818, %f3819, %f3820, %f3821, %f3822, %f3823, %f3824, %f3825};
	bar.warp.sync 	-1;
	wmma.mma.sync.aligned.row.col.m32n8k16.f32.bf16.bf16.f32 {%f3834, %f3835, %f3836, %f3837, %f3838, %f3839, %f3840, %f3841}, {%r10, %r10, %r10, %r10, %r10, %r10, %r10, %r10}, {%r10, %r10}, {%f3826, %f3827, %f3828, %f3829, %f3830, %f3831, %f3832, %f3833};
	bar.warp.sync 	-1;
	wmma.mma.sync.aligned.row.col.m32n8k16.f32.bf16.bf16.f32 {%f3842, %f3843, %f3844, %f3845, %f3846, %f3847, %f3848, %f3849}, {%r10, %r10, %r10, %r10, %r10, %r10, %r10, %r10}, {%r10, %r10}, {%f3834, %f3835, %f3836, %f3837, %f3838, %f3839, %f3840, %f3841};
	bar.warp.sync 	-1;
	wmma.mma.sync.aligned.row.col.m32n8k16.f32.bf16.bf16.f32 {%f3850, %f3851, %f3852, %f3853, %f3854, %f3855, %f3856, %f3857}, {%r10, %r10, %r10, %r10, %r10, %r10, %r10, %r10}, {%r10, %r10}, {%f3842, %f3843, %f3844, %f3845, %f3846, %f3847, %f3848, %f3849};
	bar.warp.sync 	-1;
	wmma.mma.sync.aligned.row.col.m32n8k16.f32.bf16.bf16.f32 {%f3858, %f3859, %f3860, %f3861, %f3862, %f3863, %f3864, %f3865}, {%r10, %r10, %r10, %r10, %r10, %r10, %r10, %r10}, {%r10, %r10}, {%f3850, %f3851, %f3852, %f3853, %f3854, %f3855, %f3856, %f3857};
	bar.warp.sync 	-1;
	wmma.mma.sync.aligned.row.col.m32n8k16.f32.bf16.bf16.f32 {%f3866, %f3867, %f3868, %f3869, %f3870, %f3871, %f3872, %f3873}, {%r10, %r10, %r10, %r10, %r10, %r10, %r10, %r10}, {%r10, %r10}, {%f3858, %f3859, %f3860, %f3861, %f3862, %f3863, %f3864, %f3865};
	bar.warp.sync 	-1;
	wmma.mma.sync.aligned.row.col.m32n8k16.f32.bf16.bf16.f32 {%f3874, %f3875, %f3876, %f3877, %f3878, %f3879, %f3880, %f3881}, {%r10, %r10, %r10, %r10, %r10, %r10, %r10, %r10}, {%r10, %r10}, {%f3866, %f3867, %f3868, %f3869, %f3870, %f3871, %f3872, %f3873};
	bar.warp.sync 	-1;
	wmma.mma.sync.aligned.row.col.m32n8k16.f32.bf16.bf16.f32 {%f3882, %f3883, %f3884, %f3885, %f3886, %f3887, %f3888, %f3889}, {%r10, %r10, %r10, %r10, %r10, %r10, %r10, %r10}, {%r10, %r10}, {%f3874, %f3875, %f3876, %f3877, %f3878, %f3879, %f3880, %f3881};
	bar.warp.sync 	-1;
	wmma.mma.sync.aligned.row.col.m32n8k16.f32.bf16.bf16.f32 {%f3890, %f3891, %f3892, %f3893, %f3894, %f3895, %f3896, %f3897}, {%r10, %r10, %r10, %r10, %r10, %r10, %r10, %r10}, {%r10, %r10}, {%f3882, %f3883, %f3884, %f3885, %f3886, %f3887, %f3888, %f3889};
	bar.warp.sync 	-1;
	wmma.mma.sync.aligned.row.col.m32n8k16.f32.bf16.bf16.f32 {%f3898, %f3899, %f3900, %f3901, %f3902, %f3903, %f3904, %f3905}, {%r10, %r10, %r10, %r10, %r10, %r10, %r10, %r10}, {%r10, %r10}, {%f3890, %f3891, %f3892, %f3893, %f3894, %f3895, %f3896, %f3897};
	bar.warp.sync 	-1;
	wmma.mma.sync.aligned.row.col.m32n8k16.f32.bf16.bf16.f32 {%f3906, %f3907, %f3908, %f3909, %f3910, %f3911, %f3912, %f3913}, {%r10, %r10, %r10, %r10, %r10, %r10, %r10, %r10}, {%r10, %r10}, {%f3898, %f3899, %f3900, %f3901, %f3902, %f3903, %f3904, %f3905};
	bar.warp.sync 	-1;
	wmma.mma.sync.aligned.row.col.m32n8k16.f32.bf16.bf16.f32 {%f3914, %f3915, %f3916, %f3917, %f3918, %f3919, %f3920, %f3921}, {%r10, %r10, %r10, %r10, %r10, %r10, %r10, %r10}, {%r10, %r10}, {%f3906, %f3907, %f3908, %f3909, %f3910, %f3911, %f3912, %f3913};
	bar.warp.sync 	-1;
	wmma.mma.sync.aligned.row.col.m32n8k16.f32.bf16.bf16.f32 {%f3922, %f3923, %f3924, %f3925, %f3926, %f3927, %f3928, %f3929}, {%r10, %r10, %r10, %r10, %r10, %r10, %r10, %r10}, {%r10, %r10}, {%f3914, %f3915, %f3916, %f3917, %f3918, %f3919, %f3920, %f3921};
	bar.warp.sync 	-1;
	wmma.mma.sync.aligned.row.col.m32n8k16.f32.bf16.bf16.f32 {%f3930, %f3931, %f3932, %f3933, %f3934, %f3935, %f3936, %f3937}, {%r10, %r10, %r10, %r10, %r10, %r10, %r10, %r10}, {%r10, %r10}, {%f3922, %f3923, %f3924, %f3925, %f3926, %f3927, %f3928, %f3929};
	bar.warp.sync 	-1;
	wmma.mma.sync.aligned.row.col.m32n8k16.f32.bf16.bf16.f32 {%f3938, %f3939, %f3940, %f3941, %f3942, %f3943, %f3944, %f3945}, {%r10, %r10, %r10, %r10, %r10, %r10, %r10, %r10}, {%r10, %r10}, {%f3930, %f3931, %f3932, %f3933, %f3934, %f3935, %f3936, %f3937};
	bar.warp.sync 	-1;
	wmma.mma.sync.aligned.row.col.m32n8k16.f32.bf16.bf16.f32 {%f3946, %f3947, %f3948, %f3949, %f3950, %f3951, %f3952, %f3953}, {%r10, %r10, %r10, %r10, %r10, %r10, %r10, %r10}, {%r10, %r10}, {%f3938, %f3939, %f3940, %f3941, %f3942, %f3943, %f3944, %f3945};
	bar.warp.sync 	-1;
	wmma.mma.sync.aligned.row.col.m32n8k16.f32.bf16.bf16.f32 {%f3954, %f3955, %f3956, %f3957, %f3958, %f3959, %f3960, %f3961}, {%r10, %r10, %r10, %r10, %r10, %r10, %r10, %r10}, {%r10, %r10}, {%f3946, %f3947, %f3948, %f3949, %f3950, %f3951, %f3952, %f3953};
	bar.warp.sync 	-1;
	wmma.mma.sync.aligned.row.col.m32n8k16.f32.bf16.bf16.f32 {%f3962, %f3963, %f3964, %f3965, %f3966, %f3967, %f3968, %f3969}, {%r10, %r10, %r10, %r10, %r10, %r10, %r10, %r10}, {%r10, %r10}, {%f3954, %f3955, %f3956, %f3957, %f3958, %f3959, %f3960, %f3961};
	bar.warp.sync 	-1;
	wmma.mma.sync.aligned.row.col.m32n8k16.f32.bf16.bf16.f32 {%f3970, %f3971, %f3972, %f3973, %f3974, %f3975, %f3976, %f3977}, {%r10, %r10, %r10, %r10, %r10, %r10, %r10, %r10}, {%r10, %r10}, {%f3962, %f3963, %f3964, %f3965, %f3966, %f3967, %f3968, %f3969};
	bar.warp.sync 	-1;
	wmma.mma.sync.aligned.row.col.m32n8k16.f32.bf16.bf16.f32 {%f3978, %f3979, %f3980, %f3981, %f3982, %f3983, %f3984, %f3985}, {%r10, %r10, %r10, %r10, %r10, %r10, %r10, %r10}, {%r10, %r10}, {%f3970, %f3971, %f3972, %f3973, %f3974, %f3975, %f3976, %f3977};
	bar.warp.sync 	-1;
	wmma.mma.sync.aligned.row.col.m32n8k16.f32.bf16.bf16.f32 {%f3986, %f3987, %f3988, %f3989, %f3990, %f3991, %f3992, %f3993}, {%r10, %r10, %r10, %r10, %r10, %r10, %r10, %r10}, {%r10, %r10}, {%f3978, %f3979, %f3980, %f3981, %f3982, %f3983, %f3984, %f3985};
	bar.warp.sync 	-1;
	wmma.mma.sync.aligned.row.col.m32n8k16.f32.bf16.bf16.f32 {%f3994, %f3995, %f3996, %f3997, %f3998, %f3999, %f4000, %f4001}, {%r10, %r10, %r10, %r10, %r10, %r10, %r10, %r10}, {%r10, %r10}, {%f3986, %f3987, %f3988, %f3989, %f3990, %f3991, %f3992, %f3993};
	bar.warp.sync 	-1;
	wmma.mma.sync.aligned.row.col.m32n8k16.f32.bf16.bf16.f32 {%f4002, %f4003, %f4004, %f4005, %f4006, %f4007, %f4008, %f4009}, {%r10, %r10, %r10, %r10, %r10, %r10, %r10, %r10}, {%r10, %r10}, {%f3994, %f3995, %f3996, %f3997, %f3998, %f3999, %f4000, %f4001};
	bar.warp.sync 	-1;
	wmma.mma.sync.aligned.row.col.m32n8k16.f32.bf16.bf16.f32 {%f4010, %f4011, %f4012, %f4013, %f4014, %f4015, %f4016, %f4017}, {%r10, %r10, %r10, %r10, %r10, %r10, %r10, %r10}, {%r10, %r10}, {%f4002, %f4003, %f4004, %f4005, %f4006, %f4007, %f4008, %f4009};
	bar.warp.sync 	-1;
	wmma.mma.sync.aligned.row.col.m32n8k16.f32.bf16.bf16.f32 {%f4018, %f4019, %f4020, %f4021, %f4022, %f4023, %f4024, %f4025}, {%r10, %r10, %r10, %r10, %r10, %r10, %r10, %r10}, {%r10, %r10}, {%f4010, %f4011, %f4012, %f4013, %f4014, %f4015, %f4016, %f4017};
	bar.warp.sync 	-1;
	wmma.mma.sync.aligned.row.col.m32n8k16.f32.bf16.bf16.f32 {%f4026, %f4027, %f4028, %f4029, %f4030, %f4031, %f4032, %f4033}, {%r10, %r10, %r10, %r10, %r10, %r10, %r10, %r10}, {%r10, %r10}, {%f4018, %f4019, %f4020, %f4021, %f4022, %f4023, %f4024, %f4025};
	bar.warp.sync 	-1;
	wmma.mma.sync.aligned.row.col.m32n8k16.f32.bf16.bf16.f32 {%f4034, %f4035, %f4036, %f4037, %f4038, %f4039, %f4040, %f4041}, {%r10, %r10, %r10, %r10, %r10, %r10, %r10, %r10}, {%r10, %r10}, {%f4026, %f4027, %f4028, %f4029, %f4030, %f4031, %f4032, %f4033};
	bar.warp.sync 	-1;
	wmma.mma.sync.aligned.row.col.m32n8k16.f32.bf16.bf16.f32 {%f4042, %f4043, %f4044, %f4045, %f4046, %f4047, %f4048, %f4049}, {%r10, %r10, %r10, %r10, %r10, %r10, %r10, %r10}, {%r10, %r10}, {%f4034, %f4035, %f4036, %f4037, %f4038, %f4039, %f4040, %f4041};
	bar.warp.sync 	-1;
	wmma.mma.sync.aligned.row.col.m32n8k16.f32.bf16.bf16.f32 {%f4050, %f4051, %f4052, %f4053, %f4054, %f4055, %f4056, %f4057}, {%r10, %r10, %r10, %r10, %r10, %r10, %r10, %r10}, {%r10, %r10}, {%f4042, %f4043, %f4044, %f4045, %f4046, %f4047, %f4048, %f4049};
	bar.warp.sync 	-1;
	wmma.mma.sync.aligned.row.col.m32n8k16.f32.bf16.bf16.f32 {%f4058, %f4059, %f4060, %f4061, %f4062, %f4063, %f4064, %f4065}, {%r10, %r10, %r10, %r10, %r10, %r10, %r10, %r10}, {%r10, %r10}, {%f4050, %f4051, %f4052, %f4053, %f4054, %f4055, %f4056, %f4057};
	bar.warp.sync 	-1;
	wmma.mma.sync.aligned.row.col.m32n8k16.f32.bf16.bf16.f32 {%f4066, %f4067, %f4068, %f4069, %f4070, %f4071, %f4072, %f4073}, {%r10, %r10, %r10, %r10, %r10, %r10, %r10, %r10}, {%r10, %r10}, {%f4058, %f4059, %f4060, %f4061, %f4062, %f4063, %f4064, %f4065};
	bar.warp.sync 	-1;
	wmma.mma.sync.aligned.row.col.m32n8k16.f32.bf16.bf16.f32 {%f4074, %f4075, %f4076, %f4077, %f4078, %f4079, %f4080, %f4081}, {%r10, %r10, %r10, %r10, %r10, %r10, %r10, %r10}, {%r10, %r10}, {%f4066, %f4067, %f4068, %f4069, %f4070, %f4071, %f4072, %f4073};
	bar.warp.sync 	-1;
	wmma.mma.sync.aligned.row.col.m32n8k16.f32.bf16.bf16.f32 {%f4082, %f4083, %f4084, %f4085, %f4086, %f4087, %f4088, %f4089}, {%r10, %r10, %r10, %r10, %r10, %r10, %r10, %r10}, {%r10, %r10}, {%f4074, %f4075, %f4076, %f4077, %f4078, %f4079, %f4080, %f4081};
	bar.warp.sync 	-1;
	wmma.mma.sync.aligned.row.col.m32n8k16.f32.bf16.bf16.f32 {%f4090, %f4091, %f4092, %f4093, %f4094, %f4095, %f4096, %f4097}, {%r10, %r10, %r10, %r10, %r10, %r10, %r10, %r10}, {%r10, %r10}, {%f4082, %f4083, %f4084, %f4085, %f4086, %f4087, %f4088, %f4089};
	bar.warp.sync 	-1;
	wmma.mma.sync.aligned.row.col.m32n8k16.f32.bf16.bf16.f32 {%f4098, %f4099, %f4100, %f4101, %f4102, %f4103, %f4104, %f4105}, {%r10, %r10, %r10, %r10, %r10, %r10, %r10, %r10}, {%r10, %r10}, {%f4090, %f4091, %f4092, %f4093, %f4094, %f4095, %f4096, %f4097};
	bar.warp.sync 	-1;
	wmma.mma.sync.aligned.row.col.m32n8k16.f32.bf16.bf16.f32 {%f4106, %f4107, %f4108, %f4109, %f4110, %f4111, %f4112, %f4113}, {%r10, %r10, %r10, %r10, %r10, %r10, %r10, %r10}, {%r10, %r10}, {%f4098, %f4099, %f4100, %f4101, %f4102, %f4103, %f4104, %f4105};
	bar.warp.sync 	-1;
	wmma.mma.sync.aligned.row.col.m32n8k16.f32.bf16.bf16.f32 {%f4114, %f4115, %f4116, %f4117, %f4118, %f4119, %f4120, %f4121}, {%r10, %r10, %r10, %r10, %r10, %r10, %r10, %r10}, {%r10, %r10}, {%f4106, %f4107, %f4108, %f4109, %f4110, %f4111, %f4112, %f4113};
	bar.warp.sync 	-1;
	wmma.mma.sync.aligned.row.col.m32n8k16.f32.bf16.bf16.f32 {%f4122, %f4123, %f4124, %f4125, %f4126, %f4127, %f4128, %f4129}, {%r10, %r10, %r10, %r10, %r10, %r10, %r10, %r10}, {%r10, %r10}, {%f4114, %f4115, %f4116, %f4117, %f4118, %f4119, %f4120, %f4121};
	bar.warp.sync 	-1;
	wmma.mma.sync.aligned.row.col.m32n8k16.f32.bf16.bf16.f32 {%f4130, %f4131, %f4132, %f4133, %f4134, %f4135, %f4136, %f4137}, {%r10, %r10, %r10, %r10, %r10, %r10, %r10, %r10}, {%r10, %r10}, {%f4122, %f4123, %f4124, %f4125, %f4126, %f4127, %f4128, %f4129};
	bar.warp.sync 	-1;
	wmma.mma.sync.aligned.row.col.m32n8k16.f32.bf16.bf16.f32 {%f4138, %f4139, %f4140, %f4141, %f4142, %f4143, %f4144, %f4145}, {%r10, %r10, %r10, %r10, %r10, %r10, %r10, %r10}, {%r10, %r10}, {%f4130, %f4131, %f4132, %f4133, %f4134, %f4135, %f4136, %f4137};
	bar.warp.sync 	-1;
	wmma.mma.sync.aligned.row.col.m32n8k16.f32.bf16.bf16.f32 {%f4146, %f4147, %f4148, %f4149, %f4150, %f4151, %f4152, %f4153}, {%r10, %r10, %r10, %r10, %r10, %r10, %r10, %r10}, {%r10, %r10}, {%f4138, %f4139, %f4140, %f4141, %f4142, %f4143, %f4144, %f4145};
	bar.warp.sync 	-1;
	wmma.mma.sync.aligned.row.col.m32n8k16.f32.bf16.bf16.f32 {%f4154, %f4155, %f4156, %f4157, %f4158, %f4159, %f4160, %f4161}, {%r10, %r10, %r10, %r10, %r10, %r10, %r10, %r10}, {%r10, %r10}, {%f4146, %f4147, %f4148, %f4149, %f4150, %f4151, %f4152, %f4153};
	bar.warp.sync 	-1;
	wmma.mma.sync.aligned.row.col.m32n8k16.f32.bf16.bf16.f32 {%f4162, %f4163, %f4164, %f4165, %f4166, %f4167, %f4168, %f4169}, {%r10, %r10, %r10, %r10, %r10, %r10, %r10, %r10}, {%r10, %r10}, {%f4154, %f4155, %f4156, %f4157, %f4158, %f4159, %f4160, %f4161};
	bar.warp.sync 	-1;
	wmma.mma.sync.aligned.row.col.m32n8k16.f32.bf16.bf16.f32 {%f4170, %f4171, %f4172, %f4173, %f4174, %f4175, %f4176, %f4177}, {%r10, %r10, %r10, %r10, %r10, %r10, %r10, %r10}, {%r10, %r10}, {%f4162, %f4163, %f4164, %f4165, %f4166, %f4167, %f4168, %f4169};
	bar.warp.sync 	-1;
	wmma.mma.sync.aligned.row.col.m32n8k16.f32.bf16.bf16.f32 {%f4178, %f4179, %f4180, %f4181, %f4182, %f4183, %f4184, %f4185}, {%r10, %r10, %r10, %r10, %r10, %r10, %r10, %r10}, {%r10, %r10}, {%f4170, %f4171, %f4172, %f4173, %f4174, %f4175, %f4176, %f4177};
	bar.warp.sync 	-1;
	wmma.mma.sync.aligned.row.col.m32n8k16.f32.bf16.bf16.f32 {%f4186, %f4187, %f4188, %f4189, %f4190, %f4191, %f4192, %f4193}, {%r10, %r10, %r10, %r10, %r10, %r10, %r10, %r10}, {%r10, %r10}, {%f4178, %f4179, %f4180, %f4181, %f4182, %f4183, %f4184, %f4185};
	bar.warp.sync 	-1;
	wmma.mma.sync.aligned.row.col.m32n8k16.f32.bf16.bf16.f32 {%f4194, %f4195, %f4196, %f4197, %f4198, %f4199, %f4200, %f4201}, {%r10, %r10, %r10, %r10, %r10, %r10, %r10, %r10}, {%r10, %r10}, {%f4186, %f4187, %f4188, %f4189, %f4190, %f4191, %f4192, %f4193};
	bar.warp.sync 	-1;
	wmma.mma.sync.aligned.row.col.m32n8k16.f32.bf16.bf16.f32 {%f4202, %f4203, %f4204, %f4205, %f4206, %f4207, %f4208, %f4209}, {%r10, %r10, %r10, %r10, %r10, %r10, %r10, %r10}, {%r10, %r10}, {%f4194, %f4195, %f4196, %f4197, %f4198, %f4199, %f4200, %f4201};
	bar.warp.sync 	-1;
	wmma.mma.sync.aligned.row.col.m32n8k16.f32.bf16.bf16.f32 {%f4210, %f4211, %f4212, %f4213, %f4214, %f4215, %f4216, %f4217}, {%r10, %r10, %r10, %r10, %r10, %r10, %r10, %r10}, {%r10, %r10}, {%f4202, %f4203, %f4204, %f4205, %f4206, %f4207, %f4208, %f4209};
	bar.warp.sync 	-1;
	wmma.mma.sync.aligned.row.col.m32n8k16.f32.bf16.bf16.f32 {%f4218, %f4219, %f4220, %f4221, %f4222, %f4223, %f4224, %f4225}, {%r10, %r10, %r10, %r10, %r10, %r10, %r10, %r10}, {%r10, %r10}, {%f4210, %f4211, %f4212, %f4213, %f4214, %f4215, %f4216, %f4217};
	bar.warp.sync 	-1;
	wmma.mma.sync.aligned.row.col.m32n8k16.f32.bf16.bf16.f32 {%f4226, %f4227, %f4228, %f4229, %f4230, %f4231, %f4232, %f4233}, {%r10, %r10, %r10, %r10, %r10, %r10, %r10, %r10}, {%r10, %r10}, {%f4218, %f4219, %f4220, %f4221, %f4222, %f4223, %f4224, %f4225};
	bar.warp.sync 	-1;
	wmma.mma.sync.aligned.row.col.m32n8k16.f32.bf16.bf16.f32 {%f4234, %f4235, %f4236, %f4237, %f4238, %f4239, %f4240, %f4241}, {%r10, %r10, %r10, %r10, %r10, %r10, %r10, %r10}, {%r10, %r10}, {%f4226, %f4227, %f4228, %f4229, %f4230, %f4231, %f4232, %f4233};
	bar.warp.sync 	-1;
	wmma.mma.sync.aligned.row.col.m32n8k16.f32.bf16.bf16.f32 {%f4242, %f4243, %f4244, %f4245, %f4246, %f4247, %f4248, %f4249}, {%r10, %r10, %r10, %r10, %r10, %r10, %r10, %r10}, {%r10, %r10}, {%f4234, %f4235, %f4236, %f4237, %f4238, %f4239, %f4240, %f4241};
	bar.warp.sync 	-1;
	wmma.mma.sync.aligned.row.col.m32n8k16.f32.bf16.bf16.f32 {%f4250, %f4251, %f4252, %f4253, %f4254, %f4255, %f4256, %f4257}, {%r10, %r10, %r10, %r10, %r10, %r10, %r10, %r10}, {%r10, %r10}, {%f4242, %f4243, %f4244, %f4245, %f4246, %f4247, %f4248, %f4249};
	bar.warp.sync 	-1;
	wmma.mma.sync.aligned.row.col.m32n8k16.f32.bf16.bf16.f32 {%f4258, %f4259, %f4260, %f4261, %f4262, %f4263, %f4264, %f4265}, {%r10, %r10, %r10, %r10, %r10, %r10, %r10, %r10}, {%r10, %r10}, {%f4250, %f4251, %f4252, %f4253, %f4254, %f4255, %f4256, %f4257};
	bar.warp.sync 	-1;
	wmma.mma.sync.aligned.row.col.m32n8k16.f32.bf16.bf16.f32 {%f4266, %f4267, %f4268, %f4269, %f4270, %f4271, %f4272, %f4273}, {%r10, %r10, %r10, %r10, %r10, %r10, %r10, %r10}, {%r10, %r10}, {%f4258, %f4259, %f4260, %f4261, %f4262, %f4263, %f4264, %f4265};
	bar.warp.sync 	-1;
	wmma.mma.sync.aligned.row.col.m32n8k16.f32.bf16.bf16.f32 {%f4274, %f4275, %f4276, %f4277, %f4278, %f4279, %f4280, %f4281}, {%r10, %r10, %r10, %r10, %r10, %r10, %r10, %r10}, {%r10, %r10}, {%f4266, %f4267, %f4268, %f4269, %f4270, %f4271, %f4272, %f4273};
	bar.warp.sync 	-1;
	wmma.mma.sync.aligned.row.col.m32n8k16.f32.bf16.bf16.f32 {%f4282, %f4283, %f4284, %f4285, %f4286, %f4287, %f4288, %f4289}, {%r10, %r10, %r10, %r10, %r10, %r10, %r10, %r10}, {%r10, %r10}, {%f4274, %f4275, %f4276, %f4277, %f4278, %f4279, %f4280, %f4281};
	bar.warp.sync 	-1;
	wmma.mma.sync.aligned.row.col.m32n8k16.f32.bf16.bf16.f32 {%f4290, %f4291, %f4292, %f4293, %f4294, %f4295, %f4296, %f4297}, {%r10, %r10, %r10, %r10, %r10, %r10, %r10, %r10}, {%r10, %r10}, {%f4282, %f4283, %f4284, %f4285, %f4286, %f4287, %f4288, %f4289};
	bar.warp.sync 	-1;
	wmma.mma.sync.aligned.row.col.m32n8k16.f32.bf16.bf16.f32 {%f4298, %f4299, %f4300, %f4301, %f4302, %f4303, %f4304, %f4305}, {%r10, %r10, %r10, %r10, %r10, %r10, %r10, %r10}, {%r10, %r10}, {%f4290, %f4291, %f4292, %f4293, %f4294, %f4295, %f4296, %f4297};
	bar.warp.sync 	-1;
	wmma.mma.sync.aligned.row.col.m32n8k16.f32.bf16.bf16.f32 {%f4306, %f4307, %f4308, %f4309, %f4310, %f4311, %f4312, %f4313}, {%r10, %r10, %r10, %r10, %r10, %r10, %r10, %r10}, {%r10, %r10}, {%f4298, %f4299, %f4300, %f4301, %f4302, %f4303, %f4304, %f4305};
	bar.warp.sync 	-1;
	wmma.mma.sync.aligned.row.col.m32n8k16.f32.bf16.bf16.f32 {%f4314, %f4315, %f4316, %f4317, %f4318, %f4319, %f4320, %f4321}, {%r10, %r10, %r10, %r10, %r10, %r10, %r10, %r10}, {%r10, %r10}, {%f4306, %f4307, %f4308, %f4309, %f4310, %f4311, %f4312, %f4313};
	bar.warp.sync 	-1;
	wmma.mma.sync.aligned.row.col.m32n8k16.f32.bf16.bf16.f32 {%f4322, %f4323, %f4324, %f4325, %f4326, %f4327, %f4328, %f4329}, {%r10, %r10, %r10, %r10, %r10, %r10, %r10, %r10}, {%r10, %r10}, {%f4314, %f4315, %f4316, %f4317, %f4318, %f4319, %f4320, %f4321};
	bar.warp.sync 	-1;
	wmma.mma.sync.aligned.row.col.m32n8k16.f32.bf16.bf16.f32 {%f4330, %f4331, %f4332, %f4333, %f4334, %f4335, %f4336, %f4337}, {%r10, %r10, %r10, %r10, %r10, %r10, %r10, %r10}, {%r10, %r10}, {%f4322, %f4323, %f4324, %f4325, %f4326, %f4327, %f4328, %f4329};
	bar.warp.sync 	-1;
	wmma.mma.sync.aligned.row.col.m32n8k16.f32.bf16.bf16.f32 {%f4338, %f4339, %f4340, %f4341, %f4342, %f4343, %f4344, %f4345}, {%r10, %r10, %r10, %r10, %r10, %r10, %r10, %r10}, {%r10, %r10}, {%f4330, %f4331, %f4332, %f4333, %f4334, %f4335, %f4336, %f4337};
	bar.warp.sync 	-1;
	wmma.mma.sync.aligned.row.col.m32n8k16.f32.bf16.bf16.f32 {%f4346, %f4347, %f4348, %f4349, %f4350, %f4351, %f4352, %f4353}, {%r10, %r10, %r10, %r10, %r10, %r10, %r10, %r10}, {%r10, %r10}, {%f4338, %f4339, %f4340, %f4341, %f4342, %f4343, %f4344, %f4345};
	bar.warp.sync 	-1;
	wmma.mma.sync.aligned.row.col.m32n8k16.f32.bf16.bf16.f32 {%f4354, %f4355, %f4356, %f4357, %f4358, %f4359, %f4360, %f4361}, {%r10, %r10, %r10, %r10, %r10, %r10, %r10, %r10}, {%r10, %r10}, {%f4346, %f4347, %f4348, %f4349, %f4350, %f4351, %f4352, %f4353};
	bar.warp.sync 	-1;
	wmma.mma.sync.aligned.row.col.m32n8k16.f32.bf16.bf16.f32 {%f4362, %f4363, %f4364, %f4365, %f4366, %f4367, %f4368, %f4369}, {%r10, %r10, %r10, %r10, %r10, %r10, %r10, %r10}, {%r10, %r10}, {%f4354, %f4355, %f4356, %f4357, %f4358, %f4359, %f4360, %f4361};
	bar.warp.sync 	-1;
	wmma.mma.sync.aligned.row.col.m32n8k16.f32.bf16.bf16.f32 {%f4370, %f4371, %f4372, %f4373, %f4374, %f4375, %f4376, %f4377}, {%r10, %r10, %r10, %r10, %r10, %r10, %r10, %r10}, {%r10, %r10}, {%f4362, %f4363, %f4364, %f4365, %f4366, %f4367, %f4368, %f4369};
	bar.warp.sync 	-1;
	wmma.mma.sync.aligned.row.col.m32n8k16.f32.bf16.bf16.f32 {%f4378, %f4379, %f4380, %f4381, %f4382, %f4383, %f4384, %f4385}, {%r10, %r10, %r10, %r10, %r10, %r10, %r10, %r10}, {%r10, %r10}, {%f4370, %f4371, %f4372, %f4373, %f4374, %f4375, %f4376, %f4377};
	bar.warp.sync 	-1;
	wmma.mma.sync.aligned.row.col.m32n8k16.f32.bf16.bf16.f32 {%f4386, %f4387, %f4388, %f4389, %f4390, %f4391, %f4392, %f4393}, {%r10, %r10, %r10, %r10, %r10, %r10, %r10, %r10}, {%r10, %r10}, {%f4378, %f4379, %f4380, %f4381, %f4382, %f4383, %f4384, %f4385};
	bar.warp.sync 	-1;
	wmma.mma.sync.aligned.row.col.m32n8k16.f32.bf16.bf16.f32 {%f4394, %f4395, %f4396, %f4397, %f4398, %f4399, %f4400, %f4401}, {%r10, %r10, %r10, %r10, %r10, %r10, %r10, %r10}, {%r10, %r10}, {%f4386, %f4387, %f4388, %f4389, %f4390, %f4391, %f4392, %f4393};
	bar.warp.sync 	-1;
	wmma.mma.sync.aligned.row.col.m32n8k16.f32.bf16.bf16.f32 {%f4402, %f4403, %f4404, %f4405, %f4406, %f4407, %f4408, %f4409}, {%r10, %r10, %r10, %r10, %r10, %r10, %r10, %r10}, {%r10, %r10}, {%f4394, %f4395, %f4396, %f4397, %f4398, %f4399, %f4400, %f4401};
	bar.warp.sync 	-1;
	wmma.mma.sync.aligned.row.col.m32n8k16.f32.bf16.bf16.f32 {%f4410, %f4411, %f4412, %f4413, %f4414, %f4415, %f4416, %f4417}, {%r10, %r10, %r10, %r10, %r10, %r10, %r10, %r10}, {%r10, %r10}, {%f4402, %f4403, %f4404, %f4405, %f4406, %f4407, %f4408, %f4409};
	bar.warp.sync 	-1;
	wmma.mma.sync.aligned.row.col.m32n8k16.f32.bf16.bf16.f32 {%f4418, %f4419, %f4420, %f4421, %f4422, %f4423, %f4424, %f4425}, {%r10, %r10, %r10, %r10, %r10, %r10, %r10, %r10}, {%r10, %r10}, {%f4410, %f4411, %f4412, %f4413, %f4414, %f4415, %f4416, %f4417};
	bar.warp.sync 	-1;
	wmma.mma.sync.aligned.row.col.m32n8k16.f32.bf16.bf16.f32 {%f4426, %f4427, %f4428, %f4429, %f4430, %f4431, %f4432, %f4433}, {%r10, %r10, %r10, %r10, %r10, %r10, %r10, %r10}, {%r10, %r10}, {%f4418, %f4419, %f4420, %f4421, %f4422, %f4423, %f4424, %f4425};
	bar.warp.sync 	-1;
	wmma.mma.sync.aligned.row.col.m32n8k16.f32.bf16.bf16.f32 {%f4434, %f4435, %f4436, %f4437, %f4438, %f4439, %f4440, %f4441}, {%r10, %r10, %r10, %r10, %r10, %r10, %r10, %r10}, {%r10, %r10}, {%f4426, %f4427, %f4428, %f4429, %f4430, %f4431, %f4432, %f4433};
	bar.warp.sync 	-1;
	wmma.mma.sync.aligned.row.col.m32n8k16.f32.bf16.bf16.f32 {%f4442, %f4443, %f4444, %f4445, %f4446, %f4447, %f4448, %f4449}, {%r10, %r10, %r10, %r10, %r10, %r10, %r10, %r10}, {%r10, %r10}, {%f4434, %f4435, %f4436, %f4437, %f4438, %f4439, %f4440, %f4441};
	bar.warp.sync 	-1;
	wmma.mma.sync.aligned.row.col.m32n8k16.f32.bf16.bf16.f32 {%f4450, %f4451, %f4452, %f4453, %f4454, %f4455, %f4456, %f4457}, {%r10, %r10, %r10, %r10, %r10, %r10, %r10, %r10}, {%r10, %r10}, {%f4442, %f4443, %f4444, %f4445, %f4446, %f4447, %f4448, %f4449};
	bar.warp.sync 	-1;
	wmma.mma.sync.aligned.row.col.m32n8k16.f32.bf16.bf16.f32 {%f4458, %f4459, %f4460, %f4461, %f4462, %f4463, %f4464, %f4465}, {%r10, %r10, %r10, %r10, %r10, %r10, %r10, %r10}, {%r10, %r10}, {%f4450, %f4451, %f4452, %f4453, %f4454, %f4455, %f4456, %f4457};
	bar.warp.sync 	-1;
	wmma.mma.sync.aligned.row.col.m32n8k16.f32.bf16.bf16.f32 {%f4466, %f4467, %f4468, %f4469, %f4470, %f4471, %f4472, %f4473}, {%r10, %r10, %r10, %r10, %r10, %r10, %r10, %r10}, {%r10, %r10}, {%f4458, %f4459, %f4460, %f4461, %f4462, %f4463, %f4464, %f4465};
	bar.warp.sync 	-1;
	wmma.mma.sync.aligned.row.col.m32n8k16.f32.bf16.bf16.f32 {%f4474, %f4475, %f4476, %f4477, %f4478, %f4479, %f4480, %f4481}, {%r10, %r10, %r10, %r10, %r10, %r10, %r10, %r10}, {%r10, %r10}, {%f4466, %f4467, %f4468, %f4469, %f4470, %f4471, %f4472, %f4473};
	bar.warp.sync 	-1;
	wmma.mma.sync.aligned.row.col.m32n8k16.f32.bf16.bf16.f32 {%f4482, %f4483, %f4484, %f4485, %f4486, %f4487, %f4488, %f4489}, {%r10, %r10, %r10, %r10, %r10, %r10, %r10, %r10}, {%r10, %r10}, {%f4474, %f4475, %f4476, %f4477, %f4478, %f4479, %f4480, %f4481};
	bar.warp.sync 	-1;
	wmma.mma.sync.aligned.row.col.m32n8k16.f32.bf16.bf16.f32 {%f4490, %f4491, %f4492, %f4493, %f4494, %f4495, %f4496, %f4497}, {%r10, %r10, %r10, %r10, %r10, %r10, %r10, %r10}, {%r10, %r10}, {%f4482, %f4483, %f4484, %f4485, %f4486, %f4487, %f4488, %f4489};
	bar.warp.sync 	-1;
	wmma.mma.sync.aligned.row.col.m32n8k16.f32.bf16.bf16.f32 {%f4498, %f4499, %f4500, %f4501, %f4502, %f4503, %f4504, %f4505}, {%r10, %r10, %r10, %r10, %r10, %r10, %r10, %r10}, {%r10, %r10}, {%f4490, %f4491, %f4492, %f4493, %f4494, %f4495, %f4496, %f4497};
	bar.warp.sync 	-1;
	wmma.mma.sync.aligned.row.col.m32n8k16.f32.bf16.bf16.f32 {%f4506, %f4507, %f4508, %f4509, %f4510, %f4511, %f4512, %f4513}, {%r10, %r10, %r10, %r10, %r10, %r10, %r10, %r10}, {%r10, %r10}, {%f4498, %f4499, %f4500, %f4501, %f4502, %f4503, %f4504, %f4505};
	bar.warp.sync 	-1;
	wmma.mma.sync.aligned.row.col.m32n8k16.f32.bf16.bf16.f32 {%f4514, %f4515, %f4516, %f4517, %f4518, %f4519, %f4520, %f4521}, {%r10, %r10, %r10, %r10, %r10, %r10, %r10, %r10}, {%r10, %r10}, {%f4506, %f4507, %f4508, %f4509, %f4510, %f4511, %f4512, %f4513};
	bar.warp.sync 	-1;
	wmma.mma.sync.aligned.row.col.m32n8k16.f32.bf16.bf16.f32 {%f4522, %f4523, %f4524, %f4525, %f4526, %f4527, %f4528, %f4529}, {%r10, %r10, %r10, %r10, %r10, %r10, %r10, %r10}, {%r10, %r10}, {%f4514, %f4515, %f4516, %f4517, %f4518, %f4519, %f4520, %f4521};
	bar.warp.sync 	-1;
	wmma.mma.sync.aligned.row.col.m32n8k16.f32.bf16.bf16.f32 {%f4530, %f4531, %f4532, %f4533, %f4534, %f4535, %f4536, %f4537}, {%r10, %r10, %r10, %r10, %r10, %r10, %r10, %r10}, {%r10, %r10}, {%f4522, %f4523, %f4524, %f4525, %f4526, %f4527, %f4528, %f4529};
	bar.warp.sync 	-1;
	wmma.mma.sync.aligned.row.col.m32n8k16.f32.bf16.bf16.f32 {%f4538, %f4539, %f4540, %f4541, %f4542, %f4543, %f4544, %f4545}, {%r10, %r10, %r10, %r10, %r10, %r10, %r10, %r10}, {%r10, %r10}, {%f4530, %f4531, %f4532, %f4533, %f4534, %f4535, %f4536, %f4537};
	bar.warp.sync 	-1;
	wmma.mma.sync.aligned.row.col.m32n8k16.f32.bf16.bf16.f32 {%f4546, %f4547, %f4548, %f4549, %f4550, %f4551, %f4552, %f4553}, {%r10, %r10, %r10, %r10, %r10, %r10, %r10, %r10}, {%r10, %r10}, {%f4538, %f4539, %f4540, %f4541, %f4542, %f4543, %f4544, %f4545};
	bar.warp.sync 	-1;
	wmma.mma.sync.aligned.row.col.m32n8k16.f32.bf16.bf16.f32 {%f4554, %f4555, %f4556, %f4557, %f4558, %f4559, %f4560, %f4561}, {%r10, %r10, %r10, %r10, %r10, %r10, %r10, %r10}, {%r10, %r10}, {%f4546, %f4547, %f4548, %f4549, %f4550, %f4551, %f4552, %f4553};
	bar.warp.sync 	-1;
	wmma.mma.sync.aligned.row.col.m32n8k16.f32.bf16.bf16.f32 {%f4562, %f4563, %f4564, %f4565, %f4566, %f4567, %f4568, %f4569}, {%r10, %r10, %r10, %r10, %r10, %r10, %r10, %r10}, {%r10, %r10}, {%f4554, %f4555, %f4556, %f4557, %f4558, %f4559, %f4560, %f4561};
	bar.warp.sync 	-1;
	wmma.mma.sync.aligned.row.col.m32n8k16.f32.bf16.bf16.f32 {%f4570, %f4571, %f4572, %f4573, %f4574, %f4575, %f4576, %f4577}, {%r10, %r10, %r10, %r10, %r10, %r10, %r10, %r10}, {%r10, %r10}, {%f4562, %f4563, %f4564, %f4565, %f4566, %f4567, %f4568, %f4569};
	bar.warp.sync 	-1;
	wmma.mma.sync.aligned.row.col.m32n8k16.f32.bf16.bf16.f32 {%f4578, %f4579, %f4580, %f4581, %f4582, %f4583, %f4584, %f4585}, {%r10, %r10, %r10, %r10, %r10, %r10, %r10, %r10}, {%r10, %r10}, {%f4570, %f4571, %f4572, %f4573, %f4574, %f4575, %f4576, %f4577};
	bar.warp.sync 	-1;
	wmma.mma.sync.aligned.row.col.m32n8k16.f32.bf16.bf16.f32 {%f4586, %f4587, %f4588, %f4589, %f4590, %f4591, %f4592, %f4593}, {%r10, %r10, %r10, %r10, %r10, %r10, %r10, %r10}, {%r10, %r10}, {%f4578, %f4579, %f4580, %f4581, %f4582, %f4583, %f4584, %f4585};
	bar.warp.sync 	-1;
	wmma.mma.sync.aligned.row.col.m32n8k16.f32.bf16.bf16.f32 {%f4594, %f4595, %f4596, %f4597, %f4598, %f4599, %f4600, %f4601}, {%r10, %r10, %r10, %r10, %r10, %r10, %r10, %r10}, {%r10, %r10}, {%f4586, %f4587, %f4588, %f4589, %f4590, %f4591, %f4592, %f4593};
	bar.warp.sync 	-1;
	wmma.mma.sync.aligned.row.col.m32n8k16.f32.bf16.bf16.f32 {%f4602, %f4603, %f4604, %f4605, %f4606, %f4607, %f4608, %f4609}, {%r10, %r10, %r10, %r10, %r10, %r10, %r10, %r10}, {%r10, %r10}, {%f4594, %f4595, %f4596, %f4597, %f4598, %f4599, %f4600, %f4601};
	bar.warp.sync 	-1;
	wmma.mma.sync.aligned.row.col.m32n8k16.f32.bf16.bf16.f32 {%f4610, %f4611, %f4612, %f4613, %f4614, %f4615, %f4616, %f4617}, {%r10, %r10, %r10, %r10, %r10, %r10, %r10, %r10}, {%r10, %r10}, {%f4602, %f4603, %f4604, %f4605, %f4606, %f4607, %f4608, %f4609};
	bar.warp.sync 	-1;
	wmma.mma.sync.aligned.row.col.m32n8k16.f32.bf16.bf16.f32 {%f4618, %f4619, %f4620, %f4621, %f4622, %f4623, %f4624, %f4625}, {%r10, %r10, %r10, %r10, %r10, %r10, %r10, %r10}, {%r10, %r10}, {%f4610, %f4611, %f4612, %f4613, %f4614, %f4615, %f4616, %f4617};
	bar.warp.sync 	-1;
	wmma.mma.sync.aligned.row.col.m32n8k16.f32.bf16.bf16.f32 {%f4626, %f4627, %f4628, %f4629, %f4630, %f4631, %f4632, %f4633}, {%r10, %r10, %r10, %r10, %r10, %r10, %r10, %r10}, {%r10, %r10}, {%f4618, %f4619, %f4620, %f4621, %f4622, %f4623, %f4624, %f4625};
	bar.warp.sync 	-1;
	wmma.mma.sync.aligned.row.col.m32n8k16.f32.bf16.bf16.f32 {%f4634, %f4635, %f4636, %f4637, %f4638, %f4639, %f4640, %f4641}, {%r10, %r10, %r10, %r10, %r10, %r10, %r10, %r10}, {%r10, %r10}, {%f4626, %f4627, %f4628, %f4629, %f4630, %f4631, %f4632, %f4633};
	bar.warp.sync 	-1;
	wmma.mma.sync.aligned.row.col.m32n8k16.f32.bf16.bf16.f32 {%f4642, %f4643, %f4644, %f4645, %f4646, %f4647, %f4648, %f4649}, {%r10, %r10, %r10, %r10, %r10, %r10, %r10, %r10}, {%r10, %r10}, {%f4634, %f4635, %f4636, %f4637, %f4638, %f4639, %f4640, %f4641};
	bar.warp.sync 	-1;
	wmma.mma.sync.aligned.row.col.m32n8k16.f32.bf16.bf16.f32 {%f4650, %f4651, %f4652, %f4653, %f4654, %f4655, %f4656, %f4657}, {%r10, %r10, %r10, %r10, %r10, %r10, %r10, %r10}, {%r10, %r10}, {%f4642, %f4643, %f4644, %f4645, %f4646, %f4647, %f4648, %f4649};
	bar.warp.sync 	-1;
	wmma.mma.sync.aligned.row.col.m32n8k16.f32.bf16.bf16.f32 {%f4658, %f4659, %f4660, %f4661, %f4662, %f4663, %f4664, %f4665}, {%r10, %r10, %r10, %r10, %r10, %r10, %r10, %r10}, {%r10, %r10}, {%f4650, %f4651, %f4652, %f4653, %f4654, %f4655, %f4656, %f4657};
	bar.warp.sync 	-1;
	wmma.mma.sync.aligned.row.col.m32n8k16.f32.bf16.bf16.f32 {%f4666, %f4667, %f4668, %f4669, %f4670, %f4671, %f4672, %f4673}, {%r10, %r10, %r10, %r10, %r10, %r10, %r10, %r10}, {%r10, %r10}, {%f4658, %f4659, %f4660, %f4661, %f4662, %f4663, %f4664, %f4665};
	bar.warp.sync 	-1;
	wmma.mma.sync.aligned.row.col.m32n8k16.f32.bf16.bf16.f32 {%f4674, %f4675, %f4676, %f4677, %f4678, %f4679, %f4680, %f4681}, {%r10, %r10, %r10, %r10, %r10, %r10, %r10, %r10}, {%r10, %r10}, {%f4666, %f4667, %f4668, %f4669, %f4670, %f4671, %f4672, %f4673};
	bar.warp.sync 	-1;
	wmma.mma.sync.aligned.row.col.m32n8k16.f32.bf16.bf16.f32 {%f4682, %f4683, %f4684, %f4685, %f4686, %f4687, %f4688, %f4689}, {%r10, %r10, %r10, %r10, %r10, %r10, %r10, %r10}, {%r10, %r10}, {%f4674, %f4675, %f4676, %f4677, %f4678, %f4679, %f4680, %f4681};
	bar.warp.sync 	-1;
	wmma.mma.sync.aligned.row.col.m32n8k16.f32.bf16.bf16.f32 {%f4690, %f4691, %f4692, %f4693, %f4694, %f4695, %f4696, %f4697}, {%r10, %r10, %r10, %r10, %r10, %r10, %r10, %r10}, {%r10, %r10}, {%f4682, %f4683, %f4684, %f4685, %f4686, %f4687, %f4688, %f4689};
	bar.warp.sync 	-1;
	wmma.mma.sync.aligned.row.col.m32n8k16.f32.bf16.bf16.f32 {%f4698, %f4699, %f4700, %f4701, %f4702, %f4703, %f4704, %f4705}, {%r10, %r10, %r10, %r10, %r10, %r10, %r10, %r10}, {%r10, %r10}, {%f4690, %f4691, %f4692, %f4693, %f4694, %f4695, %f4696, %f4697};
	bar.warp.sync 	-1;
	wmma.mma.sync.aligned.row.col.m32n8k16.f32.bf16.bf16.f32 {%f4706, %f4707, %f4708, %f4709, %f4710, %f4711, %f4712, %f4713}, {%r10, %r10, %r10, %r10, %r10, %r10, %r10, %r10}, {%r10, %r10}, {%f4698, %f4699, %f4700, %f4701, %f4702, %f4703, %f4704, %f4705};
	bar.warp.sync 	-1;
	wmma.mma.sync.aligned.row.col.m32n8k16.f32.bf16.bf16.f32 {%f4714, %f4715, %f4716, %f4717, %f4718, %f4719, %f4720, %f4721}, {%r10, %r10, %r10, %r10, %r10, %r10, %r10, %r10}, {%r10, %r10}, {%f4706, %f4707, %f4708, %f4709, %f4710, %f4711, %f4712, %f4713};
	bar.warp.sync 	-1;
	wmma.mma.sync.aligned.row.col.m32n8k16.f32.bf16.bf16.f32 {%f4722, %f4723, %f4724, %f4725, %f4726, %f4727, %f4728, %f4729}, {%r10, %r10, %r10, %r10, %r10, %r10, %r10, %r10}, {%r10, %r10}, {%f4714, %f4715, %f4716, %f4717, %f4718, %f4719, %f4720, %f4721};
	bar.warp.sync 	-1;
	wmma.mma.sync.aligned.row.col.m32n8k16.f32.bf16.bf16.f32 {%f4730, %f4731, %f4732, %f4733, %f4734, %f4735, %f4736, %f4737}, {%r10, %r10, %r10, %r10, %r10, %r10, %r10, %r10}, {%r10, %r10}, {%f4722, %f4723, %f4724, %f4725, %f4726, %f4727, %f4728, %f4729};
	bar.warp.sync 	-1;
	wmma.mma.sync.aligned.row.col.m32n8k16.f32.bf16.bf16.f32 {%f4738, %f4739, %f4740, %f4741, %f4742, %f4743, %f4744, %f4745}, {%r10, %r10, %r10, %r10, %r10, %r10, %r10, %r10}, {%r10, %r10}, {%f4730, %f4731, %f4732, %f4733, %f4734, %f4735, %f4736, %f4737};
	bar.warp.sync 	-1;
	wmma.mma.sync.aligned.row.col.m32n8k16.f32.bf16.bf16.f32 {%f4746, %f4747, %f4748, %f4749, %f4750, %f4751, %f4752, %f4753}, {%r10, %r10, %r10, %r10, %r10, %r10, %r10, %r10}, {%r10, %r10}, {%f4738, %f4739, %f4740, %f4741, %f4742, %f4743, %f4744, %f4745};
	bar.warp.sync 	-1;
	wmma.mma.sync.aligned.row.col.m32n8k16.f32.bf16.bf16.f32 {%f4754, %f4755, %f4756, %f4757, %f4758, %f4759, %f4760, %f4761}, {%r10, %r10, %r10, %r10, %r10, %r10, %r10, %r10}, {%r10, %r10}, {%f4746, %f4747, %f4748, %f4749, %f4750, %f4751, %f4752, %f4753};
	bar.warp.sync 	-1;
	wmma.mma.sync.aligned.row.col.m32n8k16.f32.bf16.bf16.f32 {%f4762, %f4763, %f4764, %f4765, %f4766, %f4767, %f4768, %f4769}, {%r10, %r10, %r10, %r10, %r10, %r10, %r10, %r10}, {%r10, %r10}, {%f4754, %f4755, %f4756, %f4757, %f4758, %f4759, %f4760, %f4761};
	bar.warp.sync 	-1;
	wmma.mma.sync.aligned.row.col.m32n8k16.f32.bf16.bf16.f32 {%f4770, %f4771, %f4772, %f4773, %f4774, %f4775, %f4776, %f4777}, {%r10, %r10, %r10, %r10, %r10, %r10, %r10, %r10}, {%r10, %r10}, {%f4762, %f4763, %f4764, %f4765, %f4766, %f4767, %f4768, %f4769};
	bar.warp.sync 	-1;
	wmma.mma.sync.aligned.row.col.m32n8k16.f32.bf16.bf16.f32 {%f4778, %f4779, %f4780, %f4781, %f4782, %f4783, %f4784, %f4785}, {%r10, %r10, %r10, %r10, %r10, %r10, %r10, %r10}, {%r10, %r10}, {%f4770, %f4771, %f4772, %f4773, %f4774, %f4775, %f4776, %f4777};
	bar.warp.sync 	-1;
	wmma.mma.sync.aligned.row.col.m32n8k16.f32.bf16.bf16.f32 {%f4786, %f4787, %f4788, %f4789, %f4790, %f4791, %f4792, %f4793}, {%r10, %r10, %r10, %r10, %r10, %r10, %r10, %r10}, {%r10, %r10}, {%f4778, %f4779, %f4780, %f4781, %f4782, %f4783, %f4784, %f4785};
	bar.warp.sync 	-1;
	wmma.mma.sync.aligned.row.col.m32n8k16.f32.bf16.bf16.f32 {%f4794, %f4795, %f4796, %f4797, %f4798, %f4799, %f4800, %f4801}, {%r10, %r10, %r10, %r10, %r10, %r10, %r10, %r10}, {%r10, %r10}, {%f4786, %f4787, %f4788, %f4789, %f4790, %f4791, %f4792, %f4793};
	bar.warp.sync 	-1;
	wmma.mma.sync.aligned.row.col.m32n8k16.f32.bf16.bf16.f32 {%f4802, %f4803, %f4804, %f4805, %f4806, %f4807, %f4808, %f4809}, {%r10, %r10, %r10, %r10, %r10, %r10, %r10, %r10}, {%r10, %r10}, {%f4794, %f4795, %f4796, %f4797, %f4798, %f4799, %f4800, %f4801};
	bar.warp.sync 	-1;
	wmma.mma.sync.aligned.row.col.m32n8k16.f32.bf16.bf16.f32 {%f4810, %f4811, %f4812, %f4813, %f4814, %f4815, %f4816, %f4817}, {%r10, %r10, %r10, %r10, %r10, %r10, %r10, %r10}, {%r10, %r10}, {%f4802, %f4803, %f4804, %f4805, %f4806, %f4807, %f4808, %f4809};
	bar.warp.sync 	-1;
	wmma.mma.sync.aligned.row.col.m32n8k16.f32.bf16.bf16.f32 {%f4818, %f4819, %f4820, %f4821, %f4822, %f4823, %f4824, %f4825}, {%r10, %r10, %r10, %r10, %r10, %r10, %r10, %r10}, {%r10, %r10}, {%f4810, %f4811, %f4812, %f4813, %f4814, %f4815, %f4816, %f4817};
	bar.warp.sync 	-1;
	wmma.mma.sync.aligned.row.col.m32n8k16.f32.bf16.bf16.f32 {%f4826, %f4827, %f4828, %f4829, %f4830, %f4831, %f4832, %f4833}, {%r10, %r10, %r10, %r10, %r10, %r10, %r10, %r10}, {%r10, %r10}, {%f4818, %f4819, %f4820, %f4821, %f4822, %f4823, %f4824, %f4825};
	bar.warp.sync 	-1;
	wmma.mma.sync.aligned.row.col.m32n8k16.f32.bf16.bf16.f32 {%f4834, %f4835, %f4836, %f4837, %f4838, %f4839, %f4840, %f4841}, {%r10, %r10, %r10, %r10, %r10, %r10, %r10, %r10}, {%r10, %r10}, {%f4826, %f4827, %f4828, %f4829, %f4830, %f4831, %f4832, %f4833};
	bar.warp.sync 	-1;
	wmma.mma.sync.aligned.row.col.m32n8k16.f32.bf16.bf16.f32 {%f4842, %f4843, %f4844, %f4845, %f4846, %f4847, %f4848, %f4849}, {%r10, %r10, %r10, %r10, %r10, %r10, %r10, %r10}, {%r10, %r10}, {%f4834, %f4835, %f4836, %f4837, %f4838, %f4839, %f4840, %f4841};
	bar.warp.sync 	-1;
	wmma.mma.sync.aligned.row.col.m32n8k16.f32.bf16.bf16.f32 {%f4850, %f4851, %f4852, %f4853, %f4854, %f4855, %f4856, %f4857}, {%r10, %r10, %r10, %r10, %r10, %r10, %r10, %r10}, {%r10, %r10}, {%f4842, %f4843, %f4844, %f4845, %f4846, %f4847, %f4848, %f4849};
	bar.warp.sync 	-1;
	wmma.mma.sync.aligned.row.col.m32n8k16.f32.bf16.bf16.f32 {%f4858, %f4859, %f4860, %f4861, %f4862, %f4863, %f4864, %f4865}, {%r10, %r10, %r10, %r10, %r10, %r10, %r10, %r10}, {%r10, %r10}, {%f4850, %f4851, %f4852, %f4853, %f4854, %f4855, %f4856, %f4857};
	bar.warp.sync 	-1;
	wmma.mma.sync.aligned.row.col.m32n8k16.f32.bf16.bf16.f32 {%f4866, %f4867, %f4868, %f4869, %f4870, %f4871, %f4872, %f4873}, {%r10, %r10, %r10, %r10, %r10, %r10, %r10, %r10}, {%r10, %r10}, {%f4858, %f4859, %f4860, %f4861, %f4862, %f4863, %f4864, %f4865};
	bar.warp.sync 	-1;
	wmma.mma.sync.aligned.row.col.m32n8k16.f32.bf16.bf16.f32 {%f4874, %f4875, %f4876, %f4877, %f4878, %f4879, %f4880, %f4881}, {%r10, %r10, %r10, %r10, %r10, %r10, %r10, %r10}, {%r10, %r10}, {%f4866, %f4867, %f4868, %f4869, %f4870, %f4871, %f4872, %f4873};
	bar.warp.sync 	-1;
	wmma.mma.sync.aligned.row.col.m32n8k16.f32.bf16.bf16.f32 {%f4882, %f4883, %f4884, %f4885, %f4886, %f4887, %f4888, %f4889}, {%r10, %r10, %r10, %r10, %r10, %r10, %r10, %r10}, {%r10, %r10}, {%f4874, %f4875, %f4876, %f4877, %f4878, %f4879, %f4880, %f4881};
	bar.warp.sync 	-1;
	wmma.mma.sync.aligned.row.col.m32n8k16.f32.bf16.bf16.f32 {%f4890, %f4891, %f4892, %f4893, %f4894, %f4895, %f4896, %f4897}, {%r10, %r10, %r10, %r10, %r10, %r10, %r10, %r10}, {%r10, %r10}, {%f4882, %f4883, %f4884, %f4885, %f4886, %f4887, %f4888, %f4889};
	bar.warp.sync 	-1;
	wmma.mma.sync.aligned.row.col.m32n8k16.f32.bf16.bf16.f32 {%f4898, %f4899, %f4900, %f4901, %f4902, %f4903, %f4904, %f4905}, {%r10, %r10, %r10, %r10, %r10, %r10, %r10, %r10}, {%r10, %r10}, {%f4890, %f4891, %f4892, %f4893, %f4894, %f4895, %f4896, %f4897};
	bar.warp.sync 	-1;
	wmma.mma.sync.aligned.row.col.m32n8k16.f32.bf16.bf16.f32 {%f4906, %f4907, %f4908, %f4909, %f4910, %f4911, %f4912, %f4913}, {%r10, %r10, %r10, %r10, %r10, %r10, %r10, %r10}, {%r10, %r10}, {%f4898, %f4899, %f4900, %f4901, %f4902, %f4903, %f4904, %f4905};
	bar.warp.sync 	-1;
	wmma.mma.sync.aligned.row.col.m32n8k16.f32.bf16.bf16.f32 {%f4914, %f4915, %f4916, %f4917, %f4918, %f4919, %f4920, %f4921}, {%r10, %r10, %r10, %r10, %r10, %r10, %r10, %r10}, {%r10, %r10}, {%f4906, %f4907, %f4908, %f4909, %f4910, %f4911, %f4912, %f4913};
	bar.warp.sync 	-1;
	wmma.mma.sync.aligned.row.col.m32n8k16.f32.bf16.bf16.f32 {%f4922, %f4923, %f4924, %f4925, %f4926, %f4927, %f4928, %f4929}, {%r10, %r10, %r10, %r10, %r10, %r10, %r10, %r10}, {%r10, %r10}, {%f4914, %f4915, %f4916, %f4917, %f4918, %f4919, %f4920, %f4921};
	bar.warp.sync 	-1;
	wmma.mma.sync.aligned.row.col.m32n8k16.f32.bf16.bf16.f32 {%f4930, %f4931, %f4932, %f4933, %f4934, %f4935, %f4936, %f4937}, {%r10, %r10, %r10, %r10, %r10, %r10, %r10, %r10}, {%r10, %r10}, {%f4922, %f4923, %f4924, %f4925, %f4926, %f4927, %f4928, %f4929};
	bar.warp.sync 	-1;
	wmma.mma.sync.aligned.row.col.m32n8k16.f32.bf16.bf16.f32 {%f4938, %f4939, %f4940, %f4941, %f4942, %f4943, %f4944, %f4945}, {%r10, %r10, %r10, %r10, %r10, %r10, %r10, %r10}, {%r10, %r10}, {%f4930, %f4931, %f4932, %f4933, %f4934, %f4935, %f4936, %f4937};
	bar.warp.sync 	-1;
	wmma.mma.sync.aligned.row.col.m32n8k16.f32.bf16.bf16.f32 {%f4946, %f4947, %f4948, %f4949, %f4950, %f4951, %f4952, %f4953}, {%r10, %r10, %r10, %r10, %r10, %r10, %r10, %r10}, {%r10, %r10}, {%f4938, %f4939, %f4940, %f4941, %f4942, %f4943, %f4944, %f4945};
	bar.warp.sync 	-1;
	wmma.mma.sync.aligned.row.col.m32n8k16.f32.bf16.bf16.f32 {%f4954, %f4955, %f4956, %f4957, %f4958, %f4959, %f4960, %f4961}, {%r10, %r10, %r10, %r10, %r10, %r10, %r10, %r10}, {%r10, %r10}, {%f4946, %f4947, %f4948, %f4949, %f4950, %f4951, %f4952, %f4953};
	bar.warp.sync 	-1;
	wmma.mma.sync.aligned.row.col.m32n8k16.f32.bf16.bf16.f32 {%f4962, %f4963, %f4964, %f4965, %f4966, %f4967, %f4968, %f4969}, {%r10, %r10, %r10, %r10, %r10, %r10, %r10, %r10}, {%r10, %r10}, {%f4954, %f4955, %f4956, %f4957, %f4958, %f4959, %f4960, %f4961};
	bar.warp.sync 	-1;
	wmma.mma.sync.aligned.row.col.m32n8k16.f32.bf16.bf16.f32 {%f4970, %f4971, %f4972, %f4973, %f4974, %f4975, %f4976, %f4977}, {%r10, %r10, %r10, %r10, %r10, %r10, %r10, %r10}, {%r10, %r10}, {%f4962, %f4963, %f4964, %f4965, %f4966, %f4967, %f4968, %f4969};
	bar.warp.sync 	-1;
	wmma.mma.sync.aligned.row.col.m32n8k16.f32.bf16.bf16.f32 {%f4978, %f4979, %f4980, %f4981, %f4982, %f4983, %f4984, %f4985}, {%r10, %r10, %r10, %r10, %r10, %r10, %r10, %r10}, {%r10, %r10}, {%f4970, %f4971, %f4972, %f4973, %f4974, %f4975, %f4976, %f4977};
	bar.warp.sync 	-1;
	wmma.mma.sync.aligned.row.col.m32n8k16.f32.bf16.bf16.f32 {%f4986, %f4987, %f4988, %f4989, %f4990, %f4991, %f4992, %f4993}, {%r10, %r10, %r10, %r10, %r10, %r10, %r10, %r10}, {%r10, %r10}, {%f4978, %f4979, %f4980, %f4981, %f4982, %f4983, %f4984, %f4985};
	bar.warp.sync 	-1;
	wmma.mma.sync.aligned.row.col.m32n8k16.f32.bf16.bf16.f32 {%f4994, %f4995, %f4996, %f4997, %f4998, %f4999, %f5000, %f5001}, {%r10, %r10, %r10, %r10, %r10, %r10, %r10, %r10}, {%r10, %r10}, {%f4986, %f4987, %f4988, %f4989, %f4990, %f4991, %f4992, %f4993};
	bar.warp.sync 	-1;
	wmma.mma.sync.aligned.row.col.m32n8k16.f32.bf16.bf16.f32 {%f5002, %f5003, %f5004, %f5005, %f5006, %f5007, %f5008, %f5009}, {%r10, %r10, %r10, %r10, %r10, %r10, %r10, %r10}, {%r10, %r10}, {%f4994, %f4995, %f4996, %f4997, %f4998, %f4999, %f5000, %f5001};
	bar.warp.sync 	-1;
	wmma.mma.sync.aligned.row.col.m32n8k16.f32.bf16.bf16.f32 {%f5010, %f5011, %f5012, %f5013, %f5014, %f5015, %f5016, %f5017}, {%r10, %r10, %r10, %r10, %r10, %r10, %r10, %r10}, {%r10, %r10}, {%f5002, %f5003, %f5004, %f5005, %f5006, %f5007, %f5008, %f5009};
	bar.warp.sync 	-1;
	wmma.mma.sync.aligned.row.col.m32n8k16.f32.bf16.bf16.f32 {%f5018, %f5019, %f5020, %f5021, %f5022, %f5023, %f5024, %f5025}, {%r10, %r10, %r10, %r10, %r10, %r10, %r10, %r10}, {%r10, %r10}, {%f5010, %f5011, %f5012, %f5013, %f5014, %f5015, %f5016, %f5017};
	bar.warp.sync 	-1;
	wmma.mma.sync.aligned.row.col.m32n8k16.f32.bf16.bf16.f32 {%f5026, %f5027, %f5028, %f5029, %f5030, %f5031, %f5032, %f5033}, {%r10, %r10, %r10, %r10, %r10, %r10, %r10, %r10}, {%r10, %r10}, {%f5018, %f5019, %f5020, %f5021, %f5022, %f5023, %f5024, %f5025};
	bar.warp.sync 	-1;
	wmma.mma.sync.aligned.row.col.m32n8k16.f32.bf16.bf16.f32 {%f5034, %f5035, %f5036, %f5037, %f5038, %f5039, %f5040, %f5041}, {%r10, %r10, %r10, %r10, %r10, %r10, %r10, %r10}, {%r10, %r10}, {%f5026, %f5027, %f5028, %f5029, %f5030, %f5031, %f5032, %f5033};
	bar.warp.sync 	-1;
	wmma.mma.sync.aligned.row.col.m32n8k16.f32.bf16.bf16.f32 {%f5042, %f5043, %f5044, %f5045, %f5046, %f5047, %f5048, %f5049}, {%r10, %r10, %r10, %r10, %r10, %r10, %r10, %r10}, {%r10, %r10}, {%f5034, %f5035, %f5036, %f5037, %f5038, %f5039, %f5040, %f5041};
	bar.warp.sync 	-1;
	wmma.mma.sync.aligned.row.col.m32n8k16.f32.bf16.bf16.f32 {%f5050, %f5051, %f5052, %f5053, %f5054, %f5055, %f5056, %f5057}, {%r10, %r10, %r10, %r10, %r10, %r10, %r10, %r10}, {%r10, %r10}, {%f5042, %f5043, %f5044, %f5045, %f5046, %f5047, %f5048, %f5049};
	bar.warp.sync 	-1;
	wmma.mma.sync.aligned.row.col.m32n8k16.f32.bf16.bf16.f32 {%f5058, %f5059, %f5060, %f5061, %f5062, %f5063, %f5064, %f5065}, {%r10, %r10, %r10, %r10, %r10, %r10, %r10, %r10}, {%r10, %r10}, {%f5050, %f5051, %f5052, %f5053, %f5054, %f5055, %f5056, %f5057};
	bar.warp.sync 	-1;
	wmma.mma.sync.aligned.row.col.m32n8k16.f32.bf16.bf16.f32 {%f5066, %f5067, %f5068, %f5069, %f5070, %f5071, %f5072, %f5073}, {%r10, %r10, %r10, %r10, %r10, %r10, %r10, %r10}, {%r10, %r10}, {%f5058, %f5059, %f5060, %f5061, %f5062, %f5063, %f5064, %f5065};
	bar.warp.sync 	-1;
	wmma.mma.sync.aligned.row.col.m32n8k16.f32.bf16.bf16.f32 {%f5074, %f5075, %f5076, %f5077, %f5078, %f5079, %f5080, %f5081}, {%r10, %r10, %r10, %r10, %r10, %r10, %r10, %r10}, {%r10, %r10}, {%f5066, %f5067, %f5068, %f5069, %f5070, %f5071, %f5072, %f5073};
	bar.warp.sync 	-1;
	wmma.mma.sync.aligned.row.col.m32n8k16.f32.bf16.bf16.f32 {%f5082, %f5083, %f5084, %f5085, %f5086, %f5087, %f5088, %f5089}, {%r10, %r10, %r10, %r10, %r10, %r10, %r10, %r10}, {%r10, %r10}, {%f5074, %f5075, %f5076, %f5077, %f5078, %f5079, %f5080, %f5081};
	bar.warp.sync 	-1;
	wmma.mma.sync.aligned.row.col.m32n8k16.f32.bf16.bf16.f32 {%f5090, %f5091, %f5092, %f5093, %f5094, %f5095, %f5096, %f5097}, {%r10, %r10, %r10, %r10, %r10, %r10, %r10, %r10}, {%r10, %r10}, {%f5082, %f5083, %f5084, %f5085, %f5086, %f5087, %f5088, %f5089};
	bar.warp.sync 	-1;
	wmma.mma.sync.aligned.row.col.m32n8k16.f32.bf16.bf16.f32 {%f5098, %f5099, %f5100, %f5101, %f5102, %f5103, %f5104, %f5105}, {%r10, %r10, %r10, %r10, %r10, %r10, %r10, %r10}, {%r10, %r10}, {%f5090, %f5091, %f5092, %f5093, %f5094, %f5095, %f5096, %f5097};
	bar.warp.sync 	-1;
	wmma.mma.sync.aligned.row.col.m32n8k16.f32.bf16.bf16.f32 {%f5106, %f5107, %f5108, %f5109, %f5110, %f5111, %f5112, %f5113}, {%r10, %r10, %r10, %r10, %r10, %r10, %r10, %r10}, {%r10, %r10}, {%f5098, %f5099, %f5100, %f5101, %f5102, %f5103, %f5104, %f5105};
	bar.warp.sync 	-1;
	wmma.mma.sync.aligned.row.col.m32n8k16.f32.bf16.bf16.f32 {%f5114, %f5115, %f5116, %f5117, %f5118, %f5119, %f5120, %f5121}, {%r10, %r10, %r10, %r10, %r10, %r10, %r10, %r10}, {%r10, %r10}, {%f5106, %f5107, %f5108, %f5109, %f5110, %f5111, %f5112, %f5113};
	bar.warp.sync 	-1;
	wmma.mma.sync.aligned.row.col.m32n8k16.f32.bf16.bf16.f32 {%f5122, %f5123, %f5124, %f5125, %f5126, %f5127, %f5128, %f5129}, {%r10, %r10, %r10, %r10, %r10, %r10, %r10, %r10}, {%r10, %r10}, {%f5114, %f5115, %f5116, %f5117, %f5118, %f5119, %f5120, %f5121};
	bar.warp.sync 	-1;
	wmma.mma.sync.aligned.row.col.m32n8k16.f32.bf16.bf16.f32 {%f5130, %f5131, %f5132, %f5133, %f5134, %f5135, %f5136, %f5137}, {%r10, %r10, %r10, %r10, %r10, %r10, %r10, %r10}, {%r10, %r10}, {%f5122, %f5123, %f5124, %f5125, %f5126, %f5127, %f5128, %f5129};
	bar.warp.sync 	-1;
	wmma.mma.sync.aligned.row.col.m32n8k16.f32.bf16.bf16.f32 {%f5138, %f5139, %f5140, %f5141, %f5142, %f5143, %f5144, %f5145}, {%r10, %r10, %r10, %r10, %r10, %r10, %r10, %r10}, {%r10, %r10}, {%f5130, %f5131, %f5132, %f5133, %f5134, %f5135, %f5136, %f5137};
	bar.warp.sync 	-1;
	wmma.mma.sync.aligned.row.col.m32n8k16.f32.bf16.bf16.f32 {%f5146, %f5147, %f5148, %f5149, %f5150, %f5151, %f5152, %f5153}, {%r10, %r10, %r10, %r10, %r10, %r10, %r10, %r10}, {%r10, %r10}, {%f5138, %f5139, %f5140, %f5141, %f5142, %f5143, %f5144, %f5145};
	bar.warp.sync 	-1;
	wmma.mma.sync.aligned.row.col.m32n8k16.f32.bf16.bf16.f32 {%f5154, %f5155, %f5156, %f5157, %f5158, %f5159, %f5160, %f5161}, {%r10, %r10, %r10, %r10, %r10, %r10, %r10, %r10}, {%r10, %r10}, {%f5146, %f5147, %f5148, %f5149, %f5150, %f5151, %f5152, %f5153};
	bar.warp.sync 	-1;
	wmma.mma.sync.aligned.row.col.m32n8k16.f32.bf16.bf16.f32 {%f5162, %f5163, %f5164, %f5165, %f5166, %f5167, %f5168, %f5169}, {%r10, %r10, %r10, %r10, %r10, %r10, %r10, %r10}, {%r10, %r10}, {%f5154, %f5155, %f5156, %f5157, %f5158, %f5159, %f5160, %f5161};
	bar.warp.sync 	-1;
	wmma.mma.sync.aligned.row.col.m32n8k16.f32.bf16.bf16.f32 {%f5170, %f5171, %f5172, %f5173, %f5174, %f5175, %f5176, %f5177}, {%r10, %r10, %r10, %r10, %r10, %r10, %r10, %r10}, {%r10, %r10}, {%f5162, %f5163, %f5164, %f5165, %f5166, %f5167, %f5168, %f5169};
	bar.warp.sync 	-1;
	wmma.mma.sync.aligned.row.col.m32n8k16.f32.bf16.bf16.f32 {%f5178, %f5179, %f5180, %f5181, %f5182, %f5183, %f5184, %f5185}, {%r10, %r10, %r10, %r10, %r10, %r10, %r10, %r10}, {%r10, %r10}, {%f5170, %f5171, %f5172, %f5173, %f5174, %f5175, %f5176, %f5177};
	bar.warp.sync 	-1;
	wmma.mma.sync.aligned.row.col.m32n8k16.f32.bf16.bf16.f32 {%f5186, %f5187, %f5188, %f5189, %f5190, %f5191, %f5192, %f5193}, {%r10, %r10, %r10, %r10, %r10, %r10, %r10, %r10}, {%r10, %r10}, {%f5178, %f5179, %f5180, %f5181, %f5182, %f5183, %f5184, %f5185};
	bar.warp.sync 	-1;
	wmma.mma.sync.aligned.row.col.m32n8k16.f32.bf16.bf16.f32 {%f5194, %f5195, %f5196, %f5197, %f5198, %f5199, %f5200, %f5201}, {%r10, %r10, %r10, %r10, %r10, %r10, %r10, %r10}, {%r10, %r10}, {%f5186, %f5187, %f5188, %f5189, %f5190, %f5191, %f5192, %f5193};
	bar.warp.sync 	-1;
	wmma.mma.sync.aligned.row.col.m32n8k16.f32.bf16.bf16.f32 {%f5202, %f5203, %f5204, %f5205, %f5206, %f5207, %f5208, %f5209}, {%r10, %r10, %r10, %r10, %r10, %r10, %r10, %r10}, {%r10, %r10}, {%f5194, %f5195, %f5196, %f5197, %f5198, %f5199, %f5200, %f5201};
	bar.warp.sync 	-1;
	wmma.mma.sync.aligned.row.col.m32n8k16.f32.bf16.bf16.f32 {%f5210, %f5211, %f5212, %f5213, %f5214, %f5215, %f5216, %f5217}, {%r10, %r10, %r10, %r10, %r10, %r10, %r10, %r10}, {%r10, %r10}, {%f5202, %f5203, %f5204, %f5205, %f5206, %f5207, %f5208, %f5209};
	bar.warp.sync 	-1;
	wmma.mma.sync.aligned.row.col.m32n8k16.f32.bf16.bf16.f32 {%f5218, %f5219, %f5220, %f5221, %f5222, %f5223, %f5224, %f5225}, {%r10, %r10, %r10, %r10, %r10, %r10, %r10, %r10}, {%r10, %r10}, {%f5210, %f5211, %f5212, %f5213, %f5214, %f5215, %f5216, %f5217};
	bar.warp.sync 	-1;
	wmma.mma.sync.aligned.row.col.m32n8k16.f32.bf16.bf16.f32 {%f5226, %f5227, %f5228, %f5229, %f5230, %f5231, %f5232, %f5233}, {%r10, %r10, %r10, %r10, %r10, %r10, %r10, %r10}, {%r10, %r10}, {%f5218, %f5219, %f5220, %f5221, %f5222, %f5223, %f5224, %f5225};
	bar.warp.sync 	-1;
	wmma.mma.sync.aligned.row.col.m32n8k16.f32.bf16.bf16.f32 {%f5234, %f5235, %f5236, %f5237, %f5238, %f5239, %f5240, %f5241}, {%r10, %r10, %r10, %r10, %r10, %r10, %r10, %r10}, {%r10, %r10}, {%f5226, %f5227, %f5228, %f5229, %f5230, %f5231, %f5232, %f5233};
	bar.warp.sync 	-1;
	wmma.mma.sync.aligned.row.col.m32n8k16.f32.bf16.bf16.f32 {%f5242, %f5243, %f5244, %f5245, %f5246, %f5247, %f5248, %f5249}, {%r10, %r10, %r10, %r10, %r10, %r10, %r10, %r10}, {%r10, %r10}, {%f5234, %f5235, %f5236, %f5237, %f5238, %f5239, %f5240, %f5241};
	bar.warp.sync 	-1;
	wmma.mma.sync.aligned.row.col.m32n8k16.f32.bf16.bf16.f32 {%f5250, %f5251, %f5252, %f5253, %f5254, %f5255, %f5256, %f5257}, {%r10, %r10, %r10, %r10, %r10, %r10, %r10, %r10}, {%r10, %r10}, {%f5242, %f5243, %f5244, %f5245, %f5246, %f5247, %f5248, %f5249};
	bar.warp.sync 	-1;
	wmma.mma.sync.aligned.row.col.m32n8k16.f32.bf16.bf16.f32 {%f5258, %f5259, %f5260, %f5261, %f5262, %f5263, %f5264, %f5265}, {%r10, %r10, %r10, %r10, %r10, %r10, %r10, %r10}, {%r10, %r10}, {%f5250, %f5251, %f5252, %f5253, %f5254, %f5255, %f5256, %f5257};
	bar.warp.sync 	-1;
	wmma.mma.sync.aligned.row.col.m32n8k16.f32.bf16.bf16.f32 {%f5266, %f5267, %f5268, %f5269, %f5270, %f5271, %f5272, %f5273}, {%r10, %r10, %r10, %r10, %r10, %r10, %r10, %r10}, {%r10, %r10}, {%f5258, %f5259, %f5260, %f5261, %f5262, %f5263, %f5264, %f5265};
	bar.warp.sync 	-1;
	wmma.mma.sync.aligned.row.col.m32n8k16.f32.bf16.bf16.f32 {%f5274, %f5275, %f5276, %f5277, %f5278, %f5279, %f5280, %f5281}, {%r10, %r10, %r10, %r10, %r10, %r10, %r10, %r10}, {%r10, %r10}, {%f5266, %f5267, %f5268, %f5269, %f5270, %f5271, %f5272, %f5273};
	bar.warp.sync 	-1;
	wmma.mma.sync.aligned.row.col.m32n8k16.f32.bf16.bf16.f32 {%f5282, %f5283, %f5284, %f5285, %f5286, %f5287, %f5288, %f5289}, {%r10, %r10, %r10, %r10, %r10, %r10, %r10, %r10}, {%r10, %r10}, {%f5274, %f5275, %f5276, %f5277, %f5278, %f5279, %f5280, %f5281};
	bar.warp.sync 	-1;
	wmma.mma.sync.aligned.row.col.m32n8k16.f32.bf16.bf16.f32 {%f5290, %f5291, %f5292, %f5293, %f5294, %f5295, %f5296, %f5297}, {%r10, %r10, %r10, %r10, %r10, %r10, %r10, %r10}, {%r10, %r10}, {%f5282, %f5283, %f5284, %f5285, %f5286, %f5287, %f5288, %f5289};
	bar.warp.sync 	-1;
	wmma.mma.sync.aligned.row.col.m32n8k16.f32.bf16.bf16.f32 {%f5298, %f5299, %f5300, %f5301, %f5302, %f5303, %f5304, %f5305}, {%r10, %r10, %r10, %r10, %r10, %r10, %r10, %r10}, {%r10, %r10}, {%f5290, %f5291, %f5292, %f5293, %f5294, %f5295, %f5296, %f5297};
	bar.warp.sync 	-1;
	wmma.mma.sync.aligned.row.col.m32n8k16.f32.bf16.bf16.f32 {%f5306, %f5307, %f5308, %f5309, %f5310, %f5311, %f5312, %f5313}, {%r10, %r10, %r10, %r10, %r10, %r10, %r10, %r10}, {%r10, %r10}, {%f5298, %f5299, %f5300, %f5301, %f5302, %f5303, %f5304, %f5305};
	bar.warp.sync 	-1;
	wmma.mma.sync.aligned.row.col.m32n8k16.f32.bf16.bf16.f32 {%f5314, %f5315, %f5316, %f5317, %f5318, %f5319, %f5320, %f5321}, {%r10, %r10, %r10, %r10, %r10, %r10, %r10, %r10}, {%r10, %r10}, {%f5306, %f5307, %f5308, %f5309, %f5310, %f5311, %f5312, %f5313};
	bar.warp.sync 	-1;
	wmma.mma.sync.aligned.row.col.m32n8k16.f32.bf16.bf16.f32 {%f5322, %f5323, %f5324, %f5325, %f5326, %f5327, %f5328, %f5329}, {%r10, %r10, %r10, %r10, %r10, %r10, %r10, %r10}, {%r10, %r10}, {%f5314, %f5315, %f5316, %f5317, %f5318, %f5319, %f5320, %f5321};
	bar.warp.sync 	-1;
	wmma.mma.sync.aligned.row.col.m32n8k16.f32.bf16.bf16.f32 {%f5330, %f5331, %f5332, %f5333, %f5334, %f5335, %f5336, %f5337}, {%r10, %r10, %r10, %r10, %r10, %r10, %r10, %r10}, {%r10, %r10}, {%f5322, %f5323, %f5324, %f5325, %f5326, %f5327, %f5328, %f5329};
	bar.warp.sync 	-1;
	wmma.mma.sync.aligned.row.col.m32n8k16.f32.bf16.bf16.f32 {%f5338, %f5339, %f5340, %f5341, %f5342, %f5343, %f5344, %f5345}, {%r10, %r10, %r10, %r10, %r10, %r10, %r10, %r10}, {%r10, %r10}, {%f5330, %f5331, %f5332, %f5333, %f5334, %f5335, %f5336, %f5337};
	bar.warp.sync 	-1;
	wmma.mma.sync.aligned.row.col.m32n8k16.f32.bf16.bf16.f32 {%f5346, %f5347, %f5348, %f5349, %f5350, %f5351, %f5352, %f5353}, {%r10, %r10, %r10, %r10, %r10, %r10, %r10, %r10}, {%r10, %r10}, {%f5338, %f5339, %f5340, %f5341, %f5342, %f5343, %f5344, %f5345};
	bar.warp.sync 	-1;
	wmma.mma.sync.aligned.row.col.m32n8k16.f32.bf16.bf16.f32 {%f5354, %f5355, %f5356, %f5357, %f5358, %f5359, %f5360, %f5361}, {%r10, %r10, %r10, %r10, %r10, %r10, %r10, %r10}, {%r10, %r10}, {%f5346, %f5347, %f5348, %f5349, %f5350, %f5351, %f5352, %f5353};
	bar.warp.sync 	-1;
	wmma.mma.sync.aligned.row.col.m32n8k16.f32.bf16.bf16.f32 {%f5362, %f5363, %f5364, %f5365, %f5366, %f5367, %f5368, %f5369}, {%r10, %r10, %r10, %r10, %r10, %r10, %r10, %r10}, {%r10, %r10}, {%f5354, %f5355, %f5356, %f5357, %f5358, %f5359, %f5360, %f5361};
	bar.warp.sync 	-1;
	wmma.mma.sync.aligned.row.col.m32n8k16.f32.bf16.bf16.f32 {%f5370, %f5371, %f5372, %f5373, %f5374, %f5375, %f5376, %f5377}, {%r10, %r10, %r10, %r10, %r10, %r10, %r10, %r10}, {%r10, %r10}, {%f5362, %f5363, %f5364, %f5365, %f5366, %f5367, %f5368, %f5369};
	bar.warp.sync 	-1;
	wmma.mma.sync.aligned.row.col.m32n8k16.f32.bf16.bf16.f32 {%f5378, %f5379, %f5380, %f5381, %f5382, %f5383, %f5384, %f5385}, {%r10, %r10, %r10, %r10, %r10, %r10, %r10, %r10}, {%r10, %r10}, {%f5370, %f5371, %f5372, %f5373, %f5374, %f5375, %f5376, %f5377};
	bar.warp.sync 	-1;
	wmma.mma.sync.aligned.row.col.m32n8k16.f32.bf16.bf16.f32 {%f5386, %f5387, %f5388, %f5389, %f5390, %f5391, %f5392, %f5393}, {%r10, %r10, %r10, %r10, %r10, %r10, %r10, %r10}, {%r10, %r10}, {%f5378, %f5379, %f5380, %f5381, %f5382, %f5383, %f5384, %f5385};
	bar.warp.sync 	-1;
	wmma.mma.sync.aligned.row.col.m32n8k16.f32.bf16.bf16.f32 {%f5394, %f5395, %f5396, %f5397, %f5398, %f5399, %f5400, %f5401}, {%r10, %r10, %r10, %r10, %r10, %r10, %r10, %r10}, {%r10, %r10}, {%f5386, %f5387, %f5388, %f5389, %f5390, %f5391, %f5392, %f5393};
	bar.warp.sync 	-1;
	wmma.mma.sync.aligned.row.col.m32n8k16.f32.bf16.bf16.f32 {%f5402, %f5403, %f5404, %f5405, %f5406, %f5407, %f5408, %f5409}, {%r10, %r10, %r10, %r10, %r10, %r10, %r10, %r10}, {%r10, %r10}, {%f5394, %f5395, %f5396, %f5397, %f5398, %f5399, %f5400, %f5401};
	bar.warp.sync 	-1;
	wmma.mma.sync.aligned.row.col.m32n8k16.f32.bf16.bf16.f32 {%f5410, %f5411, %f5412, %f5413, %f5414, %f5415, %f5416, %f5417}, {%r10, %r10, %r10, %r10, %r10, %r10, %r10, %r10}, {%r10, %r10}, {%f5402, %f5403, %f5404, %f5405, %f5406, %f5407, %f5408, %f5409};
	bar.warp.sync 	-1;
	wmma.mma.sync.aligned.row.col.m32n8k16.f32.bf16.bf16.f32 {%f5418, %f5419, %f5420, %f5421, %f5422, %f5423, %f5424, %f5425}, {%r10, %r10, %r10, %r10, %r10, %r10, %r10, %r10}, {%r10, %r10}, {%f5410, %f5411, %f5412, %f5413, %f5414, %f5415, %f5416, %f5417};
	bar.warp.sync 	-1;
	wmma.mma.sync.aligned.row.col.m32n8k16.f32.bf16.bf16.f32 {%f5426, %f5427, %f5428, %f5429, %f5430, %f5431, %f5432, %f5433}, {%r10, %r10, %r10, %r10, %r10, %r10, %r10, %r10}, {%r10, %r10}, {%f5418, %f5419, %f5420, %f5421, %f5422, %f5423, %f5424, %f5425};
	bar.warp.sync 	-1;
	wmma.mma.sync.aligned.row.col.m32n8k16.f32.bf16.bf16.f32 {%f5434, %f5435, %f5436, %f5437, %f5438, %f5439, %f5440, %f5441}, {%r10, %r10, %r10, %r10, %r10, %r10, %r10, %r10}, {%r10, %r10}, {%f5426, %f5427, %f5428, %f5429, %f5430, %f5431, %f5432, %f5433};
	bar.warp.sync 	-1;
	wmma.mma.sync.aligned.row.col.m32n8k16.f32.bf16.bf16.f32 {%f5442, %f5443, %f5444, %f5445, %f5446, %f5447, %f5448, %f5449}, {%r10, %r10, %r10, %r10, %r10, %r10, %r10, %r10}, {%r10, %r10}, {%f5434, %f5435, %f5436, %f5437, %f5438, %f5439, %f5440, %f5441};
	bar.warp.sync 	-1;
	wmma.mma.sync.aligned.row.col.m32n8k16.f32.bf16.bf16.f32 {%f5450, %f5451, %f5452, %f5453, %f5454, %f5455, %f5456, %f5457}, {%r10, %r10, %r10, %r10, %r10, %r10, %r10, %r10}, {%r10, %r10}, {%f5442, %f5443, %f5444, %f5445, %f5446, %f5447, %f5448, %f5449};
	bar.warp.sync 	-1;
	wmma.mma.sync.aligned.row.col.m32n8k16.f32.bf16.bf16.f32 {%f5458, %f5459, %f5460, %f5461, %f5462, %f5463, %f5464, %f5465}, {%r10, %r10, %r10, %r10, %r10, %r10, %r10, %r10}, {%r10, %r10}, {%f5450, %f5451, %f5452, %f5453, %f5454, %f5455, %f5456, %f5457};
	bar.warp.sync 	-1;
	wmma.mma.sync.aligned.row.col.m32n8k16.f32.bf16.bf16.f32 {%f5466, %f5467, %f5468, %f5469, %f5470, %f5471, %f5472, %f5473}, {%r10, %r10, %r10, %r10, %r10, %r10, %r10, %r10}, {%r10, %r10}, {%f5458, %f5459, %f5460, %f5461, %f5462, %f5463, %f5464, %f5465};
	bar.warp.sync 	-1;
	wmma.mma.sync.aligned.row.col.m32n8k16.f32.bf16.bf16.f32 {%f5474, %f5475, %f5476, %f5477, %f5478, %f5479, %f5480, %f5481}, {%r10, %r10, %r10, %r10, %r10, %r10, %r10, %r10}, {%r10, %r10}, {%f5466, %f5467, %f5468, %f5469, %f5470, %f5471, %f5472, %f5473};
	bar.warp.sync 	-1;
	wmma.mma.sync.aligned.row.col.m32n8k16.f32.bf16.bf16.f32 {%f5482, %f5483, %f5484, %f5485, %f5486, %f5487, %f5488, %f5489}, {%r10, %r10, %r10, %r10, %r10, %r10, %r10, %r10}, {%r10, %r10}, {%f5474, %f5475, %f5476, %f5477, %f5478, %f5479, %f5480, %f5481};
	bar.warp.sync 	-1;
	wmma.mma.sync.aligned.row.col.m32n8k16.f32.bf16.bf16.f32 {%f5490, %f5491, %f5492, %f5493, %f5494, %f5495, %f5496, %f5497}, {%r10, %r10, %r10, %r10, %r10, %r10, %r10, %r10}, {%r10, %r10}, {%f5482, %f5483, %f5484, %f5485, %f5486, %f5487, %f5488, %f5489};
	bar.warp.sync 	-1;
	wmma.mma.sync.aligned.row.col.m32n8k16.f32.bf16.bf16.f32 {%f5498, %f5499, %f5500, %f5501, %f5502, %f5503, %f5504, %f5505}, {%r10, %r10, %r10, %r10, %r10, %r10, %r10, %r10}, {%r10, %r10}, {%f5490, %f5491, %f5492, %f5493, %f5494, %f5495, %f5496, %f5497};
	bar.warp.sync 	-1;
	wmma.mma.sync.aligned.row.col.m32n8k16.f32.bf16.bf16.f32 {%f5506, %f5507, %f5508, %f5509, %f5510, %f5511, %f5512, %f5513}, {%r10, %r10, %r10, %r10, %r10, %r10, %r10, %r10}, {%r10, %r10}, {%f5498, %f5499, %f5500, %f5501, %f5502, %f5503, %f5504, %f5505};
	bar.warp.sync 	-1;
	wmma.mma.sync.aligned.row.col.m32n8k16.f32.bf16.bf16.f32 {%f5514, %f5515, %f5516, %f5517, %f5518, %f5519, %f5520, %f5521}, {%r10, %r10, %r10, %r10, %r10, %r10, %r10, %r10}, {%r10, %r10}, {%f5506, %f5507, %f5508, %f5509, %f5510, %f5511, %f5512, %f5513};
	bar.warp.sync 	-1;
	wmma.mma.sync.aligned.row.col.m32n8k16.f32.bf16.bf16.f32 {%f5522, %f5523, %f5524, %f5525, %f5526, %f5527, %f5528, %f5529}, {%r10, %r10, %r10, %r10, %r10, %r10, %r10, %r10}, {%r10, %r10}, {%f5514, %f5515, %f5516, %f5517, %f5518, %f5519, %f5520, %f5521};
	bar.warp.sync 	-1;
	wmma.mma.sync.aligned.row.col.m32n8k16.f32.bf16.bf16.f32 {%f5530, %f5531, %f5532, %f5533, %f5534, %f5535, %f5536, %f5537}, {%r10, %r10, %r10, %r10, %r10, %r10, %r10, %r10}, {%r10, %r10}, {%f5522, %f5523, %f5524, %f5525, %f5526, %f5527, %f5528, %f5529};
	bar.warp.sync 	-1;
	wmma.mma.sync.aligned.row.col.m32n8k16.f32.bf16.bf16.f32 {%f5538, %f5539, %f5540, %f5541, %f5542, %f5543, %f5544, %f5545}, {%r10, %r10, %r10, %r10, %r10, %r10, %r10, %r10}, {%r10, %r10}, {%f5530, %f5531, %f5532, %f5533, %f5534, %f5535, %f5536, %f5537};
	bar.warp.sync 	-1;
	wmma.mma.sync.aligned.row.col.m32n8k16.f32.bf16.bf16.f32 {%f5546, %f5547, %f5548, %f5549, %f5550, %f5551, %f5552, %f5553}, {%r10, %r10, %r10, %r10, %r10, %r10, %r10, %r10}, {%r10, %r10}, {%f5538, %f5539, %f5540, %f5541, %f5542, %f5543, %f5544, %f5545};
	bar.warp.sync 	-1;
	wmma.mma.sync.aligned.row.col.m32n8k16.f32.bf16.bf16.f32 {%f5554, %f5555, %f5556, %f5557, %f5558, %f5559, %f5560, %f5561}, {%r10, %r10, %r10, %r10, %r10, %r10, %r10, %r10}, {%r10, %r10}, {%f5546, %f5547, %f5548, %f5549, %f5550, %f5551, %f5552, %f5553};
	bar.warp.sync 	-1;
	wmma.mma.sync.aligned.row.col.m32n8k16.f32.bf16.bf16.f32 {%f5562, %f5563, %f5564, %f5565, %f5566, %f5567, %f5568, %f5569}, {%r10, %r10, %r10, %r10, %r10, %r10, %r10, %r10}, {%r10, %r10}, {%f5554, %f5555, %f5556, %f5557, %f5558, %f5559, %f5560, %f5561};
	bar.warp.sync 	-1;
	wmma.mma.sync.aligned.row.col.m32n8k16.f32.bf16.bf16.f32 {%f5570, %f5571, %f5572, %f5573, %f5574, %f5575, %f5576, %f5577}, {%r10, %r10, %r10, %r10, %r10, %r10, %r10, %r10}, {%r10, %r10}, {%f5562, %f5563, %f5564, %f5565, %f5566, %f5567, %f5568, %f5569};
	bar.warp.sync 	-1;
	wmma.mma.sync.aligned.row.col.m32n8k16.f32.bf16.bf16.f32 {%f5578, %f5579, %f5580, %f5581, %f5582, %f5583, %f5584, %f5585}, {%r10, %r10, %r10, %r10, %r10, %r10, %r10, %r10}, {%r10, %r10}, {%f5570, %f5571, %f5572, %f5573, %f5574, %f5575, %f5576, %f5577};
	bar.warp.sync 	-1;
	wmma.mma.sync.aligned.row.col.m32n8k16.f32.bf16.bf16.f32 {%f5586, %f5587, %f5588, %f5589, %f5590, %f5591, %f5592, %f5593}, {%r10, %r10, %r10, %r10, %r10, %r10, %r10, %r10}, {%r10, %r10}, {%f5578, %f5579, %f5580, %f5581, %f5582, %f5583, %f5584, %f5585};
	bar.warp.sync 	-1;
	wmma.mma.sync.aligned.row.col.m32n8k16.f32.bf16.bf16.f32 {%f5594, %f5595, %f5596, %f5597, %f5598, %f5599, %f5600, %f5601}, {%r10, %r10, %r10, %r10, %r10, %r10, %r10, %r10}, {%r10, %r10}, {%f5586, %f5587, %f5588, %f5589, %f5590, %f5591, %f5592, %f5593};
	bar.warp.sync 	-1;
	wmma.mma.sync.aligned.row.col.m32n8k16.f32.bf16.bf16.f32 {%f5602, %f5603, %f5604, %f5605, %f5606, %f5607, %f5608, %f5609}, {%r10, %r10, %r10, %r10, %r10, %r10, %r10, %r10}, {%r10, %r10}, {%f5594, %f5595, %f5596, %f5597, %f5598, %f5599, %f5600, %f5601};
	bar.warp.sync 	-1;
	wmma.mma.sync.aligned.row.col.m32n8k16.f32.bf16.bf16.f32 {%f5610, %f5611, %f5612, %f5613, %f5614, %f5615, %f5616, %f5617}, {%r10, %r10, %r10, %r10, %r10, %r10, %r10, %r10}, {%r10, %r10}, {%f5602, %f5603, %f5604, %f5605, %f5606, %f5607, %f5608, %f5609};
	bar.warp.sync 	-1;
	wmma.mma.sync.aligned.row.col.m32n8k16.f32.bf16.bf16.f32 {%f5618, %f5619, %f5620, %f5621, %f5622, %f5623, %f5624, %f5625}, {%r10, %r10, %r10, %r10, %r10, %r10, %r10, %r10}, {%r10, %r10}, {%f5610, %f5611, %f5612, %f5613, %f5614, %f5615, %f5616, %f5617};
	bar.warp.sync 	-1;
	wmma.mma.sync.aligned.row.col.m32n8k16.f32.bf16.bf16.f32 {%f5626, %f5627, %f5628, %f5629, %f5630, %f5631, %f5632, %f5633}, {%r10, %r10, %r10, %r10, %r10, %r10, %r10, %r10}, {%r10, %r10}, {%f5618, %f5619, %f5620, %f5621, %f5622, %f5623, %f5624, %f5625};
	bar.warp.sync 	-1;
	wmma.mma.sync.aligned.row.col.m32n8k16.f32.bf16.bf16.f32 {%f5634, %f5635, %f5636, %f5637, %f5638, %f5639, %f5640, %f5641}, {%r10, %r10, %r10, %r10, %r10, %r10, %r10, %r10}, {%r10, %r10}, {%f5626, %f5627, %f5628, %f5629, %f5630, %f5631, %f5632, %f5633};
	bar.warp.sync 	-1;
	wmma.mma.sync.aligned.row.col.m32n8k16.f32.bf16.bf16.f32 {%f5642, %f5643, %f5644, %f5645, %f5646, %f5647, %f5648, %f5649}, {%r10, %r10, %r10, %r10, %r10, %r10, %r10, %r10}, {%r10, %r10}, {%f5634, %f5635, %f5636, %f5637, %f5638, %f5639, %f5640, %f5641};
	bar.warp.sync 	-1;
	wmma.mma.sync.aligned.row.col.m32n8k16.f32.bf16.bf16.f32 {%f5650, %f5651, %f5652, %f5653, %f5654, %f5655, %f5656, %f5657}, {%r10, %r10, %r10, %r10, %r10, %r10, %r10, %r10}, {%r10, %r10}, {%f5642, %f5643, %f5644, %f5645, %f5646, %f5647, %f5648, %f5649};
	bar.warp.sync 	-1;
	wmma.mma.sync.aligned.row.col.m32n8k16.f32.bf16.bf16.f32 {%f5658, %f5659, %f5660, %f5661, %f5662, %f5663, %f5664, %f5665}, {%r10, %r10, %r10, %r10, %r10, %r10, %r10, %r10}, {%r10, %r10}, {%f5650, %f5651, %f5652, %f5653, %f5654, %f5655, %f5656, %f5657};
	bar.warp.sync 	-1;
	wmma.mma.sync.aligned.row.col.m32n8k16.f32.bf16.bf16.f32 {%f5666, %f5667, %f5668, %f5669, %f5670, %f5671, %f5672, %f5673}, {%r10, %r10, %r10, %r10, %r10, %r10, %r10, %r10}, {%r10, %r10}, {%f5658, %f5659, %f5660, %f5661, %f5662, %f5663, %f5664, %f5665};
	bar.warp.sync 	-1;
	wmma.mma.sync.aligned.row.col.m32n8k16.f32.bf16.bf16.f32 {%f5674, %f5675, %f5676, %f5677, %f5678, %f5679, %f5680, %f5681}, {%r10, %r10, %r10, %r10, %r10, %r10, %r10, %r10}, {%r10, %r10}, {%f5666, %f5667, %f5668, %f5669, %f5670, %f5671, %f5672, %f5673};
	bar.warp.sync 	-1;
	wmma.mma.sync.aligned.row.col.m32n8k16.f32.bf16.bf16.f32 {%f5682, %f5683, %f5684, %f5685, %f5686, %f5687, %f5688, %f5689}, {%r10, %r10, %r10, %r10, %r10, %r10, %r10, %r10}, {%r10, %r10}, {%f5674, %f5675, %f5676, %f5677, %f5678, %f5679, %f5680, %f5681};
	bar.warp.sync 	-1;
	wmma.mma.sync.aligned.row.col.m32n8k16.f32.bf16.bf16.f32 {%f5690, %f5691, %f5692, %f5693, %f5694, %f5695, %f5696, %f5697}, {%r10, %r10, %r10, %r10, %r10, %r10, %r10, %r10}, {%r10, %r10}, {%f5682, %f5683, %f5684, %f5685, %f5686, %f5687, %f5688, %f5689};
	bar.warp.sync 	-1;
	wmma.mma.sync.aligned.row.col.m32n8k16.f32.bf16.bf16.f32 {%f5698, %f5699, %f5700, %f5701, %f5702, %f5703, %f5704, %f5705}, {%r10, %r10, %r10, %r10, %r10, %r10, %r10, %r10}, {%r10, %r10}, {%f5690, %f5691, %f5692, %f5693, %f5694, %f5695, %f5696, %f5697};
	bar.warp.sync 	-1;
	wmma.mma.sync.aligned.row.col.m32n8k16.f32.bf16.bf16.f32 {%f5706, %f5707, %f5708, %f5709, %f5710, %f5711, %f5712, %f5713}, {%r10, %r10, %r10, %r10, %r10, %r10, %r10, %r10}, {%r10, %r10}, {%f5698, %f5699, %f5700, %f5701, %f5702, %f5703, %f5704, %f5705};
	bar.warp.sync 	-1;
	wmma.mma.sync.aligned.row.col.m32n8k16.f32.bf16.bf16.f32 {%f5714, %f5715, %f5716, %f5717, %f5718, %f5719, %f5720, %f5721}, {%r10, %r10, %r10, %r10, %r10, %r10, %r10, %r10}, {%r10, %r10}, {%f5706, %f5707, %f5708, %f5709, %f5710, %f5711, %f5712, %f5713};
	bar.warp.sync 	-1;
	wmma.mma.sync.aligned.row.col.m32n8k16.f32.bf16.bf16.f32 {%f5722, %f5723, %f5724, %f5725, %f5726, %f5727, %f5728, %f5729}, {%r10, %r10, %r10, %r10, %r10, %r10, %r10, %r10}, {%r10, %r10}, {%f5714, %f5715, %f5716, %f5717, %f5718, %f5719, %f5720, %f5721};
	bar.warp.sync 	-1;
	wmma.mma.sync.aligned.row.col.m32n8k16.f32.bf16.bf16.f32 {%f5730, %f5731, %f5732, %f5733, %f5734, %f5735, %f5736, %f5737}, {%r10, %r10, %r10, %r10, %r10, %r10, %r10, %r10}, {%r10, %r10}, {%f5722, %f5723, %f5724, %f5725, %f5726, %f5727, %f5728, %f5729};
	bar.warp.sync 	-1;
	wmma.mma.sync.aligned.row.col.m32n8k16.f32.bf16.bf16.f32 {%f5738, %f5739, %f5740, %f5741, %f5742, %f5743, %f5744, %f5745}, {%r10, %r10, %r10, %r10, %r10, %r10, %r10, %r10}, {%r10, %r10}, {%f5730, %f5731, %f5732, %f5733, %f5734, %f5735, %f5736, %f5737};
	bar.warp.sync 	-1;
	wmma.mma.sync.aligned.row.col.m32n8k16.f32.bf16.bf16.f32 {%f5746, %f5747, %f5748, %f5749, %f5750, %f5751, %f5752, %f5753}, {%r10, %r10, %r10, %r10, %r10, %r10, %r10, %r10}, {%r10, %r10}, {%f5738, %f5739, %f5740, %f5741, %f5742, %f5743, %f5744, %f5745};
	bar.warp.sync 	-1;
	wmma.mma.sync.aligned.row.col.m32n8k16.f32.bf16.bf16.f32 {%f5754, %f5755, %f5756, %f5757, %f5758, %f5759, %f5760, %f5761}, {%r10, %r10, %r10, %r10, %r10, %r10, %r10, %r10}, {%r10, %r10}, {%f5746, %f5747, %f5748, %f5749, %f5750, %f5751, %f5752, %f5753};
	bar.warp.sync 	-1;
	wmma.mma.sync.aligned.row.col.m32n8k16.f32.bf16.bf16.f32 {%f5762, %f5763, %f5764, %f5765, %f5766, %f5767, %f5768, %f5769}, {%r10, %r10, %r10, %r10, %r10, %r10, %r10, %r10}, {%r10, %r10}, {%f5754, %f5755, %f5756, %f5757, %f5758, %f5759, %f5760, %f5761};
	bar.warp.sync 	-1;
	wmma.mma.sync.aligned.row.col.m32n8k16.f32.bf16.bf16.f32 {%f5770, %f5771, %f5772, %f5773, %f5774, %f5775, %f5776, %f5777}, {%r10, %r10, %r10, %r10, %r10, %r10, %r10, %r10}, {%r10, %r10}, {%f5762, %f5763, %f5764, %f5765, %f5766, %f5767, %f5768, %f5769};
	bar.warp.sync 	-1;
	wmma.mma.sync.aligned.row.col.m32n8k16.f32.bf16.bf16.f32 {%f5778, %f5779, %f5780, %f5781, %f5782, %f5783, %f5784, %f5785}, {%r10, %r10, %r10, %r10, %r10, %r10, %r10, %r10}, {%r10, %r10}, {%f5770, %f5771, %f5772, %f5773, %f5774, %f5775, %f5776, %f5777};
	bar.warp.sync 	-1;
	wmma.mma.sync.aligned.row.col.m32n8k16.f32.bf16.bf16.f32 {%f5786, %f5787, %f5788, %f5789, %f5790, %f5791, %f5792, %f5793}, {%r10, %r10, %r10, %r10, %r10, %r10, %r10, %r10}, {%r10, %r10}, {%f5778, %f5779, %f5780, %f5781, %f5782, %f5783, %f5784, %f5785};
	bar.warp.sync 	-1;
	wmma.mma.sync.aligned.row.col.m32n8k16.f32.bf16.bf16.f32 {%f5794, %f5795, %f5796, %f5797, %f5798, %f5799, %f5800, %f5801}, {%r10, %r10, %r10, %r10, %r10, %r10, %r10, %r10}, {%r10, %r10}, {%f5786, %f5787, %f5788, %f5789, %f5790, %f5791, %f5792, %f5793};
	bar.warp.sync 	-1;
	wmma.mma.sync.aligned.row.col.m32n8k16.f32.bf16.bf16.f32 {%f5802, %f5803, %f5804, %f5805, %f5806, %f5807, %f5808, %f5809}, {%r10, %r10, %r10, %r10, %r10, %r10, %r10, %r10}, {%r10, %r10}, {%f5794, %f5795, %f5796, %f5797, %f5798, %f5799, %f5800, %f5801};
	bar.warp.sync 	-1;
	wmma.mma.sync.aligned.row.col.m32n8k16.f32.bf16.bf16.f32 {%f5810, %f5811, %f5812, %f5813, %f5814, %f5815, %f5816, %f5817}, {%r10, %r10, %r10, %r10, %r10, %r10, %r10, %r10}, {%r10, %r10}, {%f5802, %f5803, %f5804, %f5805, %f5806, %f5807, %f5808, %f5809};
	bar.warp.sync 	-1;
	wmma.mma.sync.aligned.row.col.m32n8k16.f32.bf16.bf16.f32 {%f5818, %f5819, %f5820, %f5821, %f5822, %f5823, %f5824, %f5825}, {%r10, %r10, %r10, %r10, %r10, %r10, %r10, %r10}, {%r10, %r10}, {%f5810, %f5811, %f5812, %f5813, %f5814, %f5815, %f5816, %f5817};
	bar.warp.sync 	-1;
	wmma.mma.sync.aligned.row.col.m32n8k16.f32.bf16.bf16.f32 {%f5826, %f5827, %f5828, %f5829, %f5830, %f5831, %f5832, %f5833}, {%r10, %r10, %r10, %r10, %r10, %r10, %r10, %r10}, {%r10, %r10}, {%f5818, %f5819, %f5820, %f5821, %f5822, %f5823, %f5824, %f5825};
	bar.warp.sync 	-1;
	wmma.mma.sync.aligned.row.col.m32n8k16.f32.bf16.bf16.f32 {%f5834, %f5835, %f5836, %f5837, %f5838, %f5839, %f5840, %f5841}, {%r10, %r10, %r10, %r10, %r10, %r10, %r10, %r10}, {%r10, %r10}, {%f5826, %f5827, %f5828, %f5829, %f5830, %f5831, %f5832, %f5833};
	bar.warp.sync 	-1;
	wmma.mma.sync.aligned.row.col.m32n8k16.f32.bf16.bf16.f32 {%f5842, %f5843, %f5844, %f5845, %f5846, %f5847, %f5848, %f5849}, {%r10, %r10, %r10, %r10, %r10, %r10, %r10, %r10}, {%r10, %r10}, {%f5834, %f5835, %f5836, %f5837, %f5838, %f5839, %f5840, %f5841};
	bar.warp.sync 	-1;
	wmma.mma.sync.aligned.row.col.m32n8k16.f32.bf16.bf16.f32 {%f5850, %f5851, %f5852, %f5853, %f5854, %f5855, %f5856, %f5857}, {%r10, %r10, %r10, %r10, %r10, %r10, %r10, %r10}, {%r10, %r10}, {%f5842, %f5843, %f5844, %f5845, %f5846, %f5847, %f5848, %f5849};
	bar.warp.sync 	-1;
	wmma.mma.sync.aligned.row.col.m32n8k16.f32.bf16.bf16.f32 {%f5858, %f5859, %f5860, %f5861, %f5862, %f5863, %f5864, %f5865}, {%r10, %r10, %r10, %r10, %r10, %r10, %r10, %r10}, {%r10, %r10}, {%f5850, %f5851, %f5852, %f5853, %f5854, %f5855, %f5856, %f5857};
	bar.warp.sync 	-1;
	wmma.mma.sync.aligned.row.col.m32n8k16.f32.bf16.bf16.f32 {%f5866, %f5867, %f5868, %f5869, %f5870, %f5871, %f5872, %f5873}, {%r10, %r10, %r10, %r10, %r10, %r10, %r10, %r10}, {%r10, %r10}, {%f5858, %f5859, %f5860, %f5861, %f5862, %f5863, %f5864, %f5865};
	bar.warp.sync 	-1;
	wmma.mma.sync.aligned.row.col.m32n8k16.f32.bf16.bf16.f32 {%f5874, %f5875, %f5876, %f5877, %f5878, %f5879, %f5880, %f5881}, {%r10, %r10, %r10, %r10, %r10, %r10, %r10, %r10}, {%r10, %r10}, {%f5866, %f5867, %f5868, %f5869, %f5870, %f5871, %f5872, %f5873};
	bar.warp.sync 	-1;
	wmma.mma.sync.aligned.row.col.m32n8k16.f32.bf16.bf16.f32 {%f5882, %f5883, %f5884, %f5885, %f5886, %f5887, %f5888, %f5889}, {%r10, %r10, %r10, %r10, %r10, %r10, %r10, %r10}, {%r10, %r10}, {%f5874, %f5875, %f5876, %f5877, %f5878, %f5879, %f5880, %f5881};
	bar.warp.sync 	-1;
	wmma.mma.sync.aligned.row.col.m32n8k16.f32.bf16.bf16.f32 {%f5890, %f5891, %f5892, %f5893, %f5894, %f5895, %f5896, %f5897}, {%r10, %r10, %r10, %r10, %r10, %r10, %r10, %r10}, {%r10, %r10}, {%f5882, %f5883, %f5884, %f5885, %f5886, %f5887, %f5888, %f5889};
	bar.warp.sync 	-1;
	wmma.mma.sync.aligned.row.col.m32n8k16.f32.bf16.bf16.f32 {%f5898, %f5899, %f5900, %f5901, %f5902, %f5903, %f5904, %f5905}, {%r10, %r10, %r10, %r10, %r10, %r10, %r10, %r10}, {%r10, %r10}, {%f5890, %f5891, %f5892, %f5893, %f5894, %f5895, %f5896, %f5897};
	bar.warp.sync 	-1;
	wmma.mma.sync.aligned.row.col.m32n8k16.f32.bf16.bf16.f32 {%f5906, %f5907, %f5908, %f5909, %f5910, %f5911, %f5912, %f5913}, {%r10, %r10, %r10, %r10, %r10, %r10, %r10, %r10}, {%r10, %r10}, {%f5898, %f5899, %f5900, %f5901, %f5902, %f5903, %f5904, %f5905};
	bar.warp.sync 	-1;
	wmma.mma.sync.aligned.row.col.m32n8k16.f32.bf16.bf16.f32 {%f5914, %f5915, %f5916, %f5917, %f5918, %f5919, %f5920, %f5921}, {%r10, %r10, %r10, %r10, %r10, %r10, %r10, %r10}, {%r10, %r10}, {%f5906, %f5907, %f5908, %f5909, %f5910, %f5911, %f5912, %f5913};
	bar.warp.sync 	-1;
	wmma.mma.sync.aligned.row.col.m32n8k16.f32.bf16.bf16.f32 {%f5922, %f5923, %f5924, %f5925, %f5926, %f5927, %f5928, %f5929}, {%r10, %r10, %r10, %r10, %r10, %r10, %r10, %r10}, {%r10, %r10}, {%f5914, %f5915, %f5916, %f5917, %f5918, %f5919, %f5920, %f5921};
	bar.warp.sync 	-1;
	wmma.mma.sync.aligned.row.col.m32n8k16.f32.bf16.bf16.f32 {%f5930, %f5931, %f5932, %f5933, %f5934, %f5935, %f5936, %f5937}, {%r10, %r10, %r10, %r10, %r10, %r10, %r10, %r10}, {%r10, %r10}, {%f5922, %f5923, %f5924, %f5925, %f5926, %f5927, %f5928, %f5929};
	bar.warp.sync 	-1;
	wmma.mma.sync.aligned.row.col.m32n8k16.f32.bf16.bf16.f32 {%f5938, %f5939, %f5940, %f5941, %f5942, %f5943, %f5944, %f5945}, {%r10, %r10, %r10, %r10, %r10, %r10, %r10, %r10}, {%r10, %r10}, {%f5930, %f5931, %f5932, %f5933, %f5934, %f5935, %f5936, %f5937};
	bar.warp.sync 	-1;
	wmma.mma.sync.aligned.row.col.m32n8k16.f32.bf16.bf16.f32 {%f5946, %f5947, %f5948, %f5949, %f5950, %f5951, %f5952, %f5953}, {%r10, %r10, %r10, %r10, %r10, %r10, %r10, %r10}, {%r10, %r10}, {%f5938, %f5939, %f5940, %f5941, %f5942, %f5943, %f5944, %f5945};
	bar.warp.sync 	-1;
	wmma.mma.sync.aligned.row.col.m32n8k16.f32.bf16.bf16.f32 {%f5954, %f5955, %f5956, %f5957, %f5958, %f5959, %f5960, %f5961}, {%r10, %r10, %r10, %r10, %r10, %r10, %r10, %r10}, {%r10, %r10}, {%f5946, %f5947, %f5948, %f5949, %f5950, %f5951, %f5952, %f5953};
	bar.warp.sync 	-1;
	wmma.mma.sync.aligned.row.col.m32n8k16.f32.bf16.bf16.f32 {%f5962, %f5963, %f5964, %f5965, %f5966, %f5967, %f5968, %f5969}, {%r10, %r10, %r10, %r10, %r10, %r10, %r10, %r10}, {%r10, %r10}, {%f5954, %f5955, %f5956, %f5957, %f5958, %f5959, %f5960, %f5961};
	bar.warp.sync 	-1;
	wmma.mma.sync.aligned.row.col.m32n8k16.f32.bf16.bf16.f32 {%f5970, %f5971, %f5972, %f5973, %f5974, %f5975, %f5976, %f5977}, {%r10, %r10, %r10, %r10, %r10, %r10, %r10, %r10}, {%r10, %r10}, {%f5962, %f5963, %f5964, %f5965, %f5966, %f5967, %f5968, %f5969};
	bar.warp.sync 	-1;
	wmma.mma.sync.aligned.row.col.m32n8k16.f32.bf16.bf16.f32 {%f5978, %f5979, %f5980, %f5981, %f5982, %f5983, %f5984, %f5985}, {%r10, %r10, %r10, %r10, %r10, %r10, %r10, %r10}, {%r10, %r10}, {%f5970, %f5971, %f5972, %f5973, %f5974, %f5975, %f5976, %f5977};
	bar.warp.sync 	-1;
	wmma.mma.sync.aligned.row.col.m32n8k16.f32.bf16.bf16.f32 {%f5986, %f5987, %f5988, %f5989, %f5990, %f5991, %f5992, %f5993}, {%r10, %r10, %r10, %r10, %r10, %r10, %r10, %r10}, {%r10, %r10}, {%f5978, %f5979, %f5980, %f5981, %f5982, %f5983, %f5984, %f5985};
	bar.warp.sync 	-1;
	wmma.mma.sync.aligned.row.col.m32n8k16.f32.bf16.bf16.f32 {%f5994, %f5995, %f5996, %f5997, %f5998, %f5999, %f6000, %f6001}, {%r10, %r10, %r10, %r10, %r10, %r10, %r10, %r10}, {%r10, %r10}, {%f5986, %f5987, %f5988, %f5989, %f5990, %f5991, %f5992, %f5993};
	bar.warp.sync 	-1;
	wmma.mma.sync.aligned.row.col.m32n8k16.f32.bf16.bf16.f32 {%f6002, %f6003, %f6004, %f6005, %f6006, %f6007, %f6008, %f6009}, {%r10, %r10, %r10, %r10, %r10, %r10, %r10, %r10}, {%r10, %r10}, {%f5994, %f5995, %f5996, %f5997, %f5998, %f5999, %f6000, %f6001};
	bar.warp.sync 	-1;
	wmma.mma.sync.aligned.row.col.m32n8k16.f32.bf16.bf16.f32 {%f6010, %f6011, %f6012, %f6013, %f6014, %f6015, %f6016, %f6017}, {%r10, %r10, %r10, %r10, %r10, %r10, %r10, %r10}, {%r10, %r10}, {%f6002, %f6003, %f6004, %f6005, %f6006, %f6007, %f6008, %f6009};
	bar.warp.sync 	-1;
	wmma.mma.sync.aligned.row.col.m32n8k16.f32.bf16.bf16.f32 {%f6018, %f6019, %f6020, %f6021, %f6022, %f6023, %f6024, %f6025}, {%r10, %r10, %r10, %r10, %r10, %r10, %r10, %r10}, {%r10, %r10}, {%f6010, %f6011, %f6012, %f6013, %f6014, %f6015, %f6016, %f6017};
	bar.warp.sync 	-1;
	wmma.mma.sync.aligned.row.col.m32n8k16.f32.bf16.bf16.f32 {%f6026, %f6027, %f6028, %f6029, %f6030, %f6031, %f6032, %f6033}, {%r10, %r10, %r10, %r10, %r10, %r10, %r10, %r10}, {%r10, %r10}, {%f6018, %f6019, %f6020, %f6021, %f6022, %f6023, %f6024, %f6025};
	bar.warp.sync 	-1;
	wmma.mma.sync.aligned.row.col.m32n8k16.f32.bf16.bf16.f32 {%f6034, %f6035, %f6036, %f6037, %f6038, %f6039, %f6040, %f6041}, {%r10, %r10, %r10, %r10, %r10, %r10, %r10, %r10}, {%r10, %r10}, {%f6026, %f6027, %f6028, %f6029, %f6030, %f6031, %f6032, %f6033};
	bar.warp.sync 	-1;
	wmma.mma.sync.aligned.row.col.m32n8k16.f32.bf16.bf16.f32 {%f6042, %f6043, %f6044, %f6045, %f6046, %f6047, %f6048, %f6049}, {%r10, %r10, %r10, %r10, %r10, %r10, %r10, %r10}, {%r10, %r10}, {%f6034, %f6035, %f6036, %f6037, %f6038, %f6039, %f6040, %f6041};
	bar.warp.sync 	-1;
	wmma.mma.sync.aligned.row.col.m32n8k16.f32.bf16.bf16.f32 {%f6050, %f6051, %f6052, %f6053, %f6054, %f6055, %f6056, %f6057}, {%r10, %r10, %r10, %r10, %r10, %r10, %r10, %r10}, {%r10, %r10}, {%f6042, %f6043, %f6044, %f6045, %f6046, %f6047, %f6048, %f6049};
	bar.warp.sync 	-1;
	wmma.mma.sync.aligned.row.col.m32n8k16.f32.bf16.bf16.f32 {%f6058, %f6059, %f6060, %f6061, %f6062, %f6063, %f6064, %f6065}, {%r10, %r10, %r10, %r10, %r10, %r10, %r10, %r10}, {%r10, %r10}, {%f6050, %f6051, %f6052, %f6053, %f6054, %f6055, %f6056, %f6057};
	bar.warp.sync 	-1;
	wmma.mma.sync.aligned.row.col.m32n8k16.f32.bf16.bf16.f32 {%f6066, %f6067, %f6068, %f6069, %f6070, %f6071, %f6072, %f6073}, {%r10, %r10, %r10, %r10, %r10, %r10, %r10, %r10}, {%r10, %r10}, {%f6058, %f6059, %f6060, %f6061, %f6062, %f6063, %f6064, %f6065};
	bar.warp.sync 	-1;
	wmma.mma.sync.aligned.row.col.m32n8k16.f32.bf16.bf16.f32 {%f6074, %f6075, %f6076, %f6077, %f6078, %f6079, %f6080, %f6081}, {%r10, %r10, %r10, %r10, %r10, %r10, %r10, %r10}, {%r10, %r10}, {%f6066, %f6067, %f6068, %f6069, %f6070, %f6071, %f6072, %f6073};
	bar.warp.sync 	-1;
	wmma.mma.sync.aligned.row.col.m32n8k16.f32.bf16.bf16.f32 {%f6082, %f6083, %f6084, %f6085, %f6086, %f6087, %f6088, %f6089}, {%r10, %r10, %r10, %r10, %r10, %r10, %r10, %r10}, {%r10, %r10}, {%f6074, %f6075, %f6076, %f6077, %f6078, %f6079, %f6080, %f6081};
	bar.warp.sync 	-1;
	wmma.mma.sync.aligned.row.col.m32n8k16.f32.bf16.bf16.f32 {%f6090, %f6091, %f6092, %f6093, %f6094, %f6095, %f6096, %f6097}, {%r10, %r10, %r10, %r10, %r10, %r10, %r10, %r10}, {%r10, %r10}, {%f6082, %f6083, %f6084, %f6085, %f6086, %f6087, %f6088, %f6089};
	bar.warp.sync 	-1;
	wmma.mma.sync.aligned.row.col.m32n8k16.f32.bf16.bf16.f32 {%f6098, %f6099, %f6100, %f6101, %f6102, %f6103, %f6104, %f6105}, {%r10, %r10, %r10, %r10, %r10, %r10, %r10, %r10}, {%r10, %r10}, {%f6090, %f6091, %f6092, %f6093, %f6094, %f6095, %f6096, %f6097};
	bar.warp.sync 	-1;
	wmma.mma.sync.aligned.row.col.m32n8k16.f32.bf16.bf16.f32 {%f6106, %f6107, %f6108, %f6109, %f6110, %f6111, %f6112, %f6113}, {%r10, %r10, %r10, %r10, %r10, %r10, %r10, %r10}, {%r10, %r10}, {%f6098, %f6099, %f6100, %f6101, %f6102, %f6103, %f6104, %f6105};
	bar.warp.sync 	-1;
	wmma.mma.sync.aligned.row.col.m32n8k16.f32.bf16.bf16.f32 {%f6114, %f6115, %f6116, %f6117, %f6118, %f6119, %f6120, %f6121}, {%r10, %r10, %r10, %r10, %r10, %r10, %r10, %r10}, {%r10, %r10}, {%f6106, %f6107, %f6108, %f6109, %f6110, %f6111, %f6112, %f6113};
	bar.warp.sync 	-1;
	wmma.mma.sync.aligned.row.col.m32n8k16.f32.bf16.bf16.f32 {%f6122, %f6123, %f6124, %f6125, %f6126, %f6127, %f6128, %f6129}, {%r10, %r10, %r10, %r10, %r10, %r10, %r10, %r10}, {%r10, %r10}, {%f6114, %f6115, %f6116, %f6117, %f6118, %f6119, %f6120, %f6121};
	bar.warp.sync 	-1;
	wmma.mma.sync.aligned.row.col.m32n8k16.f32.bf16.bf16.f32 {%f6130, %f6131, %f6132, %f6133, %f6134, %f6135, %f6136, %f6137}, {%r10, %r10, %r10, %r10, %r10, %r10, %r10, %r10}, {%r10, %r10}, {%f6122, %f6123, %f6124, %f6125, %f6126, %f6127, %f6128, %f6129};
	bar.warp.sync 	-1;
	wmma.mma.sync.aligned.row.col.m32n8k16.f32.bf16.bf16.f32 {%f6138, %f6139, %f6140, %f6141, %f6142, %f6143, %f6144, %f6145}, {%r10, %r10, %r10, %r10, %r10, %r10, %r10, %r10}, {%r10, %r10}, {%f6130, %f6131, %f6132, %f6133, %f6134, %f6135, %f6136, %f6137};
	bar.warp.sync 	-1;
	wmma.mma.sync.aligned.row.col.m32n8k16.f32.bf16.bf16.f32 {%f6146, %f6147, %f6148, %f6149, %f6150, %f6151, %f6152, %f6153}, {%r10, %r10, %r10, %r10, %r10, %r10, %r10, %r10}, {%r10, %r10}, {%f6138, %f6139, %f6140, %f6141, %f6142, %f6143, %f6144, %f6145};
	bar.warp.sync 	-1;
	wmma.mma.sync.aligned.row.col.m32n8k16.f32.bf16.bf16.f32 {%f6154, %f6155, %f6156, %f6157, %f6158, %f6159, %f6160, %f6161}, {%r10, %r10, %r10, %r10, %r10, %r10, %r10, %r10}, {%r10, %r10}, {%f6146, %f6147, %f6148, %f6149, %f6150, %f6151, %f6152, %f6153};
	bar.warp.sync 	-1;
	wmma.mma.sync.aligned.row.col.m32n8k16.f32.bf16.bf16.f32 {%f6162, %f6163, %f6164, %f6165, %f6166, %f6167, %f6168, %f6169}, {%r10, %r10, %r10, %r10, %r10, %r10, %r10, %r10}, {%r10, %r10}, {%f6154, %f6155, %f6156, %f6157, %f6158, %f6159, %f6160, %f6161};
	bar.warp.sync 	-1;
	wmma.mma.sync.aligned.row.col.m32n8k16.f32.bf16.bf16.f32 {%f6170, %f6171, %f6172, %f6173, %f6174, %f6175, %f6176, %f6177}, {%r10, %r10, %r10, %r10, %r10, %r10, %r10, %r10}, {%r10, %r10}, {%f6162, %f6163, %f6164, %f6165, %f6166, %f6167, %f6168, %f6169};
	bar.warp.sync 	-1;
	wmma.mma.sync.aligned.row.col.m32n8k16.f32.bf16.bf16.f32 {%f6178, %f6179, %f6180, %f6181, %f6182, %f6183, %f6184, %f6185}, {%r10, %r10, %r10, %r10, %r10, %r10, %r10, %r10}, {%r10, %r10}, {%f6170, %f6171, %f6172, %f6173, %f6174, %f6175, %f6176, %f6177};
	bar.warp.sync 	-1;
	wmma.mma.sync.aligned.row.col.m32n8k16.f32.bf16.bf16.f32 {%f6186, %f6187, %f6188, %f6189, %f6190, %f6191, %f6192, %f6193}, {%r10, %r10, %r10, %r10, %r10, %r10, %r10, %r10}, {%r10, %r10}, {%f6178, %f6179, %f6180, %f6181, %f6182, %f6183, %f6184, %f6185};
	bar.warp.sync 	-1;
	wmma.mma.sync.aligned.row.col.m32n8k16.f32.bf16.bf16.f32 {%f6194, %f6195, %f6196, %f6197, %f6198, %f6199, %f6200, %f6201}, {%r10, %r10, %r10, %r10, %r10, %r10, %r10, %r10}, {%r10, %r10}, {%f6186, %f6187, %f6188, %f6189, %f6190, %f6191, %f6192, %f6193};
	bar.warp.sync 	-1;
	wmma.mma.sync.aligned.row.col.m32n8k16.f32.bf16.bf16.f32 {%f6202, %f6203, %f6204, %f6205, %f6206, %f6207, %f6208, %f6209}, {%r10, %r10, %r10, %r10, %r10, %r10, %r10, %r10}, {%r10, %r10}, {%f6194, %f6195, %f6196, %f6197, %f6198, %f6199, %f6200, %f6201};
	bar.warp.sync 	-1;
	wmma.mma.sync.aligned.row.col.m32n8k16.f32.bf16.bf16.f32 {%f6210, %f6211, %f6212, %f6213, %f6214, %f6215, %f6216, %f6217}, {%r10, %r10, %r10, %r10, %r10, %r10, %r10, %r10}, {%r10, %r10}, {%f6202, %f6203, %f6204, %f6205, %f6206, %f6207, %f6208, %f6209};
	bar.warp.sync 	-1;
	wmma.mma.sync.aligned.row.col.m32n8k16.f32.bf16.bf16.f32 {%f6218, %f6219, %f6220, %f6221, %f6222, %f6223, %f6224, %f6225}, {%r10, %r10, %r10, %r10, %r10, %r10, %r10, %r10}, {%r10, %r10}, {%f6210, %f6211, %f6212, %f6213, %f6214, %f6215, %f6216, %f6217};
	bar.warp.sync 	-1;
	wmma.mma.sync.aligned.row.col.m32n8k16.f32.bf16.bf16.f32 {%f6226, %f6227, %f6228, %f6229, %f6230, %f6231, %f6232, %f6233}, {%r10, %r10, %r10, %r10, %r10, %r10, %r10, %r10}, {%r10, %r10}, {%f6218, %f6219, %f6220, %f6221, %f6222, %f6223, %f6224, %f6225};
	bar.warp.sync 	-1;
	wmma.mma.sync.aligned.row.col.m32n8k16.f32.bf16.bf16.f32 {%f6234, %f6235, %f6236, %f6237, %f6238, %f6239, %f6240, %f6241}, {%r10, %r10, %r10, %r10, %r10, %r10, %r10, %r10}, {%r10, %r10}, {%f6226, %f6227, %f6228, %f6229, %f6230, %f6231, %f6232, %f6233};
	bar.warp.sync 	-1;
	wmma.mma.sync.aligned.row.col.m32n8k16.f32.bf16.bf16.f32 {%f6242, %f6243, %f6244, %f6245, %f6246, %f6247, %f6248, %f6249}, {%r10, %r10, %r10, %r10, %r10, %r10, %r10, %r10}, {%r10, %r10}, {%f6234, %f6235, %f6236, %f6237, %f6238, %f6239, %f6240, %f6241};
	bar.warp.sync 	-1;
	wmma.mma.sync.aligned.row.col.m32n8k16.f32.bf16.bf16.f32 {%f6250, %f6251, %f6252, %f6253, %f6254, %f6255, %f6256, %f6257}, {%r10, %r10, %r10, %r10, %r10, %r10, %r10, %r10}, {%r10, %r10}, {%f6242, %f6243, %f6244, %f6245, %f6246, %f6247, %f6248, %f6249};
	bar.warp.sync 	-1;
	wmma.mma.sync.aligned.row.col.m32n8k16.f32.bf16.bf16.f32 {%f6258, %f6259, %f6260, %f6261, %f6262, %f6263, %f6264, %f6265}, {%r10, %r10, %r10, %r10, %r10, %r10, %r10, %r10}, {%r10, %r10}, {%f6250, %f6251, %f6252, %f6253, %f6254, %f6255, %f6256, %f6257};
	bar.warp.sync 	-1;
	wmma.mma.sync.aligned.row.col.m32n8k16.f32.bf16.bf16.f32 {%f6266, %f6267, %f6268, %f6269, %f6270, %f6271, %f6272, %f6273}, {%r10, %r10, %r10, %r10, %r10, %r10, %r10, %r10}, {%r10, %r10}, {%f6258, %f6259, %f6260, %f6261, %f6262, %f6263, %f6264, %f6265};
	bar.warp.sync 	-1;
	wmma.mma.sync.aligned.row.col.m32n8k16.f32.bf16.bf16.f32 {%f6274, %f6275, %f6276, %f6277, %f6278, %f6279, %f6280, %f6281}, {%r10, %r10, %r10, %r10, %r10, %r10, %r10, %r10}, {%r10, %r10}, {%f6266, %f6267, %f6268, %f6269, %f6270, %f6271, %f6272, %f6273};
	bar.warp.sync 	-1;
	wmma.mma.sync.aligned.row.col.m32n8k16.f32.bf16.bf16.f32 {%f6282, %f6283, %f6284, %f6285, %f6286, %f6287, %f6288, %f6289}, {%r10, %r10, %r10, %r10, %r10, %r10, %r10, %r10}, {%r10, %r10}, {%f6274, %f6275, %f6276, %f6277, %f6278, %f6279, %f6280, %f6281};
	bar.warp.sync 	-1;
	wmma.mma.sync.aligned.row.col.m32n8k16.f32.bf16.bf16.f32 {%f6290, %f6291, %f6292, %f6293, %f6294, %f6295, %f6296, %f6297}, {%r10, %r10, %r10, %r10, %r10, %r10, %r10, %r10}, {%r10, %r10}, {%f6282, %f6283, %f6284, %f6285, %f6286, %f6287, %f6288, %f6289};
	bar.warp.sync 	-1;
	wmma.mma.sync.aligned.row.col.m32n8k16.f32.bf16.bf16.f32 {%f6298, %f6299, %f6300, %f6301, %f6302, %f6303, %f6304, %f6305}, {%r10, %r10, %r10, %r10, %r10, %r10, %r10, %r10}, {%r10, %r10}, {%f6290, %f6291, %f6292, %f6293, %f6294, %f6295, %f6296, %f6297};
	bar.warp.sync 	-1;
	wmma.mma.sync.aligned.row.col.m32n8k16.f32.bf16.bf16.f32 {%f6306, %f6307, %f6308, %f6309, %f6310, %f6311, %f6312, %f6313}, {%r10, %r10, %r10, %r10, %r10, %r10, %r10, %r10}, {%r10, %r10}, {%f6298, %f6299, %f6300, %f6301, %f6302, %f6303, %f6304, %f6305};
	bar.warp.sync 	-1;
	wmma.mma.sync.aligned.row.col.m32n8k16.f32.bf16.bf16.f32 {%f6314, %f6315, %f6316, %f6317, %f6318, %f6319, %f6320, %f6321}, {%r10, %r10, %r10, %r10, %r10, %r10, %r10, %r10}, {%r10, %r10}, {%f6306, %f6307, %f6308, %f6309, %f6310, %f6311, %f6312, %f6313};
	bar.warp.sync 	-1;
	wmma.mma.sync.aligned.row.col.m32n8k16.f32.bf16.bf16.f32 {%f6322, %f6323, %f6324, %f6325, %f6326, %f6327, %f6328, %f6329}, {%r10, %r10, %r10, %r10, %r10, %r10, %r10, %r10}, {%r10, %r10}, {%f6314, %f6315, %f6316, %f6317, %f6318, %f6319, %f6320, %f6321};
	bar.warp.sync 	-1;
	wmma.mma.sync.aligned.row.col.m32n8k16.f32.bf16.bf16.f32 {%f6330, %f6331, %f6332, %f6333, %f6334, %f6335, %f6336, %f6337}, {%r10, %r10, %r10, %r10, %r10, %r10, %r10, %r10}, {%r10, %r10}, {%f6322, %f6323, %f6324, %f6325, %f6326, %f6327, %f6328, %f6329};
	bar.warp.sync 	-1;
	wmma.mma.sync.aligned.row.col.m32n8k16.f32.bf16.bf16.f32 {%f6338, %f6339, %f6340, %f6341, %f6342, %f6343, %f6344, %f6345}, {%r10, %r10, %r10, %r10, %r10, %r10, %r10, %r10}, {%r10, %r10}, {%f6330, %f6331, %f6332, %f6333, %f6334, %f6335, %f6336, %f6337};
	bar.warp.sync 	-1;
	wmma.mma.sync.aligned.row.col.m32n8k16.f32.bf16.bf16.f32 {%f6346, %f6347, %f6348, %f6349, %f6350, %f6351, %f6352, %f6353}, {%r10, %r10, %r10, %r10, %r10, %r10, %r10, %r10}, {%r10, %r10}, {%f6338, %f6339, %f6340, %f6341, %f6342, %f6343, %f6344, %f6345};
	bar.warp.sync 	-1;
	wmma.mma.sync.aligned.row.col.m32n8k16.f32.bf16.bf16.f32 {%f6354, %f6355, %f6356, %f6357, %f6358, %f6359, %f6360, %f6361}, {%r10, %r10, %r10, %r10, %r10, %r10, %r10, %r10}, {%r10, %r10}, {%f6346, %f6347, %f6348, %f6349, %f6350, %f6351, %f6352, %f6353};
	bar.warp.sync 	-1;
	wmma.mma.sync.aligned.row.col.m32n8k16.f32.bf16.bf16.f32 {%f6362, %f6363, %f6364, %f6365, %f6366, %f6367, %f6368, %f6369}, {%r10, %r10, %r10, %r10, %r10, %r10, %r10, %r10}, {%r10, %r10}, {%f6354, %f6355, %f6356, %f6357, %f6358, %f6359, %f6360, %f6361};
	bar.warp.sync 	-1;
	wmma.mma.sync.aligned.row.col.m32n8k16.f32.bf16.bf16.f32 {%f6370, %f6371, %f6372, %f6373, %f6374, %f6375, %f6376, %f6377}, {%r10, %r10, %r10, %r10, %r10, %r10, %r10, %r10}, {%r10, %r10}, {%f6362, %f6363, %f6364, %f6365, %f6366, %f6367, %f6368, %f6369};
	bar.warp.sync 	-1;
	wmma.mma.sync.aligned.row.col.m32n8k16.f32.bf16.bf16.f32 {%f6378, %f6379, %f6380, %f6381, %f6382, %f6383, %f6384, %f6385}, {%r10, %r10, %r10, %r10, %r10, %r10, %r10, %r10}, {%r10, %r10}, {%f6370, %f6371, %f6372, %f6373, %f6374, %f6375, %f6376, %f6377};
	bar.warp.sync 	-1;
	wmma.mma.sync.aligned.row.col.m32n8k16.f32.bf16.bf16.f32 {%f6386, %f6387, %f6388, %f6389, %f6390, %f6391, %f6392, %f6393}, {%r10, %r10, %r10, %r10, %r10, %r10, %r10, %r10}, {%r10, %r10}, {%f6378, %f6379, %f6380, %f6381, %f6382, %f6383, %f6384, %f6385};
	bar.warp.sync 	-1;
	wmma.mma.sync.aligned.row.col.m32n8k16.f32.bf16.bf16.f32 {%f6394, %f6395, %f6396, %f6397, %f6398, %f6399, %f6400, %f6401}, {%r10, %r10, %r10, %r10, %r10, %r10, %r10, %r10}, {%r10, %r10}, {%f6386, %f6387, %f6388, %f6389, %f6390, %f6391, %f6392, %f6393};
	bar.warp.sync 	-1;
	wmma.mma.sync.aligned.row.col.m32n8k16.f32.bf16.bf16.f32 {%f6402, %f6403, %f6404, %f6405, %f6406, %f6407, %f6408, %f6409}, {%r10, %r10, %r10, %r10, %r10, %r10, %r10, %r10}, {%r10, %r10}, {%f6394, %f6395, %f6396, %f6397, %f6398, %f6399, %f6400, %f6401};
	bar.warp.sync 	-1;
	wmma.mma.sync.aligned.row.col.m32n8k16.f32.bf16.bf16.f32 {%f6410, %f6411, %f6412, %f6413, %f6414, %f6415, %f6416, %f6417}, {%r10, %r10, %r10, %r10, %r10, %r10, %r10, %r10}, {%r10, %r10}, {%f6402, %f6403, %f6404, %f6405, %f6406, %f6407, %f6408, %f6409};
	bar.warp.sync 	-1;
	wmma.mma.sync.aligned.row.col.m32n8k16.f32.bf16.bf16.f32 {%f6418, %f6419, %f6420, %f6421, %f6422, %f6423, %f6424, %f6425}, {%r10, %r10, %r10, %r10, %r10, %r10, %r10, %r10}, {%r10, %r10}, {%f6410, %f6411, %f6412, %f6413, %f6414, %f6415, %f6416, %f6417};
	bar.warp.sync 	-1;
	wmma.mma.sync.aligned.row.col.m32n8k16.f32.bf16.bf16.f32 {%f6426, %f6427, %f6428, %f6429, %f6430, %f6431, %f6432, %f6433}, {%r10, %r10, %r10, %r10, %r10, %r10, %r10, %r10}, {%r10, %r10}, {%f6418, %f6419, %f6420, %f6421, %f6422, %f6423, %f6424, %f6425};
	bar.warp.sync 	-1;
	wmma.mma.sync.aligned.row.col.m32n8k16.f32.bf16.bf16.f32 {%f6434, %f6435, %f6436, %f6437, %f6438, %f6439, %f6440, %f6441}, {%r10, %r10, %r10, %r10, %r10, %r10, %r10, %r10}, {%r10, %r10}, {%f6426, %f6427, %f6428, %f6429, %f6430, %f6431, %f6432, %f6433};
	bar.warp.sync 	-1;
	wmma.mma.sync.aligned.row.col.m32n8k16.f32.bf16.bf16.f32 {%f6442, %f6443, %f6444, %f6445, %f6446, %f6447, %f6448, %f6449}, {%r10, %r10, %r10, %r10, %r10, %r10, %r10, %r10}, {%r10, %r10}, {%f6434, %f6435, %f6436, %f6437, %f6438, %f6439, %f6440, %f6441};
	bar.warp.sync 	-1;
	wmma.mma.sync.aligned.row.col.m32n8k16.f32.bf16.bf16.f32 {%f6450, %f6451, %f6452, %f6453, %f6454, %f6455, %f6456, %f6457}, {%r10, %r10, %r10, %r10, %r10, %r10, %r10, %r10}, {%r10, %r10}, {%f6442, %f6443, %f6444, %f6445, %f6446, %f6447, %f6448, %f6449};
	bar.warp.sync 	-1;
	wmma.mma.sync.aligned.row.col.m32n8k16.f32.bf16.bf16.f32 {%f6458, %f6459, %f6460, %f6461, %f6462, %f6463, %f6464, %f6465}, {%r10, %r10, %r10, %r10, %r10, %r10, %r10, %r10}, {%r10, %r10}, {%f6450, %f6451, %f6452, %f6453, %f6454, %f6455, %f6456, %f6457};
	bar.warp.sync 	-1;
	wmma.mma.sync.aligned.row.col.m32n8k16.f32.bf16.bf16.f32 {%f6466, %f6467, %f6468, %f6469, %f6470, %f6471, %f6472, %f6473}, {%r10, %r10, %r10, %r10, %r10, %r10, %r10, %r10}, {%r10, %r10}, {%f6458, %f6459, %f6460, %f6461, %f6462, %f6463, %f6464, %f6465};
	bar.warp.sync 	-1;
	wmma.mma.sync.aligned.row.col.m32n8k16.f32.bf16.bf16.f32 {%f6474, %f6475, %f6476, %f6477, %f6478, %f6479, %f6480, %f6481}, {%r10, %r10, %r10, %r10, %r10, %r10, %r10, %r10}, {%r10, %r10}, {%f6466, %f6467, %f6468, %f6469, %f6470, %f6471, %f6472, %f6473};
	bar.warp.sync 	-1;
	wmma.mma.sync.aligned.row.col.m32n8k16.f32.bf16.bf16.f32 {%f6482, %f6483, %f6484, %f6485, %f6486, %f6487, %f6488, %f6489}, {%r10, %r10, %r10, %r10, %r10, %r10, %r10, %r10}, {%r10, %r10}, {%f6474, %f6475, %f6476, %f6477, %f6478, %f6479, %f6480, %f6481};
	bar.warp.sync 	-1;
	wmma.mma.sync.aligned.row.col.m32n8k16.f32.bf16.bf16.f32 {%f6490, %f6491, %f6492, %f6493, %f6494, %f6495, %f6496, %f6497}, {%r10, %r10, %r10, %r10, %r10, %r10, %r10, %r10}, {%r10, %r10}, {%f6482, %f6483, %f6484, %f6485, %f6486, %f6487, %f6488, %f6489};
	bar.warp.sync 	-1;
	wmma.mma.sync.aligned.row.col.m32n8k16.f32.bf16.bf16.f32 {%f6498, %f6499, %f6500, %f6501, %f6502, %f6503, %f6504, %f6505}, {%r10, %r10, %r10, %r10, %r10, %r10, %r10, %r10}, {%r10, %r10}, {%f6490, %f6491, %f6492, %f6493, %f6494, %f6495, %f6496, %f6497};
	bar.warp.sync 	-1;
	wmma.mma.sync.aligned.row.col.m32n8k16.f32.bf16.bf16.f32 {%f6506, %f6507, %f6508, %f6509, %f6510, %f6511, %f6512, %f6513}, {%r10, %r10, %r10, %r10, %r10, %r10, %r10, %r10}, {%r10, %r10}, {%f6498, %f6499, %f6500, %f6501, %f6502, %f6503, %f6504, %f6505};
	bar.warp.sync 	-1;
	wmma.mma.sync.aligned.row.col.m32n8k16.f32.bf16.bf16.f32 {%f6514, %f6515, %f6516, %f6517, %f6518, %f6519, %f6520, %f6521}, {%r10, %r10, %r10, %r10, %r10, %r10, %r10, %r10}, {%r10, %r10}, {%f6506, %f6507, %f6508, %f6509, %f6510, %f6511, %f6512, %f6513};
	bar.warp.sync 	-1;
	wmma.mma.sync.aligned.row.col.m32n8k16.f32.bf16.bf16.f32 {%f6522, %f6523, %f6524, %f6525, %f6526, %f6527, %f6528, %f6529}, {%r10, %r10, %r10, %r10, %r10, %r10, %r10, %r10}, {%r10, %r10}, {%f6514, %f6515, %f6516, %f6517, %f6518, %f6519, %f6520, %f6521};
	bar.warp.sync 	-1;
	wmma.mma.sync.aligned.row.col.m32n8k16.f32.bf16.bf16.f32 {%f6530, %f6531, %f6532, %f6533, %f6534, %f6535, %f6536, %f6537}, {%r10, %r10, %r10, %r10, %r10, %r10, %r10, %r10}, {%r10, %r10}, {%f6522, %f6523, %f6524, %f6525, %f6526, %f6527, %f6528, %f6529};
	bar.warp.sync 	-1;
	wmma.mma.sync.aligned.row.col.m32n8k16.f32.bf16.bf16.f32 {%f6538, %f6539, %f6540, %f6541, %f6542, %f6543, %f6544, %f6545}, {%r10, %r10, %r10, %r10, %r10, %r10, %r10, %r10}, {%r10, %r10}, {%f6530, %f6531, %f6532, %f6533, %f6534, %f6535, %f6536, %f6537};
	bar.warp.sync 	-1;
	wmma.mma.sync.aligned.row.col.m32n8k16.f32.bf16.bf16.f32 {%f6546, %f6547, %f6548, %f6549, %f6550, %f6551, %f6552, %f6553}, {%r10, %r10, %r10, %r10, %r10, %r10, %r10, %r10}, {%r10, %r10}, {%f6538, %f6539, %f6540, %f6541, %f6542, %f6543, %f6544, %f6545};
	bar.warp.sync 	-1;
	wmma.mma.sync.aligned.row.col.m32n8k16.f32.bf16.bf16.f32 {%f6554, %f6555, %f6556, %f6557, %f6558, %f6559, %f6560, %f6561}, {%r10, %r10, %r10, %r10, %r10, %r10, %r10, %r10}, {%r10, %r10}, {%f6546, %f6547, %f6548, %f6549, %f6550, %f6551, %f6552, %f6553};
	bar.warp.sync 	-1;
	wmma.mma.sync.aligned.row.col.m32n8k16.f32.bf16.bf16.f32 {%f6562, %f6563, %f6564, %f6565, %f6566, %f6567, %f6568, %f6569}, {%r10, %r10, %r10, %r10, %r10, %r10, %r10, %r10}, {%r10, %r10}, {%f6554, %f6555, %f6556, %f6557, %f6558, %f6559, %f6560, %f6561};
	bar.warp.sync 	-1;
	wmma.mma.sync.aligned.row.col.m32n8k16.f32.bf16.bf16.f32 {%f6570, %f6571, %f6572, %f6573, %f6574, %f6575, %f6576, %f6577}, {%r10, %r10, %r10, %r10, %r10, %r10, %r10, %r10}, {%r10, %r10}, {%f6562, %f6563, %f6564, %f6565, %f6566, %f6567, %f6568, %f6569};
	bar.warp.sync 	-1;
	wmma.mma.sync.aligned.row.col.m32n8k16.f32.bf16.bf16.f32 {%f6578, %f6579, %f6580, %f6581, %f6582, %f6583, %f6584, %f6585}, {%r10, %r10, %r10, %r10, %r10, %r10, %r10, %r10}, {%r10, %r10}, {%f6570, %f6571, %f6572, %f6573, %f6574, %f6575, %f6576, %f6577};
	bar.warp.sync 	-1;
	wmma.mma.sync.aligned.row.col.m32n8k16.f32.bf16.bf16.f32 {%f6586, %f6587, %f6588, %f6589, %f6590, %f6591, %f6592, %f6593}, {%r10, %r10, %r10, %r10, %r10, %r10, %r10, %r10}, {%r10, %r10}, {%f6578, %f6579, %f6580, %f6581, %f6582, %f6583, %f6584, %f6585};
	bar.warp.sync 	-1;
	wmma.mma.sync.aligned.row.col.m32n8k16.f32.bf16.bf16.f32 {%f6594, %f6595, %f6596, %f6597, %f6598, %f6599, %f6600, %f6601}, {%r10, %r10, %r10, %r10, %r10, %r10, %r10, %r10}, {%r10, %r10}, {%f6586, %f6587, %f6588, %f6589, %f6590, %f6591, %f6592, %f6593};
	bar.warp.sync 	-1;
	wmma.mma.sync.aligned.row.col.m32n8k16.f32.bf16.bf16.f32 {%f6602, %f6603, %f6604, %f6605, %f6606, %f6607, %f6608, %f6609}, {%r10, %r10, %r10, %r10, %r10, %r10, %r10, %r10}, {%r10, %r10}, {%f6594, %f6595, %f6596, %f6597, %f6598, %f6599, %f6600, %f6601};
	bar.warp.sync 	-1;
	wmma.mma.sync.aligned.row.col.m32n8k16.f32.bf16.bf16.f32 {%f6610, %f6611, %f6612, %f6613, %f6614, %f6615, %f6616, %f6617}, {%r10, %r10, %r10, %r10, %r10, %r10, %r10, %r10}, {%r10, %r10}, {%f6602, %f6603, %f6604, %f6605, %f6606, %f6607, %f6608, %f6609};
	bar.warp.sync 	-1;
	wmma.mma.sync.aligned.row.col.m32n8k16.f32.bf16.bf16.f32 {%f6618, %f6619, %f6620, %f6621, %f6622, %f6623, %f6624, %f6625}, {%r10, %r10, %r10, %r10, %r10, %r10, %r10, %r10}, {%r10, %r10}, {%f6610, %f6611, %f6612, %f6613, %f6614, %f6615, %f6616, %f6617};
	bar.warp.sync 	-1;
	wmma.mma.sync.aligned.row.col.m32n8k16.f32.bf16.bf16.f32 {%f6626, %f6627, %f6628, %f6629, %f6630, %f6631, %f6632, %f6633}, {%r10, %r10, %r10, %r10, %r10, %r10, %r10, %r10}, {%r10, %r10}, {%f6618, %f6619, %f6620, %f6621, %f6622, %f6623, %f6624, %f6625};
	bar.warp.sync 	-1;
	wmma.mma.sync.aligned.row.col.m32n8k16.f32.bf16.bf16.f32 {%f6634, %f6635, %f6636, %f6637, %f6638, %f6639, %f6640, %f6641}, {%r10, %r10, %r10, %r10, %r10, %r10, %r10, %r10}, {%r10, %r10}, {%f6626, %f6627, %f6628, %f6629, %f6630, %f6631, %f6632, %f6633};
	bar.warp.sync 	-1;
	wmma.mma.sync.aligned.row.col.m32n8k16.f32.bf16.bf16.f32 {%f6642, %f6643, %f6644, %f6645, %f6646, %f6647, %f6648, %f6649}, {%r10, %r10, %r10, %r10, %r10, %r10, %r10, %r10}, {%r10, %r10}, {%f6634, %f6635, %f6636, %f6637, %f6638, %f6639, %f6640, %f6641};
	bar.warp.sync 	-1;
	wmma.mma.sync.aligned.row.col.m32n8k16.f32.bf16.bf16.f32 {%f6650, %f6651, %f6652, %f6653, %f6654, %f6655, %f6656, %f6657}, {%r10, %r10, %r10, %r10, %r10, %r10, %r10, %r10}, {%r10, %r10}, {%f6642, %f6643, %f6644, %f6645, %f6646, %f6647, %f6648, %f6649};
	bar.warp.sync 	-1;
	wmma.mma.sync.aligned.row.col.m32n8k16.f32.bf16.bf16.f32 {%f6658, %f6659, %f6660, %f6661, %f6662, %f6663, %f6664, %f6665}, {%r10, %r10, %r10, %r10, %r10, %r10, %r10, %r10}, {%r10, %r10}, {%f6650, %f6651, %f6652, %f6653, %f6654, %f6655, %f6656, %f6657};
	bar.warp.sync 	-1;
	wmma.mma.sync.aligned.row.col.m32n8k16.f32.bf16.bf16.f32 {%f6666, %f6667, %f6668, %f6669, %f6670, %f6671, %f6672, %f6673}, {%r10, %r10, %r10, %r10, %r10, %r10, %r10, %r10}, {%r10, %r10}, {%f6658, %f6659, %f6660, %f6661, %f6662, %f6663, %f6664, %f6665};
	bar.warp.sync 	-1;
	wmma.mma.sync.aligned.row.col.m32n8k16.f32.bf16.bf16.f32 {%f6674, %f6675, %f6676, %f6677, %f6678, %f6679, %f6680, %f6681}, {%r10, %r10, %r10, %r10, %r10, %r10, %r10, %r10}, {%r10, %r10}, {%f6666, %f6667, %f6668, %f6669, %f6670, %f6671, %f6672, %f6673};
	bar.warp.sync 	-1;
	wmma.mma.sync.aligned.row.col.m32n8k16.f32.bf16.bf16.f32 {%f6682, %f6683, %f6684, %f6685, %f6686, %f6687, %f6688, %f6689}, {%r10, %r10, %r10, %r10, %r10, %r10, %r10, %r10}, {%r10, %r10}, {%f6674, %f6675, %f6676, %f6677, %f6678, %f6679, %f6680, %f6681};
	bar.warp.sync 	-1;
	wmma.mma.sync.aligned.row.col.m32n8k16.f32.bf16.bf16.f32 {%f6690, %f6691, %f6692, %f6693, %f6694, %f6695, %f6696, %f6697}, {%r10, %r10, %r10, %r10, %r10, %r10, %r10, %r10}, {%r10, %r10}, {%f6682, %f6683, %f6684, %f6685, %f6686, %f6687, %f6688, %f6689};
	bar.warp.sync 	-1;
	wmma.mma.sync.aligned.row.col.m32n8k16.f32.bf16.bf16.f32 {%f6698, %f6699, %f6700, %f6701, %f6702, %f6703, %f6704, %f6705}, {%r10, %r10, %r10, %r10, %r10, %r10, %r10, %r10}, {%r10, %r10}, {%f6690, %f6691, %f6692, %f6693, %f6694, %f6695, %f6696, %f6697};
	bar.warp.sync 	-1;
	wmma.mma.sync.aligned.row.col.m32n8k16.f32.bf16.bf16.f32 {%f6706, %f6707, %f6708, %f6709, %f6710, %f6711, %f6712, %f6713}, {%r10, %r10, %r10, %r10, %r10, %r10, %r10, %r10}, {%r10, %r10}, {%f6698, %f6699, %f6700, %f6701, %f6702, %f6703, %f6704, %f6705};
	bar.warp.sync 	-1;
	wmma.mma.sync.aligned.row.col.m32n8k16.f32.bf16.bf16.f32 {%f6714, %f6715, %f6716, %f6717, %f6718, %f6719, %f6720, %f6721}, {%r10, %r10, %r10, %r10, %r10, %r10, %r10, %r10}, {%r10, %r10}, {%f6706, %f6707, %f6708, %f6709, %f6710, %f6711, %f6712, %f6713};
	bar.warp.sync 	-1;
	wmma.mma.sync.aligned.row.col.m32n8k16.f32.bf16.bf16.f32 {%f6722, %f6723, %f6724, %f6725, %f6726, %f6727, %f6728, %f6729}, {%r10, %r10, %r10, %r10, %r10, %r10, %r10, %r10}, {%r10, %r10}, {%f6714, %f6715, %f6716, %f6717, %f6718, %f6719, %f6720, %f6721};
	bar.warp.sync 	-1;
	wmma.mma.sync.aligned.row.col.m32n8k16.f32.bf16.bf16.f32 {%f6730, %f6731, %f6732, %f6733, %f6734, %f6735, %f6736, %f6737}, {%r10, %r10, %r10, %r10, %r10, %r10, %r10, %r10}, {%r10, %r10}, {%f6722, %f6723, %f6724, %f6725, %f6726, %f6727, %f6728, %f6729};
	bar.warp.sync 	-1;
	wmma.mma.sync.aligned.row.col.m32n8k16.f32.bf16.bf16.f32 {%f6738, %f6739, %f6740, %f6741, %f6742, %f6743, %f6744, %f6745}, {%r10, %r10, %r10, %r10, %r10, %r10, %r10, %r10}, {%r10, %r10}, {%f6730, %f6731, %f6732, %f6733, %f6734, %f6735, %f6736, %f6737};
	bar.warp.sync 	-1;
	wmma.mma.sync.aligned.row.col.m32n8k16.f32.bf16.bf16.f32 {%f6746, %f6747, %f6748, %f6749, %f6750, %f6751, %f6752, %f6753}, {%r10, %r10, %r10, %r10, %r10, %r10, %r10, %r10}, {%r10, %r10}, {%f6738, %f6739, %f6740, %f6741, %f6742, %f6743, %f6744, %f6745};
	bar.warp.sync 	-1;
	wmma.mma.sync.aligned.row.col.m32n8k16.f32.bf16.bf16.f32 {%f6754, %f6755, %f6756, %f6757, %f6758, %f6759, %f6760, %f6761}, {%r10, %r10, %r10, %r10, %r10, %r10, %r10, %r10}, {%r10, %r10}, {%f6746, %f6747, %f6748, %f6749, %f6750, %f6751, %f6752, %f6753};
	bar.warp.sync 	-1;
	wmma.mma.sync.aligned.row.col.m32n8k16.f32.bf16.bf16.f32 {%f6762, %f6763, %f6764, %f6765, %f6766, %f6767, %f6768, %f6769}, {%r10, %r10, %r10, %r10, %r10, %r10, %r10, %r10}, {%r10, %r10}, {%f6754, %f6755, %f6756, %f6757, %f6758, %f6759, %f6760, %f6761};
	bar.warp.sync 	-1;
	wmma.mma.sync.aligned.row.col.m32n8k16.f32.bf16.bf16.f32 {%f6770, %f6771, %f6772, %f6773, %f6774, %f6775, %f6776, %f6777}, {%r10, %r10, %r10, %r10, %r10, %r10, %r10, %r10}, {%r10, %r10}, {%f6762, %f6763, %f6764, %f6765, %f6766, %f6767, %f6768, %f6769};
	bar.warp.sync 	-1;
	wmma.mma.sync.aligned.row.col.m32n8k16.f32.bf16.bf16.f32 {%f6778, %f6779, %f6780, %f6781, %f6782, %f6783, %f6784, %f6785}, {%r10, %r10, %r10, %r10, %r10, %r10, %r10, %r10}, {%r10, %r10}, {%f6770, %f6771, %f6772, %f6773, %f6774, %f6775, %f6776, %f6777};
	bar.warp.sync 	-1;
	wmma.mma.sync.aligned.row.col.m32n8k16.f32.bf16.bf16.f32 {%f6786, %f6787, %f6788, %f6789, %f6790, %f6791, %f6792, %f6793}, {%r10, %r10, %r10, %r10, %r10, %r10, %r10, %r10}, {%r10, %r10}, {%f6778, %f6779, %f6780, %f6781, %f6782, %f6783, %f6784, %f6785};
	bar.warp.sync 	-1;
	wmma.mma.sync.aligned.row.col.m32n8k16.f32.bf16.bf16.f32 {%f6794, %f6795, %f6796, %f6797, %f6798, %f6799, %f6800, %f6801}, {%r10, %r10, %r10, %r10, %r10, %r10, %r10, %r10}, {%r10, %r10}, {%f6786, %f6787, %f6788, %f6789, %f6790, %f6791, %f6792, %f6793};
	bar.warp.sync 	-1;
	wmma.mma.sync.aligned.row.col.m32n8k16.f32.bf16.bf16.f32 {%f6802, %f6803, %f6804, %f6805, %f6806, %f6807, %f6808, %f6809}, {%r10, %r10, %r10, %r10, %r10, %r10, %r10, %r10}, {%r10, %r10}, {%f6794, %f6795, %f6796, %f6797, %f6798, %f6799, %f6800, %f6801};
	bar.warp.sync 	-1;
	wmma.mma.sync.aligned.row.col.m32n8k16.f32.bf16.bf16.f32 {%f6810, %f6811, %f6812, %f6813, %f6814, %f6815, %f6816, %f6817}, {%r10, %r10, %r10, %r10, %r10, %r10, %r10, %r10}, {%r10, %r10}, {%f6802, %f6803, %f6804, %f6805, %f6806, %f6807, %f6808, %f6809};
	bar.warp.sync 	-1;
	wmma.mma.sync.aligned.row.col.m32n8k16.f32.bf16.bf16.f32 {%f6818, %f6819, %f6820, %f6821, %f6822, %f6823, %f6824, %f6825}, {%r10, %r10, %r10, %r10, %r10, %r10, %r10, %r10}, {%r10, %r10}, {%f6810, %f6811, %f6812, %f6813, %f6814, %f6815, %f6816, %f6817};
	bar.warp.sync 	-1;
	wmma.mma.sync.aligned.row.col.m32n8k16.f32.bf16.bf16.f32 {%f6826, %f6827, %f6828, %f6829, %f6830, %f6831, %f6832, %f6833}, {%r10, %r10, %r10, %r10, %r10, %r10, %r10, %r10}, {%r10, %r10}, {%f6818, %f6819, %f6820, %f6821, %f6822, %f6823, %f6824, %f6825};
	bar.warp.sync 	-1;
	wmma.mma.sync.aligned.row.col.m32n8k16.f32.bf16.bf16.f32 {%f6834, %f6835, %f6836, %f6837, %f6838, %f6839, %f6840, %f6841}, {%r10, %r10, %r10, %r10, %r10, %r10, %r10, %r10}, {%r10, %r10}, {%f6826, %f6827, %f6828, %f6829, %f6830, %f6831, %f6832, %f6833};
	bar.warp.sync 	-1;
	wmma.mma.sync.aligned.row.col.m32n8k16.f32.bf16.bf16.f32 {%f6842, %f6843, %f6844, %f6845, %f6846, %f6847, %f6848, %f6849}, {%r10, %r10, %r10, %r10, %r10, %r10, %r10, %r10}, {%r10, %r10}, {%f6834, %f6835, %f6836, %f6837, %f6838, %f6839, %f6840, %f6841};
	bar.warp.sync 	-1;
	wmma.mma.sync.aligned.row.col.m32n8k16.f32.bf16.bf16.f32 {%f6850, %f6851, %f6852, %f6853, %f6854, %f6855, %f6856, %f6857}, {%r10, %r10, %r10, %r10, %r10, %r10, %r10, %r10}, {%r10, %r10}, {%f6842, %f6843, %f6844, %f6845, %f6846, %f6847, %f6848, %f6849};
	bar.warp.sync 	-1;
	wmma.mma.sync.aligned.row.col.m32n8k16.f32.bf16.bf16.f32 {%f6858, %f6859, %f6860, %f6861, %f6862, %f6863, %f6864, %f6865}, {%r10, %r10, %r10, %r10, %r10, %r10, %r10, %r10}, {%r10, %r10}, {%f6850, %f6851, %f6852, %f6853, %f6854, %f6855, %f6856, %f6857};
	bar.warp.sync 	-1;
	wmma.mma.sync.aligned.row.col.m32n8k16.f32.bf16.bf16.f32 {%f6866, %f6867, %f6868, %f6869, %f6870, %f6871, %f6872, %f6873}, {%r10, %r10, %r10, %r10, %r10, %r10, %r10, %r10}, {%r10, %r10}, {%f6858, %f6859, %f6860, %f6861, %f6862, %f6863, %f6864, %f6865};
	bar.warp.sync 	-1;
	wmma.mma.sync.aligned.row.col.m32n8k16.f32.bf16.bf16.f32 {%f6874, %f6875, %f6876, %f6877, %f6878, %f6879, %f6880, %f6881}, {%r10, %r10, %r10, %r10, %r10, %r10, %r10, %r10}, {%r10, %r10}, {%f6866, %f6867, %f6868, %f6869, %f6870, %f6871, %f6872, %f6873};
	bar.warp.sync 	-1;
	wmma.mma.sync.aligned.row.col.m32n8k16.f32.bf16.bf16.f32 {%f6882, %f6883, %f6884, %f6885, %f6886, %f6887, %f6888, %f6889}, {%r10, %r10, %r10, %r10, %r10, %r10, %r10, %r10}, {%r10, %r10}, {%f6874, %f6875, %f6876, %f6877, %f6878, %f6879, %f6880, %f6881};
	bar.warp.sync 	-1;
	wmma.mma.sync.aligned.row.col.m32n8k16.f32.bf16.bf16.f32 {%f6890, %f6891, %f6892, %f6893, %f6894, %f6895, %f6896, %f6897}, {%r10, %r10, %r10, %r10, %r10, %r10, %r10, %r10}, {%r10, %r10}, {%f6882, %f6883, %f6884, %f6885, %f6886, %f6887, %f6888, %f6889};
	bar.warp.sync 	-1;
	wmma.mma.sync.aligned.row.col.m32n8k16.f32.bf16.bf16.f32 {%f6898, %f6899, %f6900, %f6901, %f6902, %f6903, %f6904, %f6905}, {%r10, %r10, %r10, %r10, %r10, %r10, %r10, %r10}, {%r10, %r10}, {%f6890, %f6891, %f6892, %f6893, %f6894, %f6895, %f6896, %f6897};
	bar.warp.sync 	-1;
	wmma.mma.sync.aligned.row.col.m32n8k16.f32.bf16.bf16.f32 {%f6906, %f6907, %f6908, %f6909, %f6910, %f6911, %f6912, %f6913}, {%r10, %r10, %r10, %r10, %r10, %r10, %r10, %r10}, {%r10, %r10}, {%f6898, %f6899, %f6900, %f6901, %f6902, %f6903, %f6904, %f6905};
	bar.warp.sync 	-1;
	wmma.mma.sync.aligned.row.col.m32n8k16.f32.bf16.bf16.f32 {%f6914, %f6915, %f6916, %f6917, %f6918, %f6919, %f6920, %f6921}, {%r10, %r10, %r10, %r10, %r10, %r10, %r10, %r10}, {%r10, %r10}, {%f6906, %f6907, %f6908, %f6909, %f6910, %f6911, %f6912, %f6913};
	bar.warp.sync 	-1;
	wmma.mma.sync.aligned.row.col.m32n8k16.f32.bf16.bf16.f32 {%f6922, %f6923, %f6924, %f6925, %f6926, %f6927, %f6928, %f6929}, {%r10, %r10, %r10, %r10, %r10, %r10, %r10, %r10}, {%r10, %r10}, {%f6914, %f6915, %f6916, %f6917, %f6918, %f6919, %f6920, %f6921};
	bar.warp.sync 	-1;
	wmma.mma.sync.aligned.row.col.m32n8k16.f32.bf16.bf16.f32 {%f6930, %f6931, %f6932, %f6933, %f6934, %f6935, %f6936, %f6937}, {%r10, %r10, %r10, %r10, %r10, %r10, %r10, %r10}, {%r10, %r10}, {%f6922, %f6923, %f6924, %f6925, %f6926, %f6927, %f6928, %f6929};
	bar.warp.sync 	-1;
	wmma.mma.sync.aligned.row.col.m32n8k16.f32.bf16.bf16.f32 {%f6938, %f6939, %f6940, %f6941, %f6942, %f6943, %f6944, %f6945}, {%r10, %r10, %r10, %r10, %r10, %r10, %r10, %r10}, {%r10, %r10}, {%f6930, %f6931, %f6932, %f6933, %f6934, %f6935, %f6936, %f6937};
	bar.warp.sync 	-1;
	wmma.mma.sync.aligned.row.col.m32n8k16.f32.bf16.bf16.f32 {%f6946, %f6947, %f6948, %f6949, %f6950, %f6951, %f6952, %f6953}, {%r10, %r10, %r10, %r10, %r10, %r10, %r10, %r10}, {%r10, %r10}, {%f6938, %f6939, %f6940, %f6941, %f6942, %f6943, %f6944, %f6945};
	bar.warp.sync 	-1;
	wmma.mma.sync.aligned.row.col.m32n8k16.f32.bf16.bf16.f32 {%f6954, %f6955, %f6956, %f6957, %f6958, %f6959, %f6960, %f6961}, {%r10, %r10, %r10, %r10, %r10, %r10, %r10, %r10}, {%r10, %r10}, {%f6946, %f6947, %f6948, %f6949, %f6950, %f6951, %f6952, %f6953};
	bar.warp.sync 	-1;
	wmma.mma.sync.aligned.row.col.m32n8k16.f32.bf16.bf16.f32 {%f6962, %f6963, %f6964, %f6965, %f6966, %f6967, %f6968, %f6969}, {%r10, %r10, %r10, %r10, %r10, %r10, %r10, %r10}, {%r10, %r10}, {%f6954, %f6955, %f6956, %f6957, %f6958, %f6959, %f6960, %f6961};
	bar.warp.sync 	-1;
	wmma.mma.sync.aligned.row.col.m32n8k16.f32.bf16.bf16.f32 {%f6970, %f6971, %f6972, %f6973, %f6974, %f6975, %f6976, %f6977}, {%r10, %r10, %r10, %r10, %r10, %r10, %r10, %r10}, {%r10, %r10}, {%f6962, %f6963, %f6964, %f6965, %f6966, %f6967, %f6968, %f6969};
	bar.warp.sync 	-1;
	wmma.mma.sync.aligned.row.col.m32n8k16.f32.bf16.bf16.f32 {%f6978, %f6979, %f6980, %f6981, %f6982, %f6983, %f6984, %f6985}, {%r10, %r10, %r10, %r10, %r10, %r10, %r10, %r10}, {%r10, %r10}, {%f6970, %f6971, %f6972, %f6973, %f6974, %f6975, %f6976, %f6977};
	bar.warp.sync 	-1;
	wmma.mma.sync.aligned.row.col.m32n8k16.f32.bf16.bf16.f32 {%f6986, %f6987, %f6988, %f6989, %f6990, %f6991, %f6992, %f6993}, {%r10, %r10, %r10, %r10, %r10, %r10, %r10, %r10}, {%r10, %r10}, {%f6978, %f6979, %f6980, %f6981, %f6982, %f6983, %f6984, %f6985};
	bar.warp.sync 	-1;
	wmma.mma.sync.aligned.row.col.m32n8k16.f32.bf16.bf16.f32 {%f6994, %f6995, %f6996, %f6997, %f6998, %f6999, %f7000, %f7001}, {%r10, %r10, %r10, %r10, %r10, %r10, %r10, %r10}, {%r10, %r10}, {%f6986, %f6987, %f6988, %f6989, %f6990, %f6991, %f6992, %f6993};
	bar.warp.sync 	-1;
	wmma.mma.sync.aligned.row.col.m32n8k16.f32.bf16.bf16.f32 {%f7002, %f7003, %f7004, %f7005, %f7006, %f7007, %f7008, %f7009}, {%r10, %r10, %r10, %r10, %r10, %r10, %r10, %r10}, {%r10, %r10}, {%f6994, %f6995, %f6996, %f6997, %f6998, %f6999, %f7000, %f7001};
	bar.warp.sync 	-1;
	wmma.mma.sync.aligned.row.col.m32n8k16.f32.bf16.bf16.f32 {%f7010, %f7011, %f7012, %f7013, %f7014, %f7015, %f7016, %f7017}, {%r10, %r10, %r10, %r10, %r10, %r10, %r10, %r10}, {%r10, %r10}, {%f7002, %f7003, %f7004, %f7005, %f7006, %f7007, %f7008, %f7009};
	bar.warp.sync 	-1;
	wmma.mma.sync.aligned.row.col.m32n8k16.f32.bf16.bf16.f32 {%f7018, %f7019, %f7020, %f7021, %f7022, %f7023, %f7024, %f7025}, {%r10, %r10, %r10, %r10, %r10, %r10, %r10, %r10}, {%r10, %r10}, {%f7010, %f7011, %f7012, %f7013, %f7014, %f7015, %f7016, %f7017};
	bar.warp.sync 	-1;
	wmma.mma.sync.aligned.row.col.m32n8k16.f32.bf16.bf16.f32 {%f7026, %f7027, %f7028, %f7029, %f7030, %f7031, %f7032, %f7033}, {%r10, %r10, %r10, %r10, %r10, %r10, %r10, %r10}, {%r10, %r10}, {%f7018, %f7019, %f7020, %f7021, %f7022, %f7023, %f7024, %f7025};
	bar.warp.sync 	-1;
	wmma.mma.sync.aligned.row.col.m32n8k16.f32.bf16.bf16.f32 {%f7034, %f7035, %f7036, %f7037, %f7038, %f7039, %f7040, %f7041}, {%r10, %r10, %r10, %r10, %r10, %r10, %r10, %r10}, {%r10, %r10}, {%f7026, %f7027, %f7028, %f7029, %f7030, %f7031, %f7032, %f7033};
	bar.warp.sync 	-1;
	wmma.mma.sync.aligned.row.col.m32n8k16.f32.bf16.bf16.f32 {%f7042, %f7043, %f7044, %f7045, %f7046, %f7047, %f7048, %f7049}, {%r10, %r10, %r10, %r10, %r10, %r10, %r10, %r10}, {%r10, %r10}, {%f7034, %f7035, %f7036, %f7037, %f7038, %f7039, %f7040, %f7041};
	bar.warp.sync 	-1;
	wmma.mma.sync.aligned.row.col.m32n8k16.f32.bf16.bf16.f32 {%f7050, %f7051, %f7052, %f7053, %f7054, %f7055, %f7056, %f7057}, {%r10, %r10, %r10, %r10, %r10, %r10, %r10, %r10}, {%r10, %r10}, {%f7042, %f7043, %f7044, %f7045, %f7046, %f7047, %f7048, %f7049};
	bar.warp.sync 	-1;
	wmma.mma.sync.aligned.row.col.m32n8k16.f32.bf16.bf16.f32 {%f7058, %f7059, %f7060, %f7061, %f7062, %f7063, %f7064, %f7065}, {%r10, %r10, %r10, %r10, %r10, %r10, %r10, %r10}, {%r10, %r10}, {%f7050, %f7051, %f7052, %f7053, %f7054, %f7055, %f7056, %f7057};
	bar.warp.sync 	-1;
	wmma.mma.sync.aligned.row.col.m32n8k16.f32.bf16.bf16.f32 {%f7066, %f7067, %f7068, %f7069, %f7070, %f7071, %f7072, %f7073}, {%r10, %r10, %r10, %r10, %r10, %r10, %r10, %r10}, {%r10, %r10}, {%f7058, %f7059, %f7060, %f7061, %f7062, %f7063, %f7064, %f7065};
	bar.warp.sync 	-1;
	wmma.mma.sync.aligned.row.col.m32n8k16.f32.bf16.bf16.f32 {%f7074, %f7075, %f7076, %f7077, %f7078, %f7079, %f7080, %f7081}, {%r10, %r10, %r10, %r10, %r10, %r10, %r10, %r10}, {%r10, %r10}, {%f7066, %f7067, %f7068, %f7069, %f7070, %f7071, %f7072, %f7073};
	bar.warp.sync 	-1;
	wmma.mma.sync.aligned.row.col.m32n8k16.f32.bf16.bf16.f32 {%f7082, %f7083, %f7084, %f7085, %f7086, %f7087, %f7088, %f7089}, {%r10, %r10, %r10, %r10, %r10, %r10, %r10, %r10}, {%r10, %r10}, {%f7074, %f7075, %f7076, %f7077, %f7078, %f7079, %f7080, %f7081};
	bar.warp.sync 	-1;
	wmma.mma.sync.aligned.row.col.m32n8k16.f32.bf16.bf16.f32 {%f7090, %f7091, %f7092, %f7093, %f7094, %f7095, %f7096, %f7097}, {%r10, %r10, %r10, %r10, %r10, %r10, %r10, %r10}, {%r10, %r10}, {%f7082, %f7083, %f7084, %f7085, %f7086, %f7087, %f7088, %f7089};
	bar.warp.sync 	-1;
	wmma.mma.sync.aligned.row.col.m32n8k16.f32.bf16.bf16.f32 {%f7098, %f7099, %f7100, %f7101, %f7102, %f7103, %f7104, %f7105}, {%r10, %r10, %r10, %r10, %r10, %r10, %r10, %r10}, {%r10, %r10}, {%f7090, %f7091, %f7092, %f7093, %f7094, %f7095, %f7096, %f7097};
	bar.warp.sync 	-1;
	wmma.mma.sync.aligned.row.col.m32n8k16.f32.bf16.bf16.f32 {%f7106, %f7107, %f7108, %f7109, %f7110, %f7111, %f7112, %f7113}, {%r10, %r10, %r10, %r10, %r10, %r10, %r10, %r10}, {%r10, %r10}, {%f7098, %f7099, %f7100, %f7101, %f7102, %f7103, %f7104, %f7105};
	bar.warp.sync 	-1;
	wmma.mma.sync.aligned.row.col.m32n8k16.f32.bf16.bf16.f32 {%f7114, %f7115, %f7116, %f7117, %f7118, %f7119, %f7120, %f7121}, {%r10, %r10, %r10, %r10, %r10, %r10, %r10, %r10}, {%r10, %r10}, {%f7106, %f7107, %f7108, %f7109, %f7110, %f7111, %f7112, %f7113};
	bar.warp.sync 	-1;
	wmma.mma.sync.aligned.row.col.m32n8k16.f32.bf16.bf16.f32 {%f7122, %f7123, %f7124, %f7125, %f7126, %f7127, %f7128, %f7129}, {%r10, %r10, %r10, %r10, %r10, %r10, %r10, %r10}, {%r10, %r10}, {%f7114, %f7115, %f7116, %f7117, %f7118, %f7119, %f7120, %f7121};
	bar.warp.sync 	-1;
	wmma.mma.sync.aligned.row.col.m32n8k16.f32.bf16.bf16.f32 {%f7130, %f7131, %f7132, %f7133, %f7134, %f7135, %f7136, %f7137}, {%r10, %r10, %r10, %r10, %r10, %r10, %r10, %r10}, {%r10, %r10}, {%f7122, %f7123, %f7124, %f7125, %f7126, %f7127, %f7128, %f7129};
	bar.warp.sync 	-1;
	wmma.mma.sync.aligned.row.col.m32n8k16.f32.bf16.bf16.f32 {%f7138, %f7139, %f7140, %f7141, %f7142, %f7143, %f7144, %f7145}, {%r10, %r10, %r10, %r10, %r10, %r10, %r10, %r10}, {%r10, %r10}, {%f7130, %f7131, %f7132, %f7133, %f7134, %f7135, %f7136, %f7137};
	bar.warp.sync 	-1;
	wmma.mma.sync.aligned.row.col.m32n8k16.f32.bf16.bf16.f32 {%f7146, %f7147, %f7148, %f7149, %f7150, %f7151, %f7152, %f7153}, {%r10, %r10, %r10, %r10, %r10, %r10, %r10, %r10}, {%r10, %r10}, {%f7138, %f7139, %f7140, %f7141, %f7142, %f7143, %f7144, %f7145};
	bar.warp.sync 	-1;
	wmma.mma.sync.aligned.row.col.m32n8k16.f32.bf16.bf16.f32 {%f7154, %f7155, %f7156, %f7157, %f7158, %f7159, %f7160, %f7161}, {%r10, %r10, %r10, %r10, %r10, %r10, %r10, %r10}, {%r10, %r10}, {%f7146, %f7147, %f7148, %f7149, %f7150, %f7151, %f7152, %f7153};
	bar.warp.sync 	-1;
	wmma.mma.sync.aligned.row.col.m32n8k16.f32.bf16.bf16.f32 {%f7162, %f7163, %f7164, %f7165, %f7166, %f7167, %f7168, %f7169}, {%r10, %r10, %r10, %r10, %r10, %r10, %r10, %r10}, {%r10, %r10}, {%f7154, %f7155, %f7156, %f7157, %f7158, %f7159, %f7160, %f7161};
	bar.warp.sync 	-1;
	wmma.mma.sync.aligned.row.col.m32n8k16.f32.bf16.bf16.f32 {%f7170, %f7171, %f7172, %f7173, %f7174, %f7175, %f7176, %f7177}, {%r10, %r10, %r10, %r10, %r10, %r10, %r10, %r10}, {%r10, %r10}, {%f7162, %f7163, %f7164, %f7165, %f7166, %f7167, %f7168, %f7169};
	bar.warp.sync 	-1;
	wmma.mma.sync.aligned.row.col.m32n8k16.f32.bf16.bf16.f32 {%f7178, %f7179, %f7180, %f7181, %f7182, %f7183, %f7184, %f7185}, {%r10, %r10, %r10, %r10, %r10, %r10, %r10, %r10}, {%r10, %r10}, {%f7170, %f7171, %f7172, %f7173, %f7174, %f7175, %f7176, %f7177};
	bar.warp.sync 	-1;
	wmma.mma.sync.aligned.row.col.m32n8k16.f32.bf16.bf16.f32 {%f7186, %f7187, %f7188, %f7189, %f7190, %f7191, %f7192, %f7193}, {%r10, %r10, %r10, %r10, %r10, %r10, %r10, %r10}, {%r10, %r10}, {%f7178, %f7179, %f7180, %f7181, %f7182, %f7183, %f7184, %f7185};
	bar.warp.sync 	-1;
	wmma.mma.sync.aligned.row.col.m32n8k16.f32.bf16.bf16.f32 {%f7194, %f7195, %f7196, %f7197, %f7198, %f7199, %f7200, %f7201}, {%r10, %r10, %r10, %r10, %r10, %r10, %r10, %r10}, {%r10, %r10}, {%f7186, %f7187, %f7188, %f7189, %f7190, %f7191, %f7192, %f7193};
	bar.warp.sync 	-1;
	wmma.mma.sync.aligned.row.col.m32n8k16.f32.bf16.bf16.f32 {%f7202, %f7203, %f7204, %f7205, %f7206, %f7207, %f7208, %f7209}, {%r10, %r10, %r10, %r10, %r10, %r10, %r10, %r10}, {%r10, %r10}, {%f7194, %f7195, %f7196, %f7197, %f7198, %f7199, %f7200, %f7201};
	bar.warp.sync 	-1;
	wmma.mma.sync.aligned.row.col.m32n8k16.f32.bf16.bf16.f32 {%f7210, %f7211, %f7212, %f7213, %f7214, %f7215, %f7216, %f7217}, {%r10, %r10, %r10, %r10, %r10, %r10, %r10, %r10}, {%r10, %r10}, {%f7202, %f7203, %f7204, %f7205, %f7206, %f7207, %f7208, %f7209};
	bar.warp.sync 	-1;
	wmma.mma.sync.aligned.row.col.m32n8k16.f32.bf16.bf16.f32 {%f7218, %f7219, %f7220, %f7221, %f7222, %f7223, %f7224, %f7225}, {%r10, %r10, %r10, %r10, %r10, %r10, %r10, %r10}, {%r10, %r10}, {%f7210, %f7211, %f7212, %f7213, %f7214, %f7215, %f7216, %f7217};
	bar.warp.sync 	-1;
	wmma.mma.sync.aligned.row.col.m32n8k16.f32.bf16.bf16.f32 {%f7226, %f7227, %f7228, %f7229, %f7230, %f7231, %f7232, %f7233}, {%r10, %r10, %r10, %r10, %r10, %r10, %r10, %r10}, {%r10, %r10}, {%f7218, %f7219, %f7220, %f7221, %f7222, %f7223, %f7224, %f7225};
	bar.warp.sync 	-1;
	wmma.mma.sync.aligned.row.col.m32n8k16.f32.bf16.bf16.f32 {%f7234, %f7235, %f7236, %f7237, %f7238, %f7239, %f7240, %f7241}, {%r10, %r10, %r10, %r10, %r10, %r10, %r10, %r10}, {%r10, %r10}, {%f7226, %f7227, %f7228, %f7229, %f7230, %f7231, %f7232, %f7233};
	bar.warp.sync 	-1;
	wmma.mma.sync.aligned.row.col.m32n8k16.f32.bf16.bf16.f32 {%f7242, %f7243, %f7244, %f7245, %f7246, %f7247, %f7248, %f7249}, {%r10, %r10, %r10, %r10, %r10, %r10, %r10, %r10}, {%r10, %r10}, {%f7234, %f7235, %f7236, %f7237, %f7238, %f7239, %f7240, %f7241};
	bar.warp.sync 	-1;
	wmma.mma.sync.aligned.row.col.m32n8k16.f32.bf16.bf16.f32 {%f7250, %f7251, %f7252, %f7253, %f7254, %f7255, %f7256, %f7257}, {%r10, %r10, %r10, %r10, %r10, %r10, %r10, %r10}, {%r10, %r10}, {%f7242, %f7243, %f7244, %f7245, %f7246, %f7247, %f7248, %f7249};
	bar.warp.sync 	-1;
	wmma.mma.sync.aligned.row.col.m32n8k16.f32.bf16.bf16.f32 {%f7258, %f7259, %f7260, %f7261, %f7262, %f7263, %f7264, %f7265}, {%r10, %r10, %r10, %r10, %r10, %r10, %r10, %r10}, {%r10, %r10}, {%f7250, %f7251, %f7252, %f7253, %f7254, %f7255, %f7256, %f7257};
	bar.warp.sync 	-1;
	wmma.mma.sync.aligned.row.col.m32n8k16.f32.bf16.bf16.f32 {%f7266, %f7267, %f7268, %f7269, %f7270, %f7271, %f7272, %f7273}, {%r10, %r10, %r10, %r10, %r10, %r10, %r10, %r10}, {%r10, %r10}, {%f7258, %f7259, %f7260, %f7261, %f7262, %f7263, %f7264, %f7265};
	bar.warp.sync 	-1;
	wmma.mma.sync.aligned.row.col.m32n8k16.f32.bf16.bf16.f32 {%f7274, %f7275, %f7276, %f7277, %f7278, %f7279, %f7280, %f7281}, {%r10, %r10, %r10, %r10, %r10, %r10, %r10, %r10}, {%r10, %r10}, {%f7266, %f7267, %f7268, %f7269, %f7270, %f7271, %f7272, %f7273};
	bar.warp.sync 	-1;
	wmma.mma.sync.aligned.row.col.m32n8k16.f32.bf16.bf16.f32 {%f7282, %f7283, %f7284, %f7285, %f7286, %f7287, %f7288, %f7289}, {%r10, %r10, %r10, %r10, %r10, %r10, %r10, %r10}, {%r10, %r10}, {%f7274, %f7275, %f7276, %f7277, %f7278, %f7279, %f7280, %f7281};
	bar.warp.sync 	-1;
	wmma.mma.sync.aligned.row.col.m32n8k16.f32.bf16.bf16.f32 {%f7290, %f7291, %f7292, %f7293, %f7294, %f7295, %f7296, %f7297}, {%r10, %r10, %r10, %r10, %r10, %r10, %r10, %r10}, {%r10, %r10}, {%f7282, %f7283, %f7284, %f7285, %f7286, %f7287, %f7288, %f7289};
	bar.warp.sync 	-1;
	wmma.mma.sync.aligned.row.col.m32n8k16.f32.bf16.bf16.f32 {%f7298, %f7299, %f7300, %f7301, %f7302, %f7303, %f7304, %f7305}, {%r10, %r10, %r10, %r10, %r10, %r10, %r10, %r10}, {%r10, %r10}, {%f7290, %f7291, %f7292, %f7293, %f7294, %f7295, %f7296, %f7297};
	bar.warp.sync 	-1;
	wmma.mma.sync.aligned.row.col.m32n8k16.f32.bf16.bf16.f32 {%f7306, %f7307, %f7308, %f7309, %f7310, %f7311, %f7312, %f7313}, {%r10, %r10, %r10, %r10, %r10, %r10, %r10, %r10}, {%r10, %r10}, {%f7298, %f7299, %f7300, %f7301, %f7302, %f7303, %f7304, %f7305};
	bar.warp.sync 	-1;
	wmma.mma.sync.aligned.row.col.m32n8k16.f32.bf16.bf16.f32 {%f7314, %f7315, %f7316, %f7317, %f7318, %f7319, %f7320, %f7321}, {%r10, %r10, %r10, %r10, %r10, %r10, %r10, %r10}, {%r10, %r10}, {%f7306, %f7307, %f7308, %f7309, %f7310, %f7311, %f7312, %f7313};
	bar.warp.sync 	-1;
	wmma.mma.sync.aligned.row.col.m32n8k16.f32.bf16.bf16.f32 {%f7322, %f7323, %f7324, %f7325, %f7326, %f7327, %f7328, %f7329}, {%r10, %r10, %r10, %r10, %r10, %r10, %r10, %r10}, {%r10, %r10}, {%f7314, %f7315, %f7316, %f7317, %f7318, %f7319, %f7320, %f7321};
	bar.warp.sync 	-1;
	wmma.mma.sync.aligned.row.col.m32n8k16.f32.bf16.bf16.f32 {%f7330, %f7331, %f7332, %f7333, %f7334, %f7335, %f7336, %f7337}, {%r10, %r10, %r10, %r10, %r10, %r10, %r10, %r10}, {%r10, %r10}, {%f7322, %f7323, %f7324, %f7325, %f7326, %f7327, %f7328, %f7329};
	bar.warp.sync 	-1;
	wmma.mma.sync.aligned.row.col.m32n8k16.f32.bf16.bf16.f32 {%f7338, %f7339, %f7340, %f7341, %f7342, %f7343, %f7344, %f7345}, {%r10, %r10, %r10, %r10, %r10, %r10, %r10, %r10}, {%r10, %r10}, {%f7330, %f7331, %f7332, %f7333, %f7334, %f7335, %f7336, %f7337};
	bar.warp.sync 	-1;
	wmma.mma.sync.aligned.row.col.m32n8k16.f32.bf16.bf16.f32 {%f7346, %f7347, %f7348, %f7349, %f7350, %f7351, %f7352, %f7353}, {%r10, %r10, %r10, %r10, %r10, %r10, %r10, %r10}, {%r10, %r10}, {%f7338, %f7339, %f7340, %f7341, %f7342, %f7343, %f7344, %f7345};
	bar.warp.sync 	-1;
	wmma.mma.sync.aligned.row.col.m32n8k16.f32.bf16.bf16.f32 {%f7354, %f7355, %f7356, %f7357, %f7358, %f7359, %f7360, %f7361}, {%r10, %r10, %r10, %r10, %r10, %r10, %r10, %r10}, {%r10, %r10}, {%f7346, %f7347, %f7348, %f7349, %f7350, %f7351, %f7352, %f7353};
	bar.warp.sync 	-1;
	wmma.mma.sync.aligned.row.col.m32n8k16.f32.bf16.bf16.f32 {%f7362, %f7363, %f7364, %f7365, %f7366, %f7367, %f7368, %f7369}, {%r10, %r10, %r10, %r10, %r10, %r10, %r10, %r10}, {%r10, %r10}, {%f7354, %f7355, %f7356, %f7357, %f7358, %f7359, %f7360, %f7361};
	bar.warp.sync 	-1;
	wmma.mma.sync.aligned.row.col.m32n8k16.f32.bf16.bf16.f32 {%f7370, %f7371, %f7372, %f7373, %f7374, %f7375, %f7376, %f7377}, {%r10, %r10, %r10, %r10, %r10, %r10, %r10, %r10}, {%r10, %r10}, {%f7362, %f7363, %f7364, %f7365, %f7366, %f7367, %f7368, %f7369};
	bar.warp.sync 	-1;
	wmma.mma.sync.aligned.row.col.m32n8k16.f32.bf16.bf16.f32 {%f7378, %f7379, %f7380, %f7381, %f7382, %f7383, %f7384, %f7385}, {%r10, %r10, %r10, %r10, %r10, %r10, %r10, %r10}, {%r10, %r10}, {%f7370, %f7371, %f7372, %f7373, %f7374, %f7375, %f7376, %f7377};
	bar.warp.sync 	-1;
	wmma.mma.sync.aligned.row.col.m32n8k16.f32.bf16.bf16.f32 {%f7386, %f7387, %f7388, %f7389, %f7390, %f7391, %f7392, %f7393}, {%r10, %r10, %r10, %r10, %r10, %r10, %r10, %r10}, {%r10, %r10}, {%f7378, %f7379, %f7380, %f7381, %f7382, %f7383, %f7384, %f7385};
	bar.warp.sync 	-1;
	wmma.mma.sync.aligned.row.col.m32n8k16.f32.bf16.bf16.f32 {%f7394, %f7395, %f7396, %f7397, %f7398, %f7399, %f7400, %f7401}, {%r10, %r10, %r10, %r10, %r10, %r10, %r10, %r10}, {%r10, %r10}, {%f7386, %f7387, %f7388, %f7389, %f7390, %f7391, %f7392, %f7393};
	bar.warp.sync 	-1;
	wmma.mma.sync.aligned.row.col.m32n8k16.f32.bf16.bf16.f32 {%f7402, %f7403, %f7404, %f7405, %f7406, %f7407, %f7408, %f7409}, {%r10, %r10, %r10, %r10, %r10, %r10, %r10, %r10}, {%r10, %r10}, {%f7394, %f7395, %f7396, %f7397, %f7398, %f7399, %f7400, %f7401};
	bar.warp.sync 	-1;
	wmma.mma.sync.aligned.row.col.m32n8k16.f32.bf16.bf16.f32 {%f7410, %f7411, %f7412, %f7413, %f7414, %f7415, %f7416, %f7417}, {%r10, %r10, %r10, %r10, %r10, %r10, %r10, %r10}, {%r10, %r10}, {%f7402, %f7403, %f7404, %f7405, %f7406, %f7407, %f7408, %f7409};
	bar.warp.sync 	-1;
	wmma.mma.sync.aligned.row.col.m32n8k16.f32.bf16.bf16.f32 {%f7418, %f7419, %f7420, %f7421, %f7422, %f7423, %f7424, %f7425}, {%r10, %r10, %r10, %r10, %r10, %r10, %r10, %r10}, {%r10, %r10}, {%f7410, %f7411, %f7412, %f7413, %f7414, %f7415, %f7416, %f7417};
	bar.warp.sync 	-1;
	wmma.mma.sync.aligned.row.col.m32n8k16.f32.bf16.bf16.f32 {%f7426, %f7427, %f7428, %f7429, %f7430, %f7431, %f7432, %f7433}, {%r10, %r10, %r10, %r10, %r10, %r10, %r10, %r10}, {%r10, %r10}, {%f7418, %f7419, %f7420, %f7421, %f7422, %f7423, %f7424, %f7425};
	bar.warp.sync 	-1;
	wmma.mma.sync.aligned.row.col.m32n8k16.f32.bf16.bf16.f32 {%f7434, %f7435, %f7436, %f7437, %f7438, %f7439, %f7440, %f7441}, {%r10, %r10, %r10, %r10, %r10, %r10, %r10, %r10}, {%r10, %r10}, {%f7426, %f7427, %f7428, %f7429, %f7430, %f7431, %f7432, %f7433};
	bar.warp.sync 	-1;
	wmma.mma.sync.aligned.row.col.m32n8k16.f32.bf16.bf16.f32 {%f7442, %f7443, %f7444, %f7445, %f7446, %f7447, %f7448, %f7449}, {%r10, %r10, %r10, %r10, %r10, %r10, %r10, %r10}, {%r10, %r10}, {%f7434, %f7435, %f7436, %f7437, %f7438, %f7439, %f7440, %f7441};
	bar.warp.sync 	-1;
	wmma.mma.sync.aligned.row.col.m32n8k16.f32.bf16.bf16.f32 {%f7450, %f7451, %f7452, %f7453, %f7454, %f7455, %f7456, %f7457}, {%r10, %r10, %r10, %r10, %r10, %r10, %r10, %r10}, {%r10, %r10}, {%f7442, %f7443, %f7444, %f7445, %f7446, %f7447, %f7448, %f7449};
	bar.warp.sync 	-1;
	wmma.mma.sync.aligned.row.col.m32n8k16.f32.bf16.bf16.f32 {%f7458, %f7459, %f7460, %f7461, %f7462, %f7463, %f7464, %f7465}, {%r10, %r10, %r10, %r10, %r10, %r10, %r10, %r10}, {%r10, %r10}, {%f7450, %f7451, %f7452, %f7453, %f7454, %f7455, %f7456, %f7457};
	bar.warp.sync 	-1;
	wmma.mma.sync.aligned.row.col.m32n8k16.f32.bf16.bf16.f32 {%f7466, %f7467, %f7468, %f7469, %f7470, %f7471, %f7472, %f7473}, {%r10, %r10, %r10, %r10, %r10, %r10, %r10, %r10}, {%r10, %r10}, {%f7458, %f7459, %f7460, %f7461, %f7462, %f7463, %f7464, %f7465};
	bar.warp.sync 	-1;
	wmma.mma.sync.aligned.row.col.m32n8k16.f32.bf16.bf16.f32 {%f7474, %f7475, %f7476, %f7477, %f7478, %f7479, %f7480, %f7481}, {%r10, %r10, %r10, %r10, %r10, %r10, %r10, %r10}, {%r10, %r10}, {%f7466, %f7467, %f7468, %f7469, %f7470, %f7471, %f7472, %f7473};
	bar.warp.sync 	-1;
	wmma.mma.sync.aligned.row.col.m32n8k16.f32.bf16.bf16.f32 {%f7482, %f7483, %f7484, %f7485, %f7486, %f7487, %f7488, %f7489}, {%r10, %r10, %r10, %r10, %r10, %r10, %r10, %r10}, {%r10, %r10}, {%f7474, %f7475, %f7476, %f7477, %f7478, %f7479, %f7480, %f7481};
	bar.warp.sync 	-1;
	wmma.mma.sync.aligned.row.col.m32n8k16.f32.bf16.bf16.f32 {%f7490, %f7491, %f7492, %f7493, %f7494, %f7495, %f7496, %f7497}, {%r10, %r10, %r10, %r10, %r10, %r10, %r10, %r10}, {%r10, %r10}, {%f7482, %f7483, %f7484, %f7485, %f7486, %f7487, %f7488, %f7489};
	bar.warp.sync 	-1;
	wmma.mma.sync.aligned.row.col.m32n8k16.f32.bf16.bf16.f32 {%f7498, %f7499, %f7500, %f7501, %f7502, %f7503, %f7504, %f7505}, {%r10, %r10, %r10, %r10, %r10, %r10, %r10, %r10}, {%r10, %r10}, {%f7490, %f7491, %f7492, %f7493, %f7494, %f7495, %f7496, %f7497};
	bar.warp.sync 	-1;
	wmma.mma.sync.aligned.row.col.m32n8k16.f32.bf16.bf16.f32 {%f7506, %f7507, %f7508, %f7509, %f7510, %f7511, %f7512, %f7513}, {%r10, %r10, %r10, %r10, %r10, %r10, %r10, %r10}, {%r10, %r10}, {%f7498, %f7499, %f7500, %f7501, %f7502, %f7503, %f7504, %f7505};
	bar.warp.sync 	-1;
	wmma.mma.sync.aligned.row.col.m32n8k16.f32.bf16.bf16.f32 {%f7514, %f7515, %f7516, %f7517, %f7518, %f7519, %f7520, %f7521}, {%r10, %r10, %r10, %r10, %r10, %r10, %r10, %r10}, {%r10, %r10}, {%f7506, %f7507, %f7508, %f7509, %f7510, %f7511, %f7512, %f7513};
	bar.warp.sync 	-1;
	wmma.mma.sync.aligned.row.col.m32n8k16.f32.bf16.bf16.f32 {%f7522, %f7523, %f7524, %f7525, %f7526, %f7527, %f7528, %f7529}, {%r10, %r10, %r10, %r10, %r10, %r10, %r10, %r10}, {%r10, %r10}, {%f7514, %f7515, %f7516, %f7517, %f7518, %f7519, %f7520, %f7521};
	bar.warp.sync 	-1;
	wmma.mma.sync.aligned.row.col.m32n8k16.f32.bf16.bf16.f32 {%f7530, %f7531, %f7532, %f7533, %f7534, %f7535, %f7536, %f7537}, {%r10, %r10, %r10, %r10, %r10, %r10, %r10, %r10}, {%r10, %r10}, {%f7522, %f7523, %f7524, %f7525, %f7526, %f7527, %f7528, %f7529};
	bar.warp.sync 	-1;
	wmma.mma.sync.aligned.row.col.m32n8k16.f32.bf16.bf16.f32 {%f7538, %f7539, %f7540, %f7541, %f7542, %f7543, %f7544, %f7545}, {%r10, %r10, %r10, %r10, %r10, %r10, %r10, %r10}, {%r10, %r10}, {%f7530, %f7531, %f7532, %f7533, %f7534, %f7535, %f7536, %f7537};
	bar.warp.sync 	-1;
	wmma.mma.sync.aligned.row.col.m32n8k16.f32.bf16.bf16.f32 {%f7546, %f7547, %f7548, %f7549, %f7550, %f7551, %f7552, %f7553}, {%r10, %r10, %r10, %r10, %r10, %r10, %r10, %r10}, {%r10, %r10}, {%f7538, %f7539, %f7540, %f7541, %f7542, %f7543, %f7544, %f7545};
	bar.warp.sync 	-1;
	wmma.mma.sync.aligned.row.col.m32n8k16.f32.bf16.bf16.f32 {%f7554, %f7555, %f7556, %f7557, %f7558, %f7559, %f7560, %f7561}, {%r10, %r10, %r10, %r10, %r10, %r10, %r10, %r10}, {%r10, %r10}, {%f7546, %f7547, %f7548, %f7549, %f7550, %f7551, %f7552, %f7553};
	bar.warp.sync 	-1;
	wmma.mma.sync.aligned.row.col.m32n8k16.f32.bf16.bf16.f32 {%f7562, %f7563, %f7564, %f7565, %f7566, %f7567, %f7568, %f7569}, {%r10, %r10, %r10, %r10, %r10, %r10, %r10, %r10}, {%r10, %r10}, {%f7554, %f7555, %f7556, %f7557, %f7558, %f7559, %f7560, %f7561};
	bar.warp.sync 	-1;
	wmma.mma.sync.aligned.row.col.m32n8k16.f32.bf16.bf16.f32 {%f7570, %f7571, %f7572, %f7573, %f7574, %f7575, %f7576, %f7577}, {%r10, %r10, %r10, %r10, %r10, %r10, %r10, %r10}, {%r10, %r10}, {%f7562, %f7563, %f7564, %f7565, %f7566, %f7567, %f7568, %f7569};
	bar.warp.sync 	-1;
	wmma.mma.sync.aligned.row.col.m32n8k16.f32.bf16.bf16.f32 {%f7578, %f7579, %f7580, %f7581, %f7582, %f7583, %f7584, %f7585}, {%r10, %r10, %r10, %r10, %r10, %r10, %r10, %r10}, {%r10, %r10}, {%f7570, %f7571, %f7572, %f7573, %f7574, %f7575, %f7576, %f7577};
	bar.warp.sync 	-1;
	wmma.mma.sync.aligned.row.col.m32n8k16.f32.bf16.bf16.f32 {%f7586, %f7587, %f7588, %f7589, %f7590, %f7591, %f7592, %f7593}, {%r10, %r10, %r10, %r10, %r10, %r10, %r10, %r10}, {%r10, %r10}, {%f7578, %f7579, %f7580, %f7581, %f7582, %f7583, %f7584, %f7585};
	bar.warp.sync 	-1;
	wmma.mma.sync.aligned.row.col.m32n8k16.f32.bf16.bf16.f32 {%f7594, %f7595, %f7596, %f7597, %f7598, %f7599, %f7600, %f7601}, {%r10, %r10, %r10, %r10, %r10, %r10, %r10, %r10}, {%r10, %r10}, {%f7586, %f7587, %f7588, %f7589, %f7590, %f7591, %f7592, %f7593};
	bar.warp.sync 	-1;
	wmma.mma.sync.aligned.row.col.m32n8k16.f32.bf16.bf16.f32 {%f7602, %f7603, %f7604, %f7605, %f7606, %f7607, %f7608, %f7609}, {%r10, %r10, %r10, %r10, %r10, %r10, %r10, %r10}, {%r10, %r10}, {%f7594, %f7595, %f7596, %f7597, %f7598, %f7599, %f7600, %f7601};
	bar.warp.sync 	-1;
	wmma.mma.sync.aligned.row.col.m32n8k16.f32.bf16.bf16.f32 {%f7610, %f7611, %f7612, %f7613, %f7614, %f7615, %f7616, %f7617}, {%r10, %r10, %r10, %r10, %r10, %r10, %r10, %r10}, {%r10, %r10}, {%f7602, %f7603, %f7604, %f7605, %f7606, %f7607, %f7608, %f7609};
	bar.warp.sync 	-1;
	wmma.mma.sync.aligned.row.col.m32n8k16.f32.bf16.bf16.f32 {%f7618, %f7619, %f7620, %f7621, %f7622, %f7623, %f7624, %f7625}, {%r10, %r10, %r10, %r10, %r10, %r10, %r10, %r10}, {%r10, %r10}, {%f7610, %f7611, %f7612, %f7613, %f7614, %f7615, %f7616, %f7617};
	bar.warp.sync 	-1;
	wmma.mma.sync.aligned.row.col.m32n8k16.f32.bf16.bf16.f32 {%f7626, %f7627, %f7628, %f7629, %f7630, %f7631, %f7632, %f7633}, {%r10, %r10, %r10, %r10, %r10, %r10, %r10, %r10}, {%r10, %r10}, {%f7618, %f7619, %f7620, %f7621, %f7622, %f7623, %f7624, %f7625};
	bar.warp.sync 	-1;
	wmma.mma.sync.aligned.row.col.m32n8k16.f32.bf16.bf16.f32 {%f7634, %f7635, %f7636, %f7637, %f7638, %f7639, %f7640, %f7641}, {%r10, %r10, %r10, %r10, %r10, %r10, %r10, %r10}, {%r10, %r10}, {%f7626, %f7627, %f7628, %f7629, %f7630, %f7631, %f7632, %f7633};
	bar.warp.sync 	-1;
	wmma.mma.sync.aligned.row.col.m32n8k16.f32.bf16.bf16.f32 {%f7642, %f7643, %f7644, %f7645, %f7646, %f7647, %f7648, %f7649}, {%r10, %r10, %r10, %r10, %r10, %r10, %r10, %r10}, {%r10, %r10}, {%f7634, %f7635, %f7636, %f7637, %f7638, %f7639, %f7640, %f7641};
	bar.warp.sync 	-1;
	wmma.mma.sync.aligned.row.col.m32n8k16.f32.bf16.bf16.f32 {%f7650, %f7651, %f7652, %f7653, %f7654, %f7655, %f7656, %f7657}, {%r10, %r10, %r10, %r10, %r10, %r10, %r10, %r10}, {%r10, %r10}, {%f7642, %f7643, %f7644, %f7645, %f7646, %f7647, %f7648, %f7649};
	bar.warp.sync 	-1;
	wmma.mma.sync.aligned.row.col.m32n8k16.f32.bf16.bf16.f32 {%f7658, %f7659, %f7660, %f7661, %f7662, %f7663, %f7664, %f7665}, {%r10, %r10, %r10, %r10, %r10, %r10, %r10, %r10}, {%r10, %r10}, {%f7650, %f7651, %f7652, %f7653, %f7654, %f7655, %f7656, %f7657};
	bar.warp.sync 	-1;
	wmma.mma.sync.aligned.row.col.m32n8k16.f32.bf16.bf16.f32 {%f7666, %f7667, %f7668, %f7669, %f7670, %f7671, %f7672, %f7673}, {%r10, %r10, %r10, %r10, %r10, %r10, %r10, %r10}, {%r10, %r10}, {%f7658, %f7659, %f7660, %f7661, %f7662, %f7663, %f7664, %f7665};
	bar.warp.sync 	-1;
	wmma.mma.sync.aligned.row.col.m32n8k16.f32.bf16.bf16.f32 {%f7674, %f7675, %f7676, %f7677, %f7678, %f7679, %f7680, %f7681}, {%r10, %r10, %r10, %r10, %r10, %r10, %r10, %r10}, {%r10, %r10}, {%f7666, %f7667, %f7668, %f7669, %f7670, %f7671, %f7672, %f7673};
	bar.warp.sync 	-1;
	wmma.mma.sync.aligned.row.col.m32n8k16.f32.bf16.bf16.f32 {%f7682, %f7683, %f7684, %f7685, %f7686, %f7687, %f7688, %f7689}, {%r10, %r10, %r10, %r10, %r10, %r10, %r10, %r10}, {%r10, %r10}, {%f7674, %f7675, %f7676, %f7677, %f7678, %f7679, %f7680, %f7681};
	bar.warp.sync 	-1;
	wmma.mma.sync.aligned.row.col.m32n8k16.f32.bf16.bf16.f32 {%f7690, %f7691, %f7692, %f7693, %f7694, %f7695, %f7696, %f7697}, {%r10, %r10, %r10, %r10, %r10, %r10, %r10, %r10}, {%r10, %r10}, {%f7682, %f7683, %f7684, %f7685, %f7686, %f7687, %f7688, %f7689};
	bar.warp.sync 	-1;
	wmma.mma.sync.aligned.row.col.m32n8k16.f32.bf16.bf16.f32 {%f7698, %f7699, %f7700, %f7701, %f7702, %f7703, %f7704, %f7705}, {%r10, %r10, %r10, %r10, %r10, %r10, %r10, %r10}, {%r10, %r10}, {%f7690, %f7691, %f7692, %f7693, %f7694, %f7695, %f7696, %f7697};
	bar.warp.sync 	-1;
	wmma.mma.sync.aligned.row.col.m32n8k16.f32.bf16.bf16.f32 {%f7706, %f7707, %f7708, %f7709, %f7710, %f7711, %f7712, %f7713}, {%r10, %r10, %r10, %r10, %r10, %r10, %r10, %r10}, {%r10, %r10}, {%f7698, %f7699, %f7700, %f7701, %f7702, %f7703, %f7704, %f7705};
	bar.warp.sync 	-1;
	wmma.mma.sync.aligned.row.col.m32n8k16.f32.bf16.bf16.f32 {%f7714, %f7715, %f7716, %f7717, %f7718, %f7719, %f7720, %f7721}, {%r10, %r10, %r10, %r10, %r10, %r10, %r10, %r10}, {%r10, %r10}, {%f7706, %f7707, %f7708, %f7709, %f7710, %f7711, %f7712, %f7713};
	bar.warp.sync 	-1;
	wmma.mma.sync.aligned.row.col.m32n8k16.f32.bf16.bf16.f32 {%f7722, %f7723, %f7724, %f7725, %f7726, %f7727, %f7728, %f7729}, {%r10, %r10, %r10, %r10, %r10, %r10, %r10, %r10}, {%r10, %r10}, {%f7714, %f7715, %f7716, %f7717, %f7718, %f7719, %f7720, %f7721};
	bar.warp.sync 	-1;
	wmma.mma.sync.aligned.row.col.m32n8k16.f32.bf16.bf16.f32 {%f7730, %f7731, %f7732, %f7733, %f7734, %f7735, %f7736, %f7737}, {%r10, %r10, %r10, %r10, %r10, %r10, %r10, %r10}, {%r10, %r10}, {%f7722, %f7723, %f7724, %f7725, %f7726, %f7727, %f7728, %f7729};
	bar.warp.sync 	-1;
	wmma.mma.sync.aligned.row.col.m32n8k16.f32.bf16.bf16.f32 {%f7738, %f7739, %f7740, %f7741, %f7742, %f7743, %f7744, %f7745}, {%r10, %r10, %r10, %r10, %r10, %r10, %r10, %r10}, {%r10, %r10}, {%f7730, %f7731, %f7732, %f7733, %f7734, %f7735, %f7736, %f7737};
	bar.warp.sync 	-1;
	wmma.mma.sync.aligned.row.col.m32n8k16.f32.bf16.bf16.f32 {%f7746, %f7747, %f7748, %f7749, %f7750, %f7751, %f7752, %f7753}, {%r10, %r10, %r10, %r10, %r10, %r10, %r10, %r10}, {%r10, %r10}, {%f7738, %f7739, %f7740, %f7741, %f7742, %f7743, %f7744, %f7745};
	bar.warp.sync 	-1;
	wmma.mma.sync.aligned.row.col.m32n8k16.f32.bf16.bf16.f32 {%f7754, %f7755, %f7756, %f7757, %f7758, %f7759, %f7760, %f7761}, {%r10, %r10, %r10, %r10, %r10, %r10, %r10, %r10}, {%r10, %r10}, {%f7746, %f7747, %f7748, %f7749, %f7750, %f7751, %f7752, %f7753};
	bar.warp.sync 	-1;
	wmma.mma.sync.aligned.row.col.m32n8k16.f32.bf16.bf16.f32 {%f7762, %f7763, %f7764, %f7765, %f7766, %f7767, %f7768, %f7769}, {%r10, %r10, %r10, %r10, %r10, %r10, %r10, %r10}, {%r10, %r10}, {%f7754, %f7755, %f7756, %f7757, %f7758, %f7759, %f7760, %f7761};
	bar.warp.sync 	-1;
	wmma.mma.sync.aligned.row.col.m32n8k16.f32.bf16.bf16.f32 {%f7770, %f7771, %f7772, %f7773, %f7774, %f7775, %f7776, %f7777}, {%r10, %r10, %r10, %r10, %r10, %r10, %r10, %r10}, {%r10, %r10}, {%f7762, %f7763, %f7764, %f7765, %f7766, %f7767, %f7768, %f7769};
	bar.warp.sync 	-1;
	wmma.mma.sync.aligned.row.col.m32n8k16.f32.bf16.bf16.f32 {%f7778, %f7779, %f7780, %f7781, %f7782, %f7783, %f7784, %f7785}, {%r10, %r10, %r10, %r10, %r10, %r10, %r10, %r10}, {%r10, %r10}, {%f7770, %f7771, %f7772, %f7773, %f7774, %f7775, %f7776, %f7777};
	bar.warp.sync 	-1;
	wmma.mma.sync.aligned.row.col.m32n8k16.f32.bf16.bf16.f32 {%f7786, %f7787, %f7788, %f7789, %f7790, %f7791, %f7792, %f7793}, {%r10, %r10, %r10, %r10, %r10, %r10, %r10, %r10}, {%r10, %r10}, {%f7778, %f7779, %f7780, %f7781, %f7782, %f7783, %f7784, %f7785};
	bar.warp.sync 	-1;
	wmma.mma.sync.aligned.row.col.m32n8k16.f32.bf16.bf16.f32 {%f7794, %f7795, %f7796, %f7797, %f7798, %f7799, %f7800, %f7801}, {%r10, %r10, %r10, %r10, %r10, %r10, %r10, %r10}, {%r10, %r10}, {%f7786, %f7787, %f7788, %f7789, %f7790, %f7791, %f7792, %f7793};
	bar.warp.sync 	-1;
	wmma.mma.sync.aligned.row.col.m32n8k16.f32.bf16.bf16.f32 {%f7802, %f7803, %f7804, %f7805, %f7806, %f7807, %f7808, %f7809}, {%r10, %r10, %r10, %r10, %r10, %r10, %r10, %r10}, {%r10, %r10}, {%f7794, %f7795, %f7796, %f7797, %f7798, %f7799, %f7800, %f7801};
	bar.warp.sync 	-1;
	wmma.mma.sync.aligned.row.col.m32n8k16.f32.bf16.bf16.f32 {%f7810, %f7811, %f7812, %f7813, %f7814, %f7815, %f7816, %f7817}, {%r10, %r10, %r10, %r10, %r10, %r10, %r10, %r10}, {%r10, %r10}, {%f7802, %f7803, %f7804, %f7805, %f7806, %f7807, %f7808, %f7809};
	bar.warp.sync 	-1;
	wmma.mma.sync.aligned.row.col.m32n8k16.f32.bf16.bf16.f32 {%f7818, %f7819, %f7820, %f7821, %f7822, %f7823, %f7824, %f7825}, {%r10, %r10, %r10, %r10, %r10, %r10, %r10, %r10}, {%r10, %r10}, {%f7810, %f7811, %f7812, %f7813, %f7814, %f7815, %f7816, %f7817};
	bar.warp.sync 	-1;
	wmma.mma.sync.aligned.row.col.m32n8k16.f32.bf16.bf16.f32 {%f7826, %f7827, %f7828, %f7829, %f7830, %f7831, %f7832, %f7833}, {%r10, %r10, %r10, %r10, %r10, %r10, %r10, %r10}, {%r10, %r10}, {%f7818, %f7819, %f7820, %f7821, %f7822, %f7823, %f7824, %f7825};
	bar.warp.sync 	-1;
	wmma.mma.sync.aligned.row.col.m32n8k16.f32.bf16.bf16.f32 {%f7834, %f7835, %f7836, %f7837, %f7838, %f7839, %f7840, %f7841}, {%r10, %r10, %r10, %r10, %r10, %r10, %r10, %r10}, {%r10, %r10}, {%f7826, %f7827, %f7828, %f7829, %f7830, %f7831, %f7832, %f7833};
	bar.warp.sync 	-1;
	wmma.mma.sync.aligned.row.col.m32n8k16.f32.bf16.bf16.f32 {%f7842, %f7843, %f7844, %f7845, %f7846, %f7847, %f7848, %f7849}, {%r10, %r10, %r10, %r10, %r10, %r10, %r10, %r10}, {%r10, %r10}, {%f7834, %f7835, %f7836, %f7837, %f7838, %f7839, %f7840, %f7841};
	bar.warp.sync 	-1;
	wmma.mma.sync.aligned.row.col.m32n8k16.f32.bf16.bf16.f32 {%f7850, %f7851, %f7852, %f7853, %f7854, %f7855, %f7856, %f7857}, {%r10, %r10, %r10, %r10, %r10, %r10, %r10, %r10}, {%r10, %r10}, {%f7842, %f7843, %f7844, %f7845, %f7846, %f7847, %f7848, %f7849};
	bar.warp.sync 	-1;
	wmma.mma.sync.aligned.row.col.m32n8k16.f32.bf16.bf16.f32 {%f7858, %f7859, %f7860, %f7861, %f7862, %f7863, %f7864, %f7865}, {%r10, %r10, %r10, %r10, %r10, %r10, %r10, %r10}, {%r10, %r10}, {%f7850, %f7851, %f7852, %f7853, %f7854, %f7855, %f7856, %f7857};
	bar.warp.sync 	-1;
	wmma.mma.sync.aligned.row.col.m32n8k16.f32.bf16.bf16.f32 {%f7866, %f7867, %f7868, %f7869, %f7870, %f7871, %f7872, %f7873}, {%r10, %r10, %r10, %r10, %r10, %r10, %r10, %r10}, {%r10, %r10}, {%f7858, %f7859, %f7860, %f7861, %f7862, %f7863, %f7864, %f7865};
	bar.warp.sync 	-1;
	wmma.mma.sync.aligned.row.col.m32n8k16.f32.bf16.bf16.f32 {%f7874, %f7875, %f7876, %f7877, %f7878, %f7879, %f7880, %f7881}, {%r10, %r10, %r10, %r10, %r10, %r10, %r10, %r10}, {%r10, %r10}, {%f7866, %f7867, %f7868, %f7869, %f7870, %f7871, %f7872, %f7873};
	bar.warp.sync 	-1;
	wmma.mma.sync.aligned.row.col.m32n8k16.f32.bf16.bf16.f32 {%f7882, %f7883, %f7884, %f7885, %f7886, %f7887, %f7888, %f7889}, {%r10, %r10, %r10, %r10, %r10, %r10, %r10, %r10}, {%r10, %r10}, {%f7874, %f7875, %f7876, %f7877, %f7878, %f7879, %f7880, %f7881};
	bar.warp.sync 	-1;
	wmma.mma.sync.aligned.row.col.m32n8k16.f32.bf16.bf16.f32 {%f7890, %f7891, %f7892, %f7893, %f7894, %f7895, %f7896, %f7897}, {%r10, %r10, %r10, %r10, %r10, %r10, %r10, %r10}, {%r10, %r10}, {%f7882, %f7883, %f7884, %f7885, %f7886, %f7887, %f7888, %f7889};
	bar.warp.sync 	-1;
	wmma.mma.sync.aligned.row.col.m32n8k16.f32.bf16.bf16.f32 {%f7898, %f7899, %f7900, %f7901, %f7902, %f7903, %f7904, %f7905}, {%r10, %r10, %r10, %r10, %r10, %r10, %r10, %r10}, {%r10, %r10}, {%f7890, %f7891, %f7892, %f7893, %f7894, %f7895, %f7896, %f7897};
	bar.warp.sync 	-1;
	wmma.mma.sync.aligned.row.col.m32n8k16.f32.bf16.bf16.f32 {%f7906, %f7907, %f7908, %f7909, %f7910, %f7911, %f7912, %f7913}, {%r10, %r10, %r10, %r10, %r10, %r10, %r10, %r10}, {%r10, %r10}, {%f7898, %f7899, %f7900, %f7901, %f7902, %f7903, %f7904, %f7905};
	bar.warp.sync 	-1;
	wmma.mma.sync.aligned.row.col.m32n8k16.f32.bf16.bf16.f32 {%f7914, %f7915, %f7916, %f7917, %f7918, %f7919, %f7920, %f7921}, {%r10, %r10, %r10, %r10, %r10, %r10, %r10, %r10}, {%r10, %r10}, {%f7906, %f7907, %f7908, %f7909, %f7910, %f7911, %f7912, %f7913};
	bar.warp.sync 	-1;
	wmma.mma.sync.aligned.row.col.m32n8k16.f32.bf16.bf16.f32 {%f7922, %f7923, %f7924, %f7925, %f7926, %f7927, %f7928, %f7929}, {%r10, %r10, %r10, %r10, %r10, %r10, %r10, %r10}, {%r10, %r10}, {%f7914, %f7915, %f7916, %f7917, %f7918, %f7919, %f7920, %f7921};
	bar.warp.sync 	-1;
	wmma.mma.sync.aligned.row.col.m32n8k16.f32.bf16.bf16.f32 {%f7930, %f7931, %f7932, %f7933, %f7934, %f7935, %f7936, %f7937}, {%r10, %r10, %r10, %r10, %r10, %r10, %r10, %r10}, {%r10, %r10}, {%f7922, %f7923, %f7924, %f7925, %f7926, %f7927, %f7928, %f7929};
	bar.warp.sync 	-1;
	wmma.mma.sync.aligned.row.col.m32n8k16.f32.bf16.bf16.f32 {%f7938, %f7939, %f7940, %f7941, %f7942, %f7943, %f7944, %f7945}, {%r10, %r10, %r10, %r10, %r10, %r10, %r10, %r10}, {%r10, %r10}, {%f7930, %f7931, %f7932, %f7933, %f7934, %f7935, %f7936, %f7937};
	bar.warp.sync 	-1;
	wmma.mma.sync.aligned.row.col.m32n8k16.f32.bf16.bf16.f32 {%f7946, %f7947, %f7948, %f7949, %f7950, %f7951, %f7952, %f7953}, {%r10, %r10, %r10, %r10, %r10, %r10, %r10, %r10}, {%r10, %r10}, {%f7938, %f7939, %f7940, %f7941, %f7942, %f7943, %f7944, %f7945};
	bar.warp.sync 	-1;
	wmma.mma.sync.aligned.row.col.m32n8k16.f32.bf16.bf16.f32 {%f7954, %f7955, %f7956, %f7957, %f7958, %f7959, %f7960, %f7961}, {%r10, %r10, %r10, %r10, %r10, %r10, %r10, %r10}, {%r10, %r10}, {%f7946, %f7947, %f7948, %f7949, %f7950, %f7951, %f7952, %f7953};
	bar.warp.sync 	-1;
	wmma.mma.sync.aligned.row.col.m32n8k16.f32.bf16.bf16.f32 {%f7962, %f7963, %f7964, %f7965, %f7966, %f7967, %f7968, %f7969}, {%r10, %r10, %r10, %r10, %r10, %r10, %r10, %r10}, {%r10, %r10}, {%f7954, %f7955, %f7956, %f7957, %f7958, %f7959, %f7960, %f7961};
	bar.warp.sync 	-1;
	wmma.mma.sync.aligned.row.col.m32n8k16.f32.bf16.bf16.f32 {%f7970, %f7971, %f7972, %f7973, %f7974, %f7975, %f7976, %f7977}, {%r10, %r10, %r10, %r10, %r10, %r10, %r10, %r10}, {%r10, %r10}, {%f7962, %f7963, %f7964, %f7965, %f7966, %f7967, %f7968, %f7969};
	bar.warp.sync 	-1;
	wmma.mma.sync.aligned.row.col.m32n8k16.f32.bf16.bf16.f32 {%f7978, %f7979, %f7980, %f7981, %f7982, %f7983, %f7984, %f7985}, {%r10, %r10, %r10, %r10, %r10, %r10, %r10, %r10}, {%r10, %r10}, {%f7970, %f7971, %f7972, %f7973, %f7974, %f7975, %f7976, %f7977};
	bar.warp.sync 	-1;
	wmma.mma.sync.aligned.row.col.m32n8k16.f32.bf16.bf16.f32 {%f7986, %f7987, %f7988, %f7989, %f7990, %f7991, %f7992, %f7993}, {%r10, %r10, %r10, %r10, %r10, %r10, %r10, %r10}, {%r10, %r10}, {%f7978, %f7979, %f7980, %f7981, %f7982, %f7983, %f7984, %f7985};
	bar.warp.sync 	-1;
	wmma.mma.sync.aligned.row.col.m32n8k16.f32.bf16.bf16.f32 {%f7994, %f7995, %f7996, %f7997, %f7998, %f7999, %f8000, %f8001}, {%r10, %r10, %r10, %r10, %r10, %r10, %r10, %r10}, {%r10, %r10}, {%f7986, %f7987, %f7988, %f7989, %f7990, %f7991, %f7992, %f7993};
	bar.warp.sync 	-1;
	wmma.mma.sync.aligned.row.col.m32n8k16.f32.bf16.bf16.f32 {%f8002, %f8003, %f8004, %f8005, %f8006, %f8007, %f8008, %f8009}, {%r10, %r10, %r10, %r10, %r10, %r10, %r10, %r10}, {%r10, %r10}, {%f7994, %f7995, %f7996, %f7997, %f7998, %f7999, %f8000, %f8001};
	bar.warp.sync 	-1;
	wmma.mma.sync.aligned.row.col.m32n8k16.f32.bf16.bf16.f32 {%f8010, %f8011, %f8012, %f8013, %f8014, %f8015, %f8016, %f8017}, {%r10, %r10, %r10, %r10, %r10, %r10, %r10, %r10}, {%r10, %r10}, {%f8002, %f8003, %f8004, %f8005, %f8006, %f8007, %f8008, %f8009};
	bar.warp.sync 	-1;
	wmma.mma.sync.aligned.row.col.m32n8k16.f32.bf16.bf16.f32 {%f8018, %f8019, %f8020, %f8021, %f8022, %f8023, %f8024, %f8025}, {%r10, %r10, %r10, %r10, %r10, %r10, %r10, %r10}, {%r10, %r10}, {%f8010, %f8011, %f8012, %f8013, %f8014, %f8015, %f8016, %f8017};
	bar.warp.sync 	-1;
	wmma.mma.sync.aligned.row.col.m32n8k16.f32.bf16.bf16.f32 {%f8026, %f8027, %f8028, %f8029, %f8030, %f8031, %f8032, %f8033}, {%r10, %r10, %r10, %r10, %r10, %r10, %r10, %r10}, {%r10, %r10}, {%f8018, %f8019, %f8020, %f8021, %f8022, %f8023, %f8024, %f8025};
	bar.warp.sync 	-1;
	wmma.mma.sync.aligned.row.col.m32n8k16.f32.bf16.bf16.f32 {%f8034, %f8035, %f8036, %f8037, %f8038, %f8039, %f8040, %f8041}, {%r10, %r10, %r10, %r10, %r10, %r10, %r10, %r10}, {%r10, %r10}, {%f8026, %f8027, %f8028, %f8029, %f8030, %f8031, %f8032, %f8033};
	bar.warp.sync 	-1;
	wmma.mma.sync.aligned.row.col.m32n8k16.f32.bf16.bf16.f32 {%f8042, %f8043, %f8044, %f8045, %f8046, %f8047, %f8048, %f8049}, {%r10, %r10, %r10, %r10, %r10, %r10, %r10, %r10}, {%r10, %r10}, {%f8034, %f8035, %f8036, %f8037, %f8038, %f8039, %f8040, %f8041};
	bar.warp.sync 	-1;
	wmma.mma.sync.aligned.row.col.m32n8k16.f32.bf16.bf16.f32 {%f8050, %f8051, %f8052, %f8053, %f8054, %f8055, %f8056, %f8057}, {%r10, %r10, %r10, %r10, %r10, %r10, %r10, %r10}, {%r10, %r10}, {%f8042, %f8043, %f8044, %f8045, %f8046, %f8047, %f8048, %f8049};
	bar.warp.sync 	-1;
	wmma.mma.sync.aligned.row.col.m32n8k16.f32.bf16.bf16.f32 {%f8058, %f8059, %f8060, %f8061, %f8062, %f8063, %f8064, %f8065}, {%r10, %r10, %r10, %r10, %r10, %r10, %r10, %r10}, {%r10, %r10}, {%f8050, %f8051, %f8052, %f8053, %f8054, %f8055, %f8056, %f8057};
	bar.warp.sync 	-1;
	wmma.mma.sync.aligned.row.col.m32n8k16.f32.bf16.bf16.f32 {%f8066, %f8067, %f8068, %f8069, %f8070, %f8071, %f8072, %f8073}, {%r10, %r10, %r10, %r10, %r10, %r10, %r10, %r10}, {%r10, %r10}, {%f8058, %f8059, %f8060, %f8061, %f8062, %f8063, %f8064, %f8065};
	bar.warp.sync 	-1;
	wmma.mma.sync.aligned.row.col.m32n8k16.f32.bf16.bf16.f32 {%f8074, %f8075, %f8076, %f8077, %f8078, %f8079, %f8080, %f8081}, {%r10, %r10, %r10, %r10, %r10, %r10, %r10, %r10}, {%r10, %r10}, {%f8066, %f8067, %f8068, %f8069, %f8070, %f8071, %f8072, %f8073};
	bar.warp.sync 	-1;
	wmma.mma.sync.aligned.row.col.m32n8k16.f32.bf16.bf16.f32 {%f8082, %f8083, %f8084, %f8085, %f8086, %f8087, %f8088, %f8089}, {%r10, %r10, %r10, %r10, %r10, %r10, %r10, %r10}, {%r10, %r10}, {%f8074, %f8075, %f8076, %f8077, %f8078, %f8079, %f8080, %f8081};
	bar.warp.sync 	-1;
	wmma.mma.sync.aligned.row.col.m32n8k16.f32.bf16.bf16.f32 {%f8090, %f8091, %f8092, %f8093, %f8094, %f8095, %f8096, %f8097}, {%r10, %r10, %r10, %r10, %r10, %r10, %r10, %r10}, {%r10, %r10}, {%f8082, %f8083, %f8084, %f8085, %f8086, %f8087, %f8088, %f8089};
	bar.warp.sync 	-1;
	wmma.mma.sync.aligned.row.col.m32n8k16.f32.bf16.bf16.f32 {%f8098, %f8099, %f8100, %f8101, %f8102, %f8103, %f8104, %f8105}, {%r10, %r10, %r10, %r10, %r10, %r10, %r10, %r10}, {%r10, %r10}, {%f8090, %f8091, %f8092, %f8093, %f8094, %f8095, %f8096, %f8097};
	bar.warp.sync 	-1;
	wmma.mma.sync.aligned.row.col.m32n8k16.f32.bf16.bf16.f32 {%f8106, %f8107, %f8108, %f8109, %f8110, %f8111, %f8112, %f8113}, {%r10, %r10, %r10, %r10, %r10, %r10, %r10, %r10}, {%r10, %r10}, {%f8098, %f8099, %f8100, %f8101, %f8102, %f8103, %f8104, %f8105};
	bar.warp.sync 	-1;
	wmma.mma.sync.aligned.row.col.m32n8k16.f32.bf16.bf16.f32 {%f8114, %f8115, %f8116, %f8117, %f8118, %f8119, %f8120, %f8121}, {%r10, %r10, %r10, %r10, %r10, %r10, %r10, %r10}, {%r10, %r10}, {%f8106, %f8107, %f8108, %f8109, %f8110, %f8111, %f8112, %f8113};
	bar.warp.sync 	-1;
	wmma.mma.sync.aligned.row.col.m32n8k16.f32.bf16.bf16.f32 {%f8122, %f8123, %f8124, %f8125, %f8126, %f8127, %f8128, %f8129}, {%r10, %r10, %r10, %r10, %r10, %r10, %r10, %r10}, {%r10, %r10}, {%f8114, %f8115, %f8116, %f8117, %f8118, %f8119, %f8120, %f8121};
	bar.warp.sync 	-1;
	wmma.mma.sync.aligned.row.col.m32n8k16.f32.bf16.bf16.f32 {%f8130, %f8131, %f8132, %f8133, %f8134, %f8135, %f8136, %f8137}, {%r10, %r10, %r10, %r10, %r10, %r10, %r10, %r10}, {%r10, %r10}, {%f8122, %f8123, %f8124, %f8125, %f8126, %f8127, %f8128, %f8129};
	bar.warp.sync 	-1;
	wmma.mma.sync.aligned.row.col.m32n8k16.f32.bf16.bf16.f32 {%f8138, %f8139, %f8140, %f8141, %f8142, %f8143, %f8144, %f8145}, {%r10, %r10, %r10, %r10, %r10, %r10, %r10, %r10}, {%r10, %r10}, {%f8130, %f8131, %f8132, %f8133, %f8134, %f8135, %f8136, %f8137};
	bar.warp.sync 	-1;
	wmma.mma.sync.aligned.row.col.m32n8k16.f32.bf16.bf16.f32 {%f8146, %f8147, %f8148, %f8149, %f8150, %f8151, %f8152, %f8153}, {%r10, %r10, %r10, %r10, %r10, %r10, %r10, %r10}, {%r10, %r10}, {%f8138, %f8139, %f8140, %f8141, %f8142, %f8143, %f8144, %f8145};
	bar.warp.sync 	-1;
	wmma.mma.sync.aligned.row.col.m32n8k16.f32.bf16.bf16.f32 {%f8154, %f8155, %f8156, %f8157, %f8158, %f8159, %f8160, %f8161}, {%r10, %r10, %r10, %r10, %r10, %r10, %r10, %r10}, {%r10, %r10}, {%f8146, %f8147, %f8148, %f8149, %f8150, %f8151, %f8152, %f8153};
	bar.warp.sync 	-1;
	wmma.mma.sync.aligned.row.col.m32n8k16.f32.bf16.bf16.f32 {%f8162, %f8163, %f8164, %f8165, %f8166, %f8167, %f8168, %f8169}, {%r10, %r10, %r10, %r10, %r10, %r10, %r10, %r10}, {%r10, %r10}, {%f8154, %f8155, %f8156, %f8157, %f8158, %f8159, %f8160, %f8161};
	bar.warp.sync 	-1;
	wmma.mma.sync.aligned.row.col.m32n8k16.f32.bf16.bf16.f32 {%f8170, %f8171, %f8172, %f8173, %f8174, %f8175, %f8176, %f8177}, {%r10, %r10, %r10, %r10, %r10, %r10, %r10, %r10}, {%r10, %r10}, {%f8162, %f8163, %f8164, %f8165, %f8166, %f8167, %f8168, %f8169};
	bar.warp.sync 	-1;
	wmma.mma.sync.aligned.row.col.m32n8k16.f32.bf16.bf16.f32 {%f8178, %f8179, %f8180, %f8181, %f8182, %f8183, %f8184, %f8185}, {%r10, %r10, %r10, %r10, %r10, %r10, %r10, %r10}, {%r10, %r10}, {%f8170, %f8171, %f8172, %f8173, %f8174, %f8175, %f8176, %f8177};
	bar.warp.sync 	-1;
	wmma.mma.sync.aligned.row.col.m32n8k16.f32.bf16.bf16.f32 {%f8186, %f8187, %f8188, %f8189, %f8190, %f8191, %f8192, %f8193}, {%r10, %r10, %r10, %r10, %r10, %r10, %r10, %r10}, {%r10, %r10}, {%f8178, %f8179, %f8180, %f8181, %f8182, %f8183, %f8184, %f8185};
	bar.warp.sync 	-1;
	wmma.mma.sync.aligned.row.col.m32n8k16.f32.bf16.bf16.f32 {%f8194, %f8195, %f8196, %f8197, %f8198, %f8199, %f8200, %f8201}, {%r10, %r10, %r10, %r10, %r10, %r10, %r10, %r10}, {%r10, %r10}, {%f8186, %f8187, %f8188, %f8189, %f8190, %f8191, %f8192, %f8193};
	bar.warp.sync 	-1;
	wmma.mma.sync.aligned.row.col.m32n8k16.f32.bf16.bf16.f32 {%f8209, %f8208, %f8207, %f8206, %f8205, %f8204, %f8203, %f8202}, {%r10, %r10, %r10, %r10, %r10, %r10, %r10, %r10}, {%r10, %r10}, {%f8194, %f8195, %f8196, %f8197, %f8198, %f8199, %f8200, %f8201};
	bar.warp.sync 	-1;
	add.s32 	%r19, %r19, 1024;
	setp.ne.s32 	%p1, %r19, 8192;
	@%p1 bra 	$L__BB23_1;
	cvta.to.global.u64 	%rd3, %rd1;
	cvta.to.global.u64 	%rd4, %rd2;
	mov.u32 	%r15, %tid.y;
	shl.b32 	%r16, %r15, 8;
	mul.wide.u32 	%rd5, %r16, 4;
	add.s64 	%rd6, %rd3, %rd5;
	mov.b32 	%r17, 8;
	wmma.store.d.sync.aligned.row.m32n8k16.global.f32 	[%rd6], {%f8209, %f8208, %f8207, %f8206, %f8205, %f8204, %f8203, %f8202}, %r17;
	mov.b32 	%r18, 0;
	st.global.u32 	[%rd4], %r18;
	ret;

}
	// .globl	_Z23mma_tf32tf32f32_16_16_8PvPi
.visible .entry _Z23mma_tf32tf32f32_16_16_8PvPi(
	.param .u64 .ptr .align 1 _Z23mma_tf32tf32f32_16_16_8PvPi_param_0,
	.param .u64 .ptr .align 1 _Z23mma_tf32tf32f32_16_16_8PvPi_param_1
)
{
	.reg .pred 	%p<2>;
	.reg .b32 	%r<10>;
	.reg .b32 	%f<8218>;
	.reg .b64 	%rd<6>;

	ld.param.u64 	%rd1, [_Z23mma_tf32tf32f32_16_16_8PvPi_param_0];
	ld.param.u64 	%rd2, [_Z23mma_tf32tf32f32_16_16_8PvPi_param_1];
	mov.b32 	%r9, 0;
	mov.f32 	%f8210, 0f00000000;
	mov.f32 	%f8211, %f8210;
	mov.f32 	%f8212, %f8210;
	mov.f32 	%f8213, %f8210;
	mov.f32 	%f8214, %f8210;
	mov.f32 	%f8215, %f8210;
	mov.f32 	%f8216, %f8210;
	mov.f32 	%f8217, %f8210;
$L__BB24_1:
	.pragma "nounroll";
	mov.b32 	%r4, 0;
	wmma.mma.sync.aligned.row.col.m16n16k8.f32.tf32.tf32.f32 {%f26, %f27, %f28, %f29, %f30, %f31, %f32, %f33}, {%r4, %r4, %r4, %r4}, {%r4, %r4, %r4, %r4}, {%f8217, %f8216, %f8215, %f8214, %f8213, %f8212, %f8211, %f8210};
	bar.warp.sync 	-1;
	wmma.mma.sync.aligned.row.col.m16n16k8.f32.tf32.tf32.f32 {%f34, %f35, %f36, %f37, %f38, %f39, %f40, %f41}, {%r4, %r4, %r4, %r4}, {%r4, %r4, %r4, %r4}, {%f26, %f27, %f28, %f29, %f30, %f31, %f32, %f33};
	bar.warp.sync 	-1;
	wmma.mma.sync.aligned.row.col.m16n16k8.f32.tf32.tf32.f32 {%f42, %f43, %f44, %f45, %f46, %f47, %f48, %f49}, {%r4, %r4, %r4, %r4}, {%r4, %r4, %r4, %r4}, {%f34, %f35, %f36, %f37, %f38, %f39, %f40, %f41};
	bar.warp.sync 	-1;
	wmma.mma.sync.aligned.row.col.m16n16k8.f32.tf32.tf32.f32 {%f50, %f51, %f52, %f53, %f54, %f55, %f56, %f57}, {%r4, %r4, %r4, %r4}, {%r4, %r4, %r4, %r4}, {%f42, %f43, %f44, %f45, %f46, %f47, %f48, %f49};
	bar.warp.sync 	-1;
	wmma.mma.sync.aligned.row.col.m16n16k8.f32.tf32.tf32.f32 {%f58, %f59, %f60, %f61, %f62, %f63, %f64, %f65}, {%r4, %r4, %r4, %r4}, {%r4, %r4, %r4, %r4}, {%f50, %f51, %f52, %f53, %f54, %f55, %f56, %f57};
	bar.warp.sync 	-1;
	wmma.mma.sync.aligned.row.col.m16n16k8.f32.tf32.tf32.f32 {%f66, %f67, %f68, %f69, %f70, %f71, %f72, %f73}, {%r4, %r4, %r4, %r4}, {%r4, %r4, %r4, %r4}, {%f58, %f59, %f60, %f61, %f62, %f63, %f64, %f65};
	bar.warp.sync 	-1;
	wmma.mma.sync.aligned.row.col.m16n16k8.f32.tf32.tf32.f32 {%f74, %f75, %f76, %f77, %f78, %f79, %f80, %f81}, {%r4, %r4, %r4, %r4}, {%r4, %r4, %r4, %r4}, {%f66, %f67, %f68, %f69, %f70, %f71, %f72, %f73};
	bar.warp.sync 	-1;
	wmma.mma.sync.aligned.row.col.m16n16k8.f32.tf32.tf32.f32 {%f82, %f83, %f84, %f85, %f86, %f87, %f88, %f89}, {%r4, %r4, %r4, %r4}, {%r4, %r4, %r4, %r4}, {%f74, %f75, %f76, %f77, %f78, %f79, %f80, %f81};
	bar.warp.sync 	-1;
	wmma.mma.sync.aligned.row.col.m16n16k8.f32.tf32.tf32.f32 {%f90, %f91, %f92, %f93, %f94, %f95, %f96, %f97}, {%r4, %r4, %r4, %r4}, {%r4, %r4, %r4, %r4}, {%f82, %f83, %f84, %f85, %f86, %f87, %f88, %f89};
	bar.warp.sync 	-1;
	wmma.mma.sync.aligned.row.col.m16n16k8.f32.tf32.tf32.f32 {%f98, %f99, %f100, %f101, %f102, %f103, %f104, %f105}, {%r4, %r4, %r4, %r4}, {%r4, %r4, %r4, %r4}, {%f90, %f91, %f92, %f93, %f94, %f95, %f96, %f97};
	bar.warp.sync 	-1;
	wmma.mma.sync.aligned.row.col.m16n16k8.f32.tf32.tf32.f32 {%f106, %f107, %f108, %f109, %f110, %f111, %f112, %f113}, {%r4, %r4, %r4, %r4}, {%r4, %r4, %r4, %r4}, {%f98, %f99, %f100, %f101, %f102, %f103, %f104, %f105};
	bar.warp.sync 	-1;
	wmma.mma.sync.aligned.row.col.m16n16k8.f32.tf32.tf32.f32 {%f114, %f115, %f116, %f117, %f118, %f119, %f120, %f121}, {%r4, %r4, %r4, %r4}, {%r4, %r4, %r4, %r4}, {%f106, %f107, %f108, %f109, %f110, %f111, %f112, %f113};
	bar.warp.sync 	-1;
	wmma.mma.sync.aligned.row.col.m16n16k8.f32.tf32.tf32.f32 {%f122, %f123, %f124, %f125, %f126, %f127, %f128, %f129}, {%r4, %r4, %r4, %r4}, {%r4, %r4, %r4, %r4}, {%f114, %f115, %f116, %f117, %f118, %f119, %f120, %f121};
	bar.warp.sync 	-1;
	wmma.mma.sync.aligned.row.col.m16n16k8.f32.tf32.tf32.f32 {%f130, %f131, %f132, %f133, %f134, %f135, %f136, %f137}, {%r4, %r4, %r4, %r4}, {%r4, %r4, %r4, %r4}, {%f122, %f123, %f124, %f125, %f126, %f127, %f128, %f129};
	bar.warp.sync 	-1;
	wmma.mma.sync.aligned.row.col.m16n16k8.f32.tf32.tf32.f32 {%f138, %f139, %f140, %f141, %f142, %f143, %f144, %f145}, {%r4, %r4, %r4, %r4}, {%r4, %r4, %r4, %r4}, {%f130, %f131, %f132, %f133, %f134, %f135, %f136, %f137};
	bar.warp.sync 	-1;
	wmma.mma.sync.aligned.row.col.m16n16k8.f32.tf32.tf32.f32 {%f146, %f147, %f148, %f149, %f150, %f151, %f152, %f153}, {%r4, %r4, %r4, %r4}, {%r4, %r4, %r4, %r4}, {%f138, %f139, %f140, %f141, %f142, %f143, %f144, %f145};
	bar.warp.sync 	-1;
	wmma.mma.sync.aligned.row.col.m16n16k8.f32.tf32.tf32.f32 {%f154, %f155, %f156, %f157, %f158, %f159, %f160, %f161}, {%r4, %r4, %r4, %r4}, {%r4, %r4, %r4, %r4}, {%f146, %f147, %f148, %f149, %f150, %f151, %f152, %f153};
	bar.warp.sync 	-1;
	wmma.mma.sync.aligned.row.col.m16n16k8.f32.tf32.tf32.f32 {%f162, %f163, %f164, %f165, %f166, %f167, %f168, %f169}, {%r4, %r4, %r4, %r4}, {%r4, %r4, %r4, %r4}, {%f154, %f155, %f156, %f157, %f158, %f159, %f160, %f161};
	bar.warp.sync 	-1;
	wmma.mma.sync.aligned.row.col.m16n16k8.f32.tf32.tf32.f32 {%f170, %f171, %f172, %f173, %f174, %f175, %f176, %f177}, {%r4, %r4, %r4, %r4}, {%r4, %r4, %r4, %r4}, {%f162, %f163, %f164, %f165, %f166, %f167, %f168, %f169};
	bar.warp.sync 	-1;
	wmma.mma.sync.aligned.row.col.m16n16k8.f32.tf32.tf32.f32 {%f178, %f179, %f180, %f181, %f182, %f183, %f184, %f185}, {%r4, %r4, %r4, %r4}, {%r4, %r4, %r4, %r4}, {%f170, %f171, %f172, %f173, %f174, %f175, %f176, %f177};
	bar.warp.sync 	-1;
	wmma.mma.sync.aligned.row.col.m16n16k8.f32.tf32.tf32.f32 {%f186, %f187, %f188, %f189, %f190, %f191, %f192, %f193}, {%r4, %r4, %r4, %r4}, {%r4, %r4, %r4, %r4}, {%f178, %f179, %f180, %f181, %f182, %f183, %f184, %f185};
	bar.warp.sync 	-1;
	wmma.mma.sync.aligned.row.col.m16n16k8.f32.tf32.tf32.f32 {%f194, %f195, %f196, %f197, %f198, %f199, %f200, %f201}, {%r4, %r4, %r4, %r4}, {%r4, %r4, %r4, %r4}, {%f186, %f187, %f188, %f189, %f190, %f191, %f192, %f193};
	bar.warp.sync 	-1;
	wmma.mma.sync.aligned.row.col.m16n16k8.f32.tf32.tf32.f32 {%f202, %f203, %f204, %f205, %f206, %f207, %f208, %f209}, {%r4, %r4, %r4, %r4}, {%r4, %r4, %r4, %r4}, {%f194, %f195, %f196, %f197, %f198, %f199, %f200, %f201};
	bar.warp.sync 	-1;
	wmma.mma.sync.aligned.row.col.m16n16k8.f32.tf32.tf32.f32 {%f210, %f211, %f212, %f213, %f214, %f215, %f216, %f217}, {%r4, %r4, %r4, %r4}, {%r4, %r4, %r4, %r4}, {%f202, %f203, %f204, %f205, %f206, %f207, %f208, %f209};
	bar.warp.sync 	-1;
	wmma.mma.sync.aligned.row.col.m16n16k8.f32.tf32.tf32.f32 {%f218, %f219, %f220, %f221, %f222, %f223, %f224, %f225}, {%r4, %r4, %r4, %r4}, {%r4, %r4, %r4, %r4}, {%f210, %f211, %f212, %f213, %f214, %f215, %f216, %f217};
	bar.warp.sync 	-1;
	wmma.mma.sync.aligned.row.col.m16n16k8.f32.tf32.tf32.f32 {%f226, %f227, %f228, %f229, %f230, %f231, %f232, %f233}, {%r4, %r4, %r4, %r4}, {%r4, %r4, %r4, %r4}, {%f218, %f219, %f220, %f221, %f222, %f223, %f224, %f225};
	bar.warp.sync 	-1;
	wmma.mma.sync.aligned.row.col.m16n16k8.f32.tf32.tf32.f32 {%f234, %f235, %f236, %f237, %f238, %f239, %f240, %f241}, {%r4, %r4, %r4, %r4}, {%r4, %r4, %r4, %r4}, {%f226, %f227, %f228, %f229, %f230, %f231, %f232, %f233};
	bar.warp.sync 	-1;
	wmma.mma.sync.aligned.row.col.m16n16k8.f32.tf32.tf32.f32 {%f242, %f243, %f244, %f245, %f246, %f247, %f248, %f249}, {%r4, %r4, %r4, %r4}, {%r4, %r4, %r4, %r4}, {%f234, %f235, %f236, %f237, %f238, %f239, %f240, %f241};
	bar.warp.sync 	-1;
	wmma.mma.sync.aligned.row.col.m16n16k8.f32.tf32.tf32.f32 {%f250, %f251, %f252, %f253, %f254, %f255, %f256, %f257}, {%r4, %r4, %r4, %r4}, {%r4, %r4, %r4, %r4}, {%f242, %f243, %f244, %f245, %f246, %f247, %f248, %f249};
	bar.warp.sync 	-1;
	wmma.mma.sync.aligned.row.col.m16n16k8.f32.tf32.tf32.f32 {%f258, %f259, %f260, %f261, %f262, %f263, %f264, %f265}, {%r4, %r4, %r4, %r4}, {%r4, %r4, %r4, %r4}, {%f250, %f251, %f252, %f253, %f254, %f255, %f256, %f257};
	bar.warp.sync 	-1;
	wmma.mma.sync.aligned.row.col.m16n16k8.f32.tf32.tf32.f32 {%f266, %f267, %f268, %f269, %f270, %f271, %f272, %f273}, {%r4, %r4, %r4, %r4}, {%r4, %r4, %r4, %r4}, {%f258, %f259, %f260, %f261, %f262, %f263, %f264, %f265};
	bar.warp.sync 	-1;
	wmma.mma.sync.aligned.row.col.m16n16k8.f32.tf32.tf32.f32 {%f274, %f275, %f276, %f277, %f278, %f279, %f280, %f281}, {%r4, %r4, %r4, %r4}, {%r4, %r4, %r4, %r4}, {%f266, %f267, %f268, %f269, %f270, %f271, %f272, %f273};
	bar.warp.sync 	-1;
	wmma.mma.sync.aligned.row.col.m16n16k8.f32.tf32.tf32.f32 {%f282, %f283, %f284, %f285, %f286, %f287, %f288, %f289}, {%r4, %r4, %r4, %r4}, {%r4, %r4, %r4, %r4}, {%f274, %f275, %f276, %f277, %f278, %f279, %f280, %f281};
	bar.warp.sync 	-1;
	wmma.mma.sync.aligned.row.col.m16n16k8.f32.tf32.tf32.f32 {%f290, %f291, %f292, %f293, %f294, %f295, %f296, %f297}, {%r4, %r4, %r4, %r4}, {%r4, %r4, %r4, %r4}, {%f282, %f283, %f284, %f285, %f286, %f287, %f288, %f289};
	bar.warp.sync 	-1;
	wmma.mma.sync.aligned.row.col.m16n16k8.f32.tf32.tf32.f32 {%f298, %f299, %f300, %f301, %f302, %f303, %f304, %f305}, {%r4, %r4, %r4, %r4}, {%r4, %r4, %r4, %r4}, {%f290, %f291, %f292, %f293, %f294, %f295, %f296, %f297};
	bar.warp.sync 	-1;
	wmma.mma.sync.aligned.row.col.m16n16k8.f32.tf32.tf32.f32 {%f306, %f307, %f308, %f309, %f310, %f311, %f312, %f313}, {%r4, %r4, %r4, %r4}, {%r4, %r4, %r4, %r4}, {%f298, %f299, %f300, %f301, %f302, %f303, %f304, %f305};
	bar.warp.sync 	-1;
	wmma.mma.sync.aligned.row.col.m16n16k8.f32.tf32.tf32.f32 {%f314, %f315, %f316, %f317, %f318, %f319, %f320, %f321}, {%r4, %r4, %r4, %r4}, {%r4, %r4, %r4, %r4}, {%f306, %f307, %f308, %f309, %f310, %f311, %f312, %f313};
	bar.warp.sync 	-1;
	wmma.mma.sync.aligned.row.col.m16n16k8.f32.tf32.tf32.f32 {%f322, %f323, %f324, %f325, %f326, %f327, %f328, %f329}, {%r4, %r4, %r4, %r4}, {%r4, %r4, %r4, %r4}, {%f314, %f315, %f316, %f317, %f318, %f319, %f320, %f321};
	bar.warp.sync 	-1;
	wmma.mma.sync.aligned.row.col.m16n16k8.f32.tf32.tf32.f32 {%f330, %f331, %f332, %f333, %f334, %f335, %f336, %f337}, {%r4, %r4, %r4, %r4}, {%r4, %r4, %r4, %r4}, {%f322, %f323, %f324, %f325, %f326, %f327, %f328, %f329};
	bar.warp.sync 	-1;
	wmma.mma.sync.aligned.row.col.m16n16k8.f32.tf32.tf32.f32 {%f338, %f339, %f340, %f341, %f342, %f343, %f344, %f345}, {%r4, %r4, %r4, %r4}, {%r4, %r4, %r4, %r4}, {%f330, %f331, %f332, %f333, %f334, %f335, %f336, %f337};
	bar.warp.sync 	-1;
	wmma.mma.sync.aligned.row.col.m16n16k8.f32.tf32.tf32.f32 {%f346, %f347, %f348, %f349, %f350, %f351, %f352, %f353}, {%r4, %r4, %r4, %r4}, {%r4, %r4, %r4, %r4}, {%f338, %f339, %f340, %f341, %f342, %f343, %f344, %f345};
	bar.warp.sync 	-1;
	wmma.mma.sync.aligned.row.col.m16n16k8.f32.tf32.tf32.f32 {%f354, %f355, %f356, %f357, %f358, %f359, %f360, %f361}, {%r4, %r4, %r4, %r4}, {%r4, %r4, %r4, %r4}, {%f346, %f347, %f348, %f349, %f350, %f351, %f352, %f353};
	bar.warp.sync 	-1;
	wmma.mma.sync.aligned.row.col.m16n16k8.f32.tf32.tf32.f32 {%f362, %f363, %f364, %f365, %f366, %f367, %f368, %f369}, {%r4, %r4, %r4, %r4}, {%r4, %r4, %r4, %r4}, {%f354, %f355, %f356, %f357, %f358, %f359, %f360, %f361};
	bar.warp.sync 	-1;
	wmma.mma.sync.aligned.row.col.m16n16k8.f32.tf32.tf32.f32 {%f370, %f371, %f372, %f373, %f374, %f375, %f376, %f377}, {%r4, %r4, %r4, %r4}, {%r4, %r4, %r4, %r4}, {%f362, %f363, %f364, %f365, %f366, %f367, %f368, %f369};
	bar.warp.sync 	-1;
	wmma.mma.sync.aligned.row.col.m16n16k8.f32.tf32.tf32.f32 {%f378, %f379, %f380, %f381, %f382, %f383, %f384, %f385}, {%r4, %r4, %r4, %r4}, {%r4, %r4, %r4, %r4}, {%f370, %f371, %f372, %f373, %f374, %f375, %f376, %f377};
	bar.warp.sync 	-1;
	wmma.mma.sync.aligned.row.col.m16n16k8.f32.tf32.tf32.f32 {%f386, %f387, %f388, %f389, %f390, %f391, %f392, %f393}, {%r4, %r4, %r4, %r4}, {%r4, %r4, %r4, %r4}, {%f378, %f379, %f380, %f381, %f382, %f383, %f384, %f385};
	bar.warp.sync 	-1;
	wmma.mma.sync.aligned.row.col.m16n16k8.f32.tf32.tf32.f32 {%f394, %f395, %f396, %f397, %f398, %f399, %f400, %f401}, {%r4, %r4, %r4, %r4}, {%r4, %r4, %r4, %r4}, {%f386, %f387, %f388, %f389, %f390, %f391, %f392, %f393};
	bar.warp.sync 	-1;
	wmma.mma.sync.aligned.row.col.m16n16k8.f32.tf32.tf32.f32 {%f402, %f403, %f404, %f405, %f406, %f407, %f408, %f409}, {%r4, %r4, %r4, %r4}, {%r4, %r4, %r4, %r4}, {%f394, %f395, %f396, %f397, %f398, %f399, %f400, %f401};
	bar.warp.sync 	-1;
	wmma.mma.sync.aligned.row.col.m16n16k8.f32.tf32.tf32.f32 {%f410, %f411, %f412, %f413, %f414, %f415, %f416, %f417}, {%r4, %r4, %r4, %r4}, {%r4, %r4, %r4, %r4}, {%f402, %f403, %f404, %f405, %f406, %f407, %f408, %f409};
	bar.warp.sync 	-1;
	wmma.mma.sync.aligned.row.col.m16n16k8.f32.tf32.tf32.f32 {%f418, %f419, %f420, %f421, %f422, %f423, %f424, %f425}, {%r4, %r4, %r4, %r4}, {%r4, %r4, %r4, %r4}, {%f410, %f411, %f412, %f413, %f414, %f415, %f416, %f417};
	bar.warp.sync 	-1;
	wmma.mma.sync.aligned.row.col.m16n16k8.f32.tf32.tf32.f32 {%f426, %f427, %f428, %f429, %f430, %f431, %f432, %f433}, {%r4, %r4, %r4, %r4}, {%r4, %r4, %r4, %r4}, {%f418, %f419, %f420, %f421, %f422, %f423, %f424, %f425};
	bar.warp.sync 	-1;
	wmma.mma.sync.aligned.row.col.m16n16k8.f32.tf32.tf32.f32 {%f434, %f435, %f436, %f437, %f438, %f439, %f440, %f441}, {%r4, %r4, %r4, %r4}, {%r4, %r4, %r4, %r4}, {%f426, %f427, %f428, %f429, %f430, %f431, %f432, %f433};
	bar.warp.sync 	-1;
	wmma.mma.sync.aligned.row.col.m16n16k8.f32.tf32.tf32.f32 {%f442, %f443, %f444, %f445, %f446, %f447, %f448, %f449}, {%r4, %r4, %r4, %r4}, {%r4, %r4, %r4, %r4}, {%f434, %f435, %f436, %f437, %f438, %f439, %f440, %f441};
	bar.warp.sync 	-1;
	wmma.mma.sync.aligned.row.col.m16n16k8.f32.tf32.tf32.f32 {%f450, %f451, %f452, %f453, %f454, %f455, %f456, %f457}, {%r4, %r4, %r4, %r4}, {%r4, %r4, %r4, %r4}, {%f442, %f443, %f444, %f445, %f446, %f447, %f448, %f449};
	bar.warp.sync 	-1;
	wmma.mma.sync.aligned.row.col.m16n16k8.f32.tf32.tf32.f32 {%f458, %f459, %f460, %f461, %f462, %f463, %f464, %f465}, {%r4, %r4, %r4, %r4}, {%r4, %r4, %r4, %r4}, {%f450, %f451, %f452, %f453, %f454, %f455, %f456, %f457};
	bar.warp.sync 	-1;
	wmma.mma.sync.aligned.row.col.m16n16k8.f32.tf32.tf32.f32 {%f466, %f467, %f468, %f469, %f470, %f471, %f472, %f473}, {%r4, %r4, %r4, %r4}, {%r4, %r4, %r4, %r4}, {%f458, %f459, %f460, %f461, %f462, %f463, %f464, %f465};
	bar.warp.sync 	-1;
	wmma.mma.sync.aligned.row.col.m16n16k8.f32.tf32.tf32.f32 {%f474, %f475, %f476, %f477, %f478, %f479, %f480, %f481}, {%r4, %r4, %r4, %r4}, {%r4, %r4, %r4, %r4}, {%f466, %f467, %f468, %f469, %f470, %f471, %f472, %f473};
	bar.warp.sync 	-1;
	wmma.mma.sync.aligned.row.col.m16n16k8.f32.tf32.tf32.f32 {%f482, %f483, %f484, %f485, %f486, %f487, %f488, %f489}, {%r4, %r4, %r4, %r4}, {%r4, %r4, %r4, %r4}, {%f474, %f475, %f476, %f477, %f478, %f479, %f480, %f481};
	bar.warp.sync 	-1;
	wmma.mma.sync.aligned.row.col.m16n16k8.f32.tf32.tf32.f32 {%f490, %f491, %f492, %f493, %f494, %f495, %f496, %f497}, {%r4, %r4, %r4, %r4}, {%r4, %r4, %r4, %r4}, {%f482, %f483, %f484, %f485, %f486, %f487, %f488, %f489};
	bar.warp.sync 	-1;
	wmma.mma.sync.aligned.row.col.m16n16k8.f32.tf32.tf32.f32 {%f498, %f499, %f500, %f501, %f502, %f503, %f504, %f505}, {%r4, %r4, %r4, %r4}, {%r4, %r4, %r4, %r4}, {%f490, %f491, %f492, %f493, %f494, %f495, %f496, %f497};
	bar.warp.sync 	-1;
	wmma.mma.sync.aligned.row.col.m16n16k8.f32.tf32.tf32.f32 {%f506, %f507, %f508, %f509, %f510, %f511, %f512, %f513}, {%r4, %r4, %r4, %r4}, {%r4, %r4, %r4, %r4}, {%f498, %f499, %f500, %f501, %f502, %f503, %f504, %f505};
	bar.warp.sync 	-1;
	wmma.mma.sync.aligned.row.col.m16n16k8.f32.tf32.tf32.f32 {%f514, %f515, %f516, %f517, %f518, %f519, %f520, %f521}, {%r4, %r4, %r4, %r4}, {%r4, %r4, %r4, %r4}, {%f506, %f507, %f508, %f509, %f510, %f511, %f512, %f513};
	bar.warp.sync 	-1;
	wmma.mma.sync.aligned.row.col.m16n16k8.f32.tf32.tf32.f32 {%f522, %f523, %f524, %f525, %f526, %f527, %f528, %f529}, {%r4, %r4, %r4, %r4}, {%r4, %r4, %r4, %r4}, {%f514, %f515, %f516, %f517, %f518, %f519, %f520, %f521};
	bar.warp.sync 	-1;
	wmma.mma.sync.aligned.row.col.m16n16k8.f32.tf32.tf32.f32 {%f530, %f531, %f532, %f533, %f534, %f535, %f536, %f537}, {%r4, %r4, %r4, %r4}, {%r4, %r4, %r4, %r4}, {%f522, %f523, %f524, %f525, %f526, %f527, %f528, %f529};
	bar.warp.sync 	-1;
	wmma.mma.sync.aligned.row.col.m16n16k8.f32.tf32.tf32.f32 {%f538, %f539, %f540, %f541, %f542, %f543, %f544, %f545}, {%r4, %r4, %r4, %r4}, {%r4, %r4, %r4, %r4}, {%f530, %f531, %f532, %f533, %f534, %f535, %f536, %f537};
	bar.warp.sync 	-1;
	wmma.mma.sync.aligned.row.col.m16n16k8.f32.tf32.tf32.f32 {%f546, %f547, %f548, %f549, %f550, %f551, %f552, %f553}, {%r4, %r4, %r4, %r4}, {%r4, %r4, %r4, %r4}, {%f538, %f539, %f540, %f541, %f542, %f543, %f544, %f545};
	bar.warp.sync 	-1;
	wmma.mma.sync.aligned.row.col.m16n16k8.f32.tf32.tf32.f32 {%f554, %f555, %f556, %f557, %f558, %f559, %f560, %f561}, {%r4, %r4, %r4, %r4}, {%r4, %r4, %r4, %r4}, {%f546, %f547, %f548, %f549, %f550, %f551, %f552, %f553};
	bar.warp.sync 	-1;
	wmma.mma.sync.aligned.row.col.m16n16k8.f32.tf32.tf32.f32 {%f562, %f563, %f564, %f565, %f566, %f567, %f568, %f569}, {%r4, %r4, %r4, %r4}, {%r4, %r4, %r4, %r4}, {%f554, %f555, %f556, %f557, %f558, %f559, %f560, %f561};
	bar.warp.sync 	-1;
	wmma.mma.sync.aligned.row.col.m16n16k8.f32.tf32.tf32.f32 {%f570, %f571, %f572, %f573, %f574, %f575, %f576, %f577}, {%r4, %r4, %r4, %r4}, {%r4, %r4, %r4, %r4}, {%f562, %f563, %f564, %f565, %f566, %f567, %f568, %f569};
	bar.warp.sync 	-1;
	wmma.mma.sync.aligned.row.col.m16n16k8.f32.tf32.tf32.f32 {%f578, %f579, %f580, %f581, %f582, %f583, %f584, %f585}, {%r4, %r4, %r4, %r4}, {%r4, %r4, %r4, %r4}, {%f570, %f571, %f572, %f573, %f574, %f575, %f576, %f577};
	bar.warp.sync 	-1;
	wmma.mma.sync.aligned.row.col.m16n16k8.f32.tf32.tf32.f32 {%f586, %f587, %f588, %f589, %f590, %f591, %f592, %f593}, {%r4, %r4, %r4, %r4}, {%r4, %r4, %r4, %r4}, {%f578, %f579, %f580, %f581, %f582, %f583, %f584, %f585};
	bar.warp.sync 	-1;
	wmma.mma.sync.aligned.row.col.m16n16k8.f32.tf32.tf32.f32 {%f594, %f595, %f596, %f597, %f598, %f599, %f600, %f601}, {%r4, %r4, %r4, %r4}, {%r4, %r4, %r4, %r4}, {%f586, %f587, %f588, %f589, %f590, %f591, %f592, %f593};
	bar.warp.sync 	-1;
	wmma.mma.sync.aligned.row.col.m16n16k8.f32.tf32.tf32.f32 {%f602, %f603, %f604, %f605, %f606, %f607, %f608, %f609}, {%r4, %r4, %r4, %r4}, {%r4, %r4, %r4, %r4}, {%f594, %f595, %f596, %f597, %f598, %f599, %f600, %f601};
	bar.warp.sync 	-1;
	wmma.mma.sync.aligned.row.col.m16n16k8.f32.tf32.tf32.f32 {%f610, %f611, %f612, %f613, %f614, %f615, %f616, %f617}, {%r4, %r4, %r4, %r4}, {%r4, %r4, %r4, %r4}, {%f602, %f603, %f604, %f605, %f606, %f607, %f608, %f609};
	bar.warp.sync 	-1;
	wmma.mma.sync.aligned.row.col.m16n16k8.f32.tf32.tf32.f32 {%f618, %f619, %f620, %f621, %f622, %f623, %f624, %f625}, {%r4, %r4, %r4, %r4}, {%r4, %r4, %r4, %r4}, {%f610, %f611, %f612, %f613, %f614, %f615, %f616, %f617};
	bar.warp.sync 	-1;
	wmma.mma.sync.aligned.row.col.m16n16k8.f32.tf32.tf32.f32 {%f626, %f627, %f628, %f629, %f630, %f631, %f632, %f633}, {%r4, %r4, %r4, %r4}, {%r4, %r4, %r4, %r4}, {%f618, %f619, %f620, %f621, %f622, %f623, %f624, %f625};
	bar.warp.sync 	-1;
	wmma.mma.sync.aligned.row.col.m16n16k8.f32.tf32.tf32.f32 {%f634, %f635, %f636, %f637, %f638, %f639, %f640, %f641}, {%r4, %r4, %r4, %r4}, {%r4, %r4, %r4, %r4}, {%f626, %f627, %f628, %f629, %f630, %f631, %f632, %f633};
	bar.warp.sync 	-1;
	wmma.mma.sync.aligned.row.col.m16n16k8.f32.tf32.tf32.f32 {%f642, %f643, %f644, %f645, %f646, %f647, %f648, %f649}, {%r4, %r4, %r4, %r4}, {%r4, %r4, %r4, %r4}, {%f634, %f635, %f636, %f637, %f638, %f639, %f640, %f641};
	bar.warp.sync 	-1;
	wmma.mma.sync.aligned.row.col.m16n16k8.f32.tf32.tf32.f32 {%f650, %f651, %f652, %f653, %f654, %f655, %f656, %f657}, {%r4, %r4, %r4, %r4}, {%r4, %r4, %r4, %r4}, {%f642, %f643, %f644, %f645, %f646, %f647, %f648, %f649};
	bar.warp.sync 	-1;
	wmma.mma.sync.aligned.row.col.m16n16k8.f32.tf32.tf32.f32 {%f658, %f659, %f660, %f661, %f662, %f663, %f664, %f665}, {%r4, %r4, %r4, %r4}, {%r4, %r4, %r4, %r4}, {%f650, %f651, %f652, %f653, %f654, %f655, %f656, %f657};
	bar.warp.sync 	-1;
	wmma.mma.sync.aligned.row.col.m16n16k8.f32.tf32.tf32.f32 {%f666, %f667, %f668, %f669, %f670, %f671, %f672, %f673}, {%r4, %r4, %r4, %r4}, {%r4, %r4, %r4, %r4}, {%f658, %f659, %f660, %f661, %f662, %f663, %f664, %f665};
	bar.warp.sync 	-1;
	wmma.mma.sync.aligned.row.col.m16n16k8.f32.tf32.tf32.f32 {%f674, %f675, %f676, %f677, %f678, %f679, %f680, %f681}, {%r4, %r4, %r4, %r4}, {%r4, %r4, %r4, %r4}, {%f666, %f667, %f668, %f669, %f670, %f671, %f672, %f673};
	bar.warp.sync 	-1;
	wmma.mma.sync.aligned.row.col.m16n16k8.f32.tf32.tf32.f32 {%f682, %f683, %f684, %f685, %f686, %f687, %f688, %f689}, {%r4, %r4, %r4, %r4}, {%r4, %r4, %r4, %r4}, {%f674, %f675, %f676, %f677, %f678, %f679, %f680, %f681};
	bar.warp.sync 	-1;
	wmma.mma.sync.aligned.row.col.m16n16k8.f32.tf32.tf32.f32 {%f690, %f691, %f692, %f693, %f694, %f695, %f696, %f697}, {%r4, %r4, %r4, %r4}, {%r4, %r4, %r4, %r4}, {%f682, %f683, %f684, %f685, %f686, %f687, %f688, %f689};
	bar.warp.sync 	-1;
	wmma.mma.sync.aligned.row.col.m16n16k8.f32.tf32.tf32.f32 {%f698, %f699, %f700, %f701, %f702, %f703, %f704, %f705}, {%r4, %r4, %r4, %r4}, {%r4, %r4, %r4, %r4}, {%f690, %f691, %f692, %f693, %f694, %f695, %f696, %f697};
	bar.warp.sync 	-1;
	wmma.mma.sync.aligned.row.col.m16n16k8.f32.tf32.tf32.f32 {%f706, %f707, %f708, %f709, %f710, %f711, %f712, %f713}, {%r4, %r4, %r4, %r4}, {%r4, %r4, %r4, %r4}, {%f698, %f699, %f700, %f701, %f702, %f703, %f704, %f705};
	bar.warp.sync 	-1;
	wmma.mma.sync.aligned.row.col.m16n16k8.f32.tf32.tf32.f32 {%f714, %f715, %f716, %f717, %f718, %f719, %f720, %f721}, {%r4, %r4, %r4, %r4}, {%r4, %r4, %r4, %r4}, {%f706, %f707, %f708, %f709, %f710, %f711, %f712, %f713};
	bar.warp.sync 	-1;
	wmma.mma.sync.aligned.row.col.m16n16k8.f32.tf32.tf32.f32 {%f722, %f723, %f724, %f725, %f726, %f727, %f728, %f729}, {%r4, %r4, %r4, %r4}, {%r4, %r4, %r4, %r4}, {%f714, %f715, %f716, %f717, %f718, %f719, %f720, %f721};
	bar.warp.sync 	-1;
	wmma.mma.sync.aligned.row.col.m16n16k8.f32.tf32.tf32.f32 {%f730, %f731, %f732, %f733, %f734, %f735, %f736, %f737}, {%r4, %r4, %r4, %r4}, {%r4, %r4, %r4, %r4}, {%f722, %f723, %f724, %f725, %f726, %f727, %f728, %f729};
	bar.warp.sync 	-1;
	wmma.mma.sync.aligned.row.col.m16n16k8.f32.tf32.tf32.f32 {%f738, %f739, %f740, %f741, %f742, %f743, %f744, %f745}, {%r4, %r4, %r4, %r4}, {%r4, %r4, %r4, %r4}, {%f730, %f731, %f732, %f733, %f734, %f735, %f736, %f737};
	bar.warp.sync 	-1;
	wmma.mma.sync.aligned.row.col.m16n16k8.f32.tf32.tf32.f32 {%f746, %f747, %f748, %f749, %f750, %f751, %f752, %f753}, {%r4, %r4, %r4, %r4}, {%r4, %r4, %r4, %r4}, {%f738, %f739, %f740, %f741, %f742, %f743, %f744, %f745};
	bar.warp.sync 	-1;
	wmma.mma.sync.aligned.row.col.m16n16k8.f32.tf32.tf32.f32 {%f754, %f755, %f756, %f757, %f758, %f759, %f760, %f761}, {%r4, %r4, %r4, %r4}, {%r4, %r4, %r4, %r4}, {%f746, %f747, %f748, %f749, %f750, %f751, %f752, %f753};
	bar.warp.sync 	-1;
	wmma.mma.sync.aligned.row.col.m16n16k8.f32.tf32.tf32.f32 {%f762, %f763, %f764, %f765, %f766, %f767, %f768, %f769}, {%r4, %r4, %r4, %r4}, {%r4, %r4, %r4, %r4}, {%f754, %f755, %f756, %f757, %f758, %f759, %f760, %f761};
	bar.warp.sync 	-1;
	wmma.mma.sync.aligned.row.col.m16n16k8.f32.tf32.tf32.f32 {%f770, %f771, %f772, %f773, %f774, %f775, %f776, %f777}, {%r4, %r4, %r4, %r4}, {%r4, %r4, %r4, %r4}, {%f762, %f763, %f764, %f765, %f766, %f767, %f768, %f769};
	bar.warp.sync 	-1;
	wmma.mma.sync.aligned.row.col.m16n16k8.f32.tf32.tf32.f32 {%f778, %f779, %f780, %f781, %f782, %f783, %f784, %f785}, {%r4, %r4, %r4, %r4}, {%r4, %r4, %r4, %r4}, {%f770, %f771, %f772, %f773, %f774, %f775, %f776, %f777};
	bar.warp.sync 	-1;
	wmma.mma.sync.aligned.row.col.m16n16k8.f32.tf32.tf32.f32 {%f786, %f787, %f788, %f789, %f790, %f791, %f792, %f793}, {%r4, %r4, %r4, %r4}, {%r4, %r4, %r4, %r4}, {%f778, %f779, %f780, %f781, %f782, %f783, %f784, %f785};
	bar.warp.sync 	-1;
	wmma.mma.sync.aligned.row.col.m16n16k8.f32.tf32.tf32.f32 {%f794, %f795, %f796, %f797, %f798, %f799, %f800, %f801}, {%r4, %r4, %r4, %r4}, {%r4, %r4, %r4, %r4}, {%f786, %f787, %f788, %f789, %f790, %f791, %f792, %f793};
	bar.warp.sync 	-1;
	wmma.mma.sync.aligned.row.col.m16n16k8.f32.tf32.tf32.f32 {%f802, %f803, %f804, %f805, %f806, %f807, %f808, %f809}, {%r4, %r4, %r4, %r4}, {%r4, %r4, %r4, %r4}, {%f794, %f795, %f796, %f797, %f798, %f799, %f800, %f801};
	bar.warp.sync 	-1;
	wmma.mma.sync.aligned.row.col.m16n16k8.f32.tf32.tf32.f32 {%f810, %f811, %f812, %f813, %f814, %f815, %f816, %f817}, {%r4, %r4, %r4, %r4}, {%r4, %r4, %r4, %r4}, {%f802, %f803, %f804, %f805, %f806, %f807, %f808, %f809};
	bar.warp.sync 	-1;
	wmma.mma.sync.aligned.row.col.m16n16k8.f32.tf32.tf32.f32 {%f818, %f819, %f820, %f821, %f822, %f823, %f824, %f825}, {%r4, %r4, %r4, %r4}, {%r4, %r4, %r4, %r4}, {%f810, %f811, %f812, %f813, %f814, %f815, %f816, %f817};
	bar.warp.sync 	-1;
	wmma.mma.sync.aligned.row.col.m16n16k8.f32.tf32.tf32.f32 {%f826, %f827, %f828, %f829, %f830, %f831, %f832, %f833}, {%r4, %r4, %r4, %r4}, {%r4, %r4, %r4, %r4}, {%f818, %f819, %f820, %f821, %f822, %f823, %f824, %f825};
	bar.warp.sync 	-1;
	wmma.mma.sync.aligned.row.col.m16n16k8.f32.tf32.tf32.f32 {%f834, %f835, %f836, %f837, %f838, %f839, %f840, %f841}, {%r4, %r4, %r4, %r4}, {%r4, %r4, %r4, %r4}, {%f826, %f827, %f828, %f829, %f830, %f831, %f832, %f833};
	bar.warp.sync 	-1;
	wmma.mma.sync.aligned.row.col.m16n16k8.f32.tf32.tf32.f32 {%f842, %f843, %f844, %f845, %f846, %f847, %f848, %f849}, {%r4, %r4, %r4, %r4}, {%r4, %r4, %r4, %r4}, {%f834, %f835, %f836, %f837, %f838, %f839, %f840, %f841};
	bar.warp.sync 	-1;
	wmma.mma.sync.aligned.row.col.m16n16k8.f32.tf32.tf32.f32 {%f850, %f851, %f852, %f853, %f854, %f855, %f856, %f857}, {%r4, %r4, %r4, %r4}, {%r4, %r4, %r4, %r4}, {%f842, %f843, %f844, %f845, %f846, %f847, %f848, %f849};
	bar.warp.sync 	-1;
	wmma.mma.sync.aligned.row.col.m16n16k8.f32.tf32.tf32.f32 {%f858, %f859, %f860, %f861, %f862, %f863, %f864, %f865}, {%r4, %r4, %r4, %r4}, {%r4, %r4, %r4, %r4}, {%f850, %f851, %f852, %f853, %f854, %f855, %f856, %f857};
	bar.warp.sync 	-1;
	wmma.mma.sync.aligned.row.col.m16n16k8.f32.tf32.tf32.f32 {%f866, %f867, %f868, %f869, %f870, %f871, %f872, %f873}, {%r4, %r4, %r4, %r4}, {%r4, %r4, %r4, %r4}, {%f858, %f859, %f860, %f861, %f862, %f863, %f864, %f865};
	bar.warp.sync 	-1;
	wmma.mma.sync.aligned.row.col.m16n16k8.f32.tf32.tf32.f32 {%f874, %f875, %f876, %f877, %f878, %f879, %f880, %f881}, {%r4, %r4, %r4, %r4}, {%r4, %r4, %r4, %r4}, {%f866, %f867, %f868, %f869, %f870, %f871, %f872, %f873};
	bar.warp.sync 	-1;
	wmma.mma.sync.aligned.row.col.m16n16k8.f32.tf32.tf32.f32 {%f882, %f883, %f884, %f885, %f886, %f887, %f888, %f889}, {%r4, %r4, %r4, %r4}, {%r4, %r4, %r4, %r4}, {%f874, %f875, %f876, %f877, %f878, %f879, %f880, %f881};
	bar.warp.sync 	-1;
	wmma.mma.sync.aligned.row.col.m16n16k8.f32.tf32.tf32.f32 {%f890, %f891, %f892, %f893, %f894, %f895, %f896, %f897}, {%r4, %r4, %r4, %r4}, {%r4, %r4, %r4, %r4}, {%f882, %f883, %f884, %f885, %f886, %f887, %f888, %f889};
	bar.warp.sync 	-1;
	wmma.mma.sync.aligned.row.col.m16n16k8.f32.tf32.tf32.f32 {%f898, %f899, %f900, %f901, %f902, %f903, %f904, %f905}, {%r4, %r4, %r4, %r4}, {%r4, %r4, %r4, %r4}, {%f890, %f891, %f892, %f893, %f894, %f895, %f896, %f897};
	bar.warp.sync 	-1;
	wmma.mma.sync.aligned.row.col.m16n16k8.f32.tf32.tf32.f32 {%f906, %f907, %f908, %f909, %f910, %f911, %f912, %f913}, {%r4, %r4, %r4, %r4}, {%r4, %r4, %r4, %r4}, {%f898, %f899, %f900, %f901, %f902, %f903, %f904, %f905};
	bar.warp.sync 	-1;
	wmma.mma.sync.aligned.row.col.m16n16k8.f32.tf32.tf32.f32 {%f914, %f915, %f916, %f917, %f918, %f919, %f920, %f921}, {%r4, %r4, %r4, %r4}, {%r4, %r4, %r4, %r4}, {%f906, %f907, %f908, %f909, %f910, %f911, %f912, %f913};
	bar.warp.sync 	-1;
	wmma.mma.sync.aligned.row.col.m16n16k8.f32.tf32.tf32.f32 {%f922, %f923, %f924, %f925, %f926, %f927, %f928, %f929}, {%r4, %r4, %r4, %r4}, {%r4, %r4, %r4, %r4}, {%f914, %f915, %f916, %f917, %f918, %f919, %f920, %f921};
	bar.warp.sync 	-1;
	wmma.mma.sync.aligned.row.col.m16n16k8.f32.tf32.tf32.f32 {%f930, %f931, %f932, %f933, %f934, %f935, %f936, %f937}, {%r4, %r4, %r4, %r4}, {%r4, %r4, %r4, %r4}, {%f922, %f923, %f924, %f925, %f926, %f927, %f928, %f929};
	bar.warp.sync 	-1;
	wmma.mma.sync.aligned.row.col.m16n16k8.f32.tf32.tf32.f32 {%f938, %f939, %f940, %f941, %f942, %f943, %f944, %f945}, {%r4, %r4, %r4, %r4}, {%r4, %r4, %r4, %r4}, {%f930, %f931, %f932, %f933, %f934, %f935, %f936, %f937};
	bar.warp.sync 	-1;
	wmma.mma.sync.aligned.row.col.m16n16k8.f32.tf32.tf32.f32 {%f946, %f947, %f948, %f949, %f950, %f951, %f952, %f953}, {%r4, %r4, %r4, %r4}, {%r4, %r4, %r4, %r4}, {%f938, %f939, %f940, %f941, %f942, %f943, %f944, %f945};
	bar.warp.sync 	-1;
	wmma.mma.sync.aligned.row.col.m16n16k8.f32.tf32.tf32.f32 {%f954, %f955, %f956, %f957, %f958, %f959, %f960, %f961}, {%r4, %r4, %r4, %r4}, {%r4, %r4, %r4, %r4}, {%f946, %f947, %f948, %f949, %f950, %f951, %f952, %f953};
	bar.warp.sync 	-1;
	wmma.mma.sync.aligned.row.col.m16n16k8.f32.tf32.tf32.f32 {%f962, %f963, %f964, %f965, %f966, %f967, %f968, %f969}, {%r4, %r4, %r4, %r4}, {%r4, %r4, %r4, %r4}, {%f954, %f955, %f956, %f957, %f958, %f959, %f960, %f961};
	bar.warp.sync 	-1;
	wmma.mma.sync.aligned.row.col.m16n16k8.f32.tf32.tf32.f32 {%f970, %f971, %f972, %f973, %f974, %f975, %f976, %f977}, {%r4, %r4, %r4, %r4}, {%r4, %r4, %r4, %r4}, {%f962, %f963, %f964, %f965, %f966, %f967, %f968, %f969};
	bar.warp.sync 	-1;
	wmma.mma.sync.aligned.row.col.m16n16k8.f32.tf32.tf32.f32 {%f978, %f979, %f980, %f981, %f982, %f983, %f984, %f985}, {%r4, %r4, %r4, %r4}, {%r4, %r4, %r4, %r4}, {%f970, %f971, %f972, %f973, %f974, %f975, %f976, %f977};
	bar.warp.sync 	-1;
	wmma.mma.sync.aligned.row.col.m16n16k8.f32.tf32.tf32.f32 {%f986, %f987, %f988, %f989, %f990, %f991, %f992, %f993}, {%r4, %r4, %r4, %r4}, {%r4, %r4, %r4, %r4}, {%f978, %f979, %f980, %f981, %f982, %f983, %f984, %f985};
	bar.warp.sync 	-1;
	wmma.mma.sync.aligned.row.col.m16n16k8.f32.tf32.tf32.f32 {%f994, %f995, %f996, %f997, %f998, %f999, %f1000, %f1001}, {%r4, %r4, %r4, %r4}, {%r4, %r4, %r4, %r4}, {%f986, %f987, %f988, %f989, %f990, %f991, %f992, %f993};
	bar.warp.sync 	-1;
	wmma.mma.sync.aligned.row.col.m16n16k8.f32.tf32.tf32.f32 {%f1002, %f1003, %f1004, %f1005, %f1006, %f1007, %f1008, %f1009}, {%r4, %r4, %r4, %r4}, {%r4, %r4, %r4, %r4}, {%f994, %f995, %f996, %f997, %f998, %f999, %f1000, %f1001};
	bar.warp.sync 	-1;
	wmma.mma.sync.aligned.row.col.m16n16k8.f32.tf32.tf32.f32 {%f1010, %f1011, %f1012, %f1013, %f1014, %f1015, %f1016, %f1017}, {%r4, %r4, %r4, %r4}, {%r4, %r4, %r4, %r4}, {%f1002, %f1003, %f1004, %f1005, %f1006, %f1007, %f1008, %f1009};
	bar.warp.sync 	-1;
	wmma.mma.sync.aligned.row.col.m16n16k8.f32.tf32.tf32.f32 {%f1018, %f1019, %f1020, %f1021, %f1022, %f1023, %f1024, %f1025}, {%r4, %r4, %r4, %r4}, {%r4, %r4, %r4, %r4}, {%f1010, %f1011, %f1012, %f1013, %f1014, %f1015, %f1016, %f1017};
	bar.warp.sync 	-1;
	wmma.mma.sync.aligned.row.col.m16n16k8.f32.tf32.tf32.f32 {%f1026, %f1027, %f1028, %f1029, %f1030, %f1031, %f1032, %f1033}, {%r4, %r4, %r4, %r4}, {%r4, %r4, %r4, %r4}, {%f1018, %f1019, %f1020, %f1021, %f1022, %f1023, %f1024, %f1025};
	bar.warp.sync 	-1;
	wmma.mma.sync.aligned.row.col.m16n16k8.f32.tf32.tf32.f32 {%f1034, %f1035, %f1036, %f1037, %f1038, %f1039, %f1040, %f1041}, {%r4, %r4, %r4, %r4}, {%r4, %r4, %r4, %r4}, {%f1026, %f1027, %f1028, %f1029, %f1030, %f1031, %f1032, %f1033};
	bar.warp.sync 	-1;
	wmma.mma.sync.aligned.row.col.m16n16k8.f32.tf32.tf32.f32 {%f1042, %f1043, %f1044, %f1045, %f1046, %f1047, %f1048, %f1049}, {%r4, %r4, %r4, %r4}, {%r4, %r4, %r4, %r4}, {%f1034, %f1035, %f1036, %f1037, %f1038, %f1039, %f1040, %f1041};
	bar.warp.sync 	-1;
	wmma.mma.sync.aligned.row.col.m16n16k8.f32.tf32.tf32.f32 {%f1050, %f1051, %f1052, %f1053, %f1054, %f1055, %f1056, %f1057}, {%r4, %r4, %r4, %r4}, {%r4, %r4, %r4, %r4}, {%f1042, %f1043, %f1044, %f1045, %f1046, %f1047, %f1048, %f1049};
	bar.warp.sync 	-1;
	wmma.mma.sync.aligned.row.col.m16n16k8.f32.tf32.tf32.f32 {%f1058, %f1059, %f1060, %f1061, %f1062, %f1063, %f1064, %f1065}, {%r4, %r4, %r4, %r4}, {%r4, %r4, %r4, %r4}, {%f1050, %f1051, %f1052, %f1053, %f1054, %f1055, %f1056, %f1057};
	bar.warp.sync 	-1;
	wmma.mma.sync.aligned.row.col.m16n16k8.f32.tf32.tf32.f32 {%f1066, %f1067, %f1068, %f1069, %f1070, %f1071, %f1072, %f1073}, {%r4, %r4, %r4, %r4}, {%r4, %r4, %r4, %r4}, {%f1058, %f1059, %f1060, %f1061, %f1062, %f1063, %f1064, %f1065};
	bar.warp.sync 	-1;
	wmma.mma.sync.aligned.row.col.m16n16k8.f32.tf32.tf32.f32 {%f1074, %f1075, %f1076, %f1077, %f1078, %f1079, %f1080, %f1081}, {%r4, %r4, %r4, %r4}, {%r4, %r4, %r4, %r4}, {%f1066, %f1067, %f1068, %f1069, %f1070, %f1071, %f1072, %f1073};
	bar.warp.sync 	-1;
	wmma.mma.sync.aligned.row.col.m16n16k8.f32.tf32.tf32.f32 {%f1082, %f1083, %f1084, %f1085, %f1086, %f1087, %f1088, %f1089}, {%r4, %r4, %r4, %r4}, {%r4, %r4, %r4, %r4}, {%f1074, %f1075, %f1076, %f1077, %f1078, %f1079, %f1080, %f1081};
	bar.warp.sync 	-1;
	wmma.mma.sync.aligned.row.col.m16n16k8.f32.tf32.tf32.f32 {%f1090, %f1091, %f1092, %f1093, %f1094, %f1095, %f1096, %f1097}, {%r4, %r4, %r4, %r4}, {%r4, %r4, %r4, %r4}, {%f1082, %f1083, %f1084, %f1085, %f1086, %f1087, %f1088, %f1089};
	bar.warp.sync 	-1;
	wmma.mma.sync.aligned.row.col.m16n16k8.f32.tf32.tf32.f32 {%f1098, %f1099, %f1100, %f1101, %f1102, %f1103, %f1104, %f1105}, {%r4, %r4, %r4, %r4}, {%r4, %r4, %r4, %r4}, {%f1090, %f1091, %f1092, %f1093, %f1094, %f1095, %f1096, %f1097};
	bar.warp.sync 	-1;
	wmma.mma.sync.aligned.row.col.m16n16k8.f32.tf32.tf32.f32 {%f1106, %f1107, %f1108, %f1109, %f1110, %f1111, %f1112, %f1113}, {%r4, %r4, %r4, %r4}, {%r4, %r4, %r4, %r4}, {%f1098, %f1099, %f1100, %f1101, %f1102, %f1103, %f1104, %f1105};
	bar.warp.sync 	-1;
	wmma.mma.sync.aligned.row.col.m16n16k8.f32.tf32.tf32.f32 {%f1114, %f1115, %f1116, %f1117, %f1118, %f1119, %f1120, %f1121}, {%r4, %r4, %r4, %r4}, {%r4, %r4, %r4, %r4}, {%f1106, %f1107, %f1108, %f1109, %f1110, %f1111, %f1112, %f1113};
	bar.warp.sync 	-1;
	wmma.mma.sync.aligned.row.col.m16n16k8.f32.tf32.tf32.f32 {%f1122, %f1123, %f1124, %f1125, %f1126, %f1127, %f1128, %f1129}, {%r4, %r4, %r4, %r4}, {%r4, %r4, %r4, %r4}, {%f1114, %f1115, %f1116, %f1117, %f1118, %f1119, %f1120, %f1121};
	bar.warp.sync 	-1;
	wmma.mma.sync.aligned.row.col.m16n16k8.f32.tf32.tf32.f32 {%f1130, %f1131, %f1132, %f1133, %f1134, %f1135, %f1136, %f1137}, {%r4, %r4, %r4, %r4}, {%r4, %r4, %r4, %r4}, {%f1122, %f1123, %f1124, %f1125, %f1126, %f1127, %f1128, %f1129};
	bar.warp.sync 	-1;
	wmma.mma.sync.aligned.row.col.m16n16k8.f32.tf32.tf32.f32 {%f1138, %f1139, %f1140, %f1141, %f1142, %f1143, %f1144, %f1145}, {%r4, %r4, %r4, %r4}, {%r4, %r4, %r4, %r4}, {%f1130, %f1131, %f1132, %f1133, %f1134, %f1135, %f1136, %f1137};
	bar.warp.sync 	-1;
	wmma.mma.sync.aligned.row.col.m16n16k8.f32.tf32.tf32.f32 {%f1146, %f1147, %f1148, %f1149, %f1150, %f1151, %f1152, %f1153}, {%r4, %r4, %r4, %r4}, {%r4, %r4, %r4, %r4}, {%f1138, %f1139, %f1140, %f1141, %f1142, %f1143, %f1144, %f1145};
	bar.warp.sync 	-1;
	wmma.mma.sync.aligned.row.col.m16n16k8.f32.tf32.tf32.f32 {%f1154, %f1155, %f1156, %f1157, %f1158, %f1159, %f1160, %f1161}, {%r4, %r4, %r4, %r4}, {%r4, %r4, %r4, %r4}, {%f1146, %f1147, %f1148, %f1149, %f1150, %f1151, %f1152, %f1153};
	bar.warp.sync 	-1;
	wmma.mma.sync.aligned.row.col.m16n16k8.f32.tf32.tf32.f32 {%f1162, %f1163, %f1164, %f1165, %f1166, %f1167, %f1168, %f1169}, {%r4, %r4, %r4, %r4}, {%r4, %r4, %r4, %r4}, {%f1154, %f1155, %f1156, %f1157, %f1158, %f1159, %f1160, %f1161};
	bar.warp.sync 	-1;
	wmma.mma.sync.aligned.row.col.m16n16k8.f32.tf32.tf32.f32 {%f1170, %f1171, %f1172, %f1173, %f1174, %f1175, %f1176, %f1177}, {%r4, %r4, %r4, %r4}, {%r4, %r4, %r4, %r4}, {%f1162, %f1163, %f1164, %f1165, %f1166, %f1167, %f1168, %f1169};
	bar.warp.sync 	-1;
	wmma.mma.sync.aligned.row.col.m16n16k8.f32.tf32.tf32.f32 {%f1178, %f1179, %f1180, %f1181, %f1182, %f1183, %f1184, %f1185}, {%r4, %r4, %r4, %r4}, {%r4, %r4, %r4, %r4}, {%f1170, %f1171, %f1172, %f1173, %f1174, %f1175, %f1176, %f1177};
	bar.warp.sync 	-1;
	wmma.mma.sync.aligned.row.col.m16n16k8.f32.tf32.tf32.f32 {%f1186, %f1187, %f1188, %f1189, %f1190, %f1191, %f1192, %f1193}, {%r4, %r4, %r4, %r4}, {%r4, %r4, %r4, %r4}, {%f1178, %f1179, %f1180, %f1181, %f1182, %f1183, %f1184, %f1185};
	bar.warp.sync 	-1;
	wmma.mma.sync.aligned.row.col.m16n16k8.f32.tf32.tf32.f32 {%f1194, %f1195, %f1196, %f1197, %f1198, %f1199, %f1200, %f1201}, {%r4, %r4, %r4, %r4}, {%r4, %r4, %r4, %r4}, {%f1186, %f1187, %f1188, %f1189, %f1190, %f1191, %f1192, %f1193};
	bar.warp.sync 	-1;
	wmma.mma.sync.aligned.row.col.m16n16k8.f32.tf32.tf32.f32 {%f1202, %f1203, %f1204, %f1205, %f1206, %f1207, %f1208, %f1209}, {%r4, %r4, %r4, %r4}, {%r4, %r4, %r4, %r4}, {%f1194, %f1195, %f1196, %f1197, %f1198, %f1199, %f1200, %f1201};
	bar.warp.sync 	-1;
	wmma.mma.sync.aligned.row.col.m16n16k8.f32.tf32.tf32.f32 {%f1210, %f1211, %f1212, %f1213, %f1214, %f1215, %f1216, %f1217}, {%r4, %r4, %r4, %r4}, {%r4, %r4, %r4, %r4}, {%f1202, %f1203, %f1204, %f1205, %f1206, %f1207, %f1208, %f1209};
	bar.warp.sync 	-1;
	wmma.mma.sync.aligned.row.col.m16n16k8.f32.tf32.tf32.f32 {%f1218, %f1219, %f1220, %f1221, %f1222, %f1223, %f1224, %f1225}, {%r4, %r4, %r4, %r4}, {%r4, %r4, %r4, %r4}, {%f1210, %f1211, %f1212, %f1213, %f1214, %f1215, %f1216, %f1217};
	bar.warp.sync 	-1;
	wmma.mma.sync.aligned.row.col.m16n16k8.f32.tf32.tf32.f32 {%f1226, %f1227, %f1228, %f1229, %f1230, %f1231, %f1232, %f1233}, {%r4, %r4, %r4, %r4}, {%r4, %r4, %r4, %r4}, {%f1218, %f1219, %f1220, %f1221, %f1222, %f1223, %f1224, %f1225};
	bar.warp.sync 	-1;
	wmma.mma.sync.aligned.row.col.m16n16k8.f32.tf32.tf32.f32 {%f1234, %f1235, %f1236, %f1237, %f1238, %f1239, %f1240, %f1241}, {%r4, %r4, %r4, %r4}, {%r4, %r4, %r4, %r4}, {%f1226, %f1227, %f1228, %f1229, %f1230, %f1231, %f1232, %f1233};
	bar.warp.sync 	-1;
	wmma.mma.sync.aligned.row.col.m16n16k8.f32.tf32.tf32.f32 {%f1242, %f1243, %f1244, %f1245, %f1246, %f1247, %f1248, %f1249}, {%r4, %r4, %r4, %r4}, {%r4, %r4, %r4, %r4}, {%f1234, %f1235, %f1236, %f1237, %f1238, %f1239, %f1240, %f1241};
	bar.warp.sync 	-1;
	wmma.mma.sync.aligned.row.col.m16n16k8.f32.tf32.tf32.f32 {%f1250, %f1251, %f1252, %f1253, %f1254, %f1255, %f1256, %f1257}, {%r4, %r4, %r4, %r4}, {%r4, %r4, %r4, %r4}, {%f1242, %f1243, %f1244, %f1245, %f1246, %f1247, %f1248, %f1249};
	bar.warp.sync 	-1;
	wmma.mma.sync.aligned.row.col.m16n16k8.f32.tf32.tf32.f32 {%f1258, %f1259, %f1260, %f1261, %f1262, %f1263, %f1264, %f1265}, {%r4, %r4, %r4, %r4}, {%r4, %r4, %r4, %r4}, {%f1250, %f1251, %f1252, %f1253, %f1254, %f1255, %f1256, %f1257};
	bar.warp.sync 	-1;
	wmma.mma.sync.aligned.row.col.m16n16k8.f32.tf32.tf32.f32 {%f1266, %f1267, %f1268, %f1269, %f1270, %f1271, %f1272, %f1273}, {%r4, %r4, %r4, %r4}, {%r4, %r4, %r4, %r4}, {%f1258, %f1259, %f1260, %f1261, %f1262, %f1263, %f1264, %f1265};
	bar.warp.sync 	-1;
	wmma.mma.sync.aligned.row.col.m16n16k8.f32.tf32.tf32.f32 {%f1274, %f1275, %f1276, %f1277, %f1278, %f1279, %f1280, %f1281}, {%r4, %r4, %r4, %r4}, {%r4, %r4, %r4, %r4}, {%f1266, %f1267, %f1268, %f1269, %f1270, %f1271, %f1272, %f1273};
	bar.warp.sync 	-1;
	wmma.mma.sync.aligned.row.col.m16n16k8.f32.tf32.tf32.f32 {%f1282, %f1283, %f1284, %f1285, %f1286, %f1287, %f1288, %f1289}, {%r4, %r4, %r4, %r4}, {%r4, %r4, %r4, %r4}, {%f1274, %f1275, %f1276, %f1277, %f1278, %f1279, %f1280, %f1281};
	bar.warp.sync 	-1;
	wmma.mma.sync.aligned.row.col.m16n16k8.f32.tf32.tf32.f32 {%f1290, %f1291, %f1292, %f1293, %f1294, %f1295, %f1296, %f1297}, {%r4, %r4, %r4, %r4}, {%r4, %r4, %r4, %r4}, {%f1282, %f1283, %f1284, %f1285, %f1286, %f1287, %f1288, %f1289};
	bar.warp.sync 	-1;
	wmma.mma.sync.aligned.row.col.m16n16k8.f32.tf32.tf32.f32 {%f1298, %f1299, %f1300, %f1301, %f1302, %f1303, %f1304, %f1305}, {%r4, %r4, %r4, %r4}, {%r4, %r4, %r4, %r4}, {%f1290, %f1291, %f1292, %f1293, %f1294, %f1295, %f1296, %f1297};
	bar.warp.sync 	-1;
	wmma.mma.sync.aligned.row.col.m16n16k8.f32.tf32.tf32.f32 {%f1306, %f1307, %f1308, %f1309, %f1310, %f1311, %f1312, %f1313}, {%r4, %r4, %r4, %r4}, {%r4, %r4, %r4, %r4}, {%f1298, %f1299, %f1300, %f1301, %f1302, %f1303, %f1304, %f1305};
	bar.warp.sync 	-1;
	wmma.mma.sync.aligned.row.col.m16n16k8.f32.tf32.tf32.f32 {%f1314, %f1315, %f1316, %f1317, %f1318, %f1319, %f1320, %f1321}, {%r4, %r4, %r4, %r4}, {%r4, %r4, %r4, %r4}, {%f1306, %f1307, %f1308, %f1309, %f1310, %f1311, %f1312, %f1313};
	bar.warp.sync 	-1;
	wmma.mma.sync.aligned.row.col.m16n16k8.f32.tf32.tf32.f32 {%f1322, %f1323, %f1324, %f1325, %f1326, %f1327, %f1328, %f1329}, {%r4, %r4, %r4, %r4}, {%r4, %r4, %r4, %r4}, {%f1314, %f1315, %f1316, %f1317, %f1318, %f1319, %f1320, %f1321};
	bar.warp.sync 	-1;
	wmma.mma.sync.aligned.row.col.m16n16k8.f32.tf32.tf32.f32 {%f1330, %f1331, %f1332, %f1333, %f1334, %f1335, %f1336, %f1337}, {%r4, %r4, %r4, %r4}, {%r4, %r4, %r4, %r4}, {%f1322, %f1323, %f1324, %f1325, %f1326, %f1327, %f1328, %f1329};
	bar.warp.sync 	-1;
	wmma.mma.sync.aligned.row.col.m16n16k8.f32.tf32.tf32.f32 {%f1338, %f1339, %f1340, %f1341, %f1342, %f1343, %f1344, %f1345}, {%r4, %r4, %r4, %r4}, {%r4, %r4, %r4, %r4}, {%f1330, %f1331, %f1332, %f1333, %f1334, %f1335, %f1336, %f1337};
	bar.warp.sync 	-1;
	wmma.mma.sync.aligned.row.col.m16n16k8.f32.tf32.tf32.f32 {%f1346, %f1347, %f1348, %f1349, %f1350, %f1351, %f1352, %f1353}, {%r4, %r4, %r4, %r4}, {%r4, %r4, %r4, %r4}, {%f1338, %f1339, %f1340, %f1341, %f1342, %f1343, %f1344, %f1345};
	bar.warp.sync 	-1;
	wmma.mma.sync.aligned.row.col.m16n16k8.f32.tf32.tf32.f32 {%f1354, %f1355, %f1356, %f1357, %f1358, %f1359, %f1360, %f1361}, {%r4, %r4, %r4, %r4}, {%r4, %r4, %r4, %r4}, {%f1346, %f1347, %f1348, %f1349, %f1350, %f1351, %f1352, %f1353};
	bar.warp.sync 	-1;
	wmma.mma.sync.aligned.row.col.m16n16k8.f32.tf32.tf32.f32 {%f1362, %f1363, %f1364, %f1365, %f1366, %f1367, %f1368, %f1369}, {%r4, %r4, %r4, %r4}, {%r4, %r4, %r4, %r4}, {%f1354, %f1355, %f1356, %f1357, %f1358, %f1359, %f1360, %f1361};
	bar.warp.sync 	-1;
	wmma.mma.sync.aligned.row.col.m16n16k8.f32.tf32.tf32.f32 {%f1370, %f1371, %f1372, %f1373, %f1374, %f1375, %f1376, %f1377}, {%r4, %r4, %r4, %r4}, {%r4, %r4, %r4, %r4}, {%f1362, %f1363, %f1364, %f1365, %f1366, %f1367, %f1368, %f1369};
	bar.warp.sync 	-1;
	wmma.mma.sync.aligned.row.col.m16n16k8.f32.tf32.tf32.f32 {%f1378, %f1379, %f1380, %f1381, %f1382, %f1383, %f1384, %f1385}, {%r4, %r4, %r4, %r4}, {%r4, %r4, %r4, %r4}, {%f1370, %f1371, %f1372, %f1373, %f1374, %f1375, %f1376, %f1377};
	bar.warp.sync 	-1;
	wmma.mma.sync.aligned.row.col.m16n16k8.f32.tf32.tf32.f32 {%f1386, %f1387, %f1388, %f1389, %f1390, %f1391, %f1392, %f1393}, {%r4, %r4, %r4, %r4}, {%r4, %r4, %r4, %r4}, {%f1378, %f1379, %f1380, %f1381, %f1382, %f1383, %f1384, %f1385};
	bar.warp.sync 	-1;
	wmma.mma.sync.aligned.row.col.m16n16k8.f32.tf32.tf32.f32 {%f1394, %f1395, %f1396, %f1397, %f1398, %f1399, %f1400, %f1401}, {%r4, %r4, %r4, %r4}, {%r4, %r4, %r4, %r4}, {%f1386, %f1387, %f1388, %f1389, %f1390, %f1391, %f1392, %f1393};
	bar.warp.sync 	-1;
	wmma.mma.sync.aligned.row.col.m16n16k8.f32.tf32.tf32.f32 {%f1402, %f1403, %f1404, %f1405, %f1406, %f1407, %f1408, %f1409}, {%r4, %r4, %r4, %r4}, {%r4, %r4, %r4, %r4}, {%f1394, %f1395, %f1396, %f1397, %f1398, %f1399, %f1400, %f1401};
	bar.warp.sync 	-1;
	wmma.mma.sync.aligned.row.col.m16n16k8.f32.tf32.tf32.f32 {%f1410, %f1411, %f1412, %f1413, %f1414, %f1415, %f1416, %f1417}, {%r4, %r4, %r4, %r4}, {%r4, %r4, %r4, %r4}, {%f1402, %f1403, %f1404, %f1405, %f1406, %f1407, %f1408, %f1409};
	bar.warp.sync 	-1;
	wmma.mma.sync.aligned.row.col.m16n16k8.f32.tf32.tf32.f32 {%f1418, %f1419, %f1420, %f1421, %f1422, %f1423, %f1424, %f1425}, {%r4, %r4, %r4, %r4}, {%r4, %r4, %r4, %r4}, {%f1410, %f1411, %f1412, %f1413, %f1414, %f1415, %f1416, %f1417};
	bar.warp.sync 	-1;
	wmma.mma.sync.aligned.row.col.m16n16k8.f32.tf32.tf32.f32 {%f1426, %f1427, %f1428, %f1429, %f1430, %f1431, %f1432, %f1433}, {%r4, %r4, %r4, %r4}, {%r4, %r4, %r4, %r4}, {%f1418, %f1419, %f1420, %f1421, %f1422, %f1423, %f1424, %f1425};
	bar.warp.sync 	-1;
	wmma.mma.sync.aligned.row.col.m16n16k8.f32.tf32.tf32.f32 {%f1434, %f1435, %f1436, %f1437, %f1438, %f1439, %f1440, %f1441}, {%r4, %r4, %r4, %r4}, {%r4, %r4, %r4, %r4}, {%f1426, %f1427, %f1428, %f1429, %f1430, %f1431, %f1432, %f1433};
	bar.warp.sync 	-1;
	wmma.mma.sync.aligned.row.col.m16n16k8.f32.tf32.tf32.f32 {%f1442, %f1443, %f1444, %f1445, %f1446, %f1447, %f1448, %f1449}, {%r4, %r4, %r4, %r4}, {%r4, %r4, %r4, %r4}, {%f1434, %f1435, %f1436, %f1437, %f1438, %f1439, %f1440, %f1441};
	bar.warp.sync 	-1;
	wmma.mma.sync.aligned.row.col.m16n16k8.f32.tf32.tf32.f32 {%f1450, %f1451, %f1452, %f1453, %f1454, %f1455, %f1456, %f1457}, {%r4, %r4, %r4, %r4}, {%r4, %r4, %r4, %r4}, {%f1442, %f1443, %f1444, %f1445, %f1446, %f1447, %f1448, %f1449};
	bar.warp.sync 	-1;
	wmma.mma.sync.aligned.row.col.m16n16k8.f32.tf32.tf32.f32 {%f1458, %f1459, %f1460, %f1461, %f1462, %f1463, %f1464, %f1465}, {%r4, %r4, %r4, %r4}, {%r4, %r4, %r4, %r4}, {%f1450, %f1451, %f1452, %f1453, %f1454, %f1455, %f1456, %f1457};
	bar.warp.sync 	-1;
	wmma.mma.sync.aligned.row.col.m16n16k8.f32.tf32.tf32.f32 {%f1466, %f1467, %f1468, %f1469, %f1470, %f1471, %f1472, %f1473}, {%r4, %r4, %r4, %r4}, {%r4, %r4, %r4, %r4}, {%f1458, %f1459, %f1460, %f1461, %f1462, %f1463, %f1464, %f1465};
	bar.warp.sync 	-1;
	wmma.mma.sync.aligned.row.col.m16n16k8.f32.tf32.tf32.f32 {%f1474, %f1475, %f1476, %f1477, %f1478, %f1479, %f1480, %f1481}, {%r4, %r4, %r4, %r4}, {%r4, %r4, %r4, %r4}, {%f1466, %f1467, %f1468, %f1469, %f1470, %f1471, %f1472, %f1473};
	bar.warp.sync 	-1;
	wmma.mma.sync.aligned.row.col.m16n16k8.f32.tf32.tf32.f32 {%f1482, %f1483, %f1484, %f1485, %f1486, %f1487, %f1488, %f1489}, {%r4, %r4, %r4, %r4}, {%r4, %r4, %r4, %r4}, {%f1474, %f1475, %f1476, %f1477, %f1478, %f1479, %f1480, %f1481};
	bar.warp.sync 	-1;
	wmma.mma.sync.aligned.row.col.m16n16k8.f32.tf32.tf32.f32 {%f1490, %f1491, %f1492, %f1493, %f1494, %f1495, %f1496, %f1497}, {%r4, %r4, %r4, %r4}, {%r4, %r4, %r4, %r4}, {%f1482, %f1483, %f1484, %f1485, %f1486, %f1487, %f1488, %f1489};
	bar.warp.sync 	-1;
	wmma.mma.sync.aligned.row.col.m16n16k8.f32.tf32.tf32.f32 {%f1498, %f1499, %f1500, %f1501, %f1502, %f1503, %f1504, %f1505}, {%r4, %r4, %r4, %r4}, {%r4, %r4, %r4, %r4}, {%f1490, %f1491, %f1492, %f1493, %f1494, %f1495, %f1496, %f1497};
	bar.warp.sync 	-1;
	wmma.mma.sync.aligned.row.col.m16n16k8.f32.tf32.tf32.f32 {%f1506, %f1507, %f1508, %f1509, %f1510, %f1511, %f1512, %f1513}, {%r4, %r4, %r4, %r4}, {%r4, %r4, %r4, %r4}, {%f1498, %f1499, %f1500, %f1501, %f1502, %f1503, %f1504, %f1505};
	bar.warp.sync 	-1;
	wmma.mma.sync.aligned.row.col.m16n16k8.f32.tf32.tf32.f32 {%f1514, %f1515, %f1516, %f1517, %f1518, %f1519, %f1520, %f1521}, {%r4, %r4, %r4, %r4}, {%r4, %r4, %r4, %r4}, {%f1506, %f1507, %f1508, %f1509, %f1510, %f1511, %f1512, %f1513};
	bar.warp.sync 	-1;
	wmma.mma.sync.aligned.row.col.m16n16k8.f32.tf32.tf32.f32 {%f1522, %f1523, %f1524, %f1525, %f1526, %f1527, %f1528, %f1529}, {%r4, %r4, %r4, %r4}, {%r4, %r4, %r4, %r4}, {%f1514, %f1515, %f1516, %f1517, %f1518, %f1519, %f1520, %f1521};
	bar.warp.sync 	-1;
	wmma.mma.sync.aligned.row.col.m16n16k8.f32.tf32.tf32.f32 {%f1530, %f1531, %f1532, %f1533, %f1534, %f1535, %f1536, %f1537}, {%r4, %r4, %r4, %r4}, {%r4, %r4, %r4, %r4}, {%f1522, %f1523, %f1524, %f1525, %f1526, %f1527, %f1528, %f1529};
	bar.warp.sync 	-1;
	wmma.mma.sync.aligned.row.col.m16n16k8.f32.tf32.tf32.f32 {%f1538, %f1539, %f1540, %f1541, %f1542, %f1543, %f1544, %f1545}, {%r4, %r4, %r4, %r4}, {%r4, %r4, %r4, %r4}, {%f1530, %f1531, %f1532, %f1533, %f1534, %f1535, %f1536, %f1537};
	bar.warp.sync 	-1;
	wmma.mma.sync.aligned.row.col.m16n16k8.f32.tf32.tf32.f32 {%f1546, %f1547, %f1548, %f1549, %f1550, %f1551, %f1552, %f1553}, {%r4, %r4, %r4, %r4}, {%r4, %r4, %r4, %r4}, {%f1538, %f1539, %f1540, %f1541, %f1542, %f1543, %f1544, %f1545};
	bar.warp.sync 	-1;
	wmma.mma.sync.aligned.row.col.m16n16k8.f32.tf32.tf32.f32 {%f1554, %f1555, %f1556, %f1557, %f1558, %f1559, %f1560, %f1561}, {%r4, %r4, %r4, %r4}, {%r4, %r4, %r4, %r4}, {%f1546, %f1547, %f1548, %f1549, %f1550, %f1551, %f1552, %f1553};
	bar.warp.sync 	-1;
	wmma.mma.sync.aligned.row.col.m16n16k8.f32.tf32.tf32.f32 {%f1562, %f1563, %f1564, %f1565, %f1566, %f1567, %f1568, %f1569}, {%r4, %r4, %r4, %r4}, {%r4, %r4, %r4, %r4}, {%f1554, %f1555, %f1556, %f1557, %f1558, %f1559, %f1560, %f1561};
	bar.warp.sync 	-1;
	wmma.mma.sync.aligned.row.col.m16n16k8.f32.tf32.tf32.f32 {%f1570, %f1571, %f1572, %f1573, %f1574, %f1575, %f1576, %f1577}, {%r4, %r4, %r4, %r4}, {%r4, %r4, %r4, %r4}, {%f1562, %f1563, %f1564, %f1565, %f1566, %f1567, %f1568, %f1569};
	bar.warp.sync 	-1;
	wmma.mma.sync.aligned.row.col.m16n16k8.f32.tf32.tf32.f32 {%f1578, %f1579, %f1580, %f1581, %f1582, %f1583, %f1584, %f1585}, {%r4, %r4, %r4, %r4}, {%r4, %r4, %r4, %r4}, {%f1570, %f1571, %f1572, %f1573, %f1574, %f1575, %f1576, %f1577};
	bar.warp.sync 	-1;
	wmma.mma.sync.aligned.row.col.m16n16k8.f32.tf32.tf32.f32 {%f1586, %f1587, %f1588, %f1589, %f1590, %f1591, %f1592, %f1593}, {%r4, %r4, %r4, %r4}, {%r4, %r4, %r4, %r4}, {%f1578, %f1579, %f1580, %f1581, %f1582, %f1583, %f1584, %f1585};
	bar.warp.sync 	-1;
	wmma.mma.sync.aligned.row.col.m16n16k8.f32.tf32.tf32.f32 {%f1594, %f1595, %f1596, %f1597, %f1598, %f1599, %f1600, %f1601}, {%r4, %r4, %r4, %r4}, {%r4, %r4, %r4, %r4}, {%f1586, %f1587, %f1588, %f1589, %f1590, %f1591, %f1592, %f1593};
	bar.warp.sync 	-1;
	wmma.mma.sync.aligned.row.col.m16n16k8.f32.tf32.tf32.f32 {%f1602, %f1603, %f1604, %f1605, %f1606, %f1607, %f1608, %f1609}, {%r4, %r4, %r4, %r4}, {%r4, %r4, %r4, %r4}, {%f1594, %f1595, %f1596, %f1597, %f1598, %f1599, %f1600, %f1601};
	bar.warp.sync 	-1;
	wmma.mma.sync.aligned.row.col.m16n16k8.f32.tf32.tf32.f32 {%f1610, %f1611, %f1612, %f1613, %f1614, %f1615, %f1616, %f1617}, {%r4, %r4, %r4, %r4}, {%r4, %r4, %r4, %r4}, {%f1602, %f1603, %f1604, %f1605, %f1606, %f1607, %f1608, %f1609};
	bar.warp.sync 	-1;
	wmma.mma.sync.aligned.row.col.m16n16k8.f32.tf32.tf32.f32 {%f1618, %f1619, %f1620, %f1621, %f1622, %f1623, %f1624, %f1625}, {%r4, %r4, %r4, %r4}, {%r4, %r4, %r4, %r4}, {%f1610, %f1611, %f1612, %f1613, %f1614, %f1615, %f1616, %f1617};
	bar.warp.sync 	-1;
	wmma.mma.sync.aligned.row.col.m16n16k8.f32.tf32.tf32.f32 {%f1626, %f1627, %f1628, %f1629, %f1630, %f1631, %f1632, %f1633}, {%r4, %r4, %r4, %r4}, {%r4, %r4, %r4, %r4}, {%f1618, %f1619, %f1620, %f1621, %f1622, %f1623, %f1624, %f1625};
	bar.warp.sync 	-1;
	wmma.mma.sync.aligned.row.col.m16n16k8.f32.tf32.tf32.f32 {%f1634, %f1635, %f1636, %f1637, %f1638, %f1639, %f1640, %f1641}, {%r4, %r4, %r4, %r4}, {%r4, %r4, %r4, %r4}, {%f1626, %f1627, %f1628, %f1629, %f1630, %f1631, %f1632, %f1633};
	bar.warp.sync 	-1;
	wmma.mma.sync.aligned.row.col.m16n16k8.f32.tf32.tf32.f32 {%f1642, %f1643, %f1644, %f1645, %f1646, %f1647, %f1648, %f1649}, {%r4, %r4, %r4, %r4}, {%r4, %r4, %r4, %r4}, {%f1634, %f1635, %f1636, %f1637, %f1638, %f1639, %f1640, %f1641};
	bar.warp.sync 	-1;
	wmma.mma.sync.aligned.row.col.m16n16k8.f32.tf32.tf32.f32 {%f1650, %f1651, %f1652, %f1653, %f1654, %f1655, %f1656, %f1657}, {%r4, %r4, %r4, %r4}, {%r4, %r4, %r4, %r4}, {%f1642, %f1643, %f1644, %f1645, %f1646, %f1647, %f1648, %f1649};
	bar.warp.sync 	-1;
	wmma.mma.sync.aligned.row.col.m16n16k8.f32.tf32.tf32.f32 {%f1658, %f1659, %f1660, %f1661, %f1662, %f1663, %f1664, %f1665}, {%r4, %r4, %r4, %r4}, {%r4, %r4, %r4, %r4}, {%f1650, %f1651, %f1652, %f1653, %f1654, %f1655, %f1656, %f1657};
	bar.warp.sync 	-1;
	wmma.mma.sync.aligned.row.col.m16n16k8.f32.tf32.tf32.f32 {%f1666, %f1667, %f1668, %f1669, %f1670, %f1671, %f1672, %f1673}, {%r4, %r4, %r4, %r4}, {%r4, %r4, %r4, %r4}, {%f1658, %f1659, %f1660, %f1661, %f1662, %f1663, %f1664, %f1665};
	bar.warp.sync 	-1;
	wmma.mma.sync.aligned.row.col.m16n16k8.f32.tf32.tf32.f32 {%f1674, %f1675, %f1676, %f1677, %f1678, %f1679, %f1680, %f1681}, {%r4, %r4, %r4, %r4}, {%r4, %r4, %r4, %r4}, {%f1666, %f1667, %f1668, %f1669, %f1670, %f1671, %f1672, %f1673};
	bar.warp.sync 	-1;
	wmma.mma.sync.aligned.row.col.m16n16k8.f32.tf32.tf32.f32 {%f1682, %f1683, %f1684, %f1685, %f1686, %f1687, %f1688, %f1689}, {%r4, %r4, %r4, %r4}, {%r4, %r4, %r4, %r4}, {%f1674, %f1675, %f1676, %f1677, %f1678, %f1679, %f1680, %f1681};
	bar.warp.sync 	-1;
	wmma.mma.sync.aligned.row.col.m16n16k8.f32.tf32.tf32.f32 {%f1690, %f1691, %f1692, %f1693, %f1694, %f1695, %f1696, %f1697}, {%r4, %r4, %r4, %r4}, {%r4, %r4, %r4, %r4}, {%f1682, %f1683, %f1684, %f1685, %f1686, %f1687, %f1688, %f1689};
	bar.warp.sync 	-1;
	wmma.mma.sync.aligned.row.col.m16n16k8.f32.tf32.tf32.f32 {%f1698, %f1699, %f1700, %f1701, %f1702, %f1703, %f1704, %f1705}, {%r4, %r4, %r4, %r4}, {%r4, %r4, %r4, %r4}, {%f1690, %f1691, %f1692, %f1693, %f1694, %f1695, %f1696, %f1697};
	bar.warp.sync 	-1;
	wmma.mma.sync.aligned.row.col.m16n16k8.f32.tf32.tf32.f32 {%f1706, %f1707, %f1708, %f1709, %f1710, %f1711, %f1712, %f1713}, {%r4, %r4, %r4, %r4}, {%r4, %r4, %r4, %r4}, {%f1698, %f1699, %f1700, %f1701, %f1702, %f1703, %f1704, %f1705};
	bar.warp.sync 	-1;
	wmma.mma.sync.aligned.row.col.m16n16k8.f32.tf32.tf32.f32 {%f1714, %f1715, %f1716, %f1717, %f1718, %f1719, %f1720, %f1721}, {%r4, %r4, %r4, %r4}, {%r4, %r4, %r4, %r4}, {%f1706, %f1707, %f1708, %f1709, %f1710, %f1711, %f1712, %f1713};
	bar.warp.sync 	-1;
	wmma.mma.sync.aligned.row.col.m16n16k8.f32.tf32.tf32.f32 {%f1722, %f1723, %f1724, %f1725, %f1726, %f1727, %f1728, %f1729}, {%r4, %r4, %r4, %r4}, {%r4, %r4, %r4, %r4}, {%f1714, %f1715, %f1716, %f1717, %f1718, %f1719, %f1720, %f1721};
	bar.warp.sync 	-1;
	wmma.mma.sync.aligned.row.col.m16n16k8.f32.tf32.tf32.f32 {%f1730, %f1731, %f1732, %f1733, %f1734, %f1735, %f1736, %f1737}, {%r4, %r4, %r4, %r4}, {%r4, %r4, %r4, %r4}, {%f1722, %f1723, %f1724, %f1725, %f1726, %f1727, %f1728, %f1729};
	bar.warp.sync 	-1;
	wmma.mma.sync.aligned.row.col.m16n16k8.f32.tf32.tf32.f32 {%f1738, %f1739, %f1740, %f1741, %f1742, %f1743, %f1744, %f1745}, {%r4, %r4, %r4, %r4}, {%r4, %r4, %r4, %r4}, {%f1730, %f1731, %f1732, %f1733, %f1734, %f1735, %f1736, %f1737};
	bar.warp.sync 	-1;
	wmma.mma.sync.aligned.row.col.m16n16k8.f32.tf32.tf32.f32 {%f1746, %f1747, %f1748, %f1749, %f1750, %f1751, %f1752, %f1753}, {%r4, %r4, %r4, %r4}, {%r4, %r4, %r4, %r4}, {%f1738, %f1739, %f1740, %f1741, %f1742, %f1743, %f1744, %f1745};
	bar.warp.sync 	-1;
	wmma.mma.sync.aligned.row.col.m16n16k8.f32.tf32.tf32.f32 {%f1754, %f1755, %f1756, %f1757, %f1758, %f1759, %f1760, %f1761}, {%r4, %r4, %r4, %r4}, {%r4, %r4, %r4, %r4}, {%f1746, %f1747, %f1748, %f1749, %f1750, %f1751, %f1752, %f1753};
	bar.warp.sync 	-1;
	wmma.mma.sync.aligned.row.col.m16n16k8.f32.tf32.tf32.f32 {%f1762, %f1763, %f1764, %f1765, %f1766, %f1767, %f1768, %f1769}, {%r4, %r4, %r4, %r4}, {%r4, %r4, %r4, %r4}, {%f1754, %f1755, %f1756, %f1757, %f1758, %f1759, %f1760, %f1761};
	bar.warp.sync 	-1;
	wmma.mma.sync.aligned.row.col.m16n16k8.f32.tf32.tf32.f32 {%f1770, %f1771, %f1772, %f1773, %f1774, %f1775, %f1776, %f1777}, {%r4, %r4, %r4, %r4}, {%r4, %r4, %r4, %r4}, {%f1762, %f1763, %f1764, %f1765, %f1766, %f1767, %f1768, %f1769};
	bar.warp.sync 	-1;
	wmma.mma.sync.aligned.row.col.m16n16k8.f32.tf32.tf32.f32 {%f1778, %f1779, %f1780, %f1781, %f1782, %f1783, %f1784, %f1785}, {%r4, %r4, %r4, %r4}, {%r4, %r4, %r4, %r4}, {%f1770, %f1771, %f1772, %f1773, %f1774, %f1775, %f1776, %f1777};
	bar.warp.sync 	-1;
	wmma.mma.sync.aligned.row.col.m16n16k8.f32.tf32.tf32.f32 {%f1786, %f1787, %f1788, %f1789, %f1790, %f1791, %f1792, %f1793}, {%r4, %r4, %r4, %r4}, {%r4, %r4, %r4, %r4}, {%f1778, %f1779, %f1780, %f1781, %f1782, %f1783, %f1784, %f1785};
	bar.warp.sync 	-1;
	wmma.mma.sync.aligned.row.col.m16n16k8.f32.tf32.tf32.f32 {%f1794, %f1795, %f1796, %f1797, %f1798, %f1799, %f1800, %f1801}, {%r4, %r4, %r4, %r4}, {%r4, %r4, %r4, %r4}, {%f1786, %f1787, %f1788, %f1789, %f1790, %f1791, %f1792, %f1793};
	bar.warp.sync 	-1;
	wmma.mma.sync.aligned.row.col.m16n16k8.f32.tf32.tf32.f32 {%f1802, %f1803, %f1804, %f1805, %f1806, %f1807, %f1808, %f1809}, {%r4, %r4, %r4, %r4}, {%r4, %r4, %r4, %r4}, {%f1794, %f1795, %f1796, %f1797, %f1798, %f1799, %f1800, %f1801};
	bar.warp.sync 	-1;
	wmma.mma.sync.aligned.row.col.m16n16k8.f32.tf32.tf32.f32 {%f1810, %f1811, %f1812, %f1813, %f1814, %f1815, %f1816, %f1817}, {%r4, %r4, %r4, %r4}, {%r4, %r4, %r4, %r4}, {%f1802, %f1803, %f1804, %f1805, %f1806, %f1807, %f1808, %f1809};
	bar.warp.sync 	-1;
	wmma.mma.sync.aligned.row.col.m16n16k8.f32.tf32.tf32.f32 {%f1818, %f1819, %f1820, %f1821, %f1822, %f1823, %f1824, %f1825}, {%r4, %r4, %r4, %r4}, {%r4, %r4, %r4, %r4}, {%f1810, %f1811, %f1812, %f1813, %f1814, %f1815, %f1816, %f1817};
	bar.warp.sync 	-1;
	wmma.mma.sync.aligned.row.col.m16n16k8.f32.tf32.tf32.f32 {%f1826, %f1827, %f1828, %f1829, %f1830, %f1831, %f1832, %f1833}, {%r4, %r4, %r4, %r4}, {%r4, %r4, %r4, %r4}, {%f1818, %f1819, %f1820, %f1821, %f1822, %f1823, %f1824, %f1825};
	bar.warp.sync 	-1;
	wmma.mma.sync.aligned.row.col.m16n16k8.f32.tf32.tf32.f32 {%f1834, %f1835, %f1836, %f1837, %f1838, %f1839, %f1840, %f1841}, {%r4, %r4, %r4, %r4}, {%r4, %r4, %r4, %r4}, {%f1826, %f1827, %f1828, %f1829, %f1830, %f1831, %f1832, %f1833};
	bar.warp.sync 	-1;
	wmma.mma.sync.aligned.row.col.m16n16k8.f32.tf32.tf32.f32 {%f1842, %f1843, %f1844, %f1845, %f1846, %f1847, %f1848, %f1849}, {%r4, %r4, %r4, %r4}, {%r4, %r4, %r4, %r4}, {%f1834, %f1835, %f1836, %f1837, %f1838, %f1839, %f1840, %f1841};
	bar.warp.sync 	-1;
	wmma.mma.sync.aligned.row.col.m16n16k8.f32.tf32.tf32.f32 {%f1850, %f1851, %f1852, %f1853, %f1854, %f1855, %f1856, %f1857}, {%r4, %r4, %r4, %r4}, {%r4, %r4, %r4, %r4}, {%f1842, %f1843, %f1844, %f1845, %f1846, %f1847, %f1848, %f1849};
	bar.warp.sync 	-1;
	wmma.mma.sync.aligned.row.col.m16n16k8.f32.tf32.tf32.f32 {%f1858, %f1859, %f1860, %f1861, %f1862, %f1863, %f1864, %f1865}, {%r4, %r4, %r4, %r4}, {%r4, %r4, %r4, %r4}, {%f1850, %f1851, %f1852, %f1853, %f1854, %f1855, %f1856, %f1857};
	bar.warp.sync 	-1;
	wmma.mma.sync.aligned.row.col.m16n16k8.f32.tf32.tf32.f32 {%f1866, %f1867, %f1868, %f1869, %f1870, %f1871, %f1872, %f1873}, {%r4, %r4, %r4, %r4}, {%r4, %r4, %r4, %r4}, {%f1858, %f1859, %f1860, %f1861, %f1862, %f1863, %f1864, %f1865};
	bar.warp.sync 	-1;
	wmma.mma.sync.aligned.row.col.m16n16k8.f32.tf32.tf32.f32 {%f1874, %f1875, %f1876, %f1877, %f1878, %f1879, %f1880, %f1881}, {%r4, %r4, %r4, %r4}, {%r4, %r4, %r4, %r4}, {%f1866, %f1867, %f1868, %f1869, %f1870, %f1871, %f1872, %f1873};
	bar.warp.sync 	-1;
	wmma.mma.sync.aligned.row.col.m16n16k8.f32.tf32.tf32.f32 {%f1882, %f1883, %f1884, %f1885, %f1886, %f1887, %f1888, %f1889}, {%r4, %r4, %r4, %r4}, {%r4, %r4, %r4, %r4}, {%f1874, %f1875, %f1876, %f1877, %f1878, %f1879, %f1880, %f1881};
	bar.warp.sync 	-1;
	wmma.mma.sync.aligned.row.col.m16n16k8.f32.tf32.tf32.f32 {%f1890, %f1891, %f1892, %f1893, %f1894, %f1895, %f1896, %f1897}, {%r4, %r4, %r4, %r4}, {%r4, %r4, %r4, %r4}, {%f1882, %f1883, %f1884, %f1885, %f1886, %f1887, %f1888, %f1889};
	bar.warp.sync 	-1;
	wmma.mma.sync.aligned.row.col.m16n16k8.f32.tf32.tf32.f32 {%f1898, %f1899, %f1900, %f1901, %f1902, %f1903, %f1904, %f1905}, {%r4, %r4, %r4, %r4}, {%r4, %r4, %r4, %r4}, {%f1890, %f1891, %f1892, %f1893, %f1894, %f1895, %f1896, %f1897};
	bar.warp.sync 	-1;
	wmma.mma.sync.aligned.row.col.m16n16k8.f32.tf32.tf32.f32 {%f1906, %f1907, %f1908, %f1909, %f1910, %f1911, %f1912, %f1913}, {%r4, %r4, %r4, %r4}, {%r4, %r4, %r4, %r4}, {%f1898, %f1899, %f1900, %f1901, %f1902, %f1903, %f1904, %f1905};
	bar.warp.sync 	-1;
	wmma.mma.sync.aligned.row.col.m16n16k8.f32.tf32.tf32.f32 {%f1914, %f1915, %f1916, %f1917, %f1918, %f1919, %f1920, %f1921}, {%r4, %r4, %r4, %r4}, {%r4, %r4, %r4, %r4}, {%f1906, %f1907, %f1908, %f1909, %f1910, %f1911, %f1912, %f1913};
	bar.warp.sync 	-1;
	wmma.mma.sync.aligned.row.col.m16n16k8.f32.tf32.tf32.f32 {%f1922, %f1923, %f1924, %f1925, %f1926, %f1927, %f1928, %f1929}, {%r4, %r4, %r4, %r4}, {%r4, %r4, %r4, %r4}, {%f1914, %f1915, %f1916, %f1917, %f1918, %f1919, %f1920, %f1921};
	bar.warp.sync 	-1;
	wmma.mma.sync.aligned.row.col.m16n16k8.f32.tf32.tf32.f32 {%f1930, %f1931, %f1932, %f1933, %f1934, %f1935, %f1936, %f1937}, {%r4, %r4, %r4, %r4}, {%r4, %r4, %r4, %r4}, {%f1922, %f1923, %f1924, %f1925, %f1926, %f1927, %f1928, %f1929};
	bar.warp.sync 	-1;
	wmma.mma.sync.aligned.row.col.m16n16k8.f32.tf32.tf32.f32 {%f1938, %f1939, %f1940, %f1941, %f1942, %f1943, %f1944, %f1945}, {%r4, %r4, %r4, %r4}, {%r4, %r4, %r4, %r4}, {%f1930, %f1931, %f1932, %f1933, %f1934, %f1935, %f1936, %f1937};
	bar.warp.sync 	-1;
	wmma.mma.sync.aligned.row.col.m16n16k8.f32.tf32.tf32.f32 {%f1946, %f1947, %f1948, %f1949, %f1950, %f1951, %f1952, %f1953}, {%r4, %r4, %r4, %r4}, {%r4, %r4, %r4, %r4}, {%f1938, %f1939, %f1940, %f1941, %f1942, %f1943, %f1944, %f1945};
	bar.warp.sync 	-1;
	wmma.mma.sync.aligned.row.col.m16n16k8.f32.tf32.tf32.f32 {%f1954, %f1955, %f1956, %f1957, %f1958, %f1959, %f1960, %f1961}, {%r4, %r4, %r4, %r4}, {%r4, %r4, %r4, %r4}, {%f1946, %f1947, %f1948, %f1949, %f1950, %f1951, %f1952, %f1953};
	bar.warp.sync 	-1;
	wmma.mma.sync.aligned.row.col.m16n16k8.f32.tf32.tf32.f32 {%f1962, %f1963, %f1964, %f1965, %f1966, %f1967, %f1968, %f1969}, {%r4, %r4, %r4, %r4}, {%r4, %r4, %r4, %r4}, {%f1954, %f1955, %f1956, %f1957, %f1958, %f1959, %f1960, %f1961};
	bar.warp.sync 	-1;
	wmma.mma.sync.aligned.row.col.m16n16k8.f32.tf32.tf32.f32 {%f1970, %f1971, %f1972, %f1973, %f1974, %f1975, %f1976, %f1977}, {%r4, %r4, %r4, %r4}, {%r4, %r4, %r4, %r4}, {%f1962, %f1963, %f1964, %f1965, %f1966, %f1967, %f1968, %f1969};
	bar.warp.sync 	-1;
	wmma.mma.sync.aligned.row.col.m16n16k8.f32.tf32.tf32.f32 {%f1978, %f1979, %f1980, %f1981, %f1982, %f1983, %f1984, %f1985}, {%r4, %r4, %r4, %r4}, {%r4, %r4, %r4, %r4}, {%f1970, %f1971, %f1972, %f1973, %f1974, %f1975, %f1976, %f1977};
	bar.warp.sync 	-1;
	wmma.mma.sync.aligned.row.col.m16n16k8.f32.tf32.tf32.f32 {%f1986, %f1987, %f1988, %f1989, %f1990, %f1991, %f1992, %f1993}, {%r4, %r4, %r4, %r4}, {%r4, %r4, %r4, %r4}, {%f1978, %f1979, %f1980, %f1981, %f1982, %f1983, %f1984, %f1985};
	bar.warp.sync 	-1;
	wmma.mma.sync.aligned.row.col.m16n16k8.f32.tf32.tf32.f32 {%f1994, %f1995, %f1996, %f1997, %f1998, %f1999, %f2000, %f2001}, {%r4, %r4, %r4, %r4}, {%r4, %r4, %r4, %r4}, {%f1986, %f1987, %f1988, %f1989, %f1990, %f1991, %f1992, %f1993};
	bar.warp.sync 	-1;
	wmma.mma.sync.aligned.row.col.m16n16k8.f32.tf32.tf32.f32 {%f2002, %f2003, %f2004, %f2005, %f2006, %f2007, %f2008, %f2009}, {%r4, %r4, %r4, %r4}, {%r4, %r4, %r4, %r4}, {%f1994, %f1995, %f1996, %f1997, %f1998, %f1999, %f2000, %f2001};
	bar.warp.sync 	-1;
	wmma.mma.sync.aligned.row.col.m16n16k8.f32.tf32.tf32.f32 {%f2010, %f2011, %f2012, %f2013, %f2014, %f2015, %f2016, %f2017}, {%r4, %r4, %r4, %r4}, {%r4, %r4, %r4, %r4}, {%f2002, %f2003, %f2004, %f2005, %f2006, %f2007, %f2008, %f2009};
	bar.warp.sync 	-1;
	wmma.mma.sync.aligned.row.col.m16n16k8.f32.tf32.tf32.f32 {%f2018, %f2019, %f2020, %f2021, %f2022, %f2023, %f2024, %f2025}, {%r4, %r4, %r4, %r4}, {%r4, %r4, %r4, %r4}, {%f2010, %f2011, %f2012, %f2013, %f2014, %f2015, %f2016, %f2017};
	bar.warp.sync 	-1;
	wmma.mma.sync.aligned.row.col.m16n16k8.f32.tf32.tf32.f32 {%f2026, %f2027, %f2028, %f2029, %f2030, %f2031, %f2032, %f2033}, {%r4, %r4, %r4, %r4}, {%r4, %r4, %r4, %r4}, {%f2018, %f2019, %f2020, %f2021, %f2022, %f2023, %f2024, %f2025};
	bar.warp.sync 	-1;
	wmma.mma.sync.aligned.row.col.m16n16k8.f32.tf32.tf32.f32 {%f2034, %f2035, %f2036, %f2037, %f2038, %f2039, %f2040, %f2041}, {%r4, %r4, %r4, %r4}, {%r4, %r4, %r4, %r4}, {%f2026, %f2027, %f2028, %f2029, %f2030, %f2031, %f2032, %f2033};
	bar.warp.sync 	-1;
	wmma.mma.sync.aligned.row.col.m16n16k8.f32.tf32.tf32.f32 {%f2042, %f2043, %f2044, %f2045, %f2046, %f2047, %f2048, %f2049}, {%r4, %r4, %r4, %r4}, {%r4, %r4, %r4, %r4}, {%f2034, %f2035, %f2036, %f2037, %f2038, %f2039, %f2040, %f2041};
	bar.warp.sync 	-1;
	wmma.mma.sync.aligned.row.col.m16n16k8.f32.tf32.tf32.f32 {%f2050, %f2051, %f2052, %f2053, %f2054, %f2055, %f2056, %f2057}, {%r4, %r4, %r4, %r4}, {%r4, %r4, %r4, %r4}, {%f2042, %f2043, %f2044, %f2045, %f2046, %f2047, %f2048, %f2049};
	bar.warp.sync 	-1;
	wmma.mma.sync.aligned.row.col.m16n16k8.f32.tf32.tf32.f32 {%f2058, %f2059, %f2060, %f2061, %f2062, %f2063, %f2064, %f2065}, {%r4, %r4, %r4, %r4}, {%r4, %r4, %r4, %r4}, {%f2050, %f2051, %f2052, %f2053, %f2054, %f2055, %f2056, %f2057};
	bar.warp.sync 	-1;
	wmma.mma.sync.aligned.row.col.m16n16k8.f32.tf32.tf32.f32 {%f2066, %f2067, %f2068, %f2069, %f2070, %f2071, %f2072, %f2073}, {%r4, %r4, %r4, %r4}, {%r4, %r4, %r4, %r4}, {%f2058, %f2059, %f2060, %f2061, %f2062, %f2063, %f2064, %f2065};
	bar.warp.sync 	-1;
	wmma.mma.sync.aligned.row.col.m16n16k8.f32.tf32.tf32.f32 {%f2074, %f2075, %f2076, %f2077, %f2078, %f2079, %f2080, %f2081}, {%r4, %r4, %r4, %r4}, {%r4, %r4, %r4, %r4}, {%f2066, %f2067, %f2068, %f2069, %f2070, %f2071, %f2072, %f2073};
	bar.warp.sync 	-1;
	wmma.mma.sync.aligned.row.col.m16n16k8.f32.tf32.tf32.f32 {%f2082, %f2083, %f2084, %f2085, %f2086, %f2087, %f2088, %f2089}, {%r4, %r4, %r4, %r4}, {%r4, %r4, %r4, %r4}, {%f2074, %f2075, %f2076, %f2077, %f2078, %f2079, %f2080, %f2081};
	bar.warp.sync 	-1;
	wmma.mma.sync.aligned.row.col.m16n16k8.f32.tf32.tf32.f32 {%f2090, %f2091, %f2092, %f2093, %f2094, %f2095, %f2096, %f2097}, {%r4, %r4, %r4, %r4}, {%r4, %r4, %r4, %r4}, {%f2082, %f2083, %f2084, %f2085, %f2086, %f2087, %f2088, %f2089};
	bar.warp.sync 	-1;
	wmma.mma.sync.aligned.row.col.m16n16k8.f32.tf32.tf32.f32 {%f2098, %f2099, %f2100, %f2101, %f2102, %f2103, %f2104, %f2105}, {%r4, %r4, %r4, %r4}, {%r4, %r4, %r4, %r4}, {%f2090, %f2091, %f2092, %f2093, %f2094, %f2095, %f2096, %f2097};
	bar.warp.sync 	-1;
	wmma.mma.sync.aligned.row.col.m16n16k8.f32.tf32.tf32.f32 {%f2106, %f2107, %f2108, %f2109, %f2110, %f2111, %f2112, %f2113}, {%r4, %r4, %r4, %r4}, {%r4, %r4, %r4, %r4}, {%f2098, %f2099, %f2100, %f2101, %f2102, %f2103, %f2104, %f2105};
	bar.warp.sync 	-1;
	wmma.mma.sync.aligned.row.col.m16n16k8.f32.tf32.tf32.f32 {%f2114, %f2115, %f2116, %f2117, %f2118, %f2119, %f2120, %f2121}, {%r4, %r4, %r4, %r4}, {%r4, %r4, %r4, %r4}, {%f2106, %f2107, %f2108, %f2109, %f2110, %f2111, %f2112, %f2113};
	bar.warp.sync 	-1;
	wmma.mma.sync.aligned.row.col.m16n16k8.f32.tf32.tf32.f32 {%f2122, %f2123, %f2124, %f2125, %f2126, %f2127, %f2128, %f2129}, {%r4, %r4, %r4, %r4}, {%r4, %r4, %r4, %r4}, {%f2114, %f2115, %f2116, %f2117, %f2118, %f2119, %f2120, %f2121};
	bar.warp.sync 	-1;
	wmma.mma.sync.aligned.row.col.m16n16k8.f32.tf32.tf32.f32 {%f2130, %f2131, %f2132, %f2133, %f2134, %f2135, %f2136, %f2137}, {%r4, %r4, %r4, %r4}, {%r4, %r4, %r4, %r4}, {%f2122, %f2123, %f2124, %f2125, %f2126, %f2127, %f2128, %f2129};
	bar.warp.sync 	-1;
	wmma.mma.sync.aligned.row.col.m16n16k8.f32.tf32.tf32.f32 {%f2138, %f2139, %f2140, %f2141, %f2142, %f2143, %f2144, %f2145}, {%r4, %r4, %r4, %r4}, {%r4, %r4, %r4, %r4}, {%f2130, %f2131, %f2132, %f2133, %f2134, %f2135, %f2136, %f2137};
	bar.warp.sync 	-1;
	wmma.mma.sync.aligned.row.col.m16n16k8.f32.tf32.tf32.f32 {%f2146, %f2147, %f2148, %f2149, %f2150, %f2151, %f2152, %f2153}, {%r4, %r4, %r4, %r4}, {%r4, %r4, %r4, %r4}, {%f2138, %f2139, %f2140, %f2141, %f2142, %f2143, %f2144, %f2145};
	bar.warp.sync 	-1;
	wmma.mma.sync.aligned.row.col.m16n16k8.f32.tf32.tf32.f32 {%f2154, %f2155, %f2156, %f2157, %f2158, %f2159, %f2160, %f2161}, {%r4, %r4, %r4, %r4}, {%r4, %r4, %r4, %r4}, {%f2146, %f2147, %f2148, %f2149, %f2150, %f2151, %f2152, %f2153};
	bar.warp.sync 	-1;
	wmma.mma.sync.aligned.row.col.m16n16k8.f32.tf32.tf32.f32 {%f2162, %f2163, %f2164, %f2165, %f2166, %f2167, %f2168, %f2169}, {%r4, %r4, %r4, %r4}, {%r4, %r4, %r4, %r4}, {%f2154, %f2155, %f2156, %f2157, %f2158, %f2159, %f2160, %f2161};
	bar.warp.sync 	-1;
	wmma.mma.sync.aligned.row.col.m16n16k8.f32.tf32.tf32.f32 {%f2170, %f2171, %f2172, %f2173, %f2174, %f2175, %f2176, %f2177}, {%r4, %r4, %r4, %r4}, {%r4, %r4, %r4, %r4}, {%f2162, %f2163, %f2164, %f2165, %f2166, %f2167, %f2168, %f2169};
	bar.warp.sync 	-1;
	wmma.mma.sync.aligned.row.col.m16n16k8.f32.tf32.tf32.f32 {%f2178, %f2179, %f2180, %f2181, %f2182, %f2183, %f2184, %f2185}, {%r4, %r4, %r4, %r4}, {%r4, %r4, %r4, %r4}, {%f2170, %f2171, %f2172, %f2173, %f2174, %f2175, %f2176, %f2177};
	bar.warp.sync 	-1;
	wmma.mma.sync.aligned.row.col.m16n16k8.f32.tf32.tf32.f32 {%f2186, %f2187, %f2188, %f2189, %f2190, %f2191, %f2192, %f2193}, {%r4, %r4, %r4, %r4}, {%r4, %r4, %r4, %r4}, {%f2178, %f2179, %f2180, %f2181, %f2182, %f2183, %f2184, %f2185};
	bar.warp.sync 	-1;
	wmma.mma.sync.aligned.row.col.m16n16k8.f32.tf32.tf32.f32 {%f2194, %f2195, %f2196, %f2197, %f2198, %f2199, %f2200, %f2201}, {%r4, %r4, %r4, %r4}, {%r4, %r4, %r4, %r4}, {%f2186, %f2187, %f2188, %f2189, %f2190, %f2191, %f2192, %f2193};
	bar.warp.sync 	-1;
	wmma.mma.sync.aligned.row.col.m16n16k8.f32.tf32.tf32.f32 {%f2202, %f2203, %f2204, %f2205, %f2206, %f2207, %f2208, %f2209}, {%r4, %r4, %r4, %r4}, {%r4, %r4, %r4, %r4}, {%f2194, %f2195, %f2196, %f2197, %f2198, %f2199, %f2200, %f2201};
	bar.warp.sync 	-1;
	wmma.mma.sync.aligned.row.col.m16n16k8.f32.tf32.tf32.f32 {%f2210, %f2211, %f2212, %f2213, %f2214, %f2215, %f2216, %f2217}, {%r4, %r4, %r4, %r4}, {%r4, %r4, %r4, %r4}, {%f2202, %f2203, %f2204, %f2205, %f2206, %f2207, %f2208, %f2209};
	bar.warp.sync 	-1;
	wmma.mma.sync.aligned.row.col.m16n16k8.f32.tf32.tf32.f32 {%f2218, %f2219, %f2220, %f2221, %f2222, %f2223, %f2224, %f2225}, {%r4, %r4, %r4, %r4}, {%r4, %r4, %r4, %r4}, {%f2210, %f2211, %f2212, %f2213, %f2214, %f2215, %f2216, %f2217};
	bar.warp.sync 	-1;
	wmma.mma.sync.aligned.row.col.m16n16k8.f32.tf32.tf32.f32 {%f2226, %f2227, %f2228, %f2229, %f2230, %f2231, %f2232, %f2233}, {%r4, %r4, %r4, %r4}, {%r4, %r4, %r4, %r4}, {%f2218, %f2219, %f2220, %f2221, %f2222, %f2223, %f2224, %f2225};
	bar.warp.sync 	-1;
	wmma.mma.sync.aligned.row.col.m16n16k8.f32.tf32.tf32.f32 {%f2234, %f2235, %f2236, %f2237, %f2238, %f2239, %f2240, %f2241}, {%r4, %r4, %r4, %r4}, {%r4, %r4, %r4, %r4}, {%f2226, %f2227, %f2228, %f2229, %f2230, %f2231, %f2232, %f2233};
	bar.warp.sync 	-1;
	wmma.mma.sync.aligned.row.col.m16n16k8.f32.tf32.tf32.f32 {%f2242, %f2243, %f2244, %f2245, %f2246, %f2247, %f2248, %f2249}, {%r4, %r4, %r4, %r4}, {%r4, %r4, %r4, %r4}, {%f2234, %f2235, %f2236, %f2237, %f2238, %f2239, %f2240, %f2241};
	bar.warp.sync 	-1;
	wmma.mma.sync.aligned.row.col.m16n16k8.f32.tf32.tf32.f32 {%f2250, %f2251, %f2252, %f2253, %f2254, %f2255, %f2256, %f2257}, {%r4, %r4, %r4, %r4}, {%r4, %r4, %r4, %r4}, {%f2242, %f2243, %f2244, %f2245, %f2246, %f2247, %f2248, %f2249};
	bar.warp.sync 	-1;
	wmma.mma.sync.aligned.row.col.m16n16k8.f32.tf32.tf32.f32 {%f2258, %f2259, %f2260, %f2261, %f2262, %f2263, %f2264, %f2265}, {%r4, %r4, %r4, %r4}, {%r4, %r4, %r4, %r4}, {%f2250, %f2251, %f2252, %f2253, %f2254, %f2255, %f2256, %f2257};
	bar.warp.sync 	-1;
	wmma.mma.sync.aligned.row.col.m16n16k8.f32.tf32.tf32.f32 {%f2266, %f2267, %f2268, %f2269, %f2270, %f2271, %f2272, %f2273}, {%r4, %r4, %r4, %r4}, {%r4, %r4, %r4, %r4}, {%f2258, %f2259, %f2260, %f2261, %f2262, %f2263, %f2264, %f2265};
	bar.warp.sync 	-1;
	wmma.mma.sync.aligned.row.col.m16n16k8.f32.tf32.tf32.f32 {%f2274, %f2275, %f2276, %f2277, %f2278, %f2279, %f2280, %f2281}, {%r4, %r4, %r4, %r4}, {%r4, %r4, %r4, %r4}, {%f2266, %f2267, %f2268, %f2269, %f2270, %f2271, %f2272, %f2273};
	bar.warp.sync 	-1;
	wmma.mma.sync.aligned.row.col.m16n16k8.f32.tf32.tf32.f32 {%f2282, %f2283, %f2284, %f2285, %f2286, %f2287, %f2288, %f2289}, {%r4, %r4, %r4, %r4}, {%r4, %r4, %r4, %r4}, {%f2274, %f2275, %f2276, %f2277, %f2278, %f2279, %f2280, %f2281};
	bar.warp.sync 	-1;
	wmma.mma.sync.aligned.row.col.m16n16k8.f32.tf32.tf32.f32 {%f2290, %f2291, %f2292, %f2293, %f2294, %f2295, %f2296, %f2297}, {%r4, %r4, %r4, %r4}, {%r4, %r4, %r4, %r4}, {%f2282, %f2283, %f2284, %f2285, %f2286, %f2287, %f2288, %f2289};
	bar.warp.sync 	-1;
	wmma.mma.sync.aligned.row.col.m16n16k8.f32.tf32.tf32.f32 {%f2298, %f2299, %f2300, %f2301, %f2302, %f2303, %f2304, %f2305}, {%r4, %r4, %r4, %r4}, {%r4, %r4, %r4, %r4}, {%f2290, %f2291, %f2292, %f2293, %f2294, %f2295, %f2296, %f2297};
	bar.warp.sync 	-1;
	wmma.mma.sync.aligned.row.col.m16n16k8.f32.tf32.tf32.f32 {%f2306, %f2307, %f2308, %f2309, %f2310, %f2311, %f2312, %f2313}, {%r4, %r4, %r4, %r4}, {%r4, %r4, %r4, %r4}, {%f2298, %f2299, %f2300, %f2301, %f2302, %f2303, %f2304, %f2305};
	bar.warp.sync 	-1;
	wmma.mma.sync.aligned.row.col.m16n16k8.f32.tf32.tf32.f32 {%f2314, %f2315, %f2316, %f2317, %f2318, %f2319, %f2320, %f2321}, {%r4, %r4, %r4, %r4}, {%r4, %r4, %r4, %r4}, {%f2306, %f2307, %f2308, %f2309, %f2310, %f2311, %f2312, %f2313};
	bar.warp.sync 	-1;
	wmma.mma.sync.aligned.row.col.m16n16k8.f32.tf32.tf32.f32 {%f2322, %f2323, %f2324, %f2325, %f2326, %f2327, %f2328, %f2329}, {%r4, %r4, %r4, %r4}, {%r4, %r4, %r4, %r4}, {%f2314, %f2315, %f2316, %f2317, %f2318, %f2319, %f2320, %f2321};
	bar.warp.sync 	-1;
	wmma.mma.sync.aligned.row.col.m16n16k8.f32.tf32.tf32.f32 {%f2330, %f2331, %f2332, %f2333, %f2334, %f2335, %f2336, %f2337}, {%r4, %r4, %r4, %r4}, {%r4, %r4, %r4, %r4}, {%f2322, %f2323, %f2324, %f2325, %f2326, %f2327, %f2328, %f2329};
	bar.warp.sync 	-1;
	wmma.mma.sync.aligned.row.col.m16n16k8.f32.tf32.tf32.f32 {%f2338, %f2339, %f2340, %f2341, %f2342, %f2343, %f2344, %f2345}, {%r4, %r4, %r4, %r4}, {%r4, %r4, %r4, %r4}, {%f2330, %f2331, %f2332, %f2333, %f2334, %f2335, %f2336, %f2337};
	bar.warp.sync 	-1;
	wmma.mma.sync.aligned.row.col.m16n16k8.f32.tf32.tf32.f32 {%f2346, %f2347, %f2348, %f2349, %f2350, %f2351, %f2352, %f2353}, {%r4, %r4, %r4, %r4}, {%r4, %r4, %r4, %r4}, {%f2338, %f2339, %f2340, %f2341, %f2342, %f2343, %f2344, %f2345};
	bar.warp.sync 	-1;
	wmma.mma.sync.aligned.row.col.m16n16k8.f32.tf32.tf32.f32 {%f2354, %f2355, %f2356, %f2357, %f2358, %f2359, %f2360, %f2361}, {%r4, %r4, %r4, %r4}, {%r4, %r4, %r4, %r4}, {%f2346, %f2347, %f2348, %f2349, %f2350, %f2351, %f2352, %f2353};
	bar.warp.sync 	-1;
	wmma.mma.sync.aligned.row.col.m16n16k8.f32.tf32.tf32.f32 {%f2362, %f2363, %f2364, %f2365, %f2366, %f2367, %f2368, %f2369}, {%r4, %r4, %r4, %r4}, {%r4, %r4, %r4, %r4}, {%f2354, %f2355, %f2356, %f2357, %f2358, %f2359, %f2360, %f2361};
	bar.warp.sync 	-1;
	wmma.mma.sync.aligned.row.col.m16n16k8.f32.tf32.tf32.f32 {%f2370, %f2371, %f2372, %f2373, %f2374, %f2375, %f2376, %f2377}, {%r4, %r4, %r4, %r4}, {%r4, %r4, %r4, %r4}, {%f2362, %f2363, %f2364, %f2365, %f2366, %f2367, %f2368, %f2369};
	bar.warp.sync 	-1;
	wmma.mma.sync.aligned.row.col.m16n16k8.f32.tf32.tf32.f32 {%f2378, %f2379, %f2380, %f2381, %f2382, %f2383, %f2384, %f2385}, {%r4, %r4, %r4, %r4}, {%r4, %r4, %r4, %r4}, {%f2370, %f2371, %f2372, %f2373, %f2374, %f2375, %f2376, %f2377};
	bar.warp.sync 	-1;
	wmma.mma.sync.aligned.row.col.m16n16k8.f32.tf32.tf32.f32 {%f2386, %f2387, %f2388, %f2389, %f2390, %f2391, %f2392, %f2393}, {%r4, %r4, %r4, %r4}, {%r4, %r4, %r4, %r4}, {%f2378, %f2379, %f2380, %f2381, %f2382, %f2383, %f2384, %f2385};
	bar.warp.sync 	-1;
	wmma.mma.sync.aligned.row.col.m16n16k8.f32.tf32.tf32.f32 {%f2394, %f2395, %f2396, %f2397, %f2398, %f2399, %f2400, %f2401}, {%r4, %r4, %r4, %r4}, {%r4, %r4, %r4, %r4}, {%f2386, %f2387, %f2388, %f2389, %f2390, %f2391, %f2392, %f2393};
	bar.warp.sync 	-1;
	wmma.mma.sync.aligned.row.col.m16n16k8.f32.tf32.tf32.f32 {%f2402, %f2403, %f2404, %f2405, %f2406, %f2407, %f2408, %f2409}, {%r4, %r4, %r4, %r4}, {%r4, %r4, %r4, %r4}, {%f2394, %f2395, %f2396, %f2397, %f2398, %f2399, %f2400, %f2401};
	bar.warp.sync 	-1;
	wmma.mma.sync.aligned.row.col.m16n16k8.f32.tf32.tf32.f32 {%f2410, %f2411, %f2412, %f2413, %f2414, %f2415, %f2416, %f2417}, {%r4, %r4, %r4, %r4}, {%r4, %r4, %r4, %r4}, {%f2402, %f2403, %f2404, %f2405, %f2406, %f2407, %f2408, %f2409};
	bar.warp.sync 	-1;
	wmma.mma.sync.aligned.row.col.m16n16k8.f32.tf32.tf32.f32 {%f2418, %f2419, %f2420, %f2421, %f2422, %f2423, %f2424, %f2425}, {%r4, %r4, %r4, %r4}, {%r4, %r4, %r4, %r4}, {%f2410, %f2411, %f2412, %f2413, %f2414, %f2415, %f2416, %f2417};
	bar.warp.sync 	-1;
	wmma.mma.sync.aligned.row.col.m16n16k8.f32.tf32.tf32.f32 {%f2426, %f2427, %f2428, %f2429, %f2430, %f2431, %f2432, %f2433}, {%r4, %r4, %r4, %r4}, {%r4, %r4, %r4, %r4}, {%f2418, %f2419, %f2420, %f2421, %f2422, %f2423, %f2424, %f2425};
	bar.warp.sync 	-1;
	wmma.mma.sync.aligned.row.col.m16n16k8.f32.tf32.tf32.f32 {%f2434, %f2435, %f2436, %f2437, %f2438, %f2439, %f2440, %f2441}, {%r4, %r4, %r4, %r4}, {%r4, %r4, %r4, %r4}, {%f2426, %f2427, %f2428, %f2429, %f2430, %f2431, %f2432, %f2433};
	bar.warp.sync 	-1;
	wmma.mma.sync.aligned.row.col.m16n16k8.f32.tf32.tf32.f32 {%f2442, %f2443, %f2444, %f2445, %f2446, %f2447, %f2448, %f2449}, {%r4, %r4, %r4, %r4}, {%r4, %r4, %r4, %r4}, {%f2434, %f2435, %f2436, %f2437, %f2438, %f2439, %f2440, %f2441};
	bar.warp.sync 	-1;
	wmma.mma.sync.aligned.row.col.m16n16k8.f32.tf32.tf32.f32 {%f2450, %f2451, %f2452, %f2453, %f2454, %f2455, %f2456, %f2457}, {%r4, %r4, %r4, %r4}, {%r4, %r4, %r4, %r4}, {%f2442, %f2443, %f2444, %f2445, %f2446, %f2447, %f2448, %f2449};
	bar.warp.sync 	-1;
	wmma.mma.sync.aligned.row.col.m16n16k8.f32.tf32.tf32.f32 {%f2458, %f2459, %f2460, %f2461, %f2462, %f2463, %f2464, %f2465}, {%r4, %r4, %r4, %r4}, {%r4, %r4, %r4, %r4}, {%f2450, %f2451, %f2452, %f2453, %f2454, %f2455, %f2456, %f2457};
	bar.warp.sync 	-1;
	wmma.mma.sync.aligned.row.col.m16n16k8.f32.tf32.tf32.f32 {%f2466, %f2467, %f2468, %f2469, %f2470, %f2471, %f2472, %f2473}, {%r4, %r4, %r4, %r4}, {%r4, %r4, %r4, %r4}, {%f2458, %f2459, %f2460, %f2461, %f2462, %f2463, %f2464, %f2465};
	bar.warp.sync 	-1;
	wmma.mma.sync.aligned.row.col.m16n16k8.f32.tf32.tf32.f32 {%f2474, %f2475, %f2476, %f2477, %f2478, %f2479, %f2480, %f2481}, {%r4, %r4, %r4, %r4}, {%r4, %r4, %r4, %r4}, {%f2466, %f2467, %f2468, %f2469, %f2470, %f2471, %f2472, %f2473};
	bar.warp.sync 	-1;
	wmma.mma.sync.aligned.row.col.m16n16k8.f32.tf32.tf32.f32 {%f2482, %f2483, %f2484, %f2485, %f2486, %f2487, %f2488, %f2489}, {%r4, %r4, %r4, %r4}, {%r4, %r4, %r4, %r4}, {%f2474, %f2475, %f2476, %f2477, %f2478, %f2479, %f2480, %f2481};
	bar.warp.sync 	-1;
	wmma.mma.sync.aligned.row.col.m16n16k8.f32.tf32.tf32.f32 {%f2490, %f2491, %f2492, %f2493, %f2494, %f2495, %f2496, %f2497}, {%r4, %r4, %r4, %r4}, {%r4, %r4, %r4, %r4}, {%f2482, %f2483, %f2484, %f2485, %f2486, %f2487, %f2488, %f2489};
	bar.warp.sync 	-1;
	wmma.mma.sync.aligned.row.col.m16n16k8.f32.tf32.tf32.f32 {%f2498, %f2499, %f2500, %f2501, %f2502, %f2503, %f2504, %f2505}, {%r4, %r4, %r4, %r4}, {%r4, %r4, %r4, %r4}, {%f2490, %f2491, %f2492, %f2493, %f2494, %f2495, %f2496, %f2497};
	bar.warp.sync 	-1;
	wmma.mma.sync.aligned.row.col.m16n16k8.f32.tf32.tf32.f32 {%f2506, %f2507, %f2508, %f2509, %f2510, %f2511, %f2512, %f2513}, {%r4, %r4, %r4, %r4}, {%r4, %r4, %r4, %r4}, {%f2498, %f2499, %f2500, %f2501, %f2502, %f2503, %f2504, %f2505};
	bar.warp.sync 	-1;
	wmma.mma.sync.aligned.row.col.m16n16k8.f32.tf32.tf32.f32 {%f2514, %f2515, %f2516, %f2517, %f2518, %f2519, %f2520, %f2521}, {%r4, %r4, %r4, %r4}, {%r4, %r4, %r4, %r4}, {%f2506, %f2507, %f2508, %f2509, %f2510, %f2511, %f2512, %f2513};
	bar.warp.sync 	-1;
	wmma.mma.sync.aligned.row.col.m16n16k8.f32.tf32.tf32.f32 {%f2522, %f2523, %f2524, %f2525, %f2526, %f2527, %f2528, %f2529}, {%r4, %r4, %r4, %r4}, {%r4, %r4, %r4, %r4}, {%f2514, %f2515, %f2516, %f2517, %f2518, %f2519, %f2520, %f2521};
	bar.warp.sync 	-1;
	wmma.mma.sync.aligned.row.col.m16n16k8.f32.tf32.tf32.f32 {%f2530, %f2531, %f2532, %f2533, %f2534, %f2535, %f2536, %f2537}, {%r4, %r4, %r4, %r4}, {%r4, %r4, %r4, %r4}, {%f2522, %f2523, %f2524, %f2525, %f2526, %f2527, %f2528, %f2529};
	bar.warp.sync 	-1;
	wmma.mma.sync.aligned.row.col.m16n16k8.f32.tf32.tf32.f32 {%f2538, %f2539, %f2540, %f2541, %f2542, %f2543, %f2544, %f2545}, {%r4, %r4, %r4, %r4}, {%r4, %r4, %r4, %r4}, {%f2530, %f2531, %f2532, %f2533, %f2534, %f2535, %f2536, %f2537};
	bar.warp.sync 	-1;
	wmma.mma.sync.aligned.row.col.m16n16k8.f32.tf32.tf32.f32 {%f2546, %f2547, %f2548, %f2549, %f2550, %f2551, %f2552, %f2553}, {%r4, %r4, %r4, %r4}, {%r4, %r4, %r4, %r4}, {%f2538, %f2539, %f2540, %f2541, %f2542, %f2543, %f2544, %f2545};
	bar.warp.sync 	-1;
	wmma.mma.sync.aligned.row.col.m16n16k8.f32.tf32.tf32.f32 {%f2554, %f2555, %f2556, %f2557, %f2558, %f2559, %f2560, %f2561}, {%r4, %r4, %r4, %r4}, {%r4, %r4, %r4, %r4}, {%f2546, %f2547, %f2548, %f2549, %f2550, %f2551, %f2552, %f2553};
	bar.warp.sync 	-1;
	wmma.mma.sync.aligned.row.col.m16n16k8.f32.tf32.tf32.f32 {%f2562, %f2563, %f2564, %f2565, %f2566, %f2567, %f2568, %f2569}, {%r4, %r4, %r4, %r4}, {%r4, %r4, %r4, %r4}, {%f2554, %f2555, %f2556, %f2557, %f2558, %f2559, %f2560, %f2561};
	bar.warp.sync 	-1;
	wmma.mma.sync.aligned.row.col.m16n16k8.f32.tf32.tf32.f32 {%f2570, %f2571, %f2572, %f2573, %f2574, %f2575, %f2576, %f2577}, {%r4, %r4, %r4, %r4}, {%r4, %r4, %r4, %r4}, {%f2562, %f2563, %f2564, %f2565, %f2566, %f2567, %f2568, %f2569};
	bar.warp.sync 	-1;
	wmma.mma.sync.aligned.row.col.m16n16k8.f32.tf32.tf32.f32 {%f2578, %f2579, %f2580, %f2581, %f2582, %f2583, %f2584, %f2585}, {%r4, %r4, %r4, %r4}, {%r4, %r4, %r4, %r4}, {%f2570, %f2571, %f2572, %f2573, %f2574, %f2575, %f2576, %f2577};
	bar.warp.sync 	-1;
	wmma.mma.sync.aligned.row.col.m16n16k8.f32.tf32.tf32.f32 {%f2586, %f2587, %f2588, %f2589, %f2590, %f2591, %f2592, %f2593}, {%r4, %r4, %r4, %r4}, {%r4, %r4, %r4, %r4}, {%f2578, %f2579, %f2580, %f2581, %f2582, %f2583, %f2584, %f2585};
	bar.warp.sync 	-1;
	wmma.mma.sync.aligned.row.col.m16n16k8.f32.tf32.tf32.f32 {%f2594, %f2595, %f2596, %f2597, %f2598, %f2599, %f2600, %f2601}, {%r4, %r4, %r4, %r4}, {%r4, %r4, %r4, %r4}, {%f2586, %f2587, %f2588, %f2589, %f2590, %f2591, %f2592, %f2593};
	bar.warp.sync 	-1;
	wmma.mma.sync.aligned.row.col.m16n16k8.f32.tf32.tf32.f32 {%f2602, %f2603, %f2604, %f2605, %f2606, %f2607, %f2608, %f2609}, {%r4, %r4, %r4, %r4}, {%r4, %r4, %r4, %r4}, {%f2594, %f2595, %f2596, %f2597, %f2598, %f2599, %f2600, %f2601};
	bar.warp.sync 	-1;
	wmma.mma.sync.aligned.row.col.m16n16k8.f32.tf32.tf32.f32 {%f2610, %f2611, %f2612, %f2613, %f2614, %f2615, %f2616, %f2617}, {%r4, %r4, %r4, %r4}, {%r4, %r4, %r4, %r4}, {%f2602, %f2603, %f2604, %f2605, %f2606, %f2607, %f2608, %f2609};
	bar.warp.sync 	-1;
	wmma.mma.sync.aligned.row.col.m16n16k8.f32.tf32.tf32.f32 {%f2618, %f2619, %f2620, %f2621, %f2622, %f2623, %f2624, %f2625}, {%r4, %r4, %r4, %r4}, {%r4, %r4, %r4, %r4}, {%f2610, %f2611, %f2612, %f2613, %f2614, %f2615, %f2616, %f2617};
	bar.warp.sync 	-1;
	wmma.mma.sync.aligned.row.col.m16n16k8.f32.tf32.tf32.f32 {%f2626, %f2627, %f2628, %f2629, %f2630, %f2631, %f2632, %f2633}, {%r4, %r4, %r4, %r4}, {%r4, %r4, %r4, %r4}, {%f2618, %f2619, %f2620, %f2621, %f2622, %f2623, %f2624, %f2625};
	bar.warp.sync 	-1;
	wmma.mma.sync.aligned.row.col.m16n16k8.f32.tf32.tf32.f32 {%f2634, %f2635, %f2636, %f2637, %f2638, %f2639, %f2640, %f2641}, {%r4, %r4, %r4, %r4}, {%r4, %r4, %r4, %r4}, {%f2626, %f2627, %f2628, %f2629, %f2630, %f2631, %f2632, %f2633};
	bar.warp.sync 	-1;
	wmma.mma.sync.aligned.row.col.m16n16k8.f32.tf32.tf32.f32 {%f2642, %f2643, %f2644, %f2645, %f2646, %f2647, %f2648, %f2649}, {%r4, %r4, %r4, %r4}, {%r4, %r4, %r4, %r4}, {%f2634, %f2635, %f2636, %f2637, %f2638, %f2639, %f2640, %f2641};
	bar.warp.sync 	-1;
	wmma.mma.sync.aligned.row.col.m16n16k8.f32.tf32.tf32.f32 {%f2650, %f2651, %f2652, %f2653, %f2654, %f2655, %f2656, %f2657}, {%r4, %r4, %r4, %r4}, {%r4, %r4, %r4, %r4}, {%f2642, %f2643, %f2644, %f2645, %f2646, %f2647, %f2648, %f2649};
	bar.warp.sync 	-1;
	wmma.mma.sync.aligned.row.col.m16n16k8.f32.tf32.tf32.f32 {%f2658, %f2659, %f2660, %f2661, %f2662, %f2663, %f2664, %f2665}, {%r4, %r4, %r4, %r4}, {%r4, %r4, %r4, %r4}, {%f2650, %f2651, %f2652, %f2653, %f2654, %f2655, %f2656, %f2657};
	bar.warp.sync 	-1;
	wmma.mma.sync.aligned.row.col.m16n16k8.f32.tf32.tf32.f32 {%f2666, %f2667, %f2668, %f2669, %f2670, %f2671, %f2672, %f2673}, {%r4, %r4, %r4, %r4}, {%r4, %r4, %r4, %r4}, {%f2658, %f2659, %f2660, %f2661, %f2662, %f2663, %f2664, %f2665};
	bar.warp.sync 	-1;
	wmma.mma.sync.aligned.row.col.m16n16k8.f32.tf32.tf32.f32 {%f2674, %f2675, %f2676, %f2677, %f2678, %f2679, %f2680, %f2681}, {%r4, %r4, %r4, %r4}, {%r4, %r4, %r4, %r4}, {%f2666, %f2667, %f2668, %f2669, %f2670, %f2671, %f2672, %f2673};
	bar.warp.sync 	-1;
	wmma.mma.sync.aligned.row.col.m16n16k8.f32.tf32.tf32.f32 {%f2682, %f2683, %f2684, %f2685, %f2686, %f2687, %f2688, %f2689}, {%r4, %r4, %r4, %r4}, {%r4, %r4, %r4, %r4}, {%f2674, %f2675, %f2676, %f2677, %f2678, %f2679, %f2680, %f2681};
	bar.warp.sync 	-1;
	wmma.mma.sync.aligned.row.col.m16n16k8.f32.tf32.tf32.f32 {%f2690, %f2691, %f2692, %f2693, %f2694, %f2695, %f2696, %f2697}, {%r4, %r4, %r4, %r4}, {%r4, %r4, %r4, %r4}, {%f2682, %f2683, %f2684, %f2685, %f2686, %f2687, %f2688, %f2689};
	bar.warp.sync 	-1;
	wmma.mma.sync.aligned.row.col.m16n16k8.f32.tf32.tf32.f32 {%f2698, %f2699, %f2700, %f2701, %f2702, %f2703, %f2704, %f2705}, {%r4, %r4, %r4, %r4}, {%r4, %r4, %r4, %r4}, {%f2690, %f2691, %f2692, %f2693, %f2694, %f2695, %f2696, %f2697};
	bar.warp.sync 	-1;
	wmma.mma.sync.aligned.row.col.m16n16k8.f32.tf32.tf32.f32 {%f2706, %f2707, %f2708, %f2709, %f2710, %f2711, %f2712, %f2713}, {%r4, %r4, %r4, %r4}, {%r4, %r4, %r4, %r4}, {%f2698, %f2699, %f2700, %f2701, %f2702, %f2703, %f2704, %f2705};
	bar.warp.sync 	-1;
	wmma.mma.sync.aligned.row.col.m16n16k8.f32.tf32.tf32.f32 {%f2714, %f2715, %f2716, %f2717, %f2718, %f2719, %f2720, %f2721}, {%r4, %r4, %r4, %r4}, {%r4, %r4, %r4, %r4}, {%f2706, %f2707, %f2708, %f2709, %f2710, %f2711, %f2712, %f2713};
	bar.warp.sync 	-1;
	wmma.mma.sync.aligned.row.col.m16n16k8.f32.tf32.tf32.f32 {%f2722, %f2723, %f2724, %f2725, %f2726, %f2727, %f2728, %f2729}, {%r4, %r4, %r4, %r4}, {%r4, %r4, %r4, %r4}, {%f2714, %f2715, %f2716, %f2717, %f2718, %f2719, %f2720, %f2721};
	bar.warp.sync 	-1;
	wmma.mma.sync.aligned.row.col.m16n16k8.f32.tf32.tf32.f32 {%f2730, %f2731, %f2732, %f2733, %f2734, %f2735, %f2736, %f2737}, {%r4, %r4, %r4, %r4}, {%r4, %r4, %r4, %r4}, {%f2722, %f2723, %f2724, %f2725, %f2726, %f2727, %f2728, %f2729};
	bar.warp.sync 	-1;
	wmma.mma.sync.aligned.row.col.m16n16k8.f32.tf32.tf32.f32 {%f2738, %f2739, %f2740, %f2741, %f2742, %f2743, %f2744, %f2745}, {%r4, %r4, %r4, %r4}, {%r4, %r4, %r4, %r4}, {%f2730, %f2731, %f2732, %f2733, %f2734, %f2735, %f2736, %f2737};
	bar.warp.sync 	-1;
	wmma.mma.sync.aligned.row.col.m16n16k8.f32.tf32.tf32.f32 {%f2746, %f2747, %f2748, %f2749, %f2750, %f2751, %f2752, %f2753}, {%r4, %r4, %r4, %r4}, {%r4, %r4, %r4, %r4}, {%f2738, %f2739, %f2740, %f2741, %f2742, %f2743, %f2744, %f2745};
	bar.warp.sync 	-1;
	wmma.mma.sync.aligned.row.col.m16n16k8.f32.tf32.tf32.f32 {%f2754, %f2755, %f2756, %f2757, %f2758, %f2759, %f2760, %f2761}, {%r4, %r4, %r4, %r4}, {%r4, %r4, %r4, %r4}, {%f2746, %f2747, %f2748, %f2749, %f2750, %f2751, %f2752, %f2753};
	bar.warp.sync 	-1;
	wmma.mma.sync.aligned.row.col.m16n16k8.f32.tf32.tf32.f32 {%f2762, %f2763, %f2764, %f2765, %f2766, %f2767, %f2768, %f2769}, {%r4, %r4, %r4, %r4}, {%r4, %r4, %r4, %r4}, {%f2754, %f2755, %f2756, %f2757, %f2758, %f2759, %f2760, %f2761};
	bar.warp.sync 	-1;
	wmma.mma.sync.aligned.row.col.m16n16k8.f32.tf32.tf32.f32 {%f2770, %f2771, %f2772, %f2773, %f2774, %f2775, %f2776, %f2777}, {%r4, %r4, %r4, %r4}, {%r4, %r4, %r4, %r4}, {%f2762, %f2763, %f2764, %f2765, %f2766, %f2767, %f2768, %f2769};
	bar.warp.sync 	-1;
	wmma.mma.sync.aligned.row.col.m16n16k8.f32.tf32.tf32.f32 {%f2778, %f2779, %f2780, %f2781, %f2782, %f2783, %f2784, %f2785}, {%r4, %r4, %r4, %r4}, {%r4, %r4, %r4, %r4}, {%f2770, %f2771, %f2772, %f2773, %f2774, %f2775, %f2776, %f2777};
	bar.warp.sync 	-1;
	wmma.mma.sync.aligned.row.col.m16n16k8.f32.tf32.tf32.f32 {%f2786, %f2787, %f2788, %f2789, %f2790, %f2791, %f2792, %f2793}, {%r4, %r4, %r4, %r4}, {%r4, %r4, %r4, %r4}, {%f2778, %f2779, %f2780, %f2781, %f2782, %f2783, %f2784, %f2785};
	bar.warp.sync 	-1;
	wmma.mma.sync.aligned.row.col.m16n16k8.f32.tf32.tf32.f32 {%f2794, %f2795, %f2796, %f2797, %f2798, %f2799, %f2800, %f2801}, {%r4, %r4, %r4, %r4}, {%r4, %r4, %r4, %r4}, {%f2786, %f2787, %f2788, %f2789, %f2790, %f2791, %f2792, %f2793};
	bar.warp.sync 	-1;
	wmma.mma.sync.aligned.row.col.m16n16k8.f32.tf32.tf32.f32 {%f2802, %f2803, %f2804, %f2805, %f2806, %f2807, %f2808, %f2809}, {%r4, %r4, %r4, %r4}, {%r4, %r4, %r4, %r4}, {%f2794, %f2795, %f2796, %f2797, %f2798, %f2799, %f2800, %f2801};
	bar.warp.sync 	-1;
	wmma.mma.sync.aligned.row.col.m16n16k8.f32.tf32.tf32.f32 {%f2810, %f2811, %f2812, %f2813, %f2814, %f2815, %f2816, %f2817}, {%r4, %r4, %r4, %r4}, {%r4, %r4, %r4, %r4}, {%f2802, %f2803, %f2804, %f2805, %f2806, %f2807, %f2808, %f2809};
	bar.warp.sync 	-1;
	wmma.mma.sync.aligned.row.col.m16n16k8.f32.tf32.tf32.f32 {%f2818, %f2819, %f2820, %f2821, %f2822, %f2823, %f2824, %f2825}, {%r4, %r4, %r4, %r4}, {%r4, %r4, %r4, %r4}, {%f2810, %f2811, %f2812, %f2813, %f2814, %f2815, %f2816, %f2817};
	bar.warp.sync 	-1;
	wmma.mma.sync.aligned.row.col.m16n16k8.f32.tf32.tf32.f32 {%f2826, %f2827, %f2828, %f2829, %f2830, %f2831, %f2832, %f2833}, {%r4, %r4, %r4, %r4}, {%r4, %r4, %r4, %r4}, {%f2818, %f2819, %f2820, %f2821, %f2822, %f2823, %f2824, %f2825};
	bar.warp.sync 	-1;
	wmma.mma.sync.aligned.row.col.m16n16k8.f32.tf32.tf32.f32 {%f2834, %f2835, %f2836, %f2837, %f2838, %f2839, %f2840, %f2841}, {%r4, %r4, %r4, %r4}, {%r4, %r4, %r4, %r4}, {%f2826, %f2827, %f2828, %f2829, %f2830, %f2831, %f2832, %f2833};
	bar.warp.sync 	-1;
	wmma.mma.sync.aligned.row.col.m16n16k8.f32.tf32.tf32.f32 {%f2842, %f2843, %f2844, %f2845, %f2846, %f2847, %f2848, %f2849}, {%r4, %r4, %r4, %r4}, {%r4, %r4, %r4, %r4}, {%f2834, %f2835, %f2836, %f2837, %f2838, %f2839, %f2840, %f2841};
	bar.warp.sync 	-1;
	wmma.mma.sync.aligned.row.col.m16n16k8.f32.tf32.tf32.f32 {%f2850, %f2851, %f2852, %f2853, %f2854, %f2855, %f2856, %f2857}, {%r4, %r4, %r4, %r4}, {%r4, %r4, %r4, %r4}, {%f2842, %f2843, %f2844, %f2845, %f2846, %f2847, %f2848, %f2849};
	bar.warp.sync 	-1;
	wmma.mma.sync.aligned.row.col.m16n16k8.f32.tf32.tf32.f32 {%f2858, %f2859, %f2860, %f2861, %f2862, %f2863, %f2864, %f2865}, {%r4, %r4, %r4, %r4}, {%r4, %r4, %r4, %r4}, {%f2850, %f2851, %f2852, %f2853, %f2854, %f2855, %f2856, %f2857};
	bar.warp.sync 	-1;
	wmma.mma.sync.aligned.row.col.m16n16k8.f32.tf32.tf32.f32 {%f2866, %f2867, %f2868, %f2869, %f2870, %f2871, %f2872, %f2873}, {%r4, %r4, %r4, %r4}, {%r4, %r4, %r4, %r4}, {%f2858, %f2859, %f2860, %f2861, %f2862, %f2863, %f2864, %f2865};
	bar.warp.sync 	-1;
	wmma.mma.sync.aligned.row.col.m16n16k8.f32.tf32.tf32.f32 {%f2874, %f2875, %f2876, %f2877, %f2878, %f2879, %f2880, %f2881}, {%r4, %r4, %r4, %r4}, {%r4, %r4, %r4, %r4}, {%f2866, %f2867, %f2868, %f2869, %f2870, %f2871, %f2872, %f2873};
	bar.warp.sync 	-1;
	wmma.mma.sync.aligned.row.col.m16n16k8.f32.tf32.tf32.f32 {%f2882, %f2883, %f2884, %f2885, %f2886, %f2887, %f2888, %f2889}, {%r4, %r4, %r4, %r4}, {%r4, %r4, %r4, %r4}, {%f2874, %f2875, %f2876, %f2877, %f2878, %f2879, %f2880, %f2881};
	bar.warp.sync 	-1;
	wmma.mma.sync.aligned.row.col.m16n16k8.f32.tf32.tf32.f32 {%f2890, %f2891, %f2892, %f2893, %f2894, %f2895, %f2896, %f2897}, {%r4, %r4, %r4, %r4}, {%r4, %r4, %r4, %r4}, {%f2882, %f2883, %f2884, %f2885, %f2886, %f2887, %f2888, %f2889};
	bar.warp.sync 	-1;
	wmma.mma.sync.aligned.row.col.m16n16k8.f32.tf32.tf32.f32 {%f2898, %f2899, %f2900, %f2901, %f2902, %f2903, %f2904, %f2905}, {%r4, %r4, %r4, %r4}, {%r4, %r4, %r4, %r4}, {%f2890, %f2891, %f2892, %f2893, %f2894, %f2895, %f2896, %f2897};
	bar.warp.sync 	-1;
	wmma.mma.sync.aligned.row.col.m16n16k8.f32.tf32.tf32.f32 {%f2906, %f2907, %f2908, %f2909, %f2910, %f2911, %f2912, %f2913}, {%r4, %r4, %r4, %r4}, {%r4, %r4, %r4, %r4}, {%f2898, %f2899, %f2900, %f2901, %f2902, %f2903, %f2904, %f2905};
	bar.warp.sync 	-1;
	wmma.mma.sync.aligned.row.col.m16n16k8.f32.tf32.tf32.f32 {%f2914, %f2915, %f2916, %f2917, %f2918, %f2919, %f2920, %f2921}, {%r4, %r4, %r4, %r4}, {%r4, %r4, %r4, %r4}, {%f2906, %f2907, %f2908, %f2909, %f2910, %f2911, %f2912, %f2913};
	bar.warp.sync 	-1;
	wmma.mma.sync.aligned.row.col.m16n16k8.f32.tf32.tf32.f32 {%f2922, %f2923, %f2924, %f2925, %f2926, %f2927, %f2928, %f2929}, {%r4, %r4, %r4, %r4}, {%r4, %r4, %r4, %r4}, {%f2914, %f2915, %f2916, %f2917, %f2918, %f2919, %f2920, %f2921};
	bar.warp.sync 	-1;
	wmma.mma.sync.aligned.row.col.m16n16k8.f32.tf32.tf32.f32 {%f2930, %f2931, %f2932, %f2933, %f2934, %f2935, %f2936, %f2937}, {%r4, %r4, %r4, %r4}, {%r4, %r4, %r4, %r4}, {%f2922, %f2923, %f2924, %f2925, %f2926, %f2927, %f2928, %f2929};
	bar.warp.sync 	-1;
	wmma.mma.sync.aligned.row.col.m16n16k8.f32.tf32.tf32.f32 {%f2938, %f2939, %f2940, %f2941, %f2942, %f2943, %f2944, %f2945}, {%r4, %r4, %r4, %r4}, {%r4, %r4, %r4, %r4}, {%f2930, %f2931, %f2932, %f2933, %f2934, %f2935, %f2936, %f2937};
	bar.warp.sync 	-1;
	wmma.mma.sync.aligned.row.col.m16n16k8.f32.tf32.tf32.f32 {%f2946, %f2947, %f2948, %f2949, %f2950, %f2951, %f2952, %f2953}, {%r4, %r4, %r4, %r4}, {%r4, %r4, %r4, %r4}, {%f2938, %f2939, %f2940, %f2941, %f2942, %f2943, %f2944, %f2945};
	bar.warp.sync 	-1;
	wmma.mma.sync.aligned.row.col.m16n16k8.f32.tf32.tf32.f32 {%f2954, %f2955, %f2956, %f2957, %f2958, %f2959, %f2960, %f2961}, {%r4, %r4, %r4, %r4}, {%r4, %r4, %r4, %r4}, {%f2946, %f2947, %f2948, %f2949, %f2950, %f2951, %f2952, %f2953};
	bar.warp.sync 	-1;
	wmma.mma.sync.aligned.row.col.m16n16k8.f32.tf32.tf32.f32 {%f2962, %f2963, %f2964, %f2965, %f2966, %f2967, %f2968, %f2969}, {%r4, %r4, %r4, %r4}, {%r4, %r4, %r4, %r4}, {%f2954, %f2955, %f2956, %f2957, %f2958, %f2959, %f2960, %f2961};
	bar.warp.sync 	-1;
	wmma.mma.sync.aligned.row.col.m16n16k8.f32.tf32.tf32.f32 {%f2970, %f2971, %f2972, %f2973, %f2974, %f2975, %f2976, %f2977}, {%r4, %r4, %r4, %r4}, {%r4, %r4, %r4, %r4}, {%f2962, %f2963, %f2964, %f2965, %f2966, %f2967, %f2968, %f2969};
	bar.warp.sync 	-1;
	wmma.mma.sync.aligned.row.col.m16n16k8.f32.tf32.tf32.f32 {%f2978, %f2979, %f2980, %f2981, %f2982, %f2983, %f2984, %f2985}, {%r4, %r4, %r4, %r4}, {%r4, %r4, %r4, %r4}, {%f2970, %f2971, %f2972, %f2973, %f2974, %f2975, %f2976, %f2977};
	bar.warp.sync 	-1;
	wmma.mma.sync.aligned.row.col.m16n16k8.f32.tf32.tf32.f32 {%f2986, %f2987, %f2988, %f2989, %f2990, %f2991, %f2992, %f2993}, {%r4, %r4, %r4, %r4}, {%r4, %r4, %r4, %r4}, {%f2978, %f2979, %f2980, %f2981, %f2982, %f2983, %f2984, %f2985};
	bar.warp.sync 	-1;
	wmma.mma.sync.aligned.row.col.m16n16k8.f32.tf32.tf32.f32 {%f2994, %f2995, %f2996, %f2997, %f2998, %f2999, %f3000, %f3001}, {%r4, %r4, %r4, %r4}, {%r4, %r4, %r4, %r4}, {%f2986, %f2987, %f2988, %f2989, %f2990, %f2991, %f2992, %f2993};
	bar.warp.sync 	-1;
	wmma.mma.sync.aligned.row.col.m16n16k8.f32.tf32.tf32.f32 {%f3002, %f3003, %f3004, %f3005, %f3006, %f3007, %f3008, %f3009}, {%r4, %r4, %r4, %r4}, {%r4, %r4, %r4, %r4}, {%f2994, %f2995, %f2996, %f2997, %f2998, %f2999, %f3000, %f3001};
	bar.warp.sync 	-1;
	wmma.mma.sync.aligned.row.col.m16n16k8.f32.tf32.tf32.f32 {%f3010, %f3011, %f3012, %f3013, %f3014, %f3015, %f3016, %f3017}, {%r4, %r4, %r4, %r4}, {%r4, %r4, %r4, %r4}, {%f3002, %f3003, %f3004, %f3005, %f3006, %f3007, %f3008, %f3009};
	bar.warp.sync 	-1;
	wmma.mma.sync.aligned.row.col.m16n16k8.f32.tf32.tf32.f32 {%f3018, %f3019, %f3020, %f3021, %f3022, %f3023, %f3024, %f3025}, {%r4, %r4, %r4, %r4}, {%r4, %r4, %r4, %r4}, {%f3010, %f3011, %f3012, %f3013, %f3014, %f3015, %f3016, %f3017};
	bar.warp.sync 	-1;
	wmma.mma.sync.aligned.row.col.m16n16k8.f32.tf32.tf32.f32 {%f3026, %f3027, %f3028, %f3029, %f3030, %f3031, %f3032, %f3033}, {%r4, %r4, %r4, %r4}, {%r4, %r4, %r4, %r4}, {%f3018, %f3019, %f3020, %f3021, %f3022, %f3023, %f3024, %f3025};
	bar.warp.sync 	-1;
	wmma.mma.sync.aligned.row.col.m16n16k8.f32.tf32.tf32.f32 {%f3034, %f3035, %f3036, %f3037, %f3038, %f3039, %f3040, %f3041}, {%r4, %r4, %r4, %r4}, {%r4, %r4, %r4, %r4}, {%f3026, %f3027, %f3028, %f3029, %f3030, %f3031, %f3032, %f3033};
	bar.warp.sync 	-1;
	wmma.mma.sync.aligned.row.col.m16n16k8.f32.tf32.tf32.f32 {%f3042, %f3043, %f3044, %f3045, %f3046, %f3047, %f3048, %f3049}, {%r4, %r4, %r4, %r4}, {%r4, %r4, %r4, %r4}, {%f3034, %f3035, %f3036, %f3037, %f3038, %f3039, %f3040, %f3041};
	bar.warp.sync 	-1;
	wmma.mma.sync.aligned.row.col.m16n16k8.f32.tf32.tf32.f32 {%f3050, %f3051, %f3052, %f3053, %f3054, %f3055, %f3056, %f3057}, {%r4, %r4, %r4, %r4}, {%r4, %r4, %r4, %r4}, {%f3042, %f3043, %f3044, %f3045, %f3046, %f3047, %f3048, %f3049};
	bar.warp.sync 	-1;
	wmma.mma.sync.aligned.row.col.m16n16k8.f32.tf32.tf32.f32 {%f3058, %f3059, %f3060, %f3061, %f3062, %f3063, %f3064, %f3065}, {%r4, %r4, %r4, %r4}, {%r4, %r4, %r4, %r4}, {%f3050, %f3051, %f3052, %f3053, %f3054, %f3055, %f3056, %f3057};
	bar.warp.sync 	-1;
	wmma.mma.sync.aligned.row.col.m16n16k8.f32.tf32.tf32.f32 {%f3066, %f3067, %f3068, %f3069, %f3070, %f3071, %f3072, %f3073}, {%r4, %r4, %r4, %r4}, {%r4, %r4, %r4, %r4}, {%f3058, %f3059, %f3060, %f3061, %f3062, %f3063, %f3064, %f3065};
	bar.warp.sync 	-1;
	wmma.mma.sync.aligned.row.col.m16n16k8.f32.tf32.tf32.f32 {%f3074, %f3075, %f3076, %f3077, %f3078, %f3079, %f3080, %f3081}, {%r4, %r4, %r4, %r4}, {%r4, %r4, %r4, %r4}, {%f3066, %f3067, %f3068, %f3069, %f3070, %f3071, %f3072, %f3073};
	bar.warp.sync 	-1;
	wmma.mma.sync.aligned.row.col.m16n16k8.f32.tf32.tf32.f32 {%f3082, %f3083, %f3084, %f3085, %f3086, %f3087, %f3088, %f3089}, {%r4, %r4, %r4, %r4}, {%r4, %r4, %r4, %r4}, {%f3074, %f3075, %f3076, %f3077, %f3078, %f3079, %f3080, %f3081};
	bar.warp.sync 	-1;
	wmma.mma.sync.aligned.row.col.m16n16k8.f32.tf32.tf32.f32 {%f3090, %f3091, %f3092, %f3093, %f3094, %f3095, %f3096, %f3097}, {%r4, %r4, %r4, %r4}, {%r4, %r4, %r4, %r4}, {%f3082, %f3083, %f3084, %f3085, %f3086, %f3087, %f3088, %f3089};
	bar.warp.sync 	-1;
	wmma.mma.sync.aligned.row.col.m16n16k8.f32.tf32.tf32.f32 {%f3098, %f3099, %f3100, %f3101, %f3102, %f3103, %f3104, %f3105}, {%r4, %r4, %r4, %r4}, {%r4, %r4, %r4, %r4}, {%f3090, %f3091, %f3092, %f3093, %f3094, %f3095, %f3096, %f3097};
	bar.warp.sync 	-1;
	wmma.mma.sync.aligned.row.col.m16n16k8.f32.tf32.tf32.f32 {%f3106, %f3107, %f3108, %f3109, %f3110, %f3111, %f3112, %f3113}, {%r4, %r4, %r4, %r4}, {%r4, %r4, %r4, %r4}, {%f3098, %f3099, %f3100, %f3101, %f3102, %f3103, %f3104, %f3105};
	bar.warp.sync 	-1;
	wmma.mma.sync.aligned.row.col.m16n16k8.f32.tf32.tf32.f32 {%f3114, %f3115, %f3116, %f3117, %f3118, %f3119, %f3120, %f3121}, {%r4, %r4, %r4, %r4}, {%r4, %r4, %r4, %r4}, {%f3106, %f3107, %f3108, %f3109, %f3110, %f3111, %f3112, %f3113};
	bar.warp.sync 	-1;
	wmma.mma.sync.aligned.row.col.m16n16k8.f32.tf32.tf32.f32 {%f3122, %f3123, %f3124, %f3125, %f3126, %f3127, %f3128, %f3129}, {%r4, %r4, %r4, %r4}, {%r4, %r4, %r4, %r4}, {%f3114, %f3115, %f3116, %f3117, %f3118, %f3119, %f3120, %f3121};
	bar.warp.sync 	-1;
	wmma.mma.sync.aligned.row.col.m16n16k8.f32.tf32.tf32.f32 {%f3130, %f3131, %f3132, %f3133, %f3134, %f3135, %f3136, %f3137}, {%r4, %r4, %r4, %r4}, {%r4, %r4, %r4, %r4}, {%f3122, %f3123, %f3124, %f3125, %f3126, %f3127, %f3128, %f3129};
	bar.warp.sync 	-1;
	wmma.mma.sync.aligned.row.col.m16n16k8.f32.tf32.tf32.f32 {%f3138, %f3139, %f3140, %f3141, %f3142, %f3143, %f3144, %f3145}, {%r4, %r4, %r4, %r4}, {%r4, %r4, %r4, %r4}, {%f3130, %f3131, %f3132, %f3133, %f3134, %f3135, %f3136, %f3137};
	bar.warp.sync 	-1;
	wmma.mma.sync.aligned.row.col.m16n16k8.f32.tf32.tf32.f32 {%f3146, %f3147, %f3148, %f3149, %f3150, %f3151, %f3152, %f3153}, {%r4, %r4, %r4, %r4}, {%r4, %r4, %r4, %r4}, {%f3138, %f3139, %f3140, %f3141, %f3142, %f3143, %f3144, %f3145};
	bar.warp.sync 	-1;
	wmma.mma.sync.aligned.row.col.m16n16k8.f32.tf32.tf32.f32 {%f3154, %f3155, %f3156, %f3157, %f3158, %f3159, %f3160, %f3161}, {%r4, %r4, %r4, %r4}, {%r4, %r4, %r4, %r4}, {%f3146, %f3147, %f3148, %f3149, %f3150, %f3151, %f3152, %f3153};
	bar.warp.sync 	-1;
	wmma.mma.sync.aligned.row.col.m16n16k8.f32.tf32.tf32.f32 {%f3162, %f3163, %f3164, %f3165, %f3166, %f3167, %f3168, %f3169}, {%r4, %r4, %r4, %r4}, {%r4, %r4, %r4, %r4}, {%f3154, %f3155, %f3156, %f3157, %f3158, %f3159, %f3160, %f3161};
	bar.warp.sync 	-1;
	wmma.mma.sync.aligned.row.col.m16n16k8.f32.tf32.tf32.f32 {%f3170, %f3171, %f3172, %f3173, %f3174, %f3175, %f3176, %f3177}, {%r4, %r4, %r4, %r4}, {%r4, %r4, %r4, %r4}, {%f3162, %f3163, %f3164, %f3165, %f3166, %f3167, %f3168, %f3169};
	bar.warp.sync 	-1;
	wmma.mma.sync.aligned.row.col.m16n16k8.f32.tf32.tf32.f32 {%f3178, %f3179, %f3180, %f3181, %f3182, %f3183, %f3184, %f3185}, {%r4, %r4, %r4, %r4}, {%r4, %r4, %r4, %r4}, {%f3170, %f3171, %f3172, %f3173, %f3174, %f3175, %f3176, %f3177};
	bar.warp.sync 	-1;
	wmma.mma.sync.aligned.row.col.m16n16k8.f32.tf32.tf32.f32 {%f3186, %f3187, %f3188, %f3189, %f3190, %f3191, %f3192, %f3193}, {%r4, %r4, %r4, %r4}, {%r4, %r4, %r4, %r4}, {%f3178, %f3179, %f3180, %f3181, %f3182, %f3183, %f3184, %f3185};
	bar.warp.sync 	-1;
	wmma.mma.sync.aligned.row.col.m16n16k8.f32.tf32.tf32.f32 {%f3194, %f3195, %f3196, %f3197, %f3198, %f3199, %f3200, %f3201}, {%r4, %r4, %r4, %r4}, {%r4, %r4, %r4, %r4}, {%f3186, %f3187, %f3188, %f3189, %f3190, %f3191, %f3192, %f3193};
	bar.warp.sync 	-1;
	wmma.mma.sync.aligned.row.col.m16n16k8.f32.tf32.tf32.f32 {%f3202, %f3203, %f3204, %f3205, %f3206, %f3207, %f3208, %f3209}, {%r4, %r4, %r4, %r4}, {%r4, %r4, %r4, %r4}, {%f3194, %f3195, %f3196, %f3197, %f3198, %f3199, %f3200, %f3201};
	bar.warp.sync 	-1;
	wmma.mma.sync.aligned.row.col.m16n16k8.f32.tf32.tf32.f32 {%f3210, %f3211, %f3212, %f3213, %f3214, %f3215, %f3216, %f3217}, {%r4, %r4, %r4, %r4}, {%r4, %r4, %r4, %r4}, {%f3202, %f3203, %f3204, %f3205, %f3206, %f3207, %f3208, %f3209};
	bar.warp.sync 	-1;
	wmma.mma.sync.aligned.row.col.m16n16k8.f32.tf32.tf32.f32 {%f3218, %f3219, %f3220, %f3221, %f3222, %f3223, %f3224, %f3225}, {%r4, %r4, %r4, %r4}, {%r4, %r4, %r4, %r4}, {%f3210, %f3211, %f3212, %f3213, %f3214, %f3215, %f3216, %f3217};
	bar.warp.sync 	-1;
	wmma.mma.sync.aligned.row.col.m16n16k8.f32.tf32.tf32.f32 {%f3226, %f3227, %f3228, %f3229, %f3230, %f3231, %f3232, %f3233}, {%r4, %r4, %r4, %r4}, {%r4, %r4, %r4, %r4}, {%f3218, %f3219, %f3220, %f3221, %f3222, %f3223, %f3224, %f3225};
	bar.warp.sync 	-1;
	wmma.mma.sync.aligned.row.col.m16n16k8.f32.tf32.tf32.f32 {%f3234, %f3235, %f3236, %f3237, %f3238, %f3239, %f3240, %f3241}, {%r4, %r4, %r4, %r4}, {%r4, %r4, %r4, %r4}, {%f3226, %f3227, %f3228, %f3229, %f3230, %f3231, %f3232, %f3233};
	bar.warp.sync 	-1;
	wmma.mma.sync.aligned.row.col.m16n16k8.f32.tf32.tf32.f32 {%f3242, %f3243, %f3244, %f3245, %f3246, %f3247, %f3248, %f3249}, {%r4, %r4, %r4, %r4}, {%r4, %r4, %r4, %r4}, {%f3234, %f3235, %f3236, %f3237, %f3238, %f3239, %f3240, %f3241};
	bar.warp.sync 	-1;
	wmma.mma.sync.aligned.row.col.m16n16k8.f32.tf32.tf32.f32 {%f3250, %f3251, %f3252, %f3253, %f3254, %f3255, %f3256, %f3257}, {%r4, %r4, %r4, %r4}, {%r4, %r4, %r4, %r4}, {%f3242, %f3243, %f3244, %f3245, %f3246, %f3247, %f3248, %f3249};
	bar.warp.sync 	-1;
	wmma.mma.sync.aligned.row.col.m16n16k8.f32.tf32.tf32.f32 {%f3258, %f3259, %f3260, %f3261, %f3262, %f3263, %f3264, %f3265}, {%r4, %r4, %r4, %r4}, {%r4, %r4, %r4, %r4}, {%f3250, %f3251, %f3252, %f3253, %f3254, %f3255, %f3256, %f3257};
	bar.warp.sync 	-1;
	wmma.mma.sync.aligned.row.col.m16n16k8.f32.tf32.tf32.f32 {%f3266, %f3267, %f3268, %f3269, %f3270, %f3271, %f3272, %f3273}, {%r4, %r4, %r4, %r4}, {%r4, %r4, %r4, %r4}, {%f3258, %f3259, %f3260, %f3261, %f3262, %f3263, %f3264, %f3265};
	bar.warp.sync 	-1;
	wmma.mma.sync.aligned.row.col.m16n16k8.f32.tf32.tf32.f32 {%f3274, %f3275, %f3276, %f3277, %f3278, %f3279, %f3280, %f3281}, {%r4, %r4, %r4, %r4}, {%r4, %r4, %r4, %r4}, {%f3266, %f3267, %f3268, %f3269, %f3270, %f3271, %f3272, %f3273};
	bar.warp.sync 	-1;
	wmma.mma.sync.aligned.row.col.m16n16k8.f32.tf32.tf32.f32 {%f3282, %f3283, %f3284, %f3285, %f3286, %f3287, %f3288, %f3289}, {%r4, %r4, %r4, %r4}, {%r4, %r4, %r4, %r4}, {%f3274, %f3275, %f3276, %f3277, %f3278, %f3279, %f3280, %f3281};
	bar.warp.sync 	-1;
	wmma.mma.sync.aligned.row.col.m16n16k8.f32.tf32.tf32.f32 {%f3290, %f3291, %f3292, %f3293, %f3294, %f3295, %f3296, %f3297}, {%r4, %r4, %r4, %r4}, {%r4, %r4, %r4, %r4}, {%f3282, %f3283, %f3284, %f3285, %f3286, %f3287, %f3288, %f3289};
	bar.warp.sync 	-1;
	wmma.mma.sync.aligned.row.col.m16n16k8.f32.tf32.tf32.f32 {%f3298, %f3299, %f3300, %f3301, %f3302, %f3303, %f3304, %f3305}, {%r4, %r4, %r4, %r4}, {%r4, %r4, %r4, %r4}, {%f3290, %f3291, %f3292, %f3293, %f3294, %f3295, %f3296, %f3297};
	bar.warp.sync 	-1;
	wmma.mma.sync.aligned.row.col.m16n16k8.f32.tf32.tf32.f32 {%f3306, %f3307, %f3308, %f3309, %f3310, %f3311, %f3312, %f3313}, {%r4, %r4, %r4, %r4}, {%r4, %r4, %r4, %r4}, {%f3298, %f3299, %f3300, %f3301, %f3302, %f3303, %f3304, %f3305};
	bar.warp.sync 	-1;
	wmma.mma.sync.aligned.row.col.m16n16k8.f32.tf32.tf32.f32 {%f3314, %f3315, %f3316, %f3317, %f3318, %f3319, %f3320, %f3321}, {%r4, %r4, %r4, %r4}, {%r4, %r4, %r4, %r4}, {%f3306, %f3307, %f3308, %f3309, %f3310, %f3311, %f3312, %f3313};
	bar.warp.sync 	-1;
	wmma.mma.sync.aligned.row.col.m16n16k8.f32.tf32.tf32.f32 {%f3322, %f3323, %f3324, %f3325, %f3326, %f3327, %f3328, %f3329}, {%r4, %r4, %r4, %r4}, {%r4, %r4, %r4, %r4}, {%f3314, %f3315, %f3316, %f3317, %f3318, %f3319, %f3320, %f3321};
	bar.warp.sync 	-1;
	wmma.mma.sync.aligned.row.col.m16n16k8.f32.tf32.tf32.f32 {%f3330, %f3331, %f3332, %f3333, %f3334, %f3335, %f3336, %f3337}, {%r4, %r4, %r4, %r4}, {%r4, %r4, %r4, %r4}, {%f3322, %f3323, %f3324, %f3325, %f3326, %f3327, %f3328, %f3329};
	bar.warp.sync 	-1;
	wmma.mma.sync.aligned.row.col.m16n16k8.f32.tf32.tf32.f32 {%f3338, %f3339, %f3340, %f3341, %f3342, %f3343, %f3344, %f3345}, {%r4, %r4, %r4, %r4}, {%r4, %r4, %r4, %r4}, {%f3330, %f3331, %f3332, %f3333, %f3334, %f3335, %f3336, %f3337};
	bar.warp.sync 	-1;
	wmma.mma.sync.aligned.row.col.m16n16k8.f32.tf32.tf32.f32 {%f3346, %f3347, %f3348, %f3349, %f3350, %f3351, %f3352, %f3353}, {%r4, %r4, %r4, %r4}, {%r4, %r4, %r4, %r4}, {%f3338, %f3339, %f3340, %f3341, %f3342, %f3343, %f3344, %f3345};
	bar.warp.sync 	-1;
	wmma.mma.sync.aligned.row.col.m16n16k8.f32.tf32.tf32.f32 {%f3354, %f3355, %f3356, %f3357, %f3358, %f3359, %f3360, %f3361}, {%r4, %r4, %r4, %r4}, {%r4, %r4, %r4, %r4}, {%f3346, %f3347, %f3348, %f3349, %f3350, %f3351, %f3352, %f3353};
	bar.warp.sync 	-1;
	wmma.mma.sync.aligned.row.col.m16n16k8.f32.tf32.tf32.f32 {%f3362, %f3363, %f3364, %f3365, %f3366, %f3367, %f3368, %f3369}, {%r4, %r4, %r4, %r4}, {%r4, %r4, %r4, %r4}, {%f3354, %f3355, %f3356, %f3357, %f3358, %f3359, %f3360, %f3361};
	bar.warp.sync 	-1;
	wmma.mma.sync.aligned.row.col.m16n16k8.f32.tf32.tf32.f32 {%f3370, %f3371, %f3372, %f3373, %f3374, %f3375, %f3376, %f3377}, {%r4, %r4, %r4, %r4}, {%r4, %r4, %r4, %r4}, {%f3362, %f3363, %f3364, %f3365, %f3366, %f3367, %f3368, %f3369};
	bar.warp.sync 	-1;
	wmma.mma.sync.aligned.row.col.m16n16k8.f32.tf32.tf32.f32 {%f3378, %f3379, %f3380, %f3381, %f3382, %f3383, %f3384, %f3385}, {%r4, %r4, %r4, %r4}, {%r4, %r4, %r4, %r4}, {%f3370, %f3371, %f3372, %f3373, %f3374, %f3375, %f3376, %f3377};
	bar.warp.sync 	-1;
	wmma.mma.sync.aligned.row.col.m16n16k8.f32.tf32.tf32.f32 {%f3386, %f3387, %f3388, %f3389, %f3390, %f3391, %f3392, %f3393}, {%r4, %r4, %r4, %r4}, {%r4, %r4, %r4, %r4}, {%f3378, %f3379, %f3380, %f3381, %f3382, %f3383, %f3384, %f3385};
	bar.warp.sync 	-1;
	wmma.mma.sync.aligned.row.col.m16n16k8.f32.tf32.tf32.f32 {%f3394, %f3395, %f3396, %f3397, %f3398, %f3399, %f3400, %f3401}, {%r4, %r4, %r4, %r4}, {%r4, %r4, %r4, %r4}, {%f3386, %f3387, %f3388, %f3389, %f3390, %f3391, %f3392, %f3393};
	bar.warp.sync 	-1;
	wmma.mma.sync.aligned.row.col.m16n16k8.f32.tf32.tf32.f32 {%f3402, %f3403, %f3404, %f3405, %f3406, %f3407, %f3408, %f3409}, {%r4, %r4, %r4, %r4}, {%r4, %r4, %r4, %r4}, {%f3394, %f3395, %f3396, %f3397, %f3398, %f3399, %f3400, %f3401};
	bar.warp.sync 	-1;
	wmma.mma.sync.aligned.row.col.m16n16k8.f32.tf32.tf32.f32 {%f3410, %f3411, %f3412, %f3413, %f3414, %f3415, %f3416, %f3417}, {%r4, %r4, %r4, %r4}, {%r4, %r4, %r4, %r4}, {%f3402, %f3403, %f3404, %f3405, %f3406, %f3407, %f3408, %f3409};
	bar.warp.sync 	-1;
	wmma.mma.sync.aligned.row.col.m16n16k8.f32.tf32.tf32.f32 {%f3418, %f3419, %f3420, %f3421, %f3422, %f3423, %f3424, %f3425}, {%r4, %r4, %r4, %r4}, {%r4, %r4, %r4, %r4}, {%f3410, %f3411, %f3412, %f3413, %f3414, %f3415, %f3416, %f3417};
	bar.warp.sync 	-1;
	wmma.mma.sync.aligned.row.col.m16n16k8.f32.tf32.tf32.f32 {%f3426, %f3427, %f3428, %f3429, %f3430, %f3431, %f3432, %f3433}, {%r4, %r4, %r4, %r4}, {%r4, %r4, %r4, %r4}, {%f3418, %f3419, %f3420, %f3421, %f3422, %f3423, %f3424, %f3425};
	bar.warp.sync 	-1;
	wmma.mma.sync.aligned.row.col.m16n16k8.f32.tf32.tf32.f32 {%f3434, %f3435, %f3436, %f3437, %f3438, %f3439, %f3440, %f3441}, {%r4, %r4, %r4, %r4}, {%r4, %r4, %r4, %r4}, {%f3426, %f3427, %f3428, %f3429, %f3430, %f3431, %f3432, %f3433};
	bar.warp.sync 	-1;
	wmma.mma.sync.aligned.row.col.m16n16k8.f32.tf32.tf32.f32 {%f3442, %f3443, %f3444, %f3445, %f3446, %f3447, %f3448, %f3449}, {%r4, %r4, %r4, %r4}, {%r4, %r4, %r4, %r4}, {%f3434, %f3435, %f3436, %f3437, %f3438, %f3439, %f3440, %f3441};
	bar.warp.sync 	-1;
	wmma.mma.sync.aligned.row.col.m16n16k8.f32.tf32.tf32.f32 {%f3450, %f3451, %f3452, %f3453, %f3454, %f3455, %f3456, %f3457}, {%r4, %r4, %r4, %r4}, {%r4, %r4, %r4, %r4}, {%f3442, %f3443, %f3444, %f3445, %f3446, %f3447, %f3448, %f3449};
	bar.warp.sync 	-1;
	wmma.mma.sync.aligned.row.col.m16n16k8.f32.tf32.tf32.f32 {%f3458, %f3459, %f3460, %f3461, %f3462, %f3463, %f3464, %f3465}, {%r4, %r4, %r4, %r4}, {%r4, %r4, %r4, %r4}, {%f3450, %f3451, %f3452, %f3453, %f3454, %f3455, %f3456, %f3457};
	bar.warp.sync 	-1;
	wmma.mma.sync.aligned.row.col.m16n16k8.f32.tf32.tf32.f32 {%f3466, %f3467, %f3468, %f3469, %f3470, %f3471, %f3472, %f3473}, {%r4, %r4, %r4, %r4}, {%r4, %r4, %r4, %r4}, {%f3458, %f3459, %f3460, %f3461, %f3462, %f3463, %f3464, %f3465};
	bar.warp.sync 	-1;
	wmma.mma.sync.aligned.row.col.m16n16k8.f32.tf32.tf32.f32 {%f3474, %f3475, %f3476, %f3477, %f3478, %f3479, %f3480, %f3481}, {%r4, %r4, %r4, %r4}, {%r4, %r4, %r4, %r4}, {%f3466, %f3467, %f3468, %f3469, %f3470, %f3471, %f3472, %f3473};
	bar.warp.sync 	-1;
	wmma.mma.sync.aligned.row.col.m16n16k8.f32.tf32.tf32.f32 {%f3482, %f3483, %f3484, %f3485, %f3486, %f3487, %f3488, %f3489}, {%r4, %r4, %r4, %r4}, {%r4, %r4, %r4, %r4}, {%f3474, %f3475, %f3476, %f3477, %f3478, %f3479, %f3480, %f3481};
	bar.warp.sync 	-1;
	wmma.mma.sync.aligned.row.col.m16n16k8.f32.tf32.tf32.f32 {%f3490, %f3491, %f3492, %f3493, %f3494, %f3495, %f3496, %f3497}, {%r4, %r4, %r4, %r4}, {%r4, %r4, %r4, %r4}, {%f3482, %f3483, %f3484, %f3485, %f3486, %f3487, %f3488, %f3489};
	bar.warp.sync 	-1;
	wmma.mma.sync.aligned.row.col.m16n16k8.f32.tf32.tf32.f32 {%f3498, %f3499, %f3500, %f3501, %f3502, %f3503, %f3504, %f3505}, {%r4, %r4, %r4, %r4}, {%r4, %r4, %r4, %r4}, {%f3490, %f3491, %f3492, %f3493, %f3494, %f3495, %f3496, %f3497};
	bar.warp.sync 	-1;
	wmma.mma.sync.aligned.row.col.m16n16k8.f32.tf32.tf32.f32 {%f3506, %f3507, %f3508, %f3509, %f3510, %f3511, %f3512, %f3513}, {%r4, %r4, %r4, %r4}, {%r4, %r4, %r4, %r4}, {%f3498, %f3499, %f3500, %f3501, %f3502, %f3503, %f3504, %f3505};
	bar.warp.sync 	-1;
	wmma.mma.sync.aligned.row.col.m16n16k8.f32.tf32.tf32.f32 {%f3514, %f3515, %f3516, %f3517, %f3518, %f3519, %f3520, %f3521}, {%r4, %r4, %r4, %r4}, {%r4, %r4, %r4, %r4}, {%f3506, %f3507, %f3508, %f3509, %f3510, %f3511, %f3512, %f3513};
	bar.warp.sync 	-1;
	wmma.mma.sync.aligned.row.col.m16n16k8.f32.tf32.tf32.f32 {%f3522, %f3523, %f3524, %f3525, %f3526, %f3527, %f3528, %f3529}, {%r4, %r4, %r4, %r4}, {%r4, %r4, %r4, %r4}, {%f3514, %f3515, %f3516, %f3517, %f3518, %f3519, %f3520, %f3521};
	bar.warp.sync 	-1;
	wmma.mma.sync.aligned.row.col.m16n16k8.f32.tf32.tf32.f32 {%f3530, %f3531, %f3532, %f3533, %f3534, %f3535, %f3536, %f3537}, {%r4, %r4, %r4, %r4}, {%r4, %r4, %r4, %r4}, {%f3522, %f3523, %f3524, %f3525, %f3526, %f3527, %f3528, %f3529};
	bar.warp.sync 	-1;
	wmma.mma.sync.aligned.row.col.m16n16k8.f32.tf32.tf32.f32 {%f3538, %f3539, %f3540, %f3541, %f3542, %f3543, %f3544, %f3545}, {%r4, %r4, %r4, %r4}, {%r4, %r4, %r4, %r4}, {%f3530, %f3531, %f3532, %f3533, %f3534, %f3535, %f3536, %f3537};
	bar.warp.sync 	-1;
	wmma.mma.sync.aligned.row.col.m16n16k8.f32.tf32.tf32.f32 {%f3546, %f3547, %f3548, %f3549, %f3550, %f3551, %f3552, %f3553}, {%r4, %r4, %r4, %r4}, {%r4, %r4, %r4, %r4}, {%f3538, %f3539, %f3540, %f3541, %f3542, %f3543, %f3544, %f3545};
	bar.warp.sync 	-1;
	wmma.mma.sync.aligned.row.col.m16n16k8.f32.tf32.tf32.f32 {%f3554, %f3555, %f3556, %f3557, %f3558, %f3559, %f3560, %f3561}, {%r4, %r4, %r4, %r4}, {%r4, %r4, %r4, %r4}, {%f3546, %f3547, %f3548, %f3549, %f3550, %f3551, %f3552, %f3553};
	bar.warp.sync 	-1;
	wmma.mma.sync.aligned.row.col.m16n16k8.f32.tf32.tf32.f32 {%f3562, %f3563, %f3564, %f3565, %f3566, %f3567, %f3568, %f3569}, {%r4, %r4, %r4, %r4}, {%r4, %r4, %r4, %r4}, {%f3554, %f3555, %f3556, %f3557, %f3558, %f3559, %f3560, %f3561};
	bar.warp.sync 	-1;
	wmma.mma.sync.aligned.row.col.m16n16k8.f32.tf32.tf32.f32 {%f3570, %f3571, %f3572, %f3573, %f3574, %f3575, %f3576, %f3577}, {%r4, %r4, %r4, %r4}, {%r4, %r4, %r4, %r4}, {%f3562, %f3563, %f3564, %f3565, %f3566, %f3567, %f3568, %f3569};
	bar.warp.sync 	-1;
	wmma.mma.sync.aligned.row.col.m16n16k8.f32.tf32.tf32.f32 {%f3578, %f3579, %f3580, %f3581, %f3582, %f3583, %f3584, %f3585}, {%r4, %r4, %r4, %r4}, {%r4, %r4, %r4, %r4}, {%f3570, %f3571, %f3572, %f3573, %f3574, %f3575, %f3576, %f3577};
	bar.warp.sync 	-1;
	wmma.mma.sync.aligned.row.col.m16n16k8.f32.tf32.tf32.f32 {%f3586, %f3587, %f3588, %f3589, %f3590, %f3591, %f3592, %f3593}, {%r4, %r4, %r4, %r4}, {%r4, %r4, %r4, %r4}, {%f3578, %f3579, %f3580, %f3581, %f3582, %f3583, %f3584, %f3585};
	bar.warp.sync 	-1;
	wmma.mma.sync.aligned.row.col.m16n16k8.f32.tf32.tf32.f32 {%f3594, %f3595, %f3596, %f3597, %f3598, %f3599, %f3600, %f3601}, {%r4, %r4, %r4, %r4}, {%r4, %r4, %r4, %r4}, {%f3586, %f3587, %f3588, %f3589, %f3590, %f3591, %f3592, %f3593};
	bar.warp.sync 	-1;
	wmma.mma.sync.aligned.row.col.m16n16k8.f32.tf32.tf32.f32 {%f3602, %f3603, %f3604, %f3605, %f3606, %f3607, %f3608, %f3609}, {%r4, %r4, %r4, %r4}, {%r4, %r4, %r4, %r4}, {%f3594, %f3595, %f3596, %f3597, %f3598, %f3599, %f3600, %f3601};
	bar.warp.sync 	-1;
	wmma.mma.sync.aligned.row.col.m16n16k8.f32.tf32.tf32.f32 {%f3610, %f3611, %f3612, %f3613, %f3614, %f3615, %f3616, %f3617}, {%r4, %r4, %r4, %r4}, {%r4, %r4, %r4, %r4}, {%f3602, %f3603, %f3604, %f3605, %f3606, %f3607, %f3608, %f3609};
	bar.warp.sync 	-1;
	wmma.mma.sync.aligned.row.col.m16n16k8.f32.tf32.tf32.f32 {%f3618, %f3619, %f3620, %f3621, %f3622, %f3623, %f3624, %f3625}, {%r4, %r4, %r4, %r4}, {%r4, %r4, %r4, %r4}, {%f3610, %f3611, %f3612, %f3613, %f3614, %f3615, %f3616, %f3617};
	bar.warp.sync 	-1;
	wmma.mma.sync.aligned.row.col.m16n16k8.f32.tf32.tf32.f32 {%f3626, %f3627, %f3628, %f3629, %f3630, %f3631, %f3632, %f3633}, {%r4, %r4, %r4, %r4}, {%r4, %r4, %r4, %r4}, {%f3618, %f3619, %f3620, %f3621, %f3622, %f3623, %f3624, %f3625};
	bar.warp.sync 	-1;
	wmma.mma.sync.aligned.row.col.m16n16k8.f32.tf32.tf32.f32 {%f3634, %f3635, %f3636, %f3637, %f3638, %f3639, %f3640, %f3641}, {%r4, %r4, %r4, %r4}, {%r4, %r4, %r4, %r4}, {%f3626, %f3627, %f3628, %f3629, %f3630, %f3631, %f3632, %f3633};
	bar.warp.sync 	-1;
	wmma.mma.sync.aligned.row.col.m16n16k8.f32.tf32.tf32.f32 {%f3642, %f3643, %f3644, %f3645, %f3646, %f3647, %f3648, %f3649}, {%r4, %r4, %r4, %r4}, {%r4, %r4, %r4, %r4}, {%f3634, %f3635, %f3636, %f3637, %f3638, %f3639, %f3640, %f3641};
	bar.warp.sync 	-1;
	wmma.mma.sync.aligned.row.col.m16n16k8.f32.tf32.tf32.f32 {%f3650, %f3651, %f3652, %f3653, %f3654, %f3655, %f3656, %f3657}, {%r4, %r4, %r4, %r4}, {%r4, %r4, %r4, %r4}, {%f3642, %f3643, %f3644, %f3645, %f3646, %f3647, %f3648, %f3649};
	bar.warp.sync 	-1;
	wmma.mma.sync.aligned.row.col.m16n16k8.f32.tf32.tf32.f32 {%f3658, %f3659, %f3660, %f3661, %f3662, %f3663, %f3664, %f3665}, {%r4, %r4, %r4, %r4}, {%r4, %r4, %r4, %r4}, {%f3650, %f3651, %f3652, %f3653, %f3654, %f3655, %f3656, %f3657};
	bar.warp.sync 	-1;
	wmma.mma.sync.aligned.row.col.m16n16k8.f32.tf32.tf32.f32 {%f3666, %f3667, %f3668, %f3669, %f3670, %f3671, %f3672, %f3673}, {%r4, %r4, %r4, %r4}, {%r4, %r4, %r4, %r4}, {%f3658, %f3659, %f3660, %f3661, %f3662, %f3663, %f3664, %f3665};
	bar.warp.sync 	-1;
	wmma.mma.sync.aligned.row.col.m16n16k8.f32.tf32.tf32.f32 {%f3674, %f3675, %f3676, %f3677, %f3678, %f3679, %f3680, %f3681}, {%r4, %r4, %r4, %r4}, {%r4, %r4, %r4, %r4}, {%f3666, %f3667, %f3668, %f3669, %f3670, %f3671, %f3672, %f3673};
	bar.warp.sync 	-1;
	wmma.mma.sync.aligned.row.col.m16n16k8.f32.tf32.tf32.f32 {%f3682, %f3683, %f3684, %f3685, %f3686, %f3687, %f3688, %f3689}, {%r4, %r4, %r4, %r4}, {%r4, %r4, %r4, %r4}, {%f3674, %f3675, %f3676, %f3677, %f3678, %f3679, %f3680, %f3681};
	bar.warp.sync 	-1;
	wmma.mma.sync.aligned.row.col.m16n16k8.f32.tf32.tf32.f32 {%f3690, %f3691, %f3692, %f3693, %f3694, %f3695, %f3696, %f3697}, {%r4, %r4, %r4, %r4}, {%r4, %r4, %r4, %r4}, {%f3682, %f3683, %f3684, %f3685, %f3686, %f3687, %f3688, %f3689};
	bar.warp.sync 	-1;
	wmma.mma.sync.aligned.row.col.m16n16k8.f32.tf32.tf32.f32 {%f3698, %f3699, %f3700, %f3701, %f3702, %f3703, %f3704, %f3705}, {%r4, %r4, %r4, %r4}, {%r4, %r4, %r4, %r4}, {%f3690, %f3691, %f3692, %f3693, %f3694, %f3695, %f3696, %f3697};
	bar.warp.sync 	-1;
	wmma.mma.sync.aligned.row.col.m16n16k8.f32.tf32.tf32.f32 {%f3706, %f3707, %f3708, %f3709, %f3710, %f3711, %f3712, %f3713}, {%r4, %r4, %r4, %r4}, {%r4, %r4, %r4, %r4}, {%f3698, %f3699, %f3700, %f3701, %f3702, %f3703, %f3704, %f3705};
	bar.warp.sync 	-1;
	wmma.mma.sync.aligned.row.col.m16n16k8.f32.tf32.tf32.f32 {%f3714, %f3715, %f3716, %f3717, %f3718, %f3719, %f3720, %f3721}, {%r4, %r4, %r4, %r4}, {%r4, %r4, %r4, %r4}, {%f3706, %f3707, %f3708, %f3709, %f3710, %f3711, %f3712, %f3713};
	bar.warp.sync 	-1;
	wmma.mma.sync.aligned.row.col.m16n16k8.f32.tf32.tf32.f32 {%f3722, %f3723, %f3724, %f3725, %f3726, %f3727, %f3728, %f3729}, {%r4, %r4, %r4, %r4}, {%r4, %r4, %r4, %r4}, {%f3714, %f3715, %f3716, %f3717, %f3718, %f3719, %f3720, %f3721};
	bar.warp.sync 	-1;
	wmma.mma.sync.aligned.row.col.m16n16k8.f32.tf32.tf32.f32 {%f3730, %f3731, %f3732, %f3733, %f3734, %f3735, %f3736, %f3737}, {%r4, %r4, %r4, %r4}, {%r4, %r4, %r4, %r4}, {%f3722, %f3723, %f3724, %f3725, %f3726, %f3727, %f3728, %f3729};
	bar.warp.sync 	-1;
	wmma.mma.sync.aligned.row.col.m16n16k8.f32.tf32.tf32.f32 {%f3738, %f3739, %f3740, %f3741, %f3742, %f3743, %f3744, %f3745}, {%r4, %r4, %r4, %r4}, {%r4, %r4, %r4, %r4}, {%f3730, %f3731, %f3732, %f3733, %f3734, %f3735, %f3736, %f3737};
	bar.warp.sync 	-1;
	wmma.mma.sync.aligned.row.col.m16n16k8.f32.tf32.tf32.f32 {%f3746, %f3747, %f3748, %f3749, %f3750, %f3751, %f3752, %f3753}, {%r4, %r4, %r4, %r4}, {%r4, %r4, %r4, %r4}, {%f3738, %f3739, %f3740, %f3741, %f3742, %f3743, %f3744, %f3745};
	bar.warp.sync 	-1;
	wmma.mma.sync.aligned.row.col.m16n16k8.f32.tf32.tf32.f32 {%f3754, %f3755, %f3756, %f3757, %f3758, %f3759, %f3760, %f3761}, {%r4, %r4, %r4, %r4}, {%r4, %r4, %r4, %r4}, {%f3746, %f3747, %f3748, %f3749, %f3750, %f3751, %f3752, %f3753};
	bar.warp.sync 	-1;
	wmma.mma.sync.aligned.row.col.m16n16k8.f32.tf32.tf32.f32 {%f3762, %f3763, %f3764, %f3765, %f3766, %f3767, %f3768, %f3769}, {%r4, %r4, %r4, %r4}, {%r4, %r4, %r4, %r4}, {%f3754, %f3755, %f3756, %f3757, %f3758, %f3759, %f3760, %f3761};
	bar.warp.sync 	-1;
	wmma.mma.sync.aligned.row.col.m16n16k8.f32.tf32.tf32.f32 {%f3770, %f3771, %f3772, %f3773, %f3774, %f3775, %f3776, %f3777}, {%r4, %r4, %r4, %r4}, {%r4, %r4, %r4, %r4}, {%f3762, %f3763, %f3764, %f3765, %f3766, %f3767, %f3768, %f3769};
	bar.warp.sync 	-1;
	wmma.mma.sync.aligned.row.col.m16n16k8.f32.tf32.tf32.f32 {%f3778, %f3779, %f3780, %f3781, %f3782, %f3783, %f3784, %f3785}, {%r4, %r4, %r4, %r4}, {%r4, %r4, %r4, %r4}, {%f3770, %f3771, %f3772, %f3773, %f3774, %f3775, %f3776, %f3777};
	bar.warp.sync 	-1;
	wmma.mma.sync.aligned.row.col.m16n16k8.f32.tf32.tf32.f32 {%f3786, %f3787, %f3788, %f3789, %f3790, %f3791, %f3792, %f3793}, {%r4, %r4, %r4, %r4}, {%r4, %r4, %r4, %r4}, {%f3778, %f3779, %f3780, %f3781, %f3782, %f3783, %f3784, %f3785};
	bar.warp.sync 	-1;
	wmma.mma.sync.aligned.row.col.m16n16k8.f32.tf32.tf32.f32 {%f3794, %f3795, %f3796, %f3797, %f3798, %f3799, %f3800, %f3801}, {%r4, %r4, %r4, %r4}, {%r4, %r4, %r4, %r4}, {%f3786, %f3787, %f3788, %f3789, %f3790, %f3791, %f3792, %f3793};
	bar.warp.sync 	-1;
	wmma.mma.sync.aligned.row.col.m16n16k8.f32.tf32.tf32.f32 {%f3802, %f3803, %f3804, %f3805, %f3806, %f3807, %f3808, %f3809}, {%r4, %r4, %r4, %r4}, {%r4, %r4, %r4, %r4}, {%f3794, %f3795, %f3796, %f3797, %f3798, %f3799, %f3800, %f3801};
	bar.warp.sync 	-1;
	wmma.mma.sync.aligned.row.col.m16n16k8.f32.tf32.tf32.f32 {%f3810, %f3811, %f3812, %f3813, %f3814, %f3815, %f3816, %f3817}, {%r4, %r4, %r4, %r4}, {%r4, %r4, %r4, %r4}, {%f3802, %f3803, %f3804, %f3805, %f3806, %f3807, %f3808, %f3809};
	bar.warp.sync 	-1;
	wmma.mma.sync.aligned.row.col.m16n16k8.f32.tf32.tf32.f32 {%f3818, %f3819, %f3820, %f3821, %f3822, %f3823, %f3824, %f3825}, {%r4, %r4, %r4, %r4}, {%r4, %r4, %r4, %r4}, {%f3810, %f3811, %f3812, %f3813, %f3814, %f3815, %f3816, %f3817};
	bar.warp.sync 	-1;
	wmma.mma.sync.aligned.row.col.m16n16k8.f32.tf32.tf32.f32 {%f3826, %f3827, %f3828, %f3829, %f3830, %f3831, %f3832, %f3833}, {%r4, %r4, %r4, %r4}, {%r4, %r4, %r4, %r4}, {%f3818, %f3819, %f3820, %f3821, %f3822, %f3823, %f3824, %f3825};
	bar.warp.sync 	-1;
	wmma.mma.sync.aligned.row.col.m16n16k8.f32.tf32.tf32.f32 {%f3834, %f3835, %f3836, %f3837, %f3838, %f3839, %f3840, %f3841}, {%r4, %r4, %r4, %r4}, {%r4, %r4, %r4, %r4}, {%f3826, %f3827, %f3828, %f3829, %f3830, %f3831, %f3832, %f3833};
	bar.warp.sync 	-1;
	wmma.mma.sync.aligned.row.col.m16n16k8.f32.tf32.tf32.f32 {%f3842, %f3843, %f3844, %f3845, %f3846, %f3847, %f3848, %f3849}, {%r4, %r4, %r4, %r4}, {%r4, %r4, %r4, %r4}, {%f3834, %f3835, %f3836, %f3837, %f3838, %f3839, %f3840, %f3841};
	bar.warp.sync 	-1;
	wmma.mma.sync.aligned.row.col.m16n16k8.f32.tf32.tf32.f32 {%f3850, %f3851, %f3852, %f3853, %f3854, %f3855, %f3856, %f3857}, {%r4, %r4, %r4, %r4}, {%r4, %r4, %r4, %r4}, {%f3842, %f3843, %f3844, %f3845, %f3846, %f3847, %f3848, %f3849};
	bar.warp.sync 	-1;
	wmma.mma.sync.aligned.row.col.m16n16k8.f32.tf32.tf32.f32 {%f3858, %f3859, %f3860, %f3861, %f3862, %f3863, %f3864, %f3865}, {%r4, %r4, %r4, %r4}, {%r4, %r4, %r4, %r4}, {%f3850, %f3851, %f3852, %f3853, %f3854, %f3855, %f3856, %f3857};
	bar.warp.sync 	-1;
	wmma.mma.sync.aligned.row.col.m16n16k8.f32.tf32.tf32.f32 {%f3866, %f3867, %f3868, %f3869, %f3870, %f3871, %f3872, %f3873}, {%r4, %r4, %r4, %r4}, {%r4, %r4, %r4, %r4}, {%f3858, %f3859, %f3860, %f3861, %f3862, %f3863, %f3864, %f3865};
	bar.warp.sync 	-1;
	wmma.mma.sync.aligned.row.col.m16n16k8.f32.tf32.tf32.f32 {%f3874, %f3875, %f3876, %f3877, %f3878, %f3879, %f3880, %f3881}, {%r4, %r4, %r4, %r4}, {%r4, %r4, %r4, %r4}, {%f3866, %f3867, %f3868, %f3869, %f3870, %f3871, %f3872, %f3873};
	bar.warp.sync 	-1;
	wmma.mma.sync.aligned.row.col.m16n16k8.f32.tf32.tf32.f32 {%f3882, %f3883, %f3884, %f3885, %f3886, %f3887, %f3888, %f3889}, {%r4, %r4, %r4, %r4}, {%r4, %r4, %r4, %r4}, {%f3874, %f3875, %f3876, %f3877, %f3878, %f3879, %f3880, %f3881};
	bar.warp.sync 	-1;
	wmma.mma.sync.aligned.row.col.m16n16k8.f32.tf32.tf32.f32 {%f3890, %f3891, %f3892, %f3893, %f3894, %f3895, %f3896, %f3897}, {%r4, %r4, %r4, %r4}, {%r4, %r4, %r4, %r4}, {%f3882, %f3883, %f3884, %f3885, %f3886, %f3887, %f3888, %f3889};
	bar.warp.sync 	-1;
	wmma.mma.sync.aligned.row.col.m16n16k8.f32.tf32.tf32.f32 {%f3898, %f3899, %f3900, %f3901, %f3902, %f3903, %f3904, %f3905}, {%r4, %r4, %r4, %r4}, {%r4, %r4, %r4, %r4}, {%f3890, %f3891, %f3892, %f3893, %f3894, %f3895, %f3896, %f3897};
	bar.warp.sync 	-1;
	wmma.mma.sync.aligned.row.col.m16n16k8.f32.tf32.tf32.f32 {%f3906, %f3907, %f3908, %f3909, %f3910, %f3911, %f3912, %f3913}, {%r4, %r4, %r4, %r4}, {%r4, %r4, %r4, %r4}, {%f3898, %f3899, %f3900, %f3901, %f3902, %f3903, %f3904, %f3905};
	bar.warp.sync 	-1;
	wmma.mma.sync.aligned.row.col.m16n16k8.f32.tf32.tf32.f32 {%f3914, %f3915, %f3916, %f3917, %f3918, %f3919, %f3920, %f3921}, {%r4, %r4, %r4, %r4}, {%r4, %r4, %r4, %r4}, {%f3906, %f3907, %f3908, %f3909, %f3910, %f3911, %f3912, %f3913};
	bar.warp.sync 	-1;
	wmma.mma.sync.aligned.row.col.m16n16k8.f32.tf32.tf32.f32 {%f3922, %f3923, %f3924, %f3925, %f3926, %f3927, %f3928, %f3929}, {%r4, %r4, %r4, %r4}, {%r4, %r4, %r4, %r4}, {%f3914, %f3915, %f3916, %f3917, %f3918, %f3919, %f3920, %f3921};
	bar.warp.sync 	-1;
	wmma.mma.sync.aligned.row.col.m16n16k8.f32.tf32.tf32.f32 {%f3930, %f3931, %f3932, %f3933, %f3934, %f3935, %f3936, %f3937}, {%r4, %r4, %r4, %r4}, {%r4, %r4, %r4, %r4}, {%f3922, %f3923, %f3924, %f3925, %f3926, %f3927, %f3928, %f3929};
	bar.warp.sync 	-1;
	wmma.mma.sync.aligned.row.col.m16n16k8.f32.tf32.tf32.f32 {%f3938, %f3939, %f3940, %f3941, %f3942, %f3943, %f3944, %f3945}, {%r4, %r4, %r4, %r4}, {%r4, %r4, %r4, %r4}, {%f3930, %f3931, %f3932, %f3933, %f3934, %f3935, %f3936, %f3937};
	bar.warp.sync 	-1;
	wmma.mma.sync.aligned.row.col.m16n16k8.f32.tf32.tf32.f32 {%f3946, %f3947, %f3948, %f3949, %f3950, %f3951, %f3952, %f3953}, {%r4, %r4, %r4, %r4}, {%r4, %r4, %r4, %r4}, {%f3938, %f3939, %f3940, %f3941, %f3942, %f3943, %f3944, %f3945};
	bar.warp.sync 	-1;
	wmma.mma.sync.aligned.row.col.m16n16k8.f32.tf32.tf32.f32 {%f3954, %f3955, %f3956, %f3957, %f3958, %f3959, %f3960, %f3961}, {%r4, %r4, %r4, %r4}, {%r4, %r4, %r4, %r4}, {%f3946, %f3947, %f3948, %f3949, %f3950, %f3951, %f3952, %f3953};
	bar.warp.sync 	-1;
	wmma.mma.sync.aligned.row.col.m16n16k8.f32.tf32.tf32.f32 {%f3962, %f3963, %f3964, %f3965, %f3966, %f3967, %f3968, %f3969}, {%r4, %r4, %r4, %r4}, {%r4, %r4, %r4, %r4}, {%f3954, %f3955, %f3956, %f3957, %f3958, %f3959, %f3960, %f3961};
	bar.warp.sync 	-1;
	wmma.mma.sync.aligned.row.col.m16n16k8.f32.tf32.tf32.f32 {%f3970, %f3971, %f3972, %f3973, %f3974, %f3975, %f3976, %f3977}, {%r4, %r4, %r4, %r4}, {%r4, %r4, %r4, %r4}, {%f3962, %f3963, %f3964, %f3965, %f3966, %f3967, %f3968, %f3969};
	bar.warp.sync 	-1;
	wmma.mma.sync.aligned.row.col.m16n16k8.f32.tf32.tf32.f32 {%f3978, %f3979, %f3980, %f3981, %f3982, %f3983, %f3984, %f3985}, {%r4, %r4, %r4, %r4}, {%r4, %r4, %r4, %r4}, {%f3970, %f3971, %f3972, %f3973, %f3974, %f3975, %f3976, %f3977};
	bar.warp.sync 	-1;
	wmma.mma.sync.aligned.row.col.m16n16k8.f32.tf32.tf32.f32 {%f3986, %f3987, %f3988, %f3989, %f3990, %f3991, %f3992, %f3993}, {%r4, %r4, %r4, %r4}, {%r4, %r4, %r4, %r4}, {%f3978, %f3979, %f3980, %f3981, %f3982, %f3983, %f3984, %f3985};
	bar.warp.sync 	-1;
	wmma.mma.sync.aligned.row.col.m16n16k8.f32.tf32.tf32.f32 {%f3994, %f3995, %f3996, %f3997, %f3998, %f3999, %f4000, %f4001}, {%r4, %r4, %r4, %r4}, {%r4, %r4, %r4, %r4}, {%f3986, %f3987, %f3988, %f3989, %f3990, %f3991, %f3992, %f3993};
	bar.warp.sync 	-1;
	wmma.mma.sync.aligned.row.col.m16n16k8.f32.tf32.tf32.f32 {%f4002, %f4003, %f4004, %f4005, %f4006, %f4007, %f4008, %f4009}, {%r4, %r4, %r4, %r4}, {%r4, %r4, %r4, %r4}, {%f3994, %f3995, %f3996, %f3997, %f3998, %f3999, %f4000, %f4001};
	bar.warp.sync 	-1;
	wmma.mma.sync.aligned.row.col.m16n16k8.f32.tf32.tf32.f32 {%f4010, %f4011, %f4012, %f4013, %f4014, %f4015, %f4016, %f4017}, {%r4, %r4, %r4, %r4}, {%r4, %r4, %r4, %r4}, {%f4002, %f4003, %f4004, %f4005, %f4006, %f4007, %f4008, %f4009};
	bar.warp.sync 	-1;
	wmma.mma.sync.aligned.row.col.m16n16k8.f32.tf32.tf32.f32 {%f4018, %f4019, %f4020, %f4021, %f4022, %f4023, %f4024, %f4025}, {%r4, %r4, %r4, %r4}, {%r4, %r4, %r4, %r4}, {%f4010, %f4011, %f4012, %f4013, %f4014, %f4015, %f4016, %f4017};
	bar.warp.sync 	-1;
	wmma.mma.sync.aligned.row.col.m16n16k8.f32.tf32.tf32.f32 {%f4026, %f4027, %f4028, %f4029, %f4030, %f4031, %f4032, %f4033}, {%r4, %r4, %r4, %r4}, {%r4, %r4, %r4, %r4}, {%f4018, %f4019, %f4020, %f4021, %f4022, %f4023, %f4024, %f4025};
	bar.warp.sync 	-1;
	wmma.mma.sync.aligned.row.col.m16n16k8.f32.tf32.tf32.f32 {%f4034, %f4035, %f4036, %f4037, %f4038, %f4039, %f4040, %f4041}, {%r4, %r4, %r4, %r4}, {%r4, %r4, %r4, %r4}, {%f4026, %f4027, %f4028, %f4029, %f4030, %f4031, %f4032, %f4033};
	bar.warp.sync 	-1;
	wmma.mma.sync.aligned.row.col.m16n16k8.f32.tf32.tf32.f32 {%f4042, %f4043, %f4044, %f4045, %f4046, %f4047, %f4048, %f4049}, {%r4, %r4, %r4, %r4}, {%r4, %r4, %r4, %r4}, {%f4034, %f4035, %f4036, %f4037, %f4038, %f4039, %f4040, %f4041};
	bar.warp.sync 	-1;
	wmma.mma.sync.aligned.row.col.m16n16k8.f32.tf32.tf32.f32 {%f4050, %f4051, %f4052, %f4053, %f4054, %f4055, %f4056, %f4057}, {%r4, %r4, %r4, %r4}, {%r4, %r4, %r4, %r4}, {%f4042, %f4043, %f4044, %f4045, %f4046, %f4047, %f4048, %f4049};
	bar.warp.sync 	-1;
	wmma.mma.sync.aligned.row.col.m16n16k8.f32.tf32.tf32.f32 {%f4058, %f4059, %f4060, %f4061, %f4062, %f4063, %f4064, %f4065}, {%r4, %r4, %r4, %r4}, {%r4, %r4, %r4, %r4}, {%f4050, %f4051, %f4052, %f4053, %f4054, %f4055, %f4056, %f4057};
	bar.warp.sync 	-1;
	wmma.mma.sync.aligned.row.col.m16n16k8.f32.tf32.tf32.f32 {%f4066, %f4067, %f4068, %f4069, %f4070, %f4071, %f4072, %f4073}, {%r4, %r4, %r4, %r4}, {%r4, %r4, %r4, %r4}, {%f4058, %f4059, %f4060, %f4061, %f4062, %f4063, %f4064, %f4065};
	bar.warp.sync 	-1;
	wmma.mma.sync.aligned.row.col.m16n16k8.f32.tf32.tf32.f32 {%f4074, %f4075, %f4076, %f4077, %f4078, %f4079, %f4080, %f4081}, {%r4, %r4, %r4, %r4}, {%r4, %r4, %r4, %r4}, {%f4066, %f4067, %f4068, %f4069, %f4070, %f4071, %f4072, %f4073};
	bar.warp.sync 	-1;
	wmma.mma.sync.aligned.row.col.m16n16k8.f32.tf32.tf32.f32 {%f4082, %f4083, %f4084, %f4085, %f4086, %f4087, %f4088, %f4089}, {%r4, %r4, %r4, %r4}, {%r4, %r4, %r4, %r4}, {%f4074, %f4075, %f4076, %f4077, %f4078, %f4079, %f4080, %f4081};
	bar.warp.sync 	-1;
	wmma.mma.sync.aligned.row.col.m16n16k8.f32.tf32.tf32.f32 {%f4090, %f4091, %f4092, %f4093, %f4094, %f4095, %f4096, %f4097}, {%r4, %r4, %r4, %r4}, {%r4, %r4, %r4, %r4}, {%f4082, %f4083, %f4084, %f4085, %f4086, %f4087, %f4088, %f4089};
	bar.warp.sync 	-1;
	wmma.mma.sync.aligned.row.col.m16n16k8.f32.tf32.tf32.f32 {%f4098, %f4099, %f4100, %f4101, %f4102, %f4103, %f4104, %f4105}, {%r4, %r4, %r4, %r4}, {%r4, %r4, %r4, %r4}, {%f4090, %f4091, %f4092, %f4093, %f4094, %f4095, %f4096, %f4097};
	bar.warp.sync 	-1;
	wmma.mma.sync.aligned.row.col.m16n16k8.f32.tf32.tf32.f32 {%f4106, %f4107, %f4108, %f4109, %f4110, %f4111, %f4112, %f4113}, {%r4, %r4, %r4, %r4}, {%r4, %r4, %r4, %r4}, {%f4098, %f4099, %f4100, %f4101, %f4102, %f4103, %f4104, %f4105};
	bar.warp.sync 	-1;
	wmma.mma.sync.aligned.row.col.m16n16k8.f32.tf32.tf32.f32 {%f4114, %f4115, %f4116, %f4117, %f4118, %f4119, %f4120, %f4121}, {%r4, %r4, %r4, %r4}, {%r4, %r4, %r4, %r4}, {%f4106, %f4107, %f4108, %f4109, %f4110, %f4111, %f4112, %f4113};
	bar.warp.sync 	-1;
	wmma.mma.sync.aligned.row.col.m16n16k8.f32.tf32.tf32.f32 {%f4122, %f4123, %f4124, %f4125, %f4126, %f4127, %f4128, %f4129}, {%r4, %r4, %r4, %r4}, {%r4, %r4, %r4, %r4}, {%f4114, %f4115, %f4116, %f4117, %f4118, %f4119, %f4120, %f4121};
	bar.warp.sync 	-1;
	wmma.mma.sync.aligned.row.col.m16n16k8.f32.tf32.tf32.f32 {%f4130, %f4131, %f4132, %f4133, %f4134, %f4135, %f4136, %f4137}, {%r4, %r4, %r4, %r4}, {%r4, %r4, %r4, %r4}, {%f4122, %f4123, %f4124, %f4125, %f4126, %f4127, %f4128, %f4129};
	bar.warp.sync 	-1;
	wmma.mma.sync.aligned.row.col.m16n16k8.f32.tf32.tf32.f32 {%f4138, %f4139, %f4140, %f4141, %f4142, %f4143, %f4144, %f4145}, {%r4, %r4, %r4, %r4}, {%r4, %r4, %r4, %r4}, {%f4130, %f4131, %f4132, %f4133, %f4134, %f4135, %f4136, %f4137};
	bar.warp.sync 	-1;
	wmma.mma.sync.aligned.row.col.m16n16k8.f32.tf32.tf32.f32 {%f4146, %f4147, %f4148, %f4149, %f4150, %f4151, %f4152, %f4153}, {%r4, %r4, %r4, %r4}, {%r4, %r4, %r4, %r4}, {%f4138, %f4139, %f4140, %f4141, %f4142, %f4143, %f4144, %f4145};
	bar.warp.sync 	-1;
	wmma.mma.sync.aligned.row.col.m16n16k8.f32.tf32.tf32.f32 {%f4154, %f4155, %f4156, %f4157, %f4158, %f4159, %f4160, %f4161}, {%r4, %r4, %r4, %r4}, {%r4, %r4, %r4, %r4}, {%f4146, %f4147, %f4148, %f4149, %f4150, %f4151, %f4152, %f4153};
	bar.warp.sync 	-1;
	wmma.mma.sync.aligned.row.col.m16n16k8.f32.tf32.tf32.f32 {%f4162, %f4163, %f4164, %f4165, %f4166, %f4167, %f4168, %f4169}, {%r4, %r4, %r4, %r4}, {%r4, %r4, %r4, %r4}, {%f4154, %f4155, %f4156, %f4157, %f4158, %f4159, %f4160, %f4161};
	bar.warp.sync 	-1;
	wmma.mma.sync.aligned.row.col.m16n16k8.f32.tf32.tf32.f32 {%f4170, %f4171, %f4172, %f4173, %f4174, %f4175, %f4176, %f4177}, {%r4, %r4, %r4, %r4}, {%r4, %r4, %r4, %r4}, {%f4162, %f4163, %f4164, %f4165, %f4166, %f4167, %f4168, %f4169};
	bar.warp.sync 	-1;
	wmma.mma.sync.aligned.row.col.m16n16k8.f32.tf32.tf32.f32 {%f4178, %f4179, %f4180, %f4181, %f4182, %f4183, %f4184, %f4185}, {%r4, %r4, %r4, %r4}, {%r4, %r4, %r4, %r4}, {%f4170, %f4171, %f4172, %f4173, %f4174, %f4175, %f4176, %f4177};
	bar.warp.sync 	-1;
	wmma.mma.sync.aligned.row.col.m16n16k8.f32.tf32.tf32.f32 {%f4186, %f4187, %f4188, %f4189, %f4190, %f4191, %f4192, %f4193}, {%r4, %r4, %r4, %r4}, {%r4, %r4, %r4, %r4}, {%f4178, %f4179, %f4180, %f4181, %f4182, %f4183, %f4184, %f4185};
	bar.warp.sync 	-1;
	wmma.mma.sync.aligned.row.col.m16n16k8.f32.tf32.tf32.f32 {%f4194, %f4195, %f4196, %f4197, %f4198, %f4199, %f4200, %f4201}, {%r4, %r4, %r4, %r4}, {%r4, %r4, %r4, %r4}, {%f4186, %f4187, %f4188, %f4189, %f4190, %f4191, %f4192, %f4193};
	bar.warp.sync 	-1;
	wmma.mma.sync.aligned.row.col.m16n16k8.f32.tf32.tf32.f32 {%f4202, %f4203, %f4204, %f4205, %f4206, %f4207, %f4208, %f4209}, {%r4, %r4, %r4, %r4}, {%r4, %r4, %r4, %r4}, {%f4194, %f4195, %f4196, %f4197, %f4198, %f4199, %f4200, %f4201};
	bar.warp.sync 	-1;
	wmma.mma.sync.aligned.row.col.m16n16k8.f32.tf32.tf32.f32 {%f4210, %f4211, %f4212, %f4213, %f4214, %f4215, %f4216, %f4217}, {%r4, %r4, %r4, %r4}, {%r4, %r4, %r4, %r4}, {%f4202, %f4203, %f4204, %f4205, %f4206, %f4207, %f4208, %f4209};
	bar.warp.sync 	-1;
	wmma.mma.sync.aligned.row.col.m16n16k8.f32.tf32.tf32.f32 {%f4218, %f4219, %f4220, %f4221, %f4222, %f4223, %f4224, %f4225}, {%r4, %r4, %r4, %r4}, {%r4, %r4, %r4, %r4}, {%f4210, %f4211, %f4212, %f4213, %f4214, %f4215, %f4216, %f4217};
	bar.warp.sync 	-1;
	wmma.mma.sync.aligned.row.col.m16n16k8.f32.tf32.tf32.f32 {%f4226, %f4227, %f4228, %f4229, %f4230, %f4231, %f4232, %f4233}, {%r4, %r4, %r4, %r4}, {%r4, %r4, %r4, %r4}, {%f4218, %f4219, %f4220, %f4221, %f4222, %f4223, %f4224, %f4225};
	bar.warp.sync 	-1;
	wmma.mma.sync.aligned.row.col.m16n16k8.f32.tf32.tf32.f32 {%f4234, %f4235, %f4236, %f4237, %f4238, %f4239, %f4240, %f4241}, {%r4, %r4, %r4, %r4}, {%r4, %r4, %r4, %r4}, {%f4226, %f4227, %f4228, %f4229, %f4230, %f4231, %f4232, %f4233};
	bar.warp.sync 	-1;
	wmma.mma.sync.aligned.row.col.m16n16k8.f32.tf32.tf32.f32 {%f4242, %f4243, %f4244, %f4245, %f4246, %f4247, %f4248, %f4249}, {%r4, %r4, %r4, %r4}, {%r4, %r4, %r4, %r4}, {%f4234, %f4235, %f4236, %f4237, %f4238, %f4239, %f4240, %f4241};
	bar.warp.sync 	-1;
	wmma.mma.sync.aligned.row.col.m16n16k8.f32.tf32.tf32.f32 {%f4250, %f4251, %f4252, %f4253, %f4254, %f4255, %f4256, %f4257}, {%r4, %r4, %r4, %r4}, {%r4, %r4, %r4, %r4}, {%f4242, %f4243, %f4244, %f4245, %f4246, %f4247, %f4248, %f4249};
	bar.warp.sync 	-1;
	wmma.mma.sync.aligned.row.col.m16n16k8.f32.tf32.tf32.f32 {%f4258, %f4259, %f4260, %f4261, %f4262, %f4263, %f4264, %f4265}, {%r4, %r4, %r4, %r4}, {%r4, %r4, %r4, %r4}, {%f4250, %f4251, %f4252, %f4253, %f4254, %f4255, %f4256, %f4257};
	bar.warp.sync 	-1;
	wmma.mma.sync.aligned.row.col.m16n16k8.f32.tf32.tf32.f32 {%f4266, %f4267, %f4268, %f4269, %f4270, %f4271, %f4272, %f4273}, {%r4, %r4, %r4, %r4}, {%r4, %r4, %r4, %r4}, {%f4258, %f4259, %f4260, %f4261, %f4262, %f4263, %f4264, %f4265};
	bar.warp.sync 	-1;
	wmma.mma.sync.aligned.row.col.m16n16k8.f32.tf32.tf32.f32 {%f4274, %f4275, %f4276, %f4277, %f4278, %f4279, %f4280, %f4281}, {%r4, %r4, %r4, %r4}, {%r4, %r4, %r4, %r4}, {%f4266, %f4267, %f4268, %f4269, %f4270, %f4271, %f4272, %f4273};
	bar.warp.sync 	-1;
	wmma.mma.sync.aligned.row.col.m16n16k8.f32.tf32.tf32.f32 {%f4282, %f4283, %f4284, %f4285, %f4286, %f4287, %f4288, %f4289}, {%r4, %r4, %r4, %r4}, {%r4, %r4, %r4, %r4}, {%f4274, %f4275, %f4276, %f4277, %f4278, %f4279, %f4280, %f4281};
	bar.warp.sync 	-1;
	wmma.mma.sync.aligned.row.col.m16n16k8.f32.tf32.tf32.f32 {%f4290, %f4291, %f4292, %f4293, %f4294, %f4295, %f4296, %f4297}, {%r4, %r4, %r4, %r4}, {%r4, %r4, %r4, %r4}, {%f4282, %f4283, %f4284, %f4285, %f4286, %f4287, %f4288, %f4289};
	bar.warp.sync 	-1;
	wmma.mma.sync.aligned.row.col.m16n16k8.f32.tf32.tf32.f32 {%f4298, %f4299, %f4300, %f4301, %f4302, %f4303, %f4304, %f4305}, {%r4, %r4, %r4, %r4}, {%r4, %r4, %r4, %r4}, {%f4290, %f4291, %f4292, %f4293, %f4294, %f4295, %f4296, %f4297};
	bar.warp.sync 	-1;
	wmma.mma.sync.aligned.row.col.m16n16k8.f32.tf32.tf32.f32 {%f4306, %f4307, %f4308, %f4309, %f4310, %f4311, %f4312, %f4313}, {%r4, %r4, %r4, %r4}, {%r4, %r4, %r4, %r4}, {%f4298, %f4299, %f4300, %f4301, %f4302, %f4303, %f4304, %f4305};
	bar.warp.sync 	-1;
	wmma.mma.sync.aligned.row.col.m16n16k8.f32.tf32.tf32.f32 {%f4314, %f4315, %f4316, %f4317, %f4318, %f4319, %f4320, %f4321}, {%r4, %r4, %r4, %r4}, {%r4, %r4, %r4, %r4}, {%f4306, %f4307, %f4308, %f4309, %f4310, %f4311, %f4312, %f4313};
	bar.warp.sync 	-1;
	wmma.mma.sync.aligned.row.col.m16n16k8.f32.tf32.tf32.f32 {%f4322, %f4323, %f4324, %f4325, %f4326, %f4327, %f4328, %f4329}, {%r4, %r4, %r4, %r4}, {%r4, %r4, %r4, %r4}, {%f4314, %f4315, %f4316, %f4317, %f4318, %f4319, %f4320, %f4321};
	bar.warp.sync 	-1;
	wmma.mma.sync.aligned.row.col.m16n16k8.f32.tf32.tf32.f32 {%f4330, %f4331, %f4332, %f4333, %f4334, %f4335, %f4336, %f4337}, {%r4, %r4, %r4, %r4}, {%r4, %r4, %r4, %r4}, {%f4322, %f4323, %f4324, %f4325, %f4326, %f4327, %f4328, %f4329};
	bar.warp.sync 	-1;
	wmma.mma.sync.aligned.row.col.m16n16k8.f32.tf32.tf32.f32 {%f4338, %f4339, %f4340, %f4341, %f4342, %f4343, %f4344, %f4345}, {%r4, %r4, %r4, %r4}, {%r4, %r4, %r4, %r4}, {%f4330, %f4331, %f4332, %f4333, %f4334, %f4335, %f4336, %f4337};
	bar.warp.sync 	-1;
	wmma.mma.sync.aligned.row.col.m16n16k8.f32.tf32.tf32.f32 {%f4346, %f4347, %f4348, %f4349, %f4350, %f4351, %f4352, %f4353}, {%r4, %r4, %r4, %r4}, {%r4, %r4, %r4, %r4}, {%f4338, %f4339, %f4340, %f4341, %f4342, %f4343, %f4344, %f4345};
	bar.warp.sync 	-1;
	wmma.mma.sync.aligned.row.col.m16n16k8.f32.tf32.tf32.f32 {%f4354, %f4355, %f4356, %f4357, %f4358, %f4359, %f4360, %f4361}, {%r4, %r4, %r4, %r4}, {%r4, %r4, %r4, %r4}, {%f4346, %f4347, %f4348, %f4349, %f4350, %f4351, %f4352, %f4353};
	bar.warp.sync 	-1;
	wmma.mma.sync.aligned.row.col.m16n16k8.f32.tf32.tf32.f32 {%f4362, %f4363, %f4364, %f4365, %f4366, %f4367, %f4368, %f4369}, {%r4, %r4, %r4, %r4}, {%r4, %r4, %r4, %r4}, {%f4354, %f4355, %f4356, %f4357, %f4358, %f4359, %f4360, %f4361};
	bar.warp.sync 	-1;
	wmma.mma.sync.aligned.row.col.m16n16k8.f32.tf32.tf32.f32 {%f4370, %f4371, %f4372, %f4373, %f4374, %f4375, %f4376, %f4377}, {%r4, %r4, %r4, %r4}, {%r4, %r4, %r4, %r4}, {%f4362, %f4363, %f4364, %f4365, %f4366, %f4367, %f4368, %f4369};
	bar.warp.sync 	-1;
	wmma.mma.sync.aligned.row.col.m16n16k8.f32.tf32.tf32.f32 {%f4378, %f4379, %f4380, %f4381, %f4382, %f4383, %f4384, %f4385}, {%r4, %r4, %r4, %r4}, {%r4, %r4, %r4, %r4}, {%f4370, %f4371, %f4372, %f4373, %f4374, %f4375, %f4376, %f4377};
	bar.warp.sync 	-1;
	wmma.mma.sync.aligned.row.col.m16n16k8.f32.tf32.tf32.f32 {%f4386, %f4387, %f4388, %f4389, %f4390, %f4391, %f4392, %f4393}, {%r4, %r4, %r4, %r4}, {%r4, %r4, %r4, %r4}, {%f4378, %f4379, %f4380, %f4381, %f4382, %f4383, %f4384, %f4385};
	bar.warp.sync 	-1;
	wmma.mma.sync.aligned.row.col.m16n16k8.f32.tf32.tf32.f32 {%f4394, %f4395, %f4396, %f4397, %f4398, %f4399, %f4400, %f4401}, {%r4, %r4, %r4, %r4}, {%r4, %r4, %r4, %r4}, {%f4386, %f4387, %f4388, %f4389, %f4390, %f4391, %f4392, %f4393};
	bar.warp.sync 	-1;
	wmma.mma.sync.aligned.row.col.m16n16k8.f32.tf32.tf32.f32 {%f4402, %f4403, %f4404, %f4405, %f4406, %f4407, %f4408, %f4409}, {%r4, %r4, %r4, %r4}, {%r4, %r4, %r4, %r4}, {%f4394, %f4395, %f4396, %f4397, %f4398, %f4399, %f4400, %f4401};
	bar.warp.sync 	-1;
	wmma.mma.sync.aligned.row.col.m16n16k8.f32.tf32.tf32.f32 {%f4410, %f4411, %f4412, %f4413, %f4414, %f4415, %f4416, %f4417}, {%r4, %r4, %r4, %r4}, {%r4, %r4, %r4, %r4}, {%f4402, %f4403, %f4404, %f4405, %f4406, %f4407, %f4408, %f4409};
	bar.warp.sync 	-1;
	wmma.mma.sync.aligned.row.col.m16n16k8.f32.tf32.tf32.f32 {%f4418, %f4419, %f4420, %f4421, %f4422, %f4423, %f4424, %f4425}, {%r4, %r4, %r4, %r4}, {%r4, %r4, %r4, %r4}, {%f4410, %f4411, %f4412, %f4413, %f4414, %f4415, %f4416, %f4417};
	bar.warp.sync 	-1;
	wmma.mma.sync.aligned.row.col.m16n16k8.f32.tf32.tf32.f32 {%f4426, %f4427, %f4428, %f4429, %f4430, %f4431, %f4432, %f4433}, {%r4, %r4, %r4, %r4}, {%r4, %r4, %r4, %r4}, {%f4418, %f4419, %f4420, %f4421, %f4422, %f4423, %f4424, %f4425};
	bar.warp.sync 	-1;
	wmma.mma.sync.aligned.row.col.m16n16k8.f32.tf32.tf32.f32 {%f4434, %f4435, %f4436, %f4437, %f4438, %f4439, %f4440, %f4441}, {%r4, %r4, %r4, %r4}, {%r4, %r4, %r4, %r4}, {%f4426, %f4427, %f4428, %f4429, %f4430, %f4431, %f4432, %f4433};
	bar.warp.sync 	-1;
	wmma.mma.sync.aligned.row.col.m16n16k8.f32.tf32.tf32.f32 {%f4442, %f4443, %f4444, %f4445, %f4446, %f4447, %f4448, %f4449}, {%r4, %r4, %r4, %r4}, {%r4, %r4, %r4, %r4}, {%f4434, %f4435, %f4436, %f4437, %f4438, %f4439, %f4440, %f4441};
	bar.warp.sync 	-1;
	wmma.mma.sync.aligned.row.col.m16n16k8.f32.tf32.tf32.f32 {%f4450, %f4451, %f4452, %f4453, %f4454, %f4455, %f4456, %f4457}, {%r4, %r4, %r4, %r4}, {%r4, %r4, %r4, %r4}, {%f4442, %f4443, %f4444, %f4445, %f4446, %f4447, %f4448, %f4449};
	bar.warp.sync 	-1;
	wmma.mma.sync.aligned.row.col.m16n16k8.f32.tf32.tf32.f32 {%f4458, %f4459, %f4460, %f4461, %f4462, %f4463, %f4464, %f4465}, {%r4, %r4, %r4, %r4}, {%r4, %r4, %r4, %r4}, {%f4450, %f4451, %f4452, %f4453, %f4454, %f4455, %f4456, %f4457};
	bar.warp.sync 	-1;
	wmma.mma.sync.aligned.row.col.m16n16k8.f32.tf32.tf32.f32 {%f4466, %f4467, %f4468, %f4469, %f4470, %f4471, %f4472, %f4473}, {%r4, %r4, %r4, %r4}, {%r4, %r4, %r4, %r4}, {%f4458, %f4459, %f4460, %f4461, %f4462, %f4463, %f4464, %f4465};
	bar.warp.sync 	-1;
	wmma.mma.sync.aligned.row.col.m16n16k8.f32.tf32.tf32.f32 {%f4474, %f4475, %f4476, %f4477, %f4478, %f4479, %f4480, %f4481}, {%r4, %r4, %r4, %r4}, {%r4, %r4, %r4, %r4}, {%f4466, %f4467, %f4468, %f4469, %f4470, %f4471, %f4472, %f4473};
	bar.warp.sync 	-1;
	wmma.mma.sync.aligned.row.col.m16n16k8.f32.tf32.tf32.f32 {%f4482, %f4483, %f4484, %f4485, %f4486, %f4487, %f4488, %f4489}, {%r4, %r4, %r4, %r4}, {%r4, %r4, %r4, %r4}, {%f4474, %f4475, %f4476, %f4477, %f4478, %f4479, %f4480, %f4481};
	bar.warp.sync 	-1;
	wmma.mma.sync.aligned.row.col.m16n16k8.f32.tf32.tf32.f32 {%f4490, %f4491, %f4492, %f4493, %f4494, %f4495, %f4496, %f4497}, {%r4, %r4, %r4, %r4}, {%r4, %r4, %r4, %r4}, {%f4482, %f4483, %f4484, %f4485, %f4486, %f4487, %f4488, %f4489};
	bar.warp.sync 	-1;
	wmma.mma.sync.aligned.row.col.m16n16k8.f32.tf32.tf32.f32 {%f4498, %f4499, %f4500, %f4501, %f4502, %f4503, %f4504, %f4505}, {%r4, %r4, %r4, %r4}, {%r4, %r4, %r4, %r4}, {%f4490, %f4491, %f4492, %f4493, %f4494, %f4495, %f4496, %f4497};
	bar.warp.sync 	-1;
	wmma.mma.sync.aligned.row.col.m16n16k8.f32.tf32.tf32.f32 {%f4506, %f4507, %f4508, %f4509, %f4510, %f4511, %f4512, %f4513}, {%r4, %r4, %r4, %r4}, {%r4, %r4, %r4, %r4}, {%f4498, %f4499, %f4500, %f4501, %f4502, %f4503, %f4504, %f4505};
	bar.warp.sync 	-1;
	wmma.mma.sync.aligned.row.col.m16n16k8.f32.tf32.tf32.f32 {%f4514, %f4515, %f4516, %f4517, %f4518, %f4519, %f4520, %f4521}, {%r4, %r4, %r4, %r4}, {%r4, %r4, %r4, %r4}, {%f4506, %f4507, %f4508, %f4509, %f4510, %f4511, %f4512, %f4513};
	bar.warp.sync 	-1;
	wmma.mma.sync.aligned.row.col.m16n16k8.f32.tf32.tf32.f32 {%f4522, %f4523, %f4524, %f4525, %f4526, %f4527, %f4528, %f4529}, {%r4, %r4, %r4, %r4}, {%r4, %r4, %r4, %r4}, {%f4514, %f4515, %f4516, %f4517, %f4518, %f4519, %f4520, %f4521};
	bar.warp.sync 	-1;
	wmma.mma.sync.aligned.row.col.m16n16k8.f32.tf32.tf32.f32 {%f4530, %f4531, %f4532, %f4533, %f4534, %f4535, %f4536, %f4537}, {%r4, %r4, %r4, %r4}, {%r4, %r4, %r4, %r4}, {%f4522, %f4523, %f4524, %f4525, %f4526, %f4527, %f4528, %f4529};
	bar.warp.sync 	-1;
	wmma.mma.sync.aligned.row.col.m16n16k8.f32.tf32.tf32.f32 {%f4538, %f4539, %f4540, %f4541, %f4542, %f4543, %f4544, %f4545}, {%r4, %r4, %r4, %r4}, {%r4, %r4, %r4, %r4}, {%f4530, %f4531, %f4532, %f4533, %f4534, %f4535, %f4536, %f4537};
	bar.warp.sync 	-1;
	wmma.mma.sync.aligned.row.col.m16n16k8.f32.tf32.tf32.f32 {%f4546, %f4547, %f4548, %f4549, %f4550, %f4551, %f4552, %f4553}, {%r4, %r4, %r4, %r4}, {%r4, %r4, %r4, %r4}, {%f4538, %f4539, %f4540, %f4541, %f4542, %f4543, %f4544, %f4545};
	bar.warp.sync 	-1;
	wmma.mma.sync.aligned.row.col.m16n16k8.f32.tf32.tf32.f32 {%f4554, %f4555, %f4556, %f4557, %f4558, %f4559, %f4560, %f4561}, {%r4, %r4, %r4, %r4}, {%r4, %r4, %r4, %r4}, {%f4546, %f4547, %f4548, %f4549, %f4550, %f4551, %f4552, %f4553};
	bar.warp.sync 	-1;
	wmma.mma.sync.aligned.row.col.m16n16k8.f32.tf32.tf32.f32 {%f4562, %f4563, %f4564, %f4565, %f4566, %f4567, %f4568, %f4569}, {%r4, %r4, %r4, %r4}, {%r4, %r4, %r4, %r4}, {%f4554, %f4555, %f4556, %f4557, %f4558, %f4559, %f4560, %f4561};
	bar.warp.sync 	-1;
	wmma.mma.sync.aligned.row.col.m16n16k8.f32.tf32.tf32.f32 {%f4570, %f4571, %f4572, %f4573, %f4574, %f4575, %f4576, %f4577}, {%r4, %r4, %r4, %r4}, {%r4, %r4, %r4, %r4}, {%f4562, %f4563, %f4564, %f4565, %f4566, %f4567, %f4568, %f4569};
	bar.warp.sync 	-1;
	wmma.mma.sync.aligned.row.col.m16n16k8.f32.tf32.tf32.f32 {%f4578, %f4579, %f4580, %f4581, %f4582, %f4583, %f4584, %f4585}, {%r4, %r4, %r4, %r4}, {%r4, %r4, %r4, %r4}, {%f4570, %f4571, %f4572, %f4573, %f4574, %f4575, %f4576, %f4577};
	bar.warp.sync 	-1;
	wmma.mma.sync.aligned.row.col.m16n16k8.f32.tf32.tf32.f32 {%f4586, %f4587, %f4588, %f4589, %f4590, %f4591, %f4592, %f4593}, {%r4, %r4, %r4, %r4}, {%r4, %r4, %r4, %r4}, {%f4578, %f4579, %f4580, %f4581, %f4582, %f4583, %f4584, %f4585};
	bar.warp.sync 	-1;
	wmma.mma.sync.aligned.row.col.m16n16k8.f32.tf32.tf32.f32 {%f4594, %f4595, %f4596, %f4597, %f4598, %f4599, %f4600, %f4601}, {%r4, %r4, %r4, %r4}, {%r4, %r4, %r4, %r4}, {%f4586, %f4587, %f4588, %f4589, %f4590, %f4591, %f4592, %f4593};
	bar.warp.sync 	-1;
	wmma.mma.sync.aligned.row.col.m16n16k8.f32.tf32.tf32.f32 {%f4602, %f4603, %f4604, %f4605, %f4606, %f4607, %f4608, %f4609}, {%r4, %r4, %r4, %r4}, {%r4, %r4, %r4, %r4}, {%f4594, %f4595, %f4596, %f4597, %f4598, %f4599, %f4600, %f4601};
	bar.warp.sync 	-1;
	wmma.mma.sync.aligned.row.col.m16n16k8.f32.tf32.tf32.f32 {%f4610, %f4611, %f4612, %f4613, %f4614, %f4615, %f4616, %f4617}, {%r4, %r4, %r4, %r4}, {%r4, %r4, %r4, %r4}, {%f4602, %f4603, %f4604, %f4605, %f4606, %f4607, %f4608, %f4609};
	bar.warp.sync 	-1;
	wmma.mma.sync.aligned.row.col.m16n16k8.f32.tf32.tf32.f32 {%f4618, %f4619, %f4620, %f4621, %f4622, %f4623, %f4624, %f4625}, {%r4, %r4, %r4, %r4}, {%r4, %r4, %r4, %r4}, {%f4610, %f4611, %f4612, %f4613, %f4614, %f4615, %f4616, %f4617};
	bar.warp.sync 	-1;
	wmma.mma.sync.aligned.row.col.m16n16k8.f32.tf32.tf32.f32 {%f4626, %f4627, %f4628, %f4629, %f4630, %f4631, %f4632, %f4633}, {%r4, %r4, %r4, %r4}, {%r4, %r4, %r4, %r4}, {%f4618, %f4619, %f4620, %f4621, %f4622, %f4623, %f4624, %f4625};
	bar.warp.sync 	-1;
	wmma.mma.sync.aligned.row.col.m16n16k8.f32.tf32.tf32.f32 {%f4634, %f4635, %f4636, %f4637, %f4638, %f4639, %f4640, %f4641}, {%r4, %r4, %r4, %r4}, {%r4, %r4, %r4, %r4}, {%f4626, %f4627, %f4628, %f4629, %f4630, %f4631, %f4632, %f4633};
	bar.warp.sync 	-1;
	wmma.mma.sync.aligned.row.col.m16n16k8.f32.tf32.tf32.f32 {%f4642, %f4643, %f4644, %f4645, %f4646, %f4647, %f4648, %f4649}, {%r4, %r4, %r4, %r4}, {%r4, %r4, %r4, %r4}, {%f4634, %f4635, %f4636, %f4637, %f4638, %f4639, %f4640, %f4641};
	bar.warp.sync 	-1;
	wmma.mma.sync.aligned.row.col.m16n16k8.f32.tf32.tf32.f32 {%f4650, %f4651, %f4652, %f4653, %f4654, %f4655, %f4656, %f4657}, {%r4, %r4, %r4, %r4}, {%r4, %r4, %r4, %r4}, {%f4642, %f4643, %f4644, %f4645, %f4646, %f4647, %f4648, %f4649};
	bar.warp.sync 	-1;
	wmma.mma.sync.aligned.row.col.m16n16k8.f32.tf32.tf32.f32 {%f4658, %f4659, %f4660, %f4661, %f4662, %f4663, %f4664, %f4665}, {%r4, %r4, %r4, %r4}, {%r4, %r4, %r4, %r4}, {%f4650, %f4651, %f4652, %f4653, %f4654, %f4655, %f4656, %f4657};
	bar.warp.sync 	-1;
	wmma.mma.sync.aligned.row.col.m16n16k8.f32.tf32.tf32.f32 {%f4666, %f4667, %f4668, %f4669, %f4670, %f4671, %f4672, %f4673}, {%r4, %r4, %r4, %r4}, {%r4, %r4, %r4, %r4}, {%f4658, %f4659, %f4660, %f4661, %f4662, %f4663, %f4664, %f4665};
	bar.warp.sync 	-1;
	wmma.mma.sync.aligned.row.col.m16n16k8.f32.tf32.tf32.f32 {%f4674, %f4675, %f4676, %f4677, %f4678, %f4679, %f4680, %f4681}, {%r4, %r4, %r4, %r4}, {%r4, %r4, %r4, %r4}, {%f4666, %f4667, %f4668, %f4669, %f4670, %f4671, %f4672, %f4673};
	bar.warp.sync 	-1;
	wmma.mma.sync.aligned.row.col.m16n16k8.f32.tf32.tf32.f32 {%f4682, %f4683, %f4684, %f4685, %f4686, %f4687, %f4688, %f4689}, {%r4, %r4, %r4, %r4}, {%r4, %r4, %r4, %r4}, {%f4674, %f4675, %f4676, %f4677, %f4678, %f4679, %f4680, %f4681};
	bar.warp.sync 	-1;
	wmma.mma.sync.aligned.row.col.m16n16k8.f32.tf32.tf32.f32 {%f4690, %f4691, %f4692, %f4693, %f4694, %f4695, %f4696, %f4697}, {%r4, %r4, %r4, %r4}, {%r4, %r4, %r4, %r4}, {%f4682, %f4683, %f4684, %f4685, %f4686, %f4687, %f4688, %f4689};
	bar.warp.sync 	-1;
	wmma.mma.sync.aligned.row.col.m16n16k8.f32.tf32.tf32.f32 {%f4698, %f4699, %f4700, %f4701, %f4702, %f4703, %f4704, %f4705}, {%r4, %r4, %r4, %r4}, {%r4, %r4, %r4, %r4}, {%f4690, %f4691, %f4692, %f4693, %f4694, %f4695, %f4696, %f4697};
	bar.warp.sync 	-1;
	wmma.mma.sync.aligned.row.col.m16n16k8.f32.tf32.tf32.f32 {%f4706, %f4707, %f4708, %f4709, %f4710, %f4711, %f4712, %f4713}, {%r4, %r4, %r4, %r4}, {%r4, %r4, %r4, %r4}, {%f4698, %f4699, %f4700, %f4701, %f4702, %f4703, %f4704, %f4705};
	bar.warp.sync 	-1;
	wmma.mma.sync.aligned.row.col.m16n16k8.f32.tf32.tf32.f32 {%f4714, %f4715, %f4716, %f4717, %f4718, %f4719, %f4720, %f4721}, {%r4, %r4, %r4, %r4}, {%r4, %r4, %r4, %r4}, {%f4706, %f4707, %f4708, %f4709, %f4710, %f4711, %f4712, %f4713};
	bar.warp.sync 	-1;
	wmma.mma.sync.aligned.row.col.m16n16k8.f32.tf32.tf32.f32 {%f4722, %f4723, %f4724, %f4725, %f4726, %f4727, %f4728, %f4729}, {%r4, %r4, %r4, %r4}, {%r4, %r4, %r4, %r4}, {%f4714, %f4715, %f4716, %f4717, %f4718, %f4719, %f4720, %f4721};
	bar.warp.sync 	-1;
	wmma.mma.sync.aligned.row.col.m16n16k8.f32.tf32.tf32.f32 {%f4730, %f4731, %f4732, %f4733, %f4734, %f4735, %f4736, %f4737}, {%r4, %r4, %r4, %r4}, {%r4, %r4, %r4, %r4}, {%f4722, %f4723, %f4724, %f4725, %f4726, %f4727, %f4728, %f4729};
	bar.warp.sync 	-1;
	wmma.mma.sync.aligned.row.col.m16n16k8.f32.tf32.tf32.f32 {%f4738, %f4739, %f4740, %f4741, %f4742, %f4743, %f4744, %f4745}, {%r4, %r4, %r4, %r4}, {%r4, %r4, %r4, %r4}, {%f4730, %f4731, %f4732, %f4733, %f4734, %f4735, %f4736, %f4737};
	bar.warp.sync 	-1;
	wmma.mma.sync.aligned.row.col.m16n16k8.f32.tf32.tf32.f32 {%f4746, %f4747, %f4748, %f4749, %f4750, %f4751, %f4752, %f4753}, {%r4, %r4, %r4, %r4}, {%r4, %r4, %r4, %r4}, {%f4738, %f4739, %f4740, %f4741, %f4742, %f4743, %f4744, %f4745};
	bar.warp.sync 	-1;
	wmma.mma.sync.aligned.row.col.m16n16k8.f32.tf32.tf32.f32 {%f4754, %f4755, %f4756, %f4757, %f4758, %f4759, %f4760, %f4761}, {%r4, %r4, %r4, %r4}, {%r4, %r4, %r4, %r4}, {%f4746, %f4747, %f4748, %f4749, %f4750, %f4751, %f4752, %f4753};
	bar.warp.sync 	-1;
	wmma.mma.sync.aligned.row.col.m16n16k8.f32.tf32.tf32.f32 {%f4762, %f4763, %f4764, %f4765, %f4766, %f4767, %f4768, %f4769}, {%r4, %r4, %r4, %r4}, {%r4, %r4, %r4, %r4}, {%f4754, %f4755, %f4756, %f4757, %f4758, %f4759, %f4760, %f4761};
	bar.warp.sync 	-1;
	wmma.mma.sync.aligned.row.col.m16n16k8.f32.tf32.tf32.f32 {%f4770, %f4771, %f4772, %f4773, %f4774, %f4775, %f4776, %f4777}, {%r4, %r4, %r4, %r4}, {%r4, %r4, %r4, %r4}, {%f4762, %f4763, %f4764, %f4765, %f4766, %f4767, %f4768, %f4769};
	bar.warp.sync 	-1;
	wmma.mma.sync.aligned.row.col.m16n16k8.f32.tf32.tf32.f32 {%f4778, %f4779, %f4780, %f4781, %f4782, %f4783, %f4784, %f4785}, {%r4, %r4, %r4, %r4}, {%r4, %r4, %r4, %r4}, {%f4770, %f4771, %f4772, %f4773, %f4774, %f4775, %f4776, %f4777};
	bar.warp.sync 	-1;
	wmma.mma.sync.aligned.row.col.m16n16k8.f32.tf32.tf32.f32 {%f4786, %f4787, %f4788, %f4789, %f4790, %f4791, %f4792, %f4793}, {%r4, %r4, %r4, %r4}, {%r4, %r4, %r4, %r4}, {%f4778, %f4779, %f4780, %f4781, %f4782, %f4783, %f4784, %f4785};
	bar.warp.sync 	-1;
	wmma.mma.sync.aligned.row.col.m16n16k8.f32.tf32.tf32.f32 {%f4794, %f4795, %f4796, %f4797, %f4798, %f4799, %f4800, %f4801}, {%r4, %r4, %r4, %r4}, {%r4, %r4, %r4, %r4}, {%f4786, %f4787, %f4788, %f4789, %f4790, %f4791, %f4792, %f4793};
	bar.warp.sync 	-1;
	wmma.mma.sync.aligned.row.col.m16n16k8.f32.tf32.tf32.f32 {%f4802, %f4803, %f4804, %f4805, %f4806, %f4807, %f4808, %f4809}, {%r4, %r4, %r4, %r4}, {%r4, %r4, %r4, %r4}, {%f4794, %f4795, %f4796, %f4797, %f4798, %f4799, %f4800, %f4801};
	bar.warp.sync 	-1;
	wmma.mma.sync.aligned.row.col.m16n16k8.f32.tf32.tf32.f32 {%f4810, %f4811, %f4812, %f4813, %f4814, %f4815, %f4816, %f4817}, {%r4, %r4, %r4, %r4}, {%r4, %r4, %r4, %r4}, {%f4802, %f4803, %f4804, %f4805, %f4806, %f4807, %f4808, %f4809};
	bar.warp.sync 	-1;
	wmma.mma.sync.aligned.row.col.m16n16k8.f32.tf32.tf32.f32 {%f4818, %f4819, %f4820, %f4821, %f4822, %f4823, %f4824, %f4825}, {%r4, %r4, %r4, %r4}, {%r4, %r4, %r4, %r4}, {%f4810, %f4811, %f4812, %f4813, %f4814, %f4815, %f4816, %f4817};
	bar.warp.sync 	-1;
	wmma.mma.sync.aligned.row.col.m16n16k8.f32.tf32.tf32.f32 {%f4826, %f4827, %f4828, %f4829, %f4830, %f4831, %f4832, %f4833}, {%r4, %r4, %r4, %r4}, {%r4, %r4, %r4, %r4}, {%f4818, %f4819, %f4820, %f4821, %f4822, %f4823, %f4824, %f4825};
	bar.warp.sync 	-1;
	wmma.mma.sync.aligned.row.col.m16n16k8.f32.tf32.tf32.f32 {%f4834, %f4835, %f4836, %f4837, %f4838, %f4839, %f4840, %f4841}, {%r4, %r4, %r4, %r4}, {%r4, %r4, %r4, %r4}, {%f4826, %f4827, %f4828, %f4829, %f4830, %f4831, %f4832, %f4833};
	bar.warp.sync 	-1;
	wmma.mma.sync.aligned.row.col.m16n16k8.f32.tf32.tf32.f32 {%f4842, %f4843, %f4844, %f4845, %f4846, %f4847, %f4848, %f4849}, {%r4, %r4, %r4, %r4}, {%r4, %r4, %r4, %r4}, {%f4834, %f4835, %f4836, %f4837, %f4838, %f4839, %f4840, %f4841};
	bar.warp.sync 	-1;
	wmma.mma.sync.aligned.row.col.m16n16k8.f32.tf32.tf32.f32 {%f4850, %f4851, %f4852, %f4853, %f4854, %f4855, %f4856, %f4857}, {%r4, %r4, %r4, %r4}, {%r4, %r4, %r4, %r4}, {%f4842, %f4843, %f4844, %f4845, %f4846, %f4847, %f4848, %f4849};
	bar.warp.sync 	-1;
	wmma.mma.sync.aligned.row.col.m16n16k8.f32.tf32.tf32.f32 {%f4858, %f4859, %f4860, %f4861, %f4862, %f4863, %f4864, %f4865}, {%r4, %r4, %r4, %r4}, {%r4, %r4, %r4, %r4}, {%f4850, %f4851, %f4852, %f4853, %f4854, %f4855, %f4856, %f4857};
	bar.warp.sync 	-1;
	wmma.mma.sync.aligned.row.col.m16n16k8.f32.tf32.tf32.f32 {%f4866, %f4867, %f4868, %f4869, %f4870, %f4871, %f4872, %f4873}, {%r4, %r4, %r4, %r4}, {%r4, %r4, %r4, %r4}, {%f4858, %f4859, %f4860, %f4861, %f4862, %f4863, %f4864, %f4865};
	bar.warp.sync 	-1;
	wmma.mma.sync.aligned.row.col.m16n16k8.f32.tf32.tf32.f32 {%f4874, %f4875, %f4876, %f4877, %f4878, %f4879, %f4880, %f4881}, {%r4, %r4, %r4, %r4}, {%r4, %r4, %r4, %r4}, {%f4866, %f4867, %f4868, %f4869, %f4870, %f4871, %f4872, %f4873};
	bar.warp.sync 	-1;
	wmma.mma.sync.aligned.row.col.m16n16k8.f32.tf32.tf32.f32 {%f4882, %f4883, %f4884, %f4885, %f4886, %f4887, %f4888, %f4889}, {%r4, %r4, %r4, %r4}, {%r4, %r4, %r4, %r4}, {%f4874, %f4875, %f4876, %f4877, %f4878, %f4879, %f4880, %f4881};
	bar.warp.sync 	-1;
	wmma.mma.sync.aligned.row.col.m16n16k8.f32.tf32.tf32.f32 {%f4890, %f4891, %f4892, %f4893, %f4894, %f4895, %f4896, %f4897}, {%r4, %r4, %r4, %r4}, {%r4, %r4, %r4, %r4}, {%f4882, %f4883, %f4884, %f4885, %f4886, %f4887, %f4888, %f4889};
	bar.warp.sync 	-1;
	wmma.mma.sync.aligned.row.col.m16n16k8.f32.tf32.tf32.f32 {%f4898, %f4899, %f4900, %f4901, %f4902, %f4903, %f4904, %f4905}, {%r4, %r4, %r4, %r4}, {%r4, %r4, %r4, %r4}, {%f4890, %f4891, %f4892, %f4893, %f4894, %f4895, %f4896, %f4897};
	bar.warp.sync 	-1;
	wmma.mma.sync.aligned.row.col.m16n16k8.f32.tf32.tf32.f32 {%f4906, %f4907, %f4908, %f4909, %f4910, %f4911, %f4912, %f4913}, {%r4, %r4, %r4, %r4}, {%r4, %r4, %r4, %r4}, {%f4898, %f4899, %f4900, %f4901, %f4902, %f4903, %f4904, %f4905};
	bar.warp.sync 	-1;
	wmma.mma.sync.aligned.row.col.m16n16k8.f32.tf32.tf32.f32 {%f4914, %f4915, %f4916, %f4917, %f4918, %f4919, %f4920, %f4921}, {%r4, %r4, %r4, %r4}, {%r4, %r4, %r4, %r4}, {%f4906, %f4907, %f4908, %f4909, %f4910, %f4911, %f4912, %f4913};
	bar.warp.sync 	-1;
	wmma.mma.sync.aligned.row.col.m16n16k8.f32.tf32.tf32.f32 {%f4922, %f4923, %f4924, %f4925, %f4926, %f4927, %f4928, %f4929}, {%r4, %r4, %r4, %r4}, {%r4, %r4, %r4, %r4}, {%f4914, %f4915, %f4916, %f4917, %f4918, %f4919, %f4920, %f4921};
	bar.warp.sync 	-1;
	wmma.mma.sync.aligned.row.col.m16n16k8.f32.tf32.tf32.f32 {%f4930, %f4931, %f4932, %f4933, %f4934, %f4935, %f4936, %f4937}, {%r4, %r4, %r4, %r4}, {%r4, %r4, %r4, %r4}, {%f4922, %f4923, %f4924, %f4925, %f4926, %f4927, %f4928, %f4929};
	bar.warp.sync 	-1;
	wmma.mma.sync.aligned.row.col.m16n16k8.f32.tf32.tf32.f32 {%f4938, %f4939, %f4940, %f4941, %f4942, %f4943, %f4944, %f4945}, {%r4, %r4, %r4, %r4}, {%r4, %r4, %r4, %r4}, {%f4930, %f4931, %f4932, %f4933, %f4934, %f4935, %f4936, %f4937};
	bar.warp.sync 	-1;
	wmma.mma.sync.aligned.row.col.m16n16k8.f32.tf32.tf32.f32 {%f4946, %f4947, %f4948, %f4949, %f4950, %f4951, %f4952, %f4953}, {%r4, %r4, %r4, %r4}, {%r4, %r4, %r4, %r4}, {%f4938, %f4939, %f4940, %f4941, %f4942, %f4943, %f4944, %f4945};
	bar.warp.sync 	-1;
	wmma.mma.sync.aligned.row.col.m16n16k8.f32.tf32.tf32.f32 {%f4954, %f4955, %f4956, %f4957, %f4958, %f4959, %f4960, %f4961}, {%r4, %r4, %r4, %r4}, {%r4, %r4, %r4, %r4}, {%f4946, %f4947, %f4948, %f4949, %f4950, %f4951, %f4952, %f4953};
	bar.warp.sync 	-1;
	wmma.mma.sync.aligned.row.col.m16n16k8.f32.tf32.tf32.f32 {%f4962, %f4963, %f4964, %f4965, %f4966, %f4967, %f4968, %f4969}, {%r4, %r4, %r4, %r4}, {%r4, %r4, %r4, %r4}, {%f4954, %f4955, %f4956, %f4957, %f4958, %f4959, %f4960, %f4961};
	bar.warp.sync 	-1;
	wmma.mma.sync.aligned.row.col.m16n16k8.f32.tf32.tf32.f32 {%f4970, %f4971, %f4972, %f4973, %f4974, %f4975, %f4976, %f4977}, {%r4, %r4, %r4, %r4}, {%r4, %r4, %r4, %r4}, {%f4962, %f4963, %f4964, %f4965, %f4966, %f4967, %f4968, %f4969};
	bar.warp.sync 	-1;
	wmma.mma.sync.aligned.row.col.m16n16k8.f32.tf32.tf32.f32 {%f4978, %f4979, %f4980, %f4981, %f4982, %f4983, %f4984, %f4985}, {%r4, %r4, %r4, %r4}, {%r4, %r4, %r4, %r4}, {%f4970, %f4971, %f4972, %f4973, %f4974, %f4975, %f4976, %f4977};
	bar.warp.sync 	-1;
	wmma.mma.sync.aligned.row.col.m16n16k8.f32.tf32.tf32.f32 {%f4986, %f4987, %f4988, %f4989, %f4990, %f4991, %f4992, %f4993}, {%r4, %r4, %r4, %r4}, {%r4, %r4, %r4, %r4}, {%f4978, %f4979, %f4980, %f4981, %f4982, %f4983, %f4984, %f4985};
	bar.warp.sync 	-1;
	wmma.mma.sync.aligned.row.col.m16n16k8.f32.tf32.tf32.f32 {%f4994, %f4995, %f4996, %f4997, %f4998, %f4999, %f5000, %f5001}, {%r4, %r4, %r4, %r4}, {%r4, %r4, %r4, %r4}, {%f4986, %f4987, %f4988, %f4989, %f4990, %f4991, %f4992, %f4993};
	bar.warp.sync 	-1;
	wmma.mma.sync.aligned.row.col.m16n16k8.f32.tf32.tf32.f32 {%f5002, %f5003, %f5004, %f5005, %f5006, %f5007, %f5008, %f5009}, {%r4, %r4, %r4, %r4}, {%r4, %r4, %r4, %r4}, {%f4994, %f4995, %f4996, %f4997, %f4998, %f4999, %f5000, %f5001};
	bar.warp.sync 	-1;
	wmma.mma.sync.aligned.row.col.m16n16k8.f32.tf32.tf32.f32 {%f5010, %f5011, %f5012, %f5013, %f5014, %f5015, %f5016, %f5017}, {%r4, %r4, %r4, %r4}, {%r4, %r4, %r4, %r4}, {%f5002, %f5003, %f5004, %f5005, %f5006, %f5007, %f5008, %f5009};
	bar.warp.sync 	-1;
	wmma.mma.sync.aligned.row.col.m16n16k8.f32.tf32.tf32.f32 {%f5018, %f5019, %f5020, %f5021, %f5022, %f5023, %f5024, %f5025}, {%r4, %r4, %r4, %r4}, {%r4, %r4, %r4, %r4}, {%f5010, %f5011, %f5012, %f5013, %f5014, %f5015, %f5016, %f5017};
	bar.warp.sync 	-1;
	wmma.mma.sync.aligned.row.col.m16n16k8.f32.tf32.tf32.f32 {%f5026, %f5027, %f5028, %f5029, %f5030, %f5031, %f5032, %f5033}, {%r4, %r4, %r4, %r4}, {%r4, %r4, %r4, %r4}, {%f5018, %f5019, %f5020, %f5021, %f5022, %f5023, %f5024, %f5025};
	bar.warp.sync 	-1;
	wmma.mma.sync.aligned.row.col.m16n16k8.f32.tf32.tf32.f32 {%f5034, %f5035, %f5036, %f5037, %f5038, %f5039, %f5040, %f5041}, {%r4, %r4, %r4, %r4}, {%r4, %r4, %r4, %r4}, {%f5026, %f5027, %f5028, %f5029, %f5030, %f5031, %f5032, %f5033};
	bar.warp.sync 	-1;
	wmma.mma.sync.aligned.row.col.m16n16k8.f32.tf32.tf32.f32 {%f5042, %f5043, %f5044, %f5045, %f5046, %f5047, %f5048, %f5049}, {%r4, %r4, %r4, %r4}, {%r4, %r4, %r4, %r4}, {%f5034, %f5035, %f5036, %f5037, %f5038, %f5039, %f5040, %f5041};
	bar.warp.sync 	-1;
	wmma.mma.sync.aligned.row.col.m16n16k8.f32.tf32.tf32.f32 {%f5050, %f5051, %f5052, %f5053, %f5054, %f5055, %f5056, %f5057}, {%r4, %r4, %r4, %r4}, {%r4, %r4, %r4, %r4}, {%f5042, %f5043, %f5044, %f5045, %f5046, %f5047, %f5048, %f5049};
	bar.warp.sync 	-1;
	wmma.mma.sync.aligned.row.col.m16n16k8.f32.tf32.tf32.f32 {%f5058, %f5059, %f5060, %f5061, %f5062, %f5063, %f5064, %f5065}, {%r4, %r4, %r4, %r4}, {%r4, %r4, %r4, %r4}, {%f5050, %f5051, %f5052, %f5053, %f5054, %f5055, %f5056, %f5057};
	bar.warp.sync 	-1;
	wmma.mma.sync.aligned.row.col.m16n16k8.f32.tf32.tf32.f32 {%f5066, %f5067, %f5068, %f5069, %f5070, %f5071, %f5072, %f5073}, {%r4, %r4, %r4, %r4}, {%r4, %r4, %r4, %r4}, {%f5058, %f5059, %f5060, %f5061, %f5062, %f5063, %f5064, %f5065};
	bar.warp.sync 	-1;
	wmma.mma.sync.aligned.row.col.m16n16k8.f32.tf32.tf32.f32 {%f5074, %f5075, %f5076, %f5077, %f5078, %f5079, %f5080, %f5081}, {%r4, %r4, %r4, %r4}, {%r4, %r4, %r4, %r4}, {%f5066, %f5067, %f5068, %f5069, %f5070, %f5071, %f5072, %f5073};
	bar.warp.sync 	-1;
	wmma.mma.sync.aligned.row.col.m16n16k8.f32.tf32.tf32.f32 {%f5082, %f5083, %f5084, %f5085, %f5086, %f5087, %f5088, %f5089}, {%r4, %r4, %r4, %r4}, {%r4, %r4, %r4, %r4}, {%f5074, %f5075, %f5076, %f5077, %f5078, %f5079, %f5080, %f5081};
	bar.warp.sync 	-1;
	wmma.mma.sync.aligned.row.col.m16n16k8.f32.tf32.tf32.f32 {%f5090, %f5091, %f5092, %f5093, %f5094, %f5095, %f5096, %f5097}, {%r4, %r4, %r4, %r4}, {%r4, %r4, %r4, %r4}, {%f5082, %f5083, %f5084, %f5085, %f5086, %f5087, %f5088, %f5089};
	bar.warp.sync 	-1;
	wmma.mma.sync.aligned.row.col.m16n16k8.f32.tf32.tf32.f32 {%f5098, %f5099, %f5100, %f5101, %f5102, %f5103, %f5104, %f5105}, {%r4, %r4, %r4, %r4}, {%r4, %r4, %r4, %r4}, {%f5090, %f5091, %f5092, %f5093, %f5094, %f5095, %f5096, %f5097};
	bar.warp.sync 	-1;
	wmma.mma.sync.aligned.row.col.m16n16k8.f32.tf32.tf32.f32 {%f5106, %f5107, %f5108, %f5109, %f5110, %f5111, %f5112, %f5113}, {%r4, %r4, %r4, %r4}, {%r4, %r4, %r4, %r4}, {%f5098, %f5099, %f5100, %f5101, %f5102, %f5103, %f5104, %f5105};
	bar.warp.sync 	-1;
	wmma.mma.sync.aligned.row.col.m16n16k8.f32.tf32.tf32.f32 {%f5114, %f5115, %f5116, %f5117, %f5118, %f5119, %f5120, %f5121}, {%r4, %r4, %r4, %r4}, {%r4, %r4, %r4, %r4}, {%f5106, %f5107, %f5108, %f5109, %f5110, %f5111, %f5112, %f5113};
	bar.warp.sync 	-1;
	wmma.mma.sync.aligned.row.col.m16n16k8.f32.tf32.tf32.f32 {%f5122, %f5123, %f5124, %f5125, %f5126, %f5127, %f5128, %f5129}, {%r4, %r4, %r4, %r4}, {%r4, %r4, %r4, %r4}, {%f5114, %f5115, %f5116, %f5117, %f5118, %f5119, %f5120, %f5121};
	bar.warp.sync 	-1;
	wmma.mma.sync.aligned.row.col.m16n16k8.f32.tf32.tf32.f32 {%f5130, %f5131, %f5132, %f5133, %f5134, %f5135, %f5136, %f5137}, {%r4, %r4, %r4, %r4}, {%r4, %r4, %r4, %r4}, {%f5122, %f5123, %f5124, %f5125, %f5126, %f5127, %f5128, %f5129};
	bar.warp.sync 	-1;
	wmma.mma.sync.aligned.row.col.m16n16k8.f32.tf32.tf32.f32 {%f5138, %f5139, %f5140, %f5141, %f5142, %f5143, %f5144, %f5145}, {%r4, %r4, %r4, %r4}, {%r4, %r4, %r4, %r4}, {%f5130, %f5131, %f5132, %f5133, %f5134, %f5135, %f5136, %f5137};
	bar.warp.sync 	-1;
	wmma.mma.sync.aligned.row.col.m16n16k8.f32.tf32.tf32.f32 {%f5146, %f5147, %f5148, %f5149, %f5150, %f5151, %f5152, %f5153}, {%r4, %r4, %r4, %r4}, {%r4, %r4, %r4, %r4}, {%f5138, %f5139, %f5140, %f5141, %f5142, %f5143, %f5144, %f5145};
	bar.warp.sync 	-1;
	wmma.mma.sync.aligned.row.col.m16n16k8.f32.tf32.tf32.f32 {%f5154, %f5155, %f5156, %f5157, %f5158, %f5159, %f5160, %f5161}, {%r4, %r4, %r4, %r4}, {%r4, %r4, %r4, %r4}, {%f5146, %f5147, %f5148, %f5149, %f5150, %f5151, %f5152, %f5153};
	bar.warp.sync 	-1;
	wmma.mma.sync.aligned.row.col.m16n16k8.f32.tf32.tf32.f32 {%f5162, %f5163, %f5164, %f5165, %f5166, %f5167, %f5168, %f5169}, {%r4, %r4, %r4, %r4}, {%r4, %r4, %r4, %r4}, {%f5154, %f5155, %f5156, %f5157, %f5158, %f5159, %f5160, %f5161};
	bar.warp.sync 	-1;
	wmma.mma.sync.aligned.row.col.m16n16k8.f32.tf32.tf32.f32 {%f5170, %f5171, %f5172, %f5173, %f5174, %f5175, %f5176, %f5177}, {%r4, %r4, %r4, %r4}, {%r4, %r4, %r4, %r4}, {%f5162, %f5163, %f5164, %f5165, %f5166, %f5167, %f5168, %f5169};
	bar.warp.sync 	-1;
	wmma.mma.sync.aligned.row.col.m16n16k8.f32.tf32.tf32.f32 {%f5178, %f5179, %f5180, %f5181, %f5182, %f5183, %f5184, %f5185}, {%r4, %r4, %r4, %r4}, {%r4, %r4, %r4, %r4}, {%f5170, %f5171, %f5172, %f5173, %f5174, %f5175, %f5176, %f5177};
	bar.warp.sync 	-1;
	wmma.mma.sync.aligned.row.col.m16n16k8.f32.tf32.tf32.f32 {%f5186, %f5187, %f5188, %f5189, %f5190, %f5191, %f5192, %f5193}, {%r4, %r4, %r4, %r4}, {%r4, %r4, %r4, %r4}, {%f5178, %f5179, %f5180, %f5181, %f5182, %f5183, %f5184, %f5185};
	bar.warp.sync 	-1;
	wmma.mma.sync.aligned.row.col.m16n16k8.f32.tf32.tf32.f32 {%f5194, %f5195, %f5196, %f5197, %f5198, %f5199, %f5200, %f5201}, {%r4, %r4, %r4, %r4}, {%r4, %r4, %r4, %r4}, {%f5186, %f5187, %f5188, %f5189, %f5190, %f5191, %f5192, %f5193};
	bar.warp.sync 	-1;
	wmma.mma.sync.aligned.row.col.m16n16k8.f32.tf32.tf32.f32 {%f5202, %f5203, %f5204, %f5205, %f5206, %f5207, %f5208, %f5209}, {%r4, %r4, %r4, %r4}, {%r4, %r4, %r4, %r4}, {%f5194, %f5195, %f5196, %f5197, %f5198, %f5199, %f5200, %f5201};
	bar.warp.sync 	-1;
	wmma.mma.sync.aligned.row.col.m16n16k8.f32.tf32.tf32.f32 {%f5210, %f5211, %f5212, %f5213, %f5214, %f5215, %f5216, %f5217}, {%r4, %r4, %r4, %r4}, {%r4, %r4, %r4, %r4}, {%f5202, %f5203, %f5204, %f5205, %f5206, %f5207, %f5208, %f5209};
	bar.warp.sync 	-1;
	wmma.mma.sync.aligned.row.col.m16n16k8.f32.tf32.tf32.f32 {%f5218, %f5219, %f5220, %f5221, %f5222, %f5223, %f5224, %f5225}, {%r4, %r4, %r4, %r4}, {%r4, %r4, %r4, %r4}, {%f5210, %f5211, %f5212, %f5213, %f5214, %f5215, %f5216, %f5217};
	bar.warp.sync 	-1;
	wmma.mma.sync.aligned.row.col.m16n16k8.f32.tf32.tf32.f32 {%f5226, %f5227, %f5228, %f5229, %f5230, %f5231, %f5232, %f5233}, {%r4, %r4, %r4, %r4}, {%r4, %r4, %r4, %r4}, {%f5218, %f5219, %f5220, %f5221, %f5222, %f5223, %f5224, %f5225};
	bar.warp.sync 	-1;
	wmma.mma.sync.aligned.row.col.m16n16k8.f32.tf32.tf32.f32 {%f5234, %f5235, %f5236, %f5237, %f5238, %f5239, %f5240, %f5241}, {%r4, %r4, %r4, %r4}, {%r4, %r4, %r4, %r4}, {%f5226, %f5227, %f5228, %f5229, %f5230, %f5231, %f5232, %f5233};
	bar.warp.sync 	-1;
	wmma.mma.sync.aligned.row.col.m16n16k8.f32.tf32.tf32.f32 {%f5242, %f5243, %f5244, %f5245, %f5246, %f5247, %f5248, %f5249}, {%r4, %r4, %r4, %r4}, {%r4, %r4, %r4, %r4}, {%f5234, %f5235, %f5236, %f5237, %f5238, %f5239, %f5240, %f5241};
	bar.warp.sync 	-1;
	wmma.mma.sync.aligned.row.col.m16n16k8.f32.tf32.tf32.f32 {%f5250, %f5251, %f5252, %f5253, %f5254, %f5255, %f5256, %f5257}, {%r4, %r4, %r4, %r4}, {%r4, %r4, %r4, %r4}, {%f5242, %f5243, %f5244, %f5245, %f5246, %f5247, %f5248, %f5249};
	bar.warp.sync 	-1;
	wmma.mma.sync.aligned.row.col.m16n16k8.f32.tf32.tf32.f32 {%f5258, %f5259, %f5260, %f5261, %f5262, %f5263, %f5264, %f5265}, {%r4, %r4, %r4, %r4}, {%r4, %r4, %r4, %r4}, {%f5250, %f5251, %f5252, %f5253, %f5254, %f5255, %f5256, %f5257};
	bar.warp.sync 	-1;
	wmma.mma.sync.aligned.row.col.m16n16k8.f32.tf32.tf32.f32 {%f5266, %f5267, %f5268, %f5269, %f5270, %f5271, %f5272, %f5273}, {%r4, %r4, %r4, %r4}, {%r4, %r4, %r4, %r4}, {%f5258, %f5259, %f5260, %f5261, %f5262, %f5263, %f5264, %f5265};
	bar.warp.sync 	-1;
	wmma.mma.sync.aligned.row.col.m16n16k8.f32.tf32.tf32.f32 {%f5274, %f5275, %f5276, %f5277, %f5278, %f5279, %f5280, %f5281}, {%r4, %r4, %r4, %r4}, {%r4, %r4, %r4, %r4}, {%f5266, %f5267, %f5268, %f5269, %f5270, %f5271, %f5272, %f5273};
	bar.warp.sync 	-1;
	wmma.mma.sync.aligned.row.col.m16n16k8.f32.tf32.tf32.f32 {%f5282, %f5283, %f5284, %f5285, %f5286, %f5287, %f5288, %f5289}, {%r4, %r4, %r4, %r4}, {%r4, %r4, %r4, %r4}, {%f5274, %f5275, %f5276, %f5277, %f5278, %f5279, %f5280, %f5281};
	bar.warp.sync 	-1;
	wmma.mma.sync.aligned.row.col.m16n16k8.f32.tf32.tf32.f32 {%f5290, %f5291, %f5292, %f5293, %f5294, %f5295, %f5296, %f5297}, {%r4, %r4, %r4, %r4}, {%r4, %r4, %r4, %r4}, {%f5282, %f5283, %f5284, %f5285, %f5286, %f5287, %f5288, %f5289};
	bar.warp.sync 	-1;
	wmma.mma.sync.aligned.row.col.m16n16k8.f32.tf32.tf32.f32 {%f5298, %f5299, %f5300, %f5301, %f5302, %f5303, %f5304, %f5305}, {%r4, %r4, %r4, %r4}, {%r4, %r4, %r4, %r4}, {%f5290, %f5291, %f5292, %f5293, %f5294, %f5295, %f5296, %f5297};
	bar.warp.sync 	-1;
	wmma.mma.sync.aligned.row.col.m16n16k8.f32.tf32.tf32.f32 {%f5306, %f5307, %f5308, %f5309, %f5310, %f5311, %f5312, %f5313}, {%r4, %r4, %r4, %r4}, {%r4, %r4, %r4, %r4}, {%f5298, %f5299, %f5300, %f5301, %f5302, %f5303, %f5304, %f5305};
	bar.warp.sync 	-1;
	wmma.mma.sync.aligned.row.col.m16n16k8.f32.tf32.tf32.f32 {%f5314, %f5315, %f5316, %f5317, %f5318, %f5319, %f5320, %f5321}, {%r4, %r4, %r4, %r4}, {%r4, %r4, %r4, %r4}, {%f5306, %f5307, %f5308, %f5309, %f5310, %f5311, %f5312, %f5313};
	bar.warp.sync 	-1;
	wmma.mma.sync.aligned.row.col.m16n16k8.f32.tf32.tf32.f32 {%f5322, %f5323, %f5324, %f5325, %f5326, %f5327, %f5328, %f5329}, {%r4, %r4, %r4, %r4}, {%r4, %r4, %r4, %r4}, {%f5314, %f5315, %f5316, %f5317, %f5318, %f5319, %f5320, %f5321};
	bar.warp.sync 	-1;
	wmma.mma.sync.aligned.row.col.m16n16k8.f32.tf32.tf32.f32 {%f5330, %f5331, %f5332, %f5333, %f5334, %f5335, %f5336, %f5337}, {%r4, %r4, %r4, %r4}, {%r4, %r4, %r4, %r4}, {%f5322, %f5323, %f5324, %f5325, %f5326, %f5327, %f5328, %f5329};
	bar.warp.sync 	-1;
	wmma.mma.sync.aligned.row.col.m16n16k8.f32.tf32.tf32.f32 {%f5338, %f5339, %f5340, %f5341, %f5342, %f5343, %f5344, %f5345}, {%r4, %r4, %r4, %r4}, {%r4, %r4, %r4, %r4}, {%f5330, %f5331, %f5332, %f5333, %f5334, %f5335, %f5336, %f5337};
	bar.warp.sync 	-1;
	wmma.mma.sync.aligned.row.col.m16n16k8.f32.tf32.tf32.f32 {%f5346, %f5347, %f5348, %f5349, %f5350, %f5351, %f5352, %f5353}, {%r4, %r4, %r4, %r4}, {%r4, %r4, %r4, %r4}, {%f5338, %f5339, %f5340, %f5341, %f5342, %f5343, %f5344, %f5345};
	bar.warp.sync 	-1;
	wmma.mma.sync.aligned.row.col.m16n16k8.f32.tf32.tf32.f32 {%f5354, %f5355, %f5356, %f5357, %f5358, %f5359, %f5360, %f5361}, {%r4, %r4, %r4, %r4}, {%r4, %r4, %r4, %r4}, {%f5346, %f5347, %f5348, %f5349, %f5350, %f5351, %f5352, %f5353};
	bar.warp.sync 	-1;
	wmma.mma.sync.aligned.row.col.m16n16k8.f32.tf32.tf32.f32 {%f5362, %f5363, %f5364, %f5365, %f5366, %f5367, %f5368, %f5369}, {%r4, %r4, %r4, %r4}, {%r4, %r4, %r4, %r4}, {%f5354, %f5355, %f5356, %f5357, %f5358, %f5359, %f5360, %f5361};
	bar.warp.sync 	-1;
	wmma.mma.sync.aligned.row.col.m16n16k8.f32.tf32.tf32.f32 {%f5370, %f5371, %f5372, %f5373, %f5374, %f5375, %f5376, %f5377}, {%r4, %r4, %r4, %r4}, {%r4, %r4, %r4, %r4}, {%f5362, %f5363, %f5364, %f5365, %f5366, %f5367, %f5368, %f5369};
	bar.warp.sync 	-1;
	wmma.mma.sync.aligned.row.col.m16n16k8.f32.tf32.tf32.f32 {%f5378, %f5379, %f5380, %f5381, %f5382, %f5383, %f5384, %f5385}, {%r4, %r4, %r4, %r4}, {%r4, %r4, %r4, %r4}, {%f5370, %f5371, %f5372, %f5373, %f5374, %f5375, %f5376, %f5377};
	bar.warp.sync 	-1;
	wmma.mma.sync.aligned.row.col.m16n16k8.f32.tf32.tf32.f32 {%f5386, %f5387, %f5388, %f5389, %f5390, %f5391, %f5392, %f5393}, {%r4, %r4, %r4, %r4}, {%r4, %r4, %r4, %r4}, {%f5378, %f5379, %f5380, %f5381, %f5382, %f5383, %f5384, %f5385};
	bar.warp.sync 	-1;
	wmma.mma.sync.aligned.row.col.m16n16k8.f32.tf32.tf32.f32 {%f5394, %f5395, %f5396, %f5397, %f5398, %f5399, %f5400, %f5401}, {%r4, %r4, %r4, %r4}, {%r4, %r4, %r4, %r4}, {%f5386, %f5387, %f5388, %f5389, %f5390, %f5391, %f5392, %f5393};
	bar.warp.sync 	-1;
	wmma.mma.sync.aligned.row.col.m16n16k8.f32.tf32.tf32.f32 {%f5402, %f5403, %f5404, %f5405, %f5406, %f5407, %f5408, %f5409}, {%r4, %r4, %r4, %r4}, {%r4, %r4, %r4, %r4}, {%f5394, %f5395, %f5396, %f5397, %f5398, %f5399, %f5400, %f5401};
	bar.warp.sync 	-1;
	wmma.mma.sync.aligned.row.col.m16n16k8.f32.tf32.tf32.f32 {%f5410, %f5411, %f5412, %f5413, %f5414, %f5415, %f5416, %f5417}, {%r4, %r4, %r4, %r4}, {%r4, %r4, %r4, %r4}, {%f5402, %f5403, %f5404, %f5405, %f5406, %f5407, %f5408, %f5409};
	bar.warp.sync 	-1;
	wmma.mma.sync.aligned.row.col.m16n16k8.f32.tf32.tf32.f32 {%f5418, %f5419, %f5420, %f5421, %f5422, %f5423, %f5424, %f5425}, {%r4, %r4, %r4, %r4}, {%r4, %r4, %r4, %r4}, {%f5410, %f5411, %f5412, %f5413, %f5414, %f5415, %f5416, %f5417};
	bar.warp.sync 	-1;
	wmma.mma.sync.aligned.row.col.m16n16k8.f32.tf32.tf32.f32 {%f5426, %f5427, %f5428, %f5429, %f5430, %f5431, %f5432, %f5433}, {%r4, %r4, %r4, %r4}, {%r4, %r4, %r4, %r4}, {%f5418, %f5419, %f5420, %f5421, %f5422, %f5423, %f5424, %f5425};
	bar.warp.sync 	-1;
	wmma.mma.sync.aligned.row.col.m16n16k8.f32.tf32.tf32.f32 {%f5434, %f5435, %f5436, %f5437, %f5438, %f5439, %f5440, %f5441}, {%r4, %r4, %r4, %r4}, {%r4, %r4, %r4, %r4}, {%f5426, %f5427, %f5428, %f5429, %f5430, %f5431, %f5432, %f5433};
	bar.warp.sync 	-1;
	wmma.mma.sync.aligned.row.col.m16n16k8.f32.tf32.tf32.f32 {%f5442, %f5443, %f5444, %f5445, %f5446, %f5447, %f5448, %f5449}, {%r4, %r4, %r4, %r4}, {%r4, %r4, %r4, %r4}, {%f5434, %f5435, %f5436, %f5437, %f5438, %f5439, %f5440, %f5441};
	bar.warp.sync 	-1;
	wmma.mma.sync.aligned.row.col.m16n16k8.f32.tf32.tf32.f32 {%f5450, %f5451, %f5452, %f5453, %f5454, %f5455, %f5456, %f5457}, {%r4, %r4, %r4, %r4}, {%r4, %r4, %r4, %r4}, {%f5442, %f5443, %f5444, %f5445, %f5446, %f5447, %f5448, %f5449};
	bar.warp.sync 	-1;
	wmma.mma.sync.aligned.row.col.m16n16k8.f32.tf32.tf32.f32 {%f5458, %f5459, %f5460, %f5461, %f5462, %f5463, %f5464, %f5465}, {%r4, %r4, %r4, %r4}, {%r4, %r4, %r4, %r4}, {%f5450, %f5451, %f5452, %f5453, %f5454, %f5455, %f5456, %f5457};
	bar.warp.sync 	-1;
	wmma.mma.sync.aligned.row.col.m16n16k8.f32.tf32.tf32.f32 {%f5466, %f5467, %f5468, %f5469, %f5470, %f5471, %f5472, %f5473}, {%r4, %r4, %r4, %r4}, {%r4, %r4, %r4, %r4}, {%f5458, %f5459, %f5460, %f5461, %f5462, %f5463, %f5464, %f5465};
	bar.warp.sync 	-1;
	wmma.mma.sync.aligned.row.col.m16n16k8.f32.tf32.tf32.f32 {%f5474, %f5475, %f5476, %f5477, %f5478, %f5479, %f5480, %f5481}, {%r4, %r4, %r4, %r4}, {%r4, %r4, %r4, %r4}, {%f5466, %f5467, %f5468, %f5469, %f5470, %f5471, %f5472, %f5473};
	bar.warp.sync 	-1;
	wmma.mma.sync.aligned.row.col.m16n16k8.f32.tf32.tf32.f32 {%f5482, %f5483, %f5484, %f5485, %f5486, %f5487, %f5488, %f5489}, {%r4, %r4, %r4, %r4}, {%r4, %r4, %r4, %r4}, {%f5474, %f5475, %f5476, %f5477, %f5478, %f5479, %f5480, %f5481};
	bar.warp.sync 	-1;
	wmma.mma.sync.aligned.row.col.m16n16k8.f32.tf32.tf32.f32 {%f5490, %f5491, %f5492, %f5493, %f5494, %f5495, %f5496, %f5497}, {%r4, %r4, %r4, %r4}, {%r4, %r4, %r4, %r4}, {%f5482, %f5483, %f5484, %f5485, %f5486, %f5487, %f5488, %f5489};
	bar.warp.sync 	-1;
	wmma.mma.sync.aligned.row.col.m16n16k8.f32.tf32.tf32.f32 {%f5498, %f5499, %f5500, %f5501, %f5502, %f5503, %f5504, %f5505}, {%r4, %r4, %r4, %r4}, {%r4, %r4, %r4, %r4}, {%f5490, %f5491, %f5492, %f5493, %f5494, %f5495, %f5496, %f5497};
	bar.warp.sync 	-1;
	wmma.mma.sync.aligned.row.col.m16n16k8.f32.tf32.tf32.f32 {%f5506, %f5507, %f5508, %f5509, %f5510, %f5511, %f5512, %f5513}, {%r4, %r4, %r4, %r4}, {%r4, %r4, %r4, %r4}, {%f5498, %f5499, %f5500, %f5501, %f5502, %f5503, %f5504, %f5505};
	bar.warp.sync 	-1;
	wmma.mma.sync.aligned.row.col.m16n16k8.f32.tf32.tf32.f32 {%f5514, %f5515, %f5516, %f5517, %f5518, %f5519, %f5520, %f5521}, {%r4, %r4, %r4, %r4}, {%r4, %r4, %r4, %r4}, {%f5506, %f5507, %f5508, %f5509, %f5510, %f5511, %f5512, %f5513};
	bar.warp.sync 	-1;
	wmma.mma.sync.aligned.row.col.m16n16k8.f32.tf32.tf32.f32 {%f5522, %f5523, %f5524, %f5525, %f5526, %f5527, %f5528, %f5529}, {%r4, %r4, %r4, %r4}, {%r4, %r4, %r4, %r4}, {%f5514, %f5515, %f5516, %f5517, %f5518, %f5519, %f5520, %f5521};
	bar.warp.sync 	-1;
	wmma.mma.sync.aligned.row.col.m16n16k8.f32.tf32.tf32.f32 {%f5530, %f5531, %f5532, %f5533, %f5534, %f5535, %f5536, %f5537}, {%r4, %r4, %r4, %r4}, {%r4, %r4, %r4, %r4}, {%f5522, %f5523, %f5524, %f5525, %f5526, %f5527, %f5528, %f5529};
	bar.warp.sync 	-1;
	wmma.mma.sync.aligned.row.col.m16n16k8.f32.tf32.tf32.f32 {%f5538, %f5539, %f5540, %f5541, %f5542, %f5543, %f5544, %f5545}, {%r4, %r4, %r4, %r4}, {%r4, %r4, %r4, %r4}, {%f5530, %f5531, %f5532, %f5533, %f5534, %f5535, %f5536, %f5537};
	bar.warp.sync 	-1;
	wmma.mma.sync.aligned.row.col.m16n16k8.f32.tf32.tf32.f32 {%f5546, %f5547, %f5548, %f5549, %f5550, %f5551, %f5552, %f5553}, {%r4, %r4, %r4, %r4}, {%r4, %r4, %r4, %r4}, {%f5538, %f5539, %f5540, %f5541, %f5542, %f5543, %f5544, %f5545};
	bar.warp.sync 	-1;
	wmma.mma.sync.aligned.row.col.m16n16k8.f32.tf32.tf32.f32 {%f5554, %f5555, %f5556, %f5557, %f5558, %f5559, %f5560, %f5561}, {%r4, %r4, %r4, %r4}, {%r4, %r4, %r4, %r4}, {%f5546, %f5547, %f5548, %f5549, %f5550, %f5551, %f5552, %f5553};
	bar.warp.sync 	-1;
	wmma.mma.sync.aligned.row.col.m16n16k8.f32.tf32.tf32.f32 {%f5562, %f5563, %f5564, %f5565, %f5566, %f5567, %f5568, %f5569}, {%r4, %r4, %r4, %r4}, {%r4, %r4, %r4, %r4}, {%f5554, %f5555, %f5556, %f5557, %f5558, %f5559, %f5560, %f5561};
	bar.warp.sync 	-1;
	wmma.mma.sync.aligned.row.col.m16n16k8.f32.tf32.tf32.f32 {%f5570, %f5571, %f5572, %f5573, %f5574, %f5575, %f5576, %f5577}, {%r4, %r4, %r4, %r4}, {%r4, %r4, %r4, %r4}, {%f5562, %f5563, %f5564, %f5565, %f5566, %f5567, %f5568, %f5569};
	bar.warp.sync 	-1;
	wmma.mma.sync.aligned.row.col.m16n16k8.f32.tf32.tf32.f32 {%f5578, %f5579, %f5580, %f5581, %f5582, %f5583, %f5584, %f5585}, {%r4, %r4, %r4, %r4}, {%r4, %r4, %r4, %r4}, {%f5570, %f5571, %f5572, %f5573, %f5574, %f5575, %f5576, %f5577};
	bar.warp.sync 	-1;
	wmma.mma.sync.aligned.row.col.m16n16k8.f32.tf32.tf32.f32 {%f5586, %f5587, %f5588, %f5589, %f5590, %f5591, %f5592, %f5593}, {%r4, %r4, %r4, %r4}, {%r4, %r4, %r4, %r4}, {%f5578, %f5579, %f5580, %f5581, %f5582, %f5583, %f5584, %f5585};
	bar.warp.sync 	-1;
	wmma.mma.sync.aligned.row.col.m16n16k8.f32.tf32.tf32.f32 {%f5594, %f5595, %f5596, %f5597, %f5598, %f5599, %f5600, %f5601}, {%r4, %r4, %r4, %r4}, {%r4, %r4, %r4, %r4}, {%f5586, %f5587, %f5588, %f5589, %f5590, %f5591, %f5592, %f5593};
	bar.warp.sync 	-1;
	wmma.mma.sync.aligned.row.col.m16n16k8.f32.tf32.tf32.f32 {%f5602, %f5603, %f5604, %f5605, %f5606, %f5607, %f5608, %f5609}, {%r4, %r4, %r4, %r4}, {%r4, %r4, %r4, %r4}, {%f5594, %f5595, %f5596, %f5597, %f5598, %f5599, %f5600, %f5601};
	bar.warp.sync 	-1;
	wmma.mma.sync.aligned.row.col.m16n16k8.f32.tf32.tf32.f32 {%f5610, %f5611, %f5612, %f5613, %f5614, %f5615, %f5616, %f5617}, {%r4, %r4, %r4, %r4}, {%r4, %r4, %r4, %r4}, {%f5602, %f5603, %f5604, %f5605, %f5606, %f5607, %f5608, %f5609};
	bar.warp.sync 	-1;
	wmma.mma.sync.aligned.row.col.m16n16k8.f32.tf32.tf32.f32 {%f5618, %f5619, %f5620, %f5621, %f5622, %f5623, %f5624, %f5625}, {%r4, %r4, %r4, %r4}, {%r4, %r4, %r4, %r4}, {%f5610, %f5611, %f5612, %f5613, %f5614, %f5615, %f5616, %f5617};
	bar.warp.sync 	-1;
	wmma.mma.sync.aligned.row.col.m16n16k8.f32.tf32.tf32.f32 {%f5626, %f5627, %f5628, %f5629, %f5630, %f5631, %f5632, %f5633}, {%r4, %r4, %r4, %r4}, {%r4, %r4, %r4, %r4}, {%f5618, %f5619, %f5620, %f5621, %f5622, %f5623, %f5624, %f5625};
	bar.warp.sync 	-1;
	wmma.mma.sync.aligned.row.col.m16n16k8.f32.tf32.tf32.f32 {%f5634, %f5635, %f5636, %f5637, %f5638, %f5639, %f5640, %f5641}, {%r4, %r4, %r4, %r4}, {%r4, %r4, %r4, %r4}, {%f5626, %f5627, %f5628, %f5629, %f5630, %f5631, %f5632, %f5633};
	bar.warp.sync 	-1;
	wmma.mma.sync.aligned.row.col.m16n16k8.f32.tf32.tf32.f32 {%f5642, %f5643, %f5644, %f5645, %f5646, %f5647, %f5648, %f5649}, {%r4, %r4, %r4, %r4}, {%r4, %r4, %r4, %r4}, {%f5634, %f5635, %f5636, %f5637, %f5638, %f5639, %f5640, %f5641};
	bar.warp.sync 	-1;
	wmma.mma.sync.aligned.row.col.m16n16k8.f32.tf32.tf32.f32 {%f5650, %f5651, %f5652, %f5653, %f5654, %f5655, %f5656, %f5657}, {%r4, %r4, %r4, %r4}, {%r4, %r4, %r4, %r4}, {%f5642, %f5643, %f5644, %f5645, %f5646, %f5647, %f5648, %f5649};
	bar.warp.sync 	-1;
	wmma.mma.sync.aligned.row.col.m16n16k8.f32.tf32.tf32.f32 {%f5658, %f5659, %f5660, %f5661, %f5662, %f5663, %f5664, %f5665}, {%r4, %r4, %r4, %r4}, {%r4, %r4, %r4, %r4}, {%f5650, %f5651, %f5652, %f5653, %f5654, %f5655, %f5656, %f5657};
	bar.warp.sync 	-1;
	wmma.mma.sync.aligned.row.col.m16n16k8.f32.tf32.tf32.f32 {%f5666, %f5667, %f5668, %f5669, %f5670, %f5671, %f5672, %f5673}, {%r4, %r4, %r4, %r4}, {%r4, %r4, %r4, %r4}, {%f5658, %f5659, %f5660, %f5661, %f5662, %f5663, %f5664, %f5665};
	bar.warp.sync 	-1;
	wmma.mma.sync.aligned.row.col.m16n16k8.f32.tf32.tf32.f32 {%f5674, %f5675, %f5676, %f5677, %f5678, %f5679, %f5680, %f5681}, {%r4, %r4, %r4, %r4}, {%r4, %r4, %r4, %r4}, {%f5666, %f5667, %f5668, %f5669, %f5670, %f5671, %f5672, %f5673};
	bar.warp.sync 	-1;
	wmma.mma.sync.aligned.row.col.m16n16k8.f32.tf32.tf32.f32 {%f5682, %f5683, %f5684, %f5685, %f5686, %f5687, %f5688, %f5689}, {%r4, %r4, %r4, %r4}, {%r4, %r4, %r4, %r4}, {%f5674, %f5675, %f5676, %f5677, %f5678, %f5679, %f5680, %f5681};
	bar.warp.sync 	-1;
	wmma.mma.sync.aligned.row.col.m16n16k8.f32.tf32.tf32.f32 {%f5690, %f5691, %f5692, %f5693, %f5694, %f5695, %f5696, %f5697}, {%r4, %r4, %r4, %r4}, {%r4, %r4, %r4, %r4}, {%f5682, %f5683, %f5684, %f5685, %f5686, %f5687, %f5688, %f5689};
	bar.warp.sync 	-1;
	wmma.mma.sync.aligned.row.col.m16n16k8.f32.tf32.tf32.f32 {%f5698, %f5699, %f5700, %f5701, %f5702, %f5703, %f5704, %f5705}, {%r4, %r4, %r4, %r4}, {%r4, %r4, %r4, %r4}, {%f5690, %f5691, %f5692, %f5693, %f5694, %f5695, %f5696, %f5697};
	bar.warp.sync 	-1;
	wmma.mma.sync.aligned.row.col.m16n16k8.f32.tf32.tf32.f32 {%f5706, %f5707, %f5708, %f5709, %f5710, %f5711, %f5712, %f5713}, {%r4, %r4, %r4, %r4}, {%r4, %r4, %r4, %r4}, {%f5698, %f5699, %f5700, %f5701, %f5702, %f5703, %f5704, %f5705};
	bar.warp.sync 	-1;
	wmma.mma.sync.aligned.row.col.m16n16k8.f32.tf32.tf32.f32 {%f5714, %f5715, %f5716, %f5717, %f5718, %f5719, %f5720, %f5721}, {%r4, %r4, %r4, %r4}, {%r4, %r4, %r4, %r4}, {%f5706, %f5707, %f5708, %f5709, %f5710, %f5711, %f5712, %f5713};
	bar.warp.sync 	-1;
	wmma.mma.sync.aligned.row.col.m16n16k8.f32.tf32.tf32.f32 {%f5722, %f5723, %f5724, %f5725, %f5726, %f5727, %f5728, %f5729}, {%r4, %r4, %r4, %r4}, {%r4, %r4, %r4, %r4}, {%f5714, %f5715, %f5716, %f5717, %f5718, %f5719, %f5720, %f5721};
	bar.warp.sync 	-1;
	wmma.mma.sync.aligned.row.col.m16n16k8.f32.tf32.tf32.f32 {%f5730, %f5731, %f5732, %f5733, %f5734, %f5735, %f5736, %f5737}, {%r4, %r4, %r4, %r4}, {%r4, %r4, %r4, %r4}, {%f5722, %f5723, %f5724, %f5725, %f5726, %f5727, %f5728, %f5729};
	bar.warp.sync 	-1;
	wmma.mma.sync.aligned.row.col.m16n16k8.f32.tf32.tf32.f32 {%f5738, %f5739, %f5740, %f5741, %f5742, %f5743, %f5744, %f5745}, {%r4, %r4, %r4, %r4}, {%r4, %r4, %r4, %r4}, {%f5730, %f5731, %f5732, %f5733, %f5734, %f5735, %f5736, %f5737};
	bar.warp.sync 	-1;
	wmma.mma.sync.aligned.row.col.m16n16k8.f32.tf32.tf32.f32 {%f5746, %f5747, %f5748, %f5749, %f5750, %f5751, %f5752, %f5753}, {%r4, %r4, %r4, %r4}, {%r4, %r4, %r4, %r4}, {%f5738, %f5739, %f5740, %f5741, %f5742, %f5743, %f5744, %f5745};
	bar.warp.sync 	-1;
	wmma.mma.sync.aligned.row.col.m16n16k8.f32.tf32.tf32.f32 {%f5754, %f5755, %f5756, %f5757, %f5758, %f5759, %f5760, %f5761}, {%r4, %r4, %r4, %r4}, {%r4, %r4, %r4, %r4}, {%f5746, %f5747, %f5748, %f5749, %f5750, %f5751, %f5752, %f5753};
	bar.warp.sync 	-1;
	wmma.mma.sync.aligned.row.col.m16n16k8.f32.tf32.tf32.f32 {%f5762, %f5763, %f5764, %f5765, %f5766, %f5767, %f5768, %f5769}, {%r4, %r4, %r4, %r4}, {%r4, %r4, %r4, %r4}, {%f5754, %f5755, %f5756, %f5757, %f5758, %f5759, %f5760, %f5761};
	bar.warp.sync 	-1;
	wmma.mma.sync.aligned.row.col.m16n16k8.f32.tf32.tf32.f32 {%f5770, %f5771, %f5772, %f5773, %f5774, %f5775, %f5776, %f5777}, {%r4, %r4, %r4, %r4}, {%r4, %r4, %r4, %r4}, {%f5762, %f5763, %f5764, %f5765, %f5766, %f5767, %f5768, %f5769};
	bar.warp.sync 	-1;
	wmma.mma.sync.aligned.row.col.m16n16k8.f32.tf32.tf32.f32 {%f5778, %f5779, %f5780, %f5781, %f5782, %f5783, %f5784, %f5785}, {%r4, %r4, %r4, %r4}, {%r4, %r4, %r4, %r4}, {%f5770, %f5771, %f5772, %f5773, %f5774, %f5775, %f5776, %f5777};
	bar.warp.sync 	-1;
	wmma.mma.sync.aligned.row.col.m16n16k8.f32.tf32.tf32.f32 {%f5786, %f5787, %f5788, %f5789, %f5790, %f5791, %f5792, %f5793}, {%r4, %r4, %r4, %r4}, {%r4, %r4, %r4, %r4}, {%f5778, %f5779, %f5780, %f5781, %f5782, %f5783, %f5784, %f5785};
	bar.warp.sync 	-1;
	wmma.mma.sync.aligned.row.col.m16n16k8.f32.tf32.tf32.f32 {%f5794, %f5795, %f5796, %f5797, %f5798, %f5799, %f5800, %f5801}, {%r4, %r4, %r4, %r4}, {%r4, %r4, %r4, %r4}, {%f5786, %f5787, %f5788, %f5789, %f5790, %f5791, %f5792, %f5793};
	bar.warp.sync 	-1;
	wmma.mma.sync.aligned.row.col.m16n16k8.f32.tf32.tf32.f32 {%f5802, %f5803, %f5804, %f5805, %f5806, %f5807, %f5808, %f5809}, {%r4, %r4, %r4, %r4}, {%r4, %r4, %r4, %r4}, {%f5794, %f5795, %f5796, %f5797, %f5798, %f5799, %f5800, %f5801};
	bar.warp.sync 	-1;
	wmma.mma.sync.aligned.row.col.m16n16k8.f32.tf32.tf32.f32 {%f5810, %f5811, %f5812, %f5813, %f5814, %f5815, %f5816, %f5817}, {%r4, %r4, %r4, %r4}, {%r4, %r4, %r4, %r4}, {%f5802, %f5803, %f5804, %f5805, %f5806, %f5807, %f5808, %f5809};
	bar.warp.sync 	-1;
	wmma.mma.sync.aligned.row.col.m16n16k8.f32.tf32.tf32.f32 {%f5818, %f5819, %f5820, %f5821, %f5822, %f5823, %f5824, %f5825}, {%r4, %r4, %r4, %r4}, {%r4, %r4, %r4, %r4}, {%f5810, %f5811, %f5812, %f5813, %f5814, %f5815, %f5816, %f5817};
	bar.warp.sync 	-1;
	wmma.mma.sync.aligned.row.col.m16n16k8.f32.tf32.tf32.f32 {%f5826, %f5827, %f5828, %f5829, %f5830, %f5831, %f5832, %f5833}, {%r4, %r4, %r4, %r4}, {%r4, %r4, %r4, %r4}, {%f5818, %f5819, %f5820, %f5821, %f5822, %f5823, %f5824, %f5825};
	bar.warp.sync 	-1;
	wmma.mma.sync.aligned.row.col.m16n16k8.f32.tf32.tf32.f32 {%f5834, %f5835, %f5836, %f5837, %f5838, %f5839, %f5840, %f5841}, {%r4, %r4, %r4, %r4}, {%r4, %r4, %r4, %r4}, {%f5826, %f5827, %f5828, %f5829, %f5830, %f5831, %f5832, %f5833};
	bar.warp.sync 	-1;
	wmma.mma.sync.aligned.row.col.m16n16k8.f32.tf32.tf32.f32 {%f5842, %f5843, %f5844, %f5845, %f5846, %f5847, %f5848, %f5849}, {%r4, %r4, %r4, %r4}, {%r4, %r4, %r4, %r4}, {%f5834, %f5835, %f5836, %f5837, %f5838, %f5839, %f5840, %f5841};
	bar.warp.sync 	-1;
	wmma.mma.sync.aligned.row.col.m16n16k8.f32.tf32.tf32.f32 {%f5850, %f5851, %f5852, %f5853, %f5854, %f5855, %f5856, %f5857}, {%r4, %r4, %r4, %r4}, {%r4, %r4, %r4, %r4}, {%f5842, %f5843, %f5844, %f5845, %f5846, %f5847, %f5848, %f5849};
	bar.warp.sync 	-1;
	wmma.mma.sync.aligned.row.col.m16n16k8.f32.tf32.tf32.f32 {%f5858, %f5859, %f5860, %f5861, %f5862, %f5863, %f5864, %f5865}, {%r4, %r4, %r4, %r4}, {%r4, %r4, %r4, %r4}, {%f5850, %f5851, %f5852, %f5853, %f5854, %f5855, %f5856, %f5857};
	bar.warp.sync 	-1;
	wmma.mma.sync.aligned.row.col.m16n16k8.f32.tf32.tf32.f32 {%f5866, %f5867, %f5868, %f5869, %f5870, %f5871, %f5872, %f5873}, {%r4, %r4, %r4, %r4}, {%r4, %r4, %r4, %r4}, {%f5858, %f5859, %f5860, %f5861, %f5862, %f5863, %f5864, %f5865};
	bar.warp.sync 	-1;
	wmma.mma.sync.aligned.row.col.m16n16k8.f32.tf32.tf32.f32 {%f5874, %f5875, %f5876, %f5877, %f5878, %f5879, %f5880, %f5881}, {%r4, %r4, %r4, %r4}, {%r4, %r4, %r4, %r4}, {%f5866, %f5867, %f5868, %f5869, %f5870, %f5871, %f5872, %f5873};
	bar.warp.sync 	-1;
	wmma.mma.sync.aligned.row.col.m16n16k8.f32.tf32.tf32.f32 {%f5882, %f5883, %f5884, %f5885, %f5886, %f5887, %f5888, %f5889}, {%r4, %r4, %r4, %r4}, {%r4, %r4, %r4, %r4}, {%f5874, %f5875, %f5876, %f5877, %f5878, %f5879, %f5880, %f5881};
	bar.warp.sync 	-1;
	wmma.mma.sync.aligned.row.col.m16n16k8.f32.tf32.tf32.f32 {%f5890, %f5891, %f5892, %f5893, %f5894, %f5895, %f5896, %f5897}, {%r4, %r4, %r4, %r4}, {%r4, %r4, %r4, %r4}, {%f5882, %f5883, %f5884, %f5885, %f5886, %f5887, %f5888, %f5889};
	bar.warp.sync 	-1;
	wmma.mma.sync.aligned.row.col.m16n16k8.f32.tf32.tf32.f32 {%f5898, %f5899, %f5900, %f5901, %f5902, %f5903, %f5904, %f5905}, {%r4, %r4, %r4, %r4}, {%r4, %r4, %r4, %r4}, {%f5890, %f5891, %f5892, %f5893, %f5894, %f5895, %f5896, %f5897};
	bar.warp.sync 	-1;
	wmma.mma.sync.aligned.row.col.m16n16k8.f32.tf32.tf32.f32 {%f5906, %f5907, %f5908, %f5909, %f5910, %f5911, %f5912, %f5913}, {%r4, %r4, %r4, %r4}, {%r4, %r4, %r4, %r4}, {%f5898, %f5899, %f5900, %f5901, %f5902, %f5903, %f5904, %f5905};
	bar.warp.sync 	-1;
	wmma.mma.sync.aligned.row.col.m16n16k8.f32.tf32.tf32.f32 {%f5914, %f5915, %f5916, %f5917, %f5918, %f5919, %f5920, %f5921}, {%r4, %r4, %r4, %r4}, {%r4, %r4, %r4, %r4}, {%f5906, %f5907, %f5908, %f5909, %f5910, %f5911, %f5912, %f5913};
	bar.warp.sync 	-1;
	wmma.mma.sync.aligned.row.col.m16n16k8.f32.tf32.tf32.f32 {%f5922, %f5923, %f5924, %f5925, %f5926, %f5927, %f5928, %f5929}, {%r4, %r4, %r4, %r4}, {%r4, %r4, %r4, %r4}, {%f5914, %f5915, %f5916, %f5917, %f5918, %f5919, %f5920, %f5921};
	bar.warp.sync 	-1;
	wmma.mma.sync.aligned.row.col.m16n16k8.f32.tf32.tf32.f32 {%f5930, %f5931, %f5932, %f5933, %f5934, %f5935, %f5936, %f5937}, {%r4, %r4, %r4, %r4}, {%r4, %r4, %r4, %r4}, {%f5922, %f5923, %f5924, %f5925, %f5926, %f5927, %f5928, %f5929};
	bar.warp.sync 	-1;
	wmma.mma.sync.aligned.row.col.m16n16k8.f32.tf32.tf32.f32 {%f5938, %f5939, %f5940, %f5941, %f5942, %f5943, %f5944, %f5945}, {%r4, %r4, %r4, %r4}, {%r4, %r4, %r4, %r4}, {%f5930, %f5931, %f5932, %f5933, %f5934, %f5935, %f5936, %f5937};
	bar.warp.sync 	-1;
	wmma.mma.sync.aligned.row.col.m16n16k8.f32.tf32.tf32.f32 {%f5946, %f5947, %f5948, %f5949, %f5950, %f5951, %f5952, %f5953}, {%r4, %r4, %r4, %r4}, {%r4, %r4, %r4, %r4}, {%f5938, %f5939, %f5940, %f5941, %f5942, %f5943, %f5944, %f5945};
	bar.warp.sync 	-1;
	wmma.mma.sync.aligned.row.col.m16n16k8.f32.tf32.tf32.f32 {%f5954, %f5955, %f5956, %f5957, %f5958, %f5959, %f5960, %f5961}, {%r4, %r4, %r4, %r4}, {%r4, %r4, %r4, %r4}, {%f5946, %f5947, %f5948, %f5949, %f5950, %f5951, %f5952, %f5953};
	bar.warp.sync 	-1;
	wmma.mma.sync.aligned.row.col.m16n16k8.f32.tf32.tf32.f32 {%f5962, %f5963, %f5964, %f5965, %f5966, %f5967, %f5968, %f5969}, {%r4, %r4, %r4, %r4}, {%r4, %r4, %r4, %r4}, {%f5954, %f5955, %f5956, %f5957, %f5958, %f5959, %f5960, %f5961};
	bar.warp.sync 	-1;
	wmma.mma.sync.aligned.row.col.m16n16k8.f32.tf32.tf32.f32 {%f5970, %f5971, %f5972, %f5973, %f5974, %f5975, %f5976, %f5977}, {%r4, %r4, %r4, %r4}, {%r4, %r4, %r4, %r4}, {%f5962, %f5963, %f5964, %f5965, %f5966, %f5967, %f5968, %f5969};
	bar.warp.sync 	-1;
	wmma.mma.sync.aligned.row.col.m16n16k8.f32.tf32.tf32.f32 {%f5978, %f5979, %f5980, %f5981, %f5982, %f5983, %f5984, %f5985}, {%r4, %r4, %r4, %r4}, {%r4, %r4, %r4, %r4}, {%f5970, %f5971, %f5972, %f5973, %f5974, %f5975, %f5976, %f5977};
	bar.warp.sync 	-1;
	wmma.mma.sync.aligned.row.col.m16n16k8.f32.tf32.tf32.f32 {%f5986, %f5987, %f5988, %f5989, %f5990, %f5991, %f5992, %f5993}, {%r4, %r4, %r4, %r4}, {%r4, %r4, %r4, %r4}, {%f5978, %f5979, %f5980, %f5981, %f5982, %f5983, %f5984, %f5985};
	bar.warp.sync 	-1;
	wmma.mma.sync.aligned.row.col.m16n16k8.f32.tf32.tf32.f32 {%f5994, %f5995, %f5996, %f5997, %f5998, %f5999, %f6000, %f6001}, {%r4, %r4, %r4, %r4}, {%r4, %r4, %r4, %r4}, {%f5986, %f5987, %f5988, %f5989, %f5990, %f5991, %f5992, %f5993};
	bar.warp.sync 	-1;
	wmma.mma.sync.aligned.row.col.m16n16k8.f32.tf32.tf32.f32 {%f6002, %f6003, %f6004, %f6005, %f6006, %f6007, %f6008, %f6009}, {%r4, %r4, %r4, %r4}, {%r4, %r4, %r4, %r4}, {%f5994, %f5995, %f5996, %f5997, %f5998, %f5999, %f6000, %f6001};
	bar.warp.sync 	-1;
	wmma.mma.sync.aligned.row.col.m16n16k8.f32.tf32.tf32.f32 {%f6010, %f6011, %f6012, %f6013, %f6014, %f6015, %f6016, %f6017}, {%r4, %r4, %r4, %r4}, {%r4, %r4, %r4, %r4}, {%f6002, %f6003, %f6004, %f6005, %f6006, %f6007, %f6008, %f6009};
	bar.warp.sync 	-1;
	wmma.mma.sync.aligned.row.col.m16n16k8.f32.tf32.tf32.f32 {%f6018, %f6019, %f6020, %f6021, %f6022, %f6023, %f6024, %f6025}, {%r4, %r4, %r4, %r4}, {%r4, %r4, %r4, %r4}, {%f6010, %f6011, %f6012, %f6013, %f6014, %f6015, %f6016, %f6017};
	bar.warp.sync 	-1;
	wmma.mma.sync.aligned.row.col.m16n16k8.f32.tf32.tf32.f32 {%f6026, %f6027, %f6028, %f6029, %f6030, %f6031, %f6032, %f6033}, {%r4, %r4, %r4, %r4}, {%r4, %r4, %r4, %r4}, {%f6018, %f6019, %f6020, %f6021, %f6022, %f6023, %f6024, %f6025};
	bar.warp.sync 	-1;
	wmma.mma.sync.aligned.row.col.m16n16k8.f32.tf32.tf32.f32 {%f6034, %f6035, %f6036, %f6037, %f6038, %f6039, %f6040, %f6041}, {%r4, %r4, %r4, %r4}, {%r4, %r4, %r4, %r4}, {%f6026, %f6027, %f6028, %f6029, %f6030, %f6031, %f6032, %f6033};
	bar.warp.sync 	-1;
	wmma.mma.sync.aligned.row.col.m16n16k8.f32.tf32.tf32.f32 {%f6042, %f6043, %f6044, %f6045, %f6046, %f6047, %f6048, %f6049}, {%r4, %r4, %r4, %r4}, {%r4, %r4, %r4, %r4}, {%f6034, %f6035, %f6036, %f6037, %f6038, %f6039, %f6040, %f6041};
	bar.warp.sync 	-1;
	wmma.mma.sync.aligned.row.col.m16n16k8.f32.tf32.tf32.f32 {%f6050, %f6051, %f6052, %f6053, %f6054, %f6055, %f6056, %f6057}, {%r4, %r4, %r4, %r4}, {%r4, %r4, %r4, %r4}, {%f6042, %f6043, %f6044, %f6045, %f6046, %f6047, %f6048, %f6049};
	bar.warp.sync 	-1;
	wmma.mma.sync.aligned.row.col.m16n16k8.f32.tf32.tf32.f32 {%f6058, %f6059, %f6060, %f6061, %f6062, %f6063, %f6064, %f6065}, {%r4, %r4, %r4, %r4}, {%r4, %r4, %r4, %r4}, {%f6050, %f6051, %f6052, %f6053, %f6054, %f6055, %f6056, %f6057};
	bar.warp.sync 	-1;
	wmma.mma.sync.aligned.row.col.m16n16k8.f32.tf32.tf32.f32 {%f6066, %f6067, %f6068, %f6069, %f6070, %f6071, %f6072, %f6073}, {%r4, %r4, %r4, %r4}, {%r4, %r4, %r4, %r4}, {%f6058, %f6059, %f6060, %f6061, %f6062, %f6063, %f6064, %f6065};
	bar.warp.sync 	-1;
	wmma.mma.sync.aligned.row.col.m16n16k8.f32.tf32.tf32.f32 {%f6074, %f6075, %f6076, %f6077, %f6078, %f6079, %f6080, %f6081}, {%r4, %r4, %r4, %r4}, {%r4, %r4, %r4, %r4}, {%f6066, %f6067, %f6068, %f6069, %f6070, %f6071, %f6072, %f6073};
	bar.warp.sync 	-1;
	wmma.mma.sync.aligned.row.col.m16n16k8.f32.tf32.tf32.f32 {%f6082, %f6083, %f6084, %f6085, %f6086, %f6087, %f6088, %f6089}, {%r4, %r4, %r4, %r4}, {%r4, %r4, %r4, %r4}, {%f6074, %f6075, %f6076, %f6077, %f6078, %f6079, %f6080, %f6081};
	bar.warp.sync 	-1;
	wmma.mma.sync.aligned.row.col.m16n16k8.f32.tf32.tf32.f32 {%f6090, %f6091, %f6092, %f6093, %f6094, %f6095, %f6096, %f6097}, {%r4, %r4, %r4, %r4}, {%r4, %r4, %r4, %r4}, {%f6082, %f6083, %f6084, %f6085, %f6086, %f6087, %f6088, %f6089};
	bar.warp.sync 	-1;
	wmma.mma.sync.aligned.row.col.m16n16k8.f32.tf32.tf32.f32 {%f6098, %f6099, %f6100, %f6101, %f6102, %f6103, %f6104, %f6105}, {%r4, %r4, %r4, %r4}, {%r4, %r4, %r4, %r4}, {%f6090, %f6091, %f6092, %f6093, %f6094, %f6095, %f6096, %f6097};
	bar.warp.sync 	-1;
	wmma.mma.sync.aligned.row.col.m16n16k8.f32.tf32.tf32.f32 {%f6106, %f6107, %f6108, %f6109, %f6110, %f6111, %f6112, %f6113}, {%r4, %r4, %r4, %r4}, {%r4, %r4, %r4, %r4}, {%f6098, %f6099, %f6100, %f6101, %f6102, %f6103, %f6104, %f6105};
	bar.warp.sync 	-1;
	wmma.mma.sync.aligned.row.col.m16n16k8.f32.tf32.tf32.f32 {%f6114, %f6115, %f6116, %f6117, %f6118, %f6119, %f6120, %f6121}, {%r4, %r4, %r4, %r4}, {%r4, %r4, %r4, %r4}, {%f6106, %f6107, %f6108, %f6109, %f6110, %f6111, %f6112, %f6113};
	bar.warp.sync 	-1;
	wmma.mma.sync.aligned.row.col.m16n16k8.f32.tf32.tf32.f32 {%f6122, %f6123, %f6124, %f6125, %f6126, %f6127, %f6128, %f6129}, {%r4, %r4, %r4, %r4}, {%r4, %r4, %r4, %r4}, {%f6114, %f6115, %f6116, %f6117, %f6118, %f6119, %f6120, %f6121};
	bar.warp.sync 	-1;
	wmma.mma.sync.aligned.row.col.m16n16k8.f32.tf32.tf32.f32 {%f6130, %f6131, %f6132, %f6133, %f6134, %f6135, %f6136, %f6137}, {%r4, %r4, %r4, %r4}, {%r4, %r4, %r4, %r4}, {%f6122, %f6123, %f6124, %f6125, %f6126, %f6127, %f6128, %f6129};
	bar.warp.sync 	-1;
	wmma.mma.sync.aligned.row.col.m16n16k8.f32.tf32.tf32.f32 {%f6138, %f6139, %f6140, %f6141, %f6142, %f6143, %f6144, %f6145}, {%r4, %r4, %r4, %r4}, {%r4, %r4, %r4, %r4}, {%f6130, %f6131, %f6132, %f6133, %f6134, %f6135, %f6136, %f6137};
	bar.warp.sync 	-1;
	wmma.mma.sync.aligned.row.col.m16n16k8.f32.tf32.tf32.f32 {%f6146, %f6147, %f6148, %f6149, %f6150, %f6151, %f6152, %f6153}, {%r4, %r4, %r4, %r4}, {%r4, %r4, %r4, %r4}, {%f6138, %f6139, %f6140, %f6141, %f6142, %f6143, %f6144, %f6145};
	bar.warp.sync 	-1;
	wmma.mma.sync.aligned.row.col.m16n16k8.f32.tf32.tf32.f32 {%f6154, %f6155, %f6156, %f6157, %f6158, %f6159, %f6160, %f6161}, {%r4, %r4, %r4, %r4}, {%r4, %r4, %r4, %r4}, {%f6146, %f6147, %f6148, %f6149, %f6150, %f6151, %f6152, %f6153};
	bar.warp.sync 	-1;
	wmma.mma.sync.aligned.row.col.m16n16k8.f32.tf32.tf32.f32 {%f6162, %f6163, %f6164, %f6165, %f6166, %f6167, %f6168, %f6169}, {%r4, %r4, %r4, %r4}, {%r4, %r4, %r4, %r4}, {%f6154, %f6155, %f6156, %f6157, %f6158, %f6159, %f6160, %f6161};
	bar.warp.sync 	-1;
	wmma.mma.sync.aligned.row.col.m16n16k8.f32.tf32.tf32.f32 {%f6170, %f6171, %f6172, %f6173, %f6174, %f6175, %f6176, %f6177}, {%r4, %r4, %r4, %r4}, {%r4, %r4, %r4, %r4}, {%f6162, %f6163, %f6164, %f6165, %f6166, %f6167, %f6168, %f6169};
	bar.warp.sync 	-1;
	wmma.mma.sync.aligned.row.col.m16n16k8.f32.tf32.tf32.f32 {%f6178, %f6179, %f6180, %f6181, %f6182, %f6183, %f6184, %f6185}, {%r4, %r4, %r4, %r4}, {%r4, %r4, %r4, %r4}, {%f6170, %f6171, %f6172, %f6173, %f6174, %f6175, %f6176, %f6177};
	bar.warp.sync 	-1;
	wmma.mma.sync.aligned.row.col.m16n16k8.f32.tf32.tf32.f32 {%f6186, %f6187, %f6188, %f6189, %f6190, %f6191, %f6192, %f6193}, {%r4, %r4, %r4, %r4}, {%r4, %r4, %r4, %r4}, {%f6178, %f6179, %f6180, %f6181, %f6182, %f6183, %f6184, %f6185};
	bar.warp.sync 	-1;
	wmma.mma.sync.aligned.row.col.m16n16k8.f32.tf32.tf32.f32 {%f6194, %f6195, %f6196, %f6197, %f6198, %f6199, %f6200, %f6201}, {%r4, %r4, %r4, %r4}, {%r4, %r4, %r4, %r4}, {%f6186, %f6187, %f6188, %f6189, %f6190, %f6191, %f6192, %f6193};
	bar.warp.sync 	-1;
	wmma.mma.sync.aligned.row.col.m16n16k8.f32.tf32.tf32.f32 {%f6202, %f6203, %f6204, %f6205, %f6206, %f6207, %f6208, %f6209}, {%r4, %r4, %r4, %r4}, {%r4, %r4, %r4, %r4}, {%f6194, %f6195, %f6196, %f6197, %f6198, %f6199, %f6200, %f6201};
	bar.warp.sync 	-1;
	wmma.mma.sync.aligned.row.col.m16n16k8.f32.tf32.tf32.f32 {%f6210, %f6211, %f6212, %f6213, %f6214, %f6215, %f6216, %f6217}, {%r4, %r4, %r4, %r4}, {%r4, %r4, %r4, %r4}, {%f6202, %f6203, %f6204, %f6205, %f6206, %f6207, %f6208, %f6209};
	bar.warp.sync 	-1;
	wmma.mma.sync.aligned.row.col.m16n16k8.f32.tf32.tf32.f32 {%f6218, %f6219, %f6220, %f6221, %f6222, %f6223, %f6224, %f6225}, {%r4, %r4, %r4, %r4}, {%r4, %r4, %r4, %r4}, {%f6210, %f6211, %f6212, %f6213, %f6214, %f6215, %f6216, %f6217};
	bar.warp.sync 	-1;
	wmma.mma.sync.aligned.row.col.m16n16k8.f32.tf32.tf32.f32 {%f6226, %f6227, %f6228, %f6229, %f6230, %f6231, %f6232, %f6233}, {%r4, %r4, %r4, %r4}, {%r4, %r4, %r4, %r4}, {%f6218, %f6219, %f6220, %f6221, %f6222, %f6223, %f6224, %f6225};
	bar.warp.sync 	-1;
	wmma.mma.sync.aligned.row.col.m16n16k8.f32.tf32.tf32.f32 {%f6234, %f6235, %f6236, %f6237, %f6238, %f6239, %f6240, %f6241}, {%r4, %r4, %r4, %r4}, {%r4, %r4, %r4, %r4}, {%f6226, %f6227, %f6228, %f6229, %f6230, %f6231, %f6232, %f6233};
	bar.warp.sync 	-1;
	wmma.mma.sync.aligned.row.col.m16n16k8.f32.tf32.tf32.f32 {%f6242, %f6243, %f6244, %f6245, %f6246, %f6247, %f6248, %f6249}, {%r4, %r4, %r4, %r4}, {%r4, %r4, %r4, %r4}, {%f6234, %f6235, %f6236, %f6237, %f6238, %f6239, %f6240, %f6241};
	bar.warp.sync 	-1;
	wmma.mma.sync.aligned.row.col.m16n16k8.f32.tf32.tf32.f32 {%f6250, %f6251, %f6252, %f6253, %f6254, %f6255, %f6256, %f6257}, {%r4, %r4, %r4, %r4}, {%r4, %r4, %r4, %r4}, {%f6242, %f6243, %f6244, %f6245, %f6246, %f6247, %f6248, %f6249};
	bar.warp.sync 	-1;
	wmma.mma.sync.aligned.row.col.m16n16k8.f32.tf32.tf32.f32 {%f6258, %f6259, %f6260, %f6261, %f6262, %f6263, %f6264, %f6265}, {%r4, %r4, %r4, %r4}, {%r4, %r4, %r4, %r4}, {%f6250, %f6251, %f6252, %f6253, %f6254, %f6255, %f6256, %f6257};
	bar.warp.sync 	-1;
	wmma.mma.sync.aligned.row.col.m16n16k8.f32.tf32.tf32.f32 {%f6266, %f6267, %f6268, %f6269, %f6270, %f6271, %f6272, %f6273}, {%r4, %r4, %r4, %r4}, {%r4, %r4, %r4, %r4}, {%f6258, %f6259, %f6260, %f6261, %f6262, %f6263, %f6264, %f6265};
	bar.warp.sync 	-1;
	wmma.mma.sync.aligned.row.col.m16n16k8.f32.tf32.tf32.f32 {%f6274, %f6275, %f6276, %f6277, %f6278, %f6279, %f6280, %f6281}, {%r4, %r4, %r4, %r4}, {%r4, %r4, %r4, %r4}, {%f6266, %f6267, %f6268, %f6269, %f6270, %f6271, %f6272, %f6273};
	bar.warp.sync 	-1;
	wmma.mma.sync.aligned.row.col.m16n16k8.f32.tf32.tf32.f32 {%f6282, %f6283, %f6284, %f6285, %f6286, %f6287, %f6288, %f6289}, {%r4, %r4, %r4, %r4}, {%r4, %r4, %r4, %r4}, {%f6274, %f6275, %f6276, %f6277, %f6278, %f6279, %f6280, %f6281};
	bar.warp.sync 	-1;
	wmma.mma.sync.aligned.row.col.m16n16k8.f32.tf32.tf32.f32 {%f6290, %f6291, %f6292, %f6293, %f6294, %f6295, %f6296, %f6297}, {%r4, %r4, %r4, %r4}, {%r4, %r4, %r4, %r4}, {%f6282, %f6283, %f6284, %f6285, %f6286, %f6287, %f6288, %f6289};
	bar.warp.sync 	-1;
	wmma.mma.sync.aligned.row.col.m16n16k8.f32.tf32.tf32.f32 {%f6298, %f6299, %f6300, %f6301, %f6302, %f6303, %f6304, %f6305}, {%r4, %r4, %r4, %r4}, {%r4, %r4, %r4, %r4}, {%f6290, %f6291, %f6292, %f6293, %f6294, %f6295, %f6296, %f6297};
	bar.warp.sync 	-1;
	wmma.mma.sync.aligned.row.col.m16n16k8.f32.tf32.tf32.f32 {%f6306, %f6307, %f6308, %f6309, %f6310, %f6311, %f6312, %f6313}, {%r4, %r4, %r4, %r4}, {%r4, %r4, %r4, %r4}, {%f6298, %f6299, %f6300, %f6301, %f6302, %f6303, %f6304, %f6305};
	bar.warp.sync 	-1;
	wmma.mma.sync.aligned.row.col.m16n16k8.f32.tf32.tf32.f32 {%f6314, %f6315, %f6316, %f6317, %f6318, %f6319, %f6320, %f6321}, {%r4, %r4, %r4, %r4}, {%r4, %r4, %r4, %r4}, {%f6306, %f6307, %f6308, %f6309, %f6310, %f6311, %f6312, %f6313};
	bar.warp.sync 	-1;
	wmma.mma.sync.aligned.row.col.m16n16k8.f32.tf32.tf32.f32 {%f6322, %f6323, %f6324, %f6325, %f6326, %f6327, %f6328, %f6329}, {%r4, %r4, %r4, %r4}, {%r4, %r4, %r4, %r4}, {%f6314, %f6315, %f6316, %f6317, %f6318, %f6319, %f6320, %f6321};
	bar.warp.sync 	-1;
	wmma.mma.sync.aligned.row.col.m16n16k8.f32.tf32.tf32.f32 {%f6330, %f6331, %f6332, %f6333, %f6334, %f6335, %f6336, %f6337}, {%r4, %r4, %r4, %r4}, {%r4, %r4, %r4, %r4}, {%f6322, %f6323, %f6324, %f6325, %f6326, %f6327, %f6328, %f6329};
	bar.warp.sync 	-1;
	wmma.mma.sync.aligned.row.col.m16n16k8.f32.tf32.tf32.f32 {%f6338, %f6339, %f6340, %f6341, %f6342, %f6343, %f6344, %f6345}, {%r4, %r4, %r4, %r4}, {%r4, %r4, %r4, %r4}, {%f6330, %f6331, %f6332, %f6333, %f6334, %f6335, %f6336, %f6337};
	bar.warp.sync 	-1;
	wmma.mma.sync.aligned.row.col.m16n16k8.f32.tf32.tf32.f32 {%f6346, %f6347, %f6348, %f6349, %f6350, %f6351, %f6352, %f6353}, {%r4, %r4, %r4, %r4}, {%r4, %r4, %r4, %r4}, {%f6338, %f6339, %f6340, %f6341, %f6342, %f6343, %f6344, %f6345};
	bar.warp.sync 	-1;
	wmma.mma.sync.aligned.row.col.m16n16k8.f32.tf32.tf32.f32 {%f6354, %f6355, %f6356, %f6357, %f6358, %f6359, %f6360, %f6361}, {%r4, %r4, %r4, %r4}, {%r4, %r4, %r4, %r4}, {%f6346, %f6347, %f6348, %f6349, %f6350, %f6351, %f6352, %f6353};
	bar.warp.sync 	-1;
	wmma.mma.sync.aligned.row.col.m16n16k8.f32.tf32.tf32.f32 {%f6362, %f6363, %f6364, %f6365, %f6366, %f6367, %f6368, %f6369}, {%r4, %r4, %r4, %r4}, {%r4, %r4, %r4, %r4}, {%f6354, %f6355, %f6356, %f6357, %f6358, %f6359, %f6360, %f6361};
	bar.warp.sync 	-1;
	wmma.mma.sync.aligned.row.col.m16n16k8.f32.tf32.tf32.f32 {%f6370, %f6371, %f6372, %f6373, %f6374, %f6375, %f6376, %f6377}, {%r4, %r4, %r4, %r4}, {%r4, %r4, %r4, %r4}, {%f6362, %f6363, %f6364, %f6365, %f6366, %f6367, %f6368, %f6369};
	bar.warp.sync 	-1;
	wmma.mma.sync.aligned.row.col.m16n16k8.f32.tf32.tf32.f32 {%f6378, %f6379, %f6380, %f6381, %f6382, %f6383, %f6384, %f6385}, {%r4, %r4, %r4, %r4}, {%r4, %r4, %r4, %r4}, {%f6370, %f6371, %f6372, %f6373, %f6374, %f6375, %f6376, %f6377};
	bar.warp.sync 	-1;
	wmma.mma.sync.aligned.row.col.m16n16k8.f32.tf32.tf32.f32 {%f6386, %f6387, %f6388, %f6389, %f6390, %f6391, %f6392, %f6393}, {%r4, %r4, %r4, %r4}, {%r4, %r4, %r4, %r4}, {%f6378, %f6379, %f6380, %f6381, %f6382, %f6383, %f6384, %f6385};
	bar.warp.sync 	-1;
	wmma.mma.sync.aligned.row.col.m16n16k8.f32.tf32.tf32.f32 {%f6394, %f6395, %f6396, %f6397, %f6398, %f6399, %f6400, %f6401}, {%r4, %r4, %r4, %r4}, {%r4, %r4, %r4, %r4}, {%f6386, %f6387, %f6388, %f6389, %f6390, %f6391, %f6392, %f6393};
	bar.warp.sync 	-1;
	wmma.mma.sync.aligned.row.col.m16n16k8.f32.tf32.tf32.f32 {%f6402, %f6403, %f6404, %f6405, %f6406, %f6407, %f6408, %f6409}, {%r4, %r4, %r4, %r4}, {%r4, %r4, %r4, %r4}, {%f6394, %f6395, %f6396, %f6397, %f6398, %f6399, %f6400, %f6401};
	bar.warp.sync 	-1;
	wmma.mma.sync.aligned.row.col.m16n16k8.f32.tf32.tf32.f32 {%f6410, %f6411, %f6412, %f6413, %f6414, %f6415, %f6416, %f6417}, {%r4, %r4, %r4, %r4}, {%r4, %r4, %r4, %r4}, {%f6402, %f6403, %f6404, %f6405, %f6406, %f6407, %f6408, %f6409};
	bar.warp.sync 	-1;
	wmma.mma.sync.aligned.row.col.m16n16k8.f32.tf32.tf32.f32 {%f6418, %f6419, %f6420, %f6421, %f6422, %f6423, %f6424, %f6425}, {%r4, %r4, %r4, %r4}, {%r4, %r4, %r4, %r4}, {%f6410, %f6411, %f6412, %f6413, %f6414, %f6415, %f6416, %f6417};
	bar.warp.sync 	-1;
	wmma.mma.sync.aligned.row.col.m16n16k8.f32.tf32.tf32.f32 {%f6426, %f6427, %f6428, %f6429, %f6430, %f6431, %f6432, %f6433}, {%r4, %r4, %r4, %r4}, {%r4, %r4, %r4, %r4}, {%f6418, %f6419, %f6420, %f6421, %f6422, %f6423, %f6424, %f6425};
	bar.warp.sync 	-1;
	wmma.mma.sync.aligned.row.col.m16n16k8.f32.tf32.tf32.f32 {%f6434, %f6435, %f6436, %f6437, %f6438, %f6439, %f6440, %f6441}, {%r4, %r4, %r4, %r4}, {%r4, %r4, %r4, %r4}, {%f6426, %f6427, %f6428, %f6429, %f6430, %f6431, %f6432, %f6433};
	bar.warp.sync 	-1;
	wmma.mma.sync.aligned.row.col.m16n16k8.f32.tf32.tf32.f32 {%f6442, %f6443, %f6444, %f6445, %f6446, %f6447, %f6448, %f6449}, {%r4, %r4, %r4, %r4}, {%r4, %r4, %r4, %r4}, {%f6434, %f6435, %f6436, %f6437, %f6438, %f6439, %f6440, %f6441};
	bar.warp.sync 	-1;
	wmma.mma.sync.aligned.row.col.m16n16k8.f32.tf32.tf32.f32 {%f6450, %f6451, %f6452, %f6453, %f6454, %f6455, %f6456, %f6457}, {%r4, %r4, %r4, %r4}, {%r4, %r4, %r4, %r4}, {%f6442, %f6443, %f6444, %f6445, %f6446, %f6447, %f6448, %f6449};
	bar.warp.sync 	-1;
	wmma.mma.sync.aligned.row.col.m16n16k8.f32.tf32.tf32.f32 {%f6458, %f6459, %f6460, %f6461, %f6462, %f6463, %f6464, %f6465}, {%r4, %r4, %r4, %r4}, {%r4, %r4, %r4, %r4}, {%f6450, %f6451, %f6452, %f6453, %f6454, %f6455, %f6456, %f6457};
	bar.warp.sync 	-1;
	wmma.mma.sync.aligned.row.col.m16n16k8.f32.tf32.tf32.f32 {%f6466, %f6467, %f6468, %f6469, %f6470, %f6471, %f6472, %f6473}, {%r4, %r4, %r4, %r4}, {%r4, %r4, %r4, %r4}, {%f6458, %f6459, %f6460, %f6461, %f6462, %f6463, %f6464, %f6465};
	bar.warp.sync 	-1;
	wmma.mma.sync.aligned.row.col.m16n16k8.f32.tf32.tf32.f32 {%f6474, %f6475, %f6476, %f6477, %f6478, %f6479, %f6480, %f6481}, {%r4, %r4, %r4, %r4}, {%r4, %r4, %r4, %r4}, {%f6466, %f6467, %f6468, %f6469, %f6470, %f6471, %f6472, %f6473};
	bar.warp.sync 	-1;
	wmma.mma.sync.aligned.row.col.m16n16k8.f32.tf32.tf32.f32 {%f6482, %f6483, %f6484, %f6485, %f6486, %f6487, %f6488, %f6489}, {%r4, %r4, %r4, %r4}, {%r4, %r4, %r4, %r4}, {%f6474, %f6475, %f6476, %f6477, %f6478, %f6479, %f6480, %f6481};
	bar.warp.sync 	-1;
	wmma.mma.sync.aligned.row.col.m16n16k8.f32.tf32.tf32.f32 {%f6490, %f6491, %f6492, %f6493, %f6494, %f6495, %f6496, %f6497}, {%r4, %r4, %r4, %r4}, {%r4, %r4, %r4, %r4}, {%f6482, %f6483, %f6484, %f6485, %f6486, %f6487, %f6488, %f6489};
	bar.warp.sync 	-1;
	wmma.mma.sync.aligned.row.col.m16n16k8.f32.tf32.tf32.f32 {%f6498, %f6499, %f6500, %f6501, %f6502, %f6503, %f6504, %f6505}, {%r4, %r4, %r4, %r4}, {%r4, %r4, %r4, %r4}, {%f6490, %f6491, %f6492, %f6493, %f6494, %f6495, %f6496, %f6497};
	bar.warp.sync 	-1;
	wmma.mma.sync.aligned.row.col.m16n16k8.f32.tf32.tf32.f32 {%f6506, %f6507, %f6508, %f6509, %f6510, %f6511, %f6512, %f6513}, {%r4, %r4, %r4, %r4}, {%r4, %r4, %r4, %r4}, {%f6498, %f6499, %f6500, %f6501, %f6502, %f6503, %f6504, %f6505};
	bar.warp.sync 	-1;
	wmma.mma.sync.aligned.row.col.m16n16k8.f32.tf32.tf32.f32 {%f6514, %f6515, %f6516, %f6517, %f6518, %f6519, %f6520, %f6521}, {%r4, %r4, %r4, %r4}, {%r4, %r4, %r4, %r4}, {%f6506, %f6507, %f6508, %f6509, %f6510, %f6511, %f6512, %f6513};
	bar.warp.sync 	-1;
	wmma.mma.sync.aligned.row.col.m16n16k8.f32.tf32.tf32.f32 {%f6522, %f6523, %f6524, %f6525, %f6526, %f6527, %f6528, %f6529}, {%r4, %r4, %r4, %r4}, {%r4, %r4, %r4, %r4}, {%f6514, %f6515, %f6516, %f6517, %f6518, %f6519, %f6520, %f6521};
	bar.warp.sync 	-1;
	wmma.mma.sync.aligned.row.col.m16n16k8.f32.tf32.tf32.f32 {%f6530, %f6531, %f6532, %f6533, %f6534, %f6535, %f6536, %f6537}, {%r4, %r4, %r4, %r4}, {%r4, %r4, %r4, %r4}, {%f6522, %f6523, %f6524, %f6525, %f6526, %f6527, %f6528, %f6529};
	bar.warp.sync 	-1;
	wmma.mma.sync.aligned.row.col.m16n16k8.f32.tf32.tf32.f32 {%f6538, %f6539, %f6540, %f6541, %f6542, %f6543, %f6544, %f6545}, {%r4, %r4, %r4, %r4}, {%r4, %r4, %r4, %r4}, {%f6530, %f6531, %f6532, %f6533, %f6534, %f6535, %f6536, %f6537};
	bar.warp.sync 	-1;
	wmma.mma.sync.aligned.row.col.m16n16k8.f32.tf32.tf32.f32 {%f6546, %f6547, %f6548, %f6549, %f6550, %f6551, %f6552, %f6553}, {%r4, %r4, %r4, %r4}, {%r4, %r4, %r4, %r4}, {%f6538, %f6539, %f6540, %f6541, %f6542, %f6543, %f6544, %f6545};
	bar.warp.sync 	-1;
	wmma.mma.sync.aligned.row.col.m16n16k8.f32.tf32.tf32.f32 {%f6554, %f6555, %f6556, %f6557, %f6558, %f6559, %f6560, %f6561}, {%r4, %r4, %r4, %r4}, {%r4, %r4, %r4, %r4}, {%f6546, %f6547, %f6548, %f6549, %f6550, %f6551, %f6552, %f6553};
	bar.warp.sync 	-1;
	wmma.mma.sync.aligned.row.col.m16n16k8.f32.tf32.tf32.f32 {%f6562, %f6563, %f6564, %f6565, %f6566, %f6567, %f6568, %f6569}, {%r4, %r4, %r4, %r4}, {%r4, %r4, %r4, %r4}, {%f6554, %f6555, %f6556, %f6557, %f6558, %f6559, %f6560, %f6561};
	bar.warp.sync 	-1;
	wmma.mma.sync.aligned.row.col.m16n16k8.f32.tf32.tf32.f32 {%f6570, %f6571, %f6572, %f6573, %f6574, %f6575, %f6576, %f6577}, {%r4, %r4, %r4, %r4}, {%r4, %r4, %r4, %r4}, {%f6562, %f6563, %f6564, %f6565, %f6566, %f6567, %f6568, %f6569};
	bar.warp.sync 	-1;
	wmma.mma.sync.aligned.row.col.m16n16k8.f32.tf32.tf32.f32 {%f6578, %f6579, %f6580, %f6581, %f6582, %f6583, %f6584, %f6585}, {%r4, %r4, %r4, %r4}, {%r4, %r4, %r4, %r4}, {%f6570, %f6571, %f6572, %f6573, %f6574, %f6575, %f6576, %f6577};
	bar.warp.sync 	-1;
	wmma.mma.sync.aligned.row.col.m16n16k8.f32.tf32.tf32.f32 {%f6586, %f6587, %f6588, %f6589, %f6590, %f6591, %f6592, %f6593}, {%r4, %r4, %r4, %r4}, {%r4, %r4, %r4, %r4}, {%f6578, %f6579, %f6580, %f6581, %f6582, %f6583, %f6584, %f6585};
	bar.warp.sync 	-1;
	wmma.mma.sync.aligned.row.col.m16n16k8.f32.tf32.tf32.f32 {%f6594, %f6595, %f6596, %f6597, %f6598, %f6599, %f6600, %f6601}, {%r4, %r4, %r4, %r4}, {%r4, %r4, %r4, %r4}, {%f6586, %f6587, %f6588, %f6589, %f6590, %f6591, %f6592, %f6593};
	bar.warp.sync 	-1;
	wmma.mma.sync.aligned.row.col.m16n16k8.f32.tf32.tf32.f32 {%f6602, %f6603, %f6604, %f6605, %f6606, %f6607, %f6608, %f6609}, {%r4, %r4, %r4, %r4}, {%r4, %r4, %r4, %r4}, {%f6594, %f6595, %f6596, %f6597, %f6598, %f6599, %f6600, %f6601};
	bar.warp.sync 	-1;
	wmma.mma.sync.aligned.row.col.m16n16k8.f32.tf32.tf32.f32 {%f6610, %f6611, %f6612, %f6613, %f6614, %f6615, %f6616, %f6617}, {%r4, %r4, %r4, %r4}, {%r4, %r4, %r4, %r4}, {%f6602, %f6603, %f6604, %f6605, %f6606, %f6607, %f6608, %f6609};
	bar.warp.sync 	-1;
	wmma.mma.sync.aligned.row.col.m16n16k8.f32.tf32.tf32.f32 {%f6618, %f6619, %f6620, %f6621, %f6622, %f6623, %f6624, %f6625}, {%r4, %r4, %r4, %r4}, {%r4, %r4, %r4, %r4}, {%f6610, %f6611, %f6612, %f6613, %f6614, %f6615, %f6616, %f6617};
	bar.warp.sync 	-1;
	wmma.mma.sync.aligned.row.col.m16n16k8.f32.tf32.tf32.f32 {%f6626, %f6627, %f6628, %f6629, %f6630, %f6631, %f6632, %f6633}, {%r4, %r4, %r4, %r4}, {%r4, %r4, %r4, %r4}, {%f6618, %f6619, %f6620, %f6621, %f6622, %f6623, %f6624, %f6625};
	bar.warp.sync 	-1;
	wmma.mma.sync.aligned.row.col.m16n16k8.f32.tf32.tf32.f32 {%f6634, %f6635, %f6636, %f6637, %f6638, %f6639, %f6640, %f6641}, {%r4, %r4, %r4, %r4}, {%r4, %r4, %r4, %r4}, {%f6626, %f6627, %f6628, %f6629, %f6630, %f6631, %f6632, %f6633};
	bar.warp.sync 	-1;
	wmma.mma.sync.aligned.row.col.m16n16k8.f32.tf32.tf32.f32 {%f6642, %f6643, %f6644, %f6645, %f6646, %f6647, %f6648, %f6649}, {%r4, %r4, %r4, %r4}, {%r4, %r4, %r4, %r4}, {%f6634, %f6635, %f6636, %f6637, %f6638, %f6639, %f6640, %f6641};
	bar.warp.sync 	-1;
	wmma.mma.sync.aligned.row.col.m16n16k8.f32.tf32.tf32.f32 {%f6650, %f6651, %f6652, %f6653, %f6654, %f6655, %f6656, %f6657}, {%r4, %r4, %r4, %r4}, {%r4, %r4, %r4, %r4}, {%f6642, %f6643, %f6644, %f6645, %f6646, %f6647, %f6648, %f6649};
	bar.warp.sync 	-1;
	wmma.mma.sync.aligned.row.col.m16n16k8.f32.tf32.tf32.f32 {%f6658, %f6659, %f6660, %f6661, %f6662, %f6663, %f6664, %f6665}, {%r4, %r4, %r4, %r4}, {%r4, %r4, %r4, %r4}, {%f6650, %f6651, %f6652, %f6653, %f6654, %f6655, %f6656, %f6657};
	bar.warp.sync 	-1;
	wmma.mma.sync.aligned.row.col.m16n16k8.f32.tf32.tf32.f32 {%f6666, %f6667, %f6668, %f6669, %f6670, %f6671, %f6672, %f6673}, {%r4, %r4, %r4, %r4}, {%r4, %r4, %r4, %r4}, {%f6658, %f6659, %f6660, %f6661, %f6662, %f6663, %f6664, %f6665};
	bar.warp.sync 	-1;
	wmma.mma.sync.aligned.row.col.m16n16k8.f32.tf32.tf32.f32 {%f6674, %f6675, %f6676, %f6677, %f6678, %f6679, %f6680, %f6681}, {%r4, %r4, %r4, %r4}, {%r4, %r4, %r4, %r4}, {%f6666, %f6667, %f6668, %f6669, %f6670, %f6671, %f6672, %f6673};
	bar.warp.sync 	-1;
	wmma.mma.sync.aligned.row.col.m16n16k8.f32.tf32.tf32.f32 {%f6682, %f6683, %f6684, %f6685, %f6686, %f6687, %f6688, %f6689}, {%r4, %r4, %r4, %r4}, {%r4, %r4, %r4, %r4}, {%f6674, %f6675, %f6676, %f6677, %f6678, %f6679, %f6680, %f6681};
	bar.warp.sync 	-1;
	wmma.mma.sync.aligned.row.col.m16n16k8.f32.tf32.tf32.f32 {%f6690, %f6691, %f6692, %f6693, %f6694, %f6695, %f6696, %f6697}, {%r4, %r4, %r4, %r4}, {%r4, %r4, %r4, %r4}, {%f6682, %f6683, %f6684, %f6685, %f6686, %f6687, %f6688, %f6689};
	bar.warp.sync 	-1;
	wmma.mma.sync.aligned.row.col.m16n16k8.f32.tf32.tf32.f32 {%f6698, %f6699, %f6700, %f6701, %f6702, %f6703, %f6704, %f6705}, {%r4, %r4, %r4, %r4}, {%r4, %r4, %r4, %r4}, {%f6690, %f6691, %f6692, %f6693, %f6694, %f6695, %f6696, %f6697};
	bar.warp.sync 	-1;
	wmma.mma.sync.aligned.row.col.m16n16k8.f32.tf32.tf32.f32 {%f6706, %f6707, %f6708, %f6709, %f6710, %f6711, %f6712, %f6713}, {%r4, %r4, %r4, %r4}, {%r4, %r4, %r4, %r4}, {%f6698, %f6699, %f6700, %f6701, %f6702, %f6703, %f6704, %f6705};
	bar.warp.sync 	-1;
	wmma.mma.sync.aligned.row.col.m16n16k8.f32.tf32.tf32.f32 {%f6714, %f6715, %f6716, %f6717, %f6718, %f6719, %f6720, %f6721}, {%r4, %r4, %r4, %r4}, {%r4, %r4, %r4, %r4}, {%f6706, %f6707, %f6708, %f6709, %f6710, %f6711, %f6712, %f6713};
	bar.warp.sync 	-1;
	wmma.mma.sync.aligned.row.col.m16n16k8.f32.tf32.tf32.f32 {%f6722, %f6723, %f6724, %f6725, %f6726, %f6727, %f6728, %f6729}, {%r4, %r4, %r4, %r4}, {%r4, %r4, %r4, %r4}, {%f6714, %f6715, %f6716, %f6717, %f6718, %f6719, %f6720, %f6721};
	bar.warp.sync 	-1;
	wmma.mma.sync.aligned.row.col.m16n16k8.f32.tf32.tf32.f32 {%f6730, %f6731, %f6732, %f6733, %f6734, %f6735, %f6736, %f6737}, {%r4, %r4, %r4, %r4}, {%r4, %r4, %r4, %r4}, {%f6722, %f6723, %f6724, %f6725, %f6726, %f6727, %f6728, %f6729};
	bar.warp.sync 	-1;
	wmma.mma.sync.aligned.row.col.m16n16k8.f32.tf32.tf32.f32 {%f6738, %f6739, %f6740, %f6741, %f6742, %f6743, %f6744, %f6745}, {%r4, %r4, %r4, %r4}, {%r4, %r4, %r4, %r4}, {%f6730, %f6731, %f6732, %f6733, %f6734, %f6735, %f6736, %f6737};
	bar.warp.sync 	-1;
	wmma.mma.sync.aligned.row.col.m16n16k8.f32.tf32.tf32.f32 {%f6746, %f6747, %f6748, %f6749, %f6750, %f6751, %f6752, %f6753}, {%r4, %r4, %r4, %r4}, {%r4, %r4, %r4, %r4}, {%f6738, %f6739, %f6740, %f6741, %f6742, %f6743, %f6744, %f6745};
	bar.warp.sync 	-1;
	wmma.mma.sync.aligned.row.col.m16n16k8.f32.tf32.tf32.f32 {%f6754, %f6755, %f6756, %f6757, %f6758, %f6759, %f6760, %f6761}, {%r4, %r4, %r4, %r4}, {%r4, %r4, %r4, %r4}, {%f6746, %f6747, %f6748, %f6749, %f6750, %f6751, %f6752, %f6753};
	bar.warp.sync 	-1;
	wmma.mma.sync.aligned.row.col.m16n16k8.f32.tf32.tf32.f32 {%f6762, %f6763, %f6764, %f6765, %f6766, %f6767, %f6768, %f6769}, {%r4, %r4, %r4, %r4}, {%r4, %r4, %r4, %r4}, {%f6754, %f6755, %f6756, %f6757, %f6758, %f6759, %f6760, %f6761};
	bar.warp.sync 	-1;
	wmma.mma.sync.aligned.row.col.m16n16k8.f32.tf32.tf32.f32 {%f6770, %f6771, %f6772, %f6773, %f6774, %f6775, %f6776, %f6777}, {%r4, %r4, %r4, %r4}, {%r4, %r4, %r4, %r4}, {%f6762, %f6763, %f6764, %f6765, %f6766, %f6767, %f6768, %f6769};
	bar.warp.sync 	-1;
	wmma.mma.sync.aligned.row.col.m16n16k8.f32.tf32.tf32.f32 {%f6778, %f6779, %f6780, %f6781, %f6782, %f6783, %f6784, %f6785}, {%r4, %r4, %r4, %r4}, {%r4, %r4, %r4, %r4}, {%f6770, %f6771, %f6772, %f6773, %f6774, %f6775, %f6776, %f6777};
	bar.warp.sync 	-1;
	wmma.mma.sync.aligned.row.col.m16n16k8.f32.tf32.tf32.f32 {%f6786, %f6787, %f6788, %f6789, %f6790, %f6791, %f6792, %f6793}, {%r4, %r4, %r4, %r4}, {%r4, %r4, %r4, %r4}, {%f6778, %f6779, %f6780, %f6781, %f6782, %f6783, %f6784, %f6785};
	bar.warp.sync 	-1;
	wmma.mma.sync.aligned.row.col.m16n16k8.f32.tf32.tf32.f32 {%f6794, %f6795, %f6796, %f6797, %f6798, %f6799, %f6800, %f6801}, {%r4, %r4, %r4, %r4}, {%r4, %r4, %r4, %r4}, {%f6786, %f6787, %f6788, %f6789, %f6790, %f6791, %f6792, %f6793};
	bar.warp.sync 	-1;
	wmma.mma.sync.aligned.row.col.m16n16k8.f32.tf32.tf32.f32 {%f6802, %f6803, %f6804, %f6805, %f6806, %f6807, %f6808, %f6809}, {%r4, %r4, %r4, %r4}, {%r4, %r4, %r4, %r4}, {%f6794, %f6795, %f6796, %f6797, %f6798, %f6799, %f6800, %f6801};
	bar.warp.sync 	-1;
	wmma.mma.sync.aligned.row.col.m16n16k8.f32.tf32.tf32.f32 {%f6810, %f6811, %f6812, %f6813, %f6814, %f6815, %f6816, %f6817}, {%r4, %r4, %r4, %r4}, {%r4, %r4, %r4, %r4}, {%f6802, %f6803, %f6804, %f6805, %f6806, %f6807, %f6808, %f6809};
	bar.warp.sync 	-1;
	wmma.mma.sync.aligned.row.col.m16n16k8.f32.tf32.tf32.f32 {%f6818, %f6819, %f6820, %f6821, %f6822, %f6823, %f6824, %f6825}, {%r4, %r4, %r4, %r4}, {%r4, %r4, %r4, %r4}, {%f6810, %f6811, %f6812, %f6813, %f6814, %f6815, %f6816, %f6817};
	bar.warp.sync 	-1;
	wmma.mma.sync.aligned.row.col.m16n16k8.f32.tf32.tf32.f32 {%f6826, %f6827, %f6828, %f6829, %f6830, %f6831, %f6832, %f6833}, {%r4, %r4, %r4, %r4}, {%r4, %r4, %r4, %r4}, {%f6818, %f6819, %f6820, %f6821, %f6822, %f6823, %f6824, %f6825};
	bar.warp.sync 	-1;
	wmma.mma.sync.aligned.row.col.m16n16k8.f32.tf32.tf32.f32 {%f6834, %f6835, %f6836, %f6837, %f6838, %f6839, %f6840, %f6841}, {%r4, %r4, %r4, %r4}, {%r4, %r4, %r4, %r4}, {%f6826, %f6827, %f6828, %f6829, %f6830, %f6831, %f6832, %f6833};
	bar.warp.sync 	-1;
	wmma.mma.sync.aligned.row.col.m16n16k8.f32.tf32.tf32.f32 {%f6842, %f6843, %f6844, %f6845, %f6846, %f6847, %f6848, %f6849}, {%r4, %r4, %r4, %r4}, {%r4, %r4, %r4, %r4}, {%f6834, %f6835, %f6836, %f6837, %f6838, %f6839, %f6840, %f6841};
	bar.warp.sync 	-1;
	wmma.mma.sync.aligned.row.col.m16n16k8.f32.tf32.tf32.f32 {%f6850, %f6851, %f6852, %f6853, %f6854, %f6855, %f6856, %f6857}, {%r4, %r4, %r4, %r4}, {%r4, %r4, %r4, %r4}, {%f6842, %f6843, %f6844, %f6845, %f6846, %f6847, %f6848, %f6849};
	bar.warp.sync 	-1;
	wmma.mma.sync.aligned.row.col.m16n16k8.f32.tf32.tf32.f32 {%f6858, %f6859, %f6860, %f6861, %f6862, %f6863, %f6864, %f6865}, {%r4, %r4, %r4, %r4}, {%r4, %r4, %r4, %r4}, {%f6850, %f6851, %f6852, %f6853, %f6854, %f6855, %f6856, %f6857};
	bar.warp.sync 	-1;
	wmma.mma.sync.aligned.row.col.m16n16k8.f32.tf32.tf32.f32 {%f6866, %f6867, %f6868, %f6869, %f6870, %f6871, %f6872, %f6873}, {%r4, %r4, %r4, %r4}, {%r4, %r4, %r4, %r4}, {%f6858, %f6859, %f6860, %f6861, %f6862, %f6863, %f6864, %f6865};
	bar.warp.sync 	-1;
	wmma.mma.sync.aligned.row.col.m16n16k8.f32.tf32.tf32.f32 {%f6874, %f6875, %f6876, %f6877, %f6878, %f6879, %f6880, %f6881}, {%r4, %r4, %r4, %r4}, {%r4, %r4, %r4, %r4}, {%f6866, %f6867, %f6868, %f6869, %f6870, %f6871, %f6872, %f6873};
	bar.warp.sync 	-1;
	wmma.mma.sync.aligned.row.col.m16n16k8.f32.tf32.tf32.f32 {%f6882, %f6883, %f6884, %f6885, %f6886, %f6887, %f6888, %f6889}, {%r4, %r4, %r4, %r4}, {%r4, %r4, %r4, %r4}, {%f6874, %f6875, %f6876, %f6877, %f6878, %f6879, %f6880, %f6881};
	bar.warp.sync 	-1;
	wmma.mma.sync.aligned.row.col.m16n16k8.f32.tf32.tf32.f32 {%f6890, %f6891, %f6892, %f6893, %f6894, %f6895, %f6896, %f6897}, {%r4, %r4, %r4, %r4}, {%r4, %r4, %r4, %r4}, {%f6882, %f6883, %f6884, %f6885, %f6886, %f6887, %f6888, %f6889};
	bar.warp.sync 	-1;
	wmma.mma.sync.aligned.row.col.m16n16k8.f32.tf32.tf32.f32 {%f6898, %f6899, %f6900, %f6901, %f6902, %f6903, %f6904, %f6905}, {%r4, %r4, %r4, %r4}, {%r4, %r4, %r4, %r4}, {%f6890, %f6891, %f6892, %f6893, %f6894, %f6895, %f6896, %f6897};
	bar.warp.sync 	-1;
	wmma.mma.sync.aligned.row.col.m16n16k8.f32.tf32.tf32.f32 {%f6906, %f6907, %f6908, %f6909, %f6910, %f6911, %f6912, %f6913}, {%r4, %r4, %r4, %r4}, {%r4, %r4, %r4, %r4}, {%f6898, %f6899, %f6900, %f6901, %f6902, %f6903, %f6904, %f6905};
	bar.warp.sync 	-1;
	wmma.mma.sync.aligned.row.col.m16n16k8.f32.tf32.tf32.f32 {%f6914, %f6915, %f6916, %f6917, %f6918, %f6919, %f6920, %f6921}, {%r4, %r4, %r4, %r4}, {%r4, %r4, %r4, %r4}, {%f6906, %f6907, %f6908, %f6909, %f6910, %f6911, %f6912, %f6913};
	bar.warp.sync 	-1;
	wmma.mma.sync.aligned.row.col.m16n16k8.f32.tf32.tf32.f32 {%f6922, %f6923, %f6924, %f6925, %f6926, %f6927, %f6928, %f6929}, {%r4, %r4, %r4, %r4}, {%r4, %r4, %r4, %r4}, {%f6914, %f6915, %f6916, %f6917, %f6918, %f6919, %f6920, %f6921};
	bar.warp.sync 	-1;
	wmma.mma.sync.aligned.row.col.m16n16k8.f32.tf32.tf32.f32 {%f6930, %f6931, %f6932, %f6933, %f6934, %f6935, %f6936, %f6937}, {%r4, %r4, %r4, %r4}, {%r4, %r4, %r4, %r4}, {%f6922, %f6923, %f6924, %f6925, %f6926, %f6927, %f6928, %f6929};
	bar.warp.sync 	-1;
	wmma.mma.sync.aligned.row.col.m16n16k8.f32.tf32.tf32.f32 {%f6938, %f6939, %f6940, %f6941, %f6942, %f6943, %f6944, %f6945}, {%r4, %r4, %r4, %r4}, {%r4, %r4, %r4, %r4}, {%f6930, %f6931, %f6932, %f6933, %f6934, %f6935, %f6936, %f6937};
	bar.warp.sync 	-1;
	wmma.mma.sync.aligned.row.col.m16n16k8.f32.tf32.tf32.f32 {%f6946, %f6947, %f6948, %f6949, %f6950, %f6951, %f6952, %f6953}, {%r4, %r4, %r4, %r4}, {%r4, %r4, %r4, %r4}, {%f6938, %f6939, %f6940, %f6941, %f6942, %f6943, %f6944, %f6945};
	bar.warp.sync 	-1;
	wmma.mma.sync.aligned.row.col.m16n16k8.f32.tf32.tf32.f32 {%f6954, %f6955, %f6956, %f6957, %f6958, %f6959, %f6960, %f6961}, {%r4, %r4, %r4, %r4}, {%r4, %r4, %r4, %r4}, {%f6946, %f6947, %f6948, %f6949, %f6950, %f6951, %f6952, %f6953};
	bar.warp.sync 	-1;
	wmma.mma.sync.aligned.row.col.m16n16k8.f32.tf32.tf32.f32 {%f6962, %f6963, %f6964, %f6965, %f6966, %f6967, %f6968, %f6969}, {%r4, %r4, %r4, %r4}, {%r4, %r4, %r4, %r4}, {%f6954, %f6955, %f6956, %f6957, %f6958, %f6959, %f6960, %f6961};
	bar.warp.sync 	-1;
	wmma.mma.sync.aligned.row.col.m16n16k8.f32.tf32.tf32.f32 {%f6970, %f6971, %f6972, %f6973, %f6974, %f6975, %f6976, %f6977}, {%r4, %r4, %r4, %r4}, {%r4, %r4, %r4, %r4}, {%f6962, %f6963, %f6964, %f6965, %f6966, %f6967, %f6968, %f6969};
	bar.warp.sync 	-1;
	wmma.mma.sync.aligned.row.col.m16n16k8.f32.tf32.tf32.f32 {%f6978, %f6979, %f6980, %f6981, %f6982, %f6983, %f6984, %f6985}, {%r4, %r4, %r4, %r4}, {%r4, %r4, %r4, %r4}, {%f6970, %f6971, %f6972, %f6973, %f6974, %f6975, %f6976, %f6977};
	bar.warp.sync 	-1;
	wmma.mma.sync.aligned.row.col.m16n16k8.f32.tf32.tf32.f32 {%f6986, %f6987, %f6988, %f6989, %f6990, %f6991, %f6992, %f6993}, {%r4, %r4, %r4, %r4}, {%r4, %r4, %r4, %r4}, {%f6978, %f6979, %f6980, %f6981, %f6982, %f6983, %f6984, %f6985};
	bar.warp.sync 	-1;
	wmma.mma.sync.aligned.row.col.m16n16k8.f32.tf32.tf32.f32 {%f6994, %f6995, %f6996, %f6997, %f6998, %f6999, %f7000, %f7001}, {%r4, %r4, %r4, %r4}, {%r4, %r4, %r4, %r4}, {%f6986, %f6987, %f6988, %f6989, %f6990, %f6991, %f6992, %f6993};
	bar.warp.sync 	-1;
	wmma.mma.sync.aligned.row.col.m16n16k8.f32.tf32.tf32.f32 {%f7002, %f7003, %f7004, %f7005, %f7006, %f7007, %f7008, %f7009}, {%r4, %r4, %r4, %r4}, {%r4, %r4, %r4, %r4}, {%f6994, %f6995, %f6996, %f6997, %f6998, %f6999, %f7000, %f7001};
	bar.warp.sync 	-1;
	wmma.mma.sync.aligned.row.col.m16n16k8.f32.tf32.tf32.f32 {%f7010, %f7011, %f7012, %f7013, %f7014, %f7015, %f7016, %f7017}, {%r4, %r4, %r4, %r4}, {%r4, %r4, %r4, %r4}, {%f7002, %f7003, %f7004, %f7005, %f7006, %f7007, %f7008, %f7009};
	bar.warp.sync 	-1;
	wmma.mma.sync.aligned.row.col.m16n16k8.f32.tf32.tf32.f32 {%f7018, %f7019, %f7020, %f7021, %f7022, %f7023, %f7024, %f7025}, {%r4, %r4, %r4, %r4}, {%r4, %r4, %r4, %r4}, {%f7010, %f7011, %f7012, %f7013, %f7014, %f7015, %f7016, %f7017};
	bar.warp.sync 	-1;
	wmma.mma.sync.aligned.row.col.m16n16k8.f32.tf32.tf32.f32 {%f7026, %f7027, %f7028, %f7029, %f7030, %f7031, %f7032, %f7033}, {%r4, %r4, %r4, %r4}, {%r4, %r4, %r4, %r4}, {%f7018, %f7019, %f7020, %f7021, %f7022, %f7023, %f7024, %f7025};
	bar.warp.sync 	-1;
	wmma.mma.sync.aligned.row.col.m16n16k8.f32.tf32.tf32.f32 {%f7034, %f7035, %f7036, %f7037, %f7038, %f7039, %f7040, %f7041}, {%r4, %r4, %r4, %r4}, {%r4, %r4, %r4, %r4}, {%f7026, %f7027, %f7028, %f7029, %f7030, %f7031, %f7032, %f7033};
	bar.warp.sync 	-1;
	wmma.mma.sync.aligned.row.col.m16n16k8.f32.tf32.tf32.f32 {%f7042, %f7043, %f7044, %f7045, %f7046, %f7047, %f7048, %f7049}, {%r4, %r4, %r4, %r4}, {%r4, %r4, %r4, %r4}, {%f7034, %f7035, %f7036, %f7037, %f7038, %f7039, %f7040, %f7041};
	bar.warp.sync 	-1;
	wmma.mma.sync.aligned.row.col.m16n16k8.f32.tf32.tf32.f32 {%f7050, %f7051, %f7052, %f7053, %f7054, %f7055, %f7056, %f7057}, {%r4, %r4, %r4, %r4}, {%r4, %r4, %r4, %r4}, {%f7042, %f7043, %f7044, %f7045, %f7046, %f7047, %f7048, %f7049};
	bar.warp.sync 	-1;
	wmma.mma.sync.aligned.row.col.m16n16k8.f32.tf32.tf32.f32 {%f7058, %f7059, %f7060, %f7061, %f7062, %f7063, %f7064, %f7065}, {%r4, %r4, %r4, %r4}, {%r4, %r4, %r4, %r4}, {%f7050, %f7051, %f7052, %f7053, %f7054, %f7055, %f7056, %f7057};
	bar.warp.sync 	-1;
	wmma.mma.sync.aligned.row.col.m16n16k8.f32.tf32.tf32.f32 {%f7066, %f7067, %f7068, %f7069, %f7070, %f7071, %f7072, %f7073}, {%r4, %r4, %r4, %r4}, {%r4, %r4, %r4, %r4}, {%f7058, %f7059, %f7060, %f7061, %f7062, %f7063, %f7064, %f7065};
	bar.warp.sync 	-1;
	wmma.mma.sync.aligned.row.col.m16n16k8.f32.tf32.tf32.f32 {%f7074, %f7075, %f7076, %f7077, %f7078, %f7079, %f7080, %f7081}, {%r4, %r4, %r4, %r4}, {%r4, %r4, %r4, %r4}, {%f7066, %f7067, %f7068, %f7069, %f7070, %f7071, %f7072, %f7073};
	bar.warp.sync 	-1;
	wmma.mma.sync.aligned.row.col.m16n16k8.f32.tf32.tf32.f32 {%f7082, %f7083, %f7084, %f7085, %f7086, %f7087, %f7088, %f7089}, {%r4, %r4, %r4, %r4}, {%r4, %r4, %r4, %r4}, {%f7074, %f7075, %f7076, %f7077, %f7078, %f7079, %f7080, %f7081};
	bar.warp.sync 	-1;
	wmma.mma.sync.aligned.row.col.m16n16k8.f32.tf32.tf32.f32 {%f7090, %f7091, %f7092, %f7093, %f7094, %f7095, %f7096, %f7097}, {%r4, %r4, %r4, %r4}, {%r4, %r4, %r4, %r4}, {%f7082, %f7083, %f7084, %f7085, %f7086, %f7087, %f7088, %f7089};
	bar.warp.sync 	-1;
	wmma.mma.sync.aligned.row.col.m16n16k8.f32.tf32.tf32.f32 {%f7098, %f7099, %f7100, %f7101, %f7102, %f7103, %f7104, %f7105}, {%r4, %r4, %r4, %r4}, {%r4, %r4, %r4, %r4}, {%f7090, %f7091, %f7092, %f7093, %f7094, %f7095, %f7096, %f7097};
	bar.warp.sync 	-1;
	wmma.mma.sync.aligned.row.col.m16n16k8.f32.tf32.tf32.f32 {%f7106, %f7107, %f7108, %f7109, %f7110, %f7111, %f7112, %f7113}, {%r4, %r4, %r4, %r4}, {%r4, %r4, %r4, %r4}, {%f7098, %f7099, %f7100, %f7101, %f7102, %f7103, %f7104, %f7105};
	bar.warp.sync 	-1;
	wmma.mma.sync.aligned.row.col.m16n16k8.f32.tf32.tf32.f32 {%f7114, %f7115, %f7116, %f7117, %f7118, %f7119, %f7120, %f7121}, {%r4, %r4, %r4, %r4}, {%r4, %r4, %r4, %r4}, {%f7106, %f7107, %f7108, %f7109, %f7110, %f7111, %f7112, %f7113};
	bar.warp.sync 	-1;
	wmma.mma.sync.aligned.row.col.m16n16k8.f32.tf32.tf32.f32 {%f7122, %f7123, %f7124, %f7125, %f7126, %f7127, %f7128, %f7129}, {%r4, %r4, %r4, %r4}, {%r4, %r4, %r4, %r4}, {%f7114, %f7115, %f7116, %f7117, %f7118, %f7119, %f7120, %f7121};
	bar.warp.sync 	-1;
	wmma.mma.sync.aligned.row.col.m16n16k8.f32.tf32.tf32.f32 {%f7130, %f7131, %f7132, %f7133, %f7134, %f7135, %f7136, %f7137}, {%r4, %r4, %r4, %r4}, {%r4, %r4, %r4, %r4}, {%f7122, %f7123, %f7124, %f7125, %f7126, %f7127, %f7128, %f7129};
	bar.warp.sync 	-1;
	wmma.mma.sync.aligned.row.col.m16n16k8.f32.tf32.tf32.f32 {%f7138, %f7139, %f7140, %f7141, %f7142, %f7143, %f7144, %f7145}, {%r4, %r4, %r4, %r4}, {%r4, %r4, %r4, %r4}, {%f7130, %f7131, %f7132, %f7133, %f7134, %f7135, %f7136, %f7137};
	bar.warp.sync 	-1;
	wmma.mma.sync.aligned.row.col.m16n16k8.f32.tf32.tf32.f32 {%f7146, %f7147, %f7148, %f7149, %f7150, %f7151, %f7152, %f7153}, {%r4, %r4, %r4, %r4}, {%r4, %r4, %r4, %r4}, {%f7138, %f7139, %f7140, %f7141, %f7142, %f7143, %f7144, %f7145};
	bar.warp.sync 	-1;
	wmma.mma.sync.aligned.row.col.m16n16k8.f32.tf32.tf32.f32 {%f7154, %f7155, %f7156, %f7157, %f7158, %f7159, %f7160, %f7161}, {%r4, %r4, %r4, %r4}, {%r4, %r4, %r4, %r4}, {%f7146, %f7147, %f7148, %f7149, %f7150, %f7151, %f7152, %f7153};
	bar.warp.sync 	-1;
	wmma.mma.sync.aligned.row.col.m16n16k8.f32.tf32.tf32.f32 {%f7162, %f7163, %f7164, %f7165, %f7166, %f7167, %f7168, %f7169}, {%r4, %r4, %r4, %r4}, {%r4, %r4, %r4, %r4}, {%f7154, %f7155, %f7156, %f7157, %f7158, %f7159, %f7160, %f7161};
	bar.warp.sync 	-1;
	wmma.mma.sync.aligned.row.col.m16n16k8.f32.tf32.tf32.f32 {%f7170, %f7171, %f7172, %f7173, %f7174, %f7175, %f7176, %f7177}, {%r4, %r4, %r4, %r4}, {%r4, %r4, %r4, %r4}, {%f7162, %f7163, %f7164, %f7165, %f7166, %f7167, %f7168, %f7169};
	bar.warp.sync 	-1;
	wmma.mma.sync.aligned.row.col.m16n16k8.f32.tf32.tf32.f32 {%f7178, %f7179, %f7180, %f7181, %f7182, %f7183, %f7184, %f7185}, {%r4, %r4, %r4, %r4}, {%r4, %r4, %r4, %r4}, {%f7170, %f7171, %f7172, %f7173, %f7174, %f7175, %f7176, %f7177};
	bar.warp.sync 	-1;
	wmma.mma.sync.aligned.row.col.m16n16k8.f32.tf32.tf32.f32 {%f7186, %f7187, %f7188, %f7189, %f7190, %f7191, %f7192, %f7193}, {%r4, %r4, %r4, %r4}, {%r4, %r4, %r4, %r4}, {%f7178, %f7179, %f7180, %f7181, %f7182, %f7183, %f7184, %f7185};
	bar.warp.sync 	-1;
	wmma.mma.sync.aligned.row.col.m16n16k8.f32.tf32.tf32.f32 {%f7194, %f7195, %f7196, %f7197, %f7198, %f7199, %f7200, %f7201}, {%r4, %r4, %r4, %r4}, {%r4, %r4, %r4, %r4}, {%f7186, %f7187, %f7188, %f7189, %f7190, %f7191, %f7192, %f7193};
	bar.warp.sync 	-1;
	wmma.mma.sync.aligned.row.col.m16n16k8.f32.tf32.tf32.f32 {%f7202, %f7203, %f7204, %f7205, %f7206, %f7207, %f7208, %f7209}, {%r4, %r4, %r4, %r4}, {%r4, %r4, %r4, %r4}, {%f7194, %f7195, %f7196, %f7197, %f7198, %f7199, %f7200, %f7201};
	bar.warp.sync 	-1;
	wmma.mma.sync.aligned.row.col.m16n16k8.f32.tf32.tf32.f32 {%f7210, %f7211, %f7212, %f7213, %f7214, %f7215, %f7216, %f7217}, {%r4, %r4, %r4, %r4}, {%r4, %r4, %r4, %r4}, {%f7202, %f7203, %f7204, %f7205, %f7206, %f7207, %f7208, %f7209};
	bar.warp.sync 	-1;
	wmma.mma.sync.aligned.row.col.m16n16k8.f32.tf32.tf32.f32 {%f7218, %f7219, %f7220, %f7221, %f7222, %f7223, %f7224, %f7225}, {%r4, %r4, %r4, %r4}, {%r4, %r4, %r4, %r4}, {%f7210, %f7211, %f7212, %f7213, %f7214, %f7215, %f7216, %f7217};
	bar.warp.sync 	-1;
	wmma.mma.sync.aligned.row.col.m16n16k8.f32.tf32.tf32.f32 {%f7226, %f7227, %f7228, %f7229, %f7230, %f7231, %f7232, %f7233}, {%r4, %r4, %r4, %r4}, {%r4, %r4, %r4, %r4}, {%f7218, %f7219, %f7220, %f7221, %f7222, %f7223, %f7224, %f7225};
	bar.warp.sync 	-1;
	wmma.mma.sync.aligned.row.col.m16n16k8.f32.tf32.tf32.f32 {%f7234, %f7235, %f7236, %f7237, %f7238, %f7239, %f7240, %f7241}, {%r4, %r4, %r4, %r4}, {%r4, %r4, %r4, %r4}, {%f7226, %f7227, %f7228, %f7229, %f7230, %f7231, %f7232, %f7233};
	bar.warp.sync 	-1;
	wmma.mma.sync.aligned.row.col.m16n16k8.f32.tf32.tf32.f32 {%f7242, %f7243, %f7244, %f7245, %f7246, %f7247, %f7248, %f7249}, {%r4, %r4, %r4, %r4}, {%r4, %r4, %r4, %r4}, {%f7234, %f7235, %f7236, %f7237, %f7238, %f7239, %f7240, %f7241};
	bar.warp.sync 	-1;
	wmma.mma.sync.aligned.row.col.m16n16k8.f32.tf32.tf32.f32 {%f7250, %f7251, %f7252, %f7253, %f7254, %f7255, %f7256, %f7257}, {%r4, %r4, %r4, %r4}, {%r4, %r4, %r4, %r4}, {%f7242, %f7243, %f7244, %f7245, %f7246, %f7247, %f7248, %f7249};
	bar.warp.sync 	-1;
	wmma.mma.sync.aligned.row.col.m16n16k8.f32.tf32.tf32.f32 {%f7258, %f7259, %f7260, %f7261, %f7262, %f7263, %f7264, %f7265}, {%r4, %r4, %r4, %r4}, {%r4, %r4, %r4, %r4}, {%f7250, %f7251, %f7252, %f7253, %f7254, %f7255, %f7256, %f7257};
	bar.warp.sync 	-1;
	wmma.mma.sync.aligned.row.col.m16n16k8.f32.tf32.tf32.f32 {%f7266, %f7267, %f7268, %f7269, %f7270, %f7271, %f7272, %f7273}, {%r4, %r4, %r4, %r4}, {%r4, %r4, %r4, %r4}, {%f7258, %f7259, %f7260, %f7261, %f7262, %f7263, %f7264, %f7265};
	bar.warp.sync 	-1;
	wmma.mma.sync.aligned.row.col.m16n16k8.f32.tf32.tf32.f32 {%f7274, %f7275, %f7276, %f7277, %f7278, %f7279, %f7280, %f7281}, {%r4, %r4, %r4, %r4}, {%r4, %r4, %r4, %r4}, {%f7266, %f7267, %f7268, %f7269, %f7270, %f7271, %f7272, %f7273};
	bar.warp.sync 	-1;
	wmma.mma.sync.aligned.row.col.m16n16k8.f32.tf32.tf32.f32 {%f7282, %f7283, %f7284, %f7285, %f7286, %f7287, %f7288, %f7289}, {%r4, %r4, %r4, %r4}, {%r4, %r4, %r4, %r4}, {%f7274, %f7275, %f7276, %f7277, %f7278, %f7279, %f7280, %f7281};
	bar.warp.sync 	-1;
	wmma.mma.sync.aligned.row.col.m16n16k8.f32.tf32.tf32.f32 {%f7290, %f7291, %f7292, %f7293, %f7294, %f7295, %f7296, %f7297}, {%r4, %r4, %r4, %r4}, {%r4, %r4, %r4, %r4}, {%f7282, %f7283, %f7284, %f7285, %f7286, %f7287, %f7288, %f7289};
	bar.warp.sync 	-1;
	wmma.mma.sync.aligned.row.col.m16n16k8.f32.tf32.tf32.f32 {%f7298, %f7299, %f7300, %f7301, %f7302, %f7303, %f7304, %f7305}, {%r4, %r4, %r4, %r4}, {%r4, %r4, %r4, %r4}, {%f7290, %f7291, %f7292, %f7293, %f7294, %f7295, %f7296, %f7297};
	bar.warp.sync 	-1;
	wmma.mma.sync.aligned.row.col.m16n16k8.f32.tf32.tf32.f32 {%f7306, %f7307, %f7308, %f7309, %f7310, %f7311, %f7312, %f7313}, {%r4, %r4, %r4, %r4}, {%r4, %r4, %r4, %r4}, {%f7298, %f7299, %f7300, %f7301, %f7302, %f7303, %f7304, %f7305};
	bar.warp.sync 	-1;
	wmma.mma.sync.aligned.row.col.m16n16k8.f32.tf32.tf32.f32 {%f7314, %f7315, %f7316, %f7317, %f7318, %f7319, %f7320, %f7321}, {%r4, %r4, %r4, %r4}, {%r4, %r4, %r4, %r4}, {%f7306, %f7307, %f7308, %f7309, %f7310, %f7311, %f7312, %f7313};
	bar.warp.sync 	-1;
	wmma.mma.sync.aligned.row.col.m16n16k8.f32.tf32.tf32.f32 {%f7322, %f7323, %f7324, %f7325, %f7326, %f7327, %f7328, %f7329}, {%r4, %r4, %r4, %r4}, {%r4, %r4, %r4, %r4}, {%f7314, %f7315, %f7316, %f7317, %f7318, %f7319, %f7320, %f7321};
	bar.warp.sync 	-1;
	wmma.mma.sync.aligned.row.col.m16n16k8.f32.tf32.tf32.f32 {%f7330, %f7331, %f7332, %f7333, %f7334, %f7335, %f7336, %f7337}, {%r4, %r4, %r4, %r4}, {%r4, %r4, %r4, %r4}, {%f7322, %f7323, %f7324, %f7325, %f7326, %f7327, %f7328, %f7329};
	bar.warp.sync 	-1;
	wmma.mma.sync.aligned.row.col.m16n16k8.f32.tf32.tf32.f32 {%f7338, %f7339, %f7340, %f7341, %f7342, %f7343, %f7344, %f7345}, {%r4, %r4, %r4, %r4}, {%r4, %r4, %r4, %r4}, {%f7330, %f7331, %f7332, %f7333, %f7334, %f7335, %f7336, %f7337};
	bar.warp.sync 	-1;
	wmma.mma.sync.aligned.row.col.m16n16k8.f32.tf32.tf32.f32 {%f7346, %f7347, %f7348, %f7349, %f7350, %f7351, %f7352, %f7353}, {%r4, %r4, %r4, %r4}, {%r4, %r4, %r4, %r4}, {%f7338, %f7339, %f7340, %f7341, %f7342, %f7343, %f7344, %f7345};
	bar.warp.sync 	-1;
	wmma.mma.sync.aligned.row.col.m16n16k8.f32.tf32.tf32.f32 {%f7354, %f7355, %f7356, %f7357, %f7358, %f7359, %f7360, %f7361}, {%r4, %r4, %r4, %r4}, {%r4, %r4, %r4, %r4}, {%f7346, %f7347, %f7348, %f7349, %f7350, %f7351, %f7352, %f7353};
	bar.warp.sync 	-1;
	wmma.mma.sync.aligned.row.col.m16n16k8.f32.tf32.tf32.f32 {%f7362, %f7363, %f7364, %f7365, %f7366, %f7367, %f7368, %f7369}, {%r4, %r4, %r4, %r4}, {%r4, %r4, %r4, %r4}, {%f7354, %f7355, %f7356, %f7357, %f7358, %f7359, %f7360, %f7361};
	bar.warp.sync 	-1;
	wmma.mma.sync.aligned.row.col.m16n16k8.f32.tf32.tf32.f32 {%f7370, %f7371, %f7372, %f7373, %f7374, %f7375, %f7376, %f7377}, {%r4, %r4, %r4, %r4}, {%r4, %r4, %r4, %r4}, {%f7362, %f7363, %f7364, %f7365, %f7366, %f7367, %f7368, %f7369};
	bar.warp.sync 	-1;
	wmma.mma.sync.aligned.row.col.m16n16k8.f32.tf32.tf32.f32 {%f7378, %f7379, %f7380, %f7381, %f7382, %f7383, %f7384, %f7385}, {%r4, %r4, %r4, %r4}, {%r4, %r4, %r4, %r4}, {%f7370, %f7371, %f7372, %f7373, %f7374, %f7375, %f7376, %f7377};
	bar.warp.sync 	-1;
	wmma.mma.sync.aligned.row.col.m16n16k8.f32.tf32.tf32.f32 {%f7386, %f7387, %f7388, %f7389, %f7390, %f7391, %f7392, %f7393}, {%r4, %r4, %r4, %r4}, {%r4, %r4, %r4, %r4}, {%f7378, %f7379, %f7380, %f7381, %f7382, %f7383, %f7384, %f7385};
	bar.warp.sync 	-1;
	wmma.mma.sync.aligned.row.col.m16n16k8.f32.tf32.tf32.f32 {%f7394, %f7395, %f7396, %f7397, %f7398, %f7399, %f7400, %f7401}, {%r4, %r4, %r4, %r4}, {%r4, %r4, %r4, %r4}, {%f7386, %f7387, %f7388, %f7389, %f7390, %f7391, %f7392, %f7393};
	bar.warp.sync 	-1;
	wmma.mma.sync.aligned.row.col.m16n16k8.f32.tf32.tf32.f32 {%f7402, %f7403, %f7404, %f7405, %f7406, %f7407, %f7408, %f7409}, {%r4, %r4, %r4, %r4}, {%r4, %r4, %r4, %r4}, {%f7394, %f7395, %f7396, %f7397, %f7398, %f7399, %f7400, %f7401};
	bar.warp.sync 	-1;
	wmma.mma.sync.aligned.row.col.m16n16k8.f32.tf32.tf32.f32 {%f7410, %f7411, %f7412, %f7413, %f7414, %f7415, %f7416, %f7417}, {%r4, %r4, %r4, %r4}, {%r4, %r4, %r4, %r4}, {%f7402, %f7403, %f7404, %f7405, %f7406, %f7407, %f7408, %f7409};
	bar.warp.sync 	-1;
	wmma.mma.sync.aligned.row.col.m16n16k8.f32.tf32.tf32.f32 {%f7418, %f7419, %f7420, %f7421, %f7422, %f7423, %f7424, %f7425}, {%r4, %r4, %r4, %r4}, {%r4, %r4, %r4, %r4}, {%f7410, %f7411, %f7412, %f7413, %f7414, %f7415, %f7416, %f7417};
	bar.warp.sync 	-1;
	wmma.mma.sync.aligned.row.col.m16n16k8.f32.tf32.tf32.f32 {%f7426, %f7427, %f7428, %f7429, %f7430, %f7431, %f7432, %f7433}, {%r4, %r4, %r4, %r4}, {%r4, %r4, %r4, %r4}, {%f7418, %f7419, %f7420, %f7421, %f7422, %f7423, %f7424, %f7425};
	bar.warp.sync 	-1;
	wmma.mma.sync.aligned.row.col.m16n16k8.f32.tf32.tf32.f32 {%f7434, %f7435, %f7436, %f7437, %f7438, %f7439, %f7440, %f7441}, {%r4, %r4, %r4, %r4}, {%r4, %r4, %r4, %r4}, {%f7426, %f7427, %f7428, %f7429, %f7430, %f7431, %f7432, %f7433};
	bar.warp.sync 	-1;
	wmma.mma.sync.aligned.row.col.m16n16k8.f32.tf32.tf32.f32 {%f7442, %f7443, %f7444, %f7445, %f7446, %f7447, %f7448, %f7449}, {%r4, %r4, %r4, %r4}, {%r4, %r4, %r4, %r4}, {%f7434, %f7435, %f7436, %f7437, %f7438, %f7439, %f7440, %f7441};
	bar.warp.sync 	-1;
	wmma.mma.sync.aligned.row.col.m16n16k8.f32.tf32.tf32.f32 {%f7450, %f7451, %f7452, %f7453, %f7454, %f7455, %f7456, %f7457}, {%r4, %r4, %r4, %r4}, {%r4, %r4, %r4, %r4}, {%f7442, %f7443, %f7444, %f7445, %f7446, %f7447, %f7448, %f7449};
	bar.warp.sync 	-1;
	wmma.mma.sync.aligned.row.col.m16n16k8.f32.tf32.tf32.f32 {%f7458, %f7459, %f7460, %f7461, %f7462, %f7463, %f7464, %f7465}, {%r4, %r4, %r4, %r4}, {%r4, %r4, %r4, %r4}, {%f7450, %f7451, %f7452, %f7453, %f7454, %f7455, %f7456, %f7457};
	bar.warp.sync 	-1;
	wmma.mma.sync.aligned.row.col.m16n16k8.f32.tf32.tf32.f32 {%f7466, %f7467, %f7468, %f7469, %f7470, %f7471, %f7472, %f7473}, {%r4, %r4, %r4, %r4}, {%r4, %r4, %r4, %r4}, {%f7458, %f7459, %f7460, %f7461, %f7462, %f7463, %f7464, %f7465};
	bar.warp.sync 	-1;
	wmma.mma.sync.aligned.row.col.m16n16k8.f32.tf32.tf32.f32 {%f7474, %f7475, %f7476, %f7477, %f7478, %f7479, %f7480, %f7481}, {%r4, %r4, %r4, %r4}, {%r4, %r4, %r4, %r4}, {%f7466, %f7467, %f7468, %f7469, %f7470, %f7471, %f7472, %f7473};
	bar.warp.sync 	-1;
	wmma.mma.sync.aligned.row.col.m16n16k8.f32.tf32.tf32.f32 {%f7482, %f7483, %f7484, %f7485, %f7486, %f7487, %f7488, %f7489}, {%r4, %r4, %r4, %r4}, {%r4, %r4, %r4, %r4}, {%f7474, %f7475, %f7476, %f7477, %f7478, %f7479, %f7480, %f7481};
	bar.warp.sync 	-1;
	wmma.mma.sync.aligned.row.col.m16n16k8.f32.tf32.tf32.f32 {%f7490, %f7491, %f7492, %f7493, %f7494, %f7495, %f7496, %f7497}, {%r4, %r4, %r4, %r4}, {%r4, %r4, %r4, %r4}, {%f7482, %f7483, %f7484, %f7485, %f7486, %f7487, %f7488, %f7489};
	bar.warp.sync 	-1;
	wmma.mma.sync.aligned.row.col.m16n16k8.f32.tf32.tf32.f32 {%f7498, %f7499, %f7500, %f7501, %f7502, %f7503, %f7504, %f7505}, {%r4, %r4, %r4, %r4}, {%r4, %r4, %r4, %r4}, {%f7490, %f7491, %f7492, %f7493, %f7494, %f7495, %f7496, %f7497};
	bar.warp.sync 	-1;
	wmma.mma.sync.aligned.row.col.m16n16k8.f32.tf32.tf32.f32 {%f7506, %f7507, %f7508, %f7509, %f7510, %f7511, %f7512, %f7513}, {%r4, %r4, %r4, %r4}, {%r4, %r4, %r4, %r4}, {%f7498, %f7499, %f7500, %f7501, %f7502, %f7503, %f7504, %f7505};
	bar.warp.sync 	-1;
	wmma.mma.sync.aligned.row.col.m16n16k8.f32.tf32.tf32.f32 {%f7514, %f7515, %f7516, %f7517, %f7518, %f7519, %f7520, %f7521}, {%r4, %r4, %r4, %r4}, {%r4, %r4, %r4, %r4}, {%f7506, %f7507, %f7508, %f7509, %f7510, %f7511, %f7512, %f7513};
	bar.warp.sync 	-1;
	wmma.mma.sync.aligned.row.col.m16n16k8.f32.tf32.tf32.f32 {%f7522, %f7523, %f7524, %f7525, %f7526, %f7527, %f7528, %f7529}, {%r4, %r4, %r4, %r4}, {%r4, %r4, %r4, %r4}, {%f7514, %f7515, %f7516, %f7517, %f7518, %f7519, %f7520, %f7521};
	bar.warp.sync 	-1;
	wmma.mma.sync.aligned.row.col.m16n16k8.f32.tf32.tf32.f32 {%f7530, %f7531, %f7532, %f7533, %f7534, %f7535, %f7536, %f7537}, {%r4, %r4, %r4, %r4}, {%r4, %r4, %r4, %r4}, {%f7522, %f7523, %f7524, %f7525, %f7526, %f7527, %f7528, %f7529};
	bar.warp.sync 	-1;
	wmma.mma.sync.aligned.row.col.m16n16k8.f32.tf32.tf32.f32 {%f7538, %f7539, %f7540, %f7541, %f7542, %f7543, %f7544, %f7545}, {%r4, %r4, %r4, %r4}, {%r4, %r4, %r4, %r4}, {%f7530, %f7531, %f7532, %f7533, %f7534, %f7535, %f7536, %f7537};
	bar.warp.sync 	-1;
	wmma.mma.sync.aligned.row.col.m16n16k8.f32.tf32.tf32.f32 {%f7546, %f7547, %f7548, %f7549, %f7550, %f7551, %f7552, %f7553}, {%r4, %r4, %r4, %r4}, {%r4, %r4, %r4, %r4}, {%f7538, %f7539, %f7540, %f7541, %f7542, %f7543, %f7544, %f7545};
	bar.warp.sync 	-1;
	wmma.mma.sync.aligned.row.col.m16n16k8.f32.tf32.tf32.f32 {%f7554, %f7555, %f7556, %f7557, %f7558, %f7559, %f7560, %f7561}, {%r4, %r4, %r4, %r4}, {%r4, %r4, %r4, %r4}, {%f7546, %f7547, %f7548, %f7549, %f7550, %f7551, %f7552, %f7553};
	bar.warp.sync 	-1;
	wmma.mma.sync.aligned.row.col.m16n16k8.f32.tf32.tf32.f32 {%f7562, %f7563, %f7564, %f7565, %f7566, %f7567, %f7568, %f7569}, {%r4, %r4, %r4, %r4}, {%r4, %r4, %r4, %r4}, {%f7554, %f7555, %f7556, %f7557, %f7558, %f7559, %f7560, %f7561};
	bar.warp.sync 	-1;
	wmma.mma.sync.aligned.row.col.m16n16k8.f32.tf32.tf32.f32 {%f7570, %f7571, %f7572, %f7573, %f7574, %f7575, %f7576, %f7577}, {%r4, %r4, %r4, %r4}, {%r4, %r4, %r4, %r4}, {%f7562, %f7563, %f7564, %f7565, %f7566, %f7567, %f7568, %f7569};
	bar.warp.sync 	-1;
	wmma.mma.sync.aligned.row.col.m16n16k8.f32.tf32.tf32.f32 {%f7578, %f7579, %f7580, %f7581, %f7582, %f7583, %f7584, %f7585}, {%r4, %r4, %r4, %r4}, {%r4, %r4, %r4, %r4}, {%f7570, %f7571, %f7572, %f7573, %f7574, %f7575, %f7576, %f7577};
	bar.warp.sync 	-1;
	wmma.mma.sync.aligned.row.col.m16n16k8.f32.tf32.tf32.f32 {%f7586, %f7587, %f7588, %f7589, %f7590, %f7591, %f7592, %f7593}, {%r4, %r4, %r4, %r4}, {%r4, %r4, %r4, %r4}, {%f7578, %f7579, %f7580, %f7581, %f7582, %f7583, %f7584, %f7585};
	bar.warp.sync 	-1;
	wmma.mma.sync.aligned.row.col.m16n16k8.f32.tf32.tf32.f32 {%f7594, %f7595, %f7596, %f7597, %f7598, %f7599, %f7600, %f7601}, {%r4, %r4, %r4, %r4}, {%r4, %r4, %r4, %r4}, {%f7586, %f7587, %f7588, %f7589, %f7590, %f7591, %f7592, %f7593};
	bar.warp.sync 	-1;
	wmma.mma.sync.aligned.row.col.m16n16k8.f32.tf32.tf32.f32 {%f7602, %f7603, %f7604, %f7605, %f7606, %f7607, %f7608, %f7609}, {%r4, %r4, %r4, %r4}, {%r4, %r4, %r4, %r4}, {%f7594, %f7595, %f7596, %f7597, %f7598, %f7599, %f7600, %f7601};
	bar.warp.sync 	-1;
	wmma.mma.sync.aligned.row.col.m16n16k8.f32.tf32.tf32.f32 {%f7610, %f7611, %f7612, %f7613, %f7614, %f7615, %f7616, %f7617}, {%r4, %r4, %r4, %r4}, {%r4, %r4, %r4, %r4}, {%f7602, %f7603, %f7604, %f7605, %f7606, %f7607, %f7608, %f7609};
	bar.warp.sync 	-1;
	wmma.mma.sync.aligned.row.col.m16n16k8.f32.tf32.tf32.f32 {%f7618, %f7619, %f7620, %f7621, %f7622, %f7623, %f7624, %f7625}, {%r4, %r4, %r4, %r4}, {%r4, %r4, %r4, %r4}, {%f7610, %f7611, %f7612, %f7613, %f7614, %f7615, %f7616, %f7617};
	bar.warp.sync 	-1;
	wmma.mma.sync.aligned.row.col.m16n16k8.f32.tf32.tf32.f32 {%f7626, %f7627, %f7628, %f7629, %f7630, %f7631, %f7632, %f7633}, {%r4, %r4, %r4, %r4}, {%r4, %r4, %r4, %r4}, {%f7618, %f7619, %f7620, %f7621, %f7622, %f7623, %f7624, %f7625};
	bar.warp.sync 	-1;
	wmma.mma.sync.aligned.row.col.m16n16k8.f32.tf32.tf32.f32 {%f7634, %f7635, %f7636, %f7637, %f7638, %f7639, %f7640, %f7641}, {%r4, %r4, %r4, %r4}, {%r4, %r4, %r4, %r4}, {%f7626, %f7627, %f7628, %f7629, %f7630, %f7631, %f7632, %f7633};
	bar.warp.sync 	-1;
	wmma.mma.sync.aligned.row.col.m16n16k8.f32.tf32.tf32.f32 {%f7642, %f7643, %f7644, %f7645, %f7646, %f7647, %f7648, %f7649}, {%r4, %r4, %r4, %r4}, {%r4, %r4, %r4, %r4}, {%f7634, %f7635, %f7636, %f7637, %f7638, %f7639, %f7640, %f7641};
	bar.warp.sync 	-1;
	wmma.mma.sync.aligned.row.col.m16n16k8.f32.tf32.tf32.f32 {%f7650, %f7651, %f7652, %f7653, %f7654, %f7655, %f7656, %f7657}, {%r4, %r4, %r4, %r4}, {%r4, %r4, %r4, %r4}, {%f7642, %f7643, %f7644, %f7645, %f7646, %f7647, %f7648, %f7649};
	bar.warp.sync 	-1;
	wmma.mma.sync.aligned.row.col.m16n16k8.f32.tf32.tf32.f32 {%f7658, %f7659, %f7660, %f7661, %f7662, %f7663, %f7664, %f7665}, {%r4, %r4, %r4, %r4}, {%r4, %r4, %r4, %r4}, {%f7650, %f7651, %f7652, %f7653, %f7654, %f7655, %f7656, %f7657};
	bar.warp.sync 	-1;
	wmma.mma.sync.aligned.row.col.m16n16k8.f32.tf32.tf32.f32 {%f7666, %f7667, %f7668, %f7669, %f7670, %f7671, %f7672, %f7673}, {%r4, %r4, %r4, %r4}, {%r4, %r4, %r4, %r4}, {%f7658, %f7659, %f7660, %f7661, %f7662, %f7663, %f7664, %f7665};
	bar.warp.sync 	-1;
	wmma.mma.sync.aligned.row.col.m16n16k8.f32.tf32.tf32.f32 {%f7674, %f7675, %f7676, %f7677, %f7678, %f7679, %f7680, %f7681}, {%r4, %r4, %r4, %r4}, {%r4, %r4, %r4, %r4}, {%f7666, %f7667, %f7668, %f7669, %f7670, %f7671, %f7672, %f7673};
	bar.warp.sync 	-1;
	wmma.mma.sync.aligned.row.col.m16n16k8.f32.tf32.tf32.f32 {%f7682, %f7683, %f7684, %f7685, %f7686, %f7687, %f7688, %f7689}, {%r4, %r4, %r4, %r4}, {%r4, %r4, %r4, %r4}, {%f7674, %f7675, %f7676, %f7677, %f7678, %f7679, %f7680, %f7681};
	bar.warp.sync 	-1;
	wmma.mma.sync.aligned.row.col.m16n16k8.f32.tf32.tf32.f32 {%f7690, %f7691, %f7692, %f7693, %f7694, %f7695, %f7696, %f7697}, {%r4, %r4, %r4, %r4}, {%r4, %r4, %r4, %r4}, {%f7682, %f7683, %f7684, %f7685, %f7686, %f7687, %f7688, %f7689};
	bar.warp.sync 	-1;
	wmma.mma.sync.aligned.row.col.m16n16k8.f32.tf32.tf32.f32 {%f7698, %f7699, %f7700, %f7701, %f7702, %f7703, %f7704, %f7705}, {%r4, %r4, %r4, %r4}, {%r4, %r4, %r4, %r4}, {%f7690, %f7691, %f7692, %f7693, %f7694, %f7695, %f7696, %f7697};
	bar.warp.sync 	-1;
	wmma.mma.sync.aligned.row.col.m16n16k8.f32.tf32.tf32.f32 {%f7706, %f7707, %f7708, %f7709, %f7710, %f7711, %f7712, %f7713}, {%r4, %r4, %r4, %r4}, {%r4, %r4, %r4, %r4}, {%f7698, %f7699, %f7700, %f7701, %f7702, %f7703, %f7704, %f7705};
	bar.warp.sync 	-1;
	wmma.mma.sync.aligned.row.col.m16n16k8.f32.tf32.tf32.f32 {%f7714, %f7715, %f7716, %f7717, %f7718, %f7719, %f7720, %f7721}, {%r4, %r4, %r4, %r4}, {%r4, %r4, %r4, %r4}, {%f7706, %f7707, %f7708, %f7709, %f7710, %f7711, %f7712, %f7713};
	bar.warp.sync 	-1;
	wmma.mma.sync.aligned.row.col.m16n16k8.f32.tf32.tf32.f32 {%f7722, %f7723, %f7724, %f7725, %f7726, %f7727, %f7728, %f7729}, {%r4, %r4, %r4, %r4}, {%r4, %r4, %r4, %r4}, {%f7714, %f7715, %f7716, %f7717, %f7718, %f7719, %f7720, %f7721};
	bar.warp.sync 	-1;
	wmma.mma.sync.aligned.row.col.m16n16k8.f32.tf32.tf32.f32 {%f7730, %f7731, %f7732, %f7733, %f7734, %f7735, %f7736, %f7737}, {%r4, %r4, %r4, %r4}, {%r4, %r4, %r4, %r4}, {%f7722, %f7723, %f7724, %f7725, %f7726, %f7727, %f7728, %f7729};
	bar.warp.sync 	-1;
	wmma.mma.sync.aligned.row.col.m16n16k8.f32.tf32.tf32.f32 {%f7738, %f7739, %f7740, %f7741, %f7742, %f7743, %f7744, %f7745}, {%r4, %r4, %r4, %r4}, {%r4, %r4, %r4, %r4}, {%f7730, %f7731, %f7732, %f7733, %f7734, %f7735, %f7736, %f7737};
	bar.warp.sync 	-1;
	wmma.mma.sync.aligned.row.col.m16n16k8.f32.tf32.tf32.f32 {%f7746, %f7747, %f7748, %f7749, %f7750, %f7751, %f7752, %f7753}, {%r4, %r4, %r4, %r4}, {%r4, %r4, %r4, %r4}, {%f7738, %f7739, %f7740, %f7741, %f7742, %f7743, %f7744, %f7745};
	bar.warp.sync 	-1;
	wmma.mma.sync.aligned.row.col.m16n16k8.f32.tf32.tf32.f32 {%f7754, %f7755, %f7756, %f7757, %f7758, %f7759, %f7760, %f7761}, {%r4, %r4, %r4, %r4}, {%r4, %r4, %r4, %r4}, {%f7746, %f7747, %f7748, %f7749, %f7750, %f7751, %f7752, %f7753};
	bar.warp.sync 	-1;
	wmma.mma.sync.aligned.row.col.m16n16k8.f32.tf32.tf32.f32 {%f7762, %f7763, %f7764, %f7765, %f7766, %f7767, %f7768, %f7769}, {%r4, %r4, %r4, %r4}, {%r4, %r4, %r4, %r4}, {%f7754, %f7755, %f7756, %f7757, %f7758, %f7759, %f7760, %f7761};
	bar.warp.sync 	-1;
	wmma.mma.sync.aligned.row.col.m16n16k8.f32.tf32.tf32.f32 {%f7770, %f7771, %f7772, %f7773, %f7774, %f7775, %f7776, %f7777}, {%r4, %r4, %r4, %r4}, {%r4, %r4, %r4, %r4}, {%f7762, %f7763, %f7764, %f7765, %f7766, %f7767, %f7768, %f7769};
	bar.warp.sync 	-1;
	wmma.mma.sync.aligned.row.col.m16n16k8.f32.tf32.tf32.f32 {%f7778, %f7779, %f7780, %f7781, %f7782, %f7783, %f7784, %f7785}, {%r4, %r4, %r4, %r4}, {%r4, %r4, %r4, %r4}, {%f7770, %f7771, %f7772, %f7773, %f7774, %f7775, %f7776, %f7777};
	bar.warp.sync 	-1;
	wmma.mma.sync.aligned.row.col.m16n16k8.f32.tf32.tf32.f32 {%f7786, %f7787, %f7788, %f7789, %f7790, %f7791, %f7792, %f7793}, {%r4, %r4, %r4, %r4}, {%r4, %r4, %r4, %r4}, {%f7778, %f7779, %f7780, %f7781, %f7782, %f7783, %f7784, %f7785};
	bar.warp.sync 	-1;
	wmma.mma.sync.aligned.row.col.m16n16k8.f32.tf32.tf32.f32 {%f7794, %f7795, %f7796, %f7797, %f7798, %f7799, %f7800, %f7801}, {%r4, %r4, %r4, %r4}, {%r4, %r4, %r4, %r4}, {%f7786, %f7787, %f7788, %f7789, %f7790, %f7791, %f7792, %f7793};
	bar.warp.sync 	-1;
	wmma.mma.sync.aligned.row.col.m16n16k8.f32.tf32.tf32.f32 {%f7802, %f7803, %f7804, %f7805, %f7806, %f7807, %f7808, %f7809}, {%r4, %r4, %r4, %r4}, {%r4, %r4, %r4, %r4}, {%f7794, %f7795, %f7796, %f7797, %f7798, %f7799, %f7800, %f7801};
	bar.warp.sync 	-1;
	wmma.mma.sync.aligned.row.col.m16n16k8.f32.tf32.tf32.f32 {%f7810, %f7811, %f7812, %f7813, %f7814, %f7815, %f7816, %f7817}, {%r4, %r4, %r4, %r4}, {%r4, %r4, %r4, %r4}, {%f7802, %f7803, %f7804, %f7805, %f7806, %f7807, %f7808, %f7809};
	bar.warp.sync 	-1;
	wmma.mma.sync.aligned.row.col.m16n16k8.f32.tf32.tf32.f32 {%f7818, %f7819, %f7820, %f7821, %f7822, %f7823, %f7824, %f7825}, {%r4, %r4, %r4, %r4}, {%r4, %r4, %r4, %r4}, {%f7810, %f7811, %f7812, %f7813, %f7814, %f7815, %f7816, %f7817};
	bar.warp.sync 	-1;
	wmma.mma.sync.aligned.row.col.m16n16k8.f32.tf32.tf32.f32 {%f7826, %f7827, %f7828, %f7829, %f7830, %f7831, %f7832, %f7833}, {%r4, %r4, %r4, %r4}, {%r4, %r4, %r4, %r4}, {%f7818, %f7819, %f7820, %f7821, %f7822, %f7823, %f7824, %f7825};
	bar.warp.sync 	-1;
	wmma.mma.sync.aligned.row.col.m16n16k8.f32.tf32.tf32.f32 {%f7834, %f7835, %f7836, %f7837, %f7838, %f7839, %f7840, %f7841}, {%r4, %r4, %r4, %r4}, {%r4, %r4, %r4, %r4}, {%f7826, %f7827, %f7828, %f7829, %f7830, %f7831, %f7832, %f7833};
	bar.warp.sync 	-1;
	wmma.mma.sync.aligned.row.col.m16n16k8.f32.tf32.tf32.f32 {%f7842, %f7843, %f7844, %f7845, %f7846, %f7847, %f7848, %f7849}, {%r4, %r4, %r4, %r4}, {%r4, %r4, %r4, %r4}, {%f7834, %f7835, %f7836, %f7837, %f7838, %f7839, %f7840, %f7841};
	bar.warp.sync 	-1;
	wmma.mma.sync.aligned.row.col.m16n16k8.f32.tf32.tf32.f32 {%f7850, %f7851, %f7852, %f7853, %f7854, %f7855, %f7856, %f7857}, {%r4, %r4, %r4, %r4}, {%r4, %r4, %r4, %r4}, {%f7842, %f7843, %f7844, %f7845, %f7846, %f7847, %f7848, %f7849};
	bar.warp.sync 	-1;
	wmma.mma.sync.aligned.row.col.m16n16k8.f32.tf32.tf32.f32 {%f7858, %f7859, %f7860, %f7861, %f7862, %f7863, %f7864, %f7865}, {%r4, %r4, %r4, %r4}, {%r4, %r4, %r4, %r4}, {%f7850, %f7851, %f7852, %f7853, %f7854, %f7855, %f7856, %f7857};
	bar.warp.sync 	-1;
	wmma.mma.sync.aligned.row.col.m16n16k8.f32.tf32.tf32.f32 {%f7866, %f7867, %f7868, %f7869, %f7870, %f7871, %f7872, %f7873}, {%r4, %r4, %r4, %r4}, {%r4, %r4, %r4, %r4}, {%f7858, %f7859, %f7860, %f7861, %f7862, %f7863, %f7864, %f7865};
	bar.warp.sync 	-1;
	wmma.mma.sync.aligned.row.col.m16n16k8.f32.tf32.tf32.f32 {%f7874, %f7875, %f7876, %f7877, %f7878, %f7879, %f7880, %f7881}, {%r4, %r4, %r4, %r4}, {%r4, %r4, %r4, %r4}, {%f7866, %f7867, %f7868, %f7869, %f7870, %f7871, %f7872, %f7873};
	bar.warp.sync 	-1;
	wmma.mma.sync.aligned.row.col.m16n16k8.f32.tf32.tf32.f32 {%f7882, %f7883, %f7884, %f7885, %f7886, %f7887, %f7888, %f7889}, {%r4, %r4, %r4, %r4}, {%r4, %r4, %r4, %r4}, {%f7874, %f7875, %f7876, %f7877, %f7878, %f7879, %f7880, %f7881};
	bar.warp.sync 	-1;
	wmma.mma.sync.aligned.row.col.m16n16k8.f32.tf32.tf32.f32 {%f7890, %f7891, %f7892, %f7893, %f7894, %f7895, %f7896, %f7897}, {%r4, %r4, %r4, %r4}, {%r4, %r4, %r4, %r4}, {%f7882, %f7883, %f7884, %f7885, %f7886, %f7887, %f7888, %f7889};
	bar.warp.sync 	-1;
	wmma.mma.sync.aligned.row.col.m16n16k8.f32.tf32.tf32.f32 {%f7898, %f7899, %f7900, %f7901, %f7902, %f7903, %f7904, %f7905}, {%r4, %r4, %r4, %r4}, {%r4, %r4, %r4, %r4}, {%f7890, %f7891, %f7892, %f7893, %f7894, %f7895, %f7896, %f7897};
	bar.warp.sync 	-1;
	wmma.mma.sync.aligned.row.col.m16n16k8.f32.tf32.tf32.f32 {%f7906, %f7907, %f7908, %f7909, %f7910, %f7911, %f7912, %f7913}, {%r4, %r4, %r4, %r4}, {%r4, %r4, %r4, %r4}, {%f7898, %f7899, %f7900, %f7901, %f7902, %f7903, %f7904, %f7905};
	bar.warp.sync 	-1;
	wmma.mma.sync.aligned.row.col.m16n16k8.f32.tf32.tf32.f32 {%f7914, %f7915, %f7916, %f7917, %f7918, %f7919, %f7920, %f7921}, {%r4, %r4, %r4, %r4}, {%r4, %r4, %r4, %r4}, {%f7906, %f7907, %f7908, %f7909, %f7910, %f7911, %f7912, %f7913};
	bar.warp.sync 	-1;
	wmma.mma.sync.aligned.row.col.m16n16k8.f32.tf32.tf32.f32 {%f7922, %f7923, %f7924, %f7925, %f7926, %f7927, %f7928, %f7929}, {%r4, %r4, %r4, %r4}, {%r4, %r4, %r4, %r4}, {%f7914, %f7915, %f7916, %f7917, %f7918, %f7919, %f7920, %f7921};
	bar.warp.sync 	-1;
	wmma.mma.sync.aligned.row.col.m16n16k8.f32.tf32.tf32.f32 {%f7930, %f7931, %f7932, %f7933, %f7934, %f7935, %f7936, %f7937}, {%r4, %r4, %r4, %r4}, {%r4, %r4, %r4, %r4}, {%f7922, %f7923, %f7924, %f7925, %f7926, %f7927, %f7928, %f7929};
	bar.warp.sync 	-1;
	wmma.mma.sync.aligned.row.col.m16n16k8.f32.tf32.tf32.f32 {%f7938, %f7939, %f7940, %f7941, %f7942, %f7943, %f7944, %f7945}, {%r4, %r4, %r4, %r4}, {%r4, %r4, %r4, %r4}, {%f7930, %f7931, %f7932, %f7933, %f7934, %f7935, %f7936, %f7937};
	bar.warp.sync 	-1;
	wmma.mma.sync.aligned.row.col.m16n16k8.f32.tf32.tf32.f32 {%f7946, %f7947, %f7948, %f7949, %f7950, %f7951, %f7952, %f7953}, {%r4, %r4, %r4, %r4}, {%r4, %r4, %r4, %r4}, {%f7938, %f7939, %f7940, %f7941, %f7942, %f7943, %f7944, %f7945};
	bar.warp.sync 	-1;
	wmma.mma.sync.aligned.row.col.m16n16k8.f32.tf32.tf32.f32 {%f7954, %f7955, %f7956, %f7957, %f7958, %f7959, %f7960, %f7961}, {%r4, %r4, %r4, %r4}, {%r4, %r4, %r4, %r4}, {%f7946, %f7947, %f7948, %f7949, %f7950, %f7951, %f7952, %f7953};
	bar.warp.sync 	-1;
	wmma.mma.sync.aligned.row.col.m16n16k8.f32.tf32.tf32.f32 {%f7962, %f7963, %f7964, %f7965, %f7966, %f7967, %f7968, %f7969}, {%r4, %r4, %r4, %r4}, {%r4, %r4, %r4, %r4}, {%f7954, %f7955, %f7956, %f7957, %f7958, %f7959, %f7960, %f7961};
	bar.warp.sync 	-1;
	wmma.mma.sync.aligned.row.col.m16n16k8.f32.tf32.tf32.f32 {%f7970, %f7971, %f7972, %f7973, %f7974, %f7975, %f7976, %f7977}, {%r4, %r4, %r4, %r4}, {%r4, %r4, %r4, %r4}, {%f7962, %f7963, %f7964, %f7965, %f7966, %f7967, %f7968, %f7969};
	bar.warp.sync 	-1;
	wmma.mma.sync.aligned.row.col.m16n16k8.f32.tf32.tf32.f32 {%f7978, %f7979, %f7980, %f7981, %f7982, %f7983, %f7984, %f7985}, {%r4, %r4, %r4, %r4}, {%r4, %r4, %r4, %r4}, {%f7970, %f7971, %f7972, %f7973, %f7974, %f7975, %f7976, %f7977};
	bar.warp.sync 	-1;
	wmma.mma.sync.aligned.row.col.m16n16k8.f32.tf32.tf32.f32 {%f7986, %f7987, %f7988, %f7989, %f7990, %f7991, %f7992, %f7993}, {%r4, %r4, %r4, %r4}, {%r4, %r4, %r4, %r4}, {%f7978, %f7979, %f7980, %f7981, %f7982, %f7983, %f7984, %f7985};
	bar.warp.sync 	-1;
	wmma.mma.sync.aligned.row.col.m16n16k8.f32.tf32.tf32.f32 {%f7994, %f7995, %f7996, %f7997, %f7998, %f7999, %f8000, %f8001}, {%r4, %r4, %r4, %r4}, {%r4, %r4, %r4, %r4}, {%f7986, %f7987, %f7988, %f7989, %f7990, %f7991, %f7992, %f7993};
	bar.warp.sync 	-1;
	wmma.mma.sync.aligned.row.col.m16n16k8.f32.tf32.tf32.f32 {%f8002, %f8003, %f8004, %f8005, %f8006, %f8007, %f8008, %f8009}, {%r4, %r4, %r4, %r4}, {%r4, %r4, %r4, %r4}, {%f7994, %f7995, %f7996, %f7997, %f7998, %f7999, %f8000, %f8001};
	bar.warp.sync 	-1;
	wmma.mma.sync.aligned.row.col.m16n16k8.f32.tf32.tf32.f32 {%f8010, %f8011, %f8012, %f8013, %f8014, %f8015, %f8016, %f8017}, {%r4, %r4, %r4, %r4}, {%r4, %r4, %r4, %r4}, {%f8002, %f8003, %f8004, %f8005, %f8006, %f8007, %f8008, %f8009};
	bar.warp.sync 	-1;
	wmma.mma.sync.aligned.row.col.m16n16k8.f32.tf32.tf32.f32 {%f8018, %f8019, %f8020, %f8021, %f8022, %f8023, %f8024, %f8025}, {%r4, %r4, %r4, %r4}, {%r4, %r4, %r4, %r4}, {%f8010, %f8011, %f8012, %f8013, %f8014, %f8015, %f8016, %f8017};
	bar.warp.sync 	-1;
	wmma.mma.sync.aligned.row.col.m16n16k8.f32.tf32.tf32.f32 {%f8026, %f8027, %f8028, %f8029, %f8030, %f8031, %f8032, %f8033}, {%r4, %r4, %r4, %r4}, {%r4, %r4, %r4, %r4}, {%f8018, %f8019, %f8020, %f8021, %f8022, %f8023, %f8024, %f8025};
	bar.warp.sync 	-1;
	wmma.mma.sync.aligned.row.col.m16n16k8.f32.tf32.tf32.f32 {%f8034, %f8035, %f8036, %f8037, %f8038, %f8039, %f8040, %f8041}, {%r4, %r4, %r4, %r4}, {%r4, %r4, %r4, %r4}, {%f8026, %f8027, %f8028, %f8029, %f8030, %f8031, %f8032, %f8033};
	bar.warp.sync 	-1;
	wmma.mma.sync.aligned.row.col.m16n16k8.f32.tf32.tf32.f32 {%f8042, %f8043, %f8044, %f8045, %f8046, %f8047, %f8048, %f8049}, {%r4, %r4, %r4, %r4}, {%r4, %r4, %r4, %r4}, {%f8034, %f8035, %f8036, %f8037, %f8038, %f8039, %f8040, %f8041};
	bar.warp.sync 	-1;
	wmma.mma.sync.aligned.row.col.m16n16k8.f32.tf32.tf32.f32 {%f8050, %f8051, %f8052, %f8053, %f8054, %f8055, %f8056, %f8057}, {%r4, %r4, %r4, %r4}, {%r4, %r4, %r4, %r4}, {%f8042, %f8043, %f8044, %f8045, %f8046, %f8047, %f8048, %f8049};
	bar.warp.sync 	-1;
	wmma.mma.sync.aligned.row.col.m16n16k8.f32.tf32.tf32.f32 {%f8058, %f8059, %f8060, %f8061, %f8062, %f8063, %f8064, %f8065}, {%r4, %r4, %r4, %r4}, {%r4, %r4, %r4, %r4}, {%f8050, %f8051, %f8052, %f8053, %f8054, %f8055, %f8056, %f8057};
	bar.warp.sync 	-1;
	wmma.mma.sync.aligned.row.col.m16n16k8.f32.tf32.tf32.f32 {%f8066, %f8067, %f8068, %f8069, %f8070, %f8071, %f8072, %f8073}, {%r4, %r4, %r4, %r4}, {%r4, %r4, %r4, %r4}, {%f8058, %f8059, %f8060, %f8061, %f8062, %f8063, %f8064, %f8065};
	bar.warp.sync 	-1;
	wmma.mma.sync.aligned.row.col.m16n16k8.f32.tf32.tf32.f32 {%f8074, %f8075, %f8076, %f8077, %f8078, %f8079, %f8080, %f8081}, {%r4, %r4, %r4, %r4}, {%r4, %r4, %r4, %r4}, {%f8066, %f8067, %f8068, %f8069, %f8070, %f8071, %f8072, %f8073};
	bar.warp.sync 	-1;
	wmma.mma.sync.aligned.row.col.m16n16k8.f32.tf32.tf32.f32 {%f8082, %f8083, %f8084, %f8085, %f8086, %f8087, %f8088, %f8089}, {%r4, %r4, %r4, %r4}, {%r4, %r4, %r4, %r4}, {%f8074, %f8075, %f8076, %f8077, %f8078, %f8079, %f8080, %f8081};
	bar.warp.sync 	-1;
	wmma.mma.sync.aligned.row.col.m16n16k8.f32.tf32.tf32.f32 {%f8090, %f8091, %f8092, %f8093, %f8094, %f8095, %f8096, %f8097}, {%r4, %r4, %r4, %r4}, {%r4, %r4, %r4, %r4}, {%f8082, %f8083, %f8084, %f8085, %f8086, %f8087, %f8088, %f8089};
	bar.warp.sync 	-1;
	wmma.mma.sync.aligned.row.col.m16n16k8.f32.tf32.tf32.f32 {%f8098, %f8099, %f8100, %f8101, %f8102, %f8103, %f8104, %f8105}, {%r4, %r4, %r4, %r4}, {%r4, %r4, %r4, %r4}, {%f8090, %f8091, %f8092, %f8093, %f8094, %f8095, %f8096, %f8097};
	bar.warp.sync 	-1;
	wmma.mma.sync.aligned.row.col.m16n16k8.f32.tf32.tf32.f32 {%f8106, %f8107, %f8108, %f8109, %f8110, %f8111, %f8112, %f8113}, {%r4, %r4, %r4, %r4}, {%r4, %r4, %r4, %r4}, {%f8098, %f8099, %f8100, %f8101, %f8102, %f8103, %f8104, %f8105};
	bar.warp.sync 	-1;
	wmma.mma.sync.aligned.row.col.m16n16k8.f32.tf32.tf32.f32 {%f8114, %f8115, %f8116, %f8117, %f8118, %f8119, %f8120, %f8121}, {%r4, %r4, %r4, %r4}, {%r4, %r4, %r4, %r4}, {%f8106, %f8107, %f8108, %f8109, %f8110, %f8111, %f8112, %f8113};
	bar.warp.sync 	-1;
	wmma.mma.sync.aligned.row.col.m16n16k8.f32.tf32.tf32.f32 {%f8122, %f8123, %f8124, %f8125, %f8126, %f8127, %f8128, %f8129}, {%r4, %r4, %r4, %r4}, {%r4, %r4, %r4, %r4}, {%f8114, %f8115, %f8116, %f8117, %f8118, %f8119, %f8120, %f8121};
	bar.warp.sync 	-1;
	wmma.mma.sync.aligned.row.col.m16n16k8.f32.tf32.tf32.f32 {%f8130, %f8131, %f8132, %f8133, %f8134, %f8135, %f8136, %f8137}, {%r4, %r4, %r4, %r4}, {%r4, %r4, %r4, %r4}, {%f8122, %f8123, %f8124, %f8125, %f8126, %f8127, %f8128, %f8129};
	bar.warp.sync 	-1;
	wmma.mma.sync.aligned.row.col.m16n16k8.f32.tf32.tf32.f32 {%f8138, %f8139, %f8140, %f8141, %f8142, %f8143, %f8144, %f8145}, {%r4, %r4, %r4, %r4}, {%r4, %r4, %r4, %r4}, {%f8130, %f8131, %f8132, %f8133, %f8134, %f8135, %f8136, %f8137};
	bar.warp.sync 	-1;
	wmma.mma.sync.aligned.row.col.m16n16k8.f32.tf32.tf32.f32 {%f8146, %f8147, %f8148, %f8149, %f8150, %f8151, %f8152, %f8153}, {%r4, %r4, %r4, %r4}, {%r4, %r4, %r4, %r4}, {%f8138, %f8139, %f8140, %f8141, %f8142, %f8143, %f8144, %f8145};
	bar.warp.sync 	-1;
	wmma.mma.sync.aligned.row.col.m16n16k8.f32.tf32.tf32.f32 {%f8154, %f8155, %f8156, %f8157, %f8158, %f8159, %f8160, %f8161}, {%r4, %r4, %r4, %r4}, {%r4, %r4, %r4, %r4}, {%f8146, %f8147, %f8148, %f8149, %f8150, %f8151, %f8152, %f8153};
	bar.warp.sync 	-1;
	wmma.mma.sync.aligned.row.col.m16n16k8.f32.tf32.tf32.f32 {%f8162, %f8163, %f8164, %f8165, %f8166, %f8167, %f8168, %f8169}, {%r4, %r4, %r4, %r4}, {%r4, %r4, %r4, %r4}, {%f8154, %f8155, %f8156, %f8157, %f8158, %f8159, %f8160, %f8161};
	bar.warp.sync 	-1;
	wmma.mma.sync.aligned.row.col.m16n16k8.f32.tf32.tf32.f32 {%f8170, %f8171, %f8172, %f8173, %f8174, %f8175, %f8176, %f8177}, {%r4, %r4, %r4, %r4}, {%r4, %r4, %r4, %r4}, {%f8162, %f8163, %f8164, %f8165, %f8166, %f8167, %f8168, %f8169};
	bar.warp.sync 	-1;
	wmma.mma.sync.aligned.row.col.m16n16k8.f32.tf32.tf32.f32 {%f8178, %f8179, %f8180, %f8181, %f8182, %f8183, %f8184, %f8185}, {%r4, %r4, %r4, %r4}, {%r4, %r4, %r4, %r4}, {%f8170, %f8171, %f8172, %f8173, %f8174, %f8175, %f8176, %f8177};
	bar.warp.sync 	-1;
	wmma.mma.sync.aligned.row.col.m16n16k8.f32.tf32.tf32.f32 {%f8186, %f8187, %f8188, %f8189, %f8190, %f8191, %f8192, %f8193}, {%r4, %r4, %r4, %r4}, {%r4, %r4, %r4, %r4}, {%f8178, %f8179, %f8180, %f8181, %f8182, %f8183, %f8184, %f8185};
	bar.warp.sync 	-1;
	wmma.mma.sync.aligned.row.col.m16n16k8.f32.tf32.tf32.f32 {%f8194, %f8195, %f8196, %f8197, %f8198, %f8199, %f8200, %f8201}, {%r4, %r4, %r4, %r4}, {%r4, %r4, %r4, %r4}, {%f8186, %f8187, %f8188, %f8189, %f8190, %f8191, %f8192, %f8193};
	bar.warp.sync 	-1;
	wmma.mma.sync.aligned.row.col.m16n16k8.f32.tf32.tf32.f32 {%f8202, %f8203, %f8204, %f8205, %f8206, %f8207, %f8208, %f8209}, {%r4, %r4, %r4, %r4}, {%r4, %r4, %r4, %r4}, {%f8194, %f8195, %f8196, %f8197, %f8198, %f8199, %f8200, %f8201};
	bar.warp.sync 	-1;
	wmma.mma.sync.aligned.row.col.m16n16k8.f32.tf32.tf32.f32 {%f8217, %f8216, %f8215, %f8214, %f8213, %f8212, %f8211, %f8210}, {%r4, %r4, %r4, %r4}, {%r4, %r4, %r4, %r4}, {%f8202, %f8203, %f8204, %f8205, %f8206, %f8207, %f8208, %f8209};
	bar.warp.sync 	-1;
	add.s32 	%r9, %r9, 1024;
	setp.ne.s32 	%p1, %r9, 8192;
	@%p1 bra 	$L__BB24_1;
	cvta.to.global.u64 	%rd3, %rd2;
	mov.u32 	%r5, %tid.y;
	shl.b32 	%r6, %r5, 8;
	mul.wide.u32 	%rd4, %r6, 4;
	add.s64 	%rd5, %rd1, %rd4;
	mov.b32 	%r7, 16;
	wmma.store.d.sync.aligned.row.m16n16k8.f32 	[%rd5], {%f8217, %f8216, %f8215, %f8214, %f8213, %f8212, %f8211, %f8210}, %r7;
	mov.b32 	%r8, 0;
	st.global.u32 	[%rd3], %r8;
	ret;

}


// ===== COMPILED SASS (sm_100) =====

	.target	sm_100

	.elftype	@"ET_EXEC"


//--------------------- .note.nv.tkinfo           --------------------------
	.section	.note.nv.tkinfo,"",@"SHT_NOTE"
	.sectionflags	@"SHF_NOTE_NV_TKINFO"
	.tkinfo
        /*0018*/ 	.word	0x00000002
        /*0030*/ 	.string	""
        /*0030*/ 	.string	"ptxas"
        /*0030*/ 	.string	"Cuda compilation tools, release 13.0, V13.0.88"
        /*0030*/ 	.string	"Build cuda_13.0.r13.0/compiler.36424714_0"
        /*0030*/ 	.string	"-arch sm_100 -m 64 "



//--------------------- .note.nv.cuinfo           --------------------------
	.section	.note.nv.cuinfo,"",@"SHT_NOTE"
	.sectionflags	@"SHF_NOTE_NV_CUINFO"
        /*0018*/ 	.short	0x0002
        /*001a*/ 	.short	0x0064
        /*001c*/ 	.short	0x0082
	.zero		2


//--------------------- .nv.info                  --------------------------
	.section	.nv.info,"",@"SHT_CUDA_INFO"
	.align	4


	//----- nvinfo : EIATTR_REGCOUNT
	.align		4
        /*0000*/ 	.byte	0x04, 0x2f
        /*0002*/ 	.short	(.L_1 - .L_0)
	.align		4
.L_0:
        /*0004*/ 	.word	index@(_Z18mma_s4s4s32_8_8_32PvPi)
        /*0008*/ 	.word	0x00000012


	//----- nvinfo : EIATTR_FRAME_SIZE
	.align		4
.L_1:
        /*000c*/ 	.byte	0x04, 0x11
        /*000e*/ 	.short	(.L_3 - .L_2)
	.align		4
.L_2:
        /*0010*/ 	.word	index@($__internal_0_$__cuda_sm_9x_mma_sub_byte_internal_m8n8k32_s4_s4)
        /*0014*/ 	.word	0x00000000


	//----- nvinfo : EIATTR_FRAME_SIZE
	.align		4
.L_3:
        /*0018*/ 	.byte	0x04, 0x11
        /*001a*/ 	.short	(.L_5 - .L_4)
	.align		4
.L_4:
        /*001c*/ 	.word	index@(_Z18mma_s4s4s32_8_8_32PvPi)
        /*0020*/ 	.word	0x00000000


	//----- nvinfo : EIATTR_REGCOUNT
	.align		4
.L_5:
        /*0024*/ 	.byte	0x04, 0x2f
        /*0026*/ 	.short	(.L_7 - .L_6)
	.align		4
.L_6:
        /*0028*/ 	.word	index@(_Z19mma_f8f8f16_16_8_32PvPi)
        /*002c*/ 	.word	0x00000008


	//----- nvinfo : EIATTR_FRAME_SIZE
	.align		4
.L_7:
        /*0030*/ 	.byte	0x04, 0x11
        /*0032*/ 	.short	(.L_9 - .L_8)
	.align		4
.L_8:
        /*0034*/ 	.word	index@(_Z19mma_f8f8f16_16_8_32PvPi)
        /*0038*/ 	.word	0x00000000


	//----- nvinfo : EIATTR_REGCOUNT
	.align		4
.L_9:
        /*003c*/ 	.byte	0x04, 0x2f
        /*003e*/ 	.short	(.L_11 - .L_10)
	.align		4
.L_10:
        /*0040*/ 	.word	index@(_Z19mma_f8f8f32_16_8_32PvPi)
        /*0044*/ 	.word	0x00000008


	//----- nvinfo : EIATTR_FRAME_SIZE
	.align		4
.L_11:
        /*0048*/ 	.byte	0x04, 0x11
        /*004a*/ 	.short	(.L_13 - .L_12)
	.align		4
.L_12:
        /*004c*/ 	.word	index@(_Z19mma_f8f8f32_16_8_32PvPi)
        /*0050*/ 	.word	0x00000000


	//----- nvinfo : EIATTR_REGCOUNT
	.align		4
.L_13:
        /*0054*/ 	.byte	0x04, 0x2f
        /*0056*/ 	.short	(.L_15 - .L_14)
	.align		4
.L_14:
        /*0058*/ 	.word	index@(_Z23mma_mxf4mxf4f32_16_8_64PvPi)
        /*005c*/ 	.word	0x00000008


	//----- nvinfo : EIATTR_FRAME_SIZE
	.align		4
.L_15:
        /*0060*/ 	.byte	0x04, 0x11
        /*0062*/ 	.short	(.L_17 - .L_16)
	.align		4
.L_16:
        /*0064*/ 	.word	index@(_Z23mma_mxf4mxf4f32_16_8_64PvPi)
        /*0068*/ 	.word	0x00000000


	//----- nvinfo : EIATTR_REGCOUNT
	.align		4
.L_17:
        /*006c*/ 	.byte	0x04, 0x2f
        /*006e*/ 	.short	(.L_19 - .L_18)
	.align		4
.L_18:
        /*0070*/ 	.word	index@(_Z23mma_nvf4nvf4f32_16_8_64PvPi)
        /*0074*/ 	.word	0x00000008


	//----- nvinfo : EIATTR_FRAME_SIZE
	.align		4
.L_19:
        /*0078*/ 	.byte	0x04, 0x11
        /*007a*/ 	.short	(.L_21 - .L_20)
	.align		4
.L_20:
        /*007c*/ 	.word	index@(_Z23mma_nvf4nvf4f32_16_8_64PvPi)
        /*0080*/ 	.word	0x00000000


	//----- nvinfo : EIATTR_REGCOUNT
	.align		4
.L_21:
        /*0084*/ 	.byte	0x04, 0x2f
        /*0086*/ 	.short	(.L_23 - .L_22)
	.align		4
.L_22:
        /*0088*/ 	.word	index@(_Z19mma_f4f4f16_16_8_64PvPi)
        /*008c*/ 	.word	0x00000008


	//----- nvinfo : EIATTR_FRAME_SIZE
	.align		4
.L_23:
        /*0090*/ 	.byte	0x04, 0x11
        /*0092*/ 	.short	(.L_25 - .L_24)
	.align		4
.L_24:
        /*0094*/ 	.word	index@(_Z19mma_f4f4f16_16_8_64PvPi)
        /*0098*/ 	.word	0x00000000


	//----- nvinfo : EIATTR_REGCOUNT
	.align		4
.L_25:
        /*009c*/ 	.byte	0x04, 0x2f
        /*009e*/ 	.short	(.L_27 - .L_26)
	.align		4
.L_26:
        /*00a0*/ 	.word	index@(_Z19mma_f4f4f32_16_8_64PvPi)
        /*00a4*/ 	.word	0x00000008


	//----- nvinfo : EIATTR_FRAME_SIZE
	.align		4
.L_27:
        /*00a8*/ 	.byte	0x04, 0x11
        /*00aa*/ 	.short	(.L_29 - .L_28)
	.align		4
.L_28:
        /*00ac*/ 	.word	index@(_Z19mma_f4f4f32_16_8_64PvPi)
        /*00b0*/ 	.word	0x00000000


	//----- nvinfo : EIATTR_REGCOUNT
	.align		4
.L_29:
        /*00b4*/ 	.byte	0x04, 0x2f
        /*00b6*/ 	.short	(.L_31 - .L_30)
	.align		4
.L_30:
        /*00b8*/ 	.word	index@(_Z19mma_f6f6f16_16_8_64PvPi)
        /*00bc*/ 	.word	0x00000008


	//----- nvinfo : EIATTR_FRAME_SIZE
	.align		4
.L_31:
        /*00c0*/ 	.byte	0x04, 0x11
        /*00c2*/ 	.short	(.L_33 - .L_32)
	.align		4
.L_32:
        /*00c4*/ 	.word	index@(_Z19mma_f6f6f16_16_8_64PvPi)
        /*00c8*/ 	.word	0x00000000


	//----- nvinfo : EIATTR_REGCOUNT
	.align		4
.L_33:
        /*00cc*/ 	.byte	0x04, 0x2f
        /*00ce*/ 	.short	(.L_35 - .L_34)
	.align		4
.L_34:
        /*00d0*/ 	.word	index@(_Z19mma_f6f6f32_16_8_64PvPi)
        /*00d4*/ 	.word	0x00000008


	//----- nvinfo : EIATTR_FRAME_SIZE
	.align		4
.L_35:
        /*00d8*/ 	.byte	0x04, 0x11
        /*00da*/ 	.short	(.L_37 - .L_36)
	.align		4
.L_36:
        /*00dc*/ 	.word	index@(_Z19mma_f6f6f32_16_8_64PvPi)
        /*00e0*/ 	.word	0x00000000


	//----- nvinfo : EIATTR_REGCOUNT
	.align		4
.L_37:
        /*00e4*/ 	.byte	0x04, 0x2f
        /*00e6*/ 	.short	(.L_39 - .L_38)
	.align		4
.L_38:
        /*00e8*/ 	.word	index@(_Z23mma_mxf6mxf6f32_16_8_64PvPi)
        /*00ec*/ 	.word	0x00000008


	//----- nvinfo : EIATTR_FRAME_SIZE
	.align		4
.L_39:
        /*00f0*/ 	.byte	0x04, 0x11
        /*00f2*/ 	.short	(.L_41 - .L_40)
	.align		4
.L_40:
        /*00f4*/ 	.word	index@(_Z23mma_mxf6mxf6f32_16_8_64PvPi)
        /*00f8*/ 	.word	0x00000000


	//----- nvinfo : EIATTR_REGCOUNT
	.align		4
.L_41:
        /*00fc*/ 	.byte	0x04, 0x2f
        /*00fe*/ 	.short	(.L_43 - .L_42)
	.align		4
.L_42:
        /*0100*/ 	.word	index@(_Z23mma_mxf8mxf8f32_16_8_64PvPi)
        /*0104*/ 	.word	0x00000008


	//----- nvinfo : EIATTR_FRAME_SIZE
	.align		4
.L_43:
        /*0108*/ 	.byte	0x04, 0x11
        /*010a*/ 	.short	(.L_45 - .L_44)
	.align		4
.L_44:
        /*010c*/ 	.word	index@(_Z23mma_mxf8mxf8f32_16_8_64PvPi)
        /*0110*/ 	.word	0x00000000


	//----- nvinfo : EIATTR_REGCOUNT
	.align		4
.L_45:
        /*0114*/ 	.byte	0x04, 0x2f
        /*0116*/ 	.short	(.L_47 - .L_46)
	.align		4
.L_46:
        /*0118*/ 	.word	index@(_Z19mma_f8f8f16_16_8_64PvPi)
        /*011c*/ 	.word	0x00000008


	//----- nvinfo : EIATTR_FRAME_SIZE
	.align		4
.L_47:
        /*0120*/ 	.byte	0x04, 0x11
        /*0122*/ 	.short	(.L_49 - .L_48)
	.align		4
.L_48:
        /*0124*/ 	.word	index@(_Z19mma_f8f8f16_16_8_64PvPi)
        /*0128*/ 	.word	0x00000000


	//----- nvinfo : EIATTR_REGCOUNT
	.align		4
.L_49:
        /*012c*/ 	.byte	0x04, 0x2f
        /*012e*/ 	.short	(.L_51 - .L_50)
	.align		4
.L_50:
        /*0130*/ 	.word	index@(_Z19mma_f8f8f32_16_8_64PvPi)
        /*0134*/ 	.word	0x00000008


	//----- nvinfo : EIATTR_FRAME_SIZE
	.align		4
.L_51:
        /*0138*/ 	.byte	0x04, 0x11
        /*013a*/ 	.short	(.L_53 - .L_52)
	.align		4
.L_52:
        /*013c*/ 	.word	index@(_Z19mma_f8f8f32_16_8_64PvPi)
        /*0140*/ 	.word	0x00000000


	//----- nvinfo : EIATTR_REGCOUNT
	.align		4
.L_53:
        /*0144*/ 	.byte	0x04, 0x2f
        /*0146*/ 	.short	(.L_55 - .L_54)
	.align		4
.L_54:
        /*0148*/ 	.word	index@(_Z21mma_f16f16f16_16_8_64PvPi)
        /*014c*/ 	.word	0x00000008


	//----- nvinfo : EIATTR_FRAME_SIZE
	.align		4
.L_55:
        /*0150*/ 	.byte	0x04, 0x11
        /*0152*/ 	.short	(.L_57 - .L_56)
	.align		4
.L_56:
        /*0154*/ 	.word	index@(_Z21mma_f16f16f16_16_8_64PvPi)
        /*0158*/ 	.word	0x00000000


	//----- nvinfo : EIATTR_REGCOUNT
	.align		4
.L_57:
        /*015c*/ 	.byte	0x04, 0x2f
        /*015e*/ 	.short	(.L_59 - .L_58)
	.align		4
.L_58:
        /*0160*/ 	.word	index@(_Z21mma_f16f16f32_16_8_64PvPi)
        /*0164*/ 	.word	0x00000008


	//----- nvinfo : EIATTR_FRAME_SIZE
	.align		4
.L_59:
        /*0168*/ 	.byte	0x04, 0x11
        /*016a*/ 	.short	(.L_61 - .L_60)
	.align		4
.L_60:
        /*016c*/ 	.word	index@(_Z21mma_f16f16f32_16_8_64PvPi)
        /*0170*/ 	.word	0x00000000


	//----- nvinfo : EIATTR_REGCOUNT
	.align		4
.L_61:
        /*0174*/ 	.byte	0x04, 0x2f
        /*0176*/ 	.short	(.L_63 - .L_62)
	.align		4
.L_62:
        /*0178*/ 	.word	index@(_Z23mma_bf16bf16f32_16_8_64PvPi)
        /*017c*/ 	.word	0x00000008


	//----- nvinfo : EIATTR_FRAME_SIZE
	.align		4
.L_63:
        /*0180*/ 	.byte	0x04, 0x11
        /*0182*/ 	.short	(.L_65 - .L_64)
	.align		4
.L_64:
        /*0184*/ 	.word	index@(_Z23mma_bf16bf16f32_16_8_64PvPi)
        /*0188*/ 	.word	0x00000000


	//----- nvinfo : EIATTR_REGCOUNT
	.align		4
.L_65:
        /*018c*/ 	.byte	0x04, 0x2f
        /*018e*/ 	.short	(.L_67 - .L_66)
	.align		4
.L_66:
        /*0190*/ 	.word	index@(_Z20mma_s8s8s32_16_16_16PvPi)
        /*0194*/ 	.word	0x00000010


	//----- nvinfo : EIATTR_FRAME_SIZE
	.align		4
.L_67:
        /*0198*/ 	.byte	0x04, 0x11
        /*019a*/ 	.short	(.L_69 - .L_68)
	.align		4
.L_68:
        /*019c*/ 	.word	index@(_Z20mma_s8s8s32_16_16_16PvPi)
        /*01a0*/ 	.word	0x00000000


	//----- nvinfo : EIATTR_REGCOUNT
	.align		4
.L_69:
        /*01a4*/ 	.byte	0x04, 0x2f
        /*01a6*/ 	.short	(.L_71 - .L_70)
	.align		4
.L_70:
        /*01a8*/ 	.word	index@(_Z19mma_s8s8s32_32_8_16PvPi)
        /*01ac*/ 	.word	0x00000010


	//----- nvinfo : EIATTR_FRAME_SIZE
	.align		4
.L_71:
        /*01b0*/ 	.byte	0x04, 0x11
        /*01b2*/ 	.short	(.L_73 - .L_72)
	.align		4
.L_72:
        /*01b4*/ 	.word	index@(_Z19mma_s8s8s32_32_8_16PvPi)
        /*01b8*/ 	.word	0x00000000


	//----- nvinfo : EIATTR_REGCOUNT
	.align		4
.L_73:
        /*01bc*/ 	.byte	0x04, 0x2f
        /*01be*/ 	.short	(.L_75 - .L_74)
	.align		4
.L_74:
        /*01c0*/ 	.word	index@(_Z22mma_f16f16f16_16_16_16PvPi)
        /*01c4*/ 	.word	0x00000012


	//----- nvinfo : EIATTR_FRAME_SIZE
	.align		4
.L_75:
        /*01c8*/ 	.byte	0x04, 0x11
        /*01ca*/ 	.short	(.L_77 - .L_76)
	.align		4
.L_76:
        /*01cc*/ 	.word	index@(_Z22mma_f16f16f16_16_16_16PvPi)
        /*01d0*/ 	.word	0x00000000


	//----- nvinfo : EIATTR_REGCOUNT
	.align		4
.L_77:
        /*01d4*/ 	.byte	0x04, 0x2f
        /*01d6*/ 	.short	(.L_79 - .L_78)
	.align		4
.L_78:
        /*01d8*/ 	.word	index@(_Z21mma_f16f16f16_32_8_16PvPi)
        /*01dc*/ 	.word	0x00000012


	//----- nvinfo : EIATTR_FRAME_SIZE
	.align		4
.L_79:
        /*01e0*/ 	.byte	0x04, 0x11
        /*01e2*/ 	.short	(.L_81 - .L_80)
	.align		4
.L_80:
        /*01e4*/ 	.word	index@(_Z21mma_f16f16f16_32_8_16PvPi)
        /*01e8*/ 	.word	0x00000000


	//----- nvinfo : EIATTR_REGCOUNT
	.align		4
.L_81:
        /*01ec*/ 	.byte	0x04, 0x2f
        /*01ee*/ 	.short	(.L_83 - .L_82)
	.align		4
.L_82:
        /*01f0*/ 	.word	index@(_Z22mma_f16f16f32_16_16_16PvPi)
        /*01f4*/ 	.word	0x00000012


	//----- nvinfo : EIATTR_FRAME_SIZE
	.align		4
.L_83:
        /*01f8*/ 	.byte	0x04, 0x11
        /*01fa*/ 	.short	(.L_85 - .L_84)
	.align		4
.L_84:
        /*01fc*/ 	.word	index@(_Z22mma_f16f16f32_16_16_16PvPi)
        /*0200*/ 	.word	0x00000000


	//----- nvinfo : EIATTR_REGCOUNT
	.align		4
.L_85:
        /*0204*/ 	.byte	0x04, 0x2f
        /*0206*/ 	.short	(.L_87 - .L_86)
	.align		4
.L_86:
        /*0208*/ 	.word	index@(_Z21mma_f16f16f32_32_8_16PvPi)
        /*020c*/ 	.word	0x00000012


	//----- nvinfo : EIATTR_FRAME_SIZE
	.align		4
.L_87:
        /*0210*/ 	.byte	0x04, 0x11
        /*0212*/ 	.short	(.L_89 - .L_88)
	.align		4
.L_88:
        /*0214*/ 	.word	index@(_Z21mma_f16f16f32_32_8_16PvPi)
        /*0218*/ 	.word	0x00000000


	//----- nvinfo : EIATTR_REGCOUNT
	.align		4
.L_89:
        /*021c*/ 	.byte	0x04, 0x2f
        /*021e*/ 	.short	(.L_91 - .L_90)
	.align		4
.L_90:
        /*0220*/ 	.word	index@(_Z24mma_bf16bf16f32_16_16_16PvPi)
        /*0224*/ 	.word	0x00000018


	//----- nvinfo : EIATTR_FRAME_SIZE
	.align		4
.L_91:
        /*0228*/ 	.byte	0x04, 0x11
        /*022a*/ 	.short	(.L_93 - .L_92)
	.align		4
.L_92:
        /*022c*/ 	.word	index@(_Z24mma_bf16bf16f32_16_16_16PvPi)
        /*0230*/ 	.word	0x00000000


	//----- nvinfo : EIATTR_REGCOUNT
	.align		4
.L_93:
        /*0234*/ 	.byte	0x04, 0x2f
        /*0236*/ 	.short	(.L_95 - .L_94)
	.align		4
.L_94:
        /*0238*/ 	.word	index@(_Z23mma_bf16bf16f32_32_8_16PvPi)
        /*023c*/ 	.word	0x00000018


	//----- nvinfo : EIATTR_FRAME_SIZE
	.align		4
.L_95:
        /*0240*/ 	.byte	0x04, 0x11
        /*0242*/ 	.short	(.L_97 - .L_96)
	.align		4
.L_96:
        /*0244*/ 	.word	index@(_Z23mma_bf16bf16f32_32_8_16PvPi)
        /*0248*/ 	.word	0x00000000


	//----- nvinfo : EIATTR_REGCOUNT
	.align		4
.L_97:
        /*024c*/ 	.byte	0x04, 0x2f
        /*024e*/ 	.short	(.L_99 - .L_98)
	.align		4
.L_98:
        /*0250*/ 	.word	index@(_Z23mma_tf32tf32f32_16_16_8PvPi)
        /*0254*/ 	.word	0x00000014


	//----- nvinfo : EIATTR_FRAME_SIZE
	.align		4
.L_99:
        /*0258*/ 	.byte	0x04, 0x11
        /*025a*/ 	.short	(.L_101 - .L_100)
	.align		4
.L_100:
        /*025c*/ 	.word	index@(_Z23mma_tf32tf32f32_16_16_8PvPi)
        /*0260*/ 	.word	0x00000000


	//----- nvinfo : EIATTR_MIN_STACK_SIZE
	.align		4
.L_101:
        /*0264*/ 	.byte	0x04, 0x12
        /*0266*/ 	.short	(.L_103 - .L_102)
	.align		4
.L_102:
        /*0268*/ 	.word	index@(_Z23mma_tf32tf32f32_16_16_8PvPi)
        /*026c*/ 	.word	0x00000000


	//----- nvinfo : EIATTR_MIN_STACK_SIZE
	.align		4
.L_103:
        /*0270*/ 	.byte	0x04, 0x12
        /*0272*/ 	.short	(.L_105 - .L_104)
	.align		4
.L_104:
        /*0274*/ 	.word	index@(_Z23mma_bf16bf16f32_32_8_16PvPi)
        /*0278*/ 	.word	0x00000000


	//----- nvinfo : EIATTR_MIN_STACK_SIZE
	.align		4
.L_105:
        /*027c*/ 	.byte	0x04, 0x12
        /*027e*/ 	.short	(.L_107 - .L_106)
	.align		4
.L_106:
        /*0280*/ 	.word	index@(_Z24mma_bf16bf16f32_16_16_16PvPi)
        /*0284*/ 	.word	0x00000000


	//----- nvinfo : EIATTR_MIN_STACK_SIZE
	.align		4
.L_107:
        /*0288*/ 	.byte	0x04, 0x12
        /*028a*/ 	.short	(.L_109 - .L_108)
	.align		4
.L_108:
        /*028c*/ 	.word	index@(_Z21mma_f16f16f32_32_8_16PvPi)
        /*0290*/ 	.word	0x00000000


	//----- nvinfo : EIATTR_MIN_STACK_SIZE
	.align		4
.L_109:
        /*0294*/ 	.byte	0x04, 0x12
        /*0296*/ 	.short	(.L_111 - .L_110)
	.align		4
.L_110:
        /*0298*/ 	.word	index@(_Z22mma_f16f16f32_16_16_16PvPi)
        /*029c*/ 	.word	0x00000000


	//----- nvinfo : EIATTR_MIN_STACK_SIZE
	.align		4
.L_111:
        /*02a0*/ 	.byte	0x04, 0x12
        /*02a2*/ 	.short	(.L_113 - .L_112)
	.align		4
.L_112:
        /*02a4*/ 	.word	index@(_Z21mma_f16f16f16_32_8_16PvPi)
        /*02a8*/ 	.word	0x00000000


	//----- nvinfo : EIATTR_MIN_STACK_SIZE
	.align		4
.L_113:
        /*02ac*/ 	.byte	0x04, 0x12
        /*02ae*/ 	.short	(.L_115 - .L_114)
	.align		4
.L_114:
        /*02b0*/ 	.word	index@(_Z22mma_f16f16f16_16_16_16PvPi)
        /*02b4*/ 	.word	0x00000000


	//----- nvinfo : EIATTR_MIN_STACK_SIZE
	.align		4
.L_115:
        /*02b8*/ 	.byte	0x04, 0x12
        /*02ba*/ 	.short	(.L_117 - .L_116)
	.align		4
.L_116:
        /*02bc*/ 	.word	index@(_Z19mma_s8s8s32_32_8_16PvPi)
        /*02c0*/ 	.word	0x00000000


	//----- nvinfo : EIATTR_MIN_STACK_SIZE
	.align		4
.L_117:
        /*02c4*/ 	.byte	0x04, 0x12
        /*02c6*/ 	.short	(.L_119 - .L_118)
	.align		4
.L_118:
        /*02c8*/ 	.word	index@(_Z20mma_s8s8s32_16_16_16PvPi)
        /*02cc*/ 	.word	0x00000000


	//----- nvinfo : EIATTR_MIN_STACK_SIZE
	.align		4
.L_119:
        /*02d0*/ 	.byte	0x04, 0x12
        /*02d2*/ 	.short	(.L_121 - .L_120)
	.align		4
.L_120:
        /*02d4*/ 	.word	index@(_Z23mma_bf16bf16f32_16_8_64PvPi)
        /*02d8*/ 	.word	0x00000000


	//----- nvinfo : EIATTR_MIN_STACK_SIZE
	.align		4
.L_121:
        /*02dc*/ 	.byte	0x04, 0x12
        /*02de*/ 	.short	(.L_123 - .L_122)
	.align		4
.L_122:
        /*02e0*/ 	.word	index@(_Z21mma_f16f16f32_16_8_64PvPi)
        /*02e4*/ 	.word	0x00000000


	//----- nvinfo : EIATTR_MIN_STACK_SIZE
	.align		4
.L_123:
        /*02e8*/ 	.byte	0x04, 0x12
        /*02ea*/ 	.short	(.L_125 - .L_124)
	.align		4
.L_124:
        /*02ec*/ 	.word	index@(_Z21mma_f16f16f16_16_8_64PvPi)
        /*02f0*/ 	.word	0x00000000


	//----- nvinfo : EIATTR_MIN_STACK_SIZE
	.align		4
.L_125:
        /*02f4*/ 	.byte	0x04, 0x12
        /*02f6*/ 	.short	(.L_127 - .L_126)
	.align		4
.L_126:
        /*02f8*/ 	.word	index@(_Z19mma_f8f8f32_16_8_64PvPi)
        /*02fc*/ 	.word	0x00000000


	//----- nvinfo : EIATTR_MIN_STACK_SIZE
	.align		4
.L_127:
        /*0300*/ 	.byte	0x04, 0x12
        /*0302*/ 	.short	(.L_129 - .L_128)
	.align		4
.L_128:
        /*0304*/ 	.word	index@(_Z19mma_f8f8f16_16_8_64PvPi)
        /*0308*/ 	.word	0x00000000


	//----- nvinfo : EIATTR_MIN_STACK_SIZE
	.align		4
.L_129:
        /*030c*/ 	.byte	0x04, 0x12
        /*030e*/ 	.short	(.L_131 - .L_130)
	.align		4
.L_130:
        /*0310*/ 	.word	index@(_Z23mma_mxf8mxf8f32_16_8_64PvPi)
        /*0314*/ 	.word	0x00000000


	//----- nvinfo : EIATTR_MIN_STACK_SIZE
	.align		4
.L_131:
        /*0318*/ 	.byte	0x04, 0x12
        /*031a*/ 	.short	(.L_133 - .L_132)
	.align		4
.L_132:
        /*031c*/ 	.word	index@(_Z23mma_mxf6mxf6f32_16_8_64PvPi)
        /*0320*/ 	.word	0x00000000


	//----- nvinfo : EIATTR_MIN_STACK_SIZE
	.align		4
.L_133:
        /*0324*/ 	.byte	0x04, 0x12
        /*0326*/ 	.short	(.L_135 - .L_134)
	.align		4
.L_134:
        /*0328*/ 	.word	index@(_Z19mma_f6f6f32_16_8_64PvPi)
        /*032c*/ 	.word	0x00000000


	//----- nvinfo : EIATTR_MIN_STACK_SIZE
	.align		4
.L_135:
        /*0330*/ 	.byte	0x04, 0x12
        /*0332*/ 	.short	(.L_137 - .L_136)
	.align		4
.L_136:
        /*0334*/ 	.word	index@(_Z19mma_f6f6f16_16_8_64PvPi)
        /*0338*/ 	.word	0x00000000


	//----- nvinfo : EIATTR_MIN_STACK_SIZE
	.align		4
.L_137:
        /*033c*/ 	.byte	0x04, 0x12
        /*033e*/ 	.short	(.L_139 - .L_138)
	.align		4
.L_138:
        /*0340*/ 	.word	index@(_Z19mma_f4f4f32_16_8_64PvPi)
        /*0344*/ 	.word	0x00000000


	//----- nvinfo : EIATTR_MIN_STACK_SIZE
	.align		4
.L_139:
        /*0348*/ 	.byte	0x04, 0x12
        /*034a*/ 	.short	(.L_141 - .L_140)
	.align		4
.L_140:
        /*034c*/ 	.word	index@(_Z19mma_f4f4f16_16_8_64PvPi)
        /*0350*/ 	.word	0x00000000


	//----- nvinfo : EIATTR_MIN_STACK_SIZE
	.align		4
.L_141:
        /*0354*/ 	.byte	0x04, 0x12
        /*0356*/ 	.short	(.L_143 - .L_142)
	.align		4
.L_142:
        /*0358*/ 	.word	index@(_Z23mma_nvf4nvf4f32_16_8_64PvPi)
        /*035c*/ 	.word	0x00000000


	//----- nvinfo : EIATTR_MIN_STACK_SIZE
	.align		4
.L_143:
        /*0360*/ 	.byte	0x04, 0x12
        /*0362*/ 	.short	(.L_145 - .L_144)
	.align		4
.L_144:
        /*0364*/ 	.word	index@(_Z23mma_mxf4mxf4f32_16_8_64PvPi)
        /*0368*/ 	.word	0x00000000


	//----- nvinfo : EIATTR_MIN_STACK_SIZE
	.align		4
.L_145:
        /*036c*/ 	.byte	0x04, 0x12
        /*036e*/ 	.short	(.L_147 - .L_146)
	.align		4
.L_146:
        /*0370*/ 	.word	index@(_Z19mma_f8f8f32_16_8_32PvPi)
        /*0374*/ 	.word	0x00000000


	//----- nvinfo : EIATTR_MIN_STACK_SIZE
	.align		4
.L_147:
        /*0378*/ 	.byte	0x04, 0x12
        /*037a*/ 	.short	(.L_149 - .L_148)
	.align		4
.L_148:
        /*037c*/ 	.word	index@(_Z19mma_f8f8f16_16_8_32PvPi)
        /*0380*/ 	.word	0x00000000


	//----- nvinfo : EIATTR_MIN_STACK_SIZE
	.align		4
.L_149:
        /*0384*/ 	.byte	0x04, 0x12
        /*0386*/ 	.short	(.L_151 - .L_150)
	.align		4
.L_150:
        /*0388*/ 	.word	index@(_Z18mma_s4s4s32_8_8_32PvPi)
        /*038c*/ 	.word	0x00000000
.L_151:


//--------------------- .nv.compat                --------------------------
	.section	.nv.compat,"",@"SHT_CUDA_COMPAT_INFO"
	.align	4
        /*0000*/ 	.byte	0x02, 0x09, 0x00, 0x00, 0x02, 0x02, 0x01, 0x00, 0x02, 0x05, 0x05, 0x00, 0x03, 0x07, 0x01, 0x01
        /*0010*/ 	.byte	0x02, 0x03, 0x00, 0x00, 0x02, 0x06, 0x01, 0x00, 0x04, 0x0b, 0x08, 0x00, 0x01, 0x00, 0x00, 0x00
        /*0020*/ 	.byte	0x00, 0x00, 0x00, 0x00


//--------------------- .nv.info._Z23mma_tf32tf32f32_16_16_8PvPi --------------------------
	.section	.nv.info._Z23mma_tf32tf32f32_16_16_8PvPi,"",@"SHT_CUDA_INFO"
	.sectionflags	@""
	.align	4


	//----- nvinfo : EIATTR_CUDA_API_VERSION
	.align		4
        /*0000*/ 	.byte	0x04, 0x37
        /*0002*/ 	.short	(.L_153 - .L_152)
.L_152:
        /*0004*/ 	.word	0x00000082


	//----- nvinfo : EIATTR_KPARAM_INFO
	.align		4
.L_153:
        /*0008*/ 	.byte	0x04, 0x17
        /*000a*/ 	.short	(.L_155 - .L_154)
.L_154:
        /*000c*/ 	.word	0x00000000
        /*0010*/ 	.short	0x0001
        /*0012*/ 	.short	0x0008
        /*0014*/ 	.byte	0x00, 0xf5, 0x21, 0x00


	//----- nvinfo : EIATTR_KPARAM_INFO
	.align		4
.L_155:
        /*0018*/ 	.byte	0x04, 0x17
        /*001a*/ 	.short	(.L_157 - .L_156)
.L_156:
        /*001c*/ 	.word	0x00000000
        /*0020*/ 	.short	0x0000
        /*0022*/ 	.short	0x0000
        /*0024*/ 	.byte	0x00, 0xf5, 0x21, 0x00


	//----- nvinfo : EIATTR_SPARSE_MMA_MASK
	.align		4
.L_157:
        /*0028*/ 	.byte	0x03, 0x50
        /*002a*/ 	.short	0x0000


	//----- nvinfo : EIATTR_WMMA_USED
	.align		4
        /*002c*/ 	.byte	0x01, 0x2b
	.zero		2


	//----- nvinfo : EIATTR_MAXREG_COUNT
	.align		4
        /*0030*/ 	.byte	0x03, 0x1b
        /*0032*/ 	.short	0x00ff


	//----- nvinfo : EIATTR_MERCURY_ISA_VERSION
	.align		4
        /*0034*/ 	.byte	0x03, 0x5f
        /*0036*/ 	.short	0x0101


	//----- nvinfo : EIATTR_COOP_GROUP_MASK_REGIDS
	.align		4
        /*0038*/ 	.byte	0x04, 0x29
        /*003a*/ 	.short	(.L_159 - .L_158)


	//   ....[0]....
.L_158:
        /*003c*/ 	.word	0xffffffff


	//   ....[1]....
        /*0040*/ 	.word	0xffffffff


	//   ....[2]....
        /*0044*/ 	.word	0xffffffff


	//   ....[3]....
        /*0048*/ 	.word	0xffffffff


	//   ....[4]....
        /*004c*/ 	.word	0xffffffff


	//   ....[5]....
        /*0050*/ 	.word	0xffffffff


	//   ....[6]....
        /*0054*/ 	.word	0xffffffff


	//   ....[7]....
        /*0058*/ 	.word	0xffffffff


	//   ....[8]....
        /*005c*/ 	.word	0xffffffff


	//   ....[9]....
        /*0060*/ 	.word	0xffffffff


	//   ....[10]....
        /*0064*/ 	.word	0xffffffff


	//   ....[11]....
        /*0068*/ 	.word	0xffffffff


	//   ....[12]....
        /*006c*/ 	.word	0xffffffff


	//   ....[13]....
        /*0070*/ 	.word	0xffffffff


	//   ....[14]....
        /*0074*/ 	.word	0xffffffff


	//   ....[15]....
        /*0078*/ 	.word	0xffffffff


	//   ....[16]....
        /*007c*/ 	.word	0xffffffff


	//   ....[17]....
        /*0080*/ 	.word	0xffffffff


	//   ....[18]....
        /*0084*/ 	.word	0xffffffff


	//   ....[19]....
        /*0088*/ 	.word	0xffffffff


	//   ....[20]....
        /*008c*/ 	.word	0xffffffff


	//   ....[21]....
        /*0090*/ 	.word	0xffffffff


	//   ....[22]....
        /*0094*/ 	.word	0xffffffff


	//   ....[23]....
        /*0098*/ 	.word	0xffffffff


	//   ....[24]....
        /*009c*/ 	.word	0xffffffff


	//   ....[25]....
        /*00a0*/ 	.word	0xffffffff


	//   ....[26]....
        /*00a4*/ 	.word	0xffffffff


	//   ....[27]....
        /*00a8*/ 	.word	0xffffffff


	//   ....[28]....
        /*00ac*/ 	.word	0xffffffff


	//   ....[29]....
        /*00b0*/ 	.word	0xffffffff


	//   ....[30]....
        /*00b4*/ 	.word	0xffffffff


	//   ....[31]....
        /*00b8*/ 	.word	0xffffffff


	//   ....[32]....
        /*00bc*/ 	.word	0xffffffff


	//   ....[33]....
        /*00c0*/ 	.word	0xffffffff


	//   ....[34]....
        /*00c4*/ 	.word	0xffffffff


	//   ....[35]....
        /*00c8*/ 	.word	0xffffffff


	//   ....[36]....
        /*00cc*/ 	.word	0xffffffff


	//   ....[37]....
        /*00d0*/ 	.word	0xffffffff


	//   ....[38]....
        /*00d4*/ 	.word	0xffffffff


	//   ....[39]....
        /*00d8*/ 	.word	0xffffffff


	//   ....[40]....
        /*00dc*/ 	.word	0xffffffff


	//   ....[41]....
        /*00e0*/ 	.word	0xffffffff


	//   ....[42]....
        /*00e4*/ 	.word	0xffffffff


	//   ....[43]....
        /*00e8*/ 	.word	0xffffffff


	//   ....[44]....
        /*00ec*/ 	.word	0xffffffff


	//   ....[45]....
        /*00f0*/ 	.word	0xffffffff


	//   ....[46]....
        /*00f4*/ 	.word	0xffffffff


	//   ....[47]....
        /*00f8*/ 	.word	0xffffffff


	//   ....[48]....
        /*00fc*/ 	.word	0xffffffff


	//   ....[49]....
        /*0100*/ 	.word	0xffffffff


	//   ....[50]....
        /*0104*/ 	.word	0xffffffff


	//   ....[51]....
        /*0108*/ 	.word	0xffffffff


	//   ....[52]....
        /*010c*/ 	.word	0xffffffff


	//   ....[53]....
        /*0110*/ 	.word	0xffffffff


	//   ....[54]....
        /*0114*/ 	.word	0xffffffff


	//   ....[55]....
        /*0118*/ 	.word	0xffffffff


	//   ....[56]....
        /*011c*/ 	.word	0xffffffff


	//   ....[57]....
        /*0120*/ 	.word	0xffffffff


	//   ....[58]....
        /*0124*/ 	.word	0xffffffff


	//   ....[59]....
        /*0128*/ 	.word	0xffffffff


	//   ....[60]....
        /*012c*/ 	.word	0xffffffff


	//   ....[61]....
        /*0130*/ 	.word	0xffffffff


	//   ....[62]....
        /*0134*/ 	.word	0xffffffff


	//   ....[63]....
        /*0138*/ 	.word	0xffffffff


	//   ....[64]....
        /*013c*/ 	.word	0xffffffff


	//   ....[65]....
        /*0140*/ 	.word	0xffffffff


	//   ....[66]....
        /*0144*/ 	.word	0xffffffff


	//   ....[67]....
        /*0148*/ 	.word	0xffffffff


	//   ....[68]....
        /*014c*/ 	.word	0xffffffff


	//   ....[69]....
        /*0150*/ 	.word	0xffffffff


	//   ....[70]....
        /*0154*/ 	.word	0xffffffff


	//   ....[71]....
        /*0158*/ 	.word	0xffffffff


	//   ....[72]....
        /*015c*/ 	.word	0xffffffff


	//   ....[73]....
        /*0160*/ 	.word	0xffffffff


	//   ....[74]....
        /*0164*/ 	.word	0xffffffff


	//   ....[75]....
        /*0168*/ 	.word	0xffffffff


	//   ....[76]....
        /*016c*/ 	.word	0xffffffff


	//   ....[77]....
        /*0170*/ 	.word	0xffffffff


	//   ....[78]....
        /*0174*/ 	.word	0xffffffff


	//   ....[79]....
        /*0178*/ 	.word	0xffffffff


	//   ....[80]....
        /*017c*/ 	.word	0xffffffff


	//   ....[81]....
        /*0180*/ 	.word	0xffffffff


	//   ....[82]....
        /*0184*/ 	.word	0xffffffff


	//   ....[83]....
        /*0188*/ 	.word	0xffffffff


	//   ....[84]....
        /*018c*/ 	.word	0xffffffff


	//   ....[85]....
        /*0190*/ 	.word	0xffffffff


	//   ....[86]....
        /*0194*/ 	.word	0xffffffff


	//   ....[87]....
        /*0198*/ 	.word	0xffffffff


	//   ....[88]....
        /*019c*/ 	.word	0xffffffff


	//   ....[89]....
        /*01a0*/ 	.word	0xffffffff


	//   ....[90]....
        /*01a4*/ 	.word	0xffffffff


	//   ....[91]....
        /*01a8*/ 	.word	0xffffffff


	//   ....[92]....
        /*01ac*/ 	.word	0xffffffff


	//   ....[93]....
        /*01b0*/ 	.word	0xffffffff


	//   ....[94]....
        /*01b4*/ 	.word	0xffffffff


	//   ....[95]....
        /*01b8*/ 	.word	0xffffffff


	//   ....[96]....
        /*01bc*/ 	.word	0xffffffff


	//   ....[97]....
        /*01c0*/ 	.word	0xffffffff


	//   ....[98]....
        /*01c4*/ 	.word	0xffffffff


	//   ....[99]....
        /*01c8*/ 	.word	0xffffffff


	//   ....[100]....
        /*01cc*/ 	.word	0xffffffff


	//   ....[101]....
        /*01d0*/ 	.word	0xffffffff


	//   ....[102]....
        /*01d4*/ 	.word	0xffffffff


	//   ....[103]....
        /*01d8*/ 	.word	0xffffffff


	//   ....[104]....
        /*01dc*/ 	.word	0xffffffff


	//   ....[105]....
        /*01e0*/ 	.word	0xffffffff


	//   ....[106]....
        /*01e4*/ 	.word	0xffffffff


	//   ....[107]....
        /*01e8*/ 	.word	0xffffffff


	//   ....[108]....
        /*01ec*/ 	.word	0xffffffff


	//   ....[109]....
        /*01f0*/ 	.word	0xffffffff


	//   ....[110]....
        /*01f4*/ 	.word	0xffffffff


	//   ....[111]....
        /*01f8*/ 	.word	0xffffffff


	//   ....[112]....
        /*01fc*/ 	.word	0xffffffff


	//   ....[113]....
        /*0200*/ 	.word	0xffffffff


	//   ....[114]....
        /*0204*/ 	.word	0xffffffff


	//   ....[115]....
        /*0208*/ 	.word	0xffffffff


	//   ....[116]....
        /*020c*/ 	.word	0xffffffff


	//   ....[117]....
        /*0210*/ 	.word	0xffffffff


	//   ....[118]....
        /*0214*/ 	.word	0xffffffff


	//   ....[119]....
        /*0218*/ 	.word	0xffffffff


	//   ....[120]....
        /*021c*/ 	.word	0xffffffff


	//   ....[121]....
        /*0220*/ 	.word	0xffffffff


	//   ....[122]....
        /*0224*/ 	.word	0xffffffff


	//   ....[123]....
        /*0228*/ 	.word	0xffffffff


	//   ....[124]....
        /*022c*/ 	.word	0xffffffff


	//   ....[125]....
        /*0230*/ 	.word	0xffffffff


	//   ....[126]....
        /*0234*/ 	.word	0xffffffff


	//   ....[127]....
        /*0238*/ 	.word	0xffffffff


	//   ....[128]....
        /*023c*/ 	.word	0xffffffff


	//   ....[129]....
        /*0240*/ 	.word	0xffffffff


	//   ....[130]....
        /*0244*/ 	.word	0xffffffff


	//   ....[131]....
        /*0248*/ 	.word	0xffffffff


	//   ....[132]....
        /*024c*/ 	.word	0xffffffff


	//   ....[133]....
        /*0250*/ 	.word	0xffffffff


	//   ....[134]....
        /*0254*/ 	.word	0xffffffff


	//   ....[135]....
        /*0258*/ 	.word	0xffffffff


	//   ....[136]....
        /*025c*/ 	.word	0xffffffff


	//   ....[137]....
        /*0260*/ 	.word	0xffffffff


	//   ....[138]....
        /*0264*/ 	.word	0xffffffff


	//   ....[139]....
        /*0268*/ 	.word	0xffffffff


	//   ....[140]....
        /*026c*/ 	.word	0xffffffff


	//   ....[141]....
        /*0270*/ 	.word	0xffffffff


	//   ....[142]....
        /*0274*/ 	.word	0xffffffff


	//   ....[143]....
        /*0278*/ 	.word	0xffffffff


	//   ....[144]....
        /*027c*/ 	.word	0xffffffff


	//   ....[145]....
        /*0280*/ 	.word	0xffffffff


	//   ....[146]....
        /*0284*/ 	.word	0xffffffff


	//   ....[147]....
        /*0288*/ 	.word	0xffffffff


	//   ....[148]....
        /*028c*/ 	.word	0xffffffff


	//   ....[149]....
        /*0290*/ 	.word	0xffffffff


	//   ....[150]....
        /*0294*/ 	.word	0xffffffff


	//   ....[151]....
        /*0298*/ 	.word	0xffffffff


	//   ....[152]....
        /*029c*/ 	.word	0xffffffff


	//   ....[153]....
        /*02a0*/ 	.word	0xffffffff


	//   ....[154]....
        /*02a4*/ 	.word	0xffffffff


	//   ....[155]....
        /*02a8*/ 	.word	0xffffffff


	//   ....[156]....
        /*02ac*/ 	.word	0xffffffff


	//   ....[157]....
        /*02b0*/ 	.word	0xffffffff


	//   ....[158]....
        /*02b4*/ 	.word	0xffffffff


	//   ....[159]....
        /*02b8*/ 	.word	0xffffffff


	//   ....[160]....
        /*02bc*/ 	.word	0xffffffff


	//   ....[161]....
        /*02c0*/ 	.word	0xffffffff


	//   ....[162]....
        /*02c4*/ 	.word	0xffffffff


	//   ....[163]....
        /*02c8*/ 	.word	0xffffffff


	//   ....[164]....
        /*02cc*/ 	.word	0xffffffff


	//   ....[165]....
        /*02d0*/ 	.word	0xffffffff


	//   ....[166]....
        /*02d4*/ 	.word	0xffffffff


	//   ....[167]....
        /*02d8*/ 	.word	0xffffffff


	//   ....[168]....
        /*02dc*/ 	.word	0xffffffff


	//   ....[169]....
        /*02e0*/ 	.word	0xffffffff


	//   ....[170]....
        /*02e4*/ 	.word	0xffffffff


	//   ....[171]....
        /*02e8*/ 	.word	0xffffffff


	//   ....[172]....
        /*02ec*/ 	.word	0xffffffff


	//   ....[173]....
        /*02f0*/ 	.word	0xffffffff


	//   ....[174]....
        /*02f4*/ 	.word	0xffffffff


	//   ....[175]....
        /*02f8*/ 	.word	0xffffffff


	//   ....[176]....
        /*02fc*/ 	.word	0xffffffff


	//   ....[177]....
        /*0300*/ 	.word	0xffffffff


	//   ....[178]....
        /*0304*/ 	.word	0xffffffff


	//   ....[179]....
        /*0308*/ 	.word	0xffffffff


	//   ....[180]....
        /*030c*/ 	.word	0xffffffff


	//   ....[181]....
        /*0310*/ 	.word	0xffffffff


	//   ....[182]....
        /*0314*/ 	.word	0xffffffff


	//   ....[183]....
        /*0318*/ 	.word	0xffffffff


	//   ....[184]....
        /*031c*/ 	.word	0xffffffff


	//   ....[185]....
        /*0320*/ 	.word	0xffffffff


	//   ....[186]....
        /*0324*/ 	.word	0xffffffff


	//   ....[187]....
        /*0328*/ 	.word	0xffffffff


	//   ....[188]....
        /*032c*/ 	.word	0xffffffff


	//   ....[189]....
        /*0330*/ 	.word	0xffffffff


	//   ....[190]....
        /*0334*/ 	.word	0xffffffff


	//   ....[191]....
        /*0338*/ 	.word	0xffffffff


	//   ....[192]....
        /*033c*/ 	.word	0xffffffff


	//   ....[193]....
        /*0340*/ 	.word	0xffffffff


	//   ....[194]....
        /*0344*/ 	.word	0xffffffff


	//   ....[195]....
        /*0348*/ 	.word	0xffffffff


	//   ....[196]....
        /*034c*/ 	.word	0xffffffff


	//   ....[197]....
        /*0350*/ 	.word	0xffffffff


	//   ....[198]....
        /*0354*/ 	.word	0xffffffff


	//   ....[199]....
        /*0358*/ 	.word	0xffffffff


	//   ....[200]....
        /*035c*/ 	.word	0xffffffff


	//   ....[201]....
        /*0360*/ 	.word	0xffffffff


	//   ....[202]....
        /*0364*/ 	.word	0xffffffff


	//   ....[203]....
        /*0368*/ 	.word	0xffffffff


	//   ....[204]....
        /*036c*/ 	.word	0xffffffff


	//   ....[205]....
        /*0370*/ 	.word	0xffffffff


	//   ....[206]....
        /*0374*/ 	.word	0xffffffff


	//   ....[207]....
        /*0378*/ 	.word	0xffffffff


	//   ....[208]....
        /*037c*/ 	.word	0xffffffff


	//   ....[209]....
        /*0380*/ 	.word	0xffffffff


	//   ....[210]....
        /*0384*/ 	.word	0xffffffff


	//   ....[211]....
        /*0388*/ 	.word	0xffffffff


	//   ....[212]....
        /*038c*/ 	.word	0xffffffff


	//   ....[213]....
        /*0390*/ 	.word	0xffffffff


	//   ....[214]....
        /*0394*/ 	.word	0xffffffff


	//   ....[215]....
        /*0398*/ 	.word	0xffffffff


	//   ....[216]....
        /*039c*/ 	.word	0xffffffff


	//   ....[217]....
        /*03a0*/ 	.word	0xffffffff


	//   ....[218]....
        /*03a4*/ 	.word	0xffffffff


	//   ....[219]....
        /*03a8*/ 	.word	0xffffffff


	//   ....[220]....
        /*03ac*/ 	.word	0xffffffff


	//   ....[221]....
        /*03b0*/ 	.word	0xffffffff


	//   ....[222]....
        /*03b4*/ 	.word	0xffffffff


	//   ....[223]....
        /*03b8*/ 	.word	0xffffffff


	//   ....[224]....
        /*03bc*/ 	.word	0xffffffff


	//   ....[225]....
        /*03c0*/ 	.word	0xffffffff


	//   ....[226]....
        /*03c4*/ 	.word	0xffffffff


	//   ....[227]....
        /*03c8*/ 	.word	0xffffffff


	//   ....[228]....
        /*03cc*/ 	.word	0xffffffff


	//   ....[229]....
        /*03d0*/ 	.word	0xffffffff


	//   ....[230]....
        /*03d4*/ 	.word	0xffffffff


	//   ....[231]....
        /*03d8*/ 	.word	0xffffffff


	//   ....[232]....
        /*03dc*/ 	.word	0xffffffff


	//   ....[233]....
        /*03e0*/ 	.word	0xffffffff


	//   ....[234]....
        /*03e4*/ 	.word	0xffffffff


	//   ....[235]....
        /*03e8*/ 	.word	0xffffffff


	//   ....[236]....
        /*03ec*/ 	.word	0xffffffff


	//   ....[237]....
        /*03f0*/ 	.word	0xffffffff


	//   ....[238]....
        /*03f4*/ 	.word	0xffffffff


	//   ....[239]....
        /*03f8*/ 	.word	0xffffffff


	//   ....[240]....
        /*03fc*/ 	.word	0xffffffff


	//   ....[241]....
        /*0400*/ 	.word	0xffffffff


	//   ....[242]....
        /*0404*/ 	.word	0xffffffff


	//   ....[243]....
        /*0408*/ 	.word	0xffffffff


	//   ....[244]....
        /*040c*/ 	.word	0xffffffff


	//   ....[245]....
        /*0410*/ 	.word	0xffffffff


	//   ....[246]....
        /*0414*/ 	.word	0xffffffff


	//   ....[247]....
        /*0418*/ 	.word	0xffffffff


	//   ....[248]....
        /*041c*/ 	.word	0xffffffff


	//   ....[249]....
        /*0420*/ 	.word	0xffffffff


	//   ....[250]....
        /*0424*/ 	.word	0xffffffff


	//   ....[251]....
        /*0428*/ 	.word	0xffffffff


	//   ....[252]....
        /*042c*/ 	.word	0xffffffff


	//   ....[253]....
        /*0430*/ 	.word	0xffffffff


	//   ....[254]....
        /*0434*/ 	.word	0xffffffff


	//   ....[255]....
        /*0438*/ 	.word	0xffffffff


	//   ....[0]....
        /*043c*/ 	.word	0xffffffff


	//   ....[1]....
        /*0440*/ 	.word	0xffffffff


	//   ....[2]....
        /*0444*/ 	.word	0xffffffff


	//   ....[3]....
        /*0448*/ 	.word	0xffffffff


	//   ....[4]....
        /*044c*/ 	.word	0xffffffff


	//   ....[5]....
        /*0450*/ 	.word	0xffffffff


	//   ....[6]....
        /*0454*/ 	.word	0xffffffff


	//   ....[7]....
        /*0458*/ 	.word	0xffffffff


	//   ....[8]....
        /*045c*/ 	.word	0xffffffff


	//   ....[9]....
        /*0460*/ 	.word	0xffffffff


	//   ....[10]....
        /*0464*/ 	.word	0xffffffff


	//   ....[11]....
        /*0468*/ 	.word	0xffffffff


	//   ....[12]....
        /*046c*/ 	.word	0xffffffff


	//   ....[13]....
        /*0470*/ 	.word	0xffffffff


	//   ....[14]....
        /*0474*/ 	.word	0xffffffff


	//   ....[15]....
        /*0478*/ 	.word	0xffffffff


	//   ....[16]....
        /*047c*/ 	.word	0xffffffff


	//   ....[17]....
        /*0480*/ 	.word	0xffffffff


	//   ....[18]....
        /*0484*/ 	.word	0xffffffff


	//   ....[19]....
        /*0488*/ 	.word	0xffffffff


	//   ....[20]....
        /*048c*/ 	.word	0xffffffff


	//   ....[21]....
        /*0490*/ 	.word	0xffffffff


	//   ....[22]....
        /*0494*/ 	.word	0xffffffff


	//   ....[23]....
        /*0498*/ 	.word	0xffffffff


	//   ....[24]....
        /*049c*/ 	.word	0xffffffff


	//   ....[25]....
        /*04a0*/ 	.word	0xffffffff


	//   ....[26]....
        /*04a4*/ 	.word	0xffffffff


	//   ....[27]....
        /*04a8*/ 	.word	0xffffffff


	//   ....[28]....
        /*04ac*/ 	.word	0xffffffff


	//   ....[29]....
        /*04b0*/ 	.word	0xffffffff


	//   ....[30]....
        /*04b4*/ 	.word	0xffffffff


	//   ....[31]....
        /*04b8*/ 	.word	0xffffffff


	//   ....[32]....
        /*04bc*/ 	.word	0xffffffff


	//   ....[33]....
        /*04c0*/ 	.word	0xffffffff


	//   ....[34]....
        /*04c4*/ 	.word	0xffffffff


	//   ....[35]....
        /*04c8*/ 	.word	0xffffffff


	//   ....[36]....
        /*04cc*/ 	.word	0xffffffff


	//   ....[37]....
        /*04d0*/ 	.word	0xffffffff


	//   ....[38]....
        /*04d4*/ 	.word	0xffffffff


	//   ....[39]....
        /*04d8*/ 	.word	0xffffffff


	//   ....[40]....
        /*04dc*/ 	.word	0xffffffff


	//   ....[41]....
        /*04e0*/ 	.word	0xffffffff


	//   ....[42]....
        /*04e4*/ 	.word	0xffffffff


	//   ....[43]....
        /*04e8*/ 	.word	0xffffffff


	//   ....[44]....
        /*04ec*/ 	.word	0xffffffff


	//   ....[45]....
        /*04f0*/ 	.word	0xffffffff


	//   ....[46]....
        /*04f4*/ 	.word	0xffffffff


	//   ....[47]....
        /*04f8*/ 	.word	0xffffffff


	//   ....[48]....
        /*04fc*/ 	.word	0xffffffff


	//   ....[49]....
        /*0500*/ 	.word	0xffffffff


	//   ....[50]....
        /*0504*/ 	.word	0xffffffff


	//   ....[51]....
        /*0508*/ 	.word	0xffffffff


	//   ....[52]....
        /*050c*/ 	.word	0xffffffff


	//   ....[53]....
        /*0510*/ 	.word	0xffffffff


	//   ....[54]....
        /*0514*/ 	.word	0xffffffff


	//   ....[55]....
        /*0518*/ 	.word	0xffffffff


	//   ....[56]....
        /*051c*/ 	.word	0xffffffff


	//   ....[57]....
        /*0520*/ 	.word	0xffffffff


	//   ....[58]....
        /*0524*/ 	.word	0xffffffff


	//   ....[59]....
        /*0528*/ 	.word	0xffffffff


	//   ....[60]....
        /*052c*/ 	.word	0xffffffff


	//   ....[61]....
        /*0530*/ 	.word	0xffffffff


	//   ....[62]....
        /*0534*/ 	.word	0xffffffff


	//   ....[63]....
        /*0538*/ 	.word	0xffffffff


	//   ....[64]....
        /*053c*/ 	.word	0xffffffff


	//   ....[65]....
        /*0540*/ 	.word	0xffffffff


	//   ....[66]....
        /*0544*/ 	.word	0xffffffff


	//   ....[67]....
        /*0548*/ 	.word	0xffffffff


	//   ....[68]....
        /*054c*/ 	.word	0xffffffff


	//   ....[69]....
        /*0550*/ 	.word	0xffffffff


	//   ....[70]....
        /*0554*/ 	.word	0xffffffff


	//   ....[71]....
        /*0558*/ 	.word	0xffffffff


	//   ....[72]....
        /*055c*/ 	.word	0xffffffff


	//   ....[73]....
        /*0560*/ 	.word	0xffffffff


	//   ....[74]....
        /*0564*/ 	.word	0xffffffff


	//   ....[75]....
        /*0568*/ 	.word	0xffffffff


	//   ....[76]....
        /*056c*/ 	.word	0xffffffff


	//   ....[77]....
        /*0570*/ 	.word	0xffffffff


	//   ....[78]....
        /*0574*/ 	.word	0xffffffff


	//   ....[79]....
        /*0578*/ 	.word	0xffffffff


	//   ....[80]....
        /*057c*/ 	.word	0xffffffff


	//   ....[81]....
        /*0580*/ 	.word	0xffffffff


	//   ....[82]....
        /*0584*/ 	.word	0xffffffff


	//   ....[83]....
        /*0588*/ 	.word	0xffffffff


	//   ....[84]....
        /*058c*/ 	.word	0xffffffff


	//   ....[85]....
        /*0590*/ 	.word	0xffffffff


	//   ....[86]....
        /*0594*/ 	.word	0xffffffff


	//   ....[87]....
        /*0598*/ 	.word	0xffffffff


	//   ....[88]....
        /*059c*/ 	.word	0xffffffff


	//   ....[89]....
        /*05a0*/ 	.word	0xffffffff


	//   ....[90]....
        /*05a4*/ 	.word	0xffffffff


	//   ....[91]....
        /*05a8*/ 	.word	0xffffffff


	//   ....[92]....
        /*05ac*/ 	.word	0xffffffff


	//   ....[93]....
        /*05b0*/ 	.word	0xffffffff


	//   ....[94]....
        /*05b4*/ 	.word	0xffffffff


	//   ....[95]....
        /*05b8*/ 	.word	0xffffffff


	//   ....[96]....
        /*05bc*/ 	.word	0xffffffff


	//   ....[97]....
        /*05c0*/ 	.word	0xffffffff


	//   ....[98]....
        /*05c4*/ 	.word	0xffffffff


	//   ....[99]....
        /*05c8*/ 	.word	0xffffffff


	//   ....[100]....
        /*05cc*/ 	.word	0xffffffff


	//   ....[101]....
        /*05d0*/ 	.word	0xffffffff


	//   ....[102]....
        /*05d4*/ 	.word	0xffffffff


	//   ....[103]....
        /*05d8*/ 	.word	0xffffffff


	//   ....[104]....
        /*05dc*/ 	.word	0xffffffff


	//   ....[105]....
        /*05e0*/ 	.word	0xffffffff


	//   ....[106]....
        /*05e4*/ 	.word	0xffffffff


	//   ....[107]....
        /*05e8*/ 	.word	0xffffffff


	//   ....[108]....
        /*05ec*/ 	.word	0xffffffff


	//   ....[109]....
        /*05f0*/ 	.word	0xffffffff


	//   ....[110]....
        /*05f4*/ 	.word	0xffffffff


	//   ....[111]....
        /*05f8*/ 	.word	0xffffffff


	//   ....[112]....
        /*05fc*/ 	.word	0xffffffff


	//   ....[113]....
        /*0600*/ 	.word	0xffffffff


	//   ....[114]....
        /*0604*/ 	.word	0xffffffff


	//   ....[115]....
        /*0608*/ 	.word	0xffffffff


	//   ....[116]....
        /*060c*/ 	.word	0xffffffff


	//   ....[117]....
        /*0610*/ 	.word	0xffffffff


	//   ....[118]....
        /*0614*/ 	.word	0xffffffff


	//   ....[119]....
        /*0618*/ 	.word	0xffffffff


	//   ....[120]....
        /*061c*/ 	.word	0xffffffff


	//   ....[121]....
        /*0620*/ 	.word	0xffffffff


	//   ....[122]....
        /*0624*/ 	.word	0xffffffff


	//   ....[123]....
        /*0628*/ 	.word	0xffffffff


	//   ....[124]....
        /*062c*/ 	.word	0xffffffff


	//   ....[125]....
        /*0630*/ 	.word	0xffffffff


	//   ....[126]....
        /*0634*/ 	.word	0xffffffff


	//   ....[127]....
        /*0638*/ 	.word	0xffffffff


	//   ....[128]....
        /*063c*/ 	.word	0xffffffff


	//   ....[129]....
        /*0640*/ 	.word	0xffffffff


	//   ....[130]....
        /*0644*/ 	.word	0xffffffff


	//   ....[131]....
        /*0648*/ 	.word	0xffffffff


	//   ....[132]....
        /*064c*/ 	.word	0xffffffff


	//   ....[133]....
        /*0650*/ 	.word	0xffffffff


	//   ....[134]....
        /*0654*/ 	.word	0xffffffff


	//   ....[135]....
        /*0658*/ 	.word	0xffffffff


	//   ....[136]....
        /*065c*/ 	.word	0xffffffff


	//   ....[137]....
        /*0660*/ 	.word	0xffffffff


	//   ....[138]....
        /*0664*/ 	.word	0xffffffff


	//   ....[139]....
        /*0668*/ 	.word	0xffffffff


	//   ....[140]....
        /*066c*/ 	.word	0xffffffff


	//   ....[141]....
        /*0670*/ 	.word	0xffffffff


	//   ....[142]....
        /*0674*/ 	.word	0xffffffff


	//   ....[143]....
        /*0678*/ 	.word	0xffffffff


	//   ....[144]....
        /*067c*/ 	.word	0xffffffff


	//   ....[145]....
        /*0680*/ 	.word	0xffffffff


	//   ....[146]....
        /*0684*/ 	.word	0xffffffff


	//   ....[147]....
        /*0688*/ 	.word	0xffffffff


	//   ....[148]....
        /*068c*/ 	.word	0xffffffff


	//   ....[149]....
        /*0690*/ 	.word	0xffffffff


	//   ....[150]....
        /*0694*/ 	.word	0xffffffff


	//   ....[151]....
        /*0698*/ 	.word	0xffffffff


	//   ....[152]....
        /*069c*/ 	.word	0xffffffff


	//   ....[153]....
        /*06a0*/ 	.word	0xffffffff


	//   ....[154]....
        /*06a4*/ 	.word	0xffffffff


	//   ....[155]....
        /*06a8*/ 	.word	0xffffffff


	//   ....[156]....
        /*06ac*/ 	.word	0xffffffff


	//   ....[157]....
        /*06b0*/ 	.word	0xffffffff


	//   ....[158]....
        /*06b4*/ 	.word	0xffffffff


	//   ....[159]....
        /*06b8*/ 	.word	0xffffffff


	//   ....[160]....
        /*06bc*/ 	.word	0xffffffff


	//   ....[161]....
        /*06c0*/ 	.word	0xffffffff


	//   ....[162]....
        /*06c4*/ 	.word	0xffffffff


	//   ....[163]....
        /*06c8*/ 	.word	0xffffffff


	//   ....[164]....
        /*06cc*/ 	.word	0xffffffff


	//   ....[165]....
        /*06d0*/ 	.word	0xffffffff


	//   ....[166]....
        /*06d4*/ 	.word	0xffffffff


	//   ....[167]....
        /*06d8*/ 	.word	0xffffffff


	//   ....[168]....
        /*06dc*/ 	.word	0xffffffff


	//   ....[169]....
        /*06e0*/ 	.word	0xffffffff


	//   ....[170]....
        /*06e4*/ 	.word	0xffffffff


	//   ....[171]....
        /*06e8*/ 	.word	0xffffffff


	//   ....[172]....
        /*06ec*/ 	.word	0xffffffff


	//   ....[173]....
        /*06f0*/ 	.word	0xffffffff


	//   ....[174]....
        /*06f4*/ 	.word	0xffffffff


	//   ....[175]....
        /*06f8*/ 	.word	0xffffffff


	//   ....[176]....
        /*06fc*/ 	.word	0xffffffff


	//   ....[177]....
        /*0700*/ 	.word	0xffffffff


	//   ....[178]....
        /*0704*/ 	.word	0xffffffff


	//   ....[179]....
        /*0708*/ 	.word	0xffffffff


	//   ....[180]....
        /*070c*/ 	.word	0xffffffff


	//   ....[181]....
        /*0710*/ 	.word	0xffffffff


	//   ....[182]....
        /*0714*/ 	.word	0xffffffff


	//   ....[183]....
        /*0718*/ 	.word	0xffffffff


	//   ....[184]....
        /*071c*/ 	.word	0xffffffff


	//   ....[185]....
        /*0720*/ 	.word	0xffffffff


	//   ....[186]....
        /*0724*/ 	.word	0xffffffff


	//   ....[187]....
        /*0728*/ 	.word	0xffffffff


	//   ....[188]....
        /*072c*/ 	.word	0xffffffff


	//   ....[189]....
        /*0730*/ 	.word	0xffffffff


	//   ....[190]....
        /*0734*/ 	.word	0xffffffff


	//   ....[191]....
        /*0738*/ 	.word	0xffffffff


	//   ....[192]....
        /*073c*/ 	.word	0xffffffff


	//   ....[193]....
        /*0740*/ 	.word	0xffffffff


	//   ....[194]....
        /*0744*/ 	.word	0xffffffff


	//   ....[195]....
        /*0748*/ 	.word	0xffffffff


	//   ....[196]....
        /*074c*/ 	.word	0xffffffff


	//   ....[197]....
        /*0750*/ 	.word	0xffffffff


	//   ....[198]....
        /*0754*/ 	.word	0xffffffff


	//   ....[199]....
        /*0758*/ 	.word	0xffffffff


	//   ....[200]....
        /*075c*/ 	.word	0xffffffff


	//   ....[201]....
        /*0760*/ 	.word	0xffffffff


	//   ....[202]....
        /*0764*/ 	.word	0xffffffff


	//   ....[203]....
        /*0768*/ 	.word	0xffffffff


	//   ....[204]....
        /*076c*/ 	.word	0xffffffff


	//   ....[205]....
        /*0770*/ 	.word	0xffffffff


	//   ....[206]....
        /*0774*/ 	.word	0xffffffff


	//   ....[207]....
        /*0778*/ 	.word	0xffffffff


	//   ....[208]....
        /*077c*/ 	.word	0xffffffff


	//   ....[209]....
        /*0780*/ 	.word	0xffffffff


	//   ....[210]....
        /*0784*/ 	.word	0xffffffff


	//   ....[211]....
        /*0788*/ 	.word	0xffffffff


	//   ....[212]....
        /*078c*/ 	.word	0xffffffff


	//   ....[213]....
        /*0790*/ 	.word	0xffffffff


	//   ....[214]....
        /*0794*/ 	.word	0xffffffff


	//   ....[215]....
        /*0798*/ 	.word	0xffffffff


	//   ....[216]....
        /*079c*/ 	.word	0xffffffff


	//   ....[217]....
        /*07a0*/ 	.word	0xffffffff


	//   ....[218]....
        /*07a4*/ 	.word	0xffffffff


	//   ....[219]....
        /*07a8*/ 	.word	0xffffffff


	//   ....[220]....
        /*07ac*/ 	.word	0xffffffff


	//   ....[221]....
        /*07b0*/ 	.word	0xffffffff


	//   ....[222]....
        /*07b4*/ 	.word	0xffffffff


	//   ....[223]....
        /*07b8*/ 	.word	0xffffffff


	//   ....[224]....
        /*07bc*/ 	.word	0xffffffff


	//   ....[225]....
        /*07c0*/ 	.word	0xffffffff


	//   ....[226]....
        /*07c4*/ 	.word	0xffffffff


	//   ....[227]....
        /*07c8*/ 	.word	0xffffffff


	//   ....[228]....
        /*07cc*/ 	.word	0xffffffff


	//   ....[229]....
        /*07d0*/ 	.word	0xffffffff


	//   ....[230]....
        /*07d4*/ 	.word	0xffffffff


	//   ....[231]....
        /*07d8*/ 	.word	0xffffffff


	//   ....[232]....
        /*07dc*/ 	.word	0xffffffff


	//   ....[233]....
        /*07e0*/ 	.word	0xffffffff


	//   ....[234]....
        /*07e4*/ 	.word	0xffffffff


	//   ....[235]....
        /*07e8*/ 	.word	0xffffffff


	//   ....[236]....
        /*07ec*/ 	.word	0xffffffff


	//   ....[237]....
        /*07f0*/ 	.word	0xffffffff


	//   ....[238]....
        /*07f4*/ 	.word	0xffffffff


	//   ....[239]....
        /*07f8*/ 	.word	0xffffffff


	//   ....[240]....
        /*07fc*/ 	.word	0xffffffff


	//   ....[241]....
        /*0800*/ 	.word	0xffffffff


	//   ....[242]....
        /*0804*/ 	.word	0xffffffff


	//   ....[243]....
        /*0808*/ 	.word	0xffffffff


	//   ....[244]....
        /*080c*/ 	.word	0xffffffff


	//   ....[245]....
        /*0810*/ 	.word	0xffffffff


	//   ....[246]....
        /*0814*/ 	.word	0xffffffff


	//   ....[247]....
        /*0818*/ 	.word	0xffffffff


	//   ....[248]....
        /*081c*/ 	.word	0xffffffff


	//   ....[249]....
        /*0820*/ 	.word	0xffffffff


	//   ....[250]....
        /*0824*/ 	.word	0xffffffff


	//   ....[251]....
        /*0828*/ 	.word	0xffffffff


	//   ....[252]....
        /*082c*/ 	.word	0xffffffff


	//   ....[253]....
        /*0830*/ 	.word	0xffffffff


	//   ....[254]....
        /*0834*/ 	.word	0xffffffff


	//   ....[255]....
        /*0838*/ 	.word	0xffffffff


	//   ....[0]....
        /*083c*/ 	.word	0xffffffff


	//   ....[1]....
        /*0840*/ 	.word	0xffffffff


	//   ....[2]....
        /*0844*/ 	.word	0xffffffff


	//   ....[3]....
        /*0848*/ 	.word	0xffffffff


	//   ....[4]....
        /*084c*/ 	.word	0xffffffff


	//   ....[5]....
        /*0850*/ 	.word	0xffffffff


	//   ....[6]....
        /*0854*/ 	.word	0xffffffff


	//   ....[7]....
        /*0858*/ 	.word	0xffffffff


	//   ....[8]....
        /*085c*/ 	.word	0xffffffff


	//   ....[9]....
        /*0860*/ 	.word	0xffffffff


	//   ....[10]....
        /*0864*/ 	.word	0xffffffff


	//   ....[11]....
        /*0868*/ 	.word	0xffffffff


	//   ....[12]....
        /*086c*/ 	.word	0xffffffff


	//   ....[13]....
        /*0870*/ 	.word	0xffffffff


	//   ....[14]....
        /*0874*/ 	.word	0xffffffff


	//   ....[15]....
        /*0878*/ 	.word	0xffffffff


	//   ....[16]....
        /*087c*/ 	.word	0xffffffff


	//   ....[17]....
        /*0880*/ 	.word	0xffffffff


	//   ....[18]....
        /*0884*/ 	.word	0xffffffff


	//   ....[19]....
        /*0888*/ 	.word	0xffffffff


	//   ....[20]....
        /*088c*/ 	.word	0xffffffff


	//   ....[21]....
        /*0890*/ 	.word	0xffffffff


	//   ....[22]....
        /*0894*/ 	.word	0xffffffff


	//   ....[23]....
        /*0898*/ 	.word	0xffffffff


	//   ....[24]....
        /*089c*/ 	.word	0xffffffff


	//   ....[25]....
        /*08a0*/ 	.word	0xffffffff


	//   ....[26]....
        /*08a4*/ 	.word	0xffffffff


	//   ....[27]....
        /*08a8*/ 	.word	0xffffffff


	//   ....[28]....
        /*08ac*/ 	.word	0xffffffff


	//   ....[29]....
        /*08b0*/ 	.word	0xffffffff


	//   ....[30]....
        /*08b4*/ 	.word	0xffffffff


	//   ....[31]....
        /*08b8*/ 	.word	0xffffffff


	//   ....[32]....
        /*08bc*/ 	.word	0xffffffff


	//   ....[33]....
        /*08c0*/ 	.word	0xffffffff


	//   ....[34]....
        /*08c4*/ 	.word	0xffffffff


	//   ....[35]....
        /*08c8*/ 	.word	0xffffffff


	//   ....[36]....
        /*08cc*/ 	.word	0xffffffff


	//   ....[37]....
        /*08d0*/ 	.word	0xffffffff


	//   ....[38]....
        /*08d4*/ 	.word	0xffffffff


	//   ....[39]....
        /*08d8*/ 	.word	0xffffffff


	//   ....[40]....
        /*08dc*/ 	.word	0xffffffff


	//   ....[41]....
        /*08e0*/ 	.word	0xffffffff


	//   ....[42]....
        /*08e4*/ 	.word	0xffffffff


	//   ....[43]....
        /*08e8*/ 	.word	0xffffffff


	//   ....[44]....
        /*08ec*/ 	.word	0xffffffff


	//   ....[45]....
        /*08f0*/ 	.word	0xffffffff


	//   ....[46]....
        /*08f4*/ 	.word	0xffffffff


	//   ....[47]....
        /*08f8*/ 	.word	0xffffffff


	//   ....[48]....
        /*08fc*/ 	.word	0xffffffff


	//   ....[49]....
        /*0900*/ 	.word	0xffffffff


	//   ....[50]....
        /*0904*/ 	.word	0xffffffff


	//   ....[51]....
        /*0908*/ 	.word	0xffffffff


	//   ....[52]....
        /*090c*/ 	.word	0xffffffff


	//   ....[53]....
        /*0910*/ 	.word	0xffffffff


	//   ....[54]....
        /*0914*/ 	.word	0xffffffff


	//   ....[55]....
        /*0918*/ 	.word	0xffffffff


	//   ....[56]....
        /*091c*/ 	.word	0xffffffff


	//   ....[57]....
        /*0920*/ 	.word	0xffffffff


	//   ....[58]....
        /*0924*/ 	.word	0xffffffff


	//   ....[59]....
        /*0928*/ 	.word	0xffffffff


	//   ....[60]....
        /*092c*/ 	.word	0xffffffff


	//   ....[61]....
        /*0930*/ 	.word	0xffffffff


	//   ....[62]....
        /*0934*/ 	.word	0xffffffff


	//   ....[63]....
        /*0938*/ 	.word	0xffffffff


	//   ....[64]....
        /*093c*/ 	.word	0xffffffff


	//   ....[65]....
        /*0940*/ 	.word	0xffffffff


	//   ....[66]....
        /*0944*/ 	.word	0xffffffff


	//   ....[67]....
        /*0948*/ 	.word	0xffffffff


	//   ....[68]....
        /*094c*/ 	.word	0xffffffff


	//   ....[69]....
        /*0950*/ 	.word	0xffffffff


	//   ....[70]....
        /*0954*/ 	.word	0xffffffff


	//   ....[71]....
        /*0958*/ 	.word	0xffffffff


	//   ....[72]....
        /*095c*/ 	.word	0xffffffff


	//   ....[73]....
        /*0960*/ 	.word	0xffffffff


	//   ....[74]....
        /*0964*/ 	.word	0xffffffff


	//   ....[75]....
        /*0968*/ 	.word	0xffffffff


	//   ....[76]....
        /*096c*/ 	.word	0xffffffff


	//   ....[77]....
        /*0970*/ 	.word	0xffffffff


	//   ....[78]....
        /*0974*/ 	.word	0xffffffff


	//   ....[79]....
        /*0978*/ 	.word	0xffffffff


	//   ....[80]....
        /*097c*/ 	.word	0xffffffff


	//   ....[81]....
        /*0980*/ 	.word	0xffffffff


	//   ....[82]....
        /*0984*/ 	.word	0xffffffff


	//   ....[83]....
        /*0988*/ 	.word	0xffffffff


	//   ....[84]....
        /*098c*/ 	.word	0xffffffff


	//   ....[85]....
        /*0990*/ 	.word	0xffffffff


	//   ....[86]....
        /*0994*/ 	.word	0xffffffff


	//   ....[87]....
        /*0998*/ 	.word	0xffffffff


	//   ....[88]....
        /*099c*/ 	.word	0xffffffff


	//   ....[89]....
        /*09a0*/ 	.word	0xffffffff


	//   ....[90]....
        /*09a4*/ 	.word	0xffffffff


	//   ....[91]....
        /*09a8*/ 	.word	0xffffffff


	//   ....[92]....
        /*09ac*/ 	.word	0xffffffff


	//   ....[93]....
        /*09b0*/ 	.word	0xffffffff


	//   ....[94]....
        /*09b4*/ 	.word	0xffffffff


	//   ....[95]....
        /*09b8*/ 	.word	0xffffffff


	//   ....[96]....
        /*09bc*/ 	.word	0xffffffff


	//   ....[97]....
        /*09c0*/ 	.word	0xffffffff


	//   ....[98]....
        /*09c4*/ 	.word	0xffffffff


	//   ....[99]....
        /*09c8*/ 	.word	0xffffffff


	//   ....[100]....
        /*09cc*/ 	.word	0xffffffff


	//   ....[101]....
        /*09d0*/ 	.word	0xffffffff


	//   ....[102]....
        /*09d4*/ 	.word	0xffffffff


	//   ....[103]....
        /*09d8*/ 	.word	0xffffffff


	//   ....[104]....
        /*09dc*/ 	.word	0xffffffff


	//   ....[105]....
        /*09e0*/ 	.word	0xffffffff


	//   ....[106]....
        /*09e4*/ 	.word	0xffffffff


	//   ....[107]....
        /*09e8*/ 	.word	0xffffffff


	//   ....[108]....
        /*09ec*/ 	.word	0xffffffff


	//   ....[109]....
        /*09f0*/ 	.word	0xffffffff


	//   ....[110]....
        /*09f4*/ 	.word	0xffffffff


	//   ....[111]....
        /*09f8*/ 	.word	0xffffffff


	//   ....[112]....
        /*09fc*/ 	.word	0xffffffff


	//   ....[113]....
        /*0a00*/ 	.word	0xffffffff


	//   ....[114]....
        /*0a04*/ 	.word	0xffffffff


	//   ....[115]....
        /*0a08*/ 	.word	0xffffffff


	//   ....[116]....
        /*0a0c*/ 	.word	0xffffffff


	//   ....[117]....
        /*0a10*/ 	.word	0xffffffff


	//   ....[118]....
        /*0a14*/ 	.word	0xffffffff


	//   ....[119]....
        /*0a18*/ 	.word	0xffffffff


	//   ....[120]....
        /*0a1c*/ 	.word	0xffffffff


	//   ....[121]....
        /*0a20*/ 	.word	0xffffffff


	//   ....[122]....
        /*0a24*/ 	.word	0xffffffff


	//   ....[123]....
        /*0a28*/ 	.word	0xffffffff


	//   ....[124]....
        /*0a2c*/ 	.word	0xffffffff


	//   ....[125]....
        /*0a30*/ 	.word	0xffffffff


	//   ....[126]....
        /*0a34*/ 	.word	0xffffffff


	//   ....[127]....
        /*0a38*/ 	.word	0xffffffff


	//   ....[128]....
        /*0a3c*/ 	.word	0xffffffff


	//   ....[129]....
        /*0a40*/ 	.word	0xffffffff


	//   ....[130]....
        /*0a44*/ 	.word	0xffffffff


	//   ....[131]....
        /*0a48*/ 	.word	0xffffffff


	//   ....[132]....
        /*0a4c*/ 	.word	0xffffffff


	//   ....[133]....
        /*0a50*/ 	.word	0xffffffff


	//   ....[134]....
        /*0a54*/ 	.word	0xffffffff


	//   ....[135]....
        /*0a58*/ 	.word	0xffffffff


	//   ....[136]....
        /*0a5c*/ 	.word	0xffffffff


	//   ....[137]....
        /*0a60*/ 	.word	0xffffffff


	//   ....[138]....
        /*0a64*/ 	.word	0xffffffff


	//   ....[139]....
        /*0a68*/ 	.word	0xffffffff


	//   ....[140]....
        /*0a6c*/ 	.word	0xffffffff


	//   ....[141]....
        /*0a70*/ 	.word	0xffffffff


	//   ....[142]....
        /*0a74*/ 	.word	0xffffffff


	//   ....[143]....
        /*0a78*/ 	.word	0xffffffff


	//   ....[144]....
        /*0a7c*/ 	.word	0xffffffff


	//   ....[145]....
        /*0a80*/ 	.word	0xffffffff


	//   ....[146]....
        /*0a84*/ 	.word	0xffffffff


	//   ....[147]....
        /*0a88*/ 	.word	0xffffffff


	//   ....[148]....
        /*0a8c*/ 	.word	0xffffffff


	//   ....[149]....
        /*0a90*/ 	.word	0xffffffff


	//   ....[150]....
        /*0a94*/ 	.word	0xffffffff


	//   ....[151]....
        /*0a98*/ 	.word	0xffffffff


	//   ....[152]....
        /*0a9c*/ 	.word	0xffffffff


	//   ....[153]....
        /*0aa0*/ 	.word	0xffffffff


	//   ....[154]....
        /*0aa4*/ 	.word	0xffffffff


	//   ....[155]....
        /*0aa8*/ 	.word	0xffffffff


	//   ....[156]....
        /*0aac*/ 	.word	0xffffffff


	//   ....[157]....
        /*0ab0*/ 	.word	0xffffffff


	//   ....[158]....
        /*0ab4*/ 	.word	0xffffffff


	//   ....[159]....
        /*0ab8*/ 	.word	0xffffffff


	//   ....[160]....
        /*0abc*/ 	.word	0xffffffff


	//   ....[161]....
        /*0ac0*/ 	.word	0xffffffff


	//   ....[162]....
        /*0ac4*/ 	.word	0xffffffff


	//   ....[163]....
        /*0ac8*/ 	.word	0xffffffff


	//   ....[164]....
        /*0acc*/ 	.word	0xffffffff


	//   ....[165]....
        /*0ad0*/ 	.word	0xffffffff


	//   ....[166]....
        /*0ad4*/ 	.word	0xffffffff


	//   ....[167]....
        /*0ad8*/ 	.word	0xffffffff


	//   ....[168]....
        /*0adc*/ 	.word	0xffffffff


	//   ....[169]....
        /*0ae0*/ 	.word	0xffffffff


	//   ....[170]....
        /*0ae4*/ 	.word	0xffffffff


	//   ....[171]....
        /*0ae8*/ 	.word	0xffffffff


	//   ....[172]....
        /*0aec*/ 	.word	0xffffffff


	//   ....[173]....
        /*0af0*/ 	.word	0xffffffff


	//   ....[174]....
        /*0af4*/ 	.word	0xffffffff


	//   ....[175]....
        /*0af8*/ 	.word	0xffffffff


	//   ....[176]....
        /*0afc*/ 	.word	0xffffffff


	//   ....[177]....
        /*0b00*/ 	.word	0xffffffff


	//   ....[178]....
        /*0b04*/ 	.word	0xffffffff


	//   ....[179]....
        /*0b08*/ 	.word	0xffffffff


	//   ....[180]....
        /*0b0c*/ 	.word	0xffffffff


	//   ....[181]....
        /*0b10*/ 	.word	0xffffffff


	//   ....[182]....
        /*0b14*/ 	.word	0xffffffff


	//   ....[183]....
        /*0b18*/ 	.word	0xffffffff


	//   ....[184]....
        /*0b1c*/ 	.word	0xffffffff


	//   ....[185]....
        /*0b20*/ 	.word	0xffffffff


	//   ....[186]....
        /*0b24*/ 	.word	0xffffffff


	//   ....[187]....
        /*0b28*/ 	.word	0xffffffff


	//   ....[188]....
        /*0b2c*/ 	.word	0xffffffff


	//   ....[189]....
        /*0b30*/ 	.word	0xffffffff


	//   ....[190]....
        /*0b34*/ 	.word	0xffffffff


	//   ....[191]....
        /*0b38*/ 	.word	0xffffffff


	//   ....[192]....
        /*0b3c*/ 	.word	0xffffffff


	//   ....[193]....
        /*0b40*/ 	.word	0xffffffff


	//   ....[194]....
        /*0b44*/ 	.word	0xffffffff


	//   ....[195]....
        /*0b48*/ 	.word	0xffffffff


	//   ....[196]....
        /*0b4c*/ 	.word	0xffffffff


	//   ....[197]....
        /*0b50*/ 	.word	0xffffffff


	//   ....[198]....
        /*0b54*/ 	.word	0xffffffff


	//   ....[199]....
        /*0b58*/ 	.word	0xffffffff


	//   ....[200]....
        /*0b5c*/ 	.word	0xffffffff


	//   ....[201]....
        /*0b60*/ 	.word	0xffffffff


	//   ....[202]....
        /*0b64*/ 	.word	0xffffffff


	//   ....[203]....
        /*0b68*/ 	.word	0xffffffff


	//   ....[204]....
        /*0b6c*/ 	.word	0xffffffff


	//   ....[205]....
        /*0b70*/ 	.word	0xffffffff


	//   ....[206]....
        /*0b74*/ 	.word	0xffffffff


	//   ....[207]....
        /*0b78*/ 	.word	0xffffffff


	//   ....[208]....
        /*0b7c*/ 	.word	0xffffffff


	//   ....[209]....
        /*0b80*/ 	.word	0xffffffff


	//   ....[210]....
        /*0b84*/ 	.word	0xffffffff


	//   ....[211]....
        /*0b88*/ 	.word	0xffffffff


	//   ....[212]....
        /*0b8c*/ 	.word	0xffffffff


	//   ....[213]....
        /*0b90*/ 	.word	0xffffffff


	//   ....[214]....
        /*0b94*/ 	.word	0xffffffff


	//   ....[215]....
        /*0b98*/ 	.word	0xffffffff


	//   ....[216]....
        /*0b9c*/ 	.word	0xffffffff


	//   ....[217]....
        /*0ba0*/ 	.word	0xffffffff


	//   ....[218]....
        /*0ba4*/ 	.word	0xffffffff


	//   ....[219]....
        /*0ba8*/ 	.word	0xffffffff


	//   ....[220]....
        /*0bac*/ 	.word	0xffffffff


	//   ....[221]....
        /*0bb0*/ 	.word	0xffffffff


	//   ....[222]....
        /*0bb4*/ 	.word	0xffffffff


	//   ....[223]....
        /*0bb8*/ 	.word	0xffffffff


	//   ....[224]....
        /*0bbc*/ 	.word	0xffffffff


	//   ....[225]....
        /*0bc0*/ 	.word	0xffffffff


	//   ....[226]....
        /*0bc4*/ 	.word	0xffffffff


	//   ....[227]....
        /*0bc8*/ 	.word	0xffffffff


	//   ....[228]....
        /*0bcc*/ 	.word	0xffffffff


	//   ....[229]....
        /*0bd0*/ 	.word	0xffffffff


	//   ....[230]....
        /*0bd4*/ 	.word	0xffffffff


	//   ....[231]....
        /*0bd8*/ 	.word	0xffffffff


	//   ....[232]....
        /*0bdc*/ 	.word	0xffffffff


	//   ....[233]....
        /*0be0*/ 	.word	0xffffffff


	//   ....[234]....
        /*0be4*/ 	.word	0xffffffff


	//   ....[235]....
        /*0be8*/ 	.word	0xffffffff


	//   ....[236]....
        /*0bec*/ 	.word	0xffffffff


	//   ....[237]....
        /*0bf0*/ 	.word	0xffffffff


	//   ....[238]....
        /*0bf4*/ 	.word	0xffffffff


	//   ....[239]....
        /*0bf8*/ 	.word	0xffffffff


	//   ....[240]....
        /*0bfc*/ 	.word	0xffffffff


	//   ....[241]....
        /*0c00*/ 	.word	0xffffffff


	//   ....[242]....
        /*0c04*/ 	.word	0xffffffff


	//   ....[243]....
        /*0c08*/ 	.word	0xffffffff


	//   ....[244]....
        /*0c0c*/ 	.word	0xffffffff


	//   ....[245]....
        /*0c10*/ 	.word	0xffffffff


	//   ....[246]....
        /*0c14*/ 	.word	0xffffffff


	//   ....[247]....
        /*0c18*/ 	.word	0xffffffff


	//   ....[248]....
        /*0c1c*/ 	.word	0xffffffff


	//   ....[249]....
        /*0c20*/ 	.word	0xffffffff


	//   ....[250]....
        /*0c24*/ 	.word	0xffffffff


	//   ....[251]....
        /*0c28*/ 	.word	0xffffffff


	//   ....[252]....
        /*0c2c*/ 	.word	0xffffffff


	//   ....[253]....
        /*0c30*/ 	.word	0xffffffff


	//   ....[254]....
        /*0c34*/ 	.word	0xffffffff


	//   ....[255]....
        /*0c38*/ 	.word	0xffffffff


	//   ....[0]....
        /*0c3c*/ 	.word	0xffffffff


	//   ....[1]....
        /*0c40*/ 	.word	0xffffffff


	//   ....[2]....
        /*0c44*/ 	.word	0xffffffff


	//   ....[3]....
        /*0c48*/ 	.word	0xffffffff


	//   ....[4]....
        /*0c4c*/ 	.word	0xffffffff


	//   ....[5]....
        /*0c50*/ 	.word	0xffffffff


	//   ....[6]....
        /*0c54*/ 	.word	0xffffffff


	//   ....[7]....
        /*0c58*/ 	.word	0xffffffff


	//   ....[8]....
        /*0c5c*/ 	.word	0xffffffff


	//   ....[9]....
        /*0c60*/ 	.word	0xffffffff


	//   ....[10]....
        /*0c64*/ 	.word	0xffffffff


	//   ....[11]....
        /*0c68*/ 	.word	0xffffffff


	//   ....[12]....
        /*0c6c*/ 	.word	0xffffffff


	//   ....[13]....
        /*0c70*/ 	.word	0xffffffff


	//   ....[14]....
        /*0c74*/ 	.word	0xffffffff


	//   ....[15]....
        /*0c78*/ 	.word	0xffffffff


	//   ....[16]....
        /*0c7c*/ 	.word	0xffffffff


	//   ....[17]....
        /*0c80*/ 	.word	0xffffffff


	//   ....[18]....
        /*0c84*/ 	.word	0xffffffff


	//   ....[19]....
        /*0c88*/ 	.word	0xffffffff


	//   ....[20]....
        /*0c8c*/ 	.word	0xffffffff


	//   ....[21]....
        /*0c90*/ 	.word	0xffffffff


	//   ....[22]....
        /*0c94*/ 	.word	0xffffffff


	//   ....[23]....
        /*0c98*/ 	.word	0xffffffff


	//   ....[24]....
        /*0c9c*/ 	.word	0xffffffff


	//   ....[25]....
        /*0ca0*/ 	.word	0xffffffff


	//   ....[26]....
        /*0ca4*/ 	.word	0xffffffff


	//   ....[27]....
        /*0ca8*/ 	.word	0xffffffff


	//   ....[28]....
        /*0cac*/ 	.word	0xffffffff


	//   ....[29]....
        /*0cb0*/ 	.word	0xffffffff


	//   ....[30]....
        /*0cb4*/ 	.word	0xffffffff


	//   ....[31]....
        /*0cb8*/ 	.word	0xffffffff


	//   ....[32]....
        /*0cbc*/ 	.word	0xffffffff


	//   ....[33]....
        /*0cc0*/ 	.word	0xffffffff


	//   ....[34]....
        /*0cc4*/ 	.word	0xffffffff


	//   ....[35]....
        /*0cc8*/ 	.word	0xffffffff


	//   ....[36]....
        /*0ccc*/ 	.word	0xffffffff


	//   ....[37]....
        /*0cd0*/ 	.word	0xffffffff


	//   ....[38]....
        /*0cd4*/ 	.word	0xffffffff


	//   ....[39]....
        /*0cd8*/ 	.word	0xffffffff


	//   ....[40]....
        /*0cdc*/ 	.word	0xffffffff


	//   ....[41]....
        /*0ce0*/ 	.word	0xffffffff


	//   ....[42]....
        /*0ce4*/ 	.word	0xffffffff


	//   ....[43]....
        /*0ce8*/ 	.word	0xffffffff


	//   ....[44]....
        /*0cec*/ 	.word	0xffffffff


	//   ....[45]....
        /*0cf0*/ 	.word	0xffffffff


	//   ....[46]....
        /*0cf4*/ 	.word	0xffffffff


	//   ....[47]....
        /*0cf8*/ 	.word	0xffffffff


	//   ....[48]....
        /*0cfc*/ 	.word	0xffffffff


	//   ....[49]....
        /*0d00*/ 	.word	0xffffffff


	//   ....[50]....
        /*0d04*/ 	.word	0xffffffff


	//   ....[51]....
        /*0d08*/ 	.word	0xffffffff


	//   ....[52]....
        /*0d0c*/ 	.word	0xffffffff


	//   ....[53]....
        /*0d10*/ 	.word	0xffffffff


	//   ....[54]....
        /*0d14*/ 	.word	0xffffffff


	//   ....[55]....
        /*0d18*/ 	.word	0xffffffff


	//   ....[56]....
        /*0d1c*/ 	.word	0xffffffff


	//   ....[57]....
        /*0d20*/ 	.word	0xffffffff


	//   ....[58]....
        /*0d24*/ 	.word	0xffffffff


	//   ....[59]....
        /*0d28*/ 	.word	0xffffffff


	//   ....[60]....
        /*0d2c*/ 	.word	0xffffffff


	//   ....[61]....
        /*0d30*/ 	.word	0xffffffff


	//   ....[62]....
        /*0d34*/ 	.word	0xffffffff


	//   ....[63]....
        /*0d38*/ 	.word	0xffffffff


	//   ....[64]....
        /*0d3c*/ 	.word	0xffffffff


	//   ....[65]....
        /*0d40*/ 	.word	0xffffffff


	//   ....[66]....
        /*0d44*/ 	.word	0xffffffff


	//   ....[67]....
        /*0d48*/ 	.word	0xffffffff


	//   ....[68]....
        /*0d4c*/ 	.word	0xffffffff


	//   ....[69]....
        /*0d50*/ 	.word	0xffffffff


	//   ....[70]....
        /*0d54*/ 	.word	0xffffffff


	//   ....[71]....
        /*0d58*/ 	.word	0xffffffff


	//   ....[72]....
        /*0d5c*/ 	.word	0xffffffff


	//   ....[73]....
        /*0d60*/ 	.word	0xffffffff


	//   ....[74]....
        /*0d64*/ 	.word	0xffffffff


	//   ....[75]....
        /*0d68*/ 	.word	0xffffffff


	//   ....[76]....
        /*0d6c*/ 	.word	0xffffffff


	//   ....[77]....
        /*0d70*/ 	.word	0xffffffff


	//   ....[78]....
        /*0d74*/ 	.word	0xffffffff


	//   ....[79]....
        /*0d78*/ 	.word	0xffffffff


	//   ....[80]....
        /*0d7c*/ 	.word	0xffffffff


	//   ....[81]....
        /*0d80*/ 	.word	0xffffffff


	//   ....[82]....
        /*0d84*/ 	.word	0xffffffff


	//   ....[83]....
        /*0d88*/ 	.word	0xffffffff


	//   ....[84]....
        /*0d8c*/ 	.word	0xffffffff


	//   ....[85]....
        /*0d90*/ 	.word	0xffffffff


	//   ....[86]....
        /*0d94*/ 	.word	0xffffffff


	//   ....[87]....
        /*0d98*/ 	.word	0xffffffff


	//   ....[88]....
        /*0d9c*/ 	.word	0xffffffff


	//   ....[89]....
        /*0da0*/ 	.word	0xffffffff


	//   ....[90]....
        /*0da4*/ 	.word	0xffffffff


	//   ....[91]....
        /*0da8*/ 	.word	0xffffffff


	//   ....[92]....
        /*0dac*/ 	.word	0xffffffff


	//   ....[93]....
        /*0db0*/ 	.word	0xffffffff


	//   ....[94]....
        /*0db4*/ 	.word	0xffffffff


	//   ....[95]....
        /*0db8*/ 	.word	0xffffffff


	//   ....[96]....
        /*0dbc*/ 	.word	0xffffffff


	//   ....[97]....
        /*0dc0*/ 	.word	0xffffffff


	//   ....[98]....
        /*0dc4*/ 	.word	0xffffffff


	//   ....[99]....
        /*0dc8*/ 	.word	0xffffffff


	//   ....[100]....
        /*0dcc*/ 	.word	0xffffffff


	//   ....[101]....
        /*0dd0*/ 	.word	0xffffffff


	//   ....[102]....
        /*0dd4*/ 	.word	0xffffffff


	//   ....[103]....
        /*0dd8*/ 	.word	0xffffffff


	//   ....[104]....
        /*0ddc*/ 	.word	0xffffffff


	//   ....[105]....
        /*0de0*/ 	.word	0xffffffff


	//   ....[106]....
        /*0de4*/ 	.word	0xffffffff


	//   ....[107]....
        /*0de8*/ 	.word	0xffffffff


	//   ....[108]....
        /*0dec*/ 	.word	0xffffffff


	//   ....[109]....
        /*0df0*/ 	.word	0xffffffff


	//   ....[110]....
        /*0df4*/ 	.word	0xffffffff


	//   ....[111]....
        /*0df8*/ 	.word	0xffffffff


	//   ....[112]....
        /*0dfc*/ 	.word	0xffffffff


	//   ....[113]....
        /*0e00*/ 	.word	0xffffffff


	//   ....[114]....
        /*0e04*/ 	.word	0xffffffff


	//   ....[115]....
        /*0e08*/ 	.word	0xffffffff


	//   ....[116]....
        /*0e0c*/ 	.word	0xffffffff


	//   ....[117]....
        /*0e10*/ 	.word	0xffffffff


	//   ....[118]....
        /*0e14*/ 	.word	0xffffffff


	//   ....[119]....
        /*0e18*/ 	.word	0xffffffff


	//   ....[120]....
        /*0e1c*/ 	.word	0xffffffff


	//   ....[121]....
        /*0e20*/ 	.word	0xffffffff


	//   ....[122]....
        /*0e24*/ 	.word	0xffffffff


	//   ....[123]....
        /*0e28*/ 	.word	0xffffffff


	//   ....[124]....
        /*0e2c*/ 	.word	0xffffffff


	//   ....[125]....
        /*0e30*/ 	.word	0xffffffff


	//   ....[126]....
        /*0e34*/ 	.word	0xffffffff


	//   ....[127]....
        /*0e38*/ 	.word	0xffffffff


	//   ....[128]....
        /*0e3c*/ 	.word	0xffffffff


	//   ....[129]....
        /*0e40*/ 	.word	0xffffffff


	//   ....[130]....
        /*0e44*/ 	.word	0xffffffff


	//   ....[131]....
        /*0e48*/ 	.word	0xffffffff


	//   ....[132]....
        /*0e4c*/ 	.word	0xffffffff


	//   ....[133]....
        /*0e50*/ 	.word	0xffffffff


	//   ....[134]....
        /*0e54*/ 	.word	0xffffffff


	//   ....[135]....
        /*0e58*/ 	.word	0xffffffff


	//   ....[136]....
        /*0e5c*/ 	.word	0xffffffff


	//   ....[137]....
        /*0e60*/ 	.word	0xffffffff


	//   ....[138]....
        /*0e64*/ 	.word	0xffffffff


	//   ....[139]....
        /*0e68*/ 	.word	0xffffffff


	//   ....[140]....
        /*0e6c*/ 	.word	0xffffffff


	//   ....[141]....
        /*0e70*/ 	.word	0xffffffff


	//   ....[142]....
        /*0e74*/ 	.word	0xffffffff


	//   ....[143]....
        /*0e78*/ 	.word	0xffffffff


	//   ....[144]....
        /*0e7c*/ 	.word	0xffffffff


	//   ....[145]....
        /*0e80*/ 	.word	0xffffffff


	//   ....[146]....
        /*0e84*/ 	.word	0xffffffff


	//   ....[147]....
        /*0e88*/ 	.word	0xffffffff


	//   ....[148]....
        /*0e8c*/ 	.word	0xffffffff


	//   ....[149]....
        /*0e90*/ 	.word	0xffffffff


	//   ....[150]....
        /*0e94*/ 	.word	0xffffffff


	//   ....[151]....
        /*0e98*/ 	.word	0xffffffff


	//   ....[152]....
        /*0e9c*/ 	.word	0xffffffff


	//   ....[153]....
        /*0ea0*/ 	.word	0xffffffff


	//   ....[154]....
        /*0ea4*/ 	.word	0xffffffff


	//   ....[155]....
        /*0ea8*/ 	.word	0xffffffff


	//   ....[156]....
        /*0eac*/ 	.word	0xffffffff


	//   ....[157]....
        /*0eb0*/ 	.word	0xffffffff


	//   ....[158]....
        /*0eb4*/ 	.word	0xffffffff


	//   ....[159]....
        /*0eb8*/ 	.word	0xffffffff


	//   ....[160]....
        /*0ebc*/ 	.word	0xffffffff


	//   ....[161]....
        /*0ec0*/ 	.word	0xffffffff


	//   ....[162]....
        /*0ec4*/ 	.word	0xffffffff


	//   ....[163]....
        /*0ec8*/ 	.word	0xffffffff


	//   ....[164]....
        /*0ecc*/ 	.word	0xffffffff


	//   ....[165]....
        /*0ed0*/ 	.word	0xffffffff


	//   ....[166]....
        /*0ed4*/ 	.word	0xffffffff


	//   ....[167]....
        /*0ed8*/ 	.word	0xffffffff


	//   ....[168]....
        /*0edc*/ 	.word	0xffffffff


	//   ....[169]....
        /*0ee0*/ 	.word	0xffffffff


	//   ....[170]....
        /*0ee4*/ 	.word	0xffffffff


	//   ....[171]....
        /*0ee8*/ 	.word	0xffffffff


	//   ....[172]....
        /*0eec*/ 	.word	0xffffffff


	//   ....[173]....
        /*0ef0*/ 	.word	0xffffffff


	//   ....[174]....
        /*0ef4*/ 	.word	0xffffffff


	//   ....[175]....
        /*0ef8*/ 	.word	0xffffffff


	//   ....[176]....
        /*0efc*/ 	.word	0xffffffff


	//   ....[177]....
        /*0f00*/ 	.word	0xffffffff


	//   ....[178]....
        /*0f04*/ 	.word	0xffffffff


	//   ....[179]....
        /*0f08*/ 	.word	0xffffffff


	//   ....[180]....
        /*0f0c*/ 	.word	0xffffffff


	//   ....[181]....
        /*0f10*/ 	.word	0xffffffff


	//   ....[182]....
        /*0f14*/ 	.word	0xffffffff


	//   ....[183]....
        /*0f18*/ 	.word	0xffffffff


	//   ....[184]....
        /*0f1c*/ 	.word	0xffffffff


	//   ....[185]....
        /*0f20*/ 	.word	0xffffffff


	//   ....[186]....
        /*0f24*/ 	.word	0xffffffff


	//   ....[187]....
        /*0f28*/ 	.word	0xffffffff


	//   ....[188]....
        /*0f2c*/ 	.word	0xffffffff


	//   ....[189]....
        /*0f30*/ 	.word	0xffffffff


	//   ....[190]....
        /*0f34*/ 	.word	0xffffffff


	//   ....[191]....
        /*0f38*/ 	.word	0xffffffff


	//   ....[192]....
        /*0f3c*/ 	.word	0xffffffff


	//   ....[193]....
        /*0f40*/ 	.word	0xffffffff


	//   ....[194]....
        /*0f44*/ 	.word	0xffffffff


	//   ....[195]....
        /*0f48*/ 	.word	0xffffffff


	//   ....[196]....
        /*0f4c*/ 	.word	0xffffffff


	//   ....[197]....
        /*0f50*/ 	.word	0xffffffff


	//   ....[198]....
        /*0f54*/ 	.word	0xffffffff


	//   ....[199]....
        /*0f58*/ 	.word	0xffffffff


	//   ....[200]....
        /*0f5c*/ 	.word	0xffffffff


	//   ....[201]....
        /*0f60*/ 	.word	0xffffffff


	//   ....[202]....
        /*0f64*/ 	.word	0xffffffff


	//   ....[203]....
        /*0f68*/ 	.word	0xffffffff


	//   ....[204]....
        /*0f6c*/ 	.word	0xffffffff


	//   ....[205]....
        /*0f70*/ 	.word	0xffffffff


	//   ....[206]....
        /*0f74*/ 	.word	0xffffffff


	//   ....[207]....
        /*0f78*/ 	.word	0xffffffff


	//   ....[208]....
        /*0f7c*/ 	.word	0xffffffff


	//   ....[209]....
        /*0f80*/ 	.word	0xffffffff


	//   ....[210]....
        /*0f84*/ 	.word	0xffffffff


	//   ....[211]....
        /*0f88*/ 	.word	0xffffffff


	//   ....[212]....
        /*0f8c*/ 	.word	0xffffffff


	//   ....[213]....
        /*0f90*/ 	.word	0xffffffff


	//   ....[214]....
        /*0f94*/ 	.word	0xffffffff


	//   ....[215]....
        /*0f98*/ 	.word	0xffffffff


	//   ....[216]....
        /*0f9c*/ 	.word	0xffffffff


	//   ....[217]....
        /*0fa0*/ 	.word	0xffffffff


	//   ....[218]....
        /*0fa4*/ 	.word	0xffffffff


	//   ....[219]....
        /*0fa8*/ 	.word	0xffffffff


	//   ....[220]....
        /*0fac*/ 	.word	0xffffffff


	//   ....[221]....
        /*0fb0*/ 	.word	0xffffffff


	//   ....[222]....
        /*0fb4*/ 	.word	0xffffffff


	//   ....[223]....
        /*0fb8*/ 	.word	0xffffffff


	//   ....[224]....
        /*0fbc*/ 	.word	0xffffffff


	//   ....[225]....
        /*0fc0*/ 	.word	0xffffffff


	//   ....[226]....
        /*0fc4*/ 	.word	0xffffffff


	//   ....[227]....
        /*0fc8*/ 	.word	0xffffffff


	//   ....[228]....
        /*0fcc*/ 	.word	0xffffffff


	//   ....[229]....
        /*0fd0*/ 	.word	0xffffffff


	//   ....[230]....
        /*0fd4*/ 	.word	0xffffffff


	//   ....[231]....
        /*0fd8*/ 	.word	0xffffffff


	//   ....[232]....
        /*0fdc*/ 	.word	0xffffffff


	//   ....[233]....
        /*0fe0*/ 	.word	0xffffffff


	//   ....[234]....
        /*0fe4*/ 	.word	0xffffffff


	//   ....[235]....
        /*0fe8*/ 	.word	0xffffffff


	//   ....[236]....
        /*0fec*/ 	.word	0xffffffff


	//   ....[237]....
        /*0ff0*/ 	.word	0xffffffff


	//   ....[238]....
        /*0ff4*/ 	.word	0xffffffff


	//   ....[239]....
        /*0ff8*/ 	.word	0xffffffff


	//   ....[240]....
        /*0ffc*/ 	.word	0xffffffff


	//   ....[241]....
        /*1000*/ 	.word	0xffffffff


	//   ....[242]....
        /*1004*/ 	.word	0xffffffff


	//   ....[243]....
        /*1008*/ 	.word	0xffffffff


	//   ....[244]....
        /*100c*/ 	.word	0xffffffff


	//   ....[245]....
        /*1010*/ 	.word	0xffffffff


	//   ....[246]....
        /*1014*/ 	.word	0xffffffff


	//   ....[247]....
        /*1018*/ 	.word	0xffffffff


	//   ....[248]....
        /*101c*/ 	.word	0xffffffff


	//   ....[249]....
        /*1020*/ 	.word	0xffffffff


	//   ....[250]....
        /*1024*/ 	.word	0xffffffff


	//   ....[251]....
        /*1028*/ 	.word	0xffffffff


	//   ....[252]....
        /*102c*/ 	.word	0xffffffff


	//   ....[253]....
        /*1030*/ 	.word	0xffffffff


	//   ....[254]....
        /*1034*/ 	.word	0xffffffff


	//   ....[255]....
        /*1038*/ 	.word	0xffffffff


	//----- nvinfo : EIATTR_COOP_GROUP_INSTR_OFFSETS
	.align		4
.L_159:
        /*103c*/ 	.byte	0x04, 0x28
        /*103e*/ 	.short	(.L_161 - .L_160)


	//   ....[0]....
.L_160:
        /*1040*/ 	.word	0x00000090


	//   ....[1]....
        /*1044*/ 	.word	0x000000b0


	//   ....[2]....
        /*1048*/ 	.word	0x000000c0


	//   ....[3]....
        /*104c*/ 	.word	0x000000e0


	//   ....[4]....
        /*1050*/ 	.word	0x000000f0


	//   ....[5]....
        /*1054*/ 	.word	0x00000110


	//   ....[6]....
        /*1058*/ 	.word	0x00000120


	//   ....[7]....
        /*105c*/ 	.word	0x00000140


	//   ....[8]....
        /*1060*/ 	.word	0x00000150


	//   ....[9]....
        /*1064*/ 	.word	0x00000170


	//   ....[10]....
        /*1068*/ 	.word	0x00000180


	//   ....[11]....
        /*106c*/ 	.word	0x000001a0


	//   ....[12]....
        /*1070*/ 	.word	0x000001b0


	//   ....[13]....
        /*1074*/ 	.word	0x000001d0


	//   ....[14]....
        /*1078*/ 	.word	0x000001e0


	//   ....[15]....
        /*107c*/ 	.word	0x00000200


	//   ....[16]....
        /*1080*/ 	.word	0x00000210


	//   ....[17]....
        /*1084*/ 	.word	0x00000230


	//   ....[18]....
        /*1088*/ 	.word	0x00000240


	//   ....[19]....
        /*108c*/ 	.word	0x00000260


	//   ....[20]....
        /*1090*/ 	.word	0x00000270


	//   ....[21]....
        /*1094*/ 	.word	0x00000290


	//   ....[22]....
        /*1098*/ 	.word	0x000002a0


	//   ....[23]....
        /*109c*/ 	.word	0x000002c0


	//   ....[24]....
        /*10a0*/ 	.word	0x000002d0


	//   ....[25]....
        /*10a4*/ 	.word	0x000002f0


	//   ....[26]....
        /*10a8*/ 	.word	0x00000300


	//   ....[27]....
        /*10ac*/ 	.word	0x00000320


	//   ....[28]....
        /*10b0*/ 	.word	0x00000330


	//   ....[29]....
        /*10b4*/ 	.word	0x00000350


	//   ....[30]....
        /*10b8*/ 	.word	0x00000360


	//   ....[31]....
        /*10bc*/ 	.word	0x00000380


	//   ....[32]....
        /*10c0*/ 	.word	0x00000390


	//   ....[33]....
        /*10c4*/ 	.word	0x000003b0


	//   ....[34]....
        /*10c8*/ 	.word	0x000003c0


	//   ....[35]....
        /*10cc*/ 	.word	0x000003e0


	//   ....[36]....
        /*10d0*/ 	.word	0x000003f0


	//   ....[37]....
        /*10d4*/ 	.word	0x00000410


	//   ....[38]....
        /*10d8*/ 	.word	0x00000420


	//   ....[39]....
        /*10dc*/ 	.word	0x00000440


	//   ....[40]....
        /*10e0*/ 	.word	0x00000450


	//   ....[41]....
        /*10e4*/ 	.word	0x00000470


	//   ....[42]....
        /*10e8*/ 	.word	0x00000480


	//   ....[43]....
        /*10ec*/ 	.word	0x000004a0


	//   ....[44]....
        /*10f0*/ 	.word	0x000004b0


	//   ....[45]....
        /*10f4*/ 	.word	0x000004d0


	//   ....[46]....
        /*10f8*/ 	.word	0x000004e0


	//   ....[47]....
        /*10fc*/ 	.word	0x00000500


	//   ....[48]....
        /*1100*/ 	.word	0x00000510


	//   ....[49]....
        /*1104*/ 	.word	0x00000530


	//   ....[50]....
        /*1108*/ 	.word	0x00000540


	//   ....[51]....
        /*110c*/ 	.word	0x00000560


	//   ....[52]....
        /*1110*/ 	.word	0x00000570


	//   ....[53]....
        /*1114*/ 	.word	0x00000590


	//   ....[54]....
        /*1118*/ 	.word	0x000005a0


	//   ....[55]....
        /*111c*/ 	.word	0x000005c0


	//   ....[56]....
        /*1120*/ 	.word	0x000005d0


	//   ....[57]....
        /*1124*/ 	.word	0x000005f0


	//   ....[58]....
        /*1128*/ 	.word	0x00000600


	//   ....[59]....
        /*112c*/ 	.word	0x00000620


	//   ....[60]....
        /*1130*/ 	.word	0x00000630


	//   ....[61]....
        /*1134*/ 	.word	0x00000650


	//   ....[62]....
        /*1138*/ 	.word	0x00000660


	//   ....[63]....
        /*113c*/ 	.word	0x00000680


	//   ....[64]....
        /*1140*/ 	.word	0x00000690


	//   ....[65]....
        /*1144*/ 	.word	0x000006b0


	//   ....[66]....
        /*1148*/ 	.word	0x000006c0


	//   ....[67]....
        /*114c*/ 	.word	0x000006e0


	//   ....[68]....
        /*1150*/ 	.word	0x000006f0


	//   ....[69]....
        /*1154*/ 	.word	0x00000710


	//   ....[70]....
        /*1158*/ 	.word	0x00000720


	//   ....[71]....
        /*115c*/ 	.word	0x00000740


	//   ....[72]....
        /*1160*/ 	.word	0x00000750


	//   ....[73]....
        /*1164*/ 	.word	0x00000770


	//   ....[74]....
        /*1168*/ 	.word	0x00000780


	//   ....[75]....
        /*116c*/ 	.word	0x000007a0


	//   ....[76]....
        /*1170*/ 	.word	0x000007b0


	//   ....[77]....
        /*1174*/ 	.word	0x000007d0


	//   ....[78]....
        /*1178*/ 	.word	0x000007e0


	//   ....[79]....
        /*117c*/ 	.word	0x00000800


	//   ....[80]....
        /*1180*/ 	.word	0x00000810


	//   ....[81]....
        /*1184*/ 	.word	0x00000830


	//   ....[82]....
        /*1188*/ 	.word	0x00000840


	//   ....[83]....
        /*118c*/ 	.word	0x00000860


	//   ....[84]....
        /*1190*/ 	.word	0x00000870


	//   ....[85]....
        /*1194*/ 	.word	0x00000890


	//   ....[86]....
        /*1198*/ 	.word	0x000008a0


	//   ....[87]....
        /*119c*/ 	.word	0x000008c0


	//   ....[88]....
        /*11a0*/ 	.word	0x000008d0


	//   ....[89]....
        /*11a4*/ 	.word	0x000008f0


	//   ....[90]....
        /*11a8*/ 	.word	0x00000900


	//   ....[91]....
        /*11ac*/ 	.word	0x00000920


	//   ....[92]....
        /*11b0*/ 	.word	0x00000930


	//   ....[93]....
        /*11b4*/ 	.word	0x00000950


	//   ....[94]....
        /*11b8*/ 	.word	0x00000960


	//   ....[95]....
        /*11bc*/ 	.word	0x00000980


	//   ....[96]....
        /*11c0*/ 	.word	0x00000990


	//   ....[97]....
        /*11c4*/ 	.word	0x000009b0


	//   ....[98]....
        /*11c8*/ 	.word	0x000009c0


	//   ....[99]....
        /*11cc*/ 	.word	0x000009e0


	//   ....[100]....
        /*11d0*/ 	.word	0x000009f0


	//   ....[101]....
        /*11d4*/ 	.word	0x00000a10


	//   ....[102]....
        /*11d8*/ 	.word	0x00000a20


	//   ....[103]....
        /*11dc*/ 	.word	0x00000a40


	//   ....[104]....
        /*11e0*/ 	.word	0x00000a50


	//   ....[105]....
        /*11e4*/ 	.word	0x00000a70


	//   ....[106]....
        /*11e8*/ 	.word	0x00000a80


	//   ....[107]....
        /*11ec*/ 	.word	0x00000aa0


	//   ....[108]....
        /*11f0*/ 	.word	0x00000ab0


	//   ....[109]....
        /*11f4*/ 	.word	0x00000ad0


	//   ....[110]....
        /*11f8*/ 	.word	0x00000ae0


	//   ....[111]....
        /*11fc*/ 	.word	0x00000b00


	//   ....[112]....
        /*1200*/ 	.word	0x00000b10


	//   ....[113]....
        /*1204*/ 	.word	0x00000b30


	//   ....[114]....
        /*1208*/ 	.word	0x00000b40


	//   ....[115]....
        /*120c*/ 	.word	0x00000b60


	//   ....[116]....
        /*1210*/ 	.word	0x00000b70


	//   ....[117]....
        /*1214*/ 	.word	0x00000b90


	//   ....[118]....
        /*1218*/ 	.word	0x00000ba0


	//   ....[119]....
        /*121c*/ 	.word	0x00000bc0


	//   ....[120]....
        /*1220*/ 	.word	0x00000bd0


	//   ....[121]....
        /*1224*/ 	.word	0x00000bf0


	//   ....[122]....
        /*1228*/ 	.word	0x00000c00


	//   ....[123]....
        /*122c*/ 	.word	0x00000c20


	//   ....[124]....
        /*1230*/ 	.word	0x00000c30


	//   ....[125]....
        /*1234*/ 	.word	0x00000c50


	//   ....[126]....
        /*1238*/ 	.word	0x00000c60


	//   ....[127]....
        /*123c*/ 	.word	0x00000c80


	//   ....[128]....
        /*1240*/ 	.word	0x00000c90


	//   ....[129]....
        /*1244*/ 	.word	0x00000cb0


	//   ....[130]....
        /*1248*/ 	.word	0x00000cc0


	//   ....[131]....
        /*124c*/ 	.word	0x00000ce0


	//   ....[132]....
        /*1250*/ 	.word	0x00000cf0


	//   ....[133]....
        /*1254*/ 	.word	0x00000d10


	//   ....[134]....
        /*1258*/ 	.word	0x00000d20


	//   ....[135]....
        /*125c*/ 	.word	0x00000d40


	//   ....[136]....
        /*1260*/ 	.word	0x00000d50


	//   ....[137]....
        /*1264*/ 	.word	0x00000d70


	//   ....[138]....
        /*1268*/ 	.word	0x00000d80


	//   ....[139]....
        /*126c*/ 	.word	0x00000da0


	//   ....[140]....
        /*1270*/ 	.word	0x00000db0


	//   ....[141]....
        /*1274*/ 	.word	0x00000dd0


	//   ....[142]....
        /*1278*/ 	.word	0x00000de0


	//   ....[143]....
        /*127c*/ 	.word	0x00000e00


	//   ....[144]....
        /*1280*/ 	.word	0x00000e10


	//   ....[145]....
        /*1284*/ 	.word	0x00000e30


	//   ....[146]....
        /*1288*/ 	.word	0x00000e40


	//   ....[147]....
        /*128c*/ 	.word	0x00000e60


	//   ....[148]....
        /*1290*/ 	.word	0x00000e70


	//   ....[149]....
        /*1294*/ 	.word	0x00000e90


	//   ....[150]....
        /*1298*/ 	.word	0x00000ea0


	//   ....[151]....
        /*129c*/ 	.word	0x00000ec0


	//   ....[152]....
        /*12a0*/ 	.word	0x00000ed0


	//   ....[153]....
        /*12a4*/ 	.word	0x00000ef0


	//   ....[154]....
        /*12a8*/ 	.word	0x00000f00


	//   ....[155]....
        /*12ac*/ 	.word	0x00000f20


	//   ....[156]....
        /*12b0*/ 	.word	0x00000f30


	//   ....[157]....
        /*12b4*/ 	.word	0x00000f50


	//   ....[158]....
        /*12b8*/ 	.word	0x00000f60


	//   ....[159]....
        /*12bc*/ 	.word	0x00000f80


	//   ....[160]....
        /*12c0*/ 	.word	0x00000f90


	//   ....[161]....
        /*12c4*/ 	.word	0x00000fb0


	//   ....[162]....
        /*12c8*/ 	.word	0x00000fc0


	//   ....[163]....
        /*12cc*/ 	.word	0x00000fe0


	//   ....[164]....
        /*12d0*/ 	.word	0x00000ff0


	//   ....[165]....
        /*12d4*/ 	.word	0x00001010


	//   ....[166]....
        /*12d8*/ 	.word	0x00001020


	//   ....[167]....
        /*12dc*/ 	.word	0x00001040


	//   ....[168]....
        /*12e0*/ 	.word	0x00001050


	//   ....[169]....
        /*12e4*/ 	.word	0x00001070


	//   ....[170]....
        /*12e8*/ 	.word	0x00001080


	//   ....[171]....
        /*12ec*/ 	.word	0x000010a0


	//   ....[172]....
        /*12f0*/ 	.word	0x000010b0


	//   ....[173]....
        /*12f4*/ 	.word	0x000010d0


	//   ....[174]....
        /*12f8*/ 	.word	0x000010e0


	//   ....[175]....
        /*12fc*/ 	.word	0x00001100


	//   ....[176]....
        /*1300*/ 	.word	0x00001110


	//   ....[177]....
        /*1304*/ 	.word	0x00001130


	//   ....[178]....
        /*1308*/ 	.word	0x00001140


	//   ....[179]....
        /*130c*/ 	.word	0x00001160


	//   ....[180]....
        /*1310*/ 	.word	0x00001170


	//   ....[181]....
        /*1314*/ 	.word	0x00001190


	//   ....[182]....
        /*1318*/ 	.word	0x000011a0


	//   ....[183]....
        /*131c*/ 	.word	0x000011c0


	//   ....[184]....
        /*1320*/ 	.word	0x000011d0


	//   ....[185]....
        /*1324*/ 	.word	0x000011f0


	//   ....[186]....
        /*1328*/ 	.word	0x00001200


	//   ....[187]....
        /*132c*/ 	.word	0x00001220


	//   ....[188]....
        /*1330*/ 	.word	0x00001230


	//   ....[189]....
        /*1334*/ 	.word	0x00001250


	//   ....[190]....
        /*1338*/ 	.word	0x00001260


	//   ....[191]....
        /*133c*/ 	.word	0x00001280


	//   ....[192]....
        /*1340*/ 	.word	0x00001290


	//   ....[193]....
        /*1344*/ 	.word	0x000012b0


	//   ....[194]....
        /*1348*/ 	.word	0x000012c0


	//   ....[195]....
        /*134c*/ 	.word	0x000012e0


	//   ....[196]....
        /*1350*/ 	.word	0x000012f0


	//   ....[197]....
        /*1354*/ 	.word	0x00001310


	//   ....[198]....
        /*1358*/ 	.word	0x00001320


	//   ....[199]....
        /*135c*/ 	.word	0x00001340


	//   ....[200]....
        /*1360*/ 	.word	0x00001350


	//   ....[201]....
        /*1364*/ 	.word	0x00001370


	//   ....[202]....
        /*1368*/ 	.word	0x00001380


	//   ....[203]....
        /*136c*/ 	.word	0x000013a0


	//   ....[204]....
        /*1370*/ 	.word	0x000013b0


	//   ....[205]....
        /*1374*/ 	.word	0x000013d0


	//   ....[206]....
        /*1378*/ 	.word	0x000013e0


	//   ....[207]....
        /*137c*/ 	.word	0x00001400


	//   ....[208]....
        /*1380*/ 	.word	0x00001410


	//   ....[209]....
        /*1384*/ 	.word	0x00001430


	//   ....[210]....
        /*1388*/ 	.word	0x00001440


	//   ....[211]....
        /*138c*/ 	.word	0x00001460


	//   ....[212]....
        /*1390*/ 	.word	0x00001470


	//   ....[213]....
        /*1394*/ 	.word	0x00001490


	//   ....[214]....
        /*1398*/ 	.word	0x000014a0


	//   ....[215]....
        /*139c*/ 	.word	0x000014c0


	//   ....[216]....
        /*13a0*/ 	.word	0x000014d0


	//   ....[217]....
        /*13a4*/ 	.word	0x000014f0


	//   ....[218]....
        /*13a8*/ 	.word	0x00001500


	//   ....[219]....
        /*13ac*/ 	.word	0x00001520


	//   ....[220]....
        /*13b0*/ 	.word	0x00001530


	//   ....[221]....
        /*13b4*/ 	.word	0x00001550


	//   ....[222]....
        /*13b8*/ 	.word	0x00001560


	//   ....[223]....
        /*13bc*/ 	.word	0x00001580


	//   ....[224]....
        /*13c0*/ 	.word	0x00001590


	//   ....[225]....
        /*13c4*/ 	.word	0x000015b0


	//   ....[226]....
        /*13c8*/ 	.word	0x000015c0


	//   ....[227]....
        /*13cc*/ 	.word	0x000015e0


	//   ....[228]....
        /*13d0*/ 	.word	0x000015f0


	//   ....[229]....
        /*13d4*/ 	.word	0x00001610


	//   ....[230]....
        /*13d8*/ 	.word	0x00001620


	//   ....[231]....
        /*13dc*/ 	.word	0x00001640


	//   ....[232]....
        /*13e0*/ 	.word	0x00001650


	//   ....[233]....
        /*13e4*/ 	.word	0x00001670


	//   ....[234]....
        /*13e8*/ 	.word	0x00001680


	//   ....[235]....
        /*13ec*/ 	.word	0x000016a0


	//   ....[236]....
        /*13f0*/ 	.word	0x000016b0


	//   ....[237]....
        /*13f4*/ 	.word	0x000016d0


	//   ....[238]....
        /*13f8*/ 	.word	0x000016e0


	//   ....[239]....
        /*13fc*/ 	.word	0x00001700


	//   ....[240]....
        /*1400*/ 	.word	0x00001710


	//   ....[241]....
        /*1404*/ 	.word	0x00001730


	//   ....[242]....
        /*1408*/ 	.word	0x00001740


	//   ....[243]....
        /*140c*/ 	.word	0x00001760


	//   ....[244]....
        /*1410*/ 	.word	0x00001770


	//   ....[245]....
        /*1414*/ 	.word	0x00001790


	//   ....[246]....
        /*1418*/ 	.word	0x000017a0


	//   ....[247]....
        /*141c*/ 	.word	0x000017c0


	//   ....[248]....
        /*1420*/ 	.word	0x000017d0


	//   ....[249]....
        /*1424*/ 	.word	0x000017f0


	//   ....[250]....
        /*1428*/ 	.word	0x00001800


	//   ....[251]....
        /*142c*/ 	.word	0x00001820


	//   ....[252]....
        /*1430*/ 	.word	0x00001830


	//   ....[253]....
        /*1434*/ 	.word	0x00001850


	//   ....[254]....
        /*1438*/ 	.word	0x00001860


	//   ....[255]....
        /*143c*/ 	.word	0x00001880


	//   ....[0]....
        /*1440*/ 	.word	0x00001890


	//   ....[1]....
        /*1444*/ 	.word	0x000018b0


	//   ....[2]....
        /*1448*/ 	.word	0x000018c0


	//   ....[3]....
        /*144c*/ 	.word	0x000018e0


	//   ....[4]....
        /*1450*/ 	.word	0x000018f0


	//   ....[5]....
        /*1454*/ 	.word	0x00001910


	//   ....[6]....
        /*1458*/ 	.word	0x00001920


	//   ....[7]....
        /*145c*/ 	.word	0x00001940


	//   ....[8]....
        /*1460*/ 	.word	0x00001950


	//   ....[9]....
        /*1464*/ 	.word	0x00001970


	//   ....[10]....
        /*1468*/ 	.word	0x00001980


	//   ....[11]....
        /*146c*/ 	.word	0x000019a0


	//   ....[12]....
        /*1470*/ 	.word	0x000019b0


	//   ....[13]....
        /*1474*/ 	.word	0x000019d0


	//   ....[14]....
        /*1478*/ 	.word	0x000019e0


	//   ....[15]....
        /*147c*/ 	.word	0x00001a00


	//   ....[16]....
        /*1480*/ 	.word	0x00001a10


	//   ....[17]....
        /*1484*/ 	.word	0x00001a30


	//   ....[18]....
        /*1488*/ 	.word	0x00001a40


	//   ....[19]....
        /*148c*/ 	.word	0x00001a60


	//   ....[20]....
        /*1490*/ 	.word	0x00001a70


	//   ....[21]....
        /*1494*/ 	.word	0x00001a90


	//   ....[22]....
        /*1498*/ 	.word	0x00001aa0


	//   ....[23]....
        /*149c*/ 	.word	0x00001ac0


	//   ....[24]....
        /*14a0*/ 	.word	0x00001ad0


	//   ....[25]....
        /*14a4*/ 	.word	0x00001af0


	//   ....[26]....
        /*14a8*/ 	.word	0x00001b00


	//   ....[27]....
        /*14ac*/ 	.word	0x00001b20


	//   ....[28]....
        /*14b0*/ 	.word	0x00001b30


	//   ....[29]....
        /*14b4*/ 	.word	0x00001b50


	//   ....[30]....
        /*14b8*/ 	.word	0x00001b60


	//   ....[31]....
        /*14bc*/ 	.word	0x00001b80


	//   ....[32]....
        /*14c0*/ 	.word	0x00001b90


	//   ....[33]....
        /*14c4*/ 	.word	0x00001bb0


	//   ....[34]....
        /*14c8*/ 	.word	0x00001bc0


	//   ....[35]....
        /*14cc*/ 	.word	0x00001be0


	//   ....[36]....
        /*14d0*/ 	.word	0x00001bf0


	//   ....[37]....
        /*14d4*/ 	.word	0x00001c10


	//   ....[38]....
        /*14d8*/ 	.word	0x00001c20


	//   ....[39]....
        /*14dc*/ 	.word	0x00001c40


	//   ....[40]....
        /*14e0*/ 	.word	0x00001c50


	//   ....[41]....
        /*14e4*/ 	.word	0x00001c70


	//   ....[42]....
        /*14e8*/ 	.word	0x00001c80


	//   ....[43]....
        /*14ec*/ 	.word	0x00001ca0


	//   ....[44]....
        /*14f0*/ 	.word	0x00001cb0


	//   ....[45]....
        /*14f4*/ 	.word	0x00001cd0


	//   ....[46]....
        /*14f8*/ 	.word	0x00001ce0


	//   ....[47]....
        /*14fc*/ 	.word	0x00001d00


	//   ....[48]....
        /*1500*/ 	.word	0x00001d10


	//   ....[49]....
        /*1504*/ 	.word	0x00001d30


	//   ....[50]....
        /*1508*/ 	.word	0x00001d40


	//   ....[51]....
        /*150c*/ 	.word	0x00001d60


	//   ....[52]....
        /*1510*/ 	.word	0x00001d70


	//   ....[53]....
        /*1514*/ 	.word	0x00001d90


	//   ....[54]....
        /*1518*/ 	.word	0x00001da0


	//   ....[55]....
        /*151c*/ 	.word	0x00001dc0


	//   ....[56]....
        /*1520*/ 	.word	0x00001dd0


	//   ....[57]....
        /*1524*/ 	.word	0x00001df0


	//   ....[58]....
        /*1528*/ 	.word	0x00001e00


	//   ....[59]....
        /*152c*/ 	.word	0x00006330


	//   ....[60]....
        /*1530*/ 	.word	0x00006360


	//   ....[61]....
        /*1534*/ 	.word	0x00006370


	//   ....[62]....
        /*1538*/ 	.word	0x00006390


	//   ....[63]....
        /*153c*/ 	.word	0x000063a0


	//   ....[64]....
        /*1540*/ 	.word	0x000063c0


	//   ....[65]....
        /*1544*/ 	.word	0x000063d0


	//   ....[66]....
        /*1548*/ 	.word	0x000063f0


	//   ....[67]....
        /*154c*/ 	.word	0x00006400


	//   ....[68]....
        /*1550*/ 	.word	0x00006420


	//   ....[69]....
        /*1554*/ 	.word	0x00006430


	//   ....[70]....
        /*1558*/ 	.word	0x00006450


	//   ....[71]....
        /*155c*/ 	.word	0x00006460


	//   ....[72]....
        /*1560*/ 	.word	0x00006480


	//   ....[73]....
        /*1564*/ 	.word	0x00006490


	//   ....[74]....
        /*1568*/ 	.word	0x000064b0


	//   ....[75]....
        /*156c*/ 	.word	0x000064c0


	//   ....[76]....
        /*1570*/ 	.word	0x000064e0


	//   ....[77]....
        /*1574*/ 	.word	0x000064f0


	//   ....[78]....
        /*1578*/ 	.word	0x00006510


	//   ....[79]....
        /*157c*/ 	.word	0x00006520


	//   ....[80]....
        /*1580*/ 	.word	0x00006540


	//   ....[81]....
        /*1584*/ 	.word	0x00006550


	//   ....[82]....
        /*1588*/ 	.word	0x00006570


	//   ....[83]....
        /*158c*/ 	.word	0x00006580


	//   ....[84]....
        /*1590*/ 	.word	0x000065a0


	//   ....[85]....
        /*1594*/ 	.word	0x000065b0


	//   ....[86]....
        /*1598*/ 	.word	0x000065d0


	//   ....[87]....
        /*159c*/ 	.word	0x000065e0


	//   ....[88]....
        /*15a0*/ 	.word	0x00006600


	//   ....[89]....
        /*15a4*/ 	.word	0x00006610


	//   ....[90]....
        /*15a8*/ 	.word	0x00006630


	//   ....[91]....
        /*15ac*/ 	.word	0x00006640


	//   ....[92]....
        /*15b0*/ 	.word	0x00006660


	//   ....[93]....
        /*15b4*/ 	.word	0x00006670


	//   ....[94]....
        /*15b8*/ 	.word	0x00006690


	//   ....[95]....
        /*15bc*/ 	.word	0x000066a0


	//   ....[96]....
        /*15c0*/ 	.word	0x000066c0


	//   ....[97]....
        /*15c4*/ 	.word	0x000066d0


	//   ....[98]....
        /*15c8*/ 	.word	0x000066f0


	//   ....[99]....
        /*15cc*/ 	.word	0x00006700


	//   ....[100]....
        /*15d0*/ 	.word	0x00006720


	//   ....[101]....
        /*15d4*/ 	.word	0x00006730


	//   ....[102]....
        /*15d8*/ 	.word	0x00006750


	//   ....[103]....
        /*15dc*/ 	.word	0x00006760


	//   ....[104]....
        /*15e0*/ 	.word	0x00006780


	//   ....[105]....
        /*15e4*/ 	.word	0x00006790


	//   ....[106]....
        /*15e8*/ 	.word	0x000067b0


	//   ....[107]....
        /*15ec*/ 	.word	0x000067c0


	//   ....[108]....
        /*15f0*/ 	.word	0x000067e0


	//   ....[109]....
        /*15f4*/ 	.word	0x000067f0


	//   ....[110]....
        /*15f8*/ 	.word	0x00006810


	//   ....[111]....
        /*15fc*/ 	.word	0x00006820


	//   ....[112]....
        /*1600*/ 	.word	0x00006840


	//   ....[113]....
        /*1604*/ 	.word	0x00006850


	//   ....[114]....
        /*1608*/ 	.word	0x00006870


	//   ....[115]....
        /*160c*/ 	.word	0x00006880


	//   ....[116]....
        /*1610*/ 	.word	0x000068a0


	//   ....[117]....
        /*1614*/ 	.word	0x000068b0


	//   ....[118]....
        /*1618*/ 	.word	0x000068d0


	//   ....[119]....
        /*161c*/ 	.word	0x000068e0


	//   ....[120]....
        /*1620*/ 	.word	0x00006900


	//   ....[121]....
        /*1624*/ 	.word	0x00006910


	//   ....[122]....
        /*1628*/ 	.word	0x00006930


	//   ....[123]....
        /*162c*/ 	.word	0x00006940


	//   ....[124]....
        /*1630*/ 	.word	0x00006960


	//   ....[125]....
        /*1634*/ 	.word	0x00006970


	//   ....[126]....
        /*1638*/ 	.word	0x00006990


	//   ....[127]....
        /*163c*/ 	.word	0x000069a0


	//   ....[128]....
        /*1640*/ 	.word	0x000069c0


	//   ....[129]....
        /*1644*/ 	.word	0x000069d0


	//   ....[130]....
        /*1648*/ 	.word	0x000069f0


	//   ....[131]....
        /*164c*/ 	.word	0x00006a00


	//   ....[132]....
        /*1650*/ 	.word	0x00006a20


	//   ....[133]....
        /*1654*/ 	.word	0x00006a30


	//   ....[134]....
        /*1658*/ 	.word	0x00006a50


	//   ....[135]....
        /*165c*/ 	.word	0x00006a60


	//   ....[136]....
        /*1660*/ 	.word	0x00006a80


	//   ....[137]....
        /*1664*/ 	.word	0x00006a90


	//   ....[138]....
        /*1668*/ 	.word	0x00006ab0


	//   ....[139]....
        /*166c*/ 	.word	0x00006ac0


	//   ....[140]....
        /*1670*/ 	.word	0x00006ae0


	//   ....[141]....
        /*1674*/ 	.word	0x00006af0


	//   ....[142]....
        /*1678*/ 	.word	0x00006b10


	//   ....[143]....
        /*167c*/ 	.word	0x00006b20


	//   ....[144]....
        /*1680*/ 	.word	0x00006b40


	//   ....[145]....
        /*1684*/ 	.word	0x00006b50


	//   ....[146]....
        /*1688*/ 	.word	0x00006b70


	//   ....[147]....
        /*168c*/ 	.word	0x00006b80


	//   ....[148]....
        /*1690*/ 	.word	0x00006ba0


	//   ....[149]....
        /*1694*/ 	.word	0x00006bb0


	//   ....[150]....
        /*1698*/ 	.word	0x00006bd0


	//   ....[151]....
        /*169c*/ 	.word	0x00006be0


	//   ....[152]....
        /*16a0*/ 	.word	0x00006c00


	//   ....[153]....
        /*16a4*/ 	.word	0x00006c10


	//   ....[154]....
        /*16a8*/ 	.word	0x00006c30


	//   ....[155]....
        /*16ac*/ 	.word	0x00006c40


	//   ....[156]....
        /*16b0*/ 	.word	0x00006c60


	//   ....[157]....
        /*16b4*/ 	.word	0x00006c70


	//   ....[158]....
        /*16b8*/ 	.word	0x00006c90


	//   ....[159]....
        /*16bc*/ 	.word	0x00006ca0


	//   ....[160]....
        /*16c0*/ 	.word	0x00006cc0


	//   ....[161]....
        /*16c4*/ 	.word	0x00006cd0


	//   ....[162]....
        /*16c8*/ 	.word	0x00006cf0


	//   ....[163]....
        /*16cc*/ 	.word	0x00006d00


	//   ....[164]....
        /*16d0*/ 	.word	0x00006d20


	//   ....[165]....
        /*16d4*/ 	.word	0x00006d30


	//   ....[166]....
        /*16d8*/ 	.word	0x00006d50


	//   ....[167]....
        /*16dc*/ 	.word	0x00006d60


	//   ....[168]....
        /*16e0*/ 	.word	0x00006d80


	//   ....[169]....
        /*16e4*/ 	.word	0x00006d90


	//   ....[170]....
        /*16e8*/ 	.word	0x00006db0


	//   ....[171]....
        /*16ec*/ 	.word	0x00006dc0


	//   ....[172]....
        /*16f0*/ 	.word	0x00006de0


	//   ....[173]....
        /*16f4*/ 	.word	0x00006df0


	//   ....[174]....
        /*16f8*/ 	.word	0x00006e10


	//   ....[175]....
        /*16fc*/ 	.word	0x00006e20


	//   ....[176]....
        /*1700*/ 	.word	0x00006e40


	//   ....[177]....
        /*1704*/ 	.word	0x00006e50


	//   ....[178]....
        /*1708*/ 	.word	0x00006e70


	//   ....[179]....
        /*170c*/ 	.word	0x00006e80


	//   ....[180]....
        /*1710*/ 	.word	0x00006ea0


	//   ....[181]....
        /*1714*/ 	.word	0x00006eb0


	//   ....[182]....
        /*1718*/ 	.word	0x00006ed0


	//   ....[183]....
        /*171c*/ 	.word	0x00006ee0


	//   ....[184]....
        /*1720*/ 	.word	0x00006f00


	//   ....[185]....
        /*1724*/ 	.word	0x00006f10


	//   ....[186]....
        /*1728*/ 	.word	0x00006f30


	//   ....[187]....
        /*172c*/ 	.word	0x00006f40


	//   ....[188]....
        /*1730*/ 	.word	0x00006f60


	//   ....[189]....
        /*1734*/ 	.word	0x00006f70


	//   ....[190]....
        /*1738*/ 	.word	0x00006f90


	//   ....[191]....
        /*173c*/ 	.word	0x00006fa0


	//   ....[192]....
        /*1740*/ 	.word	0x00006fc0


	//   ....[193]....
        /*1744*/ 	.word	0x00006fd0


	//   ....[194]....
        /*1748*/ 	.word	0x00006ff0


	//   ....[195]....
        /*174c*/ 	.word	0x00007000


	//   ....[196]....
        /*1750*/ 	.word	0x00007020


	//   ....[197]....
        /*1754*/ 	.word	0x00007030


	//   ....[198]....
        /*1758*/ 	.word	0x00007050


	//   ....[199]....
        /*175c*/ 	.word	0x00007060


	//   ....[200]....
        /*1760*/ 	.word	0x00007080


	//   ....[201]....
        /*1764*/ 	.word	0x00007090


	//   ....[202]....
        /*1768*/ 	.word	0x000070b0


	//   ....[203]....
        /*176c*/ 	.word	0x000070c0


	//   ....[204]....
        /*1770*/ 	.word	0x000070e0


	//   ....[205]....
        /*1774*/ 	.word	0x000070f0


	//   ....[206]....
        /*1778*/ 	.word	0x00007110


	//   ....[207]....
        /*177c*/ 	.word	0x00007120


	//   ....[208]....
        /*1780*/ 	.word	0x00007140


	//   ....[209]....
        /*1784*/ 	.word	0x00007150


	//   ....[210]....
        /*1788*/ 	.word	0x00007170


	//   ....[211]....
        /*178c*/ 	.word	0x00007180


	//   ....[212]....
        /*1790*/ 	.word	0x000071a0


	//   ....[213]....
        /*1794*/ 	.word	0x000071b0


	//   ....[214]....
        /*1798*/ 	.word	0x000071d0


	//   ....[215]....
        /*179c*/ 	.word	0x000071e0


	//   ....[216]....
        /*17a0*/ 	.word	0x00007200


	//   ....[217]....
        /*17a4*/ 	.word	0x00007210


	//   ....[218]....
        /*17a8*/ 	.word	0x00007230


	//   ....[219]....
        /*17ac*/ 	.word	0x00007240


	//   ....[220]....
        /*17b0*/ 	.word	0x00007260


	//   ....[221]....
        /*17b4*/ 	.word	0x00007270


	//   ....[222]....
        /*17b8*/ 	.word	0x00007290


	//   ....[223]....
        /*17bc*/ 	.word	0x000072a0


	//   ....[224]....
        /*17c0*/ 	.word	0x000072c0


	//   ....[225]....
        /*17c4*/ 	.word	0x000072d0


	//   ....[226]....
        /*17c8*/ 	.word	0x000072f0


	//   ....[227]....
        /*17cc*/ 	.word	0x00007300


	//   ....[228]....
        /*17d0*/ 	.word	0x00007320


	//   ....[229]....
        /*17d4*/ 	.word	0x00007330


	//   ....[230]....
        /*17d8*/ 	.word	0x00007350


	//   ....[231]....
        /*17dc*/ 	.word	0x00007360


	//   ....[232]....
        /*17e0*/ 	.word	0x00007380


	//   ....[233]....
        /*17e4*/ 	.word	0x00007390


	//   ....[234]....
        /*17e8*/ 	.word	0x000073b0


	//   ....[235]....
        /*17ec*/ 	.word	0x000073c0


	//   ....[236]....
        /*17f0*/ 	.word	0x000073e0


	//   ....[237]....
        /*17f4*/ 	.word	0x000073f0


	//   ....[238]....
        /*17f8*/ 	.word	0x00007410


	//   ....[239]....
        /*17fc*/ 	.word	0x00007420


	//   ....[240]....
        /*1800*/ 	.word	0x00007440


	//   ....[241]....
        /*1804*/ 	.word	0x00007450


	//   ....[242]....
        /*1808*/ 	.word	0x00007470


	//   ....[243]....
        /*180c*/ 	.word	0x00007480


	//   ....[244]....
        /*1810*/ 	.word	0x000074a0


	//   ....[245]....
        /*1814*/ 	.word	0x000074b0


	//   ....[246]....
        /*1818*/ 	.word	0x000074d0


	//   ....[247]....
        /*181c*/ 	.word	0x000074e0


	//   ....[248]....
        /*1820*/ 	.word	0x00007500


	//   ....[249]....
        /*1824*/ 	.word	0x00007510


	//   ....[250]....
        /*1828*/ 	.word	0x00007530


	//   ....[251]....
        /*182c*/ 	.word	0x00007540


	//   ....[252]....
        /*1830*/ 	.word	0x00007560


	//   ....[253]....
        /*1834*/ 	.word	0x00007570


	//   ....[254]....
        /*1838*/ 	.word	0x00007590


	//   ....[255]....
        /*183c*/ 	.word	0x000075a0


	//   ....[0]....
        /*1840*/ 	.word	0x000075c0


	//   ....[1]....
        /*1844*/ 	.word	0x000075d0


	//   ....[2]....
        /*1848*/ 	.word	0x000075f0


	//   ....[3]....
        /*184c*/ 	.word	0x00007600


	//   ....[4]....
        /*1850*/ 	.word	0x00007620


	//   ....[5]....
        /*1854*/ 	.word	0x00007630


	//   ....[6]....
        /*1858*/ 	.word	0x00007650


	//   ....[7]....
        /*185c*/ 	.word	0x00007660


	//   ....[8]....
        /*1860*/ 	.word	0x00007680


	//   ....[9]....
        /*1864*/ 	.word	0x00007690


	//   ....[10]....
        /*1868*/ 	.word	0x000076b0


	//   ....[11]....
        /*186c*/ 	.word	0x000076c0


	//   ....[12]....
        /*1870*/ 	.word	0x000076e0


	//   ....[13]....
        /*1874*/ 	.word	0x000076f0


	//   ....[14]....
        /*1878*/ 	.word	0x00007710


	//   ....[15]....
        /*187c*/ 	.word	0x00007720


	//   ....[16]....
        /*1880*/ 	.word	0x00007740


	//   ....[17]....
        /*1884*/ 	.word	0x00007750


	//   ....[18]....
        /*1888*/ 	.word	0x00007770


	//   ....[19]....
        /*188c*/ 	.word	0x00007780


	//   ....[20]....
        /*1890*/ 	.word	0x000077a0


	//   ....[21]....
        /*1894*/ 	.word	0x000077b0


	//   ....[22]....
        /*1898*/ 	.word	0x000077d0


	//   ....[23]....
        /*189c*/ 	.word	0x000077e0


	//   ....[24]....
        /*18a0*/ 	.word	0x00007800


	//   ....[25]....
        /*18a4*/ 	.word	0x00007810


	//   ....[26]....
        /*18a8*/ 	.word	0x00007830


	//   ....[27]....
        /*18ac*/ 	.word	0x00007840


	//   ....[28]....
        /*18b0*/ 	.word	0x00007860


	//   ....[29]....
        /*18b4*/ 	.word	0x00007870


	//   ....[30]....
        /*18b8*/ 	.word	0x00007890


	//   ....[31]....
        /*18bc*/ 	.word	0x000078a0


	//   ....[32]....
        /*18c0*/ 	.word	0x000078c0


	//   ....[33]....
        /*18c4*/ 	.word	0x000078d0


	//   ....[34]....
        /*18c8*/ 	.word	0x000078f0


	//   ....[35]....
        /*18cc*/ 	.word	0x00007900


	//   ....[36]....
        /*18d0*/ 	.word	0x00007920


	//   ....[37]....
        /*18d4*/ 	.word	0x00007930


	//   ....[38]....
        /*18d8*/ 	.word	0x00007950


	//   ....[39]....
        /*18dc*/ 	.word	0x00007960


	//   ....[40]....
        /*18e0*/ 	.word	0x00007980


	//   ....[41]....
        /*18e4*/ 	.word	0x00007990


	//   ....[42]....
        /*18e8*/ 	.word	0x000079b0


	//   ....[43]....
        /*18ec*/ 	.word	0x000079c0


	//   ....[44]....
        /*18f0*/ 	.word	0x000079e0


	//   ....[45]....
        /*18f4*/ 	.word	0x000079f0


	//   ....[46]....
        /*18f8*/ 	.word	0x00007a10


	//   ....[47]....
        /*18fc*/ 	.word	0x00007a20


	//   ....[48]....
        /*1900*/ 	.word	0x00007a40


	//   ....[49]....
        /*1904*/ 	.word	0x00007a50


	//   ....[50]....
        /*1908*/ 	.word	0x00007a70


	//   ....[51]....
        /*190c*/ 	.word	0x00007a80


	//   ....[52]....
        /*1910*/ 	.word	0x00007aa0


	//   ....[53]....
        /*1914*/ 	.word	0x00007ab0


	//   ....[54]....
        /*1918*/ 	.word	0x00007ad0


	//   ....[55]....
        /*191c*/ 	.word	0x00007ae0


	//   ....[56]....
        /*1920*/ 	.word	0x00007b00


	//   ....[57]....
        /*1924*/ 	.word	0x00007b10


	//   ....[58]....
        /*1928*/ 	.word	0x00007b30


	//   ....[59]....
        /*192c*/ 	.word	0x00007b40


	//   ....[60]....
        /*1930*/ 	.word	0x00007b60


	//   ....[61]....
        /*1934*/ 	.word	0x00007b70


	//   ....[62]....
        /*1938*/ 	.word	0x00007b90


	//   ....[63]....
        /*193c*/ 	.word	0x00007ba0


	//   ....[64]....
        /*1940*/ 	.word	0x00007bc0


	//   ....[65]....
        /*1944*/ 	.word	0x00007bd0


	//   ....[66]....
        /*1948*/ 	.word	0x00007bf0


	//   ....[67]....
        /*194c*/ 	.word	0x00007c00


	//   ....[68]....
        /*1950*/ 	.word	0x00007c20


	//   ....[69]....
        /*1954*/ 	.word	0x00007c30


	//   ....[70]....
        /*1958*/ 	.word	0x00007c50


	//   ....[71]....
        /*195c*/ 	.word	0x00007c60


	//   ....[72]....
        /*1960*/ 	.word	0x00007c80


	//   ....[73]....
        /*1964*/ 	.word	0x00007c90


	//   ....[74]....
        /*1968*/ 	.word	0x00007cb0


	//   ....[75]....
        /*196c*/ 	.word	0x00007cc0


	//   ....[76]....
        /*1970*/ 	.word	0x00007ce0


	//   ....[77]....
        /*1974*/ 	.word	0x00007cf0


	//   ....[78]....
        /*1978*/ 	.word	0x00007d10


	//   ....[79]....
        /*197c*/ 	.word	0x00007d20


	//   ....[80]....
        /*1980*/ 	.word	0x00007d40


	//   ....[81]....
        /*1984*/ 	.word	0x00007d50


	//   ....[82]....
        /*1988*/ 	.word	0x00007d70


	//   ....[83]....
        /*198c*/ 	.word	0x00007d80


	//   ....[84]....
        /*1990*/ 	.word	0x00007da0


	//   ....[85]....
        /*1994*/ 	.word	0x00007db0


	//   ....[86]....
        /*1998*/ 	.word	0x00007dd0


	//   ....[87]....
        /*199c*/ 	.word	0x00007de0


	//   ....[88]....
        /*19a0*/ 	.word	0x00007e00


	//   ....[89]....
        /*19a4*/ 	.word	0x00007e10


	//   ....[90]....
        /*19a8*/ 	.word	0x00007e30


	//   ....[91]....
        /*19ac*/ 	.word	0x00007e40


	//   ....[92]....
        /*19b0*/ 	.word	0x00007e60


	//   ....[93]....
        /*19b4*/ 	.word	0x00007e70


	//   ....[94]....
        /*19b8*/ 	.word	0x00007e90


	//   ....[95]....
        /*19bc*/ 	.word	0x00007ea0


	//   ....[96]....
        /*19c0*/ 	.word	0x00007ec0


	//   ....[97]....
        /*19c4*/ 	.word	0x00007ed0


	//   ....[98]....
        /*19c8*/ 	.word	0x00007ef0


	//   ....[99]....
        /*19cc*/ 	.word	0x00007f00


	//   ....[100]....
        /*19d0*/ 	.word	0x00007f20


	//   ....[101]....
        /*19d4*/ 	.word	0x00007f30


	//   ....[102]....
        /*19d8*/ 	.word	0x00007f50


	//   ....[103]....
        /*19dc*/ 	.word	0x00007f60


	//   ....[104]....
        /*19e0*/ 	.word	0x00007f80


	//   ....[105]....
        /*19e4*/ 	.word	0x00007f90


	//   ....[106]....
        /*19e8*/ 	.word	0x00007fb0


	//   ....[107]....
        /*19ec*/ 	.word	0x00007fc0


	//   ....[108]....
        /*19f0*/ 	.word	0x00007fe0


	//   ....[109]....
        /*19f4*/ 	.word	0x00007ff0


	//   ....[110]....
        /*19f8*/ 	.word	0x00008010


	//   ....[111]....
        /*19fc*/ 	.word	0x00008020


	//   ....[112]....
        /*1a00*/ 	.word	0x00008040


	//   ....[113]....
        /*1a04*/ 	.word	0x00008050


	//   ....[114]....
        /*1a08*/ 	.word	0x00008070


	//   ....[115]....
        /*1a0c*/ 	.word	0x00008080


	//   ....[116]....
        /*1a10*/ 	.word	0x000080a0


	//   ....[117]....
        /*1a14*/ 	.word	0x000080b0


	//   ....[118]....
        /*1a18*/ 	.word	0x0000c5d0


	//   ....[119]....
        /*1a1c*/ 	.word	0x0000c5f0


	//   ....[120]....
        /*1a20*/ 	.word	0x0000c600


	//   ....[121]....
        /*1a24*/ 	.word	0x0000c620


	//   ....[122]....
        /*1a28*/ 	.word	0x0000c630


	//   ....[123]....
        /*1a2c*/ 	.word	0x0000c650


	//   ....[124]....
        /*1a30*/ 	.word	0x0000c660


	//   ....[125]....
        /*1a34*/ 	.word	0x0000c680


	//   ....[126]....
        /*1a38*/ 	.word	0x0000c690


	//   ....[127]....
        /*1a3c*/ 	.word	0x0000c6b0


	//   ....[128]....
        /*1a40*/ 	.word	0x0000c6c0


	//   ....[129]....
        /*1a44*/ 	.word	0x0000c6e0


	//   ....[130]....
        /*1a48*/ 	.word	0x0000c6f0


	//   ....[131]....
        /*1a4c*/ 	.word	0x0000c710


	//   ....[132]....
        /*1a50*/ 	.word	0x0000c720


	//   ....[133]....
        /*1a54*/ 	.word	0x0000c740


	//   ....[134]....
        /*1a58*/ 	.word	0x0000c750


	//   ....[135]....
        /*1a5c*/ 	.word	0x0000c770


	//   ....[136]....
        /*1a60*/ 	.word	0x0000c780


	//   ....[137]....
        /*1a64*/ 	.word	0x0000c7a0


	//   ....[138]....
        /*1a68*/ 	.word	0x0000c7b0


	//   ....[139]....
        /*1a6c*/ 	.word	0x0000c7d0


	//   ....[140]....
        /*1a70*/ 	.word	0x0000c7e0


	//   ....[141]....
        /*1a74*/ 	.word	0x0000c800


	//   ....[142]....
        /*1a78*/ 	.word	0x0000c810


	//   ....[143]....
        /*1a7c*/ 	.word	0x0000c830


	//   ....[144]....
        /*1a80*/ 	.word	0x0000c840


	//   ....[145]....
        /*1a84*/ 	.word	0x0000c860


	//   ....[146]....
        /*1a88*/ 	.word	0x0000c870


	//   ....[147]....
        /*1a8c*/ 	.word	0x0000c890


	//   ....[148]....
        /*1a90*/ 	.word	0x0000c8a0


	//   ....[149]....
        /*1a94*/ 	.word	0x0000c8c0


	//   ....[150]....
        /*1a98*/ 	.word	0x0000c8d0


	//   ....[151]....
        /*1a9c*/ 	.word	0x0000c8f0


	//   ....[152]....
        /*1aa0*/ 	.word	0x0000c900


	//   ....[153]....
        /*1aa4*/ 	.word	0x0000c920


	//   ....[154]....
        /*1aa8*/ 	.word	0x0000c930


	//   ....[155]....
        /*1aac*/ 	.word	0x0000c950


	//   ....[156]....
        /*1ab0*/ 	.word	0x0000c960


	//   ....[157]....
        /*1ab4*/ 	.word	0x0000c980


	//   ....[158]....
        /*1ab8*/ 	.word	0x0000c990


	//   ....[159]....
        /*1abc*/ 	.word	0x0000c9b0


	//   ....[160]....
        /*1ac0*/ 	.word	0x0000c9c0


	//   ....[161]....
        /*1ac4*/ 	.word	0x0000c9e0


	//   ....[162]....
        /*1ac8*/ 	.word	0x0000c9f0


	//   ....[163]....
        /*1acc*/ 	.word	0x0000ca10


	//   ....[164]....
        /*1ad0*/ 	.word	0x0000ca20


	//   ....[165]....
        /*1ad4*/ 	.word	0x0000ca40


	//   ....[166]....
        /*1ad8*/ 	.word	0x0000ca50


	//   ....[167]....
        /*1adc*/ 	.word	0x0000ca70


	//   ....[168]....
        /*1ae0*/ 	.word	0x0000ca80


	//   ....[169]....
        /*1ae4*/ 	.word	0x0000caa0


	//   ....[170]....
        /*1ae8*/ 	.word	0x0000cab0


	//   ....[171]....
        /*1aec*/ 	.word	0x0000cad0


	//   ....[172]....
        /*1af0*/ 	.word	0x0000cae0


	//   ....[173]....
        /*1af4*/ 	.word	0x0000cb00


	//   ....[174]....
        /*1af8*/ 	.word	0x0000cb10


	//   ....[175]....
        /*1afc*/ 	.word	0x0000cb30


	//   ....[176]....
        /*1b00*/ 	.word	0x0000cb40


	//   ....[177]....
        /*1b04*/ 	.word	0x0000cb60


	//   ....[178]....
        /*1b08*/ 	.word	0x0000cb70


	//   ....[179]....
        /*1b0c*/ 	.word	0x0000cb90


	//   ....[180]....
        /*1b10*/ 	.word	0x0000cba0


	//   ....[181]....
        /*1b14*/ 	.word	0x0000cbc0


	//   ....[182]....
        /*1b18*/ 	.word	0x0000cbd0


	//   ....[183]....
        /*1b1c*/ 	.word	0x0000cbf0


	//   ....[184]....
        /*1b20*/ 	.word	0x0000cc00


	//   ....[185]....
        /*1b24*/ 	.word	0x0000cc20


	//   ....[186]....
        /*1b28*/ 	.word	0x0000cc30


	//   ....[187]....
        /*1b2c*/ 	.word	0x0000cc50


	//   ....[188]....
        /*1b30*/ 	.word	0x0000cc60


	//   ....[189]....
        /*1b34*/ 	.word	0x0000cc80


	//   ....[190]....
        /*1b38*/ 	.word	0x0000cc90


	//   ....[191]....
        /*1b3c*/ 	.word	0x0000ccb0


	//   ....[192]....
        /*1b40*/ 	.word	0x0000ccc0


	//   ....[193]....
        /*1b44*/ 	.word	0x0000cce0


	//   ....[194]....
        /*1b48*/ 	.word	0x0000ccf0


	//   ....[195]....
        /*1b4c*/ 	.word	0x0000cd10


	//   ....[196]....
        /*1b50*/ 	.word	0x0000cd20


	//   ....[197]....
        /*1b54*/ 	.word	0x0000cd40


	//   ....[198]....
        /*1b58*/ 	.word	0x0000cd50


	//   ....[199]....
        /*1b5c*/ 	.word	0x0000cd70


	//   ....[200]....
        /*1b60*/ 	.word	0x0000cd80


	//   ....[201]....
        /*1b64*/ 	.word	0x0000cda0


	//   ....[202]....
        /*1b68*/ 	.word	0x0000cdb0


	//   ....[203]....
        /*1b6c*/ 	.word	0x0000cdd0


	//   ....[204]....
        /*1b70*/ 	.word	0x0000cde0


	//   ....[205]....
        /*1b74*/ 	.word	0x0000ce00


	//   ....[206]....
        /*1b78*/ 	.word	0x0000ce10


	//   ....[207]....
        /*1b7c*/ 	.word	0x0000ce30


	//   ....[208]....
        /*1b80*/ 	.word	0x0000ce40


	//   ....[209]....
        /*1b84*/ 	.word	0x0000ce60


	//   ....[210]....
        /*1b88*/ 	.word	0x0000ce70


	//   ....[211]....
        /*1b8c*/ 	.word	0x0000ce90


	//   ....[212]....
        /*1b90*/ 	.word	0x0000cea0


	//   ....[213]....
        /*1b94*/ 	.word	0x0000cec0


	//   ....[214]....
        /*1b98*/ 	.word	0x0000ced0


	//   ....[215]....
        /*1b9c*/ 	.word	0x0000cef0


	//   ....[216]....
        /*1ba0*/ 	.word	0x0000cf00


	//   ....[217]....
        /*1ba4*/ 	.word	0x0000cf20


	//   ....[218]....
        /*1ba8*/ 	.word	0x0000cf30


	//   ....[219]....
        /*1bac*/ 	.word	0x0000cf50


	//   ....[220]....
        /*1bb0*/ 	.word	0x0000cf60


	//   ....[221]....
        /*1bb4*/ 	.word	0x0000cf80


	//   ....[222]....
        /*1bb8*/ 	.word	0x0000cf90


	//   ....[223]....
        /*1bbc*/ 	.word	0x0000cfb0


	//   ....[224]....
        /*1bc0*/ 	.word	0x0000cfc0


	//   ....[225]....
        /*1bc4*/ 	.word	0x0000cfe0


	//   ....[226]....
        /*1bc8*/ 	.word	0x0000cff0


	//   ....[227]....
        /*1bcc*/ 	.word	0x0000d010


	//   ....[228]....
        /*1bd0*/ 	.word	0x0000d020


	//   ....[229]....
        /*1bd4*/ 	.word	0x0000d040


	//   ....[230]....
        /*1bd8*/ 	.word	0x0000d050


	//   ....[231]....
        /*1bdc*/ 	.word	0x0000d070


	//   ....[232]....
        /*1be0*/ 	.word	0x0000d080


	//   ....[233]....
        /*1be4*/ 	.word	0x0000d0a0


	//   ....[234]....
        /*1be8*/ 	.word	0x0000d0b0


	//   ....[235]....
        /*1bec*/ 	.word	0x0000d0d0


	//   ....[236]....
        /*1bf0*/ 	.word	0x0000d0e0


	//   ....[237]....
        /*1bf4*/ 	.word	0x0000d100


	//   ....[238]....
        /*1bf8*/ 	.word	0x0000d110


	//   ....[239]....
        /*1bfc*/ 	.word	0x0000d130


	//   ....[240]....
        /*1c00*/ 	.word	0x0000d140


	//   ....[241]....
        /*1c04*/ 	.word	0x0000d160


	//   ....[242]....
        /*1c08*/ 	.word	0x0000d170


	//   ....[243]....
        /*1c0c*/ 	.word	0x0000d190


	//   ....[244]....
        /*1c10*/ 	.word	0x0000d1a0


	//   ....[245]....
        /*1c14*/ 	.word	0x0000d1c0


	//   ....[246]....
        /*1c18*/ 	.word	0x0000d1d0


	//   ....[247]....
        /*1c1c*/ 	.word	0x0000d1f0


	//   ....[248]....
        /*1c20*/ 	.word	0x0000d200


	//   ....[249]....
        /*1c24*/ 	.word	0x0000d220


	//   ....[250]....
        /*1c28*/ 	.word	0x0000d230


	//   ....[251]....
        /*1c2c*/ 	.word	0x0000d250


	//   ....[252]....
        /*1c30*/ 	.word	0x0000d260


	//   ....[253]....
        /*1c34*/ 	.word	0x0000d280


	//   ....[254]....
        /*1c38*/ 	.word	0x0000d290


	//   ....[255]....
        /*1c3c*/ 	.word	0x0000d2b0


	//   ....[0]....
        /*1c40*/ 	.word	0x0000d2c0


	//   ....[1]....
        /*1c44*/ 	.word	0x0000d2e0


	//   ....[2]....
        /*1c48*/ 	.word	0x0000d2f0


	//   ....[3]....
        /*1c4c*/ 	.word	0x0000d310


	//   ....[4]....
        /*1c50*/ 	.word	0x0000d320


	//   ....[5]....
        /*1c54*/ 	.word	0x0000d340


	//   ....[6]....
        /*1c58*/ 	.word	0x0000d350


	//   ....[7]....
        /*1c5c*/ 	.word	0x0000d370


	//   ....[8]....
        /*1c60*/ 	.word	0x0000d380


	//   ....[9]....
        /*1c64*/ 	.word	0x0000d3a0


	//   ....[10]....
        /*1c68*/ 	.word	0x0000d3b0


	//   ....[11]....
        /*1c6c*/ 	.word	0x0000d3d0


	//   ....[12]....
        /*1c70*/ 	.word	0x0000d3e0


	//   ....[13]....
        /*1c74*/ 	.word	0x0000d400


	//   ....[14]....
        /*1c78*/ 	.word	0x0000d410


	//   ....[15]....
        /*1c7c*/ 	.word	0x0000d430


	//   ....[16]....
        /*1c80*/ 	.word	0x0000d440


	//   ....[17]....
        /*1c84*/ 	.word	0x0000d460


	//   ....[18]....
        /*1c88*/ 	.word	0x0000d470


	//   ....[19]....
        /*1c8c*/ 	.word	0x0000d490


	//   ....[20]....
        /*1c90*/ 	.word	0x0000d4a0


	//   ....[21]....
        /*1c94*/ 	.word	0x0000d4c0


	//   ....[22]....
        /*1c98*/ 	.word	0x0000d4d0


	//   ....[23]....
        /*1c9c*/ 	.word	0x0000d4f0


	//   ....[24]....
        /*1ca0*/ 	.word	0x0000d500


	//   ....[25]....
        /*1ca4*/ 	.word	0x0000d520


	//   ....[26]....
        /*1ca8*/ 	.word	0x0000d530


	//   ....[27]....
        /*1cac*/ 	.word	0x0000d550


	//   ....[28]....
        /*1cb0*/ 	.word	0x0000d560


	//   ....[29]....
        /*1cb4*/ 	.word	0x0000d580


	//   ....[30]....
        /*1cb8*/ 	.word	0x0000d590


	//   ....[31]....
        /*1cbc*/ 	.word	0x0000d5b0


	//   ....[32]....
        /*1cc0*/ 	.word	0x0000d5c0


	//   ....[33]....
        /*1cc4*/ 	.word	0x0000d5e0


	//   ....[34]....
        /*1cc8*/ 	.word	0x0000d5f0


	//   ....[35]....
        /*1ccc*/ 	.word	0x0000d610


	//   ....[36]....
        /*1cd0*/ 	.word	0x0000d620


	//   ....[37]....
        /*1cd4*/ 	.word	0x0000d640


	//   ....[38]....
        /*1cd8*/ 	.word	0x0000d650


	//   ....[39]....
        /*1cdc*/ 	.word	0x0000d670


	//   ....[40]....
        /*1ce0*/ 	.word	0x0000d680


	//   ....[41]....
        /*1ce4*/ 	.word	0x0000d6a0


	//   ....[42]....
        /*1ce8*/ 	.word	0x0000d6b0


	//   ....[43]....
        /*1cec*/ 	.word	0x0000d6d0


	//   ....[44]....
        /*1cf0*/ 	.word	0x0000d6e0


	//   ....[45]....
        /*1cf4*/ 	.word	0x0000d700


	//   ....[46]....
        /*1cf8*/ 	.word	0x0000d710


	//   ....[47]....
        /*1cfc*/ 	.word	0x0000d730


	//   ....[48]....
        /*1d00*/ 	.word	0x0000d740


	//   ....[49]....
        /*1d04*/ 	.word	0x0000d760


	//   ....[50]....
        /*1d08*/ 	.word	0x0000d770


	//   ....[51]....
        /*1d0c*/ 	.word	0x0000d790


	//   ....[52]....
        /*1d10*/ 	.word	0x0000d7a0


	//   ....[53]....
        /*1d14*/ 	.word	0x0000d7c0


	//   ....[54]....
        /*1d18*/ 	.word	0x0000d7d0


	//   ....[55]....
        /*1d1c*/ 	.word	0x0000d7f0


	//   ....[56]....
        /*1d20*/ 	.word	0x0000d800


	//   ....[57]....
        /*1d24*/ 	.word	0x0000d820


	//   ....[58]....
        /*1d28*/ 	.word	0x0000d830


	//   ....[59]....
        /*1d2c*/ 	.word	0x0000d850


	//   ....[60]....
        /*1d30*/ 	.word	0x0000d860


	//   ....[61]....
        /*1d34*/ 	.word	0x0000d880


	//   ....[62]....
        /*1d38*/ 	.word	0x0000d890


	//   ....[63]....
        /*1d3c*/ 	.word	0x0000d8b0


	//   ....[64]....
        /*1d40*/ 	.word	0x0000d8c0


	//   ....[65]....
        /*1d44*/ 	.word	0x0000d8e0


	//   ....[66]....
        /*1d48*/ 	.word	0x0000d8f0


	//   ....[67]....
        /*1d4c*/ 	.word	0x0000d910


	//   ....[68]....
        /*1d50*/ 	.word	0x0000d920


	//   ....[69]....
        /*1d54*/ 	.word	0x0000d940


	//   ....[70]....
        /*1d58*/ 	.word	0x0000d950


	//   ....[71]....
        /*1d5c*/ 	.word	0x0000d970


	//   ....[72]....
        /*1d60*/ 	.word	0x0000d980


	//   ....[73]....
        /*1d64*/ 	.word	0x0000d9a0


	//   ....[74]....
        /*1d68*/ 	.word	0x0000d9b0


	//   ....[75]....
        /*1d6c*/ 	.word	0x0000d9d0


	//   ....[76]....
        /*1d70*/ 	.word	0x0000d9e0


	//   ....[77]....
        /*1d74*/ 	.word	0x0000da00


	//   ....[78]....
        /*1d78*/ 	.word	0x0000da10


	//   ....[79]....
        /*1d7c*/ 	.word	0x0000da30


	//   ....[80]....
        /*1d80*/ 	.word	0x0000da40


	//   ....[81]....
        /*1d84*/ 	.word	0x0000da60


	//   ....[82]....
        /*1d88*/ 	.word	0x0000da70


	//   ....[83]....
        /*1d8c*/ 	.word	0x0000da90


	//   ....[84]....
        /*1d90*/ 	.word	0x0000daa0


	//   ....[85]....
        /*1d94*/ 	.word	0x0000dac0


	//   ....[86]....
        /*1d98*/ 	.word	0x0000dad0


	//   ....[87]....
        /*1d9c*/ 	.word	0x0000daf0


	//   ....[88]....
        /*1da0*/ 	.word	0x0000db00


	//   ....[89]....
        /*1da4*/ 	.word	0x0000db20


	//   ....[90]....
        /*1da8*/ 	.word	0x0000db30


	//   ....[91]....
        /*1dac*/ 	.word	0x0000db50


	//   ....[92]....
        /*1db0*/ 	.word	0x0000db60


	//   ....[93]....
        /*1db4*/ 	.word	0x0000db80


	//   ....[94]....
        /*1db8*/ 	.word	0x0000db90


	//   ....[95]....
        /*1dbc*/ 	.word	0x0000dbb0


	//   ....[96]....
        /*1dc0*/ 	.word	0x0000dbc0


	//   ....[97]....
        /*1dc4*/ 	.word	0x0000dbe0


	//   ....[98]....
        /*1dc8*/ 	.word	0x0000dbf0


	//   ....[99]....
        /*1dcc*/ 	.word	0x0000dc10


	//   ....[100]....
        /*1dd0*/ 	.word	0x0000dc20


	//   ....[101]....
        /*1dd4*/ 	.word	0x0000dc40


	//   ....[102]....
        /*1dd8*/ 	.word	0x0000dc50


	//   ....[103]....
        /*1ddc*/ 	.word	0x0000dc70


	//   ....[104]....
        /*1de0*/ 	.word	0x0000dc80


	//   ....[105]....
        /*1de4*/ 	.word	0x0000dca0


	//   ....[106]....
        /*1de8*/ 	.word	0x0000dcb0


	//   ....[107]....
        /*1dec*/ 	.word	0x0000dcd0


	//   ....[108]....
        /*1df0*/ 	.word	0x0000dce0


	//   ....[109]....
        /*1df4*/ 	.word	0x0000dd00


	//   ....[110]....
        /*1df8*/ 	.word	0x0000dd10


	//   ....[111]....
        /*1dfc*/ 	.word	0x0000dd30


	//   ....[112]....
        /*1e00*/ 	.word	0x0000dd40


	//   ....[113]....
        /*1e04*/ 	.word	0x0000dd60


	//   ....[114]....
        /*1e08*/ 	.word	0x0000dd70


	//   ....[115]....
        /*1e0c*/ 	.word	0x0000dd90


	//   ....[116]....
        /*1e10*/ 	.word	0x0000dda0


	//   ....[117]....
        /*1e14*/ 	.word	0x0000ddc0


	//   ....[118]....
        /*1e18*/ 	.word	0x0000ddd0


	//   ....[119]....
        /*1e1c*/ 	.word	0x0000ddf0


	//   ....[120]....
        /*1e20*/ 	.word	0x0000de00


	//   ....[121]....
        /*1e24*/ 	.word	0x0000de20


	//   ....[122]....
        /*1e28*/ 	.word	0x0000de30


	//   ....[123]....
        /*1e2c*/ 	.word	0x0000de50


	//   ....[124]....
        /*1e30*/ 	.word	0x0000de60


	//   ....[125]....
        /*1e34*/ 	.word	0x0000de80


	//   ....[126]....
        /*1e38*/ 	.word	0x0000de90


	//   ....[127]....
        /*1e3c*/ 	.word	0x0000deb0


	//   ....[128]....
        /*1e40*/ 	.word	0x0000dec0


	//   ....[129]....
        /*1e44*/ 	.word	0x0000dee0


	//   ....[130]....
        /*1e48*/ 	.word	0x0000def0


	//   ....[131]....
        /*1e4c*/ 	.word	0x0000df10


	//   ....[132]....
        /*1e50*/ 	.word	0x0000df20


	//   ....[133]....
        /*1e54*/ 	.word	0x0000df40


	//   ....[134]....
        /*1e58*/ 	.word	0x0000df50


	//   ....[135]....
        /*1e5c*/ 	.word	0x0000df70


	//   ....[136]....
        /*1e60*/ 	.word	0x0000df80


	//   ....[137]....
        /*1e64*/ 	.word	0x0000dfa0


	//   ....[138]....
        /*1e68*/ 	.word	0x0000dfb0


	//   ....[139]....
        /*1e6c*/ 	.word	0x0000dfd0


	//   ....[140]....
        /*1e70*/ 	.word	0x0000dfe0


	//   ....[141]....
        /*1e74*/ 	.word	0x0000e000


	//   ....[142]....
        /*1e78*/ 	.word	0x0000e010


	//   ....[143]....
        /*1e7c*/ 	.word	0x0000e030


	//   ....[144]....
        /*1e80*/ 	.word	0x0000e040


	//   ....[145]....
        /*1e84*/ 	.word	0x0000e060


	//   ....[146]....
        /*1e88*/ 	.word	0x0000e070


	//   ....[147]....
        /*1e8c*/ 	.word	0x0000e090


	//   ....[148]....
        /*1e90*/ 	.word	0x0000e0a0


	//   ....[149]....
        /*1e94*/ 	.word	0x0000e0c0


	//   ....[150]....
        /*1e98*/ 	.word	0x0000e0d0


	//   ....[151]....
        /*1e9c*/ 	.word	0x0000e0f0


	//   ....[152]....
        /*1ea0*/ 	.word	0x0000e100


	//   ....[153]....
        /*1ea4*/ 	.word	0x0000e120


	//   ....[154]....
        /*1ea8*/ 	.word	0x0000e130


	//   ....[155]....
        /*1eac*/ 	.word	0x0000e150


	//   ....[156]....
        /*1eb0*/ 	.word	0x0000e160


	//   ....[157]....
        /*1eb4*/ 	.word	0x0000e180


	//   ....[158]....
        /*1eb8*/ 	.word	0x0000e190


	//   ....[159]....
        /*1ebc*/ 	.word	0x0000e1b0


	//   ....[160]....
        /*1ec0*/ 	.word	0x0000e1c0


	//   ....[161]....
        /*1ec4*/ 	.word	0x0000e1e0


	//   ....[162]....
        /*1ec8*/ 	.word	0x0000e1f0


	//   ....[163]....
        /*1ecc*/ 	.word	0x0000e210


	//   ....[164]....
        /*1ed0*/ 	.word	0x0000e220


	//   ....[165]....
        /*1ed4*/ 	.word	0x0000e240


	//   ....[166]....
        /*1ed8*/ 	.word	0x0000e250


	//   ....[167]....
        /*1edc*/ 	.word	0x0000e270


	//   ....[168]....
        /*1ee0*/ 	.word	0x0000e280


	//   ....[169]....
        /*1ee4*/ 	.word	0x0000e2a0


	//   ....[170]....
        /*1ee8*/ 	.word	0x0000e2b0


	//   ....[171]....
        /*1eec*/ 	.word	0x0000e2d0


	//   ....[172]....
        /*1ef0*/ 	.word	0x0000e2e0


	//   ....[173]....
        /*1ef4*/ 	.word	0x0000e300


	//   ....[174]....
        /*1ef8*/ 	.word	0x0000e310


	//   ....[175]....
        /*1efc*/ 	.word	0x0000e330


	//   ....[176]....
        /*1f00*/ 	.word	0x0000e340


	//   ....[177]....
        /*1f04*/ 	.word	0x00012850


	//   ....[178]....
        /*1f08*/ 	.word	0x00012870


	//   ....[179]....
        /*1f0c*/ 	.word	0x00012880


	//   ....[180]....
        /*1f10*/ 	.word	0x000128a0


	//   ....[181]....
        /*1f14*/ 	.word	0x000128b0


	//   ....[182]....
        /*1f18*/ 	.word	0x000128d0


	//   ....[183]....
        /*1f1c*/ 	.word	0x000128e0


	//   ....[184]....
        /*1f20*/ 	.word	0x00012900


	//   ....[185]....
        /*1f24*/ 	.word	0x00012910


	//   ....[186]....
        /*1f28*/ 	.word	0x00012930


	//   ....[187]....
        /*1f2c*/ 	.word	0x00012940


	//   ....[188]....
        /*1f30*/ 	.word	0x00012960


	//   ....[189]....
        /*1f34*/ 	.word	0x00012970


	//   ....[190]....
        /*1f38*/ 	.word	0x00012990


	//   ....[191]....
        /*1f3c*/ 	.word	0x000129a0


	//   ....[192]....
        /*1f40*/ 	.word	0x000129c0


	//   ....[193]....
        /*1f44*/ 	.word	0x000129d0


	//   ....[194]....
        /*1f48*/ 	.word	0x000129f0


	//   ....[195]....
        /*1f4c*/ 	.word	0x00012a00


	//   ....[196]....
        /*1f50*/ 	.word	0x00012a20


	//   ....[197]....
        /*1f54*/ 	.word	0x00012a30


	//   ....[198]....
        /*1f58*/ 	.word	0x00012a50


	//   ....[199]....
        /*1f5c*/ 	.word	0x00012a60


	//   ....[200]....
        /*1f60*/ 	.word	0x00012a80


	//   ....[201]....
        /*1f64*/ 	.word	0x00012a90


	//   ....[202]....
        /*1f68*/ 	.word	0x00012ab0


	//   ....[203]....
        /*1f6c*/ 	.word	0x00012ac0


	//   ....[204]....
        /*1f70*/ 	.word	0x00012ae0


	//   ....[205]....
        /*1f74*/ 	.word	0x00012af0


	//   ....[206]....
        /*1f78*/ 	.word	0x00012b10


	//   ....[207]....
        /*1f7c*/ 	.word	0x00012b20


	//   ....[208]....
        /*1f80*/ 	.word	0x00012b40


	//   ....[209]....
        /*1f84*/ 	.word	0x00012b50


	//   ....[210]....
        /*1f88*/ 	.word	0x00012b70


	//   ....[211]....
        /*1f8c*/ 	.word	0x00012b80


	//   ....[212]....
        /*1f90*/ 	.word	0x00012ba0


	//   ....[213]....
        /*1f94*/ 	.word	0x00012bb0


	//   ....[214]....
        /*1f98*/ 	.word	0x00012bd0


	//   ....[215]....
        /*1f9c*/ 	.word	0x00012be0


	//   ....[216]....
        /*1fa0*/ 	.word	0x00012c00


	//   ....[217]....
        /*1fa4*/ 	.word	0x00012c10


	//   ....[218]....
        /*1fa8*/ 	.word	0x00012c30


	//   ....[219]....
        /*1fac*/ 	.word	0x00012c40


	//   ....[220]....
        /*1fb0*/ 	.word	0x00012c60


	//   ....[221]....
        /*1fb4*/ 	.word	0x00012c70


	//   ....[222]....
        /*1fb8*/ 	.word	0x00012c90


	//   ....[223]....
        /*1fbc*/ 	.word	0x00012ca0


	//   ....[224]....
        /*1fc0*/ 	.word	0x00012cc0


	//   ....[225]....
        /*1fc4*/ 	.word	0x00012cd0


	//   ....[226]....
        /*1fc8*/ 	.word	0x00012cf0


	//   ....[227]....
        /*1fcc*/ 	.word	0x00012d00


	//   ....[228]....
        /*1fd0*/ 	.word	0x00012d20


	//   ....[229]....
        /*1fd4*/ 	.word	0x00012d30


	//   ....[230]....
        /*1fd8*/ 	.word	0x00012d50


	//   ....[231]....
        /*1fdc*/ 	.word	0x00012d60


	//   ....[232]....
        /*1fe0*/ 	.word	0x00012d80


	//   ....[233]....
        /*1fe4*/ 	.word	0x00012d90


	//   ....[234]....
        /*1fe8*/ 	.word	0x00012db0


	//   ....[235]....
        /*1fec*/ 	.word	0x00012dc0


	//   ....[236]....
        /*1ff0*/ 	.word	0x00012de0


	//   ....[237]....
        /*1ff4*/ 	.word	0x00012df0


	//   ....[238]....
        /*1ff8*/ 	.word	0x00012e10


	//   ....[239]....
        /*1ffc*/ 	.word	0x00012e20


	//   ....[240]....
        /*2000*/ 	.word	0x00012e50


	//   ....[241]....
        /*2004*/ 	.word	0x00012e70


	//   ....[242]....
        /*2008*/ 	.word	0x00012e80


	//   ....[243]....
        /*200c*/ 	.word	0x00012ea0


	//   ....[244]....
        /*2010*/ 	.word	0x00012ed0


	//   ....[245]....
        /*2014*/ 	.word	0x00012ee0


	//   ....[246]....
        /*2018*/ 	.word	0x00012f00


	//   ....[247]....
        /*201c*/ 	.word	0x00012f10


	//   ....[248]....
        /*2020*/ 	.word	0x00012f30


	//   ....[249]....
        /*2024*/ 	.word	0x00012f40


	//   ....[250]....
        /*2028*/ 	.word	0x00012f60


	//   ....[251]....
        /*202c*/ 	.word	0x00012f70


	//   ....[252]....
        /*2030*/ 	.word	0x00012f90


	//   ....[253]....
        /*2034*/ 	.word	0x00012fa0


	//   ....[254]....
        /*2038*/ 	.word	0x00012fc0


	//   ....[255]....
        /*203c*/ 	.word	0x00012fd0


	//----- nvinfo : EIATTR_VRC_CTA_INIT_COUNT
	.align		4
.L_161:
        /*2040*/ 	.byte	0x02, 0x4a
	.zero		1
	.zero		1


	//----- nvinfo : EIATTR_EXIT_INSTR_OFFSETS
	.align		4
        /*2044*/ 	.byte	0x04, 0x1c
        /*2046*/ 	.short	(.L_163 - .L_162)


	//   ....[0]....
.L_162:
        /*2048*/ 	.word	0x00014250


	//----- nvinfo : EIATTR_CBANK_PARAM_SIZE
	.align		4
.L_163:
        /*204c*/ 	.byte	0x03, 0x19
        /*204e*/ 	.short	0x0010


	//----- nvinfo : EIATTR_PARAM_CBANK
	.align		4
        /*2050*/ 	.byte	0x04, 0x0a
        /*2052*/ 	.short	(.L_165 - .L_164)
	.align		4
.L_164:
        /*2054*/ 	.word	index@(.nv.constant0._Z23mma_tf32tf32f32_16_16_8PvPi)
        /*2058*/ 	.short	0x0380
        /*205a*/ 	.short	0x0010


	//----- nvinfo : EIATTR_SW_WAR
	.align		4
.L_165:
        /*205c*/ 	.byte	0x04, 0x36
        /*205e*/ 	.short	(.L_167 - .L_166)
.L_166:
        /*2060*/ 	.word	0x00000008
.L_167:


//--------------------- .nv.info._Z23mma_bf16bf16f32_32_8_16PvPi --------------------------
	.section	.nv.info._Z23mma_bf16bf16f32_32_8_16PvPi,"",@"SHT_CUDA_INFO"
	.sectionflags	@""
	.align	4


	//----- nvinfo : EIATTR_CUDA_API_VERSION
	.align		4
        /*0000*/ 	.byte	0x04, 0x37
        /*0002*/ 	.short	(.L_169 - .L_168)
.L_168:
        /*0004*/ 	.word	0x00000082


	//----- nvinfo : EIATTR_KPARAM_INFO
	.align		4
.L_169:
        /*0008*/ 	.byte	0x04, 0x17
        /*000a*/ 	.short	(.L_171 - .L_170)
.L_170:
        /*000c*/ 	.word	0x00000000
        /*0010*/ 	.short	0x0001
        /*0012*/ 	.short	0x0008
        /*0014*/ 	.byte	0x00, 0xf5, 0x21, 0x00


	//----- nvinfo : EIATTR_KPARAM_INFO
	.align		4
.L_171:
        /*0018*/ 	.byte	0x04, 0x17
        /*001a*/ 	.short	(.L_173 - .L_172)
.L_172:
        /*001c*/ 	.word	0x00000000
        /*0020*/ 	.short	0x0000
        /*0022*/ 	.short	0x0000
        /*0024*/ 	.byte	0x00, 0xf5, 0x21, 0x00


	//----- nvinfo : EIATTR_SPARSE_MMA_MASK
	.align		4
.L_173:
        /*0028*/ 	.byte	0x03, 0x50
        /*002a*/ 	.short	0x0000


	//----- nvinfo : EIATTR_WMMA_USED
	.align		4
        /*002c*/ 	.byte	0x01, 0x2b
	.zero		2


	//----- nvinfo : EIATTR_MAXREG_COUNT
	.align		4
        /*0030*/ 	.byte	0x03, 0x1b
        /*0032*/ 	.short	0x00ff


	//----- nvinfo : EIATTR_MERCURY_ISA_VERSION
	.align		4
        /*0034*/ 	.byte	0x03, 0x5f
        /*0036*/ 	.short	0x0101


	//----- nvinfo : EIATTR_COOP_GROUP_MASK_REGIDS
	.align		4
        /*0038*/ 	.byte	0x04, 0x29
        /*003a*/ 	.short	(.L_175 - .L_174)


	//   ....[0]....
.L_174:
        /*003c*/ 	.word	0xffffffff


	//   ....[1]....
        /*0040*/ 	.word	0xffffffff


	//   ....[2]....
        /*0044*/ 	.word	0xffffffff


	//   ....[3]....
        /*0048*/ 	.word	0xffffffff


	//   ....[4]....
        /*004c*/ 	.word	0xffffffff


	//   ....[5]....
        /*0050*/ 	.word	0xffffffff


	//   ....[6]....
        /*0054*/ 	.word	0xffffffff


	//   ....[7]....
        /*0058*/ 	.word	0xffffffff


	//   ....[8]....
        /*005c*/ 	.word	0xffffffff


	//   ....[9]....
        /*0060*/ 	.word	0xffffffff


	//   ....[10]....
        /*0064*/ 	.word	0xffffffff


	//   ....[11]....
        /*0068*/ 	.word	0xffffffff


	//   ....[12]....
        /*006c*/ 	.word	0xffffffff


	//   ....[13]....
        /*0070*/ 	.word	0xffffffff


	//   ....[14]....
        /*0074*/ 	.word	0xffffffff


	//   ....[15]....
        /*0078*/ 	.word	0xffffffff


	//   ....[16]....
        /*007c*/ 	.word	0xffffffff


	//   ....[17]....
        /*0080*/ 	.word	0xffffffff


	//   ....[18]....
        /*0084*/ 	.word	0xffffffff


	//   ....[19]....
        /*0088*/ 	.word	0xffffffff


	//   ....[20]....
        /*008c*/ 	.word	0xffffffff


	//   ....[21]....
        /*0090*/ 	.word	0xffffffff


	//   ....[22]....
        /*0094*/ 	.word	0xffffffff


	//   ....[23]....
        /*0098*/ 	.word	0xffffffff


	//   ....[24]....
        /*009c*/ 	.word	0xffffffff


	//   ....[25]....
        /*00a0*/ 	.word	0xffffffff


	//   ....[26]....
        /*00a4*/ 	.word	0xffffffff


	//   ....[27]....
        /*00a8*/ 	.word	0xffffffff


	//   ....[28]....
        /*00ac*/ 	.word	0xffffffff


	//   ....[29]....
        /*00b0*/ 	.word	0xffffffff


	//   ....[30]....
        /*00b4*/ 	.word	0xffffffff


	//   ....[31]....
        /*00b8*/ 	.word	0xffffffff


	//   ....[32]....
        /*00bc*/ 	.word	0xffffffff


	//   ....[33]....
        /*00c0*/ 	.word	0xffffffff


	//   ....[34]....
        /*00c4*/ 	.word	0xffffffff


	//   ....[35]....
        /*00c8*/ 	.word	0xffffffff


	//   ....[36]....
        /*00cc*/ 	.word	0xffffffff


	//   ....[37]....
        /*00d0*/ 	.word	0xffffffff


	//   ....[38]....
        /*00d4*/ 	.word	0xffffffff


	//   ....[39]....
        /*00d8*/ 	.word	0xffffffff


	//   ....[40]....
        /*00dc*/ 	.word	0xffffffff


	//   ....[41]....
        /*00e0*/ 	.word	0xffffffff


	//   ....[42]....
        /*00e4*/ 	.word	0xffffffff


	//   ....[43]....
        /*00e8*/ 	.word	0xffffffff


	//   ....[44]....
        /*00ec*/ 	.word	0xffffffff


	//   ....[45]....
        /*00f0*/ 	.word	0xffffffff


	//   ....[46]....
        /*00f4*/ 	.word	0xffffffff


	//   ....[47]....
        /*00f8*/ 	.word	0xffffffff


	//   ....[48]....
        /*00fc*/ 	.word	0xffffffff


	//   ....[49]....
        /*0100*/ 	.word	0xffffffff


	//   ....[50]....
        /*0104*/ 	.word	0xffffffff


	//   ....[51]....
        /*0108*/ 	.word	0xffffffff


	//   ....[52]....
        /*010c*/ 	.word	0xffffffff


	//   ....[53]....
        /*0110*/ 	.word	0xffffffff


	//   ....[54]....
        /*0114*/ 	.word	0xffffffff


	//   ....[55]....
        /*0118*/ 	.word	0xffffffff


	//   ....[56]....
        /*011c*/ 	.word	0xffffffff


	//   ....[57]....
        /*0120*/ 	.word	0xffffffff


	//   ....[58]....
        /*0124*/ 	.word	0xffffffff


	//   ....[59]....
        /*0128*/ 	.word	0xffffffff


	//   ....[60]....
        /*012c*/ 	.word	0xffffffff


	//   ....[61]....
        /*0130*/ 	.word	0xffffffff


	//   ....[62]....
        /*0134*/ 	.word	0xffffffff


	//   ....[63]....
        /*0138*/ 	.word	0xffffffff


	//   ....[64]....
        /*013c*/ 	.word	0xffffffff


	//   ....[65]....
        /*0140*/ 	.word	0xffffffff


	//   ....[66]....
        /*0144*/ 	.word	0xffffffff


	//   ....[67]....
        /*0148*/ 	.word	0xffffffff


	//   ....[68]....
        /*014c*/ 	.word	0xffffffff


	//   ....[69]....
        /*0150*/ 	.word	0xffffffff


	//   ....[70]....
        /*0154*/ 	.word	0xffffffff


	//   ....[71]....
        /*0158*/ 	.word	0xffffffff


	//   ....[72]....
        /*015c*/ 	.word	0xffffffff


	//   ....[73]....
        /*0160*/ 	.word	0xffffffff


	//   ....[74]....
        /*0164*/ 	.word	0xffffffff


	//   ....[75]....
        /*0168*/ 	.word	0xffffffff


	//   ....[76]....
        /*016c*/ 	.word	0xffffffff


	//   ....[77]....
        /*0170*/ 	.word	0xffffffff


	//   ....[78]....
        /*0174*/ 	.word	0xffffffff


	//   ....[79]....
        /*0178*/ 	.word	0xffffffff


	//   ....[80]....
        /*017c*/ 	.word	0xffffffff


	//   ....[81]....
        /*0180*/ 	.word	0xffffffff


	//   ....[82]....
        /*0184*/ 	.word	0xffffffff


	//   ....[83]....
        /*0188*/ 	.word	0xffffffff


	//   ....[84]....
        /*018c*/ 	.word	0xffffffff


	//   ....[85]....
        /*0190*/ 	.word	0xffffffff


	//   ....[86]....
        /*0194*/ 	.word	0xffffffff


	//   ....[87]....
        /*0198*/ 	.word	0xffffffff


	//   ....[88]....
        /*019c*/ 	.word	0xffffffff


	//   ....[89]....
        /*01a0*/ 	.word	0xffffffff


	//   ....[90]....
        /*01a4*/ 	.word	0xffffffff


	//   ....[91]....
        /*01a8*/ 	.word	0xffffffff


	//   ....[92]....
        /*01ac*/ 	.word	0xffffffff


	//   ....[93]....
        /*01b0*/ 	.word	0xffffffff


	//   ....[94]....
        /*01b4*/ 	.word	0xffffffff


	//   ....[95]....
        /*01b8*/ 	.word	0xffffffff


	//   ....[96]....
        /*01bc*/ 	.word	0xffffffff


	//   ....[97]....
        /*01c0*/ 	.word	0xffffffff


	//   ....[98]....
        /*01c4*/ 	.word	0xffffffff


	//   ....[99]....
        /*01c8*/ 	.word	0xffffffff


	//   ....[100]....
        /*01cc*/ 	.word	0xffffffff


	//   ....[101]....
        /*01d0*/ 	.word	0xffffffff


	//   ....[102]....
        /*01d4*/ 	.word	0xffffffff


	//   ....[103]....
        /*01d8*/ 	.word	0xffffffff


	//   ....[104]....
        /*01dc*/ 	.word	0xffffffff


	//   ....[105]....
        /*01e0*/ 	.word	0xffffffff


	//   ....[106]....
        /*01e4*/ 	.word	0xffffffff


	//   ....[107]....
        /*01e8*/ 	.word	0xffffffff


	//   ....[108]....
        /*01ec*/ 	.word	0xffffffff


	//   ....[109]....
        /*01f0*/ 	.word	0xffffffff


	//   ....[110]....
        /*01f4*/ 	.word	0xffffffff


	//   ....[111]....
        /*01f8*/ 	.word	0xffffffff


	//   ....[112]....
        /*01fc*/ 	.word	0xffffffff


	//   ....[113]....
        /*0200*/ 	.word	0xffffffff


	//   ....[114]....
        /*0204*/ 	.word	0xffffffff


	//   ....[115]....
        /*0208*/ 	.word	0xffffffff


	//   ....[116]....
        /*020c*/ 	.word	0xffffffff


	//   ....[117]....
        /*0210*/ 	.word	0xffffffff


	//   ....[118]....
        /*0214*/ 	.word	0xffffffff


	//   ....[119]....
        /*0218*/ 	.word	0xffffffff


	//   ....[120]....
        /*021c*/ 	.word	0xffffffff


	//   ....[121]....
        /*0220*/ 	.word	0xffffffff


	//   ....[122]....
        /*0224*/ 	.word	0xffffffff


	//   ....[123]....
        /*0228*/ 	.word	0xffffffff


	//   ....[124]....
        /*022c*/ 	.word	0xffffffff


	//   ....[125]....
        /*0230*/ 	.word	0xffffffff


	//   ....[126]....
        /*0234*/ 	.word	0xffffffff


	//   ....[127]....
        /*0238*/ 	.word	0xffffffff


	//   ....[128]....
        /*023c*/ 	.word	0xffffffff


	//   ....[129]....
        /*0240*/ 	.word	0xffffffff


	//   ....[130]....
        /*0244*/ 	.word	0xffffffff


	//   ....[131]....
        /*0248*/ 	.word	0xffffffff


	//   ....[132]....
        /*024c*/ 	.word	0xffffffff


	//   ....[133]....
        /*0250*/ 	.word	0xffffffff


	//   ....[134]....
        /*0254*/ 	.word	0xffffffff


	//   ....[135]....
        /*0258*/ 	.word	0xffffffff


	//   ....[136]....
        /*025c*/ 	.word	0xffffffff


	//   ....[137]....
        /*0260*/ 	.word	0xffffffff


	//   ....[138]....
        /*0264*/ 	.word	0xffffffff


	//   ....[139]....
        /*0268*/ 	.word	0xffffffff


	//   ....[140]....
        /*026c*/ 	.word	0xffffffff


	//   ....[141]....
        /*0270*/ 	.word	0xffffffff


	//   ....[142]....
        /*0274*/ 	.word	0xffffffff


	//   ....[143]....
        /*0278*/ 	.word	0xffffffff


	//   ....[144]....
        /*027c*/ 	.word	0xffffffff


	//   ....[145]....
        /*0280*/ 	.word	0xffffffff


	//   ....[146]....
        /*0284*/ 	.word	0xffffffff


	//   ....[147]....
        /*0288*/ 	.word	0xffffffff


	//   ....[148]....
        /*028c*/ 	.word	0xffffffff


	//   ....[149]....
        /*0290*/ 	.word	0xffffffff


	//   ....[150]....
        /*0294*/ 	.word	0xffffffff


	//   ....[151]....
        /*0298*/ 	.word	0xffffffff


	//   ....[152]....
        /*029c*/ 	.word	0xffffffff


	//   ....[153]....
        /*02a0*/ 	.word	0xffffffff


	//   ....[154]....
        /*02a4*/ 	.word	0xffffffff


	//   ....[155]....
        /*02a8*/ 	.word	0xffffffff


	//   ....[156]....
        /*02ac*/ 	.word	0xffffffff


	//   ....[157]....
        /*02b0*/ 	.word	0xffffffff


	//   ....[158]....
        /*02b4*/ 	.word	0xffffffff


	//   ....[159]....
        /*02b8*/ 	.word	0xffffffff


	//   ....[160]....
        /*02bc*/ 	.word	0xffffffff


	//   ....[161]....
        /*02c0*/ 	.word	0xffffffff


	//   ....[162]....
        /*02c4*/ 	.word	0xffffffff


	//   ....[163]....
        /*02c8*/ 	.word	0xffffffff


	//   ....[164]....
        /*02cc*/ 	.word	0xffffffff


	//   ....[165]....
        /*02d0*/ 	.word	0xffffffff


	//   ....[166]....
        /*02d4*/ 	.word	0xffffffff


	//   ....[167]....
        /*02d8*/ 	.word	0xffffffff


	//   ....[168]....
        /*02dc*/ 	.word	0xffffffff


	//   ....[169]....
        /*02e0*/ 	.word	0xffffffff


	//   ....[170]....
        /*02e4*/ 	.word	0xffffffff


	//   ....[171]....
        /*02e8*/ 	.word	0xffffffff


	//   ....[172]....
        /*02ec*/ 	.word	0xffffffff


	//   ....[173]....
        /*02f0*/ 	.word	0xffffffff


	//   ....[174]....
        /*02f4*/ 	.word	0xffffffff


	//   ....[175]....
        /*02f8*/ 	.word	0xffffffff


	//   ....[176]....
        /*02fc*/ 	.word	0xffffffff


	//   ....[177]....
        /*0300*/ 	.word	0xffffffff


	//   ....[178]....
        /*0304*/ 	.word	0xffffffff


	//   ....[179]....
        /*0308*/ 	.word	0xffffffff


	//   ....[180]....
        /*030c*/ 	.word	0xffffffff


	//   ....[181]....
        /*0310*/ 	.word	0xffffffff


	//   ....[182]....
        /*0314*/ 	.word	0xffffffff


	//   ....[183]....
        /*0318*/ 	.word	0xffffffff


	//   ....[184]....
        /*031c*/ 	.word	0xffffffff


	//   ....[185]....
        /*0320*/ 	.word	0xffffffff


	//   ....[186]....
        /*0324*/ 	.word	0xffffffff


	//   ....[187]....
        /*0328*/ 	.word	0xffffffff


	//   ....[188]....
        /*032c*/ 	.word	0xffffffff


	//   ....[189]....
        /*0330*/ 	.word	0xffffffff


	//   ....[190]....
        /*0334*/ 	.word	0xffffffff


	//   ....[191]....
        /*0338*/ 	.word	0xffffffff


	//   ....[192]....
        /*033c*/ 	.word	0xffffffff


	//   ....[193]....
        /*0340*/ 	.word	0xffffffff


	//   ....[194]....
        /*0344*/ 	.word	0xffffffff


	//   ....[195]....
        /*0348*/ 	.word	0xffffffff


	//   ....[196]....
        /*034c*/ 	.word	0xffffffff


	//   ....[197]....
        /*0350*/ 	.word	0xffffffff


	//   ....[198]....
        /*0354*/ 	.word	0xffffffff


	//   ....[199]....
        /*0358*/ 	.word	0xffffffff


	//   ....[200]....
        /*035c*/ 	.word	0xffffffff


	//   ....[201]....
        /*0360*/ 	.word	0xffffffff


	//   ....[202]....
        /*0364*/ 	.word	0xffffffff


	//   ....[203]....
        /*0368*/ 	.word	0xffffffff


	//   ....[204]....
        /*036c*/ 	.word	0xffffffff


	//   ....[205]....
        /*0370*/ 	.word	0xffffffff


	//   ....[206]....
        /*0374*/ 	.word	0xffffffff


	//   ....[207]....
        /*0378*/ 	.word	0xffffffff


	//   ....[208]....
        /*037c*/ 	.word	0xffffffff


	//   ....[209]....
        /*0380*/ 	.word	0xffffffff


	//   ....[210]....
        /*0384*/ 	.word	0xffffffff


	//   ....[211]....
        /*0388*/ 	.word	0xffffffff


	//   ....[212]....
        /*038c*/ 	.word	0xffffffff


	//   ....[213]....
        /*0390*/ 	.word	0xffffffff


	//   ....[214]....
        /*0394*/ 	.word	0xffffffff


	//   ....[215]....
        /*0398*/ 	.word	0xffffffff


	//   ....[216]....
        /*039c*/ 	.word	0xffffffff


	//   ....[217]....
        /*03a0*/ 	.word	0xffffffff


	//   ....[218]....
        /*03a4*/ 	.word	0xffffffff


	//   ....[219]....
        /*03a8*/ 	.word	0xffffffff


	//   ....[220]....
        /*03ac*/ 	.word	0xffffffff


	//   ....[221]....
        /*03b0*/ 	.word	0xffffffff


	//   ....[222]....
        /*03b4*/ 	.word	0xffffffff


	//   ....[223]....
        /*03b8*/ 	.word	0xffffffff


	//   ....[224]....
        /*03bc*/ 	.word	0xffffffff


	//   ....[225]....
        /*03c0*/ 	.word	0xffffffff


	//   ....[226]....
        /*03c4*/ 	.word	0xffffffff


	//   ....[227]....
        /*03c8*/ 	.word	0xffffffff


	//   ....[228]....
        /*03cc*/ 	.word	0xffffffff


	//   ....[229]....
        /*03d0*/ 	.word	0xffffffff


	//   ....[230]....
        /*03d4*/ 	.word	0xffffffff


	//   ....[231]....
        /*03d8*/ 	.word	0xffffffff


	//   ....[232]....
        /*03dc*/ 	.word	0xffffffff


	//   ....[233]....
        /*03e0*/ 	.word	0xffffffff


	//   ....[234]....
        /*03e4*/ 	.word	0xffffffff


	//   ....[235]....
        /*03e8*/ 	.word	0xffffffff


	//   ....[236]....
        /*03ec*/ 	.word	0xffffffff


	//   ....[237]....
        /*03f0*/ 	.word	0xffffffff


	//   ....[238]....
        /*03f4*/ 	.word	0xffffffff


	//   ....[239]....
        /*03f8*/ 	.word	0xffffffff


	//   ....[240]....
        /*03fc*/ 	.word	0xffffffff


	//   ....[241]....
        /*0400*/ 	.word	0xffffffff


	//   ....[242]....
        /*0404*/ 	.word	0xffffffff


	//   ....[243]....
        /*0408*/ 	.word	0xffffffff


	//   ....[244]....
        /*040c*/ 	.word	0xffffffff


	//   ....[245]....
        /*0410*/ 	.word	0xffffffff


	//   ....[246]....
        /*0414*/ 	.word	0xffffffff


	//   ....[247]....
        /*0418*/ 	.word	0xffffffff


	//   ....[248]....
        /*041c*/ 	.word	0xffffffff


	//   ....[249]....
        /*0420*/ 	.word	0xffffffff


	//   ....[250]....
        /*0424*/ 	.word	0xffffffff


	//   ....[251]....
        /*0428*/ 	.word	0xffffffff


	//   ....[252]....
        /*042c*/ 	.word	0xffffffff


	//   ....[253]....
        /*0430*/ 	.word	0xffffffff


	//   ....[254]....
        /*0434*/ 	.word	0xffffffff


	//   ....[255]....
        /*0438*/ 	.word	0xffffffff


	//   ....[0]....
        /*043c*/ 	.word	0xffffffff


	//   ....[1]....
        /*0440*/ 	.word	0xffffffff


	//   ....[2]....
        /*0444*/ 	.word	0xffffffff


	//   ....[3]....
        /*0448*/ 	.word	0xffffffff


	//   ....[4]....
        /*044c*/ 	.word	0xffffffff


	//   ....[5]....
        /*0450*/ 	.word	0xffffffff


	//   ....[6]....
        /*0454*/ 	.word	0xffffffff


	//   ....[7]....
        /*0458*/ 	.word	0xffffffff


	//   ....[8]....
        /*045c*/ 	.word	0xffffffff


	//   ....[9]....
        /*0460*/ 	.word	0xffffffff


	//   ....[10]....
        /*0464*/ 	.word	0xffffffff


	//   ....[11]....
        /*0468*/ 	.word	0xffffffff


	//   ....[12]....
        /*046c*/ 	.word	0xffffffff


	//   ....[13]....
        /*0470*/ 	.word	0xffffffff


	//   ....[14]....
        /*0474*/ 	.word	0xffffffff


	//   ....[15]....
        /*0478*/ 	.word	0xffffffff


	//   ....[16]....
        /*047c*/ 	.word	0xffffffff


	//   ....[17]....
        /*0480*/ 	.word	0xffffffff


	//   ....[18]....
        /*0484*/ 	.word	0xffffffff


	//   ....[19]....
        /*0488*/ 	.word	0xffffffff


	//   ....[20]....
        /*048c*/ 	.word	0xffffffff


	//   ....[21]....
        /*0490*/ 	.word	0xffffffff


	//   ....[22]....
        /*0494*/ 	.word	0xffffffff


	//   ....[23]....
        /*0498*/ 	.word	0xffffffff


	//   ....[24]....
        /*049c*/ 	.word	0xffffffff


	//   ....[25]....
        /*04a0*/ 	.word	0xffffffff


	//   ....[26]....
        /*04a4*/ 	.word	0xffffffff


	//   ....[27]....
        /*04a8*/ 	.word	0xffffffff


	//   ....[28]....
        /*04ac*/ 	.word	0xffffffff


	//   ....[29]....
        /*04b0*/ 	.word	0xffffffff


	//   ....[30]....
        /*04b4*/ 	.word	0xffffffff


	//   ....[31]....
        /*04b8*/ 	.word	0xffffffff


	//   ....[32]....
        /*04bc*/ 	.word	0xffffffff


	//   ....[33]....
        /*04c0*/ 	.word	0xffffffff


	//   ....[34]....
        /*04c4*/ 	.word	0xffffffff


	//   ....[35]....
        /*04c8*/ 	.word	0xffffffff


	//   ....[36]....
        /*04cc*/ 	.word	0xffffffff


	//   ....[37]....
        /*04d0*/ 	.word	0xffffffff


	//   ....[38]....
        /*04d4*/ 	.word	0xffffffff


	//   ....[39]....
        /*04d8*/ 	.word	0xffffffff


	//   ....[40]....
        /*04dc*/ 	.word	0xffffffff


	//   ....[41]....
        /*04e0*/ 	.word	0xffffffff


	//   ....[42]....
        /*04e4*/ 	.word	0xffffffff


	//   ....[43]....
        /*04e8*/ 	.word	0xffffffff


	//   ....[44]....
        /*04ec*/ 	.word	0xffffffff


	//   ....[45]....
        /*04f0*/ 	.word	0xffffffff


	//   ....[46]....
        /*04f4*/ 	.word	0xffffffff


	//   ....[47]....
        /*04f8*/ 	.word	0xffffffff


	//   ....[48]....
        /*04fc*/ 	.word	0xffffffff


	//   ....[49]....
        /*0500*/ 	.word	0xffffffff


	//   ....[50]....
        /*0504*/ 	.word	0xffffffff


	//   ....[51]....
        /*0508*/ 	.word	0xffffffff


	//   ....[52]....
        /*050c*/ 	.word	0xffffffff


	//   ....[53]....
        /*0510*/ 	.word	0xffffffff


	//   ....[54]....
        /*0514*/ 	.word	0xffffffff


	//   ....[55]....
        /*0518*/ 	.word	0xffffffff


	//   ....[56]....
        /*051c*/ 	.word	0xffffffff


	//   ....[57]....
        /*0520*/ 	.word	0xffffffff


	//   ....[58]....
        /*0524*/ 	.word	0xffffffff


	//   ....[59]....
        /*0528*/ 	.word	0xffffffff


	//   ....[60]....
        /*052c*/ 	.word	0xffffffff


	//   ....[61]....
        /*0530*/ 	.word	0xffffffff


	//   ....[62]....
        /*0534*/ 	.word	0xffffffff


	//   ....[63]....
        /*0538*/ 	.word	0xffffffff


	//   ....[64]....
        /*053c*/ 	.word	0xffffffff


	//   ....[65]....
        /*0540*/ 	.word	0xffffffff


	//   ....[66]....
        /*0544*/ 	.word	0xffffffff


	//   ....[67]....
        /*0548*/ 	.word	0xffffffff


	//   ....[68]....
        /*054c*/ 	.word	0xffffffff


	//   ....[69]....
        /*0550*/ 	.word	0xffffffff


	//   ....[70]....
        /*0554*/ 	.word	0xffffffff


	//   ....[71]....
        /*0558*/ 	.word	0xffffffff


	//   ....[72]....
        /*055c*/ 	.word	0xffffffff


	//   ....[73]....
        /*0560*/ 	.word	0xffffffff


	//   ....[74]....
        /*0564*/ 	.word	0xffffffff


	//   ....[75]....
        /*0568*/ 	.word	0xffffffff


	//   ....[76]....
        /*056c*/ 	.word	0xffffffff


	//   ....[77]....
        /*0570*/ 	.word	0xffffffff


	//   ....[78]....
        /*0574*/ 	.word	0xffffffff


	//   ....[79]....
        /*0578*/ 	.word	0xffffffff


	//   ....[80]....
        /*057c*/ 	.word	0xffffffff


	//   ....[81]....
        /*0580*/ 	.word	0xffffffff


	//   ....[82]....
        /*0584*/ 	.word	0xffffffff


	//   ....[83]....
        /*0588*/ 	.word	0xffffffff


	//   ....[84]....
        /*058c*/ 	.word	0xffffffff


	//   ....[85]....
        /*0590*/ 	.word	0xffffffff


	//   ....[86]....
        /*0594*/ 	.word	0xffffffff


	//   ....[87]....
        /*0598*/ 	.word	0xffffffff


	//   ....[88]....
        /*059c*/ 	.word	0xffffffff


	//   ....[89]....
        /*05a0*/ 	.word	0xffffffff


	//   ....[90]....
        /*05a4*/ 	.word	0xffffffff


	//   ....[91]....
        /*05a8*/ 	.word	0xffffffff


	//   ....[92]....
        /*05ac*/ 	.word	0xffffffff


	//   ....[93]....
        /*05b0*/ 	.word	0xffffffff


	//   ....[94]....
        /*05b4*/ 	.word	0xffffffff


	//   ....[95]....
        /*05b8*/ 	.word	0xffffffff


	//   ....[96]....
        /*05bc*/ 	.word	0xffffffff


	//   ....[97]....
        /*05c0*/ 	.word	0xffffffff


	//   ....[98]....
        /*05c4*/ 	.word	0xffffffff


	//   ....[99]....
        /*05c8*/ 	.word	0xffffffff


	//   ....[100]....
        /*05cc*/ 	.word	0xffffffff


	//   ....[101]....
        /*05d0*/ 	.word	0xffffffff


	//   ....[102]....
        /*05d4*/ 	.word	0xffffffff


	//   ....[103]....
        /*05d8*/ 	.word	0xffffffff


	//   ....[104]....
        /*05dc*/ 	.word	0xffffffff


	//   ....[105]....
        /*05e0*/ 	.word	0xffffffff


	//   ....[106]....
        /*05e4*/ 	.word	0xffffffff


	//   ....[107]....
        /*05e8*/ 	.word	0xffffffff


	//   ....[108]....
        /*05ec*/ 	.word	0xffffffff


	//   ....[109]....
        /*05f0*/ 	.word	0xffffffff


	//   ....[110]....
        /*05f4*/ 	.word	0xffffffff


	//   ....[111]....
        /*05f8*/ 	.word	0xffffffff


	//   ....[112]....
        /*05fc*/ 	.word	0xffffffff


	//   ....[113]....
        /*0600*/ 	.word	0xffffffff


	//   ....[114]....
        /*0604*/ 	.word	0xffffffff


	//   ....[115]....
        /*0608*/ 	.word	0xffffffff


	//   ....[116]....
        /*060c*/ 	.word	0xffffffff


	//   ....[117]....
        /*0610*/ 	.word	0xffffffff


	//   ....[118]....
        /*0614*/ 	.word	0xffffffff


	//   ....[119]....
        /*0618*/ 	.word	0xffffffff


	//   ....[120]....
        /*061c*/ 	.word	0xffffffff


	//   ....[121]....
        /*0620*/ 	.word	0xffffffff


	//   ....[122]....
        /*0624*/ 	.word	0xffffffff


	//   ....[123]....
        /*0628*/ 	.word	0xffffffff


	//   ....[124]....
        /*062c*/ 	.word	0xffffffff


	//   ....[125]....
        /*0630*/ 	.word	0xffffffff


	//   ....[126]....
        /*0634*/ 	.word	0xffffffff


	//   ....[127]....
        /*0638*/ 	.word	0xffffffff


	//   ....[128]....
        /*063c*/ 	.word	0xffffffff


	//   ....[129]....
        /*0640*/ 	.word	0xffffffff


	//   ....[130]....
        /*0644*/ 	.word	0xffffffff


	//   ....[131]....
        /*0648*/ 	.word	0xffffffff


	//   ....[132]....
        /*064c*/ 	.word	0xffffffff


	//   ....[133]....
        /*0650*/ 	.word	0xffffffff


	//   ....[134]....
        /*0654*/ 	.word	0xffffffff


	//   ....[135]....
        /*0658*/ 	.word	0xffffffff


	//   ....[136]....
        /*065c*/ 	.word	0xffffffff


	//   ....[137]....
        /*0660*/ 	.word	0xffffffff


	//   ....[138]....
        /*0664*/ 	.word	0xffffffff


	//   ....[139]....
        /*0668*/ 	.word	0xffffffff


	//   ....[140]....
        /*066c*/ 	.word	0xffffffff


	//   ....[141]....
        /*0670*/ 	.word	0xffffffff


	//   ....[142]....
        /*0674*/ 	.word	0xffffffff


	//   ....[143]....
        /*0678*/ 	.word	0xffffffff


	//   ....[144]....
        /*067c*/ 	.word	0xffffffff


	//   ....[145]....
        /*0680*/ 	.word	0xffffffff


	//   ....[146]....
        /*0684*/ 	.word	0xffffffff


	//   ....[147]....
        /*0688*/ 	.word	0xffffffff


	//   ....[148]....
        /*068c*/ 	.word	0xffffffff


	//   ....[149]....
        /*0690*/ 	.word	0xffffffff


	//   ....[150]....
        /*0694*/ 	.word	0xffffffff


	//   ....[151]....
        /*0698*/ 	.word	0xffffffff


	//   ....[152]....
        /*069c*/ 	.word	0xffffffff


	//   ....[153]....
        /*06a0*/ 	.word	0xffffffff


	//   ....[154]....
        /*06a4*/ 	.word	0xffffffff


	//   ....[155]....
        /*06a8*/ 	.word	0xffffffff


	//   ....[156]....
        /*06ac*/ 	.word	0xffffffff


	//   ....[157]....
        /*06b0*/ 	.word	0xffffffff


	//   ....[158]....
        /*06b4*/ 	.word	0xffffffff


	//   ....[159]....
        /*06b8*/ 	.word	0xffffffff


	//   ....[160]....
        /*06bc*/ 	.word	0xffffffff


	//   ....[161]....
        /*06c0*/ 	.word	0xffffffff


	//   ....[162]....
        /*06c4*/ 	.word	0xffffffff


	//   ....[163]....
        /*06c8*/ 	.word	0xffffffff


	//   ....[164]....
        /*06cc*/ 	.word	0xffffffff


	//   ....[165]....
        /*06d0*/ 	.word	0xffffffff


	//   ....[166]....
        /*06d4*/ 	.word	0xffffffff


	//   ....[167]....
        /*06d8*/ 	.word	0xffffffff


	//   ....[168]....
        /*06dc*/ 	.word	0xffffffff


	//   ....[169]....
        /*06e0*/ 	.word	0xffffffff


	//   ....[170]....
        /*06e4*/ 	.word	0xffffffff


	//   ....[171]....
        /*06e8*/ 	.word	0xffffffff


	//   ....[172]....
        /*06ec*/ 	.word	0xffffffff


	//   ....[173]....
        /*06f0*/ 	.word	0xffffffff


	//   ....[174]....
        /*06f4*/ 	.word	0xffffffff


	//   ....[175]....
        /*06f8*/ 	.word	0xffffffff


	//   ....[176]....
        /*06fc*/ 	.word	0xffffffff


	//   ....[177]....
        /*0700*/ 	.word	0xffffffff


	//   ....[178]....
        /*0704*/ 	.word	0xffffffff


	//   ....[179]....
        /*0708*/ 	.word	0xffffffff


	//   ....[180]....
        /*070c*/ 	.word	0xffffffff


	//   ....[181]....
        /*0710*/ 	.word	0xffffffff


	//   ....[182]....
        /*0714*/ 	.word	0xffffffff


	//   ....[183]....
        /*0718*/ 	.word	0xffffffff


	//   ....[184]....
        /*071c*/ 	.word	0xffffffff


	//   ....[185]....
        /*0720*/ 	.word	0xffffffff


	//   ....[186]....
        /*0724*/ 	.word	0xffffffff


	//   ....[187]....
        /*0728*/ 	.word	0xffffffff


	//   ....[188]....
        /*072c*/ 	.word	0xffffffff


	//   ....[189]....
        /*0730*/ 	.word	0xffffffff


	//   ....[190]....
        /*0734*/ 	.word	0xffffffff


	//   ....[191]....
        /*0738*/ 	.word	0xffffffff


	//   ....[192]....
        /*073c*/ 	.word	0xffffffff


	//   ....[193]....
        /*0740*/ 	.word	0xffffffff


	//   ....[194]....
        /*0744*/ 	.word	0xffffffff


	//   ....[195]....
        /*0748*/ 	.word	0xffffffff


	//   ....[196]....
        /*074c*/ 	.word	0xffffffff


	//   ....[197]....
        /*0750*/ 	.word	0xffffffff


	//   ....[198]....
        /*0754*/ 	.word	0xffffffff


	//   ....[199]....
        /*0758*/ 	.word	0xffffffff


	//   ....[200]....
        /*075c*/ 	.word	0xffffffff


	//   ....[201]....
        /*0760*/ 	.word	0xffffffff


	//   ....[202]....
        /*0764*/ 	.word	0xffffffff


	//   ....[203]....
        /*0768*/ 	.word	0xffffffff


	//   ....[204]....
        /*076c*/ 	.word	0xffffffff


	//   ....[205]....
        /*0770*/ 	.word	0xffffffff


	//   ....[206]....
        /*0774*/ 	.word	0xffffffff


	//   ....[207]....
        /*0778*/ 	.word	0xffffffff


	//   ....[208]....
        /*077c*/ 	.word	0xffffffff


	//   ....[209]....
        /*0780*/ 	.word	0xffffffff


	//   ....[210]....
        /*0784*/ 	.word	0xffffffff


	//   ....[211]....
        /*0788*/ 	.word	0xffffffff


	//   ....[212]....
        /*078c*/ 	.word	0xffffffff


	//   ....[213]....
        /*0790*/ 	.word	0xffffffff


	//   ....[214]....
        /*0794*/ 	.word	0xffffffff


	//   ....[215]....
        /*0798*/ 	.word	0xffffffff


	//   ....[216]....
        /*079c*/ 	.word	0xffffffff


	//   ....[217]....
        /*07a0*/ 	.word	0xffffffff


	//   ....[218]....
        /*07a4*/ 	.word	0xffffffff


	//   ....[219]....
        /*07a8*/ 	.word	0xffffffff


	//   ....[220]....
        /*07ac*/ 	.word	0xffffffff


	//   ....[221]....
        /*07b0*/ 	.word	0xffffffff


	//   ....[222]....
        /*07b4*/ 	.word	0xffffffff


	//   ....[223]....
        /*07b8*/ 	.word	0xffffffff


	//   ....[224]....
        /*07bc*/ 	.word	0xffffffff


	//   ....[225]....
        /*07c0*/ 	.word	0xffffffff


	//   ....[226]....
        /*07c4*/ 	.word	0xffffffff


	//   ....[227]....
        /*07c8*/ 	.word	0xffffffff


	//   ....[228]....
        /*07cc*/ 	.word	0xffffffff


	//   ....[229]....
        /*07d0*/ 	.word	0xffffffff


	//   ....[230]....
        /*07d4*/ 	.word	0xffffffff


	//   ....[231]....
        /*07d8*/ 	.word	0xffffffff


	//   ....[232]....
        /*07dc*/ 	.word	0xffffffff


	//   ....[233]....
        /*07e0*/ 	.word	0xffffffff


	//   ....[234]....
        /*07e4*/ 	.word	0xffffffff


	//   ....[235]....
        /*07e8*/ 	.word	0xffffffff


	//   ....[236]....
        /*07ec*/ 	.word	0xffffffff


	//   ....[237]....
        /*07f0*/ 	.word	0xffffffff


	//   ....[238]....
        /*07f4*/ 	.word	0xffffffff


	//   ....[239]....
        /*07f8*/ 	.word	0xffffffff


	//   ....[240]....
        /*07fc*/ 	.word	0xffffffff


	//   ....[241]....
        /*0800*/ 	.word	0xffffffff


	//   ....[242]....
        /*0804*/ 	.word	0xffffffff


	//   ....[243]....
        /*0808*/ 	.word	0xffffffff


	//   ....[244]....
        /*080c*/ 	.word	0xffffffff


	//   ....[245]....
        /*0810*/ 	.word	0xffffffff


	//   ....[246]....
        /*0814*/ 	.word	0xffffffff


	//   ....[247]....
        /*0818*/ 	.word	0xffffffff


	//   ....[248]....
        /*081c*/ 	.word	0xffffffff


	//   ....[249]....
        /*0820*/ 	.word	0xffffffff


	//   ....[250]....
        /*0824*/ 	.word	0xffffffff


	//   ....[251]....
        /*0828*/ 	.word	0xffffffff


	//   ....[252]....
        /*082c*/ 	.word	0xffffffff


	//   ....[253]....
        /*0830*/ 	.word	0xffffffff


	//   ....[254]....
        /*0834*/ 	.word	0xffffffff


	//   ....[255]....
        /*0838*/ 	.word	0xffffffff


	//   ....[0]....
        /*083c*/ 	.word	0xffffffff


	//   ....[1]....
        /*0840*/ 	.word	0xffffffff


	//   ....[2]....
        /*0844*/ 	.word	0xffffffff


	//   ....[3]....
        /*0848*/ 	.word	0xffffffff


	//   ....[4]....
        /*084c*/ 	.word	0xffffffff


	//   ....[5]....
        /*0850*/ 	.word	0xffffffff


	//   ....[6]....
        /*0854*/ 	.word	0xffffffff


	//   ....[7]....
        /*0858*/ 	.word	0xffffffff


	//   ....[8]....
        /*085c*/ 	.word	0xffffffff


	//   ....[9]....
        /*0860*/ 	.word	0xffffffff


	//   ....[10]....
        /*0864*/ 	.word	0xffffffff


	//   ....[11]....
        /*0868*/ 	.word	0xffffffff


	//   ....[12]....
        /*086c*/ 	.word	0xffffffff


	//   ....[13]....
        /*0870*/ 	.word	0xffffffff


	//   ....[14]....
        /*0874*/ 	.word	0xffffffff


	//   ....[15]....
        /*0878*/ 	.word	0xffffffff


	//   ....[16]....
        /*087c*/ 	.word	0xffffffff


	//   ....[17]....
        /*0880*/ 	.word	0xffffffff


	//   ....[18]....
        /*0884*/ 	.word	0xffffffff


	//   ....[19]....
        /*0888*/ 	.word	0xffffffff


	//   ....[20]....
        /*088c*/ 	.word	0xffffffff


	//   ....[21]....
        /*0890*/ 	.word	0xffffffff


	//   ....[22]....
        /*0894*/ 	.word	0xffffffff


	//   ....[23]....
        /*0898*/ 	.word	0xffffffff


	//   ....[24]....
        /*089c*/ 	.word	0xffffffff


	//   ....[25]....
        /*08a0*/ 	.word	0xffffffff


	//   ....[26]....
        /*08a4*/ 	.word	0xffffffff


	//   ....[27]....
        /*08a8*/ 	.word	0xffffffff


	//   ....[28]....
        /*08ac*/ 	.word	0xffffffff


	//   ....[29]....
        /*08b0*/ 	.word	0xffffffff


	//   ....[30]....
        /*08b4*/ 	.word	0xffffffff


	//   ....[31]....
        /*08b8*/ 	.word	0xffffffff


	//   ....[32]....
        /*08bc*/ 	.word	0xffffffff


	//   ....[33]....
        /*08c0*/ 	.word	0xffffffff


	//   ....[34]....
        /*08c4*/ 	.word	0xffffffff


	//   ....[35]....
        /*08c8*/ 	.word	0xffffffff


	//   ....[36]....
        /*08cc*/ 	.word	0xffffffff


	//   ....[37]....
        /*08d0*/ 	.word	0xffffffff


	//   ....[38]....
        /*08d4*/ 	.word	0xffffffff


	//   ....[39]....
        /*08d8*/ 	.word	0xffffffff


	//   ....[40]....
        /*08dc*/ 	.word	0xffffffff


	//   ....[41]....
        /*08e0*/ 	.word	0xffffffff


	//   ....[42]....
        /*08e4*/ 	.word	0xffffffff


	//   ....[43]....
        /*08e8*/ 	.word	0xffffffff


	//   ....[44]....
        /*08ec*/ 	.word	0xffffffff


	//   ....[45]....
        /*08f0*/ 	.word	0xffffffff


	//   ....[46]....
        /*08f4*/ 	.word	0xffffffff


	//   ....[47]....
        /*08f8*/ 	.word	0xffffffff


	//   ....[48]....
        /*08fc*/ 	.word	0xffffffff


	//   ....[49]....
        /*0900*/ 	.word	0xffffffff


	//   ....[50]....
        /*0904*/ 	.word	0xffffffff


	//   ....[51]....
        /*0908*/ 	.word	0xffffffff


	//   ....[52]....
        /*090c*/ 	.word	0xffffffff


	//   ....[53]....
        /*0910*/ 	.word	0xffffffff


	//   ....[54]....
        /*0914*/ 	.word	0xffffffff


	//   ....[55]....
        /*0918*/ 	.word	0xffffffff


	//   ....[56]....
        /*091c*/ 	.word	0xffffffff


	//   ....[57]....
        /*0920*/ 	.word	0xffffffff


	//   ....[58]....
        /*0924*/ 	.word	0xffffffff


	//   ....[59]....
        /*0928*/ 	.word	0xffffffff


	//   ....[60]....
        /*092c*/ 	.word	0xffffffff


	//   ....[61]....
        /*0930*/ 	.word	0xffffffff


	//   ....[62]....
        /*0934*/ 	.word	0xffffffff


	//   ....[63]....
        /*0938*/ 	.word	0xffffffff


	//   ....[64]....
        /*093c*/ 	.word	0xffffffff


	//   ....[65]....
        /*0940*/ 	.word	0xffffffff


	//   ....[66]....
        /*0944*/ 	.word	0xffffffff


	//   ....[67]....
        /*0948*/ 	.word	0xffffffff


	//   ....[68]....
        /*094c*/ 	.word	0xffffffff


	//   ....[69]....
        /*0950*/ 	.word	0xffffffff


	//   ....[70]....
        /*0954*/ 	.word	0xffffffff


	//   ....[71]....
        /*0958*/ 	.word	0xffffffff


	//   ....[72]....
        /*095c*/ 	.word	0xffffffff


	//   ....[73]....
        /*0960*/ 	.word	0xffffffff


	//   ....[74]....
        /*0964*/ 	.word	0xffffffff


	//   ....[75]....
        /*0968*/ 	.word	0xffffffff


	//   ....[76]....
        /*096c*/ 	.word	0xffffffff


	//   ....[77]....
        /*0970*/ 	.word	0xffffffff


	//   ....[78]....
        /*0974*/ 	.word	0xffffffff


	//   ....[79]....
        /*0978*/ 	.word	0xffffffff


	//   ....[80]....
        /*097c*/ 	.word	0xffffffff


	//   ....[81]....
        /*0980*/ 	.word	0xffffffff


	//   ....[82]....
        /*0984*/ 	.word	0xffffffff


	//   ....[83]....
        /*0988*/ 	.word	0xffffffff


	//   ....[84]....
        /*098c*/ 	.word	0xffffffff


	//   ....[85]....
        /*0990*/ 	.word	0xffffffff


	//   ....[86]....
        /*0994*/ 	.word	0xffffffff


	//   ....[87]....
        /*0998*/ 	.word	0xffffffff


	//   ....[88]....
        /*099c*/ 	.word	0xffffffff


	//   ....[89]....
        /*09a0*/ 	.word	0xffffffff


	//   ....[90]....
        /*09a4*/ 	.word	0xffffffff


	//   ....[91]....
        /*09a8*/ 	.word	0xffffffff


	//   ....[92]....
        /*09ac*/ 	.word	0xffffffff


	//   ....[93]....
        /*09b0*/ 	.word	0xffffffff


	//   ....[94]....
        /*09b4*/ 	.word	0xffffffff


	//   ....[95]....
        /*09b8*/ 	.word	0xffffffff


	//   ....[96]....
        /*09bc*/ 	.word	0xffffffff


	//   ....[97]....
        /*09c0*/ 	.word	0xffffffff


	//   ....[98]....
        /*09c4*/ 	.word	0xffffffff


	//   ....[99]....
        /*09c8*/ 	.word	0xffffffff


	//   ....[100]....
        /*09cc*/ 	.word	0xffffffff


	//   ....[101]....
        /*09d0*/ 	.word	0xffffffff


	//   ....[102]....
        /*09d4*/ 	.word	0xffffffff


	//   ....[103]....
        /*09d8*/ 	.word	0xffffffff


	//   ....[104]....
        /*09dc*/ 	.word	0xffffffff


	//   ....[105]....
        /*09e0*/ 	.word	0xffffffff


	//   ....[106]....
        /*09e4*/ 	.word	0xffffffff


	//   ....[107]....
        /*09e8*/ 	.word	0xffffffff


	//   ....[108]....
        /*09ec*/ 	.word	0xffffffff


	//   ....[109]....
        /*09f0*/ 	.word	0xffffffff


	//   ....[110]....
        /*09f4*/ 	.word	0xffffffff


	//   ....[111]....
        /*09f8*/ 	.word	0xffffffff


	//   ....[112]....
        /*09fc*/ 	.word	0xffffffff


	//   ....[113]....
        /*0a00*/ 	.word	0xffffffff


	//   ....[114]....
        /*0a04*/ 	.word	0xffffffff


	//   ....[115]....
        /*0a08*/ 	.word	0xffffffff


	//   ....[116]....
        /*0a0c*/ 	.word	0xffffffff


	//   ....[117]....
        /*0a10*/ 	.word	0xffffffff


	//   ....[118]....
        /*0a14*/ 	.word	0xffffffff


	//   ....[119]....
        /*0a18*/ 	.word	0xffffffff


	//   ....[120]....
        /*0a1c*/ 	.word	0xffffffff


	//   ....[121]....
        /*0a20*/ 	.word	0xffffffff


	//   ....[122]....
        /*0a24*/ 	.word	0xffffffff


	//   ....[123]....
        /*0a28*/ 	.word	0xffffffff


	//   ....[124]....
        /*0a2c*/ 	.word	0xffffffff


	//   ....[125]....
        /*0a30*/ 	.word	0xffffffff


	//   ....[126]....
        /*0a34*/ 	.word	0xffffffff


	//   ....[127]....
        /*0a38*/ 	.word	0xffffffff


	//   ....[128]....
        /*0a3c*/ 	.word	0xffffffff


	//   ....[129]....
        /*0a40*/ 	.word	0xffffffff


	//   ....[130]....
        /*0a44*/ 	.word	0xffffffff


	//   ....[131]....
        /*0a48*/ 	.word	0xffffffff


	//   ....[132]....
        /*0a4c*/ 	.word	0xffffffff


	//   ....[133]....
        /*0a50*/ 	.word	0xffffffff


	//   ....[134]....
        /*0a54*/ 	.word	0xffffffff


	//   ....[135]....
        /*0a58*/ 	.word	0xffffffff


	//   ....[136]....
        /*0a5c*/ 	.word	0xffffffff


	//   ....[137]....
        /*0a60*/ 	.word	0xffffffff


	//   ....[138]....
        /*0a64*/ 	.word	0xffffffff


	//   ....[139]....
        /*0a68*/ 	.word	0xffffffff


	//   ....[140]....
        /*0a6c*/ 	.word	0xffffffff


	//   ....[141]....
        /*0a70*/ 	.word	0xffffffff


	//   ....[142]....
        /*0a74*/ 	.word	0xffffffff


	//   ....[143]....
        /*0a78*/ 	.word	0xffffffff


	//   ....[144]....
        /*0a7c*/ 	.word	0xffffffff


	//   ....[145]....
        /*0a80*/ 	.word	0xffffffff


	//   ....[146]....
        /*0a84*/ 	.word	0xffffffff


	//   ....[147]....
        /*0a88*/ 	.word	0xffffffff


	//   ....[148]....
        /*0a8c*/ 	.word	0xffffffff


	//   ....[149]....
        /*0a90*/ 	.word	0xffffffff


	//   ....[150]....
        /*0a94*/ 	.word	0xffffffff


	//   ....[151]....
        /*0a98*/ 	.word	0xffffffff


	//   ....[152]....
        /*0a9c*/ 	.word	0xffffffff


	//   ....[153]....
        /*0aa0*/ 	.word	0xffffffff


	//   ....[154]....
        /*0aa4*/ 	.word	0xffffffff


	//   ....[155]....
        /*0aa8*/ 	.word	0xffffffff


	//   ....[156]....
        /*0aac*/ 	.word	0xffffffff


	//   ....[157]....
        /*0ab0*/ 	.word	0xffffffff


	//   ....[158]....
        /*0ab4*/ 	.word	0xffffffff


	//   ....[159]....
        /*0ab8*/ 	.word	0xffffffff


	//   ....[160]....
        /*0abc*/ 	.word	0xffffffff


	//   ....[161]....
        /*0ac0*/ 	.word	0xffffffff


	//   ....[162]....
        /*0ac4*/ 	.word	0xffffffff


	//   ....[163]....
        /*0ac8*/ 	.word	0xffffffff


	//   ....[164]....
        /*0acc*/ 	.word	0xffffffff


	//   ....[165]....
        /*0ad0*/ 	.word	0xffffffff


	//   ....[166]....
        /*0ad4*/ 	.word	0xffffffff


	//   ....[167]....
        /*0ad8*/ 	.word	0xffffffff


	//   ....[168]....
        /*0adc*/ 	.word	0xffffffff


	//   ....[169]....
        /*0ae0*/ 	.word	0xffffffff


	//   ....[170]....
        /*0ae4*/ 	.word	0xffffffff


	//   ....[171]....
        /*0ae8*/ 	.word	0xffffffff


	//   ....[172]....
        /*0aec*/ 	.word	0xffffffff


	//   ....[173]....
        /*0af0*/ 	.word	0xffffffff


	//   ....[174]....
        /*0af4*/ 	.word	0xffffffff


	//   ....[175]....
        /*0af8*/ 	.word	0xffffffff


	//   ....[176]....
        /*0afc*/ 	.word	0xffffffff


	//   ....[177]....
        /*0b00*/ 	.word	0xffffffff


	//   ....[178]....
        /*0b04*/ 	.word	0xffffffff


	//   ....[179]....
        /*0b08*/ 	.word	0xffffffff


	//   ....[180]....
        /*0b0c*/ 	.word	0xffffffff


	//   ....[181]....
        /*0b10*/ 	.word	0xffffffff


	//   ....[182]....
        /*0b14*/ 	.word	0xffffffff


	//   ....[183]....
        /*0b18*/ 	.word	0xffffffff


	//   ....[184]....
        /*0b1c*/ 	.word	0xffffffff


	//   ....[185]....
        /*0b20*/ 	.word	0xffffffff


	//   ....[186]....
        /*0b24*/ 	.word	0xffffffff


	//   ....[187]....
        /*0b28*/ 	.word	0xffffffff


	//   ....[188]....
        /*0b2c*/ 	.word	0xffffffff


	//   ....[189]....
        /*0b30*/ 	.word	0xffffffff


	//   ....[190]....
        /*0b34*/ 	.word	0xffffffff


	//   ....[191]....
        /*0b38*/ 	.word	0xffffffff


	//   ....[192]....
        /*0b3c*/ 	.word	0xffffffff


	//   ....[193]....
        /*0b40*/ 	.word	0xffffffff


	//   ....[194]....
        /*0b44*/ 	.word	0xffffffff


	//   ....[195]....
        /*0b48*/ 	.word	0xffffffff


	//   ....[196]....
        /*0b4c*/ 	.word	0xffffffff


	//   ....[197]....
        /*0b50*/ 	.word	0xffffffff


	//   ....[198]....
        /*0b54*/ 	.word	0xffffffff


	//   ....[199]....
        /*0b58*/ 	.word	0xffffffff


	//   ....[200]....
        /*0b5c*/ 	.word	0xffffffff


	//   ....[201]....
        /*0b60*/ 	.word	0xffffffff


	//   ....[202]....
        /*0b64*/ 	.word	0xffffffff


	//   ....[203]....
        /*0b68*/ 	.word	0xffffffff


	//   ....[204]....
        /*0b6c*/ 	.word	0xffffffff


	//   ....[205]....
        /*0b70*/ 	.word	0xffffffff


	//   ....[206]....
        /*0b74*/ 	.word	0xffffffff


	//   ....[207]....
        /*0b78*/ 	.word	0xffffffff


	//   ....[208]....
        /*0b7c*/ 	.word	0xffffffff


	//   ....[209]....
        /*0b80*/ 	.word	0xffffffff


	//   ....[210]....
        /*0b84*/ 	.word	0xffffffff


	//   ....[211]....
        /*0b88*/ 	.word	0xffffffff


	//   ....[212]....
        /*0b8c*/ 	.word	0xffffffff


	//   ....[213]....
        /*0b90*/ 	.word	0xffffffff


	//   ....[214]....
        /*0b94*/ 	.word	0xffffffff


	//   ....[215]....
        /*0b98*/ 	.word	0xffffffff


	//   ....[216]....
        /*0b9c*/ 	.word	0xffffffff


	//   ....[217]....
        /*0ba0*/ 	.word	0xffffffff


	//   ....[218]....
        /*0ba4*/ 	.word	0xffffffff


	//   ....[219]....
        /*0ba8*/ 	.word	0xffffffff


	//   ....[220]....
        /*0bac*/ 	.word	0xffffffff


	//   ....[221]....
        /*0bb0*/ 	.word	0xffffffff


	//   ....[222]....
        /*0bb4*/ 	.word	0xffffffff


	//   ....[223]....
        /*0bb8*/ 	.word	0xffffffff


	//   ....[224]....
        /*0bbc*/ 	.word	0xffffffff


	//   ....[225]....
        /*0bc0*/ 	.word	0xffffffff


	//   ....[226]....
        /*0bc4*/ 	.word	0xffffffff


	//   ....[227]....
        /*0bc8*/ 	.word	0xffffffff


	//   ....[228]....
        /*0bcc*/ 	.word	0xffffffff


	//   ....[229]....
        /*0bd0*/ 	.word	0xffffffff


	//   ....[230]....
        /*0bd4*/ 	.word	0xffffffff


	//   ....[231]....
        /*0bd8*/ 	.word	0xffffffff


	//   ....[232]....
        /*0bdc*/ 	.word	0xffffffff


	//   ....[233]....
        /*0be0*/ 	.word	0xffffffff


	//   ....[234]....
        /*0be4*/ 	.word	0xffffffff


	//   ....[235]....
        /*0be8*/ 	.word	0xffffffff


	//   ....[236]....
        /*0bec*/ 	.word	0xffffffff


	//   ....[237]....
        /*0bf0*/ 	.word	0xffffffff


	//   ....[238]....
        /*0bf4*/ 	.word	0xffffffff


	//   ....[239]....
        /*0bf8*/ 	.word	0xffffffff


	//   ....[240]....
        /*0bfc*/ 	.word	0xffffffff


	//   ....[241]....
        /*0c00*/ 	.word	0xffffffff


	//   ....[242]....
        /*0c04*/ 	.word	0xffffffff


	//   ....[243]....
        /*0c08*/ 	.word	0xffffffff


	//   ....[244]....
        /*0c0c*/ 	.word	0xffffffff


	//   ....[245]....
        /*0c10*/ 	.word	0xffffffff


	//   ....[246]....
        /*0c14*/ 	.word	0xffffffff


	//   ....[247]....
        /*0c18*/ 	.word	0xffffffff


	//   ....[248]....
        /*0c1c*/ 	.word	0xffffffff


	//   ....[249]....
        /*0c20*/ 	.word	0xffffffff


	//   ....[250]....
        /*0c24*/ 	.word	0xffffffff


	//   ....[251]....
        /*0c28*/ 	.word	0xffffffff


	//   ....[252]....
        /*0c2c*/ 	.word	0xffffffff


	//   ....[253]....
        /*0c30*/ 	.word	0xffffffff


	//   ....[254]....
        /*0c34*/ 	.word	0xffffffff


	//   ....[255]....
        /*0c38*/ 	.word	0xffffffff


	//   ....[0]....
        /*0c3c*/ 	.word	0xffffffff


	//   ....[1]....
        /*0c40*/ 	.word	0xffffffff


	//   ....[2]....
        /*0c44*/ 	.word	0xffffffff


	//   ....[3]....
        /*0c48*/ 	.word	0xffffffff


	//   ....[4]....
        /*0c4c*/ 	.word	0xffffffff


	//   ....[5]....
        /*0c50*/ 	.word	0xffffffff


	//   ....[6]....
        /*0c54*/ 	.word	0xffffffff


	//   ....[7]....
        /*0c58*/ 	.word	0xffffffff


	//   ....[8]....
        /*0c5c*/ 	.word	0xffffffff


	//   ....[9]....
        /*0c60*/ 	.word	0xffffffff


	//   ....[10]....
        /*0c64*/ 	.word	0xffffffff


	//   ....[11]....
        /*0c68*/ 	.word	0xffffffff


	//   ....[12]....
        /*0c6c*/ 	.word	0xffffffff


	//   ....[13]....
        /*0c70*/ 	.word	0xffffffff


	//   ....[14]....
        /*0c74*/ 	.word	0xffffffff


	//   ....[15]....
        /*0c78*/ 	.word	0xffffffff


	//   ....[16]....
        /*0c7c*/ 	.word	0xffffffff


	//   ....[17]....
        /*0c80*/ 	.word	0xffffffff


	//   ....[18]....
        /*0c84*/ 	.word	0xffffffff


	//   ....[19]....
        /*0c88*/ 	.word	0xffffffff


	//   ....[20]....
        /*0c8c*/ 	.word	0xffffffff


	//   ....[21]....
        /*0c90*/ 	.word	0xffffffff


	//   ....[22]....
        /*0c94*/ 	.word	0xffffffff


	//   ....[23]....
        /*0c98*/ 	.word	0xffffffff


	//   ....[24]....
        /*0c9c*/ 	.word	0xffffffff


	//   ....[25]....
        /*0ca0*/ 	.word	0xffffffff


	//   ....[26]....
        /*0ca4*/ 	.word	0xffffffff


	//   ....[27]....
        /*0ca8*/ 	.word	0xffffffff


	//   ....[28]....
        /*0cac*/ 	.word	0xffffffff


	//   ....[29]....
        /*0cb0*/ 	.word	0xffffffff


	//   ....[30]....
        /*0cb4*/ 	.word	0xffffffff


	//   ....[31]....
        /*0cb8*/ 	.word	0xffffffff


	//   ....[32]....
        /*0cbc*/ 	.word	0xffffffff


	//   ....[33]....
        /*0cc0*/ 	.word	0xffffffff


	//   ....[34]....
        /*0cc4*/ 	.word	0xffffffff


	//   ....[35]....
        /*0cc8*/ 	.word	0xffffffff


	//   ....[36]....
        /*0ccc*/ 	.word	0xffffffff


	//   ....[37]....
        /*0cd0*/ 	.word	0xffffffff


	//   ....[38]....
        /*0cd4*/ 	.word	0xffffffff


	//   ....[39]....
        /*0cd8*/ 	.word	0xffffffff


	//   ....[40]....
        /*0cdc*/ 	.word	0xffffffff


	//   ....[41]....
        /*0ce0*/ 	.word	0xffffffff


	//   ....[42]....
        /*0ce4*/ 	.word	0xffffffff


	//   ....[43]....
        /*0ce8*/ 	.word	0xffffffff


	//   ....[44]....
        /*0cec*/ 	.word	0xffffffff


	//   ....[45]....
        /*0cf0*/ 	.word	0xffffffff


	//   ....[46]....
        /*0cf4*/ 	.word	0xffffffff


	//   ....[47]....
        /*0cf8*/ 	.word	0xffffffff


	//   ....[48]....
        /*0cfc*/ 	.word	0xffffffff


	//   ....[49]....
        /*0d00*/ 	.word	0xffffffff


	//   ....[50]....
        /*0d04*/ 	.word	0xffffffff


	//   ....[51]....
        /*0d08*/ 	.word	0xffffffff


	//   ....[52]....
        /*0d0c*/ 	.word	0xffffffff


	//   ....[53]....
        /*0d10*/ 	.word	0xffffffff


	//   ....[54]....
        /*0d14*/ 	.word	0xffffffff


	//   ....[55]....
        /*0d18*/ 	.word	0xffffffff


	//   ....[56]....
        /*0d1c*/ 	.word	0xffffffff


	//   ....[57]....
        /*0d20*/ 	.word	0xffffffff


	//   ....[58]....
        /*0d24*/ 	.word	0xffffffff


	//   ....[59]....
        /*0d28*/ 	.word	0xffffffff


	//   ....[60]....
        /*0d2c*/ 	.word	0xffffffff


	//   ....[61]....
        /*0d30*/ 	.word	0xffffffff


	//   ....[62]....
        /*0d34*/ 	.word	0xffffffff


	//   ....[63]....
        /*0d38*/ 	.word	0xffffffff


	//   ....[64]....
        /*0d3c*/ 	.word	0xffffffff


	//   ....[65]....
        /*0d40*/ 	.word	0xffffffff


	//   ....[66]....
        /*0d44*/ 	.word	0xffffffff


	//   ....[67]....
        /*0d48*/ 	.word	0xffffffff


	//   ....[68]....
        /*0d4c*/ 	.word	0xffffffff


	//   ....[69]....
        /*0d50*/ 	.word	0xffffffff


	//   ....[70]....
        /*0d54*/ 	.word	0xffffffff


	//   ....[71]....
        /*0d58*/ 	.word	0xffffffff


	//   ....[72]....
        /*0d5c*/ 	.word	0xffffffff


	//   ....[73]....
        /*0d60*/ 	.word	0xffffffff


	//   ....[74]....
        /*0d64*/ 	.word	0xffffffff


	//   ....[75]....
        /*0d68*/ 	.word	0xffffffff


	//   ....[76]....
        /*0d6c*/ 	.word	0xffffffff


	//   ....[77]....
        /*0d70*/ 	.word	0xffffffff


	//   ....[78]....
        /*0d74*/ 	.word	0xffffffff


	//   ....[79]....
        /*0d78*/ 	.word	0xffffffff


	//   ....[80]....
        /*0d7c*/ 	.word	0xffffffff


	//   ....[81]....
        /*0d80*/ 	.word	0xffffffff


	//   ....[82]....
        /*0d84*/ 	.word	0xffffffff


	//   ....[83]....
        /*0d88*/ 	.word	0xffffffff


	//   ....[84]....
        /*0d8c*/ 	.word	0xffffffff


	//   ....[85]....
        /*0d90*/ 	.word	0xffffffff


	//   ....[86]....
        /*0d94*/ 	.word	0xffffffff


	//   ....[87]....
        /*0d98*/ 	.word	0xffffffff


	//   ....[88]....
        /*0d9c*/ 	.word	0xffffffff


	//   ....[89]....
        /*0da0*/ 	.word	0xffffffff


	//   ....[90]....
        /*0da4*/ 	.word	0xffffffff


	//   ....[91]....
        /*0da8*/ 	.word	0xffffffff


	//   ....[92]....
        /*0dac*/ 	.word	0xffffffff


	//   ....[93]....
        /*0db0*/ 	.word	0xffffffff


	//   ....[94]....
        /*0db4*/ 	.word	0xffffffff


	//   ....[95]....
        /*0db8*/ 	.word	0xffffffff


	//   ....[96]....
        /*0dbc*/ 	.word	0xffffffff


	//   ....[97]....
        /*0dc0*/ 	.word	0xffffffff


	//   ....[98]....
        /*0dc4*/ 	.word	0xffffffff


	//   ....[99]....
        /*0dc8*/ 	.word	0xffffffff


	//   ....[100]....
        /*0dcc*/ 	.word	0xffffffff


	//   ....[101]....
        /*0dd0*/ 	.word	0xffffffff


	//   ....[102]....
        /*0dd4*/ 	.word	0xffffffff


	//   ....[103]....
        /*0dd8*/ 	.word	0xffffffff


	//   ....[104]....
        /*0ddc*/ 	.word	0xffffffff


	//   ....[105]....
        /*0de0*/ 	.word	0xffffffff


	//   ....[106]....
        /*0de4*/ 	.word	0xffffffff


	//   ....[107]....
        /*0de8*/ 	.word	0xffffffff


	//   ....[108]....
        /*0dec*/ 	.word	0xffffffff


	//   ....[109]....
        /*0df0*/ 	.word	0xffffffff


	//   ....[110]....
        /*0df4*/ 	.word	0xffffffff


	//   ....[111]....
        /*0df8*/ 	.word	0xffffffff


	//   ....[112]....
        /*0dfc*/ 	.word	0xffffffff


	//   ....[113]....
        /*0e00*/ 	.word	0xffffffff


	//   ....[114]....
        /*0e04*/ 	.word	0xffffffff


	//   ....[115]....
        /*0e08*/ 	.word	0xffffffff


	//   ....[116]....
        /*0e0c*/ 	.word	0xffffffff


	//   ....[117]....
        /*0e10*/ 	.word	0xffffffff


	//   ....[118]....
        /*0e14*/ 	.word	0xffffffff


	//   ....[119]....
        /*0e18*/ 	.word	0xffffffff


	//   ....[120]....
        /*0e1c*/ 	.word	0xffffffff


	//   ....[121]....
        /*0e20*/ 	.word	0xffffffff


	//   ....[122]....
        /*0e24*/ 	.word	0xffffffff


	//   ....[123]....
        /*0e28*/ 	.word	0xffffffff


	//   ....[124]....
        /*0e2c*/ 	.word	0xffffffff


	//   ....[125]....
        /*0e30*/ 	.word	0xffffffff


	//   ....[126]....
        /*0e34*/ 	.word	0xffffffff


	//   ....[127]....
        /*0e38*/ 	.word	0xffffffff


	//   ....[128]....
        /*0e3c*/ 	.word	0xffffffff


	//   ....[129]....
        /*0e40*/ 	.word	0xffffffff


	//   ....[130]....
        /*0e44*/ 	.word	0xffffffff


	//   ....[131]....
        /*0e48*/ 	.word	0xffffffff


	//   ....[132]....
        /*0e4c*/ 	.word	0xffffffff


	//   ....[133]....
        /*0e50*/ 	.word	0xffffffff


	//   ....[134]....
        /*0e54*/ 	.word	0xffffffff


	//   ....[135]....
        /*0e58*/ 	.word	0xffffffff


	//   ....[136]....
        /*0e5c*/ 	.word	0xffffffff


	//   ....[137]....
        /*0e60*/ 	.word	0xffffffff


	//   ....[138]....
        /*0e64*/ 	.word	0xffffffff


	//   ....[139]....
        /*0e68*/ 	.word	0xffffffff


	//   ....[140]....
        /*0e6c*/ 	.word	0xffffffff


	//   ....[141]....
        /*0e70*/ 	.word	0xffffffff


	//   ....[142]....
        /*0e74*/ 	.word	0xffffffff


	//   ....[143]....
        /*0e78*/ 	.word	0xffffffff


	//   ....[144]....
        /*0e7c*/ 	.word	0xffffffff


	//   ....[145]....
        /*0e80*/ 	.word	0xffffffff


	//   ....[146]....
        /*0e84*/ 	.word	0xffffffff


	//   ....[147]....
        /*0e88*/ 	.word	0xffffffff


	//   ....[148]....
        /*0e8c*/ 	.word	0xffffffff


	//   ....[149]....
        /*0e90*/ 	.word	0xffffffff


	//   ....[150]....
        /*0e94*/ 	.word	0xffffffff


	//   ....[151]....
        /*0e98*/ 	.word	0xffffffff


	//   ....[152]....
        /*0e9c*/ 	.word	0xffffffff


	//   ....[153]....
        /*0ea0*/ 	.word	0xffffffff


	//   ....[154]....
        /*0ea4*/ 	.word	0xffffffff


	//   ....[155]....
        /*0ea8*/ 	.word	0xffffffff


	//   ....[156]....
        /*0eac*/ 	.word	0xffffffff


	//   ....[157]....
        /*0eb0*/ 	.word	0xffffffff


	//   ....[158]....
        /*0eb4*/ 	.word	0xffffffff


	//   ....[159]....
        /*0eb8*/ 	.word	0xffffffff


	//   ....[160]....
        /*0ebc*/ 	.word	0xffffffff


	//   ....[161]....
        /*0ec0*/ 	.word	0xffffffff


	//   ....[162]....
        /*0ec4*/ 	.word	0xffffffff


	//   ....[163]....
        /*0ec8*/ 	.word	0xffffffff


	//   ....[164]....
        /*0ecc*/ 	.word	0xffffffff


	//   ....[165]....
        /*0ed0*/ 	.word	0xffffffff


	//   ....[166]....
        /*0ed4*/ 	.word	0xffffffff


	//   ....[167]....
        /*0ed8*/ 	.word	0xffffffff


	//   ....[168]....
        /*0edc*/ 	.word	0xffffffff


	//   ....[169]....
        /*0ee0*/ 	.word	0xffffffff


	//   ....[170]....
        /*0ee4*/ 	.word	0xffffffff


	//   ....[171]....
        /*0ee8*/ 	.word	0xffffffff


	//   ....[172]....
        /*0eec*/ 	.word	0xffffffff


	//   ....[173]....
        /*0ef0*/ 	.word	0xffffffff


	//   ....[174]....
        /*0ef4*/ 	.word	0xffffffff


	//   ....[175]....
        /*0ef8*/ 	.word	0xffffffff


	//   ....[176]....
        /*0efc*/ 	.word	0xffffffff


	//   ....[177]....
        /*0f00*/ 	.word	0xffffffff


	//   ....[178]....
        /*0f04*/ 	.word	0xffffffff


	//   ....[179]....
        /*0f08*/ 	.word	0xffffffff


	//   ....[180]....
        /*0f0c*/ 	.word	0xffffffff


	//   ....[181]....
        /*0f10*/ 	.word	0xffffffff


	//   ....[182]....
        /*0f14*/ 	.word	0xffffffff


	//   ....[183]....
        /*0f18*/ 	.word	0xffffffff


	//   ....[184]....
        /*0f1c*/ 	.word	0xffffffff


	//   ....[185]....
        /*0f20*/ 	.word	0xffffffff


	//   ....[186]....
        /*0f24*/ 	.word	0xffffffff


	//   ....[187]....
        /*0f28*/ 	.word	0xffffffff


	//   ....[188]....
        /*0f2c*/ 	.word	0xffffffff


	//   ....[189]....
        /*0f30*/ 	.word	0xffffffff


	//   ....[190]....
        /*0f34*/ 	.word	0xffffffff


	//   ....[191]....
        /*0f38*/ 	.word	0xffffffff


	//   ....[192]....
        /*0f3c*/ 	.word	0xffffffff


	//   ....[193]....
        /*0f40*/ 	.word	0xffffffff


	//   ....[194]....
        /*0f44*/ 	.word	0xffffffff


	//   ....[195]....
        /*0f48*/ 	.word	0xffffffff


	//   ....[196]....
        /*0f4c*/ 	.word	0xffffffff


	//   ....[197]....
        /*0f50*/ 	.word	0xffffffff


	//   ....[198]....
        /*0f54*/ 	.word	0xffffffff


	//   ....[199]....
        /*0f58*/ 	.word	0xffffffff


	//   ....[200]....
        /*0f5c*/ 	.word	0xffffffff


	//   ....[201]....
        /*0f60*/ 	.word	0xffffffff


	//   ....[202]....
        /*0f64*/ 	.word	0xffffffff


	//   ....[203]....
        /*0f68*/ 	.word	0xffffffff


	//   ....[204]....
        /*0f6c*/ 	.word	0xffffffff


	//   ....[205]....
        /*0f70*/ 	.word	0xffffffff


	//   ....[206]....
        /*0f74*/ 	.word	0xffffffff


	//   ....[207]....
        /*0f78*/ 	.word	0xffffffff


	//   ....[208]....
        /*0f7c*/ 	.word	0xffffffff


	//   ....[209]....
        /*0f80*/ 	.word	0xffffffff


	//   ....[210]....
        /*0f84*/ 	.word	0xffffffff


	//   ....[211]....
        /*0f88*/ 	.word	0xffffffff


	//   ....[212]....
        /*0f8c*/ 	.word	0xffffffff


	//   ....[213]....
        /*0f90*/ 	.word	0xffffffff


	//   ....[214]....
        /*0f94*/ 	.word	0xffffffff


	//   ....[215]....
        /*0f98*/ 	.word	0xffffffff


	//   ....[216]....
        /*0f9c*/ 	.word	0xffffffff


	//   ....[217]....
        /*0fa0*/ 	.word	0xffffffff


	//   ....[218]....
        /*0fa4*/ 	.word	0xffffffff


	//   ....[219]....
        /*0fa8*/ 	.word	0xffffffff


	//   ....[220]....
        /*0fac*/ 	.word	0xffffffff


	//   ....[221]....
        /*0fb0*/ 	.word	0xffffffff


	//   ....[222]....
        /*0fb4*/ 	.word	0xffffffff


	//   ....[223]....
        /*0fb8*/ 	.word	0xffffffff


	//   ....[224]....
        /*0fbc*/ 	.word	0xffffffff


	//   ....[225]....
        /*0fc0*/ 	.word	0xffffffff


	//   ....[226]....
        /*0fc4*/ 	.word	0xffffffff


	//   ....[227]....
        /*0fc8*/ 	.word	0xffffffff


	//   ....[228]....
        /*0fcc*/ 	.word	0xffffffff


	//   ....[229]....
        /*0fd0*/ 	.word	0xffffffff


	//   ....[230]....
        /*0fd4*/ 	.word	0xffffffff


	//   ....[231]....
        /*0fd8*/ 	.word	0xffffffff


	//   ....[232]....
        /*0fdc*/ 	.word	0xffffffff


	//   ....[233]....
        /*0fe0*/ 	.word	0xffffffff


	//   ....[234]....
        /*0fe4*/ 	.word	0xffffffff


	//   ....[235]....
        /*0fe8*/ 	.word	0xffffffff


	//   ....[236]....
        /*0fec*/ 	.word	0xffffffff


	//   ....[237]....
        /*0ff0*/ 	.word	0xffffffff


	//   ....[238]....
        /*0ff4*/ 	.word	0xffffffff


	//   ....[239]....
        /*0ff8*/ 	.word	0xffffffff


	//   ....[240]....
        /*0ffc*/ 	.word	0xffffffff


	//   ....[241]....
        /*1000*/ 	.word	0xffffffff


	//   ....[242]....
        /*1004*/ 	.word	0xffffffff


	//   ....[243]....
        /*1008*/ 	.word	0xffffffff


	//   ....[244]....
        /*100c*/ 	.word	0xffffffff


	//   ....[245]....
        /*1010*/ 	.word	0xffffffff


	//   ....[246]....
        /*1014*/ 	.word	0xffffffff


	//   ....[247]....
        /*1018*/ 	.word	0xffffffff


	//   ....[248]....
        /*101c*/ 	.word	0xffffffff


	//   ....[249]....
        /*1020*/ 	.word	0xffffffff


	//   ....[250]....
        /*1024*/ 	.word	0xffffffff


	//   ....[251]....
        /*1028*/ 	.word	0xffffffff


	//   ....[252]....
        /*102c*/ 	.word	0xffffffff


	//   ....[253]....
        /*1030*/ 	.word	0xffffffff


	//   ....[254]....
        /*1034*/ 	.word	0xffffffff


	//   ....[255]....
        /*1038*/ 	.word	0xffffffff


	//----- nvinfo : EIATTR_COOP_GROUP_INSTR_OFFSETS
	.align		4
.L_175:
        /*103c*/ 	.byte	0x04, 0x28
        /*103e*/ 	.short	(.L_177 - .L_176)


	//   ....[0]....
.L_176:
        /*1040*/ 	.word	0x000000e0


	//   ....[1]....
        /*1044*/ 	.word	0x00000100


	//   ....[2]....
        /*1048*/ 	.word	0x00000130


	//   ....[3]....
        /*104c*/ 	.word	0x00000140


	//   ....[4]....
        /*1050*/ 	.word	0x00000160


	//   ....[5]....
        /*1054*/ 	.word	0x00000170


	//   ....[6]....
        /*1058*/ 	.word	0x00000190


	//   ....[7]....
        /*105c*/ 	.word	0x000001a0


	//   ....[8]....
        /*1060*/ 	.word	0x000001c0


	//   ....[9]....
        /*1064*/ 	.word	0x000001d0


	//   ....[10]....
        /*1068*/ 	.word	0x000001f0


	//   ....[11]....
        /*106c*/ 	.word	0x00000200


	//   ....[12]....
        /*1070*/ 	.word	0x00000220


	//   ....[13]....
        /*1074*/ 	.word	0x00000230


	//   ....[14]....
        /*1078*/ 	.word	0x00000250


	//   ....[15]....
        /*107c*/ 	.word	0x00000260


	//   ....[16]....
        /*1080*/ 	.word	0x00000280


	//   ....[17]....
        /*1084*/ 	.word	0x00000290


	//   ....[18]....
        /*1088*/ 	.word	0x000002b0


	//   ....[19]....
        /*108c*/ 	.word	0x000002c0


	//   ....[20]....
        /*1090*/ 	.word	0x000002e0


	//   ....[21]....
        /*1094*/ 	.word	0x000002f0


	//   ....[22]....
        /*1098*/ 	.word	0x00000310


	//   ....[23]....
        /*109c*/ 	.word	0x00000320


	//   ....[24]....
        /*10a0*/ 	.word	0x00000340


	//   ....[25]....
        /*10a4*/ 	.word	0x00000350


	//   ....[26]....
        /*10a8*/ 	.word	0x00000370


	//   ....[27]....
        /*10ac*/ 	.word	0x00000380


	//   ....[28]....
        /*10b0*/ 	.word	0x000003a0


	//   ....[29]....
        /*10b4*/ 	.word	0x000003b0


	//   ....[30]....
        /*10b8*/ 	.word	0x000003d0


	//   ....[31]....
        /*10bc*/ 	.word	0x000003e0


	//   ....[32]....
        /*10c0*/ 	.word	0x00000400


	//   ....[33]....
        /*10c4*/ 	.word	0x00000410


	//   ....[34]....
        /*10c8*/ 	.word	0x00000430


	//   ....[35]....
        /*10cc*/ 	.word	0x00000440


	//   ....[36]....
        /*10d0*/ 	.word	0x00000460


	//   ....[37]....
        /*10d4*/ 	.word	0x00000470


	//   ....[38]....
        /*10d8*/ 	.word	0x00000490


	//   ....[39]....
        /*10dc*/ 	.word	0x000004a0


	//   ....[40]....
        /*10e0*/ 	.word	0x000004c0


	//   ....[41]....
        /*10e4*/ 	.word	0x000004d0


	//   ....[42]....
        /*10e8*/ 	.word	0x000004f0


	//   ....[43]....
        /*10ec*/ 	.word	0x00000500


	//   ....[44]....
        /*10f0*/ 	.word	0x00000520


	//   ....[45]....
        /*10f4*/ 	.word	0x00000530


	//   ....[46]....
        /*10f8*/ 	.word	0x00000550


	//   ....[47]....
        /*10fc*/ 	.word	0x00000560


	//   ....[48]....
        /*1100*/ 	.word	0x00000580


	//   ....[49]....
        /*1104*/ 	.word	0x00000590


	//   ....[50]....
        /*1108*/ 	.word	0x000005b0


	//   ....[51]....
        /*110c*/ 	.word	0x000005c0


	//   ....[52]....
        /*1110*/ 	.word	0x000005e0


	//   ....[53]....
        /*1114*/ 	.word	0x000005f0


	//   ....[54]....
        /*1118*/ 	.word	0x00000610


	//   ....[55]....
        /*111c*/ 	.word	0x00000620


	//   ....[56]....
        /*1120*/ 	.word	0x00000640


	//   ....[57]....
        /*1124*/ 	.word	0x00000650


	//   ....[58]....
        /*1128*/ 	.word	0x00000670


	//   ....[59]....
        /*112c*/ 	.word	0x00000680


	//   ....[60]....
        /*1130*/ 	.word	0x000006a0


	//   ....[61]....
        /*1134*/ 	.word	0x000006b0


	//   ....[62]....
        /*1138*/ 	.word	0x000006d0


	//   ....[63]....
        /*113c*/ 	.word	0x000006e0


	//   ....[64]....
        /*1140*/ 	.word	0x00000700


	//   ....[65]....
        /*1144*/ 	.word	0x00000710


	//   ....[66]....
        /*1148*/ 	.word	0x00000730


	//   ....[67]....
        /*114c*/ 	.word	0x00000740


	//   ....[68]....
        /*1150*/ 	.word	0x00000760


	//   ....[69]....
        /*1154*/ 	.word	0x00000770


	//   ....[70]....
        /*1158*/ 	.word	0x00000790


	//   ....[71]....
        /*115c*/ 	.word	0x000007a0


	//   ....[72]....
        /*1160*/ 	.word	0x000007c0


	//   ....[73]....
        /*1164*/ 	.word	0x000007d0


	//   ....[74]....
        /*1168*/ 	.word	0x000007f0


	//   ....[75]....
        /*116c*/ 	.word	0x00000800


	//   ....[76]....
        /*1170*/ 	.word	0x00000820


	//   ....[77]....
        /*1174*/ 	.word	0x00000830


	//   ....[78]....
        /*1178*/ 	.word	0x00000850


	//   ....[79]....
        /*117c*/ 	.word	0x00000860


	//   ....[80]....
        /*1180*/ 	.word	0x00000880


	//   ....[81]....
        /*1184*/ 	.word	0x00000890


	//   ....[82]....
        /*1188*/ 	.word	0x000008b0


	//   ....[83]....
        /*118c*/ 	.word	0x000008c0


	//   ....[84]....
        /*1190*/ 	.word	0x000008e0


	//   ....[85]....
        /*1194*/ 	.word	0x000008f0


	//   ....[86]....
        /*1198*/ 	.word	0x00000910


	//   ....[87]....
        /*119c*/ 	.word	0x00000920


	//   ....[88]....
        /*11a0*/ 	.word	0x00000940


	//   ....[89]....
        /*11a4*/ 	.word	0x00000950


	//   ....[90]....
        /*11a8*/ 	.word	0x00000970


	//   ....[91]....
        /*11ac*/ 	.word	0x00000980


	//   ....[92]....
        /*11b0*/ 	.word	0x000009a0


	//   ....[93]....
        /*11b4*/ 	.word	0x000009b0


	//   ....[94]....
        /*11b8*/ 	.word	0x000009d0


	//   ....[95]....
        /*11bc*/ 	.word	0x000009e0


	//   ....[96]....
        /*11c0*/ 	.word	0x00000a00


	//   ....[97]....
        /*11c4*/ 	.word	0x00000a10


	//   ....[98]....
        /*11c8*/ 	.word	0x00000a30


	//   ....[99]....
        /*11cc*/ 	.word	0x00000a40


	//   ....[100]....
        /*11d0*/ 	.word	0x00000a60


	//   ....[101]....
        /*11d4*/ 	.word	0x00000a70


	//   ....[102]....
        /*11d8*/ 	.word	0x00000a90


	//   ....[103]....
        /*11dc*/ 	.word	0x00000aa0


	//   ....[104]....
        /*11e0*/ 	.word	0x00000ac0


	//   ....[105]....
        /*11e4*/ 	.word	0x00000ad0


	//   ....[106]....
        /*11e8*/ 	.word	0x00000af0


	//   ....[107]....
        /*11ec*/ 	.word	0x00000b00


	//   ....[108]....
        /*11f0*/ 	.word	0x00000b20


	//   ....[109]....
        /*11f4*/ 	.word	0x00000b30


	//   ....[110]....
        /*11f8*/ 	.word	0x00000b50


	//   ....[111]....
        /*11fc*/ 	.word	0x00000b60


	//   ....[112]....
        /*1200*/ 	.word	0x00000b80


	//   ....[113]....
        /*1204*/ 	.word	0x00000b90


	//   ....[114]....
        /*1208*/ 	.word	0x00000bb0


	//   ....[115]....
        /*120c*/ 	.word	0x00000bc0


	//   ....[116]....
        /*1210*/ 	.word	0x00000be0


	//   ....[117]....
        /*1214*/ 	.word	0x00000bf0


	//   ....[118]....
        /*1218*/ 	.word	0x00000c10


	//   ....[119]....
        /*121c*/ 	.word	0x00000c20


	//   ....[120]....
        /*1220*/ 	.word	0x00000c40


	//   ....[121]....
        /*1224*/ 	.word	0x00000c50


	//   ....[122]....
        /*1228*/ 	.word	0x00000c70


	//   ....[123]....
        /*122c*/ 	.word	0x00000c80


	//   ....[124]....
        /*1230*/ 	.word	0x00000ca0


	//   ....[125]....
        /*1234*/ 	.word	0x00000cb0


	//   ....[126]....
        /*1238*/ 	.word	0x00000cd0


	//   ....[127]....
        /*123c*/ 	.word	0x00000ce0


	//   ....[128]....
        /*1240*/ 	.word	0x00000d00


	//   ....[129]....
        /*1244*/ 	.word	0x00000d10


	//   ....[130]....
        /*1248*/ 	.word	0x00000d30


	//   ....[131]....
        /*124c*/ 	.word	0x00000d40


	//   ....[132]....
        /*1250*/ 	.word	0x00000d60


	//   ....[133]....
        /*1254*/ 	.word	0x00000d70


	//   ....[134]....
        /*1258*/ 	.word	0x00000d90


	//   ....[135]....
        /*125c*/ 	.word	0x00000da0


	//   ....[136]....
        /*1260*/ 	.word	0x00000dc0


	//   ....[137]....
        /*1264*/ 	.word	0x00000dd0


	//   ....[138]....
        /*1268*/ 	.word	0x00000df0


	//   ....[139]....
        /*126c*/ 	.word	0x00000e00


	//   ....[140]....
        /*1270*/ 	.word	0x00000e20


	//   ....[141]....
        /*1274*/ 	.word	0x00000e30


	//   ....[142]....
        /*1278*/ 	.word	0x00000e50


	//   ....[143]....
        /*127c*/ 	.word	0x00000e60


	//   ....[144]....
        /*1280*/ 	.word	0x00000e80


	//   ....[145]....
        /*1284*/ 	.word	0x00000e90


	//   ....[146]....
        /*1288*/ 	.word	0x00000eb0


	//   ....[147]....
        /*128c*/ 	.word	0x00000ec0


	//   ....[148]....
        /*1290*/ 	.word	0x00000ee0


	//   ....[149]....
        /*1294*/ 	.word	0x00000ef0


	//   ....[150]....
        /*1298*/ 	.word	0x00000f10


	//   ....[151]....
        /*129c*/ 	.word	0x00000f20


	//   ....[152]....
        /*12a0*/ 	.word	0x00000f40


	//   ....[153]....
        /*12a4*/ 	.word	0x00000f50


	//   ....[154]....
        /*12a8*/ 	.word	0x00000f70


	//   ....[155]....
        /*12ac*/ 	.word	0x00000f80


	//   ....[156]....
        /*12b0*/ 	.word	0x00000fa0


	//   ....[157]....
        /*12b4*/ 	.word	0x00000fb0


	//   ....[158]....
        /*12b8*/ 	.word	0x00000fd0


	//   ....[159]....
        /*12bc*/ 	.word	0x00000fe0


	//   ....[160]....
        /*12c0*/ 	.word	0x00001000


	//   ....[161]....
        /*12c4*/ 	.word	0x00001010


	//   ....[162]....
        /*12c8*/ 	.word	0x00001030


	//   ....[163]....
        /*12cc*/ 	.word	0x00001040


	//   ....[164]....
        /*12d0*/ 	.word	0x00001060


	//   ....[165]....
        /*12d4*/ 	.word	0x00001070


	//   ....[166]....
        /*12d8*/ 	.word	0x00001090


	//   ....[167]....
        /*12dc*/ 	.word	0x000010a0


	//   ....[168]....
        /*12e0*/ 	.word	0x000010c0


	//   ....[169]....
        /*12e4*/ 	.word	0x000010d0


	//   ....[170]....
        /*12e8*/ 	.word	0x000010f0


	//   ....[171]....
        /*12ec*/ 	.word	0x00001100


	//   ....[172]....
        /*12f0*/ 	.word	0x00001120


	//   ....[173]....
        /*12f4*/ 	.word	0x00001130


	//   ....[174]....
        /*12f8*/ 	.word	0x00001150


	//   ....[175]....
        /*12fc*/ 	.word	0x00001160


	//   ....[176]....
        /*1300*/ 	.word	0x00001180


	//   ....[177]....
        /*1304*/ 	.word	0x00001190


	//   ....[178]....
        /*1308*/ 	.word	0x000011b0


	//   ....[179]....
        /*130c*/ 	.word	0x000011c0


	//   ....[180]....
        /*1310*/ 	.word	0x000011e0


	//   ....[181]....
        /*1314*/ 	.word	0x000011f0


	//   ....[182]....
        /*1318*/ 	.word	0x00001210


	//   ....[183]....
        /*131c*/ 	.word	0x00001220


	//   ....[184]....
        /*1320*/ 	.word	0x00001240


	//   ....[185]....
        /*1324*/ 	.word	0x00001250


	//   ....[186]....
        /*1328*/ 	.word	0x00001270


	//   ....[187]....
        /*132c*/ 	.word	0x00001280


	//   ....[188]....
        /*1330*/ 	.word	0x000012a0


	//   ....[189]....
        /*1334*/ 	.word	0x000012b0


	//   ....[190]....
        /*1338*/ 	.word	0x000012d0


	//   ....[191]....
        /*133c*/ 	.word	0x000012e0


	//   ....[192]....
        /*1340*/ 	.word	0x00001300


	//   ....[193]....
        /*1344*/ 	.word	0x00001310


	//   ....[194]....
        /*1348*/ 	.word	0x00001330


	//   ....[195]....
        /*134c*/ 	.word	0x00001340


	//   ....[196]....
        /*1350*/ 	.word	0x00001360


	//   ....[197]....
        /*1354*/ 	.word	0x00001370


	//   ....[198]....
        /*1358*/ 	.word	0x00001390


	//   ....[199]....
        /*135c*/ 	.word	0x000013a0


	//   ....[200]....
        /*1360*/ 	.word	0x000013c0


	//   ....[201]....
        /*1364*/ 	.word	0x000013d0


	//   ....[202]....
        /*1368*/ 	.word	0x000013f0


	//   ....[203]....
        /*136c*/ 	.word	0x00001400


	//   ....[204]....
        /*1370*/ 	.word	0x00001420


	//   ....[205]....
        /*1374*/ 	.word	0x00001430


	//   ....[206]....
        /*1378*/ 	.word	0x00001450


	//   ....[207]....
        /*137c*/ 	.word	0x00001460


	//   ....[208]....
        /*1380*/ 	.word	0x00001480


	//   ....[209]....
        /*1384*/ 	.word	0x00001490


	//   ....[210]....
        /*1388*/ 	.word	0x000014b0


	//   ....[211]....
        /*138c*/ 	.word	0x000014c0


	//   ....[212]....
        /*1390*/ 	.word	0x000014e0


	//   ....[213]....
        /*1394*/ 	.word	0x000014f0


	//   ....[214]....
        /*1398*/ 	.word	0x00001510


	//   ....[215]....
        /*139c*/ 	.word	0x00001520


	//   ....[216]....
        /*13a0*/ 	.word	0x00001540


	//   ....[217]....
        /*13a4*/ 	.word	0x00001550


	//   ....[218]....
        /*13a8*/ 	.word	0x00001570


	//   ....[219]....
        /*13ac*/ 	.word	0x00001580


	//   ....[220]....
        /*13b0*/ 	.word	0x000015a0


	//   ....[221]....
        /*13b4*/ 	.word	0x000015b0


	//   ....[222]....
        /*13b8*/ 	.word	0x000015d0


	//   ....[223]....
        /*13bc*/ 	.word	0x000015e0


	//   ....[224]....
        /*13c0*/ 	.word	0x00001600


	//   ....[225]....
        /*13c4*/ 	.word	0x00001610


	//   ....[226]....
        /*13c8*/ 	.word	0x00001630


	//   ....[227]....
        /*13cc*/ 	.word	0x00001640


	//   ....[228]....
        /*13d0*/ 	.word	0x00001660


	//   ....[229]....
        /*13d4*/ 	.word	0x00001670


	//   ....[230]....
        /*13d8*/ 	.word	0x00001690


	//   ....[231]....
        /*13dc*/ 	.word	0x000016a0


	//   ....[232]....
        /*13e0*/ 	.word	0x000016c0


	//   ....[233]....
        /*13e4*/ 	.word	0x000016d0


	//   ....[234]....
        /*13e8*/ 	.word	0x000016f0


	//   ....[235]....
        /*13ec*/ 	.word	0x00001700


	//   ....[236]....
        /*13f0*/ 	.word	0x00001720


	//   ....[237]....
        /*13f4*/ 	.word	0x00001730


	//   ....[238]....
        /*13f8*/ 	.word	0x00001750


	//   ....[239]....
        /*13fc*/ 	.word	0x00001760


	//   ....[240]....
        /*1400*/ 	.word	0x00001780


	//   ....[241]....
        /*1404*/ 	.word	0x00001790


	//   ....[242]....
        /*1408*/ 	.word	0x000017b0


	//   ....[243]....
        /*140c*/ 	.word	0x000017c0


	//   ....[244]....
        /*1410*/ 	.word	0x000017e0


	//   ....[245]....
        /*1414*/ 	.word	0x000017f0


	//   ....[246]....
        /*1418*/ 	.word	0x00001810


	//   ....[247]....
        /*141c*/ 	.word	0x00001820


	//   ....[248]....
        /*1420*/ 	.word	0x00001840


	//   ....[249]....
        /*1424*/ 	.word	0x00001850


	//   ....[250]....
        /*1428*/ 	.word	0x00001870


	//   ....[251]....
        /*142c*/ 	.word	0x00001880


	//   ....[252]....
        /*1430*/ 	.word	0x000018a0


	//   ....[253]....
        /*1434*/ 	.word	0x000018b0


	//   ....[254]....
        /*1438*/ 	.word	0x000018d0


	//   ....[255]....
        /*143c*/ 	.word	0x000018e0


	//   ....[0]....
        /*1440*/ 	.word	0x00001900


	//   ....[1]....
        /*1444*/ 	.word	0x00001910


	//   ....[2]....
        /*1448*/ 	.word	0x00001930


	//   ....[3]....
        /*144c*/ 	.word	0x00001940


	//   ....[4]....
        /*1450*/ 	.word	0x00001960


	//   ....[5]....
        /*1454*/ 	.word	0x00001970


	//   ....[6]....
        /*1458*/ 	.word	0x00001990


	//   ....[7]....
        /*145c*/ 	.word	0x000019a0


	//   ....[8]....
        /*1460*/ 	.word	0x000019c0


	//   ....[9]....
        /*1464*/ 	.word	0x000019d0


	//   ....[10]....
        /*1468*/ 	.word	0x000019f0


	//   ....[11]....
        /*146c*/ 	.word	0x00001a00


	//   ....[12]....
        /*1470*/ 	.word	0x00001a20


	//   ....[13]....
        /*1474*/ 	.word	0x00001a30


	//   ....[14]....
        /*1478*/ 	.word	0x00001a50


	//   ....[15]....
        /*147c*/ 	.word	0x00001a60


	//   ....[16]....
        /*1480*/ 	.word	0x00001a80


	//   ....[17]....
        /*1484*/ 	.word	0x00003490


	//   ....[18]....
        /*1488*/ 	.word	0x000034d0


	//   ....[19]....
        /*148c*/ 	.word	0x000034f0


	//   ....[20]....
        /*1490*/ 	.word	0x00003500


	//   ....[21]....
        /*1494*/ 	.word	0x00003520


	//   ....[22]....
        /*1498*/ 	.word	0x00003530


	//   ....[23]....
        /*149c*/ 	.word	0x00003550


	//   ....[24]....
        /*14a0*/ 	.word	0x00003560


	//   ....[25]....
        /*14a4*/ 	.word	0x00003580


	//   ....[26]....
        /*14a8*/ 	.word	0x00003590


	//   ....[27]....
        /*14ac*/ 	.word	0x000035b0


	//   ....[28]....
        /*14b0*/ 	.word	0x000035c0


	//   ....[29]....
        /*14b4*/ 	.word	0x000035e0


	//   ....[30]....
        /*14b8*/ 	.word	0x000035f0


	//   ....[31]....
        /*14bc*/ 	.word	0x00003610


	//   ....[32]....
        /*14c0*/ 	.word	0x00003620


	//   ....[33]....
        /*14c4*/ 	.word	0x00003640


	//   ....[34]....
        /*14c8*/ 	.word	0x00003650


	//   ....[35]....
        /*14cc*/ 	.word	0x00003670


	//   ....[36]....
        /*14d0*/ 	.word	0x00003680


	//   ....[37]....
        /*14d4*/ 	.word	0x000036a0


	//   ....[38]....
        /*14d8*/ 	.word	0x000036b0


	//   ....[39]....
        /*14dc*/ 	.word	0x000036d0


	//   ....[40]....
        /*14e0*/ 	.word	0x000036e0


	//   ....[41]....
        /*14e4*/ 	.word	0x00003700


	//   ....[42]....
        /*14e8*/ 	.word	0x00003710


	//   ....[43]....
        /*14ec*/ 	.word	0x00003730


	//   ....[44]....
        /*14f0*/ 	.word	0x00003740


	//   ....[45]....
        /*14f4*/ 	.word	0x00003760


	//   ....[46]....
        /*14f8*/ 	.word	0x00003770


	//   ....[47]....
        /*14fc*/ 	.word	0x00003790


	//   ....[48]....
        /*1500*/ 	.word	0x000037a0


	//   ....[49]....
        /*1504*/ 	.word	0x000037c0


	//   ....[50]....
        /*1508*/ 	.word	0x000037d0


	//   ....[51]....
        /*150c*/ 	.word	0x000037f0


	//   ....[52]....
        /*1510*/ 	.word	0x00003800


	//   ....[53]....
        /*1514*/ 	.word	0x00003820


	//   ....[54]....
        /*1518*/ 	.word	0x00003830


	//   ....[55]....
        /*151c*/ 	.word	0x00003850


	//   ....[56]....
        /*1520*/ 	.word	0x00003860


	//   ....[57]....
        /*1524*/ 	.word	0x00003880


	//   ....[58]....
        /*1528*/ 	.word	0x00003890


	//   ....[59]....
        /*152c*/ 	.word	0x000038b0


	//   ....[60]....
        /*1530*/ 	.word	0x000038c0


	//   ....[61]....
        /*1534*/ 	.word	0x000038e0


	//   ....[62]....
        /*1538*/ 	.word	0x000038f0


	//   ....[63]....
        /*153c*/ 	.word	0x00003910


	//   ....[64]....
        /*1540*/ 	.word	0x00003920


	//   ....[65]....
        /*1544*/ 	.word	0x00003940


	//   ....[66]....
        /*1548*/ 	.word	0x00003950


	//   ....[67]....
        /*154c*/ 	.word	0x00003970


	//   ....[68]....
        /*1550*/ 	.word	0x00003980


	//   ....[69]....
        /*1554*/ 	.word	0x000039a0


	//   ....[70]....
        /*1558*/ 	.word	0x000039b0


	//   ....[71]....
        /*155c*/ 	.word	0x000039d0


	//   ....[72]....
        /*1560*/ 	.word	0x000039e0


	//   ....[73]....
        /*1564*/ 	.word	0x00003a00


	//   ....[74]....
        /*1568*/ 	.word	0x00003a10


	//   ....[75]....
        /*156c*/ 	.word	0x00003a30


	//   ....[76]....
        /*1570*/ 	.word	0x00003a40


	//   ....[77]....
        /*1574*/ 	.word	0x00003a60


	//   ....[78]....
        /*1578*/ 	.word	0x00003a70


	//   ....[79]....
        /*157c*/ 	.word	0x00003a90


	//   ....[80]....
        /*1580*/ 	.word	0x00003aa0


	//   ....[81]....
        /*1584*/ 	.word	0x00003ac0


	//   ....[82]....
        /*1588*/ 	.word	0x00003ad0


	//   ....[83]....
        /*158c*/ 	.word	0x00003af0


	//   ....[84]....
        /*1590*/ 	.word	0x00003b00


	//   ....[85]....
        /*1594*/ 	.word	0x00003b20


	//   ....[86]....
        /*1598*/ 	.word	0x00003b30


	//   ....[87]....
        /*159c*/ 	.word	0x00003b50


	//   ....[88]....
        /*15a0*/ 	.word	0x00003b60


	//   ....[89]....
        /*15a4*/ 	.word	0x00003b80


	//   ....[90]....
        /*15a8*/ 	.word	0x00003b90


	//   ....[91]....
        /*15ac*/ 	.word	0x00003bb0


	//   ....[92]....
        /*15b0*/ 	.word	0x00003bc0


	//   ....[93]....
        /*15b4*/ 	.word	0x00003be0


	//   ....[94]....
        /*15b8*/ 	.word	0x00003bf0


	//   ....[95]....
        /*15bc*/ 	.word	0x00003c10


	//   ....[96]....
        /*15c0*/ 	.word	0x00003c20


	//   ....[97]....
        /*15c4*/ 	.word	0x00003c40


	//   ....[98]....
        /*15c8*/ 	.word	0x00003c50


	//   ....[99]....
        /*15cc*/ 	.word	0x00003c70


	//   ....[100]....
        /*15d0*/ 	.word	0x00003c80


	//   ....[101]....
        /*15d4*/ 	.word	0x00003ca0


	//   ....[102]....
        /*15d8*/ 	.word	0x00003cb0


	//   ....[103]....
        /*15dc*/ 	.word	0x00003cd0


	//   ....[104]....
        /*15e0*/ 	.word	0x00003ce0


	//   ....[105]....
        /*15e4*/ 	.word	0x00003d00


	//   ....[106]....
        /*15e8*/ 	.word	0x00003d10


	//   ....[107]....
        /*15ec*/ 	.word	0x00003d30


	//   ....[108]....
        /*15f0*/ 	.word	0x00003d40


	//   ....[109]....
        /*15f4*/ 	.word	0x00003d60


	//   ....[110]....
        /*15f8*/ 	.word	0x00003d70


	//   ....[111]....
        /*15fc*/ 	.word	0x00003d90


	//   ....[112]....
        /*1600*/ 	.word	0x00003da0


	//   ....[113]....
        /*1604*/ 	.word	0x00003dc0


	//   ....[114]....
        /*1608*/ 	.word	0x00003dd0


	//   ....[115]....
        /*160c*/ 	.word	0x00003df0


	//   ....[116]....
        /*1610*/ 	.word	0x00003e00


	//   ....[117]....
        /*1614*/ 	.word	0x00003e20


	//   ....[118]....
        /*1618*/ 	.word	0x00003e30


	//   ....[119]....
        /*161c*/ 	.word	0x00003e50


	//   ....[120]....
        /*1620*/ 	.word	0x00003e60


	//   ....[121]....
        /*1624*/ 	.word	0x00003e80


	//   ....[122]....
        /*1628*/ 	.word	0x00003e90


	//   ....[123]....
        /*162c*/ 	.word	0x00003eb0


	//   ....[124]....
        /*1630*/ 	.word	0x00003ec0


	//   ....[125]....
        /*1634*/ 	.word	0x00003ee0


	//   ....[126]....
        /*1638*/ 	.word	0x00003ef0


	//   ....[127]....
        /*163c*/ 	.word	0x00003f10


	//   ....[128]....
        /*1640*/ 	.word	0x00003f20


	//   ....[129]....
        /*1644*/ 	.word	0x00003f40


	//   ....[130]....
        /*1648*/ 	.word	0x00003f50


	//   ....[131]....
        /*164c*/ 	.word	0x00003f70


	//   ....[132]....
        /*1650*/ 	.word	0x00003f80


	//   ....[133]....
        /*1654*/ 	.word	0x00003fa0


	//   ....[134]....
        /*1658*/ 	.word	0x00003fb0


	//   ....[135]....
        /*165c*/ 	.word	0x00003fd0


	//   ....[136]....
        /*1660*/ 	.word	0x00003fe0


	//   ....[137]....
        /*1664*/ 	.word	0x00004000


	//   ....[138]....
        /*1668*/ 	.word	0x00004010


	//   ....[139]....
        /*166c*/ 	.word	0x00004030


	//   ....[140]....
        /*1670*/ 	.word	0x00004040


	//   ....[141]....
        /*1674*/ 	.word	0x00004060


	//   ....[142]....
        /*1678*/ 	.word	0x00004070


	//   ....[143]....
        /*167c*/ 	.word	0x00004090


	//   ....[144]....
        /*1680*/ 	.word	0x000040a0


	//   ....[145]....
        /*1684*/ 	.word	0x000040c0


	//   ....[146]....
        /*1688*/ 	.word	0x000040d0


	//   ....[147]....
        /*168c*/ 	.word	0x000040f0


	//   ....[148]....
        /*1690*/ 	.word	0x00004100


	//   ....[149]....
        /*1694*/ 	.word	0x00004120


	//   ....[150]....
        /*1698*/ 	.word	0x00004130


	//   ....[151]....
        /*169c*/ 	.word	0x00004150


	//   ....[152]....
        /*16a0*/ 	.word	0x00004160


	//   ....[153]....
        /*16a4*/ 	.word	0x00004180


	//   ....[154]....
        /*16a8*/ 	.word	0x00004190


	//   ....[155]....
        /*16ac*/ 	.word	0x000041b0


	//   ....[156]....
        /*16b0*/ 	.word	0x000041c0


	//   ....[157]....
        /*16b4*/ 	.word	0x000041e0


	//   ....[158]....
        /*16b8*/ 	.word	0x000041f0


	//   ....[159]....
        /*16bc*/ 	.word	0x00004210


	//   ....[160]....
        /*16c0*/ 	.word	0x00004220


	//   ....[161]....
        /*16c4*/ 	.word	0x00004240


	//   ....[162]....
        /*16c8*/ 	.word	0x00004250


	//   ....[163]....
        /*16cc*/ 	.word	0x00004270


	//   ....[164]....
        /*16d0*/ 	.word	0x00004280


	//   ....[165]....
        /*16d4*/ 	.word	0x000042a0


	//   ....[166]....
        /*16d8*/ 	.word	0x000042b0


	//   ....[167]....
        /*16dc*/ 	.word	0x000042d0


	//   ....[168]....
        /*16e0*/ 	.word	0x000042e0


	//   ....[169]....
        /*16e4*/ 	.word	0x00004300


	//   ....[170]....
        /*16e8*/ 	.word	0x00004310


	//   ....[171]....
        /*16ec*/ 	.word	0x00004330


	//   ....[172]....
        /*16f0*/ 	.word	0x00004340


	//   ....[173]....
        /*16f4*/ 	.word	0x00004360


	//   ....[174]....
        /*16f8*/ 	.word	0x00004370


	//   ....[175]....
        /*16fc*/ 	.word	0x00004390


	//   ....[176]....
        /*1700*/ 	.word	0x000043a0


	//   ....[177]....
        /*1704*/ 	.word	0x000043c0


	//   ....[178]....
        /*1708*/ 	.word	0x000043d0


	//   ....[179]....
        /*170c*/ 	.word	0x000043f0


	//   ....[180]....
        /*1710*/ 	.word	0x00004400


	//   ....[181]....
        /*1714*/ 	.word	0x00004420


	//   ....[182]....
        /*1718*/ 	.word	0x00004430


	//   ....[183]....
        /*171c*/ 	.word	0x00004450


	//   ....[184]....
        /*1720*/ 	.word	0x00004460


	//   ....[185]....
        /*1724*/ 	.word	0x00004480


	//   ....[186]....
        /*1728*/ 	.word	0x00004490


	//   ....[187]....
        /*172c*/ 	.word	0x000044b0


	//   ....[188]....
        /*1730*/ 	.word	0x000044c0


	//   ....[189]....
        /*1734*/ 	.word	0x000044e0


	//   ....[190]....
        /*1738*/ 	.word	0x000044f0


	//   ....[191]....
        /*173c*/ 	.word	0x00004510


	//   ....[192]....
        /*1740*/ 	.word	0x00004520


	//   ....[193]....
        /*1744*/ 	.word	0x00004540


	//   ....[194]....
        /*1748*/ 	.word	0x00004550


	//   ....[195]....
        /*174c*/ 	.word	0x00004570


	//   ....[196]....
        /*1750*/ 	.word	0x00004580


	//   ....[197]....
        /*1754*/ 	.word	0x000045a0


	//   ....[198]....
        /*1758*/ 	.word	0x000045b0


	//   ....[199]....
        /*175c*/ 	.word	0x000045d0


	//   ....[200]....
        /*1760*/ 	.word	0x000045e0


	//   ....[201]....
        /*1764*/ 	.word	0x00004600


	//   ....[202]....
        /*1768*/ 	.word	0x00004610


	//   ....[203]....
        /*176c*/ 	.word	0x00004630


	//   ....[204]....
        /*1770*/ 	.word	0x00004640


	//   ....[205]....
        /*1774*/ 	.word	0x00004660


	//   ....[206]....
        /*1778*/ 	.word	0x00004670


	//   ....[207]....
        /*177c*/ 	.word	0x00004690


	//   ....[208]....
        /*1780*/ 	.word	0x000046a0


	//   ....[209]....
        /*1784*/ 	.word	0x000046c0


	//   ....[210]....
        /*1788*/ 	.word	0x000046d0


	//   ....[211]....
        /*178c*/ 	.word	0x000046f0


	//   ....[212]....
        /*1790*/ 	.word	0x00004700


	//   ....[213]....
        /*1794*/ 	.word	0x00004720


	//   ....[214]....
        /*1798*/ 	.word	0x00004730


	//   ....[215]....
        /*179c*/ 	.word	0x00004750


	//   ....[216]....
        /*17a0*/ 	.word	0x00004760


	//   ....[217]....
        /*17a4*/ 	.word	0x00004780


	//   ....[218]....
        /*17a8*/ 	.word	0x00004790


	//   ....[219]....
        /*17ac*/ 	.word	0x000047b0


	//   ....[220]....
        /*17b0*/ 	.word	0x000047c0


	//   ....[221]....
        /*17b4*/ 	.word	0x000047e0


	//   ....[222]....
        /*17b8*/ 	.word	0x000047f0


	//   ....[223]....
        /*17bc*/ 	.word	0x00004810


	//   ....[224]....
        /*17c0*/ 	.word	0x00004820


	//   ....[225]....
        /*17c4*/ 	.word	0x00004840


	//   ....[226]....
        /*17c8*/ 	.word	0x00004850


	//   ....[227]....
        /*17cc*/ 	.word	0x00004870


	//   ....[228]....
        /*17d0*/ 	.word	0x00004880


	//   ....[229]....
        /*17d4*/ 	.word	0x000048a0


	//   ....[230]....
        /*17d8*/ 	.word	0x000048b0


	//   ....[231]....
        /*17dc*/ 	.word	0x000048d0


	//   ....[232]....
        /*17e0*/ 	.word	0x000048e0


	//   ....[233]....
        /*17e4*/ 	.word	0x00004900


	//   ....[234]....
        /*17e8*/ 	.word	0x00004910


	//   ....[235]....
        /*17ec*/ 	.word	0x00004930


	//   ....[236]....
        /*17f0*/ 	.word	0x00004940


	//   ....[237]....
        /*17f4*/ 	.word	0x00004960


	//   ....[238]....
        /*17f8*/ 	.word	0x00004970


	//   ....[239]....
        /*17fc*/ 	.word	0x00004990


	//   ....[240]....
        /*1800*/ 	.word	0x000049a0


	//   ....[241]....
        /*1804*/ 	.word	0x000049c0


	//   ....[242]....
        /*1808*/ 	.word	0x000049d0


	//   ....[243]....
        /*180c*/ 	.word	0x000049f0


	//   ....[244]....
        /*1810*/ 	.word	0x00004a00


	//   ....[245]....
        /*1814*/ 	.word	0x00004a20


	//   ....[246]....
        /*1818*/ 	.word	0x00004a30


	//   ....[247]....
        /*181c*/ 	.word	0x00004a50


	//   ....[248]....
        /*1820*/ 	.word	0x00004a60


	//   ....[249]....
        /*1824*/ 	.word	0x00004a80


	//   ....[250]....
        /*1828*/ 	.word	0x00004a90


	//   ....[251]....
        /*182c*/ 	.word	0x00004ab0


	//   ....[252]....
        /*1830*/ 	.word	0x00004ac0


	//   ....[253]....
        /*1834*/ 	.word	0x00004ae0


	//   ....[254]....
        /*1838*/ 	.word	0x00004af0


	//   ....[255]....
        /*183c*/ 	.word	0x00004b10


	//   ....[0]....
        /*1840*/ 	.word	0x00004b20


	//   ....[1]....
        /*1844*/ 	.word	0x00004b40


	//   ....[2]....
        /*1848*/ 	.word	0x00004b50


	//   ....[3]....
        /*184c*/ 	.word	0x00004b70


	//   ....[4]....
        /*1850*/ 	.word	0x00004b80


	//   ....[5]....
        /*1854*/ 	.word	0x00004ba0


	//   ....[6]....
        /*1858*/ 	.word	0x00004bb0


	//   ....[7]....
        /*185c*/ 	.word	0x00004bd0


	//   ....[8]....
        /*1860*/ 	.word	0x00004be0


	//   ....[9]....
        /*1864*/ 	.word	0x00004c00


	//   ....[10]....
        /*1868*/ 	.word	0x00004c10


	//   ....[11]....
        /*186c*/ 	.word	0x00004c30


	//   ....[12]....
        /*1870*/ 	.word	0x00004c40


	//   ....[13]....
        /*1874*/ 	.word	0x00004c60


	//   ....[14]....
        /*1878*/ 	.word	0x00004c70


	//   ....[15]....
        /*187c*/ 	.word	0x00004c90


	//   ....[16]....
        /*1880*/ 	.word	0x00004ca0


	//   ....[17]....
        /*1884*/ 	.word	0x00004cc0


	//   ....[18]....
        /*1888*/ 	.word	0x00004cd0


	//   ....[19]....
        /*188c*/ 	.word	0x00004cf0


	//   ....[20]....
        /*1890*/ 	.word	0x00004d00


	//   ....[21]....
        /*1894*/ 	.word	0x00004d20


	//   ....[22]....
        /*1898*/ 	.word	0x00004d30


	//   ....[23]....
        /*189c*/ 	.word	0x00004d50


	//   ....[24]....
        /*18a0*/ 	.word	0x00004d60


	//   ....[25]....
        /*18a4*/ 	.word	0x00004d80


	//   ....[26]....
        /*18a8*/ 	.word	0x00004d90


	//   ....[27]....
        /*18ac*/ 	.word	0x00004db0


	//   ....[28]....
        /*18b0*/ 	.word	0x00004dc0


	//   ....[29]....
        /*18b4*/ 	.word	0x00004de0


	//   ....[30]....
        /*18b8*/ 	.word	0x00004df0


	//   ....[31]....
        /*18bc*/ 	.word	0x00004e10


	//   ....[32]....
        /*18c0*/ 	.word	0x00004e20


	//   ....[33]....
        /*18c4*/ 	.word	0x00004e40


	//   ....[34]....
        /*18c8*/ 	.word	0x00006830


	//   ....[35]....
        /*18cc*/ 	.word	0x00006870


	//   ....[36]....
        /*18d0*/ 	.word	0x00006890


	//   ....[37]....
        /*18d4*/ 	.word	0x000068a0


	//   ....[38]....
        /*18d8*/ 	.word	0x000068c0


	//   ....[39]....
        /*18dc*/ 	.word	0x000068d0


	//   ....[40]....
        /*18e0*/ 	.word	0x000068f0


	//   ....[41]....
        /*18e4*/ 	.word	0x00006900


	//   ....[42]....
        /*18e8*/ 	.word	0x00006920


	//   ....[43]....
        /*18ec*/ 	.word	0x00006930


	//   ....[44]....
        /*18f0*/ 	.word	0x00006950


	//   ....[45]....
        /*18f4*/ 	.word	0x00006960


	//   ....[46]....
        /*18f8*/ 	.word	0x00006980


	//   ....[47]....
        /*18fc*/ 	.word	0x00006990


	//   ....[48]....
        /*1900*/ 	.word	0x000069b0


	//   ....[49]....
        /*1904*/ 	.word	0x000069c0


	//   ....[50]....
        /*1908*/ 	.word	0x000069e0


	//   ....[51]....
        /*190c*/ 	.word	0x000069f0


	//   ....[52]....
        /*1910*/ 	.word	0x00006a10


	//   ....[53]....
        /*1914*/ 	.word	0x00006a20


	//   ....[54]....
        /*1918*/ 	.word	0x00006a40


	//   ....[55]....
        /*191c*/ 	.word	0x00006a50


	//   ....[56]....
        /*1920*/ 	.word	0x00006a70


	//   ....[57]....
        /*1924*/ 	.word	0x00006a80


	//   ....[58]....
        /*1928*/ 	.word	0x00006aa0


	//   ....[59]....
        /*192c*/ 	.word	0x00006ab0


	//   ....[60]....
        /*1930*/ 	.word	0x00006ad0


	//   ....[61]....
        /*1934*/ 	.word	0x00006ae0


	//   ....[62]....
        /*1938*/ 	.word	0x00006b00


	//   ....[63]....
        /*193c*/ 	.word	0x00006b10


	//   ....[64]....
        /*1940*/ 	.word	0x00006b30


	//   ....[65]....
        /*1944*/ 	.word	0x00006b40


	//   ....[66]....
        /*1948*/ 	.word	0x00006b60


	//   ....[67]....
        /*194c*/ 	.word	0x00006b70


	//   ....[68]....
        /*1950*/ 	.word	0x00006b90


	//   ....[69]....
        /*1954*/ 	.word	0x00006ba0


	//   ....[70]....
        /*1958*/ 	.word	0x00006bc0


	//   ....[71]....
        /*195c*/ 	.word	0x00006bd0


	//   ....[72]....
        /*1960*/ 	.word	0x00006bf0


	//   ....[73]....
        /*1964*/ 	.word	0x00006c00


	//   ....[74]....
        /*1968*/ 	.word	0x00006c20


	//   ....[75]....
        /*196c*/ 	.word	0x00006c30


	//   ....[76]....
        /*1970*/ 	.word	0x00006c50


	//   ....[77]....
        /*1974*/ 	.word	0x00006c60


	//   ....[78]....
        /*1978*/ 	.word	0x00006c80


	//   ....[79]....
        /*197c*/ 	.word	0x00006c90


	//   ....[80]....
        /*1980*/ 	.word	0x00006cb0


	//   ....[81]....
        /*1984*/ 	.word	0x00006cc0


	//   ....[82]....
        /*1988*/ 	.word	0x00006ce0


	//   ....[83]....
        /*198c*/ 	.word	0x00006cf0


	//   ....[84]....
        /*1990*/ 	.word	0x00006d10


	//   ....[85]....
        /*1994*/ 	.word	0x00006d20


	//   ....[86]....
        /*1998*/ 	.word	0x00006d40


	//   ....[87]....
        /*199c*/ 	.word	0x00006d50


	//   ....[88]....
        /*19a0*/ 	.word	0x00006d70


	//   ....[89]....
        /*19a4*/ 	.word	0x00006d80


	//   ....[90]....
        /*19a8*/ 	.word	0x00006da0


	//   ....[91]....
        /*19ac*/ 	.word	0x00006db0


	//   ....[92]....
        /*19b0*/ 	.word	0x00006dd0


	//   ....[93]....
        /*19b4*/ 	.word	0x00006de0


	//   ....[94]....
        /*19b8*/ 	.word	0x00006e00


	//   ....[95]....
        /*19bc*/ 	.word	0x00006e10


	//   ....[96]....
        /*19c0*/ 	.word	0x00006e30


	//   ....[97]....
        /*19c4*/ 	.word	0x00006e40


	//   ....[98]....
        /*19c8*/ 	.word	0x00006e60


	//   ....[99]....
        /*19cc*/ 	.word	0x00006e70


	//   ....[100]....
        /*19d0*/ 	.word	0x00006e90


	//   ....[101]....
        /*19d4*/ 	.word	0x00006ea0


	//   ....[102]....
        /*19d8*/ 	.word	0x00006ec0


	//   ....[103]....
        /*19dc*/ 	.word	0x00006ed0


	//   ....[104]....
        /*19e0*/ 	.word	0x00006ef0


	//   ....[105]....
        /*19e4*/ 	.word	0x00006f00


	//   ....[106]....
        /*19e8*/ 	.word	0x00006f20


	//   ....[107]....
        /*19ec*/ 	.word	0x00006f30


	//   ....[108]....
        /*19f0*/ 	.word	0x00006f50


	//   ....[109]....
        /*19f4*/ 	.word	0x00006f60


	//   ....[110]....
        /*19f8*/ 	.word	0x00006f80


	//   ....[111]....
        /*19fc*/ 	.word	0x00006f90


	//   ....[112]....
        /*1a00*/ 	.word	0x00006fb0


	//   ....[113]....
        /*1a04*/ 	.word	0x00006fc0


	//   ....[114]....
        /*1a08*/ 	.word	0x00006fe0


	//   ....[115]....
        /*1a0c*/ 	.word	0x00006ff0


	//   ....[116]....
        /*1a10*/ 	.word	0x00007010


	//   ....[117]....
        /*1a14*/ 	.word	0x00007020


	//   ....[118]....
        /*1a18*/ 	.word	0x00007040


	//   ....[119]....
        /*1a1c*/ 	.word	0x00007050


	//   ....[120]....
        /*1a20*/ 	.word	0x00007070


	//   ....[121]....
        /*1a24*/ 	.word	0x00007080


	//   ....[122]....
        /*1a28*/ 	.word	0x000070a0


	//   ....[123]....
        /*1a2c*/ 	.word	0x000070b0


	//   ....[124]....
        /*1a30*/ 	.word	0x000070d0


	//   ....[125]....
        /*1a34*/ 	.word	0x000070e0


	//   ....[126]....
        /*1a38*/ 	.word	0x00007100


	//   ....[127]....
        /*1a3c*/ 	.word	0x00007110


	//   ....[128]....
        /*1a40*/ 	.word	0x00007130


	//   ....[129]....
        /*1a44*/ 	.word	0x00007140


	//   ....[130]....
        /*1a48*/ 	.word	0x00007160


	//   ....[131]....
        /*1a4c*/ 	.word	0x00007170


	//   ....[132]....
        /*1a50*/ 	.word	0x00007190


	//   ....[133]....
        /*1a54*/ 	.word	0x000071a0


	//   ....[134]....
        /*1a58*/ 	.word	0x000071c0


	//   ....[135]....
        /*1a5c*/ 	.word	0x000071d0


	//   ....[136]....
        /*1a60*/ 	.word	0x000071f0


	//   ....[137]....
        /*1a64*/ 	.word	0x00007200


	//   ....[138]....
        /*1a68*/ 	.word	0x00007220


	//   ....[139]....
        /*1a6c*/ 	.word	0x00007230


	//   ....[140]....
        /*1a70*/ 	.word	0x00007250


	//   ....[141]....
        /*1a74*/ 	.word	0x00007260


	//   ....[142]....
        /*1a78*/ 	.word	0x00007280


	//   ....[143]....
        /*1a7c*/ 	.word	0x00007290


	//   ....[144]....
        /*1a80*/ 	.word	0x000072b0


	//   ....[145]....
        /*1a84*/ 	.word	0x000072c0


	//   ....[146]....
        /*1a88*/ 	.word	0x000072e0


	//   ....[147]....
        /*1a8c*/ 	.word	0x000072f0


	//   ....[148]....
        /*1a90*/ 	.word	0x00007310


	//   ....[149]....
        /*1a94*/ 	.word	0x00007320


	//   ....[150]....
        /*1a98*/ 	.word	0x00007340


	//   ....[151]....
        /*1a9c*/ 	.word	0x00007350


	//   ....[152]....
        /*1aa0*/ 	.word	0x00007370


	//   ....[153]....
        /*1aa4*/ 	.word	0x00007380


	//   ....[154]....
        /*1aa8*/ 	.word	0x000073a0


	//   ....[155]....
        /*1aac*/ 	.word	0x000073b0


	//   ....[156]....
        /*1ab0*/ 	.word	0x000073d0


	//   ....[157]....
        /*1ab4*/ 	.word	0x000073e0


	//   ....[158]....
        /*1ab8*/ 	.word	0x00007400


	//   ....[159]....
        /*1abc*/ 	.word	0x00007410


	//   ....[160]....
        /*1ac0*/ 	.word	0x00007430


	//   ....[161]....
        /*1ac4*/ 	.word	0x00007440


	//   ....[162]....
        /*1ac8*/ 	.word	0x00007460


	//   ....[163]....
        /*1acc*/ 	.word	0x00007470


	//   ....[164]....
        /*1ad0*/ 	.word	0x00007490


	//   ....[165]....
        /*1ad4*/ 	.word	0x000074a0


	//   ....[166]....
        /*1ad8*/ 	.word	0x000074c0


	//   ....[167]....
        /*1adc*/ 	.word	0x000074d0


	//   ....[168]....
        /*1ae0*/ 	.word	0x000074f0


	//   ....[169]....
        /*1ae4*/ 	.word	0x00007500


	//   ....[170]....
        /*1ae8*/ 	.word	0x00007520


	//   ....[171]....
        /*1aec*/ 	.word	0x00007530


	//   ....[172]....
        /*1af0*/ 	.word	0x00007550


	//   ....[173]....
        /*1af4*/ 	.word	0x00007560


	//   ....[174]....
        /*1af8*/ 	.word	0x00007580


	//   ....[175]....
        /*1afc*/ 	.word	0x00007590


	//   ....[176]....
        /*1b00*/ 	.word	0x000075b0


	//   ....[177]....
        /*1b04*/ 	.word	0x000075c0


	//   ....[178]....
        /*1b08*/ 	.word	0x000075e0


	//   ....[179]....
        /*1b0c*/ 	.word	0x000075f0


	//   ....[180]....
        /*1b10*/ 	.word	0x00007610


	//   ....[181]....
        /*1b14*/ 	.word	0x00007620


	//   ....[182]....
        /*1b18*/ 	.word	0x00007640


	//   ....[183]....
        /*1b1c*/ 	.word	0x00007650


	//   ....[184]....
        /*1b20*/ 	.word	0x00007670


	//   ....[185]....
        /*1b24*/ 	.word	0x00007680


	//   ....[186]....
        /*1b28*/ 	.word	0x000076a0


	//   ....[187]....
        /*1b2c*/ 	.word	0x000076b0


	//   ....[188]....
        /*1b30*/ 	.word	0x000076d0


	//   ....[189]....
        /*1b34*/ 	.word	0x000076e0


	//   ....[190]....
        /*1b38*/ 	.word	0x00007700


	//   ....[191]....
        /*1b3c*/ 	.word	0x00007710


	//   ....[192]....
        /*1b40*/ 	.word	0x00007730


	//   ....[193]....
        /*1b44*/ 	.word	0x00007740


	//   ....[194]....
        /*1b48*/ 	.word	0x00007760


	//   ....[195]....
        /*1b4c*/ 	.word	0x00007770


	//   ....[196]....
        /*1b50*/ 	.word	0x00007790


	//   ....[197]....
        /*1b54*/ 	.word	0x000077a0


	//   ....[198]....
        /*1b58*/ 	.word	0x000077c0


	//   ....[199]....
        /*1b5c*/ 	.word	0x000077d0


	//   ....[200]....
        /*1b60*/ 	.word	0x000077f0


	//   ....[201]....
        /*1b64*/ 	.word	0x00007800


	//   ....[202]....
        /*1b68*/ 	.word	0x00007820


	//   ....[203]....
        /*1b6c*/ 	.word	0x00007830


	//   ....[204]....
        /*1b70*/ 	.word	0x00007850


	//   ....[205]....
        /*1b74*/ 	.word	0x00007860


	//   ....[206]....
        /*1b78*/ 	.word	0x00007880


	//   ....[207]....
        /*1b7c*/ 	.word	0x00007890


	//   ....[208]....
        /*1b80*/ 	.word	0x000078b0


	//   ....[209]....
        /*1b84*/ 	.word	0x000078c0


	//   ....[210]....
        /*1b88*/ 	.word	0x000078e0


	//   ....[211]....
        /*1b8c*/ 	.word	0x000078f0


	//   ....[212]....
        /*1b90*/ 	.word	0x00007910


	//   ....[213]....
        /*1b94*/ 	.word	0x00007920


	//   ....[214]....
        /*1b98*/ 	.word	0x00007940


	//   ....[215]....
        /*1b9c*/ 	.word	0x00007950


	//   ....[216]....
        /*1ba0*/ 	.word	0x00007970


	//   ....[217]....
        /*1ba4*/ 	.word	0x00007980


	//   ....[218]....
        /*1ba8*/ 	.word	0x000079a0


	//   ....[219]....
        /*1bac*/ 	.word	0x000079b0


	//   ....[220]....
        /*1bb0*/ 	.word	0x000079d0


	//   ....[221]....
        /*1bb4*/ 	.word	0x000079e0


	//   ....[222]....
        /*1bb8*/ 	.word	0x00007a00


	//   ....[223]....
        /*1bbc*/ 	.word	0x00007a10


	//   ....[224]....
        /*1bc0*/ 	.word	0x00007a30


	//   ....[225]....
        /*1bc4*/ 	.word	0x00007a40


	//   ....[226]....
        /*1bc8*/ 	.word	0x00007a60


	//   ....[227]....
        /*1bcc*/ 	.word	0x00007a70


	//   ....[228]....
        /*1bd0*/ 	.word	0x00007a90


	//   ....[229]....
        /*1bd4*/ 	.word	0x00007aa0


	//   ....[230]....
        /*1bd8*/ 	.word	0x00007ac0


	//   ....[231]....
        /*1bdc*/ 	.word	0x00007ad0


	//   ....[232]....
        /*1be0*/ 	.word	0x00007af0


	//   ....[233]....
        /*1be4*/ 	.word	0x00007b00


	//   ....[234]....
        /*1be8*/ 	.word	0x00007b20


	//   ....[235]....
        /*1bec*/ 	.word	0x00007b30


	//   ....[236]....
        /*1bf0*/ 	.word	0x00007b50


	//   ....[237]....
        /*1bf4*/ 	.word	0x00007b60


	//   ....[238]....
        /*1bf8*/ 	.word	0x00007b80


	//   ....[239]....
        /*1bfc*/ 	.word	0x00007b90


	//   ....[240]....
        /*1c00*/ 	.word	0x00007bb0


	//   ....[241]....
        /*1c04*/ 	.word	0x00007bc0


	//   ....[242]....
        /*1c08*/ 	.word	0x00007be0


	//   ....[243]....
        /*1c0c*/ 	.word	0x00007bf0


	//   ....[244]....
        /*1c10*/ 	.word	0x00007c10


	//   ....[245]....
        /*1c14*/ 	.word	0x00007c20


	//   ....[246]....
        /*1c18*/ 	.word	0x00007c40


	//   ....[247]....
        /*1c1c*/ 	.word	0x00007c50


	//   ....[248]....
        /*1c20*/ 	.word	0x00007c70


	//   ....[249]....
        /*1c24*/ 	.word	0x00007c80


	//   ....[250]....
        /*1c28*/ 	.word	0x00007ca0


	//   ....[251]....
        /*1c2c*/ 	.word	0x00007cb0


	//   ....[252]....
        /*1c30*/ 	.word	0x00007cd0


	//   ....[253]....
        /*1c34*/ 	.word	0x00007ce0


	//   ....[254]....
        /*1c38*/ 	.word	0x00007d00


	//   ....[255]....
        /*1c3c*/ 	.word	0x00007d10


	//   ....[0]....
        /*1c40*/ 	.word	0x00007d30


	//   ....[1]....
        /*1c44*/ 	.word	0x00007d40


	//   ....[2]....
        /*1c48*/ 	.word	0x00007d60


	//   ....[3]....
        /*1c4c*/ 	.word	0x00007d70


	//   ....[4]....
        /*1c50*/ 	.word	0x00007d90


	//   ....[5]....
        /*1c54*/ 	.word	0x00007da0


	//   ....[6]....
        /*1c58*/ 	.word	0x00007dc0


	//   ....[7]....
        /*1c5c*/ 	.word	0x00007dd0


	//   ....[8]....
        /*1c60*/ 	.word	0x00007df0


	//   ....[9]....
        /*1c64*/ 	.word	0x00007e00


	//   ....[10]....
        /*1c68*/ 	.word	0x00007e20


	//   ....[11]....
        /*1c6c*/ 	.word	0x00007e30


	//   ....[12]....
        /*1c70*/ 	.word	0x00007e50


	//   ....[13]....
        /*1c74*/ 	.word	0x00007e60


	//   ....[14]....
        /*1c78*/ 	.word	0x00007e80


	//   ....[15]....
        /*1c7c*/ 	.word	0x00007e90


	//   ....[16]....
        /*1c80*/ 	.word	0x00007eb0


	//   ....[17]....
        /*1c84*/ 	.word	0x00007ec0


	//   ....[18]....
        /*1c88*/ 	.word	0x00007ee0


	//   ....[19]....
        /*1c8c*/ 	.word	0x00007ef0


	//   ....[20]....
        /*1c90*/ 	.word	0x00007f10


	//   ....[21]....
        /*1c94*/ 	.word	0x00007f20


	//   ....[22]....
        /*1c98*/ 	.word	0x00007f40


	//   ....[23]....
        /*1c9c*/ 	.word	0x00007f50


	//   ....[24]....
        /*1ca0*/ 	.word	0x00007f70


	//   ....[25]....
        /*1ca4*/ 	.word	0x00007fd0


	//   ....[26]....
        /*1ca8*/ 	.word	0x00007fe0


	//   ....[27]....
        /*1cac*/ 	.word	0x00008000


	//   ....[28]....
        /*1cb0*/ 	.word	0x00008010


	//   ....[29]....
        /*1cb4*/ 	.word	0x00008030


	//   ....[30]....
        /*1cb8*/ 	.word	0x00008040


	//   ....[31]....
        /*1cbc*/ 	.word	0x00008060


	//   ....[32]....
        /*1cc0*/ 	.word	0x00008070


	//   ....[33]....
        /*1cc4*/ 	.word	0x00008090


	//   ....[34]....
        /*1cc8*/ 	.word	0x000080a0


	//   ....[35]....
        /*1ccc*/ 	.word	0x000080c0


	//   ....[36]....
        /*1cd0*/ 	.word	0x000080d0


	//   ....[37]....
        /*1cd4*/ 	.word	0x000080f0


	//   ....[38]....
        /*1cd8*/ 	.word	0x00008100


	//   ....[39]....
        /*1cdc*/ 	.word	0x00008120


	//   ....[40]....
        /*1ce0*/ 	.word	0x00008130


	//   ....[41]....
        /*1ce4*/ 	.word	0x00008150


	//   ....[42]....
        /*1ce8*/ 	.word	0x00008160


	//   ....[43]....
        /*1cec*/ 	.word	0x00008180


	//   ....[44]....
        /*1cf0*/ 	.word	0x00008190


	//   ....[45]....
        /*1cf4*/ 	.word	0x000081b0


	//   ....[46]....
        /*1cf8*/ 	.word	0x000081c0


	//   ....[47]....
        /*1cfc*/ 	.word	0x000081e0


	//   ....[48]....
        /*1d00*/ 	.word	0x000081f0


	//   ....[49]....
        /*1d04*/ 	.word	0x00008210


	//   ....[50]....
        /*1d08*/ 	.word	0x00008220


	//   ....[51]....
        /*1d0c*/ 	.word	0x00009c20


	//   ....[52]....
        /*1d10*/ 	.word	0x00009c40


	//   ....[53]....
        /*1d14*/ 	.word	0x00009c50


	//   ....[54]....
        /*1d18*/ 	.word	0x00009c70


	//   ....[55]....
        /*1d1c*/ 	.word	0x00009c80


	//   ....[56]....
        /*1d20*/ 	.word	0x00009ca0


	//   ....[57]....
        /*1d24*/ 	.word	0x00009cb0


	//   ....[58]....
        /*1d28*/ 	.word	0x00009cd0


	//   ....[59]....
        /*1d2c*/ 	.word	0x00009ce0


	//   ....[60]....
        /*1d30*/ 	.word	0x00009d00


	//   ....[61]....
        /*1d34*/ 	.word	0x00009d10


	//   ....[62]....
        /*1d38*/ 	.word	0x00009d30


	//   ....[63]....
        /*1d3c*/ 	.word	0x00009d40


	//   ....[64]....
        /*1d40*/ 	.word	0x00009d60


	//   ....[65]....
        /*1d44*/ 	.word	0x00009d70


	//   ....[66]....
        /*1d48*/ 	.word	0x00009d90


	//   ....[67]....
        /*1d4c*/ 	.word	0x00009da0


	//   ....[68]....
        /*1d50*/ 	.word	0x00009dc0


	//   ....[69]....
        /*1d54*/ 	.word	0x00009dd0


	//   ....[70]....
        /*1d58*/ 	.word	0x00009df0


	//   ....[71]....
        /*1d5c*/ 	.word	0x00009e00


	//   ....[72]....
        /*1d60*/ 	.word	0x00009e20


	//   ....[73]....
        /*1d64*/ 	.word	0x00009e30


	//   ....[74]....
        /*1d68*/ 	.word	0x00009e50


	//   ....[75]....
        /*1d6c*/ 	.word	0x00009e60


	//   ....[76]....
        /*1d70*/ 	.word	0x00009e80


	//   ....[77]....
        /*1d74*/ 	.word	0x00009e90


	//   ....[78]....
        /*1d78*/ 	.word	0x00009eb0


	//   ....[79]....
        /*1d7c*/ 	.word	0x00009ec0


	//   ....[80]....
        /*1d80*/ 	.word	0x00009ee0


	//   ....[81]....
        /*1d84*/ 	.word	0x00009ef0


	//   ....[82]....
        /*1d88*/ 	.word	0x00009f10


	//   ....[83]....
        /*1d8c*/ 	.word	0x00009f20


	//   ....[84]....
        /*1d90*/ 	.word	0x00009f40


	//   ....[85]....
        /*1d94*/ 	.word	0x00009f50


	//   ....[86]....
        /*1d98*/ 	.word	0x00009f70


	//   ....[87]....
        /*1d9c*/ 	.word	0x00009f80


	//   ....[88]....
        /*1da0*/ 	.word	0x00009fa0


	//   ....[89]....
        /*1da4*/ 	.word	0x00009fb0


	//   ....[90]....
        /*1da8*/ 	.word	0x00009fd0


	//   ....[91]....
        /*1dac*/ 	.word	0x00009fe0


	//   ....[92]....
        /*1db0*/ 	.word	0x0000a000


	//   ....[93]....
        /*1db4*/ 	.word	0x0000a010


	//   ....[94]....
        /*1db8*/ 	.word	0x0000a030


	//   ....[95]....
        /*1dbc*/ 	.word	0x0000a040


	//   ....[96]....
        /*1dc0*/ 	.word	0x0000a060


	//   ....[97]....
        /*1dc4*/ 	.word	0x0000a070


	//   ....[98]....
        /*1dc8*/ 	.word	0x0000a090


	//   ....[99]....
        /*1dcc*/ 	.word	0x0000a0a0


	//   ....[100]....
        /*1dd0*/ 	.word	0x0000a0c0


	//   ....[101]....
        /*1dd4*/ 	.word	0x0000a0d0


	//   ....[102]....
        /*1dd8*/ 	.word	0x0000a0f0


	//   ....[103]....
        /*1ddc*/ 	.word	0x0000a100


	//   ....[104]....
        /*1de0*/ 	.word	0x0000a120


	//   ....[105]....
        /*1de4*/ 	.word	0x0000a130


	//   ....[106]....
        /*1de8*/ 	.word	0x0000a150


	//   ....[107]....
        /*1dec*/ 	.word	0x0000a160


	//   ....[108]....
        /*1df0*/ 	.word	0x0000a180


	//   ....[109]....
        /*1df4*/ 	.word	0x0000a190


	//   ....[110]....
        /*1df8*/ 	.word	0x0000a1b0


	//   ....[111]....
        /*1dfc*/ 	.word	0x0000a1c0


	//   ....[112]....
        /*1e00*/ 	.word	0x0000a1e0


	//   ....[113]....
        /*1e04*/ 	.word	0x0000a1f0


	//   ....[114]....
        /*1e08*/ 	.word	0x0000a210


	//   ....[115]....
        /*1e0c*/ 	.word	0x0000a220


	//   ....[116]....
        /*1e10*/ 	.word	0x0000a240


	//   ....[117]....
        /*1e14*/ 	.word	0x0000a250


	//   ....[118]....
        /*1e18*/ 	.word	0x0000a270


	//   ....[119]....
        /*1e1c*/ 	.word	0x0000a280


	//   ....[120]....
        /*1e20*/ 	.word	0x0000a2a0


	//   ....[121]....
        /*1e24*/ 	.word	0x0000a2b0


	//   ....[122]....
        /*1e28*/ 	.word	0x0000a2d0


	//   ....[123]....
        /*1e2c*/ 	.word	0x0000a2e0


	//   ....[124]....
        /*1e30*/ 	.word	0x0000a300


	//   ....[125]....
        /*1e34*/ 	.word	0x0000a310


	//   ....[126]....
        /*1e38*/ 	.word	0x0000a330


	//   ....[127]....
        /*1e3c*/ 	.word	0x0000a340


	//   ....[128]....
        /*1e40*/ 	.word	0x0000a360


	//   ....[129]....
        /*1e44*/ 	.word	0x0000a370


	//   ....[130]....
        /*1e48*/ 	.word	0x0000a390


	//   ....[131]....
        /*1e4c*/ 	.word	0x0000a3a0


	//   ....[132]....
        /*1e50*/ 	.word	0x0000a3c0


	//   ....[133]....
        /*1e54*/ 	.word	0x0000a3d0


	//   ....[134]....
        /*1e58*/ 	.word	0x0000a3f0


	//   ....[135]....
        /*1e5c*/ 	.word	0x0000a400


	//   ....[136]....
        /*1e60*/ 	.word	0x0000a420


	//   ....[137]....
        /*1e64*/ 	.word	0x0000a430


	//   ....[138]....
        /*1e68*/ 	.word	0x0000a450


	//   ....[139]....
        /*1e6c*/ 	.word	0x0000a460


	//   ....[140]....
        /*1e70*/ 	.word	0x0000a480


	//   ....[141]....
        /*1e74*/ 	.word	0x0000a490


	//   ....[142]....
        /*1e78*/ 	.word	0x0000a4b0


	//   ....[143]....
        /*1e7c*/ 	.word	0x0000a4c0


	//   ....[144]....
        /*1e80*/ 	.word	0x0000a4e0


	//   ....[145]....
        /*1e84*/ 	.word	0x0000a4f0


	//   ....[146]....
        /*1e88*/ 	.word	0x0000a510


	//   ....[147]....
        /*1e8c*/ 	.word	0x0000a520


	//   ....[148]....
        /*1e90*/ 	.word	0x0000a540


	//   ....[149]....
        /*1e94*/ 	.word	0x0000a550


	//   ....[150]....
        /*1e98*/ 	.word	0x0000a570


	//   ....[151]....
        /*1e9c*/ 	.word	0x0000a580


	//   ....[152]....
        /*1ea0*/ 	.word	0x0000a5a0


	//   ....[153]....
        /*1ea4*/ 	.word	0x0000a5b0


	//   ....[154]....
        /*1ea8*/ 	.word	0x0000a5d0


	//   ....[155]....
        /*1eac*/ 	.word	0x0000a5e0


	//   ....[156]....
        /*1eb0*/ 	.word	0x0000a600


	//   ....[157]....
        /*1eb4*/ 	.word	0x0000a610


	//   ....[158]....
        /*1eb8*/ 	.word	0x0000a630


	//   ....[159]....
        /*1ebc*/ 	.word	0x0000a640


	//   ....[160]....
        /*1ec0*/ 	.word	0x0000a660


	//   ....[161]....
        /*1ec4*/ 	.word	0x0000a670


	//   ....[162]....
        /*1ec8*/ 	.word	0x0000a690


	//   ....[163]....
        /*1ecc*/ 	.word	0x0000a6a0


	//   ....[164]....
        /*1ed0*/ 	.word	0x0000a6c0


	//   ....[165]....
        /*1ed4*/ 	.word	0x0000a6d0


	//   ....[166]....
        /*1ed8*/ 	.word	0x0000a6f0


	//   ....[167]....
        /*1edc*/ 	.word	0x0000a700


	//   ....[168]....
        /*1ee0*/ 	.word	0x0000a720


	//   ....[169]....
        /*1ee4*/ 	.word	0x0000a730


	//   ....[170]....
        /*1ee8*/ 	.word	0x0000a750


	//   ....[171]....
        /*1eec*/ 	.word	0x0000a760


	//   ....[172]....
        /*1ef0*/ 	.word	0x0000a780


	//   ....[173]....
        /*1ef4*/ 	.word	0x0000a790


	//   ....[174]....
        /*1ef8*/ 	.word	0x0000a7b0


	//   ....[175]....
        /*1efc*/ 	.word	0x0000a7c0


	//   ....[176]....
        /*1f00*/ 	.word	0x0000a7e0


	//   ....[177]....
        /*1f04*/ 	.word	0x0000a7f0


	//   ....[178]....
        /*1f08*/ 	.word	0x0000a810


	//   ....[179]....
        /*1f0c*/ 	.word	0x0000a820


	//   ....[180]....
        /*1f10*/ 	.word	0x0000a840


	//   ....[181]....
        /*1f14*/ 	.word	0x0000a850


	//   ....[182]....
        /*1f18*/ 	.word	0x0000a870


	//   ....[183]....
        /*1f1c*/ 	.word	0x0000a880


	//   ....[184]....
        /*1f20*/ 	.word	0x0000a8a0


	//   ....[185]....
        /*1f24*/ 	.word	0x0000a8b0


	//   ....[186]....
        /*1f28*/ 	.word	0x0000a8d0


	//   ....[187]....
        /*1f2c*/ 	.word	0x0000a8e0


	//   ....[188]....
        /*1f30*/ 	.word	0x0000a900


	//   ....[189]....
        /*1f34*/ 	.word	0x0000a910


	//   ....[190]....
        /*1f38*/ 	.word	0x0000a930


	//   ....[191]....
        /*1f3c*/ 	.word	0x0000a940


	//   ....[192]....
        /*1f40*/ 	.word	0x0000a960


	//   ....[193]....
        /*1f44*/ 	.word	0x0000a970


	//   ....[194]....
        /*1f48*/ 	.word	0x0000a990


	//   ....[195]....
        /*1f4c*/ 	.word	0x0000a9a0


	//   ....[196]....
        /*1f50*/ 	.word	0x0000a9c0


	//   ....[197]....
        /*1f54*/ 	.word	0x0000a9d0


	//   ....[198]....
        /*1f58*/ 	.word	0x0000a9f0


	//   ....[199]....
        /*1f5c*/ 	.word	0x0000aa00


	//   ....[200]....
        /*1f60*/ 	.word	0x0000aa20


	//   ....[201]....
        /*1f64*/ 	.word	0x0000aa30


	//   ....[202]....
        /*1f68*/ 	.word	0x0000aa50


	//   ....[203]....
        /*1f6c*/ 	.word	0x0000aa60


	//   ....[204]....
        /*1f70*/ 	.word	0x0000aa80


	//   ....[205]....
        /*1f74*/ 	.word	0x0000aa90


	//   ....[206]....
        /*1f78*/ 	.word	0x0000aab0


	//   ....[207]....
        /*1f7c*/ 	.word	0x0000aac0


	//   ....[208]....
        /*1f80*/ 	.word	0x0000aae0


	//   ....[209]....
        /*1f84*/ 	.word	0x0000aaf0


	//   ....[210]....
        /*1f88*/ 	.word	0x0000ab10


	//   ....[211]....
        /*1f8c*/ 	.word	0x0000ab20


	//   ....[212]....
        /*1f90*/ 	.word	0x0000ab40


	//   ....[213]....
        /*1f94*/ 	.word	0x0000ab50


	//   ....[214]....
        /*1f98*/ 	.word	0x0000ab70


	//   ....[215]....
        /*1f9c*/ 	.word	0x0000ab80


	//   ....[216]....
        /*1fa0*/ 	.word	0x0000aba0


	//   ....[217]....
        /*1fa4*/ 	.word	0x0000abb0


	//   ....[218]....
        /*1fa8*/ 	.word	0x0000abd0


	//   ....[219]....
        /*1fac*/ 	.word	0x0000abe0


	//   ....[220]....
        /*1fb0*/ 	.word	0x0000ac00


	//   ....[221]....
        /*1fb4*/ 	.word	0x0000ac10


	//   ....[222]....
        /*1fb8*/ 	.word	0x0000ac30


	//   ....[223]....
        /*1fbc*/ 	.word	0x0000ac40


	//   ....[224]....
        /*1fc0*/ 	.word	0x0000ac60


	//   ....[225]....
        /*1fc4*/ 	.word	0x0000ac70


	//   ....[226]....
        /*1fc8*/ 	.word	0x0000ac90


	//   ....[227]....
        /*1fcc*/ 	.word	0x0000aca0


	//   ....[228]....
        /*1fd0*/ 	.word	0x0000acc0


	//   ....[229]....
        /*1fd4*/ 	.word	0x0000acd0


	//   ....[230]....
        /*1fd8*/ 	.word	0x0000acf0


	//   ....[231]....
        /*1fdc*/ 	.word	0x0000ad00


	//   ....[232]....
        /*1fe0*/ 	.word	0x0000ad20


	//   ....[233]....
        /*1fe4*/ 	.word	0x0000ad30


	//   ....[234]....
        /*1fe8*/ 	.word	0x0000ad50


	//   ....[235]....
        /*1fec*/ 	.word	0x0000ad60


	//   ....[236]....
        /*1ff0*/ 	.word	0x0000ad80


	//   ....[237]....
        /*1ff4*/ 	.word	0x0000ad90


	//   ....[238]....
        /*1ff8*/ 	.word	0x0000adb0


	//   ....[239]....
        /*1ffc*/ 	.word	0x0000adc0


	//   ....[240]....
        /*2000*/ 	.word	0x0000adf0


	//   ....[241]....
        /*2004*/ 	.word	0x0000ae10


	//   ....[242]....
        /*2008*/ 	.word	0x0000ae20


	//   ....[243]....
        /*200c*/ 	.word	0x0000ae40


	//   ....[244]....
        /*2010*/ 	.word	0x0000ae70


	//   ....[245]....
        /*2014*/ 	.word	0x0000ae80


	//   ....[246]....
        /*2018*/ 	.word	0x0000aea0


	//   ....[247]....
        /*201c*/ 	.word	0x0000aeb0


	//   ....[248]....
        /*2020*/ 	.word	0x0000aed0


	//   ....[249]....
        /*2024*/ 	.word	0x0000aee0


	//   ....[250]....
        /*2028*/ 	.word	0x0000af00


	//   ....[251]....
        /*202c*/ 	.word	0x0000af10


	//   ....[252]....
        /*2030*/ 	.word	0x0000af30


	//   ....[253]....
        /*2034*/ 	.word	0x0000af40


	//   ....[254]....
        /*2038*/ 	.word	0x0000af60


	//   ....[255]....
        /*203c*/ 	.word	0x0000af70


	//----- nvinfo : EIATTR_VRC_CTA_INIT_COUNT
	.align		4
.L_177:
        /*2040*/ 	.byte	0x02, 0x4a
	.zero		1
	.zero		1


	//----- nvinfo : EIATTR_EXIT_INSTR_OFFSETS
	.align		4
        /*2044*/ 	.byte	0x04, 0x1c
        /*2046*/ 	.short	(.L_179 - .L_178)


	//   ....[0]....
.L_178:
        /*2048*/ 	.word	0x0000c3e0


	//----- nvinfo : EIATTR_CBANK_PARAM_SIZE
	.align		4
.L_179:
        /*204c*/ 	.byte	0x03, 0x19
        /*204e*/ 	.short	0x0010


	//----- nvinfo : EIATTR_PARAM_CBANK
	.align		4
        /*2050*/ 	.byte	0x04, 0x0a
        /*2052*/ 	.short	(.L_181 - .L_180)
	.align		4
.L_180:
        /*2054*/ 	.word	index@(.nv.constant0._Z23mma_bf16bf16f32_32_8_16PvPi)
        /*2058*/ 	.short	0x0380
        /*205a*/ 	.short	0x0010


	//----- nvinfo : EIATTR_SW_WAR
	.align		4
.L_181:
        /*205c*/ 	.byte	0x04, 0x36
        /*205e*/ 	.short	(.L_183 - .L_182)
.L_182:
        /*2060*/ 	.word	0x00000008
.L_183:


//--------------------- .nv.info._Z24mma_bf16bf16f32_16_16_16PvPi --------------------------
	.section	.nv.info._Z24mma_bf16bf16f32_16_16_16PvPi,"",@"SHT_CUDA_INFO"
	.sectionflags	@""
	.align	4


	//----- nvinfo : EIATTR_CUDA_API_VERSION
	.align		4
        /*0000*/ 	.byte	0x04, 0x37
        /*0002*/ 	.short	(.L_185 - .L_184)
.L_184:
        /*0004*/ 	.word	0x00000082


	//----- nvinfo : EIATTR_KPARAM_INFO
	.align		4
.L_185:
        /*0008*/ 	.byte	0x04, 0x17
        /*000a*/ 	.short	(.L_187 - .L_186)
.L_186:
        /*000c*/ 	.word	0x00000000
        /*0010*/ 	.short	0x0001
        /*0012*/ 	.short	0x0008
        /*0014*/ 	.byte	0x00, 0xf5, 0x21, 0x00


	//----- nvinfo : EIATTR_KPARAM_INFO
	.align		4
.L_187:
        /*0018*/ 	.byte	0x04, 0x17
        /*001a*/ 	.short	(.L_189 - .L_188)
.L_188:
        /*001c*/ 	.word	0x00000000
        /*0020*/ 	.short	0x0000
        /*0022*/ 	.short	0x0000
        /*0024*/ 	.byte	0x00, 0xf5, 0x21, 0x00


	//----- nvinfo : EIATTR_SPARSE_MMA_MASK
	.align		4
.L_189:
        /*0028*/ 	.byte	0x03, 0x50
        /*002a*/ 	.short	0x0000


	//----- nvinfo : EIATTR_WMMA_USED
	.align		4
        /*002c*/ 	.byte	0x01, 0x2b
	.zero		2


	//----- nvinfo : EIATTR_MAXREG_COUNT
	.align		4
        /*0030*/ 	.byte	0x03, 0x1b
        /*0032*/ 	.short	0x00ff


	//----- nvinfo : EIATTR_MERCURY_ISA_VERSION
	.align		4
        /*0034*/ 	.byte	0x03, 0x5f
        /*0036*/ 	.short	0x0101


	//----- nvinfo : EIATTR_COOP_GROUP_MASK_REGIDS
	.align		4
        /*0038*/ 	.byte	0x04, 0x29
        /*003a*/ 	.short	(.L_191 - .L_190)


	//   ....[0]....
.L_190:
        /*003c*/ 	.word	0xffffffff


	//   ....[1]....
        /*0040*/ 	.word	0xffffffff


	//   ....[2]....
        /*0044*/ 	.word	0xffffffff


	//   ....[3]....
        /*0048*/ 	.word	0xffffffff


	//   ....[4]....
        /*004c*/ 	.word	0xffffffff


	//   ....[5]....
        /*0050*/ 	.word	0xffffffff


	//   ....[6]....
        /*0054*/ 	.word	0xffffffff


	//   ....[7]....
        /*0058*/ 	.word	0xffffffff


	//   ....[8]....
        /*005c*/ 	.word	0xffffffff


	//   ....[9]....
        /*0060*/ 	.word	0xffffffff


	//   ....[10]....
        /*0064*/ 	.word	0xffffffff


	//   ....[11]....
        /*0068*/ 	.word	0xffffffff


	//   ....[12]....
        /*006c*/ 	.word	0xffffffff


	//   ....[13]....
        /*0070*/ 	.word	0xffffffff


	//   ....[14]....
        /*0074*/ 	.word	0xffffffff


	//   ....[15]....
        /*0078*/ 	.word	0xffffffff


	//   ....[16]....
        /*007c*/ 	.word	0xffffffff


	//   ....[17]....
        /*0080*/ 	.word	0xffffffff


	//   ....[18]....
        /*0084*/ 	.word	0xffffffff


	//   ....[19]....
        /*0088*/ 	.word	0xffffffff


	//   ....[20]....
        /*008c*/ 	.word	0xffffffff


	//   ....[21]....
        /*0090*/ 	.word	0xffffffff


	//   ....[22]....
        /*0094*/ 	.word	0xffffffff


	//   ....[23]....
        /*0098*/ 	.word	0xffffffff


	//   ....[24]....
        /*009c*/ 	.word	0xffffffff


	//   ....[25]....
        /*00a0*/ 	.word	0xffffffff


	//   ....[26]....
        /*00a4*/ 	.word	0xffffffff


	//   ....[27]....
        /*00a8*/ 	.word	0xffffffff


	//   ....[28]....
        /*00ac*/ 	.word	0xffffffff


	//   ....[29]....
        /*00b0*/ 	.word	0xffffffff


	//   ....[30]....
        /*00b4*/ 	.word	0xffffffff


	//   ....[31]....
        /*00b8*/ 	.word	0xffffffff


	//   ....[32]....
        /*00bc*/ 	.word	0xffffffff


	//   ....[33]....
        /*00c0*/ 	.word	0xffffffff


	//   ....[34]....
        /*00c4*/ 	.word	0xffffffff


	//   ....[35]....
        /*00c8*/ 	.word	0xffffffff


	//   ....[36]....
        /*00cc*/ 	.word	0xffffffff


	//   ....[37]....
        /*00d0*/ 	.word	0xffffffff


	//   ....[38]....
        /*00d4*/ 	.word	0xffffffff


	//   ....[39]....
        /*00d8*/ 	.word	0xffffffff


	//   ....[40]....
        /*00dc*/ 	.word	0xffffffff


	//   ....[41]....
        /*00e0*/ 	.word	0xffffffff


	//   ....[42]....
        /*00e4*/ 	.word	0xffffffff


	//   ....[43]....
        /*00e8*/ 	.word	0xffffffff


	//   ....[44]....
        /*00ec*/ 	.word	0xffffffff


	//   ....[45]....
        /*00f0*/ 	.word	0xffffffff


	//   ....[46]....
        /*00f4*/ 	.word	0xffffffff


	//   ....[47]....
        /*00f8*/ 	.word	0xffffffff


	//   ....[48]....
        /*00fc*/ 	.word	0xffffffff


	//   ....[49]....
        /*0100*/ 	.word	0xffffffff


	//   ....[50]....
        /*0104*/ 	.word	0xffffffff


	//   ....[51]....
        /*0108*/ 	.word	0xffffffff


	//   ....[52]....
        /*010c*/ 	.word	0xffffffff


	//   ....[53]....
        /*0110*/ 	.word	0xffffffff


	//   ....[54]....
        /*0114*/ 	.word	0xffffffff


	//   ....[55]....
        /*0118*/ 	.word	0xffffffff


	//   ....[56]....
        /*011c*/ 	.word	0xffffffff


	//   ....[57]....
        /*0120*/ 	.word	0xffffffff


	//   ....[58]....
        /*0124*/ 	.word	0xffffffff


	//   ....[59]....
        /*0128*/ 	.word	0xffffffff


	//   ....[60]....
        /*012c*/ 	.word	0xffffffff


	//   ....[61]....
        /*0130*/ 	.word	0xffffffff


	//   ....[62]....
        /*0134*/ 	.word	0xffffffff


	//   ....[63]....
        /*0138*/ 	.word	0xffffffff


	//   ....[64]....
        /*013c*/ 	.word	0xffffffff


	//   ....[65]....
        /*0140*/ 	.word	0xffffffff


	//   ....[66]....
        /*0144*/ 	.word	0xffffffff


	//   ....[67]....
        /*0148*/ 	.word	0xffffffff


	//   ....[68]....
        /*014c*/ 	.word	0xffffffff


	//   ....[69]....
        /*0150*/ 	.word	0xffffffff


	//   ....[70]....
        /*0154*/ 	.word	0xffffffff


	//   ....[71]....
        /*0158*/ 	.word	0xffffffff


	//   ....[72]....
        /*015c*/ 	.word	0xffffffff


	//   ....[73]....
        /*0160*/ 	.word	0xffffffff


	//   ....[74]....
        /*0164*/ 	.word	0xffffffff


	//   ....[75]....
        /*0168*/ 	.word	0xffffffff


	//   ....[76]....
        /*016c*/ 	.word	0xffffffff


	//   ....[77]....
        /*0170*/ 	.word	0xffffffff


	//   ....[78]....
        /*0174*/ 	.word	0xffffffff


	//   ....[79]....
        /*0178*/ 	.word	0xffffffff


	//   ....[80]....
        /*017c*/ 	.word	0xffffffff


	//   ....[81]....
        /*0180*/ 	.word	0xffffffff


	//   ....[82]....
        /*0184*/ 	.word	0xffffffff


	//   ....[83]....
        /*0188*/ 	.word	0xffffffff


	//   ....[84]....
        /*018c*/ 	.word	0xffffffff


	//   ....[85]....
        /*0190*/ 	.word	0xffffffff


	//   ....[86]....
        /*0194*/ 	.word	0xffffffff


	//   ....[87]....
        /*0198*/ 	.word	0xffffffff


	//   ....[88]....
        /*019c*/ 	.word	0xffffffff


	//   ....[89]....
        /*01a0*/ 	.word	0xffffffff


	//   ....[90]....
        /*01a4*/ 	.word	0xffffffff


	//   ....[91]....
        /*01a8*/ 	.word	0xffffffff


	//   ....[92]....
        /*01ac*/ 	.word	0xffffffff


	//   ....[93]....
        /*01b0*/ 	.word	0xffffffff


	//   ....[94]....
        /*01b4*/ 	.word	0xffffffff


	//   ....[95]....
        /*01b8*/ 	.word	0xffffffff


	//   ....[96]....
        /*01bc*/ 	.word	0xffffffff


	//   ....[97]....
        /*01c0*/ 	.word	0xffffffff


	//   ....[98]....
        /*01c4*/ 	.word	0xffffffff


	//   ....[99]....
        /*01c8*/ 	.word	0xffffffff


	//   ....[100]....
        /*01cc*/ 	.word	0xffffffff


	//   ....[101]....
        /*01d0*/ 	.word	0xffffffff


	//   ....[102]....
        /*01d4*/ 	.word	0xffffffff


	//   ....[103]....
        /*01d8*/ 	.word	0xffffffff


	//   ....[104]....
        /*01dc*/ 	.word	0xffffffff


	//   ....[105]....
        /*01e0*/ 	.word	0xffffffff


	//   ....[106]....
        /*01e4*/ 	.word	0xffffffff


	//   ....[107]....
        /*01e8*/ 	.word	0xffffffff


	//   ....[108]....
        /*01ec*/ 	.word	0xffffffff


	//   ....[109]....
        /*01f0*/ 	.word	0xffffffff


	//   ....[110]....
        /*01f4*/ 	.word	0xffffffff


	//   ....[111]....
        /*01f8*/ 	.word	0xffffffff


	//   ....[112]....
        /*01fc*/ 	.word	0xffffffff


	//   ....[113]....
        /*0200*/ 	.word	0xffffffff


	//   ....[114]....
        /*0204*/ 	.word	0xffffffff


	//   ....[115]....
        /*0208*/ 	.word	0xffffffff


	//   ....[116]....
        /*020c*/ 	.word	0xffffffff


	//   ....[117]....
        /*0210*/ 	.word	0xffffffff


	//   ....[118]....
        /*0214*/ 	.word	0xffffffff


	//   ....[119]....
        /*0218*/ 	.word	0xffffffff


	//   ....[120]....
        /*021c*/ 	.word	0xffffffff


	//   ....[121]....
        /*0220*/ 	.word	0xffffffff


	//   ....[122]....
        /*0224*/ 	.word	0xffffffff


	//   ....[123]....
        /*0228*/ 	.word	0xffffffff


	//   ....[124]....
        /*022c*/ 	.word	0xffffffff


	//   ....[125]....
        /*0230*/ 	.word	0xffffffff


	//   ....[126]....
        /*0234*/ 	.word	0xffffffff


	//   ....[127]....
        /*0238*/ 	.word	0xffffffff


	//   ....[128]....
        /*023c*/ 	.word	0xffffffff


	//   ....[129]....
        /*0240*/ 	.word	0xffffffff


	//   ....[130]....
        /*0244*/ 	.word	0xffffffff


	//   ....[131]....
        /*0248*/ 	.word	0xffffffff


	//   ....[132]....
        /*024c*/ 	.word	0xffffffff


	//   ....[133]....
        /*0250*/ 	.word	0xffffffff


	//   ....[134]....
        /*0254*/ 	.word	0xffffffff


	//   ....[135]....
        /*0258*/ 	.word	0xffffffff


	//   ....[136]....
        /*025c*/ 	.word	0xffffffff


	//   ....[137]....
        /*0260*/ 	.word	0xffffffff


	//   ....[138]....
        /*0264*/ 	.word	0xffffffff


	//   ....[139]....
        /*0268*/ 	.word	0xffffffff


	//   ....[140]....
        /*026c*/ 	.word	0xffffffff


	//   ....[141]....
        /*0270*/ 	.word	0xffffffff


	//   ....[142]....
        /*0274*/ 	.word	0xffffffff


	//   ....[143]....
        /*0278*/ 	.word	0xffffffff


	//   ....[144]....
        /*027c*/ 	.word	0xffffffff


	//   ....[145]....
        /*0280*/ 	.word	0xffffffff


	//   ....[146]....
        /*0284*/ 	.word	0xffffffff


	//   ....[147]....
        /*0288*/ 	.word	0xffffffff


	//   ....[148]....
        /*028c*/ 	.word	0xffffffff


	//   ....[149]....
        /*0290*/ 	.word	0xffffffff


	//   ....[150]....
        /*0294*/ 	.word	0xffffffff


	//   ....[151]....
        /*0298*/ 	.word	0xffffffff


	//   ....[152]....
        /*029c*/ 	.word	0xffffffff


	//   ....[153]....
        /*02a0*/ 	.word	0xffffffff


	//   ....[154]....
        /*02a4*/ 	.word	0xffffffff


	//   ....[155]....
        /*02a8*/ 	.word	0xffffffff


	//   ....[156]....
        /*02ac*/ 	.word	0xffffffff


	//   ....[157]....
        /*02b0*/ 	.word	0xffffffff


	//   ....[158]....
        /*02b4*/ 	.word	0xffffffff


	//   ....[159]....
        /*02b8*/ 	.word	0xffffffff


	//   ....[160]....
        /*02bc*/ 	.word	0xffffffff


	//   ....[161]....
        /*02c0*/ 	.word	0xffffffff


	//   ....[162]....
        /*02c4*/ 	.word	0xffffffff


	//   ....[163]....
        /*02c8*/ 	.word	0xffffffff


	//   ....[164]....
        /*02cc*/ 	.word	0xffffffff


	//   ....[165]....
        /*02d0*/ 	.word	0xffffffff


	//   ....[166]....
        /*02d4*/ 	.word	0xffffffff


	//   ....[167]....
        /*02d8*/ 	.word	0xffffffff


	//   ....[168]....
        /*02dc*/ 	.word	0xffffffff


	//   ....[169]....
        /*02e0*/ 	.word	0xffffffff


	//   ....[170]....
        /*02e4*/ 	.word	0xffffffff


	//   ....[171]....
        /*02e8*/ 	.word	0xffffffff


	//   ....[172]....
        /*02ec*/ 	.word	0xffffffff


	//   ....[173]....
        /*02f0*/ 	.word	0xffffffff


	//   ....[174]....
        /*02f4*/ 	.word	0xffffffff


	//   ....[175]....
        /*02f8*/ 	.word	0xffffffff


	//   ....[176]....
        /*02fc*/ 	.word	0xffffffff


	//   ....[177]....
        /*0300*/ 	.word	0xffffffff


	//   ....[178]....
        /*0304*/ 	.word	0xffffffff


	//   ....[179]....
        /*0308*/ 	.word	0xffffffff


	//   ....[180]....
        /*030c*/ 	.word	0xffffffff


	//   ....[181]....
        /*0310*/ 	.word	0xffffffff


	//   ....[182]....
        /*0314*/ 	.word	0xffffffff


	//   ....[183]....
        /*0318*/ 	.word	0xffffffff


	//   ....[184]....
        /*031c*/ 	.word	0xffffffff


	//   ....[185]....
        /*0320*/ 	.word	0xffffffff


	//   ....[186]....
        /*0324*/ 	.word	0xffffffff


	//   ....[187]....
        /*0328*/ 	.word	0xffffffff


	//   ....[188]....
        /*032c*/ 	.word	0xffffffff


	//   ....[189]....
        /*0330*/ 	.word	0xffffffff


	//   ....[190]....
        /*0334*/ 	.word	0xffffffff


	//   ....[191]....
        /*0338*/ 	.word	0xffffffff


	//   ....[192]....
        /*033c*/ 	.word	0xffffffff


	//   ....[193]....
        /*0340*/ 	.word	0xffffffff


	//   ....[194]....
        /*0344*/ 	.word	0xffffffff


	//   ....[195]....
        /*0348*/ 	.word	0xffffffff


	//   ....[196]....
        /*034c*/ 	.word	0xffffffff


	//   ....[197]....
        /*0350*/ 	.word	0xffffffff


	//   ....[198]....
        /*0354*/ 	.word	0xffffffff


	//   ....[199]....
        /*0358*/ 	.word	0xffffffff


	//   ....[200]....
        /*035c*/ 	.word	0xffffffff


	//   ....[201]....
        /*0360*/ 	.word	0xffffffff


	//   ....[202]....
        /*0364*/ 	.word	0xffffffff


	//   ....[203]....
        /*0368*/ 	.word	0xffffffff


	//   ....[204]....
        /*036c*/ 	.word	0xffffffff


	//   ....[205]....
        /*0370*/ 	.word	0xffffffff


	//   ....[206]....
        /*0374*/ 	.word	0xffffffff


	//   ....[207]....
        /*0378*/ 	.word	0xffffffff


	//   ....[208]....
        /*037c*/ 	.word	0xffffffff


	//   ....[209]....
        /*0380*/ 	.word	0xffffffff


	//   ....[210]....
        /*0384*/ 	.word	0xffffffff


	//   ....[211]....
        /*0388*/ 	.word	0xffffffff


	//   ....[212]....
        /*038c*/ 	.word	0xffffffff


	//   ....[213]....
        /*0390*/ 	.word	0xffffffff


	//   ....[214]....
        /*0394*/ 	.word	0xffffffff


	//   ....[215]....
        /*0398*/ 	.word	0xffffffff


	//   ....[216]....
        /*039c*/ 	.word	0xffffffff


	//   ....[217]....
        /*03a0*/ 	.word	0xffffffff


	//   ....[218]....
        /*03a4*/ 	.word	0xffffffff


	//   ....[219]....
        /*03a8*/ 	.word	0xffffffff


	//   ....[220]....
        /*03ac*/ 	.word	0xffffffff


	//   ....[221]....
        /*03b0*/ 	.word	0xffffffff


	//   ....[222]....
        /*03b4*/ 	.word	0xffffffff


	//   ....[223]....
        /*03b8*/ 	.word	0xffffffff


	//   ....[224]....
        /*03bc*/ 	.word	0xffffffff


	//   ....[225]....
        /*03c0*/ 	.word	0xffffffff


	//   ....[226]....
        /*03c4*/ 	.word	0xffffffff


	//   ....[227]....
        /*03c8*/ 	.word	0xffffffff


	//   ....[228]....
        /*03cc*/ 	.word	0xffffffff


	//   ....[229]....
        /*03d0*/ 	.word	0xffffffff


	//   ....[230]....
        /*03d4*/ 	.word	0xffffffff


	//   ....[231]....
        /*03d8*/ 	.word	0xffffffff


	//   ....[232]....
        /*03dc*/ 	.word	0xffffffff


	//   ....[233]....
        /*03e0*/ 	.word	0xffffffff


	//   ....[234]....
        /*03e4*/ 	.word	0xffffffff


	//   ....[235]....
        /*03e8*/ 	.word	0xffffffff


	//   ....[236]....
        /*03ec*/ 	.word	0xffffffff


	//   ....[237]....
        /*03f0*/ 	.word	0xffffffff


	//   ....[238]....
        /*03f4*/ 	.word	0xffffffff


	//   ....[239]....
        /*03f8*/ 	.word	0xffffffff


	//   ....[240]....
        /*03fc*/ 	.word	0xffffffff


	//   ....[241]....
        /*0400*/ 	.word	0xffffffff


	//   ....[242]....
        /*0404*/ 	.word	0xffffffff


	//   ....[243]....
        /*0408*/ 	.word	0xffffffff


	//   ....[244]....
        /*040c*/ 	.word	0xffffffff


	//   ....[245]....
        /*0410*/ 	.word	0xffffffff


	//   ....[246]....
        /*0414*/ 	.word	0xffffffff


	//   ....[247]....
        /*0418*/ 	.word	0xffffffff


	//   ....[248]....
        /*041c*/ 	.word	0xffffffff


	//   ....[249]....
        /*0420*/ 	.word	0xffffffff


	//   ....[250]....
        /*0424*/ 	.word	0xffffffff


	//   ....[251]....
        /*0428*/ 	.word	0xffffffff


	//   ....[252]....
        /*042c*/ 	.word	0xffffffff


	//   ....[253]....
        /*0430*/ 	.word	0xffffffff


	//   ....[254]....
        /*0434*/ 	.word	0xffffffff


	//   ....[255]....
        /*0438*/ 	.word	0xffffffff


	//   ....[0]....
        /*043c*/ 	.word	0xffffffff


	//   ....[1]....
        /*0440*/ 	.word	0xffffffff


	//   ....[2]....
        /*0444*/ 	.word	0xffffffff


	//   ....[3]....
        /*0448*/ 	.word	0xffffffff


	//   ....[4]....
        /*044c*/ 	.word	0xffffffff


	//   ....[5]....
        /*0450*/ 	.word	0xffffffff


	//   ....[6]....
        /*0454*/ 	.word	0xffffffff


	//   ....[7]....
        /*0458*/ 	.word	0xffffffff


	//   ....[8]....
        /*045c*/ 	.word	0xffffffff


	//   ....[9]....
        /*0460*/ 	.word	0xffffffff


	//   ....[10]....
        /*0464*/ 	.word	0xffffffff


	//   ....[11]....
        /*0468*/ 	.word	0xffffffff


	//   ....[12]....
        /*046c*/ 	.word	0xffffffff


	//   ....[13]....
        /*0470*/ 	.word	0xffffffff


	//   ....[14]....
        /*0474*/ 	.word	0xffffffff


	//   ....[15]....
        /*0478*/ 	.word	0xffffffff


	//   ....[16]....
        /*047c*/ 	.word	0xffffffff


	//   ....[17]....
        /*0480*/ 	.word	0xffffffff


	//   ....[18]....
        /*0484*/ 	.word	0xffffffff


	//   ....[19]....
        /*0488*/ 	.word	0xffffffff


	//   ....[20]....
        /*048c*/ 	.word	0xffffffff


	//   ....[21]....
        /*0490*/ 	.word	0xffffffff


	//   ....[22]....
        /*0494*/ 	.word	0xffffffff


	//   ....[23]....
        /*0498*/ 	.word	0xffffffff


	//   ....[24]....
        /*049c*/ 	.word	0xffffffff


	//   ....[25]....
        /*04a0*/ 	.word	0xffffffff


	//   ....[26]....
        /*04a4*/ 	.word	0xffffffff


	//   ....[27]....
        /*04a8*/ 	.word	0xffffffff


	//   ....[28]....
        /*04ac*/ 	.word	0xffffffff


	//   ....[29]....
        /*04b0*/ 	.word	0xffffffff


	//   ....[30]....
        /*04b4*/ 	.word	0xffffffff


	//   ....[31]....
        /*04b8*/ 	.word	0xffffffff


	//   ....[32]....
        /*04bc*/ 	.word	0xffffffff


	//   ....[33]....
        /*04c0*/ 	.word	0xffffffff


	//   ....[34]....
        /*04c4*/ 	.word	0xffffffff


	//   ....[35]....
        /*04c8*/ 	.word	0xffffffff


	//   ....[36]....
        /*04cc*/ 	.word	0xffffffff


	//   ....[37]....
        /*04d0*/ 	.word	0xffffffff


	//   ....[38]....
        /*04d4*/ 	.word	0xffffffff


	//   ....[39]....
        /*04d8*/ 	.word	0xffffffff


	//   ....[40]....
        /*04dc*/ 	.word	0xffffffff


	//   ....[41]....
        /*04e0*/ 	.word	0xffffffff


	//   ....[42]....
        /*04e4*/ 	.word	0xffffffff


	//   ....[43]....
        /*04e8*/ 	.word	0xffffffff


	//   ....[44]....
        /*04ec*/ 	.word	0xffffffff


	//   ....[45]....
        /*04f0*/ 	.word	0xffffffff


	//   ....[46]....
        /*04f4*/ 	.word	0xffffffff


	//   ....[47]....
        /*04f8*/ 	.word	0xffffffff


	//   ....[48]....
        /*04fc*/ 	.word	0xffffffff


	//   ....[49]....
        /*0500*/ 	.word	0xffffffff


	//   ....[50]....
        /*0504*/ 	.word	0xffffffff


	//   ....[51]....
        /*0508*/ 	.word	0xffffffff


	//   ....[52]....
        /*050c*/ 	.word	0xffffffff


	//   ....[53]....
        /*0510*/ 	.word	0xffffffff


	//   ....[54]....
        /*0514*/ 	.word	0xffffffff


	//   ....[55]....
        /*0518*/ 	.word	0xffffffff


	//   ....[56]....
        /*051c*/ 	.word	0xffffffff


	//   ....[57]....
        /*0520*/ 	.word	0xffffffff


	//   ....[58]....
        /*0524*/ 	.word	0xffffffff


	//   ....[59]....
        /*0528*/ 	.word	0xffffffff


	//   ....[60]....
        /*052c*/ 	.word	0xffffffff


	//   ....[61]....
        /*0530*/ 	.word	0xffffffff


	//   ....[62]....
        /*0534*/ 	.word	0xffffffff


	//   ....[63]....
        /*0538*/ 	.word	0xffffffff


	//   ....[64]....
        /*053c*/ 	.word	0xffffffff


	//   ....[65]....
        /*0540*/ 	.word	0xffffffff


	//   ....[66]....
        /*0544*/ 	.word	0xffffffff


	//   ....[67]....
        /*0548*/ 	.word	0xffffffff


	//   ....[68]....
        /*054c*/ 	.word	0xffffffff


	//   ....[69]....
        /*0550*/ 	.word	0xffffffff


	//   ....[70]....
        /*0554*/ 	.word	0xffffffff


	//   ....[71]....
        /*0558*/ 	.word	0xffffffff


	//   ....[72]....
        /*055c*/ 	.word	0xffffffff


	//   ....[73]....
        /*0560*/ 	.word	0xffffffff


	//   ....[74]....
        /*0564*/ 	.word	0xffffffff


	//   ....[75]....
        /*0568*/ 	.word	0xffffffff


	//   ....[76]....
        /*056c*/ 	.word	0xffffffff


	//   ....[77]....
        /*0570*/ 	.word	0xffffffff


	//   ....[78]....
        /*0574*/ 	.word	0xffffffff


	//   ....[79]....
        /*0578*/ 	.word	0xffffffff


	//   ....[80]....
        /*057c*/ 	.word	0xffffffff


	//   ....[81]....
        /*0580*/ 	.word	0xffffffff


	//   ....[82]....
        /*0584*/ 	.word	0xffffffff


	//   ....[83]....
        /*0588*/ 	.word	0xffffffff


	//   ....[84]....
        /*058c*/ 	.word	0xffffffff


	//   ....[85]....
        /*0590*/ 	.word	0xffffffff


	//   ....[86]....
        /*0594*/ 	.word	0xffffffff


	//   ....[87]....
        /*0598*/ 	.word	0xffffffff


	//   ....[88]....
        /*059c*/ 	.word	0xffffffff


	//   ....[89]....
        /*05a0*/ 	.word	0xffffffff


	//   ....[90]....
        /*05a4*/ 	.word	0xffffffff


	//   ....[91]....
        /*05a8*/ 	.word	0xffffffff


	//   ....[92]....
        /*05ac*/ 	.word	0xffffffff


	//   ....[93]....
        /*05b0*/ 	.word	0xffffffff


	//   ....[94]....
        /*05b4*/ 	.word	0xffffffff


	//   ....[95]....
        /*05b8*/ 	.word	0xffffffff


	//   ....[96]....
        /*05bc*/ 	.word	0xffffffff


	//   ....[97]....
        /*05c0*/ 	.word	0xffffffff


	//   ....[98]....
        /*05c4*/ 	.word	0xffffffff


	//   ....[99]....
        /*05c8*/ 	.word	0xffffffff


	//   ....[100]....
        /*05cc*/ 	.word	0xffffffff


	//   ....[101]....
        /*05d0*/ 	.word	0xffffffff


	//   ....[102]....
        /*05d4*/ 	.word	0xffffffff


	//   ....[103]....
        /*05d8*/ 	.word	0xffffffff


	//   ....[104]....
        /*05dc*/ 	.word	0xffffffff


	//   ....[105]....
        /*05e0*/ 	.word	0xffffffff


	//   ....[106]....
        /*05e4*/ 	.word	0xffffffff


	//   ....[107]....
        /*05e8*/ 	.word	0xffffffff


	//   ....[108]....
        /*05ec*/ 	.word	0xffffffff


	//   ....[109]....
        /*05f0*/ 	.word	0xffffffff


	//   ....[110]....
        /*05f4*/ 	.word	0xffffffff


	//   ....[111]....
        /*05f8*/ 	.word	0xffffffff


	//   ....[112]....
        /*05fc*/ 	.word	0xffffffff


	//   ....[113]....
        /*0600*/ 	.word	0xffffffff


	//   ....[114]....
        /*0604*/ 	.word	0xffffffff


	//   ....[115]....
        /*0608*/ 	.word	0xffffffff


	//   ....[116]....
        /*060c*/ 	.word	0xffffffff


	//   ....[117]....
        /*0610*/ 	.word	0xffffffff


	//   ....[118]....
        /*0614*/ 	.word	0xffffffff


	//   ....[119]....
        /*0618*/ 	.word	0xffffffff


	//   ....[120]....
        /*061c*/ 	.word	0xffffffff


	//   ....[121]....
        /*0620*/ 	.word	0xffffffff


	//   ....[122]....
        /*0624*/ 	.word	0xffffffff


	//   ....[123]....
        /*0628*/ 	.word	0xffffffff


	//   ....[124]....
        /*062c*/ 	.word	0xffffffff


	//   ....[125]....
        /*0630*/ 	.word	0xffffffff


	//   ....[126]....
        /*0634*/ 	.word	0xffffffff


	//   ....[127]....
        /*0638*/ 	.word	0xffffffff


	//   ....[128]....
        /*063c*/ 	.word	0xffffffff


	//   ....[129]....
        /*0640*/ 	.word	0xffffffff


	//   ....[130]....
        /*0644*/ 	.word	0xffffffff


	//   ....[131]....
        /*0648*/ 	.word	0xffffffff


	//   ....[132]....
        /*064c*/ 	.word	0xffffffff


	//   ....[133]....
        /*0650*/ 	.word	0xffffffff


	//   ....[134]....
        /*0654*/ 	.word	0xffffffff


	//   ....[135]....
        /*0658*/ 	.word	0xffffffff


	//   ....[136]....
        /*065c*/ 	.word	0xffffffff


	//   ....[137]....
        /*0660*/ 	.word	0xffffffff


	//   ....[138]....
        /*0664*/ 	.word	0xffffffff


	//   ....[139]....
        /*0668*/ 	.word	0xffffffff


	//   ....[140]....
        /*066c*/ 	.word	0xffffffff


	//   ....[141]....
        /*0670*/ 	.word	0xffffffff


	//   ....[142]....
        /*0674*/ 	.word	0xffffffff


	//   ....[143]....
        /*0678*/ 	.word	0xffffffff


	//   ....[144]....
        /*067c*/ 	.word	0xffffffff


	//   ....[145]....
        /*0680*/ 	.word	0xffffffff


	//   ....[146]....
        /*0684*/ 	.word	0xffffffff


	//   ....[147]....
        /*0688*/ 	.word	0xffffffff


	//   ....[148]....
        /*068c*/ 	.word	0xffffffff


	//   ....[149]....
        /*0690*/ 	.word	0xffffffff


	//   ....[150]....
        /*0694*/ 	.word	0xffffffff


	//   ....[151]....
        /*0698*/ 	.word	0xffffffff


	//   ....[152]....
        /*069c*/ 	.word	0xffffffff


	//   ....[153]....
        /*06a0*/ 	.word	0xffffffff


	//   ....[154]....
        /*06a4*/ 	.word	0xffffffff


	//   ....[155]....
        /*06a8*/ 	.word	0xffffffff


	//   ....[156]....
        /*06ac*/ 	.word	0xffffffff


	//   ....[157]....
        /*06b0*/ 	.word	0xffffffff


	//   ....[158]....
        /*06b4*/ 	.word	0xffffffff


	//   ....[159]....
        /*06b8*/ 	.word	0xffffffff


	//   ....[160]....
        /*06bc*/ 	.word	0xffffffff


	//   ....[161]....
        /*06c0*/ 	.word	0xffffffff


	//   ....[162]....
        /*06c4*/ 	.word	0xffffffff


	//   ....[163]....
        /*06c8*/ 	.word	0xffffffff


	//   ....[164]....
        /*06cc*/ 	.word	0xffffffff


	//   ....[165]....
        /*06d0*/ 	.word	0xffffffff


	//   ....[166]....
        /*06d4*/ 	.word	0xffffffff


	//   ....[167]....
        /*06d8*/ 	.word	0xffffffff


	//   ....[168]....
        /*06dc*/ 	.word	0xffffffff


	//   ....[169]....
        /*06e0*/ 	.word	0xffffffff


	//   ....[170]....
        /*06e4*/ 	.word	0xffffffff


	//   ....[171]....
        /*06e8*/ 	.word	0xffffffff


	//   ....[172]....
        /*06ec*/ 	.word	0xffffffff


	//   ....[173]....
        /*06f0*/ 	.word	0xffffffff


	//   ....[174]....
        /*06f4*/ 	.word	0xffffffff


	//   ....[175]....
        /*06f8*/ 	.word	0xffffffff


	//   ....[176]....
        /*06fc*/ 	.word	0xffffffff


	//   ....[177]....
        /*0700*/ 	.word	0xffffffff


	//   ....[178]....
        /*0704*/ 	.word	0xffffffff


	//   ....[179]....
        /*0708*/ 	.word	0xffffffff


	//   ....[180]....
        /*070c*/ 	.word	0xffffffff


	//   ....[181]....
        /*0710*/ 	.word	0xffffffff


	//   ....[182]....
        /*0714*/ 	.word	0xffffffff


	//   ....[183]....
        /*0718*/ 	.word	0xffffffff


	//   ....[184]....
        /*071c*/ 	.word	0xffffffff


	//   ....[185]....
        /*0720*/ 	.word	0xffffffff


	//   ....[186]....
        /*0724*/ 	.word	0xffffffff


	//   ....[187]....
        /*0728*/ 	.word	0xffffffff


	//   ....[188]....
        /*072c*/ 	.word	0xffffffff


	//   ....[189]....
        /*0730*/ 	.word	0xffffffff


	//   ....[190]....
        /*0734*/ 	.word	0xffffffff


	//   ....[191]....
        /*0738*/ 	.word	0xffffffff


	//   ....[192]....
        /*073c*/ 	.word	0xffffffff


	//   ....[193]....
        /*0740*/ 	.word	0xffffffff


	//   ....[194]....
        /*0744*/ 	.word	0xffffffff


	//   ....[195]....
        /*0748*/ 	.word	0xffffffff


	//   ....[196]....
        /*074c*/ 	.word	0xffffffff


	//   ....[197]....
        /*0750*/ 	.word	0xffffffff


	//   ....[198]....
        /*0754*/ 	.word	0xffffffff


	//   ....[199]....
        /*0758*/ 	.word	0xffffffff


	//   ....[200]....
        /*075c*/ 	.word	0xffffffff


	//   ....[201]....
        /*0760*/ 	.word	0xffffffff


	//   ....[202]....
        /*0764*/ 	.word	0xffffffff


	//   ....[203]....
        /*0768*/ 	.word	0xffffffff


	//   ....[204]....
        /*076c*/ 	.word	0xffffffff


	//   ....[205]....
        /*0770*/ 	.word	0xffffffff


	//   ....[206]....
        /*0774*/ 	.word	0xffffffff


	//   ....[207]....
        /*0778*/ 	.word	0xffffffff


	//   ....[208]....
        /*077c*/ 	.word	0xffffffff


	//   ....[209]....
        /*0780*/ 	.word	0xffffffff


	//   ....[210]....
        /*0784*/ 	.word	0xffffffff


	//   ....[211]....
        /*0788*/ 	.word	0xffffffff


	//   ....[212]....
        /*078c*/ 	.word	0xffffffff


	//   ....[213]....
        /*0790*/ 	.word	0xffffffff


	//   ....[214]....
        /*0794*/ 	.word	0xffffffff


	//   ....[215]....
        /*0798*/ 	.word	0xffffffff


	//   ....[216]....
        /*079c*/ 	.word	0xffffffff


	//   ....[217]....
        /*07a0*/ 	.word	0xffffffff


	//   ....[218]....
        /*07a4*/ 	.word	0xffffffff


	//   ....[219]....
        /*07a8*/ 	.word	0xffffffff


	//   ....[220]....
        /*07ac*/ 	.word	0xffffffff


	//   ....[221]....
        /*07b0*/ 	.word	0xffffffff


	//   ....[222]....
        /*07b4*/ 	.word	0xffffffff


	//   ....[223]....
        /*07b8*/ 	.word	0xffffffff


	//   ....[224]....
        /*07bc*/ 	.word	0xffffffff


	//   ....[225]....
        /*07c0*/ 	.word	0xffffffff


	//   ....[226]....
        /*07c4*/ 	.word	0xffffffff


	//   ....[227]....
        /*07c8*/ 	.word	0xffffffff


	//   ....[228]....
        /*07cc*/ 	.word	0xffffffff


	//   ....[229]....
        /*07d0*/ 	.word	0xffffffff


	//   ....[230]....
        /*07d4*/ 	.word	0xffffffff


	//   ....[231]....
        /*07d8*/ 	.word	0xffffffff


	//   ....[232]....
        /*07dc*/ 	.word	0xffffffff


	//   ....[233]....
        /*07e0*/ 	.word	0xffffffff


	//   ....[234]....
        /*07e4*/ 	.word	0xffffffff


	//   ....[235]....
        /*07e8*/ 	.word	0xffffffff


	//   ....[236]....
        /*07ec*/ 	.word	0xffffffff


	//   ....[237]....
        /*07f0*/ 	.word	0xffffffff


	//   ....[238]....
        /*07f4*/ 	.word	0xffffffff


	//   ....[239]....
        /*07f8*/ 	.word	0xffffffff


	//   ....[240]....
        /*07fc*/ 	.word	0xffffffff


	//   ....[241]....
        /*0800*/ 	.word	0xffffffff


	//   ....[242]....
        /*0804*/ 	.word	0xffffffff


	//   ....[243]....
        /*0808*/ 	.word	0xffffffff


	//   ....[244]....
        /*080c*/ 	.word	0xffffffff


	//   ....[245]....
        /*0810*/ 	.word	0xffffffff


	//   ....[246]....
        /*0814*/ 	.word	0xffffffff


	//   ....[247]....
        /*0818*/ 	.word	0xffffffff


	//   ....[248]....
        /*081c*/ 	.word	0xffffffff


	//   ....[249]....
        /*0820*/ 	.word	0xffffffff


	//   ....[250]....
        /*0824*/ 	.word	0xffffffff


	//   ....[251]....
        /*0828*/ 	.word	0xffffffff


	//   ....[252]....
        /*082c*/ 	.word	0xffffffff


	//   ....[253]....
        /*0830*/ 	.word	0xffffffff


	//   ....[254]....
        /*0834*/ 	.word	0xffffffff


	//   ....[255]....
        /*0838*/ 	.word	0xffffffff


	//   ....[0]....
        /*083c*/ 	.word	0xffffffff


	//   ....[1]....
        /*0840*/ 	.word	0xffffffff


	//   ....[2]....
        /*0844*/ 	.word	0xffffffff


	//   ....[3]....
        /*0848*/ 	.word	0xffffffff


	//   ....[4]....
        /*084c*/ 	.word	0xffffffff


	//   ....[5]....
        /*0850*/ 	.word	0xffffffff


	//   ....[6]....
        /*0854*/ 	.word	0xffffffff


	//   ....[7]....
        /*0858*/ 	.word	0xffffffff


	//   ....[8]....
        /*085c*/ 	.word	0xffffffff


	//   ....[9]....
        /*0860*/ 	.word	0xffffffff


	//   ....[10]....
        /*0864*/ 	.word	0xffffffff


	//   ....[11]....
        /*0868*/ 	.word	0xffffffff


	//   ....[12]....
        /*086c*/ 	.word	0xffffffff


	//   ....[13]....
        /*0870*/ 	.word	0xffffffff


	//   ....[14]....
        /*0874*/ 	.word	0xffffffff


	//   ....[15]....
        /*0878*/ 	.word	0xffffffff


	//   ....[16]....
        /*087c*/ 	.word	0xffffffff


	//   ....[17]....
        /*0880*/ 	.word	0xffffffff


	//   ....[18]....
        /*0884*/ 	.word	0xffffffff


	//   ....[19]....
        /*0888*/ 	.word	0xffffffff


	//   ....[20]....
        /*088c*/ 	.word	0xffffffff


	//   ....[21]....
        /*0890*/ 	.word	0xffffffff


	//   ....[22]....
        /*0894*/ 	.word	0xffffffff


	//   ....[23]....
        /*0898*/ 	.word	0xffffffff


	//   ....[24]....
        /*089c*/ 	.word	0xffffffff


	//   ....[25]....
        /*08a0*/ 	.word	0xffffffff


	//   ....[26]....
        /*08a4*/ 	.word	0xffffffff


	//   ....[27]....
        /*08a8*/ 	.word	0xffffffff


	//   ....[28]....
        /*08ac*/ 	.word	0xffffffff


	//   ....[29]....
        /*08b0*/ 	.word	0xffffffff


	//   ....[30]....
        /*08b4*/ 	.word	0xffffffff


	//   ....[31]....
        /*08b8*/ 	.word	0xffffffff


	//   ....[32]....
        /*08bc*/ 	.word	0xffffffff


	//   ....[33]....
        /*08c0*/ 	.word	0xffffffff


	//   ....[34]....
        /*08c4*/ 	.word	0xffffffff


	//   ....[35]....
        /*08c8*/ 	.word	0xffffffff


	//   ....[36]....
        /*08cc*/ 	.word	0xffffffff


	//   ....[37]....
        /*08d0*/ 	.word	0xffffffff


	//   ....[38]....
        /*08d4*/ 	.word	0xffffffff


	//   ....[39]....
        /*08d8*/ 	.word	0xffffffff


	//   ....[40]....
        /*08dc*/ 	.word	0xffffffff


	//   ....[41]....
        /*08e0*/ 	.word	0xffffffff


	//   ....[42]....
        /*08e4*/ 	.word	0xffffffff


	//   ....[43]....
        /*08e8*/ 	.word	0xffffffff


	//   ....[44]....
        /*08ec*/ 	.word	0xffffffff


	//   ....[45]....
        /*08f0*/ 	.word	0xffffffff


	//   ....[46]....
        /*08f4*/ 	.word	0xffffffff


	//   ....[47]....
        /*08f8*/ 	.word	0xffffffff


	//   ....[48]....
        /*08fc*/ 	.word	0xffffffff


	//   ....[49]....
        /*0900*/ 	.word	0xffffffff


	//   ....[50]....
        /*0904*/ 	.word	0xffffffff


	//   ....[51]....
        /*0908*/ 	.word	0xffffffff


	//   ....[52]....
        /*090c*/ 	.word	0xffffffff


	//   ....[53]....
        /*0910*/ 	.word	0xffffffff


	//   ....[54]....
        /*0914*/ 	.word	0xffffffff


	//   ....[55]....
        /*0918*/ 	.word	0xffffffff


	//   ....[56]....
        /*091c*/ 	.word	0xffffffff


	//   ....[57]....
        /*0920*/ 	.word	0xffffffff


	//   ....[58]....
        /*0924*/ 	.word	0xffffffff


	//   ....[59]....
        /*0928*/ 	.word	0xffffffff


	//   ....[60]....
        /*092c*/ 	.word	0xffffffff


	//   ....[61]....
        /*0930*/ 	.word	0xffffffff


	//   ....[62]....
        /*0934*/ 	.word	0xffffffff


	//   ....[63]....
        /*0938*/ 	.word	0xffffffff


	//   ....[64]....
        /*093c*/ 	.word	0xffffffff


	//   ....[65]....
        /*0940*/ 	.word	0xffffffff


	//   ....[66]....
        /*0944*/ 	.word	0xffffffff


	//   ....[67]....
        /*0948*/ 	.word	0xffffffff


	//   ....[68]....
        /*094c*/ 	.word	0xffffffff


	//   ....[69]....
        /*0950*/ 	.word	0xffffffff


	//   ....[70]....
        /*0954*/ 	.word	0xffffffff


	//   ....[71]....
        /*0958*/ 	.word	0xffffffff


	//   ....[72]....
        /*095c*/ 	.word	0xffffffff


	//   ....[73]....
        /*0960*/ 	.word	0xffffffff


	//   ....[74]....
        /*0964*/ 	.word	0xffffffff


	//   ....[75]....
        /*0968*/ 	.word	0xffffffff


	//   ....[76]....
        /*096c*/ 	.word	0xffffffff


	//   ....[77]....
        /*0970*/ 	.word	0xffffffff


	//   ....[78]....
        /*0974*/ 	.word	0xffffffff


	//   ....[79]....
        /*0978*/ 	.word	0xffffffff


	//   ....[80]....
        /*097c*/ 	.word	0xffffffff


	//   ....[81]....
        /*0980*/ 	.word	0xffffffff


	//   ....[82]....
        /*0984*/ 	.word	0xffffffff


	//   ....[83]....
        /*0988*/ 	.word	0xffffffff


	//   ....[84]....
        /*098c*/ 	.word	0xffffffff


	//   ....[85]....
        /*0990*/ 	.word	0xffffffff


	//   ....[86]....
        /*0994*/ 	.word	0xffffffff


	//   ....[87]....
        /*0998*/ 	.word	0xffffffff


	//   ....[88]....
        /*099c*/ 	.word	0xffffffff


	//   ....[89]....
        /*09a0*/ 	.word	0xffffffff


	//   ....[90]....
        /*09a4*/ 	.word	0xffffffff


	//   ....[91]....
        /*09a8*/ 	.word	0xffffffff


	//   ....[92]....
        /*09ac*/ 	.word	0xffffffff


	//   ....[93]....
        /*09b0*/ 	.word	0xffffffff


	//   ....[94]....
        /*09b4*/ 	.word	0xffffffff


	//   ....[95]....
        /*09b8*/ 	.word	0xffffffff


	//   ....[96]....
        /*09bc*/ 	.word	0xffffffff


	//   ....[97]....
        /*09c0*/ 	.word	0xffffffff


	//   ....[98]....
        /*09c4*/ 	.word	0xffffffff


	//   ....[99]....
        /*09c8*/ 	.word	0xffffffff


	//   ....[100]....
        /*09cc*/ 	.word	0xffffffff


	//   ....[101]....
        /*09d0*/ 	.word	0xffffffff


	//   ....[102]....
        /*09d4*/ 	.word	0xffffffff


	//   ....[103]....
        /*09d8*/ 	.word	0xffffffff


	//   ....[104]....
        /*09dc*/ 	.word	0xffffffff


	//   ....[105]....
        /*09e0*/ 	.word	0xffffffff


	//   ....[106]....
        /*09e4*/ 	.word	0xffffffff


	//   ....[107]....
        /*09e8*/ 	.word	0xffffffff


	//   ....[108]....
        /*09ec*/ 	.word	0xffffffff


	//   ....[109]....
        /*09f0*/ 	.word	0xffffffff


	//   ....[110]....
        /*09f4*/ 	.word	0xffffffff


	//   ....[111]....
        /*09f8*/ 	.word	0xffffffff


	//   ....[112]....
        /*09fc*/ 	.word	0xffffffff


	//   ....[113]....
        /*0a00*/ 	.word	0xffffffff


	//   ....[114]....
        /*0a04*/ 	.word	0xffffffff


	//   ....[115]....
        /*0a08*/ 	.word	0xffffffff


	//   ....[116]....
        /*0a0c*/ 	.word	0xffffffff


	//   ....[117]....
        /*0a10*/ 	.word	0xffffffff


	//   ....[118]....
        /*0a14*/ 	.word	0xffffffff


	//   ....[119]....
        /*0a18*/ 	.word	0xffffffff


	//   ....[120]....
        /*0a1c*/ 	.word	0xffffffff


	//   ....[121]....
        /*0a20*/ 	.word	0xffffffff


	//   ....[122]....
        /*0a24*/ 	.word	0xffffffff


	//   ....[123]....
        /*0a28*/ 	.word	0xffffffff


	//   ....[124]....
        /*0a2c*/ 	.word	0xffffffff


	//   ....[125]....
        /*0a30*/ 	.word	0xffffffff


	//   ....[126]....
        /*0a34*/ 	.word	0xffffffff


	//   ....[127]....
        /*0a38*/ 	.word	0xffffffff


	//   ....[128]....
        /*0a3c*/ 	.word	0xffffffff


	//   ....[129]....
        /*0a40*/ 	.word	0xffffffff


	//   ....[130]....
        /*0a44*/ 	.word	0xffffffff


	//   ....[131]....
        /*0a48*/ 	.word	0xffffffff


	//   ....[132]....
        /*0a4c*/ 	.word	0xffffffff


	//   ....[133]....
        /*0a50*/ 	.word	0xffffffff


	//   ....[134]....
        /*0a54*/ 	.word	0xffffffff


	//   ....[135]....
        /*0a58*/ 	.word	0xffffffff


	//   ....[136]....
        /*0a5c*/ 	.word	0xffffffff


	//   ....[137]....
        /*0a60*/ 	.word	0xffffffff


	//   ....[138]....
        /*0a64*/ 	.word	0xffffffff


	//   ....[139]....
        /*0a68*/ 	.word	0xffffffff


	//   ....[140]....
        /*0a6c*/ 	.word	0xffffffff


	//   ....[141]....
        /*0a70*/ 	.word	0xffffffff


	//   ....[142]....
        /*0a74*/ 	.word	0xffffffff


	//   ....[143]....
        /*0a78*/ 	.word	0xffffffff


	//   ....[144]....
        /*0a7c*/ 	.word	0xffffffff


	//   ....[145]....
        /*0a80*/ 	.word	0xffffffff


	//   ....[146]....
        /*0a84*/ 	.word	0xffffffff


	//   ....[147]....
        /*0a88*/ 	.word	0xffffffff


	//   ....[148]....
        /*0a8c*/ 	.word	0xffffffff


	//   ....[149]....
        /*0a90*/ 	.word	0xffffffff


	//   ....[150]....
        /*0a94*/ 	.word	0xffffffff


	//   ....[151]....
        /*0a98*/ 	.word	0xffffffff


	//   ....[152]....
        /*0a9c*/ 	.word	0xffffffff


	//   ....[153]....
        /*0aa0*/ 	.word	0xffffffff


	//   ....[154]....
        /*0aa4*/ 	.word	0xffffffff


	//   ....[155]....
        /*0aa8*/ 	.word	0xffffffff


	//   ....[156]....
        /*0aac*/ 	.word	0xffffffff


	//   ....[157]....
        /*0ab0*/ 	.word	0xffffffff


	//   ....[158]....
        /*0ab4*/ 	.word	0xffffffff


	//   ....[159]....
        /*0ab8*/ 	.word	0xffffffff


	//   ....[160]....
        /*0abc*/ 	.word	0xffffffff


	//   ....[161]....
        /*0ac0*/ 	.word	0xffffffff


	//   ....[162]....
        /*0ac4*/ 	.word	0xffffffff


	//   ....[163]....
        /*0ac8*/ 	.word	0xffffffff


	//   ....[164]....
        /*0acc*/ 	.word	0xffffffff


	//   ....[165]....
        /*0ad0*/ 	.word	0xffffffff


	//   ....[166]....
        /*0ad4*/ 	.word	0xffffffff


	//   ....[167]....
        /*0ad8*/ 	.word	0xffffffff


	//   ....[168]....
        /*0adc*/ 	.word	0xffffffff


	//   ....[169]....
        /*0ae0*/ 	.word	0xffffffff


	//   ....[170]....
        /*0ae4*/ 	.word	0xffffffff


	//   ....[171]....
        /*0ae8*/ 	.word	0xffffffff


	//   ....[172]....
        /*0aec*/ 	.word	0xffffffff


	//   ....[173]....
        /*0af0*/ 	.word	0xffffffff


	//   ....[174]....
        /*0af4*/ 	.word	0xffffffff


	//   ....[175]....
        /*0af8*/ 	.word	0xffffffff


	//   ....[176]....
        /*0afc*/ 	.word	0xffffffff


	//   ....[177]....
        /*0b00*/ 	.word	0xffffffff


	//   ....[178]....
        /*0b04*/ 	.word	0xffffffff


	//   ....[179]....
        /*0b08*/ 	.word	0xffffffff


	//   ....[180]....
        /*0b0c*/ 	.word	0xffffffff


	//   ....[181]....
        /*0b10*/ 	.word	0xffffffff


	//   ....[182]....
        /*0b14*/ 	.word	0xffffffff


	//   ....[183]....
        /*0b18*/ 	.word	0xffffffff


	//   ....[184]....
        /*0b1c*/ 	.word	0xffffffff


	//   ....[185]....
        /*0b20*/ 	.word	0xffffffff


	//   ....[186]....
        /*0b24*/ 	.word	0xffffffff


	//   ....[187]....
        /*0b28*/ 	.word	0xffffffff


	//   ....[188]....
        /*0b2c*/ 	.word	0xffffffff


	//   ....[189]....
        /*0b30*/ 	.word	0xffffffff


	//   ....[190]....
        /*0b34*/ 	.word	0xffffffff


	//   ....[191]....
        /*0b38*/ 	.word	0xffffffff


	//   ....[192]....
        /*0b3c*/ 	.word	0xffffffff


	//   ....[193]....
        /*0b40*/ 	.word	0xffffffff


	//   ....[194]....
        /*0b44*/ 	.word	0xffffffff


	//   ....[195]....
        /*0b48*/ 	.word	0xffffffff


	//   ....[196]....
        /*0b4c*/ 	.word	0xffffffff


	//   ....[197]....
        /*0b50*/ 	.word	0xffffffff


	//   ....[198]....
        /*0b54*/ 	.word	0xffffffff


	//   ....[199]....
        /*0b58*/ 	.word	0xffffffff


	//   ....[200]....
        /*0b5c*/ 	.word	0xffffffff


	//   ....[201]....
        /*0b60*/ 	.word	0xffffffff


	//   ....[202]....
        /*0b64*/ 	.word	0xffffffff


	//   ....[203]....
        /*0b68*/ 	.word	0xffffffff


	//   ....[204]....
        /*0b6c*/ 	.word	0xffffffff


	//   ....[205]....
        /*0b70*/ 	.word	0xffffffff


	//   ....[206]....
        /*0b74*/ 	.word	0xffffffff


	//   ....[207]....
        /*0b78*/ 	.word	0xffffffff


	//   ....[208]....
        /*0b7c*/ 	.word	0xffffffff


	//   ....[209]....
        /*0b80*/ 	.word	0xffffffff


	//   ....[210]....
        /*0b84*/ 	.word	0xffffffff


	//   ....[211]....
        /*0b88*/ 	.word	0xffffffff


	//   ....[212]....
        /*0b8c*/ 	.word	0xffffffff


	//   ....[213]....
        /*0b90*/ 	.word	0xffffffff


	//   ....[214]....
        /*0b94*/ 	.word	0xffffffff


	//   ....[215]....
        /*0b98*/ 	.word	0xffffffff


	//   ....[216]....
        /*0b9c*/ 	.word	0xffffffff


	//   ....[217]....
        /*0ba0*/ 	.word	0xffffffff


	//   ....[218]....
        /*0ba4*/ 	.word	0xffffffff


	//   ....[219]....
        /*0ba8*/ 	.word	0xffffffff


	//   ....[220]....
        /*0bac*/ 	.word	0xffffffff


	//   ....[221]....
        /*0bb0*/ 	.word	0xffffffff


	//   ....[222]....
        /*0bb4*/ 	.word	0xffffffff


	//   ....[223]....
        /*0bb8*/ 	.word	0xffffffff


	//   ....[224]....
        /*0bbc*/ 	.word	0xffffffff


	//   ....[225]....
        /*0bc0*/ 	.word	0xffffffff


	//   ....[226]....
        /*0bc4*/ 	.word	0xffffffff


	//   ....[227]....
        /*0bc8*/ 	.word	0xffffffff


	//   ....[228]....
        /*0bcc*/ 	.word	0xffffffff


	//   ....[229]....
        /*0bd0*/ 	.word	0xffffffff


	//   ....[230]....
        /*0bd4*/ 	.word	0xffffffff


	//   ....[231]....
        /*0bd8*/ 	.word	0xffffffff


	//   ....[232]....
        /*0bdc*/ 	.word	0xffffffff


	//   ....[233]....
        /*0be0*/ 	.word	0xffffffff


	//   ....[234]....
        /*0be4*/ 	.word	0xffffffff


	//   ....[235]....
        /*0be8*/ 	.word	0xffffffff


	//   ....[236]....
        /*0bec*/ 	.word	0xffffffff


	//   ....[237]....
        /*0bf0*/ 	.word	0xffffffff


	//   ....[238]....
        /*0bf4*/ 	.word	0xffffffff


	//   ....[239]....
        /*0bf8*/ 	.word	0xffffffff


	//   ....[240]....
        /*0bfc*/ 	.word	0xffffffff


	//   ....[241]....
        /*0c00*/ 	.word	0xffffffff


	//   ....[242]....
        /*0c04*/ 	.word	0xffffffff


	//   ....[243]....
        /*0c08*/ 	.word	0xffffffff


	//   ....[244]....
        /*0c0c*/ 	.word	0xffffffff


	//   ....[245]....
        /*0c10*/ 	.word	0xffffffff


	//   ....[246]....
        /*0c14*/ 	.word	0xffffffff


	//   ....[247]....
        /*0c18*/ 	.word	0xffffffff


	//   ....[248]....
        /*0c1c*/ 	.word	0xffffffff


	//   ....[249]....
        /*0c20*/ 	.word	0xffffffff


	//   ....[250]....
        /*0c24*/ 	.word	0xffffffff


	//   ....[251]....
        /*0c28*/ 	.word	0xffffffff


	//   ....[252]....
        /*0c2c*/ 	.word	0xffffffff


	//   ....[253]....
        /*0c30*/ 	.word	0xffffffff


	//   ....[254]....
        /*0c34*/ 	.word	0xffffffff


	//   ....[255]....
        /*0c38*/ 	.word	0xffffffff


	//   ....[0]....
        /*0c3c*/ 	.word	0xffffffff


	//   ....[1]....
        /*0c40*/ 	.word	0xffffffff


	//   ....[2]....
        /*0c44*/ 	.word	0xffffffff


	//   ....[3]....
        /*0c48*/ 	.word	0xffffffff


	//   ....[4]....
        /*0c4c*/ 	.word	0xffffffff


	//   ....[5]....
        /*0c50*/ 	.word	0xffffffff


	//   ....[6]....
        /*0c54*/ 	.word	0xffffffff


	//   ....[7]....
        /*0c58*/ 	.word	0xffffffff


	//   ....[8]....
        /*0c5c*/ 	.word	0xffffffff


	//   ....[9]....
        /*0c60*/ 	.word	0xffffffff


	//   ....[10]....
        /*0c64*/ 	.word	0xffffffff


	//   ....[11]....
        /*0c68*/ 	.word	0xffffffff


	//   ....[12]....
        /*0c6c*/ 	.word	0xffffffff


	//   ....[13]....
        /*0c70*/ 	.word	0xffffffff


	//   ....[14]....
        /*0c74*/ 	.word	0xffffffff


	//   ....[15]....
        /*0c78*/ 	.word	0xffffffff


	//   ....[16]....
        /*0c7c*/ 	.word	0xffffffff


	//   ....[17]....
        /*0c80*/ 	.word	0xffffffff


	//   ....[18]....
        /*0c84*/ 	.word	0xffffffff


	//   ....[19]....
        /*0c88*/ 	.word	0xffffffff


	//   ....[20]....
        /*0c8c*/ 	.word	0xffffffff


	//   ....[21]....
        /*0c90*/ 	.word	0xffffffff


	//   ....[22]....
        /*0c94*/ 	.word	0xffffffff


	//   ....[23]....
        /*0c98*/ 	.word	0xffffffff


	//   ....[24]....
        /*0c9c*/ 	.word	0xffffffff


	//   ....[25]....
        /*0ca0*/ 	.word	0xffffffff


	//   ....[26]....
        /*0ca4*/ 	.word	0xffffffff


	//   ....[27]....
        /*0ca8*/ 	.word	0xffffffff


	//   ....[28]....
        /*0cac*/ 	.word	0xffffffff


	//   ....[29]....
        /*0cb0*/ 	.word	0xffffffff


	//   ....[30]....
        /*0cb4*/ 	.word	0xffffffff


	//   ....[31]....
        /*0cb8*/ 	.word	0xffffffff


	//   ....[32]....
        /*0cbc*/ 	.word	0xffffffff


	//   ....[33]....
        /*0cc0*/ 	.word	0xffffffff


	//   ....[34]....
        /*0cc4*/ 	.word	0xffffffff


	//   ....[35]....
        /*0cc8*/ 	.word	0xffffffff


	//   ....[36]....
        /*0ccc*/ 	.word	0xffffffff


	//   ....[37]....
        /*0cd0*/ 	.word	0xffffffff


	//   ....[38]....
        /*0cd4*/ 	.word	0xffffffff


	//   ....[39]....
        /*0cd8*/ 	.word	0xffffffff


	//   ....[40]....
        /*0cdc*/ 	.word	0xffffffff


	//   ....[41]....
        /*0ce0*/ 	.word	0xffffffff


	//   ....[42]....
        /*0ce4*/ 	.word	0xffffffff


	//   ....[43]....
        /*0ce8*/ 	.word	0xffffffff


	//   ....[44]....
        /*0cec*/ 	.word	0xffffffff


	//   ....[45]....
        /*0cf0*/ 	.word	0xffffffff


	//   ....[46]....
        /*0cf4*/ 	.word	0xffffffff


	//   ....[47]....
        /*0cf8*/ 	.word	0xffffffff


	//   ....[48]....
        /*0cfc*/ 	.word	0xffffffff


	//   ....[49]....
        /*0d00*/ 	.word	0xffffffff


	//   ....[50]....
        /*0d04*/ 	.word	0xffffffff


	//   ....[51]....
        /*0d08*/ 	.word	0xffffffff


	//   ....[52]....
        /*0d0c*/ 	.word	0xffffffff


	//   ....[53]....
        /*0d10*/ 	.word	0xffffffff


	//   ....[54]....
        /*0d14*/ 	.word	0xffffffff


	//   ....[55]....
        /*0d18*/ 	.word	0xffffffff


	//   ....[56]....
        /*0d1c*/ 	.word	0xffffffff


	//   ....[57]....
        /*0d20*/ 	.word	0xffffffff


	//   ....[58]....
        /*0d24*/ 	.word	0xffffffff


	//   ....[59]....
        /*0d28*/ 	.word	0xffffffff


	//   ....[60]....
        /*0d2c*/ 	.word	0xffffffff


	//   ....[61]....
        /*0d30*/ 	.word	0xffffffff


	//   ....[62]....
        /*0d34*/ 	.word	0xffffffff


	//   ....[63]....
        /*0d38*/ 	.word	0xffffffff


	//   ....[64]....
        /*0d3c*/ 	.word	0xffffffff


	//   ....[65]....
        /*0d40*/ 	.word	0xffffffff


	//   ....[66]....
        /*0d44*/ 	.word	0xffffffff


	//   ....[67]....
        /*0d48*/ 	.word	0xffffffff


	//   ....[68]....
        /*0d4c*/ 	.word	0xffffffff


	//   ....[69]....
        /*0d50*/ 	.word	0xffffffff


	//   ....[70]....
        /*0d54*/ 	.word	0xffffffff


	//   ....[71]....
        /*0d58*/ 	.word	0xffffffff


	//   ....[72]....
        /*0d5c*/ 	.word	0xffffffff


	//   ....[73]....
        /*0d60*/ 	.word	0xffffffff


	//   ....[74]....
        /*0d64*/ 	.word	0xffffffff


	//   ....[75]....
        /*0d68*/ 	.word	0xffffffff


	//   ....[76]....
        /*0d6c*/ 	.word	0xffffffff


	//   ....[77]....
        /*0d70*/ 	.word	0xffffffff


	//   ....[78]....
        /*0d74*/ 	.word	0xffffffff


	//   ....[79]....
        /*0d78*/ 	.word	0xffffffff


	//   ....[80]....
        /*0d7c*/ 	.word	0xffffffff


	//   ....[81]....
        /*0d80*/ 	.word	0xffffffff


	//   ....[82]....
        /*0d84*/ 	.word	0xffffffff


	//   ....[83]....
        /*0d88*/ 	.word	0xffffffff


	//   ....[84]....
        /*0d8c*/ 	.word	0xffffffff


	//   ....[85]....
        /*0d90*/ 	.word	0xffffffff


	//   ....[86]....
        /*0d94*/ 	.word	0xffffffff


	//   ....[87]....
        /*0d98*/ 	.word	0xffffffff


	//   ....[88]....
        /*0d9c*/ 	.word	0xffffffff


	//   ....[89]....
        /*0da0*/ 	.word	0xffffffff


	//   ....[90]....
        /*0da4*/ 	.word	0xffffffff


	//   ....[91]....
        /*0da8*/ 	.word	0xffffffff


	//   ....[92]....
        /*0dac*/ 	.word	0xffffffff


	//   ....[93]....
        /*0db0*/ 	.word	0xffffffff


	//   ....[94]....
        /*0db4*/ 	.word	0xffffffff


	//   ....[95]....
        /*0db8*/ 	.word	0xffffffff


	//   ....[96]....
        /*0dbc*/ 	.word	0xffffffff


	//   ....[97]....
        /*0dc0*/ 	.word	0xffffffff


	//   ....[98]....
        /*0dc4*/ 	.word	0xffffffff


	//   ....[99]....
        /*0dc8*/ 	.word	0xffffffff


	//   ....[100]....
        /*0dcc*/ 	.word	0xffffffff


	//   ....[101]....
        /*0dd0*/ 	.word	0xffffffff


	//   ....[102]....
        /*0dd4*/ 	.word	0xffffffff


	//   ....[103]....
        /*0dd8*/ 	.word	0xffffffff


	//   ....[104]....
        /*0ddc*/ 	.word	0xffffffff


	//   ....[105]....
        /*0de0*/ 	.word	0xffffffff


	//   ....[106]....
        /*0de4*/ 	.word	0xffffffff


	//   ....[107]....
        /*0de8*/ 	.word	0xffffffff


	//   ....[108]....
        /*0dec*/ 	.word	0xffffffff


	//   ....[109]....
        /*0df0*/ 	.word	0xffffffff


	//   ....[110]....
        /*0df4*/ 	.word	0xffffffff


	//   ....[111]....
        /*0df8*/ 	.word	0xffffffff


	//   ....[112]....
        /*0dfc*/ 	.word	0xffffffff


	//   ....[113]....
        /*0e00*/ 	.word	0xffffffff


	//   ....[114]....
        /*0e04*/ 	.word	0xffffffff


	//   ....[115]....
        /*0e08*/ 	.word	0xffffffff


	//   ....[116]....
        /*0e0c*/ 	.word	0xffffffff


	//   ....[117]....
        /*0e10*/ 	.word	0xffffffff


	//   ....[118]....
        /*0e14*/ 	.word	0xffffffff


	//   ....[119]....
        /*0e18*/ 	.word	0xffffffff


	//   ....[120]....
        /*0e1c*/ 	.word	0xffffffff


	//   ....[121]....
        /*0e20*/ 	.word	0xffffffff


	//   ....[122]....
        /*0e24*/ 	.word	0xffffffff


	//   ....[123]....
        /*0e28*/ 	.word	0xffffffff


	//   ....[124]....
        /*0e2c*/ 	.word	0xffffffff


	//   ....[125]....
        /*0e30*/ 	.word	0xffffffff


	//   ....[126]....
        /*0e34*/ 	.word	0xffffffff


	//   ....[127]....
        /*0e38*/ 	.word	0xffffffff


	//   ....[128]....
        /*0e3c*/ 	.word	0xffffffff


	//   ....[129]....
        /*0e40*/ 	.word	0xffffffff


	//   ....[130]....
        /*0e44*/ 	.word	0xffffffff


	//   ....[131]....
        /*0e48*/ 	.word	0xffffffff


	//   ....[132]....
        /*0e4c*/ 	.word	0xffffffff


	//   ....[133]....
        /*0e50*/ 	.word	0xffffffff


	//   ....[134]....
        /*0e54*/ 	.word	0xffffffff


	//   ....[135]....
        /*0e58*/ 	.word	0xffffffff


	//   ....[136]....
        /*0e5c*/ 	.word	0xffffffff


	//   ....[137]....
        /*0e60*/ 	.word	0xffffffff


	//   ....[138]....
        /*0e64*/ 	.word	0xffffffff


	//   ....[139]....
        /*0e68*/ 	.word	0xffffffff


	//   ....[140]....
        /*0e6c*/ 	.word	0xffffffff


	//   ....[141]....
        /*0e70*/ 	.word	0xffffffff


	//   ....[142]....
        /*0e74*/ 	.word	0xffffffff


	//   ....[143]....
        /*0e78*/ 	.word	0xffffffff


	//   ....[144]....
        /*0e7c*/ 	.word	0xffffffff


	//   ....[145]....
        /*0e80*/ 	.word	0xffffffff


	//   ....[146]....
        /*0e84*/ 	.word	0xffffffff


	//   ....[147]....
        /*0e88*/ 	.word	0xffffffff


	//   ....[148]....
        /*0e8c*/ 	.word	0xffffffff


	//   ....[149]....
        /*0e90*/ 	.word	0xffffffff


	//   ....[150]....
        /*0e94*/ 	.word	0xffffffff


	//   ....[151]....
        /*0e98*/ 	.word	0xffffffff


	//   ....[152]....
        /*0e9c*/ 	.word	0xffffffff


	//   ....[153]....
        /*0ea0*/ 	.word	0xffffffff


	//   ....[154]....
        /*0ea4*/ 	.word	0xffffffff


	//   ....[155]....
        /*0ea8*/ 	.word	0xffffffff


	//   ....[156]....
        /*0eac*/ 	.word	0xffffffff


	//   ....[157]....
        /*0eb0*/ 	.word	0xffffffff


	//   ....[158]....
        /*0eb4*/ 	.word	0xffffffff


	//   ....[159]....
        /*0eb8*/ 	.word	0xffffffff


	//   ....[160]....
        /*0ebc*/ 	.word	0xffffffff


	//   ....[161]....
        /*0ec0*/ 	.word	0xffffffff


	//   ....[162]....
        /*0ec4*/ 	.word	0xffffffff


	//   ....[163]....
        /*0ec8*/ 	.word	0xffffffff


	//   ....[164]....
        /*0ecc*/ 	.word	0xffffffff


	//   ....[165]....
        /*0ed0*/ 	.word	0xffffffff


	//   ....[166]....
        /*0ed4*/ 	.word	0xffffffff


	//   ....[167]....
        /*0ed8*/ 	.word	0xffffffff


	//   ....[168]....
        /*0edc*/ 	.word	0xffffffff


	//   ....[169]....
        /*0ee0*/ 	.word	0xffffffff


	//   ....[170]....
        /*0ee4*/ 	.word	0xffffffff


	//   ....[171]....
        /*0ee8*/ 	.word	0xffffffff


	//   ....[172]....
        /*0eec*/ 	.word	0xffffffff


	//   ....[173]....
        /*0ef0*/ 	.word	0xffffffff


	//   ....[174]....
        /*0ef4*/ 	.word	0xffffffff


	//   ....[175]....
        /*0ef8*/ 	.word	0xffffffff


	//   ....[176]....
        /*0efc*/ 	.word	0xffffffff


	//   ....[177]....
        /*0f00*/ 	.word	0xffffffff


	//   ....[178]....
        /*0f04*/ 	.word	0xffffffff


	//   ....[179]....
        /*0f08*/ 	.word	0xffffffff


	//   ....[180]....
        /*0f0c*/ 	.word	0xffffffff


	//   ....[181]....
        /*0f10*/ 	.word	0xffffffff


	//   ....[182]....
        /*0f14*/ 	.word	0xffffffff


	//   ....[183]....
        /*0f18*/ 	.word	0xffffffff


	//   ....[184]....
        /*0f1c*/ 	.word	0xffffffff


	//   ....[185]....
        /*0f20*/ 	.word	0xffffffff


	//   ....[186]....
        /*0f24*/ 	.word	0xffffffff


	//   ....[187]....
        /*0f28*/ 	.word	0xffffffff


	//   ....[188]....
        /*0f2c*/ 	.word	0xffffffff


	//   ....[189]....
        /*0f30*/ 	.word	0xffffffff


	//   ....[190]....
        /*0f34*/ 	.word	0xffffffff


	//   ....[191]....
        /*0f38*/ 	.word	0xffffffff


	//   ....[192]....
        /*0f3c*/ 	.word	0xffffffff


	//   ....[193]....
        /*0f40*/ 	.word	0xffffffff


	//   ....[194]....
        /*0f44*/ 	.word	0xffffffff


	//   ....[195]....
        /*0f48*/ 	.word	0xffffffff


	//   ....[196]....
        /*0f4c*/ 	.word	0xffffffff


	//   ....[197]....
        /*0f50*/ 	.word	0xffffffff


	//   ....[198]....
        /*0f54*/ 	.word	0xffffffff


	//   ....[199]....
        /*0f58*/ 	.word	0xffffffff


	//   ....[200]....
        /*0f5c*/ 	.word	0xffffffff


	//   ....[201]....
        /*0f60*/ 	.word	0xffffffff


	//   ....[202]....
        /*0f64*/ 	.word	0xffffffff


	//   ....[203]....
        /*0f68*/ 	.word	0xffffffff


	//   ....[204]....
        /*0f6c*/ 	.word	0xffffffff


	//   ....[205]....
        /*0f70*/ 	.word	0xffffffff


	//   ....[206]....
        /*0f74*/ 	.word	0xffffffff


	//   ....[207]....
        /*0f78*/ 	.word	0xffffffff


	//   ....[208]....
        /*0f7c*/ 	.word	0xffffffff


	//   ....[209]....
        /*0f80*/ 	.word	0xffffffff


	//   ....[210]....
        /*0f84*/ 	.word	0xffffffff


	//   ....[211]....
        /*0f88*/ 	.word	0xffffffff


	//   ....[212]....
        /*0f8c*/ 	.word	0xffffffff


	//   ....[213]....
        /*0f90*/ 	.word	0xffffffff


	//   ....[214]....
        /*0f94*/ 	.word	0xffffffff


	//   ....[215]....
        /*0f98*/ 	.word	0xffffffff


	//   ....[216]....
        /*0f9c*/ 	.word	0xffffffff


	//   ....[217]....
        /*0fa0*/ 	.word	0xffffffff


	//   ....[218]....
        /*0fa4*/ 	.word	0xffffffff


	//   ....[219]....
        /*0fa8*/ 	.word	0xffffffff


	//   ....[220]....
        /*0fac*/ 	.word	0xffffffff


	//   ....[221]....
        /*0fb0*/ 	.word	0xffffffff


	//   ....[222]....
        /*0fb4*/ 	.word	0xffffffff


	//   ....[223]....
        /*0fb8*/ 	.word	0xffffffff


	//   ....[224]....
        /*0fbc*/ 	.word	0xffffffff


	//   ....[225]....
        /*0fc0*/ 	.word	0xffffffff


	//   ....[226]....
        /*0fc4*/ 	.word	0xffffffff


	//   ....[227]....
        /*0fc8*/ 	.word	0xffffffff


	//   ....[228]....
        /*0fcc*/ 	.word	0xffffffff


	//   ....[229]....
        /*0fd0*/ 	.word	0xffffffff


	//   ....[230]....
        /*0fd4*/ 	.word	0xffffffff


	//   ....[231]....
        /*0fd8*/ 	.word	0xffffffff


	//   ....[232]....
        /*0fdc*/ 	.word	0xffffffff


	//   ....[233]....
        /*0fe0*/ 	.word	0xffffffff


	//   ....[234]....
        /*0fe4*/ 	.word	0xffffffff


	//   ....[235]....
        /*0fe8*/ 	.word	0xffffffff


	//   ....[236]....
        /*0fec*/ 	.word	0xffffffff


	//   ....[237]....
        /*0ff0*/ 	.word	0xffffffff


	//   ....[238]....
        /*0ff4*/ 	.word	0xffffffff


	//   ....[239]....
        /*0ff8*/ 	.word	0xffffffff


	//   ....[240]....
        /*0ffc*/ 	.word	0xffffffff


	//   ....[241]....
        /*1000*/ 	.word	0xffffffff


	//   ....[242]....
        /*1004*/ 	.word	0xffffffff


	//   ....[243]....
        /*1008*/ 	.word	0xffffffff


	//   ....[244]....
        /*100c*/ 	.word	0xffffffff


	//   ....[245]....
        /*1010*/ 	.word	0xffffffff


	//   ....[246]....
        /*1014*/ 	.word	0xffffffff


	//   ....[247]....
        /*1018*/ 	.word	0xffffffff


	//   ....[248]....
        /*101c*/ 	.word	0xffffffff


	//   ....[249]....
        /*1020*/ 	.word	0xffffffff


	//   ....[250]....
        /*1024*/ 	.word	0xffffffff


	//   ....[251]....
        /*1028*/ 	.word	0xffffffff


	//   ....[252]....
        /*102c*/ 	.word	0xffffffff


	//   ....[253]....
        /*1030*/ 	.word	0xffffffff


	//   ....[254]....
        /*1034*/ 	.word	0xffffffff


	//   ....[255]....
        /*1038*/ 	.word	0xffffffff


	//----- nvinfo : EIATTR_COOP_GROUP_INSTR_OFFSETS
	.align		4
.L_191:
        /*103c*/ 	.byte	0x04, 0x28
        /*103e*/ 	.short	(.L_193 - .L_192)


	//   ....[0]....
.L_192:
        /*1040*/ 	.word	0x000000e0


	//   ....[1]....
        /*1044*/ 	.word	0x00000100


	//   ....[2]....
        /*1048*/ 	.word	0x00000130


	//   ....[3]....
        /*104c*/ 	.word	0x00000140


	//   ....[4]....
        /*1050*/ 	.word	0x00000160


	//   ....[5]....
        /*1054*/ 	.word	0x00000170


	//   ....[6]....
        /*1058*/ 	.word	0x00000190


	//   ....[7]....
        /*105c*/ 	.word	0x000001a0


	//   ....[8]....
        /*1060*/ 	.word	0x000001c0


	//   ....[9]....
        /*1064*/ 	.word	0x000001d0


	//   ....[10]....
        /*1068*/ 	.word	0x000001f0


	//   ....[11]....
        /*106c*/ 	.word	0x00000200


	//   ....[12]....
        /*1070*/ 	.word	0x00000220


	//   ....[13]....
        /*1074*/ 	.word	0x00000230


	//   ....[14]....
        /*1078*/ 	.word	0x00000250


	//   ....[15]....
        /*107c*/ 	.word	0x00000260


	//   ....[16]....
        /*1080*/ 	.word	0x00000280


	//   ....[17]....
        /*1084*/ 	.word	0x00000290


	//   ....[18]....
        /*1088*/ 	.word	0x000002b0


	//   ....[19]....
        /*108c*/ 	.word	0x000002c0


	//   ....[20]....
        /*1090*/ 	.word	0x000002e0


	//   ....[21]....
        /*1094*/ 	.word	0x000002f0


	//   ....[22]....
        /*1098*/ 	.word	0x00000310


	//   ....[23]....
        /*109c*/ 	.word	0x00000320


	//   ....[24]....
        /*10a0*/ 	.word	0x00000340


	//   ....[25]....
        /*10a4*/ 	.word	0x00000350


	//   ....[26]....
        /*10a8*/ 	.word	0x00000370


	//   ....[27]....
        /*10ac*/ 	.word	0x00000380


	//   ....[28]....
        /*10b0*/ 	.word	0x000003a0


	//   ....[29]....
        /*10b4*/ 	.word	0x000003b0


	//   ....[30]....
        /*10b8*/ 	.word	0x000003d0


	//   ....[31]....
        /*10bc*/ 	.word	0x000003e0


	//   ....[32]....
        /*10c0*/ 	.word	0x00000400


	//   ....[33]....
        /*10c4*/ 	.word	0x00000410


	//   ....[34]....
        /*10c8*/ 	.word	0x00000430


	//   ....[35]....
        /*10cc*/ 	.word	0x00000440


	//   ....[36]....
        /*10d0*/ 	.word	0x00000460


	//   ....[37]....
        /*10d4*/ 	.word	0x00000470


	//   ....[38]....
        /*10d8*/ 	.word	0x00000490


	//   ....[39]....
        /*10dc*/ 	.word	0x000004a0


	//   ....[40]....
        /*10e0*/ 	.word	0x000004c0


	//   ....[41]....
        /*10e4*/ 	.word	0x000004d0


	//   ....[42]....
        /*10e8*/ 	.word	0x000004f0


	//   ....[43]....
        /*10ec*/ 	.word	0x00000500


	//   ....[44]....
        /*10f0*/ 	.word	0x00000520


	//   ....[45]....
        /*10f4*/ 	.word	0x00000530


	//   ....[46]....
        /*10f8*/ 	.word	0x00000550


	//   ....[47]....
        /*10fc*/ 	.word	0x00000560


	//   ....[48]....
        /*1100*/ 	.word	0x00000580


	//   ....[49]....
        /*1104*/ 	.word	0x00000590


	//   ....[50]....
        /*1108*/ 	.word	0x000005b0


	//   ....[51]....
        /*110c*/ 	.word	0x000005c0


	//   ....[52]....
        /*1110*/ 	.word	0x000005e0


	//   ....[53]....
        /*1114*/ 	.word	0x000005f0


	//   ....[54]....
        /*1118*/ 	.word	0x00000610


	//   ....[55]....
        /*111c*/ 	.word	0x00000620


	//   ....[56]....
        /*1120*/ 	.word	0x00000640


	//   ....[57]....
        /*1124*/ 	.word	0x00000650


	//   ....[58]....
        /*1128*/ 	.word	0x00000670


	//   ....[59]....
        /*112c*/ 	.word	0x00000680


	//   ....[60]....
        /*1130*/ 	.word	0x000006a0


	//   ....[61]....
        /*1134*/ 	.word	0x000006b0


	//   ....[62]....
        /*1138*/ 	.word	0x000006d0


	//   ....[63]....
        /*113c*/ 	.word	0x000006e0


	//   ....[64]....
        /*1140*/ 	.word	0x00000700


	//   ....[65]....
        /*1144*/ 	.word	0x00000710


	//   ....[66]....
        /*1148*/ 	.word	0x00000730


	//   ....[67]....
        /*114c*/ 	.word	0x00000740


	//   ....[68]....
        /*1150*/ 	.word	0x00000760


	//   ....[69]....
        /*1154*/ 	.word	0x00000770


	//   ....[70]....
        /*1158*/ 	.word	0x00000790


	//   ....[71]....
        /*115c*/ 	.word	0x000007a0


	//   ....[72]....
        /*1160*/ 	.word	0x000007c0


	//   ....[73]....
        /*1164*/ 	.word	0x000007d0


	//   ....[74]....
        /*1168*/ 	.word	0x000007f0


	//   ....[75]....
        /*116c*/ 	.word	0x00000800


	//   ....[76]....
        /*1170*/ 	.word	0x00000820


	//   ....[77]....
        /*1174*/ 	.word	0x00000830


	//   ....[78]....
        /*1178*/ 	.word	0x00000850


	//   ....[79]....
        /*117c*/ 	.word	0x00000860


	//   ....[80]....
        /*1180*/ 	.word	0x00000880


	//   ....[81]....
        /*1184*/ 	.word	0x00000890


	//   ....[82]....
        /*1188*/ 	.word	0x000008b0


	//   ....[83]....
        /*118c*/ 	.word	0x000008c0


	//   ....[84]....
        /*1190*/ 	.word	0x000008e0


	//   ....[85]....
        /*1194*/ 	.word	0x000008f0


	//   ....[86]....
        /*1198*/ 	.word	0x00000910


	//   ....[87]....
        /*119c*/ 	.word	0x00000920


	//   ....[88]....
        /*11a0*/ 	.word	0x00000940


	//   ....[89]....
        /*11a4*/ 	.word	0x00000950


	//   ....[90]....
        /*11a8*/ 	.word	0x00000970


	//   ....[91]....
        /*11ac*/ 	.word	0x00000980


	//   ....[92]....
        /*11b0*/ 	.word	0x000009a0


	//   ....[93]....
        /*11b4*/ 	.word	0x000009b0


	//   ....[94]....
        /*11b8*/ 	.word	0x000009d0


	//   ....[95]....
        /*11bc*/ 	.word	0x000009e0


	//   ....[96]....
        /*11c0*/ 	.word	0x00000a00


	//   ....[97]....
        /*11c4*/ 	.word	0x00000a10


	//   ....[98]....
        /*11c8*/ 	.word	0x00000a30


	//   ....[99]....
        /*11cc*/ 	.word	0x00000a40


	//   ....[100]....
        /*11d0*/ 	.word	0x00000a60


	//   ....[101]....
        /*11d4*/ 	.word	0x00000a70


	//   ....[102]....
        /*11d8*/ 	.word	0x00000a90


	//   ....[103]....
        /*11dc*/ 	.word	0x00000aa0


	//   ....[104]....
        /*11e0*/ 	.word	0x00000ac0


	//   ....[105]....
        /*11e4*/ 	.word	0x00000ad0


	//   ....[106]....
        /*11e8*/ 	.word	0x00000af0


	//   ....[107]....
        /*11ec*/ 	.word	0x00000b00


	//   ....[108]....
        /*11f0*/ 	.word	0x00000b20


	//   ....[109]....
        /*11f4*/ 	.word	0x00000b30


	//   ....[110]....
        /*11f8*/ 	.word	0x00000b50


	//   ....[111]....
        /*11fc*/ 	.word	0x00000b60


	//   ....[112]....
        /*1200*/ 	.word	0x00000b80


	//   ....[113]....
        /*1204*/ 	.word	0x00000b90


	//   ....[114]....
        /*1208*/ 	.word	0x00000bb0


	//   ....[115]....
        /*120c*/ 	.word	0x00000bc0


	//   ....[116]....
        /*1210*/ 	.word	0x00000be0


	//   ....[117]....
        /*1214*/ 	.word	0x00000bf0


	//   ....[118]....
        /*1218*/ 	.word	0x00000c10


	//   ....[119]....
        /*121c*/ 	.word	0x00000c20


	//   ....[120]....
        /*1220*/ 	.word	0x00000c40


	//   ....[121]....
        /*1224*/ 	.word	0x00000c50


	//   ....[122]....
        /*1228*/ 	.word	0x00000c70


	//   ....[123]....
        /*122c*/ 	.word	0x00000c80


	//   ....[124]....
        /*1230*/ 	.word	0x00000ca0


	//   ....[125]....
        /*1234*/ 	.word	0x00000cb0


	//   ....[126]....
        /*1238*/ 	.word	0x00000cd0


	//   ....[127]....
        /*123c*/ 	.word	0x00000ce0


	//   ....[128]....
        /*1240*/ 	.word	0x00000d00


	//   ....[129]....
        /*1244*/ 	.word	0x00000d10


	//   ....[130]....
        /*1248*/ 	.word	0x00000d30


	//   ....[131]....
        /*124c*/ 	.word	0x00000d40


	//   ....[132]....
        /*1250*/ 	.word	0x00000d60


	//   ....[133]....
        /*1254*/ 	.word	0x00000d70


	//   ....[134]....
        /*1258*/ 	.word	0x00000d90


	//   ....[135]....
        /*125c*/ 	.word	0x00000da0


	//   ....[136]....
        /*1260*/ 	.word	0x00000dc0


	//   ....[137]....
        /*1264*/ 	.word	0x00000dd0


	//   ....[138]....
        /*1268*/ 	.word	0x00000df0


	//   ....[139]....
        /*126c*/ 	.word	0x00000e00


	//   ....[140]....
        /*1270*/ 	.word	0x00000e20


	//   ....[141]....
        /*1274*/ 	.word	0x00000e30


	//   ....[142]....
        /*1278*/ 	.word	0x00000e50


	//   ....[143]....
        /*127c*/ 	.word	0x00000e60


	//   ....[144]....
        /*1280*/ 	.word	0x00000e80


	//   ....[145]....
        /*1284*/ 	.word	0x00000e90


	//   ....[146]....
        /*1288*/ 	.word	0x00000eb0


	//   ....[147]....
        /*128c*/ 	.word	0x00000ec0


	//   ....[148]....
        /*1290*/ 	.word	0x00000ee0


	//   ....[149]....
        /*1294*/ 	.word	0x00000ef0


	//   ....[150]....
        /*1298*/ 	.word	0x00000f10


	//   ....[151]....
        /*129c*/ 	.word	0x00000f20


	//   ....[152]....
        /*12a0*/ 	.word	0x00000f40


	//   ....[153]....
        /*12a4*/ 	.word	0x00000f50


	//   ....[154]....
        /*12a8*/ 	.word	0x00000f70


	//   ....[155]....
        /*12ac*/ 	.word	0x00000f80


	//   ....[156]....
        /*12b0*/ 	.word	0x00000fa0


	//   ....[157]....
        /*12b4*/ 	.word	0x00000fb0


	//   ....[158]....
        /*12b8*/ 	.word	0x00000fd0


	//   ....[159]....
        /*12bc*/ 	.word	0x00000fe0


	//   ....[160]....
        /*12c0*/ 	.word	0x00001000


	//   ....[161]....
        /*12c4*/ 	.word	0x00001010


	//   ....[162]....
        /*12c8*/ 	.word	0x00001030


	//   ....[163]....
        /*12cc*/ 	.word	0x00001040


	//   ....[164]....
        /*12d0*/ 	.word	0x00001060


	//   ....[165]....
        /*12d4*/ 	.word	0x00001070


	//   ....[166]....
        /*12d8*/ 	.word	0x00001090


	//   ....[167]....
        /*12dc*/ 	.word	0x000010a0


	//   ....[168]....
        /*12e0*/ 	.word	0x000010c0


	//   ....[169]....
        /*12e4*/ 	.word	0x000010d0


	//   ....[170]....
        /*12e8*/ 	.word	0x000010f0


	//   ....[171]....
        /*12ec*/ 	.word	0x00001100


	//   ....[172]....
        /*12f0*/ 	.word	0x00001120


	//   ....[173]....
        /*12f4*/ 	.word	0x00001130


	//   ....[174]....
        /*12f8*/ 	.word	0x00001150


	//   ....[175]....
        /*12fc*/ 	.word	0x00001160


	//   ....[176]....
        /*1300*/ 	.word	0x00001180


	//   ....[177]....
        /*1304*/ 	.word	0x00001190


	//   ....[178]....
        /*1308*/ 	.word	0x000011b0


	//   ....[179]....
        /*130c*/ 	.word	0x000011c0


	//   ....[180]....
        /*1310*/ 	.word	0x000011e0


	//   ....[181]....
        /*1314*/ 	.word	0x000011f0


	//   ....[182]....
        /*1318*/ 	.word	0x00001210


	//   ....[183]....
        /*131c*/ 	.word	0x00001220


	//   ....[184]....
        /*1320*/ 	.word	0x00001240


	//   ....[185]....
        /*1324*/ 	.word	0x00001250


	//   ....[186]....
        /*1328*/ 	.word	0x00001270


	//   ....[187]....
        /*132c*/ 	.word	0x00001280


	//   ....[188]....
        /*1330*/ 	.word	0x000012a0


	//   ....[189]....
        /*1334*/ 	.word	0x000012b0


	//   ....[190]....
        /*1338*/ 	.word	0x000012d0


	//   ....[191]....
        /*133c*/ 	.word	0x000012e0


	//   ....[192]....
        /*1340*/ 	.word	0x00001300


	//   ....[193]....
        /*1344*/ 	.word	0x00001310


	//   ....[194]....
        /*1348*/ 	.word	0x00001330


	//   ....[195]....
        /*134c*/ 	.word	0x00001340


	//   ....[196]....
        /*1350*/ 	.word	0x00001360


	//   ....[197]....
        /*1354*/ 	.word	0x00001370


	//   ....[198]....
        /*1358*/ 	.word	0x00001390


	//   ....[199]....
        /*135c*/ 	.word	0x000013a0


	//   ....[200]....
        /*1360*/ 	.word	0x000013c0


	//   ....[201]....
        /*1364*/ 	.word	0x000013d0


	//   ....[202]....
        /*1368*/ 	.word	0x000013f0


	//   ....[203]....
        /*136c*/ 	.word	0x00001400


	//   ....[204]....
        /*1370*/ 	.word	0x00001420


	//   ....[205]....
        /*1374*/ 	.word	0x00001430


	//   ....[206]....
        /*1378*/ 	.word	0x00001450


	//   ....[207]....
        /*137c*/ 	.word	0x00001460


	//   ....[208]....
        /*1380*/ 	.word	0x00001480


	//   ....[209]....
        /*1384*/ 	.word	0x00001490


	//   ....[210]....
        /*1388*/ 	.word	0x000014b0


	//   ....[211]....
        /*138c*/ 	.word	0x000014c0


	//   ....[212]....
        /*1390*/ 	.word	0x000014e0


	//   ....[213]....
        /*1394*/ 	.word	0x000014f0


	//   ....[214]....
        /*1398*/ 	.word	0x00001510


	//   ....[215]....
        /*139c*/ 	.word	0x00001520


	//   ....[216]....
        /*13a0*/ 	.word	0x00001540


	//   ....[217]....
        /*13a4*/ 	.word	0x00001550


	//   ....[218]....
        /*13a8*/ 	.word	0x00001570


	//   ....[219]....
        /*13ac*/ 	.word	0x00001580


	//   ....[220]....
        /*13b0*/ 	.word	0x000015a0


	//   ....[221]....
        /*13b4*/ 	.word	0x000015b0


	//   ....[222]....
        /*13b8*/ 	.word	0x000015d0


	//   ....[223]....
        /*13bc*/ 	.word	0x000015e0


	//   ....[224]....
        /*13c0*/ 	.word	0x00001600


	//   ....[225]....
        /*13c4*/ 	.word	0x00001610


	//   ....[226]....
        /*13c8*/ 	.word	0x00001630


	//   ....[227]....
        /*13cc*/ 	.word	0x00001640


	//   ....[228]....
        /*13d0*/ 	.word	0x00001660


	//   ....[229]....
        /*13d4*/ 	.word	0x00001670


	//   ....[230]....
        /*13d8*/ 	.word	0x00001690


	//   ....[231]....
        /*13dc*/ 	.word	0x000016a0


	//   ....[232]....
        /*13e0*/ 	.word	0x000016c0


	//   ....[233]....
        /*13e4*/ 	.word	0x000016d0


	//   ....[234]....
        /*13e8*/ 	.word	0x000016f0


	//   ....[235]....
        /*13ec*/ 	.word	0x00001700


	//   ....[236]....
        /*13f0*/ 	.word	0x00001720


	//   ....[237]....
        /*13f4*/ 	.word	0x00001730


	//   ....[238]....
        /*13f8*/ 	.word	0x00001750


	//   ....[239]....
        /*13fc*/ 	.word	0x00001760


	//   ....[240]....
        /*1400*/ 	.word	0x00001780


	//   ....[241]....
        /*1404*/ 	.word	0x00001790


	//   ....[242]....
        /*1408*/ 	.word	0x000017b0


	//   ....[243]....
        /*140c*/ 	.word	0x000017c0


	//   ....[244]....
        /*1410*/ 	.word	0x000017e0


	//   ....[245]....
        /*1414*/ 	.word	0x000017f0


	//   ....[246]....
        /*1418*/ 	.word	0x00001810


	//   ....[247]....
        /*141c*/ 	.word	0x00001820


	//   ....[248]....
        /*1420*/ 	.word	0x00001840


	//   ....[249]....
        /*1424*/ 	.word	0x00001850


	//   ....[250]....
        /*1428*/ 	.word	0x00001870


	//   ....[251]....
        /*142c*/ 	.word	0x00001880


	//   ....[252]....
        /*1430*/ 	.word	0x000018a0


	//   ....[253]....
        /*1434*/ 	.word	0x000018b0


	//   ....[254]....
        /*1438*/ 	.word	0x000018d0


	//   ....[255]....
        /*143c*/ 	.word	0x000018e0


	//   ....[0]....
        /*1440*/ 	.word	0x00001900


	//   ....[1]....
        /*1444*/ 	.word	0x00001910


	//   ....[2]....
        /*1448*/ 	.word	0x00001930


	//   ....[3]....
        /*144c*/ 	.word	0x00001940


	//   ....[4]....
        /*1450*/ 	.word	0x00001960


	//   ....[5]....
        /*1454*/ 	.word	0x00001970


	//   ....[6]....
        /*1458*/ 	.word	0x00001990


	//   ....[7]....
        /*145c*/ 	.word	0x000019a0


	//   ....[8]....
        /*1460*/ 	.word	0x000019c0


	//   ....[9]....
        /*1464*/ 	.word	0x000019d0


	//   ....[10]....
        /*1468*/ 	.word	0x000019f0


	//   ....[11]....
        /*146c*/ 	.word	0x00001a00


	//   ....[12]....
        /*1470*/ 	.word	0x00001a20


	//   ....[13]....
        /*1474*/ 	.word	0x00001a30


	//   ....[14]....
        /*1478*/ 	.word	0x00001a50


	//   ....[15]....
        /*147c*/ 	.word	0x00001a60


	//   ....[16]....
        /*1480*/ 	.word	0x00001a80


	//   ....[17]....
        /*1484*/ 	.word	0x00003490


	//   ....[18]....
        /*1488*/ 	.word	0x000034d0


	//   ....[19]....
        /*148c*/ 	.word	0x000034f0


	//   ....[20]....
        /*1490*/ 	.word	0x00003500


	//   ....[21]....
        /*1494*/ 	.word	0x00003520


	//   ....[22]....
        /*1498*/ 	.word	0x00003530


	//   ....[23]....
        /*149c*/ 	.word	0x00003550


	//   ....[24]....
        /*14a0*/ 	.word	0x00003560


	//   ....[25]....
        /*14a4*/ 	.word	0x00003580


	//   ....[26]....
        /*14a8*/ 	.word	0x00003590


	//   ....[27]....
        /*14ac*/ 	.word	0x000035b0


	//   ....[28]....
        /*14b0*/ 	.word	0x000035c0


	//   ....[29]....
        /*14b4*/ 	.word	0x000035e0


	//   ....[30]....
        /*14b8*/ 	.word	0x000035f0


	//   ....[31]....
        /*14bc*/ 	.word	0x00003610


	//   ....[32]....
        /*14c0*/ 	.word	0x00003620


	//   ....[33]....
        /*14c4*/ 	.word	0x00003640


	//   ....[34]....
        /*14c8*/ 	.word	0x00003650


	//   ....[35]....
        /*14cc*/ 	.word	0x00003670


	//   ....[36]....
        /*14d0*/ 	.word	0x00003680


	//   ....[37]....
        /*14d4*/ 	.word	0x000036a0


	//   ....[38]....
        /*14d8*/ 	.word	0x000036b0


	//   ....[39]....
        /*14dc*/ 	.word	0x000036d0


	//   ....[40]....
        /*14e0*/ 	.word	0x000036e0


	//   ....[41]....
        /*14e4*/ 	.word	0x00003700


	//   ....[42]....
        /*14e8*/ 	.word	0x00003710


	//   ....[43]....
        /*14ec*/ 	.word	0x00003730


	//   ....[44]....
        /*14f0*/ 	.word	0x00003740


	//   ....[45]....
        /*14f4*/ 	.word	0x00003760


	//   ....[46]....
        /*14f8*/ 	.word	0x00003770


	//   ....[47]....
        /*14fc*/ 	.word	0x00003790


	//   ....[48]....
        /*1500*/ 	.word	0x000037a0


	//   ....[49]....
        /*1504*/ 	.word	0x000037c0


	//   ....[50]....
        /*1508*/ 	.word	0x000037d0


	//   ....[51]....
        /*150c*/ 	.word	0x000037f0


	//   ....[52]....
        /*1510*/ 	.word	0x00003800


	//   ....[53]....
        /*1514*/ 	.word	0x00003820


	//   ....[54]....
        /*1518*/ 	.word	0x00003830


	//   ....[55]....
        /*151c*/ 	.word	0x00003850


	//   ....[56]....
        /*1520*/ 	.word	0x00003860


	//   ....[57]....
        /*1524*/ 	.word	0x00003880


	//   ....[58]....
        /*1528*/ 	.word	0x00003890


	//   ....[59]....
        /*152c*/ 	.word	0x000038b0


	//   ....[60]....
        /*1530*/ 	.word	0x000038c0


	//   ....[61]....
        /*1534*/ 	.word	0x000038e0


	//   ....[62]....
        /*1538*/ 	.word	0x000038f0


	//   ....[63]....
        /*153c*/ 	.word	0x00003910


	//   ....[64]....
        /*1540*/ 	.word	0x00003920


	//   ....[65]....
        /*1544*/ 	.word	0x00003940


	//   ....[66]....
        /*1548*/ 	.word	0x00003950


	//   ....[67]....
        /*154c*/ 	.word	0x00003970


	//   ....[68]....
        /*1550*/ 	.word	0x00003980


	//   ....[69]....
        /*1554*/ 	.word	0x000039a0


	//   ....[70]....
        /*1558*/ 	.word	0x000039b0


	//   ....[71]....
        /*155c*/ 	.word	0x000039d0


	//   ....[72]....
        /*1560*/ 	.word	0x000039e0


	//   ....[73]....
        /*1564*/ 	.word	0x00003a00


	//   ....[74]....
        /*1568*/ 	.word	0x00003a10


	//   ....[75]....
        /*156c*/ 	.word	0x00003a30


	//   ....[76]....
        /*1570*/ 	.word	0x00003a40


	//   ....[77]....
        /*1574*/ 	.word	0x00003a60


	//   ....[78]....
        /*1578*/ 	.word	0x00003a70


	//   ....[79]....
        /*157c*/ 	.word	0x00003a90


	//   ....[80]....
        /*1580*/ 	.word	0x00003aa0


	//   ....[81]....
        /*1584*/ 	.word	0x00003ac0


	//   ....[82]....
        /*1588*/ 	.word	0x00003ad0


	//   ....[83]....
        /*158c*/ 	.word	0x00003af0


	//   ....[84]....
        /*1590*/ 	.word	0x00003b00


	//   ....[85]....
        /*1594*/ 	.word	0x00003b20


	//   ....[86]....
        /*1598*/ 	.word	0x00003b30


	//   ....[87]....
        /*159c*/ 	.word	0x00003b50


	//   ....[88]....
        /*15a0*/ 	.word	0x00003b60


	//   ....[89]....
        /*15a4*/ 	.word	0x00003b80


	//   ....[90]....
        /*15a8*/ 	.word	0x00003b90


	//   ....[91]....
        /*15ac*/ 	.word	0x00003bb0


	//   ....[92]....
        /*15b0*/ 	.word	0x00003bc0


	//   ....[93]....
        /*15b4*/ 	.word	0x00003be0


	//   ....[94]....
        /*15b8*/ 	.word	0x00003bf0


	//   ....[95]....
        /*15bc*/ 	.word	0x00003c10


	//   ....[96]....
        /*15c0*/ 	.word	0x00003c20


	//   ....[97]....
        /*15c4*/ 	.word	0x00003c40


	//   ....[98]....
        /*15c8*/ 	.word	0x00003c50


	//   ....[99]....
        /*15cc*/ 	.word	0x00003c70


	//   ....[100]....
        /*15d0*/ 	.word	0x00003c80


	//   ....[101]....
        /*15d4*/ 	.word	0x00003ca0


	//   ....[102]....
        /*15d8*/ 	.word	0x00003cb0


	//   ....[103]....
        /*15dc*/ 	.word	0x00003cd0


	//   ....[104]....
        /*15e0*/ 	.word	0x00003ce0


	//   ....[105]....
        /*15e4*/ 	.word	0x00003d00


	//   ....[106]....
        /*15e8*/ 	.word	0x00003d10


	//   ....[107]....
        /*15ec*/ 	.word	0x00003d30


	//   ....[108]....
        /*15f0*/ 	.word	0x00003d40


	//   ....[109]....
        /*15f4*/ 	.word	0x00003d60


	//   ....[110]....
        /*15f8*/ 	.word	0x00003d70


	//   ....[111]....
        /*15fc*/ 	.word	0x00003d90


	//   ....[112]....
        /*1600*/ 	.word	0x00003da0


	//   ....[113]....
        /*1604*/ 	.word	0x00003dc0


	//   ....[114]....
        /*1608*/ 	.word	0x00003dd0


	//   ....[115]....
        /*160c*/ 	.word	0x00003df0


	//   ....[116]....
        /*1610*/ 	.word	0x00003e00


	//   ....[117]....
        /*1614*/ 	.word	0x00003e20


	//   ....[118]....
        /*1618*/ 	.word	0x00003e30


	//   ....[119]....
        /*161c*/ 	.word	0x00003e50


	//   ....[120]....
        /*1620*/ 	.word	0x00003e60


	//   ....[121]....
        /*1624*/ 	.word	0x00003e80


	//   ....[122]....
        /*1628*/ 	.word	0x00003e90


	//   ....[123]....
        /*162c*/ 	.word	0x00003eb0


	//   ....[124]....
        /*1630*/ 	.word	0x00003ec0


	//   ....[125]....
        /*1634*/ 	.word	0x00003ee0


	//   ....[126]....
        /*1638*/ 	.word	0x00003ef0


	//   ....[127]....
        /*163c*/ 	.word	0x00003f10


	//   ....[128]....
        /*1640*/ 	.word	0x00003f20


	//   ....[129]....
        /*1644*/ 	.word	0x00003f40


	//   ....[130]....
        /*1648*/ 	.word	0x00003f50


	//   ....[131]....
        /*164c*/ 	.word	0x00003f70


	//   ....[132]....
        /*1650*/ 	.word	0x00003f80


	//   ....[133]....
        /*1654*/ 	.word	0x00003fa0


	//   ....[134]....
        /*1658*/ 	.word	0x00003fb0


	//   ....[135]....
        /*165c*/ 	.word	0x00003fd0


	//   ....[136]....
        /*1660*/ 	.word	0x00003fe0


	//   ....[137]....
        /*1664*/ 	.word	0x00004000


	//   ....[138]....
        /*1668*/ 	.word	0x00004010


	//   ....[139]....
        /*166c*/ 	.word	0x00004030


	//   ....[140]....
        /*1670*/ 	.word	0x00004040


	//   ....[141]....
        /*1674*/ 	.word	0x00004060


	//   ....[142]....
        /*1678*/ 	.word	0x00004070


	//   ....[143]....
        /*167c*/ 	.word	0x00004090


	//   ....[144]....
        /*1680*/ 	.word	0x000040a0


	//   ....[145]....
        /*1684*/ 	.word	0x000040c0


	//   ....[146]....
        /*1688*/ 	.word	0x000040d0


	//   ....[147]....
        /*168c*/ 	.word	0x000040f0


	//   ....[148]....
        /*1690*/ 	.word	0x00004100


	//   ....[149]....
        /*1694*/ 	.word	0x00004120


	//   ....[150]....
        /*1698*/ 	.word	0x00004130


	//   ....[151]....
        /*169c*/ 	.word	0x00004150


	//   ....[152]....
        /*16a0*/ 	.word	0x00004160


	//   ....[153]....
        /*16a4*/ 	.word	0x00004180


	//   ....[154]....
        /*16a8*/ 	.word	0x00004190


	//   ....[155]....
        /*16ac*/ 	.word	0x000041b0


	//   ....[156]....
        /*16b0*/ 	.word	0x000041c0


	//   ....[157]....
        /*16b4*/ 	.word	0x000041e0


	//   ....[158]....
        /*16b8*/ 	.word	0x000041f0


	//   ....[159]....
        /*16bc*/ 	.word	0x00004210


	//   ....[160]....
        /*16c0*/ 	.word	0x00004220


	//   ....[161]....
        /*16c4*/ 	.word	0x00004240


	//   ....[162]....
        /*16c8*/ 	.word	0x00004250


	//   ....[163]....
        /*16cc*/ 	.word	0x00004270


	//   ....[164]....
        /*16d0*/ 	.word	0x00004280


	//   ....[165]....
        /*16d4*/ 	.word	0x000042a0


	//   ....[166]....
        /*16d8*/ 	.word	0x000042b0


	//   ....[167]....
        /*16dc*/ 	.word	0x000042d0


	//   ....[168]....
        /*16e0*/ 	.word	0x000042e0


	//   ....[169]....
        /*16e4*/ 	.word	0x00004300


	//   ....[170]....
        /*16e8*/ 	.word	0x00004310


	//   ....[171]....
        /*16ec*/ 	.word	0x00004330


	//   ....[172]....
        /*16f0*/ 	.word	0x00004340


	//   ....[173]....
        /*16f4*/ 	.word	0x00004360


	//   ....[174]....
        /*16f8*/ 	.word	0x00004370


	//   ....[175]....
        /*16fc*/ 	.word	0x00004390


	//   ....[176]....
        /*1700*/ 	.word	0x000043a0


	//   ....[177]....
        /*1704*/ 	.word	0x000043c0


	//   ....[178]....
        /*1708*/ 	.word	0x000043d0


	//   ....[179]....
        /*170c*/ 	.word	0x000043f0


	//   ....[180]....
        /*1710*/ 	.word	0x00004400


	//   ....[181]....
        /*1714*/ 	.word	0x00004420


	//   ....[182]....
        /*1718*/ 	.word	0x00004430


	//   ....[183]....
        /*171c*/ 	.word	0x00004450


	//   ....[184]....
        /*1720*/ 	.word	0x00004460


	//   ....[185]....
        /*1724*/ 	.word	0x00004480


	//   ....[186]....
        /*1728*/ 	.word	0x00004490


	//   ....[187]....
        /*172c*/ 	.word	0x000044b0


	//   ....[188]....
        /*1730*/ 	.word	0x000044c0


	//   ....[189]....
        /*1734*/ 	.word	0x000044e0


	//   ....[190]....
        /*1738*/ 	.word	0x000044f0


	//   ....[191]....
        /*173c*/ 	.word	0x00004510


	//   ....[192]....
        /*1740*/ 	.word	0x00004520


	//   ....[193]....
        /*1744*/ 	.word	0x00004540


	//   ....[194]....
        /*1748*/ 	.word	0x00004550


	//   ....[195]....
        /*174c*/ 	.word	0x00004570


	//   ....[196]....
        /*1750*/ 	.word	0x00004580


	//   ....[197]....
        /*1754*/ 	.word	0x000045a0


	//   ....[198]....
        /*1758*/ 	.word	0x000045b0


	//   ....[199]....
        /*175c*/ 	.word	0x000045d0


	//   ....[200]....
        /*1760*/ 	.word	0x000045e0


	//   ....[201]....
        /*1764*/ 	.word	0x00004600


	//   ....[202]....
        /*1768*/ 	.word	0x00004610


	//   ....[203]....
        /*176c*/ 	.word	0x00004630


	//   ....[204]....
        /*1770*/ 	.word	0x00004640


	//   ....[205]....
        /*1774*/ 	.word	0x00004660


	//   ....[206]....
        /*1778*/ 	.word	0x00004670


	//   ....[207]....
        /*177c*/ 	.word	0x00004690


	//   ....[208]....
        /*1780*/ 	.word	0x000046a0


	//   ....[209]....
        /*1784*/ 	.word	0x000046c0


	//   ....[210]....
        /*1788*/ 	.word	0x000046d0


	//   ....[211]....
        /*178c*/ 	.word	0x000046f0


	//   ....[212]....
        /*1790*/ 	.word	0x00004700


	//   ....[213]....
        /*1794*/ 	.word	0x00004720


	//   ....[214]....
        /*1798*/ 	.word	0x00004730


	//   ....[215]....
        /*179c*/ 	.word	0x00004750


	//   ....[216]....
        /*17a0*/ 	.word	0x00004760


	//   ....[217]....
        /*17a4*/ 	.word	0x00004780


	//   ....[218]....
        /*17a8*/ 	.word	0x00004790


	//   ....[219]....
        /*17ac*/ 	.word	0x000047b0


	//   ....[220]....
        /*17b0*/ 	.word	0x000047c0


	//   ....[221]....
        /*17b4*/ 	.word	0x000047e0


	//   ....[222]....
        /*17b8*/ 	.word	0x000047f0


	//   ....[223]....
        /*17bc*/ 	.word	0x00004810


	//   ....[224]....
        /*17c0*/ 	.word	0x00004820


	//   ....[225]....
        /*17c4*/ 	.word	0x00004840


	//   ....[226]....
        /*17c8*/ 	.word	0x00004850


	//   ....[227]....
        /*17cc*/ 	.word	0x00004870


	//   ....[228]....
        /*17d0*/ 	.word	0x00004880


	//   ....[229]....
        /*17d4*/ 	.word	0x000048a0


	//   ....[230]....
        /*17d8*/ 	.word	0x000048b0


	//   ....[231]....
        /*17dc*/ 	.word	0x000048d0


	//   ....[232]....
        /*17e0*/ 	.word	0x000048e0


	//   ....[233]....
        /*17e4*/ 	.word	0x00004900


	//   ....[234]....
        /*17e8*/ 	.word	0x00004910


	//   ....[235]....
        /*17ec*/ 	.word	0x00004930


	//   ....[236]....
        /*17f0*/ 	.word	0x00004940


	//   ....[237]....
        /*17f4*/ 	.word	0x00004960


	//   ....[238]....
        /*17f8*/ 	.word	0x00004970


	//   ....[239]....
        /*17fc*/ 	.word	0x00004990


	//   ....[240]....
        /*1800*/ 	.word	0x000049a0


	//   ....[241]....
        /*1804*/ 	.word	0x000049c0


	//   ....[242]....
        /*1808*/ 	.word	0x000049d0


	//   ....[243]....
        /*180c*/ 	.word	0x000049f0


	//   ....[244]....
        /*1810*/ 	.word	0x00004a00


	//   ....[245]....
        /*1814*/ 	.word	0x00004a20


	//   ....[246]....
        /*1818*/ 	.word	0x00004a30


	//   ....[247]....
        /*181c*/ 	.word	0x00004a50


	//   ....[248]....
        /*1820*/ 	.word	0x00004a60


	//   ....[249]....
        /*1824*/ 	.word	0x00004a80


	//   ....[250]....
        /*1828*/ 	.word	0x00004a90


	//   ....[251]....
        /*182c*/ 	.word	0x00004ab0


	//   ....[252]....
        /*1830*/ 	.word	0x00004ac0


	//   ....[253]....
        /*1834*/ 	.word	0x00004ae0


	//   ....[254]....
        /*1838*/ 	.word	0x00004af0


	//   ....[255]....
        /*183c*/ 	.word	0x00004b10


	//   ....[0]....
        /*1840*/ 	.word	0x00004b20


	//   ....[1]....
        /*1844*/ 	.word	0x00004b40


	//   ....[2]....
        /*1848*/ 	.word	0x00004b50


	//   ....[3]....
        /*184c*/ 	.word	0x00004b70


	//   ....[4]....
        /*1850*/ 	.word	0x00004b80


	//   ....[5]....
        /*1854*/ 	.word	0x00004ba0


	//   ....[6]....
        /*1858*/ 	.word	0x00004bb0


	//   ....[7]....
        /*185c*/ 	.word	0x00004bd0


	//   ....[8]....
        /*1860*/ 	.word	0x00004be0


	//   ....[9]....
        /*1864*/ 	.word	0x00004c00


	//   ....[10]....
        /*1868*/ 	.word	0x00004c10


	//   ....[11]....
        /*186c*/ 	.word	0x00004c30


	//   ....[12]....
        /*1870*/ 	.word	0x00004c40


	//   ....[13]....
        /*1874*/ 	.word	0x00004c60


	//   ....[14]....
        /*1878*/ 	.word	0x00004c70


	//   ....[15]....
        /*187c*/ 	.word	0x00004c90


	//   ....[16]....
        /*1880*/ 	.word	0x00004ca0


	//   ....[17]....
        /*1884*/ 	.word	0x00004cc0


	//   ....[18]....
        /*1888*/ 	.word	0x00004cd0


	//   ....[19]....
        /*188c*/ 	.word	0x00004cf0


	//   ....[20]....
        /*1890*/ 	.word	0x00004d00


	//   ....[21]....
        /*1894*/ 	.word	0x00004d20


	//   ....[22]....
        /*1898*/ 	.word	0x00004d30


	//   ....[23]....
        /*189c*/ 	.word	0x00004d50


	//   ....[24]....
        /*18a0*/ 	.word	0x00004d60


	//   ....[25]....
        /*18a4*/ 	.word	0x00004d80


	//   ....[26]....
        /*18a8*/ 	.word	0x00004d90


	//   ....[27]....
        /*18ac*/ 	.word	0x00004db0


	//   ....[28]....
        /*18b0*/ 	.word	0x00004dc0


	//   ....[29]....
        /*18b4*/ 	.word	0x00004de0


	//   ....[30]....
        /*18b8*/ 	.word	0x00004df0


	//   ....[31]....
        /*18bc*/ 	.word	0x00004e10


	//   ....[32]....
        /*18c0*/ 	.word	0x00004e20


	//   ....[33]....
        /*18c4*/ 	.word	0x00004e40


	//   ....[34]....
        /*18c8*/ 	.word	0x00006830


	//   ....[35]....
        /*18cc*/ 	.word	0x00006870


	//   ....[36]....
        /*18d0*/ 	.word	0x00006890


	//   ....[37]....
        /*18d4*/ 	.word	0x000068a0


	//   ....[38]....
        /*18d8*/ 	.word	0x000068c0


	//   ....[39]....
        /*18dc*/ 	.word	0x000068d0


	//   ....[40]....
        /*18e0*/ 	.word	0x000068f0


	//   ....[41]....
        /*18e4*/ 	.word	0x00006900


	//   ....[42]....
        /*18e8*/ 	.word	0x00006920


	//   ....[43]....
        /*18ec*/ 	.word	0x00006930


	//   ....[44]....
        /*18f0*/ 	.word	0x00006950


	//   ....[45]....
        /*18f4*/ 	.word	0x00006960


	//   ....[46]....
        /*18f8*/ 	.word	0x00006980


	//   ....[47]....
        /*18fc*/ 	.word	0x00006990


	//   ....[48]....
        /*1900*/ 	.word	0x000069b0


	//   ....[49]....
        /*1904*/ 	.word	0x000069c0


	//   ....[50]....
        /*1908*/ 	.word	0x000069e0


	//   ....[51]....
        /*190c*/ 	.word	0x000069f0


	//   ....[52]....
        /*1910*/ 	.word	0x00006a10


	//   ....[53]....
        /*1914*/ 	.word	0x00006a20


	//   ....[54]....
        /*1918*/ 	.word	0x00006a40


	//   ....[55]....
        /*191c*/ 	.word	0x00006a50


	//   ....[56]....
        /*1920*/ 	.word	0x00006a70


	//   ....[57]....
        /*1924*/ 	.word	0x00006a80


	//   ....[58]....
        /*1928*/ 	.word	0x00006aa0


	//   ....[59]....
        /*192c*/ 	.word	0x00006ab0


	//   ....[60]....
        /*1930*/ 	.word	0x00006ad0


	//   ....[61]....
        /*1934*/ 	.word	0x00006ae0


	//   ....[62]....
        /*1938*/ 	.word	0x00006b00


	//   ....[63]....
        /*193c*/ 	.word	0x00006b10


	//   ....[64]....
        /*1940*/ 	.word	0x00006b30


	//   ....[65]....
        /*1944*/ 	.word	0x00006b40


	//   ....[66]....
        /*1948*/ 	.word	0x00006b60


	//   ....[67]....
        /*194c*/ 	.word	0x00006b70


	//   ....[68]....
        /*1950*/ 	.word	0x00006b90


	//   ....[69]....
        /*1954*/ 	.word	0x00006ba0


	//   ....[70]....
        /*1958*/ 	.word	0x00006bc0


	//   ....[71]....
        /*195c*/ 	.word	0x00006bd0


	//   ....[72]....
        /*1960*/ 	.word	0x00006bf0


	//   ....[73]....
        /*1964*/ 	.word	0x00006c00


	//   ....[74]....
        /*1968*/ 	.word	0x00006c20


	//   ....[75]....
        /*196c*/ 	.word	0x00006c30


	//   ....[76]....
        /*1970*/ 	.word	0x00006c50


	//   ....[77]....
        /*1974*/ 	.word	0x00006c60


	//   ....[78]....
        /*1978*/ 	.word	0x00006c80


	//   ....[79]....
        /*197c*/ 	.word	0x00006c90


	//   ....[80]....
        /*1980*/ 	.word	0x00006cb0


	//   ....[81]....
        /*1984*/ 	.word	0x00006cc0


	//   ....[82]....
        /*1988*/ 	.word	0x00006ce0


	//   ....[83]....
        /*198c*/ 	.word	0x00006cf0


	//   ....[84]....
        /*1990*/ 	.word	0x00006d10


	//   ....[85]....
        /*1994*/ 	.word	0x00006d20


	//   ....[86]....
        /*1998*/ 	.word	0x00006d40


	//   ....[87]....
        /*199c*/ 	.word	0x00006d50


	//   ....[88]....
        /*19a0*/ 	.word	0x00006d70


	//   ....[89]....
        /*19a4*/ 	.word	0x00006d80


	//   ....[90]....
        /*19a8*/ 	.word	0x00006da0


	//   ....[91]....
        /*19ac*/ 	.word	0x00006db0


	//   ....[92]....
        /*19b0*/ 	.word	0x00006dd0


	//   ....[93]....
        /*19b4*/ 	.word	0x00006de0


	//   ....[94]....
        /*19b8*/ 	.word	0x00006e00


	//   ....[95]....
        /*19bc*/ 	.word	0x00006e10


	//   ....[96]....
        /*19c0*/ 	.word	0x00006e30


	//   ....[97]....
        /*19c4*/ 	.word	0x00006e40


	//   ....[98]....
        /*19c8*/ 	.word	0x00006e60


	//   ....[99]....
        /*19cc*/ 	.word	0x00006e70


	//   ....[100]....
        /*19d0*/ 	.word	0x00006e90


	//   ....[101]....
        /*19d4*/ 	.word	0x00006ea0


	//   ....[102]....
        /*19d8*/ 	.word	0x00006ec0


	//   ....[103]....
        /*19dc*/ 	.word	0x00006ed0


	//   ....[104]....
        /*19e0*/ 	.word	0x00006ef0


	//   ....[105]....
        /*19e4*/ 	.word	0x00006f00


	//   ....[106]....
        /*19e8*/ 	.word	0x00006f20


	//   ....[107]....
        /*19ec*/ 	.word	0x00006f30


	//   ....[108]....
        /*19f0*/ 	.word	0x00006f50


	//   ....[109]....
        /*19f4*/ 	.word	0x00006f60


	//   ....[110]....
        /*19f8*/ 	.word	0x00006f80


	//   ....[111]....
        /*19fc*/ 	.word	0x00006f90


	//   ....[112]....
        /*1a00*/ 	.word	0x00006fb0


	//   ....[113]....
        /*1a04*/ 	.word	0x00006fc0


	//   ....[114]....
        /*1a08*/ 	.word	0x00006fe0


	//   ....[115]....
        /*1a0c*/ 	.word	0x00006ff0


	//   ....[116]....
        /*1a10*/ 	.word	0x00007010


	//   ....[117]....
        /*1a14*/ 	.word	0x00007020


	//   ....[118]....
        /*1a18*/ 	.word	0x00007040


	//   ....[119]....
        /*1a1c*/ 	.word	0x00007050


	//   ....[120]....
        /*1a20*/ 	.word	0x00007070


	//   ....[121]....
        /*1a24*/ 	.word	0x00007080


	//   ....[122]....
        /*1a28*/ 	.word	0x000070a0


	//   ....[123]....
        /*1a2c*/ 	.word	0x000070b0


	//   ....[124]....
        /*1a30*/ 	.word	0x000070d0


	//   ....[125]....
        /*1a34*/ 	.word	0x000070e0


	//   ....[126]....
        /*1a38*/ 	.word	0x00007100


	//   ....[127]....
        /*1a3c*/ 	.word	0x00007110


	//   ....[128]....
        /*1a40*/ 	.word	0x00007130


	//   ....[129]....
        /*1a44*/ 	.word	0x00007140


	//   ....[130]....
        /*1a48*/ 	.word	0x00007160


	//   ....[131]....
        /*1a4c*/ 	.word	0x00007170


	//   ....[132]....
        /*1a50*/ 	.word	0x00007190


	//   ....[133]....
        /*1a54*/ 	.word	0x000071a0


	//   ....[134]....
        /*1a58*/ 	.word	0x000071c0


	//   ....[135]....
        /*1a5c*/ 	.word	0x000071d0


	//   ....[136]....
        /*1a60*/ 	.word	0x000071f0


	//   ....[137]....
        /*1a64*/ 	.word	0x00007200


	//   ....[138]....
        /*1a68*/ 	.word	0x00007220


	//   ....[139]....
        /*1a6c*/ 	.word	0x00007230


	//   ....[140]....
        /*1a70*/ 	.word	0x00007250


	//   ....[141]....
        /*1a74*/ 	.word	0x00007260


	//   ....[142]....
        /*1a78*/ 	.word	0x00007280


	//   ....[143]....
        /*1a7c*/ 	.word	0x00007290


	//   ....[144]....
        /*1a80*/ 	.word	0x000072b0


	//   ....[145]....
        /*1a84*/ 	.word	0x000072c0


	//   ....[146]....
        /*1a88*/ 	.word	0x000072e0


	//   ....[147]....
        /*1a8c*/ 	.word	0x000072f0


	//   ....[148]....
        /*1a90*/ 	.word	0x00007310


	//   ....[149]....
        /*1a94*/ 	.word	0x00007320


	//   ....[150]....
        /*1a98*/ 	.word	0x00007340


	//   ....[151]....
        /*1a9c*/ 	.word	0x00007350


	//   ....[152]....
        /*1aa0*/ 	.word	0x00007370


	//   ....[153]....
        /*1aa4*/ 	.word	0x00007380


	//   ....[154]....
        /*1aa8*/ 	.word	0x000073a0


	//   ....[155]....
        /*1aac*/ 	.word	0x000073b0


	//   ....[156]....
        /*1ab0*/ 	.word	0x000073d0


	//   ....[157]....
        /*1ab4*/ 	.word	0x000073e0


	//   ....[158]....
        /*1ab8*/ 	.word	0x00007400


	//   ....[159]....
        /*1abc*/ 	.word	0x00007410


	//   ....[160]....
        /*1ac0*/ 	.word	0x00007430


	//   ....[161]....
        /*1ac4*/ 	.word	0x00007440


	//   ....[162]....
        /*1ac8*/ 	.word	0x00007460


	//   ....[163]....
        /*1acc*/ 	.word	0x00007470


	//   ....[164]....
        /*1ad0*/ 	.word	0x00007490


	//   ....[165]....
        /*1ad4*/ 	.word	0x000074a0


	//   ....[166]....
        /*1ad8*/ 	.word	0x000074c0


	//   ....[167]....
        /*1adc*/ 	.word	0x000074d0


	//   ....[168]....
        /*1ae0*/ 	.word	0x000074f0


	//   ....[169]....
        /*1ae4*/ 	.word	0x00007500


	//   ....[170]....
        /*1ae8*/ 	.word	0x00007520


	//   ....[171]....
        /*1aec*/ 	.word	0x00007530


	//   ....[172]....
        /*1af0*/ 	.word	0x00007550


	//   ....[173]....
        /*1af4*/ 	.word	0x00007560


	//   ....[174]....
        /*1af8*/ 	.word	0x00007580


	//   ....[175]....
        /*1afc*/ 	.word	0x00007590


	//   ....[176]....
        /*1b00*/ 	.word	0x000075b0


	//   ....[177]....
        /*1b04*/ 	.word	0x000075c0


	//   ....[178]....
        /*1b08*/ 	.word	0x000075e0


	//   ....[179]....
        /*1b0c*/ 	.word	0x000075f0


	//   ....[180]....
        /*1b10*/ 	.word	0x00007610


	//   ....[181]....
        /*1b14*/ 	.word	0x00007620


	//   ....[182]....
        /*1b18*/ 	.word	0x00007640


	//   ....[183]....
        /*1b1c*/ 	.word	0x00007650


	//   ....[184]....
        /*1b20*/ 	.word	0x00007670


	//   ....[185]....
        /*1b24*/ 	.word	0x00007680


	//   ....[186]....
        /*1b28*/ 	.word	0x000076a0


	//   ....[187]....
        /*1b2c*/ 	.word	0x000076b0


	//   ....[188]....
        /*1b30*/ 	.word	0x000076d0


	//   ....[189]....
        /*1b34*/ 	.word	0x000076e0


	//   ....[190]....
        /*1b38*/ 	.word	0x00007700


	//   ....[191]....
        /*1b3c*/ 	.word	0x00007710


	//   ....[192]....
        /*1b40*/ 	.word	0x00007730


	//   ....[193]....
        /*1b44*/ 	.word	0x00007740


	//   ....[194]....
        /*1b48*/ 	.word	0x00007760


	//   ....[195]....
        /*1b4c*/ 	.word	0x00007770


	//   ....[196]....
        /*1b50*/ 	.word	0x00007790


	//   ....[197]....
        /*1b54*/ 	.word	0x000077a0


	//   ....[198]....
        /*1b58*/ 	.word	0x000077c0


	//   ....[199]....
        /*1b5c*/ 	.word	0x000077d0


	//   ....[200]....
        /*1b60*/ 	.word	0x000077f0


	//   ....[201]....
        /*1b64*/ 	.word	0x00007800


	//   ....[202]....
        /*1b68*/ 	.word	0x00007820


	//   ....[203]....
        /*1b6c*/ 	.word	0x00007830


	//   ....[204]....
        /*1b70*/ 	.word	0x00007850


	//   ....[205]....
        /*1b74*/ 	.word	0x00007860


	//   ....[206]....
        /*1b78*/ 	.word	0x00007880


	//   ....[207]....
        /*1b7c*/ 	.word	0x00007890


	//   ....[208]....
        /*1b80*/ 	.word	0x000078b0


	//   ....[209]....
        /*1b84*/ 	.word	0x000078c0


	//   ....[210]....
        /*1b88*/ 	.word	0x000078e0


	//   ....[211]....
        /*1b8c*/ 	.word	0x000078f0


	//   ....[212]....
        /*1b90*/ 	.word	0x00007910


	//   ....[213]....
        /*1b94*/ 	.word	0x00007920


	//   ....[214]....
        /*1b98*/ 	.word	0x00007940


	//   ....[215]....
        /*1b9c*/ 	.word	0x00007950


	//   ....[216]....
        /*1ba0*/ 	.word	0x00007970


	//   ....[217]....
        /*1ba4*/ 	.word	0x00007980


	//   ....[218]....
        /*1ba8*/ 	.word	0x000079a0


	//   ....[219]....
        /*1bac*/ 	.word	0x000079b0


	//   ....[220]....
        /*1bb0*/ 	.word	0x000079d0


	//   ....[221]....
        /*1bb4*/ 	.word	0x000079e0


	//   ....[222]....
        /*1bb8*/ 	.word	0x00007a00


	//   ....[223]....
        /*1bbc*/ 	.word	0x00007a10


	//   ....[224]....
        /*1bc0*/ 	.word	0x00007a30


	//   ....[225]....
        /*1bc4*/ 	.word	0x00007a40


	//   ....[226]....
        /*1bc8*/ 	.word	0x00007a60


	//   ....[227]....
        /*1bcc*/ 	.word	0x00007a70


	//   ....[228]....
        /*1bd0*/ 	.word	0x00007a90


	//   ....[229]....
        /*1bd4*/ 	.word	0x00007aa0


	//   ....[230]....
        /*1bd8*/ 	.word	0x00007ac0


	//   ....[231]....
        /*1bdc*/ 	.word	0x00007ad0


	//   ....[232]....
        /*1be0*/ 	.word	0x00007af0


	//   ....[233]....
        /*1be4*/ 	.word	0x00007b00


	//   ....[234]....
        /*1be8*/ 	.word	0x00007b20


	//   ....[235]....
        /*1bec*/ 	.word	0x00007b30


	//   ....[236]....
        /*1bf0*/ 	.word	0x00007b50


	//   ....[237]....
        /*1bf4*/ 	.word	0x00007b60


	//   ....[238]....
        /*1bf8*/ 	.word	0x00007b80


	//   ....[239]....
        /*1bfc*/ 	.word	0x00007b90


	//   ....[240]....
        /*1c00*/ 	.word	0x00007bb0


	//   ....[241]....
        /*1c04*/ 	.word	0x00007bc0


	//   ....[242]....
        /*1c08*/ 	.word	0x00007be0


	//   ....[243]....
        /*1c0c*/ 	.word	0x00007bf0


	//   ....[244]....
        /*1c10*/ 	.word	0x00007c10


	//   ....[245]....
        /*1c14*/ 	.word	0x00007c20


	//   ....[246]....
        /*1c18*/ 	.word	0x00007c40


	//   ....[247]....
        /*1c1c*/ 	.word	0x00007c50


	//   ....[248]....
        /*1c20*/ 	.word	0x00007c70


	//   ....[249]....
        /*1c24*/ 	.word	0x00007c80


	//   ....[250]....
        /*1c28*/ 	.word	0x00007ca0


	//   ....[251]....
        /*1c2c*/ 	.word	0x00007cb0


	//   ....[252]....
        /*1c30*/ 	.word	0x00007cd0


	//   ....[253]....
        /*1c34*/ 	.word	0x00007ce0


	//   ....[254]....
        /*1c38*/ 	.word	0x00007d00


	//   ....[255]....
        /*1c3c*/ 	.word	0x00007d10


	//   ....[0]....
        /*1c40*/ 	.word	0x00007d30


	//   ....[1]....
        /*1c44*/ 	.word	0x00007d40


	//   ....[2]....
        /*1c48*/ 	.word	0x00007d60


	//   ....[3]....
        /*1c4c*/ 	.word	0x00007d70


	//   ....[4]....
        /*1c50*/ 	.word	0x00007d90


	//   ....[5]....
        /*1c54*/ 	.word	0x00007da0


	//   ....[6]....
        /*1c58*/ 	.word	0x00007dc0


	//   ....[7]....
        /*1c5c*/ 	.word	0x00007dd0


	//   ....[8]....
        /*1c60*/ 	.word	0x00007df0


	//   ....[9]....
        /*1c64*/ 	.word	0x00007e00


	//   ....[10]....
        /*1c68*/ 	.word	0x00007e20


	//   ....[11]....
        /*1c6c*/ 	.word	0x00007e30


	//   ....[12]....
        /*1c70*/ 	.word	0x00007e50


	//   ....[13]....
        /*1c74*/ 	.word	0x00007e60


	//   ....[14]....
        /*1c78*/ 	.word	0x00007e80


	//   ....[15]....
        /*1c7c*/ 	.word	0x00007e90


	//   ....[16]....
        /*1c80*/ 	.word	0x00007eb0


	//   ....[17]....
        /*1c84*/ 	.word	0x00007ec0


	//   ....[18]....
        /*1c88*/ 	.word	0x00007ee0


	//   ....[19]....
        /*1c8c*/ 	.word	0x00007ef0


	//   ....[20]....
        /*1c90*/ 	.word	0x00007f10


	//   ....[21]....
        /*1c94*/ 	.word	0x00007f20


	//   ....[22]....
        /*1c98*/ 	.word	0x00007f40


	//   ....[23]....
        /*1c9c*/ 	.word	0x00007f50


	//   ....[24]....
        /*1ca0*/ 	.word	0x00007f70


	//   ....[25]....
        /*1ca4*/ 	.word	0x00007fd0


	//   ....[26]....
        /*1ca8*/ 	.word	0x00007fe0


	//   ....[27]....
        /*1cac*/ 	.word	0x00008000


	//   ....[28]....
        /*1cb0*/ 	.word	0x00008010


	//   ....[29]....
        /*1cb4*/ 	.word	0x00008030


	//   ....[30]....
        /*1cb8*/ 	.word	0x00008040


	//   ....[31]....
        /*1cbc*/ 	.word	0x00008060


	//   ....[32]....
        /*1cc0*/ 	.word	0x00008070


	//   ....[33]....
        /*1cc4*/ 	.word	0x00008090


	//   ....[34]....
        /*1cc8*/ 	.word	0x000080a0


	//   ....[35]....
        /*1ccc*/ 	.word	0x000080c0


	//   ....[36]....
        /*1cd0*/ 	.word	0x000080d0


	//   ....[37]....
        /*1cd4*/ 	.word	0x000080f0


	//   ....[38]....
        /*1cd8*/ 	.word	0x00008100


	//   ....[39]....
        /*1cdc*/ 	.word	0x00008120


	//   ....[40]....
        /*1ce0*/ 	.word	0x00008130


	//   ....[41]....
        /*1ce4*/ 	.word	0x00008150


	//   ....[42]....
        /*1ce8*/ 	.word	0x00008160


	//   ....[43]....
        /*1cec*/ 	.word	0x00008180


	//   ....[44]....
        /*1cf0*/ 	.word	0x00008190


	//   ....[45]....
        /*1cf4*/ 	.word	0x000081b0


	//   ....[46]....
        /*1cf8*/ 	.word	0x000081c0


	//   ....[47]....
        /*1cfc*/ 	.word	0x000081e0


	//   ....[48]....
        /*1d00*/ 	.word	0x000081f0


	//   ....[49]....
        /*1d04*/ 	.word	0x00008210


	//   ....[50]....
        /*1d08*/ 	.word	0x00008220


	//   ....[51]....
        /*1d0c*/ 	.word	0x00009c20


	//   ....[52]....
        /*1d10*/ 	.word	0x00009c40


	//   ....[53]....
        /*1d14*/ 	.word	0x00009c50


	//   ....[54]....
        /*1d18*/ 	.word	0x00009c70


	//   ....[55]....
        /*1d1c*/ 	.word	0x00009c80


	//   ....[56]....
        /*1d20*/ 	.word	0x00009ca0


	//   ....[57]....
        /*1d24*/ 	.word	0x00009cb0


	//   ....[58]....
        /*1d28*/ 	.word	0x00009cd0


	//   ....[59]....
        /*1d2c*/ 	.word	0x00009ce0


	//   ....[60]....
        /*1d30*/ 	.word	0x00009d00


	//   ....[61]....
        /*1d34*/ 	.word	0x00009d10


	//   ....[62]....
        /*1d38*/ 	.word	0x00009d30


	//   ....[63]....
        /*1d3c*/ 	.word	0x00009d40


	//   ....[64]....
        /*1d40*/ 	.word	0x00009d60


	//   ....[65]....
        /*1d44*/ 	.word	0x00009d70


	//   ....[66]....
        /*1d48*/ 	.word	0x00009d90


	//   ....[67]....
        /*1d4c*/ 	.word	0x00009da0


	//   ....[68]....
        /*1d50*/ 	.word	0x00009dc0


	//   ....[69]....
        /*1d54*/ 	.word	0x00009dd0


	//   ....[70]....
        /*1d58*/ 	.word	0x00009df0


	//   ....[71]....
        /*1d5c*/ 	.word	0x00009e00


	//   ....[72]....
        /*1d60*/ 	.word	0x00009e20


	//   ....[73]....
        /*1d64*/ 	.word	0x00009e30


	//   ....[74]....
        /*1d68*/ 	.word	0x00009e50


	//   ....[75]....
        /*1d6c*/ 	.word	0x00009e60


	//   ....[76]....
        /*1d70*/ 	.word	0x00009e80


	//   ....[77]....
        /*1d74*/ 	.word	0x00009e90


	//   ....[78]....
        /*1d78*/ 	.word	0x00009eb0


	//   ....[79]....
        /*1d7c*/ 	.word	0x00009ec0


	//   ....[80]....
        /*1d80*/ 	.word	0x00009ee0


	//   ....[81]....
        /*1d84*/ 	.word	0x00009ef0


	//   ....[82]....
        /*1d88*/ 	.word	0x00009f10


	//   ....[83]....
        /*1d8c*/ 	.word	0x00009f20


	//   ....[84]....
        /*1d90*/ 	.word	0x00009f40


	//   ....[85]....
        /*1d94*/ 	.word	0x00009f50


	//   ....[86]....
        /*1d98*/ 	.word	0x00009f70


	//   ....[87]....
        /*1d9c*/ 	.word	0x00009f80


	//   ....[88]....
        /*1da0*/ 	.word	0x00009fa0


	//   ....[89]....
        /*1da4*/ 	.word	0x00009fb0


	//   ....[90]....
        /*1da8*/ 	.word	0x00009fd0


	//   ....[91]....
        /*1dac*/ 	.word	0x00009fe0


	//   ....[92]....
        /*1db0*/ 	.word	0x0000a000


	//   ....[93]....
        /*1db4*/ 	.word	0x0000a010


	//   ....[94]....
        /*1db8*/ 	.word	0x0000a030


	//   ....[95]....
        /*1dbc*/ 	.word	0x0000a040


	//   ....[96]....
        /*1dc0*/ 	.word	0x0000a060


	//   ....[97]....
        /*1dc4*/ 	.word	0x0000a070


	//   ....[98]....
        /*1dc8*/ 	.word	0x0000a090


	//   ....[99]....
        /*1dcc*/ 	.word	0x0000a0a0


	//   ....[100]....
        /*1dd0*/ 	.word	0x0000a0c0


	//   ....[101]....
        /*1dd4*/ 	.word	0x0000a0d0


	//   ....[102]....
        /*1dd8*/ 	.word	0x0000a0f0


	//   ....[103]....
        /*1ddc*/ 	.word	0x0000a100


	//   ....[104]....
        /*1de0*/ 	.word	0x0000a120


	//   ....[105]....
        /*1de4*/ 	.word	0x0000a130


	//   ....[106]....
        /*1de8*/ 	.word	0x0000a150


	//   ....[107]....
        /*1dec*/ 	.word	0x0000a160


	//   ....[108]....
        /*1df0*/ 	.word	0x0000a180


	//   ....[109]....
        /*1df4*/ 	.word	0x0000a190


	//   ....[110]....
        /*1df8*/ 	.word	0x0000a1b0


	//   ....[111]....
        /*1dfc*/ 	.word	0x0000a1c0


	//   ....[112]....
        /*1e00*/ 	.word	0x0000a1e0


	//   ....[113]....
        /*1e04*/ 	.word	0x0000a1f0


	//   ....[114]....
        /*1e08*/ 	.word	0x0000a210


	//   ....[115]....
        /*1e0c*/ 	.word	0x0000a220


	//   ....[116]....
        /*1e10*/ 	.word	0x0000a240


	//   ....[117]....
        /*1e14*/ 	.word	0x0000a250


	//   ....[118]....
        /*1e18*/ 	.word	0x0000a270


	//   ....[119]....
        /*1e1c*/ 	.word	0x0000a280


	//   ....[120]....
        /*1e20*/ 	.word	0x0000a2a0


	//   ....[121]....
        /*1e24*/ 	.word	0x0000a2b0


	//   ....[122]....
        /*1e28*/ 	.word	0x0000a2d0


	//   ....[123]....
        /*1e2c*/ 	.word	0x0000a2e0


	//   ....[124]....
        /*1e30*/ 	.word	0x0000a300


	//   ....[125]....
        /*1e34*/ 	.word	0x0000a310


	//   ....[126]....
        /*1e38*/ 	.word	0x0000a330


	//   ....[127]....
        /*1e3c*/ 	.word	0x0000a340


	//   ....[128]....
        /*1e40*/ 	.word	0x0000a360


	//   ....[129]....
        /*1e44*/ 	.word	0x0000a370


	//   ....[130]....
        /*1e48*/ 	.word	0x0000a390


	//   ....[131]....
        /*1e4c*/ 	.word	0x0000a3a0


	//   ....[132]....
        /*1e50*/ 	.word	0x0000a3c0


	//   ....[133]....
        /*1e54*/ 	.word	0x0000a3d0


	//   ....[134]....
        /*1e58*/ 	.word	0x0000a3f0


	//   ....[135]....
        /*1e5c*/ 	.word	0x0000a400


	//   ....[136]....
        /*1e60*/ 	.word	0x0000a420


	//   ....[137]....
        /*1e64*/ 	.word	0x0000a430


	//   ....[138]....
        /*1e68*/ 	.word	0x0000a450


	//   ....[139]....
        /*1e6c*/ 	.word	0x0000a460


	//   ....[140]....
        /*1e70*/ 	.word	0x0000a480


	//   ....[141]....
        /*1e74*/ 	.word	0x0000a490


	//   ....[142]....
        /*1e78*/ 	.word	0x0000a4b0


	//   ....[143]....
        /*1e7c*/ 	.word	0x0000a4c0


	//   ....[144]....
        /*1e80*/ 	.word	0x0000a4e0


	//   ....[145]....
        /*1e84*/ 	.word	0x0000a4f0


	//   ....[146]....
        /*1e88*/ 	.word	0x0000a510


	//   ....[147]....
        /*1e8c*/ 	.word	0x0000a520


	//   ....[148]....
        /*1e90*/ 	.word	0x0000a540


	//   ....[149]....
        /*1e94*/ 	.word	0x0000a550


	//   ....[150]....
        /*1e98*/ 	.word	0x0000a570


	//   ....[151]....
        /*1e9c*/ 	.word	0x0000a580


	//   ....[152]....
        /*1ea0*/ 	.word	0x0000a5a0


	//   ....[153]....
        /*1ea4*/ 	.word	0x0000a5b0


	//   ....[154]....
        /*1ea8*/ 	.word	0x0000a5d0


	//   ....[155]....
        /*1eac*/ 	.word	0x0000a5e0


	//   ....[156]....
        /*1eb0*/ 	.word	0x0000a600


	//   ....[157]....
        /*1eb4*/ 	.word	0x0000a610


	//   ....[158]....
        /*1eb8*/ 	.word	0x0000a630


	//   ....[159]....
        /*1ebc*/ 	.word	0x0000a640


	//   ....[160]....
        /*1ec0*/ 	.word	0x0000a660


	//   ....[161]....
        /*1ec4*/ 	.word	0x0000a670


	//   ....[162]....
        /*1ec8*/ 	.word	0x0000a690


	//   ....[163]....
        /*1ecc*/ 	.word	0x0000a6a0


	//   ....[164]....
        /*1ed0*/ 	.word	0x0000a6c0


	//   ....[165]....
        /*1ed4*/ 	.word	0x0000a6d0


	//   ....[166]....
        /*1ed8*/ 	.word	0x0000a6f0


	//   ....[167]....
        /*1edc*/ 	.word	0x0000a700


	//   ....[168]....
        /*1ee0*/ 	.word	0x0000a720


	//   ....[169]....
        /*1ee4*/ 	.word	0x0000a730


	//   ....[170]....
        /*1ee8*/ 	.word	0x0000a750


	//   ....[171]....
        /*1eec*/ 	.word	0x0000a760


	//   ....[172]....
        /*1ef0*/ 	.word	0x0000a780


	//   ....[173]....
        /*1ef4*/ 	.word	0x0000a790


	//   ....[174]....
        /*1ef8*/ 	.word	0x0000a7b0


	//   ....[175]....
        /*1efc*/ 	.word	0x0000a7c0


	//   ....[176]....
        /*1f00*/ 	.word	0x0000a7e0


	//   ....[177]....
        /*1f04*/ 	.word	0x0000a7f0


	//   ....[178]....
        /*1f08*/ 	.word	0x0000a810


	//   ....[179]....
        /*1f0c*/ 	.word	0x0000a820


	//   ....[180]....
        /*1f10*/ 	.word	0x0000a840


	//   ....[181]....
        /*1f14*/ 	.word	0x0000a850


	//   ....[182]....
        /*1f18*/ 	.word	0x0000a870


	//   ....[183]....
        /*1f1c*/ 	.word	0x0000a880


	//   ....[184]....
        /*1f20*/ 	.word	0x0000a8a0


	//   ....[185]....
        /*1f24*/ 	.word	0x0000a8b0


	//   ....[186]....
        /*1f28*/ 	.word	0x0000a8d0


	//   ....[187]....
        /*1f2c*/ 	.word	0x0000a8e0


	//   ....[188]....
        /*1f30*/ 	.word	0x0000a900


	//   ....[189]....
        /*1f34*/ 	.word	0x0000a910


	//   ....[190]....
        /*1f38*/ 	.word	0x0000a930


	//   ....[191]....
        /*1f3c*/ 	.word	0x0000a940


	//   ....[192]....
        /*1f40*/ 	.word	0x0000a960


	//   ....[193]....
        /*1f44*/ 	.word	0x0000a970


	//   ....[194]....
        /*1f48*/ 	.word	0x0000a990


	//   ....[195]....
        /*1f4c*/ 	.word	0x0000a9a0


	//   ....[196]....
        /*1f50*/ 	.word	0x0000a9c0


	//   ....[197]....
        /*1f54*/ 	.word	0x0000a9d0


	//   ....[198]....
        /*1f58*/ 	.word	0x0000a9f0


	//   ....[199]....
        /*1f5c*/ 	.word	0x0000aa00


	//   ....[200]....
        /*1f60*/ 	.word	0x0000aa20


	//   ....[201]....
        /*1f64*/ 	.word	0x0000aa30


	//   ....[202]....
        /*1f68*/ 	.word	0x0000aa50


	//   ....[203]....
        /*1f6c*/ 	.word	0x0000aa60


	//   ....[204]....
        /*1f70*/ 	.word	0x0000aa80


	//   ....[205]....
        /*1f74*/ 	.word	0x0000aa90


	//   ....[206]....
        /*1f78*/ 	.word	0x0000aab0


	//   ....[207]....
        /*1f7c*/ 	.word	0x0000aac0


	//   ....[208]....
        /*1f80*/ 	.word	0x0000aae0


	//   ....[209]....
        /*1f84*/ 	.word	0x0000aaf0


	//   ....[210]....
        /*1f88*/ 	.word	0x0000ab10


	//   ....[211]....
        /*1f8c*/ 	.word	0x0000ab20


	//   ....[212]....
        /*1f90*/ 	.word	0x0000ab40


	//   ....[213]....
        /*1f94*/ 	.word	0x0000ab50


	//   ....[214]....
        /*1f98*/ 	.word	0x0000ab70


	//   ....[215]....
        /*1f9c*/ 	.word	0x0000ab80


	//   ....[216]....
        /*1fa0*/ 	.word	0x0000aba0


	//   ....[217]....
        /*1fa4*/ 	.word	0x0000abb0


	//   ....[218]....
        /*1fa8*/ 	.word	0x0000abd0


	//   ....[219]....
        /*1fac*/ 	.word	0x0000abe0


	//   ....[220]....
        /*1fb0*/ 	.word	0x0000ac00


	//   ....[221]....
        /*1fb4*/ 	.word	0x0000ac10


	//   ....[222]....
        /*1fb8*/ 	.word	0x0000ac30


	//   ....[223]....
        /*1fbc*/ 	.word	0x0000ac40


	//   ....[224]....
        /*1fc0*/ 	.word	0x0000ac60


	//   ....[225]....
        /*1fc4*/ 	.word	0x0000ac70


	//   ....[226]....
        /*1fc8*/ 	.word	0x0000ac90


	//   ....[227]....
        /*1fcc*/ 	.word	0x0000aca0


	//   ....[228]....
        /*1fd0*/ 	.word	0x0000acc0


	//   ....[229]....
        /*1fd4*/ 	.word	0x0000acd0


	//   ....[230]....
        /*1fd8*/ 	.word	0x0000acf0


	//   ....[231]....
        /*1fdc*/ 	.word	0x0000ad00


	//   ....[232]....
        /*1fe0*/ 	.word	0x0000ad20


	//   ....[233]....
        /*1fe4*/ 	.word	0x0000ad30


	//   ....[234]....
        /*1fe8*/ 	.word	0x0000ad50


	//   ....[235]....
        /*1fec*/ 	.word	0x0000ad60


	//   ....[236]....
        /*1ff0*/ 	.word	0x0000ad80


	//   ....[237]....
        /*1ff4*/ 	.word	0x0000ad90


	//   ....[238]....
        /*1ff8*/ 	.word	0x0000adb0


	//   ....[239]....
        /*1ffc*/ 	.word	0x0000adc0


	//   ....[240]....
        /*2000*/ 	.word	0x0000adf0


	//   ....[241]....
        /*2004*/ 	.word	0x0000ae10


	//   ....[242]....
        /*2008*/ 	.word	0x0000ae20


	//   ....[243]....
        /*200c*/ 	.word	0x0000ae40


	//   ....[244]....
        /*2010*/ 	.word	0x0000ae70


	//   ....[245]....
        /*2014*/ 	.word	0x0000ae80


	//   ....[246]....
        /*2018*/ 	.word	0x0000aea0


	//   ....[247]....
        /*201c*/ 	.word	0x0000aeb0


	//   ....[248]....
        /*2020*/ 	.word	0x0000aed0


	//   ....[249]....
        /*2024*/ 	.word	0x0000aee0


	//   ....[250]....
        /*2028*/ 	.word	0x0000af00


	//   ....[251]....
        /*202c*/ 	.word	0x0000af10


	//   ....[252]....
        /*2030*/ 	.word	0x0000af30


	//   ....[253]....
        /*2034*/ 	.word	0x0000af40


	//   ....[254]....
        /*2038*/ 	.word	0x0000af60


	//   ....[255]....
        /*203c*/ 	.word	0x0000af70


	//----- nvinfo : EIATTR_VRC_CTA_INIT_COUNT
	.align		4
.L_193:
        /*2040*/ 	.byte	0x02, 0x4a
	.zero		1
	.zero		1


	//----- nvinfo : EIATTR_EXIT_INSTR_OFFSETS
	.align		4
        /*2044*/ 	.byte	0x04, 0x1c
        /*2046*/ 	.short	(.L_195 - .L_194)


	//   ....[0]....
.L_194:
        /*2048*/ 	.word	0x0000c3e0


	//----- nvinfo : EIATTR_CBANK_PARAM_SIZE
	.align		4
.L_195:
        /*204c*/ 	.byte	0x03, 0x19
        /*204e*/ 	.short	0x0010


	//----- nvinfo : EIATTR_PARAM_CBANK
	.align		4
        /*2050*/ 	.byte	0x04, 0x0a
        /*2052*/ 	.short	(.L_197 - .L_196)
	.align		4
.L_196:
        /*2054*/ 	.word	index@(.nv.constant0._Z24mma_bf16bf16f32_16_16_16PvPi)
        /*2058*/ 	.short	0x0380
        /*205a*/ 	.short	0x0010


	//----- nvinfo : EIATTR_SW_WAR
	.align		4
.L_197:
        /*205c*/ 	.byte	0x04, 0x36
        /*205e*/ 	.short	(.L_199 - .L_198)
.L_198:
        /*2060*/ 	.word	0x00000008
.L_199:


//--------------------- .nv.info._Z21mma_f16f16f32_32_8_16PvPi --------------------------
	.section	.nv.info._Z21mma_f16f16f32_32_8_16PvPi,"",@"SHT_CUDA_INFO"
	.sectionflags	@""
	.align	4


	//----- nvinfo : EIATTR_CUDA_API_VERSION
	.align		4
        /*0000*/ 	.byte	0x04, 0x37
        /*0002*/ 	.short	(.L_201 - .L_200)
.L_200:
        /*0004*/ 	.word	0x00000082


	//----- nvinfo : EIATTR_KPARAM_INFO
	.align		4
.L_201:
        /*0008*/ 	.byte	0x04, 0x17
        /*000a*/ 	.short	(.L_203 - .L_202)
.L_202:
        /*000c*/ 	.word	0x00000000
        /*0010*/ 	.short	0x0001
        /*0012*/ 	.short	0x0008
        /*0014*/ 	.byte	0x00, 0xf5, 0x21, 0x00


	//----- nvinfo : EIATTR_KPARAM_INFO
	.align		4
.L_203:
        /*0018*/ 	.byte	0x04, 0x17
        /*001a*/ 	.short	(.L_205 - .L_204)
.L_204:
        /*001c*/ 	.word	0x00000000
        /*0020*/ 	.short	0x0000
        /*0022*/ 	.short	0x0000
        /*0024*/ 	.byte	0x00, 0xf5, 0x21, 0x00


	//----- nvinfo : EIATTR_SPARSE_MMA_MASK
	.align		4
.L_205:
        /*0028*/ 	.byte	0x03, 0x50
        /*002a*/ 	.short	0x0000


	//----- nvinfo : EIATTR_WMMA_USED
	.align		4
        /*002c*/ 	.byte	0x01, 0x2b
	.zero		2


	//----- nvinfo : EIATTR_MAXREG_COUNT
	.align		4
        /*0030*/ 	.byte	0x03, 0x1b
        /*0032*/ 	.short	0x00ff


	//----- nvinfo : EIATTR_MERCURY_ISA_VERSION
	.align		4
        /*0034*/ 	.byte	0x03, 0x5f
        /*0036*/ 	.short	0x0101


	//----- nvinfo : EIATTR_COOP_GROUP_MASK_REGIDS
	.align		4
        /*0038*/ 	.byte	0x04, 0x29
        /*003a*/ 	.short	(.L_207 - .L_206)


	//   ....[0]....
.L_206:
        /*003c*/ 	.word	0xffffffff


	//   ....[1]....
        /*0040*/ 	.word	0xffffffff


	//   ....[2]....
        /*0044*/ 	.word	0xffffffff


	//   ....[3]....
        /*0048*/ 	.word	0xffffffff


	//   ....[4]....
        /*004c*/ 	.word	0xffffffff


	//   ....[5]....
        /*0050*/ 	.word	0xffffffff


	//   ....[6]....
        /*0054*/ 	.word	0xffffffff


	//   ....[7]....
        /*0058*/ 	.word	0xffffffff


	//   ....[8]....
        /*005c*/ 	.word	0xffffffff


	//   ....[9]....
        /*0060*/ 	.word	0xffffffff


	//   ....[10]....
        /*0064*/ 	.word	0xffffffff


	//   ....[11]....
        /*0068*/ 	.word	0xffffffff


	//   ....[12]....
        /*006c*/ 	.word	0xffffffff


	//   ....[13]....
        /*0070*/ 	.word	0xffffffff


	//   ....[14]....
        /*0074*/ 	.word	0xffffffff


	//   ....[15]....
        /*0078*/ 	.word	0xffffffff


	//   ....[16]....
        /*007c*/ 	.word	0xffffffff


	//   ....[17]....
        /*0080*/ 	.word	0xffffffff


	//   ....[18]....
        /*0084*/ 	.word	0xffffffff


	//   ....[19]....
        /*0088*/ 	.word	0xffffffff


	//   ....[20]....
        /*008c*/ 	.word	0xffffffff


	//   ....[21]....
        /*0090*/ 	.word	0xffffffff


	//   ....[22]....
        /*0094*/ 	.word	0xffffffff


	//   ....[23]....
        /*0098*/ 	.word	0xffffffff


	//   ....[24]....
        /*009c*/ 	.word	0xffffffff


	//   ....[25]....
        /*00a0*/ 	.word	0xffffffff


	//   ....[26]....
        /*00a4*/ 	.word	0xffffffff


	//   ....[27]....
        /*00a8*/ 	.word	0xffffffff


	//   ....[28]....
        /*00ac*/ 	.word	0xffffffff


	//   ....[29]....
        /*00b0*/ 	.word	0xffffffff


	//   ....[30]....
        /*00b4*/ 	.word	0xffffffff


	//   ....[31]....
        /*00b8*/ 	.word	0xffffffff


	//   ....[32]....
        /*00bc*/ 	.word	0xffffffff


	//   ....[33]....
        /*00c0*/ 	.word	0xffffffff


	//   ....[34]....
        /*00c4*/ 	.word	0xffffffff


	//   ....[35]....
        /*00c8*/ 	.word	0xffffffff


	//   ....[36]....
        /*00cc*/ 	.word	0xffffffff


	//   ....[37]....
        /*00d0*/ 	.word	0xffffffff


	//   ....[38]....
        /*00d4*/ 	.word	0xffffffff


	//   ....[39]....
        /*00d8*/ 	.word	0xffffffff


	//   ....[40]....
        /*00dc*/ 	.word	0xffffffff


	//   ....[41]....
        /*00e0*/ 	.word	0xffffffff


	//   ....[42]....
        /*00e4*/ 	.word	0xffffffff


	//   ....[43]....
        /*00e8*/ 	.word	0xffffffff


	//   ....[44]....
        /*00ec*/ 	.word	0xffffffff


	//   ....[45]....
        /*00f0*/ 	.word	0xffffffff


	//   ....[46]....
        /*00f4*/ 	.word	0xffffffff


	//   ....[47]....
        /*00f8*/ 	.word	0xffffffff


	//   ....[48]....
        /*00fc*/ 	.word	0xffffffff


	//   ....[49]....
        /*0100*/ 	.word	0xffffffff


	//   ....[50]....
        /*0104*/ 	.word	0xffffffff


	//   ....[51]....
        /*0108*/ 	.word	0xffffffff


	//   ....[52]....
        /*010c*/ 	.word	0xffffffff


	//   ....[53]....
        /*0110*/ 	.word	0xffffffff


	//   ....[54]....
        /*0114*/ 	.word	0xffffffff


	//   ....[55]....
        /*0118*/ 	.word	0xffffffff


	//   ....[56]....
        /*011c*/ 	.word	0xffffffff


	//   ....[57]....
        /*0120*/ 	.word	0xffffffff


	//   ....[58]....
        /*0124*/ 	.word	0xffffffff


	//   ....[59]....
        /*0128*/ 	.word	0xffffffff


	//   ....[60]....
        /*012c*/ 	.word	0xffffffff


	//   ....[61]....
        /*0130*/ 	.word	0xffffffff


	//   ....[62]....
        /*0134*/ 	.word	0xffffffff


	//   ....[63]....
        /*0138*/ 	.word	0xffffffff


	//   ....[64]....
        /*013c*/ 	.word	0xffffffff


	//   ....[65]....
        /*0140*/ 	.word	0xffffffff


	//   ....[66]....
        /*0144*/ 	.word	0xffffffff


	//   ....[67]....
        /*0148*/ 	.word	0xffffffff


	//   ....[68]....
        /*014c*/ 	.word	0xffffffff


	//   ....[69]....
        /*0150*/ 	.word	0xffffffff


	//   ....[70]....
        /*0154*/ 	.word	0xffffffff


	//   ....[71]....
        /*0158*/ 	.word	0xffffffff


	//   ....[72]....
        /*015c*/ 	.word	0xffffffff


	//   ....[73]....
        /*0160*/ 	.word	0xffffffff


	//   ....[74]....
        /*0164*/ 	.word	0xffffffff


	//   ....[75]....
        /*0168*/ 	.word	0xffffffff


	//   ....[76]....
        /*016c*/ 	.word	0xffffffff


	//   ....[77]....
        /*0170*/ 	.word	0xffffffff


	//   ....[78]....
        /*0174*/ 	.word	0xffffffff


	//   ....[79]....
        /*0178*/ 	.word	0xffffffff


	//   ....[80]....
        /*017c*/ 	.word	0xffffffff


	//   ....[81]....
        /*0180*/ 	.word	0xffffffff


	//   ....[82]....
        /*0184*/ 	.word	0xffffffff


	//   ....[83]....
        /*0188*/ 	.word	0xffffffff


	//   ....[84]....
        /*018c*/ 	.word	0xffffffff


	//   ....[85]....
        /*0190*/ 	.word	0xffffffff


	//   ....[86]....
        /*0194*/ 	.word	0xffffffff


	//   ....[87]....
        /*0198*/ 	.word	0xffffffff


	//   ....[88]....
        /*019c*/ 	.word	0xffffffff


	//   ....[89]....
        /*01a0*/ 	.word	0xffffffff


	//   ....[90]....
        /*01a4*/ 	.word	0xffffffff


	//   ....[91]....
        /*01a8*/ 	.word	0xffffffff


	//   ....[92]....
        /*01ac*/ 	.word	0xffffffff


	//   ....[93]....
        /*01b0*/ 	.word	0xffffffff


	//   ....[94]....
        /*01b4*/ 	.word	0xffffffff


	//   ....[95]....
        /*01b8*/ 	.word	0xffffffff


	//   ....[96]....
        /*01bc*/ 	.word	0xffffffff


	//   ....[97]....
        /*01c0*/ 	.word	0xffffffff


	//   ....[98]....
        /*01c4*/ 	.word	0xffffffff


	//   ....[99]....
        /*01c8*/ 	.word	0xffffffff


	//   ....[100]....
        /*01cc*/ 	.word	0xffffffff


	//   ....[101]....
        /*01d0*/ 	.word	0xffffffff


	//   ....[102]....
        /*01d4*/ 	.word	0xffffffff


	//   ....[103]....
        /*01d8*/ 	.word	0xffffffff


	//   ....[104]....
        /*01dc*/ 	.word	0xffffffff


	//   ....[105]....
        /*01e0*/ 	.word	0xffffffff


	//   ....[106]....
        /*01e4*/ 	.word	0xffffffff


	//   ....[107]....
        /*01e8*/ 	.word	0xffffffff


	//   ....[108]....
        /*01ec*/ 	.word	0xffffffff


	//   ....[109]....
        /*01f0*/ 	.word	0xffffffff


	//   ....[110]....
        /*01f4*/ 	.word	0xffffffff


	//   ....[111]....
        /*01f8*/ 	.word	0xffffffff


	//   ....[112]....
        /*01fc*/ 	.word	0xffffffff


	//   ....[113]....
        /*0200*/ 	.word	0xffffffff


	//   ....[114]....
        /*0204*/ 	.word	0xffffffff


	//   ....[115]....
        /*0208*/ 	.word	0xffffffff


	//   ....[116]....
        /*020c*/ 	.word	0xffffffff


	//   ....[117]....
        /*0210*/ 	.word	0xffffffff


	//   ....[118]....
        /*0214*/ 	.word	0xffffffff


	//   ....[119]....
        /*0218*/ 	.word	0xffffffff


	//   ....[120]....
        /*021c*/ 	.word	0xffffffff


	//   ....[121]....
        /*0220*/ 	.word	0xffffffff


	//   ....[122]....
        /*0224*/ 	.word	0xffffffff


	//   ....[123]....
        /*0228*/ 	.word	0xffffffff


	//   ....[124]....
        /*022c*/ 	.word	0xffffffff


	//   ....[125]....
        /*0230*/ 	.word	0xffffffff


	//   ....[126]....
        /*0234*/ 	.word	0xffffffff


	//   ....[127]....
        /*0238*/ 	.word	0xffffffff


	//   ....[128]....
        /*023c*/ 	.word	0xffffffff


	//   ....[129]....
        /*0240*/ 	.word	0xffffffff


	//   ....[130]....
        /*0244*/ 	.word	0xffffffff


	//   ....[131]....
        /*0248*/ 	.word	0xffffffff


	//   ....[132]....
        /*024c*/ 	.word	0xffffffff


	//   ....[133]....
        /*0250*/ 	.word	0xffffffff


	//   ....[134]....
        /*0254*/ 	.word	0xffffffff


	//   ....[135]....
        /*0258*/ 	.word	0xffffffff


	//   ....[136]....
        /*025c*/ 	.word	0xffffffff


	//   ....[137]....
        /*0260*/ 	.word	0xffffffff


	//   ....[138]....
        /*0264*/ 	.word	0xffffffff


	//   ....[139]....
        /*0268*/ 	.word	0xffffffff


	//   ....[140]....
        /*026c*/ 	.word	0xffffffff


	//   ....[141]....
        /*0270*/ 	.word	0xffffffff


	//   ....[142]....
        /*0274*/ 	.word	0xffffffff


	//   ....[143]....
        /*0278*/ 	.word	0xffffffff


	//   ....[144]....
        /*027c*/ 	.word	0xffffffff


	//   ....[145]....
        /*0280*/ 	.word	0xffffffff


	//   ....[146]....
        /*0284*/ 	.word	0xffffffff


	//   ....[147]....
        /*0288*/ 	.word	0xffffffff


	//   ....[148]....
        /*028c*/ 	.word	0xffffffff


	//   ....[149]....
        /*0290*/ 	.word	0xffffffff


	//   ....[150]....
        /*0294*/ 	.word	0xffffffff


	//   ....[151]....
        /*0298*/ 	.word	0xffffffff


	//   ....[152]....
        /*029c*/ 	.word	0xffffffff


	//   ....[153]....
        /*02a0*/ 	.word	0xffffffff


	//   ....[154]....
        /*02a4*/ 	.word	0xffffffff


	//   ....[155]....
        /*02a8*/ 	.word	0xffffffff


	//   ....[156]....
        /*02ac*/ 	.word	0xffffffff


	//   ....[157]....
        /*02b0*/ 	.word	0xffffffff


	//   ....[158]....
        /*02b4*/ 	.word	0xffffffff


	//   ....[159]....
        /*02b8*/ 	.word	0xffffffff


	//   ....[160]....
        /*02bc*/ 	.word	0xffffffff


	//   ....[161]....
        /*02c0*/ 	.word	0xffffffff


	//   ....[162]....
        /*02c4*/ 	.word	0xffffffff


	//   ....[163]....
        /*02c8*/ 	.word	0xffffffff


	//   ....[164]....
        /*02cc*/ 	.word	0xffffffff


	//   ....[165]....
        /*02d0*/ 	.word	0xffffffff


	//   ....[166]....
        /*02d4*/ 	.word	0xffffffff


	//   ....[167]....
        /*02d8*/ 	.word	0xffffffff


	//   ....[168]....
        /*02dc*/ 	.word	0xffffffff


	//   ....[169]....
        /*02e0*/ 	.word	0xffffffff


	//   ....[170]....
        /*02e4*/ 	.word	0xffffffff


	//   ....[171]....
        /*02e8*/ 	.word	0xffffffff


	//   ....[172]....
        /*02ec*/ 	.word	0xffffffff


	//   ....[173]....
        /*02f0*/ 	.word	0xffffffff


	//   ....[174]....
        /*02f4*/ 	.word	0xffffffff


	//   ....[175]....
        /*02f8*/ 	.word	0xffffffff


	//   ....[176]....
        /*02fc*/ 	.word	0xffffffff


	//   ....[177]....
        /*0300*/ 	.word	0xffffffff


	//   ....[178]....
        /*0304*/ 	.word	0xffffffff


	//   ....[179]....
        /*0308*/ 	.word	0xffffffff


	//   ....[180]....
        /*030c*/ 	.word	0xffffffff


	//   ....[181]....
        /*0310*/ 	.word	0xffffffff


	//   ....[182]....
        /*0314*/ 	.word	0xffffffff


	//   ....[183]....
        /*0318*/ 	.word	0xffffffff


	//   ....[184]....
        /*031c*/ 	.word	0xffffffff


	//   ....[185]....
        /*0320*/ 	.word	0xffffffff


	//   ....[186]....
        /*0324*/ 	.word	0xffffffff


	//   ....[187]....
        /*0328*/ 	.word	0xffffffff


	//   ....[188]....
        /*032c*/ 	.word	0xffffffff


	//   ....[189]....
        /*0330*/ 	.word	0xffffffff


	//   ....[190]....
        /*0334*/ 	.word	0xffffffff


	//   ....[191]....
        /*0338*/ 	.word	0xffffffff


	//   ....[192]....
        /*033c*/ 	.word	0xffffffff


	//   ....[193]....
        /*0340*/ 	.word	0xffffffff


	//   ....[194]....
        /*0344*/ 	.word	0xffffffff


	//   ....[195]....
        /*0348*/ 	.word	0xffffffff


	//   ....[196]....
        /*034c*/ 	.word	0xffffffff


	//   ....[197]....
        /*0350*/ 	.word	0xffffffff


	//   ....[198]....
        /*0354*/ 	.word	0xffffffff


	//   ....[199]....
        /*0358*/ 	.word	0xffffffff


	//   ....[200]....
        /*035c*/ 	.word	0xffffffff


	//   ....[201]....
        /*0360*/ 	.word	0xffffffff


	//   ....[202]....
        /*0364*/ 	.word	0xffffffff


	//   ....[203]....
        /*0368*/ 	.word	0xffffffff


	//   ....[204]....
        /*036c*/ 	.word	0xffffffff


	//   ....[205]....
        /*0370*/ 	.word	0xffffffff


	//   ....[206]....
        /*0374*/ 	.word	0xffffffff


	//   ....[207]....
        /*0378*/ 	.word	0xffffffff


	//   ....[208]....
        /*037c*/ 	.word	0xffffffff


	//   ....[209]....
        /*0380*/ 	.word	0xffffffff


	//   ....[210]....
        /*0384*/ 	.word	0xffffffff


	//   ....[211]....
        /*0388*/ 	.word	0xffffffff


	//   ....[212]....
        /*038c*/ 	.word	0xffffffff


	//   ....[213]....
        /*0390*/ 	.word	0xffffffff


	//   ....[214]....
        /*0394*/ 	.word	0xffffffff


	//   ....[215]....
        /*0398*/ 	.word	0xffffffff


	//   ....[216]....
        /*039c*/ 	.word	0xffffffff


	//   ....[217]....
        /*03a0*/ 	.word	0xffffffff


	//   ....[218]....
        /*03a4*/ 	.word	0xffffffff


	//   ....[219]....
        /*03a8*/ 	.word	0xffffffff


	//   ....[220]....
        /*03ac*/ 	.word	0xffffffff


	//   ....[221]....
        /*03b0*/ 	.word	0xffffffff


	//   ....[222]....
        /*03b4*/ 	.word	0xffffffff


	//   ....[223]....
        /*03b8*/ 	.word	0xffffffff


	//   ....[224]....
        /*03bc*/ 	.word	0xffffffff


	//   ....[225]....
        /*03c0*/ 	.word	0xffffffff


	//   ....[226]....
        /*03c4*/ 	.word	0xffffffff


	//   ....[227]....
        /*03c8*/ 	.word	0xffffffff


	//   ....[228]....
        /*03cc*/ 	.word	0xffffffff


	//   ....[229]....
        /*03d0*/ 	.word	0xffffffff


	//   ....[230]....
        /*03d4*/ 	.word	0xffffffff


	//   ....[231]....
        /*03d8*/ 	.word	0xffffffff


	//   ....[232]....
        /*03dc*/ 	.word	0xffffffff


	//   ....[233]....
        /*03e0*/ 	.word	0xffffffff


	//   ....[234]....
        /*03e4*/ 	.word	0xffffffff


	//   ....[235]....
        /*03e8*/ 	.word	0xffffffff


	//   ....[236]....
        /*03ec*/ 	.word	0xffffffff


	//   ....[237]....
        /*03f0*/ 	.word	0xffffffff


	//   ....[238]....
        /*03f4*/ 	.word	0xffffffff


	//   ....[239]....
        /*03f8*/ 	.word	0xffffffff


	//   ....[240]....
        /*03fc*/ 	.word	0xffffffff


	//   ....[241]....
        /*0400*/ 	.word	0xffffffff


	//   ....[242]....
        /*0404*/ 	.word	0xffffffff


	//   ....[243]....
        /*0408*/ 	.word	0xffffffff


	//   ....[244]....
        /*040c*/ 	.word	0xffffffff


	//   ....[245]....
        /*0410*/ 	.word	0xffffffff


	//   ....[246]....
        /*0414*/ 	.word	0xffffffff


	//   ....[247]....
        /*0418*/ 	.word	0xffffffff


	//   ....[248]....
        /*041c*/ 	.word	0xffffffff


	//   ....[249]....
        /*0420*/ 	.word	0xffffffff


	//   ....[250]....
        /*0424*/ 	.word	0xffffffff


	//   ....[251]....
        /*0428*/ 	.word	0xffffffff


	//   ....[252]....
        /*042c*/ 	.word	0xffffffff


	//   ....[253]....
        /*0430*/ 	.word	0xffffffff


	//   ....[254]....
        /*0434*/ 	.word	0xffffffff


	//   ....[255]....
        /*0438*/ 	.word	0xffffffff


	//   ....[0]....
        /*043c*/ 	.word	0xffffffff


	//   ....[1]....
        /*0440*/ 	.word	0xffffffff


	//   ....[2]....
        /*0444*/ 	.word	0xffffffff


	//   ....[3]....
        /*0448*/ 	.word	0xffffffff


	//   ....[4]....
        /*044c*/ 	.word	0xffffffff


	//   ....[5]....
        /*0450*/ 	.word	0xffffffff


	//   ....[6]....
        /*0454*/ 	.word	0xffffffff


	//   ....[7]....
        /*0458*/ 	.word	0xffffffff


	//   ....[8]....
        /*045c*/ 	.word	0xffffffff


	//   ....[9]....
        /*0460*/ 	.word	0xffffffff


	//   ....[10]....
        /*0464*/ 	.word	0xffffffff


	//   ....[11]....
        /*0468*/ 	.word	0xffffffff


	//   ....[12]....
        /*046c*/ 	.word	0xffffffff


	//   ....[13]....
        /*0470*/ 	.word	0xffffffff


	//   ....[14]....
        /*0474*/ 	.word	0xffffffff


	//   ....[15]....
        /*0478*/ 	.word	0xffffffff


	//   ....[16]....
        /*047c*/ 	.word	0xffffffff


	//   ....[17]....
        /*0480*/ 	.word	0xffffffff


	//   ....[18]....
        /*0484*/ 	.word	0xffffffff


	//   ....[19]....
        /*0488*/ 	.word	0xffffffff


	//   ....[20]....
        /*048c*/ 	.word	0xffffffff


	//   ....[21]....
        /*0490*/ 	.word	0xffffffff


	//   ....[22]....
        /*0494*/ 	.word	0xffffffff


	//   ....[23]....
        /*0498*/ 	.word	0xffffffff


	//   ....[24]....
        /*049c*/ 	.word	0xffffffff


	//   ....[25]....
        /*04a0*/ 	.word	0xffffffff


	//   ....[26]....
        /*04a4*/ 	.word	0xffffffff


	//   ....[27]....
        /*04a8*/ 	.word	0xffffffff


	//   ....[28]....
        /*04ac*/ 	.word	0xffffffff


	//   ....[29]....
        /*04b0*/ 	.word	0xffffffff


	//   ....[30]....
        /*04b4*/ 	.word	0xffffffff


	//   ....[31]....
        /*04b8*/ 	.word	0xffffffff


	//   ....[32]....
        /*04bc*/ 	.word	0xffffffff


	//   ....[33]....
        /*04c0*/ 	.word	0xffffffff


	//   ....[34]....
        /*04c4*/ 	.word	0xffffffff


	//   ....[35]....
        /*04c8*/ 	.word	0xffffffff


	//   ....[36]....
        /*04cc*/ 	.word	0xffffffff


	//   ....[37]....
        /*04d0*/ 	.word	0xffffffff


	//   ....[38]....
        /*04d4*/ 	.word	0xffffffff


	//   ....[39]....
        /*04d8*/ 	.word	0xffffffff


	//   ....[40]....
        /*04dc*/ 	.word	0xffffffff


	//   ....[41]....
        /*04e0*/ 	.word	0xffffffff


	//   ....[42]....
        /*04e4*/ 	.word	0xffffffff


	//   ....[43]....
        /*04e8*/ 	.word	0xffffffff


	//   ....[44]....
        /*04ec*/ 	.word	0xffffffff


	//   ....[45]....
        /*04f0*/ 	.word	0xffffffff


	//   ....[46]....
        /*04f4*/ 	.word	0xffffffff


	//   ....[47]....
        /*04f8*/ 	.word	0xffffffff


	//   ....[48]....
        /*04fc*/ 	.word	0xffffffff


	//   ....[49]....
        /*0500*/ 	.word	0xffffffff


	//   ....[50]....
        /*0504*/ 	.word	0xffffffff


	//   ....[51]....
        /*0508*/ 	.word	0xffffffff


	//   ....[52]....
        /*050c*/ 	.word	0xffffffff


	//   ....[53]....
        /*0510*/ 	.word	0xffffffff


	//   ....[54]....
        /*0514*/ 	.word	0xffffffff


	//   ....[55]....
        /*0518*/ 	.word	0xffffffff


	//   ....[56]....
        /*051c*/ 	.word	0xffffffff


	//   ....[57]....
        /*0520*/ 	.word	0xffffffff


	//   ....[58]....
        /*0524*/ 	.word	0xffffffff


	//   ....[59]....
        /*0528*/ 	.word	0xffffffff


	//   ....[60]....
        /*052c*/ 	.word	0xffffffff


	//   ....[61]....
        /*0530*/ 	.word	0xffffffff


	//   ....[62]....
        /*0534*/ 	.word	0xffffffff


	//   ....[63]....
        /*0538*/ 	.word	0xffffffff


	//   ....[64]....
        /*053c*/ 	.word	0xffffffff


	//   ....[65]....
        /*0540*/ 	.word	0xffffffff


	//   ....[66]....
        /*0544*/ 	.word	0xffffffff


	//   ....[67]....
        /*0548*/ 	.word	0xffffffff


	//   ....[68]....
        /*054c*/ 	.word	0xffffffff


	//   ....[69]....
        /*0550*/ 	.word	0xffffffff


	//   ....[70]....
        /*0554*/ 	.word	0xffffffff


	//   ....[71]....
        /*0558*/ 	.word	0xffffffff


	//   ....[72]....
        /*055c*/ 	.word	0xffffffff


	//   ....[73]....
        /*0560*/ 	.word	0xffffffff


	//   ....[74]....
        /*0564*/ 	.word	0xffffffff


	//   ....[75]....
        /*0568*/ 	.word	0xffffffff


	//   ....[76]....
        /*056c*/ 	.word	0xffffffff


	//   ....[77]....
        /*0570*/ 	.word	0xffffffff


	//   ....[78]....
        /*0574*/ 	.word	0xffffffff


	//   ....[79]....
        /*0578*/ 	.word	0xffffffff


	//   ....[80]....
        /*057c*/ 	.word	0xffffffff


	//   ....[81]....
        /*0580*/ 	.word	0xffffffff


	//   ....[82]....
        /*0584*/ 	.word	0xffffffff


	//   ....[83]....
        /*0588*/ 	.word	0xffffffff


	//   ....[84]....
        /*058c*/ 	.word	0xffffffff


	//   ....[85]....
        /*0590*/ 	.word	0xffffffff


	//   ....[86]....
        /*0594*/ 	.word	0xffffffff


	//   ....[87]....
        /*0598*/ 	.word	0xffffffff


	//   ....[88]....
        /*059c*/ 	.word	0xffffffff


	//   ....[89]....
        /*05a0*/ 	.word	0xffffffff


	//   ....[90]....
        /*05a4*/ 	.word	0xffffffff


	//   ....[91]....
        /*05a8*/ 	.word	0xffffffff


	//   ....[92]....
        /*05ac*/ 	.word	0xffffffff


	//   ....[93]....
        /*05b0*/ 	.word	0xffffffff


	//   ....[94]....
        /*05b4*/ 	.word	0xffffffff


	//   ....[95]....
        /*05b8*/ 	.word	0xffffffff


	//   ....[96]....
        /*05bc*/ 	.word	0xffffffff


	//   ....[97]....
        /*05c0*/ 	.word	0xffffffff


	//   ....[98]....
        /*05c4*/ 	.word	0xffffffff


	//   ....[99]....
        /*05c8*/ 	.word	0xffffffff


	//   ....[100]....
        /*05cc*/ 	.word	0xffffffff


	//   ....[101]....
        /*05d0*/ 	.word	0xffffffff


	//   ....[102]....
        /*05d4*/ 	.word	0xffffffff


	//   ....[103]....
        /*05d8*/ 	.word	0xffffffff


	//   ....[104]....
        /*05dc*/ 	.word	0xffffffff


	//   ....[105]....
        /*05e0*/ 	.word	0xffffffff


	//   ....[106]....
        /*05e4*/ 	.word	0xffffffff


	//   ....[107]....
        /*05e8*/ 	.word	0xffffffff


	//   ....[108]....
        /*05ec*/ 	.word	0xffffffff


	//   ....[109]....
        /*05f0*/ 	.word	0xffffffff


	//   ....[110]....
        /*05f4*/ 	.word	0xffffffff


	//   ....[111]....
        /*05f8*/ 	.word	0xffffffff


	//   ....[112]....
        /*05fc*/ 	.word	0xffffffff


	//   ....[113]....
        /*0600*/ 	.word	0xffffffff


	//   ....[114]....
        /*0604*/ 	.word	0xffffffff


	//   ....[115]....
        /*0608*/ 	.word	0xffffffff


	//   ....[116]....
        /*060c*/ 	.word	0xffffffff


	//   ....[117]....
        /*0610*/ 	.word	0xffffffff


	//   ....[118]....
        /*0614*/ 	.word	0xffffffff


	//   ....[119]....
        /*0618*/ 	.word	0xffffffff


	//   ....[120]....
        /*061c*/ 	.word	0xffffffff


	//   ....[121]....
        /*0620*/ 	.word	0xffffffff


	//   ....[122]....
        /*0624*/ 	.word	0xffffffff


	//   ....[123]....
        /*0628*/ 	.word	0xffffffff


	//   ....[124]....
        /*062c*/ 	.word	0xffffffff


	//   ....[125]....
        /*0630*/ 	.word	0xffffffff


	//   ....[126]....
        /*0634*/ 	.word	0xffffffff


	//   ....[127]....
        /*0638*/ 	.word	0xffffffff


	//   ....[128]....
        /*063c*/ 	.word	0xffffffff


	//   ....[129]....
        /*0640*/ 	.word	0xffffffff


	//   ....[130]....
        /*0644*/ 	.word	0xffffffff


	//   ....[131]....
        /*0648*/ 	.word	0xffffffff


	//   ....[132]....
        /*064c*/ 	.word	0xffffffff


	//   ....[133]....
        /*0650*/ 	.word	0xffffffff


	//   ....[134]....
        /*0654*/ 	.word	0xffffffff


	//   ....[135]....
        /*0658*/ 	.word	0xffffffff


	//   ....[136]....
        /*065c*/ 	.word	0xffffffff


	//   ....[137]....
        /*0660*/ 	.word	0xffffffff


	//   ....[138]....
        /*0664*/ 	.word	0xffffffff


	//   ....[139]....
        /*0668*/ 	.word	0xffffffff


	//   ....[140]....
        /*066c*/ 	.word	0xffffffff


	//   ....[141]....
        /*0670*/ 	.word	0xffffffff


	//   ....[142]....
        /*0674*/ 	.word	0xffffffff


	//   ....[143]....
        /*0678*/ 	.word	0xffffffff


	//   ....[144]....
        /*067c*/ 	.word	0xffffffff


	//   ....[145]....
        /*0680*/ 	.word	0xffffffff


	//   ....[146]....
        /*0684*/ 	.word	0xffffffff


	//   ....[147]....
        /*0688*/ 	.word	0xffffffff


	//   ....[148]....
        /*068c*/ 	.word	0xffffffff


	//   ....[149]....
        /*0690*/ 	.word	0xffffffff


	//   ....[150]....
        /*0694*/ 	.word	0xffffffff


	//   ....[151]....
        /*0698*/ 	.word	0xffffffff


	//   ....[152]....
        /*069c*/ 	.word	0xffffffff


	//   ....[153]....
        /*06a0*/ 	.word	0xffffffff


	//   ....[154]....
        /*06a4*/ 	.word	0xffffffff


	//   ....[155]....
        /*06a8*/ 	.word	0xffffffff


	//   ....[156]....
        /*06ac*/ 	.word	0xffffffff


	//   ....[157]....
        /*06b0*/ 	.word	0xffffffff


	//   ....[158]....
        /*06b4*/ 	.word	0xffffffff


	//   ....[159]....
        /*06b8*/ 	.word	0xffffffff


	//   ....[160]....
        /*06bc*/ 	.word	0xffffffff


	//   ....[161]....
        /*06c0*/ 	.word	0xffffffff


	//   ....[162]....
        /*06c4*/ 	.word	0xffffffff


	//   ....[163]....
        /*06c8*/ 	.word	0xffffffff


	//   ....[164]....
        /*06cc*/ 	.word	0xffffffff


	//   ....[165]....
        /*06d0*/ 	.word	0xffffffff


	//   ....[166]....
        /*06d4*/ 	.word	0xffffffff


	//   ....[167]....
        /*06d8*/ 	.word	0xffffffff


	//   ....[168]....
        /*06dc*/ 	.word	0xffffffff


	//   ....[169]....
        /*06e0*/ 	.word	0xffffffff


	//   ....[170]....
        /*06e4*/ 	.word	0xffffffff


	//   ....[171]....
        /*06e8*/ 	.word	0xffffffff


	//   ....[172]....
        /*06ec*/ 	.word	0xffffffff


	//   ....[173]....
        /*06f0*/ 	.word	0xffffffff


	//   ....[174]....
        /*06f4*/ 	.word	0xffffffff


	//   ....[175]....
        /*06f8*/ 	.word	0xffffffff


	//   ....[176]....
        /*06fc*/ 	.word	0xffffffff


	//   ....[177]....
        /*0700*/ 	.word	0xffffffff


	//   ....[178]....
        /*0704*/ 	.word	0xffffffff


	//   ....[179]....
        /*0708*/ 	.word	0xffffffff


	//   ....[180]....
        /*070c*/ 	.word	0xffffffff


	//   ....[181]....
        /*0710*/ 	.word	0xffffffff


	//   ....[182]....
        /*0714*/ 	.word	0xffffffff


	//   ....[183]....
        /*0718*/ 	.word	0xffffffff


	//   ....[184]....
        /*071c*/ 	.word	0xffffffff


	//   ....[185]....
        /*0720*/ 	.word	0xffffffff


	//   ....[186]....
        /*0724*/ 	.word	0xffffffff


	//   ....[187]....
        /*0728*/ 	.word	0xffffffff


	//   ....[188]....
        /*072c*/ 	.word	0xffffffff


	//   ....[189]....
        /*0730*/ 	.word	0xffffffff


	//   ....[190]....
        /*0734*/ 	.word	0xffffffff


	//   ....[191]....
        /*0738*/ 	.word	0xffffffff


	//   ....[192]....
        /*073c*/ 	.word	0xffffffff


	//   ....[193]....
        /*0740*/ 	.word	0xffffffff


	//   ....[194]....
        /*0744*/ 	.word	0xffffffff


	//   ....[195]....
        /*0748*/ 	.word	0xffffffff


	//   ....[196]....
        /*074c*/ 	.word	0xffffffff


	//   ....[197]....
        /*0750*/ 	.word	0xffffffff


	//   ....[198]....
        /*0754*/ 	.word	0xffffffff


	//   ....[199]....
        /*0758*/ 	.word	0xffffffff


	//   ....[200]....
        /*075c*/ 	.word	0xffffffff


	//   ....[201]....
        /*0760*/ 	.word	0xffffffff


	//   ....[202]....
        /*0764*/ 	.word	0xffffffff


	//   ....[203]....
        /*0768*/ 	.word	0xffffffff


	//   ....[204]....
        /*076c*/ 	.word	0xffffffff


	//   ....[205]....
        /*0770*/ 	.word	0xffffffff


	//   ....[206]....
        /*0774*/ 	.word	0xffffffff


	//   ....[207]....
        /*0778*/ 	.word	0xffffffff


	//   ....[208]....
        /*077c*/ 	.word	0xffffffff


	//   ....[209]....
        /*0780*/ 	.word	0xffffffff


	//   ....[210]....
        /*0784*/ 	.word	0xffffffff


	//   ....[211]....
        /*0788*/ 	.word	0xffffffff


	//   ....[212]....
        /*078c*/ 	.word	0xffffffff


	//   ....[213]....
        /*0790*/ 	.word	0xffffffff


	//   ....[214]....
        /*0794*/ 	.word	0xffffffff


	//   ....[215]....
        /*0798*/ 	.word	0xffffffff


	//   ....[216]....
        /*079c*/ 	.word	0xffffffff


	//   ....[217]....
        /*07a0*/ 	.word	0xffffffff


	//   ....[218]....
        /*07a4*/ 	.word	0xffffffff


	//   ....[219]....
        /*07a8*/ 	.word	0xffffffff


	//   ....[220]....
        /*07ac*/ 	.word	0xffffffff


	//   ....[221]....
        /*07b0*/ 	.word	0xffffffff


	//   ....[222]....
        /*07b4*/ 	.word	0xffffffff


	//   ....[223]....
        /*07b8*/ 	.word	0xffffffff


	//   ....[224]....
        /*07bc*/ 	.word	0xffffffff


	//   ....[225]....
        /*07c0*/ 	.word	0xffffffff


	//   ....[226]....
        /*07c4*/ 	.word	0xffffffff


	//   ....[227]....
        /*07c8*/ 	.word	0xffffffff


	//   ....[228]....
        /*07cc*/ 	.word	0xffffffff


	//   ....[229]....
        /*07d0*/ 	.word	0xffffffff


	//   ....[230]....
        /*07d4*/ 	.word	0xffffffff


	//   ....[231]....
        /*07d8*/ 	.word	0xffffffff


	//   ....[232]....
        /*07dc*/ 	.word	0xffffffff


	//   ....[233]....
        /*07e0*/ 	.word	0xffffffff


	//   ....[234]....
        /*07e4*/ 	.word	0xffffffff


	//   ....[235]....
        /*07e8*/ 	.word	0xffffffff


	//   ....[236]....
        /*07ec*/ 	.word	0xffffffff


	//   ....[237]....
        /*07f0*/ 	.word	0xffffffff


	//   ....[238]....
        /*07f4*/ 	.word	0xffffffff


	//   ....[239]....
        /*07f8*/ 	.word	0xffffffff


	//   ....[240]....
        /*07fc*/ 	.word	0xffffffff


	//   ....[241]....
        /*0800*/ 	.word	0xffffffff


	//   ....[242]....
        /*0804*/ 	.word	0xffffffff


	//   ....[243]....
        /*0808*/ 	.word	0xffffffff


	//   ....[244]....
        /*080c*/ 	.word	0xffffffff


	//   ....[245]....
        /*0810*/ 	.word	0xffffffff


	//   ....[246]....
        /*0814*/ 	.word	0xffffffff


	//   ....[247]....
        /*0818*/ 	.word	0xffffffff


	//   ....[248]....
        /*081c*/ 	.word	0xffffffff


	//   ....[249]....
        /*0820*/ 	.word	0xffffffff


	//   ....[250]....
        /*0824*/ 	.word	0xffffffff


	//   ....[251]....
        /*0828*/ 	.word	0xffffffff


	//   ....[252]....
        /*082c*/ 	.word	0xffffffff


	//   ....[253]....
        /*0830*/ 	.word	0xffffffff


	//   ....[254]....
        /*0834*/ 	.word	0xffffffff


	//   ....[255]....
        /*0838*/ 	.word	0xffffffff


	//   ....[0]....
        /*083c*/ 	.word	0xffffffff


	//   ....[1]....
        /*0840*/ 	.word	0xffffffff


	//   ....[2]....
        /*0844*/ 	.word	0xffffffff


	//   ....[3]....
        /*0848*/ 	.word	0xffffffff


	//   ....[4]....
        /*084c*/ 	.word	0xffffffff


	//   ....[5]....
        /*0850*/ 	.word	0xffffffff


	//   ....[6]....
        /*0854*/ 	.word	0xffffffff


	//   ....[7]....
        /*0858*/ 	.word	0xffffffff


	//   ....[8]....
        /*085c*/ 	.word	0xffffffff


	//   ....[9]....
        /*0860*/ 	.word	0xffffffff


	//   ....[10]....
        /*0864*/ 	.word	0xffffffff


	//   ....[11]....
        /*0868*/ 	.word	0xffffffff


	//   ....[12]....
        /*086c*/ 	.word	0xffffffff


	//   ....[13]....
        /*0870*/ 	.word	0xffffffff


	//   ....[14]....
        /*0874*/ 	.word	0xffffffff


	//   ....[15]....
        /*0878*/ 	.word	0xffffffff


	//   ....[16]....
        /*087c*/ 	.word	0xffffffff


	//   ....[17]....
        /*0880*/ 	.word	0xffffffff


	//   ....[18]....
        /*0884*/ 	.word	0xffffffff


	//   ....[19]....
        /*0888*/ 	.word	0xffffffff


	//   ....[20]....
        /*088c*/ 	.word	0xffffffff


	//   ....[21]....
        /*0890*/ 	.word	0xffffffff


	//   ....[22]....
        /*0894*/ 	.word	0xffffffff


	//   ....[23]....
        /*0898*/ 	.word	0xffffffff


	//   ....[24]....
        /*089c*/ 	.word	0xffffffff


	//   ....[25]....
        /*08a0*/ 	.word	0xffffffff


	//   ....[26]....
        /*08a4*/ 	.word	0xffffffff


	//   ....[27]....
        /*08a8*/ 	.word	0xffffffff


	//   ....[28]....
        /*08ac*/ 	.word	0xffffffff


	//   ....[29]....
        /*08b0*/ 	.word	0xffffffff


	//   ....[30]....
        /*08b4*/ 	.word	0xffffffff


	//   ....[31]....
        /*08b8*/ 	.word	0xffffffff


	//   ....[32]....
        /*08bc*/ 	.word	0xffffffff


	//   ....[33]....
        /*08c0*/ 	.word	0xffffffff


	//   ....[34]....
        /*08c4*/ 	.word	0xffffffff


	//   ....[35]....
        /*08c8*/ 	.word	0xffffffff


	//   ....[36]....
        /*08cc*/ 	.word	0xffffffff


	//   ....[37]....
        /*08d0*/ 	.word	0xffffffff


	//   ....[38]....
        /*08d4*/ 	.word	0xffffffff


	//   ....[39]....
        /*08d8*/ 	.word	0xffffffff


	//   ....[40]....
        /*08dc*/ 	.word	0xffffffff


	//   ....[41]....
        /*08e0*/ 	.word	0xffffffff


	//   ....[42]....
        /*08e4*/ 	.word	0xffffffff


	//   ....[43]....
        /*08e8*/ 	.word	0xffffffff


	//   ....[44]....
        /*08ec*/ 	.word	0xffffffff


	//   ....[45]....
        /*08f0*/ 	.word	0xffffffff


	//   ....[46]....
        /*08f4*/ 	.word	0xffffffff


	//   ....[47]....
        /*08f8*/ 	.word	0xffffffff


	//   ....[48]....
        /*08fc*/ 	.word	0xffffffff


	//   ....[49]....
        /*0900*/ 	.word	0xffffffff


	//   ....[50]....
        /*0904*/ 	.word	0xffffffff


	//   ....[51]....
        /*0908*/ 	.word	0xffffffff


	//   ....[52]....
        /*090c*/ 	.word	0xffffffff


	//   ....[53]....
        /*0910*/ 	.word	0xffffffff


	//   ....[54]....
        /*0914*/ 	.word	0xffffffff


	//   ....[55]....
        /*0918*/ 	.word	0xffffffff


	//   ....[56]....
        /*091c*/ 	.word	0xffffffff


	//   ....[57]....
        /*0920*/ 	.word	0xffffffff


	//   ....[58]....
        /*0924*/ 	.word	0xffffffff


	//   ....[59]....
        /*0928*/ 	.word	0xffffffff


	//   ....[60]....
        /*092c*/ 	.word	0xffffffff


	//   ....[61]....
        /*0930*/ 	.word	0xffffffff


	//   ....[62]....
        /*0934*/ 	.word	0xffffffff


	//   ....[63]....
        /*0938*/ 	.word	0xffffffff


	//   ....[64]....
        /*093c*/ 	.word	0xffffffff


	//   ....[65]....
        /*0940*/ 	.word	0xffffffff


	//   ....[66]....
        /*0944*/ 	.word	0xffffffff


	//   ....[67]....
        /*0948*/ 	.word	0xffffffff


	//   ....[68]....
        /*094c*/ 	.word	0xffffffff


	//   ....[69]....
        /*0950*/ 	.word	0xffffffff


	//   ....[70]....
        /*0954*/ 	.word	0xffffffff


	//   ....[71]....
        /*0958*/ 	.word	0xffffffff


	//   ....[72]....
        /*095c*/ 	.word	0xffffffff


	//   ....[73]....
        /*0960*/ 	.word	0xffffffff


	//   ....[74]....
        /*0964*/ 	.word	0xffffffff


	//   ....[75]....
        /*0968*/ 	.word	0xffffffff


	//   ....[76]....
        /*096c*/ 	.word	0xffffffff


	//   ....[77]....
        /*0970*/ 	.word	0xffffffff


	//   ....[78]....
        /*0974*/ 	.word	0xffffffff


	//   ....[79]....
        /*0978*/ 	.word	0xffffffff


	//   ....[80]....
        /*097c*/ 	.word	0xffffffff


	//   ....[81]....
        /*0980*/ 	.word	0xffffffff


	//   ....[82]....
        /*0984*/ 	.word	0xffffffff


	//   ....[83]....
        /*0988*/ 	.word	0xffffffff


	//   ....[84]....
        /*098c*/ 	.word	0xffffffff


	//   ....[85]....
        /*0990*/ 	.word	0xffffffff


	//   ....[86]....
        /*0994*/ 	.word	0xffffffff


	//   ....[87]....
        /*0998*/ 	.word	0xffffffff


	//   ....[88]....
        /*099c*/ 	.word	0xffffffff


	//   ....[89]....
        /*09a0*/ 	.word	0xffffffff


	//   ....[90]....
        /*09a4*/ 	.word	0xffffffff


	//   ....[91]....
        /*09a8*/ 	.word	0xffffffff


	//   ....[92]....
        /*09ac*/ 	.word	0xffffffff


	//   ....[93]....
        /*09b0*/ 	.word	0xffffffff


	//   ....[94]....
        /*09b4*/ 	.word	0xffffffff


	//   ....[95]....
        /*09b8*/ 	.word	0xffffffff


	//   ....[96]....
        /*09bc*/ 	.word	0xffffffff


	//   ....[97]....
        /*09c0*/ 	.word	0xffffffff


	//   ....[98]....
        /*09c4*/ 	.word	0xffffffff


	//   ....[99]....
        /*09c8*/ 	.word	0xffffffff


	//   ....[100]....
        /*09cc*/ 	.word	0xffffffff


	//   ....[101]....
        /*09d0*/ 	.word	0xffffffff


	//   ....[102]....
        /*09d4*/ 	.word	0xffffffff


	//   ....[103]....
        /*09d8*/ 	.word	0xffffffff


	//   ....[104]....
        /*09dc*/ 	.word	0xffffffff


	//   ....[105]....
        /*09e0*/ 	.word	0xffffffff


	//   ....[106]....
        /*09e4*/ 	.word	0xffffffff


	//   ....[107]....
        /*09e8*/ 	.word	0xffffffff


	//   ....[108]....
        /*09ec*/ 	.word	0xffffffff


	//   ....[109]....
        /*09f0*/ 	.word	0xffffffff


	//   ....[110]....
        /*09f4*/ 	.word	0xffffffff


	//   ....[111]....
        /*09f8*/ 	.word	0xffffffff


	//   ....[112]....
        /*09fc*/ 	.word	0xffffffff


	//   ....[113]....
        /*0a00*/ 	.word	0xffffffff


	//   ....[114]....
        /*0a04*/ 	.word	0xffffffff


	//   ....[115]....
        /*0a08*/ 	.word	0xffffffff


	//   ....[116]....
        /*0a0c*/ 	.word	0xffffffff


	//   ....[117]....
        /*0a10*/ 	.word	0xffffffff


	//   ....[118]....
        /*0a14*/ 	.word	0xffffffff


	//   ....[119]....
        /*0a18*/ 	.word	0xffffffff


	//   ....[120]....
        /*0a1c*/ 	.word	0xffffffff


	//   ....[121]....
        /*0a20*/ 	.word	0xffffffff


	//   ....[122]....
        /*0a24*/ 	.word	0xffffffff


	//   ....[123]....
        /*0a28*/ 	.word	0xffffffff


	//   ....[124]....
        /*0a2c*/ 	.word	0xffffffff


	//   ....[125]....
        /*0a30*/ 	.word	0xffffffff


	//   ....[126]....
        /*0a34*/ 	.word	0xffffffff


	//   ....[127]....
        /*0a38*/ 	.word	0xffffffff


	//   ....[128]....
        /*0a3c*/ 	.word	0xffffffff


	//   ....[129]....
        /*0a40*/ 	.word	0xffffffff


	//   ....[130]....
        /*0a44*/ 	.word	0xffffffff


	//   ....[131]....
        /*0a48*/ 	.word	0xffffffff


	//   ....[132]....
        /*0a4c*/ 	.word	0xffffffff


	//   ....[133]....
        /*0a50*/ 	.word	0xffffffff


	//   ....[134]....
        /*0a54*/ 	.word	0xffffffff


	//   ....[135]....
        /*0a58*/ 	.word	0xffffffff


	//   ....[136]....
        /*0a5c*/ 	.word	0xffffffff


	//   ....[137]....
        /*0a60*/ 	.word	0xffffffff


	//   ....[138]....
        /*0a64*/ 	.word	0xffffffff


	//   ....[139]....
        /*0a68*/ 	.word	0xffffffff


	//   ....[140]....
        /*0a6c*/ 	.word	0xffffffff


	//   ....[141]....
        /*0a70*/ 	.word	0xffffffff


	//   ....[142]....
        /*0a74*/ 	.word	0xffffffff


	//   ....[143]....
        /*0a78*/ 	.word	0xffffffff


	//   ....[144]....
        /*0a7c*/ 	.word	0xffffffff


	//   ....[145]....
        /*0a80*/ 	.word	0xffffffff


	//   ....[146]....
        /*0a84*/ 	.word	0xffffffff


	//   ....[147]....
        /*0a88*/ 	.word	0xffffffff


	//   ....[148]....
        /*0a8c*/ 	.word	0xffffffff


	//   ....[149]....
        /*0a90*/ 	.word	0xffffffff


	//   ....[150]....
        /*0a94*/ 	.word	0xffffffff


	//   ....[151]....
        /*0a98*/ 	.word	0xffffffff


	//   ....[152]....
        /*0a9c*/ 	.word	0xffffffff


	//   ....[153]....
        /*0aa0*/ 	.word	0xffffffff


	//   ....[154]....
        /*0aa4*/ 	.word	0xffffffff


	//   ....[155]....
        /*0aa8*/ 	.word	0xffffffff


	//   ....[156]....
        /*0aac*/ 	.word	0xffffffff


	//   ....[157]....
        /*0ab0*/ 	.word	0xffffffff


	//   ....[158]....
        /*0ab4*/ 	.word	0xffffffff


	//   ....[159]....
        /*0ab8*/ 	.word	0xffffffff


	//   ....[160]....
        /*0abc*/ 	.word	0xffffffff


	//   ....[161]....
        /*0ac0*/ 	.word	0xffffffff


	//   ....[162]....
        /*0ac4*/ 	.word	0xffffffff


	//   ....[163]....
        /*0ac8*/ 	.word	0xffffffff


	//   ....[164]....
        /*0acc*/ 	.word	0xffffffff


	//   ....[165]....
        /*0ad0*/ 	.word	0xffffffff


	//   ....[166]....
        /*0ad4*/ 	.word	0xffffffff


	//   ....[167]....
        /*0ad8*/ 	.word	0xffffffff


	//   ....[168]....
        /*0adc*/ 	.word	0xffffffff


	//   ....[169]....
        /*0ae0*/ 	.word	0xffffffff


	//   ....[170]....
        /*0ae4*/ 	.word	0xffffffff


	//   ....[171]....
        /*0ae8*/ 	.word	0xffffffff


	//   ....[172]....
        /*0aec*/ 	.word	0xffffffff


	//   ....[173]....
        /*0af0*/ 	.word	0xffffffff


	//   ....[174]....
        /*0af4*/ 	.word	0xffffffff


	//   ....[175]....
        /*0af8*/ 	.word	0xffffffff


	//   ....[176]....
        /*0afc*/ 	.word	0xffffffff


	//   ....[177]....
        /*0b00*/ 	.word	0xffffffff


	//   ....[178]....
        /*0b04*/ 	.word	0xffffffff


	//   ....[179]....
        /*0b08*/ 	.word	0xffffffff


	//   ....[180]....
        /*0b0c*/ 	.word	0xffffffff


	//   ....[181]....
        /*0b10*/ 	.word	0xffffffff


	//   ....[182]....
        /*0b14*/ 	.word	0xffffffff


	//   ....[183]....
        /*0b18*/ 	.word	0xffffffff


	//   ....[184]....
        /*0b1c*/ 	.word	0xffffffff


	//   ....[185]....
        /*0b20*/ 	.word	0xffffffff


	//   ....[186]....
        /*0b24*/ 	.word	0xffffffff


	//   ....[187]....
        /*0b28*/ 	.word	0xffffffff


	//   ....[188]....
        /*0b2c*/ 	.word	0xffffffff


	//   ....[189]....
        /*0b30*/ 	.word	0xffffffff


	//   ....[190]....
        /*0b34*/ 	.word	0xffffffff


	//   ....[191]....
        /*0b38*/ 	.word	0xffffffff


	//   ....[192]....
        /*0b3c*/ 	.word	0xffffffff


	//   ....[193]....
        /*0b40*/ 	.word	0xffffffff


	//   ....[194]....
        /*0b44*/ 	.word	0xffffffff


	//   ....[195]....
        /*0b48*/ 	.word	0xffffffff


	//   ....[196]....
        /*0b4c*/ 	.word	0xffffffff


	//   ....[197]....
        /*0b50*/ 	.word	0xffffffff


	//   ....[198]....
        /*0b54*/ 	.word	0xffffffff


	//   ....[199]....
        /*0b58*/ 	.word	0xffffffff


	//   ....[200]....
        /*0b5c*/ 	.word	0xffffffff


	//   ....[201]....
        /*0b60*/ 	.word	0xffffffff


	//   ....[202]....
        /*0b64*/ 	.word	0xffffffff


	//   ....[203]....
        /*0b68*/ 	.word	0xffffffff


	//   ....[204]....
        /*0b6c*/ 	.word	0xffffffff


	//   ....[205]....
        /*0b70*/ 	.word	0xffffffff


	//   ....[206]....
        /*0b74*/ 	.word	0xffffffff


	//   ....[207]....
        /*0b78*/ 	.word	0xffffffff


	//   ....[208]....
        /*0b7c*/ 	.word	0xffffffff


	//   ....[209]....
        /*0b80*/ 	.word	0xffffffff


	//   ....[210]....
        /*0b84*/ 	.word	0xffffffff


	//   ....[211]....
        /*0b88*/ 	.word	0xffffffff


	//   ....[212]....
        /*0b8c*/ 	.word	0xffffffff


	//   ....[213]....
        /*0b90*/ 	.word	0xffffffff


	//   ....[214]....
        /*0b94*/ 	.word	0xffffffff


	//   ....[215]....
        /*0b98*/ 	.word	0xffffffff


	//   ....[216]....
        /*0b9c*/ 	.word	0xffffffff


	//   ....[217]....
        /*0ba0*/ 	.word	0xffffffff


	//   ....[218]....
        /*0ba4*/ 	.word	0xffffffff


	//   ....[219]....
        /*0ba8*/ 	.word	0xffffffff


	//   ....[220]....
        /*0bac*/ 	.word	0xffffffff


	//   ....[221]....
        /*0bb0*/ 	.word	0xffffffff


	//   ....[222]....
        /*0bb4*/ 	.word	0xffffffff


	//   ....[223]....
        /*0bb8*/ 	.word	0xffffffff


	//   ....[224]....
        /*0bbc*/ 	.word	0xffffffff


	//   ....[225]....
        /*0bc0*/ 	.word	0xffffffff


	//   ....[226]....
        /*0bc4*/ 	.word	0xffffffff


	//   ....[227]....
        /*0bc8*/ 	.word	0xffffffff


	//   ....[228]....
        /*0bcc*/ 	.word	0xffffffff


	//   ....[229]....
        /*0bd0*/ 	.word	0xffffffff


	//   ....[230]....
        /*0bd4*/ 	.word	0xffffffff


	//   ....[231]....
        /*0bd8*/ 	.word	0xffffffff


	//   ....[232]....
        /*0bdc*/ 	.word	0xffffffff


	//   ....[233]....
        /*0be0*/ 	.word	0xffffffff


	//   ....[234]....
        /*0be4*/ 	.word	0xffffffff


	//   ....[235]....
        /*0be8*/ 	.word	0xffffffff


	//   ....[236]....
        /*0bec*/ 	.word	0xffffffff


	//   ....[237]....
        /*0bf0*/ 	.word	0xffffffff


	//   ....[238]....
        /*0bf4*/ 	.word	0xffffffff


	//   ....[239]....
        /*0bf8*/ 	.word	0xffffffff


	//   ....[240]....
        /*0bfc*/ 	.word	0xffffffff


	//   ....[241]....
        /*0c00*/ 	.word	0xffffffff


	//   ....[242]....
        /*0c04*/ 	.word	0xffffffff


	//   ....[243]....
        /*0c08*/ 	.word	0xffffffff


	//   ....[244]....
        /*0c0c*/ 	.word	0xffffffff


	//   ....[245]....
        /*0c10*/ 	.word	0xffffffff


	//   ....[246]....
        /*0c14*/ 	.word	0xffffffff


	//   ....[247]....
        /*0c18*/ 	.word	0xffffffff


	//   ....[248]....
        /*0c1c*/ 	.word	0xffffffff


	//   ....[249]....
        /*0c20*/ 	.word	0xffffffff


	//   ....[250]....
        /*0c24*/ 	.word	0xffffffff


	//   ....[251]....
        /*0c28*/ 	.word	0xffffffff


	//   ....[252]....
        /*0c2c*/ 	.word	0xffffffff


	//   ....[253]....
        /*0c30*/ 	.word	0xffffffff


	//   ....[254]....
        /*0c34*/ 	.word	0xffffffff


	//   ....[255]....
        /*0c38*/ 	.word	0xffffffff


	//   ....[0]....
        /*0c3c*/ 	.word	0xffffffff


	//   ....[1]....
        /*0c40*/ 	.word	0xffffffff


	//   ....[2]....
        /*0c44*/ 	.word	0xffffffff


	//   ....[3]....
        /*0c48*/ 	.word	0xffffffff


	//   ....[4]....
        /*0c4c*/ 	.word	0xffffffff


	//   ....[5]....
        /*0c50*/ 	.word	0xffffffff


	//   ....[6]....
        /*0c54*/ 	.word	0xffffffff


	//   ....[7]....
        /*0c58*/ 	.word	0xffffffff


	//   ....[8]....
        /*0c5c*/ 	.word	0xffffffff


	//   ....[9]....
        /*0c60*/ 	.word	0xffffffff


	//   ....[10]....
        /*0c64*/ 	.word	0xffffffff


	//   ....[11]....
        /*0c68*/ 	.word	0xffffffff


	//   ....[12]....
        /*0c6c*/ 	.word	0xffffffff


	//   ....[13]....
        /*0c70*/ 	.word	0xffffffff


	//   ....[14]....
        /*0c74*/ 	.word	0xffffffff


	//   ....[15]....
        /*0c78*/ 	.word	0xffffffff


	//   ....[16]....
        /*0c7c*/ 	.word	0xffffffff


	//   ....[17]....
        /*0c80*/ 	.word	0xffffffff


	//   ....[18]....
        /*0c84*/ 	.word	0xffffffff


	//   ....[19]....
        /*0c88*/ 	.word	0xffffffff


	//   ....[20]....
        /*0c8c*/ 	.word	0xffffffff


	//   ....[21]....
        /*0c90*/ 	.word	0xffffffff


	//   ....[22]....
        /*0c94*/ 	.word	0xffffffff


	//   ....[23]....
        /*0c98*/ 	.word	0xffffffff


	//   ....[24]....
        /*0c9c*/ 	.word	0xffffffff


	//   ....[25]....
        /*0ca0*/ 	.word	0xffffffff


	//   ....[26]....
        /*0ca4*/ 	.word	0xffffffff


	//   ....[27]....
        /*0ca8*/ 	.word	0xffffffff


	//   ....[28]....
        /*0cac*/ 	.word	0xffffffff


	//   ....[29]....
        /*0cb0*/ 	.word	0xffffffff


	//   ....[30]....
        /*0cb4*/ 	.word	0xffffffff


	//   ....[31]....
        /*0cb8*/ 	.word	0xffffffff


	//   ....[32]....
        /*0cbc*/ 	.word	0xffffffff


	//   ....[33]....
        /*0cc0*/ 	.word	0xffffffff


	//   ....[34]....
        /*0cc4*/ 	.word	0xffffffff


	//   ....[35]....
        /*0cc8*/ 	.word	0xffffffff


	//   ....[36]....
        /*0ccc*/ 	.word	0xffffffff


	//   ....[37]....
        /*0cd0*/ 	.word	0xffffffff


	//   ....[38]....
        /*0cd4*/ 	.word	0xffffffff


	//   ....[39]....
        /*0cd8*/ 	.word	0xffffffff


	//   ....[40]....
        /*0cdc*/ 	.word	0xffffffff


	//   ....[41]....
        /*0ce0*/ 	.word	0xffffffff


	//   ....[42]....
        /*0ce4*/ 	.word	0xffffffff


	//   ....[43]....
        /*0ce8*/ 	.word	0xffffffff


	//   ....[44]....
        /*0cec*/ 	.word	0xffffffff


	//   ....[45]....
        /*0cf0*/ 	.word	0xffffffff


	//   ....[46]....
        /*0cf4*/ 	.word	0xffffffff


	//   ....[47]....
        /*0cf8*/ 	.word	0xffffffff


	//   ....[48]....
        /*0cfc*/ 	.word	0xffffffff


	//   ....[49]....
        /*0d00*/ 	.word	0xffffffff


	//   ....[50]....
        /*0d04*/ 	.word	0xffffffff


	//   ....[51]....
        /*0d08*/ 	.word	0xffffffff


	//   ....[52]....
        /*0d0c*/ 	.word	0xffffffff


	//   ....[53]....
        /*0d10*/ 	.word	0xffffffff


	//   ....[54]....
        /*0d14*/ 	.word	0xffffffff


	//   ....[55]....
        /*0d18*/ 	.word	0xffffffff


	//   ....[56]....
        /*0d1c*/ 	.word	0xffffffff


	//   ....[57]....
        /*0d20*/ 	.word	0xffffffff


	//   ....[58]....
        /*0d24*/ 	.word	0xffffffff


	//   ....[59]....
        /*0d28*/ 	.word	0xffffffff


	//   ....[60]....
        /*0d2c*/ 	.word	0xffffffff


	//   ....[61]....
        /*0d30*/ 	.word	0xffffffff


	//   ....[62]....
        /*0d34*/ 	.word	0xffffffff


	//   ....[63]....
        /*0d38*/ 	.word	0xffffffff


	//   ....[64]....
        /*0d3c*/ 	.word	0xffffffff


	//   ....[65]....
        /*0d40*/ 	.word	0xffffffff


	//   ....[66]....
        /*0d44*/ 	.word	0xffffffff


	//   ....[67]....
        /*0d48*/ 	.word	0xffffffff


	//   ....[68]....
        /*0d4c*/ 	.word	0xffffffff


	//   ....[69]....
        /*0d50*/ 	.word	0xffffffff


	//   ....[70]....
        /*0d54*/ 	.word	0xffffffff


	//   ....[71]....
        /*0d58*/ 	.word	0xffffffff


	//   ....[72]....
        /*0d5c*/ 	.word	0xffffffff


	//   ....[73]....
        /*0d60*/ 	.word	0xffffffff


	//   ....[74]....
        /*0d64*/ 	.word	0xffffffff


	//   ....[75]....
        /*0d68*/ 	.word	0xffffffff


	//   ....[76]....
        /*0d6c*/ 	.word	0xffffffff


	//   ....[77]....
        /*0d70*/ 	.word	0xffffffff


	//   ....[78]....
        /*0d74*/ 	.word	0xffffffff


	//   ....[79]....
        /*0d78*/ 	.word	0xffffffff


	//   ....[80]....
        /*0d7c*/ 	.word	0xffffffff


	//   ....[81]....
        /*0d80*/ 	.word	0xffffffff


	//   ....[82]....
        /*0d84*/ 	.word	0xffffffff


	//   ....[83]....
        /*0d88*/ 	.word	0xffffffff


	//   ....[84]....
        /*0d8c*/ 	.word	0xffffffff


	//   ....[85]....
        /*0d90*/ 	.word	0xffffffff


	//   ....[86]....
        /*0d94*/ 	.word	0xffffffff


	//   ....[87]....
        /*0d98*/ 	.word	0xffffffff


	//   ....[88]....
        /*0d9c*/ 	.word	0xffffffff


	//   ....[89]....
        /*0da0*/ 	.word	0xffffffff


	//   ....[90]....
        /*0da4*/ 	.word	0xffffffff


	//   ....[91]....
        /*0da8*/ 	.word	0xffffffff


	//   ....[92]....
        /*0dac*/ 	.word	0xffffffff


	//   ....[93]....
        /*0db0*/ 	.word	0xffffffff


	//   ....[94]....
        /*0db4*/ 	.word	0xffffffff


	//   ....[95]....
        /*0db8*/ 	.word	0xffffffff


	//   ....[96]....
        /*0dbc*/ 	.word	0xffffffff


	//   ....[97]....
        /*0dc0*/ 	.word	0xffffffff


	//   ....[98]....
        /*0dc4*/ 	.word	0xffffffff


	//   ....[99]....
        /*0dc8*/ 	.word	0xffffffff


	//   ....[100]....
        /*0dcc*/ 	.word	0xffffffff


	//   ....[101]....
        /*0dd0*/ 	.word	0xffffffff


	//   ....[102]....
        /*0dd4*/ 	.word	0xffffffff


	//   ....[103]....
        /*0dd8*/ 	.word	0xffffffff


	//   ....[104]....
        /*0ddc*/ 	.word	0xffffffff


	//   ....[105]....
        /*0de0*/ 	.word	0xffffffff


	//   ....[106]....
        /*0de4*/ 	.word	0xffffffff


	//   ....[107]....
        /*0de8*/ 	.word	0xffffffff


	//   ....[108]....
        /*0dec*/ 	.word	0xffffffff


	//   ....[109]....
        /*0df0*/ 	.word	0xffffffff


	//   ....[110]....
        /*0df4*/ 	.word	0xffffffff


	//   ....[111]....
        /*0df8*/ 	.word	0xffffffff


	//   ....[112]....
        /*0dfc*/ 	.word	0xffffffff


	//   ....[113]....
        /*0e00*/ 	.word	0xffffffff


	//   ....[114]....
        /*0e04*/ 	.word	0xffffffff


	//   ....[115]....
        /*0e08*/ 	.word	0xffffffff


	//   ....[116]....
        /*0e0c*/ 	.word	0xffffffff


	//   ....[117]....
        /*0e10*/ 	.word	0xffffffff


	//   ....[118]....
        /*0e14*/ 	.word	0xffffffff


	//   ....[119]....
        /*0e18*/ 	.word	0xffffffff


	//   ....[120]....
        /*0e1c*/ 	.word	0xffffffff


	//   ....[121]....
        /*0e20*/ 	.word	0xffffffff


	//   ....[122]....
        /*0e24*/ 	.word	0xffffffff


	//   ....[123]....
        /*0e28*/ 	.word	0xffffffff


	//   ....[124]....
        /*0e2c*/ 	.word	0xffffffff


	//   ....[125]....
        /*0e30*/ 	.word	0xffffffff


	//   ....[126]....
        /*0e34*/ 	.word	0xffffffff


	//   ....[127]....
        /*0e38*/ 	.word	0xffffffff


	//   ....[128]....
        /*0e3c*/ 	.word	0xffffffff


	//   ....[129]....
        /*0e40*/ 	.word	0xffffffff


	//   ....[130]....
        /*0e44*/ 	.word	0xffffffff


	//   ....[131]....
        /*0e48*/ 	.word	0xffffffff


	//   ....[132]....
        /*0e4c*/ 	.word	0xffffffff


	//   ....[133]....
        /*0e50*/ 	.word	0xffffffff


	//   ....[134]....
        /*0e54*/ 	.word	0xffffffff


	//   ....[135]....
        /*0e58*/ 	.word	0xffffffff


	//   ....[136]....
        /*0e5c*/ 	.word	0xffffffff


	//   ....[137]....
        /*0e60*/ 	.word	0xffffffff


	//   ....[138]....
        /*0e64*/ 	.word	0xffffffff


	//   ....[139]....
        /*0e68*/ 	.word	0xffffffff


	//   ....[140]....
        /*0e6c*/ 	.word	0xffffffff


	//   ....[141]....
        /*0e70*/ 	.word	0xffffffff


	//   ....[142]....
        /*0e74*/ 	.word	0xffffffff


	//   ....[143]....
        /*0e78*/ 	.word	0xffffffff


	//   ....[144]....
        /*0e7c*/ 	.word	0xffffffff


	//   ....[145]....
        /*0e80*/ 	.word	0xffffffff


	//   ....[146]....
        /*0e84*/ 	.word	0xffffffff


	//   ....[147]....
        /*0e88*/ 	.word	0xffffffff


	//   ....[148]....
        /*0e8c*/ 	.word	0xffffffff


	//   ....[149]....
        /*0e90*/ 	.word	0xffffffff


	//   ....[150]....
        /*0e94*/ 	.word	0xffffffff


	//   ....[151]....
        /*0e98*/ 	.word	0xffffffff


	//   ....[152]....
        /*0e9c*/ 	.word	0xffffffff


	//   ....[153]....
        /*0ea0*/ 	.word	0xffffffff


	//   ....[154]....
        /*0ea4*/ 	.word	0xffffffff


	//   ....[155]....
        /*0ea8*/ 	.word	0xffffffff


	//   ....[156]....
        /*0eac*/ 	.word	0xffffffff


	//   ....[157]....
        /*0eb0*/ 	.word	0xffffffff


	//   ....[158]....
        /*0eb4*/ 	.word	0xffffffff


	//   ....[159]....
        /*0eb8*/ 	.word	0xffffffff


	//   ....[160]....
        /*0ebc*/ 	.word	0xffffffff


	//   ....[161]....
        /*0ec0*/ 	.word	0xffffffff


	//   ....[162]....
        /*0ec4*/ 	.word	0xffffffff


	//   ....[163]....
        /*0ec8*/ 	.word	0xffffffff


	//   ....[164]....
        /*0ecc*/ 	.word	0xffffffff


	//   ....[165]....
        /*0ed0*/ 	.word	0xffffffff


	//   ....[166]....
        /*0ed4*/ 	.word	0xffffffff


	//   ....[167]....
        /*0ed8*/ 	.word	0xffffffff


	//   ....[168]....
        /*0edc*/ 	.word	0xffffffff


	//   ....[169]....
        /*0ee0*/ 	.word	0xffffffff


	//   ....[170]....
        /*0ee4*/ 	.word	0xffffffff


	//   ....[171]....
        /*0ee8*/ 	.word	0xffffffff


	//   ....[172]....
        /*0eec*/ 	.word	0xffffffff


	//   ....[173]....
        /*0ef0*/ 	.word	0xffffffff


	//   ....[174]....
        /*0ef4*/ 	.word	0xffffffff


	//   ....[175]....
        /*0ef8*/ 	.word	0xffffffff


	//   ....[176]....
        /*0efc*/ 	.word	0xffffffff


	//   ....[177]....
        /*0f00*/ 	.word	0xffffffff


	//   ....[178]....
        /*0f04*/ 	.word	0xffffffff


	//   ....[179]....
        /*0f08*/ 	.word	0xffffffff


	//   ....[180]....
        /*0f0c*/ 	.word	0xffffffff


	//   ....[181]....
        /*0f10*/ 	.word	0xffffffff


	//   ....[182]....
        /*0f14*/ 	.word	0xffffffff


	//   ....[183]....
        /*0f18*/ 	.word	0xffffffff


	//   ....[184]....
        /*0f1c*/ 	.word	0xffffffff


	//   ....[185]....
        /*0f20*/ 	.word	0xffffffff


	//   ....[186]....
        /*0f24*/ 	.word	0xffffffff


	//   ....[187]....
        /*0f28*/ 	.word	0xffffffff


	//   ....[188]....
        /*0f2c*/ 	.word	0xffffffff


	//   ....[189]....
        /*0f30*/ 	.word	0xffffffff


	//   ....[190]....
        /*0f34*/ 	.word	0xffffffff


	//   ....[191]....
        /*0f38*/ 	.word	0xffffffff


	//   ....[192]....
        /*0f3c*/ 	.word	0xffffffff


	//   ....[193]....
        /*0f40*/ 	.word	0xffffffff


	//   ....[194]....
        /*0f44*/ 	.word	0xffffffff


	//   ....[195]....
        /*0f48*/ 	.word	0xffffffff


	//   ....[196]....
        /*0f4c*/ 	.word	0xffffffff


	//   ....[197]....
        /*0f50*/ 	.word	0xffffffff


	//   ....[198]....
        /*0f54*/ 	.word	0xffffffff


	//   ....[199]....
        /*0f58*/ 	.word	0xffffffff


	//   ....[200]....
        /*0f5c*/ 	.word	0xffffffff


	//   ....[201]....
        /*0f60*/ 	.word	0xffffffff


	//   ....[202]....
        /*0f64*/ 	.word	0xffffffff


	//   ....[203]....
        /*0f68*/ 	.word	0xffffffff


	//   ....[204]....
        /*0f6c*/ 	.word	0xffffffff


	//   ....[205]....
        /*0f70*/ 	.word	0xffffffff


	//   ....[206]....
        /*0f74*/ 	.word	0xffffffff


	//   ....[207]....
        /*0f78*/ 	.word	0xffffffff


	//   ....[208]....
        /*0f7c*/ 	.word	0xffffffff


	//   ....[209]....
        /*0f80*/ 	.word	0xffffffff


	//   ....[210]....
        /*0f84*/ 	.word	0xffffffff


	//   ....[211]....
        /*0f88*/ 	.word	0xffffffff


	//   ....[212]....
        /*0f8c*/ 	.word	0xffffffff


	//   ....[213]....
        /*0f90*/ 	.word	0xffffffff


	//   ....[214]....
        /*0f94*/ 	.word	0xffffffff


	//   ....[215]....
        /*0f98*/ 	.word	0xffffffff


	//   ....[216]....
        /*0f9c*/ 	.word	0xffffffff


	//   ....[217]....
        /*0fa0*/ 	.word	0xffffffff


	//   ....[218]....
        /*0fa4*/ 	.word	0xffffffff


	//   ....[219]....
        /*0fa8*/ 	.word	0xffffffff


	//   ....[220]....
        /*0fac*/ 	.word	0xffffffff


	//   ....[221]....
        /*0fb0*/ 	.word	0xffffffff


	//   ....[222]....
        /*0fb4*/ 	.word	0xffffffff


	//   ....[223]....
        /*0fb8*/ 	.word	0xffffffff


	//   ....[224]....
        /*0fbc*/ 	.word	0xffffffff


	//   ....[225]....
        /*0fc0*/ 	.word	0xffffffff


	//   ....[226]....
        /*0fc4*/ 	.word	0xffffffff


	//   ....[227]....
        /*0fc8*/ 	.word	0xffffffff


	//   ....[228]....
        /*0fcc*/ 	.word	0xffffffff


	//   ....[229]....
        /*0fd0*/ 	.word	0xffffffff


	//   ....[230]....
        /*0fd4*/ 	.word	0xffffffff


	//   ....[231]....
        /*0fd8*/ 	.word	0xffffffff


	//   ....[232]....
        /*0fdc*/ 	.word	0xffffffff


	//   ....[233]....
        /*0fe0*/ 	.word	0xffffffff


	//   ....[234]....
        /*0fe4*/ 	.word	0xffffffff


	//   ....[235]....
        /*0fe8*/ 	.word	0xffffffff


	//   ....[236]....
        /*0fec*/ 	.word	0xffffffff


	//   ....[237]....
        /*0ff0*/ 	.word	0xffffffff


	//   ....[238]....
        /*0ff4*/ 	.word	0xffffffff


	//   ....[239]....
        /*0ff8*/ 	.word	0xffffffff


	//   ....[240]....
        /*0ffc*/ 	.word	0xffffffff


	//   ....[241]....
        /*1000*/ 	.word	0xffffffff


	//   ....[242]....
        /*1004*/ 	.word	0xffffffff


	//   ....[243]....
        /*1008*/ 	.word	0xffffffff


	//   ....[244]....
        /*100c*/ 	.word	0xffffffff


	//   ....[245]....
        /*1010*/ 	.word	0xffffffff


	//   ....[246]....
        /*1014*/ 	.word	0xffffffff


	//   ....[247]....
        /*1018*/ 	.word	0xffffffff


	//   ....[248]....
        /*101c*/ 	.word	0xffffffff


	//   ....[249]....
        /*1020*/ 	.word	0xffffffff


	//   ....[250]....
        /*1024*/ 	.word	0xffffffff


	//   ....[251]....
        /*1028*/ 	.word	0xffffffff


	//   ....[252]....
        /*102c*/ 	.word	0xffffffff


	//   ....[253]....
        /*1030*/ 	.word	0xffffffff


	//   ....[254]....
        /*1034*/ 	.word	0xffffffff


	//   ....[255]....
        /*1038*/ 	.word	0xffffffff


	//   ....[0]....
        /*103c*/ 	.word	0xffffffff


	//   ....[1]....
        /*1040*/ 	.word	0xffffffff


	//   ....[2]....
        /*1044*/ 	.word	0xffffffff


	//   ....[3]....
        /*1048*/ 	.word	0xffffffff


	//   ....[4]....
        /*104c*/ 	.word	0xffffffff


	//   ....[5]....
        /*1050*/ 	.word	0xffffffff


	//   ....[6]....
        /*1054*/ 	.word	0xffffffff


	//   ....[7]....
        /*1058*/ 	.word	0xffffffff


	//   ....[8]....
        /*105c*/ 	.word	0xffffffff


	//   ....[9]....
        /*1060*/ 	.word	0xffffffff


	//   ....[10]....
        /*1064*/ 	.word	0xffffffff


	//   ....[11]....
        /*1068*/ 	.word	0xffffffff


	//   ....[12]....
        /*106c*/ 	.word	0xffffffff


	//   ....[13]....
        /*1070*/ 	.word	0xffffffff


	//   ....[14]....
        /*1074*/ 	.word	0xffffffff


	//   ....[15]....
        /*1078*/ 	.word	0xffffffff


	//   ....[16]....
        /*107c*/ 	.word	0xffffffff


	//   ....[17]....
        /*1080*/ 	.word	0xffffffff


	//   ....[18]....
        /*1084*/ 	.word	0xffffffff


	//   ....[19]....
        /*1088*/ 	.word	0xffffffff


	//   ....[20]....
        /*108c*/ 	.word	0xffffffff


	//   ....[21]....
        /*1090*/ 	.word	0xffffffff


	//   ....[22]....
        /*1094*/ 	.word	0xffffffff


	//   ....[23]....
        /*1098*/ 	.word	0xffffffff


	//   ....[24]....
        /*109c*/ 	.word	0xffffffff


	//   ....[25]....
        /*10a0*/ 	.word	0xffffffff


	//   ....[26]....
        /*10a4*/ 	.word	0xffffffff


	//   ....[27]....
        /*10a8*/ 	.word	0xffffffff


	//   ....[28]....
        /*10ac*/ 	.word	0xffffffff


	//   ....[29]....
        /*10b0*/ 	.word	0xffffffff


	//   ....[30]....
        /*10b4*/ 	.word	0xffffffff


	//   ....[31]....
        /*10b8*/ 	.word	0xffffffff


	//   ....[32]....
        /*10bc*/ 	.word	0xffffffff


	//   ....[33]....
        /*10c0*/ 	.word	0xffffffff


	//   ....[34]....
        /*10c4*/ 	.word	0xffffffff


	//   ....[35]....
        /*10c8*/ 	.word	0xffffffff


	//   ....[36]....
        /*10cc*/ 	.word	0xffffffff


	//   ....[37]....
        /*10d0*/ 	.word	0xffffffff


	//   ....[38]....
        /*10d4*/ 	.word	0xffffffff


	//   ....[39]....
        /*10d8*/ 	.word	0xffffffff


	//   ....[40]....
        /*10dc*/ 	.word	0xffffffff


	//   ....[41]....
        /*10e0*/ 	.word	0xffffffff


	//   ....[42]....
        /*10e4*/ 	.word	0xffffffff


	//   ....[43]....
        /*10e8*/ 	.word	0xffffffff


	//   ....[44]....
        /*10ec*/ 	.word	0xffffffff


	//   ....[45]....
        /*10f0*/ 	.word	0xffffffff


	//   ....[46]....
        /*10f4*/ 	.word	0xffffffff


	//   ....[47]....
        /*10f8*/ 	.word	0xffffffff


	//   ....[48]....
        /*10fc*/ 	.word	0xffffffff


	//   ....[49]....
        /*1100*/ 	.word	0xffffffff


	//   ....[50]....
        /*1104*/ 	.word	0xffffffff


	//   ....[51]....
        /*1108*/ 	.word	0xffffffff


	//   ....[52]....
        /*110c*/ 	.word	0xffffffff


	//   ....[53]....
        /*1110*/ 	.word	0xffffffff


	//   ....[54]....
        /*1114*/ 	.word	0xffffffff


	//   ....[55]....
        /*1118*/ 	.word	0xffffffff


	//   ....[56]....
        /*111c*/ 	.word	0xffffffff


	//   ....[57]....
        /*1120*/ 	.word	0xffffffff


	//   ....[58]....
        /*1124*/ 	.word	0xffffffff


	//   ....[59]....
        /*1128*/ 	.word	0xffffffff


	//   ....[60]....
        /*112c*/ 	.word	0xffffffff


	//   ....[61]....
        /*1130*/ 	.word	0xffffffff


	//   ....[62]....
        /*1134*/ 	.word	0xffffffff


	//   ....[63]....
        /*1138*/ 	.word	0xffffffff


	//   ....[64]....
        /*113c*/ 	.word	0xffffffff


	//   ....[65]....
        /*1140*/ 	.word	0xffffffff


	//   ....[66]....
        /*1144*/ 	.word	0xffffffff


	//   ....[67]....
        /*1148*/ 	.word	0xffffffff


	//   ....[68]....
        /*114c*/ 	.word	0xffffffff


	//   ....[69]....
        /*1150*/ 	.word	0xffffffff


	//   ....[70]....
        /*1154*/ 	.word	0xffffffff


	//   ....[71]....
        /*1158*/ 	.word	0xffffffff


	//   ....[72]....
        /*115c*/ 	.word	0xffffffff


	//   ....[73]....
        /*1160*/ 	.word	0xffffffff


	//   ....[74]....
        /*1164*/ 	.word	0xffffffff


	//   ....[75]....
        /*1168*/ 	.word	0xffffffff


	//   ....[76]....
        /*116c*/ 	.word	0xffffffff


	//   ....[77]....
        /*1170*/ 	.word	0xffffffff


	//   ....[78]....
        /*1174*/ 	.word	0xffffffff


	//   ....[79]....
        /*1178*/ 	.word	0xffffffff


	//   ....[80]....
        /*117c*/ 	.word	0xffffffff


	//   ....[81]....
        /*1180*/ 	.word	0xffffffff


	//   ....[82]....
        /*1184*/ 	.word	0xffffffff


	//   ....[83]....
        /*1188*/ 	.word	0xffffffff


	//   ....[84]....
        /*118c*/ 	.word	0xffffffff


	//   ....[85]....
        /*1190*/ 	.word	0xffffffff


	//   ....[86]....
        /*1194*/ 	.word	0xffffffff


	//   ....[87]....
        /*1198*/ 	.word	0xffffffff


	//   ....[88]....
        /*119c*/ 	.word	0xffffffff


	//   ....[89]....
        /*11a0*/ 	.word	0xffffffff


	//   ....[90]....
        /*11a4*/ 	.word	0xffffffff


	//   ....[91]....
        /*11a8*/ 	.word	0xffffffff


	//   ....[92]....
        /*11ac*/ 	.word	0xffffffff


	//   ....[93]....
        /*11b0*/ 	.word	0xffffffff


	//   ....[94]....
        /*11b4*/ 	.word	0xffffffff


	//   ....[95]....
        /*11b8*/ 	.word	0xffffffff


	//   ....[96]....
        /*11bc*/ 	.word	0xffffffff


	//   ....[97]....
        /*11c0*/ 	.word	0xffffffff


	//   ....[98]....
        /*11c4*/ 	.word	0xffffffff


	//   ....[99]....
        /*11c8*/ 	.word	0xffffffff


	//   ....[100]....
        /*11cc*/ 	.word	0xffffffff


	//   ....[101]....
        /*11d0*/ 	.word	0xffffffff


	//   ....[102]....
        /*11d4*/ 	.word	0xffffffff


	//   ....[103]....
        /*11d8*/ 	.word	0xffffffff


	//   ....[104]....
        /*11dc*/ 	.word	0xffffffff


	//   ....[105]....
        /*11e0*/ 	.word	0xffffffff


	//   ....[106]....
        /*11e4*/ 	.word	0xffffffff


	//   ....[107]....
        /*11e8*/ 	.word	0xffffffff


	//   ....[108]....
        /*11ec*/ 	.word	0xffffffff


	//   ....[109]....
        /*11f0*/ 	.word	0xffffffff


	//   ....[110]....
        /*11f4*/ 	.word	0xffffffff


	//   ....[111]....
        /*11f8*/ 	.word	0xffffffff


	//   ....[112]....
        /*11fc*/ 	.word	0xffffffff


	//   ....[113]....
        /*1200*/ 	.word	0xffffffff


	//   ....[114]....
        /*1204*/ 	.word	0xffffffff


	//   ....[115]....
        /*1208*/ 	.word	0xffffffff


	//   ....[116]....
        /*120c*/ 	.word	0xffffffff


	//   ....[117]....
        /*1210*/ 	.word	0xffffffff


	//   ....[118]....
        /*1214*/ 	.word	0xffffffff


	//   ....[119]....
        /*1218*/ 	.word	0xffffffff


	//   ....[120]....
        /*121c*/ 	.word	0xffffffff


	//   ....[121]....
        /*1220*/ 	.word	0xffffffff


	//   ....[122]....
        /*1224*/ 	.word	0xffffffff


	//   ....[123]....
        /*1228*/ 	.word	0xffffffff


	//   ....[124]....
        /*122c*/ 	.word	0xffffffff


	//   ....[125]....
        /*1230*/ 	.word	0xffffffff


	//   ....[126]....
        /*1234*/ 	.word	0xffffffff


	//   ....[127]....
        /*1238*/ 	.word	0xffffffff


	//   ....[128]....
        /*123c*/ 	.word	0xffffffff


	//   ....[129]....
        /*1240*/ 	.word	0xffffffff


	//   ....[130]....
        /*1244*/ 	.word	0xffffffff


	//   ....[131]....
        /*1248*/ 	.word	0xffffffff


	//   ....[132]....
        /*124c*/ 	.word	0xffffffff


	//   ....[133]....
        /*1250*/ 	.word	0xffffffff


	//   ....[134]....
        /*1254*/ 	.word	0xffffffff


	//   ....[135]....
        /*1258*/ 	.word	0xffffffff


	//   ....[136]....
        /*125c*/ 	.word	0xffffffff


	//   ....[137]....
        /*1260*/ 	.word	0xffffffff


	//   ....[138]....
        /*1264*/ 	.word	0xffffffff


	//   ....[139]....
        /*1268*/ 	.word	0xffffffff


	//   ....[140]....
        /*126c*/ 	.word	0xffffffff


	//   ....[141]....
        /*1270*/ 	.word	0xffffffff


	//   ....[142]....
        /*1274*/ 	.word	0xffffffff


	//   ....[143]....
        /*1278*/ 	.word	0xffffffff


	//   ....[144]....
        /*127c*/ 	.word	0xffffffff


	//   ....[145]....
        /*1280*/ 	.word	0xffffffff


	//   ....[146]....
        /*1284*/ 	.word	0xffffffff


	//   ....[147]....
        /*1288*/ 	.word	0xffffffff


	//   ....[148]....
        /*128c*/ 	.word	0xffffffff


	//   ....[149]....
        /*1290*/ 	.word	0xffffffff


	//   ....[150]....
        /*1294*/ 	.word	0xffffffff


	//   ....[151]....
        /*1298*/ 	.word	0xffffffff


	//   ....[152]....
        /*129c*/ 	.word	0xffffffff


	//   ....[153]....
        /*12a0*/ 	.word	0xffffffff


	//   ....[154]....
        /*12a4*/ 	.word	0xffffffff


	//   ....[155]....
        /*12a8*/ 	.word	0xffffffff


	//   ....[156]....
        /*12ac*/ 	.word	0xffffffff


	//   ....[157]....
        /*12b0*/ 	.word	0xffffffff


	//   ....[158]....
        /*12b4*/ 	.word	0xffffffff


	//   ....[159]....
        /*12b8*/ 	.word	0xffffffff


	//   ....[160]....
        /*12bc*/ 	.word	0xffffffff


	//   ....[161]....
        /*12c0*/ 	.word	0xffffffff


	//   ....[162]....
        /*12c4*/ 	.word	0xffffffff


	//   ....[163]....
        /*12c8*/ 	.word	0xffffffff


	//   ....[164]....
        /*12cc*/ 	.word	0xffffffff


	//   ....[165]....
        /*12d0*/ 	.word	0xffffffff


	//   ....[166]....
        /*12d4*/ 	.word	0xffffffff


	//   ....[167]....
        /*12d8*/ 	.word	0xffffffff


	//   ....[168]....
        /*12dc*/ 	.word	0xffffffff


	//   ....[169]....
        /*12e0*/ 	.word	0xffffffff


	//   ....[170]....
        /*12e4*/ 	.word	0xffffffff


	//   ....[171]....
        /*12e8*/ 	.word	0xffffffff


	//   ....[172]....
        /*12ec*/ 	.word	0xffffffff


	//   ....[173]....
        /*12f0*/ 	.word	0xffffffff


	//   ....[174]....
        /*12f4*/ 	.word	0xffffffff


	//   ....[175]....
        /*12f8*/ 	.word	0xffffffff


	//   ....[176]....
        /*12fc*/ 	.word	0xffffffff


	//   ....[177]....
        /*1300*/ 	.word	0xffffffff


	//   ....[178]....
        /*1304*/ 	.word	0xffffffff


	//   ....[179]....
        /*1308*/ 	.word	0xffffffff


	//   ....[180]....
        /*130c*/ 	.word	0xffffffff


	//   ....[181]....
        /*1310*/ 	.word	0xffffffff


	//   ....[182]....
        /*1314*/ 	.word	0xffffffff


	//   ....[183]....
        /*1318*/ 	.word	0xffffffff


	//   ....[184]....
        /*131c*/ 	.word	0xffffffff


	//   ....[185]....
        /*1320*/ 	.word	0xffffffff


	//   ....[186]....
        /*1324*/ 	.word	0xffffffff


	//   ....[187]....
        /*1328*/ 	.word	0xffffffff


	//   ....[188]....
        /*132c*/ 	.word	0xffffffff


	//   ....[189]....
        /*1330*/ 	.word	0xffffffff


	//   ....[190]....
        /*1334*/ 	.word	0xffffffff


	//   ....[191]....
        /*1338*/ 	.word	0xffffffff


	//   ....[192]....
        /*133c*/ 	.word	0xffffffff


	//   ....[193]....
        /*1340*/ 	.word	0xffffffff


	//   ....[194]....
        /*1344*/ 	.word	0xffffffff


	//   ....[195]....
        /*1348*/ 	.word	0xffffffff


	//   ....[196]....
        /*134c*/ 	.word	0xffffffff


	//   ....[197]....
        /*1350*/ 	.word	0xffffffff


	//   ....[198]....
        /*1354*/ 	.word	0xffffffff


	//   ....[199]....
        /*1358*/ 	.word	0xffffffff


	//   ....[200]....
        /*135c*/ 	.word	0xffffffff


	//   ....[201]....
        /*1360*/ 	.word	0xffffffff


	//   ....[202]....
        /*1364*/ 	.word	0xffffffff


	//   ....[203]....
        /*1368*/ 	.word	0xffffffff


	//   ....[204]....
        /*136c*/ 	.word	0xffffffff


	//   ....[205]....
        /*1370*/ 	.word	0xffffffff


	//   ....[206]....
        /*1374*/ 	.word	0xffffffff


	//   ....[207]....
        /*1378*/ 	.word	0xffffffff


	//   ....[208]....
        /*137c*/ 	.word	0xffffffff


	//   ....[209]....
        /*1380*/ 	.word	0xffffffff


	//   ....[210]....
        /*1384*/ 	.word	0xffffffff


	//   ....[211]....
        /*1388*/ 	.word	0xffffffff


	//   ....[212]....
        /*138c*/ 	.word	0xffffffff


	//   ....[213]....
        /*1390*/ 	.word	0xffffffff


	//   ....[214]....
        /*1394*/ 	.word	0xffffffff


	//   ....[215]....
        /*1398*/ 	.word	0xffffffff


	//   ....[216]....
        /*139c*/ 	.word	0xffffffff


	//   ....[217]....
        /*13a0*/ 	.word	0xffffffff


	//   ....[218]....
        /*13a4*/ 	.word	0xffffffff


	//   ....[219]....
        /*13a8*/ 	.word	0xffffffff


	//   ....[220]....
        /*13ac*/ 	.word	0xffffffff


	//   ....[221]....
        /*13b0*/ 	.word	0xffffffff


	//   ....[222]....
        /*13b4*/ 	.word	0xffffffff


	//   ....[223]....
        /*13b8*/ 	.word	0xffffffff


	//   ....[224]....
        /*13bc*/ 	.word	0xffffffff


	//   ....[225]....
        /*13c0*/ 	.word	0xffffffff


	//   ....[226]....
        /*13c4*/ 	.word	0xffffffff


	//   ....[227]....
        /*13c8*/ 	.word	0xffffffff


	//   ....[228]....
        /*13cc*/ 	.word	0xffffffff


	//   ....[229]....
        /*13d0*/ 	.word	0xffffffff


	//   ....[230]....
        /*13d4*/ 	.word	0xffffffff


	//   ....[231]....
        /*13d8*/ 	.word	0xffffffff


	//   ....[232]....
        /*13dc*/ 	.word	0xffffffff


	//   ....[233]....
        /*13e0*/ 	.word	0xffffffff


	//   ....[234]....
        /*13e4*/ 	.word	0xffffffff


	//   ....[235]....
        /*13e8*/ 	.word	0xffffffff


	//   ....[236]....
        /*13ec*/ 	.word	0xffffffff


	//   ....[237]....
        /*13f0*/ 	.word	0xffffffff


	//   ....[238]....
        /*13f4*/ 	.word	0xffffffff


	//   ....[239]....
        /*13f8*/ 	.word	0xffffffff


	//   ....[240]....
        /*13fc*/ 	.word	0xffffffff


	//   ....[241]....
        /*1400*/ 	.word	0xffffffff


	//   ....[242]....
        /*1404*/ 	.word	0xffffffff


	//   ....[243]....
        /*1408*/ 	.word	0xffffffff


	//   ....[244]....
        /*140c*/ 	.word	0xffffffff


	//   ....[245]....
        /*1410*/ 	.word	0xffffffff


	//   ....[246]....
        /*1414*/ 	.word	0xffffffff


	//   ....[247]....
        /*1418*/ 	.word	0xffffffff


	//   ....[248]....
        /*141c*/ 	.word	0xffffffff


	//   ....[249]....
        /*1420*/ 	.word	0xffffffff


	//   ....[250]....
        /*1424*/ 	.word	0xffffffff


	//   ....[251]....
        /*1428*/ 	.word	0xffffffff


	//   ....[252]....
        /*142c*/ 	.word	0xffffffff


	//   ....[253]....
        /*1430*/ 	.word	0xffffffff


	//   ....[254]....
        /*1434*/ 	.word	0xffffffff


	//   ....[255]....
        /*1438*/ 	.word	0xffffffff


	//   ....[0]....
        /*143c*/ 	.word	0xffffffff


	//   ....[1]....
        /*1440*/ 	.word	0xffffffff


	//   ....[2]....
        /*1444*/ 	.word	0xffffffff


	//   ....[3]....
        /*1448*/ 	.word	0xffffffff


	//   ....[4]....
        /*144c*/ 	.word	0xffffffff


	//   ....[5]....
        /*1450*/ 	.word	0xffffffff


	//   ....[6]....
        /*1454*/ 	.word	0xffffffff


	//   ....[7]....
        /*1458*/ 	.word	0xffffffff


	//   ....[8]....
        /*145c*/ 	.word	0xffffffff


	//   ....[9]....
        /*1460*/ 	.word	0xffffffff


	//   ....[10]....
        /*1464*/ 	.word	0xffffffff


	//   ....[11]....
        /*1468*/ 	.word	0xffffffff


	//   ....[12]....
        /*146c*/ 	.word	0xffffffff


	//   ....[13]....
        /*1470*/ 	.word	0xffffffff


	//   ....[14]....
        /*1474*/ 	.word	0xffffffff


	//   ....[15]....
        /*1478*/ 	.word	0xffffffff


	//   ....[16]....
        /*147c*/ 	.word	0xffffffff


	//   ....[17]....
        /*1480*/ 	.word	0xffffffff


	//   ....[18]....
        /*1484*/ 	.word	0xffffffff


	//   ....[19]....
        /*1488*/ 	.word	0xffffffff


	//   ....[20]....
        /*148c*/ 	.word	0xffffffff


	//   ....[21]....
        /*1490*/ 	.word	0xffffffff


	//   ....[22]....
        /*1494*/ 	.word	0xffffffff


	//   ....[23]....
        /*1498*/ 	.word	0xffffffff


	//   ....[24]....
        /*149c*/ 	.word	0xffffffff


	//   ....[25]....
        /*14a0*/ 	.word	0xffffffff


	//   ....[26]....
        /*14a4*/ 	.word	0xffffffff


	//   ....[27]....
        /*14a8*/ 	.word	0xffffffff


	//   ....[28]....
        /*14ac*/ 	.word	0xffffffff


	//   ....[29]....
        /*14b0*/ 	.word	0xffffffff


	//   ....[30]....
        /*14b4*/ 	.word	0xffffffff


	//   ....[31]....
        /*14b8*/ 	.word	0xffffffff


	//   ....[32]....
        /*14bc*/ 	.word	0xffffffff


	//   ....[33]....
        /*14c0*/ 	.word	0xffffffff


	//   ....[34]....
        /*14c4*/ 	.word	0xffffffff


	//   ....[35]....
        /*14c8*/ 	.word	0xffffffff


	//   ....[36]....
        /*14cc*/ 	.word	0xffffffff


	//   ....[37]....
        /*14d0*/ 	.word	0xffffffff


	//   ....[38]....
        /*14d4*/ 	.word	0xffffffff


	//   ....[39]....
        /*14d8*/ 	.word	0xffffffff


	//   ....[40]....
        /*14dc*/ 	.word	0xffffffff


	//   ....[41]....
        /*14e0*/ 	.word	0xffffffff


	//   ....[42]....
        /*14e4*/ 	.word	0xffffffff


	//   ....[43]....
        /*14e8*/ 	.word	0xffffffff


	//   ....[44]....
        /*14ec*/ 	.word	0xffffffff


	//   ....[45]....
        /*14f0*/ 	.word	0xffffffff


	//   ....[46]....
        /*14f4*/ 	.word	0xffffffff


	//   ....[47]....
        /*14f8*/ 	.word	0xffffffff


	//   ....[48]....
        /*14fc*/ 	.word	0xffffffff


	//   ....[49]....
        /*1500*/ 	.word	0xffffffff


	//   ....[50]....
        /*1504*/ 	.word	0xffffffff


	//   ....[51]....
        /*1508*/ 	.word	0xffffffff


	//   ....[52]....
        /*150c*/ 	.word	0xffffffff


	//   ....[53]....
        /*1510*/ 	.word	0xffffffff


	//   ....[54]....
        /*1514*/ 	.word	0xffffffff


	//   ....[55]....
        /*1518*/ 	.word	0xffffffff


	//   ....[56]....
        /*151c*/ 	.word	0xffffffff


	//   ....[57]....
        /*1520*/ 	.word	0xffffffff


	//   ....[58]....
        /*1524*/ 	.word	0xffffffff


	//   ....[59]....
        /*1528*/ 	.word	0xffffffff


	//   ....[60]....
        /*152c*/ 	.word	0xffffffff


	//   ....[61]....
        /*1530*/ 	.word	0xffffffff


	//   ....[62]....
        /*1534*/ 	.word	0xffffffff


	//   ....[63]....
        /*1538*/ 	.word	0xffffffff


	//   ....[64]....
        /*153c*/ 	.word	0xffffffff


	//   ....[65]....
        /*1540*/ 	.word	0xffffffff


	//   ....[66]....
        /*1544*/ 	.word	0xffffffff


	//   ....[67]....
        /*1548*/ 	.word	0xffffffff


	//   ....[68]....
        /*154c*/ 	.word	0xffffffff


	//   ....[69]....
        /*1550*/ 	.word	0xffffffff


	//   ....[70]....
        /*1554*/ 	.word	0xffffffff


	//   ....[71]....
        /*1558*/ 	.word	0xffffffff


	//   ....[72]....
        /*155c*/ 	.word	0xffffffff


	//   ....[73]....
        /*1560*/ 	.word	0xffffffff


	//   ....[74]....
        /*1564*/ 	.word	0xffffffff


	//   ....[75]....
        /*1568*/ 	.word	0xffffffff


	//   ....[76]....
        /*156c*/ 	.word	0xffffffff


	//   ....[77]....
        /*1570*/ 	.word	0xffffffff


	//   ....[78]....
        /*1574*/ 	.word	0xffffffff


	//   ....[79]....
        /*1578*/ 	.word	0xffffffff


	//   ....[80]....
        /*157c*/ 	.word	0xffffffff


	//   ....[81]....
        /*1580*/ 	.word	0xffffffff


	//   ....[82]....
        /*1584*/ 	.word	0xffffffff


	//   ....[83]....
        /*1588*/ 	.word	0xffffffff


	//   ....[84]....
        /*158c*/ 	.word	0xffffffff


	//   ....[85]....
        /*1590*/ 	.word	0xffffffff


	//   ....[86]....
        /*1594*/ 	.word	0xffffffff


	//   ....[87]....
        /*1598*/ 	.word	0xffffffff


	//   ....[88]....
        /*159c*/ 	.word	0xffffffff


	//   ....[89]....
        /*15a0*/ 	.word	0xffffffff


	//   ....[90]....
        /*15a4*/ 	.word	0xffffffff


	//   ....[91]....
        /*15a8*/ 	.word	0xffffffff


	//   ....[92]....
        /*15ac*/ 	.word	0xffffffff


	//   ....[93]....
        /*15b0*/ 	.word	0xffffffff


	//   ....[94]....
        /*15b4*/ 	.word	0xffffffff


	//   ....[95]....
        /*15b8*/ 	.word	0xffffffff


	//   ....[96]....
        /*15bc*/ 	.word	0xffffffff


	//   ....[97]....
        /*15c0*/ 	.word	0xffffffff


	//   ....[98]....
        /*15c4*/ 	.word	0xffffffff


	//   ....[99]....
        /*15c8*/ 	.word	0xffffffff


	//   ....[100]....
        /*15cc*/ 	.word	0xffffffff


	//   ....[101]....
        /*15d0*/ 	.word	0xffffffff


	//   ....[102]....
        /*15d4*/ 	.word	0xffffffff


	//   ....[103]....
        /*15d8*/ 	.word	0xffffffff


	//   ....[104]....
        /*15dc*/ 	.word	0xffffffff


	//   ....[105]....
        /*15e0*/ 	.word	0xffffffff


	//   ....[106]....
        /*15e4*/ 	.word	0xffffffff


	//   ....[107]....
        /*15e8*/ 	.word	0xffffffff


	//   ....[108]....
        /*15ec*/ 	.word	0xffffffff


	//   ....[109]....
        /*15f0*/ 	.word	0xffffffff


	//   ....[110]....
        /*15f4*/ 	.word	0xffffffff


	//   ....[111]....
        /*15f8*/ 	.word	0xffffffff


	//   ....[112]....
        /*15fc*/ 	.word	0xffffffff


	//   ....[113]....
        /*1600*/ 	.word	0xffffffff


	//   ....[114]....
        /*1604*/ 	.word	0xffffffff


	//   ....[115]....
        /*1608*/ 	.word	0xffffffff


	//   ....[116]....
        /*160c*/ 	.word	0xffffffff


	//   ....[117]....
        /*1610*/ 	.word	0xffffffff


	//   ....[118]....
        /*1614*/ 	.word	0xffffffff


	//   ....[119]....
        /*1618*/ 	.word	0xffffffff


	//   ....[120]....
        /*161c*/ 	.word	0xffffffff


	//   ....[121]....
        /*1620*/ 	.word	0xffffffff


	//   ....[122]....
        /*1624*/ 	.word	0xffffffff


	//   ....[123]....
        /*1628*/ 	.word	0xffffffff


	//   ....[124]....
        /*162c*/ 	.word	0xffffffff


	//   ....[125]....
        /*1630*/ 	.word	0xffffffff


	//   ....[126]....
        /*1634*/ 	.word	0xffffffff


	//   ....[127]....
        /*1638*/ 	.word	0xffffffff


	//   ....[128]....
        /*163c*/ 	.word	0xffffffff


	//   ....[129]....
        /*1640*/ 	.word	0xffffffff


	//   ....[130]....
        /*1644*/ 	.word	0xffffffff


	//   ....[131]....
        /*1648*/ 	.word	0xffffffff


	//   ....[132]....
        /*164c*/ 	.word	0xffffffff


	//   ....[133]....
        /*1650*/ 	.word	0xffffffff


	//   ....[134]....
        /*1654*/ 	.word	0xffffffff


	//   ....[135]....
        /*1658*/ 	.word	0xffffffff


	//   ....[136]....
        /*165c*/ 	.word	0xffffffff


	//   ....[137]....
        /*1660*/ 	.word	0xffffffff


	//   ....[138]....
        /*1664*/ 	.word	0xffffffff


	//   ....[139]....
        /*1668*/ 	.word	0xffffffff


	//   ....[140]....
        /*166c*/ 	.word	0xffffffff


	//   ....[141]....
        /*1670*/ 	.word	0xffffffff


	//   ....[142]....
        /*1674*/ 	.word	0xffffffff


	//   ....[143]....
        /*1678*/ 	.word	0xffffffff


	//   ....[144]....
        /*167c*/ 	.word	0xffffffff


	//   ....[145]....
        /*1680*/ 	.word	0xffffffff


	//   ....[146]....
        /*1684*/ 	.word	0xffffffff


	//   ....[147]....
        /*1688*/ 	.word	0xffffffff


	//   ....[148]....
        /*168c*/ 	.word	0xffffffff


	//   ....[149]....
        /*1690*/ 	.word	0xffffffff


	//   ....[150]....
        /*1694*/ 	.word	0xffffffff


	//   ....[151]....
        /*1698*/ 	.word	0xffffffff


	//   ....[152]....
        /*169c*/ 	.word	0xffffffff


	//   ....[153]....
        /*16a0*/ 	.word	0xffffffff


	//   ....[154]....
        /*16a4*/ 	.word	0xffffffff


	//   ....[155]....
        /*16a8*/ 	.word	0xffffffff


	//   ....[156]....
        /*16ac*/ 	.word	0xffffffff


	//   ....[157]....
        /*16b0*/ 	.word	0xffffffff


	//   ....[158]....
        /*16b4*/ 	.word	0xffffffff


	//   ....[159]....
        /*16b8*/ 	.word	0xffffffff


	//   ....[160]....
        /*16bc*/ 	.word	0xffffffff


	//   ....[161]....
        /*16c0*/ 	.word	0xffffffff


	//   ....[162]....
        /*16c4*/ 	.word	0xffffffff


	//   ....[163]....
        /*16c8*/ 	.word	0xffffffff


	//   ....[164]....
        /*16cc*/ 	.word	0xffffffff


	//   ....[165]....
        /*16d0*/ 	.word	0xffffffff


	//   ....[166]....
        /*16d4*/ 	.word	0xffffffff


	//   ....[167]....
        /*16d8*/ 	.word	0xffffffff


	//   ....[168]....
        /*16dc*/ 	.word	0xffffffff


	//   ....[169]....
        /*16e0*/ 	.word	0xffffffff


	//   ....[170]....
        /*16e4*/ 	.word	0xffffffff


	//   ....[171]....
        /*16e8*/ 	.word	0xffffffff


	//   ....[172]....
        /*16ec*/ 	.word	0xffffffff


	//   ....[173]....
        /*16f0*/ 	.word	0xffffffff


	//   ....[174]....
        /*16f4*/ 	.word	0xffffffff


	//   ....[175]....
        /*16f8*/ 	.word	0xffffffff


	//   ....[176]....
        /*16fc*/ 	.word	0xffffffff


	//   ....[177]....
        /*1700*/ 	.word	0xffffffff


	//   ....[178]....
        /*1704*/ 	.word	0xffffffff


	//   ....[179]....
        /*1708*/ 	.word	0xffffffff


	//   ....[180]....
        /*170c*/ 	.word	0xffffffff


	//   ....[181]....
        /*1710*/ 	.word	0xffffffff


	//   ....[182]....
        /*1714*/ 	.word	0xffffffff


	//   ....[183]....
        /*1718*/ 	.word	0xffffffff


	//   ....[184]....
        /*171c*/ 	.word	0xffffffff


	//   ....[185]....
        /*1720*/ 	.word	0xffffffff


	//   ....[186]....
        /*1724*/ 	.word	0xffffffff


	//   ....[187]....
        /*1728*/ 	.word	0xffffffff


	//   ....[188]....
        /*172c*/ 	.word	0xffffffff


	//   ....[189]....
        /*1730*/ 	.word	0xffffffff


	//   ....[190]....
        /*1734*/ 	.word	0xffffffff


	//   ....[191]....
        /*1738*/ 	.word	0xffffffff


	//   ....[192]....
        /*173c*/ 	.word	0xffffffff


	//   ....[193]....
        /*1740*/ 	.word	0xffffffff


	//   ....[194]....
        /*1744*/ 	.word	0xffffffff


	//   ....[195]....
        /*1748*/ 	.word	0xffffffff


	//   ....[196]....
        /*174c*/ 	.word	0xffffffff


	//   ....[197]....
        /*1750*/ 	.word	0xffffffff


	//   ....[198]....
        /*1754*/ 	.word	0xffffffff


	//   ....[199]....
        /*1758*/ 	.word	0xffffffff


	//   ....[200]....
        /*175c*/ 	.word	0xffffffff


	//   ....[201]....
        /*1760*/ 	.word	0xffffffff


	//   ....[202]....
        /*1764*/ 	.word	0xffffffff


	//   ....[203]....
        /*1768*/ 	.word	0xffffffff


	//   ....[204]....
        /*176c*/ 	.word	0xffffffff


	//   ....[205]....
        /*1770*/ 	.word	0xffffffff


	//   ....[206]....
        /*1774*/ 	.word	0xffffffff


	//   ....[207]....
        /*1778*/ 	.word	0xffffffff


	//   ....[208]....
        /*177c*/ 	.word	0xffffffff


	//   ....[209]....
        /*1780*/ 	.word	0xffffffff


	//   ....[210]....
        /*1784*/ 	.word	0xffffffff


	//   ....[211]....
        /*1788*/ 	.word	0xffffffff


	//   ....[212]....
        /*178c*/ 	.word	0xffffffff


	//   ....[213]....
        /*1790*/ 	.word	0xffffffff


	//   ....[214]....
        /*1794*/ 	.word	0xffffffff


	//   ....[215]....
        /*1798*/ 	.word	0xffffffff


	//   ....[216]....
        /*179c*/ 	.word	0xffffffff


	//   ....[217]....
        /*17a0*/ 	.word	0xffffffff


	//   ....[218]....
        /*17a4*/ 	.word	0xffffffff


	//   ....[219]....
        /*17a8*/ 	.word	0xffffffff


	//   ....[220]....
        /*17ac*/ 	.word	0xffffffff


	//   ....[221]....
        /*17b0*/ 	.word	0xffffffff


	//   ....[222]....
        /*17b4*/ 	.word	0xffffffff


	//   ....[223]....
        /*17b8*/ 	.word	0xffffffff


	//   ....[224]....
        /*17bc*/ 	.word	0xffffffff


	//   ....[225]....
        /*17c0*/ 	.word	0xffffffff


	//   ....[226]....
        /*17c4*/ 	.word	0xffffffff


	//   ....[227]....
        /*17c8*/ 	.word	0xffffffff


	//   ....[228]....
        /*17cc*/ 	.word	0xffffffff


	//   ....[229]....
        /*17d0*/ 	.word	0xffffffff


	//   ....[230]....
        /*17d4*/ 	.word	0xffffffff


	//   ....[231]....
        /*17d8*/ 	.word	0xffffffff


	//   ....[232]....
        /*17dc*/ 	.word	0xffffffff


	//   ....[233]....
        /*17e0*/ 	.word	0xffffffff


	//   ....[234]....
        /*17e4*/ 	.word	0xffffffff


	//   ....[235]....
        /*17e8*/ 	.word	0xffffffff


	//   ....[236]....
        /*17ec*/ 	.word	0xffffffff


	//   ....[237]....
        /*17f0*/ 	.word	0xffffffff


	//   ....[238]....
        /*17f4*/ 	.word	0xffffffff


	//   ....[239]....
        /*17f8*/ 	.word	0xffffffff


	//   ....[240]....
        /*17fc*/ 	.word	0xffffffff


	//   ....[241]....
        /*1800*/ 	.word	0xffffffff


	//   ....[242]....
        /*1804*/ 	.word	0xffffffff


	//   ....[243]....
        /*1808*/ 	.word	0xffffffff


	//   ....[244]....
        /*180c*/ 	.word	0xffffffff


	//   ....[245]....
        /*1810*/ 	.word	0xffffffff


	//   ....[246]....
        /*1814*/ 	.word	0xffffffff


	//   ....[247]....
        /*1818*/ 	.word	0xffffffff


	//   ....[248]....
        /*181c*/ 	.word	0xffffffff


	//   ....[249]....
        /*1820*/ 	.word	0xffffffff


	//   ....[250]....
        /*1824*/ 	.word	0xffffffff


	//   ....[251]....
        /*1828*/ 	.word	0xffffffff


	//   ....[252]....
        /*182c*/ 	.word	0xffffffff


	//   ....[253]....
        /*1830*/ 	.word	0xffffffff


	//   ....[254]....
        /*1834*/ 	.word	0xffffffff


	//   ....[255]....
        /*1838*/ 	.word	0xffffffff


	//   ....[0]....
        /*183c*/ 	.word	0xffffffff


	//   ....[1]....
        /*1840*/ 	.word	0xffffffff


	//   ....[2]....
        /*1844*/ 	.word	0xffffffff


	//   ....[3]....
        /*1848*/ 	.word	0xffffffff


	//   ....[4]....
        /*184c*/ 	.word	0xffffffff


	//   ....[5]....
        /*1850*/ 	.word	0xffffffff


	//   ....[6]....
        /*1854*/ 	.word	0xffffffff


	//   ....[7]....
        /*1858*/ 	.word	0xffffffff


	//   ....[8]....
        /*185c*/ 	.word	0xffffffff


	//   ....[9]....
        /*1860*/ 	.word	0xffffffff


	//   ....[10]....
        /*1864*/ 	.word	0xffffffff


	//   ....[11]....
        /*1868*/ 	.word	0xffffffff


	//   ....[12]....
        /*186c*/ 	.word	0xffffffff


	//   ....[13]....
        /*1870*/ 	.word	0xffffffff


	//   ....[14]....
        /*1874*/ 	.word	0xffffffff


	//   ....[15]....
        /*1878*/ 	.word	0xffffffff


	//   ....[16]....
        /*187c*/ 	.word	0xffffffff


	//   ....[17]....
        /*1880*/ 	.word	0xffffffff


	//   ....[18]....
        /*1884*/ 	.word	0xffffffff


	//   ....[19]....
        /*1888*/ 	.word	0xffffffff


	//   ....[20]....
        /*188c*/ 	.word	0xffffffff


	//   ....[21]....
        /*1890*/ 	.word	0xffffffff


	//   ....[22]....
        /*1894*/ 	.word	0xffffffff


	//   ....[23]....
        /*1898*/ 	.word	0xffffffff


	//   ....[24]....
        /*189c*/ 	.word	0xffffffff


	//   ....[25]....
        /*18a0*/ 	.word	0xffffffff


	//   ....[26]....
        /*18a4*/ 	.word	0xffffffff


	//   ....[27]....
        /*18a8*/ 	.word	0xffffffff


	//   ....[28]....
        /*18ac*/ 	.word	0xffffffff


	//   ....[29]....
        /*18b0*/ 	.word	0xffffffff


	//   ....[30]....
        /*18b4*/ 	.word	0xffffffff


	//   ....[31]....
        /*18b8*/ 	.word	0xffffffff


	//   ....[32]....
        /*18bc*/ 	.word	0xffffffff


	//   ....[33]....
        /*18c0*/ 	.word	0xffffffff


	//   ....[34]....
        /*18c4*/ 	.word	0xffffffff


	//   ....[35]....
        /*18c8*/ 	.word	0xffffffff


	//   ....[36]....
        /*18cc*/ 	.word	0xffffffff


	//   ....[37]....
        /*18d0*/ 	.word	0xffffffff


	//   ....[38]....
        /*18d4*/ 	.word	0xffffffff


	//   ....[39]....
        /*18d8*/ 	.word	0xffffffff


	//   ....[40]....
        /*18dc*/ 	.word	0xffffffff


	//   ....[41]....
        /*18e0*/ 	.word	0xffffffff


	//   ....[42]....
        /*18e4*/ 	.word	0xffffffff


	//   ....[43]....
        /*18e8*/ 	.word	0xffffffff


	//   ....[44]....
        /*18ec*/ 	.word	0xffffffff


	//   ....[45]....
        /*18f0*/ 	.word	0xffffffff


	//   ....[46]....
        /*18f4*/ 	.word	0xffffffff


	//   ....[47]....
        /*18f8*/ 	.word	0xffffffff


	//   ....[48]....
        /*18fc*/ 	.word	0xffffffff


	//   ....[49]....
        /*1900*/ 	.word	0xffffffff


	//   ....[50]....
        /*1904*/ 	.word	0xffffffff


	//   ....[51]....
        /*1908*/ 	.word	0xffffffff


	//   ....[52]....
        /*190c*/ 	.word	0xffffffff


	//   ....[53]....
        /*1910*/ 	.word	0xffffffff


	//   ....[54]....
        /*1914*/ 	.word	0xffffffff


	//   ....[55]....
        /*1918*/ 	.word	0xffffffff


	//   ....[56]....
        /*191c*/ 	.word	0xffffffff


	//   ....[57]....
        /*1920*/ 	.word	0xffffffff


	//   ....[58]....
        /*1924*/ 	.word	0xffffffff


	//   ....[59]....
        /*1928*/ 	.word	0xffffffff


	//   ....[60]....
        /*192c*/ 	.word	0xffffffff


	//   ....[61]....
        /*1930*/ 	.word	0xffffffff


	//   ....[62]....
        /*1934*/ 	.word	0xffffffff


	//   ....[63]....
        /*1938*/ 	.word	0xffffffff


	//   ....[64]....
        /*193c*/ 	.word	0xffffffff


	//   ....[65]....
        /*1940*/ 	.word	0xffffffff


	//   ....[66]....
        /*1944*/ 	.word	0xffffffff


	//   ....[67]....
        /*1948*/ 	.word	0xffffffff


	//   ....[68]....
        /*194c*/ 	.word	0xffffffff


	//   ....[69]....
        /*1950*/ 	.word	0xffffffff


	//   ....[70]....
        /*1954*/ 	.word	0xffffffff


	//   ....[71]....
        /*1958*/ 	.word	0xffffffff


	//   ....[72]....
        /*195c*/ 	.word	0xffffffff


	//   ....[73]....
        /*1960*/ 	.word	0xffffffff


	//   ....[74]....
        /*1964*/ 	.word	0xffffffff


	//   ....[75]....
        /*1968*/ 	.word	0xffffffff


	//   ....[76]....
        /*196c*/ 	.word	0xffffffff


	//   ....[77]....
        /*1970*/ 	.word	0xffffffff


	//   ....[78]....
        /*1974*/ 	.word	0xffffffff


	//   ....[79]....
        /*1978*/ 	.word	0xffffffff


	//   ....[80]....
        /*197c*/ 	.word	0xffffffff


	//   ....[81]....
        /*1980*/ 	.word	0xffffffff


	//   ....[82]....
        /*1984*/ 	.word	0xffffffff


	//   ....[83]....
        /*1988*/ 	.word	0xffffffff


	//   ....[84]....
        /*198c*/ 	.word	0xffffffff


	//   ....[85]....
        /*1990*/ 	.word	0xffffffff


	//   ....[86]....
        /*1994*/ 	.word	0xffffffff


	//   ....[87]....
        /*1998*/ 	.word	0xffffffff


	//   ....[88]....
        /*199c*/ 	.word	0xffffffff


	//   ....[89]....
        /*19a0*/ 	.word	0xffffffff


	//   ....[90]....
        /*19a4*/ 	.word	0xffffffff


	//   ....[91]....
        /*19a8*/ 	.word	0xffffffff


	//   ....[92]....
        /*19ac*/ 	.word	0xffffffff


	//   ....[93]....
        /*19b0*/ 	.word	0xffffffff


	//   ....[94]....
        /*19b4*/ 	.word	0xffffffff


	//   ....[95]....
        /*19b8*/ 	.word	0xffffffff


	//   ....[96]....
        /*19bc*/ 	.word	0xffffffff


	//   ....[97]....
        /*19c0*/ 	.word	0xffffffff


	//   ....[98]....
        /*19c4*/ 	.word	0xffffffff


	//   ....[99]....
        /*19c8*/ 	.word	0xffffffff


	//   ....[100]....
        /*19cc*/ 	.word	0xffffffff


	//   ....[101]....
        /*19d0*/ 	.word	0xffffffff


	//   ....[102]....
        /*19d4*/ 	.word	0xffffffff


	//   ....[103]....
        /*19d8*/ 	.word	0xffffffff


	//   ....[104]....
        /*19dc*/ 	.word	0xffffffff


	//   ....[105]....
        /*19e0*/ 	.word	0xffffffff


	//   ....[106]....
        /*19e4*/ 	.word	0xffffffff


	//   ....[107]....
        /*19e8*/ 	.word	0xffffffff


	//   ....[108]....
        /*19ec*/ 	.word	0xffffffff


	//   ....[109]....
        /*19f0*/ 	.word	0xffffffff


	//   ....[110]....
        /*19f4*/ 	.word	0xffffffff


	//   ....[111]....
        /*19f8*/ 	.word	0xffffffff


	//   ....[112]....
        /*19fc*/ 	.word	0xffffffff


	//   ....[113]....
        /*1a00*/ 	.word	0xffffffff


	//   ....[114]....
        /*1a04*/ 	.word	0xffffffff


	//   ....[115]....
        /*1a08*/ 	.word	0xffffffff


	//   ....[116]....
        /*1a0c*/ 	.word	0xffffffff


	//   ....[117]....
        /*1a10*/ 	.word	0xffffffff


	//   ....[118]....
        /*1a14*/ 	.word	0xffffffff


	//   ....[119]....
        /*1a18*/ 	.word	0xffffffff


	//   ....[120]....
        /*1a1c*/ 	.word	0xffffffff


	//   ....[121]....
        /*1a20*/ 	.word	0xffffffff


	//   ....[122]....
        /*1a24*/ 	.word	0xffffffff


	//   ....[123]....
        /*1a28*/ 	.word	0xffffffff


	//   ....[124]....
        /*1a2c*/ 	.word	0xffffffff


	//   ....[125]....
        /*1a30*/ 	.word	0xffffffff


	//   ....[126]....
        /*1a34*/ 	.word	0xffffffff


	//   ....[127]....
        /*1a38*/ 	.word	0xffffffff


	//   ....[128]....
        /*1a3c*/ 	.word	0xffffffff


	//   ....[129]....
        /*1a40*/ 	.word	0xffffffff


	//   ....[130]....
        /*1a44*/ 	.word	0xffffffff


	//   ....[131]....
        /*1a48*/ 	.word	0xffffffff


	//   ....[132]....
        /*1a4c*/ 	.word	0xffffffff


	//   ....[133]....
        /*1a50*/ 	.word	0xffffffff


	//   ....[134]....
        /*1a54*/ 	.word	0xffffffff


	//   ....[135]....
        /*1a58*/ 	.word	0xffffffff


	//   ....[136]....
        /*1a5c*/ 	.word	0xffffffff


	//   ....[137]....
        /*1a60*/ 	.word	0xffffffff


	//   ....[138]....
        /*1a64*/ 	.word	0xffffffff


	//   ....[139]....
        /*1a68*/ 	.word	0xffffffff


	//   ....[140]....
        /*1a6c*/ 	.word	0xffffffff


	//   ....[141]....
        /*1a70*/ 	.word	0xffffffff


	//   ....[142]....
        /*1a74*/ 	.word	0xffffffff


	//   ....[143]....
        /*1a78*/ 	.word	0xffffffff


	//   ....[144]....
        /*1a7c*/ 	.word	0xffffffff


	//   ....[145]....
        /*1a80*/ 	.word	0xffffffff


	//   ....[146]....
        /*1a84*/ 	.word	0xffffffff


	//   ....[147]....
        /*1a88*/ 	.word	0xffffffff


	//   ....[148]....
        /*1a8c*/ 	.word	0xffffffff


	//   ....[149]....
        /*1a90*/ 	.word	0xffffffff


	//   ....[150]....
        /*1a94*/ 	.word	0xffffffff


	//   ....[151]....
        /*1a98*/ 	.word	0xffffffff


	//   ....[152]....
        /*1a9c*/ 	.word	0xffffffff


	//   ....[153]....
        /*1aa0*/ 	.word	0xffffffff


	//   ....[154]....
        /*1aa4*/ 	.word	0xffffffff


	//   ....[155]....
        /*1aa8*/ 	.word	0xffffffff


	//   ....[156]....
        /*1aac*/ 	.word	0xffffffff


	//   ....[157]....
        /*1ab0*/ 	.word	0xffffffff


	//   ....[158]....
        /*1ab4*/ 	.word	0xffffffff


	//   ....[159]....
        /*1ab8*/ 	.word	0xffffffff


	//   ....[160]....
        /*1abc*/ 	.word	0xffffffff


	//   ....[161]....
        /*1ac0*/ 	.word	0xffffffff


	//   ....[162]....
        /*1ac4*/ 	.word	0xffffffff


	//   ....[163]....
        /*1ac8*/ 	.word	0xffffffff


	//   ....[164]....
        /*1acc*/ 	.word	0xffffffff


	//   ....[165]....
        /*1ad0*/ 	.word	0xffffffff


	//   ....[166]....
        /*1ad4*/ 	.word	0xffffffff


	//   ....[167]....
        /*1ad8*/ 	.word	0xffffffff


	//   ....[168]....
        /*1adc*/ 	.word	0xffffffff


	//   ....[169]....
        /*1ae0*/ 	.word	0xffffffff


	//   ....[170]....
        /*1ae4*/ 	.word	0xffffffff


	//   ....[171]....
        /*1ae8*/ 	.word	0xffffffff


	//   ....[172]....
        /*1aec*/ 	.word	0xffffffff


	//   ....[173]....
        /*1af0*/ 	.word	0xffffffff


	//   ....[174]....
        /*1af4*/ 	.word	0xffffffff


	//   ....[175]....
        /*1af8*/ 	.word	0xffffffff


	//   ....[176]....
        /*1afc*/ 	.word	0xffffffff


	//   ....[177]....
        /*1b00*/ 	.word	0xffffffff


	//   ....[178]....
        /*1b04*/ 	.word	0xffffffff


	//   ....[179]....
        /*1b08*/ 	.word	0xffffffff


	//   ....[180]....
        /*1b0c*/ 	.word	0xffffffff


	//   ....[181]....
        /*1b10*/ 	.word	0xffffffff


	//   ....[182]....
        /*1b14*/ 	.word	0xffffffff


	//   ....[183]....
        /*1b18*/ 	.word	0xffffffff


	//   ....[184]....
        /*1b1c*/ 	.word	0xffffffff


	//   ....[185]....
        /*1b20*/ 	.word	0xffffffff


	//   ....[186]....
        /*1b24*/ 	.word	0xffffffff


	//   ....[187]....
        /*1b28*/ 	.word	0xffffffff


	//   ....[188]....
        /*1b2c*/ 	.word	0xffffffff


	//   ....[189]....
        /*1b30*/ 	.word	0xffffffff


	//   ....[190]....
        /*1b34*/ 	.word	0xffffffff


	//   ....[191]....
        /*1b38*/ 	.word	0xffffffff


	//   ....[192]....
        /*1b3c*/ 	.word	0xffffffff


	//   ....[193]....
        /*1b40*/ 	.word	0xffffffff


	//   ....[194]....
        /*1b44*/ 	.word	0xffffffff


	//   ....[195]....
        /*1b48*/ 	.word	0xffffffff


	//   ....[196]....
        /*1b4c*/ 	.word	0xffffffff


	//   ....[197]....
        /*1b50*/ 	.word	0xffffffff


	//   ....[198]....
        /*1b54*/ 	.word	0xffffffff


	//   ....[199]....
        /*1b58*/ 	.word	0xffffffff


	//   ....[200]....
        /*1b5c*/ 	.word	0xffffffff


	//   ....[201]....
        /*1b60*/ 	.word	0xffffffff


	//   ....[202]....
        /*1b64*/ 	.word	0xffffffff


	//   ....[203]....
        /*1b68*/ 	.word	0xffffffff


	//   ....[204]....
        /*1b6c*/ 	.word	0xffffffff


	//   ....[205]....
        /*1b70*/ 	.word	0xffffffff


	//   ....[206]....
        /*1b74*/ 	.word	0xffffffff


	//   ....[207]....
        /*1b78*/ 	.word	0xffffffff


	//   ....[208]....
        /*1b7c*/ 	.word	0xffffffff


	//   ....[209]....
        /*1b80*/ 	.word	0xffffffff


	//   ....[210]....
        /*1b84*/ 	.word	0xffffffff


	//   ....[211]....
        /*1b88*/ 	.word	0xffffffff


	//   ....[212]....
        /*1b8c*/ 	.word	0xffffffff


	//   ....[213]....
        /*1b90*/ 	.word	0xffffffff


	//   ....[214]....
        /*1b94*/ 	.word	0xffffffff


	//   ....[215]....
        /*1b98*/ 	.word	0xffffffff


	//   ....[216]....
        /*1b9c*/ 	.word	0xffffffff


	//   ....[217]....
        /*1ba0*/ 	.word	0xffffffff


	//   ....[218]....
        /*1ba4*/ 	.word	0xffffffff


	//   ....[219]....
        /*1ba8*/ 	.word	0xffffffff


	//   ....[220]....
        /*1bac*/ 	.word	0xffffffff


	//   ....[221]....
        /*1bb0*/ 	.word	0xffffffff


	//   ....[222]....
        /*1bb4*/ 	.word	0xffffffff


	//   ....[223]....
        /*1bb8*/ 	.word	0xffffffff


	//   ....[224]....
        /*1bbc*/ 	.word	0xffffffff


	//   ....[225]....
        /*1bc0*/ 	.word	0xffffffff


	//   ....[226]....
        /*1bc4*/ 	.word	0xffffffff


	//   ....[227]....
        /*1bc8*/ 	.word	0xffffffff


	//   ....[228]....
        /*1bcc*/ 	.word	0xffffffff


	//   ....[229]....
        /*1bd0*/ 	.word	0xffffffff


	//   ....[230]....
        /*1bd4*/ 	.word	0xffffffff


	//   ....[231]....
        /*1bd8*/ 	.word	0xffffffff


	//   ....[232]....
        /*1bdc*/ 	.word	0xffffffff


	//   ....[233]....
        /*1be0*/ 	.word	0xffffffff


	//   ....[234]....
        /*1be4*/ 	.word	0xffffffff


	//   ....[235]....
        /*1be8*/ 	.word	0xffffffff


	//   ....[236]....
        /*1bec*/ 	.word	0xffffffff


	//   ....[237]....
        /*1bf0*/ 	.word	0xffffffff


	//   ....[238]....
        /*1bf4*/ 	.word	0xffffffff


	//   ....[239]....
        /*1bf8*/ 	.word	0xffffffff


	//   ....[240]....
        /*1bfc*/ 	.word	0xffffffff


	//   ....[241]....
        /*1c00*/ 	.word	0xffffffff


	//   ....[242]....
        /*1c04*/ 	.word	0xffffffff


	//   ....[243]....
        /*1c08*/ 	.word	0xffffffff


	//   ....[244]....
        /*1c0c*/ 	.word	0xffffffff


	//   ....[245]....
        /*1c10*/ 	.word	0xffffffff


	//   ....[246]....
        /*1c14*/ 	.word	0xffffffff


	//   ....[247]....
        /*1c18*/ 	.word	0xffffffff


	//   ....[248]....
        /*1c1c*/ 	.word	0xffffffff


	//   ....[249]....
        /*1c20*/ 	.word	0xffffffff


	//   ....[250]....
        /*1c24*/ 	.word	0xffffffff


	//   ....[251]....
        /*1c28*/ 	.word	0xffffffff


	//   ....[252]....
        /*1c2c*/ 	.word	0xffffffff


	//   ....[253]....
        /*1c30*/ 	.word	0xffffffff


	//   ....[254]....
        /*1c34*/ 	.word	0xffffffff


	//   ....[255]....
        /*1c38*/ 	.word	0xffffffff


	//   ....[0]....
        /*1c3c*/ 	.word	0xffffffff


	//   ....[1]....
        /*1c40*/ 	.word	0xffffffff


	//   ....[2]....
        /*1c44*/ 	.word	0xffffffff


	//   ....[3]....
        /*1c48*/ 	.word	0xffffffff


	//   ....[4]....
        /*1c4c*/ 	.word	0xffffffff


	//   ....[5]....
        /*1c50*/ 	.word	0xffffffff


	//   ....[6]....
        /*1c54*/ 	.word	0xffffffff


	//   ....[7]....
        /*1c58*/ 	.word	0xffffffff


	//   ....[8]....
        /*1c5c*/ 	.word	0xffffffff


	//   ....[9]....
        /*1c60*/ 	.word	0xffffffff


	//   ....[10]....
        /*1c64*/ 	.word	0xffffffff


	//   ....[11]....
        /*1c68*/ 	.word	0xffffffff


	//   ....[12]....
        /*1c6c*/ 	.word	0xffffffff


	//   ....[13]....
        /*1c70*/ 	.word	0xffffffff


	//   ....[14]....
        /*1c74*/ 	.word	0xffffffff


	//   ....[15]....
        /*1c78*/ 	.word	0xffffffff


	//   ....[16]....
        /*1c7c*/ 	.word	0xffffffff


	//   ....[17]....
        /*1c80*/ 	.word	0xffffffff


	//   ....[18]....
        /*1c84*/ 	.word	0xffffffff


	//   ....[19]....
        /*1c88*/ 	.word	0xffffffff


	//   ....[20]....
        /*1c8c*/ 	.word	0xffffffff


	//   ....[21]....
        /*1c90*/ 	.word	0xffffffff


	//   ....[22]....
        /*1c94*/ 	.word	0xffffffff


	//   ....[23]....
        /*1c98*/ 	.word	0xffffffff


	//   ....[24]....
        /*1c9c*/ 	.word	0xffffffff


	//   ....[25]....
        /*1ca0*/ 	.word	0xffffffff


	//   ....[26]....
        /*1ca4*/ 	.word	0xffffffff


	//   ....[27]....
        /*1ca8*/ 	.word	0xffffffff


	//   ....[28]....
        /*1cac*/ 	.word	0xffffffff


	//   ....[29]....
        /*1cb0*/ 	.word	0xffffffff


	//   ....[30]....
        /*1cb4*/ 	.word	0xffffffff


	//   ....[31]....
        /*1cb8*/ 	.word	0xffffffff


	//   ....[32]....
        /*1cbc*/ 	.word	0xffffffff


	//   ....[33]....
        /*1cc0*/ 	.word	0xffffffff


	//   ....[34]....
        /*1cc4*/ 	.word	0xffffffff


	//   ....[35]....
        /*1cc8*/ 	.word	0xffffffff


	//   ....[36]....
        /*1ccc*/ 	.word	0xffffffff


	//   ....[37]....
        /*1cd0*/ 	.word	0xffffffff


	//   ....[38]....
        /*1cd4*/ 	.word	0xffffffff


	//   ....[39]....
        /*1cd8*/ 	.word	0xffffffff


	//   ....[40]....
        /*1cdc*/ 	.word	0xffffffff


	//   ....[41]....
        /*1ce0*/ 	.word	0xffffffff


	//   ....[42]....
        /*1ce4*/ 	.word	0xffffffff


	//   ....[43]....
        /*1ce8*/ 	.word	0xffffffff


	//   ....[44]....
        /*1cec*/ 	.word	0xffffffff


	//   ....[45]....
        /*1cf0*/ 	.word	0xffffffff


	//   ....[46]....
        /*1cf4*/ 	.word	0xffffffff


	//   ....[47]....
        /*1cf8*/ 	.word	0xffffffff


	//   ....[48]....
        /*1cfc*/ 	.word	0xffffffff


	//   ....[49]....
        /*1d00*/ 	.word	0xffffffff


	//   ....[50]....
        /*1d04*/ 	.word	0xffffffff


	//   ....[51]....
        /*1d08*/ 	.word	0xffffffff


	//   ....[52]....
        /*1d0c*/ 	.word	0xffffffff


	//   ....[53]....
        /*1d10*/ 	.word	0xffffffff


	//   ....[54]....
        /*1d14*/ 	.word	0xffffffff


	//   ....[55]....
        /*1d18*/ 	.word	0xffffffff


	//   ....[56]....
        /*1d1c*/ 	.word	0xffffffff


	//   ....[57]....
        /*1d20*/ 	.word	0xffffffff


	//   ....[58]....
        /*1d24*/ 	.word	0xffffffff


	//   ....[59]....
        /*1d28*/ 	.word	0xffffffff


	//   ....[60]....
        /*1d2c*/ 	.word	0xffffffff


	//   ....[61]....
        /*1d30*/ 	.word	0xffffffff


	//   ....[62]....
        /*1d34*/ 	.word	0xffffffff


	//   ....[63]....
        /*1d38*/ 	.word	0xffffffff


	//   ....[64]....
        /*1d3c*/ 	.word	0xffffffff


	//   ....[65]....
        /*1d40*/ 	.word	0xffffffff


	//   ....[66]....
        /*1d44*/ 	.word	0xffffffff


	//   ....[67]....
        /*1d48*/ 	.word	0xffffffff


	//   ....[68]....
        /*1d4c*/ 	.word	0xffffffff


	//   ....[69]....
        /*1d50*/ 	.word	0xffffffff


	//   ....[70]....
        /*1d54*/ 	.word	0xffffffff


	//   ....[71]....
        /*1d58*/ 	.word	0xffffffff


	//   ....[72]....
        /*1d5c*/ 	.word	0xffffffff


	//   ....[73]....
        /*1d60*/ 	.word	0xffffffff


	//   ....[74]....
        /*1d64*/ 	.word	0xffffffff


	//   ....[75]....
        /*1d68*/ 	.word	0xffffffff


	//   ....[76]....
        /*1d6c*/ 	.word	0xffffffff


	//   ....[77]....
        /*1d70*/ 	.word	0xffffffff


	//   ....[78]....
        /*1d74*/ 	.word	0xffffffff


	//   ....[79]....
        /*1d78*/ 	.word	0xffffffff


	//   ....[80]....
        /*1d7c*/ 	.word	0xffffffff


	//   ....[81]....
        /*1d80*/ 	.word	0xffffffff


	//   ....[82]....
        /*1d84*/ 	.word	0xffffffff


	//   ....[83]....
        /*1d88*/ 	.word	0xffffffff


	//   ....[84]....
        /*1d8c*/ 	.word	0xffffffff


	//   ....[85]....
        /*1d90*/ 	.word	0xffffffff


	//   ....[86]....
        /*1d94*/ 	.word	0xffffffff


	//   ....[87]....
        /*1d98*/ 	.word	0xffffffff


	//   ....[88]....
        /*1d9c*/ 	.word	0xffffffff


	//   ....[89]....
        /*1da0*/ 	.word	0xffffffff


	//   ....[90]....
        /*1da4*/ 	.word	0xffffffff


	//   ....[91]....
        /*1da8*/ 	.word	0xffffffff


	//   ....[92]....
        /*1dac*/ 	.word	0xffffffff


	//   ....[93]....
        /*1db0*/ 	.word	0xffffffff


	//   ....[94]....
        /*1db4*/ 	.word	0xffffffff


	//   ....[95]....
        /*1db8*/ 	.word	0xffffffff


	//   ....[96]....
        /*1dbc*/ 	.word	0xffffffff


	//   ....[97]....
        /*1dc0*/ 	.word	0xffffffff


	//   ....[98]....
        /*1dc4*/ 	.word	0xffffffff


	//   ....[99]....
        /*1dc8*/ 	.word	0xffffffff


	//   ....[100]....
        /*1dcc*/ 	.word	0xffffffff


	//   ....[101]....
        /*1dd0*/ 	.word	0xffffffff


	//   ....[102]....
        /*1dd4*/ 	.word	0xffffffff


	//   ....[103]....
        /*1dd8*/ 	.word	0xffffffff


	//   ....[104]....
        /*1ddc*/ 	.word	0xffffffff


	//   ....[105]....
        /*1de0*/ 	.word	0xffffffff


	//   ....[106]....
        /*1de4*/ 	.word	0xffffffff


	//   ....[107]....
        /*1de8*/ 	.word	0xffffffff


	//   ....[108]....
        /*1dec*/ 	.word	0xffffffff


	//   ....[109]....
        /*1df0*/ 	.word	0xffffffff


	//   ....[110]....
        /*1df4*/ 	.word	0xffffffff


	//   ....[111]....
        /*1df8*/ 	.word	0xffffffff


	//   ....[112]....
        /*1dfc*/ 	.word	0xffffffff


	//   ....[113]....
        /*1e00*/ 	.word	0xffffffff


	//   ....[114]....
        /*1e04*/ 	.word	0xffffffff


	//   ....[115]....
        /*1e08*/ 	.word	0xffffffff


	//   ....[116]....
        /*1e0c*/ 	.word	0xffffffff


	//   ....[117]....
        /*1e10*/ 	.word	0xffffffff


	//   ....[118]....
        /*1e14*/ 	.word	0xffffffff


	//   ....[119]....
        /*1e18*/ 	.word	0xffffffff


	//   ....[120]....
        /*1e1c*/ 	.word	0xffffffff


	//   ....[121]....
        /*1e20*/ 	.word	0xffffffff


	//   ....[122]....
        /*1e24*/ 	.word	0xffffffff


	//   ....[123]....
        /*1e28*/ 	.word	0xffffffff


	//   ....[124]....
        /*1e2c*/ 	.word	0xffffffff


	//   ....[125]....
        /*1e30*/ 	.word	0xffffffff


	//   ....[126]....
        /*1e34*/ 	.word	0xffffffff


	//   ....[127]....
        /*1e38*/ 	.word	0xffffffff


	//   ....[128]....
        /*1e3c*/ 	.word	0xffffffff


	//   ....[129]....
        /*1e40*/ 	.word	0xffffffff


	//   ....[130]....
        /*1e44*/ 	.word	0xffffffff


	//   ....[131]....
        /*1e48*/ 	.word	0xffffffff


	//   ....[132]....
        /*1e4c*/ 	.word	0xffffffff


	//   ....[133]....
        /*1e50*/ 	.word	0xffffffff


	//   ....[134]....
        /*1e54*/ 	.word	0xffffffff


	//   ....[135]....
        /*1e58*/ 	.word	0xffffffff


	//   ....[136]....
        /*1e5c*/ 	.word	0xffffffff


	//   ....[137]....
        /*1e60*/ 	.word	0xffffffff


	//   ....[138]....
        /*1e64*/ 	.word	0xffffffff


	//   ....[139]....
        /*1e68*/ 	.word	0xffffffff


	//   ....[140]....
        /*1e6c*/ 	.word	0xffffffff


	//   ....[141]....
        /*1e70*/ 	.word	0xffffffff


	//   ....[142]....
        /*1e74*/ 	.word	0xffffffff


	//   ....[143]....
        /*1e78*/ 	.word	0xffffffff


	//   ....[144]....
        /*1e7c*/ 	.word	0xffffffff


	//   ....[145]....
        /*1e80*/ 	.word	0xffffffff


	//   ....[146]....
        /*1e84*/ 	.word	0xffffffff


	//   ....[147]....
        /*1e88*/ 	.word	0xffffffff


	//   ....[148]....
        /*1e8c*/ 	.word	0xffffffff


	//   ....[149]....
        /*1e90*/ 	.word	0xffffffff


	//   ....[150]....
        /*1e94*/ 	.word	0xffffffff


	//   ....[151]....
        /*1e98*/ 	.word	0xffffffff


	//   ....[152]....
        /*1e9c*/ 	.word	0xffffffff


	//   ....[153]....
        /*1ea0*/ 	.word	0xffffffff


	//   ....[154]....
        /*1ea4*/ 	.word	0xffffffff


	//   ....[155]....
        /*1ea8*/ 	.word	0xffffffff


	//   ....[156]....
        /*1eac*/ 	.word	0xffffffff


	//   ....[157]....
        /*1eb0*/ 	.word	0xffffffff


	//   ....[158]....
        /*1eb4*/ 	.word	0xffffffff


	//   ....[159]....
        /*1eb8*/ 	.word	0xffffffff


	//   ....[160]....
        /*1ebc*/ 	.word	0xffffffff


	//   ....[161]....
        /*1ec0*/ 	.word	0xffffffff


	//   ....[162]....
        /*1ec4*/ 	.word	0xffffffff


	//   ....[163]....
        /*1ec8*/ 	.word	0xffffffff


	//   ....[164]....
        /*1ecc*/ 	.word	0xffffffff


	//   ....[165]....
        /*1ed0*/ 	.word	0xffffffff


	//   ....[166]....
        /*1ed4*/ 	.word	0xffffffff


	//   ....[167]....
        /*1ed8*/ 	.word	0xffffffff


	//   ....[168]....
        /*1edc*/ 	.word	0xffffffff


	//   ....[169]....
        /*1ee0*/ 	.word	0xffffffff


	//   ....[170]....
        /*1ee4*/ 	.word	0xffffffff


	//   ....[171]....
        /*1ee8*/ 	.word	0xffffffff


	//   ....[172]....
        /*1eec*/ 	.word	0xffffffff


	//   ....[173]....
        /*1ef0*/ 	.word	0xffffffff


	//   ....[174]....
        /*1ef4*/ 	.word	0xffffffff


	//   ....[175]....
        /*1ef8*/ 	.word	0xffffffff


	//   ....[176]....
        /*1efc*/ 	.word	0xffffffff


	//   ....[177]....
        /*1f00*/ 	.word	0xffffffff


	//   ....[178]....
        /*1f04*/ 	.word	0xffffffff


	//   ....[179]....
        /*1f08*/ 	.word	0xffffffff


	//   ....[180]....
        /*1f0c*/ 	.word	0xffffffff


	//   ....[181]....
        /*1f10*/ 	.word	0xffffffff


	//   ....[182]....
        /*1f14*/ 	.word	0xffffffff


	//   ....[183]....
        /*1f18*/ 	.word	0xffffffff


	//   ....[184]....
        /*1f1c*/ 	.word	0xffffffff


	//   ....[185]....
        /*1f20*/ 	.word	0xffffffff


	//   ....[186]....
        /*1f24*/ 	.word	0xffffffff


	//   ....[187]....
        /*1f28*/ 	.word	0xffffffff


	//   ....[188]....
        /*1f2c*/ 	.word	0xffffffff


	//   ....[189]....
        /*1f30*/ 	.word	0xffffffff


	//   ....[190]....
        /*1f34*/ 	.word	0xffffffff


	//   ....[191]....
        /*1f38*/ 	.word	0xffffffff


	//   ....[192]....
        /*1f3c*/ 	.word	0xffffffff


	//   ....[193]....
        /*1f40*/ 	.word	0xffffffff


	//   ....[194]....
        /*1f44*/ 	.word	0xffffffff


	//   ....[195]....
        /*1f48*/ 	.word	0xffffffff


	//   ....[196]....
        /*1f4c*/ 	.word	0xffffffff


	//   ....[197]....
        /*1f50*/ 	.word	0xffffffff


	//   ....[198]....
        /*1f54*/ 	.word	0xffffffff


	//   ....[199]....
        /*1f58*/ 	.word	0xffffffff


	//   ....[200]....
        /*1f5c*/ 	.word	0xffffffff


	//   ....[201]....
        /*1f60*/ 	.word	0xffffffff


	//   ....[202]....
        /*1f64*/ 	.word	0xffffffff


	//   ....[203]....
        /*1f68*/ 	.word	0xffffffff


	//   ....[204]....
        /*1f6c*/ 	.word	0xffffffff


	//   ....[205]....
        /*1f70*/ 	.word	0xffffffff


	//   ....[206]....
        /*1f74*/ 	.word	0xffffffff


	//   ....[207]....
        /*1f78*/ 	.word	0xffffffff


	//   ....[208]....
        /*1f7c*/ 	.word	0xffffffff


	//   ....[209]....
        /*1f80*/ 	.word	0xffffffff


	//   ....[210]....
        /*1f84*/ 	.word	0xffffffff


	//   ....[211]....
        /*1f88*/ 	.word	0xffffffff


	//   ....[212]....
        /*1f8c*/ 	.word	0xffffffff


	//   ....[213]....
        /*1f90*/ 	.word	0xffffffff


	//   ....[214]....
        /*1f94*/ 	.word	0xffffffff


	//   ....[215]....
        /*1f98*/ 	.word	0xffffffff


	//   ....[216]....
        /*1f9c*/ 	.word	0xffffffff


	//   ....[217]....
        /*1fa0*/ 	.word	0xffffffff


	//   ....[218]....
        /*1fa4*/ 	.word	0xffffffff


	//   ....[219]....
        /*1fa8*/ 	.word	0xffffffff


	//   ....[220]....
        /*1fac*/ 	.word	0xffffffff


	//   ....[221]....
        /*1fb0*/ 	.word	0xffffffff


	//   ....[222]....
        /*1fb4*/ 	.word	0xffffffff


	//   ....[223]....
        /*1fb8*/ 	.word	0xffffffff


	//   ....[224]....
        /*1fbc*/ 	.word	0xffffffff


	//   ....[225]....
        /*1fc0*/ 	.word	0xffffffff


	//   ....[226]....
        /*1fc4*/ 	.word	0xffffffff


	//   ....[227]....
        /*1fc8*/ 	.word	0xffffffff


	//   ....[228]....
        /*1fcc*/ 	.word	0xffffffff


	//   ....[229]....
        /*1fd0*/ 	.word	0xffffffff


	//   ....[230]....
        /*1fd4*/ 	.word	0xffffffff


	//   ....[231]....
        /*1fd8*/ 	.word	0xffffffff


	//   ....[232]....
        /*1fdc*/ 	.word	0xffffffff


	//   ....[233]....
        /*1fe0*/ 	.word	0xffffffff


	//   ....[234]....
        /*1fe4*/ 	.word	0xffffffff


	//   ....[235]....
        /*1fe8*/ 	.word	0xffffffff


	//   ....[236]....
        /*1fec*/ 	.word	0xffffffff


	//   ....[237]....
        /*1ff0*/ 	.word	0xffffffff


	//   ....[238]....
        /*1ff4*/ 	.word	0xffffffff


	//   ....[239]....
        /*1ff8*/ 	.word	0xffffffff


	//   ....[240]....
        /*1ffc*/ 	.word	0xffffffff


	//   ....[241]....
        /*2000*/ 	.word	0xffffffff


	//   ....[242]....
        /*2004*/ 	.word	0xffffffff


	//   ....[243]....
        /*2008*/ 	.word	0xffffffff


	//   ....[244]....
        /*200c*/ 	.word	0xffffffff


	//   ....[245]....
        /*2010*/ 	.word	0xffffffff


	//   ....[246]....
        /*2014*/ 	.word	0xffffffff


	//   ....[247]....
        /*2018*/ 	.word	0xffffffff


	//   ....[248]....
        /*201c*/ 	.word	0xffffffff


	//   ....[249]....
        /*2020*/ 	.word	0xffffffff


	//   ....[250]....
        /*2024*/ 	.word	0xffffffff


	//   ....[251]....
        /*2028*/ 	.word	0xffffffff


	//   ....[252]....
        /*202c*/ 	.word	0xffffffff


	//   ....[253]....
        /*2030*/ 	.word	0xffffffff


	//   ....[254]....
        /*2034*/ 	.word	0xffffffff


	//   ....[255]....
        /*2038*/ 	.word	0xffffffff


	//   ....[0]....
        /*203c*/ 	.word	0xffffffff


	//   ....[1]....
        /*2040*/ 	.word	0xffffffff


	//   ....[2]....
        /*2044*/ 	.word	0xffffffff


	//   ....[3]....
        /*2048*/ 	.word	0xffffffff


	//   ....[4]....
        /*204c*/ 	.word	0xffffffff


	//   ....[5]....
        /*2050*/ 	.word	0xffffffff


	//   ....[6]....
        /*2054*/ 	.word	0xffffffff


	//   ....[7]....
        /*2058*/ 	.word	0xffffffff


	//   ....[8]....
        /*205c*/ 	.word	0xffffffff


	//   ....[9]....
        /*2060*/ 	.word	0xffffffff


	//   ....[10]....
        /*2064*/ 	.word	0xffffffff


	//   ....[11]....
        /*2068*/ 	.word	0xffffffff


	//   ....[12]....
        /*206c*/ 	.word	0xffffffff


	//   ....[13]....
        /*2070*/ 	.word	0xffffffff


	//   ....[14]....
        /*2074*/ 	.word	0xffffffff


	//   ....[15]....
        /*2078*/ 	.word	0xffffffff


	//   ....[16]....
        /*207c*/ 	.word	0xffffffff


	//   ....[17]....
        /*2080*/ 	.word	0xffffffff


	//   ....[18]....
        /*2084*/ 	.word	0xffffffff


	//   ....[19]....
        /*2088*/ 	.word	0xffffffff


	//   ....[20]....
        /*208c*/ 	.word	0xffffffff


	//   ....[21]....
        /*2090*/ 	.word	0xffffffff


	//   ....[22]....
        /*2094*/ 	.word	0xffffffff


	//   ....[23]....
        /*2098*/ 	.word	0xffffffff


	//   ....[24]....
        /*209c*/ 	.word	0xffffffff


	//   ....[25]....
        /*20a0*/ 	.word	0xffffffff


	//   ....[26]....
        /*20a4*/ 	.word	0xffffffff


	//   ....[27]....
        /*20a8*/ 	.word	0xffffffff


	//   ....[28]....
        /*20ac*/ 	.word	0xffffffff


	//   ....[29]....
        /*20b0*/ 	.word	0xffffffff


	//   ....[30]....
        /*20b4*/ 	.word	0xffffffff


	//   ....[31]....
        /*20b8*/ 	.word	0xffffffff


	//   ....[32]....
        /*20bc*/ 	.word	0xffffffff


	//   ....[33]....
        /*20c0*/ 	.word	0xffffffff


	//   ....[34]....
        /*20c4*/ 	.word	0xffffffff


	//   ....[35]....
        /*20c8*/ 	.word	0xffffffff


	//   ....[36]....
        /*20cc*/ 	.word	0xffffffff


	//   ....[37]....
        /*20d0*/ 	.word	0xffffffff


	//   ....[38]....
        /*20d4*/ 	.word	0xffffffff


	//   ....[39]....
        /*20d8*/ 	.word	0xffffffff


	//   ....[40]....
        /*20dc*/ 	.word	0xffffffff


	//   ....[41]....
        /*20e0*/ 	.word	0xffffffff


	//   ....[42]....
        /*20e4*/ 	.word	0xffffffff


	//   ....[43]....
        /*20e8*/ 	.word	0xffffffff


	//   ....[44]....
        /*20ec*/ 	.word	0xffffffff


	//   ....[45]....
        /*20f0*/ 	.word	0xffffffff


	//   ....[46]....
        /*20f4*/ 	.word	0xffffffff


	//   ....[47]....
        /*20f8*/ 	.word	0xffffffff


	//   ....[48]....
        /*20fc*/ 	.word	0xffffffff


	//   ....[49]....
        /*2100*/ 	.word	0xffffffff


	//   ....[50]....
        /*2104*/ 	.word	0xffffffff


	//   ....[51]....
        /*2108*/ 	.word	0xffffffff


	//   ....[52]....
        /*210c*/ 	.word	0xffffffff


	//   ....[53]....
        /*2110*/ 	.word	0xffffffff


	//   ....[54]....
        /*2114*/ 	.word	0xffffffff


	//   ....[55]....
        /*2118*/ 	.word	0xffffffff


	//   ....[56]....
        /*211c*/ 	.word	0xffffffff


	//   ....[57]....
        /*2120*/ 	.word	0xffffffff


	//   ....[58]....
        /*2124*/ 	.word	0xffffffff


	//   ....[59]....
        /*2128*/ 	.word	0xffffffff


	//   ....[60]....
        /*212c*/ 	.word	0xffffffff


	//   ....[61]....
        /*2130*/ 	.word	0xffffffff


	//   ....[62]....
        /*2134*/ 	.word	0xffffffff


	//   ....[63]....
        /*2138*/ 	.word	0xffffffff


	//   ....[64]....
        /*213c*/ 	.word	0xffffffff


	//   ....[65]....
        /*2140*/ 	.word	0xffffffff


	//   ....[66]....
        /*2144*/ 	.word	0xffffffff


	//   ....[67]....
        /*2148*/ 	.word	0xffffffff


	//   ....[68]....
        /*214c*/ 	.word	0xffffffff


	//   ....[69]....
        /*2150*/ 	.word	0xffffffff


	//   ....[70]....
        /*2154*/ 	.word	0xffffffff


	//   ....[71]....
        /*2158*/ 	.word	0xffffffff


	//   ....[72]....
        /*215c*/ 	.word	0xffffffff


	//   ....[73]....
        /*2160*/ 	.word	0xffffffff


	//   ....[74]....
        /*2164*/ 	.word	0xffffffff


	//   ....[75]....
        /*2168*/ 	.word	0xffffffff


	//   ....[76]....
        /*216c*/ 	.word	0xffffffff


	//   ....[77]....
        /*2170*/ 	.word	0xffffffff


	//   ....[78]....
        /*2174*/ 	.word	0xffffffff


	//   ....[79]....
        /*2178*/ 	.word	0xffffffff


	//   ....[80]....
        /*217c*/ 	.word	0xffffffff


	//   ....[81]....
        /*2180*/ 	.word	0xffffffff


	//   ....[82]....
        /*2184*/ 	.word	0xffffffff


	//   ....[83]....
        /*2188*/ 	.word	0xffffffff


	//   ....[84]....
        /*218c*/ 	.word	0xffffffff


	//   ....[85]....
        /*2190*/ 	.word	0xffffffff


	//   ....[86]....
        /*2194*/ 	.word	0xffffffff


	//   ....[87]....
        /*2198*/ 	.word	0xffffffff


	//   ....[88]....
        /*219c*/ 	.word	0xffffffff


	//   ....[89]....
        /*21a0*/ 	.word	0xffffffff


	//   ....[90]....
        /*21a4*/ 	.word	0xffffffff


	//   ....[91]....
        /*21a8*/ 	.word	0xffffffff


	//   ....[92]....
        /*21ac*/ 	.word	0xffffffff


	//   ....[93]....
        /*21b0*/ 	.word	0xffffffff


	//   ....[94]....
        /*21b4*/ 	.word	0xffffffff


	//   ....[95]....
        /*21b8*/ 	.word	0xffffffff


	//   ....[96]....
        /*21bc*/ 	.word	0xffffffff


	//   ....[97]....
        /*21c0*/ 	.word	0xffffffff


	//   ....[98]....
        /*21c4*/ 	.word	0xffffffff


	//   ....[99]....
        /*21c8*/ 	.word	0xffffffff


	//   ....[100]....
        /*21cc*/ 	.word	0xffffffff


	//   ....[101]....
        /*21d0*/ 	.word	0xffffffff


	//   ....[102]....
        /*21d4*/ 	.word	0xffffffff


	//   ....[103]....
        /*21d8*/ 	.word	0xffffffff


	//   ....[104]....
        /*21dc*/ 	.word	0xffffffff


	//   ....[105]....
        /*21e0*/ 	.word	0xffffffff


	//   ....[106]....
        /*21e4*/ 	.word	0xffffffff


	//   ....[107]....
        /*21e8*/ 	.word	0xffffffff


	//   ....[108]....
        /*21ec*/ 	.word	0xffffffff


	//   ....[109]....
        /*21f0*/ 	.word	0xffffffff


	//   ....[110]....
        /*21f4*/ 	.word	0xffffffff


	//   ....[111]....
        /*21f8*/ 	.word	0xffffffff


	//   ....[112]....
        /*21fc*/ 	.word	0xffffffff


	//   ....[113]....
        /*2200*/ 	.word	0xffffffff


	//   ....[114]....
        /*2204*/ 	.word	0xffffffff


	//   ....[115]....
        /*2208*/ 	.word	0xffffffff


	//   ....[116]....
        /*220c*/ 	.word	0xffffffff


	//   ....[117]....
        /*2210*/ 	.word	0xffffffff


	//   ....[118]....
        /*2214*/ 	.word	0xffffffff


	//   ....[119]....
        /*2218*/ 	.word	0xffffffff


	//   ....[120]....
        /*221c*/ 	.word	0xffffffff


	//   ....[121]....
        /*2220*/ 	.word	0xffffffff


	//   ....[122]....
        /*2224*/ 	.word	0xffffffff


	//   ....[123]....
        /*2228*/ 	.word	0xffffffff


	//   ....[124]....
        /*222c*/ 	.word	0xffffffff


	//   ....[125]....
        /*2230*/ 	.word	0xffffffff


	//   ....[126]....
        /*2234*/ 	.word	0xffffffff


	//   ....[127]....
        /*2238*/ 	.word	0xffffffff


	//   ....[128]....
        /*223c*/ 	.word	0xffffffff


	//   ....[129]....
        /*2240*/ 	.word	0xffffffff


	//   ....[130]....
        /*2244*/ 	.word	0xffffffff


	//   ....[131]....
        /*2248*/ 	.word	0xffffffff


	//   ....[132]....
        /*224c*/ 	.word	0xffffffff


	//   ....[133]....
        /*2250*/ 	.word	0xffffffff


	//   ....[134]....
        /*2254*/ 	.word	0xffffffff


	//   ....[135]....
        /*2258*/ 	.word	0xffffffff


	//   ....[136]....
        /*225c*/ 	.word	0xffffffff


	//   ....[137]....
        /*2260*/ 	.word	0xffffffff


	//   ....[138]....
        /*2264*/ 	.word	0xffffffff


	//   ....[139]....
        /*2268*/ 	.word	0xffffffff


	//   ....[140]....
        /*226c*/ 	.word	0xffffffff


	//   ....[141]....
        /*2270*/ 	.word	0xffffffff


	//   ....[142]....
        /*2274*/ 	.word	0xffffffff


	//   ....[143]....
        /*2278*/ 	.word	0xffffffff


	//   ....[144]....
        /*227c*/ 	.word	0xffffffff


	//   ....[145]....
        /*2280*/ 	.word	0xffffffff


	//   ....[146]....
        /*2284*/ 	.word	0xffffffff


	//   ....[147]....
        /*2288*/ 	.word	0xffffffff


	//   ....[148]....
        /*228c*/ 	.word	0xffffffff


	//   ....[149]....
        /*2290*/ 	.word	0xffffffff


	//   ....[150]....
        /*2294*/ 	.word	0xffffffff


	//   ....[151]....
        /*2298*/ 	.word	0xffffffff


	//   ....[152]....
        /*229c*/ 	.word	0xffffffff


	//   ....[153]....
        /*22a0*/ 	.word	0xffffffff


	//   ....[154]....
        /*22a4*/ 	.word	0xffffffff


	//   ....[155]....
        /*22a8*/ 	.word	0xffffffff


	//   ....[156]....
        /*22ac*/ 	.word	0xffffffff


	//   ....[157]....
        /*22b0*/ 	.word	0xffffffff


	//   ....[158]....
        /*22b4*/ 	.word	0xffffffff


	//   ....[159]....
        /*22b8*/ 	.word	0xffffffff


	//   ....[160]....
        /*22bc*/ 	.word	0xffffffff


	//   ....[161]....
        /*22c0*/ 	.word	0xffffffff


	//   ....[162]....
        /*22c4*/ 	.word	0xffffffff


	//   ....[163]....
        /*22c8*/ 	.word	0xffffffff


	//   ....[164]....
        /*22cc*/ 	.word	0xffffffff


	//   ....[165]....
        /*22d0*/ 	.word	0xffffffff


	//   ....[166]....
        /*22d4*/ 	.word	0xffffffff


	//   ....[167]....
        /*22d8*/ 	.word	0xffffffff


	//   ....[168]....
        /*22dc*/ 	.word	0xffffffff


	//   ....[169]....
        /*22e0*/ 	.word	0xffffffff


	//   ....[170]....
        /*22e4*/ 	.word	0xffffffff


	//   ....[171]....
        /*22e8*/ 	.word	0xffffffff


	//   ....[172]....
        /*22ec*/ 	.word	0xffffffff


	//   ....[173]....
        /*22f0*/ 	.word	0xffffffff


	//   ....[174]....
        /*22f4*/ 	.word	0xffffffff


	//   ....[175]....
        /*22f8*/ 	.word	0xffffffff


	//   ....[176]....
        /*22fc*/ 	.word	0xffffffff


	//   ....[177]....
        /*2300*/ 	.word	0xffffffff


	//   ....[178]....
        /*2304*/ 	.word	0xffffffff


	//   ....[179]....
        /*2308*/ 	.word	0xffffffff


	//   ....[180]....
        /*230c*/ 	.word	0xffffffff


	//   ....[181]....
        /*2310*/ 	.word	0xffffffff


	//   ....[182]....
        /*2314*/ 	.word	0xffffffff


	//   ....[183]....
        /*2318*/ 	.word	0xffffffff


	//   ....[184]....
        /*231c*/ 	.word	0xffffffff


	//   ....[185]....
        /*2320*/ 	.word	0xffffffff


	//   ....[186]....
        /*2324*/ 	.word	0xffffffff


	//   ....[187]....
        /*2328*/ 	.word	0xffffffff


	//   ....[188]....
        /*232c*/ 	.word	0xffffffff


	//   ....[189]....
        /*2330*/ 	.word	0xffffffff


	//   ....[190]....
        /*2334*/ 	.word	0xffffffff


	//   ....[191]....
        /*2338*/ 	.word	0xffffffff


	//   ....[192]....
        /*233c*/ 	.word	0xffffffff


	//   ....[193]....
        /*2340*/ 	.word	0xffffffff


	//   ....[194]....
        /*2344*/ 	.word	0xffffffff


	//   ....[195]....
        /*2348*/ 	.word	0xffffffff


	//   ....[196]....
        /*234c*/ 	.word	0xffffffff


	//   ....[197]....
        /*2350*/ 	.word	0xffffffff


	//   ....[198]....
        /*2354*/ 	.word	0xffffffff


	//   ....[199]....
        /*2358*/ 	.word	0xffffffff


	//   ....[200]....
        /*235c*/ 	.word	0xffffffff


	//   ....[201]....
        /*2360*/ 	.word	0xffffffff


	//   ....[202]....
        /*2364*/ 	.word	0xffffffff


	//   ....[203]....
        /*2368*/ 	.word	0xffffffff


	//   ....[204]....
        /*236c*/ 	.word	0xffffffff


	//   ....[205]....
        /*2370*/ 	.word	0xffffffff


	//   ....[206]....
        /*2374*/ 	.word	0xffffffff


	//   ....[207]....
        /*2378*/ 	.word	0xffffffff


	//   ....[208]....
        /*237c*/ 	.word	0xffffffff


	//   ....[209]....
        /*2380*/ 	.word	0xffffffff


	//   ....[210]....
        /*2384*/ 	.word	0xffffffff


	//   ....[211]....
        /*2388*/ 	.word	0xffffffff


	//   ....[212]....
        /*238c*/ 	.word	0xffffffff


	//   ....[213]....
        /*2390*/ 	.word	0xffffffff


	//   ....[214]....
        /*2394*/ 	.word	0xffffffff


	//   ....[215]....
        /*2398*/ 	.word	0xffffffff


	//   ....[216]....
        /*239c*/ 	.word	0xffffffff


	//   ....[217]....
        /*23a0*/ 	.word	0xffffffff


	//   ....[218]....
        /*23a4*/ 	.word	0xffffffff


	//   ....[219]....
        /*23a8*/ 	.word	0xffffffff


	//   ....[220]....
        /*23ac*/ 	.word	0xffffffff


	//   ....[221]....
        /*23b0*/ 	.word	0xffffffff


	//   ....[222]....
        /*23b4*/ 	.word	0xffffffff


	//   ....[223]....
        /*23b8*/ 	.word	0xffffffff


	//   ....[224]....
        /*23bc*/ 	.word	0xffffffff


	//   ....[225]....
        /*23c0*/ 	.word	0xffffffff


	//   ....[226]....
        /*23c4*/ 	.word	0xffffffff


	//   ....[227]....
        /*23c8*/ 	.word	0xffffffff


	//   ....[228]....
        /*23cc*/ 	.word	0xffffffff


	//   ....[229]....
        /*23d0*/ 	.word	0xffffffff


	//   ....[230]....
        /*23d4*/ 	.word	0xffffffff


	//   ....[231]....
        /*23d8*/ 	.word	0xffffffff


	//   ....[232]....
        /*23dc*/ 	.word	0xffffffff


	//   ....[233]....
        /*23e0*/ 	.word	0xffffffff


	//   ....[234]....
        /*23e4*/ 	.word	0xffffffff


	//   ....[235]....
        /*23e8*/ 	.word	0xffffffff


	//   ....[236]....
        /*23ec*/ 	.word	0xffffffff


	//   ....[237]....
        /*23f0*/ 	.word	0xffffffff


	//   ....[238]....
        /*23f4*/ 	.word	0xffffffff


	//   ....[239]....
        /*23f8*/ 	.word	0xffffffff


	//   ....[240]....
        /*23fc*/ 	.word	0xffffffff


	//   ....[241]....
        /*2400*/ 	.word	0xffffffff


	//   ....[242]....
        /*2404*/ 	.word	0xffffffff


	//   ....[243]....
        /*2408*/ 	.word	0xffffffff


	//   ....[244]....
        /*240c*/ 	.word	0xffffffff


	//   ....[245]....
        /*2410*/ 	.word	0xffffffff


	//   ....[246]....
        /*2414*/ 	.word	0xffffffff


	//   ....[247]....
        /*2418*/ 	.word	0xffffffff


	//   ....[248]....
        /*241c*/ 	.word	0xffffffff


	//   ....[249]....
        /*2420*/ 	.word	0xffffffff


	//   ....[250]....
        /*2424*/ 	.word	0xffffffff


	//   ....[251]....
        /*2428*/ 	.word	0xffffffff


	//   ....[252]....
        /*242c*/ 	.word	0xffffffff


	//   ....[253]....
        /*2430*/ 	.word	0xffffffff


	//   ....[254]....
        /*2434*/ 	.word	0xffffffff


	//   ....[255]....
        /*2438*/ 	.word	0xffffffff


	//   ....[0]....
        /*243c*/ 	.word	0xffffffff


	//   ....[1]....
        /*2440*/ 	.word	0xffffffff


	//   ....[2]....
        /*2444*/ 	.word	0xffffffff


	//   ....[3]....
        /*2448*/ 	.word	0xffffffff


	//   ....[4]....
        /*244c*/ 	.word	0xffffffff


	//   ....[5]....
        /*2450*/ 	.word	0xffffffff


	//   ....[6]....
        /*2454*/ 	.word	0xffffffff


	//   ....[7]....
        /*2458*/ 	.word	0xffffffff


	//   ....[8]....
        /*245c*/ 	.word	0xffffffff


	//   ....[9]....
        /*2460*/ 	.word	0xffffffff


	//   ....[10]....
        /*2464*/ 	.word	0xffffffff


	//   ....[11]....
        /*2468*/ 	.word	0xffffffff


	//   ....[12]....
        /*246c*/ 	.word	0xffffffff


	//   ....[13]....
        /*2470*/ 	.word	0xffffffff


	//   ....[14]....
        /*2474*/ 	.word	0xffffffff


	//   ....[15]....
        /*2478*/ 	.word	0xffffffff


	//   ....[16]....
        /*247c*/ 	.word	0xffffffff


	//   ....[17]....
        /*2480*/ 	.word	0xffffffff


	//   ....[18]....
        /*2484*/ 	.word	0xffffffff


	//   ....[19]....
        /*2488*/ 	.word	0xffffffff


	//   ....[20]....
        /*248c*/ 	.word	0xffffffff


	//   ....[21]....
        /*2490*/ 	.word	0xffffffff


	//   ....[22]....
        /*2494*/ 	.word	0xffffffff


	//   ....[23]....
        /*2498*/ 	.word	0xffffffff


	//   ....[24]....
        /*249c*/ 	.word	0xffffffff


	//   ....[25]....
        /*24a0*/ 	.word	0xffffffff


	//   ....[26]....
        /*24a4*/ 	.word	0xffffffff


	//   ....[27]....
        /*24a8*/ 	.word	0xffffffff


	//   ....[28]....
        /*24ac*/ 	.word	0xffffffff


	//   ....[29]....
        /*24b0*/ 	.word	0xffffffff


	//   ....[30]....
        /*24b4*/ 	.word	0xffffffff


	//   ....[31]....
        /*24b8*/ 	.word	0xffffffff


	//   ....[32]....
        /*24bc*/ 	.word	0xffffffff


	//   ....[33]....
        /*24c0*/ 	.word	0xffffffff


	//   ....[34]....
        /*24c4*/ 	.word	0xffffffff


	//   ....[35]....
        /*24c8*/ 	.word	0xffffffff


	//   ....[36]....
        /*24cc*/ 	.word	0xffffffff


	//   ....[37]....
        /*24d0*/ 	.word	0xffffffff


	//   ....[38]....
        /*24d4*/ 	.word	0xffffffff


	//   ....[39]....
        /*24d8*/ 	.word	0xffffffff


	//   ....[40]....
        /*24dc*/ 	.word	0xffffffff


	//   ....[41]....
        /*24e0*/ 	.word	0xffffffff


	//   ....[42]....
        /*24e4*/ 	.word	0xffffffff


	//   ....[43]....
        /*24e8*/ 	.word	0xffffffff


	//   ....[44]....
        /*24ec*/ 	.word	0xffffffff


	//   ....[45]....
        /*24f0*/ 	.word	0xffffffff


	//   ....[46]....
        /*24f4*/ 	.word	0xffffffff


	//   ....[47]....
        /*24f8*/ 	.word	0xffffffff


	//   ....[48]....
        /*24fc*/ 	.word	0xffffffff


	//   ....[49]....
        /*2500*/ 	.word	0xffffffff


	//   ....[50]....
        /*2504*/ 	.word	0xffffffff


	//   ....[51]....
        /*2508*/ 	.word	0xffffffff


	//   ....[52]....
        /*250c*/ 	.word	0xffffffff


	//   ....[53]....
        /*2510*/ 	.word	0xffffffff


	//   ....[54]....
        /*2514*/ 	.word	0xffffffff


	//   ....[55]....
        /*2518*/ 	.word	0xffffffff


	//   ....[56]....
        /*251c*/ 	.word	0xffffffff


	//   ....[57]....
        /*2520*/ 	.word	0xffffffff


	//   ....[58]....
        /*2524*/ 	.word	0xffffffff


	//   ....[59]....
        /*2528*/ 	.word	0xffffffff


	//   ....[60]....
        /*252c*/ 	.word	0xffffffff


	//   ....[61]....
        /*2530*/ 	.word	0xffffffff


	//   ....[62]....
        /*2534*/ 	.word	0xffffffff


	//   ....[63]....
        /*2538*/ 	.word	0xffffffff


	//   ....[64]....
        /*253c*/ 	.word	0xffffffff


	//   ....[65]....
        /*2540*/ 	.word	0xffffffff


	//   ....[66]....
        /*2544*/ 	.word	0xffffffff


	//   ....[67]....
        /*2548*/ 	.word	0xffffffff


	//   ....[68]....
        /*254c*/ 	.word	0xffffffff


	//   ....[69]....
        /*2550*/ 	.word	0xffffffff


	//   ....[70]....
        /*2554*/ 	.word	0xffffffff


	//   ....[71]....
        /*2558*/ 	.word	0xffffffff


	//   ....[72]....
        /*255c*/ 	.word	0xffffffff


	//   ....[73]....
        /*2560*/ 	.word	0xffffffff


	//   ....[74]....
        /*2564*/ 	.word	0xffffffff


	//   ....[75]....
        /*2568*/ 	.word	0xffffffff


	//   ....[76]....
        /*256c*/ 	.word	0xffffffff


	//   ....[77]....
        /*2570*/ 	.word	0xffffffff


	//   ....[78]....
        /*2574*/ 	.word	0xffffffff


	//   ....[79]....
        /*2578*/ 	.word	0xffffffff


	//   ....[80]....
        /*257c*/ 	.word	0xffffffff


	//   ....[81]....
        /*2580*/ 	.word	0xffffffff


	//   ....[82]....
        /*2584*/ 	.word	0xffffffff


	//   ....[83]....
        /*2588*/ 	.word	0xffffffff


	//   ....[84]....
        /*258c*/ 	.word	0xffffffff


	//   ....[85]....
        /*2590*/ 	.word	0xffffffff


	//   ....[86]....
        /*2594*/ 	.word	0xffffffff


	//   ....[87]....
        /*2598*/ 	.word	0xffffffff


	//   ....[88]....
        /*259c*/ 	.word	0xffffffff


	//   ....[89]....
        /*25a0*/ 	.word	0xffffffff


	//   ....[90]....
        /*25a4*/ 	.word	0xffffffff


	//   ....[91]....
        /*25a8*/ 	.word	0xffffffff


	//   ....[92]....
        /*25ac*/ 	.word	0xffffffff


	//   ....[93]....
        /*25b0*/ 	.word	0xffffffff


	//   ....[94]....
        /*25b4*/ 	.word	0xffffffff


	//   ....[95]....
        /*25b8*/ 	.word	0xffffffff


	//   ....[96]....
        /*25bc*/ 	.word	0xffffffff


	//   ....[97]....
        /*25c0*/ 	.word	0xffffffff


	//   ....[98]....
        /*25c4*/ 	.word	0xffffffff


	//   ....[99]....
        /*25c8*/ 	.word	0xffffffff


	//   ....[100]....
        /*25cc*/ 	.word	0xffffffff


	//   ....[101]....
        /*25d0*/ 	.word	0xffffffff


	//   ....[102]....
        /*25d4*/ 	.word	0xffffffff


	//   ....[103]....
        /*25d8*/ 	.word	0xffffffff


	//   ....[104]....
        /*25dc*/ 	.word	0xffffffff


	//   ....[105]....
        /*25e0*/ 	.word	0xffffffff


	//   ....[106]....
        /*25e4*/ 	.word	0xffffffff


	//   ....[107]....
        /*25e8*/ 	.word	0xffffffff


	//   ....[108]....
        /*25ec*/ 	.word	0xffffffff


	//   ....[109]....
        /*25f0*/ 	.word	0xffffffff


	//   ....[110]....
        /*25f4*/ 	.word	0xffffffff


	//   ....[111]....
        /*25f8*/ 	.word	0xffffffff


	//   ....[112]....
        /*25fc*/ 	.word	0xffffffff


	//   ....[113]....
        /*2600*/ 	.word	0xffffffff


	//   ....[114]....
        /*2604*/ 	.word	0xffffffff


	//   ....[115]....
        /*2608*/ 	.word	0xffffffff


	//   ....[116]....
        /*260c*/ 	.word	0xffffffff


	//   ....[117]....
        /*2610*/ 	.word	0xffffffff


	//   ....[118]....
        /*2614*/ 	.word	0xffffffff


	//   ....[119]....
        /*2618*/ 	.word	0xffffffff


	//   ....[120]....
        /*261c*/ 	.word	0xffffffff


	//   ....[121]....
        /*2620*/ 	.word	0xffffffff


	//   ....[122]....
        /*2624*/ 	.word	0xffffffff


	//   ....[123]....
        /*2628*/ 	.word	0xffffffff


	//   ....[124]....
        /*262c*/ 	.word	0xffffffff


	//   ....[125]....
        /*2630*/ 	.word	0xffffffff


	//   ....[126]....
        /*2634*/ 	.word	0xffffffff


	//   ....[127]....
        /*2638*/ 	.word	0xffffffff


	//   ....[128]....
        /*263c*/ 	.word	0xffffffff


	//   ....[129]....
        /*2640*/ 	.word	0xffffffff


	//   ....[130]....
        /*2644*/ 	.word	0xffffffff


	//   ....[131]....
        /*2648*/ 	.word	0xffffffff


	//   ....[132]....
        /*264c*/ 	.word	0xffffffff


	//   ....[133]....
        /*2650*/ 	.word	0xffffffff


	//   ....[134]....
        /*2654*/ 	.word	0xffffffff


	//   ....[135]....
        /*2658*/ 	.word	0xffffffff


	//   ....[136]....
        /*265c*/ 	.word	0xffffffff


	//   ....[137]....
        /*2660*/ 	.word	0xffffffff


	//   ....[138]....
        /*2664*/ 	.word	0xffffffff


	//   ....[139]....
        /*2668*/ 	.word	0xffffffff


	//   ....[140]....
        /*266c*/ 	.word	0xffffffff


	//   ....[141]....
        /*2670*/ 	.word	0xffffffff


	//   ....[142]....
        /*2674*/ 	.word	0xffffffff


	//   ....[143]....
        /*2678*/ 	.word	0xffffffff


	//   ....[144]....
        /*267c*/ 	.word	0xffffffff


	//   ....[145]....
        /*2680*/ 	.word	0xffffffff


	//   ....[146]....
        /*2684*/ 	.word	0xffffffff


	//   ....[147]....
        /*2688*/ 	.word	0xffffffff


	//   ....[148]....
        /*268c*/ 	.word	0xffffffff


	//   ....[149]....
        /*2690*/ 	.word	0xffffffff


	//   ....[150]....
        /*2694*/ 	.word	0xffffffff


	//   ....[151]....
        /*2698*/ 	.word	0xffffffff


	//   ....[152]....
        /*269c*/ 	.word	0xffffffff


	//   ....[153]....
        /*26a0*/ 	.word	0xffffffff


	//   ....[154]....
        /*26a4*/ 	.word	0xffffffff


	//   ....[155]....
        /*26a8*/ 	.word	0xffffffff


	//   ....[156]....
        /*26ac*/ 	.word	0xffffffff


	//   ....[157]....
        /*26b0*/ 	.word	0xffffffff


	//   ....[158]....
        /*26b4*/ 	.word	0xffffffff


	//   ....[159]....
        /*26b8*/ 	.word	0xffffffff


	//   ....[160]....
        /*26bc*/ 	.word	0xffffffff


	//   ....[161]....
        /*26c0*/ 	.word	0xffffffff


	//   ....[162]....
        /*26c4*/ 	.word	0xffffffff


	//   ....[163]....
        /*26c8*/ 	.word	0xffffffff


	//   ....[164]....
        /*26cc*/ 	.word	0xffffffff


	//   ....[165]....
        /*26d0*/ 	.word	0xffffffff


	//   ....[166]....
        /*26d4*/ 	.word	0xffffffff


	//   ....[167]....
        /*26d8*/ 	.word	0xffffffff


	//   ....[168]....
        /*26dc*/ 	.word	0xffffffff


	//   ....[169]....
        /*26e0*/ 	.word	0xffffffff


	//   ....[170]....
        /*26e4*/ 	.word	0xffffffff


	//   ....[171]....
        /*26e8*/ 	.word	0xffffffff


	//   ....[172]....
        /*26ec*/ 	.word	0xffffffff


	//   ....[173]....
        /*26f0*/ 	.word	0xffffffff


	//   ....[174]....
        /*26f4*/ 	.word	0xffffffff


	//   ....[175]....
        /*26f8*/ 	.word	0xffffffff


	//   ....[176]....
        /*26fc*/ 	.word	0xffffffff


	//   ....[177]....
        /*2700*/ 	.word	0xffffffff


	//   ....[178]....
        /*2704*/ 	.word	0xffffffff


	//   ....[179]....
        /*2708*/ 	.word	0xffffffff


	//   ....[180]....
        /*270c*/ 	.word	0xffffffff


	//   ....[181]....
        /*2710*/ 	.word	0xffffffff


	//   ....[182]....
        /*2714*/ 	.word	0xffffffff


	//   ....[183]....
        /*2718*/ 	.word	0xffffffff


	//   ....[184]....
        /*271c*/ 	.word	0xffffffff


	//   ....[185]....
        /*2720*/ 	.word	0xffffffff


	//   ....[186]....
        /*2724*/ 	.word	0xffffffff


	//   ....[187]....
        /*2728*/ 	.word	0xffffffff


	//   ....[188]....
        /*272c*/ 	.word	0xffffffff


	//   ....[189]....
        /*2730*/ 	.word	0xffffffff


	//   ....[190]....
        /*2734*/ 	.word	0xffffffff


	//   ....[191]....
        /*2738*/ 	.word	0xffffffff


	//   ....[192]....
        /*273c*/ 	.word	0xffffffff


	//   ....[193]....
        /*2740*/ 	.word	0xffffffff


	//   ....[194]....
        /*2744*/ 	.word	0xffffffff


	//   ....[195]....
        /*2748*/ 	.word	0xffffffff


	//   ....[196]....
        /*274c*/ 	.word	0xffffffff


	//   ....[197]....
        /*2750*/ 	.word	0xffffffff


	//   ....[198]....
        /*2754*/ 	.word	0xffffffff


	//   ....[199]....
        /*2758*/ 	.word	0xffffffff


	//   ....[200]....
        /*275c*/ 	.word	0xffffffff


	//   ....[201]....
        /*2760*/ 	.word	0xffffffff


	//   ....[202]....
        /*2764*/ 	.word	0xffffffff


	//   ....[203]....
        /*2768*/ 	.word	0xffffffff


	//   ....[204]....
        /*276c*/ 	.word	0xffffffff


	//   ....[205]....
        /*2770*/ 	.word	0xffffffff


	//   ....[206]....
        /*2774*/ 	.word	0xffffffff


	//   ....[207]....
        /*2778*/ 	.word	0xffffffff


	//   ....[208]....
        /*277c*/ 	.word	0xffffffff


	//   ....[209]....
        /*2780*/ 	.word	0xffffffff


	//   ....[210]....
        /*2784*/ 	.word	0xffffffff


	//   ....[211]....
        /*2788*/ 	.word	0xffffffff


	//   ....[212]....
        /*278c*/ 	.word	0xffffffff


	//   ....[213]....
        /*2790*/ 	.word	0xffffffff


	//   ....[214]....
        /*2794*/ 	.word	0xffffffff


	//   ....[215]....
        /*2798*/ 	.word	0xffffffff


	//   ....[216]....
        /*279c*/ 	.word	0xffffffff


	//   ....[217]....
        /*27a0*/ 	.word	0xffffffff


	//   ....[218]....
        /*27a4*/ 	.word	0xffffffff


	//   ....[219]....
        /*27a8*/ 	.word	0xffffffff


	//   ....[220]....
        /*27ac*/ 	.word	0xffffffff


	//   ....[221]....
        /*27b0*/ 	.word	0xffffffff


	//   ....[222]....
        /*27b4*/ 	.word	0xffffffff


	//   ....[223]....
        /*27b8*/ 	.word	0xffffffff


	//   ....[224]....
        /*27bc*/ 	.word	0xffffffff


	//   ....[225]....
        /*27c0*/ 	.word	0xffffffff


	//   ....[226]....
        /*27c4*/ 	.word	0xffffffff


	//   ....[227]....
        /*27c8*/ 	.word	0xffffffff


	//   ....[228]....
        /*27cc*/ 	.word	0xffffffff


	//   ....[229]....
        /*27d0*/ 	.word	0xffffffff


	//   ....[230]....
        /*27d4*/ 	.word	0xffffffff


	//   ....[231]....
        /*27d8*/ 	.word	0xffffffff


	//   ....[232]....
        /*27dc*/ 	.word	0xffffffff


	//   ....[233]....
        /*27e0*/ 	.word	0xffffffff


	//   ....[234]....
        /*27e4*/ 	.word	0xffffffff


	//   ....[235]....
        /*27e8*/ 	.word	0xffffffff


	//   ....[236]....
        /*27ec*/ 	.word	0xffffffff


	//   ....[237]....
        /*27f0*/ 	.word	0xffffffff


	//   ....[238]....
        /*27f4*/ 	.word	0xffffffff


	//   ....[239]....
        /*27f8*/ 	.word	0xffffffff


	//   ....[240]....
        /*27fc*/ 	.word	0xffffffff


	//   ....[241]....
        /*2800*/ 	.word	0xffffffff


	//   ....[242]....
        /*2804*/ 	.word	0xffffffff


	//   ....[243]....
        /*2808*/ 	.word	0xffffffff


	//   ....[244]....
        /*280c*/ 	.word	0xffffffff


	//   ....[245]....
        /*2810*/ 	.word	0xffffffff


	//   ....[246]....
        /*2814*/ 	.word	0xffffffff


	//   ....[247]....
        /*2818*/ 	.word	0xffffffff


	//   ....[248]....
        /*281c*/ 	.word	0xffffffff


	//   ....[249]....
        /*2820*/ 	.word	0xffffffff


	//   ....[250]....
        /*2824*/ 	.word	0xffffffff


	//   ....[251]....
        /*2828*/ 	.word	0xffffffff


	//   ....[252]....
        /*282c*/ 	.word	0xffffffff


	//   ....[253]....
        /*2830*/ 	.word	0xffffffff


	//   ....[254]....
        /*2834*/ 	.word	0xffffffff


	//   ....[255]....
        /*2838*/ 	.word	0xffffffff


	//   ....[0]....
        /*283c*/ 	.word	0xffffffff


	//   ....[1]....
        /*2840*/ 	.word	0xffffffff


	//   ....[2]....
        /*2844*/ 	.word	0xffffffff


	//   ....[3]....
        /*2848*/ 	.word	0xffffffff


	//   ....[4]....
        /*284c*/ 	.word	0xffffffff


	//   ....[5]....
        /*2850*/ 	.word	0xffffffff


	//   ....[6]....
        /*2854*/ 	.word	0xffffffff


	//   ....[7]....
        /*2858*/ 	.word	0xffffffff


	//   ....[8]....
        /*285c*/ 	.word	0xffffffff


	//   ....[9]....
        /*2860*/ 	.word	0xffffffff


	//   ....[10]....
        /*2864*/ 	.word	0xffffffff


	//   ....[11]....
        /*2868*/ 	.word	0xffffffff


	//   ....[12]....
        /*286c*/ 	.word	0xffffffff


	//   ....[13]....
        /*2870*/ 	.word	0xffffffff


	//   ....[14]....
        /*2874*/ 	.word	0xffffffff


	//   ....[15]....
        /*2878*/ 	.word	0xffffffff


	//   ....[16]....
        /*287c*/ 	.word	0xffffffff


	//   ....[17]....
        /*2880*/ 	.word	0xffffffff


	//   ....[18]....
        /*2884*/ 	.word	0xffffffff


	//   ....[19]....
        /*2888*/ 	.word	0xffffffff


	//   ....[20]....
        /*288c*/ 	.word	0xffffffff


	//   ....[21]....
        /*2890*/ 	.word	0xffffffff


	//   ....[22]....
        /*2894*/ 	.word	0xffffffff


	//   ....[23]....
        /*2898*/ 	.word	0xffffffff


	//   ....[24]....
        /*289c*/ 	.word	0xffffffff


	//   ....[25]....
        /*28a0*/ 	.word	0xffffffff


	//   ....[26]....
        /*28a4*/ 	.word	0xffffffff


	//   ....[27]....
        /*28a8*/ 	.word	0xffffffff


	//   ....[28]....
        /*28ac*/ 	.word	0xffffffff


	//   ....[29]....
        /*28b0*/ 	.word	0xffffffff


	//   ....[30]....
        /*28b4*/ 	.word	0xffffffff


	//   ....[31]....
        /*28b8*/ 	.word	0xffffffff


	//   ....[32]....
        /*28bc*/ 	.word	0xffffffff


	//   ....[33]....
        /*28c0*/ 	.word	0xffffffff


	//   ....[34]....
        /*28c4*/ 	.word	0xffffffff


	//   ....[35]....
        /*28c8*/ 	.word	0xffffffff


	//   ....[36]....
        /*28cc*/ 	.word	0xffffffff


	//   ....[37]....
        /*28d0*/ 	.word	0xffffffff


	//   ....[38]....
        /*28d4*/ 	.word	0xffffffff


	//   ....[39]....
        /*28d8*/ 	.word	0xffffffff


	//   ....[40]....
        /*28dc*/ 	.word	0xffffffff


	//   ....[41]....
        /*28e0*/ 	.word	0xffffffff


	//   ....[42]....
        /*28e4*/ 	.word	0xffffffff


	//   ....[43]....
        /*28e8*/ 	.word	0xffffffff


	//   ....[44]....
        /*28ec*/ 	.word	0xffffffff


	//   ....[45]....
        /*28f0*/ 	.word	0xffffffff


	//   ....[46]....
        /*28f4*/ 	.word	0xffffffff


	//   ....[47]....
        /*28f8*/ 	.word	0xffffffff


	//   ....[48]....
        /*28fc*/ 	.word	0xffffffff


	//   ....[49]....
        /*2900*/ 	.word	0xffffffff


	//   ....[50]....
        /*2904*/ 	.word	0xffffffff


	//   ....[51]....
        /*2908*/ 	.word	0xffffffff


	//   ....[52]....
        /*290c*/ 	.word	0xffffffff


	//   ....[53]....
        /*2910*/ 	.word	0xffffffff


	//   ....[54]....
        /*2914*/ 	.word	0xffffffff


	//   ....[55]....
        /*2918*/ 	.word	0xffffffff


	//   ....[56]....
        /*291c*/ 	.word	0xffffffff


	//   ....[57]....
        /*2920*/ 	.word	0xffffffff


	//   ....[58]....
        /*2924*/ 	.word	0xffffffff


	//   ....[59]....
        /*2928*/ 	.word	0xffffffff


	//   ....[60]....
        /*292c*/ 	.word	0xffffffff


	//   ....[61]....
        /*2930*/ 	.word	0xffffffff


	//   ....[62]....
        /*2934*/ 	.word	0xffffffff


	//   ....[63]....
        /*2938*/ 	.word	0xffffffff


	//   ....[64]....
        /*293c*/ 	.word	0xffffffff


	//   ....[65]....
        /*2940*/ 	.word	0xffffffff


	//   ....[66]....
        /*2944*/ 	.word	0xffffffff


	//   ....[67]....
        /*2948*/ 	.word	0xffffffff


	//   ....[68]....
        /*294c*/ 	.word	0xffffffff


	//   ....[69]....
        /*2950*/ 	.word	0xffffffff


	//   ....[70]....
        /*2954*/ 	.word	0xffffffff


	//   ....[71]....
        /*2958*/ 	.word	0xffffffff


	//   ....[72]....
        /*295c*/ 	.word	0xffffffff


	//   ....[73]....
        /*2960*/ 	.word	0xffffffff


	//   ....[74]....
        /*2964*/ 	.word	0xffffffff


	//   ....[75]....
        /*2968*/ 	.word	0xffffffff


	//   ....[76]....
        /*296c*/ 	.word	0xffffffff


	//   ....[77]....
        /*2970*/ 	.word	0xffffffff


	//   ....[78]....
        /*2974*/ 	.word	0xffffffff


	//   ....[79]....
        /*2978*/ 	.word	0xffffffff


	//   ....[80]....
        /*297c*/ 	.word	0xffffffff


	//   ....[81]....
        /*2980*/ 	.word	0xffffffff


	//   ....[82]....
        /*2984*/ 	.word	0xffffffff


	//   ....[83]....
        /*2988*/ 	.word	0xffffffff


	//   ....[84]....
        /*298c*/ 	.word	0xffffffff


	//   ....[85]....
        /*2990*/ 	.word	0xffffffff


	//   ....[86]....
        /*2994*/ 	.word	0xffffffff


	//   ....[87]....
        /*2998*/ 	.word	0xffffffff


	//   ....[88]....
        /*299c*/ 	.word	0xffffffff


	//   ....[89]....
        /*29a0*/ 	.word	0xffffffff


	//   ....[90]....
        /*29a4*/ 	.word	0xffffffff


	//   ....[91]....
        /*29a8*/ 	.word	0xffffffff


	//   ....[92]....
        /*29ac*/ 	.word	0xffffffff


	//   ....[93]....
        /*29b0*/ 	.word	0xffffffff


	//   ....[94]....
        /*29b4*/ 	.word	0xffffffff


	//   ....[95]....
        /*29b8*/ 	.word	0xffffffff


	//   ....[96]....
        /*29bc*/ 	.word	0xffffffff


	//   ....[97]....
        /*29c0*/ 	.word	0xffffffff


	//   ....[98]....
        /*29c4*/ 	.word	0xffffffff


	//   ....[99]....
        /*29c8*/ 	.word	0xffffffff


	//   ....[100]....
        /*29cc*/ 	.word	0xffffffff


	//   ....[101]....
        /*29d0*/ 	.word	0xffffffff


	//   ....[102]....
        /*29d4*/ 	.word	0xffffffff


	//   ....[103]....
        /*29d8*/ 	.word	0xffffffff


	//   ....[104]....
        /*29dc*/ 	.word	0xffffffff


	//   ....[105]....
        /*29e0*/ 	.word	0xffffffff


	//   ....[106]....
        /*29e4*/ 	.word	0xffffffff


	//   ....[107]....
        /*29e8*/ 	.word	0xffffffff


	//   ....[108]....
        /*29ec*/ 	.word	0xffffffff


	//   ....[109]....
        /*29f0*/ 	.word	0xffffffff


	//   ....[110]....
        /*29f4*/ 	.word	0xffffffff


	//   ....[111]....
        /*29f8*/ 	.word	0xffffffff


	//   ....[112]....
        /*29fc*/ 	.word	0xffffffff


	//   ....[113]....
        /*2a00*/ 	.word	0xffffffff


	//   ....[114]....
        /*2a04*/ 	.word	0xffffffff


	//   ....[115]....
        /*2a08*/ 	.word	0xffffffff


	//   ....[116]....
        /*2a0c*/ 	.word	0xffffffff


	//   ....[117]....
        /*2a10*/ 	.word	0xffffffff


	//   ....[118]....
        /*2a14*/ 	.word	0xffffffff


	//   ....[119]....
        /*2a18*/ 	.word	0xffffffff


	//   ....[120]....
        /*2a1c*/ 	.word	0xffffffff


	//   ....[121]....
        /*2a20*/ 	.word	0xffffffff


	//   ....[122]....
        /*2a24*/ 	.word	0xffffffff


	//   ....[123]....
        /*2a28*/ 	.word	0xffffffff


	//   ....[124]....
        /*2a2c*/ 	.word	0xffffffff


	//   ....[125]....
        /*2a30*/ 	.word	0xffffffff


	//   ....[126]....
        /*2a34*/ 	.word	0xffffffff


	//   ....[127]....
        /*2a38*/ 	.word	0xffffffff


	//   ....[128]....
        /*2a3c*/ 	.word	0xffffffff


	//   ....[129]....
        /*2a40*/ 	.word	0xffffffff


	//   ....[130]....
        /*2a44*/ 	.word	0xffffffff


	//   ....[131]....
        /*2a48*/ 	.word	0xffffffff


	//   ....[132]....
        /*2a4c*/ 	.word	0xffffffff


	//   ....[133]....
        /*2a50*/ 	.word	0xffffffff


	//   ....[134]....
        /*2a54*/ 	.word	0xffffffff


	//   ....[135]....
        /*2a58*/ 	.word	0xffffffff


	//   ....[136]....
        /*2a5c*/ 	.word	0xffffffff


	//   ....[137]....
        /*2a60*/ 	.word	0xffffffff


	//   ....[138]....
        /*2a64*/ 	.word	0xffffffff


	//   ....[139]....
        /*2a68*/ 	.word	0xffffffff


	//   ....[140]....
        /*2a6c*/ 	.word	0xffffffff


	//   ....[141]....
        /*2a70*/ 	.word	0xffffffff


	//   ....[142]....
        /*2a74*/ 	.word	0xffffffff


	//   ....[143]....
        /*2a78*/ 	.word	0xffffffff


	//   ....[144]....
        /*2a7c*/ 	.word	0xffffffff


	//   ....[145]....
        /*2a80*/ 	.word	0xffffffff


	//   ....[146]....
        /*2a84*/ 	.word	0xffffffff


	//   ....[147]....
        /*2a88*/ 	.word	0xffffffff


	//   ....[148]....
        /*2a8c*/ 	.word	0xffffffff


	//   ....[149]....
        /*2a90*/ 	.word	0xffffffff


	//   ....[150]....
        /*2a94*/ 	.word	0xffffffff


	//   ....[151]....
        /*2a98*/ 	.word	0xffffffff


	//   ....[152]....
        /*2a9c*/ 	.word	0xffffffff


	//   ....[153]....
        /*2aa0*/ 	.word	0xffffffff


	//   ....[154]....
        /*2aa4*/ 	.word	0xffffffff


	//   ....[155]....
        /*2aa8*/ 	.word	0xffffffff


	//   ....[156]....
        /*2aac*/ 	.word	0xffffffff


	//   ....[157]....
        /*2ab0*/ 	.word	0xffffffff


	//   ....[158]....
        /*2ab4*/ 	.word	0xffffffff


	//   ....[159]....
        /*2ab8*/ 	.word	0xffffffff


	//   ....[160]....
        /*2abc*/ 	.word	0xffffffff


	//   ....[161]....
        /*2ac0*/ 	.word	0xffffffff


	//   ....[162]....
        /*2ac4*/ 	.word	0xffffffff


	//   ....[163]....
        /*2ac8*/ 	.word	0xffffffff


	//   ....[164]....
        /*2acc*/ 	.word	0xffffffff


	//   ....[165]....
        /*2ad0*/ 	.word	0xffffffff


	//   ....[166]....
        /*2ad4*/ 	.word	0xffffffff


	//   ....[167]....
        /*2ad8*/ 	.word	0xffffffff


	//   ....[168]....
        /*2adc*/ 	.word	0xffffffff


	//   ....[169]....
        /*2ae0*/ 	.word	0xffffffff


	//   ....[170]....
        /*2ae4*/ 	.word	0xffffffff


	//   ....[171]....
        /*2ae8*/ 	.word	0xffffffff


	//   ....[172]....
        /*2aec*/ 	.word	0xffffffff


	//   ....[173]....
        /*2af0*/ 	.word	0xffffffff


	//   ....[174]....
        /*2af4*/ 	.word	0xffffffff


	//   ....[175]....
        /*2af8*/ 	.word	0xffffffff


	//   ....[176]....
        /*2afc*/ 	.word	0xffffffff


	//   ....[177]....
        /*2b00*/ 	.word	0xffffffff


	//   ....[178]....
        /*2b04*/ 	.word	0xffffffff


	//   ....[179]....
        /*2b08*/ 	.word	0xffffffff


	//   ....[180]....
        /*2b0c*/ 	.word	0xffffffff


	//   ....[181]....
        /*2b10*/ 	.word	0xffffffff


	//   ....[182]....
        /*2b14*/ 	.word	0xffffffff


	//   ....[183]....
        /*2b18*/ 	.word	0xffffffff


	//   ....[184]....
        /*2b1c*/ 	.word	0xffffffff


	//   ....[185]....
        /*2b20*/ 	.word	0xffffffff


	//   ....[186]....
        /*2b24*/ 	.word	0xffffffff


	//   ....[187]....
        /*2b28*/ 	.word	0xffffffff


	//   ....[188]....
        /*2b2c*/ 	.word	0xffffffff


	//   ....[189]....
        /*2b30*/ 	.word	0xffffffff


	//   ....[190]....
        /*2b34*/ 	.word	0xffffffff


	//   ....[191]....
        /*2b38*/ 	.word	0xffffffff


	//   ....[192]....
        /*2b3c*/ 	.word	0xffffffff


	//   ....[193]....
        /*2b40*/ 	.word	0xffffffff


	//   ....[194]....
        /*2b44*/ 	.word	0xffffffff


	//   ....[195]....
        /*2b48*/ 	.word	0xffffffff


	//   ....[196]....
        /*2b4c*/ 	.word	0xffffffff


	//   ....[197]....
        /*2b50*/ 	.word	0xffffffff


	//   ....[198]....
        /*2b54*/ 	.word	0xffffffff


	//   ....[199]....
        /*2b58*/ 	.word	0xffffffff


	//   ....[200]....
        /*2b5c*/ 	.word	0xffffffff


	//   ....[201]....
        /*2b60*/ 	.word	0xffffffff


	//   ....[202]....
        /*2b64*/ 	.word	0xffffffff


	//   ....[203]....
        /*2b68*/ 	.word	0xffffffff


	//   ....[204]....
        /*2b6c*/ 	.word	0xffffffff


	//   ....[205]....
        /*2b70*/ 	.word	0xffffffff


	//   ....[206]....
        /*2b74*/ 	.word	0xffffffff


	//   ....[207]....
        /*2b78*/ 	.word	0xffffffff


	//   ....[208]....
        /*2b7c*/ 	.word	0xffffffff


	//   ....[209]....
        /*2b80*/ 	.word	0xffffffff


	//   ....[210]....
        /*2b84*/ 	.word	0xffffffff


	//   ....[211]....
        /*2b88*/ 	.word	0xffffffff


	//   ....[212]....
        /*2b8c*/ 	.word	0xffffffff


	//   ....[213]....
        /*2b90*/ 	.word	0xffffffff


	//   ....[214]....
        /*2b94*/ 	.word	0xffffffff


	//   ....[215]....
        /*2b98*/ 	.word	0xffffffff


	//   ....[216]....
        /*2b9c*/ 	.word	0xffffffff


	//   ....[217]....
        /*2ba0*/ 	.word	0xffffffff


	//   ....[218]....
        /*2ba4*/ 	.word	0xffffffff


	//   ....[219]....
        /*2ba8*/ 	.word	0xffffffff


	//   ....[220]....
        /*2bac*/ 	.word	0xffffffff


	//   ....[221]....
        /*2bb0*/ 	.word	0xffffffff


	//   ....[222]....
        /*2bb4*/ 	.word	0xffffffff


	//   ....[223]....
        /*2bb8*/ 	.word	0xffffffff


	//   ....[224]....
        /*2bbc*/ 	.word	0xffffffff


	//   ....[225]....
        /*2bc0*/ 	.word	0xffffffff


	//   ....[226]....
        /*2bc4*/ 	.word	0xffffffff


	//   ....[227]....
        /*2bc8*/ 	.word	0xffffffff


	//   ....[228]....
        /*2bcc*/ 	.word	0xffffffff


	//   ....[229]....
        /*2bd0*/ 	.word	0xffffffff


	//   ....[230]....
        /*2bd4*/ 	.word	0xffffffff


	//   ....[231]....
        /*2bd8*/ 	.word	0xffffffff


	//   ....[232]....
        /*2bdc*/ 	.word	0xffffffff


	//   ....[233]....
        /*2be0*/ 	.word	0xffffffff


	//   ....[234]....
        /*2be4*/ 	.word	0xffffffff


	//   ....[235]....
        /*2be8*/ 	.word	0xffffffff


	//   ....[236]....
        /*2bec*/ 	.word	0xffffffff


	//   ....[237]....
        /*2bf0*/ 	.word	0xffffffff


	//   ....[238]....
        /*2bf4*/ 	.word	0xffffffff


	//   ....[239]....
        /*2bf8*/ 	.word	0xffffffff


	//   ....[240]....
        /*2bfc*/ 	.word	0xffffffff


	//   ....[241]....
        /*2c00*/ 	.word	0xffffffff


	//   ....[242]....
        /*2c04*/ 	.word	0xffffffff


	//   ....[243]....
        /*2c08*/ 	.word	0xffffffff


	//   ....[244]....
        /*2c0c*/ 	.word	0xffffffff


	//   ....[245]....
        /*2c10*/ 	.word	0xffffffff


	//   ....[246]....
        /*2c14*/ 	.word	0xffffffff


	//   ....[247]....
        /*2c18*/ 	.word	0xffffffff


	//   ....[248]....
        /*2c1c*/ 	.word	0xffffffff


	//   ....[249]....
        /*2c20*/ 	.word	0xffffffff


	//   ....[250]....
        /*2c24*/ 	.word	0xffffffff


	//   ....[251]....
        /*2c28*/ 	.word	0xffffffff


	//   ....[252]....
        /*2c2c*/ 	.word	0xffffffff


	//   ....[253]....
        /*2c30*/ 	.word	0xffffffff


	//   ....[254]....
        /*2c34*/ 	.word	0xffffffff


	//   ....[255]....
        /*2c38*/ 	.word	0xffffffff


	//   ....[0]....
        /*2c3c*/ 	.word	0xffffffff


	//   ....[1]....
        /*2c40*/ 	.word	0xffffffff


	//   ....[2]....
        /*2c44*/ 	.word	0xffffffff


	//   ....[3]....
        /*2c48*/ 	.word	0xffffffff


	//   ....[4]....
        /*2c4c*/ 	.word	0xffffffff


	//   ....[5]....
        /*2c50*/ 	.word	0xffffffff


	//   ....[6]....
        /*2c54*/ 	.word	0xffffffff


	//   ....[7]....
        /*2c58*/ 	.word	0xffffffff


	//   ....[8]....
        /*2c5c*/ 	.word	0xffffffff


	//   ....[9]....
        /*2c60*/ 	.word	0xffffffff


	//   ....[10]....
        /*2c64*/ 	.word	0xffffffff


	//   ....[11]....
        /*2c68*/ 	.word	0xffffffff


	//   ....[12]....
        /*2c6c*/ 	.word	0xffffffff


	//   ....[13]....
        /*2c70*/ 	.word	0xffffffff


	//   ....[14]....
        /*2c74*/ 	.word	0xffffffff


	//   ....[15]....
        /*2c78*/ 	.word	0xffffffff


	//   ....[16]....
        /*2c7c*/ 	.word	0xffffffff


	//   ....[17]....
        /*2c80*/ 	.word	0xffffffff


	//   ....[18]....
        /*2c84*/ 	.word	0xffffffff


	//   ....[19]....
        /*2c88*/ 	.word	0xffffffff


	//   ....[20]....
        /*2c8c*/ 	.word	0xffffffff


	//   ....[21]....
        /*2c90*/ 	.word	0xffffffff


	//   ....[22]....
        /*2c94*/ 	.word	0xffffffff


	//   ....[23]....
        /*2c98*/ 	.word	0xffffffff


	//   ....[24]....
        /*2c9c*/ 	.word	0xffffffff


	//   ....[25]....
        /*2ca0*/ 	.word	0xffffffff


	//   ....[26]....
        /*2ca4*/ 	.word	0xffffffff


	//   ....[27]....
        /*2ca8*/ 	.word	0xffffffff


	//   ....[28]....
        /*2cac*/ 	.word	0xffffffff


	//   ....[29]....
        /*2cb0*/ 	.word	0xffffffff


	//   ....[30]....
        /*2cb4*/ 	.word	0xffffffff


	//   ....[31]....
        /*2cb8*/ 	.word	0xffffffff


	//   ....[32]....
        /*2cbc*/ 	.word	0xffffffff


	//   ....[33]....
        /*2cc0*/ 	.word	0xffffffff


	//   ....[34]....
        /*2cc4*/ 	.word	0xffffffff


	//   ....[35]....
        /*2cc8*/ 	.word	0xffffffff


	//   ....[36]....
        /*2ccc*/ 	.word	0xffffffff


	//   ....[37]....
        /*2cd0*/ 	.word	0xffffffff


	//   ....[38]....
        /*2cd4*/ 	.word	0xffffffff


	//   ....[39]....
        /*2cd8*/ 	.word	0xffffffff


	//   ....[40]....
        /*2cdc*/ 	.word	0xffffffff


	//   ....[41]....
        /*2ce0*/ 	.word	0xffffffff


	//   ....[42]....
        /*2ce4*/ 	.word	0xffffffff


	//   ....[43]....
        /*2ce8*/ 	.word	0xffffffff


	//   ....[44]....
        /*2cec*/ 	.word	0xffffffff


	//   ....[45]....
        /*2cf0*/ 	.word	0xffffffff


	//   ....[46]....
        /*2cf4*/ 	.word	0xffffffff


	//   ....[47]....
        /*2cf8*/ 	.word	0xffffffff


	//   ....[48]....
        /*2cfc*/ 	.word	0xffffffff


	//   ....[49]....
        /*2d00*/ 	.word	0xffffffff


	//   ....[50]....
        /*2d04*/ 	.word	0xffffffff


	//   ....[51]....
        /*2d08*/ 	.word	0xffffffff


	//   ....[52]....
        /*2d0c*/ 	.word	0xffffffff


	//   ....[53]....
        /*2d10*/ 	.word	0xffffffff


	//   ....[54]....
        /*2d14*/ 	.word	0xffffffff


	//   ....[55]....
        /*2d18*/ 	.word	0xffffffff


	//   ....[56]....
        /*2d1c*/ 	.word	0xffffffff


	//   ....[57]....
        /*2d20*/ 	.word	0xffffffff


	//   ....[58]....
        /*2d24*/ 	.word	0xffffffff


	//   ....[59]....
        /*2d28*/ 	.word	0xffffffff


	//   ....[60]....
        /*2d2c*/ 	.word	0xffffffff


	//   ....[61]....
        /*2d30*/ 	.word	0xffffffff


	//   ....[62]....
        /*2d34*/ 	.word	0xffffffff


	//   ....[63]....
        /*2d38*/ 	.word	0xffffffff


	//   ....[64]....
        /*2d3c*/ 	.word	0xffffffff


	//   ....[65]....
        /*2d40*/ 	.word	0xffffffff


	//   ....[66]....
        /*2d44*/ 	.word	0xffffffff


	//   ....[67]....
        /*2d48*/ 	.word	0xffffffff


	//   ....[68]....
        /*2d4c*/ 	.word	0xffffffff


	//   ....[69]....
        /*2d50*/ 	.word	0xffffffff


	//   ....[70]....
        /*2d54*/ 	.word	0xffffffff


	//   ....[71]....
        /*2d58*/ 	.word	0xffffffff


	//   ....[72]....
        /*2d5c*/ 	.word	0xffffffff


	//   ....[73]....
        /*2d60*/ 	.word	0xffffffff


	//   ....[74]....
        /*2d64*/ 	.word	0xffffffff


	//   ....[75]....
        /*2d68*/ 	.word	0xffffffff


	//   ....[76]....
        /*2d6c*/ 	.word	0xffffffff


	//   ....[77]....
        /*2d70*/ 	.word	0xffffffff


	//   ....[78]....
        /*2d74*/ 	.word	0xffffffff


	//   ....[79]....
        /*2d78*/ 	.word	0xffffffff


	//   ....[80]....
        /*2d7c*/ 	.word	0xffffffff


	//   ....[81]....
        /*2d80*/ 	.word	0xffffffff


	//   ....[82]....
        /*2d84*/ 	.word	0xffffffff


	//   ....[83]....
        /*2d88*/ 	.word	0xffffffff


	//   ....[84]....
        /*2d8c*/ 	.word	0xffffffff


	//   ....[85]....
        /*2d90*/ 	.word	0xffffffff


	//   ....[86]....
        /*2d94*/ 	.word	0xffffffff


	//   ....[87]....
        /*2d98*/ 	.word	0xffffffff


	//   ....[88]....
        /*2d9c*/ 	.word	0xffffffff


	//   ....[89]....
        /*2da0*/ 	.word	0xffffffff


	//   ....[90]....
        /*2da4*/ 	.word	0xffffffff


	//   ....[91]....
        /*2da8*/ 	.word	0xffffffff


	//   ....[92]....
        /*2dac*/ 	.word	0xffffffff


	//   ....[93]....
        /*2db0*/ 	.word	0xffffffff


	//   ....[94]....
        /*2db4*/ 	.word	0xffffffff


	//   ....[95]....
        /*2db8*/ 	.word	0xffffffff


	//   ....[96]....
        /*2dbc*/ 	.word	0xffffffff


	//   ....[97]....
        /*2dc0*/ 	.word	0xffffffff


	//   ....[98]....
        /*2dc4*/ 	.word	0xffffffff


	//   ....[99]....
        /*2dc8*/ 	.word	0xffffffff


	//   ....[100]....
        /*2dcc*/ 	.word	0xffffffff


	//   ....[101]....
        /*2dd0*/ 	.word	0xffffffff


	//   ....[102]....
        /*2dd4*/ 	.word	0xffffffff


	//   ....[103]....
        /*2dd8*/ 	.word	0xffffffff


	//   ....[104]....
        /*2ddc*/ 	.word	0xffffffff


	//   ....[105]....
        /*2de0*/ 	.word	0xffffffff


	//   ....[106]....
        /*2de4*/ 	.word	0xffffffff


	//   ....[107]....
        /*2de8*/ 	.word	0xffffffff


	//   ....[108]....
        /*2dec*/ 	.word	0xffffffff


	//   ....[109]....
        /*2df0*/ 	.word	0xffffffff


	//   ....[110]....
        /*2df4*/ 	.word	0xffffffff


	//   ....[111]....
        /*2df8*/ 	.word	0xffffffff


	//   ....[112]....
        /*2dfc*/ 	.word	0xffffffff


	//   ....[113]....
        /*2e00*/ 	.word	0xffffffff


	//   ....[114]....
        /*2e04*/ 	.word	0xffffffff


	//   ....[115]....
        /*2e08*/ 	.word	0xffffffff


	//   ....[116]....
        /*2e0c*/ 	.word	0xffffffff


	//   ....[117]....
        /*2e10*/ 	.word	0xffffffff


	//   ....[118]....
        /*2e14*/ 	.word	0xffffffff


	//   ....[119]....
        /*2e18*/ 	.word	0xffffffff


	//   ....[120]....
        /*2e1c*/ 	.word	0xffffffff


	//   ....[121]....
        /*2e20*/ 	.word	0xffffffff


	//   ....[122]....
        /*2e24*/ 	.word	0xffffffff


	//   ....[123]....
        /*2e28*/ 	.word	0xffffffff


	//   ....[124]....
        /*2e2c*/ 	.word	0xffffffff


	//   ....[125]....
        /*2e30*/ 	.word	0xffffffff


	//   ....[126]....
        /*2e34*/ 	.word	0xffffffff


	//   ....[127]....
        /*2e38*/ 	.word	0xffffffff


	//   ....[128]....
        /*2e3c*/ 	.word	0xffffffff


	//   ....[129]....
        /*2e40*/ 	.word	0xffffffff


	//   ....[130]....
        /*2e44*/ 	.word	0xffffffff


	//   ....[131]....
        /*2e48*/ 	.word	0xffffffff


	//   ....[132]....
        /*2e4c*/ 	.word	0xffffffff


	//   ....[133]....
        /*2e50*/ 	.word	0xffffffff


	//   ....[134]....
        /*2e54*/ 	.word	0xffffffff


	//   ....[135]....
        /*2e58*/ 	.word	0xffffffff


	//   ....[136]....
        /*2e5c*/ 	.word	0xffffffff


	//   ....[137]....
        /*2e60*/ 	.word	0xffffffff


	//   ....[138]....
        /*2e64*/ 	.word	0xffffffff


	//   ....[139]....
        /*2e68*/ 	.word	0xffffffff


	//   ....[140]....
        /*2e6c*/ 	.word	0xffffffff


	//   ....[141]....
        /*2e70*/ 	.word	0xffffffff


	//   ....[142]....
        /*2e74*/ 	.word	0xffffffff


	//   ....[143]....
        /*2e78*/ 	.word	0xffffffff


	//   ....[144]....
        /*2e7c*/ 	.word	0xffffffff


	//   ....[145]....
        /*2e80*/ 	.word	0xffffffff


	//   ....[146]....
        /*2e84*/ 	.word	0xffffffff


	//   ....[147]....
        /*2e88*/ 	.word	0xffffffff


	//   ....[148]....
        /*2e8c*/ 	.word	0xffffffff


	//   ....[149]....
        /*2e90*/ 	.word	0xffffffff


	//   ....[150]....
        /*2e94*/ 	.word	0xffffffff


	//   ....[151]....
        /*2e98*/ 	.word	0xffffffff


	//   ....[152]....
        /*2e9c*/ 	.word	0xffffffff


	//   ....[153]....
        /*2ea0*/ 	.word	0xffffffff


	//   ....[154]....
        /*2ea4*/ 	.word	0xffffffff


	//   ....[155]....
        /*2ea8*/ 	.word	0xffffffff


	//   ....[156]....
        /*2eac*/ 	.word	0xffffffff


	//   ....[157]....
        /*2eb0*/ 	.word	0xffffffff


	//   ....[158]....
        /*2eb4*/ 	.word	0xffffffff


	//   ....[159]....
        /*2eb8*/ 	.word	0xffffffff


	//   ....[160]....
        /*2ebc*/ 	.word	0xffffffff


	//   ....[161]....
        /*2ec0*/ 	.word	0xffffffff


	//   ....[162]....
        /*2ec4*/ 	.word	0xffffffff


	//   ....[163]....
        /*2ec8*/ 	.word	0xffffffff


	//   ....[164]....
        /*2ecc*/ 	.word	0xffffffff


	//   ....[165]....
        /*2ed0*/ 	.word	0xffffffff


	//   ....[166]....
        /*2ed4*/ 	.word	0xffffffff


	//   ....[167]....
        /*2ed8*/ 	.word	0xffffffff


	//   ....[168]....
        /*2edc*/ 	.word	0xffffffff


	//   ....[169]....
        /*2ee0*/ 	.word	0xffffffff


	//   ....[170]....
        /*2ee4*/ 	.word	0xffffffff


	//   ....[171]....
        /*2ee8*/ 	.word	0xffffffff


	//   ....[172]....
        /*2eec*/ 	.word	0xffffffff


	//   ....[173]....
        /*2ef0*/ 	.word	0xffffffff


	//   ....[174]....
        /*2ef4*/ 	.word	0xffffffff


	//   ....[175]....
        /*2ef8*/ 	.word	0xffffffff


	//   ....[176]....
        /*2efc*/ 	.word	0xffffffff


	//   ....[177]....
        /*2f00*/ 	.word	0xffffffff


	//   ....[178]....
        /*2f04*/ 	.word	0xffffffff


	//   ....[179]....
        /*2f08*/ 	.word	0xffffffff


	//   ....[180]....
        /*2f0c*/ 	.word	0xffffffff


	//   ....[181]....
        /*2f10*/ 	.word	0xffffffff


	//   ....[182]....
        /*2f14*/ 	.word	0xffffffff


	//   ....[183]....
        /*2f18*/ 	.word	0xffffffff


	//   ....[184]....
        /*2f1c*/ 	.word	0xffffffff


	//   ....[185]....
        /*2f20*/ 	.word	0xffffffff


	//   ....[186]....
        /*2f24*/ 	.word	0xffffffff


	//   ....[187]....
        /*2f28*/ 	.word	0xffffffff


	//   ....[188]....
        /*2f2c*/ 	.word	0xffffffff


	//   ....[189]....
        /*2f30*/ 	.word	0xffffffff


	//   ....[190]....
        /*2f34*/ 	.word	0xffffffff


	//   ....[191]....
        /*2f38*/ 	.word	0xffffffff


	//   ....[192]....
        /*2f3c*/ 	.word	0xffffffff


	//   ....[193]....
        /*2f40*/ 	.word	0xffffffff


	//   ....[194]....
        /*2f44*/ 	.word	0xffffffff


	//   ....[195]....
        /*2f48*/ 	.word	0xffffffff


	//   ....[196]....
        /*2f4c*/ 	.word	0xffffffff


	//   ....[197]....
        /*2f50*/ 	.word	0xffffffff


	//   ....[198]....
        /*2f54*/ 	.word	0xffffffff


	//   ....[199]....
        /*2f58*/ 	.word	0xffffffff


	//   ....[200]....
        /*2f5c*/ 	.word	0xffffffff


	//   ....[201]....
        /*2f60*/ 	.word	0xffffffff


	//   ....[202]....
        /*2f64*/ 	.word	0xffffffff


	//   ....[203]....
        /*2f68*/ 	.word	0xffffffff


	//   ....[204]....
        /*2f6c*/ 	.word	0xffffffff


	//   ....[205]....
        /*2f70*/ 	.word	0xffffffff


	//   ....[206]....
        /*2f74*/ 	.word	0xffffffff


	//   ....[207]....
        /*2f78*/ 	.word	0xffffffff


	//   ....[208]....
        /*2f7c*/ 	.word	0xffffffff


	//   ....[209]....
        /*2f80*/ 	.word	0xffffffff


	//   ....[210]....
        /*2f84*/ 	.word	0xffffffff


	//   ....[211]....
        /*2f88*/ 	.word	0xffffffff


	//   ....[212]....
        /*2f8c*/ 	.word	0xffffffff


	//   ....[213]....
        /*2f90*/ 	.word	0xffffffff


	//   ....[214]....
        /*2f94*/ 	.word	0xffffffff


	//   ....[215]....
        /*2f98*/ 	.word	0xffffffff


	//   ....[216]....
        /*2f9c*/ 	.word	0xffffffff


	//   ....[217]....
        /*2fa0*/ 	.word	0xffffffff


	//   ....[218]....
        /*2fa4*/ 	.word	0xffffffff


	//   ....[219]....
        /*2fa8*/ 	.word	0xffffffff


	//   ....[220]....
        /*2fac*/ 	.word	0xffffffff


	//   ....[221]....
        /*2fb0*/ 	.word	0xffffffff


	//   ....[222]....
        /*2fb4*/ 	.word	0xffffffff


	//   ....[223]....
        /*2fb8*/ 	.word	0xffffffff


	//   ....[224]....
        /*2fbc*/ 	.word	0xffffffff


	//   ....[225]....
        /*2fc0*/ 	.word	0xffffffff


	//   ....[226]....
        /*2fc4*/ 	.word	0xffffffff


	//   ....[227]....
        /*2fc8*/ 	.word	0xffffffff


	//   ....[228]....
        /*2fcc*/ 	.word	0xffffffff


	//   ....[229]....
        /*2fd0*/ 	.word	0xffffffff


	//   ....[230]....
        /*2fd4*/ 	.word	0xffffffff


	//   ....[231]....
        /*2fd8*/ 	.word	0xffffffff


	//   ....[232]....
        /*2fdc*/ 	.word	0xffffffff


	//   ....[233]....
        /*2fe0*/ 	.word	0xffffffff


	//   ....[234]....
        /*2fe4*/ 	.word	0xffffffff


	//   ....[235]....
        /*2fe8*/ 	.word	0xffffffff


	//   ....[236]....
        /*2fec*/ 	.word	0xffffffff


	//   ....[237]....
        /*2ff0*/ 	.word	0xffffffff


	//   ....[238]....
        /*2ff4*/ 	.word	0xffffffff


	//   ....[239]....
        /*2ff8*/ 	.word	0xffffffff


	//   ....[240]....
        /*2ffc*/ 	.word	0xffffffff


	//   ....[241]....
        /*3000*/ 	.word	0xffffffff


	//   ....[242]....
        /*3004*/ 	.word	0xffffffff


	//   ....[243]....
        /*3008*/ 	.word	0xffffffff


	//   ....[244]....
        /*300c*/ 	.word	0xffffffff


	//   ....[245]....
        /*3010*/ 	.word	0xffffffff


	//   ....[246]....
        /*3014*/ 	.word	0xffffffff


	//   ....[247]....
        /*3018*/ 	.word	0xffffffff


	//   ....[248]....
        /*301c*/ 	.word	0xffffffff


	//   ....[249]....
        /*3020*/ 	.word	0xffffffff


	//   ....[250]....
        /*3024*/ 	.word	0xffffffff


	//   ....[251]....
        /*3028*/ 	.word	0xffffffff


	//   ....[252]....
        /*302c*/ 	.word	0xffffffff


	//   ....[253]....
        /*3030*/ 	.word	0xffffffff


	//   ....[254]....
        /*3034*/ 	.word	0xffffffff


	//   ....[255]....
        /*3038*/ 	.word	0xffffffff


	//   ....[0]....
        /*303c*/ 	.word	0xffffffff


	//   ....[1]....
        /*3040*/ 	.word	0xffffffff


	//   ....[2]....
        /*3044*/ 	.word	0xffffffff


	//   ....[3]....
        /*3048*/ 	.word	0xffffffff


	//   ....[4]....
        /*304c*/ 	.word	0xffffffff


	//   ....[5]....
        /*3050*/ 	.word	0xffffffff


	//   ....[6]....
        /*3054*/ 	.word	0xffffffff


	//   ....[7]....
        /*3058*/ 	.word	0xffffffff


	//   ....[8]....
        /*305c*/ 	.word	0xffffffff


	//   ....[9]....
        /*3060*/ 	.word	0xffffffff


	//   ....[10]....
        /*3064*/ 	.word	0xffffffff


	//   ....[11]....
        /*3068*/ 	.word	0xffffffff


	//   ....[12]....
        /*306c*/ 	.word	0xffffffff


	//   ....[13]....
        /*3070*/ 	.word	0xffffffff


	//   ....[14]....
        /*3074*/ 	.word	0xffffffff


	//   ....[15]....
        /*3078*/ 	.word	0xffffffff


	//   ....[16]....
        /*307c*/ 	.word	0xffffffff


	//   ....[17]....
        /*3080*/ 	.word	0xffffffff


	//   ....[18]....
        /*3084*/ 	.word	0xffffffff


	//   ....[19]....
        /*3088*/ 	.word	0xffffffff


	//   ....[20]....
        /*308c*/ 	.word	0xffffffff


	//   ....[21]....
        /*3090*/ 	.word	0xffffffff


	//   ....[22]....
        /*3094*/ 	.word	0xffffffff


	//   ....[23]....
        /*3098*/ 	.word	0xffffffff


	//   ....[24]....
        /*309c*/ 	.word	0xffffffff


	//   ....[25]....
        /*30a0*/ 	.word	0xffffffff


	//   ....[26]....
        /*30a4*/ 	.word	0xffffffff


	//   ....[27]....
        /*30a8*/ 	.word	0xffffffff


	//   ....[28]....
        /*30ac*/ 	.word	0xffffffff


	//   ....[29]....
        /*30b0*/ 	.word	0xffffffff


	//   ....[30]....
        /*30b4*/ 	.word	0xffffffff


	//   ....[31]....
        /*30b8*/ 	.word	0xffffffff


	//   ....[32]....
        /*30bc*/ 	.word	0xffffffff


	//   ....[33]....
        /*30c0*/ 	.word	0xffffffff


	//   ....[34]....
        /*30c4*/ 	.word	0xffffffff


	//   ....[35]....
        /*30c8*/ 	.word	0xffffffff


	//   ....[36]....
        /*30cc*/ 	.word	0xffffffff


	//   ....[37]....
        /*30d0*/ 	.word	0xffffffff


	//   ....[38]....
        /*30d4*/ 	.word	0xffffffff


	//   ....[39]....
        /*30d8*/ 	.word	0xffffffff


	//   ....[40]....
        /*30dc*/ 	.word	0xffffffff


	//   ....[41]....
        /*30e0*/ 	.word	0xffffffff


	//   ....[42]....
        /*30e4*/ 	.word	0xffffffff


	//   ....[43]....
        /*30e8*/ 	.word	0xffffffff


	//   ....[44]....
        /*30ec*/ 	.word	0xffffffff


	//   ....[45]....
        /*30f0*/ 	.word	0xffffffff


	//   ....[46]....
        /*30f4*/ 	.word	0xffffffff


	//   ....[47]....
        /*30f8*/ 	.word	0xffffffff


	//   ....[48]....
        /*30fc*/ 	.word	0xffffffff


	//   ....[49]....
        /*3100*/ 	.word	0xffffffff


	//   ....[50]....
        /*3104*/ 	.word	0xffffffff


	//   ....[51]....
        /*3108*/ 	.word	0xffffffff


	//   ....[52]....
        /*310c*/ 	.word	0xffffffff


	//   ....[53]....
        /*3110*/ 	.word	0xffffffff


	//   ....[54]....
        /*3114*/ 	.word	0xffffffff


	//   ....[55]....
        /*3118*/ 	.word	0xffffffff


	//   ....[56]....
        /*311c*/ 	.word	0xffffffff


	//   ....[57]....
        /*3120*/ 	.word	0xffffffff


	//   ....[58]....
        /*3124*/ 	.word	0xffffffff


	//   ....[59]....
        /*3128*/ 	.word	0xffffffff


	//   ....[60]....
        /*312c*/ 	.word	0xffffffff


	//   ....[61]....
        /*3130*/ 	.word	0xffffffff


	//   ....[62]....
        /*3134*/ 	.word	0xffffffff


	//   ....[63]....
        /*3138*/ 	.word	0xffffffff


	//   ....[64]....
        /*313c*/ 	.word	0xffffffff


	//   ....[65]....
        /*3140*/ 	.word	0xffffffff


	//   ....[66]....
        /*3144*/ 	.word	0xffffffff


	//   ....[67]....
        /*3148*/ 	.word	0xffffffff


	//   ....[68]....
        /*314c*/ 	.word	0xffffffff


	//   ....[69]....
        /*3150*/ 	.word	0xffffffff


	//   ....[70]....
        /*3154*/ 	.word	0xffffffff


	//   ....[71]....
        /*3158*/ 	.word	0xffffffff


	//   ....[72]....
        /*315c*/ 	.word	0xffffffff


	//   ....[73]....
        /*3160*/ 	.word	0xffffffff


	//   ....[74]....
        /*3164*/ 	.word	0xffffffff


	//   ....[75]....
        /*3168*/ 	.word	0xffffffff


	//   ....[76]....
        /*316c*/ 	.word	0xffffffff


	//   ....[77]....
        /*3170*/ 	.word	0xffffffff


	//   ....[78]....
        /*3174*/ 	.word	0xffffffff


	//   ....[79]....
        /*3178*/ 	.word	0xffffffff


	//   ....[80]....
        /*317c*/ 	.word	0xffffffff


	//   ....[81]....
        /*3180*/ 	.word	0xffffffff


	//   ....[82]....
        /*3184*/ 	.word	0xffffffff


	//   ....[83]....
        /*3188*/ 	.word	0xffffffff


	//   ....[84]....
        /*318c*/ 	.word	0xffffffff


	//   ....[85]....
        /*3190*/ 	.word	0xffffffff


	//   ....[86]....
        /*3194*/ 	.word	0xffffffff


	//   ....[87]....
        /*3198*/ 	.word	0xffffffff


	//   ....[88]....
        /*319c*/ 	.word	0xffffffff


	//   ....[89]....
        /*31a0*/ 	.word	0xffffffff


	//   ....[90]....
        /*31a4*/ 	.word	0xffffffff


	//   ....[91]....
        /*31a8*/ 	.word	0xffffffff


	//   ....[92]....
        /*31ac*/ 	.word	0xffffffff


	//   ....[93]....
        /*31b0*/ 	.word	0xffffffff


	//   ....[94]....
        /*31b4*/ 	.word	0xffffffff


	//   ....[95]....
        /*31b8*/ 	.word	0xffffffff


	//   ....[96]....
        /*31bc*/ 	.word	0xffffffff


	//   ....[97]....
        /*31c0*/ 	.word	0xffffffff


	//   ....[98]....
        /*31c4*/ 	.word	0xffffffff


	//   ....[99]....
        /*31c8*/ 	.word	0xffffffff


	//   ....[100]....
        /*31cc*/ 	.word	0xffffffff


	//   ....[101]....
        /*31d0*/ 	.word	0xffffffff


	//   ....[102]....
        /*31d4*/ 	.word	0xffffffff


	//   ....[103]....
        /*31d8*/ 	.word	0xffffffff


	//   ....[104]....
        /*31dc*/ 	.word	0xffffffff


	//   ....[105]....
        /*31e0*/ 	.word	0xffffffff


	//   ....[106]....
        /*31e4*/ 	.word	0xffffffff


	//   ....[107]....
        /*31e8*/ 	.word	0xffffffff


	//   ....[108]....
        /*31ec*/ 	.word	0xffffffff


	//   ....[109]....
        /*31f0*/ 	.word	0xffffffff


	//   ....[110]....
        /*31f4*/ 	.word	0xffffffff


	//   ....[111]....
        /*31f8*/ 	.word	0xffffffff


	//   ....[112]....
        /*31fc*/ 	.word	0xffffffff


	//   ....[113]....
        /*3200*/ 	.word	0xffffffff


	//   ....[114]....
        /*3204*/ 	.word	0xffffffff


	//   ....[115]....
        /*3208*/ 	.word	0xffffffff


	//   ....[116]....
        /*320c*/ 	.word	0xffffffff


	//   ....[117]....
        /*3210*/ 	.word	0xffffffff


	//   ....[118]....
        /*3214*/ 	.word	0xffffffff


	//   ....[119]....
        /*3218*/ 	.word	0xffffffff


	//   ....[120]....
        /*321c*/ 	.word	0xffffffff


	//   ....[121]....
        /*3220*/ 	.word	0xffffffff


	//   ....[122]....
        /*3224*/ 	.word	0xffffffff


	//   ....[123]....
        /*3228*/ 	.word	0xffffffff


	//   ....[124]....
        /*322c*/ 	.word	0xffffffff


	//   ....[125]....
        /*3230*/ 	.word	0xffffffff


	//   ....[126]....
        /*3234*/ 	.word	0xffffffff


	//   ....[127]....
        /*3238*/ 	.word	0xffffffff


	//   ....[128]....
        /*323c*/ 	.word	0xffffffff


	//   ....[129]....
        /*3240*/ 	.word	0xffffffff


	//   ....[130]....
        /*3244*/ 	.word	0xffffffff


	//   ....[131]....
        /*3248*/ 	.word	0xffffffff


	//   ....[132]....
        /*324c*/ 	.word	0xffffffff


	//   ....[133]....
        /*3250*/ 	.word	0xffffffff


	//   ....[134]....
        /*3254*/ 	.word	0xffffffff


	//   ....[135]....
        /*3258*/ 	.word	0xffffffff


	//   ....[136]....
        /*325c*/ 	.word	0xffffffff


	//   ....[137]....
        /*3260*/ 	.word	0xffffffff


	//   ....[138]....
        /*3264*/ 	.word	0xffffffff


	//   ....[139]....
        /*3268*/ 	.word	0xffffffff


	//   ....[140]....
        /*326c*/ 	.word	0xffffffff


	//   ....[141]....
        /*3270*/ 	.word	0xffffffff


	//   ....[142]....
        /*3274*/ 	.word	0xffffffff


	//   ....[143]....
        /*3278*/ 	.word	0xffffffff


	//   ....[144]....
        /*327c*/ 	.word	0xffffffff


	//   ....[145]....
        /*3280*/ 	.word	0xffffffff


	//   ....[146]....
        /*3284*/ 	.word	0xffffffff


	//   ....[147]....
        /*3288*/ 	.word	0xffffffff


	//   ....[148]....
        /*328c*/ 	.word	0xffffffff


	//   ....[149]....
        /*3290*/ 	.word	0xffffffff


	//   ....[150]....
        /*3294*/ 	.word	0xffffffff


	//   ....[151]....
        /*3298*/ 	.word	0xffffffff


	//   ....[152]....
        /*329c*/ 	.word	0xffffffff


	//   ....[153]....
        /*32a0*/ 	.word	0xffffffff


	//   ....[154]....
        /*32a4*/ 	.word	0xffffffff


	//   ....[155]....
        /*32a8*/ 	.word	0xffffffff


	//   ....[156]....
        /*32ac*/ 	.word	0xffffffff


	//   ....[157]....
        /*32b0*/ 	.word	0xffffffff


	//   ....[158]....
        /*32b4*/ 	.word	0xffffffff


	//   ....[159]....
        /*32b8*/ 	.word	0xffffffff


	//   ....[160]....
        /*32bc*/ 	.word	0xffffffff


	//   ....[161]....
        /*32c0*/ 	.word	0xffffffff


	//   ....[162]....
        /*32c4*/ 	.word	0xffffffff


	//   ....[163]....
        /*32c8*/ 	.word	0xffffffff


	//   ....[164]....
        /*32cc*/ 	.word	0xffffffff


	//   ....[165]....
        /*32d0*/ 	.word	0xffffffff


	//   ....[166]....
        /*32d4*/ 	.word	0xffffffff


	//   ....[167]....
        /*32d8*/ 	.word	0xffffffff


	//   ....[168]....
        /*32dc*/ 	.word	0xffffffff


	//   ....[169]....
        /*32e0*/ 	.word	0xffffffff


	//   ....[170]....
        /*32e4*/ 	.word	0xffffffff


	//   ....[171]....
        /*32e8*/ 	.word	0xffffffff


	//   ....[172]....
        /*32ec*/ 	.word	0xffffffff


	//   ....[173]....
        /*32f0*/ 	.word	0xffffffff


	//   ....[174]....
        /*32f4*/ 	.word	0xffffffff


	//   ....[175]....
        /*32f8*/ 	.word	0xffffffff


	//   ....[176]....
        /*32fc*/ 	.word	0xffffffff


	//   ....[177]....
        /*3300*/ 	.word	0xffffffff


	//   ....[178]....
        /*3304*/ 	.word	0xffffffff


	//   ....[179]....
        /*3308*/ 	.word	0xffffffff


	//   ....[180]....
        /*330c*/ 	.word	0xffffffff


	//   ....[181]....
        /*3310*/ 	.word	0xffffffff


	//   ....[182]....
        /*3314*/ 	.word	0xffffffff


	//   ....[183]....
        /*3318*/ 	.word	0xffffffff


	//   ....[184]....
        /*331c*/ 	.word	0xffffffff


	//   ....[185]....
        /*3320*/ 	.word	0xffffffff


	//   ....[186]....
        /*3324*/ 	.word	0xffffffff


	//   ....[187]....
        /*3328*/ 	.word	0xffffffff


	//   ....[188]....
        /*332c*/ 	.word	0xffffffff


	//   ....[189]....
        /*3330*/ 	.word	0xffffffff


	//   ....[190]....
        /*3334*/ 	.word	0xffffffff


	//   ....[191]....
        /*3338*/ 	.word	0xffffffff


	//   ....[192]....
        /*333c*/ 	.word	0xffffffff


	//   ....[193]....
        /*3340*/ 	.word	0xffffffff


	//   ....[194]....
        /*3344*/ 	.word	0xffffffff


	//   ....[195]....
        /*3348*/ 	.word	0xffffffff


	//   ....[196]....
        /*334c*/ 	.word	0xffffffff


	//   ....[197]....
        /*3350*/ 	.word	0xffffffff


	//   ....[198]....
        /*3354*/ 	.word	0xffffffff


	//   ....[199]....
        /*3358*/ 	.word	0xffffffff


	//   ....[200]....
        /*335c*/ 	.word	0xffffffff


	//   ....[201]....
        /*3360*/ 	.word	0xffffffff


	//   ....[202]....
        /*3364*/ 	.word	0xffffffff


	//   ....[203]....
        /*3368*/ 	.word	0xffffffff


	//   ....[204]....
        /*336c*/ 	.word	0xffffffff


	//   ....[205]....
        /*3370*/ 	.word	0xffffffff


	//   ....[206]....
        /*3374*/ 	.word	0xffffffff


	//   ....[207]....
        /*3378*/ 	.word	0xffffffff


	//   ....[208]....
        /*337c*/ 	.word	0xffffffff


	//   ....[209]....
        /*3380*/ 	.word	0xffffffff


	//   ....[210]....
        /*3384*/ 	.word	0xffffffff


	//   ....[211]....
        /*3388*/ 	.word	0xffffffff


	//   ....[212]....
        /*338c*/ 	.word	0xffffffff


	//   ....[213]....
        /*3390*/ 	.word	0xffffffff


	//   ....[214]....
        /*3394*/ 	.word	0xffffffff


	//   ....[215]....
        /*3398*/ 	.word	0xffffffff


	//   ....[216]....
        /*339c*/ 	.word	0xffffffff


	//   ....[217]....
        /*33a0*/ 	.word	0xffffffff


	//   ....[218]....
        /*33a4*/ 	.word	0xffffffff


	//   ....[219]....
        /*33a8*/ 	.word	0xffffffff


	//   ....[220]....
        /*33ac*/ 	.word	0xffffffff


	//   ....[221]....
        /*33b0*/ 	.word	0xffffffff


	//   ....[222]....
        /*33b4*/ 	.word	0xffffffff


	//   ....[223]....
        /*33b8*/ 	.word	0xffffffff


	//   ....[224]....
        /*33bc*/ 	.word	0xffffffff


	//   ....[225]....
        /*33c0*/ 	.word	0xffffffff


	//   ....[226]....
        /*33c4*/ 	.word	0xffffffff


	//   ....[227]....
        /*33c8*/ 	.word	0xffffffff


	//   ....[228]....
        /*33cc*/ 	.word	0xffffffff


	//   ....[229]....
        /*33d0*/ 	.word	0xffffffff


	//   ....[230]....
        /*33d4*/ 	.word	0xffffffff


	//   ....[231]....
        /*33d8*/ 	.word	0xffffffff


	//   ....[232]....
        /*33dc*/ 	.word	0xffffffff


	//   ....[233]....
        /*33e0*/ 	.word	0xffffffff


	//   ....[234]....
        /*33e4*/ 	.word	0xffffffff


	//   ....[235]....
        /*33e8*/ 	.word	0xffffffff


	//   ....[236]....
        /*33ec*/ 	.word	0xffffffff


	//   ....[237]....
        /*33f0*/ 	.word	0xffffffff


	//   ....[238]....
        /*33f4*/ 	.word	0xffffffff


	//   ....[239]....
        /*33f8*/ 	.word	0xffffffff


	//   ....[240]....
        /*33fc*/ 	.word	0xffffffff


	//   ....[241]....
        /*3400*/ 	.word	0xffffffff


	//   ....[242]....
        /*3404*/ 	.word	0xffffffff


	//   ....[243]....
        /*3408*/ 	.word	0xffffffff


	//   ....[244]....
        /*340c*/ 	.word	0xffffffff


	//   ....[245]....
        /*3410*/ 	.word	0xffffffff


	//   ....[246]....
        /*3414*/ 	.word	0xffffffff


	//   ....[247]....
        /*3418*/ 	.word	0xffffffff


	//   ....[248]....
        /*341c*/ 	.word	0xffffffff


	//   ....[249]....
        /*3420*/ 	.word	0xffffffff


	//   ....[250]....
        /*3424*/ 	.word	0xffffffff


	//   ....[251]....
        /*3428*/ 	.word	0xffffffff


	//   ....[252]....
        /*342c*/ 	.word	0xffffffff


	//   ....[253]....
        /*3430*/ 	.word	0xffffffff


	//   ....[254]....
        /*3434*/ 	.word	0xffffffff


	//   ....[255]....
        /*3438*/ 	.word	0xffffffff


	//   ....[0]....
        /*343c*/ 	.word	0xffffffff


	//   ....[1]....
        /*3440*/ 	.word	0xffffffff


	//   ....[2]....
        /*3444*/ 	.word	0xffffffff


	//   ....[3]....
        /*3448*/ 	.word	0xffffffff


	//   ....[4]....
        /*344c*/ 	.word	0xffffffff


	//   ....[5]....
        /*3450*/ 	.word	0xffffffff


	//   ....[6]....
        /*3454*/ 	.word	0xffffffff


	//   ....[7]....
        /*3458*/ 	.word	0xffffffff


	//   ....[8]....
        /*345c*/ 	.word	0xffffffff


	//   ....[9]....
        /*3460*/ 	.word	0xffffffff


	//   ....[10]....
        /*3464*/ 	.word	0xffffffff


	//   ....[11]....
        /*3468*/ 	.word	0xffffffff


	//   ....[12]....
        /*346c*/ 	.word	0xffffffff


	//   ....[13]....
        /*3470*/ 	.word	0xffffffff


	//   ....[14]....
        /*3474*/ 	.word	0xffffffff


	//   ....[15]....
        /*3478*/ 	.word	0xffffffff


	//   ....[16]....
        /*347c*/ 	.word	0xffffffff


	//   ....[17]....
        /*3480*/ 	.word	0xffffffff


	//   ....[18]....
        /*3484*/ 	.word	0xffffffff


	//   ....[19]....
        /*3488*/ 	.word	0xffffffff


	//   ....[20]....
        /*348c*/ 	.word	0xffffffff


	//   ....[21]....
        /*3490*/ 	.word	0xffffffff


	//   ....[22]....
        /*3494*/ 	.word	0xffffffff


	//   ....[23]....
        /*3498*/ 	.word	0xffffffff


	//   ....[24]....
        /*349c*/ 	.word	0xffffffff


	//   ....[25]....
        /*34a0*/ 	.word	0xffffffff


	//   ....[26]....
        /*34a4*/ 	.word	0xffffffff


	//   ....[27]....
        /*34a8*/ 	.word	0xffffffff


	//   ....[28]....
        /*34ac*/ 	.word	0xffffffff


	//   ....[29]....
        /*34b0*/ 	.word	0xffffffff


	//   ....[30]....
        /*34b4*/ 	.word	0xffffffff


	//   ....[31]....
        /*34b8*/ 	.word	0xffffffff


	//   ....[32]....
        /*34bc*/ 	.word	0xffffffff


	//   ....[33]....
        /*34c0*/ 	.word	0xffffffff


	//   ....[34]....
        /*34c4*/ 	.word	0xffffffff


	//   ....[35]....
        /*34c8*/ 	.word	0xffffffff


	//   ....[36]....
        /*34cc*/ 	.word	0xffffffff


	//   ....[37]....
        /*34d0*/ 	.word	0xffffffff


	//   ....[38]....
        /*34d4*/ 	.word	0xffffffff


	//   ....[39]....
        /*34d8*/ 	.word	0xffffffff


	//   ....[40]....
        /*34dc*/ 	.word	0xffffffff


	//   ....[41]....
        /*34e0*/ 	.word	0xffffffff


	//   ....[42]....
        /*34e4*/ 	.word	0xffffffff


	//   ....[43]....
        /*34e8*/ 	.word	0xffffffff


	//   ....[44]....
        /*34ec*/ 	.word	0xffffffff


	//   ....[45]....
        /*34f0*/ 	.word	0xffffffff


	//   ....[46]....
        /*34f4*/ 	.word	0xffffffff


	//   ....[47]....
        /*34f8*/ 	.word	0xffffffff


	//   ....[48]....
        /*34fc*/ 	.word	0xffffffff


	//   ....[49]....
        /*3500*/ 	.word	0xffffffff


	//   ....[50]....
        /*3504*/ 	.word	0xffffffff


	//   ....[51]....
        /*3508*/ 	.word	0xffffffff


	//   ....[52]....
        /*350c*/ 	.word	0xffffffff


	//   ....[53]....
        /*3510*/ 	.word	0xffffffff


	//   ....[54]....
        /*3514*/ 	.word	0xffffffff


	//   ....[55]....
        /*3518*/ 	.word	0xffffffff


	//   ....[56]....
        /*351c*/ 	.word	0xffffffff


	//   ....[57]....
        /*3520*/ 	.word	0xffffffff


	//   ....[58]....
        /*3524*/ 	.word	0xffffffff


	//   ....[59]....
        /*3528*/ 	.word	0xffffffff


	//   ....[60]....
        /*352c*/ 	.word	0xffffffff


	//   ....[61]....
        /*3530*/ 	.word	0xffffffff


	//   ....[62]....
        /*3534*/ 	.word	0xffffffff


	//   ....[63]....
        /*3538*/ 	.word	0xffffffff


	//   ....[64]....
        /*353c*/ 	.word	0xffffffff


	//   ....[65]....
        /*3540*/ 	.word	0xffffffff


	//   ....[66]....
        /*3544*/ 	.word	0xffffffff


	//   ....[67]....
        /*3548*/ 	.word	0xffffffff


	//   ....[68]....
        /*354c*/ 	.word	0xffffffff


	//   ....[69]....
        /*3550*/ 	.word	0xffffffff


	//   ....[70]....
        /*3554*/ 	.word	0xffffffff


	//   ....[71]....
        /*3558*/ 	.word	0xffffffff


	//   ....[72]....
        /*355c*/ 	.word	0xffffffff


	//   ....[73]....
        /*3560*/ 	.word	0xffffffff


	//   ....[74]....
        /*3564*/ 	.word	0xffffffff


	//   ....[75]....
        /*3568*/ 	.word	0xffffffff


	//   ....[76]....
        /*356c*/ 	.word	0xffffffff


	//   ....[77]....
        /*3570*/ 	.word	0xffffffff


	//   ....[78]....
        /*3574*/ 	.word	0xffffffff


	//   ....[79]....
        /*3578*/ 	.word	0xffffffff


	//   ....[80]....
        /*357c*/ 	.word	0xffffffff


	//   ....[81]....
        /*3580*/ 	.word	0xffffffff


	//   ....[82]....
        /*3584*/ 	.word	0xffffffff


	//   ....[83]....
        /*3588*/ 	.word	0xffffffff


	//   ....[84]....
        /*358c*/ 	.word	0xffffffff


	//   ....[85]....
        /*3590*/ 	.word	0xffffffff


	//   ....[86]....
        /*3594*/ 	.word	0xffffffff


	//   ....[87]....
        /*3598*/ 	.word	0xffffffff


	//   ....[88]....
        /*359c*/ 	.word	0xffffffff


	//   ....[89]....
        /*35a0*/ 	.word	0xffffffff


	//   ....[90]....
        /*35a4*/ 	.word	0xffffffff


	//   ....[91]....
        /*35a8*/ 	.word	0xffffffff


	//   ....[92]....
        /*35ac*/ 	.word	0xffffffff


	//   ....[93]....
        /*35b0*/ 	.word	0xffffffff


	//   ....[94]....
        /*35b4*/ 	.word	0xffffffff


	//   ....[95]....
        /*35b8*/ 	.word	0xffffffff


	//   ....[96]....
        /*35bc*/ 	.word	0xffffffff


	//   ....[97]....
        /*35c0*/ 	.word	0xffffffff


	//   ....[98]....
        /*35c4*/ 	.word	0xffffffff


	//   ....[99]....
        /*35c8*/ 	.word	0xffffffff


	//   ....[100]....
        /*35cc*/ 	.word	0xffffffff


	//   ....[101]....
        /*35d0*/ 	.word	0xffffffff


	//   ....[102]....
        /*35d4*/ 	.word	0xffffffff


	//   ....[103]....
        /*35d8*/ 	.word	0xffffffff


	//   ....[104]....
        /*35dc*/ 	.word	0xffffffff


	//   ....[105]....
        /*35e0*/ 	.word	0xffffffff


	//   ....[106]....
        /*35e4*/ 	.word	0xffffffff


	//   ....[107]....
        /*35e8*/ 	.word	0xffffffff


	//   ....[108]....
        /*35ec*/ 	.word	0xffffffff


	//   ....[109]....
        /*35f0*/ 	.word	0xffffffff


	//   ....[110]....
        /*35f4*/ 	.word	0xffffffff


	//   ....[111]....
        /*35f8*/ 	.word	0xffffffff


	//   ....[112]....
        /*35fc*/ 	.word	0xffffffff


	//   ....[113]....
        /*3600*/ 	.word	0xffffffff


	//   ....[114]....
        /*3604*/ 	.word	0xffffffff


	//   ....[115]....
        /*3608*/ 	.word	0xffffffff


	//   ....[116]....
        /*360c*/ 	.word	0xffffffff


	//   ....[117]....
        /*3610*/ 	.word	0xffffffff


	//   ....[118]....
        /*3614*/ 	.word	0xffffffff


	//   ....[119]....
        /*3618*/ 	.word	0xffffffff


	//   ....[120]....
        /*361c*/ 	.word	0xffffffff


	//   ....[121]....
        /*3620*/ 	.word	0xffffffff


	//   ....[122]....
        /*3624*/ 	.word	0xffffffff


	//   ....[123]....
        /*3628*/ 	.word	0xffffffff


	//   ....[124]....
        /*362c*/ 	.word	0xffffffff


	//   ....[125]....
        /*3630*/ 	.word	0xffffffff


	//   ....[126]....
        /*3634*/ 	.word	0xffffffff


	//   ....[127]....
        /*3638*/ 	.word	0xffffffff


	//   ....[128]....
        /*363c*/ 	.word	0xffffffff


	//   ....[129]....
        /*3640*/ 	.word	0xffffffff


	//   ....[130]....
        /*3644*/ 	.word	0xffffffff


	//   ....[131]....
        /*3648*/ 	.word	0xffffffff


	//   ....[132]....
        /*364c*/ 	.word	0xffffffff


	//   ....[133]....
        /*3650*/ 	.word	0xffffffff


	//   ....[134]....
        /*3654*/ 	.word	0xffffffff


	//   ....[135]....
        /*3658*/ 	.word	0xffffffff


	//   ....[136]....
        /*365c*/ 	.word	0xffffffff


	//   ....[137]....
        /*3660*/ 	.word	0xffffffff


	//   ....[138]....
        /*3664*/ 	.word	0xffffffff


	//   ....[139]....
        /*3668*/ 	.word	0xffffffff


	//   ....[140]....
        /*366c*/ 	.word	0xffffffff


	//   ....[141]....
        /*3670*/ 	.word	0xffffffff


	//   ....[142]....
        /*3674*/ 	.word	0xffffffff


	//   ....[143]....
        /*3678*/ 	.word	0xffffffff


	//   ....[144]....
        /*367c*/ 	.word	0xffffffff


	//   ....[145]....
        /*3680*/ 	.word	0xffffffff


	//   ....[146]....
        /*3684*/ 	.word	0xffffffff


	//   ....[147]....
        /*3688*/ 	.word	0xffffffff


	//   ....[148]....
        /*368c*/ 	.word	0xffffffff


	//   ....[149]....
        /*3690*/ 	.word	0xffffffff


	//   ....[150]....
        /*3694*/ 	.word	0xffffffff


	//   ....[151]....
        /*3698*/ 	.word	0xffffffff


	//   ....[152]....
        /*369c*/ 	.word	0xffffffff


	//   ....[153]....
        /*36a0*/ 	.word	0xffffffff


	//   ....[154]....
        /*36a4*/ 	.word	0xffffffff


	//   ....[155]....
        /*36a8*/ 	.word	0xffffffff


	//   ....[156]....
        /*36ac*/ 	.word	0xffffffff


	//   ....[157]....
        /*36b0*/ 	.word	0xffffffff


	//   ....[158]....
        /*36b4*/ 	.word	0xffffffff


	//   ....[159]....
        /*36b8*/ 	.word	0xffffffff


	//   ....[160]....
        /*36bc*/ 	.word	0xffffffff


	//   ....[161]....
        /*36c0*/ 	.word	0xffffffff


	//   ....[162]....
        /*36c4*/ 	.word	0xffffffff


	//   ....[163]....
        /*36c8*/ 	.word	0xffffffff


	//   ....[164]....
        /*36cc*/ 	.word	0xffffffff


	//   ....[165]....
        /*36d0*/ 	.word	0xffffffff


	//   ....[166]....
        /*36d4*/ 	.word	0xffffffff


	//   ....[167]....
        /*36d8*/ 	.word	0xffffffff


	//   ....[168]....
        /*36dc*/ 	.word	0xffffffff


	//   ....[169]....
        /*36e0*/ 	.word	0xffffffff


	//   ....[170]....
        /*36e4*/ 	.word	0xffffffff


	//   ....[171]....
        /*36e8*/ 	.word	0xffffffff


	//   ....[172]....
        /*36ec*/ 	.word	0xffffffff


	//   ....[173]....
        /*36f0*/ 	.word	0xffffffff


	//   ....[174]....
        /*36f4*/ 	.word	0xffffffff


	//   ....[175]....
        /*36f8*/ 	.word	0xffffffff


	//   ....[176]....
        /*36fc*/ 	.word	0xffffffff


	//   ....[177]....
        /*3700*/ 	.word	0xffffffff


	//   ....[178]....
        /*3704*/ 	.word	0xffffffff


	//   ....[179]....
        /*3708*/ 	.word	0xffffffff


	//   ....[180]....
        /*370c*/ 	.word	0xffffffff


	//   ....[181]....
        /*3710*/ 	.word	0xffffffff


	//   ....[182]....
        /*3714*/ 	.word	0xffffffff


	//   ....[183]....
        /*3718*/ 	.word	0xffffffff


	//   ....[184]....
        /*371c*/ 	.word	0xffffffff


	//   ....[185]....
        /*3720*/ 	.word	0xffffffff


	//   ....[186]....
        /*3724*/ 	.word	0xffffffff


	//   ....[187]....
        /*3728*/ 	.word	0xffffffff


	//   ....[188]....
        /*372c*/ 	.word	0xffffffff


	//   ....[189]....
        /*3730*/ 	.word	0xffffffff


	//   ....[190]....
        /*3734*/ 	.word	0xffffffff


	//   ....[191]....
        /*3738*/ 	.word	0xffffffff


	//   ....[192]....
        /*373c*/ 	.word	0xffffffff


	//   ....[193]....
        /*3740*/ 	.word	0xffffffff


	//   ....[194]....
        /*3744*/ 	.word	0xffffffff


	//   ....[195]....
        /*3748*/ 	.word	0xffffffff


	//   ....[196]....
        /*374c*/ 	.word	0xffffffff


	//   ....[197]....
        /*3750*/ 	.word	0xffffffff


	//   ....[198]....
        /*3754*/ 	.word	0xffffffff


	//   ....[199]....
        /*3758*/ 	.word	0xffffffff


	//   ....[200]....
        /*375c*/ 	.word	0xffffffff


	//   ....[201]....
        /*3760*/ 	.word	0xffffffff


	//   ....[202]....
        /*3764*/ 	.word	0xffffffff


	//   ....[203]....
        /*3768*/ 	.word	0xffffffff


	//   ....[204]....
        /*376c*/ 	.word	0xffffffff


	//   ....[205]....
        /*3770*/ 	.word	0xffffffff


	//   ....[206]....
        /*3774*/ 	.word	0xffffffff


	//   ....[207]....
        /*3778*/ 	.word	0xffffffff


	//   ....[208]....
        /*377c*/ 	.word	0xffffffff


	//   ....[209]....
        /*3780*/ 	.word	0xffffffff


	//   ....[210]....
        /*3784*/ 	.word	0xffffffff


	//   ....[211]....
        /*3788*/ 	.word	0xffffffff


	//   ....[212]....
        /*378c*/ 	.word	0xffffffff


	//   ....[213]....
        /*3790*/ 	.word	0xffffffff


	//   ....[214]....
        /*3794*/ 	.word	0xffffffff


	//   ....[215]....
        /*3798*/ 	.word	0xffffffff


	//   ....[216]....
        /*379c*/ 	.word	0xffffffff


	//   ....[217]....
        /*37a0*/ 	.word	0xffffffff


	//   ....[218]....
        /*37a4*/ 	.word	0xffffffff


	//   ....[219]....
        /*37a8*/ 	.word	0xffffffff


	//   ....[220]....
        /*37ac*/ 	.word	0xffffffff


	//   ....[221]....
        /*37b0*/ 	.word	0xffffffff


	//   ....[222]....
        /*37b4*/ 	.word	0xffffffff


	//   ....[223]....
        /*37b8*/ 	.word	0xffffffff


	//   ....[224]....
        /*37bc*/ 	.word	0xffffffff


	//   ....[225]....
        /*37c0*/ 	.word	0xffffffff


	//   ....[226]....
        /*37c4*/ 	.word	0xffffffff


	//   ....[227]....
        /*37c8*/ 	.word	0xffffffff


	//   ....[228]....
        /*37cc*/ 	.word	0xffffffff


	//   ....[229]....
        /*37d0*/ 	.word	0xffffffff


	//   ....[230]....
        /*37d4*/ 	.word	0xffffffff


	//   ....[231]....
        /*37d8*/ 	.word	0xffffffff


	//   ....[232]....
        /*37dc*/ 	.word	0xffffffff


	//   ....[233]....
        /*37e0*/ 	.word	0xffffffff


	//   ....[234]....
        /*37e4*/ 	.word	0xffffffff


	//   ....[235]....
        /*37e8*/ 	.word	0xffffffff


	//   ....[236]....
        /*37ec*/ 	.word	0xffffffff


	//   ....[237]....
        /*37f0*/ 	.word	0xffffffff


	//   ....[238]....
        /*37f4*/ 	.word	0xffffffff


	//   ....[239]....
        /*37f8*/ 	.word	0xffffffff


	//   ....[240]....
        /*37fc*/ 	.word	0xffffffff


	//   ....[241]....
        /*3800*/ 	.word	0xffffffff


	//   ....[242]....
        /*3804*/ 	.word	0xffffffff


	//   ....[243]....
        /*3808*/ 	.word	0xffffffff


	//   ....[244]....
        /*380c*/ 	.word	0xffffffff


	//   ....[245]....
        /*3810*/ 	.word	0xffffffff


	//   ....[246]....
        /*3814*/ 	.word	0xffffffff


	//   ....[247]....
        /*3818*/ 	.word	0xffffffff


	//   ....[248]....
        /*381c*/ 	.word	0xffffffff


	//   ....[249]....
        /*3820*/ 	.word	0xffffffff


	//   ....[250]....
        /*3824*/ 	.word	0xffffffff


	//   ....[251]....
        /*3828*/ 	.word	0xffffffff


	//   ....[252]....
        /*382c*/ 	.word	0xffffffff


	//   ....[253]....
        /*3830*/ 	.word	0xffffffff


	//   ....[254]....
        /*3834*/ 	.word	0xffffffff


	//   ....[255]....
        /*3838*/ 	.word	0xffffffff


	//   ....[0]....
        /*383c*/ 	.word	0xffffffff


	//   ....[1]....
        /*3840*/ 	.word	0xffffffff


	//   ....[2]....
        /*3844*/ 	.word	0xffffffff


	//   ....[3]....
        /*3848*/ 	.word	0xffffffff


	//   ....[4]....
        /*384c*/ 	.word	0xffffffff


	//   ....[5]....
        /*3850*/ 	.word	0xffffffff


	//   ....[6]....
        /*3854*/ 	.word	0xffffffff


	//   ....[7]....
        /*3858*/ 	.word	0xffffffff


	//   ....[8]....
        /*385c*/ 	.word	0xffffffff


	//   ....[9]....
        /*3860*/ 	.word	0xffffffff


	//   ....[10]....
        /*3864*/ 	.word	0xffffffff


	//   ....[11]....
        /*3868*/ 	.word	0xffffffff


	//   ....[12]....
        /*386c*/ 	.word	0xffffffff


	//   ....[13]....
        /*3870*/ 	.word	0xffffffff


	//   ....[14]....
        /*3874*/ 	.word	0xffffffff


	//   ....[15]....
        /*3878*/ 	.word	0xffffffff


	//   ....[16]....
        /*387c*/ 	.word	0xffffffff


	//   ....[17]....
        /*3880*/ 	.word	0xffffffff


	//   ....[18]....
        /*3884*/ 	.word	0xffffffff


	//   ....[19]....
        /*3888*/ 	.word	0xffffffff


	//   ....[20]....
        /*388c*/ 	.word	0xffffffff


	//   ....[21]....
        /*3890*/ 	.word	0xffffffff


	//   ....[22]....
        /*3894*/ 	.word	0xffffffff


	//   ....[23]....
        /*3898*/ 	.word	0xffffffff


	//   ....[24]....
        /*389c*/ 	.word	0xffffffff


	//   ....[25]....
        /*38a0*/ 	.word	0xffffffff


	//   ....[26]....
        /*38a4*/ 	.word	0xffffffff


	//   ....[27]....
        /*38a8*/ 	.word	0xffffffff


	//   ....[28]....
        /*38ac*/ 	.word	0xffffffff


	//   ....[29]....
        /*38b0*/ 	.word	0xffffffff


	//   ....[30]....
        /*38b4*/ 	.word	0xffffffff


	//   ....[31]....
        /*38b8*/ 	.word	0xffffffff


	//   ....[32]....
        /*38bc*/ 	.word	0xffffffff


	//   ....[33]....
        /*38c0*/ 	.word	0xffffffff


	//   ....[34]....
        /*38c4*/ 	.word	0xffffffff


	//   ....[35]....
        /*38c8*/ 	.word	0xffffffff


	//   ....[36]....
        /*38cc*/ 	.word	0xffffffff


	//   ....[37]....
        /*38d0*/ 	.word	0xffffffff


	//   ....[38]....
        /*38d4*/ 	.word	0xffffffff


	//   ....[39]....
        /*38d8*/ 	.word	0xffffffff


	//   ....[40]....
        /*38dc*/ 	.word	0xffffffff


	//   ....[41]....
        /*38e0*/ 	.word	0xffffffff


	//   ....[42]....
        /*38e4*/ 	.word	0xffffffff


	//   ....[43]....
        /*38e8*/ 	.word	0xffffffff


	//   ....[44]....
        /*38ec*/ 	.word	0xffffffff


	//   ....[45]....
        /*38f0*/ 	.word	0xffffffff


	//   ....[46]....
        /*38f4*/ 	.word	0xffffffff


	//   ....[47]....
        /*38f8*/ 	.word	0xffffffff


	//   ....[48]....
        /*38fc*/ 	.word	0xffffffff


	//   ....[49]....
        /*3900*/ 	.word	0xffffffff


	//   ....[50]....
        /*3904*/ 	.word	0xffffffff


	//   ....[51]....
        /*3908*/ 	.word	0xffffffff


	//   ....[52]....
        /*390c*/ 	.word	0xffffffff


	//   ....[53]....
        /*3910*/ 	.word	0xffffffff


	//   ....[54]....
        /*3914*/ 	.word	0xffffffff


	//   ....[55]....
        /*3918*/ 	.word	0xffffffff


	//   ....[56]....
        /*391c*/ 	.word	0xffffffff


	//   ....[57]....
        /*3920*/ 	.word	0xffffffff


	//   ....[58]....
        /*3924*/ 	.word	0xffffffff


	//   ....[59]....
        /*3928*/ 	.word	0xffffffff


	//   ....[60]....
        /*392c*/ 	.word	0xffffffff


	//   ....[61]....
        /*3930*/ 	.word	0xffffffff


	//   ....[62]....
        /*3934*/ 	.word	0xffffffff


	//   ....[63]....
        /*3938*/ 	.word	0xffffffff


	//   ....[64]....
        /*393c*/ 	.word	0xffffffff


	//   ....[65]....
        /*3940*/ 	.word	0xffffffff


	//   ....[66]....
        /*3944*/ 	.word	0xffffffff


	//   ....[67]....
        /*3948*/ 	.word	0xffffffff


	//   ....[68]....
        /*394c*/ 	.word	0xffffffff


	//   ....[69]....
        /*3950*/ 	.word	0xffffffff


	//   ....[70]....
        /*3954*/ 	.word	0xffffffff


	//   ....[71]....
        /*3958*/ 	.word	0xffffffff


	//   ....[72]....
        /*395c*/ 	.word	0xffffffff


	//   ....[73]....
        /*3960*/ 	.word	0xffffffff


	//   ....[74]....
        /*3964*/ 	.word	0xffffffff


	//   ....[75]....
        /*3968*/ 	.word	0xffffffff


	//   ....[76]....
        /*396c*/ 	.word	0xffffffff


	//   ....[77]....
        /*3970*/ 	.word	0xffffffff


	//   ....[78]....
        /*3974*/ 	.word	0xffffffff


	//   ....[79]....
        /*3978*/ 	.word	0xffffffff


	//   ....[80]....
        /*397c*/ 	.word	0xffffffff


	//   ....[81]....
        /*3980*/ 	.word	0xffffffff


	//   ....[82]....
        /*3984*/ 	.word	0xffffffff


	//   ....[83]....
        /*3988*/ 	.word	0xffffffff


	//   ....[84]....
        /*398c*/ 	.word	0xffffffff


	//   ....[85]....
        /*3990*/ 	.word	0xffffffff


	//   ....[86]....
        /*3994*/ 	.word	0xffffffff


	//   ....[87]....
        /*3998*/ 	.word	0xffffffff


	//   ....[88]....
        /*399c*/ 	.word	0xffffffff


	//   ....[89]....
        /*39a0*/ 	.word	0xffffffff


	//   ....[90]....
        /*39a4*/ 	.word	0xffffffff


	//   ....[91]....
        /*39a8*/ 	.word	0xffffffff


	//   ....[92]....
        /*39ac*/ 	.word	0xffffffff


	//   ....[93]....
        /*39b0*/ 	.word	0xffffffff


	//   ....[94]....
        /*39b4*/ 	.word	0xffffffff


	//   ....[95]....
        /*39b8*/ 	.word	0xffffffff


	//   ....[96]....
        /*39bc*/ 	.word	0xffffffff


	//   ....[97]....
        /*39c0*/ 	.word	0xffffffff


	//   ....[98]....
        /*39c4*/ 	.word	0xffffffff


	//   ....[99]....
        /*39c8*/ 	.word	0xffffffff


	//   ....[100]....
        /*39cc*/ 	.word	0xffffffff


	//   ....[101]....
        /*39d0*/ 	.word	0xffffffff


	//   ....[102]....
        /*39d4*/ 	.word	0xffffffff


	//   ....[103]....
        /*39d8*/ 	.word	0xffffffff


	//   ....[104]....
        /*39dc*/ 	.word	0xffffffff


	//   ....[105]....
        /*39e0*/ 	.word	0xffffffff


	//   ....[106]....
        /*39e4*/ 	.word	0xffffffff


	//   ....[107]....
        /*39e8*/ 	.word	0xffffffff


	//   ....[108]....
        /*39ec*/ 	.word	0xffffffff


	//   ....[109]....
        /*39f0*/ 	.word	0xffffffff


	//   ....[110]....
        /*39f4*/ 	.word	0xffffffff


	//   ....[111]....
        /*39f8*/ 	.word	0xffffffff


	//   ....[112]....
        /*39fc*/ 	.word	0xffffffff


	//   ....[113]....
        /*3a00*/ 	.word	0xffffffff


	//   ....[114]....
        /*3a04*/ 	.word	0xffffffff


	//   ....[115]....
        /*3a08*/ 	.word	0xffffffff


	//   ....[116]....
        /*3a0c*/ 	.word	0xffffffff


	//   ....[117]....
        /*3a10*/ 	.word	0xffffffff


	//   ....[118]....
        /*3a14*/ 	.word	0xffffffff


	//   ....[119]....
        /*3a18*/ 	.word	0xffffffff


	//   ....[120]....
        /*3a1c*/ 	.word	0xffffffff


	//   ....[121]....
        /*3a20*/ 	.word	0xffffffff


	//   ....[122]....
        /*3a24*/ 	.word	0xffffffff


	//   ....[123]....
        /*3a28*/ 	.word	0xffffffff


	//   ....[124]....
        /*3a2c*/ 	.word	0xffffffff


	//   ....[125]....
        /*3a30*/ 	.word	0xffffffff


	//   ....[126]....
        /*3a34*/ 	.word	0xffffffff


	//   ....[127]....
        /*3a38*/ 	.word	0xffffffff


	//   ....[128]....
        /*3a3c*/ 	.word	0xffffffff


	//   ....[129]....
        /*3a40*/ 	.word	0xffffffff


	//   ....[130]....
        /*3a44*/ 	.word	0xffffffff


	//   ....[131]....
        /*3a48*/ 	.word	0xffffffff


	//   ....[132]....
        /*3a4c*/ 	.word	0xffffffff


	//   ....[133]....
        /*3a50*/ 	.word	0xffffffff


	//   ....[134]....
        /*3a54*/ 	.word	0xffffffff


	//   ....[135]....
        /*3a58*/ 	.word	0xffffffff


	//   ....[136]....
        /*3a5c*/ 	.word	0xffffffff


	//   ....[137]....
        /*3a60*/ 	.word	0xffffffff


	//   ....[138]....
        /*3a64*/ 	.word	0xffffffff


	//   ....[139]....
        /*3a68*/ 	.word	0xffffffff


	//   ....[140]....
        /*3a6c*/ 	.word	0xffffffff


	//   ....[141]....
        /*3a70*/ 	.word	0xffffffff


	//   ....[142]....
        /*3a74*/ 	.word	0xffffffff


	//   ....[143]....
        /*3a78*/ 	.word	0xffffffff


	//   ....[144]....
        /*3a7c*/ 	.word	0xffffffff


	//   ....[145]....
        /*3a80*/ 	.word	0xffffffff


	//   ....[146]....
        /*3a84*/ 	.word	0xffffffff


	//   ....[147]....
        /*3a88*/ 	.word	0xffffffff


	//   ....[148]....
        /*3a8c*/ 	.word	0xffffffff


	//   ....[149]....
        /*3a90*/ 	.word	0xffffffff


	//   ....[150]....
        /*3a94*/ 	.word	0xffffffff


	//   ....[151]....
        /*3a98*/ 	.word	0xffffffff


	//   ....[152]....
        /*3a9c*/ 	.word	0xffffffff


	//   ....[153]....
        /*3aa0*/ 	.word	0xffffffff


	//   ....[154]....
        /*3aa4*/ 	.word	0xffffffff


	//   ....[155]....
        /*3aa8*/ 	.word	0xffffffff


	//   ....[156]....
        /*3aac*/ 	.word	0xffffffff


	//   ....[157]....
        /*3ab0*/ 	.word	0xffffffff


	//   ....[158]....
        /*3ab4*/ 	.word	0xffffffff


	//   ....[159]....
        /*3ab8*/ 	.word	0xffffffff


	//   ....[160]....
        /*3abc*/ 	.word	0xffffffff


	//   ....[161]....
        /*3ac0*/ 	.word	0xffffffff


	//   ....[162]....
        /*3ac4*/ 	.word	0xffffffff


	//   ....[163]....
        /*3ac8*/ 	.word	0xffffffff


	//   ....[164]....
        /*3acc*/ 	.word	0xffffffff


	//   ....[165]....
        /*3ad0*/ 	.word	0xffffffff


	//   ....[166]....
        /*3ad4*/ 	.word	0xffffffff


	//   ....[167]....
        /*3ad8*/ 	.word	0xffffffff


	//   ....[168]....
        /*3adc*/ 	.word	0xffffffff


	//   ....[169]....
        /*3ae0*/ 	.word	0xffffffff


	//   ....[170]....
        /*3ae4*/ 	.word	0xffffffff


	//   ....[171]....
        /*3ae8*/ 	.word	0xffffffff


	//   ....[172]....
        /*3aec*/ 	.word	0xffffffff


	//   ....[173]....
        /*3af0*/ 	.word	0xffffffff


	//   ....[174]....
        /*3af4*/ 	.word	0xffffffff


	//   ....[175]....
        /*3af8*/ 	.word	0xffffffff


	//   ....[176]....
        /*3afc*/ 	.word	0xffffffff


	//   ....[177]....
        /*3b00*/ 	.word	0xffffffff


	//   ....[178]....
        /*3b04*/ 	.word	0xffffffff


	//   ....[179]....
        /*3b08*/ 	.word	0xffffffff


	//   ....[180]....
        /*3b0c*/ 	.word	0xffffffff


	//   ....[181]....
        /*3b10*/ 	.word	0xffffffff


	//   ....[182]....
        /*3b14*/ 	.word	0xffffffff


	//   ....[183]....
        /*3b18*/ 	.word	0xffffffff


	//   ....[184]....
        /*3b1c*/ 	.word	0xffffffff


	//   ....[185]....
        /*3b20*/ 	.word	0xffffffff


	//   ....[186]....
        /*3b24*/ 	.word	0xffffffff


	//   ....[187]....
        /*3b28*/ 	.word	0xffffffff


	//   ....[188]....
        /*3b2c*/ 	.word	0xffffffff


	//   ....[189]....
        /*3b30*/ 	.word	0xffffffff


	//   ....[190]....
        /*3b34*/ 	.word	0xffffffff


	//   ....[191]....
        /*3b38*/ 	.word	0xffffffff


	//   ....[192]....
        /*3b3c*/ 	.word	0xffffffff


	//   ....[193]....
        /*3b40*/ 	.word	0xffffffff


	//   ....[194]....
        /*3b44*/ 	.word	0xffffffff


	//   ....[195]....
        /*3b48*/ 	.word	0xffffffff


	//   ....[196]....
        /*3b4c*/ 	.word	0xffffffff


	//   ....[197]....
        /*3b50*/ 	.word	0xffffffff


	//   ....[198]....
        /*3b54*/ 	.word	0xffffffff


	//   ....[199]....
        /*3b58*/ 	.word	0xffffffff


	//   ....[200]....
        /*3b5c*/ 	.word	0xffffffff


	//   ....[201]....
        /*3b60*/ 	.word	0xffffffff


	//   ....[202]....
        /*3b64*/ 	.word	0xffffffff


	//   ....[203]....
        /*3b68*/ 	.word	0xffffffff


	//   ....[204]....
        /*3b6c*/ 	.word	0xffffffff


	//   ....[205]....
        /*3b70*/ 	.word	0xffffffff


	//   ....[206]....
        /*3b74*/ 	.word	0xffffffff


	//   ....[207]....
        /*3b78*/ 	.word	0xffffffff


	//   ....[208]....
        /*3b7c*/ 	.word	0xffffffff


	//   ....[209]....
        /*3b80*/ 	.word	0xffffffff


	//   ....[210]....
        /*3b84*/ 	.word	0xffffffff


	//   ....[211]....
        /*3b88*/ 	.word	0xffffffff


	//   ....[212]....
        /*3b8c*/ 	.word	0xffffffff


	//   ....[213]....
        /*3b90*/ 	.word	0xffffffff


	//   ....[214]....
        /*3b94*/ 	.word	0xffffffff


	//   ....[215]....
        /*3b98*/ 	.word	0xffffffff


	//   ....[216]....
        /*3b9c*/ 	.word	0xffffffff


	//   ....[217]....
        /*3ba0*/ 	.word	0xffffffff


	//   ....[218]....
        /*3ba4*/ 	.word	0xffffffff


	//   ....[219]....
        /*3ba8*/ 	.word	0xffffffff


	//   ....[220]....
        /*3bac*/ 	.word	0xffffffff


	//   ....[221]....
        /*3bb0*/ 	.word	0xffffffff


	//   ....[222]....
        /*3bb4*/ 	.word	0xffffffff


	//   ....[223]....
        /*3bb8*/ 	.word	0xffffffff


	//   ....[224]....
        /*3bbc*/ 	.word	0xffffffff


	//   ....[225]....
        /*3bc0*/ 	.word	0xffffffff


	//   ....[226]....
        /*3bc4*/ 	.word	0xffffffff


	//   ....[227]....
        /*3bc8*/ 	.word	0xffffffff


	//   ....[228]....
        /*3bcc*/ 	.word	0xffffffff


	//   ....[229]....
        /*3bd0*/ 	.word	0xffffffff


	//   ....[230]....
        /*3bd4*/ 	.word	0xffffffff


	//   ....[231]....
        /*3bd8*/ 	.word	0xffffffff


	//   ....[232]....
        /*3bdc*/ 	.word	0xffffffff


	//   ....[233]....
        /*3be0*/ 	.word	0xffffffff


	//   ....[234]....
        /*3be4*/ 	.word	0xffffffff


	//   ....[235]....
        /*3be8*/ 	.word	0xffffffff


	//   ....[236]....
        /*3bec*/ 	.word	0xffffffff


	//   ....[237]....
        /*3bf0*/ 	.word	0xffffffff


	//   ....[238]....
        /*3bf4*/ 	.word	0xffffffff


	//   ....[239]....
        /*3bf8*/ 	.word	0xffffffff


	//   ....[240]....
        /*3bfc*/ 	.word	0xffffffff


	//   ....[241]....
        /*3c00*/ 	.word	0xffffffff


	//   ....[242]....
        /*3c04*/ 	.word	0xffffffff


	//   ....[243]....
        /*3c08*/ 	.word	0xffffffff


	//   ....[244]....
        /*3c0c*/ 	.word	0xffffffff


	//   ....[245]....
        /*3c10*/ 	.word	0xffffffff


	//   ....[246]....
        /*3c14*/ 	.word	0xffffffff


	//   ....[247]....
        /*3c18*/ 	.word	0xffffffff


	//   ....[248]....
        /*3c1c*/ 	.word	0xffffffff


	//   ....[249]....
        /*3c20*/ 	.word	0xffffffff


	//   ....[250]....
        /*3c24*/ 	.word	0xffffffff


	//   ....[251]....
        /*3c28*/ 	.word	0xffffffff


	//   ....[252]....
        /*3c2c*/ 	.word	0xffffffff


	//   ....[253]....
        /*3c30*/ 	.word	0xffffffff


	//   ....[254]....
        /*3c34*/ 	.word	0xffffffff


	//   ....[255]....
        /*3c38*/ 	.word	0xffffffff


	//   ....[0]....
        /*3c3c*/ 	.word	0xffffffff


	//   ....[1]....
        /*3c40*/ 	.word	0xffffffff


	//   ....[2]....
        /*3c44*/ 	.word	0xffffffff


	//   ....[3]....
        /*3c48*/ 	.word	0xffffffff


	//   ....[4]....
        /*3c4c*/ 	.word	0xffffffff


	//   ....[5]....
        /*3c50*/ 	.word	0xffffffff


	//   ....[6]....
        /*3c54*/ 	.word	0xffffffff


	//   ....[7]....
        /*3c58*/ 	.word	0xffffffff


	//   ....[8]....
        /*3c5c*/ 	.word	0xffffffff


	//   ....[9]....
        /*3c60*/ 	.word	0xffffffff


	//   ....[10]....
        /*3c64*/ 	.word	0xffffffff


	//   ....[11]....
        /*3c68*/ 	.word	0xffffffff


	//   ....[12]....
        /*3c6c*/ 	.word	0xffffffff


	//   ....[13]....
        /*3c70*/ 	.word	0xffffffff


	//   ....[14]....
        /*3c74*/ 	.word	0xffffffff


	//   ....[15]....
        /*3c78*/ 	.word	0xffffffff


	//   ....[16]....
        /*3c7c*/ 	.word	0xffffffff


	//   ....[17]....
        /*3c80*/ 	.word	0xffffffff


	//   ....[18]....
        /*3c84*/ 	.word	0xffffffff


	//   ....[19]....
        /*3c88*/ 	.word	0xffffffff


	//   ....[20]....
        /*3c8c*/ 	.word	0xffffffff


	//   ....[21]....
        /*3c90*/ 	.word	0xffffffff


	//   ....[22]....
        /*3c94*/ 	.word	0xffffffff


	//   ....[23]....
        /*3c98*/ 	.word	0xffffffff


	//   ....[24]....
        /*3c9c*/ 	.word	0xffffffff


	//   ....[25]....
        /*3ca0*/ 	.word	0xffffffff


	//   ....[26]....
        /*3ca4*/ 	.word	0xffffffff


	//   ....[27]....
        /*3ca8*/ 	.word	0xffffffff


	//   ....[28]....
        /*3cac*/ 	.word	0xffffffff


	//   ....[29]....
        /*3cb0*/ 	.word	0xffffffff


	//   ....[30]....
        /*3cb4*/ 	.word	0xffffffff


	//   ....[31]....
        /*3cb8*/ 	.word	0xffffffff


	//   ....[32]....
        /*3cbc*/ 	.word	0xffffffff


	//   ....[33]....
        /*3cc0*/ 	.word	0xffffffff


	//   ....[34]....
        /*3cc4*/ 	.word	0xffffffff


	//   ....[35]....
        /*3cc8*/ 	.word	0xffffffff


	//   ....[36]....
        /*3ccc*/ 	.word	0xffffffff


	//   ....[37]....
        /*3cd0*/ 	.word	0xffffffff


	//   ....[38]....
        /*3cd4*/ 	.word	0xffffffff


	//   ....[39]....
        /*3cd8*/ 	.word	0xffffffff


	//   ....[40]....
        /*3cdc*/ 	.word	0xffffffff


	//   ....[41]....
        /*3ce0*/ 	.word	0xffffffff


	//   ....[42]....
        /*3ce4*/ 	.word	0xffffffff


	//   ....[43]....
        /*3ce8*/ 	.word	0xffffffff


	//   ....[44]....
        /*3cec*/ 	.word	0xffffffff


	//   ....[45]....
        /*3cf0*/ 	.word	0xffffffff


	//   ....[46]....
        /*3cf4*/ 	.word	0xffffffff


	//   ....[47]....
        /*3cf8*/ 	.word	0xffffffff


	//   ....[48]....
        /*3cfc*/ 	.word	0xffffffff


	//   ....[49]....
        /*3d00*/ 	.word	0xffffffff


	//   ....[50]....
        /*3d04*/ 	.word	0xffffffff


	//   ....[51]....
        /*3d08*/ 	.word	0xffffffff


	//   ....[52]....
        /*3d0c*/ 	.word	0xffffffff


	//   ....[53]....
        /*3d10*/ 	.word	0xffffffff


	//   ....[54]....
        /*3d14*/ 	.word	0xffffffff


	//   ....[55]....
        /*3d18*/ 	.word	0xffffffff


	//   ....[56]....
        /*3d1c*/ 	.word	0xffffffff


	//   ....[57]....
        /*3d20*/ 	.word	0xffffffff


	//   ....[58]....
        /*3d24*/ 	.word	0xffffffff


	//   ....[59]....
        /*3d28*/ 	.word	0xffffffff


	//   ....[60]....
        /*3d2c*/ 	.word	0xffffffff


	//   ....[61]....
        /*3d30*/ 	.word	0xffffffff


	//   ....[62]....
        /*3d34*/ 	.word	0xffffffff


	//   ....[63]....
        /*3d38*/ 	.word	0xffffffff


	//   ....[64]....
        /*3d3c*/ 	.word	0xffffffff


	//   ....[65]....
        /*3d40*/ 	.word	0xffffffff


	//   ....[66]....
        /*3d44*/ 	.word	0xffffffff


	//   ....[67]....
        /*3d48*/ 	.word	0xffffffff


	//   ....[68]....
        /*3d4c*/ 	.word	0xffffffff


	//   ....[69]....
        /*3d50*/ 	.word	0xffffffff


	//   ....[70]....
        /*3d54*/ 	.word	0xffffffff


	//   ....[71]....
        /*3d58*/ 	.word	0xffffffff


	//   ....[72]....
        /*3d5c*/ 	.word	0xffffffff


	//   ....[73]....
        /*3d60*/ 	.word	0xffffffff


	//   ....[74]....
        /*3d64*/ 	.word	0xffffffff


	//   ....[75]....
        /*3d68*/ 	.word	0xffffffff


	//   ....[76]....
        /*3d6c*/ 	.word	0xffffffff


	//   ....[77]....
        /*3d70*/ 	.word	0xffffffff


	//   ....[78]....
        /*3d74*/ 	.word	0xffffffff


	//   ....[79]....
        /*3d78*/ 	.word	0xffffffff


	//   ....[80]....
        /*3d7c*/ 	.word	0xffffffff


	//   ....[81]....
        /*3d80*/ 	.word	0xffffffff


	//   ....[82]....
        /*3d84*/ 	.word	0xffffffff


	//   ....[83]....
        /*3d88*/ 	.word	0xffffffff


	//   ....[84]....
        /*3d8c*/ 	.word	0xffffffff


	//   ....[85]....
        /*3d90*/ 	.word	0xffffffff


	//   ....[86]....
        /*3d94*/ 	.word	0xffffffff


	//   ....[87]....
        /*3d98*/ 	.word	0xffffffff


	//   ....[88]....
        /*3d9c*/ 	.word	0xffffffff


	//   ....[89]....
        /*3da0*/ 	.word	0xffffffff


	//   ....[90]....
        /*3da4*/ 	.word	0xffffffff


	//   ....[91]....
        /*3da8*/ 	.word	0xffffffff


	//   ....[92]....
        /*3dac*/ 	.word	0xffffffff


	//   ....[93]....
        /*3db0*/ 	.word	0xffffffff


	//   ....[94]....
        /*3db4*/ 	.word	0xffffffff


	//   ....[95]....
        /*3db8*/ 	.word	0xffffffff


	//   ....[96]....
        /*3dbc*/ 	.word	0xffffffff


	//   ....[97]....
        /*3dc0*/ 	.word	0xffffffff


	//   ....[98]....
        /*3dc4*/ 	.word	0xffffffff


	//   ....[99]....
        /*3dc8*/ 	.word	0xffffffff


	//   ....[100]....
        /*3dcc*/ 	.word	0xffffffff


	//   ....[101]....
        /*3dd0*/ 	.word	0xffffffff


	//   ....[102]....
        /*3dd4*/ 	.word	0xffffffff


	//   ....[103]....
        /*3dd8*/ 	.word	0xffffffff


	//   ....[104]....
        /*3ddc*/ 	.word	0xffffffff


	//   ....[105]....
        /*3de0*/ 	.word	0xffffffff


	//   ....[106]....
        /*3de4*/ 	.word	0xffffffff


	//   ....[107]....
        /*3de8*/ 	.word	0xffffffff


	//   ....[108]....
        /*3dec*/ 	.word	0xffffffff


	//   ....[109]....
        /*3df0*/ 	.word	0xffffffff


	//   ....[110]....
        /*3df4*/ 	.word	0xffffffff


	//   ....[111]....
        /*3df8*/ 	.word	0xffffffff


	//   ....[112]....
        /*3dfc*/ 	.word	0xffffffff


	//   ....[113]....
        /*3e00*/ 	.word	0xffffffff


	//   ....[114]....
        /*3e04*/ 	.word	0xffffffff


	//   ....[115]....
        /*3e08*/ 	.word	0xffffffff


	//   ....[116]....
        /*3e0c*/ 	.word	0xffffffff


	//   ....[117]....
        /*3e10*/ 	.word	0xffffffff


	//   ....[118]....
        /*3e14*/ 	.word	0xffffffff


	//   ....[119]....
        /*3e18*/ 	.word	0xffffffff


	//   ....[120]....
        /*3e1c*/ 	.word	0xffffffff


	//   ....[121]....
        /*3e20*/ 	.word	0xffffffff


	//   ....[122]....
        /*3e24*/ 	.word	0xffffffff


	//   ....[123]....
        /*3e28*/ 	.word	0xffffffff


	//   ....[124]....
        /*3e2c*/ 	.word	0xffffffff


	//   ....[125]....
        /*3e30*/ 	.word	0xffffffff


	//   ....[126]....
        /*3e34*/ 	.word	0xffffffff


	//   ....[127]....
        /*3e38*/ 	.word	0xffffffff


	//   ....[128]....
        /*3e3c*/ 	.word	0xffffffff


	//   ....[129]....
        /*3e40*/ 	.word	0xffffffff


	//   ....[130]....
        /*3e44*/ 	.word	0xffffffff


	//   ....[131]....
        /*3e48*/ 	.word	0xffffffff


	//   ....[132]....
        /*3e4c*/ 	.word	0xffffffff


	//   ....[133]....
        /*3e50*/ 	.word	0xffffffff


	//   ....[134]....
        /*3e54*/ 	.word	0xffffffff


	//   ....[135]....
        /*3e58*/ 	.word	0xffffffff


	//   ....[136]....
        /*3e5c*/ 	.word	0xffffffff


	//   ....[137]....
        /*3e60*/ 	.word	0xffffffff


	//   ....[138]....
        /*3e64*/ 	.word	0xffffffff


	//   ....[139]....
        /*3e68*/ 	.word	0xffffffff


	//   ....[140]....
        /*3e6c*/ 	.word	0xffffffff


	//   ....[141]....
        /*3e70*/ 	.word	0xffffffff


	//   ....[142]....
        /*3e74*/ 	.word	0xffffffff


	//   ....[143]....
        /*3e78*/ 	.word	0xffffffff


	//   ....[144]....
        /*3e7c*/ 	.word	0xffffffff


	//   ....[145]....
        /*3e80*/ 	.word	0xffffffff


	//   ....[146]....
        /*3e84*/ 	.word	0xffffffff


	//   ....[147]....
        /*3e88*/ 	.word	0xffffffff


	//   ....[148]....
        /*3e8c*/ 	.word	0xffffffff


	//   ....[149]....
        /*3e90*/ 	.word	0xffffffff


	//   ....[150]....
        /*3e94*/ 	.word	0xffffffff


	//   ....[151]....
        /*3e98*/ 	.word	0xffffffff


	//   ....[152]....
        /*3e9c*/ 	.word	0xffffffff


	//   ....[153]....
        /*3ea0*/ 	.word	0xffffffff


	//   ....[154]....
        /*3ea4*/ 	.word	0xffffffff


	//   ....[155]....
        /*3ea8*/ 	.word	0xffffffff


	//   ....[156]....
        /*3eac*/ 	.word	0xffffffff


	//   ....[157]....
        /*3eb0*/ 	.word	0xffffffff


	//   ....[158]....
        /*3eb4*/ 	.word	0xffffffff


	//   ....[159]....
        /*3eb8*/ 	.word	0xffffffff


	//   ....[160]....
        /*3ebc*/ 	.word	0xffffffff


	//   ....[161]....
        /*3ec0*/ 	.word	0xffffffff


	//   ....[162]....
        /*3ec4*/ 	.word	0xffffffff


	//   ....[163]....
        /*3ec8*/ 	.word	0xffffffff


	//   ....[164]....
        /*3ecc*/ 	.word	0xffffffff


	//   ....[165]....
        /*3ed0*/ 	.word	0xffffffff


	//   ....[166]....
        /*3ed4*/ 	.word	0xffffffff


	//   ....[167]....
        /*3ed8*/ 	.word	0xffffffff


	//   ....[168]....
        /*3edc*/ 	.word	0xffffffff


	//   ....[169]....
        /*3ee0*/ 	.word	0xffffffff


	//   ....[170]....
        /*3ee4*/ 	.word	0xffffffff


	//   ....[171]....
        /*3ee8*/ 	.word	0xffffffff


	//   ....[172]....
        /*3eec*/ 	.word	0xffffffff


	//   ....[173]....
        /*3ef0*/ 	.word	0xffffffff


	//   ....[174]....
        /*3ef4*/ 	.word	0xffffffff


	//   ....[175]....
        /*3ef8*/ 	.word	0xffffffff


	//   ....[176]....
        /*3efc*/ 	.word	0xffffffff


	//   ....[177]....
        /*3f00*/ 	.word	0xffffffff


	//   ....[178]....
        /*3f04*/ 	.word	0xffffffff


	//   ....[179]....
        /*3f08*/ 	.word	0xffffffff


	//   ....[180]....
        /*3f0c*/ 	.word	0xffffffff


	//   ....[181]....
        /*3f10*/ 	.word	0xffffffff


	//   ....[182]....
        /*3f14*/ 	.word	0xffffffff


	//   ....[183]....
        /*3f18*/ 	.word	0xffffffff


	//   ....[184]....
        /*3f1c*/ 	.word	0xffffffff


	//   ....[185]....
        /*3f20*/ 	.word	0xffffffff


	//   ....[186]....
        /*3f24*/ 	.word	0xffffffff


	//   ....[187]....
        /*3f28*/ 	.word	0xffffffff


	//   ....[188]....
        /*3f2c*/ 	.word	0xffffffff


	//   ....[189]....
        /*3f30*/ 	.word	0xffffffff


	//   ....[190]....
        /*3f34*/ 	.word	0xffffffff


	//   ....[191]....
        /*3f38*/ 	.word	0xffffffff


	//   ....[192]....
        /*3f3c*/ 	.word	0xffffffff


	//   ....[193]....
        /*3f40*/ 	.word	0xffffffff


	//   ....[194]....
        /*3f44*/ 	.word	0xffffffff


	//   ....[195]....
        /*3f48*/ 	.word	0xffffffff


	//   ....[196]....
        /*3f4c*/ 	.word	0xffffffff


	//   ....[197]....
        /*3f50*/ 	.word	0xffffffff


	//   ....[198]....
        /*3f54*/ 	.word	0xffffffff


	//   ....[199]....
        /*3f58*/ 	.word	0xffffffff


	//   ....[200]....
        /*3f5c*/ 	.word	0xffffffff


	//   ....[201]....
        /*3f60*/ 	.word	0xffffffff


	//   ....[202]....
        /*3f64*/ 	.word	0xffffffff


	//   ....[203]....
        /*3f68*/ 	.word	0xffffffff


	//   ....[204]....
        /*3f6c*/ 	.word	0xffffffff


	//   ....[205]....
        /*3f70*/ 	.word	0xffffffff


	//   ....[206]....
        /*3f74*/ 	.word	0xffffffff


	//   ....[207]....
        /*3f78*/ 	.word	0xffffffff


	//   ....[208]....
        /*3f7c*/ 	.word	0xffffffff


	//   ....[209]....
        /*3f80*/ 	.word	0xffffffff


	//   ....[210]....
        /*3f84*/ 	.word	0xffffffff


	//   ....[211]....
        /*3f88*/ 	.word	0xffffffff


	//   ....[212]....
        /*3f8c*/ 	.word	0xffffffff


	//   ....[213]....
        /*3f90*/ 	.word	0xffffffff


	//   ....[214]....
        /*3f94*/ 	.word	0xffffffff


	//   ....[215]....
        /*3f98*/ 	.word	0xffffffff


	//   ....[216]....
        /*3f9c*/ 	.word	0xffffffff


	//   ....[217]....
        /*3fa0*/ 	.word	0xffffffff


	//   ....[218]....
        /*3fa4*/ 	.word	0xffffffff


	//   ....[219]....
        /*3fa8*/ 	.word	0xffffffff


	//   ....[220]....
        /*3fac*/ 	.word	0xffffffff


	//   ....[221]....
        /*3fb0*/ 	.word	0xffffffff


	//   ....[222]....
        /*3fb4*/ 	.word	0xffffffff


	//   ....[223]....
        /*3fb8*/ 	.word	0xffffffff


	//   ....[224]....
        /*3fbc*/ 	.word	0xffffffff


	//   ....[225]....
        /*3fc0*/ 	.word	0xffffffff


	//   ....[226]....
        /*3fc4*/ 	.word	0xffffffff


	//   ....[227]....
        /*3fc8*/ 	.word	0xffffffff


	//   ....[228]....
        /*3fcc*/ 	.word	0xffffffff


	//   ....[229]....
        /*3fd0*/ 	.word	0xffffffff


	//   ....[230]....
        /*3fd4*/ 	.word	0xffffffff


	//   ....[231]....
        /*3fd8*/ 	.word	0xffffffff


	//   ....[232]....
        /*3fdc*/ 	.word	0xffffffff


	//   ....[233]....
        /*3fe0*/ 	.word	0xffffffff


	//   ....[234]....
        /*3fe4*/ 	.word	0xffffffff


	//   ....[235]....
        /*3fe8*/ 	.word	0xffffffff


	//   ....[236]....
        /*3fec*/ 	.word	0xffffffff


	//   ....[237]....
        /*3ff0*/ 	.word	0xffffffff


	//   ....[238]....
        /*3ff4*/ 	.word	0xffffffff


	//   ....[239]....
        /*3ff8*/ 	.word	0xffffffff


	//   ....[240]....
        /*3ffc*/ 	.word	0xffffffff


	//   ....[241]....
        /*4000*/ 	.word	0xffffffff


	//   ....[242]....
        /*4004*/ 	.word	0xffffffff


	//   ....[243]....
        /*4008*/ 	.word	0xffffffff


	//   ....[244]....
        /*400c*/ 	.word	0xffffffff


	//   ....[245]....
        /*4010*/ 	.word	0xffffffff


	//   ....[246]....
        /*4014*/ 	.word	0xffffffff


	//   ....[247]....
        /*4018*/ 	.word	0xffffffff


	//   ....[248]....
        /*401c*/ 	.word	0xffffffff


	//   ....[249]....
        /*4020*/ 	.word	0xffffffff


	//   ....[250]....
        /*4024*/ 	.word	0xffffffff


	//   ....[251]....
        /*4028*/ 	.word	0xffffffff


	//   ....[252]....
        /*402c*/ 	.word	0xffffffff


	//   ....[253]....
        /*4030*/ 	.word	0xffffffff


	//   ....[254]....
        /*4034*/ 	.word	0xffffffff


	//   ....[255]....
        /*4038*/ 	.word	0xffffffff


	//   ....[0]....
        /*403c*/ 	.word	0xffffffff


	//   ....[1]....
        /*4040*/ 	.word	0xffffffff


	//   ....[2]....
        /*4044*/ 	.word	0xffffffff


	//   ....[3]....
        /*4048*/ 	.word	0xffffffff


	//   ....[4]....
        /*404c*/ 	.word	0xffffffff


	//   ....[5]....
        /*4050*/ 	.word	0xffffffff


	//   ....[6]....
        /*4054*/ 	.word	0xffffffff


	//   ....[7]....
        /*4058*/ 	.word	0xffffffff


	//   ....[8]....
        /*405c*/ 	.word	0xffffffff


	//   ....[9]....
        /*4060*/ 	.word	0xffffffff


	//   ....[10]....
        /*4064*/ 	.word	0xffffffff


	//   ....[11]....
        /*4068*/ 	.word	0xffffffff


	//   ....[12]....
        /*406c*/ 	.word	0xffffffff


	//   ....[13]....
        /*4070*/ 	.word	0xffffffff


	//   ....[14]....
        /*4074*/ 	.word	0xffffffff


	//   ....[15]....
        /*4078*/ 	.word	0xffffffff


	//   ....[16]....
        /*407c*/ 	.word	0xffffffff


	//   ....[17]....
        /*4080*/ 	.word	0xffffffff


	//   ....[18]....
        /*4084*/ 	.word	0xffffffff


	//   ....[19]....
        /*4088*/ 	.word	0xffffffff


	//   ....[20]....
        /*408c*/ 	.word	0xffffffff


	//   ....[21]....
        /*4090*/ 	.word	0xffffffff


	//   ....[22]....
        /*4094*/ 	.word	0xffffffff


	//   ....[23]....
        /*4098*/ 	.word	0xffffffff


	//   ....[24]....
        /*409c*/ 	.word	0xffffffff


	//   ....[25]....
        /*40a0*/ 	.word	0xffffffff


	//   ....[26]....
        /*40a4*/ 	.word	0xffffffff


	//   ....[27]....
        /*40a8*/ 	.word	0xffffffff


	//   ....[28]....
        /*40ac*/ 	.word	0xffffffff


	//   ....[29]....
        /*40b0*/ 	.word	0xffffffff


	//   ....[30]....
        /*40b4*/ 	.word	0xffffffff


	//   ....[31]....
        /*40b8*/ 	.word	0xffffffff


	//   ....[32]....
        /*40bc*/ 	.word	0xffffffff


	//   ....[33]....
        /*40c0*/ 	.word	0xffffffff


	//   ....[34]....
        /*40c4*/ 	.word	0xffffffff


	//   ....[35]....
        /*40c8*/ 	.word	0xffffffff


	//   ....[36]....
        /*40cc*/ 	.word	0xffffffff


	//   ....[37]....
        /*40d0*/ 	.word	0xffffffff


	//   ....[38]....
        /*40d4*/ 	.word	0xffffffff


	//   ....[39]....
        /*40d8*/ 	.word	0xffffffff


	//   ....[40]....
        /*40dc*/ 	.word	0xffffffff


	//   ....[41]....
        /*40e0*/ 	.word	0xffffffff


	//   ....[42]....
        /*40e4*/ 	.word	0xffffffff


	//   ....[43]....
        /*40e8*/ 	.word	0xffffffff


	//   ....[44]....
        /*40ec*/ 	.word	0xffffffff


	//   ....[45]....
        /*40f0*/ 	.word	0xffffffff


	//   ....[46]....
        /*40f4*/ 	.word	0xffffffff


	//   ....[47]....
        /*40f8*/ 	.word	0xffffffff


	//   ....[48]....
        /*40fc*/ 	.word	0xffffffff


	//   ....[49]....
        /*4100*/ 	.word	0xffffffff


	//   ....[50]....
        /*4104*/ 	.word	0xffffffff


	//   ....[51]....
        /*4108*/ 	.word	0xffffffff


	//   ....[52]....
        /*410c*/ 	.word	0xffffffff


	//   ....[53]....
        /*4110*/ 	.word	0xffffffff


	//   ....[54]....
        /*4114*/ 	.word	0xffffffff


	//   ....[55]....
        /*4118*/ 	.word	0xffffffff


	//   ....[56]....
        /*411c*/ 	.word	0xffffffff


	//   ....[57]....
        /*4120*/ 	.word	0xffffffff


	//   ....[58]....
        /*4124*/ 	.word	0xffffffff


	//   ....[59]....
        /*4128*/ 	.word	0xffffffff


	//   ....[60]....
        /*412c*/ 	.word	0xffffffff


	//   ....[61]....
        /*4130*/ 	.word	0xffffffff


	//   ....[62]....
        /*4134*/ 	.word	0xffffffff


	//   ....[63]....
        /*4138*/ 	.word	0xffffffff


	//   ....[64]....
        /*413c*/ 	.word	0xffffffff


	//   ....[65]....
        /*4140*/ 	.word	0xffffffff


	//   ....[66]....
        /*4144*/ 	.word	0xffffffff


	//   ....[67]....
        /*4148*/ 	.word	0xffffffff


	//   ....[68]....
        /*414c*/ 	.word	0xffffffff


	//   ....[69]....
        /*4150*/ 	.word	0xffffffff


	//   ....[70]....
        /*4154*/ 	.word	0xffffffff


	//   ....[71]....
        /*4158*/ 	.word	0xffffffff


	//   ....[72]....
        /*415c*/ 	.word	0xffffffff


	//   ....[73]....
        /*4160*/ 	.word	0xffffffff


	//   ....[74]....
        /*4164*/ 	.word	0xffffffff


	//   ....[75]....
        /*4168*/ 	.word	0xffffffff


	//   ....[76]....
        /*416c*/ 	.word	0xffffffff


	//   ....[77]....
        /*4170*/ 	.word	0xffffffff


	//   ....[78]....
        /*4174*/ 	.word	0xffffffff


	//   ....[79]....
        /*4178*/ 	.word	0xffffffff


	//   ....[80]....
        /*417c*/ 	.word	0xffffffff


	//   ....[81]....
        /*4180*/ 	.word	0xffffffff


	//   ....[82]....
        /*4184*/ 	.word	0xffffffff


	//   ....[83]....
        /*4188*/ 	.word	0xffffffff


	//   ....[84]....
        /*418c*/ 	.word	0xffffffff


	//   ....[85]....
        /*4190*/ 	.word	0xffffffff


	//   ....[86]....
        /*4194*/ 	.word	0xffffffff


	//   ....[87]....
        /*4198*/ 	.word	0xffffffff


	//   ....[88]....
        /*419c*/ 	.word	0xffffffff


	//   ....[89]....
        /*41a0*/ 	.word	0xffffffff


	//   ....[90]....
        /*41a4*/ 	.word	0xffffffff


	//   ....[91]....
        /*41a8*/ 	.word	0xffffffff


	//   ....[92]....
        /*41ac*/ 	.word	0xffffffff


	//   ....[93]....
        /*41b0*/ 	.word	0xffffffff


	//   ....[94]....
        /*41b4*/ 	.word	0xffffffff


	//   ....[95]....
        /*41b8*/ 	.word	0xffffffff


	//   ....[96]....
        /*41bc*/ 	.word	0xffffffff


	//   ....[97]....
        /*41c0*/ 	.word	0xffffffff


	//   ....[98]....
        /*41c4*/ 	.word	0xffffffff


	//   ....[99]....
        /*41c8*/ 	.word	0xffffffff


	//   ....[100]....
        /*41cc*/ 	.word	0xffffffff


	//   ....[101]....
        /*41d0*/ 	.word	0xffffffff


	//   ....[102]....
        /*41d4*/ 	.word	0xffffffff


	//   ....[103]....
        /*41d8*/ 	.word	0xffffffff


	//   ....[104]....
        /*41dc*/ 	.word	0xffffffff


	//   ....[105]....
        /*41e0*/ 	.word	0xffffffff


	//   ....[106]....
        /*41e4*/ 	.word	0xffffffff


	//   ....[107]....
        /*41e8*/ 	.word	0xffffffff


	//   ....[108]....
        /*41ec*/ 	.word	0xffffffff


	//   ....[109]....
        /*41f0*/ 	.word	0xffffffff


	//   ....[110]....
        /*41f4*/ 	.word	0xffffffff


	//   ....[111]....
        /*41f8*/ 	.word	0xffffffff


	//   ....[112]....
        /*41fc*/ 	.word	0xffffffff


	//   ....[113]....
        /*4200*/ 	.word	0xffffffff


	//   ....[114]....
        /*4204*/ 	.word	0xffffffff


	//   ....[115]....
        /*4208*/ 	.word	0xffffffff


	//   ....[116]....
        /*420c*/ 	.word	0xffffffff


	//   ....[117]....
        /*4210*/ 	.word	0xffffffff


	//   ....[118]....
        /*4214*/ 	.word	0xffffffff


	//   ....[119]....
        /*4218*/ 	.word	0xffffffff


	//   ....[120]....
        /*421c*/ 	.word	0xffffffff


	//   ....[121]....
        /*4220*/ 	.word	0xffffffff


	//   ....[122]....
        /*4224*/ 	.word	0xffffffff


	//   ....[123]....
        /*4228*/ 	.word	0xffffffff


	//   ....[124]....
        /*422c*/ 	.word	0xffffffff


	//   ....[125]....
        /*4230*/ 	.word	0xffffffff


	//   ....[126]....
        /*4234*/ 	.word	0xffffffff


	//   ....[127]....
        /*4238*/ 	.word	0xffffffff


	//   ....[128]....
        /*423c*/ 	.word	0xffffffff


	//   ....[129]....
        /*4240*/ 	.word	0xffffffff


	//   ....[130]....
        /*4244*/ 	.word	0xffffffff


	//   ....[131]....
        /*4248*/ 	.word	0xffffffff


	//   ....[132]....
        /*424c*/ 	.word	0xffffffff


	//   ....[133]....
        /*4250*/ 	.word	0xffffffff


	//   ....[134]....
        /*4254*/ 	.word	0xffffffff


	//   ....[135]....
        /*4258*/ 	.word	0xffffffff


	//   ....[136]....
        /*425c*/ 	.word	0xffffffff


	//   ....[137]....
        /*4260*/ 	.word	0xffffffff


	//   ....[138]....
        /*4264*/ 	.word	0xffffffff


	//   ....[139]....
        /*4268*/ 	.word	0xffffffff


	//   ....[140]....
        /*426c*/ 	.word	0xffffffff


	//   ....[141]....
        /*4270*/ 	.word	0xffffffff


	//   ....[142]....
        /*4274*/ 	.word	0xffffffff


	//   ....[143]....
        /*4278*/ 	.word	0xffffffff


	//   ....[144]....
        /*427c*/ 	.word	0xffffffff


	//   ....[145]....
        /*4280*/ 	.word	0xffffffff


	//   ....[146]....
        /*4284*/ 	.word	0xffffffff


	//   ....[147]....
        /*4288*/ 	.word	0xffffffff


	//   ....[148]....
        /*428c*/ 	.word	0xffffffff


	//   ....[149]....
        /*4290*/ 	.word	0xffffffff


	//   ....[150]....
        /*4294*/ 	.word	0xffffffff


	//   ....[151]....
        /*4298*/ 	.word	0xffffffff


	//   ....[152]....
        /*429c*/ 	.word	0xffffffff


	//   ....[153]....
        /*42a0*/ 	.word	0xffffffff


	//   ....[154]....
        /*42a4*/ 	.word	0xffffffff


	//   ....[155]....
        /*42a8*/ 	.word	0xffffffff


	//   ....[156]....
        /*42ac*/ 	.word	0xffffffff


	//   ....[157]....
        /*42b0*/ 	.word	0xffffffff


	//   ....[158]....
        /*42b4*/ 	.word	0xffffffff


	//   ....[159]....
        /*42b8*/ 	.word	0xffffffff


	//   ....[160]....
        /*42bc*/ 	.word	0xffffffff


	//   ....[161]....
        /*42c0*/ 	.word	0xffffffff


	//   ....[162]....
        /*42c4*/ 	.word	0xffffffff


	//   ....[163]....
        /*42c8*/ 	.word	0xffffffff


	//   ....[164]....
        /*42cc*/ 	.word	0xffffffff


	//   ....[165]....
        /*42d0*/ 	.word	0xffffffff


	//   ....[166]....
        /*42d4*/ 	.word	0xffffffff


	//   ....[167]....
        /*42d8*/ 	.word	0xffffffff


	//   ....[168]....
        /*42dc*/ 	.word	0xffffffff


	//   ....[169]....
        /*42e0*/ 	.word	0xffffffff


	//   ....[170]....
        /*42e4*/ 	.word	0xffffffff


	//   ....[171]....
        /*42e8*/ 	.word	0xffffffff


	//   ....[172]....
        /*42ec*/ 	.word	0xffffffff


	//   ....[173]....
        /*42f0*/ 	.word	0xffffffff


	//   ....[174]....
        /*42f4*/ 	.word	0xffffffff


	//   ....[175]....
        /*42f8*/ 	.word	0xffffffff


	//   ....[176]....
        /*42fc*/ 	.word	0xffffffff


	//   ....[177]....
        /*4300*/ 	.word	0xffffffff


	//   ....[178]....
        /*4304*/ 	.word	0xffffffff


	//   ....[179]....
        /*4308*/ 	.word	0xffffffff


	//   ....[180]....
        /*430c*/ 	.word	0xffffffff


	//   ....[181]....
        /*4310*/ 	.word	0xffffffff


	//   ....[182]....
        /*4314*/ 	.word	0xffffffff


	//   ....[183]....
        /*4318*/ 	.word	0xffffffff


	//   ....[184]....
        /*431c*/ 	.word	0xffffffff


	//   ....[185]....
        /*4320*/ 	.word	0xffffffff


	//   ....[186]....
        /*4324*/ 	.word	0xffffffff


	//   ....[187]....
        /*4328*/ 	.word	0xffffffff


	//   ....[188]....
        /*432c*/ 	.word	0xffffffff


	//   ....[189]....
        /*4330*/ 	.word	0xffffffff


	//   ....[190]....
        /*4334*/ 	.word	0xffffffff


	//   ....[191]....
        /*4338*/ 	.word	0xffffffff


	//   ....[192]....
        /*433c*/ 	.word	0xffffffff


	//   ....[193]....
        /*4340*/ 	.word	0xffffffff


	//   ....[194]....
        /*4344*/ 	.word	0xffffffff


	//   ....[195]....
        /*4348*/ 	.word	0xffffffff


	//   ....[196]....
        /*434c*/ 	.word	0xffffffff


	//   ....[197]....
        /*4350*/ 	.word	0xffffffff


	//   ....[198]....
        /*4354*/ 	.word	0xffffffff


	//   ....[199]....
        /*4358*/ 	.word	0xffffffff


	//   ....[200]....
        /*435c*/ 	.word	0xffffffff


	//   ....[201]....
        /*4360*/ 	.word	0xffffffff


	//   ....[202]....
        /*4364*/ 	.word	0xffffffff


	//   ....[203]....
        /*4368*/ 	.word	0xffffffff


	//   ....[204]....
        /*436c*/ 	.word	0xffffffff


	//   ....[205]....
        /*4370*/ 	.word	0xffffffff


	//   ....[206]....
        /*4374*/ 	.word	0xffffffff


	//   ....[207]....
        /*4378*/ 	.word	0xffffffff


	//   ....[208]....
        /*437c*/ 	.word	0xffffffff


	//   ....[209]....
        /*4380*/ 	.word	0xffffffff


	//   ....[210]....
        /*4384*/ 	.word	0xffffffff


	//   ....[211]....
        /*4388*/ 	.word	0xffffffff


	//   ....[212]....
        /*438c*/ 	.word	0xffffffff


	//   ....[213]....
        /*4390*/ 	.word	0xffffffff


	//   ....[214]....
        /*4394*/ 	.word	0xffffffff


	//   ....[215]....
        /*4398*/ 	.word	0xffffffff


	//   ....[216]....
        /*439c*/ 	.word	0xffffffff


	//   ....[217]....
        /*43a0*/ 	.word	0xffffffff


	//   ....[218]....
        /*43a4*/ 	.word	0xffffffff


	//   ....[219]....
        /*43a8*/ 	.word	0xffffffff


	//   ....[220]....
        /*43ac*/ 	.word	0xffffffff


	//   ....[221]....
        /*43b0*/ 	.word	0xffffffff


	//   ....[222]....
        /*43b4*/ 	.word	0xffffffff


	//   ....[223]....
        /*43b8*/ 	.word	0xffffffff


	//   ....[224]....
        /*43bc*/ 	.word	0xffffffff


	//   ....[225]....
        /*43c0*/ 	.word	0xffffffff


	//   ....[226]....
        /*43c4*/ 	.word	0xffffffff


	//   ....[227]....
        /*43c8*/ 	.word	0xffffffff


	//   ....[228]....
        /*43cc*/ 	.word	0xffffffff


	//   ....[229]....
        /*43d0*/ 	.word	0xffffffff


	//   ....[230]....
        /*43d4*/ 	.word	0xffffffff


	//   ....[231]....
        /*43d8*/ 	.word	0xffffffff


	//   ....[232]....
        /*43dc*/ 	.word	0xffffffff


	//   ....[233]....
        /*43e0*/ 	.word	0xffffffff


	//   ....[234]....
        /*43e4*/ 	.word	0xffffffff


	//   ....[235]....
        /*43e8*/ 	.word	0xffffffff


	//   ....[236]....
        /*43ec*/ 	.word	0xffffffff


	//   ....[237]....
        /*43f0*/ 	.word	0xffffffff


	//   ....[238]....
        /*43f4*/ 	.word	0xffffffff


	//   ....[239]....
        /*43f8*/ 	.word	0xffffffff


	//   ....[240]....
        /*43fc*/ 	.word	0xffffffff


	//   ....[241]....
        /*4400*/ 	.word	0xffffffff


	//   ....[242]....
        /*4404*/ 	.word	0xffffffff


	//   ....[243]....
        /*4408*/ 	.word	0xffffffff


	//   ....[244]....
        /*440c*/ 	.word	0xffffffff


	//   ....[245]....
        /*4410*/ 	.word	0xffffffff


	//   ....[246]....
        /*4414*/ 	.word	0xffffffff


	//   ....[247]....
        /*4418*/ 	.word	0xffffffff


	//   ....[248]....
        /*441c*/ 	.word	0xffffffff


	//   ....[249]....
        /*4420*/ 	.word	0xffffffff


	//   ....[250]....
        /*4424*/ 	.word	0xffffffff


	//   ....[251]....
        /*4428*/ 	.word	0xffffffff


	//   ....[252]....
        /*442c*/ 	.word	0xffffffff


	//   ....[253]....
        /*4430*/ 	.word	0xffffffff


	//   ....[254]....
        /*4434*/ 	.word	0xffffffff


	//   ....[255]....
        /*4438*/ 	.word	0xffffffff


	//   ....[0]....
        /*443c*/ 	.word	0xffffffff


	//   ....[1]....
        /*4440*/ 	.word	0xffffffff


	//   ....[2]....
        /*4444*/ 	.word	0xffffffff


	//   ....[3]....
        /*4448*/ 	.word	0xffffffff


	//   ....[4]....
        /*444c*/ 	.word	0xffffffff


	//   ....[5]....
        /*4450*/ 	.word	0xffffffff


	//   ....[6]....
        /*4454*/ 	.word	0xffffffff


	//   ....[7]....
        /*4458*/ 	.word	0xffffffff


	//   ....[8]....
        /*445c*/ 	.word	0xffffffff


	//   ....[9]....
        /*4460*/ 	.word	0xffffffff


	//   ....[10]....
        /*4464*/ 	.word	0xffffffff


	//   ....[11]....
        /*4468*/ 	.word	0xffffffff


	//   ....[12]....
        /*446c*/ 	.word	0xffffffff


	//   ....[13]....
        /*4470*/ 	.word	0xffffffff


	//   ....[14]....
        /*4474*/ 	.word	0xffffffff


	//   ....[15]....
        /*4478*/ 	.word	0xffffffff


	//   ....[16]....
        /*447c*/ 	.word	0xffffffff


	//   ....[17]....
        /*4480*/ 	.word	0xffffffff


	//   ....[18]....
        /*4484*/ 	.word	0xffffffff


	//   ....[19]....
        /*4488*/ 	.word	0xffffffff


	//   ....[20]....
        /*448c*/ 	.word	0xffffffff


	//   ....[21]....
        /*4490*/ 	.word	0xffffffff


	//   ....[22]....
        /*4494*/ 	.word	0xffffffff


	//   ....[23]....
        /*4498*/ 	.word	0xffffffff


	//   ....[24]....
        /*449c*/ 	.word	0xffffffff


	//   ....[25]....
        /*44a0*/ 	.word	0xffffffff


	//   ....[26]....
        /*44a4*/ 	.word	0xffffffff


	//   ....[27]....
        /*44a8*/ 	.word	0xffffffff


	//   ....[28]....
        /*44ac*/ 	.word	0xffffffff


	//   ....[29]....
        /*44b0*/ 	.word	0xffffffff


	//   ....[30]....
        /*44b4*/ 	.word	0xffffffff


	//   ....[31]....
        /*44b8*/ 	.word	0xffffffff


	//   ....[32]....
        /*44bc*/ 	.word	0xffffffff


	//   ....[33]....
        /*44c0*/ 	.word	0xffffffff


	//   ....[34]....
        /*44c4*/ 	.word	0xffffffff


	//   ....[35]....
        /*44c8*/ 	.word	0xffffffff


	//   ....[36]....
        /*44cc*/ 	.word	0xffffffff


	//   ....[37]....
        /*44d0*/ 	.word	0xffffffff


	//   ....[38]....
        /*44d4*/ 	.word	0xffffffff


	//   ....[39]....
        /*44d8*/ 	.word	0xffffffff


	//   ....[40]....
        /*44dc*/ 	.word	0xffffffff


	//   ....[41]....
        /*44e0*/ 	.word	0xffffffff


	//   ....[42]....
        /*44e4*/ 	.word	0xffffffff


	//   ....[43]....
        /*44e8*/ 	.word	0xffffffff


	//   ....[44]....
        /*44ec*/ 	.word	0xffffffff


	//   ....[45]....
        /*44f0*/ 	.word	0xffffffff


	//   ....[46]....
        /*44f4*/ 	.word	0xffffffff


	//   ....[47]....
        /*44f8*/ 	.word	0xffffffff


	//   ....[48]....
        /*44fc*/ 	.word	0xffffffff


	//   ....[49]....
        /*4500*/ 	.word	0xffffffff


	//   ....[50]....
        /*4504*/ 	.word	0xffffffff


	//   ....[51]....
        /*4508*/ 	.word	0xffffffff


	//   ....[52]....
        /*450c*/ 	.word	0xffffffff


	//   ....[53]....
        /*4510*/ 	.word	0xffffffff


	//   ....[54]....
        /*4514*/ 	.word	0xffffffff


	//   ....[55]....
        /*4518*/ 	.word	0xffffffff


	//   ....[56]....
        /*451c*/ 	.word	0xffffffff


	//   ....[57]....
        /*4520*/ 	.word	0xffffffff


	//   ....[58]....
        /*4524*/ 	.word	0xffffffff


	//   ....[59]....
        /*4528*/ 	.word	0xffffffff


	//   ....[60]....
        /*452c*/ 	.word	0xffffffff


	//   ....[61]....
        /*4530*/ 	.word	0xffffffff


	//   ....[62]....
        /*4534*/ 	.word	0xffffffff


	//   ....[63]....
        /*4538*/ 	.word	0xffffffff


	//   ....[64]....
        /*453c*/ 	.word	0xffffffff


	//   ....[65]....
        /*4540*/ 	.word	0xffffffff


	//   ....[66]....
        /*4544*/ 	.word	0xffffffff


	//   ....[67]....
        /*4548*/ 	.word	0xffffffff


	//   ....[68]....
        /*454c*/ 	.word	0xffffffff


	//   ....[69]....
        /*4550*/ 	.word	0xffffffff


	//   ....[70]....
        /*4554*/ 	.word	0xffffffff


	//   ....[71]....
        /*4558*/ 	.word	0xffffffff


	//   ....[72]....
        /*455c*/ 	.word	0xffffffff


	//   ....[73]....
        /*4560*/ 	.word	0xffffffff


	//   ....[74]....
        /*4564*/ 	.word	0xffffffff


	//   ....[75]....
        /*4568*/ 	.word	0xffffffff


	//   ....[76]....
        /*456c*/ 	.word	0xffffffff


	//   ....[77]....
        /*4570*/ 	.word	0xffffffff


	//   ....[78]....
        /*4574*/ 	.word	0xffffffff


	//   ....[79]....
        /*4578*/ 	.word	0xffffffff


	//   ....[80]....
        /*457c*/ 	.word	0xffffffff


	//   ....[81]....
        /*4580*/ 	.word	0xffffffff


	//   ....[82]....
        /*4584*/ 	.word	0xffffffff


	//   ....[83]....
        /*4588*/ 	.word	0xffffffff


	//   ....[84]....
        /*458c*/ 	.word	0xffffffff


	//   ....[85]....
        /*4590*/ 	.word	0xffffffff


	//   ....[86]....
        /*4594*/ 	.word	0xffffffff


	//   ....[87]....
        /*4598*/ 	.word	0xffffffff


	//   ....[88]....
        /*459c*/ 	.word	0xffffffff


	//   ....[89]....
        /*45a0*/ 	.word	0xffffffff


	//   ....[90]....
        /*45a4*/ 	.word	0xffffffff


	//   ....[91]....
        /*45a8*/ 	.word	0xffffffff


	//   ....[92]....
        /*45ac*/ 	.word	0xffffffff


	//   ....[93]....
        /*45b0*/ 	.word	0xffffffff


	//   ....[94]....
        /*45b4*/ 	.word	0xffffffff


	//   ....[95]....
        /*45b8*/ 	.word	0xffffffff


	//   ....[96]....
        /*45bc*/ 	.word	0xffffffff


	//   ....[97]....
        /*45c0*/ 	.word	0xffffffff


	//   ....[98]....
        /*45c4*/ 	.word	0xffffffff


	//   ....[99]....
        /*45c8*/ 	.word	0xffffffff


	//   ....[100]....
        /*45cc*/ 	.word	0xffffffff


	//   ....[101]....
        /*45d0*/ 	.word	0xffffffff


	//   ....[102]....
        /*45d4*/ 	.word	0xffffffff


	//   ....[103]....
        /*45d8*/ 	.word	0xffffffff


	//   ....[104]....
        /*45dc*/ 	.word	0xffffffff


	//   ....[105]....
        /*45e0*/ 	.word	0xffffffff


	//   ....[106]....
        /*45e4*/ 	.word	0xffffffff


	//   ....[107]....
        /*45e8*/ 	.word	0xffffffff


	//   ....[108]....
        /*45ec*/ 	.word	0xffffffff


	//   ....[109]....
        /*45f0*/ 	.word	0xffffffff


	//   ....[110]....
        /*45f4*/ 	.word	0xffffffff


	//   ....[111]....
        /*45f8*/ 	.word	0xffffffff


	//   ....[112]....
        /*45fc*/ 	.word	0xffffffff


	//   ....[113]....
        /*4600*/ 	.word	0xffffffff


	//   ....[114]....
        /*4604*/ 	.word	0xffffffff


	//   ....[115]....
        /*4608*/ 	.word	0xffffffff


	//   ....[116]....
        /*460c*/ 	.word	0xffffffff


	//   ....[117]....
        /*4610*/ 	.word	0xffffffff


	//   ....[118]....
        /*4614*/ 	.word	0xffffffff


	//   ....[119]....
        /*4618*/ 	.word	0xffffffff


	//   ....[120]....
        /*461c*/ 	.word	0xffffffff


	//   ....[121]....
        /*4620*/ 	.word	0xffffffff


	//   ....[122]....
        /*4624*/ 	.word	0xffffffff


	//   ....[123]....
        /*4628*/ 	.word	0xffffffff


	//   ....[124]....
        /*462c*/ 	.word	0xffffffff


	//   ....[125]....
        /*4630*/ 	.word	0xffffffff


	//   ....[126]....
        /*4634*/ 	.word	0xffffffff


	//   ....[127]....
        /*4638*/ 	.word	0xffffffff


	//   ....[128]....
        /*463c*/ 	.word	0xffffffff


	//   ....[129]....
        /*4640*/ 	.word	0xffffffff


	//   ....[130]....
        /*4644*/ 	.word	0xffffffff


	//   ....[131]....
        /*4648*/ 	.word	0xffffffff


	//   ....[132]....
        /*464c*/ 	.word	0xffffffff


	//   ....[133]....
        /*4650*/ 	.word	0xffffffff


	//   ....[134]....
        /*4654*/ 	.word	0xffffffff


	//   ....[135]....
        /*4658*/ 	.word	0xffffffff


	//   ....[136]....
        /*465c*/ 	.word	0xffffffff


	//   ....[137]....
        /*4660*/ 	.word	0xffffffff


	//   ....[138]....
        /*4664*/ 	.word	0xffffffff


	//   ....[139]....
        /*4668*/ 	.word	0xffffffff


	//   ....[140]....
        /*466c*/ 	.word	0xffffffff


	//   ....[141]....
        /*4670*/ 	.word	0xffffffff


	//   ....[142]....
        /*4674*/ 	.word	0xffffffff


	//   ....[143]....
        /*4678*/ 	.word	0xffffffff


	//   ....[144]....
        /*467c*/ 	.word	0xffffffff


	//   ....[145]....
        /*4680*/ 	.word	0xffffffff


	//   ....[146]....
        /*4684*/ 	.word	0xffffffff


	//   ....[147]....
        /*4688*/ 	.word	0xffffffff


	//   ....[148]....
        /*468c*/ 	.word	0xffffffff


	//   ....[149]....
        /*4690*/ 	.word	0xffffffff


	//   ....[150]....
        /*4694*/ 	.word	0xffffffff


	//   ....[151]....
        /*4698*/ 	.word	0xffffffff


	//   ....[152]....
        /*469c*/ 	.word	0xffffffff


	//   ....[153]....
        /*46a0*/ 	.word	0xffffffff


	//   ....[154]....
        /*46a4*/ 	.word	0xffffffff


	//   ....[155]....
        /*46a8*/ 	.word	0xffffffff


	//   ....[156]....
        /*46ac*/ 	.word	0xffffffff


	//   ....[157]....
        /*46b0*/ 	.word	0xffffffff


	//   ....[158]....
        /*46b4*/ 	.word	0xffffffff


	//   ....[159]....
        /*46b8*/ 	.word	0xffffffff


	//   ....[160]....
        /*46bc*/ 	.word	0xffffffff


	//   ....[161]....
        /*46c0*/ 	.word	0xffffffff


	//   ....[162]....
        /*46c4*/ 	.word	0xffffffff


	//   ....[163]....
        /*46c8*/ 	.word	0xffffffff


	//   ....[164]....
        /*46cc*/ 	.word	0xffffffff


	//   ....[165]....
        /*46d0*/ 	.word	0xffffffff


	//   ....[166]....
        /*46d4*/ 	.word	0xffffffff


	//   ....[167]....
        /*46d8*/ 	.word	0xffffffff


	//   ....[168]....
        /*46dc*/ 	.word	0xffffffff


	//   ....[169]....
        /*46e0*/ 	.word	0xffffffff


	//   ....[170]....
        /*46e4*/ 	.word	0xffffffff


	//   ....[171]....
        /*46e8*/ 	.word	0xffffffff


	//   ....[172]....
        /*46ec*/ 	.word	0xffffffff


	//   ....[173]....
        /*46f0*/ 	.word	0xffffffff


	//   ....[174]....
        /*46f4*/ 	.word	0xffffffff


	//   ....[175]....
        /*46f8*/ 	.word	0xffffffff


	//   ....[176]....
        /*46fc*/ 	.word	0xffffffff


	//   ....[177]....
        /*4700*/ 	.word	0xffffffff


	//   ....[178]....
        /*4704*/ 	.word	0xffffffff


	//   ....[179]....
        /*4708*/ 	.word	0xffffffff


	//   ....[180]....
        /*470c*/ 	.word	0xffffffff


	//   ....[181]....
        /*4710*/ 	.word	0xffffffff


	//   ....[182]....
        /*4714*/ 	.word	0xffffffff


	//   ....[183]....
        /*4718*/ 	.word	0xffffffff


	//   ....[184]....
        /*471c*/ 	.word	0xffffffff


	//   ....[185]....
        /*4720*/ 	.word	0xffffffff


	//   ....[186]....
        /*4724*/ 	.word	0xffffffff


	//   ....[187]....
        /*4728*/ 	.word	0xffffffff


	//   ....[188]....
        /*472c*/ 	.word	0xffffffff


	//   ....[189]....
        /*4730*/ 	.word	0xffffffff


	//   ....[190]....
        /*4734*/ 	.word	0xffffffff


	//   ....[191]....
        /*4738*/ 	.word	0xffffffff


	//   ....[192]....
        /*473c*/ 	.word	0xffffffff


	//   ....[193]....
        /*4740*/ 	.word	0xffffffff


	//   ....[194]....
        /*4744*/ 	.word	0xffffffff


	//   ....[195]....
        /*4748*/ 	.word	0xffffffff


	//   ....[196]....
        /*474c*/ 	.word	0xffffffff


	//   ....[197]....
        /*4750*/ 	.word	0xffffffff


	//   ....[198]....
        /*4754*/ 	.word	0xffffffff


	//   ....[199]....
        /*4758*/ 	.word	0xffffffff


	//   ....[200]....
        /*475c*/ 	.word	0xffffffff


	//   ....[201]....
        /*4760*/ 	.word	0xffffffff


	//   ....[202]....
        /*4764*/ 	.word	0xffffffff


	//   ....[203]....
        /*4768*/ 	.word	0xffffffff


	//   ....[204]....
        /*476c*/ 	.word	0xffffffff


	//   ....[205]....
        /*4770*/ 	.word	0xffffffff


	//   ....[206]....
        /*4774*/ 	.word	0xffffffff


	//   ....[207]....
        /*4778*/ 	.word	0xffffffff


	//   ....[208]....
        /*477c*/ 	.word	0xffffffff


	//   ....[209]....
        /*4780*/ 	.word	0xffffffff


	//   ....[210]....
        /*4784*/ 	.word	0xffffffff


	//   ....[211]....
        /*4788*/ 	.word	0xffffffff


	//   ....[212]....
        /*478c*/ 	.word	0xffffffff


	//   ....[213]....
        /*4790*/ 	.word	0xffffffff


	//   ....[214]....
        /*4794*/ 	.word	0xffffffff


	//   ....[215]....
        /*4798*/ 	.word	0xffffffff


	//   ....[216]....
        /*479c*/ 	.word	0xffffffff


	//   ....[217]....
        /*47a0*/ 	.word	0xffffffff


	//   ....[218]....
        /*47a4*/ 	.word	0xffffffff


	//   ....[219]....
        /*47a8*/ 	.word	0xffffffff


	//   ....[220]....
        /*47ac*/ 	.word	0xffffffff


	//   ....[221]....
        /*47b0*/ 	.word	0xffffffff


	//   ....[222]....
        /*47b4*/ 	.word	0xffffffff


	//   ....[223]....
        /*47b8*/ 	.word	0xffffffff


	//   ....[224]....
        /*47bc*/ 	.word	0xffffffff


	//   ....[225]....
        /*47c0*/ 	.word	0xffffffff


	//   ....[226]....
        /*47c4*/ 	.word	0xffffffff


	//   ....[227]....
        /*47c8*/ 	.word	0xffffffff


	//   ....[228]....
        /*47cc*/ 	.word	0xffffffff


	//   ....[229]....
        /*47d0*/ 	.word	0xffffffff


	//   ....[230]....
        /*47d4*/ 	.word	0xffffffff


	//   ....[231]....
        /*47d8*/ 	.word	0xffffffff


	//   ....[232]....
        /*47dc*/ 	.word	0xffffffff


	//   ....[233]....
        /*47e0*/ 	.word	0xffffffff


	//   ....[234]....
        /*47e4*/ 	.word	0xffffffff


	//   ....[235]....
        /*47e8*/ 	.word	0xffffffff


	//   ....[236]....
        /*47ec*/ 	.word	0xffffffff


	//   ....[237]....
        /*47f0*/ 	.word	0xffffffff


	//   ....[238]....
        /*47f4*/ 	.word	0xffffffff


	//   ....[239]....
        /*47f8*/ 	.word	0xffffffff


	//   ....[240]....
        /*47fc*/ 	.word	0xffffffff


	//   ....[241]....
        /*4800*/ 	.word	0xffffffff


	//   ....[242]....
        /*4804*/ 	.word	0xffffffff


	//   ....[243]....
        /*4808*/ 	.word	0xffffffff


	//   ....[244]....
        /*480c*/ 	.word	0xffffffff


	//   ....[245]....
        /*4810*/ 	.word	0xffffffff


	//   ....[246]....
        /*4814*/ 	.word	0xffffffff


	//   ....[247]....
        /*4818*/ 	.word	0xffffffff


	//   ....[248]....
        /*481c*/ 	.word	0xffffffff


	//   ....[249]....
        /*4820*/ 	.word	0xffffffff


	//   ....[250]....
        /*4824*/ 	.word	0xffffffff


	//   ....[251]....
        /*4828*/ 	.word	0xffffffff


	//   ....[252]....
        /*482c*/ 	.word	0xffffffff


	//   ....[253]....
        /*4830*/ 	.word	0xffffffff


	//   ....[254]....
        /*4834*/ 	.word	0xffffffff


	//   ....[255]....
        /*4838*/ 	.word	0xffffffff


	//   ....[0]....
        /*483c*/ 	.word	0xffffffff


	//   ....[1]....
        /*4840*/ 	.word	0xffffffff


	//   ....[2]....
        /*4844*/ 	.word	0xffffffff


	//   ....[3]....
        /*4848*/ 	.word	0xffffffff


	//   ....[4]....
        /*484c*/ 	.word	0xffffffff


	//   ....[5]....
        /*4850*/ 	.word	0xffffffff


	//   ....[6]....
        /*4854*/ 	.word	0xffffffff


	//   ....[7]....
        /*4858*/ 	.word	0xffffffff


	//   ....[8]....
        /*485c*/ 	.word	0xffffffff


	//   ....[9]....
        /*4860*/ 	.word	0xffffffff


	//   ....[10]....
        /*4864*/ 	.word	0xffffffff


	//   ....[11]....
        /*4868*/ 	.word	0xffffffff


	//   ....[12]....
        /*486c*/ 	.word	0xffffffff


	//   ....[13]....
        /*4870*/ 	.word	0xffffffff


	//   ....[14]....
        /*4874*/ 	.word	0xffffffff


	//   ....[15]....
        /*4878*/ 	.word	0xffffffff


	//   ....[16]....
        /*487c*/ 	.word	0xffffffff


	//   ....[17]....
        /*4880*/ 	.word	0xffffffff


	//   ....[18]....
        /*4884*/ 	.word	0xffffffff


	//   ....[19]....
        /*4888*/ 	.word	0xffffffff


	//   ....[20]....
        /*488c*/ 	.word	0xffffffff


	//   ....[21]....
        /*4890*/ 	.word	0xffffffff


	//   ....[22]....
        /*4894*/ 	.word	0xffffffff


	//   ....[23]....
        /*4898*/ 	.word	0xffffffff


	//   ....[24]....
        /*489c*/ 	.word	0xffffffff


	//   ....[25]....
        /*48a0*/ 	.word	0xffffffff


	//   ....[26]....
        /*48a4*/ 	.word	0xffffffff


	//   ....[27]....
        /*48a8*/ 	.word	0xffffffff


	//   ....[28]....
        /*48ac*/ 	.word	0xffffffff


	//   ....[29]....
        /*48b0*/ 	.word	0xffffffff


	//   ....[30]....
        /*48b4*/ 	.word	0xffffffff


	//   ....[31]....
        /*48b8*/ 	.word	0xffffffff


	//   ....[32]....
        /*48bc*/ 	.word	0xffffffff


	//   ....[33]....
        /*48c0*/ 	.word	0xffffffff


	//   ....[34]....
        /*48c4*/ 	.word	0xffffffff


	//   ....[35]....
        /*48c8*/ 	.word	0xffffffff


	//   ....[36]....
        /*48cc*/ 	.word	0xffffffff


	//   ....[37]....
        /*48d0*/ 	.word	0xffffffff


	//   ....[38]....
        /*48d4*/ 	.word	0xffffffff


	//   ....[39]....
        /*48d8*/ 	.word	0xffffffff


	//   ....[40]....
        /*48dc*/ 	.word	0xffffffff


	//   ....[41]....
        /*48e0*/ 	.word	0xffffffff


	//   ....[42]....
        /*48e4*/ 	.word	0xffffffff


	//   ....[43]....
        /*48e8*/ 	.word	0xffffffff


	//   ....[44]....
        /*48ec*/ 	.word	0xffffffff


	//   ....[45]....
        /*48f0*/ 	.word	0xffffffff


	//   ....[46]....
        /*48f4*/ 	.word	0xffffffff


	//   ....[47]....
        /*48f8*/ 	.word	0xffffffff


	//   ....[48]....
        /*48fc*/ 	.word	0xffffffff


	//   ....[49]....
        /*4900*/ 	.word	0xffffffff


	//   ....[50]....
        /*4904*/ 	.word	0xffffffff


	//   ....[51]....
        /*4908*/ 	.word	0xffffffff


	//   ....[52]....
        /*490c*/ 	.word	0xffffffff


	//   ....[53]....
        /*4910*/ 	.word	0xffffffff


	//   ....[54]....
        /*4914*/ 	.word	0xffffffff


	//   ....[55]....
        /*4918*/ 	.word	0xffffffff


	//   ....[56]....
        /*491c*/ 	.word	0xffffffff


	//   ....[57]....
        /*4920*/ 	.word	0xffffffff


	//   ....[58]....
        /*4924*/ 	.word	0xffffffff


	//   ....[59]....
        /*4928*/ 	.word	0xffffffff


	//   ....[60]....
        /*492c*/ 	.word	0xffffffff


	//   ....[61]....
        /*4930*/ 	.word	0xffffffff


	//   ....[62]....
        /*4934*/ 	.word	0xffffffff


	//   ....[63]....
        /*4938*/ 	.word	0xffffffff


	//   ....[64]....
        /*493c*/ 	.word	0xffffffff


	//   ....[65]....
        /*4940*/ 	.word	0xffffffff


	//   ....[66]....
        /*4944*/ 	.word	0xffffffff


	//   ....[67]....
        /*4948*/ 	.word	0xffffffff


	//   ....[68]....
        /*494c*/ 	.word	0xffffffff


	//   ....[69]....
        /*4950*/ 	.word	0xffffffff


	//   ....[70]....
        /*4954*/ 	.word	0xffffffff


	//   ....[71]....
        /*4958*/ 	.word	0xffffffff


	//   ....[72]....
        /*495c*/ 	.word	0xffffffff


	//   ....[73]....
        /*4960*/ 	.word	0xffffffff


	//   ....[74]....
        /*4964*/ 	.word	0xffffffff


	//   ....[75]....
        /*4968*/ 	.word	0xffffffff


	//   ....[76]....
        /*496c*/ 	.word	0xffffffff


	//   ....[77]....
        /*4970*/ 	.word	0xffffffff


	//   ....[78]....
        /*4974*/ 	.word	0xffffffff


	//   ....[79]....
        /*4978*/ 	.word	0xffffffff


	//   ....[80]....
        /*497c*/ 	.word	0xffffffff


	//   ....[81]....
        /*4980*/ 	.word	0xffffffff


	//   ....[82]....
        /*4984*/ 	.word	0xffffffff


	//   ....[83]....
        /*4988*/ 	.word	0xffffffff


	//   ....[84]....
        /*498c*/ 	.word	0xffffffff


	//   ....[85]....
        /*4990*/ 	.word	0xffffffff


	//   ....[86]....
        /*4994*/ 	.word	0xffffffff


	//   ....[87]....
        /*4998*/ 	.word	0xffffffff


	//   ....[88]....
        /*499c*/ 	.word	0xffffffff


	//   ....[89]....
        /*49a0*/ 	.word	0xffffffff


	//   ....[90]....
        /*49a4*/ 	.word	0xffffffff


	//   ....[91]....
        /*49a8*/ 	.word	0xffffffff


	//   ....[92]....
        /*49ac*/ 	.word	0xffffffff


	//   ....[93]....
        /*49b0*/ 	.word	0xffffffff


	//   ....[94]....
        /*49b4*/ 	.word	0xffffffff


	//   ....[95]....
        /*49b8*/ 	.word	0xffffffff


	//   ....[96]....
        /*49bc*/ 	.word	0xffffffff


	//   ....[97]....
        /*49c0*/ 	.word	0xffffffff


	//   ....[98]....
        /*49c4*/ 	.word	0xffffffff


	//   ....[99]....
        /*49c8*/ 	.word	0xffffffff


	//   ....[100]....
        /*49cc*/ 	.word	0xffffffff


	//   ....[101]....
        /*49d0*/ 	.word	0xffffffff


	//   ....[102]....
        /*49d4*/ 	.word	0xffffffff


	//   ....[103]....
        /*49d8*/ 	.word	0xffffffff


	//   ....[104]....
        /*49dc*/ 	.word	0xffffffff


	//   ....[105]....
        /*49e0*/ 	.word	0xffffffff


	//   ....[106]....
        /*49e4*/ 	.word	0xffffffff


	//   ....[107]....
        /*49e8*/ 	.word	0xffffffff


	//   ....[108]....
        /*49ec*/ 	.word	0xffffffff


	//   ....[109]....
        /*49f0*/ 	.word	0xffffffff


	//   ....[110]....
        /*49f4*/ 	.word	0xffffffff


	//   ....[111]....
        /*49f8*/ 	.word	0xffffffff


	//   ....[112]....
        /*49fc*/ 	.word	0xffffffff


	//   ....[113]....
        /*4a00*/ 	.word	0xffffffff


	//   ....[114]....
        /*4a04*/ 	.word	0xffffffff


	//   ....[115]....
        /*4a08*/ 	.word	0xffffffff


	//   ....[116]....
        /*4a0c*/ 	.word	0xffffffff


	//   ....[117]....
        /*4a10*/ 	.word	0xffffffff


	//   ....[118]....
        /*4a14*/ 	.word	0xffffffff


	//   ....[119]....
        /*4a18*/ 	.word	0xffffffff


	//   ....[120]....
        /*4a1c*/ 	.word	0xffffffff


	//   ....[121]....
        /*4a20*/ 	.word	0xffffffff


	//   ....[122]....
        /*4a24*/ 	.word	0xffffffff


	//   ....[123]....
        /*4a28*/ 	.word	0xffffffff


	//   ....[124]....
        /*4a2c*/ 	.word	0xffffffff


	//   ....[125]....
        /*4a30*/ 	.word	0xffffffff


	//   ....[126]....
        /*4a34*/ 	.word	0xffffffff


	//   ....[127]....
        /*4a38*/ 	.word	0xffffffff


	//   ....[128]....
        /*4a3c*/ 	.word	0xffffffff


	//   ....[129]....
        /*4a40*/ 	.word	0xffffffff


	//   ....[130]....
        /*4a44*/ 	.word	0xffffffff


	//   ....[131]....
        /*4a48*/ 	.word	0xffffffff


	//   ....[132]....
        /*4a4c*/ 	.word	0xffffffff


	//   ....[133]....
        /*4a50*/ 	.word	0xffffffff


	//   ....[134]....
        /*4a54*/ 	.word	0xffffffff


	//   ....[135]....
        /*4a58*/ 	.word	0xffffffff


	//   ....[136]....
        /*4a5c*/ 	.word	0xffffffff


	//   ....[137]....
        /*4a60*/ 	.word	0xffffffff


	//   ....[138]....
        /*4a64*/ 	.word	0xffffffff


	//   ....[139]....
        /*4a68*/ 	.word	0xffffffff


	//   ....[140]....
        /*4a6c*/ 	.word	0xffffffff


	//   ....[141]....
        /*4a70*/ 	.word	0xffffffff


	//   ....[142]....
        /*4a74*/ 	.word	0xffffffff


	//   ....[143]....
        /*4a78*/ 	.word	0xffffffff


	//   ....[144]....
        /*4a7c*/ 	.word	0xffffffff


	//   ....[145]....
        /*4a80*/ 	.word	0xffffffff


	//   ....[146]....
        /*4a84*/ 	.word	0xffffffff


	//   ....[147]....
        /*4a88*/ 	.word	0xffffffff


	//   ....[148]....
        /*4a8c*/ 	.word	0xffffffff


	//   ....[149]....
        /*4a90*/ 	.word	0xffffffff


	//   ....[150]....
        /*4a94*/ 	.word	0xffffffff


	//   ....[151]....
        /*4a98*/ 	.word	0xffffffff


	//   ....[152]....
        /*4a9c*/ 	.word	0xffffffff


	//   ....[153]....
        /*4aa0*/ 	.word	0xffffffff


	//   ....[154]....
        /*4aa4*/ 	.word	0xffffffff


	//   ....[155]....
        /*4aa8*/ 	.word	0xffffffff


	//   ....[156]....
        /*4aac*/ 	.word	0xffffffff


	//   ....[157]....
        /*4ab0*/ 	.word	0xffffffff


	//   ....[158]....
        /*4ab4*/ 	.word	0xffffffff


	//   ....[159]....
        /*4ab8*/ 	.word	0xffffffff


	//   ....[160]....
        /*4abc*/ 	.word	0xffffffff


	//   ....[161]....
        /*4ac0*/ 	.word	0xffffffff


	//   ....[162]....
        /*4ac4*/ 	.word	0xffffffff


	//   ....[163]....
        /*4ac8*/ 	.word	0xffffffff


	//   ....[164]....
        /*4acc*/ 	.word	0xffffffff


	//   ....[165]....
        /*4ad0*/ 	.word	0xffffffff


	//   ....[166]....
        /*4ad4*/ 	.word	0xffffffff


	//   ....[167]....
        /*4ad8*/ 	.word	0xffffffff


	//   ....[168]....
        /*4adc*/ 	.word	0xffffffff


	//   ....[169]....
        /*4ae0*/ 	.word	0xffffffff


	//   ....[170]....
        /*4ae4*/ 	.word	0xffffffff


	//   ....[171]....
        /*4ae8*/ 	.word	0xffffffff


	//   ....[172]....
        /*4aec*/ 	.word	0xffffffff


	//   ....[173]....
        /*4af0*/ 	.word	0xffffffff


	//   ....[174]....
        /*4af4*/ 	.word	0xffffffff


	//   ....[175]....
        /*4af8*/ 	.word	0xffffffff


	//   ....[176]....
        /*4afc*/ 	.word	0xffffffff


	//   ....[177]....
        /*4b00*/ 	.word	0xffffffff


	//   ....[178]....
        /*4b04*/ 	.word	0xffffffff


	//   ....[179]....
        /*4b08*/ 	.word	0xffffffff


	//   ....[180]....
        /*4b0c*/ 	.word	0xffffffff


	//   ....[181]....
        /*4b10*/ 	.word	0xffffffff


	//   ....[182]....
        /*4b14*/ 	.word	0xffffffff


	//   ....[183]....
        /*4b18*/ 	.word	0xffffffff


	//   ....[184]....
        /*4b1c*/ 	.word	0xffffffff


	//   ....[185]....
        /*4b20*/ 	.word	0xffffffff


	//   ....[186]....
        /*4b24*/ 	.word	0xffffffff


	//   ....[187]....
        /*4b28*/ 	.word	0xffffffff


	//   ....[188]....
        /*4b2c*/ 	.word	0xffffffff


	//   ....[189]....
        /*4b30*/ 	.word	0xffffffff


	//   ....[190]....
        /*4b34*/ 	.word	0xffffffff


	//   ....[191]....
        /*4b38*/ 	.word	0xffffffff


	//   ....[192]....
        /*4b3c*/ 	.word	0xffffffff


	//   ....[193]....
        /*4b40*/ 	.word	0xffffffff


	//   ....[194]....
        /*4b44*/ 	.word	0xffffffff


	//   ....[195]....
        /*4b48*/ 	.word	0xffffffff


	//   ....[196]....
        /*4b4c*/ 	.word	0xffffffff


	//   ....[197]....
        /*4b50*/ 	.word	0xffffffff


	//   ....[198]....
        /*4b54*/ 	.word	0xffffffff


	//   ....[199]....
        /*4b58*/ 	.word	0xffffffff


	//   ....[200]....
        /*4b5c*/ 	.word	0xffffffff


	//   ....[201]....
        /*4b60*/ 	.word	0xffffffff


	//   ....[202]....
        /*4b64*/ 	.word	0xffffffff


	//   ....[203]....
        /*4b68*/ 	.word	0xffffffff


	//   ....[204]....
        /*4b6c*/ 	.word	0xffffffff


	//   ....[205]....
        /*4b70*/ 	.word	0xffffffff


	//   ....[206]....
        /*4b74*/ 	.word	0xffffffff


	//   ....[207]....
        /*4b78*/ 	.word	0xffffffff


	//   ....[208]....
        /*4b7c*/ 	.word	0xffffffff


	//   ....[209]....
        /*4b80*/ 	.word	0xffffffff


	//   ....[210]....
        /*4b84*/ 	.word	0xffffffff


	//   ....[211]....
        /*4b88*/ 	.word	0xffffffff


	//   ....[212]....
        /*4b8c*/ 	.word	0xffffffff


	//   ....[213]....
        /*4b90*/ 	.word	0xffffffff


	//   ....[214]....
        /*4b94*/ 	.word	0xffffffff


	//   ....[215]....
        /*4b98*/ 	.word	0xffffffff


	//   ....[216]....
        /*4b9c*/ 	.word	0xffffffff


	//   ....[217]....
        /*4ba0*/ 	.word	0xffffffff


	//   ....[218]....
        /*4ba4*/ 	.word	0xffffffff


	//   ....[219]....
        /*4ba8*/ 	.word	0xffffffff


	//   ....[220]....
        /*4bac*/ 	.word	0xffffffff


	//   ....[221]....
        /*4bb0*/ 	.word	0xffffffff


	//   ....[222]....
        /*4bb4*/ 	.word	0xffffffff


	//   ....[223]....
        /*4bb8*/ 	.word	0xffffffff


	//   ....[224]....
        /*4bbc*/ 	.word	0xffffffff


	//   ....[225]....
        /*4bc0*/ 	.word	0xffffffff


	//   ....[226]....
        /*4bc4*/ 	.word	0xffffffff


	//   ....[227]....
        /*4bc8*/ 	.word	0xffffffff


	//   ....[228]....
        /*4bcc*/ 	.word	0xffffffff


	//   ....[229]....
        /*4bd0*/ 	.word	0xffffffff


	//   ....[230]....
        /*4bd4*/ 	.word	0xffffffff


	//   ....[231]....
        /*4bd8*/ 	.word	0xffffffff


	//   ....[232]....
        /*4bdc*/ 	.word	0xffffffff


	//   ....[233]....
        /*4be0*/ 	.word	0xffffffff


	//   ....[234]....
        /*4be4*/ 	.word	0xffffffff


	//   ....[235]....
        /*4be8*/ 	.word	0xffffffff


	//   ....[236]....
        /*4bec*/ 	.word	0xffffffff


	//   ....[237]....
        /*4bf0*/ 	.word	0xffffffff


	//   ....[238]....
        /*4bf4*/ 	.word	0xffffffff


	//   ....[239]....
        /*4bf8*/ 	.word	0xffffffff


	//   ....[240]....
        /*4bfc*/ 	.word	0xffffffff


	//   ....[241]....
        /*4c00*/ 	.word	0xffffffff


	//   ....[242]....
        /*4c04*/ 	.word	0xffffffff


	//   ....[243]....
        /*4c08*/ 	.word	0xffffffff


	//   ....[244]....
        /*4c0c*/ 	.word	0xffffffff


	//   ....[245]....
        /*4c10*/ 	.word	0xffffffff


	//   ....[246]....
        /*4c14*/ 	.word	0xffffffff


	//   ....[247]....
        /*4c18*/ 	.word	0xffffffff


	//   ....[248]....
        /*4c1c*/ 	.word	0xffffffff


	//   ....[249]....
        /*4c20*/ 	.word	0xffffffff


	//   ....[250]....
        /*4c24*/ 	.word	0xffffffff


	//   ....[251]....
        /*4c28*/ 	.word	0xffffffff


	//   ....[252]....
        /*4c2c*/ 	.word	0xffffffff


	//   ....[253]....
        /*4c30*/ 	.word	0xffffffff


	//   ....[254]....
        /*4c34*/ 	.word	0xffffffff


	//   ....[255]....
        /*4c38*/ 	.word	0xffffffff


	//   ....[0]....
        /*4c3c*/ 	.word	0xffffffff


	//   ....[1]....
        /*4c40*/ 	.word	0xffffffff


	//   ....[2]....
        /*4c44*/ 	.word	0xffffffff


	//   ....[3]....
        /*4c48*/ 	.word	0xffffffff


	//   ....[4]....
        /*4c4c*/ 	.word	0xffffffff


	//   ....[5]....
        /*4c50*/ 	.word	0xffffffff


	//   ....[6]....
        /*4c54*/ 	.word	0xffffffff


	//   ....[7]....
        /*4c58*/ 	.word	0xffffffff


	//   ....[8]....
        /*4c5c*/ 	.word	0xffffffff


	//   ....[9]....
        /*4c60*/ 	.word	0xffffffff


	//   ....[10]....
        /*4c64*/ 	.word	0xffffffff


	//   ....[11]....
        /*4c68*/ 	.word	0xffffffff


	//   ....[12]....
        /*4c6c*/ 	.word	0xffffffff


	//   ....[13]....
        /*4c70*/ 	.word	0xffffffff


	//   ....[14]....
        /*4c74*/ 	.word	0xffffffff


	//   ....[15]....
        /*4c78*/ 	.word	0xffffffff


	//   ....[16]....
        /*4c7c*/ 	.word	0xffffffff


	//   ....[17]....
        /*4c80*/ 	.word	0xffffffff


	//   ....[18]....
        /*4c84*/ 	.word	0xffffffff


	//   ....[19]....
        /*4c88*/ 	.word	0xffffffff


	//   ....[20]....
        /*4c8c*/ 	.word	0xffffffff


	//   ....[21]....
        /*4c90*/ 	.word	0xffffffff


	//   ....[22]....
        /*4c94*/ 	.word	0xffffffff


	//   ....[23]....
        /*4c98*/ 	.word	0xffffffff


	//   ....[24]....
        /*4c9c*/ 	.word	0xffffffff


	//   ....[25]....
        /*4ca0*/ 	.word	0xffffffff


	//   ....[26]....
        /*4ca4*/ 	.word	0xffffffff


	//   ....[27]....
        /*4ca8*/ 	.word	0xffffffff


	//   ....[28]....
        /*4cac*/ 	.word	0xffffffff


	//   ....[29]....
        /*4cb0*/ 	.word	0xffffffff


	//   ....[30]....
        /*4cb4*/ 	.word	0xffffffff


	//   ....[31]....
        /*4cb8*/ 	.word	0xffffffff


	//   ....[32]....
        /*4cbc*/ 	.word	0xffffffff


	//   ....[33]....
        /*4cc0*/ 	.word	0xffffffff


	//   ....[34]....
        /*4cc4*/ 	.word	0xffffffff


	//   ....[35]....
        /*4cc8*/ 	.word	0xffffffff


	//   ....[36]....
        /*4ccc*/ 	.word	0xffffffff


	//   ....[37]....
        /*4cd0*/ 	.word	0xffffffff


	//   ....[38]....
        /*4cd4*/ 	.word	0xffffffff


	//   ....[39]....
        /*4cd8*/ 	.word	0xffffffff


	//   ....[40]....
        /*4cdc*/ 	.word	0xffffffff


	//   ....[41]....
        /*4ce0*/ 	.word	0xffffffff


	//   ....[42]....
        /*4ce4*/ 	.word	0xffffffff


	//   ....[43]....
        /*4ce8*/ 	.word	0xffffffff


	//   ....[44]....
        /*4cec*/ 	.word	0xffffffff


	//   ....[45]....
        /*4cf0*/ 	.word	0xffffffff


	//   ....[46]....
        /*4cf4*/ 	.word	0xffffffff


	//   ....[47]....
        /*4cf8*/ 	.word	0xffffffff


	//   ....[48]....
        /*4cfc*/ 	.word	0xffffffff


	//   ....[49]....
        /*4d00*/ 	.word	0xffffffff


	//   ....[50]....
        /*4d04*/ 	.word	0xffffffff


	//   ....[51]....
        /*4d08*/ 	.word	0xffffffff


	//   ....[52]....
        /*4d0c*/ 	.word	0xffffffff


	//   ....[53]....
        /*4d10*/ 	.word	0xffffffff


	//   ....[54]....
        /*4d14*/ 	.word	0xffffffff


	//   ....[55]....
        /*4d18*/ 	.word	0xffffffff


	//   ....[56]....
        /*4d1c*/ 	.word	0xffffffff


	//   ....[57]....
        /*4d20*/ 	.word	0xffffffff


	//   ....[58]....
        /*4d24*/ 	.word	0xffffffff


	//   ....[59]....
        /*4d28*/ 	.word	0xffffffff


	//   ....[60]....
        /*4d2c*/ 	.word	0xffffffff


	//   ....[61]....
        /*4d30*/ 	.word	0xffffffff


	//   ....[62]....
        /*4d34*/ 	.word	0xffffffff


	//   ....[63]....
        /*4d38*/ 	.word	0xffffffff


	//   ....[64]....
        /*4d3c*/ 	.word	0xffffffff


	//   ....[65]....
        /*4d40*/ 	.word	0xffffffff


	//   ....[66]....
        /*4d44*/ 	.word	0xffffffff


	//   ....[67]....
        /*4d48*/ 	.word	0xffffffff


	//   ....[68]....
        /*4d4c*/ 	.word	0xffffffff


	//   ....[69]....
        /*4d50*/ 	.word	0xffffffff


	//   ....[70]....
        /*4d54*/ 	.word	0xffffffff


	//   ....[71]....
        /*4d58*/ 	.word	0xffffffff


	//   ....[72]....
        /*4d5c*/ 	.word	0xffffffff


	//   ....[73]....
        /*4d60*/ 	.word	0xffffffff


	//   ....[74]....
        /*4d64*/ 	.word	0xffffffff


	//   ....[75]....
        /*4d68*/ 	.word	0xffffffff


	//   ....[76]....
        /*4d6c*/ 	.word	0xffffffff


	//   ....[77]....
        /*4d70*/ 	.word	0xffffffff


	//   ....[78]....
        /*4d74*/ 	.word	0xffffffff


	//   ....[79]....
        /*4d78*/ 	.word	0xffffffff


	//   ....[80]....
        /*4d7c*/ 	.word	0xffffffff


	//   ....[81]....
        /*4d80*/ 	.word	0xffffffff


	//   ....[82]....
        /*4d84*/ 	.word	0xffffffff


	//   ....[83]....
        /*4d88*/ 	.word	0xffffffff


	//   ....[84]....
        /*4d8c*/ 	.word	0xffffffff


	//   ....[85]....
        /*4d90*/ 	.word	0xffffffff


	//   ....[86]....
        /*4d94*/ 	.word	0xffffffff


	//   ....[87]....
        /*4d98*/ 	.word	0xffffffff


	//   ....[88]....
        /*4d9c*/ 	.word	0xffffffff


	//   ....[89]....
        /*4da0*/ 	.word	0xffffffff


	//   ....[90]....
        /*4da4*/ 	.word	0xffffffff


	//   ....[91]....
        /*4da8*/ 	.word	0xffffffff


	//   ....[92]....
        /*4dac*/ 	.word	0xffffffff


	//   ....[93]....
        /*4db0*/ 	.word	0xffffffff


	//   ....[94]....
        /*4db4*/ 	.word	0xffffffff


	//   ....[95]....
        /*4db8*/ 	.word	0xffffffff


	//   ....[96]....
        /*4dbc*/ 	.word	0xffffffff


	//   ....[97]....
        /*4dc0*/ 	.word	0xffffffff


	//   ....[98]....
        /*4dc4*/ 	.word	0xffffffff


	//   ....[99]....
        /*4dc8*/ 	.word	0xffffffff


	//   ....[100]....
        /*4dcc*/ 	.word	0xffffffff


	//   ....[101]....
        /*4dd0*/ 	.word	0xffffffff


	//   ....[102]....
        /*4dd4*/ 	.word	0xffffffff


	//   ....[103]....
        /*4dd8*/ 	.word	0xffffffff


	//   ....[104]....
        /*4ddc*/ 	.word	0xffffffff


	//   ....[105]....
        /*4de0*/ 	.word	0xffffffff


	//   ....[106]....
        /*4de4*/ 	.word	0xffffffff


	//   ....[107]....
        /*4de8*/ 	.word	0xffffffff


	//   ....[108]....
        /*4dec*/ 	.word	0xffffffff


	//   ....[109]....
        /*4df0*/ 	.word	0xffffffff


	//   ....[110]....
        /*4df4*/ 	.word	0xffffffff


	//   ....[111]....
        /*4df8*/ 	.word	0xffffffff


	//   ....[112]....
        /*4dfc*/ 	.word	0xffffffff


	//   ....[113]....
        /*4e00*/ 	.word	0xffffffff


	//   ....[114]....
        /*4e04*/ 	.word	0xffffffff


	//   ....[115]....
        /*4e08*/ 	.word	0xffffffff


	//   ....[116]....
        /*4e0c*/ 	.word	0xffffffff


	//   ....[117]....
        /*4e10*/ 	.word	0xffffffff


	//   ....[118]....
        /*4e14*/ 	.word	0xffffffff


	//   ....[119]....
        /*4e18*/ 	.word	0xffffffff


	//   ....[120]....
        /*4e1c*/ 	.word	0xffffffff


	//   ....[121]....
        /*4e20*/ 	.word	0xffffffff


	//   ....[122]....
        /*4e24*/ 	.word	0xffffffff


	//   ....[123]....
        /*4e28*/ 	.word	0xffffffff


	//   ....[124]....
        /*4e2c*/ 	.word	0xffffffff


	//   ....[125]....
        /*4e30*/ 	.word	0xffffffff


	//   ....[126]....
        /*4e34*/ 	.word	0xffffffff


	//   ....[127]....
        /*4e38*/ 	.word	0xffffffff


	//   ....[128]....
        /*4e3c*/ 	.word	0xffffffff


	//   ....[129]....
        /*4e40*/ 	.word	0xffffffff


	//   ....[130]....
        /*4e44*/ 	.word	0xffffffff


	//   ....[131]....
        /*4e48*/ 	.word	0xffffffff


	//   ....[132]....
        /*4e4c*/ 	.word	0xffffffff


	//   ....[133]....
        /*4e50*/ 	.word	0xffffffff


	//   ....[134]....
        /*4e54*/ 	.word	0xffffffff


	//   ....[135]....
        /*4e58*/ 	.word	0xffffffff


	//   ....[136]....
        /*4e5c*/ 	.word	0xffffffff


	//   ....[137]....
        /*4e60*/ 	.word	0xffffffff


	//   ....[138]....
        /*4e64*/ 	.word	0xffffffff


	//   ....[139]....
        /*4e68*/ 	.word	0xffffffff


	//   ....[140]....
        /*4e6c*/ 	.word	0xffffffff


	//   ....[141]....
        /*4e70*/ 	.word	0xffffffff


	//   ....[142]....
        /*4e74*/ 	.word	0xffffffff


	//   ....[143]....
        /*4e78*/ 	.word	0xffffffff


	//   ....[144]....
        /*4e7c*/ 	.word	0xffffffff


	//   ....[145]....
        /*4e80*/ 	.word	0xffffffff


	//   ....[146]....
        /*4e84*/ 	.word	0xffffffff


	//   ....[147]....
        /*4e88*/ 	.word	0xffffffff


	//   ....[148]....
        /*4e8c*/ 	.word	0xffffffff


	//   ....[149]....
        /*4e90*/ 	.word	0xffffffff


	//   ....[150]....
        /*4e94*/ 	.word	0xffffffff


	//   ....[151]....
        /*4e98*/ 	.word	0xffffffff


	//   ....[152]....
        /*4e9c*/ 	.word	0xffffffff


	//   ....[153]....
        /*4ea0*/ 	.word	0xffffffff


	//   ....[154]....
        /*4ea4*/ 	.word	0xffffffff


	//   ....[155]....
        /*4ea8*/ 	.word	0xffffffff


	//   ....[156]....
        /*4eac*/ 	.word	0xffffffff


	//   ....[157]....
        /*4eb0*/ 	.word	0xffffffff


	//   ....[158]....
        /*4eb4*/ 	.word	0xffffffff


	//   ....[159]....
        /*4eb8*/ 	.word	0xffffffff


	//   ....[160]....
        /*4ebc*/ 	.word	0xffffffff


	//   ....[161]....
        /*4ec0*/ 	.word	0xffffffff


	//   ....[162]....
        /*4ec4*/ 	.word	0xffffffff


	//   ....[163]....
        /*4ec8*/ 	.word	0xffffffff


	//   ....[164]....
        /*4ecc*/ 	.word	0xffffffff


	//   ....[165]....
        /*4ed0*/ 	.word	0xffffffff


	//   ....[166]....
        /*4ed4*/ 	.word	0xffffffff


	//   ....[167]....
        /*4ed8*/ 	.word	0xffffffff


	//   ....[168]....
        /*4edc*/ 	.word	0xffffffff


	//   ....[169]....
        /*4ee0*/ 	.word	0xffffffff


	//   ....[170]....
        /*4ee4*/ 	.word	0xffffffff


	//   ....[171]....
        /*4ee8*/ 	.word	0xffffffff


	//   ....[172]....
        /*4eec*/ 	.word	0xffffffff


	//   ....[173]....
        /*4ef0*/ 	.word	0xffffffff


	//   ....[174]....
        /*4ef4*/ 	.word	0xffffffff


	//   ....[175]....
        /*4ef8*/ 	.word	0xffffffff


	//   ....[176]....
        /*4efc*/ 	.word	0xffffffff


	//   ....[177]....
        /*4f00*/ 	.word	0xffffffff


	//   ....[178]....
        /*4f04*/ 	.word	0xffffffff


	//   ....[179]....
        /*4f08*/ 	.word	0xffffffff


	//   ....[180]....
        /*4f0c*/ 	.word	0xffffffff


	//   ....[181]....
        /*4f10*/ 	.word	0xffffffff


	//   ....[182]....
        /*4f14*/ 	.word	0xffffffff


	//   ....[183]....
        /*4f18*/ 	.word	0xffffffff


	//   ....[184]....
        /*4f1c*/ 	.word	0xffffffff


	//   ....[185]....
        /*4f20*/ 	.word	0xffffffff


	//   ....[186]....
        /*4f24*/ 	.word	0xffffffff


	//   ....[187]....
        /*4f28*/ 	.word	0xffffffff


	//   ....[188]....
        /*4f2c*/ 	.word	0xffffffff


	//   ....[189]....
        /*4f30*/ 	.word	0xffffffff


	//   ....[190]....
        /*4f34*/ 	.word	0xffffffff


	//   ....[191]....
        /*4f38*/ 	.word	0xffffffff


	//   ....[192]....
        /*4f3c*/ 	.word	0xffffffff


	//   ....[193]....
        /*4f40*/ 	.word	0xffffffff


	//   ....[194]....
        /*4f44*/ 	.word	0xffffffff


	//   ....[195]....
        /*4f48*/ 	.word	0xffffffff


	//   ....[196]....
        /*4f4c*/ 	.word	0xffffffff


	//   ....[197]....
        /*4f50*/ 	.word	0xffffffff


	//   ....[198]....
        /*4f54*/ 	.word	0xffffffff


	//   ....[199]....
        /*4f58*/ 	.word	0xffffffff


	//   ....[200]....
        /*4f5c*/ 	.word	0xffffffff


	//   ....[201]....
        /*4f60*/ 	.word	0xffffffff


	//   ....[202]....
        /*4f64*/ 	.word	0xffffffff


	//   ....[203]....
        /*4f68*/ 	.word	0xffffffff


	//   ....[204]....
        /*4f6c*/ 	.word	0xffffffff


	//   ....[205]....
        /*4f70*/ 	.word	0xffffffff


	//   ....[206]....
        /*4f74*/ 	.word	0xffffffff


	//   ....[207]....
        /*4f78*/ 	.word	0xffffffff


	//   ....[208]....
        /*4f7c*/ 	.word	0xffffffff


	//   ....[209]....
        /*4f80*/ 	.word	0xffffffff


	//   ....[210]....
        /*4f84*/ 	.word	0xffffffff


	//   ....[211]....
        /*4f88*/ 	.word	0xffffffff


	//   ....[212]....
        /*4f8c*/ 	.word	0xffffffff


	//   ....[213]....
        /*4f90*/ 	.word	0xffffffff


	//   ....[214]....
        /*4f94*/ 	.word	0xffffffff


	//   ....[215]....
        /*4f98*/ 	.word	0xffffffff


	//   ....[216]....
        /*4f9c*/ 	.word	0xffffffff


	//   ....[217]....
        /*4fa0*/ 	.word	0xffffffff


	//   ....[218]....
        /*4fa4*/ 	.word	0xffffffff


	//   ....[219]....
        /*4fa8*/ 	.word	0xffffffff


	//   ....[220]....
        /*4fac*/ 	.word	0xffffffff


	//   ....[221]....
        /*4fb0*/ 	.word	0xffffffff


	//   ....[222]....
        /*4fb4*/ 	.word	0xffffffff


	//   ....[223]....
        /*4fb8*/ 	.word	0xffffffff


	//   ....[224]....
        /*4fbc*/ 	.word	0xffffffff


	//   ....[225]....
        /*4fc0*/ 	.word	0xffffffff


	//   ....[226]....
        /*4fc4*/ 	.word	0xffffffff


	//   ....[227]....
        /*4fc8*/ 	.word	0xffffffff


	//   ....[228]....
        /*4fcc*/ 	.word	0xffffffff


	//   ....[229]....
        /*4fd0*/ 	.word	0xffffffff


	//   ....[230]....
        /*4fd4*/ 	.word	0xffffffff


	//   ....[231]....
        /*4fd8*/ 	.word	0xffffffff


	//   ....[232]....
        /*4fdc*/ 	.word	0xffffffff


	//   ....[233]....
        /*4fe0*/ 	.word	0xffffffff


	//   ....[234]....
        /*4fe4*/ 	.word	0xffffffff


	//   ....[235]....
        /*4fe8*/ 	.word	0xffffffff


	//   ....[236]....
        /*4fec*/ 	.word	0xffffffff


	//   ....[237]....
        /*4ff0*/ 	.word	0xffffffff


	//   ....[238]....
        /*4ff4*/ 	.word	0xffffffff


	//   ....[239]....
        /*4ff8*/ 	.word	0xffffffff


	//   ....[240]....
        /*4ffc*/ 	.word	0xffffffff


	//   ....[241]....
        /*5000*/ 	.word	0xffffffff


	//   ....[242]....
        /*5004*/ 	.word	0xffffffff


	//   ....[243]....
        /*5008*/ 	.word	0xffffffff


	//   ....[244]....
        /*500c*/ 	.word	0xffffffff


	//   ....[245]....
        /*5010*/ 	.word	0xffffffff


	//   ....[246]....
        /*5014*/ 	.word	0xffffffff


	//   ....[247]....
        /*5018*/ 	.word	0xffffffff


	//   ....[248]....
        /*501c*/ 	.word	0xffffffff


	//   ....[249]....
        /*5020*/ 	.word	0xffffffff


	//   ....[250]....
        /*5024*/ 	.word	0xffffffff


	//   ....[251]....
        /*5028*/ 	.word	0xffffffff


	//   ....[252]....
        /*502c*/ 	.word	0xffffffff


	//   ....[253]....
        /*5030*/ 	.word	0xffffffff


	//   ....[254]....
        /*5034*/ 	.word	0xffffffff


	//   ....[255]....
        /*5038*/ 	.word	0xffffffff


	//   ....[0]....
        /*503c*/ 	.word	0xffffffff


	//   ....[1]....
        /*5040*/ 	.word	0xffffffff


	//   ....[2]....
        /*5044*/ 	.word	0xffffffff


	//   ....[3]....
        /*5048*/ 	.word	0xffffffff


	//   ....[4]....
        /*504c*/ 	.word	0xffffffff


	//   ....[5]....
        /*5050*/ 	.word	0xffffffff


	//   ....[6]....
        /*5054*/ 	.word	0xffffffff


	//   ....[7]....
        /*5058*/ 	.word	0xffffffff


	//   ....[8]....
        /*505c*/ 	.word	0xffffffff


	//   ....[9]....
        /*5060*/ 	.word	0xffffffff


	//   ....[10]....
        /*5064*/ 	.word	0xffffffff


	//   ....[11]....
        /*5068*/ 	.word	0xffffffff


	//   ....[12]....
        /*506c*/ 	.word	0xffffffff


	//   ....[13]....
        /*5070*/ 	.word	0xffffffff


	//   ....[14]....
        /*5074*/ 	.word	0xffffffff


	//   ....[15]....
        /*5078*/ 	.word	0xffffffff


	//   ....[16]....
        /*507c*/ 	.word	0xffffffff


	//   ....[17]....
        /*5080*/ 	.word	0xffffffff


	//   ....[18]....
        /*5084*/ 	.word	0xffffffff


	//   ....[19]....
        /*5088*/ 	.word	0xffffffff


	//   ....[20]....
        /*508c*/ 	.word	0xffffffff


	//   ....[21]....
        /*5090*/ 	.word	0xffffffff


	//   ....[22]....
        /*5094*/ 	.word	0xffffffff


	//   ....[23]....
        /*5098*/ 	.word	0xffffffff


	//   ....[24]....
        /*509c*/ 	.word	0xffffffff


	//   ....[25]....
        /*50a0*/ 	.word	0xffffffff


	//   ....[26]....
        /*50a4*/ 	.word	0xffffffff


	//   ....[27]....
        /*50a8*/ 	.word	0xffffffff


	//   ....[28]....
        /*50ac*/ 	.word	0xffffffff


	//   ....[29]....
        /*50b0*/ 	.word	0xffffffff


	//   ....[30]....
        /*50b4*/ 	.word	0xffffffff


	//   ....[31]....
        /*50b8*/ 	.word	0xffffffff


	//   ....[32]....
        /*50bc*/ 	.word	0xffffffff


	//   ....[33]....
        /*50c0*/ 	.word	0xffffffff


	//   ....[34]....
        /*50c4*/ 	.word	0xffffffff


	//   ....[35]....
        /*50c8*/ 	.word	0xffffffff


	//   ....[36]....
        /*50cc*/ 	.word	0xffffffff


	//   ....[37]....
        /*50d0*/ 	.word	0xffffffff


	//   ....[38]....
        /*50d4*/ 	.word	0xffffffff


	//   ....[39]....
        /*50d8*/ 	.word	0xffffffff


	//   ....[40]....
        /*50dc*/ 	.word	0xffffffff


	//   ....[41]....
        /*50e0*/ 	.word	0xffffffff


	//   ....[42]....
        /*50e4*/ 	.word	0xffffffff


	//   ....[43]....
        /*50e8*/ 	.word	0xffffffff


	//   ....[44]....
        /*50ec*/ 	.word	0xffffffff


	//   ....[45]....
        /*50f0*/ 	.word	0xffffffff


	//   ....[46]....
        /*50f4*/ 	.word	0xffffffff


	//   ....[47]....
        /*50f8*/ 	.word	0xffffffff


	//   ....[48]....
        /*50fc*/ 	.word	0xffffffff


	//   ....[49]....
        /*5100*/ 	.word	0xffffffff


	//   ....[50]....
        /*5104*/ 	.word	0xffffffff


	//   ....[51]....
        /*5108*/ 	.word	0xffffffff


	//   ....[52]....
        /*510c*/ 	.word	0xffffffff


	//   ....[53]....
        /*5110*/ 	.word	0xffffffff


	//   ....[54]....
        /*5114*/ 	.word	0xffffffff


	//   ....[55]....
        /*5118*/ 	.word	0xffffffff


	//   ....[56]....
        /*511c*/ 	.word	0xffffffff


	//   ....[57]....
        /*5120*/ 	.word	0xffffffff


	//   ....[58]....
        /*5124*/ 	.word	0xffffffff


	//   ....[59]....
        /*5128*/ 	.word	0xffffffff


	//   ....[60]....
        /*512c*/ 	.word	0xffffffff


	//   ....[61]....
        /*5130*/ 	.word	0xffffffff


	//   ....[62]....
        /*5134*/ 	.word	0xffffffff


	//   ....[63]....
        /*5138*/ 	.word	0xffffffff


	//   ....[64]....
        /*513c*/ 	.word	0xffffffff


	//   ....[65]....
        /*5140*/ 	.word	0xffffffff


	//   ....[66]....
        /*5144*/ 	.word	0xffffffff


	//   ....[67]....
        /*5148*/ 	.word	0xffffffff


	//   ....[68]....
        /*514c*/ 	.word	0xffffffff


	//   ....[69]....
        /*5150*/ 	.word	0xffffffff


	//   ....[70]....
        /*5154*/ 	.word	0xffffffff


	//   ....[71]....
        /*5158*/ 	.word	0xffffffff


	//   ....[72]....
        /*515c*/ 	.word	0xffffffff


	//   ....[73]....
        /*5160*/ 	.word	0xffffffff


	//   ....[74]....
        /*5164*/ 	.word	0xffffffff


	//   ....[75]....
        /*5168*/ 	.word	0xffffffff


	//   ....[76]....
        /*516c*/ 	.word	0xffffffff


	//   ....[77]....
        /*5170*/ 	.word	0xffffffff


	//   ....[78]....
        /*5174*/ 	.word	0xffffffff


	//   ....[79]....
        /*5178*/ 	.word	0xffffffff


	//   ....[80]....
        /*517c*/ 	.word	0xffffffff


	//   ....[81]....
        /*5180*/ 	.word	0xffffffff


	//   ....[82]....
        /*5184*/ 	.word	0xffffffff


	//   ....[83]....
        /*5188*/ 	.word	0xffffffff


	//   ....[84]....
        /*518c*/ 	.word	0xffffffff


	//   ....[85]....
        /*5190*/ 	.word	0xffffffff


	//   ....[86]....
        /*5194*/ 	.word	0xffffffff


	//   ....[87]....
        /*5198*/ 	.word	0xffffffff


	//   ....[88]....
        /*519c*/ 	.word	0xffffffff


	//   ....[89]....
        /*51a0*/ 	.word	0xffffffff


	//   ....[90]....
        /*51a4*/ 	.word	0xffffffff


	//   ....[91]....
        /*51a8*/ 	.word	0xffffffff


	//   ....[92]....
        /*51ac*/ 	.word	0xffffffff


	//   ....[93]....
        /*51b0*/ 	.word	0xffffffff


	//   ....[94]....
        /*51b4*/ 	.word	0xffffffff


	//   ....[95]....
        /*51b8*/ 	.word	0xffffffff


	//   ....[96]....
        /*51bc*/ 	.word	0xffffffff


	//   ....[97]....
        /*51c0*/ 	.word	0xffffffff


	//   ....[98]....
        /*51c4*/ 	.word	0xffffffff


	//   ....[99]....
        /*51c8*/ 	.word	0xffffffff


	//   ....[100]....
        /*51cc*/ 	.word	0xffffffff


	//   ....[101]....
        /*51d0*/ 	.word	0xffffffff


	//   ....[102]....
        /*51d4*/ 	.word	0xffffffff


	//   ....[103]....
        /*51d8*/ 	.word	0xffffffff


	//   ....[104]....
        /*51dc*/ 	.word	0xffffffff


	//   ....[105]....
        /*51e0*/ 	.word	0xffffffff


	//   ....[106]....
        /*51e4*/ 	.word	0xffffffff


	//   ....[107]....
        /*51e8*/ 	.word	0xffffffff


	//   ....[108]....
        /*51ec*/ 	.word	0xffffffff


	//   ....[109]....
        /*51f0*/ 	.word	0xffffffff


	//   ....[110]....
        /*51f4*/ 	.word	0xffffffff


	//   ....[111]....
        /*51f8*/ 	.word	0xffffffff


	//   ....[112]....
        /*51fc*/ 	.word	0xffffffff


	//   ....[113]....
        /*5200*/ 	.word	0xffffffff


	//   ....[114]....
        /*5204*/ 	.word	0xffffffff


	//   ....[115]....
        /*5208*/ 	.word	0xffffffff


	//   ....[116]....
        /*520c*/ 	.word	0xffffffff


	//   ....[117]....
        /*5210*/ 	.word	0xffffffff


	//   ....[118]....
        /*5214*/ 	.word	0xffffffff


	//   ....[119]....
        /*5218*/ 	.word	0xffffffff


	//   ....[120]....
        /*521c*/ 	.word	0xffffffff


	//   ....[121]....
        /*5220*/ 	.word	0xffffffff


	//   ....[122]....
        /*5224*/ 	.word	0xffffffff


	//   ....[123]....
        /*5228*/ 	.word	0xffffffff


	//   ....[124]....
        /*522c*/ 	.word	0xffffffff


	//   ....[125]....
        /*5230*/ 	.word	0xffffffff


	//   ....[126]....
        /*5234*/ 	.word	0xffffffff


	//   ....[127]....
        /*5238*/ 	.word	0xffffffff


	//   ....[128]....
        /*523c*/ 	.word	0xffffffff


	//   ....[129]....
        /*5240*/ 	.word	0xffffffff


	//   ....[130]....
        /*5244*/ 	.word	0xffffffff


	//   ....[131]....
        /*5248*/ 	.word	0xffffffff


	//   ....[132]....
        /*524c*/ 	.word	0xffffffff


	//   ....[133]....
        /*5250*/ 	.word	0xffffffff


	//   ....[134]....
        /*5254*/ 	.word	0xffffffff


	//   ....[135]....
        /*5258*/ 	.word	0xffffffff


	//   ....[136]....
        /*525c*/ 	.word	0xffffffff


	//   ....[137]....
        /*5260*/ 	.word	0xffffffff


	//   ....[138]....
        /*5264*/ 	.word	0xffffffff


	//   ....[139]....
        /*5268*/ 	.word	0xffffffff


	//   ....[140]....
        /*526c*/ 	.word	0xffffffff


	//   ....[141]....
        /*5270*/ 	.word	0xffffffff


	//   ....[142]....
        /*5274*/ 	.word	0xffffffff


	//   ....[143]....
        /*5278*/ 	.word	0xffffffff


	//   ....[144]....
        /*527c*/ 	.word	0xffffffff


	//   ....[145]....
        /*5280*/ 	.word	0xffffffff


	//   ....[146]....
        /*5284*/ 	.word	0xffffffff


	//   ....[147]....
        /*5288*/ 	.word	0xffffffff


	//   ....[148]....
        /*528c*/ 	.word	0xffffffff


	//   ....[149]....
        /*5290*/ 	.word	0xffffffff


	//   ....[150]....
        /*5294*/ 	.word	0xffffffff


	//   ....[151]....
        /*5298*/ 	.word	0xffffffff


	//   ....[152]....
        /*529c*/ 	.word	0xffffffff


	//   ....[153]....
        /*52a0*/ 	.word	0xffffffff


	//   ....[154]....
        /*52a4*/ 	.word	0xffffffff


	//   ....[155]....
        /*52a8*/ 	.word	0xffffffff


	//   ....[156]....
        /*52ac*/ 	.word	0xffffffff


	//   ....[157]....
        /*52b0*/ 	.word	0xffffffff


	//   ....[158]....
        /*52b4*/ 	.word	0xffffffff


	//   ....[159]....
        /*52b8*/ 	.word	0xffffffff


	//   ....[160]....
        /*52bc*/ 	.word	0xffffffff


	//   ....[161]....
        /*52c0*/ 	.word	0xffffffff


	//   ....[162]....
        /*52c4*/ 	.word	0xffffffff


	//   ....[163]....
        /*52c8*/ 	.word	0xffffffff


	//   ....[164]....
        /*52cc*/ 	.word	0xffffffff


	//   ....[165]....
        /*52d0*/ 	.word	0xffffffff


	//   ....[166]....
        /*52d4*/ 	.word	0xffffffff


	//   ....[167]....
        /*52d8*/ 	.word	0xffffffff


	//   ....[168]....
        /*52dc*/ 	.word	0xffffffff


	//   ....[169]....
        /*52e0*/ 	.word	0xffffffff


	//   ....[170]....
        /*52e4*/ 	.word	0xffffffff


	//   ....[171]....
        /*52e8*/ 	.word	0xffffffff


	//   ....[172]....
        /*52ec*/ 	.word	0xffffffff


	//   ....[173]....
        /*52f0*/ 	.word	0xffffffff


	//   ....[174]....
        /*52f4*/ 	.word	0xffffffff


	//   ....[175]....
        /*52f8*/ 	.word	0xffffffff


	//   ....[176]....
        /*52fc*/ 	.word	0xffffffff


	//   ....[177]....
        /*5300*/ 	.word	0xffffffff


	//   ....[178]....
        /*5304*/ 	.word	0xffffffff


	//   ....[179]....
        /*5308*/ 	.word	0xffffffff


	//   ....[180]....
        /*530c*/ 	.word	0xffffffff


	//   ....[181]....
        /*5310*/ 	.word	0xffffffff


	//   ....[182]....
        /*5314*/ 	.word	0xffffffff


	//   ....[183]....
        /*5318*/ 	.word	0xffffffff


	//   ....[184]....
        /*531c*/ 	.word	0xffffffff


	//   ....[185]....
        /*5320*/ 	.word	0xffffffff


	//   ....[186]....
        /*5324*/ 	.word	0xffffffff


	//   ....[187]....
        /*5328*/ 	.word	0xffffffff


	//   ....[188]....
        /*532c*/ 	.word	0xffffffff


	//   ....[189]....
        /*5330*/ 	.word	0xffffffff


	//   ....[190]....
        /*5334*/ 	.word	0xffffffff


	//   ....[191]....
        /*5338*/ 	.word	0xffffffff


	//   ....[192]....
        /*533c*/ 	.word	0xffffffff


	//   ....[193]....
        /*5340*/ 	.word	0xffffffff


	//   ....[194]....
        /*5344*/ 	.word	0xffffffff


	//   ....[195]....
        /*5348*/ 	.word	0xffffffff


	//   ....[196]....
        /*534c*/ 	.word	0xffffffff


	//   ....[197]....
        /*5350*/ 	.word	0xffffffff


	//   ....[198]....
        /*5354*/ 	.word	0xffffffff


	//   ....[199]....
        /*5358*/ 	.word	0xffffffff


	//   ....[200]....
        /*535c*/ 	.word	0xffffffff


	//   ....[201]....
        /*5360*/ 	.word	0xffffffff


	//   ....[202]....
        /*5364*/ 	.word	0xffffffff


	//   ....[203]....
        /*5368*/ 	.word	0xffffffff


	//   ....[204]....
        /*536c*/ 	.word	0xffffffff


	//   ....[205]....
        /*5370*/ 	.word	0xffffffff


	//   ....[206]....
        /*5374*/ 	.word	0xffffffff


	//   ....[207]....
        /*5378*/ 	.word	0xffffffff


	//   ....[208]....
        /*537c*/ 	.word	0xffffffff


	//   ....[209]....
        /*5380*/ 	.word	0xffffffff


	//   ....[210]....
        /*5384*/ 	.word	0xffffffff


	//   ....[211]....
        /*5388*/ 	.word	0xffffffff


	//   ....[212]....
        /*538c*/ 	.word	0xffffffff


	//   ....[213]....
        /*5390*/ 	.word	0xffffffff


	//   ....[214]....
        /*5394*/ 	.word	0xffffffff


	//   ....[215]....
        /*5398*/ 	.word	0xffffffff


	//   ....[216]....
        /*539c*/ 	.word	0xffffffff


	//   ....[217]....
        /*53a0*/ 	.word	0xffffffff


	//   ....[218]....
        /*53a4*/ 	.word	0xffffffff


	//   ....[219]....
        /*53a8*/ 	.word	0xffffffff


	//   ....[220]....
        /*53ac*/ 	.word	0xffffffff


	//   ....[221]....
        /*53b0*/ 	.word	0xffffffff


	//   ....[222]....
        /*53b4*/ 	.word	0xffffffff


	//   ....[223]....
        /*53b8*/ 	.word	0xffffffff


	//   ....[224]....
        /*53bc*/ 	.word	0xffffffff


	//   ....[225]....
        /*53c0*/ 	.word	0xffffffff


	//   ....[226]....
        /*53c4*/ 	.word	0xffffffff


	//   ....[227]....
        /*53c8*/ 	.word	0xffffffff


	//   ....[228]....
        /*53cc*/ 	.word	0xffffffff


	//   ....[229]....
        /*53d0*/ 	.word	0xffffffff


	//   ....[230]....
        /*53d4*/ 	.word	0xffffffff


	//   ....[231]....
        /*53d8*/ 	.word	0xffffffff


	//   ....[232]....
        /*53dc*/ 	.word	0xffffffff


	//   ....[233]....
        /*53e0*/ 	.word	0xffffffff


	//   ....[234]....
        /*53e4*/ 	.word	0xffffffff


	//   ....[235]....
        /*53e8*/ 	.word	0xffffffff


	//   ....[236]....
        /*53ec*/ 	.word	0xffffffff


	//   ....[237]....
        /*53f0*/ 	.word	0xffffffff


	//   ....[238]....
        /*53f4*/ 	.word	0xffffffff


	//   ....[239]....
        /*53f8*/ 	.word	0xffffffff


	//   ....[240]....
        /*53fc*/ 	.word	0xffffffff


	//   ....[241]....
        /*5400*/ 	.word	0xffffffff


	//   ....[242]....
        /*5404*/ 	.word	0xffffffff


	//   ....[243]....
        /*5408*/ 	.word	0xffffffff


	//   ....[244]....
        /*540c*/ 	.word	0xffffffff


	//   ....[245]....
        /*5410*/ 	.word	0xffffffff


	//   ....[246]....
        /*5414*/ 	.word	0xffffffff


	//   ....[247]....
        /*5418*/ 	.word	0xffffffff


	//   ....[248]....
        /*541c*/ 	.word	0xffffffff


	//   ....[249]....
        /*5420*/ 	.word	0xffffffff


	//   ....[250]....
        /*5424*/ 	.word	0xffffffff


	//   ....[251]....
        /*5428*/ 	.word	0xffffffff


	//   ....[252]....
        /*542c*/ 	.word	0xffffffff


	//   ....[253]....
        /*5430*/ 	.word	0xffffffff


	//   ....[254]....
        /*5434*/ 	.word	0xffffffff


	//   ....[255]....
        /*5438*/ 	.word	0xffffffff


	//   ....[0]....
        /*543c*/ 	.word	0xffffffff


	//   ....[1]....
        /*5440*/ 	.word	0xffffffff


	//   ....[2]....
        /*5444*/ 	.word	0xffffffff


	//   ....[3]....
        /*5448*/ 	.word	0xffffffff


	//   ....[4]....
        /*544c*/ 	.word	0xffffffff


	//   ....[5]....
        /*5450*/ 	.word	0xffffffff


	//   ....[6]....
        /*5454*/ 	.word	0xffffffff


	//   ....[7]....
        /*5458*/ 	.word	0xffffffff


	//   ....[8]....
        /*545c*/ 	.word	0xffffffff


	//   ....[9]....
        /*5460*/ 	.word	0xffffffff


	//   ....[10]....
        /*5464*/ 	.word	0xffffffff


	//   ....[11]....
        /*5468*/ 	.word	0xffffffff


	//   ....[12]....
        /*546c*/ 	.word	0xffffffff


	//   ....[13]....
        /*5470*/ 	.word	0xffffffff


	//   ....[14]....
        /*5474*/ 	.word	0xffffffff


	//   ....[15]....
        /*5478*/ 	.word	0xffffffff


	//   ....[16]....
        /*547c*/ 	.word	0xffffffff


	//   ....[17]....
        /*5480*/ 	.word	0xffffffff


	//   ....[18]....
        /*5484*/ 	.word	0xffffffff


	//   ....[19]....
        /*5488*/ 	.word	0xffffffff


	//   ....[20]....
        /*548c*/ 	.word	0xffffffff


	//   ....[21]....
        /*5490*/ 	.word	0xffffffff


	//   ....[22]....
        /*5494*/ 	.word	0xffffffff


	//   ....[23]....
        /*5498*/ 	.word	0xffffffff


	//   ....[24]....
        /*549c*/ 	.word	0xffffffff


	//   ....[25]....
        /*54a0*/ 	.word	0xffffffff


	//   ....[26]....
        /*54a4*/ 	.word	0xffffffff


	//   ....[27]....
        /*54a8*/ 	.word	0xffffffff


	//   ....[28]....
        /*54ac*/ 	.word	0xffffffff


	//   ....[29]....
        /*54b0*/ 	.word	0xffffffff


	//   ....[30]....
        /*54b4*/ 	.word	0xffffffff


	//   ....[31]....
        /*54b8*/ 	.word	0xffffffff


	//   ....[32]....
        /*54bc*/ 	.word	0xffffffff


	//   ....[33]....
        /*54c0*/ 	.word	0xffffffff


	//   ....[34]....
        /*54c4*/ 	.word	0xffffffff


	//   ....[35]....
        /*54c8*/ 	.word	0xffffffff


	//   ....[36]....
        /*54cc*/ 	.word	0xffffffff


	//   ....[37]....
        /*54d0*/ 	.word	0xffffffff


	//   ....[38]....
        /*54d4*/ 	.word	0xffffffff


	//   ....[39]....
        /*54d8*/ 	.word	0xffffffff


	//   ....[40]....
        /*54dc*/ 	.word	0xffffffff


	//   ....[41]....
        /*54e0*/ 	.word	0xffffffff


	//   ....[42]....
        /*54e4*/ 	.word	0xffffffff


	//   ....[43]....
        /*54e8*/ 	.word	0xffffffff


	//   ....[44]....
        /*54ec*/ 	.word	0xffffffff


	//   ....[45]....
        /*54f0*/ 	.word	0xffffffff


	//   ....[46]....
        /*54f4*/ 	.word	0xffffffff


	//   ....[47]....
        /*54f8*/ 	.word	0xffffffff


	//   ....[48]....
        /*54fc*/ 	.word	0xffffffff


	//   ....[49]....
        /*5500*/ 	.word	0xffffffff


	//   ....[50]....
        /*5504*/ 	.word	0xffffffff


	//   ....[51]....
        /*5508*/ 	.word	0xffffffff


	//   ....[52]....
        /*550c*/ 	.word	0xffffffff


	//   ....[53]....
        /*5510*/ 	.word	0xffffffff


	//   ....[54]....
        /*5514*/ 	.word	0xffffffff


	//   ....[55]....
        /*5518*/ 	.word	0xffffffff


	//   ....[56]....
        /*551c*/ 	.word	0xffffffff


	//   ....[57]....
        /*5520*/ 	.word	0xffffffff


	//   ....[58]....
        /*5524*/ 	.word	0xffffffff


	//   ....[59]....
        /*5528*/ 	.word	0xffffffff


	//   ....[60]....
        /*552c*/ 	.word	0xffffffff


	//   ....[61]....
        /*5530*/ 	.word	0xffffffff


	//   ....[62]....
        /*5534*/ 	.word	0xffffffff


	//   ....[63]....
        /*5538*/ 	.word	0xffffffff


	//   ....[64]....
        /*553c*/ 	.word	0xffffffff


	//   ....[65]....
        /*5540*/ 	.word	0xffffffff


	//   ....[66]....
        /*5544*/ 	.word	0xffffffff


	//   ....[67]....
        /*5548*/ 	.word	0xffffffff


	//   ....[68]....
        /*554c*/ 	.word	0xffffffff


	//   ....[69]....
        /*5550*/ 	.word	0xffffffff


	//   ....[70]....
        /*5554*/ 	.word	0xffffffff


	//   ....[71]....
        /*5558*/ 	.word	0xffffffff


	//   ....[72]....
        /*555c*/ 	.word	0xffffffff


	//   ....[73]....
        /*5560*/ 	.word	0xffffffff


	//   ....[74]....
        /*5564*/ 	.word	0xffffffff


	//   ....[75]....
        /*5568*/ 	.word	0xffffffff


	//   ....[76]....
        /*556c*/ 	.word	0xffffffff


	//   ....[77]....
        /*5570*/ 	.word	0xffffffff


	//   ....[78]....
        /*5574*/ 	.word	0xffffffff


	//   ....[79]....
        /*5578*/ 	.word	0xffffffff


	//   ....[80]....
        /*557c*/ 	.word	0xffffffff


	//   ....[81]....
        /*5580*/ 	.word	0xffffffff


	//   ....[82]....
        /*5584*/ 	.word	0xffffffff


	//   ....[83]....
        /*5588*/ 	.word	0xffffffff


	//   ....[84]....
        /*558c*/ 	.word	0xffffffff


	//   ....[85]....
        /*5590*/ 	.word	0xffffffff


	//   ....[86]....
        /*5594*/ 	.word	0xffffffff


	//   ....[87]....
        /*5598*/ 	.word	0xffffffff


	//   ....[88]....
        /*559c*/ 	.word	0xffffffff


	//   ....[89]....
        /*55a0*/ 	.word	0xffffffff


	//   ....[90]....
        /*55a4*/ 	.word	0xffffffff


	//   ....[91]....
        /*55a8*/ 	.word	0xffffffff


	//   ....[92]....
        /*55ac*/ 	.word	0xffffffff


	//   ....[93]....
        /*55b0*/ 	.word	0xffffffff


	//   ....[94]....
        /*55b4*/ 	.word	0xffffffff


	//   ....[95]....
        /*55b8*/ 	.word	0xffffffff


	//   ....[96]....
        /*55bc*/ 	.word	0xffffffff


	//   ....[97]....
        /*55c0*/ 	.word	0xffffffff


	//   ....[98]....
        /*55c4*/ 	.word	0xffffffff


	//   ....[99]....
        /*55c8*/ 	.word	0xffffffff


	//   ....[100]....
        /*55cc*/ 	.word	0xffffffff


	//   ....[101]....
        /*55d0*/ 	.word	0xffffffff


	//   ....[102]....
        /*55d4*/ 	.word	0xffffffff


	//   ....[103]....
        /*55d8*/ 	.word	0xffffffff


	//   ....[104]....
        /*55dc*/ 	.word	0xffffffff


	//   ....[105]....
        /*55e0*/ 	.word	0xffffffff


	//   ....[106]....
        /*55e4*/ 	.word	0xffffffff


	//   ....[107]....
        /*55e8*/ 	.word	0xffffffff


	//   ....[108]....
        /*55ec*/ 	.word	0xffffffff


	//   ....[109]....
        /*55f0*/ 	.word	0xffffffff


	//   ....[110]....
        /*55f4*/ 	.word	0xffffffff


	//   ....[111]....
        /*55f8*/ 	.word	0xffffffff


	//   ....[112]....
        /*55fc*/ 	.word	0xffffffff


	//   ....[113]....
        /*5600*/ 	.word	0xffffffff


	//   ....[114]....
        /*5604*/ 	.word	0xffffffff


	//   ....[115]....
        /*5608*/ 	.word	0xffffffff


	//   ....[116]....
        /*560c*/ 	.word	0xffffffff


	//   ....[117]....
        /*5610*/ 	.word	0xffffffff


	//   ....[118]....
        /*5614*/ 	.word	0xffffffff


	//   ....[119]....
        /*5618*/ 	.word	0xffffffff


	//   ....[120]....
        /*561c*/ 	.word	0xffffffff


	//   ....[121]....
        /*5620*/ 	.word	0xffffffff


	//   ....[122]....
        /*5624*/ 	.word	0xffffffff


	//   ....[123]....
        /*5628*/ 	.word	0xffffffff


	//   ....[124]....
        /*562c*/ 	.word	0xffffffff


	//   ....[125]....
        /*5630*/ 	.word	0xffffffff


	//   ....[126]....
        /*5634*/ 	.word	0xffffffff


	//   ....[127]....
        /*5638*/ 	.word	0xffffffff


	//   ....[128]....
        /*563c*/ 	.word	0xffffffff


	//   ....[129]....
        /*5640*/ 	.word	0xffffffff


	//   ....[130]....
        /*5644*/ 	.word	0xffffffff


	//   ....[131]....
        /*5648*/ 	.word	0xffffffff


	//   ....[132]....
        /*564c*/ 	.word	0xffffffff


	//   ....[133]....
        /*5650*/ 	.word	0xffffffff


	//   ....[134]....
        /*5654*/ 	.word	0xffffffff


	//   ....[135]....
        /*5658*/ 	.word	0xffffffff


	//   ....[136]....
        /*565c*/ 	.word	0xffffffff


	//   ....[137]....
        /*5660*/ 	.word	0xffffffff


	//   ....[138]....
        /*5664*/ 	.word	0xffffffff


	//   ....[139]....
        /*5668*/ 	.word	0xffffffff


	//   ....[140]....
        /*566c*/ 	.word	0xffffffff


	//   ....[141]....
        /*5670*/ 	.word	0xffffffff


	//   ....[142]....
        /*5674*/ 	.word	0xffffffff


	//   ....[143]....
        /*5678*/ 	.word	0xffffffff


	//   ....[144]....
        /*567c*/ 	.word	0xffffffff


	//   ....[145]....
        /*5680*/ 	.word	0xffffffff


	//   ....[146]....
        /*5684*/ 	.word	0xffffffff


	//   ....[147]....
        /*5688*/ 	.word	0xffffffff


	//   ....[148]....
        /*568c*/ 	.word	0xffffffff


	//   ....[149]....
        /*5690*/ 	.word	0xffffffff


	//   ....[150]....
        /*5694*/ 	.word	0xffffffff


	//   ....[151]....
        /*5698*/ 	.word	0xffffffff


	//   ....[152]....
        /*569c*/ 	.word	0xffffffff


	//   ....[153]....
        /*56a0*/ 	.word	0xffffffff


	//   ....[154]....
        /*56a4*/ 	.word	0xffffffff


	//   ....[155]....
        /*56a8*/ 	.word	0xffffffff


	//   ....[156]....
        /*56ac*/ 	.word	0xffffffff


	//   ....[157]....
        /*56b0*/ 	.word	0xffffffff


	//   ....[158]....
        /*56b4*/ 	.word	0xffffffff


	//   ....[159]....
        /*56b8*/ 	.word	0xffffffff


	//   ....[160]....
        /*56bc*/ 	.word	0xffffffff


	//   ....[161]....
        /*56c0*/ 	.word	0xffffffff


	//   ....[162]....
        /*56c4*/ 	.word	0xffffffff


	//   ....[163]....
        /*56c8*/ 	.word	0xffffffff


	//   ....[164]....
        /*56cc*/ 	.word	0xffffffff


	//   ....[165]....
        /*56d0*/ 	.word	0xffffffff


	//   ....[166]....
        /*56d4*/ 	.word	0xffffffff


	//   ....[167]....
        /*56d8*/ 	.word	0xffffffff


	//   ....[168]....
        /*56dc*/ 	.word	0xffffffff


	//   ....[169]....
        /*56e0*/ 	.word	0xffffffff


	//   ....[170]....
        /*56e4*/ 	.word	0xffffffff


	//   ....[171]....
        /*56e8*/ 	.word	0xffffffff


	//   ....[172]....
        /*56ec*/ 	.word	0xffffffff


	//   ....[173]....
        /*56f0*/ 	.word	0xffffffff


	//   ....[174]....
        /*56f4*/ 	.word	0xffffffff


	//   ....[175]....
        /*56f8*/ 	.word	0xffffffff


	//   ....[176]....
        /*56fc*/ 	.word	0xffffffff


	//   ....[177]....
        /*5700*/ 	.word	0xffffffff


	//   ....[178]....
        /*5704*/ 	.word	0xffffffff


	//   ....[179]....
        /*5708*/ 	.word	0xffffffff


	//   ....[180]....
        /*570c*/ 	.word	0xffffffff


	//   ....[181]....
        /*5710*/ 	.word	0xffffffff


	//   ....[182]....
        /*5714*/ 	.word	0xffffffff


	//   ....[183]....
        /*5718*/ 	.word	0xffffffff


	//   ....[184]....
        /*571c*/ 	.word	0xffffffff


	//   ....[185]....
        /*5720*/ 	.word	0xffffffff


	//   ....[186]....
        /*5724*/ 	.word	0xffffffff


	//   ....[187]....
        /*5728*/ 	.word	0xffffffff


	//   ....[188]....
        /*572c*/ 	.word	0xffffffff


	//   ....[189]....
        /*5730*/ 	.word	0xffffffff


	//   ....[190]....
        /*5734*/ 	.word	0xffffffff


	//   ....[191]....
        /*5738*/ 	.word	0xffffffff


	//   ....[192]....
        /*573c*/ 	.word	0xffffffff


	//   ....[193]....
        /*5740*/ 	.word	0xffffffff


	//   ....[194]....
        /*5744*/ 	.word	0xffffffff


	//   ....[195]....
        /*5748*/ 	.word	0xffffffff


	//   ....[196]....
        /*574c*/ 	.word	0xffffffff


	//   ....[197]....
        /*5750*/ 	.word	0xffffffff


	//   ....[198]....
        /*5754*/ 	.word	0xffffffff


	//   ....[199]....
        /*5758*/ 	.word	0xffffffff


	//   ....[200]....
        /*575c*/ 	.word	0xffffffff


	//   ....[201]....
        /*5760*/ 	.word	0xffffffff


	//   ....[202]....
        /*5764*/ 	.word	0xffffffff


	//   ....[203]....
        /*5768*/ 	.word	0xffffffff


	//   ....[204]....
        /*576c*/ 	.word	0xffffffff


	//   ....[205]....
        /*5770*/ 	.word	0xffffffff


	//   ....[206]....
        /*5774*/ 	.word	0xffffffff


	//   ....[207]....
        /*5778*/ 	.word	0xffffffff


	//   ....[208]....
        /*577c*/ 	.word	0xffffffff


	//   ....[209]....
        /*5780*/ 	.word	0xffffffff


	//   ....[210]....
        /*5784*/ 	.word	0xffffffff


	//   ....[211]....
        /*5788*/ 	.word	0xffffffff


	//   ....[212]....
        /*578c*/ 	.word	0xffffffff


	//   ....[213]....
        /*5790*/ 	.word	0xffffffff


	//   ....[214]....
        /*5794*/ 	.word	0xffffffff


	//   ....[215]....
        /*5798*/ 	.word	0xffffffff


	//   ....[216]....
        /*579c*/ 	.word	0xffffffff


	//   ....[217]....
        /*57a0*/ 	.word	0xffffffff


	//   ....[218]....
        /*57a4*/ 	.word	0xffffffff


	//   ....[219]....
        /*57a8*/ 	.word	0xffffffff


	//   ....[220]....
        /*57ac*/ 	.word	0xffffffff


	//   ....[221]....
        /*57b0*/ 	.word	0xffffffff


	//   ....[222]....
        /*57b4*/ 	.word	0xffffffff


	//   ....[223]....
        /*57b8*/ 	.word	0xffffffff


	//   ....[224]....
        /*57bc*/ 	.word	0xffffffff


	//   ....[225]....
        /*57c0*/ 	.word	0xffffffff


	//   ....[226]....
        /*57c4*/ 	.word	0xffffffff


	//   ....[227]....
        /*57c8*/ 	.word	0xffffffff


	//   ....[228]....
        /*57cc*/ 	.word	0xffffffff


	//   ....[229]....
        /*57d0*/ 	.word	0xffffffff


	//   ....[230]....
        /*57d4*/ 	.word	0xffffffff


	//   ....[231]....
        /*57d8*/ 	.word	0xffffffff


	//   ....[232]....
        /*57dc*/ 	.word	0xffffffff


	//   ....[233]....
        /*57e0*/ 	.word	0xffffffff


	//   ....[234]....
        /*57e4*/ 	.word	0xffffffff


	//   ....[235]....
        /*57e8*/ 	.word	0xffffffff


	//   ....[236]....
        /*57ec*/ 	.word	0xffffffff


	//   ....[237]....
        /*57f0*/ 	.word	0xffffffff


	//   ....[238]....
        /*57f4*/ 	.word	0xffffffff


	//   ....[239]....
        /*57f8*/ 	.word	0xffffffff


	//   ....[240]....
        /*57fc*/ 	.word	0xffffffff


	//   ....[241]....
        /*5800*/ 	.word	0xffffffff


	//   ....[242]....
        /*5804*/ 	.word	0xffffffff


	//   ....[243]....
        /*5808*/ 	.word	0xffffffff


	//   ....[244]....
        /*580c*/ 	.word	0xffffffff


	//   ....[245]....
        /*5810*/ 	.word	0xffffffff


	//   ....[246]....
        /*5814*/ 	.word	0xffffffff


	//   ....[247]....
        /*5818*/ 	.word	0xffffffff


	//   ....[248]....
        /*581c*/ 	.word	0xffffffff


	//   ....[249]....
        /*5820*/ 	.word	0xffffffff


	//   ....[250]....
        /*5824*/ 	.word	0xffffffff


	//   ....[251]....
        /*5828*/ 	.word	0xffffffff


	//   ....[252]....
        /*582c*/ 	.word	0xffffffff


	//   ....[253]....
        /*5830*/ 	.word	0xffffffff


	//   ....[254]....
        /*5834*/ 	.word	0xffffffff


	//   ....[255]....
        /*5838*/ 	.word	0xffffffff


	//   ....[0]....
        /*583c*/ 	.word	0xffffffff


	//   ....[1]....
        /*5840*/ 	.word	0xffffffff


	//   ....[2]....
        /*5844*/ 	.word	0xffffffff


	//   ....[3]....
        /*5848*/ 	.word	0xffffffff


	//   ....[4]....
        /*584c*/ 	.word	0xffffffff


	//   ....[5]....
        /*5850*/ 	.word	0xffffffff


	//   ....[6]....
        /*5854*/ 	.word	0xffffffff


	//   ....[7]....
        /*5858*/ 	.word	0xffffffff


	//   ....[8]....
        /*585c*/ 	.word	0xffffffff


	//   ....[9]....
        /*5860*/ 	.word	0xffffffff


	//   ....[10]....
        /*5864*/ 	.word	0xffffffff


	//   ....[11]....
        /*5868*/ 	.word	0xffffffff


	//   ....[12]....
        /*586c*/ 	.word	0xffffffff


	//   ....[13]....
        /*5870*/ 	.word	0xffffffff


	//   ....[14]....
        /*5874*/ 	.word	0xffffffff


	//   ....[15]....
        /*5878*/ 	.word	0xffffffff


	//   ....[16]....
        /*587c*/ 	.word	0xffffffff


	//   ....[17]....
        /*5880*/ 	.word	0xffffffff


	//   ....[18]....
        /*5884*/ 	.word	0xffffffff


	//   ....[19]....
        /*5888*/ 	.word	0xffffffff


	//   ....[20]....
        /*588c*/ 	.word	0xffffffff


	//   ....[21]....
        /*5890*/ 	.word	0xffffffff


	//   ....[22]....
        /*5894*/ 	.word	0xffffffff


	//   ....[23]....
        /*5898*/ 	.word	0xffffffff


	//   ....[24]....
        /*589c*/ 	.word	0xffffffff


	//   ....[25]....
        /*58a0*/ 	.word	0xffffffff


	//   ....[26]....
        /*58a4*/ 	.word	0xffffffff


	//   ....[27]....
        /*58a8*/ 	.word	0xffffffff


	//   ....[28]....
        /*58ac*/ 	.word	0xffffffff


	//   ....[29]....
        /*58b0*/ 	.word	0xffffffff


	//   ....[30]....
        /*58b4*/ 	.word	0xffffffff


	//   ....[31]....
        /*58b8*/ 	.word	0xffffffff


	//   ....[32]....
        /*58bc*/ 	.word	0xffffffff


	//   ....[33]....
        /*58c0*/ 	.word	0xffffffff


	//   ....[34]....
        /*58c4*/ 	.word	0xffffffff


	//   ....[35]....
        /*58c8*/ 	.word	0xffffffff


	//   ....[36]....
        /*58cc*/ 	.word	0xffffffff


	//   ....[37]....
        /*58d0*/ 	.word	0xffffffff


	//   ....[38]....
        /*58d4*/ 	.word	0xffffffff


	//   ....[39]....
        /*58d8*/ 	.word	0xffffffff


	//   ....[40]....
        /*58dc*/ 	.word	0xffffffff


	//   ....[41]....
        /*58e0*/ 	.word	0xffffffff


	//   ....[42]....
        /*58e4*/ 	.word	0xffffffff


	//   ....[43]....
        /*58e8*/ 	.word	0xffffffff


	//   ....[44]....
        /*58ec*/ 	.word	0xffffffff


	//   ....[45]....
        /*58f0*/ 	.word	0xffffffff


	//   ....[46]....
        /*58f4*/ 	.word	0xffffffff


	//   ....[47]....
        /*58f8*/ 	.word	0xffffffff


	//   ....[48]....
        /*58fc*/ 	.word	0xffffffff


	//   ....[49]....
        /*5900*/ 	.word	0xffffffff


	//   ....[50]....
        /*5904*/ 	.word	0xffffffff


	//   ....[51]....
        /*5908*/ 	.word	0xffffffff


	//   ....[52]....
        /*590c*/ 	.word	0xffffffff


	//   ....[53]....
        /*5910*/ 	.word	0xffffffff


	//   ....[54]....
        /*5914*/ 	.word	0xffffffff


	//   ....[55]....
        /*5918*/ 	.word	0xffffffff


	//   ....[56]....
        /*591c*/ 	.word	0xffffffff


	//   ....[57]....
        /*5920*/ 	.word	0xffffffff


	//   ....[58]....
        /*5924*/ 	.word	0xffffffff


	//   ....[59]....
        /*5928*/ 	.word	0xffffffff


	//   ....[60]....
        /*592c*/ 	.word	0xffffffff


	//   ....[61]....
        /*5930*/ 	.word	0xffffffff


	//   ....[62]....
        /*5934*/ 	.word	0xffffffff


	//   ....[63]....
        /*5938*/ 	.word	0xffffffff


	//   ....[64]....
        /*593c*/ 	.word	0xffffffff


	//   ....[65]....
        /*5940*/ 	.word	0xffffffff


	//   ....[66]....
        /*5944*/ 	.word	0xffffffff


	//   ....[67]....
        /*5948*/ 	.word	0xffffffff


	//   ....[68]....
        /*594c*/ 	.word	0xffffffff


	//   ....[69]....
        /*5950*/ 	.word	0xffffffff


	//   ....[70]....
        /*5954*/ 	.word	0xffffffff


	//   ....[71]....
        /*5958*/ 	.word	0xffffffff


	//   ....[72]....
        /*595c*/ 	.word	0xffffffff


	//   ....[73]....
        /*5960*/ 	.word	0xffffffff


	//   ....[74]....
        /*5964*/ 	.word	0xffffffff


	//   ....[75]....
        /*5968*/ 	.word	0xffffffff


	//   ....[76]....
        /*596c*/ 	.word	0xffffffff


	//   ....[77]....
        /*5970*/ 	.word	0xffffffff


	//   ....[78]....
        /*5974*/ 	.word	0xffffffff


	//   ....[79]....
        /*5978*/ 	.word	0xffffffff


	//   ....[80]....
        /*597c*/ 	.word	0xffffffff


	//   ....[81]....
        /*5980*/ 	.word	0xffffffff


	//   ....[82]....
        /*5984*/ 	.word	0xffffffff


	//   ....[83]....
        /*5988*/ 	.word	0xffffffff


	//   ....[84]....
        /*598c*/ 	.word	0xffffffff


	//   ....[85]....
        /*5990*/ 	.word	0xffffffff


	//   ....[86]....
        /*5994*/ 	.word	0xffffffff


	//   ....[87]....
        /*5998*/ 	.word	0xffffffff


	//   ....[88]....
        /*599c*/ 	.word	0xffffffff


	//   ....[89]....
        /*59a0*/ 	.word	0xffffffff


	//   ....[90]....
        /*59a4*/ 	.word	0xffffffff


	//   ....[91]....
        /*59a8*/ 	.word	0xffffffff


	//   ....[92]....
        /*59ac*/ 	.word	0xffffffff


	//   ....[93]....
        /*59b0*/ 	.word	0xffffffff


	//   ....[94]....
        /*59b4*/ 	.word	0xffffffff


	//   ....[95]....
        /*59b8*/ 	.word	0xffffffff


	//   ....[96]....
        /*59bc*/ 	.word	0xffffffff


	//   ....[97]....
        /*59c0*/ 	.word	0xffffffff


	//   ....[98]....
        /*59c4*/ 	.word	0xffffffff


	//   ....[99]....
        /*59c8*/ 	.word	0xffffffff


	//   ....[100]....
        /*59cc*/ 	.word	0xffffffff


	//   ....[101]....
        /*59d0*/ 	.word	0xffffffff


	//   ....[102]....
        /*59d4*/ 	.word	0xffffffff


	//   ....[103]....
        /*59d8*/ 	.word	0xffffffff


	//   ....[104]....
        /*59dc*/ 	.word	0xffffffff


	//   ....[105]....
        /*59e0*/ 	.word	0xffffffff


	//   ....[106]....
        /*59e4*/ 	.word	0xffffffff


	//   ....[107]....
        /*59e8*/ 	.word	0xffffffff


	//   ....[108]....
        /*59ec*/ 	.word	0xffffffff


	//   ....[109]....
        /*59f0*/ 	.word	0xffffffff


	//   ....[110]....
        /*59f4*/ 	.word	0xffffffff


	//   ....[111]....
        /*59f8*/ 	.word	0xffffffff


	//   ....[112]....
        /*59fc*/ 	.word	0xffffffff


	//   ....[113]....
        /*5a00*/ 	.word	0xffffffff


	//   ....[114]....
        /*5a04*/ 	.word	0xffffffff


	//   ....[115]....
        /*5a08*/ 	.word	0xffffffff


	//   ....[116]....
        /*5a0c*/ 	.word	0xffffffff


	//   ....[117]....
        /*5a10*/ 	.word	0xffffffff


	//   ....[118]....
        /*5a14*/ 	.word	0xffffffff


	//   ....[119]....
        /*5a18*/ 	.word	0xffffffff


	//   ....[120]....
        /*5a1c*/ 	.word	0xffffffff


	//   ....[121]....
        /*5a20*/ 	.word	0xffffffff


	//   ....[122]....
        /*5a24*/ 	.word	0xffffffff


	//   ....[123]....
        /*5a28*/ 	.word	0xffffffff


	//   ....[124]....
        /*5a2c*/ 	.word	0xffffffff


	//   ....[125]....
        /*5a30*/ 	.word	0xffffffff


	//   ....[126]....
        /*5a34*/ 	.word	0xffffffff


	//   ....[127]....
        /*5a38*/ 	.word	0xffffffff


	//   ....[128]....
        /*5a3c*/ 	.word	0xffffffff


	//   ....[129]....
        /*5a40*/ 	.word	0xffffffff


	//   ....[130]....
        /*5a44*/ 	.word	0xffffffff


	//   ....[131]....
        /*5a48*/ 	.word	0xffffffff


	//   ....[132]....
        /*5a4c*/ 	.word	0xffffffff


	//   ....[133]....
        /*5a50*/ 	.word	0xffffffff


	//   ....[134]....
        /*5a54*/ 	.word	0xffffffff


	//   ....[135]....
        /*5a58*/ 	.word	0xffffffff


	//   ....[136]....
        /*5a5c*/ 	.word	0xffffffff


	//   ....[137]....
        /*5a60*/ 	.word	0xffffffff


	//   ....[138]....
        /*5a64*/ 	.word	0xffffffff


	//   ....[139]....
        /*5a68*/ 	.word	0xffffffff


	//   ....[140]....
        /*5a6c*/ 	.word	0xffffffff


	//   ....[141]....
        /*5a70*/ 	.word	0xffffffff


	//   ....[142]....
        /*5a74*/ 	.word	0xffffffff


	//   ....[143]....
        /*5a78*/ 	.word	0xffffffff


	//   ....[144]....
        /*5a7c*/ 	.word	0xffffffff


	//   ....[145]....
        /*5a80*/ 	.word	0xffffffff


	//   ....[146]....
        /*5a84*/ 	.word	0xffffffff


	//   ....[147]....
        /*5a88*/ 	.word	0xffffffff


	//   ....[148]....
        /*5a8c*/ 	.word	0xffffffff


	//   ....[149]....
        /*5a90*/ 	.word	0xffffffff


	//   ....[150]....
        /*5a94*/ 	.word	0xffffffff


	//   ....[151]....
        /*5a98*/ 	.word	0xffffffff


	//   ....[152]....
        /*5a9c*/ 	.word	0xffffffff


	//   ....[153]....
        /*5aa0*/ 	.word	0xffffffff


	//   ....[154]....
        /*5aa4*/ 	.word	0xffffffff


	//   ....[155]....
        /*5aa8*/ 	.word	0xffffffff


	//   ....[156]....
        /*5aac*/ 	.word	0xffffffff


	//   ....[157]....
        /*5ab0*/ 	.word	0xffffffff


	//   ....[158]....
        /*5ab4*/ 	.word	0xffffffff


	//   ....[159]....
        /*5ab8*/ 	.word	0xffffffff


	//   ....[160]....
        /*5abc*/ 	.word	0xffffffff


	//   ....[161]....
        /*5ac0*/ 	.word	0xffffffff


	//   ....[162]....
        /*5ac4*/ 	.word	0xffffffff


	//   ....[163]....
        /*5ac8*/ 	.word	0xffffffff


	//   ....[164]....
        /*5acc*/ 	.word	0xffffffff


	//   ....[165]....
        /*5ad0*/ 	.word	0xffffffff


	//   ....[166]....
        /*5ad4*/ 	.word	0xffffffff


	//   ....[167]....
        /*5ad8*/ 	.word	0xffffffff


	//   ....[168]....
        /*5adc*/ 	.word	0xffffffff


	//   ....[169]....
        /*5ae0*/ 	.word	0xffffffff


	//   ....[170]....
        /*5ae4*/ 	.word	0xffffffff


	//   ....[171]....
        /*5ae8*/ 	.word	0xffffffff


	//   ....[172]....
        /*5aec*/ 	.word	0xffffffff


	//   ....[173]....
        /*5af0*/ 	.word	0xffffffff


	//   ....[174]....
        /*5af4*/ 	.word	0xffffffff


	//   ....[175]....
        /*5af8*/ 	.word	0xffffffff


	//   ....[176]....
        /*5afc*/ 	.word	0xffffffff


	//   ....[177]....
        /*5b00*/ 	.word	0xffffffff


	//   ....[178]....
        /*5b04*/ 	.word	0xffffffff


	//   ....[179]....
        /*5b08*/ 	.word	0xffffffff


	//   ....[180]....
        /*5b0c*/ 	.word	0xffffffff


	//   ....[181]....
        /*5b10*/ 	.word	0xffffffff


	//   ....[182]....
        /*5b14*/ 	.word	0xffffffff


	//   ....[183]....
        /*5b18*/ 	.word	0xffffffff


	//   ....[184]....
        /*5b1c*/ 	.word	0xffffffff


	//   ....[185]....
        /*5b20*/ 	.word	0xffffffff


	//   ....[186]....
        /*5b24*/ 	.word	0xffffffff


	//   ....[187]....
        /*5b28*/ 	.word	0xffffffff


	//   ....[188]....
        /*5b2c*/ 	.word	0xffffffff


	//   ....[189]....
        /*5b30*/ 	.word	0xffffffff


	//   ....[190]....
        /*5b34*/ 	.word	0xffffffff


	//   ....[191]....
        /*5b38*/ 	.word	0xffffffff


	//   ....[192]....
        /*5b3c*/ 	.word	0xffffffff


	//   ....[193]....
        /*5b40*/ 	.word	0xffffffff


	//   ....[194]....
        /*5b44*/ 	.word	0xffffffff


	//   ....[195]....
        /*5b48*/ 	.word	0xffffffff


	//   ....[196]....
        /*5b4c*/ 	.word	0xffffffff


	//   ....[197]....
        /*5b50*/ 	.word	0xffffffff


	//   ....[198]....
        /*5b54*/ 	.word	0xffffffff


	//   ....[199]....
        /*5b58*/ 	.word	0xffffffff


	//   ....[200]....
        /*5b5c*/ 	.word	0xffffffff


	//   ....[201]....
        /*5b60*/ 	.word	0xffffffff


	//   ....[202]....
        /*5b64*/ 	.word	0xffffffff


	//   ....[203]....
        /*5b68*/ 	.word	0xffffffff


	//   ....[204]....
        /*5b6c*/ 	.word	0xffffffff


	//   ....[205]....
        /*5b70*/ 	.word	0xffffffff


	//   ....[206]....
        /*5b74*/ 	.word	0xffffffff


	//   ....[207]....
        /*5b78*/ 	.word	0xffffffff


	//   ....[208]....
        /*5b7c*/ 	.word	0xffffffff


	//   ....[209]....
        /*5b80*/ 	.word	0xffffffff


	//   ....[210]....
        /*5b84*/ 	.word	0xffffffff


	//   ....[211]....
        /*5b88*/ 	.word	0xffffffff


	//   ....[212]....
        /*5b8c*/ 	.word	0xffffffff


	//   ....[213]....
        /*5b90*/ 	.word	0xffffffff


	//   ....[214]....
        /*5b94*/ 	.word	0xffffffff


	//   ....[215]....
        /*5b98*/ 	.word	0xffffffff


	//   ....[216]....
        /*5b9c*/ 	.word	0xffffffff


	//   ....[217]....
        /*5ba0*/ 	.word	0xffffffff


	//   ....[218]....
        /*5ba4*/ 	.word	0xffffffff


	//   ....[219]....
        /*5ba8*/ 	.word	0xffffffff


	//   ....[220]....
        /*5bac*/ 	.word	0xffffffff


	//   ....[221]....
        /*5bb0*/ 	.word	0xffffffff


	//   ....[222]....
        /*5bb4*/ 	.word	0xffffffff


	//   ....[223]....
        /*5bb8*/ 	.word	0xffffffff


	//   ....[224]....
        /*5bbc*/ 	.word	0xffffffff


	//   ....[225]....
        /*5bc0*/ 	.word	0xffffffff


	//   ....[226]....
        /*5bc4*/ 	.word	0xffffffff


	//   ....[227]....
        /*5bc8*/ 	.word	0xffffffff


	//   ....[228]....
        /*5bcc*/ 	.word	0xffffffff


	//   ....[229]....
        /*5bd0*/ 	.word	0xffffffff


	//   ....[230]....
        /*5bd4*/ 	.word	0xffffffff


	//   ....[231]....
        /*5bd8*/ 	.word	0xffffffff


	//   ....[232]....
        /*5bdc*/ 	.word	0xffffffff


	//   ....[233]....
        /*5be0*/ 	.word	0xffffffff


	//   ....[234]....
        /*5be4*/ 	.word	0xffffffff


	//   ....[235]....
        /*5be8*/ 	.word	0xffffffff


	//   ....[236]....
        /*5bec*/ 	.word	0xffffffff


	//   ....[237]....
        /*5bf0*/ 	.word	0xffffffff


	//   ....[238]....
        /*5bf4*/ 	.word	0xffffffff


	//   ....[239]....
        /*5bf8*/ 	.word	0xffffffff


	//   ....[240]....
        /*5bfc*/ 	.word	0xffffffff


	//   ....[241]....
        /*5c00*/ 	.word	0xffffffff


	//   ....[242]....
        /*5c04*/ 	.word	0xffffffff


	//   ....[243]....
        /*5c08*/ 	.word	0xffffffff


	//   ....[244]....
        /*5c0c*/ 	.word	0xffffffff


	//   ....[245]....
        /*5c10*/ 	.word	0xffffffff


	//   ....[246]....
        /*5c14*/ 	.word	0xffffffff


	//   ....[247]....
        /*5c18*/ 	.word	0xffffffff


	//   ....[248]....
        /*5c1c*/ 	.word	0xffffffff


	//   ....[249]....
        /*5c20*/ 	.word	0xffffffff


	//   ....[250]....
        /*5c24*/ 	.word	0xffffffff


	//   ....[251]....
        /*5c28*/ 	.word	0xffffffff


	//   ....[252]....
        /*5c2c*/ 	.word	0xffffffff


	//   ....[253]....
        /*5c30*/ 	.word	0xffffffff


	//   ....[254]....
        /*5c34*/ 	.word	0xffffffff


	//   ....[255]....
        /*5c38*/ 	.word	0xffffffff


	//   ....[0]....
        /*5c3c*/ 	.word	0xffffffff


	//   ....[1]....
        /*5c40*/ 	.word	0xffffffff


	//   ....[2]....
        /*5c44*/ 	.word	0xffffffff


	//   ....[3]....
        /*5c48*/ 	.word	0xffffffff


	//   ....[4]....
        /*5c4c*/ 	.word	0xffffffff


	//   ....[5]....
        /*5c50*/ 	.word	0xffffffff


	//   ....[6]....
        /*5c54*/ 	.word	0xffffffff


	//   ....[7]....
        /*5c58*/ 	.word	0xffffffff


	//   ....[8]....
        /*5c5c*/ 	.word	0xffffffff


	//   ....[9]....
        /*5c60*/ 	.word	0xffffffff


	//   ....[10]....
        /*5c64*/ 	.word	0xffffffff


	//   ....[11]....
        /*5c68*/ 	.word	0xffffffff


	//   ....[12]....
        /*5c6c*/ 	.word	0xffffffff


	//   ....[13]....
        /*5c70*/ 	.word	0xffffffff


	//   ....[14]....
        /*5c74*/ 	.word	0xffffffff


	//   ....[15]....
        /*5c78*/ 	.word	0xffffffff


	//   ....[16]....
        /*5c7c*/ 	.word	0xffffffff


	//   ....[17]....
        /*5c80*/ 	.word	0xffffffff


	//   ....[18]....
        /*5c84*/ 	.word	0xffffffff


	//   ....[19]....
        /*5c88*/ 	.word	0xffffffff


	//   ....[20]....
        /*5c8c*/ 	.word	0xffffffff


	//   ....[21]....
        /*5c90*/ 	.word	0xffffffff


	//   ....[22]....
        /*5c94*/ 	.word	0xffffffff


	//   ....[23]....
        /*5c98*/ 	.word	0xffffffff


	//   ....[24]....
        /*5c9c*/ 	.word	0xffffffff


	//   ....[25]....
        /*5ca0*/ 	.word	0xffffffff


	//   ....[26]....
        /*5ca4*/ 	.word	0xffffffff


	//   ....[27]....
        /*5ca8*/ 	.word	0xffffffff


	//   ....[28]....
        /*5cac*/ 	.word	0xffffffff


	//   ....[29]....
        /*5cb0*/ 	.word	0xffffffff


	//   ....[30]....
        /*5cb4*/ 	.word	0xffffffff


	//   ....[31]....
        /*5cb8*/ 	.word	0xffffffff


	//   ....[32]....
        /*5cbc*/ 	.word	0xffffffff


	//   ....[33]....
        /*5cc0*/ 	.word	0xffffffff


	//   ....[34]....
        /*5cc4*/ 	.word	0xffffffff


	//   ....[35]....
        /*5cc8*/ 	.word	0xffffffff


	//   ....[36]....
        /*5ccc*/ 	.word	0xffffffff


	//   ....[37]....
        /*5cd0*/ 	.word	0xffffffff


	//   ....[38]....
        /*5cd4*/ 	.word	0xffffffff


	//   ....[39]....
        /*5cd8*/ 	.word	0xffffffff


	//   ....[40]....
        /*5cdc*/ 	.word	0xffffffff


	//   ....[41]....
        /*5ce0*/ 	.word	0xffffffff


	//   ....[42]....
        /*5ce4*/ 	.word	0xffffffff


	//   ....[43]....
        /*5ce8*/ 	.word	0xffffffff


	//   ....[44]....
        /*5cec*/ 	.word	0xffffffff


	//   ....[45]....
        /*5cf0*/ 	.word	0xffffffff


	//   ....[46]....
        /*5cf4*/ 	.word	0xffffffff


	//   ....[47]....
        /*5cf8*/ 	.word	0xffffffff


	//   ....[48]....
        /*5cfc*/ 	.word	0xffffffff


	//   ....[49]....
        /*5d00*/ 	.word	0xffffffff


	//   ....[50]....
        /*5d04*/ 	.word	0xffffffff


	//   ....[51]....
        /*5d08*/ 	.word	0xffffffff


	//   ....[52]....
        /*5d0c*/ 	.word	0xffffffff


	//   ....[53]....
        /*5d10*/ 	.word	0xffffffff


	//   ....[54]....
        /*5d14*/ 	.word	0xffffffff


	//   ....[55]....
        /*5d18*/ 	.word	0xffffffff


	//   ....[56]....
        /*5d1c*/ 	.word	0xffffffff


	//   ....[57]....
        /*5d20*/ 	.word	0xffffffff


	//   ....[58]....
        /*5d24*/ 	.word	0xffffffff


	//   ....[59]....
        /*5d28*/ 	.word	0xffffffff


	//   ....[60]....
        /*5d2c*/ 	.word	0xffffffff


	//   ....[61]....
        /*5d30*/ 	.word	0xffffffff


	//   ....[62]....
        /*5d34*/ 	.word	0xffffffff


	//   ....[63]....
        /*5d38*/ 	.word	0xffffffff


	//   ....[64]....
        /*5d3c*/ 	.word	0xffffffff


	//   ....[65]....
        /*5d40*/ 	.word	0xffffffff


	//   ....[66]....
        /*5d44*/ 	.word	0xffffffff


	//   ....[67]....
        /*5d48*/ 	.word	0xffffffff


	//   ....[68]....
        /*5d4c*/ 	.word	0xffffffff


	//   ....[69]....
        /*5d50*/ 	.word	0xffffffff


	//   ....[70]....
        /*5d54*/ 	.word	0xffffffff


	//   ....[71]....
        /*5d58*/ 	.word	0xffffffff


	//   ....[72]....
        /*5d5c*/ 	.word	0xffffffff


	//   ....[73]....
        /*5d60*/ 	.word	0xffffffff


	//   ....[74]....
        /*5d64*/ 	.word	0xffffffff


	//   ....[75]....
        /*5d68*/ 	.word	0xffffffff


	//   ....[76]....
        /*5d6c*/ 	.word	0xffffffff


	//   ....[77]....
        /*5d70*/ 	.word	0xffffffff


	//   ....[78]....
        /*5d74*/ 	.word	0xffffffff


	//   ....[79]....
        /*5d78*/ 	.word	0xffffffff


	//   ....[80]....
        /*5d7c*/ 	.word	0xffffffff


	//   ....[81]....
        /*5d80*/ 	.word	0xffffffff


	//   ....[82]....
        /*5d84*/ 	.word	0xffffffff


	//   ....[83]....
        /*5d88*/ 	.word	0xffffffff


	//   ....[84]....
        /*5d8c*/ 	.word	0xffffffff


	//   ....[85]....
        /*5d90*/ 	.word	0xffffffff


	//   ....[86]....
        /*5d94*/ 	.word	0xffffffff


	//   ....[87]....
        /*5d98*/ 	.word	0xffffffff


	//   ....[88]....
        /*5d9c*/ 	.word	0xffffffff


	//   ....[89]....
        /*5da0*/ 	.word	0xffffffff


	//   ....[90]....
        /*5da4*/ 	.word	0xffffffff


	//   ....[91]....
        /*5da8*/ 	.word	0xffffffff


	//   ....[92]....
        /*5dac*/ 	.word	0xffffffff


	//   ....[93]....
        /*5db0*/ 	.word	0xffffffff


	//   ....[94]....
        /*5db4*/ 	.word	0xffffffff


	//   ....[95]....
        /*5db8*/ 	.word	0xffffffff


	//   ....[96]....
        /*5dbc*/ 	.word	0xffffffff


	//   ....[97]....
        /*5dc0*/ 	.word	0xffffffff


	//   ....[98]....
        /*5dc4*/ 	.word	0xffffffff


	//   ....[99]....
        /*5dc8*/ 	.word	0xffffffff


	//   ....[100]....
        /*5dcc*/ 	.word	0xffffffff


	//   ....[101]....
        /*5dd0*/ 	.word	0xffffffff


	//   ....[102]....
        /*5dd4*/ 	.word	0xffffffff


	//   ....[103]....
        /*5dd8*/ 	.word	0xffffffff


	//   ....[104]....
        /*5ddc*/ 	.word	0xffffffff


	//   ....[105]....
        /*5de0*/ 	.word	0xffffffff


	//   ....[106]....
        /*5de4*/ 	.word	0xffffffff


	//   ....[107]....
        /*5de8*/ 	.word	0xffffffff


	//   ....[108]....
        /*5dec*/ 	.word	0xffffffff


	//   ....[109]....
        /*5df0*/ 	.word	0xffffffff


	//   ....[110]....
        /*5df4*/ 	.word	0xffffffff


	//   ....[111]....
        /*5df8*/ 	.word	0xffffffff


	//   ....[112]....
        /*5dfc*/ 	.word	0xffffffff


	//   ....[113]....
        /*5e00*/ 	.word	0xffffffff


	//   ....[114]....
        /*5e04*/ 	.word	0xffffffff


	//   ....[115]....
        /*5e08*/ 	.word	0xffffffff


	//   ....[116]....
        /*5e0c*/ 	.word	0xffffffff


	//   ....[117]....
        /*5e10*/ 	.word	0xffffffff


	//   ....[118]....
        /*5e14*/ 	.word	0xffffffff


	//   ....[119]....
        /*5e18*/ 	.word	0xffffffff


	//   ....[120]....
        /*5e1c*/ 	.word	0xffffffff


	//   ....[121]....
        /*5e20*/ 	.word	0xffffffff


	//   ....[122]....
        /*5e24*/ 	.word	0xffffffff


	//   ....[123]....
        /*5e28*/ 	.word	0xffffffff


	//   ....[124]....
        /*5e2c*/ 	.word	0xffffffff


	//   ....[125]....
        /*5e30*/ 	.word	0xffffffff


	//   ....[126]....
        /*5e34*/ 	.word	0xffffffff


	//   ....[127]....
        /*5e38*/ 	.word	0xffffffff


	//   ....[128]....
        /*5e3c*/ 	.word	0xffffffff


	//   ....[129]....
        /*5e40*/ 	.word	0xffffffff


	//   ....[130]....
        /*5e44*/ 	.word	0xffffffff


	//   ....[131]....
        /*5e48*/ 	.word	0xffffffff


	//   ....[132]....
        /*5e4c*/ 	.word	0xffffffff


	//   ....[133]....
        /*5e50*/ 	.word	0xffffffff


	//   ....[134]....
        /*5e54*/ 	.word	0xffffffff


	//   ....[135]....
        /*5e58*/ 	.word	0xffffffff


	//   ....[136]....
        /*5e5c*/ 	.word	0xffffffff


	//   ....[137]....
        /*5e60*/ 	.word	0xffffffff


	//   ....[138]....
        /*5e64*/ 	.word	0xffffffff


	//   ....[139]....
        /*5e68*/ 	.word	0xffffffff


	//   ....[140]....
        /*5e6c*/ 	.word	0xffffffff


	//   ....[141]....
        /*5e70*/ 	.word	0xffffffff


	//   ....[142]....
        /*5e74*/ 	.word	0xffffffff


	//   ....[143]....
        /*5e78*/ 	.word	0xffffffff


	//   ....[144]....
        /*5e7c*/ 	.word	0xffffffff


	//   ....[145]....
        /*5e80*/ 	.word	0xffffffff


	//   ....[146]....
        /*5e84*/ 	.word	0xffffffff


	//   ....[147]....
        /*5e88*/ 	.word	0xffffffff


	//   ....[148]....
        /*5e8c*/ 	.word	0xffffffff


	//   ....[149]....
        /*5e90*/ 	.word	0xffffffff


	//   ....[150]....
        /*5e94*/ 	.word	0xffffffff


	//   ....[151]....
        /*5e98*/ 	.word	0xffffffff


	//   ....[152]....
        /*5e9c*/ 	.word	0xffffffff


	//   ....[153]....
        /*5ea0*/ 	.word	0xffffffff


	//   ....[154]....
        /*5ea4*/ 	.word	0xffffffff


	//   ....[155]....
        /*5ea8*/ 	.word	0xffffffff


	//   ....[156]....
        /*5eac*/ 	.word	0xffffffff


	//   ....[157]....
        /*5eb0*/ 	.word	0xffffffff


	//   ....[158]....
        /*5eb4*/ 	.word	0xffffffff


	//   ....[159]....
        /*5eb8*/ 	.word	0xffffffff


	//   ....[160]....
        /*5ebc*/ 	.word	0xffffffff


	//   ....[161]....
        /*5ec0*/ 	.word	0xffffffff


	//   ....[162]....
        /*5ec4*/ 	.word	0xffffffff


	//   ....[163]....
        /*5ec8*/ 	.word	0xffffffff


	//   ....[164]....
        /*5ecc*/ 	.word	0xffffffff


	//   ....[165]....
        /*5ed0*/ 	.word	0xffffffff


	//   ....[166]....
        /*5ed4*/ 	.word	0xffffffff


	//   ....[167]....
        /*5ed8*/ 	.word	0xffffffff


	//   ....[168]....
        /*5edc*/ 	.word	0xffffffff


	//   ....[169]....
        /*5ee0*/ 	.word	0xffffffff


	//   ....[170]....
        /*5ee4*/ 	.word	0xffffffff


	//   ....[171]....
        /*5ee8*/ 	.word	0xffffffff


	//   ....[172]....
        /*5eec*/ 	.word	0xffffffff


	//   ....[173]....
        /*5ef0*/ 	.word	0xffffffff


	//   ....[174]....
        /*5ef4*/ 	.word	0xffffffff


	//   ....[175]....
        /*5ef8*/ 	.word	0xffffffff


	//   ....[176]....
        /*5efc*/ 	.word	0xffffffff


	//   ....[177]....
        /*5f00*/ 	.word	0xffffffff


	//   ....[178]....
        /*5f04*/ 	.word	0xffffffff


	//   ....[179]....
        /*5f08*/ 	.word	0xffffffff


	//   ....[180]....
        /*5f0c*/ 	.word	0xffffffff


	//   ....[181]....
        /*5f10*/ 	.word	0xffffffff


	//   ....[182]....
        /*5f14*/ 	.word	0xffffffff


	//   ....[183]....
        /*5f18*/ 	.word	0xffffffff


	//   ....[184]....
        /*5f1c*/ 	.word	0xffffffff


	//   ....[185]....
        /*5f20*/ 	.word	0xffffffff


	//   ....[186]....
        /*5f24*/ 	.word	0xffffffff


	//   ....[187]....
        /*5f28*/ 	.word	0xffffffff


	//   ....[188]....
        /*5f2c*/ 	.word	0xffffffff


	//   ....[189]....
        /*5f30*/ 	.word	0xffffffff


	//   ....[190]....
        /*5f34*/ 	.word	0xffffffff


	//   ....[191]....
        /*5f38*/ 	.word	0xffffffff


	//   ....[192]....
        /*5f3c*/ 	.word	0xffffffff


	//   ....[193]....
        /*5f40*/ 	.word	0xffffffff


	//   ....[194]....
        /*5f44*/ 	.word	0xffffffff


	//   ....[195]....
        /*5f48*/ 	.word	0xffffffff


	//   ....[196]....
        /*5f4c*/ 	.word	0xffffffff


	//   ....[197]....
        /*5f50*/ 	.word	0xffffffff


	//   ....[198]....
        /*5f54*/ 	.word	0xffffffff


	//   ....[199]....
        /*5f58*/ 	.word	0xffffffff


	//   ....[200]....
        /*5f5c*/ 	.word	0xffffffff


	//   ....[201]....
        /*5f60*/ 	.word	0xffffffff


	//   ....[202]....
        /*5f64*/ 	.word	0xffffffff


	//   ....[203]....
        /*5f68*/ 	.word	0xffffffff


	//   ....[204]....
        /*5f6c*/ 	.word	0xffffffff


	//   ....[205]....
        /*5f70*/ 	.word	0xffffffff


	//   ....[206]....
        /*5f74*/ 	.word	0xffffffff


	//   ....[207]....
        /*5f78*/ 	.word	0xffffffff


	//   ....[208]....
        /*5f7c*/ 	.word	0xffffffff


	//   ....[209]....
        /*5f80*/ 	.word	0xffffffff


	//   ....[210]....
        /*5f84*/ 	.word	0xffffffff


	//   ....[211]....
        /*5f88*/ 	.word	0xffffffff


	//   ....[212]....
        /*5f8c*/ 	.word	0xffffffff


	//   ....[213]....
        /*5f90*/ 	.word	0xffffffff


	//   ....[214]....
        /*5f94*/ 	.word	0xffffffff


	//   ....[215]....
        /*5f98*/ 	.word	0xffffffff


	//   ....[216]....
        /*5f9c*/ 	.word	0xffffffff


	//   ....[217]....
        /*5fa0*/ 	.word	0xffffffff


	//   ....[218]....
        /*5fa4*/ 	.word	0xffffffff


	//   ....[219]....
        /*5fa8*/ 	.word	0xffffffff


	//   ....[220]....
        /*5fac*/ 	.word	0xffffffff


	//   ....[221]....
        /*5fb0*/ 	.word	0xffffffff


	//   ....[222]....
        /*5fb4*/ 	.word	0xffffffff


	//   ....[223]....
        /*5fb8*/ 	.word	0xffffffff


	//   ....[224]....
        /*5fbc*/ 	.word	0xffffffff


	//   ....[225]....
        /*5fc0*/ 	.word	0xffffffff


	//   ....[226]....
        /*5fc4*/ 	.word	0xffffffff


	//   ....[227]....
        /*5fc8*/ 	.word	0xffffffff


	//   ....[228]....
        /*5fcc*/ 	.word	0xffffffff


	//   ....[229]....
        /*5fd0*/ 	.word	0xffffffff


	//   ....[230]....
        /*5fd4*/ 	.word	0xffffffff


	//   ....[231]....
        /*5fd8*/ 	.word	0xffffffff


	//   ....[232]....
        /*5fdc*/ 	.word	0xffffffff


	//   ....[233]....
        /*5fe0*/ 	.word	0xffffffff


	//   ....[234]....
        /*5fe4*/ 	.word	0xffffffff


	//   ....[235]....
        /*5fe8*/ 	.word	0xffffffff


	//   ....[236]....
        /*5fec*/ 	.word	0xffffffff


	//   ....[237]....
        /*5ff0*/ 	.word	0xffffffff


	//   ....[238]....
        /*5ff4*/ 	.word	0xffffffff


	//   ....[239]....
        /*5ff8*/ 	.word	0xffffffff


	//   ....[240]....
        /*5ffc*/ 	.word	0xffffffff


	//   ....[241]....
        /*6000*/ 	.word	0xffffffff


	//   ....[242]....
        /*6004*/ 	.word	0xffffffff


	//   ....[243]....
        /*6008*/ 	.word	0xffffffff


	//   ....[244]....
        /*600c*/ 	.word	0xffffffff


	//   ....[245]....
        /*6010*/ 	.word	0xffffffff


	//   ....[246]....
        /*6014*/ 	.word	0xffffffff


	//   ....[247]....
        /*6018*/ 	.word	0xffffffff


	//   ....[248]....
        /*601c*/ 	.word	0xffffffff


	//   ....[249]....
        /*6020*/ 	.word	0xffffffff


	//   ....[250]....
        /*6024*/ 	.word	0xffffffff


	//   ....[251]....
        /*6028*/ 	.word	0xffffffff


	//   ....[252]....
        /*602c*/ 	.word	0xffffffff


	//   ....[253]....
        /*6030*/ 	.word	0xffffffff


	//   ....[254]....
        /*6034*/ 	.word	0xffffffff


	//   ....[255]....
        /*6038*/ 	.word	0xffffffff


	//   ....[0]....
        /*603c*/ 	.word	0xffffffff


	//   ....[1]....
        /*6040*/ 	.word	0xffffffff


	//   ....[2]....
        /*6044*/ 	.word	0xffffffff


	//   ....[3]....
        /*6048*/ 	.word	0xffffffff


	//   ....[4]....
        /*604c*/ 	.word	0xffffffff


	//   ....[5]....
        /*6050*/ 	.word	0xffffffff


	//   ....[6]....
        /*6054*/ 	.word	0xffffffff


	//   ....[7]....
        /*6058*/ 	.word	0xffffffff


	//   ....[8]....
        /*605c*/ 	.word	0xffffffff


	//   ....[9]....
        /*6060*/ 	.word	0xffffffff


	//   ....[10]....
        /*6064*/ 	.word	0xffffffff


	//   ....[11]....
        /*6068*/ 	.word	0xffffffff


	//   ....[12]....
        /*606c*/ 	.word	0xffffffff


	//   ....[13]....
        /*6070*/ 	.word	0xffffffff


	//   ....[14]....
        /*6074*/ 	.word	0xffffffff


	//   ....[15]....
        /*6078*/ 	.word	0xffffffff


	//   ....[16]....
        /*607c*/ 	.word	0xffffffff


	//   ....[17]....
        /*6080*/ 	.word	0xffffffff


	//   ....[18]....
        /*6084*/ 	.word	0xffffffff


	//   ....[19]....
        /*6088*/ 	.word	0xffffffff


	//   ....[20]....
        /*608c*/ 	.word	0xffffffff


	//   ....[21]....
        /*6090*/ 	.word	0xffffffff


	//   ....[22]....
        /*6094*/ 	.word	0xffffffff


	//   ....[23]....
        /*6098*/ 	.word	0xffffffff


	//   ....[24]....
        /*609c*/ 	.word	0xffffffff


	//   ....[25]....
        /*60a0*/ 	.word	0xffffffff


	//   ....[26]....
        /*60a4*/ 	.word	0xffffffff


	//   ....[27]....
        /*60a8*/ 	.word	0xffffffff


	//   ....[28]....
        /*60ac*/ 	.word	0xffffffff


	//   ....[29]....
        /*60b0*/ 	.word	0xffffffff


	//   ....[30]....
        /*60b4*/ 	.word	0xffffffff


	//   ....[31]....
        /*60b8*/ 	.word	0xffffffff


	//   ....[32]....
        /*60bc*/ 	.word	0xffffffff


	//   ....[33]....
        /*60c0*/ 	.word	0xffffffff


	//   ....[34]....
        /*60c4*/ 	.word	0xffffffff


	//   ....[35]....
        /*60c8*/ 	.word	0xffffffff


	//   ....[36]....
        /*60cc*/ 	.word	0xffffffff


	//   ....[37]....
        /*60d0*/ 	.word	0xffffffff


	//   ....[38]....
        /*60d4*/ 	.word	0xffffffff


	//   ....[39]....
        /*60d8*/ 	.word	0xffffffff


	//   ....[40]....
        /*60dc*/ 	.word	0xffffffff


	//   ....[41]....
        /*60e0*/ 	.word	0xffffffff


	//   ....[42]....
        /*60e4*/ 	.word	0xffffffff


	//   ....[43]....
        /*60e8*/ 	.word	0xffffffff


	//   ....[44]....
        /*60ec*/ 	.word	0xffffffff


	//   ....[45]....
        /*60f0*/ 	.word	0xffffffff


	//   ....[46]....
        /*60f4*/ 	.word	0xffffffff


	//   ....[47]....
        /*60f8*/ 	.word	0xffffffff


	//   ....[48]....
        /*60fc*/ 	.word	0xffffffff


	//   ....[49]....
        /*6100*/ 	.word	0xffffffff


	//   ....[50]....
        /*6104*/ 	.word	0xffffffff


	//   ....[51]....
        /*6108*/ 	.word	0xffffffff


	//   ....[52]....
        /*610c*/ 	.word	0xffffffff


	//   ....[53]....
        /*6110*/ 	.word	0xffffffff


	//   ....[54]....
        /*6114*/ 	.word	0xffffffff


	//   ....[55]....
        /*6118*/ 	.word	0xffffffff


	//   ....[56]....
        /*611c*/ 	.word	0xffffffff


	//   ....[57]....
        /*6120*/ 	.word	0xffffffff


	//   ....[58]....
        /*6124*/ 	.word	0xffffffff


	//   ....[59]....
        /*6128*/ 	.word	0xffffffff


	//   ....[60]....
        /*612c*/ 	.word	0xffffffff


	//   ....[61]....
        /*6130*/ 	.word	0xffffffff


	//   ....[62]....
        /*6134*/ 	.word	0xffffffff


	//   ....[63]....
        /*6138*/ 	.word	0xffffffff


	//   ....[64]....
        /*613c*/ 	.word	0xffffffff


	//   ....[65]....
        /*6140*/ 	.word	0xffffffff


	//   ....[66]....
        /*6144*/ 	.word	0xffffffff


	//   ....[67]....
        /*6148*/ 	.word	0xffffffff


	//   ....[68]....
        /*614c*/ 	.word	0xffffffff


	//   ....[69]....
        /*6150*/ 	.word	0xffffffff


	//   ....[70]....
        /*6154*/ 	.word	0xffffffff


	//   ....[71]....
        /*6158*/ 	.word	0xffffffff


	//   ....[72]....
        /*615c*/ 	.word	0xffffffff


	//   ....[73]....
        /*6160*/ 	.word	0xffffffff


	//   ....[74]....
        /*6164*/ 	.word	0xffffffff


	//   ....[75]....
        /*6168*/ 	.word	0xffffffff


	//   ....[76]....
        /*616c*/ 	.word	0xffffffff


	//   ....[77]....
        /*6170*/ 	.word	0xffffffff


	//   ....[78]....
        /*6174*/ 	.word	0xffffffff


	//   ....[79]....
        /*6178*/ 	.word	0xffffffff


	//   ....[80]....
        /*617c*/ 	.word	0xffffffff


	//   ....[81]....
        /*6180*/ 	.word	0xffffffff


	//   ....[82]....
        /*6184*/ 	.word	0xffffffff


	//   ....[83]....
        /*6188*/ 	.word	0xffffffff


	//   ....[84]....
        /*618c*/ 	.word	0xffffffff


	//   ....[85]....
        /*6190*/ 	.word	0xffffffff


	//   ....[86]....
        /*6194*/ 	.word	0xffffffff


	//   ....[87]....
        /*6198*/ 	.word	0xffffffff


	//   ....[88]....
        /*619c*/ 	.word	0xffffffff


	//   ....[89]....
        /*61a0*/ 	.word	0xffffffff


	//   ....[90]....
        /*61a4*/ 	.word	0xffffffff


	//   ....[91]....
        /*61a8*/ 	.word	0xffffffff


	//   ....[92]....
        /*61ac*/ 	.word	0xffffffff


	//   ....[93]....
        /*61b0*/ 	.word	0xffffffff


	//   ....[94]....
        /*61b4*/ 	.word	0xffffffff


	//   ....[95]....
        /*61b8*/ 	.word	0xffffffff


	//   ....[96]....
        /*61bc*/ 	.word	0xffffffff


	//   ....[97]....
        /*61c0*/ 	.word	0xffffffff


	//   ....[98]....
        /*61c4*/ 	.word	0xffffffff


	//   ....[99]....
        /*61c8*/ 	.word	0xffffffff


	//   ....[100]....
        /*61cc*/ 	.word	0xffffffff


	//   ....[101]....
        /*61d0*/ 	.word	0xffffffff


	//   ....[102]....
        /*61d4*/ 	.word	0xffffffff


	//   ....[103]....
        /*61d8*/ 	.word	0xffffffff


	//   ....[104]....
        /*61dc*/ 	.word	0xffffffff


	//   ....[105]....
        /*61e0*/ 	.word	0xffffffff


	//   ....[106]....
        /*61e4*/ 	.word	0xffffffff


	//   ....[107]....
        /*61e8*/ 	.word	0xffffffff


	//   ....[108]....
        /*61ec*/ 	.word	0xffffffff


	//   ....[109]....
        /*61f0*/ 	.word	0xffffffff


	//   ....[110]....
        /*61f4*/ 	.word	0xffffffff


	//   ....[111]....
        /*61f8*/ 	.word	0xffffffff


	//   ....[112]....
        /*61fc*/ 	.word	0xffffffff


	//   ....[113]....
        /*6200*/ 	.word	0xffffffff


	//   ....[114]....
        /*6204*/ 	.word	0xffffffff


	//   ....[115]....
        /*6208*/ 	.word	0xffffffff


	//   ....[116]....
        /*620c*/ 	.word	0xffffffff


	//   ....[117]....
        /*6210*/ 	.word	0xffffffff


	//   ....[118]....
        /*6214*/ 	.word	0xffffffff


	//   ....[119]....
        /*6218*/ 	.word	0xffffffff


	//   ....[120]....
        /*621c*/ 	.word	0xffffffff


	//   ....[121]....
        /*6220*/ 	.word	0xffffffff


	//   ....[122]....
        /*6224*/ 	.word	0xffffffff


	//   ....[123]....
        /*6228*/ 	.word	0xffffffff


	//   ....[124]....
        /*622c*/ 	.word	0xffffffff


	//   ....[125]....
        /*6230*/ 	.word	0xffffffff


	//   ....[126]....
        /*6234*/ 	.word	0xffffffff


	//   ....[127]....
        /*6238*/ 	.word	0xffffffff


	//   ....[128]....
        /*623c*/ 	.word	0xffffffff


	//   ....[129]....
        /*6240*/ 	.word	0xffffffff


	//   ....[130]....
        /*6244*/ 	.word	0xffffffff


	//   ....[131]....
        /*6248*/ 	.word	0xffffffff


	//   ....[132]....
        /*624c*/ 	.word	0xffffffff


	//   ....[133]....
        /*6250*/ 	.word	0xffffffff


	//   ....[134]....
        /*6254*/ 	.word	0xffffffff


	//   ....[135]....
        /*6258*/ 	.word	0xffffffff


	//   ....[136]....
        /*625c*/ 	.word	0xffffffff


	//   ....[137]....
        /*6260*/ 	.word	0xffffffff


	//   ....[138]....
        /*6264*/ 	.word	0xffffffff


	//   ....[139]....
        /*6268*/ 	.word	0xffffffff


	//   ....[140]....
        /*626c*/ 	.word	0xffffffff


	//   ....[141]....
        /*6270*/ 	.word	0xffffffff


	//   ....[142]....
        /*6274*/ 	.word	0xffffffff


	//   ....[143]....
        /*6278*/ 	.word	0xffffffff


	//   ....[144]....
        /*627c*/ 	.word	0xffffffff


	//   ....[145]....
        /*6280*/ 	.word	0xffffffff


	//   ....[146]....
        /*6284*/ 	.word	0xffffffff


	//   ....[147]....
        /*6288*/ 	.word	0xffffffff


	//   ....[148]....
        /*628c*/ 	.word	0xffffffff


	//   ....[149]....
        /*6290*/ 	.word	0xffffffff


	//   ....[150]....
        /*6294*/ 	.word	0xffffffff


	//   ....[151]....
        /*6298*/ 	.word	0xffffffff


	//   ....[152]....
        /*629c*/ 	.word	0xffffffff


	//   ....[153]....
        /*62a0*/ 	.word	0xffffffff


	//   ....[154]....
        /*62a4*/ 	.word	0xffffffff


	//   ....[155]....
        /*62a8*/ 	.word	0xffffffff


	//   ....[156]....
        /*62ac*/ 	.word	0xffffffff


	//   ....[157]....
        /*62b0*/ 	.word	0xffffffff


	//   ....[158]....
        /*62b4*/ 	.word	0xffffffff


	//   ....[159]....
        /*62b8*/ 	.word	0xffffffff


	//   ....[160]....
        /*62bc*/ 	.word	0xffffffff


	//   ....[161]....
        /*62c0*/ 	.word	0xffffffff


	//   ....[162]....
        /*62c4*/ 	.word	0xffffffff


	//   ....[163]....
        /*62c8*/ 	.word	0xffffffff


	//   ....[164]....
        /*62cc*/ 	.word	0xffffffff


	//   ....[165]....
        /*62d0*/ 	.word	0xffffffff


	//   ....[166]....
        /*62d4*/ 	.word	0xffffffff


	//   ....[167]....
        /*62d8*/ 	.word	0xffffffff


	//   ....[168]....
        /*62dc*/ 	.word	0xffffffff


	//   ....[169]....
        /*62e0*/ 	.word	0xffffffff


	//   ....[170]....
        /*62e4*/ 	.word	0xffffffff


	//   ....[171]....
        /*62e8*/ 	.word	0xffffffff


	//   ....[172]....
        /*62ec*/ 	.word	0xffffffff


	//   ....[173]....
        /*62f0*/ 	.word	0xffffffff


	//   ....[174]....
        /*62f4*/ 	.word	0xffffffff


	//   ....[175]....
        /*62f8*/ 	.word	0xffffffff


	//   ....[176]....
        /*62fc*/ 	.word	0xffffffff


	//   ....[177]....
        /*6300*/ 	.word	0xffffffff


	//   ....[178]....
        /*6304*/ 	.word	0xffffffff


	//   ....[179]....
        /*6308*/ 	.word	0xffffffff


	//   ....[180]....
        /*630c*/ 	.word	0xffffffff


	//   ....[181]....
        /*6310*/ 	.word	0xffffffff


	//   ....[182]....
        /*6314*/ 	.word	0xffffffff


	//   ....[183]....
        /*6318*/ 	.word	0xffffffff


	//   ....[184]....
        /*631c*/ 	.word	0xffffffff


	//   ....[185]....
        /*6320*/ 	.word	0xffffffff


	//   ....[186]....
        /*6324*/ 	.word	0xffffffff


	//   ....[187]....
        /*6328*/ 	.word	0xffffffff


	//   ....[188]....
        /*632c*/ 	.word	0xffffffff


	//   ....[189]....
        /*6330*/ 	.word	0xffffffff


	//   ....[190]....
        /*6334*/ 	.word	0xffffffff


	//   ....[191]....
        /*6338*/ 	.word	0xffffffff


	//   ....[192]....
        /*633c*/ 	.word	0xffffffff


	//   ....[193]....
        /*6340*/ 	.word	0xffffffff


	//   ....[194]....
        /*6344*/ 	.word	0xffffffff


	//   ....[195]....
        /*6348*/ 	.word	0xffffffff


	//   ....[196]....
        /*634c*/ 	.word	0xffffffff


	//   ....[197]....
        /*6350*/ 	.word	0xffffffff


	//   ....[198]....
        /*6354*/ 	.word	0xffffffff


	//   ....[199]....
        /*6358*/ 	.word	0xffffffff


	//   ....[200]....
        /*635c*/ 	.word	0xffffffff


	//   ....[201]....
        /*6360*/ 	.word	0xffffffff


	//   ....[202]....
        /*6364*/ 	.word	0xffffffff


	//   ....[203]....
        /*6368*/ 	.word	0xffffffff


	//   ....[204]....
        /*636c*/ 	.word	0xffffffff


	//   ....[205]....
        /*6370*/ 	.word	0xffffffff


	//   ....[206]....
        /*6374*/ 	.word	0xffffffff


	//   ....[207]....
        /*6378*/ 	.word	0xffffffff


	//   ....[208]....
        /*637c*/ 	.word	0xffffffff


	//   ....[209]....
        /*6380*/ 	.word	0xffffffff


	//   ....[210]....
        /*6384*/ 	.word	0xffffffff


	//   ....[211]....
        /*6388*/ 	.word	0xffffffff


	//   ....[212]....
        /*638c*/ 	.word	0xffffffff


	//   ....[213]....
        /*6390*/ 	.word	0xffffffff


	//   ....[214]....
        /*6394*/ 	.word	0xffffffff


	//   ....[215]....
        /*6398*/ 	.word	0xffffffff


	//   ....[216]....
        /*639c*/ 	.word	0xffffffff


	//   ....[217]....
        /*63a0*/ 	.word	0xffffffff


	//   ....[218]....
        /*63a4*/ 	.word	0xffffffff


	//   ....[219]....
        /*63a8*/ 	.word	0xffffffff


	//   ....[220]....
        /*63ac*/ 	.word	0xffffffff


	//   ....[221]....
        /*63b0*/ 	.word	0xffffffff


	//   ....[222]....
        /*63b4*/ 	.word	0xffffffff


	//   ....[223]....
        /*63b8*/ 	.word	0xffffffff


	//   ....[224]....
        /*63bc*/ 	.word	0xffffffff


	//   ....[225]....
        /*63c0*/ 	.word	0xffffffff


	//   ....[226]....
        /*63c4*/ 	.word	0xffffffff


	//   ....[227]....
        /*63c8*/ 	.word	0xffffffff


	//   ....[228]....
        /*63cc*/ 	.word	0xffffffff


	//   ....[229]....
        /*63d0*/ 	.word	0xffffffff


	//   ....[230]....
        /*63d4*/ 	.word	0xffffffff


	//   ....[231]....
        /*63d8*/ 	.word	0xffffffff


	//   ....[232]....
        /*63dc*/ 	.word	0xffffffff


	//   ....[233]....
        /*63e0*/ 	.word	0xffffffff


	//   ....[234]....
        /*63e4*/ 	.word	0xffffffff


	//   ....[235]....
        /*63e8*/ 	.word	0xffffffff


	//   ....[236]....
        /*63ec*/ 	.word	0xffffffff


	//   ....[237]....
        /*63f0*/ 	.word	0xffffffff


	//   ....[238]....
        /*63f4*/ 	.word	0xffffffff


	//   ....[239]....
        /*63f8*/ 	.word	0xffffffff


	//   ....[240]....
        /*63fc*/ 	.word	0xffffffff


	//   ....[241]....
        /*6400*/ 	.word	0xffffffff


	//   ....[242]....
        /*6404*/ 	.word	0xffffffff


	//   ....[243]....
        /*6408*/ 	.word	0xffffffff


	//   ....[244]....
        /*640c*/ 	.word	0xffffffff


	//   ....[245]....
        /*6410*/ 	.word	0xffffffff


	//   ....[246]....
        /*6414*/ 	.word	0xffffffff


	//   ....[247]....
        /*6418*/ 	.word	0xffffffff


	//   ....[248]....
        /*641c*/ 	.word	0xffffffff


	//   ....[249]....
        /*6420*/ 	.word	0xffffffff


	//   ....[250]....
        /*6424*/ 	.word	0xffffffff


	//   ....[251]....
        /*6428*/ 	.word	0xffffffff


	//   ....[252]....
        /*642c*/ 	.word	0xffffffff


	//   ....[253]....
        /*6430*/ 	.word	0xffffffff


	//   ....[254]....
        /*6434*/ 	.word	0xffffffff


	//   ....[255]....
        /*6438*/ 	.word	0xffffffff


	//   ....[0]....
        /*643c*/ 	.word	0xffffffff


	//   ....[1]....
        /*6440*/ 	.word	0xffffffff


	//   ....[2]....
        /*6444*/ 	.word	0xffffffff


	//   ....[3]....
        /*6448*/ 	.word	0xffffffff


	//   ....[4]....
        /*644c*/ 	.word	0xffffffff


	//   ....[5]....
        /*6450*/ 	.word	0xffffffff


	//   ....[6]....
        /*6454*/ 	.word	0xffffffff


	//   ....[7]....
        /*6458*/ 	.word	0xffffffff


	//   ....[8]....
        /*645c*/ 	.word	0xffffffff


	//   ....[9]....
        /*6460*/ 	.word	0xffffffff


	//   ....[10]....
        /*6464*/ 	.word	0xffffffff


	//   ....[11]....
        /*6468*/ 	.word	0xffffffff


	//   ....[12]....
        /*646c*/ 	.word	0xffffffff


	//   ....[13]....
        /*6470*/ 	.word	0xffffffff


	//   ....[14]....
        /*6474*/ 	.word	0xffffffff


	//   ....[15]....
        /*6478*/ 	.word	0xffffffff


	//   ....[16]....
        /*647c*/ 	.word	0xffffffff


	//   ....[17]....
        /*6480*/ 	.word	0xffffffff


	//   ....[18]....
        /*6484*/ 	.word	0xffffffff


	//   ....[19]....
        /*6488*/ 	.word	0xffffffff


	//   ....[20]....
        /*648c*/ 	.word	0xffffffff


	//   ....[21]....
        /*6490*/ 	.word	0xffffffff


	//   ....[22]....
        /*6494*/ 	.word	0xffffffff


	//   ....[23]....
        /*6498*/ 	.word	0xffffffff


	//   ....[24]....
        /*649c*/ 	.word	0xffffffff


	//   ....[25]....
        /*64a0*/ 	.word	0xffffffff


	//   ....[26]....
        /*64a4*/ 	.word	0xffffffff


	//   ....[27]....
        /*64a8*/ 	.word	0xffffffff


	//   ....[28]....
        /*64ac*/ 	.word	0xffffffff


	//   ....[29]....
        /*64b0*/ 	.word	0xffffffff


	//   ....[30]....
        /*64b4*/ 	.word	0xffffffff


	//   ....[31]....
        /*64b8*/ 	.word	0xffffffff


	//   ....[32]....
        /*64bc*/ 	.word	0xffffffff


	//   ....[33]....
        /*64c0*/ 	.word	0xffffffff


	//   ....[34]....
        /*64c4*/ 	.word	0xffffffff


	//   ....[35]....
        /*64c8*/ 	.word	0xffffffff


	//   ....[36]....
        /*64cc*/ 	.word	0xffffffff


	//   ....[37]....
        /*64d0*/ 	.word	0xffffffff


	//   ....[38]....
        /*64d4*/ 	.word	0xffffffff


	//   ....[39]....
        /*64d8*/ 	.word	0xffffffff


	//   ....[40]....
        /*64dc*/ 	.word	0xffffffff


	//   ....[41]....
        /*64e0*/ 	.word	0xffffffff


	//   ....[42]....
        /*64e4*/ 	.word	0xffffffff


	//   ....[43]....
        /*64e8*/ 	.word	0xffffffff


	//   ....[44]....
        /*64ec*/ 	.word	0xffffffff


	//   ....[45]....
        /*64f0*/ 	.word	0xffffffff


	//   ....[46]....
        /*64f4*/ 	.word	0xffffffff


	//   ....[47]....
        /*64f8*/ 	.word	0xffffffff


	//   ....[48]....
        /*64fc*/ 	.word	0xffffffff


	//   ....[49]....
        /*6500*/ 	.word	0xffffffff


	//   ....[50]....
        /*6504*/ 	.word	0xffffffff


	//   ....[51]....
        /*6508*/ 	.word	0xffffffff


	//   ....[52]....
        /*650c*/ 	.word	0xffffffff


	//   ....[53]....
        /*6510*/ 	.word	0xffffffff


	//   ....[54]....
        /*6514*/ 	.word	0xffffffff


	//   ....[55]....
        /*6518*/ 	.word	0xffffffff


	//   ....[56]....
        /*651c*/ 	.word	0xffffffff


	//   ....[57]....
        /*6520*/ 	.word	0xffffffff


	//   ....[58]....
        /*6524*/ 	.word	0xffffffff


	//   ....[59]....
        /*6528*/ 	.word	0xffffffff


	//   ....[60]....
        /*652c*/ 	.word	0xffffffff


	//   ....[61]....
        /*6530*/ 	.word	0xffffffff


	//   ....[62]....
        /*6534*/ 	.word	0xffffffff


	//   ....[63]....
        /*6538*/ 	.word	0xffffffff


	//   ....[64]....
        /*653c*/ 	.word	0xffffffff


	//   ....[65]....
        /*6540*/ 	.word	0xffffffff


	//   ....[66]....
        /*6544*/ 	.word	0xffffffff


	//   ....[67]....
        /*6548*/ 	.word	0xffffffff


	//   ....[68]....
        /*654c*/ 	.word	0xffffffff


	//   ....[69]....
        /*6550*/ 	.word	0xffffffff


	//   ....[70]....
        /*6554*/ 	.word	0xffffffff


	//   ....[71]....
        /*6558*/ 	.word	0xffffffff


	//   ....[72]....
        /*655c*/ 	.word	0xffffffff


	//   ....[73]....
        /*6560*/ 	.word	0xffffffff


	//   ....[74]....
        /*6564*/ 	.word	0xffffffff


	//   ....[75]....
        /*6568*/ 	.word	0xffffffff


	//   ....[76]....
        /*656c*/ 	.word	0xffffffff


	//   ....[77]....
        /*6570*/ 	.word	0xffffffff


	//   ....[78]....
        /*6574*/ 	.word	0xffffffff


	//   ....[79]....
        /*6578*/ 	.word	0xffffffff


	//   ....[80]....
        /*657c*/ 	.word	0xffffffff


	//   ....[81]....
        /*6580*/ 	.word	0xffffffff


	//   ....[82]....
        /*6584*/ 	.word	0xffffffff


	//   ....[83]....
        /*6588*/ 	.word	0xffffffff


	//   ....[84]....
        /*658c*/ 	.word	0xffffffff


	//   ....[85]....
        /*6590*/ 	.word	0xffffffff


	//   ....[86]....
        /*6594*/ 	.word	0xffffffff


	//   ....[87]....
        /*6598*/ 	.word	0xffffffff


	//   ....[88]....
        /*659c*/ 	.word	0xffffffff


	//   ....[89]....
        /*65a0*/ 	.word	0xffffffff


	//   ....[90]....
        /*65a4*/ 	.word	0xffffffff


	//   ....[91]....
        /*65a8*/ 	.word	0xffffffff


	//   ....[92]....
        /*65ac*/ 	.word	0xffffffff


	//   ....[93]....
        /*65b0*/ 	.word	0xffffffff


	//   ....[94]....
        /*65b4*/ 	.word	0xffffffff


	//   ....[95]....
        /*65b8*/ 	.word	0xffffffff


	//   ....[96]....
        /*65bc*/ 	.word	0xffffffff


	//   ....[97]....
        /*65c0*/ 	.word	0xffffffff


	//   ....[98]....
        /*65c4*/ 	.word	0xffffffff


	//   ....[99]....
        /*65c8*/ 	.word	0xffffffff


	//   ....[100]....
        /*65cc*/ 	.word	0xffffffff


	//   ....[101]....
        /*65d0*/ 	.word	0xffffffff


	//   ....[102]....
        /*65d4*/ 	.word	0xffffffff


	//   ....[103]....
        /*65d8*/ 	.word	0xffffffff


	//   ....[104]....
        /*65dc*/ 	.word	0xffffffff


	//   ....[105]....
        /*65e0*/ 	.word	0xffffffff


	//   ....[106]....
        /*65e4*/ 	.word	0xffffffff


	//   ....[107]....
        /*65e8*/ 	.word	0xffffffff


	//   ....[108]....
        /*65ec*/ 	.word	0xffffffff


	//   ....[109]....
        /*65f0*/ 	.word	0xffffffff


	//   ....[110]....
        /*65f4*/ 	.word	0xffffffff


	//   ....[111]....
        /*65f8*/ 	.word	0xffffffff


	//   ....[112]....
        /*65fc*/ 	.word	0xffffffff


	//   ....[113]....
        /*6600*/ 	.word	0xffffffff


	//   ....[114]....
        /*6604*/ 	.word	0xffffffff


	//   ....[115]....
        /*6608*/ 	.word	0xffffffff


	//   ....[116]....
        /*660c*/ 	.word	0xffffffff


	//   ....[117]....
        /*6610*/ 	.word	0xffffffff


	//   ....[118]....
        /*6614*/ 	.word	0xffffffff


	//   ....[119]....
        /*6618*/ 	.word	0xffffffff


	//   ....[120]....
        /*661c*/ 	.word	0xffffffff


	//   ....[121]....
        /*6620*/ 	.word	0xffffffff


	//   ....[122]....
        /*6624*/ 	.word	0xffffffff


	//   ....[123]....
        /*6628*/ 	.word	0xffffffff


	//   ....[124]....
        /*662c*/ 	.word	0xffffffff


	//   ....[125]....
        /*6630*/ 	.word	0xffffffff


	//   ....[126]....
        /*6634*/ 	.word	0xffffffff


	//   ....[127]....
        /*6638*/ 	.word	0xffffffff


	//   ....[128]....
        /*663c*/ 	.word	0xffffffff


	//   ....[129]....
        /*6640*/ 	.word	0xffffffff


	//   ....[130]....
        /*6644*/ 	.word	0xffffffff


	//   ....[131]....
        /*6648*/ 	.word	0xffffffff


	//   ....[132]....
        /*664c*/ 	.word	0xffffffff


	//   ....[133]....
        /*6650*/ 	.word	0xffffffff


	//   ....[134]....
        /*6654*/ 	.word	0xffffffff


	//   ....[135]....
        /*6658*/ 	.word	0xffffffff


	//   ....[136]....
        /*665c*/ 	.word	0xffffffff


	//   ....[137]....
        /*6660*/ 	.word	0xffffffff


	//   ....[138]....
        /*6664*/ 	.word	0xffffffff


	//   ....[139]....
        /*6668*/ 	.word	0xffffffff


	//   ....[140]....
        /*666c*/ 	.word	0xffffffff


	//   ....[141]....
        /*6670*/ 	.word	0xffffffff


	//   ....[142]....
        /*6674*/ 	.word	0xffffffff


	//   ....[143]....
        /*6678*/ 	.word	0xffffffff


	//   ....[144]....
        /*667c*/ 	.word	0xffffffff


	//   ....[145]....
        /*6680*/ 	.word	0xffffffff


	//   ....[146]....
        /*6684*/ 	.word	0xffffffff


	//   ....[147]....
        /*6688*/ 	.word	0xffffffff


	//   ....[148]....
        /*668c*/ 	.word	0xffffffff


	//   ....[149]....
        /*6690*/ 	.word	0xffffffff


	//   ....[150]....
        /*6694*/ 	.word	0xffffffff


	//   ....[151]....
        /*6698*/ 	.word	0xffffffff


	//   ....[152]....
        /*669c*/ 	.word	0xffffffff


	//   ....[153]....
        /*66a0*/ 	.word	0xffffffff


	//   ....[154]....
        /*66a4*/ 	.word	0xffffffff


	//   ....[155]....
        /*66a8*/ 	.word	0xffffffff


	//   ....[156]....
        /*66ac*/ 	.word	0xffffffff


	//   ....[157]....
        /*66b0*/ 	.word	0xffffffff


	//   ....[158]....
        /*66b4*/ 	.word	0xffffffff


	//   ....[159]....
        /*66b8*/ 	.word	0xffffffff


	//   ....[160]....
        /*66bc*/ 	.word	0xffffffff


	//   ....[161]....
        /*66c0*/ 	.word	0xffffffff


	//   ....[162]....
        /*66c4*/ 	.word	0xffffffff


	//   ....[163]....
        /*66c8*/ 	.word	0xffffffff


	//   ....[164]....
        /*66cc*/ 	.word	0xffffffff


	//   ....[165]....
        /*66d0*/ 	.word	0xffffffff


	//   ....[166]....
        /*66d4*/ 	.word	0xffffffff


	//   ....[167]....
        /*66d8*/ 	.word	0xffffffff


	//   ....[168]....
        /*66dc*/ 	.word	0xffffffff


	//   ....[169]....
        /*66e0*/ 	.word	0xffffffff


	//   ....[170]....
        /*66e4*/ 	.word	0xffffffff


	//   ....[171]....
        /*66e8*/ 	.word	0xffffffff


	//   ....[172]....
        /*66ec*/ 	.word	0xffffffff


	//   ....[173]....
        /*66f0*/ 	.word	0xffffffff


	//   ....[174]....
        /*66f4*/ 	.word	0xffffffff


	//   ....[175]....
        /*66f8*/ 	.word	0xffffffff


	//   ....[176]....
        /*66fc*/ 	.word	0xffffffff


	//   ....[177]....
        /*6700*/ 	.word	0xffffffff


	//   ....[178]....
        /*6704*/ 	.word	0xffffffff


	//   ....[179]....
        /*6708*/ 	.word	0xffffffff


	//   ....[180]....
        /*670c*/ 	.word	0xffffffff


	//   ....[181]....
        /*6710*/ 	.word	0xffffffff


	//   ....[182]....
        /*6714*/ 	.word	0xffffffff


	//   ....[183]....
        /*6718*/ 	.word	0xffffffff


	//   ....[184]....
        /*671c*/ 	.word	0xffffffff


	//   ....[185]....
        /*6720*/ 	.word	0xffffffff


	//   ....[186]....
        /*6724*/ 	.word	0xffffffff


	//   ....[187]....
        /*6728*/ 	.word	0xffffffff


	//   ....[188]....
        /*672c*/ 	.word	0xffffffff


	//   ....[189]....
        /*6730*/ 	.word	0xffffffff


	//   ....[190]....
        /*6734*/ 	.word	0xffffffff


	//   ....[191]....
        /*6738*/ 	.word	0xffffffff


	//   ....[192]....
        /*673c*/ 	.word	0xffffffff


	//   ....[193]....
        /*6740*/ 	.word	0xffffffff


	//   ....[194]....
        /*6744*/ 	.word	0xffffffff


	//   ....[195]....
        /*6748*/ 	.word	0xffffffff


	//   ....[196]....
        /*674c*/ 	.word	0xffffffff


	//   ....[197]....
        /*6750*/ 	.word	0xffffffff


	//   ....[198]....
        /*6754*/ 	.word	0xffffffff


	//   ....[199]....
        /*6758*/ 	.word	0xffffffff


	//   ....[200]....
        /*675c*/ 	.word	0xffffffff


	//   ....[201]....
        /*6760*/ 	.word	0xffffffff


	//   ....[202]....
        /*6764*/ 	.word	0xffffffff


	//   ....[203]....
        /*6768*/ 	.word	0xffffffff


	//   ....[204]....
        /*676c*/ 	.word	0xffffffff


	//   ....[205]....
        /*6770*/ 	.word	0xffffffff


	//   ....[206]....
        /*6774*/ 	.word	0xffffffff


	//   ....[207]....
        /*6778*/ 	.word	0xffffffff


	//   ....[208]....
        /*677c*/ 	.word	0xffffffff


	//   ....[209]....
        /*6780*/ 	.word	0xffffffff


	//   ....[210]....
        /*6784*/ 	.word	0xffffffff


	//   ....[211]....
        /*6788*/ 	.word	0xffffffff


	//   ....[212]....
        /*678c*/ 	.word	0xffffffff


	//   ....[213]....
        /*6790*/ 	.word	0xffffffff


	//   ....[214]....
        /*6794*/ 	.word	0xffffffff


	//   ....[215]....
        /*6798*/ 	.word	0xffffffff


	//   ....[216]....
        /*679c*/ 	.word	0xffffffff


	//   ....[217]....
        /*67a0*/ 	.word	0xffffffff


	//   ....[218]....
        /*67a4*/ 	.word	0xffffffff


	//   ....[219]....
        /*67a8*/ 	.word	0xffffffff


	//   ....[220]....
        /*67ac*/ 	.word	0xffffffff


	//   ....[221]....
        /*67b0*/ 	.word	0xffffffff


	//   ....[222]....
        /*67b4*/ 	.word	0xffffffff


	//   ....[223]....
        /*67b8*/ 	.word	0xffffffff


	//   ....[224]....
        /*67bc*/ 	.word	0xffffffff


	//   ....[225]....
        /*67c0*/ 	.word	0xffffffff


	//   ....[226]....
        /*67c4*/ 	.word	0xffffffff


	//   ....[227]....
        /*67c8*/ 	.word	0xffffffff


	//   ....[228]....
        /*67cc*/ 	.word	0xffffffff


	//   ....[229]....
        /*67d0*/ 	.word	0xffffffff


	//   ....[230]....
        /*67d4*/ 	.word	0xffffffff


	//   ....[231]....
        /*67d8*/ 	.word	0xffffffff


	//   ....[232]....
        /*67dc*/ 	.word	0xffffffff


	//   ....[233]....
        /*67e0*/ 	.word	0xffffffff


	//   ....[234]....
        /*67e4*/ 	.word	0xffffffff


	//   ....[235]....
        /*67e8*/ 	.word	0xffffffff


	//   ....[236]....
        /*67ec*/ 	.word	0xffffffff


	//   ....[237]....
        /*67f0*/ 	.word	0xffffffff


	//   ....[238]....
        /*67f4*/ 	.word	0xffffffff


	//   ....[239]....
        /*67f8*/ 	.word	0xffffffff


	//   ....[240]....
        /*67fc*/ 	.word	0xffffffff


	//   ....[241]....
        /*6800*/ 	.word	0xffffffff


	//   ....[242]....
        /*6804*/ 	.word	0xffffffff


	//   ....[243]....
        /*6808*/ 	.word	0xffffffff


	//   ....[244]....
        /*680c*/ 	.word	0xffffffff


	//   ....[245]....
        /*6810*/ 	.word	0xffffffff


	//   ....[246]....
        /*6814*/ 	.word	0xffffffff


	//   ....[247]....
        /*6818*/ 	.word	0xffffffff


	//   ....[248]....
        /*681c*/ 	.word	0xffffffff


	//   ....[249]....
        /*6820*/ 	.word	0xffffffff


	//   ....[250]....
        /*6824*/ 	.word	0xffffffff


	//   ....[251]....
        /*6828*/ 	.word	0xffffffff


	//   ....[252]....
        /*682c*/ 	.word	0xffffffff


	//   ....[253]....
        /*6830*/ 	.word	0xffffffff


	//   ....[254]....
        /*6834*/ 	.word	0xffffffff


	//   ....[255]....
        /*6838*/ 	.word	0xffffffff


	//   ....[0]....
        /*683c*/ 	.word	0xffffffff


	//   ....[1]....
        /*6840*/ 	.word	0xffffffff


	//   ....[2]....
        /*6844*/ 	.word	0xffffffff


	//   ....[3]....
        /*6848*/ 	.word	0xffffffff


	//   ....[4]....
        /*684c*/ 	.word	0xffffffff


	//   ....[5]....
        /*6850*/ 	.word	0xffffffff


	//   ....[6]....
        /*6854*/ 	.word	0xffffffff


	//   ....[7]....
        /*6858*/ 	.word	0xffffffff


	//   ....[8]....
        /*685c*/ 	.word	0xffffffff


	//   ....[9]....
        /*6860*/ 	.word	0xffffffff


	//   ....[10]....
        /*6864*/ 	.word	0xffffffff


	//   ....[11]....
        /*6868*/ 	.word	0xffffffff


	//   ....[12]....
        /*686c*/ 	.word	0xffffffff


	//   ....[13]....
        /*6870*/ 	.word	0xffffffff


	//   ....[14]....
        /*6874*/ 	.word	0xffffffff


	//   ....[15]....
        /*6878*/ 	.word	0xffffffff


	//   ....[16]....
        /*687c*/ 	.word	0xffffffff


	//   ....[17]....
        /*6880*/ 	.word	0xffffffff


	//   ....[18]....
        /*6884*/ 	.word	0xffffffff


	//   ....[19]....
        /*6888*/ 	.word	0xffffffff


	//   ....[20]....
        /*688c*/ 	.word	0xffffffff


	//   ....[21]....
        /*6890*/ 	.word	0xffffffff


	//   ....[22]....
        /*6894*/ 	.word	0xffffffff


	//   ....[23]....
        /*6898*/ 	.word	0xffffffff


	//   ....[24]....
        /*689c*/ 	.word	0xffffffff


	//   ....[25]....
        /*68a0*/ 	.word	0xffffffff


	//   ....[26]....
        /*68a4*/ 	.word	0xffffffff


	//   ....[27]....
        /*68a8*/ 	.word	0xffffffff


	//   ....[28]....
        /*68ac*/ 	.word	0xffffffff


	//   ....[29]....
        /*68b0*/ 	.word	0xffffffff


	//   ....[30]....
        /*68b4*/ 	.word	0xffffffff


	//   ....[31]....
        /*68b8*/ 	.word	0xffffffff


	//   ....[32]....
        /*68bc*/ 	.word	0xffffffff


	//   ....[33]....
        /*68c0*/ 	.word	0xffffffff


	//   ....[34]....
        /*68c4*/ 	.word	0xffffffff


	//   ....[35]....
        /*68c8*/ 	.word	0xffffffff


	//   ....[36]....
        /*68cc*/ 	.word	0xffffffff


	//   ....[37]....
        /*68d0*/ 	.word	0xffffffff


	//   ....[38]....
        /*68d4*/ 	.word	0xffffffff


	//   ....[39]....
        /*68d8*/ 	.word	0xffffffff


	//   ....[40]....
        /*68dc*/ 	.word	0xffffffff


	//   ....[41]....
        /*68e0*/ 	.word	0xffffffff


	//   ....[42]....
        /*68e4*/ 	.word	0xffffffff


	//   ....[43]....
        /*68e8*/ 	.word	0xffffffff


	//   ....[44]....
        /*68ec*/ 	.word	0xffffffff


	//   ....[45]....
        /*68f0*/ 	.word	0xffffffff


	//   ....[46]....
        /*68f4*/ 	.word	0xffffffff


	//   ....[47]....
        /*68f8*/ 	.word	0xffffffff


	//   ....[48]....
        /*68fc*/ 	.word	0xffffffff


	//   ....[49]....
        /*6900*/ 	.word	0xffffffff


	//   ....[50]....
        /*6904*/ 	.word	0xffffffff


	//   ....[51]....
        /*6908*/ 	.word	0xffffffff


	//   ....[52]....
        /*690c*/ 	.word	0xffffffff


	//   ....[53]....
        /*6910*/ 	.word	0xffffffff


	//   ....[54]....
        /*6914*/ 	.word	0xffffffff


	//   ....[55]....
        /*6918*/ 	.word	0xffffffff


	//   ....[56]....
        /*691c*/ 	.word	0xffffffff


	//   ....[57]....
        /*6920*/ 	.word	0xffffffff


	//   ....[58]....
        /*6924*/ 	.word	0xffffffff


	//   ....[59]....
        /*6928*/ 	.word	0xffffffff


	//   ....[60]....
        /*692c*/ 	.word	0xffffffff


	//   ....[61]....
        /*6930*/ 	.word	0xffffffff


	//   ....[62]....
        /*6934*/ 	.word	0xffffffff


	//   ....[63]....
        /*6938*/ 	.word	0xffffffff


	//   ....[64]....
        /*693c*/ 	.word	0xffffffff


	//   ....[65]....
        /*6940*/ 	.word	0xffffffff


	//   ....[66]....
        /*6944*/ 	.word	0xffffffff


	//   ....[67]....
        /*6948*/ 	.word	0xffffffff


	//   ....[68]....
        /*694c*/ 	.word	0xffffffff


	//   ....[69]....
        /*6950*/ 	.word	0xffffffff


	//   ....[70]....
        /*6954*/ 	.word	0xffffffff


	//   ....[71]....
        /*6958*/ 	.word	0xffffffff


	//   ....[72]....
        /*695c*/ 	.word	0xffffffff


	//   ....[73]....
        /*6960*/ 	.word	0xffffffff


	//   ....[74]....
        /*6964*/ 	.word	0xffffffff


	//   ....[75]....
        /*6968*/ 	.word	0xffffffff


	//   ....[76]....
        /*696c*/ 	.word	0xffffffff


	//   ....[77]....
        /*6970*/ 	.word	0xffffffff


	//   ....[78]....
        /*6974*/ 	.word	0xffffffff


	//   ....[79]....
        /*6978*/ 	.word	0xffffffff


	//   ....[80]....
        /*697c*/ 	.word	0xffffffff


	//   ....[81]....
        /*6980*/ 	.word	0xffffffff


	//   ....[82]....
        /*6984*/ 	.word	0xffffffff


	//   ....[83]....
        /*6988*/ 	.word	0xffffffff


	//   ....[84]....
        /*698c*/ 	.word	0xffffffff


	//   ....[85]....
        /*6990*/ 	.word	0xffffffff


	//   ....[86]....
        /*6994*/ 	.word	0xffffffff


	//   ....[87]....
        /*6998*/ 	.word	0xffffffff


	//   ....[88]....
        /*699c*/ 	.word	0xffffffff


	//   ....[89]....
        /*69a0*/ 	.word	0xffffffff


	//   ....[90]....
        /*69a4*/ 	.word	0xffffffff


	//   ....[91]....
        /*69a8*/ 	.word	0xffffffff


	//   ....[92]....
        /*69ac*/ 	.word	0xffffffff


	//   ....[93]....
        /*69b0*/ 	.word	0xffffffff


	//   ....[94]....
        /*69b4*/ 	.word	0xffffffff


	//   ....[95]....
        /*69b8*/ 	.word	0xffffffff


	//   ....[96]....
        /*69bc*/ 	.word	0xffffffff


	//   ....[97]....
        /*69c0*/ 	.word	0xffffffff


	//   ....[98]....
        /*69c4*/ 	.word	0xffffffff


	//   ....[99]....
        /*69c8*/ 	.word	0xffffffff


	//   ....[100]....
        /*69cc*/ 	.word	0xffffffff


	//   ....[101]....
        /*69d0*/ 	.word	0xffffffff


	//   ....[102]....
        /*69d4*/ 	.word	0xffffffff


	//   ....[103]....
        /*69d8*/ 	.word	0xffffffff


	//   ....[104]....
        /*69dc*/ 	.word	0xffffffff


	//   ....[105]....
        /*69e0*/ 	.word	0xffffffff


	//   ....[106]....
        /*69e4*/ 	.word	0xffffffff


	//   ....[107]....
        /*69e8*/ 	.word	0xffffffff


	//   ....[108]....
        /*69ec*/ 	.word	0xffffffff


	//   ....[109]....
        /*69f0*/ 	.word	0xffffffff


	//   ....[110]....
        /*69f4*/ 	.word	0xffffffff


	//   ....[111]....
        /*69f8*/ 	.word	0xffffffff


	//   ....[112]....
        /*69fc*/ 	.word	0xffffffff


	//   ....[113]....
        /*6a00*/ 	.word	0xffffffff


	//   ....[114]....
        /*6a04*/ 	.word	0xffffffff


	//   ....[115]....
        /*6a08*/ 	.word	0xffffffff


	//   ....[116]....
        /*6a0c*/ 	.word	0xffffffff


	//   ....[117]....
        /*6a10*/ 	.word	0xffffffff


	//   ....[118]....
        /*6a14*/ 	.word	0xffffffff


	//   ....[119]....
        /*6a18*/ 	.word	0xffffffff


	//   ....[120]....
        /*6a1c*/ 	.word	0xffffffff


	//   ....[121]....
        /*6a20*/ 	.word	0xffffffff


	//   ....[122]....
        /*6a24*/ 	.word	0xffffffff


	//   ....[123]....
        /*6a28*/ 	.word	0xffffffff


	//   ....[124]....
        /*6a2c*/ 	.word	0xffffffff


	//   ....[125]....
        /*6a30*/ 	.word	0xffffffff


	//   ....[126]....
        /*6a34*/ 	.word	0xffffffff


	//   ....[127]....
        /*6a38*/ 	.word	0xffffffff


	//   ....[128]....
        /*6a3c*/ 	.word	0xffffffff


	//   ....[129]....
        /*6a40*/ 	.word	0xffffffff


	//   ....[130]....
        /*6a44*/ 	.word	0xffffffff


	//   ....[131]....
        /*6a48*/ 	.word	0xffffffff


	//   ....[132]....
        /*6a4c*/ 	.word	0xffffffff


	//   ....[133]....
        /*6a50*/ 	.word	0xffffffff


	//   ....[134]....
        /*6a54*/ 	.word	0xffffffff


	//   ....[135]....
        /*6a58*/ 	.word	0xffffffff


	//   ....[136]....
        /*6a5c*/ 	.word	0xffffffff


	//   ....[137]....
        /*6a60*/ 	.word	0xffffffff


	//   ....[138]....
        /*6a64*/ 	.word	0xffffffff


	//   ....[139]....
        /*6a68*/ 	.word	0xffffffff


	//   ....[140]....
        /*6a6c*/ 	.word	0xffffffff


	//   ....[141]....
        /*6a70*/ 	.word	0xffffffff


	//   ....[142]....
        /*6a74*/ 	.word	0xffffffff


	//   ....[143]....
        /*6a78*/ 	.word	0xffffffff


	//   ....[144]....
        /*6a7c*/ 	.word	0xffffffff


	//   ....[145]....
        /*6a80*/ 	.word	0xffffffff


	//   ....[146]....
        /*6a84*/ 	.word	0xffffffff


	//   ....[147]....
        /*6a88*/ 	.word	0xffffffff


	//   ....[148]....
        /*6a8c*/ 	.word	0xffffffff


	//   ....[149]....
        /*6a90*/ 	.word	0xffffffff


	//   ....[150]....
        /*6a94*/ 	.word	0xffffffff


	//   ....[151]....
        /*6a98*/ 	.word	0xffffffff


	//   ....[152]....
        /*6a9c*/ 	.word	0xffffffff


	//   ....[153]....
        /*6aa0*/ 	.word	0xffffffff


	//   ....[154]....
        /*6aa4*/ 	.word	0xffffffff


	//   ....[155]....
        /*6aa8*/ 	.word	0xffffffff


	//   ....[156]....
        /*6aac*/ 	.word	0xffffffff


	//   ....[157]....
        /*6ab0*/ 	.word	0xffffffff


	//   ....[158]....
        /*6ab4*/ 	.word	0xffffffff


	//   ....[159]....
        /*6ab8*/ 	.word	0xffffffff


	//   ....[160]....
        /*6abc*/ 	.word	0xffffffff


	//   ....[161]....
        /*6ac0*/ 	.word	0xffffffff


	//   ....[162]....
        /*6ac4*/ 	.word	0xffffffff


	//   ....[163]....
        /*6ac8*/ 	.word	0xffffffff


	//   ....[164]....
        /*6acc*/ 	.word	0xffffffff


	//   ....[165]....
        /*6ad0*/ 	.word	0xffffffff


	//   ....[166]....
        /*6ad4*/ 	.word	0xffffffff


	//   ....[167]....
        /*6ad8*/ 	.word	0xffffffff


	//   ....[168]....
        /*6adc*/ 	.word	0xffffffff


	//   ....[169]....
        /*6ae0*/ 	.word	0xffffffff


	//   ....[170]....
        /*6ae4*/ 	.word	0xffffffff


	//   ....[171]....
        /*6ae8*/ 	.word	0xffffffff


	//   ....[172]....
        /*6aec*/ 	.word	0xffffffff


	//   ....[173]....
        /*6af0*/ 	.word	0xffffffff


	//   ....[174]....
        /*6af4*/ 	.word	0xffffffff


	//   ....[175]....
        /*6af8*/ 	.word	0xffffffff


	//   ....[176]....
        /*6afc*/ 	.word	0xffffffff


	//   ....[177]....
        /*6b00*/ 	.word	0xffffffff


	//   ....[178]....
        /*6b04*/ 	.word	0xffffffff


	//   ....[179]....
        /*6b08*/ 	.word	0xffffffff


	//   ....[180]....
        /*6b0c*/ 	.word	0xffffffff


	//   ....[181]....
        /*6b10*/ 	.word	0xffffffff


	//   ....[182]....
        /*6b14*/ 	.word	0xffffffff


	//   ....[183]....
        /*6b18*/ 	.word	0xffffffff


	//   ....[184]....
        /*6b1c*/ 	.word	0xffffffff


	//   ....[185]....
        /*6b20*/ 	.word	0xffffffff


	//   ....[186]....
        /*6b24*/ 	.word	0xffffffff


	//   ....[187]....
        /*6b28*/ 	.word	0xffffffff


	//   ....[188]....
        /*6b2c*/ 	.word	0xffffffff


	//   ....[189]....
        /*6b30*/ 	.word	0xffffffff


	//   ....[190]....
        /*6b34*/ 	.word	0xffffffff


	//   ....[191]....
        /*6b38*/ 	.word	0xffffffff


	//   ....[192]....
        /*6b3c*/ 	.word	0xffffffff


	//   ....[193]....
        /*6b40*/ 	.word	0xffffffff


	//   ....[194]....
        /*6b44*/ 	.word	0xffffffff


	//   ....[195]....
        /*6b48*/ 	.word	0xffffffff


	//   ....[196]....
        /*6b4c*/ 	.word	0xffffffff


	//   ....[197]....
        /*6b50*/ 	.word	0xffffffff


	//   ....[198]....
        /*6b54*/ 	.word	0xffffffff


	//   ....[199]....
        /*6b58*/ 	.word	0xffffffff


	//   ....[200]....
        /*6b5c*/ 	.word	0xffffffff


	//   ....[201]....
        /*6b60*/ 	.word	0xffffffff


	//   ....[202]....
        /*6b64*/ 	.word	0xffffffff


	//   ....[203]....
        /*6b68*/ 	.word	0xffffffff


	//   ....[204]....
        /*6b6c*/ 	.word	0xffffffff


	//   ....[205]....
        /*6b70*/ 	.word	0xffffffff


	//   ....[206]....
        /*6b74*/ 	.word	0xffffffff


	//   ....[207]....
        /*6b78*/ 	.word	0xffffffff


	//   ....[208]....
        /*6b7c*/ 	.word	0xffffffff


	//   ....[209]....
        /*6b80*/ 	.word	0xffffffff


	//   ....[210]....
        /*6b84*/ 	.word	0xffffffff


	//   ....[211]....
        /*6b88*/ 	.word	0xffffffff


	//   ....[212]....
        /*6b8c*/ 	.word	0xffffffff


	//   ....[213]....
        /*6b90*/ 	.word	0xffffffff


	//   ....[214]....
        /*6b94*/ 	.word	0xffffffff


	//   ....[215]....
        /*6b98*/ 	.word	0xffffffff


	//   ....[216]....
        /*6b9c*/ 	.word	0xffffffff


	//   ....[217]....
        /*6ba0*/ 	.word	0xffffffff


	//   ....[218]....
        /*6ba4*/ 	.word	0xffffffff


	//   ....[219]....
        /*6ba8*/ 	.word	0xffffffff


	//   ....[220]....
        /*6bac*/ 	.word	0xffffffff


	//   ....[221]....
        /*6bb0*/ 	.word	0xffffffff


	//   ....[222]....
        /*6bb4*/ 	.word	0xffffffff


	//   ....[223]....
        /*6bb8*/ 	.word	0xffffffff


	//   ....[224]....
        /*6bbc*/ 	.word	0xffffffff


	//   ....[225]....
        /*6bc0*/ 	.word	0xffffffff


	//   ....[226]....
        /*6bc4*/ 	.word	0xffffffff


	//   ....[227]....
        /*6bc8*/ 	.word	0xffffffff


	//   ....[228]....
        /*6bcc*/ 	.word	0xffffffff


	//   ....[229]....
        /*6bd0*/ 	.word	0xffffffff


	//   ....[230]....
        /*6bd4*/ 	.word	0xffffffff


	//   ....[231]....
        /*6bd8*/ 	.word	0xffffffff


	//   ....[232]....
        /*6bdc*/ 	.word	0xffffffff


	//   ....[233]....
        /*6be0*/ 	.word	0xffffffff


	//   ....[234]....
        /*6be4*/ 	.word	0xffffffff


	//   ....[235]....
        /*6be8*/ 	.word	0xffffffff


	//   ....[236]....
        /*6bec*/ 	.word	0xffffffff


	//   ....[237]....
        /*6bf0*/ 	.word	0xffffffff


	//   ....[238]....
        /*6bf4*/ 	.word	0xffffffff


	//   ....[239]....
        /*6bf8*/ 	.word	0xffffffff


	//   ....[240]....
        /*6bfc*/ 	.word	0xffffffff


	//   ....[241]....
        /*6c00*/ 	.word	0xffffffff


	//   ....[242]....
        /*6c04*/ 	.word	0xffffffff


	//   ....[243]....
        /*6c08*/ 	.word	0xffffffff


	//   ....[244]....
        /*6c0c*/ 	.word	0xffffffff


	//   ....[245]....
        /*6c10*/ 	.word	0xffffffff


	//   ....[246]....
        /*6c14*/ 	.word	0xffffffff


	//   ....[247]....
        /*6c18*/ 	.word	0xffffffff


	//   ....[248]....
        /*6c1c*/ 	.word	0xffffffff


	//   ....[249]....
        /*6c20*/ 	.word	0xffffffff


	//   ....[250]....
        /*6c24*/ 	.word	0xffffffff


	//   ....[251]....
        /*6c28*/ 	.word	0xffffffff


	//   ....[252]....
        /*6c2c*/ 	.word	0xffffffff


	//   ....[253]....
        /*6c30*/ 	.word	0xffffffff


	//   ....[254]....
        /*6c34*/ 	.word	0xffffffff


	//   ....[255]....
        /*6c38*/ 	.word	0xffffffff


	//   ....[0]....
        /*6c3c*/ 	.word	0xffffffff


	//   ....[1]....
        /*6c40*/ 	.word	0xffffffff


	//   ....[2]....
        /*6c44*/ 	.word	0xffffffff


	//   ....[3]....
        /*6c48*/ 	.word	0xffffffff


	//   ....[4]....
        /*6c4c*/ 	.word	0xffffffff


	//   ....[5]....
        /*6c50*/ 	.word	0xffffffff


	//   ....[6]....
        /*6c54*/ 	.word	0xffffffff


	//   ....[7]....
        /*6c58*/ 	.word	0xffffffff


	//   ....[8]....
        /*6c5c*/ 	.word	0xffffffff


	//   ....[9]....
        /*6c60*/ 	.word	0xffffffff


	//   ....[10]....
        /*6c64*/ 	.word	0xffffffff


	//   ....[11]....
        /*6c68*/ 	.word	0xffffffff


	//   ....[12]....
        /*6c6c*/ 	.word	0xffffffff


	//   ....[13]....
        /*6c70*/ 	.word	0xffffffff


	//   ....[14]....
        /*6c74*/ 	.word	0xffffffff


	//   ....[15]....
        /*6c78*/ 	.word	0xffffffff


	//   ....[16]....
        /*6c7c*/ 	.word	0xffffffff


	//   ....[17]....
        /*6c80*/ 	.word	0xffffffff


	//   ....[18]....
        /*6c84*/ 	.word	0xffffffff


	//   ....[19]....
        /*6c88*/ 	.word	0xffffffff


	//   ....[20]....
        /*6c8c*/ 	.word	0xffffffff


	//   ....[21]....
        /*6c90*/ 	.word	0xffffffff


	//   ....[22]....
        /*6c94*/ 	.word	0xffffffff


	//   ....[23]....
        /*6c98*/ 	.word	0xffffffff


	//   ....[24]....
        /*6c9c*/ 	.word	0xffffffff


	//   ....[25]....
        /*6ca0*/ 	.word	0xffffffff


	//   ....[26]....
        /*6ca4*/ 	.word	0xffffffff


	//   ....[27]....
        /*6ca8*/ 	.word	0xffffffff


	//   ....[28]....
        /*6cac*/ 	.word	0xffffffff


	//   ....[29]....
        /*6cb0*/ 	.word	0xffffffff


	//   ....[30]....
        /*6cb4*/ 	.word	0xffffffff


	//   ....[31]....
        /*6cb8*/ 	.word	0xffffffff


	//   ....[32]....
        /*6cbc*/ 	.word	0xffffffff


	//   ....[33]....
        /*6cc0*/ 	.word	0xffffffff


	//   ....[34]....
        /*6cc4*/ 	.word	0xffffffff


	//   ....[35]....
        /*6cc8*/ 	.word	0xffffffff


	//   ....[36]....
        /*6ccc*/ 	.word	0xffffffff


	//   ....[37]....
        /*6cd0*/ 	.word	0xffffffff


	//   ....[38]....
        /*6cd4*/ 	.word	0xffffffff


	//   ....[39]....
        /*6cd8*/ 	.word	0xffffffff


	//   ....[40]....
        /*6cdc*/ 	.word	0xffffffff


	//   ....[41]....
        /*6ce0*/ 	.word	0xffffffff


	//   ....[42]....
        /*6ce4*/ 	.word	0xffffffff


	//   ....[43]....
        /*6ce8*/ 	.word	0xffffffff


	//   ....[44]....
        /*6cec*/ 	.word	0xffffffff


	//   ....[45]....
        /*6cf0*/ 	.word	0xffffffff


	//   ....[46]....
        /*6cf4*/ 	.word	0xffffffff


	//   ....[47]....
        /*6cf8*/ 	.word	0xffffffff


	//   ....[48]....
        /*6cfc*/ 	.word	0xffffffff


	//   ....[49]....
        /*6d00*/ 	.word	0xffffffff


	//   ....[50]....
        /*6d04*/ 	.word	0xffffffff


	//   ....[51]....
        /*6d08*/ 	.word	0xffffffff


	//   ....[52]....
        /*6d0c*/ 	.word	0xffffffff


	//   ....[53]....
        /*6d10*/ 	.word	0xffffffff


	//   ....[54]....
        /*6d14*/ 	.word	0xffffffff


	//   ....[55]....
        /*6d18*/ 	.word	0xffffffff


	//   ....[56]....
        /*6d1c*/ 	.word	0xffffffff


	//   ....[57]....
        /*6d20*/ 	.word	0xffffffff


	//   ....[58]....
        /*6d24*/ 	.word	0xffffffff


	//   ....[59]....
        /*6d28*/ 	.word	0xffffffff


	//   ....[60]....
        /*6d2c*/ 	.word	0xffffffff


	//   ....[61]....
        /*6d30*/ 	.word	0xffffffff


	//   ....[62]....
        /*6d34*/ 	.word	0xffffffff


	//   ....[63]....
        /*6d38*/ 	.word	0xffffffff


	//   ....[64]....
        /*6d3c*/ 	.word	0xffffffff


	//   ....[65]....
        /*6d40*/ 	.word	0xffffffff


	//   ....[66]....
        /*6d44*/ 	.word	0xffffffff


	//   ....[67]....
        /*6d48*/ 	.word	0xffffffff


	//   ....[68]....
        /*6d4c*/ 	.word	0xffffffff


	//   ....[69]....
        /*6d50*/ 	.word	0xffffffff


	//   ....[70]....
        /*6d54*/ 	.word	0xffffffff


	//   ....[71]....
        /*6d58*/ 	.word	0xffffffff


	//   ....[72]....
        /*6d5c*/ 	.word	0xffffffff


	//   ....[73]....
        /*6d60*/ 	.word	0xffffffff


	//   ....[74]....
        /*6d64*/ 	.word	0xffffffff


	//   ....[75]....
        /*6d68*/ 	.word	0xffffffff


	//   ....[76]....
        /*6d6c*/ 	.word	0xffffffff


	//   ....[77]....
        /*6d70*/ 	.word	0xffffffff


	//   ....[78]....
        /*6d74*/ 	.word	0xffffffff


	//   ....[79]....
        /*6d78*/ 	.word	0xffffffff


	//   ....[80]....
        /*6d7c*/ 	.word	0xffffffff


	//   ....[81]....
        /*6d80*/ 	.word	0xffffffff


	//   ....[82]....
        /*6d84*/ 	.word	0xffffffff


	//   ....[83]....
        /*6d88*/ 	.word	0xffffffff


	//   ....[84]....
        /*6d8c*/ 	.word	0xffffffff


	//   ....[85]....
        /*6d90*/ 	.word	0xffffffff


	//   ....[86]....
        /*6d94*/ 	.word	0xffffffff


	//   ....[87]....
        /*6d98*/ 	.word	0xffffffff


	//   ....[88]....
        /*6d9c*/ 	.word	0xffffffff


	//   ....[89]....
        /*6da0*/ 	.word	0xffffffff


	//   ....[90]....
        /*6da4*/ 	.word	0xffffffff


	//   ....[91]....
        /*6da8*/ 	.word	0xffffffff


	//   ....[92]....
        /*6dac*/ 	.word	0xffffffff


	//   ....[93]....
        /*6db0*/ 	.word	0xffffffff


	//   ....[94]....
        /*6db4*/ 	.word	0xffffffff


	//   ....[95]....
        /*6db8*/ 	.word	0xffffffff


	//   ....[96]....
        /*6dbc*/ 	.word	0xffffffff


	//   ....[97]....
        /*6dc0*/ 	.word	0xffffffff


	//   ....[98]....
        /*6dc4*/ 	.word	0xffffffff


	//   ....[99]....
        /*6dc8*/ 	.word	0xffffffff


	//   ....[100]....
        /*6dcc*/ 	.word	0xffffffff


	//   ....[101]....
        /*6dd0*/ 	.word	0xffffffff


	//   ....[102]....
        /*6dd4*/ 	.word	0xffffffff


	//   ....[103]....
        /*6dd8*/ 	.word	0xffffffff


	//   ....[104]....
        /*6ddc*/ 	.word	0xffffffff


	//   ....[105]....
        /*6de0*/ 	.word	0xffffffff


	//   ....[106]....
        /*6de4*/ 	.word	0xffffffff


	//   ....[107]....
        /*6de8*/ 	.word	0xffffffff


	//   ....[108]....
        /*6dec*/ 	.word	0xffffffff


	//   ....[109]....
        /*6df0*/ 	.word	0xffffffff


	//   ....[110]....
        /*6df4*/ 	.word	0xffffffff


	//   ....[111]....
        /*6df8*/ 	.word	0xffffffff


	//   ....[112]....
        /*6dfc*/ 	.word	0xffffffff


	//   ....[113]....
        /*6e00*/ 	.word	0xffffffff


	//   ....[114]....
        /*6e04*/ 	.word	0xffffffff


	//   ....[115]....
        /*6e08*/ 	.word	0xffffffff


	//   ....[116]....
        /*6e0c*/ 	.word	0xffffffff


	//   ....[117]....
        /*6e10*/ 	.word	0xffffffff


	//   ....[118]....
        /*6e14*/ 	.word	0xffffffff


	//   ....[119]....
        /*6e18*/ 	.word	0xffffffff


	//   ....[120]....
        /*6e1c*/ 	.word	0xffffffff


	//   ....[121]....
        /*6e20*/ 	.word	0xffffffff


	//   ....[122]....
        /*6e24*/ 	.word	0xffffffff


	//   ....[123]....
        /*6e28*/ 	.word	0xffffffff


	//   ....[124]....
        /*6e2c*/ 	.word	0xffffffff


	//   ....[125]....
        /*6e30*/ 	.word	0xffffffff


	//   ....[126]....
        /*6e34*/ 	.word	0xffffffff


	//   ....[127]....
        /*6e38*/ 	.word	0xffffffff


	//   ....[128]....
        /*6e3c*/ 	.word	0xffffffff


	//   ....[129]....
        /*6e40*/ 	.word	0xffffffff


	//   ....[130]....
        /*6e44*/ 	.word	0xffffffff


	//   ....[131]....
        /*6e48*/ 	.word	0xffffffff


	//   ....[132]....
        /*6e4c*/ 	.word	0xffffffff


	//   ....[133]....
        /*6e50*/ 	.word	0xffffffff


	//   ....[134]....
        /*6e54*/ 	.word	0xffffffff


	//   ....[135]....
        /*6e58*/ 	.word	0xffffffff


	//   ....[136]....
        /*6e5c*/ 	.word	0xffffffff


	//   ....[137]....
        /*6e60*/ 	.word	0xffffffff


	//   ....[138]....
        /*6e64*/ 	.word	0xffffffff


	//   ....[139]....
        /*6e68*/ 	.word	0xffffffff


	//   ....[140]....
        /*6e6c*/ 	.word	0xffffffff


	//   ....[141]....
        /*6e70*/ 	.word	0xffffffff


	//   ....[142]....
        /*6e74*/ 	.word	0xffffffff


	//   ....[143]....
        /*6e78*/ 	.word	0xffffffff


	//   ....[144]....
        /*6e7c*/ 	.word	0xffffffff


	//   ....[145]....
        /*6e80*/ 	.word	0xffffffff


	//   ....[146]....
        /*6e84*/ 	.word	0xffffffff


	//   ....[147]....
        /*6e88*/ 	.word	0xffffffff


	//   ....[148]....
        /*6e8c*/ 	.word	0xffffffff


	//   ....[149]....
        /*6e90*/ 	.word	0xffffffff


	//   ....[150]....
        /*6e94*/ 	.word	0xffffffff


	//   ....[151]....
        /*6e98*/ 	.word	0xffffffff


	//   ....[152]....
        /*6e9c*/ 	.word	0xffffffff


	//   ....[153]....
        /*6ea0*/ 	.word	0xffffffff


	//   ....[154]....
        /*6ea4*/ 	.word	0xffffffff


	//   ....[155]....
        /*6ea8*/ 	.word	0xffffffff


	//   ....[156]....
        /*6eac*/ 	.word	0xffffffff


	//   ....[157]....
        /*6eb0*/ 	.word	0xffffffff


	//   ....[158]....
        /*6eb4*/ 	.word	0xffffffff


	//   ....[159]....
        /*6eb8*/ 	.word	0xffffffff


	//   ....[160]....
        /*6ebc*/ 	.word	0xffffffff


	//   ....[161]....
        /*6ec0*/ 	.word	0xffffffff


	//   ....[162]....
        /*6ec4*/ 	.word	0xffffffff


	//   ....[163]....
        /*6ec8*/ 	.word	0xffffffff


	//   ....[164]....
        /*6ecc*/ 	.word	0xffffffff


	//   ....[165]....
        /*6ed0*/ 	.word	0xffffffff


	//   ....[166]....
        /*6ed4*/ 	.word	0xffffffff


	//   ....[167]....
        /*6ed8*/ 	.word	0xffffffff


	//   ....[168]....
        /*6edc*/ 	.word	0xffffffff


	//   ....[169]....
        /*6ee0*/ 	.word	0xffffffff


	//   ....[170]....
        /*6ee4*/ 	.word	0xffffffff


	//   ....[171]....
        /*6ee8*/ 	.word	0xffffffff


	//   ....[172]....
        /*6eec*/ 	.word	0xffffffff


	//   ....[173]....
        /*6ef0*/ 	.word	0xffffffff


	//   ....[174]....
        /*6ef4*/ 	.word	0xffffffff


	//   ....[175]....
        /*6ef8*/ 	.word	0xffffffff


	//   ....[176]....
        /*6efc*/ 	.word	0xffffffff


	//   ....[177]....
        /*6f00*/ 	.word	0xffffffff


	//   ....[178]....
        /*6f04*/ 	.word	0xffffffff


	//   ....[179]....
        /*6f08*/ 	.word	0xffffffff


	//   ....[180]....
        /*6f0c*/ 	.word	0xffffffff


	//   ....[181]....
        /*6f10*/ 	.word	0xffffffff


	//   ....[182]....
        /*6f14*/ 	.word	0xffffffff


	//   ....[183]....
        /*6f18*/ 	.word	0xffffffff


	//   ....[184]....
        /*6f1c*/ 	.word	0xffffffff


	//   ....[185]....
        /*6f20*/ 	.word	0xffffffff


	//   ....[186]....
        /*6f24*/ 	.word	0xffffffff


	//   ....[187]....
        /*6f28*/ 	.word	0xffffffff


	//   ....[188]....
        /*6f2c*/ 	.word	0xffffffff


	//   ....[189]....
        /*6f30*/ 	.word	0xffffffff


	//   ....[190]....
        /*6f34*/ 	.word	0xffffffff


	//   ....[191]....
        /*6f38*/ 	.word	0xffffffff


	//   ....[192]....
        /*6f3c*/ 	.word	0xffffffff


	//   ....[193]....
        /*6f40*/ 	.word	0xffffffff


	//   ....[194]....
        /*6f44*/ 	.word	0xffffffff


	//   ....[195]....
        /*6f48*/ 	.word	0xffffffff


	//   ....[196]....
        /*6f4c*/ 	.word	0xffffffff


	//   ....[197]....
        /*6f50*/ 	.word	0xffffffff


	//   ....[198]....
        /*6f54*/ 	.word	0xffffffff


	//   ....[199]....
        /*6f58*/ 	.word	0xffffffff


	//   ....[200]....
        /*6f5c*/ 	.word	0xffffffff


	//   ....[201]....
        /*6f60*/ 	.word	0xffffffff


	//   ....[202]....
        /*6f64*/ 	.word	0xffffffff


	//   ....[203]....
        /*6f68*/ 	.word	0xffffffff


	//   ....[204]....
        /*6f6c*/ 	.word	0xffffffff


	//   ....[205]....
        /*6f70*/ 	.word	0xffffffff


	//   ....[206]....
        /*6f74*/ 	.word	0xffffffff


	//   ....[207]....
        /*6f78*/ 	.word	0xffffffff


	//   ....[208]....
        /*6f7c*/ 	.word	0xffffffff


	//   ....[209]....
        /*6f80*/ 	.word	0xffffffff


	//   ....[210]....
        /*6f84*/ 	.word	0xffffffff


	//   ....[211]....
        /*6f88*/ 	.word	0xffffffff


	//   ....[212]....
        /*6f8c*/ 	.word	0xffffffff


	//   ....[213]....
        /*6f90*/ 	.word	0xffffffff


	//   ....[214]....
        /*6f94*/ 	.word	0xffffffff


	//   ....[215]....
        /*6f98*/ 	.word	0xffffffff


	//   ....[216]....
        /*6f9c*/ 	.word	0xffffffff


	//   ....[217]....
        /*6fa0*/ 	.word	0xffffffff


	//   ....[218]....
        /*6fa4*/ 	.word	0xffffffff


	//   ....[219]....
        /*6fa8*/ 	.word	0xffffffff


	//   ....[220]....
        /*6fac*/ 	.word	0xffffffff


	//   ....[221]....
        /*6fb0*/ 	.word	0xffffffff


	//   ....[222]....
        /*6fb4*/ 	.word	0xffffffff


	//   ....[223]....
        /*6fb8*/ 	.word	0xffffffff


	//   ....[224]....
        /*6fbc*/ 	.word	0xffffffff


	//   ....[225]....
        /*6fc0*/ 	.word	0xffffffff


	//   ....[226]....
        /*6fc4*/ 	.word	0xffffffff


	//   ....[227]....
        /*6fc8*/ 	.word	0xffffffff


	//   ....[228]....
        /*6fcc*/ 	.word	0xffffffff


	//   ....[229]....
        /*6fd0*/ 	.word	0xffffffff


	//   ....[230]....
        /*6fd4*/ 	.word	0xffffffff


	//   ....[231]....
        /*6fd8*/ 	.word	0xffffffff


	//   ....[232]....
        /*6fdc*/ 	.word	0xffffffff


	//   ....[233]....
        /*6fe0*/ 	.word	0xffffffff


	//   ....[234]....
        /*6fe4*/ 	.word	0xffffffff


	//   ....[235]....
        /*6fe8*/ 	.word	0xffffffff


	//   ....[236]....
        /*6fec*/ 	.word	0xffffffff


	//   ....[237]....
        /*6ff0*/ 	.word	0xffffffff


	//   ....[238]....
        /*6ff4*/ 	.word	0xffffffff


	//   ....[239]....
        /*6ff8*/ 	.word	0xffffffff


	//   ....[240]....
        /*6ffc*/ 	.word	0xffffffff


	//   ....[241]....
        /*7000*/ 	.word	0xffffffff


	//   ....[242]....
        /*7004*/ 	.word	0xffffffff


	//   ....[243]....
        /*7008*/ 	.word	0xffffffff


	//   ....[244]....
        /*700c*/ 	.word	0xffffffff


	//   ....[245]....
        /*7010*/ 	.word	0xffffffff


	//   ....[246]....
        /*7014*/ 	.word	0xffffffff


	//   ....[247]....
        /*7018*/ 	.word	0xffffffff


	//   ....[248]....
        /*701c*/ 	.word	0xffffffff


	//   ....[249]....
        /*7020*/ 	.word	0xffffffff


	//   ....[250]....
        /*7024*/ 	.word	0xffffffff


	//   ....[251]....
        /*7028*/ 	.word	0xffffffff


	//   ....[252]....
        /*702c*/ 	.word	0xffffffff


	//   ....[253]....
        /*7030*/ 	.word	0xffffffff


	//   ....[254]....
        /*7034*/ 	.word	0xffffffff


	//   ....[255]....
        /*7038*/ 	.word	0xffffffff


	//   ....[0]....
        /*703c*/ 	.word	0xffffffff


	//   ....[1]....
        /*7040*/ 	.word	0xffffffff


	//   ....[2]....
        /*7044*/ 	.word	0xffffffff


	//   ....[3]....
        /*7048*/ 	.word	0xffffffff


	//   ....[4]....
        /*704c*/ 	.word	0xffffffff


	//   ....[5]....
        /*7050*/ 	.word	0xffffffff


	//   ....[6]....
        /*7054*/ 	.word	0xffffffff


	//   ....[7]....
        /*7058*/ 	.word	0xffffffff


	//   ....[8]....
        /*705c*/ 	.word	0xffffffff


	//   ....[9]....
        /*7060*/ 	.word	0xffffffff


	//   ....[10]....
        /*7064*/ 	.word	0xffffffff


	//   ....[11]....
        /*7068*/ 	.word	0xffffffff


	//   ....[12]....
        /*706c*/ 	.word	0xffffffff


	//   ....[13]....
        /*7070*/ 	.word	0xffffffff


	//   ....[14]....
        /*7074*/ 	.word	0xffffffff


	//   ....[15]....
        /*7078*/ 	.word	0xffffffff


	//   ....[16]....
        /*707c*/ 	.word	0xffffffff


	//   ....[17]....
        /*7080*/ 	.word	0xffffffff


	//   ....[18]....
        /*7084*/ 	.word	0xffffffff


	//   ....[19]....
        /*7088*/ 	.word	0xffffffff


	//   ....[20]....
        /*708c*/ 	.word	0xffffffff


	//   ....[21]....
        /*7090*/ 	.word	0xffffffff


	//   ....[22]....
        /*7094*/ 	.word	0xffffffff


	//   ....[23]....
        /*7098*/ 	.word	0xffffffff


	//   ....[24]....
        /*709c*/ 	.word	0xffffffff


	//   ....[25]....
        /*70a0*/ 	.word	0xffffffff


	//   ....[26]....
        /*70a4*/ 	.word	0xffffffff


	//   ....[27]....
        /*70a8*/ 	.word	0xffffffff


	//   ....[28]....
        /*70ac*/ 	.word	0xffffffff


	//   ....[29]....
        /*70b0*/ 	.word	0xffffffff


	//   ....[30]....
        /*70b4*/ 	.word	0xffffffff


	//   ....[31]....
        /*70b8*/ 	.word	0xffffffff


	//   ....[32]....
        /*70bc*/ 	.word	0xffffffff


	//   ....[33]....
        /*70c0*/ 	.word	0xffffffff


	//   ....[34]....
        /*70c4*/ 	.word	0xffffffff


	//   ....[35]....
        /*70c8*/ 	.word	0xffffffff


	//   ....[36]....
        /*70cc*/ 	.word	0xffffffff


	//   ....[37]....
        /*70d0*/ 	.word	0xffffffff


	//   ....[38]....
        /*70d4*/ 	.word	0xffffffff


	//   ....[39]....
        /*70d8*/ 	.word	0xffffffff


	//   ....[40]....
        /*70dc*/ 	.word	0xffffffff


	//   ....[41]....
        /*70e0*/ 	.word	0xffffffff


	//   ....[42]....
        /*70e4*/ 	.word	0xffffffff


	//   ....[43]....
        /*70e8*/ 	.word	0xffffffff


	//   ....[44]....
        /*70ec*/ 	.word	0xffffffff


	//   ....[45]....
        /*70f0*/ 	.word	0xffffffff


	//   ....[46]....
        /*70f4*/ 	.word	0xffffffff


	//   ....[47]....
        /*70f8*/ 	.word	0xffffffff


	//   ....[48]....
        /*70fc*/ 	.word	0xffffffff


	//   ....[49]....
        /*7100*/ 	.word	0xffffffff


	//   ....[50]....
        /*7104*/ 	.word	0xffffffff


	//   ....[51]....
        /*7108*/ 	.word	0xffffffff


	//   ....[52]....
        /*710c*/ 	.word	0xffffffff


	//   ....[53]....
        /*7110*/ 	.word	0xffffffff


	//   ....[54]....
        /*7114*/ 	.word	0xffffffff


	//   ....[55]....
        /*7118*/ 	.word	0xffffffff


	//   ....[56]....
        /*711c*/ 	.word	0xffffffff


	//   ....[57]....
        /*7120*/ 	.word	0xffffffff


	//   ....[58]....
        /*7124*/ 	.word	0xffffffff


	//   ....[59]....
        /*7128*/ 	.word	0xffffffff


	//   ....[60]....
        /*712c*/ 	.word	0xffffffff


	//   ....[61]....
        /*7130*/ 	.word	0xffffffff


	//   ....[62]....
        /*7134*/ 	.word	0xffffffff


	//   ....[63]....
        /*7138*/ 	.word	0xffffffff


	//   ....[64]....
        /*713c*/ 	.word	0xffffffff


	//   ....[65]....
        /*7140*/ 	.word	0xffffffff


	//   ....[66]....
        /*7144*/ 	.word	0xffffffff


	//   ....[67]....
        /*7148*/ 	.word	0xffffffff


	//   ....[68]....
        /*714c*/ 	.word	0xffffffff


	//   ....[69]....
        /*7150*/ 	.word	0xffffffff


	//   ....[70]....
        /*7154*/ 	.word	0xffffffff


	//   ....[71]....
        /*7158*/ 	.word	0xffffffff


	//   ....[72]....
        /*715c*/ 	.word	0xffffffff


	//   ....[73]....
        /*7160*/ 	.word	0xffffffff


	//   ....[74]....
        /*7164*/ 	.word	0xffffffff


	//   ....[75]....
        /*7168*/ 	.word	0xffffffff


	//   ....[76]....
        /*716c*/ 	.word	0xffffffff


	//   ....[77]....
        /*7170*/ 	.word	0xffffffff


	//   ....[78]....
        /*7174*/ 	.word	0xffffffff


	//   ....[79]....
        /*7178*/ 	.word	0xffffffff


	//   ....[80]....
        /*717c*/ 	.word	0xffffffff


	//   ....[81]....
        /*7180*/ 	.word	0xffffffff


	//   ....[82]....
        /*7184*/ 	.word	0xffffffff


	//   ....[83]....
        /*7188*/ 	.word	0xffffffff


	//   ....[84]....
        /*718c*/ 	.word	0xffffffff


	//   ....[85]....
        /*7190*/ 	.word	0xffffffff


	//   ....[86]....
        /*7194*/ 	.word	0xffffffff


	//   ....[87]....
        /*7198*/ 	.word	0xffffffff


	//   ....[88]....
        /*719c*/ 	.word	0xffffffff


	//   ....[89]....
        /*71a0*/ 	.word	0xffffffff


	//   ....[90]....
        /*71a4*/ 	.word	0xffffffff


	//   ....[91]....
        /*71a8*/ 	.word	0xffffffff


	//   ....[92]....
        /*71ac*/ 	.word	0xffffffff


	//   ....[93]....
        /*71b0*/ 	.word	0xffffffff


	//   ....[94]....
        /*71b4*/ 	.word	0xffffffff


	//   ....[95]....
        /*71b8*/ 	.word	0xffffffff


	//   ....[96]....
        /*71bc*/ 	.word	0xffffffff


	//   ....[97]....
        /*71c0*/ 	.word	0xffffffff


	//   ....[98]....
        /*71c4*/ 	.word	0xffffffff


	//   ....[99]....
        /*71c8*/ 	.word	0xffffffff


	//   ....[100]....
        /*71cc*/ 	.word	0xffffffff


	//   ....[101]....
        /*71d0*/ 	.word	0xffffffff


	//   ....[102]....
        /*71d4*/ 	.word	0xffffffff


	//   ....[103]....
        /*71d8*/ 	.word	0xffffffff


	//   ....[104]....
        /*71dc*/ 	.word	0xffffffff


	//   ....[105]....
        /*71e0*/ 	.word	0xffffffff


	//   ....[106]....
        /*71e4*/ 	.word	0xffffffff


	//   ....[107]....
        /*71e8*/ 	.word	0xffffffff


	//   ....[108]....
        /*71ec*/ 	.word	0xffffffff


	//   ....[109]....
        /*71f0*/ 	.word	0xffffffff


	//   ....[110]....
        /*71f4*/ 	.word	0xffffffff


	//   ....[111]....
        /*71f8*/ 	.word	0xffffffff


	//   ....[112]....
        /*71fc*/ 	.word	0xffffffff


	//   ....[113]....
        /*7200*/ 	.word	0xffffffff


	//   ....[114]....
        /*7204*/ 	.word	0xffffffff


	//   ....[115]....
        /*7208*/ 	.word	0xffffffff


	//   ....[116]....
        /*720c*/ 	.word	0xffffffff


	//   ....[117]....
        /*7210*/ 	.word	0xffffffff


	//   ....[118]....
        /*7214*/ 	.word	0xffffffff


	//   ....[119]....
        /*7218*/ 	.word	0xffffffff


	//   ....[120]....
        /*721c*/ 	.word	0xffffffff


	//   ....[121]....
        /*7220*/ 	.word	0xffffffff


	//   ....[122]....
        /*7224*/ 	.word	0xffffffff


	//   ....[123]....
        /*7228*/ 	.word	0xffffffff


	//   ....[124]....
        /*722c*/ 	.word	0xffffffff


	//   ....[125]....
        /*7230*/ 	.word	0xffffffff


	//   ....[126]....
        /*7234*/ 	.word	0xffffffff


	//   ....[127]....
        /*7238*/ 	.word	0xffffffff


	//   ....[128]....
        /*723c*/ 	.word	0xffffffff


	//   ....[129]....
        /*7240*/ 	.word	0xffffffff


	//   ....[130]....
        /*7244*/ 	.word	0xffffffff


	//   ....[131]....
        /*7248*/ 	.word	0xffffffff


	//   ....[132]....
        /*724c*/ 	.word	0xffffffff


	//   ....[133]....
        /*7250*/ 	.word	0xffffffff


	//   ....[134]....
        /*7254*/ 	.word	0xffffffff


	//   ....[135]....
        /*7258*/ 	.word	0xffffffff


	//   ....[136]....
        /*725c*/ 	.word	0xffffffff


	//   ....[137]....
        /*7260*/ 	.word	0xffffffff


	//   ....[138]....
        /*7264*/ 	.word	0xffffffff


	//   ....[139]....
        /*7268*/ 	.word	0xffffffff


	//   ....[140]....
        /*726c*/ 	.word	0xffffffff


	//   ....[141]....
        /*7270*/ 	.word	0xffffffff


	//   ....[142]....
        /*7274*/ 	.word	0xffffffff


	//   ....[143]....
        /*7278*/ 	.word	0xffffffff


	//   ....[144]....
        /*727c*/ 	.word	0xffffffff


	//   ....[145]....
        /*7280*/ 	.word	0xffffffff


	//   ....[146]....
        /*7284*/ 	.word	0xffffffff


	//   ....[147]....
        /*7288*/ 	.word	0xffffffff


	//   ....[148]....
        /*728c*/ 	.word	0xffffffff


	//   ....[149]....
        /*7290*/ 	.word	0xffffffff


	//   ....[150]....
        /*7294*/ 	.word	0xffffffff


	//   ....[151]....
        /*7298*/ 	.word	0xffffffff


	//   ....[152]....
        /*729c*/ 	.word	0xffffffff


	//   ....[153]....
        /*72a0*/ 	.word	0xffffffff


	//   ....[154]....
        /*72a4*/ 	.word	0xffffffff


	//   ....[155]....
        /*72a8*/ 	.word	0xffffffff


	//   ....[156]....
        /*72ac*/ 	.word	0xffffffff


	//   ....[157]....
        /*72b0*/ 	.word	0xffffffff


	//   ....[158]....
        /*72b4*/ 	.word	0xffffffff


	//   ....[159]....
        /*72b8*/ 	.word	0xffffffff


	//   ....[160]....
        /*72bc*/ 	.word	0xffffffff


	//   ....[161]....
        /*72c0*/ 	.word	0xffffffff


	//   ....[162]....
        /*72c4*/ 	.word	0xffffffff


	//   ....[163]....
        /*72c8*/ 	.word	0xffffffff


	//   ....[164]....
        /*72cc*/ 	.word	0xffffffff


	//   ....[165]....
        /*72d0*/ 	.word	0xffffffff


	//   ....[166]....
        /*72d4*/ 	.word	0xffffffff


	//   ....[167]....
        /*72d8*/ 	.word	0xffffffff


	//   ....[168]....
        /*72dc*/ 	.word	0xffffffff


	//   ....[169]....
        /*72e0*/ 	.word	0xffffffff


	//   ....[170]....
        /*72e4*/ 	.word	0xffffffff


	//   ....[171]....
        /*72e8*/ 	.word	0xffffffff


	//   ....[172]....
        /*72ec*/ 	.word	0xffffffff


	//   ....[173]....
        /*72f0*/ 	.word	0xffffffff


	//   ....[174]....
        /*72f4*/ 	.word	0xffffffff


	//   ....[175]....
        /*72f8*/ 	.word	0xffffffff


	//   ....[176]....
        /*72fc*/ 	.word	0xffffffff


	//   ....[177]....
        /*7300*/ 	.word	0xffffffff


	//   ....[178]....
        /*7304*/ 	.word	0xffffffff


	//   ....[179]....
        /*7308*/ 	.word	0xffffffff


	//   ....[180]....
        /*730c*/ 	.word	0xffffffff


	//   ....[181]....
        /*7310*/ 	.word	0xffffffff


	//   ....[182]....
        /*7314*/ 	.word	0xffffffff


	//   ....[183]....
        /*7318*/ 	.word	0xffffffff


	//   ....[184]....
        /*731c*/ 	.word	0xffffffff


	//   ....[185]....
        /*7320*/ 	.word	0xffffffff


	//   ....[186]....
        /*7324*/ 	.word	0xffffffff


	//   ....[187]....
        /*7328*/ 	.word	0xffffffff


	//   ....[188]....
        /*732c*/ 	.word	0xffffffff


	//   ....[189]....
        /*7330*/ 	.word	0xffffffff


	//   ....[190]....
        /*7334*/ 	.word	0xffffffff


	//   ....[191]....
        /*7338*/ 	.word	0xffffffff


	//   ....[192]....
        /*733c*/ 	.word	0xffffffff


	//   ....[193]....
        /*7340*/ 	.word	0xffffffff


	//   ....[194]....
        /*7344*/ 	.word	0xffffffff


	//   ....[195]....
        /*7348*/ 	.word	0xffffffff


	//   ....[196]....
        /*734c*/ 	.word	0xffffffff


	//   ....[197]....
        /*7350*/ 	.word	0xffffffff


	//   ....[198]....
        /*7354*/ 	.word	0xffffffff


	//   ....[199]....
        /*7358*/ 	.word	0xffffffff


	//   ....[200]....
        /*735c*/ 	.word	0xffffffff


	//   ....[201]....
        /*7360*/ 	.word	0xffffffff


	//   ....[202]....
        /*7364*/ 	.word	0xffffffff


	//   ....[203]....
        /*7368*/ 	.word	0xffffffff


	//   ....[204]....
        /*736c*/ 	.word	0xffffffff


	//   ....[205]....
        /*7370*/ 	.word	0xffffffff


	//   ....[206]....
        /*7374*/ 	.word	0xffffffff


	//   ....[207]....
        /*7378*/ 	.word	0xffffffff


	//   ....[208]....
        /*737c*/ 	.word	0xffffffff


	//   ....[209]....
        /*7380*/ 	.word	0xffffffff


	//   ....[210]....
        /*7384*/ 	.word	0xffffffff


	//   ....[211]....
        /*7388*/ 	.word	0xffffffff


	//   ....[212]....
        /*738c*/ 	.word	0xffffffff


	//   ....[213]....
        /*7390*/ 	.word	0xffffffff


	//   ....[214]....
        /*7394*/ 	.word	0xffffffff


	//   ....[215]....
        /*7398*/ 	.word	0xffffffff


	//   ....[216]....
        /*739c*/ 	.word	0xffffffff


	//   ....[217]....
        /*73a0*/ 	.word	0xffffffff


	//   ....[218]....
        /*73a4*/ 	.word	0xffffffff


	//   ....[219]....
        /*73a8*/ 	.word	0xffffffff


	//   ....[220]....
        /*73ac*/ 	.word	0xffffffff


	//   ....[221]....
        /*73b0*/ 	.word	0xffffffff


	//   ....[222]....
        /*73b4*/ 	.word	0xffffffff


	//   ....[223]....
        /*73b8*/ 	.word	0xffffffff


	//   ....[224]....
        /*73bc*/ 	.word	0xffffffff


	//   ....[225]....
        /*73c0*/ 	.word	0xffffffff


	//   ....[226]....
        /*73c4*/ 	.word	0xffffffff


	//   ....[227]....
        /*73c8*/ 	.word	0xffffffff


	//   ....[228]....
        /*73cc*/ 	.word	0xffffffff


	//   ....[229]....
        /*73d0*/ 	.word	0xffffffff


	//   ....[230]....
        /*73d4*/ 	.word	0xffffffff


	//   ....[231]....
        /*73d8*/ 	.word	0xffffffff


	//   ....[232]....
        /*73dc*/ 	.word	0xffffffff


	//   ....[233]....
        /*73e0*/ 	.word	0xffffffff


	//   ....[234]....
        /*73e4*/ 	.word	0xffffffff


	//   ....[235]....
        /*73e8*/ 	.word	0xffffffff


	//   ....[236]....
        /*73ec*/ 	.word	0xffffffff


	//   ....[237]....
        /*73f0*/ 	.word	0xffffffff


	//   ....[238]....
        /*73f4*/ 	.word	0xffffffff


	//   ....[239]....
        /*73f8*/ 	.word	0xffffffff


	//   ....[240]....
        /*73fc*/ 	.word	0xffffffff


	//   ....[241]....
        /*7400*/ 	.word	0xffffffff


	//   ....[242]....
        /*7404*/ 	.word	0xffffffff


	//   ....[243]....
        /*7408*/ 	.word	0xffffffff


	//   ....[244]....
        /*740c*/ 	.word	0xffffffff


	//   ....[245]....
        /*7410*/ 	.word	0xffffffff


	//   ....[246]....
        /*7414*/ 	.word	0xffffffff


	//   ....[247]....
        /*7418*/ 	.word	0xffffffff


	//   ....[248]....
        /*741c*/ 	.word	0xffffffff


	//   ....[249]....
        /*7420*/ 	.word	0xffffffff


	//   ....[250]....
        /*7424*/ 	.word	0xffffffff


	//   ....[251]....
        /*7428*/ 	.word	0xffffffff


	//   ....[252]....
        /*742c*/ 	.word	0xffffffff


	//   ....[253]....
        /*7430*/ 	.word	0xffffffff


	//   ....[254]....
        /*7434*/ 	.word	0xffffffff


	//   ....[255]....
        /*7438*/ 	.word	0xffffffff


	//   ....[0]....
        /*743c*/ 	.word	0xffffffff


	//   ....[1]....
        /*7440*/ 	.word	0xffffffff


	//   ....[2]....
        /*7444*/ 	.word	0xffffffff


	//   ....[3]....
        /*7448*/ 	.word	0xffffffff


	//   ....[4]....
        /*744c*/ 	.word	0xffffffff


	//   ....[5]....
        /*7450*/ 	.word	0xffffffff


	//   ....[6]....
        /*7454*/ 	.word	0xffffffff


	//   ....[7]....
        /*7458*/ 	.word	0xffffffff


	//   ....[8]....
        /*745c*/ 	.word	0xffffffff


	//   ....[9]....
        /*7460*/ 	.word	0xffffffff


	//   ....[10]....
        /*7464*/ 	.word	0xffffffff


	//   ....[11]....
        /*7468*/ 	.word	0xffffffff


	//   ....[12]....
        /*746c*/ 	.word	0xffffffff


	//   ....[13]....
        /*7470*/ 	.word	0xffffffff


	//   ....[14]....
        /*7474*/ 	.word	0xffffffff


	//   ....[15]....
        /*7478*/ 	.word	0xffffffff


	//   ....[16]....
        /*747c*/ 	.word	0xffffffff


	//   ....[17]....
        /*7480*/ 	.word	0xffffffff


	//   ....[18]....
        /*7484*/ 	.word	0xffffffff


	//   ....[19]....
        /*7488*/ 	.word	0xffffffff


	//   ....[20]....
        /*748c*/ 	.word	0xffffffff


	//   ....[21]....
        /*7490*/ 	.word	0xffffffff


	//   ....[22]....
        /*7494*/ 	.word	0xffffffff


	//   ....[23]....
        /*7498*/ 	.word	0xffffffff


	//   ....[24]....
        /*749c*/ 	.word	0xffffffff


	//   ....[25]....
        /*74a0*/ 	.word	0xffffffff


	//   ....[26]....
        /*74a4*/ 	.word	0xffffffff


	//   ....[27]....
        /*74a8*/ 	.word	0xffffffff


	//   ....[28]....
        /*74ac*/ 	.word	0xffffffff


	//   ....[29]....
        /*74b0*/ 	.word	0xffffffff


	//   ....[30]....
        /*74b4*/ 	.word	0xffffffff


	//   ....[31]....
        /*74b8*/ 	.word	0xffffffff


	//   ....[32]....
        /*74bc*/ 	.word	0xffffffff


	//   ....[33]....
        /*74c0*/ 	.word	0xffffffff


	//   ....[34]....
        /*74c4*/ 	.word	0xffffffff


	//   ....[35]....
        /*74c8*/ 	.word	0xffffffff


	//   ....[36]....
        /*74cc*/ 	.word	0xffffffff


	//   ....[37]....
        /*74d0*/ 	.word	0xffffffff


	//   ....[38]....
        /*74d4*/ 	.word	0xffffffff


	//   ....[39]....
        /*74d8*/ 	.word	0xffffffff


	//   ....[40]....
        /*74dc*/ 	.word	0xffffffff


	//   ....[41]....
        /*74e0*/ 	.word	0xffffffff


	//   ....[42]....
        /*74e4*/ 	.word	0xffffffff


	//   ....[43]....
        /*74e8*/ 	.word	0xffffffff


	//   ....[44]....
        /*74ec*/ 	.word	0xffffffff


	//   ....[45]....
        /*74f0*/ 	.word	0xffffffff


	//   ....[46]....
        /*74f4*/ 	.word	0xffffffff


	//   ....[47]....
        /*74f8*/ 	.word	0xffffffff


	//   ....[48]....
        /*74fc*/ 	.word	0xffffffff


	//   ....[49]....
        /*7500*/ 	.word	0xffffffff


	//   ....[50]....
        /*7504*/ 	.word	0xffffffff


	//   ....[51]....
        /*7508*/ 	.word	0xffffffff


	//   ....[52]....
        /*750c*/ 	.word	0xffffffff


	//   ....[53]....
        /*7510*/ 	.word	0xffffffff


	//   ....[54]....
        /*7514*/ 	.word	0xffffffff


	//   ....[55]....
        /*7518*/ 	.word	0xffffffff


	//   ....[56]....
        /*751c*/ 	.word	0xffffffff


	//   ....[57]....
        /*7520*/ 	.word	0xffffffff


	//   ....[58]....
        /*7524*/ 	.word	0xffffffff


	//   ....[59]....
        /*7528*/ 	.word	0xffffffff


	//   ....[60]....
        /*752c*/ 	.word	0xffffffff


	//   ....[61]....
        /*7530*/ 	.word	0xffffffff


	//   ....[62]....
        /*7534*/ 	.word	0xffffffff


	//   ....[63]....
        /*7538*/ 	.word	0xffffffff


	//   ....[64]....
        /*753c*/ 	.word	0xffffffff


	//   ....[65]....
        /*7540*/ 	.word	0xffffffff


	//   ....[66]....
        /*7544*/ 	.word	0xffffffff


	//   ....[67]....
        /*7548*/ 	.word	0xffffffff


	//   ....[68]....
        /*754c*/ 	.word	0xffffffff


	//   ....[69]....
        /*7550*/ 	.word	0xffffffff


	//   ....[70]....
        /*7554*/ 	.word	0xffffffff


	//   ....[71]....
        /*7558*/ 	.word	0xffffffff


	//   ....[72]....
        /*755c*/ 	.word	0xffffffff


	//   ....[73]....
        /*7560*/ 	.word	0xffffffff


	//   ....[74]....
        /*7564*/ 	.word	0xffffffff


	//   ....[75]....
        /*7568*/ 	.word	0xffffffff


	//   ....[76]....
        /*756c*/ 	.word	0xffffffff


	//   ....[77]....
        /*7570*/ 	.word	0xffffffff


	//   ....[78]....
        /*7574*/ 	.word	0xffffffff


	//   ....[79]....
        /*7578*/ 	.word	0xffffffff


	//   ....[80]....
        /*757c*/ 	.word	0xffffffff


	//   ....[81]....
        /*7580*/ 	.word	0xffffffff


	//   ....[82]....
        /*7584*/ 	.word	0xffffffff


	//   ....[83]....
        /*7588*/ 	.word	0xffffffff


	//   ....[84]....
        /*758c*/ 	.word	0xffffffff


	//   ....[85]....
        /*7590*/ 	.word	0xffffffff


	//   ....[86]....
        /*7594*/ 	.word	0xffffffff


	//   ....[87]....
        /*7598*/ 	.word	0xffffffff


	//   ....[88]....
        /*759c*/ 	.word	0xffffffff


	//   ....[89]....
        /*75a0*/ 	.word	0xffffffff


	//   ....[90]....
        /*75a4*/ 	.word	0xffffffff


	//   ....[91]....
        /*75a8*/ 	.word	0xffffffff


	//   ....[92]....
        /*75ac*/ 	.word	0xffffffff


	//   ....[93]....
        /*75b0*/ 	.word	0xffffffff


	//   ....[94]....
        /*75b4*/ 	.word	0xffffffff


	//   ....[95]....
        /*75b8*/ 	.word	0xffffffff


	//   ....[96]....
        /*75bc*/ 	.word	0xffffffff


	//   ....[97]....
        /*75c0*/ 	.word	0xffffffff


	//   ....[98]....
        /*75c4*/ 	.word	0xffffffff


	//   ....[99]....
        /*75c8*/ 	.word	0xffffffff


	//   ....[100]....
        /*75cc*/ 	.word	0xffffffff


	//   ....[101]....
        /*75d0*/ 	.word	0xffffffff


	//   ....[102]....
        /*75d4*/ 	.word	0xffffffff


	//   ....[103]....
        /*75d8*/ 	.word	0xffffffff


	//   ....[104]....
        /*75dc*/ 	.word	0xffffffff


	//   ....[105]....
        /*75e0*/ 	.word	0xffffffff


	//   ....[106]....
        /*75e4*/ 	.word	0xffffffff


	//   ....[107]....
        /*75e8*/ 	.word	0xffffffff


	//   ....[108]....
        /*75ec*/ 	.word	0xffffffff


	//   ....[109]....
        /*75f0*/ 	.word	0xffffffff


	//   ....[110]....
        /*75f4*/ 	.word	0xffffffff


	//   ....[111]....
        /*75f8*/ 	.word	0xffffffff


	//   ....[112]....
        /*75fc*/ 	.word	0xffffffff


	//   ....[113]....
        /*7600*/ 	.word	0xffffffff


	//   ....[114]....
        /*7604*/ 	.word	0xffffffff


	//   ....[115]....
        /*7608*/ 	.word	0xffffffff


	//   ....[116]....
        /*760c*/ 	.word	0xffffffff


	//   ....[117]....
        /*7610*/ 	.word	0xffffffff


	//   ....[118]....
        /*7614*/ 	.word	0xffffffff


	//   ....[119]....
        /*7618*/ 	.word	0xffffffff


	//   ....[120]....
        /*761c*/ 	.word	0xffffffff


	//   ....[121]....
        /*7620*/ 	.word	0xffffffff


	//   ....[122]....
        /*7624*/ 	.word	0xffffffff


	//   ....[123]....
        /*7628*/ 	.word	0xffffffff


	//   ....[124]....
        /*762c*/ 	.word	0xffffffff


	//   ....[125]....
        /*7630*/ 	.word	0xffffffff


	//   ....[126]....
        /*7634*/ 	.word	0xffffffff


	//   ....[127]....
        /*7638*/ 	.word	0xffffffff


	//   ....[128]....
        /*763c*/ 	.word	0xffffffff


	//   ....[129]....
        /*7640*/ 	.word	0xffffffff


	//   ....[130]....
        /*7644*/ 	.word	0xffffffff


	//   ....[131]....
        /*7648*/ 	.word	0xffffffff


	//   ....[132]....
        /*764c*/ 	.word	0xffffffff


	//   ....[133]....
        /*7650*/ 	.word	0xffffffff


	//   ....[134]....
        /*7654*/ 	.word	0xffffffff


	//   ....[135]....
        /*7658*/ 	.word	0xffffffff


	//   ....[136]....
        /*765c*/ 	.word	0xffffffff


	//   ....[137]....
        /*7660*/ 	.word	0xffffffff


	//   ....[138]....
        /*7664*/ 	.word	0xffffffff


	//   ....[139]....
        /*7668*/ 	.word	0xffffffff


	//   ....[140]....
        /*766c*/ 	.word	0xffffffff


	//   ....[141]....
        /*7670*/ 	.word	0xffffffff


	//   ....[142]....
        /*7674*/ 	.word	0xffffffff


	//   ....[143]....
        /*7678*/ 	.word	0xffffffff


	//   ....[144]....
        /*767c*/ 	.word	0xffffffff


	//   ....[145]....
        /*7680*/ 	.word	0xffffffff


	//   ....[146]....
        /*7684*/ 	.word	0xffffffff


	//   ....[147]....
        /*7688*/ 	.word	0xffffffff


	//   ....[148]....
        /*768c*/ 	.word	0xffffffff


	//   ....[149]....
        /*7690*/ 	.word	0xffffffff


	//   ....[150]....
        /*7694*/ 	.word	0xffffffff


	//   ....[151]....
        /*7698*/ 	.word	0xffffffff


	//   ....[152]....
        /*769c*/ 	.word	0xffffffff


	//   ....[153]....
        /*76a0*/ 	.word	0xffffffff


	//   ....[154]....
        /*76a4*/ 	.word	0xffffffff


	//   ....[155]....
        /*76a8*/ 	.word	0xffffffff


	//   ....[156]....
        /*76ac*/ 	.word	0xffffffff


	//   ....[157]....
        /*76b0*/ 	.word	0xffffffff


	//   ....[158]....
        /*76b4*/ 	.word	0xffffffff


	//   ....[159]....
        /*76b8*/ 	.word	0xffffffff


	//   ....[160]....
        /*76bc*/ 	.word	0xffffffff


	//   ....[161]....
        /*76c0*/ 	.word	0xffffffff


	//   ....[162]....
        /*76c4*/ 	.word	0xffffffff


	//   ....[163]....
        /*76c8*/ 	.word	0xffffffff


	//   ....[164]....
        /*76cc*/ 	.word	0xffffffff


	//   ....[165]....
        /*76d0*/ 	.word	0xffffffff


	//   ....[166]....
        /*76d4*/ 	.word	0xffffffff


	//   ....[167]....
        /*76d8*/ 	.word	0xffffffff


	//   ....[168]....
        /*76dc*/ 	.word	0xffffffff


	//   ....[169]....
        /*76e0*/ 	.word	0xffffffff


	//   ....[170]....
        /*76e4*/ 	.word	0xffffffff


	//   ....[171]....
        /*76e8*/ 	.word	0xffffffff


	//   ....[172]....
        /*76ec*/ 	.word	0xffffffff


	//   ....[173]....
        /*76f0*/ 	.word	0xffffffff


	//   ....[174]....
        /*76f4*/ 	.word	0xffffffff


	//   ....[175]....
        /*76f8*/ 	.word	0xffffffff


	//   ....[176]....
        /*76fc*/ 	.word	0xffffffff


	//   ....[177]....
        /*7700*/ 	.word	0xffffffff


	//   ....[178]....
        /*7704*/ 	.word	0xffffffff


	//   ....[179]....
        /*7708*/ 	.word	0xffffffff


	//   ....[180]....
        /*770c*/ 	.word	0xffffffff


	//   ....[181]....
        /*7710*/ 	.word	0xffffffff


	//   ....[182]....
        /*7714*/ 	.word	0xffffffff


	//   ....[183]....
        /*7718*/ 	.word	0xffffffff


	//   ....[184]....
        /*771c*/ 	.word	0xffffffff


	//   ....[185]....
        /*7720*/ 	.word	0xffffffff


	//   ....[186]....
        /*7724*/ 	.word	0xffffffff


	//   ....[187]....
        /*7728*/ 	.word	0xffffffff


	//   ....[188]....
        /*772c*/ 	.word	0xffffffff


	//   ....[189]....
        /*7730*/ 	.word	0xffffffff


	//   ....[190]....
        /*7734*/ 	.word	0xffffffff


	//   ....[191]....
        /*7738*/ 	.word	0xffffffff


	//   ....[192]....
        /*773c*/ 	.word	0xffffffff


	//   ....[193]....
        /*7740*/ 	.word	0xffffffff


	//   ....[194]....
        /*7744*/ 	.word	0xffffffff


	//   ....[195]....
        /*7748*/ 	.word	0xffffffff


	//   ....[196]....
        /*774c*/ 	.word	0xffffffff


	//   ....[197]....
        /*7750*/ 	.word	0xffffffff


	//   ....[198]....
        /*7754*/ 	.word	0xffffffff


	//   ....[199]....
        /*7758*/ 	.word	0xffffffff


	//   ....[200]....
        /*775c*/ 	.word	0xffffffff


	//   ....[201]....
        /*7760*/ 	.word	0xffffffff


	//   ....[202]....
        /*7764*/ 	.word	0xffffffff


	//   ....[203]....
        /*7768*/ 	.word	0xffffffff


	//   ....[204]....
        /*776c*/ 	.word	0xffffffff


	//   ....[205]....
        /*7770*/ 	.word	0xffffffff


	//   ....[206]....
        /*7774*/ 	.word	0xffffffff


	//   ....[207]....
        /*7778*/ 	.word	0xffffffff


	//   ....[208]....
        /*777c*/ 	.word	0xffffffff


	//   ....[209]....
        /*7780*/ 	.word	0xffffffff


	//   ....[210]....
        /*7784*/ 	.word	0xffffffff


	//   ....[211]....
        /*7788*/ 	.word	0xffffffff


	//   ....[212]....
        /*778c*/ 	.word	0xffffffff


	//   ....[213]....
        /*7790*/ 	.word	0xffffffff


	//   ....[214]....
        /*7794*/ 	.word	0xffffffff


	//   ....[215]....
        /*7798*/ 	.word	0xffffffff


	//   ....[216]....
        /*779c*/ 	.word	0xffffffff


	//   ....[217]....
        /*77a0*/ 	.word	0xffffffff


	//   ....[218]....
        /*77a4*/ 	.word	0xffffffff


	//   ....[219]....
        /*77a8*/ 	.word	0xffffffff


	//   ....[220]....
        /*77ac*/ 	.word	0xffffffff


	//   ....[221]....
        /*77b0*/ 	.word	0xffffffff


	//   ....[222]....
        /*77b4*/ 	.word	0xffffffff


	//   ....[223]....
        /*77b8*/ 	.word	0xffffffff


	//   ....[224]....
        /*77bc*/ 	.word	0xffffffff


	//   ....[225]....
        /*77c0*/ 	.word	0xffffffff


	//   ....[226]....
        /*77c4*/ 	.word	0xffffffff


	//   ....[227]....
        /*77c8*/ 	.word	0xffffffff


	//   ....[228]....
        /*77cc*/ 	.word	0xffffffff


	//   ....[229]....
        /*77d0*/ 	.word	0xffffffff


	//   ....[230]....
        /*77d4*/ 	.word	0xffffffff


	//   ....[231]....
        /*77d8*/ 	.word	0xffffffff


	//   ....[232]....
        /*77dc*/ 	.word	0xffffffff


	//   ....[233]....
        /*77e0*/ 	.word	0xffffffff


	//   ....[234]....
        /*77e4*/ 	.word	0xffffffff


	//   ....[235]....
        /*77e8*/ 	.word	0xffffffff


	//   ....[236]....
        /*77ec*/ 	.word	0xffffffff


	//   ....[237]....
        /*77f0*/ 	.word	0xffffffff


	//   ....[238]....
        /*77f4*/ 	.word	0xffffffff


	//   ....[239]....
        /*77f8*/ 	.word	0xffffffff


	//   ....[240]....
        /*77fc*/ 	.word	0xffffffff


	//   ....[241]....
        /*7800*/ 	.word	0xffffffff


	//   ....[242]....
        /*7804*/ 	.word	0xffffffff


	//   ....[243]....
        /*7808*/ 	.word	0xffffffff


	//   ....[244]....
        /*780c*/ 	.word	0xffffffff


	//   ....[245]....
        /*7810*/ 	.word	0xffffffff


	//   ....[246]....
        /*7814*/ 	.word	0xffffffff


	//   ....[247]....
        /*7818*/ 	.word	0xffffffff


	//   ....[248]....
        /*781c*/ 	.word	0xffffffff


	//   ....[249]....
        /*7820*/ 	.word	0xffffffff


	//   ....[250]....
        /*7824*/ 	.word	0xffffffff


	//   ....[251]....
        /*7828*/ 	.word	0xffffffff


	//   ....[252]....
        /*782c*/ 	.word	0xffffffff


	//   ....[253]....
        /*7830*/ 	.word	0xffffffff


	//   ....[254]....
        /*7834*/ 	.word	0xffffffff


	//   ....[255]....
        /*7838*/ 	.word	0xffffffff


	//   ....[0]....
        /*783c*/ 	.word	0xffffffff


	//   ....[1]....
        /*7840*/ 	.word	0xffffffff


	//   ....[2]....
        /*7844*/ 	.word	0xffffffff


	//   ....[3]....
        /*7848*/ 	.word	0xffffffff


	//   ....[4]....
        /*784c*/ 	.word	0xffffffff


	//   ....[5]....
        /*7850*/ 	.word	0xffffffff


	//   ....[6]....
        /*7854*/ 	.word	0xffffffff


	//   ....[7]....
        /*7858*/ 	.word	0xffffffff


	//   ....[8]....
        /*785c*/ 	.word	0xffffffff


	//   ....[9]....
        /*7860*/ 	.word	0xffffffff


	//   ....[10]....
        /*7864*/ 	.word	0xffffffff


	//   ....[11]....
        /*7868*/ 	.word	0xffffffff


	//   ....[12]....
        /*786c*/ 	.word	0xffffffff


	//   ....[13]....
        /*7870*/ 	.word	0xffffffff


	//   ....[14]....
        /*7874*/ 	.word	0xffffffff


	//   ....[15]....
        /*7878*/ 	.word	0xffffffff


	//   ....[16]....
        /*787c*/ 	.word	0xffffffff


	//   ....[17]....
        /*7880*/ 	.word	0xffffffff


	//   ....[18]....
        /*7884*/ 	.word	0xffffffff


	//   ....[19]....
        /*7888*/ 	.word	0xffffffff


	//   ....[20]....
        /*788c*/ 	.word	0xffffffff


	//   ....[21]....
        /*7890*/ 	.word	0xffffffff


	//   ....[22]....
        /*7894*/ 	.word	0xffffffff


	//   ....[23]....
        /*7898*/ 	.word	0xffffffff


	//   ....[24]....
        /*789c*/ 	.word	0xffffffff


	//   ....[25]....
        /*78a0*/ 	.word	0xffffffff


	//   ....[26]....
        /*78a4*/ 	.word	0xffffffff


	//   ....[27]....
        /*78a8*/ 	.word	0xffffffff


	//   ....[28]....
        /*78ac*/ 	.word	0xffffffff


	//   ....[29]....
        /*78b0*/ 	.word	0xffffffff


	//   ....[30]....
        /*78b4*/ 	.word	0xffffffff


	//   ....[31]....
        /*78b8*/ 	.word	0xffffffff


	//   ....[32]....
        /*78bc*/ 	.word	0xffffffff


	//   ....[33]....
        /*78c0*/ 	.word	0xffffffff


	//   ....[34]....
        /*78c4*/ 	.word	0xffffffff


	//   ....[35]....
        /*78c8*/ 	.word	0xffffffff


	//   ....[36]....
        /*78cc*/ 	.word	0xffffffff


	//   ....[37]....
        /*78d0*/ 	.word	0xffffffff


	//   ....[38]....
        /*78d4*/ 	.word	0xffffffff


	//   ....[39]....
        /*78d8*/ 	.word	0xffffffff


	//   ....[40]....
        /*78dc*/ 	.word	0xffffffff


	//   ....[41]....
        /*78e0*/ 	.word	0xffffffff


	//   ....[42]....
        /*78e4*/ 	.word	0xffffffff


	//   ....[43]....
        /*78e8*/ 	.word	0xffffffff


	//   ....[44]....
        /*78ec*/ 	.word	0xffffffff


	//   ....[45]....
        /*78f0*/ 	.word	0xffffffff


	//   ....[46]....
        /*78f4*/ 	.word	0xffffffff


	//   ....[47]....
        /*78f8*/ 	.word	0xffffffff


	//   ....[48]....
        /*78fc*/ 	.word	0xffffffff


	//   ....[49]....
        /*7900*/ 	.word	0xffffffff


	//   ....[50]....
        /*7904*/ 	.word	0xffffffff


	//   ....[51]....
        /*7908*/ 	.word	0xffffffff


	//   ....[52]....
        /*790c*/ 	.word	0xffffffff


	//   ....[53]....
        /*7910*/ 	.word	0xffffffff


	//   ....[54]....
        /*7914*/ 	.word	0xffffffff


	//   ....[55]....
        /*7918*/ 	.word	0xffffffff


	//   ....[56]....
        /*791c*/ 	.word	0xffffffff


	//   ....[57]....
        /*7920*/ 	.word	0xffffffff


	//   ....[58]....
        /*7924*/ 	.word	0xffffffff


	//   ....[59]....
        /*7928*/ 	.word	0xffffffff


	//   ....[60]....
        /*792c*/ 	.word	0xffffffff


	//   ....[61]....
        /*7930*/ 	.word	0xffffffff


	//   ....[62]....
        /*7934*/ 	.word	0xffffffff


	//   ....[63]....
        /*7938*/ 	.word	0xffffffff


	//   ....[64]....
        /*793c*/ 	.word	0xffffffff


	//   ....[65]....
        /*7940*/ 	.word	0xffffffff


	//   ....[66]....
        /*7944*/ 	.word	0xffffffff


	//   ....[67]....
        /*7948*/ 	.word	0xffffffff


	//   ....[68]....
        /*794c*/ 	.word	0xffffffff


	//   ....[69]....
        /*7950*/ 	.word	0xffffffff


	//   ....[70]....
        /*7954*/ 	.word	0xffffffff


	//   ....[71]....
        /*7958*/ 	.word	0xffffffff


	//   ....[72]....
        /*795c*/ 	.word	0xffffffff


	//   ....[73]....
        /*7960*/ 	.word	0xffffffff


	//   ....[74]....
        /*7964*/ 	.word	0xffffffff


	//   ....[75]....
        /*7968*/ 	.word	0xffffffff


	//   ....[76]....
        /*796c*/ 	.word	0xffffffff


	//   ....[77]....
        /*7970*/ 	.word	0xffffffff


	//   ....[78]....
        /*7974*/ 	.word	0xffffffff


	//   ....[79]....
        /*7978*/ 	.word	0xffffffff


	//   ....[80]....
        /*797c*/ 	.word	0xffffffff


	//   ....[81]....
        /*7980*/ 	.word	0xffffffff


	//   ....[82]....
        /*7984*/ 	.word	0xffffffff


	//   ....[83]....
        /*7988*/ 	.word	0xffffffff


	//   ....[84]....
        /*798c*/ 	.word	0xffffffff


	//   ....[85]....
        /*7990*/ 	.word	0xffffffff


	//   ....[86]....
        /*7994*/ 	.word	0xffffffff


	//   ....[87]....
        /*7998*/ 	.word	0xffffffff


	//   ....[88]....
        /*799c*/ 	.word	0xffffffff


	//   ....[89]....
        /*79a0*/ 	.word	0xffffffff


	//   ....[90]....
        /*79a4*/ 	.word	0xffffffff


	//   ....[91]....
        /*79a8*/ 	.word	0xffffffff


	//   ....[92]....
        /*79ac*/ 	.word	0xffffffff


	//   ....[93]....
        /*79b0*/ 	.word	0xffffffff


	//   ....[94]....
        /*79b4*/ 	.word	0xffffffff


	//   ....[95]....
        /*79b8*/ 	.word	0xffffffff


	//   ....[96]....
        /*79bc*/ 	.word	0xffffffff


	//   ....[97]....
        /*79c0*/ 	.word	0xffffffff


	//   ....[98]....
        /*79c4*/ 	.word	0xffffffff


	//   ....[99]....
        /*79c8*/ 	.word	0xffffffff


	//   ....[100]....
        /*79cc*/ 	.word	0xffffffff


	//   ....[101]....
        /*79d0*/ 	.word	0xffffffff


	//   ....[102]....
        /*79d4*/ 	.word	0xffffffff


	//   ....[103]....
        /*79d8*/ 	.word	0xffffffff


	//   ....[104]....
        /*79dc*/ 	.word	0xffffffff


	//   ....[105]....
        /*79e0*/ 	.word	0xffffffff


	//   ....[106]....
        /*79e4*/ 	.word	0xffffffff


	//   ....[107]....
        /*79e8*/ 	.word	0xffffffff


	//   ....[108]....
        /*79ec*/ 	.word	0xffffffff


	//   ....[109]....
        /*79f0*/ 	.word	0xffffffff


	//   ....[110]....
        /*79f4*/ 	.word	0xffffffff


	//   ....[111]....
        /*79f8*/ 	.word	0xffffffff


	//   ....[112]....
        /*79fc*/ 	.word	0xffffffff


	//   ....[113]....
        /*7a00*/ 	.word	0xffffffff


	//   ....[114]....
        /*7a04*/ 	.word	0xffffffff


	//   ....[115]....
        /*7a08*/ 	.word	0xffffffff


	//   ....[116]....
        /*7a0c*/ 	.word	0xffffffff


	//   ....[117]....
        /*7a10*/ 	.word	0xffffffff


	//   ....[118]....
        /*7a14*/ 	.word	0xffffffff


	//   ....[119]....
        /*7a18*/ 	.word	0xffffffff


	//   ....[120]....
        /*7a1c*/ 	.word	0xffffffff


	//   ....[121]....
        /*7a20*/ 	.word	0xffffffff


	//   ....[122]....
        /*7a24*/ 	.word	0xffffffff


	//   ....[123]....
        /*7a28*/ 	.word	0xffffffff


	//   ....[124]....
        /*7a2c*/ 	.word	0xffffffff


	//   ....[125]....
        /*7a30*/ 	.word	0xffffffff


	//   ....[126]....
        /*7a34*/ 	.word	0xffffffff


	//   ....[127]....
        /*7a38*/ 	.word	0xffffffff


	//   ....[128]....
        /*7a3c*/ 	.word	0xffffffff


	//   ....[129]....
        /*7a40*/ 	.word	0xffffffff


	//   ....[130]....
        /*7a44*/ 	.word	0xffffffff


	//   ....[131]....
        /*7a48*/ 	.word	0xffffffff


	//   ....[132]....
        /*7a4c*/ 	.word	0xffffffff


	//   ....[133]....
        /*7a50*/ 	.word	0xffffffff


	//   ....[134]....
        /*7a54*/ 	.word	0xffffffff


	//   ....[135]....
        /*7a58*/ 	.word	0xffffffff


	//   ....[136]....
        /*7a5c*/ 	.word	0xffffffff


	//   ....[137]....
        /*7a60*/ 	.word	0xffffffff


	//   ....[138]....
        /*7a64*/ 	.word	0xffffffff


	//   ....[139]....
        /*7a68*/ 	.word	0xffffffff


	//   ....[140]....
        /*7a6c*/ 	.word	0xffffffff


	//   ....[141]....
        /*7a70*/ 	.word	0xffffffff


	//   ....[142]....
        /*7a74*/ 	.word	0xffffffff


	//   ....[143]....
        /*7a78*/ 	.word	0xffffffff


	//   ....[144]....
        /*7a7c*/ 	.word	0xffffffff


	//   ....[145]....
        /*7a80*/ 	.word	0xffffffff


	//   ....[146]....
        /*7a84*/ 	.word	0xffffffff


	//   ....[147]....
        /*7a88*/ 	.word	0xffffffff


	//   ....[148]....
        /*7a8c*/ 	.word	0xffffffff


	//   ....[149]....
        /*7a90*/ 	.word	0xffffffff


	//   ....[150]....
        /*7a94*/ 	.word	0xffffffff


	//   ....[151]....
        /*7a98*/ 	.word	0xffffffff


	//   ....[152]....
        /*7a9c*/ 	.word	0xffffffff


	//   ....[153]....
        /*7aa0*/ 	.word	0xffffffff


	//   ....[154]....
        /*7aa4*/ 	.word	0xffffffff


	//   ....[155]....
        /*7aa8*/ 	.word	0xffffffff


	//   ....[156]....
        /*7aac*/ 	.word	0xffffffff


	//   ....[157]....
        /*7ab0*/ 	.word	0xffffffff


	//   ....[158]....
        /*7ab4*/ 	.word	0xffffffff


	//   ....[159]....
        /*7ab8*/ 	.word	0xffffffff


	//   ....[160]....
        /*7abc*/ 	.word	0xffffffff


	//   ....[161]....
        /*7ac0*/ 	.word	0xffffffff


	//   ....[162]....
        /*7ac4*/ 	.word	0xffffffff


	//   ....[163]....
        /*7ac8*/ 	.word	0xffffffff


	//   ....[164]....
        /*7acc*/ 	.word	0xffffffff


	//   ....[165]....
        /*7ad0*/ 	.word	0xffffffff


	//   ....[166]....
        /*7ad4*/ 	.word	0xffffffff


	//   ....[167]....
        /*7ad8*/ 	.word	0xffffffff


	//   ....[168]....
        /*7adc*/ 	.word	0xffffffff


	//   ....[169]....
        /*7ae0*/ 	.word	0xffffffff


	//   ....[170]....
        /*7ae4*/ 	.word	0xffffffff


	//   ....[171]....
        /*7ae8*/ 	.word	0xffffffff


	//   ....[172]....
        /*7aec*/ 	.word	0xffffffff


	//   ....[173]....
        /*7af0*/ 	.word	0xffffffff


	//   ....[174]....
        /*7af4*/ 	.word	0xffffffff


	//   ....[175]....
        /*7af8*/ 	.word	0xffffffff


	//   ....[176]....
        /*7afc*/ 	.word	0xffffffff


	//   ....[177]....
        /*7b00*/ 	.word	0xffffffff


	//   ....[178]....
        /*7b04*/ 	.word	0xffffffff


	//   ....[179]....
        /*7b08*/ 	.word	0xffffffff


	//   ....[180]....
        /*7b0c*/ 	.word	0xffffffff


	//   ....[181]....
        /*7b10*/ 	.word	0xffffffff


	//   ....[182]....
        /*7b14*/ 	.word	0xffffffff


	//   ....[183]....
        /*7b18*/ 	.word	0xffffffff


	//   ....[184]....
        /*7b1c*/ 	.word	0xffffffff


	//   ....[185]....
        /*7b20*/ 	.word	0xffffffff


	//   ....[186]....
        /*7b24*/ 	.word	0xffffffff


	//   ....[187]....
        /*7b28*/ 	.word	0xffffffff


	//   ....[188]....
        /*7b2c*/ 	.word	0xffffffff


	//   ....[189]....
        /*7b30*/ 	.word	0xffffffff


	//   ....[190]....
        /*7b34*/ 	.word	0xffffffff


	//   ....[191]....
        /*7b38*/ 	.word	0xffffffff


	//   ....[192]....
        /*7b3c*/ 	.word	0xffffffff


	//   ....[193]....
        /*7b40*/ 	.word	0xffffffff


	//   ....[194]....
        /*7b44*/ 	.word	0xffffffff


	//   ....[195]....
        /*7b48*/ 	.word	0xffffffff


	//   ....[196]....
        /*7b4c*/ 	.word	0xffffffff


	//   ....[197]....
        /*7b50*/ 	.word	0xffffffff


	//   ....[198]....
        /*7b54*/ 	.word	0xffffffff


	//   ....[199]....
        /*7b58*/ 	.word	0xffffffff


	//   ....[200]....
        /*7b5c*/ 	.word	0xffffffff


	//   ....[201]....
        /*7b60*/ 	.word	0xffffffff


	//   ....[202]....
        /*7b64*/ 	.word	0xffffffff


	//   ....[203]....
        /*7b68*/ 	.word	0xffffffff


	//   ....[204]....
        /*7b6c*/ 	.word	0xffffffff


	//   ....[205]....
        /*7b70*/ 	.word	0xffffffff


	//   ....[206]....
        /*7b74*/ 	.word	0xffffffff


	//   ....[207]....
        /*7b78*/ 	.word	0xffffffff


	//   ....[208]....
        /*7b7c*/ 	.word	0xffffffff


	//   ....[209]....
        /*7b80*/ 	.word	0xffffffff


	//   ....[210]....
        /*7b84*/ 	.word	0xffffffff


	//   ....[211]....
        /*7b88*/ 	.word	0xffffffff


	//   ....[212]....
        /*7b8c*/ 	.word	0xffffffff


	//   ....[213]....
        /*7b90*/ 	.word	0xffffffff


	//   ....[214]....
        /*7b94*/ 	.word	0xffffffff


	//   ....[215]....
        /*7b98*/ 	.word	0xffffffff


	//   ....[216]....
        /*7b9c*/ 	.word	0xffffffff


	//   ....[217]....
        /*7ba0*/ 	.word	0xffffffff


	//   ....[218]....
        /*7ba4*/ 	.word	0xffffffff


	//   ....[219]....
        /*7ba8*/ 	.word	0xffffffff


	//   ....[220]....
        /*7bac*/ 	.word	0xffffffff


	//   ....[221]....
        /*7bb0*/ 	.word	0xffffffff


	//   ....[222]....
        /*7bb4*/ 	.word	0xffffffff


	//   ....[223]....
        /*7bb8*/ 	.word	0xffffffff


	//   ....[224]....
        /*7bbc*/ 	.word	0xffffffff


	//   ....[225]....
        /*7bc0*/ 	.word	0xffffffff


	//   ....[226]....
        /*7bc4*/ 	.word	0xffffffff


	//   ....[227]....
        /*7bc8*/ 	.word	0xffffffff


	//   ....[228]....
        /*7bcc*/ 	.word	0xffffffff


	//   ....[229]....
        /*7bd0*/ 	.word	0xffffffff


	//   ....[230]....
        /*7bd4*/ 	.word	0xffffffff


	//   ....[231]....
        /*7bd8*/ 	.word	0xffffffff


	//   ....[232]....
        /*7bdc*/ 	.word	0xffffffff


	//   ....[233]....
        /*7be0*/ 	.word	0xffffffff


	//   ....[234]....
        /*7be4*/ 	.word	0xffffffff


	//   ....[235]....
        /*7be8*/ 	.word	0xffffffff


	//   ....[236]....
        /*7bec*/ 	.word	0xffffffff


	//   ....[237]....
        /*7bf0*/ 	.word	0xffffffff


	//   ....[238]....
        /*7bf4*/ 	.word	0xffffffff


	//   ....[239]....
        /*7bf8*/ 	.word	0xffffffff


	//   ....[240]....
        /*7bfc*/ 	.word	0xffffffff


	//   ....[241]....
        /*7c00*/ 	.word	0xffffffff


	//   ....[242]....
        /*7c04*/ 	.word	0xffffffff


	//   ....[243]....
        /*7c08*/ 	.word	0xffffffff


	//   ....[244]....
        /*7c0c*/ 	.word	0xffffffff


	//   ....[245]....
        /*7c10*/ 	.word	0xffffffff


	//   ....[246]....
        /*7c14*/ 	.word	0xffffffff


	//   ....[247]....
        /*7c18*/ 	.word	0xffffffff


	//   ....[248]....
        /*7c1c*/ 	.word	0xffffffff


	//   ....[249]....
        /*7c20*/ 	.word	0xffffffff


	//   ....[250]....
        /*7c24*/ 	.word	0xffffffff


	//   ....[251]....
        /*7c28*/ 	.word	0xffffffff


	//   ....[252]....
        /*7c2c*/ 	.word	0xffffffff


	//   ....[253]....
        /*7c30*/ 	.word	0xffffffff


	//   ....[254]....
        /*7c34*/ 	.word	0xffffffff


	//   ....[255]....
        /*7c38*/ 	.word	0xffffffff


	//   ....[0]....
        /*7c3c*/ 	.word	0xffffffff


	//   ....[1]....
        /*7c40*/ 	.word	0xffffffff


	//   ....[2]....
        /*7c44*/ 	.word	0xffffffff


	//   ....[3]....
        /*7c48*/ 	.word	0xffffffff


	//   ....[4]....
        /*7c4c*/ 	.word	0xffffffff


	//   ....[5]....
        /*7c50*/ 	.word	0xffffffff


	//   ....[6]....
        /*7c54*/ 	.word	0xffffffff


	//   ....[7]....
        /*7c58*/ 	.word	0xffffffff


	//   ....[8]....
        /*7c5c*/ 	.word	0xffffffff


	//   ....[9]....
        /*7c60*/ 	.word	0xffffffff


	//   ....[10]....
        /*7c64*/ 	.word	0xffffffff


	//   ....[11]....
        /*7c68*/ 	.word	0xffffffff


	//   ....[12]....
        /*7c6c*/ 	.word	0xffffffff


	//   ....[13]....
        /*7c70*/ 	.word	0xffffffff


	//   ....[14]....
        /*7c74*/ 	.word	0xffffffff


	//   ....[15]....
        /*7c78*/ 	.word	0xffffffff


	//   ....[16]....
        /*7c7c*/ 	.word	0xffffffff


	//   ....[17]....
        /*7c80*/ 	.word	0xffffffff


	//   ....[18]....
        /*7c84*/ 	.word	0xffffffff


	//   ....[19]....
        /*7c88*/ 	.word	0xffffffff


	//   ....[20]....
        /*7c8c*/ 	.word	0xffffffff


	//   ....[21]....
        /*7c90*/ 	.word	0xffffffff


	//   ....[22]....
        /*7c94*/ 	.word	0xffffffff


	//   ....[23]....
        /*7c98*/ 	.word	0xffffffff


	//   ....[24]....
        /*7c9c*/ 	.word	0xffffffff


	//   ....[25]....
        /*7ca0*/ 	.word	0xffffffff


	//   ....[26]....
        /*7ca4*/ 	.word	0xffffffff


	//   ....[27]....
        /*7ca8*/ 	.word	0xffffffff


	//   ....[28]....
        /*7cac*/ 	.word	0xffffffff


	//   ....[29]....
        /*7cb0*/ 	.word	0xffffffff


	//   ....[30]....
        /*7cb4*/ 	.word	0xffffffff


	//   ....[31]....
        /*7cb8*/ 	.word	0xffffffff


	//   ....[32]....
        /*7cbc*/ 	.word	0xffffffff


	//   ....[33]....
        /*7cc0*/ 	.word	0xffffffff


	//   ....[34]....
        /*7cc4*/ 	.word	0xffffffff


	//   ....[35]....
        /*7cc8*/ 	.word	0xffffffff


	//   ....[36]....
        /*7ccc*/ 	.word	0xffffffff


	//   ....[37]....
        /*7cd0*/ 	.word	0xffffffff


	//   ....[38]....
        /*7cd4*/ 	.word	0xffffffff


	//   ....[39]....
        /*7cd8*/ 	.word	0xffffffff


	//   ....[40]....
        /*7cdc*/ 	.word	0xffffffff


	//   ....[41]....
        /*7ce0*/ 	.word	0xffffffff


	//   ....[42]....
        /*7ce4*/ 	.word	0xffffffff


	//   ....[43]....
        /*7ce8*/ 	.word	0xffffffff


	//   ....[44]....
        /*7cec*/ 	.word	0xffffffff


	//   ....[45]....
        /*7cf0*/ 	.word	0xffffffff


	//   ....[46]....
        /*7cf4*/ 	.word	0xffffffff


	//   ....[47]....
        /*7cf8*/ 	.word	0xffffffff


	//   ....[48]....
        /*7cfc*/ 	.word	0xffffffff


	//   ....[49]....
        /*7d00*/ 	.word	0xffffffff


	//   ....[50]....
        /*7d04*/ 	.word	0xffffffff


	//   ....[51]....
        /*7d08*/ 	.word	0xffffffff


	//   ....[52]....
        /*7d0c*/ 	.word	0xffffffff


	//   ....[53]....
        /*7d10*/ 	.word	0xffffffff


	//   ....[54]....
        /*7d14*/ 	.word	0xffffffff


	//   ....[55]....
        /*7d18*/ 	.word	0xffffffff


	//   ....[56]....
        /*7d1c*/ 	.word	0xffffffff


	//   ....[57]....
        /*7d20*/ 	.word	0xffffffff


	//   ....[58]....
        /*7d24*/ 	.word	0xffffffff


	//   ....[59]....
        /*7d28*/ 	.word	0xffffffff


	//   ....[60]....
        /*7d2c*/ 	.word	0xffffffff


	//   ....[61]....
        /*7d30*/ 	.word	0xffffffff


	//   ....[62]....
        /*7d34*/ 	.word	0xffffffff


	//   ....[63]....
        /*7d38*/ 	.word	0xffffffff


	//   ....[64]....
        /*7d3c*/ 	.word	0xffffffff


	//   ....[65]....
        /*7d40*/ 	.word	0xffffffff


	//   ....[66]....
        /*7d44*/ 	.word	0xffffffff


	//   ....[67]....
        /*7d48*/ 	.word	0xffffffff


	//   ....[68]....
        /*7d4c*/ 	.word	0xffffffff


	//   ....[69]....
        /*7d50*/ 	.word	0xffffffff


	//   ....[70]....
        /*7d54*/ 	.word	0xffffffff


	//   ....[71]....
        /*7d58*/ 	.word	0xffffffff


	//   ....[72]....
        /*7d5c*/ 	.word	0xffffffff


	//   ....[73]....
        /*7d60*/ 	.word	0xffffffff


	//   ....[74]....
        /*7d64*/ 	.word	0xffffffff


	//   ....[75]....
        /*7d68*/ 	.word	0xffffffff


	//   ....[76]....
        /*7d6c*/ 	.word	0xffffffff


	//   ....[77]....
        /*7d70*/ 	.word	0xffffffff


	//   ....[78]....
        /*7d74*/ 	.word	0xffffffff


	//   ....[79]....
        /*7d78*/ 	.word	0xffffffff


	//   ....[80]....
        /*7d7c*/ 	.word	0xffffffff


	//   ....[81]....
        /*7d80*/ 	.word	0xffffffff


	//   ....[82]....
        /*7d84*/ 	.word	0xffffffff


	//   ....[83]....
        /*7d88*/ 	.word	0xffffffff


	//   ....[84]....
        /*7d8c*/ 	.word	0xffffffff


	//   ....[85]....
        /*7d90*/ 	.word	0xffffffff


	//   ....[86]....
        /*7d94*/ 	.word	0xffffffff


	//   ....[87]....
        /*7d98*/ 	.word	0xffffffff


	//   ....[88]....
        /*7d9c*/ 	.word	0xffffffff


	//   ....[89]....
        /*7da0*/ 	.word	0xffffffff


	//   ....[90]....
        /*7da4*/ 	.word	0xffffffff


	//   ....[91]....
        /*7da8*/ 	.word	0xffffffff


	//   ....[92]....
        /*7dac*/ 	.word	0xffffffff


	//   ....[93]....
        /*7db0*/ 	.word	0xffffffff


	//   ....[94]....
        /*7db4*/ 	.word	0xffffffff


	//   ....[95]....
        /*7db8*/ 	.word	0xffffffff


	//   ....[96]....
        /*7dbc*/ 	.word	0xffffffff


	//   ....[97]....
        /*7dc0*/ 	.word	0xffffffff


	//   ....[98]....
        /*7dc4*/ 	.word	0xffffffff


	//   ....[99]....
        /*7dc8*/ 	.word	0xffffffff


	//   ....[100]....
        /*7dcc*/ 	.word	0xffffffff


	//   ....[101]....
        /*7dd0*/ 	.word	0xffffffff


	//   ....[102]....
        /*7dd4*/ 	.word	0xffffffff


	//   ....[103]....
        /*7dd8*/ 	.word	0xffffffff


	//   ....[104]....
        /*7ddc*/ 	.word	0xffffffff


	//   ....[105]....
        /*7de0*/ 	.word	0xffffffff


	//   ....[106]....
        /*7de4*/ 	.word	0xffffffff


	//   ....[107]....
        /*7de8*/ 	.word	0xffffffff


	//   ....[108]....
        /*7dec*/ 	.word	0xffffffff


	//   ....[109]....
        /*7df0*/ 	.word	0xffffffff


	//   ....[110]....
        /*7df4*/ 	.word	0xffffffff


	//   ....[111]....
        /*7df8*/ 	.word	0xffffffff


	//   ....[112]....
        /*7dfc*/ 	.word	0xffffffff


	//   ....[113]....
        /*7e00*/ 	.word	0xffffffff


	//   ....[114]....
        /*7e04*/ 	.word	0xffffffff


	//   ....[115]....
        /*7e08*/ 	.word	0xffffffff


	//   ....[116]....
        /*7e0c*/ 	.word	0xffffffff


	//   ....[117]....
        /*7e10*/ 	.word	0xffffffff


	//   ....[118]....
        /*7e14*/ 	.word	0xffffffff


	//   ....[119]....
        /*7e18*/ 	.word	0xffffffff


	//   ....[120]....
        /*7e1c*/ 	.word	0xffffffff


	//   ....[121]....
        /*7e20*/ 	.word	0xffffffff


	//   ....[122]....
        /*7e24*/ 	.word	0xffffffff


	//   ....[123]....
        /*7e28*/ 	.word	0xffffffff


	//   ....[124]....
        /*7e2c*/ 	.word	0xffffffff


	//   ....[125]....
        /*7e30*/ 	.word	0xffffffff


	//   ....[126]....
        /*7e34*/ 	.word	0xffffffff


	//   ....[127]....
        /*7e38*/ 	.word	0xffffffff


	//   ....[128]....
        /*7e3c*/ 	.word	0xffffffff


	//   ....[129]....
        /*7e40*/ 	.word	0xffffffff


	//   ....[130]....
        /*7e44*/ 	.word	0xffffffff


	//   ....[131]....
        /*7e48*/ 	.word	0xffffffff


	//   ....[132]....
        /*7e4c*/ 	.word	0xffffffff


	//   ....[133]....
        /*7e50*/ 	.word	0xffffffff


	//   ....[134]....
        /*7e54*/ 	.word	0xffffffff


	//   ....[135]....
        /*7e58*/ 	.word	0xffffffff


	//   ....[136]....
        /*7e5c*/ 	.word	0xffffffff


	//   ....[137]....
        /*7e60*/ 	.word	0xffffffff


	//   ....[138]....
        /*7e64*/ 	.word	0xffffffff


	//   ....[139]....
        /*7e68*/ 	.word	0xffffffff


	//   ....[140]....
        /*7e6c*/ 	.word	0xffffffff


	//   ....[141]....
        /*7e70*/ 	.word	0xffffffff


	//   ....[142]....
        /*7e74*/ 	.word	0xffffffff


	//   ....[143]....
        /*7e78*/ 	.word	0xffffffff


	//   ....[144]....
        /*7e7c*/ 	.word	0xffffffff


	//   ....[145]....
        /*7e80*/ 	.word	0xffffffff


	//   ....[146]....
        /*7e84*/ 	.word	0xffffffff


	//   ....[147]....
        /*7e88*/ 	.word	0xffffffff


	//   ....[148]....
        /*7e8c*/ 	.word	0xffffffff


	//   ....[149]....
        /*7e90*/ 	.word	0xffffffff


	//   ....[150]....
        /*7e94*/ 	.word	0xffffffff


	//   ....[151]....
        /*7e98*/ 	.word	0xffffffff


	//   ....[152]....
        /*7e9c*/ 	.word	0xffffffff


	//   ....[153]....
        /*7ea0*/ 	.word	0xffffffff


	//   ....[154]....
        /*7ea4*/ 	.word	0xffffffff


	//   ....[155]....
        /*7ea8*/ 	.word	0xffffffff


	//   ....[156]....
        /*7eac*/ 	.word	0xffffffff


	//   ....[157]....
        /*7eb0*/ 	.word	0xffffffff


	//   ....[158]....
        /*7eb4*/ 	.word	0xffffffff


	//   ....[159]....
        /*7eb8*/ 	.word	0xffffffff


	//   ....[160]....
        /*7ebc*/ 	.word	0xffffffff


	//   ....[161]....
        /*7ec0*/ 	.word	0xffffffff


	//   ....[162]....
        /*7ec4*/ 	.word	0xffffffff


	//   ....[163]....
        /*7ec8*/ 	.word	0xffffffff


	//   ....[164]....
        /*7ecc*/ 	.word	0xffffffff


	//   ....[165]....
        /*7ed0*/ 	.word	0xffffffff


	//   ....[166]....
        /*7ed4*/ 	.word	0xffffffff


	//   ....[167]....
        /*7ed8*/ 	.word	0xffffffff


	//   ....[168]....
        /*7edc*/ 	.word	0xffffffff


	//   ....[169]....
        /*7ee0*/ 	.word	0xffffffff


	//   ....[170]....
        /*7ee4*/ 	.word	0xffffffff


	//   ....[171]....
        /*7ee8*/ 	.word	0xffffffff


	//   ....[172]....
        /*7eec*/ 	.word	0xffffffff


	//   ....[173]....
        /*7ef0*/ 	.word	0xffffffff


	//   ....[174]....
        /*7ef4*/ 	.word	0xffffffff


	//   ....[175]....
        /*7ef8*/ 	.word	0xffffffff


	//   ....[176]....
        /*7efc*/ 	.word	0xffffffff


	//   ....[177]....
        /*7f00*/ 	.word	0xffffffff


	//   ....[178]....
        /*7f04*/ 	.word	0xffffffff


	//   ....[179]....
        /*7f08*/ 	.word	0xffffffff


	//   ....[180]....
        /*7f0c*/ 	.word	0xffffffff


	//   ....[181]....
        /*7f10*/ 	.word	0xffffffff


	//   ....[182]....
        /*7f14*/ 	.word	0xffffffff


	//   ....[183]....
        /*7f18*/ 	.word	0xffffffff


	//   ....[184]....
        /*7f1c*/ 	.word	0xffffffff


	//   ....[185]....
        /*7f20*/ 	.word	0xffffffff


	//   ....[186]....
        /*7f24*/ 	.word	0xffffffff


	//   ....[187]....
        /*7f28*/ 	.word	0xffffffff


	//   ....[188]....
        /*7f2c*/ 	.word	0xffffffff


	//   ....[189]....
        /*7f30*/ 	.word	0xffffffff


	//   ....[190]....
        /*7f34*/ 	.word	0xffffffff


	//   ....[191]....
        /*7f38*/ 	.word	0xffffffff


	//   ....[192]....
        /*7f3c*/ 	.word	0xffffffff


	//   ....[193]....
        /*7f40*/ 	.word	0xffffffff


	//   ....[194]....
        /*7f44*/ 	.word	0xffffffff


	//   ....[195]....
        /*7f48*/ 	.word	0xffffffff


	//   ....[196]....
        /*7f4c*/ 	.word	0xffffffff


	//   ....[197]....
        /*7f50*/ 	.word	0xffffffff


	//   ....[198]....
        /*7f54*/ 	.word	0xffffffff


	//   ....[199]....
        /*7f58*/ 	.word	0xffffffff


	//   ....[200]....
        /*7f5c*/ 	.word	0xffffffff


	//   ....[201]....
        /*7f60*/ 	.word	0xffffffff


	//   ....[202]....
        /*7f64*/ 	.word	0xffffffff


	//   ....[203]....
        /*7f68*/ 	.word	0xffffffff


	//   ....[204]....
        /*7f6c*/ 	.word	0xffffffff


	//   ....[205]....
        /*7f70*/ 	.word	0xffffffff


	//   ....[206]....
        /*7f74*/ 	.word	0xffffffff


	//   ....[207]....
        /*7f78*/ 	.word	0xffffffff


	//   ....[208]....
        /*7f7c*/ 	.word	0xffffffff


	//   ....[209]....
        /*7f80*/ 	.word	0xffffffff


	//   ....[210]....
        /*7f84*/ 	.word	0xffffffff


	//   ....[211]....
        /*7f88*/ 	.word	0xffffffff


	//   ....[212]....
        /*7f8c*/ 	.word	0xffffffff


	//   ....[213]....
        /*7f90*/ 	.word	0xffffffff


	//   ....[214]....
        /*7f94*/ 	.word	0xffffffff


	//   ....[215]....
        /*7f98*/ 	.word	0xffffffff


	//   ....[216]....
        /*7f9c*/ 	.word	0xffffffff


	//   ....[217]....
        /*7fa0*/ 	.word	0xffffffff


	//   ....[218]....
        /*7fa4*/ 	.word	0xffffffff


	//   ....[219]....
        /*7fa8*/ 	.word	0xffffffff


	//   ....[220]....
        /*7fac*/ 	.word	0xffffffff


	//   ....[221]....
        /*7fb0*/ 	.word	0xffffffff


	//   ....[222]....
        /*7fb4*/ 	.word	0xffffffff


	//   ....[223]....
        /*7fb8*/ 	.word	0xffffffff


	//   ....[224]....
        /*7fbc*/ 	.word	0xffffffff


	//   ....[225]....
        /*7fc0*/ 	.word	0xffffffff


	//   ....[226]....
        /*7fc4*/ 	.word	0xffffffff


	//   ....[227]....
        /*7fc8*/ 	.word	0xffffffff


	//   ....[228]....
        /*7fcc*/ 	.word	0xffffffff


	//   ....[229]....
        /*7fd0*/ 	.word	0xffffffff


	//   ....[230]....
        /*7fd4*/ 	.word	0xffffffff


	//   ....[231]....
        /*7fd8*/ 	.word	0xffffffff


	//   ....[232]....
        /*7fdc*/ 	.word	0xffffffff


	//   ....[233]....
        /*7fe0*/ 	.word	0xffffffff


	//   ....[234]....
        /*7fe4*/ 	.word	0xffffffff


	//   ....[235]....
        /*7fe8*/ 	.word	0xffffffff


	//   ....[236]....
        /*7fec*/ 	.word	0xffffffff


	//   ....[237]....
        /*7ff0*/ 	.word	0xffffffff


	//   ....[238]....
        /*7ff4*/ 	.word	0xffffffff


	//   ....[239]....
        /*7ff8*/ 	.word	0xffffffff


	//   ....[240]....
        /*7ffc*/ 	.word	0xffffffff


	//   ....[241]....
        /*8000*/ 	.word	0xffffffff


	//   ....[242]....
        /*8004*/ 	.word	0xffffffff


	//   ....[243]....
        /*8008*/ 	.word	0xffffffff


	//   ....[244]....
        /*800c*/ 	.word	0xffffffff


	//   ....[245]....
        /*8010*/ 	.word	0xffffffff


	//   ....[246]....
        /*8014*/ 	.word	0xffffffff


	//   ....[247]....
        /*8018*/ 	.word	0xffffffff


	//   ....[248]....
        /*801c*/ 	.word	0xffffffff


	//   ....[249]....
        /*8020*/ 	.word	0xffffffff


	//   ....[250]....
        /*8024*/ 	.word	0xffffffff


	//   ....[251]....
        /*8028*/ 	.word	0xffffffff


	//   ....[252]....
        /*802c*/ 	.word	0xffffffff


	//   ....[253]....
        /*8030*/ 	.word	0xffffffff


	//   ....[254]....
        /*8034*/ 	.word	0xffffffff


	//   ....[255]....
        /*8038*/ 	.word	0xffffffff


	//----- nvinfo : EIATTR_COOP_GROUP_INSTR_OFFSETS
	.align		4
.L_207:
        /*803c*/ 	.byte	0x04, 0x28
        /*803e*/ 	.short	(.L_209 - .L_208)


	//   ....[0]....
.L_208:
        /*8040*/ 	.word	0x00000060


	//   ....[1]....
        /*8044*/ 	.word	0x00000080


	//   ....[2]....
        /*8048*/ 	.word	0x00000090


	//   ....[3]....
        /*804c*/ 	.word	0x000000a0


	//   ....[4]....
        /*8050*/ 	.word	0x000000b0


	//   ....[5]....
        /*8054*/ 	.word	0x000000e0


	//   ....[6]....
        /*8058*/ 	.word	0x000000f0


	//   ....[7]....
        /*805c*/ 	.word	0x00000100


	//   ....[8]....
        /*8060*/ 	.word	0x00000110


	//   ....[9]....
        /*8064*/ 	.word	0x00000140


	//   ....[10]....
        /*8068*/ 	.word	0x00000150


	//   ....[11]....
        /*806c*/ 	.word	0x00000160


	//   ....[12]....
        /*8070*/ 	.word	0x00000170


	//   ....[13]....
        /*8074*/ 	.word	0x000001a0


	//   ....[14]....
        /*8078*/ 	.word	0x000001b0


	//   ....[15]....
        /*807c*/ 	.word	0x000001c0


	//   ....[16]....
        /*8080*/ 	.word	0x000001d0


	//   ....[17]....
        /*8084*/ 	.word	0x00000200


	//   ....[18]....
        /*8088*/ 	.word	0x00000210


	//   ....[19]....
        /*808c*/ 	.word	0x00000220


	//   ....[20]....
        /*8090*/ 	.word	0x00000230


	//   ....[21]....
        /*8094*/ 	.word	0x00000260


	//   ....[22]....
        /*8098*/ 	.word	0x00000270


	//   ....[23]....
        /*809c*/ 	.word	0x00000280


	//   ....[24]....
        /*80a0*/ 	.word	0x00000290


	//   ....[25]....
        /*80a4*/ 	.word	0x000002c0


	//   ....[26]....
        /*80a8*/ 	.word	0x000002d0


	//   ....[27]....
        /*80ac*/ 	.word	0x000002e0


	//   ....[28]....
        /*80b0*/ 	.word	0x000002f0


	//   ....[29]....
        /*80b4*/ 	.word	0x00000320


	//   ....[30]....
        /*80b8*/ 	.word	0x00000330


	//   ....[31]....
        /*80bc*/ 	.word	0x00000340


	//   ....[32]....
        /*80c0*/ 	.word	0x00000350


	//   ....[33]....
        /*80c4*/ 	.word	0x00000380


	//   ....[34]....
        /*80c8*/ 	.word	0x00000390


	//   ....[35]....
        /*80cc*/ 	.word	0x000003a0


	//   ....[36]....
        /*80d0*/ 	.word	0x000003b0


	//   ....[37]....
        /*80d4*/ 	.word	0x000003e0


	//   ....[38]....
        /*80d8*/ 	.word	0x000003f0


	//   ....[39]....
        /*80dc*/ 	.word	0x00000400


	//   ....[40]....
        /*80e0*/ 	.word	0x00000410


	//   ....[41]....
        /*80e4*/ 	.word	0x00000440


	//   ....[42]....
        /*80e8*/ 	.word	0x00000450


	//   ....[43]....
        /*80ec*/ 	.word	0x00000460


	//   ....[44]....
        /*80f0*/ 	.word	0x00000470


	//   ....[45]....
        /*80f4*/ 	.word	0x000004a0


	//   ....[46]....
        /*80f8*/ 	.word	0x000004b0


	//   ....[47]....
        /*80fc*/ 	.word	0x000004c0


	//   ....[48]....
        /*8100*/ 	.word	0x000004d0


	//   ....[49]....
        /*8104*/ 	.word	0x00000500


	//   ....[50]....
        /*8108*/ 	.word	0x00000510


	//   ....[51]....
        /*810c*/ 	.word	0x00000520


	//   ....[52]....
        /*8110*/ 	.word	0x00000530


	//   ....[53]....
        /*8114*/ 	.word	0x00000560


	//   ....[54]....
        /*8118*/ 	.word	0x00000570


	//   ....[55]....
        /*811c*/ 	.word	0x00000580


	//   ....[56]....
        /*8120*/ 	.word	0x00000590


	//   ....[57]....
        /*8124*/ 	.word	0x000005c0


	//   ....[58]....
        /*8128*/ 	.word	0x000005d0


	//   ....[59]....
        /*812c*/ 	.word	0x000005e0


	//   ....[60]....
        /*8130*/ 	.word	0x000005f0


	//   ....[61]....
        /*8134*/ 	.word	0x00000620


	//   ....[62]....
        /*8138*/ 	.word	0x00000630


	//   ....[63]....
        /*813c*/ 	.word	0x00000640


	//   ....[64]....
        /*8140*/ 	.word	0x00000650


	//   ....[65]....
        /*8144*/ 	.word	0x00000680


	//   ....[66]....
        /*8148*/ 	.word	0x00000690


	//   ....[67]....
        /*814c*/ 	.word	0x000006a0


	//   ....[68]....
        /*8150*/ 	.word	0x000006b0


	//   ....[69]....
        /*8154*/ 	.word	0x000006e0


	//   ....[70]....
        /*8158*/ 	.word	0x000006f0


	//   ....[71]....
        /*815c*/ 	.word	0x00000700


	//   ....[72]....
        /*8160*/ 	.word	0x00000710


	//   ....[73]....
        /*8164*/ 	.word	0x00000740


	//   ....[74]....
        /*8168*/ 	.word	0x00000750


	//   ....[75]....
        /*816c*/ 	.word	0x00000760


	//   ....[76]....
        /*8170*/ 	.word	0x00000770


	//   ....[77]....
        /*8174*/ 	.word	0x000007a0


	//   ....[78]....
        /*8178*/ 	.word	0x000007b0


	//   ....[79]....
        /*817c*/ 	.word	0x000007c0


	//   ....[80]....
        /*8180*/ 	.word	0x000007d0


	//   ....[81]....
        /*8184*/ 	.word	0x00000800


	//   ....[82]....
        /*8188*/ 	.word	0x00000810


	//   ....[83]....
        /*818c*/ 	.word	0x00000820


	//   ....[84]....
        /*8190*/ 	.word	0x00000830


	//   ....[85]....
        /*8194*/ 	.word	0x00000860


	//   ....[86]....
        /*8198*/ 	.word	0x00000870


	//   ....[87]....
        /*819c*/ 	.word	0x00000880


	//   ....[88]....
        /*81a0*/ 	.word	0x00000890


	//   ....[89]....
        /*81a4*/ 	.word	0x000008c0


	//   ....[90]....
        /*81a8*/ 	.word	0x000008d0


	//   ....[91]....
        /*81ac*/ 	.word	0x000008e0


	//   ....[92]....
        /*81b0*/ 	.word	0x000008f0


	//   ....[93]....
        /*81b4*/ 	.word	0x00000920


	//   ....[94]....
        /*81b8*/ 	.word	0x00000930


	//   ....[95]....
        /*81bc*/ 	.word	0x00000940


	//   ....[96]....
        /*81c0*/ 	.word	0x00000950


	//   ....[97]....
        /*81c4*/ 	.word	0x00000980


	//   ....[98]....
        /*81c8*/ 	.word	0x00000990


	//   ....[99]....
        /*81cc*/ 	.word	0x000009a0


	//   ....[100]....
        /*81d0*/ 	.word	0x000009b0


	//   ....[101]....
        /*81d4*/ 	.word	0x000009e0


	//   ....[102]....
        /*81d8*/ 	.word	0x000009f0


	//   ....[103]....
        /*81dc*/ 	.word	0x00000a00


	//   ....[104]....
        /*81e0*/ 	.word	0x00000a10


	//   ....[105]....
        /*81e4*/ 	.word	0x00000a40


	//   ....[106]....
        /*81e8*/ 	.word	0x00000a50


	//   ....[107]....
        /*81ec*/ 	.word	0x00000a60


	//   ....[108]....
        /*81f0*/ 	.word	0x00000a70


	//   ....[109]....
        /*81f4*/ 	.word	0x00000aa0


	//   ....[110]....
        /*81f8*/ 	.word	0x00000ab0


	//   ....[111]....
        /*81fc*/ 	.word	0x00000ac0


	//   ....[112]....
        /*8200*/ 	.word	0x00000ad0


	//   ....[113]....
        /*8204*/ 	.word	0x00000b00


	//   ....[114]....
        /*8208*/ 	.word	0x00000b10


	//   ....[115]....
        /*820c*/ 	.word	0x00000b20


	//   ....[116]....
        /*8210*/ 	.word	0x00000b30


	//   ....[117]....
        /*8214*/ 	.word	0x00000b60


	//   ....[118]....
        /*8218*/ 	.word	0x00000b70


	//   ....[119]....
        /*821c*/ 	.word	0x00000b80


	//   ....[120]....
        /*8220*/ 	.word	0x00000b90


	//   ....[121]....
        /*8224*/ 	.word	0x00000bc0


	//   ....[122]....
        /*8228*/ 	.word	0x00000bd0


	//   ....[123]....
        /*822c*/ 	.word	0x00000be0


	//   ....[124]....
        /*8230*/ 	.word	0x00000bf0


	//   ....[125]....
        /*8234*/ 	.word	0x00000c20


	//   ....[126]....
        /*8238*/ 	.word	0x00000c30


	//   ....[127]....
        /*823c*/ 	.word	0x00000c40


	//   ....[128]....
        /*8240*/ 	.word	0x00000c50


	//   ....[129]....
        /*8244*/ 	.word	0x00000c80


	//   ....[130]....
        /*8248*/ 	.word	0x00000c90


	//   ....[131]....
        /*824c*/ 	.word	0x00000ca0


	//   ....[132]....
        /*8250*/ 	.word	0x00000cb0


	//   ....[133]....
        /*8254*/ 	.word	0x00000ce0


	//   ....[134]....
        /*8258*/ 	.word	0x00000cf0


	//   ....[135]....
        /*825c*/ 	.word	0x00000d00


	//   ....[136]....
        /*8260*/ 	.word	0x00000d10


	//   ....[137]....
        /*8264*/ 	.word	0x00000d40


	//   ....[138]....
        /*8268*/ 	.word	0x00000d50


	//   ....[139]....
        /*826c*/ 	.word	0x00000d60


	//   ....[140]....
        /*8270*/ 	.word	0x00000d70


	//   ....[141]....
        /*8274*/ 	.word	0x00000da0


	//   ....[142]....
        /*8278*/ 	.word	0x00000db0


	//   ....[143]....
        /*827c*/ 	.word	0x00000dc0


	//   ....[144]....
        /*8280*/ 	.word	0x00000dd0


	//   ....[145]....
        /*8284*/ 	.word	0x00000e00


	//   ....[146]....
        /*8288*/ 	.word	0x00000e10


	//   ....[147]....
        /*828c*/ 	.word	0x00000e20


	//   ....[148]....
        /*8290*/ 	.word	0x00000e30


	//   ....[149]....
        /*8294*/ 	.word	0x00000e60


	//   ....[150]....
        /*8298*/ 	.word	0x00000e70


	//   ....[151]....
        /*829c*/ 	.word	0x00000e80


	//   ....[152]....
        /*82a0*/ 	.word	0x00000e90


	//   ....[153]....
        /*82a4*/ 	.word	0x00000ec0


	//   ....[154]....
        /*82a8*/ 	.word	0x00000ed0


	//   ....[155]....
        /*82ac*/ 	.word	0x00000ee0


	//   ....[156]....
        /*82b0*/ 	.word	0x00000ef0


	//   ....[157]....
        /*82b4*/ 	.word	0x00000f20


	//   ....[158]....
        /*82b8*/ 	.word	0x00000f30


	//   ....[159]....
        /*82bc*/ 	.word	0x00000f40


	//   ....[160]....
        /*82c0*/ 	.word	0x00000f50


	//   ....[161]....
        /*82c4*/ 	.word	0x00000f80


	//   ....[162]....
        /*82c8*/ 	.word	0x00000f90


	//   ....[163]....
        /*82cc*/ 	.word	0x00000fa0


	//   ....[164]....
        /*82d0*/ 	.word	0x00000fb0


	//   ....[165]....
        /*82d4*/ 	.word	0x00000fe0


	//   ....[166]....
        /*82d8*/ 	.word	0x00000ff0


	//   ....[167]....
        /*82dc*/ 	.word	0x00001000


	//   ....[168]....
        /*82e0*/ 	.word	0x00001010


	//   ....[169]....
        /*82e4*/ 	.word	0x00001040


	//   ....[170]....
        /*82e8*/ 	.word	0x00001050


	//   ....[171]....
        /*82ec*/ 	.word	0x00001060


	//   ....[172]....
        /*82f0*/ 	.word	0x00001070


	//   ....[173]....
        /*82f4*/ 	.word	0x000010a0


	//   ....[174]....
        /*82f8*/ 	.word	0x000010b0


	//   ....[175]....
        /*82fc*/ 	.word	0x000010c0


	//   ....[176]....
        /*8300*/ 	.word	0x000010d0


	//   ....[177]....
        /*8304*/ 	.word	0x00001100


	//   ....[178]....
        /*8308*/ 	.word	0x00001110


	//   ....[179]....
        /*830c*/ 	.word	0x00001120


	//   ....[180]....
        /*8310*/ 	.word	0x00001130


	//   ....[181]....
        /*8314*/ 	.word	0x00001160


	//   ....[182]....
        /*8318*/ 	.word	0x00001170


	//   ....[183]....
        /*831c*/ 	.word	0x00001180


	//   ....[184]....
        /*8320*/ 	.word	0x00001190


	//   ....[185]....
        /*8324*/ 	.word	0x000011c0


	//   ....[186]....
        /*8328*/ 	.word	0x000011d0


	//   ....[187]....
        /*832c*/ 	.word	0x000011e0


	//   ....[188]....
        /*8330*/ 	.word	0x000011f0


	//   ....[189]....
        /*8334*/ 	.word	0x00001220


	//   ....[190]....
        /*8338*/ 	.word	0x00001230


	//   ....[191]....
        /*833c*/ 	.word	0x00001240


	//   ....[192]....
        /*8340*/ 	.word	0x00001250


	//   ....[193]....
        /*8344*/ 	.word	0x00001280


	//   ....[194]....
        /*8348*/ 	.word	0x00001290


	//   ....[195]....
        /*834c*/ 	.word	0x000012a0


	//   ....[196]....
        /*8350*/ 	.word	0x000012b0


	//   ....[197]....
        /*8354*/ 	.word	0x000012e0


	//   ....[198]....
        /*8358*/ 	.word	0x000012f0


	//   ....[199]....
        /*835c*/ 	.word	0x00001300


	//   ....[200]....
        /*8360*/ 	.word	0x00001310


	//   ....[201]....
        /*8364*/ 	.word	0x00001340


	//   ....[202]....
        /*8368*/ 	.word	0x00001350


	//   ....[203]....
        /*836c*/ 	.word	0x00001360


	//   ....[204]....
        /*8370*/ 	.word	0x00001370


	//   ....[205]....
        /*8374*/ 	.word	0x000013a0


	//   ....[206]....
        /*8378*/ 	.word	0x000013b0


	//   ....[207]....
        /*837c*/ 	.word	0x000013c0


	//   ....[208]....
        /*8380*/ 	.word	0x000013d0


	//   ....[209]....
        /*8384*/ 	.word	0x00001400


	//   ....[210]....
        /*8388*/ 	.word	0x00001410


	//   ....[211]....
        /*838c*/ 	.word	0x00001420


	//   ....[212]....
        /*8390*/ 	.word	0x00001430


	//   ....[213]....
        /*8394*/ 	.word	0x00001460


	//   ....[214]....
        /*8398*/ 	.word	0x00001470


	//   ....[215]....
        /*839c*/ 	.word	0x00001480


	//   ....[216]....
        /*83a0*/ 	.word	0x00001490


	//   ....[217]....
        /*83a4*/ 	.word	0x000014c0


	//   ....[218]....
        /*83a8*/ 	.word	0x000014d0


	//   ....[219]....
        /*83ac*/ 	.word	0x000014e0


	//   ....[220]....
        /*83b0*/ 	.word	0x000014f0


	//   ....[221]....
        /*83b4*/ 	.word	0x00001520


	//   ....[222]....
        /*83b8*/ 	.word	0x00001530


	//   ....[223]....
        /*83bc*/ 	.word	0x00001540


	//   ....[224]....
        /*83c0*/ 	.word	0x00001550


	//   ....[225]....
        /*83c4*/ 	.word	0x00001580


	//   ....[226]....
        /*83c8*/ 	.word	0x00001590


	//   ....[227]....
        /*83cc*/ 	.word	0x000015a0


	//   ....[228]....
        /*83d0*/ 	.word	0x000015b0


	//   ....[229]....
        /*83d4*/ 	.word	0x000015e0


	//   ....[230]....
        /*83d8*/ 	.word	0x000015f0


	//   ....[231]....
        /*83dc*/ 	.word	0x00001600


	//   ....[232]....
        /*83e0*/ 	.word	0x00001610


	//   ....[233]....
        /*83e4*/ 	.word	0x00001640


	//   ....[234]....
        /*83e8*/ 	.word	0x00001650


	//   ....[235]....
        /*83ec*/ 	.word	0x00001660


	//   ....[236]....
        /*83f0*/ 	.word	0x00001670


	//   ....[237]....
        /*83f4*/ 	.word	0x000016a0


	//   ....[238]....
        /*83f8*/ 	.word	0x000016b0


	//   ....[239]....
        /*83fc*/ 	.word	0x000016c0


	//   ....[240]....
        /*8400*/ 	.word	0x000016d0


	//   ....[241]....
        /*8404*/ 	.word	0x00001700


	//   ....[242]....
        /*8408*/ 	.word	0x00001710


	//   ....[243]....
        /*840c*/ 	.word	0x00001720


	//   ....[244]....
        /*8410*/ 	.word	0x00001730


	//   ....[245]....
        /*8414*/ 	.word	0x00001760


	//   ....[246]....
        /*8418*/ 	.word	0x00001770


	//   ....[247]....
        /*841c*/ 	.word	0x00001780


	//   ....[248]....
        /*8420*/ 	.word	0x00001790


	//   ....[249]....
        /*8424*/ 	.word	0x000017c0


	//   ....[250]....
        /*8428*/ 	.word	0x000017d0


	//   ....[251]....
        /*842c*/ 	.word	0x000017e0


	//   ....[252]....
        /*8430*/ 	.word	0x000017f0


	//   ....[253]....
        /*8434*/ 	.word	0x00001820


	//   ....[254]....
        /*8438*/ 	.word	0x00001830


	//   ....[255]....
        /*843c*/ 	.word	0x00001840


	//   ....[0]....
        /*8440*/ 	.word	0x00001850


	//   ....[1]....
        /*8444*/ 	.word	0x00001880


	//   ....[2]....
        /*8448*/ 	.word	0x00001890


	//   ....[3]....
        /*844c*/ 	.word	0x000018a0


	//   ....[4]....
        /*8450*/ 	.word	0x000018b0


	//   ....[5]....
        /*8454*/ 	.word	0x000018e0


	//   ....[6]....
        /*8458*/ 	.word	0x000018f0


	//   ....[7]....
        /*845c*/ 	.word	0x00001900


	//   ....[8]....
        /*8460*/ 	.word	0x00001910


	//   ....[9]....
        /*8464*/ 	.word	0x00001940


	//   ....[10]....
        /*8468*/ 	.word	0x00001950


	//   ....[11]....
        /*846c*/ 	.word	0x00001960


	//   ....[12]....
        /*8470*/ 	.word	0x00001970


	//   ....[13]....
        /*8474*/ 	.word	0x000019a0


	//   ....[14]....
        /*8478*/ 	.word	0x000019b0


	//   ....[15]....
        /*847c*/ 	.word	0x000019c0


	//   ....[16]....
        /*8480*/ 	.word	0x000019d0


	//   ....[17]....
        /*8484*/ 	.word	0x00001a00


	//   ....[18]....
        /*8488*/ 	.word	0x00001a10


	//   ....[19]....
        /*848c*/ 	.word	0x00001a20


	//   ....[20]....
        /*8490*/ 	.word	0x00001a30


	//   ....[21]....
        /*8494*/ 	.word	0x00001a60


	//   ....[22]....
        /*8498*/ 	.word	0x00001a70


	//   ....[23]....
        /*849c*/ 	.word	0x00001a80


	//   ....[24]....
        /*84a0*/ 	.word	0x00001a90


	//   ....[25]....
        /*84a4*/ 	.word	0x00001ac0


	//   ....[26]....
        /*84a8*/ 	.word	0x00001ad0


	//   ....[27]....
        /*84ac*/ 	.word	0x00001ae0


	//   ....[28]....
        /*84b0*/ 	.word	0x00001af0


	//   ....[29]....
        /*84b4*/ 	.word	0x00001b20


	//   ....[30]....
        /*84b8*/ 	.word	0x00001b30


	//   ....[31]....
        /*84bc*/ 	.word	0x00001b40


	//   ....[32]....
        /*84c0*/ 	.word	0x00001b50


	//   ....[33]....
        /*84c4*/ 	.word	0x00001b80


	//   ....[34]....
        /*84c8*/ 	.word	0x00001b90


	//   ....[35]....
        /*84cc*/ 	.word	0x00001ba0


	//   ....[36]....
        /*84d0*/ 	.word	0x00001bb0


	//   ....[37]....
        /*84d4*/ 	.word	0x00001be0


	//   ....[38]....
        /*84d8*/ 	.word	0x00001bf0


	//   ....[39]....
        /*84dc*/ 	.word	0x00001c00


	//   ....[40]....
        /*84e0*/ 	.word	0x00001c10


	//   ....[41]....
        /*84e4*/ 	.word	0x00001c40


	//   ....[42]....
        /*84e8*/ 	.word	0x00001c50


	//   ....[43]....
        /*84ec*/ 	.word	0x00001c60


	//   ....[44]....
        /*84f0*/ 	.word	0x00001c70


	//   ....[45]....
        /*84f4*/ 	.word	0x00001ca0


	//   ....[46]....
        /*84f8*/ 	.word	0x00001cb0


	//   ....[47]....
        /*84fc*/ 	.word	0x00001cc0


	//   ....[48]....
        /*8500*/ 	.word	0x00001cd0


	//   ....[49]....
        /*8504*/ 	.word	0x00001d00


	//   ....[50]....
        /*8508*/ 	.word	0x00001d10


	//   ....[51]....
        /*850c*/ 	.word	0x00001d20


	//   ....[52]....
        /*8510*/ 	.word	0x00001d30


	//   ....[53]....
        /*8514*/ 	.word	0x00001d60


	//   ....[54]....
        /*8518*/ 	.word	0x00001d70


	//   ....[55]....
        /*851c*/ 	.word	0x00001d80


	//   ....[56]....
        /*8520*/ 	.word	0x00001d90


	//   ....[57]....
        /*8524*/ 	.word	0x00001dc0


	//   ....[58]....
        /*8528*/ 	.word	0x00001dd0


	//   ....[59]....
        /*852c*/ 	.word	0x00001de0


	//   ....[60]....
        /*8530*/ 	.word	0x00001df0


	//   ....[61]....
        /*8534*/ 	.word	0x00001e20


	//   ....[62]....
        /*8538*/ 	.word	0x00001e30


	//   ....[63]....
        /*853c*/ 	.word	0x00001e40


	//   ....[64]....
        /*8540*/ 	.word	0x00001e50


	//   ....[65]....
        /*8544*/ 	.word	0x00001e80


	//   ....[66]....
        /*8548*/ 	.word	0x00001e90


	//   ....[67]....
        /*854c*/ 	.word	0x00001ea0


	//   ....[68]....
        /*8550*/ 	.word	0x00001eb0


	//   ....[69]....
        /*8554*/ 	.word	0x00001ee0


	//   ....[70]....
        /*8558*/ 	.word	0x00001ef0


	//   ....[71]....
        /*855c*/ 	.word	0x00001f00


	//   ....[72]....
        /*8560*/ 	.word	0x00001f10


	//   ....[73]....
        /*8564*/ 	.word	0x00001f40


	//   ....[74]....
        /*8568*/ 	.word	0x00001f50


	//   ....[75]....
        /*856c*/ 	.word	0x00001f60


	//   ....[76]....
        /*8570*/ 	.word	0x00001f70


	//   ....[77]....
        /*8574*/ 	.word	0x00001fa0


	//   ....[78]....
        /*8578*/ 	.word	0x00001fb0


	//   ....[79]....
        /*857c*/ 	.word	0x00001fc0


	//   ....[80]....
        /*8580*/ 	.word	0x00001fd0


	//   ....[81]....
        /*8584*/ 	.word	0x00002000


	//   ....[82]....
        /*8588*/ 	.word	0x00002010


	//   ....[83]....
        /*858c*/ 	.word	0x00002020


	//   ....[84]....
        /*8590*/ 	.word	0x00002030


	//   ....[85]....
        /*8594*/ 	.word	0x00002060


	//   ....[86]....
        /*8598*/ 	.word	0x00002070


	//   ....[87]....
        /*859c*/ 	.word	0x00002080


	//   ....[88]....
        /*85a0*/ 	.word	0x00002090


	//   ....[89]....
        /*85a4*/ 	.word	0x000020c0


	//   ....[90]....
        /*85a8*/ 	.word	0x000020d0


	//   ....[91]....
        /*85ac*/ 	.word	0x000020e0


	//   ....[92]....
        /*85b0*/ 	.word	0x000020f0


	//   ....[93]....
        /*85b4*/ 	.word	0x00002120


	//   ....[94]....
        /*85b8*/ 	.word	0x00002130


	//   ....[95]....
        /*85bc*/ 	.word	0x00002140


	//   ....[96]....
        /*85c0*/ 	.word	0x00002150


	//   ....[97]....
        /*85c4*/ 	.word	0x00002180


	//   ....[98]....
        /*85c8*/ 	.word	0x00002190


	//   ....[99]....
        /*85cc*/ 	.word	0x000021a0


	//   ....[100]....
        /*85d0*/ 	.word	0x000021b0


	//   ....[101]....
        /*85d4*/ 	.word	0x000021e0


	//   ....[102]....
        /*85d8*/ 	.word	0x000021f0


	//   ....[103]....
        /*85dc*/ 	.word	0x00002200


	//   ....[104]....
        /*85e0*/ 	.word	0x00002210


	//   ....[105]....
        /*85e4*/ 	.word	0x00002240


	//   ....[106]....
        /*85e8*/ 	.word	0x00002250


	//   ....[107]....
        /*85ec*/ 	.word	0x00002260


	//   ....[108]....
        /*85f0*/ 	.word	0x00002270


	//   ....[109]....
        /*85f4*/ 	.word	0x000022a0


	//   ....[110]....
        /*85f8*/ 	.word	0x000022b0


	//   ....[111]....
        /*85fc*/ 	.word	0x000022c0


	//   ....[112]....
        /*8600*/ 	.word	0x000022d0


	//   ....[113]....
        /*8604*/ 	.word	0x00002300


	//   ....[114]....
        /*8608*/ 	.word	0x00002310


	//   ....[115]....
        /*860c*/ 	.word	0x00002320


	//   ....[116]....
        /*8610*/ 	.word	0x00002330


	//   ....[117]....
        /*8614*/ 	.word	0x00002360


	//   ....[118]....
        /*8618*/ 	.word	0x00002370


	//   ....[119]....
        /*861c*/ 	.word	0x00002380


	//   ....[120]....
        /*8620*/ 	.word	0x00002390


	//   ....[121]....
        /*8624*/ 	.word	0x000023c0


	//   ....[122]....
        /*8628*/ 	.word	0x000023d0


	//   ....[123]....
        /*862c*/ 	.word	0x000023e0


	//   ....[124]....
        /*8630*/ 	.word	0x000023f0


	//   ....[125]....
        /*8634*/ 	.word	0x00002420


	//   ....[126]....
        /*8638*/ 	.word	0x00002430


	//   ....[127]....
        /*863c*/ 	.word	0x00002440


	//   ....[128]....
        /*8640*/ 	.word	0x00002450


	//   ....[129]....
        /*8644*/ 	.word	0x00002480


	//   ....[130]....
        /*8648*/ 	.word	0x00002490


	//   ....[131]....
        /*864c*/ 	.word	0x000024a0


	//   ....[132]....
        /*8650*/ 	.word	0x000024b0


	//   ....[133]....
        /*8654*/ 	.word	0x000024e0


	//   ....[134]....
        /*8658*/ 	.word	0x000024f0


	//   ....[135]....
        /*865c*/ 	.word	0x00002500


	//   ....[136]....
        /*8660*/ 	.word	0x00002510


	//   ....[137]....
        /*8664*/ 	.word	0x00002540


	//   ....[138]....
        /*8668*/ 	.word	0x00002550


	//   ....[139]....
        /*866c*/ 	.word	0x00002560


	//   ....[140]....
        /*8670*/ 	.word	0x00002570


	//   ....[141]....
        /*8674*/ 	.word	0x000025a0


	//   ....[142]....
        /*8678*/ 	.word	0x000025b0


	//   ....[143]....
        /*867c*/ 	.word	0x000025c0


	//   ....[144]....
        /*8680*/ 	.word	0x000025d0


	//   ....[145]....
        /*8684*/ 	.word	0x00002600


	//   ....[146]....
        /*8688*/ 	.word	0x00002610


	//   ....[147]....
        /*868c*/ 	.word	0x00002620


	//   ....[148]....
        /*8690*/ 	.word	0x00002630


	//   ....[149]....
        /*8694*/ 	.word	0x00002660


	//   ....[150]....
        /*8698*/ 	.word	0x00002670


	//   ....[151]....
        /*869c*/ 	.word	0x00002680


	//   ....[152]....
        /*86a0*/ 	.word	0x00002690


	//   ....[153]....
        /*86a4*/ 	.word	0x000026c0


	//   ....[154]....
        /*86a8*/ 	.word	0x000026d0


	//   ....[155]....
        /*86ac*/ 	.word	0x000026e0


	//   ....[156]....
        /*86b0*/ 	.word	0x000026f0


	//   ....[157]....
        /*86b4*/ 	.word	0x00002720


	//   ....[158]....
        /*86b8*/ 	.word	0x00002730


	//   ....[159]....
        /*86bc*/ 	.word	0x00002740


	//   ....[160]....
        /*86c0*/ 	.word	0x00002750


	//   ....[161]....
        /*86c4*/ 	.word	0x00002780


	//   ....[162]....
        /*86c8*/ 	.word	0x00002790


	//   ....[163]....
        /*86cc*/ 	.word	0x000027a0


	//   ....[164]....
        /*86d0*/ 	.word	0x000027b0


	//   ....[165]....
        /*86d4*/ 	.word	0x000027e0


	//   ....[166]....
        /*86d8*/ 	.word	0x000027f0


	//   ....[167]....
        /*86dc*/ 	.word	0x00002800


	//   ....[168]....
        /*86e0*/ 	.word	0x00002810


	//   ....[169]....
        /*86e4*/ 	.word	0x00002840


	//   ....[170]....
        /*86e8*/ 	.word	0x00002850


	//   ....[171]....
        /*86ec*/ 	.word	0x00002860


	//   ....[172]....
        /*86f0*/ 	.word	0x00002870


	//   ....[173]....
        /*86f4*/ 	.word	0x000028a0


	//   ....[174]....
        /*86f8*/ 	.word	0x000028b0


	//   ....[175]....
        /*86fc*/ 	.word	0x000028c0


	//   ....[176]....
        /*8700*/ 	.word	0x000028d0


	//   ....[177]....
        /*8704*/ 	.word	0x00002900


	//   ....[178]....
        /*8708*/ 	.word	0x00002910


	//   ....[179]....
        /*870c*/ 	.word	0x00002920


	//   ....[180]....
        /*8710*/ 	.word	0x00002930


	//   ....[181]....
        /*8714*/ 	.word	0x00002960


	//   ....[182]....
        /*8718*/ 	.word	0x00002970


	//   ....[183]....
        /*871c*/ 	.word	0x00002980


	//   ....[184]....
        /*8720*/ 	.word	0x00002990


	//   ....[185]....
        /*8724*/ 	.word	0x000029c0


	//   ....[186]....
        /*8728*/ 	.word	0x000029d0


	//   ....[187]....
        /*872c*/ 	.word	0x000029e0


	//   ....[188]....
        /*8730*/ 	.word	0x000029f0


	//   ....[189]....
        /*8734*/ 	.word	0x00002a20


	//   ....[190]....
        /*8738*/ 	.word	0x00002a30


	//   ....[191]....
        /*873c*/ 	.word	0x00002a40


	//   ....[192]....
        /*8740*/ 	.word	0x00002a50


	//   ....[193]....
        /*8744*/ 	.word	0x00002a80


	//   ....[194]....
        /*8748*/ 	.word	0x00002a90


	//   ....[195]....
        /*874c*/ 	.word	0x00002aa0


	//   ....[196]....
        /*8750*/ 	.word	0x00002ab0


	//   ....[197]....
        /*8754*/ 	.word	0x00002ae0


	//   ....[198]....
        /*8758*/ 	.word	0x00002af0


	//   ....[199]....
        /*875c*/ 	.word	0x00002b00


	//   ....[200]....
        /*8760*/ 	.word	0x00002b10


	//   ....[201]....
        /*8764*/ 	.word	0x00002b40


	//   ....[202]....
        /*8768*/ 	.word	0x00002b50


	//   ....[203]....
        /*876c*/ 	.word	0x00002b60


	//   ....[204]....
        /*8770*/ 	.word	0x00002b70


	//   ....[205]....
        /*8774*/ 	.word	0x00002ba0


	//   ....[206]....
        /*8778*/ 	.word	0x00002bb0


	//   ....[207]....
        /*877c*/ 	.word	0x00002bc0


	//   ....[208]....
        /*8780*/ 	.word	0x00002bd0


	//   ....[209]....
        /*8784*/ 	.word	0x00002c00


	//   ....[210]....
        /*8788*/ 	.word	0x00002c10


	//   ....[211]....
        /*878c*/ 	.word	0x00002c20


	//   ....[212]....
        /*8790*/ 	.word	0x00002c30


	//   ....[213]....
        /*8794*/ 	.word	0x00002c60


	//   ....[214]....
        /*8798*/ 	.word	0x00002c70


	//   ....[215]....
        /*879c*/ 	.word	0x00002c80


	//   ....[216]....
        /*87a0*/ 	.word	0x00002c90


	//   ....[217]....
        /*87a4*/ 	.word	0x00002cc0


	//   ....[218]....
        /*87a8*/ 	.word	0x00002cd0


	//   ....[219]....
        /*87ac*/ 	.word	0x00002ce0


	//   ....[220]....
        /*87b0*/ 	.word	0x00002cf0


	//   ....[221]....
        /*87b4*/ 	.word	0x00002d20


	//   ....[222]....
        /*87b8*/ 	.word	0x00002d30


	//   ....[223]....
        /*87bc*/ 	.word	0x00002d40


	//   ....[224]....
        /*87c0*/ 	.word	0x00002d50


	//   ....[225]....
        /*87c4*/ 	.word	0x00002d80


	//   ....[226]....
        /*87c8*/ 	.word	0x00002d90


	//   ....[227]....
        /*87cc*/ 	.word	0x00002da0


	//   ....[228]....
        /*87d0*/ 	.word	0x00002db0


	//   ....[229]....
        /*87d4*/ 	.word	0x00002de0


	//   ....[230]....
        /*87d8*/ 	.word	0x00002df0


	//   ....[231]....
        /*87dc*/ 	.word	0x00002e00


	//   ....[232]....
        /*87e0*/ 	.word	0x00002e10


	//   ....[233]....
        /*87e4*/ 	.word	0x00002e40


	//   ....[234]....
        /*87e8*/ 	.word	0x00002e50


	//   ....[235]....
        /*87ec*/ 	.word	0x00002e60


	//   ....[236]....
        /*87f0*/ 	.word	0x00002e70


	//   ....[237]....
        /*87f4*/ 	.word	0x00002ea0


	//   ....[238]....
        /*87f8*/ 	.word	0x00002eb0


	//   ....[239]....
        /*87fc*/ 	.word	0x00002ec0


	//   ....[240]....
        /*8800*/ 	.word	0x00002ed0


	//   ....[241]....
        /*8804*/ 	.word	0x00002f00


	//   ....[242]....
        /*8808*/ 	.word	0x00002f10


	//   ....[243]....
        /*880c*/ 	.word	0x00002f20


	//   ....[244]....
        /*8810*/ 	.word	0x00002f30


	//   ....[245]....
        /*8814*/ 	.word	0x00002f60


	//   ....[246]....
        /*8818*/ 	.word	0x00002f70


	//   ....[247]....
        /*881c*/ 	.word	0x00002f80


	//   ....[248]....
        /*8820*/ 	.word	0x00002f90


	//   ....[249]....
        /*8824*/ 	.word	0x00002fc0


	//   ....[250]....
        /*8828*/ 	.word	0x00002fd0


	//   ....[251]....
        /*882c*/ 	.word	0x00002fe0


	//   ....[252]....
        /*8830*/ 	.word	0x00002ff0


	//   ....[253]....
        /*8834*/ 	.word	0x00003020


	//   ....[254]....
        /*8838*/ 	.word	0x00003030


	//   ....[255]....
        /*883c*/ 	.word	0x00006080


	//   ....[0]....
        /*8840*/ 	.word	0x00006090


	//   ....[1]....
        /*8844*/ 	.word	0x000060a0


	//   ....[2]....
        /*8848*/ 	.word	0x000060c0


	//   ....[3]....
        /*884c*/ 	.word	0x000060d0


	//   ....[4]....
        /*8850*/ 	.word	0x000060e0


	//   ....[5]....
        /*8854*/ 	.word	0x000060f0


	//   ....[6]....
        /*8858*/ 	.word	0x00006120


	//   ....[7]....
        /*885c*/ 	.word	0x00006130


	//   ....[8]....
        /*8860*/ 	.word	0x00006140


	//   ....[9]....
        /*8864*/ 	.word	0x00006150


	//   ....[10]....
        /*8868*/ 	.word	0x00006180


	//   ....[11]....
        /*886c*/ 	.word	0x00006190


	//   ....[12]....
        /*8870*/ 	.word	0x000061a0


	//   ....[13]....
        /*8874*/ 	.word	0x000061b0


	//   ....[14]....
        /*8878*/ 	.word	0x000061e0


	//   ....[15]....
        /*887c*/ 	.word	0x000061f0


	//   ....[16]....
        /*8880*/ 	.word	0x00006200


	//   ....[17]....
        /*8884*/ 	.word	0x00006210


	//   ....[18]....
        /*8888*/ 	.word	0x00006240


	//   ....[19]....
        /*888c*/ 	.word	0x00006250


	//   ....[20]....
        /*8890*/ 	.word	0x00006260


	//   ....[21]....
        /*8894*/ 	.word	0x00006270


	//   ....[22]....
        /*8898*/ 	.word	0x000062a0


	//   ....[23]....
        /*889c*/ 	.word	0x000062b0


	//   ....[24]....
        /*88a0*/ 	.word	0x000062c0


	//   ....[25]....
        /*88a4*/ 	.word	0x000062d0


	//   ....[26]....
        /*88a8*/ 	.word	0x00006300


	//   ....[27]....
        /*88ac*/ 	.word	0x00006310


	//   ....[28]....
        /*88b0*/ 	.word	0x00006320


	//   ....[29]....
        /*88b4*/ 	.word	0x00006330


	//   ....[30]....
        /*88b8*/ 	.word	0x00006360


	//   ....[31]....
        /*88bc*/ 	.word	0x00006370


	//   ....[32]....
        /*88c0*/ 	.word	0x00006380


	//   ....[33]....
        /*88c4*/ 	.word	0x00006390


	//   ....[34]....
        /*88c8*/ 	.word	0x000063c0


	//   ....[35]....
        /*88cc*/ 	.word	0x000063d0


	//   ....[36]....
        /*88d0*/ 	.word	0x000063e0


	//   ....[37]....
        /*88d4*/ 	.word	0x000063f0


	//   ....[38]....
        /*88d8*/ 	.word	0x00006420


	//   ....[39]....
        /*88dc*/ 	.word	0x00006430


	//   ....[40]....
        /*88e0*/ 	.word	0x00006440


	//   ....[41]....
        /*88e4*/ 	.word	0x00006450


	//   ....[42]....
        /*88e8*/ 	.word	0x00006480


	//   ....[43]....
        /*88ec*/ 	.word	0x00006490


	//   ....[44]....
        /*88f0*/ 	.word	0x000064a0


	//   ....[45]....
        /*88f4*/ 	.word	0x000064b0


	//   ....[46]....
        /*88f8*/ 	.word	0x000064e0


	//   ....[47]....
        /*88fc*/ 	.word	0x000064f0


	//   ....[48]....
        /*8900*/ 	.word	0x00006500


	//   ....[49]....
        /*8904*/ 	.word	0x00006510


	//   ....[50]....
        /*8908*/ 	.word	0x00006540


	//   ....[51]....
        /*890c*/ 	.word	0x00006550


	//   ....[52]....
        /*8910*/ 	.word	0x00006560


	//   ....[53]....
        /*8914*/ 	.word	0x00006570


	//   ....[54]....
        /*8918*/ 	.word	0x000065a0


	//   ....[55]....
        /*891c*/ 	.word	0x000065b0


	//   ....[56]....
        /*8920*/ 	.word	0x000065c0


	//   ....[57]....
        /*8924*/ 	.word	0x000065d0


	//   ....[58]....
        /*8928*/ 	.word	0x00006600


	//   ....[59]....
        /*892c*/ 	.word	0x00006610


	//   ....[60]....
        /*8930*/ 	.word	0x00006620


	//   ....[61]....
        /*8934*/ 	.word	0x00006630


	//   ....[62]....
        /*8938*/ 	.word	0x00006660


	//   ....[63]....
        /*893c*/ 	.word	0x00006670


	//   ....[64]....
        /*8940*/ 	.word	0x00006680


	//   ....[65]....
        /*8944*/ 	.word	0x00006690


	//   ....[66]....
        /*8948*/ 	.word	0x000066c0


	//   ....[67]....
        /*894c*/ 	.word	0x000066d0


	//   ....[68]....
        /*8950*/ 	.word	0x000066e0


	//   ....[69]....
        /*8954*/ 	.word	0x000066f0


	//   ....[70]....
        /*8958*/ 	.word	0x00006720


	//   ....[71]....
        /*895c*/ 	.word	0x00006730


	//   ....[72]....
        /*8960*/ 	.word	0x00006740


	//   ....[73]....
        /*8964*/ 	.word	0x00006750


	//   ....[74]....
        /*8968*/ 	.word	0x00006780


	//   ....[75]....
        /*896c*/ 	.word	0x00006790


	//   ....[76]....
        /*8970*/ 	.word	0x000067a0


	//   ....[77]....
        /*8974*/ 	.word	0x000067b0


	//   ....[78]....
        /*8978*/ 	.word	0x000067e0


	//   ....[79]....
        /*897c*/ 	.word	0x000067f0


	//   ....[80]....
        /*8980*/ 	.word	0x00006800


	//   ....[81]....
        /*8984*/ 	.word	0x00006810


	//   ....[82]....
        /*8988*/ 	.word	0x00006840


	//   ....[83]....
        /*898c*/ 	.word	0x00006850


	//   ....[84]....
        /*8990*/ 	.word	0x00006860


	//   ....[85]....
        /*8994*/ 	.word	0x00006870


	//   ....[86]....
        /*8998*/ 	.word	0x000068a0


	//   ....[87]....
        /*899c*/ 	.word	0x000068b0


	//   ....[88]....
        /*89a0*/ 	.word	0x000068c0


	//   ....[89]....
        /*89a4*/ 	.word	0x000068d0


	//   ....[90]....
        /*89a8*/ 	.word	0x00006900


	//   ....[91]....
        /*89ac*/ 	.word	0x00006910


	//   ....[92]....
        /*89b0*/ 	.word	0x00006920


	//   ....[93]....
        /*89b4*/ 	.word	0x00006930


	//   ....[94]....
        /*89b8*/ 	.word	0x00006960


	//   ....[95]....
        /*89bc*/ 	.word	0x00006970


	//   ....[96]....
        /*89c0*/ 	.word	0x00006980


	//   ....[97]....
        /*89c4*/ 	.word	0x00006990


	//   ....[98]....
        /*89c8*/ 	.word	0x000069c0


	//   ....[99]....
        /*89cc*/ 	.word	0x000069d0


	//   ....[100]....
        /*89d0*/ 	.word	0x000069e0


	//   ....[101]....
        /*89d4*/ 	.word	0x000069f0


	//   ....[102]....
        /*89d8*/ 	.word	0x00006a20


	//   ....[103]....
        /*89dc*/ 	.word	0x00006a30


	//   ....[104]....
        /*89e0*/ 	.word	0x00006a40


	//   ....[105]....
        /*89e4*/ 	.word	0x00006a50


	//   ....[106]....
        /*89e8*/ 	.word	0x00006a80


	//   ....[107]....
        /*89ec*/ 	.word	0x00006a90


	//   ....[108]....
        /*89f0*/ 	.word	0x00006aa0


	//   ....[109]....
        /*89f4*/ 	.word	0x00006ab0


	//   ....[110]....
        /*89f8*/ 	.word	0x00006ae0


	//   ....[111]....
        /*89fc*/ 	.word	0x00006af0


	//   ....[112]....
        /*8a00*/ 	.word	0x00006b00


	//   ....[113]....
        /*8a04*/ 	.word	0x00006b10


	//   ....[114]....
        /*8a08*/ 	.word	0x00006b40


	//   ....[115]....
        /*8a0c*/ 	.word	0x00006b50


	//   ....[116]....
        /*8a10*/ 	.word	0x00006b60


	//   ....[117]....
        /*8a14*/ 	.word	0x00006b70


	//   ....[118]....
        /*8a18*/ 	.word	0x00006ba0


	//   ....[119]....
        /*8a1c*/ 	.word	0x00006bb0


	//   ....[120]....
        /*8a20*/ 	.word	0x00006bc0


	//   ....[121]....
        /*8a24*/ 	.word	0x00006bd0


	//   ....[122]....
        /*8a28*/ 	.word	0x00006c00


	//   ....[123]....
        /*8a2c*/ 	.word	0x00006c10


	//   ....[124]....
        /*8a30*/ 	.word	0x00006c20


	//   ....[125]....
        /*8a34*/ 	.word	0x00006c30


	//   ....[126]....
        /*8a38*/ 	.word	0x00006c60


	//   ....[127]....
        /*8a3c*/ 	.word	0x00006c70


	//   ....[128]....
        /*8a40*/ 	.word	0x00006c80


	//   ....[129]....
        /*8a44*/ 	.word	0x00006c90


	//   ....[130]....
        /*8a48*/ 	.word	0x00006cc0


	//   ....[131]....
        /*8a4c*/ 	.word	0x00006cd0


	//   ....[132]....
        /*8a50*/ 	.word	0x00006ce0


	//   ....[133]....
        /*8a54*/ 	.word	0x00006cf0


	//   ....[134]....
        /*8a58*/ 	.word	0x00006d20


	//   ....[135]....
        /*8a5c*/ 	.word	0x00006d30


	//   ....[136]....
        /*8a60*/ 	.word	0x00006d40


	//   ....[137]....
        /*8a64*/ 	.word	0x00006d50


	//   ....[138]....
        /*8a68*/ 	.word	0x00006d80


	//   ....[139]....
        /*8a6c*/ 	.word	0x00006d90


	//   ....[140]....
        /*8a70*/ 	.word	0x00006da0


	//   ....[141]....
        /*8a74*/ 	.word	0x00006db0


	//   ....[142]....
        /*8a78*/ 	.word	0x00006de0


	//   ....[143]....
        /*8a7c*/ 	.word	0x00006df0


	//   ....[144]....
        /*8a80*/ 	.word	0x00006e00


	//   ....[145]....
        /*8a84*/ 	.word	0x00006e10


	//   ....[146]....
        /*8a88*/ 	.word	0x00006e40


	//   ....[147]....
        /*8a8c*/ 	.word	0x00006e50


	//   ....[148]....
        /*8a90*/ 	.word	0x00006e60


	//   ....[149]....
        /*8a94*/ 	.word	0x00006e70


	//   ....[150]....
        /*8a98*/ 	.word	0x00006ea0


	//   ....[151]....
        /*8a9c*/ 	.word	0x00006eb0


	//   ....[152]....
        /*8aa0*/ 	.word	0x00006ec0


	//   ....[153]....
        /*8aa4*/ 	.word	0x00006ed0


	//   ....[154]....
        /*8aa8*/ 	.word	0x00006f00


	//   ....[155]....
        /*8aac*/ 	.word	0x00006f10


	//   ....[156]....
        /*8ab0*/ 	.word	0x00006f20


	//   ....[157]....
        /*8ab4*/ 	.word	0x00006f30


	//   ....[158]....
        /*8ab8*/ 	.word	0x00006f60


	//   ....[159]....
        /*8abc*/ 	.word	0x00006f70


	//   ....[160]....
        /*8ac0*/ 	.word	0x00006f80


	//   ....[161]....
        /*8ac4*/ 	.word	0x00006f90


	//   ....[162]....
        /*8ac8*/ 	.word	0x00006fc0


	//   ....[163]....
        /*8acc*/ 	.word	0x00006fd0


	//   ....[164]....
        /*8ad0*/ 	.word	0x00006fe0


	//   ....[165]....
        /*8ad4*/ 	.word	0x00006ff0


	//   ....[166]....
        /*8ad8*/ 	.word	0x00007020


	//   ....[167]....
        /*8adc*/ 	.word	0x00007030


	//   ....[168]....
        /*8ae0*/ 	.word	0x00007040


	//   ....[169]....
        /*8ae4*/ 	.word	0x00007050


	//   ....[170]....
        /*8ae8*/ 	.word	0x00007080


	//   ....[171]....
        /*8aec*/ 	.word	0x00007090


	//   ....[172]....
        /*8af0*/ 	.word	0x000070a0


	//   ....[173]....
        /*8af4*/ 	.word	0x000070b0


	//   ....[174]....
        /*8af8*/ 	.word	0x000070e0


	//   ....[175]....
        /*8afc*/ 	.word	0x000070f0


	//   ....[176]....
        /*8b00*/ 	.word	0x00007100


	//   ....[177]....
        /*8b04*/ 	.word	0x00007110


	//   ....[178]....
        /*8b08*/ 	.word	0x00007140


	//   ....[179]....
        /*8b0c*/ 	.word	0x00007150


	//   ....[180]....
        /*8b10*/ 	.word	0x00007160


	//   ....[181]....
        /*8b14*/ 	.word	0x00007170


	//   ....[182]....
        /*8b18*/ 	.word	0x000071a0


	//   ....[183]....
        /*8b1c*/ 	.word	0x000071b0


	//   ....[184]....
        /*8b20*/ 	.word	0x000071c0


	//   ....[185]....
        /*8b24*/ 	.word	0x000071d0


	//   ....[186]....
        /*8b28*/ 	.word	0x00007200


	//   ....[187]....
        /*8b2c*/ 	.word	0x00007210


	//   ....[188]....
        /*8b30*/ 	.word	0x00007220


	//   ....[189]....
        /*8b34*/ 	.word	0x00007230


	//   ....[190]....
        /*8b38*/ 	.word	0x00007260


	//   ....[191]....
        /*8b3c*/ 	.word	0x00007270


	//   ....[192]....
        /*8b40*/ 	.word	0x00007280


	//   ....[193]....
        /*8b44*/ 	.word	0x00007290


	//   ....[194]....
        /*8b48*/ 	.word	0x000072c0


	//   ....[195]....
        /*8b4c*/ 	.word	0x000072d0


	//   ....[196]....
        /*8b50*/ 	.word	0x000072e0


	//   ....[197]....
        /*8b54*/ 	.word	0x000072f0


	//   ....[198]....
        /*8b58*/ 	.word	0x00007320


	//   ....[199]....
        /*8b5c*/ 	.word	0x00007330


	//   ....[200]....
        /*8b60*/ 	.word	0x00007340


	//   ....[201]....
        /*8b64*/ 	.word	0x00007350


	//   ....[202]....
        /*8b68*/ 	.word	0x00007380


	//   ....[203]....
        /*8b6c*/ 	.word	0x00007390


	//   ....[204]....
        /*8b70*/ 	.word	0x000073a0


	//   ....[205]....
        /*8b74*/ 	.word	0x000073b0


	//   ....[206]....
        /*8b78*/ 	.word	0x000073e0


	//   ....[207]....
        /*8b7c*/ 	.word	0x000073f0


	//   ....[208]....
        /*8b80*/ 	.word	0x00007400


	//   ....[209]....
        /*8b84*/ 	.word	0x00007410


	//   ....[210]....
        /*8b88*/ 	.word	0x00007440


	//   ....[211]....
        /*8b8c*/ 	.word	0x00007450


	//   ....[212]....
        /*8b90*/ 	.word	0x00007460


	//   ....[213]....
        /*8b94*/ 	.word	0x00007470


	//   ....[214]....
        /*8b98*/ 	.word	0x000074a0


	//   ....[215]....
        /*8b9c*/ 	.word	0x000074b0


	//   ....[216]....
        /*8ba0*/ 	.word	0x000074c0


	//   ....[217]....
        /*8ba4*/ 	.word	0x000074d0


	//   ....[218]....
        /*8ba8*/ 	.word	0x00007500


	//   ....[219]....
        /*8bac*/ 	.word	0x00007510


	//   ....[220]....
        /*8bb0*/ 	.word	0x00007520


	//   ....[221]....
        /*8bb4*/ 	.word	0x00007530


	//   ....[222]....
        /*8bb8*/ 	.word	0x00007560


	//   ....[223]....
        /*8bbc*/ 	.word	0x00007570


	//   ....[224]....
        /*8bc0*/ 	.word	0x00007580


	//   ....[225]....
        /*8bc4*/ 	.word	0x00007590


	//   ....[226]....
        /*8bc8*/ 	.word	0x000075c0


	//   ....[227]....
        /*8bcc*/ 	.word	0x000075d0


	//   ....[228]....
        /*8bd0*/ 	.word	0x000075e0


	//   ....[229]....
        /*8bd4*/ 	.word	0x000075f0


	//   ....[230]....
        /*8bd8*/ 	.word	0x00007620


	//   ....[231]....
        /*8bdc*/ 	.word	0x00007630


	//   ....[232]....
        /*8be0*/ 	.word	0x00007640


	//   ....[233]....
        /*8be4*/ 	.word	0x00007650


	//   ....[234]....
        /*8be8*/ 	.word	0x00007680


	//   ....[235]....
        /*8bec*/ 	.word	0x00007690


	//   ....[236]....
        /*8bf0*/ 	.word	0x000076a0


	//   ....[237]....
        /*8bf4*/ 	.word	0x000076b0


	//   ....[238]....
        /*8bf8*/ 	.word	0x000076e0


	//   ....[239]....
        /*8bfc*/ 	.word	0x000076f0


	//   ....[240]....
        /*8c00*/ 	.word	0x00007700


	//   ....[241]....
        /*8c04*/ 	.word	0x00007710


	//   ....[242]....
        /*8c08*/ 	.word	0x00007740


	//   ....[243]....
        /*8c0c*/ 	.word	0x00007750


	//   ....[244]....
        /*8c10*/ 	.word	0x00007760


	//   ....[245]....
        /*8c14*/ 	.word	0x00007770


	//   ....[246]....
        /*8c18*/ 	.word	0x000077a0


	//   ....[247]....
        /*8c1c*/ 	.word	0x000077b0


	//   ....[248]....
        /*8c20*/ 	.word	0x000077c0


	//   ....[249]....
        /*8c24*/ 	.word	0x000077d0


	//   ....[250]....
        /*8c28*/ 	.word	0x00007800


	//   ....[251]....
        /*8c2c*/ 	.word	0x00007810


	//   ....[252]....
        /*8c30*/ 	.word	0x00007820


	//   ....[253]....
        /*8c34*/ 	.word	0x00007830


	//   ....[254]....
        /*8c38*/ 	.word	0x00007860


	//   ....[255]....
        /*8c3c*/ 	.word	0x00007870


	//   ....[0]....
        /*8c40*/ 	.word	0x00007880


	//   ....[1]....
        /*8c44*/ 	.word	0x00007890


	//   ....[2]....
        /*8c48*/ 	.word	0x000078c0


	//   ....[3]....
        /*8c4c*/ 	.word	0x000078d0


	//   ....[4]....
        /*8c50*/ 	.word	0x000078e0


	//   ....[5]....
        /*8c54*/ 	.word	0x000078f0


	//   ....[6]....
        /*8c58*/ 	.word	0x00007920


	//   ....[7]....
        /*8c5c*/ 	.word	0x00007930


	//   ....[8]....
        /*8c60*/ 	.word	0x00007940


	//   ....[9]....
        /*8c64*/ 	.word	0x00007950


	//   ....[10]....
        /*8c68*/ 	.word	0x00007980


	//   ....[11]....
        /*8c6c*/ 	.word	0x00007990


	//   ....[12]....
        /*8c70*/ 	.word	0x000079a0


	//   ....[13]....
        /*8c74*/ 	.word	0x000079b0


	//   ....[14]....
        /*8c78*/ 	.word	0x000079e0


	//   ....[15]....
        /*8c7c*/ 	.word	0x000079f0


	//   ....[16]....
        /*8c80*/ 	.word	0x00007a00


	//   ....[17]....
        /*8c84*/ 	.word	0x00007a10


	//   ....[18]....
        /*8c88*/ 	.word	0x00007a40


	//   ....[19]....
        /*8c8c*/ 	.word	0x00007a50


	//   ....[20]....
        /*8c90*/ 	.word	0x00007a60


	//   ....[21]....
        /*8c94*/ 	.word	0x00007a70


	//   ....[22]....
        /*8c98*/ 	.word	0x00007aa0


	//   ....[23]....
        /*8c9c*/ 	.word	0x00007ab0


	//   ....[24]....
        /*8ca0*/ 	.word	0x00007ac0


	//   ....[25]....
        /*8ca4*/ 	.word	0x00007ad0


	//   ....[26]....
        /*8ca8*/ 	.word	0x00007b00


	//   ....[27]....
        /*8cac*/ 	.word	0x00007b10


	//   ....[28]....
        /*8cb0*/ 	.word	0x00007b20


	//   ....[29]....
        /*8cb4*/ 	.word	0x00007b30


	//   ....[30]....
        /*8cb8*/ 	.word	0x00007b60


	//   ....[31]....
        /*8cbc*/ 	.word	0x00007b70


	//   ....[32]....
        /*8cc0*/ 	.word	0x00007b80


	//   ....[33]....
        /*8cc4*/ 	.word	0x00007b90


	//   ....[34]....
        /*8cc8*/ 	.word	0x00007bc0


	//   ....[35]....
        /*8ccc*/ 	.word	0x00007bd0


	//   ....[36]....
        /*8cd0*/ 	.word	0x00007be0


	//   ....[37]....
        /*8cd4*/ 	.word	0x00007bf0


	//   ....[38]....
        /*8cd8*/ 	.word	0x00007c20


	//   ....[39]....
        /*8cdc*/ 	.word	0x00007c30


	//   ....[40]....
        /*8ce0*/ 	.word	0x00007c40


	//   ....[41]....
        /*8ce4*/ 	.word	0x00007c50


	//   ....[42]....
        /*8ce8*/ 	.word	0x00007c80


	//   ....[43]....
        /*8cec*/ 	.word	0x00007c90


	//   ....[44]....
        /*8cf0*/ 	.word	0x00007ca0


	//   ....[45]....
        /*8cf4*/ 	.word	0x00007cb0


	//   ....[46]....
        /*8cf8*/ 	.word	0x00007ce0


	//   ....[47]....
        /*8cfc*/ 	.word	0x00007cf0


	//   ....[48]....
        /*8d00*/ 	.word	0x00007d00


	//   ....[49]....
        /*8d04*/ 	.word	0x00007d10


	//   ....[50]....
        /*8d08*/ 	.word	0x00007d40


	//   ....[51]....
        /*8d0c*/ 	.word	0x00007d50


	//   ....[52]....
        /*8d10*/ 	.word	0x00007d60


	//   ....[53]....
        /*8d14*/ 	.word	0x00007d70


	//   ....[54]....
        /*8d18*/ 	.word	0x00007da0


	//   ....[55]....
        /*8d1c*/ 	.word	0x00007db0


	//   ....[56]....
        /*8d20*/ 	.word	0x00007dc0


	//   ....[57]....
        /*8d24*/ 	.word	0x00007dd0


	//   ....[58]....
        /*8d28*/ 	.word	0x00007e00


	//   ....[59]....
        /*8d2c*/ 	.word	0x00007e10


	//   ....[60]....
        /*8d30*/ 	.word	0x00007e20


	//   ....[61]....
        /*8d34*/ 	.word	0x00007e30


	//   ....[62]....
        /*8d38*/ 	.word	0x00007e60


	//   ....[63]....
        /*8d3c*/ 	.word	0x00007e70


	//   ....[64]....
        /*8d40*/ 	.word	0x00007e80


	//   ....[65]....
        /*8d44*/ 	.word	0x00007e90


	//   ....[66]....
        /*8d48*/ 	.word	0x00007ec0


	//   ....[67]....
        /*8d4c*/ 	.word	0x00007ed0


	//   ....[68]....
        /*8d50*/ 	.word	0x00007ee0


	//   ....[69]....
        /*8d54*/ 	.word	0x00007ef0


	//   ....[70]....
        /*8d58*/ 	.word	0x00007f20


	//   ....[71]....
        /*8d5c*/ 	.word	0x00007f30


	//   ....[72]....
        /*8d60*/ 	.word	0x00007f40


	//   ....[73]....
        /*8d64*/ 	.word	0x00007f50


	//   ....[74]....
        /*8d68*/ 	.word	0x00007f80


	//   ....[75]....
        /*8d6c*/ 	.word	0x00007f90


	//   ....[76]....
        /*8d70*/ 	.word	0x00007fa0


	//   ....[77]....
        /*8d74*/ 	.word	0x00007fb0


	//   ....[78]....
        /*8d78*/ 	.word	0x00007fe0


	//   ....[79]....
        /*8d7c*/ 	.word	0x00007ff0


	//   ....[80]....
        /*8d80*/ 	.word	0x00008000


	//   ....[81]....
        /*8d84*/ 	.word	0x00008010


	//   ....[82]....
        /*8d88*/ 	.word	0x00008040


	//   ....[83]....
        /*8d8c*/ 	.word	0x00008050


	//   ....[84]....
        /*8d90*/ 	.word	0x00008060


	//   ....[85]....
        /*8d94*/ 	.word	0x00008070


	//   ....[86]....
        /*8d98*/ 	.word	0x000080a0


	//   ....[87]....
        /*8d9c*/ 	.word	0x000080b0


	//   ....[88]....
        /*8da0*/ 	.word	0x000080c0


	//   ....[89]....
        /*8da4*/ 	.word	0x000080d0


	//   ....[90]....
        /*8da8*/ 	.word	0x00008100


	//   ....[91]....
        /*8dac*/ 	.word	0x00008110


	//   ....[92]....
        /*8db0*/ 	.word	0x00008120


	//   ....[93]....
        /*8db4*/ 	.word	0x00008130


	//   ....[94]....
        /*8db8*/ 	.word	0x00008160


	//   ....[95]....
        /*8dbc*/ 	.word	0x00008170


	//   ....[96]....
        /*8dc0*/ 	.word	0x00008180


	//   ....[97]....
        /*8dc4*/ 	.word	0x00008190


	//   ....[98]....
        /*8dc8*/ 	.word	0x000081c0


	//   ....[99]....
        /*8dcc*/ 	.word	0x000081d0


	//   ....[100]....
        /*8dd0*/ 	.word	0x000081e0


	//   ....[101]....
        /*8dd4*/ 	.word	0x000081f0


	//   ....[102]....
        /*8dd8*/ 	.word	0x00008220


	//   ....[103]....
        /*8ddc*/ 	.word	0x00008230


	//   ....[104]....
        /*8de0*/ 	.word	0x00008240


	//   ....[105]....
        /*8de4*/ 	.word	0x00008250


	//   ....[106]....
        /*8de8*/ 	.word	0x00008280


	//   ....[107]....
        /*8dec*/ 	.word	0x00008290


	//   ....[108]....
        /*8df0*/ 	.word	0x000082a0


	//   ....[109]....
        /*8df4*/ 	.word	0x000082b0


	//   ....[110]....
        /*8df8*/ 	.word	0x000082e0


	//   ....[111]....
        /*8dfc*/ 	.word	0x000082f0


	//   ....[112]....
        /*8e00*/ 	.word	0x00008300


	//   ....[113]....
        /*8e04*/ 	.word	0x00008310


	//   ....[114]....
        /*8e08*/ 	.word	0x00008340


	//   ....[115]....
        /*8e0c*/ 	.word	0x00008350


	//   ....[116]....
        /*8e10*/ 	.word	0x00008360


	//   ....[117]....
        /*8e14*/ 	.word	0x00008370


	//   ....[118]....
        /*8e18*/ 	.word	0x000083a0


	//   ....[119]....
        /*8e1c*/ 	.word	0x000083b0


	//   ....[120]....
        /*8e20*/ 	.word	0x000083c0


	//   ....[121]....
        /*8e24*/ 	.word	0x000083d0


	//   ....[122]....
        /*8e28*/ 	.word	0x00008400


	//   ....[123]....
        /*8e2c*/ 	.word	0x00008410


	//   ....[124]....
        /*8e30*/ 	.word	0x00008420


	//   ....[125]....
        /*8e34*/ 	.word	0x00008430


	//   ....[126]....
        /*8e38*/ 	.word	0x00008460


	//   ....[127]....
        /*8e3c*/ 	.word	0x00008470


	//   ....[128]....
        /*8e40*/ 	.word	0x00008480


	//   ....[129]....
        /*8e44*/ 	.word	0x00008490


	//   ....[130]....
        /*8e48*/ 	.word	0x000084c0


	//   ....[131]....
        /*8e4c*/ 	.word	0x000084d0


	//   ....[132]....
        /*8e50*/ 	.word	0x000084e0


	//   ....[133]....
        /*8e54*/ 	.word	0x000084f0


	//   ....[134]....
        /*8e58*/ 	.word	0x00008520


	//   ....[135]....
        /*8e5c*/ 	.word	0x00008530


	//   ....[136]....
        /*8e60*/ 	.word	0x00008540


	//   ....[137]....
        /*8e64*/ 	.word	0x00008550


	//   ....[138]....
        /*8e68*/ 	.word	0x00008580


	//   ....[139]....
        /*8e6c*/ 	.word	0x00008590


	//   ....[140]....
        /*8e70*/ 	.word	0x000085a0


	//   ....[141]....
        /*8e74*/ 	.word	0x000085b0


	//   ....[142]....
        /*8e78*/ 	.word	0x000085e0


	//   ....[143]....
        /*8e7c*/ 	.word	0x000085f0


	//   ....[144]....
        /*8e80*/ 	.word	0x00008600


	//   ....[145]....
        /*8e84*/ 	.word	0x00008610


	//   ....[146]....
        /*8e88*/ 	.word	0x00008640


	//   ....[147]....
        /*8e8c*/ 	.word	0x00008650


	//   ....[148]....
        /*8e90*/ 	.word	0x00008660


	//   ....[149]....
        /*8e94*/ 	.word	0x00008670


	//   ....[150]....
        /*8e98*/ 	.word	0x000086a0


	//   ....[151]....
        /*8e9c*/ 	.word	0x000086b0


	//   ....[152]....
        /*8ea0*/ 	.word	0x000086c0


	//   ....[153]....
        /*8ea4*/ 	.word	0x000086d0


	//   ....[154]....
        /*8ea8*/ 	.word	0x00008700


	//   ....[155]....
        /*8eac*/ 	.word	0x00008710


	//   ....[156]....
        /*8eb0*/ 	.word	0x00008720


	//   ....[157]....
        /*8eb4*/ 	.word	0x00008730


	//   ....[158]....
        /*8eb8*/ 	.word	0x00008760


	//   ....[159]....
        /*8ebc*/ 	.word	0x00008770


	//   ....[160]....
        /*8ec0*/ 	.word	0x00008780


	//   ....[161]....
        /*8ec4*/ 	.word	0x00008790


	//   ....[162]....
        /*8ec8*/ 	.word	0x000087c0


	//   ....[163]....
        /*8ecc*/ 	.word	0x000087d0


	//   ....[164]....
        /*8ed0*/ 	.word	0x000087e0


	//   ....[165]....
        /*8ed4*/ 	.word	0x000087f0


	//   ....[166]....
        /*8ed8*/ 	.word	0x00008820


	//   ....[167]....
        /*8edc*/ 	.word	0x00008830


	//   ....[168]....
        /*8ee0*/ 	.word	0x00008840


	//   ....[169]....
        /*8ee4*/ 	.word	0x00008850


	//   ....[170]....
        /*8ee8*/ 	.word	0x00008880


	//   ....[171]....
        /*8eec*/ 	.word	0x00008890


	//   ....[172]....
        /*8ef0*/ 	.word	0x000088a0


	//   ....[173]....
        /*8ef4*/ 	.word	0x000088b0


	//   ....[174]....
        /*8ef8*/ 	.word	0x000088e0


	//   ....[175]....
        /*8efc*/ 	.word	0x000088f0


	//   ....[176]....
        /*8f00*/ 	.word	0x00008900


	//   ....[177]....
        /*8f04*/ 	.word	0x00008910


	//   ....[178]....
        /*8f08*/ 	.word	0x00008940


	//   ....[179]....
        /*8f0c*/ 	.word	0x00008950


	//   ....[180]....
        /*8f10*/ 	.word	0x00008960


	//   ....[181]....
        /*8f14*/ 	.word	0x00008970


	//   ....[182]....
        /*8f18*/ 	.word	0x000089a0


	//   ....[183]....
        /*8f1c*/ 	.word	0x000089b0


	//   ....[184]....
        /*8f20*/ 	.word	0x000089c0


	//   ....[185]....
        /*8f24*/ 	.word	0x000089d0


	//   ....[186]....
        /*8f28*/ 	.word	0x00008a00


	//   ....[187]....
        /*8f2c*/ 	.word	0x00008a10


	//   ....[188]....
        /*8f30*/ 	.word	0x00008a20


	//   ....[189]....
        /*8f34*/ 	.word	0x00008a30


	//   ....[190]....
        /*8f38*/ 	.word	0x00008a60


	//   ....[191]....
        /*8f3c*/ 	.word	0x00008a70


	//   ....[192]....
        /*8f40*/ 	.word	0x00008a80


	//   ....[193]....
        /*8f44*/ 	.word	0x00008a90


	//   ....[194]....
        /*8f48*/ 	.word	0x00008ac0


	//   ....[195]....
        /*8f4c*/ 	.word	0x00008ad0


	//   ....[196]....
        /*8f50*/ 	.word	0x00008ae0


	//   ....[197]....
        /*8f54*/ 	.word	0x00008af0


	//   ....[198]....
        /*8f58*/ 	.word	0x00008b20


	//   ....[199]....
        /*8f5c*/ 	.word	0x00008b30


	//   ....[200]....
        /*8f60*/ 	.word	0x00008b40


	//   ....[201]....
        /*8f64*/ 	.word	0x00008b50


	//   ....[202]....
        /*8f68*/ 	.word	0x00008b80


	//   ....[203]....
        /*8f6c*/ 	.word	0x00008b90


	//   ....[204]....
        /*8f70*/ 	.word	0x00008ba0


	//   ....[205]....
        /*8f74*/ 	.word	0x00008bb0


	//   ....[206]....
        /*8f78*/ 	.word	0x00008be0


	//   ....[207]....
        /*8f7c*/ 	.word	0x00008bf0


	//   ....[208]....
        /*8f80*/ 	.word	0x00008c00


	//   ....[209]....
        /*8f84*/ 	.word	0x00008c10


	//   ....[210]....
        /*8f88*/ 	.word	0x00008c40


	//   ....[211]....
        /*8f8c*/ 	.word	0x00008c50


	//   ....[212]....
        /*8f90*/ 	.word	0x00008c60


	//   ....[213]....
        /*8f94*/ 	.word	0x00008c70


	//   ....[214]....
        /*8f98*/ 	.word	0x00008ca0


	//   ....[215]....
        /*8f9c*/ 	.word	0x00008cb0


	//   ....[216]....
        /*8fa0*/ 	.word	0x00008cc0


	//   ....[217]....
        /*8fa4*/ 	.word	0x00008cd0


	//   ....[218]....
        /*8fa8*/ 	.word	0x00008d00


	//   ....[219]....
        /*8fac*/ 	.word	0x00008d10


	//   ....[220]....
        /*8fb0*/ 	.word	0x00008d20


	//   ....[221]....
        /*8fb4*/ 	.word	0x00008d30


	//   ....[222]....
        /*8fb8*/ 	.word	0x00008d60


	//   ....[223]....
        /*8fbc*/ 	.word	0x00008d70


	//   ....[224]....
        /*8fc0*/ 	.word	0x00008d80


	//   ....[225]....
        /*8fc4*/ 	.word	0x00008d90


	//   ....[226]....
        /*8fc8*/ 	.word	0x00008dc0


	//   ....[227]....
        /*8fcc*/ 	.word	0x00008dd0


	//   ....[228]....
        /*8fd0*/ 	.word	0x00008de0


	//   ....[229]....
        /*8fd4*/ 	.word	0x00008df0


	//   ....[230]....
        /*8fd8*/ 	.word	0x00008e20


	//   ....[231]....
        /*8fdc*/ 	.word	0x00008e30


	//   ....[232]....
        /*8fe0*/ 	.word	0x00008e40


	//   ....[233]....
        /*8fe4*/ 	.word	0x00008e50


	//   ....[234]....
        /*8fe8*/ 	.word	0x00008e80


	//   ....[235]....
        /*8fec*/ 	.word	0x00008e90


	//   ....[236]....
        /*8ff0*/ 	.word	0x00008ea0


	//   ....[237]....
        /*8ff4*/ 	.word	0x00008eb0


	//   ....[238]....
        /*8ff8*/ 	.word	0x00008ee0


	//   ....[239]....
        /*8ffc*/ 	.word	0x00008ef0


	//   ....[240]....
        /*9000*/ 	.word	0x00008f00


	//   ....[241]....
        /*9004*/ 	.word	0x00008f10


	//   ....[242]....
        /*9008*/ 	.word	0x00008f40


	//   ....[243]....
        /*900c*/ 	.word	0x00008f50


	//   ....[244]....
        /*9010*/ 	.word	0x00008f60


	//   ....[245]....
        /*9014*/ 	.word	0x00008f70


	//   ....[246]....
        /*9018*/ 	.word	0x00008fa0


	//   ....[247]....
        /*901c*/ 	.word	0x00008fb0


	//   ....[248]....
        /*9020*/ 	.word	0x00008fc0


	//   ....[249]....
        /*9024*/ 	.word	0x00008fd0


	//   ....[250]....
        /*9028*/ 	.word	0x00009000


	//   ....[251]....
        /*902c*/ 	.word	0x00009010


	//   ....[252]....
        /*9030*/ 	.word	0x00009020


	//   ....[253]....
        /*9034*/ 	.word	0x00009030


	//   ....[254]....
        /*9038*/ 	.word	0x00009070


	//   ....[255]....
        /*903c*/ 	.word	0x0000c0b0


	//   ....[0]....
        /*9040*/ 	.word	0x0000c0c0


	//   ....[1]....
        /*9044*/ 	.word	0x0000c0d0


	//   ....[2]....
        /*9048*/ 	.word	0x0000c0f0


	//   ....[3]....
        /*904c*/ 	.word	0x0000c100


	//   ....[4]....
        /*9050*/ 	.word	0x0000c110


	//   ....[5]....
        /*9054*/ 	.word	0x0000c120


	//   ....[6]....
        /*9058*/ 	.word	0x0000c150


	//   ....[7]....
        /*905c*/ 	.word	0x0000c160


	//   ....[8]....
        /*9060*/ 	.word	0x0000c170


	//   ....[9]....
        /*9064*/ 	.word	0x0000c180


	//   ....[10]....
        /*9068*/ 	.word	0x0000c1b0


	//   ....[11]....
        /*906c*/ 	.word	0x0000c1c0


	//   ....[12]....
        /*9070*/ 	.word	0x0000c1d0


	//   ....[13]....
        /*9074*/ 	.word	0x0000c1e0


	//   ....[14]....
        /*9078*/ 	.word	0x0000c210


	//   ....[15]....
        /*907c*/ 	.word	0x0000c220


	//   ....[16]....
        /*9080*/ 	.word	0x0000c230


	//   ....[17]....
        /*9084*/ 	.word	0x0000c240


	//   ....[18]....
        /*9088*/ 	.word	0x0000c270


	//   ....[19]....
        /*908c*/ 	.word	0x0000c280


	//   ....[20]....
        /*9090*/ 	.word	0x0000c290


	//   ....[21]....
        /*9094*/ 	.word	0x0000c2a0


	//   ....[22]....
        /*9098*/ 	.word	0x0000c2d0


	//   ....[23]....
        /*909c*/ 	.word	0x0000c2e0


	//   ....[24]....
        /*90a0*/ 	.word	0x0000c2f0


	//   ....[25]....
        /*90a4*/ 	.word	0x0000c300


	//   ....[26]....
        /*90a8*/ 	.word	0x0000c330


	//   ....[27]....
        /*90ac*/ 	.word	0x0000c340


	//   ....[28]....
        /*90b0*/ 	.word	0x0000c350


	//   ....[29]....
        /*90b4*/ 	.word	0x0000c360


	//   ....[30]....
        /*90b8*/ 	.word	0x0000c390


	//   ....[31]....
        /*90bc*/ 	.word	0x0000c3a0


	//   ....[32]....
        /*90c0*/ 	.word	0x0000c3b0


	//   ....[33]....
        /*90c4*/ 	.word	0x0000c3c0


	//   ....[34]....
        /*90c8*/ 	.word	0x0000c3f0


	//   ....[35]....
        /*90cc*/ 	.word	0x0000c400


	//   ....[36]....
        /*90d0*/ 	.word	0x0000c410


	//   ....[37]....
        /*90d4*/ 	.word	0x0000c420


	//   ....[38]....
        /*90d8*/ 	.word	0x0000c450


	//   ....[39]....
        /*90dc*/ 	.word	0x0000c460


	//   ....[40]....
        /*90e0*/ 	.word	0x0000c470


	//   ....[41]....
        /*90e4*/ 	.word	0x0000c480


	//   ....[42]....
        /*90e8*/ 	.word	0x0000c4b0


	//   ....[43]....
        /*90ec*/ 	.word	0x0000c4c0


	//   ....[44]....
        /*90f0*/ 	.word	0x0000c4d0


	//   ....[45]....
        /*90f4*/ 	.word	0x0000c4e0


	//   ....[46]....
        /*90f8*/ 	.word	0x0000c510


	//   ....[47]....
        /*90fc*/ 	.word	0x0000c520


	//   ....[48]....
        /*9100*/ 	.word	0x0000c530


	//   ....[49]....
        /*9104*/ 	.word	0x0000c540


	//   ....[50]....
        /*9108*/ 	.word	0x0000c570


	//   ....[51]....
        /*910c*/ 	.word	0x0000c580


	//   ....[52]....
        /*9110*/ 	.word	0x0000c590


	//   ....[53]....
        /*9114*/ 	.word	0x0000c5a0


	//   ....[54]....
        /*9118*/ 	.word	0x0000c5d0


	//   ....[55]....
        /*911c*/ 	.word	0x0000c5e0


	//   ....[56]....
        /*9120*/ 	.word	0x0000c5f0


	//   ....[57]....
        /*9124*/ 	.word	0x0000c600


	//   ....[58]....
        /*9128*/ 	.word	0x0000c630


	//   ....[59]....
        /*912c*/ 	.word	0x0000c640


	//   ....[60]....
        /*9130*/ 	.word	0x0000c650


	//   ....[61]....
        /*9134*/ 	.word	0x0000c660


	//   ....[62]....
        /*9138*/ 	.word	0x0000c690


	//   ....[63]....
        /*913c*/ 	.word	0x0000c6a0


	//   ....[64]....
        /*9140*/ 	.word	0x0000c6b0


	//   ....[65]....
        /*9144*/ 	.word	0x0000c6c0


	//   ....[66]....
        /*9148*/ 	.word	0x0000c6f0


	//   ....[67]....
        /*914c*/ 	.word	0x0000c700


	//   ....[68]....
        /*9150*/ 	.word	0x0000c710


	//   ....[69]....
        /*9154*/ 	.word	0x0000c720


	//   ....[70]....
        /*9158*/ 	.word	0x0000c750


	//   ....[71]....
        /*915c*/ 	.word	0x0000c760


	//   ....[72]....
        /*9160*/ 	.word	0x0000c770


	//   ....[73]....
        /*9164*/ 	.word	0x0000c780


	//   ....[74]....
        /*9168*/ 	.word	0x0000c7b0


	//   ....[75]....
        /*916c*/ 	.word	0x0000c7c0


	//   ....[76]....
        /*9170*/ 	.word	0x0000c7d0


	//   ....[77]....
        /*9174*/ 	.word	0x0000c7e0


	//   ....[78]....
        /*9178*/ 	.word	0x0000c810


	//   ....[79]....
        /*917c*/ 	.word	0x0000c820


	//   ....[80]....
        /*9180*/ 	.word	0x0000c830


	//   ....[81]....
        /*9184*/ 	.word	0x0000c840


	//   ....[82]....
        /*9188*/ 	.word	0x0000c870


	//   ....[83]....
        /*918c*/ 	.word	0x0000c880


	//   ....[84]....
        /*9190*/ 	.word	0x0000c890


	//   ....[85]....
        /*9194*/ 	.word	0x0000c8a0


	//   ....[86]....
        /*9198*/ 	.word	0x0000c8d0


	//   ....[87]....
        /*919c*/ 	.word	0x0000c8e0


	//   ....[88]....
        /*91a0*/ 	.word	0x0000c8f0


	//   ....[89]....
        /*91a4*/ 	.word	0x0000c900


	//   ....[90]....
        /*91a8*/ 	.word	0x0000c930


	//   ....[91]....
        /*91ac*/ 	.word	0x0000c940


	//   ....[92]....
        /*91b0*/ 	.word	0x0000c950


	//   ....[93]....
        /*91b4*/ 	.word	0x0000c960


	//   ....[94]....
        /*91b8*/ 	.word	0x0000c990


	//   ....[95]....
        /*91bc*/ 	.word	0x0000c9a0


	//   ....[96]....
        /*91c0*/ 	.word	0x0000c9b0


	//   ....[97]....
        /*91c4*/ 	.word	0x0000c9c0


	//   ....[98]....
        /*91c8*/ 	.word	0x0000c9f0


	//   ....[99]....
        /*91cc*/ 	.word	0x0000ca00


	//   ....[100]....
        /*91d0*/ 	.word	0x0000ca10


	//   ....[101]....
        /*91d4*/ 	.word	0x0000ca20


	//   ....[102]....
        /*91d8*/ 	.word	0x0000ca50


	//   ....[103]....
        /*91dc*/ 	.word	0x0000ca60


	//   ....[104]....
        /*91e0*/ 	.word	0x0000ca70


	//   ....[105]....
        /*91e4*/ 	.word	0x0000ca80


	//   ....[106]....
        /*91e8*/ 	.word	0x0000cab0


	//   ....[107]....
        /*91ec*/ 	.word	0x0000cac0


	//   ....[108]....
        /*91f0*/ 	.word	0x0000cad0


	//   ....[109]....
        /*91f4*/ 	.word	0x0000cae0


	//   ....[110]....
        /*91f8*/ 	.word	0x0000cb10


	//   ....[111]....
        /*91fc*/ 	.word	0x0000cb20


	//   ....[112]....
        /*9200*/ 	.word	0x0000cb30


	//   ....[113]....
        /*9204*/ 	.word	0x0000cb40


	//   ....[114]....
        /*9208*/ 	.word	0x0000cb70


	//   ....[115]....
        /*920c*/ 	.word	0x0000cb80


	//   ....[116]....
        /*9210*/ 	.word	0x0000cb90


	//   ....[117]....
        /*9214*/ 	.word	0x0000cba0


	//   ....[118]....
        /*9218*/ 	.word	0x0000cbd0


	//   ....[119]....
        /*921c*/ 	.word	0x0000cbe0


	//   ....[120]....
        /*9220*/ 	.word	0x0000cbf0


	//   ....[121]....
        /*9224*/ 	.word	0x0000cc00


	//   ....[122]....
        /*9228*/ 	.word	0x0000cc30


	//   ....[123]....
        /*922c*/ 	.word	0x0000cc40


	//   ....[124]....
        /*9230*/ 	.word	0x0000cc50


	//   ....[125]....
        /*9234*/ 	.word	0x0000cc60


	//   ....[126]....
        /*9238*/ 	.word	0x0000cc90


	//   ....[127]....
        /*923c*/ 	.word	0x0000cca0


	//   ....[128]....
        /*9240*/ 	.word	0x0000ccb0


	//   ....[129]....
        /*9244*/ 	.word	0x0000ccc0


	//   ....[130]....
        /*9248*/ 	.word	0x0000ccf0


	//   ....[131]....
        /*924c*/ 	.word	0x0000cd00


	//   ....[132]....
        /*9250*/ 	.word	0x0000cd10


	//   ....[133]....
        /*9254*/ 	.word	0x0000cd20


	//   ....[134]....
        /*9258*/ 	.word	0x0000cd50


	//   ....[135]....
        /*925c*/ 	.word	0x0000cd60


	//   ....[136]....
        /*9260*/ 	.word	0x0000cd70


	//   ....[137]....
        /*9264*/ 	.word	0x0000cd80


	//   ....[138]....
        /*9268*/ 	.word	0x0000cdb0


	//   ....[139]....
        /*926c*/ 	.word	0x0000cdc0


	//   ....[140]....
        /*9270*/ 	.word	0x0000cdd0


	//   ....[141]....
        /*9274*/ 	.word	0x0000cde0


	//   ....[142]....
        /*9278*/ 	.word	0x0000ce10


	//   ....[143]....
        /*927c*/ 	.word	0x0000ce20


	//   ....[144]....
        /*9280*/ 	.word	0x0000ce30


	//   ....[145]....
        /*9284*/ 	.word	0x0000ce40


	//   ....[146]....
        /*9288*/ 	.word	0x0000ce70


	//   ....[147]....
        /*928c*/ 	.word	0x0000ce80


	//   ....[148]....
        /*9290*/ 	.word	0x0000ce90


	//   ....[149]....
        /*9294*/ 	.word	0x0000cea0


	//   ....[150]....
        /*9298*/ 	.word	0x0000ced0


	//   ....[151]....
        /*929c*/ 	.word	0x0000cee0


	//   ....[152]....
        /*92a0*/ 	.word	0x0000cef0


	//   ....[153]....
        /*92a4*/ 	.word	0x0000cf00


	//   ....[154]....
        /*92a8*/ 	.word	0x0000cf30


	//   ....[155]....
        /*92ac*/ 	.word	0x0000cf40


	//   ....[156]....
        /*92b0*/ 	.word	0x0000cf50


	//   ....[157]....
        /*92b4*/ 	.word	0x0000cf60


	//   ....[158]....
        /*92b8*/ 	.word	0x0000cf90


	//   ....[159]....
        /*92bc*/ 	.word	0x0000cfa0


	//   ....[160]....
        /*92c0*/ 	.word	0x0000cfb0


	//   ....[161]....
        /*92c4*/ 	.word	0x0000cfc0


	//   ....[162]....
        /*92c8*/ 	.word	0x0000cff0


	//   ....[163]....
        /*92cc*/ 	.word	0x0000d000


	//   ....[164]....
        /*92d0*/ 	.word	0x0000d010


	//   ....[165]....
        /*92d4*/ 	.word	0x0000d020


	//   ....[166]....
        /*92d8*/ 	.word	0x0000d050


	//   ....[167]....
        /*92dc*/ 	.word	0x0000d060


	//   ....[168]....
        /*92e0*/ 	.word	0x0000d070


	//   ....[169]....
        /*92e4*/ 	.word	0x0000d080


	//   ....[170]....
        /*92e8*/ 	.word	0x0000d0b0


	//   ....[171]....
        /*92ec*/ 	.word	0x0000d0c0


	//   ....[172]....
        /*92f0*/ 	.word	0x0000d0d0


	//   ....[173]....
        /*92f4*/ 	.word	0x0000d0e0


	//   ....[174]....
        /*92f8*/ 	.word	0x0000d110


	//   ....[175]....
        /*92fc*/ 	.word	0x0000d120


	//   ....[176]....
        /*9300*/ 	.word	0x0000d130


	//   ....[177]....
        /*9304*/ 	.word	0x0000d140


	//   ....[178]....
        /*9308*/ 	.word	0x0000d170


	//   ....[179]....
        /*930c*/ 	.word	0x0000d180


	//   ....[180]....
        /*9310*/ 	.word	0x0000d190


	//   ....[181]....
        /*9314*/ 	.word	0x0000d1a0


	//   ....[182]....
        /*9318*/ 	.word	0x0000d1d0


	//   ....[183]....
        /*931c*/ 	.word	0x0000d1e0


	//   ....[184]....
        /*9320*/ 	.word	0x0000d1f0


	//   ....[185]....
        /*9324*/ 	.word	0x0000d200


	//   ....[186]....
        /*9328*/ 	.word	0x0000d230


	//   ....[187]....
        /*932c*/ 	.word	0x0000d240


	//   ....[188]....
        /*9330*/ 	.word	0x0000d250


	//   ....[189]....
        /*9334*/ 	.word	0x0000d260


	//   ....[190]....
        /*9338*/ 	.word	0x0000d290


	//   ....[191]....
        /*933c*/ 	.word	0x0000d2a0


	//   ....[192]....
        /*9340*/ 	.word	0x0000d2b0


	//   ....[193]....
        /*9344*/ 	.word	0x0000d2c0


	//   ....[194]....
        /*9348*/ 	.word	0x0000d2f0


	//   ....[195]....
        /*934c*/ 	.word	0x0000d300


	//   ....[196]....
        /*9350*/ 	.word	0x0000d310


	//   ....[197]....
        /*9354*/ 	.word	0x0000d320


	//   ....[198]....
        /*9358*/ 	.word	0x0000d350


	//   ....[199]....
        /*935c*/ 	.word	0x0000d360


	//   ....[200]....
        /*9360*/ 	.word	0x0000d370


	//   ....[201]....
        /*9364*/ 	.word	0x0000d380


	//   ....[202]....
        /*9368*/ 	.word	0x0000d3b0


	//   ....[203]....
        /*936c*/ 	.word	0x0000d3c0


	//   ....[204]....
        /*9370*/ 	.word	0x0000d3d0


	//   ....[205]....
        /*9374*/ 	.word	0x0000d3e0


	//   ....[206]....
        /*9378*/ 	.word	0x0000d410


	//   ....[207]....
        /*937c*/ 	.word	0x0000d420


	//   ....[208]....
        /*9380*/ 	.word	0x0000d430


	//   ....[209]....
        /*9384*/ 	.word	0x0000d440


	//   ....[210]....
        /*9388*/ 	.word	0x0000d470


	//   ....[211]....
        /*938c*/ 	.word	0x0000d480


	//   ....[212]....
        /*9390*/ 	.word	0x0000d490


	//   ....[213]....
        /*9394*/ 	.word	0x0000d4a0


	//   ....[214]....
        /*9398*/ 	.word	0x0000d4d0


	//   ....[215]....
        /*939c*/ 	.word	0x0000d4e0


	//   ....[216]....
        /*93a0*/ 	.word	0x0000d4f0


	//   ....[217]....
        /*93a4*/ 	.word	0x0000d500


	//   ....[218]....
        /*93a8*/ 	.word	0x0000d530


	//   ....[219]....
        /*93ac*/ 	.word	0x0000d540


	//   ....[220]....
        /*93b0*/ 	.word	0x0000d550


	//   ....[221]....
        /*93b4*/ 	.word	0x0000d560


	//   ....[222]....
        /*93b8*/ 	.word	0x0000d590


	//   ....[223]....
        /*93bc*/ 	.word	0x0000d5a0


	//   ....[224]....
        /*93c0*/ 	.word	0x0000d5b0


	//   ....[225]....
        /*93c4*/ 	.word	0x0000d5c0


	//   ....[226]....
        /*93c8*/ 	.word	0x0000d5f0


	//   ....[227]....
        /*93cc*/ 	.word	0x0000d600


	//   ....[228]....
        /*93d0*/ 	.word	0x0000d610


	//   ....[229]....
        /*93d4*/ 	.word	0x0000d620


	//   ....[230]....
        /*93d8*/ 	.word	0x0000d650


	//   ....[231]....
        /*93dc*/ 	.word	0x0000d660


	//   ....[232]....
        /*93e0*/ 	.word	0x0000d670


	//   ....[233]....
        /*93e4*/ 	.word	0x0000d680


	//   ....[234]....
        /*93e8*/ 	.word	0x0000d6b0


	//   ....[235]....
        /*93ec*/ 	.word	0x0000d6c0


	//   ....[236]....
        /*93f0*/ 	.word	0x0000d6d0


	//   ....[237]....
        /*93f4*/ 	.word	0x0000d6e0


	//   ....[238]....
        /*93f8*/ 	.word	0x0000d710


	//   ....[239]....
        /*93fc*/ 	.word	0x0000d720


	//   ....[240]....
        /*9400*/ 	.word	0x0000d730


	//   ....[241]....
        /*9404*/ 	.word	0x0000d740


	//   ....[242]....
        /*9408*/ 	.word	0x0000d770


	//   ....[243]....
        /*940c*/ 	.word	0x0000d780


	//   ....[244]....
        /*9410*/ 	.word	0x0000d790


	//   ....[245]....
        /*9414*/ 	.word	0x0000d7a0


	//   ....[246]....
        /*9418*/ 	.word	0x0000d7d0


	//   ....[247]....
        /*941c*/ 	.word	0x0000d7e0


	//   ....[248]....
        /*9420*/ 	.word	0x0000d7f0


	//   ....[249]....
        /*9424*/ 	.word	0x0000d800


	//   ....[250]....
        /*9428*/ 	.word	0x0000d830


	//   ....[251]....
        /*942c*/ 	.word	0x0000d840


	//   ....[252]....
        /*9430*/ 	.word	0x0000d850


	//   ....[253]....
        /*9434*/ 	.word	0x0000d860


	//   ....[254]....
        /*9438*/ 	.word	0x0000d890


	//   ....[255]....
        /*943c*/ 	.word	0x0000d8a0


	//   ....[0]....
        /*9440*/ 	.word	0x0000d8b0


	//   ....[1]....
        /*9444*/ 	.word	0x0000d8c0


	//   ....[2]....
        /*9448*/ 	.word	0x0000d8f0


	//   ....[3]....
        /*944c*/ 	.word	0x0000d900


	//   ....[4]....
        /*9450*/ 	.word	0x0000d910


	//   ....[5]....
        /*9454*/ 	.word	0x0000d920


	//   ....[6]....
        /*9458*/ 	.word	0x0000d950


	//   ....[7]....
        /*945c*/ 	.word	0x0000d960


	//   ....[8]....
        /*9460*/ 	.word	0x0000d970


	//   ....[9]....
        /*9464*/ 	.word	0x0000d980


	//   ....[10]....
        /*9468*/ 	.word	0x0000d9b0


	//   ....[11]....
        /*946c*/ 	.word	0x0000d9c0


	//   ....[12]....
        /*9470*/ 	.word	0x0000d9d0


	//   ....[13]....
        /*9474*/ 	.word	0x0000d9e0


	//   ....[14]....
        /*9478*/ 	.word	0x0000da10


	//   ....[15]....
        /*947c*/ 	.word	0x0000da20


	//   ....[16]....
        /*9480*/ 	.word	0x0000da30


	//   ....[17]....
        /*9484*/ 	.word	0x0000da40


	//   ....[18]....
        /*9488*/ 	.word	0x0000da70


	//   ....[19]....
        /*948c*/ 	.word	0x0000da80


	//   ....[20]....
        /*9490*/ 	.word	0x0000da90


	//   ....[21]....
        /*9494*/ 	.word	0x0000daa0


	//   ....[22]....
        /*9498*/ 	.word	0x0000dad0


	//   ....[23]....
        /*949c*/ 	.word	0x0000dae0


	//   ....[24]....
        /*94a0*/ 	.word	0x0000daf0


	//   ....[25]....
        /*94a4*/ 	.word	0x0000db00


	//   ....[26]....
        /*94a8*/ 	.word	0x0000db30


	//   ....[27]....
        /*94ac*/ 	.word	0x0000db40


	//   ....[28]....
        /*94b0*/ 	.word	0x0000db50


	//   ....[29]....
        /*94b4*/ 	.word	0x0000db60


	//   ....[30]....
        /*94b8*/ 	.word	0x0000db90


	//   ....[31]....
        /*94bc*/ 	.word	0x0000dba0


	//   ....[32]....
        /*94c0*/ 	.word	0x0000dbb0


	//   ....[33]....
        /*94c4*/ 	.word	0x0000dbc0


	//   ....[34]....
        /*94c8*/ 	.word	0x0000dbf0


	//   ....[35]....
        /*94cc*/ 	.word	0x0000dc00


	//   ....[36]....
        /*94d0*/ 	.word	0x0000dc10


	//   ....[37]....
        /*94d4*/ 	.word	0x0000dc20


	//   ....[38]....
        /*94d8*/ 	.word	0x0000dc50


	//   ....[39]....
        /*94dc*/ 	.word	0x0000dc60


	//   ....[40]....
        /*94e0*/ 	.word	0x0000dc70


	//   ....[41]....
        /*94e4*/ 	.word	0x0000dc80


	//   ....[42]....
        /*94e8*/ 	.word	0x0000dcb0


	//   ....[43]....
        /*94ec*/ 	.word	0x0000dcc0


	//   ....[44]....
        /*94f0*/ 	.word	0x0000dcd0


	//   ....[45]....
        /*94f4*/ 	.word	0x0000dce0


	//   ....[46]....
        /*94f8*/ 	.word	0x0000dd10


	//   ....[47]....
        /*94fc*/ 	.word	0x0000dd20


	//   ....[48]....
        /*9500*/ 	.word	0x0000dd30


	//   ....[49]....
        /*9504*/ 	.word	0x0000dd40


	//   ....[50]....
        /*9508*/ 	.word	0x0000dd70


	//   ....[51]....
        /*950c*/ 	.word	0x0000dd80


	//   ....[52]....
        /*9510*/ 	.word	0x0000dd90


	//   ....[53]....
        /*9514*/ 	.word	0x0000dda0


	//   ....[54]....
        /*9518*/ 	.word	0x0000ddd0


	//   ....[55]....
        /*951c*/ 	.word	0x0000dde0


	//   ....[56]....
        /*9520*/ 	.word	0x0000ddf0


	//   ....[57]....
        /*9524*/ 	.word	0x0000de00


	//   ....[58]....
        /*9528*/ 	.word	0x0000de30


	//   ....[59]....
        /*952c*/ 	.word	0x0000de40


	//   ....[60]....
        /*9530*/ 	.word	0x0000de50


	//   ....[61]....
        /*9534*/ 	.word	0x0000de60


	//   ....[62]....
        /*9538*/ 	.word	0x0000de90


	//   ....[63]....
        /*953c*/ 	.word	0x0000dea0


	//   ....[64]....
        /*9540*/ 	.word	0x0000deb0


	//   ....[65]....
        /*9544*/ 	.word	0x0000dec0


	//   ....[66]....
        /*9548*/ 	.word	0x0000def0


	//   ....[67]....
        /*954c*/ 	.word	0x0000df00


	//   ....[68]....
        /*9550*/ 	.word	0x0000df10


	//   ....[69]....
        /*9554*/ 	.word	0x0000df20


	//   ....[70]....
        /*9558*/ 	.word	0x0000df50


	//   ....[71]....
        /*955c*/ 	.word	0x0000df60


	//   ....[72]....
        /*9560*/ 	.word	0x0000df70


	//   ....[73]....
        /*9564*/ 	.word	0x0000df80


	//   ....[74]....
        /*9568*/ 	.word	0x0000dfb0


	//   ....[75]....
        /*956c*/ 	.word	0x0000dfc0


	//   ....[76]....
        /*9570*/ 	.word	0x0000dfd0


	//   ....[77]....
        /*9574*/ 	.word	0x0000dfe0


	//   ....[78]....
        /*9578*/ 	.word	0x0000e010


	//   ....[79]....
        /*957c*/ 	.word	0x0000e020


	//   ....[80]....
        /*9580*/ 	.word	0x0000e030


	//   ....[81]....
        /*9584*/ 	.word	0x0000e040


	//   ....[82]....
        /*9588*/ 	.word	0x0000e070


	//   ....[83]....
        /*958c*/ 	.word	0x0000e080


	//   ....[84]....
        /*9590*/ 	.word	0x0000e090


	//   ....[85]....
        /*9594*/ 	.word	0x0000e0a0


	//   ....[86]....
        /*9598*/ 	.word	0x0000e0d0


	//   ....[87]....
        /*959c*/ 	.word	0x0000e0e0


	//   ....[88]....
        /*95a0*/ 	.word	0x0000e0f0


	//   ....[89]....
        /*95a4*/ 	.word	0x0000e100


	//   ....[90]....
        /*95a8*/ 	.word	0x0000e130


	//   ....[91]....
        /*95ac*/ 	.word	0x0000e140


	//   ....[92]....
        /*95b0*/ 	.word	0x0000e150


	//   ....[93]....
        /*95b4*/ 	.word	0x0000e160


	//   ....[94]....
        /*95b8*/ 	.word	0x0000e190


	//   ....[95]....
        /*95bc*/ 	.word	0x0000e1a0


	//   ....[96]....
        /*95c0*/ 	.word	0x0000e1b0


	//   ....[97]....
        /*95c4*/ 	.word	0x0000e1c0


	//   ....[98]....
        /*95c8*/ 	.word	0x0000e1f0


	//   ....[99]....
        /*95cc*/ 	.word	0x0000e200


	//   ....[100]....
        /*95d0*/ 	.word	0x0000e210


	//   ....[101]....
        /*95d4*/ 	.word	0x0000e220


	//   ....[102]....
        /*95d8*/ 	.word	0x0000e250


	//   ....[103]....
        /*95dc*/ 	.word	0x0000e260


	//   ....[104]....
        /*95e0*/ 	.word	0x0000e270


	//   ....[105]....
        /*95e4*/ 	.word	0x0000e280


	//   ....[106]....
        /*95e8*/ 	.word	0x0000e2b0


	//   ....[107]....
        /*95ec*/ 	.word	0x0000e2c0


	//   ....[108]....
        /*95f0*/ 	.word	0x0000e2d0


	//   ....[109]....
        /*95f4*/ 	.word	0x0000e2e0


	//   ....[110]....
        /*95f8*/ 	.word	0x0000e310


	//   ....[111]....
        /*95fc*/ 	.word	0x0000e320


	//   ....[112]....
        /*9600*/ 	.word	0x0000e330


	//   ....[113]....
        /*9604*/ 	.word	0x0000e340


	//   ....[114]....
        /*9608*/ 	.word	0x0000e370


	//   ....[115]....
        /*960c*/ 	.word	0x0000e380


	//   ....[116]....
        /*9610*/ 	.word	0x0000e390


	//   ....[117]....
        /*9614*/ 	.word	0x0000e3a0


	//   ....[118]....
        /*9618*/ 	.word	0x0000e3d0


	//   ....[119]....
        /*961c*/ 	.word	0x0000e3e0


	//   ....[120]....
        /*9620*/ 	.word	0x0000e3f0


	//   ....[121]....
        /*9624*/ 	.word	0x0000e400


	//   ....[122]....
        /*9628*/ 	.word	0x0000e430


	//   ....[123]....
        /*962c*/ 	.word	0x0000e440


	//   ....[124]....
        /*9630*/ 	.word	0x0000e450


	//   ....[125]....
        /*9634*/ 	.word	0x0000e460


	//   ....[126]....
        /*9638*/ 	.word	0x0000e490


	//   ....[127]....
        /*963c*/ 	.word	0x0000e4a0


	//   ....[128]....
        /*9640*/ 	.word	0x0000e4b0


	//   ....[129]....
        /*9644*/ 	.word	0x0000e4c0


	//   ....[130]....
        /*9648*/ 	.word	0x0000e4f0


	//   ....[131]....
        /*964c*/ 	.word	0x0000e500


	//   ....[132]....
        /*9650*/ 	.word	0x0000e510


	//   ....[133]....
        /*9654*/ 	.word	0x0000e520


	//   ....[134]....
        /*9658*/ 	.word	0x0000e550


	//   ....[135]....
        /*965c*/ 	.word	0x0000e560


	//   ....[136]....
        /*9660*/ 	.word	0x0000e570


	//   ....[137]....
        /*9664*/ 	.word	0x0000e580


	//   ....[138]....
        /*9668*/ 	.word	0x0000e5b0


	//   ....[139]....
        /*966c*/ 	.word	0x0000e5c0


	//   ....[140]....
        /*9670*/ 	.word	0x0000e5d0


	//   ....[141]....
        /*9674*/ 	.word	0x0000e5e0


	//   ....[142]....
        /*9678*/ 	.word	0x0000e610


	//   ....[143]....
        /*967c*/ 	.word	0x0000e620


	//   ....[144]....
        /*9680*/ 	.word	0x0000e630


	//   ....[145]....
        /*9684*/ 	.word	0x0000e640


	//   ....[146]....
        /*9688*/ 	.word	0x0000e670


	//   ....[147]....
        /*968c*/ 	.word	0x0000e680


	//   ....[148]....
        /*9690*/ 	.word	0x0000e690


	//   ....[149]....
        /*9694*/ 	.word	0x0000e6a0


	//   ....[150]....
        /*9698*/ 	.word	0x0000e6d0


	//   ....[151]....
        /*969c*/ 	.word	0x0000e6e0


	//   ....[152]....
        /*96a0*/ 	.word	0x0000e6f0


	//   ....[153]....
        /*96a4*/ 	.word	0x0000e700


	//   ....[154]....
        /*96a8*/ 	.word	0x0000e730


	//   ....[155]....
        /*96ac*/ 	.word	0x0000e740


	//   ....[156]....
        /*96b0*/ 	.word	0x0000e750


	//   ....[157]....
        /*96b4*/ 	.word	0x0000e760


	//   ....[158]....
        /*96b8*/ 	.word	0x0000e790


	//   ....[159]....
        /*96bc*/ 	.word	0x0000e7a0


	//   ....[160]....
        /*96c0*/ 	.word	0x0000e7b0


	//   ....[161]....
        /*96c4*/ 	.word	0x0000e7c0


	//   ....[162]....
        /*96c8*/ 	.word	0x0000e7f0


	//   ....[163]....
        /*96cc*/ 	.word	0x0000e800


	//   ....[164]....
        /*96d0*/ 	.word	0x0000e810


	//   ....[165]....
        /*96d4*/ 	.word	0x0000e820


	//   ....[166]....
        /*96d8*/ 	.word	0x0000e850


	//   ....[167]....
        /*96dc*/ 	.word	0x0000e860


	//   ....[168]....
        /*96e0*/ 	.word	0x0000e870


	//   ....[169]....
        /*96e4*/ 	.word	0x0000e880


	//   ....[170]....
        /*96e8*/ 	.word	0x0000e8b0


	//   ....[171]....
        /*96ec*/ 	.word	0x0000e8c0


	//   ....[172]....
        /*96f0*/ 	.word	0x0000e8d0


	//   ....[173]....
        /*96f4*/ 	.word	0x0000e8e0


	//   ....[174]....
        /*96f8*/ 	.word	0x0000e910


	//   ....[175]....
        /*96fc*/ 	.word	0x0000e920


	//   ....[176]....
        /*9700*/ 	.word	0x0000e930


	//   ....[177]....
        /*9704*/ 	.word	0x0000e940


	//   ....[178]....
        /*9708*/ 	.word	0x0000e970


	//   ....[179]....
        /*970c*/ 	.word	0x0000e980


	//   ....[180]....
        /*9710*/ 	.word	0x0000e990


	//   ....[181]....
        /*9714*/ 	.word	0x0000e9a0


	//   ....[182]....
        /*9718*/ 	.word	0x0000e9d0


	//   ....[183]....
        /*971c*/ 	.word	0x0000e9e0


	//   ....[184]....
        /*9720*/ 	.word	0x0000e9f0


	//   ....[185]....
        /*9724*/ 	.word	0x0000ea00


	//   ....[186]....
        /*9728*/ 	.word	0x0000ea30


	//   ....[187]....
        /*972c*/ 	.word	0x0000ea40


	//   ....[188]....
        /*9730*/ 	.word	0x0000ea50


	//   ....[189]....
        /*9734*/ 	.word	0x0000ea60


	//   ....[190]....
        /*9738*/ 	.word	0x0000ea90


	//   ....[191]....
        /*973c*/ 	.word	0x0000eaa0


	//   ....[192]....
        /*9740*/ 	.word	0x0000eab0


	//   ....[193]....
        /*9744*/ 	.word	0x0000eac0


	//   ....[194]....
        /*9748*/ 	.word	0x0000eaf0


	//   ....[195]....
        /*974c*/ 	.word	0x0000eb00


	//   ....[196]....
        /*9750*/ 	.word	0x0000eb10


	//   ....[197]....
        /*9754*/ 	.word	0x0000eb20


	//   ....[198]....
        /*9758*/ 	.word	0x0000eb50


	//   ....[199]....
        /*975c*/ 	.word	0x0000eb60


	//   ....[200]....
        /*9760*/ 	.word	0x0000eb70


	//   ....[201]....
        /*9764*/ 	.word	0x0000eb80


	//   ....[202]....
        /*9768*/ 	.word	0x0000ebb0


	//   ....[203]....
        /*976c*/ 	.word	0x0000ebc0


	//   ....[204]....
        /*9770*/ 	.word	0x0000ebd0


	//   ....[205]....
        /*9774*/ 	.word	0x0000ebe0


	//   ....[206]....
        /*9778*/ 	.word	0x0000ec10


	//   ....[207]....
        /*977c*/ 	.word	0x0000ec20


	//   ....[208]....
        /*9780*/ 	.word	0x0000ec30


	//   ....[209]....
        /*9784*/ 	.word	0x0000ec40


	//   ....[210]....
        /*9788*/ 	.word	0x0000ec70


	//   ....[211]....
        /*978c*/ 	.word	0x0000ec80


	//   ....[212]....
        /*9790*/ 	.word	0x0000ec90


	//   ....[213]....
        /*9794*/ 	.word	0x0000eca0


	//   ....[214]....
        /*9798*/ 	.word	0x0000ecd0


	//   ....[215]....
        /*979c*/ 	.word	0x0000ece0


	//   ....[216]....
        /*97a0*/ 	.word	0x0000ecf0


	//   ....[217]....
        /*97a4*/ 	.word	0x0000ed00


	//   ....[218]....
        /*97a8*/ 	.word	0x0000ed30


	//   ....[219]....
        /*97ac*/ 	.word	0x0000ed40


	//   ....[220]....
        /*97b0*/ 	.word	0x0000ed50


	//   ....[221]....
        /*97b4*/ 	.word	0x0000ed60


	//   ....[222]....
        /*97b8*/ 	.word	0x0000ed90


	//   ....[223]....
        /*97bc*/ 	.word	0x0000eda0


	//   ....[224]....
        /*97c0*/ 	.word	0x0000edb0


	//   ....[225]....
        /*97c4*/ 	.word	0x0000edc0


	//   ....[226]....
        /*97c8*/ 	.word	0x0000edf0


	//   ....[227]....
        /*97cc*/ 	.word	0x0000ee00


	//   ....[228]....
        /*97d0*/ 	.word	0x0000ee10


	//   ....[229]....
        /*97d4*/ 	.word	0x0000ee20


	//   ....[230]....
        /*97d8*/ 	.word	0x0000ee50


	//   ....[231]....
        /*97dc*/ 	.word	0x0000ee60


	//   ....[232]....
        /*97e0*/ 	.word	0x0000ee70


	//   ....[233]....
        /*97e4*/ 	.word	0x0000ee80


	//   ....[234]....
        /*97e8*/ 	.word	0x0000eeb0


	//   ....[235]....
        /*97ec*/ 	.word	0x0000eec0


	//   ....[236]....
        /*97f0*/ 	.word	0x0000eed0


	//   ....[237]....
        /*97f4*/ 	.word	0x0000eee0


	//   ....[238]....
        /*97f8*/ 	.word	0x0000ef10


	//   ....[239]....
        /*97fc*/ 	.word	0x0000ef20


	//   ....[240]....
        /*9800*/ 	.word	0x0000ef30


	//   ....[241]....
        /*9804*/ 	.word	0x0000ef40


	//   ....[242]....
        /*9808*/ 	.word	0x0000ef70


	//   ....[243]....
        /*980c*/ 	.word	0x0000ef80


	//   ....[244]....
        /*9810*/ 	.word	0x0000ef90


	//   ....[245]....
        /*9814*/ 	.word	0x0000efa0


	//   ....[246]....
        /*9818*/ 	.word	0x0000efd0


	//   ....[247]....
        /*981c*/ 	.word	0x0000efe0


	//   ....[248]....
        /*9820*/ 	.word	0x0000eff0


	//   ....[249]....
        /*9824*/ 	.word	0x0000f000


	//   ....[250]....
        /*9828*/ 	.word	0x0000f030


	//   ....[251]....
        /*982c*/ 	.word	0x0000f040


	//   ....[252]....
        /*9830*/ 	.word	0x0000f050


	//   ....[253]....
        /*9834*/ 	.word	0x0000f060


	//   ....[254]....
        /*9838*/ 	.word	0x0000f0a0


	//   ....[255]....
        /*983c*/ 	.word	0x000120e0


	//   ....[0]....
        /*9840*/ 	.word	0x000120f0


	//   ....[1]....
        /*9844*/ 	.word	0x00012100


	//   ....[2]....
        /*9848*/ 	.word	0x00012120


	//   ....[3]....
        /*984c*/ 	.word	0x00012130


	//   ....[4]....
        /*9850*/ 	.word	0x00012140


	//   ....[5]....
        /*9854*/ 	.word	0x00012150


	//   ....[6]....
        /*9858*/ 	.word	0x00012180


	//   ....[7]....
        /*985c*/ 	.word	0x00012190


	//   ....[8]....
        /*9860*/ 	.word	0x000121a0


	//   ....[9]....
        /*9864*/ 	.word	0x000121b0


	//   ....[10]....
        /*9868*/ 	.word	0x000121e0


	//   ....[11]....
        /*986c*/ 	.word	0x000121f0


	//   ....[12]....
        /*9870*/ 	.word	0x00012200


	//   ....[13]....
        /*9874*/ 	.word	0x00012210


	//   ....[14]....
        /*9878*/ 	.word	0x00012240


	//   ....[15]....
        /*987c*/ 	.word	0x00012250


	//   ....[16]....
        /*9880*/ 	.word	0x00012260


	//   ....[17]....
        /*9884*/ 	.word	0x00012270


	//   ....[18]....
        /*9888*/ 	.word	0x000122a0


	//   ....[19]....
        /*988c*/ 	.word	0x000122b0


	//   ....[20]....
        /*9890*/ 	.word	0x000122c0


	//   ....[21]....
        /*9894*/ 	.word	0x000122d0


	//   ....[22]....
        /*9898*/ 	.word	0x00012300


	//   ....[23]....
        /*989c*/ 	.word	0x00012310


	//   ....[24]....
        /*98a0*/ 	.word	0x00012320


	//   ....[25]....
        /*98a4*/ 	.word	0x00012330


	//   ....[26]....
        /*98a8*/ 	.word	0x00012360


	//   ....[27]....
        /*98ac*/ 	.word	0x00012370


	//   ....[28]....
        /*98b0*/ 	.word	0x00012380


	//   ....[29]....
        /*98b4*/ 	.word	0x00012390


	//   ....[30]....
        /*98b8*/ 	.word	0x000123c0


	//   ....[31]....
        /*98bc*/ 	.word	0x000123d0


	//   ....[32]....
        /*98c0*/ 	.word	0x000123e0


	//   ....[33]....
        /*98c4*/ 	.word	0x000123f0


	//   ....[34]....
        /*98c8*/ 	.word	0x00012420


	//   ....[35]....
        /*98cc*/ 	.word	0x00012430


	//   ....[36]....
        /*98d0*/ 	.word	0x00012440


	//   ....[37]....
        /*98d4*/ 	.word	0x00012450


	//   ....[38]....
        /*98d8*/ 	.word	0x00012480


	//   ....[39]....
        /*98dc*/ 	.word	0x00012490


	//   ....[40]....
        /*98e0*/ 	.word	0x000124a0


	//   ....[41]....
        /*98e4*/ 	.word	0x000124b0


	//   ....[42]....
        /*98e8*/ 	.word	0x000124e0


	//   ....[43]....
        /*98ec*/ 	.word	0x000124f0


	//   ....[44]....
        /*98f0*/ 	.word	0x00012500


	//   ....[45]....
        /*98f4*/ 	.word	0x00012510


	//   ....[46]....
        /*98f8*/ 	.word	0x00012540


	//   ....[47]....
        /*98fc*/ 	.word	0x00012550


	//   ....[48]....
        /*9900*/ 	.word	0x00012560


	//   ....[49]....
        /*9904*/ 	.word	0x00012570


	//   ....[50]....
        /*9908*/ 	.word	0x000125a0


	//   ....[51]....
        /*990c*/ 	.word	0x000125b0


	//   ....[52]....
        /*9910*/ 	.word	0x000125c0


	//   ....[53]....
        /*9914*/ 	.word	0x000125d0


	//   ....[54]....
        /*9918*/ 	.word	0x00012600


	//   ....[55]....
        /*991c*/ 	.word	0x00012610


	//   ....[56]....
        /*9920*/ 	.word	0x00012620


	//   ....[57]....
        /*9924*/ 	.word	0x00012630


	//   ....[58]....
        /*9928*/ 	.word	0x00012660


	//   ....[59]....
        /*992c*/ 	.word	0x00012670


	//   ....[60]....
        /*9930*/ 	.word	0x00012680


	//   ....[61]....
        /*9934*/ 	.word	0x00012690


	//   ....[62]....
        /*9938*/ 	.word	0x000126c0


	//   ....[63]....
        /*993c*/ 	.word	0x000126d0


	//   ....[64]....
        /*9940*/ 	.word	0x000126e0


	//   ....[65]....
        /*9944*/ 	.word	0x000126f0


	//   ....[66]....
        /*9948*/ 	.word	0x00012720


	//   ....[67]....
        /*994c*/ 	.word	0x00012730


	//   ....[68]....
        /*9950*/ 	.word	0x00012740


	//   ....[69]....
        /*9954*/ 	.word	0x00012750


	//   ....[70]....
        /*9958*/ 	.word	0x00012780


	//   ....[71]....
        /*995c*/ 	.word	0x00012790


	//   ....[72]....
        /*9960*/ 	.word	0x000127a0


	//   ....[73]....
        /*9964*/ 	.word	0x000127b0


	//   ....[74]....
        /*9968*/ 	.word	0x000127e0


	//   ....[75]....
        /*996c*/ 	.word	0x000127f0


	//   ....[76]....
        /*9970*/ 	.word	0x00012800


	//   ....[77]....
        /*9974*/ 	.word	0x00012810


	//   ....[78]....
        /*9978*/ 	.word	0x00012840


	//   ....[79]....
        /*997c*/ 	.word	0x00012850


	//   ....[80]....
        /*9980*/ 	.word	0x00012860


	//   ....[81]....
        /*9984*/ 	.word	0x00012870


	//   ....[82]....
        /*9988*/ 	.word	0x000128a0


	//   ....[83]....
        /*998c*/ 	.word	0x000128b0


	//   ....[84]....
        /*9990*/ 	.word	0x000128c0


	//   ....[85]....
        /*9994*/ 	.word	0x000128d0


	//   ....[86]....
        /*9998*/ 	.word	0x00012900


	//   ....[87]....
        /*999c*/ 	.word	0x00012910


	//   ....[88]....
        /*99a0*/ 	.word	0x00012920


	//   ....[89]....
        /*99a4*/ 	.word	0x00012930


	//   ....[90]....
        /*99a8*/ 	.word	0x00012960


	//   ....[91]....
        /*99ac*/ 	.word	0x00012970


	//   ....[92]....
        /*99b0*/ 	.word	0x00012980


	//   ....[93]....
        /*99b4*/ 	.word	0x00012990


	//   ....[94]....
        /*99b8*/ 	.word	0x000129c0


	//   ....[95]....
        /*99bc*/ 	.word	0x000129d0


	//   ....[96]....
        /*99c0*/ 	.word	0x000129e0


	//   ....[97]....
        /*99c4*/ 	.word	0x000129f0


	//   ....[98]....
        /*99c8*/ 	.word	0x00012a20


	//   ....[99]....
        /*99cc*/ 	.word	0x00012a30


	//   ....[100]....
        /*99d0*/ 	.word	0x00012a40


	//   ....[101]....
        /*99d4*/ 	.word	0x00012a50


	//   ....[102]....
        /*99d8*/ 	.word	0x00012a80


	//   ....[103]....
        /*99dc*/ 	.word	0x00012a90


	//   ....[104]....
        /*99e0*/ 	.word	0x00012aa0


	//   ....[105]....
        /*99e4*/ 	.word	0x00012ab0


	//   ....[106]....
        /*99e8*/ 	.word	0x00012ae0


	//   ....[107]....
        /*99ec*/ 	.word	0x00012af0


	//   ....[108]....
        /*99f0*/ 	.word	0x00012b00


	//   ....[109]....
        /*99f4*/ 	.word	0x00012b10


	//   ....[110]....
        /*99f8*/ 	.word	0x00012b40


	//   ....[111]....
        /*99fc*/ 	.word	0x00012b50


	//   ....[112]....
        /*9a00*/ 	.word	0x00012b60


	//   ....[113]....
        /*9a04*/ 	.word	0x00012b70


	//   ....[114]....
        /*9a08*/ 	.word	0x00012ba0


	//   ....[115]....
        /*9a0c*/ 	.word	0x00012bb0


	//   ....[116]....
        /*9a10*/ 	.word	0x00012bc0


	//   ....[117]....
        /*9a14*/ 	.word	0x00012bd0


	//   ....[118]....
        /*9a18*/ 	.word	0x00012c00


	//   ....[119]....
        /*9a1c*/ 	.word	0x00012c10


	//   ....[120]....
        /*9a20*/ 	.word	0x00012c20


	//   ....[121]....
        /*9a24*/ 	.word	0x00012c30


	//   ....[122]....
        /*9a28*/ 	.word	0x00012c60


	//   ....[123]....
        /*9a2c*/ 	.word	0x00012c70


	//   ....[124]....
        /*9a30*/ 	.word	0x00012c80


	//   ....[125]....
        /*9a34*/ 	.word	0x00012c90


	//   ....[126]....
        /*9a38*/ 	.word	0x00012cc0


	//   ....[127]....
        /*9a3c*/ 	.word	0x00012cd0


	//   ....[128]....
        /*9a40*/ 	.word	0x00012ce0


	//   ....[129]....
        /*9a44*/ 	.word	0x00012cf0


	//   ....[130]....
        /*9a48*/ 	.word	0x00012d20


	//   ....[131]....
        /*9a4c*/ 	.word	0x00012d30


	//   ....[132]....
        /*9a50*/ 	.word	0x00012d40


	//   ....[133]....
        /*9a54*/ 	.word	0x00012d50


	//   ....[134]....
        /*9a58*/ 	.word	0x00012d80


	//   ....[135]....
        /*9a5c*/ 	.word	0x00012d90


	//   ....[136]....
        /*9a60*/ 	.word	0x00012da0


	//   ....[137]....
        /*9a64*/ 	.word	0x00012db0


	//   ....[138]....
        /*9a68*/ 	.word	0x00012de0


	//   ....[139]....
        /*9a6c*/ 	.word	0x00012df0


	//   ....[140]....
        /*9a70*/ 	.word	0x00012e00


	//   ....[141]....
        /*9a74*/ 	.word	0x00012e10


	//   ....[142]....
        /*9a78*/ 	.word	0x00012e40


	//   ....[143]....
        /*9a7c*/ 	.word	0x00012e50


	//   ....[144]....
        /*9a80*/ 	.word	0x00012e60


	//   ....[145]....
        /*9a84*/ 	.word	0x00012e70


	//   ....[146]....
        /*9a88*/ 	.word	0x00012ea0


	//   ....[147]....
        /*9a8c*/ 	.word	0x00012eb0


	//   ....[148]....
        /*9a90*/ 	.word	0x00012ec0


	//   ....[149]....
        /*9a94*/ 	.word	0x00012ed0


	//   ....[150]....
        /*9a98*/ 	.word	0x00012f00


	//   ....[151]....
        /*9a9c*/ 	.word	0x00012f10


	//   ....[152]....
        /*9aa0*/ 	.word	0x00012f20


	//   ....[153]....
        /*9aa4*/ 	.word	0x00012f30


	//   ....[154]....
        /*9aa8*/ 	.word	0x00012f60


	//   ....[155]....
        /*9aac*/ 	.word	0x00012f70


	//   ....[156]....
        /*9ab0*/ 	.word	0x00012f80


	//   ....[157]....
        /*9ab4*/ 	.word	0x00012f90


	//   ....[158]....
        /*9ab8*/ 	.word	0x00012fc0


	//   ....[159]....
        /*9abc*/ 	.word	0x00012fd0


	//   ....[160]....
        /*9ac0*/ 	.word	0x00012fe0


	//   ....[161]....
        /*9ac4*/ 	.word	0x00012ff0


	//   ....[162]....
        /*9ac8*/ 	.word	0x00013020


	//   ....[163]....
        /*9acc*/ 	.word	0x00013030


	//   ....[164]....
        /*9ad0*/ 	.word	0x00013040


	//   ....[165]....
        /*9ad4*/ 	.word	0x00013050


	//   ....[166]....
        /*9ad8*/ 	.word	0x00013080


	//   ....[167]....
        /*9adc*/ 	.word	0x00013090


	//   ....[168]....
        /*9ae0*/ 	.word	0x000130a0


	//   ....[169]....
        /*9ae4*/ 	.word	0x000130b0


	//   ....[170]....
        /*9ae8*/ 	.word	0x000130e0


	//   ....[171]....
        /*9aec*/ 	.word	0x000130f0


	//   ....[172]....
        /*9af0*/ 	.word	0x00013100


	//   ....[173]....
        /*9af4*/ 	.word	0x00013110


	//   ....[174]....
        /*9af8*/ 	.word	0x00013140


	//   ....[175]....
        /*9afc*/ 	.word	0x00013150


	//   ....[176]....
        /*9b00*/ 	.word	0x00013160


	//   ....[177]....
        /*9b04*/ 	.word	0x00013170


	//   ....[178]....
        /*9b08*/ 	.word	0x000131a0


	//   ....[179]....
        /*9b0c*/ 	.word	0x000131b0


	//   ....[180]....
        /*9b10*/ 	.word	0x000131c0


	//   ....[181]....
        /*9b14*/ 	.word	0x000131d0


	//   ....[182]....
        /*9b18*/ 	.word	0x00013200


	//   ....[183]....
        /*9b1c*/ 	.word	0x00013210


	//   ....[184]....
        /*9b20*/ 	.word	0x00013220


	//   ....[185]....
        /*9b24*/ 	.word	0x00013230


	//   ....[186]....
        /*9b28*/ 	.word	0x00013260


	//   ....[187]....
        /*9b2c*/ 	.word	0x00013270


	//   ....[188]....
        /*9b30*/ 	.word	0x00013280


	//   ....[189]....
        /*9b34*/ 	.word	0x00013290


	//   ....[190]....
        /*9b38*/ 	.word	0x000132c0


	//   ....[191]....
        /*9b3c*/ 	.word	0x000132d0


	//   ....[192]....
        /*9b40*/ 	.word	0x000132e0


	//   ....[193]....
        /*9b44*/ 	.word	0x000132f0


	//   ....[194]....
        /*9b48*/ 	.word	0x00013320


	//   ....[195]....
        /*9b4c*/ 	.word	0x00013330


	//   ....[196]....
        /*9b50*/ 	.word	0x00013340


	//   ....[197]....
        /*9b54*/ 	.word	0x00013350


	//   ....[198]....
        /*9b58*/ 	.word	0x00013380


	//   ....[199]....
        /*9b5c*/ 	.word	0x00013390


	//   ....[200]....
        /*9b60*/ 	.word	0x000133a0


	//   ....[201]....
        /*9b64*/ 	.word	0x000133b0


	//   ....[202]....
        /*9b68*/ 	.word	0x000133e0


	//   ....[203]....
        /*9b6c*/ 	.word	0x000133f0


	//   ....[204]....
        /*9b70*/ 	.word	0x00013400


	//   ....[205]....
        /*9b74*/ 	.word	0x00013410


	//   ....[206]....
        /*9b78*/ 	.word	0x00013440


	//   ....[207]....
        /*9b7c*/ 	.word	0x00013450


	//   ....[208]....
        /*9b80*/ 	.word	0x00013460


	//   ....[209]....
        /*9b84*/ 	.word	0x00013470


	//   ....[210]....
        /*9b88*/ 	.word	0x000134a0


	//   ....[211]....
        /*9b8c*/ 	.word	0x000134b0


	//   ....[212]....
        /*9b90*/ 	.word	0x000134c0


	//   ....[213]....
        /*9b94*/ 	.word	0x000134d0


	//   ....[214]....
        /*9b98*/ 	.word	0x00013500


	//   ....[215]....
        /*9b9c*/ 	.word	0x00013510


	//   ....[216]....
        /*9ba0*/ 	.word	0x00013520


	//   ....[217]....
        /*9ba4*/ 	.word	0x00013530


	//   ....[218]....
        /*9ba8*/ 	.word	0x00013560


	//   ....[219]....
        /*9bac*/ 	.word	0x00013570


	//   ....[220]....
        /*9bb0*/ 	.word	0x00013580


	//   ....[221]....
        /*9bb4*/ 	.word	0x00013590


	//   ....[222]....
        /*9bb8*/ 	.word	0x000135c0


	//   ....[223]....
        /*9bbc*/ 	.word	0x000135d0


	//   ....[224]....
        /*9bc0*/ 	.word	0x000135e0


	//   ....[225]....
        /*9bc4*/ 	.word	0x000135f0


	//   ....[226]....
        /*9bc8*/ 	.word	0x00013620


	//   ....[227]....
        /*9bcc*/ 	.word	0x00013630


	//   ....[228]....
        /*9bd0*/ 	.word	0x00013640


	//   ....[229]....
        /*9bd4*/ 	.word	0x00013650


	//   ....[230]....
        /*9bd8*/ 	.word	0x00013680


	//   ....[231]....
        /*9bdc*/ 	.word	0x00013690


	//   ....[232]....
        /*9be0*/ 	.word	0x000136a0


	//   ....[233]....
        /*9be4*/ 	.word	0x000136b0


	//   ....[234]....
        /*9be8*/ 	.word	0x000136e0


	//   ....[235]....
        /*9bec*/ 	.word	0x000136f0


	//   ....[236]....
        /*9bf0*/ 	.word	0x00013700


	//   ....[237]....
        /*9bf4*/ 	.word	0x00013710


	//   ....[238]....
        /*9bf8*/ 	.word	0x00013740


	//   ....[239]....
        /*9bfc*/ 	.word	0x00013750


	//   ....[240]....
        /*9c00*/ 	.word	0x00013760


	//   ....[241]....
        /*9c04*/ 	.word	0x00013770


	//   ....[242]....
        /*9c08*/ 	.word	0x000137a0


	//   ....[243]....
        /*9c0c*/ 	.word	0x000137b0


	//   ....[244]....
        /*9c10*/ 	.word	0x000137c0


	//   ....[245]....
        /*9c14*/ 	.word	0x000137d0


	//   ....[246]....
        /*9c18*/ 	.word	0x00013800


	//   ....[247]....
        /*9c1c*/ 	.word	0x00013810


	//   ....[248]....
        /*9c20*/ 	.word	0x00013820


	//   ....[249]....
        /*9c24*/ 	.word	0x00013830


	//   ....[250]....
        /*9c28*/ 	.word	0x00013860


	//   ....[251]....
        /*9c2c*/ 	.word	0x00013870


	//   ....[252]....
        /*9c30*/ 	.word	0x00013880


	//   ....[253]....
        /*9c34*/ 	.word	0x00013890


	//   ....[254]....
        /*9c38*/ 	.word	0x000138c0


	//   ....[255]....
        /*9c3c*/ 	.word	0x000138d0


	//   ....[0]....
        /*9c40*/ 	.word	0x000138e0


	//   ....[1]....
        /*9c44*/ 	.word	0x000138f0


	//   ....[2]....
        /*9c48*/ 	.word	0x00013920


	//   ....[3]....
        /*9c4c*/ 	.word	0x00013930


	//   ....[4]....
        /*9c50*/ 	.word	0x00013940


	//   ....[5]....
        /*9c54*/ 	.word	0x00013950


	//   ....[6]....
        /*9c58*/ 	.word	0x00013980


	//   ....[7]....
        /*9c5c*/ 	.word	0x00013990


	//   ....[8]....
        /*9c60*/ 	.word	0x000139a0


	//   ....[9]....
        /*9c64*/ 	.word	0x000139b0


	//   ....[10]....
        /*9c68*/ 	.word	0x000139e0


	//   ....[11]....
        /*9c6c*/ 	.word	0x000139f0


	//   ....[12]....
        /*9c70*/ 	.word	0x00013a00


	//   ....[13]....
        /*9c74*/ 	.word	0x00013a10


	//   ....[14]....
        /*9c78*/ 	.word	0x00013a40


	//   ....[15]....
        /*9c7c*/ 	.word	0x00013a50


	//   ....[16]....
        /*9c80*/ 	.word	0x00013a60


	//   ....[17]....
        /*9c84*/ 	.word	0x00013a70


	//   ....[18]....
        /*9c88*/ 	.word	0x00013aa0


	//   ....[19]....
        /*9c8c*/ 	.word	0x00013ab0


	//   ....[20]....
        /*9c90*/ 	.word	0x00013ac0


	//   ....[21]....
        /*9c94*/ 	.word	0x00013ad0


	//   ....[22]....
        /*9c98*/ 	.word	0x00013b00


	//   ....[23]....
        /*9c9c*/ 	.word	0x00013b10


	//   ....[24]....
        /*9ca0*/ 	.word	0x00013b20


	//   ....[25]....
        /*9ca4*/ 	.word	0x00013b30


	//   ....[26]....
        /*9ca8*/ 	.word	0x00013b60


	//   ....[27]....
        /*9cac*/ 	.word	0x00013b70


	//   ....[28]....
        /*9cb0*/ 	.word	0x00013b80


	//   ....[29]....
        /*9cb4*/ 	.word	0x00013b90


	//   ....[30]....
        /*9cb8*/ 	.word	0x00013bc0


	//   ....[31]....
        /*9cbc*/ 	.word	0x00013bd0


	//   ....[32]....
        /*9cc0*/ 	.word	0x00013be0


	//   ....[33]....
        /*9cc4*/ 	.word	0x00013bf0


	//   ....[34]....
        /*9cc8*/ 	.word	0x00013c20


	//   ....[35]....
        /*9ccc*/ 	.word	0x00013c30


	//   ....[36]....
        /*9cd0*/ 	.word	0x00013c40


	//   ....[37]....
        /*9cd4*/ 	.word	0x00013c50


	//   ....[38]....
        /*9cd8*/ 	.word	0x00013c80


	//   ....[39]....
        /*9cdc*/ 	.word	0x00013c90


	//   ....[40]....
        /*9ce0*/ 	.word	0x00013ca0


	//   ....[41]....
        /*9ce4*/ 	.word	0x00013cb0


	//   ....[42]....
        /*9ce8*/ 	.word	0x00013ce0


	//   ....[43]....
        /*9cec*/ 	.word	0x00013cf0


	//   ....[44]....
        /*9cf0*/ 	.word	0x00013d00


	//   ....[45]....
        /*9cf4*/ 	.word	0x00013d10


	//   ....[46]....
        /*9cf8*/ 	.word	0x00013d40


	//   ....[47]....
        /*9cfc*/ 	.word	0x00013d50


	//   ....[48]....
        /*9d00*/ 	.word	0x00013d60


	//   ....[49]....
        /*9d04*/ 	.word	0x00013d70


	//   ....[50]....
        /*9d08*/ 	.word	0x00013da0


	//   ....[51]....
        /*9d0c*/ 	.word	0x00013db0


	//   ....[52]....
        /*9d10*/ 	.word	0x00013dc0


	//   ....[53]....
        /*9d14*/ 	.word	0x00013dd0


	//   ....[54]....
        /*9d18*/ 	.word	0x00013e00


	//   ....[55]....
        /*9d1c*/ 	.word	0x00013e10


	//   ....[56]....
        /*9d20*/ 	.word	0x00013e20


	//   ....[57]....
        /*9d24*/ 	.word	0x00013e30


	//   ....[58]....
        /*9d28*/ 	.word	0x00013e60


	//   ....[59]....
        /*9d2c*/ 	.word	0x00013e70


	//   ....[60]....
        /*9d30*/ 	.word	0x00013e80


	//   ....[61]....
        /*9d34*/ 	.word	0x00013e90


	//   ....[62]....
        /*9d38*/ 	.word	0x00013ec0


	//   ....[63]....
        /*9d3c*/ 	.word	0x00013ed0


	//   ....[64]....
        /*9d40*/ 	.word	0x00013ee0


	//   ....[65]....
        /*9d44*/ 	.word	0x00013ef0


	//   ....[66]....
        /*9d48*/ 	.word	0x00013f20


	//   ....[67]....
        /*9d4c*/ 	.word	0x00013f30


	//   ....[68]....
        /*9d50*/ 	.word	0x00013f40


	//   ....[69]....
        /*9d54*/ 	.word	0x00013f50


	//   ....[70]....
        /*9d58*/ 	.word	0x00013f80


	//   ....[71]....
        /*9d5c*/ 	.word	0x00013f90


	//   ....[72]....
        /*9d60*/ 	.word	0x00013fa0


	//   ....[73]....
        /*9d64*/ 	.word	0x00013fb0


	//   ....[74]....
        /*9d68*/ 	.word	0x00013fe0


	//   ....[75]....
        /*9d6c*/ 	.word	0x00013ff0


	//   ....[76]....
        /*9d70*/ 	.word	0x00014000


	//   ....[77]....
        /*9d74*/ 	.word	0x00014010


	//   ....[78]....
        /*9d78*/ 	.word	0x00014040


	//   ....[79]....
        /*9d7c*/ 	.word	0x00014050


	//   ....[80]....
        /*9d80*/ 	.word	0x00014060


	//   ....[81]....
        /*9d84*/ 	.word	0x00014070


	//   ....[82]....
        /*9d88*/ 	.word	0x000140a0


	//   ....[83]....
        /*9d8c*/ 	.word	0x000140b0


	//   ....[84]....
        /*9d90*/ 	.word	0x000140c0


	//   ....[85]....
        /*9d94*/ 	.word	0x000140d0


	//   ....[86]....
        /*9d98*/ 	.word	0x00014100


	//   ....[87]....
        /*9d9c*/ 	.word	0x00014110


	//   ....[88]....
        /*9da0*/ 	.word	0x00014120


	//   ....[89]....
        /*9da4*/ 	.word	0x00014130


	//   ....[90]....
        /*9da8*/ 	.word	0x00014160


	//   ....[91]....
        /*9dac*/ 	.word	0x00014170


	//   ....[92]....
        /*9db0*/ 	.word	0x00014180


	//   ....[93]....
        /*9db4*/ 	.word	0x00014190


	//   ....[94]....
        /*9db8*/ 	.word	0x000141c0


	//   ....[95]....
        /*9dbc*/ 	.word	0x000141d0


	//   ....[96]....
        /*9dc0*/ 	.word	0x000141e0


	//   ....[97]....
        /*9dc4*/ 	.word	0x000141f0


	//   ....[98]....
        /*9dc8*/ 	.word	0x00014220


	//   ....[99]....
        /*9dcc*/ 	.word	0x00014230


	//   ....[100]....
        /*9dd0*/ 	.word	0x00014240


	//   ....[101]....
        /*9dd4*/ 	.word	0x00014250


	//   ....[102]....
        /*9dd8*/ 	.word	0x00014280


	//   ....[103]....
        /*9ddc*/ 	.word	0x00014290


	//   ....[104]....
        /*9de0*/ 	.word	0x000142a0


	//   ....[105]....
        /*9de4*/ 	.word	0x000142b0


	//   ....[106]....
        /*9de8*/ 	.word	0x000142e0


	//   ....[107]....
        /*9dec*/ 	.word	0x000142f0


	//   ....[108]....
        /*9df0*/ 	.word	0x00014300


	//   ....[109]....
        /*9df4*/ 	.word	0x00014310


	//   ....[110]....
        /*9df8*/ 	.word	0x00014340


	//   ....[111]....
        /*9dfc*/ 	.word	0x00014350


	//   ....[112]....
        /*9e00*/ 	.word	0x00014360


	//   ....[113]....
        /*9e04*/ 	.word	0x00014370


	//   ....[114]....
        /*9e08*/ 	.word	0x000143a0


	//   ....[115]....
        /*9e0c*/ 	.word	0x000143b0


	//   ....[116]....
        /*9e10*/ 	.word	0x000143c0


	//   ....[117]....
        /*9e14*/ 	.word	0x000143d0


	//   ....[118]....
        /*9e18*/ 	.word	0x00014400


	//   ....[119]....
        /*9e1c*/ 	.word	0x00014410


	//   ....[120]....
        /*9e20*/ 	.word	0x00014420


	//   ....[121]....
        /*9e24*/ 	.word	0x00014430


	//   ....[122]....
        /*9e28*/ 	.word	0x00014460


	//   ....[123]....
        /*9e2c*/ 	.word	0x00014470


	//   ....[124]....
        /*9e30*/ 	.word	0x00014480


	//   ....[125]....
        /*9e34*/ 	.word	0x00014490


	//   ....[126]....
        /*9e38*/ 	.word	0x000144c0


	//   ....[127]....
        /*9e3c*/ 	.word	0x000144d0


	//   ....[128]....
        /*9e40*/ 	.word	0x000144e0


	//   ....[129]....
        /*9e44*/ 	.word	0x000144f0


	//   ....[130]....
        /*9e48*/ 	.word	0x00014520


	//   ....[131]....
        /*9e4c*/ 	.word	0x00014530


	//   ....[132]....
        /*9e50*/ 	.word	0x00014540


	//   ....[133]....
        /*9e54*/ 	.word	0x00014550


	//   ....[134]....
        /*9e58*/ 	.word	0x00014580


	//   ....[135]....
        /*9e5c*/ 	.word	0x00014590


	//   ....[136]....
        /*9e60*/ 	.word	0x000145a0


	//   ....[137]....
        /*9e64*/ 	.word	0x000145b0


	//   ....[138]....
        /*9e68*/ 	.word	0x000145e0


	//   ....[139]....
        /*9e6c*/ 	.word	0x000145f0


	//   ....[140]....
        /*9e70*/ 	.word	0x00014600


	//   ....[141]....
        /*9e74*/ 	.word	0x00014610


	//   ....[142]....
        /*9e78*/ 	.word	0x00014640


	//   ....[143]....
        /*9e7c*/ 	.word	0x00014650


	//   ....[144]....
        /*9e80*/ 	.word	0x00014660


	//   ....[145]....
        /*9e84*/ 	.word	0x00014670


	//   ....[146]....
        /*9e88*/ 	.word	0x000146a0


	//   ....[147]....
        /*9e8c*/ 	.word	0x000146b0


	//   ....[148]....
        /*9e90*/ 	.word	0x000146c0


	//   ....[149]....
        /*9e94*/ 	.word	0x000146d0


	//   ....[150]....
        /*9e98*/ 	.word	0x00014700


	//   ....[151]....
        /*9e9c*/ 	.word	0x00014710


	//   ....[152]....
        /*9ea0*/ 	.word	0x00014720


	//   ....[153]....
        /*9ea4*/ 	.word	0x00014730


	//   ....[154]....
        /*9ea8*/ 	.word	0x00014760


	//   ....[155]....
        /*9eac*/ 	.word	0x00014770


	//   ....[156]....
        /*9eb0*/ 	.word	0x00014780


	//   ....[157]....
        /*9eb4*/ 	.word	0x00014790


	//   ....[158]....
        /*9eb8*/ 	.word	0x000147c0


	//   ....[159]....
        /*9ebc*/ 	.word	0x000147d0


	//   ....[160]....
        /*9ec0*/ 	.word	0x000147e0


	//   ....[161]....
        /*9ec4*/ 	.word	0x000147f0


	//   ....[162]....
        /*9ec8*/ 	.word	0x00014820


	//   ....[163]....
        /*9ecc*/ 	.word	0x00014830


	//   ....[164]....
        /*9ed0*/ 	.word	0x00014840


	//   ....[165]....
        /*9ed4*/ 	.word	0x00014850


	//   ....[166]....
        /*9ed8*/ 	.word	0x00014880


	//   ....[167]....
        /*9edc*/ 	.word	0x00014890


	//   ....[168]....
        /*9ee0*/ 	.word	0x000148a0


	//   ....[169]....
        /*9ee4*/ 	.word	0x000148b0


	//   ....[170]....
        /*9ee8*/ 	.word	0x000148e0


	//   ....[171]....
        /*9eec*/ 	.word	0x000148f0


	//   ....[172]....
        /*9ef0*/ 	.word	0x00014900


	//   ....[173]....
        /*9ef4*/ 	.word	0x00014910


	//   ....[174]....
        /*9ef8*/ 	.word	0x00014940


	//   ....[175]....
        /*9efc*/ 	.word	0x00014950


	//   ....[176]....
        /*9f00*/ 	.word	0x00014960


	//   ....[177]....
        /*9f04*/ 	.word	0x00014970


	//   ....[178]....
        /*9f08*/ 	.word	0x000149a0


	//   ....[179]....
        /*9f0c*/ 	.word	0x000149b0


	//   ....[180]....
        /*9f10*/ 	.word	0x000149c0


	//   ....[181]....
        /*9f14*/ 	.word	0x000149d0


	//   ....[182]....
        /*9f18*/ 	.word	0x00014a00


	//   ....[183]....
        /*9f1c*/ 	.word	0x00014a10


	//   ....[184]....
        /*9f20*/ 	.word	0x00014a20


	//   ....[185]....
        /*9f24*/ 	.word	0x00014a30


	//   ....[186]....
        /*9f28*/ 	.word	0x00014a60


	//   ....[187]....
        /*9f2c*/ 	.word	0x00014a70


	//   ....[188]....
        /*9f30*/ 	.word	0x00014a80


	//   ....[189]....
        /*9f34*/ 	.word	0x00014a90


	//   ....[190]....
        /*9f38*/ 	.word	0x00014ac0


	//   ....[191]....
        /*9f3c*/ 	.word	0x00014ad0


	//   ....[192]....
        /*9f40*/ 	.word	0x00014ae0


	//   ....[193]....
        /*9f44*/ 	.word	0x00014af0


	//   ....[194]....
        /*9f48*/ 	.word	0x00014b20


	//   ....[195]....
        /*9f4c*/ 	.word	0x00014b30


	//   ....[196]....
        /*9f50*/ 	.word	0x00014b40


	//   ....[197]....
        /*9f54*/ 	.word	0x00014b50


	//   ....[198]....
        /*9f58*/ 	.word	0x00014b80


	//   ....[199]....
        /*9f5c*/ 	.word	0x00014b90


	//   ....[200]....
        /*9f60*/ 	.word	0x00014ba0


	//   ....[201]....
        /*9f64*/ 	.word	0x00014bb0


	//   ....[202]....
        /*9f68*/ 	.word	0x00014be0


	//   ....[203]....
        /*9f6c*/ 	.word	0x00014bf0


	//   ....[204]....
        /*9f70*/ 	.word	0x00014c00


	//   ....[205]....
        /*9f74*/ 	.word	0x00014c10


	//   ....[206]....
        /*9f78*/ 	.word	0x00014c40


	//   ....[207]....
        /*9f7c*/ 	.word	0x00014c50


	//   ....[208]....
        /*9f80*/ 	.word	0x00014c60


	//   ....[209]....
        /*9f84*/ 	.word	0x00014c70


	//   ....[210]....
        /*9f88*/ 	.word	0x00014ca0


	//   ....[211]....
        /*9f8c*/ 	.word	0x00014cb0


	//   ....[212]....
        /*9f90*/ 	.word	0x00014cc0


	//   ....[213]....
        /*9f94*/ 	.word	0x00014cd0


	//   ....[214]....
        /*9f98*/ 	.word	0x00014d00


	//   ....[215]....
        /*9f9c*/ 	.word	0x00014d10


	//   ....[216]....
        /*9fa0*/ 	.word	0x00014d20


	//   ....[217]....
        /*9fa4*/ 	.word	0x00014d30


	//   ....[218]....
        /*9fa8*/ 	.word	0x00014d60


	//   ....[219]....
        /*9fac*/ 	.word	0x00014d70


	//   ....[220]....
        /*9fb0*/ 	.word	0x00014d80


	//   ....[221]....
        /*9fb4*/ 	.word	0x00014d90


	//   ....[222]....
        /*9fb8*/ 	.word	0x00014dc0


	//   ....[223]....
        /*9fbc*/ 	.word	0x00014dd0


	//   ....[224]....
        /*9fc0*/ 	.word	0x00014de0


	//   ....[225]....
        /*9fc4*/ 	.word	0x00014df0


	//   ....[226]....
        /*9fc8*/ 	.word	0x00014e20


	//   ....[227]....
        /*9fcc*/ 	.word	0x00014e30


	//   ....[228]....
        /*9fd0*/ 	.word	0x00014e40


	//   ....[229]....
        /*9fd4*/ 	.word	0x00014e50


	//   ....[230]....
        /*9fd8*/ 	.word	0x00014e80


	//   ....[231]....
        /*9fdc*/ 	.word	0x00014e90


	//   ....[232]....
        /*9fe0*/ 	.word	0x00014ea0


	//   ....[233]....
        /*9fe4*/ 	.word	0x00014eb0


	//   ....[234]....
        /*9fe8*/ 	.word	0x00014ee0


	//   ....[235]....
        /*9fec*/ 	.word	0x00014ef0


	//   ....[236]....
        /*9ff0*/ 	.word	0x00014f00


	//   ....[237]....
        /*9ff4*/ 	.word	0x00014f10


	//   ....[238]....
        /*9ff8*/ 	.word	0x00014f40


	//   ....[239]....
        /*9ffc*/ 	.word	0x00014f50


	//   ....[240]....
        /*a000*/ 	.word	0x00014f60


	//   ....[241]....
        /*a004*/ 	.word	0x00014f70


	//   ....[242]....
        /*a008*/ 	.word	0x00014fa0


	//   ....[243]....
        /*a00c*/ 	.word	0x00014fb0


	//   ....[244]....
        /*a010*/ 	.word	0x00014fc0


	//   ....[245]....
        /*a014*/ 	.word	0x00014fd0


	//   ....[246]....
        /*a018*/ 	.word	0x00015000


	//   ....[247]....
        /*a01c*/ 	.word	0x00015010


	//   ....[248]....
        /*a020*/ 	.word	0x00015020


	//   ....[249]....
        /*a024*/ 	.word	0x00015030


	//   ....[250]....
        /*a028*/ 	.word	0x00015060


	//   ....[251]....
        /*a02c*/ 	.word	0x00015070


	//   ....[252]....
        /*a030*/ 	.word	0x00015080


	//   ....[253]....
        /*a034*/ 	.word	0x00015090


	//   ....[254]....
        /*a038*/ 	.word	0x000150d0


	//   ....[255]....
        /*a03c*/ 	.word	0x00018110


	//   ....[0]....
        /*a040*/ 	.word	0x00018120


	//   ....[1]....
        /*a044*/ 	.word	0x00018130


	//   ....[2]....
        /*a048*/ 	.word	0x00018150


	//   ....[3]....
        /*a04c*/ 	.word	0x00018160


	//   ....[4]....
        /*a050*/ 	.word	0x00018170


	//   ....[5]....
        /*a054*/ 	.word	0x00018180


	//   ....[6]....
        /*a058*/ 	.word	0x000181b0


	//   ....[7]....
        /*a05c*/ 	.word	0x000181c0


	//   ....[8]....
        /*a060*/ 	.word	0x000181d0


	//   ....[9]....
        /*a064*/ 	.word	0x000181e0


	//   ....[10]....
        /*a068*/ 	.word	0x00018210


	//   ....[11]....
        /*a06c*/ 	.word	0x00018220


	//   ....[12]....
        /*a070*/ 	.word	0x00018230


	//   ....[13]....
        /*a074*/ 	.word	0x00018240


	//   ....[14]....
        /*a078*/ 	.word	0x00018270


	//   ....[15]....
        /*a07c*/ 	.word	0x00018280


	//   ....[16]....
        /*a080*/ 	.word	0x00018290


	//   ....[17]....
        /*a084*/ 	.word	0x000182a0


	//   ....[18]....
        /*a088*/ 	.word	0x000182d0


	//   ....[19]....
        /*a08c*/ 	.word	0x000182e0


	//   ....[20]....
        /*a090*/ 	.word	0x000182f0


	//   ....[21]....
        /*a094*/ 	.word	0x00018300


	//   ....[22]....
        /*a098*/ 	.word	0x00018330


	//   ....[23]....
        /*a09c*/ 	.word	0x00018340


	//   ....[24]....
        /*a0a0*/ 	.word	0x00018350


	//   ....[25]....
        /*a0a4*/ 	.word	0x00018360


	//   ....[26]....
        /*a0a8*/ 	.word	0x00018390


	//   ....[27]....
        /*a0ac*/ 	.word	0x000183a0


	//   ....[28]....
        /*a0b0*/ 	.word	0x000183b0


	//   ....[29]....
        /*a0b4*/ 	.word	0x000183c0


	//   ....[30]....
        /*a0b8*/ 	.word	0x000183f0


	//   ....[31]....
        /*a0bc*/ 	.word	0x00018400


	//   ....[32]....
        /*a0c0*/ 	.word	0x00018410


	//   ....[33]....
        /*a0c4*/ 	.word	0x00018420


	//   ....[34]....
        /*a0c8*/ 	.word	0x00018450


	//   ....[35]....
        /*a0cc*/ 	.word	0x00018460


	//   ....[36]....
        /*a0d0*/ 	.word	0x00018470


	//   ....[37]....
        /*a0d4*/ 	.word	0x00018480


	//   ....[38]....
        /*a0d8*/ 	.word	0x000184b0


	//   ....[39]....
        /*a0dc*/ 	.word	0x000184c0


	//   ....[40]....
        /*a0e0*/ 	.word	0x000184d0


	//   ....[41]....
        /*a0e4*/ 	.word	0x000184e0


	//   ....[42]....
        /*a0e8*/ 	.word	0x00018510


	//   ....[43]....
        /*a0ec*/ 	.word	0x00018520


	//   ....[44]....
        /*a0f0*/ 	.word	0x00018530


	//   ....[45]....
        /*a0f4*/ 	.word	0x00018540


	//   ....[46]....
        /*a0f8*/ 	.word	0x00018570


	//   ....[47]....
        /*a0fc*/ 	.word	0x00018580


	//   ....[48]....
        /*a100*/ 	.word	0x00018590


	//   ....[49]....
        /*a104*/ 	.word	0x000185a0


	//   ....[50]....
        /*a108*/ 	.word	0x000185d0


	//   ....[51]....
        /*a10c*/ 	.word	0x000185e0


	//   ....[52]....
        /*a110*/ 	.word	0x000185f0


	//   ....[53]....
        /*a114*/ 	.word	0x00018600


	//   ....[54]....
        /*a118*/ 	.word	0x00018630


	//   ....[55]....
        /*a11c*/ 	.word	0x00018640


	//   ....[56]....
        /*a120*/ 	.word	0x00018650


	//   ....[57]....
        /*a124*/ 	.word	0x00018660


	//   ....[58]....
        /*a128*/ 	.word	0x00018690


	//   ....[59]....
        /*a12c*/ 	.word	0x000186a0


	//   ....[60]....
        /*a130*/ 	.word	0x000186b0


	//   ....[61]....
        /*a134*/ 	.word	0x000186c0


	//   ....[62]....
        /*a138*/ 	.word	0x000186f0


	//   ....[63]....
        /*a13c*/ 	.word	0x00018700


	//   ....[64]....
        /*a140*/ 	.word	0x00018710


	//   ....[65]....
        /*a144*/ 	.word	0x00018720


	//   ....[66]....
        /*a148*/ 	.word	0x00018750


	//   ....[67]....
        /*a14c*/ 	.word	0x00018760


	//   ....[68]....
        /*a150*/ 	.word	0x00018770


	//   ....[69]....
        /*a154*/ 	.word	0x00018780


	//   ....[70]....
        /*a158*/ 	.word	0x000187b0


	//   ....[71]....
        /*a15c*/ 	.word	0x000187c0


	//   ....[72]....
        /*a160*/ 	.word	0x000187d0


	//   ....[73]....
        /*a164*/ 	.word	0x000187e0


	//   ....[74]....
        /*a168*/ 	.word	0x00018810


	//   ....[75]....
        /*a16c*/ 	.word	0x00018820


	//   ....[76]....
        /*a170*/ 	.word	0x00018830


	//   ....[77]....
        /*a174*/ 	.word	0x00018840


	//   ....[78]....
        /*a178*/ 	.word	0x00018870


	//   ....[79]....
        /*a17c*/ 	.word	0x00018880


	//   ....[80]....
        /*a180*/ 	.word	0x00018890


	//   ....[81]....
        /*a184*/ 	.word	0x000188a0


	//   ....[82]....
        /*a188*/ 	.word	0x000188d0


	//   ....[83]....
        /*a18c*/ 	.word	0x000188e0


	//   ....[84]....
        /*a190*/ 	.word	0x000188f0


	//   ....[85]....
        /*a194*/ 	.word	0x00018900


	//   ....[86]....
        /*a198*/ 	.word	0x00018930


	//   ....[87]....
        /*a19c*/ 	.word	0x00018940


	//   ....[88]....
        /*a1a0*/ 	.word	0x00018950


	//   ....[89]....
        /*a1a4*/ 	.word	0x00018960


	//   ....[90]....
        /*a1a8*/ 	.word	0x00018990


	//   ....[91]....
        /*a1ac*/ 	.word	0x000189a0


	//   ....[92]....
        /*a1b0*/ 	.word	0x000189b0


	//   ....[93]....
        /*a1b4*/ 	.word	0x000189c0


	//   ....[94]....
        /*a1b8*/ 	.word	0x000189f0


	//   ....[95]....
        /*a1bc*/ 	.word	0x00018a00


	//   ....[96]....
        /*a1c0*/ 	.word	0x00018a10


	//   ....[97]....
        /*a1c4*/ 	.word	0x00018a20


	//   ....[98]....
        /*a1c8*/ 	.word	0x00018a50


	//   ....[99]....
        /*a1cc*/ 	.word	0x00018a60


	//   ....[100]....
        /*a1d0*/ 	.word	0x00018a70


	//   ....[101]....
        /*a1d4*/ 	.word	0x00018a80


	//   ....[102]....
        /*a1d8*/ 	.word	0x00018ab0


	//   ....[103]....
        /*a1dc*/ 	.word	0x00018ac0


	//   ....[104]....
        /*a1e0*/ 	.word	0x00018ad0


	//   ....[105]....
        /*a1e4*/ 	.word	0x00018ae0


	//   ....[106]....
        /*a1e8*/ 	.word	0x00018b10


	//   ....[107]....
        /*a1ec*/ 	.word	0x00018b20


	//   ....[108]....
        /*a1f0*/ 	.word	0x00018b30


	//   ....[109]....
        /*a1f4*/ 	.word	0x00018b40


	//   ....[110]....
        /*a1f8*/ 	.word	0x00018b70


	//   ....[111]....
        /*a1fc*/ 	.word	0x00018b80


	//   ....[112]....
        /*a200*/ 	.word	0x00018b90


	//   ....[113]....
        /*a204*/ 	.word	0x00018ba0


	//   ....[114]....
        /*a208*/ 	.word	0x00018bd0


	//   ....[115]....
        /*a20c*/ 	.word	0x00018be0


	//   ....[116]....
        /*a210*/ 	.word	0x00018bf0


	//   ....[117]....
        /*a214*/ 	.word	0x00018c00


	//   ....[118]....
        /*a218*/ 	.word	0x00018c30


	//   ....[119]....
        /*a21c*/ 	.word	0x00018c40


	//   ....[120]....
        /*a220*/ 	.word	0x00018c50


	//   ....[121]....
        /*a224*/ 	.word	0x00018c60


	//   ....[122]....
        /*a228*/ 	.word	0x00018c90


	//   ....[123]....
        /*a22c*/ 	.word	0x00018ca0


	//   ....[124]....
        /*a230*/ 	.word	0x00018cb0


	//   ....[125]....
        /*a234*/ 	.word	0x00018cc0


	//   ....[126]....
        /*a238*/ 	.word	0x00018cf0


	//   ....[127]....
        /*a23c*/ 	.word	0x00018d00


	//   ....[128]....
        /*a240*/ 	.word	0x00018d10


	//   ....[129]....
        /*a244*/ 	.word	0x00018d20


	//   ....[130]....
        /*a248*/ 	.word	0x00018d50


	//   ....[131]....
        /*a24c*/ 	.word	0x00018d60


	//   ....[132]....
        /*a250*/ 	.word	0x00018d70


	//   ....[133]....
        /*a254*/ 	.word	0x00018d80


	//   ....[134]....
        /*a258*/ 	.word	0x00018db0


	//   ....[135]....
        /*a25c*/ 	.word	0x00018dc0


	//   ....[136]....
        /*a260*/ 	.word	0x00018dd0


	//   ....[137]....
        /*a264*/ 	.word	0x00018de0


	//   ....[138]....
        /*a268*/ 	.word	0x00018e10


	//   ....[139]....
        /*a26c*/ 	.word	0x00018e20


	//   ....[140]....
        /*a270*/ 	.word	0x00018e30


	//   ....[141]....
        /*a274*/ 	.word	0x00018e40


	//   ....[142]....
        /*a278*/ 	.word	0x00018e70


	//   ....[143]....
        /*a27c*/ 	.word	0x00018e80


	//   ....[144]....
        /*a280*/ 	.word	0x00018e90


	//   ....[145]....
        /*a284*/ 	.word	0x00018ea0


	//   ....[146]....
        /*a288*/ 	.word	0x00018ed0


	//   ....[147]....
        /*a28c*/ 	.word	0x00018ee0


	//   ....[148]....
        /*a290*/ 	.word	0x00018ef0


	//   ....[149]....
        /*a294*/ 	.word	0x00018f00


	//   ....[150]....
        /*a298*/ 	.word	0x00018f30


	//   ....[151]....
        /*a29c*/ 	.word	0x00018f40


	//   ....[152]....
        /*a2a0*/ 	.word	0x00018f50


	//   ....[153]....
        /*a2a4*/ 	.word	0x00018f60


	//   ....[154]....
        /*a2a8*/ 	.word	0x00018f90


	//   ....[155]....
        /*a2ac*/ 	.word	0x00018fa0


	//   ....[156]....
        /*a2b0*/ 	.word	0x00018fb0


	//   ....[157]....
        /*a2b4*/ 	.word	0x00018fc0


	//   ....[158]....
        /*a2b8*/ 	.word	0x00018ff0


	//   ....[159]....
        /*a2bc*/ 	.word	0x00019000


	//   ....[160]....
        /*a2c0*/ 	.word	0x00019010


	//   ....[161]....
        /*a2c4*/ 	.word	0x00019020


	//   ....[162]....
        /*a2c8*/ 	.word	0x00019050


	//   ....[163]....
        /*a2cc*/ 	.word	0x00019060


	//   ....[164]....
        /*a2d0*/ 	.word	0x00019070


	//   ....[165]....
        /*a2d4*/ 	.word	0x00019080


	//   ....[166]....
        /*a2d8*/ 	.word	0x000190b0


	//   ....[167]....
        /*a2dc*/ 	.word	0x000190c0


	//   ....[168]....
        /*a2e0*/ 	.word	0x000190d0


	//   ....[169]....
        /*a2e4*/ 	.word	0x000190e0


	//   ....[170]....
        /*a2e8*/ 	.word	0x00019110


	//   ....[171]....
        /*a2ec*/ 	.word	0x00019120


	//   ....[172]....
        /*a2f0*/ 	.word	0x00019130


	//   ....[173]....
        /*a2f4*/ 	.word	0x00019140


	//   ....[174]....
        /*a2f8*/ 	.word	0x00019170


	//   ....[175]....
        /*a2fc*/ 	.word	0x00019180


	//   ....[176]....
        /*a300*/ 	.word	0x00019190


	//   ....[177]....
        /*a304*/ 	.word	0x000191a0


	//   ....[178]....
        /*a308*/ 	.word	0x000191d0


	//   ....[179]....
        /*a30c*/ 	.word	0x000191e0


	//   ....[180]....
        /*a310*/ 	.word	0x000191f0


	//   ....[181]....
        /*a314*/ 	.word	0x00019200


	//   ....[182]....
        /*a318*/ 	.word	0x00019230


	//   ....[183]....
        /*a31c*/ 	.word	0x00019240


	//   ....[184]....
        /*a320*/ 	.word	0x00019250


	//   ....[185]....
        /*a324*/ 	.word	0x00019260


	//   ....[186]....
        /*a328*/ 	.word	0x00019290


	//   ....[187]....
        /*a32c*/ 	.word	0x000192a0


	//   ....[188]....
        /*a330*/ 	.word	0x000192b0


	//   ....[189]....
        /*a334*/ 	.word	0x000192c0


	//   ....[190]....
        /*a338*/ 	.word	0x000192f0


	//   ....[191]....
        /*a33c*/ 	.word	0x00019300


	//   ....[192]....
        /*a340*/ 	.word	0x00019310


	//   ....[193]....
        /*a344*/ 	.word	0x00019320


	//   ....[194]....
        /*a348*/ 	.word	0x00019350


	//   ....[195]....
        /*a34c*/ 	.word	0x00019360


	//   ....[196]....
        /*a350*/ 	.word	0x00019370


	//   ....[197]....
        /*a354*/ 	.word	0x00019380


	//   ....[198]....
        /*a358*/ 	.word	0x000193b0


	//   ....[199]....
        /*a35c*/ 	.word	0x000193c0


	//   ....[200]....
        /*a360*/ 	.word	0x000193d0


	//   ....[201]....
        /*a364*/ 	.word	0x000193e0


	//   ....[202]....
        /*a368*/ 	.word	0x00019410


	//   ....[203]....
        /*a36c*/ 	.word	0x00019420


	//   ....[204]....
        /*a370*/ 	.word	0x00019430


	//   ....[205]....
        /*a374*/ 	.word	0x00019440


	//   ....[206]....
        /*a378*/ 	.word	0x00019470


	//   ....[207]....
        /*a37c*/ 	.word	0x00019480


	//   ....[208]....
        /*a380*/ 	.word	0x00019490


	//   ....[209]....
        /*a384*/ 	.word	0x000194a0


	//   ....[210]....
        /*a388*/ 	.word	0x000194d0


	//   ....[211]....
        /*a38c*/ 	.word	0x000194e0


	//   ....[212]....
        /*a390*/ 	.word	0x000194f0


	//   ....[213]....
        /*a394*/ 	.word	0x00019500


	//   ....[214]....
        /*a398*/ 	.word	0x00019530


	//   ....[215]....
        /*a39c*/ 	.word	0x00019540


	//   ....[216]....
        /*a3a0*/ 	.word	0x00019550


	//   ....[217]....
        /*a3a4*/ 	.word	0x00019560


	//   ....[218]....
        /*a3a8*/ 	.word	0x00019590


	//   ....[219]....
        /*a3ac*/ 	.word	0x000195a0


	//   ....[220]....
        /*a3b0*/ 	.word	0x000195b0


	//   ....[221]....
        /*a3b4*/ 	.word	0x000195c0


	//   ....[222]....
        /*a3b8*/ 	.word	0x000195f0


	//   ....[223]....
        /*a3bc*/ 	.word	0x00019600


	//   ....[224]....
        /*a3c0*/ 	.word	0x00019610


	//   ....[225]....
        /*a3c4*/ 	.word	0x00019620


	//   ....[226]....
        /*a3c8*/ 	.word	0x00019650


	//   ....[227]....
        /*a3cc*/ 	.word	0x00019660


	//   ....[228]....
        /*a3d0*/ 	.word	0x00019670


	//   ....[229]....
        /*a3d4*/ 	.word	0x00019680


	//   ....[230]....
        /*a3d8*/ 	.word	0x000196b0


	//   ....[231]....
        /*a3dc*/ 	.word	0x000196c0


	//   ....[232]....
        /*a3e0*/ 	.word	0x000196d0


	//   ....[233]....
        /*a3e4*/ 	.word	0x000196e0


	//   ....[234]....
        /*a3e8*/ 	.word	0x00019710


	//   ....[235]....
        /*a3ec*/ 	.word	0x00019720


	//   ....[236]....
        /*a3f0*/ 	.word	0x00019730


	//   ....[237]....
        /*a3f4*/ 	.word	0x00019740


	//   ....[238]....
        /*a3f8*/ 	.word	0x00019770


	//   ....[239]....
        /*a3fc*/ 	.word	0x00019780


	//   ....[240]....
        /*a400*/ 	.word	0x00019790


	//   ....[241]....
        /*a404*/ 	.word	0x000197a0


	//   ....[242]....
        /*a408*/ 	.word	0x000197d0


	//   ....[243]....
        /*a40c*/ 	.word	0x000197e0


	//   ....[244]....
        /*a410*/ 	.word	0x000197f0


	//   ....[245]....
        /*a414*/ 	.word	0x00019800


	//   ....[246]....
        /*a418*/ 	.word	0x00019830


	//   ....[247]....
        /*a41c*/ 	.word	0x00019840


	//   ....[248]....
        /*a420*/ 	.word	0x00019850


	//   ....[249]....
        /*a424*/ 	.word	0x00019860


	//   ....[250]....
        /*a428*/ 	.word	0x00019890


	//   ....[251]....
        /*a42c*/ 	.word	0x000198a0


	//   ....[252]....
        /*a430*/ 	.word	0x000198b0


	//   ....[253]....
        /*a434*/ 	.word	0x000198c0


	//   ....[254]....
        /*a438*/ 	.word	0x000198f0


	//   ....[255]....
        /*a43c*/ 	.word	0x00019900


	//   ....[0]....
        /*a440*/ 	.word	0x00019910


	//   ....[1]....
        /*a444*/ 	.word	0x00019920


	//   ....[2]....
        /*a448*/ 	.word	0x00019950


	//   ....[3]....
        /*a44c*/ 	.word	0x00019960


	//   ....[4]....
        /*a450*/ 	.word	0x00019970


	//   ....[5]....
        /*a454*/ 	.word	0x00019980


	//   ....[6]....
        /*a458*/ 	.word	0x000199b0


	//   ....[7]....
        /*a45c*/ 	.word	0x000199c0


	//   ....[8]....
        /*a460*/ 	.word	0x000199d0


	//   ....[9]....
        /*a464*/ 	.word	0x000199e0


	//   ....[10]....
        /*a468*/ 	.word	0x00019a10


	//   ....[11]....
        /*a46c*/ 	.word	0x00019a20


	//   ....[12]....
        /*a470*/ 	.word	0x00019a30


	//   ....[13]....
        /*a474*/ 	.word	0x00019a40


	//   ....[14]....
        /*a478*/ 	.word	0x00019a70


	//   ....[15]....
        /*a47c*/ 	.word	0x00019a80


	//   ....[16]....
        /*a480*/ 	.word	0x00019a90


	//   ....[17]....
        /*a484*/ 	.word	0x00019aa0


	//   ....[18]....
        /*a488*/ 	.word	0x00019ad0


	//   ....[19]....
        /*a48c*/ 	.word	0x00019ae0


	//   ....[20]....
        /*a490*/ 	.word	0x00019af0


	//   ....[21]....
        /*a494*/ 	.word	0x00019b00


	//   ....[22]....
        /*a498*/ 	.word	0x00019b30


	//   ....[23]....
        /*a49c*/ 	.word	0x00019b40


	//   ....[24]....
        /*a4a0*/ 	.word	0x00019b50


	//   ....[25]....
        /*a4a4*/ 	.word	0x00019b60


	//   ....[26]....
        /*a4a8*/ 	.word	0x00019b90


	//   ....[27]....
        /*a4ac*/ 	.word	0x00019ba0


	//   ....[28]....
        /*a4b0*/ 	.word	0x00019bb0


	//   ....[29]....
        /*a4b4*/ 	.word	0x00019bc0


	//   ....[30]....
        /*a4b8*/ 	.word	0x00019bf0


	//   ....[31]....
        /*a4bc*/ 	.word	0x00019c00


	//   ....[32]....
        /*a4c0*/ 	.word	0x00019c10


	//   ....[33]....
        /*a4c4*/ 	.word	0x00019c20


	//   ....[34]....
        /*a4c8*/ 	.word	0x00019c50


	//   ....[35]....
        /*a4cc*/ 	.word	0x00019c60


	//   ....[36]....
        /*a4d0*/ 	.word	0x00019c70


	//   ....[37]....
        /*a4d4*/ 	.word	0x00019c80


	//   ....[38]....
        /*a4d8*/ 	.word	0x00019cb0


	//   ....[39]....
        /*a4dc*/ 	.word	0x00019cc0


	//   ....[40]....
        /*a4e0*/ 	.word	0x00019cd0


	//   ....[41]....
        /*a4e4*/ 	.word	0x00019ce0


	//   ....[42]....
        /*a4e8*/ 	.word	0x00019d10


	//   ....[43]....
        /*a4ec*/ 	.word	0x00019d20


	//   ....[44]....
        /*a4f0*/ 	.word	0x00019d30


	//   ....[45]....
        /*a4f4*/ 	.word	0x00019d40


	//   ....[46]....
        /*a4f8*/ 	.word	0x00019d70


	//   ....[47]....
        /*a4fc*/ 	.word	0x00019d80


	//   ....[48]....
        /*a500*/ 	.word	0x00019d90


	//   ....[49]....
        /*a504*/ 	.word	0x00019da0


	//   ....[50]....
        /*a508*/ 	.word	0x00019dd0


	//   ....[51]....
        /*a50c*/ 	.word	0x00019de0


	//   ....[52]....
        /*a510*/ 	.word	0x00019df0


	//   ....[53]....
        /*a514*/ 	.word	0x00019e00


	//   ....[54]....
        /*a518*/ 	.word	0x00019e30


	//   ....[55]....
        /*a51c*/ 	.word	0x00019e40


	//   ....[56]....
        /*a520*/ 	.word	0x00019e50


	//   ....[57]....
        /*a524*/ 	.word	0x00019e60


	//   ....[58]....
        /*a528*/ 	.word	0x00019e90


	//   ....[59]....
        /*a52c*/ 	.word	0x00019ea0


	//   ....[60]....
        /*a530*/ 	.word	0x00019eb0


	//   ....[61]....
        /*a534*/ 	.word	0x00019ec0


	//   ....[62]....
        /*a538*/ 	.word	0x00019ef0


	//   ....[63]....
        /*a53c*/ 	.word	0x00019f00


	//   ....[64]....
        /*a540*/ 	.word	0x00019f10


	//   ....[65]....
        /*a544*/ 	.word	0x00019f20


	//   ....[66]....
        /*a548*/ 	.word	0x00019f50


	//   ....[67]....
        /*a54c*/ 	.word	0x00019f60


	//   ....[68]....
        /*a550*/ 	.word	0x00019f70


	//   ....[69]....
        /*a554*/ 	.word	0x00019f80


	//   ....[70]....
        /*a558*/ 	.word	0x00019fb0


	//   ....[71]....
        /*a55c*/ 	.word	0x00019fc0


	//   ....[72]....
        /*a560*/ 	.word	0x00019fd0


	//   ....[73]....
        /*a564*/ 	.word	0x00019fe0


	//   ....[74]....
        /*a568*/ 	.word	0x0001a010


	//   ....[75]....
        /*a56c*/ 	.word	0x0001a020


	//   ....[76]....
        /*a570*/ 	.word	0x0001a030


	//   ....[77]....
        /*a574*/ 	.word	0x0001a040


	//   ....[78]....
        /*a578*/ 	.word	0x0001a070


	//   ....[79]....
        /*a57c*/ 	.word	0x0001a080


	//   ....[80]....
        /*a580*/ 	.word	0x0001a090


	//   ....[81]....
        /*a584*/ 	.word	0x0001a0a0


	//   ....[82]....
        /*a588*/ 	.word	0x0001a0d0


	//   ....[83]....
        /*a58c*/ 	.word	0x0001a0e0


	//   ....[84]....
        /*a590*/ 	.word	0x0001a0f0


	//   ....[85]....
        /*a594*/ 	.word	0x0001a100


	//   ....[86]....
        /*a598*/ 	.word	0x0001a130


	//   ....[87]....
        /*a59c*/ 	.word	0x0001a140


	//   ....[88]....
        /*a5a0*/ 	.word	0x0001a150


	//   ....[89]....
        /*a5a4*/ 	.word	0x0001a160


	//   ....[90]....
        /*a5a8*/ 	.word	0x0001a190


	//   ....[91]....
        /*a5ac*/ 	.word	0x0001a1a0


	//   ....[92]....
        /*a5b0*/ 	.word	0x0001a1b0


	//   ....[93]....
        /*a5b4*/ 	.word	0x0001a1c0


	//   ....[94]....
        /*a5b8*/ 	.word	0x0001a1f0


	//   ....[95]....
        /*a5bc*/ 	.word	0x0001a200


	//   ....[96]....
        /*a5c0*/ 	.word	0x0001a210


	//   ....[97]....
        /*a5c4*/ 	.word	0x0001a220


	//   ....[98]....
        /*a5c8*/ 	.word	0x0001a250


	//   ....[99]....
        /*a5cc*/ 	.word	0x0001a260


	//   ....[100]....
        /*a5d0*/ 	.word	0x0001a270


	//   ....[101]....
        /*a5d4*/ 	.word	0x0001a280


	//   ....[102]....
        /*a5d8*/ 	.word	0x0001a2b0


	//   ....[103]....
        /*a5dc*/ 	.word	0x0001a2c0


	//   ....[104]....
        /*a5e0*/ 	.word	0x0001a2d0


	//   ....[105]....
        /*a5e4*/ 	.word	0x0001a2e0


	//   ....[106]....
        /*a5e8*/ 	.word	0x0001a310


	//   ....[107]....
        /*a5ec*/ 	.word	0x0001a320


	//   ....[108]....
        /*a5f0*/ 	.word	0x0001a330


	//   ....[109]....
        /*a5f4*/ 	.word	0x0001a340


	//   ....[110]....
        /*a5f8*/ 	.word	0x0001a370


	//   ....[111]....
        /*a5fc*/ 	.word	0x0001a380


	//   ....[112]....
        /*a600*/ 	.word	0x0001a390


	//   ....[113]....
        /*a604*/ 	.word	0x0001a3a0


	//   ....[114]....
        /*a608*/ 	.word	0x0001a3d0


	//   ....[115]....
        /*a60c*/ 	.word	0x0001a3e0


	//   ....[116]....
        /*a610*/ 	.word	0x0001a3f0


	//   ....[117]....
        /*a614*/ 	.word	0x0001a400


	//   ....[118]....
        /*a618*/ 	.word	0x0001a430


	//   ....[119]....
        /*a61c*/ 	.word	0x0001a440


	//   ....[120]....
        /*a620*/ 	.word	0x0001a450


	//   ....[121]....
        /*a624*/ 	.word	0x0001a460


	//   ....[122]....
        /*a628*/ 	.word	0x0001a490


	//   ....[123]....
        /*a62c*/ 	.word	0x0001a4a0


	//   ....[124]....
        /*a630*/ 	.word	0x0001a4b0


	//   ....[125]....
        /*a634*/ 	.word	0x0001a4c0


	//   ....[126]....
        /*a638*/ 	.word	0x0001a4f0


	//   ....[127]....
        /*a63c*/ 	.word	0x0001a500


	//   ....[128]....
        /*a640*/ 	.word	0x0001a510


	//   ....[129]....
        /*a644*/ 	.word	0x0001a520


	//   ....[130]....
        /*a648*/ 	.word	0x0001a550


	//   ....[131]....
        /*a64c*/ 	.word	0x0001a560


	//   ....[132]....
        /*a650*/ 	.word	0x0001a570


	//   ....[133]....
        /*a654*/ 	.word	0x0001a580


	//   ....[134]....
        /*a658*/ 	.word	0x0001a5b0


	//   ....[135]....
        /*a65c*/ 	.word	0x0001a5c0


	//   ....[136]....
        /*a660*/ 	.word	0x0001a5d0


	//   ....[137]....
        /*a664*/ 	.word	0x0001a5e0


	//   ....[138]....
        /*a668*/ 	.word	0x0001a610


	//   ....[139]....
        /*a66c*/ 	.word	0x0001a620


	//   ....[140]....
        /*a670*/ 	.word	0x0001a630


	//   ....[141]....
        /*a674*/ 	.word	0x0001a640


	//   ....[142]....
        /*a678*/ 	.word	0x0001a670


	//   ....[143]....
        /*a67c*/ 	.word	0x0001a680


	//   ....[144]....
        /*a680*/ 	.word	0x0001a690


	//   ....[145]....
        /*a684*/ 	.word	0x0001a6a0


	//   ....[146]....
        /*a688*/ 	.word	0x0001a6d0


	//   ....[147]....
        /*a68c*/ 	.word	0x0001a6e0


	//   ....[148]....
        /*a690*/ 	.word	0x0001a6f0


	//   ....[149]....
        /*a694*/ 	.word	0x0001a700


	//   ....[150]....
        /*a698*/ 	.word	0x0001a730


	//   ....[151]....
        /*a69c*/ 	.word	0x0001a740


	//   ....[152]....
        /*a6a0*/ 	.word	0x0001a750


	//   ....[153]....
        /*a6a4*/ 	.word	0x0001a760


	//   ....[154]....
        /*a6a8*/ 	.word	0x0001a790


	//   ....[155]....
        /*a6ac*/ 	.word	0x0001a7a0


	//   ....[156]....
        /*a6b0*/ 	.word	0x0001a7b0


	//   ....[157]....
        /*a6b4*/ 	.word	0x0001a7c0


	//   ....[158]....
        /*a6b8*/ 	.word	0x0001a7f0


	//   ....[159]....
        /*a6bc*/ 	.word	0x0001a800


	//   ....[160]....
        /*a6c0*/ 	.word	0x0001a810


	//   ....[161]....
        /*a6c4*/ 	.word	0x0001a820


	//   ....[162]....
        /*a6c8*/ 	.word	0x0001a850


	//   ....[163]....
        /*a6cc*/ 	.word	0x0001a860


	//   ....[164]....
        /*a6d0*/ 	.word	0x0001a870


	//   ....[165]....
        /*a6d4*/ 	.word	0x0001a880


	//   ....[166]....
        /*a6d8*/ 	.word	0x0001a8b0


	//   ....[167]....
        /*a6dc*/ 	.word	0x0001a8c0


	//   ....[168]....
        /*a6e0*/ 	.word	0x0001a8d0


	//   ....[169]....
        /*a6e4*/ 	.word	0x0001a8e0


	//   ....[170]....
        /*a6e8*/ 	.word	0x0001a910


	//   ....[171]....
        /*a6ec*/ 	.word	0x0001a920


	//   ....[172]....
        /*a6f0*/ 	.word	0x0001a930


	//   ....[173]....
        /*a6f4*/ 	.word	0x0001a940


	//   ....[174]....
        /*a6f8*/ 	.word	0x0001a970


	//   ....[175]....
        /*a6fc*/ 	.word	0x0001a980


	//   ....[176]....
        /*a700*/ 	.word	0x0001a990


	//   ....[177]....
        /*a704*/ 	.word	0x0001a9a0


	//   ....[178]....
        /*a708*/ 	.word	0x0001a9d0


	//   ....[179]....
        /*a70c*/ 	.word	0x0001a9e0


	//   ....[180]....
        /*a710*/ 	.word	0x0001a9f0


	//   ....[181]....
        /*a714*/ 	.word	0x0001aa00


	//   ....[182]....
        /*a718*/ 	.word	0x0001aa30


	//   ....[183]....
        /*a71c*/ 	.word	0x0001aa40


	//   ....[184]....
        /*a720*/ 	.word	0x0001aa50


	//   ....[185]....
        /*a724*/ 	.word	0x0001aa60


	//   ....[186]....
        /*a728*/ 	.word	0x0001aa90


	//   ....[187]....
        /*a72c*/ 	.word	0x0001aaa0


	//   ....[188]....
        /*a730*/ 	.word	0x0001aab0


	//   ....[189]....
        /*a734*/ 	.word	0x0001aac0


	//   ....[190]....
        /*a738*/ 	.word	0x0001aaf0


	//   ....[191]....
        /*a73c*/ 	.word	0x0001ab00


	//   ....[192]....
        /*a740*/ 	.word	0x0001ab10


	//   ....[193]....
        /*a744*/ 	.word	0x0001ab20


	//   ....[194]....
        /*a748*/ 	.word	0x0001ab50


	//   ....[195]....
        /*a74c*/ 	.word	0x0001ab60


	//   ....[196]....
        /*a750*/ 	.word	0x0001ab70


	//   ....[197]....
        /*a754*/ 	.word	0x0001ab80


	//   ....[198]....
        /*a758*/ 	.word	0x0001abb0


	//   ....[199]....
        /*a75c*/ 	.word	0x0001abc0


	//   ....[200]....
        /*a760*/ 	.word	0x0001abd0


	//   ....[201]....
        /*a764*/ 	.word	0x0001abe0


	//   ....[202]....
        /*a768*/ 	.word	0x0001ac10


	//   ....[203]....
        /*a76c*/ 	.word	0x0001ac20


	//   ....[204]....
        /*a770*/ 	.word	0x0001ac30


	//   ....[205]....
        /*a774*/ 	.word	0x0001ac40


	//   ....[206]....
        /*a778*/ 	.word	0x0001ac70


	//   ....[207]....
        /*a77c*/ 	.word	0x0001ac80


	//   ....[208]....
        /*a780*/ 	.word	0x0001ac90


	//   ....[209]....
        /*a784*/ 	.word	0x0001aca0


	//   ....[210]....
        /*a788*/ 	.word	0x0001acd0


	//   ....[211]....
        /*a78c*/ 	.word	0x0001ace0


	//   ....[212]....
        /*a790*/ 	.word	0x0001acf0


	//   ....[213]....
        /*a794*/ 	.word	0x0001ad00


	//   ....[214]....
        /*a798*/ 	.word	0x0001ad30


	//   ....[215]....
        /*a79c*/ 	.word	0x0001ad40


	//   ....[216]....
        /*a7a0*/ 	.word	0x0001ad50


	//   ....[217]....
        /*a7a4*/ 	.word	0x0001ad60


	//   ....[218]....
        /*a7a8*/ 	.word	0x0001ad90


	//   ....[219]....
        /*a7ac*/ 	.word	0x0001ada0


	//   ....[220]....
        /*a7b0*/ 	.word	0x0001adb0


	//   ....[221]....
        /*a7b4*/ 	.word	0x0001adc0


	//   ....[222]....
        /*a7b8*/ 	.word	0x0001adf0


	//   ....[223]....
        /*a7bc*/ 	.word	0x0001ae00


	//   ....[224]....
        /*a7c0*/ 	.word	0x0001ae10


	//   ....[225]....
        /*a7c4*/ 	.word	0x0001ae20


	//   ....[226]....
        /*a7c8*/ 	.word	0x0001ae50


	//   ....[227]....
        /*a7cc*/ 	.word	0x0001ae60


	//   ....[228]....
        /*a7d0*/ 	.word	0x0001ae70


	//   ....[229]....
        /*a7d4*/ 	.word	0x0001ae80


	//   ....[230]....
        /*a7d8*/ 	.word	0x0001aeb0


	//   ....[231]....
        /*a7dc*/ 	.word	0x0001aec0


	//   ....[232]....
        /*a7e0*/ 	.word	0x0001aed0


	//   ....[233]....
        /*a7e4*/ 	.word	0x0001aee0


	//   ....[234]....
        /*a7e8*/ 	.word	0x0001af10


	//   ....[235]....
        /*a7ec*/ 	.word	0x0001af20


	//   ....[236]....
        /*a7f0*/ 	.word	0x0001af30


	//   ....[237]....
        /*a7f4*/ 	.word	0x0001af40


	//   ....[238]....
        /*a7f8*/ 	.word	0x0001af70


	//   ....[239]....
        /*a7fc*/ 	.word	0x0001af80


	//   ....[240]....
        /*a800*/ 	.word	0x0001af90


	//   ....[241]....
        /*a804*/ 	.word	0x0001afa0


	//   ....[242]....
        /*a808*/ 	.word	0x0001afd0


	//   ....[243]....
        /*a80c*/ 	.word	0x0001afe0


	//   ....[244]....
        /*a810*/ 	.word	0x0001aff0


	//   ....[245]....
        /*a814*/ 	.word	0x0001b000


	//   ....[246]....
        /*a818*/ 	.word	0x0001b030


	//   ....[247]....
        /*a81c*/ 	.word	0x0001b040


	//   ....[248]....
        /*a820*/ 	.word	0x0001b050


	//   ....[249]....
        /*a824*/ 	.word	0x0001b060


	//   ....[250]....
        /*a828*/ 	.word	0x0001b090


	//   ....[251]....
        /*a82c*/ 	.word	0x0001b0a0


	//   ....[252]....
        /*a830*/ 	.word	0x0001b0b0


	//   ....[253]....
        /*a834*/ 	.word	0x0001b0c0


	//   ....[254]....
        /*a838*/ 	.word	0x0001b100


	//   ....[255]....
        /*a83c*/ 	.word	0x0001e140


	//   ....[0]....
        /*a840*/ 	.word	0x0001e150


	//   ....[1]....
        /*a844*/ 	.word	0x0001e160


	//   ....[2]....
        /*a848*/ 	.word	0x0001e180


	//   ....[3]....
        /*a84c*/ 	.word	0x0001e190


	//   ....[4]....
        /*a850*/ 	.word	0x0001e1a0


	//   ....[5]....
        /*a854*/ 	.word	0x0001e1b0


	//   ....[6]....
        /*a858*/ 	.word	0x0001e1e0


	//   ....[7]....
        /*a85c*/ 	.word	0x0001e1f0


	//   ....[8]....
        /*a860*/ 	.word	0x0001e200


	//   ....[9]....
        /*a864*/ 	.word	0x0001e210


	//   ....[10]....
        /*a868*/ 	.word	0x0001e240


	//   ....[11]....
        /*a86c*/ 	.word	0x0001e250


	//   ....[12]....
        /*a870*/ 	.word	0x0001e260


	//   ....[13]....
        /*a874*/ 	.word	0x0001e270


	//   ....[14]....
        /*a878*/ 	.word	0x0001e2a0


	//   ....[15]....
        /*a87c*/ 	.word	0x0001e2b0


	//   ....[16]....
        /*a880*/ 	.word	0x0001e2c0


	//   ....[17]....
        /*a884*/ 	.word	0x0001e2d0


	//   ....[18]....
        /*a888*/ 	.word	0x0001e300


	//   ....[19]....
        /*a88c*/ 	.word	0x0001e310


	//   ....[20]....
        /*a890*/ 	.word	0x0001e320


	//   ....[21]....
        /*a894*/ 	.word	0x0001e330


	//   ....[22]....
        /*a898*/ 	.word	0x0001e360


	//   ....[23]....
        /*a89c*/ 	.word	0x0001e370


	//   ....[24]....
        /*a8a0*/ 	.word	0x0001e380


	//   ....[25]....
        /*a8a4*/ 	.word	0x0001e390


	//   ....[26]....
        /*a8a8*/ 	.word	0x0001e3c0


	//   ....[27]....
        /*a8ac*/ 	.word	0x0001e3d0


	//   ....[28]....
        /*a8b0*/ 	.word	0x0001e3e0


	//   ....[29]....
        /*a8b4*/ 	.word	0x0001e3f0


	//   ....[30]....
        /*a8b8*/ 	.word	0x0001e420


	//   ....[31]....
        /*a8bc*/ 	.word	0x0001e430


	//   ....[32]....
        /*a8c0*/ 	.word	0x0001e440


	//   ....[33]....
        /*a8c4*/ 	.word	0x0001e450


	//   ....[34]....
        /*a8c8*/ 	.word	0x0001e480


	//   ....[35]....
        /*a8cc*/ 	.word	0x0001e490


	//   ....[36]....
        /*a8d0*/ 	.word	0x0001e4a0


	//   ....[37]....
        /*a8d4*/ 	.word	0x0001e4b0


	//   ....[38]....
        /*a8d8*/ 	.word	0x0001e4e0


	//   ....[39]....
        /*a8dc*/ 	.word	0x0001e4f0


	//   ....[40]....
        /*a8e0*/ 	.word	0x0001e500


	//   ....[41]....
        /*a8e4*/ 	.word	0x0001e510


	//   ....[42]....
        /*a8e8*/ 	.word	0x0001e540


	//   ....[43]....
        /*a8ec*/ 	.word	0x0001e550


	//   ....[44]....
        /*a8f0*/ 	.word	0x0001e560


	//   ....[45]....
        /*a8f4*/ 	.word	0x0001e570


	//   ....[46]....
        /*a8f8*/ 	.word	0x0001e5a0


	//   ....[47]....
        /*a8fc*/ 	.word	0x0001e5b0


	//   ....[48]....
        /*a900*/ 	.word	0x0001e5c0


	//   ....[49]....
        /*a904*/ 	.word	0x0001e5d0


	//   ....[50]....
        /*a908*/ 	.word	0x0001e600


	//   ....[51]....
        /*a90c*/ 	.word	0x0001e610


	//   ....[52]....
        /*a910*/ 	.word	0x0001e620


	//   ....[53]....
        /*a914*/ 	.word	0x0001e630


	//   ....[54]....
        /*a918*/ 	.word	0x0001e660


	//   ....[55]....
        /*a91c*/ 	.word	0x0001e670


	//   ....[56]....
        /*a920*/ 	.word	0x0001e680


	//   ....[57]....
        /*a924*/ 	.word	0x0001e690


	//   ....[58]....
        /*a928*/ 	.word	0x0001e6c0


	//   ....[59]....
        /*a92c*/ 	.word	0x0001e6d0


	//   ....[60]....
        /*a930*/ 	.word	0x0001e6e0


	//   ....[61]....
        /*a934*/ 	.word	0x0001e6f0


	//   ....[62]....
        /*a938*/ 	.word	0x0001e720


	//   ....[63]....
        /*a93c*/ 	.word	0x0001e730


	//   ....[64]....
        /*a940*/ 	.word	0x0001e740


	//   ....[65]....
        /*a944*/ 	.word	0x0001e750


	//   ....[66]....
        /*a948*/ 	.word	0x0001e780


	//   ....[67]....
        /*a94c*/ 	.word	0x0001e790


	//   ....[68]....
        /*a950*/ 	.word	0x0001e7a0


	//   ....[69]....
        /*a954*/ 	.word	0x0001e7b0


	//   ....[70]....
        /*a958*/ 	.word	0x0001e7e0


	//   ....[71]....
        /*a95c*/ 	.word	0x0001e7f0


	//   ....[72]....
        /*a960*/ 	.word	0x0001e800


	//   ....[73]....
        /*a964*/ 	.word	0x0001e810


	//   ....[74]....
        /*a968*/ 	.word	0x0001e840


	//   ....[75]....
        /*a96c*/ 	.word	0x0001e850


	//   ....[76]....
        /*a970*/ 	.word	0x0001e860


	//   ....[77]....
        /*a974*/ 	.word	0x0001e870


	//   ....[78]....
        /*a978*/ 	.word	0x0001e8a0


	//   ....[79]....
        /*a97c*/ 	.word	0x0001e8b0


	//   ....[80]....
        /*a980*/ 	.word	0x0001e8c0


	//   ....[81]....
        /*a984*/ 	.word	0x0001e8d0


	//   ....[82]....
        /*a988*/ 	.word	0x0001e900


	//   ....[83]....
        /*a98c*/ 	.word	0x0001e910


	//   ....[84]....
        /*a990*/ 	.word	0x0001e920


	//   ....[85]....
        /*a994*/ 	.word	0x0001e930


	//   ....[86]....
        /*a998*/ 	.word	0x0001e960


	//   ....[87]....
        /*a99c*/ 	.word	0x0001e970


	//   ....[88]....
        /*a9a0*/ 	.word	0x0001e980


	//   ....[89]....
        /*a9a4*/ 	.word	0x0001e990


	//   ....[90]....
        /*a9a8*/ 	.word	0x0001e9c0


	//   ....[91]....
        /*a9ac*/ 	.word	0x0001e9d0


	//   ....[92]....
        /*a9b0*/ 	.word	0x0001e9e0


	//   ....[93]....
        /*a9b4*/ 	.word	0x0001e9f0


	//   ....[94]....
        /*a9b8*/ 	.word	0x0001ea20


	//   ....[95]....
        /*a9bc*/ 	.word	0x0001ea30


	//   ....[96]....
        /*a9c0*/ 	.word	0x0001ea40


	//   ....[97]....
        /*a9c4*/ 	.word	0x0001ea50


	//   ....[98]....
        /*a9c8*/ 	.word	0x0001ea80


	//   ....[99]....
        /*a9cc*/ 	.word	0x0001ea90


	//   ....[100]....
        /*a9d0*/ 	.word	0x0001eaa0


	//   ....[101]....
        /*a9d4*/ 	.word	0x0001eab0


	//   ....[102]....
        /*a9d8*/ 	.word	0x0001eae0


	//   ....[103]....
        /*a9dc*/ 	.word	0x0001eaf0


	//   ....[104]....
        /*a9e0*/ 	.word	0x0001eb00


	//   ....[105]....
        /*a9e4*/ 	.word	0x0001eb10


	//   ....[106]....
        /*a9e8*/ 	.word	0x0001eb40


	//   ....[107]....
        /*a9ec*/ 	.word	0x0001eb50


	//   ....[108]....
        /*a9f0*/ 	.word	0x0001eb60


	//   ....[109]....
        /*a9f4*/ 	.word	0x0001eb70


	//   ....[110]....
        /*a9f8*/ 	.word	0x0001eba0


	//   ....[111]....
        /*a9fc*/ 	.word	0x0001ebb0


	//   ....[112]....
        /*aa00*/ 	.word	0x0001ebc0


	//   ....[113]....
        /*aa04*/ 	.word	0x0001ebd0


	//   ....[114]....
        /*aa08*/ 	.word	0x0001ec00


	//   ....[115]....
        /*aa0c*/ 	.word	0x0001ec10


	//   ....[116]....
        /*aa10*/ 	.word	0x0001ec20


	//   ....[117]....
        /*aa14*/ 	.word	0x0001ec30


	//   ....[118]....
        /*aa18*/ 	.word	0x0001ec60


	//   ....[119]....
        /*aa1c*/ 	.word	0x0001ec70


	//   ....[120]....
        /*aa20*/ 	.word	0x0001ec80


	//   ....[121]....
        /*aa24*/ 	.word	0x0001ec90


	//   ....[122]....
        /*aa28*/ 	.word	0x0001ecc0


	//   ....[123]....
        /*aa2c*/ 	.word	0x0001ecd0


	//   ....[124]....
        /*aa30*/ 	.word	0x0001ece0


	//   ....[125]....
        /*aa34*/ 	.word	0x0001ecf0


	//   ....[126]....
        /*aa38*/ 	.word	0x0001ed20


	//   ....[127]....
        /*aa3c*/ 	.word	0x0001ed30


	//   ....[128]....
        /*aa40*/ 	.word	0x0001ed40


	//   ....[129]....
        /*aa44*/ 	.word	0x0001ed50


	//   ....[130]....
        /*aa48*/ 	.word	0x0001ed80


	//   ....[131]....
        /*aa4c*/ 	.word	0x0001ed90


	//   ....[132]....
        /*aa50*/ 	.word	0x0001eda0


	//   ....[133]....
        /*aa54*/ 	.word	0x0001edb0


	//   ....[134]....
        /*aa58*/ 	.word	0x0001ede0


	//   ....[135]....
        /*aa5c*/ 	.word	0x0001edf0


	//   ....[136]....
        /*aa60*/ 	.word	0x0001ee00


	//   ....[137]....
        /*aa64*/ 	.word	0x0001ee10


	//   ....[138]....
        /*aa68*/ 	.word	0x0001ee40


	//   ....[139]....
        /*aa6c*/ 	.word	0x0001ee50


	//   ....[140]....
        /*aa70*/ 	.word	0x0001ee60


	//   ....[141]....
        /*aa74*/ 	.word	0x0001ee70


	//   ....[142]....
        /*aa78*/ 	.word	0x0001eea0


	//   ....[143]....
        /*aa7c*/ 	.word	0x0001eeb0


	//   ....[144]....
        /*aa80*/ 	.word	0x0001eec0


	//   ....[145]....
        /*aa84*/ 	.word	0x0001eed0


	//   ....[146]....
        /*aa88*/ 	.word	0x0001ef00


	//   ....[147]....
        /*aa8c*/ 	.word	0x0001ef10


	//   ....[148]....
        /*aa90*/ 	.word	0x0001ef20


	//   ....[149]....
        /*aa94*/ 	.word	0x0001ef30


	//   ....[150]....
        /*aa98*/ 	.word	0x0001ef60


	//   ....[151]....
        /*aa9c*/ 	.word	0x0001ef70


	//   ....[152]....
        /*aaa0*/ 	.word	0x0001ef80


	//   ....[153]....
        /*aaa4*/ 	.word	0x0001ef90


	//   ....[154]....
        /*aaa8*/ 	.word	0x0001efc0


	//   ....[155]....
        /*aaac*/ 	.word	0x0001efd0


	//   ....[156]....
        /*aab0*/ 	.word	0x0001efe0


	//   ....[157]....
        /*aab4*/ 	.word	0x0001eff0


	//   ....[158]....
        /*aab8*/ 	.word	0x0001f020


	//   ....[159]....
        /*aabc*/ 	.word	0x0001f030


	//   ....[160]....
        /*aac0*/ 	.word	0x0001f040


	//   ....[161]....
        /*aac4*/ 	.word	0x0001f050


	//   ....[162]....
        /*aac8*/ 	.word	0x0001f080


	//   ....[163]....
        /*aacc*/ 	.word	0x0001f090


	//   ....[164]....
        /*aad0*/ 	.word	0x0001f0a0


	//   ....[165]....
        /*aad4*/ 	.word	0x0001f0b0


	//   ....[166]....
        /*aad8*/ 	.word	0x0001f0e0


	//   ....[167]....
        /*aadc*/ 	.word	0x0001f0f0


	//   ....[168]....
        /*aae0*/ 	.word	0x0001f100


	//   ....[169]....
        /*aae4*/ 	.word	0x0001f110


	//   ....[170]....
        /*aae8*/ 	.word	0x0001f140


	//   ....[171]....
        /*aaec*/ 	.word	0x0001f150


	//   ....[172]....
        /*aaf0*/ 	.word	0x0001f160


	//   ....[173]....
        /*aaf4*/ 	.word	0x0001f170


	//   ....[174]....
        /*aaf8*/ 	.word	0x0001f1a0


	//   ....[175]....
        /*aafc*/ 	.word	0x0001f1b0


	//   ....[176]....
        /*ab00*/ 	.word	0x0001f1c0


	//   ....[177]....
        /*ab04*/ 	.word	0x0001f1d0


	//   ....[178]....
        /*ab08*/ 	.word	0x0001f200


	//   ....[179]....
        /*ab0c*/ 	.word	0x0001f210


	//   ....[180]....
        /*ab10*/ 	.word	0x0001f220


	//   ....[181]....
        /*ab14*/ 	.word	0x0001f230


	//   ....[182]....
        /*ab18*/ 	.word	0x0001f260


	//   ....[183]....
        /*ab1c*/ 	.word	0x0001f270


	//   ....[184]....
        /*ab20*/ 	.word	0x0001f280


	//   ....[185]....
        /*ab24*/ 	.word	0x0001f290


	//   ....[186]....
        /*ab28*/ 	.word	0x0001f2c0


	//   ....[187]....
        /*ab2c*/ 	.word	0x0001f2d0


	//   ....[188]....
        /*ab30*/ 	.word	0x0001f2e0


	//   ....[189]....
        /*ab34*/ 	.word	0x0001f2f0


	//   ....[190]....
        /*ab38*/ 	.word	0x0001f320


	//   ....[191]....
        /*ab3c*/ 	.word	0x0001f330


	//   ....[192]....
        /*ab40*/ 	.word	0x0001f340


	//   ....[193]....
        /*ab44*/ 	.word	0x0001f350


	//   ....[194]....
        /*ab48*/ 	.word	0x0001f380


	//   ....[195]....
        /*ab4c*/ 	.word	0x0001f390


	//   ....[196]....
        /*ab50*/ 	.word	0x0001f3a0


	//   ....[197]....
        /*ab54*/ 	.word	0x0001f3b0


	//   ....[198]....
        /*ab58*/ 	.word	0x0001f3e0


	//   ....[199]....
        /*ab5c*/ 	.word	0x0001f3f0


	//   ....[200]....
        /*ab60*/ 	.word	0x0001f400


	//   ....[201]....
        /*ab64*/ 	.word	0x0001f410


	//   ....[202]....
        /*ab68*/ 	.word	0x0001f440


	//   ....[203]....
        /*ab6c*/ 	.word	0x0001f450


	//   ....[204]....
        /*ab70*/ 	.word	0x0001f460


	//   ....[205]....
        /*ab74*/ 	.word	0x0001f470


	//   ....[206]....
        /*ab78*/ 	.word	0x0001f4a0


	//   ....[207]....
        /*ab7c*/ 	.word	0x0001f4b0


	//   ....[208]....
        /*ab80*/ 	.word	0x0001f4c0


	//   ....[209]....
        /*ab84*/ 	.word	0x0001f4d0


	//   ....[210]....
        /*ab88*/ 	.word	0x0001f500


	//   ....[211]....
        /*ab8c*/ 	.word	0x0001f510


	//   ....[212]....
        /*ab90*/ 	.word	0x0001f520


	//   ....[213]....
        /*ab94*/ 	.word	0x0001f530


	//   ....[214]....
        /*ab98*/ 	.word	0x0001f560


	//   ....[215]....
        /*ab9c*/ 	.word	0x0001f570


	//   ....[216]....
        /*aba0*/ 	.word	0x0001f580


	//   ....[217]....
        /*aba4*/ 	.word	0x0001f590


	//   ....[218]....
        /*aba8*/ 	.word	0x0001f5c0


	//   ....[219]....
        /*abac*/ 	.word	0x0001f5d0


	//   ....[220]....
        /*abb0*/ 	.word	0x0001f5e0


	//   ....[221]....
        /*abb4*/ 	.word	0x0001f5f0


	//   ....[222]....
        /*abb8*/ 	.word	0x0001f620


	//   ....[223]....
        /*abbc*/ 	.word	0x0001f630


	//   ....[224]....
        /*abc0*/ 	.word	0x0001f640


	//   ....[225]....
        /*abc4*/ 	.word	0x0001f650


	//   ....[226]....
        /*abc8*/ 	.word	0x0001f680


	//   ....[227]....
        /*abcc*/ 	.word	0x0001f690


	//   ....[228]....
        /*abd0*/ 	.word	0x0001f6a0


	//   ....[229]....
        /*abd4*/ 	.word	0x0001f6b0


	//   ....[230]....
        /*abd8*/ 	.word	0x0001f6e0


	//   ....[231]....
        /*abdc*/ 	.word	0x0001f6f0


	//   ....[232]....
        /*abe0*/ 	.word	0x0001f700


	//   ....[233]....
        /*abe4*/ 	.word	0x0001f710


	//   ....[234]....
        /*abe8*/ 	.word	0x0001f740


	//   ....[235]....
        /*abec*/ 	.word	0x0001f750


	//   ....[236]....
        /*abf0*/ 	.word	0x0001f760


	//   ....[237]....
        /*abf4*/ 	.word	0x0001f770


	//   ....[238]....
        /*abf8*/ 	.word	0x0001f7a0


	//   ....[239]....
        /*abfc*/ 	.word	0x0001f7b0


	//   ....[240]....
        /*ac00*/ 	.word	0x0001f7c0


	//   ....[241]....
        /*ac04*/ 	.word	0x0001f7d0


	//   ....[242]....
        /*ac08*/ 	.word	0x0001f800


	//   ....[243]....
        /*ac0c*/ 	.word	0x0001f810


	//   ....[244]....
        /*ac10*/ 	.word	0x0001f820


	//   ....[245]....
        /*ac14*/ 	.word	0x0001f830


	//   ....[246]....
        /*ac18*/ 	.word	0x0001f860


	//   ....[247]....
        /*ac1c*/ 	.word	0x0001f870


	//   ....[248]....
        /*ac20*/ 	.word	0x0001f880


	//   ....[249]....
        /*ac24*/ 	.word	0x0001f890


	//   ....[250]....
        /*ac28*/ 	.word	0x0001f8c0


	//   ....[251]....
        /*ac2c*/ 	.word	0x0001f8d0


	//   ....[252]....
        /*ac30*/ 	.word	0x0001f8e0


	//   ....[253]....
        /*ac34*/ 	.word	0x0001f8f0


	//   ....[254]....
        /*ac38*/ 	.word	0x0001f920


	//   ....[255]....
        /*ac3c*/ 	.word	0x0001f930


	//   ....[0]....
        /*ac40*/ 	.word	0x0001f940


	//   ....[1]....
        /*ac44*/ 	.word	0x0001f950


	//   ....[2]....
        /*ac48*/ 	.word	0x0001f980


	//   ....[3]....
        /*ac4c*/ 	.word	0x0001f990


	//   ....[4]....
        /*ac50*/ 	.word	0x0001f9a0


	//   ....[5]....
        /*ac54*/ 	.word	0x0001f9b0


	//   ....[6]....
        /*ac58*/ 	.word	0x0001f9e0


	//   ....[7]....
        /*ac5c*/ 	.word	0x0001f9f0


	//   ....[8]....
        /*ac60*/ 	.word	0x0001fa00


	//   ....[9]....
        /*ac64*/ 	.word	0x0001fa10


	//   ....[10]....
        /*ac68*/ 	.word	0x0001fa40


	//   ....[11]....
        /*ac6c*/ 	.word	0x0001fa50


	//   ....[12]....
        /*ac70*/ 	.word	0x0001fa60


	//   ....[13]....
        /*ac74*/ 	.word	0x0001fa70


	//   ....[14]....
        /*ac78*/ 	.word	0x0001faa0


	//   ....[15]....
        /*ac7c*/ 	.word	0x0001fab0


	//   ....[16]....
        /*ac80*/ 	.word	0x0001fac0


	//   ....[17]....
        /*ac84*/ 	.word	0x0001fad0


	//   ....[18]....
        /*ac88*/ 	.word	0x0001fb00


	//   ....[19]....
        /*ac8c*/ 	.word	0x0001fb10


	//   ....[20]....
        /*ac90*/ 	.word	0x0001fb20


	//   ....[21]....
        /*ac94*/ 	.word	0x0001fb30


	//   ....[22]....
        /*ac98*/ 	.word	0x0001fb60


	//   ....[23]....
        /*ac9c*/ 	.word	0x0001fb70


	//   ....[24]....
        /*aca0*/ 	.word	0x0001fb80


	//   ....[25]....
        /*aca4*/ 	.word	0x0001fb90


	//   ....[26]....
        /*aca8*/ 	.word	0x0001fbc0


	//   ....[27]....
        /*acac*/ 	.word	0x0001fbd0


	//   ....[28]....
        /*acb0*/ 	.word	0x0001fbe0


	//   ....[29]....
        /*acb4*/ 	.word	0x0001fbf0


	//   ....[30]....
        /*acb8*/ 	.word	0x0001fc20


	//   ....[31]....
        /*acbc*/ 	.word	0x0001fc30


	//   ....[32]....
        /*acc0*/ 	.word	0x0001fc40


	//   ....[33]....
        /*acc4*/ 	.word	0x0001fc50


	//   ....[34]....
        /*acc8*/ 	.word	0x0001fc80


	//   ....[35]....
        /*accc*/ 	.word	0x0001fc90


	//   ....[36]....
        /*acd0*/ 	.word	0x0001fca0


	//   ....[37]....
        /*acd4*/ 	.word	0x0001fcb0


	//   ....[38]....
        /*acd8*/ 	.word	0x0001fce0


	//   ....[39]....
        /*acdc*/ 	.word	0x0001fcf0


	//   ....[40]....
        /*ace0*/ 	.word	0x0001fd00


	//   ....[41]....
        /*ace4*/ 	.word	0x0001fd10


	//   ....[42]....
        /*ace8*/ 	.word	0x0001fd40


	//   ....[43]....
        /*acec*/ 	.word	0x0001fd50


	//   ....[44]....
        /*acf0*/ 	.word	0x0001fd60


	//   ....[45]....
        /*acf4*/ 	.word	0x0001fd70


	//   ....[46]....
        /*acf8*/ 	.word	0x0001fda0


	//   ....[47]....
        /*acfc*/ 	.word	0x0001fdb0


	//   ....[48]....
        /*ad00*/ 	.word	0x0001fdc0


	//   ....[49]....
        /*ad04*/ 	.word	0x0001fdd0


	//   ....[50]....
        /*ad08*/ 	.word	0x0001fe00


	//   ....[51]....
        /*ad0c*/ 	.word	0x0001fe10


	//   ....[52]....
        /*ad10*/ 	.word	0x0001fe20


	//   ....[53]....
        /*ad14*/ 	.word	0x0001fe30


	//   ....[54]....
        /*ad18*/ 	.word	0x0001fe60


	//   ....[55]....
        /*ad1c*/ 	.word	0x0001fe70


	//   ....[56]....
        /*ad20*/ 	.word	0x0001fe80


	//   ....[57]....
        /*ad24*/ 	.word	0x0001fe90


	//   ....[58]....
        /*ad28*/ 	.word	0x0001fec0


	//   ....[59]....
        /*ad2c*/ 	.word	0x0001fed0


	//   ....[60]....
        /*ad30*/ 	.word	0x0001fee0


	//   ....[61]....
        /*ad34*/ 	.word	0x0001fef0


	//   ....[62]....
        /*ad38*/ 	.word	0x0001ff20


	//   ....[63]....
        /*ad3c*/ 	.word	0x0001ff30


	//   ....[64]....
        /*ad40*/ 	.word	0x0001ff40


	//   ....[65]....
        /*ad44*/ 	.word	0x0001ff50


	//   ....[66]....
        /*ad48*/ 	.word	0x0001ff80


	//   ....[67]....
        /*ad4c*/ 	.word	0x0001ff90


	//   ....[68]....
        /*ad50*/ 	.word	0x0001ffa0


	//   ....[69]....
        /*ad54*/ 	.word	0x0001ffb0


	//   ....[70]....
        /*ad58*/ 	.word	0x0001ffe0


	//   ....[71]....
        /*ad5c*/ 	.word	0x0001fff0


	//   ....[72]....
        /*ad60*/ 	.word	0x00020000


	//   ....[73]....
        /*ad64*/ 	.word	0x00020010


	//   ....[74]....
        /*ad68*/ 	.word	0x00020040


	//   ....[75]....
        /*ad6c*/ 	.word	0x00020050


	//   ....[76]....
        /*ad70*/ 	.word	0x00020060


	//   ....[77]....
        /*ad74*/ 	.word	0x00020070


	//   ....[78]....
        /*ad78*/ 	.word	0x000200a0


	//   ....[79]....
        /*ad7c*/ 	.word	0x000200b0


	//   ....[80]....
        /*ad80*/ 	.word	0x000200c0


	//   ....[81]....
        /*ad84*/ 	.word	0x000200d0


	//   ....[82]....
        /*ad88*/ 	.word	0x00020100


	//   ....[83]....
        /*ad8c*/ 	.word	0x00020110


	//   ....[84]....
        /*ad90*/ 	.word	0x00020120


	//   ....[85]....
        /*ad94*/ 	.word	0x00020130


	//   ....[86]....
        /*ad98*/ 	.word	0x00020160


	//   ....[87]....
        /*ad9c*/ 	.word	0x00020170


	//   ....[88]....
        /*ada0*/ 	.word	0x00020180


	//   ....[89]....
        /*ada4*/ 	.word	0x00020190


	//   ....[90]....
        /*ada8*/ 	.word	0x000201c0


	//   ....[91]....
        /*adac*/ 	.word	0x000201d0


	//   ....[92]....
        /*adb0*/ 	.word	0x000201e0


	//   ....[93]....
        /*adb4*/ 	.word	0x000201f0


	//   ....[94]....
        /*adb8*/ 	.word	0x00020220


	//   ....[95]....
        /*adbc*/ 	.word	0x00020230


	//   ....[96]....
        /*adc0*/ 	.word	0x00020240


	//   ....[97]....
        /*adc4*/ 	.word	0x00020250


	//   ....[98]....
        /*adc8*/ 	.word	0x00020280


	//   ....[99]....
        /*adcc*/ 	.word	0x00020290


	//   ....[100]....
        /*add0*/ 	.word	0x000202a0


	//   ....[101]....
        /*add4*/ 	.word	0x000202b0


	//   ....[102]....
        /*add8*/ 	.word	0x000202e0


	//   ....[103]....
        /*addc*/ 	.word	0x000202f0


	//   ....[104]....
        /*ade0*/ 	.word	0x00020300


	//   ....[105]....
        /*ade4*/ 	.word	0x00020310


	//   ....[106]....
        /*ade8*/ 	.word	0x00020340


	//   ....[107]....
        /*adec*/ 	.word	0x00020350


	//   ....[108]....
        /*adf0*/ 	.word	0x00020360


	//   ....[109]....
        /*adf4*/ 	.word	0x00020370


	//   ....[110]....
        /*adf8*/ 	.word	0x000203a0


	//   ....[111]....
        /*adfc*/ 	.word	0x000203b0


	//   ....[112]....
        /*ae00*/ 	.word	0x000203c0


	//   ....[113]....
        /*ae04*/ 	.word	0x000203d0


	//   ....[114]....
        /*ae08*/ 	.word	0x00020400


	//   ....[115]....
        /*ae0c*/ 	.word	0x00020410


	//   ....[116]....
        /*ae10*/ 	.word	0x00020420


	//   ....[117]....
        /*ae14*/ 	.word	0x00020430


	//   ....[118]....
        /*ae18*/ 	.word	0x00020460


	//   ....[119]....
        /*ae1c*/ 	.word	0x00020470


	//   ....[120]....
        /*ae20*/ 	.word	0x00020480


	//   ....[121]....
        /*ae24*/ 	.word	0x00020490


	//   ....[122]....
        /*ae28*/ 	.word	0x000204c0


	//   ....[123]....
        /*ae2c*/ 	.word	0x000204d0


	//   ....[124]....
        /*ae30*/ 	.word	0x000204e0


	//   ....[125]....
        /*ae34*/ 	.word	0x000204f0


	//   ....[126]....
        /*ae38*/ 	.word	0x00020520


	//   ....[127]....
        /*ae3c*/ 	.word	0x00020530


	//   ....[128]....
        /*ae40*/ 	.word	0x00020540


	//   ....[129]....
        /*ae44*/ 	.word	0x00020550


	//   ....[130]....
        /*ae48*/ 	.word	0x00020580


	//   ....[131]....
        /*ae4c*/ 	.word	0x00020590


	//   ....[132]....
        /*ae50*/ 	.word	0x000205a0


	//   ....[133]....
        /*ae54*/ 	.word	0x000205b0


	//   ....[134]....
        /*ae58*/ 	.word	0x000205e0


	//   ....[135]....
        /*ae5c*/ 	.word	0x000205f0


	//   ....[136]....
        /*ae60*/ 	.word	0x00020600


	//   ....[137]....
        /*ae64*/ 	.word	0x00020610


	//   ....[138]....
        /*ae68*/ 	.word	0x00020640


	//   ....[139]....
        /*ae6c*/ 	.word	0x00020650


	//   ....[140]....
        /*ae70*/ 	.word	0x00020660


	//   ....[141]....
        /*ae74*/ 	.word	0x00020670


	//   ....[142]....
        /*ae78*/ 	.word	0x000206a0


	//   ....[143]....
        /*ae7c*/ 	.word	0x000206b0


	//   ....[144]....
        /*ae80*/ 	.word	0x000206c0


	//   ....[145]....
        /*ae84*/ 	.word	0x000206d0


	//   ....[146]....
        /*ae88*/ 	.word	0x00020700


	//   ....[147]....
        /*ae8c*/ 	.word	0x00020710


	//   ....[148]....
        /*ae90*/ 	.word	0x00020720


	//   ....[149]....
        /*ae94*/ 	.word	0x00020730


	//   ....[150]....
        /*ae98*/ 	.word	0x00020760


	//   ....[151]....
        /*ae9c*/ 	.word	0x00020770


	//   ....[152]....
        /*aea0*/ 	.word	0x00020780


	//   ....[153]....
        /*aea4*/ 	.word	0x00020790


	//   ....[154]....
        /*aea8*/ 	.word	0x000207c0


	//   ....[155]....
        /*aeac*/ 	.word	0x000207d0


	//   ....[156]....
        /*aeb0*/ 	.word	0x000207e0


	//   ....[157]....
        /*aeb4*/ 	.word	0x000207f0


	//   ....[158]....
        /*aeb8*/ 	.word	0x00020820


	//   ....[159]....
        /*aebc*/ 	.word	0x00020830


	//   ....[160]....
        /*aec0*/ 	.word	0x00020840


	//   ....[161]....
        /*aec4*/ 	.word	0x00020850


	//   ....[162]....
        /*aec8*/ 	.word	0x00020880


	//   ....[163]....
        /*aecc*/ 	.word	0x00020890


	//   ....[164]....
        /*aed0*/ 	.word	0x000208a0


	//   ....[165]....
        /*aed4*/ 	.word	0x000208b0


	//   ....[166]....
        /*aed8*/ 	.word	0x000208e0


	//   ....[167]....
        /*aedc*/ 	.word	0x000208f0


	//   ....[168]....
        /*aee0*/ 	.word	0x00020900


	//   ....[169]....
        /*aee4*/ 	.word	0x00020910


	//   ....[170]....
        /*aee8*/ 	.word	0x00020940


	//   ....[171]....
        /*aeec*/ 	.word	0x00020950


	//   ....[172]....
        /*aef0*/ 	.word	0x00020960


	//   ....[173]....
        /*aef4*/ 	.word	0x00020970


	//   ....[174]....
        /*aef8*/ 	.word	0x000209a0


	//   ....[175]....
        /*aefc*/ 	.word	0x000209b0


	//   ....[176]....
        /*af00*/ 	.word	0x000209c0


	//   ....[177]....
        /*af04*/ 	.word	0x000209d0


	//   ....[178]....
        /*af08*/ 	.word	0x00020a00


	//   ....[179]....
        /*af0c*/ 	.word	0x00020a10


	//   ....[180]....
        /*af10*/ 	.word	0x00020a20


	//   ....[181]....
        /*af14*/ 	.word	0x00020a30


	//   ....[182]....
        /*af18*/ 	.word	0x00020a60


	//   ....[183]....
        /*af1c*/ 	.word	0x00020a70


	//   ....[184]....
        /*af20*/ 	.word	0x00020a80


	//   ....[185]....
        /*af24*/ 	.word	0x00020a90


	//   ....[186]....
        /*af28*/ 	.word	0x00020ac0


	//   ....[187]....
        /*af2c*/ 	.word	0x00020ad0


	//   ....[188]....
        /*af30*/ 	.word	0x00020ae0


	//   ....[189]....
        /*af34*/ 	.word	0x00020af0


	//   ....[190]....
        /*af38*/ 	.word	0x00020b20


	//   ....[191]....
        /*af3c*/ 	.word	0x00020b30


	//   ....[192]....
        /*af40*/ 	.word	0x00020b40


	//   ....[193]....
        /*af44*/ 	.word	0x00020b50


	//   ....[194]....
        /*af48*/ 	.word	0x00020b80


	//   ....[195]....
        /*af4c*/ 	.word	0x00020b90


	//   ....[196]....
        /*af50*/ 	.word	0x00020ba0


	//   ....[197]....
        /*af54*/ 	.word	0x00020bb0


	//   ....[198]....
        /*af58*/ 	.word	0x00020be0


	//   ....[199]....
        /*af5c*/ 	.word	0x00020bf0


	//   ....[200]....
        /*af60*/ 	.word	0x00020c00


	//   ....[201]....
        /*af64*/ 	.word	0x00020c10


	//   ....[202]....
        /*af68*/ 	.word	0x00020c40


	//   ....[203]....
        /*af6c*/ 	.word	0x00020c50


	//   ....[204]....
        /*af70*/ 	.word	0x00020c60


	//   ....[205]....
        /*af74*/ 	.word	0x00020c70


	//   ....[206]....
        /*af78*/ 	.word	0x00020ca0


	//   ....[207]....
        /*af7c*/ 	.word	0x00020cb0


	//   ....[208]....
        /*af80*/ 	.word	0x00020cc0


	//   ....[209]....
        /*af84*/ 	.word	0x00020cd0


	//   ....[210]....
        /*af88*/ 	.word	0x00020d00


	//   ....[211]....
        /*af8c*/ 	.word	0x00020d10


	//   ....[212]....
        /*af90*/ 	.word	0x00020d20


	//   ....[213]....
        /*af94*/ 	.word	0x00020d30


	//   ....[214]....
        /*af98*/ 	.word	0x00020d60


	//   ....[215]....
        /*af9c*/ 	.word	0x00020d70


	//   ....[216]....
        /*afa0*/ 	.word	0x00020d80


	//   ....[217]....
        /*afa4*/ 	.word	0x00020d90


	//   ....[218]....
        /*afa8*/ 	.word	0x00020dc0


	//   ....[219]....
        /*afac*/ 	.word	0x00020dd0


	//   ....[220]....
        /*afb0*/ 	.word	0x00020de0


	//   ....[221]....
        /*afb4*/ 	.word	0x00020df0


	//   ....[222]....
        /*afb8*/ 	.word	0x00020e20


	//   ....[223]....
        /*afbc*/ 	.word	0x00020e30


	//   ....[224]....
        /*afc0*/ 	.word	0x00020e40


	//   ....[225]....
        /*afc4*/ 	.word	0x00020e50


	//   ....[226]....
        /*afc8*/ 	.word	0x00020e80


	//   ....[227]....
        /*afcc*/ 	.word	0x00020e90


	//   ....[228]....
        /*afd0*/ 	.word	0x00020ea0


	//   ....[229]....
        /*afd4*/ 	.word	0x00020eb0


	//   ....[230]....
        /*afd8*/ 	.word	0x00020ee0


	//   ....[231]....
        /*afdc*/ 	.word	0x00020ef0


	//   ....[232]....
        /*afe0*/ 	.word	0x00020f00


	//   ....[233]....
        /*afe4*/ 	.word	0x00020f10


	//   ....[234]....
        /*afe8*/ 	.word	0x00020f40


	//   ....[235]....
        /*afec*/ 	.word	0x00020f50


	//   ....[236]....
        /*aff0*/ 	.word	0x00020f60


	//   ....[237]....
        /*aff4*/ 	.word	0x00020f70


	//   ....[238]....
        /*aff8*/ 	.word	0x00020fa0


	//   ....[239]....
        /*affc*/ 	.word	0x00020fb0


	//   ....[240]....
        /*b000*/ 	.word	0x00020fc0


	//   ....[241]....
        /*b004*/ 	.word	0x00020fd0


	//   ....[242]....
        /*b008*/ 	.word	0x00021000


	//   ....[243]....
        /*b00c*/ 	.word	0x00021010


	//   ....[244]....
        /*b010*/ 	.word	0x00021020


	//   ....[245]....
        /*b014*/ 	.word	0x00021030


	//   ....[246]....
        /*b018*/ 	.word	0x00021060


	//   ....[247]....
        /*b01c*/ 	.word	0x00021070


	//   ....[248]....
        /*b020*/ 	.word	0x00021080


	//   ....[249]....
        /*b024*/ 	.word	0x00021090


	//   ....[250]....
        /*b028*/ 	.word	0x000210c0


	//   ....[251]....
        /*b02c*/ 	.word	0x000210d0


	//   ....[252]....
        /*b030*/ 	.word	0x000210e0


	//   ....[253]....
        /*b034*/ 	.word	0x000210f0


	//   ....[254]....
        /*b038*/ 	.word	0x00021130


	//   ....[255]....
        /*b03c*/ 	.word	0x00024170


	//   ....[0]....
        /*b040*/ 	.word	0x00024180


	//   ....[1]....
        /*b044*/ 	.word	0x00024190


	//   ....[2]....
        /*b048*/ 	.word	0x000241b0


	//   ....[3]....
        /*b04c*/ 	.word	0x000241c0


	//   ....[4]....
        /*b050*/ 	.word	0x000241d0


	//   ....[5]....
        /*b054*/ 	.word	0x000241e0


	//   ....[6]....
        /*b058*/ 	.word	0x00024210


	//   ....[7]....
        /*b05c*/ 	.word	0x00024220


	//   ....[8]....
        /*b060*/ 	.word	0x00024230


	//   ....[9]....
        /*b064*/ 	.word	0x00024240


	//   ....[10]....
        /*b068*/ 	.word	0x00024270


	//   ....[11]....
        /*b06c*/ 	.word	0x00024280


	//   ....[12]....
        /*b070*/ 	.word	0x00024290


	//   ....[13]....
        /*b074*/ 	.word	0x000242a0


	//   ....[14]....
        /*b078*/ 	.word	0x000242d0


	//   ....[15]....
        /*b07c*/ 	.word	0x000242e0


	//   ....[16]....
        /*b080*/ 	.word	0x000242f0


	//   ....[17]....
        /*b084*/ 	.word	0x00024300


	//   ....[18]....
        /*b088*/ 	.word	0x00024330


	//   ....[19]....
        /*b08c*/ 	.word	0x00024340


	//   ....[20]....
        /*b090*/ 	.word	0x00024350


	//   ....[21]....
        /*b094*/ 	.word	0x00024360


	//   ....[22]....
        /*b098*/ 	.word	0x00024390


	//   ....[23]....
        /*b09c*/ 	.word	0x000243a0


	//   ....[24]....
        /*b0a0*/ 	.word	0x000243b0


	//   ....[25]....
        /*b0a4*/ 	.word	0x000243c0


	//   ....[26]....
        /*b0a8*/ 	.word	0x000243f0


	//   ....[27]....
        /*b0ac*/ 	.word	0x00024400


	//   ....[28]....
        /*b0b0*/ 	.word	0x00024410


	//   ....[29]....
        /*b0b4*/ 	.word	0x00024420


	//   ....[30]....
        /*b0b8*/ 	.word	0x00024450


	//   ....[31]....
        /*b0bc*/ 	.word	0x00024460


	//   ....[32]....
        /*b0c0*/ 	.word	0x00024470


	//   ....[33]....
        /*b0c4*/ 	.word	0x00024480


	//   ....[34]....
        /*b0c8*/ 	.word	0x000244b0


	//   ....[35]....
        /*b0cc*/ 	.word	0x000244c0


	//   ....[36]....
        /*b0d0*/ 	.word	0x000244d0


	//   ....[37]....
        /*b0d4*/ 	.word	0x000244e0


	//   ....[38]....
        /*b0d8*/ 	.word	0x00024510


	//   ....[39]....
        /*b0dc*/ 	.word	0x00024520


	//   ....[40]....
        /*b0e0*/ 	.word	0x00024530


	//   ....[41]....
        /*b0e4*/ 	.word	0x00024540


	//   ....[42]....
        /*b0e8*/ 	.word	0x00024570


	//   ....[43]....
        /*b0ec*/ 	.word	0x00024580


	//   ....[44]....
        /*b0f0*/ 	.word	0x00024590


	//   ....[45]....
        /*b0f4*/ 	.word	0x000245a0


	//   ....[46]....
        /*b0f8*/ 	.word	0x000245d0


	//   ....[47]....
        /*b0fc*/ 	.word	0x000245e0


	//   ....[48]....
        /*b100*/ 	.word	0x000245f0


	//   ....[49]....
        /*b104*/ 	.word	0x00024600


	//   ....[50]....
        /*b108*/ 	.word	0x00024630


	//   ....[51]....
        /*b10c*/ 	.word	0x00024640


	//   ....[52]....
        /*b110*/ 	.word	0x00024650


	//   ....[53]....
        /*b114*/ 	.word	0x00024660


	//   ....[54]....
        /*b118*/ 	.word	0x00024690


	//   ....[55]....
        /*b11c*/ 	.word	0x000246a0


	//   ....[56]....
        /*b120*/ 	.word	0x000246b0


	//   ....[57]....
        /*b124*/ 	.word	0x000246c0


	//   ....[58]....
        /*b128*/ 	.word	0x000246f0


	//   ....[59]....
        /*b12c*/ 	.word	0x00024700


	//   ....[60]....
        /*b130*/ 	.word	0x00024710


	//   ....[61]....
        /*b134*/ 	.word	0x00024720


	//   ....[62]....
        /*b138*/ 	.word	0x00024750


	//   ....[63]....
        /*b13c*/ 	.word	0x00024760


	//   ....[64]....
        /*b140*/ 	.word	0x00024770


	//   ....[65]....
        /*b144*/ 	.word	0x00024780


	//   ....[66]....
        /*b148*/ 	.word	0x000247b0


	//   ....[67]....
        /*b14c*/ 	.word	0x000247c0


	//   ....[68]....
        /*b150*/ 	.word	0x000247d0


	//   ....[69]....
        /*b154*/ 	.word	0x000247e0


	//   ....[70]....
        /*b158*/ 	.word	0x00024810


	//   ....[71]....
        /*b15c*/ 	.word	0x00024820


	//   ....[72]....
        /*b160*/ 	.word	0x00024830


	//   ....[73]....
        /*b164*/ 	.word	0x00024840


	//   ....[74]....
        /*b168*/ 	.word	0x00024870


	//   ....[75]....
        /*b16c*/ 	.word	0x00024880


	//   ....[76]....
        /*b170*/ 	.word	0x00024890


	//   ....[77]....
        /*b174*/ 	.word	0x000248a0


	//   ....[78]....
        /*b178*/ 	.word	0x000248d0


	//   ....[79]....
        /*b17c*/ 	.word	0x000248e0


	//   ....[80]....
        /*b180*/ 	.word	0x000248f0


	//   ....[81]....
        /*b184*/ 	.word	0x00024900


	//   ....[82]....
        /*b188*/ 	.word	0x00024930


	//   ....[83]....
        /*b18c*/ 	.word	0x00024940


	//   ....[84]....
        /*b190*/ 	.word	0x00024950


	//   ....[85]....
        /*b194*/ 	.word	0x00024960


	//   ....[86]....
        /*b198*/ 	.word	0x00024990


	//   ....[87]....
        /*b19c*/ 	.word	0x000249a0


	//   ....[88]....
        /*b1a0*/ 	.word	0x000249b0


	//   ....[89]....
        /*b1a4*/ 	.word	0x000249c0


	//   ....[90]....
        /*b1a8*/ 	.word	0x000249f0


	//   ....[91]....
        /*b1ac*/ 	.word	0x00024a00


	//   ....[92]....
        /*b1b0*/ 	.word	0x00024a10


	//   ....[93]....
        /*b1b4*/ 	.word	0x00024a20


	//   ....[94]....
        /*b1b8*/ 	.word	0x00024a50


	//   ....[95]....
        /*b1bc*/ 	.word	0x00024a60


	//   ....[96]....
        /*b1c0*/ 	.word	0x00024a70


	//   ....[97]....
        /*b1c4*/ 	.word	0x00024a80


	//   ....[98]....
        /*b1c8*/ 	.word	0x00024ab0


	//   ....[99]....
        /*b1cc*/ 	.word	0x00024ac0


	//   ....[100]....
        /*b1d0*/ 	.word	0x00024ad0


	//   ....[101]....
        /*b1d4*/ 	.word	0x00024ae0


	//   ....[102]....
        /*b1d8*/ 	.word	0x00024b10


	//   ....[103]....
        /*b1dc*/ 	.word	0x00024b20


	//   ....[104]....
        /*b1e0*/ 	.word	0x00024b30


	//   ....[105]....
        /*b1e4*/ 	.word	0x00024b40


	//   ....[106]....
        /*b1e8*/ 	.word	0x00024b70


	//   ....[107]....
        /*b1ec*/ 	.word	0x00024b80


	//   ....[108]....
        /*b1f0*/ 	.word	0x00024b90


	//   ....[109]....
        /*b1f4*/ 	.word	0x00024ba0


	//   ....[110]....
        /*b1f8*/ 	.word	0x00024bd0


	//   ....[111]....
        /*b1fc*/ 	.word	0x00024be0


	//   ....[112]....
        /*b200*/ 	.word	0x00024bf0


	//   ....[113]....
        /*b204*/ 	.word	0x00024c00


	//   ....[114]....
        /*b208*/ 	.word	0x00024c30


	//   ....[115]....
        /*b20c*/ 	.word	0x00024c40


	//   ....[116]....
        /*b210*/ 	.word	0x00024c50


	//   ....[117]....
        /*b214*/ 	.word	0x00024c60


	//   ....[118]....
        /*b218*/ 	.word	0x00024c90


	//   ....[119]....
        /*b21c*/ 	.word	0x00024ca0


	//   ....[120]....
        /*b220*/ 	.word	0x00024cb0


	//   ....[121]....
        /*b224*/ 	.word	0x00024cc0


	//   ....[122]....
        /*b228*/ 	.word	0x00024cf0


	//   ....[123]....
        /*b22c*/ 	.word	0x00024d00


	//   ....[124]....
        /*b230*/ 	.word	0x00024d10


	//   ....[125]....
        /*b234*/ 	.word	0x00024d20


	//   ....[126]....
        /*b238*/ 	.word	0x00024d50


	//   ....[127]....
        /*b23c*/ 	.word	0x00024d60


	//   ....[128]....
        /*b240*/ 	.word	0x00024d70


	//   ....[129]....
        /*b244*/ 	.word	0x00024d80


	//   ....[130]....
        /*b248*/ 	.word	0x00024db0


	//   ....[131]....
        /*b24c*/ 	.word	0x00024dc0


	//   ....[132]....
        /*b250*/ 	.word	0x00024dd0


	//   ....[133]....
        /*b254*/ 	.word	0x00024de0


	//   ....[134]....
        /*b258*/ 	.word	0x00024e10


	//   ....[135]....
        /*b25c*/ 	.word	0x00024e20


	//   ....[136]....
        /*b260*/ 	.word	0x00024e30


	//   ....[137]....
        /*b264*/ 	.word	0x00024e40


	//   ....[138]....
        /*b268*/ 	.word	0x00024e70


	//   ....[139]....
        /*b26c*/ 	.word	0x00024e80


	//   ....[140]....
        /*b270*/ 	.word	0x00024e90


	//   ....[141]....
        /*b274*/ 	.word	0x00024ea0


	//   ....[142]....
        /*b278*/ 	.word	0x00024ed0


	//   ....[143]....
        /*b27c*/ 	.word	0x00024ee0


	//   ....[144]....
        /*b280*/ 	.word	0x00024ef0


	//   ....[145]....
        /*b284*/ 	.word	0x00024f00


	//   ....[146]....
        /*b288*/ 	.word	0x00024f30


	//   ....[147]....
        /*b28c*/ 	.word	0x00024f40


	//   ....[148]....
        /*b290*/ 	.word	0x00024f50


	//   ....[149]....
        /*b294*/ 	.word	0x00024f60


	//   ....[150]....
        /*b298*/ 	.word	0x00024f90


	//   ....[151]....
        /*b29c*/ 	.word	0x00024fa0


	//   ....[152]....
        /*b2a0*/ 	.word	0x00024fb0


	//   ....[153]....
        /*b2a4*/ 	.word	0x00024fc0


	//   ....[154]....
        /*b2a8*/ 	.word	0x00024ff0


	//   ....[155]....
        /*b2ac*/ 	.word	0x00025000


	//   ....[156]....
        /*b2b0*/ 	.word	0x00025010


	//   ....[157]....
        /*b2b4*/ 	.word	0x00025020


	//   ....[158]....
        /*b2b8*/ 	.word	0x00025050


	//   ....[159]....
        /*b2bc*/ 	.word	0x00025060


	//   ....[160]....
        /*b2c0*/ 	.word	0x00025070


	//   ....[161]....
        /*b2c4*/ 	.word	0x00025080


	//   ....[162]....
        /*b2c8*/ 	.word	0x000250b0


	//   ....[163]....
        /*b2cc*/ 	.word	0x000250c0


	//   ....[164]....
        /*b2d0*/ 	.word	0x000250d0


	//   ....[165]....
        /*b2d4*/ 	.word	0x000250e0


	//   ....[166]....
        /*b2d8*/ 	.word	0x00025110


	//   ....[167]....
        /*b2dc*/ 	.word	0x00025120


	//   ....[168]....
        /*b2e0*/ 	.word	0x00025130


	//   ....[169]....
        /*b2e4*/ 	.word	0x00025140


	//   ....[170]....
        /*b2e8*/ 	.word	0x00025170


	//   ....[171]....
        /*b2ec*/ 	.word	0x00025180


	//   ....[172]....
        /*b2f0*/ 	.word	0x00025190


	//   ....[173]....
        /*b2f4*/ 	.word	0x000251a0


	//   ....[174]....
        /*b2f8*/ 	.word	0x000251d0


	//   ....[175]....
        /*b2fc*/ 	.word	0x000251e0


	//   ....[176]....
        /*b300*/ 	.word	0x000251f0


	//   ....[177]....
        /*b304*/ 	.word	0x00025200


	//   ....[178]....
        /*b308*/ 	.word	0x00025230


	//   ....[179]....
        /*b30c*/ 	.word	0x00025240


	//   ....[180]....
        /*b310*/ 	.word	0x00025250


	//   ....[181]....
        /*b314*/ 	.word	0x00025260


	//   ....[182]....
        /*b318*/ 	.word	0x00025290


	//   ....[183]....
        /*b31c*/ 	.word	0x000252a0


	//   ....[184]....
        /*b320*/ 	.word	0x000252b0


	//   ....[185]....
        /*b324*/ 	.word	0x000252c0


	//   ....[186]....
        /*b328*/ 	.word	0x000252f0


	//   ....[187]....
        /*b32c*/ 	.word	0x00025300


	//   ....[188]....
        /*b330*/ 	.word	0x00025310


	//   ....[189]....
        /*b334*/ 	.word	0x00025320


	//   ....[190]....
        /*b338*/ 	.word	0x00025350


	//   ....[191]....
        /*b33c*/ 	.word	0x00025360


	//   ....[192]....
        /*b340*/ 	.word	0x00025370


	//   ....[193]....
        /*b344*/ 	.word	0x00025380


	//   ....[194]....
        /*b348*/ 	.word	0x000253b0


	//   ....[195]....
        /*b34c*/ 	.word	0x000253c0


	//   ....[196]....
        /*b350*/ 	.word	0x000253d0


	//   ....[197]....
        /*b354*/ 	.word	0x000253e0


	//   ....[198]....
        /*b358*/ 	.word	0x00025410


	//   ....[199]....
        /*b35c*/ 	.word	0x00025420


	//   ....[200]....
        /*b360*/ 	.word	0x00025430


	//   ....[201]....
        /*b364*/ 	.word	0x00025440


	//   ....[202]....
        /*b368*/ 	.word	0x00025470


	//   ....[203]....
        /*b36c*/ 	.word	0x00025480


	//   ....[204]....
        /*b370*/ 	.word	0x00025490


	//   ....[205]....
        /*b374*/ 	.word	0x000254a0


	//   ....[206]....
        /*b378*/ 	.word	0x000254d0


	//   ....[207]....
        /*b37c*/ 	.word	0x000254e0


	//   ....[208]....
        /*b380*/ 	.word	0x000254f0


	//   ....[209]....
        /*b384*/ 	.word	0x00025500


	//   ....[210]....
        /*b388*/ 	.word	0x00025530


	//   ....[211]....
        /*b38c*/ 	.word	0x00025540


	//   ....[212]....
        /*b390*/ 	.word	0x00025550


	//   ....[213]....
        /*b394*/ 	.word	0x00025560


	//   ....[214]....
        /*b398*/ 	.word	0x00025590


	//   ....[215]....
        /*b39c*/ 	.word	0x000255a0


	//   ....[216]....
        /*b3a0*/ 	.word	0x000255b0


	//   ....[217]....
        /*b3a4*/ 	.word	0x000255c0


	//   ....[218]....
        /*b3a8*/ 	.word	0x000255f0


	//   ....[219]....
        /*b3ac*/ 	.word	0x00025600


	//   ....[220]....
        /*b3b0*/ 	.word	0x00025610


	//   ....[221]....
        /*b3b4*/ 	.word	0x00025620


	//   ....[222]....
        /*b3b8*/ 	.word	0x00025650


	//   ....[223]....
        /*b3bc*/ 	.word	0x00025660


	//   ....[224]....
        /*b3c0*/ 	.word	0x00025670


	//   ....[225]....
        /*b3c4*/ 	.word	0x00025680


	//   ....[226]....
        /*b3c8*/ 	.word	0x000256b0


	//   ....[227]....
        /*b3cc*/ 	.word	0x000256c0


	//   ....[228]....
        /*b3d0*/ 	.word	0x000256d0


	//   ....[229]....
        /*b3d4*/ 	.word	0x000256e0


	//   ....[230]....
        /*b3d8*/ 	.word	0x00025710


	//   ....[231]....
        /*b3dc*/ 	.word	0x00025720


	//   ....[232]....
        /*b3e0*/ 	.word	0x00025730


	//   ....[233]....
        /*b3e4*/ 	.word	0x00025740


	//   ....[234]....
        /*b3e8*/ 	.word	0x00025770


	//   ....[235]....
        /*b3ec*/ 	.word	0x00025780


	//   ....[236]....
        /*b3f0*/ 	.word	0x00025790


	//   ....[237]....
        /*b3f4*/ 	.word	0x000257a0


	//   ....[238]....
        /*b3f8*/ 	.word	0x000257d0


	//   ....[239]....
        /*b3fc*/ 	.word	0x000257e0


	//   ....[240]....
        /*b400*/ 	.word	0x000257f0


	//   ....[241]....
        /*b404*/ 	.word	0x00025800


	//   ....[242]....
        /*b408*/ 	.word	0x00025830


	//   ....[243]....
        /*b40c*/ 	.word	0x00025840


	//   ....[244]....
        /*b410*/ 	.word	0x00025850


	//   ....[245]....
        /*b414*/ 	.word	0x00025860


	//   ....[246]....
        /*b418*/ 	.word	0x00025890


	//   ....[247]....
        /*b41c*/ 	.word	0x000258a0


	//   ....[248]....
        /*b420*/ 	.word	0x000258b0


	//   ....[249]....
        /*b424*/ 	.word	0x000258c0


	//   ....[250]....
        /*b428*/ 	.word	0x000258f0


	//   ....[251]....
        /*b42c*/ 	.word	0x00025900


	//   ....[252]....
        /*b430*/ 	.word	0x00025910


	//   ....[253]....
        /*b434*/ 	.word	0x00025920


	//   ....[254]....
        /*b438*/ 	.word	0x00025950


	//   ....[255]....
        /*b43c*/ 	.word	0x00025960


	//   ....[0]....
        /*b440*/ 	.word	0x00025970


	//   ....[1]....
        /*b444*/ 	.word	0x00025980


	//   ....[2]....
        /*b448*/ 	.word	0x000259b0


	//   ....[3]....
        /*b44c*/ 	.word	0x000259c0


	//   ....[4]....
        /*b450*/ 	.word	0x000259d0


	//   ....[5]....
        /*b454*/ 	.word	0x000259e0


	//   ....[6]....
        /*b458*/ 	.word	0x00025a10


	//   ....[7]....
        /*b45c*/ 	.word	0x00025a20


	//   ....[8]....
        /*b460*/ 	.word	0x00025a30


	//   ....[9]....
        /*b464*/ 	.word	0x00025a40


	//   ....[10]....
        /*b468*/ 	.word	0x00025a70


	//   ....[11]....
        /*b46c*/ 	.word	0x00025a80


	//   ....[12]....
        /*b470*/ 	.word	0x00025a90


	//   ....[13]....
        /*b474*/ 	.word	0x00025aa0


	//   ....[14]....
        /*b478*/ 	.word	0x00025ad0


	//   ....[15]....
        /*b47c*/ 	.word	0x00025ae0


	//   ....[16]....
        /*b480*/ 	.word	0x00025af0


	//   ....[17]....
        /*b484*/ 	.word	0x00025b00


	//   ....[18]....
        /*b488*/ 	.word	0x00025b30


	//   ....[19]....
        /*b48c*/ 	.word	0x00025b40


	//   ....[20]....
        /*b490*/ 	.word	0x00025b50


	//   ....[21]....
        /*b494*/ 	.word	0x00025b60


	//   ....[22]....
        /*b498*/ 	.word	0x00025b90


	//   ....[23]....
        /*b49c*/ 	.word	0x00025ba0


	//   ....[24]....
        /*b4a0*/ 	.word	0x00025bb0


	//   ....[25]....
        /*b4a4*/ 	.word	0x00025bc0


	//   ....[26]....
        /*b4a8*/ 	.word	0x00025bf0


	//   ....[27]....
        /*b4ac*/ 	.word	0x00025c00


	//   ....[28]....
        /*b4b0*/ 	.word	0x00025c10


	//   ....[29]....
        /*b4b4*/ 	.word	0x00025c20


	//   ....[30]....
        /*b4b8*/ 	.word	0x00025c50


	//   ....[31]....
        /*b4bc*/ 	.word	0x00025c60


	//   ....[32]....
        /*b4c0*/ 	.word	0x00025c70


	//   ....[33]....
        /*b4c4*/ 	.word	0x00025c80


	//   ....[34]....
        /*b4c8*/ 	.word	0x00025cb0


	//   ....[35]....
        /*b4cc*/ 	.word	0x00025cc0


	//   ....[36]....
        /*b4d0*/ 	.word	0x00025cd0


	//   ....[37]....
        /*b4d4*/ 	.word	0x00025ce0


	//   ....[38]....
        /*b4d8*/ 	.word	0x00025d10


	//   ....[39]....
        /*b4dc*/ 	.word	0x00025d20


	//   ....[40]....
        /*b4e0*/ 	.word	0x00025d30


	//   ....[41]....
        /*b4e4*/ 	.word	0x00025d40


	//   ....[42]....
        /*b4e8*/ 	.word	0x00025d70


	//   ....[43]....
        /*b4ec*/ 	.word	0x00025d80


	//   ....[44]....
        /*b4f0*/ 	.word	0x00025d90


	//   ....[45]....
        /*b4f4*/ 	.word	0x00025da0


	//   ....[46]....
        /*b4f8*/ 	.word	0x00025dd0


	//   ....[47]....
        /*b4fc*/ 	.word	0x00025de0


	//   ....[48]....
        /*b500*/ 	.word	0x00025df0


	//   ....[49]....
        /*b504*/ 	.word	0x00025e00


	//   ....[50]....
        /*b508*/ 	.word	0x00025e30


	//   ....[51]....
        /*b50c*/ 	.word	0x00025e40


	//   ....[52]....
        /*b510*/ 	.word	0x00025e50


	//   ....[53]....
        /*b514*/ 	.word	0x00025e60


	//   ....[54]....
        /*b518*/ 	.word	0x00025e90


	//   ....[55]....
        /*b51c*/ 	.word	0x00025ea0


	//   ....[56]....
        /*b520*/ 	.word	0x00025eb0


	//   ....[57]....
        /*b524*/ 	.word	0x00025ec0


	//   ....[58]....
        /*b528*/ 	.word	0x00025ef0


	//   ....[59]....
        /*b52c*/ 	.word	0x00025f00


	//   ....[60]....
        /*b530*/ 	.word	0x00025f10


	//   ....[61]....
        /*b534*/ 	.word	0x00025f20


	//   ....[62]....
        /*b538*/ 	.word	0x00025f50


	//   ....[63]....
        /*b53c*/ 	.word	0x00025f60


	//   ....[64]....
        /*b540*/ 	.word	0x00025f70


	//   ....[65]....
        /*b544*/ 	.word	0x00025f80


	//   ....[66]....
        /*b548*/ 	.word	0x00025fb0


	//   ....[67]....
        /*b54c*/ 	.word	0x00025fc0


	//   ....[68]....
        /*b550*/ 	.word	0x00025fd0


	//   ....[69]....
        /*b554*/ 	.word	0x00025fe0


	//   ....[70]....
        /*b558*/ 	.word	0x00026010


	//   ....[71]....
        /*b55c*/ 	.word	0x00026020


	//   ....[72]....
        /*b560*/ 	.word	0x00026030


	//   ....[73]....
        /*b564*/ 	.word	0x00026040


	//   ....[74]....
        /*b568*/ 	.word	0x00026070


	//   ....[75]....
        /*b56c*/ 	.word	0x00026080


	//   ....[76]....
        /*b570*/ 	.word	0x00026090


	//   ....[77]....
        /*b574*/ 	.word	0x000260a0


	//   ....[78]....
        /*b578*/ 	.word	0x000260d0


	//   ....[79]....
        /*b57c*/ 	.word	0x000260e0


	//   ....[80]....
        /*b580*/ 	.word	0x000260f0


	//   ....[81]....
        /*b584*/ 	.word	0x00026100


	//   ....[82]....
        /*b588*/ 	.word	0x00026130


	//   ....[83]....
        /*b58c*/ 	.word	0x00026140


	//   ....[84]....
        /*b590*/ 	.word	0x00026150


	//   ....[85]....
        /*b594*/ 	.word	0x00026160


	//   ....[86]....
        /*b598*/ 	.word	0x00026190


	//   ....[87]....
        /*b59c*/ 	.word	0x000261a0


	//   ....[88]....
        /*b5a0*/ 	.word	0x000261b0


	//   ....[89]....
        /*b5a4*/ 	.word	0x000261c0


	//   ....[90]....
        /*b5a8*/ 	.word	0x000261f0


	//   ....[91]....
        /*b5ac*/ 	.word	0x00026200


	//   ....[92]....
        /*b5b0*/ 	.word	0x00026210


	//   ....[93]....
        /*b5b4*/ 	.word	0x00026220


	//   ....[94]....
        /*b5b8*/ 	.word	0x00026250


	//   ....[95]....
        /*b5bc*/ 	.word	0x00026260


	//   ....[96]....
        /*b5c0*/ 	.word	0x00026270


	//   ....[97]....
        /*b5c4*/ 	.word	0x00026280


	//   ....[98]....
        /*b5c8*/ 	.word	0x000262b0


	//   ....[99]....
        /*b5cc*/ 	.word	0x000262c0


	//   ....[100]....
        /*b5d0*/ 	.word	0x000262d0


	//   ....[101]....
        /*b5d4*/ 	.word	0x000262e0


	//   ....[102]....
        /*b5d8*/ 	.word	0x00026310


	//   ....[103]....
        /*b5dc*/ 	.word	0x00026320


	//   ....[104]....
        /*b5e0*/ 	.word	0x00026330


	//   ....[105]....
        /*b5e4*/ 	.word	0x00026340


	//   ....[106]....
        /*b5e8*/ 	.word	0x00026370


	//   ....[107]....
        /*b5ec*/ 	.word	0x00026380


	//   ....[108]....
        /*b5f0*/ 	.word	0x00026390


	//   ....[109]....
        /*b5f4*/ 	.word	0x000263a0


	//   ....[110]....
        /*b5f8*/ 	.word	0x000263d0


	//   ....[111]....
        /*b5fc*/ 	.word	0x000263e0


	//   ....[112]....
        /*b600*/ 	.word	0x000263f0


	//   ....[113]....
        /*b604*/ 	.word	0x00026400


	//   ....[114]....
        /*b608*/ 	.word	0x00026430


	//   ....[115]....
        /*b60c*/ 	.word	0x00026440


	//   ....[116]....
        /*b610*/ 	.word	0x00026450


	//   ....[117]....
        /*b614*/ 	.word	0x00026460


	//   ....[118]....
        /*b618*/ 	.word	0x00026490


	//   ....[119]....
        /*b61c*/ 	.word	0x000264a0


	//   ....[120]....
        /*b620*/ 	.word	0x000264b0


	//   ....[121]....
        /*b624*/ 	.word	0x000264c0


	//   ....[122]....
        /*b628*/ 	.word	0x000264f0


	//   ....[123]....
        /*b62c*/ 	.word	0x00026500


	//   ....[124]....
        /*b630*/ 	.word	0x00026510


	//   ....[125]....
        /*b634*/ 	.word	0x00026520


	//   ....[126]....
        /*b638*/ 	.word	0x00026550


	//   ....[127]....
        /*b63c*/ 	.word	0x00026560


	//   ....[128]....
        /*b640*/ 	.word	0x00026570


	//   ....[129]....
        /*b644*/ 	.word	0x00026580


	//   ....[130]....
        /*b648*/ 	.word	0x000265b0


	//   ....[131]....
        /*b64c*/ 	.word	0x000265c0


	//   ....[132]....
        /*b650*/ 	.word	0x000265d0


	//   ....[133]....
        /*b654*/ 	.word	0x000265e0


	//   ....[134]....
        /*b658*/ 	.word	0x00026610


	//   ....[135]....
        /*b65c*/ 	.word	0x00026620


	//   ....[136]....
        /*b660*/ 	.word	0x00026630


	//   ....[137]....
        /*b664*/ 	.word	0x00026640


	//   ....[138]....
        /*b668*/ 	.word	0x00026670


	//   ....[139]....
        /*b66c*/ 	.word	0x00026680


	//   ....[140]....
        /*b670*/ 	.word	0x00026690


	//   ....[141]....
        /*b674*/ 	.word	0x000266a0


	//   ....[142]....
        /*b678*/ 	.word	0x000266d0


	//   ....[143]....
        /*b67c*/ 	.word	0x000266e0


	//   ....[144]....
        /*b680*/ 	.word	0x000266f0


	//   ....[145]....
        /*b684*/ 	.word	0x00026700


	//   ....[146]....
        /*b688*/ 	.word	0x00026730


	//   ....[147]....
        /*b68c*/ 	.word	0x00026740


	//   ....[148]....
        /*b690*/ 	.word	0x00026750


	//   ....[149]....
        /*b694*/ 	.word	0x00026760


	//   ....[150]....
        /*b698*/ 	.word	0x00026790


	//   ....[151]....
        /*b69c*/ 	.word	0x000267a0


	//   ....[152]....
        /*b6a0*/ 	.word	0x000267b0


	//   ....[153]....
        /*b6a4*/ 	.word	0x000267c0


	//   ....[154]....
        /*b6a8*/ 	.word	0x000267f0


	//   ....[155]....
        /*b6ac*/ 	.word	0x00026800


	//   ....[156]....
        /*b6b0*/ 	.word	0x00026810


	//   ....[157]....
        /*b6b4*/ 	.word	0x00026820


	//   ....[158]....
        /*b6b8*/ 	.word	0x00026850


	//   ....[159]....
        /*b6bc*/ 	.word	0x00026860


	//   ....[160]....
        /*b6c0*/ 	.word	0x00026870


	//   ....[161]....
        /*b6c4*/ 	.word	0x00026880


	//   ....[162]....
        /*b6c8*/ 	.word	0x000268b0


	//   ....[163]....
        /*b6cc*/ 	.word	0x000268c0


	//   ....[164]....
        /*b6d0*/ 	.word	0x000268d0


	//   ....[165]....
        /*b6d4*/ 	.word	0x000268e0


	//   ....[166]....
        /*b6d8*/ 	.word	0x00026910


	//   ....[167]....
        /*b6dc*/ 	.word	0x00026920


	//   ....[168]....
        /*b6e0*/ 	.word	0x00026930


	//   ....[169]....
        /*b6e4*/ 	.word	0x00026940


	//   ....[170]....
        /*b6e8*/ 	.word	0x00026970


	//   ....[171]....
        /*b6ec*/ 	.word	0x00026980


	//   ....[172]....
        /*b6f0*/ 	.word	0x00026990


	//   ....[173]....
        /*b6f4*/ 	.word	0x000269a0


	//   ....[174]....
        /*b6f8*/ 	.word	0x000269d0


	//   ....[175]....
        /*b6fc*/ 	.word	0x000269e0


	//   ....[176]....
        /*b700*/ 	.word	0x000269f0


	//   ....[177]....
        /*b704*/ 	.word	0x00026a00


	//   ....[178]....
        /*b708*/ 	.word	0x00026a30


	//   ....[179]....
        /*b70c*/ 	.word	0x00026a40


	//   ....[180]....
        /*b710*/ 	.word	0x00026a50


	//   ....[181]....
        /*b714*/ 	.word	0x00026a60


	//   ....[182]....
        /*b718*/ 	.word	0x00026a90


	//   ....[183]....
        /*b71c*/ 	.word	0x00026aa0


	//   ....[184]....
        /*b720*/ 	.word	0x00026ab0


	//   ....[185]....
        /*b724*/ 	.word	0x00026ac0


	//   ....[186]....
        /*b728*/ 	.word	0x00026af0


	//   ....[187]....
        /*b72c*/ 	.word	0x00026b00


	//   ....[188]....
        /*b730*/ 	.word	0x00026b10


	//   ....[189]....
        /*b734*/ 	.word	0x00026b20


	//   ....[190]....
        /*b738*/ 	.word	0x00026b50


	//   ....[191]....
        /*b73c*/ 	.word	0x00026b60


	//   ....[192]....
        /*b740*/ 	.word	0x00026b70


	//   ....[193]....
        /*b744*/ 	.word	0x00026b80


	//   ....[194]....
        /*b748*/ 	.word	0x00026bb0


	//   ....[195]....
        /*b74c*/ 	.word	0x00026bc0


	//   ....[196]....
        /*b750*/ 	.word	0x00026bd0


	//   ....[197]....
        /*b754*/ 	.word	0x00026be0


	//   ....[198]....
        /*b758*/ 	.word	0x00026c10


	//   ....[199]....
        /*b75c*/ 	.word	0x00026c20


	//   ....[200]....
        /*b760*/ 	.word	0x00026c30


	//   ....[201]....
        /*b764*/ 	.word	0x00026c40


	//   ....[202]....
        /*b768*/ 	.word	0x00026c70


	//   ....[203]....
        /*b76c*/ 	.word	0x00026c80


	//   ....[204]....
        /*b770*/ 	.word	0x00026c90


	//   ....[205]....
        /*b774*/ 	.word	0x00026ca0


	//   ....[206]....
        /*b778*/ 	.word	0x00026cd0


	//   ....[207]....
        /*b77c*/ 	.word	0x00026ce0


	//   ....[208]....
        /*b780*/ 	.word	0x00026cf0


	//   ....[209]....
        /*b784*/ 	.word	0x00026d00


	//   ....[210]....
        /*b788*/ 	.word	0x00026d30


	//   ....[211]....
        /*b78c*/ 	.word	0x00026d40


	//   ....[212]....
        /*b790*/ 	.word	0x00026d50


	//   ....[213]....
        /*b794*/ 	.word	0x00026d60


	//   ....[214]....
        /*b798*/ 	.word	0x00026d90


	//   ....[215]....
        /*b79c*/ 	.word	0x00026da0


	//   ....[216]....
        /*b7a0*/ 	.word	0x00026db0


	//   ....[217]....
        /*b7a4*/ 	.word	0x00026dc0


	//   ....[218]....
        /*b7a8*/ 	.word	0x00026df0


	//   ....[219]....
        /*b7ac*/ 	.word	0x00026e00


	//   ....[220]....
        /*b7b0*/ 	.word	0x00026e10


	//   ....[221]....
        /*b7b4*/ 	.word	0x00026e20


	//   ....[222]....
        /*b7b8*/ 	.word	0x00026e50


	//   ....[223]....
        /*b7bc*/ 	.word	0x00026e60


	//   ....[224]....
        /*b7c0*/ 	.word	0x00026e70


	//   ....[225]....
        /*b7c4*/ 	.word	0x00026e80


	//   ....[226]....
        /*b7c8*/ 	.word	0x00026eb0


	//   ....[227]....
        /*b7cc*/ 	.word	0x00026ec0


	//   ....[228]....
        /*b7d0*/ 	.word	0x00026ed0


	//   ....[229]....
        /*b7d4*/ 	.word	0x00026ee0


	//   ....[230]....
        /*b7d8*/ 	.word	0x00026f10


	//   ....[231]....
        /*b7dc*/ 	.word	0x00026f20


	//   ....[232]....
        /*b7e0*/ 	.word	0x00026f30


	//   ....[233]....
        /*b7e4*/ 	.word	0x00026f40


	//   ....[234]....
        /*b7e8*/ 	.word	0x00026f70


	//   ....[235]....
        /*b7ec*/ 	.word	0x00026f80


	//   ....[236]....
        /*b7f0*/ 	.word	0x00026f90


	//   ....[237]....
        /*b7f4*/ 	.word	0x00026fa0


	//   ....[238]....
        /*b7f8*/ 	.word	0x00026fd0


	//   ....[239]....
        /*b7fc*/ 	.word	0x00026fe0


	//   ....[240]....
        /*b800*/ 	.word	0x00026ff0


	//   ....[241]....
        /*b804*/ 	.word	0x00027000


	//   ....[242]....
        /*b808*/ 	.word	0x00027030


	//   ....[243]....
        /*b80c*/ 	.word	0x00027040


	//   ....[244]....
        /*b810*/ 	.word	0x00027050


	//   ....[245]....
        /*b814*/ 	.word	0x00027060


	//   ....[246]....
        /*b818*/ 	.word	0x00027090


	//   ....[247]....
        /*b81c*/ 	.word	0x000270a0


	//   ....[248]....
        /*b820*/ 	.word	0x000270b0


	//   ....[249]....
        /*b824*/ 	.word	0x000270c0


	//   ....[250]....
        /*b828*/ 	.word	0x000270f0


	//   ....[251]....
        /*b82c*/ 	.word	0x00027100


	//   ....[252]....
        /*b830*/ 	.word	0x00027110


	//   ....[253]....
        /*b834*/ 	.word	0x00027120


	//   ....[254]....
        /*b838*/ 	.word	0x00027160


	//   ....[255]....
        /*b83c*/ 	.word	0x0002a1a0


	//   ....[0]....
        /*b840*/ 	.word	0x0002a1b0


	//   ....[1]....
        /*b844*/ 	.word	0x0002a1c0


	//   ....[2]....
        /*b848*/ 	.word	0x0002a1e0


	//   ....[3]....
        /*b84c*/ 	.word	0x0002a1f0


	//   ....[4]....
        /*b850*/ 	.word	0x0002a200


	//   ....[5]....
        /*b854*/ 	.word	0x0002a210


	//   ....[6]....
        /*b858*/ 	.word	0x0002a240


	//   ....[7]....
        /*b85c*/ 	.word	0x0002a250


	//   ....[8]....
        /*b860*/ 	.word	0x0002a260


	//   ....[9]....
        /*b864*/ 	.word	0x0002a270


	//   ....[10]....
        /*b868*/ 	.word	0x0002a2a0


	//   ....[11]....
        /*b86c*/ 	.word	0x0002a2b0


	//   ....[12]....
        /*b870*/ 	.word	0x0002a2c0


	//   ....[13]....
        /*b874*/ 	.word	0x0002a2d0


	//   ....[14]....
        /*b878*/ 	.word	0x0002a300


	//   ....[15]....
        /*b87c*/ 	.word	0x0002a310


	//   ....[16]....
        /*b880*/ 	.word	0x0002a320


	//   ....[17]....
        /*b884*/ 	.word	0x0002a330


	//   ....[18]....
        /*b888*/ 	.word	0x0002a360


	//   ....[19]....
        /*b88c*/ 	.word	0x0002a370


	//   ....[20]....
        /*b890*/ 	.word	0x0002a380


	//   ....[21]....
        /*b894*/ 	.word	0x0002a390


	//   ....[22]....
        /*b898*/ 	.word	0x0002a3c0


	//   ....[23]....
        /*b89c*/ 	.word	0x0002a3d0


	//   ....[24]....
        /*b8a0*/ 	.word	0x0002a3e0


	//   ....[25]....
        /*b8a4*/ 	.word	0x0002a3f0


	//   ....[26]....
        /*b8a8*/ 	.word	0x0002a420


	//   ....[27]....
        /*b8ac*/ 	.word	0x0002a430


	//   ....[28]....
        /*b8b0*/ 	.word	0x0002a440


	//   ....[29]....
        /*b8b4*/ 	.word	0x0002a450


	//   ....[30]....
        /*b8b8*/ 	.word	0x0002a480


	//   ....[31]....
        /*b8bc*/ 	.word	0x0002a490


	//   ....[32]....
        /*b8c0*/ 	.word	0x0002a4a0


	//   ....[33]....
        /*b8c4*/ 	.word	0x0002a4b0


	//   ....[34]....
        /*b8c8*/ 	.word	0x0002a4e0


	//   ....[35]....
        /*b8cc*/ 	.word	0x0002a4f0


	//   ....[36]....
        /*b8d0*/ 	.word	0x0002a500


	//   ....[37]....
        /*b8d4*/ 	.word	0x0002a510


	//   ....[38]....
        /*b8d8*/ 	.word	0x0002a540


	//   ....[39]....
        /*b8dc*/ 	.word	0x0002a550


	//   ....[40]....
        /*b8e0*/ 	.word	0x0002a560


	//   ....[41]....
        /*b8e4*/ 	.word	0x0002a570


	//   ....[42]....
        /*b8e8*/ 	.word	0x0002a5a0


	//   ....[43]....
        /*b8ec*/ 	.word	0x0002a5b0


	//   ....[44]....
        /*b8f0*/ 	.word	0x0002a5c0


	//   ....[45]....
        /*b8f4*/ 	.word	0x0002a5d0


	//   ....[46]....
        /*b8f8*/ 	.word	0x0002a600


	//   ....[47]....
        /*b8fc*/ 	.word	0x0002a610


	//   ....[48]....
        /*b900*/ 	.word	0x0002a620


	//   ....[49]....
        /*b904*/ 	.word	0x0002a630


	//   ....[50]....
        /*b908*/ 	.word	0x0002a660


	//   ....[51]....
        /*b90c*/ 	.word	0x0002a670


	//   ....[52]....
        /*b910*/ 	.word	0x0002a680


	//   ....[53]....
        /*b914*/ 	.word	0x0002a690


	//   ....[54]....
        /*b918*/ 	.word	0x0002a6c0


	//   ....[55]....
        /*b91c*/ 	.word	0x0002a6d0


	//   ....[56]....
        /*b920*/ 	.word	0x0002a6e0


	//   ....[57]....
        /*b924*/ 	.word	0x0002a6f0


	//   ....[58]....
        /*b928*/ 	.word	0x0002a720


	//   ....[59]....
        /*b92c*/ 	.word	0x0002a730


	//   ....[60]....
        /*b930*/ 	.word	0x0002a740


	//   ....[61]....
        /*b934*/ 	.word	0x0002a750


	//   ....[62]....
        /*b938*/ 	.word	0x0002a780


	//   ....[63]....
        /*b93c*/ 	.word	0x0002a790


	//   ....[64]....
        /*b940*/ 	.word	0x0002a7a0


	//   ....[65]....
        /*b944*/ 	.word	0x0002a7b0


	//   ....[66]....
        /*b948*/ 	.word	0x0002a7e0


	//   ....[67]....
        /*b94c*/ 	.word	0x0002a7f0


	//   ....[68]....
        /*b950*/ 	.word	0x0002a800


	//   ....[69]....
        /*b954*/ 	.word	0x0002a810


	//   ....[70]....
        /*b958*/ 	.word	0x0002a840


	//   ....[71]....
        /*b95c*/ 	.word	0x0002a850


	//   ....[72]....
        /*b960*/ 	.word	0x0002a860


	//   ....[73]....
        /*b964*/ 	.word	0x0002a870


	//   ....[74]....
        /*b968*/ 	.word	0x0002a8a0


	//   ....[75]....
        /*b96c*/ 	.word	0x0002a8b0


	//   ....[76]....
        /*b970*/ 	.word	0x0002a8c0


	//   ....[77]....
        /*b974*/ 	.word	0x0002a8d0


	//   ....[78]....
        /*b978*/ 	.word	0x0002a900


	//   ....[79]....
        /*b97c*/ 	.word	0x0002a910


	//   ....[80]....
        /*b980*/ 	.word	0x0002a920


	//   ....[81]....
        /*b984*/ 	.word	0x0002a930


	//   ....[82]....
        /*b988*/ 	.word	0x0002a960


	//   ....[83]....
        /*b98c*/ 	.word	0x0002a970


	//   ....[84]....
        /*b990*/ 	.word	0x0002a980


	//   ....[85]....
        /*b994*/ 	.word	0x0002a990


	//   ....[86]....
        /*b998*/ 	.word	0x0002a9c0


	//   ....[87]....
        /*b99c*/ 	.word	0x0002a9d0


	//   ....[88]....
        /*b9a0*/ 	.word	0x0002a9e0


	//   ....[89]....
        /*b9a4*/ 	.word	0x0002a9f0


	//   ....[90]....
        /*b9a8*/ 	.word	0x0002aa20


	//   ....[91]....
        /*b9ac*/ 	.word	0x0002aa30


	//   ....[92]....
        /*b9b0*/ 	.word	0x0002aa40


	//   ....[93]....
        /*b9b4*/ 	.word	0x0002aa50


	//   ....[94]....
        /*b9b8*/ 	.word	0x0002aa80


	//   ....[95]....
        /*b9bc*/ 	.word	0x0002aa90


	//   ....[96]....
        /*b9c0*/ 	.word	0x0002aaa0


	//   ....[97]....
        /*b9c4*/ 	.word	0x0002aab0


	//   ....[98]....
        /*b9c8*/ 	.word	0x0002aae0


	//   ....[99]....
        /*b9cc*/ 	.word	0x0002aaf0


	//   ....[100]....
        /*b9d0*/ 	.word	0x0002ab00


	//   ....[101]....
        /*b9d4*/ 	.word	0x0002ab10


	//   ....[102]....
        /*b9d8*/ 	.word	0x0002ab40


	//   ....[103]....
        /*b9dc*/ 	.word	0x0002ab50


	//   ....[104]....
        /*b9e0*/ 	.word	0x0002ab60


	//   ....[105]....
        /*b9e4*/ 	.word	0x0002ab70


	//   ....[106]....
        /*b9e8*/ 	.word	0x0002aba0


	//   ....[107]....
        /*b9ec*/ 	.word	0x0002abb0


	//   ....[108]....
        /*b9f0*/ 	.word	0x0002abc0


	//   ....[109]....
        /*b9f4*/ 	.word	0x0002abd0


	//   ....[110]....
        /*b9f8*/ 	.word	0x0002ac00


	//   ....[111]....
        /*b9fc*/ 	.word	0x0002ac10


	//   ....[112]....
        /*ba00*/ 	.word	0x0002ac20


	//   ....[113]....
        /*ba04*/ 	.word	0x0002ac30


	//   ....[114]....
        /*ba08*/ 	.word	0x0002ac60


	//   ....[115]....
        /*ba0c*/ 	.word	0x0002ac70


	//   ....[116]....
        /*ba10*/ 	.word	0x0002ac80


	//   ....[117]....
        /*ba14*/ 	.word	0x0002ac90


	//   ....[118]....
        /*ba18*/ 	.word	0x0002acc0


	//   ....[119]....
        /*ba1c*/ 	.word	0x0002acd0


	//   ....[120]....
        /*ba20*/ 	.word	0x0002ace0


	//   ....[121]....
        /*ba24*/ 	.word	0x0002acf0


	//   ....[122]....
        /*ba28*/ 	.word	0x0002ad20


	//   ....[123]....
        /*ba2c*/ 	.word	0x0002ad30


	//   ....[124]....
        /*ba30*/ 	.word	0x0002ad40


	//   ....[125]....
        /*ba34*/ 	.word	0x0002ad50


	//   ....[126]....
        /*ba38*/ 	.word	0x0002ad80


	//   ....[127]....
        /*ba3c*/ 	.word	0x0002ad90


	//   ....[128]....
        /*ba40*/ 	.word	0x0002ada0


	//   ....[129]....
        /*ba44*/ 	.word	0x0002adb0


	//   ....[130]....
        /*ba48*/ 	.word	0x0002ade0


	//   ....[131]....
        /*ba4c*/ 	.word	0x0002adf0


	//   ....[132]....
        /*ba50*/ 	.word	0x0002ae00


	//   ....[133]....
        /*ba54*/ 	.word	0x0002ae10


	//   ....[134]....
        /*ba58*/ 	.word	0x0002ae40


	//   ....[135]....
        /*ba5c*/ 	.word	0x0002ae50


	//   ....[136]....
        /*ba60*/ 	.word	0x0002ae60


	//   ....[137]....
        /*ba64*/ 	.word	0x0002ae70


	//   ....[138]....
        /*ba68*/ 	.word	0x0002aea0


	//   ....[139]....
        /*ba6c*/ 	.word	0x0002aeb0


	//   ....[140]....
        /*ba70*/ 	.word	0x0002aec0


	//   ....[141]....
        /*ba74*/ 	.word	0x0002aed0


	//   ....[142]....
        /*ba78*/ 	.word	0x0002af00


	//   ....[143]....
        /*ba7c*/ 	.word	0x0002af10


	//   ....[144]....
        /*ba80*/ 	.word	0x0002af20


	//   ....[145]....
        /*ba84*/ 	.word	0x0002af30


	//   ....[146]....
        /*ba88*/ 	.word	0x0002af60


	//   ....[147]....
        /*ba8c*/ 	.word	0x0002af70


	//   ....[148]....
        /*ba90*/ 	.word	0x0002af80


	//   ....[149]....
        /*ba94*/ 	.word	0x0002af90


	//   ....[150]....
        /*ba98*/ 	.word	0x0002afc0


	//   ....[151]....
        /*ba9c*/ 	.word	0x0002afd0


	//   ....[152]....
        /*baa0*/ 	.word	0x0002afe0


	//   ....[153]....
        /*baa4*/ 	.word	0x0002aff0


	//   ....[154]....
        /*baa8*/ 	.word	0x0002b020


	//   ....[155]....
        /*baac*/ 	.word	0x0002b030


	//   ....[156]....
        /*bab0*/ 	.word	0x0002b040


	//   ....[157]....
        /*bab4*/ 	.word	0x0002b050


	//   ....[158]....
        /*bab8*/ 	.word	0x0002b080


	//   ....[159]....
        /*babc*/ 	.word	0x0002b090


	//   ....[160]....
        /*bac0*/ 	.word	0x0002b0a0


	//   ....[161]....
        /*bac4*/ 	.word	0x0002b0b0


	//   ....[162]....
        /*bac8*/ 	.word	0x0002b0e0


	//   ....[163]....
        /*bacc*/ 	.word	0x0002b0f0


	//   ....[164]....
        /*bad0*/ 	.word	0x0002b100


	//   ....[165]....
        /*bad4*/ 	.word	0x0002b110


	//   ....[166]....
        /*bad8*/ 	.word	0x0002b140


	//   ....[167]....
        /*badc*/ 	.word	0x0002b150


	//   ....[168]....
        /*bae0*/ 	.word	0x0002b160


	//   ....[169]....
        /*bae4*/ 	.word	0x0002b170


	//   ....[170]....
        /*bae8*/ 	.word	0x0002b1a0


	//   ....[171]....
        /*baec*/ 	.word	0x0002b1b0


	//   ....[172]....
        /*baf0*/ 	.word	0x0002b1c0


	//   ....[173]....
        /*baf4*/ 	.word	0x0002b1d0


	//   ....[174]....
        /*baf8*/ 	.word	0x0002b200


	//   ....[175]....
        /*bafc*/ 	.word	0x0002b210


	//   ....[176]....
        /*bb00*/ 	.word	0x0002b220


	//   ....[177]....
        /*bb04*/ 	.word	0x0002b230


	//   ....[178]....
        /*bb08*/ 	.word	0x0002b260


	//   ....[179]....
        /*bb0c*/ 	.word	0x0002b270


	//   ....[180]....
        /*bb10*/ 	.word	0x0002b280


	//   ....[181]....
        /*bb14*/ 	.word	0x0002b290


	//   ....[182]....
        /*bb18*/ 	.word	0x0002b2c0


	//   ....[183]....
        /*bb1c*/ 	.word	0x0002b2d0


	//   ....[184]....
        /*bb20*/ 	.word	0x0002b2e0


	//   ....[185]....
        /*bb24*/ 	.word	0x0002b2f0


	//   ....[186]....
        /*bb28*/ 	.word	0x0002b320


	//   ....[187]....
        /*bb2c*/ 	.word	0x0002b330


	//   ....[188]....
        /*bb30*/ 	.word	0x0002b340


	//   ....[189]....
        /*bb34*/ 	.word	0x0002b350


	//   ....[190]....
        /*bb38*/ 	.word	0x0002b380


	//   ....[191]....
        /*bb3c*/ 	.word	0x0002b390


	//   ....[192]....
        /*bb40*/ 	.word	0x0002b3a0


	//   ....[193]....
        /*bb44*/ 	.word	0x0002b3b0


	//   ....[194]....
        /*bb48*/ 	.word	0x0002b3e0


	//   ....[195]....
        /*bb4c*/ 	.word	0x0002b3f0


	//   ....[196]....
        /*bb50*/ 	.word	0x0002b400


	//   ....[197]....
        /*bb54*/ 	.word	0x0002b410


	//   ....[198]....
        /*bb58*/ 	.word	0x0002b440


	//   ....[199]....
        /*bb5c*/ 	.word	0x0002b450


	//   ....[200]....
        /*bb60*/ 	.word	0x0002b460


	//   ....[201]....
        /*bb64*/ 	.word	0x0002b470


	//   ....[202]....
        /*bb68*/ 	.word	0x0002b4a0


	//   ....[203]....
        /*bb6c*/ 	.word	0x0002b4b0


	//   ....[204]....
        /*bb70*/ 	.word	0x0002b4c0


	//   ....[205]....
        /*bb74*/ 	.word	0x0002b4d0


	//   ....[206]....
        /*bb78*/ 	.word	0x0002b500


	//   ....[207]....
        /*bb7c*/ 	.word	0x0002b510


	//   ....[208]....
        /*bb80*/ 	.word	0x0002b520


	//   ....[209]....
        /*bb84*/ 	.word	0x0002b530


	//   ....[210]....
        /*bb88*/ 	.word	0x0002b560


	//   ....[211]....
        /*bb8c*/ 	.word	0x0002b570


	//   ....[212]....
        /*bb90*/ 	.word	0x0002b580


	//   ....[213]....
        /*bb94*/ 	.word	0x0002b590


	//   ....[214]....
        /*bb98*/ 	.word	0x0002b5c0


	//   ....[215]....
        /*bb9c*/ 	.word	0x0002b5d0


	//   ....[216]....
        /*bba0*/ 	.word	0x0002b5e0


	//   ....[217]....
        /*bba4*/ 	.word	0x0002b5f0


	//   ....[218]....
        /*bba8*/ 	.word	0x0002b620


	//   ....[219]....
        /*bbac*/ 	.word	0x0002b630


	//   ....[220]....
        /*bbb0*/ 	.word	0x0002b640


	//   ....[221]....
        /*bbb4*/ 	.word	0x0002b650


	//   ....[222]....
        /*bbb8*/ 	.word	0x0002b680


	//   ....[223]....
        /*bbbc*/ 	.word	0x0002b690


	//   ....[224]....
        /*bbc0*/ 	.word	0x0002b6a0


	//   ....[225]....
        /*bbc4*/ 	.word	0x0002b6b0


	//   ....[226]....
        /*bbc8*/ 	.word	0x0002b6e0


	//   ....[227]....
        /*bbcc*/ 	.word	0x0002b6f0


	//   ....[228]....
        /*bbd0*/ 	.word	0x0002b700


	//   ....[229]....
        /*bbd4*/ 	.word	0x0002b710


	//   ....[230]....
        /*bbd8*/ 	.word	0x0002b740


	//   ....[231]....
        /*bbdc*/ 	.word	0x0002b750


	//   ....[232]....
        /*bbe0*/ 	.word	0x0002b760


	//   ....[233]....
        /*bbe4*/ 	.word	0x0002b770


	//   ....[234]....
        /*bbe8*/ 	.word	0x0002b7a0


	//   ....[235]....
        /*bbec*/ 	.word	0x0002b7b0


	//   ....[236]....
        /*bbf0*/ 	.word	0x0002b7c0


	//   ....[237]....
        /*bbf4*/ 	.word	0x0002b7d0


	//   ....[238]....
        /*bbf8*/ 	.word	0x0002b800


	//   ....[239]....
        /*bbfc*/ 	.word	0x0002b810


	//   ....[240]....
        /*bc00*/ 	.word	0x0002b820


	//   ....[241]....
        /*bc04*/ 	.word	0x0002b830


	//   ....[242]....
        /*bc08*/ 	.word	0x0002b860


	//   ....[243]....
        /*bc0c*/ 	.word	0x0002b870


	//   ....[244]....
        /*bc10*/ 	.word	0x0002b880


	//   ....[245]....
        /*bc14*/ 	.word	0x0002b890


	//   ....[246]....
        /*bc18*/ 	.word	0x0002b8c0


	//   ....[247]....
        /*bc1c*/ 	.word	0x0002b8d0


	//   ....[248]....
        /*bc20*/ 	.word	0x0002b8e0


	//   ....[249]....
        /*bc24*/ 	.word	0x0002b8f0


	//   ....[250]....
        /*bc28*/ 	.word	0x0002b920


	//   ....[251]....
        /*bc2c*/ 	.word	0x0002b930


	//   ....[252]....
        /*bc30*/ 	.word	0x0002b940


	//   ....[253]....
        /*bc34*/ 	.word	0x0002b950


	//   ....[254]....
        /*bc38*/ 	.word	0x0002b980


	//   ....[255]....
        /*bc3c*/ 	.word	0x0002b990


	//   ....[0]....
        /*bc40*/ 	.word	0x0002b9a0


	//   ....[1]....
        /*bc44*/ 	.word	0x0002b9b0


	//   ....[2]....
        /*bc48*/ 	.word	0x0002b9e0


	//   ....[3]....
        /*bc4c*/ 	.word	0x0002b9f0


	//   ....[4]....
        /*bc50*/ 	.word	0x0002ba00


	//   ....[5]....
        /*bc54*/ 	.word	0x0002ba10


	//   ....[6]....
        /*bc58*/ 	.word	0x0002ba40


	//   ....[7]....
        /*bc5c*/ 	.word	0x0002ba50


	//   ....[8]....
        /*bc60*/ 	.word	0x0002ba60


	//   ....[9]....
        /*bc64*/ 	.word	0x0002ba70


	//   ....[10]....
        /*bc68*/ 	.word	0x0002baa0


	//   ....[11]....
        /*bc6c*/ 	.word	0x0002bab0


	//   ....[12]....
        /*bc70*/ 	.word	0x0002bac0


	//   ....[13]....
        /*bc74*/ 	.word	0x0002bad0


	//   ....[14]....
        /*bc78*/ 	.word	0x0002bb00


	//   ....[15]....
        /*bc7c*/ 	.word	0x0002bb10


	//   ....[16]....
        /*bc80*/ 	.word	0x0002bb20


	//   ....[17]....
        /*bc84*/ 	.word	0x0002bb30


	//   ....[18]....
        /*bc88*/ 	.word	0x0002bb60


	//   ....[19]....
        /*bc8c*/ 	.word	0x0002bb70


	//   ....[20]....
        /*bc90*/ 	.word	0x0002bb80


	//   ....[21]....
        /*bc94*/ 	.word	0x0002bb90


	//   ....[22]....
        /*bc98*/ 	.word	0x0002bbc0


	//   ....[23]....
        /*bc9c*/ 	.word	0x0002bbd0


	//   ....[24]....
        /*bca0*/ 	.word	0x0002bbe0


	//   ....[25]....
        /*bca4*/ 	.word	0x0002bbf0


	//   ....[26]....
        /*bca8*/ 	.word	0x0002bc20


	//   ....[27]....
        /*bcac*/ 	.word	0x0002bc30


	//   ....[28]....
        /*bcb0*/ 	.word	0x0002bc40


	//   ....[29]....
        /*bcb4*/ 	.word	0x0002bc50


	//   ....[30]....
        /*bcb8*/ 	.word	0x0002bc80


	//   ....[31]....
        /*bcbc*/ 	.word	0x0002bc90


	//   ....[32]....
        /*bcc0*/ 	.word	0x0002bca0


	//   ....[33]....
        /*bcc4*/ 	.word	0x0002bcb0


	//   ....[34]....
        /*bcc8*/ 	.word	0x0002bce0


	//   ....[35]....
        /*bccc*/ 	.word	0x0002bcf0


	//   ....[36]....
        /*bcd0*/ 	.word	0x0002bd00


	//   ....[37]....
        /*bcd4*/ 	.word	0x0002bd10


	//   ....[38]....
        /*bcd8*/ 	.word	0x0002bd40


	//   ....[39]....
        /*bcdc*/ 	.word	0x0002bd50


	//   ....[40]....
        /*bce0*/ 	.word	0x0002bd60


	//   ....[41]....
        /*bce4*/ 	.word	0x0002bd70


	//   ....[42]....
        /*bce8*/ 	.word	0x0002bda0


	//   ....[43]....
        /*bcec*/ 	.word	0x0002bdb0


	//   ....[44]....
        /*bcf0*/ 	.word	0x0002bdc0


	//   ....[45]....
        /*bcf4*/ 	.word	0x0002bdd0


	//   ....[46]....
        /*bcf8*/ 	.word	0x0002be00


	//   ....[47]....
        /*bcfc*/ 	.word	0x0002be10


	//   ....[48]....
        /*bd00*/ 	.word	0x0002be20


	//   ....[49]....
        /*bd04*/ 	.word	0x0002be30


	//   ....[50]....
        /*bd08*/ 	.word	0x0002be60


	//   ....[51]....
        /*bd0c*/ 	.word	0x0002be70


	//   ....[52]....
        /*bd10*/ 	.word	0x0002be80


	//   ....[53]....
        /*bd14*/ 	.word	0x0002be90


	//   ....[54]....
        /*bd18*/ 	.word	0x0002bec0


	//   ....[55]....
        /*bd1c*/ 	.word	0x0002bed0


	//   ....[56]....
        /*bd20*/ 	.word	0x0002bee0


	//   ....[57]....
        /*bd24*/ 	.word	0x0002bef0


	//   ....[58]....
        /*bd28*/ 	.word	0x0002bf20


	//   ....[59]....
        /*bd2c*/ 	.word	0x0002bf30


	//   ....[60]....
        /*bd30*/ 	.word	0x0002bf40


	//   ....[61]....
        /*bd34*/ 	.word	0x0002bf50


	//   ....[62]....
        /*bd38*/ 	.word	0x0002bf80


	//   ....[63]....
        /*bd3c*/ 	.word	0x0002bf90


	//   ....[64]....
        /*bd40*/ 	.word	0x0002bfa0


	//   ....[65]....
        /*bd44*/ 	.word	0x0002bfb0


	//   ....[66]....
        /*bd48*/ 	.word	0x0002bfe0


	//   ....[67]....
        /*bd4c*/ 	.word	0x0002bff0


	//   ....[68]....
        /*bd50*/ 	.word	0x0002c000


	//   ....[69]....
        /*bd54*/ 	.word	0x0002c010


	//   ....[70]....
        /*bd58*/ 	.word	0x0002c040


	//   ....[71]....
        /*bd5c*/ 	.word	0x0002c050


	//   ....[72]....
        /*bd60*/ 	.word	0x0002c060


	//   ....[73]....
        /*bd64*/ 	.word	0x0002c070


	//   ....[74]....
        /*bd68*/ 	.word	0x0002c0a0


	//   ....[75]....
        /*bd6c*/ 	.word	0x0002c0b0


	//   ....[76]....
        /*bd70*/ 	.word	0x0002c0c0


	//   ....[77]....
        /*bd74*/ 	.word	0x0002c0d0


	//   ....[78]....
        /*bd78*/ 	.word	0x0002c100


	//   ....[79]....
        /*bd7c*/ 	.word	0x0002c110


	//   ....[80]....
        /*bd80*/ 	.word	0x0002c120


	//   ....[81]....
        /*bd84*/ 	.word	0x0002c130


	//   ....[82]....
        /*bd88*/ 	.word	0x0002c160


	//   ....[83]....
        /*bd8c*/ 	.word	0x0002c170


	//   ....[84]....
        /*bd90*/ 	.word	0x0002c180


	//   ....[85]....
        /*bd94*/ 	.word	0x0002c190


	//   ....[86]....
        /*bd98*/ 	.word	0x0002c1c0


	//   ....[87]....
        /*bd9c*/ 	.word	0x0002c1d0


	//   ....[88]....
        /*bda0*/ 	.word	0x0002c1e0


	//   ....[89]....
        /*bda4*/ 	.word	0x0002c1f0


	//   ....[90]....
        /*bda8*/ 	.word	0x0002c220


	//   ....[91]....
        /*bdac*/ 	.word	0x0002c230


	//   ....[92]....
        /*bdb0*/ 	.word	0x0002c240


	//   ....[93]....
        /*bdb4*/ 	.word	0x0002c250


	//   ....[94]....
        /*bdb8*/ 	.word	0x0002c280


	//   ....[95]....
        /*bdbc*/ 	.word	0x0002c290


	//   ....[96]....
        /*bdc0*/ 	.word	0x0002c2a0


	//   ....[97]....
        /*bdc4*/ 	.word	0x0002c2b0


	//   ....[98]....
        /*bdc8*/ 	.word	0x0002c2e0


	//   ....[99]....
        /*bdcc*/ 	.word	0x0002c2f0


	//   ....[100]....
        /*bdd0*/ 	.word	0x0002c300


	//   ....[101]....
        /*bdd4*/ 	.word	0x0002c310


	//   ....[102]....
        /*bdd8*/ 	.word	0x0002c340


	//   ....[103]....
        /*bddc*/ 	.word	0x0002c350


	//   ....[104]....
        /*bde0*/ 	.word	0x0002c360


	//   ....[105]....
        /*bde4*/ 	.word	0x0002c370


	//   ....[106]....
        /*bde8*/ 	.word	0x0002c3a0


	//   ....[107]....
        /*bdec*/ 	.word	0x0002c3b0


	//   ....[108]....
        /*bdf0*/ 	.word	0x0002c3c0


	//   ....[109]....
        /*bdf4*/ 	.word	0x0002c3d0


	//   ....[110]....
        /*bdf8*/ 	.word	0x0002c400


	//   ....[111]....
        /*bdfc*/ 	.word	0x0002c410


	//   ....[112]....
        /*be00*/ 	.word	0x0002c420


	//   ....[113]....
        /*be04*/ 	.word	0x0002c430


	//   ....[114]....
        /*be08*/ 	.word	0x0002c460


	//   ....[115]....
        /*be0c*/ 	.word	0x0002c470


	//   ....[116]....
        /*be10*/ 	.word	0x0002c480


	//   ....[117]....
        /*be14*/ 	.word	0x0002c490


	//   ....[118]....
        /*be18*/ 	.word	0x0002c4c0


	//   ....[119]....
        /*be1c*/ 	.word	0x0002c4d0


	//   ....[120]....
        /*be20*/ 	.word	0x0002c4e0


	//   ....[121]....
        /*be24*/ 	.word	0x0002c4f0


	//   ....[122]....
        /*be28*/ 	.word	0x0002c520


	//   ....[123]....
        /*be2c*/ 	.word	0x0002c530


	//   ....[124]....
        /*be30*/ 	.word	0x0002c540


	//   ....[125]....
        /*be34*/ 	.word	0x0002c550


	//   ....[126]....
        /*be38*/ 	.word	0x0002c580


	//   ....[127]....
        /*be3c*/ 	.word	0x0002c590


	//   ....[128]....
        /*be40*/ 	.word	0x0002c5a0


	//   ....[129]....
        /*be44*/ 	.word	0x0002c5b0


	//   ....[130]....
        /*be48*/ 	.word	0x0002c5e0


	//   ....[131]....
        /*be4c*/ 	.word	0x0002c5f0


	//   ....[132]....
        /*be50*/ 	.word	0x0002c600


	//   ....[133]....
        /*be54*/ 	.word	0x0002c610


	//   ....[134]....
        /*be58*/ 	.word	0x0002c640


	//   ....[135]....
        /*be5c*/ 	.word	0x0002c650


	//   ....[136]....
        /*be60*/ 	.word	0x0002c660


	//   ....[137]....
        /*be64*/ 	.word	0x0002c670


	//   ....[138]....
        /*be68*/ 	.word	0x0002c6a0


	//   ....[139]....
        /*be6c*/ 	.word	0x0002c6b0


	//   ....[140]....
        /*be70*/ 	.word	0x0002c6c0


	//   ....[141]....
        /*be74*/ 	.word	0x0002c6d0


	//   ....[142]....
        /*be78*/ 	.word	0x0002c700


	//   ....[143]....
        /*be7c*/ 	.word	0x0002c710


	//   ....[144]....
        /*be80*/ 	.word	0x0002c720


	//   ....[145]....
        /*be84*/ 	.word	0x0002c730


	//   ....[146]....
        /*be88*/ 	.word	0x0002c760


	//   ....[147]....
        /*be8c*/ 	.word	0x0002c770


	//   ....[148]....
        /*be90*/ 	.word	0x0002c780


	//   ....[149]....
        /*be94*/ 	.word	0x0002c790


	//   ....[150]....
        /*be98*/ 	.word	0x0002c7c0


	//   ....[151]....
        /*be9c*/ 	.word	0x0002c7d0


	//   ....[152]....
        /*bea0*/ 	.word	0x0002c7e0


	//   ....[153]....
        /*bea4*/ 	.word	0x0002c7f0


	//   ....[154]....
        /*bea8*/ 	.word	0x0002c820


	//   ....[155]....
        /*beac*/ 	.word	0x0002c830


	//   ....[156]....
        /*beb0*/ 	.word	0x0002c840


	//   ....[157]....
        /*beb4*/ 	.word	0x0002c850


	//   ....[158]....
        /*beb8*/ 	.word	0x0002c880


	//   ....[159]....
        /*bebc*/ 	.word	0x0002c890


	//   ....[160]....
        /*bec0*/ 	.word	0x0002c8a0


	//   ....[161]....
        /*bec4*/ 	.word	0x0002c8b0


	//   ....[162]....
        /*bec8*/ 	.word	0x0002c8e0


	//   ....[163]....
        /*becc*/ 	.word	0x0002c8f0


	//   ....[164]....
        /*bed0*/ 	.word	0x0002c900


	//   ....[165]....
        /*bed4*/ 	.word	0x0002c910


	//   ....[166]....
        /*bed8*/ 	.word	0x0002c940


	//   ....[167]....
        /*bedc*/ 	.word	0x0002c950


	//   ....[168]....
        /*bee0*/ 	.word	0x0002c960


	//   ....[169]....
        /*bee4*/ 	.word	0x0002c970


	//   ....[170]....
        /*bee8*/ 	.word	0x0002c9a0


	//   ....[171]....
        /*beec*/ 	.word	0x0002c9b0


	//   ....[172]....
        /*bef0*/ 	.word	0x0002c9c0


	//   ....[173]....
        /*bef4*/ 	.word	0x0002c9d0


	//   ....[174]....
        /*bef8*/ 	.word	0x0002ca00


	//   ....[175]....
        /*befc*/ 	.word	0x0002ca10


	//   ....[176]....
        /*bf00*/ 	.word	0x0002ca20


	//   ....[177]....
        /*bf04*/ 	.word	0x0002ca30


	//   ....[178]....
        /*bf08*/ 	.word	0x0002ca60


	//   ....[179]....
        /*bf0c*/ 	.word	0x0002ca70


	//   ....[180]....
        /*bf10*/ 	.word	0x0002ca80


	//   ....[181]....
        /*bf14*/ 	.word	0x0002ca90


	//   ....[182]....
        /*bf18*/ 	.word	0x0002cac0


	//   ....[183]....
        /*bf1c*/ 	.word	0x0002cad0


	//   ....[184]....
        /*bf20*/ 	.word	0x0002cae0


	//   ....[185]....
        /*bf24*/ 	.word	0x0002caf0


	//   ....[186]....
        /*bf28*/ 	.word	0x0002cb20


	//   ....[187]....
        /*bf2c*/ 	.word	0x0002cb30


	//   ....[188]....
        /*bf30*/ 	.word	0x0002cb40


	//   ....[189]....
        /*bf34*/ 	.word	0x0002cb50


	//   ....[190]....
        /*bf38*/ 	.word	0x0002cb80


	//   ....[191]....
        /*bf3c*/ 	.word	0x0002cb90


	//   ....[192]....
        /*bf40*/ 	.word	0x0002cba0


	//   ....[193]....
        /*bf44*/ 	.word	0x0002cbb0


	//   ....[194]....
        /*bf48*/ 	.word	0x0002cbe0


	//   ....[195]....
        /*bf4c*/ 	.word	0x0002cbf0


	//   ....[196]....
        /*bf50*/ 	.word	0x0002cc00


	//   ....[197]....
        /*bf54*/ 	.word	0x0002cc10


	//   ....[198]....
        /*bf58*/ 	.word	0x0002cc40


	//   ....[199]....
        /*bf5c*/ 	.word	0x0002cc50


	//   ....[200]....
        /*bf60*/ 	.word	0x0002cc60


	//   ....[201]....
        /*bf64*/ 	.word	0x0002cc70


	//   ....[202]....
        /*bf68*/ 	.word	0x0002cca0


	//   ....[203]....
        /*bf6c*/ 	.word	0x0002ccb0


	//   ....[204]....
        /*bf70*/ 	.word	0x0002ccc0


	//   ....[205]....
        /*bf74*/ 	.word	0x0002ccd0


	//   ....[206]....
        /*bf78*/ 	.word	0x0002cd00


	//   ....[207]....
        /*bf7c*/ 	.word	0x0002cd10


	//   ....[208]....
        /*bf80*/ 	.word	0x0002cd20


	//   ....[209]....
        /*bf84*/ 	.word	0x0002cd30


	//   ....[210]....
        /*bf88*/ 	.word	0x0002cd60


	//   ....[211]....
        /*bf8c*/ 	.word	0x0002cd70


	//   ....[212]....
        /*bf90*/ 	.word	0x0002cd80


	//   ....[213]....
        /*bf94*/ 	.word	0x0002cd90


	//   ....[214]....
        /*bf98*/ 	.word	0x0002cdc0


	//   ....[215]....
        /*bf9c*/ 	.word	0x0002cdd0


	//   ....[216]....
        /*bfa0*/ 	.word	0x0002cde0


	//   ....[217]....
        /*bfa4*/ 	.word	0x0002cdf0


	//   ....[218]....
        /*bfa8*/ 	.word	0x0002ce20


	//   ....[219]....
        /*bfac*/ 	.word	0x0002ce30


	//   ....[220]....
        /*bfb0*/ 	.word	0x0002ce40


	//   ....[221]....
        /*bfb4*/ 	.word	0x0002ce50


	//   ....[222]....
        /*bfb8*/ 	.word	0x0002ce80


	//   ....[223]....
        /*bfbc*/ 	.word	0x0002ce90


	//   ....[224]....
        /*bfc0*/ 	.word	0x0002cea0


	//   ....[225]....
        /*bfc4*/ 	.word	0x0002ceb0


	//   ....[226]....
        /*bfc8*/ 	.word	0x0002cee0


	//   ....[227]....
        /*bfcc*/ 	.word	0x0002cef0


	//   ....[228]....
        /*bfd0*/ 	.word	0x0002cf00


	//   ....[229]....
        /*bfd4*/ 	.word	0x0002cf10


	//   ....[230]....
        /*bfd8*/ 	.word	0x0002cf40


	//   ....[231]....
        /*bfdc*/ 	.word	0x0002cf50


	//   ....[232]....
        /*bfe0*/ 	.word	0x0002cf60


	//   ....[233]....
        /*bfe4*/ 	.word	0x0002cf70


	//   ....[234]....
        /*bfe8*/ 	.word	0x0002cfa0


	//   ....[235]....
        /*bfec*/ 	.word	0x0002cfb0


	//   ....[236]....
        /*bff0*/ 	.word	0x0002cfc0


	//   ....[237]....
        /*bff4*/ 	.word	0x0002cfd0


	//   ....[238]....
        /*bff8*/ 	.word	0x0002d000


	//   ....[239]....
        /*bffc*/ 	.word	0x0002d010


	//   ....[240]....
        /*c000*/ 	.word	0x0002d020


	//   ....[241]....
        /*c004*/ 	.word	0x0002d030


	//   ....[242]....
        /*c008*/ 	.word	0x0002d060


	//   ....[243]....
        /*c00c*/ 	.word	0x0002d070


	//   ....[244]....
        /*c010*/ 	.word	0x0002d080


	//   ....[245]....
        /*c014*/ 	.word	0x0002d090


	//   ....[246]....
        /*c018*/ 	.word	0x0002d0c0


	//   ....[247]....
        /*c01c*/ 	.word	0x0002d0d0


	//   ....[248]....
        /*c020*/ 	.word	0x0002d0e0


	//   ....[249]....
        /*c024*/ 	.word	0x0002d0f0


	//   ....[250]....
        /*c028*/ 	.word	0x0002d120


	//   ....[251]....
        /*c02c*/ 	.word	0x0002d130


	//   ....[252]....
        /*c030*/ 	.word	0x0002d140


	//   ....[253]....
        /*c034*/ 	.word	0x0002d180


	//   ....[254]....
        /*c038*/ 	.word	0x000301c0


	//   ....[255]....
        /*c03c*/ 	.word	0x000301d0


	//   ....[0]....
        /*c040*/ 	.word	0x000301e0


	//   ....[1]....
        /*c044*/ 	.word	0x00030200


	//   ....[2]....
        /*c048*/ 	.word	0x00030210


	//   ....[3]....
        /*c04c*/ 	.word	0x00030220


	//   ....[4]....
        /*c050*/ 	.word	0x00030230


	//   ....[5]....
        /*c054*/ 	.word	0x00030260


	//   ....[6]....
        /*c058*/ 	.word	0x00030270


	//   ....[7]....
        /*c05c*/ 	.word	0x00030280


	//   ....[8]....
        /*c060*/ 	.word	0x00030290


	//   ....[9]....
        /*c064*/ 	.word	0x000302c0


	//   ....[10]....
        /*c068*/ 	.word	0x000302d0


	//   ....[11]....
        /*c06c*/ 	.word	0x000302e0


	//   ....[12]....
        /*c070*/ 	.word	0x000302f0


	//   ....[13]....
        /*c074*/ 	.word	0x00030320


	//   ....[14]....
        /*c078*/ 	.word	0x00030330


	//   ....[15]....
        /*c07c*/ 	.word	0x00030340


	//   ....[16]....
        /*c080*/ 	.word	0x00030350


	//   ....[17]....
        /*c084*/ 	.word	0x00030380


	//   ....[18]....
        /*c088*/ 	.word	0x00030390


	//   ....[19]....
        /*c08c*/ 	.word	0x000303a0


	//   ....[20]....
        /*c090*/ 	.word	0x000303b0


	//   ....[21]....
        /*c094*/ 	.word	0x000303e0


	//   ....[22]....
        /*c098*/ 	.word	0x000303f0


	//   ....[23]....
        /*c09c*/ 	.word	0x00030400


	//   ....[24]....
        /*c0a0*/ 	.word	0x00030410


	//   ....[25]....
        /*c0a4*/ 	.word	0x00030440


	//   ....[26]....
        /*c0a8*/ 	.word	0x00030450


	//   ....[27]....
        /*c0ac*/ 	.word	0x00030460


	//   ....[28]....
        /*c0b0*/ 	.word	0x00030470


	//   ....[29]....
        /*c0b4*/ 	.word	0x000304a0


	//   ....[30]....
        /*c0b8*/ 	.word	0x000304b0


	//   ....[31]....
        /*c0bc*/ 	.word	0x000304c0


	//   ....[32]....
        /*c0c0*/ 	.word	0x000304d0


	//   ....[33]....
        /*c0c4*/ 	.word	0x00030500


	//   ....[34]....
        /*c0c8*/ 	.word	0x00030510


	//   ....[35]....
        /*c0cc*/ 	.word	0x00030520


	//   ....[36]....
        /*c0d0*/ 	.word	0x00030530


	//   ....[37]....
        /*c0d4*/ 	.word	0x00030560


	//   ....[38]....
        /*c0d8*/ 	.word	0x00030570


	//   ....[39]....
        /*c0dc*/ 	.word	0x00030580


	//   ....[40]....
        /*c0e0*/ 	.word	0x00030590


	//   ....[41]....
        /*c0e4*/ 	.word	0x000305c0


	//   ....[42]....
        /*c0e8*/ 	.word	0x000305d0


	//   ....[43]....
        /*c0ec*/ 	.word	0x000305e0


	//   ....[44]....
        /*c0f0*/ 	.word	0x000305f0


	//   ....[45]....
        /*c0f4*/ 	.word	0x00030620


	//   ....[46]....
        /*c0f8*/ 	.word	0x00030630


	//   ....[47]....
        /*c0fc*/ 	.word	0x00030640


	//   ....[48]....
        /*c100*/ 	.word	0x00030650


	//   ....[49]....
        /*c104*/ 	.word	0x00030680


	//   ....[50]....
        /*c108*/ 	.word	0x00030690


	//   ....[51]....
        /*c10c*/ 	.word	0x000306a0


	//   ....[52]....
        /*c110*/ 	.word	0x000306b0


	//   ....[53]....
        /*c114*/ 	.word	0x000306e0


	//   ....[54]....
        /*c118*/ 	.word	0x000306f0


	//   ....[55]....
        /*c11c*/ 	.word	0x00030700


	//   ....[56]....
        /*c120*/ 	.word	0x00030710


	//   ....[57]....
        /*c124*/ 	.word	0x00030740


	//   ....[58]....
        /*c128*/ 	.word	0x00030750


	//   ....[59]....
        /*c12c*/ 	.word	0x00030760


	//   ....[60]....
        /*c130*/ 	.word	0x00030770


	//   ....[61]....
        /*c134*/ 	.word	0x000307a0


	//   ....[62]....
        /*c138*/ 	.word	0x000307b0


	//   ....[63]....
        /*c13c*/ 	.word	0x000307c0


	//   ....[64]....
        /*c140*/ 	.word	0x000307d0


	//   ....[65]....
        /*c144*/ 	.word	0x00030800


	//   ....[66]....
        /*c148*/ 	.word	0x00030810


	//   ....[67]....
        /*c14c*/ 	.word	0x00030820


	//   ....[68]....
        /*c150*/ 	.word	0x00030830


	//   ....[69]....
        /*c154*/ 	.word	0x00030860


	//   ....[70]....
        /*c158*/ 	.word	0x00030870


	//   ....[71]....
        /*c15c*/ 	.word	0x00030880


	//   ....[72]....
        /*c160*/ 	.word	0x00030890


	//   ....[73]....
        /*c164*/ 	.word	0x000308c0


	//   ....[74]....
        /*c168*/ 	.word	0x000308d0


	//   ....[75]....
        /*c16c*/ 	.word	0x000308e0


	//   ....[76]....
        /*c170*/ 	.word	0x000308f0


	//   ....[77]....
        /*c174*/ 	.word	0x00030920


	//   ....[78]....
        /*c178*/ 	.word	0x00030930


	//   ....[79]....
        /*c17c*/ 	.word	0x00030940


	//   ....[80]....
        /*c180*/ 	.word	0x00030950


	//   ....[81]....
        /*c184*/ 	.word	0x00030980


	//   ....[82]....
        /*c188*/ 	.word	0x00030990


	//   ....[83]....
        /*c18c*/ 	.word	0x000309a0


	//   ....[84]....
        /*c190*/ 	.word	0x000309b0


	//   ....[85]....
        /*c194*/ 	.word	0x000309e0


	//   ....[86]....
        /*c198*/ 	.word	0x000309f0


	//   ....[87]....
        /*c19c*/ 	.word	0x00030a00


	//   ....[88]....
        /*c1a0*/ 	.word	0x00030a10


	//   ....[89]....
        /*c1a4*/ 	.word	0x00030a40


	//   ....[90]....
        /*c1a8*/ 	.word	0x00030a50


	//   ....[91]....
        /*c1ac*/ 	.word	0x00030a60


	//   ....[92]....
        /*c1b0*/ 	.word	0x00030a70


	//   ....[93]....
        /*c1b4*/ 	.word	0x00030aa0


	//   ....[94]....
        /*c1b8*/ 	.word	0x00030ab0


	//   ....[95]....
        /*c1bc*/ 	.word	0x00030ac0


	//   ....[96]....
        /*c1c0*/ 	.word	0x00030ad0


	//   ....[97]....
        /*c1c4*/ 	.word	0x00030b00


	//   ....[98]....
        /*c1c8*/ 	.word	0x00030b10


	//   ....[99]....
        /*c1cc*/ 	.word	0x00030b20


	//   ....[100]....
        /*c1d0*/ 	.word	0x00030b30


	//   ....[101]....
        /*c1d4*/ 	.word	0x00030b60


	//   ....[102]....
        /*c1d8*/ 	.word	0x00030b70


	//   ....[103]....
        /*c1dc*/ 	.word	0x00030b80


	//   ....[104]....
        /*c1e0*/ 	.word	0x00030b90


	//   ....[105]....
        /*c1e4*/ 	.word	0x00030bc0


	//   ....[106]....
        /*c1e8*/ 	.word	0x00030bd0


	//   ....[107]....
        /*c1ec*/ 	.word	0x00030be0


	//   ....[108]....
        /*c1f0*/ 	.word	0x00030bf0


	//   ....[109]....
        /*c1f4*/ 	.word	0x00030c20


	//   ....[110]....
        /*c1f8*/ 	.word	0x00030c30


	//   ....[111]....
        /*c1fc*/ 	.word	0x00030c40


	//   ....[112]....
        /*c200*/ 	.word	0x00030c50


	//   ....[113]....
        /*c204*/ 	.word	0x00030c80


	//   ....[114]....
        /*c208*/ 	.word	0x00030c90


	//   ....[115]....
        /*c20c*/ 	.word	0x00030ca0


	//   ....[116]....
        /*c210*/ 	.word	0x00030cb0


	//   ....[117]....
        /*c214*/ 	.word	0x00030ce0


	//   ....[118]....
        /*c218*/ 	.word	0x00030cf0


	//   ....[119]....
        /*c21c*/ 	.word	0x00030d00


	//   ....[120]....
        /*c220*/ 	.word	0x00030d10


	//   ....[121]....
        /*c224*/ 	.word	0x00030d40


	//   ....[122]....
        /*c228*/ 	.word	0x00030d50


	//   ....[123]....
        /*c22c*/ 	.word	0x00030d60


	//   ....[124]....
        /*c230*/ 	.word	0x00030d70


	//   ....[125]....
        /*c234*/ 	.word	0x00030da0


	//   ....[126]....
        /*c238*/ 	.word	0x00030db0


	//   ....[127]....
        /*c23c*/ 	.word	0x00030dc0


	//   ....[128]....
        /*c240*/ 	.word	0x00030dd0


	//   ....[129]....
        /*c244*/ 	.word	0x00030e00


	//   ....[130]....
        /*c248*/ 	.word	0x00030e10


	//   ....[131]....
        /*c24c*/ 	.word	0x00030e20


	//   ....[132]....
        /*c250*/ 	.word	0x00030e30


	//   ....[133]....
        /*c254*/ 	.word	0x00030e60


	//   ....[134]....
        /*c258*/ 	.word	0x00030e70


	//   ....[135]....
        /*c25c*/ 	.word	0x00030e80


	//   ....[136]....
        /*c260*/ 	.word	0x00030e90


	//   ....[137]....
        /*c264*/ 	.word	0x00030ec0


	//   ....[138]....
        /*c268*/ 	.word	0x00030ed0


	//   ....[139]....
        /*c26c*/ 	.word	0x00030ee0


	//   ....[140]....
        /*c270*/ 	.word	0x00030ef0


	//   ....[141]....
        /*c274*/ 	.word	0x00030f20


	//   ....[142]....
        /*c278*/ 	.word	0x00030f30


	//   ....[143]....
        /*c27c*/ 	.word	0x00030f40


	//   ....[144]....
        /*c280*/ 	.word	0x00030f50


	//   ....[145]....
        /*c284*/ 	.word	0x00030f80


	//   ....[146]....
        /*c288*/ 	.word	0x00030f90


	//   ....[147]....
        /*c28c*/ 	.word	0x00030fa0


	//   ....[148]....
        /*c290*/ 	.word	0x00030fb0


	//   ....[149]....
        /*c294*/ 	.word	0x00030fe0


	//   ....[150]....
        /*c298*/ 	.word	0x00030ff0


	//   ....[151]....
        /*c29c*/ 	.word	0x00031000


	//   ....[152]....
        /*c2a0*/ 	.word	0x00031010


	//   ....[153]....
        /*c2a4*/ 	.word	0x00031040


	//   ....[154]....
        /*c2a8*/ 	.word	0x00031050


	//   ....[155]....
        /*c2ac*/ 	.word	0x00031060


	//   ....[156]....
        /*c2b0*/ 	.word	0x00031070


	//   ....[157]....
        /*c2b4*/ 	.word	0x000310a0


	//   ....[158]....
        /*c2b8*/ 	.word	0x000310b0


	//   ....[159]....
        /*c2bc*/ 	.word	0x000310c0


	//   ....[160]....
        /*c2c0*/ 	.word	0x000310d0


	//   ....[161]....
        /*c2c4*/ 	.word	0x00031100


	//   ....[162]....
        /*c2c8*/ 	.word	0x00031110


	//   ....[163]....
        /*c2cc*/ 	.word	0x00031120


	//   ....[164]....
        /*c2d0*/ 	.word	0x00031130


	//   ....[165]....
        /*c2d4*/ 	.word	0x00031160


	//   ....[166]....
        /*c2d8*/ 	.word	0x00031170


	//   ....[167]....
        /*c2dc*/ 	.word	0x00031180


	//   ....[168]....
        /*c2e0*/ 	.word	0x00031190


	//   ....[169]....
        /*c2e4*/ 	.word	0x000311c0


	//   ....[170]....
        /*c2e8*/ 	.word	0x000311d0


	//   ....[171]....
        /*c2ec*/ 	.word	0x000311e0


	//   ....[172]....
        /*c2f0*/ 	.word	0x000311f0


	//   ....[173]....
        /*c2f4*/ 	.word	0x00031220


	//   ....[174]....
        /*c2f8*/ 	.word	0x00031230


	//   ....[175]....
        /*c2fc*/ 	.word	0x00031240


	//   ....[176]....
        /*c300*/ 	.word	0x00031250


	//   ....[177]....
        /*c304*/ 	.word	0x00031280


	//   ....[178]....
        /*c308*/ 	.word	0x00031290


	//   ....[179]....
        /*c30c*/ 	.word	0x000312a0


	//   ....[180]....
        /*c310*/ 	.word	0x000312b0


	//   ....[181]....
        /*c314*/ 	.word	0x000312e0


	//   ....[182]....
        /*c318*/ 	.word	0x000312f0


	//   ....[183]....
        /*c31c*/ 	.word	0x00031300


	//   ....[184]....
        /*c320*/ 	.word	0x00031310


	//   ....[185]....
        /*c324*/ 	.word	0x00031340


	//   ....[186]....
        /*c328*/ 	.word	0x00031350


	//   ....[187]....
        /*c32c*/ 	.word	0x00031360


	//   ....[188]....
        /*c330*/ 	.word	0x00031370


	//   ....[189]....
        /*c334*/ 	.word	0x000313a0


	//   ....[190]....
        /*c338*/ 	.word	0x000313b0


	//   ....[191]....
        /*c33c*/ 	.word	0x000313c0


	//   ....[192]....
        /*c340*/ 	.word	0x000313d0


	//   ....[193]....
        /*c344*/ 	.word	0x00031400


	//   ....[194]....
        /*c348*/ 	.word	0x00031410


	//   ....[195]....
        /*c34c*/ 	.word	0x00031420


	//   ....[196]....
        /*c350*/ 	.word	0x00031430


	//   ....[197]....
        /*c354*/ 	.word	0x00031460


	//   ....[198]....
        /*c358*/ 	.word	0x00031470


	//   ....[199]....
        /*c35c*/ 	.word	0x00031480


	//   ....[200]....
        /*c360*/ 	.word	0x00031490


	//   ....[201]....
        /*c364*/ 	.word	0x000314c0


	//   ....[202]....
        /*c368*/ 	.word	0x000314d0


	//   ....[203]....
        /*c36c*/ 	.word	0x000314e0


	//   ....[204]....
        /*c370*/ 	.word	0x000314f0


	//   ....[205]....
        /*c374*/ 	.word	0x00031520


	//   ....[206]....
        /*c378*/ 	.word	0x00031530


	//   ....[207]....
        /*c37c*/ 	.word	0x00031540


	//   ....[208]....
        /*c380*/ 	.word	0x00031550


	//   ....[209]....
        /*c384*/ 	.word	0x00031580


	//   ....[210]....
        /*c388*/ 	.word	0x00031590


	//   ....[211]....
        /*c38c*/ 	.word	0x000315a0


	//   ....[212]....
        /*c390*/ 	.word	0x000315b0


	//   ....[213]....
        /*c394*/ 	.word	0x000315e0


	//   ....[214]....
        /*c398*/ 	.word	0x000315f0


	//   ....[215]....
        /*c39c*/ 	.word	0x00031600


	//   ....[216]....
        /*c3a0*/ 	.word	0x00031610


	//   ....[217]....
        /*c3a4*/ 	.word	0x00031640


	//   ....[218]....
        /*c3a8*/ 	.word	0x00031650


	//   ....[219]....
        /*c3ac*/ 	.word	0x00031660


	//   ....[220]....
        /*c3b0*/ 	.word	0x00031670


	//   ....[221]....
        /*c3b4*/ 	.word	0x000316a0


	//   ....[222]....
        /*c3b8*/ 	.word	0x000316b0


	//   ....[223]....
        /*c3bc*/ 	.word	0x000316c0


	//   ....[224]....
        /*c3c0*/ 	.word	0x000316d0


	//   ....[225]....
        /*c3c4*/ 	.word	0x00031700


	//   ....[226]....
        /*c3c8*/ 	.word	0x00031710


	//   ....[227]....
        /*c3cc*/ 	.word	0x00031720


	//   ....[228]....
        /*c3d0*/ 	.word	0x00031730


	//   ....[229]....
        /*c3d4*/ 	.word	0x00031760


	//   ....[230]....
        /*c3d8*/ 	.word	0x00031770


	//   ....[231]....
        /*c3dc*/ 	.word	0x00031780


	//   ....[232]....
        /*c3e0*/ 	.word	0x00031790


	//   ....[233]....
        /*c3e4*/ 	.word	0x000317c0


	//   ....[234]....
        /*c3e8*/ 	.word	0x000317d0


	//   ....[235]....
        /*c3ec*/ 	.word	0x000317e0


	//   ....[236]....
        /*c3f0*/ 	.word	0x000317f0


	//   ....[237]....
        /*c3f4*/ 	.word	0x00031820


	//   ....[238]....
        /*c3f8*/ 	.word	0x00031830


	//   ....[239]....
        /*c3fc*/ 	.word	0x00031840


	//   ....[240]....
        /*c400*/ 	.word	0x00031850


	//   ....[241]....
        /*c404*/ 	.word	0x00031880


	//   ....[242]....
        /*c408*/ 	.word	0x00031890


	//   ....[243]....
        /*c40c*/ 	.word	0x000318a0


	//   ....[244]....
        /*c410*/ 	.word	0x000318b0


	//   ....[245]....
        /*c414*/ 	.word	0x000318e0


	//   ....[246]....
        /*c418*/ 	.word	0x000318f0


	//   ....[247]....
        /*c41c*/ 	.word	0x00031900


	//   ....[248]....
        /*c420*/ 	.word	0x00031910


	//   ....[249]....
        /*c424*/ 	.word	0x00031940


	//   ....[250]....
        /*c428*/ 	.word	0x00031950


	//   ....[251]....
        /*c42c*/ 	.word	0x00031960


	//   ....[252]....
        /*c430*/ 	.word	0x00031970


	//   ....[253]....
        /*c434*/ 	.word	0x000319a0


	//   ....[254]....
        /*c438*/ 	.word	0x000319b0


	//   ....[255]....
        /*c43c*/ 	.word	0x000319c0


	//   ....[0]....
        /*c440*/ 	.word	0x000319d0


	//   ....[1]....
        /*c444*/ 	.word	0x00031a00


	//   ....[2]....
        /*c448*/ 	.word	0x00031a10


	//   ....[3]....
        /*c44c*/ 	.word	0x00031a20


	//   ....[4]....
        /*c450*/ 	.word	0x00031a30


	//   ....[5]....
        /*c454*/ 	.word	0x00031a60


	//   ....[6]....
        /*c458*/ 	.word	0x00031a70


	//   ....[7]....
        /*c45c*/ 	.word	0x00031a80


	//   ....[8]....
        /*c460*/ 	.word	0x00031a90


	//   ....[9]....
        /*c464*/ 	.word	0x00031ac0


	//   ....[10]....
        /*c468*/ 	.word	0x00031ad0


	//   ....[11]....
        /*c46c*/ 	.word	0x00031ae0


	//   ....[12]....
        /*c470*/ 	.word	0x00031af0


	//   ....[13]....
        /*c474*/ 	.word	0x00031b20


	//   ....[14]....
        /*c478*/ 	.word	0x00031b30


	//   ....[15]....
        /*c47c*/ 	.word	0x00031b40


	//   ....[16]....
        /*c480*/ 	.word	0x00031b50


	//   ....[17]....
        /*c484*/ 	.word	0x00031b80


	//   ....[18]....
        /*c488*/ 	.word	0x00031b90


	//   ....[19]....
        /*c48c*/ 	.word	0x00031ba0


	//   ....[20]....
        /*c490*/ 	.word	0x00031bb0


	//   ....[21]....
        /*c494*/ 	.word	0x00031be0


	//   ....[22]....
        /*c498*/ 	.word	0x00031bf0


	//   ....[23]....
        /*c49c*/ 	.word	0x00031c00


	//   ....[24]....
        /*c4a0*/ 	.word	0x00031c10


	//   ....[25]....
        /*c4a4*/ 	.word	0x00031c40


	//   ....[26]....
        /*c4a8*/ 	.word	0x00031c50


	//   ....[27]....
        /*c4ac*/ 	.word	0x00031c60


	//   ....[28]....
        /*c4b0*/ 	.word	0x00031c70


	//   ....[29]....
        /*c4b4*/ 	.word	0x00031ca0


	//   ....[30]....
        /*c4b8*/ 	.word	0x00031cb0


	//   ....[31]....
        /*c4bc*/ 	.word	0x00031cc0


	//   ....[32]....
        /*c4c0*/ 	.word	0x00031cd0


	//   ....[33]....
        /*c4c4*/ 	.word	0x00031d00


	//   ....[34]....
        /*c4c8*/ 	.word	0x00031d10


	//   ....[35]....
        /*c4cc*/ 	.word	0x00031d20


	//   ....[36]....
        /*c4d0*/ 	.word	0x00031d30


	//   ....[37]....
        /*c4d4*/ 	.word	0x00031d60


	//   ....[38]....
        /*c4d8*/ 	.word	0x00031d70


	//   ....[39]....
        /*c4dc*/ 	.word	0x00031d80


	//   ....[40]....
        /*c4e0*/ 	.word	0x00031d90


	//   ....[41]....
        /*c4e4*/ 	.word	0x00031dc0


	//   ....[42]....
        /*c4e8*/ 	.word	0x00031dd0


	//   ....[43]....
        /*c4ec*/ 	.word	0x00031de0


	//   ....[44]....
        /*c4f0*/ 	.word	0x00031df0


	//   ....[45]....
        /*c4f4*/ 	.word	0x00031e20


	//   ....[46]....
        /*c4f8*/ 	.word	0x00031e30


	//   ....[47]....
        /*c4fc*/ 	.word	0x00031e40


	//   ....[48]....
        /*c500*/ 	.word	0x00031e50


	//   ....[49]....
        /*c504*/ 	.word	0x00031e80


	//   ....[50]....
        /*c508*/ 	.word	0x00031e90


	//   ....[51]....
        /*c50c*/ 	.word	0x00031ea0


	//   ....[52]....
        /*c510*/ 	.word	0x00031eb0


	//   ....[53]....
        /*c514*/ 	.word	0x00031ee0


	//   ....[54]....
        /*c518*/ 	.word	0x00031ef0


	//   ....[55]....
        /*c51c*/ 	.word	0x00031f00


	//   ....[56]....
        /*c520*/ 	.word	0x00031f10


	//   ....[57]....
        /*c524*/ 	.word	0x00031f40


	//   ....[58]....
        /*c528*/ 	.word	0x00031f50


	//   ....[59]....
        /*c52c*/ 	.word	0x00031f60


	//   ....[60]....
        /*c530*/ 	.word	0x00031f70


	//   ....[61]....
        /*c534*/ 	.word	0x00031fa0


	//   ....[62]....
        /*c538*/ 	.word	0x00031fb0


	//   ....[63]....
        /*c53c*/ 	.word	0x00031fc0


	//   ....[64]....
        /*c540*/ 	.word	0x00031fd0


	//   ....[65]....
        /*c544*/ 	.word	0x00032000


	//   ....[66]....
        /*c548*/ 	.word	0x00032010


	//   ....[67]....
        /*c54c*/ 	.word	0x00032020


	//   ....[68]....
        /*c550*/ 	.word	0x00032030


	//   ....[69]....
        /*c554*/ 	.word	0x00032060


	//   ....[70]....
        /*c558*/ 	.word	0x00032070


	//   ....[71]....
        /*c55c*/ 	.word	0x00032080


	//   ....[72]....
        /*c560*/ 	.word	0x00032090


	//   ....[73]....
        /*c564*/ 	.word	0x000320c0


	//   ....[74]....
        /*c568*/ 	.word	0x000320d0


	//   ....[75]....
        /*c56c*/ 	.word	0x000320e0


	//   ....[76]....
        /*c570*/ 	.word	0x000320f0


	//   ....[77]....
        /*c574*/ 	.word	0x00032120


	//   ....[78]....
        /*c578*/ 	.word	0x00032130


	//   ....[79]....
        /*c57c*/ 	.word	0x00032140


	//   ....[80]....
        /*c580*/ 	.word	0x00032150


	//   ....[81]....
        /*c584*/ 	.word	0x00032180


	//   ....[82]....
        /*c588*/ 	.word	0x00032190


	//   ....[83]....
        /*c58c*/ 	.word	0x000321a0


	//   ....[84]....
        /*c590*/ 	.word	0x000321b0


	//   ....[85]....
        /*c594*/ 	.word	0x000321e0


	//   ....[86]....
        /*c598*/ 	.word	0x000321f0


	//   ....[87]....
        /*c59c*/ 	.word	0x00032200


	//   ....[88]....
        /*c5a0*/ 	.word	0x00032210


	//   ....[89]....
        /*c5a4*/ 	.word	0x00032240


	//   ....[90]....
        /*c5a8*/ 	.word	0x00032250


	//   ....[91]....
        /*c5ac*/ 	.word	0x00032260


	//   ....[92]....
        /*c5b0*/ 	.word	0x00032270


	//   ....[93]....
        /*c5b4*/ 	.word	0x000322a0


	//   ....[94]....
        /*c5b8*/ 	.word	0x000322b0


	//   ....[95]....
        /*c5bc*/ 	.word	0x000322c0


	//   ....[96]....
        /*c5c0*/ 	.word	0x000322d0


	//   ....[97]....
        /*c5c4*/ 	.word	0x00032300


	//   ....[98]....
        /*c5c8*/ 	.word	0x00032310


	//   ....[99]....
        /*c5cc*/ 	.word	0x00032320


	//   ....[100]....
        /*c5d0*/ 	.word	0x00032330


	//   ....[101]....
        /*c5d4*/ 	.word	0x00032360


	//   ....[102]....
        /*c5d8*/ 	.word	0x00032370


	//   ....[103]....
        /*c5dc*/ 	.word	0x00032380


	//   ....[104]....
        /*c5e0*/ 	.word	0x00032390


	//   ....[105]....
        /*c5e4*/ 	.word	0x000323c0


	//   ....[106]....
        /*c5e8*/ 	.word	0x000323d0


	//   ....[107]....
        /*c5ec*/ 	.word	0x000323e0


	//   ....[108]....
        /*c5f0*/ 	.word	0x000323f0


	//   ....[109]....
        /*c5f4*/ 	.word	0x00032420


	//   ....[110]....
        /*c5f8*/ 	.word	0x00032430


	//   ....[111]....
        /*c5fc*/ 	.word	0x00032440


	//   ....[112]....
        /*c600*/ 	.word	0x00032450


	//   ....[113]....
        /*c604*/ 	.word	0x00032480


	//   ....[114]....
        /*c608*/ 	.word	0x00032490


	//   ....[115]....
        /*c60c*/ 	.word	0x000324a0


	//   ....[116]....
        /*c610*/ 	.word	0x000324b0


	//   ....[117]....
        /*c614*/ 	.word	0x000324e0


	//   ....[118]....
        /*c618*/ 	.word	0x000324f0


	//   ....[119]....
        /*c61c*/ 	.word	0x00032500


	//   ....[120]....
        /*c620*/ 	.word	0x00032510


	//   ....[121]....
        /*c624*/ 	.word	0x00032540


	//   ....[122]....
        /*c628*/ 	.word	0x00032550


	//   ....[123]....
        /*c62c*/ 	.word	0x00032560


	//   ....[124]....
        /*c630*/ 	.word	0x00032570


	//   ....[125]....
        /*c634*/ 	.word	0x000325a0


	//   ....[126]....
        /*c638*/ 	.word	0x000325b0


	//   ....[127]....
        /*c63c*/ 	.word	0x000325c0


	//   ....[128]....
        /*c640*/ 	.word	0x000325d0


	//   ....[129]....
        /*c644*/ 	.word	0x00032600


	//   ....[130]....
        /*c648*/ 	.word	0x00032610


	//   ....[131]....
        /*c64c*/ 	.word	0x00032620


	//   ....[132]....
        /*c650*/ 	.word	0x00032630


	//   ....[133]....
        /*c654*/ 	.word	0x00032660


	//   ....[134]....
        /*c658*/ 	.word	0x00032670


	//   ....[135]....
        /*c65c*/ 	.word	0x00032680


	//   ....[136]....
        /*c660*/ 	.word	0x00032690


	//   ....[137]....
        /*c664*/ 	.word	0x000326c0


	//   ....[138]....
        /*c668*/ 	.word	0x000326d0


	//   ....[139]....
        /*c66c*/ 	.word	0x000326e0


	//   ....[140]....
        /*c670*/ 	.word	0x000326f0


	//   ....[141]....
        /*c674*/ 	.word	0x00032720


	//   ....[142]....
        /*c678*/ 	.word	0x00032730


	//   ....[143]....
        /*c67c*/ 	.word	0x00032740


	//   ....[144]....
        /*c680*/ 	.word	0x00032750


	//   ....[145]....
        /*c684*/ 	.word	0x00032780


	//   ....[146]....
        /*c688*/ 	.word	0x00032790


	//   ....[147]....
        /*c68c*/ 	.word	0x000327a0


	//   ....[148]....
        /*c690*/ 	.word	0x000327b0


	//   ....[149]....
        /*c694*/ 	.word	0x000327e0


	//   ....[150]....
        /*c698*/ 	.word	0x000327f0


	//   ....[151]....
        /*c69c*/ 	.word	0x00032800


	//   ....[152]....
        /*c6a0*/ 	.word	0x00032810


	//   ....[153]....
        /*c6a4*/ 	.word	0x00032840


	//   ....[154]....
        /*c6a8*/ 	.word	0x00032850


	//   ....[155]....
        /*c6ac*/ 	.word	0x00032860


	//   ....[156]....
        /*c6b0*/ 	.word	0x00032870


	//   ....[157]....
        /*c6b4*/ 	.word	0x000328a0


	//   ....[158]....
        /*c6b8*/ 	.word	0x000328b0


	//   ....[159]....
        /*c6bc*/ 	.word	0x000328c0


	//   ....[160]....
        /*c6c0*/ 	.word	0x000328d0


	//   ....[161]....
        /*c6c4*/ 	.word	0x00032900


	//   ....[162]....
        /*c6c8*/ 	.word	0x00032910


	//   ....[163]....
        /*c6cc*/ 	.word	0x00032920


	//   ....[164]....
        /*c6d0*/ 	.word	0x00032930


	//   ....[165]....
        /*c6d4*/ 	.word	0x00032960


	//   ....[166]....
        /*c6d8*/ 	.word	0x00032970


	//   ....[167]....
        /*c6dc*/ 	.word	0x00032980


	//   ....[168]....
        /*c6e0*/ 	.word	0x00032990


	//   ....[169]....
        /*c6e4*/ 	.word	0x000329c0


	//   ....[170]....
        /*c6e8*/ 	.word	0x000329d0


	//   ....[171]....
        /*c6ec*/ 	.word	0x000329e0


	//   ....[172]....
        /*c6f0*/ 	.word	0x000329f0


	//   ....[173]....
        /*c6f4*/ 	.word	0x00032a20


	//   ....[174]....
        /*c6f8*/ 	.word	0x00032a30


	//   ....[175]....
        /*c6fc*/ 	.word	0x00032a40


	//   ....[176]....
        /*c700*/ 	.word	0x00032a50


	//   ....[177]....
        /*c704*/ 	.word	0x00032a80


	//   ....[178]....
        /*c708*/ 	.word	0x00032a90


	//   ....[179]....
        /*c70c*/ 	.word	0x00032aa0


	//   ....[180]....
        /*c710*/ 	.word	0x00032ab0


	//   ....[181]....
        /*c714*/ 	.word	0x00032ae0


	//   ....[182]....
        /*c718*/ 	.word	0x00032af0


	//   ....[183]....
        /*c71c*/ 	.word	0x00032b00


	//   ....[184]....
        /*c720*/ 	.word	0x00032b10


	//   ....[185]....
        /*c724*/ 	.word	0x00032b40


	//   ....[186]....
        /*c728*/ 	.word	0x00032b50


	//   ....[187]....
        /*c72c*/ 	.word	0x00032b60


	//   ....[188]....
        /*c730*/ 	.word	0x00032b70


	//   ....[189]....
        /*c734*/ 	.word	0x00032ba0


	//   ....[190]....
        /*c738*/ 	.word	0x00032bb0


	//   ....[191]....
        /*c73c*/ 	.word	0x00032bc0


	//   ....[192]....
        /*c740*/ 	.word	0x00032bd0


	//   ....[193]....
        /*c744*/ 	.word	0x00032c00


	//   ....[194]....
        /*c748*/ 	.word	0x00032c10


	//   ....[195]....
        /*c74c*/ 	.word	0x00032c20


	//   ....[196]....
        /*c750*/ 	.word	0x00032c30


	//   ....[197]....
        /*c754*/ 	.word	0x00032c60


	//   ....[198]....
        /*c758*/ 	.word	0x00032c70


	//   ....[199]....
        /*c75c*/ 	.word	0x00032c80


	//   ....[200]....
        /*c760*/ 	.word	0x00032c90


	//   ....[201]....
        /*c764*/ 	.word	0x00032cc0


	//   ....[202]....
        /*c768*/ 	.word	0x00032cd0


	//   ....[203]....
        /*c76c*/ 	.word	0x00032ce0


	//   ....[204]....
        /*c770*/ 	.word	0x00032cf0


	//   ....[205]....
        /*c774*/ 	.word	0x00032d20


	//   ....[206]....
        /*c778*/ 	.word	0x00032d30


	//   ....[207]....
        /*c77c*/ 	.word	0x00032d40


	//   ....[208]....
        /*c780*/ 	.word	0x00032d50


	//   ....[209]....
        /*c784*/ 	.word	0x00032d80


	//   ....[210]....
        /*c788*/ 	.word	0x00032d90


	//   ....[211]....
        /*c78c*/ 	.word	0x00032da0


	//   ....[212]....
        /*c790*/ 	.word	0x00032db0


	//   ....[213]....
        /*c794*/ 	.word	0x00032de0


	//   ....[214]....
        /*c798*/ 	.word	0x00032df0


	//   ....[215]....
        /*c79c*/ 	.word	0x00032e00


	//   ....[216]....
        /*c7a0*/ 	.word	0x00032e10


	//   ....[217]....
        /*c7a4*/ 	.word	0x00032e40


	//   ....[218]....
        /*c7a8*/ 	.word	0x00032e50


	//   ....[219]....
        /*c7ac*/ 	.word	0x00032e60


	//   ....[220]....
        /*c7b0*/ 	.word	0x00032e70


	//   ....[221]....
        /*c7b4*/ 	.word	0x00032ea0


	//   ....[222]....
        /*c7b8*/ 	.word	0x00032eb0


	//   ....[223]....
        /*c7bc*/ 	.word	0x00032ec0


	//   ....[224]....
        /*c7c0*/ 	.word	0x00032ed0


	//   ....[225]....
        /*c7c4*/ 	.word	0x00032f00


	//   ....[226]....
        /*c7c8*/ 	.word	0x00032f10


	//   ....[227]....
        /*c7cc*/ 	.word	0x00032f20


	//   ....[228]....
        /*c7d0*/ 	.word	0x00032f30


	//   ....[229]....
        /*c7d4*/ 	.word	0x00032f60


	//   ....[230]....
        /*c7d8*/ 	.word	0x00032f70


	//   ....[231]....
        /*c7dc*/ 	.word	0x00032f80


	//   ....[232]....
        /*c7e0*/ 	.word	0x00032f90


	//   ....[233]....
        /*c7e4*/ 	.word	0x00032fc0


	//   ....[234]....
        /*c7e8*/ 	.word	0x00032fd0


	//   ....[235]....
        /*c7ec*/ 	.word	0x00032fe0


	//   ....[236]....
        /*c7f0*/ 	.word	0x00032ff0


	//   ....[237]....
        /*c7f4*/ 	.word	0x00033020


	//   ....[238]....
        /*c7f8*/ 	.word	0x00033030


	//   ....[239]....
        /*c7fc*/ 	.word	0x00033040


	//   ....[240]....
        /*c800*/ 	.word	0x00033050


	//   ....[241]....
        /*c804*/ 	.word	0x00033080


	//   ....[242]....
        /*c808*/ 	.word	0x00033090


	//   ....[243]....
        /*c80c*/ 	.word	0x000330a0


	//   ....[244]....
        /*c810*/ 	.word	0x000330b0


	//   ....[245]....
        /*c814*/ 	.word	0x000330e0


	//   ....[246]....
        /*c818*/ 	.word	0x000330f0


	//   ....[247]....
        /*c81c*/ 	.word	0x00033100


	//   ....[248]....
        /*c820*/ 	.word	0x00033110


	//   ....[249]....
        /*c824*/ 	.word	0x00033140


	//   ....[250]....
        /*c828*/ 	.word	0x00033150


	//   ....[251]....
        /*c82c*/ 	.word	0x00033160


	//   ....[252]....
        /*c830*/ 	.word	0x00033170


	//   ....[253]....
        /*c834*/ 	.word	0x000331b0


	//   ....[254]....
        /*c838*/ 	.word	0x000361d0


	//   ....[255]....
        /*c83c*/ 	.word	0x000361e0


	//   ....[0]....
        /*c840*/ 	.word	0x000361f0


	//   ....[1]....
        /*c844*/ 	.word	0x00036210


	//   ....[2]....
        /*c848*/ 	.word	0x00036220


	//   ....[3]....
        /*c84c*/ 	.word	0x00036230


	//   ....[4]....
        /*c850*/ 	.word	0x00036240


	//   ....[5]....
        /*c854*/ 	.word	0x00036270


	//   ....[6]....
        /*c858*/ 	.word	0x00036280


	//   ....[7]....
        /*c85c*/ 	.word	0x00036290


	//   ....[8]....
        /*c860*/ 	.word	0x000362a0


	//   ....[9]....
        /*c864*/ 	.word	0x000362d0


	//   ....[10]....
        /*c868*/ 	.word	0x000362e0


	//   ....[11]....
        /*c86c*/ 	.word	0x000362f0


	//   ....[12]....
        /*c870*/ 	.word	0x00036300


	//   ....[13]....
        /*c874*/ 	.word	0x00036330


	//   ....[14]....
        /*c878*/ 	.word	0x00036340


	//   ....[15]....
        /*c87c*/ 	.word	0x00036350


	//   ....[16]....
        /*c880*/ 	.word	0x00036360


	//   ....[17]....
        /*c884*/ 	.word	0x00036390


	//   ....[18]....
        /*c888*/ 	.word	0x000363a0


	//   ....[19]....
        /*c88c*/ 	.word	0x000363b0


	//   ....[20]....
        /*c890*/ 	.word	0x000363c0


	//   ....[21]....
        /*c894*/ 	.word	0x000363f0


	//   ....[22]....
        /*c898*/ 	.word	0x00036400


	//   ....[23]....
        /*c89c*/ 	.word	0x00036410


	//   ....[24]....
        /*c8a0*/ 	.word	0x00036420


	//   ....[25]....
        /*c8a4*/ 	.word	0x00036450


	//   ....[26]....
        /*c8a8*/ 	.word	0x00036460


	//   ....[27]....
        /*c8ac*/ 	.word	0x00036470


	//   ....[28]....
        /*c8b0*/ 	.word	0x00036480


	//   ....[29]....
        /*c8b4*/ 	.word	0x000364b0


	//   ....[30]....
        /*c8b8*/ 	.word	0x000364c0


	//   ....[31]....
        /*c8bc*/ 	.word	0x000364d0


	//   ....[32]....
        /*c8c0*/ 	.word	0x000364e0


	//   ....[33]....
        /*c8c4*/ 	.word	0x00036510


	//   ....[34]....
        /*c8c8*/ 	.word	0x00036520


	//   ....[35]....
        /*c8cc*/ 	.word	0x00036530


	//   ....[36]....
        /*c8d0*/ 	.word	0x00036540


	//   ....[37]....
        /*c8d4*/ 	.word	0x00036570


	//   ....[38]....
        /*c8d8*/ 	.word	0x00036580


	//   ....[39]....
        /*c8dc*/ 	.word	0x00036590


	//   ....[40]....
        /*c8e0*/ 	.word	0x000365a0


	//   ....[41]....
        /*c8e4*/ 	.word	0x000365d0


	//   ....[42]....
        /*c8e8*/ 	.word	0x000365e0


	//   ....[43]....
        /*c8ec*/ 	.word	0x000365f0


	//   ....[44]....
        /*c8f0*/ 	.word	0x00036600


	//   ....[45]....
        /*c8f4*/ 	.word	0x00036630


	//   ....[46]....
        /*c8f8*/ 	.word	0x00036640


	//   ....[47]....
        /*c8fc*/ 	.word	0x00036650


	//   ....[48]....
        /*c900*/ 	.word	0x00036660


	//   ....[49]....
        /*c904*/ 	.word	0x00036690


	//   ....[50]....
        /*c908*/ 	.word	0x000366a0


	//   ....[51]....
        /*c90c*/ 	.word	0x000366b0


	//   ....[52]....
        /*c910*/ 	.word	0x000366c0


	//   ....[53]....
        /*c914*/ 	.word	0x000366f0


	//   ....[54]....
        /*c918*/ 	.word	0x00036700


	//   ....[55]....
        /*c91c*/ 	.word	0x00036710


	//   ....[56]....
        /*c920*/ 	.word	0x00036720


	//   ....[57]....
        /*c924*/ 	.word	0x00036750


	//   ....[58]....
        /*c928*/ 	.word	0x00036760


	//   ....[59]....
        /*c92c*/ 	.word	0x00036770


	//   ....[60]....
        /*c930*/ 	.word	0x00036780


	//   ....[61]....
        /*c934*/ 	.word	0x000367b0


	//   ....[62]....
        /*c938*/ 	.word	0x000367c0


	//   ....[63]....
        /*c93c*/ 	.word	0x000367d0


	//   ....[64]....
        /*c940*/ 	.word	0x000367e0


	//   ....[65]....
        /*c944*/ 	.word	0x00036810


	//   ....[66]....
        /*c948*/ 	.word	0x00036820


	//   ....[67]....
        /*c94c*/ 	.word	0x00036830


	//   ....[68]....
        /*c950*/ 	.word	0x00036840


	//   ....[69]....
        /*c954*/ 	.word	0x00036870


	//   ....[70]....
        /*c958*/ 	.word	0x00036880


	//   ....[71]....
        /*c95c*/ 	.word	0x00036890


	//   ....[72]....
        /*c960*/ 	.word	0x000368a0


	//   ....[73]....
        /*c964*/ 	.word	0x000368d0


	//   ....[74]....
        /*c968*/ 	.word	0x000368e0


	//   ....[75]....
        /*c96c*/ 	.word	0x000368f0


	//   ....[76]....
        /*c970*/ 	.word	0x00036900


	//   ....[77]....
        /*c974*/ 	.word	0x00036930


	//   ....[78]....
        /*c978*/ 	.word	0x00036940


	//   ....[79]....
        /*c97c*/ 	.word	0x00036950


	//   ....[80]....
        /*c980*/ 	.word	0x00036960


	//   ....[81]....
        /*c984*/ 	.word	0x00036990


	//   ....[82]....
        /*c988*/ 	.word	0x000369a0


	//   ....[83]....
        /*c98c*/ 	.word	0x000369b0


	//   ....[84]....
        /*c990*/ 	.word	0x000369c0


	//   ....[85]....
        /*c994*/ 	.word	0x000369f0


	//   ....[86]....
        /*c998*/ 	.word	0x00036a00


	//   ....[87]....
        /*c99c*/ 	.word	0x00036a10


	//   ....[88]....
        /*c9a0*/ 	.word	0x00036a20


	//   ....[89]....
        /*c9a4*/ 	.word	0x00036a50


	//   ....[90]....
        /*c9a8*/ 	.word	0x00036a60


	//   ....[91]....
        /*c9ac*/ 	.word	0x00036a70


	//   ....[92]....
        /*c9b0*/ 	.word	0x00036a80


	//   ....[93]....
        /*c9b4*/ 	.word	0x00036ab0


	//   ....[94]....
        /*c9b8*/ 	.word	0x00036ac0


	//   ....[95]....
        /*c9bc*/ 	.word	0x00036ad0


	//   ....[96]....
        /*c9c0*/ 	.word	0x00036ae0


	//   ....[97]....
        /*c9c4*/ 	.word	0x00036b10


	//   ....[98]....
        /*c9c8*/ 	.word	0x00036b20


	//   ....[99]....
        /*c9cc*/ 	.word	0x00036b30


	//   ....[100]....
        /*c9d0*/ 	.word	0x00036b40


	//   ....[101]....
        /*c9d4*/ 	.word	0x00036b70


	//   ....[102]....
        /*c9d8*/ 	.word	0x00036b80


	//   ....[103]....
        /*c9dc*/ 	.word	0x00036b90


	//   ....[104]....
        /*c9e0*/ 	.word	0x00036ba0


	//   ....[105]....
        /*c9e4*/ 	.word	0x00036bd0


	//   ....[106]....
        /*c9e8*/ 	.word	0x00036be0


	//   ....[107]....
        /*c9ec*/ 	.word	0x00036bf0


	//   ....[108]....
        /*c9f0*/ 	.word	0x00036c00


	//   ....[109]....
        /*c9f4*/ 	.word	0x00036c30


	//   ....[110]....
        /*c9f8*/ 	.word	0x00036c40


	//   ....[111]....
        /*c9fc*/ 	.word	0x00036c50


	//   ....[112]....
        /*ca00*/ 	.word	0x00036c60


	//   ....[113]....
        /*ca04*/ 	.word	0x00036c90


	//   ....[114]....
        /*ca08*/ 	.word	0x00036ca0


	//   ....[115]....
        /*ca0c*/ 	.word	0x00036cb0


	//   ....[116]....
        /*ca10*/ 	.word	0x00036cc0


	//   ....[117]....
        /*ca14*/ 	.word	0x00036cf0


	//   ....[118]....
        /*ca18*/ 	.word	0x00036d00


	//   ....[119]....
        /*ca1c*/ 	.word	0x00036d10


	//   ....[120]....
        /*ca20*/ 	.word	0x00036d20


	//   ....[121]....
        /*ca24*/ 	.word	0x00036d50


	//   ....[122]....
        /*ca28*/ 	.word	0x00036d60


	//   ....[123]....
        /*ca2c*/ 	.word	0x00036d70


	//   ....[124]....
        /*ca30*/ 	.word	0x00036d80


	//   ....[125]....
        /*ca34*/ 	.word	0x00036db0


	//   ....[126]....
        /*ca38*/ 	.word	0x00036dc0


	//   ....[127]....
        /*ca3c*/ 	.word	0x00036dd0


	//   ....[128]....
        /*ca40*/ 	.word	0x00036de0


	//   ....[129]....
        /*ca44*/ 	.word	0x00036e10


	//   ....[130]....
        /*ca48*/ 	.word	0x00036e20


	//   ....[131]....
        /*ca4c*/ 	.word	0x00036e30


	//   ....[132]....
        /*ca50*/ 	.word	0x00036e40


	//   ....[133]....
        /*ca54*/ 	.word	0x00036e70


	//   ....[134]....
        /*ca58*/ 	.word	0x00036e80


	//   ....[135]....
        /*ca5c*/ 	.word	0x00036e90


	//   ....[136]....
        /*ca60*/ 	.word	0x00036ea0


	//   ....[137]....
        /*ca64*/ 	.word	0x00036ed0


	//   ....[138]....
        /*ca68*/ 	.word	0x00036ee0


	//   ....[139]....
        /*ca6c*/ 	.word	0x00036ef0


	//   ....[140]....
        /*ca70*/ 	.word	0x00036f00


	//   ....[141]....
        /*ca74*/ 	.word	0x00036f30


	//   ....[142]....
        /*ca78*/ 	.word	0x00036f40


	//   ....[143]....
        /*ca7c*/ 	.word	0x00036f50


	//   ....[144]....
        /*ca80*/ 	.word	0x00036f60


	//   ....[145]....
        /*ca84*/ 	.word	0x00036f90


	//   ....[146]....
        /*ca88*/ 	.word	0x00036fa0


	//   ....[147]....
        /*ca8c*/ 	.word	0x00036fb0


	//   ....[148]....
        /*ca90*/ 	.word	0x00036fc0


	//   ....[149]....
        /*ca94*/ 	.word	0x00036ff0


	//   ....[150]....
        /*ca98*/ 	.word	0x00037000


	//   ....[151]....
        /*ca9c*/ 	.word	0x00037010


	//   ....[152]....
        /*caa0*/ 	.word	0x00037020


	//   ....[153]....
        /*caa4*/ 	.word	0x00037050


	//   ....[154]....
        /*caa8*/ 	.word	0x00037060


	//   ....[155]....
        /*caac*/ 	.word	0x00037070


	//   ....[156]....
        /*cab0*/ 	.word	0x00037080


	//   ....[157]....
        /*cab4*/ 	.word	0x000370b0


	//   ....[158]....
        /*cab8*/ 	.word	0x000370c0


	//   ....[159]....
        /*cabc*/ 	.word	0x000370d0


	//   ....[160]....
        /*cac0*/ 	.word	0x000370e0


	//   ....[161]....
        /*cac4*/ 	.word	0x00037110


	//   ....[162]....
        /*cac8*/ 	.word	0x00037120


	//   ....[163]....
        /*cacc*/ 	.word	0x00037130


	//   ....[164]....
        /*cad0*/ 	.word	0x00037140


	//   ....[165]....
        /*cad4*/ 	.word	0x00037170


	//   ....[166]....
        /*cad8*/ 	.word	0x00037180


	//   ....[167]....
        /*cadc*/ 	.word	0x00037190


	//   ....[168]....
        /*cae0*/ 	.word	0x000371a0


	//   ....[169]....
        /*cae4*/ 	.word	0x000371d0


	//   ....[170]....
        /*cae8*/ 	.word	0x000371e0


	//   ....[171]....
        /*caec*/ 	.word	0x000371f0


	//   ....[172]....
        /*caf0*/ 	.word	0x00037200


	//   ....[173]....
        /*caf4*/ 	.word	0x00037230


	//   ....[174]....
        /*caf8*/ 	.word	0x00037240


	//   ....[175]....
        /*cafc*/ 	.word	0x00037250


	//   ....[176]....
        /*cb00*/ 	.word	0x00037260


	//   ....[177]....
        /*cb04*/ 	.word	0x00037290


	//   ....[178]....
        /*cb08*/ 	.word	0x000372a0


	//   ....[179]....
        /*cb0c*/ 	.word	0x000372b0


	//   ....[180]....
        /*cb10*/ 	.word	0x000372c0


	//   ....[181]....
        /*cb14*/ 	.word	0x000372f0


	//   ....[182]....
        /*cb18*/ 	.word	0x00037300


	//   ....[183]....
        /*cb1c*/ 	.word	0x00037310


	//   ....[184]....
        /*cb20*/ 	.word	0x00037320


	//   ....[185]....
        /*cb24*/ 	.word	0x00037350


	//   ....[186]....
        /*cb28*/ 	.word	0x00037360


	//   ....[187]....
        /*cb2c*/ 	.word	0x00037370


	//   ....[188]....
        /*cb30*/ 	.word	0x00037380


	//   ....[189]....
        /*cb34*/ 	.word	0x000373b0


	//   ....[190]....
        /*cb38*/ 	.word	0x000373c0


	//   ....[191]....
        /*cb3c*/ 	.word	0x000373d0


	//   ....[192]....
        /*cb40*/ 	.word	0x000373e0


	//   ....[193]....
        /*cb44*/ 	.word	0x00037410


	//   ....[194]....
        /*cb48*/ 	.word	0x00037420


	//   ....[195]....
        /*cb4c*/ 	.word	0x00037430


	//   ....[196]....
        /*cb50*/ 	.word	0x00037440


	//   ....[197]....
        /*cb54*/ 	.word	0x00037470


	//   ....[198]....
        /*cb58*/ 	.word	0x00037480


	//   ....[199]....
        /*cb5c*/ 	.word	0x00037490


	//   ....[200]....
        /*cb60*/ 	.word	0x000374a0


	//   ....[201]....
        /*cb64*/ 	.word	0x000374d0


	//   ....[202]....
        /*cb68*/ 	.word	0x000374e0


	//   ....[203]....
        /*cb6c*/ 	.word	0x000374f0


	//   ....[204]....
        /*cb70*/ 	.word	0x00037500


	//   ....[205]....
        /*cb74*/ 	.word	0x00037530


	//   ....[206]....
        /*cb78*/ 	.word	0x00037540


	//   ....[207]....
        /*cb7c*/ 	.word	0x00037550


	//   ....[208]....
        /*cb80*/ 	.word	0x00037560


	//   ....[209]....
        /*cb84*/ 	.word	0x00037590


	//   ....[210]....
        /*cb88*/ 	.word	0x000375a0


	//   ....[211]....
        /*cb8c*/ 	.word	0x000375b0


	//   ....[212]....
        /*cb90*/ 	.word	0x000375c0


	//   ....[213]....
        /*cb94*/ 	.word	0x000375f0


	//   ....[214]....
        /*cb98*/ 	.word	0x00037600


	//   ....[215]....
        /*cb9c*/ 	.word	0x00037610


	//   ....[216]....
        /*cba0*/ 	.word	0x00037620


	//   ....[217]....
        /*cba4*/ 	.word	0x00037650


	//   ....[218]....
        /*cba8*/ 	.word	0x00037660


	//   ....[219]....
        /*cbac*/ 	.word	0x00037670


	//   ....[220]....
        /*cbb0*/ 	.word	0x00037680


	//   ....[221]....
        /*cbb4*/ 	.word	0x000376b0


	//   ....[222]....
        /*cbb8*/ 	.word	0x000376c0


	//   ....[223]....
        /*cbbc*/ 	.word	0x000376d0


	//   ....[224]....
        /*cbc0*/ 	.word	0x000376e0


	//   ....[225]....
        /*cbc4*/ 	.word	0x00037710


	//   ....[226]....
        /*cbc8*/ 	.word	0x00037720


	//   ....[227]....
        /*cbcc*/ 	.word	0x00037730


	//   ....[228]....
        /*cbd0*/ 	.word	0x00037740


	//   ....[229]....
        /*cbd4*/ 	.word	0x00037770


	//   ....[230]....
        /*cbd8*/ 	.word	0x00037780


	//   ....[231]....
        /*cbdc*/ 	.word	0x00037790


	//   ....[232]....
        /*cbe0*/ 	.word	0x000377a0


	//   ....[233]....
        /*cbe4*/ 	.word	0x000377d0


	//   ....[234]....
        /*cbe8*/ 	.word	0x000377e0


	//   ....[235]....
        /*cbec*/ 	.word	0x000377f0


	//   ....[236]....
        /*cbf0*/ 	.word	0x00037800


	//   ....[237]....
        /*cbf4*/ 	.word	0x00037830


	//   ....[238]....
        /*cbf8*/ 	.word	0x00037840


	//   ....[239]....
        /*cbfc*/ 	.word	0x00037850


	//   ....[240]....
        /*cc00*/ 	.word	0x00037860


	//   ....[241]....
        /*cc04*/ 	.word	0x00037890


	//   ....[242]....
        /*cc08*/ 	.word	0x000378a0


	//   ....[243]....
        /*cc0c*/ 	.word	0x000378b0


	//   ....[244]....
        /*cc10*/ 	.word	0x000378c0


	//   ....[245]....
        /*cc14*/ 	.word	0x000378f0


	//   ....[246]....
        /*cc18*/ 	.word	0x00037900


	//   ....[247]....
        /*cc1c*/ 	.word	0x00037910


	//   ....[248]....
        /*cc20*/ 	.word	0x00037920


	//   ....[249]....
        /*cc24*/ 	.word	0x00037950


	//   ....[250]....
        /*cc28*/ 	.word	0x00037960


	//   ....[251]....
        /*cc2c*/ 	.word	0x00037970


	//   ....[252]....
        /*cc30*/ 	.word	0x00037980


	//   ....[253]....
        /*cc34*/ 	.word	0x000379b0


	//   ....[254]....
        /*cc38*/ 	.word	0x000379c0


	//   ....[255]....
        /*cc3c*/ 	.word	0x000379d0


	//   ....[0]....
        /*cc40*/ 	.word	0x000379e0


	//   ....[1]....
        /*cc44*/ 	.word	0x00037a10


	//   ....[2]....
        /*cc48*/ 	.word	0x00037a20


	//   ....[3]....
        /*cc4c*/ 	.word	0x00037a30


	//   ....[4]....
        /*cc50*/ 	.word	0x00037a40


	//   ....[5]....
        /*cc54*/ 	.word	0x00037a70


	//   ....[6]....
        /*cc58*/ 	.word	0x00037a80


	//   ....[7]....
        /*cc5c*/ 	.word	0x00037a90


	//   ....[8]....
        /*cc60*/ 	.word	0x00037aa0


	//   ....[9]....
        /*cc64*/ 	.word	0x00037ad0


	//   ....[10]....
        /*cc68*/ 	.word	0x00037ae0


	//   ....[11]....
        /*cc6c*/ 	.word	0x00037af0


	//   ....[12]....
        /*cc70*/ 	.word	0x00037b00


	//   ....[13]....
        /*cc74*/ 	.word	0x00037b30


	//   ....[14]....
        /*cc78*/ 	.word	0x00037b40


	//   ....[15]....
        /*cc7c*/ 	.word	0x00037b50


	//   ....[16]....
        /*cc80*/ 	.word	0x00037b60


	//   ....[17]....
        /*cc84*/ 	.word	0x00037b90


	//   ....[18]....
        /*cc88*/ 	.word	0x00037ba0


	//   ....[19]....
        /*cc8c*/ 	.word	0x00037bb0


	//   ....[20]....
        /*cc90*/ 	.word	0x00037bc0


	//   ....[21]....
        /*cc94*/ 	.word	0x00037bf0


	//   ....[22]....
        /*cc98*/ 	.word	0x00037c00


	//   ....[23]....
        /*cc9c*/ 	.word	0x00037c10


	//   ....[24]....
        /*cca0*/ 	.word	0x00037c20


	//   ....[25]....
        /*cca4*/ 	.word	0x00037c50


	//   ....[26]....
        /*cca8*/ 	.word	0x00037c60


	//   ....[27]....
        /*ccac*/ 	.word	0x00037c70


	//   ....[28]....
        /*ccb0*/ 	.word	0x00037c80


	//   ....[29]....
        /*ccb4*/ 	.word	0x00037cb0


	//   ....[30]....
        /*ccb8*/ 	.word	0x00037cc0


	//   ....[31]....
        /*ccbc*/ 	.word	0x00037cd0


	//   ....[32]....
        /*ccc0*/ 	.word	0x00037ce0


	//   ....[33]....
        /*ccc4*/ 	.word	0x00037d10


	//   ....[34]....
        /*ccc8*/ 	.word	0x00037d20


	//   ....[35]....
        /*cccc*/ 	.word	0x00037d30


	//   ....[36]....
        /*ccd0*/ 	.word	0x00037d40


	//   ....[37]....
        /*ccd4*/ 	.word	0x00037d70


	//   ....[38]....
        /*ccd8*/ 	.word	0x00037d80


	//   ....[39]....
        /*ccdc*/ 	.word	0x00037d90


	//   ....[40]....
        /*cce0*/ 	.word	0x00037da0


	//   ....[41]....
        /*cce4*/ 	.word	0x00037dd0


	//   ....[42]....
        /*cce8*/ 	.word	0x00037de0


	//   ....[43]....
        /*ccec*/ 	.word	0x00037df0


	//   ....[44]....
        /*ccf0*/ 	.word	0x00037e00


	//   ....[45]....
        /*ccf4*/ 	.word	0x00037e30


	//   ....[46]....
        /*ccf8*/ 	.word	0x00037e40


	//   ....[47]....
        /*ccfc*/ 	.word	0x00037e50


	//   ....[48]....
        /*cd00*/ 	.word	0x00037e60


	//   ....[49]....
        /*cd04*/ 	.word	0x00037e90


	//   ....[50]....
        /*cd08*/ 	.word	0x00037ea0


	//   ....[51]....
        /*cd0c*/ 	.word	0x00037eb0


	//   ....[52]....
        /*cd10*/ 	.word	0x00037ec0


	//   ....[53]....
        /*cd14*/ 	.word	0x00037ef0


	//   ....[54]....
        /*cd18*/ 	.word	0x00037f00


	//   ....[55]....
        /*cd1c*/ 	.word	0x00037f10


	//   ....[56]....
        /*cd20*/ 	.word	0x00037f20


	//   ....[57]....
        /*cd24*/ 	.word	0x00037f50


	//   ....[58]....
        /*cd28*/ 	.word	0x00037f60


	//   ....[59]....
        /*cd2c*/ 	.word	0x00037f70


	//   ....[60]....
        /*cd30*/ 	.word	0x00037f80


	//   ....[61]....
        /*cd34*/ 	.word	0x00037fb0


	//   ....[62]....
        /*cd38*/ 	.word	0x00037fc0


	//   ....[63]....
        /*cd3c*/ 	.word	0x00037fd0


	//   ....[64]....
        /*cd40*/ 	.word	0x00037fe0


	//   ....[65]....
        /*cd44*/ 	.word	0x00038010


	//   ....[66]....
        /*cd48*/ 	.word	0x00038020


	//   ....[67]....
        /*cd4c*/ 	.word	0x00038030


	//   ....[68]....
        /*cd50*/ 	.word	0x00038040


	//   ....[69]....
        /*cd54*/ 	.word	0x00038070


	//   ....[70]....
        /*cd58*/ 	.word	0x00038080


	//   ....[71]....
        /*cd5c*/ 	.word	0x00038090


	//   ....[72]....
        /*cd60*/ 	.word	0x000380a0


	//   ....[73]....
        /*cd64*/ 	.word	0x000380d0


	//   ....[74]....
        /*cd68*/ 	.word	0x000380e0


	//   ....[75]....
        /*cd6c*/ 	.word	0x000380f0


	//   ....[76]....
        /*cd70*/ 	.word	0x00038100


	//   ....[77]....
        /*cd74*/ 	.word	0x00038130


	//   ....[78]....
        /*cd78*/ 	.word	0x00038140


	//   ....[79]....
        /*cd7c*/ 	.word	0x00038150


	//   ....[80]....
        /*cd80*/ 	.word	0x00038160


	//   ....[81]....
        /*cd84*/ 	.word	0x00038190


	//   ....[82]....
        /*cd88*/ 	.word	0x000381a0


	//   ....[83]....
        /*cd8c*/ 	.word	0x000381b0


	//   ....[84]....
        /*cd90*/ 	.word	0x000381c0


	//   ....[85]....
        /*cd94*/ 	.word	0x000381f0


	//   ....[86]....
        /*cd98*/ 	.word	0x00038200


	//   ....[87]....
        /*cd9c*/ 	.word	0x00038210


	//   ....[88]....
        /*cda0*/ 	.word	0x00038220


	//   ....[89]....
        /*cda4*/ 	.word	0x00038250


	//   ....[90]....
        /*cda8*/ 	.word	0x00038260


	//   ....[91]....
        /*cdac*/ 	.word	0x00038270


	//   ....[92]....
        /*cdb0*/ 	.word	0x00038280


	//   ....[93]....
        /*cdb4*/ 	.word	0x000382b0


	//   ....[94]....
        /*cdb8*/ 	.word	0x000382c0


	//   ....[95]....
        /*cdbc*/ 	.word	0x000382d0


	//   ....[96]....
        /*cdc0*/ 	.word	0x000382e0


	//   ....[97]....
        /*cdc4*/ 	.word	0x00038310


	//   ....[98]....
        /*cdc8*/ 	.word	0x00038320


	//   ....[99]....
        /*cdcc*/ 	.word	0x00038330


	//   ....[100]....
        /*cdd0*/ 	.word	0x00038340


	//   ....[101]....
        /*cdd4*/ 	.word	0x00038370


	//   ....[102]....
        /*cdd8*/ 	.word	0x00038380


	//   ....[103]....
        /*cddc*/ 	.word	0x00038390


	//   ....[104]....
        /*cde0*/ 	.word	0x000383a0


	//   ....[105]....
        /*cde4*/ 	.word	0x000383d0


	//   ....[106]....
        /*cde8*/ 	.word	0x000383e0


	//   ....[107]....
        /*cdec*/ 	.word	0x000383f0


	//   ....[108]....
        /*cdf0*/ 	.word	0x00038400


	//   ....[109]....
        /*cdf4*/ 	.word	0x00038430


	//   ....[110]....
        /*cdf8*/ 	.word	0x00038440


	//   ....[111]....
        /*cdfc*/ 	.word	0x00038450


	//   ....[112]....
        /*ce00*/ 	.word	0x00038460


	//   ....[113]....
        /*ce04*/ 	.word	0x00038490


	//   ....[114]....
        /*ce08*/ 	.word	0x000384a0


	//   ....[115]....
        /*ce0c*/ 	.word	0x000384b0


	//   ....[116]....
        /*ce10*/ 	.word	0x000384c0


	//   ....[117]....
        /*ce14*/ 	.word	0x000384f0


	//   ....[118]....
        /*ce18*/ 	.word	0x00038500


	//   ....[119]....
        /*ce1c*/ 	.word	0x00038510


	//   ....[120]....
        /*ce20*/ 	.word	0x00038520


	//   ....[121]....
        /*ce24*/ 	.word	0x00038550


	//   ....[122]....
        /*ce28*/ 	.word	0x00038560


	//   ....[123]....
        /*ce2c*/ 	.word	0x00038570


	//   ....[124]....
        /*ce30*/ 	.word	0x00038580


	//   ....[125]....
        /*ce34*/ 	.word	0x000385b0


	//   ....[126]....
        /*ce38*/ 	.word	0x000385c0


	//   ....[127]....
        /*ce3c*/ 	.word	0x000385d0


	//   ....[128]....
        /*ce40*/ 	.word	0x000385e0


	//   ....[129]....
        /*ce44*/ 	.word	0x00038610


	//   ....[130]....
        /*ce48*/ 	.word	0x00038620


	//   ....[131]....
        /*ce4c*/ 	.word	0x00038630


	//   ....[132]....
        /*ce50*/ 	.word	0x00038640


	//   ....[133]....
        /*ce54*/ 	.word	0x00038670


	//   ....[134]....
        /*ce58*/ 	.word	0x00038680


	//   ....[135]....
        /*ce5c*/ 	.word	0x00038690


	//   ....[136]....
        /*ce60*/ 	.word	0x000386a0


	//   ....[137]....
        /*ce64*/ 	.word	0x000386d0


	//   ....[138]....
        /*ce68*/ 	.word	0x000386e0


	//   ....[139]....
        /*ce6c*/ 	.word	0x000386f0


	//   ....[140]....
        /*ce70*/ 	.word	0x00038700


	//   ....[141]....
        /*ce74*/ 	.word	0x00038730


	//   ....[142]....
        /*ce78*/ 	.word	0x00038740


	//   ....[143]....
        /*ce7c*/ 	.word	0x00038750


	//   ....[144]....
        /*ce80*/ 	.word	0x00038760


	//   ....[145]....
        /*ce84*/ 	.word	0x00038790


	//   ....[146]....
        /*ce88*/ 	.word	0x000387a0


	//   ....[147]....
        /*ce8c*/ 	.word	0x000387b0


	//   ....[148]....
        /*ce90*/ 	.word	0x000387c0


	//   ....[149]....
        /*ce94*/ 	.word	0x000387f0


	//   ....[150]....
        /*ce98*/ 	.word	0x00038800


	//   ....[151]....
        /*ce9c*/ 	.word	0x00038810


	//   ....[152]....
        /*cea0*/ 	.word	0x00038820


	//   ....[153]....
        /*cea4*/ 	.word	0x00038850


	//   ....[154]....
        /*cea8*/ 	.word	0x00038860


	//   ....[155]....
        /*ceac*/ 	.word	0x00038870


	//   ....[156]....
        /*ceb0*/ 	.word	0x00038880


	//   ....[157]....
        /*ceb4*/ 	.word	0x000388b0


	//   ....[158]....
        /*ceb8*/ 	.word	0x000388c0


	//   ....[159]....
        /*cebc*/ 	.word	0x000388d0


	//   ....[160]....
        /*cec0*/ 	.word	0x000388e0


	//   ....[161]....
        /*cec4*/ 	.word	0x00038910


	//   ....[162]....
        /*cec8*/ 	.word	0x00038920


	//   ....[163]....
        /*cecc*/ 	.word	0x00038930


	//   ....[164]....
        /*ced0*/ 	.word	0x00038940


	//   ....[165]....
        /*ced4*/ 	.word	0x00038970


	//   ....[166]....
        /*ced8*/ 	.word	0x00038980


	//   ....[167]....
        /*cedc*/ 	.word	0x00038990


	//   ....[168]....
        /*cee0*/ 	.word	0x000389a0


	//   ....[169]....
        /*cee4*/ 	.word	0x000389d0


	//   ....[170]....
        /*cee8*/ 	.word	0x000389e0


	//   ....[171]....
        /*ceec*/ 	.word	0x000389f0


	//   ....[172]....
        /*cef0*/ 	.word	0x00038a00


	//   ....[173]....
        /*cef4*/ 	.word	0x00038a30


	//   ....[174]....
        /*cef8*/ 	.word	0x00038a40


	//   ....[175]....
        /*cefc*/ 	.word	0x00038a50


	//   ....[176]....
        /*cf00*/ 	.word	0x00038a60


	//   ....[177]....
        /*cf04*/ 	.word	0x00038a90


	//   ....[178]....
        /*cf08*/ 	.word	0x00038aa0


	//   ....[179]....
        /*cf0c*/ 	.word	0x00038ab0


	//   ....[180]....
        /*cf10*/ 	.word	0x00038ac0


	//   ....[181]....
        /*cf14*/ 	.word	0x00038af0


	//   ....[182]....
        /*cf18*/ 	.word	0x00038b00


	//   ....[183]....
        /*cf1c*/ 	.word	0x00038b10


	//   ....[184]....
        /*cf20*/ 	.word	0x00038b20


	//   ....[185]....
        /*cf24*/ 	.word	0x00038b50


	//   ....[186]....
        /*cf28*/ 	.word	0x00038b60


	//   ....[187]....
        /*cf2c*/ 	.word	0x00038b70


	//   ....[188]....
        /*cf30*/ 	.word	0x00038b80


	//   ....[189]....
        /*cf34*/ 	.word	0x00038bb0


	//   ....[190]....
        /*cf38*/ 	.word	0x00038bc0


	//   ....[191]....
        /*cf3c*/ 	.word	0x00038bd0


	//   ....[192]....
        /*cf40*/ 	.word	0x00038be0


	//   ....[193]....
        /*cf44*/ 	.word	0x00038c10


	//   ....[194]....
        /*cf48*/ 	.word	0x00038c20


	//   ....[195]....
        /*cf4c*/ 	.word	0x00038c30


	//   ....[196]....
        /*cf50*/ 	.word	0x00038c40


	//   ....[197]....
        /*cf54*/ 	.word	0x00038c70


	//   ....[198]....
        /*cf58*/ 	.word	0x00038c80


	//   ....[199]....
        /*cf5c*/ 	.word	0x00038c90


	//   ....[200]....
        /*cf60*/ 	.word	0x00038ca0


	//   ....[201]....
        /*cf64*/ 	.word	0x00038cd0


	//   ....[202]....
        /*cf68*/ 	.word	0x00038ce0


	//   ....[203]....
        /*cf6c*/ 	.word	0x00038cf0


	//   ....[204]....
        /*cf70*/ 	.word	0x00038d00


	//   ....[205]....
        /*cf74*/ 	.word	0x00038d30


	//   ....[206]....
        /*cf78*/ 	.word	0x00038d40


	//   ....[207]....
        /*cf7c*/ 	.word	0x00038d50


	//   ....[208]....
        /*cf80*/ 	.word	0x00038d60


	//   ....[209]....
        /*cf84*/ 	.word	0x00038d90


	//   ....[210]....
        /*cf88*/ 	.word	0x00038da0


	//   ....[211]....
        /*cf8c*/ 	.word	0x00038db0


	//   ....[212]....
        /*cf90*/ 	.word	0x00038dc0


	//   ....[213]....
        /*cf94*/ 	.word	0x00038df0


	//   ....[214]....
        /*cf98*/ 	.word	0x00038e00


	//   ....[215]....
        /*cf9c*/ 	.word	0x00038e10


	//   ....[216]....
        /*cfa0*/ 	.word	0x00038e20


	//   ....[217]....
        /*cfa4*/ 	.word	0x00038e50


	//   ....[218]....
        /*cfa8*/ 	.word	0x00038e60


	//   ....[219]....
        /*cfac*/ 	.word	0x00038e70


	//   ....[220]....
        /*cfb0*/ 	.word	0x00038e80


	//   ....[221]....
        /*cfb4*/ 	.word	0x00038eb0


	//   ....[222]....
        /*cfb8*/ 	.word	0x00038ec0


	//   ....[223]....
        /*cfbc*/ 	.word	0x00038ed0


	//   ....[224]....
        /*cfc0*/ 	.word	0x00038ee0


	//   ....[225]....
        /*cfc4*/ 	.word	0x00038f10


	//   ....[226]....
        /*cfc8*/ 	.word	0x00038f20


	//   ....[227]....
        /*cfcc*/ 	.word	0x00038f30


	//   ....[228]....
        /*cfd0*/ 	.word	0x00038f40


	//   ....[229]....
        /*cfd4*/ 	.word	0x00038f70


	//   ....[230]....
        /*cfd8*/ 	.word	0x00038f80


	//   ....[231]....
        /*cfdc*/ 	.word	0x00038f90


	//   ....[232]....
        /*cfe0*/ 	.word	0x00038fa0


	//   ....[233]....
        /*cfe4*/ 	.word	0x00038fd0


	//   ....[234]....
        /*cfe8*/ 	.word	0x00038fe0


	//   ....[235]....
        /*cfec*/ 	.word	0x00038ff0


	//   ....[236]....
        /*cff0*/ 	.word	0x00039000


	//   ....[237]....
        /*cff4*/ 	.word	0x00039030


	//   ....[238]....
        /*cff8*/ 	.word	0x00039040


	//   ....[239]....
        /*cffc*/ 	.word	0x00039050


	//   ....[240]....
        /*d000*/ 	.word	0x00039060


	//   ....[241]....
        /*d004*/ 	.word	0x00039090


	//   ....[242]....
        /*d008*/ 	.word	0x000390a0


	//   ....[243]....
        /*d00c*/ 	.word	0x000390b0


	//   ....[244]....
        /*d010*/ 	.word	0x000390c0


	//   ....[245]....
        /*d014*/ 	.word	0x000390f0


	//   ....[246]....
        /*d018*/ 	.word	0x00039100


	//   ....[247]....
        /*d01c*/ 	.word	0x00039110


	//   ....[248]....
        /*d020*/ 	.word	0x00039120


	//   ....[249]....
        /*d024*/ 	.word	0x00039150


	//   ....[250]....
        /*d028*/ 	.word	0x00039160


	//   ....[251]....
        /*d02c*/ 	.word	0x00039170


	//   ....[252]....
        /*d030*/ 	.word	0x00039180


	//   ....[253]....
        /*d034*/ 	.word	0x000391c0


	//   ....[254]....
        /*d038*/ 	.word	0x0003c200


	//   ....[255]....
        /*d03c*/ 	.word	0x0003c210


	//   ....[0]....
        /*d040*/ 	.word	0x0003c220


	//   ....[1]....
        /*d044*/ 	.word	0x0003c240


	//   ....[2]....
        /*d048*/ 	.word	0x0003c250


	//   ....[3]....
        /*d04c*/ 	.word	0x0003c260


	//   ....[4]....
        /*d050*/ 	.word	0x0003c270


	//   ....[5]....
        /*d054*/ 	.word	0x0003c2a0


	//   ....[6]....
        /*d058*/ 	.word	0x0003c2b0


	//   ....[7]....
        /*d05c*/ 	.word	0x0003c2c0


	//   ....[8]....
        /*d060*/ 	.word	0x0003c2d0


	//   ....[9]....
        /*d064*/ 	.word	0x0003c300


	//   ....[10]....
        /*d068*/ 	.word	0x0003c310


	//   ....[11]....
        /*d06c*/ 	.word	0x0003c320


	//   ....[12]....
        /*d070*/ 	.word	0x0003c330


	//   ....[13]....
        /*d074*/ 	.word	0x0003c360


	//   ....[14]....
        /*d078*/ 	.word	0x0003c370


	//   ....[15]....
        /*d07c*/ 	.word	0x0003c380


	//   ....[16]....
        /*d080*/ 	.word	0x0003c390


	//   ....[17]....
        /*d084*/ 	.word	0x0003c3c0


	//   ....[18]....
        /*d088*/ 	.word	0x0003c3d0


	//   ....[19]....
        /*d08c*/ 	.word	0x0003c3e0


	//   ....[20]....
        /*d090*/ 	.word	0x0003c3f0


	//   ....[21]....
        /*d094*/ 	.word	0x0003c420


	//   ....[22]....
        /*d098*/ 	.word	0x0003c430


	//   ....[23]....
        /*d09c*/ 	.word	0x0003c440


	//   ....[24]....
        /*d0a0*/ 	.word	0x0003c450


	//   ....[25]....
        /*d0a4*/ 	.word	0x0003c480


	//   ....[26]....
        /*d0a8*/ 	.word	0x0003c490


	//   ....[27]....
        /*d0ac*/ 	.word	0x0003c4a0


	//   ....[28]....
        /*d0b0*/ 	.word	0x0003c4b0


	//   ....[29]....
        /*d0b4*/ 	.word	0x0003c4e0


	//   ....[30]....
        /*d0b8*/ 	.word	0x0003c4f0


	//   ....[31]....
        /*d0bc*/ 	.word	0x0003c500


	//   ....[32]....
        /*d0c0*/ 	.word	0x0003c510


	//   ....[33]....
        /*d0c4*/ 	.word	0x0003c540


	//   ....[34]....
        /*d0c8*/ 	.word	0x0003c550


	//   ....[35]....
        /*d0cc*/ 	.word	0x0003c560


	//   ....[36]....
        /*d0d0*/ 	.word	0x0003c570


	//   ....[37]....
        /*d0d4*/ 	.word	0x0003c5a0


	//   ....[38]....
        /*d0d8*/ 	.word	0x0003c5b0


	//   ....[39]....
        /*d0dc*/ 	.word	0x0003c5c0


	//   ....[40]....
        /*d0e0*/ 	.word	0x0003c5d0


	//   ....[41]....
        /*d0e4*/ 	.word	0x0003c600


	//   ....[42]....
        /*d0e8*/ 	.word	0x0003c610


	//   ....[43]....
        /*d0ec*/ 	.word	0x0003c620


	//   ....[44]....
        /*d0f0*/ 	.word	0x0003c630


	//   ....[45]....
        /*d0f4*/ 	.word	0x0003c660


	//   ....[46]....
        /*d0f8*/ 	.word	0x0003c670


	//   ....[47]....
        /*d0fc*/ 	.word	0x0003c680


	//   ....[48]....
        /*d100*/ 	.word	0x0003c690


	//   ....[49]....
        /*d104*/ 	.word	0x0003c6c0


	//   ....[50]....
        /*d108*/ 	.word	0x0003c6d0


	//   ....[51]....
        /*d10c*/ 	.word	0x0003c6e0


	//   ....[52]....
        /*d110*/ 	.word	0x0003c6f0


	//   ....[53]....
        /*d114*/ 	.word	0x0003c720


	//   ....[54]....
        /*d118*/ 	.word	0x0003c730


	//   ....[55]....
        /*d11c*/ 	.word	0x0003c740


	//   ....[56]....
        /*d120*/ 	.word	0x0003c750


	//   ....[57]....
        /*d124*/ 	.word	0x0003c780


	//   ....[58]....
        /*d128*/ 	.word	0x0003c790


	//   ....[59]....
        /*d12c*/ 	.word	0x0003c7a0


	//   ....[60]....
        /*d130*/ 	.word	0x0003c7b0


	//   ....[61]....
        /*d134*/ 	.word	0x0003c7e0


	//   ....[62]....
        /*d138*/ 	.word	0x0003c7f0


	//   ....[63]....
        /*d13c*/ 	.word	0x0003c800


	//   ....[64]....
        /*d140*/ 	.word	0x0003c810


	//   ....[65]....
        /*d144*/ 	.word	0x0003c840


	//   ....[66]....
        /*d148*/ 	.word	0x0003c850


	//   ....[67]....
        /*d14c*/ 	.word	0x0003c860


	//   ....[68]....
        /*d150*/ 	.word	0x0003c870


	//   ....[69]....
        /*d154*/ 	.word	0x0003c8a0


	//   ....[70]....
        /*d158*/ 	.word	0x0003c8b0


	//   ....[71]....
        /*d15c*/ 	.word	0x0003c8c0


	//   ....[72]....
        /*d160*/ 	.word	0x0003c8d0


	//   ....[73]....
        /*d164*/ 	.word	0x0003c900


	//   ....[74]....
        /*d168*/ 	.word	0x0003c910


	//   ....[75]....
        /*d16c*/ 	.word	0x0003c920


	//   ....[76]....
        /*d170*/ 	.word	0x0003c930


	//   ....[77]....
        /*d174*/ 	.word	0x0003c960


	//   ....[78]....
        /*d178*/ 	.word	0x0003c970


	//   ....[79]....
        /*d17c*/ 	.word	0x0003c980


	//   ....[80]....
        /*d180*/ 	.word	0x0003c990


	//   ....[81]....
        /*d184*/ 	.word	0x0003c9c0


	//   ....[82]....
        /*d188*/ 	.word	0x0003c9d0


	//   ....[83]....
        /*d18c*/ 	.word	0x0003c9e0


	//   ....[84]....
        /*d190*/ 	.word	0x0003c9f0


	//   ....[85]....
        /*d194*/ 	.word	0x0003ca20


	//   ....[86]....
        /*d198*/ 	.word	0x0003ca30


	//   ....[87]....
        /*d19c*/ 	.word	0x0003ca40


	//   ....[88]....
        /*d1a0*/ 	.word	0x0003ca50


	//   ....[89]....
        /*d1a4*/ 	.word	0x0003ca80


	//   ....[90]....
        /*d1a8*/ 	.word	0x0003ca90


	//   ....[91]....
        /*d1ac*/ 	.word	0x0003caa0


	//   ....[92]....
        /*d1b0*/ 	.word	0x0003cab0


	//   ....[93]....
        /*d1b4*/ 	.word	0x0003cae0


	//   ....[94]....
        /*d1b8*/ 	.word	0x0003caf0


	//   ....[95]....
        /*d1bc*/ 	.word	0x0003cb00


	//   ....[96]....
        /*d1c0*/ 	.word	0x0003cb10


	//   ....[97]....
        /*d1c4*/ 	.word	0x0003cb40


	//   ....[98]....
        /*d1c8*/ 	.word	0x0003cb50


	//   ....[99]....
        /*d1cc*/ 	.word	0x0003cb60


	//   ....[100]....
        /*d1d0*/ 	.word	0x0003cb70


	//   ....[101]....
        /*d1d4*/ 	.word	0x0003cba0


	//   ....[102]....
        /*d1d8*/ 	.word	0x0003cbb0


	//   ....[103]....
        /*d1dc*/ 	.word	0x0003cbc0


	//   ....[104]....
        /*d1e0*/ 	.word	0x0003cbd0


	//   ....[105]....
        /*d1e4*/ 	.word	0x0003cc00


	//   ....[106]....
        /*d1e8*/ 	.word	0x0003cc10


	//   ....[107]....
        /*d1ec*/ 	.word	0x0003cc20


	//   ....[108]....
        /*d1f0*/ 	.word	0x0003cc30


	//   ....[109]....
        /*d1f4*/ 	.word	0x0003cc60


	//   ....[110]....
        /*d1f8*/ 	.word	0x0003cc70


	//   ....[111]....
        /*d1fc*/ 	.word	0x0003cc80


	//   ....[112]....
        /*d200*/ 	.word	0x0003cc90


	//   ....[113]....
        /*d204*/ 	.word	0x0003ccc0


	//   ....[114]....
        /*d208*/ 	.word	0x0003ccd0


	//   ....[115]....
        /*d20c*/ 	.word	0x0003cce0


	//   ....[116]....
        /*d210*/ 	.word	0x0003ccf0


	//   ....[117]....
        /*d214*/ 	.word	0x0003cd20


	//   ....[118]....
        /*d218*/ 	.word	0x0003cd30


	//   ....[119]....
        /*d21c*/ 	.word	0x0003cd40


	//   ....[120]....
        /*d220*/ 	.word	0x0003cd50


	//   ....[121]....
        /*d224*/ 	.word	0x0003cd80


	//   ....[122]....
        /*d228*/ 	.word	0x0003cd90


	//   ....[123]....
        /*d22c*/ 	.word	0x0003cda0


	//   ....[124]....
        /*d230*/ 	.word	0x0003cdb0


	//   ....[125]....
        /*d234*/ 	.word	0x0003cde0


	//   ....[126]....
        /*d238*/ 	.word	0x0003cdf0


	//   ....[127]....
        /*d23c*/ 	.word	0x0003ce00


	//   ....[128]....
        /*d240*/ 	.word	0x0003ce10


	//   ....[129]....
        /*d244*/ 	.word	0x0003ce40


	//   ....[130]....
        /*d248*/ 	.word	0x0003ce50


	//   ....[131]....
        /*d24c*/ 	.word	0x0003ce60


	//   ....[132]....
        /*d250*/ 	.word	0x0003ce70


	//   ....[133]....
        /*d254*/ 	.word	0x0003cea0


	//   ....[134]....
        /*d258*/ 	.word	0x0003ceb0


	//   ....[135]....
        /*d25c*/ 	.word	0x0003cec0


	//   ....[136]....
        /*d260*/ 	.word	0x0003ced0


	//   ....[137]....
        /*d264*/ 	.word	0x0003cf00


	//   ....[138]....
        /*d268*/ 	.word	0x0003cf10


	//   ....[139]....
        /*d26c*/ 	.word	0x0003cf20


	//   ....[140]....
        /*d270*/ 	.word	0x0003cf30


	//   ....[141]....
        /*d274*/ 	.word	0x0003cf60


	//   ....[142]....
        /*d278*/ 	.word	0x0003cf70


	//   ....[143]....
        /*d27c*/ 	.word	0x0003cf80


	//   ....[144]....
        /*d280*/ 	.word	0x0003cf90


	//   ....[145]....
        /*d284*/ 	.word	0x0003cfc0


	//   ....[146]....
        /*d288*/ 	.word	0x0003cfd0


	//   ....[147]....
        /*d28c*/ 	.word	0x0003cfe0


	//   ....[148]....
        /*d290*/ 	.word	0x0003cff0


	//   ....[149]....
        /*d294*/ 	.word	0x0003d020


	//   ....[150]....
        /*d298*/ 	.word	0x0003d030


	//   ....[151]....
        /*d29c*/ 	.word	0x0003d040


	//   ....[152]....
        /*d2a0*/ 	.word	0x0003d050


	//   ....[153]....
        /*d2a4*/ 	.word	0x0003d080


	//   ....[154]....
        /*d2a8*/ 	.word	0x0003d090


	//   ....[155]....
        /*d2ac*/ 	.word	0x0003d0a0


	//   ....[156]....
        /*d2b0*/ 	.word	0x0003d0b0


	//   ....[157]....
        /*d2b4*/ 	.word	0x0003d0e0


	//   ....[158]....
        /*d2b8*/ 	.word	0x0003d0f0


	//   ....[159]....
        /*d2bc*/ 	.word	0x0003d100


	//   ....[160]....
        /*d2c0*/ 	.word	0x0003d110


	//   ....[161]....
        /*d2c4*/ 	.word	0x0003d140


	//   ....[162]....
        /*d2c8*/ 	.word	0x0003d150


	//   ....[163]....
        /*d2cc*/ 	.word	0x0003d160


	//   ....[164]....
        /*d2d0*/ 	.word	0x0003d170


	//   ....[165]....
        /*d2d4*/ 	.word	0x0003d1a0


	//   ....[166]....
        /*d2d8*/ 	.word	0x0003d1b0


	//   ....[167]....
        /*d2dc*/ 	.word	0x0003d1c0


	//   ....[168]....
        /*d2e0*/ 	.word	0x0003d1d0


	//   ....[169]....
        /*d2e4*/ 	.word	0x0003d200


	//   ....[170]....
        /*d2e8*/ 	.word	0x0003d210


	//   ....[171]....
        /*d2ec*/ 	.word	0x0003d220


	//   ....[172]....
        /*d2f0*/ 	.word	0x0003d230


	//   ....[173]....
        /*d2f4*/ 	.word	0x0003d260


	//   ....[174]....
        /*d2f8*/ 	.word	0x0003d270


	//   ....[175]....
        /*d2fc*/ 	.word	0x0003d280


	//   ....[176]....
        /*d300*/ 	.word	0x0003d290


	//   ....[177]....
        /*d304*/ 	.word	0x0003d2c0


	//   ....[178]....
        /*d308*/ 	.word	0x0003d2d0


	//   ....[179]....
        /*d30c*/ 	.word	0x0003d2e0


	//   ....[180]....
        /*d310*/ 	.word	0x0003d2f0


	//   ....[181]....
        /*d314*/ 	.word	0x0003d320


	//   ....[182]....
        /*d318*/ 	.word	0x0003d330


	//   ....[183]....
        /*d31c*/ 	.word	0x0003d340


	//   ....[184]....
        /*d320*/ 	.word	0x0003d350


	//   ....[185]....
        /*d324*/ 	.word	0x0003d380


	//   ....[186]....
        /*d328*/ 	.word	0x0003d390


	//   ....[187]....
        /*d32c*/ 	.word	0x0003d3a0


	//   ....[188]....
        /*d330*/ 	.word	0x0003d3b0


	//   ....[189]....
        /*d334*/ 	.word	0x0003d3e0


	//   ....[190]....
        /*d338*/ 	.word	0x0003d3f0


	//   ....[191]....
        /*d33c*/ 	.word	0x0003d400


	//   ....[192]....
        /*d340*/ 	.word	0x0003d410


	//   ....[193]....
        /*d344*/ 	.word	0x0003d440


	//   ....[194]....
        /*d348*/ 	.word	0x0003d450


	//   ....[195]....
        /*d34c*/ 	.word	0x0003d460


	//   ....[196]....
        /*d350*/ 	.word	0x0003d470


	//   ....[197]....
        /*d354*/ 	.word	0x0003d4a0


	//   ....[198]....
        /*d358*/ 	.word	0x0003d4b0


	//   ....[199]....
        /*d35c*/ 	.word	0x0003d4c0


	//   ....[200]....
        /*d360*/ 	.word	0x0003d4d0


	//   ....[201]....
        /*d364*/ 	.word	0x0003d500


	//   ....[202]....
        /*d368*/ 	.word	0x0003d510


	//   ....[203]....
        /*d36c*/ 	.word	0x0003d520


	//   ....[204]....
        /*d370*/ 	.word	0x0003d530


	//   ....[205]....
        /*d374*/ 	.word	0x0003d560


	//   ....[206]....
        /*d378*/ 	.word	0x0003d570


	//   ....[207]....
        /*d37c*/ 	.word	0x0003d580


	//   ....[208]....
        /*d380*/ 	.word	0x0003d590


	//   ....[209]....
        /*d384*/ 	.word	0x0003d5c0


	//   ....[210]....
        /*d388*/ 	.word	0x0003d5d0


	//   ....[211]....
        /*d38c*/ 	.word	0x0003d5e0


	//   ....[212]....
        /*d390*/ 	.word	0x0003d5f0


	//   ....[213]....
        /*d394*/ 	.word	0x0003d620


	//   ....[214]....
        /*d398*/ 	.word	0x0003d630


	//   ....[215]....
        /*d39c*/ 	.word	0x0003d640


	//   ....[216]....
        /*d3a0*/ 	.word	0x0003d650


	//   ....[217]....
        /*d3a4*/ 	.word	0x0003d680


	//   ....[218]....
        /*d3a8*/ 	.word	0x0003d690


	//   ....[219]....
        /*d3ac*/ 	.word	0x0003d6a0


	//   ....[220]....
        /*d3b0*/ 	.word	0x0003d6b0


	//   ....[221]....
        /*d3b4*/ 	.word	0x0003d6e0


	//   ....[222]....
        /*d3b8*/ 	.word	0x0003d6f0


	//   ....[223]....
        /*d3bc*/ 	.word	0x0003d700


	//   ....[224]....
        /*d3c0*/ 	.word	0x0003d710


	//   ....[225]....
        /*d3c4*/ 	.word	0x0003d740


	//   ....[226]....
        /*d3c8*/ 	.word	0x0003d750


	//   ....[227]....
        /*d3cc*/ 	.word	0x0003d760


	//   ....[228]....
        /*d3d0*/ 	.word	0x0003d770


	//   ....[229]....
        /*d3d4*/ 	.word	0x0003d7a0


	//   ....[230]....
        /*d3d8*/ 	.word	0x0003d7b0


	//   ....[231]....
        /*d3dc*/ 	.word	0x0003d7c0


	//   ....[232]....
        /*d3e0*/ 	.word	0x0003d7d0


	//   ....[233]....
        /*d3e4*/ 	.word	0x0003d800


	//   ....[234]....
        /*d3e8*/ 	.word	0x0003d810


	//   ....[235]....
        /*d3ec*/ 	.word	0x0003d820


	//   ....[236]....
        /*d3f0*/ 	.word	0x0003d830


	//   ....[237]....
        /*d3f4*/ 	.word	0x0003d860


	//   ....[238]....
        /*d3f8*/ 	.word	0x0003d870


	//   ....[239]....
        /*d3fc*/ 	.word	0x0003d880


	//   ....[240]....
        /*d400*/ 	.word	0x0003d890


	//   ....[241]....
        /*d404*/ 	.word	0x0003d8c0


	//   ....[242]....
        /*d408*/ 	.word	0x0003d8d0


	//   ....[243]....
        /*d40c*/ 	.word	0x0003d8e0


	//   ....[244]....
        /*d410*/ 	.word	0x0003d8f0


	//   ....[245]....
        /*d414*/ 	.word	0x0003d920


	//   ....[246]....
        /*d418*/ 	.word	0x0003d930


	//   ....[247]....
        /*d41c*/ 	.word	0x0003d940


	//   ....[248]....
        /*d420*/ 	.word	0x0003d950


	//   ....[249]....
        /*d424*/ 	.word	0x0003d980


	//   ....[250]....
        /*d428*/ 	.word	0x0003d990


	//   ....[251]....
        /*d42c*/ 	.word	0x0003d9a0


	//   ....[252]....
        /*d430*/ 	.word	0x0003d9b0


	//   ....[253]....
        /*d434*/ 	.word	0x0003d9e0


	//   ....[254]....
        /*d438*/ 	.word	0x0003d9f0


	//   ....[255]....
        /*d43c*/ 	.word	0x0003da00


	//   ....[0]....
        /*d440*/ 	.word	0x0003da10


	//   ....[1]....
        /*d444*/ 	.word	0x0003da40


	//   ....[2]....
        /*d448*/ 	.word	0x0003da50


	//   ....[3]....
        /*d44c*/ 	.word	0x0003da60


	//   ....[4]....
        /*d450*/ 	.word	0x0003da70


	//   ....[5]....
        /*d454*/ 	.word	0x0003daa0


	//   ....[6]....
        /*d458*/ 	.word	0x0003dab0


	//   ....[7]....
        /*d45c*/ 	.word	0x0003dac0


	//   ....[8]....
        /*d460*/ 	.word	0x0003dad0


	//   ....[9]....
        /*d464*/ 	.word	0x0003db00


	//   ....[10]....
        /*d468*/ 	.word	0x0003db10


	//   ....[11]....
        /*d46c*/ 	.word	0x0003db20


	//   ....[12]....
        /*d470*/ 	.word	0x0003db30


	//   ....[13]....
        /*d474*/ 	.word	0x0003db60


	//   ....[14]....
        /*d478*/ 	.word	0x0003db70


	//   ....[15]....
        /*d47c*/ 	.word	0x0003db80


	//   ....[16]....
        /*d480*/ 	.word	0x0003db90


	//   ....[17]....
        /*d484*/ 	.word	0x0003dbc0


	//   ....[18]....
        /*d488*/ 	.word	0x0003dbd0


	//   ....[19]....
        /*d48c*/ 	.word	0x0003dbe0


	//   ....[20]....
        /*d490*/ 	.word	0x0003dbf0


	//   ....[21]....
        /*d494*/ 	.word	0x0003dc20


	//   ....[22]....
        /*d498*/ 	.word	0x0003dc30


	//   ....[23]....
        /*d49c*/ 	.word	0x0003dc40


	//   ....[24]....
        /*d4a0*/ 	.word	0x0003dc50


	//   ....[25]....
        /*d4a4*/ 	.word	0x0003dc80


	//   ....[26]....
        /*d4a8*/ 	.word	0x0003dc90


	//   ....[27]....
        /*d4ac*/ 	.word	0x0003dca0


	//   ....[28]....
        /*d4b0*/ 	.word	0x0003dcb0


	//   ....[29]....
        /*d4b4*/ 	.word	0x0003dce0


	//   ....[30]....
        /*d4b8*/ 	.word	0x0003dcf0


	//   ....[31]....
        /*d4bc*/ 	.word	0x0003dd00


	//   ....[32]....
        /*d4c0*/ 	.word	0x0003dd10


	//   ....[33]....
        /*d4c4*/ 	.word	0x0003dd40


	//   ....[34]....
        /*d4c8*/ 	.word	0x0003dd50


	//   ....[35]....
        /*d4cc*/ 	.word	0x0003dd60


	//   ....[36]....
        /*d4d0*/ 	.word	0x0003dd70


	//   ....[37]....
        /*d4d4*/ 	.word	0x0003dda0


	//   ....[38]....
        /*d4d8*/ 	.word	0x0003ddb0


	//   ....[39]....
        /*d4dc*/ 	.word	0x0003ddc0


	//   ....[40]....
        /*d4e0*/ 	.word	0x0003ddd0


	//   ....[41]....
        /*d4e4*/ 	.word	0x0003de00


	//   ....[42]....
        /*d4e8*/ 	.word	0x0003de10


	//   ....[43]....
        /*d4ec*/ 	.word	0x0003de20


	//   ....[44]....
        /*d4f0*/ 	.word	0x0003de30


	//   ....[45]....
        /*d4f4*/ 	.word	0x0003de60


	//   ....[46]....
        /*d4f8*/ 	.word	0x0003de70


	//   ....[47]....
        /*d4fc*/ 	.word	0x0003de80


	//   ....[48]....
        /*d500*/ 	.word	0x0003de90


	//   ....[49]....
        /*d504*/ 	.word	0x0003dec0


	//   ....[50]....
        /*d508*/ 	.word	0x0003ded0


	//   ....[51]....
        /*d50c*/ 	.word	0x0003dee0


	//   ....[52]....
        /*d510*/ 	.word	0x0003def0


	//   ....[53]....
        /*d514*/ 	.word	0x0003df20


	//   ....[54]....
        /*d518*/ 	.word	0x0003df30


	//   ....[55]....
        /*d51c*/ 	.word	0x0003df40


	//   ....[56]....
        /*d520*/ 	.word	0x0003df50


	//   ....[57]....
        /*d524*/ 	.word	0x0003df80


	//   ....[58]....
        /*d528*/ 	.word	0x0003df90


	//   ....[59]....
        /*d52c*/ 	.word	0x0003dfa0


	//   ....[60]....
        /*d530*/ 	.word	0x0003dfb0


	//   ....[61]....
        /*d534*/ 	.word	0x0003dfe0


	//   ....[62]....
        /*d538*/ 	.word	0x0003dff0


	//   ....[63]....
        /*d53c*/ 	.word	0x0003e000


	//   ....[64]....
        /*d540*/ 	.word	0x0003e010


	//   ....[65]....
        /*d544*/ 	.word	0x0003e040


	//   ....[66]....
        /*d548*/ 	.word	0x0003e050


	//   ....[67]....
        /*d54c*/ 	.word	0x0003e060


	//   ....[68]....
        /*d550*/ 	.word	0x0003e070


	//   ....[69]....
        /*d554*/ 	.word	0x0003e0a0


	//   ....[70]....
        /*d558*/ 	.word	0x0003e0b0


	//   ....[71]....
        /*d55c*/ 	.word	0x0003e0c0


	//   ....[72]....
        /*d560*/ 	.word	0x0003e0d0


	//   ....[73]....
        /*d564*/ 	.word	0x0003e100


	//   ....[74]....
        /*d568*/ 	.word	0x0003e110


	//   ....[75]....
        /*d56c*/ 	.word	0x0003e120


	//   ....[76]....
        /*d570*/ 	.word	0x0003e130


	//   ....[77]....
        /*d574*/ 	.word	0x0003e160


	//   ....[78]....
        /*d578*/ 	.word	0x0003e170


	//   ....[79]....
        /*d57c*/ 	.word	0x0003e180


	//   ....[80]....
        /*d580*/ 	.word	0x0003e190


	//   ....[81]....
        /*d584*/ 	.word	0x0003e1c0


	//   ....[82]....
        /*d588*/ 	.word	0x0003e1d0


	//   ....[83]....
        /*d58c*/ 	.word	0x0003e1e0


	//   ....[84]....
        /*d590*/ 	.word	0x0003e1f0


	//   ....[85]....
        /*d594*/ 	.word	0x0003e220


	//   ....[86]....
        /*d598*/ 	.word	0x0003e230


	//   ....[87]....
        /*d59c*/ 	.word	0x0003e240


	//   ....[88]....
        /*d5a0*/ 	.word	0x0003e250


	//   ....[89]....
        /*d5a4*/ 	.word	0x0003e280


	//   ....[90]....
        /*d5a8*/ 	.word	0x0003e290


	//   ....[91]....
        /*d5ac*/ 	.word	0x0003e2a0


	//   ....[92]....
        /*d5b0*/ 	.word	0x0003e2b0


	//   ....[93]....
        /*d5b4*/ 	.word	0x0003e2e0


	//   ....[94]....
        /*d5b8*/ 	.word	0x0003e2f0


	//   ....[95]....
        /*d5bc*/ 	.word	0x0003e300


	//   ....[96]....
        /*d5c0*/ 	.word	0x0003e310


	//   ....[97]....
        /*d5c4*/ 	.word	0x0003e340


	//   ....[98]....
        /*d5c8*/ 	.word	0x0003e350


	//   ....[99]....
        /*d5cc*/ 	.word	0x0003e360


	//   ....[100]....
        /*d5d0*/ 	.word	0x0003e370


	//   ....[101]....
        /*d5d4*/ 	.word	0x0003e3a0


	//   ....[102]....
        /*d5d8*/ 	.word	0x0003e3b0


	//   ....[103]....
        /*d5dc*/ 	.word	0x0003e3c0


	//   ....[104]....
        /*d5e0*/ 	.word	0x0003e3d0


	//   ....[105]....
        /*d5e4*/ 	.word	0x0003e400


	//   ....[106]....
        /*d5e8*/ 	.word	0x0003e410


	//   ....[107]....
        /*d5ec*/ 	.word	0x0003e420


	//   ....[108]....
        /*d5f0*/ 	.word	0x0003e430


	//   ....[109]....
        /*d5f4*/ 	.word	0x0003e460


	//   ....[110]....
        /*d5f8*/ 	.word	0x0003e470


	//   ....[111]....
        /*d5fc*/ 	.word	0x0003e480


	//   ....[112]....
        /*d600*/ 	.word	0x0003e490


	//   ....[113]....
        /*d604*/ 	.word	0x0003e4c0


	//   ....[114]....
        /*d608*/ 	.word	0x0003e4d0


	//   ....[115]....
        /*d60c*/ 	.word	0x0003e4e0


	//   ....[116]....
        /*d610*/ 	.word	0x0003e4f0


	//   ....[117]....
        /*d614*/ 	.word	0x0003e520


	//   ....[118]....
        /*d618*/ 	.word	0x0003e530


	//   ....[119]....
        /*d61c*/ 	.word	0x0003e540


	//   ....[120]....
        /*d620*/ 	.word	0x0003e550


	//   ....[121]....
        /*d624*/ 	.word	0x0003e580


	//   ....[122]....
        /*d628*/ 	.word	0x0003e590


	//   ....[123]....
        /*d62c*/ 	.word	0x0003e5a0


	//   ....[124]....
        /*d630*/ 	.word	0x0003e5b0


	//   ....[125]....
        /*d634*/ 	.word	0x0003e5e0


	//   ....[126]....
        /*d638*/ 	.word	0x0003e5f0


	//   ....[127]....
        /*d63c*/ 	.word	0x0003e600


	//   ....[128]....
        /*d640*/ 	.word	0x0003e610


	//   ....[129]....
        /*d644*/ 	.word	0x0003e640


	//   ....[130]....
        /*d648*/ 	.word	0x0003e650


	//   ....[131]....
        /*d64c*/ 	.word	0x0003e660


	//   ....[132]....
        /*d650*/ 	.word	0x0003e670


	//   ....[133]....
        /*d654*/ 	.word	0x0003e6a0


	//   ....[134]....
        /*d658*/ 	.word	0x0003e6b0


	//   ....[135]....
        /*d65c*/ 	.word	0x0003e6c0


	//   ....[136]....
        /*d660*/ 	.word	0x0003e6d0


	//   ....[137]....
        /*d664*/ 	.word	0x0003e700


	//   ....[138]....
        /*d668*/ 	.word	0x0003e710


	//   ....[139]....
        /*d66c*/ 	.word	0x0003e720


	//   ....[140]....
        /*d670*/ 	.word	0x0003e730


	//   ....[141]....
        /*d674*/ 	.word	0x0003e760


	//   ....[142]....
        /*d678*/ 	.word	0x0003e770


	//   ....[143]....
        /*d67c*/ 	.word	0x0003e780


	//   ....[144]....
        /*d680*/ 	.word	0x0003e790


	//   ....[145]....
        /*d684*/ 	.word	0x0003e7c0


	//   ....[146]....
        /*d688*/ 	.word	0x0003e7d0


	//   ....[147]....
        /*d68c*/ 	.word	0x0003e7e0


	//   ....[148]....
        /*d690*/ 	.word	0x0003e7f0


	//   ....[149]....
        /*d694*/ 	.word	0x0003e820


	//   ....[150]....
        /*d698*/ 	.word	0x0003e830


	//   ....[151]....
        /*d69c*/ 	.word	0x0003e840


	//   ....[152]....
        /*d6a0*/ 	.word	0x0003e850


	//   ....[153]....
        /*d6a4*/ 	.word	0x0003e880


	//   ....[154]....
        /*d6a8*/ 	.word	0x0003e890


	//   ....[155]....
        /*d6ac*/ 	.word	0x0003e8a0


	//   ....[156]....
        /*d6b0*/ 	.word	0x0003e8b0


	//   ....[157]....
        /*d6b4*/ 	.word	0x0003e8e0


	//   ....[158]....
        /*d6b8*/ 	.word	0x0003e8f0


	//   ....[159]....
        /*d6bc*/ 	.word	0x0003e900


	//   ....[160]....
        /*d6c0*/ 	.word	0x0003e910


	//   ....[161]....
        /*d6c4*/ 	.word	0x0003e940


	//   ....[162]....
        /*d6c8*/ 	.word	0x0003e950


	//   ....[163]....
        /*d6cc*/ 	.word	0x0003e960


	//   ....[164]....
        /*d6d0*/ 	.word	0x0003e970


	//   ....[165]....
        /*d6d4*/ 	.word	0x0003e9a0


	//   ....[166]....
        /*d6d8*/ 	.word	0x0003e9b0


	//   ....[167]....
        /*d6dc*/ 	.word	0x0003e9c0


	//   ....[168]....
        /*d6e0*/ 	.word	0x0003e9d0


	//   ....[169]....
        /*d6e4*/ 	.word	0x0003ea00


	//   ....[170]....
        /*d6e8*/ 	.word	0x0003ea10


	//   ....[171]....
        /*d6ec*/ 	.word	0x0003ea20


	//   ....[172]....
        /*d6f0*/ 	.word	0x0003ea30


	//   ....[173]....
        /*d6f4*/ 	.word	0x0003ea60


	//   ....[174]....
        /*d6f8*/ 	.word	0x0003ea70


	//   ....[175]....
        /*d6fc*/ 	.word	0x0003ea80


	//   ....[176]....
        /*d700*/ 	.word	0x0003ea90


	//   ....[177]....
        /*d704*/ 	.word	0x0003eac0


	//   ....[178]....
        /*d708*/ 	.word	0x0003ead0


	//   ....[179]....
        /*d70c*/ 	.word	0x0003eae0


	//   ....[180]....
        /*d710*/ 	.word	0x0003eaf0


	//   ....[181]....
        /*d714*/ 	.word	0x0003eb20


	//   ....[182]....
        /*d718*/ 	.word	0x0003eb30


	//   ....[183]....
        /*d71c*/ 	.word	0x0003eb40


	//   ....[184]....
        /*d720*/ 	.word	0x0003eb50


	//   ....[185]....
        /*d724*/ 	.word	0x0003eb80


	//   ....[186]....
        /*d728*/ 	.word	0x0003eb90


	//   ....[187]....
        /*d72c*/ 	.word	0x0003eba0


	//   ....[188]....
        /*d730*/ 	.word	0x0003ebb0


	//   ....[189]....
        /*d734*/ 	.word	0x0003ebe0


	//   ....[190]....
        /*d738*/ 	.word	0x0003ebf0


	//   ....[191]....
        /*d73c*/ 	.word	0x0003ec00


	//   ....[192]....
        /*d740*/ 	.word	0x0003ec10


	//   ....[193]....
        /*d744*/ 	.word	0x0003ec40


	//   ....[194]....
        /*d748*/ 	.word	0x0003ec50


	//   ....[195]....
        /*d74c*/ 	.word	0x0003ec60


	//   ....[196]....
        /*d750*/ 	.word	0x0003ec70


	//   ....[197]....
        /*d754*/ 	.word	0x0003eca0


	//   ....[198]....
        /*d758*/ 	.word	0x0003ecb0


	//   ....[199]....
        /*d75c*/ 	.word	0x0003ecc0


	//   ....[200]....
        /*d760*/ 	.word	0x0003ecd0


	//   ....[201]....
        /*d764*/ 	.word	0x0003ed00


	//   ....[202]....
        /*d768*/ 	.word	0x0003ed10


	//   ....[203]....
        /*d76c*/ 	.word	0x0003ed20


	//   ....[204]....
        /*d770*/ 	.word	0x0003ed30


	//   ....[205]....
        /*d774*/ 	.word	0x0003ed60


	//   ....[206]....
        /*d778*/ 	.word	0x0003ed70


	//   ....[207]....
        /*d77c*/ 	.word	0x0003ed80


	//   ....[208]....
        /*d780*/ 	.word	0x0003ed90


	//   ....[209]....
        /*d784*/ 	.word	0x0003edc0


	//   ....[210]....
        /*d788*/ 	.word	0x0003edd0


	//   ....[211]....
        /*d78c*/ 	.word	0x0003ede0


	//   ....[212]....
        /*d790*/ 	.word	0x0003edf0


	//   ....[213]....
        /*d794*/ 	.word	0x0003ee20


	//   ....[214]....
        /*d798*/ 	.word	0x0003ee30


	//   ....[215]....
        /*d79c*/ 	.word	0x0003ee40


	//   ....[216]....
        /*d7a0*/ 	.word	0x0003ee50


	//   ....[217]....
        /*d7a4*/ 	.word	0x0003ee80


	//   ....[218]....
        /*d7a8*/ 	.word	0x0003ee90


	//   ....[219]....
        /*d7ac*/ 	.word	0x0003eea0


	//   ....[220]....
        /*d7b0*/ 	.word	0x0003eeb0


	//   ....[221]....
        /*d7b4*/ 	.word	0x0003eee0


	//   ....[222]....
        /*d7b8*/ 	.word	0x0003eef0


	//   ....[223]....
        /*d7bc*/ 	.word	0x0003ef00


	//   ....[224]....
        /*d7c0*/ 	.word	0x0003ef10


	//   ....[225]....
        /*d7c4*/ 	.word	0x0003ef40


	//   ....[226]....
        /*d7c8*/ 	.word	0x0003ef50


	//   ....[227]....
        /*d7cc*/ 	.word	0x0003ef60


	//   ....[228]....
        /*d7d0*/ 	.word	0x0003ef70


	//   ....[229]....
        /*d7d4*/ 	.word	0x0003efa0


	//   ....[230]....
        /*d7d8*/ 	.word	0x0003efb0


	//   ....[231]....
        /*d7dc*/ 	.word	0x0003efc0


	//   ....[232]....
        /*d7e0*/ 	.word	0x0003efd0


	//   ....[233]....
        /*d7e4*/ 	.word	0x0003f000


	//   ....[234]....
        /*d7e8*/ 	.word	0x0003f010


	//   ....[235]....
        /*d7ec*/ 	.word	0x0003f020


	//   ....[236]....
        /*d7f0*/ 	.word	0x0003f030


	//   ....[237]....
        /*d7f4*/ 	.word	0x0003f060


	//   ....[238]....
        /*d7f8*/ 	.word	0x0003f070


	//   ....[239]....
        /*d7fc*/ 	.word	0x0003f080


	//   ....[240]....
        /*d800*/ 	.word	0x0003f090


	//   ....[241]....
        /*d804*/ 	.word	0x0003f0c0


	//   ....[242]....
        /*d808*/ 	.word	0x0003f0d0


	//   ....[243]....
        /*d80c*/ 	.word	0x0003f0e0


	//   ....[244]....
        /*d810*/ 	.word	0x0003f0f0


	//   ....[245]....
        /*d814*/ 	.word	0x0003f120


	//   ....[246]....
        /*d818*/ 	.word	0x0003f130


	//   ....[247]....
        /*d81c*/ 	.word	0x0003f140


	//   ....[248]....
        /*d820*/ 	.word	0x0003f150


	//   ....[249]....
        /*d824*/ 	.word	0x0003f180


	//   ....[250]....
        /*d828*/ 	.word	0x0003f190


	//   ....[251]....
        /*d82c*/ 	.word	0x0003f1a0


	//   ....[252]....
        /*d830*/ 	.word	0x0003f1b0


	//   ....[253]....
        /*d834*/ 	.word	0x0003f1f0


	//   ....[254]....
        /*d838*/ 	.word	0x00042230


	//   ....[255]....
        /*d83c*/ 	.word	0x00042240


	//   ....[0]....
        /*d840*/ 	.word	0x00042250


	//   ....[1]....
        /*d844*/ 	.word	0x00042270


	//   ....[2]....
        /*d848*/ 	.word	0x00042280


	//   ....[3]....
        /*d84c*/ 	.word	0x00042290


	//   ....[4]....
        /*d850*/ 	.word	0x000422a0


	//   ....[5]....
        /*d854*/ 	.word	0x000422d0


	//   ....[6]....
        /*d858*/ 	.word	0x000422e0


	//   ....[7]....
        /*d85c*/ 	.word	0x000422f0


	//   ....[8]....
        /*d860*/ 	.word	0x00042300


	//   ....[9]....
        /*d864*/ 	.word	0x00042330


	//   ....[10]....
        /*d868*/ 	.word	0x00042340


	//   ....[11]....
        /*d86c*/ 	.word	0x00042350


	//   ....[12]....
        /*d870*/ 	.word	0x00042360


	//   ....[13]....
        /*d874*/ 	.word	0x00042390


	//   ....[14]....
        /*d878*/ 	.word	0x000423a0


	//   ....[15]....
        /*d87c*/ 	.word	0x000423b0


	//   ....[16]....
        /*d880*/ 	.word	0x000423c0


	//   ....[17]....
        /*d884*/ 	.word	0x000423f0


	//   ....[18]....
        /*d888*/ 	.word	0x00042400


	//   ....[19]....
        /*d88c*/ 	.word	0x00042410


	//   ....[20]....
        /*d890*/ 	.word	0x00042420


	//   ....[21]....
        /*d894*/ 	.word	0x00042450


	//   ....[22]....
        /*d898*/ 	.word	0x00042460


	//   ....[23]....
        /*d89c*/ 	.word	0x00042470


	//   ....[24]....
        /*d8a0*/ 	.word	0x00042480


	//   ....[25]....
        /*d8a4*/ 	.word	0x000424b0


	//   ....[26]....
        /*d8a8*/ 	.word	0x000424c0


	//   ....[27]....
        /*d8ac*/ 	.word	0x000424d0


	//   ....[28]....
        /*d8b0*/ 	.word	0x000424e0


	//   ....[29]....
        /*d8b4*/ 	.word	0x00042510


	//   ....[30]....
        /*d8b8*/ 	.word	0x00042520


	//   ....[31]....
        /*d8bc*/ 	.word	0x00042530


	//   ....[32]....
        /*d8c0*/ 	.word	0x00042540


	//   ....[33]....
        /*d8c4*/ 	.word	0x00042570


	//   ....[34]....
        /*d8c8*/ 	.word	0x00042580


	//   ....[35]....
        /*d8cc*/ 	.word	0x00042590


	//   ....[36]....
        /*d8d0*/ 	.word	0x000425a0


	//   ....[37]....
        /*d8d4*/ 	.word	0x000425d0


	//   ....[38]....
        /*d8d8*/ 	.word	0x000425e0


	//   ....[39]....
        /*d8dc*/ 	.word	0x000425f0


	//   ....[40]....
        /*d8e0*/ 	.word	0x00042600


	//   ....[41]....
        /*d8e4*/ 	.word	0x00042630


	//   ....[42]....
        /*d8e8*/ 	.word	0x00042640


	//   ....[43]....
        /*d8ec*/ 	.word	0x00042650


	//   ....[44]....
        /*d8f0*/ 	.word	0x00042660


	//   ....[45]....
        /*d8f4*/ 	.word	0x00042690


	//   ....[46]....
        /*d8f8*/ 	.word	0x000426a0


	//   ....[47]....
        /*d8fc*/ 	.word	0x000426b0


	//   ....[48]....
        /*d900*/ 	.word	0x000426c0


	//   ....[49]....
        /*d904*/ 	.word	0x000426f0


	//   ....[50]....
        /*d908*/ 	.word	0x00042700


	//   ....[51]....
        /*d90c*/ 	.word	0x00042710


	//   ....[52]....
        /*d910*/ 	.word	0x00042720


	//   ....[53]....
        /*d914*/ 	.word	0x00042750


	//   ....[54]....
        /*d918*/ 	.word	0x00042760


	//   ....[55]....
        /*d91c*/ 	.word	0x00042770


	//   ....[56]....
        /*d920*/ 	.word	0x00042780


	//   ....[57]....
        /*d924*/ 	.word	0x000427b0


	//   ....[58]....
        /*d928*/ 	.word	0x000427c0


	//   ....[59]....
        /*d92c*/ 	.word	0x000427d0


	//   ....[60]....
        /*d930*/ 	.word	0x000427e0


	//   ....[61]....
        /*d934*/ 	.word	0x00042810


	//   ....[62]....
        /*d938*/ 	.word	0x00042820


	//   ....[63]....
        /*d93c*/ 	.word	0x00042830


	//   ....[64]....
        /*d940*/ 	.word	0x00042840


	//   ....[65]....
        /*d944*/ 	.word	0x00042870


	//   ....[66]....
        /*d948*/ 	.word	0x00042880


	//   ....[67]....
        /*d94c*/ 	.word	0x00042890


	//   ....[68]....
        /*d950*/ 	.word	0x000428a0


	//   ....[69]....
        /*d954*/ 	.word	0x000428d0


	//   ....[70]....
        /*d958*/ 	.word	0x000428e0


	//   ....[71]....
        /*d95c*/ 	.word	0x000428f0


	//   ....[72]....
        /*d960*/ 	.word	0x00042900


	//   ....[73]....
        /*d964*/ 	.word	0x00042930


	//   ....[74]....
        /*d968*/ 	.word	0x00042940


	//   ....[75]....
        /*d96c*/ 	.word	0x00042950


	//   ....[76]....
        /*d970*/ 	.word	0x00042960


	//   ....[77]....
        /*d974*/ 	.word	0x00042990


	//   ....[78]....
        /*d978*/ 	.word	0x000429a0


	//   ....[79]....
        /*d97c*/ 	.word	0x000429b0


	//   ....[80]....
        /*d980*/ 	.word	0x000429c0


	//   ....[81]....
        /*d984*/ 	.word	0x000429f0


	//   ....[82]....
        /*d988*/ 	.word	0x00042a00


	//   ....[83]....
        /*d98c*/ 	.word	0x00042a10


	//   ....[84]....
        /*d990*/ 	.word	0x00042a20


	//   ....[85]....
        /*d994*/ 	.word	0x00042a50


	//   ....[86]....
        /*d998*/ 	.word	0x00042a60


	//   ....[87]....
        /*d99c*/ 	.word	0x00042a70


	//   ....[88]....
        /*d9a0*/ 	.word	0x00042a80


	//   ....[89]....
        /*d9a4*/ 	.word	0x00042ab0


	//   ....[90]....
        /*d9a8*/ 	.word	0x00042ac0


	//   ....[91]....
        /*d9ac*/ 	.word	0x00042ad0


	//   ....[92]....
        /*d9b0*/ 	.word	0x00042ae0


	//   ....[93]....
        /*d9b4*/ 	.word	0x00042b10


	//   ....[94]....
        /*d9b8*/ 	.word	0x00042b20


	//   ....[95]....
        /*d9bc*/ 	.word	0x00042b30


	//   ....[96]....
        /*d9c0*/ 	.word	0x00042b40


	//   ....[97]....
        /*d9c4*/ 	.word	0x00042b70


	//   ....[98]....
        /*d9c8*/ 	.word	0x00042b80


	//   ....[99]....
        /*d9cc*/ 	.word	0x00042b90


	//   ....[100]....
        /*d9d0*/ 	.word	0x00042ba0


	//   ....[101]....
        /*d9d4*/ 	.word	0x00042bd0


	//   ....[102]....
        /*d9d8*/ 	.word	0x00042be0


	//   ....[103]....
        /*d9dc*/ 	.word	0x00042bf0


	//   ....[104]....
        /*d9e0*/ 	.word	0x00042c00


	//   ....[105]....
        /*d9e4*/ 	.word	0x00042c30


	//   ....[106]....
        /*d9e8*/ 	.word	0x00042c40


	//   ....[107]....
        /*d9ec*/ 	.word	0x00042c50


	//   ....[108]....
        /*d9f0*/ 	.word	0x00042c60


	//   ....[109]....
        /*d9f4*/ 	.word	0x00042c90


	//   ....[110]....
        /*d9f8*/ 	.word	0x00042ca0


	//   ....[111]....
        /*d9fc*/ 	.word	0x00042cb0


	//   ....[112]....
        /*da00*/ 	.word	0x00042cc0


	//   ....[113]....
        /*da04*/ 	.word	0x00042cf0


	//   ....[114]....
        /*da08*/ 	.word	0x00042d00


	//   ....[115]....
        /*da0c*/ 	.word	0x00042d10


	//   ....[116]....
        /*da10*/ 	.word	0x00042d20


	//   ....[117]....
        /*da14*/ 	.word	0x00042d50


	//   ....[118]....
        /*da18*/ 	.word	0x00042d60


	//   ....[119]....
        /*da1c*/ 	.word	0x00042d70


	//   ....[120]....
        /*da20*/ 	.word	0x00042d80


	//   ....[121]....
        /*da24*/ 	.word	0x00042db0


	//   ....[122]....
        /*da28*/ 	.word	0x00042dc0


	//   ....[123]....
        /*da2c*/ 	.word	0x00042dd0


	//   ....[124]....
        /*da30*/ 	.word	0x00042de0


	//   ....[125]....
        /*da34*/ 	.word	0x00042e10


	//   ....[126]....
        /*da38*/ 	.word	0x00042e20


	//   ....[127]....
        /*da3c*/ 	.word	0x00042e30


	//   ....[128]....
        /*da40*/ 	.word	0x00042e40


	//   ....[129]....
        /*da44*/ 	.word	0x00042e70


	//   ....[130]....
        /*da48*/ 	.word	0x00042e80


	//   ....[131]....
        /*da4c*/ 	.word	0x00042e90


	//   ....[132]....
        /*da50*/ 	.word	0x00042ea0


	//   ....[133]....
        /*da54*/ 	.word	0x00042ed0


	//   ....[134]....
        /*da58*/ 	.word	0x00042ee0


	//   ....[135]....
        /*da5c*/ 	.word	0x00042ef0


	//   ....[136]....
        /*da60*/ 	.word	0x00042f00


	//   ....[137]....
        /*da64*/ 	.word	0x00042f30


	//   ....[138]....
        /*da68*/ 	.word	0x00042f40


	//   ....[139]....
        /*da6c*/ 	.word	0x00042f50


	//   ....[140]....
        /*da70*/ 	.word	0x00042f60


	//   ....[141]....
        /*da74*/ 	.word	0x00042f90


	//   ....[142]....
        /*da78*/ 	.word	0x00042fa0


	//   ....[143]....
        /*da7c*/ 	.word	0x00042fb0


	//   ....[144]....
        /*da80*/ 	.word	0x00042fc0


	//   ....[145]....
        /*da84*/ 	.word	0x00042ff0


	//   ....[146]....
        /*da88*/ 	.word	0x00043000


	//   ....[147]....
        /*da8c*/ 	.word	0x00043010


	//   ....[148]....
        /*da90*/ 	.word	0x00043020


	//   ....[149]....
        /*da94*/ 	.word	0x00043050


	//   ....[150]....
        /*da98*/ 	.word	0x00043060


	//   ....[151]....
        /*da9c*/ 	.word	0x00043070


	//   ....[152]....
        /*daa0*/ 	.word	0x00043080


	//   ....[153]....
        /*daa4*/ 	.word	0x000430b0


	//   ....[154]....
        /*daa8*/ 	.word	0x000430c0


	//   ....[155]....
        /*daac*/ 	.word	0x000430d0


	//   ....[156]....
        /*dab0*/ 	.word	0x000430e0


	//   ....[157]....
        /*dab4*/ 	.word	0x00043110


	//   ....[158]....
        /*dab8*/ 	.word	0x00043120


	//   ....[159]....
        /*dabc*/ 	.word	0x00043130


	//   ....[160]....
        /*dac0*/ 	.word	0x00043140


	//   ....[161]....
        /*dac4*/ 	.word	0x00043170


	//   ....[162]....
        /*dac8*/ 	.word	0x00043180


	//   ....[163]....
        /*dacc*/ 	.word	0x00043190


	//   ....[164]....
        /*dad0*/ 	.word	0x000431a0


	//   ....[165]....
        /*dad4*/ 	.word	0x000431d0


	//   ....[166]....
        /*dad8*/ 	.word	0x000431e0


	//   ....[167]....
        /*dadc*/ 	.word	0x000431f0


	//   ....[168]....
        /*dae0*/ 	.word	0x00043200


	//   ....[169]....
        /*dae4*/ 	.word	0x00043230


	//   ....[170]....
        /*dae8*/ 	.word	0x00043240


	//   ....[171]....
        /*daec*/ 	.word	0x00043250


	//   ....[172]....
        /*daf0*/ 	.word	0x00043260


	//   ....[173]....
        /*daf4*/ 	.word	0x00043290


	//   ....[174]....
        /*daf8*/ 	.word	0x000432a0


	//   ....[175]....
        /*dafc*/ 	.word	0x000432b0


	//   ....[176]....
        /*db00*/ 	.word	0x000432c0


	//   ....[177]....
        /*db04*/ 	.word	0x000432f0


	//   ....[178]....
        /*db08*/ 	.word	0x00043300


	//   ....[179]....
        /*db0c*/ 	.word	0x00043310


	//   ....[180]....
        /*db10*/ 	.word	0x00043320


	//   ....[181]....
        /*db14*/ 	.word	0x00043350


	//   ....[182]....
        /*db18*/ 	.word	0x00043360


	//   ....[183]....
        /*db1c*/ 	.word	0x00043370


	//   ....[184]....
        /*db20*/ 	.word	0x00043380


	//   ....[185]....
        /*db24*/ 	.word	0x000433b0


	//   ....[186]....
        /*db28*/ 	.word	0x000433c0


	//   ....[187]....
        /*db2c*/ 	.word	0x000433d0


	//   ....[188]....
        /*db30*/ 	.word	0x000433e0


	//   ....[189]....
        /*db34*/ 	.word	0x00043410


	//   ....[190]....
        /*db38*/ 	.word	0x00043420


	//   ....[191]....
        /*db3c*/ 	.word	0x00043430


	//   ....[192]....
        /*db40*/ 	.word	0x00043440


	//   ....[193]....
        /*db44*/ 	.word	0x00043470


	//   ....[194]....
        /*db48*/ 	.word	0x00043480


	//   ....[195]....
        /*db4c*/ 	.word	0x00043490


	//   ....[196]....
        /*db50*/ 	.word	0x000434a0


	//   ....[197]....
        /*db54*/ 	.word	0x000434d0


	//   ....[198]....
        /*db58*/ 	.word	0x000434e0


	//   ....[199]....
        /*db5c*/ 	.word	0x000434f0


	//   ....[200]....
        /*db60*/ 	.word	0x00043500


	//   ....[201]....
        /*db64*/ 	.word	0x00043530


	//   ....[202]....
        /*db68*/ 	.word	0x00043540


	//   ....[203]....
        /*db6c*/ 	.word	0x00043550


	//   ....[204]....
        /*db70*/ 	.word	0x00043560


	//   ....[205]....
        /*db74*/ 	.word	0x00043590


	//   ....[206]....
        /*db78*/ 	.word	0x000435a0


	//   ....[207]....
        /*db7c*/ 	.word	0x000435b0


	//   ....[208]....
        /*db80*/ 	.word	0x000435c0


	//   ....[209]....
        /*db84*/ 	.word	0x000435f0


	//   ....[210]....
        /*db88*/ 	.word	0x00043600


	//   ....[211]....
        /*db8c*/ 	.word	0x00043610


	//   ....[212]....
        /*db90*/ 	.word	0x00043620


	//   ....[213]....
        /*db94*/ 	.word	0x00043650


	//   ....[214]....
        /*db98*/ 	.word	0x00043660


	//   ....[215]....
        /*db9c*/ 	.word	0x00043670


	//   ....[216]....
        /*dba0*/ 	.word	0x00043680


	//   ....[217]....
        /*dba4*/ 	.word	0x000436b0


	//   ....[218]....
        /*dba8*/ 	.word	0x000436c0


	//   ....[219]....
        /*dbac*/ 	.word	0x000436d0


	//   ....[220]....
        /*dbb0*/ 	.word	0x000436e0


	//   ....[221]....
        /*dbb4*/ 	.word	0x00043710


	//   ....[222]....
        /*dbb8*/ 	.word	0x00043720


	//   ....[223]....
        /*dbbc*/ 	.word	0x00043730


	//   ....[224]....
        /*dbc0*/ 	.word	0x00043740


	//   ....[225]....
        /*dbc4*/ 	.word	0x00043770


	//   ....[226]....
        /*dbc8*/ 	.word	0x00043780


	//   ....[227]....
        /*dbcc*/ 	.word	0x00043790


	//   ....[228]....
        /*dbd0*/ 	.word	0x000437a0


	//   ....[229]....
        /*dbd4*/ 	.word	0x000437d0


	//   ....[230]....
        /*dbd8*/ 	.word	0x000437e0


	//   ....[231]....
        /*dbdc*/ 	.word	0x000437f0


	//   ....[232]....
        /*dbe0*/ 	.word	0x00043800


	//   ....[233]....
        /*dbe4*/ 	.word	0x00043830


	//   ....[234]....
        /*dbe8*/ 	.word	0x00043840


	//   ....[235]....
        /*dbec*/ 	.word	0x00043850


	//   ....[236]....
        /*dbf0*/ 	.word	0x00043860


	//   ....[237]....
        /*dbf4*/ 	.word	0x00043890


	//   ....[238]....
        /*dbf8*/ 	.word	0x000438a0


	//   ....[239]....
        /*dbfc*/ 	.word	0x000438b0


	//   ....[240]....
        /*dc00*/ 	.word	0x000438c0


	//   ....[241]....
        /*dc04*/ 	.word	0x000438f0


	//   ....[242]....
        /*dc08*/ 	.word	0x00043900


	//   ....[243]....
        /*dc0c*/ 	.word	0x00043910


	//   ....[244]....
        /*dc10*/ 	.word	0x00043920


	//   ....[245]....
        /*dc14*/ 	.word	0x00043950


	//   ....[246]....
        /*dc18*/ 	.word	0x00043960


	//   ....[247]....
        /*dc1c*/ 	.word	0x00043970


	//   ....[248]....
        /*dc20*/ 	.word	0x00043980


	//   ....[249]....
        /*dc24*/ 	.word	0x000439b0


	//   ....[250]....
        /*dc28*/ 	.word	0x000439c0


	//   ....[251]....
        /*dc2c*/ 	.word	0x000439d0


	//   ....[252]....
        /*dc30*/ 	.word	0x000439e0


	//   ....[253]....
        /*dc34*/ 	.word	0x00043a10


	//   ....[254]....
        /*dc38*/ 	.word	0x00043a20


	//   ....[255]....
        /*dc3c*/ 	.word	0x00043a30


	//   ....[0]....
        /*dc40*/ 	.word	0x00043a40


	//   ....[1]....
        /*dc44*/ 	.word	0x00043a70


	//   ....[2]....
        /*dc48*/ 	.word	0x00043a80


	//   ....[3]....
        /*dc4c*/ 	.word	0x00043a90


	//   ....[4]....
        /*dc50*/ 	.word	0x00043aa0


	//   ....[5]....
        /*dc54*/ 	.word	0x00043ad0


	//   ....[6]....
        /*dc58*/ 	.word	0x00043ae0


	//   ....[7]....
        /*dc5c*/ 	.word	0x00043af0


	//   ....[8]....
        /*dc60*/ 	.word	0x00043b00


	//   ....[9]....
        /*dc64*/ 	.word	0x00043b30


	//   ....[10]....
        /*dc68*/ 	.word	0x00043b40


	//   ....[11]....
        /*dc6c*/ 	.word	0x00043b50


	//   ....[12]....
        /*dc70*/ 	.word	0x00043b60


	//   ....[13]....
        /*dc74*/ 	.word	0x00043b90


	//   ....[14]....
        /*dc78*/ 	.word	0x00043ba0


	//   ....[15]....
        /*dc7c*/ 	.word	0x00043bb0


	//   ....[16]....
        /*dc80*/ 	.word	0x00043bc0


	//   ....[17]....
        /*dc84*/ 	.word	0x00043bf0


	//   ....[18]....
        /*dc88*/ 	.word	0x00043c00


	//   ....[19]....
        /*dc8c*/ 	.word	0x00043c10


	//   ....[20]....
        /*dc90*/ 	.word	0x00043c20


	//   ....[21]....
        /*dc94*/ 	.word	0x00043c50


	//   ....[22]....
        /*dc98*/ 	.word	0x00043c60


	//   ....[23]....
        /*dc9c*/ 	.word	0x00043c70


	//   ....[24]....
        /*dca0*/ 	.word	0x00043c80


	//   ....[25]....
        /*dca4*/ 	.word	0x00043cb0


	//   ....[26]....
        /*dca8*/ 	.word	0x00043cc0


	//   ....[27]....
        /*dcac*/ 	.word	0x00043cd0


	//   ....[28]....
        /*dcb0*/ 	.word	0x00043ce0


	//   ....[29]....
        /*dcb4*/ 	.word	0x00043d10


	//   ....[30]....
        /*dcb8*/ 	.word	0x00043d20


	//   ....[31]....
        /*dcbc*/ 	.word	0x00043d30


	//   ....[32]....
        /*dcc0*/ 	.word	0x00043d40


	//   ....[33]....
        /*dcc4*/ 	.word	0x00043d70


	//   ....[34]....
        /*dcc8*/ 	.word	0x00043d80


	//   ....[35]....
        /*dccc*/ 	.word	0x00043d90


	//   ....[36]....
        /*dcd0*/ 	.word	0x00043da0


	//   ....[37]....
        /*dcd4*/ 	.word	0x00043dd0


	//   ....[38]....
        /*dcd8*/ 	.word	0x00043de0


	//   ....[39]....
        /*dcdc*/ 	.word	0x00043df0


	//   ....[40]....
        /*dce0*/ 	.word	0x00043e00


	//   ....[41]....
        /*dce4*/ 	.word	0x00043e30


	//   ....[42]....
        /*dce8*/ 	.word	0x00043e40


	//   ....[43]....
        /*dcec*/ 	.word	0x00043e50


	//   ....[44]....
        /*dcf0*/ 	.word	0x00043e60


	//   ....[45]....
        /*dcf4*/ 	.word	0x00043e90


	//   ....[46]....
        /*dcf8*/ 	.word	0x00043ea0


	//   ....[47]....
        /*dcfc*/ 	.word	0x00043eb0


	//   ....[48]....
        /*dd00*/ 	.word	0x00043ec0


	//   ....[49]....
        /*dd04*/ 	.word	0x00043ef0


	//   ....[50]....
        /*dd08*/ 	.word	0x00043f00


	//   ....[51]....
        /*dd0c*/ 	.word	0x00043f10


	//   ....[52]....
        /*dd10*/ 	.word	0x00043f20


	//   ....[53]....
        /*dd14*/ 	.word	0x00043f50


	//   ....[54]....
        /*dd18*/ 	.word	0x00043f60


	//   ....[55]....
        /*dd1c*/ 	.word	0x00043f70


	//   ....[56]....
        /*dd20*/ 	.word	0x00043f80


	//   ....[57]....
        /*dd24*/ 	.word	0x00043fb0


	//   ....[58]....
        /*dd28*/ 	.word	0x00043fc0


	//   ....[59]....
        /*dd2c*/ 	.word	0x00043fd0


	//   ....[60]....
        /*dd30*/ 	.word	0x00043fe0


	//   ....[61]....
        /*dd34*/ 	.word	0x00044010


	//   ....[62]....
        /*dd38*/ 	.word	0x00044020


	//   ....[63]....
        /*dd3c*/ 	.word	0x00044030


	//   ....[64]....
        /*dd40*/ 	.word	0x00044040


	//   ....[65]....
        /*dd44*/ 	.word	0x00044070


	//   ....[66]....
        /*dd48*/ 	.word	0x00044080


	//   ....[67]....
        /*dd4c*/ 	.word	0x00044090


	//   ....[68]....
        /*dd50*/ 	.word	0x000440a0


	//   ....[69]....
        /*dd54*/ 	.word	0x000440d0


	//   ....[70]....
        /*dd58*/ 	.word	0x000440e0


	//   ....[71]....
        /*dd5c*/ 	.word	0x000440f0


	//   ....[72]....
        /*dd60*/ 	.word	0x00044100


	//   ....[73]....
        /*dd64*/ 	.word	0x00044130


	//   ....[74]....
        /*dd68*/ 	.word	0x00044140


	//   ....[75]....
        /*dd6c*/ 	.word	0x00044150


	//   ....[76]....
        /*dd70*/ 	.word	0x00044160


	//   ....[77]....
        /*dd74*/ 	.word	0x00044190


	//   ....[78]....
        /*dd78*/ 	.word	0x000441a0


	//   ....[79]....
        /*dd7c*/ 	.word	0x000441b0


	//   ....[80]....
        /*dd80*/ 	.word	0x000441c0


	//   ....[81]....
        /*dd84*/ 	.word	0x000441f0


	//   ....[82]....
        /*dd88*/ 	.word	0x00044200


	//   ....[83]....
        /*dd8c*/ 	.word	0x00044210


	//   ....[84]....
        /*dd90*/ 	.word	0x00044220


	//   ....[85]....
        /*dd94*/ 	.word	0x00044250


	//   ....[86]....
        /*dd98*/ 	.word	0x00044260


	//   ....[87]....
        /*dd9c*/ 	.word	0x00044270


	//   ....[88]....
        /*dda0*/ 	.word	0x00044280


	//   ....[89]....
        /*dda4*/ 	.word	0x000442b0


	//   ....[90]....
        /*dda8*/ 	.word	0x000442c0


	//   ....[91]....
        /*ddac*/ 	.word	0x000442d0


	//   ....[92]....
        /*ddb0*/ 	.word	0x000442e0


	//   ....[93]....
        /*ddb4*/ 	.word	0x00044310


	//   ....[94]....
        /*ddb8*/ 	.word	0x00044320


	//   ....[95]....
        /*ddbc*/ 	.word	0x00044330


	//   ....[96]....
        /*ddc0*/ 	.word	0x00044340


	//   ....[97]....
        /*ddc4*/ 	.word	0x00044370


	//   ....[98]....
        /*ddc8*/ 	.word	0x00044380


	//   ....[99]....
        /*ddcc*/ 	.word	0x00044390


	//   ....[100]....
        /*ddd0*/ 	.word	0x000443a0


	//   ....[101]....
        /*ddd4*/ 	.word	0x000443d0


	//   ....[102]....
        /*ddd8*/ 	.word	0x000443e0


	//   ....[103]....
        /*dddc*/ 	.word	0x000443f0


	//   ....[104]....
        /*dde0*/ 	.word	0x00044400


	//   ....[105]....
        /*dde4*/ 	.word	0x00044430


	//   ....[106]....
        /*dde8*/ 	.word	0x00044440


	//   ....[107]....
        /*ddec*/ 	.word	0x00044450


	//   ....[108]....
        /*ddf0*/ 	.word	0x00044460


	//   ....[109]....
        /*ddf4*/ 	.word	0x00044490


	//   ....[110]....
        /*ddf8*/ 	.word	0x000444a0


	//   ....[111]....
        /*ddfc*/ 	.word	0x000444b0


	//   ....[112]....
        /*de00*/ 	.word	0x000444c0


	//   ....[113]....
        /*de04*/ 	.word	0x000444f0


	//   ....[114]....
        /*de08*/ 	.word	0x00044500


	//   ....[115]....
        /*de0c*/ 	.word	0x00044510


	//   ....[116]....
        /*de10*/ 	.word	0x00044520


	//   ....[117]....
        /*de14*/ 	.word	0x00044550


	//   ....[118]....
        /*de18*/ 	.word	0x00044560


	//   ....[119]....
        /*de1c*/ 	.word	0x00044570


	//   ....[120]....
        /*de20*/ 	.word	0x00044580


	//   ....[121]....
        /*de24*/ 	.word	0x000445b0


	//   ....[122]....
        /*de28*/ 	.word	0x000445c0


	//   ....[123]....
        /*de2c*/ 	.word	0x000445d0


	//   ....[124]....
        /*de30*/ 	.word	0x000445e0


	//   ....[125]....
        /*de34*/ 	.word	0x00044610


	//   ....[126]....
        /*de38*/ 	.word	0x00044620


	//   ....[127]....
        /*de3c*/ 	.word	0x00044630


	//   ....[128]....
        /*de40*/ 	.word	0x00044640


	//   ....[129]....
        /*de44*/ 	.word	0x00044670


	//   ....[130]....
        /*de48*/ 	.word	0x00044680


	//   ....[131]....
        /*de4c*/ 	.word	0x00044690


	//   ....[132]....
        /*de50*/ 	.word	0x000446a0


	//   ....[133]....
        /*de54*/ 	.word	0x000446d0


	//   ....[134]....
        /*de58*/ 	.word	0x000446e0


	//   ....[135]....
        /*de5c*/ 	.word	0x000446f0


	//   ....[136]....
        /*de60*/ 	.word	0x00044700


	//   ....[137]....
        /*de64*/ 	.word	0x00044730


	//   ....[138]....
        /*de68*/ 	.word	0x00044740


	//   ....[139]....
        /*de6c*/ 	.word	0x00044750


	//   ....[140]....
        /*de70*/ 	.word	0x00044760


	//   ....[141]....
        /*de74*/ 	.word	0x00044790


	//   ....[142]....
        /*de78*/ 	.word	0x000447a0


	//   ....[143]....
        /*de7c*/ 	.word	0x000447b0


	//   ....[144]....
        /*de80*/ 	.word	0x000447c0


	//   ....[145]....
        /*de84*/ 	.word	0x000447f0


	//   ....[146]....
        /*de88*/ 	.word	0x00044800


	//   ....[147]....
        /*de8c*/ 	.word	0x00044810


	//   ....[148]....
        /*de90*/ 	.word	0x00044820


	//   ....[149]....
        /*de94*/ 	.word	0x00044850


	//   ....[150]....
        /*de98*/ 	.word	0x00044860


	//   ....[151]....
        /*de9c*/ 	.word	0x00044870


	//   ....[152]....
        /*dea0*/ 	.word	0x00044880


	//   ....[153]....
        /*dea4*/ 	.word	0x000448b0


	//   ....[154]....
        /*dea8*/ 	.word	0x000448c0


	//   ....[155]....
        /*deac*/ 	.word	0x000448d0


	//   ....[156]....
        /*deb0*/ 	.word	0x000448e0


	//   ....[157]....
        /*deb4*/ 	.word	0x00044910


	//   ....[158]....
        /*deb8*/ 	.word	0x00044920


	//   ....[159]....
        /*debc*/ 	.word	0x00044930


	//   ....[160]....
        /*dec0*/ 	.word	0x00044940


	//   ....[161]....
        /*dec4*/ 	.word	0x00044970


	//   ....[162]....
        /*dec8*/ 	.word	0x00044980


	//   ....[163]....
        /*decc*/ 	.word	0x00044990


	//   ....[164]....
        /*ded0*/ 	.word	0x000449a0


	//   ....[165]....
        /*ded4*/ 	.word	0x000449d0


	//   ....[166]....
        /*ded8*/ 	.word	0x000449e0


	//   ....[167]....
        /*dedc*/ 	.word	0x000449f0


	//   ....[168]....
        /*dee0*/ 	.word	0x00044a00


	//   ....[169]....
        /*dee4*/ 	.word	0x00044a30


	//   ....[170]....
        /*dee8*/ 	.word	0x00044a40


	//   ....[171]....
        /*deec*/ 	.word	0x00044a50


	//   ....[172]....
        /*def0*/ 	.word	0x00044a60


	//   ....[173]....
        /*def4*/ 	.word	0x00044a90


	//   ....[174]....
        /*def8*/ 	.word	0x00044aa0


	//   ....[175]....
        /*defc*/ 	.word	0x00044ab0


	//   ....[176]....
        /*df00*/ 	.word	0x00044ac0


	//   ....[177]....
        /*df04*/ 	.word	0x00044af0


	//   ....[178]....
        /*df08*/ 	.word	0x00044b00


	//   ....[179]....
        /*df0c*/ 	.word	0x00044b10


	//   ....[180]....
        /*df10*/ 	.word	0x00044b20


	//   ....[181]....
        /*df14*/ 	.word	0x00044b50


	//   ....[182]....
        /*df18*/ 	.word	0x00044b60


	//   ....[183]....
        /*df1c*/ 	.word	0x00044b70


	//   ....[184]....
        /*df20*/ 	.word	0x00044b80


	//   ....[185]....
        /*df24*/ 	.word	0x00044bb0


	//   ....[186]....
        /*df28*/ 	.word	0x00044bc0


	//   ....[187]....
        /*df2c*/ 	.word	0x00044bd0


	//   ....[188]....
        /*df30*/ 	.word	0x00044be0


	//   ....[189]....
        /*df34*/ 	.word	0x00044c10


	//   ....[190]....
        /*df38*/ 	.word	0x00044c20


	//   ....[191]....
        /*df3c*/ 	.word	0x00044c30


	//   ....[192]....
        /*df40*/ 	.word	0x00044c40


	//   ....[193]....
        /*df44*/ 	.word	0x00044c70


	//   ....[194]....
        /*df48*/ 	.word	0x00044c80


	//   ....[195]....
        /*df4c*/ 	.word	0x00044c90


	//   ....[196]....
        /*df50*/ 	.word	0x00044ca0


	//   ....[197]....
        /*df54*/ 	.word	0x00044cd0


	//   ....[198]....
        /*df58*/ 	.word	0x00044ce0


	//   ....[199]....
        /*df5c*/ 	.word	0x00044cf0


	//   ....[200]....
        /*df60*/ 	.word	0x00044d00


	//   ....[201]....
        /*df64*/ 	.word	0x00044d30


	//   ....[202]....
        /*df68*/ 	.word	0x00044d40


	//   ....[203]....
        /*df6c*/ 	.word	0x00044d50


	//   ....[204]....
        /*df70*/ 	.word	0x00044d60


	//   ....[205]....
        /*df74*/ 	.word	0x00044d90


	//   ....[206]....
        /*df78*/ 	.word	0x00044da0


	//   ....[207]....
        /*df7c*/ 	.word	0x00044db0


	//   ....[208]....
        /*df80*/ 	.word	0x00044dc0


	//   ....[209]....
        /*df84*/ 	.word	0x00044df0


	//   ....[210]....
        /*df88*/ 	.word	0x00044e00


	//   ....[211]....
        /*df8c*/ 	.word	0x00044e10


	//   ....[212]....
        /*df90*/ 	.word	0x00044e20


	//   ....[213]....
        /*df94*/ 	.word	0x00044e50


	//   ....[214]....
        /*df98*/ 	.word	0x00044e60


	//   ....[215]....
        /*df9c*/ 	.word	0x00044e70


	//   ....[216]....
        /*dfa0*/ 	.word	0x00044e80


	//   ....[217]....
        /*dfa4*/ 	.word	0x00044eb0


	//   ....[218]....
        /*dfa8*/ 	.word	0x00044ec0


	//   ....[219]....
        /*dfac*/ 	.word	0x00044ed0


	//   ....[220]....
        /*dfb0*/ 	.word	0x00044ee0


	//   ....[221]....
        /*dfb4*/ 	.word	0x00044f10


	//   ....[222]....
        /*dfb8*/ 	.word	0x00044f20


	//   ....[223]....
        /*dfbc*/ 	.word	0x00044f30


	//   ....[224]....
        /*dfc0*/ 	.word	0x00044f40


	//   ....[225]....
        /*dfc4*/ 	.word	0x00044f70


	//   ....[226]....
        /*dfc8*/ 	.word	0x00044f80


	//   ....[227]....
        /*dfcc*/ 	.word	0x00044f90


	//   ....[228]....
        /*dfd0*/ 	.word	0x00044fa0


	//   ....[229]....
        /*dfd4*/ 	.word	0x00044fd0


	//   ....[230]....
        /*dfd8*/ 	.word	0x00044fe0


	//   ....[231]....
        /*dfdc*/ 	.word	0x00044ff0


	//   ....[232]....
        /*dfe0*/ 	.word	0x00045000


	//   ....[233]....
        /*dfe4*/ 	.word	0x00045030


	//   ....[234]....
        /*dfe8*/ 	.word	0x00045040


	//   ....[235]....
        /*dfec*/ 	.word	0x00045050


	//   ....[236]....
        /*dff0*/ 	.word	0x00045060


	//   ....[237]....
        /*dff4*/ 	.word	0x00045090


	//   ....[238]....
        /*dff8*/ 	.word	0x000450a0


	//   ....[239]....
        /*dffc*/ 	.word	0x000450b0


	//   ....[240]....
        /*e000*/ 	.word	0x000450c0


	//   ....[241]....
        /*e004*/ 	.word	0x000450f0


	//   ....[242]....
        /*e008*/ 	.word	0x00045100


	//   ....[243]....
        /*e00c*/ 	.word	0x00045110


	//   ....[244]....
        /*e010*/ 	.word	0x00045120


	//   ....[245]....
        /*e014*/ 	.word	0x00045150


	//   ....[246]....
        /*e018*/ 	.word	0x00045160


	//   ....[247]....
        /*e01c*/ 	.word	0x00045170


	//   ....[248]....
        /*e020*/ 	.word	0x00045180


	//   ....[249]....
        /*e024*/ 	.word	0x000451b0


	//   ....[250]....
        /*e028*/ 	.word	0x000451c0


	//   ....[251]....
        /*e02c*/ 	.word	0x000451d0


	//   ....[252]....
        /*e030*/ 	.word	0x000451e0


	//   ....[253]....
        /*e034*/ 	.word	0x00045220


	//   ....[254]....
        /*e038*/ 	.word	0x00048260


	//   ....[255]....
        /*e03c*/ 	.word	0x00048270


	//   ....[0]....
        /*e040*/ 	.word	0x00048280


	//   ....[1]....
        /*e044*/ 	.word	0x000482a0


	//   ....[2]....
        /*e048*/ 	.word	0x000482b0


	//   ....[3]....
        /*e04c*/ 	.word	0x000482c0


	//   ....[4]....
        /*e050*/ 	.word	0x000482d0


	//   ....[5]....
        /*e054*/ 	.word	0x00048300


	//   ....[6]....
        /*e058*/ 	.word	0x00048310


	//   ....[7]....
        /*e05c*/ 	.word	0x00048320


	//   ....[8]....
        /*e060*/ 	.word	0x00048330


	//   ....[9]....
        /*e064*/ 	.word	0x00048360


	//   ....[10]....
        /*e068*/ 	.word	0x00048370


	//   ....[11]....
        /*e06c*/ 	.word	0x00048380


	//   ....[12]....
        /*e070*/ 	.word	0x00048390


	//   ....[13]....
        /*e074*/ 	.word	0x000483c0


	//   ....[14]....
        /*e078*/ 	.word	0x000483d0


	//   ....[15]....
        /*e07c*/ 	.word	0x000483e0


	//   ....[16]....
        /*e080*/ 	.word	0x000483f0


	//   ....[17]....
        /*e084*/ 	.word	0x00048420


	//   ....[18]....
        /*e088*/ 	.word	0x00048430


	//   ....[19]....
        /*e08c*/ 	.word	0x00048440


	//   ....[20]....
        /*e090*/ 	.word	0x00048450


	//   ....[21]....
        /*e094*/ 	.word	0x00048480


	//   ....[22]....
        /*e098*/ 	.word	0x00048490


	//   ....[23]....
        /*e09c*/ 	.word	0x000484a0


	//   ....[24]....
        /*e0a0*/ 	.word	0x000484b0


	//   ....[25]....
        /*e0a4*/ 	.word	0x000484e0


	//   ....[26]....
        /*e0a8*/ 	.word	0x000484f0


	//   ....[27]....
        /*e0ac*/ 	.word	0x00048500


	//   ....[28]....
        /*e0b0*/ 	.word	0x00048510


	//   ....[29]....
        /*e0b4*/ 	.word	0x00048540


	//   ....[30]....
        /*e0b8*/ 	.word	0x00048550


	//   ....[31]....
        /*e0bc*/ 	.word	0x00048560


	//   ....[32]....
        /*e0c0*/ 	.word	0x00048570


	//   ....[33]....
        /*e0c4*/ 	.word	0x000485a0


	//   ....[34]....
        /*e0c8*/ 	.word	0x000485b0


	//   ....[35]....
        /*e0cc*/ 	.word	0x000485c0


	//   ....[36]....
        /*e0d0*/ 	.word	0x000485d0


	//   ....[37]....
        /*e0d4*/ 	.word	0x00048600


	//   ....[38]....
        /*e0d8*/ 	.word	0x00048610


	//   ....[39]....
        /*e0dc*/ 	.word	0x00048620


	//   ....[40]....
        /*e0e0*/ 	.word	0x00048630


	//   ....[41]....
        /*e0e4*/ 	.word	0x00048660


	//   ....[42]....
        /*e0e8*/ 	.word	0x00048670


	//   ....[43]....
        /*e0ec*/ 	.word	0x00048680


	//   ....[44]....
        /*e0f0*/ 	.word	0x00048690


	//   ....[45]....
        /*e0f4*/ 	.word	0x000486c0


	//   ....[46]....
        /*e0f8*/ 	.word	0x000486d0


	//   ....[47]....
        /*e0fc*/ 	.word	0x000486e0


	//   ....[48]....
        /*e100*/ 	.word	0x000486f0


	//   ....[49]....
        /*e104*/ 	.word	0x00048720


	//   ....[50]....
        /*e108*/ 	.word	0x00048730


	//   ....[51]....
        /*e10c*/ 	.word	0x00048740


	//   ....[52]....
        /*e110*/ 	.word	0x00048750


	//   ....[53]....
        /*e114*/ 	.word	0x00048780


	//   ....[54]....
        /*e118*/ 	.word	0x00048790


	//   ....[55]....
        /*e11c*/ 	.word	0x000487a0


	//   ....[56]....
        /*e120*/ 	.word	0x000487b0


	//   ....[57]....
        /*e124*/ 	.word	0x000487e0


	//   ....[58]....
        /*e128*/ 	.word	0x000487f0


	//   ....[59]....
        /*e12c*/ 	.word	0x00048800


	//   ....[60]....
        /*e130*/ 	.word	0x00048810


	//   ....[61]....
        /*e134*/ 	.word	0x00048840


	//   ....[62]....
        /*e138*/ 	.word	0x00048850


	//   ....[63]....
        /*e13c*/ 	.word	0x00048860


	//   ....[64]....
        /*e140*/ 	.word	0x00048870


	//   ....[65]....
        /*e144*/ 	.word	0x000488a0


	//   ....[66]....
        /*e148*/ 	.word	0x000488b0


	//   ....[67]....
        /*e14c*/ 	.word	0x000488c0


	//   ....[68]....
        /*e150*/ 	.word	0x000488d0


	//   ....[69]....
        /*e154*/ 	.word	0x00048900


	//   ....[70]....
        /*e158*/ 	.word	0x00048910


	//   ....[71]....
        /*e15c*/ 	.word	0x00048920


	//   ....[72]....
        /*e160*/ 	.word	0x00048930


	//   ....[73]....
        /*e164*/ 	.word	0x00048960


	//   ....[74]....
        /*e168*/ 	.word	0x00048970


	//   ....[75]....
        /*e16c*/ 	.word	0x00048980


	//   ....[76]....
        /*e170*/ 	.word	0x00048990


	//   ....[77]....
        /*e174*/ 	.word	0x000489c0


	//   ....[78]....
        /*e178*/ 	.word	0x000489d0


	//   ....[79]....
        /*e17c*/ 	.word	0x000489e0


	//   ....[80]....
        /*e180*/ 	.word	0x000489f0


	//   ....[81]....
        /*e184*/ 	.word	0x00048a20


	//   ....[82]....
        /*e188*/ 	.word	0x00048a30


	//   ....[83]....
        /*e18c*/ 	.word	0x00048a40


	//   ....[84]....
        /*e190*/ 	.word	0x00048a50


	//   ....[85]....
        /*e194*/ 	.word	0x00048a80


	//   ....[86]....
        /*e198*/ 	.word	0x00048a90


	//   ....[87]....
        /*e19c*/ 	.word	0x00048aa0


	//   ....[88]....
        /*e1a0*/ 	.word	0x00048ab0


	//   ....[89]....
        /*e1a4*/ 	.word	0x00048ae0


	//   ....[90]....
        /*e1a8*/ 	.word	0x00048af0


	//   ....[91]....
        /*e1ac*/ 	.word	0x00048b00


	//   ....[92]....
        /*e1b0*/ 	.word	0x00048b10


	//   ....[93]....
        /*e1b4*/ 	.word	0x00048b40


	//   ....[94]....
        /*e1b8*/ 	.word	0x00048b50


	//   ....[95]....
        /*e1bc*/ 	.word	0x00048b60


	//   ....[96]....
        /*e1c0*/ 	.word	0x00048b70


	//   ....[97]....
        /*e1c4*/ 	.word	0x00048ba0


	//   ....[98]....
        /*e1c8*/ 	.word	0x00048bb0


	//   ....[99]....
        /*e1cc*/ 	.word	0x00048bc0


	//   ....[100]....
        /*e1d0*/ 	.word	0x00048bd0


	//   ....[101]....
        /*e1d4*/ 	.word	0x00048c00


	//   ....[102]....
        /*e1d8*/ 	.word	0x00048c10


	//   ....[103]....
        /*e1dc*/ 	.word	0x00048c20


	//   ....[104]....
        /*e1e0*/ 	.word	0x00048c30


	//   ....[105]....
        /*e1e4*/ 	.word	0x00048c60


	//   ....[106]....
        /*e1e8*/ 	.word	0x00048c70


	//   ....[107]....
        /*e1ec*/ 	.word	0x00048c80


	//   ....[108]....
        /*e1f0*/ 	.word	0x00048c90


	//   ....[109]....
        /*e1f4*/ 	.word	0x00048cc0


	//   ....[110]....
        /*e1f8*/ 	.word	0x00048cd0


	//   ....[111]....
        /*e1fc*/ 	.word	0x00048ce0


	//   ....[112]....
        /*e200*/ 	.word	0x00048cf0


	//   ....[113]....
        /*e204*/ 	.word	0x00048d20


	//   ....[114]....
        /*e208*/ 	.word	0x00048d30


	//   ....[115]....
        /*e20c*/ 	.word	0x00048d40


	//   ....[116]....
        /*e210*/ 	.word	0x00048d50


	//   ....[117]....
        /*e214*/ 	.word	0x00048d80


	//   ....[118]....
        /*e218*/ 	.word	0x00048d90


	//   ....[119]....
        /*e21c*/ 	.word	0x00048da0


	//   ....[120]....
        /*e220*/ 	.word	0x00048db0


	//   ....[121]....
        /*e224*/ 	.word	0x00048de0


	//   ....[122]....
        /*e228*/ 	.word	0x00048df0


	//   ....[123]....
        /*e22c*/ 	.word	0x00048e00


	//   ....[124]....
        /*e230*/ 	.word	0x00048e10


	//   ....[125]....
        /*e234*/ 	.word	0x00048e40


	//   ....[126]....
        /*e238*/ 	.word	0x00048e50


	//   ....[127]....
        /*e23c*/ 	.word	0x00048e60


	//   ....[128]....
        /*e240*/ 	.word	0x00048e70


	//   ....[129]....
        /*e244*/ 	.word	0x00048ea0


	//   ....[130]....
        /*e248*/ 	.word	0x00048eb0


	//   ....[131]....
        /*e24c*/ 	.word	0x00048ec0


	//   ....[132]....
        /*e250*/ 	.word	0x00048ed0


	//   ....[133]....
        /*e254*/ 	.word	0x00048f00


	//   ....[134]....
        /*e258*/ 	.word	0x00048f10


	//   ....[135]....
        /*e25c*/ 	.word	0x00048f20


	//   ....[136]....
        /*e260*/ 	.word	0x00048f30


	//   ....[137]....
        /*e264*/ 	.word	0x00048f60


	//   ....[138]....
        /*e268*/ 	.word	0x00048f70


	//   ....[139]....
        /*e26c*/ 	.word	0x00048f80


	//   ....[140]....
        /*e270*/ 	.word	0x00048f90


	//   ....[141]....
        /*e274*/ 	.word	0x00048fc0


	//   ....[142]....
        /*e278*/ 	.word	0x00048fd0


	//   ....[143]....
        /*e27c*/ 	.word	0x00048fe0


	//   ....[144]....
        /*e280*/ 	.word	0x00048ff0


	//   ....[145]....
        /*e284*/ 	.word	0x00049020


	//   ....[146]....
        /*e288*/ 	.word	0x00049030


	//   ....[147]....
        /*e28c*/ 	.word	0x00049040


	//   ....[148]....
        /*e290*/ 	.word	0x00049050


	//   ....[149]....
        /*e294*/ 	.word	0x00049080


	//   ....[150]....
        /*e298*/ 	.word	0x00049090


	//   ....[151]....
        /*e29c*/ 	.word	0x000490a0


	//   ....[152]....
        /*e2a0*/ 	.word	0x000490b0


	//   ....[153]....
        /*e2a4*/ 	.word	0x000490e0


	//   ....[154]....
        /*e2a8*/ 	.word	0x000490f0


	//   ....[155]....
        /*e2ac*/ 	.word	0x00049100


	//   ....[156]....
        /*e2b0*/ 	.word	0x00049110


	//   ....[157]....
        /*e2b4*/ 	.word	0x00049140


	//   ....[158]....
        /*e2b8*/ 	.word	0x00049150


	//   ....[159]....
        /*e2bc*/ 	.word	0x00049160


	//   ....[160]....
        /*e2c0*/ 	.word	0x00049170


	//   ....[161]....
        /*e2c4*/ 	.word	0x000491a0


	//   ....[162]....
        /*e2c8*/ 	.word	0x000491b0


	//   ....[163]....
        /*e2cc*/ 	.word	0x000491c0


	//   ....[164]....
        /*e2d0*/ 	.word	0x000491d0


	//   ....[165]....
        /*e2d4*/ 	.word	0x00049200


	//   ....[166]....
        /*e2d8*/ 	.word	0x00049210


	//   ....[167]....
        /*e2dc*/ 	.word	0x00049220


	//   ....[168]....
        /*e2e0*/ 	.word	0x00049230


	//   ....[169]....
        /*e2e4*/ 	.word	0x00049260


	//   ....[170]....
        /*e2e8*/ 	.word	0x00049270


	//   ....[171]....
        /*e2ec*/ 	.word	0x00049280


	//   ....[172]....
        /*e2f0*/ 	.word	0x00049290


	//   ....[173]....
        /*e2f4*/ 	.word	0x000492c0


	//   ....[174]....
        /*e2f8*/ 	.word	0x000492d0


	//   ....[175]....
        /*e2fc*/ 	.word	0x000492e0


	//   ....[176]....
        /*e300*/ 	.word	0x000492f0


	//   ....[177]....
        /*e304*/ 	.word	0x00049320


	//   ....[178]....
        /*e308*/ 	.word	0x00049330


	//   ....[179]....
        /*e30c*/ 	.word	0x00049340


	//   ....[180]....
        /*e310*/ 	.word	0x00049350


	//   ....[181]....
        /*e314*/ 	.word	0x00049380


	//   ....[182]....
        /*e318*/ 	.word	0x00049390


	//   ....[183]....
        /*e31c*/ 	.word	0x000493a0


	//   ....[184]....
        /*e320*/ 	.word	0x000493b0


	//   ....[185]....
        /*e324*/ 	.word	0x000493e0


	//   ....[186]....
        /*e328*/ 	.word	0x000493f0


	//   ....[187]....
        /*e32c*/ 	.word	0x00049400


	//   ....[188]....
        /*e330*/ 	.word	0x00049410


	//   ....[189]....
        /*e334*/ 	.word	0x00049440


	//   ....[190]....
        /*e338*/ 	.word	0x00049450


	//   ....[191]....
        /*e33c*/ 	.word	0x00049460


	//   ....[192]....
        /*e340*/ 	.word	0x00049470


	//   ....[193]....
        /*e344*/ 	.word	0x000494a0


	//   ....[194]....
        /*e348*/ 	.word	0x000494b0


	//   ....[195]....
        /*e34c*/ 	.word	0x000494c0


	//   ....[196]....
        /*e350*/ 	.word	0x000494d0


	//   ....[197]....
        /*e354*/ 	.word	0x00049500


	//   ....[198]....
        /*e358*/ 	.word	0x00049510


	//   ....[199]....
        /*e35c*/ 	.word	0x00049520


	//   ....[200]....
        /*e360*/ 	.word	0x00049530


	//   ....[201]....
        /*e364*/ 	.word	0x00049560


	//   ....[202]....
        /*e368*/ 	.word	0x00049570


	//   ....[203]....
        /*e36c*/ 	.word	0x00049580


	//   ....[204]....
        /*e370*/ 	.word	0x00049590


	//   ....[205]....
        /*e374*/ 	.word	0x000495c0


	//   ....[206]....
        /*e378*/ 	.word	0x000495d0


	//   ....[207]....
        /*e37c*/ 	.word	0x000495e0


	//   ....[208]....
        /*e380*/ 	.word	0x000495f0


	//   ....[209]....
        /*e384*/ 	.word	0x00049620


	//   ....[210]....
        /*e388*/ 	.word	0x00049630


	//   ....[211]....
        /*e38c*/ 	.word	0x00049640


	//   ....[212]....
        /*e390*/ 	.word	0x00049650


	//   ....[213]....
        /*e394*/ 	.word	0x00049680


	//   ....[214]....
        /*e398*/ 	.word	0x00049690


	//   ....[215]....
        /*e39c*/ 	.word	0x000496a0


	//   ....[216]....
        /*e3a0*/ 	.word	0x000496b0


	//   ....[217]....
        /*e3a4*/ 	.word	0x000496e0


	//   ....[218]....
        /*e3a8*/ 	.word	0x000496f0


	//   ....[219]....
        /*e3ac*/ 	.word	0x00049700


	//   ....[220]....
        /*e3b0*/ 	.word	0x00049710


	//   ....[221]....
        /*e3b4*/ 	.word	0x00049740


	//   ....[222]....
        /*e3b8*/ 	.word	0x00049750


	//   ....[223]....
        /*e3bc*/ 	.word	0x00049760


	//   ....[224]....
        /*e3c0*/ 	.word	0x00049770


	//   ....[225]....
        /*e3c4*/ 	.word	0x000497a0


	//   ....[226]....
        /*e3c8*/ 	.word	0x000497b0


	//   ....[227]....
        /*e3cc*/ 	.word	0x000497c0


	//   ....[228]....
        /*e3d0*/ 	.word	0x000497d0


	//   ....[229]....
        /*e3d4*/ 	.word	0x00049800


	//   ....[230]....
        /*e3d8*/ 	.word	0x00049810


	//   ....[231]....
        /*e3dc*/ 	.word	0x00049820


	//   ....[232]....
        /*e3e0*/ 	.word	0x00049830


	//   ....[233]....
        /*e3e4*/ 	.word	0x00049860


	//   ....[234]....
        /*e3e8*/ 	.word	0x00049870


	//   ....[235]....
        /*e3ec*/ 	.word	0x00049880


	//   ....[236]....
        /*e3f0*/ 	.word	0x00049890


	//   ....[237]....
        /*e3f4*/ 	.word	0x000498c0


	//   ....[238]....
        /*e3f8*/ 	.word	0x000498d0


	//   ....[239]....
        /*e3fc*/ 	.word	0x000498e0


	//   ....[240]....
        /*e400*/ 	.word	0x000498f0


	//   ....[241]....
        /*e404*/ 	.word	0x00049920


	//   ....[242]....
        /*e408*/ 	.word	0x00049930


	//   ....[243]....
        /*e40c*/ 	.word	0x00049940


	//   ....[244]....
        /*e410*/ 	.word	0x00049950


	//   ....[245]....
        /*e414*/ 	.word	0x00049980


	//   ....[246]....
        /*e418*/ 	.word	0x00049990


	//   ....[247]....
        /*e41c*/ 	.word	0x000499a0


	//   ....[248]....
        /*e420*/ 	.word	0x000499b0


	//   ....[249]....
        /*e424*/ 	.word	0x000499e0


	//   ....[250]....
        /*e428*/ 	.word	0x000499f0


	//   ....[251]....
        /*e42c*/ 	.word	0x00049a00


	//   ....[252]....
        /*e430*/ 	.word	0x00049a10


	//   ....[253]....
        /*e434*/ 	.word	0x00049a40


	//   ....[254]....
        /*e438*/ 	.word	0x00049a50


	//   ....[255]....
        /*e43c*/ 	.word	0x00049a60


	//   ....[0]....
        /*e440*/ 	.word	0x00049a70


	//   ....[1]....
        /*e444*/ 	.word	0x00049aa0


	//   ....[2]....
        /*e448*/ 	.word	0x00049ab0


	//   ....[3]....
        /*e44c*/ 	.word	0x00049ac0


	//   ....[4]....
        /*e450*/ 	.word	0x00049ad0


	//   ....[5]....
        /*e454*/ 	.word	0x00049b00


	//   ....[6]....
        /*e458*/ 	.word	0x00049b10


	//   ....[7]....
        /*e45c*/ 	.word	0x00049b20


	//   ....[8]....
        /*e460*/ 	.word	0x00049b30


	//   ....[9]....
        /*e464*/ 	.word	0x00049b60


	//   ....[10]....
        /*e468*/ 	.word	0x00049b70


	//   ....[11]....
        /*e46c*/ 	.word	0x00049b80


	//   ....[12]....
        /*e470*/ 	.word	0x00049b90


	//   ....[13]....
        /*e474*/ 	.word	0x00049bc0


	//   ....[14]....
        /*e478*/ 	.word	0x00049bd0


	//   ....[15]....
        /*e47c*/ 	.word	0x00049be0


	//   ....[16]....
        /*e480*/ 	.word	0x00049bf0


	//   ....[17]....
        /*e484*/ 	.word	0x00049c20


	//   ....[18]....
        /*e488*/ 	.word	0x00049c30


	//   ....[19]....
        /*e48c*/ 	.word	0x00049c40


	//   ....[20]....
        /*e490*/ 	.word	0x00049c50


	//   ....[21]....
        /*e494*/ 	.word	0x00049c80


	//   ....[22]....
        /*e498*/ 	.word	0x00049c90


	//   ....[23]....
        /*e49c*/ 	.word	0x00049ca0


	//   ....[24]....
        /*e4a0*/ 	.word	0x00049cb0


	//   ....[25]....
        /*e4a4*/ 	.word	0x00049ce0


	//   ....[26]....
        /*e4a8*/ 	.word	0x00049cf0


	//   ....[27]....
        /*e4ac*/ 	.word	0x00049d00


	//   ....[28]....
        /*e4b0*/ 	.word	0x00049d10


	//   ....[29]....
        /*e4b4*/ 	.word	0x00049d40


	//   ....[30]....
        /*e4b8*/ 	.word	0x00049d50


	//   ....[31]....
        /*e4bc*/ 	.word	0x00049d60


	//   ....[32]....
        /*e4c0*/ 	.word	0x00049d70


	//   ....[33]....
        /*e4c4*/ 	.word	0x00049da0


	//   ....[34]....
        /*e4c8*/ 	.word	0x00049db0


	//   ....[35]....
        /*e4cc*/ 	.word	0x00049dc0


	//   ....[36]....
        /*e4d0*/ 	.word	0x00049dd0


	//   ....[37]....
        /*e4d4*/ 	.word	0x00049e00


	//   ....[38]....
        /*e4d8*/ 	.word	0x00049e10


	//   ....[39]....
        /*e4dc*/ 	.word	0x00049e20


	//   ....[40]....
        /*e4e0*/ 	.word	0x00049e30


	//   ....[41]....
        /*e4e4*/ 	.word	0x00049e60


	//   ....[42]....
        /*e4e8*/ 	.word	0x00049e70


	//   ....[43]....
        /*e4ec*/ 	.word	0x00049e80


	//   ....[44]....
        /*e4f0*/ 	.word	0x00049e90


	//   ....[45]....
        /*e4f4*/ 	.word	0x00049ec0


	//   ....[46]....
        /*e4f8*/ 	.word	0x00049ed0


	//   ....[47]....
        /*e4fc*/ 	.word	0x00049ee0


	//   ....[48]....
        /*e500*/ 	.word	0x00049ef0


	//   ....[49]....
        /*e504*/ 	.word	0x00049f20


	//   ....[50]....
        /*e508*/ 	.word	0x00049f30


	//   ....[51]....
        /*e50c*/ 	.word	0x00049f40


	//   ....[52]....
        /*e510*/ 	.word	0x00049f50


	//   ....[53]....
        /*e514*/ 	.word	0x00049f80


	//   ....[54]....
        /*e518*/ 	.word	0x00049f90


	//   ....[55]....
        /*e51c*/ 	.word	0x00049fa0


	//   ....[56]....
        /*e520*/ 	.word	0x00049fb0


	//   ....[57]....
        /*e524*/ 	.word	0x00049fe0


	//   ....[58]....
        /*e528*/ 	.word	0x00049ff0


	//   ....[59]....
        /*e52c*/ 	.word	0x0004a000


	//   ....[60]....
        /*e530*/ 	.word	0x0004a010


	//   ....[61]....
        /*e534*/ 	.word	0x0004a040


	//   ....[62]....
        /*e538*/ 	.word	0x0004a050


	//   ....[63]....
        /*e53c*/ 	.word	0x0004a060


	//   ....[64]....
        /*e540*/ 	.word	0x0004a070


	//   ....[65]....
        /*e544*/ 	.word	0x0004a0a0


	//   ....[66]....
        /*e548*/ 	.word	0x0004a0b0


	//   ....[67]....
        /*e54c*/ 	.word	0x0004a0c0


	//   ....[68]....
        /*e550*/ 	.word	0x0004a0d0


	//   ....[69]....
        /*e554*/ 	.word	0x0004a100


	//   ....[70]....
        /*e558*/ 	.word	0x0004a110


	//   ....[71]....
        /*e55c*/ 	.word	0x0004a120


	//   ....[72]....
        /*e560*/ 	.word	0x0004a130


	//   ....[73]....
        /*e564*/ 	.word	0x0004a160


	//   ....[74]....
        /*e568*/ 	.word	0x0004a170


	//   ....[75]....
        /*e56c*/ 	.word	0x0004a180


	//   ....[76]....
        /*e570*/ 	.word	0x0004a190


	//   ....[77]....
        /*e574*/ 	.word	0x0004a1c0


	//   ....[78]....
        /*e578*/ 	.word	0x0004a1d0


	//   ....[79]....
        /*e57c*/ 	.word	0x0004a1e0


	//   ....[80]....
        /*e580*/ 	.word	0x0004a1f0


	//   ....[81]....
        /*e584*/ 	.word	0x0004a220


	//   ....[82]....
        /*e588*/ 	.word	0x0004a230


	//   ....[83]....
        /*e58c*/ 	.word	0x0004a240


	//   ....[84]....
        /*e590*/ 	.word	0x0004a250


	//   ....[85]....
        /*e594*/ 	.word	0x0004a280


	//   ....[86]....
        /*e598*/ 	.word	0x0004a290


	//   ....[87]....
        /*e59c*/ 	.word	0x0004a2a0


	//   ....[88]....
        /*e5a0*/ 	.word	0x0004a2b0


	//   ....[89]....
        /*e5a4*/ 	.word	0x0004a2e0


	//   ....[90]....
        /*e5a8*/ 	.word	0x0004a2f0


	//   ....[91]....
        /*e5ac*/ 	.word	0x0004a300


	//   ....[92]....
        /*e5b0*/ 	.word	0x0004a310


	//   ....[93]....
        /*e5b4*/ 	.word	0x0004a340


	//   ....[94]....
        /*e5b8*/ 	.word	0x0004a350


	//   ....[95]....
        /*e5bc*/ 	.word	0x0004a360


	//   ....[96]....
        /*e5c0*/ 	.word	0x0004a370


	//   ....[97]....
        /*e5c4*/ 	.word	0x0004a3a0


	//   ....[98]....
        /*e5c8*/ 	.word	0x0004a3b0


	//   ....[99]....
        /*e5cc*/ 	.word	0x0004a3c0


	//   ....[100]....
        /*e5d0*/ 	.word	0x0004a3d0


	//   ....[101]....
        /*e5d4*/ 	.word	0x0004a400


	//   ....[102]....
        /*e5d8*/ 	.word	0x0004a410


	//   ....[103]....
        /*e5dc*/ 	.word	0x0004a420


	//   ....[104]....
        /*e5e0*/ 	.word	0x0004a430


	//   ....[105]....
        /*e5e4*/ 	.word	0x0004a460


	//   ....[106]....
        /*e5e8*/ 	.word	0x0004a470


	//   ....[107]....
        /*e5ec*/ 	.word	0x0004a480


	//   ....[108]....
        /*e5f0*/ 	.word	0x0004a490


	//   ....[109]....
        /*e5f4*/ 	.word	0x0004a4c0


	//   ....[110]....
        /*e5f8*/ 	.word	0x0004a4d0


	//   ....[111]....
        /*e5fc*/ 	.word	0x0004a4e0


	//   ....[112]....
        /*e600*/ 	.word	0x0004a4f0


	//   ....[113]....
        /*e604*/ 	.word	0x0004a520


	//   ....[114]....
        /*e608*/ 	.word	0x0004a530


	//   ....[115]....
        /*e60c*/ 	.word	0x0004a540


	//   ....[116]....
        /*e610*/ 	.word	0x0004a550


	//   ....[117]....
        /*e614*/ 	.word	0x0004a580


	//   ....[118]....
        /*e618*/ 	.word	0x0004a590


	//   ....[119]....
        /*e61c*/ 	.word	0x0004a5a0


	//   ....[120]....
        /*e620*/ 	.word	0x0004a5b0


	//   ....[121]....
        /*e624*/ 	.word	0x0004a5e0


	//   ....[122]....
        /*e628*/ 	.word	0x0004a5f0


	//   ....[123]....
        /*e62c*/ 	.word	0x0004a600


	//   ....[124]....
        /*e630*/ 	.word	0x0004a610


	//   ....[125]....
        /*e634*/ 	.word	0x0004a640


	//   ....[126]....
        /*e638*/ 	.word	0x0004a650


	//   ....[127]....
        /*e63c*/ 	.word	0x0004a660


	//   ....[128]....
        /*e640*/ 	.word	0x0004a670


	//   ....[129]....
        /*e644*/ 	.word	0x0004a6a0


	//   ....[130]....
        /*e648*/ 	.word	0x0004a6b0


	//   ....[131]....
        /*e64c*/ 	.word	0x0004a6c0


	//   ....[132]....
        /*e650*/ 	.word	0x0004a6d0


	//   ....[133]....
        /*e654*/ 	.word	0x0004a700


	//   ....[134]....
        /*e658*/ 	.word	0x0004a710


	//   ....[135]....
        /*e65c*/ 	.word	0x0004a720


	//   ....[136]....
        /*e660*/ 	.word	0x0004a730


	//   ....[137]....
        /*e664*/ 	.word	0x0004a760


	//   ....[138]....
        /*e668*/ 	.word	0x0004a770


	//   ....[139]....
        /*e66c*/ 	.word	0x0004a780


	//   ....[140]....
        /*e670*/ 	.word	0x0004a790


	//   ....[141]....
        /*e674*/ 	.word	0x0004a7c0


	//   ....[142]....
        /*e678*/ 	.word	0x0004a7d0


	//   ....[143]....
        /*e67c*/ 	.word	0x0004a7e0


	//   ....[144]....
        /*e680*/ 	.word	0x0004a7f0


	//   ....[145]....
        /*e684*/ 	.word	0x0004a820


	//   ....[146]....
        /*e688*/ 	.word	0x0004a830


	//   ....[147]....
        /*e68c*/ 	.word	0x0004a840


	//   ....[148]....
        /*e690*/ 	.word	0x0004a850


	//   ....[149]....
        /*e694*/ 	.word	0x0004a880


	//   ....[150]....
        /*e698*/ 	.word	0x0004a890


	//   ....[151]....
        /*e69c*/ 	.word	0x0004a8a0


	//   ....[152]....
        /*e6a0*/ 	.word	0x0004a8b0


	//   ....[153]....
        /*e6a4*/ 	.word	0x0004a8e0


	//   ....[154]....
        /*e6a8*/ 	.word	0x0004a8f0


	//   ....[155]....
        /*e6ac*/ 	.word	0x0004a900


	//   ....[156]....
        /*e6b0*/ 	.word	0x0004a910


	//   ....[157]....
        /*e6b4*/ 	.word	0x0004a940


	//   ....[158]....
        /*e6b8*/ 	.word	0x0004a950


	//   ....[159]....
        /*e6bc*/ 	.word	0x0004a960


	//   ....[160]....
        /*e6c0*/ 	.word	0x0004a970


	//   ....[161]....
        /*e6c4*/ 	.word	0x0004a9a0


	//   ....[162]....
        /*e6c8*/ 	.word	0x0004a9b0


	//   ....[163]....
        /*e6cc*/ 	.word	0x0004a9c0


	//   ....[164]....
        /*e6d0*/ 	.word	0x0004a9d0


	//   ....[165]....
        /*e6d4*/ 	.word	0x0004aa00


	//   ....[166]....
        /*e6d8*/ 	.word	0x0004aa10


	//   ....[167]....
        /*e6dc*/ 	.word	0x0004aa20


	//   ....[168]....
        /*e6e0*/ 	.word	0x0004aa30


	//   ....[169]....
        /*e6e4*/ 	.word	0x0004aa60


	//   ....[170]....
        /*e6e8*/ 	.word	0x0004aa70


	//   ....[171]....
        /*e6ec*/ 	.word	0x0004aa80


	//   ....[172]....
        /*e6f0*/ 	.word	0x0004aa90


	//   ....[173]....
        /*e6f4*/ 	.word	0x0004aac0


	//   ....[174]....
        /*e6f8*/ 	.word	0x0004aad0


	//   ....[175]....
        /*e6fc*/ 	.word	0x0004aae0


	//   ....[176]....
        /*e700*/ 	.word	0x0004aaf0


	//   ....[177]....
        /*e704*/ 	.word	0x0004ab20


	//   ....[178]....
        /*e708*/ 	.word	0x0004ab30


	//   ....[179]....
        /*e70c*/ 	.word	0x0004ab40


	//   ....[180]....
        /*e710*/ 	.word	0x0004ab50


	//   ....[181]....
        /*e714*/ 	.word	0x0004ab80


	//   ....[182]....
        /*e718*/ 	.word	0x0004ab90


	//   ....[183]....
        /*e71c*/ 	.word	0x0004aba0


	//   ....[184]....
        /*e720*/ 	.word	0x0004abb0


	//   ....[185]....
        /*e724*/ 	.word	0x0004abe0


	//   ....[186]....
        /*e728*/ 	.word	0x0004abf0


	//   ....[187]....
        /*e72c*/ 	.word	0x0004ac00


	//   ....[188]....
        /*e730*/ 	.word	0x0004ac10


	//   ....[189]....
        /*e734*/ 	.word	0x0004ac40


	//   ....[190]....
        /*e738*/ 	.word	0x0004ac50


	//   ....[191]....
        /*e73c*/ 	.word	0x0004ac60


	//   ....[192]....
        /*e740*/ 	.word	0x0004ac70


	//   ....[193]....
        /*e744*/ 	.word	0x0004aca0


	//   ....[194]....
        /*e748*/ 	.word	0x0004acb0


	//   ....[195]....
        /*e74c*/ 	.word	0x0004acc0


	//   ....[196]....
        /*e750*/ 	.word	0x0004acd0


	//   ....[197]....
        /*e754*/ 	.word	0x0004ad00


	//   ....[198]....
        /*e758*/ 	.word	0x0004ad10


	//   ....[199]....
        /*e75c*/ 	.word	0x0004ad20


	//   ....[200]....
        /*e760*/ 	.word	0x0004ad30


	//   ....[201]....
        /*e764*/ 	.word	0x0004ad60


	//   ....[202]....
        /*e768*/ 	.word	0x0004ad70


	//   ....[203]....
        /*e76c*/ 	.word	0x0004ad80


	//   ....[204]....
        /*e770*/ 	.word	0x0004ad90


	//   ....[205]....
        /*e774*/ 	.word	0x0004adc0


	//   ....[206]....
        /*e778*/ 	.word	0x0004add0


	//   ....[207]....
        /*e77c*/ 	.word	0x0004ade0


	//   ....[208]....
        /*e780*/ 	.word	0x0004adf0


	//   ....[209]....
        /*e784*/ 	.word	0x0004ae20


	//   ....[210]....
        /*e788*/ 	.word	0x0004ae30


	//   ....[211]....
        /*e78c*/ 	.word	0x0004ae40


	//   ....[212]....
        /*e790*/ 	.word	0x0004ae50


	//   ....[213]....
        /*e794*/ 	.word	0x0004ae80


	//   ....[214]....
        /*e798*/ 	.word	0x0004ae90


	//   ....[215]....
        /*e79c*/ 	.word	0x0004aea0


	//   ....[216]....
        /*e7a0*/ 	.word	0x0004aeb0


	//   ....[217]....
        /*e7a4*/ 	.word	0x0004aee0


	//   ....[218]....
        /*e7a8*/ 	.word	0x0004aef0


	//   ....[219]....
        /*e7ac*/ 	.word	0x0004af00


	//   ....[220]....
        /*e7b0*/ 	.word	0x0004af10


	//   ....[221]....
        /*e7b4*/ 	.word	0x0004af40


	//   ....[222]....
        /*e7b8*/ 	.word	0x0004af50


	//   ....[223]....
        /*e7bc*/ 	.word	0x0004af60


	//   ....[224]....
        /*e7c0*/ 	.word	0x0004af70


	//   ....[225]....
        /*e7c4*/ 	.word	0x0004afa0


	//   ....[226]....
        /*e7c8*/ 	.word	0x0004afb0


	//   ....[227]....
        /*e7cc*/ 	.word	0x0004afc0


	//   ....[228]....
        /*e7d0*/ 	.word	0x0004afd0


	//   ....[229]....
        /*e7d4*/ 	.word	0x0004b000


	//   ....[230]....
        /*e7d8*/ 	.word	0x0004b010


	//   ....[231]....
        /*e7dc*/ 	.word	0x0004b020


	//   ....[232]....
        /*e7e0*/ 	.word	0x0004b030


	//   ....[233]....
        /*e7e4*/ 	.word	0x0004b060


	//   ....[234]....
        /*e7e8*/ 	.word	0x0004b070


	//   ....[235]....
        /*e7ec*/ 	.word	0x0004b080


	//   ....[236]....
        /*e7f0*/ 	.word	0x0004b090


	//   ....[237]....
        /*e7f4*/ 	.word	0x0004b0c0


	//   ....[238]....
        /*e7f8*/ 	.word	0x0004b0d0


	//   ....[239]....
        /*e7fc*/ 	.word	0x0004b0e0


	//   ....[240]....
        /*e800*/ 	.word	0x0004b0f0


	//   ....[241]....
        /*e804*/ 	.word	0x0004b120


	//   ....[242]....
        /*e808*/ 	.word	0x0004b130


	//   ....[243]....
        /*e80c*/ 	.word	0x0004b140


	//   ....[244]....
        /*e810*/ 	.word	0x0004b150


	//   ....[245]....
        /*e814*/ 	.word	0x0004b180


	//   ....[246]....
        /*e818*/ 	.word	0x0004b190


	//   ....[247]....
        /*e81c*/ 	.word	0x0004b1a0


	//   ....[248]....
        /*e820*/ 	.word	0x0004b1b0


	//   ....[249]....
        /*e824*/ 	.word	0x0004b1e0


	//   ....[250]....
        /*e828*/ 	.word	0x0004b1f0


	//   ....[251]....
        /*e82c*/ 	.word	0x0004b200


	//   ....[252]....
        /*e830*/ 	.word	0x0004b210


	//   ....[253]....
        /*e834*/ 	.word	0x0004b250


	//   ....[254]....
        /*e838*/ 	.word	0x0004e290


	//   ....[255]....
        /*e83c*/ 	.word	0x0004e2a0


	//   ....[0]....
        /*e840*/ 	.word	0x0004e2b0


	//   ....[1]....
        /*e844*/ 	.word	0x0004e2d0


	//   ....[2]....
        /*e848*/ 	.word	0x0004e2e0


	//   ....[3]....
        /*e84c*/ 	.word	0x0004e2f0


	//   ....[4]....
        /*e850*/ 	.word	0x0004e300


	//   ....[5]....
        /*e854*/ 	.word	0x0004e330


	//   ....[6]....
        /*e858*/ 	.word	0x0004e340


	//   ....[7]....
        /*e85c*/ 	.word	0x0004e350


	//   ....[8]....
        /*e860*/ 	.word	0x0004e360


	//   ....[9]....
        /*e864*/ 	.word	0x0004e390


	//   ....[10]....
        /*e868*/ 	.word	0x0004e3a0


	//   ....[11]....
        /*e86c*/ 	.word	0x0004e3b0


	//   ....[12]....
        /*e870*/ 	.word	0x0004e3c0


	//   ....[13]....
        /*e874*/ 	.word	0x0004e3f0


	//   ....[14]....
        /*e878*/ 	.word	0x0004e400


	//   ....[15]....
        /*e87c*/ 	.word	0x0004e410


	//   ....[16]....
        /*e880*/ 	.word	0x0004e420


	//   ....[17]....
        /*e884*/ 	.word	0x0004e450


	//   ....[18]....
        /*e888*/ 	.word	0x0004e460


	//   ....[19]....
        /*e88c*/ 	.word	0x0004e470


	//   ....[20]....
        /*e890*/ 	.word	0x0004e480


	//   ....[21]....
        /*e894*/ 	.word	0x0004e4b0


	//   ....[22]....
        /*e898*/ 	.word	0x0004e4c0


	//   ....[23]....
        /*e89c*/ 	.word	0x0004e4d0


	//   ....[24]....
        /*e8a0*/ 	.word	0x0004e4e0


	//   ....[25]....
        /*e8a4*/ 	.word	0x0004e510


	//   ....[26]....
        /*e8a8*/ 	.word	0x0004e520


	//   ....[27]....
        /*e8ac*/ 	.word	0x0004e530


	//   ....[28]....
        /*e8b0*/ 	.word	0x0004e540


	//   ....[29]....
        /*e8b4*/ 	.word	0x0004e570


	//   ....[30]....
        /*e8b8*/ 	.word	0x0004e580


	//   ....[31]....
        /*e8bc*/ 	.word	0x0004e590


	//   ....[32]....
        /*e8c0*/ 	.word	0x0004e5a0


	//   ....[33]....
        /*e8c4*/ 	.word	0x0004e5d0


	//   ....[34]....
        /*e8c8*/ 	.word	0x0004e5e0


	//   ....[35]....
        /*e8cc*/ 	.word	0x0004e5f0


	//   ....[36]....
        /*e8d0*/ 	.word	0x0004e600


	//   ....[37]....
        /*e8d4*/ 	.word	0x0004e630


	//   ....[38]....
        /*e8d8*/ 	.word	0x0004e640


	//   ....[39]....
        /*e8dc*/ 	.word	0x0004e650


	//   ....[40]....
        /*e8e0*/ 	.word	0x0004e660


	//   ....[41]....
        /*e8e4*/ 	.word	0x0004e690


	//   ....[42]....
        /*e8e8*/ 	.word	0x0004e6a0


	//   ....[43]....
        /*e8ec*/ 	.word	0x0004e6b0


	//   ....[44]....
        /*e8f0*/ 	.word	0x0004e6c0


	//   ....[45]....
        /*e8f4*/ 	.word	0x0004e6f0


	//   ....[46]....
        /*e8f8*/ 	.word	0x0004e700


	//   ....[47]....
        /*e8fc*/ 	.word	0x0004e710


	//   ....[48]....
        /*e900*/ 	.word	0x0004e720


	//   ....[49]....
        /*e904*/ 	.word	0x0004e750


	//   ....[50]....
        /*e908*/ 	.word	0x0004e760


	//   ....[51]....
        /*e90c*/ 	.word	0x0004e770


	//   ....[52]....
        /*e910*/ 	.word	0x0004e780


	//   ....[53]....
        /*e914*/ 	.word	0x0004e7b0


	//   ....[54]....
        /*e918*/ 	.word	0x0004e7c0


	//   ....[55]....
        /*e91c*/ 	.word	0x0004e7d0


	//   ....[56]....
        /*e920*/ 	.word	0x0004e7e0


	//   ....[57]....
        /*e924*/ 	.word	0x0004e810


	//   ....[58]....
        /*e928*/ 	.word	0x0004e820


	//   ....[59]....
        /*e92c*/ 	.word	0x0004e830


	//   ....[60]....
        /*e930*/ 	.word	0x0004e840


	//   ....[61]....
        /*e934*/ 	.word	0x0004e870


	//   ....[62]....
        /*e938*/ 	.word	0x0004e880


	//   ....[63]....
        /*e93c*/ 	.word	0x0004e890


	//   ....[64]....
        /*e940*/ 	.word	0x0004e8a0


	//   ....[65]....
        /*e944*/ 	.word	0x0004e8d0


	//   ....[66]....
        /*e948*/ 	.word	0x0004e8e0


	//   ....[67]....
        /*e94c*/ 	.word	0x0004e8f0


	//   ....[68]....
        /*e950*/ 	.word	0x0004e900


	//   ....[69]....
        /*e954*/ 	.word	0x0004e930


	//   ....[70]....
        /*e958*/ 	.word	0x0004e940


	//   ....[71]....
        /*e95c*/ 	.word	0x0004e950


	//   ....[72]....
        /*e960*/ 	.word	0x0004e960


	//   ....[73]....
        /*e964*/ 	.word	0x0004e990


	//   ....[74]....
        /*e968*/ 	.word	0x0004e9a0


	//   ....[75]....
        /*e96c*/ 	.word	0x0004e9b0


	//   ....[76]....
        /*e970*/ 	.word	0x0004e9c0


	//   ....[77]....
        /*e974*/ 	.word	0x0004e9f0


	//   ....[78]....
        /*e978*/ 	.word	0x0004ea00


	//   ....[79]....
        /*e97c*/ 	.word	0x0004ea10


	//   ....[80]....
        /*e980*/ 	.word	0x0004ea20


	//   ....[81]....
        /*e984*/ 	.word	0x0004ea50


	//   ....[82]....
        /*e988*/ 	.word	0x0004ea60


	//   ....[83]....
        /*e98c*/ 	.word	0x0004ea70


	//   ....[84]....
        /*e990*/ 	.word	0x0004ea80


	//   ....[85]....
        /*e994*/ 	.word	0x0004eab0


	//   ....[86]....
        /*e998*/ 	.word	0x0004eac0


	//   ....[87]....
        /*e99c*/ 	.word	0x0004ead0


	//   ....[88]....
        /*e9a0*/ 	.word	0x0004eae0


	//   ....[89]....
        /*e9a4*/ 	.word	0x0004eb10


	//   ....[90]....
        /*e9a8*/ 	.word	0x0004eb20


	//   ....[91]....
        /*e9ac*/ 	.word	0x0004eb30


	//   ....[92]....
        /*e9b0*/ 	.word	0x0004eb40


	//   ....[93]....
        /*e9b4*/ 	.word	0x0004eb70


	//   ....[94]....
        /*e9b8*/ 	.word	0x0004eb80


	//   ....[95]....
        /*e9bc*/ 	.word	0x0004eb90


	//   ....[96]....
        /*e9c0*/ 	.word	0x0004eba0


	//   ....[97]....
        /*e9c4*/ 	.word	0x0004ebd0


	//   ....[98]....
        /*e9c8*/ 	.word	0x0004ebe0


	//   ....[99]....
        /*e9cc*/ 	.word	0x0004ebf0


	//   ....[100]....
        /*e9d0*/ 	.word	0x0004ec00


	//   ....[101]....
        /*e9d4*/ 	.word	0x0004ec30


	//   ....[102]....
        /*e9d8*/ 	.word	0x0004ec40


	//   ....[103]....
        /*e9dc*/ 	.word	0x0004ec50


	//   ....[104]....
        /*e9e0*/ 	.word	0x0004ec60


	//   ....[105]....
        /*e9e4*/ 	.word	0x0004ec90


	//   ....[106]....
        /*e9e8*/ 	.word	0x0004eca0


	//   ....[107]....
        /*e9ec*/ 	.word	0x0004ecb0


	//   ....[108]....
        /*e9f0*/ 	.word	0x0004ecc0


	//   ....[109]....
        /*e9f4*/ 	.word	0x0004ecf0


	//   ....[110]....
        /*e9f8*/ 	.word	0x0004ed00


	//   ....[111]....
        /*e9fc*/ 	.word	0x0004ed10


	//   ....[112]....
        /*ea00*/ 	.word	0x0004ed20


	//   ....[113]....
        /*ea04*/ 	.word	0x0004ed50


	//   ....[114]....
        /*ea08*/ 	.word	0x0004ed60


	//   ....[115]....
        /*ea0c*/ 	.word	0x0004ed70


	//   ....[116]....
        /*ea10*/ 	.word	0x0004ed80


	//   ....[117]....
        /*ea14*/ 	.word	0x0004edb0


	//   ....[118]....
        /*ea18*/ 	.word	0x0004edc0


	//   ....[119]....
        /*ea1c*/ 	.word	0x0004edd0


	//   ....[120]....
        /*ea20*/ 	.word	0x0004ede0


	//   ....[121]....
        /*ea24*/ 	.word	0x0004ee10


	//   ....[122]....
        /*ea28*/ 	.word	0x0004ee20


	//   ....[123]....
        /*ea2c*/ 	.word	0x0004ee30


	//   ....[124]....
        /*ea30*/ 	.word	0x0004ee40


	//   ....[125]....
        /*ea34*/ 	.word	0x0004ee70


	//   ....[126]....
        /*ea38*/ 	.word	0x0004ee80


	//   ....[127]....
        /*ea3c*/ 	.word	0x0004ee90


	//   ....[128]....
        /*ea40*/ 	.word	0x0004eea0


	//   ....[129]....
        /*ea44*/ 	.word	0x0004eed0


	//   ....[130]....
        /*ea48*/ 	.word	0x0004eee0


	//   ....[131]....
        /*ea4c*/ 	.word	0x0004eef0


	//   ....[132]....
        /*ea50*/ 	.word	0x0004ef00


	//   ....[133]....
        /*ea54*/ 	.word	0x0004ef30


	//   ....[134]....
        /*ea58*/ 	.word	0x0004ef40


	//   ....[135]....
        /*ea5c*/ 	.word	0x0004ef50


	//   ....[136]....
        /*ea60*/ 	.word	0x0004ef60


	//   ....[137]....
        /*ea64*/ 	.word	0x0004ef90


	//   ....[138]....
        /*ea68*/ 	.word	0x0004efa0


	//   ....[139]....
        /*ea6c*/ 	.word	0x0004efb0


	//   ....[140]....
        /*ea70*/ 	.word	0x0004efc0


	//   ....[141]....
        /*ea74*/ 	.word	0x0004eff0


	//   ....[142]....
        /*ea78*/ 	.word	0x0004f000


	//   ....[143]....
        /*ea7c*/ 	.word	0x0004f010


	//   ....[144]....
        /*ea80*/ 	.word	0x0004f020


	//   ....[145]....
        /*ea84*/ 	.word	0x0004f050


	//   ....[146]....
        /*ea88*/ 	.word	0x0004f060


	//   ....[147]....
        /*ea8c*/ 	.word	0x0004f070


	//   ....[148]....
        /*ea90*/ 	.word	0x0004f080


	//   ....[149]....
        /*ea94*/ 	.word	0x0004f0b0


	//   ....[150]....
        /*ea98*/ 	.word	0x0004f0c0


	//   ....[151]....
        /*ea9c*/ 	.word	0x0004f0d0


	//   ....[152]....
        /*eaa0*/ 	.word	0x0004f0e0


	//   ....[153]....
        /*eaa4*/ 	.word	0x0004f110


	//   ....[154]....
        /*eaa8*/ 	.word	0x0004f120


	//   ....[155]....
        /*eaac*/ 	.word	0x0004f130


	//   ....[156]....
        /*eab0*/ 	.word	0x0004f140


	//   ....[157]....
        /*eab4*/ 	.word	0x0004f170


	//   ....[158]....
        /*eab8*/ 	.word	0x0004f180


	//   ....[159]....
        /*eabc*/ 	.word	0x0004f190


	//   ....[160]....
        /*eac0*/ 	.word	0x0004f1a0


	//   ....[161]....
        /*eac4*/ 	.word	0x0004f1d0


	//   ....[162]....
        /*eac8*/ 	.word	0x0004f1e0


	//   ....[163]....
        /*eacc*/ 	.word	0x0004f1f0


	//   ....[164]....
        /*ead0*/ 	.word	0x0004f200


	//   ....[165]....
        /*ead4*/ 	.word	0x0004f230


	//   ....[166]....
        /*ead8*/ 	.word	0x0004f240


	//   ....[167]....
        /*eadc*/ 	.word	0x0004f250


	//   ....[168]....
        /*eae0*/ 	.word	0x0004f260


	//   ....[169]....
        /*eae4*/ 	.word	0x0004f290


	//   ....[170]....
        /*eae8*/ 	.word	0x0004f2a0


	//   ....[171]....
        /*eaec*/ 	.word	0x0004f2b0


	//   ....[172]....
        /*eaf0*/ 	.word	0x0004f2c0


	//   ....[173]....
        /*eaf4*/ 	.word	0x0004f2f0


	//   ....[174]....
        /*eaf8*/ 	.word	0x0004f300


	//   ....[175]....
        /*eafc*/ 	.word	0x0004f310


	//   ....[176]....
        /*eb00*/ 	.word	0x0004f320


	//   ....[177]....
        /*eb04*/ 	.word	0x0004f350


	//   ....[178]....
        /*eb08*/ 	.word	0x0004f360


	//   ....[179]....
        /*eb0c*/ 	.word	0x0004f370


	//   ....[180]....
        /*eb10*/ 	.word	0x0004f380


	//   ....[181]....
        /*eb14*/ 	.word	0x0004f3b0


	//   ....[182]....
        /*eb18*/ 	.word	0x0004f3c0


	//   ....[183]....
        /*eb1c*/ 	.word	0x0004f3d0


	//   ....[184]....
        /*eb20*/ 	.word	0x0004f3e0


	//   ....[185]....
        /*eb24*/ 	.word	0x0004f410


	//   ....[186]....
        /*eb28*/ 	.word	0x0004f420


	//   ....[187]....
        /*eb2c*/ 	.word	0x0004f430


	//   ....[188]....
        /*eb30*/ 	.word	0x0004f440


	//   ....[189]....
        /*eb34*/ 	.word	0x0004f470


	//   ....[190]....
        /*eb38*/ 	.word	0x0004f480


	//   ....[191]....
        /*eb3c*/ 	.word	0x0004f490


	//   ....[192]....
        /*eb40*/ 	.word	0x0004f4a0


	//   ....[193]....
        /*eb44*/ 	.word	0x0004f4d0


	//   ....[194]....
        /*eb48*/ 	.word	0x0004f4e0


	//   ....[195]....
        /*eb4c*/ 	.word	0x0004f4f0


	//   ....[196]....
        /*eb50*/ 	.word	0x0004f500


	//   ....[197]....
        /*eb54*/ 	.word	0x0004f530


	//   ....[198]....
        /*eb58*/ 	.word	0x0004f540


	//   ....[199]....
        /*eb5c*/ 	.word	0x0004f550


	//   ....[200]....
        /*eb60*/ 	.word	0x0004f560


	//   ....[201]....
        /*eb64*/ 	.word	0x0004f590


	//   ....[202]....
        /*eb68*/ 	.word	0x0004f5a0


	//   ....[203]....
        /*eb6c*/ 	.word	0x0004f5b0


	//   ....[204]....
        /*eb70*/ 	.word	0x0004f5c0


	//   ....[205]....
        /*eb74*/ 	.word	0x0004f5f0


	//   ....[206]....
        /*eb78*/ 	.word	0x0004f600


	//   ....[207]....
        /*eb7c*/ 	.word	0x0004f610


	//   ....[208]....
        /*eb80*/ 	.word	0x0004f620


	//   ....[209]....
        /*eb84*/ 	.word	0x0004f650


	//   ....[210]....
        /*eb88*/ 	.word	0x0004f660


	//   ....[211]....
        /*eb8c*/ 	.word	0x0004f670


	//   ....[212]....
        /*eb90*/ 	.word	0x0004f680


	//   ....[213]....
        /*eb94*/ 	.word	0x0004f6b0


	//   ....[214]....
        /*eb98*/ 	.word	0x0004f6c0


	//   ....[215]....
        /*eb9c*/ 	.word	0x0004f6d0


	//   ....[216]....
        /*eba0*/ 	.word	0x0004f6e0


	//   ....[217]....
        /*eba4*/ 	.word	0x0004f710


	//   ....[218]....
        /*eba8*/ 	.word	0x0004f720


	//   ....[219]....
        /*ebac*/ 	.word	0x0004f730


	//   ....[220]....
        /*ebb0*/ 	.word	0x0004f740


	//   ....[221]....
        /*ebb4*/ 	.word	0x0004f770


	//   ....[222]....
        /*ebb8*/ 	.word	0x0004f780


	//   ....[223]....
        /*ebbc*/ 	.word	0x0004f790


	//   ....[224]....
        /*ebc0*/ 	.word	0x0004f7a0


	//   ....[225]....
        /*ebc4*/ 	.word	0x0004f7d0


	//   ....[226]....
        /*ebc8*/ 	.word	0x0004f7e0


	//   ....[227]....
        /*ebcc*/ 	.word	0x0004f7f0


	//   ....[228]....
        /*ebd0*/ 	.word	0x0004f800


	//   ....[229]....
        /*ebd4*/ 	.word	0x0004f830


	//   ....[230]....
        /*ebd8*/ 	.word	0x0004f840


	//   ....[231]....
        /*ebdc*/ 	.word	0x0004f850


	//   ....[232]....
        /*ebe0*/ 	.word	0x0004f860


	//   ....[233]....
        /*ebe4*/ 	.word	0x0004f890


	//   ....[234]....
        /*ebe8*/ 	.word	0x0004f8a0


	//   ....[235]....
        /*ebec*/ 	.word	0x0004f8b0


	//   ....[236]....
        /*ebf0*/ 	.word	0x0004f8c0


	//   ....[237]....
        /*ebf4*/ 	.word	0x0004f8f0


	//   ....[238]....
        /*ebf8*/ 	.word	0x0004f900


	//   ....[239]....
        /*ebfc*/ 	.word	0x0004f910


	//   ....[240]....
        /*ec00*/ 	.word	0x0004f920


	//   ....[241]....
        /*ec04*/ 	.word	0x0004f950


	//   ....[242]....
        /*ec08*/ 	.word	0x0004f960


	//   ....[243]....
        /*ec0c*/ 	.word	0x0004f970


	//   ....[244]....
        /*ec10*/ 	.word	0x0004f980


	//   ....[245]....
        /*ec14*/ 	.word	0x0004f9b0


	//   ....[246]....
        /*ec18*/ 	.word	0x0004f9c0


	//   ....[247]....
        /*ec1c*/ 	.word	0x0004f9d0


	//   ....[248]....
        /*ec20*/ 	.word	0x0004f9e0


	//   ....[249]....
        /*ec24*/ 	.word	0x0004fa10


	//   ....[250]....
        /*ec28*/ 	.word	0x0004fa20


	//   ....[251]....
        /*ec2c*/ 	.word	0x0004fa30


	//   ....[252]....
        /*ec30*/ 	.word	0x0004fa40


	//   ....[253]....
        /*ec34*/ 	.word	0x0004fa70


	//   ....[254]....
        /*ec38*/ 	.word	0x0004fa80


	//   ....[255]....
        /*ec3c*/ 	.word	0x0004fa90


	//   ....[0]....
        /*ec40*/ 	.word	0x0004faa0


	//   ....[1]....
        /*ec44*/ 	.word	0x0004fad0


	//   ....[2]....
        /*ec48*/ 	.word	0x0004fae0


	//   ....[3]....
        /*ec4c*/ 	.word	0x0004faf0


	//   ....[4]....
        /*ec50*/ 	.word	0x0004fb00


	//   ....[5]....
        /*ec54*/ 	.word	0x0004fb30


	//   ....[6]....
        /*ec58*/ 	.word	0x0004fb40


	//   ....[7]....
        /*ec5c*/ 	.word	0x0004fb50


	//   ....[8]....
        /*ec60*/ 	.word	0x0004fb60


	//   ....[9]....
        /*ec64*/ 	.word	0x0004fb90


	//   ....[10]....
        /*ec68*/ 	.word	0x0004fba0


	//   ....[11]....
        /*ec6c*/ 	.word	0x0004fbb0


	//   ....[12]....
        /*ec70*/ 	.word	0x0004fbc0


	//   ....[13]....
        /*ec74*/ 	.word	0x0004fbf0


	//   ....[14]....
        /*ec78*/ 	.word	0x0004fc00


	//   ....[15]....
        /*ec7c*/ 	.word	0x0004fc10


	//   ....[16]....
        /*ec80*/ 	.word	0x0004fc20


	//   ....[17]....
        /*ec84*/ 	.word	0x0004fc50


	//   ....[18]....
        /*ec88*/ 	.word	0x0004fc60


	//   ....[19]....
        /*ec8c*/ 	.word	0x0004fc70


	//   ....[20]....
        /*ec90*/ 	.word	0x0004fc80


	//   ....[21]....
        /*ec94*/ 	.word	0x0004fcb0


	//   ....[22]....
        /*ec98*/ 	.word	0x0004fcc0


	//   ....[23]....
        /*ec9c*/ 	.word	0x0004fcd0


	//   ....[24]....
        /*eca0*/ 	.word	0x0004fce0


	//   ....[25]....
        /*eca4*/ 	.word	0x0004fd10


	//   ....[26]....
        /*eca8*/ 	.word	0x0004fd20


	//   ....[27]....
        /*ecac*/ 	.word	0x0004fd30


	//   ....[28]....
        /*ecb0*/ 	.word	0x0004fd40


	//   ....[29]....
        /*ecb4*/ 	.word	0x0004fd70


	//   ....[30]....
        /*ecb8*/ 	.word	0x0004fd80


	//   ....[31]....
        /*ecbc*/ 	.word	0x0004fd90


	//   ....[32]....
        /*ecc0*/ 	.word	0x0004fda0


	//   ....[33]....
        /*ecc4*/ 	.word	0x0004fdd0


	//   ....[34]....
        /*ecc8*/ 	.word	0x0004fde0


	//   ....[35]....
        /*eccc*/ 	.word	0x0004fdf0


	//   ....[36]....
        /*ecd0*/ 	.word	0x0004fe00


	//   ....[37]....
        /*ecd4*/ 	.word	0x0004fe30


	//   ....[38]....
        /*ecd8*/ 	.word	0x0004fe40


	//   ....[39]....
        /*ecdc*/ 	.word	0x0004fe50


	//   ....[40]....
        /*ece0*/ 	.word	0x0004fe60


	//   ....[41]....
        /*ece4*/ 	.word	0x0004fe90


	//   ....[42]....
        /*ece8*/ 	.word	0x0004fea0


	//   ....[43]....
        /*ecec*/ 	.word	0x0004feb0


	//   ....[44]....
        /*ecf0*/ 	.word	0x0004fec0


	//   ....[45]....
        /*ecf4*/ 	.word	0x0004fef0


	//   ....[46]....
        /*ecf8*/ 	.word	0x0004ff00


	//   ....[47]....
        /*ecfc*/ 	.word	0x0004ff10


	//   ....[48]....
        /*ed00*/ 	.word	0x0004ff20


	//   ....[49]....
        /*ed04*/ 	.word	0x0004ff50


	//   ....[50]....
        /*ed08*/ 	.word	0x0004ff60


	//   ....[51]....
        /*ed0c*/ 	.word	0x0004ff70


	//   ....[52]....
        /*ed10*/ 	.word	0x0004ff80


	//   ....[53]....
        /*ed14*/ 	.word	0x0004ffb0


	//   ....[54]....
        /*ed18*/ 	.word	0x0004ffc0


	//   ....[55]....
        /*ed1c*/ 	.word	0x0004ffd0


	//   ....[56]....
        /*ed20*/ 	.word	0x0004ffe0


	//   ....[57]....
        /*ed24*/ 	.word	0x00050010


	//   ....[58]....
        /*ed28*/ 	.word	0x00050020


	//   ....[59]....
        /*ed2c*/ 	.word	0x00050030


	//   ....[60]....
        /*ed30*/ 	.word	0x00050040


	//   ....[61]....
        /*ed34*/ 	.word	0x00050070


	//   ....[62]....
        /*ed38*/ 	.word	0x00050080


	//   ....[63]....
        /*ed3c*/ 	.word	0x00050090


	//   ....[64]....
        /*ed40*/ 	.word	0x000500a0


	//   ....[65]....
        /*ed44*/ 	.word	0x000500d0


	//   ....[66]....
        /*ed48*/ 	.word	0x000500e0


	//   ....[67]....
        /*ed4c*/ 	.word	0x000500f0


	//   ....[68]....
        /*ed50*/ 	.word	0x00050100


	//   ....[69]....
        /*ed54*/ 	.word	0x00050130


	//   ....[70]....
        /*ed58*/ 	.word	0x00050140


	//   ....[71]....
        /*ed5c*/ 	.word	0x00050150


	//   ....[72]....
        /*ed60*/ 	.word	0x00050160


	//   ....[73]....
        /*ed64*/ 	.word	0x00050190


	//   ....[74]....
        /*ed68*/ 	.word	0x000501a0


	//   ....[75]....
        /*ed6c*/ 	.word	0x000501b0


	//   ....[76]....
        /*ed70*/ 	.word	0x000501c0


	//   ....[77]....
        /*ed74*/ 	.word	0x000501f0


	//   ....[78]....
        /*ed78*/ 	.word	0x00050200


	//   ....[79]....
        /*ed7c*/ 	.word	0x00050210


	//   ....[80]....
        /*ed80*/ 	.word	0x00050220


	//   ....[81]....
        /*ed84*/ 	.word	0x00050250


	//   ....[82]....
        /*ed88*/ 	.word	0x00050260


	//   ....[83]....
        /*ed8c*/ 	.word	0x00050270


	//   ....[84]....
        /*ed90*/ 	.word	0x00050280


	//   ....[85]....
        /*ed94*/ 	.word	0x000502b0


	//   ....[86]....
        /*ed98*/ 	.word	0x000502c0


	//   ....[87]....
        /*ed9c*/ 	.word	0x000502d0


	//   ....[88]....
        /*eda0*/ 	.word	0x000502e0


	//   ....[89]....
        /*eda4*/ 	.word	0x00050310


	//   ....[90]....
        /*eda8*/ 	.word	0x00050320


	//   ....[91]....
        /*edac*/ 	.word	0x00050330


	//   ....[92]....
        /*edb0*/ 	.word	0x00050340


	//   ....[93]....
        /*edb4*/ 	.word	0x00050370


	//   ....[94]....
        /*edb8*/ 	.word	0x00050380


	//   ....[95]....
        /*edbc*/ 	.word	0x00050390


	//   ....[96]....
        /*edc0*/ 	.word	0x000503a0


	//   ....[97]....
        /*edc4*/ 	.word	0x000503d0


	//   ....[98]....
        /*edc8*/ 	.word	0x000503e0


	//   ....[99]....
        /*edcc*/ 	.word	0x000503f0


	//   ....[100]....
        /*edd0*/ 	.word	0x00050400


	//   ....[101]....
        /*edd4*/ 	.word	0x00050430


	//   ....[102]....
        /*edd8*/ 	.word	0x00050440


	//   ....[103]....
        /*eddc*/ 	.word	0x00050450


	//   ....[104]....
        /*ede0*/ 	.word	0x00050460


	//   ....[105]....
        /*ede4*/ 	.word	0x00050490


	//   ....[106]....
        /*ede8*/ 	.word	0x000504a0


	//   ....[107]....
        /*edec*/ 	.word	0x000504b0


	//   ....[108]....
        /*edf0*/ 	.word	0x000504c0


	//   ....[109]....
        /*edf4*/ 	.word	0x000504f0


	//   ....[110]....
        /*edf8*/ 	.word	0x00050500


	//   ....[111]....
        /*edfc*/ 	.word	0x00050510


	//   ....[112]....
        /*ee00*/ 	.word	0x00050520


	//   ....[113]....
        /*ee04*/ 	.word	0x00050550


	//   ....[114]....
        /*ee08*/ 	.word	0x00050560


	//   ....[115]....
        /*ee0c*/ 	.word	0x00050570


	//   ....[116]....
        /*ee10*/ 	.word	0x00050580


	//   ....[117]....
        /*ee14*/ 	.word	0x000505b0


	//   ....[118]....
        /*ee18*/ 	.word	0x000505c0


	//   ....[119]....
        /*ee1c*/ 	.word	0x000505d0


	//   ....[120]....
        /*ee20*/ 	.word	0x000505e0


	//   ....[121]....
        /*ee24*/ 	.word	0x00050610


	//   ....[122]....
        /*ee28*/ 	.word	0x00050620


	//   ....[123]....
        /*ee2c*/ 	.word	0x00050630


	//   ....[124]....
        /*ee30*/ 	.word	0x00050640


	//   ....[125]....
        /*ee34*/ 	.word	0x00050670


	//   ....[126]....
        /*ee38*/ 	.word	0x00050680


	//   ....[127]....
        /*ee3c*/ 	.word	0x00050690


	//   ....[128]....
        /*ee40*/ 	.word	0x000506a0


	//   ....[129]....
        /*ee44*/ 	.word	0x000506d0


	//   ....[130]....
        /*ee48*/ 	.word	0x000506e0


	//   ....[131]....
        /*ee4c*/ 	.word	0x000506f0


	//   ....[132]....
        /*ee50*/ 	.word	0x00050700


	//   ....[133]....
        /*ee54*/ 	.word	0x00050730


	//   ....[134]....
        /*ee58*/ 	.word	0x00050740


	//   ....[135]....
        /*ee5c*/ 	.word	0x00050750


	//   ....[136]....
        /*ee60*/ 	.word	0x00050760


	//   ....[137]....
        /*ee64*/ 	.word	0x00050790


	//   ....[138]....
        /*ee68*/ 	.word	0x000507a0


	//   ....[139]....
        /*ee6c*/ 	.word	0x000507b0


	//   ....[140]....
        /*ee70*/ 	.word	0x000507c0


	//   ....[141]....
        /*ee74*/ 	.word	0x000507f0


	//   ....[142]....
        /*ee78*/ 	.word	0x00050800


	//   ....[143]....
        /*ee7c*/ 	.word	0x00050810


	//   ....[144]....
        /*ee80*/ 	.word	0x00050820


	//   ....[145]....
        /*ee84*/ 	.word	0x00050850


	//   ....[146]....
        /*ee88*/ 	.word	0x00050860


	//   ....[147]....
        /*ee8c*/ 	.word	0x00050870


	//   ....[148]....
        /*ee90*/ 	.word	0x00050880


	//   ....[149]....
        /*ee94*/ 	.word	0x000508b0


	//   ....[150]....
        /*ee98*/ 	.word	0x000508c0


	//   ....[151]....
        /*ee9c*/ 	.word	0x000508d0


	//   ....[152]....
        /*eea0*/ 	.word	0x000508e0


	//   ....[153]....
        /*eea4*/ 	.word	0x00050910


	//   ....[154]....
        /*eea8*/ 	.word	0x00050920


	//   ....[155]....
        /*eeac*/ 	.word	0x00050930


	//   ....[156]....
        /*eeb0*/ 	.word	0x00050940


	//   ....[157]....
        /*eeb4*/ 	.word	0x00050970


	//   ....[158]....
        /*eeb8*/ 	.word	0x00050980


	//   ....[159]....
        /*eebc*/ 	.word	0x00050990


	//   ....[160]....
        /*eec0*/ 	.word	0x000509a0


	//   ....[161]....
        /*eec4*/ 	.word	0x000509d0


	//   ....[162]....
        /*eec8*/ 	.word	0x000509e0


	//   ....[163]....
        /*eecc*/ 	.word	0x000509f0


	//   ....[164]....
        /*eed0*/ 	.word	0x00050a00


	//   ....[165]....
        /*eed4*/ 	.word	0x00050a30


	//   ....[166]....
        /*eed8*/ 	.word	0x00050a40


	//   ....[167]....
        /*eedc*/ 	.word	0x00050a50


	//   ....[168]....
        /*eee0*/ 	.word	0x00050a60


	//   ....[169]....
        /*eee4*/ 	.word	0x00050a90


	//   ....[170]....
        /*eee8*/ 	.word	0x00050aa0


	//   ....[171]....
        /*eeec*/ 	.word	0x00050ab0


	//   ....[172]....
        /*eef0*/ 	.word	0x00050ac0


	//   ....[173]....
        /*eef4*/ 	.word	0x00050af0


	//   ....[174]....
        /*eef8*/ 	.word	0x00050b00


	//   ....[175]....
        /*eefc*/ 	.word	0x00050b10


	//   ....[176]....
        /*ef00*/ 	.word	0x00050b20


	//   ....[177]....
        /*ef04*/ 	.word	0x00050b50


	//   ....[178]....
        /*ef08*/ 	.word	0x00050b60


	//   ....[179]....
        /*ef0c*/ 	.word	0x00050b70


	//   ....[180]....
        /*ef10*/ 	.word	0x00050b80


	//   ....[181]....
        /*ef14*/ 	.word	0x00050bb0


	//   ....[182]....
        /*ef18*/ 	.word	0x00050bc0


	//   ....[183]....
        /*ef1c*/ 	.word	0x00050bd0


	//   ....[184]....
        /*ef20*/ 	.word	0x00050be0


	//   ....[185]....
        /*ef24*/ 	.word	0x00050c10


	//   ....[186]....
        /*ef28*/ 	.word	0x00050c20


	//   ....[187]....
        /*ef2c*/ 	.word	0x00050c30


	//   ....[188]....
        /*ef30*/ 	.word	0x00050c40


	//   ....[189]....
        /*ef34*/ 	.word	0x00050c70


	//   ....[190]....
        /*ef38*/ 	.word	0x00050c80


	//   ....[191]....
        /*ef3c*/ 	.word	0x00050c90


	//   ....[192]....
        /*ef40*/ 	.word	0x00050ca0


	//   ....[193]....
        /*ef44*/ 	.word	0x00050cd0


	//   ....[194]....
        /*ef48*/ 	.word	0x00050ce0


	//   ....[195]....
        /*ef4c*/ 	.word	0x00050cf0


	//   ....[196]....
        /*ef50*/ 	.word	0x00050d00


	//   ....[197]....
        /*ef54*/ 	.word	0x00050d30


	//   ....[198]....
        /*ef58*/ 	.word	0x00050d40


	//   ....[199]....
        /*ef5c*/ 	.word	0x00050d50


	//   ....[200]....
        /*ef60*/ 	.word	0x00050d60


	//   ....[201]....
        /*ef64*/ 	.word	0x00050d90


	//   ....[202]....
        /*ef68*/ 	.word	0x00050da0


	//   ....[203]....
        /*ef6c*/ 	.word	0x00050db0


	//   ....[204]....
        /*ef70*/ 	.word	0x00050dc0


	//   ....[205]....
        /*ef74*/ 	.word	0x00050df0


	//   ....[206]....
        /*ef78*/ 	.word	0x00050e00


	//   ....[207]....
        /*ef7c*/ 	.word	0x00050e10


	//   ....[208]....
        /*ef80*/ 	.word	0x00050e20


	//   ....[209]....
        /*ef84*/ 	.word	0x00050e50


	//   ....[210]....
        /*ef88*/ 	.word	0x00050e60


	//   ....[211]....
        /*ef8c*/ 	.word	0x00050e70


	//   ....[212]....
        /*ef90*/ 	.word	0x00050e80


	//   ....[213]....
        /*ef94*/ 	.word	0x00050eb0


	//   ....[214]....
        /*ef98*/ 	.word	0x00050ec0


	//   ....[215]....
        /*ef9c*/ 	.word	0x00050ed0


	//   ....[216]....
        /*efa0*/ 	.word	0x00050ee0


	//   ....[217]....
        /*efa4*/ 	.word	0x00050f10


	//   ....[218]....
        /*efa8*/ 	.word	0x00050f20


	//   ....[219]....
        /*efac*/ 	.word	0x00050f30


	//   ....[220]....
        /*efb0*/ 	.word	0x00050f40


	//   ....[221]....
        /*efb4*/ 	.word	0x00050f70


	//   ....[222]....
        /*efb8*/ 	.word	0x00050f80


	//   ....[223]....
        /*efbc*/ 	.word	0x00050f90


	//   ....[224]....
        /*efc0*/ 	.word	0x00050fa0


	//   ....[225]....
        /*efc4*/ 	.word	0x00050fd0


	//   ....[226]....
        /*efc8*/ 	.word	0x00050fe0


	//   ....[227]....
        /*efcc*/ 	.word	0x00050ff0


	//   ....[228]....
        /*efd0*/ 	.word	0x00051000


	//   ....[229]....
        /*efd4*/ 	.word	0x00051030


	//   ....[230]....
        /*efd8*/ 	.word	0x00051040


	//   ....[231]....
        /*efdc*/ 	.word	0x00051050


	//   ....[232]....
        /*efe0*/ 	.word	0x00051060


	//   ....[233]....
        /*efe4*/ 	.word	0x00051090


	//   ....[234]....
        /*efe8*/ 	.word	0x000510a0


	//   ....[235]....
        /*efec*/ 	.word	0x000510b0


	//   ....[236]....
        /*eff0*/ 	.word	0x000510c0


	//   ....[237]....
        /*eff4*/ 	.word	0x000510f0


	//   ....[238]....
        /*eff8*/ 	.word	0x00051100


	//   ....[239]....
        /*effc*/ 	.word	0x00051110


	//   ....[240]....
        /*f000*/ 	.word	0x00051120


	//   ....[241]....
        /*f004*/ 	.word	0x00051150


	//   ....[242]....
        /*f008*/ 	.word	0x00051160


	//   ....[243]....
        /*f00c*/ 	.word	0x00051170


	//   ....[244]....
        /*f010*/ 	.word	0x00051180


	//   ....[245]....
        /*f014*/ 	.word	0x000511b0


	//   ....[246]....
        /*f018*/ 	.word	0x000511c0


	//   ....[247]....
        /*f01c*/ 	.word	0x000511d0


	//   ....[248]....
        /*f020*/ 	.word	0x000511e0


	//   ....[249]....
        /*f024*/ 	.word	0x00051210


	//   ....[250]....
        /*f028*/ 	.word	0x00051220


	//   ....[251]....
        /*f02c*/ 	.word	0x00051230


	//   ....[252]....
        /*f030*/ 	.word	0x00051240


	//   ....[253]....
        /*f034*/ 	.word	0x00051280


	//   ....[254]....
        /*f038*/ 	.word	0x000542c0


	//   ....[255]....
        /*f03c*/ 	.word	0x000542d0


	//   ....[0]....
        /*f040*/ 	.word	0x000542e0


	//   ....[1]....
        /*f044*/ 	.word	0x00054300


	//   ....[2]....
        /*f048*/ 	.word	0x00054310


	//   ....[3]....
        /*f04c*/ 	.word	0x00054320


	//   ....[4]....
        /*f050*/ 	.word	0x00054330


	//   ....[5]....
        /*f054*/ 	.word	0x00054360


	//   ....[6]....
        /*f058*/ 	.word	0x00054370


	//   ....[7]....
        /*f05c*/ 	.word	0x00054380


	//   ....[8]....
        /*f060*/ 	.word	0x00054390


	//   ....[9]....
        /*f064*/ 	.word	0x000543c0


	//   ....[10]....
        /*f068*/ 	.word	0x000543d0


	//   ....[11]....
        /*f06c*/ 	.word	0x000543e0


	//   ....[12]....
        /*f070*/ 	.word	0x000543f0


	//   ....[13]....
        /*f074*/ 	.word	0x00054420


	//   ....[14]....
        /*f078*/ 	.word	0x00054430


	//   ....[15]....
        /*f07c*/ 	.word	0x00054440


	//   ....[16]....
        /*f080*/ 	.word	0x00054450


	//   ....[17]....
        /*f084*/ 	.word	0x00054480


	//   ....[18]....
        /*f088*/ 	.word	0x00054490


	//   ....[19]....
        /*f08c*/ 	.word	0x000544a0


	//   ....[20]....
        /*f090*/ 	.word	0x000544b0


	//   ....[21]....
        /*f094*/ 	.word	0x000544e0


	//   ....[22]....
        /*f098*/ 	.word	0x000544f0


	//   ....[23]....
        /*f09c*/ 	.word	0x00054500


	//   ....[24]....
        /*f0a0*/ 	.word	0x00054510


	//   ....[25]....
        /*f0a4*/ 	.word	0x00054540


	//   ....[26]....
        /*f0a8*/ 	.word	0x00054550


	//   ....[27]....
        /*f0ac*/ 	.word	0x00054560


	//   ....[28]....
        /*f0b0*/ 	.word	0x00054570


	//   ....[29]....
        /*f0b4*/ 	.word	0x000545a0


	//   ....[30]....
        /*f0b8*/ 	.word	0x000545b0


	//   ....[31]....
        /*f0bc*/ 	.word	0x000545c0


	//   ....[32]....
        /*f0c0*/ 	.word	0x000545d0


	//   ....[33]....
        /*f0c4*/ 	.word	0x00054600


	//   ....[34]....
        /*f0c8*/ 	.word	0x00054610


	//   ....[35]....
        /*f0cc*/ 	.word	0x00054620


	//   ....[36]....
        /*f0d0*/ 	.word	0x00054630


	//   ....[37]....
        /*f0d4*/ 	.word	0x00054660


	//   ....[38]....
        /*f0d8*/ 	.word	0x00054670


	//   ....[39]....
        /*f0dc*/ 	.word	0x00054680


	//   ....[40]....
        /*f0e0*/ 	.word	0x00054690


	//   ....[41]....
        /*f0e4*/ 	.word	0x000546c0


	//   ....[42]....
        /*f0e8*/ 	.word	0x000546d0


	//   ....[43]....
        /*f0ec*/ 	.word	0x000546e0


	//   ....[44]....
        /*f0f0*/ 	.word	0x000546f0


	//   ....[45]....
        /*f0f4*/ 	.word	0x00054720


	//   ....[46]....
        /*f0f8*/ 	.word	0x00054730


	//   ....[47]....
        /*f0fc*/ 	.word	0x00054740


	//   ....[48]....
        /*f100*/ 	.word	0x00054750


	//   ....[49]....
        /*f104*/ 	.word	0x00054780


	//   ....[50]....
        /*f108*/ 	.word	0x00054790


	//   ....[51]....
        /*f10c*/ 	.word	0x000547a0


	//   ....[52]....
        /*f110*/ 	.word	0x000547b0


	//   ....[53]....
        /*f114*/ 	.word	0x000547e0


	//   ....[54]....
        /*f118*/ 	.word	0x000547f0


	//   ....[55]....
        /*f11c*/ 	.word	0x00054800


	//   ....[56]....
        /*f120*/ 	.word	0x00054810


	//   ....[57]....
        /*f124*/ 	.word	0x00054840


	//   ....[58]....
        /*f128*/ 	.word	0x00054850


	//   ....[59]....
        /*f12c*/ 	.word	0x00054860


	//   ....[60]....
        /*f130*/ 	.word	0x00054870


	//   ....[61]....
        /*f134*/ 	.word	0x000548a0


	//   ....[62]....
        /*f138*/ 	.word	0x000548b0


	//   ....[63]....
        /*f13c*/ 	.word	0x000548c0


	//   ....[64]....
        /*f140*/ 	.word	0x000548d0


	//   ....[65]....
        /*f144*/ 	.word	0x00054900


	//   ....[66]....
        /*f148*/ 	.word	0x00054910


	//   ....[67]....
        /*f14c*/ 	.word	0x00054920


	//   ....[68]....
        /*f150*/ 	.word	0x00054930


	//   ....[69]....
        /*f154*/ 	.word	0x00054960


	//   ....[70]....
        /*f158*/ 	.word	0x00054970


	//   ....[71]....
        /*f15c*/ 	.word	0x00054980


	//   ....[72]....
        /*f160*/ 	.word	0x00054990


	//   ....[73]....
        /*f164*/ 	.word	0x000549c0


	//   ....[74]....
        /*f168*/ 	.word	0x000549d0


	//   ....[75]....
        /*f16c*/ 	.word	0x000549e0


	//   ....[76]....
        /*f170*/ 	.word	0x000549f0


	//   ....[77]....
        /*f174*/ 	.word	0x00054a20


	//   ....[78]....
        /*f178*/ 	.word	0x00054a30


	//   ....[79]....
        /*f17c*/ 	.word	0x00054a40


	//   ....[80]....
        /*f180*/ 	.word	0x00054a50


	//   ....[81]....
        /*f184*/ 	.word	0x00054a80


	//   ....[82]....
        /*f188*/ 	.word	0x00054a90


	//   ....[83]....
        /*f18c*/ 	.word	0x00054aa0


	//   ....[84]....
        /*f190*/ 	.word	0x00054ab0


	//   ....[85]....
        /*f194*/ 	.word	0x00054ae0


	//   ....[86]....
        /*f198*/ 	.word	0x00054af0


	//   ....[87]....
        /*f19c*/ 	.word	0x00054b00


	//   ....[88]....
        /*f1a0*/ 	.word	0x00054b10


	//   ....[89]....
        /*f1a4*/ 	.word	0x00054b40


	//   ....[90]....
        /*f1a8*/ 	.word	0x00054b50


	//   ....[91]....
        /*f1ac*/ 	.word	0x00054b60


	//   ....[92]....
        /*f1b0*/ 	.word	0x00054b70


	//   ....[93]....
        /*f1b4*/ 	.word	0x00054ba0


	//   ....[94]....
        /*f1b8*/ 	.word	0x00054bb0


	//   ....[95]....
        /*f1bc*/ 	.word	0x00054bc0


	//   ....[96]....
        /*f1c0*/ 	.word	0x00054bd0


	//   ....[97]....
        /*f1c4*/ 	.word	0x00054c00


	//   ....[98]....
        /*f1c8*/ 	.word	0x00054c10


	//   ....[99]....
        /*f1cc*/ 	.word	0x00054c20


	//   ....[100]....
        /*f1d0*/ 	.word	0x00054c30


	//   ....[101]....
        /*f1d4*/ 	.word	0x00054c60


	//   ....[102]....
        /*f1d8*/ 	.word	0x00054c70


	//   ....[103]....
        /*f1dc*/ 	.word	0x00054c80


	//   ....[104]....
        /*f1e0*/ 	.word	0x00054c90


	//   ....[105]....
        /*f1e4*/ 	.word	0x00054cc0


	//   ....[106]....
        /*f1e8*/ 	.word	0x00054cd0


	//   ....[107]....
        /*f1ec*/ 	.word	0x00054ce0


	//   ....[108]....
        /*f1f0*/ 	.word	0x00054cf0


	//   ....[109]....
        /*f1f4*/ 	.word	0x00054d20


	//   ....[110]....
        /*f1f8*/ 	.word	0x00054d30


	//   ....[111]....
        /*f1fc*/ 	.word	0x00054d40


	//   ....[112]....
        /*f200*/ 	.word	0x00054d50


	//   ....[113]....
        /*f204*/ 	.word	0x00054d80


	//   ....[114]....
        /*f208*/ 	.word	0x00054d90


	//   ....[115]....
        /*f20c*/ 	.word	0x00054da0


	//   ....[116]....
        /*f210*/ 	.word	0x00054db0


	//   ....[117]....
        /*f214*/ 	.word	0x00054de0


	//   ....[118]....
        /*f218*/ 	.word	0x00054df0


	//   ....[119]....
        /*f21c*/ 	.word	0x00054e00


	//   ....[120]....
        /*f220*/ 	.word	0x00054e10


	//   ....[121]....
        /*f224*/ 	.word	0x00054e40


	//   ....[122]....
        /*f228*/ 	.word	0x00054e50


	//   ....[123]....
        /*f22c*/ 	.word	0x00054e60


	//   ....[124]....
        /*f230*/ 	.word	0x00054e70


	//   ....[125]....
        /*f234*/ 	.word	0x00054ea0


	//   ....[126]....
        /*f238*/ 	.word	0x00054eb0


	//   ....[127]....
        /*f23c*/ 	.word	0x00054ec0


	//   ....[128]....
        /*f240*/ 	.word	0x00054ed0


	//   ....[129]....
        /*f244*/ 	.word	0x00054f00


	//   ....[130]....
        /*f248*/ 	.word	0x00054f10


	//   ....[131]....
        /*f24c*/ 	.word	0x00054f20


	//   ....[132]....
        /*f250*/ 	.word	0x00054f30


	//   ....[133]....
        /*f254*/ 	.word	0x00054f60


	//   ....[134]....
        /*f258*/ 	.word	0x00054f70


	//   ....[135]....
        /*f25c*/ 	.word	0x00054f80


	//   ....[136]....
        /*f260*/ 	.word	0x00054f90


	//   ....[137]....
        /*f264*/ 	.word	0x00054fc0


	//   ....[138]....
        /*f268*/ 	.word	0x00054fd0


	//   ....[139]....
        /*f26c*/ 	.word	0x00054fe0


	//   ....[140]....
        /*f270*/ 	.word	0x00054ff0


	//   ....[141]....
        /*f274*/ 	.word	0x00055020


	//   ....[142]....
        /*f278*/ 	.word	0x00055030


	//   ....[143]....
        /*f27c*/ 	.word	0x00055040


	//   ....[144]....
        /*f280*/ 	.word	0x00055050


	//   ....[145]....
        /*f284*/ 	.word	0x00055080


	//   ....[146]....
        /*f288*/ 	.word	0x00055090


	//   ....[147]....
        /*f28c*/ 	.word	0x000550a0


	//   ....[148]....
        /*f290*/ 	.word	0x000550b0


	//   ....[149]....
        /*f294*/ 	.word	0x000550e0


	//   ....[150]....
        /*f298*/ 	.word	0x000550f0


	//   ....[151]....
        /*f29c*/ 	.word	0x00055100


	//   ....[152]....
        /*f2a0*/ 	.word	0x00055110


	//   ....[153]....
        /*f2a4*/ 	.word	0x00055140


	//   ....[154]....
        /*f2a8*/ 	.word	0x00055150


	//   ....[155]....
        /*f2ac*/ 	.word	0x00055160


	//   ....[156]....
        /*f2b0*/ 	.word	0x00055170


	//   ....[157]....
        /*f2b4*/ 	.word	0x000551a0


	//   ....[158]....
        /*f2b8*/ 	.word	0x000551b0


	//   ....[159]....
        /*f2bc*/ 	.word	0x000551c0


	//   ....[160]....
        /*f2c0*/ 	.word	0x000551d0


	//   ....[161]....
        /*f2c4*/ 	.word	0x00055200


	//   ....[162]....
        /*f2c8*/ 	.word	0x00055210


	//   ....[163]....
        /*f2cc*/ 	.word	0x00055220


	//   ....[164]....
        /*f2d0*/ 	.word	0x00055230


	//   ....[165]....
        /*f2d4*/ 	.word	0x00055260


	//   ....[166]....
        /*f2d8*/ 	.word	0x00055270


	//   ....[167]....
        /*f2dc*/ 	.word	0x00055280


	//   ....[168]....
        /*f2e0*/ 	.word	0x00055290


	//   ....[169]....
        /*f2e4*/ 	.word	0x000552c0


	//   ....[170]....
        /*f2e8*/ 	.word	0x000552d0


	//   ....[171]....
        /*f2ec*/ 	.word	0x000552e0


	//   ....[172]....
        /*f2f0*/ 	.word	0x000552f0


	//   ....[173]....
        /*f2f4*/ 	.word	0x00055320


	//   ....[174]....
        /*f2f8*/ 	.word	0x00055330


	//   ....[175]....
        /*f2fc*/ 	.word	0x00055340


	//   ....[176]....
        /*f300*/ 	.word	0x00055350


	//   ....[177]....
        /*f304*/ 	.word	0x00055380


	//   ....[178]....
        /*f308*/ 	.word	0x00055390


	//   ....[179]....
        /*f30c*/ 	.word	0x000553a0


	//   ....[180]....
        /*f310*/ 	.word	0x000553b0


	//   ....[181]....
        /*f314*/ 	.word	0x000553e0


	//   ....[182]....
        /*f318*/ 	.word	0x000553f0


	//   ....[183]....
        /*f31c*/ 	.word	0x00055400


	//   ....[184]....
        /*f320*/ 	.word	0x00055410


	//   ....[185]....
        /*f324*/ 	.word	0x00055440


	//   ....[186]....
        /*f328*/ 	.word	0x00055450


	//   ....[187]....
        /*f32c*/ 	.word	0x00055460


	//   ....[188]....
        /*f330*/ 	.word	0x00055470


	//   ....[189]....
        /*f334*/ 	.word	0x000554a0


	//   ....[190]....
        /*f338*/ 	.word	0x000554b0


	//   ....[191]....
        /*f33c*/ 	.word	0x000554c0


	//   ....[192]....
        /*f340*/ 	.word	0x000554d0


	//   ....[193]....
        /*f344*/ 	.word	0x00055500


	//   ....[194]....
        /*f348*/ 	.word	0x00055510


	//   ....[195]....
        /*f34c*/ 	.word	0x00055520


	//   ....[196]....
        /*f350*/ 	.word	0x00055530


	//   ....[197]....
        /*f354*/ 	.word	0x00055560


	//   ....[198]....
        /*f358*/ 	.word	0x00055570


	//   ....[199]....
        /*f35c*/ 	.word	0x00055580


	//   ....[200]....
        /*f360*/ 	.word	0x00055590


	//   ....[201]....
        /*f364*/ 	.word	0x000555c0


	//   ....[202]....
        /*f368*/ 	.word	0x000555d0


	//   ....[203]....
        /*f36c*/ 	.word	0x000555e0


	//   ....[204]....
        /*f370*/ 	.word	0x000555f0


	//   ....[205]....
        /*f374*/ 	.word	0x00055620


	//   ....[206]....
        /*f378*/ 	.word	0x00055630


	//   ....[207]....
        /*f37c*/ 	.word	0x00055640


	//   ....[208]....
        /*f380*/ 	.word	0x00055650


	//   ....[209]....
        /*f384*/ 	.word	0x00055680


	//   ....[210]....
        /*f388*/ 	.word	0x00055690


	//   ....[211]....
        /*f38c*/ 	.word	0x000556a0


	//   ....[212]....
        /*f390*/ 	.word	0x000556b0


	//   ....[213]....
        /*f394*/ 	.word	0x000556e0


	//   ....[214]....
        /*f398*/ 	.word	0x000556f0


	//   ....[215]....
        /*f39c*/ 	.word	0x00055700


	//   ....[216]....
        /*f3a0*/ 	.word	0x00055710


	//   ....[217]....
        /*f3a4*/ 	.word	0x00055740


	//   ....[218]....
        /*f3a8*/ 	.word	0x00055750


	//   ....[219]....
        /*f3ac*/ 	.word	0x00055760


	//   ....[220]....
        /*f3b0*/ 	.word	0x00055770


	//   ....[221]....
        /*f3b4*/ 	.word	0x000557a0


	//   ....[222]....
        /*f3b8*/ 	.word	0x000557b0


	//   ....[223]....
        /*f3bc*/ 	.word	0x000557c0


	//   ....[224]....
        /*f3c0*/ 	.word	0x000557d0


	//   ....[225]....
        /*f3c4*/ 	.word	0x00055800


	//   ....[226]....
        /*f3c8*/ 	.word	0x00055810


	//   ....[227]....
        /*f3cc*/ 	.word	0x00055820


	//   ....[228]....
        /*f3d0*/ 	.word	0x00055830


	//   ....[229]....
        /*f3d4*/ 	.word	0x00055860


	//   ....[230]....
        /*f3d8*/ 	.word	0x00055870


	//   ....[231]....
        /*f3dc*/ 	.word	0x00055880


	//   ....[232]....
        /*f3e0*/ 	.word	0x00055890


	//   ....[233]....
        /*f3e4*/ 	.word	0x000558c0


	//   ....[234]....
        /*f3e8*/ 	.word	0x000558d0


	//   ....[235]....
        /*f3ec*/ 	.word	0x000558e0


	//   ....[236]....
        /*f3f0*/ 	.word	0x000558f0


	//   ....[237]....
        /*f3f4*/ 	.word	0x00055920


	//   ....[238]....
        /*f3f8*/ 	.word	0x00055930


	//   ....[239]....
        /*f3fc*/ 	.word	0x00055940


	//   ....[240]....
        /*f400*/ 	.word	0x00055950


	//   ....[241]....
        /*f404*/ 	.word	0x00055980


	//   ....[242]....
        /*f408*/ 	.word	0x00055990


	//   ....[243]....
        /*f40c*/ 	.word	0x000559a0


	//   ....[244]....
        /*f410*/ 	.word	0x000559b0


	//   ....[245]....
        /*f414*/ 	.word	0x000559e0


	//   ....[246]....
        /*f418*/ 	.word	0x000559f0


	//   ....[247]....
        /*f41c*/ 	.word	0x00055a00


	//   ....[248]....
        /*f420*/ 	.word	0x00055a10


	//   ....[249]....
        /*f424*/ 	.word	0x00055a40


	//   ....[250]....
        /*f428*/ 	.word	0x00055a50


	//   ....[251]....
        /*f42c*/ 	.word	0x00055a60


	//   ....[252]....
        /*f430*/ 	.word	0x00055a70


	//   ....[253]....
        /*f434*/ 	.word	0x00055aa0


	//   ....[254]....
        /*f438*/ 	.word	0x00055ab0


	//   ....[255]....
        /*f43c*/ 	.word	0x00055ac0


	//   ....[0]....
        /*f440*/ 	.word	0x00055ad0


	//   ....[1]....
        /*f444*/ 	.word	0x00055b00


	//   ....[2]....
        /*f448*/ 	.word	0x00055b10


	//   ....[3]....
        /*f44c*/ 	.word	0x00055b20


	//   ....[4]....
        /*f450*/ 	.word	0x00055b30


	//   ....[5]....
        /*f454*/ 	.word	0x00055b60


	//   ....[6]....
        /*f458*/ 	.word	0x00055b70


	//   ....[7]....
        /*f45c*/ 	.word	0x00055b80


	//   ....[8]....
        /*f460*/ 	.word	0x00055b90


	//   ....[9]....
        /*f464*/ 	.word	0x00055bc0


	//   ....[10]....
        /*f468*/ 	.word	0x00055bd0


	//   ....[11]....
        /*f46c*/ 	.word	0x00055be0


	//   ....[12]....
        /*f470*/ 	.word	0x00055bf0


	//   ....[13]....
        /*f474*/ 	.word	0x00055c20


	//   ....[14]....
        /*f478*/ 	.word	0x00055c30


	//   ....[15]....
        /*f47c*/ 	.word	0x00055c40


	//   ....[16]....
        /*f480*/ 	.word	0x00055c50


	//   ....[17]....
        /*f484*/ 	.word	0x00055c80


	//   ....[18]....
        /*f488*/ 	.word	0x00055c90


	//   ....[19]....
        /*f48c*/ 	.word	0x00055ca0


	//   ....[20]....
        /*f490*/ 	.word	0x00055cb0


	//   ....[21]....
        /*f494*/ 	.word	0x00055ce0


	//   ....[22]....
        /*f498*/ 	.word	0x00055cf0


	//   ....[23]....
        /*f49c*/ 	.word	0x00055d00


	//   ....[24]....
        /*f4a0*/ 	.word	0x00055d10


	//   ....[25]....
        /*f4a4*/ 	.word	0x00055d40


	//   ....[26]....
        /*f4a8*/ 	.word	0x00055d50


	//   ....[27]....
        /*f4ac*/ 	.word	0x00055d60


	//   ....[28]....
        /*f4b0*/ 	.word	0x00055d70


	//   ....[29]....
        /*f4b4*/ 	.word	0x00055da0


	//   ....[30]....
        /*f4b8*/ 	.word	0x00055db0


	//   ....[31]....
        /*f4bc*/ 	.word	0x00055dc0


	//   ....[32]....
        /*f4c0*/ 	.word	0x00055dd0


	//   ....[33]....
        /*f4c4*/ 	.word	0x00055e00


	//   ....[34]....
        /*f4c8*/ 	.word	0x00055e10


	//   ....[35]....
        /*f4cc*/ 	.word	0x00055e20


	//   ....[36]....
        /*f4d0*/ 	.word	0x00055e30


	//   ....[37]....
        /*f4d4*/ 	.word	0x00055e60


	//   ....[38]....
        /*f4d8*/ 	.word	0x00055e70


	//   ....[39]....
        /*f4dc*/ 	.word	0x00055e80


	//   ....[40]....
        /*f4e0*/ 	.word	0x00055e90


	//   ....[41]....
        /*f4e4*/ 	.word	0x00055ec0


	//   ....[42]....
        /*f4e8*/ 	.word	0x00055ed0


	//   ....[43]....
        /*f4ec*/ 	.word	0x00055ee0


	//   ....[44]....
        /*f4f0*/ 	.word	0x00055ef0


	//   ....[45]....
        /*f4f4*/ 	.word	0x00055f20


	//   ....[46]....
        /*f4f8*/ 	.word	0x00055f30


	//   ....[47]....
        /*f4fc*/ 	.word	0x00055f40


	//   ....[48]....
        /*f500*/ 	.word	0x00055f50


	//   ....[49]....
        /*f504*/ 	.word	0x00055f80


	//   ....[50]....
        /*f508*/ 	.word	0x00055f90


	//   ....[51]....
        /*f50c*/ 	.word	0x00055fa0


	//   ....[52]....
        /*f510*/ 	.word	0x00055fb0


	//   ....[53]....
        /*f514*/ 	.word	0x00055fe0


	//   ....[54]....
        /*f518*/ 	.word	0x00055ff0


	//   ....[55]....
        /*f51c*/ 	.word	0x00056000


	//   ....[56]....
        /*f520*/ 	.word	0x00056010


	//   ....[57]....
        /*f524*/ 	.word	0x00056040


	//   ....[58]....
        /*f528*/ 	.word	0x00056050


	//   ....[59]....
        /*f52c*/ 	.word	0x00056060


	//   ....[60]....
        /*f530*/ 	.word	0x00056070


	//   ....[61]....
        /*f534*/ 	.word	0x000560a0


	//   ....[62]....
        /*f538*/ 	.word	0x000560b0


	//   ....[63]....
        /*f53c*/ 	.word	0x000560c0


	//   ....[64]....
        /*f540*/ 	.word	0x000560d0


	//   ....[65]....
        /*f544*/ 	.word	0x00056100


	//   ....[66]....
        /*f548*/ 	.word	0x00056110


	//   ....[67]....
        /*f54c*/ 	.word	0x00056120


	//   ....[68]....
        /*f550*/ 	.word	0x00056130


	//   ....[69]....
        /*f554*/ 	.word	0x00056160


	//   ....[70]....
        /*f558*/ 	.word	0x00056170


	//   ....[71]....
        /*f55c*/ 	.word	0x00056180


	//   ....[72]....
        /*f560*/ 	.word	0x00056190


	//   ....[73]....
        /*f564*/ 	.word	0x000561c0


	//   ....[74]....
        /*f568*/ 	.word	0x000561d0


	//   ....[75]....
        /*f56c*/ 	.word	0x000561e0


	//   ....[76]....
        /*f570*/ 	.word	0x000561f0


	//   ....[77]....
        /*f574*/ 	.word	0x00056220


	//   ....[78]....
        /*f578*/ 	.word	0x00056230


	//   ....[79]....
        /*f57c*/ 	.word	0x00056240


	//   ....[80]....
        /*f580*/ 	.word	0x00056250


	//   ....[81]....
        /*f584*/ 	.word	0x00056280


	//   ....[82]....
        /*f588*/ 	.word	0x00056290


	//   ....[83]....
        /*f58c*/ 	.word	0x000562a0


	//   ....[84]....
        /*f590*/ 	.word	0x000562b0


	//   ....[85]....
        /*f594*/ 	.word	0x000562e0


	//   ....[86]....
        /*f598*/ 	.word	0x000562f0


	//   ....[87]....
        /*f59c*/ 	.word	0x00056300


	//   ....[88]....
        /*f5a0*/ 	.word	0x00056310


	//   ....[89]....
        /*f5a4*/ 	.word	0x00056340


	//   ....[90]....
        /*f5a8*/ 	.word	0x00056350


	//   ....[91]....
        /*f5ac*/ 	.word	0x00056360


	//   ....[92]....
        /*f5b0*/ 	.word	0x00056370


	//   ....[93]....
        /*f5b4*/ 	.word	0x000563a0


	//   ....[94]....
        /*f5b8*/ 	.word	0x000563b0


	//   ....[95]....
        /*f5bc*/ 	.word	0x000563c0


	//   ....[96]....
        /*f5c0*/ 	.word	0x000563d0


	//   ....[97]....
        /*f5c4*/ 	.word	0x00056400


	//   ....[98]....
        /*f5c8*/ 	.word	0x00056410


	//   ....[99]....
        /*f5cc*/ 	.word	0x00056420


	//   ....[100]....
        /*f5d0*/ 	.word	0x00056430


	//   ....[101]....
        /*f5d4*/ 	.word	0x00056460


	//   ....[102]....
        /*f5d8*/ 	.word	0x00056470


	//   ....[103]....
        /*f5dc*/ 	.word	0x00056480


	//   ....[104]....
        /*f5e0*/ 	.word	0x00056490


	//   ....[105]....
        /*f5e4*/ 	.word	0x000564c0


	//   ....[106]....
        /*f5e8*/ 	.word	0x000564d0


	//   ....[107]....
        /*f5ec*/ 	.word	0x000564e0


	//   ....[108]....
        /*f5f0*/ 	.word	0x000564f0


	//   ....[109]....
        /*f5f4*/ 	.word	0x00056520


	//   ....[110]....
        /*f5f8*/ 	.word	0x00056530


	//   ....[111]....
        /*f5fc*/ 	.word	0x00056540


	//   ....[112]....
        /*f600*/ 	.word	0x00056550


	//   ....[113]....
        /*f604*/ 	.word	0x00056580


	//   ....[114]....
        /*f608*/ 	.word	0x00056590


	//   ....[115]....
        /*f60c*/ 	.word	0x000565a0


	//   ....[116]....
        /*f610*/ 	.word	0x000565b0


	//   ....[117]....
        /*f614*/ 	.word	0x000565e0


	//   ....[118]....
        /*f618*/ 	.word	0x000565f0


	//   ....[119]....
        /*f61c*/ 	.word	0x00056600


	//   ....[120]....
        /*f620*/ 	.word	0x00056610


	//   ....[121]....
        /*f624*/ 	.word	0x00056640


	//   ....[122]....
        /*f628*/ 	.word	0x00056650


	//   ....[123]....
        /*f62c*/ 	.word	0x00056660


	//   ....[124]....
        /*f630*/ 	.word	0x00056670


	//   ....[125]....
        /*f634*/ 	.word	0x000566a0


	//   ....[126]....
        /*f638*/ 	.word	0x000566b0


	//   ....[127]....
        /*f63c*/ 	.word	0x000566c0


	//   ....[128]....
        /*f640*/ 	.word	0x000566d0


	//   ....[129]....
        /*f644*/ 	.word	0x00056700


	//   ....[130]....
        /*f648*/ 	.word	0x00056710


	//   ....[131]....
        /*f64c*/ 	.word	0x00056720


	//   ....[132]....
        /*f650*/ 	.word	0x00056730


	//   ....[133]....
        /*f654*/ 	.word	0x00056760


	//   ....[134]....
        /*f658*/ 	.word	0x00056770


	//   ....[135]....
        /*f65c*/ 	.word	0x00056780


	//   ....[136]....
        /*f660*/ 	.word	0x00056790


	//   ....[137]....
        /*f664*/ 	.word	0x000567c0


	//   ....[138]....
        /*f668*/ 	.word	0x000567d0


	//   ....[139]....
        /*f66c*/ 	.word	0x000567e0


	//   ....[140]....
        /*f670*/ 	.word	0x000567f0


	//   ....[141]....
        /*f674*/ 	.word	0x00056820


	//   ....[142]....
        /*f678*/ 	.word	0x00056830


	//   ....[143]....
        /*f67c*/ 	.word	0x00056840


	//   ....[144]....
        /*f680*/ 	.word	0x00056850


	//   ....[145]....
        /*f684*/ 	.word	0x00056880


	//   ....[146]....
        /*f688*/ 	.word	0x00056890


	//   ....[147]....
        /*f68c*/ 	.word	0x000568a0


	//   ....[148]....
        /*f690*/ 	.word	0x000568b0


	//   ....[149]....
        /*f694*/ 	.word	0x000568e0


	//   ....[150]....
        /*f698*/ 	.word	0x000568f0


	//   ....[151]....
        /*f69c*/ 	.word	0x00056900


	//   ....[152]....
        /*f6a0*/ 	.word	0x00056910


	//   ....[153]....
        /*f6a4*/ 	.word	0x00056940


	//   ....[154]....
        /*f6a8*/ 	.word	0x00056950


	//   ....[155]....
        /*f6ac*/ 	.word	0x00056960


	//   ....[156]....
        /*f6b0*/ 	.word	0x00056970


	//   ....[157]....
        /*f6b4*/ 	.word	0x000569a0


	//   ....[158]....
        /*f6b8*/ 	.word	0x000569b0


	//   ....[159]....
        /*f6bc*/ 	.word	0x000569c0


	//   ....[160]....
        /*f6c0*/ 	.word	0x000569d0


	//   ....[161]....
        /*f6c4*/ 	.word	0x00056a00


	//   ....[162]....
        /*f6c8*/ 	.word	0x00056a10


	//   ....[163]....
        /*f6cc*/ 	.word	0x00056a20


	//   ....[164]....
        /*f6d0*/ 	.word	0x00056a30


	//   ....[165]....
        /*f6d4*/ 	.word	0x00056a60


	//   ....[166]....
        /*f6d8*/ 	.word	0x00056a70


	//   ....[167]....
        /*f6dc*/ 	.word	0x00056a80


	//   ....[168]....
        /*f6e0*/ 	.word	0x00056a90


	//   ....[169]....
        /*f6e4*/ 	.word	0x00056ac0


	//   ....[170]....
        /*f6e8*/ 	.word	0x00056ad0


	//   ....[171]....
        /*f6ec*/ 	.word	0x00056ae0


	//   ....[172]....
        /*f6f0*/ 	.word	0x00056af0


	//   ....[173]....
        /*f6f4*/ 	.word	0x00056b20


	//   ....[174]....
        /*f6f8*/ 	.word	0x00056b30


	//   ....[175]....
        /*f6fc*/ 	.word	0x00056b40


	//   ....[176]....
        /*f700*/ 	.word	0x00056b50


	//   ....[177]....
        /*f704*/ 	.word	0x00056b80


	//   ....[178]....
        /*f708*/ 	.word	0x00056b90


	//   ....[179]....
        /*f70c*/ 	.word	0x00056ba0


	//   ....[180]....
        /*f710*/ 	.word	0x00056bb0


	//   ....[181]....
        /*f714*/ 	.word	0x00056be0


	//   ....[182]....
        /*f718*/ 	.word	0x00056bf0


	//   ....[183]....
        /*f71c*/ 	.word	0x00056c00


	//   ....[184]....
        /*f720*/ 	.word	0x00056c10


	//   ....[185]....
        /*f724*/ 	.word	0x00056c40


	//   ....[186]....
        /*f728*/ 	.word	0x00056c50


	//   ....[187]....
        /*f72c*/ 	.word	0x00056c60


	//   ....[188]....
        /*f730*/ 	.word	0x00056c70


	//   ....[189]....
        /*f734*/ 	.word	0x00056ca0


	//   ....[190]....
        /*f738*/ 	.word	0x00056cb0


	//   ....[191]....
        /*f73c*/ 	.word	0x00056cc0


	//   ....[192]....
        /*f740*/ 	.word	0x00056cd0


	//   ....[193]....
        /*f744*/ 	.word	0x00056d00


	//   ....[194]....
        /*f748*/ 	.word	0x00056d10


	//   ....[195]....
        /*f74c*/ 	.word	0x00056d20


	//   ....[196]....
        /*f750*/ 	.word	0x00056d30


	//   ....[197]....
        /*f754*/ 	.word	0x00056d60


	//   ....[198]....
        /*f758*/ 	.word	0x00056d70


	//   ....[199]....
        /*f75c*/ 	.word	0x00056d80


	//   ....[200]....
        /*f760*/ 	.word	0x00056d90


	//   ....[201]....
        /*f764*/ 	.word	0x00056dc0


	//   ....[202]....
        /*f768*/ 	.word	0x00056dd0


	//   ....[203]....
        /*f76c*/ 	.word	0x00056de0


	//   ....[204]....
        /*f770*/ 	.word	0x00056df0


	//   ....[205]....
        /*f774*/ 	.word	0x00056e20


	//   ....[206]....
        /*f778*/ 	.word	0x00056e30


	//   ....[207]....
        /*f77c*/ 	.word	0x00056e40


	//   ....[208]....
        /*f780*/ 	.word	0x00056e50


	//   ....[209]....
        /*f784*/ 	.word	0x00056e80


	//   ....[210]....
        /*f788*/ 	.word	0x00056e90


	//   ....[211]....
        /*f78c*/ 	.word	0x00056ea0


	//   ....[212]....
        /*f790*/ 	.word	0x00056eb0


	//   ....[213]....
        /*f794*/ 	.word	0x00056ee0


	//   ....[214]....
        /*f798*/ 	.word	0x00056ef0


	//   ....[215]....
        /*f79c*/ 	.word	0x00056f00


	//   ....[216]....
        /*f7a0*/ 	.word	0x00056f10


	//   ....[217]....
        /*f7a4*/ 	.word	0x00056f40


	//   ....[218]....
        /*f7a8*/ 	.word	0x00056f50


	//   ....[219]....
        /*f7ac*/ 	.word	0x00056f60


	//   ....[220]....
        /*f7b0*/ 	.word	0x00056f70


	//   ....[221]....
        /*f7b4*/ 	.word	0x00056fa0


	//   ....[222]....
        /*f7b8*/ 	.word	0x00056fb0


	//   ....[223]....
        /*f7bc*/ 	.word	0x00056fc0


	//   ....[224]....
        /*f7c0*/ 	.word	0x00056fd0


	//   ....[225]....
        /*f7c4*/ 	.word	0x00057000


	//   ....[226]....
        /*f7c8*/ 	.word	0x00057010


	//   ....[227]....
        /*f7cc*/ 	.word	0x00057020


	//   ....[228]....
        /*f7d0*/ 	.word	0x00057030


	//   ....[229]....
        /*f7d4*/ 	.word	0x00057060


	//   ....[230]....
        /*f7d8*/ 	.word	0x00057070


	//   ....[231]....
        /*f7dc*/ 	.word	0x00057080


	//   ....[232]....
        /*f7e0*/ 	.word	0x00057090


	//   ....[233]....
        /*f7e4*/ 	.word	0x000570c0


	//   ....[234]....
        /*f7e8*/ 	.word	0x000570d0


	//   ....[235]....
        /*f7ec*/ 	.word	0x000570e0


	//   ....[236]....
        /*f7f0*/ 	.word	0x000570f0


	//   ....[237]....
        /*f7f4*/ 	.word	0x00057120


	//   ....[238]....
        /*f7f8*/ 	.word	0x00057130


	//   ....[239]....
        /*f7fc*/ 	.word	0x00057140


	//   ....[240]....
        /*f800*/ 	.word	0x00057150


	//   ....[241]....
        /*f804*/ 	.word	0x00057180


	//   ....[242]....
        /*f808*/ 	.word	0x00057190


	//   ....[243]....
        /*f80c*/ 	.word	0x000571a0


	//   ....[244]....
        /*f810*/ 	.word	0x000571b0


	//   ....[245]....
        /*f814*/ 	.word	0x000571e0


	//   ....[246]....
        /*f818*/ 	.word	0x000571f0


	//   ....[247]....
        /*f81c*/ 	.word	0x00057200


	//   ....[248]....
        /*f820*/ 	.word	0x00057210


	//   ....[249]....
        /*f824*/ 	.word	0x00057240


	//   ....[250]....
        /*f828*/ 	.word	0x00057250


	//   ....[251]....
        /*f82c*/ 	.word	0x00057260


	//   ....[252]....
        /*f830*/ 	.word	0x00057270


	//   ....[253]....
        /*f834*/ 	.word	0x000572b0


	//   ....[254]....
        /*f838*/ 	.word	0x0005a2f0


	//   ....[255]....
        /*f83c*/ 	.word	0x0005a300


	//   ....[0]....
        /*f840*/ 	.word	0x0005a310


	//   ....[1]....
        /*f844*/ 	.word	0x0005a330


	//   ....[2]....
        /*f848*/ 	.word	0x0005a340


	//   ....[3]....
        /*f84c*/ 	.word	0x0005a350


	//   ....[4]....
        /*f850*/ 	.word	0x0005a360


	//   ....[5]....
        /*f854*/ 	.word	0x0005a390


	//   ....[6]....
        /*f858*/ 	.word	0x0005a3a0


	//   ....[7]....
        /*f85c*/ 	.word	0x0005a3b0


	//   ....[8]....
        /*f860*/ 	.word	0x0005a3c0


	//   ....[9]....
        /*f864*/ 	.word	0x0005a3f0


	//   ....[10]....
        /*f868*/ 	.word	0x0005a400


	//   ....[11]....
        /*f86c*/ 	.word	0x0005a410


	//   ....[12]....
        /*f870*/ 	.word	0x0005a420


	//   ....[13]....
        /*f874*/ 	.word	0x0005a450


	//   ....[14]....
        /*f878*/ 	.word	0x0005a460


	//   ....[15]....
        /*f87c*/ 	.word	0x0005a470


	//   ....[16]....
        /*f880*/ 	.word	0x0005a480


	//   ....[17]....
        /*f884*/ 	.word	0x0005a4b0


	//   ....[18]....
        /*f888*/ 	.word	0x0005a4c0


	//   ....[19]....
        /*f88c*/ 	.word	0x0005a4d0


	//   ....[20]....
        /*f890*/ 	.word	0x0005a4e0


	//   ....[21]....
        /*f894*/ 	.word	0x0005a510


	//   ....[22]....
        /*f898*/ 	.word	0x0005a520


	//   ....[23]....
        /*f89c*/ 	.word	0x0005a530


	//   ....[24]....
        /*f8a0*/ 	.word	0x0005a540


	//   ....[25]....
        /*f8a4*/ 	.word	0x0005a570


	//   ....[26]....
        /*f8a8*/ 	.word	0x0005a580


	//   ....[27]....
        /*f8ac*/ 	.word	0x0005a590


	//   ....[28]....
        /*f8b0*/ 	.word	0x0005a5a0


	//   ....[29]....
        /*f8b4*/ 	.word	0x0005a5d0


	//   ....[30]....
        /*f8b8*/ 	.word	0x0005a5e0


	//   ....[31]....
        /*f8bc*/ 	.word	0x0005a5f0


	//   ....[32]....
        /*f8c0*/ 	.word	0x0005a600


	//   ....[33]....
        /*f8c4*/ 	.word	0x0005a630


	//   ....[34]....
        /*f8c8*/ 	.word	0x0005a640


	//   ....[35]....
        /*f8cc*/ 	.word	0x0005a650


	//   ....[36]....
        /*f8d0*/ 	.word	0x0005a660


	//   ....[37]....
        /*f8d4*/ 	.word	0x0005a690


	//   ....[38]....
        /*f8d8*/ 	.word	0x0005a6a0


	//   ....[39]....
        /*f8dc*/ 	.word	0x0005a6b0


	//   ....[40]....
        /*f8e0*/ 	.word	0x0005a6c0


	//   ....[41]....
        /*f8e4*/ 	.word	0x0005a6f0


	//   ....[42]....
        /*f8e8*/ 	.word	0x0005a700


	//   ....[43]....
        /*f8ec*/ 	.word	0x0005a710


	//   ....[44]....
        /*f8f0*/ 	.word	0x0005a720


	//   ....[45]....
        /*f8f4*/ 	.word	0x0005a750


	//   ....[46]....
        /*f8f8*/ 	.word	0x0005a760


	//   ....[47]....
        /*f8fc*/ 	.word	0x0005a770


	//   ....[48]....
        /*f900*/ 	.word	0x0005a780


	//   ....[49]....
        /*f904*/ 	.word	0x0005a7b0


	//   ....[50]....
        /*f908*/ 	.word	0x0005a7c0


	//   ....[51]....
        /*f90c*/ 	.word	0x0005a7d0


	//   ....[52]....
        /*f910*/ 	.word	0x0005a7e0


	//   ....[53]....
        /*f914*/ 	.word	0x0005a810


	//   ....[54]....
        /*f918*/ 	.word	0x0005a820


	//   ....[55]....
        /*f91c*/ 	.word	0x0005a830


	//   ....[56]....
        /*f920*/ 	.word	0x0005a840


	//   ....[57]....
        /*f924*/ 	.word	0x0005a870


	//   ....[58]....
        /*f928*/ 	.word	0x0005a880


	//   ....[59]....
        /*f92c*/ 	.word	0x0005a890


	//   ....[60]....
        /*f930*/ 	.word	0x0005a8a0


	//   ....[61]....
        /*f934*/ 	.word	0x0005a8d0


	//   ....[62]....
        /*f938*/ 	.word	0x0005a8e0


	//   ....[63]....
        /*f93c*/ 	.word	0x0005a8f0


	//   ....[64]....
        /*f940*/ 	.word	0x0005a900


	//   ....[65]....
        /*f944*/ 	.word	0x0005a930


	//   ....[66]....
        /*f948*/ 	.word	0x0005a940


	//   ....[67]....
        /*f94c*/ 	.word	0x0005a950


	//   ....[68]....
        /*f950*/ 	.word	0x0005a960


	//   ....[69]....
        /*f954*/ 	.word	0x0005a990


	//   ....[70]....
        /*f958*/ 	.word	0x0005a9a0


	//   ....[71]....
        /*f95c*/ 	.word	0x0005a9b0


	//   ....[72]....
        /*f960*/ 	.word	0x0005a9c0


	//   ....[73]....
        /*f964*/ 	.word	0x0005a9f0


	//   ....[74]....
        /*f968*/ 	.word	0x0005aa00


	//   ....[75]....
        /*f96c*/ 	.word	0x0005aa10


	//   ....[76]....
        /*f970*/ 	.word	0x0005aa20


	//   ....[77]....
        /*f974*/ 	.word	0x0005aa50


	//   ....[78]....
        /*f978*/ 	.word	0x0005aa60


	//   ....[79]....
        /*f97c*/ 	.word	0x0005aa70


	//   ....[80]....
        /*f980*/ 	.word	0x0005aa80


	//   ....[81]....
        /*f984*/ 	.word	0x0005aab0


	//   ....[82]....
        /*f988*/ 	.word	0x0005aac0


	//   ....[83]....
        /*f98c*/ 	.word	0x0005aad0


	//   ....[84]....
        /*f990*/ 	.word	0x0005aae0


	//   ....[85]....
        /*f994*/ 	.word	0x0005ab10


	//   ....[86]....
        /*f998*/ 	.word	0x0005ab20


	//   ....[87]....
        /*f99c*/ 	.word	0x0005ab30


	//   ....[88]....
        /*f9a0*/ 	.word	0x0005ab40


	//   ....[89]....
        /*f9a4*/ 	.word	0x0005ab70


	//   ....[90]....
        /*f9a8*/ 	.word	0x0005ab80


	//   ....[91]....
        /*f9ac*/ 	.word	0x0005ab90


	//   ....[92]....
        /*f9b0*/ 	.word	0x0005aba0


	//   ....[93]....
        /*f9b4*/ 	.word	0x0005abd0


	//   ....[94]....
        /*f9b8*/ 	.word	0x0005abe0


	//   ....[95]....
        /*f9bc*/ 	.word	0x0005abf0


	//   ....[96]....
        /*f9c0*/ 	.word	0x0005ac00


	//   ....[97]....
        /*f9c4*/ 	.word	0x0005ac30


	//   ....[98]....
        /*f9c8*/ 	.word	0x0005ac40


	//   ....[99]....
        /*f9cc*/ 	.word	0x0005ac50


	//   ....[100]....
        /*f9d0*/ 	.word	0x0005ac60


	//   ....[101]....
        /*f9d4*/ 	.word	0x0005ac90


	//   ....[102]....
        /*f9d8*/ 	.word	0x0005aca0


	//   ....[103]....
        /*f9dc*/ 	.word	0x0005acb0


	//   ....[104]....
        /*f9e0*/ 	.word	0x0005acc0


	//   ....[105]....
        /*f9e4*/ 	.word	0x0005acf0


	//   ....[106]....
        /*f9e8*/ 	.word	0x0005ad00


	//   ....[107]....
        /*f9ec*/ 	.word	0x0005ad10


	//   ....[108]....
        /*f9f0*/ 	.word	0x0005ad20


	//   ....[109]....
        /*f9f4*/ 	.word	0x0005ad50


	//   ....[110]....
        /*f9f8*/ 	.word	0x0005ad60


	//   ....[111]....
        /*f9fc*/ 	.word	0x0005ad70


	//   ....[112]....
        /*fa00*/ 	.word	0x0005ad80


	//   ....[113]....
        /*fa04*/ 	.word	0x0005adb0


	//   ....[114]....
        /*fa08*/ 	.word	0x0005adc0


	//   ....[115]....
        /*fa0c*/ 	.word	0x0005add0


	//   ....[116]....
        /*fa10*/ 	.word	0x0005ade0


	//   ....[117]....
        /*fa14*/ 	.word	0x0005ae10


	//   ....[118]....
        /*fa18*/ 	.word	0x0005ae20


	//   ....[119]....
        /*fa1c*/ 	.word	0x0005ae30


	//   ....[120]....
        /*fa20*/ 	.word	0x0005ae40


	//   ....[121]....
        /*fa24*/ 	.word	0x0005ae70


	//   ....[122]....
        /*fa28*/ 	.word	0x0005ae80


	//   ....[123]....
        /*fa2c*/ 	.word	0x0005ae90


	//   ....[124]....
        /*fa30*/ 	.word	0x0005aea0


	//   ....[125]....
        /*fa34*/ 	.word	0x0005aed0


	//   ....[126]....
        /*fa38*/ 	.word	0x0005aee0


	//   ....[127]....
        /*fa3c*/ 	.word	0x0005aef0


	//   ....[128]....
        /*fa40*/ 	.word	0x0005af00


	//   ....[129]....
        /*fa44*/ 	.word	0x0005af30


	//   ....[130]....
        /*fa48*/ 	.word	0x0005af40


	//   ....[131]....
        /*fa4c*/ 	.word	0x0005af50


	//   ....[132]....
        /*fa50*/ 	.word	0x0005af60


	//   ....[133]....
        /*fa54*/ 	.word	0x0005af90


	//   ....[134]....
        /*fa58*/ 	.word	0x0005afa0


	//   ....[135]....
        /*fa5c*/ 	.word	0x0005afb0


	//   ....[136]....
        /*fa60*/ 	.word	0x0005afc0


	//   ....[137]....
        /*fa64*/ 	.word	0x0005aff0


	//   ....[138]....
        /*fa68*/ 	.word	0x0005b000


	//   ....[139]....
        /*fa6c*/ 	.word	0x0005b010


	//   ....[140]....
        /*fa70*/ 	.word	0x0005b020


	//   ....[141]....
        /*fa74*/ 	.word	0x0005b050


	//   ....[142]....
        /*fa78*/ 	.word	0x0005b060


	//   ....[143]....
        /*fa7c*/ 	.word	0x0005b070


	//   ....[144]....
        /*fa80*/ 	.word	0x0005b080


	//   ....[145]....
        /*fa84*/ 	.word	0x0005b0b0


	//   ....[146]....
        /*fa88*/ 	.word	0x0005b0c0


	//   ....[147]....
        /*fa8c*/ 	.word	0x0005b0d0


	//   ....[148]....
        /*fa90*/ 	.word	0x0005b0e0


	//   ....[149]....
        /*fa94*/ 	.word	0x0005b110


	//   ....[150]....
        /*fa98*/ 	.word	0x0005b120


	//   ....[151]....
        /*fa9c*/ 	.word	0x0005b130


	//   ....[152]....
        /*faa0*/ 	.word	0x0005b140


	//   ....[153]....
        /*faa4*/ 	.word	0x0005b170


	//   ....[154]....
        /*faa8*/ 	.word	0x0005b180


	//   ....[155]....
        /*faac*/ 	.word	0x0005b190


	//   ....[156]....
        /*fab0*/ 	.word	0x0005b1a0


	//   ....[157]....
        /*fab4*/ 	.word	0x0005b1d0


	//   ....[158]....
        /*fab8*/ 	.word	0x0005b1e0


	//   ....[159]....
        /*fabc*/ 	.word	0x0005b1f0


	//   ....[160]....
        /*fac0*/ 	.word	0x0005b200


	//   ....[161]....
        /*fac4*/ 	.word	0x0005b230


	//   ....[162]....
        /*fac8*/ 	.word	0x0005b240


	//   ....[163]....
        /*facc*/ 	.word	0x0005b250


	//   ....[164]....
        /*fad0*/ 	.word	0x0005b260


	//   ....[165]....
        /*fad4*/ 	.word	0x0005b290


	//   ....[166]....
        /*fad8*/ 	.word	0x0005b2a0


	//   ....[167]....
        /*fadc*/ 	.word	0x0005b2b0


	//   ....[168]....
        /*fae0*/ 	.word	0x0005b2c0


	//   ....[169]....
        /*fae4*/ 	.word	0x0005b2f0


	//   ....[170]....
        /*fae8*/ 	.word	0x0005b300


	//   ....[171]....
        /*faec*/ 	.word	0x0005b310


	//   ....[172]....
        /*faf0*/ 	.word	0x0005b320


	//   ....[173]....
        /*faf4*/ 	.word	0x0005b350


	//   ....[174]....
        /*faf8*/ 	.word	0x0005b360


	//   ....[175]....
        /*fafc*/ 	.word	0x0005b370


	//   ....[176]....
        /*fb00*/ 	.word	0x0005b380


	//   ....[177]....
        /*fb04*/ 	.word	0x0005b3b0


	//   ....[178]....
        /*fb08*/ 	.word	0x0005b3c0


	//   ....[179]....
        /*fb0c*/ 	.word	0x0005b3d0


	//   ....[180]....
        /*fb10*/ 	.word	0x0005b3e0


	//   ....[181]....
        /*fb14*/ 	.word	0x0005b410


	//   ....[182]....
        /*fb18*/ 	.word	0x0005b420


	//   ....[183]....
        /*fb1c*/ 	.word	0x0005b430


	//   ....[184]....
        /*fb20*/ 	.word	0x0005b440


	//   ....[185]....
        /*fb24*/ 	.word	0x0005b470


	//   ....[186]....
        /*fb28*/ 	.word	0x0005b480


	//   ....[187]....
        /*fb2c*/ 	.word	0x0005b490


	//   ....[188]....
        /*fb30*/ 	.word	0x0005b4a0


	//   ....[189]....
        /*fb34*/ 	.word	0x0005b4d0


	//   ....[190]....
        /*fb38*/ 	.word	0x0005b4e0


	//   ....[191]....
        /*fb3c*/ 	.word	0x0005b4f0


	//   ....[192]....
        /*fb40*/ 	.word	0x0005b500


	//   ....[193]....
        /*fb44*/ 	.word	0x0005b530


	//   ....[194]....
        /*fb48*/ 	.word	0x0005b540


	//   ....[195]....
        /*fb4c*/ 	.word	0x0005b550


	//   ....[196]....
        /*fb50*/ 	.word	0x0005b560


	//   ....[197]....
        /*fb54*/ 	.word	0x0005b590


	//   ....[198]....
        /*fb58*/ 	.word	0x0005b5a0


	//   ....[199]....
        /*fb5c*/ 	.word	0x0005b5b0


	//   ....[200]....
        /*fb60*/ 	.word	0x0005b5c0


	//   ....[201]....
        /*fb64*/ 	.word	0x0005b5f0


	//   ....[202]....
        /*fb68*/ 	.word	0x0005b600


	//   ....[203]....
        /*fb6c*/ 	.word	0x0005b610


	//   ....[204]....
        /*fb70*/ 	.word	0x0005b620


	//   ....[205]....
        /*fb74*/ 	.word	0x0005b650


	//   ....[206]....
        /*fb78*/ 	.word	0x0005b660


	//   ....[207]....
        /*fb7c*/ 	.word	0x0005b670


	//   ....[208]....
        /*fb80*/ 	.word	0x0005b680


	//   ....[209]....
        /*fb84*/ 	.word	0x0005b6b0


	//   ....[210]....
        /*fb88*/ 	.word	0x0005b6c0


	//   ....[211]....
        /*fb8c*/ 	.word	0x0005b6d0


	//   ....[212]....
        /*fb90*/ 	.word	0x0005b6e0


	//   ....[213]....
        /*fb94*/ 	.word	0x0005b710


	//   ....[214]....
        /*fb98*/ 	.word	0x0005b720


	//   ....[215]....
        /*fb9c*/ 	.word	0x0005b730


	//   ....[216]....
        /*fba0*/ 	.word	0x0005b740


	//   ....[217]....
        /*fba4*/ 	.word	0x0005b770


	//   ....[218]....
        /*fba8*/ 	.word	0x0005b780


	//   ....[219]....
        /*fbac*/ 	.word	0x0005b790


	//   ....[220]....
        /*fbb0*/ 	.word	0x0005b7a0


	//   ....[221]....
        /*fbb4*/ 	.word	0x0005b7d0


	//   ....[222]....
        /*fbb8*/ 	.word	0x0005b7e0


	//   ....[223]....
        /*fbbc*/ 	.word	0x0005b7f0


	//   ....[224]....
        /*fbc0*/ 	.word	0x0005b800


	//   ....[225]....
        /*fbc4*/ 	.word	0x0005b830


	//   ....[226]....
        /*fbc8*/ 	.word	0x0005b840


	//   ....[227]....
        /*fbcc*/ 	.word	0x0005b850


	//   ....[228]....
        /*fbd0*/ 	.word	0x0005b860


	//   ....[229]....
        /*fbd4*/ 	.word	0x0005b890


	//   ....[230]....
        /*fbd8*/ 	.word	0x0005b8a0


	//   ....[231]....
        /*fbdc*/ 	.word	0x0005b8b0


	//   ....[232]....
        /*fbe0*/ 	.word	0x0005b8c0


	//   ....[233]....
        /*fbe4*/ 	.word	0x0005b8f0


	//   ....[234]....
        /*fbe8*/ 	.word	0x0005b900


	//   ....[235]....
        /*fbec*/ 	.word	0x0005b910


	//   ....[236]....
        /*fbf0*/ 	.word	0x0005b920


	//   ....[237]....
        /*fbf4*/ 	.word	0x0005b950


	//   ....[238]....
        /*fbf8*/ 	.word	0x0005b960


	//   ....[239]....
        /*fbfc*/ 	.word	0x0005b970


	//   ....[240]....
        /*fc00*/ 	.word	0x0005b980


	//   ....[241]....
        /*fc04*/ 	.word	0x0005b9b0


	//   ....[242]....
        /*fc08*/ 	.word	0x0005b9c0


	//   ....[243]....
        /*fc0c*/ 	.word	0x0005b9d0


	//   ....[244]....
        /*fc10*/ 	.word	0x0005b9e0


	//   ....[245]....
        /*fc14*/ 	.word	0x0005ba10


	//   ....[246]....
        /*fc18*/ 	.word	0x0005ba20


	//   ....[247]....
        /*fc1c*/ 	.word	0x0005ba30


	//   ....[248]....
        /*fc20*/ 	.word	0x0005ba40


	//   ....[249]....
        /*fc24*/ 	.word	0x0005ba70


	//   ....[250]....
        /*fc28*/ 	.word	0x0005ba80


	//   ....[251]....
        /*fc2c*/ 	.word	0x0005ba90


	//   ....[252]....
        /*fc30*/ 	.word	0x0005baa0


	//   ....[253]....
        /*fc34*/ 	.word	0x0005bad0


	//   ....[254]....
        /*fc38*/ 	.word	0x0005bae0


	//   ....[255]....
        /*fc3c*/ 	.word	0x0005baf0


	//   ....[0]....
        /*fc40*/ 	.word	0x0005bb00


	//   ....[1]....
        /*fc44*/ 	.word	0x0005bb30


	//   ....[2]....
        /*fc48*/ 	.word	0x0005bb40


	//   ....[3]....
        /*fc4c*/ 	.word	0x0005bb50


	//   ....[4]....
        /*fc50*/ 	.word	0x0005bb60


	//   ....[5]....
        /*fc54*/ 	.word	0x0005bb90


	//   ....[6]....
        /*fc58*/ 	.word	0x0005bba0


	//   ....[7]....
        /*fc5c*/ 	.word	0x0005bbb0


	//   ....[8]....
        /*fc60*/ 	.word	0x0005bbc0


	//   ....[9]....
        /*fc64*/ 	.word	0x0005bbf0


	//   ....[10]....
        /*fc68*/ 	.word	0x0005bc00


	//   ....[11]....
        /*fc6c*/ 	.word	0x0005bc10


	//   ....[12]....
        /*fc70*/ 	.word	0x0005bc20


	//   ....[13]....
        /*fc74*/ 	.word	0x0005bc50


	//   ....[14]....
        /*fc78*/ 	.word	0x0005bc60


	//   ....[15]....
        /*fc7c*/ 	.word	0x0005bc70


	//   ....[16]....
        /*fc80*/ 	.word	0x0005bc80


	//   ....[17]....
        /*fc84*/ 	.word	0x0005bcb0


	//   ....[18]....
        /*fc88*/ 	.word	0x0005bcc0


	//   ....[19]....
        /*fc8c*/ 	.word	0x0005bcd0


	//   ....[20]....
        /*fc90*/ 	.word	0x0005bce0


	//   ....[21]....
        /*fc94*/ 	.word	0x0005bd10


	//   ....[22]....
        /*fc98*/ 	.word	0x0005bd20


	//   ....[23]....
        /*fc9c*/ 	.word	0x0005bd30


	//   ....[24]....
        /*fca0*/ 	.word	0x0005bd40


	//   ....[25]....
        /*fca4*/ 	.word	0x0005bd70


	//   ....[26]....
        /*fca8*/ 	.word	0x0005bd80


	//   ....[27]....
        /*fcac*/ 	.word	0x0005bd90


	//   ....[28]....
        /*fcb0*/ 	.word	0x0005bda0


	//   ....[29]....
        /*fcb4*/ 	.word	0x0005bdd0


	//   ....[30]....
        /*fcb8*/ 	.word	0x0005bde0


	//   ....[31]....
        /*fcbc*/ 	.word	0x0005bdf0


	//   ....[32]....
        /*fcc0*/ 	.word	0x0005be00


	//   ....[33]....
        /*fcc4*/ 	.word	0x0005be30


	//   ....[34]....
        /*fcc8*/ 	.word	0x0005be40


	//   ....[35]....
        /*fccc*/ 	.word	0x0005be50


	//   ....[36]....
        /*fcd0*/ 	.word	0x0005be60


	//   ....[37]....
        /*fcd4*/ 	.word	0x0005be90


	//   ....[38]....
        /*fcd8*/ 	.word	0x0005bea0


	//   ....[39]....
        /*fcdc*/ 	.word	0x0005beb0


	//   ....[40]....
        /*fce0*/ 	.word	0x0005bec0


	//   ....[41]....
        /*fce4*/ 	.word	0x0005bef0


	//   ....[42]....
        /*fce8*/ 	.word	0x0005bf00


	//   ....[43]....
        /*fcec*/ 	.word	0x0005bf10


	//   ....[44]....
        /*fcf0*/ 	.word	0x0005bf20


	//   ....[45]....
        /*fcf4*/ 	.word	0x0005bf50


	//   ....[46]....
        /*fcf8*/ 	.word	0x0005bf60


	//   ....[47]....
        /*fcfc*/ 	.word	0x0005bf70


	//   ....[48]....
        /*fd00*/ 	.word	0x0005bf80


	//   ....[49]....
        /*fd04*/ 	.word	0x0005bfb0


	//   ....[50]....
        /*fd08*/ 	.word	0x0005bfc0


	//   ....[51]....
        /*fd0c*/ 	.word	0x0005bfd0


	//   ....[52]....
        /*fd10*/ 	.word	0x0005bfe0


	//   ....[53]....
        /*fd14*/ 	.word	0x0005c010


	//   ....[54]....
        /*fd18*/ 	.word	0x0005c020


	//   ....[55]....
        /*fd1c*/ 	.word	0x0005c030


	//   ....[56]....
        /*fd20*/ 	.word	0x0005c040


	//   ....[57]....
        /*fd24*/ 	.word	0x0005c070


	//   ....[58]....
        /*fd28*/ 	.word	0x0005c080


	//   ....[59]....
        /*fd2c*/ 	.word	0x0005c090


	//   ....[60]....
        /*fd30*/ 	.word	0x0005c0a0


	//   ....[61]....
        /*fd34*/ 	.word	0x0005c0d0


	//   ....[62]....
        /*fd38*/ 	.word	0x0005c0e0


	//   ....[63]....
        /*fd3c*/ 	.word	0x0005c0f0


	//   ....[64]....
        /*fd40*/ 	.word	0x0005c100


	//   ....[65]....
        /*fd44*/ 	.word	0x0005c130


	//   ....[66]....
        /*fd48*/ 	.word	0x0005c140


	//   ....[67]....
        /*fd4c*/ 	.word	0x0005c150


	//   ....[68]....
        /*fd50*/ 	.word	0x0005c160


	//   ....[69]....
        /*fd54*/ 	.word	0x0005c190


	//   ....[70]....
        /*fd58*/ 	.word	0x0005c1a0


	//   ....[71]....
        /*fd5c*/ 	.word	0x0005c1b0


	//   ....[72]....
        /*fd60*/ 	.word	0x0005c1c0


	//   ....[73]....
        /*fd64*/ 	.word	0x0005c1f0


	//   ....[74]....
        /*fd68*/ 	.word	0x0005c200


	//   ....[75]....
        /*fd6c*/ 	.word	0x0005c210


	//   ....[76]....
        /*fd70*/ 	.word	0x0005c220


	//   ....[77]....
        /*fd74*/ 	.word	0x0005c250


	//   ....[78]....
        /*fd78*/ 	.word	0x0005c260


	//   ....[79]....
        /*fd7c*/ 	.word	0x0005c270


	//   ....[80]....
        /*fd80*/ 	.word	0x0005c280


	//   ....[81]....
        /*fd84*/ 	.word	0x0005c2b0


	//   ....[82]....
        /*fd88*/ 	.word	0x0005c2c0


	//   ....[83]....
        /*fd8c*/ 	.word	0x0005c2d0


	//   ....[84]....
        /*fd90*/ 	.word	0x0005c2e0


	//   ....[85]....
        /*fd94*/ 	.word	0x0005c310


	//   ....[86]....
        /*fd98*/ 	.word	0x0005c320


	//   ....[87]....
        /*fd9c*/ 	.word	0x0005c330


	//   ....[88]....
        /*fda0*/ 	.word	0x0005c340


	//   ....[89]....
        /*fda4*/ 	.word	0x0005c370


	//   ....[90]....
        /*fda8*/ 	.word	0x0005c380


	//   ....[91]....
        /*fdac*/ 	.word	0x0005c390


	//   ....[92]....
        /*fdb0*/ 	.word	0x0005c3a0


	//   ....[93]....
        /*fdb4*/ 	.word	0x0005c3d0


	//   ....[94]....
        /*fdb8*/ 	.word	0x0005c3e0


	//   ....[95]....
        /*fdbc*/ 	.word	0x0005c3f0


	//   ....[96]....
        /*fdc0*/ 	.word	0x0005c400


	//   ....[97]....
        /*fdc4*/ 	.word	0x0005c430


	//   ....[98]....
        /*fdc8*/ 	.word	0x0005c440


	//   ....[99]....
        /*fdcc*/ 	.word	0x0005c450


	//   ....[100]....
        /*fdd0*/ 	.word	0x0005c460


	//   ....[101]....
        /*fdd4*/ 	.word	0x0005c490


	//   ....[102]....
        /*fdd8*/ 	.word	0x0005c4a0


	//   ....[103]....
        /*fddc*/ 	.word	0x0005c4b0


	//   ....[104]....
        /*fde0*/ 	.word	0x0005c4c0


	//   ....[105]....
        /*fde4*/ 	.word	0x0005c4f0


	//   ....[106]....
        /*fde8*/ 	.word	0x0005c500


	//   ....[107]....
        /*fdec*/ 	.word	0x0005c510


	//   ....[108]....
        /*fdf0*/ 	.word	0x0005c520


	//   ....[109]....
        /*fdf4*/ 	.word	0x0005c550


	//   ....[110]....
        /*fdf8*/ 	.word	0x0005c560


	//   ....[111]....
        /*fdfc*/ 	.word	0x0005c570


	//   ....[112]....
        /*fe00*/ 	.word	0x0005c580


	//   ....[113]....
        /*fe04*/ 	.word	0x0005c5b0


	//   ....[114]....
        /*fe08*/ 	.word	0x0005c5c0


	//   ....[115]....
        /*fe0c*/ 	.word	0x0005c5d0


	//   ....[116]....
        /*fe10*/ 	.word	0x0005c5e0


	//   ....[117]....
        /*fe14*/ 	.word	0x0005c610


	//   ....[118]....
        /*fe18*/ 	.word	0x0005c620


	//   ....[119]....
        /*fe1c*/ 	.word	0x0005c630


	//   ....[120]....
        /*fe20*/ 	.word	0x0005c640


	//   ....[121]....
        /*fe24*/ 	.word	0x0005c670


	//   ....[122]....
        /*fe28*/ 	.word	0x0005c680


	//   ....[123]....
        /*fe2c*/ 	.word	0x0005c690


	//   ....[124]....
        /*fe30*/ 	.word	0x0005c6a0


	//   ....[125]....
        /*fe34*/ 	.word	0x0005c6d0


	//   ....[126]....
        /*fe38*/ 	.word	0x0005c6e0


	//   ....[127]....
        /*fe3c*/ 	.word	0x0005c6f0


	//   ....[128]....
        /*fe40*/ 	.word	0x0005c700


	//   ....[129]....
        /*fe44*/ 	.word	0x0005c730


	//   ....[130]....
        /*fe48*/ 	.word	0x0005c740


	//   ....[131]....
        /*fe4c*/ 	.word	0x0005c750


	//   ....[132]....
        /*fe50*/ 	.word	0x0005c760


	//   ....[133]....
        /*fe54*/ 	.word	0x0005c790


	//   ....[134]....
        /*fe58*/ 	.word	0x0005c7a0


	//   ....[135]....
        /*fe5c*/ 	.word	0x0005c7b0


	//   ....[136]....
        /*fe60*/ 	.word	0x0005c7c0


	//   ....[137]....
        /*fe64*/ 	.word	0x0005c7f0


	//   ....[138]....
        /*fe68*/ 	.word	0x0005c800


	//   ....[139]....
        /*fe6c*/ 	.word	0x0005c810


	//   ....[140]....
        /*fe70*/ 	.word	0x0005c820


	//   ....[141]....
        /*fe74*/ 	.word	0x0005c850


	//   ....[142]....
        /*fe78*/ 	.word	0x0005c860


	//   ....[143]....
        /*fe7c*/ 	.word	0x0005c870


	//   ....[144]....
        /*fe80*/ 	.word	0x0005c880


	//   ....[145]....
        /*fe84*/ 	.word	0x0005c8b0


	//   ....[146]....
        /*fe88*/ 	.word	0x0005c8c0


	//   ....[147]....
        /*fe8c*/ 	.word	0x0005c8d0


	//   ....[148]....
        /*fe90*/ 	.word	0x0005c8e0


	//   ....[149]....
        /*fe94*/ 	.word	0x0005c910


	//   ....[150]....
        /*fe98*/ 	.word	0x0005c920


	//   ....[151]....
        /*fe9c*/ 	.word	0x0005c930


	//   ....[152]....
        /*fea0*/ 	.word	0x0005c940


	//   ....[153]....
        /*fea4*/ 	.word	0x0005c970


	//   ....[154]....
        /*fea8*/ 	.word	0x0005c980


	//   ....[155]....
        /*feac*/ 	.word	0x0005c990


	//   ....[156]....
        /*feb0*/ 	.word	0x0005c9a0


	//   ....[157]....
        /*feb4*/ 	.word	0x0005c9d0


	//   ....[158]....
        /*feb8*/ 	.word	0x0005c9e0


	//   ....[159]....
        /*febc*/ 	.word	0x0005c9f0


	//   ....[160]....
        /*fec0*/ 	.word	0x0005ca00


	//   ....[161]....
        /*fec4*/ 	.word	0x0005ca30


	//   ....[162]....
        /*fec8*/ 	.word	0x0005ca40


	//   ....[163]....
        /*fecc*/ 	.word	0x0005ca50


	//   ....[164]....
        /*fed0*/ 	.word	0x0005ca60


	//   ....[165]....
        /*fed4*/ 	.word	0x0005ca90


	//   ....[166]....
        /*fed8*/ 	.word	0x0005caa0


	//   ....[167]....
        /*fedc*/ 	.word	0x0005cab0


	//   ....[168]....
        /*fee0*/ 	.word	0x0005cac0


	//   ....[169]....
        /*fee4*/ 	.word	0x0005caf0


	//   ....[170]....
        /*fee8*/ 	.word	0x0005cb00


	//   ....[171]....
        /*feec*/ 	.word	0x0005cb10


	//   ....[172]....
        /*fef0*/ 	.word	0x0005cb20


	//   ....[173]....
        /*fef4*/ 	.word	0x0005cb50


	//   ....[174]....
        /*fef8*/ 	.word	0x0005cb60


	//   ....[175]....
        /*fefc*/ 	.word	0x0005cb70


	//   ....[176]....
        /*ff00*/ 	.word	0x0005cb80


	//   ....[177]....
        /*ff04*/ 	.word	0x0005cbb0


	//   ....[178]....
        /*ff08*/ 	.word	0x0005cbc0


	//   ....[179]....
        /*ff0c*/ 	.word	0x0005cbd0


	//   ....[180]....
        /*ff10*/ 	.word	0x0005cbe0


	//   ....[181]....
        /*ff14*/ 	.word	0x0005cc10


	//   ....[182]....
        /*ff18*/ 	.word	0x0005cc20


	//   ....[183]....
        /*ff1c*/ 	.word	0x0005cc30


	//   ....[184]....
        /*ff20*/ 	.word	0x0005cc40


	//   ....[185]....
        /*ff24*/ 	.word	0x0005cc70


	//   ....[186]....
        /*ff28*/ 	.word	0x0005cc80


	//   ....[187]....
        /*ff2c*/ 	.word	0x0005cc90


	//   ....[188]....
        /*ff30*/ 	.word	0x0005cca0


	//   ....[189]....
        /*ff34*/ 	.word	0x0005ccd0


	//   ....[190]....
        /*ff38*/ 	.word	0x0005cce0


	//   ....[191]....
        /*ff3c*/ 	.word	0x0005ccf0


	//   ....[192]....
        /*ff40*/ 	.word	0x0005cd00


	//   ....[193]....
        /*ff44*/ 	.word	0x0005cd30


	//   ....[194]....
        /*ff48*/ 	.word	0x0005cd40


	//   ....[195]....
        /*ff4c*/ 	.word	0x0005cd50


	//   ....[196]....
        /*ff50*/ 	.word	0x0005cd60


	//   ....[197]....
        /*ff54*/ 	.word	0x0005cd90


	//   ....[198]....
        /*ff58*/ 	.word	0x0005cda0


	//   ....[199]....
        /*ff5c*/ 	.word	0x0005cdb0


	//   ....[200]....
        /*ff60*/ 	.word	0x0005cdc0


	//   ....[201]....
        /*ff64*/ 	.word	0x0005cdf0


	//   ....[202]....
        /*ff68*/ 	.word	0x0005ce00


	//   ....[203]....
        /*ff6c*/ 	.word	0x0005ce10


	//   ....[204]....
        /*ff70*/ 	.word	0x0005ce20


	//   ....[205]....
        /*ff74*/ 	.word	0x0005ce50


	//   ....[206]....
        /*ff78*/ 	.word	0x0005ce60


	//   ....[207]....
        /*ff7c*/ 	.word	0x0005ce70


	//   ....[208]....
        /*ff80*/ 	.word	0x0005ce80


	//   ....[209]....
        /*ff84*/ 	.word	0x0005ceb0


	//   ....[210]....
        /*ff88*/ 	.word	0x0005cec0


	//   ....[211]....
        /*ff8c*/ 	.word	0x0005ced0


	//   ....[212]....
        /*ff90*/ 	.word	0x0005cee0


	//   ....[213]....
        /*ff94*/ 	.word	0x0005cf10


	//   ....[214]....
        /*ff98*/ 	.word	0x0005cf20


	//   ....[215]....
        /*ff9c*/ 	.word	0x0005cf30


	//   ....[216]....
        /*ffa0*/ 	.word	0x0005cf40


	//   ....[217]....
        /*ffa4*/ 	.word	0x0005cf70


	//   ....[218]....
        /*ffa8*/ 	.word	0x0005cf80


	//   ....[219]....
        /*ffac*/ 	.word	0x0005cf90


	//   ....[220]....
        /*ffb0*/ 	.word	0x0005cfa0


	//   ....[221]....
        /*ffb4*/ 	.word	0x0005cfd0


	//   ....[222]....
        /*ffb8*/ 	.word	0x0005cfe0


	//   ....[223]....
        /*ffbc*/ 	.word	0x0005cff0


	//   ....[224]....
        /*ffc0*/ 	.word	0x0005d040


	//   ....[225]....
        /*ffc4*/ 	.word	0x0005d050


	//   ....[226]....
        /*ffc8*/ 	.word	0x0005d060


	//   ....[227]....
        /*ffcc*/ 	.word	0x0005d090


	//   ....[228]....
        /*ffd0*/ 	.word	0x0005d0a0


	//   ....[229]....
        /*ffd4*/ 	.word	0x0005d0b0


	//   ....[230]....
        /*ffd8*/ 	.word	0x0005d0c0


	//   ....[231]....
        /*ffdc*/ 	.word	0x0005d0f0


	//   ....[232]....
        /*ffe0*/ 	.word	0x0005d110


	//   ....[233]....
        /*ffe4*/ 	.word	0x0005d120


	//   ....[234]....
        /*ffe8*/ 	.word	0x0005d150


	//   ....[235]....
        /*ffec*/ 	.word	0x0005d160


	//   ....[236]....
        /*fff0*/ 	.word	0x0005d170


	//   ....[237]....
        /*fff4*/ 	.word	0x0005d180


	//   ....[238]....
        /*fff8*/ 	.word	0x0005d1b0


	//   ....[239]....
        /*fffc*/ 	.word	0x0005d1c0


	//   ....[240]....
        /*10000*/ 	.word	0x0005d1d0


	//   ....[241]....
        /*10004*/ 	.word	0x0005d1e0


	//   ....[242]....
        /*10008*/ 	.word	0x0005d210


	//   ....[243]....
        /*1000c*/ 	.word	0x0005d220


	//   ....[244]....
        /*10010*/ 	.word	0x0005d230


	//   ....[245]....
        /*10014*/ 	.word	0x0005d240


	//   ....[246]....
        /*10018*/ 	.word	0x0005d270


	//   ....[247]....
        /*1001c*/ 	.word	0x0005d280


	//   ....[248]....
        /*10020*/ 	.word	0x0005d290


	//   ....[249]....
        /*10024*/ 	.word	0x0005d2a0


	//   ....[250]....
        /*10028*/ 	.word	0x0005d2d0


	//   ....[251]....
        /*1002c*/ 	.word	0x0005d2e0


	//   ....[252]....
        /*10030*/ 	.word	0x0005d2f0


	//   ....[253]....
        /*10034*/ 	.word	0x00060380


	//   ....[254]....
        /*10038*/ 	.word	0x000603a0


	//   ....[255]....
        /*1003c*/ 	.word	0x000603c0


	//----- nvinfo : EIATTR_VRC_CTA_INIT_COUNT
	.align		4
.L_209:
        /*10040*/ 	.byte	0x02, 0x4a
	.zero		1
	.zero		1


	//----- nvinfo : EIATTR_EXIT_INSTR_OFFSETS
	.align		4
        /*10044*/ 	.byte	0x04, 0x1c
        /*10046*/ 	.short	(.L_211 - .L_210)


	//   ....[0]....
.L_210:
        /*10048*/ 	.word	0x00060490


	//----- nvinfo : EIATTR_CBANK_PARAM_SIZE
	.align		4
.L_211:
        /*1004c*/ 	.byte	0x03, 0x19
        /*1004e*/ 	.short	0x0010


	//----- nvinfo : EIATTR_PARAM_CBANK
	.align		4
        /*10050*/ 	.byte	0x04, 0x0a
        /*10052*/ 	.short	(.L_213 - .L_212)
	.align		4
.L_212:
        /*10054*/ 	.word	index@(.nv.constant0._Z21mma_f16f16f32_32_8_16PvPi)
        /*10058*/ 	.short	0x0380
        /*1005a*/ 	.short	0x0010


	//----- nvinfo : EIATTR_SW_WAR
	.align		4
.L_213:
        /*1005c*/ 	.byte	0x04, 0x36
        /*1005e*/ 	.short	(.L_215 - .L_214)
.L_214:
        /*10060*/ 	.word	0x00000008
.L_215:


//--------------------- .nv.info._Z22mma_f16f16f32_16_16_16PvPi --------------------------
	.section	.nv.info._Z22mma_f16f16f32_16_16_16PvPi,"",@"SHT_CUDA_INFO"
	.sectionflags	@""
	.align	4


	//----- nvinfo : EIATTR_CUDA_API_VERSION
	.align		4
        /*0000*/ 	.byte	0x04, 0x37
        /*0002*/ 	.short	(.L_217 - .L_216)
.L_216:
        /*0004*/ 	.word	0x00000082


	//----- nvinfo : EIATTR_KPARAM_INFO
	.align		4
.L_217:
        /*0008*/ 	.byte	0x04, 0x17
        /*000a*/ 	.short	(.L_219 - .L_218)
.L_218:
        /*000c*/ 	.word	0x00000000
        /*0010*/ 	.short	0x0001
        /*0012*/ 	.short	0x0008
        /*0014*/ 	.byte	0x00, 0xf5, 0x21, 0x00


	//----- nvinfo : EIATTR_KPARAM_INFO
	.align		4
.L_219:
        /*0018*/ 	.byte	0x04, 0x17
        /*001a*/ 	.short	(.L_221 - .L_220)
.L_220:
        /*001c*/ 	.word	0x00000000
        /*0020*/ 	.short	0x0000
        /*0022*/ 	.short	0x0000
        /*0024*/ 	.byte	0x00, 0xf5, 0x21, 0x00


	//----- nvinfo : EIATTR_SPARSE_MMA_MASK
	.align		4
.L_221:
        /*0028*/ 	.byte	0x03, 0x50
        /*002a*/ 	.short	0x0000


	//----- nvinfo : EIATTR_WMMA_USED
	.align		4
        /*002c*/ 	.byte	0x01, 0x2b
	.zero		2


	//----- nvinfo : EIATTR_MAXREG_COUNT
	.align		4
        /*0030*/ 	.byte	0x03, 0x1b
        /*0032*/ 	.short	0x00ff


	//----- nvinfo : EIATTR_MERCURY_ISA_VERSION
	.align		4
        /*0034*/ 	.byte	0x03, 0x5f
        /*0036*/ 	.short	0x0101


	//----- nvinfo : EIATTR_COOP_GROUP_MASK_REGIDS
	.align		4
        /*0038*/ 	.byte	0x04, 0x29
        /*003a*/ 	.short	(.L_223 - .L_222)


	//   ....[0]....
.L_222:
        /*003c*/ 	.word	0xffffffff


	//   ....[1]....
        /*0040*/ 	.word	0xffffffff


	//   ....[2]....
        /*0044*/ 	.word	0xffffffff


	//   ....[3]....
        /*0048*/ 	.word	0xffffffff


	//   ....[4]....
        /*004c*/ 	.word	0xffffffff


	//   ....[5]....
        /*0050*/ 	.word	0xffffffff


	//   ....[6]....
        /*0054*/ 	.word	0xffffffff


	//   ....[7]....
        /*0058*/ 	.word	0xffffffff


	//   ....[8]....
        /*005c*/ 	.word	0xffffffff


	//   ....[9]....
        /*0060*/ 	.word	0xffffffff


	//   ....[10]....
        /*0064*/ 	.word	0xffffffff


	//   ....[11]....
        /*0068*/ 	.word	0xffffffff


	//   ....[12]....
        /*006c*/ 	.word	0xffffffff


	//   ....[13]....
        /*0070*/ 	.word	0xffffffff


	//   ....[14]....
        /*0074*/ 	.word	0xffffffff


	//   ....[15]....
        /*0078*/ 	.word	0xffffffff


	//   ....[16]....
        /*007c*/ 	.word	0xffffffff


	//   ....[17]....
        /*0080*/ 	.word	0xffffffff


	//   ....[18]....
        /*0084*/ 	.word	0xffffffff


	//   ....[19]....
        /*0088*/ 	.word	0xffffffff


	//   ....[20]....
        /*008c*/ 	.word	0xffffffff


	//   ....[21]....
        /*0090*/ 	.word	0xffffffff


	//   ....[22]....
        /*0094*/ 	.word	0xffffffff


	//   ....[23]....
        /*0098*/ 	.word	0xffffffff


	//   ....[24]....
        /*009c*/ 	.word	0xffffffff


	//   ....[25]....
        /*00a0*/ 	.word	0xffffffff


	//   ....[26]....
        /*00a4*/ 	.word	0xffffffff


	//   ....[27]....
        /*00a8*/ 	.word	0xffffffff


	//   ....[28]....
        /*00ac*/ 	.word	0xffffffff


	//   ....[29]....
        /*00b0*/ 	.word	0xffffffff


	//   ....[30]....
        /*00b4*/ 	.word	0xffffffff


	//   ....[31]....
        /*00b8*/ 	.word	0xffffffff


	//   ....[32]....
        /*00bc*/ 	.word	0xffffffff


	//   ....[33]....
        /*00c0*/ 	.word	0xffffffff


	//   ....[34]....
        /*00c4*/ 	.word	0xffffffff


	//   ....[35]....
        /*00c8*/ 	.word	0xffffffff


	//   ....[36]....
        /*00cc*/ 	.word	0xffffffff


	//   ....[37]....
        /*00d0*/ 	.word	0xffffffff


	//   ....[38]....
        /*00d4*/ 	.word	0xffffffff


	//   ....[39]....
        /*00d8*/ 	.word	0xffffffff


	//   ....[40]....
        /*00dc*/ 	.word	0xffffffff


	//   ....[41]....
        /*00e0*/ 	.word	0xffffffff


	//   ....[42]....
        /*00e4*/ 	.word	0xffffffff


	//   ....[43]....
        /*00e8*/ 	.word	0xffffffff


	//   ....[44]....
        /*00ec*/ 	.word	0xffffffff


	//   ....[45]....
        /*00f0*/ 	.word	0xffffffff


	//   ....[46]....
        /*00f4*/ 	.word	0xffffffff


	//   ....[47]....
        /*00f8*/ 	.word	0xffffffff


	//   ....[48]....
        /*00fc*/ 	.word	0xffffffff


	//   ....[49]....
        /*0100*/ 	.word	0xffffffff


	//   ....[50]....
        /*0104*/ 	.word	0xffffffff


	//   ....[51]....
        /*0108*/ 	.word	0xffffffff


	//   ....[52]....
        /*010c*/ 	.word	0xffffffff


	//   ....[53]....
        /*0110*/ 	.word	0xffffffff


	//   ....[54]....
        /*0114*/ 	.word	0xffffffff


	//   ....[55]....
        /*0118*/ 	.word	0xffffffff


	//   ....[56]....
        /*011c*/ 	.word	0xffffffff


	//   ....[57]....
        /*0120*/ 	.word	0xffffffff


	//   ....[58]....
        /*0124*/ 	.word	0xffffffff


	//   ....[59]....
        /*0128*/ 	.word	0xffffffff


	//   ....[60]....
        /*012c*/ 	.word	0xffffffff


	//   ....[61]....
        /*0130*/ 	.word	0xffffffff


	//   ....[62]....
        /*0134*/ 	.word	0xffffffff


	//   ....[63]....
        /*0138*/ 	.word	0xffffffff


	//   ....[64]....
        /*013c*/ 	.word	0xffffffff


	//   ....[65]....
        /*0140*/ 	.word	0xffffffff


	//   ....[66]....
        /*0144*/ 	.word	0xffffffff


	//   ....[67]....
        /*0148*/ 	.word	0xffffffff


	//   ....[68]....
        /*014c*/ 	.word	0xffffffff


	//   ....[69]....
        /*0150*/ 	.word	0xffffffff


	//   ....[70]....
        /*0154*/ 	.word	0xffffffff


	//   ....[71]....
        /*0158*/ 	.word	0xffffffff


	//   ....[72]....
        /*015c*/ 	.word	0xffffffff


	//   ....[73]....
        /*0160*/ 	.word	0xffffffff


	//   ....[74]....
        /*0164*/ 	.word	0xffffffff


	//   ....[75]....
        /*0168*/ 	.word	0xffffffff


	//   ....[76]....
        /*016c*/ 	.word	0xffffffff


	//   ....[77]....
        /*0170*/ 	.word	0xffffffff


	//   ....[78]....
        /*0174*/ 	.word	0xffffffff


	//   ....[79]....
        /*0178*/ 	.word	0xffffffff


	//   ....[80]....
        /*017c*/ 	.word	0xffffffff


	//   ....[81]....
        /*0180*/ 	.word	0xffffffff


	//   ....[82]....
        /*0184*/ 	.word	0xffffffff


	//   ....[83]....
        /*0188*/ 	.word	0xffffffff


	//   ....[84]....
        /*018c*/ 	.word	0xffffffff


	//   ....[85]....
        /*0190*/ 	.word	0xffffffff


	//   ....[86]....
        /*0194*/ 	.word	0xffffffff


	//   ....[87]....
        /*0198*/ 	.word	0xffffffff


	//   ....[88]....
        /*019c*/ 	.word	0xffffffff


	//   ....[89]....
        /*01a0*/ 	.word	0xffffffff


	//   ....[90]....
        /*01a4*/ 	.word	0xffffffff


	//   ....[91]....
        /*01a8*/ 	.word	0xffffffff


	//   ....[92]....
        /*01ac*/ 	.word	0xffffffff


	//   ....[93]....
        /*01b0*/ 	.word	0xffffffff


	//   ....[94]....
        /*01b4*/ 	.word	0xffffffff


	//   ....[95]....
        /*01b8*/ 	.word	0xffffffff


	//   ....[96]....
        /*01bc*/ 	.word	0xffffffff


	//   ....[97]....
        /*01c0*/ 	.word	0xffffffff


	//   ....[98]....
        /*01c4*/ 	.word	0xffffffff


	//   ....[99]....
        /*01c8*/ 	.word	0xffffffff


	//   ....[100]....
        /*01cc*/ 	.word	0xffffffff


	//   ....[101]....
        /*01d0*/ 	.word	0xffffffff


	//   ....[102]....
        /*01d4*/ 	.word	0xffffffff


	//   ....[103]....
        /*01d8*/ 	.word	0xffffffff


	//   ....[104]....
        /*01dc*/ 	.word	0xffffffff


	//   ....[105]....
        /*01e0*/ 	.word	0xffffffff


	//   ....[106]....
        /*01e4*/ 	.word	0xffffffff


	//   ....[107]....
        /*01e8*/ 	.word	0xffffffff


	//   ....[108]....
        /*01ec*/ 	.word	0xffffffff


	//   ....[109]....
        /*01f0*/ 	.word	0xffffffff


	//   ....[110]....
        /*01f4*/ 	.word	0xffffffff


	//   ....[111]....
        /*01f8*/ 	.word	0xffffffff


	//   ....[112]....
        /*01fc*/ 	.word	0xffffffff


	//   ....[113]....
        /*0200*/ 	.word	0xffffffff


	//   ....[114]....
        /*0204*/ 	.word	0xffffffff


	//   ....[115]....
        /*0208*/ 	.word	0xffffffff


	//   ....[116]....
        /*020c*/ 	.word	0xffffffff


	//   ....[117]....
        /*0210*/ 	.word	0xffffffff


	//   ....[118]....
        /*0214*/ 	.word	0xffffffff


	//   ....[119]....
        /*0218*/ 	.word	0xffffffff


	//   ....[120]....
        /*021c*/ 	.word	0xffffffff


	//   ....[121]....
        /*0220*/ 	.word	0xffffffff


	//   ....[122]....
        /*0224*/ 	.word	0xffffffff


	//   ....[123]....
        /*0228*/ 	.word	0xffffffff


	//   ....[124]....
        /*022c*/ 	.word	0xffffffff


	//   ....[125]....
        /*0230*/ 	.word	0xffffffff


	//   ....[126]....
        /*0234*/ 	.word	0xffffffff


	//   ....[127]....
        /*0238*/ 	.word	0xffffffff


	//   ....[128]....
        /*023c*/ 	.word	0xffffffff


	//   ....[129]....
        /*0240*/ 	.word	0xffffffff


	//   ....[130]....
        /*0244*/ 	.word	0xffffffff


	//   ....[131]....
        /*0248*/ 	.word	0xffffffff


	//   ....[132]....
        /*024c*/ 	.word	0xffffffff


	//   ....[133]....
        /*0250*/ 	.word	0xffffffff


	//   ....[134]....
        /*0254*/ 	.word	0xffffffff


	//   ....[135]....
        /*0258*/ 	.word	0xffffffff


	//   ....[136]....
        /*025c*/ 	.word	0xffffffff


	//   ....[137]....
        /*0260*/ 	.word	0xffffffff


	//   ....[138]....
        /*0264*/ 	.word	0xffffffff


	//   ....[139]....
        /*0268*/ 	.word	0xffffffff


	//   ....[140]....
        /*026c*/ 	.word	0xffffffff


	//   ....[141]....
        /*0270*/ 	.word	0xffffffff


	//   ....[142]....
        /*0274*/ 	.word	0xffffffff


	//   ....[143]....
        /*0278*/ 	.word	0xffffffff


	//   ....[144]....
        /*027c*/ 	.word	0xffffffff


	//   ....[145]....
        /*0280*/ 	.word	0xffffffff


	//   ....[146]....
        /*0284*/ 	.word	0xffffffff


	//   ....[147]....
        /*0288*/ 	.word	0xffffffff


	//   ....[148]....
        /*028c*/ 	.word	0xffffffff


	//   ....[149]....
        /*0290*/ 	.word	0xffffffff


	//   ....[150]....
        /*0294*/ 	.word	0xffffffff


	//   ....[151]....
        /*0298*/ 	.word	0xffffffff


	//   ....[152]....
        /*029c*/ 	.word	0xffffffff


	//   ....[153]....
        /*02a0*/ 	.word	0xffffffff


	//   ....[154]....
        /*02a4*/ 	.word	0xffffffff


	//   ....[155]....
        /*02a8*/ 	.word	0xffffffff


	//   ....[156]....
        /*02ac*/ 	.word	0xffffffff


	//   ....[157]....
        /*02b0*/ 	.word	0xffffffff


	//   ....[158]....
        /*02b4*/ 	.word	0xffffffff


	//   ....[159]....
        /*02b8*/ 	.word	0xffffffff


	//   ....[160]....
        /*02bc*/ 	.word	0xffffffff


	//   ....[161]....
        /*02c0*/ 	.word	0xffffffff


	//   ....[162]....
        /*02c4*/ 	.word	0xffffffff


	//   ....[163]....
        /*02c8*/ 	.word	0xffffffff


	//   ....[164]....
        /*02cc*/ 	.word	0xffffffff


	//   ....[165]....
        /*02d0*/ 	.word	0xffffffff


	//   ....[166]....
        /*02d4*/ 	.word	0xffffffff


	//   ....[167]....
        /*02d8*/ 	.word	0xffffffff


	//   ....[168]....
        /*02dc*/ 	.word	0xffffffff


	//   ....[169]....
        /*02e0*/ 	.word	0xffffffff


	//   ....[170]....
        /*02e4*/ 	.word	0xffffffff


	//   ....[171]....
        /*02e8*/ 	.word	0xffffffff


	//   ....[172]....
        /*02ec*/ 	.word	0xffffffff


	//   ....[173]....
        /*02f0*/ 	.word	0xffffffff


	//   ....[174]....
        /*02f4*/ 	.word	0xffffffff


	//   ....[175]....
        /*02f8*/ 	.word	0xffffffff


	//   ....[176]....
        /*02fc*/ 	.word	0xffffffff


	//   ....[177]....
        /*0300*/ 	.word	0xffffffff


	//   ....[178]....
        /*0304*/ 	.word	0xffffffff


	//   ....[179]....
        /*0308*/ 	.word	0xffffffff


	//   ....[180]....
        /*030c*/ 	.word	0xffffffff


	//   ....[181]....
        /*0310*/ 	.word	0xffffffff


	//   ....[182]....
        /*0314*/ 	.word	0xffffffff


	//   ....[183]....
        /*0318*/ 	.word	0xffffffff


	//   ....[184]....
        /*031c*/ 	.word	0xffffffff


	//   ....[185]....
        /*0320*/ 	.word	0xffffffff


	//   ....[186]....
        /*0324*/ 	.word	0xffffffff


	//   ....[187]....
        /*0328*/ 	.word	0xffffffff


	//   ....[188]....
        /*032c*/ 	.word	0xffffffff


	//   ....[189]....
        /*0330*/ 	.word	0xffffffff


	//   ....[190]....
        /*0334*/ 	.word	0xffffffff


	//   ....[191]....
        /*0338*/ 	.word	0xffffffff


	//   ....[192]....
        /*033c*/ 	.word	0xffffffff


	//   ....[193]....
        /*0340*/ 	.word	0xffffffff


	//   ....[194]....
        /*0344*/ 	.word	0xffffffff


	//   ....[195]....
        /*0348*/ 	.word	0xffffffff


	//   ....[196]....
        /*034c*/ 	.word	0xffffffff


	//   ....[197]....
        /*0350*/ 	.word	0xffffffff


	//   ....[198]....
        /*0354*/ 	.word	0xffffffff


	//   ....[199]....
        /*0358*/ 	.word	0xffffffff


	//   ....[200]....
        /*035c*/ 	.word	0xffffffff


	//   ....[201]....
        /*0360*/ 	.word	0xffffffff


	//   ....[202]....
        /*0364*/ 	.word	0xffffffff


	//   ....[203]....
        /*0368*/ 	.word	0xffffffff


	//   ....[204]....
        /*036c*/ 	.word	0xffffffff


	//   ....[205]....
        /*0370*/ 	.word	0xffffffff


	//   ....[206]....
        /*0374*/ 	.word	0xffffffff


	//   ....[207]....
        /*0378*/ 	.word	0xffffffff


	//   ....[208]....
        /*037c*/ 	.word	0xffffffff


	//   ....[209]....
        /*0380*/ 	.word	0xffffffff


	//   ....[210]....
        /*0384*/ 	.word	0xffffffff


	//   ....[211]....
        /*0388*/ 	.word	0xffffffff


	//   ....[212]....
        /*038c*/ 	.word	0xffffffff


	//   ....[213]....
        /*0390*/ 	.word	0xffffffff


	//   ....[214]....
        /*0394*/ 	.word	0xffffffff


	//   ....[215]....
        /*0398*/ 	.word	0xffffffff


	//   ....[216]....
        /*039c*/ 	.word	0xffffffff


	//   ....[217]....
        /*03a0*/ 	.word	0xffffffff


	//   ....[218]....
        /*03a4*/ 	.word	0xffffffff


	//   ....[219]....
        /*03a8*/ 	.word	0xffffffff


	//   ....[220]....
        /*03ac*/ 	.word	0xffffffff


	//   ....[221]....
        /*03b0*/ 	.word	0xffffffff


	//   ....[222]....
        /*03b4*/ 	.word	0xffffffff


	//   ....[223]....
        /*03b8*/ 	.word	0xffffffff


	//   ....[224]....
        /*03bc*/ 	.word	0xffffffff


	//   ....[225]....
        /*03c0*/ 	.word	0xffffffff


	//   ....[226]....
        /*03c4*/ 	.word	0xffffffff


	//   ....[227]....
        /*03c8*/ 	.word	0xffffffff


	//   ....[228]....
        /*03cc*/ 	.word	0xffffffff


	//   ....[229]....
        /*03d0*/ 	.word	0xffffffff


	//   ....[230]....
        /*03d4*/ 	.word	0xffffffff


	//   ....[231]....
        /*03d8*/ 	.word	0xffffffff


	//   ....[232]....
        /*03dc*/ 	.word	0xffffffff


	//   ....[233]....
        /*03e0*/ 	.word	0xffffffff


	//   ....[234]....
        /*03e4*/ 	.word	0xffffffff


	//   ....[235]....
        /*03e8*/ 	.word	0xffffffff


	//   ....[236]....
        /*03ec*/ 	.word	0xffffffff


	//   ....[237]....
        /*03f0*/ 	.word	0xffffffff


	//   ....[238]....
        /*03f4*/ 	.word	0xffffffff


	//   ....[239]....
        /*03f8*/ 	.word	0xffffffff


	//   ....[240]....
        /*03fc*/ 	.word	0xffffffff


	//   ....[241]....
        /*0400*/ 	.word	0xffffffff


	//   ....[242]....
        /*0404*/ 	.word	0xffffffff


	//   ....[243]....
        /*0408*/ 	.word	0xffffffff


	//   ....[244]....
        /*040c*/ 	.word	0xffffffff


	//   ....[245]....
        /*0410*/ 	.word	0xffffffff


	//   ....[246]....
        /*0414*/ 	.word	0xffffffff


	//   ....[247]....
        /*0418*/ 	.word	0xffffffff


	//   ....[248]....
        /*041c*/ 	.word	0xffffffff


	//   ....[249]....
        /*0420*/ 	.word	0xffffffff


	//   ....[250]....
        /*0424*/ 	.word	0xffffffff


	//   ....[251]....
        /*0428*/ 	.word	0xffffffff


	//   ....[252]....
        /*042c*/ 	.word	0xffffffff


	//   ....[253]....
        /*0430*/ 	.word	0xffffffff


	//   ....[254]....
        /*0434*/ 	.word	0xffffffff


	//   ....[255]....
        /*0438*/ 	.word	0xffffffff


	//   ....[0]....
        /*043c*/ 	.word	0xffffffff


	//   ....[1]....
        /*0440*/ 	.word	0xffffffff


	//   ....[2]....
        /*0444*/ 	.word	0xffffffff


	//   ....[3]....
        /*0448*/ 	.word	0xffffffff


	//   ....[4]....
        /*044c*/ 	.word	0xffffffff


	//   ....[5]....
        /*0450*/ 	.word	0xffffffff


	//   ....[6]....
        /*0454*/ 	.word	0xffffffff


	//   ....[7]....
        /*0458*/ 	.word	0xffffffff


	//   ....[8]....
        /*045c*/ 	.word	0xffffffff


	//   ....[9]....
        /*0460*/ 	.word	0xffffffff


	//   ....[10]....
        /*0464*/ 	.word	0xffffffff


	//   ....[11]....
        /*0468*/ 	.word	0xffffffff


	//   ....[12]....
        /*046c*/ 	.word	0xffffffff


	//   ....[13]....
        /*0470*/ 	.word	0xffffffff


	//   ....[14]....
        /*0474*/ 	.word	0xffffffff


	//   ....[15]....
        /*0478*/ 	.word	0xffffffff


	//   ....[16]....
        /*047c*/ 	.word	0xffffffff


	//   ....[17]....
        /*0480*/ 	.word	0xffffffff


	//   ....[18]....
        /*0484*/ 	.word	0xffffffff


	//   ....[19]....
        /*0488*/ 	.word	0xffffffff


	//   ....[20]....
        /*048c*/ 	.word	0xffffffff


	//   ....[21]....
        /*0490*/ 	.word	0xffffffff


	//   ....[22]....
        /*0494*/ 	.word	0xffffffff


	//   ....[23]....
        /*0498*/ 	.word	0xffffffff


	//   ....[24]....
        /*049c*/ 	.word	0xffffffff


	//   ....[25]....
        /*04a0*/ 	.word	0xffffffff


	//   ....[26]....
        /*04a4*/ 	.word	0xffffffff


	//   ....[27]....
        /*04a8*/ 	.word	0xffffffff


	//   ....[28]....
        /*04ac*/ 	.word	0xffffffff


	//   ....[29]....
        /*04b0*/ 	.word	0xffffffff


	//   ....[30]....
        /*04b4*/ 	.word	0xffffffff


	//   ....[31]....
        /*04b8*/ 	.word	0xffffffff


	//   ....[32]....
        /*04bc*/ 	.word	0xffffffff


	//   ....[33]....
        /*04c0*/ 	.word	0xffffffff


	//   ....[34]....
        /*04c4*/ 	.word	0xffffffff


	//   ....[35]....
        /*04c8*/ 	.word	0xffffffff


	//   ....[36]....
        /*04cc*/ 	.word	0xffffffff


	//   ....[37]....
        /*04d0*/ 	.word	0xffffffff


	//   ....[38]....
        /*04d4*/ 	.word	0xffffffff


	//   ....[39]....
        /*04d8*/ 	.word	0xffffffff


	//   ....[40]....
        /*04dc*/ 	.word	0xffffffff


	//   ....[41]....
        /*04e0*/ 	.word	0xffffffff


	//   ....[42]....
        /*04e4*/ 	.word	0xffffffff


	//   ....[43]....
        /*04e8*/ 	.word	0xffffffff


	//   ....[44]....
        /*04ec*/ 	.word	0xffffffff


	//   ....[45]....
        /*04f0*/ 	.word	0xffffffff


	//   ....[46]....
        /*04f4*/ 	.word	0xffffffff


	//   ....[47]....
        /*04f8*/ 	.word	0xffffffff


	//   ....[48]....
        /*04fc*/ 	.word	0xffffffff


	//   ....[49]....
        /*0500*/ 	.word	0xffffffff


	//   ....[50]....
        /*0504*/ 	.word	0xffffffff


	//   ....[51]....
        /*0508*/ 	.word	0xffffffff


	//   ....[52]....
        /*050c*/ 	.word	0xffffffff


	//   ....[53]....
        /*0510*/ 	.word	0xffffffff


	//   ....[54]....
        /*0514*/ 	.word	0xffffffff


	//   ....[55]....
        /*0518*/ 	.word	0xffffffff


	//   ....[56]....
        /*051c*/ 	.word	0xffffffff


	//   ....[57]....
        /*0520*/ 	.word	0xffffffff


	//   ....[58]....
        /*0524*/ 	.word	0xffffffff


	//   ....[59]....
        /*0528*/ 	.word	0xffffffff


	//   ....[60]....
        /*052c*/ 	.word	0xffffffff


	//   ....[61]....
        /*0530*/ 	.word	0xffffffff


	//   ....[62]....
        /*0534*/ 	.word	0xffffffff


	//   ....[63]....
        /*0538*/ 	.word	0xffffffff


	//   ....[64]....
        /*053c*/ 	.word	0xffffffff


	//   ....[65]....
        /*0540*/ 	.word	0xffffffff


	//   ....[66]....
        /*0544*/ 	.word	0xffffffff


	//   ....[67]....
        /*0548*/ 	.word	0xffffffff


	//   ....[68]....
        /*054c*/ 	.word	0xffffffff


	//   ....[69]....
        /*0550*/ 	.word	0xffffffff


	//   ....[70]....
        /*0554*/ 	.word	0xffffffff


	//   ....[71]....
        /*0558*/ 	.word	0xffffffff


	//   ....[72]....
        /*055c*/ 	.word	0xffffffff


	//   ....[73]....
        /*0560*/ 	.word	0xffffffff


	//   ....[74]....
        /*0564*/ 	.word	0xffffffff


	//   ....[75]....
        /*0568*/ 	.word	0xffffffff


	//   ....[76]....
        /*056c*/ 	.word	0xffffffff


	//   ....[77]....
        /*0570*/ 	.word	0xffffffff


	//   ....[78]....
        /*0574*/ 	.word	0xffffffff


	//   ....[79]....
        /*0578*/ 	.word	0xffffffff


	//   ....[80]....
        /*057c*/ 	.word	0xffffffff


	//   ....[81]....
        /*0580*/ 	.word	0xffffffff


	//   ....[82]....
        /*0584*/ 	.word	0xffffffff


	//   ....[83]....
        /*0588*/ 	.word	0xffffffff


	//   ....[84]....
        /*058c*/ 	.word	0xffffffff


	//   ....[85]....
        /*0590*/ 	.word	0xffffffff


	//   ....[86]....
        /*0594*/ 	.word	0xffffffff


	//   ....[87]....
        /*0598*/ 	.word	0xffffffff


	//   ....[88]....
        /*059c*/ 	.word	0xffffffff


	//   ....[89]....
        /*05a0*/ 	.word	0xffffffff


	//   ....[90]....
        /*05a4*/ 	.word	0xffffffff


	//   ....[91]....
        /*05a8*/ 	.word	0xffffffff


	//   ....[92]....
        /*05ac*/ 	.word	0xffffffff


	//   ....[93]....
        /*05b0*/ 	.word	0xffffffff


	//   ....[94]....
        /*05b4*/ 	.word	0xffffffff


	//   ....[95]....
        /*05b8*/ 	.word	0xffffffff


	//   ....[96]....
        /*05bc*/ 	.word	0xffffffff


	//   ....[97]....
        /*05c0*/ 	.word	0xffffffff


	//   ....[98]....
        /*05c4*/ 	.word	0xffffffff


	//   ....[99]....
        /*05c8*/ 	.word	0xffffffff


	//   ....[100]....
        /*05cc*/ 	.word	0xffffffff


	//   ....[101]....
        /*05d0*/ 	.word	0xffffffff


	//   ....[102]....
        /*05d4*/ 	.word	0xffffffff


	//   ....[103]....
        /*05d8*/ 	.word	0xffffffff


	//   ....[104]....
        /*05dc*/ 	.word	0xffffffff


	//   ....[105]....
        /*05e0*/ 	.word	0xffffffff


	//   ....[106]....
        /*05e4*/ 	.word	0xffffffff


	//   ....[107]....
        /*05e8*/ 	.word	0xffffffff


	//   ....[108]....
        /*05ec*/ 	.word	0xffffffff


	//   ....[109]....
        /*05f0*/ 	.word	0xffffffff


	//   ....[110]....
        /*05f4*/ 	.word	0xffffffff


	//   ....[111]....
        /*05f8*/ 	.word	0xffffffff


	//   ....[112]....
        /*05fc*/ 	.word	0xffffffff


	//   ....[113]....
        /*0600*/ 	.word	0xffffffff


	//   ....[114]....
        /*0604*/ 	.word	0xffffffff


	//   ....[115]....
        /*0608*/ 	.word	0xffffffff


	//   ....[116]....
        /*060c*/ 	.word	0xffffffff


	//   ....[117]....
        /*0610*/ 	.word	0xffffffff


	//   ....[118]....
        /*0614*/ 	.word	0xffffffff


	//   ....[119]....
        /*0618*/ 	.word	0xffffffff


	//   ....[120]....
        /*061c*/ 	.word	0xffffffff


	//   ....[121]....
        /*0620*/ 	.word	0xffffffff


	//   ....[122]....
        /*0624*/ 	.word	0xffffffff


	//   ....[123]....
        /*0628*/ 	.word	0xffffffff


	//   ....[124]....
        /*062c*/ 	.word	0xffffffff


	//   ....[125]....
        /*0630*/ 	.word	0xffffffff


	//   ....[126]....
        /*0634*/ 	.word	0xffffffff


	//   ....[127]....
        /*0638*/ 	.word	0xffffffff


	//   ....[128]....
        /*063c*/ 	.word	0xffffffff


	//   ....[129]....
        /*0640*/ 	.word	0xffffffff


	//   ....[130]....
        /*0644*/ 	.word	0xffffffff


	//   ....[131]....
        /*0648*/ 	.word	0xffffffff


	//   ....[132]....
        /*064c*/ 	.word	0xffffffff


	//   ....[133]....
        /*0650*/ 	.word	0xffffffff


	//   ....[134]....
        /*0654*/ 	.word	0xffffffff


	//   ....[135]....
        /*0658*/ 	.word	0xffffffff


	//   ....[136]....
        /*065c*/ 	.word	0xffffffff


	//   ....[137]....
        /*0660*/ 	.word	0xffffffff


	//   ....[138]....
        /*0664*/ 	.word	0xffffffff


	//   ....[139]....
        /*0668*/ 	.word	0xffffffff


	//   ....[140]....
        /*066c*/ 	.word	0xffffffff


	//   ....[141]....
        /*0670*/ 	.word	0xffffffff


	//   ....[142]....
        /*0674*/ 	.word	0xffffffff


	//   ....[143]....
        /*0678*/ 	.word	0xffffffff


	//   ....[144]....
        /*067c*/ 	.word	0xffffffff


	//   ....[145]....
        /*0680*/ 	.word	0xffffffff


	//   ....[146]....
        /*0684*/ 	.word	0xffffffff


	//   ....[147]....
        /*0688*/ 	.word	0xffffffff


	//   ....[148]....
        /*068c*/ 	.word	0xffffffff


	//   ....[149]....
        /*0690*/ 	.word	0xffffffff


	//   ....[150]....
        /*0694*/ 	.word	0xffffffff


	//   ....[151]....
        /*0698*/ 	.word	0xffffffff


	//   ....[152]....
        /*069c*/ 	.word	0xffffffff


	//   ....[153]....
        /*06a0*/ 	.word	0xffffffff


	//   ....[154]....
        /*06a4*/ 	.word	0xffffffff


	//   ....[155]....
        /*06a8*/ 	.word	0xffffffff


	//   ....[156]....
        /*06ac*/ 	.word	0xffffffff


	//   ....[157]....
        /*06b0*/ 	.word	0xffffffff


	//   ....[158]....
        /*06b4*/ 	.word	0xffffffff


	//   ....[159]....
        /*06b8*/ 	.word	0xffffffff


	//   ....[160]....
        /*06bc*/ 	.word	0xffffffff


	//   ....[161]....
        /*06c0*/ 	.word	0xffffffff


	//   ....[162]....
        /*06c4*/ 	.word	0xffffffff


	//   ....[163]....
        /*06c8*/ 	.word	0xffffffff


	//   ....[164]....
        /*06cc*/ 	.word	0xffffffff


	//   ....[165]....
        /*06d0*/ 	.word	0xffffffff


	//   ....[166]....
        /*06d4*/ 	.word	0xffffffff


	//   ....[167]....
        /*06d8*/ 	.word	0xffffffff


	//   ....[168]....
        /*06dc*/ 	.word	0xffffffff


	//   ....[169]....
        /*06e0*/ 	.word	0xffffffff


	//   ....[170]....
        /*06e4*/ 	.word	0xffffffff


	//   ....[171]....
        /*06e8*/ 	.word	0xffffffff


	//   ....[172]....
        /*06ec*/ 	.word	0xffffffff


	//   ....[173]....
        /*06f0*/ 	.word	0xffffffff


	//   ....[174]....
        /*06f4*/ 	.word	0xffffffff


	//   ....[175]....
        /*06f8*/ 	.word	0xffffffff


	//   ....[176]....
        /*06fc*/ 	.word	0xffffffff


	//   ....[177]....
        /*0700*/ 	.word	0xffffffff


	//   ....[178]....
        /*0704*/ 	.word	0xffffffff


	//   ....[179]....
        /*0708*/ 	.word	0xffffffff


	//   ....[180]....
        /*070c*/ 	.word	0xffffffff


	//   ....[181]....
        /*0710*/ 	.word	0xffffffff


	//   ....[182]....
        /*0714*/ 	.word	0xffffffff


	//   ....[183]....
        /*0718*/ 	.word	0xffffffff


	//   ....[184]....
        /*071c*/ 	.word	0xffffffff


	//   ....[185]....
        /*0720*/ 	.word	0xffffffff


	//   ....[186]....
        /*0724*/ 	.word	0xffffffff


	//   ....[187]....
        /*0728*/ 	.word	0xffffffff


	//   ....[188]....
        /*072c*/ 	.word	0xffffffff


	//   ....[189]....
        /*0730*/ 	.word	0xffffffff


	//   ....[190]....
        /*0734*/ 	.word	0xffffffff


	//   ....[191]....
        /*0738*/ 	.word	0xffffffff


	//   ....[192]....
        /*073c*/ 	.word	0xffffffff


	//   ....[193]....
        /*0740*/ 	.word	0xffffffff


	//   ....[194]....
        /*0744*/ 	.word	0xffffffff


	//   ....[195]....
        /*0748*/ 	.word	0xffffffff


	//   ....[196]....
        /*074c*/ 	.word	0xffffffff


	//   ....[197]....
        /*0750*/ 	.word	0xffffffff


	//   ....[198]....
        /*0754*/ 	.word	0xffffffff


	//   ....[199]....
        /*0758*/ 	.word	0xffffffff


	//   ....[200]....
        /*075c*/ 	.word	0xffffffff


	//   ....[201]....
        /*0760*/ 	.word	0xffffffff


	//   ....[202]....
        /*0764*/ 	.word	0xffffffff


	//   ....[203]....
        /*0768*/ 	.word	0xffffffff


	//   ....[204]....
        /*076c*/ 	.word	0xffffffff


	//   ....[205]....
        /*0770*/ 	.word	0xffffffff


	//   ....[206]....
        /*0774*/ 	.word	0xffffffff


	//   ....[207]....
        /*0778*/ 	.word	0xffffffff


	//   ....[208]....
        /*077c*/ 	.word	0xffffffff


	//   ....[209]....
        /*0780*/ 	.word	0xffffffff


	//   ....[210]....
        /*0784*/ 	.word	0xffffffff


	//   ....[211]....
        /*0788*/ 	.word	0xffffffff


	//   ....[212]....
        /*078c*/ 	.word	0xffffffff


	//   ....[213]....
        /*0790*/ 	.word	0xffffffff


	//   ....[214]....
        /*0794*/ 	.word	0xffffffff


	//   ....[215]....
        /*0798*/ 	.word	0xffffffff


	//   ....[216]....
        /*079c*/ 	.word	0xffffffff


	//   ....[217]....
        /*07a0*/ 	.word	0xffffffff


	//   ....[218]....
        /*07a4*/ 	.word	0xffffffff


	//   ....[219]....
        /*07a8*/ 	.word	0xffffffff


	//   ....[220]....
        /*07ac*/ 	.word	0xffffffff


	//   ....[221]....
        /*07b0*/ 	.word	0xffffffff


	//   ....[222]....
        /*07b4*/ 	.word	0xffffffff


	//   ....[223]....
        /*07b8*/ 	.word	0xffffffff


	//   ....[224]....
        /*07bc*/ 	.word	0xffffffff


	//   ....[225]....
        /*07c0*/ 	.word	0xffffffff


	//   ....[226]....
        /*07c4*/ 	.word	0xffffffff


	//   ....[227]....
        /*07c8*/ 	.word	0xffffffff


	//   ....[228]....
        /*07cc*/ 	.word	0xffffffff


	//   ....[229]....
        /*07d0*/ 	.word	0xffffffff


	//   ....[230]....
        /*07d4*/ 	.word	0xffffffff


	//   ....[231]....
        /*07d8*/ 	.word	0xffffffff


	//   ....[232]....
        /*07dc*/ 	.word	0xffffffff


	//   ....[233]....
        /*07e0*/ 	.word	0xffffffff


	//   ....[234]....
        /*07e4*/ 	.word	0xffffffff


	//   ....[235]....
        /*07e8*/ 	.word	0xffffffff


	//   ....[236]....
        /*07ec*/ 	.word	0xffffffff


	//   ....[237]....
        /*07f0*/ 	.word	0xffffffff


	//   ....[238]....
        /*07f4*/ 	.word	0xffffffff


	//   ....[239]....
        /*07f8*/ 	.word	0xffffffff


	//   ....[240]....
        /*07fc*/ 	.word	0xffffffff


	//   ....[241]....
        /*0800*/ 	.word	0xffffffff


	//   ....[242]....
        /*0804*/ 	.word	0xffffffff


	//   ....[243]....
        /*0808*/ 	.word	0xffffffff


	//   ....[244]....
        /*080c*/ 	.word	0xffffffff


	//   ....[245]....
        /*0810*/ 	.word	0xffffffff


	//   ....[246]....
        /*0814*/ 	.word	0xffffffff


	//   ....[247]....
        /*0818*/ 	.word	0xffffffff


	//   ....[248]....
        /*081c*/ 	.word	0xffffffff


	//   ....[249]....
        /*0820*/ 	.word	0xffffffff


	//   ....[250]....
        /*0824*/ 	.word	0xffffffff


	//   ....[251]....
        /*0828*/ 	.word	0xffffffff


	//   ....[252]....
        /*082c*/ 	.word	0xffffffff


	//   ....[253]....
        /*0830*/ 	.word	0xffffffff


	//   ....[254]....
        /*0834*/ 	.word	0xffffffff


	//   ....[255]....
        /*0838*/ 	.word	0xffffffff


	//   ....[0]....
        /*083c*/ 	.word	0xffffffff


	//   ....[1]....
        /*0840*/ 	.word	0xffffffff


	//   ....[2]....
        /*0844*/ 	.word	0xffffffff


	//   ....[3]....
        /*0848*/ 	.word	0xffffffff


	//   ....[4]....
        /*084c*/ 	.word	0xffffffff


	//   ....[5]....
        /*0850*/ 	.word	0xffffffff


	//   ....[6]....
        /*0854*/ 	.word	0xffffffff


	//   ....[7]....
        /*0858*/ 	.word	0xffffffff


	//   ....[8]....
        /*085c*/ 	.word	0xffffffff


	//   ....[9]....
        /*0860*/ 	.word	0xffffffff


	//   ....[10]....
        /*0864*/ 	.word	0xffffffff


	//   ....[11]....
        /*0868*/ 	.word	0xffffffff


	//   ....[12]....
        /*086c*/ 	.word	0xffffffff


	//   ....[13]....
        /*0870*/ 	.word	0xffffffff


	//   ....[14]....
        /*0874*/ 	.word	0xffffffff


	//   ....[15]....
        /*0878*/ 	.word	0xffffffff


	//   ....[16]....
        /*087c*/ 	.word	0xffffffff


	//   ....[17]....
        /*0880*/ 	.word	0xffffffff


	//   ....[18]....
        /*0884*/ 	.word	0xffffffff


	//   ....[19]....
        /*0888*/ 	.word	0xffffffff


	//   ....[20]....
        /*088c*/ 	.word	0xffffffff


	//   ....[21]....
        /*0890*/ 	.word	0xffffffff


	//   ....[22]....
        /*0894*/ 	.word	0xffffffff


	//   ....[23]....
        /*0898*/ 	.word	0xffffffff


	//   ....[24]....
        /*089c*/ 	.word	0xffffffff


	//   ....[25]....
        /*08a0*/ 	.word	0xffffffff


	//   ....[26]....
        /*08a4*/ 	.word	0xffffffff


	//   ....[27]....
        /*08a8*/ 	.word	0xffffffff


	//   ....[28]....
        /*08ac*/ 	.word	0xffffffff


	//   ....[29]....
        /*08b0*/ 	.word	0xffffffff


	//   ....[30]....
        /*08b4*/ 	.word	0xffffffff


	//   ....[31]....
        /*08b8*/ 	.word	0xffffffff


	//   ....[32]....
        /*08bc*/ 	.word	0xffffffff


	//   ....[33]....
        /*08c0*/ 	.word	0xffffffff


	//   ....[34]....
        /*08c4*/ 	.word	0xffffffff


	//   ....[35]....
        /*08c8*/ 	.word	0xffffffff


	//   ....[36]....
        /*08cc*/ 	.word	0xffffffff


	//   ....[37]....
        /*08d0*/ 	.word	0xffffffff


	//   ....[38]....
        /*08d4*/ 	.word	0xffffffff


	//   ....[39]....
        /*08d8*/ 	.word	0xffffffff


	//   ....[40]....
        /*08dc*/ 	.word	0xffffffff


	//   ....[41]....
        /*08e0*/ 	.word	0xffffffff


	//   ....[42]....
        /*08e4*/ 	.word	0xffffffff


	//   ....[43]....
        /*08e8*/ 	.word	0xffffffff


	//   ....[44]....
        /*08ec*/ 	.word	0xffffffff


	//   ....[45]....
        /*08f0*/ 	.word	0xffffffff


	//   ....[46]....
        /*08f4*/ 	.word	0xffffffff


	//   ....[47]....
        /*08f8*/ 	.word	0xffffffff


	//   ....[48]....
        /*08fc*/ 	.word	0xffffffff


	//   ....[49]....
        /*0900*/ 	.word	0xffffffff


	//   ....[50]....
        /*0904*/ 	.word	0xffffffff


	//   ....[51]....
        /*0908*/ 	.word	0xffffffff


	//   ....[52]....
        /*090c*/ 	.word	0xffffffff


	//   ....[53]....
        /*0910*/ 	.word	0xffffffff


	//   ....[54]....
        /*0914*/ 	.word	0xffffffff


	//   ....[55]....
        /*0918*/ 	.word	0xffffffff


	//   ....[56]....
        /*091c*/ 	.word	0xffffffff


	//   ....[57]....
        /*0920*/ 	.word	0xffffffff


	//   ....[58]....
        /*0924*/ 	.word	0xffffffff


	//   ....[59]....
        /*0928*/ 	.word	0xffffffff


	//   ....[60]....
        /*092c*/ 	.word	0xffffffff


	//   ....[61]....
        /*0930*/ 	.word	0xffffffff


	//   ....[62]....
        /*0934*/ 	.word	0xffffffff


	//   ....[63]....
        /*0938*/ 	.word	0xffffffff


	//   ....[64]....
        /*093c*/ 	.word	0xffffffff


	//   ....[65]....
        /*0940*/ 	.word	0xffffffff


	//   ....[66]....
        /*0944*/ 	.word	0xffffffff


	//   ....[67]....
        /*0948*/ 	.word	0xffffffff


	//   ....[68]....
        /*094c*/ 	.word	0xffffffff


	//   ....[69]....
        /*0950*/ 	.word	0xffffffff


	//   ....[70]....
        /*0954*/ 	.word	0xffffffff


	//   ....[71]....
        /*0958*/ 	.word	0xffffffff


	//   ....[72]....
        /*095c*/ 	.word	0xffffffff


	//   ....[73]....
        /*0960*/ 	.word	0xffffffff


	//   ....[74]....
        /*0964*/ 	.word	0xffffffff


	//   ....[75]....
        /*0968*/ 	.word	0xffffffff


	//   ....[76]....
        /*096c*/ 	.word	0xffffffff


	//   ....[77]....
        /*0970*/ 	.word	0xffffffff


	//   ....[78]....
        /*0974*/ 	.word	0xffffffff


	//   ....[79]....
        /*0978*/ 	.word	0xffffffff


	//   ....[80]....
        /*097c*/ 	.word	0xffffffff


	//   ....[81]....
        /*0980*/ 	.word	0xffffffff


	//   ....[82]....
        /*0984*/ 	.word	0xffffffff


	//   ....[83]....
        /*0988*/ 	.word	0xffffffff


	//   ....[84]....
        /*098c*/ 	.word	0xffffffff


	//   ....[85]....
        /*0990*/ 	.word	0xffffffff


	//   ....[86]....
        /*0994*/ 	.word	0xffffffff


	//   ....[87]....
        /*0998*/ 	.word	0xffffffff


	//   ....[88]....
        /*099c*/ 	.word	0xffffffff


	//   ....[89]....
        /*09a0*/ 	.word	0xffffffff


	//   ....[90]....
        /*09a4*/ 	.word	0xffffffff


	//   ....[91]....
        /*09a8*/ 	.word	0xffffffff


	//   ....[92]....
        /*09ac*/ 	.word	0xffffffff


	//   ....[93]....
        /*09b0*/ 	.word	0xffffffff


	//   ....[94]....
        /*09b4*/ 	.word	0xffffffff


	//   ....[95]....
        /*09b8*/ 	.word	0xffffffff


	//   ....[96]....
        /*09bc*/ 	.word	0xffffffff


	//   ....[97]....
        /*09c0*/ 	.word	0xffffffff


	//   ....[98]....
        /*09c4*/ 	.word	0xffffffff


	//   ....[99]....
        /*09c8*/ 	.word	0xffffffff


	//   ....[100]....
        /*09cc*/ 	.word	0xffffffff


	//   ....[101]....
        /*09d0*/ 	.word	0xffffffff


	//   ....[102]....
        /*09d4*/ 	.word	0xffffffff


	//   ....[103]....
        /*09d8*/ 	.word	0xffffffff


	//   ....[104]....
        /*09dc*/ 	.word	0xffffffff


	//   ....[105]....
        /*09e0*/ 	.word	0xffffffff


	//   ....[106]....
        /*09e4*/ 	.word	0xffffffff


	//   ....[107]....
        /*09e8*/ 	.word	0xffffffff


	//   ....[108]....
        /*09ec*/ 	.word	0xffffffff


	//   ....[109]....
        /*09f0*/ 	.word	0xffffffff


	//   ....[110]....
        /*09f4*/ 	.word	0xffffffff


	//   ....[111]....
        /*09f8*/ 	.word	0xffffffff


	//   ....[112]....
        /*09fc*/ 	.word	0xffffffff


	//   ....[113]....
        /*0a00*/ 	.word	0xffffffff


	//   ....[114]....
        /*0a04*/ 	.word	0xffffffff


	//   ....[115]....
        /*0a08*/ 	.word	0xffffffff


	//   ....[116]....
        /*0a0c*/ 	.word	0xffffffff


	//   ....[117]....
        /*0a10*/ 	.word	0xffffffff


	//   ....[118]....
        /*0a14*/ 	.word	0xffffffff


	//   ....[119]....
        /*0a18*/ 	.word	0xffffffff


	//   ....[120]....
        /*0a1c*/ 	.word	0xffffffff


	//   ....[121]....
        /*0a20*/ 	.word	0xffffffff


	//   ....[122]....
        /*0a24*/ 	.word	0xffffffff


	//   ....[123]....
        /*0a28*/ 	.word	0xffffffff


	//   ....[124]....
        /*0a2c*/ 	.word	0xffffffff


	//   ....[125]....
        /*0a30*/ 	.word	0xffffffff


	//   ....[126]....
        /*0a34*/ 	.word	0xffffffff


	//   ....[127]....
        /*0a38*/ 	.word	0xffffffff


	//   ....[128]....
        /*0a3c*/ 	.word	0xffffffff


	//   ....[129]....
        /*0a40*/ 	.word	0xffffffff


	//   ....[130]....
        /*0a44*/ 	.word	0xffffffff


	//   ....[131]....
        /*0a48*/ 	.word	0xffffffff


	//   ....[132]....
        /*0a4c*/ 	.word	0xffffffff


	//   ....[133]....
        /*0a50*/ 	.word	0xffffffff


	//   ....[134]....
        /*0a54*/ 	.word	0xffffffff


	//   ....[135]....
        /*0a58*/ 	.word	0xffffffff


	//   ....[136]....
        /*0a5c*/ 	.word	0xffffffff


	//   ....[137]....
        /*0a60*/ 	.word	0xffffffff


	//   ....[138]....
        /*0a64*/ 	.word	0xffffffff


	//   ....[139]....
        /*0a68*/ 	.word	0xffffffff


	//   ....[140]....
        /*0a6c*/ 	.word	0xffffffff


	//   ....[141]....
        /*0a70*/ 	.word	0xffffffff


	//   ....[142]....
        /*0a74*/ 	.word	0xffffffff


	//   ....[143]....
        /*0a78*/ 	.word	0xffffffff


	//   ....[144]....
        /*0a7c*/ 	.word	0xffffffff


	//   ....[145]....
        /*0a80*/ 	.word	0xffffffff


	//   ....[146]....
        /*0a84*/ 	.word	0xffffffff


	//   ....[147]....
        /*0a88*/ 	.word	0xffffffff


	//   ....[148]....
        /*0a8c*/ 	.word	0xffffffff


	//   ....[149]....
        /*0a90*/ 	.word	0xffffffff


	//   ....[150]....
        /*0a94*/ 	.word	0xffffffff


	//   ....[151]....
        /*0a98*/ 	.word	0xffffffff


	//   ....[152]....
        /*0a9c*/ 	.word	0xffffffff


	//   ....[153]....
        /*0aa0*/ 	.word	0xffffffff


	//   ....[154]....
        /*0aa4*/ 	.word	0xffffffff


	//   ....[155]....
        /*0aa8*/ 	.word	0xffffffff


	//   ....[156]....
        /*0aac*/ 	.word	0xffffffff


	//   ....[157]....
        /*0ab0*/ 	.word	0xffffffff


	//   ....[158]....
        /*0ab4*/ 	.word	0xffffffff


	//   ....[159]....
        /*0ab8*/ 	.word	0xffffffff


	//   ....[160]....
        /*0abc*/ 	.word	0xffffffff


	//   ....[161]....
        /*0ac0*/ 	.word	0xffffffff


	//   ....[162]....
        /*0ac4*/ 	.word	0xffffffff


	//   ....[163]....
        /*0ac8*/ 	.word	0xffffffff


	//   ....[164]....
        /*0acc*/ 	.word	0xffffffff


	//   ....[165]....
        /*0ad0*/ 	.word	0xffffffff


	//   ....[166]....
        /*0ad4*/ 	.word	0xffffffff


	//   ....[167]....
        /*0ad8*/ 	.word	0xffffffff


	//   ....[168]....
        /*0adc*/ 	.word	0xffffffff


	//   ....[169]....
        /*0ae0*/ 	.word	0xffffffff


	//   ....[170]....
        /*0ae4*/ 	.word	0xffffffff


	//   ....[171]....
        /*0ae8*/ 	.word	0xffffffff


	//   ....[172]....
        /*0aec*/ 	.word	0xffffffff


	//   ....[173]....
        /*0af0*/ 	.word	0xffffffff


	//   ....[174]....
        /*0af4*/ 	.word	0xffffffff


	//   ....[175]....
        /*0af8*/ 	.word	0xffffffff


	//   ....[176]....
        /*0afc*/ 	.word	0xffffffff


	//   ....[177]....
        /*0b00*/ 	.word	0xffffffff


	//   ....[178]....
        /*0b04*/ 	.word	0xffffffff


	//   ....[179]....
        /*0b08*/ 	.word	0xffffffff


	//   ....[180]....
        /*0b0c*/ 	.word	0xffffffff


	//   ....[181]....
        /*0b10*/ 	.word	0xffffffff


	//   ....[182]....
        /*0b14*/ 	.word	0xffffffff


	//   ....[183]....
        /*0b18*/ 	.word	0xffffffff


	//   ....[184]....
        /*0b1c*/ 	.word	0xffffffff


	//   ....[185]....
        /*0b20*/ 	.word	0xffffffff


	//   ....[186]....
        /*0b24*/ 	.word	0xffffffff


	//   ....[187]....
        /*0b28*/ 	.word	0xffffffff


	//   ....[188]....
        /*0b2c*/ 	.word	0xffffffff


	//   ....[189]....
        /*0b30*/ 	.word	0xffffffff


	//   ....[190]....
        /*0b34*/ 	.word	0xffffffff


	//   ....[191]....
        /*0b38*/ 	.word	0xffffffff


	//   ....[192]....
        /*0b3c*/ 	.word	0xffffffff


	//   ....[193]....
        /*0b40*/ 	.word	0xffffffff


	//   ....[194]....
        /*0b44*/ 	.word	0xffffffff


	//   ....[195]....
        /*0b48*/ 	.word	0xffffffff


	//   ....[196]....
        /*0b4c*/ 	.word	0xffffffff


	//   ....[197]....
        /*0b50*/ 	.word	0xffffffff


	//   ....[198]....
        /*0b54*/ 	.word	0xffffffff


	//   ....[199]....
        /*0b58*/ 	.word	0xffffffff


	//   ....[200]....
        /*0b5c*/ 	.word	0xffffffff


	//   ....[201]....
        /*0b60*/ 	.word	0xffffffff


	//   ....[202]....
        /*0b64*/ 	.word	0xffffffff


	//   ....[203]....
        /*0b68*/ 	.word	0xffffffff


	//   ....[204]....
        /*0b6c*/ 	.word	0xffffffff


	//   ....[205]....
        /*0b70*/ 	.word	0xffffffff


	//   ....[206]....
        /*0b74*/ 	.word	0xffffffff


	//   ....[207]....
        /*0b78*/ 	.word	0xffffffff


	//   ....[208]....
        /*0b7c*/ 	.word	0xffffffff


	//   ....[209]....
        /*0b80*/ 	.word	0xffffffff


	//   ....[210]....
        /*0b84*/ 	.word	0xffffffff


	//   ....[211]....
        /*0b88*/ 	.word	0xffffffff


	//   ....[212]....
        /*0b8c*/ 	.word	0xffffffff


	//   ....[213]....
        /*0b90*/ 	.word	0xffffffff


	//   ....[214]....
        /*0b94*/ 	.word	0xffffffff


	//   ....[215]....
        /*0b98*/ 	.word	0xffffffff


	//   ....[216]....
        /*0b9c*/ 	.word	0xffffffff


	//   ....[217]....
        /*0ba0*/ 	.word	0xffffffff


	//   ....[218]....
        /*0ba4*/ 	.word	0xffffffff


	//   ....[219]....
        /*0ba8*/ 	.word	0xffffffff


	//   ....[220]....
        /*0bac*/ 	.word	0xffffffff


	//   ....[221]....
        /*0bb0*/ 	.word	0xffffffff


	//   ....[222]....
        /*0bb4*/ 	.word	0xffffffff


	//   ....[223]....
        /*0bb8*/ 	.word	0xffffffff


	//   ....[224]....
        /*0bbc*/ 	.word	0xffffffff


	//   ....[225]....
        /*0bc0*/ 	.word	0xffffffff


	//   ....[226]....
        /*0bc4*/ 	.word	0xffffffff


	//   ....[227]....
        /*0bc8*/ 	.word	0xffffffff


	//   ....[228]....
        /*0bcc*/ 	.word	0xffffffff


	//   ....[229]....
        /*0bd0*/ 	.word	0xffffffff


	//   ....[230]....
        /*0bd4*/ 	.word	0xffffffff


	//   ....[231]....
        /*0bd8*/ 	.word	0xffffffff


	//   ....[232]....
        /*0bdc*/ 	.word	0xffffffff


	//   ....[233]....
        /*0be0*/ 	.word	0xffffffff


	//   ....[234]....
        /*0be4*/ 	.word	0xffffffff


	//   ....[235]....
        /*0be8*/ 	.word	0xffffffff


	//   ....[236]....
        /*0bec*/ 	.word	0xffffffff


	//   ....[237]....
        /*0bf0*/ 	.word	0xffffffff


	//   ....[238]....
        /*0bf4*/ 	.word	0xffffffff


	//   ....[239]....
        /*0bf8*/ 	.word	0xffffffff


	//   ....[240]....
        /*0bfc*/ 	.word	0xffffffff


	//   ....[241]....
        /*0c00*/ 	.word	0xffffffff


	//   ....[242]....
        /*0c04*/ 	.word	0xffffffff


	//   ....[243]....
        /*0c08*/ 	.word	0xffffffff


	//   ....[244]....
        /*0c0c*/ 	.word	0xffffffff


	//   ....[245]....
        /*0c10*/ 	.word	0xffffffff


	//   ....[246]....
        /*0c14*/ 	.word	0xffffffff


	//   ....[247]....
        /*0c18*/ 	.word	0xffffffff


	//   ....[248]....
        /*0c1c*/ 	.word	0xffffffff


	//   ....[249]....
        /*0c20*/ 	.word	0xffffffff


	//   ....[250]....
        /*0c24*/ 	.word	0xffffffff


	//   ....[251]....
        /*0c28*/ 	.word	0xffffffff


	//   ....[252]....
        /*0c2c*/ 	.word	0xffffffff


	//   ....[253]....
        /*0c30*/ 	.word	0xffffffff


	//   ....[254]....
        /*0c34*/ 	.word	0xffffffff


	//   ....[255]....
        /*0c38*/ 	.word	0xffffffff


	//   ....[0]....
        /*0c3c*/ 	.word	0xffffffff


	//   ....[1]....
        /*0c40*/ 	.word	0xffffffff


	//   ....[2]....
        /*0c44*/ 	.word	0xffffffff


	//   ....[3]....
        /*0c48*/ 	.word	0xffffffff


	//   ....[4]....
        /*0c4c*/ 	.word	0xffffffff


	//   ....[5]....
        /*0c50*/ 	.word	0xffffffff


	//   ....[6]....
        /*0c54*/ 	.word	0xffffffff


	//   ....[7]....
        /*0c58*/ 	.word	0xffffffff


	//   ....[8]....
        /*0c5c*/ 	.word	0xffffffff


	//   ....[9]....
        /*0c60*/ 	.word	0xffffffff


	//   ....[10]....
        /*0c64*/ 	.word	0xffffffff


	//   ....[11]....
        /*0c68*/ 	.word	0xffffffff


	//   ....[12]....
        /*0c6c*/ 	.word	0xffffffff


	//   ....[13]....
        /*0c70*/ 	.word	0xffffffff


	//   ....[14]....
        /*0c74*/ 	.word	0xffffffff


	//   ....[15]....
        /*0c78*/ 	.word	0xffffffff


	//   ....[16]....
        /*0c7c*/ 	.word	0xffffffff


	//   ....[17]....
        /*0c80*/ 	.word	0xffffffff


	//   ....[18]....
        /*0c84*/ 	.word	0xffffffff


	//   ....[19]....
        /*0c88*/ 	.word	0xffffffff


	//   ....[20]....
        /*0c8c*/ 	.word	0xffffffff


	//   ....[21]....
        /*0c90*/ 	.word	0xffffffff


	//   ....[22]....
        /*0c94*/ 	.word	0xffffffff


	//   ....[23]....
        /*0c98*/ 	.word	0xffffffff


	//   ....[24]....
        /*0c9c*/ 	.word	0xffffffff


	//   ....[25]....
        /*0ca0*/ 	.word	0xffffffff


	//   ....[26]....
        /*0ca4*/ 	.word	0xffffffff


	//   ....[27]....
        /*0ca8*/ 	.word	0xffffffff


	//   ....[28]....
        /*0cac*/ 	.word	0xffffffff


	//   ....[29]....
        /*0cb0*/ 	.word	0xffffffff


	//   ....[30]....
        /*0cb4*/ 	.word	0xffffffff


	//   ....[31]....
        /*0cb8*/ 	.word	0xffffffff


	//   ....[32]....
        /*0cbc*/ 	.word	0xffffffff


	//   ....[33]....
        /*0cc0*/ 	.word	0xffffffff


	//   ....[34]....
        /*0cc4*/ 	.word	0xffffffff


	//   ....[35]....
        /*0cc8*/ 	.word	0xffffffff


	//   ....[36]....
        /*0ccc*/ 	.word	0xffffffff


	//   ....[37]....
        /*0cd0*/ 	.word	0xffffffff


	//   ....[38]....
        /*0cd4*/ 	.word	0xffffffff


	//   ....[39]....
        /*0cd8*/ 	.word	0xffffffff


	//   ....[40]....
        /*0cdc*/ 	.word	0xffffffff


	//   ....[41]....
        /*0ce0*/ 	.word	0xffffffff


	//   ....[42]....
        /*0ce4*/ 	.word	0xffffffff


	//   ....[43]....
        /*0ce8*/ 	.word	0xffffffff


	//   ....[44]....
        /*0cec*/ 	.word	0xffffffff


	//   ....[45]....
        /*0cf0*/ 	.word	0xffffffff


	//   ....[46]....
        /*0cf4*/ 	.word	0xffffffff


	//   ....[47]....
        /*0cf8*/ 	.word	0xffffffff


	//   ....[48]....
        /*0cfc*/ 	.word	0xffffffff


	//   ....[49]....
        /*0d00*/ 	.word	0xffffffff


	//   ....[50]....
        /*0d04*/ 	.word	0xffffffff


	//   ....[51]....
        /*0d08*/ 	.word	0xffffffff


	//   ....[52]....
        /*0d0c*/ 	.word	0xffffffff


	//   ....[53]....
        /*0d10*/ 	.word	0xffffffff


	//   ....[54]....
        /*0d14*/ 	.word	0xffffffff


	//   ....[55]....
        /*0d18*/ 	.word	0xffffffff


	//   ....[56]....
        /*0d1c*/ 	.word	0xffffffff


	//   ....[57]....
        /*0d20*/ 	.word	0xffffffff


	//   ....[58]....
        /*0d24*/ 	.word	0xffffffff


	//   ....[59]....
        /*0d28*/ 	.word	0xffffffff


	//   ....[60]....
        /*0d2c*/ 	.word	0xffffffff


	//   ....[61]....
        /*0d30*/ 	.word	0xffffffff


	//   ....[62]....
        /*0d34*/ 	.word	0xffffffff


	//   ....[63]....
        /*0d38*/ 	.word	0xffffffff


	//   ....[64]....
        /*0d3c*/ 	.word	0xffffffff


	//   ....[65]....
        /*0d40*/ 	.word	0xffffffff


	//   ....[66]....
        /*0d44*/ 	.word	0xffffffff


	//   ....[67]....
        /*0d48*/ 	.word	0xffffffff


	//   ....[68]....
        /*0d4c*/ 	.word	0xffffffff


	//   ....[69]....
        /*0d50*/ 	.word	0xffffffff


	//   ....[70]....
        /*0d54*/ 	.word	0xffffffff


	//   ....[71]....
        /*0d58*/ 	.word	0xffffffff


	//   ....[72]....
        /*0d5c*/ 	.word	0xffffffff


	//   ....[73]....
        /*0d60*/ 	.word	0xffffffff


	//   ....[74]....
        /*0d64*/ 	.word	0xffffffff


	//   ....[75]....
        /*0d68*/ 	.word	0xffffffff


	//   ....[76]....
        /*0d6c*/ 	.word	0xffffffff


	//   ....[77]....
        /*0d70*/ 	.word	0xffffffff


	//   ....[78]....
        /*0d74*/ 	.word	0xffffffff


	//   ....[79]....
        /*0d78*/ 	.word	0xffffffff


	//   ....[80]....
        /*0d7c*/ 	.word	0xffffffff


	//   ....[81]....
        /*0d80*/ 	.word	0xffffffff


	//   ....[82]....
        /*0d84*/ 	.word	0xffffffff


	//   ....[83]....
        /*0d88*/ 	.word	0xffffffff


	//   ....[84]....
        /*0d8c*/ 	.word	0xffffffff


	//   ....[85]....
        /*0d90*/ 	.word	0xffffffff


	//   ....[86]....
        /*0d94*/ 	.word	0xffffffff


	//   ....[87]....
        /*0d98*/ 	.word	0xffffffff


	//   ....[88]....
        /*0d9c*/ 	.word	0xffffffff


	//   ....[89]....
        /*0da0*/ 	.word	0xffffffff


	//   ....[90]....
        /*0da4*/ 	.word	0xffffffff


	//   ....[91]....
        /*0da8*/ 	.word	0xffffffff


	//   ....[92]....
        /*0dac*/ 	.word	0xffffffff


	//   ....[93]....
        /*0db0*/ 	.word	0xffffffff


	//   ....[94]....
        /*0db4*/ 	.word	0xffffffff


	//   ....[95]....
        /*0db8*/ 	.word	0xffffffff


	//   ....[96]....
        /*0dbc*/ 	.word	0xffffffff


	//   ....[97]....
        /*0dc0*/ 	.word	0xffffffff


	//   ....[98]....
        /*0dc4*/ 	.word	0xffffffff


	//   ....[99]....
        /*0dc8*/ 	.word	0xffffffff


	//   ....[100]....
        /*0dcc*/ 	.word	0xffffffff


	//   ....[101]....
        /*0dd0*/ 	.word	0xffffffff


	//   ....[102]....
        /*0dd4*/ 	.word	0xffffffff


	//   ....[103]....
        /*0dd8*/ 	.word	0xffffffff


	//   ....[104]....
        /*0ddc*/ 	.word	0xffffffff


	//   ....[105]....
        /*0de0*/ 	.word	0xffffffff


	//   ....[106]....
        /*0de4*/ 	.word	0xffffffff


	//   ....[107]....
        /*0de8*/ 	.word	0xffffffff


	//   ....[108]....
        /*0dec*/ 	.word	0xffffffff


	//   ....[109]....
        /*0df0*/ 	.word	0xffffffff


	//   ....[110]....
        /*0df4*/ 	.word	0xffffffff


	//   ....[111]....
        /*0df8*/ 	.word	0xffffffff


	//   ....[112]....
        /*0dfc*/ 	.word	0xffffffff


	//   ....[113]....
        /*0e00*/ 	.word	0xffffffff


	//   ....[114]....
        /*0e04*/ 	.word	0xffffffff


	//   ....[115]....
        /*0e08*/ 	.word	0xffffffff


	//   ....[116]....
        /*0e0c*/ 	.word	0xffffffff


	//   ....[117]....
        /*0e10*/ 	.word	0xffffffff


	//   ....[118]....
        /*0e14*/ 	.word	0xffffffff


	//   ....[119]....
        /*0e18*/ 	.word	0xffffffff


	//   ....[120]....
        /*0e1c*/ 	.word	0xffffffff


	//   ....[121]....
        /*0e20*/ 	.word	0xffffffff


	//   ....[122]....
        /*0e24*/ 	.word	0xffffffff


	//   ....[123]....
        /*0e28*/ 	.word	0xffffffff


	//   ....[124]....
        /*0e2c*/ 	.word	0xffffffff


	//   ....[125]....
        /*0e30*/ 	.word	0xffffffff


	//   ....[126]....
        /*0e34*/ 	.word	0xffffffff


	//   ....[127]....
        /*0e38*/ 	.word	0xffffffff


	//   ....[128]....
        /*0e3c*/ 	.word	0xffffffff


	//   ....[129]....
        /*0e40*/ 	.word	0xffffffff


	//   ....[130]....
        /*0e44*/ 	.word	0xffffffff


	//   ....[131]....
        /*0e48*/ 	.word	0xffffffff


	//   ....[132]....
        /*0e4c*/ 	.word	0xffffffff


	//   ....[133]....
        /*0e50*/ 	.word	0xffffffff


	//   ....[134]....
        /*0e54*/ 	.word	0xffffffff


	//   ....[135]....
        /*0e58*/ 	.word	0xffffffff


	//   ....[136]....
        /*0e5c*/ 	.word	0xffffffff


	//   ....[137]....
        /*0e60*/ 	.word	0xffffffff


	//   ....[138]....
        /*0e64*/ 	.word	0xffffffff


	//   ....[139]....
        /*0e68*/ 	.word	0xffffffff


	//   ....[140]....
        /*0e6c*/ 	.word	0xffffffff


	//   ....[141]....
        /*0e70*/ 	.word	0xffffffff


	//   ....[142]....
        /*0e74*/ 	.word	0xffffffff


	//   ....[143]....
        /*0e78*/ 	.word	0xffffffff


	//   ....[144]....
        /*0e7c*/ 	.word	0xffffffff


	//   ....[145]....
        /*0e80*/ 	.word	0xffffffff


	//   ....[146]....
        /*0e84*/ 	.word	0xffffffff


	//   ....[147]....
        /*0e88*/ 	.word	0xffffffff


	//   ....[148]....
        /*0e8c*/ 	.word	0xffffffff


	//   ....[149]....
        /*0e90*/ 	.word	0xffffffff


	//   ....[150]....
        /*0e94*/ 	.word	0xffffffff


	//   ....[151]....
        /*0e98*/ 	.word	0xffffffff


	//   ....[152]....
        /*0e9c*/ 	.word	0xffffffff


	//   ....[153]....
        /*0ea0*/ 	.word	0xffffffff


	//   ....[154]....
        /*0ea4*/ 	.word	0xffffffff


	//   ....[155]....
        /*0ea8*/ 	.word	0xffffffff


	//   ....[156]....
        /*0eac*/ 	.word	0xffffffff


	//   ....[157]....
        /*0eb0*/ 	.word	0xffffffff


	//   ....[158]....
        /*0eb4*/ 	.word	0xffffffff


	//   ....[159]....
        /*0eb8*/ 	.word	0xffffffff


	//   ....[160]....
        /*0ebc*/ 	.word	0xffffffff


	//   ....[161]....
        /*0ec0*/ 	.word	0xffffffff


	//   ....[162]....
        /*0ec4*/ 	.word	0xffffffff


	//   ....[163]....
        /*0ec8*/ 	.word	0xffffffff


	//   ....[164]....
        /*0ecc*/ 	.word	0xffffffff


	//   ....[165]....
        /*0ed0*/ 	.word	0xffffffff


	//   ....[166]....
        /*0ed4*/ 	.word	0xffffffff


	//   ....[167]....
        /*0ed8*/ 	.word	0xffffffff


	//   ....[168]....
        /*0edc*/ 	.word	0xffffffff


	//   ....[169]....
        /*0ee0*/ 	.word	0xffffffff


	//   ....[170]....
        /*0ee4*/ 	.word	0xffffffff


	//   ....[171]....
        /*0ee8*/ 	.word	0xffffffff


	//   ....[172]....
        /*0eec*/ 	.word	0xffffffff


	//   ....[173]....
        /*0ef0*/ 	.word	0xffffffff


	//   ....[174]....
        /*0ef4*/ 	.word	0xffffffff


	//   ....[175]....
        /*0ef8*/ 	.word	0xffffffff


	//   ....[176]....
        /*0efc*/ 	.word	0xffffffff


	//   ....[177]....
        /*0f00*/ 	.word	0xffffffff


	//   ....[178]....
        /*0f04*/ 	.word	0xffffffff


	//   ....[179]....
        /*0f08*/ 	.word	0xffffffff


	//   ....[180]....
        /*0f0c*/ 	.word	0xffffffff


	//   ....[181]....
        /*0f10*/ 	.word	0xffffffff


	//   ....[182]....
        /*0f14*/ 	.word	0xffffffff


	//   ....[183]....
        /*0f18*/ 	.word	0xffffffff


	//   ....[184]....
        /*0f1c*/ 	.word	0xffffffff


	//   ....[185]....
        /*0f20*/ 	.word	0xffffffff


	//   ....[186]....
        /*0f24*/ 	.word	0xffffffff


	//   ....[187]....
        /*0f28*/ 	.word	0xffffffff


	//   ....[188]....
        /*0f2c*/ 	.word	0xffffffff


	//   ....[189]....
        /*0f30*/ 	.word	0xffffffff


	//   ....[190]....
        /*0f34*/ 	.word	0xffffffff


	//   ....[191]....
        /*0f38*/ 	.word	0xffffffff


	//   ....[192]....
        /*0f3c*/ 	.word	0xffffffff


	//   ....[193]....
        /*0f40*/ 	.word	0xffffffff


	//   ....[194]....
        /*0f44*/ 	.word	0xffffffff


	//   ....[195]....
        /*0f48*/ 	.word	0xffffffff


	//   ....[196]....
        /*0f4c*/ 	.word	0xffffffff


	//   ....[197]....
        /*0f50*/ 	.word	0xffffffff


	//   ....[198]....
        /*0f54*/ 	.word	0xffffffff


	//   ....[199]....
        /*0f58*/ 	.word	0xffffffff


	//   ....[200]....
        /*0f5c*/ 	.word	0xffffffff


	//   ....[201]....
        /*0f60*/ 	.word	0xffffffff


	//   ....[202]....
        /*0f64*/ 	.word	0xffffffff


	//   ....[203]....
        /*0f68*/ 	.word	0xffffffff


	//   ....[204]....
        /*0f6c*/ 	.word	0xffffffff


	//   ....[205]....
        /*0f70*/ 	.word	0xffffffff


	//   ....[206]....
        /*0f74*/ 	.word	0xffffffff


	//   ....[207]....
        /*0f78*/ 	.word	0xffffffff


	//   ....[208]....
        /*0f7c*/ 	.word	0xffffffff


	//   ....[209]....
        /*0f80*/ 	.word	0xffffffff


	//   ....[210]....
        /*0f84*/ 	.word	0xffffffff


	//   ....[211]....
        /*0f88*/ 	.word	0xffffffff


	//   ....[212]....
        /*0f8c*/ 	.word	0xffffffff


	//   ....[213]....
        /*0f90*/ 	.word	0xffffffff


	//   ....[214]....
        /*0f94*/ 	.word	0xffffffff


	//   ....[215]....
        /*0f98*/ 	.word	0xffffffff


	//   ....[216]....
        /*0f9c*/ 	.word	0xffffffff


	//   ....[217]....
        /*0fa0*/ 	.word	0xffffffff


	//   ....[218]....
        /*0fa4*/ 	.word	0xffffffff


	//   ....[219]....
        /*0fa8*/ 	.word	0xffffffff


	//   ....[220]....
        /*0fac*/ 	.word	0xffffffff


	//   ....[221]....
        /*0fb0*/ 	.word	0xffffffff


	//   ....[222]....
        /*0fb4*/ 	.word	0xffffffff


	//   ....[223]....
        /*0fb8*/ 	.word	0xffffffff


	//   ....[224]....
        /*0fbc*/ 	.word	0xffffffff


	//   ....[225]....
        /*0fc0*/ 	.word	0xffffffff


	//   ....[226]....
        /*0fc4*/ 	.word	0xffffffff


	//   ....[227]....
        /*0fc8*/ 	.word	0xffffffff


	//   ....[228]....
        /*0fcc*/ 	.word	0xffffffff


	//   ....[229]....
        /*0fd0*/ 	.word	0xffffffff


	//   ....[230]....
        /*0fd4*/ 	.word	0xffffffff


	//   ....[231]....
        /*0fd8*/ 	.word	0xffffffff


	//   ....[232]....
        /*0fdc*/ 	.word	0xffffffff


	//   ....[233]....
        /*0fe0*/ 	.word	0xffffffff


	//   ....[234]....
        /*0fe4*/ 	.word	0xffffffff


	//   ....[235]....
        /*0fe8*/ 	.word	0xffffffff


	//   ....[236]....
        /*0fec*/ 	.word	0xffffffff


	//   ....[237]....
        /*0ff0*/ 	.word	0xffffffff


	//   ....[238]....
        /*0ff4*/ 	.word	0xffffffff


	//   ....[239]....
        /*0ff8*/ 	.word	0xffffffff


	//   ....[240]....
        /*0ffc*/ 	.word	0xffffffff


	//   ....[241]....
        /*1000*/ 	.word	0xffffffff


	//   ....[242]....
        /*1004*/ 	.word	0xffffffff


	//   ....[243]....
        /*1008*/ 	.word	0xffffffff


	//   ....[244]....
        /*100c*/ 	.word	0xffffffff


	//   ....[245]....
        /*1010*/ 	.word	0xffffffff


	//   ....[246]....
        /*1014*/ 	.word	0xffffffff


	//   ....[247]....
        /*1018*/ 	.word	0xffffffff


	//   ....[248]....
        /*101c*/ 	.word	0xffffffff


	//   ....[249]....
        /*1020*/ 	.word	0xffffffff


	//   ....[250]....
        /*1024*/ 	.word	0xffffffff


	//   ....[251]....
        /*1028*/ 	.word	0xffffffff


	//   ....[252]....
        /*102c*/ 	.word	0xffffffff


	//   ....[253]....
        /*1030*/ 	.word	0xffffffff


	//   ....[254]....
        /*1034*/ 	.word	0xffffffff


	//   ....[255]....
        /*1038*/ 	.word	0xffffffff


	//   ....[0]....
        /*103c*/ 	.word	0xffffffff


	//   ....[1]....
        /*1040*/ 	.word	0xffffffff


	//   ....[2]....
        /*1044*/ 	.word	0xffffffff


	//   ....[3]....
        /*1048*/ 	.word	0xffffffff


	//   ....[4]....
        /*104c*/ 	.word	0xffffffff


	//   ....[5]....
        /*1050*/ 	.word	0xffffffff


	//   ....[6]....
        /*1054*/ 	.word	0xffffffff


	//   ....[7]....
        /*1058*/ 	.word	0xffffffff


	//   ....[8]....
        /*105c*/ 	.word	0xffffffff


	//   ....[9]....
        /*1060*/ 	.word	0xffffffff


	//   ....[10]....
        /*1064*/ 	.word	0xffffffff


	//   ....[11]....
        /*1068*/ 	.word	0xffffffff


	//   ....[12]....
        /*106c*/ 	.word	0xffffffff


	//   ....[13]....
        /*1070*/ 	.word	0xffffffff


	//   ....[14]....
        /*1074*/ 	.word	0xffffffff


	//   ....[15]....
        /*1078*/ 	.word	0xffffffff


	//   ....[16]....
        /*107c*/ 	.word	0xffffffff


	//   ....[17]....
        /*1080*/ 	.word	0xffffffff


	//   ....[18]....
        /*1084*/ 	.word	0xffffffff


	//   ....[19]....
        /*1088*/ 	.word	0xffffffff


	//   ....[20]....
        /*108c*/ 	.word	0xffffffff


	//   ....[21]....
        /*1090*/ 	.word	0xffffffff


	//   ....[22]....
        /*1094*/ 	.word	0xffffffff


	//   ....[23]....
        /*1098*/ 	.word	0xffffffff


	//   ....[24]....
        /*109c*/ 	.word	0xffffffff


	//   ....[25]....
        /*10a0*/ 	.word	0xffffffff


	//   ....[26]....
        /*10a4*/ 	.word	0xffffffff


	//   ....[27]....
        /*10a8*/ 	.word	0xffffffff


	//   ....[28]....
        /*10ac*/ 	.word	0xffffffff


	//   ....[29]....
        /*10b0*/ 	.word	0xffffffff


	//   ....[30]....
        /*10b4*/ 	.word	0xffffffff


	//   ....[31]....
        /*10b8*/ 	.word	0xffffffff


	//   ....[32]....
        /*10bc*/ 	.word	0xffffffff


	//   ....[33]....
        /*10c0*/ 	.word	0xffffffff


	//   ....[34]....
        /*10c4*/ 	.word	0xffffffff


	//   ....[35]....
        /*10c8*/ 	.word	0xffffffff


	//   ....[36]....
        /*10cc*/ 	.word	0xffffffff


	//   ....[37]....
        /*10d0*/ 	.word	0xffffffff


	//   ....[38]....
        /*10d4*/ 	.word	0xffffffff


	//   ....[39]....
        /*10d8*/ 	.word	0xffffffff


	//   ....[40]....
        /*10dc*/ 	.word	0xffffffff


	//   ....[41]....
        /*10e0*/ 	.word	0xffffffff


	//   ....[42]....
        /*10e4*/ 	.word	0xffffffff


	//   ....[43]....
        /*10e8*/ 	.word	0xffffffff


	//   ....[44]....
        /*10ec*/ 	.word	0xffffffff


	//   ....[45]....
        /*10f0*/ 	.word	0xffffffff


	//   ....[46]....
        /*10f4*/ 	.word	0xffffffff


	//   ....[47]....
        /*10f8*/ 	.word	0xffffffff


	//   ....[48]....
        /*10fc*/ 	.word	0xffffffff


	//   ....[49]....
        /*1100*/ 	.word	0xffffffff


	//   ....[50]....
        /*1104*/ 	.word	0xffffffff


	//   ....[51]....
        /*1108*/ 	.word	0xffffffff


	//   ....[52]....
        /*110c*/ 	.word	0xffffffff


	//   ....[53]....
        /*1110*/ 	.word	0xffffffff


	//   ....[54]....
        /*1114*/ 	.word	0xffffffff


	//   ....[55]....
        /*1118*/ 	.word	0xffffffff


	//   ....[56]....
        /*111c*/ 	.word	0xffffffff


	//   ....[57]....
        /*1120*/ 	.word	0xffffffff


	//   ....[58]....
        /*1124*/ 	.word	0xffffffff


	//   ....[59]....
        /*1128*/ 	.word	0xffffffff


	//   ....[60]....
        /*112c*/ 	.word	0xffffffff


	//   ....[61]....
        /*1130*/ 	.word	0xffffffff


	//   ....[62]....
        /*1134*/ 	.word	0xffffffff


	//   ....[63]....
        /*1138*/ 	.word	0xffffffff


	//   ....[64]....
        /*113c*/ 	.word	0xffffffff


	//   ....[65]....
        /*1140*/ 	.word	0xffffffff


	//   ....[66]....
        /*1144*/ 	.word	0xffffffff


	//   ....[67]....
        /*1148*/ 	.word	0xffffffff


	//   ....[68]....
        /*114c*/ 	.word	0xffffffff


	//   ....[69]....
        /*1150*/ 	.word	0xffffffff


	//   ....[70]....
        /*1154*/ 	.word	0xffffffff


	//   ....[71]....
        /*1158*/ 	.word	0xffffffff


	//   ....[72]....
        /*115c*/ 	.word	0xffffffff


	//   ....[73]....
        /*1160*/ 	.word	0xffffffff


	//   ....[74]....
        /*1164*/ 	.word	0xffffffff


	//   ....[75]....
        /*1168*/ 	.word	0xffffffff


	//   ....[76]....
        /*116c*/ 	.word	0xffffffff


	//   ....[77]....
        /*1170*/ 	.word	0xffffffff


	//   ....[78]....
        /*1174*/ 	.word	0xffffffff


	//   ....[79]....
        /*1178*/ 	.word	0xffffffff


	//   ....[80]....
        /*117c*/ 	.word	0xffffffff


	//   ....[81]....
        /*1180*/ 	.word	0xffffffff


	//   ....[82]....
        /*1184*/ 	.word	0xffffffff


	//   ....[83]....
        /*1188*/ 	.word	0xffffffff


	//   ....[84]....
        /*118c*/ 	.word	0xffffffff


	//   ....[85]....
        /*1190*/ 	.word	0xffffffff


	//   ....[86]....
        /*1194*/ 	.word	0xffffffff


	//   ....[87]....
        /*1198*/ 	.word	0xffffffff


	//   ....[88]....
        /*119c*/ 	.word	0xffffffff


	//   ....[89]....
        /*11a0*/ 	.word	0xffffffff


	//   ....[90]....
        /*11a4*/ 	.word	0xffffffff


	//   ....[91]....
        /*11a8*/ 	.word	0xffffffff


	//   ....[92]....
        /*11ac*/ 	.word	0xffffffff


	//   ....[93]....
        /*11b0*/ 	.word	0xffffffff


	//   ....[94]....
        /*11b4*/ 	.word	0xffffffff


	//   ....[95]....
        /*11b8*/ 	.word	0xffffffff


	//   ....[96]....
        /*11bc*/ 	.word	0xffffffff


	//   ....[97]....
        /*11c0*/ 	.word	0xffffffff


	//   ....[98]....
        /*11c4*/ 	.word	0xffffffff


	//   ....[99]....
        /*11c8*/ 	.word	0xffffffff


	//   ....[100]....
        /*11cc*/ 	.word	0xffffffff


	//   ....[101]....
        /*11d0*/ 	.word	0xffffffff


	//   ....[102]....
        /*11d4*/ 	.word	0xffffffff


	//   ....[103]....
        /*11d8*/ 	.word	0xffffffff


	//   ....[104]....
        /*11dc*/ 	.word	0xffffffff


	//   ....[105]....
        /*11e0*/ 	.word	0xffffffff


	//   ....[106]....
        /*11e4*/ 	.word	0xffffffff


	//   ....[107]....
        /*11e8*/ 	.word	0xffffffff


	//   ....[108]....
        /*11ec*/ 	.word	0xffffffff


	//   ....[109]....
        /*11f0*/ 	.word	0xffffffff


	//   ....[110]....
        /*11f4*/ 	.word	0xffffffff


	//   ....[111]....
        /*11f8*/ 	.word	0xffffffff


	//   ....[112]....
        /*11fc*/ 	.word	0xffffffff


	//   ....[113]....
        /*1200*/ 	.word	0xffffffff


	//   ....[114]....
        /*1204*/ 	.word	0xffffffff


	//   ....[115]....
        /*1208*/ 	.word	0xffffffff


	//   ....[116]....
        /*120c*/ 	.word	0xffffffff


	//   ....[117]....
        /*1210*/ 	.word	0xffffffff


	//   ....[118]....
        /*1214*/ 	.word	0xffffffff


	//   ....[119]....
        /*1218*/ 	.word	0xffffffff


	//   ....[120]....
        /*121c*/ 	.word	0xffffffff


	//   ....[121]....
        /*1220*/ 	.word	0xffffffff


	//   ....[122]....
        /*1224*/ 	.word	0xffffffff


	//   ....[123]....
        /*1228*/ 	.word	0xffffffff


	//   ....[124]....
        /*122c*/ 	.word	0xffffffff


	//   ....[125]....
        /*1230*/ 	.word	0xffffffff


	//   ....[126]....
        /*1234*/ 	.word	0xffffffff


	//   ....[127]....
        /*1238*/ 	.word	0xffffffff


	//   ....[128]....
        /*123c*/ 	.word	0xffffffff


	//   ....[129]....
        /*1240*/ 	.word	0xffffffff


	//   ....[130]....
        /*1244*/ 	.word	0xffffffff


	//   ....[131]....
        /*1248*/ 	.word	0xffffffff


	//   ....[132]....
        /*124c*/ 	.word	0xffffffff


	//   ....[133]....
        /*1250*/ 	.word	0xffffffff


	//   ....[134]....
        /*1254*/ 	.word	0xffffffff


	//   ....[135]....
        /*1258*/ 	.word	0xffffffff


	//   ....[136]....
        /*125c*/ 	.word	0xffffffff


	//   ....[137]....
        /*1260*/ 	.word	0xffffffff


	//   ....[138]....
        /*1264*/ 	.word	0xffffffff


	//   ....[139]....
        /*1268*/ 	.word	0xffffffff


	//   ....[140]....
        /*126c*/ 	.word	0xffffffff


	//   ....[141]....
        /*1270*/ 	.word	0xffffffff


	//   ....[142]....
        /*1274*/ 	.word	0xffffffff


	//   ....[143]....
        /*1278*/ 	.word	0xffffffff


	//   ....[144]....
        /*127c*/ 	.word	0xffffffff


	//   ....[145]....
        /*1280*/ 	.word	0xffffffff


	//   ....[146]....
        /*1284*/ 	.word	0xffffffff


	//   ....[147]....
        /*1288*/ 	.word	0xffffffff


	//   ....[148]....
        /*128c*/ 	.word	0xffffffff


	//   ....[149]....
        /*1290*/ 	.word	0xffffffff


	//   ....[150]....
        /*1294*/ 	.word	0xffffffff


	//   ....[151]....
        /*1298*/ 	.word	0xffffffff


	//   ....[152]....
        /*129c*/ 	.word	0xffffffff


	//   ....[153]....
        /*12a0*/ 	.word	0xffffffff


	//   ....[154]....
        /*12a4*/ 	.word	0xffffffff


	//   ....[155]....
        /*12a8*/ 	.word	0xffffffff


	//   ....[156]....
        /*12ac*/ 	.word	0xffffffff


	//   ....[157]....
        /*12b0*/ 	.word	0xffffffff


	//   ....[158]....
        /*12b4*/ 	.word	0xffffffff


	//   ....[159]....
        /*12b8*/ 	.word	0xffffffff


	//   ....[160]....
        /*12bc*/ 	.word	0xffffffff


	//   ....[161]....
        /*12c0*/ 	.word	0xffffffff


	//   ....[162]....
        /*12c4*/ 	.word	0xffffffff


	//   ....[163]....
        /*12c8*/ 	.word	0xffffffff


	//   ....[164]....
        /*12cc*/ 	.word	0xffffffff


	//   ....[165]....
        /*12d0*/ 	.word	0xffffffff


	//   ....[166]....
        /*12d4*/ 	.word	0xffffffff


	//   ....[167]....
        /*12d8*/ 	.word	0xffffffff


	//   ....[168]....
        /*12dc*/ 	.word	0xffffffff


	//   ....[169]....
        /*12e0*/ 	.word	0xffffffff


	//   ....[170]....
        /*12e4*/ 	.word	0xffffffff


	//   ....[171]....
        /*12e8*/ 	.word	0xffffffff


	//   ....[172]....
        /*12ec*/ 	.word	0xffffffff


	//   ....[173]....
        /*12f0*/ 	.word	0xffffffff


	//   ....[174]....
        /*12f4*/ 	.word	0xffffffff


	//   ....[175]....
        /*12f8*/ 	.word	0xffffffff


	//   ....[176]....
        /*12fc*/ 	.word	0xffffffff


	//   ....[177]....
        /*1300*/ 	.word	0xffffffff


	//   ....[178]....
        /*1304*/ 	.word	0xffffffff


	//   ....[179]....
        /*1308*/ 	.word	0xffffffff


	//   ....[180]....
        /*130c*/ 	.word	0xffffffff


	//   ....[181]....
        /*1310*/ 	.word	0xffffffff


	//   ....[182]....
        /*1314*/ 	.word	0xffffffff


	//   ....[183]....
        /*1318*/ 	.word	0xffffffff


	//   ....[184]....
        /*131c*/ 	.word	0xffffffff


	//   ....[185]....
        /*1320*/ 	.word	0xffffffff


	//   ....[186]....
        /*1324*/ 	.word	0xffffffff


	//   ....[187]....
        /*1328*/ 	.word	0xffffffff


	//   ....[188]....
        /*132c*/ 	.word	0xffffffff


	//   ....[189]....
        /*1330*/ 	.word	0xffffffff


	//   ....[190]....
        /*1334*/ 	.word	0xffffffff


	//   ....[191]....
        /*1338*/ 	.word	0xffffffff


	//   ....[192]....
        /*133c*/ 	.word	0xffffffff


	//   ....[193]....
        /*1340*/ 	.word	0xffffffff


	//   ....[194]....
        /*1344*/ 	.word	0xffffffff


	//   ....[195]....
        /*1348*/ 	.word	0xffffffff


	//   ....[196]....
        /*134c*/ 	.word	0xffffffff


	//   ....[197]....
        /*1350*/ 	.word	0xffffffff


	//   ....[198]....
        /*1354*/ 	.word	0xffffffff


	//   ....[199]....
        /*1358*/ 	.word	0xffffffff


	//   ....[200]....
        /*135c*/ 	.word	0xffffffff


	//   ....[201]....
        /*1360*/ 	.word	0xffffffff


	//   ....[202]....
        /*1364*/ 	.word	0xffffffff


	//   ....[203]....
        /*1368*/ 	.word	0xffffffff


	//   ....[204]....
        /*136c*/ 	.word	0xffffffff


	//   ....[205]....
        /*1370*/ 	.word	0xffffffff


	//   ....[206]....
        /*1374*/ 	.word	0xffffffff


	//   ....[207]....
        /*1378*/ 	.word	0xffffffff


	//   ....[208]....
        /*137c*/ 	.word	0xffffffff


	//   ....[209]....
        /*1380*/ 	.word	0xffffffff


	//   ....[210]....
        /*1384*/ 	.word	0xffffffff


	//   ....[211]....
        /*1388*/ 	.word	0xffffffff


	//   ....[212]....
        /*138c*/ 	.word	0xffffffff


	//   ....[213]....
        /*1390*/ 	.word	0xffffffff


	//   ....[214]....
        /*1394*/ 	.word	0xffffffff


	//   ....[215]....
        /*1398*/ 	.word	0xffffffff


	//   ....[216]....
        /*139c*/ 	.word	0xffffffff


	//   ....[217]....
        /*13a0*/ 	.word	0xffffffff


	//   ....[218]....
        /*13a4*/ 	.word	0xffffffff


	//   ....[219]....
        /*13a8*/ 	.word	0xffffffff


	//   ....[220]....
        /*13ac*/ 	.word	0xffffffff


	//   ....[221]....
        /*13b0*/ 	.word	0xffffffff


	//   ....[222]....
        /*13b4*/ 	.word	0xffffffff


	//   ....[223]....
        /*13b8*/ 	.word	0xffffffff


	//   ....[224]....
        /*13bc*/ 	.word	0xffffffff


	//   ....[225]....
        /*13c0*/ 	.word	0xffffffff


	//   ....[226]....
        /*13c4*/ 	.word	0xffffffff


	//   ....[227]....
        /*13c8*/ 	.word	0xffffffff


	//   ....[228]....
        /*13cc*/ 	.word	0xffffffff


	//   ....[229]....
        /*13d0*/ 	.word	0xffffffff


	//   ....[230]....
        /*13d4*/ 	.word	0xffffffff


	//   ....[231]....
        /*13d8*/ 	.word	0xffffffff


	//   ....[232]....
        /*13dc*/ 	.word	0xffffffff


	//   ....[233]....
        /*13e0*/ 	.word	0xffffffff


	//   ....[234]....
        /*13e4*/ 	.word	0xffffffff


	//   ....[235]....
        /*13e8*/ 	.word	0xffffffff


	//   ....[236]....
        /*13ec*/ 	.word	0xffffffff


	//   ....[237]....
        /*13f0*/ 	.word	0xffffffff


	//   ....[238]....
        /*13f4*/ 	.word	0xffffffff


	//   ....[239]....
        /*13f8*/ 	.word	0xffffffff


	//   ....[240]....
        /*13fc*/ 	.word	0xffffffff


	//   ....[241]....
        /*1400*/ 	.word	0xffffffff


	//   ....[242]....
        /*1404*/ 	.word	0xffffffff


	//   ....[243]....
        /*1408*/ 	.word	0xffffffff


	//   ....[244]....
        /*140c*/ 	.word	0xffffffff


	//   ....[245]....
        /*1410*/ 	.word	0xffffffff


	//   ....[246]....
        /*1414*/ 	.word	0xffffffff


	//   ....[247]....
        /*1418*/ 	.word	0xffffffff


	//   ....[248]....
        /*141c*/ 	.word	0xffffffff


	//   ....[249]....
        /*1420*/ 	.word	0xffffffff


	//   ....[250]....
        /*1424*/ 	.word	0xffffffff


	//   ....[251]....
        /*1428*/ 	.word	0xffffffff


	//   ....[252]....
        /*142c*/ 	.word	0xffffffff


	//   ....[253]....
        /*1430*/ 	.word	0xffffffff


	//   ....[254]....
        /*1434*/ 	.word	0xffffffff


	//   ....[255]....
        /*1438*/ 	.word	0xffffffff


	//   ....[0]....
        /*143c*/ 	.word	0xffffffff


	//   ....[1]....
        /*1440*/ 	.word	0xffffffff


	//   ....[2]....
        /*1444*/ 	.word	0xffffffff


	//   ....[3]....
        /*1448*/ 	.word	0xffffffff


	//   ....[4]....
        /*144c*/ 	.word	0xffffffff


	//   ....[5]....
        /*1450*/ 	.word	0xffffffff


	//   ....[6]....
        /*1454*/ 	.word	0xffffffff


	//   ....[7]....
        /*1458*/ 	.word	0xffffffff


	//   ....[8]....
        /*145c*/ 	.word	0xffffffff


	//   ....[9]....
        /*1460*/ 	.word	0xffffffff


	//   ....[10]....
        /*1464*/ 	.word	0xffffffff


	//   ....[11]....
        /*1468*/ 	.word	0xffffffff


	//   ....[12]....
        /*146c*/ 	.word	0xffffffff


	//   ....[13]....
        /*1470*/ 	.word	0xffffffff


	//   ....[14]....
        /*1474*/ 	.word	0xffffffff


	//   ....[15]....
        /*1478*/ 	.word	0xffffffff


	//   ....[16]....
        /*147c*/ 	.word	0xffffffff


	//   ....[17]....
        /*1480*/ 	.word	0xffffffff


	//   ....[18]....
        /*1484*/ 	.word	0xffffffff


	//   ....[19]....
        /*1488*/ 	.word	0xffffffff


	//   ....[20]....
        /*148c*/ 	.word	0xffffffff


	//   ....[21]....
        /*1490*/ 	.word	0xffffffff


	//   ....[22]....
        /*1494*/ 	.word	0xffffffff


	//   ....[23]....
        /*1498*/ 	.word	0xffffffff


	//   ....[24]....
        /*149c*/ 	.word	0xffffffff


	//   ....[25]....
        /*14a0*/ 	.word	0xffffffff


	//   ....[26]....
        /*14a4*/ 	.word	0xffffffff


	//   ....[27]....
        /*14a8*/ 	.word	0xffffffff


	//   ....[28]....
        /*14ac*/ 	.word	0xffffffff


	//   ....[29]....
        /*14b0*/ 	.word	0xffffffff


	//   ....[30]....
        /*14b4*/ 	.word	0xffffffff


	//   ....[31]....
        /*14b8*/ 	.word	0xffffffff


	//   ....[32]....
        /*14bc*/ 	.word	0xffffffff


	//   ....[33]....
        /*14c0*/ 	.word	0xffffffff


	//   ....[34]....
        /*14c4*/ 	.word	0xffffffff


	//   ....[35]....
        /*14c8*/ 	.word	0xffffffff


	//   ....[36]....
        /*14cc*/ 	.word	0xffffffff


	//   ....[37]....
        /*14d0*/ 	.word	0xffffffff


	//   ....[38]....
        /*14d4*/ 	.word	0xffffffff


	//   ....[39]....
        /*14d8*/ 	.word	0xffffffff


	//   ....[40]....
        /*14dc*/ 	.word	0xffffffff


	//   ....[41]....
        /*14e0*/ 	.word	0xffffffff


	//   ....[42]....
        /*14e4*/ 	.word	0xffffffff


	//   ....[43]....
        /*14e8*/ 	.word	0xffffffff


	//   ....[44]....
        /*14ec*/ 	.word	0xffffffff


	//   ....[45]....
        /*14f0*/ 	.word	0xffffffff


	//   ....[46]....
        /*14f4*/ 	.word	0xffffffff


	//   ....[47]....
        /*14f8*/ 	.word	0xffffffff


	//   ....[48]....
        /*14fc*/ 	.word	0xffffffff


	//   ....[49]....
        /*1500*/ 	.word	0xffffffff


	//   ....[50]....
        /*1504*/ 	.word	0xffffffff


	//   ....[51]....
        /*1508*/ 	.word	0xffffffff


	//   ....[52]....
        /*150c*/ 	.word	0xffffffff


	//   ....[53]....
        /*1510*/ 	.word	0xffffffff


	//   ....[54]....
        /*1514*/ 	.word	0xffffffff


	//   ....[55]....
        /*1518*/ 	.word	0xffffffff


	//   ....[56]....
        /*151c*/ 	.word	0xffffffff


	//   ....[57]....
        /*1520*/ 	.word	0xffffffff


	//   ....[58]....
        /*1524*/ 	.word	0xffffffff


	//   ....[59]....
        /*1528*/ 	.word	0xffffffff


	//   ....[60]....
        /*152c*/ 	.word	0xffffffff


	//   ....[61]....
        /*1530*/ 	.word	0xffffffff


	//   ....[62]....
        /*1534*/ 	.word	0xffffffff


	//   ....[63]....
        /*1538*/ 	.word	0xffffffff


	//   ....[64]....
        /*153c*/ 	.word	0xffffffff


	//   ....[65]....
        /*1540*/ 	.word	0xffffffff


	//   ....[66]....
        /*1544*/ 	.word	0xffffffff


	//   ....[67]....
        /*1548*/ 	.word	0xffffffff


	//   ....[68]....
        /*154c*/ 	.word	0xffffffff


	//   ....[69]....
        /*1550*/ 	.word	0xffffffff


	//   ....[70]....
        /*1554*/ 	.word	0xffffffff


	//   ....[71]....
        /*1558*/ 	.word	0xffffffff


	//   ....[72]....
        /*155c*/ 	.word	0xffffffff


	//   ....[73]....
        /*1560*/ 	.word	0xffffffff


	//   ....[74]....
        /*1564*/ 	.word	0xffffffff


	//   ....[75]....
        /*1568*/ 	.word	0xffffffff


	//   ....[76]....
        /*156c*/ 	.word	0xffffffff


	//   ....[77]....
        /*1570*/ 	.word	0xffffffff


	//   ....[78]....
        /*1574*/ 	.word	0xffffffff


	//   ....[79]....
        /*1578*/ 	.word	0xffffffff


	//   ....[80]....
        /*157c*/ 	.word	0xffffffff


	//   ....[81]....
        /*1580*/ 	.word	0xffffffff


	//   ....[82]....
        /*1584*/ 	.word	0xffffffff


	//   ....[83]....
        /*1588*/ 	.word	0xffffffff


	//   ....[84]....
        /*158c*/ 	.word	0xffffffff


	//   ....[85]....
        /*1590*/ 	.word	0xffffffff


	//   ....[86]....
        /*1594*/ 	.word	0xffffffff


	//   ....[87]....
        /*1598*/ 	.word	0xffffffff


	//   ....[88]....
        /*159c*/ 	.word	0xffffffff


	//   ....[89]....
        /*15a0*/ 	.word	0xffffffff


	//   ....[90]....
        /*15a4*/ 	.word	0xffffffff


	//   ....[91]....
        /*15a8*/ 	.word	0xffffffff


	//   ....[92]....
        /*15ac*/ 	.word	0xffffffff


	//   ....[93]....
        /*15b0*/ 	.word	0xffffffff


	//   ....[94]....
        /*15b4*/ 	.word	0xffffffff


	//   ....[95]....
        /*15b8*/ 	.word	0xffffffff


	//   ....[96]....
        /*15bc*/ 	.word	0xffffffff


	//   ....[97]....
        /*15c0*/ 	.word	0xffffffff


	//   ....[98]....
        /*15c4*/ 	.word	0xffffffff


	//   ....[99]....
        /*15c8*/ 	.word	0xffffffff


	//   ....[100]....
        /*15cc*/ 	.word	0xffffffff


	//   ....[101]....
        /*15d0*/ 	.word	0xffffffff


	//   ....[102]....
        /*15d4*/ 	.word	0xffffffff


	//   ....[103]....
        /*15d8*/ 	.word	0xffffffff


	//   ....[104]....
        /*15dc*/ 	.word	0xffffffff


	//   ....[105]....
        /*15e0*/ 	.word	0xffffffff


	//   ....[106]....
        /*15e4*/ 	.word	0xffffffff


	//   ....[107]....
        /*15e8*/ 	.word	0xffffffff


	//   ....[108]....
        /*15ec*/ 	.word	0xffffffff


	//   ....[109]....
        /*15f0*/ 	.word	0xffffffff


	//   ....[110]....
        /*15f4*/ 	.word	0xffffffff


	//   ....[111]....
        /*15f8*/ 	.word	0xffffffff


	//   ....[112]....
        /*15fc*/ 	.word	0xffffffff


	//   ....[113]....
        /*1600*/ 	.word	0xffffffff


	//   ....[114]....
        /*1604*/ 	.word	0xffffffff


	//   ....[115]....
        /*1608*/ 	.word	0xffffffff


	//   ....[116]....
        /*160c*/ 	.word	0xffffffff


	//   ....[117]....
        /*1610*/ 	.word	0xffffffff


	//   ....[118]....
        /*1614*/ 	.word	0xffffffff


	//   ....[119]....
        /*1618*/ 	.word	0xffffffff


	//   ....[120]....
        /*161c*/ 	.word	0xffffffff


	//   ....[121]....
        /*1620*/ 	.word	0xffffffff


	//   ....[122]....
        /*1624*/ 	.word	0xffffffff


	//   ....[123]....
        /*1628*/ 	.word	0xffffffff


	//   ....[124]....
        /*162c*/ 	.word	0xffffffff


	//   ....[125]....
        /*1630*/ 	.word	0xffffffff


	//   ....[126]....
        /*1634*/ 	.word	0xffffffff


	//   ....[127]....
        /*1638*/ 	.word	0xffffffff


	//   ....[128]....
        /*163c*/ 	.word	0xffffffff


	//   ....[129]....
        /*1640*/ 	.word	0xffffffff


	//   ....[130]....
        /*1644*/ 	.word	0xffffffff


	//   ....[131]....
        /*1648*/ 	.word	0xffffffff


	//   ....[132]....
        /*164c*/ 	.word	0xffffffff


	//   ....[133]....
        /*1650*/ 	.word	0xffffffff


	//   ....[134]....
        /*1654*/ 	.word	0xffffffff


	//   ....[135]....
        /*1658*/ 	.word	0xffffffff


	//   ....[136]....
        /*165c*/ 	.word	0xffffffff


	//   ....[137]....
        /*1660*/ 	.word	0xffffffff


	//   ....[138]....
        /*1664*/ 	.word	0xffffffff


	//   ....[139]....
        /*1668*/ 	.word	0xffffffff


	//   ....[140]....
        /*166c*/ 	.word	0xffffffff


	//   ....[141]....
        /*1670*/ 	.word	0xffffffff


	//   ....[142]....
        /*1674*/ 	.word	0xffffffff


	//   ....[143]....
        /*1678*/ 	.word	0xffffffff


	//   ....[144]....
        /*167c*/ 	.word	0xffffffff


	//   ....[145]....
        /*1680*/ 	.word	0xffffffff


	//   ....[146]....
        /*1684*/ 	.word	0xffffffff


	//   ....[147]....
        /*1688*/ 	.word	0xffffffff


	//   ....[148]....
        /*168c*/ 	.word	0xffffffff


	//   ....[149]....
        /*1690*/ 	.word	0xffffffff


	//   ....[150]....
        /*1694*/ 	.word	0xffffffff


	//   ....[151]....
        /*1698*/ 	.word	0xffffffff


	//   ....[152]....
        /*169c*/ 	.word	0xffffffff


	//   ....[153]....
        /*16a0*/ 	.word	0xffffffff


	//   ....[154]....
        /*16a4*/ 	.word	0xffffffff


	//   ....[155]....
        /*16a8*/ 	.word	0xffffffff


	//   ....[156]....
        /*16ac*/ 	.word	0xffffffff


	//   ....[157]....
        /*16b0*/ 	.word	0xffffffff


	//   ....[158]....
        /*16b4*/ 	.word	0xffffffff


	//   ....[159]....
        /*16b8*/ 	.word	0xffffffff


	//   ....[160]....
        /*16bc*/ 	.word	0xffffffff


	//   ....[161]....
        /*16c0*/ 	.word	0xffffffff


	//   ....[162]....
        /*16c4*/ 	.word	0xffffffff


	//   ....[163]....
        /*16c8*/ 	.word	0xffffffff


	//   ....[164]....
        /*16cc*/ 	.word	0xffffffff


	//   ....[165]....
        /*16d0*/ 	.word	0xffffffff


	//   ....[166]....
        /*16d4*/ 	.word	0xffffffff


	//   ....[167]....
        /*16d8*/ 	.word	0xffffffff


	//   ....[168]....
        /*16dc*/ 	.word	0xffffffff


	//   ....[169]....
        /*16e0*/ 	.word	0xffffffff


	//   ....[170]....
        /*16e4*/ 	.word	0xffffffff


	//   ....[171]....
        /*16e8*/ 	.word	0xffffffff


	//   ....[172]....
        /*16ec*/ 	.word	0xffffffff


	//   ....[173]....
        /*16f0*/ 	.word	0xffffffff


	//   ....[174]....
        /*16f4*/ 	.word	0xffffffff


	//   ....[175]....
        /*16f8*/ 	.word	0xffffffff


	//   ....[176]....
        /*16fc*/ 	.word	0xffffffff


	//   ....[177]....
        /*1700*/ 	.word	0xffffffff


	//   ....[178]....
        /*1704*/ 	.word	0xffffffff


	//   ....[179]....
        /*1708*/ 	.word	0xffffffff


	//   ....[180]....
        /*170c*/ 	.word	0xffffffff


	//   ....[181]....
        /*1710*/ 	.word	0xffffffff


	//   ....[182]....
        /*1714*/ 	.word	0xffffffff


	//   ....[183]....
        /*1718*/ 	.word	0xffffffff


	//   ....[184]....
        /*171c*/ 	.word	0xffffffff


	//   ....[185]....
        /*1720*/ 	.word	0xffffffff


	//   ....[186]....
        /*1724*/ 	.word	0xffffffff


	//   ....[187]....
        /*1728*/ 	.word	0xffffffff


	//   ....[188]....
        /*172c*/ 	.word	0xffffffff


	//   ....[189]....
        /*1730*/ 	.word	0xffffffff


	//   ....[190]....
        /*1734*/ 	.word	0xffffffff


	//   ....[191]....
        /*1738*/ 	.word	0xffffffff


	//   ....[192]....
        /*173c*/ 	.word	0xffffffff


	//   ....[193]....
        /*1740*/ 	.word	0xffffffff


	//   ....[194]....
        /*1744*/ 	.word	0xffffffff


	//   ....[195]....
        /*1748*/ 	.word	0xffffffff


	//   ....[196]....
        /*174c*/ 	.word	0xffffffff


	//   ....[197]....
        /*1750*/ 	.word	0xffffffff


	//   ....[198]....
        /*1754*/ 	.word	0xffffffff


	//   ....[199]....
        /*1758*/ 	.word	0xffffffff


	//   ....[200]....
        /*175c*/ 	.word	0xffffffff


	//   ....[201]....
        /*1760*/ 	.word	0xffffffff


	//   ....[202]....
        /*1764*/ 	.word	0xffffffff


	//   ....[203]....
        /*1768*/ 	.word	0xffffffff


	//   ....[204]....
        /*176c*/ 	.word	0xffffffff


	//   ....[205]....
        /*1770*/ 	.word	0xffffffff


	//   ....[206]....
        /*1774*/ 	.word	0xffffffff


	//   ....[207]....
        /*1778*/ 	.word	0xffffffff


	//   ....[208]....
        /*177c*/ 	.word	0xffffffff


	//   ....[209]....
        /*1780*/ 	.word	0xffffffff


	//   ....[210]....
        /*1784*/ 	.word	0xffffffff


	//   ....[211]....
        /*1788*/ 	.word	0xffffffff


	//   ....[212]....
        /*178c*/ 	.word	0xffffffff


	//   ....[213]....
        /*1790*/ 	.word	0xffffffff


	//   ....[214]....
        /*1794*/ 	.word	0xffffffff


	//   ....[215]....
        /*1798*/ 	.word	0xffffffff


	//   ....[216]....
        /*179c*/ 	.word	0xffffffff


	//   ....[217]....
        /*17a0*/ 	.word	0xffffffff


	//   ....[218]....
        /*17a4*/ 	.word	0xffffffff


	//   ....[219]....
        /*17a8*/ 	.word	0xffffffff


	//   ....[220]....
        /*17ac*/ 	.word	0xffffffff


	//   ....[221]....
        /*17b0*/ 	.word	0xffffffff


	//   ....[222]....
        /*17b4*/ 	.word	0xffffffff


	//   ....[223]....
        /*17b8*/ 	.word	0xffffffff


	//   ....[224]....
        /*17bc*/ 	.word	0xffffffff


	//   ....[225]....
        /*17c0*/ 	.word	0xffffffff


	//   ....[226]....
        /*17c4*/ 	.word	0xffffffff


	//   ....[227]....
        /*17c8*/ 	.word	0xffffffff


	//   ....[228]....
        /*17cc*/ 	.word	0xffffffff


	//   ....[229]....
        /*17d0*/ 	.word	0xffffffff


	//   ....[230]....
        /*17d4*/ 	.word	0xffffffff


	//   ....[231]....
        /*17d8*/ 	.word	0xffffffff


	//   ....[232]....
        /*17dc*/ 	.word	0xffffffff


	//   ....[233]....
        /*17e0*/ 	.word	0xffffffff


	//   ....[234]....
        /*17e4*/ 	.word	0xffffffff


	//   ....[235]....
        /*17e8*/ 	.word	0xffffffff


	//   ....[236]....
        /*17ec*/ 	.word	0xffffffff


	//   ....[237]....
        /*17f0*/ 	.word	0xffffffff


	//   ....[238]....
        /*17f4*/ 	.word	0xffffffff


	//   ....[239]....
        /*17f8*/ 	.word	0xffffffff


	//   ....[240]....
        /*17fc*/ 	.word	0xffffffff


	//   ....[241]....
        /*1800*/ 	.word	0xffffffff


	//   ....[242]....
        /*1804*/ 	.word	0xffffffff


	//   ....[243]....
        /*1808*/ 	.word	0xffffffff


	//   ....[244]....
        /*180c*/ 	.word	0xffffffff


	//   ....[245]....
        /*1810*/ 	.word	0xffffffff


	//   ....[246]....
        /*1814*/ 	.word	0xffffffff


	//   ....[247]....
        /*1818*/ 	.word	0xffffffff


	//   ....[248]....
        /*181c*/ 	.word	0xffffffff


	//   ....[249]....
        /*1820*/ 	.word	0xffffffff


	//   ....[250]....
        /*1824*/ 	.word	0xffffffff


	//   ....[251]....
        /*1828*/ 	.word	0xffffffff


	//   ....[252]....
        /*182c*/ 	.word	0xffffffff


	//   ....[253]....
        /*1830*/ 	.word	0xffffffff


	//   ....[254]....
        /*1834*/ 	.word	0xffffffff


	//   ....[255]....
        /*1838*/ 	.word	0xffffffff


	//   ....[0]....
        /*183c*/ 	.word	0xffffffff


	//   ....[1]....
        /*1840*/ 	.word	0xffffffff


	//   ....[2]....
        /*1844*/ 	.word	0xffffffff


	//   ....[3]....
        /*1848*/ 	.word	0xffffffff


	//   ....[4]....
        /*184c*/ 	.word	0xffffffff


	//   ....[5]....
        /*1850*/ 	.word	0xffffffff


	//   ....[6]....
        /*1854*/ 	.word	0xffffffff


	//   ....[7]....
        /*1858*/ 	.word	0xffffffff


	//   ....[8]....
        /*185c*/ 	.word	0xffffffff


	//   ....[9]....
        /*1860*/ 	.word	0xffffffff


	//   ....[10]....
        /*1864*/ 	.word	0xffffffff


	//   ....[11]....
        /*1868*/ 	.word	0xffffffff


	//   ....[12]....
        /*186c*/ 	.word	0xffffffff


	//   ....[13]....
        /*1870*/ 	.word	0xffffffff


	//   ....[14]....
        /*1874*/ 	.word	0xffffffff


	//   ....[15]....
        /*1878*/ 	.word	0xffffffff


	//   ....[16]....
        /*187c*/ 	.word	0xffffffff


	//   ....[17]....
        /*1880*/ 	.word	0xffffffff


	//   ....[18]....
        /*1884*/ 	.word	0xffffffff


	//   ....[19]....
        /*1888*/ 	.word	0xffffffff


	//   ....[20]....
        /*188c*/ 	.word	0xffffffff


	//   ....[21]....
        /*1890*/ 	.word	0xffffffff


	//   ....[22]....
        /*1894*/ 	.word	0xffffffff


	//   ....[23]....
        /*1898*/ 	.word	0xffffffff


	//   ....[24]....
        /*189c*/ 	.word	0xffffffff


	//   ....[25]....
        /*18a0*/ 	.word	0xffffffff


	//   ....[26]....
        /*18a4*/ 	.word	0xffffffff


	//   ....[27]....
        /*18a8*/ 	.word	0xffffffff


	//   ....[28]....
        /*18ac*/ 	.word	0xffffffff


	//   ....[29]....
        /*18b0*/ 	.word	0xffffffff


	//   ....[30]....
        /*18b4*/ 	.word	0xffffffff


	//   ....[31]....
        /*18b8*/ 	.word	0xffffffff


	//   ....[32]....
        /*18bc*/ 	.word	0xffffffff


	//   ....[33]....
        /*18c0*/ 	.word	0xffffffff


	//   ....[34]....
        /*18c4*/ 	.word	0xffffffff


	//   ....[35]....
        /*18c8*/ 	.word	0xffffffff


	//   ....[36]....
        /*18cc*/ 	.word	0xffffffff


	//   ....[37]....
        /*18d0*/ 	.word	0xffffffff


	//   ....[38]....
        /*18d4*/ 	.word	0xffffffff


	//   ....[39]....
        /*18d8*/ 	.word	0xffffffff


	//   ....[40]....
        /*18dc*/ 	.word	0xffffffff


	//   ....[41]....
        /*18e0*/ 	.word	0xffffffff


	//   ....[42]....
        /*18e4*/ 	.word	0xffffffff


	//   ....[43]....
        /*18e8*/ 	.word	0xffffffff


	//   ....[44]....
        /*18ec*/ 	.word	0xffffffff


	//   ....[45]....
        /*18f0*/ 	.word	0xffffffff


	//   ....[46]....
        /*18f4*/ 	.word	0xffffffff


	//   ....[47]....
        /*18f8*/ 	.word	0xffffffff


	//   ....[48]....
        /*18fc*/ 	.word	0xffffffff


	//   ....[49]....
        /*1900*/ 	.word	0xffffffff


	//   ....[50]....
        /*1904*/ 	.word	0xffffffff


	//   ....[51]....
        /*1908*/ 	.word	0xffffffff


	//   ....[52]....
        /*190c*/ 	.word	0xffffffff


	//   ....[53]....
        /*1910*/ 	.word	0xffffffff


	//   ....[54]....
        /*1914*/ 	.word	0xffffffff


	//   ....[55]....
        /*1918*/ 	.word	0xffffffff


	//   ....[56]....
        /*191c*/ 	.word	0xffffffff


	//   ....[57]....
        /*1920*/ 	.word	0xffffffff


	//   ....[58]....
        /*1924*/ 	.word	0xffffffff


	//   ....[59]....
        /*1928*/ 	.word	0xffffffff


	//   ....[60]....
        /*192c*/ 	.word	0xffffffff


	//   ....[61]....
        /*1930*/ 	.word	0xffffffff


	//   ....[62]....
        /*1934*/ 	.word	0xffffffff


	//   ....[63]....
        /*1938*/ 	.word	0xffffffff


	//   ....[64]....
        /*193c*/ 	.word	0xffffffff


	//   ....[65]....
        /*1940*/ 	.word	0xffffffff


	//   ....[66]....
        /*1944*/ 	.word	0xffffffff


	//   ....[67]....
        /*1948*/ 	.word	0xffffffff


	//   ....[68]....
        /*194c*/ 	.word	0xffffffff


	//   ....[69]....
        /*1950*/ 	.word	0xffffffff


	//   ....[70]....
        /*1954*/ 	.word	0xffffffff


	//   ....[71]....
        /*1958*/ 	.word	0xffffffff


	//   ....[72]....
        /*195c*/ 	.word	0xffffffff


	//   ....[73]....
        /*1960*/ 	.word	0xffffffff


	//   ....[74]....
        /*1964*/ 	.word	0xffffffff


	//   ....[75]....
        /*1968*/ 	.word	0xffffffff


	//   ....[76]....
        /*196c*/ 	.word	0xffffffff


	//   ....[77]....
        /*1970*/ 	.word	0xffffffff


	//   ....[78]....
        /*1974*/ 	.word	0xffffffff


	//   ....[79]....
        /*1978*/ 	.word	0xffffffff


	//   ....[80]....
        /*197c*/ 	.word	0xffffffff


	//   ....[81]....
        /*1980*/ 	.word	0xffffffff


	//   ....[82]....
        /*1984*/ 	.word	0xffffffff


	//   ....[83]....
        /*1988*/ 	.word	0xffffffff


	//   ....[84]....
        /*198c*/ 	.word	0xffffffff


	//   ....[85]....
        /*1990*/ 	.word	0xffffffff


	//   ....[86]....
        /*1994*/ 	.word	0xffffffff


	//   ....[87]....
        /*1998*/ 	.word	0xffffffff


	//   ....[88]....
        /*199c*/ 	.word	0xffffffff


	//   ....[89]....
        /*19a0*/ 	.word	0xffffffff


	//   ....[90]....
        /*19a4*/ 	.word	0xffffffff


	//   ....[91]....
        /*19a8*/ 	.word	0xffffffff


	//   ....[92]....
        /*19ac*/ 	.word	0xffffffff


	//   ....[93]....
        /*19b0*/ 	.word	0xffffffff


	//   ....[94]....
        /*19b4*/ 	.word	0xffffffff


	//   ....[95]....
        /*19b8*/ 	.word	0xffffffff


	//   ....[96]....
        /*19bc*/ 	.word	0xffffffff


	//   ....[97]....
        /*19c0*/ 	.word	0xffffffff


	//   ....[98]....
        /*19c4*/ 	.word	0xffffffff


	//   ....[99]....
        /*19c8*/ 	.word	0xffffffff


	//   ....[100]....
        /*19cc*/ 	.word	0xffffffff


	//   ....[101]....
        /*19d0*/ 	.word	0xffffffff


	//   ....[102]....
        /*19d4*/ 	.word	0xffffffff


	//   ....[103]....
        /*19d8*/ 	.word	0xffffffff


	//   ....[104]....
        /*19dc*/ 	.word	0xffffffff


	//   ....[105]....
        /*19e0*/ 	.word	0xffffffff


	//   ....[106]....
        /*19e4*/ 	.word	0xffffffff


	//   ....[107]....
        /*19e8*/ 	.word	0xffffffff


	//   ....[108]....
        /*19ec*/ 	.word	0xffffffff


	//   ....[109]....
        /*19f0*/ 	.word	0xffffffff


	//   ....[110]....
        /*19f4*/ 	.word	0xffffffff


	//   ....[111]....
        /*19f8*/ 	.word	0xffffffff


	//   ....[112]....
        /*19fc*/ 	.word	0xffffffff


	//   ....[113]....
        /*1a00*/ 	.word	0xffffffff


	//   ....[114]....
        /*1a04*/ 	.word	0xffffffff


	//   ....[115]....
        /*1a08*/ 	.word	0xffffffff


	//   ....[116]....
        /*1a0c*/ 	.word	0xffffffff


	//   ....[117]....
        /*1a10*/ 	.word	0xffffffff


	//   ....[118]....
        /*1a14*/ 	.word	0xffffffff


	//   ....[119]....
        /*1a18*/ 	.word	0xffffffff


	//   ....[120]....
        /*1a1c*/ 	.word	0xffffffff


	//   ....[121]....
        /*1a20*/ 	.word	0xffffffff


	//   ....[122]....
        /*1a24*/ 	.word	0xffffffff


	//   ....[123]....
        /*1a28*/ 	.word	0xffffffff


	//   ....[124]....
        /*1a2c*/ 	.word	0xffffffff


	//   ....[125]....
        /*1a30*/ 	.word	0xffffffff


	//   ....[126]....
        /*1a34*/ 	.word	0xffffffff


	//   ....[127]....
        /*1a38*/ 	.word	0xffffffff


	//   ....[128]....
        /*1a3c*/ 	.word	0xffffffff


	//   ....[129]....
        /*1a40*/ 	.word	0xffffffff


	//   ....[130]....
        /*1a44*/ 	.word	0xffffffff


	//   ....[131]....
        /*1a48*/ 	.word	0xffffffff


	//   ....[132]....
        /*1a4c*/ 	.word	0xffffffff


	//   ....[133]....
        /*1a50*/ 	.word	0xffffffff


	//   ....[134]....
        /*1a54*/ 	.word	0xffffffff


	//   ....[135]....
        /*1a58*/ 	.word	0xffffffff


	//   ....[136]....
        /*1a5c*/ 	.word	0xffffffff


	//   ....[137]....
        /*1a60*/ 	.word	0xffffffff


	//   ....[138]....
        /*1a64*/ 	.word	0xffffffff


	//   ....[139]....
        /*1a68*/ 	.word	0xffffffff


	//   ....[140]....
        /*1a6c*/ 	.word	0xffffffff


	//   ....[141]....
        /*1a70*/ 	.word	0xffffffff


	//   ....[142]....
        /*1a74*/ 	.word	0xffffffff


	//   ....[143]....
        /*1a78*/ 	.word	0xffffffff


	//   ....[144]....
        /*1a7c*/ 	.word	0xffffffff


	//   ....[145]....
        /*1a80*/ 	.word	0xffffffff


	//   ....[146]....
        /*1a84*/ 	.word	0xffffffff


	//   ....[147]....
        /*1a88*/ 	.word	0xffffffff


	//   ....[148]....
        /*1a8c*/ 	.word	0xffffffff


	//   ....[149]....
        /*1a90*/ 	.word	0xffffffff


	//   ....[150]....
        /*1a94*/ 	.word	0xffffffff


	//   ....[151]....
        /*1a98*/ 	.word	0xffffffff


	//   ....[152]....
        /*1a9c*/ 	.word	0xffffffff


	//   ....[153]....
        /*1aa0*/ 	.word	0xffffffff


	//   ....[154]....
        /*1aa4*/ 	.word	0xffffffff


	//   ....[155]....
        /*1aa8*/ 	.word	0xffffffff


	//   ....[156]....
        /*1aac*/ 	.word	0xffffffff


	//   ....[157]....
        /*1ab0*/ 	.word	0xffffffff


	//   ....[158]....
        /*1ab4*/ 	.word	0xffffffff


	//   ....[159]....
        /*1ab8*/ 	.word	0xffffffff


	//   ....[160]....
        /*1abc*/ 	.word	0xffffffff


	//   ....[161]....
        /*1ac0*/ 	.word	0xffffffff


	//   ....[162]....
        /*1ac4*/ 	.word	0xffffffff


	//   ....[163]....
        /*1ac8*/ 	.word	0xffffffff


	//   ....[164]....
        /*1acc*/ 	.word	0xffffffff


	//   ....[165]....
        /*1ad0*/ 	.word	0xffffffff


	//   ....[166]....
        /*1ad4*/ 	.word	0xffffffff


	//   ....[167]....
        /*1ad8*/ 	.word	0xffffffff


	//   ....[168]....
        /*1adc*/ 	.word	0xffffffff


	//   ....[169]....
        /*1ae0*/ 	.word	0xffffffff


	//   ....[170]....
        /*1ae4*/ 	.word	0xffffffff


	//   ....[171]....
        /*1ae8*/ 	.word	0xffffffff


	//   ....[172]....
        /*1aec*/ 	.word	0xffffffff


	//   ....[173]....
        /*1af0*/ 	.word	0xffffffff


	//   ....[174]....
        /*1af4*/ 	.word	0xffffffff


	//   ....[175]....
        /*1af8*/ 	.word	0xffffffff


	//   ....[176]....
        /*1afc*/ 	.word	0xffffffff


	//   ....[177]....
        /*1b00*/ 	.word	0xffffffff


	//   ....[178]....
        /*1b04*/ 	.word	0xffffffff


	//   ....[179]....
        /*1b08*/ 	.word	0xffffffff


	//   ....[180]....
        /*1b0c*/ 	.word	0xffffffff


	//   ....[181]....
        /*1b10*/ 	.word	0xffffffff


	//   ....[182]....
        /*1b14*/ 	.word	0xffffffff


	//   ....[183]....
        /*1b18*/ 	.word	0xffffffff


	//   ....[184]....
        /*1b1c*/ 	.word	0xffffffff


	//   ....[185]....
        /*1b20*/ 	.word	0xffffffff


	//   ....[186]....
        /*1b24*/ 	.word	0xffffffff


	//   ....[187]....
        /*1b28*/ 	.word	0xffffffff


	//   ....[188]....
        /*1b2c*/ 	.word	0xffffffff


	//   ....[189]....
        /*1b30*/ 	.word	0xffffffff


	//   ....[190]....
        /*1b34*/ 	.word	0xffffffff


	//   ....[191]....
        /*1b38*/ 	.word	0xffffffff


	//   ....[192]....
        /*1b3c*/ 	.word	0xffffffff


	//   ....[193]....
        /*1b40*/ 	.word	0xffffffff


	//   ....[194]....
        /*1b44*/ 	.word	0xffffffff


	//   ....[195]....
        /*1b48*/ 	.word	0xffffffff


	//   ....[196]....
        /*1b4c*/ 	.word	0xffffffff


	//   ....[197]....
        /*1b50*/ 	.word	0xffffffff


	//   ....[198]....
        /*1b54*/ 	.word	0xffffffff


	//   ....[199]....
        /*1b58*/ 	.word	0xffffffff


	//   ....[200]....
        /*1b5c*/ 	.word	0xffffffff


	//   ....[201]....
        /*1b60*/ 	.word	0xffffffff


	//   ....[202]....
        /*1b64*/ 	.word	0xffffffff


	//   ....[203]....
        /*1b68*/ 	.word	0xffffffff


	//   ....[204]....
        /*1b6c*/ 	.word	0xffffffff


	//   ....[205]....
        /*1b70*/ 	.word	0xffffffff


	//   ....[206]....
        /*1b74*/ 	.word	0xffffffff


	//   ....[207]....
        /*1b78*/ 	.word	0xffffffff


	//   ....[208]....
        /*1b7c*/ 	.word	0xffffffff


	//   ....[209]....
        /*1b80*/ 	.word	0xffffffff


	//   ....[210]....
        /*1b84*/ 	.word	0xffffffff


	//   ....[211]....
        /*1b88*/ 	.word	0xffffffff


	//   ....[212]....
        /*1b8c*/ 	.word	0xffffffff


	//   ....[213]....
        /*1b90*/ 	.word	0xffffffff


	//   ....[214]....
        /*1b94*/ 	.word	0xffffffff


	//   ....[215]....
        /*1b98*/ 	.word	0xffffffff


	//   ....[216]....
        /*1b9c*/ 	.word	0xffffffff


	//   ....[217]....
        /*1ba0*/ 	.word	0xffffffff


	//   ....[218]....
        /*1ba4*/ 	.word	0xffffffff


	//   ....[219]....
        /*1ba8*/ 	.word	0xffffffff


	//   ....[220]....
        /*1bac*/ 	.word	0xffffffff


	//   ....[221]....
        /*1bb0*/ 	.word	0xffffffff


	//   ....[222]....
        /*1bb4*/ 	.word	0xffffffff


	//   ....[223]....
        /*1bb8*/ 	.word	0xffffffff


	//   ....[224]....
        /*1bbc*/ 	.word	0xffffffff


	//   ....[225]....
        /*1bc0*/ 	.word	0xffffffff


	//   ....[226]....
        /*1bc4*/ 	.word	0xffffffff


	//   ....[227]....
        /*1bc8*/ 	.word	0xffffffff


	//   ....[228]....
        /*1bcc*/ 	.word	0xffffffff


	//   ....[229]....
        /*1bd0*/ 	.word	0xffffffff


	//   ....[230]....
        /*1bd4*/ 	.word	0xffffffff


	//   ....[231]....
        /*1bd8*/ 	.word	0xffffffff


	//   ....[232]....
        /*1bdc*/ 	.word	0xffffffff


	//   ....[233]....
        /*1be0*/ 	.word	0xffffffff


	//   ....[234]....
        /*1be4*/ 	.word	0xffffffff


	//   ....[235]....
        /*1be8*/ 	.word	0xffffffff


	//   ....[236]....
        /*1bec*/ 	.word	0xffffffff


	//   ....[237]....
        /*1bf0*/ 	.word	0xffffffff


	//   ....[238]....
        /*1bf4*/ 	.word	0xffffffff


	//   ....[239]....
        /*1bf8*/ 	.word	0xffffffff


	//   ....[240]....
        /*1bfc*/ 	.word	0xffffffff


	//   ....[241]....
        /*1c00*/ 	.word	0xffffffff


	//   ....[242]....
        /*1c04*/ 	.word	0xffffffff


	//   ....[243]....
        /*1c08*/ 	.word	0xffffffff


	//   ....[244]....
        /*1c0c*/ 	.word	0xffffffff


	//   ....[245]....
        /*1c10*/ 	.word	0xffffffff


	//   ....[246]....
        /*1c14*/ 	.word	0xffffffff


	//   ....[247]....
        /*1c18*/ 	.word	0xffffffff


	//   ....[248]....
        /*1c1c*/ 	.word	0xffffffff


	//   ....[249]....
        /*1c20*/ 	.word	0xffffffff


	//   ....[250]....
        /*1c24*/ 	.word	0xffffffff


	//   ....[251]....
        /*1c28*/ 	.word	0xffffffff


	//   ....[252]....
        /*1c2c*/ 	.word	0xffffffff


	//   ....[253]....
        /*1c30*/ 	.word	0xffffffff


	//   ....[254]....
        /*1c34*/ 	.word	0xffffffff


	//   ....[255]....
        /*1c38*/ 	.word	0xffffffff


	//   ....[0]....
        /*1c3c*/ 	.word	0xffffffff


	//   ....[1]....
        /*1c40*/ 	.word	0xffffffff


	//   ....[2]....
        /*1c44*/ 	.word	0xffffffff


	//   ....[3]....
        /*1c48*/ 	.word	0xffffffff


	//   ....[4]....
        /*1c4c*/ 	.word	0xffffffff


	//   ....[5]....
        /*1c50*/ 	.word	0xffffffff


	//   ....[6]....
        /*1c54*/ 	.word	0xffffffff


	//   ....[7]....
        /*1c58*/ 	.word	0xffffffff


	//   ....[8]....
        /*1c5c*/ 	.word	0xffffffff


	//   ....[9]....
        /*1c60*/ 	.word	0xffffffff


	//   ....[10]....
        /*1c64*/ 	.word	0xffffffff


	//   ....[11]....
        /*1c68*/ 	.word	0xffffffff


	//   ....[12]....
        /*1c6c*/ 	.word	0xffffffff


	//   ....[13]....
        /*1c70*/ 	.word	0xffffffff


	//   ....[14]....
        /*1c74*/ 	.word	0xffffffff


	//   ....[15]....
        /*1c78*/ 	.word	0xffffffff


	//   ....[16]....
        /*1c7c*/ 	.word	0xffffffff


	//   ....[17]....
        /*1c80*/ 	.word	0xffffffff


	//   ....[18]....
        /*1c84*/ 	.word	0xffffffff


	//   ....[19]....
        /*1c88*/ 	.word	0xffffffff


	//   ....[20]....
        /*1c8c*/ 	.word	0xffffffff


	//   ....[21]....
        /*1c90*/ 	.word	0xffffffff


	//   ....[22]....
        /*1c94*/ 	.word	0xffffffff


	//   ....[23]....
        /*1c98*/ 	.word	0xffffffff


	//   ....[24]....
        /*1c9c*/ 	.word	0xffffffff


	//   ....[25]....
        /*1ca0*/ 	.word	0xffffffff


	//   ....[26]....
        /*1ca4*/ 	.word	0xffffffff


	//   ....[27]....
        /*1ca8*/ 	.word	0xffffffff


	//   ....[28]....
        /*1cac*/ 	.word	0xffffffff


	//   ....[29]....
        /*1cb0*/ 	.word	0xffffffff


	//   ....[30]....
        /*1cb4*/ 	.word	0xffffffff


	//   ....[31]....
        /*1cb8*/ 	.word	0xffffffff


	//   ....[32]....
        /*1cbc*/ 	.word	0xffffffff


	//   ....[33]....
        /*1cc0*/ 	.word	0xffffffff


	//   ....[34]....
        /*1cc4*/ 	.word	0xffffffff


	//   ....[35]....
        /*1cc8*/ 	.word	0xffffffff


	//   ....[36]....
        /*1ccc*/ 	.word	0xffffffff


	//   ....[37]....
        /*1cd0*/ 	.word	0xffffffff


	//   ....[38]....
        /*1cd4*/ 	.word	0xffffffff


	//   ....[39]....
        /*1cd8*/ 	.word	0xffffffff


	//   ....[40]....
        /*1cdc*/ 	.word	0xffffffff


	//   ....[41]....
        /*1ce0*/ 	.word	0xffffffff


	//   ....[42]....
        /*1ce4*/ 	.word	0xffffffff


	//   ....[43]....
        /*1ce8*/ 	.word	0xffffffff


	//   ....[44]....
        /*1cec*/ 	.word	0xffffffff


	//   ....[45]....
        /*1cf0*/ 	.word	0xffffffff


	//   ....[46]....
        /*1cf4*/ 	.word	0xffffffff


	//   ....[47]....
        /*1cf8*/ 	.word	0xffffffff


	//   ....[48]....
        /*1cfc*/ 	.word	0xffffffff


	//   ....[49]....
        /*1d00*/ 	.word	0xffffffff


	//   ....[50]....
        /*1d04*/ 	.word	0xffffffff


	//   ....[51]....
        /*1d08*/ 	.word	0xffffffff


	//   ....[52]....
        /*1d0c*/ 	.word	0xffffffff


	//   ....[53]....
        /*1d10*/ 	.word	0xffffffff


	//   ....[54]....
        /*1d14*/ 	.word	0xffffffff


	//   ....[55]....
        /*1d18*/ 	.word	0xffffffff


	//   ....[56]....
        /*1d1c*/ 	.word	0xffffffff


	//   ....[57]....
        /*1d20*/ 	.word	0xffffffff


	//   ....[58]....
        /*1d24*/ 	.word	0xffffffff


	//   ....[59]....
        /*1d28*/ 	.word	0xffffffff


	//   ....[60]....
        /*1d2c*/ 	.word	0xffffffff


	//   ....[61]....
        /*1d30*/ 	.word	0xffffffff


	//   ....[62]....
        /*1d34*/ 	.word	0xffffffff


	//   ....[63]....
        /*1d38*/ 	.word	0xffffffff


	//   ....[64]....
        /*1d3c*/ 	.word	0xffffffff


	//   ....[65]....
        /*1d40*/ 	.word	0xffffffff


	//   ....[66]....
        /*1d44*/ 	.word	0xffffffff


	//   ....[67]....
        /*1d48*/ 	.word	0xffffffff


	//   ....[68]....
        /*1d4c*/ 	.word	0xffffffff


	//   ....[69]....
        /*1d50*/ 	.word	0xffffffff


	//   ....[70]....
        /*1d54*/ 	.word	0xffffffff


	//   ....[71]....
        /*1d58*/ 	.word	0xffffffff


	//   ....[72]....
        /*1d5c*/ 	.word	0xffffffff


	//   ....[73]....
        /*1d60*/ 	.word	0xffffffff


	//   ....[74]....
        /*1d64*/ 	.word	0xffffffff


	//   ....[75]....
        /*1d68*/ 	.word	0xffffffff


	//   ....[76]....
        /*1d6c*/ 	.word	0xffffffff


	//   ....[77]....
        /*1d70*/ 	.word	0xffffffff


	//   ....[78]....
        /*1d74*/ 	.word	0xffffffff


	//   ....[79]....
        /*1d78*/ 	.word	0xffffffff


	//   ....[80]....
        /*1d7c*/ 	.word	0xffffffff


	//   ....[81]....
        /*1d80*/ 	.word	0xffffffff


	//   ....[82]....
        /*1d84*/ 	.word	0xffffffff


	//   ....[83]....
        /*1d88*/ 	.word	0xffffffff


	//   ....[84]....
        /*1d8c*/ 	.word	0xffffffff


	//   ....[85]....
        /*1d90*/ 	.word	0xffffffff


	//   ....[86]....
        /*1d94*/ 	.word	0xffffffff


	//   ....[87]....
        /*1d98*/ 	.word	0xffffffff


	//   ....[88]....
        /*1d9c*/ 	.word	0xffffffff


	//   ....[89]....
        /*1da0*/ 	.word	0xffffffff


	//   ....[90]....
        /*1da4*/ 	.word	0xffffffff


	//   ....[91]....
        /*1da8*/ 	.word	0xffffffff


	//   ....[92]....
        /*1dac*/ 	.word	0xffffffff


	//   ....[93]....
        /*1db0*/ 	.word	0xffffffff


	//   ....[94]....
        /*1db4*/ 	.word	0xffffffff


	//   ....[95]....
        /*1db8*/ 	.word	0xffffffff


	//   ....[96]....
        /*1dbc*/ 	.word	0xffffffff


	//   ....[97]....
        /*1dc0*/ 	.word	0xffffffff


	//   ....[98]....
        /*1dc4*/ 	.word	0xffffffff


	//   ....[99]....
        /*1dc8*/ 	.word	0xffffffff


	//   ....[100]....
        /*1dcc*/ 	.word	0xffffffff


	//   ....[101]....
        /*1dd0*/ 	.word	0xffffffff


	//   ....[102]....
        /*1dd4*/ 	.word	0xffffffff


	//   ....[103]....
        /*1dd8*/ 	.word	0xffffffff


	//   ....[104]....
        /*1ddc*/ 	.word	0xffffffff


	//   ....[105]....
        /*1de0*/ 	.word	0xffffffff


	//   ....[106]....
        /*1de4*/ 	.word	0xffffffff


	//   ....[107]....
        /*1de8*/ 	.word	0xffffffff


	//   ....[108]....
        /*1dec*/ 	.word	0xffffffff


	//   ....[109]....
        /*1df0*/ 	.word	0xffffffff


	//   ....[110]....
        /*1df4*/ 	.word	0xffffffff


	//   ....[111]....
        /*1df8*/ 	.word	0xffffffff


	//   ....[112]....
        /*1dfc*/ 	.word	0xffffffff


	//   ....[113]....
        /*1e00*/ 	.word	0xffffffff


	//   ....[114]....
        /*1e04*/ 	.word	0xffffffff


	//   ....[115]....
        /*1e08*/ 	.word	0xffffffff


	//   ....[116]....
        /*1e0c*/ 	.word	0xffffffff


	//   ....[117]....
        /*1e10*/ 	.word	0xffffffff


	//   ....[118]....
        /*1e14*/ 	.word	0xffffffff


	//   ....[119]....
        /*1e18*/ 	.word	0xffffffff


	//   ....[120]....
        /*1e1c*/ 	.word	0xffffffff


	//   ....[121]....
        /*1e20*/ 	.word	0xffffffff


	//   ....[122]....
        /*1e24*/ 	.word	0xffffffff


	//   ....[123]....
        /*1e28*/ 	.word	0xffffffff


	//   ....[124]....
        /*1e2c*/ 	.word	0xffffffff


	//   ....[125]....
        /*1e30*/ 	.word	0xffffffff


	//   ....[126]....
        /*1e34*/ 	.word	0xffffffff


	//   ....[127]....
        /*1e38*/ 	.word	0xffffffff


	//   ....[128]....
        /*1e3c*/ 	.word	0xffffffff


	//   ....[129]....
        /*1e40*/ 	.word	0xffffffff


	//   ....[130]....
        /*1e44*/ 	.word	0xffffffff


	//   ....[131]....
        /*1e48*/ 	.word	0xffffffff


	//   ....[132]....
        /*1e4c*/ 	.word	0xffffffff


	//   ....[133]....
        /*1e50*/ 	.word	0xffffffff


	//   ....[134]....
        /*1e54*/ 	.word	0xffffffff


	//   ....[135]....
        /*1e58*/ 	.word	0xffffffff


	//   ....[136]....
        /*1e5c*/ 	.word	0xffffffff


	//   ....[137]....
        /*1e60*/ 	.word	0xffffffff


	//   ....[138]....
        /*1e64*/ 	.word	0xffffffff


	//   ....[139]....
        /*1e68*/ 	.word	0xffffffff


	//   ....[140]....
        /*1e6c*/ 	.word	0xffffffff


	//   ....[141]....
        /*1e70*/ 	.word	0xffffffff


	//   ....[142]....
        /*1e74*/ 	.word	0xffffffff


	//   ....[143]....
        /*1e78*/ 	.word	0xffffffff


	//   ....[144]....
        /*1e7c*/ 	.word	0xffffffff


	//   ....[145]....
        /*1e80*/ 	.word	0xffffffff


	//   ....[146]....
        /*1e84*/ 	.word	0xffffffff


	//   ....[147]....
        /*1e88*/ 	.word	0xffffffff


	//   ....[148]....
        /*1e8c*/ 	.word	0xffffffff


	//   ....[149]....
        /*1e90*/ 	.word	0xffffffff


	//   ....[150]....
        /*1e94*/ 	.word	0xffffffff


	//   ....[151]....
        /*1e98*/ 	.word	0xffffffff


	//   ....[152]....
        /*1e9c*/ 	.word	0xffffffff


	//   ....[153]....
        /*1ea0*/ 	.word	0xffffffff


	//   ....[154]....
        /*1ea4*/ 	.word	0xffffffff


	//   ....[155]....
        /*1ea8*/ 	.word	0xffffffff


	//   ....[156]....
        /*1eac*/ 	.word	0xffffffff


	//   ....[157]....
        /*1eb0*/ 	.word	0xffffffff


	//   ....[158]....
        /*1eb4*/ 	.word	0xffffffff


	//   ....[159]....
        /*1eb8*/ 	.word	0xffffffff


	//   ....[160]....
        /*1ebc*/ 	.word	0xffffffff


	//   ....[161]....
        /*1ec0*/ 	.word	0xffffffff


	//   ....[162]....
        /*1ec4*/ 	.word	0xffffffff


	//   ....[163]....
        /*1ec8*/ 	.word	0xffffffff


	//   ....[164]....
        /*1ecc*/ 	.word	0xffffffff


	//   ....[165]....
        /*1ed0*/ 	.word	0xffffffff


	//   ....[166]....
        /*1ed4*/ 	.word	0xffffffff


	//   ....[167]....
        /*1ed8*/ 	.word	0xffffffff


	//   ....[168]....
        /*1edc*/ 	.word	0xffffffff


	//   ....[169]....
        /*1ee0*/ 	.word	0xffffffff


	//   ....[170]....
        /*1ee4*/ 	.word	0xffffffff


	//   ....[171]....
        /*1ee8*/ 	.word	0xffffffff


	//   ....[172]....
        /*1eec*/ 	.word	0xffffffff


	//   ....[173]....
        /*1ef0*/ 	.word	0xffffffff


	//   ....[174]....
        /*1ef4*/ 	.word	0xffffffff


	//   ....[175]....
        /*1ef8*/ 	.word	0xffffffff


	//   ....[176]....
        /*1efc*/ 	.word	0xffffffff


	//   ....[177]....
        /*1f00*/ 	.word	0xffffffff


	//   ....[178]....
        /*1f04*/ 	.word	0xffffffff


	//   ....[179]....
        /*1f08*/ 	.word	0xffffffff


	//   ....[180]....
        /*1f0c*/ 	.word	0xffffffff


	//   ....[181]....
        /*1f10*/ 	.word	0xffffffff


	//   ....[182]....
        /*1f14*/ 	.word	0xffffffff


	//   ....[183]....
        /*1f18*/ 	.word	0xffffffff


	//   ....[184]....
        /*1f1c*/ 	.word	0xffffffff


	//   ....[185]....
        /*1f20*/ 	.word	0xffffffff


	//   ....[186]....
        /*1f24*/ 	.word	0xffffffff


	//   ....[187]....
        /*1f28*/ 	.word	0xffffffff


	//   ....[188]....
        /*1f2c*/ 	.word	0xffffffff


	//   ....[189]....
        /*1f30*/ 	.word	0xffffffff


	//   ....[190]....
        /*1f34*/ 	.word	0xffffffff


	//   ....[191]....
        /*1f38*/ 	.word	0xffffffff


	//   ....[192]....
        /*1f3c*/ 	.word	0xffffffff


	//   ....[193]....
        /*1f40*/ 	.word	0xffffffff


	//   ....[194]....
        /*1f44*/ 	.word	0xffffffff


	//   ....[195]....
        /*1f48*/ 	.word	0xffffffff


	//   ....[196]....
        /*1f4c*/ 	.word	0xffffffff


	//   ....[197]....
        /*1f50*/ 	.word	0xffffffff


	//   ....[198]....
        /*1f54*/ 	.word	0xffffffff


	//   ....[199]....
        /*1f58*/ 	.word	0xffffffff


	//   ....[200]....
        /*1f5c*/ 	.word	0xffffffff


	//   ....[201]....
        /*1f60*/ 	.word	0xffffffff


	//   ....[202]....
        /*1f64*/ 	.word	0xffffffff


	//   ....[203]....
        /*1f68*/ 	.word	0xffffffff


	//   ....[204]....
        /*1f6c*/ 	.word	0xffffffff


	//   ....[205]....
        /*1f70*/ 	.word	0xffffffff


	//   ....[206]....
        /*1f74*/ 	.word	0xffffffff


	//   ....[207]....
        /*1f78*/ 	.word	0xffffffff


	//   ....[208]....
        /*1f7c*/ 	.word	0xffffffff


	//   ....[209]....
        /*1f80*/ 	.word	0xffffffff


	//   ....[210]....
        /*1f84*/ 	.word	0xffffffff


	//   ....[211]....
        /*1f88*/ 	.word	0xffffffff


	//   ....[212]....
        /*1f8c*/ 	.word	0xffffffff


	//   ....[213]....
        /*1f90*/ 	.word	0xffffffff


	//   ....[214]....
        /*1f94*/ 	.word	0xffffffff


	//   ....[215]....
        /*1f98*/ 	.word	0xffffffff


	//   ....[216]....
        /*1f9c*/ 	.word	0xffffffff


	//   ....[217]....
        /*1fa0*/ 	.word	0xffffffff


	//   ....[218]....
        /*1fa4*/ 	.word	0xffffffff


	//   ....[219]....
        /*1fa8*/ 	.word	0xffffffff


	//   ....[220]....
        /*1fac*/ 	.word	0xffffffff


	//   ....[221]....
        /*1fb0*/ 	.word	0xffffffff


	//   ....[222]....
        /*1fb4*/ 	.word	0xffffffff


	//   ....[223]....
        /*1fb8*/ 	.word	0xffffffff


	//   ....[224]....
        /*1fbc*/ 	.word	0xffffffff


	//   ....[225]....
        /*1fc0*/ 	.word	0xffffffff


	//   ....[226]....
        /*1fc4*/ 	.word	0xffffffff


	//   ....[227]....
        /*1fc8*/ 	.word	0xffffffff


	//   ....[228]....
        /*1fcc*/ 	.word	0xffffffff


	//   ....[229]....
        /*1fd0*/ 	.word	0xffffffff


	//   ....[230]....
        /*1fd4*/ 	.word	0xffffffff


	//   ....[231]....
        /*1fd8*/ 	.word	0xffffffff


	//   ....[232]....
        /*1fdc*/ 	.word	0xffffffff


	//   ....[233]....
        /*1fe0*/ 	.word	0xffffffff


	//   ....[234]....
        /*1fe4*/ 	.word	0xffffffff


	//   ....[235]....
        /*1fe8*/ 	.word	0xffffffff


	//   ....[236]....
        /*1fec*/ 	.word	0xffffffff


	//   ....[237]....
        /*1ff0*/ 	.word	0xffffffff


	//   ....[238]....
        /*1ff4*/ 	.word	0xffffffff


	//   ....[239]....
        /*1ff8*/ 	.word	0xffffffff


	//   ....[240]....
        /*1ffc*/ 	.word	0xffffffff


	//   ....[241]....
        /*2000*/ 	.word	0xffffffff


	//   ....[242]....
        /*2004*/ 	.word	0xffffffff


	//   ....[243]....
        /*2008*/ 	.word	0xffffffff


	//   ....[244]....
        /*200c*/ 	.word	0xffffffff


	//   ....[245]....
        /*2010*/ 	.word	0xffffffff


	//   ....[246]....
        /*2014*/ 	.word	0xffffffff


	//   ....[247]....
        /*2018*/ 	.word	0xffffffff


	//   ....[248]....
        /*201c*/ 	.word	0xffffffff


	//   ....[249]....
        /*2020*/ 	.word	0xffffffff


	//   ....[250]....
        /*2024*/ 	.word	0xffffffff


	//   ....[251]....
        /*2028*/ 	.word	0xffffffff


	//   ....[252]....
        /*202c*/ 	.word	0xffffffff


	//   ....[253]....
        /*2030*/ 	.word	0xffffffff


	//   ....[254]....
        /*2034*/ 	.word	0xffffffff


	//   ....[255]....
        /*2038*/ 	.word	0xffffffff


	//   ....[0]....
        /*203c*/ 	.word	0xffffffff


	//   ....[1]....
        /*2040*/ 	.word	0xffffffff


	//   ....[2]....
        /*2044*/ 	.word	0xffffffff


	//   ....[3]....
        /*2048*/ 	.word	0xffffffff


	//   ....[4]....
        /*204c*/ 	.word	0xffffffff


	//   ....[5]....
        /*2050*/ 	.word	0xffffffff


	//   ....[6]....
        /*2054*/ 	.word	0xffffffff


	//   ....[7]....
        /*2058*/ 	.word	0xffffffff


	//   ....[8]....
        /*205c*/ 	.word	0xffffffff


	//   ....[9]....
        /*2060*/ 	.word	0xffffffff


	//   ....[10]....
        /*2064*/ 	.word	0xffffffff


	//   ....[11]....
        /*2068*/ 	.word	0xffffffff


	//   ....[12]....
        /*206c*/ 	.word	0xffffffff


	//   ....[13]....
        /*2070*/ 	.word	0xffffffff


	//   ....[14]....
        /*2074*/ 	.word	0xffffffff


	//   ....[15]....
        /*2078*/ 	.word	0xffffffff


	//   ....[16]....
        /*207c*/ 	.word	0xffffffff


	//   ....[17]....
        /*2080*/ 	.word	0xffffffff


	//   ....[18]....
        /*2084*/ 	.word	0xffffffff


	//   ....[19]....
        /*2088*/ 	.word	0xffffffff


	//   ....[20]....
        /*208c*/ 	.word	0xffffffff


	//   ....[21]....
        /*2090*/ 	.word	0xffffffff


	//   ....[22]....
        /*2094*/ 	.word	0xffffffff


	//   ....[23]....
        /*2098*/ 	.word	0xffffffff


	//   ....[24]....
        /*209c*/ 	.word	0xffffffff


	//   ....[25]....
        /*20a0*/ 	.word	0xffffffff


	//   ....[26]....
        /*20a4*/ 	.word	0xffffffff


	//   ....[27]....
        /*20a8*/ 	.word	0xffffffff


	//   ....[28]....
        /*20ac*/ 	.word	0xffffffff


	//   ....[29]....
        /*20b0*/ 	.word	0xffffffff


	//   ....[30]....
        /*20b4*/ 	.word	0xffffffff


	//   ....[31]....
        /*20b8*/ 	.word	0xffffffff


	//   ....[32]....
        /*20bc*/ 	.word	0xffffffff


	//   ....[33]....
        /*20c0*/ 	.word	0xffffffff


	//   ....[34]....
        /*20c4*/ 	.word	0xffffffff


	//   ....[35]....
        /*20c8*/ 	.word	0xffffffff


	//   ....[36]....
        /*20cc*/ 	.word	0xffffffff


	//   ....[37]....
        /*20d0*/ 	.word	0xffffffff


	//   ....[38]....
        /*20d4*/ 	.word	0xffffffff


	//   ....[39]....
        /*20d8*/ 	.word	0xffffffff


	//   ....[40]....
        /*20dc*/ 	.word	0xffffffff


	//   ....[41]....
        /*20e0*/ 	.word	0xffffffff


	//   ....[42]....
        /*20e4*/ 	.word	0xffffffff


	//   ....[43]....
        /*20e8*/ 	.word	0xffffffff


	//   ....[44]....
        /*20ec*/ 	.word	0xffffffff


	//   ....[45]....
        /*20f0*/ 	.word	0xffffffff


	//   ....[46]....
        /*20f4*/ 	.word	0xffffffff


	//   ....[47]....
        /*20f8*/ 	.word	0xffffffff


	//   ....[48]....
        /*20fc*/ 	.word	0xffffffff


	//   ....[49]....
        /*2100*/ 	.word	0xffffffff


	//   ....[50]....
        /*2104*/ 	.word	0xffffffff


	//   ....[51]....
        /*2108*/ 	.word	0xffffffff


	//   ....[52]....
        /*210c*/ 	.word	0xffffffff


	//   ....[53]....
        /*2110*/ 	.word	0xffffffff


	//   ....[54]....
        /*2114*/ 	.word	0xffffffff


	//   ....[55]....
        /*2118*/ 	.word	0xffffffff


	//   ....[56]....
        /*211c*/ 	.word	0xffffffff


	//   ....[57]....
        /*2120*/ 	.word	0xffffffff


	//   ....[58]....
        /*2124*/ 	.word	0xffffffff


	//   ....[59]....
        /*2128*/ 	.word	0xffffffff


	//   ....[60]....
        /*212c*/ 	.word	0xffffffff


	//   ....[61]....
        /*2130*/ 	.word	0xffffffff


	//   ....[62]....
        /*2134*/ 	.word	0xffffffff


	//   ....[63]....
        /*2138*/ 	.word	0xffffffff


	//   ....[64]....
        /*213c*/ 	.word	0xffffffff


	//   ....[65]....
        /*2140*/ 	.word	0xffffffff


	//   ....[66]....
        /*2144*/ 	.word	0xffffffff


	//   ....[67]....
        /*2148*/ 	.word	0xffffffff


	//   ....[68]....
        /*214c*/ 	.word	0xffffffff


	//   ....[69]....
        /*2150*/ 	.word	0xffffffff


	//   ....[70]....
        /*2154*/ 	.word	0xffffffff


	//   ....[71]....
        /*2158*/ 	.word	0xffffffff


	//   ....[72]....
        /*215c*/ 	.word	0xffffffff


	//   ....[73]....
        /*2160*/ 	.word	0xffffffff


	//   ....[74]....
        /*2164*/ 	.word	0xffffffff


	//   ....[75]....
        /*2168*/ 	.word	0xffffffff


	//   ....[76]....
        /*216c*/ 	.word	0xffffffff


	//   ....[77]....
        /*2170*/ 	.word	0xffffffff


	//   ....[78]....
        /*2174*/ 	.word	0xffffffff


	//   ....[79]....
        /*2178*/ 	.word	0xffffffff


	//   ....[80]....
        /*217c*/ 	.word	0xffffffff


	//   ....[81]....
        /*2180*/ 	.word	0xffffffff


	//   ....[82]....
        /*2184*/ 	.word	0xffffffff


	//   ....[83]....
        /*2188*/ 	.word	0xffffffff


	//   ....[84]....
        /*218c*/ 	.word	0xffffffff


	//   ....[85]....
        /*2190*/ 	.word	0xffffffff


	//   ....[86]....
        /*2194*/ 	.word	0xffffffff


	//   ....[87]....
        /*2198*/ 	.word	0xffffffff


	//   ....[88]....
        /*219c*/ 	.word	0xffffffff


	//   ....[89]....
        /*21a0*/ 	.word	0xffffffff


	//   ....[90]....
        /*21a4*/ 	.word	0xffffffff


	//   ....[91]....
        /*21a8*/ 	.word	0xffffffff


	//   ....[92]....
        /*21ac*/ 	.word	0xffffffff


	//   ....[93]....
        /*21b0*/ 	.word	0xffffffff


	//   ....[94]....
        /*21b4*/ 	.word	0xffffffff


	//   ....[95]....
        /*21b8*/ 	.word	0xffffffff


	//   ....[96]....
        /*21bc*/ 	.word	0xffffffff


	//   ....[97]....
        /*21c0*/ 	.word	0xffffffff


	//   ....[98]....
        /*21c4*/ 	.word	0xffffffff


	//   ....[99]....
        /*21c8*/ 	.word	0xffffffff


	//   ....[100]....
        /*21cc*/ 	.word	0xffffffff


	//   ....[101]....
        /*21d0*/ 	.word	0xffffffff


	//   ....[102]....
        /*21d4*/ 	.word	0xffffffff


	//   ....[103]....
        /*21d8*/ 	.word	0xffffffff


	//   ....[104]....
        /*21dc*/ 	.word	0xffffffff


	//   ....[105]....
        /*21e0*/ 	.word	0xffffffff


	//   ....[106]....
        /*21e4*/ 	.word	0xffffffff


	//   ....[107]....
        /*21e8*/ 	.word	0xffffffff


	//   ....[108]....
        /*21ec*/ 	.word	0xffffffff


	//   ....[109]....
        /*21f0*/ 	.word	0xffffffff


	//   ....[110]....
        /*21f4*/ 	.word	0xffffffff


	//   ....[111]....
        /*21f8*/ 	.word	0xffffffff


	//   ....[112]....
        /*21fc*/ 	.word	0xffffffff


	//   ....[113]....
        /*2200*/ 	.word	0xffffffff


	//   ....[114]....
        /*2204*/ 	.word	0xffffffff


	//   ....[115]....
        /*2208*/ 	.word	0xffffffff


	//   ....[116]....
        /*220c*/ 	.word	0xffffffff


	//   ....[117]....
        /*2210*/ 	.word	0xffffffff


	//   ....[118]....
        /*2214*/ 	.word	0xffffffff


	//   ....[119]....
        /*2218*/ 	.word	0xffffffff


	//   ....[120]....
        /*221c*/ 	.word	0xffffffff


	//   ....[121]....
        /*2220*/ 	.word	0xffffffff


	//   ....[122]....
        /*2224*/ 	.word	0xffffffff


	//   ....[123]....
        /*2228*/ 	.word	0xffffffff


	//   ....[124]....
        /*222c*/ 	.word	0xffffffff


	//   ....[125]....
        /*2230*/ 	.word	0xffffffff


	//   ....[126]....
        /*2234*/ 	.word	0xffffffff


	//   ....[127]....
        /*2238*/ 	.word	0xffffffff


	//   ....[128]....
        /*223c*/ 	.word	0xffffffff


	//   ....[129]....
        /*2240*/ 	.word	0xffffffff


	//   ....[130]....
        /*2244*/ 	.word	0xffffffff


	//   ....[131]....
        /*2248*/ 	.word	0xffffffff


	//   ....[132]....
        /*224c*/ 	.word	0xffffffff


	//   ....[133]....
        /*2250*/ 	.word	0xffffffff


	//   ....[134]....
        /*2254*/ 	.word	0xffffffff


	//   ....[135]....
        /*2258*/ 	.word	0xffffffff


	//   ....[136]....
        /*225c*/ 	.word	0xffffffff


	//   ....[137]....
        /*2260*/ 	.word	0xffffffff


	//   ....[138]....
        /*2264*/ 	.word	0xffffffff


	//   ....[139]....
        /*2268*/ 	.word	0xffffffff


	//   ....[140]....
        /*226c*/ 	.word	0xffffffff


	//   ....[141]....
        /*2270*/ 	.word	0xffffffff


	//   ....[142]....
        /*2274*/ 	.word	0xffffffff


	//   ....[143]....
        /*2278*/ 	.word	0xffffffff


	//   ....[144]....
        /*227c*/ 	.word	0xffffffff


	//   ....[145]....
        /*2280*/ 	.word	0xffffffff


	//   ....[146]....
        /*2284*/ 	.word	0xffffffff


	//   ....[147]....
        /*2288*/ 	.word	0xffffffff


	//   ....[148]....
        /*228c*/ 	.word	0xffffffff


	//   ....[149]....
        /*2290*/ 	.word	0xffffffff


	//   ....[150]....
        /*2294*/ 	.word	0xffffffff


	//   ....[151]....
        /*2298*/ 	.word	0xffffffff


	//   ....[152]....
        /*229c*/ 	.word	0xffffffff


	//   ....[153]....
        /*22a0*/ 	.word	0xffffffff


	//   ....[154]....
        /*22a4*/ 	.word	0xffffffff


	//   ....[155]....
        /*22a8*/ 	.word	0xffffffff


	//   ....[156]....
        /*22ac*/ 	.word	0xffffffff


	//   ....[157]....
        /*22b0*/ 	.word	0xffffffff


	//   ....[158]....
        /*22b4*/ 	.word	0xffffffff


	//   ....[159]....
        /*22b8*/ 	.word	0xffffffff


	//   ....[160]....
        /*22bc*/ 	.word	0xffffffff


	//   ....[161]....
        /*22c0*/ 	.word	0xffffffff


	//   ....[162]....
        /*22c4*/ 	.word	0xffffffff


	//   ....[163]....
        /*22c8*/ 	.word	0xffffffff


	//   ....[164]....
        /*22cc*/ 	.word	0xffffffff


	//   ....[165]....
        /*22d0*/ 	.word	0xffffffff


	//   ....[166]....
        /*22d4*/ 	.word	0xffffffff


	//   ....[167]....
        /*22d8*/ 	.word	0xffffffff


	//   ....[168]....
        /*22dc*/ 	.word	0xffffffff


	//   ....[169]....
        /*22e0*/ 	.word	0xffffffff


	//   ....[170]....
        /*22e4*/ 	.word	0xffffffff


	//   ....[171]....
        /*22e8*/ 	.word	0xffffffff


	//   ....[172]....
        /*22ec*/ 	.word	0xffffffff


	//   ....[173]....
        /*22f0*/ 	.word	0xffffffff


	//   ....[174]....
        /*22f4*/ 	.word	0xffffffff


	//   ....[175]....
        /*22f8*/ 	.word	0xffffffff


	//   ....[176]....
        /*22fc*/ 	.word	0xffffffff


	//   ....[177]....
        /*2300*/ 	.word	0xffffffff


	//   ....[178]....
        /*2304*/ 	.word	0xffffffff


	//   ....[179]....
        /*2308*/ 	.word	0xffffffff


	//   ....[180]....
        /*230c*/ 	.word	0xffffffff


	//   ....[181]....
        /*2310*/ 	.word	0xffffffff


	//   ....[182]....
        /*2314*/ 	.word	0xffffffff


	//   ....[183]....
        /*2318*/ 	.word	0xffffffff


	//   ....[184]....
        /*231c*/ 	.word	0xffffffff


	//   ....[185]....
        /*2320*/ 	.word	0xffffffff


	//   ....[186]....
        /*2324*/ 	.word	0xffffffff


	//   ....[187]....
        /*2328*/ 	.word	0xffffffff


	//   ....[188]....
        /*232c*/ 	.word	0xffffffff


	//   ....[189]....
        /*2330*/ 	.word	0xffffffff


	//   ....[190]....
        /*2334*/ 	.word	0xffffffff


	//   ....[191]....
        /*2338*/ 	.word	0xffffffff


	//   ....[192]....
        /*233c*/ 	.word	0xffffffff


	//   ....[193]....
        /*2340*/ 	.word	0xffffffff


	//   ....[194]....
        /*2344*/ 	.word	0xffffffff


	//   ....[195]....
        /*2348*/ 	.word	0xffffffff


	//   ....[196]....
        /*234c*/ 	.word	0xffffffff


	//   ....[197]....
        /*2350*/ 	.word	0xffffffff


	//   ....[198]....
        /*2354*/ 	.word	0xffffffff


	//   ....[199]....
        /*2358*/ 	.word	0xffffffff


	//   ....[200]....
        /*235c*/ 	.word	0xffffffff


	//   ....[201]....
        /*2360*/ 	.word	0xffffffff


	//   ....[202]....
        /*2364*/ 	.word	0xffffffff


	//   ....[203]....
        /*2368*/ 	.word	0xffffffff


	//   ....[204]....
        /*236c*/ 	.word	0xffffffff


	//   ....[205]....
        /*2370*/ 	.word	0xffffffff


	//   ....[206]....
        /*2374*/ 	.word	0xffffffff


	//   ....[207]....
        /*2378*/ 	.word	0xffffffff


	//   ....[208]....
        /*237c*/ 	.word	0xffffffff


	//   ....[209]....
        /*2380*/ 	.word	0xffffffff


	//   ....[210]....
        /*2384*/ 	.word	0xffffffff


	//   ....[211]....
        /*2388*/ 	.word	0xffffffff


	//   ....[212]....
        /*238c*/ 	.word	0xffffffff


	//   ....[213]....
        /*2390*/ 	.word	0xffffffff


	//   ....[214]....
        /*2394*/ 	.word	0xffffffff


	//   ....[215]....
        /*2398*/ 	.word	0xffffffff


	//   ....[216]....
        /*239c*/ 	.word	0xffffffff


	//   ....[217]....
        /*23a0*/ 	.word	0xffffffff


	//   ....[218]....
        /*23a4*/ 	.word	0xffffffff


	//   ....[219]....
        /*23a8*/ 	.word	0xffffffff


	//   ....[220]....
        /*23ac*/ 	.word	0xffffffff


	//   ....[221]....
        /*23b0*/ 	.word	0xffffffff


	//   ....[222]....
        /*23b4*/ 	.word	0xffffffff


	//   ....[223]....
        /*23b8*/ 	.word	0xffffffff


	//   ....[224]....
        /*23bc*/ 	.word	0xffffffff


	//   ....[225]....
        /*23c0*/ 	.word	0xffffffff


	//   ....[226]....
        /*23c4*/ 	.word	0xffffffff


	//   ....[227]....
        /*23c8*/ 	.word	0xffffffff


	//   ....[228]....
        /*23cc*/ 	.word	0xffffffff


	//   ....[229]....
        /*23d0*/ 	.word	0xffffffff


	//   ....[230]....
        /*23d4*/ 	.word	0xffffffff


	//   ....[231]....
        /*23d8*/ 	.word	0xffffffff


	//   ....[232]....
        /*23dc*/ 	.word	0xffffffff


	//   ....[233]....
        /*23e0*/ 	.word	0xffffffff


	//   ....[234]....
        /*23e4*/ 	.word	0xffffffff


	//   ....[235]....
        /*23e8*/ 	.word	0xffffffff


	//   ....[236]....
        /*23ec*/ 	.word	0xffffffff


	//   ....[237]....
        /*23f0*/ 	.word	0xffffffff


	//   ....[238]....
        /*23f4*/ 	.word	0xffffffff


	//   ....[239]....
        /*23f8*/ 	.word	0xffffffff


	//   ....[240]....
        /*23fc*/ 	.word	0xffffffff


	//   ....[241]....
        /*2400*/ 	.word	0xffffffff


	//   ....[242]....
        /*2404*/ 	.word	0xffffffff


	//   ....[243]....
        /*2408*/ 	.word	0xffffffff


	//   ....[244]....
        /*240c*/ 	.word	0xffffffff


	//   ....[245]....
        /*2410*/ 	.word	0xffffffff


	//   ....[246]....
        /*2414*/ 	.word	0xffffffff


	//   ....[247]....
        /*2418*/ 	.word	0xffffffff


	//   ....[248]....
        /*241c*/ 	.word	0xffffffff


	//   ....[249]....
        /*2420*/ 	.word	0xffffffff


	//   ....[250]....
        /*2424*/ 	.word	0xffffffff


	//   ....[251]....
        /*2428*/ 	.word	0xffffffff


	//   ....[252]....
        /*242c*/ 	.word	0xffffffff


	//   ....[253]....
        /*2430*/ 	.word	0xffffffff


	//   ....[254]....
        /*2434*/ 	.word	0xffffffff


	//   ....[255]....
        /*2438*/ 	.word	0xffffffff


	//   ....[0]....
        /*243c*/ 	.word	0xffffffff


	//   ....[1]....
        /*2440*/ 	.word	0xffffffff


	//   ....[2]....
        /*2444*/ 	.word	0xffffffff


	//   ....[3]....
        /*2448*/ 	.word	0xffffffff


	//   ....[4]....
        /*244c*/ 	.word	0xffffffff


	//   ....[5]....
        /*2450*/ 	.word	0xffffffff


	//   ....[6]....
        /*2454*/ 	.word	0xffffffff


	//   ....[7]....
        /*2458*/ 	.word	0xffffffff


	//   ....[8]....
        /*245c*/ 	.word	0xffffffff


	//   ....[9]....
        /*2460*/ 	.word	0xffffffff


	//   ....[10]....
        /*2464*/ 	.word	0xffffffff


	//   ....[11]....
        /*2468*/ 	.word	0xffffffff


	//   ....[12]....
        /*246c*/ 	.word	0xffffffff


	//   ....[13]....
        /*2470*/ 	.word	0xffffffff


	//   ....[14]....
        /*2474*/ 	.word	0xffffffff


	//   ....[15]....
        /*2478*/ 	.word	0xffffffff


	//   ....[16]....
        /*247c*/ 	.word	0xffffffff


	//   ....[17]....
        /*2480*/ 	.word	0xffffffff


	//   ....[18]....
        /*2484*/ 	.word	0xffffffff


	//   ....[19]....
        /*2488*/ 	.word	0xffffffff


	//   ....[20]....
        /*248c*/ 	.word	0xffffffff


	//   ....[21]....
        /*2490*/ 	.word	0xffffffff


	//   ....[22]....
        /*2494*/ 	.word	0xffffffff


	//   ....[23]....
        /*2498*/ 	.word	0xffffffff


	//   ....[24]....
        /*249c*/ 	.word	0xffffffff


	//   ....[25]....
        /*24a0*/ 	.word	0xffffffff


	//   ....[26]....
        /*24a4*/ 	.word	0xffffffff


	//   ....[27]....
        /*24a8*/ 	.word	0xffffffff


	//   ....[28]....
        /*24ac*/ 	.word	0xffffffff


	//   ....[29]....
        /*24b0*/ 	.word	0xffffffff


	//   ....[30]....
        /*24b4*/ 	.word	0xffffffff


	//   ....[31]....
        /*24b8*/ 	.word	0xffffffff


	//   ....[32]....
        /*24bc*/ 	.word	0xffffffff


	//   ....[33]....
        /*24c0*/ 	.word	0xffffffff


	//   ....[34]....
        /*24c4*/ 	.word	0xffffffff


	//   ....[35]....
        /*24c8*/ 	.word	0xffffffff


	//   ....[36]....
        /*24cc*/ 	.word	0xffffffff


	//   ....[37]....
        /*24d0*/ 	.word	0xffffffff


	//   ....[38]....
        /*24d4*/ 	.word	0xffffffff


	//   ....[39]....
        /*24d8*/ 	.word	0xffffffff


	//   ....[40]....
        /*24dc*/ 	.word	0xffffffff


	//   ....[41]....
        /*24e0*/ 	.word	0xffffffff


	//   ....[42]....
        /*24e4*/ 	.word	0xffffffff


	//   ....[43]....
        /*24e8*/ 	.word	0xffffffff


	//   ....[44]....
        /*24ec*/ 	.word	0xffffffff


	//   ....[45]....
        /*24f0*/ 	.word	0xffffffff


	//   ....[46]....
        /*24f4*/ 	.word	0xffffffff


	//   ....[47]....
        /*24f8*/ 	.word	0xffffffff


	//   ....[48]....
        /*24fc*/ 	.word	0xffffffff


	//   ....[49]....
        /*2500*/ 	.word	0xffffffff


	//   ....[50]....
        /*2504*/ 	.word	0xffffffff


	//   ....[51]....
        /*2508*/ 	.word	0xffffffff


	//   ....[52]....
        /*250c*/ 	.word	0xffffffff


	//   ....[53]....
        /*2510*/ 	.word	0xffffffff


	//   ....[54]....
        /*2514*/ 	.word	0xffffffff


	//   ....[55]....
        /*2518*/ 	.word	0xffffffff


	//   ....[56]....
        /*251c*/ 	.word	0xffffffff


	//   ....[57]....
        /*2520*/ 	.word	0xffffffff


	//   ....[58]....
        /*2524*/ 	.word	0xffffffff


	//   ....[59]....
        /*2528*/ 	.word	0xffffffff


	//   ....[60]....
        /*252c*/ 	.word	0xffffffff


	//   ....[61]....
        /*2530*/ 	.word	0xffffffff


	//   ....[62]....
        /*2534*/ 	.word	0xffffffff


	//   ....[63]....
        /*2538*/ 	.word	0xffffffff


	//   ....[64]....
        /*253c*/ 	.word	0xffffffff


	//   ....[65]....
        /*2540*/ 	.word	0xffffffff


	//   ....[66]....
        /*2544*/ 	.word	0xffffffff


	//   ....[67]....
        /*2548*/ 	.word	0xffffffff


	//   ....[68]....
        /*254c*/ 	.word	0xffffffff


	//   ....[69]....
        /*2550*/ 	.word	0xffffffff


	//   ....[70]....
        /*2554*/ 	.word	0xffffffff


	//   ....[71]....
        /*2558*/ 	.word	0xffffffff


	//   ....[72]....
        /*255c*/ 	.word	0xffffffff


	//   ....[73]....
        /*2560*/ 	.word	0xffffffff


	//   ....[74]....
        /*2564*/ 	.word	0xffffffff


	//   ....[75]....
        /*2568*/ 	.word	0xffffffff


	//   ....[76]....
        /*256c*/ 	.word	0xffffffff


	//   ....[77]....
        /*2570*/ 	.word	0xffffffff


	//   ....[78]....
        /*2574*/ 	.word	0xffffffff


	//   ....[79]....
        /*2578*/ 	.word	0xffffffff


	//   ....[80]....
        /*257c*/ 	.word	0xffffffff


	//   ....[81]....
        /*2580*/ 	.word	0xffffffff


	//   ....[82]....
        /*2584*/ 	.word	0xffffffff


	//   ....[83]....
        /*2588*/ 	.word	0xffffffff


	//   ....[84]....
        /*258c*/ 	.word	0xffffffff


	//   ....[85]....
        /*2590*/ 	.word	0xffffffff


	//   ....[86]....
        /*2594*/ 	.word	0xffffffff


	//   ....[87]....
        /*2598*/ 	.word	0xffffffff


	//   ....[88]....
        /*259c*/ 	.word	0xffffffff


	//   ....[89]....
        /*25a0*/ 	.word	0xffffffff


	//   ....[90]....
        /*25a4*/ 	.word	0xffffffff


	//   ....[91]....
        /*25a8*/ 	.word	0xffffffff


	//   ....[92]....
        /*25ac*/ 	.word	0xffffffff


	//   ....[93]....
        /*25b0*/ 	.word	0xffffffff


	//   ....[94]....
        /*25b4*/ 	.word	0xffffffff


	//   ....[95]....
        /*25b8*/ 	.word	0xffffffff


	//   ....[96]....
        /*25bc*/ 	.word	0xffffffff


	//   ....[97]....
        /*25c0*/ 	.word	0xffffffff


	//   ....[98]....
        /*25c4*/ 	.word	0xffffffff


	//   ....[99]....
        /*25c8*/ 	.word	0xffffffff


	//   ....[100]....
        /*25cc*/ 	.word	0xffffffff


	//   ....[101]....
        /*25d0*/ 	.word	0xffffffff


	//   ....[102]....
        /*25d4*/ 	.word	0xffffffff


	//   ....[103]....
        /*25d8*/ 	.word	0xffffffff


	//   ....[104]....
        /*25dc*/ 	.word	0xffffffff


	//   ....[105]....
        /*25e0*/ 	.word	0xffffffff


	//   ....[106]....
        /*25e4*/ 	.word	0xffffffff


	//   ....[107]....
        /*25e8*/ 	.word	0xffffffff


	//   ....[108]....
        /*25ec*/ 	.word	0xffffffff


	//   ....[109]....
        /*25f0*/ 	.word	0xffffffff


	//   ....[110]....
        /*25f4*/ 	.word	0xffffffff


	//   ....[111]....
        /*25f8*/ 	.word	0xffffffff


	//   ....[112]....
        /*25fc*/ 	.word	0xffffffff


	//   ....[113]....
        /*2600*/ 	.word	0xffffffff


	//   ....[114]....
        /*2604*/ 	.word	0xffffffff


	//   ....[115]....
        /*2608*/ 	.word	0xffffffff


	//   ....[116]....
        /*260c*/ 	.word	0xffffffff


	//   ....[117]....
        /*2610*/ 	.word	0xffffffff


	//   ....[118]....
        /*2614*/ 	.word	0xffffffff


	//   ....[119]....
        /*2618*/ 	.word	0xffffffff


	//   ....[120]....
        /*261c*/ 	.word	0xffffffff


	//   ....[121]....
        /*2620*/ 	.word	0xffffffff


	//   ....[122]....
        /*2624*/ 	.word	0xffffffff


	//   ....[123]....
        /*2628*/ 	.word	0xffffffff


	//   ....[124]....
        /*262c*/ 	.word	0xffffffff


	//   ....[125]....
        /*2630*/ 	.word	0xffffffff


	//   ....[126]....
        /*2634*/ 	.word	0xffffffff


	//   ....[127]....
        /*2638*/ 	.word	0xffffffff


	//   ....[128]....
        /*263c*/ 	.word	0xffffffff


	//   ....[129]....
        /*2640*/ 	.word	0xffffffff


	//   ....[130]....
        /*2644*/ 	.word	0xffffffff


	//   ....[131]....
        /*2648*/ 	.word	0xffffffff


	//   ....[132]....
        /*264c*/ 	.word	0xffffffff


	//   ....[133]....
        /*2650*/ 	.word	0xffffffff


	//   ....[134]....
        /*2654*/ 	.word	0xffffffff


	//   ....[135]....
        /*2658*/ 	.word	0xffffffff


	//   ....[136]....
        /*265c*/ 	.word	0xffffffff


	//   ....[137]....
        /*2660*/ 	.word	0xffffffff


	//   ....[138]....
        /*2664*/ 	.word	0xffffffff


	//   ....[139]....
        /*2668*/ 	.word	0xffffffff


	//   ....[140]....
        /*266c*/ 	.word	0xffffffff


	//   ....[141]....
        /*2670*/ 	.word	0xffffffff


	//   ....[142]....
        /*2674*/ 	.word	0xffffffff


	//   ....[143]....
        /*2678*/ 	.word	0xffffffff


	//   ....[144]....
        /*267c*/ 	.word	0xffffffff


	//   ....[145]....
        /*2680*/ 	.word	0xffffffff


	//   ....[146]....
        /*2684*/ 	.word	0xffffffff


	//   ....[147]....
        /*2688*/ 	.word	0xffffffff


	//   ....[148]....
        /*268c*/ 	.word	0xffffffff


	//   ....[149]....
        /*2690*/ 	.word	0xffffffff


	//   ....[150]....
        /*2694*/ 	.word	0xffffffff


	//   ....[151]....
        /*2698*/ 	.word	0xffffffff


	//   ....[152]....
        /*269c*/ 	.word	0xffffffff


	//   ....[153]....
        /*26a0*/ 	.word	0xffffffff


	//   ....[154]....
        /*26a4*/ 	.word	0xffffffff


	//   ....[155]....
        /*26a8*/ 	.word	0xffffffff


	//   ....[156]....
        /*26ac*/ 	.word	0xffffffff


	//   ....[157]....
        /*26b0*/ 	.word	0xffffffff


	//   ....[158]....
        /*26b4*/ 	.word	0xffffffff


	//   ....[159]....
        /*26b8*/ 	.word	0xffffffff


	//   ....[160]....
        /*26bc*/ 	.word	0xffffffff


	//   ....[161]....
        /*26c0*/ 	.word	0xffffffff


	//   ....[162]....
        /*26c4*/ 	.word	0xffffffff


	//   ....[163]....
        /*26c8*/ 	.word	0xffffffff


	//   ....[164]....
        /*26cc*/ 	.word	0xffffffff


	//   ....[165]....
        /*26d0*/ 	.word	0xffffffff


	//   ....[166]....
        /*26d4*/ 	.word	0xffffffff


	//   ....[167]....
        /*26d8*/ 	.word	0xffffffff


	//   ....[168]....
        /*26dc*/ 	.word	0xffffffff


	//   ....[169]....
        /*26e0*/ 	.word	0xffffffff


	//   ....[170]....
        /*26e4*/ 	.word	0xffffffff


	//   ....[171]....
        /*26e8*/ 	.word	0xffffffff


	//   ....[172]....
        /*26ec*/ 	.word	0xffffffff


	//   ....[173]....
        /*26f0*/ 	.word	0xffffffff


	//   ....[174]....
        /*26f4*/ 	.word	0xffffffff


	//   ....[175]....
        /*26f8*/ 	.word	0xffffffff


	//   ....[176]....
        /*26fc*/ 	.word	0xffffffff


	//   ....[177]....
        /*2700*/ 	.word	0xffffffff


	//   ....[178]....
        /*2704*/ 	.word	0xffffffff


	//   ....[179]....
        /*2708*/ 	.word	0xffffffff


	//   ....[180]....
        /*270c*/ 	.word	0xffffffff


	//   ....[181]....
        /*2710*/ 	.word	0xffffffff


	//   ....[182]....
        /*2714*/ 	.word	0xffffffff


	//   ....[183]....
        /*2718*/ 	.word	0xffffffff


	//   ....[184]....
        /*271c*/ 	.word	0xffffffff


	//   ....[185]....
        /*2720*/ 	.word	0xffffffff


	//   ....[186]....
        /*2724*/ 	.word	0xffffffff


	//   ....[187]....
        /*2728*/ 	.word	0xffffffff


	//   ....[188]....
        /*272c*/ 	.word	0xffffffff


	//   ....[189]....
        /*2730*/ 	.word	0xffffffff


	//   ....[190]....
        /*2734*/ 	.word	0xffffffff


	//   ....[191]....
        /*2738*/ 	.word	0xffffffff


	//   ....[192]....
        /*273c*/ 	.word	0xffffffff


	//   ....[193]....
        /*2740*/ 	.word	0xffffffff


	//   ....[194]....
        /*2744*/ 	.word	0xffffffff


	//   ....[195]....
        /*2748*/ 	.word	0xffffffff


	//   ....[196]....
        /*274c*/ 	.word	0xffffffff


	//   ....[197]....
        /*2750*/ 	.word	0xffffffff


	//   ....[198]....
        /*2754*/ 	.word	0xffffffff


	//   ....[199]....
        /*2758*/ 	.word	0xffffffff


	//   ....[200]....
        /*275c*/ 	.word	0xffffffff


	//   ....[201]....
        /*2760*/ 	.word	0xffffffff


	//   ....[202]....
        /*2764*/ 	.word	0xffffffff


	//   ....[203]....
        /*2768*/ 	.word	0xffffffff


	//   ....[204]....
        /*276c*/ 	.word	0xffffffff


	//   ....[205]....
        /*2770*/ 	.word	0xffffffff


	//   ....[206]....
        /*2774*/ 	.word	0xffffffff


	//   ....[207]....
        /*2778*/ 	.word	0xffffffff


	//   ....[208]....
        /*277c*/ 	.word	0xffffffff


	//   ....[209]....
        /*2780*/ 	.word	0xffffffff


	//   ....[210]....
        /*2784*/ 	.word	0xffffffff


	//   ....[211]....
        /*2788*/ 	.word	0xffffffff


	//   ....[212]....
        /*278c*/ 	.word	0xffffffff


	//   ....[213]....
        /*2790*/ 	.word	0xffffffff


	//   ....[214]....
        /*2794*/ 	.word	0xffffffff


	//   ....[215]....
        /*2798*/ 	.word	0xffffffff


	//   ....[216]....
        /*279c*/ 	.word	0xffffffff


	//   ....[217]....
        /*27a0*/ 	.word	0xffffffff


	//   ....[218]....
        /*27a4*/ 	.word	0xffffffff


	//   ....[219]....
        /*27a8*/ 	.word	0xffffffff


	//   ....[220]....
        /*27ac*/ 	.word	0xffffffff


	//   ....[221]....
        /*27b0*/ 	.word	0xffffffff


	//   ....[222]....
        /*27b4*/ 	.word	0xffffffff


	//   ....[223]....
        /*27b8*/ 	.word	0xffffffff


	//   ....[224]....
        /*27bc*/ 	.word	0xffffffff


	//   ....[225]....
        /*27c0*/ 	.word	0xffffffff


	//   ....[226]....
        /*27c4*/ 	.word	0xffffffff


	//   ....[227]....
        /*27c8*/ 	.word	0xffffffff


	//   ....[228]....
        /*27cc*/ 	.word	0xffffffff


	//   ....[229]....
        /*27d0*/ 	.word	0xffffffff


	//   ....[230]....
        /*27d4*/ 	.word	0xffffffff


	//   ....[231]....
        /*27d8*/ 	.word	0xffffffff


	//   ....[232]....
        /*27dc*/ 	.word	0xffffffff


	//   ....[233]....
        /*27e0*/ 	.word	0xffffffff


	//   ....[234]....
        /*27e4*/ 	.word	0xffffffff


	//   ....[235]....
        /*27e8*/ 	.word	0xffffffff


	//   ....[236]....
        /*27ec*/ 	.word	0xffffffff


	//   ....[237]....
        /*27f0*/ 	.word	0xffffffff


	//   ....[238]....
        /*27f4*/ 	.word	0xffffffff


	//   ....[239]....
        /*27f8*/ 	.word	0xffffffff


	//   ....[240]....
        /*27fc*/ 	.word	0xffffffff


	//   ....[241]....
        /*2800*/ 	.word	0xffffffff


	//   ....[242]....
        /*2804*/ 	.word	0xffffffff


	//   ....[243]....
        /*2808*/ 	.word	0xffffffff


	//   ....[244]....
        /*280c*/ 	.word	0xffffffff


	//   ....[245]....
        /*2810*/ 	.word	0xffffffff


	//   ....[246]....
        /*2814*/ 	.word	0xffffffff


	//   ....[247]....
        /*2818*/ 	.word	0xffffffff


	//   ....[248]....
        /*281c*/ 	.word	0xffffffff


	//   ....[249]....
        /*2820*/ 	.word	0xffffffff


	//   ....[250]....
        /*2824*/ 	.word	0xffffffff


	//   ....[251]....
        /*2828*/ 	.word	0xffffffff


	//   ....[252]....
        /*282c*/ 	.word	0xffffffff


	//   ....[253]....
        /*2830*/ 	.word	0xffffffff


	//   ....[254]....
        /*2834*/ 	.word	0xffffffff


	//   ....[255]....
        /*2838*/ 	.word	0xffffffff


	//   ....[0]....
        /*283c*/ 	.word	0xffffffff


	//   ....[1]....
        /*2840*/ 	.word	0xffffffff


	//   ....[2]....
        /*2844*/ 	.word	0xffffffff


	//   ....[3]....
        /*2848*/ 	.word	0xffffffff


	//   ....[4]....
        /*284c*/ 	.word	0xffffffff


	//   ....[5]....
        /*2850*/ 	.word	0xffffffff


	//   ....[6]....
        /*2854*/ 	.word	0xffffffff


	//   ....[7]....
        /*2858*/ 	.word	0xffffffff


	//   ....[8]....
        /*285c*/ 	.word	0xffffffff


	//   ....[9]....
        /*2860*/ 	.word	0xffffffff


	//   ....[10]....
        /*2864*/ 	.word	0xffffffff


	//   ....[11]....
        /*2868*/ 	.word	0xffffffff


	//   ....[12]....
        /*286c*/ 	.word	0xffffffff


	//   ....[13]....
        /*2870*/ 	.word	0xffffffff


	//   ....[14]....
        /*2874*/ 	.word	0xffffffff


	//   ....[15]....
        /*2878*/ 	.word	0xffffffff


	//   ....[16]....
        /*287c*/ 	.word	0xffffffff


	//   ....[17]....
        /*2880*/ 	.word	0xffffffff


	//   ....[18]....
        /*2884*/ 	.word	0xffffffff


	//   ....[19]....
        /*2888*/ 	.word	0xffffffff


	//   ....[20]....
        /*288c*/ 	.word	0xffffffff


	//   ....[21]....
        /*2890*/ 	.word	0xffffffff


	//   ....[22]....
        /*2894*/ 	.word	0xffffffff


	//   ....[23]....
        /*2898*/ 	.word	0xffffffff


	//   ....[24]....
        /*289c*/ 	.word	0xffffffff


	//   ....[25]....
        /*28a0*/ 	.word	0xffffffff


	//   ....[26]....
        /*28a4*/ 	.word	0xffffffff


	//   ....[27]....
        /*28a8*/ 	.word	0xffffffff


	//   ....[28]....
        /*28ac*/ 	.word	0xffffffff


	//   ....[29]....
        /*28b0*/ 	.word	0xffffffff


	//   ....[30]....
        /*28b4*/ 	.word	0xffffffff


	//   ....[31]....
        /*28b8*/ 	.word	0xffffffff


	//   ....[32]....
        /*28bc*/ 	.word	0xffffffff


	//   ....[33]....
        /*28c0*/ 	.word	0xffffffff


	//   ....[34]....
        /*28c4*/ 	.word	0xffffffff


	//   ....[35]....
        /*28c8*/ 	.word	0xffffffff


	//   ....[36]....
        /*28cc*/ 	.word	0xffffffff


	//   ....[37]....
        /*28d0*/ 	.word	0xffffffff


	//   ....[38]....
        /*28d4*/ 	.word	0xffffffff


	//   ....[39]....
        /*28d8*/ 	.word	0xffffffff


	//   ....[40]....
        /*28dc*/ 	.word	0xffffffff


	//   ....[41]....
        /*28e0*/ 	.word	0xffffffff


	//   ....[42]....
        /*28e4*/ 	.word	0xffffffff


	//   ....[43]....
        /*28e8*/ 	.word	0xffffffff


	//   ....[44]....
        /*28ec*/ 	.word	0xffffffff


	//   ....[45]....
        /*28f0*/ 	.word	0xffffffff


	//   ....[46]....
        /*28f4*/ 	.word	0xffffffff


	//   ....[47]....
        /*28f8*/ 	.word	0xffffffff


	//   ....[48]....
        /*28fc*/ 	.word	0xffffffff


	//   ....[49]....
        /*2900*/ 	.word	0xffffffff


	//   ....[50]....
        /*2904*/ 	.word	0xffffffff


	//   ....[51]....
        /*2908*/ 	.word	0xffffffff


	//   ....[52]....
        /*290c*/ 	.word	0xffffffff


	//   ....[53]....
        /*2910*/ 	.word	0xffffffff


	//   ....[54]....
        /*2914*/ 	.word	0xffffffff


	//   ....[55]....
        /*2918*/ 	.word	0xffffffff


	//   ....[56]....
        /*291c*/ 	.word	0xffffffff


	//   ....[57]....
        /*2920*/ 	.word	0xffffffff


	//   ....[58]....
        /*2924*/ 	.word	0xffffffff


	//   ....[59]....
        /*2928*/ 	.word	0xffffffff


	//   ....[60]....
        /*292c*/ 	.word	0xffffffff


	//   ....[61]....
        /*2930*/ 	.word	0xffffffff


	//   ....[62]....
        /*2934*/ 	.word	0xffffffff


	//   ....[63]....
        /*2938*/ 	.word	0xffffffff


	//   ....[64]....
        /*293c*/ 	.word	0xffffffff


	//   ....[65]....
        /*2940*/ 	.word	0xffffffff


	//   ....[66]....
        /*2944*/ 	.word	0xffffffff


	//   ....[67]....
        /*2948*/ 	.word	0xffffffff


	//   ....[68]....
        /*294c*/ 	.word	0xffffffff


	//   ....[69]....
        /*2950*/ 	.word	0xffffffff


	//   ....[70]....
        /*2954*/ 	.word	0xffffffff


	//   ....[71]....
        /*2958*/ 	.word	0xffffffff


	//   ....[72]....
        /*295c*/ 	.word	0xffffffff


	//   ....[73]....
        /*2960*/ 	.word	0xffffffff


	//   ....[74]....
        /*2964*/ 	.word	0xffffffff


	//   ....[75]....
        /*2968*/ 	.word	0xffffffff


	//   ....[76]....
        /*296c*/ 	.word	0xffffffff


	//   ....[77]....
        /*2970*/ 	.word	0xffffffff


	//   ....[78]....
        /*2974*/ 	.word	0xffffffff


	//   ....[79]....
        /*2978*/ 	.word	0xffffffff


	//   ....[80]....
        /*297c*/ 	.word	0xffffffff


	//   ....[81]....
        /*2980*/ 	.word	0xffffffff


	//   ....[82]....
        /*2984*/ 	.word	0xffffffff


	//   ....[83]....
        /*2988*/ 	.word	0xffffffff


	//   ....[84]....
        /*298c*/ 	.word	0xffffffff


	//   ....[85]....
        /*2990*/ 	.word	0xffffffff


	//   ....[86]....
        /*2994*/ 	.word	0xffffffff


	//   ....[87]....
        /*2998*/ 	.word	0xffffffff


	//   ....[88]....
        /*299c*/ 	.word	0xffffffff


	//   ....[89]....
        /*29a0*/ 	.word	0xffffffff


	//   ....[90]....
        /*29a4*/ 	.word	0xffffffff


	//   ....[91]....
        /*29a8*/ 	.word	0xffffffff


	//   ....[92]....
        /*29ac*/ 	.word	0xffffffff


	//   ....[93]....
        /*29b0*/ 	.word	0xffffffff


	//   ....[94]....
        /*29b4*/ 	.word	0xffffffff


	//   ....[95]....
        /*29b8*/ 	.word	0xffffffff


	//   ....[96]....
        /*29bc*/ 	.word	0xffffffff


	//   ....[97]....
        /*29c0*/ 	.word	0xffffffff


	//   ....[98]....
        /*29c4*/ 	.word	0xffffffff


	//   ....[99]....
        /*29c8*/ 	.word	0xffffffff


	//   ....[100]....
        /*29cc*/ 	.word	0xffffffff


	//   ....[101]....
        /*29d0*/ 	.word	0xffffffff


	//   ....[102]....
        /*29d4*/ 	.word	0xffffffff


	//   ....[103]....
        /*29d8*/ 	.word	0xffffffff


	//   ....[104]....
        /*29dc*/ 	.word	0xffffffff


	//   ....[105]....
        /*29e0*/ 	.word	0xffffffff


	//   ....[106]....
        /*29e4*/ 	.word	0xffffffff


	//   ....[107]....
        /*29e8*/ 	.word	0xffffffff


	//   ....[108]....
        /*29ec*/ 	.word	0xffffffff


	//   ....[109]....
        /*29f0*/ 	.word	0xffffffff


	//   ....[110]....
        /*29f4*/ 	.word	0xffffffff


	//   ....[111]....
        /*29f8*/ 	.word	0xffffffff


	//   ....[112]....
        /*29fc*/ 	.word	0xffffffff


	//   ....[113]....
        /*2a00*/ 	.word	0xffffffff


	//   ....[114]....
        /*2a04*/ 	.word	0xffffffff


	//   ....[115]....
        /*2a08*/ 	.word	0xffffffff


	//   ....[116]....
        /*2a0c*/ 	.word	0xffffffff


	//   ....[117]....
        /*2a10*/ 	.word	0xffffffff


	//   ....[118]....
        /*2a14*/ 	.word	0xffffffff


	//   ....[119]....
        /*2a18*/ 	.word	0xffffffff


	//   ....[120]....
        /*2a1c*/ 	.word	0xffffffff


	//   ....[121]....
        /*2a20*/ 	.word	0xffffffff


	//   ....[122]....
        /*2a24*/ 	.word	0xffffffff


	//   ....[123]....
        /*2a28*/ 	.word	0xffffffff


	//   ....[124]....
        /*2a2c*/ 	.word	0xffffffff


	//   ....[125]....
        /*2a30*/ 	.word	0xffffffff


	//   ....[126]....
        /*2a34*/ 	.word	0xffffffff


	//   ....[127]....
        /*2a38*/ 	.word	0xffffffff


	//   ....[128]....
        /*2a3c*/ 	.word	0xffffffff


	//   ....[129]....
        /*2a40*/ 	.word	0xffffffff


	//   ....[130]....
        /*2a44*/ 	.word	0xffffffff


	//   ....[131]....
        /*2a48*/ 	.word	0xffffffff


	//   ....[132]....
        /*2a4c*/ 	.word	0xffffffff


	//   ....[133]....
        /*2a50*/ 	.word	0xffffffff


	//   ....[134]....
        /*2a54*/ 	.word	0xffffffff


	//   ....[135]....
        /*2a58*/ 	.word	0xffffffff


	//   ....[136]....
        /*2a5c*/ 	.word	0xffffffff


	//   ....[137]....
        /*2a60*/ 	.word	0xffffffff


	//   ....[138]....
        /*2a64*/ 	.word	0xffffffff


	//   ....[139]....
        /*2a68*/ 	.word	0xffffffff


	//   ....[140]....
        /*2a6c*/ 	.word	0xffffffff


	//   ....[141]....
        /*2a70*/ 	.word	0xffffffff


	//   ....[142]....
        /*2a74*/ 	.word	0xffffffff


	//   ....[143]....
        /*2a78*/ 	.word	0xffffffff


	//   ....[144]....
        /*2a7c*/ 	.word	0xffffffff


	//   ....[145]....
        /*2a80*/ 	.word	0xffffffff


	//   ....[146]....
        /*2a84*/ 	.word	0xffffffff


	//   ....[147]....
        /*2a88*/ 	.word	0xffffffff


	//   ....[148]....
        /*2a8c*/ 	.word	0xffffffff


	//   ....[149]....
        /*2a90*/ 	.word	0xffffffff


	//   ....[150]....
        /*2a94*/ 	.word	0xffffffff


	//   ....[151]....
        /*2a98*/ 	.word	0xffffffff


	//   ....[152]....
        /*2a9c*/ 	.word	0xffffffff


	//   ....[153]....
        /*2aa0*/ 	.word	0xffffffff


	//   ....[154]....
        /*2aa4*/ 	.word	0xffffffff


	//   ....[155]....
        /*2aa8*/ 	.word	0xffffffff


	//   ....[156]....
        /*2aac*/ 	.word	0xffffffff


	//   ....[157]....
        /*2ab0*/ 	.word	0xffffffff


	//   ....[158]....
        /*2ab4*/ 	.word	0xffffffff


	//   ....[159]....
        /*2ab8*/ 	.word	0xffffffff


	//   ....[160]....
        /*2abc*/ 	.word	0xffffffff


	//   ....[161]....
        /*2ac0*/ 	.word	0xffffffff


	//   ....[162]....
        /*2ac4*/ 	.word	0xffffffff


	//   ....[163]....
        /*2ac8*/ 	.word	0xffffffff


	//   ....[164]....
        /*2acc*/ 	.word	0xffffffff


	//   ....[165]....
        /*2ad0*/ 	.word	0xffffffff


	//   ....[166]....
        /*2ad4*/ 	.word	0xffffffff


	//   ....[167]....
        /*2ad8*/ 	.word	0xffffffff


	//   ....[168]....
        /*2adc*/ 	.word	0xffffffff


	//   ....[169]....
        /*2ae0*/ 	.word	0xffffffff


	//   ....[170]....
        /*2ae4*/ 	.word	0xffffffff


	//   ....[171]....
        /*2ae8*/ 	.word	0xffffffff


	//   ....[172]....
        /*2aec*/ 	.word	0xffffffff


	//   ....[173]....
        /*2af0*/ 	.word	0xffffffff


	//   ....[174]....
        /*2af4*/ 	.word	0xffffffff


	//   ....[175]....
        /*2af8*/ 	.word	0xffffffff


	//   ....[176]....
        /*2afc*/ 	.word	0xffffffff


	//   ....[177]....
        /*2b00*/ 	.word	0xffffffff


	//   ....[178]....
        /*2b04*/ 	.word	0xffffffff


	//   ....[179]....
        /*2b08*/ 	.word	0xffffffff


	//   ....[180]....
        /*2b0c*/ 	.word	0xffffffff


	//   ....[181]....
        /*2b10*/ 	.word	0xffffffff


	//   ....[182]....
        /*2b14*/ 	.word	0xffffffff


	//   ....[183]....
        /*2b18*/ 	.word	0xffffffff


	//   ....[184]....
        /*2b1c*/ 	.word	0xffffffff


	//   ....[185]....
        /*2b20*/ 	.word	0xffffffff


	//   ....[186]....
        /*2b24*/ 	.word	0xffffffff


	//   ....[187]....
        /*2b28*/ 	.word	0xffffffff


	//   ....[188]....
        /*2b2c*/ 	.word	0xffffffff


	//   ....[189]....
        /*2b30*/ 	.word	0xffffffff


	//   ....[190]....
        /*2b34*/ 	.word	0xffffffff


	//   ....[191]....
        /*2b38*/ 	.word	0xffffffff


	//   ....[192]....
        /*2b3c*/ 	.word	0xffffffff


	//   ....[193]....
        /*2b40*/ 	.word	0xffffffff


	//   ....[194]....
        /*2b44*/ 	.word	0xffffffff


	//   ....[195]....
        /*2b48*/ 	.word	0xffffffff


	//   ....[196]....
        /*2b4c*/ 	.word	0xffffffff


	//   ....[197]....
        /*2b50*/ 	.word	0xffffffff


	//   ....[198]....
        /*2b54*/ 	.word	0xffffffff


	//   ....[199]....
        /*2b58*/ 	.word	0xffffffff


	//   ....[200]....
        /*2b5c*/ 	.word	0xffffffff


	//   ....[201]....
        /*2b60*/ 	.word	0xffffffff


	//   ....[202]....
        /*2b64*/ 	.word	0xffffffff


	//   ....[203]....
        /*2b68*/ 	.word	0xffffffff


	//   ....[204]....
        /*2b6c*/ 	.word	0xffffffff


	//   ....[205]....
        /*2b70*/ 	.word	0xffffffff


	//   ....[206]....
        /*2b74*/ 	.word	0xffffffff


	//   ....[207]....
        /*2b78*/ 	.word	0xffffffff


	//   ....[208]....
        /*2b7c*/ 	.word	0xffffffff


	//   ....[209]....
        /*2b80*/ 	.word	0xffffffff


	//   ....[210]....
        /*2b84*/ 	.word	0xffffffff


	//   ....[211]....
        /*2b88*/ 	.word	0xffffffff


	//   ....[212]....
        /*2b8c*/ 	.word	0xffffffff


	//   ....[213]....
        /*2b90*/ 	.word	0xffffffff


	//   ....[214]....
        /*2b94*/ 	.word	0xffffffff


	//   ....[215]....
        /*2b98*/ 	.word	0xffffffff


	//   ....[216]....
        /*2b9c*/ 	.word	0xffffffff


	//   ....[217]....
        /*2ba0*/ 	.word	0xffffffff


	//   ....[218]....
        /*2ba4*/ 	.word	0xffffffff


	//   ....[219]....
        /*2ba8*/ 	.word	0xffffffff


	//   ....[220]....
        /*2bac*/ 	.word	0xffffffff


	//   ....[221]....
        /*2bb0*/ 	.word	0xffffffff


	//   ....[222]....
        /*2bb4*/ 	.word	0xffffffff


	//   ....[223]....
        /*2bb8*/ 	.word	0xffffffff


	//   ....[224]....
        /*2bbc*/ 	.word	0xffffffff


	//   ....[225]....
        /*2bc0*/ 	.word	0xffffffff


	//   ....[226]....
        /*2bc4*/ 	.word	0xffffffff


	//   ....[227]....
        /*2bc8*/ 	.word	0xffffffff


	//   ....[228]....
        /*2bcc*/ 	.word	0xffffffff


	//   ....[229]....
        /*2bd0*/ 	.word	0xffffffff


	//   ....[230]....
        /*2bd4*/ 	.word	0xffffffff


	//   ....[231]....
        /*2bd8*/ 	.word	0xffffffff


	//   ....[232]....
        /*2bdc*/ 	.word	0xffffffff


	//   ....[233]....
        /*2be0*/ 	.word	0xffffffff


	//   ....[234]....
        /*2be4*/ 	.word	0xffffffff


	//   ....[235]....
        /*2be8*/ 	.word	0xffffffff


	//   ....[236]....
        /*2bec*/ 	.word	0xffffffff


	//   ....[237]....
        /*2bf0*/ 	.word	0xffffffff


	//   ....[238]....
        /*2bf4*/ 	.word	0xffffffff


	//   ....[239]....
        /*2bf8*/ 	.word	0xffffffff


	//   ....[240]....
        /*2bfc*/ 	.word	0xffffffff


	//   ....[241]....
        /*2c00*/ 	.word	0xffffffff


	//   ....[242]....
        /*2c04*/ 	.word	0xffffffff


	//   ....[243]....
        /*2c08*/ 	.word	0xffffffff


	//   ....[244]....
        /*2c0c*/ 	.word	0xffffffff


	//   ....[245]....
        /*2c10*/ 	.word	0xffffffff


	//   ....[246]....
        /*2c14*/ 	.word	0xffffffff


	//   ....[247]....
        /*2c18*/ 	.word	0xffffffff


	//   ....[248]....
        /*2c1c*/ 	.word	0xffffffff


	//   ....[249]....
        /*2c20*/ 	.word	0xffffffff


	//   ....[250]....
        /*2c24*/ 	.word	0xffffffff


	//   ....[251]....
        /*2c28*/ 	.word	0xffffffff


	//   ....[252]....
        /*2c2c*/ 	.word	0xffffffff


	//   ....[253]....
        /*2c30*/ 	.word	0xffffffff


	//   ....[254]....
        /*2c34*/ 	.word	0xffffffff


	//   ....[255]....
        /*2c38*/ 	.word	0xffffffff


	//   ....[0]....
        /*2c3c*/ 	.word	0xffffffff


	//   ....[1]....
        /*2c40*/ 	.word	0xffffffff


	//   ....[2]....
        /*2c44*/ 	.word	0xffffffff


	//   ....[3]....
        /*2c48*/ 	.word	0xffffffff


	//   ....[4]....
        /*2c4c*/ 	.word	0xffffffff


	//   ....[5]....
        /*2c50*/ 	.word	0xffffffff


	//   ....[6]....
        /*2c54*/ 	.word	0xffffffff


	//   ....[7]....
        /*2c58*/ 	.word	0xffffffff


	//   ....[8]....
        /*2c5c*/ 	.word	0xffffffff


	//   ....[9]....
        /*2c60*/ 	.word	0xffffffff


	//   ....[10]....
        /*2c64*/ 	.word	0xffffffff


	//   ....[11]....
        /*2c68*/ 	.word	0xffffffff


	//   ....[12]....
        /*2c6c*/ 	.word	0xffffffff


	//   ....[13]....
        /*2c70*/ 	.word	0xffffffff


	//   ....[14]....
        /*2c74*/ 	.word	0xffffffff


	//   ....[15]....
        /*2c78*/ 	.word	0xffffffff


	//   ....[16]....
        /*2c7c*/ 	.word	0xffffffff


	//   ....[17]....
        /*2c80*/ 	.word	0xffffffff


	//   ....[18]....
        /*2c84*/ 	.word	0xffffffff


	//   ....[19]....
        /*2c88*/ 	.word	0xffffffff


	//   ....[20]....
        /*2c8c*/ 	.word	0xffffffff


	//   ....[21]....
        /*2c90*/ 	.word	0xffffffff


	//   ....[22]....
        /*2c94*/ 	.word	0xffffffff


	//   ....[23]....
        /*2c98*/ 	.word	0xffffffff


	//   ....[24]....
        /*2c9c*/ 	.word	0xffffffff


	//   ....[25]....
        /*2ca0*/ 	.word	0xffffffff


	//   ....[26]....
        /*2ca4*/ 	.word	0xffffffff


	//   ....[27]....
        /*2ca8*/ 	.word	0xffffffff


	//   ....[28]....
        /*2cac*/ 	.word	0xffffffff


	//   ....[29]....
        /*2cb0*/ 	.word	0xffffffff


	//   ....[30]....
        /*2cb4*/ 	.word	0xffffffff


	//   ....[31]....
        /*2cb8*/ 	.word	0xffffffff


	//   ....[32]....
        /*2cbc*/ 	.word	0xffffffff


	//   ....[33]....
        /*2cc0*/ 	.word	0xffffffff


	//   ....[34]....
        /*2cc4*/ 	.word	0xffffffff


	//   ....[35]....
        /*2cc8*/ 	.word	0xffffffff


	//   ....[36]....
        /*2ccc*/ 	.word	0xffffffff


	//   ....[37]....
        /*2cd0*/ 	.word	0xffffffff


	//   ....[38]....
        /*2cd4*/ 	.word	0xffffffff


	//   ....[39]....
        /*2cd8*/ 	.word	0xffffffff


	//   ....[40]....
        /*2cdc*/ 	.word	0xffffffff


	//   ....[41]....
        /*2ce0*/ 	.word	0xffffffff


	//   ....[42]....
        /*2ce4*/ 	.word	0xffffffff


	//   ....[43]....
        /*2ce8*/ 	.word	0xffffffff


	//   ....[44]....
        /*2cec*/ 	.word	0xffffffff


	//   ....[45]....
        /*2cf0*/ 	.word	0xffffffff


	//   ....[46]....
        /*2cf4*/ 	.word	0xffffffff


	//   ....[47]....
        /*2cf8*/ 	.word	0xffffffff


	//   ....[48]....
        /*2cfc*/ 	.word	0xffffffff


	//   ....[49]....
        /*2d00*/ 	.word	0xffffffff


	//   ....[50]....
        /*2d04*/ 	.word	0xffffffff


	//   ....[51]....
        /*2d08*/ 	.word	0xffffffff


	//   ....[52]....
        /*2d0c*/ 	.word	0xffffffff


	//   ....[53]....
        /*2d10*/ 	.word	0xffffffff


	//   ....[54]....
        /*2d14*/ 	.word	0xffffffff


	//   ....[55]....
        /*2d18*/ 	.word	0xffffffff


	//   ....[56]....
        /*2d1c*/ 	.word	0xffffffff


	//   ....[57]....
        /*2d20*/ 	.word	0xffffffff


	//   ....[58]....
        /*2d24*/ 	.word	0xffffffff


	//   ....[59]....
        /*2d28*/ 	.word	0xffffffff


	//   ....[60]....
        /*2d2c*/ 	.word	0xffffffff


	//   ....[61]....
        /*2d30*/ 	.word	0xffffffff


	//   ....[62]....
        /*2d34*/ 	.word	0xffffffff


	//   ....[63]....
        /*2d38*/ 	.word	0xffffffff


	//   ....[64]....
        /*2d3c*/ 	.word	0xffffffff


	//   ....[65]....
        /*2d40*/ 	.word	0xffffffff


	//   ....[66]....
        /*2d44*/ 	.word	0xffffffff


	//   ....[67]....
        /*2d48*/ 	.word	0xffffffff


	//   ....[68]....
        /*2d4c*/ 	.word	0xffffffff


	//   ....[69]....
        /*2d50*/ 	.word	0xffffffff


	//   ....[70]....
        /*2d54*/ 	.word	0xffffffff


	//   ....[71]....
        /*2d58*/ 	.word	0xffffffff


	//   ....[72]....
        /*2d5c*/ 	.word	0xffffffff


	//   ....[73]....
        /*2d60*/ 	.word	0xffffffff


	//   ....[74]....
        /*2d64*/ 	.word	0xffffffff


	//   ....[75]....
        /*2d68*/ 	.word	0xffffffff


	//   ....[76]....
        /*2d6c*/ 	.word	0xffffffff


	//   ....[77]....
        /*2d70*/ 	.word	0xffffffff


	//   ....[78]....
        /*2d74*/ 	.word	0xffffffff


	//   ....[79]....
        /*2d78*/ 	.word	0xffffffff


	//   ....[80]....
        /*2d7c*/ 	.word	0xffffffff


	//   ....[81]....
        /*2d80*/ 	.word	0xffffffff


	//   ....[82]....
        /*2d84*/ 	.word	0xffffffff


	//   ....[83]....
        /*2d88*/ 	.word	0xffffffff


	//   ....[84]....
        /*2d8c*/ 	.word	0xffffffff


	//   ....[85]....
        /*2d90*/ 	.word	0xffffffff


	//   ....[86]....
        /*2d94*/ 	.word	0xffffffff


	//   ....[87]....
        /*2d98*/ 	.word	0xffffffff


	//   ....[88]....
        /*2d9c*/ 	.word	0xffffffff


	//   ....[89]....
        /*2da0*/ 	.word	0xffffffff


	//   ....[90]....
        /*2da4*/ 	.word	0xffffffff


	//   ....[91]....
        /*2da8*/ 	.word	0xffffffff


	//   ....[92]....
        /*2dac*/ 	.word	0xffffffff


	//   ....[93]....
        /*2db0*/ 	.word	0xffffffff


	//   ....[94]....
        /*2db4*/ 	.word	0xffffffff


	//   ....[95]....
        /*2db8*/ 	.word	0xffffffff


	//   ....[96]....
        /*2dbc*/ 	.word	0xffffffff


	//   ....[97]....
        /*2dc0*/ 	.word	0xffffffff


	//   ....[98]....
        /*2dc4*/ 	.word	0xffffffff


	//   ....[99]....
        /*2dc8*/ 	.word	0xffffffff


	//   ....[100]....
        /*2dcc*/ 	.word	0xffffffff


	//   ....[101]....
        /*2dd0*/ 	.word	0xffffffff


	//   ....[102]....
        /*2dd4*/ 	.word	0xffffffff


	//   ....[103]....
        /*2dd8*/ 	.word	0xffffffff


	//   ....[104]....
        /*2ddc*/ 	.word	0xffffffff


	//   ....[105]....
        /*2de0*/ 	.word	0xffffffff


	//   ....[106]....
        /*2de4*/ 	.word	0xffffffff


	//   ....[107]....
        /*2de8*/ 	.word	0xffffffff


	//   ....[108]....
        /*2dec*/ 	.word	0xffffffff


	//   ....[109]....
        /*2df0*/ 	.word	0xffffffff


	//   ....[110]....
        /*2df4*/ 	.word	0xffffffff


	//   ....[111]....
        /*2df8*/ 	.word	0xffffffff


	//   ....[112]....
        /*2dfc*/ 	.word	0xffffffff


	//   ....[113]....
        /*2e00*/ 	.word	0xffffffff


	//   ....[114]....
        /*2e04*/ 	.word	0xffffffff


	//   ....[115]....
        /*2e08*/ 	.word	0xffffffff


	//   ....[116]....
        /*2e0c*/ 	.word	0xffffffff


	//   ....[117]....
        /*2e10*/ 	.word	0xffffffff


	//   ....[118]....
        /*2e14*/ 	.word	0xffffffff


	//   ....[119]....
        /*2e18*/ 	.word	0xffffffff


	//   ....[120]....
        /*2e1c*/ 	.word	0xffffffff


	//   ....[121]....
        /*2e20*/ 	.word	0xffffffff


	//   ....[122]....
        /*2e24*/ 	.word	0xffffffff


	//   ....[123]....
        /*2e28*/ 	.word	0xffffffff


	//   ....[124]....
        /*2e2c*/ 	.word	0xffffffff


	//   ....[125]....
        /*2e30*/ 	.word	0xffffffff


	//   ....[126]....
        /*2e34*/ 	.word	0xffffffff


	//   ....[127]....
        /*2e38*/ 	.word	0xffffffff


	//   ....[128]....
        /*2e3c*/ 	.word	0xffffffff


	//   ....[129]....
        /*2e40*/ 	.word	0xffffffff


	//   ....[130]....
        /*2e44*/ 	.word	0xffffffff


	//   ....[131]....
        /*2e48*/ 	.word	0xffffffff


	//   ....[132]....
        /*2e4c*/ 	.word	0xffffffff


	//   ....[133]....
        /*2e50*/ 	.word	0xffffffff


	//   ....[134]....
        /*2e54*/ 	.word	0xffffffff


	//   ....[135]....
        /*2e58*/ 	.word	0xffffffff


	//   ....[136]....
        /*2e5c*/ 	.word	0xffffffff


	//   ....[137]....
        /*2e60*/ 	.word	0xffffffff


	//   ....[138]....
        /*2e64*/ 	.word	0xffffffff


	//   ....[139]....
        /*2e68*/ 	.word	0xffffffff


	//   ....[140]....
        /*2e6c*/ 	.word	0xffffffff


	//   ....[141]....
        /*2e70*/ 	.word	0xffffffff


	//   ....[142]....
        /*2e74*/ 	.word	0xffffffff


	//   ....[143]....
        /*2e78*/ 	.word	0xffffffff


	//   ....[144]....
        /*2e7c*/ 	.word	0xffffffff


	//   ....[145]....
        /*2e80*/ 	.word	0xffffffff


	//   ....[146]....
        /*2e84*/ 	.word	0xffffffff


	//   ....[147]....
        /*2e88*/ 	.word	0xffffffff


	//   ....[148]....
        /*2e8c*/ 	.word	0xffffffff


	//   ....[149]....
        /*2e90*/ 	.word	0xffffffff


	//   ....[150]....
        /*2e94*/ 	.word	0xffffffff


	//   ....[151]....
        /*2e98*/ 	.word	0xffffffff


	//   ....[152]....
        /*2e9c*/ 	.word	0xffffffff


	//   ....[153]....
        /*2ea0*/ 	.word	0xffffffff


	//   ....[154]....
        /*2ea4*/ 	.word	0xffffffff


	//   ....[155]....
        /*2ea8*/ 	.word	0xffffffff


	//   ....[156]....
        /*2eac*/ 	.word	0xffffffff


	//   ....[157]....
        /*2eb0*/ 	.word	0xffffffff


	//   ....[158]....
        /*2eb4*/ 	.word	0xffffffff


	//   ....[159]....
        /*2eb8*/ 	.word	0xffffffff


	//   ....[160]....
        /*2ebc*/ 	.word	0xffffffff


	//   ....[161]....
        /*2ec0*/ 	.word	0xffffffff


	//   ....[162]....
        /*2ec4*/ 	.word	0xffffffff


	//   ....[163]....
        /*2ec8*/ 	.word	0xffffffff


	//   ....[164]....
        /*2ecc*/ 	.word	0xffffffff


	//   ....[165]....
        /*2ed0*/ 	.word	0xffffffff


	//   ....[166]....
        /*2ed4*/ 	.word	0xffffffff


	//   ....[167]....
        /*2ed8*/ 	.word	0xffffffff


	//   ....[168]....
        /*2edc*/ 	.word	0xffffffff


	//   ....[169]....
        /*2ee0*/ 	.word	0xffffffff


	//   ....[170]....
        /*2ee4*/ 	.word	0xffffffff


	//   ....[171]....
        /*2ee8*/ 	.word	0xffffffff


	//   ....[172]....
        /*2eec*/ 	.word	0xffffffff


	//   ....[173]....
        /*2ef0*/ 	.word	0xffffffff


	//   ....[174]....
        /*2ef4*/ 	.word	0xffffffff


	//   ....[175]....
        /*2ef8*/ 	.word	0xffffffff


	//   ....[176]....
        /*2efc*/ 	.word	0xffffffff


	//   ....[177]....
        /*2f00*/ 	.word	0xffffffff


	//   ....[178]....
        /*2f04*/ 	.word	0xffffffff


	//   ....[179]....
        /*2f08*/ 	.word	0xffffffff


	//   ....[180]....
        /*2f0c*/ 	.word	0xffffffff


	//   ....[181]....
        /*2f10*/ 	.word	0xffffffff


	//   ....[182]....
        /*2f14*/ 	.word	0xffffffff


	//   ....[183]....
        /*2f18*/ 	.word	0xffffffff


	//   ....[184]....
        /*2f1c*/ 	.word	0xffffffff


	//   ....[185]....
        /*2f20*/ 	.word	0xffffffff


	//   ....[186]....
        /*2f24*/ 	.word	0xffffffff


	//   ....[187]....
        /*2f28*/ 	.word	0xffffffff


	//   ....[188]....
        /*2f2c*/ 	.word	0xffffffff


	//   ....[189]....
        /*2f30*/ 	.word	0xffffffff


	//   ....[190]....
        /*2f34*/ 	.word	0xffffffff


	//   ....[191]....
        /*2f38*/ 	.word	0xffffffff


	//   ....[192]....
        /*2f3c*/ 	.word	0xffffffff


	//   ....[193]....
        /*2f40*/ 	.word	0xffffffff


	//   ....[194]....
        /*2f44*/ 	.word	0xffffffff


	//   ....[195]....
        /*2f48*/ 	.word	0xffffffff


	//   ....[196]....
        /*2f4c*/ 	.word	0xffffffff


	//   ....[197]....
        /*2f50*/ 	.word	0xffffffff


	//   ....[198]....
        /*2f54*/ 	.word	0xffffffff


	//   ....[199]....
        /*2f58*/ 	.word	0xffffffff


	//   ....[200]....
        /*2f5c*/ 	.word	0xffffffff


	//   ....[201]....
        /*2f60*/ 	.word	0xffffffff


	//   ....[202]....
        /*2f64*/ 	.word	0xffffffff


	//   ....[203]....
        /*2f68*/ 	.word	0xffffffff


	//   ....[204]....
        /*2f6c*/ 	.word	0xffffffff


	//   ....[205]....
        /*2f70*/ 	.word	0xffffffff


	//   ....[206]....
        /*2f74*/ 	.word	0xffffffff


	//   ....[207]....
        /*2f78*/ 	.word	0xffffffff


	//   ....[208]....
        /*2f7c*/ 	.word	0xffffffff


	//   ....[209]....
        /*2f80*/ 	.word	0xffffffff


	//   ....[210]....
        /*2f84*/ 	.word	0xffffffff


	//   ....[211]....
        /*2f88*/ 	.word	0xffffffff


	//   ....[212]....
        /*2f8c*/ 	.word	0xffffffff


	//   ....[213]....
        /*2f90*/ 	.word	0xffffffff


	//   ....[214]....
        /*2f94*/ 	.word	0xffffffff


	//   ....[215]....
        /*2f98*/ 	.word	0xffffffff


	//   ....[216]....
        /*2f9c*/ 	.word	0xffffffff


	//   ....[217]....
        /*2fa0*/ 	.word	0xffffffff


	//   ....[218]....
        /*2fa4*/ 	.word	0xffffffff


	//   ....[219]....
        /*2fa8*/ 	.word	0xffffffff


	//   ....[220]....
        /*2fac*/ 	.word	0xffffffff


	//   ....[221]....
        /*2fb0*/ 	.word	0xffffffff


	//   ....[222]....
        /*2fb4*/ 	.word	0xffffffff


	//   ....[223]....
        /*2fb8*/ 	.word	0xffffffff


	//   ....[224]....
        /*2fbc*/ 	.word	0xffffffff


	//   ....[225]....
        /*2fc0*/ 	.word	0xffffffff


	//   ....[226]....
        /*2fc4*/ 	.word	0xffffffff


	//   ....[227]....
        /*2fc8*/ 	.word	0xffffffff


	//   ....[228]....
        /*2fcc*/ 	.word	0xffffffff


	//   ....[229]....
        /*2fd0*/ 	.word	0xffffffff


	//   ....[230]....
        /*2fd4*/ 	.word	0xffffffff


	//   ....[231]....
        /*2fd8*/ 	.word	0xffffffff


	//   ....[232]....
        /*2fdc*/ 	.word	0xffffffff


	//   ....[233]....
        /*2fe0*/ 	.word	0xffffffff


	//   ....[234]....
        /*2fe4*/ 	.word	0xffffffff


	//   ....[235]....
        /*2fe8*/ 	.word	0xffffffff


	//   ....[236]....
        /*2fec*/ 	.word	0xffffffff


	//   ....[237]....
        /*2ff0*/ 	.word	0xffffffff


	//   ....[238]....
        /*2ff4*/ 	.word	0xffffffff


	//   ....[239]....
        /*2ff8*/ 	.word	0xffffffff


	//   ....[240]....
        /*2ffc*/ 	.word	0xffffffff


	//   ....[241]....
        /*3000*/ 	.word	0xffffffff


	//   ....[242]....
        /*3004*/ 	.word	0xffffffff


	//   ....[243]....
        /*3008*/ 	.word	0xffffffff


	//   ....[244]....
        /*300c*/ 	.word	0xffffffff


	//   ....[245]....
        /*3010*/ 	.word	0xffffffff


	//   ....[246]....
        /*3014*/ 	.word	0xffffffff


	//   ....[247]....
        /*3018*/ 	.word	0xffffffff


	//   ....[248]....
        /*301c*/ 	.word	0xffffffff


	//   ....[249]....
        /*3020*/ 	.word	0xffffffff


	//   ....[250]....
        /*3024*/ 	.word	0xffffffff


	//   ....[251]....
        /*3028*/ 	.word	0xffffffff


	//   ....[252]....
        /*302c*/ 	.word	0xffffffff


	//   ....[253]....
        /*3030*/ 	.word	0xffffffff


	//   ....[254]....
        /*3034*/ 	.word	0xffffffff


	//   ....[255]....
        /*3038*/ 	.word	0xffffffff


	//   ....[0]....
        /*303c*/ 	.word	0xffffffff


	//   ....[1]....
        /*3040*/ 	.word	0xffffffff


	//   ....[2]....
        /*3044*/ 	.word	0xffffffff


	//   ....[3]....
        /*3048*/ 	.word	0xffffffff


	//   ....[4]....
        /*304c*/ 	.word	0xffffffff


	//   ....[5]....
        /*3050*/ 	.word	0xffffffff


	//   ....[6]....
        /*3054*/ 	.word	0xffffffff


	//   ....[7]....
        /*3058*/ 	.word	0xffffffff


	//   ....[8]....
        /*305c*/ 	.word	0xffffffff


	//   ....[9]....
        /*3060*/ 	.word	0xffffffff


	//   ....[10]....
        /*3064*/ 	.word	0xffffffff


	//   ....[11]....
        /*3068*/ 	.word	0xffffffff


	//   ....[12]....
        /*306c*/ 	.word	0xffffffff


	//   ....[13]....
        /*3070*/ 	.word	0xffffffff


	//   ....[14]....
        /*3074*/ 	.word	0xffffffff


	//   ....[15]....
        /*3078*/ 	.word	0xffffffff


	//   ....[16]....
        /*307c*/ 	.word	0xffffffff


	//   ....[17]....
        /*3080*/ 	.word	0xffffffff


	//   ....[18]....
        /*3084*/ 	.word	0xffffffff


	//   ....[19]....
        /*3088*/ 	.word	0xffffffff


	//   ....[20]....
        /*308c*/ 	.word	0xffffffff


	//   ....[21]....
        /*3090*/ 	.word	0xffffffff


	//   ....[22]....
        /*3094*/ 	.word	0xffffffff


	//   ....[23]....
        /*3098*/ 	.word	0xffffffff


	//   ....[24]....
        /*309c*/ 	.word	0xffffffff


	//   ....[25]....
        /*30a0*/ 	.word	0xffffffff


	//   ....[26]....
        /*30a4*/ 	.word	0xffffffff


	//   ....[27]....
        /*30a8*/ 	.word	0xffffffff


	//   ....[28]....
        /*30ac*/ 	.word	0xffffffff


	//   ....[29]....
        /*30b0*/ 	.word	0xffffffff


	//   ....[30]....
        /*30b4*/ 	.word	0xffffffff


	//   ....[31]....
        /*30b8*/ 	.word	0xffffffff


	//   ....[32]....
        /*30bc*/ 	.word	0xffffffff


	//   ....[33]....
        /*30c0*/ 	.word	0xffffffff


	//   ....[34]....
        /*30c4*/ 	.word	0xffffffff


	//   ....[35]....
        /*30c8*/ 	.word	0xffffffff


	//   ....[36]....
        /*30cc*/ 	.word	0xffffffff


	//   ....[37]....
        /*30d0*/ 	.word	0xffffffff


	//   ....[38]....
        /*30d4*/ 	.word	0xffffffff


	//   ....[39]....
        /*30d8*/ 	.word	0xffffffff


	//   ....[40]....
        /*30dc*/ 	.word	0xffffffff


	//   ....[41]....
        /*30e0*/ 	.word	0xffffffff


	//   ....[42]....
        /*30e4*/ 	.word	0xffffffff


	//   ....[43]....
        /*30e8*/ 	.word	0xffffffff


	//   ....[44]....
        /*30ec*/ 	.word	0xffffffff


	//   ....[45]....
        /*30f0*/ 	.word	0xffffffff


	//   ....[46]....
        /*30f4*/ 	.word	0xffffffff


	//   ....[47]....
        /*30f8*/ 	.word	0xffffffff


	//   ....[48]....
        /*30fc*/ 	.word	0xffffffff


	//   ....[49]....
        /*3100*/ 	.word	0xffffffff


	//   ....[50]....
        /*3104*/ 	.word	0xffffffff


	//   ....[51]....
        /*3108*/ 	.word	0xffffffff


	//   ....[52]....
        /*310c*/ 	.word	0xffffffff


	//   ....[53]....
        /*3110*/ 	.word	0xffffffff


	//   ....[54]....
        /*3114*/ 	.word	0xffffffff


	//   ....[55]....
        /*3118*/ 	.word	0xffffffff


	//   ....[56]....
        /*311c*/ 	.word	0xffffffff


	//   ....[57]....
        /*3120*/ 	.word	0xffffffff


	//   ....[58]....
        /*3124*/ 	.word	0xffffffff


	//   ....[59]....
        /*3128*/ 	.word	0xffffffff


	//   ....[60]....
        /*312c*/ 	.word	0xffffffff


	//   ....[61]....
        /*3130*/ 	.word	0xffffffff


	//   ....[62]....
        /*3134*/ 	.word	0xffffffff


	//   ....[63]....
        /*3138*/ 	.word	0xffffffff


	//   ....[64]....
        /*313c*/ 	.word	0xffffffff


	//   ....[65]....
        /*3140*/ 	.word	0xffffffff


	//   ....[66]....
        /*3144*/ 	.word	0xffffffff


	//   ....[67]....
        /*3148*/ 	.word	0xffffffff


	//   ....[68]....
        /*314c*/ 	.word	0xffffffff


	//   ....[69]....
        /*3150*/ 	.word	0xffffffff


	//   ....[70]....
        /*3154*/ 	.word	0xffffffff


	//   ....[71]....
        /*3158*/ 	.word	0xffffffff


	//   ....[72]....
        /*315c*/ 	.word	0xffffffff


	//   ....[73]....
        /*3160*/ 	.word	0xffffffff


	//   ....[74]....
        /*3164*/ 	.word	0xffffffff


	//   ....[75]....
        /*3168*/ 	.word	0xffffffff


	//   ....[76]....
        /*316c*/ 	.word	0xffffffff


	//   ....[77]....
        /*3170*/ 	.word	0xffffffff


	//   ....[78]....
        /*3174*/ 	.word	0xffffffff


	//   ....[79]....
        /*3178*/ 	.word	0xffffffff


	//   ....[80]....
        /*317c*/ 	.word	0xffffffff


	//   ....[81]....
        /*3180*/ 	.word	0xffffffff


	//   ....[82]....
        /*3184*/ 	.word	0xffffffff


	//   ....[83]....
        /*3188*/ 	.word	0xffffffff


	//   ....[84]....
        /*318c*/ 	.word	0xffffffff


	//   ....[85]....
        /*3190*/ 	.word	0xffffffff


	//   ....[86]....
        /*3194*/ 	.word	0xffffffff


	//   ....[87]....
        /*3198*/ 	.word	0xffffffff


	//   ....[88]....
        /*319c*/ 	.word	0xffffffff


	//   ....[89]....
        /*31a0*/ 	.word	0xffffffff


	//   ....[90]....
        /*31a4*/ 	.word	0xffffffff


	//   ....[91]....
        /*31a8*/ 	.word	0xffffffff


	//   ....[92]....
        /*31ac*/ 	.word	0xffffffff


	//   ....[93]....
        /*31b0*/ 	.word	0xffffffff


	//   ....[94]....
        /*31b4*/ 	.word	0xffffffff


	//   ....[95]....
        /*31b8*/ 	.word	0xffffffff


	//   ....[96]....
        /*31bc*/ 	.word	0xffffffff


	//   ....[97]....
        /*31c0*/ 	.word	0xffffffff


	//   ....[98]....
        /*31c4*/ 	.word	0xffffffff


	//   ....[99]....
        /*31c8*/ 	.word	0xffffffff


	//   ....[100]....
        /*31cc*/ 	.word	0xffffffff


	//   ....[101]....
        /*31d0*/ 	.word	0xffffffff


	//   ....[102]....
        /*31d4*/ 	.word	0xffffffff


	//   ....[103]....
        /*31d8*/ 	.word	0xffffffff


	//   ....[104]....
        /*31dc*/ 	.word	0xffffffff


	//   ....[105]....
        /*31e0*/ 	.word	0xffffffff


	//   ....[106]....
        /*31e4*/ 	.word	0xffffffff


	//   ....[107]....
        /*31e8*/ 	.word	0xffffffff


	//   ....[108]....
        /*31ec*/ 	.word	0xffffffff


	//   ....[109]....
        /*31f0*/ 	.word	0xffffffff


	//   ....[110]....
        /*31f4*/ 	.word	0xffffffff


	//   ....[111]....
        /*31f8*/ 	.word	0xffffffff


	//   ....[112]....
        /*31fc*/ 	.word	0xffffffff


	//   ....[113]....
        /*3200*/ 	.word	0xffffffff


	//   ....[114]....
        /*3204*/ 	.word	0xffffffff


	//   ....[115]....
        /*3208*/ 	.word	0xffffffff


	//   ....[116]....
        /*320c*/ 	.word	0xffffffff


	//   ....[117]....
        /*3210*/ 	.word	0xffffffff


	//   ....[118]....
        /*3214*/ 	.word	0xffffffff


	//   ....[119]....
        /*3218*/ 	.word	0xffffffff


	//   ....[120]....
        /*321c*/ 	.word	0xffffffff


	//   ....[121]....
        /*3220*/ 	.word	0xffffffff


	//   ....[122]....
        /*3224*/ 	.word	0xffffffff


	//   ....[123]....
        /*3228*/ 	.word	0xffffffff


	//   ....[124]....
        /*322c*/ 	.word	0xffffffff


	//   ....[125]....
        /*3230*/ 	.word	0xffffffff


	//   ....[126]....
        /*3234*/ 	.word	0xffffffff


	//   ....[127]....
        /*3238*/ 	.word	0xffffffff


	//   ....[128]....
        /*323c*/ 	.word	0xffffffff


	//   ....[129]....
        /*3240*/ 	.word	0xffffffff


	//   ....[130]....
        /*3244*/ 	.word	0xffffffff


	//   ....[131]....
        /*3248*/ 	.word	0xffffffff


	//   ....[132]....
        /*324c*/ 	.word	0xffffffff


	//   ....[133]....
        /*3250*/ 	.word	0xffffffff


	//   ....[134]....
        /*3254*/ 	.word	0xffffffff


	//   ....[135]....
        /*3258*/ 	.word	0xffffffff


	//   ....[136]....
        /*325c*/ 	.word	0xffffffff


	//   ....[137]....
        /*3260*/ 	.word	0xffffffff


	//   ....[138]....
        /*3264*/ 	.word	0xffffffff


	//   ....[139]....
        /*3268*/ 	.word	0xffffffff


	//   ....[140]....
        /*326c*/ 	.word	0xffffffff


	//   ....[141]....
        /*3270*/ 	.word	0xffffffff


	//   ....[142]....
        /*3274*/ 	.word	0xffffffff


	//   ....[143]....
        /*3278*/ 	.word	0xffffffff


	//   ....[144]....
        /*327c*/ 	.word	0xffffffff


	//   ....[145]....
        /*3280*/ 	.word	0xffffffff


	//   ....[146]....
        /*3284*/ 	.word	0xffffffff


	//   ....[147]....
        /*3288*/ 	.word	0xffffffff


	//   ....[148]....
        /*328c*/ 	.word	0xffffffff


	//   ....[149]....
        /*3290*/ 	.word	0xffffffff


	//   ....[150]....
        /*3294*/ 	.word	0xffffffff


	//   ....[151]....
        /*3298*/ 	.word	0xffffffff


	//   ....[152]....
        /*329c*/ 	.word	0xffffffff


	//   ....[153]....
        /*32a0*/ 	.word	0xffffffff


	//   ....[154]....
        /*32a4*/ 	.word	0xffffffff


	//   ....[155]....
        /*32a8*/ 	.word	0xffffffff


	//   ....[156]....
        /*32ac*/ 	.word	0xffffffff


	//   ....[157]....
        /*32b0*/ 	.word	0xffffffff


	//   ....[158]....
        /*32b4*/ 	.word	0xffffffff


	//   ....[159]....
        /*32b8*/ 	.word	0xffffffff


	//   ....[160]....
        /*32bc*/ 	.word	0xffffffff


	//   ....[161]....
        /*32c0*/ 	.word	0xffffffff


	//   ....[162]....
        /*32c4*/ 	.word	0xffffffff


	//   ....[163]....
        /*32c8*/ 	.word	0xffffffff


	//   ....[164]....
        /*32cc*/ 	.word	0xffffffff


	//   ....[165]....
        /*32d0*/ 	.word	0xffffffff


	//   ....[166]....
        /*32d4*/ 	.word	0xffffffff


	//   ....[167]....
        /*32d8*/ 	.word	0xffffffff


	//   ....[168]....
        /*32dc*/ 	.word	0xffffffff


	//   ....[169]....
        /*32e0*/ 	.word	0xffffffff


	//   ....[170]....
        /*32e4*/ 	.word	0xffffffff


	//   ....[171]....
        /*32e8*/ 	.word	0xffffffff


	//   ....[172]....
        /*32ec*/ 	.word	0xffffffff


	//   ....[173]....
        /*32f0*/ 	.word	0xffffffff


	//   ....[174]....
        /*32f4*/ 	.word	0xffffffff


	//   ....[175]....
        /*32f8*/ 	.word	0xffffffff


	//   ....[176]....
        /*32fc*/ 	.word	0xffffffff


	//   ....[177]....
        /*3300*/ 	.word	0xffffffff


	//   ....[178]....
        /*3304*/ 	.word	0xffffffff


	//   ....[179]....
        /*3308*/ 	.word	0xffffffff


	//   ....[180]....
        /*330c*/ 	.word	0xffffffff


	//   ....[181]....
        /*3310*/ 	.word	0xffffffff


	//   ....[182]....
        /*3314*/ 	.word	0xffffffff


	//   ....[183]....
        /*3318*/ 	.word	0xffffffff


	//   ....[184]....
        /*331c*/ 	.word	0xffffffff


	//   ....[185]....
        /*3320*/ 	.word	0xffffffff


	//   ....[186]....
        /*3324*/ 	.word	0xffffffff


	//   ....[187]....
        /*3328*/ 	.word	0xffffffff


	//   ....[188]....
        /*332c*/ 	.word	0xffffffff


	//   ....[189]....
        /*3330*/ 	.word	0xffffffff


	//   ....[190]....
        /*3334*/ 	.word	0xffffffff


	//   ....[191]....
        /*3338*/ 	.word	0xffffffff


	//   ....[192]....
        /*333c*/ 	.word	0xffffffff


	//   ....[193]....
        /*3340*/ 	.word	0xffffffff


	//   ....[194]....
        /*3344*/ 	.word	0xffffffff


	//   ....[195]....
        /*3348*/ 	.word	0xffffffff


	//   ....[196]....
        /*334c*/ 	.word	0xffffffff


	//   ....[197]....
        /*3350*/ 	.word	0xffffffff


	//   ....[198]....
        /*3354*/ 	.word	0xffffffff


	//   ....[199]....
        /*3358*/ 	.word	0xffffffff


	//   ....[200]....
        /*335c*/ 	.word	0xffffffff


	//   ....[201]....
        /*3360*/ 	.word	0xffffffff


	//   ....[202]....
        /*3364*/ 	.word	0xffffffff


	//   ....[203]....
        /*3368*/ 	.word	0xffffffff


	//   ....[204]....
        /*336c*/ 	.word	0xffffffff


	//   ....[205]....
        /*3370*/ 	.word	0xffffffff


	//   ....[206]....
        /*3374*/ 	.word	0xffffffff


	//   ....[207]....
        /*3378*/ 	.word	0xffffffff


	//   ....[208]....
        /*337c*/ 	.word	0xffffffff


	//   ....[209]....
        /*3380*/ 	.word	0xffffffff


	//   ....[210]....
        /*3384*/ 	.word	0xffffffff


	//   ....[211]....
        /*3388*/ 	.word	0xffffffff


	//   ....[212]....
        /*338c*/ 	.word	0xffffffff


	//   ....[213]....
        /*3390*/ 	.word	0xffffffff


	//   ....[214]....
        /*3394*/ 	.word	0xffffffff


	//   ....[215]....
        /*3398*/ 	.word	0xffffffff


	//   ....[216]....
        /*339c*/ 	.word	0xffffffff


	//   ....[217]....
        /*33a0*/ 	.word	0xffffffff


	//   ....[218]....
        /*33a4*/ 	.word	0xffffffff


	//   ....[219]....
        /*33a8*/ 	.word	0xffffffff


	//   ....[220]....
        /*33ac*/ 	.word	0xffffffff


	//   ....[221]....
        /*33b0*/ 	.word	0xffffffff


	//   ....[222]....
        /*33b4*/ 	.word	0xffffffff


	//   ....[223]....
        /*33b8*/ 	.word	0xffffffff


	//   ....[224]....
        /*33bc*/ 	.word	0xffffffff


	//   ....[225]....
        /*33c0*/ 	.word	0xffffffff


	//   ....[226]....
        /*33c4*/ 	.word	0xffffffff


	//   ....[227]....
        /*33c8*/ 	.word	0xffffffff


	//   ....[228]....
        /*33cc*/ 	.word	0xffffffff


	//   ....[229]....
        /*33d0*/ 	.word	0xffffffff


	//   ....[230]....
        /*33d4*/ 	.word	0xffffffff


	//   ....[231]....
        /*33d8*/ 	.word	0xffffffff


	//   ....[232]....
        /*33dc*/ 	.word	0xffffffff


	//   ....[233]....
        /*33e0*/ 	.word	0xffffffff


	//   ....[234]....
        /*33e4*/ 	.word	0xffffffff


	//   ....[235]....
        /*33e8*/ 	.word	0xffffffff


	//   ....[236]....
        /*33ec*/ 	.word	0xffffffff


	//   ....[237]....
        /*33f0*/ 	.word	0xffffffff


	//   ....[238]....
        /*33f4*/ 	.word	0xffffffff


	//   ....[239]....
        /*33f8*/ 	.word	0xffffffff


	//   ....[240]....
        /*33fc*/ 	.word	0xffffffff


	//   ....[241]....
        /*3400*/ 	.word	0xffffffff


	//   ....[242]....
        /*3404*/ 	.word	0xffffffff


	//   ....[243]....
        /*3408*/ 	.word	0xffffffff


	//   ....[244]....
        /*340c*/ 	.word	0xffffffff


	//   ....[245]....
        /*3410*/ 	.word	0xffffffff


	//   ....[246]....
        /*3414*/ 	.word	0xffffffff


	//   ....[247]....
        /*3418*/ 	.word	0xffffffff


	//   ....[248]....
        /*341c*/ 	.word	0xffffffff


	//   ....[249]....
        /*3420*/ 	.word	0xffffffff


	//   ....[250]....
        /*3424*/ 	.word	0xffffffff


	//   ....[251]....
        /*3428*/ 	.word	0xffffffff


	//   ....[252]....
        /*342c*/ 	.word	0xffffffff


	//   ....[253]....
        /*3430*/ 	.word	0xffffffff


	//   ....[254]....
        /*3434*/ 	.word	0xffffffff


	//   ....[255]....
        /*3438*/ 	.word	0xffffffff


	//   ....[0]....
        /*343c*/ 	.word	0xffffffff


	//   ....[1]....
        /*3440*/ 	.word	0xffffffff


	//   ....[2]....
        /*3444*/ 	.word	0xffffffff


	//   ....[3]....
        /*3448*/ 	.word	0xffffffff


	//   ....[4]....
        /*344c*/ 	.word	0xffffffff


	//   ....[5]....
        /*3450*/ 	.word	0xffffffff


	//   ....[6]....
        /*3454*/ 	.word	0xffffffff


	//   ....[7]....
        /*3458*/ 	.word	0xffffffff


	//   ....[8]....
        /*345c*/ 	.word	0xffffffff


	//   ....[9]....
        /*3460*/ 	.word	0xffffffff


	//   ....[10]....
        /*3464*/ 	.word	0xffffffff


	//   ....[11]....
        /*3468*/ 	.word	0xffffffff


	//   ....[12]....
        /*346c*/ 	.word	0xffffffff


	//   ....[13]....
        /*3470*/ 	.word	0xffffffff


	//   ....[14]....
        /*3474*/ 	.word	0xffffffff


	//   ....[15]....
        /*3478*/ 	.word	0xffffffff


	//   ....[16]....
        /*347c*/ 	.word	0xffffffff


	//   ....[17]....
        /*3480*/ 	.word	0xffffffff


	//   ....[18]....
        /*3484*/ 	.word	0xffffffff


	//   ....[19]....
        /*3488*/ 	.word	0xffffffff


	//   ....[20]....
        /*348c*/ 	.word	0xffffffff


	//   ....[21]....
        /*3490*/ 	.word	0xffffffff


	//   ....[22]....
        /*3494*/ 	.word	0xffffffff


	//   ....[23]....
        /*3498*/ 	.word	0xffffffff


	//   ....[24]....
        /*349c*/ 	.word	0xffffffff


	//   ....[25]....
        /*34a0*/ 	.word	0xffffffff


	//   ....[26]....
        /*34a4*/ 	.word	0xffffffff


	//   ....[27]....
        /*34a8*/ 	.word	0xffffffff


	//   ....[28]....
        /*34ac*/ 	.word	0xffffffff


	//   ....[29]....
        /*34b0*/ 	.word	0xffffffff


	//   ....[30]....
        /*34b4*/ 	.word	0xffffffff


	//   ....[31]....
        /*34b8*/ 	.word	0xffffffff


	//   ....[32]....
        /*34bc*/ 	.word	0xffffffff


	//   ....[33]....
        /*34c0*/ 	.word	0xffffffff


	//   ....[34]....
        /*34c4*/ 	.word	0xffffffff


	//   ....[35]....
        /*34c8*/ 	.word	0xffffffff


	//   ....[36]....
        /*34cc*/ 	.word	0xffffffff


	//   ....[37]....
        /*34d0*/ 	.word	0xffffffff


	//   ....[38]....
        /*34d4*/ 	.word	0xffffffff


	//   ....[39]....
        /*34d8*/ 	.word	0xffffffff


	//   ....[40]....
        /*34dc*/ 	.word	0xffffffff


	//   ....[41]....
        /*34e0*/ 	.word	0xffffffff


	//   ....[42]....
        /*34e4*/ 	.word	0xffffffff


	//   ....[43]....
        /*34e8*/ 	.word	0xffffffff


	//   ....[44]....
        /*34ec*/ 	.word	0xffffffff


	//   ....[45]....
        /*34f0*/ 	.word	0xffffffff


	//   ....[46]....
        /*34f4*/ 	.word	0xffffffff


	//   ....[47]....
        /*34f8*/ 	.word	0xffffffff


	//   ....[48]....
        /*34fc*/ 	.word	0xffffffff


	//   ....[49]....
        /*3500*/ 	.word	0xffffffff


	//   ....[50]....
        /*3504*/ 	.word	0xffffffff


	//   ....[51]....
        /*3508*/ 	.word	0xffffffff


	//   ....[52]....
        /*350c*/ 	.word	0xffffffff


	//   ....[53]....
        /*3510*/ 	.word	0xffffffff


	//   ....[54]....
        /*3514*/ 	.word	0xffffffff


	//   ....[55]....
        /*3518*/ 	.word	0xffffffff


	//   ....[56]....
        /*351c*/ 	.word	0xffffffff


	//   ....[57]....
        /*3520*/ 	.word	0xffffffff


	//   ....[58]....
        /*3524*/ 	.word	0xffffffff


	//   ....[59]....
        /*3528*/ 	.word	0xffffffff


	//   ....[60]....
        /*352c*/ 	.word	0xffffffff


	//   ....[61]....
        /*3530*/ 	.word	0xffffffff


	//   ....[62]....
        /*3534*/ 	.word	0xffffffff


	//   ....[63]....
        /*3538*/ 	.word	0xffffffff


	//   ....[64]....
        /*353c*/ 	.word	0xffffffff


	//   ....[65]....
        /*3540*/ 	.word	0xffffffff


	//   ....[66]....
        /*3544*/ 	.word	0xffffffff


	//   ....[67]....
        /*3548*/ 	.word	0xffffffff


	//   ....[68]....
        /*354c*/ 	.word	0xffffffff


	//   ....[69]....
        /*3550*/ 	.word	0xffffffff


	//   ....[70]....
        /*3554*/ 	.word	0xffffffff


	//   ....[71]....
        /*3558*/ 	.word	0xffffffff


	//   ....[72]....
        /*355c*/ 	.word	0xffffffff


	//   ....[73]....
        /*3560*/ 	.word	0xffffffff


	//   ....[74]....
        /*3564*/ 	.word	0xffffffff


	//   ....[75]....
        /*3568*/ 	.word	0xffffffff


	//   ....[76]....
        /*356c*/ 	.word	0xffffffff


	//   ....[77]....
        /*3570*/ 	.word	0xffffffff


	//   ....[78]....
        /*3574*/ 	.word	0xffffffff


	//   ....[79]....
        /*3578*/ 	.word	0xffffffff


	//   ....[80]....
        /*357c*/ 	.word	0xffffffff


	//   ....[81]....
        /*3580*/ 	.word	0xffffffff


	//   ....[82]....
        /*3584*/ 	.word	0xffffffff


	//   ....[83]....
        /*3588*/ 	.word	0xffffffff


	//   ....[84]....
        /*358c*/ 	.word	0xffffffff


	//   ....[85]....
        /*3590*/ 	.word	0xffffffff


	//   ....[86]....
        /*3594*/ 	.word	0xffffffff


	//   ....[87]....
        /*3598*/ 	.word	0xffffffff


	//   ....[88]....
        /*359c*/ 	.word	0xffffffff


	//   ....[89]....
        /*35a0*/ 	.word	0xffffffff


	//   ....[90]....
        /*35a4*/ 	.word	0xffffffff


	//   ....[91]....
        /*35a8*/ 	.word	0xffffffff


	//   ....[92]....
        /*35ac*/ 	.word	0xffffffff


	//   ....[93]....
        /*35b0*/ 	.word	0xffffffff


	//   ....[94]....
        /*35b4*/ 	.word	0xffffffff


	//   ....[95]....
        /*35b8*/ 	.word	0xffffffff


	//   ....[96]....
        /*35bc*/ 	.word	0xffffffff


	//   ....[97]....
        /*35c0*/ 	.word	0xffffffff


	//   ....[98]....
        /*35c4*/ 	.word	0xffffffff


	//   ....[99]....
        /*35c8*/ 	.word	0xffffffff


	//   ....[100]....
        /*35cc*/ 	.word	0xffffffff


	//   ....[101]....
        /*35d0*/ 	.word	0xffffffff


	//   ....[102]....
        /*35d4*/ 	.word	0xffffffff


	//   ....[103]....
        /*35d8*/ 	.word	0xffffffff


	//   ....[104]....
        /*35dc*/ 	.word	0xffffffff


	//   ....[105]....
        /*35e0*/ 	.word	0xffffffff


	//   ....[106]....
        /*35e4*/ 	.word	0xffffffff


	//   ....[107]....
        /*35e8*/ 	.word	0xffffffff


	//   ....[108]....
        /*35ec*/ 	.word	0xffffffff


	//   ....[109]....
        /*35f0*/ 	.word	0xffffffff


	//   ....[110]....
        /*35f4*/ 	.word	0xffffffff


	//   ....[111]....
        /*35f8*/ 	.word	0xffffffff


	//   ....[112]....
        /*35fc*/ 	.word	0xffffffff


	//   ....[113]....
        /*3600*/ 	.word	0xffffffff


	//   ....[114]....
        /*3604*/ 	.word	0xffffffff


	//   ....[115]....
        /*3608*/ 	.word	0xffffffff


	//   ....[116]....
        /*360c*/ 	.word	0xffffffff


	//   ....[117]....
        /*3610*/ 	.word	0xffffffff


	//   ....[118]....
        /*3614*/ 	.word	0xffffffff


	//   ....[119]....
        /*3618*/ 	.word	0xffffffff


	//   ....[120]....
        /*361c*/ 	.word	0xffffffff


	//   ....[121]....
        /*3620*/ 	.word	0xffffffff


	//   ....[122]....
        /*3624*/ 	.word	0xffffffff


	//   ....[123]....
        /*3628*/ 	.word	0xffffffff


	//   ....[124]....
        /*362c*/ 	.word	0xffffffff


	//   ....[125]....
        /*3630*/ 	.word	0xffffffff


	//   ....[126]....
        /*3634*/ 	.word	0xffffffff


	//   ....[127]....
        /*3638*/ 	.word	0xffffffff


	//   ....[128]....
        /*363c*/ 	.word	0xffffffff


	//   ....[129]....
        /*3640*/ 	.word	0xffffffff


	//   ....[130]....
        /*3644*/ 	.word	0xffffffff


	//   ....[131]....
        /*3648*/ 	.word	0xffffffff


	//   ....[132]....
        /*364c*/ 	.word	0xffffffff


	//   ....[133]....
        /*3650*/ 	.word	0xffffffff


	//   ....[134]....
        /*3654*/ 	.word	0xffffffff


	//   ....[135]....
        /*3658*/ 	.word	0xffffffff


	//   ....[136]....
        /*365c*/ 	.word	0xffffffff


	//   ....[137]....
        /*3660*/ 	.word	0xffffffff


	//   ....[138]....
        /*3664*/ 	.word	0xffffffff


	//   ....[139]....
        /*3668*/ 	.word	0xffffffff


	//   ....[140]....
        /*366c*/ 	.word	0xffffffff


	//   ....[141]....
        /*3670*/ 	.word	0xffffffff


	//   ....[142]....
        /*3674*/ 	.word	0xffffffff


	//   ....[143]....
        /*3678*/ 	.word	0xffffffff


	//   ....[144]....
        /*367c*/ 	.word	0xffffffff


	//   ....[145]....
        /*3680*/ 	.word	0xffffffff


	//   ....[146]....
        /*3684*/ 	.word	0xffffffff


	//   ....[147]....
        /*3688*/ 	.word	0xffffffff


	//   ....[148]....
        /*368c*/ 	.word	0xffffffff


	//   ....[149]....
        /*3690*/ 	.word	0xffffffff


	//   ....[150]....
        /*3694*/ 	.word	0xffffffff


	//   ....[151]....
        /*3698*/ 	.word	0xffffffff


	//   ....[152]....
        /*369c*/ 	.word	0xffffffff


	//   ....[153]....
        /*36a0*/ 	.word	0xffffffff


	//   ....[154]....
        /*36a4*/ 	.word	0xffffffff


	//   ....[155]....
        /*36a8*/ 	.word	0xffffffff


	//   ....[156]....
        /*36ac*/ 	.word	0xffffffff


	//   ....[157]....
        /*36b0*/ 	.word	0xffffffff


	//   ....[158]....
        /*36b4*/ 	.word	0xffffffff


	//   ....[159]....
        /*36b8*/ 	.word	0xffffffff


	//   ....[160]....
        /*36bc*/ 	.word	0xffffffff


	//   ....[161]....
        /*36c0*/ 	.word	0xffffffff


	//   ....[162]....
        /*36c4*/ 	.word	0xffffffff


	//   ....[163]....
        /*36c8*/ 	.word	0xffffffff


	//   ....[164]....
        /*36cc*/ 	.word	0xffffffff


	//   ....[165]....
        /*36d0*/ 	.word	0xffffffff


	//   ....[166]....
        /*36d4*/ 	.word	0xffffffff


	//   ....[167]....
        /*36d8*/ 	.word	0xffffffff


	//   ....[168]....
        /*36dc*/ 	.word	0xffffffff


	//   ....[169]....
        /*36e0*/ 	.word	0xffffffff


	//   ....[170]....
        /*36e4*/ 	.word	0xffffffff


	//   ....[171]....
        /*36e8*/ 	.word	0xffffffff


	//   ....[172]....
        /*36ec*/ 	.word	0xffffffff


	//   ....[173]....
        /*36f0*/ 	.word	0xffffffff


	//   ....[174]....
        /*36f4*/ 	.word	0xffffffff


	//   ....[175]....
        /*36f8*/ 	.word	0xffffffff


	//   ....[176]....
        /*36fc*/ 	.word	0xffffffff


	//   ....[177]....
        /*3700*/ 	.word	0xffffffff


	//   ....[178]....
        /*3704*/ 	.word	0xffffffff


	//   ....[179]....
        /*3708*/ 	.word	0xffffffff


	//   ....[180]....
        /*370c*/ 	.word	0xffffffff


	//   ....[181]....
        /*3710*/ 	.word	0xffffffff


	//   ....[182]....
        /*3714*/ 	.word	0xffffffff


	//   ....[183]....
        /*3718*/ 	.word	0xffffffff


	//   ....[184]....
        /*371c*/ 	.word	0xffffffff


	//   ....[185]....
        /*3720*/ 	.word	0xffffffff


	//   ....[186]....
        /*3724*/ 	.word	0xffffffff


	//   ....[187]....
        /*3728*/ 	.word	0xffffffff


	//   ....[188]....
        /*372c*/ 	.word	0xffffffff


	//   ....[189]....
        /*3730*/ 	.word	0xffffffff


	//   ....[190]....
        /*3734*/ 	.word	0xffffffff


	//   ....[191]....
        /*3738*/ 	.word	0xffffffff


	//   ....[192]....
        /*373c*/ 	.word	0xffffffff


	//   ....[193]....
        /*3740*/ 	.word	0xffffffff


	//   ....[194]....
        /*3744*/ 	.word	0xffffffff


	//   ....[195]....
        /*3748*/ 	.word	0xffffffff


	//   ....[196]....
        /*374c*/ 	.word	0xffffffff


	//   ....[197]....
        /*3750*/ 	.word	0xffffffff


	//   ....[198]....
        /*3754*/ 	.word	0xffffffff


	//   ....[199]....
        /*3758*/ 	.word	0xffffffff


	//   ....[200]....
        /*375c*/ 	.word	0xffffffff


	//   ....[201]....
        /*3760*/ 	.word	0xffffffff


	//   ....[202]....
        /*3764*/ 	.word	0xffffffff


	//   ....[203]....
        /*3768*/ 	.word	0xffffffff


	//   ....[204]....
        /*376c*/ 	.word	0xffffffff


	//   ....[205]....
        /*3770*/ 	.word	0xffffffff


	//   ....[206]....
        /*3774*/ 	.word	0xffffffff


	//   ....[207]....
        /*3778*/ 	.word	0xffffffff


	//   ....[208]....
        /*377c*/ 	.word	0xffffffff


	//   ....[209]....
        /*3780*/ 	.word	0xffffffff


	//   ....[210]....
        /*3784*/ 	.word	0xffffffff


	//   ....[211]....
        /*3788*/ 	.word	0xffffffff


	//   ....[212]....
        /*378c*/ 	.word	0xffffffff


	//   ....[213]....
        /*3790*/ 	.word	0xffffffff


	//   ....[214]....
        /*3794*/ 	.word	0xffffffff


	//   ....[215]....
        /*3798*/ 	.word	0xffffffff


	//   ....[216]....
        /*379c*/ 	.word	0xffffffff


	//   ....[217]....
        /*37a0*/ 	.word	0xffffffff


	//   ....[218]....
        /*37a4*/ 	.word	0xffffffff


	//   ....[219]....
        /*37a8*/ 	.word	0xffffffff


	//   ....[220]....
        /*37ac*/ 	.word	0xffffffff


	//   ....[221]....
        /*37b0*/ 	.word	0xffffffff


	//   ....[222]....
        /*37b4*/ 	.word	0xffffffff


	//   ....[223]....
        /*37b8*/ 	.word	0xffffffff


	//   ....[224]....
        /*37bc*/ 	.word	0xffffffff


	//   ....[225]....
        /*37c0*/ 	.word	0xffffffff


	//   ....[226]....
        /*37c4*/ 	.word	0xffffffff


	//   ....[227]....
        /*37c8*/ 	.word	0xffffffff


	//   ....[228]....
        /*37cc*/ 	.word	0xffffffff


	//   ....[229]....
        /*37d0*/ 	.word	0xffffffff


	//   ....[230]....
        /*37d4*/ 	.word	0xffffffff


	//   ....[231]....
        /*37d8*/ 	.word	0xffffffff


	//   ....[232]....
        /*37dc*/ 	.word	0xffffffff


	//   ....[233]....
        /*37e0*/ 	.word	0xffffffff


	//   ....[234]....
        /*37e4*/ 	.word	0xffffffff


	//   ....[235]....
        /*37e8*/ 	.word	0xffffffff


	//   ....[236]....
        /*37ec*/ 	.word	0xffffffff


	//   ....[237]....
        /*37f0*/ 	.word	0xffffffff


	//   ....[238]....
        /*37f4*/ 	.word	0xffffffff


	//   ....[239]....
        /*37f8*/ 	.word	0xffffffff


	//   ....[240]....
        /*37fc*/ 	.word	0xffffffff


	//   ....[241]....
        /*3800*/ 	.word	0xffffffff


	//   ....[242]....
        /*3804*/ 	.word	0xffffffff


	//   ....[243]....
        /*3808*/ 	.word	0xffffffff


	//   ....[244]....
        /*380c*/ 	.word	0xffffffff


	//   ....[245]....
        /*3810*/ 	.word	0xffffffff


	//   ....[246]....
        /*3814*/ 	.word	0xffffffff


	//   ....[247]....
        /*3818*/ 	.word	0xffffffff


	//   ....[248]....
        /*381c*/ 	.word	0xffffffff


	//   ....[249]....
        /*3820*/ 	.word	0xffffffff


	//   ....[250]....
        /*3824*/ 	.word	0xffffffff


	//   ....[251]....
        /*3828*/ 	.word	0xffffffff


	//   ....[252]....
        /*382c*/ 	.word	0xffffffff


	//   ....[253]....
        /*3830*/ 	.word	0xffffffff


	//   ....[254]....
        /*3834*/ 	.word	0xffffffff


	//   ....[255]....
        /*3838*/ 	.word	0xffffffff


	//   ....[0]....
        /*383c*/ 	.word	0xffffffff


	//   ....[1]....
        /*3840*/ 	.word	0xffffffff


	//   ....[2]....
        /*3844*/ 	.word	0xffffffff


	//   ....[3]....
        /*3848*/ 	.word	0xffffffff


	//   ....[4]....
        /*384c*/ 	.word	0xffffffff


	//   ....[5]....
        /*3850*/ 	.word	0xffffffff


	//   ....[6]....
        /*3854*/ 	.word	0xffffffff


	//   ....[7]....
        /*3858*/ 	.word	0xffffffff


	//   ....[8]....
        /*385c*/ 	.word	0xffffffff


	//   ....[9]....
        /*3860*/ 	.word	0xffffffff


	//   ....[10]....
        /*3864*/ 	.word	0xffffffff


	//   ....[11]....
        /*3868*/ 	.word	0xffffffff


	//   ....[12]....
        /*386c*/ 	.word	0xffffffff


	//   ....[13]....
        /*3870*/ 	.word	0xffffffff


	//   ....[14]....
        /*3874*/ 	.word	0xffffffff


	//   ....[15]....
        /*3878*/ 	.word	0xffffffff


	//   ....[16]....
        /*387c*/ 	.word	0xffffffff


	//   ....[17]....
        /*3880*/ 	.word	0xffffffff


	//   ....[18]....
        /*3884*/ 	.word	0xffffffff


	//   ....[19]....
        /*3888*/ 	.word	0xffffffff


	//   ....[20]....
        /*388c*/ 	.word	0xffffffff


	//   ....[21]....
        /*3890*/ 	.word	0xffffffff


	//   ....[22]....
        /*3894*/ 	.word	0xffffffff


	//   ....[23]....
        /*3898*/ 	.word	0xffffffff


	//   ....[24]....
        /*389c*/ 	.word	0xffffffff


	//   ....[25]....
        /*38a0*/ 	.word	0xffffffff


	//   ....[26]....
        /*38a4*/ 	.word	0xffffffff


	//   ....[27]....
        /*38a8*/ 	.word	0xffffffff


	//   ....[28]....
        /*38ac*/ 	.word	0xffffffff


	//   ....[29]....
        /*38b0*/ 	.word	0xffffffff


	//   ....[30]....
        /*38b4*/ 	.word	0xffffffff


	//   ....[31]....
        /*38b8*/ 	.word	0xffffffff


	//   ....[32]....
        /*38bc*/ 	.word	0xffffffff


	//   ....[33]....
        /*38c0*/ 	.word	0xffffffff


	//   ....[34]....
        /*38c4*/ 	.word	0xffffffff


	//   ....[35]....
        /*38c8*/ 	.word	0xffffffff


	//   ....[36]....
        /*38cc*/ 	.word	0xffffffff


	//   ....[37]....
        /*38d0*/ 	.word	0xffffffff


	//   ....[38]....
        /*38d4*/ 	.word	0xffffffff


	//   ....[39]....
        /*38d8*/ 	.word	0xffffffff


	//   ....[40]....
        /*38dc*/ 	.word	0xffffffff


	//   ....[41]....
        /*38e0*/ 	.word	0xffffffff


	//   ....[42]....
        /*38e4*/ 	.word	0xffffffff


	//   ....[43]....
        /*38e8*/ 	.word	0xffffffff


	//   ....[44]....
        /*38ec*/ 	.word	0xffffffff


	//   ....[45]....
        /*38f0*/ 	.word	0xffffffff


	//   ....[46]....
        /*38f4*/ 	.word	0xffffffff


	//   ....[47]....
        /*38f8*/ 	.word	0xffffffff


	//   ....[48]....
        /*38fc*/ 	.word	0xffffffff


	//   ....[49]....
        /*3900*/ 	.word	0xffffffff


	//   ....[50]....
        /*3904*/ 	.word	0xffffffff


	//   ....[51]....
        /*3908*/ 	.word	0xffffffff


	//   ....[52]....
        /*390c*/ 	.word	0xffffffff


	//   ....[53]....
        /*3910*/ 	.word	0xffffffff


	//   ....[54]....
        /*3914*/ 	.word	0xffffffff


	//   ....[55]....
        /*3918*/ 	.word	0xffffffff


	//   ....[56]....
        /*391c*/ 	.word	0xffffffff


	//   ....[57]....
        /*3920*/ 	.word	0xffffffff


	//   ....[58]....
        /*3924*/ 	.word	0xffffffff


	//   ....[59]....
        /*3928*/ 	.word	0xffffffff


	//   ....[60]....
        /*392c*/ 	.word	0xffffffff


	//   ....[61]....
        /*3930*/ 	.word	0xffffffff


	//   ....[62]....
        /*3934*/ 	.word	0xffffffff


	//   ....[63]....
        /*3938*/ 	.word	0xffffffff


	//   ....[64]....
        /*393c*/ 	.word	0xffffffff


	//   ....[65]....
        /*3940*/ 	.word	0xffffffff


	//   ....[66]....
        /*3944*/ 	.word	0xffffffff


	//   ....[67]....
        /*3948*/ 	.word	0xffffffff


	//   ....[68]....
        /*394c*/ 	.word	0xffffffff


	//   ....[69]....
        /*3950*/ 	.word	0xffffffff


	//   ....[70]....
        /*3954*/ 	.word	0xffffffff


	//   ....[71]....
        /*3958*/ 	.word	0xffffffff


	//   ....[72]....
        /*395c*/ 	.word	0xffffffff


	//   ....[73]....
        /*3960*/ 	.word	0xffffffff


	//   ....[74]....
        /*3964*/ 	.word	0xffffffff


	//   ....[75]....
        /*3968*/ 	.word	0xffffffff


	//   ....[76]....
        /*396c*/ 	.word	0xffffffff


	//   ....[77]....
        /*3970*/ 	.word	0xffffffff


	//   ....[78]....
        /*3974*/ 	.word	0xffffffff


	//   ....[79]....
        /*3978*/ 	.word	0xffffffff


	//   ....[80]....
        /*397c*/ 	.word	0xffffffff


	//   ....[81]....
        /*3980*/ 	.word	0xffffffff


	//   ....[82]....
        /*3984*/ 	.word	0xffffffff


	//   ....[83]....
        /*3988*/ 	.word	0xffffffff


	//   ....[84]....
        /*398c*/ 	.word	0xffffffff


	//   ....[85]....
        /*3990*/ 	.word	0xffffffff


	//   ....[86]....
        /*3994*/ 	.word	0xffffffff


	//   ....[87]....
        /*3998*/ 	.word	0xffffffff


	//   ....[88]....
        /*399c*/ 	.word	0xffffffff


	//   ....[89]....
        /*39a0*/ 	.word	0xffffffff


	//   ....[90]....
        /*39a4*/ 	.word	0xffffffff


	//   ....[91]....
        /*39a8*/ 	.word	0xffffffff


	//   ....[92]....
        /*39ac*/ 	.word	0xffffffff


	//   ....[93]....
        /*39b0*/ 	.word	0xffffffff


	//   ....[94]....
        /*39b4*/ 	.word	0xffffffff


	//   ....[95]....
        /*39b8*/ 	.word	0xffffffff


	//   ....[96]....
        /*39bc*/ 	.word	0xffffffff


	//   ....[97]....
        /*39c0*/ 	.word	0xffffffff


	//   ....[98]....
        /*39c4*/ 	.word	0xffffffff


	//   ....[99]....
        /*39c8*/ 	.word	0xffffffff


	//   ....[100]....
        /*39cc*/ 	.word	0xffffffff


	//   ....[101]....
        /*39d0*/ 	.word	0xffffffff


	//   ....[102]....
        /*39d4*/ 	.word	0xffffffff


	//   ....[103]....
        /*39d8*/ 	.word	0xffffffff


	//   ....[104]....
        /*39dc*/ 	.word	0xffffffff


	//   ....[105]....
        /*39e0*/ 	.word	0xffffffff


	//   ....[106]....
        /*39e4*/ 	.word	0xffffffff


	//   ....[107]....
        /*39e8*/ 	.word	0xffffffff


	//   ....[108]....
        /*39ec*/ 	.word	0xffffffff


	//   ....[109]....
        /*39f0*/ 	.word	0xffffffff


	//   ....[110]....
        /*39f4*/ 	.word	0xffffffff


	//   ....[111]....
        /*39f8*/ 	.word	0xffffffff


	//   ....[112]....
        /*39fc*/ 	.word	0xffffffff


	//   ....[113]....
        /*3a00*/ 	.word	0xffffffff


	//   ....[114]....
        /*3a04*/ 	.word	0xffffffff


	//   ....[115]....
        /*3a08*/ 	.word	0xffffffff


	//   ....[116]....
        /*3a0c*/ 	.word	0xffffffff


	//   ....[117]....
        /*3a10*/ 	.word	0xffffffff


	//   ....[118]....
        /*3a14*/ 	.word	0xffffffff


	//   ....[119]....
        /*3a18*/ 	.word	0xffffffff


	//   ....[120]....
        /*3a1c*/ 	.word	0xffffffff


	//   ....[121]....
        /*3a20*/ 	.word	0xffffffff


	//   ....[122]....
        /*3a24*/ 	.word	0xffffffff


	//   ....[123]....
        /*3a28*/ 	.word	0xffffffff


	//   ....[124]....
        /*3a2c*/ 	.word	0xffffffff


	//   ....[125]....
        /*3a30*/ 	.word	0xffffffff


	//   ....[126]....
        /*3a34*/ 	.word	0xffffffff


	//   ....[127]....
        /*3a38*/ 	.word	0xffffffff


	//   ....[128]....
        /*3a3c*/ 	.word	0xffffffff


	//   ....[129]....
        /*3a40*/ 	.word	0xffffffff


	//   ....[130]....
        /*3a44*/ 	.word	0xffffffff


	//   ....[131]....
        /*3a48*/ 	.word	0xffffffff


	//   ....[132]....
        /*3a4c*/ 	.word	0xffffffff


	//   ....[133]....
        /*3a50*/ 	.word	0xffffffff


	//   ....[134]....
        /*3a54*/ 	.word	0xffffffff


	//   ....[135]....
        /*3a58*/ 	.word	0xffffffff


	//   ....[136]....
        /*3a5c*/ 	.word	0xffffffff


	//   ....[137]....
        /*3a60*/ 	.word	0xffffffff


	//   ....[138]....
        /*3a64*/ 	.word	0xffffffff


	//   ....[139]....
        /*3a68*/ 	.word	0xffffffff


	//   ....[140]....
        /*3a6c*/ 	.word	0xffffffff


	//   ....[141]....
        /*3a70*/ 	.word	0xffffffff


	//   ....[142]....
        /*3a74*/ 	.word	0xffffffff


	//   ....[143]....
        /*3a78*/ 	.word	0xffffffff


	//   ....[144]....
        /*3a7c*/ 	.word	0xffffffff


	//   ....[145]....
        /*3a80*/ 	.word	0xffffffff


	//   ....[146]....
        /*3a84*/ 	.word	0xffffffff


	//   ....[147]....
        /*3a88*/ 	.word	0xffffffff


	//   ....[148]....
        /*3a8c*/ 	.word	0xffffffff


	//   ....[149]....
        /*3a90*/ 	.word	0xffffffff


	//   ....[150]....
        /*3a94*/ 	.word	0xffffffff


	//   ....[151]....
        /*3a98*/ 	.word	0xffffffff


	//   ....[152]....
        /*3a9c*/ 	.word	0xffffffff


	//   ....[153]....
        /*3aa0*/ 	.word	0xffffffff


	//   ....[154]....
        /*3aa4*/ 	.word	0xffffffff


	//   ....[155]....
        /*3aa8*/ 	.word	0xffffffff


	//   ....[156]....
        /*3aac*/ 	.word	0xffffffff


	//   ....[157]....
        /*3ab0*/ 	.word	0xffffffff


	//   ....[158]....
        /*3ab4*/ 	.word	0xffffffff


	//   ....[159]....
        /*3ab8*/ 	.word	0xffffffff


	//   ....[160]....
        /*3abc*/ 	.word	0xffffffff


	//   ....[161]....
        /*3ac0*/ 	.word	0xffffffff


	//   ....[162]....
        /*3ac4*/ 	.word	0xffffffff


	//   ....[163]....
        /*3ac8*/ 	.word	0xffffffff


	//   ....[164]....
        /*3acc*/ 	.word	0xffffffff


	//   ....[165]....
        /*3ad0*/ 	.word	0xffffffff


	//   ....[166]....
        /*3ad4*/ 	.word	0xffffffff


	//   ....[167]....
        /*3ad8*/ 	.word	0xffffffff


	//   ....[168]....
        /*3adc*/ 	.word	0xffffffff


	//   ....[169]....
        /*3ae0*/ 	.word	0xffffffff


	//   ....[170]....
        /*3ae4*/ 	.word	0xffffffff


	//   ....[171]....
        /*3ae8*/ 	.word	0xffffffff


	//   ....[172]....
        /*3aec*/ 	.word	0xffffffff


	//   ....[173]....
        /*3af0*/ 	.word	0xffffffff


	//   ....[174]....
        /*3af4*/ 	.word	0xffffffff


	//   ....[175]....
        /*3af8*/ 	.word	0xffffffff


	//   ....[176]....
        /*3afc*/ 	.word	0xffffffff


	//   ....[177]....
        /*3b00*/ 	.word	0xffffffff


	//   ....[178]....
        /*3b04*/ 	.word	0xffffffff


	//   ....[179]....
        /*3b08*/ 	.word	0xffffffff


	//   ....[180]....
        /*3b0c*/ 	.word	0xffffffff


	//   ....[181]....
        /*3b10*/ 	.word	0xffffffff


	//   ....[182]....
        /*3b14*/ 	.word	0xffffffff


	//   ....[183]....
        /*3b18*/ 	.word	0xffffffff


	//   ....[184]....
        /*3b1c*/ 	.word	0xffffffff


	//   ....[185]....
        /*3b20*/ 	.word	0xffffffff


	//   ....[186]....
        /*3b24*/ 	.word	0xffffffff


	//   ....[187]....
        /*3b28*/ 	.word	0xffffffff


	//   ....[188]....
        /*3b2c*/ 	.word	0xffffffff


	//   ....[189]....
        /*3b30*/ 	.word	0xffffffff


	//   ....[190]....
        /*3b34*/ 	.word	0xffffffff


	//   ....[191]....
        /*3b38*/ 	.word	0xffffffff


	//   ....[192]....
        /*3b3c*/ 	.word	0xffffffff


	//   ....[193]....
        /*3b40*/ 	.word	0xffffffff


	//   ....[194]....
        /*3b44*/ 	.word	0xffffffff


	//   ....[195]....
        /*3b48*/ 	.word	0xffffffff


	//   ....[196]....
        /*3b4c*/ 	.word	0xffffffff


	//   ....[197]....
        /*3b50*/ 	.word	0xffffffff


	//   ....[198]....
        /*3b54*/ 	.word	0xffffffff


	//   ....[199]....
        /*3b58*/ 	.word	0xffffffff


	//   ....[200]....
        /*3b5c*/ 	.word	0xffffffff


	//   ....[201]....
        /*3b60*/ 	.word	0xffffffff


	//   ....[202]....
        /*3b64*/ 	.word	0xffffffff


	//   ....[203]....
        /*3b68*/ 	.word	0xffffffff


	//   ....[204]....
        /*3b6c*/ 	.word	0xffffffff


	//   ....[205]....
        /*3b70*/ 	.word	0xffffffff


	//   ....[206]....
        /*3b74*/ 	.word	0xffffffff


	//   ....[207]....
        /*3b78*/ 	.word	0xffffffff


	//   ....[208]....
        /*3b7c*/ 	.word	0xffffffff


	//   ....[209]....
        /*3b80*/ 	.word	0xffffffff


	//   ....[210]....
        /*3b84*/ 	.word	0xffffffff


	//   ....[211]....
        /*3b88*/ 	.word	0xffffffff


	//   ....[212]....
        /*3b8c*/ 	.word	0xffffffff


	//   ....[213]....
        /*3b90*/ 	.word	0xffffffff


	//   ....[214]....
        /*3b94*/ 	.word	0xffffffff


	//   ....[215]....
        /*3b98*/ 	.word	0xffffffff


	//   ....[216]....
        /*3b9c*/ 	.word	0xffffffff


	//   ....[217]....
        /*3ba0*/ 	.word	0xffffffff


	//   ....[218]....
        /*3ba4*/ 	.word	0xffffffff


	//   ....[219]....
        /*3ba8*/ 	.word	0xffffffff


	//   ....[220]....
        /*3bac*/ 	.word	0xffffffff


	//   ....[221]....
        /*3bb0*/ 	.word	0xffffffff


	//   ....[222]....
        /*3bb4*/ 	.word	0xffffffff


	//   ....[223]....
        /*3bb8*/ 	.word	0xffffffff


	//   ....[224]....
        /*3bbc*/ 	.word	0xffffffff


	//   ....[225]....
        /*3bc0*/ 	.word	0xffffffff


	//   ....[226]....
        /*3bc4*/ 	.word	0xffffffff


	//   ....[227]....
        /*3bc8*/ 	.word	0xffffffff


	//   ....[228]....
        /*3bcc*/ 	.word	0xffffffff


	//   ....[229]....
        /*3bd0*/ 	.word	0xffffffff


	//   ....[230]....
        /*3bd4*/ 	.word	0xffffffff


	//   ....[231]....
        /*3bd8*/ 	.word	0xffffffff


	//   ....[232]....
        /*3bdc*/ 	.word	0xffffffff


	//   ....[233]....
        /*3be0*/ 	.word	0xffffffff


	//   ....[234]....
        /*3be4*/ 	.word	0xffffffff


	//   ....[235]....
        /*3be8*/ 	.word	0xffffffff


	//   ....[236]....
        /*3bec*/ 	.word	0xffffffff


	//   ....[237]....
        /*3bf0*/ 	.word	0xffffffff


	//   ....[238]....
        /*3bf4*/ 	.word	0xffffffff


	//   ....[239]....
        /*3bf8*/ 	.word	0xffffffff


	//   ....[240]....
        /*3bfc*/ 	.word	0xffffffff


	//   ....[241]....
        /*3c00*/ 	.word	0xffffffff


	//   ....[242]....
        /*3c04*/ 	.word	0xffffffff


	//   ....[243]....
        /*3c08*/ 	.word	0xffffffff


	//   ....[244]....
        /*3c0c*/ 	.word	0xffffffff


	//   ....[245]....
        /*3c10*/ 	.word	0xffffffff


	//   ....[246]....
        /*3c14*/ 	.word	0xffffffff


	//   ....[247]....
        /*3c18*/ 	.word	0xffffffff


	//   ....[248]....
        /*3c1c*/ 	.word	0xffffffff


	//   ....[249]....
        /*3c20*/ 	.word	0xffffffff


	//   ....[250]....
        /*3c24*/ 	.word	0xffffffff


	//   ....[251]....
        /*3c28*/ 	.word	0xffffffff


	//   ....[252]....
        /*3c2c*/ 	.word	0xffffffff


	//   ....[253]....
        /*3c30*/ 	.word	0xffffffff


	//   ....[254]....
        /*3c34*/ 	.word	0xffffffff


	//   ....[255]....
        /*3c38*/ 	.word	0xffffffff


	//   ....[0]....
        /*3c3c*/ 	.word	0xffffffff


	//   ....[1]....
        /*3c40*/ 	.word	0xffffffff


	//   ....[2]....
        /*3c44*/ 	.word	0xffffffff


	//   ....[3]....
        /*3c48*/ 	.word	0xffffffff


	//   ....[4]....
        /*3c4c*/ 	.word	0xffffffff


	//   ....[5]....
        /*3c50*/ 	.word	0xffffffff


	//   ....[6]....
        /*3c54*/ 	.word	0xffffffff


	//   ....[7]....
        /*3c58*/ 	.word	0xffffffff


	//   ....[8]....
        /*3c5c*/ 	.word	0xffffffff


	//   ....[9]....
        /*3c60*/ 	.word	0xffffffff


	//   ....[10]....
        /*3c64*/ 	.word	0xffffffff


	//   ....[11]....
        /*3c68*/ 	.word	0xffffffff


	//   ....[12]....
        /*3c6c*/ 	.word	0xffffffff


	//   ....[13]....
        /*3c70*/ 	.word	0xffffffff


	//   ....[14]....
        /*3c74*/ 	.word	0xffffffff


	//   ....[15]....
        /*3c78*/ 	.word	0xffffffff


	//   ....[16]....
        /*3c7c*/ 	.word	0xffffffff


	//   ....[17]....
        /*3c80*/ 	.word	0xffffffff


	//   ....[18]....
        /*3c84*/ 	.word	0xffffffff


	//   ....[19]....
        /*3c88*/ 	.word	0xffffffff


	//   ....[20]....
        /*3c8c*/ 	.word	0xffffffff


	//   ....[21]....
        /*3c90*/ 	.word	0xffffffff


	//   ....[22]....
        /*3c94*/ 	.word	0xffffffff


	//   ....[23]....
        /*3c98*/ 	.word	0xffffffff


	//   ....[24]....
        /*3c9c*/ 	.word	0xffffffff


	//   ....[25]....
        /*3ca0*/ 	.word	0xffffffff


	//   ....[26]....
        /*3ca4*/ 	.word	0xffffffff


	//   ....[27]....
        /*3ca8*/ 	.word	0xffffffff


	//   ....[28]....
        /*3cac*/ 	.word	0xffffffff


	//   ....[29]....
        /*3cb0*/ 	.word	0xffffffff


	//   ....[30]....
        /*3cb4*/ 	.word	0xffffffff


	//   ....[31]....
        /*3cb8*/ 	.word	0xffffffff


	//   ....[32]....
        /*3cbc*/ 	.word	0xffffffff


	//   ....[33]....
        /*3cc0*/ 	.word	0xffffffff


	//   ....[34]....
        /*3cc4*/ 	.word	0xffffffff


	//   ....[35]....
        /*3cc8*/ 	.word	0xffffffff


	//   ....[36]....
        /*3ccc*/ 	.word	0xffffffff


	//   ....[37]....
        /*3cd0*/ 	.word	0xffffffff


	//   ....[38]....
        /*3cd4*/ 	.word	0xffffffff


	//   ....[39]....
        /*3cd8*/ 	.word	0xffffffff


	//   ....[40]....
        /*3cdc*/ 	.word	0xffffffff


	//   ....[41]....
        /*3ce0*/ 	.word	0xffffffff


	//   ....[42]....
        /*3ce4*/ 	.word	0xffffffff


	//   ....[43]....
        /*3ce8*/ 	.word	0xffffffff


	//   ....[44]....
        /*3cec*/ 	.word	0xffffffff


	//   ....[45]....
        /*3cf0*/ 	.word	0xffffffff


	//   ....[46]....
        /*3cf4*/ 	.word	0xffffffff


	//   ....[47]....
        /*3cf8*/ 	.word	0xffffffff


	//   ....[48]....
        /*3cfc*/ 	.word	0xffffffff


	//   ....[49]....
        /*3d00*/ 	.word	0xffffffff


	//   ....[50]....
        /*3d04*/ 	.word	0xffffffff


	//   ....[51]....
        /*3d08*/ 	.word	0xffffffff


	//   ....[52]....
        /*3d0c*/ 	.word	0xffffffff


	//   ....[53]....
        /*3d10*/ 	.word	0xffffffff


	//   ....[54]....
        /*3d14*/ 	.word	0xffffffff


	//   ....[55]....
        /*3d18*/ 	.word	0xffffffff


	//   ....[56]....
        /*3d1c*/ 	.word	0xffffffff


	//   ....[57]....
        /*3d20*/ 	.word	0xffffffff


	//   ....[58]....
        /*3d24*/ 	.word	0xffffffff


	//   ....[59]....
        /*3d28*/ 	.word	0xffffffff


	//   ....[60]....
        /*3d2c*/ 	.word	0xffffffff


	//   ....[61]....
        /*3d30*/ 	.word	0xffffffff


	//   ....[62]....
        /*3d34*/ 	.word	0xffffffff


	//   ....[63]....
        /*3d38*/ 	.word	0xffffffff


	//   ....[64]....
        /*3d3c*/ 	.word	0xffffffff


	//   ....[65]....
        /*3d40*/ 	.word	0xffffffff


	//   ....[66]....
        /*3d44*/ 	.word	0xffffffff


	//   ....[67]....
        /*3d48*/ 	.word	0xffffffff


	//   ....[68]....
        /*3d4c*/ 	.word	0xffffffff


	//   ....[69]....
        /*3d50*/ 	.word	0xffffffff


	//   ....[70]....
        /*3d54*/ 	.word	0xffffffff


	//   ....[71]....
        /*3d58*/ 	.word	0xffffffff


	//   ....[72]....
        /*3d5c*/ 	.word	0xffffffff


	//   ....[73]....
        /*3d60*/ 	.word	0xffffffff


	//   ....[74]....
        /*3d64*/ 	.word	0xffffffff


	//   ....[75]....
        /*3d68*/ 	.word	0xffffffff


	//   ....[76]....
        /*3d6c*/ 	.word	0xffffffff


	//   ....[77]....
        /*3d70*/ 	.word	0xffffffff


	//   ....[78]....
        /*3d74*/ 	.word	0xffffffff


	//   ....[79]....
        /*3d78*/ 	.word	0xffffffff


	//   ....[80]....
        /*3d7c*/ 	.word	0xffffffff


	//   ....[81]....
        /*3d80*/ 	.word	0xffffffff


	//   ....[82]....
        /*3d84*/ 	.word	0xffffffff


	//   ....[83]....
        /*3d88*/ 	.word	0xffffffff


	//   ....[84]....
        /*3d8c*/ 	.word	0xffffffff


	//   ....[85]....
        /*3d90*/ 	.word	0xffffffff


	//   ....[86]....
        /*3d94*/ 	.word	0xffffffff


	//   ....[87]....
        /*3d98*/ 	.word	0xffffffff


	//   ....[88]....
        /*3d9c*/ 	.word	0xffffffff


	//   ....[89]....
        /*3da0*/ 	.word	0xffffffff


	//   ....[90]....
        /*3da4*/ 	.word	0xffffffff


	//   ....[91]....
        /*3da8*/ 	.word	0xffffffff


	//   ....[92]....
        /*3dac*/ 	.word	0xffffffff


	//   ....[93]....
        /*3db0*/ 	.word	0xffffffff


	//   ....[94]....
        /*3db4*/ 	.word	0xffffffff


	//   ....[95]....
        /*3db8*/ 	.word	0xffffffff


	//   ....[96]....
        /*3dbc*/ 	.word	0xffffffff


	//   ....[97]....
        /*3dc0*/ 	.word	0xffffffff


	//   ....[98]....
        /*3dc4*/ 	.word	0xffffffff


	//   ....[99]....
        /*3dc8*/ 	.word	0xffffffff


	//   ....[100]....
        /*3dcc*/ 	.word	0xffffffff


	//   ....[101]....
        /*3dd0*/ 	.word	0xffffffff


	//   ....[102]....
        /*3dd4*/ 	.word	0xffffffff


	//   ....[103]....
        /*3dd8*/ 	.word	0xffffffff


	//   ....[104]....
        /*3ddc*/ 	.word	0xffffffff


	//   ....[105]....
        /*3de0*/ 	.word	0xffffffff


	//   ....[106]....
        /*3de4*/ 	.word	0xffffffff


	//   ....[107]....
        /*3de8*/ 	.word	0xffffffff


	//   ....[108]....
        /*3dec*/ 	.word	0xffffffff


	//   ....[109]....
        /*3df0*/ 	.word	0xffffffff


	//   ....[110]....
        /*3df4*/ 	.word	0xffffffff


	//   ....[111]....
        /*3df8*/ 	.word	0xffffffff


	//   ....[112]....
        /*3dfc*/ 	.word	0xffffffff


	//   ....[113]....
        /*3e00*/ 	.word	0xffffffff


	//   ....[114]....
        /*3e04*/ 	.word	0xffffffff


	//   ....[115]....
        /*3e08*/ 	.word	0xffffffff


	//   ....[116]....
        /*3e0c*/ 	.word	0xffffffff


	//   ....[117]....
        /*3e10*/ 	.word	0xffffffff


	//   ....[118]....
        /*3e14*/ 	.word	0xffffffff


	//   ....[119]....
        /*3e18*/ 	.word	0xffffffff


	//   ....[120]....
        /*3e1c*/ 	.word	0xffffffff


	//   ....[121]....
        /*3e20*/ 	.word	0xffffffff


	//   ....[122]....
        /*3e24*/ 	.word	0xffffffff


	//   ....[123]....
        /*3e28*/ 	.word	0xffffffff


	//   ....[124]....
        /*3e2c*/ 	.word	0xffffffff


	//   ....[125]....
        /*3e30*/ 	.word	0xffffffff


	//   ....[126]....
        /*3e34*/ 	.word	0xffffffff


	//   ....[127]....
        /*3e38*/ 	.word	0xffffffff


	//   ....[128]....
        /*3e3c*/ 	.word	0xffffffff


	//   ....[129]....
        /*3e40*/ 	.word	0xffffffff


	//   ....[130]....
        /*3e44*/ 	.word	0xffffffff


	//   ....[131]....
        /*3e48*/ 	.word	0xffffffff


	//   ....[132]....
        /*3e4c*/ 	.word	0xffffffff


	//   ....[133]....
        /*3e50*/ 	.word	0xffffffff


	//   ....[134]....
        /*3e54*/ 	.word	0xffffffff


	//   ....[135]....
        /*3e58*/ 	.word	0xffffffff


	//   ....[136]....
        /*3e5c*/ 	.word	0xffffffff


	//   ....[137]....
        /*3e60*/ 	.word	0xffffffff


	//   ....[138]....
        /*3e64*/ 	.word	0xffffffff


	//   ....[139]....
        /*3e68*/ 	.word	0xffffffff


	//   ....[140]....
        /*3e6c*/ 	.word	0xffffffff


	//   ....[141]....
        /*3e70*/ 	.word	0xffffffff


	//   ....[142]....
        /*3e74*/ 	.word	0xffffffff


	//   ....[143]....
        /*3e78*/ 	.word	0xffffffff


	//   ....[144]....
        /*3e7c*/ 	.word	0xffffffff


	//   ....[145]....
        /*3e80*/ 	.word	0xffffffff


	//   ....[146]....
        /*3e84*/ 	.word	0xffffffff


	//   ....[147]....
        /*3e88*/ 	.word	0xffffffff


	//   ....[148]....
        /*3e8c*/ 	.word	0xffffffff


	//   ....[149]....
        /*3e90*/ 	.word	0xffffffff


	//   ....[150]....
        /*3e94*/ 	.word	0xffffffff


	//   ....[151]....
        /*3e98*/ 	.word	0xffffffff


	//   ....[152]....
        /*3e9c*/ 	.word	0xffffffff


	//   ....[153]....
        /*3ea0*/ 	.word	0xffffffff


	//   ....[154]....
        /*3ea4*/ 	.word	0xffffffff


	//   ....[155]....
        /*3ea8*/ 	.word	0xffffffff


	//   ....[156]....
        /*3eac*/ 	.word	0xffffffff


	//   ....[157]....
        /*3eb0*/ 	.word	0xffffffff


	//   ....[158]....
        /*3eb4*/ 	.word	0xffffffff


	//   ....[159]....
        /*3eb8*/ 	.word	0xffffffff


	//   ....[160]....
        /*3ebc*/ 	.word	0xffffffff


	//   ....[161]....
        /*3ec0*/ 	.word	0xffffffff


	//   ....[162]....
        /*3ec4*/ 	.word	0xffffffff


	//   ....[163]....
        /*3ec8*/ 	.word	0xffffffff


	//   ....[164]....
        /*3ecc*/ 	.word	0xffffffff


	//   ....[165]....
        /*3ed0*/ 	.word	0xffffffff


	//   ....[166]....
        /*3ed4*/ 	.word	0xffffffff


	//   ....[167]....
        /*3ed8*/ 	.word	0xffffffff


	//   ....[168]....
        /*3edc*/ 	.word	0xffffffff


	//   ....[169]....
        /*3ee0*/ 	.word	0xffffffff


	//   ....[170]....
        /*3ee4*/ 	.word	0xffffffff


	//   ....[171]....
        /*3ee8*/ 	.word	0xffffffff


	//   ....[172]....
        /*3eec*/ 	.word	0xffffffff


	//   ....[173]....
        /*3ef0*/ 	.word	0xffffffff


	//   ....[174]....
        /*3ef4*/ 	.word	0xffffffff


	//   ....[175]....
        /*3ef8*/ 	.word	0xffffffff


	//   ....[176]....
        /*3efc*/ 	.word	0xffffffff


	//   ....[177]....
        /*3f00*/ 	.word	0xffffffff


	//   ....[178]....
        /*3f04*/ 	.word	0xffffffff


	//   ....[179]....
        /*3f08*/ 	.word	0xffffffff


	//   ....[180]....
        /*3f0c*/ 	.word	0xffffffff


	//   ....[181]....
        /*3f10*/ 	.word	0xffffffff


	//   ....[182]....
        /*3f14*/ 	.word	0xffffffff


	//   ....[183]....
        /*3f18*/ 	.word	0xffffffff


	//   ....[184]....
        /*3f1c*/ 	.word	0xffffffff


	//   ....[185]....
        /*3f20*/ 	.word	0xffffffff


	//   ....[186]....
        /*3f24*/ 	.word	0xffffffff


	//   ....[187]....
        /*3f28*/ 	.word	0xffffffff


	//   ....[188]....
        /*3f2c*/ 	.word	0xffffffff


	//   ....[189]....
        /*3f30*/ 	.word	0xffffffff


	//   ....[190]....
        /*3f34*/ 	.word	0xffffffff


	//   ....[191]....
        /*3f38*/ 	.word	0xffffffff


	//   ....[192]....
        /*3f3c*/ 	.word	0xffffffff


	//   ....[193]....
        /*3f40*/ 	.word	0xffffffff


	//   ....[194]....
        /*3f44*/ 	.word	0xffffffff


	//   ....[195]....
        /*3f48*/ 	.word	0xffffffff


	//   ....[196]....
        /*3f4c*/ 	.word	0xffffffff


	//   ....[197]....
        /*3f50*/ 	.word	0xffffffff


	//   ....[198]....
        /*3f54*/ 	.word	0xffffffff


	//   ....[199]....
        /*3f58*/ 	.word	0xffffffff


	//   ....[200]....
        /*3f5c*/ 	.word	0xffffffff


	//   ....[201]....
        /*3f60*/ 	.word	0xffffffff


	//   ....[202]....
        /*3f64*/ 	.word	0xffffffff


	//   ....[203]....
        /*3f68*/ 	.word	0xffffffff


	//   ....[204]....
        /*3f6c*/ 	.word	0xffffffff


	//   ....[205]....
        /*3f70*/ 	.word	0xffffffff


	//   ....[206]....
        /*3f74*/ 	.word	0xffffffff


	//   ....[207]....
        /*3f78*/ 	.word	0xffffffff


	//   ....[208]....
        /*3f7c*/ 	.word	0xffffffff


	//   ....[209]....
        /*3f80*/ 	.word	0xffffffff


	//   ....[210]....
        /*3f84*/ 	.word	0xffffffff


	//   ....[211]....
        /*3f88*/ 	.word	0xffffffff


	//   ....[212]....
        /*3f8c*/ 	.word	0xffffffff


	//   ....[213]....
        /*3f90*/ 	.word	0xffffffff


	//   ....[214]....
        /*3f94*/ 	.word	0xffffffff


	//   ....[215]....
        /*3f98*/ 	.word	0xffffffff


	//   ....[216]....
        /*3f9c*/ 	.word	0xffffffff


	//   ....[217]....
        /*3fa0*/ 	.word	0xffffffff


	//   ....[218]....
        /*3fa4*/ 	.word	0xffffffff


	//   ....[219]....
        /*3fa8*/ 	.word	0xffffffff


	//   ....[220]....
        /*3fac*/ 	.word	0xffffffff


	//   ....[221]....
        /*3fb0*/ 	.word	0xffffffff


	//   ....[222]....
        /*3fb4*/ 	.word	0xffffffff


	//   ....[223]....
        /*3fb8*/ 	.word	0xffffffff


	//   ....[224]....
        /*3fbc*/ 	.word	0xffffffff


	//   ....[225]....
        /*3fc0*/ 	.word	0xffffffff


	//   ....[226]....
        /*3fc4*/ 	.word	0xffffffff


	//   ....[227]....
        /*3fc8*/ 	.word	0xffffffff


	//   ....[228]....
        /*3fcc*/ 	.word	0xffffffff


	//   ....[229]....
        /*3fd0*/ 	.word	0xffffffff


	//   ....[230]....
        /*3fd4*/ 	.word	0xffffffff


	//   ....[231]....
        /*3fd8*/ 	.word	0xffffffff


	//   ....[232]....
        /*3fdc*/ 	.word	0xffffffff


	//   ....[233]....
        /*3fe0*/ 	.word	0xffffffff


	//   ....[234]....
        /*3fe4*/ 	.word	0xffffffff


	//   ....[235]....
        /*3fe8*/ 	.word	0xffffffff


	//   ....[236]....
        /*3fec*/ 	.word	0xffffffff


	//   ....[237]....
        /*3ff0*/ 	.word	0xffffffff


	//   ....[238]....
        /*3ff4*/ 	.word	0xffffffff


	//   ....[239]....
        /*3ff8*/ 	.word	0xffffffff


	//   ....[240]....
        /*3ffc*/ 	.word	0xffffffff


	//   ....[241]....
        /*4000*/ 	.word	0xffffffff


	//   ....[242]....
        /*4004*/ 	.word	0xffffffff


	//   ....[243]....
        /*4008*/ 	.word	0xffffffff


	//   ....[244]....
        /*400c*/ 	.word	0xffffffff


	//   ....[245]....
        /*4010*/ 	.word	0xffffffff


	//   ....[246]....
        /*4014*/ 	.word	0xffffffff


	//   ....[247]....
        /*4018*/ 	.word	0xffffffff


	//   ....[248]....
        /*401c*/ 	.word	0xffffffff


	//   ....[249]....
        /*4020*/ 	.word	0xffffffff


	//   ....[250]....
        /*4024*/ 	.word	0xffffffff


	//   ....[251]....
        /*4028*/ 	.word	0xffffffff


	//   ....[252]....
        /*402c*/ 	.word	0xffffffff


	//   ....[253]....
        /*4030*/ 	.word	0xffffffff


	//   ....[254]....
        /*4034*/ 	.word	0xffffffff


	//   ....[255]....
        /*4038*/ 	.word	0xffffffff


	//   ....[0]....
        /*403c*/ 	.word	0xffffffff


	//   ....[1]....
        /*4040*/ 	.word	0xffffffff


	//   ....[2]....
        /*4044*/ 	.word	0xffffffff


	//   ....[3]....
        /*4048*/ 	.word	0xffffffff


	//   ....[4]....
        /*404c*/ 	.word	0xffffffff


	//   ....[5]....
        /*4050*/ 	.word	0xffffffff


	//   ....[6]....
        /*4054*/ 	.word	0xffffffff


	//   ....[7]....
        /*4058*/ 	.word	0xffffffff


	//   ....[8]....
        /*405c*/ 	.word	0xffffffff


	//   ....[9]....
        /*4060*/ 	.word	0xffffffff


	//   ....[10]....
        /*4064*/ 	.word	0xffffffff


	//   ....[11]....
        /*4068*/ 	.word	0xffffffff


	//   ....[12]....
        /*406c*/ 	.word	0xffffffff


	//   ....[13]....
        /*4070*/ 	.word	0xffffffff


	//   ....[14]....
        /*4074*/ 	.word	0xffffffff


	//   ....[15]....
        /*4078*/ 	.word	0xffffffff


	//   ....[16]....
        /*407c*/ 	.word	0xffffffff


	//   ....[17]....
        /*4080*/ 	.word	0xffffffff


	//   ....[18]....
        /*4084*/ 	.word	0xffffffff


	//   ....[19]....
        /*4088*/ 	.word	0xffffffff


	//   ....[20]....
        /*408c*/ 	.word	0xffffffff


	//   ....[21]....
        /*4090*/ 	.word	0xffffffff


	//   ....[22]....
        /*4094*/ 	.word	0xffffffff


	//   ....[23]....
        /*4098*/ 	.word	0xffffffff


	//   ....[24]....
        /*409c*/ 	.word	0xffffffff


	//   ....[25]....
        /*40a0*/ 	.word	0xffffffff


	//   ....[26]....
        /*40a4*/ 	.word	0xffffffff


	//   ....[27]....
        /*40a8*/ 	.word	0xffffffff


	//   ....[28]....
        /*40ac*/ 	.word	0xffffffff


	//   ....[29]....
        /*40b0*/ 	.word	0xffffffff


	//   ....[30]....
        /*40b4*/ 	.word	0xffffffff


	//   ....[31]....
        /*40b8*/ 	.word	0xffffffff


	//   ....[32]....
        /*40bc*/ 	.word	0xffffffff


	//   ....[33]....
        /*40c0*/ 	.word	0xffffffff


	//   ....[34]....
        /*40c4*/ 	.word	0xffffffff


	//   ....[35]....
        /*40c8*/ 	.word	0xffffffff


	//   ....[36]....
        /*40cc*/ 	.word	0xffffffff


	//   ....[37]....
        /*40d0*/ 	.word	0xffffffff


	//   ....[38]....
        /*40d4*/ 	.word	0xffffffff


	//   ....[39]....
        /*40d8*/ 	.word	0xffffffff


	//   ....[40]....
        /*40dc*/ 	.word	0xffffffff


	//   ....[41]....
        /*40e0*/ 	.word	0xffffffff


	//   ....[42]....
        /*40e4*/ 	.word	0xffffffff


	//   ....[43]....
        /*40e8*/ 	.word	0xffffffff


	//   ....[44]....
        /*40ec*/ 	.word	0xffffffff


	//   ....[45]....
        /*40f0*/ 	.word	0xffffffff


	//   ....[46]....
        /*40f4*/ 	.word	0xffffffff


	//   ....[47]....
        /*40f8*/ 	.word	0xffffffff


	//   ....[48]....
        /*40fc*/ 	.word	0xffffffff


	//   ....[49]....
        /*4100*/ 	.word	0xffffffff


	//   ....[50]....
        /*4104*/ 	.word	0xffffffff


	//   ....[51]....
        /*4108*/ 	.word	0xffffffff


	//   ....[52]....
        /*410c*/ 	.word	0xffffffff


	//   ....[53]....
        /*4110*/ 	.word	0xffffffff


	//   ....[54]....
        /*4114*/ 	.word	0xffffffff


	//   ....[55]....
        /*4118*/ 	.word	0xffffffff


	//   ....[56]....
        /*411c*/ 	.word	0xffffffff


	//   ....[57]....
        /*4120*/ 	.word	0xffffffff


	//   ....[58]....
        /*4124*/ 	.word	0xffffffff


	//   ....[59]....
        /*4128*/ 	.word	0xffffffff


	//   ....[60]....
        /*412c*/ 	.word	0xffffffff


	//   ....[61]....
        /*4130*/ 	.word	0xffffffff


	//   ....[62]....
        /*4134*/ 	.word	0xffffffff


	//   ....[63]....
        /*4138*/ 	.word	0xffffffff


	//   ....[64]....
        /*413c*/ 	.word	0xffffffff


	//   ....[65]....
        /*4140*/ 	.word	0xffffffff


	//   ....[66]....
        /*4144*/ 	.word	0xffffffff


	//   ....[67]....
        /*4148*/ 	.word	0xffffffff


	//   ....[68]....
        /*414c*/ 	.word	0xffffffff


	//   ....[69]....
        /*4150*/ 	.word	0xffffffff


	//   ....[70]....
        /*4154*/ 	.word	0xffffffff


	//   ....[71]....
        /*4158*/ 	.word	0xffffffff


	//   ....[72]....
        /*415c*/ 	.word	0xffffffff


	//   ....[73]....
        /*4160*/ 	.word	0xffffffff


	//   ....[74]....
        /*4164*/ 	.word	0xffffffff


	//   ....[75]....
        /*4168*/ 	.word	0xffffffff


	//   ....[76]....
        /*416c*/ 	.word	0xffffffff


	//   ....[77]....
        /*4170*/ 	.word	0xffffffff


	//   ....[78]....
        /*4174*/ 	.word	0xffffffff


	//   ....[79]....
        /*4178*/ 	.word	0xffffffff


	//   ....[80]....
        /*417c*/ 	.word	0xffffffff


	//   ....[81]....
        /*4180*/ 	.word	0xffffffff


	//   ....[82]....
        /*4184*/ 	.word	0xffffffff


	//   ....[83]....
        /*4188*/ 	.word	0xffffffff


	//   ....[84]....
        /*418c*/ 	.word	0xffffffff


	//   ....[85]....
        /*4190*/ 	.word	0xffffffff


	//   ....[86]....
        /*4194*/ 	.word	0xffffffff


	//   ....[87]....
        /*4198*/ 	.word	0xffffffff


	//   ....[88]....
        /*419c*/ 	.word	0xffffffff


	//   ....[89]....
        /*41a0*/ 	.word	0xffffffff


	//   ....[90]....
        /*41a4*/ 	.word	0xffffffff


	//   ....[91]....
        /*41a8*/ 	.word	0xffffffff


	//   ....[92]....
        /*41ac*/ 	.word	0xffffffff


	//   ....[93]....
        /*41b0*/ 	.word	0xffffffff


	//   ....[94]....
        /*41b4*/ 	.word	0xffffffff


	//   ....[95]....
        /*41b8*/ 	.word	0xffffffff


	//   ....[96]....
        /*41bc*/ 	.word	0xffffffff


	//   ....[97]....
        /*41c0*/ 	.word	0xffffffff


	//   ....[98]....
        /*41c4*/ 	.word	0xffffffff


	//   ....[99]....
        /*41c8*/ 	.word	0xffffffff


	//   ....[100]....
        /*41cc*/ 	.word	0xffffffff


	//   ....[101]....
        /*41d0*/ 	.word	0xffffffff


	//   ....[102]....
        /*41d4*/ 	.word	0xffffffff


	//   ....[103]....
        /*41d8*/ 	.word	0xffffffff


	//   ....[104]....
        /*41dc*/ 	.word	0xffffffff


	//   ....[105]....
        /*41e0*/ 	.word	0xffffffff


	//   ....[106]....
        /*41e4*/ 	.word	0xffffffff


	//   ....[107]....
        /*41e8*/ 	.word	0xffffffff


	//   ....[108]....
        /*41ec*/ 	.word	0xffffffff


	//   ....[109]....
        /*41f0*/ 	.word	0xffffffff


	//   ....[110]....
        /*41f4*/ 	.word	0xffffffff


	//   ....[111]....
        /*41f8*/ 	.word	0xffffffff


	//   ....[112]....
        /*41fc*/ 	.word	0xffffffff


	//   ....[113]....
        /*4200*/ 	.word	0xffffffff


	//   ....[114]....
        /*4204*/ 	.word	0xffffffff


	//   ....[115]....
        /*4208*/ 	.word	0xffffffff


	//   ....[116]....
        /*420c*/ 	.word	0xffffffff


	//   ....[117]....
        /*4210*/ 	.word	0xffffffff


	//   ....[118]....
        /*4214*/ 	.word	0xffffffff


	//   ....[119]....
        /*4218*/ 	.word	0xffffffff


	//   ....[120]....
        /*421c*/ 	.word	0xffffffff


	//   ....[121]....
        /*4220*/ 	.word	0xffffffff


	//   ....[122]....
        /*4224*/ 	.word	0xffffffff


	//   ....[123]....
        /*4228*/ 	.word	0xffffffff


	//   ....[124]....
        /*422c*/ 	.word	0xffffffff


	//   ....[125]....
        /*4230*/ 	.word	0xffffffff


	//   ....[126]....
        /*4234*/ 	.word	0xffffffff


	//   ....[127]....
        /*4238*/ 	.word	0xffffffff


	//   ....[128]....
        /*423c*/ 	.word	0xffffffff


	//   ....[129]....
        /*4240*/ 	.word	0xffffffff


	//   ....[130]....
        /*4244*/ 	.word	0xffffffff


	//   ....[131]....
        /*4248*/ 	.word	0xffffffff


	//   ....[132]....
        /*424c*/ 	.word	0xffffffff


	//   ....[133]....
        /*4250*/ 	.word	0xffffffff


	//   ....[134]....
        /*4254*/ 	.word	0xffffffff


	//   ....[135]....
        /*4258*/ 	.word	0xffffffff


	//   ....[136]....
        /*425c*/ 	.word	0xffffffff


	//   ....[137]....
        /*4260*/ 	.word	0xffffffff


	//   ....[138]....
        /*4264*/ 	.word	0xffffffff


	//   ....[139]....
        /*4268*/ 	.word	0xffffffff


	//   ....[140]....
        /*426c*/ 	.word	0xffffffff


	//   ....[141]....
        /*4270*/ 	.word	0xffffffff


	//   ....[142]....
        /*4274*/ 	.word	0xffffffff


	//   ....[143]....
        /*4278*/ 	.word	0xffffffff


	//   ....[144]....
        /*427c*/ 	.word	0xffffffff


	//   ....[145]....
        /*4280*/ 	.word	0xffffffff


	//   ....[146]....
        /*4284*/ 	.word	0xffffffff


	//   ....[147]....
        /*4288*/ 	.word	0xffffffff


	//   ....[148]....
        /*428c*/ 	.word	0xffffffff


	//   ....[149]....
        /*4290*/ 	.word	0xffffffff


	//   ....[150]....
        /*4294*/ 	.word	0xffffffff


	//   ....[151]....
        /*4298*/ 	.word	0xffffffff


	//   ....[152]....
        /*429c*/ 	.word	0xffffffff


	//   ....[153]....
        /*42a0*/ 	.word	0xffffffff


	//   ....[154]....
        /*42a4*/ 	.word	0xffffffff


	//   ....[155]....
        /*42a8*/ 	.word	0xffffffff


	//   ....[156]....
        /*42ac*/ 	.word	0xffffffff


	//   ....[157]....
        /*42b0*/ 	.word	0xffffffff


	//   ....[158]....
        /*42b4*/ 	.word	0xffffffff


	//   ....[159]....
        /*42b8*/ 	.word	0xffffffff


	//   ....[160]....
        /*42bc*/ 	.word	0xffffffff


	//   ....[161]....
        /*42c0*/ 	.word	0xffffffff


	//   ....[162]....
        /*42c4*/ 	.word	0xffffffff


	//   ....[163]....
        /*42c8*/ 	.word	0xffffffff


	//   ....[164]....
        /*42cc*/ 	.word	0xffffffff


	//   ....[165]....
        /*42d0*/ 	.word	0xffffffff


	//   ....[166]....
        /*42d4*/ 	.word	0xffffffff


	//   ....[167]....
        /*42d8*/ 	.word	0xffffffff


	//   ....[168]....
        /*42dc*/ 	.word	0xffffffff


	//   ....[169]....
        /*42e0*/ 	.word	0xffffffff


	//   ....[170]....
        /*42e4*/ 	.word	0xffffffff


	//   ....[171]....
        /*42e8*/ 	.word	0xffffffff


	//   ....[172]....
        /*42ec*/ 	.word	0xffffffff


	//   ....[173]....
        /*42f0*/ 	.word	0xffffffff


	//   ....[174]....
        /*42f4*/ 	.word	0xffffffff


	//   ....[175]....
        /*42f8*/ 	.word	0xffffffff


	//   ....[176]....
        /*42fc*/ 	.word	0xffffffff


	//   ....[177]....
        /*4300*/ 	.word	0xffffffff


	//   ....[178]....
        /*4304*/ 	.word	0xffffffff


	//   ....[179]....
        /*4308*/ 	.word	0xffffffff


	//   ....[180]....
        /*430c*/ 	.word	0xffffffff


	//   ....[181]....
        /*4310*/ 	.word	0xffffffff


	//   ....[182]....
        /*4314*/ 	.word	0xffffffff


	//   ....[183]....
        /*4318*/ 	.word	0xffffffff


	//   ....[184]....
        /*431c*/ 	.word	0xffffffff


	//   ....[185]....
        /*4320*/ 	.word	0xffffffff


	//   ....[186]....
        /*4324*/ 	.word	0xffffffff


	//   ....[187]....
        /*4328*/ 	.word	0xffffffff


	//   ....[188]....
        /*432c*/ 	.word	0xffffffff


	//   ....[189]....
        /*4330*/ 	.word	0xffffffff


	//   ....[190]....
        /*4334*/ 	.word	0xffffffff


	//   ....[191]....
        /*4338*/ 	.word	0xffffffff


	//   ....[192]....
        /*433c*/ 	.word	0xffffffff


	//   ....[193]....
        /*4340*/ 	.word	0xffffffff


	//   ....[194]....
        /*4344*/ 	.word	0xffffffff


	//   ....[195]....
        /*4348*/ 	.word	0xffffffff


	//   ....[196]....
        /*434c*/ 	.word	0xffffffff


	//   ....[197]....
        /*4350*/ 	.word	0xffffffff


	//   ....[198]....
        /*4354*/ 	.word	0xffffffff


	//   ....[199]....
        /*4358*/ 	.word	0xffffffff


	//   ....[200]....
        /*435c*/ 	.word	0xffffffff


	//   ....[201]....
        /*4360*/ 	.word	0xffffffff


	//   ....[202]....
        /*4364*/ 	.word	0xffffffff


	//   ....[203]....
        /*4368*/ 	.word	0xffffffff


	//   ....[204]....
        /*436c*/ 	.word	0xffffffff


	//   ....[205]....
        /*4370*/ 	.word	0xffffffff


	//   ....[206]....
        /*4374*/ 	.word	0xffffffff


	//   ....[207]....
        /*4378*/ 	.word	0xffffffff


	//   ....[208]....
        /*437c*/ 	.word	0xffffffff


	//   ....[209]....
        /*4380*/ 	.word	0xffffffff


	//   ....[210]....
        /*4384*/ 	.word	0xffffffff


	//   ....[211]....
        /*4388*/ 	.word	0xffffffff


	//   ....[212]....
        /*438c*/ 	.word	0xffffffff


	//   ....[213]....
        /*4390*/ 	.word	0xffffffff


	//   ....[214]....
        /*4394*/ 	.word	0xffffffff


	//   ....[215]....
        /*4398*/ 	.word	0xffffffff


	//   ....[216]....
        /*439c*/ 	.word	0xffffffff


	//   ....[217]....
        /*43a0*/ 	.word	0xffffffff


	//   ....[218]....
        /*43a4*/ 	.word	0xffffffff


	//   ....[219]....
        /*43a8*/ 	.word	0xffffffff


	//   ....[220]....
        /*43ac*/ 	.word	0xffffffff


	//   ....[221]....
        /*43b0*/ 	.word	0xffffffff


	//   ....[222]....
        /*43b4*/ 	.word	0xffffffff


	//   ....[223]....
        /*43b8*/ 	.word	0xffffffff


	//   ....[224]....
        /*43bc*/ 	.word	0xffffffff


	//   ....[225]....
        /*43c0*/ 	.word	0xffffffff


	//   ....[226]....
        /*43c4*/ 	.word	0xffffffff


	//   ....[227]....
        /*43c8*/ 	.word	0xffffffff


	//   ....[228]....
        /*43cc*/ 	.word	0xffffffff


	//   ....[229]....
        /*43d0*/ 	.word	0xffffffff


	//   ....[230]....
        /*43d4*/ 	.word	0xffffffff


	//   ....[231]....
        /*43d8*/ 	.word	0xffffffff


	//   ....[232]....
        /*43dc*/ 	.word	0xffffffff


	//   ....[233]....
        /*43e0*/ 	.word	0xffffffff


	//   ....[234]....
        /*43e4*/ 	.word	0xffffffff


	//   ....[235]....
        /*43e8*/ 	.word	0xffffffff


	//   ....[236]....
        /*43ec*/ 	.word	0xffffffff


	//   ....[237]....
        /*43f0*/ 	.word	0xffffffff


	//   ....[238]....
        /*43f4*/ 	.word	0xffffffff


	//   ....[239]....
        /*43f8*/ 	.word	0xffffffff


	//   ....[240]....
        /*43fc*/ 	.word	0xffffffff


	//   ....[241]....
        /*4400*/ 	.word	0xffffffff


	//   ....[242]....
        /*4404*/ 	.word	0xffffffff


	//   ....[243]....
        /*4408*/ 	.word	0xffffffff


	//   ....[244]....
        /*440c*/ 	.word	0xffffffff


	//   ....[245]....
        /*4410*/ 	.word	0xffffffff


	//   ....[246]....
        /*4414*/ 	.word	0xffffffff


	//   ....[247]....
        /*4418*/ 	.word	0xffffffff


	//   ....[248]....
        /*441c*/ 	.word	0xffffffff


	//   ....[249]....
        /*4420*/ 	.word	0xffffffff


	//   ....[250]....
        /*4424*/ 	.word	0xffffffff


	//   ....[251]....
        /*4428*/ 	.word	0xffffffff


	//   ....[252]....
        /*442c*/ 	.word	0xffffffff


	//   ....[253]....
        /*4430*/ 	.word	0xffffffff


	//   ....[254]....
        /*4434*/ 	.word	0xffffffff


	//   ....[255]....
        /*4438*/ 	.word	0xffffffff


	//   ....[0]....
        /*443c*/ 	.word	0xffffffff


	//   ....[1]....
        /*4440*/ 	.word	0xffffffff


	//   ....[2]....
        /*4444*/ 	.word	0xffffffff


	//   ....[3]....
        /*4448*/ 	.word	0xffffffff


	//   ....[4]....
        /*444c*/ 	.word	0xffffffff


	//   ....[5]....
        /*4450*/ 	.word	0xffffffff


	//   ....[6]....
        /*4454*/ 	.word	0xffffffff


	//   ....[7]....
        /*4458*/ 	.word	0xffffffff


	//   ....[8]....
        /*445c*/ 	.word	0xffffffff


	//   ....[9]....
        /*4460*/ 	.word	0xffffffff


	//   ....[10]....
        /*4464*/ 	.word	0xffffffff


	//   ....[11]....
        /*4468*/ 	.word	0xffffffff


	//   ....[12]....
        /*446c*/ 	.word	0xffffffff


	//   ....[13]....
        /*4470*/ 	.word	0xffffffff


	//   ....[14]....
        /*4474*/ 	.word	0xffffffff


	//   ....[15]....
        /*4478*/ 	.word	0xffffffff


	//   ....[16]....
        /*447c*/ 	.word	0xffffffff


	//   ....[17]....
        /*4480*/ 	.word	0xffffffff


	//   ....[18]....
        /*4484*/ 	.word	0xffffffff


	//   ....[19]....
        /*4488*/ 	.word	0xffffffff


	//   ....[20]....
        /*448c*/ 	.word	0xffffffff


	//   ....[21]....
        /*4490*/ 	.word	0xffffffff


	//   ....[22]....
        /*4494*/ 	.word	0xffffffff


	//   ....[23]....
        /*4498*/ 	.word	0xffffffff


	//   ....[24]....
        /*449c*/ 	.word	0xffffffff


	//   ....[25]....
        /*44a0*/ 	.word	0xffffffff


	//   ....[26]....
        /*44a4*/ 	.word	0xffffffff


	//   ....[27]....
        /*44a8*/ 	.word	0xffffffff


	//   ....[28]....
        /*44ac*/ 	.word	0xffffffff


	//   ....[29]....
        /*44b0*/ 	.word	0xffffffff


	//   ....[30]....
        /*44b4*/ 	.word	0xffffffff


	//   ....[31]....
        /*44b8*/ 	.word	0xffffffff


	//   ....[32]....
        /*44bc*/ 	.word	0xffffffff


	//   ....[33]....
        /*44c0*/ 	.word	0xffffffff


	//   ....[34]....
        /*44c4*/ 	.word	0xffffffff


	//   ....[35]....
        /*44c8*/ 	.word	0xffffffff


	//   ....[36]....
        /*44cc*/ 	.word	0xffffffff


	//   ....[37]....
        /*44d0*/ 	.word	0xffffffff


	//   ....[38]....
        /*44d4*/ 	.word	0xffffffff


	//   ....[39]....
        /*44d8*/ 	.word	0xffffffff


	//   ....[40]....
        /*44dc*/ 	.word	0xffffffff


	//   ....[41]....
        /*44e0*/ 	.word	0xffffffff


	//   ....[42]....
        /*44e4*/ 	.word	0xffffffff


	//   ....[43]....
        /*44e8*/ 	.word	0xffffffff


	//   ....[44]....
        /*44ec*/ 	.word	0xffffffff


	//   ....[45]....
        /*44f0*/ 	.word	0xffffffff


	//   ....[46]....
        /*44f4*/ 	.word	0xffffffff


	//   ....[47]....
        /*44f8*/ 	.word	0xffffffff


	//   ....[48]....
        /*44fc*/ 	.word	0xffffffff


	//   ....[49]....
        /*4500*/ 	.word	0xffffffff


	//   ....[50]....
        /*4504*/ 	.word	0xffffffff


	//   ....[51]....
        /*4508*/ 	.word	0xffffffff


	//   ....[52]....
        /*450c*/ 	.word	0xffffffff


	//   ....[53]....
        /*4510*/ 	.word	0xffffffff


	//   ....[54]....
        /*4514*/ 	.word	0xffffffff


	//   ....[55]....
        /*4518*/ 	.word	0xffffffff


	//   ....[56]....
        /*451c*/ 	.word	0xffffffff


	//   ....[57]....
        /*4520*/ 	.word	0xffffffff


	//   ....[58]....
        /*4524*/ 	.word	0xffffffff


	//   ....[59]....
        /*4528*/ 	.word	0xffffffff


	//   ....[60]....
        /*452c*/ 	.word	0xffffffff


	//   ....[61]....
        /*4530*/ 	.word	0xffffffff


	//   ....[62]....
        /*4534*/ 	.word	0xffffffff


	//   ....[63]....
        /*4538*/ 	.word	0xffffffff


	//   ....[64]....
        /*453c*/ 	.word	0xffffffff


	//   ....[65]....
        /*4540*/ 	.word	0xffffffff


	//   ....[66]....
        /*4544*/ 	.word	0xffffffff


	//   ....[67]....
        /*4548*/ 	.word	0xffffffff


	//   ....[68]....
        /*454c*/ 	.word	0xffffffff


	//   ....[69]....
        /*4550*/ 	.word	0xffffffff


	//   ....[70]....
        /*4554*/ 	.word	0xffffffff


	//   ....[71]....
        /*4558*/ 	.word	0xffffffff


	//   ....[72]....
        /*455c*/ 	.word	0xffffffff


	//   ....[73]....
        /*4560*/ 	.word	0xffffffff


	//   ....[74]....
        /*4564*/ 	.word	0xffffffff


	//   ....[75]....
        /*4568*/ 	.word	0xffffffff


	//   ....[76]....
        /*456c*/ 	.word	0xffffffff


	//   ....[77]....
        /*4570*/ 	.word	0xffffffff


	//   ....[78]....
        /*4574*/ 	.word	0xffffffff


	//   ....[79]....
        /*4578*/ 	.word	0xffffffff


	//   ....[80]....
        /*457c*/ 	.word	0xffffffff


	//   ....[81]....
        /*4580*/ 	.word	0xffffffff


	//   ....[82]....
        /*4584*/ 	.word	0xffffffff


	//   ....[83]....
        /*4588*/ 	.word	0xffffffff


	//   ....[84]....
        /*458c*/ 	.word	0xffffffff


	//   ....[85]....
        /*4590*/ 	.word	0xffffffff


	//   ....[86]....
        /*4594*/ 	.word	0xffffffff


	//   ....[87]....
        /*4598*/ 	.word	0xffffffff


	//   ....[88]....
        /*459c*/ 	.word	0xffffffff


	//   ....[89]....
        /*45a0*/ 	.word	0xffffffff


	//   ....[90]....
        /*45a4*/ 	.word	0xffffffff


	//   ....[91]....
        /*45a8*/ 	.word	0xffffffff


	//   ....[92]....
        /*45ac*/ 	.word	0xffffffff


	//   ....[93]....
        /*45b0*/ 	.word	0xffffffff


	//   ....[94]....
        /*45b4*/ 	.word	0xffffffff


	//   ....[95]....
        /*45b8*/ 	.word	0xffffffff


	//   ....[96]....
        /*45bc*/ 	.word	0xffffffff


	//   ....[97]....
        /*45c0*/ 	.word	0xffffffff


	//   ....[98]....
        /*45c4*/ 	.word	0xffffffff


	//   ....[99]....
        /*45c8*/ 	.word	0xffffffff


	//   ....[100]....
        /*45cc*/ 	.word	0xffffffff


	//   ....[101]....
        /*45d0*/ 	.word	0xffffffff


	//   ....[102]....
        /*45d4*/ 	.word	0xffffffff


	//   ....[103]....
        /*45d8*/ 	.word	0xffffffff


	//   ....[104]....
        /*45dc*/ 	.word	0xffffffff


	//   ....[105]....
        /*45e0*/ 	.word	0xffffffff


	//   ....[106]....
        /*45e4*/ 	.word	0xffffffff


	//   ....[107]....
        /*45e8*/ 	.word	0xffffffff


	//   ....[108]....
        /*45ec*/ 	.word	0xffffffff


	//   ....[109]....
        /*45f0*/ 	.word	0xffffffff


	//   ....[110]....
        /*45f4*/ 	.word	0xffffffff


	//   ....[111]....
        /*45f8*/ 	.word	0xffffffff


	//   ....[112]....
        /*45fc*/ 	.word	0xffffffff


	//   ....[113]....
        /*4600*/ 	.word	0xffffffff


	//   ....[114]....
        /*4604*/ 	.word	0xffffffff


	//   ....[115]....
        /*4608*/ 	.word	0xffffffff


	//   ....[116]....
        /*460c*/ 	.word	0xffffffff


	//   ....[117]....
        /*4610*/ 	.word	0xffffffff


	//   ....[118]....
        /*4614*/ 	.word	0xffffffff


	//   ....[119]....
        /*4618*/ 	.word	0xffffffff


	//   ....[120]....
        /*461c*/ 	.word	0xffffffff


	//   ....[121]....
        /*4620*/ 	.word	0xffffffff


	//   ....[122]....
        /*4624*/ 	.word	0xffffffff


	//   ....[123]....
        /*4628*/ 	.word	0xffffffff


	//   ....[124]....
        /*462c*/ 	.word	0xffffffff


	//   ....[125]....
        /*4630*/ 	.word	0xffffffff


	//   ....[126]....
        /*4634*/ 	.word	0xffffffff


	//   ....[127]....
        /*4638*/ 	.word	0xffffffff


	//   ....[128]....
        /*463c*/ 	.word	0xffffffff


	//   ....[129]....
        /*4640*/ 	.word	0xffffffff


	//   ....[130]....
        /*4644*/ 	.word	0xffffffff


	//   ....[131]....
        /*4648*/ 	.word	0xffffffff


	//   ....[132]....
        /*464c*/ 	.word	0xffffffff


	//   ....[133]....
        /*4650*/ 	.word	0xffffffff


	//   ....[134]....
        /*4654*/ 	.word	0xffffffff


	//   ....[135]....
        /*4658*/ 	.word	0xffffffff


	//   ....[136]....
        /*465c*/ 	.word	0xffffffff


	//   ....[137]....
        /*4660*/ 	.word	0xffffffff


	//   ....[138]....
        /*4664*/ 	.word	0xffffffff


	//   ....[139]....
        /*4668*/ 	.word	0xffffffff


	//   ....[140]....
        /*466c*/ 	.word	0xffffffff


	//   ....[141]....
        /*4670*/ 	.word	0xffffffff


	//   ....[142]....
        /*4674*/ 	.word	0xffffffff


	//   ....[143]....
        /*4678*/ 	.word	0xffffffff


	//   ....[144]....
        /*467c*/ 	.word	0xffffffff


	//   ....[145]....
        /*4680*/ 	.word	0xffffffff


	//   ....[146]....
        /*4684*/ 	.word	0xffffffff


	//   ....[147]....
        /*4688*/ 	.word	0xffffffff


	//   ....[148]....
        /*468c*/ 	.word	0xffffffff


	//   ....[149]....
        /*4690*/ 	.word	0xffffffff


	//   ....[150]....
        /*4694*/ 	.word	0xffffffff


	//   ....[151]....
        /*4698*/ 	.word	0xffffffff


	//   ....[152]....
        /*469c*/ 	.word	0xffffffff


	//   ....[153]....
        /*46a0*/ 	.word	0xffffffff


	//   ....[154]....
        /*46a4*/ 	.word	0xffffffff


	//   ....[155]....
        /*46a8*/ 	.word	0xffffffff


	//   ....[156]....
        /*46ac*/ 	.word	0xffffffff


	//   ....[157]....
        /*46b0*/ 	.word	0xffffffff


	//   ....[158]....
        /*46b4*/ 	.word	0xffffffff


	//   ....[159]....
        /*46b8*/ 	.word	0xffffffff


	//   ....[160]....
        /*46bc*/ 	.word	0xffffffff


	//   ....[161]....
        /*46c0*/ 	.word	0xffffffff


	//   ....[162]....
        /*46c4*/ 	.word	0xffffffff


	//   ....[163]....
        /*46c8*/ 	.word	0xffffffff


	//   ....[164]....
        /*46cc*/ 	.word	0xffffffff


	//   ....[165]....
        /*46d0*/ 	.word	0xffffffff


	//   ....[166]....
        /*46d4*/ 	.word	0xffffffff


	//   ....[167]....
        /*46d8*/ 	.word	0xffffffff


	//   ....[168]....
        /*46dc*/ 	.word	0xffffffff


	//   ....[169]....
        /*46e0*/ 	.word	0xffffffff


	//   ....[170]....
        /*46e4*/ 	.word	0xffffffff


	//   ....[171]....
        /*46e8*/ 	.word	0xffffffff


	//   ....[172]....
        /*46ec*/ 	.word	0xffffffff


	//   ....[173]....
        /*46f0*/ 	.word	0xffffffff


	//   ....[174]....
        /*46f4*/ 	.word	0xffffffff


	//   ....[175]....
        /*46f8*/ 	.word	0xffffffff


	//   ....[176]....
        /*46fc*/ 	.word	0xffffffff


	//   ....[177]....
        /*4700*/ 	.word	0xffffffff


	//   ....[178]....
        /*4704*/ 	.word	0xffffffff


	//   ....[179]....
        /*4708*/ 	.word	0xffffffff


	//   ....[180]....
        /*470c*/ 	.word	0xffffffff


	//   ....[181]....
        /*4710*/ 	.word	0xffffffff


	//   ....[182]....
        /*4714*/ 	.word	0xffffffff


	//   ....[183]....
        /*4718*/ 	.word	0xffffffff


	//   ....[184]....
        /*471c*/ 	.word	0xffffffff


	//   ....[185]....
        /*4720*/ 	.word	0xffffffff


	//   ....[186]....
        /*4724*/ 	.word	0xffffffff


	//   ....[187]....
        /*4728*/ 	.word	0xffffffff


	//   ....[188]....
        /*472c*/ 	.word	0xffffffff


	//   ....[189]....
        /*4730*/ 	.word	0xffffffff


	//   ....[190]....
        /*4734*/ 	.word	0xffffffff


	//   ....[191]....
        /*4738*/ 	.word	0xffffffff


	//   ....[192]....
        /*473c*/ 	.word	0xffffffff


	//   ....[193]....
        /*4740*/ 	.word	0xffffffff


	//   ....[194]....
        /*4744*/ 	.word	0xffffffff


	//   ....[195]....
        /*4748*/ 	.word	0xffffffff


	//   ....[196]....
        /*474c*/ 	.word	0xffffffff


	//   ....[197]....
        /*4750*/ 	.word	0xffffffff


	//   ....[198]....
        /*4754*/ 	.word	0xffffffff


	//   ....[199]....
        /*4758*/ 	.word	0xffffffff


	//   ....[200]....
        /*475c*/ 	.word	0xffffffff


	//   ....[201]....
        /*4760*/ 	.word	0xffffffff


	//   ....[202]....
        /*4764*/ 	.word	0xffffffff


	//   ....[203]....
        /*4768*/ 	.word	0xffffffff


	//   ....[204]....
        /*476c*/ 	.word	0xffffffff


	//   ....[205]....
        /*4770*/ 	.word	0xffffffff


	//   ....[206]....
        /*4774*/ 	.word	0xffffffff


	//   ....[207]....
        /*4778*/ 	.word	0xffffffff


	//   ....[208]....
        /*477c*/ 	.word	0xffffffff


	//   ....[209]....
        /*4780*/ 	.word	0xffffffff


	//   ....[210]....
        /*4784*/ 	.word	0xffffffff


	//   ....[211]....
        /*4788*/ 	.word	0xffffffff


	//   ....[212]....
        /*478c*/ 	.word	0xffffffff


	//   ....[213]....
        /*4790*/ 	.word	0xffffffff


	//   ....[214]....
        /*4794*/ 	.word	0xffffffff


	//   ....[215]....
        /*4798*/ 	.word	0xffffffff


	//   ....[216]....
        /*479c*/ 	.word	0xffffffff


	//   ....[217]....
        /*47a0*/ 	.word	0xffffffff


	//   ....[218]....
        /*47a4*/ 	.word	0xffffffff


	//   ....[219]....
        /*47a8*/ 	.word	0xffffffff


	//   ....[220]....
        /*47ac*/ 	.word	0xffffffff


	//   ....[221]....
        /*47b0*/ 	.word	0xffffffff


	//   ....[222]....
        /*47b4*/ 	.word	0xffffffff


	//   ....[223]....
        /*47b8*/ 	.word	0xffffffff


	//   ....[224]....
        /*47bc*/ 	.word	0xffffffff


	//   ....[225]....
        /*47c0*/ 	.word	0xffffffff


	//   ....[226]....
        /*47c4*/ 	.word	0xffffffff


	//   ....[227]....
        /*47c8*/ 	.word	0xffffffff


	//   ....[228]....
        /*47cc*/ 	.word	0xffffffff


	//   ....[229]....
        /*47d0*/ 	.word	0xffffffff


	//   ....[230]....
        /*47d4*/ 	.word	0xffffffff


	//   ....[231]....
        /*47d8*/ 	.word	0xffffffff


	//   ....[232]....
        /*47dc*/ 	.word	0xffffffff


	//   ....[233]....
        /*47e0*/ 	.word	0xffffffff


	//   ....[234]....
        /*47e4*/ 	.word	0xffffffff


	//   ....[235]....
        /*47e8*/ 	.word	0xffffffff


	//   ....[236]....
        /*47ec*/ 	.word	0xffffffff


	//   ....[237]....
        /*47f0*/ 	.word	0xffffffff


	//   ....[238]....
        /*47f4*/ 	.word	0xffffffff


	//   ....[239]....
        /*47f8*/ 	.word	0xffffffff


	//   ....[240]....
        /*47fc*/ 	.word	0xffffffff


	//   ....[241]....
        /*4800*/ 	.word	0xffffffff


	//   ....[242]....
        /*4804*/ 	.word	0xffffffff


	//   ....[243]....
        /*4808*/ 	.word	0xffffffff


	//   ....[244]....
        /*480c*/ 	.word	0xffffffff


	//   ....[245]....
        /*4810*/ 	.word	0xffffffff


	//   ....[246]....
        /*4814*/ 	.word	0xffffffff


	//   ....[247]....
        /*4818*/ 	.word	0xffffffff


	//   ....[248]....
        /*481c*/ 	.word	0xffffffff


	//   ....[249]....
        /*4820*/ 	.word	0xffffffff


	//   ....[250]....
        /*4824*/ 	.word	0xffffffff


	//   ....[251]....
        /*4828*/ 	.word	0xffffffff


	//   ....[252]....
        /*482c*/ 	.word	0xffffffff


	//   ....[253]....
        /*4830*/ 	.word	0xffffffff


	//   ....[254]....
        /*4834*/ 	.word	0xffffffff


	//   ....[255]....
        /*4838*/ 	.word	0xffffffff


	//   ....[0]....
        /*483c*/ 	.word	0xffffffff


	//   ....[1]....
        /*4840*/ 	.word	0xffffffff


	//   ....[2]....
        /*4844*/ 	.word	0xffffffff


	//   ....[3]....
        /*4848*/ 	.word	0xffffffff


	//   ....[4]....
        /*484c*/ 	.word	0xffffffff


	//   ....[5]....
        /*4850*/ 	.word	0xffffffff


	//   ....[6]....
        /*4854*/ 	.word	0xffffffff


	//   ....[7]....
        /*4858*/ 	.word	0xffffffff


	//   ....[8]....
        /*485c*/ 	.word	0xffffffff


	//   ....[9]....
        /*4860*/ 	.word	0xffffffff


	//   ....[10]....
        /*4864*/ 	.word	0xffffffff


	//   ....[11]....
        /*4868*/ 	.word	0xffffffff


	//   ....[12]....
        /*486c*/ 	.word	0xffffffff


	//   ....[13]....
        /*4870*/ 	.word	0xffffffff


	//   ....[14]....
        /*4874*/ 	.word	0xffffffff


	//   ....[15]....
        /*4878*/ 	.word	0xffffffff


	//   ....[16]....
        /*487c*/ 	.word	0xffffffff


	//   ....[17]....
        /*4880*/ 	.word	0xffffffff


	//   ....[18]....
        /*4884*/ 	.word	0xffffffff


	//   ....[19]....
        /*4888*/ 	.word	0xffffffff


	//   ....[20]....
        /*488c*/ 	.word	0xffffffff


	//   ....[21]....
        /*4890*/ 	.word	0xffffffff


	//   ....[22]....
        /*4894*/ 	.word	0xffffffff


	//   ....[23]....
        /*4898*/ 	.word	0xffffffff


	//   ....[24]....
        /*489c*/ 	.word	0xffffffff


	//   ....[25]....
        /*48a0*/ 	.word	0xffffffff


	//   ....[26]....
        /*48a4*/ 	.word	0xffffffff


	//   ....[27]....
        /*48a8*/ 	.word	0xffffffff


	//   ....[28]....
        /*48ac*/ 	.word	0xffffffff


	//   ....[29]....
        /*48b0*/ 	.word	0xffffffff


	//   ....[30]....
        /*48b4*/ 	.word	0xffffffff


	//   ....[31]....
        /*48b8*/ 	.word	0xffffffff


	//   ....[32]....
        /*48bc*/ 	.word	0xffffffff


	//   ....[33]....
        /*48c0*/ 	.word	0xffffffff


	//   ....[34]....
        /*48c4*/ 	.word	0xffffffff


	//   ....[35]....
        /*48c8*/ 	.word	0xffffffff


	//   ....[36]....
        /*48cc*/ 	.word	0xffffffff


	//   ....[37]....
        /*48d0*/ 	.word	0xffffffff


	//   ....[38]....
        /*48d4*/ 	.word	0xffffffff


	//   ....[39]....
        /*48d8*/ 	.word	0xffffffff


	//   ....[40]....
        /*48dc*/ 	.word	0xffffffff


	//   ....[41]....
        /*48e0*/ 	.word	0xffffffff


	//   ....[42]....
        /*48e4*/ 	.word	0xffffffff


	//   ....[43]....
        /*48e8*/ 	.word	0xffffffff


	//   ....[44]....
        /*48ec*/ 	.word	0xffffffff


	//   ....[45]....
        /*48f0*/ 	.word	0xffffffff


	//   ....[46]....
        /*48f4*/ 	.word	0xffffffff


	//   ....[47]....
        /*48f8*/ 	.word	0xffffffff


	//   ....[48]....
        /*48fc*/ 	.word	0xffffffff


	//   ....[49]....
        /*4900*/ 	.word	0xffffffff


	//   ....[50]....
        /*4904*/ 	.word	0xffffffff


	//   ....[51]....
        /*4908*/ 	.word	0xffffffff


	//   ....[52]....
        /*490c*/ 	.word	0xffffffff


	//   ....[53]....
        /*4910*/ 	.word	0xffffffff


	//   ....[54]....
        /*4914*/ 	.word	0xffffffff


	//   ....[55]....
        /*4918*/ 	.word	0xffffffff


	//   ....[56]....
        /*491c*/ 	.word	0xffffffff


	//   ....[57]....
        /*4920*/ 	.word	0xffffffff


	//   ....[58]....
        /*4924*/ 	.word	0xffffffff


	//   ....[59]....
        /*4928*/ 	.word	0xffffffff


	//   ....[60]....
        /*492c*/ 	.word	0xffffffff


	//   ....[61]....
        /*4930*/ 	.word	0xffffffff


	//   ....[62]....
        /*4934*/ 	.word	0xffffffff


	//   ....[63]....
        /*4938*/ 	.word	0xffffffff


	//   ....[64]....
        /*493c*/ 	.word	0xffffffff


	//   ....[65]....
        /*4940*/ 	.word	0xffffffff


	//   ....[66]....
        /*4944*/ 	.word	0xffffffff


	//   ....[67]....
        /*4948*/ 	.word	0xffffffff


	//   ....[68]....
        /*494c*/ 	.word	0xffffffff


	//   ....[69]....
        /*4950*/ 	.word	0xffffffff


	//   ....[70]....
        /*4954*/ 	.word	0xffffffff


	//   ....[71]....
        /*4958*/ 	.word	0xffffffff


	//   ....[72]....
        /*495c*/ 	.word	0xffffffff


	//   ....[73]....
        /*4960*/ 	.word	0xffffffff


	//   ....[74]....
        /*4964*/ 	.word	0xffffffff


	//   ....[75]....
        /*4968*/ 	.word	0xffffffff


	//   ....[76]....
        /*496c*/ 	.word	0xffffffff


	//   ....[77]....
        /*4970*/ 	.word	0xffffffff


	//   ....[78]....
        /*4974*/ 	.word	0xffffffff


	//   ....[79]....
        /*4978*/ 	.word	0xffffffff


	//   ....[80]....
        /*497c*/ 	.word	0xffffffff


	//   ....[81]....
        /*4980*/ 	.word	0xffffffff


	//   ....[82]....
        /*4984*/ 	.word	0xffffffff


	//   ....[83]....
        /*4988*/ 	.word	0xffffffff


	//   ....[84]....
        /*498c*/ 	.word	0xffffffff


	//   ....[85]....
        /*4990*/ 	.word	0xffffffff


	//   ....[86]....
        /*4994*/ 	.word	0xffffffff


	//   ....[87]....
        /*4998*/ 	.word	0xffffffff


	//   ....[88]....
        /*499c*/ 	.word	0xffffffff


	//   ....[89]....
        /*49a0*/ 	.word	0xffffffff


	//   ....[90]....
        /*49a4*/ 	.word	0xffffffff


	//   ....[91]....
        /*49a8*/ 	.word	0xffffffff


	//   ....[92]....
        /*49ac*/ 	.word	0xffffffff


	//   ....[93]....
        /*49b0*/ 	.word	0xffffffff


	//   ....[94]....
        /*49b4*/ 	.word	0xffffffff


	//   ....[95]....
        /*49b8*/ 	.word	0xffffffff


	//   ....[96]....
        /*49bc*/ 	.word	0xffffffff


	//   ....[97]....
        /*49c0*/ 	.word	0xffffffff


	//   ....[98]....
        /*49c4*/ 	.word	0xffffffff


	//   ....[99]....
        /*49c8*/ 	.word	0xffffffff


	//   ....[100]....
        /*49cc*/ 	.word	0xffffffff


	//   ....[101]....
        /*49d0*/ 	.word	0xffffffff


	//   ....[102]....
        /*49d4*/ 	.word	0xffffffff


	//   ....[103]....
        /*49d8*/ 	.word	0xffffffff


	//   ....[104]....
        /*49dc*/ 	.word	0xffffffff


	//   ....[105]....
        /*49e0*/ 	.word	0xffffffff


	//   ....[106]....
        /*49e4*/ 	.word	0xffffffff


	//   ....[107]....
        /*49e8*/ 	.word	0xffffffff


	//   ....[108]....
        /*49ec*/ 	.word	0xffffffff


	//   ....[109]....
        /*49f0*/ 	.word	0xffffffff


	//   ....[110]....
        /*49f4*/ 	.word	0xffffffff


	//   ....[111]....
        /*49f8*/ 	.word	0xffffffff


	//   ....[112]....
        /*49fc*/ 	.word	0xffffffff


	//   ....[113]....
        /*4a00*/ 	.word	0xffffffff


	//   ....[114]....
        /*4a04*/ 	.word	0xffffffff


	//   ....[115]....
        /*4a08*/ 	.word	0xffffffff


	//   ....[116]....
        /*4a0c*/ 	.word	0xffffffff


	//   ....[117]....
        /*4a10*/ 	.word	0xffffffff


	//   ....[118]....
        /*4a14*/ 	.word	0xffffffff


	//   ....[119]....
        /*4a18*/ 	.word	0xffffffff


	//   ....[120]....
        /*4a1c*/ 	.word	0xffffffff


	//   ....[121]....
        /*4a20*/ 	.word	0xffffffff


	//   ....[122]....
        /*4a24*/ 	.word	0xffffffff


	//   ....[123]....
        /*4a28*/ 	.word	0xffffffff


	//   ....[124]....
        /*4a2c*/ 	.word	0xffffffff


	//   ....[125]....
        /*4a30*/ 	.word	0xffffffff


	//   ....[126]....
        /*4a34*/ 	.word	0xffffffff


	//   ....[127]....
        /*4a38*/ 	.word	0xffffffff


	//   ....[128]....
        /*4a3c*/ 	.word	0xffffffff


	//   ....[129]....
        /*4a40*/ 	.word	0xffffffff


	//   ....[130]....
        /*4a44*/ 	.word	0xffffffff


	//   ....[131]....
        /*4a48*/ 	.word	0xffffffff


	//   ....[132]....
        /*4a4c*/ 	.word	0xffffffff


	//   ....[133]....
        /*4a50*/ 	.word	0xffffffff


	//   ....[134]....
        /*4a54*/ 	.word	0xffffffff


	//   ....[135]....
        /*4a58*/ 	.word	0xffffffff


	//   ....[136]....
        /*4a5c*/ 	.word	0xffffffff


	//   ....[137]....
        /*4a60*/ 	.word	0xffffffff


	//   ....[138]....
        /*4a64*/ 	.word	0xffffffff


	//   ....[139]....
        /*4a68*/ 	.word	0xffffffff


	//   ....[140]....
        /*4a6c*/ 	.word	0xffffffff


	//   ....[141]....
        /*4a70*/ 	.word	0xffffffff


	//   ....[142]....
        /*4a74*/ 	.word	0xffffffff


	//   ....[143]....
        /*4a78*/ 	.word	0xffffffff


	//   ....[144]....
        /*4a7c*/ 	.word	0xffffffff


	//   ....[145]....
        /*4a80*/ 	.word	0xffffffff


	//   ....[146]....
        /*4a84*/ 	.word	0xffffffff


	//   ....[147]....
        /*4a88*/ 	.word	0xffffffff


	//   ....[148]....
        /*4a8c*/ 	.word	0xffffffff


	//   ....[149]....
        /*4a90*/ 	.word	0xffffffff


	//   ....[150]....
        /*4a94*/ 	.word	0xffffffff


	//   ....[151]....
        /*4a98*/ 	.word	0xffffffff


	//   ....[152]....
        /*4a9c*/ 	.word	0xffffffff


	//   ....[153]....
        /*4aa0*/ 	.word	0xffffffff


	//   ....[154]....
        /*4aa4*/ 	.word	0xffffffff


	//   ....[155]....
        /*4aa8*/ 	.word	0xffffffff


	//   ....[156]....
        /*4aac*/ 	.word	0xffffffff


	//   ....[157]....
        /*4ab0*/ 	.word	0xffffffff


	//   ....[158]....
        /*4ab4*/ 	.word	0xffffffff


	//   ....[159]....
        /*4ab8*/ 	.word	0xffffffff


	//   ....[160]....
        /*4abc*/ 	.word	0xffffffff


	//   ....[161]....
        /*4ac0*/ 	.word	0xffffffff


	//   ....[162]....
        /*4ac4*/ 	.word	0xffffffff


	//   ....[163]....
        /*4ac8*/ 	.word	0xffffffff


	//   ....[164]....
        /*4acc*/ 	.word	0xffffffff


	//   ....[165]....
        /*4ad0*/ 	.word	0xffffffff


	//   ....[166]....
        /*4ad4*/ 	.word	0xffffffff


	//   ....[167]....
        /*4ad8*/ 	.word	0xffffffff


	//   ....[168]....
        /*4adc*/ 	.word	0xffffffff


	//   ....[169]....
        /*4ae0*/ 	.word	0xffffffff


	//   ....[170]....
        /*4ae4*/ 	.word	0xffffffff


	//   ....[171]....
        /*4ae8*/ 	.word	0xffffffff


	//   ....[172]....
        /*4aec*/ 	.word	0xffffffff


	//   ....[173]....
        /*4af0*/ 	.word	0xffffffff


	//   ....[174]....
        /*4af4*/ 	.word	0xffffffff


	//   ....[175]....
        /*4af8*/ 	.word	0xffffffff


	//   ....[176]....
        /*4afc*/ 	.word	0xffffffff


	//   ....[177]....
        /*4b00*/ 	.word	0xffffffff


	//   ....[178]....
        /*4b04*/ 	.word	0xffffffff


	//   ....[179]....
        /*4b08*/ 	.word	0xffffffff


	//   ....[180]....
        /*4b0c*/ 	.word	0xffffffff


	//   ....[181]....
        /*4b10*/ 	.word	0xffffffff


	//   ....[182]....
        /*4b14*/ 	.word	0xffffffff


	//   ....[183]....
        /*4b18*/ 	.word	0xffffffff


	//   ....[184]....
        /*4b1c*/ 	.word	0xffffffff


	//   ....[185]....
        /*4b20*/ 	.word	0xffffffff


	//   ....[186]....
        /*4b24*/ 	.word	0xffffffff


	//   ....[187]....
        /*4b28*/ 	.word	0xffffffff


	//   ....[188]....
        /*4b2c*/ 	.word	0xffffffff


	//   ....[189]....
        /*4b30*/ 	.word	0xffffffff


	//   ....[190]....
        /*4b34*/ 	.word	0xffffffff


	//   ....[191]....
        /*4b38*/ 	.word	0xffffffff


	//   ....[192]....
        /*4b3c*/ 	.word	0xffffffff


	//   ....[193]....
        /*4b40*/ 	.word	0xffffffff


	//   ....[194]....
        /*4b44*/ 	.word	0xffffffff


	//   ....[195]....
        /*4b48*/ 	.word	0xffffffff


	//   ....[196]....
        /*4b4c*/ 	.word	0xffffffff


	//   ....[197]....
        /*4b50*/ 	.word	0xffffffff


	//   ....[198]....
        /*4b54*/ 	.word	0xffffffff


	//   ....[199]....
        /*4b58*/ 	.word	0xffffffff


	//   ....[200]....
        /*4b5c*/ 	.word	0xffffffff


	//   ....[201]....
        /*4b60*/ 	.word	0xffffffff


	//   ....[202]....
        /*4b64*/ 	.word	0xffffffff


	//   ....[203]....
        /*4b68*/ 	.word	0xffffffff


	//   ....[204]....
        /*4b6c*/ 	.word	0xffffffff


	//   ....[205]....
        /*4b70*/ 	.word	0xffffffff


	//   ....[206]....
        /*4b74*/ 	.word	0xffffffff


	//   ....[207]....
        /*4b78*/ 	.word	0xffffffff


	//   ....[208]....
        /*4b7c*/ 	.word	0xffffffff


	//   ....[209]....
        /*4b80*/ 	.word	0xffffffff


	//   ....[210]....
        /*4b84*/ 	.word	0xffffffff


	//   ....[211]....
        /*4b88*/ 	.word	0xffffffff


	//   ....[212]....
        /*4b8c*/ 	.word	0xffffffff


	//   ....[213]....
        /*4b90*/ 	.word	0xffffffff


	//   ....[214]....
        /*4b94*/ 	.word	0xffffffff


	//   ....[215]....
        /*4b98*/ 	.word	0xffffffff


	//   ....[216]....
        /*4b9c*/ 	.word	0xffffffff


	//   ....[217]....
        /*4ba0*/ 	.word	0xffffffff


	//   ....[218]....
        /*4ba4*/ 	.word	0xffffffff


	//   ....[219]....
        /*4ba8*/ 	.word	0xffffffff


	//   ....[220]....
        /*4bac*/ 	.word	0xffffffff


	//   ....[221]....
        /*4bb0*/ 	.word	0xffffffff


	//   ....[222]....
        /*4bb4*/ 	.word	0xffffffff


	//   ....[223]....
        /*4bb8*/ 	.word	0xffffffff


	//   ....[224]....
        /*4bbc*/ 	.word	0xffffffff


	//   ....[225]....
        /*4bc0*/ 	.word	0xffffffff


	//   ....[226]....
        /*4bc4*/ 	.word	0xffffffff


	//   ....[227]....
        /*4bc8*/ 	.word	0xffffffff


	//   ....[228]....
        /*4bcc*/ 	.word	0xffffffff


	//   ....[229]....
        /*4bd0*/ 	.word	0xffffffff


	//   ....[230]....
        /*4bd4*/ 	.word	0xffffffff


	//   ....[231]....
        /*4bd8*/ 	.word	0xffffffff


	//   ....[232]....
        /*4bdc*/ 	.word	0xffffffff


	//   ....[233]....
        /*4be0*/ 	.word	0xffffffff


	//   ....[234]....
        /*4be4*/ 	.word	0xffffffff


	//   ....[235]....
        /*4be8*/ 	.word	0xffffffff


	//   ....[236]....
        /*4bec*/ 	.word	0xffffffff


	//   ....[237]....
        /*4bf0*/ 	.word	0xffffffff


	//   ....[238]....
        /*4bf4*/ 	.word	0xffffffff


	//   ....[239]....
        /*4bf8*/ 	.word	0xffffffff


	//   ....[240]....
        /*4bfc*/ 	.word	0xffffffff


	//   ....[241]....
        /*4c00*/ 	.word	0xffffffff


	//   ....[242]....
        /*4c04*/ 	.word	0xffffffff


	//   ....[243]....
        /*4c08*/ 	.word	0xffffffff


	//   ....[244]....
        /*4c0c*/ 	.word	0xffffffff


	//   ....[245]....
        /*4c10*/ 	.word	0xffffffff


	//   ....[246]....
        /*4c14*/ 	.word	0xffffffff


	//   ....[247]....
        /*4c18*/ 	.word	0xffffffff


	//   ....[248]....
        /*4c1c*/ 	.word	0xffffffff


	//   ....[249]....
        /*4c20*/ 	.word	0xffffffff


	//   ....[250]....
        /*4c24*/ 	.word	0xffffffff


	//   ....[251]....
        /*4c28*/ 	.word	0xffffffff


	//   ....[252]....
        /*4c2c*/ 	.word	0xffffffff


	//   ....[253]....
        /*4c30*/ 	.word	0xffffffff


	//   ....[254]....
        /*4c34*/ 	.word	0xffffffff


	//   ....[255]....
        /*4c38*/ 	.word	0xffffffff


	//   ....[0]....
        /*4c3c*/ 	.word	0xffffffff


	//   ....[1]....
        /*4c40*/ 	.word	0xffffffff


	//   ....[2]....
        /*4c44*/ 	.word	0xffffffff


	//   ....[3]....
        /*4c48*/ 	.word	0xffffffff


	//   ....[4]....
        /*4c4c*/ 	.word	0xffffffff


	//   ....[5]....
        /*4c50*/ 	.word	0xffffffff


	//   ....[6]....
        /*4c54*/ 	.word	0xffffffff


	//   ....[7]....
        /*4c58*/ 	.word	0xffffffff


	//   ....[8]....
        /*4c5c*/ 	.word	0xffffffff


	//   ....[9]....
        /*4c60*/ 	.word	0xffffffff


	//   ....[10]....
        /*4c64*/ 	.word	0xffffffff


	//   ....[11]....
        /*4c68*/ 	.word	0xffffffff


	//   ....[12]....
        /*4c6c*/ 	.word	0xffffffff


	//   ....[13]....
        /*4c70*/ 	.word	0xffffffff


	//   ....[14]....
        /*4c74*/ 	.word	0xffffffff


	//   ....[15]....
        /*4c78*/ 	.word	0xffffffff


	//   ....[16]....
        /*4c7c*/ 	.word	0xffffffff


	//   ....[17]....
        /*4c80*/ 	.word	0xffffffff


	//   ....[18]....
        /*4c84*/ 	.word	0xffffffff


	//   ....[19]....
        /*4c88*/ 	.word	0xffffffff


	//   ....[20]....
        /*4c8c*/ 	.word	0xffffffff


	//   ....[21]....
        /*4c90*/ 	.word	0xffffffff


	//   ....[22]....
        /*4c94*/ 	.word	0xffffffff


	//   ....[23]....
        /*4c98*/ 	.word	0xffffffff


	//   ....[24]....
        /*4c9c*/ 	.word	0xffffffff


	//   ....[25]....
        /*4ca0*/ 	.word	0xffffffff


	//   ....[26]....
        /*4ca4*/ 	.word	0xffffffff


	//   ....[27]....
        /*4ca8*/ 	.word	0xffffffff


	//   ....[28]....
        /*4cac*/ 	.word	0xffffffff


	//   ....[29]....
        /*4cb0*/ 	.word	0xffffffff


	//   ....[30]....
        /*4cb4*/ 	.word	0xffffffff


	//   ....[31]....
        /*4cb8*/ 	.word	0xffffffff


	//   ....[32]....
        /*4cbc*/ 	.word	0xffffffff


	//   ....[33]....
        /*4cc0*/ 	.word	0xffffffff


	//   ....[34]....
        /*4cc4*/ 	.word	0xffffffff


	//   ....[35]....
        /*4cc8*/ 	.word	0xffffffff


	//   ....[36]....
        /*4ccc*/ 	.word	0xffffffff


	//   ....[37]....
        /*4cd0*/ 	.word	0xffffffff


	//   ....[38]....
        /*4cd4*/ 	.word	0xffffffff


	//   ....[39]....
        /*4cd8*/ 	.word	0xffffffff


	//   ....[40]....
        /*4cdc*/ 	.word	0xffffffff


	//   ....[41]....
        /*4ce0*/ 	.word	0xffffffff


	//   ....[42]....
        /*4ce4*/ 	.word	0xffffffff


	//   ....[43]....
        /*4ce8*/ 	.word	0xffffffff


	//   ....[44]....
        /*4cec*/ 	.word	0xffffffff


	//   ....[45]....
        /*4cf0*/ 	.word	0xffffffff


	//   ....[46]....
        /*4cf4*/ 	.word	0xffffffff


	//   ....[47]....
        /*4cf8*/ 	.word	0xffffffff


	//   ....[48]....
        /*4cfc*/ 	.word	0xffffffff


	//   ....[49]....
        /*4d00*/ 	.word	0xffffffff


	//   ....[50]....
        /*4d04*/ 	.word	0xffffffff


	//   ....[51]....
        /*4d08*/ 	.word	0xffffffff


	//   ....[52]....
        /*4d0c*/ 	.word	0xffffffff


	//   ....[53]....
        /*4d10*/ 	.word	0xffffffff


	//   ....[54]....
        /*4d14*/ 	.word	0xffffffff


	//   ....[55]....
        /*4d18*/ 	.word	0xffffffff


	//   ....[56]....
        /*4d1c*/ 	.word	0xffffffff


	//   ....[57]....
        /*4d20*/ 	.word	0xffffffff


	//   ....[58]....
        /*4d24*/ 	.word	0xffffffff


	//   ....[59]....
        /*4d28*/ 	.word	0xffffffff


	//   ....[60]....
        /*4d2c*/ 	.word	0xffffffff


	//   ....[61]....
        /*4d30*/ 	.word	0xffffffff


	//   ....[62]....
        /*4d34*/ 	.word	0xffffffff


	//   ....[63]....
        /*4d38*/ 	.word	0xffffffff


	//   ....[64]....
        /*4d3c*/ 	.word	0xffffffff


	//   ....[65]....
        /*4d40*/ 	.word	0xffffffff


	//   ....[66]....
        /*4d44*/ 	.word	0xffffffff


	//   ....[67]....
        /*4d48*/ 	.word	0xffffffff


	//   ....[68]....
        /*4d4c*/ 	.word	0xffffffff


	//   ....[69]....
        /*4d50*/ 	.word	0xffffffff


	//   ....[70]....
        /*4d54*/ 	.word	0xffffffff


	//   ....[71]....
        /*4d58*/ 	.word	0xffffffff


	//   ....[72]....
        /*4d5c*/ 	.word	0xffffffff


	//   ....[73]....
        /*4d60*/ 	.word	0xffffffff


	//   ....[74]....
        /*4d64*/ 	.word	0xffffffff


	//   ....[75]....
        /*4d68*/ 	.word	0xffffffff


	//   ....[76]....
        /*4d6c*/ 	.word	0xffffffff


	//   ....[77]....
        /*4d70*/ 	.word	0xffffffff


	//   ....[78]....
        /*4d74*/ 	.word	0xffffffff


	//   ....[79]....
        /*4d78*/ 	.word	0xffffffff


	//   ....[80]....
        /*4d7c*/ 	.word	0xffffffff


	//   ....[81]....
        /*4d80*/ 	.word	0xffffffff


	//   ....[82]....
        /*4d84*/ 	.word	0xffffffff


	//   ....[83]....
        /*4d88*/ 	.word	0xffffffff


	//   ....[84]....
        /*4d8c*/ 	.word	0xffffffff


	//   ....[85]....
        /*4d90*/ 	.word	0xffffffff


	//   ....[86]....
        /*4d94*/ 	.word	0xffffffff


	//   ....[87]....
        /*4d98*/ 	.word	0xffffffff


	//   ....[88]....
        /*4d9c*/ 	.word	0xffffffff


	//   ....[89]....
        /*4da0*/ 	.word	0xffffffff


	//   ....[90]....
        /*4da4*/ 	.word	0xffffffff


	//   ....[91]....
        /*4da8*/ 	.word	0xffffffff


	//   ....[92]....
        /*4dac*/ 	.word	0xffffffff


	//   ....[93]....
        /*4db0*/ 	.word	0xffffffff


	//   ....[94]....
        /*4db4*/ 	.word	0xffffffff


	//   ....[95]....
        /*4db8*/ 	.word	0xffffffff


	//   ....[96]....
        /*4dbc*/ 	.word	0xffffffff


	//   ....[97]....
        /*4dc0*/ 	.word	0xffffffff


	//   ....[98]....
        /*4dc4*/ 	.word	0xffffffff


	//   ....[99]....
        /*4dc8*/ 	.word	0xffffffff


	//   ....[100]....
        /*4dcc*/ 	.word	0xffffffff


	//   ....[101]....
        /*4dd0*/ 	.word	0xffffffff


	//   ....[102]....
        /*4dd4*/ 	.word	0xffffffff


	//   ....[103]....
        /*4dd8*/ 	.word	0xffffffff


	//   ....[104]....
        /*4ddc*/ 	.word	0xffffffff


	//   ....[105]....
        /*4de0*/ 	.word	0xffffffff


	//   ....[106]....
        /*4de4*/ 	.word	0xffffffff


	//   ....[107]....
        /*4de8*/ 	.word	0xffffffff


	//   ....[108]....
        /*4dec*/ 	.word	0xffffffff


	//   ....[109]....
        /*4df0*/ 	.word	0xffffffff


	//   ....[110]....
        /*4df4*/ 	.word	0xffffffff


	//   ....[111]....
        /*4df8*/ 	.word	0xffffffff


	//   ....[112]....
        /*4dfc*/ 	.word	0xffffffff


	//   ....[113]....
        /*4e00*/ 	.word	0xffffffff


	//   ....[114]....
        /*4e04*/ 	.word	0xffffffff


	//   ....[115]....
        /*4e08*/ 	.word	0xffffffff


	//   ....[116]....
        /*4e0c*/ 	.word	0xffffffff


	//   ....[117]....
        /*4e10*/ 	.word	0xffffffff


	//   ....[118]....
        /*4e14*/ 	.word	0xffffffff


	//   ....[119]....
        /*4e18*/ 	.word	0xffffffff


	//   ....[120]....
        /*4e1c*/ 	.word	0xffffffff


	//   ....[121]....
        /*4e20*/ 	.word	0xffffffff


	//   ....[122]....
        /*4e24*/ 	.word	0xffffffff


	//   ....[123]....
        /*4e28*/ 	.word	0xffffffff


	//   ....[124]....
        /*4e2c*/ 	.word	0xffffffff


	//   ....[125]....
        /*4e30*/ 	.word	0xffffffff


	//   ....[126]....
        /*4e34*/ 	.word	0xffffffff


	//   ....[127]....
        /*4e38*/ 	.word	0xffffffff


	//   ....[128]....
        /*4e3c*/ 	.word	0xffffffff


	//   ....[129]....
        /*4e40*/ 	.word	0xffffffff


	//   ....[130]....
        /*4e44*/ 	.word	0xffffffff


	//   ....[131]....
        /*4e48*/ 	.word	0xffffffff


	//   ....[132]....
        /*4e4c*/ 	.word	0xffffffff


	//   ....[133]....
        /*4e50*/ 	.word	0xffffffff


	//   ....[134]....
        /*4e54*/ 	.word	0xffffffff


	//   ....[135]....
        /*4e58*/ 	.word	0xffffffff


	//   ....[136]....
        /*4e5c*/ 	.word	0xffffffff


	//   ....[137]....
        /*4e60*/ 	.word	0xffffffff


	//   ....[138]....
        /*4e64*/ 	.word	0xffffffff


	//   ....[139]....
        /*4e68*/ 	.word	0xffffffff


	//   ....[140]....
        /*4e6c*/ 	.word	0xffffffff


	//   ....[141]....
        /*4e70*/ 	.word	0xffffffff


	//   ....[142]....
        /*4e74*/ 	.word	0xffffffff


	//   ....[143]....
        /*4e78*/ 	.word	0xffffffff


	//   ....[144]....
        /*4e7c*/ 	.word	0xffffffff


	//   ....[145]....
        /*4e80*/ 	.word	0xffffffff


	//   ....[146]....
        /*4e84*/ 	.word	0xffffffff


	//   ....[147]....
        /*4e88*/ 	.word	0xffffffff


	//   ....[148]....
        /*4e8c*/ 	.word	0xffffffff


	//   ....[149]....
        /*4e90*/ 	.word	0xffffffff


	//   ....[150]....
        /*4e94*/ 	.word	0xffffffff


	//   ....[151]....
        /*4e98*/ 	.word	0xffffffff


	//   ....[152]....
        /*4e9c*/ 	.word	0xffffffff


	//   ....[153]....
        /*4ea0*/ 	.word	0xffffffff


	//   ....[154]....
        /*4ea4*/ 	.word	0xffffffff


	//   ....[155]....
        /*4ea8*/ 	.word	0xffffffff


	//   ....[156]....
        /*4eac*/ 	.word	0xffffffff


	//   ....[157]....
        /*4eb0*/ 	.word	0xffffffff


	//   ....[158]....
        /*4eb4*/ 	.word	0xffffffff


	//   ....[159]....
        /*4eb8*/ 	.word	0xffffffff


	//   ....[160]....
        /*4ebc*/ 	.word	0xffffffff


	//   ....[161]....
        /*4ec0*/ 	.word	0xffffffff


	//   ....[162]....
        /*4ec4*/ 	.word	0xffffffff


	//   ....[163]....
        /*4ec8*/ 	.word	0xffffffff


	//   ....[164]....
        /*4ecc*/ 	.word	0xffffffff


	//   ....[165]....
        /*4ed0*/ 	.word	0xffffffff


	//   ....[166]....
        /*4ed4*/ 	.word	0xffffffff


	//   ....[167]....
        /*4ed8*/ 	.word	0xffffffff


	//   ....[168]....
        /*4edc*/ 	.word	0xffffffff


	//   ....[169]....
        /*4ee0*/ 	.word	0xffffffff


	//   ....[170]....
        /*4ee4*/ 	.word	0xffffffff


	//   ....[171]....
        /*4ee8*/ 	.word	0xffffffff


	//   ....[172]....
        /*4eec*/ 	.word	0xffffffff


	//   ....[173]....
        /*4ef0*/ 	.word	0xffffffff


	//   ....[174]....
        /*4ef4*/ 	.word	0xffffffff


	//   ....[175]....
        /*4ef8*/ 	.word	0xffffffff


	//   ....[176]....
        /*4efc*/ 	.word	0xffffffff


	//   ....[177]....
        /*4f00*/ 	.word	0xffffffff


	//   ....[178]....
        /*4f04*/ 	.word	0xffffffff


	//   ....[179]....
        /*4f08*/ 	.word	0xffffffff


	//   ....[180]....
        /*4f0c*/ 	.word	0xffffffff


	//   ....[181]....
        /*4f10*/ 	.word	0xffffffff


	//   ....[182]....
        /*4f14*/ 	.word	0xffffffff


	//   ....[183]....
        /*4f18*/ 	.word	0xffffffff


	//   ....[184]....
        /*4f1c*/ 	.word	0xffffffff


	//   ....[185]....
        /*4f20*/ 	.word	0xffffffff


	//   ....[186]....
        /*4f24*/ 	.word	0xffffffff


	//   ....[187]....
        /*4f28*/ 	.word	0xffffffff


	//   ....[188]....
        /*4f2c*/ 	.word	0xffffffff


	//   ....[189]....
        /*4f30*/ 	.word	0xffffffff


	//   ....[190]....
        /*4f34*/ 	.word	0xffffffff


	//   ....[191]....
        /*4f38*/ 	.word	0xffffffff


	//   ....[192]....
        /*4f3c*/ 	.word	0xffffffff


	//   ....[193]....
        /*4f40*/ 	.word	0xffffffff


	//   ....[194]....
        /*4f44*/ 	.word	0xffffffff


	//   ....[195]....
        /*4f48*/ 	.word	0xffffffff


	//   ....[196]....
        /*4f4c*/ 	.word	0xffffffff


	//   ....[197]....
        /*4f50*/ 	.word	0xffffffff


	//   ....[198]....
        /*4f54*/ 	.word	0xffffffff


	//   ....[199]....
        /*4f58*/ 	.word	0xffffffff


	//   ....[200]....
        /*4f5c*/ 	.word	0xffffffff


	//   ....[201]....
        /*4f60*/ 	.word	0xffffffff


	//   ....[202]....
        /*4f64*/ 	.word	0xffffffff


	//   ....[203]....
        /*4f68*/ 	.word	0xffffffff


	//   ....[204]....
        /*4f6c*/ 	.word	0xffffffff


	//   ....[205]....
        /*4f70*/ 	.word	0xffffffff


	//   ....[206]....
        /*4f74*/ 	.word	0xffffffff


	//   ....[207]....
        /*4f78*/ 	.word	0xffffffff


	//   ....[208]....
        /*4f7c*/ 	.word	0xffffffff


	//   ....[209]....
        /*4f80*/ 	.word	0xffffffff


	//   ....[210]....
        /*4f84*/ 	.word	0xffffffff


	//   ....[211]....
        /*4f88*/ 	.word	0xffffffff


	//   ....[212]....
        /*4f8c*/ 	.word	0xffffffff


	//   ....[213]....
        /*4f90*/ 	.word	0xffffffff


	//   ....[214]....
        /*4f94*/ 	.word	0xffffffff


	//   ....[215]....
        /*4f98*/ 	.word	0xffffffff


	//   ....[216]....
        /*4f9c*/ 	.word	0xffffffff


	//   ....[217]....
        /*4fa0*/ 	.word	0xffffffff


	//   ....[218]....
        /*4fa4*/ 	.word	0xffffffff


	//   ....[219]....
        /*4fa8*/ 	.word	0xffffffff


	//   ....[220]....
        /*4fac*/ 	.word	0xffffffff


	//   ....[221]....
        /*4fb0*/ 	.word	0xffffffff


	//   ....[222]....
        /*4fb4*/ 	.word	0xffffffff


	//   ....[223]....
        /*4fb8*/ 	.word	0xffffffff


	//   ....[224]....
        /*4fbc*/ 	.word	0xffffffff


	//   ....[225]....
        /*4fc0*/ 	.word	0xffffffff


	//   ....[226]....
        /*4fc4*/ 	.word	0xffffffff


	//   ....[227]....
        /*4fc8*/ 	.word	0xffffffff


	//   ....[228]....
        /*4fcc*/ 	.word	0xffffffff


	//   ....[229]....
        /*4fd0*/ 	.word	0xffffffff


	//   ....[230]....
        /*4fd4*/ 	.word	0xffffffff


	//   ....[231]....
        /*4fd8*/ 	.word	0xffffffff


	//   ....[232]....
        /*4fdc*/ 	.word	0xffffffff


	//   ....[233]....
        /*4fe0*/ 	.word	0xffffffff


	//   ....[234]....
        /*4fe4*/ 	.word	0xffffffff


	//   ....[235]....
        /*4fe8*/ 	.word	0xffffffff


	//   ....[236]....
        /*4fec*/ 	.word	0xffffffff


	//   ....[237]....
        /*4ff0*/ 	.word	0xffffffff


	//   ....[238]....
        /*4ff4*/ 	.word	0xffffffff


	//   ....[239]....
        /*4ff8*/ 	.word	0xffffffff


	//   ....[240]....
        /*4ffc*/ 	.word	0xffffffff


	//   ....[241]....
        /*5000*/ 	.word	0xffffffff


	//   ....[242]....
        /*5004*/ 	.word	0xffffffff


	//   ....[243]....
        /*5008*/ 	.word	0xffffffff


	//   ....[244]....
        /*500c*/ 	.word	0xffffffff


	//   ....[245]....
        /*5010*/ 	.word	0xffffffff


	//   ....[246]....
        /*5014*/ 	.word	0xffffffff


	//   ....[247]....
        /*5018*/ 	.word	0xffffffff


	//   ....[248]....
        /*501c*/ 	.word	0xffffffff


	//   ....[249]....
        /*5020*/ 	.word	0xffffffff


	//   ....[250]....
        /*5024*/ 	.word	0xffffffff


	//   ....[251]....
        /*5028*/ 	.word	0xffffffff


	//   ....[252]....
        /*502c*/ 	.word	0xffffffff


	//   ....[253]....
        /*5030*/ 	.word	0xffffffff


	//   ....[254]....
        /*5034*/ 	.word	0xffffffff


	//   ....[255]....
        /*5038*/ 	.word	0xffffffff


	//   ....[0]....
        /*503c*/ 	.word	0xffffffff


	//   ....[1]....
        /*5040*/ 	.word	0xffffffff


	//   ....[2]....
        /*5044*/ 	.word	0xffffffff


	//   ....[3]....
        /*5048*/ 	.word	0xffffffff


	//   ....[4]....
        /*504c*/ 	.word	0xffffffff


	//   ....[5]....
        /*5050*/ 	.word	0xffffffff


	//   ....[6]....
        /*5054*/ 	.word	0xffffffff


	//   ....[7]....
        /*5058*/ 	.word	0xffffffff


	//   ....[8]....
        /*505c*/ 	.word	0xffffffff


	//   ....[9]....
        /*5060*/ 	.word	0xffffffff


	//   ....[10]....
        /*5064*/ 	.word	0xffffffff


	//   ....[11]....
        /*5068*/ 	.word	0xffffffff


	//   ....[12]....
        /*506c*/ 	.word	0xffffffff


	//   ....[13]....
        /*5070*/ 	.word	0xffffffff


	//   ....[14]....
        /*5074*/ 	.word	0xffffffff


	//   ....[15]....
        /*5078*/ 	.word	0xffffffff


	//   ....[16]....
        /*507c*/ 	.word	0xffffffff


	//   ....[17]....
        /*5080*/ 	.word	0xffffffff


	//   ....[18]....
        /*5084*/ 	.word	0xffffffff


	//   ....[19]....
        /*5088*/ 	.word	0xffffffff


	//   ....[20]....
        /*508c*/ 	.word	0xffffffff


	//   ....[21]....
        /*5090*/ 	.word	0xffffffff


	//   ....[22]....
        /*5094*/ 	.word	0xffffffff


	//   ....[23]....
        /*5098*/ 	.word	0xffffffff


	//   ....[24]....
        /*509c*/ 	.word	0xffffffff


	//   ....[25]....
        /*50a0*/ 	.word	0xffffffff


	//   ....[26]....
        /*50a4*/ 	.word	0xffffffff


	//   ....[27]....
        /*50a8*/ 	.word	0xffffffff


	//   ....[28]....
        /*50ac*/ 	.word	0xffffffff


	//   ....[29]....
        /*50b0*/ 	.word	0xffffffff


	//   ....[30]....
        /*50b4*/ 	.word	0xffffffff


	//   ....[31]....
        /*50b8*/ 	.word	0xffffffff


	//   ....[32]....
        /*50bc*/ 	.word	0xffffffff


	//   ....[33]....
        /*50c0*/ 	.word	0xffffffff


	//   ....[34]....
        /*50c4*/ 	.word	0xffffffff


	//   ....[35]....
        /*50c8*/ 	.word	0xffffffff


	//   ....[36]....
        /*50cc*/ 	.word	0xffffffff


	//   ....[37]....
        /*50d0*/ 	.word	0xffffffff


	//   ....[38]....
        /*50d4*/ 	.word	0xffffffff


	//   ....[39]....
        /*50d8*/ 	.word	0xffffffff


	//   ....[40]....
        /*50dc*/ 	.word	0xffffffff


	//   ....[41]....
        /*50e0*/ 	.word	0xffffffff


	//   ....[42]....
        /*50e4*/ 	.word	0xffffffff


	//   ....[43]....
        /*50e8*/ 	.word	0xffffffff


	//   ....[44]....
        /*50ec*/ 	.word	0xffffffff


	//   ....[45]....
        /*50f0*/ 	.word	0xffffffff


	//   ....[46]....
        /*50f4*/ 	.word	0xffffffff


	//   ....[47]....
        /*50f8*/ 	.word	0xffffffff


	//   ....[48]....
        /*50fc*/ 	.word	0xffffffff


	//   ....[49]....
        /*5100*/ 	.word	0xffffffff


	//   ....[50]....
        /*5104*/ 	.word	0xffffffff


	//   ....[51]....
        /*5108*/ 	.word	0xffffffff


	//   ....[52]....
        /*510c*/ 	.word	0xffffffff


	//   ....[53]....
        /*5110*/ 	.word	0xffffffff


	//   ....[54]....
        /*5114*/ 	.word	0xffffffff


	//   ....[55]....
        /*5118*/ 	.word	0xffffffff


	//   ....[56]....
        /*511c*/ 	.word	0xffffffff


	//   ....[57]....
        /*5120*/ 	.word	0xffffffff


	//   ....[58]....
        /*5124*/ 	.word	0xffffffff


	//   ....[59]....
        /*5128*/ 	.word	0xffffffff


	//   ....[60]....
        /*512c*/ 	.word	0xffffffff


	//   ....[61]....
        /*5130*/ 	.word	0xffffffff


	//   ....[62]....
        /*5134*/ 	.word	0xffffffff


	//   ....[63]....
        /*5138*/ 	.word	0xffffffff


	//   ....[64]....
        /*513c*/ 	.word	0xffffffff


	//   ....[65]....
        /*5140*/ 	.word	0xffffffff


	//   ....[66]....
        /*5144*/ 	.word	0xffffffff


	//   ....[67]....
        /*5148*/ 	.word	0xffffffff


	//   ....[68]....
        /*514c*/ 	.word	0xffffffff


	//   ....[69]....
        /*5150*/ 	.word	0xffffffff


	//   ....[70]....
        /*5154*/ 	.word	0xffffffff


	//   ....[71]....
        /*5158*/ 	.word	0xffffffff


	//   ....[72]....
        /*515c*/ 	.word	0xffffffff


	//   ....[73]....
        /*5160*/ 	.word	0xffffffff


	//   ....[74]....
        /*5164*/ 	.word	0xffffffff


	//   ....[75]....
        /*5168*/ 	.word	0xffffffff


	//   ....[76]....
        /*516c*/ 	.word	0xffffffff


	//   ....[77]....
        /*5170*/ 	.word	0xffffffff


	//   ....[78]....
        /*5174*/ 	.word	0xffffffff


	//   ....[79]....
        /*5178*/ 	.word	0xffffffff


	//   ....[80]....
        /*517c*/ 	.word	0xffffffff


	//   ....[81]....
        /*5180*/ 	.word	0xffffffff


	//   ....[82]....
        /*5184*/ 	.word	0xffffffff


	//   ....[83]....
        /*5188*/ 	.word	0xffffffff


	//   ....[84]....
        /*518c*/ 	.word	0xffffffff


	//   ....[85]....
        /*5190*/ 	.word	0xffffffff


	//   ....[86]....
        /*5194*/ 	.word	0xffffffff


	//   ....[87]....
        /*5198*/ 	.word	0xffffffff


	//   ....[88]....
        /*519c*/ 	.word	0xffffffff


	//   ....[89]....
        /*51a0*/ 	.word	0xffffffff


	//   ....[90]....
        /*51a4*/ 	.word	0xffffffff


	//   ....[91]....
        /*51a8*/ 	.word	0xffffffff


	//   ....[92]....
        /*51ac*/ 	.word	0xffffffff


	//   ....[93]....
        /*51b0*/ 	.word	0xffffffff


	//   ....[94]....
        /*51b4*/ 	.word	0xffffffff


	//   ....[95]....
        /*51b8*/ 	.word	0xffffffff


	//   ....[96]....
        /*51bc*/ 	.word	0xffffffff


	//   ....[97]....
        /*51c0*/ 	.word	0xffffffff


	//   ....[98]....
        /*51c4*/ 	.word	0xffffffff


	//   ....[99]....
        /*51c8*/ 	.word	0xffffffff


	//   ....[100]....
        /*51cc*/ 	.word	0xffffffff


	//   ....[101]....
        /*51d0*/ 	.word	0xffffffff


	//   ....[102]....
        /*51d4*/ 	.word	0xffffffff


	//   ....[103]....
        /*51d8*/ 	.word	0xffffffff


	//   ....[104]....
        /*51dc*/ 	.word	0xffffffff


	//   ....[105]....
        /*51e0*/ 	.word	0xffffffff


	//   ....[106]....
        /*51e4*/ 	.word	0xffffffff


	//   ....[107]....
        /*51e8*/ 	.word	0xffffffff


	//   ....[108]....
        /*51ec*/ 	.word	0xffffffff


	//   ....[109]....
        /*51f0*/ 	.word	0xffffffff


	//   ....[110]....
        /*51f4*/ 	.word	0xffffffff


	//   ....[111]....
        /*51f8*/ 	.word	0xffffffff


	//   ....[112]....
        /*51fc*/ 	.word	0xffffffff


	//   ....[113]....
        /*5200*/ 	.word	0xffffffff


	//   ....[114]....
        /*5204*/ 	.word	0xffffffff


	//   ....[115]....
        /*5208*/ 	.word	0xffffffff


	//   ....[116]....
        /*520c*/ 	.word	0xffffffff


	//   ....[117]....
        /*5210*/ 	.word	0xffffffff


	//   ....[118]....
        /*5214*/ 	.word	0xffffffff


	//   ....[119]....
        /*5218*/ 	.word	0xffffffff


	//   ....[120]....
        /*521c*/ 	.word	0xffffffff


	//   ....[121]....
        /*5220*/ 	.word	0xffffffff


	//   ....[122]....
        /*5224*/ 	.word	0xffffffff


	//   ....[123]....
        /*5228*/ 	.word	0xffffffff


	//   ....[124]....
        /*522c*/ 	.word	0xffffffff


	//   ....[125]....
        /*5230*/ 	.word	0xffffffff


	//   ....[126]....
        /*5234*/ 	.word	0xffffffff


	//   ....[127]....
        /*5238*/ 	.word	0xffffffff


	//   ....[128]....
        /*523c*/ 	.word	0xffffffff


	//   ....[129]....
        /*5240*/ 	.word	0xffffffff


	//   ....[130]....
        /*5244*/ 	.word	0xffffffff


	//   ....[131]....
        /*5248*/ 	.word	0xffffffff


	//   ....[132]....
        /*524c*/ 	.word	0xffffffff


	//   ....[133]....
        /*5250*/ 	.word	0xffffffff


	//   ....[134]....
        /*5254*/ 	.word	0xffffffff


	//   ....[135]....
        /*5258*/ 	.word	0xffffffff


	//   ....[136]....
        /*525c*/ 	.word	0xffffffff


	//   ....[137]....
        /*5260*/ 	.word	0xffffffff


	//   ....[138]....
        /*5264*/ 	.word	0xffffffff


	//   ....[139]....
        /*5268*/ 	.word	0xffffffff


	//   ....[140]....
        /*526c*/ 	.word	0xffffffff


	//   ....[141]....
        /*5270*/ 	.word	0xffffffff


	//   ....[142]....
        /*5274*/ 	.word	0xffffffff


	//   ....[143]....
        /*5278*/ 	.word	0xffffffff


	//   ....[144]....
        /*527c*/ 	.word	0xffffffff


	//   ....[145]....
        /*5280*/ 	.word	0xffffffff


	//   ....[146]....
        /*5284*/ 	.word	0xffffffff


	//   ....[147]....
        /*5288*/ 	.word	0xffffffff


	//   ....[148]....
        /*528c*/ 	.word	0xffffffff


	//   ....[149]....
        /*5290*/ 	.word	0xffffffff


	//   ....[150]....
        /*5294*/ 	.word	0xffffffff


	//   ....[151]....
        /*5298*/ 	.word	0xffffffff


	//   ....[152]....
        /*529c*/ 	.word	0xffffffff


	//   ....[153]....
        /*52a0*/ 	.word	0xffffffff


	//   ....[154]....
        /*52a4*/ 	.word	0xffffffff


	//   ....[155]....
        /*52a8*/ 	.word	0xffffffff


	//   ....[156]....
        /*52ac*/ 	.word	0xffffffff


	//   ....[157]....
        /*52b0*/ 	.word	0xffffffff


	//   ....[158]....
        /*52b4*/ 	.word	0xffffffff


	//   ....[159]....
        /*52b8*/ 	.word	0xffffffff


	//   ....[160]....
        /*52bc*/ 	.word	0xffffffff


	//   ....[161]....
        /*52c0*/ 	.word	0xffffffff


	//   ....[162]....
        /*52c4*/ 	.word	0xffffffff


	//   ....[163]....
        /*52c8*/ 	.word	0xffffffff


	//   ....[164]....
        /*52cc*/ 	.word	0xffffffff


	//   ....[165]....
        /*52d0*/ 	.word	0xffffffff


	//   ....[166]....
        /*52d4*/ 	.word	0xffffffff


	//   ....[167]....
        /*52d8*/ 	.word	0xffffffff


	//   ....[168]....
        /*52dc*/ 	.word	0xffffffff


	//   ....[169]....
        /*52e0*/ 	.word	0xffffffff


	//   ....[170]....
        /*52e4*/ 	.word	0xffffffff


	//   ....[171]....
        /*52e8*/ 	.word	0xffffffff


	//   ....[172]....
        /*52ec*/ 	.word	0xffffffff


	//   ....[173]....
        /*52f0*/ 	.word	0xffffffff


	//   ....[174]....
        /*52f4*/ 	.word	0xffffffff


	//   ....[175]....
        /*52f8*/ 	.word	0xffffffff


	//   ....[176]....
        /*52fc*/ 	.word	0xffffffff


	//   ....[177]....
        /*5300*/ 	.word	0xffffffff


	//   ....[178]....
        /*5304*/ 	.word	0xffffffff


	//   ....[179]....
        /*5308*/ 	.word	0xffffffff


	//   ....[180]....
        /*530c*/ 	.word	0xffffffff


	//   ....[181]....
        /*5310*/ 	.word	0xffffffff


	//   ....[182]....
        /*5314*/ 	.word	0xffffffff


	//   ....[183]....
        /*5318*/ 	.word	0xffffffff


	//   ....[184]....
        /*531c*/ 	.word	0xffffffff


	//   ....[185]....
        /*5320*/ 	.word	0xffffffff


	//   ....[186]....
        /*5324*/ 	.word	0xffffffff


	//   ....[187]....
        /*5328*/ 	.word	0xffffffff


	//   ....[188]....
        /*532c*/ 	.word	0xffffffff


	//   ....[189]....
        /*5330*/ 	.word	0xffffffff


	//   ....[190]....
        /*5334*/ 	.word	0xffffffff


	//   ....[191]....
        /*5338*/ 	.word	0xffffffff


	//   ....[192]....
        /*533c*/ 	.word	0xffffffff


	//   ....[193]....
        /*5340*/ 	.word	0xffffffff


	//   ....[194]....
        /*5344*/ 	.word	0xffffffff


	//   ....[195]....
        /*5348*/ 	.word	0xffffffff


	//   ....[196]....
        /*534c*/ 	.word	0xffffffff


	//   ....[197]....
        /*5350*/ 	.word	0xffffffff


	//   ....[198]....
        /*5354*/ 	.word	0xffffffff


	//   ....[199]....
        /*5358*/ 	.word	0xffffffff


	//   ....[200]....
        /*535c*/ 	.word	0xffffffff


	//   ....[201]....
        /*5360*/ 	.word	0xffffffff


	//   ....[202]....
        /*5364*/ 	.word	0xffffffff


	//   ....[203]....
        /*5368*/ 	.word	0xffffffff


	//   ....[204]....
        /*536c*/ 	.word	0xffffffff


	//   ....[205]....
        /*5370*/ 	.word	0xffffffff


	//   ....[206]....
        /*5374*/ 	.word	0xffffffff


	//   ....[207]....
        /*5378*/ 	.word	0xffffffff


	//   ....[208]....
        /*537c*/ 	.word	0xffffffff


	//   ....[209]....
        /*5380*/ 	.word	0xffffffff


	//   ....[210]....
        /*5384*/ 	.word	0xffffffff


	//   ....[211]....
        /*5388*/ 	.word	0xffffffff


	//   ....[212]....
        /*538c*/ 	.word	0xffffffff


	//   ....[213]....
        /*5390*/ 	.word	0xffffffff


	//   ....[214]....
        /*5394*/ 	.word	0xffffffff


	//   ....[215]....
        /*5398*/ 	.word	0xffffffff


	//   ....[216]....
        /*539c*/ 	.word	0xffffffff


	//   ....[217]....
        /*53a0*/ 	.word	0xffffffff


	//   ....[218]....
        /*53a4*/ 	.word	0xffffffff


	//   ....[219]....
        /*53a8*/ 	.word	0xffffffff


	//   ....[220]....
        /*53ac*/ 	.word	0xffffffff


	//   ....[221]....
        /*53b0*/ 	.word	0xffffffff


	//   ....[222]....
        /*53b4*/ 	.word	0xffffffff


	//   ....[223]....
        /*53b8*/ 	.word	0xffffffff


	//   ....[224]....
        /*53bc*/ 	.word	0xffffffff


	//   ....[225]....
        /*53c0*/ 	.word	0xffffffff


	//   ....[226]....
        /*53c4*/ 	.word	0xffffffff


	//   ....[227]....
        /*53c8*/ 	.word	0xffffffff


	//   ....[228]....
        /*53cc*/ 	.word	0xffffffff


	//   ....[229]....
        /*53d0*/ 	.word	0xffffffff


	//   ....[230]....
        /*53d4*/ 	.word	0xffffffff


	//   ....[231]....
        /*53d8*/ 	.word	0xffffffff


	//   ....[232]....
        /*53dc*/ 	.word	0xffffffff


	//   ....[233]....
        /*53e0*/ 	.word	0xffffffff


	//   ....[234]....
        /*53e4*/ 	.word	0xffffffff


	//   ....[235]....
        /*53e8*/ 	.word	0xffffffff


	//   ....[236]....
        /*53ec*/ 	.word	0xffffffff


	//   ....[237]....
        /*53f0*/ 	.word	0xffffffff


	//   ....[238]....
        /*53f4*/ 	.word	0xffffffff


	//   ....[239]....
        /*53f8*/ 	.word	0xffffffff


	//   ....[240]....
        /*53fc*/ 	.word	0xffffffff


	//   ....[241]....
        /*5400*/ 	.word	0xffffffff


	//   ....[242]....
        /*5404*/ 	.word	0xffffffff


	//   ....[243]....
        /*5408*/ 	.word	0xffffffff


	//   ....[244]....
        /*540c*/ 	.word	0xffffffff


	//   ....[245]....
        /*5410*/ 	.word	0xffffffff


	//   ....[246]....
        /*5414*/ 	.word	0xffffffff


	//   ....[247]....
        /*5418*/ 	.word	0xffffffff


	//   ....[248]....
        /*541c*/ 	.word	0xffffffff


	//   ....[249]....
        /*5420*/ 	.word	0xffffffff


	//   ....[250]....
        /*5424*/ 	.word	0xffffffff


	//   ....[251]....
        /*5428*/ 	.word	0xffffffff


	//   ....[252]....
        /*542c*/ 	.word	0xffffffff


	//   ....[253]....
        /*5430*/ 	.word	0xffffffff


	//   ....[254]....
        /*5434*/ 	.word	0xffffffff


	//   ....[255]....
        /*5438*/ 	.word	0xffffffff


	//   ....[0]....
        /*543c*/ 	.word	0xffffffff


	//   ....[1]....
        /*5440*/ 	.word	0xffffffff


	//   ....[2]....
        /*5444*/ 	.word	0xffffffff


	//   ....[3]....
        /*5448*/ 	.word	0xffffffff


	//   ....[4]....
        /*544c*/ 	.word	0xffffffff


	//   ....[5]....
        /*5450*/ 	.word	0xffffffff


	//   ....[6]....
        /*5454*/ 	.word	0xffffffff


	//   ....[7]....
        /*5458*/ 	.word	0xffffffff


	//   ....[8]....
        /*545c*/ 	.word	0xffffffff


	//   ....[9]....
        /*5460*/ 	.word	0xffffffff


	//   ....[10]....
        /*5464*/ 	.word	0xffffffff


	//   ....[11]....
        /*5468*/ 	.word	0xffffffff


	//   ....[12]....
        /*546c*/ 	.word	0xffffffff


	//   ....[13]....
        /*5470*/ 	.word	0xffffffff


	//   ....[14]....
        /*5474*/ 	.word	0xffffffff


	//   ....[15]....
        /*5478*/ 	.word	0xffffffff


	//   ....[16]....
        /*547c*/ 	.word	0xffffffff


	//   ....[17]....
        /*5480*/ 	.word	0xffffffff


	//   ....[18]....
        /*5484*/ 	.word	0xffffffff


	//   ....[19]....
        /*5488*/ 	.word	0xffffffff


	//   ....[20]....
        /*548c*/ 	.word	0xffffffff


	//   ....[21]....
        /*5490*/ 	.word	0xffffffff


	//   ....[22]....
        /*5494*/ 	.word	0xffffffff


	//   ....[23]....
        /*5498*/ 	.word	0xffffffff


	//   ....[24]....
        /*549c*/ 	.word	0xffffffff


	//   ....[25]....
        /*54a0*/ 	.word	0xffffffff


	//   ....[26]....
        /*54a4*/ 	.word	0xffffffff


	//   ....[27]....
        /*54a8*/ 	.word	0xffffffff


	//   ....[28]....
        /*54ac*/ 	.word	0xffffffff


	//   ....[29]....
        /*54b0*/ 	.word	0xffffffff


	//   ....[30]....
        /*54b4*/ 	.word	0xffffffff


	//   ....[31]....
        /*54b8*/ 	.word	0xffffffff


	//   ....[32]....
        /*54bc*/ 	.word	0xffffffff


	//   ....[33]....
        /*54c0*/ 	.word	0xffffffff


	//   ....[34]....
        /*54c4*/ 	.word	0xffffffff


	//   ....[35]....
        /*54c8*/ 	.word	0xffffffff


	//   ....[36]....
        /*54cc*/ 	.word	0xffffffff


	//   ....[37]....
        /*54d0*/ 	.word	0xffffffff


	//   ....[38]....
        /*54d4*/ 	.word	0xffffffff


	//   ....[39]....
        /*54d8*/ 	.word	0xffffffff


	//   ....[40]....
        /*54dc*/ 	.word	0xffffffff


	//   ....[41]....
        /*54e0*/ 	.word	0xffffffff


	//   ....[42]....
        /*54e4*/ 	.word	0xffffffff


	//   ....[43]....
        /*54e8*/ 	.word	0xffffffff


	//   ....[44]....
        /*54ec*/ 	.word	0xffffffff


	//   ....[45]....
        /*54f0*/ 	.word	0xffffffff


	//   ....[46]....
        /*54f4*/ 	.word	0xffffffff


	//   ....[47]....
        /*54f8*/ 	.word	0xffffffff


	//   ....[48]....
        /*54fc*/ 	.word	0xffffffff


	//   ....[49]....
        /*5500*/ 	.word	0xffffffff


	//   ....[50]....
        /*5504*/ 	.word	0xffffffff


	//   ....[51]....
        /*5508*/ 	.word	0xffffffff


	//   ....[52]....
        /*550c*/ 	.word	0xffffffff


	//   ....[53]....
        /*5510*/ 	.word	0xffffffff


	//   ....[54]....
        /*5514*/ 	.word	0xffffffff


	//   ....[55]....
        /*5518*/ 	.word	0xffffffff


	//   ....[56]....
        /*551c*/ 	.word	0xffffffff


	//   ....[57]....
        /*5520*/ 	.word	0xffffffff


	//   ....[58]....
        /*5524*/ 	.word	0xffffffff


	//   ....[59]....
        /*5528*/ 	.word	0xffffffff


	//   ....[60]....
        /*552c*/ 	.word	0xffffffff


	//   ....[61]....
        /*5530*/ 	.word	0xffffffff


	//   ....[62]....
        /*5534*/ 	.word	0xffffffff


	//   ....[63]....
        /*5538*/ 	.word	0xffffffff


	//   ....[64]....
        /*553c*/ 	.word	0xffffffff


	//   ....[65]....
        /*5540*/ 	.word	0xffffffff


	//   ....[66]....
        /*5544*/ 	.word	0xffffffff


	//   ....[67]....
        /*5548*/ 	.word	0xffffffff


	//   ....[68]....
        /*554c*/ 	.word	0xffffffff


	//   ....[69]....
        /*5550*/ 	.word	0xffffffff


	//   ....[70]....
        /*5554*/ 	.word	0xffffffff


	//   ....[71]....
        /*5558*/ 	.word	0xffffffff


	//   ....[72]....
        /*555c*/ 	.word	0xffffffff


	//   ....[73]....
        /*5560*/ 	.word	0xffffffff


	//   ....[74]....
        /*5564*/ 	.word	0xffffffff


	//   ....[75]....
        /*5568*/ 	.word	0xffffffff


	//   ....[76]....
        /*556c*/ 	.word	0xffffffff


	//   ....[77]....
        /*5570*/ 	.word	0xffffffff


	//   ....[78]....
        /*5574*/ 	.word	0xffffffff


	//   ....[79]....
        /*5578*/ 	.word	0xffffffff


	//   ....[80]....
        /*557c*/ 	.word	0xffffffff


	//   ....[81]....
        /*5580*/ 	.word	0xffffffff


	//   ....[82]....
        /*5584*/ 	.word	0xffffffff


	//   ....[83]....
        /*5588*/ 	.word	0xffffffff


	//   ....[84]....
        /*558c*/ 	.word	0xffffffff


	//   ....[85]....
        /*5590*/ 	.word	0xffffffff


	//   ....[86]....
        /*5594*/ 	.word	0xffffffff


	//   ....[87]....
        /*5598*/ 	.word	0xffffffff


	//   ....[88]....
        /*559c*/ 	.word	0xffffffff


	//   ....[89]....
        /*55a0*/ 	.word	0xffffffff


	//   ....[90]....
        /*55a4*/ 	.word	0xffffffff


	//   ....[91]....
        /*55a8*/ 	.word	0xffffffff


	//   ....[92]....
        /*55ac*/ 	.word	0xffffffff


	//   ....[93]....
        /*55b0*/ 	.word	0xffffffff


	//   ....[94]....
        /*55b4*/ 	.word	0xffffffff


	//   ....[95]....
        /*55b8*/ 	.word	0xffffffff


	//   ....[96]....
        /*55bc*/ 	.word	0xffffffff


	//   ....[97]....
        /*55c0*/ 	.word	0xffffffff


	//   ....[98]....
        /*55c4*/ 	.word	0xffffffff


	//   ....[99]....
        /*55c8*/ 	.word	0xffffffff


	//   ....[100]....
        /*55cc*/ 	.word	0xffffffff


	//   ....[101]....
        /*55d0*/ 	.word	0xffffffff


	//   ....[102]....
        /*55d4*/ 	.word	0xffffffff


	//   ....[103]....
        /*55d8*/ 	.word	0xffffffff


	//   ....[104]....
        /*55dc*/ 	.word	0xffffffff


	//   ....[105]....
        /*55e0*/ 	.word	0xffffffff


	//   ....[106]....
        /*55e4*/ 	.word	0xffffffff


	//   ....[107]....
        /*55e8*/ 	.word	0xffffffff


	//   ....[108]....
        /*55ec*/ 	.word	0xffffffff


	//   ....[109]....
        /*55f0*/ 	.word	0xffffffff


	//   ....[110]....
        /*55f4*/ 	.word	0xffffffff


	//   ....[111]....
        /*55f8*/ 	.word	0xffffffff


	//   ....[112]....
        /*55fc*/ 	.word	0xffffffff


	//   ....[113]....
        /*5600*/ 	.word	0xffffffff


	//   ....[114]....
        /*5604*/ 	.word	0xffffffff


	//   ....[115]....
        /*5608*/ 	.word	0xffffffff


	//   ....[116]....
        /*560c*/ 	.word	0xffffffff


	//   ....[117]....
        /*5610*/ 	.word	0xffffffff


	//   ....[118]....
        /*5614*/ 	.word	0xffffffff


	//   ....[119]....
        /*5618*/ 	.word	0xffffffff


	//   ....[120]....
        /*561c*/ 	.word	0xffffffff


	//   ....[121]....
        /*5620*/ 	.word	0xffffffff


	//   ....[122]....
        /*5624*/ 	.word	0xffffffff


	//   ....[123]....
        /*5628*/ 	.word	0xffffffff


	//   ....[124]....
        /*562c*/ 	.word	0xffffffff


	//   ....[125]....
        /*5630*/ 	.word	0xffffffff


	//   ....[126]....
        /*5634*/ 	.word	0xffffffff


	//   ....[127]....
        /*5638*/ 	.word	0xffffffff


	//   ....[128]....
        /*563c*/ 	.word	0xffffffff


	//   ....[129]....
        /*5640*/ 	.word	0xffffffff


	//   ....[130]....
        /*5644*/ 	.word	0xffffffff


	//   ....[131]....
        /*5648*/ 	.word	0xffffffff


	//   ....[132]....
        /*564c*/ 	.word	0xffffffff


	//   ....[133]....
        /*5650*/ 	.word	0xffffffff


	//   ....[134]....
        /*5654*/ 	.word	0xffffffff


	//   ....[135]....
        /*5658*/ 	.word	0xffffffff


	//   ....[136]....
        /*565c*/ 	.word	0xffffffff


	//   ....[137]....
        /*5660*/ 	.word	0xffffffff


	//   ....[138]....
        /*5664*/ 	.word	0xffffffff


	//   ....[139]....
        /*5668*/ 	.word	0xffffffff


	//   ....[140]....
        /*566c*/ 	.word	0xffffffff


	//   ....[141]....
        /*5670*/ 	.word	0xffffffff


	//   ....[142]....
        /*5674*/ 	.word	0xffffffff


	//   ....[143]....
        /*5678*/ 	.word	0xffffffff


	//   ....[144]....
        /*567c*/ 	.word	0xffffffff


	//   ....[145]....
        /*5680*/ 	.word	0xffffffff


	//   ....[146]....
        /*5684*/ 	.word	0xffffffff


	//   ....[147]....
        /*5688*/ 	.word	0xffffffff


	//   ....[148]....
        /*568c*/ 	.word	0xffffffff


	//   ....[149]....
        /*5690*/ 	.word	0xffffffff


	//   ....[150]....
        /*5694*/ 	.word	0xffffffff


	//   ....[151]....
        /*5698*/ 	.word	0xffffffff


	//   ....[152]....
        /*569c*/ 	.word	0xffffffff


	//   ....[153]....
        /*56a0*/ 	.word	0xffffffff


	//   ....[154]....
        /*56a4*/ 	.word	0xffffffff


	//   ....[155]....
        /*56a8*/ 	.word	0xffffffff


	//   ....[156]....
        /*56ac*/ 	.word	0xffffffff


	//   ....[157]....
        /*56b0*/ 	.word	0xffffffff


	//   ....[158]....
        /*56b4*/ 	.word	0xffffffff


	//   ....[159]....
        /*56b8*/ 	.word	0xffffffff


	//   ....[160]....
        /*56bc*/ 	.word	0xffffffff


	//   ....[161]....
        /*56c0*/ 	.word	0xffffffff


	//   ....[162]....
        /*56c4*/ 	.word	0xffffffff


	//   ....[163]....
        /*56c8*/ 	.word	0xffffffff


	//   ....[164]....
        /*56cc*/ 	.word	0xffffffff


	//   ....[165]....
        /*56d0*/ 	.word	0xffffffff


	//   ....[166]....
        /*56d4*/ 	.word	0xffffffff


	//   ....[167]....
        /*56d8*/ 	.word	0xffffffff


	//   ....[168]....
        /*56dc*/ 	.word	0xffffffff


	//   ....[169]....
        /*56e0*/ 	.word	0xffffffff


	//   ....[170]....
        /*56e4*/ 	.word	0xffffffff


	//   ....[171]....
        /*56e8*/ 	.word	0xffffffff


	//   ....[172]....
        /*56ec*/ 	.word	0xffffffff


	//   ....[173]....
        /*56f0*/ 	.word	0xffffffff


	//   ....[174]....
        /*56f4*/ 	.word	0xffffffff


	//   ....[175]....
        /*56f8*/ 	.word	0xffffffff


	//   ....[176]....
        /*56fc*/ 	.word	0xffffffff


	//   ....[177]....
        /*5700*/ 	.word	0xffffffff


	//   ....[178]....
        /*5704*/ 	.word	0xffffffff


	//   ....[179]....
        /*5708*/ 	.word	0xffffffff


	//   ....[180]....
        /*570c*/ 	.word	0xffffffff


	//   ....[181]....
        /*5710*/ 	.word	0xffffffff


	//   ....[182]....
        /*5714*/ 	.word	0xffffffff


	//   ....[183]....
        /*5718*/ 	.word	0xffffffff


	//   ....[184]....
        /*571c*/ 	.word	0xffffffff


	//   ....[185]....
        /*5720*/ 	.word	0xffffffff


	//   ....[186]....
        /*5724*/ 	.word	0xffffffff


	//   ....[187]....
        /*5728*/ 	.word	0xffffffff


	//   ....[188]....
        /*572c*/ 	.word	0xffffffff


	//   ....[189]....
        /*5730*/ 	.word	0xffffffff


	//   ....[190]....
        /*5734*/ 	.word	0xffffffff


	//   ....[191]....
        /*5738*/ 	.word	0xffffffff


	//   ....[192]....
        /*573c*/ 	.word	0xffffffff


	//   ....[193]....
        /*5740*/ 	.word	0xffffffff


	//   ....[194]....
        /*5744*/ 	.word	0xffffffff


	//   ....[195]....
        /*5748*/ 	.word	0xffffffff


	//   ....[196]....
        /*574c*/ 	.word	0xffffffff


	//   ....[197]....
        /*5750*/ 	.word	0xffffffff


	//   ....[198]....
        /*5754*/ 	.word	0xffffffff


	//   ....[199]....
        /*5758*/ 	.word	0xffffffff


	//   ....[200]....
        /*575c*/ 	.word	0xffffffff


	//   ....[201]....
        /*5760*/ 	.word	0xffffffff


	//   ....[202]....
        /*5764*/ 	.word	0xffffffff


	//   ....[203]....
        /*5768*/ 	.word	0xffffffff


	//   ....[204]....
        /*576c*/ 	.word	0xffffffff


	//   ....[205]....
        /*5770*/ 	.word	0xffffffff


	//   ....[206]....
        /*5774*/ 	.word	0xffffffff


	//   ....[207]....
        /*5778*/ 	.word	0xffffffff


	//   ....[208]....
        /*577c*/ 	.word	0xffffffff


	//   ....[209]....
        /*5780*/ 	.word	0xffffffff


	//   ....[210]....
        /*5784*/ 	.word	0xffffffff


	//   ....[211]....
        /*5788*/ 	.word	0xffffffff


	//   ....[212]....
        /*578c*/ 	.word	0xffffffff


	//   ....[213]....
        /*5790*/ 	.word	0xffffffff


	//   ....[214]....
        /*5794*/ 	.word	0xffffffff


	//   ....[215]....
        /*5798*/ 	.word	0xffffffff


	//   ....[216]....
        /*579c*/ 	.word	0xffffffff


	//   ....[217]....
        /*57a0*/ 	.word	0xffffffff


	//   ....[218]....
        /*57a4*/ 	.word	0xffffffff


	//   ....[219]....
        /*57a8*/ 	.word	0xffffffff


	//   ....[220]....
        /*57ac*/ 	.word	0xffffffff


	//   ....[221]....
        /*57b0*/ 	.word	0xffffffff


	//   ....[222]....
        /*57b4*/ 	.word	0xffffffff


	//   ....[223]....
        /*57b8*/ 	.word	0xffffffff


	//   ....[224]....
        /*57bc*/ 	.word	0xffffffff


	//   ....[225]....
        /*57c0*/ 	.word	0xffffffff


	//   ....[226]....
        /*57c4*/ 	.word	0xffffffff


	//   ....[227]....
        /*57c8*/ 	.word	0xffffffff


	//   ....[228]....
        /*57cc*/ 	.word	0xffffffff


	//   ....[229]....
        /*57d0*/ 	.word	0xffffffff


	//   ....[230]....
        /*57d4*/ 	.word	0xffffffff


	//   ....[231]....
        /*57d8*/ 	.word	0xffffffff


	//   ....[232]....
        /*57dc*/ 	.word	0xffffffff


	//   ....[233]....
        /*57e0*/ 	.word	0xffffffff


	//   ....[234]....
        /*57e4*/ 	.word	0xffffffff


	//   ....[235]....
        /*57e8*/ 	.word	0xffffffff


	//   ....[236]....
        /*57ec*/ 	.word	0xffffffff


	//   ....[237]....
        /*57f0*/ 	.word	0xffffffff


	//   ....[238]....
        /*57f4*/ 	.word	0xffffffff


	//   ....[239]....
        /*57f8*/ 	.word	0xffffffff


	//   ....[240]....
        /*57fc*/ 	.word	0xffffffff


	//   ....[241]....
        /*5800*/ 	.word	0xffffffff


	//   ....[242]....
        /*5804*/ 	.word	0xffffffff


	//   ....[243]....
        /*5808*/ 	.word	0xffffffff


	//   ....[244]....
        /*580c*/ 	.word	0xffffffff


	//   ....[245]....
        /*5810*/ 	.word	0xffffffff


	//   ....[246]....
        /*5814*/ 	.word	0xffffffff


	//   ....[247]....
        /*5818*/ 	.word	0xffffffff


	//   ....[248]....
        /*581c*/ 	.word	0xffffffff


	//   ....[249]....
        /*5820*/ 	.word	0xffffffff


	//   ....[250]....
        /*5824*/ 	.word	0xffffffff


	//   ....[251]....
        /*5828*/ 	.word	0xffffffff


	//   ....[252]....
        /*582c*/ 	.word	0xffffffff


	//   ....[253]....
        /*5830*/ 	.word	0xffffffff


	//   ....[254]....
        /*5834*/ 	.word	0xffffffff


	//   ....[255]....
        /*5838*/ 	.word	0xffffffff


	//   ....[0]....
        /*583c*/ 	.word	0xffffffff


	//   ....[1]....
        /*5840*/ 	.word	0xffffffff


	//   ....[2]....
        /*5844*/ 	.word	0xffffffff


	//   ....[3]....
        /*5848*/ 	.word	0xffffffff


	//   ....[4]....
        /*584c*/ 	.word	0xffffffff


	//   ....[5]....
        /*5850*/ 	.word	0xffffffff


	//   ....[6]....
        /*5854*/ 	.word	0xffffffff


	//   ....[7]....
        /*5858*/ 	.word	0xffffffff


	//   ....[8]....
        /*585c*/ 	.word	0xffffffff


	//   ....[9]....
        /*5860*/ 	.word	0xffffffff


	//   ....[10]....
        /*5864*/ 	.word	0xffffffff


	//   ....[11]....
        /*5868*/ 	.word	0xffffffff


	//   ....[12]....
        /*586c*/ 	.word	0xffffffff


	//   ....[13]....
        /*5870*/ 	.word	0xffffffff


	//   ....[14]....
        /*5874*/ 	.word	0xffffffff


	//   ....[15]....
        /*5878*/ 	.word	0xffffffff


	//   ....[16]....
        /*587c*/ 	.word	0xffffffff


	//   ....[17]....
        /*5880*/ 	.word	0xffffffff


	//   ....[18]....
        /*5884*/ 	.word	0xffffffff


	//   ....[19]....
        /*5888*/ 	.word	0xffffffff


	//   ....[20]....
        /*588c*/ 	.word	0xffffffff


	//   ....[21]....
        /*5890*/ 	.word	0xffffffff


	//   ....[22]....
        /*5894*/ 	.word	0xffffffff


	//   ....[23]....
        /*5898*/ 	.word	0xffffffff


	//   ....[24]....
        /*589c*/ 	.word	0xffffffff


	//   ....[25]....
        /*58a0*/ 	.word	0xffffffff


	//   ....[26]....
        /*58a4*/ 	.word	0xffffffff


	//   ....[27]....
        /*58a8*/ 	.word	0xffffffff


	//   ....[28]....
        /*58ac*/ 	.word	0xffffffff


	//   ....[29]....
        /*58b0*/ 	.word	0xffffffff


	//   ....[30]....
        /*58b4*/ 	.word	0xffffffff


	//   ....[31]....
        /*58b8*/ 	.word	0xffffffff


	//   ....[32]....
        /*58bc*/ 	.word	0xffffffff


	//   ....[33]....
        /*58c0*/ 	.word	0xffffffff


	//   ....[34]....
        /*58c4*/ 	.word	0xffffffff


	//   ....[35]....
        /*58c8*/ 	.word	0xffffffff


	//   ....[36]....
        /*58cc*/ 	.word	0xffffffff


	//   ....[37]....
        /*58d0*/ 	.word	0xffffffff


	//   ....[38]....
        /*58d4*/ 	.word	0xffffffff


	//   ....[39]....
        /*58d8*/ 	.word	0xffffffff


	//   ....[40]....
        /*58dc*/ 	.word	0xffffffff


	//   ....[41]....
        /*58e0*/ 	.word	0xffffffff


	//   ....[42]....
        /*58e4*/ 	.word	0xffffffff


	//   ....[43]....
        /*58e8*/ 	.word	0xffffffff


	//   ....[44]....
        /*58ec*/ 	.word	0xffffffff


	//   ....[45]....
        /*58f0*/ 	.word	0xffffffff


	//   ....[46]....
        /*58f4*/ 	.word	0xffffffff


	//   ....[47]....
        /*58f8*/ 	.word	0xffffffff


	//   ....[48]....
        /*58fc*/ 	.word	0xffffffff


	//   ....[49]....
        /*5900*/ 	.word	0xffffffff


	//   ....[50]....
        /*5904*/ 	.word	0xffffffff


	//   ....[51]....
        /*5908*/ 	.word	0xffffffff


	//   ....[52]....
        /*590c*/ 	.word	0xffffffff


	//   ....[53]....
        /*5910*/ 	.word	0xffffffff


	//   ....[54]....
        /*5914*/ 	.word	0xffffffff


	//   ....[55]....
        /*5918*/ 	.word	0xffffffff


	//   ....[56]....
        /*591c*/ 	.word	0xffffffff


	//   ....[57]....
        /*5920*/ 	.word	0xffffffff


	//   ....[58]....
        /*5924*/ 	.word	0xffffffff


	//   ....[59]....
        /*5928*/ 	.word	0xffffffff


	//   ....[60]....
        /*592c*/ 	.word	0xffffffff


	//   ....[61]....
        /*5930*/ 	.word	0xffffffff


	//   ....[62]....
        /*5934*/ 	.word	0xffffffff


	//   ....[63]....
        /*5938*/ 	.word	0xffffffff


	//   ....[64]....
        /*593c*/ 	.word	0xffffffff


	//   ....[65]....
        /*5940*/ 	.word	0xffffffff


	//   ....[66]....
        /*5944*/ 	.word	0xffffffff


	//   ....[67]....
        /*5948*/ 	.word	0xffffffff


	//   ....[68]....
        /*594c*/ 	.word	0xffffffff


	//   ....[69]....
        /*5950*/ 	.word	0xffffffff


	//   ....[70]....
        /*5954*/ 	.word	0xffffffff


	//   ....[71]....
        /*5958*/ 	.word	0xffffffff


	//   ....[72]....
        /*595c*/ 	.word	0xffffffff


	//   ....[73]....
        /*5960*/ 	.word	0xffffffff


	//   ....[74]....
        /*5964*/ 	.word	0xffffffff


	//   ....[75]....
        /*5968*/ 	.word	0xffffffff


	//   ....[76]....
        /*596c*/ 	.word	0xffffffff


	//   ....[77]....
        /*5970*/ 	.word	0xffffffff


	//   ....[78]....
        /*5974*/ 	.word	0xffffffff


	//   ....[79]....
        /*5978*/ 	.word	0xffffffff


	//   ....[80]....
        /*597c*/ 	.word	0xffffffff


	//   ....[81]....
        /*5980*/ 	.word	0xffffffff


	//   ....[82]....
        /*5984*/ 	.word	0xffffffff


	//   ....[83]....
        /*5988*/ 	.word	0xffffffff


	//   ....[84]....
        /*598c*/ 	.word	0xffffffff


	//   ....[85]....
        /*5990*/ 	.word	0xffffffff


	//   ....[86]....
        /*5994*/ 	.word	0xffffffff


	//   ....[87]....
        /*5998*/ 	.word	0xffffffff


	//   ....[88]....
        /*599c*/ 	.word	0xffffffff


	//   ....[89]....
        /*59a0*/ 	.word	0xffffffff


	//   ....[90]....
        /*59a4*/ 	.word	0xffffffff


	//   ....[91]....
        /*59a8*/ 	.word	0xffffffff


	//   ....[92]....
        /*59ac*/ 	.word	0xffffffff


	//   ....[93]....
        /*59b0*/ 	.word	0xffffffff


	//   ....[94]....
        /*59b4*/ 	.word	0xffffffff


	//   ....[95]....
        /*59b8*/ 	.word	0xffffffff


	//   ....[96]....
        /*59bc*/ 	.word	0xffffffff


	//   ....[97]....
        /*59c0*/ 	.word	0xffffffff


	//   ....[98]....
        /*59c4*/ 	.word	0xffffffff


	//   ....[99]....
        /*59c8*/ 	.word	0xffffffff


	//   ....[100]....
        /*59cc*/ 	.word	0xffffffff


	//   ....[101]....
        /*59d0*/ 	.word	0xffffffff


	//   ....[102]....
        /*59d4*/ 	.word	0xffffffff


	//   ....[103]....
        /*59d8*/ 	.word	0xffffffff


	//   ....[104]....
        /*59dc*/ 	.word	0xffffffff


	//   ....[105]....
        /*59e0*/ 	.word	0xffffffff


	//   ....[106]....
        /*59e4*/ 	.word	0xffffffff


	//   ....[107]....
        /*59e8*/ 	.word	0xffffffff


	//   ....[108]....
        /*59ec*/ 	.word	0xffffffff


	//   ....[109]....
        /*59f0*/ 	.word	0xffffffff


	//   ....[110]....
        /*59f4*/ 	.word	0xffffffff


	//   ....[111]....
        /*59f8*/ 	.word	0xffffffff


	//   ....[112]....
        /*59fc*/ 	.word	0xffffffff


	//   ....[113]....
        /*5a00*/ 	.word	0xffffffff


	//   ....[114]....
        /*5a04*/ 	.word	0xffffffff


	//   ....[115]....
        /*5a08*/ 	.word	0xffffffff


	//   ....[116]....
        /*5a0c*/ 	.word	0xffffffff


	//   ....[117]....
        /*5a10*/ 	.word	0xffffffff


	//   ....[118]....
        /*5a14*/ 	.word	0xffffffff


	//   ....[119]....
        /*5a18*/ 	.word	0xffffffff


	//   ....[120]....
        /*5a1c*/ 	.word	0xffffffff


	//   ....[121]....
        /*5a20*/ 	.word	0xffffffff


	//   ....[122]....
        /*5a24*/ 	.word	0xffffffff


	//   ....[123]....
        /*5a28*/ 	.word	0xffffffff


	//   ....[124]....
        /*5a2c*/ 	.word	0xffffffff


	//   ....[125]....
        /*5a30*/ 	.word	0xffffffff


	//   ....[126]....
        /*5a34*/ 	.word	0xffffffff


	//   ....[127]....
        /*5a38*/ 	.word	0xffffffff


	//   ....[128]....
        /*5a3c*/ 	.word	0xffffffff


	//   ....[129]....
        /*5a40*/ 	.word	0xffffffff


	//   ....[130]....
        /*5a44*/ 	.word	0xffffffff


	//   ....[131]....
        /*5a48*/ 	.word	0xffffffff


	//   ....[132]....
        /*5a4c*/ 	.word	0xffffffff


	//   ....[133]....
        /*5a50*/ 	.word	0xffffffff


	//   ....[134]....
        /*5a54*/ 	.word	0xffffffff


	//   ....[135]....
        /*5a58*/ 	.word	0xffffffff


	//   ....[136]....
        /*5a5c*/ 	.word	0xffffffff


	//   ....[137]....
        /*5a60*/ 	.word	0xffffffff


	//   ....[138]....
        /*5a64*/ 	.word	0xffffffff


	//   ....[139]....
        /*5a68*/ 	.word	0xffffffff


	//   ....[140]....
        /*5a6c*/ 	.word	0xffffffff


	//   ....[141]....
        /*5a70*/ 	.word	0xffffffff


	//   ....[142]....
        /*5a74*/ 	.word	0xffffffff


	//   ....[143]....
        /*5a78*/ 	.word	0xffffffff


	//   ....[144]....
        /*5a7c*/ 	.word	0xffffffff


	//   ....[145]....
        /*5a80*/ 	.word	0xffffffff


	//   ....[146]....
        /*5a84*/ 	.word	0xffffffff


	//   ....[147]....
        /*5a88*/ 	.word	0xffffffff


	//   ....[148]....
        /*5a8c*/ 	.word	0xffffffff


	//   ....[149]....
        /*5a90*/ 	.word	0xffffffff


	//   ....[150]....
        /*5a94*/ 	.word	0xffffffff


	//   ....[151]....
        /*5a98*/ 	.word	0xffffffff


	//   ....[152]....
        /*5a9c*/ 	.word	0xffffffff


	//   ....[153]....
        /*5aa0*/ 	.word	0xffffffff


	//   ....[154]....
        /*5aa4*/ 	.word	0xffffffff


	//   ....[155]....
        /*5aa8*/ 	.word	0xffffffff


	//   ....[156]....
        /*5aac*/ 	.word	0xffffffff


	//   ....[157]....
        /*5ab0*/ 	.word	0xffffffff


	//   ....[158]....
        /*5ab4*/ 	.word	0xffffffff


	//   ....[159]....
        /*5ab8*/ 	.word	0xffffffff


	//   ....[160]....
        /*5abc*/ 	.word	0xffffffff


	//   ....[161]....
        /*5ac0*/ 	.word	0xffffffff


	//   ....[162]....
        /*5ac4*/ 	.word	0xffffffff


	//   ....[163]....
        /*5ac8*/ 	.word	0xffffffff


	//   ....[164]....
        /*5acc*/ 	.word	0xffffffff


	//   ....[165]....
        /*5ad0*/ 	.word	0xffffffff


	//   ....[166]....
        /*5ad4*/ 	.word	0xffffffff


	//   ....[167]....
        /*5ad8*/ 	.word	0xffffffff


	//   ....[168]....
        /*5adc*/ 	.word	0xffffffff


	//   ....[169]....
        /*5ae0*/ 	.word	0xffffffff


	//   ....[170]....
        /*5ae4*/ 	.word	0xffffffff


	//   ....[171]....
        /*5ae8*/ 	.word	0xffffffff


	//   ....[172]....
        /*5aec*/ 	.word	0xffffffff


	//   ....[173]....
        /*5af0*/ 	.word	0xffffffff


	//   ....[174]....
        /*5af4*/ 	.word	0xffffffff


	//   ....[175]....
        /*5af8*/ 	.word	0xffffffff


	//   ....[176]....
        /*5afc*/ 	.word	0xffffffff


	//   ....[177]....
        /*5b00*/ 	.word	0xffffffff


	//   ....[178]....
        /*5b04*/ 	.word	0xffffffff


	//   ....[179]....
        /*5b08*/ 	.word	0xffffffff


	//   ....[180]....
        /*5b0c*/ 	.word	0xffffffff


	//   ....[181]....
        /*5b10*/ 	.word	0xffffffff


	//   ....[182]....
        /*5b14*/ 	.word	0xffffffff


	//   ....[183]....
        /*5b18*/ 	.word	0xffffffff


	//   ....[184]....
        /*5b1c*/ 	.word	0xffffffff


	//   ....[185]....
        /*5b20*/ 	.word	0xffffffff


	//   ....[186]....
        /*5b24*/ 	.word	0xffffffff


	//   ....[187]....
        /*5b28*/ 	.word	0xffffffff


	//   ....[188]....
        /*5b2c*/ 	.word	0xffffffff


	//   ....[189]....
        /*5b30*/ 	.word	0xffffffff


	//   ....[190]....
        /*5b34*/ 	.word	0xffffffff


	//   ....[191]....
        /*5b38*/ 	.word	0xffffffff


	//   ....[192]....
        /*5b3c*/ 	.word	0xffffffff


	//   ....[193]....
        /*5b40*/ 	.word	0xffffffff


	//   ....[194]....
        /*5b44*/ 	.word	0xffffffff


	//   ....[195]....
        /*5b48*/ 	.word	0xffffffff


	//   ....[196]....
        /*5b4c*/ 	.word	0xffffffff


	//   ....[197]....
        /*5b50*/ 	.word	0xffffffff


	//   ....[198]....
        /*5b54*/ 	.word	0xffffffff


	//   ....[199]....
        /*5b58*/ 	.word	0xffffffff


	//   ....[200]....
        /*5b5c*/ 	.word	0xffffffff


	//   ....[201]....
        /*5b60*/ 	.word	0xffffffff


	//   ....[202]....
        /*5b64*/ 	.word	0xffffffff


	//   ....[203]....
        /*5b68*/ 	.word	0xffffffff


	//   ....[204]....
        /*5b6c*/ 	.word	0xffffffff


	//   ....[205]....
        /*5b70*/ 	.word	0xffffffff


	//   ....[206]....
        /*5b74*/ 	.word	0xffffffff


	//   ....[207]....
        /*5b78*/ 	.word	0xffffffff


	//   ....[208]....
        /*5b7c*/ 	.word	0xffffffff


	//   ....[209]....
        /*5b80*/ 	.word	0xffffffff


	//   ....[210]....
        /*5b84*/ 	.word	0xffffffff


	//   ....[211]....
        /*5b88*/ 	.word	0xffffffff


	//   ....[212]....
        /*5b8c*/ 	.word	0xffffffff


	//   ....[213]....
        /*5b90*/ 	.word	0xffffffff


	//   ....[214]....
        /*5b94*/ 	.word	0xffffffff


	//   ....[215]....
        /*5b98*/ 	.word	0xffffffff


	//   ....[216]....
        /*5b9c*/ 	.word	0xffffffff


	//   ....[217]....
        /*5ba0*/ 	.word	0xffffffff


	//   ....[218]....
        /*5ba4*/ 	.word	0xffffffff


	//   ....[219]....
        /*5ba8*/ 	.word	0xffffffff


	//   ....[220]....
        /*5bac*/ 	.word	0xffffffff


	//   ....[221]....
        /*5bb0*/ 	.word	0xffffffff


	//   ....[222]....
        /*5bb4*/ 	.word	0xffffffff


	//   ....[223]....
        /*5bb8*/ 	.word	0xffffffff


	//   ....[224]....
        /*5bbc*/ 	.word	0xffffffff


	//   ....[225]....
        /*5bc0*/ 	.word	0xffffffff


	//   ....[226]....
        /*5bc4*/ 	.word	0xffffffff


	//   ....[227]....
        /*5bc8*/ 	.word	0xffffffff


	//   ....[228]....
        /*5bcc*/ 	.word	0xffffffff


	//   ....[229]....
        /*5bd0*/ 	.word	0xffffffff


	//   ....[230]....
        /*5bd4*/ 	.word	0xffffffff


	//   ....[231]....
        /*5bd8*/ 	.word	0xffffffff


	//   ....[232]....
        /*5bdc*/ 	.word	0xffffffff


	//   ....[233]....
        /*5be0*/ 	.word	0xffffffff


	//   ....[234]....
        /*5be4*/ 	.word	0xffffffff


	//   ....[235]....
        /*5be8*/ 	.word	0xffffffff


	//   ....[236]....
        /*5bec*/ 	.word	0xffffffff


	//   ....[237]....
        /*5bf0*/ 	.word	0xffffffff


	//   ....[238]....
        /*5bf4*/ 	.word	0xffffffff


	//   ....[239]....
        /*5bf8*/ 	.word	0xffffffff


	//   ....[240]....
        /*5bfc*/ 	.word	0xffffffff


	//   ....[241]....
        /*5c00*/ 	.word	0xffffffff


	//   ....[242]....
        /*5c04*/ 	.word	0xffffffff


	//   ....[243]....
        /*5c08*/ 	.word	0xffffffff


	//   ....[244]....
        /*5c0c*/ 	.word	0xffffffff


	//   ....[245]....
        /*5c10*/ 	.word	0xffffffff


	//   ....[246]....
        /*5c14*/ 	.word	0xffffffff


	//   ....[247]....
        /*5c18*/ 	.word	0xffffffff


	//   ....[248]....
        /*5c1c*/ 	.word	0xffffffff


	//   ....[249]....
        /*5c20*/ 	.word	0xffffffff


	//   ....[250]....
        /*5c24*/ 	.word	0xffffffff


	//   ....[251]....
        /*5c28*/ 	.word	0xffffffff


	//   ....[252]....
        /*5c2c*/ 	.word	0xffffffff


	//   ....[253]....
        /*5c30*/ 	.word	0xffffffff


	//   ....[254]....
        /*5c34*/ 	.word	0xffffffff


	//   ....[255]....
        /*5c38*/ 	.word	0xffffffff


	//   ....[0]....
        /*5c3c*/ 	.word	0xffffffff


	//   ....[1]....
        /*5c40*/ 	.word	0xffffffff


	//   ....[2]....
        /*5c44*/ 	.word	0xffffffff


	//   ....[3]....
        /*5c48*/ 	.word	0xffffffff


	//   ....[4]....
        /*5c4c*/ 	.word	0xffffffff


	//   ....[5]....
        /*5c50*/ 	.word	0xffffffff


	//   ....[6]....
        /*5c54*/ 	.word	0xffffffff


	//   ....[7]....
        /*5c58*/ 	.word	0xffffffff


	//   ....[8]....
        /*5c5c*/ 	.word	0xffffffff


	//   ....[9]....
        /*5c60*/ 	.word	0xffffffff


	//   ....[10]....
        /*5c64*/ 	.word	0xffffffff


	//   ....[11]....
        /*5c68*/ 	.word	0xffffffff


	//   ....[12]....
        /*5c6c*/ 	.word	0xffffffff


	//   ....[13]....
        /*5c70*/ 	.word	0xffffffff


	//   ....[14]....
        /*5c74*/ 	.word	0xffffffff


	//   ....[15]....
        /*5c78*/ 	.word	0xffffffff


	//   ....[16]....
        /*5c7c*/ 	.word	0xffffffff


	//   ....[17]....
        /*5c80*/ 	.word	0xffffffff


	//   ....[18]....
        /*5c84*/ 	.word	0xffffffff


	//   ....[19]....
        /*5c88*/ 	.word	0xffffffff


	//   ....[20]....
        /*5c8c*/ 	.word	0xffffffff


	//   ....[21]....
        /*5c90*/ 	.word	0xffffffff


	//   ....[22]....
        /*5c94*/ 	.word	0xffffffff


	//   ....[23]....
        /*5c98*/ 	.word	0xffffffff


	//   ....[24]....
        /*5c9c*/ 	.word	0xffffffff


	//   ....[25]....
        /*5ca0*/ 	.word	0xffffffff


	//   ....[26]....
        /*5ca4*/ 	.word	0xffffffff


	//   ....[27]....
        /*5ca8*/ 	.word	0xffffffff


	//   ....[28]....
        /*5cac*/ 	.word	0xffffffff


	//   ....[29]....
        /*5cb0*/ 	.word	0xffffffff


	//   ....[30]....
        /*5cb4*/ 	.word	0xffffffff


	//   ....[31]....
        /*5cb8*/ 	.word	0xffffffff


	//   ....[32]....
        /*5cbc*/ 	.word	0xffffffff


	//   ....[33]....
        /*5cc0*/ 	.word	0xffffffff


	//   ....[34]....
        /*5cc4*/ 	.word	0xffffffff


	//   ....[35]....
        /*5cc8*/ 	.word	0xffffffff


	//   ....[36]....
        /*5ccc*/ 	.word	0xffffffff


	//   ....[37]....
        /*5cd0*/ 	.word	0xffffffff


	//   ....[38]....
        /*5cd4*/ 	.word	0xffffffff


	//   ....[39]....
        /*5cd8*/ 	.word	0xffffffff


	//   ....[40]....
        /*5cdc*/ 	.word	0xffffffff


	//   ....[41]....
        /*5ce0*/ 	.word	0xffffffff


	//   ....[42]....
        /*5ce4*/ 	.word	0xffffffff


	//   ....[43]....
        /*5ce8*/ 	.word	0xffffffff


	//   ....[44]....
        /*5cec*/ 	.word	0xffffffff


	//   ....[45]....
        /*5cf0*/ 	.word	0xffffffff


	//   ....[46]....
        /*5cf4*/ 	.word	0xffffffff


	//   ....[47]....
        /*5cf8*/ 	.word	0xffffffff


	//   ....[48]....
        /*5cfc*/ 	.word	0xffffffff


	//   ....[49]....
        /*5d00*/ 	.word	0xffffffff


	//   ....[50]....
        /*5d04*/ 	.word	0xffffffff


	//   ....[51]....
        /*5d08*/ 	.word	0xffffffff


	//   ....[52]....
        /*5d0c*/ 	.word	0xffffffff


	//   ....[53]....
        /*5d10*/ 	.word	0xffffffff


	//   ....[54]....
        /*5d14*/ 	.word	0xffffffff


	//   ....[55]....
        /*5d18*/ 	.word	0xffffffff


	//   ....[56]....
        /*5d1c*/ 	.word	0xffffffff


	//   ....[57]....
        /*5d20*/ 	.word	0xffffffff


	//   ....[58]....
        /*5d24*/ 	.word	0xffffffff


	//   ....[59]....
        /*5d28*/ 	.word	0xffffffff


	//   ....[60]....
        /*5d2c*/ 	.word	0xffffffff


	//   ....[61]....
        /*5d30*/ 	.word	0xffffffff


	//   ....[62]....
        /*5d34*/ 	.word	0xffffffff


	//   ....[63]....
        /*5d38*/ 	.word	0xffffffff


	//   ....[64]....
        /*5d3c*/ 	.word	0xffffffff


	//   ....[65]....
        /*5d40*/ 	.word	0xffffffff


	//   ....[66]....
        /*5d44*/ 	.word	0xffffffff


	//   ....[67]....
        /*5d48*/ 	.word	0xffffffff


	//   ....[68]....
        /*5d4c*/ 	.word	0xffffffff


	//   ....[69]....
        /*5d50*/ 	.word	0xffffffff


	//   ....[70]....
        /*5d54*/ 	.word	0xffffffff


	//   ....[71]....
        /*5d58*/ 	.word	0xffffffff


	//   ....[72]....
        /*5d5c*/ 	.word	0xffffffff


	//   ....[73]....
        /*5d60*/ 	.word	0xffffffff


	//   ....[74]....
        /*5d64*/ 	.word	0xffffffff


	//   ....[75]....
        /*5d68*/ 	.word	0xffffffff


	//   ....[76]....
        /*5d6c*/ 	.word	0xffffffff


	//   ....[77]....
        /*5d70*/ 	.word	0xffffffff


	//   ....[78]....
        /*5d74*/ 	.word	0xffffffff


	//   ....[79]....
        /*5d78*/ 	.word	0xffffffff


	//   ....[80]....
        /*5d7c*/ 	.word	0xffffffff


	//   ....[81]....
        /*5d80*/ 	.word	0xffffffff


	//   ....[82]....
        /*5d84*/ 	.word	0xffffffff


	//   ....[83]....
        /*5d88*/ 	.word	0xffffffff


	//   ....[84]....
        /*5d8c*/ 	.word	0xffffffff


	//   ....[85]....
        /*5d90*/ 	.word	0xffffffff


	//   ....[86]....
        /*5d94*/ 	.word	0xffffffff


	//   ....[87]....
        /*5d98*/ 	.word	0xffffffff


	//   ....[88]....
        /*5d9c*/ 	.word	0xffffffff


	//   ....[89]....
        /*5da0*/ 	.word	0xffffffff


	//   ....[90]....
        /*5da4*/ 	.word	0xffffffff


	//   ....[91]....
        /*5da8*/ 	.word	0xffffffff


	//   ....[92]....
        /*5dac*/ 	.word	0xffffffff


	//   ....[93]....
        /*5db0*/ 	.word	0xffffffff


	//   ....[94]....
        /*5db4*/ 	.word	0xffffffff


	//   ....[95]....
        /*5db8*/ 	.word	0xffffffff


	//   ....[96]....
        /*5dbc*/ 	.word	0xffffffff


	//   ....[97]....
        /*5dc0*/ 	.word	0xffffffff


	//   ....[98]....
        /*5dc4*/ 	.word	0xffffffff


	//   ....[99]....
        /*5dc8*/ 	.word	0xffffffff


	//   ....[100]....
        /*5dcc*/ 	.word	0xffffffff


	//   ....[101]....
        /*5dd0*/ 	.word	0xffffffff


	//   ....[102]....
        /*5dd4*/ 	.word	0xffffffff


	//   ....[103]....
        /*5dd8*/ 	.word	0xffffffff


	//   ....[104]....
        /*5ddc*/ 	.word	0xffffffff


	//   ....[105]....
        /*5de0*/ 	.word	0xffffffff


	//   ....[106]....
        /*5de4*/ 	.word	0xffffffff


	//   ....[107]....
        /*5de8*/ 	.word	0xffffffff


	//   ....[108]....
        /*5dec*/ 	.word	0xffffffff


	//   ....[109]....
        /*5df0*/ 	.word	0xffffffff


	//   ....[110]....
        /*5df4*/ 	.word	0xffffffff


	//   ....[111]....
        /*5df8*/ 	.word	0xffffffff


	//   ....[112]....
        /*5dfc*/ 	.word	0xffffffff


	//   ....[113]....
        /*5e00*/ 	.word	0xffffffff


	//   ....[114]....
        /*5e04*/ 	.word	0xffffffff


	//   ....[115]....
        /*5e08*/ 	.word	0xffffffff


	//   ....[116]....
        /*5e0c*/ 	.word	0xffffffff


	//   ....[117]....
        /*5e10*/ 	.word	0xffffffff


	//   ....[118]....
        /*5e14*/ 	.word	0xffffffff


	//   ....[119]....
        /*5e18*/ 	.word	0xffffffff


	//   ....[120]....
        /*5e1c*/ 	.word	0xffffffff


	//   ....[121]....
        /*5e20*/ 	.word	0xffffffff


	//   ....[122]....
        /*5e24*/ 	.word	0xffffffff


	//   ....[123]....
        /*5e28*/ 	.word	0xffffffff


	//   ....[124]....
        /*5e2c*/ 	.word	0xffffffff


	//   ....[125]....
        /*5e30*/ 	.word	0xffffffff


	//   ....[126]....
        /*5e34*/ 	.word	0xffffffff


	//   ....[127]....
        /*5e38*/ 	.word	0xffffffff


	//   ....[128]....
        /*5e3c*/ 	.word	0xffffffff


	//   ....[129]....
        /*5e40*/ 	.word	0xffffffff


	//   ....[130]....
        /*5e44*/ 	.word	0xffffffff


	//   ....[131]....
        /*5e48*/ 	.word	0xffffffff


	//   ....[132]....
        /*5e4c*/ 	.word	0xffffffff


	//   ....[133]....
        /*5e50*/ 	.word	0xffffffff


	//   ....[134]....
        /*5e54*/ 	.word	0xffffffff


	//   ....[135]....
        /*5e58*/ 	.word	0xffffffff


	//   ....[136]....
        /*5e5c*/ 	.word	0xffffffff


	//   ....[137]....
        /*5e60*/ 	.word	0xffffffff


	//   ....[138]....
        /*5e64*/ 	.word	0xffffffff


	//   ....[139]....
        /*5e68*/ 	.word	0xffffffff


	//   ....[140]....
        /*5e6c*/ 	.word	0xffffffff


	//   ....[141]....
        /*5e70*/ 	.word	0xffffffff


	//   ....[142]....
        /*5e74*/ 	.word	0xffffffff


	//   ....[143]....
        /*5e78*/ 	.word	0xffffffff


	//   ....[144]....
        /*5e7c*/ 	.word	0xffffffff


	//   ....[145]....
        /*5e80*/ 	.word	0xffffffff


	//   ....[146]....
        /*5e84*/ 	.word	0xffffffff


	//   ....[147]....
        /*5e88*/ 	.word	0xffffffff


	//   ....[148]....
        /*5e8c*/ 	.word	0xffffffff


	//   ....[149]....
        /*5e90*/ 	.word	0xffffffff


	//   ....[150]....
        /*5e94*/ 	.word	0xffffffff


	//   ....[151]....
        /*5e98*/ 	.word	0xffffffff


	//   ....[152]....
        /*5e9c*/ 	.word	0xffffffff


	//   ....[153]....
        /*5ea0*/ 	.word	0xffffffff


	//   ....[154]....
        /*5ea4*/ 	.word	0xffffffff


	//   ....[155]....
        /*5ea8*/ 	.word	0xffffffff


	//   ....[156]....
        /*5eac*/ 	.word	0xffffffff


	//   ....[157]....
        /*5eb0*/ 	.word	0xffffffff


	//   ....[158]....
        /*5eb4*/ 	.word	0xffffffff


	//   ....[159]....
        /*5eb8*/ 	.word	0xffffffff


	//   ....[160]....
        /*5ebc*/ 	.word	0xffffffff


	//   ....[161]....
        /*5ec0*/ 	.word	0xffffffff


	//   ....[162]....
        /*5ec4*/ 	.word	0xffffffff


	//   ....[163]....
        /*5ec8*/ 	.word	0xffffffff


	//   ....[164]....
        /*5ecc*/ 	.word	0xffffffff


	//   ....[165]....
        /*5ed0*/ 	.word	0xffffffff


	//   ....[166]....
        /*5ed4*/ 	.word	0xffffffff


	//   ....[167]....
        /*5ed8*/ 	.word	0xffffffff


	//   ....[168]....
        /*5edc*/ 	.word	0xffffffff


	//   ....[169]....
        /*5ee0*/ 	.word	0xffffffff


	//   ....[170]....
        /*5ee4*/ 	.word	0xffffffff


	//   ....[171]....
        /*5ee8*/ 	.word	0xffffffff


	//   ....[172]....
        /*5eec*/ 	.word	0xffffffff


	//   ....[173]....
        /*5ef0*/ 	.word	0xffffffff


	//   ....[174]....
        /*5ef4*/ 	.word	0xffffffff


	//   ....[175]....
        /*5ef8*/ 	.word	0xffffffff


	//   ....[176]....
        /*5efc*/ 	.word	0xffffffff


	//   ....[177]....
        /*5f00*/ 	.word	0xffffffff


	//   ....[178]....
        /*5f04*/ 	.word	0xffffffff


	//   ....[179]....
        /*5f08*/ 	.word	0xffffffff


	//   ....[180]....
        /*5f0c*/ 	.word	0xffffffff


	//   ....[181]....
        /*5f10*/ 	.word	0xffffffff


	//   ....[182]....
        /*5f14*/ 	.word	0xffffffff


	//   ....[183]....
        /*5f18*/ 	.word	0xffffffff


	//   ....[184]....
        /*5f1c*/ 	.word	0xffffffff


	//   ....[185]....
        /*5f20*/ 	.word	0xffffffff


	//   ....[186]....
        /*5f24*/ 	.word	0xffffffff


	//   ....[187]....
        /*5f28*/ 	.word	0xffffffff


	//   ....[188]....
        /*5f2c*/ 	.word	0xffffffff


	//   ....[189]....
        /*5f30*/ 	.word	0xffffffff


	//   ....[190]....
        /*5f34*/ 	.word	0xffffffff


	//   ....[191]....
        /*5f38*/ 	.word	0xffffffff


	//   ....[192]....
        /*5f3c*/ 	.word	0xffffffff


	//   ....[193]....
        /*5f40*/ 	.word	0xffffffff


	//   ....[194]....
        /*5f44*/ 	.word	0xffffffff


	//   ....[195]....
        /*5f48*/ 	.word	0xffffffff


	//   ....[196]....
        /*5f4c*/ 	.word	0xffffffff


	//   ....[197]....
        /*5f50*/ 	.word	0xffffffff


	//   ....[198]....
        /*5f54*/ 	.word	0xffffffff


	//   ....[199]....
        /*5f58*/ 	.word	0xffffffff


	//   ....[200]....
        /*5f5c*/ 	.word	0xffffffff


	//   ....[201]....
        /*5f60*/ 	.word	0xffffffff


	//   ....[202]....
        /*5f64*/ 	.word	0xffffffff


	//   ....[203]....
        /*5f68*/ 	.word	0xffffffff


	//   ....[204]....
        /*5f6c*/ 	.word	0xffffffff


	//   ....[205]....
        /*5f70*/ 	.word	0xffffffff


	//   ....[206]....
        /*5f74*/ 	.word	0xffffffff


	//   ....[207]....
        /*5f78*/ 	.word	0xffffffff


	//   ....[208]....
        /*5f7c*/ 	.word	0xffffffff


	//   ....[209]....
        /*5f80*/ 	.word	0xffffffff


	//   ....[210]....
        /*5f84*/ 	.word	0xffffffff


	//   ....[211]....
        /*5f88*/ 	.word	0xffffffff


	//   ....[212]....
        /*5f8c*/ 	.word	0xffffffff


	//   ....[213]....
        /*5f90*/ 	.word	0xffffffff


	//   ....[214]....
        /*5f94*/ 	.word	0xffffffff


	//   ....[215]....
        /*5f98*/ 	.word	0xffffffff


	//   ....[216]....
        /*5f9c*/ 	.word	0xffffffff


	//   ....[217]....
        /*5fa0*/ 	.word	0xffffffff


	//   ....[218]....
        /*5fa4*/ 	.word	0xffffffff


	//   ....[219]....
        /*5fa8*/ 	.word	0xffffffff


	//   ....[220]....
        /*5fac*/ 	.word	0xffffffff


	//   ....[221]....
        /*5fb0*/ 	.word	0xffffffff


	//   ....[222]....
        /*5fb4*/ 	.word	0xffffffff


	//   ....[223]....
        /*5fb8*/ 	.word	0xffffffff


	//   ....[224]....
        /*5fbc*/ 	.word	0xffffffff


	//   ....[225]....
        /*5fc0*/ 	.word	0xffffffff


	//   ....[226]....
        /*5fc4*/ 	.word	0xffffffff


	//   ....[227]....
        /*5fc8*/ 	.word	0xffffffff


	//   ....[228]....
        /*5fcc*/ 	.word	0xffffffff


	//   ....[229]....
        /*5fd0*/ 	.word	0xffffffff


	//   ....[230]....
        /*5fd4*/ 	.word	0xffffffff


	//   ....[231]....
        /*5fd8*/ 	.word	0xffffffff


	//   ....[232]....
        /*5fdc*/ 	.word	0xffffffff


	//   ....[233]....
        /*5fe0*/ 	.word	0xffffffff


	//   ....[234]....
        /*5fe4*/ 	.word	0xffffffff


	//   ....[235]....
        /*5fe8*/ 	.word	0xffffffff


	//   ....[236]....
        /*5fec*/ 	.word	0xffffffff


	//   ....[237]....
        /*5ff0*/ 	.word	0xffffffff


	//   ....[238]....
        /*5ff4*/ 	.word	0xffffffff


	//   ....[239]....
        /*5ff8*/ 	.word	0xffffffff


	//   ....[240]....
        /*5ffc*/ 	.word	0xffffffff


	//   ....[241]....
        /*6000*/ 	.word	0xffffffff


	//   ....[242]....
        /*6004*/ 	.word	0xffffffff


	//   ....[243]....
        /*6008*/ 	.word	0xffffffff


	//   ....[244]....
        /*600c*/ 	.word	0xffffffff


	//   ....[245]....
        /*6010*/ 	.word	0xffffffff


	//   ....[246]....
        /*6014*/ 	.word	0xffffffff


	//   ....[247]....
        /*6018*/ 	.word	0xffffffff


	//   ....[248]....
        /*601c*/ 	.word	0xffffffff


	//   ....[249]....
        /*6020*/ 	.word	0xffffffff


	//   ....[250]....
        /*6024*/ 	.word	0xffffffff


	//   ....[251]....
        /*6028*/ 	.word	0xffffffff


	//   ....[252]....
        /*602c*/ 	.word	0xffffffff


	//   ....[253]....
        /*6030*/ 	.word	0xffffffff


	//   ....[254]....
        /*6034*/ 	.word	0xffffffff


	//   ....[255]....
        /*6038*/ 	.word	0xffffffff


	//   ....[0]....
        /*603c*/ 	.word	0xffffffff


	//   ....[1]....
        /*6040*/ 	.word	0xffffffff


	//   ....[2]....
        /*6044*/ 	.word	0xffffffff


	//   ....[3]....
        /*6048*/ 	.word	0xffffffff


	//   ....[4]....
        /*604c*/ 	.word	0xffffffff


	//   ....[5]....
        /*6050*/ 	.word	0xffffffff


	//   ....[6]....
        /*6054*/ 	.word	0xffffffff


	//   ....[7]....
        /*6058*/ 	.word	0xffffffff


	//   ....[8]....
        /*605c*/ 	.word	0xffffffff


	//   ....[9]....
        /*6060*/ 	.word	0xffffffff


	//   ....[10]....
        /*6064*/ 	.word	0xffffffff


	//   ....[11]....
        /*6068*/ 	.word	0xffffffff


	//   ....[12]....
        /*606c*/ 	.word	0xffffffff


	//   ....[13]....
        /*6070*/ 	.word	0xffffffff


	//   ....[14]....
        /*6074*/ 	.word	0xffffffff


	//   ....[15]....
        /*6078*/ 	.word	0xffffffff


	//   ....[16]....
        /*607c*/ 	.word	0xffffffff


	//   ....[17]....
        /*6080*/ 	.word	0xffffffff


	//   ....[18]....
        /*6084*/ 	.word	0xffffffff


	//   ....[19]....
        /*6088*/ 	.word	0xffffffff


	//   ....[20]....
        /*608c*/ 	.word	0xffffffff


	//   ....[21]....
        /*6090*/ 	.word	0xffffffff


	//   ....[22]....
        /*6094*/ 	.word	0xffffffff


	//   ....[23]....
        /*6098*/ 	.word	0xffffffff


	//   ....[24]....
        /*609c*/ 	.word	0xffffffff


	//   ....[25]....
        /*60a0*/ 	.word	0xffffffff


	//   ....[26]....
        /*60a4*/ 	.word	0xffffffff


	//   ....[27]....
        /*60a8*/ 	.word	0xffffffff


	//   ....[28]....
        /*60ac*/ 	.word	0xffffffff


	//   ....[29]....
        /*60b0*/ 	.word	0xffffffff


	//   ....[30]....
        /*60b4*/ 	.word	0xffffffff


	//   ....[31]....
        /*60b8*/ 	.word	0xffffffff


	//   ....[32]....
        /*60bc*/ 	.word	0xffffffff


	//   ....[33]....
        /*60c0*/ 	.word	0xffffffff


	//   ....[34]....
        /*60c4*/ 	.word	0xffffffff


	//   ....[35]....
        /*60c8*/ 	.word	0xffffffff


	//   ....[36]....
        /*60cc*/ 	.word	0xffffffff


	//   ....[37]....
        /*60d0*/ 	.word	0xffffffff


	//   ....[38]....
        /*60d4*/ 	.word	0xffffffff


	//   ....[39]....
        /*60d8*/ 	.word	0xffffffff


	//   ....[40]....
        /*60dc*/ 	.word	0xffffffff


	//   ....[41]....
        /*60e0*/ 	.word	0xffffffff


	//   ....[42]....
        /*60e4*/ 	.word	0xffffffff


	//   ....[43]....
        /*60e8*/ 	.word	0xffffffff


	//   ....[44]....
        /*60ec*/ 	.word	0xffffffff


	//   ....[45]....
        /*60f0*/ 	.word	0xffffffff


	//   ....[46]....
        /*60f4*/ 	.word	0xffffffff


	//   ....[47]....
        /*60f8*/ 	.word	0xffffffff


	//   ....[48]....
        /*60fc*/ 	.word	0xffffffff


	//   ....[49]....
        /*6100*/ 	.word	0xffffffff


	//   ....[50]....
        /*6104*/ 	.word	0xffffffff


	//   ....[51]....
        /*6108*/ 	.word	0xffffffff


	//   ....[52]....
        /*610c*/ 	.word	0xffffffff


	//   ....[53]....
        /*6110*/ 	.word	0xffffffff


	//   ....[54]....
        /*6114*/ 	.word	0xffffffff


	//   ....[55]....
        /*6118*/ 	.word	0xffffffff


	//   ....[56]....
        /*611c*/ 	.word	0xffffffff


	//   ....[57]....
        /*6120*/ 	.word	0xffffffff


	//   ....[58]....
        /*6124*/ 	.word	0xffffffff


	//   ....[59]....
        /*6128*/ 	.word	0xffffffff


	//   ....[60]....
        /*612c*/ 	.word	0xffffffff


	//   ....[61]....
        /*6130*/ 	.word	0xffffffff


	//   ....[62]....
        /*6134*/ 	.word	0xffffffff


	//   ....[63]....
        /*6138*/ 	.word	0xffffffff


	//   ....[64]....
        /*613c*/ 	.word	0xffffffff


	//   ....[65]....
        /*6140*/ 	.word	0xffffffff


	//   ....[66]....
        /*6144*/ 	.word	0xffffffff


	//   ....[67]....
        /*6148*/ 	.word	0xffffffff


	//   ....[68]....
        /*614c*/ 	.word	0xffffffff


	//   ....[69]....
        /*6150*/ 	.word	0xffffffff


	//   ....[70]....
        /*6154*/ 	.word	0xffffffff


	//   ....[71]....
        /*6158*/ 	.word	0xffffffff


	//   ....[72]....
        /*615c*/ 	.word	0xffffffff


	//   ....[73]....
        /*6160*/ 	.word	0xffffffff


	//   ....[74]....
        /*6164*/ 	.word	0xffffffff


	//   ....[75]....
        /*6168*/ 	.word	0xffffffff


	//   ....[76]....
        /*616c*/ 	.word	0xffffffff


	//   ....[77]....
        /*6170*/ 	.word	0xffffffff


	//   ....[78]....
        /*6174*/ 	.word	0xffffffff


	//   ....[79]....
        /*6178*/ 	.word	0xffffffff


	//   ....[80]....
        /*617c*/ 	.word	0xffffffff


	//   ....[81]....
        /*6180*/ 	.word	0xffffffff


	//   ....[82]....
        /*6184*/ 	.word	0xffffffff


	//   ....[83]....
        /*6188*/ 	.word	0xffffffff


	//   ....[84]....
        /*618c*/ 	.word	0xffffffff


	//   ....[85]....
        /*6190*/ 	.word	0xffffffff


	//   ....[86]....
        /*6194*/ 	.word	0xffffffff


	//   ....[87]....
        /*6198*/ 	.word	0xffffffff


	//   ....[88]....
        /*619c*/ 	.word	0xffffffff


	//   ....[89]....
        /*61a0*/ 	.word	0xffffffff


	//   ....[90]....
        /*61a4*/ 	.word	0xffffffff


	//   ....[91]....
        /*61a8*/ 	.word	0xffffffff


	//   ....[92]....
        /*61ac*/ 	.word	0xffffffff


	//   ....[93]....
        /*61b0*/ 	.word	0xffffffff


	//   ....[94]....
        /*61b4*/ 	.word	0xffffffff


	//   ....[95]....
        /*61b8*/ 	.word	0xffffffff


	//   ....[96]....
        /*61bc*/ 	.word	0xffffffff


	//   ....[97]....
        /*61c0*/ 	.word	0xffffffff


	//   ....[98]....
        /*61c4*/ 	.word	0xffffffff


	//   ....[99]....
        /*61c8*/ 	.word	0xffffffff


	//   ....[100]....
        /*61cc*/ 	.word	0xffffffff


	//   ....[101]....
        /*61d0*/ 	.word	0xffffffff


	//   ....[102]....
        /*61d4*/ 	.word	0xffffffff


	//   ....[103]....
        /*61d8*/ 	.word	0xffffffff


	//   ....[104]....
        /*61dc*/ 	.word	0xffffffff


	//   ....[105]....
        /*61e0*/ 	.word	0xffffffff


	//   ....[106]....
        /*61e4*/ 	.word	0xffffffff


	//   ....[107]....
        /*61e8*/ 	.word	0xffffffff


	//   ....[108]....
        /*61ec*/ 	.word	0xffffffff


	//   ....[109]....
        /*61f0*/ 	.word	0xffffffff


	//   ....[110]....
        /*61f4*/ 	.word	0xffffffff


	//   ....[111]....
        /*61f8*/ 	.word	0xffffffff


	//   ....[112]....
        /*61fc*/ 	.word	0xffffffff


	//   ....[113]....
        /*6200*/ 	.word	0xffffffff


	//   ....[114]....
        /*6204*/ 	.word	0xffffffff


	//   ....[115]....
        /*6208*/ 	.word	0xffffffff


	//   ....[116]....
        /*620c*/ 	.word	0xffffffff


	//   ....[117]....
        /*6210*/ 	.word	0xffffffff


	//   ....[118]....
        /*6214*/ 	.word	0xffffffff


	//   ....[119]....
        /*6218*/ 	.word	0xffffffff


	//   ....[120]....
        /*621c*/ 	.word	0xffffffff


	//   ....[121]....
        /*6220*/ 	.word	0xffffffff


	//   ....[122]....
        /*6224*/ 	.word	0xffffffff


	//   ....[123]....
        /*6228*/ 	.word	0xffffffff


	//   ....[124]....
        /*622c*/ 	.word	0xffffffff


	//   ....[125]....
        /*6230*/ 	.word	0xffffffff


	//   ....[126]....
        /*6234*/ 	.word	0xffffffff


	//   ....[127]....
        /*6238*/ 	.word	0xffffffff


	//   ....[128]....
        /*623c*/ 	.word	0xffffffff


	//   ....[129]....
        /*6240*/ 	.word	0xffffffff


	//   ....[130]....
        /*6244*/ 	.word	0xffffffff


	//   ....[131]....
        /*6248*/ 	.word	0xffffffff


	//   ....[132]....
        /*624c*/ 	.word	0xffffffff


	//   ....[133]....
        /*6250*/ 	.word	0xffffffff


	//   ....[134]....
        /*6254*/ 	.word	0xffffffff


	//   ....[135]....
        /*6258*/ 	.word	0xffffffff


	//   ....[136]....
        /*625c*/ 	.word	0xffffffff


	//   ....[137]....
        /*6260*/ 	.word	0xffffffff


	//   ....[138]....
        /*6264*/ 	.word	0xffffffff


	//   ....[139]....
        /*6268*/ 	.word	0xffffffff


	//   ....[140]....
        /*626c*/ 	.word	0xffffffff


	//   ....[141]....
        /*6270*/ 	.word	0xffffffff


	//   ....[142]....
        /*6274*/ 	.word	0xffffffff


	//   ....[143]....
        /*6278*/ 	.word	0xffffffff


	//   ....[144]....
        /*627c*/ 	.word	0xffffffff


	//   ....[145]....
        /*6280*/ 	.word	0xffffffff


	//   ....[146]....
        /*6284*/ 	.word	0xffffffff


	//   ....[147]....
        /*6288*/ 	.word	0xffffffff


	//   ....[148]....
        /*628c*/ 	.word	0xffffffff


	//   ....[149]....
        /*6290*/ 	.word	0xffffffff


	//   ....[150]....
        /*6294*/ 	.word	0xffffffff


	//   ....[151]....
        /*6298*/ 	.word	0xffffffff


	//   ....[152]....
        /*629c*/ 	.word	0xffffffff


	//   ....[153]....
        /*62a0*/ 	.word	0xffffffff


	//   ....[154]....
        /*62a4*/ 	.word	0xffffffff


	//   ....[155]....
        /*62a8*/ 	.word	0xffffffff


	//   ....[156]....
        /*62ac*/ 	.word	0xffffffff


	//   ....[157]....
        /*62b0*/ 	.word	0xffffffff


	//   ....[158]....
        /*62b4*/ 	.word	0xffffffff


	//   ....[159]....
        /*62b8*/ 	.word	0xffffffff


	//   ....[160]....
        /*62bc*/ 	.word	0xffffffff


	//   ....[161]....
        /*62c0*/ 	.word	0xffffffff


	//   ....[162]....
        /*62c4*/ 	.word	0xffffffff


	//   ....[163]....
        /*62c8*/ 	.word	0xffffffff


	//   ....[164]....
        /*62cc*/ 	.word	0xffffffff


	//   ....[165]....
        /*62d0*/ 	.word	0xffffffff


	//   ....[166]....
        /*62d4*/ 	.word	0xffffffff


	//   ....[167]....
        /*62d8*/ 	.word	0xffffffff


	//   ....[168]....
        /*62dc*/ 	.word	0xffffffff


	//   ....[169]....
        /*62e0*/ 	.word	0xffffffff


	//   ....[170]....
        /*62e4*/ 	.word	0xffffffff


	//   ....[171]....
        /*62e8*/ 	.word	0xffffffff


	//   ....[172]....
        /*62ec*/ 	.word	0xffffffff


	//   ....[173]....
        /*62f0*/ 	.word	0xffffffff


	//   ....[174]....
        /*62f4*/ 	.word	0xffffffff


	//   ....[175]....
        /*62f8*/ 	.word	0xffffffff


	//   ....[176]....
        /*62fc*/ 	.word	0xffffffff


	//   ....[177]....
        /*6300*/ 	.word	0xffffffff


	//   ....[178]....
        /*6304*/ 	.word	0xffffffff


	//   ....[179]....
        /*6308*/ 	.word	0xffffffff


	//   ....[180]....
        /*630c*/ 	.word	0xffffffff


	//   ....[181]....
        /*6310*/ 	.word	0xffffffff


	//   ....[182]....
        /*6314*/ 	.word	0xffffffff


	//   ....[183]....
        /*6318*/ 	.word	0xffffffff


	//   ....[184]....
        /*631c*/ 	.word	0xffffffff


	//   ....[185]....
        /*6320*/ 	.word	0xffffffff


	//   ....[186]....
        /*6324*/ 	.word	0xffffffff


	//   ....[187]....
        /*6328*/ 	.word	0xffffffff


	//   ....[188]....
        /*632c*/ 	.word	0xffffffff


	//   ....[189]....
        /*6330*/ 	.word	0xffffffff


	//   ....[190]....
        /*6334*/ 	.word	0xffffffff


	//   ....[191]....
        /*6338*/ 	.word	0xffffffff


	//   ....[192]....
        /*633c*/ 	.word	0xffffffff


	//   ....[193]....
        /*6340*/ 	.word	0xffffffff


	//   ....[194]....
        /*6344*/ 	.word	0xffffffff


	//   ....[195]....
        /*6348*/ 	.word	0xffffffff


	//   ....[196]....
        /*634c*/ 	.word	0xffffffff


	//   ....[197]....
        /*6350*/ 	.word	0xffffffff


	//   ....[198]....
        /*6354*/ 	.word	0xffffffff


	//   ....[199]....
        /*6358*/ 	.word	0xffffffff


	//   ....[200]....
        /*635c*/ 	.word	0xffffffff


	//   ....[201]....
        /*6360*/ 	.word	0xffffffff


	//   ....[202]....
        /*6364*/ 	.word	0xffffffff


	//   ....[203]....
        /*6368*/ 	.word	0xffffffff


	//   ....[204]....
        /*636c*/ 	.word	0xffffffff


	//   ....[205]....
        /*6370*/ 	.word	0xffffffff


	//   ....[206]....
        /*6374*/ 	.word	0xffffffff


	//   ....[207]....
        /*6378*/ 	.word	0xffffffff


	//   ....[208]....
        /*637c*/ 	.word	0xffffffff


	//   ....[209]....
        /*6380*/ 	.word	0xffffffff


	//   ....[210]....
        /*6384*/ 	.word	0xffffffff


	//   ....[211]....
        /*6388*/ 	.word	0xffffffff


	//   ....[212]....
        /*638c*/ 	.word	0xffffffff


	//   ....[213]....
        /*6390*/ 	.word	0xffffffff


	//   ....[214]....
        /*6394*/ 	.word	0xffffffff


	//   ....[215]....
        /*6398*/ 	.word	0xffffffff


	//   ....[216]....
        /*639c*/ 	.word	0xffffffff


	//   ....[217]....
        /*63a0*/ 	.word	0xffffffff


	//   ....[218]....
        /*63a4*/ 	.word	0xffffffff


	//   ....[219]....
        /*63a8*/ 	.word	0xffffffff


	//   ....[220]....
        /*63ac*/ 	.word	0xffffffff


	//   ....[221]....
        /*63b0*/ 	.word	0xffffffff


	//   ....[222]....
        /*63b4*/ 	.word	0xffffffff


	//   ....[223]....
        /*63b8*/ 	.word	0xffffffff


	//   ....[224]....
        /*63bc*/ 	.word	0xffffffff


	//   ....[225]....
        /*63c0*/ 	.word	0xffffffff


	//   ....[226]....
        /*63c4*/ 	.word	0xffffffff


	//   ....[227]....
        /*63c8*/ 	.word	0xffffffff


	//   ....[228]....
        /*63cc*/ 	.word	0xffffffff


	//   ....[229]....
        /*63d0*/ 	.word	0xffffffff


	//   ....[230]....
        /*63d4*/ 	.word	0xffffffff


	//   ....[231]....
        /*63d8*/ 	.word	0xffffffff


	//   ....[232]....
        /*63dc*/ 	.word	0xffffffff


	//   ....[233]....
        /*63e0*/ 	.word	0xffffffff


	//   ....[234]....
        /*63e4*/ 	.word	0xffffffff


	//   ....[235]....
        /*63e8*/ 	.word	0xffffffff


	//   ....[236]....
        /*63ec*/ 	.word	0xffffffff


	//   ....[237]....
        /*63f0*/ 	.word	0xffffffff


	//   ....[238]....
        /*63f4*/ 	.word	0xffffffff


	//   ....[239]....
        /*63f8*/ 	.word	0xffffffff


	//   ....[240]....
        /*63fc*/ 	.word	0xffffffff


	//   ....[241]....
        /*6400*/ 	.word	0xffffffff


	//   ....[242]....
        /*6404*/ 	.word	0xffffffff


	//   ....[243]....
        /*6408*/ 	.word	0xffffffff


	//   ....[244]....
        /*640c*/ 	.word	0xffffffff


	//   ....[245]....
        /*6410*/ 	.word	0xffffffff


	//   ....[246]....
        /*6414*/ 	.word	0xffffffff


	//   ....[247]....
        /*6418*/ 	.word	0xffffffff


	//   ....[248]....
        /*641c*/ 	.word	0xffffffff


	//   ....[249]....
        /*6420*/ 	.word	0xffffffff


	//   ....[250]....
        /*6424*/ 	.word	0xffffffff


	//   ....[251]....
        /*6428*/ 	.word	0xffffffff


	//   ....[252]....
        /*642c*/ 	.word	0xffffffff


	//   ....[253]....
        /*6430*/ 	.word	0xffffffff


	//   ....[254]....
        /*6434*/ 	.word	0xffffffff


	//   ....[255]....
        /*6438*/ 	.word	0xffffffff


	//   ....[0]....
        /*643c*/ 	.word	0xffffffff


	//   ....[1]....
        /*6440*/ 	.word	0xffffffff


	//   ....[2]....
        /*6444*/ 	.word	0xffffffff


	//   ....[3]....
        /*6448*/ 	.word	0xffffffff


	//   ....[4]....
        /*644c*/ 	.word	0xffffffff


	//   ....[5]....
        /*6450*/ 	.word	0xffffffff


	//   ....[6]....
        /*6454*/ 	.word	0xffffffff


	//   ....[7]....
        /*6458*/ 	.word	0xffffffff


	//   ....[8]....
        /*645c*/ 	.word	0xffffffff


	//   ....[9]....
        /*6460*/ 	.word	0xffffffff


	//   ....[10]....
        /*6464*/ 	.word	0xffffffff


	//   ....[11]....
        /*6468*/ 	.word	0xffffffff


	//   ....[12]....
        /*646c*/ 	.word	0xffffffff


	//   ....[13]....
        /*6470*/ 	.word	0xffffffff


	//   ....[14]....
        /*6474*/ 	.word	0xffffffff


	//   ....[15]....
        /*6478*/ 	.word	0xffffffff


	//   ....[16]....
        /*647c*/ 	.word	0xffffffff


	//   ....[17]....
        /*6480*/ 	.word	0xffffffff


	//   ....[18]....
        /*6484*/ 	.word	0xffffffff


	//   ....[19]....
        /*6488*/ 	.word	0xffffffff


	//   ....[20]....
        /*648c*/ 	.word	0xffffffff


	//   ....[21]....
        /*6490*/ 	.word	0xffffffff


	//   ....[22]....
        /*6494*/ 	.word	0xffffffff


	//   ....[23]....
        /*6498*/ 	.word	0xffffffff


	//   ....[24]....
        /*649c*/ 	.word	0xffffffff


	//   ....[25]....
        /*64a0*/ 	.word	0xffffffff


	//   ....[26]....
        /*64a4*/ 	.word	0xffffffff


	//   ....[27]....
        /*64a8*/ 	.word	0xffffffff


	//   ....[28]....
        /*64ac*/ 	.word	0xffffffff


	//   ....[29]....
        /*64b0*/ 	.word	0xffffffff


	//   ....[30]....
        /*64b4*/ 	.word	0xffffffff


	//   ....[31]....
        /*64b8*/ 	.word	0xffffffff


	//   ....[32]....
        /*64bc*/ 	.word	0xffffffff


	//   ....[33]....
        /*64c0*/ 	.word	0xffffffff


	//   ....[34]....
        /*64c4*/ 	.word	0xffffffff


	//   ....[35]....
        /*64c8*/ 	.word	0xffffffff


	//   ....[36]....
        /*64cc*/ 	.word	0xffffffff


	//   ....[37]....
        /*64d0*/ 	.word	0xffffffff


	//   ....[38]....
        /*64d4*/ 	.word	0xffffffff


	//   ....[39]....
        /*64d8*/ 	.word	0xffffffff


	//   ....[40]....
        /*64dc*/ 	.word	0xffffffff


	//   ....[41]....
        /*64e0*/ 	.word	0xffffffff


	//   ....[42]....
        /*64e4*/ 	.word	0xffffffff


	//   ....[43]....
        /*64e8*/ 	.word	0xffffffff


	//   ....[44]....
        /*64ec*/ 	.word	0xffffffff


	//   ....[45]....
        /*64f0*/ 	.word	0xffffffff


	//   ....[46]....
        /*64f4*/ 	.word	0xffffffff


	//   ....[47]....
        /*64f8*/ 	.word	0xffffffff


	//   ....[48]....
        /*64fc*/ 	.word	0xffffffff


	//   ....[49]....
        /*6500*/ 	.word	0xffffffff


	//   ....[50]....
        /*6504*/ 	.word	0xffffffff


	//   ....[51]....
        /*6508*/ 	.word	0xffffffff


	//   ....[52]....
        /*650c*/ 	.word	0xffffffff


	//   ....[53]....
        /*6510*/ 	.word	0xffffffff


	//   ....[54]....
        /*6514*/ 	.word	0xffffffff


	//   ....[55]....
        /*6518*/ 	.word	0xffffffff


	//   ....[56]....
        /*651c*/ 	.word	0xffffffff


	//   ....[57]....
        /*6520*/ 	.word	0xffffffff


	//   ....[58]....
        /*6524*/ 	.word	0xffffffff


	//   ....[59]....
        /*6528*/ 	.word	0xffffffff


	//   ....[60]....
        /*652c*/ 	.word	0xffffffff


	//   ....[61]....
        /*6530*/ 	.word	0xffffffff


	//   ....[62]....
        /*6534*/ 	.word	0xffffffff


	//   ....[63]....
        /*6538*/ 	.word	0xffffffff


	//   ....[64]....
        /*653c*/ 	.word	0xffffffff


	//   ....[65]....
        /*6540*/ 	.word	0xffffffff


	//   ....[66]....
        /*6544*/ 	.word	0xffffffff


	//   ....[67]....
        /*6548*/ 	.word	0xffffffff


	//   ....[68]....
        /*654c*/ 	.word	0xffffffff


	//   ....[69]....
        /*6550*/ 	.word	0xffffffff


	//   ....[70]....
        /*6554*/ 	.word	0xffffffff


	//   ....[71]....
        /*6558*/ 	.word	0xffffffff


	//   ....[72]....
        /*655c*/ 	.word	0xffffffff


	//   ....[73]....
        /*6560*/ 	.word	0xffffffff


	//   ....[74]....
        /*6564*/ 	.word	0xffffffff


	//   ....[75]....
        /*6568*/ 	.word	0xffffffff


	//   ....[76]....
        /*656c*/ 	.word	0xffffffff


	//   ....[77]....
        /*6570*/ 	.word	0xffffffff


	//   ....[78]....
        /*6574*/ 	.word	0xffffffff


	//   ....[79]....
        /*6578*/ 	.word	0xffffffff


	//   ....[80]....
        /*657c*/ 	.word	0xffffffff


	//   ....[81]....
        /*6580*/ 	.word	0xffffffff


	//   ....[82]....
        /*6584*/ 	.word	0xffffffff


	//   ....[83]....
        /*6588*/ 	.word	0xffffffff


	//   ....[84]....
        /*658c*/ 	.word	0xffffffff


	//   ....[85]....
        /*6590*/ 	.word	0xffffffff


	//   ....[86]....
        /*6594*/ 	.word	0xffffffff


	//   ....[87]....
        /*6598*/ 	.word	0xffffffff


	//   ....[88]....
        /*659c*/ 	.word	0xffffffff


	//   ....[89]....
        /*65a0*/ 	.word	0xffffffff


	//   ....[90]....
        /*65a4*/ 	.word	0xffffffff


	//   ....[91]....
        /*65a8*/ 	.word	0xffffffff


	//   ....[92]....
        /*65ac*/ 	.word	0xffffffff


	//   ....[93]....
        /*65b0*/ 	.word	0xffffffff


	//   ....[94]....
        /*65b4*/ 	.word	0xffffffff


	//   ....[95]....
        /*65b8*/ 	.word	0xffffffff


	//   ....[96]....
        /*65bc*/ 	.word	0xffffffff


	//   ....[97]....
        /*65c0*/ 	.word	0xffffffff


	//   ....[98]....
        /*65c4*/ 	.word	0xffffffff


	//   ....[99]....
        /*65c8*/ 	.word	0xffffffff


	//   ....[100]....
        /*65cc*/ 	.word	0xffffffff


	//   ....[101]....
        /*65d0*/ 	.word	0xffffffff


	//   ....[102]....
        /*65d4*/ 	.word	0xffffffff


	//   ....[103]....
        /*65d8*/ 	.word	0xffffffff


	//   ....[104]....
        /*65dc*/ 	.word	0xffffffff


	//   ....[105]....
        /*65e0*/ 	.word	0xffffffff


	//   ....[106]....
        /*65e4*/ 	.word	0xffffffff


	//   ....[107]....
        /*65e8*/ 	.word	0xffffffff


	//   ....[108]....
        /*65ec*/ 	.word	0xffffffff


	//   ....[109]....
        /*65f0*/ 	.word	0xffffffff


	//   ....[110]....
        /*65f4*/ 	.word	0xffffffff


	//   ....[111]....
        /*65f8*/ 	.word	0xffffffff


	//   ....[112]....
        /*65fc*/ 	.word	0xffffffff


	//   ....[113]....
        /*6600*/ 	.word	0xffffffff


	//   ....[114]....
        /*6604*/ 	.word	0xffffffff


	//   ....[115]....
        /*6608*/ 	.word	0xffffffff


	//   ....[116]....
        /*660c*/ 	.word	0xffffffff


	//   ....[117]....
        /*6610*/ 	.word	0xffffffff


	//   ....[118]....
        /*6614*/ 	.word	0xffffffff


	//   ....[119]....
        /*6618*/ 	.word	0xffffffff


	//   ....[120]....
        /*661c*/ 	.word	0xffffffff


	//   ....[121]....
        /*6620*/ 	.word	0xffffffff


	//   ....[122]....
        /*6624*/ 	.word	0xffffffff


	//   ....[123]....
        /*6628*/ 	.word	0xffffffff


	//   ....[124]....
        /*662c*/ 	.word	0xffffffff


	//   ....[125]....
        /*6630*/ 	.word	0xffffffff


	//   ....[126]....
        /*6634*/ 	.word	0xffffffff


	//   ....[127]....
        /*6638*/ 	.word	0xffffffff


	//   ....[128]....
        /*663c*/ 	.word	0xffffffff


	//   ....[129]....
        /*6640*/ 	.word	0xffffffff


	//   ....[130]....
        /*6644*/ 	.word	0xffffffff


	//   ....[131]....
        /*6648*/ 	.word	0xffffffff


	//   ....[132]....
        /*664c*/ 	.word	0xffffffff


	//   ....[133]....
        /*6650*/ 	.word	0xffffffff


	//   ....[134]....
        /*6654*/ 	.word	0xffffffff


	//   ....[135]....
        /*6658*/ 	.word	0xffffffff


	//   ....[136]....
        /*665c*/ 	.word	0xffffffff


	//   ....[137]....
        /*6660*/ 	.word	0xffffffff


	//   ....[138]....
        /*6664*/ 	.word	0xffffffff


	//   ....[139]....
        /*6668*/ 	.word	0xffffffff


	//   ....[140]....
        /*666c*/ 	.word	0xffffffff


	//   ....[141]....
        /*6670*/ 	.word	0xffffffff


	//   ....[142]....
        /*6674*/ 	.word	0xffffffff


	//   ....[143]....
        /*6678*/ 	.word	0xffffffff


	//   ....[144]....
        /*667c*/ 	.word	0xffffffff


	//   ....[145]....
        /*6680*/ 	.word	0xffffffff


	//   ....[146]....
        /*6684*/ 	.word	0xffffffff


	//   ....[147]....
        /*6688*/ 	.word	0xffffffff


	//   ....[148]....
        /*668c*/ 	.word	0xffffffff


	//   ....[149]....
        /*6690*/ 	.word	0xffffffff


	//   ....[150]....
        /*6694*/ 	.word	0xffffffff


	//   ....[151]....
        /*6698*/ 	.word	0xffffffff


	//   ....[152]....
        /*669c*/ 	.word	0xffffffff


	//   ....[153]....
        /*66a0*/ 	.word	0xffffffff


	//   ....[154]....
        /*66a4*/ 	.word	0xffffffff


	//   ....[155]....
        /*66a8*/ 	.word	0xffffffff


	//   ....[156]....
        /*66ac*/ 	.word	0xffffffff


	//   ....[157]....
        /*66b0*/ 	.word	0xffffffff


	//   ....[158]....
        /*66b4*/ 	.word	0xffffffff


	//   ....[159]....
        /*66b8*/ 	.word	0xffffffff


	//   ....[160]....
        /*66bc*/ 	.word	0xffffffff


	//   ....[161]....
        /*66c0*/ 	.word	0xffffffff


	//   ....[162]....
        /*66c4*/ 	.word	0xffffffff


	//   ....[163]....
        /*66c8*/ 	.word	0xffffffff


	//   ....[164]....
        /*66cc*/ 	.word	0xffffffff


	//   ....[165]....
        /*66d0*/ 	.word	0xffffffff


	//   ....[166]....
        /*66d4*/ 	.word	0xffffffff


	//   ....[167]....
        /*66d8*/ 	.word	0xffffffff


	//   ....[168]....
        /*66dc*/ 	.word	0xffffffff


	//   ....[169]....
        /*66e0*/ 	.word	0xffffffff


	//   ....[170]....
        /*66e4*/ 	.word	0xffffffff


	//   ....[171]....
        /*66e8*/ 	.word	0xffffffff


	//   ....[172]....
        /*66ec*/ 	.word	0xffffffff


	//   ....[173]....
        /*66f0*/ 	.word	0xffffffff


	//   ....[174]....
        /*66f4*/ 	.word	0xffffffff


	//   ....[175]....
        /*66f8*/ 	.word	0xffffffff


	//   ....[176]....
        /*66fc*/ 	.word	0xffffffff


	//   ....[177]....
        /*6700*/ 	.word	0xffffffff


	//   ....[178]....
        /*6704*/ 	.word	0xffffffff


	//   ....[179]....
        /*6708*/ 	.word	0xffffffff


	//   ....[180]....
        /*670c*/ 	.word	0xffffffff


	//   ....[181]....
        /*6710*/ 	.word	0xffffffff


	//   ....[182]....
        /*6714*/ 	.word	0xffffffff


	//   ....[183]....
        /*6718*/ 	.word	0xffffffff


	//   ....[184]....
        /*671c*/ 	.word	0xffffffff


	//   ....[185]....
        /*6720*/ 	.word	0xffffffff


	//   ....[186]....
        /*6724*/ 	.word	0xffffffff


	//   ....[187]....
        /*6728*/ 	.word	0xffffffff


	//   ....[188]....
        /*672c*/ 	.word	0xffffffff


	//   ....[189]....
        /*6730*/ 	.word	0xffffffff


	//   ....[190]....
        /*6734*/ 	.word	0xffffffff


	//   ....[191]....
        /*6738*/ 	.word	0xffffffff


	//   ....[192]....
        /*673c*/ 	.word	0xffffffff


	//   ....[193]....
        /*6740*/ 	.word	0xffffffff


	//   ....[194]....
        /*6744*/ 	.word	0xffffffff


	//   ....[195]....
        /*6748*/ 	.word	0xffffffff


	//   ....[196]....
        /*674c*/ 	.word	0xffffffff


	//   ....[197]....
        /*6750*/ 	.word	0xffffffff


	//   ....[198]....
        /*6754*/ 	.word	0xffffffff


	//   ....[199]....
        /*6758*/ 	.word	0xffffffff


	//   ....[200]....
        /*675c*/ 	.word	0xffffffff


	//   ....[201]....
        /*6760*/ 	.word	0xffffffff


	//   ....[202]....
        /*6764*/ 	.word	0xffffffff


	//   ....[203]....
        /*6768*/ 	.word	0xffffffff


	//   ....[204]....
        /*676c*/ 	.word	0xffffffff


	//   ....[205]....
        /*6770*/ 	.word	0xffffffff


	//   ....[206]....
        /*6774*/ 	.word	0xffffffff


	//   ....[207]....
        /*6778*/ 	.word	0xffffffff


	//   ....[208]....
        /*677c*/ 	.word	0xffffffff


	//   ....[209]....
        /*6780*/ 	.word	0xffffffff


	//   ....[210]....
        /*6784*/ 	.word	0xffffffff


	//   ....[211]....
        /*6788*/ 	.word	0xffffffff


	//   ....[212]....
        /*678c*/ 	.word	0xffffffff


	//   ....[213]....
        /*6790*/ 	.word	0xffffffff


	//   ....[214]....
        /*6794*/ 	.word	0xffffffff


	//   ....[215]....
        /*6798*/ 	.word	0xffffffff


	//   ....[216]....
        /*679c*/ 	.word	0xffffffff


	//   ....[217]....
        /*67a0*/ 	.word	0xffffffff


	//   ....[218]....
        /*67a4*/ 	.word	0xffffffff


	//   ....[219]....
        /*67a8*/ 	.word	0xffffffff


	//   ....[220]....
        /*67ac*/ 	.word	0xffffffff


	//   ....[221]....
        /*67b0*/ 	.word	0xffffffff


	//   ....[222]....
        /*67b4*/ 	.word	0xffffffff


	//   ....[223]....
        /*67b8*/ 	.word	0xffffffff


	//   ....[224]....
        /*67bc*/ 	.word	0xffffffff


	//   ....[225]....
        /*67c0*/ 	.word	0xffffffff


	//   ....[226]....
        /*67c4*/ 	.word	0xffffffff


	//   ....[227]....
        /*67c8*/ 	.word	0xffffffff


	//   ....[228]....
        /*67cc*/ 	.word	0xffffffff


	//   ....[229]....
        /*67d0*/ 	.word	0xffffffff


	//   ....[230]....
        /*67d4*/ 	.word	0xffffffff


	//   ....[231]....
        /*67d8*/ 	.word	0xffffffff


	//   ....[232]....
        /*67dc*/ 	.word	0xffffffff


	//   ....[233]....
        /*67e0*/ 	.word	0xffffffff


	//   ....[234]....
        /*67e4*/ 	.word	0xffffffff


	//   ....[235]....
        /*67e8*/ 	.word	0xffffffff


	//   ....[236]....
        /*67ec*/ 	.word	0xffffffff


	//   ....[237]....
        /*67f0*/ 	.word	0xffffffff


	//   ....[238]....
        /*67f4*/ 	.word	0xffffffff


	//   ....[239]....
        /*67f8*/ 	.word	0xffffffff


	//   ....[240]....
        /*67fc*/ 	.word	0xffffffff


	//   ....[241]....
        /*6800*/ 	.word	0xffffffff


	//   ....[242]....
        /*6804*/ 	.word	0xffffffff


	//   ....[243]....
        /*6808*/ 	.word	0xffffffff


	//   ....[244]....
        /*680c*/ 	.word	0xffffffff


	//   ....[245]....
        /*6810*/ 	.word	0xffffffff


	//   ....[246]....
        /*6814*/ 	.word	0xffffffff


	//   ....[247]....
        /*6818*/ 	.word	0xffffffff


	//   ....[248]....
        /*681c*/ 	.word	0xffffffff


	//   ....[249]....
        /*6820*/ 	.word	0xffffffff


	//   ....[250]....
        /*6824*/ 	.word	0xffffffff


	//   ....[251]....
        /*6828*/ 	.word	0xffffffff


	//   ....[252]....
        /*682c*/ 	.word	0xffffffff


	//   ....[253]....
        /*6830*/ 	.word	0xffffffff


	//   ....[254]....
        /*6834*/ 	.word	0xffffffff


	//   ....[255]....
        /*6838*/ 	.word	0xffffffff


	//   ....[0]....
        /*683c*/ 	.word	0xffffffff


	//   ....[1]....
        /*6840*/ 	.word	0xffffffff


	//   ....[2]....
        /*6844*/ 	.word	0xffffffff


	//   ....[3]....
        /*6848*/ 	.word	0xffffffff


	//   ....[4]....
        /*684c*/ 	.word	0xffffffff


	//   ....[5]....
        /*6850*/ 	.word	0xffffffff


	//   ....[6]....
        /*6854*/ 	.word	0xffffffff


	//   ....[7]....
        /*6858*/ 	.word	0xffffffff


	//   ....[8]....
        /*685c*/ 	.word	0xffffffff


	//   ....[9]....
        /*6860*/ 	.word	0xffffffff


	//   ....[10]....
        /*6864*/ 	.word	0xffffffff


	//   ....[11]....
        /*6868*/ 	.word	0xffffffff


	//   ....[12]....
        /*686c*/ 	.word	0xffffffff


	//   ....[13]....
        /*6870*/ 	.word	0xffffffff


	//   ....[14]....
        /*6874*/ 	.word	0xffffffff


	//   ....[15]....
        /*6878*/ 	.word	0xffffffff


	//   ....[16]....
        /*687c*/ 	.word	0xffffffff


	//   ....[17]....
        /*6880*/ 	.word	0xffffffff


	//   ....[18]....
        /*6884*/ 	.word	0xffffffff


	//   ....[19]....
        /*6888*/ 	.word	0xffffffff


	//   ....[20]....
        /*688c*/ 	.word	0xffffffff


	//   ....[21]....
        /*6890*/ 	.word	0xffffffff


	//   ....[22]....
        /*6894*/ 	.word	0xffffffff


	//   ....[23]....
        /*6898*/ 	.word	0xffffffff


	//   ....[24]....
        /*689c*/ 	.word	0xffffffff


	//   ....[25]....
        /*68a0*/ 	.word	0xffffffff


	//   ....[26]....
        /*68a4*/ 	.word	0xffffffff


	//   ....[27]....
        /*68a8*/ 	.word	0xffffffff


	//   ....[28]....
        /*68ac*/ 	.word	0xffffffff


	//   ....[29]....
        /*68b0*/ 	.word	0xffffffff


	//   ....[30]....
        /*68b4*/ 	.word	0xffffffff


	//   ....[31]....
        /*68b8*/ 	.word	0xffffffff


	//   ....[32]....
        /*68bc*/ 	.word	0xffffffff


	//   ....[33]....
        /*68c0*/ 	.word	0xffffffff


	//   ....[34]....
        /*68c4*/ 	.word	0xffffffff


	//   ....[35]....
        /*68c8*/ 	.word	0xffffffff


	//   ....[36]....
        /*68cc*/ 	.word	0xffffffff


	//   ....[37]....
        /*68d0*/ 	.word	0xffffffff


	//   ....[38]....
        /*68d4*/ 	.word	0xffffffff


	//   ....[39]....
        /*68d8*/ 	.word	0xffffffff


	//   ....[40]....
        /*68dc*/ 	.word	0xffffffff


	//   ....[41]....
        /*68e0*/ 	.word	0xffffffff


	//   ....[42]....
        /*68e4*/ 	.word	0xffffffff


	//   ....[43]....
        /*68e8*/ 	.word	0xffffffff


	//   ....[44]....
        /*68ec*/ 	.word	0xffffffff


	//   ....[45]....
        /*68f0*/ 	.word	0xffffffff


	//   ....[46]....
        /*68f4*/ 	.word	0xffffffff


	//   ....[47]....
        /*68f8*/ 	.word	0xffffffff


	//   ....[48]....
        /*68fc*/ 	.word	0xffffffff


	//   ....[49]....
        /*6900*/ 	.word	0xffffffff


	//   ....[50]....
        /*6904*/ 	.word	0xffffffff


	//   ....[51]....
        /*6908*/ 	.word	0xffffffff


	//   ....[52]....
        /*690c*/ 	.word	0xffffffff


	//   ....[53]....
        /*6910*/ 	.word	0xffffffff


	//   ....[54]....
        /*6914*/ 	.word	0xffffffff


	//   ....[55]....
        /*6918*/ 	.word	0xffffffff


	//   ....[56]....
        /*691c*/ 	.word	0xffffffff


	//   ....[57]....
        /*6920*/ 	.word	0xffffffff


	//   ....[58]....
        /*6924*/ 	.word	0xffffffff


	//   ....[59]....
        /*6928*/ 	.word	0xffffffff


	//   ....[60]....
        /*692c*/ 	.word	0xffffffff


	//   ....[61]....
        /*6930*/ 	.word	0xffffffff


	//   ....[62]....
        /*6934*/ 	.word	0xffffffff


	//   ....[63]....
        /*6938*/ 	.word	0xffffffff


	//   ....[64]....
        /*693c*/ 	.word	0xffffffff


	//   ....[65]....
        /*6940*/ 	.word	0xffffffff


	//   ....[66]....
        /*6944*/ 	.word	0xffffffff


	//   ....[67]....
        /*6948*/ 	.word	0xffffffff


	//   ....[68]....
        /*694c*/ 	.word	0xffffffff


	//   ....[69]....
        /*6950*/ 	.word	0xffffffff


	//   ....[70]....
        /*6954*/ 	.word	0xffffffff


	//   ....[71]....
        /*6958*/ 	.word	0xffffffff


	//   ....[72]....
        /*695c*/ 	.word	0xffffffff


	//   ....[73]....
        /*6960*/ 	.word	0xffffffff


	//   ....[74]....
        /*6964*/ 	.word	0xffffffff


	//   ....[75]....
        /*6968*/ 	.word	0xffffffff


	//   ....[76]....
        /*696c*/ 	.word	0xffffffff


	//   ....[77]....
        /*6970*/ 	.word	0xffffffff


	//   ....[78]....
        /*6974*/ 	.word	0xffffffff


	//   ....[79]....
        /*6978*/ 	.word	0xffffffff


	//   ....[80]....
        /*697c*/ 	.word	0xffffffff


	//   ....[81]....
        /*6980*/ 	.word	0xffffffff


	//   ....[82]....
        /*6984*/ 	.word	0xffffffff


	//   ....[83]....
        /*6988*/ 	.word	0xffffffff


	//   ....[84]....
        /*698c*/ 	.word	0xffffffff


	//   ....[85]....
        /*6990*/ 	.word	0xffffffff


	//   ....[86]....
        /*6994*/ 	.word	0xffffffff


	//   ....[87]....
        /*6998*/ 	.word	0xffffffff


	//   ....[88]....
        /*699c*/ 	.word	0xffffffff


	//   ....[89]....
        /*69a0*/ 	.word	0xffffffff


	//   ....[90]....
        /*69a4*/ 	.word	0xffffffff


	//   ....[91]....
        /*69a8*/ 	.word	0xffffffff


	//   ....[92]....
        /*69ac*/ 	.word	0xffffffff


	//   ....[93]....
        /*69b0*/ 	.word	0xffffffff


	//   ....[94]....
        /*69b4*/ 	.word	0xffffffff


	//   ....[95]....
        /*69b8*/ 	.word	0xffffffff


	//   ....[96]....
        /*69bc*/ 	.word	0xffffffff


	//   ....[97]....
        /*69c0*/ 	.word	0xffffffff


	//   ....[98]....
        /*69c4*/ 	.word	0xffffffff


	//   ....[99]....
        /*69c8*/ 	.word	0xffffffff


	//   ....[100]....
        /*69cc*/ 	.word	0xffffffff


	//   ....[101]....
        /*69d0*/ 	.word	0xffffffff


	//   ....[102]....
        /*69d4*/ 	.word	0xffffffff


	//   ....[103]....
        /*69d8*/ 	.word	0xffffffff


	//   ....[104]....
        /*69dc*/ 	.word	0xffffffff


	//   ....[105]....
        /*69e0*/ 	.word	0xffffffff


	//   ....[106]....
        /*69e4*/ 	.word	0xffffffff


	//   ....[107]....
        /*69e8*/ 	.word	0xffffffff


	//   ....[108]....
        /*69ec*/ 	.word	0xffffffff


	//   ....[109]....
        /*69f0*/ 	.word	0xffffffff


	//   ....[110]....
        /*69f4*/ 	.word	0xffffffff


	//   ....[111]....
        /*69f8*/ 	.word	0xffffffff


	//   ....[112]....
        /*69fc*/ 	.word	0xffffffff


	//   ....[113]....
        /*6a00*/ 	.word	0xffffffff


	//   ....[114]....
        /*6a04*/ 	.word	0xffffffff


	//   ....[115]....
        /*6a08*/ 	.word	0xffffffff


	//   ....[116]....
        /*6a0c*/ 	.word	0xffffffff


	//   ....[117]....
        /*6a10*/ 	.word	0xffffffff


	//   ....[118]....
        /*6a14*/ 	.word	0xffffffff


	//   ....[119]....
        /*6a18*/ 	.word	0xffffffff


	//   ....[120]....
        /*6a1c*/ 	.word	0xffffffff


	//   ....[121]....
        /*6a20*/ 	.word	0xffffffff


	//   ....[122]....
        /*6a24*/ 	.word	0xffffffff


	//   ....[123]....
        /*6a28*/ 	.word	0xffffffff


	//   ....[124]....
        /*6a2c*/ 	.word	0xffffffff


	//   ....[125]....
        /*6a30*/ 	.word	0xffffffff


	//   ....[126]....
        /*6a34*/ 	.word	0xffffffff


	//   ....[127]....
        /*6a38*/ 	.word	0xffffffff


	//   ....[128]....
        /*6a3c*/ 	.word	0xffffffff


	//   ....[129]....
        /*6a40*/ 	.word	0xffffffff


	//   ....[130]....
        /*6a44*/ 	.word	0xffffffff


	//   ....[131]....
        /*6a48*/ 	.word	0xffffffff


	//   ....[132]....
        /*6a4c*/ 	.word	0xffffffff


	//   ....[133]....
        /*6a50*/ 	.word	0xffffffff


	//   ....[134]....
        /*6a54*/ 	.word	0xffffffff


	//   ....[135]....
        /*6a58*/ 	.word	0xffffffff


	//   ....[136]....
        /*6a5c*/ 	.word	0xffffffff


	//   ....[137]....
        /*6a60*/ 	.word	0xffffffff


	//   ....[138]....
        /*6a64*/ 	.word	0xffffffff


	//   ....[139]....
        /*6a68*/ 	.word	0xffffffff


	//   ....[140]....
        /*6a6c*/ 	.word	0xffffffff


	//   ....[141]....
        /*6a70*/ 	.word	0xffffffff


	//   ....[142]....
        /*6a74*/ 	.word	0xffffffff


	//   ....[143]....
        /*6a78*/ 	.word	0xffffffff


	//   ....[144]....
        /*6a7c*/ 	.word	0xffffffff


	//   ....[145]....
        /*6a80*/ 	.word	0xffffffff


	//   ....[146]....
        /*6a84*/ 	.word	0xffffffff


	//   ....[147]....
        /*6a88*/ 	.word	0xffffffff


	//   ....[148]....
        /*6a8c*/ 	.word	0xffffffff


	//   ....[149]....
        /*6a90*/ 	.word	0xffffffff


	//   ....[150]....
        /*6a94*/ 	.word	0xffffffff


	//   ....[151]....
        /*6a98*/ 	.word	0xffffffff


	//   ....[152]....
        /*6a9c*/ 	.word	0xffffffff


	//   ....[153]....
        /*6aa0*/ 	.word	0xffffffff


	//   ....[154]....
        /*6aa4*/ 	.word	0xffffffff


	//   ....[155]....
        /*6aa8*/ 	.word	0xffffffff


	//   ....[156]....
        /*6aac*/ 	.word	0xffffffff


	//   ....[157]....
        /*6ab0*/ 	.word	0xffffffff


	//   ....[158]....
        /*6ab4*/ 	.word	0xffffffff


	//   ....[159]....
        /*6ab8*/ 	.word	0xffffffff


	//   ....[160]....
        /*6abc*/ 	.word	0xffffffff


	//   ....[161]....
        /*6ac0*/ 	.word	0xffffffff


	//   ....[162]....
        /*6ac4*/ 	.word	0xffffffff


	//   ....[163]....
        /*6ac8*/ 	.word	0xffffffff


	//   ....[164]....
        /*6acc*/ 	.word	0xffffffff


	//   ....[165]....
        /*6ad0*/ 	.word	0xffffffff


	//   ....[166]....
        /*6ad4*/ 	.word	0xffffffff


	//   ....[167]....
        /*6ad8*/ 	.word	0xffffffff


	//   ....[168]....
        /*6adc*/ 	.word	0xffffffff


	//   ....[169]....
        /*6ae0*/ 	.word	0xffffffff


	//   ....[170]....
        /*6ae4*/ 	.word	0xffffffff


	//   ....[171]....
        /*6ae8*/ 	.word	0xffffffff


	//   ....[172]....
        /*6aec*/ 	.word	0xffffffff


	//   ....[173]....
        /*6af0*/ 	.word	0xffffffff


	//   ....[174]....
        /*6af4*/ 	.word	0xffffffff


	//   ....[175]....
        /*6af8*/ 	.word	0xffffffff


	//   ....[176]....
        /*6afc*/ 	.word	0xffffffff


	//   ....[177]....
        /*6b00*/ 	.word	0xffffffff


	//   ....[178]....
        /*6b04*/ 	.word	0xffffffff


	//   ....[179]....
        /*6b08*/ 	.word	0xffffffff


	//   ....[180]....
        /*6b0c*/ 	.word	0xffffffff


	//   ....[181]....
        /*6b10*/ 	.word	0xffffffff


	//   ....[182]....
        /*6b14*/ 	.word	0xffffffff


	//   ....[183]....
        /*6b18*/ 	.word	0xffffffff


	//   ....[184]....
        /*6b1c*/ 	.word	0xffffffff


	//   ....[185]....
        /*6b20*/ 	.word	0xffffffff


	//   ....[186]....
        /*6b24*/ 	.word	0xffffffff


	//   ....[187]....
        /*6b28*/ 	.word	0xffffffff


	//   ....[188]....
        /*6b2c*/ 	.word	0xffffffff


	//   ....[189]....
        /*6b30*/ 	.word	0xffffffff


	//   ....[190]....
        /*6b34*/ 	.word	0xffffffff


	//   ....[191]....
        /*6b38*/ 	.word	0xffffffff


	//   ....[192]....
        /*6b3c*/ 	.word	0xffffffff


	//   ....[193]....
        /*6b40*/ 	.word	0xffffffff


	//   ....[194]....
        /*6b44*/ 	.word	0xffffffff


	//   ....[195]....
        /*6b48*/ 	.word	0xffffffff


	//   ....[196]....
        /*6b4c*/ 	.word	0xffffffff


	//   ....[197]....
        /*6b50*/ 	.word	0xffffffff


	//   ....[198]....
        /*6b54*/ 	.word	0xffffffff


	//   ....[199]....
        /*6b58*/ 	.word	0xffffffff


	//   ....[200]....
        /*6b5c*/ 	.word	0xffffffff


	//   ....[201]....
        /*6b60*/ 	.word	0xffffffff


	//   ....[202]....
        /*6b64*/ 	.word	0xffffffff


	//   ....[203]....
        /*6b68*/ 	.word	0xffffffff


	//   ....[204]....
        /*6b6c*/ 	.word	0xffffffff


	//   ....[205]....
        /*6b70*/ 	.word	0xffffffff


	//   ....[206]....
        /*6b74*/ 	.word	0xffffffff


	//   ....[207]....
        /*6b78*/ 	.word	0xffffffff


	//   ....[208]....
        /*6b7c*/ 	.word	0xffffffff


	//   ....[209]....
        /*6b80*/ 	.word	0xffffffff


	//   ....[210]....
        /*6b84*/ 	.word	0xffffffff


	//   ....[211]....
        /*6b88*/ 	.word	0xffffffff


	//   ....[212]....
        /*6b8c*/ 	.word	0xffffffff


	//   ....[213]....
        /*6b90*/ 	.word	0xffffffff


	//   ....[214]....
        /*6b94*/ 	.word	0xffffffff


	//   ....[215]....
        /*6b98*/ 	.word	0xffffffff


	//   ....[216]....
        /*6b9c*/ 	.word	0xffffffff


	//   ....[217]....
        /*6ba0*/ 	.word	0xffffffff


	//   ....[218]....
        /*6ba4*/ 	.word	0xffffffff


	//   ....[219]....
        /*6ba8*/ 	.word	0xffffffff


	//   ....[220]....
        /*6bac*/ 	.word	0xffffffff


	//   ....[221]....
        /*6bb0*/ 	.word	0xffffffff


	//   ....[222]....
        /*6bb4*/ 	.word	0xffffffff


	//   ....[223]....
        /*6bb8*/ 	.word	0xffffffff


	//   ....[224]....
        /*6bbc*/ 	.word	0xffffffff


	//   ....[225]....
        /*6bc0*/ 	.word	0xffffffff


	//   ....[226]....
        /*6bc4*/ 	.word	0xffffffff


	//   ....[227]....
        /*6bc8*/ 	.word	0xffffffff


	//   ....[228]....
        /*6bcc*/ 	.word	0xffffffff


	//   ....[229]....
        /*6bd0*/ 	.word	0xffffffff


	//   ....[230]....
        /*6bd4*/ 	.word	0xffffffff


	//   ....[231]....
        /*6bd8*/ 	.word	0xffffffff


	//   ....[232]....
        /*6bdc*/ 	.word	0xffffffff


	//   ....[233]....
        /*6be0*/ 	.word	0xffffffff


	//   ....[234]....
        /*6be4*/ 	.word	0xffffffff


	//   ....[235]....
        /*6be8*/ 	.word	0xffffffff


	//   ....[236]....
        /*6bec*/ 	.word	0xffffffff


	//   ....[237]....
        /*6bf0*/ 	.word	0xffffffff


	//   ....[238]....
        /*6bf4*/ 	.word	0xffffffff


	//   ....[239]....
        /*6bf8*/ 	.word	0xffffffff


	//   ....[240]....
        /*6bfc*/ 	.word	0xffffffff


	//   ....[241]....
        /*6c00*/ 	.word	0xffffffff


	//   ....[242]....
        /*6c04*/ 	.word	0xffffffff


	//   ....[243]....
        /*6c08*/ 	.word	0xffffffff


	//   ....[244]....
        /*6c0c*/ 	.word	0xffffffff


	//   ....[245]....
        /*6c10*/ 	.word	0xffffffff


	//   ....[246]....
        /*6c14*/ 	.word	0xffffffff


	//   ....[247]....
        /*6c18*/ 	.word	0xffffffff


	//   ....[248]....
        /*6c1c*/ 	.word	0xffffffff


	//   ....[249]....
        /*6c20*/ 	.word	0xffffffff


	//   ....[250]....
        /*6c24*/ 	.word	0xffffffff


	//   ....[251]....
        /*6c28*/ 	.word	0xffffffff


	//   ....[252]....
        /*6c2c*/ 	.word	0xffffffff


	//   ....[253]....
        /*6c30*/ 	.word	0xffffffff


	//   ....[254]....
        /*6c34*/ 	.word	0xffffffff


	//   ....[255]....
        /*6c38*/ 	.word	0xffffffff


	//   ....[0]....
        /*6c3c*/ 	.word	0xffffffff


	//   ....[1]....
        /*6c40*/ 	.word	0xffffffff


	//   ....[2]....
        /*6c44*/ 	.word	0xffffffff


	//   ....[3]....
        /*6c48*/ 	.word	0xffffffff


	//   ....[4]....
        /*6c4c*/ 	.word	0xffffffff


	//   ....[5]....
        /*6c50*/ 	.word	0xffffffff


	//   ....[6]....
        /*6c54*/ 	.word	0xffffffff


	//   ....[7]....
        /*6c58*/ 	.word	0xffffffff


	//   ....[8]....
        /*6c5c*/ 	.word	0xffffffff


	//   ....[9]....
        /*6c60*/ 	.word	0xffffffff


	//   ....[10]....
        /*6c64*/ 	.word	0xffffffff


	//   ....[11]....
        /*6c68*/ 	.word	0xffffffff


	//   ....[12]....
        /*6c6c*/ 	.word	0xffffffff


	//   ....[13]....
        /*6c70*/ 	.word	0xffffffff


	//   ....[14]....
        /*6c74*/ 	.word	0xffffffff


	//   ....[15]....
        /*6c78*/ 	.word	0xffffffff


	//   ....[16]....
        /*6c7c*/ 	.word	0xffffffff


	//   ....[17]....
        /*6c80*/ 	.word	0xffffffff


	//   ....[18]....
        /*6c84*/ 	.word	0xffffffff


	//   ....[19]....
        /*6c88*/ 	.word	0xffffffff


	//   ....[20]....
        /*6c8c*/ 	.word	0xffffffff


	//   ....[21]....
        /*6c90*/ 	.word	0xffffffff


	//   ....[22]....
        /*6c94*/ 	.word	0xffffffff


	//   ....[23]....
        /*6c98*/ 	.word	0xffffffff


	//   ....[24]....
        /*6c9c*/ 	.word	0xffffffff


	//   ....[25]....
        /*6ca0*/ 	.word	0xffffffff


	//   ....[26]....
        /*6ca4*/ 	.word	0xffffffff


	//   ....[27]....
        /*6ca8*/ 	.word	0xffffffff


	//   ....[28]....
        /*6cac*/ 	.word	0xffffffff


	//   ....[29]....
        /*6cb0*/ 	.word	0xffffffff


	//   ....[30]....
        /*6cb4*/ 	.word	0xffffffff


	//   ....[31]....
        /*6cb8*/ 	.word	0xffffffff


	//   ....[32]....
        /*6cbc*/ 	.word	0xffffffff


	//   ....[33]....
        /*6cc0*/ 	.word	0xffffffff


	//   ....[34]....
        /*6cc4*/ 	.word	0xffffffff


	//   ....[35]....
        /*6cc8*/ 	.word	0xffffffff


	//   ....[36]....
        /*6ccc*/ 	.word	0xffffffff


	//   ....[37]....
        /*6cd0*/ 	.word	0xffffffff


	//   ....[38]....
        /*6cd4*/ 	.word	0xffffffff


	//   ....[39]....
        /*6cd8*/ 	.word	0xffffffff


	//   ....[40]....
        /*6cdc*/ 	.word	0xffffffff


	//   ....[41]....
        /*6ce0*/ 	.word	0xffffffff


	//   ....[42]....
        /*6ce4*/ 	.word	0xffffffff


	//   ....[43]....
        /*6ce8*/ 	.word	0xffffffff


	//   ....[44]....
        /*6cec*/ 	.word	0xffffffff


	//   ....[45]....
        /*6cf0*/ 	.word	0xffffffff


	//   ....[46]....
        /*6cf4*/ 	.word	0xffffffff


	//   ....[47]....
        /*6cf8*/ 	.word	0xffffffff


	//   ....[48]....
        /*6cfc*/ 	.word	0xffffffff


	//   ....[49]....
        /*6d00*/ 	.word	0xffffffff


	//   ....[50]....
        /*6d04*/ 	.word	0xffffffff


	//   ....[51]....
        /*6d08*/ 	.word	0xffffffff


	//   ....[52]....
        /*6d0c*/ 	.word	0xffffffff


	//   ....[53]....
        /*6d10*/ 	.word	0xffffffff


	//   ....[54]....
        /*6d14*/ 	.word	0xffffffff


	//   ....[55]....
        /*6d18*/ 	.word	0xffffffff


	//   ....[56]....
        /*6d1c*/ 	.word	0xffffffff


	//   ....[57]....
        /*6d20*/ 	.word	0xffffffff


	//   ....[58]....
        /*6d24*/ 	.word	0xffffffff


	//   ....[59]....
        /*6d28*/ 	.word	0xffffffff


	//   ....[60]....
        /*6d2c*/ 	.word	0xffffffff


	//   ....[61]....
        /*6d30*/ 	.word	0xffffffff


	//   ....[62]....
        /*6d34*/ 	.word	0xffffffff


	//   ....[63]....
        /*6d38*/ 	.word	0xffffffff


	//   ....[64]....
        /*6d3c*/ 	.word	0xffffffff


	//   ....[65]....
        /*6d40*/ 	.word	0xffffffff


	//   ....[66]....
        /*6d44*/ 	.word	0xffffffff


	//   ....[67]....
        /*6d48*/ 	.word	0xffffffff


	//   ....[68]....
        /*6d4c*/ 	.word	0xffffffff


	//   ....[69]....
        /*6d50*/ 	.word	0xffffffff


	//   ....[70]....
        /*6d54*/ 	.word	0xffffffff


	//   ....[71]....
        /*6d58*/ 	.word	0xffffffff


	//   ....[72]....
        /*6d5c*/ 	.word	0xffffffff


	//   ....[73]....
        /*6d60*/ 	.word	0xffffffff


	//   ....[74]....
        /*6d64*/ 	.word	0xffffffff


	//   ....[75]....
        /*6d68*/ 	.word	0xffffffff


	//   ....[76]....
        /*6d6c*/ 	.word	0xffffffff


	//   ....[77]....
        /*6d70*/ 	.word	0xffffffff


	//   ....[78]....
        /*6d74*/ 	.word	0xffffffff


	//   ....[79]....
        /*6d78*/ 	.word	0xffffffff


	//   ....[80]....
        /*6d7c*/ 	.word	0xffffffff


	//   ....[81]....
        /*6d80*/ 	.word	0xffffffff


	//   ....[82]....
        /*6d84*/ 	.word	0xffffffff


	//   ....[83]....
        /*6d88*/ 	.word	0xffffffff


	//   ....[84]....
        /*6d8c*/ 	.word	0xffffffff


	//   ....[85]....
        /*6d90*/ 	.word	0xffffffff


	//   ....[86]....
        /*6d94*/ 	.word	0xffffffff


	//   ....[87]....
        /*6d98*/ 	.word	0xffffffff


	//   ....[88]....
        /*6d9c*/ 	.word	0xffffffff


	//   ....[89]....
        /*6da0*/ 	.word	0xffffffff


	//   ....[90]....
        /*6da4*/ 	.word	0xffffffff


	//   ....[91]....
        /*6da8*/ 	.word	0xffffffff


	//   ....[92]....
        /*6dac*/ 	.word	0xffffffff


	//   ....[93]....
        /*6db0*/ 	.word	0xffffffff


	//   ....[94]....
        /*6db4*/ 	.word	0xffffffff


	//   ....[95]....
        /*6db8*/ 	.word	0xffffffff


	//   ....[96]....
        /*6dbc*/ 	.word	0xffffffff


	//   ....[97]....
        /*6dc0*/ 	.word	0xffffffff


	//   ....[98]....
        /*6dc4*/ 	.word	0xffffffff


	//   ....[99]....
        /*6dc8*/ 	.word	0xffffffff


	//   ....[100]....
        /*6dcc*/ 	.word	0xffffffff


	//   ....[101]....
        /*6dd0*/ 	.word	0xffffffff


	//   ....[102]....
        /*6dd4*/ 	.word	0xffffffff


	//   ....[103]....
        /*6dd8*/ 	.word	0xffffffff


	//   ....[104]....
        /*6ddc*/ 	.word	0xffffffff


	//   ....[105]....
        /*6de0*/ 	.word	0xffffffff


	//   ....[106]....
        /*6de4*/ 	.word	0xffffffff


	//   ....[107]....
        /*6de8*/ 	.word	0xffffffff


	//   ....[108]....
        /*6dec*/ 	.word	0xffffffff


	//   ....[109]....
        /*6df0*/ 	.word	0xffffffff


	//   ....[110]....
        /*6df4*/ 	.word	0xffffffff


	//   ....[111]....
        /*6df8*/ 	.word	0xffffffff


	//   ....[112]....
        /*6dfc*/ 	.word	0xffffffff


	//   ....[113]....
        /*6e00*/ 	.word	0xffffffff


	//   ....[114]....
        /*6e04*/ 	.word	0xffffffff


	//   ....[115]....
        /*6e08*/ 	.word	0xffffffff


	//   ....[116]....
        /*6e0c*/ 	.word	0xffffffff


	//   ....[117]....
        /*6e10*/ 	.word	0xffffffff


	//   ....[118]....
        /*6e14*/ 	.word	0xffffffff


	//   ....[119]....
        /*6e18*/ 	.word	0xffffffff


	//   ....[120]....
        /*6e1c*/ 	.word	0xffffffff


	//   ....[121]....
        /*6e20*/ 	.word	0xffffffff


	//   ....[122]....
        /*6e24*/ 	.word	0xffffffff


	//   ....[123]....
        /*6e28*/ 	.word	0xffffffff


	//   ....[124]....
        /*6e2c*/ 	.word	0xffffffff


	//   ....[125]....
        /*6e30*/ 	.word	0xffffffff


	//   ....[126]....
        /*6e34*/ 	.word	0xffffffff


	//   ....[127]....
        /*6e38*/ 	.word	0xffffffff


	//   ....[128]....
        /*6e3c*/ 	.word	0xffffffff


	//   ....[129]....
        /*6e40*/ 	.word	0xffffffff


	//   ....[130]....
        /*6e44*/ 	.word	0xffffffff


	//   ....[131]....
        /*6e48*/ 	.word	0xffffffff


	//   ....[132]....
        /*6e4c*/ 	.word	0xffffffff


	//   ....[133]....
        /*6e50*/ 	.word	0xffffffff


	//   ....[134]....
        /*6e54*/ 	.word	0xffffffff


	//   ....[135]....
        /*6e58*/ 	.word	0xffffffff


	//   ....[136]....
        /*6e5c*/ 	.word	0xffffffff


	//   ....[137]....
        /*6e60*/ 	.word	0xffffffff


	//   ....[138]....
        /*6e64*/ 	.word	0xffffffff


	//   ....[139]....
        /*6e68*/ 	.word	0xffffffff


	//   ....[140]....
        /*6e6c*/ 	.word	0xffffffff


	//   ....[141]....
        /*6e70*/ 	.word	0xffffffff


	//   ....[142]....
        /*6e74*/ 	.word	0xffffffff


	//   ....[143]....
        /*6e78*/ 	.word	0xffffffff


	//   ....[144]....
        /*6e7c*/ 	.word	0xffffffff


	//   ....[145]....
        /*6e80*/ 	.word	0xffffffff


	//   ....[146]....
        /*6e84*/ 	.word	0xffffffff


	//   ....[147]....
        /*6e88*/ 	.word	0xffffffff


	//   ....[148]....
        /*6e8c*/ 	.word	0xffffffff


	//   ....[149]....
        /*6e90*/ 	.word	0xffffffff


	//   ....[150]....
        /*6e94*/ 	.word	0xffffffff


	//   ....[151]....
        /*6e98*/ 	.word	0xffffffff


	//   ....[152]....
        /*6e9c*/ 	.word	0xffffffff


	//   ....[153]....
        /*6ea0*/ 	.word	0xffffffff


	//   ....[154]....
        /*6ea4*/ 	.word	0xffffffff


	//   ....[155]....
        /*6ea8*/ 	.word	0xffffffff


	//   ....[156]....
        /*6eac*/ 	.word	0xffffffff


	//   ....[157]....
        /*6eb0*/ 	.word	0xffffffff


	//   ....[158]....
        /*6eb4*/ 	.word	0xffffffff


	//   ....[159]....
        /*6eb8*/ 	.word	0xffffffff


	//   ....[160]....
        /*6ebc*/ 	.word	0xffffffff


	//   ....[161]....
        /*6ec0*/ 	.word	0xffffffff


	//   ....[162]....
        /*6ec4*/ 	.word	0xffffffff


	//   ....[163]....
        /*6ec8*/ 	.word	0xffffffff


	//   ....[164]....
        /*6ecc*/ 	.word	0xffffffff


	//   ....[165]....
        /*6ed0*/ 	.word	0xffffffff


	//   ....[166]....
        /*6ed4*/ 	.word	0xffffffff


	//   ....[167]....
        /*6ed8*/ 	.word	0xffffffff


	//   ....[168]....
        /*6edc*/ 	.word	0xffffffff


	//   ....[169]....
        /*6ee0*/ 	.word	0xffffffff


	//   ....[170]....
        /*6ee4*/ 	.word	0xffffffff


	//   ....[171]....
        /*6ee8*/ 	.word	0xffffffff


	//   ....[172]....
        /*6eec*/ 	.word	0xffffffff


	//   ....[173]....
        /*6ef0*/ 	.word	0xffffffff


	//   ....[174]....
        /*6ef4*/ 	.word	0xffffffff


	//   ....[175]....
        /*6ef8*/ 	.word	0xffffffff


	//   ....[176]....
        /*6efc*/ 	.word	0xffffffff


	//   ....[177]....
        /*6f00*/ 	.word	0xffffffff


	//   ....[178]....
        /*6f04*/ 	.word	0xffffffff


	//   ....[179]....
        /*6f08*/ 	.word	0xffffffff


	//   ....[180]....
        /*6f0c*/ 	.word	0xffffffff


	//   ....[181]....
        /*6f10*/ 	.word	0xffffffff


	//   ....[182]....
        /*6f14*/ 	.word	0xffffffff


	//   ....[183]....
        /*6f18*/ 	.word	0xffffffff


	//   ....[184]....
        /*6f1c*/ 	.word	0xffffffff


	//   ....[185]....
        /*6f20*/ 	.word	0xffffffff


	//   ....[186]....
        /*6f24*/ 	.word	0xffffffff


	//   ....[187]....
        /*6f28*/ 	.word	0xffffffff


	//   ....[188]....
        /*6f2c*/ 	.word	0xffffffff


	//   ....[189]....
        /*6f30*/ 	.word	0xffffffff


	//   ....[190]....
        /*6f34*/ 	.word	0xffffffff


	//   ....[191]....
        /*6f38*/ 	.word	0xffffffff


	//   ....[192]....
        /*6f3c*/ 	.word	0xffffffff


	//   ....[193]....
        /*6f40*/ 	.word	0xffffffff


	//   ....[194]....
        /*6f44*/ 	.word	0xffffffff


	//   ....[195]....
        /*6f48*/ 	.word	0xffffffff


	//   ....[196]....
        /*6f4c*/ 	.word	0xffffffff


	//   ....[197]....
        /*6f50*/ 	.word	0xffffffff


	//   ....[198]....
        /*6f54*/ 	.word	0xffffffff


	//   ....[199]....
        /*6f58*/ 	.word	0xffffffff


	//   ....[200]....
        /*6f5c*/ 	.word	0xffffffff


	//   ....[201]....
        /*6f60*/ 	.word	0xffffffff


	//   ....[202]....
        /*6f64*/ 	.word	0xffffffff


	//   ....[203]....
        /*6f68*/ 	.word	0xffffffff


	//   ....[204]....
        /*6f6c*/ 	.word	0xffffffff


	//   ....[205]....
        /*6f70*/ 	.word	0xffffffff


	//   ....[206]....
        /*6f74*/ 	.word	0xffffffff


	//   ....[207]....
        /*6f78*/ 	.word	0xffffffff


	//   ....[208]....
        /*6f7c*/ 	.word	0xffffffff


	//   ....[209]....
        /*6f80*/ 	.word	0xffffffff


	//   ....[210]....
        /*6f84*/ 	.word	0xffffffff


	//   ....[211]....
        /*6f88*/ 	.word	0xffffffff


	//   ....[212]....
        /*6f8c*/ 	.word	0xffffffff


	//   ....[213]....
        /*6f90*/ 	.word	0xffffffff


	//   ....[214]....
        /*6f94*/ 	.word	0xffffffff


	//   ....[215]....
        /*6f98*/ 	.word	0xffffffff


	//   ....[216]....
        /*6f9c*/ 	.word	0xffffffff


	//   ....[217]....
        /*6fa0*/ 	.word	0xffffffff


	//   ....[218]....
        /*6fa4*/ 	.word	0xffffffff


	//   ....[219]....
        /*6fa8*/ 	.word	0xffffffff


	//   ....[220]....
        /*6fac*/ 	.word	0xffffffff


	//   ....[221]....
        /*6fb0*/ 	.word	0xffffffff


	//   ....[222]....
        /*6fb4*/ 	.word	0xffffffff


	//   ....[223]....
        /*6fb8*/ 	.word	0xffffffff


	//   ....[224]....
        /*6fbc*/ 	.word	0xffffffff


	//   ....[225]....
        /*6fc0*/ 	.word	0xffffffff


	//   ....[226]....
        /*6fc4*/ 	.word	0xffffffff


	//   ....[227]....
        /*6fc8*/ 	.word	0xffffffff


	//   ....[228]....
        /*6fcc*/ 	.word	0xffffffff


	//   ....[229]....
        /*6fd0*/ 	.word	0xffffffff


	//   ....[230]....
        /*6fd4*/ 	.word	0xffffffff


	//   ....[231]....
        /*6fd8*/ 	.word	0xffffffff


	//   ....[232]....
        /*6fdc*/ 	.word	0xffffffff


	//   ....[233]....
        /*6fe0*/ 	.word	0xffffffff


	//   ....[234]....
        /*6fe4*/ 	.word	0xffffffff


	//   ....[235]....
        /*6fe8*/ 	.word	0xffffffff


	//   ....[236]....
        /*6fec*/ 	.word	0xffffffff


	//   ....[237]....
        /*6ff0*/ 	.word	0xffffffff


	//   ....[238]....
        /*6ff4*/ 	.word	0xffffffff


	//   ....[239]....
        /*6ff8*/ 	.word	0xffffffff


	//   ....[240]....
        /*6ffc*/ 	.word	0xffffffff


	//   ....[241]....
        /*7000*/ 	.word	0xffffffff


	//   ....[242]....
        /*7004*/ 	.word	0xffffffff


	//   ....[243]....
        /*7008*/ 	.word	0xffffffff


	//   ....[244]....
        /*700c*/ 	.word	0xffffffff


	//   ....[245]....
        /*7010*/ 	.word	0xffffffff


	//   ....[246]....
        /*7014*/ 	.word	0xffffffff


	//   ....[247]....
        /*7018*/ 	.word	0xffffffff


	//   ....[248]....
        /*701c*/ 	.word	0xffffffff


	//   ....[249]....
        /*7020*/ 	.word	0xffffffff


	//   ....[250]....
        /*7024*/ 	.word	0xffffffff


	//   ....[251]....
        /*7028*/ 	.word	0xffffffff


	//   ....[252]....
        /*702c*/ 	.word	0xffffffff


	//   ....[253]....
        /*7030*/ 	.word	0xffffffff


	//   ....[254]....
        /*7034*/ 	.word	0xffffffff


	//   ....[255]....
        /*7038*/ 	.word	0xffffffff


	//   ....[0]....
        /*703c*/ 	.word	0xffffffff


	//   ....[1]....
        /*7040*/ 	.word	0xffffffff


	//   ....[2]....
        /*7044*/ 	.word	0xffffffff


	//   ....[3]....
        /*7048*/ 	.word	0xffffffff


	//   ....[4]....
        /*704c*/ 	.word	0xffffffff


	//   ....[5]....
        /*7050*/ 	.word	0xffffffff


	//   ....[6]....
        /*7054*/ 	.word	0xffffffff


	//   ....[7]....
        /*7058*/ 	.word	0xffffffff


	//   ....[8]....
        /*705c*/ 	.word	0xffffffff


	//   ....[9]....
        /*7060*/ 	.word	0xffffffff


	//   ....[10]....
        /*7064*/ 	.word	0xffffffff


	//   ....[11]....
        /*7068*/ 	.word	0xffffffff


	//   ....[12]....
        /*706c*/ 	.word	0xffffffff


	//   ....[13]....
        /*7070*/ 	.word	0xffffffff


	//   ....[14]....
        /*7074*/ 	.word	0xffffffff


	//   ....[15]....
        /*7078*/ 	.word	0xffffffff


	//   ....[16]....
        /*707c*/ 	.word	0xffffffff


	//   ....[17]....
        /*7080*/ 	.word	0xffffffff


	//   ....[18]....
        /*7084*/ 	.word	0xffffffff


	//   ....[19]....
        /*7088*/ 	.word	0xffffffff


	//   ....[20]....
        /*708c*/ 	.word	0xffffffff


	//   ....[21]....
        /*7090*/ 	.word	0xffffffff


	//   ....[22]....
        /*7094*/ 	.word	0xffffffff


	//   ....[23]....
        /*7098*/ 	.word	0xffffffff


	//   ....[24]....
        /*709c*/ 	.word	0xffffffff


	//   ....[25]....
        /*70a0*/ 	.word	0xffffffff


	//   ....[26]....
        /*70a4*/ 	.word	0xffffffff


	//   ....[27]....
        /*70a8*/ 	.word	0xffffffff


	//   ....[28]....
        /*70ac*/ 	.word	0xffffffff


	//   ....[29]....
        /*70b0*/ 	.word	0xffffffff


	//   ....[30]....
        /*70b4*/ 	.word	0xffffffff


	//   ....[31]....
        /*70b8*/ 	.word	0xffffffff


	//   ....[32]....
        /*70bc*/ 	.word	0xffffffff


	//   ....[33]....
        /*70c0*/ 	.word	0xffffffff


	//   ....[34]....
        /*70c4*/ 	.word	0xffffffff


	//   ....[35]....
        /*70c8*/ 	.word	0xffffffff


	//   ....[36]....
        /*70cc*/ 	.word	0xffffffff


	//   ....[37]....
        /*70d0*/ 	.word	0xffffffff


	//   ....[38]....
        /*70d4*/ 	.word	0xffffffff


	//   ....[39]....
        /*70d8*/ 	.word	0xffffffff


	//   ....[40]....
        /*70dc*/ 	.word	0xffffffff


	//   ....[41]....
        /*70e0*/ 	.word	0xffffffff


	//   ....[42]....
        /*70e4*/ 	.word	0xffffffff


	//   ....[43]....
        /*70e8*/ 	.word	0xffffffff


	//   ....[44]....
        /*70ec*/ 	.word	0xffffffff


	//   ....[45]....
        /*70f0*/ 	.word	0xffffffff


	//   ....[46]....
        /*70f4*/ 	.word	0xffffffff


	//   ....[47]....
        /*70f8*/ 	.word	0xffffffff


	//   ....[48]....
        /*70fc*/ 	.word	0xffffffff


	//   ....[49]....
        /*7100*/ 	.word	0xffffffff


	//   ....[50]....
        /*7104*/ 	.word	0xffffffff


	//   ....[51]....
        /*7108*/ 	.word	0xffffffff


	//   ....[52]....
        /*710c*/ 	.word	0xffffffff


	//   ....[53]....
        /*7110*/ 	.word	0xffffffff


	//   ....[54]....
        /*7114*/ 	.word	0xffffffff


	//   ....[55]....
        /*7118*/ 	.word	0xffffffff


	//   ....[56]....
        /*711c*/ 	.word	0xffffffff


	//   ....[57]....
        /*7120*/ 	.word	0xffffffff


	//   ....[58]....
        /*7124*/ 	.word	0xffffffff


	//   ....[59]....
        /*7128*/ 	.word	0xffffffff


	//   ....[60]....
        /*712c*/ 	.word	0xffffffff


	//   ....[61]....
        /*7130*/ 	.word	0xffffffff


	//   ....[62]....
        /*7134*/ 	.word	0xffffffff


	//   ....[63]....
        /*7138*/ 	.word	0xffffffff


	//   ....[64]....
        /*713c*/ 	.word	0xffffffff


	//   ....[65]....
        /*7140*/ 	.word	0xffffffff


	//   ....[66]....
        /*7144*/ 	.word	0xffffffff


	//   ....[67]....
        /*7148*/ 	.word	0xffffffff


	//   ....[68]....
        /*714c*/ 	.word	0xffffffff


	//   ....[69]....
        /*7150*/ 	.word	0xffffffff


	//   ....[70]....
        /*7154*/ 	.word	0xffffffff


	//   ....[71]....
        /*7158*/ 	.word	0xffffffff


	//   ....[72]....
        /*715c*/ 	.word	0xffffffff


	//   ....[73]....
        /*7160*/ 	.word	0xffffffff


	//   ....[74]....
        /*7164*/ 	.word	0xffffffff


	//   ....[75]....
        /*7168*/ 	.word	0xffffffff


	//   ....[76]....
        /*716c*/ 	.word	0xffffffff


	//   ....[77]....
        /*7170*/ 	.word	0xffffffff


	//   ....[78]....
        /*7174*/ 	.word	0xffffffff


	//   ....[79]....
        /*7178*/ 	.word	0xffffffff


	//   ....[80]....
        /*717c*/ 	.word	0xffffffff


	//   ....[81]....
        /*7180*/ 	.word	0xffffffff


	//   ....[82]....
        /*7184*/ 	.word	0xffffffff


	//   ....[83]....
        /*7188*/ 	.word	0xffffffff


	//   ....[84]....
        /*718c*/ 	.word	0xffffffff


	//   ....[85]....
        /*7190*/ 	.word	0xffffffff


	//   ....[86]....
        /*7194*/ 	.word	0xffffffff


	//   ....[87]....
        /*7198*/ 	.word	0xffffffff


	//   ....[88]....
        /*719c*/ 	.word	0xffffffff


	//   ....[89]....
        /*71a0*/ 	.word	0xffffffff


	//   ....[90]....
        /*71a4*/ 	.word	0xffffffff


	//   ....[91]....
        /*71a8*/ 	.word	0xffffffff


	//   ....[92]....
        /*71ac*/ 	.word	0xffffffff


	//   ....[93]....
        /*71b0*/ 	.word	0xffffffff


	//   ....[94]....
        /*71b4*/ 	.word	0xffffffff


	//   ....[95]....
        /*71b8*/ 	.word	0xffffffff


	//   ....[96]....
        /*71bc*/ 	.word	0xffffffff


	//   ....[97]....
        /*71c0*/ 	.word	0xffffffff


	//   ....[98]....
        /*71c4*/ 	.word	0xffffffff


	//   ....[99]....
        /*71c8*/ 	.word	0xffffffff


	//   ....[100]....
        /*71cc*/ 	.word	0xffffffff


	//   ....[101]....
        /*71d0*/ 	.word	0xffffffff


	//   ....[102]....
        /*71d4*/ 	.word	0xffffffff


	//   ....[103]....
        /*71d8*/ 	.word	0xffffffff


	//   ....[104]....
        /*71dc*/ 	.word	0xffffffff


	//   ....[105]....
        /*71e0*/ 	.word	0xffffffff


	//   ....[106]....
        /*71e4*/ 	.word	0xffffffff


	//   ....[107]....
        /*71e8*/ 	.word	0xffffffff


	//   ....[108]....
        /*71ec*/ 	.word	0xffffffff


	//   ....[109]....
        /*71f0*/ 	.word	0xffffffff


	//   ....[110]....
        /*71f4*/ 	.word	0xffffffff


	//   ....[111]....
        /*71f8*/ 	.word	0xffffffff


	//   ....[112]....
        /*71fc*/ 	.word	0xffffffff


	//   ....[113]....
        /*7200*/ 	.word	0xffffffff


	//   ....[114]....
        /*7204*/ 	.word	0xffffffff


	//   ....[115]....
        /*7208*/ 	.word	0xffffffff


	//   ....[116]....
        /*720c*/ 	.word	0xffffffff


	//   ....[117]....
        /*7210*/ 	.word	0xffffffff


	//   ....[118]....
        /*7214*/ 	.word	0xffffffff


	//   ....[119]....
        /*7218*/ 	.word	0xffffffff


	//   ....[120]....
        /*721c*/ 	.word	0xffffffff


	//   ....[121]....
        /*7220*/ 	.word	0xffffffff


	//   ....[122]....
        /*7224*/ 	.word	0xffffffff


	//   ....[123]....
        /*7228*/ 	.word	0xffffffff


	//   ....[124]....
        /*722c*/ 	.word	0xffffffff


	//   ....[125]....
        /*7230*/ 	.word	0xffffffff


	//   ....[126]....
        /*7234*/ 	.word	0xffffffff


	//   ....[127]....
        /*7238*/ 	.word	0xffffffff


	//   ....[128]....
        /*723c*/ 	.word	0xffffffff


	//   ....[129]....
        /*7240*/ 	.word	0xffffffff


	//   ....[130]....
        /*7244*/ 	.word	0xffffffff


	//   ....[131]....
        /*7248*/ 	.word	0xffffffff


	//   ....[132]....
        /*724c*/ 	.word	0xffffffff


	//   ....[133]....
        /*7250*/ 	.word	0xffffffff


	//   ....[134]....
        /*7254*/ 	.word	0xffffffff


	//   ....[135]....
        /*7258*/ 	.word	0xffffffff


	//   ....[136]....
        /*725c*/ 	.word	0xffffffff


	//   ....[137]....
        /*7260*/ 	.word	0xffffffff


	//   ....[138]....
        /*7264*/ 	.word	0xffffffff


	//   ....[139]....
        /*7268*/ 	.word	0xffffffff


	//   ....[140]....
        /*726c*/ 	.word	0xffffffff


	//   ....[141]....
        /*7270*/ 	.word	0xffffffff


	//   ....[142]....
        /*7274*/ 	.word	0xffffffff


	//   ....[143]....
        /*7278*/ 	.word	0xffffffff


	//   ....[144]....
        /*727c*/ 	.word	0xffffffff


	//   ....[145]....
        /*7280*/ 	.word	0xffffffff


	//   ....[146]....
        /*7284*/ 	.word	0xffffffff


	//   ....[147]....
        /*7288*/ 	.word	0xffffffff


	//   ....[148]....
        /*728c*/ 	.word	0xffffffff


	//   ....[149]....
        /*7290*/ 	.word	0xffffffff


	//   ....[150]....
        /*7294*/ 	.word	0xffffffff


	//   ....[151]....
        /*7298*/ 	.word	0xffffffff


	//   ....[152]....
        /*729c*/ 	.word	0xffffffff


	//   ....[153]....
        /*72a0*/ 	.word	0xffffffff


	//   ....[154]....
        /*72a4*/ 	.word	0xffffffff


	//   ....[155]....
        /*72a8*/ 	.word	0xffffffff


	//   ....[156]....
        /*72ac*/ 	.word	0xffffffff


	//   ....[157]....
        /*72b0*/ 	.word	0xffffffff


	//   ....[158]....
        /*72b4*/ 	.word	0xffffffff


	//   ....[159]....
        /*72b8*/ 	.word	0xffffffff


	//   ....[160]....
        /*72bc*/ 	.word	0xffffffff


	//   ....[161]....
        /*72c0*/ 	.word	0xffffffff


	//   ....[162]....
        /*72c4*/ 	.word	0xffffffff


	//   ....[163]....
        /*72c8*/ 	.word	0xffffffff


	//   ....[164]....
        /*72cc*/ 	.word	0xffffffff


	//   ....[165]....
        /*72d0*/ 	.word	0xffffffff


	//   ....[166]....
        /*72d4*/ 	.word	0xffffffff


	//   ....[167]....
        /*72d8*/ 	.word	0xffffffff


	//   ....[168]....
        /*72dc*/ 	.word	0xffffffff


	//   ....[169]....
        /*72e0*/ 	.word	0xffffffff


	//   ....[170]....
        /*72e4*/ 	.word	0xffffffff


	//   ....[171]....
        /*72e8*/ 	.word	0xffffffff


	//   ....[172]....
        /*72ec*/ 	.word	0xffffffff


	//   ....[173]....
        /*72f0*/ 	.word	0xffffffff


	//   ....[174]....
        /*72f4*/ 	.word	0xffffffff


	//   ....[175]....
        /*72f8*/ 	.word	0xffffffff


	//   ....[176]....
        /*72fc*/ 	.word	0xffffffff


	//   ....[177]....
        /*7300*/ 	.word	0xffffffff


	//   ....[178]....
        /*7304*/ 	.word	0xffffffff


	//   ....[179]....
        /*7308*/ 	.word	0xffffffff


	//   ....[180]....
        /*730c*/ 	.word	0xffffffff


	//   ....[181]....
        /*7310*/ 	.word	0xffffffff


	//   ....[182]....
        /*7314*/ 	.word	0xffffffff


	//   ....[183]....
        /*7318*/ 	.word	0xffffffff


	//   ....[184]....
        /*731c*/ 	.word	0xffffffff


	//   ....[185]....
        /*7320*/ 	.word	0xffffffff


	//   ....[186]....
        /*7324*/ 	.word	0xffffffff


	//   ....[187]....
        /*7328*/ 	.word	0xffffffff


	//   ....[188]....
        /*732c*/ 	.word	0xffffffff


	//   ....[189]....
        /*7330*/ 	.word	0xffffffff


	//   ....[190]....
        /*7334*/ 	.word	0xffffffff


	//   ....[191]....
        /*7338*/ 	.word	0xffffffff


	//   ....[192]....
        /*733c*/ 	.word	0xffffffff


	//   ....[193]....
        /*7340*/ 	.word	0xffffffff


	//   ....[194]....
        /*7344*/ 	.word	0xffffffff


	//   ....[195]....
        /*7348*/ 	.word	0xffffffff


	//   ....[196]....
        /*734c*/ 	.word	0xffffffff


	//   ....[197]....
        /*7350*/ 	.word	0xffffffff


	//   ....[198]....
        /*7354*/ 	.word	0xffffffff


	//   ....[199]....
        /*7358*/ 	.word	0xffffffff


	//   ....[200]....
        /*735c*/ 	.word	0xffffffff


	//   ....[201]....
        /*7360*/ 	.word	0xffffffff


	//   ....[202]....
        /*7364*/ 	.word	0xffffffff


	//   ....[203]....
        /*7368*/ 	.word	0xffffffff


	//   ....[204]....
        /*736c*/ 	.word	0xffffffff


	//   ....[205]....
        /*7370*/ 	.word	0xffffffff


	//   ....[206]....
        /*7374*/ 	.word	0xffffffff


	//   ....[207]....
        /*7378*/ 	.word	0xffffffff


	//   ....[208]....
        /*737c*/ 	.word	0xffffffff


	//   ....[209]....
        /*7380*/ 	.word	0xffffffff


	//   ....[210]....
        /*7384*/ 	.word	0xffffffff


	//   ....[211]....
        /*7388*/ 	.word	0xffffffff


	//   ....[212]....
        /*738c*/ 	.word	0xffffffff


	//   ....[213]....
        /*7390*/ 	.word	0xffffffff


	//   ....[214]....
        /*7394*/ 	.word	0xffffffff


	//   ....[215]....
        /*7398*/ 	.word	0xffffffff


	//   ....[216]....
        /*739c*/ 	.word	0xffffffff


	//   ....[217]....
        /*73a0*/ 	.word	0xffffffff


	//   ....[218]....
        /*73a4*/ 	.word	0xffffffff


	//   ....[219]....
        /*73a8*/ 	.word	0xffffffff


	//   ....[220]....
        /*73ac*/ 	.word	0xffffffff


	//   ....[221]....
        /*73b0*/ 	.word	0xffffffff


	//   ....[222]....
        /*73b4*/ 	.word	0xffffffff


	//   ....[223]....
        /*73b8*/ 	.word	0xffffffff


	//   ....[224]....
        /*73bc*/ 	.word	0xffffffff


	//   ....[225]....
        /*73c0*/ 	.word	0xffffffff


	//   ....[226]....
        /*73c4*/ 	.word	0xffffffff


	//   ....[227]....
        /*73c8*/ 	.word	0xffffffff


	//   ....[228]....
        /*73cc*/ 	.word	0xffffffff


	//   ....[229]....
        /*73d0*/ 	.word	0xffffffff


	//   ....[230]....
        /*73d4*/ 	.word	0xffffffff


	//   ....[231]....
        /*73d8*/ 	.word	0xffffffff


	//   ....[232]....
        /*73dc*/ 	.word	0xffffffff


	//   ....[233]....
        /*73e0*/ 	.word	0xffffffff


	//   ....[234]....
        /*73e4*/ 	.word	0xffffffff


	//   ....[235]....
        /*73e8*/ 	.word	0xffffffff


	//   ....[236]....
        /*73ec*/ 	.word	0xffffffff


	//   ....[237]....
        /*73f0*/ 	.word	0xffffffff


	//   ....[238]....
        /*73f4*/ 	.word	0xffffffff


	//   ....[239]....
        /*73f8*/ 	.word	0xffffffff


	//   ....[240]....
        /*73fc*/ 	.word	0xffffffff


	//   ....[241]....
        /*7400*/ 	.word	0xffffffff


	//   ....[242]....
        /*7404*/ 	.word	0xffffffff


	//   ....[243]....
        /*7408*/ 	.word	0xffffffff


	//   ....[244]....
        /*740c*/ 	.word	0xffffffff


	//   ....[245]....
        /*7410*/ 	.word	0xffffffff


	//   ....[246]....
        /*7414*/ 	.word	0xffffffff


	//   ....[247]....
        /*7418*/ 	.word	0xffffffff


	//   ....[248]....
        /*741c*/ 	.word	0xffffffff


	//   ....[249]....
        /*7420*/ 	.word	0xffffffff


	//   ....[250]....
        /*7424*/ 	.word	0xffffffff


	//   ....[251]....
        /*7428*/ 	.word	0xffffffff


	//   ....[252]....
        /*742c*/ 	.word	0xffffffff


	//   ....[253]....
        /*7430*/ 	.word	0xffffffff


	//   ....[254]....
        /*7434*/ 	.word	0xffffffff


	//   ....[255]....
        /*7438*/ 	.word	0xffffffff


	//   ....[0]....
        /*743c*/ 	.word	0xffffffff


	//   ....[1]....
        /*7440*/ 	.word	0xffffffff


	//   ....[2]....
        /*7444*/ 	.word	0xffffffff


	//   ....[3]....
        /*7448*/ 	.word	0xffffffff


	//   ....[4]....
        /*744c*/ 	.word	0xffffffff


	//   ....[5]....
        /*7450*/ 	.word	0xffffffff


	//   ....[6]....
        /*7454*/ 	.word	0xffffffff


	//   ....[7]....
        /*7458*/ 	.word	0xffffffff


	//   ....[8]....
        /*745c*/ 	.word	0xffffffff


	//   ....[9]....
        /*7460*/ 	.word	0xffffffff


	//   ....[10]....
        /*7464*/ 	.word	0xffffffff


	//   ....[11]....
        /*7468*/ 	.word	0xffffffff


	//   ....[12]....
        /*746c*/ 	.word	0xffffffff


	//   ....[13]....
        /*7470*/ 	.word	0xffffffff


	//   ....[14]....
        /*7474*/ 	.word	0xffffffff


	//   ....[15]....
        /*7478*/ 	.word	0xffffffff


	//   ....[16]....
        /*747c*/ 	.word	0xffffffff


	//   ....[17]....
        /*7480*/ 	.word	0xffffffff


	//   ....[18]....
        /*7484*/ 	.word	0xffffffff


	//   ....[19]....
        /*7488*/ 	.word	0xffffffff


	//   ....[20]....
        /*748c*/ 	.word	0xffffffff


	//   ....[21]....
        /*7490*/ 	.word	0xffffffff


	//   ....[22]....
        /*7494*/ 	.word	0xffffffff


	//   ....[23]....
        /*7498*/ 	.word	0xffffffff


	//   ....[24]....
        /*749c*/ 	.word	0xffffffff


	//   ....[25]....
        /*74a0*/ 	.word	0xffffffff


	//   ....[26]....
        /*74a4*/ 	.word	0xffffffff


	//   ....[27]....
        /*74a8*/ 	.word	0xffffffff


	//   ....[28]....
        /*74ac*/ 	.word	0xffffffff


	//   ....[29]....
        /*74b0*/ 	.word	0xffffffff


	//   ....[30]....
        /*74b4*/ 	.word	0xffffffff


	//   ....[31]....
        /*74b8*/ 	.word	0xffffffff


	//   ....[32]....
        /*74bc*/ 	.word	0xffffffff


	//   ....[33]....
        /*74c0*/ 	.word	0xffffffff


	//   ....[34]....
        /*74c4*/ 	.word	0xffffffff


	//   ....[35]....
        /*74c8*/ 	.word	0xffffffff


	//   ....[36]....
        /*74cc*/ 	.word	0xffffffff


	//   ....[37]....
        /*74d0*/ 	.word	0xffffffff


	//   ....[38]....
        /*74d4*/ 	.word	0xffffffff


	//   ....[39]....
        /*74d8*/ 	.word	0xffffffff


	//   ....[40]....
        /*74dc*/ 	.word	0xffffffff


	//   ....[41]....
        /*74e0*/ 	.word	0xffffffff


	//   ....[42]....
        /*74e4*/ 	.word	0xffffffff


	//   ....[43]....
        /*74e8*/ 	.word	0xffffffff


	//   ....[44]....
        /*74ec*/ 	.word	0xffffffff


	//   ....[45]....
        /*74f0*/ 	.word	0xffffffff


	//   ....[46]....
        /*74f4*/ 	.word	0xffffffff


	//   ....[47]....
        /*74f8*/ 	.word	0xffffffff


	//   ....[48]....
        /*74fc*/ 	.word	0xffffffff


	//   ....[49]....
        /*7500*/ 	.word	0xffffffff


	//   ....[50]....
        /*7504*/ 	.word	0xffffffff


	//   ....[51]....
        /*7508*/ 	.word	0xffffffff


	//   ....[52]....
        /*750c*/ 	.word	0xffffffff


	//   ....[53]....
        /*7510*/ 	.word	0xffffffff


	//   ....[54]....
        /*7514*/ 	.word	0xffffffff


	//   ....[55]....
        /*7518*/ 	.word	0xffffffff


	//   ....[56]....
        /*751c*/ 	.word	0xffffffff


	//   ....[57]....
        /*7520*/ 	.word	0xffffffff


	//   ....[58]....
        /*7524*/ 	.word	0xffffffff


	//   ....[59]....
        /*7528*/ 	.word	0xffffffff


	//   ....[60]....
        /*752c*/ 	.word	0xffffffff


	//   ....[61]....
        /*7530*/ 	.word	0xffffffff


	//   ....[62]....
        /*7534*/ 	.word	0xffffffff


	//   ....[63]....
        /*7538*/ 	.word	0xffffffff


	//   ....[64]....
        /*753c*/ 	.word	0xffffffff


	//   ....[65]....
        /*7540*/ 	.word	0xffffffff


	//   ....[66]....
        /*7544*/ 	.word	0xffffffff


	//   ....[67]....
        /*7548*/ 	.word	0xffffffff


	//   ....[68]....
        /*754c*/ 	.word	0xffffffff


	//   ....[69]....
        /*7550*/ 	.word	0xffffffff


	//   ....[70]....
        /*7554*/ 	.word	0xffffffff


	//   ....[71]....
        /*7558*/ 	.word	0xffffffff


	//   ....[72]....
        /*755c*/ 	.word	0xffffffff


	//   ....[73]....
        /*7560*/ 	.word	0xffffffff


	//   ....[74]....
        /*7564*/ 	.word	0xffffffff


	//   ....[75]....
        /*7568*/ 	.word	0xffffffff


	//   ....[76]....
        /*756c*/ 	.word	0xffffffff


	//   ....[77]....
        /*7570*/ 	.word	0xffffffff


	//   ....[78]....
        /*7574*/ 	.word	0xffffffff


	//   ....[79]....
        /*7578*/ 	.word	0xffffffff


	//   ....[80]....
        /*757c*/ 	.word	0xffffffff


	//   ....[81]....
        /*7580*/ 	.word	0xffffffff


	//   ....[82]....
        /*7584*/ 	.word	0xffffffff


	//   ....[83]....
        /*7588*/ 	.word	0xffffffff


	//   ....[84]....
        /*758c*/ 	.word	0xffffffff


	//   ....[85]....
        /*7590*/ 	.word	0xffffffff


	//   ....[86]....
        /*7594*/ 	.word	0xffffffff


	//   ....[87]....
        /*7598*/ 	.word	0xffffffff


	//   ....[88]....
        /*759c*/ 	.word	0xffffffff


	//   ....[89]....
        /*75a0*/ 	.word	0xffffffff


	//   ....[90]....
        /*75a4*/ 	.word	0xffffffff


	//   ....[91]....
        /*75a8*/ 	.word	0xffffffff


	//   ....[92]....
        /*75ac*/ 	.word	0xffffffff


	//   ....[93]....
        /*75b0*/ 	.word	0xffffffff


	//   ....[94]....
        /*75b4*/ 	.word	0xffffffff


	//   ....[95]....
        /*75b8*/ 	.word	0xffffffff


	//   ....[96]....
        /*75bc*/ 	.word	0xffffffff


	//   ....[97]....
        /*75c0*/ 	.word	0xffffffff


	//   ....[98]....
        /*75c4*/ 	.word	0xffffffff


	//   ....[99]....
        /*75c8*/ 	.word	0xffffffff


	//   ....[100]....
        /*75cc*/ 	.word	0xffffffff


	//   ....[101]....
        /*75d0*/ 	.word	0xffffffff


	//   ....[102]....
        /*75d4*/ 	.word	0xffffffff


	//   ....[103]....
        /*75d8*/ 	.word	0xffffffff


	//   ....[104]....
        /*75dc*/ 	.word	0xffffffff


	//   ....[105]....
        /*75e0*/ 	.word	0xffffffff


	//   ....[106]....
        /*75e4*/ 	.word	0xffffffff


	//   ....[107]....
        /*75e8*/ 	.word	0xffffffff


	//   ....[108]....
        /*75ec*/ 	.word	0xffffffff


	//   ....[109]....
        /*75f0*/ 	.word	0xffffffff


	//   ....[110]....
        /*75f4*/ 	.word	0xffffffff


	//   ....[111]....
        /*75f8*/ 	.word	0xffffffff


	//   ....[112]....
        /*75fc*/ 	.word	0xffffffff


	//   ....[113]....
        /*7600*/ 	.word	0xffffffff


	//   ....[114]....
        /*7604*/ 	.word	0xffffffff


	//   ....[115]....
        /*7608*/ 	.word	0xffffffff


	//   ....[116]....
        /*760c*/ 	.word	0xffffffff


	//   ....[117]....
        /*7610*/ 	.word	0xffffffff


	//   ....[118]....
        /*7614*/ 	.word	0xffffffff


	//   ....[119]....
        /*7618*/ 	.word	0xffffffff


	//   ....[120]....
        /*761c*/ 	.word	0xffffffff


	//   ....[121]....
        /*7620*/ 	.word	0xffffffff


	//   ....[122]....
        /*7624*/ 	.word	0xffffffff


	//   ....[123]....
        /*7628*/ 	.word	0xffffffff


	//   ....[124]....
        /*762c*/ 	.word	0xffffffff


	//   ....[125]....
        /*7630*/ 	.word	0xffffffff


	//   ....[126]....
        /*7634*/ 	.word	0xffffffff


	//   ....[127]....
        /*7638*/ 	.word	0xffffffff


	//   ....[128]....
        /*763c*/ 	.word	0xffffffff


	//   ....[129]....
        /*7640*/ 	.word	0xffffffff


	//   ....[130]....
        /*7644*/ 	.word	0xffffffff


	//   ....[131]....
        /*7648*/ 	.word	0xffffffff


	//   ....[132]....
        /*764c*/ 	.word	0xffffffff


	//   ....[133]....
        /*7650*/ 	.word	0xffffffff


	//   ....[134]....
        /*7654*/ 	.word	0xffffffff


	//   ....[135]....
        /*7658*/ 	.word	0xffffffff


	//   ....[136]....
        /*765c*/ 	.word	0xffffffff


	//   ....[137]....
        /*7660*/ 	.word	0xffffffff


	//   ....[138]....
        /*7664*/ 	.word	0xffffffff


	//   ....[139]....
        /*7668*/ 	.word	0xffffffff


	//   ....[140]....
        /*766c*/ 	.word	0xffffffff


	//   ....[141]....
        /*7670*/ 	.word	0xffffffff


	//   ....[142]....
        /*7674*/ 	.word	0xffffffff


	//   ....[143]....
        /*7678*/ 	.word	0xffffffff


	//   ....[144]....
        /*767c*/ 	.word	0xffffffff


	//   ....[145]....
        /*7680*/ 	.word	0xffffffff


	//   ....[146]....
        /*7684*/ 	.word	0xffffffff


	//   ....[147]....
        /*7688*/ 	.word	0xffffffff


	//   ....[148]....
        /*768c*/ 	.word	0xffffffff


	//   ....[149]....
        /*7690*/ 	.word	0xffffffff


	//   ....[150]....
        /*7694*/ 	.word	0xffffffff


	//   ....[151]....
        /*7698*/ 	.word	0xffffffff


	//   ....[152]....
        /*769c*/ 	.word	0xffffffff


	//   ....[153]....
        /*76a0*/ 	.word	0xffffffff


	//   ....[154]....
        /*76a4*/ 	.word	0xffffffff


	//   ....[155]....
        /*76a8*/ 	.word	0xffffffff


	//   ....[156]....
        /*76ac*/ 	.word	0xffffffff


	//   ....[157]....
        /*76b0*/ 	.word	0xffffffff


	//   ....[158]....
        /*76b4*/ 	.word	0xffffffff


	//   ....[159]....
        /*76b8*/ 	.word	0xffffffff


	//   ....[160]....
        /*76bc*/ 	.word	0xffffffff


	//   ....[161]....
        /*76c0*/ 	.word	0xffffffff


	//   ....[162]....
        /*76c4*/ 	.word	0xffffffff


	//   ....[163]....
        /*76c8*/ 	.word	0xffffffff


	//   ....[164]....
        /*76cc*/ 	.word	0xffffffff


	//   ....[165]....
        /*76d0*/ 	.word	0xffffffff


	//   ....[166]....
        /*76d4*/ 	.word	0xffffffff


	//   ....[167]....
        /*76d8*/ 	.word	0xffffffff


	//   ....[168]....
        /*76dc*/ 	.word	0xffffffff


	//   ....[169]....
        /*76e0*/ 	.word	0xffffffff


	//   ....[170]....
        /*76e4*/ 	.word	0xffffffff


	//   ....[171]....
        /*76e8*/ 	.word	0xffffffff


	//   ....[172]....
        /*76ec*/ 	.word	0xffffffff


	//   ....[173]....
        /*76f0*/ 	.word	0xffffffff


	//   ....[174]....
        /*76f4*/ 	.word	0xffffffff


	//   ....[175]....
        /*76f8*/ 	.word	0xffffffff


	//   ....[176]....
        /*76fc*/ 	.word	0xffffffff


	//   ....[177]....
        /*7700*/ 	.word	0xffffffff


	//   ....[178]....
        /*7704*/ 	.word	0xffffffff


	//   ....[179]....
        /*7708*/ 	.word	0xffffffff


	//   ....[180]....
        /*770c*/ 	.word	0xffffffff


	//   ....[181]....
        /*7710*/ 	.word	0xffffffff


	//   ....[182]....
        /*7714*/ 	.word	0xffffffff


	//   ....[183]....
        /*7718*/ 	.word	0xffffffff


	//   ....[184]....
        /*771c*/ 	.word	0xffffffff


	//   ....[185]....
        /*7720*/ 	.word	0xffffffff


	//   ....[186]....
        /*7724*/ 	.word	0xffffffff


	//   ....[187]....
        /*7728*/ 	.word	0xffffffff


	//   ....[188]....
        /*772c*/ 	.word	0xffffffff


	//   ....[189]....
        /*7730*/ 	.word	0xffffffff


	//   ....[190]....
        /*7734*/ 	.word	0xffffffff


	//   ....[191]....
        /*7738*/ 	.word	0xffffffff


	//   ....[192]....
        /*773c*/ 	.word	0xffffffff


	//   ....[193]....
        /*7740*/ 	.word	0xffffffff


	//   ....[194]....
        /*7744*/ 	.word	0xffffffff


	//   ....[195]....
        /*7748*/ 	.word	0xffffffff


	//   ....[196]....
        /*774c*/ 	.word	0xffffffff


	//   ....[197]....
        /*7750*/ 	.word	0xffffffff


	//   ....[198]....
        /*7754*/ 	.word	0xffffffff


	//   ....[199]....
        /*7758*/ 	.word	0xffffffff


	//   ....[200]....
        /*775c*/ 	.word	0xffffffff


	//   ....[201]....
        /*7760*/ 	.word	0xffffffff


	//   ....[202]....
        /*7764*/ 	.word	0xffffffff


	//   ....[203]....
        /*7768*/ 	.word	0xffffffff


	//   ....[204]....
        /*776c*/ 	.word	0xffffffff


	//   ....[205]....
        /*7770*/ 	.word	0xffffffff


	//   ....[206]....
        /*7774*/ 	.word	0xffffffff


	//   ....[207]....
        /*7778*/ 	.word	0xffffffff


	//   ....[208]....
        /*777c*/ 	.word	0xffffffff


	//   ....[209]....
        /*7780*/ 	.word	0xffffffff


	//   ....[210]....
        /*7784*/ 	.word	0xffffffff


	//   ....[211]....
        /*7788*/ 	.word	0xffffffff


	//   ....[212]....
        /*778c*/ 	.word	0xffffffff


	//   ....[213]....
        /*7790*/ 	.word	0xffffffff


	//   ....[214]....
        /*7794*/ 	.word	0xffffffff


	//   ....[215]....
        /*7798*/ 	.word	0xffffffff


	//   ....[216]....
        /*779c*/ 	.word	0xffffffff


	//   ....[217]....
        /*77a0*/ 	.word	0xffffffff


	//   ....[218]....
        /*77a4*/ 	.word	0xffffffff


	//   ....[219]....
        /*77a8*/ 	.word	0xffffffff


	//   ....[220]....
        /*77ac*/ 	.word	0xffffffff


	//   ....[221]....
        /*77b0*/ 	.word	0xffffffff


	//   ....[222]....
        /*77b4*/ 	.word	0xffffffff


	//   ....[223]....
        /*77b8*/ 	.word	0xffffffff


	//   ....[224]....
        /*77bc*/ 	.word	0xffffffff


	//   ....[225]....
        /*77c0*/ 	.word	0xffffffff


	//   ....[226]....
        /*77c4*/ 	.word	0xffffffff


	//   ....[227]....
        /*77c8*/ 	.word	0xffffffff


	//   ....[228]....
        /*77cc*/ 	.word	0xffffffff


	//   ....[229]....
        /*77d0*/ 	.word	0xffffffff


	//   ....[230]....
        /*77d4*/ 	.word	0xffffffff


	//   ....[231]....
        /*77d8*/ 	.word	0xffffffff


	//   ....[232]....
        /*77dc*/ 	.word	0xffffffff


	//   ....[233]....
        /*77e0*/ 	.word	0xffffffff


	//   ....[234]....
        /*77e4*/ 	.word	0xffffffff


	//   ....[235]....
        /*77e8*/ 	.word	0xffffffff


	//   ....[236]....
        /*77ec*/ 	.word	0xffffffff


	//   ....[237]....
        /*77f0*/ 	.word	0xffffffff


	//   ....[238]....
        /*77f4*/ 	.word	0xffffffff


	//   ....[239]....
        /*77f8*/ 	.word	0xffffffff


	//   ....[240]....
        /*77fc*/ 	.word	0xffffffff


	//   ....[241]....
        /*7800*/ 	.word	0xffffffff


	//   ....[242]....
        /*7804*/ 	.word	0xffffffff


	//   ....[243]....
        /*7808*/ 	.word	0xffffffff


	//   ....[244]....
        /*780c*/ 	.word	0xffffffff


	//   ....[245]....
        /*7810*/ 	.word	0xffffffff


	//   ....[246]....
        /*7814*/ 	.word	0xffffffff


	//   ....[247]....
        /*7818*/ 	.word	0xffffffff


	//   ....[248]....
        /*781c*/ 	.word	0xffffffff


	//   ....[249]....
        /*7820*/ 	.word	0xffffffff


	//   ....[250]....
        /*7824*/ 	.word	0xffffffff


	//   ....[251]....
        /*7828*/ 	.word	0xffffffff


	//   ....[252]....
        /*782c*/ 	.word	0xffffffff


	//   ....[253]....
        /*7830*/ 	.word	0xffffffff


	//   ....[254]....
        /*7834*/ 	.word	0xffffffff


	//   ....[255]....
        /*7838*/ 	.word	0xffffffff


	//   ....[0]....
        /*783c*/ 	.word	0xffffffff


	//   ....[1]....
        /*7840*/ 	.word	0xffffffff


	//   ....[2]....
        /*7844*/ 	.word	0xffffffff


	//   ....[3]....
        /*7848*/ 	.word	0xffffffff


	//   ....[4]....
        /*784c*/ 	.word	0xffffffff


	//   ....[5]....
        /*7850*/ 	.word	0xffffffff


	//   ....[6]....
        /*7854*/ 	.word	0xffffffff


	//   ....[7]....
        /*7858*/ 	.word	0xffffffff


	//   ....[8]....
        /*785c*/ 	.word	0xffffffff


	//   ....[9]....
        /*7860*/ 	.word	0xffffffff


	//   ....[10]....
        /*7864*/ 	.word	0xffffffff


	//   ....[11]....
        /*7868*/ 	.word	0xffffffff


	//   ....[12]....
        /*786c*/ 	.word	0xffffffff


	//   ....[13]....
        /*7870*/ 	.word	0xffffffff


	//   ....[14]....
        /*7874*/ 	.word	0xffffffff


	//   ....[15]....
        /*7878*/ 	.word	0xffffffff


	//   ....[16]....
        /*787c*/ 	.word	0xffffffff


	//   ....[17]....
        /*7880*/ 	.word	0xffffffff


	//   ....[18]....
        /*7884*/ 	.word	0xffffffff


	//   ....[19]....
        /*7888*/ 	.word	0xffffffff


	//   ....[20]....
        /*788c*/ 	.word	0xffffffff


	//   ....[21]....
        /*7890*/ 	.word	0xffffffff


	//   ....[22]....
        /*7894*/ 	.word	0xffffffff


	//   ....[23]....
        /*7898*/ 	.word	0xffffffff


	//   ....[24]....
        /*789c*/ 	.word	0xffffffff


	//   ....[25]....
        /*78a0*/ 	.word	0xffffffff


	//   ....[26]....
        /*78a4*/ 	.word	0xffffffff


	//   ....[27]....
        /*78a8*/ 	.word	0xffffffff


	//   ....[28]....
        /*78ac*/ 	.word	0xffffffff


	//   ....[29]....
        /*78b0*/ 	.word	0xffffffff


	//   ....[30]....
        /*78b4*/ 	.word	0xffffffff


	//   ....[31]....
        /*78b8*/ 	.word	0xffffffff


	//   ....[32]....
        /*78bc*/ 	.word	0xffffffff


	//   ....[33]....
        /*78c0*/ 	.word	0xffffffff


	//   ....[34]....
        /*78c4*/ 	.word	0xffffffff


	//   ....[35]....
        /*78c8*/ 	.word	0xffffffff


	//   ....[36]....
        /*78cc*/ 	.word	0xffffffff


	//   ....[37]....
        /*78d0*/ 	.word	0xffffffff


	//   ....[38]....
        /*78d4*/ 	.word	0xffffffff


	//   ....[39]....
        /*78d8*/ 	.word	0xffffffff


	//   ....[40]....
        /*78dc*/ 	.word	0xffffffff


	//   ....[41]....
        /*78e0*/ 	.word	0xffffffff


	//   ....[42]....
        /*78e4*/ 	.word	0xffffffff


	//   ....[43]....
        /*78e8*/ 	.word	0xffffffff


	//   ....[44]....
        /*78ec*/ 	.word	0xffffffff


	//   ....[45]....
        /*78f0*/ 	.word	0xffffffff


	//   ....[46]....
        /*78f4*/ 	.word	0xffffffff


	//   ....[47]....
        /*78f8*/ 	.word	0xffffffff


	//   ....[48]....
        /*78fc*/ 	.word	0xffffffff


	//   ....[49]....
        /*7900*/ 	.word	0xffffffff


	//   ....[50]....
        /*7904*/ 	.word	0xffffffff


	//   ....[51]....
        /*7908*/ 	.word	0xffffffff


	//   ....[52]....
        /*790c*/ 	.word	0xffffffff


	//   ....[53]....
        /*7910*/ 	.word	0xffffffff


	//   ....[54]....
        /*7914*/ 	.word	0xffffffff


	//   ....[55]....
        /*7918*/ 	.word	0xffffffff


	//   ....[56]....
        /*791c*/ 	.word	0xffffffff


	//   ....[57]....
        /*7920*/ 	.word	0xffffffff


	//   ....[58]....
        /*7924*/ 	.word	0xffffffff


	//   ....[59]....
        /*7928*/ 	.word	0xffffffff


	//   ....[60]....
        /*792c*/ 	.word	0xffffffff


	//   ....[61]....
        /*7930*/ 	.word	0xffffffff


	//   ....[62]....
        /*7934*/ 	.word	0xffffffff


	//   ....[63]....
        /*7938*/ 	.word	0xffffffff


	//   ....[64]....
        /*793c*/ 	.word	0xffffffff


	//   ....[65]....
        /*7940*/ 	.word	0xffffffff


	//   ....[66]....
        /*7944*/ 	.word	0xffffffff


	//   ....[67]....
        /*7948*/ 	.word	0xffffffff


	//   ....[68]....
        /*794c*/ 	.word	0xffffffff


	//   ....[69]....
        /*7950*/ 	.word	0xffffffff


	//   ....[70]....
        /*7954*/ 	.word	0xffffffff


	//   ....[71]....
        /*7958*/ 	.word	0xffffffff


	//   ....[72]....
        /*795c*/ 	.word	0xffffffff


	//   ....[73]....
        /*7960*/ 	.word	0xffffffff


	//   ....[74]....
        /*7964*/ 	.word	0xffffffff


	//   ....[75]....
        /*7968*/ 	.word	0xffffffff


	//   ....[76]....
        /*796c*/ 	.word	0xffffffff


	//   ....[77]....
        /*7970*/ 	.word	0xffffffff


	//   ....[78]....
        /*7974*/ 	.word	0xffffffff


	//   ....[79]....
        /*7978*/ 	.word	0xffffffff


	//   ....[80]....
        /*797c*/ 	.word	0xffffffff


	//   ....[81]....
        /*7980*/ 	.word	0xffffffff


	//   ....[82]....
        /*7984*/ 	.word	0xffffffff


	//   ....[83]....
        /*7988*/ 	.word	0xffffffff


	//   ....[84]....
        /*798c*/ 	.word	0xffffffff


	//   ....[85]....
        /*7990*/ 	.word	0xffffffff


	//   ....[86]....
        /*7994*/ 	.word	0xffffffff


	//   ....[87]....
        /*7998*/ 	.word	0xffffffff


	//   ....[88]....
        /*799c*/ 	.word	0xffffffff


	//   ....[89]....
        /*79a0*/ 	.word	0xffffffff


	//   ....[90]....
        /*79a4*/ 	.word	0xffffffff


	//   ....[91]....
        /*79a8*/ 	.word	0xffffffff


	//   ....[92]....
        /*79ac*/ 	.word	0xffffffff


	//   ....[93]....
        /*79b0*/ 	.word	0xffffffff


	//   ....[94]....
        /*79b4*/ 	.word	0xffffffff


	//   ....[95]....
        /*79b8*/ 	.word	0xffffffff


	//   ....[96]....
        /*79bc*/ 	.word	0xffffffff


	//   ....[97]....
        /*79c0*/ 	.word	0xffffffff


	//   ....[98]....
        /*79c4*/ 	.word	0xffffffff


	//   ....[99]....
        /*79c8*/ 	.word	0xffffffff


	//   ....[100]....
        /*79cc*/ 	.word	0xffffffff


	//   ....[101]....
        /*79d0*/ 	.word	0xffffffff


	//   ....[102]....
        /*79d4*/ 	.word	0xffffffff


	//   ....[103]....
        /*79d8*/ 	.word	0xffffffff


	//   ....[104]....
        /*79dc*/ 	.word	0xffffffff


	//   ....[105]....
        /*79e0*/ 	.word	0xffffffff


	//   ....[106]....
        /*79e4*/ 	.word	0xffffffff


	//   ....[107]....
        /*79e8*/ 	.word	0xffffffff


	//   ....[108]....
        /*79ec*/ 	.word	0xffffffff


	//   ....[109]....
        /*79f0*/ 	.word	0xffffffff


	//   ....[110]....
        /*79f4*/ 	.word	0xffffffff


	//   ....[111]....
        /*79f8*/ 	.word	0xffffffff


	//   ....[112]....
        /*79fc*/ 	.word	0xffffffff


	//   ....[113]....
        /*7a00*/ 	.word	0xffffffff


	//   ....[114]....
        /*7a04*/ 	.word	0xffffffff


	//   ....[115]....
        /*7a08*/ 	.word	0xffffffff


	//   ....[116]....
        /*7a0c*/ 	.word	0xffffffff


	//   ....[117]....
        /*7a10*/ 	.word	0xffffffff


	//   ....[118]....
        /*7a14*/ 	.word	0xffffffff


	//   ....[119]....
        /*7a18*/ 	.word	0xffffffff


	//   ....[120]....
        /*7a1c*/ 	.word	0xffffffff


	//   ....[121]....
        /*7a20*/ 	.word	0xffffffff


	//   ....[122]....
        /*7a24*/ 	.word	0xffffffff


	//   ....[123]....
        /*7a28*/ 	.word	0xffffffff


	//   ....[124]....
        /*7a2c*/ 	.word	0xffffffff


	//   ....[125]....
        /*7a30*/ 	.word	0xffffffff


	//   ....[126]....
        /*7a34*/ 	.word	0xffffffff


	//   ....[127]....
        /*7a38*/ 	.word	0xffffffff


	//   ....[128]....
        /*7a3c*/ 	.word	0xffffffff


	//   ....[129]....
        /*7a40*/ 	.word	0xffffffff


	//   ....[130]....
        /*7a44*/ 	.word	0xffffffff


	//   ....[131]....
        /*7a48*/ 	.word	0xffffffff


	//   ....[132]....
        /*7a4c*/ 	.word	0xffffffff


	//   ....[133]....
        /*7a50*/ 	.word	0xffffffff


	//   ....[134]....
        /*7a54*/ 	.word	0xffffffff


	//   ....[135]....
        /*7a58*/ 	.word	0xffffffff


	//   ....[136]....
        /*7a5c*/ 	.word	0xffffffff


	//   ....[137]....
        /*7a60*/ 	.word	0xffffffff


	//   ....[138]....
        /*7a64*/ 	.word	0xffffffff


	//   ....[139]....
        /*7a68*/ 	.word	0xffffffff


	//   ....[140]....
        /*7a6c*/ 	.word	0xffffffff


	//   ....[141]....
        /*7a70*/ 	.word	0xffffffff


	//   ....[142]....
        /*7a74*/ 	.word	0xffffffff


	//   ....[143]....
        /*7a78*/ 	.word	0xffffffff


	//   ....[144]....
        /*7a7c*/ 	.word	0xffffffff


	//   ....[145]....
        /*7a80*/ 	.word	0xffffffff


	//   ....[146]....
        /*7a84*/ 	.word	0xffffffff


	//   ....[147]....
        /*7a88*/ 	.word	0xffffffff


	//   ....[148]....
        /*7a8c*/ 	.word	0xffffffff


	//   ....[149]....
        /*7a90*/ 	.word	0xffffffff


	//   ....[150]....
        /*7a94*/ 	.word	0xffffffff


	//   ....[151]....
        /*7a98*/ 	.word	0xffffffff


	//   ....[152]....
        /*7a9c*/ 	.word	0xffffffff


	//   ....[153]....
        /*7aa0*/ 	.word	0xffffffff


	//   ....[154]....
        /*7aa4*/ 	.word	0xffffffff


	//   ....[155]....
        /*7aa8*/ 	.word	0xffffffff


	//   ....[156]....
        /*7aac*/ 	.word	0xffffffff


	//   ....[157]....
        /*7ab0*/ 	.word	0xffffffff


	//   ....[158]....
        /*7ab4*/ 	.word	0xffffffff


	//   ....[159]....
        /*7ab8*/ 	.word	0xffffffff


	//   ....[160]....
        /*7abc*/ 	.word	0xffffffff


	//   ....[161]....
        /*7ac0*/ 	.word	0xffffffff


	//   ....[162]....
        /*7ac4*/ 	.word	0xffffffff


	//   ....[163]....
        /*7ac8*/ 	.word	0xffffffff


	//   ....[164]....
        /*7acc*/ 	.word	0xffffffff


	//   ....[165]....
        /*7ad0*/ 	.word	0xffffffff


	//   ....[166]....
        /*7ad4*/ 	.word	0xffffffff


	//   ....[167]....
        /*7ad8*/ 	.word	0xffffffff


	//   ....[168]....
        /*7adc*/ 	.word	0xffffffff


	//   ....[169]....
        /*7ae0*/ 	.word	0xffffffff


	//   ....[170]....
        /*7ae4*/ 	.word	0xffffffff


	//   ....[171]....
        /*7ae8*/ 	.word	0xffffffff


	//   ....[172]....
        /*7aec*/ 	.word	0xffffffff


	//   ....[173]....
        /*7af0*/ 	.word	0xffffffff


	//   ....[174]....
        /*7af4*/ 	.word	0xffffffff


	//   ....[175]....
        /*7af8*/ 	.word	0xffffffff


	//   ....[176]....
        /*7afc*/ 	.word	0xffffffff


	//   ....[177]....
        /*7b00*/ 	.word	0xffffffff


	//   ....[178]....
        /*7b04*/ 	.word	0xffffffff


	//   ....[179]....
        /*7b08*/ 	.word	0xffffffff


	//   ....[180]....
        /*7b0c*/ 	.word	0xffffffff


	//   ....[181]....
        /*7b10*/ 	.word	0xffffffff


	//   ....[182]....
        /*7b14*/ 	.word	0xffffffff


	//   ....[183]....
        /*7b18*/ 	.word	0xffffffff


	//   ....[184]....
        /*7b1c*/ 	.word	0xffffffff


	//   ....[185]....
        /*7b20*/ 	.word	0xffffffff


	//   ....[186]....
        /*7b24*/ 	.word	0xffffffff


	//   ....[187]....
        /*7b28*/ 	.word	0xffffffff


	//   ....[188]....
        /*7b2c*/ 	.word	0xffffffff


	//   ....[189]....
        /*7b30*/ 	.word	0xffffffff


	//   ....[190]....
        /*7b34*/ 	.word	0xffffffff


	//   ....[191]....
        /*7b38*/ 	.word	0xffffffff


	//   ....[192]....
        /*7b3c*/ 	.word	0xffffffff


	//   ....[193]....
        /*7b40*/ 	.word	0xffffffff


	//   ....[194]....
        /*7b44*/ 	.word	0xffffffff


	//   ....[195]....
        /*7b48*/ 	.word	0xffffffff


	//   ....[196]....
        /*7b4c*/ 	.word	0xffffffff


	//   ....[197]....
        /*7b50*/ 	.word	0xffffffff


	//   ....[198]....
        /*7b54*/ 	.word	0xffffffff


	//   ....[199]....
        /*7b58*/ 	.word	0xffffffff


	//   ....[200]....
        /*7b5c*/ 	.word	0xffffffff


	//   ....[201]....
        /*7b60*/ 	.word	0xffffffff


	//   ....[202]....
        /*7b64*/ 	.word	0xffffffff


	//   ....[203]....
        /*7b68*/ 	.word	0xffffffff


	//   ....[204]....
        /*7b6c*/ 	.word	0xffffffff


	//   ....[205]....
        /*7b70*/ 	.word	0xffffffff


	//   ....[206]....
        /*7b74*/ 	.word	0xffffffff


	//   ....[207]....
        /*7b78*/ 	.word	0xffffffff


	//   ....[208]....
        /*7b7c*/ 	.word	0xffffffff


	//   ....[209]....
        /*7b80*/ 	.word	0xffffffff


	//   ....[210]....
        /*7b84*/ 	.word	0xffffffff


	//   ....[211]....
        /*7b88*/ 	.word	0xffffffff


	//   ....[212]....
        /*7b8c*/ 	.word	0xffffffff


	//   ....[213]....
        /*7b90*/ 	.word	0xffffffff


	//   ....[214]....
        /*7b94*/ 	.word	0xffffffff


	//   ....[215]....
        /*7b98*/ 	.word	0xffffffff


	//   ....[216]....
        /*7b9c*/ 	.word	0xffffffff


	//   ....[217]....
        /*7ba0*/ 	.word	0xffffffff


	//   ....[218]....
        /*7ba4*/ 	.word	0xffffffff


	//   ....[219]....
        /*7ba8*/ 	.word	0xffffffff


	//   ....[220]....
        /*7bac*/ 	.word	0xffffffff


	//   ....[221]....
        /*7bb0*/ 	.word	0xffffffff


	//   ....[222]....
        /*7bb4*/ 	.word	0xffffffff


	//   ....[223]....
        /*7bb8*/ 	.word	0xffffffff


	//   ....[224]....
        /*7bbc*/ 	.word	0xffffffff


	//   ....[225]....
        /*7bc0*/ 	.word	0xffffffff


	//   ....[226]....
        /*7bc4*/ 	.word	0xffffffff


	//   ....[227]....
        /*7bc8*/ 	.word	0xffffffff


	//   ....[228]....
        /*7bcc*/ 	.word	0xffffffff


	//   ....[229]....
        /*7bd0*/ 	.word	0xffffffff


	//   ....[230]....
        /*7bd4*/ 	.word	0xffffffff


	//   ....[231]....
        /*7bd8*/ 	.word	0xffffffff


	//   ....[232]....
        /*7bdc*/ 	.word	0xffffffff


	//   ....[233]....
        /*7be0*/ 	.word	0xffffffff


	//   ....[234]....
        /*7be4*/ 	.word	0xffffffff


	//   ....[235]....
        /*7be8*/ 	.word	0xffffffff


	//   ....[236]....
        /*7bec*/ 	.word	0xffffffff


	//   ....[237]....
        /*7bf0*/ 	.word	0xffffffff


	//   ....[238]....
        /*7bf4*/ 	.word	0xffffffff


	//   ....[239]....
        /*7bf8*/ 	.word	0xffffffff


	//   ....[240]....
        /*7bfc*/ 	.word	0xffffffff


	//   ....[241]....
        /*7c00*/ 	.word	0xffffffff


	//   ....[242]....
        /*7c04*/ 	.word	0xffffffff


	//   ....[243]....
        /*7c08*/ 	.word	0xffffffff


	//   ....[244]....
        /*7c0c*/ 	.word	0xffffffff


	//   ....[245]....
        /*7c10*/ 	.word	0xffffffff


	//   ....[246]....
        /*7c14*/ 	.word	0xffffffff


	//   ....[247]....
        /*7c18*/ 	.word	0xffffffff


	//   ....[248]....
        /*7c1c*/ 	.word	0xffffffff


	//   ....[249]....
        /*7c20*/ 	.word	0xffffffff


	//   ....[250]....
        /*7c24*/ 	.word	0xffffffff


	//   ....[251]....
        /*7c28*/ 	.word	0xffffffff


	//   ....[252]....
        /*7c2c*/ 	.word	0xffffffff


	//   ....[253]....
        /*7c30*/ 	.word	0xffffffff


	//   ....[254]....
        /*7c34*/ 	.word	0xffffffff


	//   ....[255]....
        /*7c38*/ 	.word	0xffffffff


	//   ....[0]....
        /*7c3c*/ 	.word	0xffffffff


	//   ....[1]....
        /*7c40*/ 	.word	0xffffffff


	//   ....[2]....
        /*7c44*/ 	.word	0xffffffff


	//   ....[3]....
        /*7c48*/ 	.word	0xffffffff


	//   ....[4]....
        /*7c4c*/ 	.word	0xffffffff


	//   ....[5]....
        /*7c50*/ 	.word	0xffffffff


	//   ....[6]....
        /*7c54*/ 	.word	0xffffffff


	//   ....[7]....
        /*7c58*/ 	.word	0xffffffff


	//   ....[8]....
        /*7c5c*/ 	.word	0xffffffff


	//   ....[9]....
        /*7c60*/ 	.word	0xffffffff


	//   ....[10]....
        /*7c64*/ 	.word	0xffffffff


	//   ....[11]....
        /*7c68*/ 	.word	0xffffffff


	//   ....[12]....
        /*7c6c*/ 	.word	0xffffffff


	//   ....[13]....
        /*7c70*/ 	.word	0xffffffff


	//   ....[14]....
        /*7c74*/ 	.word	0xffffffff


	//   ....[15]....
        /*7c78*/ 	.word	0xffffffff


	//   ....[16]....
        /*7c7c*/ 	.word	0xffffffff


	//   ....[17]....
        /*7c80*/ 	.word	0xffffffff


	//   ....[18]....
        /*7c84*/ 	.word	0xffffffff


	//   ....[19]....
        /*7c88*/ 	.word	0xffffffff


	//   ....[20]....
        /*7c8c*/ 	.word	0xffffffff


	//   ....[21]....
        /*7c90*/ 	.word	0xffffffff


	//   ....[22]....
        /*7c94*/ 	.word	0xffffffff


	//   ....[23]....
        /*7c98*/ 	.word	0xffffffff


	//   ....[24]....
        /*7c9c*/ 	.word	0xffffffff


	//   ....[25]....
        /*7ca0*/ 	.word	0xffffffff


	//   ....[26]....
        /*7ca4*/ 	.word	0xffffffff


	//   ....[27]....
        /*7ca8*/ 	.word	0xffffffff


	//   ....[28]....
        /*7cac*/ 	.word	0xffffffff


	//   ....[29]....
        /*7cb0*/ 	.word	0xffffffff


	//   ....[30]....
        /*7cb4*/ 	.word	0xffffffff


	//   ....[31]....
        /*7cb8*/ 	.word	0xffffffff


	//   ....[32]....
        /*7cbc*/ 	.word	0xffffffff


	//   ....[33]....
        /*7cc0*/ 	.word	0xffffffff


	//   ....[34]....
        /*7cc4*/ 	.word	0xffffffff


	//   ....[35]....
        /*7cc8*/ 	.word	0xffffffff


	//   ....[36]....
        /*7ccc*/ 	.word	0xffffffff


	//   ....[37]....
        /*7cd0*/ 	.word	0xffffffff


	//   ....[38]....
        /*7cd4*/ 	.word	0xffffffff


	//   ....[39]....
        /*7cd8*/ 	.word	0xffffffff


	//   ....[40]....
        /*7cdc*/ 	.word	0xffffffff


	//   ....[41]....
        /*7ce0*/ 	.word	0xffffffff


	//   ....[42]....
        /*7ce4*/ 	.word	0xffffffff


	//   ....[43]....
        /*7ce8*/ 	.word	0xffffffff


	//   ....[44]....
        /*7cec*/ 	.word	0xffffffff


	//   ....[45]....
        /*7cf0*/ 	.word	0xffffffff


	//   ....[46]....
        /*7cf4*/ 	.word	0xffffffff


	//   ....[47]....
        /*7cf8*/ 	.word	0xffffffff


	//   ....[48]....
        /*7cfc*/ 	.word	0xffffffff


	//   ....[49]....
        /*7d00*/ 	.word	0xffffffff


	//   ....[50]....
        /*7d04*/ 	.word	0xffffffff


	//   ....[51]....
        /*7d08*/ 	.word	0xffffffff


	//   ....[52]....
        /*7d0c*/ 	.word	0xffffffff


	//   ....[53]....
        /*7d10*/ 	.word	0xffffffff


	//   ....[54]....
        /*7d14*/ 	.word	0xffffffff


	//   ....[55]....
        /*7d18*/ 	.word	0xffffffff


	//   ....[56]....
        /*7d1c*/ 	.word	0xffffffff


	//   ....[57]....
        /*7d20*/ 	.word	0xffffffff


	//   ....[58]....
        /*7d24*/ 	.word	0xffffffff


	//   ....[59]....
        /*7d28*/ 	.word	0xffffffff


	//   ....[60]....
        /*7d2c*/ 	.word	0xffffffff


	//   ....[61]....
        /*7d30*/ 	.word	0xffffffff


	//   ....[62]....
        /*7d34*/ 	.word	0xffffffff


	//   ....[63]....
        /*7d38*/ 	.word	0xffffffff


	//   ....[64]....
        /*7d3c*/ 	.word	0xffffffff


	//   ....[65]....
        /*7d40*/ 	.word	0xffffffff


	//   ....[66]....
        /*7d44*/ 	.word	0xffffffff


	//   ....[67]....
        /*7d48*/ 	.word	0xffffffff


	//   ....[68]....
        /*7d4c*/ 	.word	0xffffffff


	//   ....[69]....
        /*7d50*/ 	.word	0xffffffff


	//   ....[70]....
        /*7d54*/ 	.word	0xffffffff


	//   ....[71]....
        /*7d58*/ 	.word	0xffffffff


	//   ....[72]....
        /*7d5c*/ 	.word	0xffffffff


	//   ....[73]....
        /*7d60*/ 	.word	0xffffffff


	//   ....[74]....
        /*7d64*/ 	.word	0xffffffff


	//   ....[75]....
        /*7d68*/ 	.word	0xffffffff


	//   ....[76]....
        /*7d6c*/ 	.word	0xffffffff


	//   ....[77]....
        /*7d70*/ 	.word	0xffffffff


	//   ....[78]....
        /*7d74*/ 	.word	0xffffffff


	//   ....[79]....
        /*7d78*/ 	.word	0xffffffff


	//   ....[80]....
        /*7d7c*/ 	.word	0xffffffff


	//   ....[81]....
        /*7d80*/ 	.word	0xffffffff


	//   ....[82]....
        /*7d84*/ 	.word	0xffffffff


	//   ....[83]....
        /*7d88*/ 	.word	0xffffffff


	//   ....[84]....
        /*7d8c*/ 	.word	0xffffffff


	//   ....[85]....
        /*7d90*/ 	.word	0xffffffff


	//   ....[86]....
        /*7d94*/ 	.word	0xffffffff


	//   ....[87]....
        /*7d98*/ 	.word	0xffffffff


	//   ....[88]....
        /*7d9c*/ 	.word	0xffffffff


	//   ....[89]....
        /*7da0*/ 	.word	0xffffffff


	//   ....[90]....
        /*7da4*/ 	.word	0xffffffff


	//   ....[91]....
        /*7da8*/ 	.word	0xffffffff


	//   ....[92]....
        /*7dac*/ 	.word	0xffffffff


	//   ....[93]....
        /*7db0*/ 	.word	0xffffffff


	//   ....[94]....
        /*7db4*/ 	.word	0xffffffff


	//   ....[95]....
        /*7db8*/ 	.word	0xffffffff


	//   ....[96]....
        /*7dbc*/ 	.word	0xffffffff


	//   ....[97]....
        /*7dc0*/ 	.word	0xffffffff


	//   ....[98]....
        /*7dc4*/ 	.word	0xffffffff


	//   ....[99]....
        /*7dc8*/ 	.word	0xffffffff


	//   ....[100]....
        /*7dcc*/ 	.word	0xffffffff


	//   ....[101]....
        /*7dd0*/ 	.word	0xffffffff


	//   ....[102]....
        /*7dd4*/ 	.word	0xffffffff


	//   ....[103]....
        /*7dd8*/ 	.word	0xffffffff


	//   ....[104]....
        /*7ddc*/ 	.word	0xffffffff


	//   ....[105]....
        /*7de0*/ 	.word	0xffffffff


	//   ....[106]....
        /*7de4*/ 	.word	0xffffffff


	//   ....[107]....
        /*7de8*/ 	.word	0xffffffff


	//   ....[108]....
        /*7dec*/ 	.word	0xffffffff


	//   ....[109]....
        /*7df0*/ 	.word	0xffffffff


	//   ....[110]....
        /*7df4*/ 	.word	0xffffffff


	//   ....[111]....
        /*7df8*/ 	.word	0xffffffff


	//   ....[112]....
        /*7dfc*/ 	.word	0xffffffff


	//   ....[113]....
        /*7e00*/ 	.word	0xffffffff


	//   ....[114]....
        /*7e04*/ 	.word	0xffffffff


	//   ....[115]....
        /*7e08*/ 	.word	0xffffffff


	//   ....[116]....
        /*7e0c*/ 	.word	0xffffffff


	//   ....[117]....
        /*7e10*/ 	.word	0xffffffff


	//   ....[118]....
        /*7e14*/ 	.word	0xffffffff


	//   ....[119]....
        /*7e18*/ 	.word	0xffffffff


	//   ....[120]....
        /*7e1c*/ 	.word	0xffffffff


	//   ....[121]....
        /*7e20*/ 	.word	0xffffffff


	//   ....[122]....
        /*7e24*/ 	.word	0xffffffff


	//   ....[123]....
        /*7e28*/ 	.word	0xffffffff


	//   ....[124]....
        /*7e2c*/ 	.word	0xffffffff


	//   ....[125]....
        /*7e30*/ 	.word	0xffffffff


	//   ....[126]....
        /*7e34*/ 	.word	0xffffffff


	//   ....[127]....
        /*7e38*/ 	.word	0xffffffff


	//   ....[128]....
        /*7e3c*/ 	.word	0xffffffff


	//   ....[129]....
        /*7e40*/ 	.word	0xffffffff


	//   ....[130]....
        /*7e44*/ 	.word	0xffffffff


	//   ....[131]....
        /*7e48*/ 	.word	0xffffffff


	//   ....[132]....
        /*7e4c*/ 	.word	0xffffffff


	//   ....[133]....
        /*7e50*/ 	.word	0xffffffff


	//   ....[134]....
        /*7e54*/ 	.word	0xffffffff


	//   ....[135]....
        /*7e58*/ 	.word	0xffffffff


	//   ....[136]....
        /*7e5c*/ 	.word	0xffffffff


	//   ....[137]....
        /*7e60*/ 	.word	0xffffffff


	//   ....[138]....
        /*7e64*/ 	.word	0xffffffff


	//   ....[139]....
        /*7e68*/ 	.word	0xffffffff


	//   ....[140]....
        /*7e6c*/ 	.word	0xffffffff


	//   ....[141]....
        /*7e70*/ 	.word	0xffffffff


	//   ....[142]....
        /*7e74*/ 	.word	0xffffffff


	//   ....[143]....
        /*7e78*/ 	.word	0xffffffff


	//   ....[144]....
        /*7e7c*/ 	.word	0xffffffff


	//   ....[145]....
        /*7e80*/ 	.word	0xffffffff


	//   ....[146]....
        /*7e84*/ 	.word	0xffffffff


	//   ....[147]....
        /*7e88*/ 	.word	0xffffffff


	//   ....[148]....
        /*7e8c*/ 	.word	0xffffffff


	//   ....[149]....
        /*7e90*/ 	.word	0xffffffff


	//   ....[150]....
        /*7e94*/ 	.word	0xffffffff


	//   ....[151]....
        /*7e98*/ 	.word	0xffffffff


	//   ....[152]....
        /*7e9c*/ 	.word	0xffffffff


	//   ....[153]....
        /*7ea0*/ 	.word	0xffffffff


	//   ....[154]....
        /*7ea4*/ 	.word	0xffffffff


	//   ....[155]....
        /*7ea8*/ 	.word	0xffffffff


	//   ....[156]....
        /*7eac*/ 	.word	0xffffffff


	//   ....[157]....
        /*7eb0*/ 	.word	0xffffffff


	//   ....[158]....
        /*7eb4*/ 	.word	0xffffffff


	//   ....[159]....
        /*7eb8*/ 	.word	0xffffffff


	//   ....[160]....
        /*7ebc*/ 	.word	0xffffffff


	//   ....[161]....
        /*7ec0*/ 	.word	0xffffffff


	//   ....[162]....
        /*7ec4*/ 	.word	0xffffffff


	//   ....[163]....
        /*7ec8*/ 	.word	0xffffffff


	//   ....[164]....
        /*7ecc*/ 	.word	0xffffffff


	//   ....[165]....
        /*7ed0*/ 	.word	0xffffffff


	//   ....[166]....
        /*7ed4*/ 	.word	0xffffffff


	//   ....[167]....
        /*7ed8*/ 	.word	0xffffffff


	//   ....[168]....
        /*7edc*/ 	.word	0xffffffff


	//   ....[169]....
        /*7ee0*/ 	.word	0xffffffff


	//   ....[170]....
        /*7ee4*/ 	.word	0xffffffff


	//   ....[171]....
        /*7ee8*/ 	.word	0xffffffff


	//   ....[172]....
        /*7eec*/ 	.word	0xffffffff


	//   ....[173]....
        /*7ef0*/ 	.word	0xffffffff


	//   ....[174]....
        /*7ef4*/ 	.word	0xffffffff


	//   ....[175]....
        /*7ef8*/ 	.word	0xffffffff


	//   ....[176]....
        /*7efc*/ 	.word	0xffffffff


	//   ....[177]....
        /*7f00*/ 	.word	0xffffffff


	//   ....[178]....
        /*7f04*/ 	.word	0xffffffff


	//   ....[179]....
        /*7f08*/ 	.word	0xffffffff


	//   ....[180]....
        /*7f0c*/ 	.word	0xffffffff


	//   ....[181]....
        /*7f10*/ 	.word	0xffffffff


	//   ....[182]....
        /*7f14*/ 	.word	0xffffffff


	//   ....[183]....
        /*7f18*/ 	.word	0xffffffff


	//   ....[184]....
        /*7f1c*/ 	.word	0xffffffff


	//   ....[185]....
        /*7f20*/ 	.word	0xffffffff


	//   ....[186]....
        /*7f24*/ 	.word	0xffffffff


	//   ....[187]....
        /*7f28*/ 	.word	0xffffffff


	//   ....[188]....
        /*7f2c*/ 	.word	0xffffffff


	//   ....[189]....
        /*7f30*/ 	.word	0xffffffff


	//   ....[190]....
        /*7f34*/ 	.word	0xffffffff


	//   ....[191]....
        /*7f38*/ 	.word	0xffffffff


	//   ....[192]....
        /*7f3c*/ 	.word	0xffffffff


	//   ....[193]....
        /*7f40*/ 	.word	0xffffffff


	//   ....[194]....
        /*7f44*/ 	.word	0xffffffff


	//   ....[195]....
        /*7f48*/ 	.word	0xffffffff


	//   ....[196]....
        /*7f4c*/ 	.word	0xffffffff


	//   ....[197]....
        /*7f50*/ 	.word	0xffffffff


	//   ....[198]....
        /*7f54*/ 	.word	0xffffffff


	//   ....[199]....
        /*7f58*/ 	.word	0xffffffff


	//   ....[200]....
        /*7f5c*/ 	.word	0xffffffff


	//   ....[201]....
        /*7f60*/ 	.word	0xffffffff


	//   ....[202]....
        /*7f64*/ 	.word	0xffffffff


	//   ....[203]....
        /*7f68*/ 	.word	0xffffffff


	//   ....[204]....
        /*7f6c*/ 	.word	0xffffffff


	//   ....[205]....
        /*7f70*/ 	.word	0xffffffff


	//   ....[206]....
        /*7f74*/ 	.word	0xffffffff


	//   ....[207]....
        /*7f78*/ 	.word	0xffffffff


	//   ....[208]....
        /*7f7c*/ 	.word	0xffffffff


	//   ....[209]....
        /*7f80*/ 	.word	0xffffffff


	//   ....[210]....
        /*7f84*/ 	.word	0xffffffff


	//   ....[211]....
        /*7f88*/ 	.word	0xffffffff


	//   ....[212]....
        /*7f8c*/ 	.word	0xffffffff


	//   ....[213]....
        /*7f90*/ 	.word	0xffffffff


	//   ....[214]....
        /*7f94*/ 	.word	0xffffffff


	//   ....[215]....
        /*7f98*/ 	.word	0xffffffff


	//   ....[216]....
        /*7f9c*/ 	.word	0xffffffff


	//   ....[217]....
        /*7fa0*/ 	.word	0xffffffff


	//   ....[218]....
        /*7fa4*/ 	.word	0xffffffff


	//   ....[219]....
        /*7fa8*/ 	.word	0xffffffff


	//   ....[220]....
        /*7fac*/ 	.word	0xffffffff


	//   ....[221]....
        /*7fb0*/ 	.word	0xffffffff


	//   ....[222]....
        /*7fb4*/ 	.word	0xffffffff


	//   ....[223]....
        /*7fb8*/ 	.word	0xffffffff


	//   ....[224]....
        /*7fbc*/ 	.word	0xffffffff


	//   ....[225]....
        /*7fc0*/ 	.word	0xffffffff


	//   ....[226]....
        /*7fc4*/ 	.word	0xffffffff


	//   ....[227]....
        /*7fc8*/ 	.word	0xffffffff


	//   ....[228]....
        /*7fcc*/ 	.word	0xffffffff


	//   ....[229]....
        /*7fd0*/ 	.word	0xffffffff


	//   ....[230]....
        /*7fd4*/ 	.word	0xffffffff


	//   ....[231]....
        /*7fd8*/ 	.word	0xffffffff


	//   ....[232]....
        /*7fdc*/ 	.word	0xffffffff


	//   ....[233]....
        /*7fe0*/ 	.word	0xffffffff


	//   ....[234]....
        /*7fe4*/ 	.word	0xffffffff


	//   ....[235]....
        /*7fe8*/ 	.word	0xffffffff


	//   ....[236]....
        /*7fec*/ 	.word	0xffffffff


	//   ....[237]....
        /*7ff0*/ 	.word	0xffffffff


	//   ....[238]....
        /*7ff4*/ 	.word	0xffffffff


	//   ....[239]....
        /*7ff8*/ 	.word	0xffffffff


	//   ....[240]....
        /*7ffc*/ 	.word	0xffffffff


	//   ....[241]....
        /*8000*/ 	.word	0xffffffff


	//   ....[242]....
        /*8004*/ 	.word	0xffffffff


	//   ....[243]....
        /*8008*/ 	.word	0xffffffff


	//   ....[244]....
        /*800c*/ 	.word	0xffffffff


	//   ....[245]....
        /*8010*/ 	.word	0xffffffff


	//   ....[246]....
        /*8014*/ 	.word	0xffffffff


	//   ....[247]....
        /*8018*/ 	.word	0xffffffff


	//   ....[248]....
        /*801c*/ 	.word	0xffffffff


	//   ....[249]....
        /*8020*/ 	.word	0xffffffff


	//   ....[250]....
        /*8024*/ 	.word	0xffffffff


	//   ....[251]....
        /*8028*/ 	.word	0xffffffff


	//   ....[252]....
        /*802c*/ 	.word	0xffffffff


	//   ....[253]....
        /*8030*/ 	.word	0xffffffff


	//   ....[254]....
        /*8034*/ 	.word	0xffffffff


	//   ....[255]....
        /*8038*/ 	.word	0xffffffff


	//----- nvinfo : EIATTR_COOP_GROUP_INSTR_OFFSETS
	.align		4
.L_223:
        /*803c*/ 	.byte	0x04, 0x28
        /*803e*/ 	.short	(.L_225 - .L_224)


	//   ....[0]....
.L_224:
        /*8040*/ 	.word	0x00000060


	//   ....[1]....
        /*8044*/ 	.word	0x00000080


	//   ....[2]....
        /*8048*/ 	.word	0x00000090


	//   ....[3]....
        /*804c*/ 	.word	0x000000a0


	//   ....[4]....
        /*8050*/ 	.word	0x000000b0


	//   ....[5]....
        /*8054*/ 	.word	0x000000e0


	//   ....[6]....
        /*8058*/ 	.word	0x000000f0


	//   ....[7]....
        /*805c*/ 	.word	0x00000100


	//   ....[8]....
        /*8060*/ 	.word	0x00000110


	//   ....[9]....
        /*8064*/ 	.word	0x00000140


	//   ....[10]....
        /*8068*/ 	.word	0x00000150


	//   ....[11]....
        /*806c*/ 	.word	0x00000160


	//   ....[12]....
        /*8070*/ 	.word	0x00000170


	//   ....[13]....
        /*8074*/ 	.word	0x000001a0


	//   ....[14]....
        /*8078*/ 	.word	0x000001b0


	//   ....[15]....
        /*807c*/ 	.word	0x000001c0


	//   ....[16]....
        /*8080*/ 	.word	0x000001d0


	//   ....[17]....
        /*8084*/ 	.word	0x00000200


	//   ....[18]....
        /*8088*/ 	.word	0x00000210


	//   ....[19]....
        /*808c*/ 	.word	0x00000220


	//   ....[20]....
        /*8090*/ 	.word	0x00000230


	//   ....[21]....
        /*8094*/ 	.word	0x00000260


	//   ....[22]....
        /*8098*/ 	.word	0x00000270


	//   ....[23]....
        /*809c*/ 	.word	0x00000280


	//   ....[24]....
        /*80a0*/ 	.word	0x00000290


	//   ....[25]....
        /*80a4*/ 	.word	0x000002c0


	//   ....[26]....
        /*80a8*/ 	.word	0x000002d0


	//   ....[27]....
        /*80ac*/ 	.word	0x000002e0


	//   ....[28]....
        /*80b0*/ 	.word	0x000002f0


	//   ....[29]....
        /*80b4*/ 	.word	0x00000320


	//   ....[30]....
        /*80b8*/ 	.word	0x00000330


	//   ....[31]....
        /*80bc*/ 	.word	0x00000340


	//   ....[32]....
        /*80c0*/ 	.word	0x00000350


	//   ....[33]....
        /*80c4*/ 	.word	0x00000380


	//   ....[34]....
        /*80c8*/ 	.word	0x00000390


	//   ....[35]....
        /*80cc*/ 	.word	0x000003a0


	//   ....[36]....
        /*80d0*/ 	.word	0x000003b0


	//   ....[37]....
        /*80d4*/ 	.word	0x000003e0


	//   ....[38]....
        /*80d8*/ 	.word	0x000003f0


	//   ....[39]....
        /*80dc*/ 	.word	0x00000400


	//   ....[40]....
        /*80e0*/ 	.word	0x00000410


	//   ....[41]....
        /*80e4*/ 	.word	0x00000440


	//   ....[42]....
        /*80e8*/ 	.word	0x00000450


	//   ....[43]....
        /*80ec*/ 	.word	0x00000460


	//   ....[44]....
        /*80f0*/ 	.word	0x00000470


	//   ....[45]....
        /*80f4*/ 	.word	0x000004a0


	//   ....[46]....
        /*80f8*/ 	.word	0x000004b0


	//   ....[47]....
        /*80fc*/ 	.word	0x000004c0


	//   ....[48]....
        /*8100*/ 	.word	0x000004d0


	//   ....[49]....
        /*8104*/ 	.word	0x00000500


	//   ....[50]....
        /*8108*/ 	.word	0x00000510


	//   ....[51]....
        /*810c*/ 	.word	0x00000520


	//   ....[52]....
        /*8110*/ 	.word	0x00000530


	//   ....[53]....
        /*8114*/ 	.word	0x00000560


	//   ....[54]....
        /*8118*/ 	.word	0x00000570


	//   ....[55]....
        /*811c*/ 	.word	0x00000580


	//   ....[56]....
        /*8120*/ 	.word	0x00000590


	//   ....[57]....
        /*8124*/ 	.word	0x000005c0


	//   ....[58]....
        /*8128*/ 	.word	0x000005d0


	//   ....[59]....
        /*812c*/ 	.word	0x000005e0


	//   ....[60]....
        /*8130*/ 	.word	0x000005f0


	//   ....[61]....
        /*8134*/ 	.word	0x00000620


	//   ....[62]....
        /*8138*/ 	.word	0x00000630


	//   ....[63]....
        /*813c*/ 	.word	0x00000640


	//   ....[64]....
        /*8140*/ 	.word	0x00000650


	//   ....[65]....
        /*8144*/ 	.word	0x00000680


	//   ....[66]....
        /*8148*/ 	.word	0x00000690


	//   ....[67]....
        /*814c*/ 	.word	0x000006a0


	//   ....[68]....
        /*8150*/ 	.word	0x000006b0


	//   ....[69]....
        /*8154*/ 	.word	0x000006e0


	//   ....[70]....
        /*8158*/ 	.word	0x000006f0


	//   ....[71]....
        /*815c*/ 	.word	0x00000700


	//   ....[72]....
        /*8160*/ 	.word	0x00000710


	//   ....[73]....
        /*8164*/ 	.word	0x00000740


	//   ....[74]....
        /*8168*/ 	.word	0x00000750


	//   ....[75]....
        /*816c*/ 	.word	0x00000760


	//   ....[76]....
        /*8170*/ 	.word	0x00000770


	//   ....[77]....
        /*8174*/ 	.word	0x000007a0


	//   ....[78]....
        /*8178*/ 	.word	0x000007b0


	//   ....[79]....
        /*817c*/ 	.word	0x000007c0


	//   ....[80]....
        /*8180*/ 	.word	0x000007d0


	//   ....[81]....
        /*8184*/ 	.word	0x00000800


	//   ....[82]....
        /*8188*/ 	.word	0x00000810


	//   ....[83]....
        /*818c*/ 	.word	0x00000820


	//   ....[84]....
        /*8190*/ 	.word	0x00000830


	//   ....[85]....
        /*8194*/ 	.word	0x00000860


	//   ....[86]....
        /*8198*/ 	.word	0x00000870


	//   ....[87]....
        /*819c*/ 	.word	0x00000880


	//   ....[88]....
        /*81a0*/ 	.word	0x00000890


	//   ....[89]....
        /*81a4*/ 	.word	0x000008c0


	//   ....[90]....
        /*81a8*/ 	.word	0x000008d0


	//   ....[91]....
        /*81ac*/ 	.word	0x000008e0


	//   ....[92]....
        /*81b0*/ 	.word	0x000008f0


	//   ....[93]....
        /*81b4*/ 	.word	0x00000920


	//   ....[94]....
        /*81b8*/ 	.word	0x00000930


	//   ....[95]....
        /*81bc*/ 	.word	0x00000940


	//   ....[96]....
        /*81c0*/ 	.word	0x00000950


	//   ....[97]....
        /*81c4*/ 	.word	0x00000980


	//   ....[98]....
        /*81c8*/ 	.word	0x00000990


	//   ....[99]....
        /*81cc*/ 	.word	0x000009a0


	//   ....[100]....
        /*81d0*/ 	.word	0x000009b0


	//   ....[101]....
        /*81d4*/ 	.word	0x000009e0


	//   ....[102]....
        /*81d8*/ 	.word	0x000009f0


	//   ....[103]....
        /*81dc*/ 	.word	0x00000a00


	//   ....[104]....
        /*81e0*/ 	.word	0x00000a10


	//   ....[105]....
        /*81e4*/ 	.word	0x00000a40


	//   ....[106]....
        /*81e8*/ 	.word	0x00000a50


	//   ....[107]....
        /*81ec*/ 	.word	0x00000a60


	//   ....[108]....
        /*81f0*/ 	.word	0x00000a70


	//   ....[109]....
        /*81f4*/ 	.word	0x00000aa0


	//   ....[110]....
        /*81f8*/ 	.word	0x00000ab0


	//   ....[111]....
        /*81fc*/ 	.word	0x00000ac0


	//   ....[112]....
        /*8200*/ 	.word	0x00000ad0


	//   ....[113]....
        /*8204*/ 	.word	0x00000b00


	//   ....[114]....
        /*8208*/ 	.word	0x00000b10


	//   ....[115]....
        /*820c*/ 	.word	0x00000b20


	//   ....[116]....
        /*8210*/ 	.word	0x00000b30


	//   ....[117]....
        /*8214*/ 	.word	0x00000b60


	//   ....[118]....
        /*8218*/ 	.word	0x00000b70


	//   ....[119]....
        /*821c*/ 	.word	0x00000b80


	//   ....[120]....
        /*8220*/ 	.word	0x00000b90


	//   ....[121]....
        /*8224*/ 	.word	0x00000bc0


	//   ....[122]....
        /*8228*/ 	.word	0x00000bd0


	//   ....[123]....
        /*822c*/ 	.word	0x00000be0


	//   ....[124]....
        /*8230*/ 	.word	0x00000bf0


	//   ....[125]....
        /*8234*/ 	.word	0x00000c20


	//   ....[126]....
        /*8238*/ 	.word	0x00000c30


	//   ....[127]....
        /*823c*/ 	.word	0x00000c40


	//   ....[128]....
        /*8240*/ 	.word	0x00000c50


	//   ....[129]....
        /*8244*/ 	.word	0x00000c80


	//   ....[130]....
        /*8248*/ 	.word	0x00000c90


	//   ....[131]....
        /*824c*/ 	.word	0x00000ca0


	//   ....[132]....
        /*8250*/ 	.word	0x00000cb0


	//   ....[133]....
        /*8254*/ 	.word	0x00000ce0


	//   ....[134]....
        /*8258*/ 	.word	0x00000cf0


	//   ....[135]....
        /*825c*/ 	.word	0x00000d00


	//   ....[136]....
        /*8260*/ 	.word	0x00000d10


	//   ....[137]....
        /*8264*/ 	.word	0x00000d40


	//   ....[138]....
        /*8268*/ 	.word	0x00000d50


	//   ....[139]....
        /*826c*/ 	.word	0x00000d60


	//   ....[140]....
        /*8270*/ 	.word	0x00000d70


	//   ....[141]....
        /*8274*/ 	.word	0x00000da0


	//   ....[142]....
        /*8278*/ 	.word	0x00000db0


	//   ....[143]....
        /*827c*/ 	.word	0x00000dc0


	//   ....[144]....
        /*8280*/ 	.word	0x00000dd0


	//   ....[145]....
        /*8284*/ 	.word	0x00000e00


	//   ....[146]....
        /*8288*/ 	.word	0x00000e10


	//   ....[147]....
        /*828c*/ 	.word	0x00000e20


	//   ....[148]....
        /*8290*/ 	.word	0x00000e30


	//   ....[149]....
        /*8294*/ 	.word	0x00000e60


	//   ....[150]....
        /*8298*/ 	.word	0x00000e70


	//   ....[151]....
        /*829c*/ 	.word	0x00000e80


	//   ....[152]....
        /*82a0*/ 	.word	0x00000e90


	//   ....[153]....
        /*82a4*/ 	.word	0x00000ec0


	//   ....[154]....
        /*82a8*/ 	.word	0x00000ed0


	//   ....[155]....
        /*82ac*/ 	.word	0x00000ee0


	//   ....[156]....
        /*82b0*/ 	.word	0x00000ef0


	//   ....[157]....
        /*82b4*/ 	.word	0x00000f20


	//   ....[158]....
        /*82b8*/ 	.word	0x00000f30


	//   ....[159]....
        /*82bc*/ 	.word	0x00000f40


	//   ....[160]....
        /*82c0*/ 	.word	0x00000f50


	//   ....[161]....
        /*82c4*/ 	.word	0x00000f80


	//   ....[162]....
        /*82c8*/ 	.word	0x00000f90


	//   ....[163]....
        /*82cc*/ 	.word	0x00000fa0


	//   ....[164]....
        /*82d0*/ 	.word	0x00000fb0


	//   ....[165]....
        /*82d4*/ 	.word	0x00000fe0


	//   ....[166]....
        /*82d8*/ 	.word	0x00000ff0


	//   ....[167]....
        /*82dc*/ 	.word	0x00001000


	//   ....[168]....
        /*82e0*/ 	.word	0x00001010


	//   ....[169]....
        /*82e4*/ 	.word	0x00001040


	//   ....[170]....
        /*82e8*/ 	.word	0x00001050


	//   ....[171]....
        /*82ec*/ 	.word	0x00001060


	//   ....[172]....
        /*82f0*/ 	.word	0x00001070


	//   ....[173]....
        /*82f4*/ 	.word	0x000010a0


	//   ....[174]....
        /*82f8*/ 	.word	0x000010b0


	//   ....[175]....
        /*82fc*/ 	.word	0x000010c0


	//   ....[176]....
        /*8300*/ 	.word	0x000010d0


	//   ....[177]....
        /*8304*/ 	.word	0x00001100


	//   ....[178]....
        /*8308*/ 	.word	0x00001110


	//   ....[179]....
        /*830c*/ 	.word	0x00001120


	//   ....[180]....
        /*8310*/ 	.word	0x00001130


	//   ....[181]....
        /*8314*/ 	.word	0x00001160


	//   ....[182]....
        /*8318*/ 	.word	0x00001170


	//   ....[183]....
        /*831c*/ 	.word	0x00001180


	//   ....[184]....
        /*8320*/ 	.word	0x00001190


	//   ....[185]....
        /*8324*/ 	.word	0x000011c0


	//   ....[186]....
        /*8328*/ 	.word	0x000011d0


	//   ....[187]....
        /*832c*/ 	.word	0x000011e0


	//   ....[188]....
        /*8330*/ 	.word	0x000011f0


	//   ....[189]....
        /*8334*/ 	.word	0x00001220


	//   ....[190]....
        /*8338*/ 	.word	0x00001230


	//   ....[191]....
        /*833c*/ 	.word	0x00001240


	//   ....[192]....
        /*8340*/ 	.word	0x00001250


	//   ....[193]....
        /*8344*/ 	.word	0x00001280


	//   ....[194]....
        /*8348*/ 	.word	0x00001290


	//   ....[195]....
        /*834c*/ 	.word	0x000012a0


	//   ....[196]....
        /*8350*/ 	.word	0x000012b0


	//   ....[197]....
        /*8354*/ 	.word	0x000012e0


	//   ....[198]....
        /*8358*/ 	.word	0x000012f0


	//   ....[199]....
        /*835c*/ 	.word	0x00001300


	//   ....[200]....
        /*8360*/ 	.word	0x00001310


	//   ....[201]....
        /*8364*/ 	.word	0x00001340


	//   ....[202]....
        /*8368*/ 	.word	0x00001350


	//   ....[203]....
        /*836c*/ 	.word	0x00001360


	//   ....[204]....
        /*8370*/ 	.word	0x00001370


	//   ....[205]....
        /*8374*/ 	.word	0x000013a0


	//   ....[206]....
        /*8378*/ 	.word	0x000013b0


	//   ....[207]....
        /*837c*/ 	.word	0x000013c0


	//   ....[208]....
        /*8380*/ 	.word	0x000013d0


	//   ....[209]....
        /*8384*/ 	.word	0x00001400


	//   ....[210]....
        /*8388*/ 	.word	0x00001410


	//   ....[211]....
        /*838c*/ 	.word	0x00001420


	//   ....[212]....
        /*8390*/ 	.word	0x00001430


	//   ....[213]....
        /*8394*/ 	.word	0x00001460


	//   ....[214]....
        /*8398*/ 	.word	0x00001470


	//   ....[215]....
        /*839c*/ 	.word	0x00001480


	//   ....[216]....
        /*83a0*/ 	.word	0x00001490


	//   ....[217]....
        /*83a4*/ 	.word	0x000014c0


	//   ....[218]....
        /*83a8*/ 	.word	0x000014d0


	//   ....[219]....
        /*83ac*/ 	.word	0x000014e0


	//   ....[220]....
        /*83b0*/ 	.word	0x000014f0


	//   ....[221]....
        /*83b4*/ 	.word	0x00001520


	//   ....[222]....
        /*83b8*/ 	.word	0x00001530


	//   ....[223]....
        /*83bc*/ 	.word	0x00001540


	//   ....[224]....
        /*83c0*/ 	.word	0x00001550


	//   ....[225]....
        /*83c4*/ 	.word	0x00001580


	//   ....[226]....
        /*83c8*/ 	.word	0x00001590


	//   ....[227]....
        /*83cc*/ 	.word	0x000015a0


	//   ....[228]....
        /*83d0*/ 	.word	0x000015b0


	//   ....[229]....
        /*83d4*/ 	.word	0x000015e0


	//   ....[230]....
        /*83d8*/ 	.word	0x000015f0


	//   ....[231]....
        /*83dc*/ 	.word	0x00001600


	//   ....[232]....
        /*83e0*/ 	.word	0x00001610


	//   ....[233]....
        /*83e4*/ 	.word	0x00001640


	//   ....[234]....
        /*83e8*/ 	.word	0x00001650


	//   ....[235]....
        /*83ec*/ 	.word	0x00001660


	//   ....[236]....
        /*83f0*/ 	.word	0x00001670


	//   ....[237]....
        /*83f4*/ 	.word	0x000016a0


	//   ....[238]....
        /*83f8*/ 	.word	0x000016b0


	//   ....[239]....
        /*83fc*/ 	.word	0x000016c0


	//   ....[240]....
        /*8400*/ 	.word	0x000016d0


	//   ....[241]....
        /*8404*/ 	.word	0x00001700


	//   ....[242]....
        /*8408*/ 	.word	0x00001710


	//   ....[243]....
        /*840c*/ 	.word	0x00001720


	//   ....[244]....
        /*8410*/ 	.word	0x00001730


	//   ....[245]....
        /*8414*/ 	.word	0x00001760


	//   ....[246]....
        /*8418*/ 	.word	0x00001770


	//   ....[247]....
        /*841c*/ 	.word	0x00001780


	//   ....[248]....
        /*8420*/ 	.word	0x00001790


	//   ....[249]....
        /*8424*/ 	.word	0x000017c0


	//   ....[250]....
        /*8428*/ 	.word	0x000017d0


	//   ....[251]....
        /*842c*/ 	.word	0x000017e0


	//   ....[252]....
        /*8430*/ 	.word	0x000017f0


	//   ....[253]....
        /*8434*/ 	.word	0x00001820


	//   ....[254]....
        /*8438*/ 	.word	0x00001830


	//   ....[255]....
        /*843c*/ 	.word	0x00001840


	//   ....[0]....
        /*8440*/ 	.word	0x00001850


	//   ....[1]....
        /*8444*/ 	.word	0x00001880


	//   ....[2]....
        /*8448*/ 	.word	0x00001890


	//   ....[3]....
        /*844c*/ 	.word	0x000018a0


	//   ....[4]....
        /*8450*/ 	.word	0x000018b0


	//   ....[5]....
        /*8454*/ 	.word	0x000018e0


	//   ....[6]....
        /*8458*/ 	.word	0x000018f0


	//   ....[7]....
        /*845c*/ 	.word	0x00001900


	//   ....[8]....
        /*8460*/ 	.word	0x00001910


	//   ....[9]....
        /*8464*/ 	.word	0x00001940


	//   ....[10]....
        /*8468*/ 	.word	0x00001950


	//   ....[11]....
        /*846c*/ 	.word	0x00001960


	//   ....[12]....
        /*8470*/ 	.word	0x00001970


	//   ....[13]....
        /*8474*/ 	.word	0x000019a0


	//   ....[14]....
        /*8478*/ 	.word	0x000019b0


	//   ....[15]....
        /*847c*/ 	.word	0x000019c0


	//   ....[16]....
        /*8480*/ 	.word	0x000019d0


	//   ....[17]....
        /*8484*/ 	.word	0x00001a00


	//   ....[18]....
        /*8488*/ 	.word	0x00001a10


	//   ....[19]....
        /*848c*/ 	.word	0x00001a20


	//   ....[20]....
        /*8490*/ 	.word	0x00001a30


	//   ....[21]....
        /*8494*/ 	.word	0x00001a60


	//   ....[22]....
        /*8498*/ 	.word	0x00001a70


	//   ....[23]....
        /*849c*/ 	.word	0x00001a80


	//   ....[24]....
        /*84a0*/ 	.word	0x00001a90


	//   ....[25]....
        /*84a4*/ 	.word	0x00001ac0


	//   ....[26]....
        /*84a8*/ 	.word	0x00001ad0


	//   ....[27]....
        /*84ac*/ 	.word	0x00001ae0


	//   ....[28]....
        /*84b0*/ 	.word	0x00001af0


	//   ....[29]....
        /*84b4*/ 	.word	0x00001b20


	//   ....[30]....
        /*84b8*/ 	.word	0x00001b30


	//   ....[31]....
        /*84bc*/ 	.word	0x00001b40


	//   ....[32]....
        /*84c0*/ 	.word	0x00001b50


	//   ....[33]....
        /*84c4*/ 	.word	0x00001b80


	//   ....[34]....
        /*84c8*/ 	.word	0x00001b90


	//   ....[35]....
        /*84cc*/ 	.word	0x00001ba0


	//   ....[36]....
        /*84d0*/ 	.word	0x00001bb0


	//   ....[37]....
        /*84d4*/ 	.word	0x00001be0


	//   ....[38]....
        /*84d8*/ 	.word	0x00001bf0


	//   ....[39]....
        /*84dc*/ 	.word	0x00001c00


	//   ....[40]....
        /*84e0*/ 	.word	0x00001c10


	//   ....[41]....
        /*84e4*/ 	.word	0x00001c40


	//   ....[42]....
        /*84e8*/ 	.word	0x00001c50


	//   ....[43]....
        /*84ec*/ 	.word	0x00001c60


	//   ....[44]....
        /*84f0*/ 	.word	0x00001c70


	//   ....[45]....
        /*84f4*/ 	.word	0x00001ca0


	//   ....[46]....
        /*84f8*/ 	.word	0x00001cb0


	//   ....[47]....
        /*84fc*/ 	.word	0x00001cc0


	//   ....[48]....
        /*8500*/ 	.word	0x00001cd0


	//   ....[49]....
        /*8504*/ 	.word	0x00001d00


	//   ....[50]....
        /*8508*/ 	.word	0x00001d10


	//   ....[51]....
        /*850c*/ 	.word	0x00001d20


	//   ....[52]....
        /*8510*/ 	.word	0x00001d30


	//   ....[53]....
        /*8514*/ 	.word	0x00001d60


	//   ....[54]....
        /*8518*/ 	.word	0x00001d70


	//   ....[55]....
        /*851c*/ 	.word	0x00001d80


	//   ....[56]....
        /*8520*/ 	.word	0x00001d90


	//   ....[57]....
        /*8524*/ 	.word	0x00001dc0


	//   ....[58]....
        /*8528*/ 	.word	0x00001dd0


	//   ....[59]....
        /*852c*/ 	.word	0x00001de0


	//   ....[60]....
        /*8530*/ 	.word	0x00001df0


	//   ....[61]....
        /*8534*/ 	.word	0x00001e20


	//   ....[62]....
        /*8538*/ 	.word	0x00001e30


	//   ....[63]....
        /*853c*/ 	.word	0x00001e40


	//   ....[64]....
        /*8540*/ 	.word	0x00001e50


	//   ....[65]....
        /*8544*/ 	.word	0x00001e80


	//   ....[66]....
        /*8548*/ 	.word	0x00001e90


	//   ....[67]....
        /*854c*/ 	.word	0x00001ea0


	//   ....[68]....
        /*8550*/ 	.word	0x00001eb0


	//   ....[69]....
        /*8554*/ 	.word	0x00001ee0


	//   ....[70]....
        /*8558*/ 	.word	0x00001ef0


	//   ....[71]....
        /*855c*/ 	.word	0x00001f00


	//   ....[72]....
        /*8560*/ 	.word	0x00001f10


	//   ....[73]....
        /*8564*/ 	.word	0x00001f40


	//   ....[74]....
        /*8568*/ 	.word	0x00001f50


	//   ....[75]....
        /*856c*/ 	.word	0x00001f60


	//   ....[76]....
        /*8570*/ 	.word	0x00001f70


	//   ....[77]....
        /*8574*/ 	.word	0x00001fa0


	//   ....[78]....
        /*8578*/ 	.word	0x00001fb0


	//   ....[79]....
        /*857c*/ 	.word	0x00001fc0


	//   ....[80]....
        /*8580*/ 	.word	0x00001fd0


	//   ....[81]....
        /*8584*/ 	.word	0x00002000


	//   ....[82]....
        /*8588*/ 	.word	0x00002010


	//   ....[83]....
        /*858c*/ 	.word	0x00002020


	//   ....[84]....
        /*8590*/ 	.word	0x00002030


	//   ....[85]....
        /*8594*/ 	.word	0x00002060


	//   ....[86]....
        /*8598*/ 	.word	0x00002070


	//   ....[87]....
        /*859c*/ 	.word	0x00002080


	//   ....[88]....
        /*85a0*/ 	.word	0x00002090


	//   ....[89]....
        /*85a4*/ 	.word	0x000020c0


	//   ....[90]....
        /*85a8*/ 	.word	0x000020d0


	//   ....[91]....
        /*85ac*/ 	.word	0x000020e0


	//   ....[92]....
        /*85b0*/ 	.word	0x000020f0


	//   ....[93]....
        /*85b4*/ 	.word	0x00002120


	//   ....[94]....
        /*85b8*/ 	.word	0x00002130


	//   ....[95]....
        /*85bc*/ 	.word	0x00002140


	//   ....[96]....
        /*85c0*/ 	.word	0x00002150


	//   ....[97]....
        /*85c4*/ 	.word	0x00002180


	//   ....[98]....
        /*85c8*/ 	.word	0x00002190


	//   ....[99]....
        /*85cc*/ 	.word	0x000021a0


	//   ....[100]....
        /*85d0*/ 	.word	0x000021b0


	//   ....[101]....
        /*85d4*/ 	.word	0x000021e0


	//   ....[102]....
        /*85d8*/ 	.word	0x000021f0


	//   ....[103]....
        /*85dc*/ 	.word	0x00002200


	//   ....[104]....
        /*85e0*/ 	.word	0x00002210


	//   ....[105]....
        /*85e4*/ 	.word	0x00002240


	//   ....[106]....
        /*85e8*/ 	.word	0x00002250


	//   ....[107]....
        /*85ec*/ 	.word	0x00002260


	//   ....[108]....
        /*85f0*/ 	.word	0x00002270


	//   ....[109]....
        /*85f4*/ 	.word	0x000022a0


	//   ....[110]....
        /*85f8*/ 	.word	0x000022b0


	//   ....[111]....
        /*85fc*/ 	.word	0x000022c0


	//   ....[112]....
        /*8600*/ 	.word	0x000022d0


	//   ....[113]....
        /*8604*/ 	.word	0x00002300


	//   ....[114]....
        /*8608*/ 	.word	0x00002310


	//   ....[115]....
        /*860c*/ 	.word	0x00002320


	//   ....[116]....
        /*8610*/ 	.word	0x00002330


	//   ....[117]....
        /*8614*/ 	.word	0x00002360


	//   ....[118]....
        /*8618*/ 	.word	0x00002370


	//   ....[119]....
        /*861c*/ 	.word	0x00002380


	//   ....[120]....
        /*8620*/ 	.word	0x00002390


	//   ....[121]....
        /*8624*/ 	.word	0x000023c0


	//   ....[122]....
        /*8628*/ 	.word	0x000023d0


	//   ....[123]....
        /*862c*/ 	.word	0x000023e0


	//   ....[124]....
        /*8630*/ 	.word	0x000023f0


	//   ....[125]....
        /*8634*/ 	.word	0x00002420


	//   ....[126]....
        /*8638*/ 	.word	0x00002430


	//   ....[127]....
        /*863c*/ 	.word	0x00002440


	//   ....[128]....
        /*8640*/ 	.word	0x00002450


	//   ....[129]....
        /*8644*/ 	.word	0x00002480


	//   ....[130]....
        /*8648*/ 	.word	0x00002490


	//   ....[131]....
        /*864c*/ 	.word	0x000024a0


	//   ....[132]....
        /*8650*/ 	.word	0x000024b0


	//   ....[133]....
        /*8654*/ 	.word	0x000024e0


	//   ....[134]....
        /*8658*/ 	.word	0x000024f0


	//   ....[135]....
        /*865c*/ 	.word	0x00002500


	//   ....[136]....
        /*8660*/ 	.word	0x00002510


	//   ....[137]....
        /*8664*/ 	.word	0x00002540


	//   ....[138]....
        /*8668*/ 	.word	0x00002550


	//   ....[139]....
        /*866c*/ 	.word	0x00002560


	//   ....[140]....
        /*8670*/ 	.word	0x00002570


	//   ....[141]....
        /*8674*/ 	.word	0x000025a0


	//   ....[142]....
        /*8678*/ 	.word	0x000025b0


	//   ....[143]....
        /*867c*/ 	.word	0x000025c0


	//   ....[144]....
        /*8680*/ 	.word	0x000025d0


	//   ....[145]....
        /*8684*/ 	.word	0x00002600


	//   ....[146]....
        /*8688*/ 	.word	0x00002610


	//   ....[147]....
        /*868c*/ 	.word	0x00002620


	//   ....[148]....
        /*8690*/ 	.word	0x00002630


	//   ....[149]....
        /*8694*/ 	.word	0x00002660


	//   ....[150]....
        /*8698*/ 	.word	0x00002670


	//   ....[151]....
        /*869c*/ 	.word	0x00002680


	//   ....[152]....
        /*86a0*/ 	.word	0x00002690


	//   ....[153]....
        /*86a4*/ 	.word	0x000026c0


	//   ....[154]....
        /*86a8*/ 	.word	0x000026d0


	//   ....[155]....
        /*86ac*/ 	.word	0x000026e0


	//   ....[156]....
        /*86b0*/ 	.word	0x000026f0


	//   ....[157]....
        /*86b4*/ 	.word	0x00002720


	//   ....[158]....
        /*86b8*/ 	.word	0x00002730


	//   ....[159]....
        /*86bc*/ 	.word	0x00002740


	//   ....[160]....
        /*86c0*/ 	.word	0x00002750


	//   ....[161]....
        /*86c4*/ 	.word	0x00002780


	//   ....[162]....
        /*86c8*/ 	.word	0x00002790


	//   ....[163]....
        /*86cc*/ 	.word	0x000027a0


	//   ....[164]....
        /*86d0*/ 	.word	0x000027b0


	//   ....[165]....
        /*86d4*/ 	.word	0x000027e0


	//   ....[166]....
        /*86d8*/ 	.word	0x000027f0


	//   ....[167]....
        /*86dc*/ 	.word	0x00002800


	//   ....[168]....
        /*86e0*/ 	.word	0x00002810


	//   ....[169]....
        /*86e4*/ 	.word	0x00002840


	//   ....[170]....
        /*86e8*/ 	.word	0x00002850


	//   ....[171]....
        /*86ec*/ 	.word	0x00002860


	//   ....[172]....
        /*86f0*/ 	.word	0x00002870


	//   ....[173]....
        /*86f4*/ 	.word	0x000028a0


	//   ....[174]....
        /*86f8*/ 	.word	0x000028b0


	//   ....[175]....
        /*86fc*/ 	.word	0x000028c0


	//   ....[176]....
        /*8700*/ 	.word	0x000028d0


	//   ....[177]....
        /*8704*/ 	.word	0x00002900


	//   ....[178]....
        /*8708*/ 	.word	0x00002910


	//   ....[179]....
        /*870c*/ 	.word	0x00002920


	//   ....[180]....
        /*8710*/ 	.word	0x00002930


	//   ....[181]....
        /*8714*/ 	.word	0x00002960


	//   ....[182]....
        /*8718*/ 	.word	0x00002970


	//   ....[183]....
        /*871c*/ 	.word	0x00002980


	//   ....[184]....
        /*8720*/ 	.word	0x00002990


	//   ....[185]....
        /*8724*/ 	.word	0x000029c0


	//   ....[186]....
        /*8728*/ 	.word	0x000029d0


	//   ....[187]....
        /*872c*/ 	.word	0x000029e0


	//   ....[188]....
        /*8730*/ 	.word	0x000029f0


	//   ....[189]....
        /*8734*/ 	.word	0x00002a20


	//   ....[190]....
        /*8738*/ 	.word	0x00002a30


	//   ....[191]....
        /*873c*/ 	.word	0x00002a40


	//   ....[192]....
        /*8740*/ 	.word	0x00002a50


	//   ....[193]....
        /*8744*/ 	.word	0x00002a80


	//   ....[194]....
        /*8748*/ 	.word	0x00002a90


	//   ....[195]....
        /*874c*/ 	.word	0x00002aa0


	//   ....[196]....
        /*8750*/ 	.word	0x00002ab0


	//   ....[197]....
        /*8754*/ 	.word	0x00002ae0


	//   ....[198]....
        /*8758*/ 	.word	0x00002af0


	//   ....[199]....
        /*875c*/ 	.word	0x00002b00


	//   ....[200]....
        /*8760*/ 	.word	0x00002b10


	//   ....[201]....
        /*8764*/ 	.word	0x00002b40


	//   ....[202]....
        /*8768*/ 	.word	0x00002b50


	//   ....[203]....
        /*876c*/ 	.word	0x00002b60


	//   ....[204]....
        /*8770*/ 	.word	0x00002b70


	//   ....[205]....
        /*8774*/ 	.word	0x00002ba0


	//   ....[206]....
        /*8778*/ 	.word	0x00002bb0


	//   ....[207]....
        /*877c*/ 	.word	0x00002bc0


	//   ....[208]....
        /*8780*/ 	.word	0x00002bd0


	//   ....[209]....
        /*8784*/ 	.word	0x00002c00


	//   ....[210]....
        /*8788*/ 	.word	0x00002c10


	//   ....[211]....
        /*878c*/ 	.word	0x00002c20


	//   ....[212]....
        /*8790*/ 	.word	0x00002c30


	//   ....[213]....
        /*8794*/ 	.word	0x00002c60


	//   ....[214]....
        /*8798*/ 	.word	0x00002c70


	//   ....[215]....
        /*879c*/ 	.word	0x00002c80


	//   ....[216]....
        /*87a0*/ 	.word	0x00002c90


	//   ....[217]....
        /*87a4*/ 	.word	0x00002cc0


	//   ....[218]....
        /*87a8*/ 	.word	0x00002cd0


	//   ....[219]....
        /*87ac*/ 	.word	0x00002ce0


	//   ....[220]....
        /*87b0*/ 	.word	0x00002cf0


	//   ....[221]....
        /*87b4*/ 	.word	0x00002d20


	//   ....[222]....
        /*87b8*/ 	.word	0x00002d30


	//   ....[223]....
        /*87bc*/ 	.word	0x00002d40


	//   ....[224]....
        /*87c0*/ 	.word	0x00002d50


	//   ....[225]....
        /*87c4*/ 	.word	0x00002d80


	//   ....[226]....
        /*87c8*/ 	.word	0x00002d90


	//   ....[227]....
        /*87cc*/ 	.word	0x00002da0


	//   ....[228]....
        /*87d0*/ 	.word	0x00002db0


	//   ....[229]....
        /*87d4*/ 	.word	0x00002de0


	//   ....[230]....
        /*87d8*/ 	.word	0x00002df0


	//   ....[231]....
        /*87dc*/ 	.word	0x00002e00


	//   ....[232]....
        /*87e0*/ 	.word	0x00002e10


	//   ....[233]....
        /*87e4*/ 	.word	0x00002e40


	//   ....[234]....
        /*87e8*/ 	.word	0x00002e50


	//   ....[235]....
        /*87ec*/ 	.word	0x00002e60


	//   ....[236]....
        /*87f0*/ 	.word	0x00002e70


	//   ....[237]....
        /*87f4*/ 	.word	0x00002ea0


	//   ....[238]....
        /*87f8*/ 	.word	0x00002eb0


	//   ....[239]....
        /*87fc*/ 	.word	0x00002ec0


	//   ....[240]....
        /*8800*/ 	.word	0x00002ed0


	//   ....[241]....
        /*8804*/ 	.word	0x00002f00


	//   ....[242]....
        /*8808*/ 	.word	0x00002f10


	//   ....[243]....
        /*880c*/ 	.word	0x00002f20


	//   ....[244]....
        /*8810*/ 	.word	0x00002f30


	//   ....[245]....
        /*8814*/ 	.word	0x00002f60


	//   ....[246]....
        /*8818*/ 	.word	0x00002f70


	//   ....[247]....
        /*881c*/ 	.word	0x00002f80


	//   ....[248]....
        /*8820*/ 	.word	0x00002f90


	//   ....[249]....
        /*8824*/ 	.word	0x00002fc0


	//   ....[250]....
        /*8828*/ 	.word	0x00002fd0


	//   ....[251]....
        /*882c*/ 	.word	0x00002fe0


	//   ....[252]....
        /*8830*/ 	.word	0x00002ff0


	//   ....[253]....
        /*8834*/ 	.word	0x00003020


	//   ....[254]....
        /*8838*/ 	.word	0x00003030


	//   ....[255]....
        /*883c*/ 	.word	0x00006080


	//   ....[0]....
        /*8840*/ 	.word	0x00006090


	//   ....[1]....
        /*8844*/ 	.word	0x000060a0


	//   ....[2]....
        /*8848*/ 	.word	0x000060c0


	//   ....[3]....
        /*884c*/ 	.word	0x000060d0


	//   ....[4]....
        /*8850*/ 	.word	0x000060e0


	//   ....[5]....
        /*8854*/ 	.word	0x000060f0


	//   ....[6]....
        /*8858*/ 	.word	0x00006120


	//   ....[7]....
        /*885c*/ 	.word	0x00006130


	//   ....[8]....
        /*8860*/ 	.word	0x00006140


	//   ....[9]....
        /*8864*/ 	.word	0x00006150


	//   ....[10]....
        /*8868*/ 	.word	0x00006180


	//   ....[11]....
        /*886c*/ 	.word	0x00006190


	//   ....[12]....
        /*8870*/ 	.word	0x000061a0


	//   ....[13]....
        /*8874*/ 	.word	0x000061b0


	//   ....[14]....
        /*8878*/ 	.word	0x000061e0


	//   ....[15]....
        /*887c*/ 	.word	0x000061f0


	//   ....[16]....
        /*8880*/ 	.word	0x00006200


	//   ....[17]....
        /*8884*/ 	.word	0x00006210


	//   ....[18]....
        /*8888*/ 	.word	0x00006240


	//   ....[19]....
        /*888c*/ 	.word	0x00006250


	//   ....[20]....
        /*8890*/ 	.word	0x00006260


	//   ....[21]....
        /*8894*/ 	.word	0x00006270


	//   ....[22]....
        /*8898*/ 	.word	0x000062a0


	//   ....[23]....
        /*889c*/ 	.word	0x000062b0


	//   ....[24]....
        /*88a0*/ 	.word	0x000062c0


	//   ....[25]....
        /*88a4*/ 	.word	0x000062d0


	//   ....[26]....
        /*88a8*/ 	.word	0x00006300


	//   ....[27]....
        /*88ac*/ 	.word	0x00006310


	//   ....[28]....
        /*88b0*/ 	.word	0x00006320


	//   ....[29]....
        /*88b4*/ 	.word	0x00006330


	//   ....[30]....
        /*88b8*/ 	.word	0x00006360


	//   ....[31]....
        /*88bc*/ 	.word	0x00006370


	//   ....[32]....
        /*88c0*/ 	.word	0x00006380


	//   ....[33]....
        /*88c4*/ 	.word	0x00006390


	//   ....[34]....
        /*88c8*/ 	.word	0x000063c0


	//   ....[35]....
        /*88cc*/ 	.word	0x000063d0


	//   ....[36]....
        /*88d0*/ 	.word	0x000063e0


	//   ....[37]....
        /*88d4*/ 	.word	0x000063f0


	//   ....[38]....
        /*88d8*/ 	.word	0x00006420


	//   ....[39]....
        /*88dc*/ 	.word	0x00006430


	//   ....[40]....
        /*88e0*/ 	.word	0x00006440


	//   ....[41]....
        /*88e4*/ 	.word	0x00006450


	//   ....[42]....
        /*88e8*/ 	.word	0x00006480


	//   ....[43]....
        /*88ec*/ 	.word	0x00006490


	//   ....[44]....
        /*88f0*/ 	.word	0x000064a0


	//   ....[45]....
        /*88f4*/ 	.word	0x000064b0


	//   ....[46]....
        /*88f8*/ 	.word	0x000064e0


	//   ....[47]....
        /*88fc*/ 	.word	0x000064f0


	//   ....[48]....
        /*8900*/ 	.word	0x00006500


	//   ....[49]....
        /*8904*/ 	.word	0x00006510


	//   ....[50]....
        /*8908*/ 	.word	0x00006540


	//   ....[51]....
        /*890c*/ 	.word	0x00006550


	//   ....[52]....
        /*8910*/ 	.word	0x00006560


	//   ....[53]....
        /*8914*/ 	.word	0x00006570


	//   ....[54]....
        /*8918*/ 	.word	0x000065a0


	//   ....[55]....
        /*891c*/ 	.word	0x000065b0


	//   ....[56]....
        /*8920*/ 	.word	0x000065c0


	//   ....[57]....
        /*8924*/ 	.word	0x000065d0


	//   ....[58]....
        /*8928*/ 	.word	0x00006600


	//   ....[59]....
        /*892c*/ 	.word	0x00006610


	//   ....[60]....
        /*8930*/ 	.word	0x00006620


	//   ....[61]....
        /*8934*/ 	.word	0x00006630


	//   ....[62]....
        /*8938*/ 	.word	0x00006660


	//   ....[63]....
        /*893c*/ 	.word	0x00006670


	//   ....[64]....
        /*8940*/ 	.word	0x00006680


	//   ....[65]....
        /*8944*/ 	.word	0x00006690


	//   ....[66]....
        /*8948*/ 	.word	0x000066c0


	//   ....[67]....
        /*894c*/ 	.word	0x000066d0


	//   ....[68]....
        /*8950*/ 	.word	0x000066e0


	//   ....[69]....
        /*8954*/ 	.word	0x000066f0


	//   ....[70]....
        /*8958*/ 	.word	0x00006720


	//   ....[71]....
        /*895c*/ 	.word	0x00006730


	//   ....[72]....
        /*8960*/ 	.word	0x00006740


	//   ....[73]....
        /*8964*/ 	.word	0x00006750


	//   ....[74]....
        /*8968*/ 	.word	0x00006780


	//   ....[75]....
        /*896c*/ 	.word	0x00006790


	//   ....[76]....
        /*8970*/ 	.word	0x000067a0


	//   ....[77]....
        /*8974*/ 	.word	0x000067b0


	//   ....[78]....
        /*8978*/ 	.word	0x000067e0


	//   ....[79]....
        /*897c*/ 	.word	0x000067f0


	//   ....[80]....
        /*8980*/ 	.word	0x00006800


	//   ....[81]....
        /*8984*/ 	.word	0x00006810


	//   ....[82]....
        /*8988*/ 	.word	0x00006840


	//   ....[83]....
        /*898c*/ 	.word	0x00006850


	//   ....[84]....
        /*8990*/ 	.word	0x00006860


	//   ....[85]....
        /*8994*/ 	.word	0x00006870


	//   ....[86]....
        /*8998*/ 	.word	0x000068a0


	//   ....[87]....
        /*899c*/ 	.word	0x000068b0


	//   ....[88]....
        /*89a0*/ 	.word	0x000068c0


	//   ....[89]....
        /*89a4*/ 	.word	0x000068d0


	//   ....[90]....
        /*89a8*/ 	.word	0x00006900


	//   ....[91]....
        /*89ac*/ 	.word	0x00006910


	//   ....[92]....
        /*89b0*/ 	.word	0x00006920


	//   ....[93]....
        /*89b4*/ 	.word	0x00006930


	//   ....[94]....
        /*89b8*/ 	.word	0x00006960


	//   ....[95]....
        /*89bc*/ 	.word	0x00006970


	//   ....[96]....
        /*89c0*/ 	.word	0x00006980


	//   ....[97]....
        /*89c4*/ 	.word	0x00006990


	//   ....[98]....
        /*89c8*/ 	.word	0x000069c0


	//   ....[99]....
        /*89cc*/ 	.word	0x000069d0


	//   ....[100]....
        /*89d0*/ 	.word	0x000069e0


	//   ....[101]....
        /*89d4*/ 	.word	0x000069f0


	//   ....[102]....
        /*89d8*/ 	.word	0x00006a20


	//   ....[103]....
        /*89dc*/ 	.word	0x00006a30


	//   ....[104]....
        /*89e0*/ 	.word	0x00006a40


	//   ....[105]....
        /*89e4*/ 	.word	0x00006a50


	//   ....[106]....
        /*89e8*/ 	.word	0x00006a80


	//   ....[107]....
        /*89ec*/ 	.word	0x00006a90


	//   ....[108]....
        /*89f0*/ 	.word	0x00006aa0


	//   ....[109]....
        /*89f4*/ 	.word	0x00006ab0


	//   ....[110]....
        /*89f8*/ 	.word	0x00006ae0


	//   ....[111]....
        /*89fc*/ 	.word	0x00006af0


	//   ....[112]....
        /*8a00*/ 	.word	0x00006b00


	//   ....[113]....
        /*8a04*/ 	.word	0x00006b10


	//   ....[114]....
        /*8a08*/ 	.word	0x00006b40


	//   ....[115]....
        /*8a0c*/ 	.word	0x00006b50


	//   ....[116]....
        /*8a10*/ 	.word	0x00006b60


	//   ....[117]....
        /*8a14*/ 	.word	0x00006b70


	//   ....[118]....
        /*8a18*/ 	.word	0x00006ba0


	//   ....[119]....
        /*8a1c*/ 	.word	0x00006bb0


	//   ....[120]....
        /*8a20*/ 	.word	0x00006bc0


	//   ....[121]....
        /*8a24*/ 	.word	0x00006bd0


	//   ....[122]....
        /*8a28*/ 	.word	0x00006c00


	//   ....[123]....
        /*8a2c*/ 	.word	0x00006c10


	//   ....[124]....
        /*8a30*/ 	.word	0x00006c20


	//   ....[125]....
        /*8a34*/ 	.word	0x00006c30


	//   ....[126]....
        /*8a38*/ 	.word	0x00006c60


	//   ....[127]....
        /*8a3c*/ 	.word	0x00006c70


	//   ....[128]....
        /*8a40*/ 	.word	0x00006c80


	//   ....[129]....
        /*8a44*/ 	.word	0x00006c90


	//   ....[130]....
        /*8a48*/ 	.word	0x00006cc0


	//   ....[131]....
        /*8a4c*/ 	.word	0x00006cd0


	//   ....[132]....
        /*8a50*/ 	.word	0x00006ce0


	//   ....[133]....
        /*8a54*/ 	.word	0x00006cf0


	//   ....[134]....
        /*8a58*/ 	.word	0x00006d20


	//   ....[135]....
        /*8a5c*/ 	.word	0x00006d30


	//   ....[136]....
        /*8a60*/ 	.word	0x00006d40


	//   ....[137]....
        /*8a64*/ 	.word	0x00006d50


	//   ....[138]....
        /*8a68*/ 	.word	0x00006d80


	//   ....[139]....
        /*8a6c*/ 	.word	0x00006d90


	//   ....[140]....
        /*8a70*/ 	.word	0x00006da0


	//   ....[141]....
        /*8a74*/ 	.word	0x00006db0


	//   ....[142]....
        /*8a78*/ 	.word	0x00006de0


	//   ....[143]....
        /*8a7c*/ 	.word	0x00006df0


	//   ....[144]....
        /*8a80*/ 	.word	0x00006e00


	//   ....[145]....
        /*8a84*/ 	.word	0x00006e10


	//   ....[146]....
        /*8a88*/ 	.word	0x00006e40


	//   ....[147]....
        /*8a8c*/ 	.word	0x00006e50


	//   ....[148]....
        /*8a90*/ 	.word	0x00006e60


	//   ....[149]....
        /*8a94*/ 	.word	0x00006e70


	//   ....[150]....
        /*8a98*/ 	.word	0x00006ea0


	//   ....[151]....
        /*8a9c*/ 	.word	0x00006eb0


	//   ....[152]....
        /*8aa0*/ 	.word	0x00006ec0


	//   ....[153]....
        /*8aa4*/ 	.word	0x00006ed0


	//   ....[154]....
        /*8aa8*/ 	.word	0x00006f00


	//   ....[155]....
        /*8aac*/ 	.word	0x00006f10


	//   ....[156]....
        /*8ab0*/ 	.word	0x00006f20


	//   ....[157]....
        /*8ab4*/ 	.word	0x00006f30


	//   ....[158]....
        /*8ab8*/ 	.word	0x00006f60


	//   ....[159]....
        /*8abc*/ 	.word	0x00006f70


	//   ....[160]....
        /*8ac0*/ 	.word	0x00006f80


	//   ....[161]....
        /*8ac4*/ 	.word	0x00006f90


	//   ....[162]....
        /*8ac8*/ 	.word	0x00006fc0


	//   ....[163]....
        /*8acc*/ 	.word	0x00006fd0


	//   ....[164]....
        /*8ad0*/ 	.word	0x00006fe0


	//   ....[165]....
        /*8ad4*/ 	.word	0x00006ff0


	//   ....[166]....
        /*8ad8*/ 	.word	0x00007020


	//   ....[167]....
        /*8adc*/ 	.word	0x00007030


	//   ....[168]....
        /*8ae0*/ 	.word	0x00007040


	//   ....[169]....
        /*8ae4*/ 	.word	0x00007050


	//   ....[170]....
        /*8ae8*/ 	.word	0x00007080


	//   ....[171]....
        /*8aec*/ 	.word	0x00007090


	//   ....[172]....
        /*8af0*/ 	.word	0x000070a0


	//   ....[173]....
        /*8af4*/ 	.word	0x000070b0


	//   ....[174]....
        /*8af8*/ 	.word	0x000070e0


	//   ....[175]....
        /*8afc*/ 	.word	0x000070f0


	//   ....[176]....
        /*8b00*/ 	.word	0x00007100


	//   ....[177]....
        /*8b04*/ 	.word	0x00007110


	//   ....[178]....
        /*8b08*/ 	.word	0x00007140


	//   ....[179]....
        /*8b0c*/ 	.word	0x00007150


	//   ....[180]....
        /*8b10*/ 	.word	0x00007160


	//   ....[181]....
        /*8b14*/ 	.word	0x00007170


	//   ....[182]....
        /*8b18*/ 	.word	0x000071a0


	//   ....[183]....
        /*8b1c*/ 	.word	0x000071b0


	//   ....[184]....
        /*8b20*/ 	.word	0x000071c0


	//   ....[185]....
        /*8b24*/ 	.word	0x000071d0


	//   ....[186]....
        /*8b28*/ 	.word	0x00007200


	//   ....[187]....
        /*8b2c*/ 	.word	0x00007210


	//   ....[188]....
        /*8b30*/ 	.word	0x00007220


	//   ....[189]....
        /*8b34*/ 	.word	0x00007230


	//   ....[190]....
        /*8b38*/ 	.word	0x00007260


	//   ....[191]....
        /*8b3c*/ 	.word	0x00007270


	//   ....[192]....
        /*8b40*/ 	.word	0x00007280


	//   ....[193]....
        /*8b44*/ 	.word	0x00007290


	//   ....[194]....
        /*8b48*/ 	.word	0x000072c0


	//   ....[195]....
        /*8b4c*/ 	.word	0x000072d0


	//   ....[196]....
        /*8b50*/ 	.word	0x000072e0


	//   ....[197]....
        /*8b54*/ 	.word	0x000072f0


	//   ....[198]....
        /*8b58*/ 	.word	0x00007320


	//   ....[199]....
        /*8b5c*/ 	.word	0x00007330


	//   ....[200]....
        /*8b60*/ 	.word	0x00007340


	//   ....[201]....
        /*8b64*/ 	.word	0x00007350


	//   ....[202]....
        /*8b68*/ 	.word	0x00007380


	//   ....[203]....
        /*8b6c*/ 	.word	0x00007390


	//   ....[204]....
        /*8b70*/ 	.word	0x000073a0


	//   ....[205]....
        /*8b74*/ 	.word	0x000073b0


	//   ....[206]....
        /*8b78*/ 	.word	0x000073e0


	//   ....[207]....
        /*8b7c*/ 	.word	0x000073f0


	//   ....[208]....
        /*8b80*/ 	.word	0x00007400


	//   ....[209]....
        /*8b84*/ 	.word	0x00007410


	//   ....[210]....
        /*8b88*/ 	.word	0x00007440


	//   ....[211]....
        /*8b8c*/ 	.word	0x00007450


	//   ....[212]....
        /*8b90*/ 	.word	0x00007460


	//   ....[213]....
        /*8b94*/ 	.word	0x00007470


	//   ....[214]....
        /*8b98*/ 	.word	0x000074a0


	//   ....[215]....
        /*8b9c*/ 	.word	0x000074b0


	//   ....[216]....
        /*8ba0*/ 	.word	0x000074c0


	//   ....[217]....
        /*8ba4*/ 	.word	0x000074d0


	//   ....[218]....
        /*8ba8*/ 	.word	0x00007500


	//   ....[219]....
        /*8bac*/ 	.word	0x00007510


	//   ....[220]....
        /*8bb0*/ 	.word	0x00007520


	//   ....[221]....
        /*8bb4*/ 	.word	0x00007530


	//   ....[222]....
        /*8bb8*/ 	.word	0x00007560


	//   ....[223]....
        /*8bbc*/ 	.word	0x00007570


	//   ....[224]....
        /*8bc0*/ 	.word	0x00007580


	//   ....[225]....
        /*8bc4*/ 	.word	0x00007590


	//   ....[226]....
        /*8bc8*/ 	.word	0x000075c0


	//   ....[227]....
        /*8bcc*/ 	.word	0x000075d0


	//   ....[228]....
        /*8bd0*/ 	.word	0x000075e0


	//   ....[229]....
        /*8bd4*/ 	.word	0x000075f0


	//   ....[230]....
        /*8bd8*/ 	.word	0x00007620


	//   ....[231]....
        /*8bdc*/ 	.word	0x00007630


	//   ....[232]....
        /*8be0*/ 	.word	0x00007640


	//   ....[233]....
        /*8be4*/ 	.word	0x00007650


	//   ....[234]....
        /*8be8*/ 	.word	0x00007680


	//   ....[235]....
        /*8bec*/ 	.word	0x00007690


	//   ....[236]....
        /*8bf0*/ 	.word	0x000076a0


	//   ....[237]....
        /*8bf4*/ 	.word	0x000076b0


	//   ....[238]....
        /*8bf8*/ 	.word	0x000076e0


	//   ....[239]....
        /*8bfc*/ 	.word	0x000076f0


	//   ....[240]....
        /*8c00*/ 	.word	0x00007700


	//   ....[241]....
        /*8c04*/ 	.word	0x00007710


	//   ....[242]....
        /*8c08*/ 	.word	0x00007740


	//   ....[243]....
        /*8c0c*/ 	.word	0x00007750


	//   ....[244]....
        /*8c10*/ 	.word	0x00007760


	//   ....[245]....
        /*8c14*/ 	.word	0x00007770


	//   ....[246]....
        /*8c18*/ 	.word	0x000077a0


	//   ....[247]....
        /*8c1c*/ 	.word	0x000077b0


	//   ....[248]....
        /*8c20*/ 	.word	0x000077c0


	//   ....[249]....
        /*8c24*/ 	.word	0x000077d0


	//   ....[250]....
        /*8c28*/ 	.word	0x00007800


	//   ....[251]....
        /*8c2c*/ 	.word	0x00007810


	//   ....[252]....
        /*8c30*/ 	.word	0x00007820


	//   ....[253]....
        /*8c34*/ 	.word	0x00007830


	//   ....[254]....
        /*8c38*/ 	.word	0x00007860


	//   ....[255]....
        /*8c3c*/ 	.word	0x00007870


	//   ....[0]....
        /*8c40*/ 	.word	0x00007880


	//   ....[1]....
        /*8c44*/ 	.word	0x00007890


	//   ....[2]....
        /*8c48*/ 	.word	0x000078c0


	//   ....[3]....
        /*8c4c*/ 	.word	0x000078d0


	//   ....[4]....
        /*8c50*/ 	.word	0x000078e0


	//   ....[5]....
        /*8c54*/ 	.word	0x000078f0


	//   ....[6]....
        /*8c58*/ 	.word	0x00007920


	//   ....[7]....
        /*8c5c*/ 	.word	0x00007930


	//   ....[8]....
        /*8c60*/ 	.word	0x00007940


	//   ....[9]....
        /*8c64*/ 	.word	0x00007950


	//   ....[10]....
        /*8c68*/ 	.word	0x00007980


	//   ....[11]....
        /*8c6c*/ 	.word	0x00007990


	//   ....[12]....
        /*8c70*/ 	.word	0x000079a0


	//   ....[13]....
        /*8c74*/ 	.word	0x000079b0


	//   ....[14]....
        /*8c78*/ 	.word	0x000079e0


	//   ....[15]....
        /*8c7c*/ 	.word	0x000079f0


	//   ....[16]....
        /*8c80*/ 	.word	0x00007a00


	//   ....[17]....
        /*8c84*/ 	.word	0x00007a10


	//   ....[18]....
        /*8c88*/ 	.word	0x00007a40


	//   ....[19]....
        /*8c8c*/ 	.word	0x00007a50


	//   ....[20]....
        /*8c90*/ 	.word	0x00007a60


	//   ....[21]....
        /*8c94*/ 	.word	0x00007a70


	//   ....[22]....
        /*8c98*/ 	.word	0x00007aa0


	//   ....[23]....
        /*8c9c*/ 	.word	0x00007ab0


	//   ....[24]....
        /*8ca0*/ 	.word	0x00007ac0


	//   ....[25]....
        /*8ca4*/ 	.word	0x00007ad0


	//   ....[26]....
        /*8ca8*/ 	.word	0x00007b00


	//   ....[27]....
        /*8cac*/ 	.word	0x00007b10


	//   ....[28]....
        /*8cb0*/ 	.word	0x00007b20


	//   ....[29]....
        /*8cb4*/ 	.word	0x00007b30


	//   ....[30]....
        /*8cb8*/ 	.word	0x00007b60


	//   ....[31]....
        /*8cbc*/ 	.word	0x00007b70


	//   ....[32]....
        /*8cc0*/ 	.word	0x00007b80


	//   ....[33]....
        /*8cc4*/ 	.word	0x00007b90


	//   ....[34]....
        /*8cc8*/ 	.word	0x00007bc0


	//   ....[35]....
        /*8ccc*/ 	.word	0x00007bd0


	//   ....[36]....
        /*8cd0*/ 	.word	0x00007be0


	//   ....[37]....
        /*8cd4*/ 	.word	0x00007bf0


	//   ....[38]....
        /*8cd8*/ 	.word	0x00007c20


	//   ....[39]....
        /*8cdc*/ 	.word	0x00007c30


	//   ....[40]....
        /*8ce0*/ 	.word	0x00007c40


	//   ....[41]....
        /*8ce4*/ 	.word	0x00007c50


	//   ....[42]....
        /*8ce8*/ 	.word	0x00007c80


	//   ....[43]....
        /*8cec*/ 	.word	0x00007c90


	//   ....[44]....
        /*8cf0*/ 	.word	0x00007ca0


	//   ....[45]....
        /*8cf4*/ 	.word	0x00007cb0


	//   ....[46]....
        /*8cf8*/ 	.word	0x00007ce0


	//   ....[47]....
        /*8cfc*/ 	.word	0x00007cf0


	//   ....[48]....
        /*8d00*/ 	.word	0x00007d00


	//   ....[49]....
        /*8d04*/ 	.word	0x00007d10


	//   ....[50]....
        /*8d08*/ 	.word	0x00007d40


	//   ....[51]....
        /*8d0c*/ 	.word	0x00007d50


	//   ....[52]....
        /*8d10*/ 	.word	0x00007d60


	//   ....[53]....
        /*8d14*/ 	.word	0x00007d70


	//   ....[54]....
        /*8d18*/ 	.word	0x00007da0


	//   ....[55]....
        /*8d1c*/ 	.word	0x00007db0


	//   ....[56]....
        /*8d20*/ 	.word	0x00007dc0


	//   ....[57]....
        /*8d24*/ 	.word	0x00007dd0


	//   ....[58]....
        /*8d28*/ 	.word	0x00007e00


	//   ....[59]....
        /*8d2c*/ 	.word	0x00007e10


	//   ....[60]....
        /*8d30*/ 	.word	0x00007e20


	//   ....[61]....
        /*8d34*/ 	.word	0x00007e30


	//   ....[62]....
        /*8d38*/ 	.word	0x00007e60


	//   ....[63]....
        /*8d3c*/ 	.word	0x00007e70


	//   ....[64]....
        /*8d40*/ 	.word	0x00007e80


	//   ....[65]....
        /*8d44*/ 	.word	0x00007e90


	//   ....[66]....
        /*8d48*/ 	.word	0x00007ec0


	//   ....[67]....
        /*8d4c*/ 	.word	0x00007ed0


	//   ....[68]....
        /*8d50*/ 	.word	0x00007ee0


	//   ....[69]....
        /*8d54*/ 	.word	0x00007ef0


	//   ....[70]....
        /*8d58*/ 	.word	0x00007f20


	//   ....[71]....
        /*8d5c*/ 	.word	0x00007f30


	//   ....[72]....
        /*8d60*/ 	.word	0x00007f40


	//   ....[73]....
        /*8d64*/ 	.word	0x00007f50


	//   ....[74]....
        /*8d68*/ 	.word	0x00007f80


	//   ....[75]....
        /*8d6c*/ 	.word	0x00007f90


	//   ....[76]....
        /*8d70*/ 	.word	0x00007fa0


	//   ....[77]....
        /*8d74*/ 	.word	0x00007fb0


	//   ....[78]....
        /*8d78*/ 	.word	0x00007fe0


	//   ....[79]....
        /*8d7c*/ 	.word	0x00007ff0


	//   ....[80]....
        /*8d80*/ 	.word	0x00008000


	//   ....[81]....
        /*8d84*/ 	.word	0x00008010


	//   ....[82]....
        /*8d88*/ 	.word	0x00008040


	//   ....[83]....
        /*8d8c*/ 	.word	0x00008050


	//   ....[84]....
        /*8d90*/ 	.word	0x00008060


	//   ....[85]....
        /*8d94*/ 	.word	0x00008070


	//   ....[86]....
        /*8d98*/ 	.word	0x000080a0


	//   ....[87]....
        /*8d9c*/ 	.word	0x000080b0


	//   ....[88]....
        /*8da0*/ 	.word	0x000080c0


	//   ....[89]....
        /*8da4*/ 	.word	0x000080d0


	//   ....[90]....
        /*8da8*/ 	.word	0x00008100


	//   ....[91]....
        /*8dac*/ 	.word	0x00008110


	//   ....[92]....
        /*8db0*/ 	.word	0x00008120


	//   ....[93]....
        /*8db4*/ 	.word	0x00008130


	//   ....[94]....
        /*8db8*/ 	.word	0x00008160


	//   ....[95]....
        /*8dbc*/ 	.word	0x00008170


	//   ....[96]....
        /*8dc0*/ 	.word	0x00008180


	//   ....[97]....
        /*8dc4*/ 	.word	0x00008190


	//   ....[98]....
        /*8dc8*/ 	.word	0x000081c0


	//   ....[99]....
        /*8dcc*/ 	.word	0x000081d0


	//   ....[100]....
        /*8dd0*/ 	.word	0x000081e0


	//   ....[101]....
        /*8dd4*/ 	.word	0x000081f0


	//   ....[102]....
        /*8dd8*/ 	.word	0x00008220


	//   ....[103]....
        /*8ddc*/ 	.word	0x00008230


	//   ....[104]....
        /*8de0*/ 	.word	0x00008240


	//   ....[105]....
        /*8de4*/ 	.word	0x00008250


	//   ....[106]....
        /*8de8*/ 	.word	0x00008280


	//   ....[107]....
        /*8dec*/ 	.word	0x00008290


	//   ....[108]....
        /*8df0*/ 	.word	0x000082a0


	//   ....[109]....
        /*8df4*/ 	.word	0x000082b0


	//   ....[110]....
        /*8df8*/ 	.word	0x000082e0


	//   ....[111]....
        /*8dfc*/ 	.word	0x000082f0


	//   ....[112]....
        /*8e00*/ 	.word	0x00008300


	//   ....[113]....
        /*8e04*/ 	.word	0x00008310


	//   ....[114]....
        /*8e08*/ 	.word	0x00008340


	//   ....[115]....
        /*8e0c*/ 	.word	0x00008350


	//   ....[116]....
        /*8e10*/ 	.word	0x00008360


	//   ....[117]....
        /*8e14*/ 	.word	0x00008370


	//   ....[118]....
        /*8e18*/ 	.word	0x000083a0


	//   ....[119]....
        /*8e1c*/ 	.word	0x000083b0


	//   ....[120]....
        /*8e20*/ 	.word	0x000083c0


	//   ....[121]....
        /*8e24*/ 	.word	0x000083d0


	//   ....[122]....
        /*8e28*/ 	.word	0x00008400


	//   ....[123]....
        /*8e2c*/ 	.word	0x00008410


	//   ....[124]....
        /*8e30*/ 	.word	0x00008420


	//   ....[125]....
        /*8e34*/ 	.word	0x00008430


	//   ....[126]....
        /*8e38*/ 	.word	0x00008460


	//   ....[127]....
        /*8e3c*/ 	.word	0x00008470


	//   ....[128]....
        /*8e40*/ 	.word	0x00008480


	//   ....[129]....
        /*8e44*/ 	.word	0x00008490


	//   ....[130]....
        /*8e48*/ 	.word	0x000084c0


	//   ....[131]....
        /*8e4c*/ 	.word	0x000084d0


	//   ....[132]....
        /*8e50*/ 	.word	0x000084e0


	//   ....[133]....
        /*8e54*/ 	.word	0x000084f0


	//   ....[134]....
        /*8e58*/ 	.word	0x00008520


	//   ....[135]....
        /*8e5c*/ 	.word	0x00008530


	//   ....[136]....
        /*8e60*/ 	.word	0x00008540


	//   ....[137]....
        /*8e64*/ 	.word	0x00008550


	//   ....[138]....
        /*8e68*/ 	.word	0x00008580


	//   ....[139]....
        /*8e6c*/ 	.word	0x00008590


	//   ....[140]....
        /*8e70*/ 	.word	0x000085a0


	//   ....[141]....
        /*8e74*/ 	.word	0x000085b0


	//   ....[142]....
        /*8e78*/ 	.word	0x000085e0


	//   ....[143]....
        /*8e7c*/ 	.word	0x000085f0


	//   ....[144]....
        /*8e80*/ 	.word	0x00008600


	//   ....[145]....
        /*8e84*/ 	.word	0x00008610


	//   ....[146]....
        /*8e88*/ 	.word	0x00008640


	//   ....[147]....
        /*8e8c*/ 	.word	0x00008650


	//   ....[148]....
        /*8e90*/ 	.word	0x00008660


	//   ....[149]....
        /*8e94*/ 	.word	0x00008670


	//   ....[150]....
        /*8e98*/ 	.word	0x000086a0


	//   ....[151]....
        /*8e9c*/ 	.word	0x000086b0


	//   ....[152]....
        /*8ea0*/ 	.word	0x000086c0


	//   ....[153]....
        /*8ea4*/ 	.word	0x000086d0


	//   ....[154]....
        /*8ea8*/ 	.word	0x00008700


	//   ....[155]....
        /*8eac*/ 	.word	0x00008710


	//   ....[156]....
        /*8eb0*/ 	.word	0x00008720


	//   ....[157]....
        /*8eb4*/ 	.word	0x00008730


	//   ....[158]....
        /*8eb8*/ 	.word	0x00008760


	//   ....[159]....
        /*8ebc*/ 	.word	0x00008770


	//   ....[160]....
        /*8ec0*/ 	.word	0x00008780


	//   ....[161]....
        /*8ec4*/ 	.word	0x00008790


	//   ....[162]....
        /*8ec8*/ 	.word	0x000087c0


	//   ....[163]....
        /*8ecc*/ 	.word	0x000087d0


	//   ....[164]....
        /*8ed0*/ 	.word	0x000087e0


	//   ....[165]....
        /*8ed4*/ 	.word	0x000087f0


	//   ....[166]....
        /*8ed8*/ 	.word	0x00008820


	//   ....[167]....
        /*8edc*/ 	.word	0x00008830


	//   ....[168]....
        /*8ee0*/ 	.word	0x00008840


	//   ....[169]....
        /*8ee4*/ 	.word	0x00008850


	//   ....[170]....
        /*8ee8*/ 	.word	0x00008880


	//   ....[171]....
        /*8eec*/ 	.word	0x00008890


	//   ....[172]....
        /*8ef0*/ 	.word	0x000088a0


	//   ....[173]....
        /*8ef4*/ 	.word	0x000088b0


	//   ....[174]....
        /*8ef8*/ 	.word	0x000088e0


	//   ....[175]....
        /*8efc*/ 	.word	0x000088f0


	//   ....[176]....
        /*8f00*/ 	.word	0x00008900


	//   ....[177]....
        /*8f04*/ 	.word	0x00008910


	//   ....[178]....
        /*8f08*/ 	.word	0x00008940


	//   ....[179]....
        /*8f0c*/ 	.word	0x00008950


	//   ....[180]....
        /*8f10*/ 	.word	0x00008960


	//   ....[181]....
        /*8f14*/ 	.word	0x00008970


	//   ....[182]....
        /*8f18*/ 	.word	0x000089a0


	//   ....[183]....
        /*8f1c*/ 	.word	0x000089b0


	//   ....[184]....
        /*8f20*/ 	.word	0x000089c0


	//   ....[185]....
        /*8f24*/ 	.word	0x000089d0


	//   ....[186]....
        /*8f28*/ 	.word	0x00008a00


	//   ....[187]....
        /*8f2c*/ 	.word	0x00008a10


	//   ....[188]....
        /*8f30*/ 	.word	0x00008a20


	//   ....[189]....
        /*8f34*/ 	.word	0x00008a30


	//   ....[190]....
        /*8f38*/ 	.word	0x00008a60


	//   ....[191]....
        /*8f3c*/ 	.word	0x00008a70


	//   ....[192]....
        /*8f40*/ 	.word	0x00008a80


	//   ....[193]....
        /*8f44*/ 	.word	0x00008a90


	//   ....[194]....
        /*8f48*/ 	.word	0x00008ac0


	//   ....[195]....
        /*8f4c*/ 	.word	0x00008ad0


	//   ....[196]....
        /*8f50*/ 	.word	0x00008ae0


	//   ....[197]....
        /*8f54*/ 	.word	0x00008af0


	//   ....[198]....
        /*8f58*/ 	.word	0x00008b20


	//   ....[199]....
        /*8f5c*/ 	.word	0x00008b30


	//   ....[200]....
        /*8f60*/ 	.word	0x00008b40


	//   ....[201]....
        /*8f64*/ 	.word	0x00008b50


	//   ....[202]....
        /*8f68*/ 	.word	0x00008b80


	//   ....[203]....
        /*8f6c*/ 	.word	0x00008b90


	//   ....[204]....
        /*8f70*/ 	.word	0x00008ba0


	//   ....[205]....
        /*8f74*/ 	.word	0x00008bb0


	//   ....[206]....
        /*8f78*/ 	.word	0x00008be0


	//   ....[207]....
        /*8f7c*/ 	.word	0x00008bf0


	//   ....[208]....
        /*8f80*/ 	.word	0x00008c00


	//   ....[209]....
        /*8f84*/ 	.word	0x00008c10


	//   ....[210]....
        /*8f88*/ 	.word	0x00008c40


	//   ....[211]....
        /*8f8c*/ 	.word	0x00008c50


	//   ....[212]....
        /*8f90*/ 	.word	0x00008c60


	//   ....[213]....
        /*8f94*/ 	.word	0x00008c70


	//   ....[214]....
        /*8f98*/ 	.word	0x00008ca0


	//   ....[215]....
        /*8f9c*/ 	.word	0x00008cb0


	//   ....[216]....
        /*8fa0*/ 	.word	0x00008cc0


	//   ....[217]....
        /*8fa4*/ 	.word	0x00008cd0


	//   ....[218]....
        /*8fa8*/ 	.word	0x00008d00


	//   ....[219]....
        /*8fac*/ 	.word	0x00008d10


	//   ....[220]....
        /*8fb0*/ 	.word	0x00008d20


	//   ....[221]....
        /*8fb4*/ 	.word	0x00008d30


	//   ....[222]....
        /*8fb8*/ 	.word	0x00008d60


	//   ....[223]....
        /*8fbc*/ 	.word	0x00008d70


	//   ....[224]....
        /*8fc0*/ 	.word	0x00008d80


	//   ....[225]....
        /*8fc4*/ 	.word	0x00008d90


	//   ....[226]....
        /*8fc8*/ 	.word	0x00008dc0


	//   ....[227]....
        /*8fcc*/ 	.word	0x00008dd0


	//   ....[228]....
        /*8fd0*/ 	.word	0x00008de0


	//   ....[229]....
        /*8fd4*/ 	.word	0x00008df0


	//   ....[230]....
        /*8fd8*/ 	.word	0x00008e20


	//   ....[231]....
        /*8fdc*/ 	.word	0x00008e30


	//   ....[232]....
        /*8fe0*/ 	.word	0x00008e40


	//   ....[233]....
        /*8fe4*/ 	.word	0x00008e50


	//   ....[234]....
        /*8fe8*/ 	.word	0x00008e80


	//   ....[235]....
        /*8fec*/ 	.word	0x00008e90


	//   ....[236]....
        /*8ff0*/ 	.word	0x00008ea0


	//   ....[237]....
        /*8ff4*/ 	.word	0x00008eb0


	//   ....[238]....
        /*8ff8*/ 	.word	0x00008ee0


	//   ....[239]....
        /*8ffc*/ 	.word	0x00008ef0


	//   ....[240]....
        /*9000*/ 	.word	0x00008f00


	//   ....[241]....
        /*9004*/ 	.word	0x00008f10


	//   ....[242]....
        /*9008*/ 	.word	0x00008f40


	//   ....[243]....
        /*900c*/ 	.word	0x00008f50


	//   ....[244]....
        /*9010*/ 	.word	0x00008f60


	//   ....[245]....
        /*9014*/ 	.word	0x00008f70


	//   ....[246]....
        /*9018*/ 	.word	0x00008fa0


	//   ....[247]....
        /*901c*/ 	.word	0x00008fb0


	//   ....[248]....
        /*9020*/ 	.word	0x00008fc0


	//   ....[249]....
        /*9024*/ 	.word	0x00008fd0


	//   ....[250]....
        /*9028*/ 	.word	0x00009000


	//   ....[251]....
        /*902c*/ 	.word	0x00009010


	//   ....[252]....
        /*9030*/ 	.word	0x00009020


	//   ....[253]....
        /*9034*/ 	.word	0x00009030


	//   ....[254]....
        /*9038*/ 	.word	0x00009070


	//   ....[255]....
        /*903c*/ 	.word	0x0000c0b0


	//   ....[0]....
        /*9040*/ 	.word	0x0000c0c0


	//   ....[1]....
        /*9044*/ 	.word	0x0000c0d0


	//   ....[2]....
        /*9048*/ 	.word	0x0000c0f0


	//   ....[3]....
        /*904c*/ 	.word	0x0000c100


	//   ....[4]....
        /*9050*/ 	.word	0x0000c110


	//   ....[5]....
        /*9054*/ 	.word	0x0000c120


	//   ....[6]....
        /*9058*/ 	.word	0x0000c150


	//   ....[7]....
        /*905c*/ 	.word	0x0000c160


	//   ....[8]....
        /*9060*/ 	.word	0x0000c170


	//   ....[9]....
        /*9064*/ 	.word	0x0000c180


	//   ....[10]....
        /*9068*/ 	.word	0x0000c1b0


	//   ....[11]....
        /*906c*/ 	.word	0x0000c1c0


	//   ....[12]....
        /*9070*/ 	.word	0x0000c1d0


	//   ....[13]....
        /*9074*/ 	.word	0x0000c1e0


	//   ....[14]....
        /*9078*/ 	.word	0x0000c210


	//   ....[15]....
        /*907c*/ 	.word	0x0000c220


	//   ....[16]....
        /*9080*/ 	.word	0x0000c230


	//   ....[17]....
        /*9084*/ 	.word	0x0000c240


	//   ....[18]....
        /*9088*/ 	.word	0x0000c270


	//   ....[19]....
        /*908c*/ 	.word	0x0000c280


	//   ....[20]....
        /*9090*/ 	.word	0x0000c290


	//   ....[21]....
        /*9094*/ 	.word	0x0000c2a0


	//   ....[22]....
        /*9098*/ 	.word	0x0000c2d0


	//   ....[23]....
        /*909c*/ 	.word	0x0000c2e0


	//   ....[24]....
        /*90a0*/ 	.word	0x0000c2f0


	//   ....[25]....
        /*90a4*/ 	.word	0x0000c300


	//   ....[26]....
        /*90a8*/ 	.word	0x0000c330


	//   ....[27]....
        /*90ac*/ 	.word	0x0000c340


	//   ....[28]....
        /*90b0*/ 	.word	0x0000c350


	//   ....[29]....
        /*90b4*/ 	.word	0x0000c360


	//   ....[30]....
        /*90b8*/ 	.word	0x0000c390


	//   ....[31]....
        /*90bc*/ 	.word	0x0000c3a0


	//   ....[32]....
        /*90c0*/ 	.word	0x0000c3b0


	//   ....[33]....
        /*90c4*/ 	.word	0x0000c3c0


	//   ....[34]....
        /*90c8*/ 	.word	0x0000c3f0


	//   ....[35]....
        /*90cc*/ 	.word	0x0000c400


	//   ....[36]....
        /*90d0*/ 	.word	0x0000c410


	//   ....[37]....
        /*90d4*/ 	.word	0x0000c420


	//   ....[38]....
        /*90d8*/ 	.word	0x0000c450


	//   ....[39]....
        /*90dc*/ 	.word	0x0000c460


	//   ....[40]....
        /*90e0*/ 	.word	0x0000c470


	//   ....[41]....
        /*90e4*/ 	.word	0x0000c480


	//   ....[42]....
        /*90e8*/ 	.word	0x0000c4b0


	//   ....[43]....
        /*90ec*/ 	.word	0x0000c4c0


	//   ....[44]....
        /*90f0*/ 	.word	0x0000c4d0


	//   ....[45]....
        /*90f4*/ 	.word	0x0000c4e0


	//   ....[46]....
        /*90f8*/ 	.word	0x0000c510


	//   ....[47]....
        /*90fc*/ 	.word	0x0000c520


	//   ....[48]....
        /*9100*/ 	.word	0x0000c530


	//   ....[49]....
        /*9104*/ 	.word	0x0000c540


	//   ....[50]....
        /*9108*/ 	.word	0x0000c570


	//   ....[51]....
        /*910c*/ 	.word	0x0000c580


	//   ....[52]....
        /*9110*/ 	.word	0x0000c590


	//   ....[53]....
        /*9114*/ 	.word	0x0000c5a0


	//   ....[54]....
        /*9118*/ 	.word	0x0000c5d0


	//   ....[55]....
        /*911c*/ 	.word	0x0000c5e0


	//   ....[56]....
        /*9120*/ 	.word	0x0000c5f0


	//   ....[57]....
        /*9124*/ 	.word	0x0000c600


	//   ....[58]....
        /*9128*/ 	.word	0x0000c630


	//   ....[59]....
        /*912c*/ 	.word	0x0000c640


	//   ....[60]....
        /*9130*/ 	.word	0x0000c650


	//   ....[61]....
        /*9134*/ 	.word	0x0000c660


	//   ....[62]....
        /*9138*/ 	.word	0x0000c690


	//   ....[63]....
        /*913c*/ 	.word	0x0000c6a0


	//   ....[64]....
        /*9140*/ 	.word	0x0000c6b0


	//   ....[65]....
        /*9144*/ 	.word	0x0000c6c0


	//   ....[66]....
        /*9148*/ 	.word	0x0000c6f0


	//   ....[67]....
        /*914c*/ 	.word	0x0000c700


	//   ....[68]....
        /*9150*/ 	.word	0x0000c710


	//   ....[69]....
        /*9154*/ 	.word	0x0000c720


	//   ....[70]....
        /*9158*/ 	.word	0x0000c750


	//   ....[71]....
        /*915c*/ 	.word	0x0000c760


	//   ....[72]....
        /*9160*/ 	.word	0x0000c770


	//   ....[73]....
        /*9164*/ 	.word	0x0000c780


	//   ....[74]....
        /*9168*/ 	.word	0x0000c7b0


	//   ....[75]....
        /*916c*/ 	.word	0x0000c7c0


	//   ....[76]....
        /*9170*/ 	.word	0x0000c7d0


	//   ....[77]....
        /*9174*/ 	.word	0x0000c7e0


	//   ....[78]....
        /*9178*/ 	.word	0x0000c810


	//   ....[79]....
        /*917c*/ 	.word	0x0000c820


	//   ....[80]....
        /*9180*/ 	.word	0x0000c830


	//   ....[81]....
        /*9184*/ 	.word	0x0000c840


	//   ....[82]....
        /*9188*/ 	.word	0x0000c870


	//   ....[83]....
        /*918c*/ 	.word	0x0000c880


	//   ....[84]....
        /*9190*/ 	.word	0x0000c890


	//   ....[85]....
        /*9194*/ 	.word	0x0000c8a0


	//   ....[86]....
        /*9198*/ 	.word	0x0000c8d0


	//   ....[87]....
        /*919c*/ 	.word	0x0000c8e0


	//   ....[88]....
        /*91a0*/ 	.word	0x0000c8f0


	//   ....[89]....
        /*91a4*/ 	.word	0x0000c900


	//   ....[90]....
        /*91a8*/ 	.word	0x0000c930


	//   ....[91]....
        /*91ac*/ 	.word	0x0000c940


	//   ....[92]....
        /*91b0*/ 	.word	0x0000c950


	//   ....[93]....
        /*91b4*/ 	.word	0x0000c960


	//   ....[94]....
        /*91b8*/ 	.word	0x0000c990


	//   ....[95]....
        /*91bc*/ 	.word	0x0000c9a0


	//   ....[96]....
        /*91c0*/ 	.word	0x0000c9b0


	//   ....[97]....
        /*91c4*/ 	.word	0x0000c9c0


	//   ....[98]....
        /*91c8*/ 	.word	0x0000c9f0


	//   ....[99]....
        /*91cc*/ 	.word	0x0000ca00


	//   ....[100]....
        /*91d0*/ 	.word	0x0000ca10


	//   ....[101]....
        /*91d4*/ 	.word	0x0000ca20


	//   ....[102]....
        /*91d8*/ 	.word	0x0000ca50


	//   ....[103]....
        /*91dc*/ 	.word	0x0000ca60


	//   ....[104]....
        /*91e0*/ 	.word	0x0000ca70


	//   ....[105]....
        /*91e4*/ 	.word	0x0000ca80


	//   ....[106]....
        /*91e8*/ 	.word	0x0000cab0


	//   ....[107]....
        /*91ec*/ 	.word	0x0000cac0


	//   ....[108]....
        /*91f0*/ 	.word	0x0000cad0


	//   ....[109]....
        /*91f4*/ 	.word	0x0000cae0


	//   ....[110]....
        /*91f8*/ 	.word	0x0000cb10


	//   ....[111]....
        /*91fc*/ 	.word	0x0000cb20


	//   ....[112]....
        /*9200*/ 	.word	0x0000cb30


	//   ....[113]....
        /*9204*/ 	.word	0x0000cb40


	//   ....[114]....
        /*9208*/ 	.word	0x0000cb70


	//   ....[115]....
        /*920c*/ 	.word	0x0000cb80


	//   ....[116]....
        /*9210*/ 	.word	0x0000cb90


	//   ....[117]....
        /*9214*/ 	.word	0x0000cba0


	//   ....[118]....
        /*9218*/ 	.word	0x0000cbd0


	//   ....[119]....
        /*921c*/ 	.word	0x0000cbe0


	//   ....[120]....
        /*9220*/ 	.word	0x0000cbf0


	//   ....[121]....
        /*9224*/ 	.word	0x0000cc00


	//   ....[122]....
        /*9228*/ 	.word	0x0000cc30


	//   ....[123]....
        /*922c*/ 	.word	0x0000cc40


	//   ....[124]....
        /*9230*/ 	.word	0x0000cc50


	//   ....[125]....
        /*9234*/ 	.word	0x0000cc60


	//   ....[126]....
        /*9238*/ 	.word	0x0000cc90


	//   ....[127]....
        /*923c*/ 	.word	0x0000cca0


	//   ....[128]....
        /*9240*/ 	.word	0x0000ccb0


	//   ....[129]....
        /*9244*/ 	.word	0x0000ccc0


	//   ....[130]....
        /*9248*/ 	.word	0x0000ccf0


	//   ....[131]....
        /*924c*/ 	.word	0x0000cd00


	//   ....[132]....
        /*9250*/ 	.word	0x0000cd10


	//   ....[133]....
        /*9254*/ 	.word	0x0000cd20


	//   ....[134]....
        /*9258*/ 	.word	0x0000cd50


	//   ....[135]....
        /*925c*/ 	.word	0x0000cd60


	//   ....[136]....
        /*9260*/ 	.word	0x0000cd70


	//   ....[137]....
        /*9264*/ 	.word	0x0000cd80


	//   ....[138]....
        /*9268*/ 	.word	0x0000cdb0


	//   ....[139]....
        /*926c*/ 	.word	0x0000cdc0


	//   ....[140]....
        /*9270*/ 	.word	0x0000cdd0


	//   ....[141]....
        /*9274*/ 	.word	0x0000cde0


	//   ....[142]....
        /*9278*/ 	.word	0x0000ce10


	//   ....[143]....
        /*927c*/ 	.word	0x0000ce20


	//   ....[144]....
        /*9280*/ 	.word	0x0000ce30


	//   ....[145]....
        /*9284*/ 	.word	0x0000ce40


	//   ....[146]....
        /*9288*/ 	.word	0x0000ce70


	//   ....[147]....
        /*928c*/ 	.word	0x0000ce80


	//   ....[148]....
        /*9290*/ 	.word	0x0000ce90


	//   ....[149]....
        /*9294*/ 	.word	0x0000cea0


	//   ....[150]....
        /*9298*/ 	.word	0x0000ced0


	//   ....[151]....
        /*929c*/ 	.word	0x0000cee0


	//   ....[152]....
        /*92a0*/ 	.word	0x0000cef0


	//   ....[153]....
        /*92a4*/ 	.word	0x0000cf00


	//   ....[154]....
        /*92a8*/ 	.word	0x0000cf30


	//   ....[155]....
        /*92ac*/ 	.word	0x0000cf40


	//   ....[156]....
        /*92b0*/ 	.word	0x0000cf50


	//   ....[157]....
        /*92b4*/ 	.word	0x0000cf60


	//   ....[158]....
        /*92b8*/ 	.word	0x0000cf90


	//   ....[159]....
        /*92bc*/ 	.word	0x0000cfa0


	//   ....[160]....
        /*92c0*/ 	.word	0x0000cfb0


	//   ....[161]....
        /*92c4*/ 	.word	0x0000cfc0


	//   ....[162]....
        /*92c8*/ 	.word	0x0000cff0


	//   ....[163]....
        /*92cc*/ 	.word	0x0000d000


	//   ....[164]....
        /*92d0*/ 	.word	0x0000d010


	//   ....[165]....
        /*92d4*/ 	.word	0x0000d020


	//   ....[166]....
        /*92d8*/ 	.word	0x0000d050


	//   ....[167]....
        /*92dc*/ 	.word	0x0000d060


	//   ....[168]....
        /*92e0*/ 	.word	0x0000d070


	//   ....[169]....
        /*92e4*/ 	.word	0x0000d080


	//   ....[170]....
        /*92e8*/ 	.word	0x0000d0b0


	//   ....[171]....
        /*92ec*/ 	.word	0x0000d0c0


	//   ....[172]....
        /*92f0*/ 	.word	0x0000d0d0


	//   ....[173]....
        /*92f4*/ 	.word	0x0000d0e0


	//   ....[174]....
        /*92f8*/ 	.word	0x0000d110


	//   ....[175]....
        /*92fc*/ 	.word	0x0000d120


	//   ....[176]....
        /*9300*/ 	.word	0x0000d130


	//   ....[177]....
        /*9304*/ 	.word	0x0000d140


	//   ....[178]....
        /*9308*/ 	.word	0x0000d170


	//   ....[179]....
        /*930c*/ 	.word	0x0000d180


	//   ....[180]....
        /*9310*/ 	.word	0x0000d190


	//   ....[181]....
        /*9314*/ 	.word	0x0000d1a0


	//   ....[182]....
        /*9318*/ 	.word	0x0000d1d0


	//   ....[183]....
        /*931c*/ 	.word	0x0000d1e0


	//   ....[184]....
        /*9320*/ 	.word	0x0000d1f0


	//   ....[185]....
        /*9324*/ 	.word	0x0000d200


	//   ....[186]....
        /*9328*/ 	.word	0x0000d230


	//   ....[187]....
        /*932c*/ 	.word	0x0000d240


	//   ....[188]....
        /*9330*/ 	.word	0x0000d250


	//   ....[189]....
        /*9334*/ 	.word	0x0000d260


	//   ....[190]....
        /*9338*/ 	.word	0x0000d290


	//   ....[191]....
        /*933c*/ 	.word	0x0000d2a0


	//   ....[192]....
        /*9340*/ 	.word	0x0000d2b0


	//   ....[193]....
        /*9344*/ 	.word	0x0000d2c0


	//   ....[194]....
        /*9348*/ 	.word	0x0000d2f0


	//   ....[195]....
        /*934c*/ 	.word	0x0000d300


	//   ....[196]....
        /*9350*/ 	.word	0x0000d310


	//   ....[197]....
        /*9354*/ 	.word	0x0000d320


	//   ....[198]....
        /*9358*/ 	.word	0x0000d350


	//   ....[199]....
        /*935c*/ 	.word	0x0000d360


	//   ....[200]....
        /*9360*/ 	.word	0x0000d370


	//   ....[201]....
        /*9364*/ 	.word	0x0000d380


	//   ....[202]....
        /*9368*/ 	.word	0x0000d3b0


	//   ....[203]....
        /*936c*/ 	.word	0x0000d3c0


	//   ....[204]....
        /*9370*/ 	.word	0x0000d3d0


	//   ....[205]....
        /*9374*/ 	.word	0x0000d3e0


	//   ....[206]....
        /*9378*/ 	.word	0x0000d410


	//   ....[207]....
        /*937c*/ 	.word	0x0000d420


	//   ....[208]....
        /*9380*/ 	.word	0x0000d430


	//   ....[209]....
        /*9384*/ 	.word	0x0000d440


	//   ....[210]....
        /*9388*/ 	.word	0x0000d470


	//   ....[211]....
        /*938c*/ 	.word	0x0000d480


	//   ....[212]....
        /*9390*/ 	.word	0x0000d490


	//   ....[213]....
        /*9394*/ 	.word	0x0000d4a0


	//   ....[214]....
        /*9398*/ 	.word	0x0000d4d0


	//   ....[215]....
        /*939c*/ 	.word	0x0000d4e0


	//   ....[216]....
        /*93a0*/ 	.word	0x0000d4f0


	//   ....[217]....
        /*93a4*/ 	.word	0x0000d500


	//   ....[218]....
        /*93a8*/ 	.word	0x0000d530


	//   ....[219]....
        /*93ac*/ 	.word	0x0000d540


	//   ....[220]....
        /*93b0*/ 	.word	0x0000d550


	//   ....[221]....
        /*93b4*/ 	.word	0x0000d560


	//   ....[222]....
        /*93b8*/ 	.word	0x0000d590


	//   ....[223]....
        /*93bc*/ 	.word	0x0000d5a0


	//   ....[224]....
        /*93c0*/ 	.word	0x0000d5b0


	//   ....[225]....
        /*93c4*/ 	.word	0x0000d5c0


	//   ....[226]....
        /*93c8*/ 	.word	0x0000d5f0


	//   ....[227]....
        /*93cc*/ 	.word	0x0000d600


	//   ....[228]....
        /*93d0*/ 	.word	0x0000d610


	//   ....[229]....
        /*93d4*/ 	.word	0x0000d620


	//   ....[230]....
        /*93d8*/ 	.word	0x0000d650


	//   ....[231]....
        /*93dc*/ 	.word	0x0000d660


	//   ....[232]....
        /*93e0*/ 	.word	0x0000d670


	//   ....[233]....
        /*93e4*/ 	.word	0x0000d680


	//   ....[234]....
        /*93e8*/ 	.word	0x0000d6b0


	//   ....[235]....
        /*93ec*/ 	.word	0x0000d6c0


	//   ....[236]....
        /*93f0*/ 	.word	0x0000d6d0


	//   ....[237]....
        /*93f4*/ 	.word	0x0000d6e0


	//   ....[238]....
        /*93f8*/ 	.word	0x0000d710


	//   ....[239]....
        /*93fc*/ 	.word	0x0000d720


	//   ....[240]....
        /*9400*/ 	.word	0x0000d730


	//   ....[241]....
        /*9404*/ 	.word	0x0000d740


	//   ....[242]....
        /*9408*/ 	.word	0x0000d770


	//   ....[243]....
        /*940c*/ 	.word	0x0000d780


	//   ....[244]....
        /*9410*/ 	.word	0x0000d790


	//   ....[245]....
        /*9414*/ 	.word	0x0000d7a0


	//   ....[246]....
        /*9418*/ 	.word	0x0000d7d0


	//   ....[247]....
        /*941c*/ 	.word	0x0000d7e0


	//   ....[248]....
        /*9420*/ 	.word	0x0000d7f0


	//   ....[249]....
        /*9424*/ 	.word	0x0000d800


	//   ....[250]....
        /*9428*/ 	.word	0x0000d830


	//   ....[251]....
        /*942c*/ 	.word	0x0000d840


	//   ....[252]....
        /*9430*/ 	.word	0x0000d850


	//   ....[253]....
        /*9434*/ 	.word	0x0000d860


	//   ....[254]....
        /*9438*/ 	.word	0x0000d890


	//   ....[255]....
        /*943c*/ 	.word	0x0000d8a0


	//   ....[0]....
        /*9440*/ 	.word	0x0000d8b0


	//   ....[1]....
        /*9444*/ 	.word	0x0000d8c0


	//   ....[2]....
        /*9448*/ 	.word	0x0000d8f0


	//   ....[3]....
        /*944c*/ 	.word	0x0000d900


	//   ....[4]....
        /*9450*/ 	.word	0x0000d910


	//   ....[5]....
        /*9454*/ 	.word	0x0000d920


	//   ....[6]....
        /*9458*/ 	.word	0x0000d950


	//   ....[7]....
        /*945c*/ 	.word	0x0000d960


	//   ....[8]....
        /*9460*/ 	.word	0x0000d970


	//   ....[9]....
        /*9464*/ 	.word	0x0000d980


	//   ....[10]....
        /*9468*/ 	.word	0x0000d9b0


	//   ....[11]....
        /*946c*/ 	.word	0x0000d9c0


	//   ....[12]....
        /*9470*/ 	.word	0x0000d9d0


	//   ....[13]....
        /*9474*/ 	.word	0x0000d9e0


	//   ....[14]....
        /*9478*/ 	.word	0x0000da10


	//   ....[15]....
        /*947c*/ 	.word	0x0000da20


	//   ....[16]....
        /*9480*/ 	.word	0x0000da30


	//   ....[17]....
        /*9484*/ 	.word	0x0000da40


	//   ....[18]....
        /*9488*/ 	.word	0x0000da70


	//   ....[19]....
        /*948c*/ 	.word	0x0000da80


	//   ....[20]....
        /*9490*/ 	.word	0x0000da90


	//   ....[21]....
        /*9494*/ 	.word	0x0000daa0


	//   ....[22]....
        /*9498*/ 	.word	0x0000dad0


	//   ....[23]....
        /*949c*/ 	.word	0x0000dae0


	//   ....[24]....
        /*94a0*/ 	.word	0x0000daf0


	//   ....[25]....
        /*94a4*/ 	.word	0x0000db00


	//   ....[26]....
        /*94a8*/ 	.word	0x0000db30


	//   ....[27]....
        /*94ac*/ 	.word	0x0000db40


	//   ....[28]....
        /*94b0*/ 	.word	0x0000db50


	//   ....[29]....
        /*94b4*/ 	.word	0x0000db60


	//   ....[30]....
        /*94b8*/ 	.word	0x0000db90


	//   ....[31]....
        /*94bc*/ 	.word	0x0000dba0


	//   ....[32]....
        /*94c0*/ 	.word	0x0000dbb0


	//   ....[33]....
        /*94c4*/ 	.word	0x0000dbc0


	//   ....[34]....
        /*94c8*/ 	.word	0x0000dbf0


	//   ....[35]....
        /*94cc*/ 	.word	0x0000dc00


	//   ....[36]....
        /*94d0*/ 	.word	0x0000dc10


	//   ....[37]....
        /*94d4*/ 	.word	0x0000dc20


	//   ....[38]....
        /*94d8*/ 	.word	0x0000dc50


	//   ....[39]....
        /*94dc*/ 	.word	0x0000dc60


	//   ....[40]....
        /*94e0*/ 	.word	0x0000dc70


	//   ....[41]....
        /*94e4*/ 	.word	0x0000dc80


	//   ....[42]....
        /*94e8*/ 	.word	0x0000dcb0


	//   ....[43]....
        /*94ec*/ 	.word	0x0000dcc0


	//   ....[44]....
        /*94f0*/ 	.word	0x0000dcd0


	//   ....[45]....
        /*94f4*/ 	.word	0x0000dce0


	//   ....[46]....
        /*94f8*/ 	.word	0x0000dd10


	//   ....[47]....
        /*94fc*/ 	.word	0x0000dd20


	//   ....[48]....
        /*9500*/ 	.word	0x0000dd30


	//   ....[49]....
        /*9504*/ 	.word	0x0000dd40


	//   ....[50]....
        /*9508*/ 	.word	0x0000dd70


	//   ....[51]....
        /*950c*/ 	.word	0x0000dd80


	//   ....[52]....
        /*9510*/ 	.word	0x0000dd90


	//   ....[53]....
        /*9514*/ 	.word	0x0000dda0


	//   ....[54]....
        /*9518*/ 	.word	0x0000ddd0


	//   ....[55]....
        /*951c*/ 	.word	0x0000dde0


	//   ....[56]....
        /*9520*/ 	.word	0x0000ddf0


	//   ....[57]....
        /*9524*/ 	.word	0x0000de00


	//   ....[58]....
        /*9528*/ 	.word	0x0000de30


	//   ....[59]....
        /*952c*/ 	.word	0x0000de40


	//   ....[60]....
        /*9530*/ 	.word	0x0000de50


	//   ....[61]....
        /*9534*/ 	.word	0x0000de60


	//   ....[62]....
        /*9538*/ 	.word	0x0000de90


	//   ....[63]....
        /*953c*/ 	.word	0x0000dea0


	//   ....[64]....
        /*9540*/ 	.word	0x0000deb0


	//   ....[65]....
        /*9544*/ 	.word	0x0000dec0


	//   ....[66]....
        /*9548*/ 	.word	0x0000def0


	//   ....[67]....
        /*954c*/ 	.word	0x0000df00


	//   ....[68]....
        /*9550*/ 	.word	0x0000df10


	//   ....[69]....
        /*9554*/ 	.word	0x0000df20


	//   ....[70]....
        /*9558*/ 	.word	0x0000df50


	//   ....[71]....
        /*955c*/ 	.word	0x0000df60


	//   ....[72]....
        /*9560*/ 	.word	0x0000df70


	//   ....[73]....
        /*9564*/ 	.word	0x0000df80


	//   ....[74]....
        /*9568*/ 	.word	0x0000dfb0


	//   ....[75]....
        /*956c*/ 	.word	0x0000dfc0


	//   ....[76]....
        /*9570*/ 	.word	0x0000dfd0


	//   ....[77]....
        /*9574*/ 	.word	0x0000dfe0


	//   ....[78]....
        /*9578*/ 	.word	0x0000e010


	//   ....[79]....
        /*957c*/ 	.word	0x0000e020


	//   ....[80]....
        /*9580*/ 	.word	0x0000e030


	//   ....[81]....
        /*9584*/ 	.word	0x0000e040


	//   ....[82]....
        /*9588*/ 	.word	0x0000e070


	//   ....[83]....
        /*958c*/ 	.word	0x0000e080


	//   ....[84]....
        /*9590*/ 	.word	0x0000e090


	//   ....[85]....
        /*9594*/ 	.word	0x0000e0a0


	//   ....[86]....
        /*9598*/ 	.word	0x0000e0d0


	//   ....[87]....
        /*959c*/ 	.word	0x0000e0e0


	//   ....[88]....
        /*95a0*/ 	.word	0x0000e0f0


	//   ....[89]....
        /*95a4*/ 	.word	0x0000e100


	//   ....[90]....
        /*95a8*/ 	.word	0x0000e130


	//   ....[91]....
        /*95ac*/ 	.word	0x0000e140


	//   ....[92]....
        /*95b0*/ 	.word	0x0000e150


	//   ....[93]....
        /*95b4*/ 	.word	0x0000e160


	//   ....[94]....
        /*95b8*/ 	.word	0x0000e190


	//   ....[95]....
        /*95bc*/ 	.word	0x0000e1a0


	//   ....[96]....
        /*95c0*/ 	.word	0x0000e1b0


	//   ....[97]....
        /*95c4*/ 	.word	0x0000e1c0


	//   ....[98]....
        /*95c8*/ 	.word	0x0000e1f0


	//   ....[99]....
        /*95cc*/ 	.word	0x0000e200


	//   ....[100]....
        /*95d0*/ 	.word	0x0000e210


	//   ....[101]....
        /*95d4*/ 	.word	0x0000e220


	//   ....[102]....
        /*95d8*/ 	.word	0x0000e250


	//   ....[103]....
        /*95dc*/ 	.word	0x0000e260


	//   ....[104]....
        /*95e0*/ 	.word	0x0000e270


	//   ....[105]....
        /*95e4*/ 	.word	0x0000e280


	//   ....[106]....
        /*95e8*/ 	.word	0x0000e2b0


	//   ....[107]....
        /*95ec*/ 	.word	0x0000e2c0


	//   ....[108]....
        /*95f0*/ 	.word	0x0000e2d0


	//   ....[109]....
        /*95f4*/ 	.word	0x0000e2e0


	//   ....[110]....
        /*95f8*/ 	.word	0x0000e310


	//   ....[111]....
        /*95fc*/ 	.word	0x0000e320


	//   ....[112]....
        /*9600*/ 	.word	0x0000e330


	//   ....[113]....
        /*9604*/ 	.word	0x0000e340


	//   ....[114]....
        /*9608*/ 	.word	0x0000e370


	//   ....[115]....
        /*960c*/ 	.word	0x0000e380


	//   ....[116]....
        /*9610*/ 	.word	0x0000e390


	//   ....[117]....
        /*9614*/ 	.word	0x0000e3a0


	//   ....[118]....
        /*9618*/ 	.word	0x0000e3d0


	//   ....[119]....
        /*961c*/ 	.word	0x0000e3e0


	//   ....[120]....
        /*9620*/ 	.word	0x0000e3f0


	//   ....[121]....
        /*9624*/ 	.word	0x0000e400


	//   ....[122]....
        /*9628*/ 	.word	0x0000e430


	//   ....[123]....
        /*962c*/ 	.word	0x0000e440


	//   ....[124]....
        /*9630*/ 	.word	0x0000e450


	//   ....[125]....
        /*9634*/ 	.word	0x0000e460


	//   ....[126]....
        /*9638*/ 	.word	0x0000e490


	//   ....[127]....
        /*963c*/ 	.word	0x0000e4a0


	//   ....[128]....
        /*9640*/ 	.word	0x0000e4b0


	//   ....[129]....
        /*9644*/ 	.word	0x0000e4c0


	//   ....[130]....
        /*9648*/ 	.word	0x0000e4f0


	//   ....[131]....
        /*964c*/ 	.word	0x0000e500


	//   ....[132]....
        /*9650*/ 	.word	0x0000e510


	//   ....[133]....
        /*9654*/ 	.word	0x0000e520


	//   ....[134]....
        /*9658*/ 	.word	0x0000e550


	//   ....[135]....
        /*965c*/ 	.word	0x0000e560


	//   ....[136]....
        /*9660*/ 	.word	0x0000e570


	//   ....[137]....
        /*9664*/ 	.word	0x0000e580


	//   ....[138]....
        /*9668*/ 	.word	0x0000e5b0


	//   ....[139]....
        /*966c*/ 	.word	0x0000e5c0


	//   ....[140]....
        /*9670*/ 	.word	0x0000e5d0


	//   ....[141]....
        /*9674*/ 	.word	0x0000e5e0


	//   ....[142]....
        /*9678*/ 	.word	0x0000e610


	//   ....[143]....
        /*967c*/ 	.word	0x0000e620


	//   ....[144]....
        /*9680*/ 	.word	0x0000e630


	//   ....[145]....
        /*9684*/ 	.word	0x0000e640


	//   ....[146]....
        /*9688*/ 	.word	0x0000e670


	//   ....[147]....
        /*968c*/ 	.word	0x0000e680


	//   ....[148]....
        /*9690*/ 	.word	0x0000e690


	//   ....[149]....
        /*9694*/ 	.word	0x0000e6a0


	//   ....[150]....
        /*9698*/ 	.word	0x0000e6d0


	//   ....[151]....
        /*969c*/ 	.word	0x0000e6e0


	//   ....[152]....
        /*96a0*/ 	.word	0x0000e6f0


	//   ....[153]....
        /*96a4*/ 	.word	0x0000e700


	//   ....[154]....
        /*96a8*/ 	.word	0x0000e730


	//   ....[155]....
        /*96ac*/ 	.word	0x0000e740


	//   ....[156]....
        /*96b0*/ 	.word	0x0000e750


	//   ....[157]....
        /*96b4*/ 	.word	0x0000e760


	//   ....[158]....
        /*96b8*/ 	.word	0x0000e790


	//   ....[159]....
        /*96bc*/ 	.word	0x0000e7a0


	//   ....[160]....
        /*96c0*/ 	.word	0x0000e7b0


	//   ....[161]....
        /*96c4*/ 	.word	0x0000e7c0


	//   ....[162]....
        /*96c8*/ 	.word	0x0000e7f0


	//   ....[163]....
        /*96cc*/ 	.word	0x0000e800


	//   ....[164]....
        /*96d0*/ 	.word	0x0000e810


	//   ....[165]....
        /*96d4*/ 	.word	0x0000e820


	//   ....[166]....
        /*96d8*/ 	.word	0x0000e850


	//   ....[167]....
        /*96dc*/ 	.word	0x0000e860


	//   ....[168]....
        /*96e0*/ 	.word	0x0000e870


	//   ....[169]....
        /*96e4*/ 	.word	0x0000e880


	//   ....[170]....
        /*96e8*/ 	.word	0x0000e8b0


	//   ....[171]....
        /*96ec*/ 	.word	0x0000e8c0


	//   ....[172]....
        /*96f0*/ 	.word	0x0000e8d0


	//   ....[173]....
        /*96f4*/ 	.word	0x0000e8e0


	//   ....[174]....
        /*96f8*/ 	.word	0x0000e910


	//   ....[175]....
        /*96fc*/ 	.word	0x0000e920


	//   ....[176]....
        /*9700*/ 	.word	0x0000e930


	//   ....[177]....
        /*9704*/ 	.word	0x0000e940


	//   ....[178]....
        /*9708*/ 	.word	0x0000e970


	//   ....[179]....
        /*970c*/ 	.word	0x0000e980


	//   ....[180]....
        /*9710*/ 	.word	0x0000e990


	//   ....[181]....
        /*9714*/ 	.word	0x0000e9a0


	//   ....[182]....
        /*9718*/ 	.word	0x0000e9d0


	//   ....[183]....
        /*971c*/ 	.word	0x0000e9e0


	//   ....[184]....
        /*9720*/ 	.word	0x0000e9f0


	//   ....[185]....
        /*9724*/ 	.word	0x0000ea00


	//   ....[186]....
        /*9728*/ 	.word	0x0000ea30


	//   ....[187]....
        /*972c*/ 	.word	0x0000ea40


	//   ....[188]....
        /*9730*/ 	.word	0x0000ea50


	//   ....[189]....
        /*9734*/ 	.word	0x0000ea60


	//   ....[190]....
        /*9738*/ 	.word	0x0000ea90


	//   ....[191]....
        /*973c*/ 	.word	0x0000eaa0


	//   ....[192]....
        /*9740*/ 	.word	0x0000eab0


	//   ....[193]....
        /*9744*/ 	.word	0x0000eac0


	//   ....[194]....
        /*9748*/ 	.word	0x0000eaf0


	//   ....[195]....
        /*974c*/ 	.word	0x0000eb00


	//   ....[196]....
        /*9750*/ 	.word	0x0000eb10


	//   ....[197]....
        /*9754*/ 	.word	0x0000eb20


	//   ....[198]....
        /*9758*/ 	.word	0x0000eb50


	//   ....[199]....
        /*975c*/ 	.word	0x0000eb60


	//   ....[200]....
        /*9760*/ 	.word	0x0000eb70


	//   ....[201]....
        /*9764*/ 	.word	0x0000eb80


	//   ....[202]....
        /*9768*/ 	.word	0x0000ebb0


	//   ....[203]....
        /*976c*/ 	.word	0x0000ebc0


	//   ....[204]....
        /*9770*/ 	.word	0x0000ebd0


	//   ....[205]....
        /*9774*/ 	.word	0x0000ebe0


	//   ....[206]....
        /*9778*/ 	.word	0x0000ec10


	//   ....[207]....
        /*977c*/ 	.word	0x0000ec20


	//   ....[208]....
        /*9780*/ 	.word	0x0000ec30


	//   ....[209]....
        /*9784*/ 	.word	0x0000ec40


	//   ....[210]....
        /*9788*/ 	.word	0x0000ec70


	//   ....[211]....
        /*978c*/ 	.word	0x0000ec80


	//   ....[212]....
        /*9790*/ 	.word	0x0000ec90


	//   ....[213]....
        /*9794*/ 	.word	0x0000eca0


	//   ....[214]....
        /*9798*/ 	.word	0x0000ecd0


	//   ....[215]....
        /*979c*/ 	.word	0x0000ece0


	//   ....[216]....
        /*97a0*/ 	.word	0x0000ecf0


	//   ....[217]....
        /*97a4*/ 	.word	0x0000ed00


	//   ....[218]....
        /*97a8*/ 	.word	0x0000ed30


	//   ....[219]....
        /*97ac*/ 	.word	0x0000ed40


	//   ....[220]....
        /*97b0*/ 	.word	0x0000ed50


	//   ....[221]....
        /*97b4*/ 	.word	0x0000ed60


	//   ....[222]....
        /*97b8*/ 	.word	0x0000ed90


	//   ....[223]....
        /*97bc*/ 	.word	0x0000eda0


	//   ....[224]....
        /*97c0*/ 	.word	0x0000edb0


	//   ....[225]....
        /*97c4*/ 	.word	0x0000edc0


	//   ....[226]....
        /*97c8*/ 	.word	0x0000edf0


	//   ....[227]....
        /*97cc*/ 	.word	0x0000ee00


	//   ....[228]....
        /*97d0*/ 	.word	0x0000ee10


	//   ....[229]....
        /*97d4*/ 	.word	0x0000ee20


	//   ....[230]....
        /*97d8*/ 	.word	0x0000ee50


	//   ....[231]....
        /*97dc*/ 	.word	0x0000ee60


	//   ....[232]....
        /*97e0*/ 	.word	0x0000ee70


	//   ....[233]....
        /*97e4*/ 	.word	0x0000ee80


	//   ....[234]....
        /*97e8*/ 	.word	0x0000eeb0


	//   ....[235]....
        /*97ec*/ 	.word	0x0000eec0


	//   ....[236]....
        /*97f0*/ 	.word	0x0000eed0


	//   ....[237]....
        /*97f4*/ 	.word	0x0000eee0


	//   ....[238]....
        /*97f8*/ 	.word	0x0000ef10


	//   ....[239]....
        /*97fc*/ 	.word	0x0000ef20


	//   ....[240]....
        /*9800*/ 	.word	0x0000ef30


	//   ....[241]....
        /*9804*/ 	.word	0x0000ef40


	//   ....[242]....
        /*9808*/ 	.word	0x0000ef70


	//   ....[243]....
        /*980c*/ 	.word	0x0000ef80


	//   ....[244]....
        /*9810*/ 	.word	0x0000ef90


	//   ....[245]....
        /*9814*/ 	.word	0x0000efa0


	//   ....[246]....
        /*9818*/ 	.word	0x0000efd0


	//   ....[247]....
        /*981c*/ 	.word	0x0000efe0


	//   ....[248]....
        /*9820*/ 	.word	0x0000eff0


	//   ....[249]....
        /*9824*/ 	.word	0x0000f000


	//   ....[250]....
        /*9828*/ 	.word	0x0000f030


	//   ....[251]....
        /*982c*/ 	.word	0x0000f040


	//   ....[252]....
        /*9830*/ 	.word	0x0000f050


	//   ....[253]....
        /*9834*/ 	.word	0x0000f060


	//   ....[254]....
        /*9838*/ 	.word	0x0000f0a0


	//   ....[255]....
        /*983c*/ 	.word	0x000120e0


	//   ....[0]....
        /*9840*/ 	.word	0x000120f0


	//   ....[1]....
        /*9844*/ 	.word	0x00012100


	//   ....[2]....
        /*9848*/ 	.word	0x00012120


	//   ....[3]....
        /*984c*/ 	.word	0x00012130


	//   ....[4]....
        /*9850*/ 	.word	0x00012140


	//   ....[5]....
        /*9854*/ 	.word	0x00012150


	//   ....[6]....
        /*9858*/ 	.word	0x00012180


	//   ....[7]....
        /*985c*/ 	.word	0x00012190


	//   ....[8]....
        /*9860*/ 	.word	0x000121a0


	//   ....[9]....
        /*9864*/ 	.word	0x000121b0


	//   ....[10]....
        /*9868*/ 	.word	0x000121e0


	//   ....[11]....
        /*986c*/ 	.word	0x000121f0


	//   ....[12]....
        /*9870*/ 	.word	0x00012200


	//   ....[13]....
        /*9874*/ 	.word	0x00012210


	//   ....[14]....
        /*9878*/ 	.word	0x00012240


	//   ....[15]....
        /*987c*/ 	.word	0x00012250


	//   ....[16]....
        /*9880*/ 	.word	0x00012260


	//   ....[17]....
        /*9884*/ 	.word	0x00012270


	//   ....[18]....
        /*9888*/ 	.word	0x000122a0


	//   ....[19]....
        /*988c*/ 	.word	0x000122b0


	//   ....[20]....
        /*9890*/ 	.word	0x000122c0


	//   ....[21]....
        /*9894*/ 	.word	0x000122d0


	//   ....[22]....
        /*9898*/ 	.word	0x00012300


	//   ....[23]....
        /*989c*/ 	.word	0x00012310


	//   ....[24]....
        /*98a0*/ 	.word	0x00012320


	//   ....[25]....
        /*98a4*/ 	.word	0x00012330


	//   ....[26]....
        /*98a8*/ 	.word	0x00012360


	//   ....[27]....
        /*98ac*/ 	.word	0x00012370


	//   ....[28]....
        /*98b0*/ 	.word	0x00012380


	//   ....[29]....
        /*98b4*/ 	.word	0x00012390


	//   ....[30]....
        /*98b8*/ 	.word	0x000123c0


	//   ....[31]....
        /*98bc*/ 	.word	0x000123d0


	//   ....[32]....
        /*98c0*/ 	.word	0x000123e0


	//   ....[33]....
        /*98c4*/ 	.word	0x000123f0


	//   ....[34]....
        /*98c8*/ 	.word	0x00012420


	//   ....[35]....
        /*98cc*/ 	.word	0x00012430


	//   ....[36]....
        /*98d0*/ 	.word	0x00012440


	//   ....[37]....
        /*98d4*/ 	.word	0x00012450


	//   ....[38]....
        /*98d8*/ 	.word	0x00012480


	//   ....[39]....
        /*98dc*/ 	.word	0x00012490


	//   ....[40]....
        /*98e0*/ 	.word	0x000124a0


	//   ....[41]....
        /*98e4*/ 	.word	0x000124b0


	//   ....[42]....
        /*98e8*/ 	.word	0x000124e0


	//   ....[43]....
        /*98ec*/ 	.word	0x000124f0


	//   ....[44]....
        /*98f0*/ 	.word	0x00012500


	//   ....[45]....
        /*98f4*/ 	.word	0x00012510


	//   ....[46]....
        /*98f8*/ 	.word	0x00012540


	//   ....[47]....
        /*98fc*/ 	.word	0x00012550


	//   ....[48]....
        /*9900*/ 	.word	0x00012560


	//   ....[49]....
        /*9904*/ 	.word	0x00012570


	//   ....[50]....
        /*9908*/ 	.word	0x000125a0


	//   ....[51]....
        /*990c*/ 	.word	0x000125b0


	//   ....[52]....
        /*9910*/ 	.word	0x000125c0


	//   ....[53]....
        /*9914*/ 	.word	0x000125d0


	//   ....[54]....
        /*9918*/ 	.word	0x00012600


	//   ....[55]....
        /*991c*/ 	.word	0x00012610


	//   ....[56]....
        /*9920*/ 	.word	0x00012620


	//   ....[57]....
        /*9924*/ 	.word	0x00012630


	//   ....[58]....
        /*9928*/ 	.word	0x00012660


	//   ....[59]....
        /*992c*/ 	.word	0x00012670


	//   ....[60]....
        /*9930*/ 	.word	0x00012680


	//   ....[61]....
        /*9934*/ 	.word	0x00012690


	//   ....[62]....
        /*9938*/ 	.word	0x000126c0


	//   ....[63]....
        /*993c*/ 	.word	0x000126d0


	//   ....[64]....
        /*9940*/ 	.word	0x000126e0


	//   ....[65]....
        /*9944*/ 	.word	0x000126f0


	//   ....[66]....
        /*9948*/ 	.word	0x00012720


	//   ....[67]....
        /*994c*/ 	.word	0x00012730


	//   ....[68]....
        /*9950*/ 	.word	0x00012740


	//   ....[69]....
        /*9954*/ 	.word	0x00012750


	//   ....[70]....
        /*9958*/ 	.word	0x00012780


	//   ....[71]....
        /*995c*/ 	.word	0x00012790


	//   ....[72]....
        /*9960*/ 	.word	0x000127a0


	//   ....[73]....
        /*9964*/ 	.word	0x000127b0


	//   ....[74]....
        /*9968*/ 	.word	0x000127e0


	//   ....[75]....
        /*996c*/ 	.word	0x000127f0


	//   ....[76]....
        /*9970*/ 	.word	0x00012800


	//   ....[77]....
        /*9974*/ 	.word	0x00012810


	//   ....[78]....
        /*9978*/ 	.word	0x00012840


	//   ....[79]....
        /*997c*/ 	.word	0x00012850


	//   ....[80]....
        /*9980*/ 	.word	0x00012860


	//   ....[81]....
        /*9984*/ 	.word	0x00012870


	//   ....[82]....
        /*9988*/ 	.word	0x000128a0


	//   ....[83]....
        /*998c*/ 	.word	0x000128b0


	//   ....[84]....
        /*9990*/ 	.word	0x000128c0


	//   ....[85]....
        /*9994*/ 	.word	0x000128d0


	//   ....[86]....
        /*9998*/ 	.word	0x00012900


	//   ....[87]....
        /*999c*/ 	.word	0x00012910


	//   ....[88]....
        /*99a0*/ 	.word	0x00012920


	//   ....[89]....
        /*99a4*/ 	.word	0x00012930


	//   ....[90]....
        /*99a8*/ 	.word	0x00012960


	//   ....[91]....
        /*99ac*/ 	.word	0x00012970


	//   ....[92]....
        /*99b0*/ 	.word	0x00012980


	//   ....[93]....
        /*99b4*/ 	.word	0x00012990


	//   ....[94]....
        /*99b8*/ 	.word	0x000129c0


	//   ....[95]....
        /*99bc*/ 	.word	0x000129d0


	//   ....[96]....
        /*99c0*/ 	.word	0x000129e0


	//   ....[97]....
        /*99c4*/ 	.word	0x000129f0


	//   ....[98]....
        /*99c8*/ 	.word	0x00012a20


	//   ....[99]....
        /*99cc*/ 	.word	0x00012a30


	//   ....[100]....
        /*99d0*/ 	.word	0x00012a40


	//   ....[101]....
        /*99d4*/ 	.word	0x00012a50


	//   ....[102]....
        /*99d8*/ 	.word	0x00012a80


	//   ....[103]....
        /*99dc*/ 	.word	0x00012a90


	//   ....[104]....
        /*99e0*/ 	.word	0x00012aa0


	//   ....[105]....
        /*99e4*/ 	.word	0x00012ab0


	//   ....[106]....
        /*99e8*/ 	.word	0x00012ae0


	//   ....[107]....
        /*99ec*/ 	.word	0x00012af0


	//   ....[108]....
        /*99f0*/ 	.word	0x00012b00


	//   ....[109]....
        /*99f4*/ 	.word	0x00012b10


	//   ....[110]....
        /*99f8*/ 	.word	0x00012b40


	//   ....[111]....
        /*99fc*/ 	.word	0x00012b50


	//   ....[112]....
        /*9a00*/ 	.word	0x00012b60


	//   ....[113]....
        /*9a04*/ 	.word	0x00012b70


	//   ....[114]....
        /*9a08*/ 	.word	0x00012ba0


	//   ....[115]....
        /*9a0c*/ 	.word	0x00012bb0


	//   ....[116]....
        /*9a10*/ 	.word	0x00012bc0


	//   ....[117]....
        /*9a14*/ 	.word	0x00012bd0


	//   ....[118]....
        /*9a18*/ 	.word	0x00012c00


	//   ....[119]....
        /*9a1c*/ 	.word	0x00012c10


	//   ....[120]....
        /*9a20*/ 	.word	0x00012c20


	//   ....[121]....
        /*9a24*/ 	.word	0x00012c30


	//   ....[122]....
        /*9a28*/ 	.word	0x00012c60


	//   ....[123]....
        /*9a2c*/ 	.word	0x00012c70


	//   ....[124]....
        /*9a30*/ 	.word	0x00012c80


	//   ....[125]....
        /*9a34*/ 	.word	0x00012c90


	//   ....[126]....
        /*9a38*/ 	.word	0x00012cc0


	//   ....[127]....
        /*9a3c*/ 	.word	0x00012cd0


	//   ....[128]....
        /*9a40*/ 	.word	0x00012ce0


	//   ....[129]....
        /*9a44*/ 	.word	0x00012cf0


	//   ....[130]....
        /*9a48*/ 	.word	0x00012d20


	//   ....[131]....
        /*9a4c*/ 	.word	0x00012d30


	//   ....[132]....
        /*9a50*/ 	.word	0x00012d40


	//   ....[133]....
        /*9a54*/ 	.word	0x00012d50


	//   ....[134]....
        /*9a58*/ 	.word	0x00012d80


	//   ....[135]....
        /*9a5c*/ 	.word	0x00012d90


	//   ....[136]....
        /*9a60*/ 	.word	0x00012da0


	//   ....[137]....
        /*9a64*/ 	.word	0x00012db0


	//   ....[138]....
        /*9a68*/ 	.word	0x00012de0


	//   ....[139]....
        /*9a6c*/ 	.word	0x00012df0


	//   ....[140]....
        /*9a70*/ 	.word	0x00012e00


	//   ....[141]....
        /*9a74*/ 	.word	0x00012e10


	//   ....[142]....
        /*9a78*/ 	.word	0x00012e40


	//   ....[143]....
        /*9a7c*/ 	.word	0x00012e50


	//   ....[144]....
        /*9a80*/ 	.word	0x00012e60


	//   ....[145]....
        /*9a84*/ 	.word	0x00012e70


	//   ....[146]....
        /*9a88*/ 	.word	0x00012ea0


	//   ....[147]....
        /*9a8c*/ 	.word	0x00012eb0


	//   ....[148]....
        /*9a90*/ 	.word	0x00012ec0


	//   ....[149]....
        /*9a94*/ 	.word	0x00012ed0


	//   ....[150]....
        /*9a98*/ 	.word	0x00012f00


	//   ....[151]....
        /*9a9c*/ 	.word	0x00012f10


	//   ....[152]....
        /*9aa0*/ 	.word	0x00012f20


	//   ....[153]....
        /*9aa4*/ 	.word	0x00012f30


	//   ....[154]....
        /*9aa8*/ 	.word	0x00012f60


	//   ....[155]....
        /*9aac*/ 	.word	0x00012f70


	//   ....[156]....
        /*9ab0*/ 	.word	0x00012f80


	//   ....[157]....
        /*9ab4*/ 	.word	0x00012f90


	//   ....[158]....
        /*9ab8*/ 	.word	0x00012fc0


	//   ....[159]....
        /*9abc*/ 	.word	0x00012fd0


	//   ....[160]....
        /*9ac0*/ 	.word	0x00012fe0


	//   ....[161]....
        /*9ac4*/ 	.word	0x00012ff0


	//   ....[162]....
        /*9ac8*/ 	.word	0x00013020


	//   ....[163]....
        /*9acc*/ 	.word	0x00013030


	//   ....[164]....
        /*9ad0*/ 	.word	0x00013040


	//   ....[165]....
        /*9ad4*/ 	.word	0x00013050


	//   ....[166]....
        /*9ad8*/ 	.word	0x00013080


	//   ....[167]....
        /*9adc*/ 	.word	0x00013090


	//   ....[168]....
        /*9ae0*/ 	.word	0x000130a0


	//   ....[169]....
        /*9ae4*/ 	.word	0x000130b0


	//   ....[170]....
        /*9ae8*/ 	.word	0x000130e0


	//   ....[171]....
        /*9aec*/ 	.word	0x000130f0


	//   ....[172]....
        /*9af0*/ 	.word	0x00013100


	//   ....[173]....
        /*9af4*/ 	.word	0x00013110


	//   ....[174]....
        /*9af8*/ 	.word	0x00013140


	//   ....[175]....
        /*9afc*/ 	.word	0x00013150


	//   ....[176]....
        /*9b00*/ 	.word	0x00013160


	//   ....[177]....
        /*9b04*/ 	.word	0x00013170


	//   ....[178]....
        /*9b08*/ 	.word	0x000131a0


	//   ....[179]....
        /*9b0c*/ 	.word	0x000131b0


	//   ....[180]....
        /*9b10*/ 	.word	0x000131c0


	//   ....[181]....
        /*9b14*/ 	.word	0x000131d0


	//   ....[182]....
        /*9b18*/ 	.word	0x00013200


	//   ....[183]....
        /*9b1c*/ 	.word	0x00013210


	//   ....[184]....
        /*9b20*/ 	.word	0x00013220


	//   ....[185]....
        /*9b24*/ 	.word	0x00013230


	//   ....[186]....
        /*9b28*/ 	.word	0x00013260


	//   ....[187]....
        /*9b2c*/ 	.word	0x00013270


	//   ....[188]....
        /*9b30*/ 	.word	0x00013280


	//   ....[189]....
        /*9b34*/ 	.word	0x00013290


	//   ....[190]....
        /*9b38*/ 	.word	0x000132c0


	//   ....[191]....
        /*9b3c*/ 	.word	0x000132d0


	//   ....[192]....
        /*9b40*/ 	.word	0x000132e0


	//   ....[193]....
        /*9b44*/ 	.word	0x000132f0


	//   ....[194]....
        /*9b48*/ 	.word	0x00013320


	//   ....[195]....
        /*9b4c*/ 	.word	0x00013330


	//   ....[196]....
        /*9b50*/ 	.word	0x00013340


	//   ....[197]....
        /*9b54*/ 	.word	0x00013350


	//   ....[198]....
        /*9b58*/ 	.word	0x00013380


	//   ....[199]....
        /*9b5c*/ 	.word	0x00013390


	//   ....[200]....
        /*9b60*/ 	.word	0x000133a0


	//   ....[201]....
        /*9b64*/ 	.word	0x000133b0


	//   ....[202]....
        /*9b68*/ 	.word	0x000133e0


	//   ....[203]....
        /*9b6c*/ 	.word	0x000133f0


	//   ....[204]....
        /*9b70*/ 	.word	0x00013400


	//   ....[205]....
        /*9b74*/ 	.word	0x00013410


	//   ....[206]....
        /*9b78*/ 	.word	0x00013440


	//   ....[207]....
        /*9b7c*/ 	.word	0x00013450


	//   ....[208]....
        /*9b80*/ 	.word	0x00013460


	//   ....[209]....
        /*9b84*/ 	.word	0x00013470


	//   ....[210]....
        /*9b88*/ 	.word	0x000134a0


	//   ....[211]....
        /*9b8c*/ 	.word	0x000134b0


	//   ....[212]....
        /*9b90*/ 	.word	0x000134c0


	//   ....[213]....
        /*9b94*/ 	.word	0x000134d0


	//   ....[214]....
        /*9b98*/ 	.word	0x00013500


	//   ....[215]....
        /*9b9c*/ 	.word	0x00013510


	//   ....[216]....
        /*9ba0*/ 	.word	0x00013520


	//   ....[217]....
        /*9ba4*/ 	.word	0x00013530


	//   ....[218]....
        /*9ba8*/ 	.word	0x00013560


	//   ....[219]....
        /*9bac*/ 	.word	0x00013570


	//   ....[220]....
        /*9bb0*/ 	.word	0x00013580


	//   ....[221]....
        /*9bb4*/ 	.word	0x00013590


	//   ....[222]....
        /*9bb8*/ 	.word	0x000135c0


	//   ....[223]....
        /*9bbc*/ 	.word	0x000135d0


	//   ....[224]....
        /*9bc0*/ 	.word	0x000135e0


	//   ....[225]....
        /*9bc4*/ 	.word	0x000135f0


	//   ....[226]....
        /*9bc8*/ 	.word	0x00013620


	//   ....[227]....
        /*9bcc*/ 	.word	0x00013630


	//   ....[228]....
        /*9bd0*/ 	.word	0x00013640


	//   ....[229]....
        /*9bd4*/ 	.word	0x00013650


	//   ....[230]....
        /*9bd8*/ 	.word	0x00013680


	//   ....[231]....
        /*9bdc*/ 	.word	0x00013690


	//   ....[232]....
        /*9be0*/ 	.word	0x000136a0


	//   ....[233]....
        /*9be4*/ 	.word	0x000136b0


	//   ....[234]....
        /*9be8*/ 	.word	0x000136e0


	//   ....[235]....
        /*9bec*/ 	.word	0x000136f0


	//   ....[236]....
        /*9bf0*/ 	.word	0x00013700


	//   ....[237]....
        /*9bf4*/ 	.word	0x00013710


	//   ....[238]....
        /*9bf8*/ 	.word	0x00013740


	//   ....[239]....
        /*9bfc*/ 	.word	0x00013750


	//   ....[240]....
        /*9c00*/ 	.word	0x00013760


	//   ....[241]....
        /*9c04*/ 	.word	0x00013770


	//   ....[242]....
        /*9c08*/ 	.word	0x000137a0


	//   ....[243]....
        /*9c0c*/ 	.word	0x000137b0


	//   ....[244]....
        /*9c10*/ 	.word	0x000137c0


	//   ....[245]....
        /*9c14*/ 	.word	0x000137d0


	//   ....[246]....
        /*9c18*/ 	.word	0x00013800


	//   ....[247]....
        /*9c1c*/ 	.word	0x00013810


	//   ....[248]....
        /*9c20*/ 	.word	0x00013820


	//   ....[249]....
        /*9c24*/ 	.word	0x00013830


	//   ....[250]....
        /*9c28*/ 	.word	0x00013860


	//   ....[251]....
        /*9c2c*/ 	.word	0x00013870


	//   ....[252]....
        /*9c30*/ 	.word	0x00013880


	//   ....[253]....
        /*9c34*/ 	.word	0x00013890


	//   ....[254]....
        /*9c38*/ 	.word	0x000138c0


	//   ....[255]....
        /*9c3c*/ 	.word	0x000138d0


	//   ....[0]....
        /*9c40*/ 	.word	0x000138e0


	//   ....[1]....
        /*9c44*/ 	.word	0x000138f0


	//   ....[2]....
        /*9c48*/ 	.word	0x00013920


	//   ....[3]....
        /*9c4c*/ 	.word	0x00013930


	//   ....[4]....
        /*9c50*/ 	.word	0x00013940


	//   ....[5]....
        /*9c54*/ 	.word	0x00013950


	//   ....[6]....
        /*9c58*/ 	.word	0x00013980


	//   ....[7]....
        /*9c5c*/ 	.word	0x00013990


	//   ....[8]....
        /*9c60*/ 	.word	0x000139a0


	//   ....[9]....
        /*9c64*/ 	.word	0x000139b0


	//   ....[10]....
        /*9c68*/ 	.word	0x000139e0


	//   ....[11]....
        /*9c6c*/ 	.word	0x000139f0


	//   ....[12]....
        /*9c70*/ 	.word	0x00013a00


	//   ....[13]....
        /*9c74*/ 	.word	0x00013a10


	//   ....[14]....
        /*9c78*/ 	.word	0x00013a40


	//   ....[15]....
        /*9c7c*/ 	.word	0x00013a50


	//   ....[16]....
        /*9c80*/ 	.word	0x00013a60


	//   ....[17]....
        /*9c84*/ 	.word	0x00013a70


	//   ....[18]....
        /*9c88*/ 	.word	0x00013aa0


	//   ....[19]....
        /*9c8c*/ 	.word	0x00013ab0


	//   ....[20]....
        /*9c90*/ 	.word	0x00013ac0


	//   ....[21]....
        /*9c94*/ 	.word	0x00013ad0


	//   ....[22]....
        /*9c98*/ 	.word	0x00013b00


	//   ....[23]....
        /*9c9c*/ 	.word	0x00013b10


	//   ....[24]....
        /*9ca0*/ 	.word	0x00013b20


	//   ....[25]....
        /*9ca4*/ 	.word	0x00013b30


	//   ....[26]....
        /*9ca8*/ 	.word	0x00013b60


	//   ....[27]....
        /*9cac*/ 	.word	0x00013b70


	//   ....[28]....
        /*9cb0*/ 	.word	0x00013b80


	//   ....[29]....
        /*9cb4*/ 	.word	0x00013b90


	//   ....[30]....
        /*9cb8*/ 	.word	0x00013bc0


	//   ....[31]....
        /*9cbc*/ 	.word	0x00013bd0


	//   ....[32]....
        /*9cc0*/ 	.word	0x00013be0


	//   ....[33]....
        /*9cc4*/ 	.word	0x00013bf0


	//   ....[34]....
        /*9cc8*/ 	.word	0x00013c20


	//   ....[35]....
        /*9ccc*/ 	.word	0x00013c30


	//   ....[36]....
        /*9cd0*/ 	.word	0x00013c40


	//   ....[37]....
        /*9cd4*/ 	.word	0x00013c50


	//   ....[38]....
        /*9cd8*/ 	.word	0x00013c80


	//   ....[39]....
        /*9cdc*/ 	.word	0x00013c90


	//   ....[40]....
        /*9ce0*/ 	.word	0x00013ca0


	//   ....[41]....
        /*9ce4*/ 	.word	0x00013cb0


	//   ....[42]....
        /*9ce8*/ 	.word	0x00013ce0


	//   ....[43]....
        /*9cec*/ 	.word	0x00013cf0


	//   ....[44]....
        /*9cf0*/ 	.word	0x00013d00


	//   ....[45]....
        /*9cf4*/ 	.word	0x00013d10


	//   ....[46]....
        /*9cf8*/ 	.word	0x00013d40


	//   ....[47]....
        /*9cfc*/ 	.word	0x00013d50


	//   ....[48]....
        /*9d00*/ 	.word	0x00013d60


	//   ....[49]....
        /*9d04*/ 	.word	0x00013d70


	//   ....[50]....
        /*9d08*/ 	.word	0x00013da0


	//   ....[51]....
        /*9d0c*/ 	.word	0x00013db0


	//   ....[52]....
        /*9d10*/ 	.word	0x00013dc0


	//   ....[53]....
        /*9d14*/ 	.word	0x00013dd0


	//   ....[54]....
        /*9d18*/ 	.word	0x00013e00


	//   ....[55]....
        /*9d1c*/ 	.word	0x00013e10


	//   ....[56]....
        /*9d20*/ 	.word	0x00013e20


	//   ....[57]....
        /*9d24*/ 	.word	0x00013e30


	//   ....[58]....
        /*9d28*/ 	.word	0x00013e60


	//   ....[59]....
        /*9d2c*/ 	.word	0x00013e70


	//   ....[60]....
        /*9d30*/ 	.word	0x00013e80


	//   ....[61]....
        /*9d34*/ 	.word	0x00013e90


	//   ....[62]....
        /*9d38*/ 	.word	0x00013ec0


	//   ....[63]....
        /*9d3c*/ 	.word	0x00013ed0


	//   ....[64]....
        /*9d40*/ 	.word	0x00013ee0


	//   ....[65]....
        /*9d44*/ 	.word	0x00013ef0


	//   ....[66]....
        /*9d48*/ 	.word	0x00013f20


	//   ....[67]....
        /*9d4c*/ 	.word	0x00013f30


	//   ....[68]....
        /*9d50*/ 	.word	0x00013f40


	//   ....[69]....
        /*9d54*/ 	.word	0x00013f50


	//   ....[70]....
        /*9d58*/ 	.word	0x00013f80


	//   ....[71]....
        /*9d5c*/ 	.word	0x00013f90


	//   ....[72]....
        /*9d60*/ 	.word	0x00013fa0


	//   ....[73]....
        /*9d64*/ 	.word	0x00013fb0


	//   ....[74]....
        /*9d68*/ 	.word	0x00013fe0


	//   ....[75]....
        /*9d6c*/ 	.word	0x00013ff0


	//   ....[76]....
        /*9d70*/ 	.word	0x00014000


	//   ....[77]....
        /*9d74*/ 	.word	0x00014010


	//   ....[78]....
        /*9d78*/ 	.word	0x00014040


	//   ....[79]....
        /*9d7c*/ 	.word	0x00014050


	//   ....[80]....
        /*9d80*/ 	.word	0x00014060


	//   ....[81]....
        /*9d84*/ 	.word	0x00014070


	//   ....[82]....
        /*9d88*/ 	.word	0x000140a0


	//   ....[83]....
        /*9d8c*/ 	.word	0x000140b0


	//   ....[84]....
        /*9d90*/ 	.word	0x000140c0


	//   ....[85]....
        /*9d94*/ 	.word	0x000140d0


	//   ....[86]....
        /*9d98*/ 	.word	0x00014100


	//   ....[87]....
        /*9d9c*/ 	.word	0x00014110


	//   ....[88]....
        /*9da0*/ 	.word	0x00014120


	//   ....[89]....
        /*9da4*/ 	.word	0x00014130


	//   ....[90]....
        /*9da8*/ 	.word	0x00014160


	//   ....[91]....
        /*9dac*/ 	.word	0x00014170


	//   ....[92]....
        /*9db0*/ 	.word	0x00014180


	//   ....[93]....
        /*9db4*/ 	.word	0x00014190


	//   ....[94]....
        /*9db8*/ 	.word	0x000141c0


	//   ....[95]....
        /*9dbc*/ 	.word	0x000141d0


	//   ....[96]....
        /*9dc0*/ 	.word	0x000141e0


	//   ....[97]....
        /*9dc4*/ 	.word	0x000141f0


	//   ....[98]....
        /*9dc8*/ 	.word	0x00014220


	//   ....[99]....
        /*9dcc*/ 	.word	0x00014230


	//   ....[100]....
        /*9dd0*/ 	.word	0x00014240


	//   ....[101]....
        /*9dd4*/ 	.word	0x00014250


	//   ....[102]....
        /*9dd8*/ 	.word	0x00014280


	//   ....[103]....
        /*9ddc*/ 	.word	0x00014290


	//   ....[104]....
        /*9de0*/ 	.word	0x000142a0


	//   ....[105]....
        /*9de4*/ 	.word	0x000142b0


	//   ....[106]....
        /*9de8*/ 	.word	0x000142e0


	//   ....[107]....
        /*9dec*/ 	.word	0x000142f0


	//   ....[108]....
        /*9df0*/ 	.word	0x00014300


	//   ....[109]....
        /*9df4*/ 	.word	0x00014310


	//   ....[110]....
        /*9df8*/ 	.word	0x00014340


	//   ....[111]....
        /*9dfc*/ 	.word	0x00014350


	//   ....[112]....
        /*9e00*/ 	.word	0x00014360


	//   ....[113]....
        /*9e04*/ 	.word	0x00014370


	//   ....[114]....
        /*9e08*/ 	.word	0x000143a0


	//   ....[115]....
        /*9e0c*/ 	.word	0x000143b0


	//   ....[116]....
        /*9e10*/ 	.word	0x000143c0


	//   ....[117]....
        /*9e14*/ 	.word	0x000143d0


	//   ....[118]....
        /*9e18*/ 	.word	0x00014400


	//   ....[119]....
        /*9e1c*/ 	.word	0x00014410


	//   ....[120]....
        /*9e20*/ 	.word	0x00014420


	//   ....[121]....
        /*9e24*/ 	.word	0x00014430


	//   ....[122]....
        /*9e28*/ 	.word	0x00014460


	//   ....[123]....
        /*9e2c*/ 	.word	0x00014470


	//   ....[124]....
        /*9e30*/ 	.word	0x00014480


	//   ....[125]....
        /*9e34*/ 	.word	0x00014490


	//   ....[126]....
        /*9e38*/ 	.word	0x000144c0


	//   ....[127]....
        /*9e3c*/ 	.word	0x000144d0


	//   ....[128]....
        /*9e40*/ 	.word	0x000144e0


	//   ....[129]....
        /*9e44*/ 	.word	0x000144f0


	//   ....[130]....
        /*9e48*/ 	.word	0x00014520


	//   ....[131]....
        /*9e4c*/ 	.word	0x00014530


	//   ....[132]....
        /*9e50*/ 	.word	0x00014540


	//   ....[133]....
        /*9e54*/ 	.word	0x00014550


	//   ....[134]....
        /*9e58*/ 	.word	0x00014580


	//   ....[135]....
        /*9e5c*/ 	.word	0x00014590


	//   ....[136]....
        /*9e60*/ 	.word	0x000145a0


	//   ....[137]....
        /*9e64*/ 	.word	0x000145b0


	//   ....[138]....
        /*9e68*/ 	.word	0x000145e0


	//   ....[139]....
        /*9e6c*/ 	.word	0x000145f0


	//   ....[140]....
        /*9e70*/ 	.word	0x00014600


	//   ....[141]....
        /*9e74*/ 	.word	0x00014610


	//   ....[142]....
        /*9e78*/ 	.word	0x00014640


	//   ....[143]....
        /*9e7c*/ 	.word	0x00014650


	//   ....[144]....
        /*9e80*/ 	.word	0x00014660


	//   ....[145]....
        /*9e84*/ 	.word	0x00014670


	//   ....[146]....
        /*9e88*/ 	.word	0x000146a0


	//   ....[147]....
        /*9e8c*/ 	.word	0x000146b0


	//   ....[148]....
        /*9e90*/ 	.word	0x000146c0


	//   ....[149]....
        /*9e94*/ 	.word	0x000146d0


	//   ....[150]....
        /*9e98*/ 	.word	0x00014700


	//   ....[151]....
        /*9e9c*/ 	.word	0x00014710


	//   ....[152]....
        /*9ea0*/ 	.word	0x00014720


	//   ....[153]....
        /*9ea4*/ 	.word	0x00014730


	//   ....[154]....
        /*9ea8*/ 	.word	0x00014760


	//   ....[155]....
        /*9eac*/ 	.word	0x00014770


	//   ....[156]....
        /*9eb0*/ 	.word	0x00014780


	//   ....[157]....
        /*9eb4*/ 	.word	0x00014790


	//   ....[158]....
        /*9eb8*/ 	.word	0x000147c0


	//   ....[159]....
        /*9ebc*/ 	.word	0x000147d0


	//   ....[160]....
        /*9ec0*/ 	.word	0x000147e0


	//   ....[161]....
        /*9ec4*/ 	.word	0x000147f0


	//   ....[162]....
        /*9ec8*/ 	.word	0x00014820


	//   ....[163]....
        /*9ecc*/ 	.word	0x00014830


	//   ....[164]....
        /*9ed0*/ 	.word	0x00014840


	//   ....[165]....
        /*9ed4*/ 	.word	0x00014850


	//   ....[166]....
        /*9ed8*/ 	.word	0x00014880


	//   ....[167]....
        /*9edc*/ 	.word	0x00014890


	//   ....[168]....
        /*9ee0*/ 	.word	0x000148a0


	//   ....[169]....
        /*9ee4*/ 	.word	0x000148b0


	//   ....[170]....
        /*9ee8*/ 	.word	0x000148e0


	//   ....[171]....
        /*9eec*/ 	.word	0x000148f0


	//   ....[172]....
        /*9ef0*/ 	.word	0x00014900


	//   ....[173]....
        /*9ef4*/ 	.word	0x00014910


	//   ....[174]....
        /*9ef8*/ 	.word	0x00014940


	//   ....[175]....
        /*9efc*/ 	.word	0x00014950


	//   ....[176]....
        /*9f00*/ 	.word	0x00014960


	//   ....[177]....
        /*9f04*/ 	.word	0x00014970


	//   ....[178]....
        /*9f08*/ 	.word	0x000149a0


	//   ....[179]....
        /*9f0c*/ 	.word	0x000149b0


	//   ....[180]....
        /*9f10*/ 	.word	0x000149c0


	//   ....[181]....
        /*9f14*/ 	.word	0x000149d0


	//   ....[182]....
        /*9f18*/ 	.word	0x00014a00


	//   ....[183]....
        /*9f1c*/ 	.word	0x00014a10


	//   ....[184]....
        /*9f20*/ 	.word	0x00014a20


	//   ....[185]....
        /*9f24*/ 	.word	0x00014a30


	//   ....[186]....
        /*9f28*/ 	.word	0x00014a60


	//   ....[187]....
        /*9f2c*/ 	.word	0x00014a70


	//   ....[188]....
        /*9f30*/ 	.word	0x00014a80


	//   ....[189]....
        /*9f34*/ 	.word	0x00014a90


	//   ....[190]....
        /*9f38*/ 	.word	0x00014ac0


	//   ....[191]....
        /*9f3c*/ 	.word	0x00014ad0


	//   ....[192]....
        /*9f40*/ 	.word	0x00014ae0


	//   ....[193]....
        /*9f44*/ 	.word	0x00014af0


	//   ....[194]....
        /*9f48*/ 	.word	0x00014b20


	//   ....[195]....
        /*9f4c*/ 	.word	0x00014b30


	//   ....[196]....
        /*9f50*/ 	.word	0x00014b40


	//   ....[197]....
        /*9f54*/ 	.word	0x00014b50


	//   ....[198]....
        /*9f58*/ 	.word	0x00014b80


	//   ....[199]....
        /*9f5c*/ 	.word	0x00014b90


	//   ....[200]....
        /*9f60*/ 	.word	0x00014ba0


	//   ....[201]....
        /*9f64*/ 	.word	0x00014bb0


	//   ....[202]....
        /*9f68*/ 	.word	0x00014be0


	//   ....[203]....
        /*9f6c*/ 	.word	0x00014bf0


	//   ....[204]....
        /*9f70*/ 	.word	0x00014c00


	//   ....[205]....
        /*9f74*/ 	.word	0x00014c10


	//   ....[206]....
        /*9f78*/ 	.word	0x00014c40


	//   ....[207]....
        /*9f7c*/ 	.word	0x00014c50


	//   ....[208]....
        /*9f80*/ 	.word	0x00014c60


	//   ....[209]....
        /*9f84*/ 	.word	0x00014c70


	//   ....[210]....
        /*9f88*/ 	.word	0x00014ca0


	//   ....[211]....
        /*9f8c*/ 	.word	0x00014cb0


	//   ....[212]....
        /*9f90*/ 	.word	0x00014cc0


	//   ....[213]....
        /*9f94*/ 	.word	0x00014cd0


	//   ....[214]....
        /*9f98*/ 	.word	0x00014d00


	//   ....[215]....
        /*9f9c*/ 	.word	0x00014d10


	//   ....[216]....
        /*9fa0*/ 	.word	0x00014d20


	//   ....[217]....
        /*9fa4*/ 	.word	0x00014d30


	//   ....[218]....
        /*9fa8*/ 	.word	0x00014d60


	//   ....[219]....
        /*9fac*/ 	.word	0x00014d70


	//   ....[220]....
        /*9fb0*/ 	.word	0x00014d80


	//   ....[221]....
        /*9fb4*/ 	.word	0x00014d90


	//   ....[222]....
        /*9fb8*/ 	.word	0x00014dc0


	//   ....[223]....
        /*9fbc*/ 	.word	0x00014dd0


	//   ....[224]....
        /*9fc0*/ 	.word	0x00014de0


	//   ....[225]....
        /*9fc4*/ 	.word	0x00014df0


	//   ....[226]....
        /*9fc8*/ 	.word	0x00014e20


	//   ....[227]....
        /*9fcc*/ 	.word	0x00014e30


	//   ....[228]....
        /*9fd0*/ 	.word	0x00014e40


	//   ....[229]....
        /*9fd4*/ 	.word	0x00014e50


	//   ....[230]....
        /*9fd8*/ 	.word	0x00014e80


	//   ....[231]....
        /*9fdc*/ 	.word	0x00014e90


	//   ....[232]....
        /*9fe0*/ 	.word	0x00014ea0


	//   ....[233]....
        /*9fe4*/ 	.word	0x00014eb0


	//   ....[234]....
        /*9fe8*/ 	.word	0x00014ee0


	//   ....[235]....
        /*9fec*/ 	.word	0x00014ef0


	//   ....[236]....
        /*9ff0*/ 	.word	0x00014f00


	//   ....[237]....
        /*9ff4*/ 	.word	0x00014f10


	//   ....[238]....
        /*9ff8*/ 	.word	0x00014f40


	//   ....[239]....
        /*9ffc*/ 	.word	0x00014f50


	//   ....[240]....
        /*a000*/ 	.word	0x00014f60


	//   ....[241]....
        /*a004*/ 	.word	0x00014f70


	//   ....[242]....
        /*a008*/ 	.word	0x00014fa0


	//   ....[243]....
        /*a00c*/ 	.word	0x00014fb0


	//   ....[244]....
        /*a010*/ 	.word	0x00014fc0


	//   ....[245]....
        /*a014*/ 	.word	0x00014fd0


	//   ....[246]....
        /*a018*/ 	.word	0x00015000


	//   ....[247]....
        /*a01c*/ 	.word	0x00015010


	//   ....[248]....
        /*a020*/ 	.word	0x00015020


	//   ....[249]....
        /*a024*/ 	.word	0x00015030


	//   ....[250]....
        /*a028*/ 	.word	0x00015060


	//   ....[251]....
        /*a02c*/ 	.word	0x00015070


	//   ....[252]....
        /*a030*/ 	.word	0x00015080


	//   ....[253]....
        /*a034*/ 	.word	0x00015090


	//   ....[254]....
        /*a038*/ 	.word	0x000150d0


	//   ....[255]....
        /*a03c*/ 	.word	0x00018110


	//   ....[0]....
        /*a040*/ 	.word	0x00018120


	//   ....[1]....
        /*a044*/ 	.word	0x00018130


	//   ....[2]....
        /*a048*/ 	.word	0x00018150


	//   ....[3]....
        /*a04c*/ 	.word	0x00018160


	//   ....[4]....
        /*a050*/ 	.word	0x00018170


	//   ....[5]....
        /*a054*/ 	.word	0x00018180


	//   ....[6]....
        /*a058*/ 	.word	0x000181b0


	//   ....[7]....
        /*a05c*/ 	.word	0x000181c0


	//   ....[8]....
        /*a060*/ 	.word	0x000181d0


	//   ....[9]....
        /*a064*/ 	.word	0x000181e0


	//   ....[10]....
        /*a068*/ 	.word	0x00018210


	//   ....[11]....
        /*a06c*/ 	.word	0x00018220


	//   ....[12]....
        /*a070*/ 	.word	0x00018230


	//   ....[13]....
        /*a074*/ 	.word	0x00018240


	//   ....[14]....
        /*a078*/ 	.word	0x00018270


	//   ....[15]....
        /*a07c*/ 	.word	0x00018280


	//   ....[16]....
        /*a080*/ 	.word	0x00018290


	//   ....[17]....
        /*a084*/ 	.word	0x000182a0


	//   ....[18]....
        /*a088*/ 	.word	0x000182d0


	//   ....[19]....
        /*a08c*/ 	.word	0x000182e0


	//   ....[20]....
        /*a090*/ 	.word	0x000182f0


	//   ....[21]....
        /*a094*/ 	.word	0x00018300


	//   ....[22]....
        /*a098*/ 	.word	0x00018330


	//   ....[23]....
        /*a09c*/ 	.word	0x00018340


	//   ....[24]....
        /*a0a0*/ 	.word	0x00018350


	//   ....[25]....
        /*a0a4*/ 	.word	0x00018360


	//   ....[26]....
        /*a0a8*/ 	.word	0x00018390


	//   ....[27]....
        /*a0ac*/ 	.word	0x000183a0


	//   ....[28]....
        /*a0b0*/ 	.word	0x000183b0


	//   ....[29]....
        /*a0b4*/ 	.word	0x000183c0


	//   ....[30]....
        /*a0b8*/ 	.word	0x000183f0


	//   ....[31]....
        /*a0bc*/ 	.word	0x00018400


	//   ....[32]....
        /*a0c0*/ 	.word	0x00018410


	//   ....[33]....
        /*a0c4*/ 	.word	0x00018420


	//   ....[34]....
        /*a0c8*/ 	.word	0x00018450


	//   ....[35]....
        /*a0cc*/ 	.word	0x00018460


	//   ....[36]....
        /*a0d0*/ 	.word	0x00018470


	//   ....[37]....
        /*a0d4*/ 	.word	0x00018480


	//   ....[38]....
        /*a0d8*/ 	.word	0x000184b0


	//   ....[39]....
        /*a0dc*/ 	.word	0x000184c0


	//   ....[40]....
        /*a0e0*/ 	.word	0x000184d0


	//   ....[41]....
        /*a0e4*/ 	.word	0x000184e0


	//   ....[42]....
        /*a0e8*/ 	.word	0x00018510


	//   ....[43]....
        /*a0ec*/ 	.word	0x00018520


	//   ....[44]....
        /*a0f0*/ 	.word	0x00018530


	//   ....[45]....
        /*a0f4*/ 	.word	0x00018540


	//   ....[46]....
        /*a0f8*/ 	.word	0x00018570


	//   ....[47]....
        /*a0fc*/ 	.word	0x00018580


	//   ....[48]....
        /*a100*/ 	.word	0x00018590


	//   ....[49]....
        /*a104*/ 	.word	0x000185a0


	//   ....[50]....
        /*a108*/ 	.word	0x000185d0


	//   ....[51]....
        /*a10c*/ 	.word	0x000185e0


	//   ....[52]....
        /*a110*/ 	.word	0x000185f0


	//   ....[53]....
        /*a114*/ 	.word	0x00018600


	//   ....[54]....
        /*a118*/ 	.word	0x00018630


	//   ....[55]....
        /*a11c*/ 	.word	0x00018640


	//   ....[56]....
        /*a120*/ 	.word	0x00018650


	//   ....[57]....
        /*a124*/ 	.word	0x00018660


	//   ....[58]....
        /*a128*/ 	.word	0x00018690


	//   ....[59]....
        /*a12c*/ 	.word	0x000186a0


	//   ....[60]....
        /*a130*/ 	.word	0x000186b0


	//   ....[61]....
        /*a134*/ 	.word	0x000186c0


	//   ....[62]....
        /*a138*/ 	.word	0x000186f0


	//   ....[63]....
        /*a13c*/ 	.word	0x00018700


	//   ....[64]....
        /*a140*/ 	.word	0x00018710


	//   ....[65]....
        /*a144*/ 	.word	0x00018720


	//   ....[66]....
        /*a148*/ 	.word	0x00018750


	//   ....[67]....
        /*a14c*/ 	.word	0x00018760


	//   ....[68]....
        /*a150*/ 	.word	0x00018770


	//   ....[69]....
        /*a154*/ 	.word	0x00018780


	//   ....[70]....
        /*a158*/ 	.word	0x000187b0


	//   ....[71]....
        /*a15c*/ 	.word	0x000187c0


	//   ....[72]....
        /*a160*/ 	.word	0x000187d0


	//   ....[73]....
        /*a164*/ 	.word	0x000187e0


	//   ....[74]....
        /*a168*/ 	.word	0x00018810


	//   ....[75]....
        /*a16c*/ 	.word	0x00018820


	//   ....[76]....
        /*a170*/ 	.word	0x00018830


	//   ....[77]....
        /*a174*/ 	.word	0x00018840


	//   ....[78]....
        /*a178*/ 	.word	0x00018870


	//   ....[79]....
        /*a17c*/ 	.word	0x00018880


	//   ....[80]....
        /*a180*/ 	.word	0x00018890


	//   ....[81]....
        /*a184*/ 	.word	0x000188a0


	//   ....[82]....
        /*a188*/ 	.word	0x000188d0


	//   ....[83]....
        /*a18c*/ 	.word	0x000188e0


	//   ....[84]....
        /*a190*/ 	.word	0x000188f0


	//   ....[85]....
        /*a194*/ 	.word	0x00018900


	//   ....[86]....
        /*a198*/ 	.word	0x00018930


	//   ....[87]....
        /*a19c*/ 	.word	0x00018940


	//   ....[88]....
        /*a1a0*/ 	.word	0x00018950


	//   ....[89]....
        /*a1a4*/ 	.word	0x00018960


	//   ....[90]....
        /*a1a8*/ 	.word	0x00018990


	//   ....[91]....
        /*a1ac*/ 	.word	0x000189a0


	//   ....[92]....
        /*a1b0*/ 	.word	0x000189b0


	//   ....[93]....
        /*a1b4*/ 	.word	0x000189c0


	//   ....[94]....
        /*a1b8*/ 	.word	0x000189f0


	//   ....[95]....
        /*a1bc*/ 	.word	0x00018a00


	//   ....[96]....
        /*a1c0*/ 	.word	0x00018a10


	//   ....[97]....
        /*a1c4*/ 	.word	0x00018a20


	//   ....[98]....
        /*a1c8*/ 	.word	0x00018a50


	//   ....[99]....
        /*a1cc*/ 	.word	0x00018a60


	//   ....[100]....
        /*a1d0*/ 	.word	0x00018a70


	//   ....[101]....
        /*a1d4*/ 	.word	0x00018a80


	//   ....[102]....
        /*a1d8*/ 	.word	0x00018ab0


	//   ....[103]....
        /*a1dc*/ 	.word	0x00018ac0


	//   ....[104]....
        /*a1e0*/ 	.word	0x00018ad0


	//   ....[105]....
        /*a1e4*/ 	.word	0x00018ae0


	//   ....[106]....
        /*a1e8*/ 	.word	0x00018b10


	//   ....[107]....
        /*a1ec*/ 	.word	0x00018b20


	//   ....[108]....
        /*a1f0*/ 	.word	0x00018b30


	//   ....[109]....
        /*a1f4*/ 	.word	0x00018b40


	//   ....[110]....
        /*a1f8*/ 	.word	0x00018b70


	//   ....[111]....
        /*a1fc*/ 	.word	0x00018b80


	//   ....[112]....
        /*a200*/ 	.word	0x00018b90


	//   ....[113]....
        /*a204*/ 	.word	0x00018ba0


	//   ....[114]....
        /*a208*/ 	.word	0x00018bd0


	//   ....[115]....
        /*a20c*/ 	.word	0x00018be0


	//   ....[116]....
        /*a210*/ 	.word	0x00018bf0


	//   ....[117]....
        /*a214*/ 	.word	0x00018c00


	//   ....[118]....
        /*a218*/ 	.word	0x00018c30


	//   ....[119]....
        /*a21c*/ 	.word	0x00018c40


	//   ....[120]....
        /*a220*/ 	.word	0x00018c50


	//   ....[121]....
        /*a224*/ 	.word	0x00018c60


	//   ....[122]....
        /*a228*/ 	.word	0x00018c90


	//   ....[123]....
        /*a22c*/ 	.word	0x00018ca0


	//   ....[124]....
        /*a230*/ 	.word	0x00018cb0


	//   ....[125]....
        /*a234*/ 	.word	0x00018cc0


	//   ....[126]....
        /*a238*/ 	.word	0x00018cf0


	//   ....[127]....
        /*a23c*/ 	.word	0x00018d00


	//   ....[128]....
        /*a240*/ 	.word	0x00018d10


	//   ....[129]....
        /*a244*/ 	.word	0x00018d20


	//   ....[130]....
        /*a248*/ 	.word	0x00018d50


	//   ....[131]....
        /*a24c*/ 	.word	0x00018d60


	//   ....[132]....
        /*a250*/ 	.word	0x00018d70


	//   ....[133]....
        /*a254*/ 	.word	0x00018d80


	//   ....[134]....
        /*a258*/ 	.word	0x00018db0


	//   ....[135]....
        /*a25c*/ 	.word	0x00018dc0


	//   ....[136]....
        /*a260*/ 	.word	0x00018dd0


	//   ....[137]....
        /*a264*/ 	.word	0x00018de0


	//   ....[138]....
        /*a268*/ 	.word	0x00018e10


	//   ....[139]....
        /*a26c*/ 	.word	0x00018e20


	//   ....[140]....
        /*a270*/ 	.word	0x00018e30


	//   ....[141]....
        /*a274*/ 	.word	0x00018e40


	//   ....[142]....
        /*a278*/ 	.word	0x00018e70


	//   ....[143]....
        /*a27c*/ 	.word	0x00018e80


	//   ....[144]....
        /*a280*/ 	.word	0x00018e90


	//   ....[145]....
        /*a284*/ 	.word	0x00018ea0


	//   ....[146]....
        /*a288*/ 	.word	0x00018ed0


	//   ....[147]....
        /*a28c*/ 	.word	0x00018ee0


	//   ....[148]....
        /*a290*/ 	.word	0x00018ef0


	//   ....[149]....
        /*a294*/ 	.word	0x00018f00


	//   ....[150]....
        /*a298*/ 	.word	0x00018f30


	//   ....[151]....
        /*a29c*/ 	.word	0x00018f40


	//   ....[152]....
        /*a2a0*/ 	.word	0x00018f50


	//   ....[153]....
        /*a2a4*/ 	.word	0x00018f60


	//   ....[154]....
        /*a2a8*/ 	.word	0x00018f90


	//   ....[155]....
        /*a2ac*/ 	.word	0x00018fa0


	//   ....[156]....
        /*a2b0*/ 	.word	0x00018fb0


	//   ....[157]....
        /*a2b4*/ 	.word	0x00018fc0


	//   ....[158]....
        /*a2b8*/ 	.word	0x00018ff0


	//   ....[159]....
        /*a2bc*/ 	.word	0x00019000


	//   ....[160]....
        /*a2c0*/ 	.word	0x00019010


	//   ....[161]....
        /*a2c4*/ 	.word	0x00019020


	//   ....[162]....
        /*a2c8*/ 	.word	0x00019050


	//   ....[163]....
        /*a2cc*/ 	.word	0x00019060


	//   ....[164]....
        /*a2d0*/ 	.word	0x00019070


	//   ....[165]....
        /*a2d4*/ 	.word	0x00019080


	//   ....[166]....
        /*a2d8*/ 	.word	0x000190b0


	//   ....[167]....
        /*a2dc*/ 	.word	0x000190c0


	//   ....[168]....
        /*a2e0*/ 	.word	0x000190d0


	//   ....[169]....
        /*a2e4*/ 	.word	0x000190e0


	//   ....[170]....
        /*a2e8*/ 	.word	0x00019110


	//   ....[171]....
        /*a2ec*/ 	.word	0x00019120


	//   ....[172]....
        /*a2f0*/ 	.word	0x00019130


	//   ....[173]....
        /*a2f4*/ 	.word	0x00019140


	//   ....[174]....
        /*a2f8*/ 	.word	0x00019170


	//   ....[175]....
        /*a2fc*/ 	.word	0x00019180


	//   ....[176]....
        /*a300*/ 	.word	0x00019190


	//   ....[177]....
        /*a304*/ 	.word	0x000191a0


	//   ....[178]....
        /*a308*/ 	.word	0x000191d0


	//   ....[179]....
        /*a30c*/ 	.word	0x000191e0


	//   ....[180]....
        /*a310*/ 	.word	0x000191f0


	//   ....[181]....
        /*a314*/ 	.word	0x00019200


	//   ....[182]....
        /*a318*/ 	.word	0x00019230


	//   ....[183]....
        /*a31c*/ 	.word	0x00019240


	//   ....[184]....
        /*a320*/ 	.word	0x00019250


	//   ....[185]....
        /*a324*/ 	.word	0x00019260


	//   ....[186]....
        /*a328*/ 	.word	0x00019290


	//   ....[187]....
        /*a32c*/ 	.word	0x000192a0


	//   ....[188]....
        /*a330*/ 	.word	0x000192b0


	//   ....[189]....
        /*a334*/ 	.word	0x000192c0


	//   ....[190]....
        /*a338*/ 	.word	0x000192f0


	//   ....[191]....
        /*a33c*/ 	.word	0x00019300


	//   ....[192]....
        /*a340*/ 	.word	0x00019310


	//   ....[193]....
        /*a344*/ 	.word	0x00019320


	//   ....[194]....
        /*a348*/ 	.word	0x00019350


	//   ....[195]....
        /*a34c*/ 	.word	0x00019360


	//   ....[196]....
        /*a350*/ 	.word	0x00019370


	//   ....[197]....
        /*a354*/ 	.word	0x00019380


	//   ....[198]....
        /*a358*/ 	.word	0x000193b0


	//   ....[199]....
        /*a35c*/ 	.word	0x000193c0


	//   ....[200]....
        /*a360*/ 	.word	0x000193d0


	//   ....[201]....
        /*a364*/ 	.word	0x000193e0


	//   ....[202]....
        /*a368*/ 	.word	0x00019410


	//   ....[203]....
        /*a36c*/ 	.word	0x00019420


	//   ....[204]....
        /*a370*/ 	.word	0x00019430


	//   ....[205]....
        /*a374*/ 	.word	0x00019440


	//   ....[206]....
        /*a378*/ 	.word	0x00019470


	//   ....[207]....
        /*a37c*/ 	.word	0x00019480


	//   ....[208]....
        /*a380*/ 	.word	0x00019490


	//   ....[209]....
        /*a384*/ 	.word	0x000194a0


	//   ....[210]....
        /*a388*/ 	.word	0x000194d0


	//   ....[211]....
        /*a38c*/ 	.word	0x000194e0


	//   ....[212]....
        /*a390*/ 	.word	0x000194f0


	//   ....[213]....
        /*a394*/ 	.word	0x00019500


	//   ....[214]....
        /*a398*/ 	.word	0x00019530


	//   ....[215]....
        /*a39c*/ 	.word	0x00019540


	//   ....[216]....
        /*a3a0*/ 	.word	0x00019550


	//   ....[217]....
        /*a3a4*/ 	.word	0x00019560


	//   ....[218]....
        /*a3a8*/ 	.word	0x00019590


	//   ....[219]....
        /*a3ac*/ 	.word	0x000195a0


	//   ....[220]....
        /*a3b0*/ 	.word	0x000195b0


	//   ....[221]....
        /*a3b4*/ 	.word	0x000195c0


	//   ....[222]....
        /*a3b8*/ 	.word	0x000195f0


	//   ....[223]....
        /*a3bc*/ 	.word	0x00019600


	//   ....[224]....
        /*a3c0*/ 	.word	0x00019610


	//   ....[225]....
        /*a3c4*/ 	.word	0x00019620


	//   ....[226]....
        /*a3c8*/ 	.word	0x00019650


	//   ....[227]....
        /*a3cc*/ 	.word	0x00019660


	//   ....[228]....
        /*a3d0*/ 	.word	0x00019670


	//   ....[229]....
        /*a3d4*/ 	.word	0x00019680


	//   ....[230]....
        /*a3d8*/ 	.word	0x000196b0


	//   ....[231]....
        /*a3dc*/ 	.word	0x000196c0


	//   ....[232]....
        /*a3e0*/ 	.word	0x000196d0


	//   ....[233]....
        /*a3e4*/ 	.word	0x000196e0


	//   ....[234]....
        /*a3e8*/ 	.word	0x00019710


	//   ....[235]....
        /*a3ec*/ 	.word	0x00019720


	//   ....[236]....
        /*a3f0*/ 	.word	0x00019730


	//   ....[237]....
        /*a3f4*/ 	.word	0x00019740


	//   ....[238]....
        /*a3f8*/ 	.word	0x00019770


	//   ....[239]....
        /*a3fc*/ 	.word	0x00019780


	//   ....[240]....
        /*a400*/ 	.word	0x00019790


	//   ....[241]....
        /*a404*/ 	.word	0x000197a0


	//   ....[242]....
        /*a408*/ 	.word	0x000197d0


	//   ....[243]....
        /*a40c*/ 	.word	0x000197e0


	//   ....[244]....
        /*a410*/ 	.word	0x000197f0


	//   ....[245]....
        /*a414*/ 	.word	0x00019800


	//   ....[246]....
        /*a418*/ 	.word	0x00019830


	//   ....[247]....
        /*a41c*/ 	.word	0x00019840


	//   ....[248]....
        /*a420*/ 	.word	0x00019850


	//   ....[249]....
        /*a424*/ 	.word	0x00019860


	//   ....[250]....
        /*a428*/ 	.word	0x00019890


	//   ....[251]....
        /*a42c*/ 	.word	0x000198a0


	//   ....[252]....
        /*a430*/ 	.word	0x000198b0


	//   ....[253]....
        /*a434*/ 	.word	0x000198c0


	//   ....[254]....
        /*a438*/ 	.word	0x000198f0


	//   ....[255]....
        /*a43c*/ 	.word	0x00019900


	//   ....[0]....
        /*a440*/ 	.word	0x00019910


	//   ....[1]....
        /*a444*/ 	.word	0x00019920


	//   ....[2]....
        /*a448*/ 	.word	0x00019950


	//   ....[3]....
        /*a44c*/ 	.word	0x00019960


	//   ....[4]....
        /*a450*/ 	.word	0x00019970


	//   ....[5]....
        /*a454*/ 	.word	0x00019980


	//   ....[6]....
        /*a458*/ 	.word	0x000199b0


	//   ....[7]....
        /*a45c*/ 	.word	0x000199c0


	//   ....[8]....
        /*a460*/ 	.word	0x000199d0


	//   ....[9]....
        /*a464*/ 	.word	0x000199e0


	//   ....[10]....
        /*a468*/ 	.word	0x00019a10


	//   ....[11]....
        /*a46c*/ 	.word	0x00019a20


	//   ....[12]....
        /*a470*/ 	.word	0x00019a30


	//   ....[13]....
        /*a474*/ 	.word	0x00019a40


	//   ....[14]....
        /*a478*/ 	.word	0x00019a70


	//   ....[15]....
        /*a47c*/ 	.word	0x00019a80


	//   ....[16]....
        /*a480*/ 	.word	0x00019a90


	//   ....[17]....
        /*a484*/ 	.word	0x00019aa0


	//   ....[18]....
        /*a488*/ 	.word	0x00019ad0


	//   ....[19]....
        /*a48c*/ 	.word	0x00019ae0


	//   ....[20]....
        /*a490*/ 	.word	0x00019af0


	//   ....[21]....
        /*a494*/ 	.word	0x00019b00


	//   ....[22]....
        /*a498*/ 	.word	0x00019b30


	//   ....[23]....
        /*a49c*/ 	.word	0x00019b40


	//   ....[24]....
        /*a4a0*/ 	.word	0x00019b50


	//   ....[25]....
        /*a4a4*/ 	.word	0x00019b60


	//   ....[26]....
        /*a4a8*/ 	.word	0x00019b90


	//   ....[27]....
        /*a4ac*/ 	.word	0x00019ba0


	//   ....[28]....
        /*a4b0*/ 	.word	0x00019bb0


	//   ....[29]....
        /*a4b4*/ 	.word	0x00019bc0


	//   ....[30]....
        /*a4b8*/ 	.word	0x00019bf0


	//   ....[31]....
        /*a4bc*/ 	.word	0x00019c00


	//   ....[32]....
        /*a4c0*/ 	.word	0x00019c10


	//   ....[33]....
        /*a4c4*/ 	.word	0x00019c20


	//   ....[34]....
        /*a4c8*/ 	.word	0x00019c50


	//   ....[35]....
        /*a4cc*/ 	.word	0x00019c60


	//   ....[36]....
        /*a4d0*/ 	.word	0x00019c70


	//   ....[37]....
        /*a4d4*/ 	.word	0x00019c80


	//   ....[38]....
        /*a4d8*/ 	.word	0x00019cb0


	//   ....[39]....
        /*a4dc*/ 	.word	0x00019cc0


	//   ....[40]....
        /*a4e0*/ 	.word	0x00019cd0


	//   ....[41]....
        /*a4e4*/ 	.word	0x00019ce0


	//   ....[42]....
        /*a4e8*/ 	.word	0x00019d10


	//   ....[43]....
        /*a4ec*/ 	.word	0x00019d20


	//   ....[44]....
        /*a4f0*/ 	.word	0x00019d30


	//   ....[45]....
        /*a4f4*/ 	.word	0x00019d40


	//   ....[46]....
        /*a4f8*/ 	.word	0x00019d70


	//   ....[47]....
        /*a4fc*/ 	.word	0x00019d80


	//   ....[48]....
        /*a500*/ 	.word	0x00019d90


	//   ....[49]....
        /*a504*/ 	.word	0x00019da0


	//   ....[50]....
        /*a508*/ 	.word	0x00019dd0


	//   ....[51]....
        /*a50c*/ 	.word	0x00019de0


	//   ....[52]....
        /*a510*/ 	.word	0x00019df0


	//   ....[53]....
        /*a514*/ 	.word	0x00019e00


	//   ....[54]....
        /*a518*/ 	.word	0x00019e30


	//   ....[55]....
        /*a51c*/ 	.word	0x00019e40


	//   ....[56]....
        /*a520*/ 	.word	0x00019e50


	//   ....[57]....
        /*a524*/ 	.word	0x00019e60


	//   ....[58]....
        /*a528*/ 	.word	0x00019e90


	//   ....[59]....
        /*a52c*/ 	.word	0x00019ea0


	//   ....[60]....
        /*a530*/ 	.word	0x00019eb0


	//   ....[61]....
        /*a534*/ 	.word	0x00019ec0


	//   ....[62]....
        /*a538*/ 	.word	0x00019ef0


	//   ....[63]....
        /*a53c*/ 	.word	0x00019f00


	//   ....[64]....
        /*a540*/ 	.word	0x00019f10


	//   ....[65]....
        /*a544*/ 	.word	0x00019f20


	//   ....[66]....
        /*a548*/ 	.word	0x00019f50


	//   ....[67]....
        /*a54c*/ 	.word	0x00019f60


	//   ....[68]....
        /*a550*/ 	.word	0x00019f70


	//   ....[69]....
        /*a554*/ 	.word	0x00019f80


	//   ....[70]....
        /*a558*/ 	.word	0x00019fb0


	//   ....[71]....
        /*a55c*/ 	.word	0x00019fc0


	//   ....[72]....
        /*a560*/ 	.word	0x00019fd0


	//   ....[73]....
        /*a564*/ 	.word	0x00019fe0


	//   ....[74]....
        /*a568*/ 	.word	0x0001a010


	//   ....[75]....
        /*a56c*/ 	.word	0x0001a020


	//   ....[76]....
        /*a570*/ 	.word	0x0001a030


	//   ....[77]....
        /*a574*/ 	.word	0x0001a040


	//   ....[78]....
        /*a578*/ 	.word	0x0001a070


	//   ....[79]....
        /*a57c*/ 	.word	0x0001a080


	//   ....[80]....
        /*a580*/ 	.word	0x0001a090


	//   ....[81]....
        /*a584*/ 	.word	0x0001a0a0


	//   ....[82]....
        /*a588*/ 	.word	0x0001a0d0


	//   ....[83]....
        /*a58c*/ 	.word	0x0001a0e0


	//   ....[84]....
        /*a590*/ 	.word	0x0001a0f0


	//   ....[85]....
        /*a594*/ 	.word	0x0001a100


	//   ....[86]....
        /*a598*/ 	.word	0x0001a130


	//   ....[87]....
        /*a59c*/ 	.word	0x0001a140


	//   ....[88]....
        /*a5a0*/ 	.word	0x0001a150


	//   ....[89]....
        /*a5a4*/ 	.word	0x0001a160


	//   ....[90]....
        /*a5a8*/ 	.word	0x0001a190


	//   ....[91]....
        /*a5ac*/ 	.word	0x0001a1a0


	//   ....[92]....
        /*a5b0*/ 	.word	0x0001a1b0


	//   ....[93]....
        /*a5b4*/ 	.word	0x0001a1c0


	//   ....[94]....
        /*a5b8*/ 	.word	0x0001a1f0


	//   ....[95]....
        /*a5bc*/ 	.word	0x0001a200


	//   ....[96]....
        /*a5c0*/ 	.word	0x0001a210


	//   ....[97]....
        /*a5c4*/ 	.word	0x0001a220


	//   ....[98]....
        /*a5c8*/ 	.word	0x0001a250


	//   ....[99]....
        /*a5cc*/ 	.word	0x0001a260


	//   ....[100]....
        /*a5d0*/ 	.word	0x0001a270


	//   ....[101]....
        /*a5d4*/ 	.word	0x0001a280


	//   ....[102]....
        /*a5d8*/ 	.word	0x0001a2b0


	//   ....[103]....
        /*a5dc*/ 	.word	0x0001a2c0


	//   ....[104]....
        /*a5e0*/ 	.word	0x0001a2d0


	//   ....[105]....
        /*a5e4*/ 	.word	0x0001a2e0


	//   ....[106]....
        /*a5e8*/ 	.word	0x0001a310


	//   ....[107]....
        /*a5ec*/ 	.word	0x0001a320


	//   ....[108]....
        /*a5f0*/ 	.word	0x0001a330


	//   ....[109]....
        /*a5f4*/ 	.word	0x0001a340


	//   ....[110]....
        /*a5f8*/ 	.word	0x0001a370


	//   ....[111]....
        /*a5fc*/ 	.word	0x0001a380


	//   ....[112]....
        /*a600*/ 	.word	0x0001a390


	//   ....[113]....
        /*a604*/ 	.word	0x0001a3a0


	//   ....[114]....
        /*a608*/ 	.word	0x0001a3d0


	//   ....[115]....
        /*a60c*/ 	.word	0x0001a3e0


	//   ....[116]....
        /*a610*/ 	.word	0x0001a3f0


	//   ....[117]....
        /*a614*/ 	.word	0x0001a400


	//   ....[118]....
        /*a618*/ 	.word	0x0001a430


	//   ....[119]....
        /*a61c*/ 	.word	0x0001a440


	//   ....[120]....
        /*a620*/ 	.word	0x0001a450


	//   ....[121]....
        /*a624*/ 	.word	0x0001a460


	//   ....[122]....
        /*a628*/ 	.word	0x0001a490


	//   ....[123]....
        /*a62c*/ 	.word	0x0001a4a0


	//   ....[124]....
        /*a630*/ 	.word	0x0001a4b0


	//   ....[125]....
        /*a634*/ 	.word	0x0001a4c0


	//   ....[126]....
        /*a638*/ 	.word	0x0001a4f0


	//   ....[127]....
        /*a63c*/ 	.word	0x0001a500


	//   ....[128]....
        /*a640*/ 	.word	0x0001a510


	//   ....[129]....
        /*a644*/ 	.word	0x0001a520


	//   ....[130]....
        /*a648*/ 	.word	0x0001a550


	//   ....[131]....
        /*a64c*/ 	.word	0x0001a560


	//   ....[132]....
        /*a650*/ 	.word	0x0001a570


	//   ....[133]....
        /*a654*/ 	.word	0x0001a580


	//   ....[134]....
        /*a658*/ 	.word	0x0001a5b0


	//   ....[135]....
        /*a65c*/ 	.word	0x0001a5c0


	//   ....[136]....
        /*a660*/ 	.word	0x0001a5d0


	//   ....[137]....
        /*a664*/ 	.word	0x0001a5e0


	//   ....[138]....
        /*a668*/ 	.word	0x0001a610


	//   ....[139]....
        /*a66c*/ 	.word	0x0001a620


	//   ....[140]....
        /*a670*/ 	.word	0x0001a630


	//   ....[141]....
        /*a674*/ 	.word	0x0001a640


	//   ....[142]....
        /*a678*/ 	.word	0x0001a670


	//   ....[143]....
        /*a67c*/ 	.word	0x0001a680


	//   ....[144]....
        /*a680*/ 	.word	0x0001a690


	//   ....[145]....
        /*a684*/ 	.word	0x0001a6a0


	//   ....[146]....
        /*a688*/ 	.word	0x0001a6d0


	//   ....[147]....
        /*a68c*/ 	.word	0x0001a6e0


	//   ....[148]....
        /*a690*/ 	.word	0x0001a6f0


	//   ....[149]....
        /*a694*/ 	.word	0x0001a700


	//   ....[150]....
        /*a698*/ 	.word	0x0001a730


	//   ....[151]....
        /*a69c*/ 	.word	0x0001a740


	//   ....[152]....
        /*a6a0*/ 	.word	0x0001a750


	//   ....[153]....
        /*a6a4*/ 	.word	0x0001a760


	//   ....[154]....
        /*a6a8*/ 	.word	0x0001a790


	//   ....[155]....
        /*a6ac*/ 	.word	0x0001a7a0


	//   ....[156]....
        /*a6b0*/ 	.word	0x0001a7b0


	//   ....[157]....
        /*a6b4*/ 	.word	0x0001a7c0


	//   ....[158]....
        /*a6b8*/ 	.word	0x0001a7f0


	//   ....[159]....
        /*a6bc*/ 	.word	0x0001a800


	//   ....[160]....
        /*a6c0*/ 	.word	0x0001a810


	//   ....[161]....
        /*a6c4*/ 	.word	0x0001a820


	//   ....[162]....
        /*a6c8*/ 	.word	0x0001a850


	//   ....[163]....
        /*a6cc*/ 	.word	0x0001a860


	//   ....[164]....
        /*a6d0*/ 	.word	0x0001a870


	//   ....[165]....
        /*a6d4*/ 	.word	0x0001a880


	//   ....[166]....
        /*a6d8*/ 	.word	0x0001a8b0


	//   ....[167]....
        /*a6dc*/ 	.word	0x0001a8c0


	//   ....[168]....
        /*a6e0*/ 	.word	0x0001a8d0


	//   ....[169]....
        /*a6e4*/ 	.word	0x0001a8e0


	//   ....[170]....
        /*a6e8*/ 	.word	0x0001a910


	//   ....[171]....
        /*a6ec*/ 	.word	0x0001a920


	//   ....[172]....
        /*a6f0*/ 	.word	0x0001a930


	//   ....[173]....
        /*a6f4*/ 	.word	0x0001a940


	//   ....[174]....
        /*a6f8*/ 	.word	0x0001a970


	//   ....[175]....
        /*a6fc*/ 	.word	0x0001a980


	//   ....[176]....
        /*a700*/ 	.word	0x0001a990


	//   ....[177]....
        /*a704*/ 	.word	0x0001a9a0


	//   ....[178]....
        /*a708*/ 	.word	0x0001a9d0


	//   ....[179]....
        /*a70c*/ 	.word	0x0001a9e0


	//   ....[180]....
        /*a710*/ 	.word	0x0001a9f0


	//   ....[181]....
        /*a714*/ 	.word	0x0001aa00


	//   ....[182]....
        /*a718*/ 	.word	0x0001aa30


	//   ....[183]....
        /*a71c*/ 	.word	0x0001aa40


	//   ....[184]....
        /*a720*/ 	.word	0x0001aa50


	//   ....[185]....
        /*a724*/ 	.word	0x0001aa60


	//   ....[186]....
        /*a728*/ 	.word	0x0001aa90


	//   ....[187]....
        /*a72c*/ 	.word	0x0001aaa0


	//   ....[188]....
        /*a730*/ 	.word	0x0001aab0


	//   ....[189]....
        /*a734*/ 	.word	0x0001aac0


	//   ....[190]....
        /*a738*/ 	.word	0x0001aaf0


	//   ....[191]....
        /*a73c*/ 	.word	0x0001ab00


	//   ....[192]....
        /*a740*/ 	.word	0x0001ab10


	//   ....[193]....
        /*a744*/ 	.word	0x0001ab20


	//   ....[194]....
        /*a748*/ 	.word	0x0001ab50


	//   ....[195]....
        /*a74c*/ 	.word	0x0001ab60


	//   ....[196]....
        /*a750*/ 	.word	0x0001ab70


	//   ....[197]....
        /*a754*/ 	.word	0x0001ab80


	//   ....[198]....
        /*a758*/ 	.word	0x0001abb0


	//   ....[199]....
        /*a75c*/ 	.word	0x0001abc0


	//   ....[200]....
        /*a760*/ 	.word	0x0001abd0


	//   ....[201]....
        /*a764*/ 	.word	0x0001abe0


	//   ....[202]....
        /*a768*/ 	.word	0x0001ac10


	//   ....[203]....
        /*a76c*/ 	.word	0x0001ac20


	//   ....[204]....
        /*a770*/ 	.word	0x0001ac30


	//   ....[205]....
        /*a774*/ 	.word	0x0001ac40


	//   ....[206]....
        /*a778*/ 	.word	0x0001ac70


	//   ....[207]....
        /*a77c*/ 	.word	0x0001ac80


	//   ....[208]....
        /*a780*/ 	.word	0x0001ac90


	//   ....[209]....
        /*a784*/ 	.word	0x0001aca0


	//   ....[210]....
        /*a788*/ 	.word	0x0001acd0


	//   ....[211]....
        /*a78c*/ 	.word	0x0001ace0


	//   ....[212]....
        /*a790*/ 	.word	0x0001acf0


	//   ....[213]....
        /*a794*/ 	.word	0x0001ad00


	//   ....[214]....
        /*a798*/ 	.word	0x0001ad30


	//   ....[215]....
        /*a79c*/ 	.word	0x0001ad40


	//   ....[216]....
        /*a7a0*/ 	.word	0x0001ad50


	//   ....[217]....
        /*a7a4*/ 	.word	0x0001ad60


	//   ....[218]....
        /*a7a8*/ 	.word	0x0001ad90


	//   ....[219]....
        /*a7ac*/ 	.word	0x0001ada0


	//   ....[220]....
        /*a7b0*/ 	.word	0x0001adb0


	//   ....[221]....
        /*a7b4*/ 	.word	0x0001adc0


	//   ....[222]....
        /*a7b8*/ 	.word	0x0001adf0


	//   ....[223]....
        /*a7bc*/ 	.word	0x0001ae00


	//   ....[224]....
        /*a7c0*/ 	.word	0x0001ae10


	//   ....[225]....
        /*a7c4*/ 	.word	0x0001ae20


	//   ....[226]....
        /*a7c8*/ 	.word	0x0001ae50


	//   ....[227]....
        /*a7cc*/ 	.word	0x0001ae60


	//   ....[228]....
        /*a7d0*/ 	.word	0x0001ae70


	//   ....[229]....
        /*a7d4*/ 	.word	0x0001ae80


	//   ....[230]....
        /*a7d8*/ 	.word	0x0001aeb0


	//   ....[231]....
        /*a7dc*/ 	.word	0x0001aec0


	//   ....[232]....
        /*a7e0*/ 	.word	0x0001aed0


	//   ....[233]....
        /*a7e4*/ 	.word	0x0001aee0


	//   ....[234]....
        /*a7e8*/ 	.word	0x0001af10


	//   ....[235]....
        /*a7ec*/ 	.word	0x0001af20


	//   ....[236]....
        /*a7f0*/ 	.word	0x0001af30


	//   ....[237]....
        /*a7f4*/ 	.word	0x0001af40


	//   ....[238]....
        /*a7f8*/ 	.word	0x0001af70


	//   ....[239]....
        /*a7fc*/ 	.word	0x0001af80


	//   ....[240]....
        /*a800*/ 	.word	0x0001af90


	//   ....[241]....
        /*a804*/ 	.word	0x0001afa0


	//   ....[242]....
        /*a808*/ 	.word	0x0001afd0


	//   ....[243]....
        /*a80c*/ 	.word	0x0001afe0


	//   ....[244]....
        /*a810*/ 	.word	0x0001aff0


	//   ....[245]....
        /*a814*/ 	.word	0x0001b000


	//   ....[246]....
        /*a818*/ 	.word	0x0001b030


	//   ....[247]....
        /*a81c*/ 	.word	0x0001b040


	//   ....[248]....
        /*a820*/ 	.word	0x0001b050


	//   ....[249]....
        /*a824*/ 	.word	0x0001b060


	//   ....[250]....
        /*a828*/ 	.word	0x0001b090


	//   ....[251]....
        /*a82c*/ 	.word	0x0001b0a0


	//   ....[252]....
        /*a830*/ 	.word	0x0001b0b0


	//   ....[253]....
        /*a834*/ 	.word	0x0001b0c0


	//   ....[254]....
        /*a838*/ 	.word	0x0001b100


	//   ....[255]....
        /*a83c*/ 	.word	0x0001e140


	//   ....[0]....
        /*a840*/ 	.word	0x0001e150


	//   ....[1]....
        /*a844*/ 	.word	0x0001e160


	//   ....[2]....
        /*a848*/ 	.word	0x0001e180


	//   ....[3]....
        /*a84c*/ 	.word	0x0001e190


	//   ....[4]....
        /*a850*/ 	.word	0x0001e1a0


	//   ....[5]....
        /*a854*/ 	.word	0x0001e1b0


	//   ....[6]....
        /*a858*/ 	.word	0x0001e1e0


	//   ....[7]....
        /*a85c*/ 	.word	0x0001e1f0


	//   ....[8]....
        /*a860*/ 	.word	0x0001e200


	//   ....[9]....
        /*a864*/ 	.word	0x0001e210


	//   ....[10]....
        /*a868*/ 	.word	0x0001e240


	//   ....[11]....
        /*a86c*/ 	.word	0x0001e250


	//   ....[12]....
        /*a870*/ 	.word	0x0001e260


	//   ....[13]....
        /*a874*/ 	.word	0x0001e270


	//   ....[14]....
        /*a878*/ 	.word	0x0001e2a0


	//   ....[15]....
        /*a87c*/ 	.word	0x0001e2b0


	//   ....[16]....
        /*a880*/ 	.word	0x0001e2c0


	//   ....[17]....
        /*a884*/ 	.word	0x0001e2d0


	//   ....[18]....
        /*a888*/ 	.word	0x0001e300


	//   ....[19]....
        /*a88c*/ 	.word	0x0001e310


	//   ....[20]....
        /*a890*/ 	.word	0x0001e320


	//   ....[21]....
        /*a894*/ 	.word	0x0001e330


	//   ....[22]....
        /*a898*/ 	.word	0x0001e360


	//   ....[23]....
        /*a89c*/ 	.word	0x0001e370


	//   ....[24]....
        /*a8a0*/ 	.word	0x0001e380


	//   ....[25]....
        /*a8a4*/ 	.word	0x0001e390


	//   ....[26]....
        /*a8a8*/ 	.word	0x0001e3c0


	//   ....[27]....
        /*a8ac*/ 	.word	0x0001e3d0


	//   ....[28]....
        /*a8b0*/ 	.word	0x0001e3e0


	//   ....[29]....
        /*a8b4*/ 	.word	0x0001e3f0


	//   ....[30]....
        /*a8b8*/ 	.word	0x0001e420


	//   ....[31]....
        /*a8bc*/ 	.word	0x0001e430


	//   ....[32]....
        /*a8c0*/ 	.word	0x0001e440


	//   ....[33]....
        /*a8c4*/ 	.word	0x0001e450


	//   ....[34]....
        /*a8c8*/ 	.word	0x0001e480


	//   ....[35]....
        /*a8cc*/ 	.word	0x0001e490


	//   ....[36]....
        /*a8d0*/ 	.word	0x0001e4a0


	//   ....[37]....
        /*a8d4*/ 	.word	0x0001e4b0


	//   ....[38]....
        /*a8d8*/ 	.word	0x0001e4e0


	//   ....[39]....
        /*a8dc*/ 	.word	0x0001e4f0


	//   ....[40]....
        /*a8e0*/ 	.word	0x0001e500


	//   ....[41]....
        /*a8e4*/ 	.word	0x0001e510


	//   ....[42]....
        /*a8e8*/ 	.word	0x0001e540


	//   ....[43]....
        /*a8ec*/ 	.word	0x0001e550


	//   ....[44]....
        /*a8f0*/ 	.word	0x0001e560


	//   ....[45]....
        /*a8f4*/ 	.word	0x0001e570


	//   ....[46]....
        /*a8f8*/ 	.word	0x0001e5a0


	//   ....[47]....
        /*a8fc*/ 	.word	0x0001e5b0


	//   ....[48]....
        /*a900*/ 	.word	0x0001e5c0


	//   ....[49]....
        /*a904*/ 	.word	0x0001e5d0


	//   ....[50]....
        /*a908*/ 	.word	0x0001e600


	//   ....[51]....
        /*a90c*/ 	.word	0x0001e610


	//   ....[52]....
        /*a910*/ 	.word	0x0001e620


	//   ....[53]....
        /*a914*/ 	.word	0x0001e630


	//   ....[54]....
        /*a918*/ 	.word	0x0001e660


	//   ....[55]....
        /*a91c*/ 	.word	0x0001e670


	//   ....[56]....
        /*a920*/ 	.word	0x0001e680


	//   ....[57]....
        /*a924*/ 	.word	0x0001e690


	//   ....[58]....
        /*a928*/ 	.word	0x0001e6c0


	//   ....[59]....
        /*a92c*/ 	.word	0x0001e6d0


	//   ....[60]....
        /*a930*/ 	.word	0x0001e6e0


	//   ....[61]....
        /*a934*/ 	.word	0x0001e6f0


	//   ....[62]....
        /*a938*/ 	.word	0x0001e720


	//   ....[63]....
        /*a93c*/ 	.word	0x0001e730


	//   ....[64]....
        /*a940*/ 	.word	0x0001e740


	//   ....[65]....
        /*a944*/ 	.word	0x0001e750


	//   ....[66]....
        /*a948*/ 	.word	0x0001e780


	//   ....[67]....
        /*a94c*/ 	.word	0x0001e790


	//   ....[68]....
        /*a950*/ 	.word	0x0001e7a0


	//   ....[69]....
        /*a954*/ 	.word	0x0001e7b0


	//   ....[70]....
        /*a958*/ 	.word	0x0001e7e0


	//   ....[71]....
        /*a95c*/ 	.word	0x0001e7f0


	//   ....[72]....
        /*a960*/ 	.word	0x0001e800


	//   ....[73]....
        /*a964*/ 	.word	0x0001e810


	//   ....[74]....
        /*a968*/ 	.word	0x0001e840


	//   ....[75]....
        /*a96c*/ 	.word	0x0001e850


	//   ....[76]....
        /*a970*/ 	.word	0x0001e860


	//   ....[77]....
        /*a974*/ 	.word	0x0001e870


	//   ....[78]....
        /*a978*/ 	.word	0x0001e8a0


	//   ....[79]....
        /*a97c*/ 	.word	0x0001e8b0


	//   ....[80]....
        /*a980*/ 	.word	0x0001e8c0


	//   ....[81]....
        /*a984*/ 	.word	0x0001e8d0


	//   ....[82]....
        /*a988*/ 	.word	0x0001e900


	//   ....[83]....
        /*a98c*/ 	.word	0x0001e910


	//   ....[84]....
        /*a990*/ 	.word	0x0001e920


	//   ....[85]....
        /*a994*/ 	.word	0x0001e930


	//   ....[86]....
        /*a998*/ 	.word	0x0001e960


	//   ....[87]....
        /*a99c*/ 	.word	0x0001e970


	//   ....[88]....
        /*a9a0*/ 	.word	0x0001e980


	//   ....[89]....
        /*a9a4*/ 	.word	0x0001e990


	//   ....[90]....
        /*a9a8*/ 	.word	0x0001e9c0


	//   ....[91]....
        /*a9ac*/ 	.word	0x0001e9d0


	//   ....[92]....
        /*a9b0*/ 	.word	0x0001e9e0


	//   ....[93]....
        /*a9b4*/ 	.word	0x0001e9f0


	//   ....[94]....
        /*a9b8*/ 	.word	0x0001ea20


	//   ....[95]....
        /*a9bc*/ 	.word	0x0001ea30


	//   ....[96]....
        /*a9c0*/ 	.word	0x0001ea40


	//   ....[97]....
        /*a9c4*/ 	.word	0x0001ea50


	//   ....[98]....
        /*a9c8*/ 	.word	0x0001ea80


	//   ....[99]....
        /*a9cc*/ 	.word	0x0001ea90


	//   ....[100]....
        /*a9d0*/ 	.word	0x0001eaa0


	//   ....[101]....
        /*a9d4*/ 	.word	0x0001eab0


	//   ....[102]....
        /*a9d8*/ 	.word	0x0001eae0


	//   ....[103]....
        /*a9dc*/ 	.word	0x0001eaf0


	//   ....[104]....
        /*a9e0*/ 	.word	0x0001eb00


	//   ....[105]....
        /*a9e4*/ 	.word	0x0001eb10


	//   ....[106]....
        /*a9e8*/ 	.word	0x0001eb40


	//   ....[107]....
        /*a9ec*/ 	.word	0x0001eb50


	//   ....[108]....
        /*a9f0*/ 	.word	0x0001eb60


	//   ....[109]....
        /*a9f4*/ 	.word	0x0001eb70


	//   ....[110]....
        /*a9f8*/ 	.word	0x0001eba0


	//   ....[111]....
        /*a9fc*/ 	.word	0x0001ebb0


	//   ....[112]....
        /*aa00*/ 	.word	0x0001ebc0


	//   ....[113]....
        /*aa04*/ 	.word	0x0001ebd0


	//   ....[114]....
        /*aa08*/ 	.word	0x0001ec00


	//   ....[115]....
        /*aa0c*/ 	.word	0x0001ec10


	//   ....[116]....
        /*aa10*/ 	.word	0x0001ec20


	//   ....[117]....
        /*aa14*/ 	.word	0x0001ec30


	//   ....[118]....
        /*aa18*/ 	.word	0x0001ec60


	//   ....[119]....
        /*aa1c*/ 	.word	0x0001ec70


	//   ....[120]....
        /*aa20*/ 	.word	0x0001ec80


	//   ....[121]....
        /*aa24*/ 	.word	0x0001ec90


	//   ....[122]....
        /*aa28*/ 	.word	0x0001ecc0


	//   ....[123]....
        /*aa2c*/ 	.word	0x0001ecd0


	//   ....[124]....
        /*aa30*/ 	.word	0x0001ece0


	//   ....[125]....
        /*aa34*/ 	.word	0x0001ecf0


	//   ....[126]....
        /*aa38*/ 	.word	0x0001ed20


	//   ....[127]....
        /*aa3c*/ 	.word	0x0001ed30


	//   ....[128]....
        /*aa40*/ 	.word	0x0001ed40


	//   ....[129]....
        /*aa44*/ 	.word	0x0001ed50


	//   ....[130]....
        /*aa48*/ 	.word	0x0001ed80


	//   ....[131]....
        /*aa4c*/ 	.word	0x0001ed90


	//   ....[132]....
        /*aa50*/ 	.word	0x0001eda0


	//   ....[133]....
        /*aa54*/ 	.word	0x0001edb0


	//   ....[134]....
        /*aa58*/ 	.word	0x0001ede0


	//   ....[135]....
        /*aa5c*/ 	.word	0x0001edf0


	//   ....[136]....
        /*aa60*/ 	.word	0x0001ee00


	//   ....[137]....
        /*aa64*/ 	.word	0x0001ee10


	//   ....[138]....
        /*aa68*/ 	.word	0x0001ee40


	//   ....[139]....
        /*aa6c*/ 	.word	0x0001ee50


	//   ....[140]....
        /*aa70*/ 	.word	0x0001ee60


	//   ....[141]....
        /*aa74*/ 	.word	0x0001ee70


	//   ....[142]....
        /*aa78*/ 	.word	0x0001eea0


	//   ....[143]....
        /*aa7c*/ 	.word	0x0001eeb0


	//   ....[144]....
        /*aa80*/ 	.word	0x0001eec0


	//   ....[145]....
        /*aa84*/ 	.word	0x0001eed0


	//   ....[146]....
        /*aa88*/ 	.word	0x0001ef00


	//   ....[147]....
        /*aa8c*/ 	.word	0x0001ef10


	//   ....[148]....
        /*aa90*/ 	.word	0x0001ef20


	//   ....[149]....
        /*aa94*/ 	.word	0x0001ef30


	//   ....[150]....
        /*aa98*/ 	.word	0x0001ef60


	//   ....[151]....
        /*aa9c*/ 	.word	0x0001ef70


	//   ....[152]....
        /*aaa0*/ 	.word	0x0001ef80


	//   ....[153]....
        /*aaa4*/ 	.word	0x0001ef90


	//   ....[154]....
        /*aaa8*/ 	.word	0x0001efc0


	//   ....[155]....
        /*aaac*/ 	.word	0x0001efd0


	//   ....[156]....
        /*aab0*/ 	.word	0x0001efe0


	//   ....[157]....
        /*aab4*/ 	.word	0x0001eff0


	//   ....[158]....
        /*aab8*/ 	.word	0x0001f020


	//   ....[159]....
        /*aabc*/ 	.word	0x0001f030


	//   ....[160]....
        /*aac0*/ 	.word	0x0001f040


	//   ....[161]....
        /*aac4*/ 	.word	0x0001f050


	//   ....[162]....
        /*aac8*/ 	.word	0x0001f080


	//   ....[163]....
        /*aacc*/ 	.word	0x0001f090


	//   ....[164]....
        /*aad0*/ 	.word	0x0001f0a0


	//   ....[165]....
        /*aad4*/ 	.word	0x0001f0b0


	//   ....[166]....
        /*aad8*/ 	.word	0x0001f0e0


	//   ....[167]....
        /*aadc*/ 	.word	0x0001f0f0


	//   ....[168]....
        /*aae0*/ 	.word	0x0001f100


	//   ....[169]....
        /*aae4*/ 	.word	0x0001f110


	//   ....[170]....
        /*aae8*/ 	.word	0x0001f140


	//   ....[171]....
        /*aaec*/ 	.word	0x0001f150


	//   ....[172]....
        /*aaf0*/ 	.word	0x0001f160


	//   ....[173]....
        /*aaf4*/ 	.word	0x0001f170


	//   ....[174]....
        /*aaf8*/ 	.word	0x0001f1a0


	//   ....[175]....
        /*aafc*/ 	.word	0x0001f1b0


	//   ....[176]....
        /*ab00*/ 	.word	0x0001f1c0


	//   ....[177]....
        /*ab04*/ 	.word	0x0001f1d0


	//   ....[178]....
        /*ab08*/ 	.word	0x0001f200


	//   ....[179]....
        /*ab0c*/ 	.word	0x0001f210


	//   ....[180]....
        /*ab10*/ 	.word	0x0001f220


	//   ....[181]....
        /*ab14*/ 	.word	0x0001f230


	//   ....[182]....
        /*ab18*/ 	.word	0x0001f260


	//   ....[183]....
        /*ab1c*/ 	.word	0x0001f270


	//   ....[184]....
        /*ab20*/ 	.word	0x0001f280


	//   ....[185]....
        /*ab24*/ 	.word	0x0001f290


	//   ....[186]....
        /*ab28*/ 	.word	0x0001f2c0


	//   ....[187]....
        /*ab2c*/ 	.word	0x0001f2d0


	//   ....[188]....
        /*ab30*/ 	.word	0x0001f2e0


	//   ....[189]....
        /*ab34*/ 	.word	0x0001f2f0


	//   ....[190]....
        /*ab38*/ 	.word	0x0001f320


	//   ....[191]....
        /*ab3c*/ 	.word	0x0001f330


	//   ....[192]....
        /*ab40*/ 	.word	0x0001f340


	//   ....[193]....
        /*ab44*/ 	.word	0x0001f350


	//   ....[194]....
        /*ab48*/ 	.word	0x0001f380


	//   ....[195]....
        /*ab4c*/ 	.word	0x0001f390


	//   ....[196]....
        /*ab50*/ 	.word	0x0001f3a0


	//   ....[197]....
        /*ab54*/ 	.word	0x0001f3b0


	//   ....[198]....
        /*ab58*/ 	.word	0x0001f3e0


	//   ....[199]....
        /*ab5c*/ 	.word	0x0001f3f0


	//   ....[200]....
        /*ab60*/ 	.word	0x0001f400


	//   ....[201]....
        /*ab64*/ 	.word	0x0001f410


	//   ....[202]....
        /*ab68*/ 	.word	0x0001f440


	//   ....[203]....
        /*ab6c*/ 	.word	0x0001f450


	//   ....[204]....
        /*ab70*/ 	.word	0x0001f460


	//   ....[205]....
        /*ab74*/ 	.word	0x0001f470


	//   ....[206]....
        /*ab78*/ 	.word	0x0001f4a0


	//   ....[207]....
        /*ab7c*/ 	.word	0x0001f4b0


	//   ....[208]....
        /*ab80*/ 	.word	0x0001f4c0


	//   ....[209]....
        /*ab84*/ 	.word	0x0001f4d0


	//   ....[210]....
        /*ab88*/ 	.word	0x0001f500


	//   ....[211]....
        /*ab8c*/ 	.word	0x0001f510


	//   ....[212]....
        /*ab90*/ 	.word	0x0001f520


	//   ....[213]....
        /*ab94*/ 	.word	0x0001f530


	//   ....[214]....
        /*ab98*/ 	.word	0x0001f560


	//   ....[215]....
        /*ab9c*/ 	.word	0x0001f570


	//   ....[216]....
        /*aba0*/ 	.word	0x0001f580


	//   ....[217]....
        /*aba4*/ 	.word	0x0001f590


	//   ....[218]....
        /*aba8*/ 	.word	0x0001f5c0


	//   ....[219]....
        /*abac*/ 	.word	0x0001f5d0


	//   ....[220]....
        /*abb0*/ 	.word	0x0001f5e0


	//   ....[221]....
        /*abb4*/ 	.word	0x0001f5f0


	//   ....[222]....
        /*abb8*/ 	.word	0x0001f620


	//   ....[223]....
        /*abbc*/ 	.word	0x0001f630


	//   ....[224]....
        /*abc0*/ 	.word	0x0001f640


	//   ....[225]....
        /*abc4*/ 	.word	0x0001f650


	//   ....[226]....
        /*abc8*/ 	.word	0x0001f680


	//   ....[227]....
        /*abcc*/ 	.word	0x0001f690


	//   ....[228]....
        /*abd0*/ 	.word	0x0001f6a0


	//   ....[229]....
        /*abd4*/ 	.word	0x0001f6b0


	//   ....[230]....
        /*abd8*/ 	.word	0x0001f6e0


	//   ....[231]....
        /*abdc*/ 	.word	0x0001f6f0


	//   ....[232]....
        /*abe0*/ 	.word	0x0001f700


	//   ....[233]....
        /*abe4*/ 	.word	0x0001f710


	//   ....[234]....
        /*abe8*/ 	.word	0x0001f740


	//   ....[235]....
        /*abec*/ 	.word	0x0001f750


	//   ....[236]....
        /*abf0*/ 	.word	0x0001f760


	//   ....[237]....
        /*abf4*/ 	.word	0x0001f770


	//   ....[238]....
        /*abf8*/ 	.word	0x0001f7a0


	//   ....[239]....
        /*abfc*/ 	.word	0x0001f7b0


	//   ....[240]....
        /*ac00*/ 	.word	0x0001f7c0


	//   ....[241]....
        /*ac04*/ 	.word	0x0001f7d0


	//   ....[242]....
        /*ac08*/ 	.word	0x0001f800


	//   ....[243]....
        /*ac0c*/ 	.word	0x0001f810


	//   ....[244]....
        /*ac10*/ 	.word	0x0001f820


	//   ....[245]....
        /*ac14*/ 	.word	0x0001f830


	//   ....[246]....
        /*ac18*/ 	.word	0x0001f860


	//   ....[247]....
        /*ac1c*/ 	.word	0x0001f870


	//   ....[248]....
        /*ac20*/ 	.word	0x0001f880


	//   ....[249]....
        /*ac24*/ 	.word	0x0001f890


	//   ....[250]....
        /*ac28*/ 	.word	0x0001f8c0


	//   ....[251]....
        /*ac2c*/ 	.word	0x0001f8d0


	//   ....[252]....
        /*ac30*/ 	.word	0x0001f8e0


	//   ....[253]....
        /*ac34*/ 	.word	0x0001f8f0


	//   ....[254]....
        /*ac38*/ 	.word	0x0001f920


	//   ....[255]....
        /*ac3c*/ 	.word	0x0001f930


	//   ....[0]....
        /*ac40*/ 	.word	0x0001f940


	//   ....[1]....
        /*ac44*/ 	.word	0x0001f950


	//   ....[2]....
        /*ac48*/ 	.word	0x0001f980


	//   ....[3]....
        /*ac4c*/ 	.word	0x0001f990


	//   ....[4]....
        /*ac50*/ 	.word	0x0001f9a0


	//   ....[5]....
        /*ac54*/ 	.word	0x0001f9b0


	//   ....[6]....
        /*ac58*/ 	.word	0x0001f9e0


	//   ....[7]....
        /*ac5c*/ 	.word	0x0001f9f0


	//   ....[8]....
        /*ac60*/ 	.word	0x0001fa00


	//   ....[9]....
        /*ac64*/ 	.word	0x0001fa10


	//   ....[10]....
        /*ac68*/ 	.word	0x0001fa40


	//   ....[11]....
        /*ac6c*/ 	.word	0x0001fa50


	//   ....[12]....
        /*ac70*/ 	.word	0x0001fa60


	//   ....[13]....
        /*ac74*/ 	.word	0x0001fa70


	//   ....[14]....
        /*ac78*/ 	.word	0x0001faa0


	//   ....[15]....
        /*ac7c*/ 	.word	0x0001fab0


	//   ....[16]....
        /*ac80*/ 	.word	0x0001fac0


	//   ....[17]....
        /*ac84*/ 	.word	0x0001fad0


	//   ....[18]....
        /*ac88*/ 	.word	0x0001fb00


	//   ....[19]....
        /*ac8c*/ 	.word	0x0001fb10


	//   ....[20]....
        /*ac90*/ 	.word	0x0001fb20


	//   ....[21]....
        /*ac94*/ 	.word	0x0001fb30


	//   ....[22]....
        /*ac98*/ 	.word	0x0001fb60


	//   ....[23]....
        /*ac9c*/ 	.word	0x0001fb70


	//   ....[24]....
        /*aca0*/ 	.word	0x0001fb80


	//   ....[25]....
        /*aca4*/ 	.word	0x0001fb90


	//   ....[26]....
        /*aca8*/ 	.word	0x0001fbc0


	//   ....[27]....
        /*acac*/ 	.word	0x0001fbd0


	//   ....[28]....
        /*acb0*/ 	.word	0x0001fbe0


	//   ....[29]....
        /*acb4*/ 	.word	0x0001fbf0


	//   ....[30]....
        /*acb8*/ 	.word	0x0001fc20


	//   ....[31]....
        /*acbc*/ 	.word	0x0001fc30


	//   ....[32]....
        /*acc0*/ 	.word	0x0001fc40


	//   ....[33]....
        /*acc4*/ 	.word	0x0001fc50


	//   ....[34]....
        /*acc8*/ 	.word	0x0001fc80


	//   ....[35]....
        /*accc*/ 	.word	0x0001fc90


	//   ....[36]....
        /*acd0*/ 	.word	0x0001fca0


	//   ....[37]....
        /*acd4*/ 	.word	0x0001fcb0


	//   ....[38]....
        /*acd8*/ 	.word	0x0001fce0


	//   ....[39]....
        /*acdc*/ 	.word	0x0001fcf0


	//   ....[40]....
        /*ace0*/ 	.word	0x0001fd00


	//   ....[41]....
        /*ace4*/ 	.word	0x0001fd10


	//   ....[42]....
        /*ace8*/ 	.word	0x0001fd40


	//   ....[43]....
        /*acec*/ 	.word	0x0001fd50


	//   ....[44]....
        /*acf0*/ 	.word	0x0001fd60


	//   ....[45]....
        /*acf4*/ 	.word	0x0001fd70


	//   ....[46]....
        /*acf8*/ 	.word	0x0001fda0


	//   ....[47]....
        /*acfc*/ 	.word	0x0001fdb0


	//   ....[48]....
        /*ad00*/ 	.word	0x0001fdc0


	//   ....[49]....
        /*ad04*/ 	.word	0x0001fdd0


	//   ....[50]....
        /*ad08*/ 	.word	0x0001fe00


	//   ....[51]....
        /*ad0c*/ 	.word	0x0001fe10


	//   ....[52]....
        /*ad10*/ 	.word	0x0001fe20


	//   ....[53]....
        /*ad14*/ 	.word	0x0001fe30


	//   ....[54]....
        /*ad18*/ 	.word	0x0001fe60


	//   ....[55]....
        /*ad1c*/ 	.word	0x0001fe70


	//   ....[56]....
        /*ad20*/ 	.word	0x0001fe80


	//   ....[57]....
        /*ad24*/ 	.word	0x0001fe90


	//   ....[58]....
        /*ad28*/ 	.word	0x0001fec0


	//   ....[59]....
        /*ad2c*/ 	.word	0x0001fed0


	//   ....[60]....
        /*ad30*/ 	.word	0x0001fee0


	//   ....[61]....
        /*ad34*/ 	.word	0x0001fef0


	//   ....[62]....
        /*ad38*/ 	.word	0x0001ff20


	//   ....[63]....
        /*ad3c*/ 	.word	0x0001ff30


	//   ....[64]....
        /*ad40*/ 	.word	0x0001ff40


	//   ....[65]....
        /*ad44*/ 	.word	0x0001ff50


	//   ....[66]....
        /*ad48*/ 	.word	0x0001ff80


	//   ....[67]....
        /*ad4c*/ 	.word	0x0001ff90


	//   ....[68]....
        /*ad50*/ 	.word	0x0001ffa0


	//   ....[69]....
        /*ad54*/ 	.word	0x0001ffb0


	//   ....[70]....
        /*ad58*/ 	.word	0x0001ffe0


	//   ....[71]....
        /*ad5c*/ 	.word	0x0001fff0


	//   ....[72]....
        /*ad60*/ 	.word	0x00020000


	//   ....[73]....
        /*ad64*/ 	.word	0x00020010


	//   ....[74]....
        /*ad68*/ 	.word	0x00020040


	//   ....[75]....
        /*ad6c*/ 	.word	0x00020050


	//   ....[76]....
        /*ad70*/ 	.word	0x00020060


	//   ....[77]....
        /*ad74*/ 	.word	0x00020070


	//   ....[78]....
        /*ad78*/ 	.word	0x000200a0


	//   ....[79]....
        /*ad7c*/ 	.word	0x000200b0


	//   ....[80]....
        /*ad80*/ 	.word	0x000200c0


	//   ....[81]....
        /*ad84*/ 	.word	0x000200d0


	//   ....[82]....
        /*ad88*/ 	.word	0x00020100


	//   ....[83]....
        /*ad8c*/ 	.word	0x00020110


	//   ....[84]....
        /*ad90*/ 	.word	0x00020120


	//   ....[85]....
        /*ad94*/ 	.word	0x00020130


	//   ....[86]....
        /*ad98*/ 	.word	0x00020160


	//   ....[87]....
        /*ad9c*/ 	.word	0x00020170


	//   ....[88]....
        /*ada0*/ 	.word	0x00020180


	//   ....[89]....
        /*ada4*/ 	.word	0x00020190


	//   ....[90]....
        /*ada8*/ 	.word	0x000201c0


	//   ....[91]....
        /*adac*/ 	.word	0x000201d0


	//   ....[92]....
        /*adb0*/ 	.word	0x000201e0


	//   ....[93]....
        /*adb4*/ 	.word	0x000201f0


	//   ....[94]....
        /*adb8*/ 	.word	0x00020220


	//   ....[95]....
        /*adbc*/ 	.word	0x00020230


	//   ....[96]....
        /*adc0*/ 	.word	0x00020240


	//   ....[97]....
        /*adc4*/ 	.word	0x00020250


	//   ....[98]....
        /*adc8*/ 	.word	0x00020280


	//   ....[99]....
        /*adcc*/ 	.word	0x00020290


	//   ....[100]....
        /*add0*/ 	.word	0x000202a0


	//   ....[101]....
        /*add4*/ 	.word	0x000202b0


	//   ....[102]....
        /*add8*/ 	.word	0x000202e0


	//   ....[103]....
        /*addc*/ 	.word	0x000202f0


	//   ....[104]....
        /*ade0*/ 	.word	0x00020300


	//   ....[105]....
        /*ade4*/ 	.word	0x00020310


	//   ....[106]....
        /*ade8*/ 	.word	0x00020340


	//   ....[107]....
        /*adec*/ 	.word	0x00020350


	//   ....[108]....
        /*adf0*/ 	.word	0x00020360


	//   ....[109]....
        /*adf4*/ 	.word	0x00020370


	//   ....[110]....
        /*adf8*/ 	.word	0x000203a0


	//   ....[111]....
        /*adfc*/ 	.word	0x000203b0


	//   ....[112]....
        /*ae00*/ 	.word	0x000203c0


	//   ....[113]....
        /*ae04*/ 	.word	0x000203d0


	//   ....[114]....
        /*ae08*/ 	.word	0x00020400


	//   ....[115]....
        /*ae0c*/ 	.word	0x00020410


	//   ....[116]....
        /*ae10*/ 	.word	0x00020420


	//   ....[117]....
        /*ae14*/ 	.word	0x00020430


	//   ....[118]....
        /*ae18*/ 	.word	0x00020460


	//   ....[119]....
        /*ae1c*/ 	.word	0x00020470


	//   ....[120]....
        /*ae20*/ 	.word	0x00020480


	//   ....[121]....
        /*ae24*/ 	.word	0x00020490


	//   ....[122]....
        /*ae28*/ 	.word	0x000204c0


	//   ....[123]....
        /*ae2c*/ 	.word	0x000204d0


	//   ....[124]....
        /*ae30*/ 	.word	0x000204e0


	//   ....[125]....
        /*ae34*/ 	.word	0x000204f0


	//   ....[126]....
        /*ae38*/ 	.word	0x00020520


	//   ....[127]....
        /*ae3c*/ 	.word	0x00020530


	//   ....[128]....
        /*ae40*/ 	.word	0x00020540


	//   ....[129]....
        /*ae44*/ 	.word	0x00020550


	//   ....[130]....
        /*ae48*/ 	.word	0x00020580


	//   ....[131]....
        /*ae4c*/ 	.word	0x00020590


	//   ....[132]....
        /*ae50*/ 	.word	0x000205a0


	//   ....[133]....
        /*ae54*/ 	.word	0x000205b0


	//   ....[134]....
        /*ae58*/ 	.word	0x000205e0


	//   ....[135]....
        /*ae5c*/ 	.word	0x000205f0


	//   ....[136]....
        /*ae60*/ 	.word	0x00020600


	//   ....[137]....
        /*ae64*/ 	.word	0x00020610


	//   ....[138]....
        /*ae68*/ 	.word	0x00020640


	//   ....[139]....
        /*ae6c*/ 	.word	0x00020650


	//   ....[140]....
        /*ae70*/ 	.word	0x00020660


	//   ....[141]....
        /*ae74*/ 	.word	0x00020670


	//   ....[142]....
        /*ae78*/ 	.word	0x000206a0


	//   ....[143]....
        /*ae7c*/ 	.word	0x000206b0


	//   ....[144]....
        /*ae80*/ 	.word	0x000206c0


	//   ....[145]....
        /*ae84*/ 	.word	0x000206d0


	//   ....[146]....
        /*ae88*/ 	.word	0x00020700


	//   ....[147]....
        /*ae8c*/ 	.word	0x00020710


	//   ....[148]....
        /*ae90*/ 	.word	0x00020720


	//   ....[149]....
        /*ae94*/ 	.word	0x00020730


	//   ....[150]....
        /*ae98*/ 	.word	0x00020760


	//   ....[151]....
        /*ae9c*/ 	.word	0x00020770


	//   ....[152]....
        /*aea0*/ 	.word	0x00020780


	//   ....[153]....
        /*aea4*/ 	.word	0x00020790


	//   ....[154]....
        /*aea8*/ 	.word	0x000207c0


	//   ....[155]....
        /*aeac*/ 	.word	0x000207d0


	//   ....[156]....
        /*aeb0*/ 	.word	0x000207e0


	//   ....[157]....
        /*aeb4*/ 	.word	0x000207f0


	//   ....[158]....
        /*aeb8*/ 	.word	0x00020820


	//   ....[159]....
        /*aebc*/ 	.word	0x00020830


	//   ....[160]....
        /*aec0*/ 	.word	0x00020840


	//   ....[161]....
        /*aec4*/ 	.word	0x00020850


	//   ....[162]....
        /*aec8*/ 	.word	0x00020880


	//   ....[163]....
        /*aecc*/ 	.word	0x00020890


	//   ....[164]....
        /*aed0*/ 	.word	0x000208a0


	//   ....[165]....
        /*aed4*/ 	.word	0x000208b0


	//   ....[166]....
        /*aed8*/ 	.word	0x000208e0


	//   ....[167]....
        /*aedc*/ 	.word	0x000208f0


	//   ....[168]....
        /*aee0*/ 	.word	0x00020900


	//   ....[169]....
        /*aee4*/ 	.word	0x00020910


	//   ....[170]....
        /*aee8*/ 	.word	0x00020940


	//   ....[171]....
        /*aeec*/ 	.word	0x00020950


	//   ....[172]....
        /*aef0*/ 	.word	0x00020960


	//   ....[173]....
        /*aef4*/ 	.word	0x00020970


	//   ....[174]....
        /*aef8*/ 	.word	0x000209a0


	//   ....[175]....
        /*aefc*/ 	.word	0x000209b0


	//   ....[176]....
        /*af00*/ 	.word	0x000209c0


	//   ....[177]....
        /*af04*/ 	.word	0x000209d0


	//   ....[178]....
        /*af08*/ 	.word	0x00020a00


	//   ....[179]....
        /*af0c*/ 	.word	0x00020a10


	//   ....[180]....
        /*af10*/ 	.word	0x00020a20


	//   ....[181]....
        /*af14*/ 	.word	0x00020a30


	//   ....[182]....
        /*af18*/ 	.word	0x00020a60


	//   ....[183]....
        /*af1c*/ 	.word	0x00020a70


	//   ....[184]....
        /*af20*/ 	.word	0x00020a80


	//   ....[185]....
        /*af24*/ 	.word	0x00020a90


	//   ....[186]....
        /*af28*/ 	.word	0x00020ac0


	//   ....[187]....
        /*af2c*/ 	.word	0x00020ad0


	//   ....[188]....
        /*af30*/ 	.word	0x00020ae0


	//   ....[189]....
        /*af34*/ 	.word	0x00020af0


	//   ....[190]....
        /*af38*/ 	.word	0x00020b20


	//   ....[191]....
        /*af3c*/ 	.word	0x00020b30


	//   ....[192]....
        /*af40*/ 	.word	0x00020b40


	//   ....[193]....
        /*af44*/ 	.word	0x00020b50


	//   ....[194]....
        /*af48*/ 	.word	0x00020b80


	//   ....[195]....
        /*af4c*/ 	.word	0x00020b90


	//   ....[196]....
        /*af50*/ 	.word	0x00020ba0


	//   ....[197]....
        /*af54*/ 	.word	0x00020bb0


	//   ....[198]....
        /*af58*/ 	.word	0x00020be0


	//   ....[199]....
        /*af5c*/ 	.word	0x00020bf0


	//   ....[200]....
        /*af60*/ 	.word	0x00020c00


	//   ....[201]....
        /*af64*/ 	.word	0x00020c10


	//   ....[202]....
        /*af68*/ 	.word	0x00020c40


	//   ....[203]....
        /*af6c*/ 	.word	0x00020c50


	//   ....[204]....
        /*af70*/ 	.word	0x00020c60


	//   ....[205]....
        /*af74*/ 	.word	0x00020c70


	//   ....[206]....
        /*af78*/ 	.word	0x00020ca0


	//   ....[207]....
        /*af7c*/ 	.word	0x00020cb0


	//   ....[208]....
        /*af80*/ 	.word	0x00020cc0


	//   ....[209]....
        /*af84*/ 	.word	0x00020cd0


	//   ....[210]....
        /*af88*/ 	.word	0x00020d00


	//   ....[211]....
        /*af8c*/ 	.word	0x00020d10


	//   ....[212]....
        /*af90*/ 	.word	0x00020d20


	//   ....[213]....
        /*af94*/ 	.word	0x00020d30


	//   ....[214]....
        /*af98*/ 	.word	0x00020d60


	//   ....[215]....
        /*af9c*/ 	.word	0x00020d70


	//   ....[216]....
        /*afa0*/ 	.word	0x00020d80


	//   ....[217]....
        /*afa4*/ 	.word	0x00020d90


	//   ....[218]....
        /*afa8*/ 	.word	0x00020dc0


	//   ....[219]....
        /*afac*/ 	.word	0x00020dd0


	//   ....[220]....
        /*afb0*/ 	.word	0x00020de0


	//   ....[221]....
        /*afb4*/ 	.word	0x00020df0


	//   ....[222]....
        /*afb8*/ 	.word	0x00020e20


	//   ....[223]....
        /*afbc*/ 	.word	0x00020e30


	//   ....[224]....
        /*afc0*/ 	.word	0x00020e40


	//   ....[225]....
        /*afc4*/ 	.word	0x00020e50


	//   ....[226]....
        /*afc8*/ 	.word	0x00020e80


	//   ....[227]....
        /*afcc*/ 	.word	0x00020e90


	//   ....[228]....
        /*afd0*/ 	.word	0x00020ea0


	//   ....[229]....
        /*afd4*/ 	.word	0x00020eb0


	//   ....[230]....
        /*afd8*/ 	.word	0x00020ee0


	//   ....[231]....
        /*afdc*/ 	.word	0x00020ef0


	//   ....[232]....
        /*afe0*/ 	.word	0x00020f00


	//   ....[233]....
        /*afe4*/ 	.word	0x00020f10


	//   ....[234]....
        /*afe8*/ 	.word	0x00020f40


	//   ....[235]....
        /*afec*/ 	.word	0x00020f50


	//   ....[236]....
        /*aff0*/ 	.word	0x00020f60


	//   ....[237]....
        /*aff4*/ 	.word	0x00020f70


	//   ....[238]....
        /*aff8*/ 	.word	0x00020fa0


	//   ....[239]....
        /*affc*/ 	.word	0x00020fb0


	//   ....[240]....
        /*b000*/ 	.word	0x00020fc0


	//   ....[241]....
        /*b004*/ 	.word	0x00020fd0


	//   ....[242]....
        /*b008*/ 	.word	0x00021000


	//   ....[243]....
        /*b00c*/ 	.word	0x00021010


	//   ....[244]....
        /*b010*/ 	.word	0x00021020


	//   ....[245]....
        /*b014*/ 	.word	0x00021030


	//   ....[246]....
        /*b018*/ 	.word	0x00021060


	//   ....[247]....
        /*b01c*/ 	.word	0x00021070


	//   ....[248]....
        /*b020*/ 	.word	0x00021080


	//   ....[249]....
        /*b024*/ 	.word	0x00021090


	//   ....[250]....
        /*b028*/ 	.word	0x000210c0


	//   ....[251]....
        /*b02c*/ 	.word	0x000210d0


	//   ....[252]....
        /*b030*/ 	.word	0x000210e0


	//   ....[253]....
        /*b034*/ 	.word	0x000210f0


	//   ....[254]....
        /*b038*/ 	.word	0x00021130


	//   ....[255]....
        /*b03c*/ 	.word	0x00024170


	//   ....[0]....
        /*b040*/ 	.word	0x00024180


	//   ....[1]....
        /*b044*/ 	.word	0x00024190


	//   ....[2]....
        /*b048*/ 	.word	0x000241b0


	//   ....[3]....
        /*b04c*/ 	.word	0x000241c0


	//   ....[4]....
        /*b050*/ 	.word	0x000241d0


	//   ....[5]....
        /*b054*/ 	.word	0x000241e0


	//   ....[6]....
        /*b058*/ 	.word	0x00024210


	//   ....[7]....
        /*b05c*/ 	.word	0x00024220


	//   ....[8]....
        /*b060*/ 	.word	0x00024230


	//   ....[9]....
        /*b064*/ 	.word	0x00024240


	//   ....[10]....
        /*b068*/ 	.word	0x00024270


	//   ....[11]....
        /*b06c*/ 	.word	0x00024280


	//   ....[12]....
        /*b070*/ 	.word	0x00024290


	//   ....[13]....
        /*b074*/ 	.word	0x000242a0


	//   ....[14]....
        /*b078*/ 	.word	0x000242d0


	//   ....[15]....
        /*b07c*/ 	.word	0x000242e0


	//   ....[16]....
        /*b080*/ 	.word	0x000242f0


	//   ....[17]....
        /*b084*/ 	.word	0x00024300


	//   ....[18]....
        /*b088*/ 	.word	0x00024330


	//   ....[19]....
        /*b08c*/ 	.word	0x00024340


	//   ....[20]....
        /*b090*/ 	.word	0x00024350


	//   ....[21]....
        /*b094*/ 	.word	0x00024360


	//   ....[22]....
        /*b098*/ 	.word	0x00024390


	//   ....[23]....
        /*b09c*/ 	.word	0x000243a0


	//   ....[24]....
        /*b0a0*/ 	.word	0x000243b0


	//   ....[25]....
        /*b0a4*/ 	.word	0x000243c0


	//   ....[26]....
        /*b0a8*/ 	.word	0x000243f0


	//   ....[27]....
        /*b0ac*/ 	.word	0x00024400


	//   ....[28]....
        /*b0b0*/ 	.word	0x00024410


	//   ....[29]....
        /*b0b4*/ 	.word	0x00024420


	//   ....[30]....
        /*b0b8*/ 	.word	0x00024450


	//   ....[31]....
        /*b0bc*/ 	.word	0x00024460


	//   ....[32]....
        /*b0c0*/ 	.word	0x00024470


	//   ....[33]....
        /*b0c4*/ 	.word	0x00024480


	//   ....[34]....
        /*b0c8*/ 	.word	0x000244b0


	//   ....[35]....
        /*b0cc*/ 	.word	0x000244c0


	//   ....[36]....
        /*b0d0*/ 	.word	0x000244d0


	//   ....[37]....
        /*b0d4*/ 	.word	0x000244e0


	//   ....[38]....
        /*b0d8*/ 	.word	0x00024510


	//   ....[39]....
        /*b0dc*/ 	.word	0x00024520


	//   ....[40]....
        /*b0e0*/ 	.word	0x00024530


	//   ....[41]....
        /*b0e4*/ 	.word	0x00024540


	//   ....[42]....
        /*b0e8*/ 	.word	0x00024570


	//   ....[43]....
        /*b0ec*/ 	.word	0x00024580


	//   ....[44]....
        /*b0f0*/ 	.word	0x00024590


	//   ....[45]....
        /*b0f4*/ 	.word	0x000245a0


	//   ....[46]....
        /*b0f8*/ 	.word	0x000245d0


	//   ....[47]....
        /*b0fc*/ 	.word	0x000245e0


	//   ....[48]....
        /*b100*/ 	.word	0x000245f0


	//   ....[49]....
        /*b104*/ 	.word	0x00024600


	//   ....[50]....
        /*b108*/ 	.word	0x00024630


	//   ....[51]....
        /*b10c*/ 	.word	0x00024640


	//   ....[52]....
        /*b110*/ 	.word	0x00024650


	//   ....[53]....
        /*b114*/ 	.word	0x00024660


	//   ....[54]....
        /*b118*/ 	.word	0x00024690


	//   ....[55]....
        /*b11c*/ 	.word	0x000246a0


	//   ....[56]....
        /*b120*/ 	.word	0x000246b0


	//   ....[57]....
        /*b124*/ 	.word	0x000246c0


	//   ....[58]....
        /*b128*/ 	.word	0x000246f0


	//   ....[59]....
        /*b12c*/ 	.word	0x00024700


	//   ....[60]....
        /*b130*/ 	.word	0x00024710


	//   ....[61]....
        /*b134*/ 	.word	0x00024720


	//   ....[62]....
        /*b138*/ 	.word	0x00024750


	//   ....[63]....
        /*b13c*/ 	.word	0x00024760


	//   ....[64]....
        /*b140*/ 	.word	0x00024770


	//   ....[65]....
        /*b144*/ 	.word	0x00024780


	//   ....[66]....
        /*b148*/ 	.word	0x000247b0


	//   ....[67]....
        /*b14c*/ 	.word	0x000247c0


	//   ....[68]....
        /*b150*/ 	.word	0x000247d0


	//   ....[69]....
        /*b154*/ 	.word	0x000247e0


	//   ....[70]....
        /*b158*/ 	.word	0x00024810


	//   ....[71]....
        /*b15c*/ 	.word	0x00024820


	//   ....[72]....
        /*b160*/ 	.word	0x00024830


	//   ....[73]....
        /*b164*/ 	.word	0x00024840


	//   ....[74]....
        /*b168*/ 	.word	0x00024870


	//   ....[75]....
        /*b16c*/ 	.word	0x00024880


	//   ....[76]....
        /*b170*/ 	.word	0x00024890


	//   ....[77]....
        /*b174*/ 	.word	0x000248a0


	//   ....[78]....
        /*b178*/ 	.word	0x000248d0


	//   ....[79]....
        /*b17c*/ 	.word	0x000248e0


	//   ....[80]....
        /*b180*/ 	.word	0x000248f0


	//   ....[81]....
        /*b184*/ 	.word	0x00024900


	//   ....[82]....
        /*b188*/ 	.word	0x00024930


	//   ....[83]....
        /*b18c*/ 	.word	0x00024940


	//   ....[84]....
        /*b190*/ 	.word	0x00024950


	//   ....[85]....
        /*b194*/ 	.word	0x00024960


	//   ....[86]....
        /*b198*/ 	.word	0x00024990


	//   ....[87]....
        /*b19c*/ 	.word	0x000249a0


	//   ....[88]....
        /*b1a0*/ 	.word	0x000249b0


	//   ....[89]....
        /*b1a4*/ 	.word	0x000249c0


	//   ....[90]....
        /*b1a8*/ 	.word	0x000249f0


	//   ....[91]....
        /*b1ac*/ 	.word	0x00024a00


	//   ....[92]....
        /*b1b0*/ 	.word	0x00024a10


	//   ....[93]....
        /*b1b4*/ 	.word	0x00024a20


	//   ....[94]....
        /*b1b8*/ 	.word	0x00024a50


	//   ....[95]....
        /*b1bc*/ 	.word	0x00024a60


	//   ....[96]....
        /*b1c0*/ 	.word	0x00024a70


	//   ....[97]....
        /*b1c4*/ 	.word	0x00024a80


	//   ....[98]....
        /*b1c8*/ 	.word	0x00024ab0


	//   ....[99]....
        /*b1cc*/ 	.word	0x00024ac0


	//   ....[100]....
        /*b1d0*/ 	.word	0x00024ad0


	//   ....[101]....
        /*b1d4*/ 	.word	0x00024ae0


	//   ....[102]....
        /*b1d8*/ 	.word	0x00024b10


	//   ....[103]....
        /*b1dc*/ 	.word	0x00024b20


	//   ....[104]....
        /*b1e0*/ 	.word	0x00024b30


	//   ....[105]....
        /*b1e4*/ 	.word	0x00024b40


	//   ....[106]....
        /*b1e8*/ 	.word	0x00024b70


	//   ....[107]....
        /*b1ec*/ 	.word	0x00024b80


	//   ....[108]....
        /*b1f0*/ 	.word	0x00024b90


	//   ....[109]....
        /*b1f4*/ 	.word	0x00024ba0


	//   ....[110]....
        /*b1f8*/ 	.word	0x00024bd0


	//   ....[111]....
        /*b1fc*/ 	.word	0x00024be0


	//   ....[112]....
        /*b200*/ 	.word	0x00024bf0


	//   ....[113]....
        /*b204*/ 	.word	0x00024c00


	//   ....[114]....
        /*b208*/ 	.word	0x00024c30


	//   ....[115]....
        /*b20c*/ 	.word	0x00024c40


	//   ....[116]....
        /*b210*/ 	.word	0x00024c50


	//   ....[117]....
        /*b214*/ 	.word	0x00024c60


	//   ....[118]....
        /*b218*/ 	.word	0x00024c90


	//   ....[119]....
        /*b21c*/ 	.word	0x00024ca0


	//   ....[120]....
        /*b220*/ 	.word	0x00024cb0


	//   ....[121]....
        /*b224*/ 	.word	0x00024cc0


	//   ....[122]....
        /*b228*/ 	.word	0x00024cf0


	//   ....[123]....
        /*b22c*/ 	.word	0x00024d00


	//   ....[124]....
        /*b230*/ 	.word	0x00024d10


	//   ....[125]....
        /*b234*/ 	.word	0x00024d20


	//   ....[126]....
        /*b238*/ 	.word	0x00024d50


	//   ....[127]....
        /*b23c*/ 	.word	0x00024d60


	//   ....[128]....
        /*b240*/ 	.word	0x00024d70


	//   ....[129]....
        /*b244*/ 	.word	0x00024d80


	//   ....[130]....
        /*b248*/ 	.word	0x00024db0


	//   ....[131]....
        /*b24c*/ 	.word	0x00024dc0


	//   ....[132]....
        /*b250*/ 	.word	0x00024dd0


	//   ....[133]....
        /*b254*/ 	.word	0x00024de0


	//   ....[134]....
        /*b258*/ 	.word	0x00024e10


	//   ....[135]....
        /*b25c*/ 	.word	0x00024e20


	//   ....[136]....
        /*b260*/ 	.word	0x00024e30


	//   ....[137]....
        /*b264*/ 	.word	0x00024e40


	//   ....[138]....
        /*b268*/ 	.word	0x00024e70


	//   ....[139]....
        /*b26c*/ 	.word	0x00024e80


	//   ....[140]....
        /*b270*/ 	.word	0x00024e90


	//   ....[141]....
        /*b274*/ 	.word	0x00024ea0


	//   ....[142]....
        /*b278*/ 	.word	0x00024ed0


	//   ....[143]....
        /*b27c*/ 	.word	0x00024ee0


	//   ....[144]....
        /*b280*/ 	.word	0x00024ef0


	//   ....[145]....
        /*b284*/ 	.word	0x00024f00


	//   ....[146]....
        /*b288*/ 	.word	0x00024f30


	//   ....[147]....
        /*b28c*/ 	.word	0x00024f40


	//   ....[148]....
        /*b290*/ 	.word	0x00024f50


	//   ....[149]....
        /*b294*/ 	.word	0x00024f60


	//   ....[150]....
        /*b298*/ 	.word	0x00024f90


	//   ....[151]....
        /*b29c*/ 	.word	0x00024fa0


	//   ....[152]....
        /*b2a0*/ 	.word	0x00024fb0


	//   ....[153]....
        /*b2a4*/ 	.word	0x00024fc0


	//   ....[154]....
        /*b2a8*/ 	.word	0x00024ff0


	//   ....[155]....
        /*b2ac*/ 	.word	0x00025000


	//   ....[156]....
        /*b2b0*/ 	.word	0x00025010


	//   ....[157]....
        /*b2b4*/ 	.word	0x00025020


	//   ....[158]....
        /*b2b8*/ 	.word	0x00025050


	//   ....[159]....
        /*b2bc*/ 	.word	0x00025060


	//   ....[160]....
        /*b2c0*/ 	.word	0x00025070


	//   ....[161]....
        /*b2c4*/ 	.word	0x00025080


	//   ....[162]....
        /*b2c8*/ 	.word	0x000250b0


	//   ....[163]....
        /*b2cc*/ 	.word	0x000250c0


	//   ....[164]....
        /*b2d0*/ 	.word	0x000250d0


	//   ....[165]....
        /*b2d4*/ 	.word	0x000250e0


	//   ....[166]....
        /*b2d8*/ 	.word	0x00025110


	//   ....[167]....
        /*b2dc*/ 	.word	0x00025120


	//   ....[168]....
        /*b2e0*/ 	.word	0x00025130


	//   ....[169]....
        /*b2e4*/ 	.word	0x00025140


	//   ....[170]....
        /*b2e8*/ 	.word	0x00025170


	//   ....[171]....
        /*b2ec*/ 	.word	0x00025180


	//   ....[172]....
        /*b2f0*/ 	.word	0x00025190


	//   ....[173]....
        /*b2f4*/ 	.word	0x000251a0


	//   ....[174]....
        /*b2f8*/ 	.word	0x000251d0


	//   ....[175]....
        /*b2fc*/ 	.word	0x000251e0


	//   ....[176]....
        /*b300*/ 	.word	0x000251f0


	//   ....[177]....
        /*b304*/ 	.word	0x00025200


	//   ....[178]....
        /*b308*/ 	.word	0x00025230


	//   ....[179]....
        /*b30c*/ 	.word	0x00025240


	//   ....[180]....
        /*b310*/ 	.word	0x00025250


	//   ....[181]....
        /*b314*/ 	.word	0x00025260


	//   ....[182]....
        /*b318*/ 	.word	0x00025290


	//   ....[183]....
        /*b31c*/ 	.word	0x000252a0


	//   ....[184]....
        /*b320*/ 	.word	0x000252b0


	//   ....[185]....
        /*b324*/ 	.word	0x000252c0


	//   ....[186]....
        /*b328*/ 	.word	0x000252f0


	//   ....[187]....
        /*b32c*/ 	.word	0x00025300


	//   ....[188]....
        /*b330*/ 	.word	0x00025310


	//   ....[189]....
        /*b334*/ 	.word	0x00025320


	//   ....[190]....
        /*b338*/ 	.word	0x00025350


	//   ....[191]....
        /*b33c*/ 	.word	0x00025360


	//   ....[192]....
        /*b340*/ 	.word	0x00025370


	//   ....[193]....
        /*b344*/ 	.word	0x00025380


	//   ....[194]....
        /*b348*/ 	.word	0x000253b0


	//   ....[195]....
        /*b34c*/ 	.word	0x000253c0


	//   ....[196]....
        /*b350*/ 	.word	0x000253d0


	//   ....[197]....
        /*b354*/ 	.word	0x000253e0


	//   ....[198]....
        /*b358*/ 	.word	0x00025410


	//   ....[199]....
        /*b35c*/ 	.word	0x00025420


	//   ....[200]....
        /*b360*/ 	.word	0x00025430


	//   ....[201]....
        /*b364*/ 	.word	0x00025440


	//   ....[202]....
        /*b368*/ 	.word	0x00025470


	//   ....[203]....
        /*b36c*/ 	.word	0x00025480


	//   ....[204]....
        /*b370*/ 	.word	0x00025490


	//   ....[205]....
        /*b374*/ 	.word	0x000254a0


	//   ....[206]....
        /*b378*/ 	.word	0x000254d0


	//   ....[207]....
        /*b37c*/ 	.word	0x000254e0


	//   ....[208]....
        /*b380*/ 	.word	0x000254f0


	//   ....[209]....
        /*b384*/ 	.word	0x00025500


	//   ....[210]....
        /*b388*/ 	.word	0x00025530


	//   ....[211]....
        /*b38c*/ 	.word	0x00025540


	//   ....[212]....
        /*b390*/ 	.word	0x00025550


	//   ....[213]....
        /*b394*/ 	.word	0x00025560


	//   ....[214]....
        /*b398*/ 	.word	0x00025590


	//   ....[215]....
        /*b39c*/ 	.word	0x000255a0


	//   ....[216]....
        /*b3a0*/ 	.word	0x000255b0


	//   ....[217]....
        /*b3a4*/ 	.word	0x000255c0


	//   ....[218]....
        /*b3a8*/ 	.word	0x000255f0


	//   ....[219]....
        /*b3ac*/ 	.word	0x00025600


	//   ....[220]....
        /*b3b0*/ 	.word	0x00025610


	//   ....[221]....
        /*b3b4*/ 	.word	0x00025620


	//   ....[222]....
        /*b3b8*/ 	.word	0x00025650


	//   ....[223]....
        /*b3bc*/ 	.word	0x00025660


	//   ....[224]....
        /*b3c0*/ 	.word	0x00025670


	//   ....[225]....
        /*b3c4*/ 	.word	0x00025680


	//   ....[226]....
        /*b3c8*/ 	.word	0x000256b0


	//   ....[227]....
        /*b3cc*/ 	.word	0x000256c0


	//   ....[228]....
        /*b3d0*/ 	.word	0x000256d0


	//   ....[229]....
        /*b3d4*/ 	.word	0x000256e0


	//   ....[230]....
        /*b3d8*/ 	.word	0x00025710


	//   ....[231]....
        /*b3dc*/ 	.word	0x00025720


	//   ....[232]....
        /*b3e0*/ 	.word	0x00025730


	//   ....[233]....
        /*b3e4*/ 	.word	0x00025740


	//   ....[234]....
        /*b3e8*/ 	.word	0x00025770


	//   ....[235]....
        /*b3ec*/ 	.word	0x00025780


	//   ....[236]....
        /*b3f0*/ 	.word	0x00025790


	//   ....[237]....
        /*b3f4*/ 	.word	0x000257a0


	//   ....[238]....
        /*b3f8*/ 	.word	0x000257d0


	//   ....[239]....
        /*b3fc*/ 	.word	0x000257e0


	//   ....[240]....
        /*b400*/ 	.word	0x000257f0


	//   ....[241]....
        /*b404*/ 	.word	0x00025800


	//   ....[242]....
        /*b408*/ 	.word	0x00025830


	//   ....[243]....
        /*b40c*/ 	.word	0x00025840


	//   ....[244]....
        /*b410*/ 	.word	0x00025850


	//   ....[245]....
        /*b414*/ 	.word	0x00025860


	//   ....[246]....
        /*b418*/ 	.word	0x00025890


	//   ....[247]....
        /*b41c*/ 	.word	0x000258a0


	//   ....[248]....
        /*b420*/ 	.word	0x000258b0


	//   ....[249]....
        /*b424*/ 	.word	0x000258c0


	//   ....[250]....
        /*b428*/ 	.word	0x000258f0


	//   ....[251]....
        /*b42c*/ 	.word	0x00025900


	//   ....[252]....
        /*b430*/ 	.word	0x00025910


	//   ....[253]....
        /*b434*/ 	.word	0x00025920


	//   ....[254]....
        /*b438*/ 	.word	0x00025950


	//   ....[255]....
        /*b43c*/ 	.word	0x00025960


	//   ....[0]....
        /*b440*/ 	.word	0x00025970


	//   ....[1]....
        /*b444*/ 	.word	0x00025980


	//   ....[2]....
        /*b448*/ 	.word	0x000259b0


	//   ....[3]....
        /*b44c*/ 	.word	0x000259c0


	//   ....[4]....
        /*b450*/ 	.word	0x000259d0


	//   ....[5]....
        /*b454*/ 	.word	0x000259e0


	//   ....[6]....
        /*b458*/ 	.word	0x00025a10


	//   ....[7]....
        /*b45c*/ 	.word	0x00025a20


	//   ....[8]....
        /*b460*/ 	.word	0x00025a30


	//   ....[9]....
        /*b464*/ 	.word	0x00025a40


	//   ....[10]....
        /*b468*/ 	.word	0x00025a70


	//   ....[11]....
        /*b46c*/ 	.word	0x00025a80


	//   ....[12]....
        /*b470*/ 	.word	0x00025a90


	//   ....[13]....
        /*b474*/ 	.word	0x00025aa0


	//   ....[14]....
        /*b478*/ 	.word	0x00025ad0


	//   ....[15]....
        /*b47c*/ 	.word	0x00025ae0


	//   ....[16]....
        /*b480*/ 	.word	0x00025af0


	//   ....[17]....
        /*b484*/ 	.word	0x00025b00


	//   ....[18]....
        /*b488*/ 	.word	0x00025b30


	//   ....[19]....
        /*b48c*/ 	.word	0x00025b40


	//   ....[20]....
        /*b490*/ 	.word	0x00025b50


	//   ....[21]....
        /*b494*/ 	.word	0x00025b60


	//   ....[22]....
        /*b498*/ 	.word	0x00025b90


	//   ....[23]....
        /*b49c*/ 	.word	0x00025ba0


	//   ....[24]....
        /*b4a0*/ 	.word	0x00025bb0


	//   ....[25]....
        /*b4a4*/ 	.word	0x00025bc0


	//   ....[26]....
        /*b4a8*/ 	.word	0x00025bf0


	//   ....[27]....
        /*b4ac*/ 	.word	0x00025c00


	//   ....[28]....
        /*b4b0*/ 	.word	0x00025c10


	//   ....[29]....
        /*b4b4*/ 	.word	0x00025c20


	//   ....[30]....
        /*b4b8*/ 	.word	0x00025c50


	//   ....[31]....
        /*b4bc*/ 	.word	0x00025c60


	//   ....[32]....
        /*b4c0*/ 	.word	0x00025c70


	//   ....[33]....
        /*b4c4*/ 	.word	0x00025c80


	//   ....[34]....
        /*b4c8*/ 	.word	0x00025cb0


	//   ....[35]....
        /*b4cc*/ 	.word	0x00025cc0


	//   ....[36]....
        /*b4d0*/ 	.word	0x00025cd0


	//   ....[37]....
        /*b4d4*/ 	.word	0x00025ce0


	//   ....[38]....
        /*b4d8*/ 	.word	0x00025d10


	//   ....[39]....
        /*b4dc*/ 	.word	0x00025d20


	//   ....[40]....
        /*b4e0*/ 	.word	0x00025d30


	//   ....[41]....
        /*b4e4*/ 	.word	0x00025d40


	//   ....[42]....
        /*b4e8*/ 	.word	0x00025d70


	//   ....[43]....
        /*b4ec*/ 	.word	0x00025d80


	//   ....[44]....
        /*b4f0*/ 	.word	0x00025d90


	//   ....[45]....
        /*b4f4*/ 	.word	0x00025da0


	//   ....[46]....
        /*b4f8*/ 	.word	0x00025dd0


	//   ....[47]....
        /*b4fc*/ 	.word	0x00025de0


	//   ....[48]....
        /*b500*/ 	.word	0x00025df0


	//   ....[49]....
        /*b504*/ 	.word	0x00025e00


	//   ....[50]....
        /*b508*/ 	.word	0x00025e30


	//   ....[51]....
        /*b50c*/ 	.word	0x00025e40


	//   ....[52]....
        /*b510*/ 	.word	0x00025e50


	//   ....[53]....
        /*b514*/ 	.word	0x00025e60


	//   ....[54]....
        /*b518*/ 	.word	0x00025e90


	//   ....[55]....
        /*b51c*/ 	.word	0x00025ea0


	//   ....[56]....
        /*b520*/ 	.word	0x00025eb0


	//   ....[57]....
        /*b524*/ 	.word	0x00025ec0


	//   ....[58]....
        /*b528*/ 	.word	0x00025ef0


	//   ....[59]....
        /*b52c*/ 	.word	0x00025f00


	//   ....[60]....
        /*b530*/ 	.word	0x00025f10


	//   ....[61]....
        /*b534*/ 	.word	0x00025f20


	//   ....[62]....
        /*b538*/ 	.word	0x00025f50


	//   ....[63]....
        /*b53c*/ 	.word	0x00025f60


	//   ....[64]....
        /*b540*/ 	.word	0x00025f70


	//   ....[65]....
        /*b544*/ 	.word	0x00025f80


	//   ....[66]....
        /*b548*/ 	.word	0x00025fb0


	//   ....[67]....
        /*b54c*/ 	.word	0x00025fc0


	//   ....[68]....
        /*b550*/ 	.word	0x00025fd0


	//   ....[69]....
        /*b554*/ 	.word	0x00025fe0


	//   ....[70]....
        /*b558*/ 	.word	0x00026010


	//   ....[71]....
        /*b55c*/ 	.word	0x00026020


	//   ....[72]....
        /*b560*/ 	.word	0x00026030


	//   ....[73]....
        /*b564*/ 	.word	0x00026040


	//   ....[74]....
        /*b568*/ 	.word	0x00026070


	//   ....[75]....
        /*b56c*/ 	.word	0x00026080


	//   ....[76]....
        /*b570*/ 	.word	0x00026090


	//   ....[77]....
        /*b574*/ 	.word	0x000260a0


	//   ....[78]....
        /*b578*/ 	.word	0x000260d0


	//   ....[79]....
        /*b57c*/ 	.word	0x000260e0


	//   ....[80]....
        /*b580*/ 	.word	0x000260f0


	//   ....[81]....
        /*b584*/ 	.word	0x00026100


	//   ....[82]....
        /*b588*/ 	.word	0x00026130


	//   ....[83]....
        /*b58c*/ 	.word	0x00026140


	//   ....[84]....
        /*b590*/ 	.word	0x00026150


	//   ....[85]....
        /*b594*/ 	.word	0x00026160


	//   ....[86]....
        /*b598*/ 	.word	0x00026190


	//   ....[87]....
        /*b59c*/ 	.word	0x000261a0


	//   ....[88]....
        /*b5a0*/ 	.word	0x000261b0


	//   ....[89]....
        /*b5a4*/ 	.word	0x000261c0


	//   ....[90]....
        /*b5a8*/ 	.word	0x000261f0


	//   ....[91]....
        /*b5ac*/ 	.word	0x00026200


	//   ....[92]....
        /*b5b0*/ 	.word	0x00026210


	//   ....[93]....
        /*b5b4*/ 	.word	0x00026220


	//   ....[94]....
        /*b5b8*/ 	.word	0x00026250


	//   ....[95]....
        /*b5bc*/ 	.word	0x00026260


	//   ....[96]....
        /*b5c0*/ 	.word	0x00026270


	//   ....[97]....
        /*b5c4*/ 	.word	0x00026280


	//   ....[98]....
        /*b5c8*/ 	.word	0x000262b0


	//   ....[99]....
        /*b5cc*/ 	.word	0x000262c0


	//   ....[100]....
        /*b5d0*/ 	.word	0x000262d0


	//   ....[101]....
        /*b5d4*/ 	.word	0x000262e0


	//   ....[102]....
        /*b5d8*/ 	.word	0x00026310


	//   ....[103]....
        /*b5dc*/ 	.word	0x00026320


	//   ....[104]....
        /*b5e0*/ 	.word	0x00026330


	//   ....[105]....
        /*b5e4*/ 	.word	0x00026340


	//   ....[106]....
        /*b5e8*/ 	.word	0x00026370


	//   ....[107]....
        /*b5ec*/ 	.word	0x00026380


	//   ....[108]....
        /*b5f0*/ 	.word	0x00026390


	//   ....[109]....
        /*b5f4*/ 	.word	0x000263a0


	//   ....[110]....
        /*b5f8*/ 	.word	0x000263d0


	//   ....[111]....
        /*b5fc*/ 	.word	0x000263e0


	//   ....[112]....
        /*b600*/ 	.word	0x000263f0


	//   ....[113]....
        /*b604*/ 	.word	0x00026400


	//   ....[114]....
        /*b608*/ 	.word	0x00026430


	//   ....[115]....
        /*b60c*/ 	.word	0x00026440


	//   ....[116]....
        /*b610*/ 	.word	0x00026450


	//   ....[117]....
        /*b614*/ 	.word	0x00026460


	//   ....[118]....
        /*b618*/ 	.word	0x00026490


	//   ....[119]....
        /*b61c*/ 	.word	0x000264a0


	//   ....[120]....
        /*b620*/ 	.word	0x000264b0


	//   ....[121]....
        /*b624*/ 	.word	0x000264c0


	//   ....[122]....
        /*b628*/ 	.word	0x000264f0


	//   ....[123]....
        /*b62c*/ 	.word	0x00026500


	//   ....[124]....
        /*b630*/ 	.word	0x00026510


	//   ....[125]....
        /*b634*/ 	.word	0x00026520


	//   ....[126]....
        /*b638*/ 	.word	0x00026550


	//   ....[127]....
        /*b63c*/ 	.word	0x00026560


	//   ....[128]....
        /*b640*/ 	.word	0x00026570


	//   ....[129]....
        /*b644*/ 	.word	0x00026580


	//   ....[130]....
        /*b648*/ 	.word	0x000265b0


	//   ....[131]....
        /*b64c*/ 	.word	0x000265c0


	//   ....[132]....
        /*b650*/ 	.word	0x000265d0


	//   ....[133]....
        /*b654*/ 	.word	0x000265e0


	//   ....[134]....
        /*b658*/ 	.word	0x00026610


	//   ....[135]....
        /*b65c*/ 	.word	0x00026620


	//   ....[136]....
        /*b660*/ 	.word	0x00026630


	//   ....[137]....
        /*b664*/ 	.word	0x00026640


	//   ....[138]....
        /*b668*/ 	.word	0x00026670


	//   ....[139]....
        /*b66c*/ 	.word	0x00026680


	//   ....[140]....
        /*b670*/ 	.word	0x00026690


	//   ....[141]....
        /*b674*/ 	.word	0x000266a0


	//   ....[142]....
        /*b678*/ 	.word	0x000266d0


	//   ....[143]....
        /*b67c*/ 	.word	0x000266e0


	//   ....[144]....
        /*b680*/ 	.word	0x000266f0


	//   ....[145]....
        /*b684*/ 	.word	0x00026700


	//   ....[146]....
        /*b688*/ 	.word	0x00026730


	//   ....[147]....
        /*b68c*/ 	.word	0x00026740


	//   ....[148]....
        /*b690*/ 	.word	0x00026750


	//   ....[149]....
        /*b694*/ 	.word	0x00026760


	//   ....[150]....
        /*b698*/ 	.word	0x00026790


	//   ....[151]....
        /*b69c*/ 	.word	0x000267a0


	//   ....[152]....
        /*b6a0*/ 	.word	0x000267b0


	//   ....[153]....
        /*b6a4*/ 	.word	0x000267c0


	//   ....[154]....
        /*b6a8*/ 	.word	0x000267f0


	//   ....[155]....
        /*b6ac*/ 	.word	0x00026800


	//   ....[156]....
        /*b6b0*/ 	.word	0x00026810


	//   ....[157]....
        /*b6b4*/ 	.word	0x00026820


	//   ....[158]....
        /*b6b8*/ 	.word	0x00026850


	//   ....[159]....
        /*b6bc*/ 	.word	0x00026860


	//   ....[160]....
        /*b6c0*/ 	.word	0x00026870


	//   ....[161]....
        /*b6c4*/ 	.word	0x00026880


	//   ....[162]....
        /*b6c8*/ 	.word	0x000268b0


	//   ....[163]....
        /*b6cc*/ 	.word	0x000268c0


	//   ....[164]....
        /*b6d0*/ 	.word	0x000268d0


	//   ....[165]....
        /*b6d4*/ 	.word	0x000268e0


	//   ....[166]....
        /*b6d8*/ 	.word	0x00026910


	//   ....[167]....
        /*b6dc*/ 	.word	0x00026920


	//   ....[168]....
        /*b6e0*/ 	.word	0x00026930


	//   ....[169]....
        /*b6e4*/ 	.word	0x00026940


	//   ....[170]....
        /*b6e8*/ 	.word	0x00026970


	//   ....[171]....
        /*b6ec*/ 	.word	0x00026980


	//   ....[172]....
        /*b6f0*/ 	.word	0x00026990


	//   ....[173]....
        /*b6f4*/ 	.word	0x000269a0


	//   ....[174]....
        /*b6f8*/ 	.word	0x000269d0


	//   ....[175]....
        /*b6fc*/ 	.word	0x000269e0


	//   ....[176]....
        /*b700*/ 	.word	0x000269f0


	//   ....[177]....
        /*b704*/ 	.word	0x00026a00


	//   ....[178]....
        /*b708*/ 	.word	0x00026a30


	//   ....[179]....
        /*b70c*/ 	.word	0x00026a40


	//   ....[180]....
        /*b710*/ 	.word	0x00026a50


	//   ....[181]....
        /*b714*/ 	.word	0x00026a60


	//   ....[182]....
        /*b718*/ 	.word	0x00026a90


	//   ....[183]....
        /*b71c*/ 	.word	0x00026aa0


	//   ....[184]....
        /*b720*/ 	.word	0x00026ab0


	//   ....[185]....
        /*b724*/ 	.word	0x00026ac0


	//   ....[186]....
        /*b728*/ 	.word	0x00026af0


	//   ....[187]....
        /*b72c*/ 	.word	0x00026b00


	//   ....[188]....
        /*b730*/ 	.word	0x00026b10


	//   ....[189]....
        /*b734*/ 	.word	0x00026b20


	//   ....[190]....
        /*b738*/ 	.word	0x00026b50


	//   ....[191]....
        /*b73c*/ 	.word	0x00026b60


	//   ....[192]....
        /*b740*/ 	.word	0x00026b70


	//   ....[193]....
        /*b744*/ 	.word	0x00026b80


	//   ....[194]....
        /*b748*/ 	.word	0x00026bb0


	//   ....[195]....
        /*b74c*/ 	.word	0x00026bc0


	//   ....[196]....
        /*b750*/ 	.word	0x00026bd0


	//   ....[197]....
        /*b754*/ 	.word	0x00026be0


	//   ....[198]....
        /*b758*/ 	.word	0x00026c10


	//   ....[199]....
        /*b75c*/ 	.word	0x00026c20


	//   ....[200]....
        /*b760*/ 	.word	0x00026c30


	//   ....[201]....
        /*b764*/ 	.word	0x00026c40


	//   ....[202]....
        /*b768*/ 	.word	0x00026c70


	//   ....[203]....
        /*b76c*/ 	.word	0x00026c80


	//   ....[204]....
        /*b770*/ 	.word	0x00026c90


	//   ....[205]....
        /*b774*/ 	.word	0x00026ca0


	//   ....[206]....
        /*b778*/ 	.word	0x00026cd0


	//   ....[207]....
        /*b77c*/ 	.word	0x00026ce0


	//   ....[208]....
        /*b780*/ 	.word	0x00026cf0


	//   ....[209]....
        /*b784*/ 	.word	0x00026d00


	//   ....[210]....
        /*b788*/ 	.word	0x00026d30


	//   ....[211]....
        /*b78c*/ 	.word	0x00026d40


	//   ....[212]....
        /*b790*/ 	.word	0x00026d50


	//   ....[213]....
        /*b794*/ 	.word	0x00026d60


	//   ....[214]....
        /*b798*/ 	.word	0x00026d90


	//   ....[215]....
        /*b79c*/ 	.word	0x00026da0


	//   ....[216]....
        /*b7a0*/ 	.word	0x00026db0


	//   ....[217]....
        /*b7a4*/ 	.word	0x00026dc0


	//   ....[218]....
        /*b7a8*/ 	.word	0x00026df0


	//   ....[219]....
        /*b7ac*/ 	.word	0x00026e00


	//   ....[220]....
        /*b7b0*/ 	.word	0x00026e10


	//   ....[221]....
        /*b7b4*/ 	.word	0x00026e20


	//   ....[222]....
        /*b7b8*/ 	.word	0x00026e50


	//   ....[223]....
        /*b7bc*/ 	.word	0x00026e60


	//   ....[224]....
        /*b7c0*/ 	.word	0x00026e70


	//   ....[225]....
        /*b7c4*/ 	.word	0x00026e80


	//   ....[226]....
        /*b7c8*/ 	.word	0x00026eb0


	//   ....[227]....
        /*b7cc*/ 	.word	0x00026ec0


	//   ....[228]....
        /*b7d0*/ 	.word	0x00026ed0


	//   ....[229]....
        /*b7d4*/ 	.word	0x00026ee0


	//   ....[230]....
        /*b7d8*/ 	.word	0x00026f10


	//   ....[231]....
        /*b7dc*/ 	.word	0x00026f20


	//   ....[232]....
        /*b7e0*/ 	.word	0x00026f30


	//   ....[233]....
        /*b7e4*/ 	.word	0x00026f40


	//   ....[234]....
        /*b7e8*/ 	.word	0x00026f70


	//   ....[235]....
        /*b7ec*/ 	.word	0x00026f80


	//   ....[236]....
        /*b7f0*/ 	.word	0x00026f90


	//   ....[237]....
        /*b7f4*/ 	.word	0x00026fa0


	//   ....[238]....
        /*b7f8*/ 	.word	0x00026fd0


	//   ....[239]....
        /*b7fc*/ 	.word	0x00026fe0


	//   ....[240]....
        /*b800*/ 	.word	0x00026ff0


	//   ....[241]....
        /*b804*/ 	.word	0x00027000


	//   ....[242]....
        /*b808*/ 	.word	0x00027030


	//   ....[243]....
        /*b80c*/ 	.word	0x00027040


	//   ....[244]....
        /*b810*/ 	.word	0x00027050


	//   ....[245]....
        /*b814*/ 	.word	0x00027060


	//   ....[246]....
        /*b818*/ 	.word	0x00027090


	//   ....[247]....
        /*b81c*/ 	.word	0x000270a0


	//   ....[248]....
        /*b820*/ 	.word	0x000270b0


	//   ....[249]....
        /*b824*/ 	.word	0x000270c0


	//   ....[250]....
        /*b828*/ 	.word	0x000270f0


	//   ....[251]....
        /*b82c*/ 	.word	0x00027100


	//   ....[252]....
        /*b830*/ 	.word	0x00027110


	//   ....[253]....
        /*b834*/ 	.word	0x00027120


	//   ....[254]....
        /*b838*/ 	.word	0x00027160


	//   ....[255]....
        /*b83c*/ 	.word	0x0002a1a0


	//   ....[0]....
        /*b840*/ 	.word	0x0002a1b0


	//   ....[1]....
        /*b844*/ 	.word	0x0002a1c0


	//   ....[2]....
        /*b848*/ 	.word	0x0002a1e0


	//   ....[3]....
        /*b84c*/ 	.word	0x0002a1f0


	//   ....[4]....
        /*b850*/ 	.word	0x0002a200


	//   ....[5]....
        /*b854*/ 	.word	0x0002a210


	//   ....[6]....
        /*b858*/ 	.word	0x0002a240


	//   ....[7]....
        /*b85c*/ 	.word	0x0002a250


	//   ....[8]....
        /*b860*/ 	.word	0x0002a260


	//   ....[9]....
        /*b864*/ 	.word	0x0002a270


	//   ....[10]....
        /*b868*/ 	.word	0x0002a2a0


	//   ....[11]....
        /*b86c*/ 	.word	0x0002a2b0


	//   ....[12]....
        /*b870*/ 	.word	0x0002a2c0


	//   ....[13]....
        /*b874*/ 	.word	0x0002a2d0


	//   ....[14]....
        /*b878*/ 	.word	0x0002a300


	//   ....[15]....
        /*b87c*/ 	.word	0x0002a310


	//   ....[16]....
        /*b880*/ 	.word	0x0002a320


	//   ....[17]....
        /*b884*/ 	.word	0x0002a330


	//   ....[18]....
        /*b888*/ 	.word	0x0002a360


	//   ....[19]....
        /*b88c*/ 	.word	0x0002a370


	//   ....[20]....
        /*b890*/ 	.word	0x0002a380


	//   ....[21]....
        /*b894*/ 	.word	0x0002a390


	//   ....[22]....
        /*b898*/ 	.word	0x0002a3c0


	//   ....[23]....
        /*b89c*/ 	.word	0x0002a3d0


	//   ....[24]....
        /*b8a0*/ 	.word	0x0002a3e0


	//   ....[25]....
        /*b8a4*/ 	.word	0x0002a3f0


	//   ....[26]....
        /*b8a8*/ 	.word	0x0002a420


	//   ....[27]....
        /*b8ac*/ 	.word	0x0002a430


	//   ....[28]....
        /*b8b0*/ 	.word	0x0002a440


	//   ....[29]....
        /*b8b4*/ 	.word	0x0002a450


	//   ....[30]....
        /*b8b8*/ 	.word	0x0002a480


	//   ....[31]....
        /*b8bc*/ 	.word	0x0002a490


	//   ....[32]....
        /*b8c0*/ 	.word	0x0002a4a0


	//   ....[33]....
        /*b8c4*/ 	.word	0x0002a4b0


	//   ....[34]....
        /*b8c8*/ 	.word	0x0002a4e0


	//   ....[35]....
        /*b8cc*/ 	.word	0x0002a4f0


	//   ....[36]....
        /*b8d0*/ 	.word	0x0002a500


	//   ....[37]....
        /*b8d4*/ 	.word	0x0002a510


	//   ....[38]....
        /*b8d8*/ 	.word	0x0002a540


	//   ....[39]....
        /*b8dc*/ 	.word	0x0002a550


	//   ....[40]....
        /*b8e0*/ 	.word	0x0002a560


	//   ....[41]....
        /*b8e4*/ 	.word	0x0002a570


	//   ....[42]....
        /*b8e8*/ 	.word	0x0002a5a0


	//   ....[43]....
        /*b8ec*/ 	.word	0x0002a5b0


	//   ....[44]....
        /*b8f0*/ 	.word	0x0002a5c0


	//   ....[45]....
        /*b8f4*/ 	.word	0x0002a5d0


	//   ....[46]....
        /*b8f8*/ 	.word	0x0002a600


	//   ....[47]....
        /*b8fc*/ 	.word	0x0002a610


	//   ....[48]....
        /*b900*/ 	.word	0x0002a620


	//   ....[49]....
        /*b904*/ 	.word	0x0002a630


	//   ....[50]....
        /*b908*/ 	.word	0x0002a660


	//   ....[51]....
        /*b90c*/ 	.word	0x0002a670


	//   ....[52]....
        /*b910*/ 	.word	0x0002a680


	//   ....[53]....
        /*b914*/ 	.word	0x0002a690


	//   ....[54]....
        /*b918*/ 	.word	0x0002a6c0


	//   ....[55]....
        /*b91c*/ 	.word	0x0002a6d0


	//   ....[56]....
        /*b920*/ 	.word	0x0002a6e0


	//   ....[57]....
        /*b924*/ 	.word	0x0002a6f0


	//   ....[58]....
        /*b928*/ 	.word	0x0002a720


	//   ....[59]....
        /*b92c*/ 	.word	0x0002a730


	//   ....[60]....
        /*b930*/ 	.word	0x0002a740


	//   ....[61]....
        /*b934*/ 	.word	0x0002a750


	//   ....[62]....
        /*b938*/ 	.word	0x0002a780


	//   ....[63]....
        /*b93c*/ 	.word	0x0002a790


	//   ....[64]....
        /*b940*/ 	.word	0x0002a7a0


	//   ....[65]....
        /*b944*/ 	.word	0x0002a7b0


	//   ....[66]....
        /*b948*/ 	.word	0x0002a7e0


	//   ....[67]....
        /*b94c*/ 	.word	0x0002a7f0


	//   ....[68]....
        /*b950*/ 	.word	0x0002a800


	//   ....[69]....
        /*b954*/ 	.word	0x0002a810


	//   ....[70]....
        /*b958*/ 	.word	0x0002a840


	//   ....[71]....
        /*b95c*/ 	.word	0x0002a850


	//   ....[72]....
        /*b960*/ 	.word	0x0002a860


	//   ....[73]....
        /*b964*/ 	.word	0x0002a870


	//   ....[74]....
        /*b968*/ 	.word	0x0002a8a0


	//   ....[75]....
        /*b96c*/ 	.word	0x0002a8b0


	//   ....[76]....
        /*b970*/ 	.word	0x0002a8c0


	//   ....[77]....
        /*b974*/ 	.word	0x0002a8d0


	//   ....[78]....
        /*b978*/ 	.word	0x0002a900


	//   ....[79]....
        /*b97c*/ 	.word	0x0002a910


	//   ....[80]....
        /*b980*/ 	.word	0x0002a920


	//   ....[81]....
        /*b984*/ 	.word	0x0002a930


	//   ....[82]....
        /*b988*/ 	.word	0x0002a960


	//   ....[83]....
        /*b98c*/ 	.word	0x0002a970


	//   ....[84]....
        /*b990*/ 	.word	0x0002a980


	//   ....[85]....
        /*b994*/ 	.word	0x0002a990


	//   ....[86]....
        /*b998*/ 	.word	0x0002a9c0


	//   ....[87]....
        /*b99c*/ 	.word	0x0002a9d0


	//   ....[88]....
        /*b9a0*/ 	.word	0x0002a9e0


	//   ....[89]....
        /*b9a4*/ 	.word	0x0002a9f0


	//   ....[90]....
        /*b9a8*/ 	.word	0x0002aa20


	//   ....[91]....
        /*b9ac*/ 	.word	0x0002aa30


	//   ....[92]....
        /*b9b0*/ 	.word	0x0002aa40


	//   ....[93]....
        /*b9b4*/ 	.word	0x0002aa50


	//   ....[94]....
        /*b9b8*/ 	.word	0x0002aa80


	//   ....[95]....
        /*b9bc*/ 	.word	0x0002aa90


	//   ....[96]....
        /*b9c0*/ 	.word	0x0002aaa0


	//   ....[97]....
        /*b9c4*/ 	.word	0x0002aab0


	//   ....[98]....
        /*b9c8*/ 	.word	0x0002aae0


	//   ....[99]....
        /*b9cc*/ 	.word	0x0002aaf0


	//   ....[100]....
        /*b9d0*/ 	.word	0x0002ab00


	//   ....[101]....
        /*b9d4*/ 	.word	0x0002ab10


	//   ....[102]....
        /*b9d8*/ 	.word	0x0002ab40


	//   ....[103]....
        /*b9dc*/ 	.word	0x0002ab50


	//   ....[104]....
        /*b9e0*/ 	.word	0x0002ab60


	//   ....[105]....
        /*b9e4*/ 	.word	0x0002ab70


	//   ....[106]....
        /*b9e8*/ 	.word	0x0002aba0


	//   ....[107]....
        /*b9ec*/ 	.word	0x0002abb0


	//   ....[108]....
        /*b9f0*/ 	.word	0x0002abc0


	//   ....[109]....
        /*b9f4*/ 	.word	0x0002abd0


	//   ....[110]....
        /*b9f8*/ 	.word	0x0002ac00


	//   ....[111]....
        /*b9fc*/ 	.word	0x0002ac10


	//   ....[112]....
        /*ba00*/ 	.word	0x0002ac20


	//   ....[113]....
        /*ba04*/ 	.word	0x0002ac30


	//   ....[114]....
        /*ba08*/ 	.word	0x0002ac60


	//   ....[115]....
        /*ba0c*/ 	.word	0x0002ac70


	//   ....[116]....
        /*ba10*/ 	.word	0x0002ac80


	//   ....[117]....
        /*ba14*/ 	.word	0x0002ac90


	//   ....[118]....
        /*ba18*/ 	.word	0x0002acc0


	//   ....[119]....
        /*ba1c*/ 	.word	0x0002acd0


	//   ....[120]....
        /*ba20*/ 	.word	0x0002ace0


	//   ....[121]....
        /*ba24*/ 	.word	0x0002acf0


	//   ....[122]....
        /*ba28*/ 	.word	0x0002ad20


	//   ....[123]....
        /*ba2c*/ 	.word	0x0002ad30


	//   ....[124]....
        /*ba30*/ 	.word	0x0002ad40


	//   ....[125]....
        /*ba34*/ 	.word	0x0002ad50


	//   ....[126]....
        /*ba38*/ 	.word	0x0002ad80


	//   ....[127]....
        /*ba3c*/ 	.word	0x0002ad90


	//   ....[128]....
        /*ba40*/ 	.word	0x0002ada0


	//   ....[129]....
        /*ba44*/ 	.word	0x0002adb0


	//   ....[130]....
        /*ba48*/ 	.word	0x0002ade0


	//   ....[131]....
        /*ba4c*/ 	.word	0x0002adf0


	//   ....[132]....
        /*ba50*/ 	.word	0x0002ae00


	//   ....[133]....
        /*ba54*/ 	.word	0x0002ae10


	//   ....[134]....
        /*ba58*/ 	.word	0x0002ae40


	//   ....[135]....
        /*ba5c*/ 	.word	0x0002ae50


	//   ....[136]....
        /*ba60*/ 	.word	0x0002ae60


	//   ....[137]....
        /*ba64*/ 	.word	0x0002ae70


	//   ....[138]....
        /*ba68*/ 	.word	0x0002aea0


	//   ....[139]....
        /*ba6c*/ 	.word	0x0002aeb0


	//   ....[140]....
        /*ba70*/ 	.word	0x0002aec0


	//   ....[141]....
        /*ba74*/ 	.word	0x0002aed0


	//   ....[142]....
        /*ba78*/ 	.word	0x0002af00


	//   ....[143]....
        /*ba7c*/ 	.word	0x0002af10


	//   ....[144]....
        /*ba80*/ 	.word	0x0002af20


	//   ....[145]....
        /*ba84*/ 	.word	0x0002af30


	//   ....[146]....
        /*ba88*/ 	.word	0x0002af60


	//   ....[147]....
        /*ba8c*/ 	.word	0x0002af70


	//   ....[148]....
        /*ba90*/ 	.word	0x0002af80


	//   ....[149]....
        /*ba94*/ 	.word	0x0002af90


	//   ....[150]....
        /*ba98*/ 	.word	0x0002afc0


	//   ....[151]....
        /*ba9c*/ 	.word	0x0002afd0


	//   ....[152]....
        /*baa0*/ 	.word	0x0002afe0


	//   ....[153]....
        /*baa4*/ 	.word	0x0002aff0


	//   ....[154]....
        /*baa8*/ 	.word	0x0002b020


	//   ....[155]....
        /*baac*/ 	.word	0x0002b030


	//   ....[156]....
        /*bab0*/ 	.word	0x0002b040


	//   ....[157]....
        /*bab4*/ 	.word	0x0002b050


	//   ....[158]....
        /*bab8*/ 	.word	0x0002b080


	//   ....[159]....
        /*babc*/ 	.word	0x0002b090


	//   ....[160]....
        /*bac0*/ 	.word	0x0002b0a0


	//   ....[161]....
        /*bac4*/ 	.word	0x0002b0b0


	//   ....[162]....
        /*bac8*/ 	.word	0x0002b0e0


	//   ....[163]....
        /*bacc*/ 	.word	0x0002b0f0


	//   ....[164]....
        /*bad0*/ 	.word	0x0002b100


	//   ....[165]....
        /*bad4*/ 	.word	0x0002b110


	//   ....[166]....
        /*bad8*/ 	.word	0x0002b140


	//   ....[167]....
        /*badc*/ 	.word	0x0002b150


	//   ....[168]....
        /*bae0*/ 	.word	0x0002b160


	//   ....[169]....
        /*bae4*/ 	.word	0x0002b170


	//   ....[170]....
        /*bae8*/ 	.word	0x0002b1a0


	//   ....[171]....
        /*baec*/ 	.word	0x0002b1b0


	//   ....[172]....
        /*baf0*/ 	.word	0x0002b1c0


	//   ....[173]....
        /*baf4*/ 	.word	0x0002b1d0


	//   ....[174]....
        /*baf8*/ 	.word	0x0002b200


	//   ....[175]....
        /*bafc*/ 	.word	0x0002b210


	//   ....[176]....
        /*bb00*/ 	.word	0x0002b220


	//   ....[177]....
        /*bb04*/ 	.word	0x0002b230


	//   ....[178]....
        /*bb08*/ 	.word	0x0002b260


	//   ....[179]....
        /*bb0c*/ 	.word	0x0002b270


	//   ....[180]....
        /*bb10*/ 	.word	0x0002b280


	//   ....[181]....
        /*bb14*/ 	.word	0x0002b290


	//   ....[182]....
        /*bb18*/ 	.word	0x0002b2c0


	//   ....[183]....
        /*bb1c*/ 	.word	0x0002b2d0


	//   ....[184]....
        /*bb20*/ 	.word	0x0002b2e0


	//   ....[185]....
        /*bb24*/ 	.word	0x0002b2f0


	//   ....[186]....
        /*bb28*/ 	.word	0x0002b320


	//   ....[187]....
        /*bb2c*/ 	.word	0x0002b330


	//   ....[188]....
        /*bb30*/ 	.word	0x0002b340


	//   ....[189]....
        /*bb34*/ 	.word	0x0002b350


	//   ....[190]....
        /*bb38*/ 	.word	0x0002b380


	//   ....[191]....
        /*bb3c*/ 	.word	0x0002b390


	//   ....[192]....
        /*bb40*/ 	.word	0x0002b3a0


	//   ....[193]....
        /*bb44*/ 	.word	0x0002b3b0


	//   ....[194]....
        /*bb48*/ 	.word	0x0002b3e0


	//   ....[195]....
        /*bb4c*/ 	.word	0x0002b3f0


	//   ....[196]....
        /*bb50*/ 	.word	0x0002b400


	//   ....[197]....
        /*bb54*/ 	.word	0x0002b410


	//   ....[198]....
        /*bb58*/ 	.word	0x0002b440


	//   ....[199]....
        /*bb5c*/ 	.word	0x0002b450


	//   ....[200]....
        /*bb60*/ 	.word	0x0002b460


	//   ....[201]....
        /*bb64*/ 	.word	0x0002b470


	//   ....[202]....
        /*bb68*/ 	.word	0x0002b4a0


	//   ....[203]....
        /*bb6c*/ 	.word	0x0002b4b0


	//   ....[204]....
        /*bb70*/ 	.word	0x0002b4c0


	//   ....[205]....
        /*bb74*/ 	.word	0x0002b4d0


	//   ....[206]....
        /*bb78*/ 	.word	0x0002b500


	//   ....[207]....
        /*bb7c*/ 	.word	0x0002b510


	//   ....[208]....
        /*bb80*/ 	.word	0x0002b520


	//   ....[209]....
        /*bb84*/ 	.word	0x0002b530


	//   ....[210]....
        /*bb88*/ 	.word	0x0002b560


	//   ....[211]....
        /*bb8c*/ 	.word	0x0002b570


	//   ....[212]....
        /*bb90*/ 	.word	0x0002b580


	//   ....[213]....
        /*bb94*/ 	.word	0x0002b590


	//   ....[214]....
        /*bb98*/ 	.word	0x0002b5c0


	//   ....[215]....
        /*bb9c*/ 	.word	0x0002b5d0


	//   ....[216]....
        /*bba0*/ 	.word	0x0002b5e0


	//   ....[217]....
        /*bba4*/ 	.word	0x0002b5f0


	//   ....[218]....
        /*bba8*/ 	.word	0x0002b620


	//   ....[219]....
        /*bbac*/ 	.word	0x0002b630


	//   ....[220]....
        /*bbb0*/ 	.word	0x0002b640


	//   ....[221]....
        /*bbb4*/ 	.word	0x0002b650


	//   ....[222]....
        /*bbb8*/ 	.word	0x0002b680


	//   ....[223]....
        /*bbbc*/ 	.word	0x0002b690


	//   ....[224]....
        /*bbc0*/ 	.word	0x0002b6a0


	//   ....[225]....
        /*bbc4*/ 	.word	0x0002b6b0


	//   ....[226]....
        /*bbc8*/ 	.word	0x0002b6e0


	//   ....[227]....
        /*bbcc*/ 	.word	0x0002b6f0


	//   ....[228]....
        /*bbd0*/ 	.word	0x0002b700


	//   ....[229]....
        /*bbd4*/ 	.word	0x0002b710


	//   ....[230]....
        /*bbd8*/ 	.word	0x0002b740


	//   ....[231]....
        /*bbdc*/ 	.word	0x0002b750


	//   ....[232]....
        /*bbe0*/ 	.word	0x0002b760


	//   ....[233]....
        /*bbe4*/ 	.word	0x0002b770


	//   ....[234]....
        /*bbe8*/ 	.word	0x0002b7a0


	//   ....[235]....
        /*bbec*/ 	.word	0x0002b7b0


	//   ....[236]....
        /*bbf0*/ 	.word	0x0002b7c0


	//   ....[237]....
        /*bbf4*/ 	.word	0x0002b7d0


	//   ....[238]....
        /*bbf8*/ 	.word	0x0002b800


	//   ....[239]....
        /*bbfc*/ 	.word	0x0002b810


	//   ....[240]....
        /*bc00*/ 	.word	0x0002b820


	//   ....[241]....
        /*bc04*/ 	.word	0x0002b830


	//   ....[242]....
        /*bc08*/ 	.word	0x0002b860


	//   ....[243]....
        /*bc0c*/ 	.word	0x0002b870


	//   ....[244]....
        /*bc10*/ 	.word	0x0002b880


	//   ....[245]....
        /*bc14*/ 	.word	0x0002b890


	//   ....[246]....
        /*bc18*/ 	.word	0x0002b8c0


	//   ....[247]....
        /*bc1c*/ 	.word	0x0002b8d0


	//   ....[248]....
        /*bc20*/ 	.word	0x0002b8e0


	//   ....[249]....
        /*bc24*/ 	.word	0x0002b8f0


	//   ....[250]....
        /*bc28*/ 	.word	0x0002b920


	//   ....[251]....
        /*bc2c*/ 	.word	0x0002b930


	//   ....[252]....
        /*bc30*/ 	.word	0x0002b940


	//   ....[253]....
        /*bc34*/ 	.word	0x0002b950


	//   ....[254]....
        /*bc38*/ 	.word	0x0002b980


	//   ....[255]....
        /*bc3c*/ 	.word	0x0002b990


	//   ....[0]....
        /*bc40*/ 	.word	0x0002b9a0


	//   ....[1]....
        /*bc44*/ 	.word	0x0002b9b0


	//   ....[2]....
        /*bc48*/ 	.word	0x0002b9e0


	//   ....[3]....
        /*bc4c*/ 	.word	0x0002b9f0


	//   ....[4]....
        /*bc50*/ 	.word	0x0002ba00


	//   ....[5]....
        /*bc54*/ 	.word	0x0002ba10


	//   ....[6]....
        /*bc58*/ 	.word	0x0002ba40


	//   ....[7]....
        /*bc5c*/ 	.word	0x0002ba50


	//   ....[8]....
        /*bc60*/ 	.word	0x0002ba60


	//   ....[9]....
        /*bc64*/ 	.word	0x0002ba70


	//   ....[10]....
        /*bc68*/ 	.word	0x0002baa0


	//   ....[11]....
        /*bc6c*/ 	.word	0x0002bab0


	//   ....[12]....
        /*bc70*/ 	.word	0x0002bac0


	//   ....[13]....
        /*bc74*/ 	.word	0x0002bad0


	//   ....[14]....
        /*bc78*/ 	.word	0x0002bb00


	//   ....[15]....
        /*bc7c*/ 	.word	0x0002bb10


	//   ....[16]....
        /*bc80*/ 	.word	0x0002bb20


	//   ....[17]....
        /*bc84*/ 	.word	0x0002bb30


	//   ....[18]....
        /*bc88*/ 	.word	0x0002bb60


	//   ....[19]....
        /*bc8c*/ 	.word	0x0002bb70


	//   ....[20]....
        /*bc90*/ 	.word	0x0002bb80


	//   ....[21]....
        /*bc94*/ 	.word	0x0002bb90


	//   ....[22]....
        /*bc98*/ 	.word	0x0002bbc0


	//   ....[23]....
        /*bc9c*/ 	.word	0x0002bbd0


	//   ....[24]....
        /*bca0*/ 	.word	0x0002bbe0


	//   ....[25]....
        /*bca4*/ 	.word	0x0002bbf0


	//   ....[26]....
        /*bca8*/ 	.word	0x0002bc20


	//   ....[27]....
        /*bcac*/ 	.word	0x0002bc30


	//   ....[28]....
        /*bcb0*/ 	.word	0x0002bc40


	//   ....[29]....
        /*bcb4*/ 	.word	0x0002bc50


	//   ....[30]....
        /*bcb8*/ 	.word	0x0002bc80


	//   ....[31]....
        /*bcbc*/ 	.word	0x0002bc90


	//   ....[32]....
        /*bcc0*/ 	.word	0x0002bca0


	//   ....[33]....
        /*bcc4*/ 	.word	0x0002bcb0


	//   ....[34]....
        /*bcc8*/ 	.word	0x0002bce0


	//   ....[35]....
        /*bccc*/ 	.word	0x0002bcf0


	//   ....[36]....
        /*bcd0*/ 	.word	0x0002bd00


	//   ....[37]....
        /*bcd4*/ 	.word	0x0002bd10


	//   ....[38]....
        /*bcd8*/ 	.word	0x0002bd40


	//   ....[39]....
        /*bcdc*/ 	.word	0x0002bd50


	//   ....[40]....
        /*bce0*/ 	.word	0x0002bd60


	//   ....[41]....
        /*bce4*/ 	.word	0x0002bd70


	//   ....[42]....
        /*bce8*/ 	.word	0x0002bda0


	//   ....[43]....
        /*bcec*/ 	.word	0x0002bdb0


	//   ....[44]....
        /*bcf0*/ 	.word	0x0002bdc0


	//   ....[45]....
        /*bcf4*/ 	.word	0x0002bdd0


	//   ....[46]....
        /*bcf8*/ 	.word	0x0002be00


	//   ....[47]....
        /*bcfc*/ 	.word	0x0002be10


	//   ....[48]....
        /*bd00*/ 	.word	0x0002be20


	//   ....[49]....
        /*bd04*/ 	.word	0x0002be30


	//   ....[50]....
        /*bd08*/ 	.word	0x0002be60


	//   ....[51]....
        /*bd0c*/ 	.word	0x0002be70


	//   ....[52]....
        /*bd10*/ 	.word	0x0002be80


	//   ....[53]....
        /*bd14*/ 	.word	0x0002be90


	//   ....[54]....
        /*bd18*/ 	.word	0x0002bec0


	//   ....[55]....
        /*bd1c*/ 	.word	0x0002bed0


	//   ....[56]....
        /*bd20*/ 	.word	0x0002bee0


	//   ....[57]....
        /*bd24*/ 	.word	0x0002bef0


	//   ....[58]....
        /*bd28*/ 	.word	0x0002bf20


	//   ....[59]....
        /*bd2c*/ 	.word	0x0002bf30


	//   ....[60]....
        /*bd30*/ 	.word	0x0002bf40


	//   ....[61]....
        /*bd34*/ 	.word	0x0002bf50


	//   ....[62]....
        /*bd38*/ 	.word	0x0002bf80


	//   ....[63]....
        /*bd3c*/ 	.word	0x0002bf90


	//   ....[64]....
        /*bd40*/ 	.word	0x0002bfa0


	//   ....[65]....
        /*bd44*/ 	.word	0x0002bfb0


	//   ....[66]....
        /*bd48*/ 	.word	0x0002bfe0


	//   ....[67]....
        /*bd4c*/ 	.word	0x0002bff0


	//   ....[68]....
        /*bd50*/ 	.word	0x0002c000


	//   ....[69]....
        /*bd54*/ 	.word	0x0002c010


	//   ....[70]....
        /*bd58*/ 	.word	0x0002c040


	//   ....[71]....
        /*bd5c*/ 	.word	0x0002c050


	//   ....[72]....
        /*bd60*/ 	.word	0x0002c060


	//   ....[73]....
        /*bd64*/ 	.word	0x0002c070


	//   ....[74]....
        /*bd68*/ 	.word	0x0002c0a0


	//   ....[75]....
        /*bd6c*/ 	.word	0x0002c0b0


	//   ....[76]....
        /*bd70*/ 	.word	0x0002c0c0


	//   ....[77]....
        /*bd74*/ 	.word	0x0002c0d0


	//   ....[78]....
        /*bd78*/ 	.word	0x0002c100


	//   ....[79]....
        /*bd7c*/ 	.word	0x0002c110


	//   ....[80]....
        /*bd80*/ 	.word	0x0002c120


	//   ....[81]....
        /*bd84*/ 	.word	0x0002c130


	//   ....[82]....
        /*bd88*/ 	.word	0x0002c160


	//   ....[83]....
        /*bd8c*/ 	.word	0x0002c170


	//   ....[84]....
        /*bd90*/ 	.word	0x0002c180


	//   ....[85]....
        /*bd94*/ 	.word	0x0002c190


	//   ....[86]....
        /*bd98*/ 	.word	0x0002c1c0


	//   ....[87]....
        /*bd9c*/ 	.word	0x0002c1d0


	//   ....[88]....
        /*bda0*/ 	.word	0x0002c1e0


	//   ....[89]....
        /*bda4*/ 	.word	0x0002c1f0


	//   ....[90]....
        /*bda8*/ 	.word	0x0002c220


	//   ....[91]....
        /*bdac*/ 	.word	0x0002c230


	//   ....[92]....
        /*bdb0*/ 	.word	0x0002c240


	//   ....[93]....
        /*bdb4*/ 	.word	0x0002c250


	//   ....[94]....
        /*bdb8*/ 	.word	0x0002c280


	//   ....[95]....
        /*bdbc*/ 	.word	0x0002c290


	//   ....[96]....
        /*bdc0*/ 	.word	0x0002c2a0


	//   ....[97]....
        /*bdc4*/ 	.word	0x0002c2b0


	//   ....[98]....
        /*bdc8*/ 	.word	0x0002c2e0


	//   ....[99]....
        /*bdcc*/ 	.word	0x0002c2f0


	//   ....[100]....
        /*bdd0*/ 	.word	0x0002c300


	//   ....[101]....
        /*bdd4*/ 	.word	0x0002c310


	//   ....[102]....
        /*bdd8*/ 	.word	0x0002c340


	//   ....[103]....
        /*bddc*/ 	.word	0x0002c350


	//   ....[104]....
        /*bde0*/ 	.word	0x0002c360


	//   ....[105]....
        /*bde4*/ 	.word	0x0002c370


	//   ....[106]....
        /*bde8*/ 	.word	0x0002c3a0


	//   ....[107]....
        /*bdec*/ 	.word	0x0002c3b0


	//   ....[108]....
        /*bdf0*/ 	.word	0x0002c3c0


	//   ....[109]....
        /*bdf4*/ 	.word	0x0002c3d0


	//   ....[110]....
        /*bdf8*/ 	.word	0x0002c400


	//   ....[111]....
        /*bdfc*/ 	.word	0x0002c410


	//   ....[112]....
        /*be00*/ 	.word	0x0002c420


	//   ....[113]....
        /*be04*/ 	.word	0x0002c430


	//   ....[114]....
        /*be08*/ 	.word	0x0002c460


	//   ....[115]....
        /*be0c*/ 	.word	0x0002c470


	//   ....[116]....
        /*be10*/ 	.word	0x0002c480


	//   ....[117]....
        /*be14*/ 	.word	0x0002c490


	//   ....[118]....
        /*be18*/ 	.word	0x0002c4c0


	//   ....[119]....
        /*be1c*/ 	.word	0x0002c4d0


	//   ....[120]....
        /*be20*/ 	.word	0x0002c4e0


	//   ....[121]....
        /*be24*/ 	.word	0x0002c4f0


	//   ....[122]....
        /*be28*/ 	.word	0x0002c520


	//   ....[123]....
        /*be2c*/ 	.word	0x0002c530


	//   ....[124]....
        /*be30*/ 	.word	0x0002c540


	//   ....[125]....
        /*be34*/ 	.word	0x0002c550


	//   ....[126]....
        /*be38*/ 	.word	0x0002c580


	//   ....[127]....
        /*be3c*/ 	.word	0x0002c590


	//   ....[128]....
        /*be40*/ 	.word	0x0002c5a0


	//   ....[129]....
        /*be44*/ 	.word	0x0002c5b0


	//   ....[130]....
        /*be48*/ 	.word	0x0002c5e0


	//   ....[131]....
        /*be4c*/ 	.word	0x0002c5f0


	//   ....[132]....
        /*be50*/ 	.word	0x0002c600


	//   ....[133]....
        /*be54*/ 	.word	0x0002c610


	//   ....[134]....
        /*be58*/ 	.word	0x0002c640


	//   ....[135]....
        /*be5c*/ 	.word	0x0002c650


	//   ....[136]....
        /*be60*/ 	.word	0x0002c660


	//   ....[137]....
        /*be64*/ 	.word	0x0002c670


	//   ....[138]....
        /*be68*/ 	.word	0x0002c6a0


	//   ....[139]....
        /*be6c*/ 	.word	0x0002c6b0


	//   ....[140]....
        /*be70*/ 	.word	0x0002c6c0


	//   ....[141]....
        /*be74*/ 	.word	0x0002c6d0


	//   ....[142]....
        /*be78*/ 	.word	0x0002c700


	//   ....[143]....
        /*be7c*/ 	.word	0x0002c710


	//   ....[144]....
        /*be80*/ 	.word	0x0002c720


	//   ....[145]....
        /*be84*/ 	.word	0x0002c730


	//   ....[146]....
        /*be88*/ 	.word	0x0002c760


	//   ....[147]....
        /*be8c*/ 	.word	0x0002c770


	//   ....[148]....
        /*be90*/ 	.word	0x0002c780


	//   ....[149]....
        /*be94*/ 	.word	0x0002c790


	//   ....[150]....
        /*be98*/ 	.word	0x0002c7c0


	//   ....[151]....
        /*be9c*/ 	.word	0x0002c7d0


	//   ....[152]....
        /*bea0*/ 	.word	0x0002c7e0


	//   ....[153]....
        /*bea4*/ 	.word	0x0002c7f0


	//   ....[154]....
        /*bea8*/ 	.word	0x0002c820


	//   ....[155]....
        /*beac*/ 	.word	0x0002c830


	//   ....[156]....
        /*beb0*/ 	.word	0x0002c840


	//   ....[157]....
        /*beb4*/ 	.word	0x0002c850


	//   ....[158]....
        /*beb8*/ 	.word	0x0002c880


	//   ....[159]....
        /*bebc*/ 	.word	0x0002c890


	//   ....[160]....
        /*bec0*/ 	.word	0x0002c8a0


	//   ....[161]....
        /*bec4*/ 	.word	0x0002c8b0


	//   ....[162]....
        /*bec8*/ 	.word	0x0002c8e0


	//   ....[163]....
        /*becc*/ 	.word	0x0002c8f0


	//   ....[164]....
        /*bed0*/ 	.word	0x0002c900


	//   ....[165]....
        /*bed4*/ 	.word	0x0002c910


	//   ....[166]....
        /*bed8*/ 	.word	0x0002c940


	//   ....[167]....
        /*bedc*/ 	.word	0x0002c950


	//   ....[168]....
        /*bee0*/ 	.word	0x0002c960


	//   ....[169]....
        /*bee4*/ 	.word	0x0002c970


	//   ....[170]....
        /*bee8*/ 	.word	0x0002c9a0


	//   ....[171]....
        /*beec*/ 	.word	0x0002c9b0


	//   ....[172]....
        /*bef0*/ 	.word	0x0002c9c0


	//   ....[173]....
        /*bef4*/ 	.word	0x0002c9d0


	//   ....[174]....
        /*bef8*/ 	.word	0x0002ca00


	//   ....[175]....
        /*befc*/ 	.word	0x0002ca10


	//   ....[176]....
        /*bf00*/ 	.word	0x0002ca20


	//   ....[177]....
        /*bf04*/ 	.word	0x0002ca30


	//   ....[178]....
        /*bf08*/ 	.word	0x0002ca60


	//   ....[179]....
        /*bf0c*/ 	.word	0x0002ca70


	//   ....[180]....
        /*bf10*/ 	.word	0x0002ca80


	//   ....[181]....
        /*bf14*/ 	.word	0x0002ca90


	//   ....[182]....
        /*bf18*/ 	.word	0x0002cac0


	//   ....[183]....
        /*bf1c*/ 	.word	0x0002cad0


	//   ....[184]....
        /*bf20*/ 	.word	0x0002cae0


	//   ....[185]....
        /*bf24*/ 	.word	0x0002caf0


	//   ....[186]....
        /*bf28*/ 	.word	0x0002cb20


	//   ....[187]....
        /*bf2c*/ 	.word	0x0002cb30


	//   ....[188]....
        /*bf30*/ 	.word	0x0002cb40


	//   ....[189]....
        /*bf34*/ 	.word	0x0002cb50


	//   ....[190]....
        /*bf38*/ 	.word	0x0002cb80


	//   ....[191]....
        /*bf3c*/ 	.word	0x0002cb90


	//   ....[192]....
        /*bf40*/ 	.word	0x0002cba0


	//   ....[193]....
        /*bf44*/ 	.word	0x0002cbb0


	//   ....[194]....
        /*bf48*/ 	.word	0x0002cbe0


	//   ....[195]....
        /*bf4c*/ 	.word	0x0002cbf0


	//   ....[196]....
        /*bf50*/ 	.word	0x0002cc00


	//   ....[197]....
        /*bf54*/ 	.word	0x0002cc10


	//   ....[198]....
        /*bf58*/ 	.word	0x0002cc40


	//   ....[199]....
        /*bf5c*/ 	.word	0x0002cc50


	//   ....[200]....
        /*bf60*/ 	.word	0x0002cc60


	//   ....[201]....
        /*bf64*/ 	.word	0x0002cc70


	//   ....[202]....
        /*bf68*/ 	.word	0x0002cca0


	//   ....[203]....
        /*bf6c*/ 	.word	0x0002ccb0


	//   ....[204]....
        /*bf70*/ 	.word	0x0002ccc0


	//   ....[205]....
        /*bf74*/ 	.word	0x0002ccd0


	//   ....[206]....
        /*bf78*/ 	.word	0x0002cd00


	//   ....[207]....
        /*bf7c*/ 	.word	0x0002cd10


	//   ....[208]....
        /*bf80*/ 	.word	0x0002cd20


	//   ....[209]....
        /*bf84*/ 	.word	0x0002cd30


	//   ....[210]....
        /*bf88*/ 	.word	0x0002cd60


	//   ....[211]....
        /*bf8c*/ 	.word	0x0002cd70


	//   ....[212]....
        /*bf90*/ 	.word	0x0002cd80


	//   ....[213]....
        /*bf94*/ 	.word	0x0002cd90


	//   ....[214]....
        /*bf98*/ 	.word	0x0002cdc0


	//   ....[215]....
        /*bf9c*/ 	.word	0x0002cdd0


	//   ....[216]....
        /*bfa0*/ 	.word	0x0002cde0


	//   ....[217]....
        /*bfa4*/ 	.word	0x0002cdf0


	//   ....[218]....
        /*bfa8*/ 	.word	0x0002ce20


	//   ....[219]....
        /*bfac*/ 	.word	0x0002ce30


	//   ....[220]....
        /*bfb0*/ 	.word	0x0002ce40


	//   ....[221]....
        /*bfb4*/ 	.word	0x0002ce50


	//   ....[222]....
        /*bfb8*/ 	.word	0x0002ce80


	//   ....[223]....
        /*bfbc*/ 	.word	0x0002ce90


	//   ....[224]....
        /*bfc0*/ 	.word	0x0002cea0


	//   ....[225]....
        /*bfc4*/ 	.word	0x0002ceb0


	//   ....[226]....
        /*bfc8*/ 	.word	0x0002cee0


	//   ....[227]....
        /*bfcc*/ 	.word	0x0002cef0


	//   ....[228]....
        /*bfd0*/ 	.word	0x0002cf00


	//   ....[229]....
        /*bfd4*/ 	.word	0x0002cf10


	//   ....[230]....
        /*bfd8*/ 	.word	0x0002cf40


	//   ....[231]....
        /*bfdc*/ 	.word	0x0002cf50


	//   ....[232]....
        /*bfe0*/ 	.word	0x0002cf60


	//   ....[233]....
        /*bfe4*/ 	.word	0x0002cf70


	//   ....[234]....
        /*bfe8*/ 	.word	0x0002cfa0


	//   ....[235]....
        /*bfec*/ 	.word	0x0002cfb0


	//   ....[236]....
        /*bff0*/ 	.word	0x0002cfc0


	//   ....[237]....
        /*bff4*/ 	.word	0x0002cfd0


	//   ....[238]....
        /*bff8*/ 	.word	0x0002d000


	//   ....[239]....
        /*bffc*/ 	.word	0x0002d010


	//   ....[240]....
        /*c000*/ 	.word	0x0002d020


	//   ....[241]....
        /*c004*/ 	.word	0x0002d030


	//   ....[242]....
        /*c008*/ 	.word	0x0002d060


	//   ....[243]....
        /*c00c*/ 	.word	0x0002d070


	//   ....[244]....
        /*c010*/ 	.word	0x0002d080


	//   ....[245]....
        /*c014*/ 	.word	0x0002d090


	//   ....[246]....
        /*c018*/ 	.word	0x0002d0c0


	//   ....[247]....
        /*c01c*/ 	.word	0x0002d0d0


	//   ....[248]....
        /*c020*/ 	.word	0x0002d0e0


	//   ....[249]....
        /*c024*/ 	.word	0x0002d0f0


	//   ....[250]....
        /*c028*/ 	.word	0x0002d120


	//   ....[251]....
        /*c02c*/ 	.word	0x0002d130


	//   ....[252]....
        /*c030*/ 	.word	0x0002d140


	//   ....[253]....
        /*c034*/ 	.word	0x0002d180


	//   ....[254]....
        /*c038*/ 	.word	0x000301c0


	//   ....[255]....
        /*c03c*/ 	.word	0x000301d0


	//   ....[0]....
        /*c040*/ 	.word	0x000301e0


	//   ....[1]....
        /*c044*/ 	.word	0x00030200


	//   ....[2]....
        /*c048*/ 	.word	0x00030210


	//   ....[3]....
        /*c04c*/ 	.word	0x00030220


	//   ....[4]....
        /*c050*/ 	.word	0x00030230


	//   ....[5]....
        /*c054*/ 	.word	0x00030260


	//   ....[6]....
        /*c058*/ 	.word	0x00030270


	//   ....[7]....
        /*c05c*/ 	.word	0x00030280


	//   ....[8]....
        /*c060*/ 	.word	0x00030290


	//   ....[9]....
        /*c064*/ 	.word	0x000302c0


	//   ....[10]....
        /*c068*/ 	.word	0x000302d0


	//   ....[11]....
        /*c06c*/ 	.word	0x000302e0


	//   ....[12]....
        /*c070*/ 	.word	0x000302f0


	//   ....[13]....
        /*c074*/ 	.word	0x00030320


	//   ....[14]....
        /*c078*/ 	.word	0x00030330


	//   ....[15]....
        /*c07c*/ 	.word	0x00030340


	//   ....[16]....
        /*c080*/ 	.word	0x00030350


	//   ....[17]....
        /*c084*/ 	.word	0x00030380


	//   ....[18]....
        /*c088*/ 	.word	0x00030390


	//   ....[19]....
        /*c08c*/ 	.word	0x000303a0


	//   ....[20]....
        /*c090*/ 	.word	0x000303b0


	//   ....[21]....
        /*c094*/ 	.word	0x000303e0


	//   ....[22]....
        /*c098*/ 	.word	0x000303f0


	//   ....[23]....
        /*c09c*/ 	.word	0x00030400


	//   ....[24]....
        /*c0a0*/ 	.word	0x00030410


	//   ....[25]....
        /*c0a4*/ 	.word	0x00030440


	//   ....[26]....
        /*c0a8*/ 	.word	0x00030450


	//   ....[27]....
        /*c0ac*/ 	.word	0x00030460


	//   ....[28]....
        /*c0b0*/ 	.word	0x00030470


	//   ....[29]....
        /*c0b4*/ 	.word	0x000304a0


	//   ....[30]....
        /*c0b8*/ 	.word	0x000304b0


	//   ....[31]....
        /*c0bc*/ 	.word	0x000304c0


	//   ....[32]....
        /*c0c0*/ 	.word	0x000304d0


	//   ....[33]....
        /*c0c4*/ 	.word	0x00030500


	//   ....[34]....
        /*c0c8*/ 	.word	0x00030510


	//   ....[35]....
        /*c0cc*/ 	.word	0x00030520


	//   ....[36]....
        /*c0d0*/ 	.word	0x00030530


	//   ....[37]....
        /*c0d4*/ 	.word	0x00030560


	//   ....[38]....
        /*c0d8*/ 	.word	0x00030570


	//   ....[39]....
        /*c0dc*/ 	.word	0x00030580


	//   ....[40]....
        /*c0e0*/ 	.word	0x00030590


	//   ....[41]....
        /*c0e4*/ 	.word	0x000305c0


	//   ....[42]....
        /*c0e8*/ 	.word	0x000305d0


	//   ....[43]....
        /*c0ec*/ 	.word	0x000305e0


	//   ....[44]....
        /*c0f0*/ 	.word	0x000305f0


	//   ....[45]....
        /*c0f4*/ 	.word	0x00030620


	//   ....[46]....
        /*c0f8*/ 	.word	0x00030630


	//   ....[47]....
        /*c0fc*/ 	.word	0x00030640


	//   ....[48]....
        /*c100*/ 	.word	0x00030650


	//   ....[49]....
        /*c104*/ 	.word	0x00030680


	//   ....[50]....
        /*c108*/ 	.word	0x00030690


	//   ....[51]....
        /*c10c*/ 	.word	0x000306a0


	//   ....[52]....
        /*c110*/ 	.word	0x000306b0


	//   ....[53]....
        /*c114*/ 	.word	0x000306e0


	//   ....[54]....
        /*c118*/ 	.word	0x000306f0


	//   ....[55]....
        /*c11c*/ 	.word	0x00030700


	//   ....[56]....
        /*c120*/ 	.word	0x00030710


	//   ....[57]....
        /*c124*/ 	.word	0x00030740


	//   ....[58]....
        /*c128*/ 	.word	0x00030750


	//   ....[59]....
        /*c12c*/ 	.word	0x00030760


	//   ....[60]....
        /*c130*/ 	.word	0x00030770


	//   ....[61]....
        /*c134*/ 	.word	0x000307a0


	//   ....[62]....
        /*c138*/ 	.word	0x000307b0


	//   ....[63]....
        /*c13c*/ 	.word	0x000307c0


	//   ....[64]....
        /*c140*/ 	.word	0x000307d0


	//   ....[65]....
        /*c144*/ 	.word	0x00030800


	//   ....[66]....
        /*c148*/ 	.word	0x00030810


	//   ....[67]....
        /*c14c*/ 	.word	0x00030820


	//   ....[68]....
        /*c150*/ 	.word	0x00030830


	//   ....[69]....
        /*c154*/ 	.word	0x00030860


	//   ....[70]....
        /*c158*/ 	.word	0x00030870


	//   ....[71]....
        /*c15c*/ 	.word	0x00030880


	//   ....[72]....
        /*c160*/ 	.word	0x00030890


	//   ....[73]....
        /*c164*/ 	.word	0x000308c0


	//   ....[74]....
        /*c168*/ 	.word	0x000308d0


	//   ....[75]....
        /*c16c*/ 	.word	0x000308e0


	//   ....[76]....
        /*c170*/ 	.word	0x000308f0


	//   ....[77]....
        /*c174*/ 	.word	0x00030920


	//   ....[78]....
        /*c178*/ 	.word	0x00030930


	//   ....[79]....
        /*c17c*/ 	.word	0x00030940


	//   ....[80]....
        /*c180*/ 	.word	0x00030950


	//   ....[81]....
        /*c184*/ 	.word	0x00030980


	//   ....[82]....
        /*c188*/ 	.word	0x00030990


	//   ....[83]....
        /*c18c*/ 	.word	0x000309a0


	//   ....[84]....
        /*c190*/ 	.word	0x000309b0


	//   ....[85]....
        /*c194*/ 	.word	0x000309e0


	//   ....[86]....
        /*c198*/ 	.word	0x000309f0


	//   ....[87]....
        /*c19c*/ 	.word	0x00030a00


	//   ....[88]....
        /*c1a0*/ 	.word	0x00030a10


	//   ....[89]....
        /*c1a4*/ 	.word	0x00030a40


	//   ....[90]....
        /*c1a8*/ 	.word	0x00030a50


	//   ....[91]....
        /*c1ac*/ 	.word	0x00030a60


	//   ....[92]....
        /*c1b0*/ 	.word	0x00030a70


	//   ....[93]....
        /*c1b4*/ 	.word	0x00030aa0


	//   ....[94]....
        /*c1b8*/ 	.word	0x00030ab0


	//   ....[95]....
        /*c1bc*/ 	.word	0x00030ac0


	//   ....[96]....
        /*c1c0*/ 	.word	0x00030ad0


	//   ....[97]....
        /*c1c4*/ 	.word	0x00030b00


	//   ....[98]....
        /*c1c8*/ 	.word	0x00030b10


	//   ....[99]....
        /*c1cc*/ 	.word	0x00030b20


	//   ....[100]....
        /*c1d0*/ 	.word	0x00030b30


	//   ....[101]....
        /*c1d4*/ 	.word	0x00030b60


	//   ....[102]....
        /*c1d8*/ 	.word	0x00030b70


	//   ....[103]....
        /*c1dc*/ 	.word	0x00030b80


	//   ....[104]....
        /*c1e0*/ 	.word	0x00030b90


	//   ....[105]....
        /*c1e4*/ 	.word	0x00030bc0


	//   ....[106]....
        /*c1e8*/ 	.word	0x00030bd0


	//   ....[107]....
        /*c1ec*/ 	.word	0x00030be0


	//   ....[108]....
        /*c1f0*/ 	.word	0x00030bf0


	//   ....[109]....
        /*c1f4*/ 	.word	0x00030c20


	//   ....[110]....
        /*c1f8*/ 	.word	0x00030c30


	//   ....[111]....
        /*c1fc*/ 	.word	0x00030c40


	//   ....[112]....
        /*c200*/ 	.word	0x00030c50


	//   ....[113]....
        /*c204*/ 	.word	0x00030c80


	//   ....[114]....
        /*c208*/ 	.word	0x00030c90


	//   ....[115]....
        /*c20c*/ 	.word	0x00030ca0


	//   ....[116]....
        /*c210*/ 	.word	0x00030cb0


	//   ....[117]....
        /*c214*/ 	.word	0x00030ce0


	//   ....[118]....
        /*c218*/ 	.word	0x00030cf0


	//   ....[119]....
        /*c21c*/ 	.word	0x00030d00


	//   ....[120]....
        /*c220*/ 	.word	0x00030d10


	//   ....[121]....
        /*c224*/ 	.word	0x00030d40


	//   ....[122]....
        /*c228*/ 	.word	0x00030d50


	//   ....[123]....
        /*c22c*/ 	.word	0x00030d60


	//   ....[124]....
        /*c230*/ 	.word	0x00030d70


	//   ....[125]....
        /*c234*/ 	.word	0x00030da0


	//   ....[126]....
        /*c238*/ 	.word	0x00030db0


	//   ....[127]....
        /*c23c*/ 	.word	0x00030dc0


	//   ....[128]....
        /*c240*/ 	.word	0x00030dd0


	//   ....[129]....
        /*c244*/ 	.word	0x00030e00


	//   ....[130]....
        /*c248*/ 	.word	0x00030e10


	//   ....[131]....
        /*c24c*/ 	.word	0x00030e20


	//   ....[132]....
        /*c250*/ 	.word	0x00030e30


	//   ....[133]....
        /*c254*/ 	.word	0x00030e60


	//   ....[134]....
        /*c258*/ 	.word	0x00030e70


	//   ....[135]....
        /*c25c*/ 	.word	0x00030e80


	//   ....[136]....
        /*c260*/ 	.word	0x00030e90


	//   ....[137]....
        /*c264*/ 	.word	0x00030ec0


	//   ....[138]....
        /*c268*/ 	.word	0x00030ed0


	//   ....[139]....
        /*c26c*/ 	.word	0x00030ee0


	//   ....[140]....
        /*c270*/ 	.word	0x00030ef0


	//   ....[141]....
        /*c274*/ 	.word	0x00030f20


	//   ....[142]....
        /*c278*/ 	.word	0x00030f30


	//   ....[143]....
        /*c27c*/ 	.word	0x00030f40


	//   ....[144]....
        /*c280*/ 	.word	0x00030f50


	//   ....[145]....
        /*c284*/ 	.word	0x00030f80


	//   ....[146]....
        /*c288*/ 	.word	0x00030f90


	//   ....[147]....
        /*c28c*/ 	.word	0x00030fa0


	//   ....[148]....
        /*c290*/ 	.word	0x00030fb0


	//   ....[149]....
        /*c294*/ 	.word	0x00030fe0


	//   ....[150]....
        /*c298*/ 	.word	0x00030ff0


	//   ....[151]....
        /*c29c*/ 	.word	0x00031000


	//   ....[152]....
        /*c2a0*/ 	.word	0x00031010


	//   ....[153]....
        /*c2a4*/ 	.word	0x00031040


	//   ....[154]....
        /*c2a8*/ 	.word	0x00031050


	//   ....[155]....
        /*c2ac*/ 	.word	0x00031060


	//   ....[156]....
        /*c2b0*/ 	.word	0x00031070


	//   ....[157]....
        /*c2b4*/ 	.word	0x000310a0


	//   ....[158]....
        /*c2b8*/ 	.word	0x000310b0


	//   ....[159]....
        /*c2bc*/ 	.word	0x000310c0


	//   ....[160]....
        /*c2c0*/ 	.word	0x000310d0


	//   ....[161]....
        /*c2c4*/ 	.word	0x00031100


	//   ....[162]....
        /*c2c8*/ 	.word	0x00031110


	//   ....[163]....
        /*c2cc*/ 	.word	0x00031120


	//   ....[164]....
        /*c2d0*/ 	.word	0x00031130


	//   ....[165]....
        /*c2d4*/ 	.word	0x00031160


	//   ....[166]....
        /*c2d8*/ 	.word	0x00031170


	//   ....[167]....
        /*c2dc*/ 	.word	0x00031180


	//   ....[168]....
        /*c2e0*/ 	.word	0x00031190


	//   ....[169]....
        /*c2e4*/ 	.word	0x000311c0


	//   ....[170]....
        /*c2e8*/ 	.word	0x000311d0


	//   ....[171]....
        /*c2ec*/ 	.word	0x000311e0


	//   ....[172]....
        /*c2f0*/ 	.word	0x000311f0


	//   ....[173]....
        /*c2f4*/ 	.word	0x00031220


	//   ....[174]....
        /*c2f8*/ 	.word	0x00031230


	//   ....[175]....
        /*c2fc*/ 	.word	0x00031240


	//   ....[176]....
        /*c300*/ 	.word	0x00031250


	//   ....[177]....
        /*c304*/ 	.word	0x00031280


	//   ....[178]....
        /*c308*/ 	.word	0x00031290


	//   ....[179]....
        /*c30c*/ 	.word	0x000312a0


	//   ....[180]....
        /*c310*/ 	.word	0x000312b0


	//   ....[181]....
        /*c314*/ 	.word	0x000312e0


	//   ....[182]....
        /*c318*/ 	.word	0x000312f0


	//   ....[183]....
        /*c31c*/ 	.word	0x00031300


	//   ....[184]....
        /*c320*/ 	.word	0x00031310


	//   ....[185]....
        /*c324*/ 	.word	0x00031340


	//   ....[186]....
        /*c328*/ 	.word	0x00031350


	//   ....[187]....
        /*c32c*/ 	.word	0x00031360


	//   ....[188]....
        /*c330*/ 	.word	0x00031370


	//   ....[189]....
        /*c334*/ 	.word	0x000313a0


	//   ....[190]....
        /*c338*/ 	.word	0x000313b0


	//   ....[191]....
        /*c33c*/ 	.word	0x000313c0


	//   ....[192]....
        /*c340*/ 	.word	0x000313d0


	//   ....[193]....
        /*c344*/ 	.word	0x00031400


	//   ....[194]....
        /*c348*/ 	.word	0x00031410


	//   ....[195]....
        /*c34c*/ 	.word	0x00031420


	//   ....[196]....
        /*c350*/ 	.word	0x00031430


	//   ....[197]....
        /*c354*/ 	.word	0x00031460


	//   ....[198]....
        /*c358*/ 	.word	0x00031470


	//   ....[199]....
        /*c35c*/ 	.word	0x00031480


	//   ....[200]....
        /*c360*/ 	.word	0x00031490


	//   ....[201]....
        /*c364*/ 	.word	0x000314c0


	//   ....[202]....
        /*c368*/ 	.word	0x000314d0


	//   ....[203]....
        /*c36c*/ 	.word	0x000314e0


	//   ....[204]....
        /*c370*/ 	.word	0x000314f0


	//   ....[205]....
        /*c374*/ 	.word	0x00031520


	//   ....[206]....
        /*c378*/ 	.word	0x00031530


	//   ....[207]....
        /*c37c*/ 	.word	0x00031540


	//   ....[208]....
        /*c380*/ 	.word	0x00031550


	//   ....[209]....
        /*c384*/ 	.word	0x00031580


	//   ....[210]....
        /*c388*/ 	.word	0x00031590


	//   ....[211]....
        /*c38c*/ 	.word	0x000315a0


	//   ....[212]....
        /*c390*/ 	.word	0x000315b0


	//   ....[213]....
        /*c394*/ 	.word	0x000315e0


	//   ....[214]....
        /*c398*/ 	.word	0x000315f0


	//   ....[215]....
        /*c39c*/ 	.word	0x00031600


	//   ....[216]....
        /*c3a0*/ 	.word	0x00031610


	//   ....[217]....
        /*c3a4*/ 	.word	0x00031640


	//   ....[218]....
        /*c3a8*/ 	.word	0x00031650


	//   ....[219]....
        /*c3ac*/ 	.word	0x00031660


	//   ....[220]....
        /*c3b0*/ 	.word	0x00031670


	//   ....[221]....
        /*c3b4*/ 	.word	0x000316a0


	//   ....[222]....
        /*c3b8*/ 	.word	0x000316b0


	//   ....[223]....
        /*c3bc*/ 	.word	0x000316c0


	//   ....[224]....
        /*c3c0*/ 	.word	0x000316d0


	//   ....[225]....
        /*c3c4*/ 	.word	0x00031700


	//   ....[226]....
        /*c3c8*/ 	.word	0x00031710


	//   ....[227]....
        /*c3cc*/ 	.word	0x00031720


	//   ....[228]....
        /*c3d0*/ 	.word	0x00031730


	//   ....[229]....
        /*c3d4*/ 	.word	0x00031760


	//   ....[230]....
        /*c3d8*/ 	.word	0x00031770


	//   ....[231]....
        /*c3dc*/ 	.word	0x00031780


	//   ....[232]....
        /*c3e0*/ 	.word	0x00031790


	//   ....[233]....
        /*c3e4*/ 	.word	0x000317c0


	//   ....[234]....
        /*c3e8*/ 	.word	0x000317d0


	//   ....[235]....
        /*c3ec*/ 	.word	0x000317e0


	//   ....[236]....
        /*c3f0*/ 	.word	0x000317f0


	//   ....[237]....
        /*c3f4*/ 	.word	0x00031820


	//   ....[238]....
        /*c3f8*/ 	.word	0x00031830


	//   ....[239]....
        /*c3fc*/ 	.word	0x00031840


	//   ....[240]....
        /*c400*/ 	.word	0x00031850


	//   ....[241]....
        /*c404*/ 	.word	0x00031880


	//   ....[242]....
        /*c408*/ 	.word	0x00031890


	//   ....[243]....
        /*c40c*/ 	.word	0x000318a0


	//   ....[244]....
        /*c410*/ 	.word	0x000318b0


	//   ....[245]....
        /*c414*/ 	.word	0x000318e0


	//   ....[246]....
        /*c418*/ 	.word	0x000318f0


	//   ....[247]....
        /*c41c*/ 	.word	0x00031900


	//   ....[248]....
        /*c420*/ 	.word	0x00031910


	//   ....[249]....
        /*c424*/ 	.word	0x00031940


	//   ....[250]....
        /*c428*/ 	.word	0x00031950


	//   ....[251]....
        /*c42c*/ 	.word	0x00031960


	//   ....[252]....
        /*c430*/ 	.word	0x00031970


	//   ....[253]....
        /*c434*/ 	.word	0x000319a0


	//   ....[254]....
        /*c438*/ 	.word	0x000319b0


	//   ....[255]....
        /*c43c*/ 	.word	0x000319c0


	//   ....[0]....
        /*c440*/ 	.word	0x000319d0


	//   ....[1]....
        /*c444*/ 	.word	0x00031a00


	//   ....[2]....
        /*c448*/ 	.word	0x00031a10


	//   ....[3]....
        /*c44c*/ 	.word	0x00031a20


	//   ....[4]....
        /*c450*/ 	.word	0x00031a30


	//   ....[5]....
        /*c454*/ 	.word	0x00031a60


	//   ....[6]....
        /*c458*/ 	.word	0x00031a70


	//   ....[7]....
        /*c45c*/ 	.word	0x00031a80


	//   ....[8]....
        /*c460*/ 	.word	0x00031a90


	//   ....[9]....
        /*c464*/ 	.word	0x00031ac0


	//   ....[10]....
        /*c468*/ 	.word	0x00031ad0


	//   ....[11]....
        /*c46c*/ 	.word	0x00031ae0


	//   ....[12]....
        /*c470*/ 	.word	0x00031af0


	//   ....[13]....
        /*c474*/ 	.word	0x00031b20


	//   ....[14]....
        /*c478*/ 	.word	0x00031b30


	//   ....[15]....
        /*c47c*/ 	.word	0x00031b40


	//   ....[16]....
        /*c480*/ 	.word	0x00031b50


	//   ....[17]....
        /*c484*/ 	.word	0x00031b80


	//   ....[18]....
        /*c488*/ 	.word	0x00031b90


	//   ....[19]....
        /*c48c*/ 	.word	0x00031ba0


	//   ....[20]....
        /*c490*/ 	.word	0x00031bb0


	//   ....[21]....
        /*c494*/ 	.word	0x00031be0


	//   ....[22]....
        /*c498*/ 	.word	0x00031bf0


	//   ....[23]....
        /*c49c*/ 	.word	0x00031c00


	//   ....[24]....
        /*c4a0*/ 	.word	0x00031c10


	//   ....[25]....
        /*c4a4*/ 	.word	0x00031c40


	//   ....[26]....
        /*c4a8*/ 	.word	0x00031c50


	//   ....[27]....
        /*c4ac*/ 	.word	0x00031c60


	//   ....[28]....
        /*c4b0*/ 	.word	0x00031c70


	//   ....[29]....
        /*c4b4*/ 	.word	0x00031ca0


	//   ....[30]....
        /*c4b8*/ 	.word	0x00031cb0


	//   ....[31]....
        /*c4bc*/ 	.word	0x00031cc0


	//   ....[32]....
        /*c4c0*/ 	.word	0x00031cd0


	//   ....[33]....
        /*c4c4*/ 	.word	0x00031d00


	//   ....[34]....
        /*c4c8*/ 	.word	0x00031d10


	//   ....[35]....
        /*c4cc*/ 	.word	0x00031d20


	//   ....[36]....
        /*c4d0*/ 	.word	0x00031d30


	//   ....[37]....
        /*c4d4*/ 	.word	0x00031d60


	//   ....[38]....
        /*c4d8*/ 	.word	0x00031d70


	//   ....[39]....
        /*c4dc*/ 	.word	0x00031d80


	//   ....[40]....
        /*c4e0*/ 	.word	0x00031d90


	//   ....[41]....
        /*c4e4*/ 	.word	0x00031dc0


	//   ....[42]....
        /*c4e8*/ 	.word	0x00031dd0


	//   ....[43]....
        /*c4ec*/ 	.word	0x00031de0


	//   ....[44]....
        /*c4f0*/ 	.word	0x00031df0


	//   ....[45]....
        /*c4f4*/ 	.word	0x00031e20


	//   ....[46]....
        /*c4f8*/ 	.word	0x00031e30


	//   ....[47]....
        /*c4fc*/ 	.word	0x00031e40


	//   ....[48]....
        /*c500*/ 	.word	0x00031e50


	//   ....[49]....
        /*c504*/ 	.word	0x00031e80


	//   ....[50]....
        /*c508*/ 	.word	0x00031e90


	//   ....[51]....
        /*c50c*/ 	.word	0x00031ea0


	//   ....[52]....
        /*c510*/ 	.word	0x00031eb0


	//   ....[53]....
        /*c514*/ 	.word	0x00031ee0


	//   ....[54]....
        /*c518*/ 	.word	0x00031ef0


	//   ....[55]....
        /*c51c*/ 	.word	0x00031f00


	//   ....[56]....
        /*c520*/ 	.word	0x00031f10


	//   ....[57]....
        /*c524*/ 	.word	0x00031f40


	//   ....[58]....
        /*c528*/ 	.word	0x00031f50


	//   ....[59]....
        /*c52c*/ 	.word	0x00031f60


	//   ....[60]....
        /*c530*/ 	.word	0x00031f70


	//   ....[61]....
        /*c534*/ 	.word	0x00031fa0


	//   ....[62]....
        /*c538*/ 	.word	0x00031fb0


	//   ....[63]....
        /*c53c*/ 	.word	0x00031fc0


	//   ....[64]....
        /*c540*/ 	.word	0x00031fd0


	//   ....[65]....
        /*c544*/ 	.word	0x00032000


	//   ....[66]....
        /*c548*/ 	.word	0x00032010


	//   ....[67]....
        /*c54c*/ 	.word	0x00032020


	//   ....[68]....
        /*c550*/ 	.word	0x00032030


	//   ....[69]....
        /*c554*/ 	.word	0x00032060


	//   ....[70]....
        /*c558*/ 	.word	0x00032070


	//   ....[71]....
        /*c55c*/ 	.word	0x00032080


	//   ....[72]....
        /*c560*/ 	.word	0x00032090


	//   ....[73]....
        /*c564*/ 	.word	0x000320c0


	//   ....[74]....
        /*c568*/ 	.word	0x000320d0


	//   ....[75]....
        /*c56c*/ 	.word	0x000320e0


	//   ....[76]....
        /*c570*/ 	.word	0x000320f0


	//   ....[77]....
        /*c574*/ 	.word	0x00032120


	//   ....[78]....
        /*c578*/ 	.word	0x00032130


	//   ....[79]....
        /*c57c*/ 	.word	0x00032140


	//   ....[80]....
        /*c580*/ 	.word	0x00032150


	//   ....[81]....
        /*c584*/ 	.word	0x00032180


	//   ....[82]....
        /*c588*/ 	.word	0x00032190


	//   ....[83]....
        /*c58c*/ 	.word	0x000321a0


	//   ....[84]....
        /*c590*/ 	.word	0x000321b0


	//   ....[85]....
        /*c594*/ 	.word	0x000321e0


	//   ....[86]....
        /*c598*/ 	.word	0x000321f0


	//   ....[87]....
        /*c59c*/ 	.word	0x00032200


	//   ....[88]....
        /*c5a0*/ 	.word	0x00032210


	//   ....[89]....
        /*c5a4*/ 	.word	0x00032240


	//   ....[90]....
        /*c5a8*/ 	.word	0x00032250


	//   ....[91]....
        /*c5ac*/ 	.word	0x00032260


	//   ....[92]....
        /*c5b0*/ 	.word	0x00032270


	//   ....[93]....
        /*c5b4*/ 	.word	0x000322a0


	//   ....[94]....
        /*c5b8*/ 	.word	0x000322b0


	//   ....[95]....
        /*c5bc*/ 	.word	0x000322c0


	//   ....[96]....
        /*c5c0*/ 	.word	0x000322d0


	//   ....[97]....
        /*c5c4*/ 	.word	0x00032300


	//   ....[98]....
        /*c5c8*/ 	.word	0x00032310


	//   ....[99]....
        /*c5cc*/ 	.word	0x00032320


	//   ....[100]....
        /*c5d0*/ 	.word	0x00032330


	//   ....[101]....
        /*c5d4*/ 	.word	0x00032360


	//   ....[102]....
        /*c5d8*/ 	.word	0x00032370


	//   ....[103]....
        /*c5dc*/ 	.word	0x00032380


	//   ....[104]....
        /*c5e0*/ 	.word	0x00032390


	//   ....[105]....
        /*c5e4*/ 	.word	0x000323c0


	//   ....[106]....
        /*c5e8*/ 	.word	0x000323d0


	//   ....[107]....
        /*c5ec*/ 	.word	0x000323e0


	//   ....[108]....
        /*c5f0*/ 	.word	0x000323f0


	//   ....[109]....
        /*c5f4*/ 	.word	0x00032420


	//   ....[110]....
        /*c5f8*/ 	.word	0x00032430


	//   ....[111]....
        /*c5fc*/ 	.word	0x00032440


	//   ....[112]....
        /*c600*/ 	.word	0x00032450


	//   ....[113]....
        /*c604*/ 	.word	0x00032480


	//   ....[114]....
        /*c608*/ 	.word	0x00032490


	//   ....[115]....
        /*c60c*/ 	.word	0x000324a0


	//   ....[116]....
        /*c610*/ 	.word	0x000324b0


	//   ....[117]....
        /*c614*/ 	.word	0x000324e0


	//   ....[118]....
        /*c618*/ 	.word	0x000324f0


	//   ....[119]....
        /*c61c*/ 	.word	0x00032500


	//   ....[120]....
        /*c620*/ 	.word	0x00032510


	//   ....[121]....
        /*c624*/ 	.word	0x00032540


	//   ....[122]....
        /*c628*/ 	.word	0x00032550


	//   ....[123]....
        /*c62c*/ 	.word	0x00032560


	//   ....[124]....
        /*c630*/ 	.word	0x00032570


	//   ....[125]....
        /*c634*/ 	.word	0x000325a0


	//   ....[126]....
        /*c638*/ 	.word	0x000325b0


	//   ....[127]....
        /*c63c*/ 	.word	0x000325c0


	//   ....[128]....
        /*c640*/ 	.word	0x000325d0


	//   ....[129]....
        /*c644*/ 	.word	0x00032600


	//   ....[130]....
        /*c648*/ 	.word	0x00032610


	//   ....[131]....
        /*c64c*/ 	.word	0x00032620


	//   ....[132]....
        /*c650*/ 	.word	0x00032630


	//   ....[133]....
        /*c654*/ 	.word	0x00032660


	//   ....[134]....
        /*c658*/ 	.word	0x00032670


	//   ....[135]....
        /*c65c*/ 	.word	0x00032680


	//   ....[136]....
        /*c660*/ 	.word	0x00032690


	//   ....[137]....
        /*c664*/ 	.word	0x000326c0


	//   ....[138]....
        /*c668*/ 	.word	0x000326d0


	//   ....[139]....
        /*c66c*/ 	.word	0x000326e0


	//   ....[140]....
        /*c670*/ 	.word	0x000326f0


	//   ....[141]....
        /*c674*/ 	.word	0x00032720


	//   ....[142]....
        /*c678*/ 	.word	0x00032730


	//   ....[143]....
        /*c67c*/ 	.word	0x00032740


	//   ....[144]....
        /*c680*/ 	.word	0x00032750


	//   ....[145]....
        /*c684*/ 	.word	0x00032780


	//   ....[146]....
        /*c688*/ 	.word	0x00032790


	//   ....[147]....
        /*c68c*/ 	.word	0x000327a0


	//   ....[148]....
        /*c690*/ 	.word	0x000327b0


	//   ....[149]....
        /*c694*/ 	.word	0x000327e0


	//   ....[150]....
        /*c698*/ 	.word	0x000327f0


	//   ....[151]....
        /*c69c*/ 	.word	0x00032800


	//   ....[152]....
        /*c6a0*/ 	.word	0x00032810


	//   ....[153]....
        /*c6a4*/ 	.word	0x00032840


	//   ....[154]....
        /*c6a8*/ 	.word	0x00032850


	//   ....[155]....
        /*c6ac*/ 	.word	0x00032860


	//   ....[156]....
        /*c6b0*/ 	.word	0x00032870


	//   ....[157]....
        /*c6b4*/ 	.word	0x000328a0


	//   ....[158]....
        /*c6b8*/ 	.word	0x000328b0


	//   ....[159]....
        /*c6bc*/ 	.word	0x000328c0


	//   ....[160]....
        /*c6c0*/ 	.word	0x000328d0


	//   ....[161]....
        /*c6c4*/ 	.word	0x00032900


	//   ....[162]....
        /*c6c8*/ 	.word	0x00032910


	//   ....[163]....
        /*c6cc*/ 	.word	0x00032920


	//   ....[164]....
        /*c6d0*/ 	.word	0x00032930


	//   ....[165]....
        /*c6d4*/ 	.word	0x00032960


	//   ....[166]....
        /*c6d8*/ 	.word	0x00032970


	//   ....[167]....
        /*c6dc*/ 	.word	0x00032980


	//   ....[168]....
        /*c6e0*/ 	.word	0x00032990


	//   ....[169]....
        /*c6e4*/ 	.word	0x000329c0


	//   ....[170]....
        /*c6e8*/ 	.word	0x000329d0


	//   ....[171]....
        /*c6ec*/ 	.word	0x000329e0


	//   ....[172]....
        /*c6f0*/ 	.word	0x000329f0


	//   ....[173]....
        /*c6f4*/ 	.word	0x00032a20


	//   ....[174]....
        /*c6f8*/ 	.word	0x00032a30


	//   ....[175]....
        /*c6fc*/ 	.word	0x00032a40


	//   ....[176]....
        /*c700*/ 	.word	0x00032a50


	//   ....[177]....
        /*c704*/ 	.word	0x00032a80


	//   ....[178]....
        /*c708*/ 	.word	0x00032a90


	//   ....[179]....
        /*c70c*/ 	.word	0x00032aa0


	//   ....[180]....
        /*c710*/ 	.word	0x00032ab0


	//   ....[181]....
        /*c714*/ 	.word	0x00032ae0


	//   ....[182]....
        /*c718*/ 	.word	0x00032af0


	//   ....[183]....
        /*c71c*/ 	.word	0x00032b00


	//   ....[184]....
        /*c720*/ 	.word	0x00032b10


	//   ....[185]....
        /*c724*/ 	.word	0x00032b40


	//   ....[186]....
        /*c728*/ 	.word	0x00032b50


	//   ....[187]....
        /*c72c*/ 	.word	0x00032b60


	//   ....[188]....
        /*c730*/ 	.word	0x00032b70


	//   ....[189]....
        /*c734*/ 	.word	0x00032ba0


	//   ....[190]....
        /*c738*/ 	.word	0x00032bb0


	//   ....[191]....
        /*c73c*/ 	.word	0x00032bc0


	//   ....[192]....
        /*c740*/ 	.word	0x00032bd0


	//   ....[193]....
        /*c744*/ 	.word	0x00032c00


	//   ....[194]....
        /*c748*/ 	.word	0x00032c10


	//   ....[195]....
        /*c74c*/ 	.word	0x00032c20


	//   ....[196]....
        /*c750*/ 	.word	0x00032c30


	//   ....[197]....
        /*c754*/ 	.word	0x00032c60


	//   ....[198]....
        /*c758*/ 	.word	0x00032c70


	//   ....[199]....
        /*c75c*/ 	.word	0x00032c80


	//   ....[200]....
        /*c760*/ 	.word	0x00032c90


	//   ....[201]....
        /*c764*/ 	.word	0x00032cc0


	//   ....[202]....
        /*c768*/ 	.word	0x00032cd0


	//   ....[203]....
        /*c76c*/ 	.word	0x00032ce0


	//   ....[204]....
        /*c770*/ 	.word	0x00032cf0


	//   ....[205]....
        /*c774*/ 	.word	0x00032d20


	//   ....[206]....
        /*c778*/ 	.word	0x00032d30


	//   ....[207]....
        /*c77c*/ 	.word	0x00032d40


	//   ....[208]....
        /*c780*/ 	.word	0x00032d50


	//   ....[209]....
        /*c784*/ 	.word	0x00032d80


	//   ....[210]....
        /*c788*/ 	.word	0x00032d90


	//   ....[211]....
        /*c78c*/ 	.word	0x00032da0


	//   ....[212]....
        /*c790*/ 	.word	0x00032db0


	//   ....[213]....
        /*c794*/ 	.word	0x00032de0


	//   ....[214]....
        /*c798*/ 	.word	0x00032df0


	//   ....[215]....
        /*c79c*/ 	.word	0x00032e00


	//   ....[216]....
        /*c7a0*/ 	.word	0x00032e10


	//   ....[217]....
        /*c7a4*/ 	.word	0x00032e40


	//   ....[218]....
        /*c7a8*/ 	.word	0x00032e50


	//   ....[219]....
        /*c7ac*/ 	.word	0x00032e60


	//   ....[220]....
        /*c7b0*/ 	.word	0x00032e70


	//   ....[221]....
        /*c7b4*/ 	.word	0x00032ea0


	//   ....[222]....
        /*c7b8*/ 	.word	0x00032eb0


	//   ....[223]....
        /*c7bc*/ 	.word	0x00032ec0


	//   ....[224]....
        /*c7c0*/ 	.word	0x00032ed0


	//   ....[225]....
        /*c7c4*/ 	.word	0x00032f00


	//   ....[226]....
        /*c7c8*/ 	.word	0x00032f10


	//   ....[227]....
        /*c7cc*/ 	.word	0x00032f20


	//   ....[228]....
        /*c7d0*/ 	.word	0x00032f30


	//   ....[229]....
        /*c7d4*/ 	.word	0x00032f60


	//   ....[230]....
        /*c7d8*/ 	.word	0x00032f70


	//   ....[231]....
        /*c7dc*/ 	.word	0x00032f80


	//   ....[232]....
        /*c7e0*/ 	.word	0x00032f90


	//   ....[233]....
        /*c7e4*/ 	.word	0x00032fc0


	//   ....[234]....
        /*c7e8*/ 	.word	0x00032fd0


	//   ....[235]....
        /*c7ec*/ 	.word	0x00032fe0


	//   ....[236]....
        /*c7f0*/ 	.word	0x00032ff0


	//   ....[237]....
        /*c7f4*/ 	.word	0x00033020


	//   ....[238]....
        /*c7f8*/ 	.word	0x00033030


	//   ....[239]....
        /*c7fc*/ 	.word	0x00033040


	//   ....[240]....
        /*c800*/ 	.word	0x00033050


	//   ....[241]....
        /*c804*/ 	.word	0x00033080


	//   ....[242]....
        /*c808*/ 	.word	0x00033090


	//   ....[243]....
        /*c80c*/ 	.word	0x000330a0


	//   ....[244]....
        /*c810*/ 	.word	0x000330b0


	//   ....[245]....
        /*c814*/ 	.word	0x000330e0


	//   ....[246]....
        /*c818*/ 	.word	0x000330f0


	//   ....[247]....
        /*c81c*/ 	.word	0x00033100


	//   ....[248]....
        /*c820*/ 	.word	0x00033110


	//   ....[249]....
        /*c824*/ 	.word	0x00033140


	//   ....[250]....
        /*c828*/ 	.word	0x00033150


	//   ....[251]....
        /*c82c*/ 	.word	0x00033160


	//   ....[252]....
        /*c830*/ 	.word	0x00033170


	//   ....[253]....
        /*c834*/ 	.word	0x000331b0


	//   ....[254]....
        /*c838*/ 	.word	0x000361d0


	//   ....[255]....
        /*c83c*/ 	.word	0x000361e0


	//   ....[0]....
        /*c840*/ 	.word	0x000361f0


	//   ....[1]....
        /*c844*/ 	.word	0x00036210


	//   ....[2]....
        /*c848*/ 	.word	0x00036220


	//   ....[3]....
        /*c84c*/ 	.word	0x00036230


	//   ....[4]....
        /*c850*/ 	.word	0x00036240


	//   ....[5]....
        /*c854*/ 	.word	0x00036270


	//   ....[6]....
        /*c858*/ 	.word	0x00036280


	//   ....[7]....
        /*c85c*/ 	.word	0x00036290


	//   ....[8]....
        /*c860*/ 	.word	0x000362a0


	//   ....[9]....
        /*c864*/ 	.word	0x000362d0


	//   ....[10]....
        /*c868*/ 	.word	0x000362e0


	//   ....[11]....
        /*c86c*/ 	.word	0x000362f0


	//   ....[12]....
        /*c870*/ 	.word	0x00036300


	//   ....[13]....
        /*c874*/ 	.word	0x00036330


	//   ....[14]....
        /*c878*/ 	.word	0x00036340


	//   ....[15]....
        /*c87c*/ 	.word	0x00036350


	//   ....[16]....
        /*c880*/ 	.word	0x00036360


	//   ....[17]....
        /*c884*/ 	.word	0x00036390


	//   ....[18]....
        /*c888*/ 	.word	0x000363a0


	//   ....[19]....
        /*c88c*/ 	.word	0x000363b0


	//   ....[20]....
        /*c890*/ 	.word	0x000363c0


	//   ....[21]....
        /*c894*/ 	.word	0x000363f0


	//   ....[22]....
        /*c898*/ 	.word	0x00036400


	//   ....[23]....
        /*c89c*/ 	.word	0x00036410


	//   ....[24]....
        /*c8a0*/ 	.word	0x00036420


	//   ....[25]....
        /*c8a4*/ 	.word	0x00036450


	//   ....[26]....
        /*c8a8*/ 	.word	0x00036460


	//   ....[27]....
        /*c8ac*/ 	.word	0x00036470


	//   ....[28]....
        /*c8b0*/ 	.word	0x00036480


	//   ....[29]....
        /*c8b4*/ 	.word	0x000364b0


	//   ....[30]....
        /*c8b8*/ 	.word	0x000364c0


	//   ....[31]....
        /*c8bc*/ 	.word	0x000364d0


	//   ....[32]....
        /*c8c0*/ 	.word	0x000364e0


	//   ....[33]....
        /*c8c4*/ 	.word	0x00036510


	//   ....[34]....
        /*c8c8*/ 	.word	0x00036520


	//   ....[35]....
        /*c8cc*/ 	.word	0x00036530


	//   ....[36]....
        /*c8d0*/ 	.word	0x00036540


	//   ....[37]....
        /*c8d4*/ 	.word	0x00036570


	//   ....[38]....
        /*c8d8*/ 	.word	0x00036580


	//   ....[39]....
        /*c8dc*/ 	.word	0x00036590


	//   ....[40]....
        /*c8e0*/ 	.word	0x000365a0


	//   ....[41]....
        /*c8e4*/ 	.word	0x000365d0


	//   ....[42]....
        /*c8e8*/ 	.word	0x000365e0


	//   ....[43]....
        /*c8ec*/ 	.word	0x000365f0


	//   ....[44]....
        /*c8f0*/ 	.word	0x00036600


	//   ....[45]....
        /*c8f4*/ 	.word	0x00036630


	//   ....[46]....
        /*c8f8*/ 	.word	0x00036640


	//   ....[47]....
        /*c8fc*/ 	.word	0x00036650


	//   ....[48]....
        /*c900*/ 	.word	0x00036660


	//   ....[49]....
        /*c904*/ 	.word	0x00036690


	//   ....[50]....
        /*c908*/ 	.word	0x000366a0


	//   ....[51]....
        /*c90c*/ 	.word	0x000366b0


	//   ....[52]....
        /*c910*/ 	.word	0x000366c0


	//   ....[53]....
        /*c914*/ 	.word	0x000366f0


	//   ....[54]....
        /*c918*/ 	.word	0x00036700


	//   ....[55]....
        /*c91c*/ 	.word	0x00036710


	//   ....[56]....
        /*c920*/ 	.word	0x00036720


	//   ....[57]....
        /*c924*/ 	.word	0x00036750


	//   ....[58]....
        /*c928*/ 	.word	0x00036760


	//   ....[59]....
        /*c92c*/ 	.word	0x00036770


	//   ....[60]....
        /*c930*/ 	.word	0x00036780


	//   ....[61]....
        /*c934*/ 	.word	0x000367b0


	//   ....[62]....
        /*c938*/ 	.word	0x000367c0


	//   ....[63]....
        /*c93c*/ 	.word	0x000367d0


	//   ....[64]....
        /*c940*/ 	.word	0x000367e0


	//   ....[65]....
        /*c944*/ 	.word	0x00036810


	//   ....[66]....
        /*c948*/ 	.word	0x00036820


	//   ....[67]....
        /*c94c*/ 	.word	0x00036830


	//   ....[68]....
        /*c950*/ 	.word	0x00036840


	//   ....[69]....
        /*c954*/ 	.word	0x00036870


	//   ....[70]....
        /*c958*/ 	.word	0x00036880


	//   ....[71]....
        /*c95c*/ 	.word	0x00036890


	//   ....[72]....
        /*c960*/ 	.word	0x000368a0


	//   ....[73]....
        /*c964*/ 	.word	0x000368d0


	//   ....[74]....
        /*c968*/ 	.word	0x000368e0


	//   ....[75]....
        /*c96c*/ 	.word	0x000368f0


	//   ....[76]....
        /*c970*/ 	.word	0x00036900


	//   ....[77]....
        /*c974*/ 	.word	0x00036930


	//   ....[78]....
        /*c978*/ 	.word	0x00036940


	//   ....[79]....
        /*c97c*/ 	.word	0x00036950


	//   ....[80]....
        /*c980*/ 	.word	0x00036960


	//   ....[81]....
        /*c984*/ 	.word	0x00036990


	//   ....[82]....
        /*c988*/ 	.word	0x000369a0


	//   ....[83]....
        /*c98c*/ 	.word	0x000369b0


	//   ....[84]....
        /*c990*/ 	.word	0x000369c0


	//   ....[85]....
        /*c994*/ 	.word	0x000369f0


	//   ....[86]....
        /*c998*/ 	.word	0x00036a00


	//   ....[87]....
        /*c99c*/ 	.word	0x00036a10


	//   ....[88]....
        /*c9a0*/ 	.word	0x00036a20


	//   ....[89]....
        /*c9a4*/ 	.word	0x00036a50


	//   ....[90]....
        /*c9a8*/ 	.word	0x00036a60


	//   ....[91]....
        /*c9ac*/ 	.word	0x00036a70


	//   ....[92]....
        /*c9b0*/ 	.word	0x00036a80


	//   ....[93]....
        /*c9b4*/ 	.word	0x00036ab0


	//   ....[94]....
        /*c9b8*/ 	.word	0x00036ac0


	//   ....[95]....
        /*c9bc*/ 	.word	0x00036ad0


	//   ....[96]....
        /*c9c0*/ 	.word	0x00036ae0


	//   ....[97]....
        /*c9c4*/ 	.word	0x00036b10


	//   ....[98]....
        /*c9c8*/ 	.word	0x00036b20


	//   ....[99]....
        /*c9cc*/ 	.word	0x00036b30


	//   ....[100]....
        /*c9d0*/ 	.word	0x00036b40


	//   ....[101]....
        /*c9d4*/ 	.word	0x00036b70


	//   ....[102]....
        /*c9d8*/ 	.word	0x00036b80


	//   ....[103]....
        /*c9dc*/ 	.word	0x00036b90


	//   ....[104]....
        /*c9e0*/ 	.word	0x00036ba0


	//   ....[105]....
        /*c9e4*/ 	.word	0x00036bd0


	//   ....[106]....
        /*c9e8*/ 	.word	0x00036be0


	//   ....[107]....
        /*c9ec*/ 	.word	0x00036bf0


	//   ....[108]....
        /*c9f0*/ 	.word	0x00036c00


	//   ....[109]....
        /*c9f4*/ 	.word	0x00036c30


	//   ....[110]....
        /*c9f8*/ 	.word	0x00036c40


	//   ....[111]....
        /*c9fc*/ 	.word	0x00036c50


	//   ....[112]....
        /*ca00*/ 	.word	0x00036c60


	//   ....[113]....
        /*ca04*/ 	.word	0x00036c90


	//   ....[114]....
        /*ca08*/ 	.word	0x00036ca0


	//   ....[115]....
        /*ca0c*/ 	.word	0x00036cb0


	//   ....[116]....
        /*ca10*/ 	.word	0x00036cc0


	//   ....[117]....
        /*ca14*/ 	.word	0x00036cf0


	//   ....[118]....
        /*ca18*/ 	.word	0x00036d00


	//   ....[119]....
        /*ca1c*/ 	.word	0x00036d10


	//   ....[120]....
        /*ca20*/ 	.word	0x00036d20


	//   ....[121]....
        /*ca24*/ 	.word	0x00036d50


	//   ....[122]....
        /*ca28*/ 	.word	0x00036d60


	//   ....[123]....
        /*ca2c*/ 	.word	0x00036d70


	//   ....[124]....
        /*ca30*/ 	.word	0x00036d80


	//   ....[125]....
        /*ca34*/ 	.word	0x00036db0


	//   ....[126]....
        /*ca38*/ 	.word	0x00036dc0


	//   ....[127]....
        /*ca3c*/ 	.word	0x00036dd0


	//   ....[128]....
        /*ca40*/ 	.word	0x00036de0


	//   ....[129]....
        /*ca44*/ 	.word	0x00036e10


	//   ....[130]....
        /*ca48*/ 	.word	0x00036e20


	//   ....[131]....
        /*ca4c*/ 	.word	0x00036e30


	//   ....[132]....
        /*ca50*/ 	.word	0x00036e40


	//   ....[133]....
        /*ca54*/ 	.word	0x00036e70


	//   ....[134]....
        /*ca58*/ 	.word	0x00036e80


	//   ....[135]....
        /*ca5c*/ 	.word	0x00036e90


	//   ....[136]....
        /*ca60*/ 	.word	0x00036ea0


	//   ....[137]....
        /*ca64*/ 	.word	0x00036ed0


	//   ....[138]....
        /*ca68*/ 	.word	0x00036ee0


	//   ....[139]....
        /*ca6c*/ 	.word	0x00036ef0


	//   ....[140]....
        /*ca70*/ 	.word	0x00036f00


	//   ....[141]....
        /*ca74*/ 	.word	0x00036f30


	//   ....[142]....
        /*ca78*/ 	.word	0x00036f40


	//   ....[143]....
        /*ca7c*/ 	.word	0x00036f50


	//   ....[144]....
        /*ca80*/ 	.word	0x00036f60


	//   ....[145]....
        /*ca84*/ 	.word	0x00036f90


	//   ....[146]....
        /*ca88*/ 	.word	0x00036fa0


	//   ....[147]....
        /*ca8c*/ 	.word	0x00036fb0


	//   ....[148]....
        /*ca90*/ 	.word	0x00036fc0


	//   ....[149]....
        /*ca94*/ 	.word	0x00036ff0


	//   ....[150]....
        /*ca98*/ 	.word	0x00037000


	//   ....[151]....
        /*ca9c*/ 	.word	0x00037010


	//   ....[152]....
        /*caa0*/ 	.word	0x00037020


	//   ....[153]....
        /*caa4*/ 	.word	0x00037050


	//   ....[154]....
        /*caa8*/ 	.word	0x00037060


	//   ....[155]....
        /*caac*/ 	.word	0x00037070


	//   ....[156]....
        /*cab0*/ 	.word	0x00037080


	//   ....[157]....
        /*cab4*/ 	.word	0x000370b0


	//   ....[158]....
        /*cab8*/ 	.word	0x000370c0


	//   ....[159]....
        /*cabc*/ 	.word	0x000370d0


	//   ....[160]....
        /*cac0*/ 	.word	0x000370e0


	//   ....[161]....
        /*cac4*/ 	.word	0x00037110


	//   ....[162]....
        /*cac8*/ 	.word	0x00037120


	//   ....[163]....
        /*cacc*/ 	.word	0x00037130


	//   ....[164]....
        /*cad0*/ 	.word	0x00037140


	//   ....[165]....
        /*cad4*/ 	.word	0x00037170


	//   ....[166]....
        /*cad8*/ 	.word	0x00037180


	//   ....[167]....
        /*cadc*/ 	.word	0x00037190


	//   ....[168]....
        /*cae0*/ 	.word	0x000371a0


	//   ....[169]....
        /*cae4*/ 	.word	0x000371d0


	//   ....[170]....
        /*cae8*/ 	.word	0x000371e0


	//   ....[171]....
        /*caec*/ 	.word	0x000371f0


	//   ....[172]....
        /*caf0*/ 	.word	0x00037200


	//   ....[173]....
        /*caf4*/ 	.word	0x00037230


	//   ....[174]....
        /*caf8*/ 	.word	0x00037240


	//   ....[175]....
        /*cafc*/ 	.word	0x00037250


	//   ....[176]....
        /*cb00*/ 	.word	0x00037260


	//   ....[177]....
        /*cb04*/ 	.word	0x00037290


	//   ....[178]....
        /*cb08*/ 	.word	0x000372a0


	//   ....[179]....
        /*cb0c*/ 	.word	0x000372b0


	//   ....[180]....
        /*cb10*/ 	.word	0x000372c0


	//   ....[181]....
        /*cb14*/ 	.word	0x000372f0


	//   ....[182]....
        /*cb18*/ 	.word	0x00037300


	//   ....[183]....
        /*cb1c*/ 	.word	0x00037310


	//   ....[184]....
        /*cb20*/ 	.word	0x00037320


	//   ....[185]....
        /*cb24*/ 	.word	0x00037350


	//   ....[186]....
        /*cb28*/ 	.word	0x00037360


	//   ....[187]....
        /*cb2c*/ 	.word	0x00037370


	//   ....[188]....
        /*cb30*/ 	.word	0x00037380


	//   ....[189]....
        /*cb34*/ 	.word	0x000373b0


	//   ....[190]....
        /*cb38*/ 	.word	0x000373c0


	//   ....[191]....
        /*cb3c*/ 	.word	0x000373d0


	//   ....[192]....
        /*cb40*/ 	.word	0x000373e0


	//   ....[193]....
        /*cb44*/ 	.word	0x00037410


	//   ....[194]....
        /*cb48*/ 	.word	0x00037420


	//   ....[195]....
        /*cb4c*/ 	.word	0x00037430


	//   ....[196]....
        /*cb50*/ 	.word	0x00037440


	//   ....[197]....
        /*cb54*/ 	.word	0x00037470


	//   ....[198]....
        /*cb58*/ 	.word	0x00037480


	//   ....[199]....
        /*cb5c*/ 	.word	0x00037490


	//   ....[200]....
        /*cb60*/ 	.word	0x000374a0


	//   ....[201]....
        /*cb64*/ 	.word	0x000374d0


	//   ....[202]....
        /*cb68*/ 	.word	0x000374e0


	//   ....[203]....
        /*cb6c*/ 	.word	0x000374f0


	//   ....[204]....
        /*cb70*/ 	.word	0x00037500


	//   ....[205]....
        /*cb74*/ 	.word	0x00037530


	//   ....[206]....
        /*cb78*/ 	.word	0x00037540


	//   ....[207]....
        /*cb7c*/ 	.word	0x00037550


	//   ....[208]....
        /*cb80*/ 	.word	0x00037560


	//   ....[209]....
        /*cb84*/ 	.word	0x00037590


	//   ....[210]....
        /*cb88*/ 	.word	0x000375a0


	//   ....[211]....
        /*cb8c*/ 	.word	0x000375b0


	//   ....[212]....
        /*cb90*/ 	.word	0x000375c0


	//   ....[213]....
        /*cb94*/ 	.word	0x000375f0


	//   ....[214]....
        /*cb98*/ 	.word	0x00037600


	//   ....[215]....
        /*cb9c*/ 	.word	0x00037610


	//   ....[216]....
        /*cba0*/ 	.word	0x00037620


	//   ....[217]....
        /*cba4*/ 	.word	0x00037650


	//   ....[218]....
        /*cba8*/ 	.word	0x00037660


	//   ....[219]....
        /*cbac*/ 	.word	0x00037670


	//   ....[220]....
        /*cbb0*/ 	.word	0x00037680


	//   ....[221]....
        /*cbb4*/ 	.word	0x000376b0


	//   ....[222]....
        /*cbb8*/ 	.word	0x000376c0


	//   ....[223]....
        /*cbbc*/ 	.word	0x000376d0


	//   ....[224]....
        /*cbc0*/ 	.word	0x000376e0


	//   ....[225]....
        /*cbc4*/ 	.word	0x00037710


	//   ....[226]....
        /*cbc8*/ 	.word	0x00037720


	//   ....[227]....
        /*cbcc*/ 	.word	0x00037730


	//   ....[228]....
        /*cbd0*/ 	.word	0x00037740


	//   ....[229]....
        /*cbd4*/ 	.word	0x00037770


	//   ....[230]....
        /*cbd8*/ 	.word	0x00037780


	//   ....[231]....
        /*cbdc*/ 	.word	0x00037790


	//   ....[232]....
        /*cbe0*/ 	.word	0x000377a0


	//   ....[233]....
        /*cbe4*/ 	.word	0x000377d0


	//   ....[234]....
        /*cbe8*/ 	.word	0x000377e0


	//   ....[235]....
        /*cbec*/ 	.word	0x000377f0


	//   ....[236]....
        /*cbf0*/ 	.word	0x00037800


	//   ....[237]....
        /*cbf4*/ 	.word	0x00037830


	//   ....[238]....
        /*cbf8*/ 	.word	0x00037840


	//   ....[239]....
        /*cbfc*/ 	.word	0x00037850


	//   ....[240]....
        /*cc00*/ 	.word	0x00037860


	//   ....[241]....
        /*cc04*/ 	.word	0x00037890


	//   ....[242]....
        /*cc08*/ 	.word	0x000378a0


	//   ....[243]....
        /*cc0c*/ 	.word	0x000378b0


	//   ....[244]....
        /*cc10*/ 	.word	0x000378c0


	//   ....[245]....
        /*cc14*/ 	.word	0x000378f0


	//   ....[246]....
        /*cc18*/ 	.word	0x00037900


	//   ....[247]....
        /*cc1c*/ 	.word	0x00037910


	//   ....[248]....
        /*cc20*/ 	.word	0x00037920


	//   ....[249]....
        /*cc24*/ 	.word	0x00037950


	//   ....[250]....
        /*cc28*/ 	.word	0x00037960


	//   ....[251]....
        /*cc2c*/ 	.word	0x00037970


	//   ....[252]....
        /*cc30*/ 	.word	0x00037980


	//   ....[253]....
        /*cc34*/ 	.word	0x000379b0


	//   ....[254]....
        /*cc38*/ 	.word	0x000379c0


	//   ....[255]....
        /*cc3c*/ 	.word	0x000379d0


	//   ....[0]....
        /*cc40*/ 	.word	0x000379e0


	//   ....[1]....
        /*cc44*/ 	.word	0x00037a10


	//   ....[2]....
        /*cc48*/ 	.word	0x00037a20


	//   ....[3]....
        /*cc4c*/ 	.word	0x00037a30


	//   ....[4]....
        /*cc50*/ 	.word	0x00037a40


	//   ....[5]....
        /*cc54*/ 	.word	0x00037a70


	//   ....[6]....
        /*cc58*/ 	.word	0x00037a80


	//   ....[7]....
        /*cc5c*/ 	.word	0x00037a90


	//   ....[8]....
        /*cc60*/ 	.word	0x00037aa0


	//   ....[9]....
        /*cc64*/ 	.word	0x00037ad0


	//   ....[10]....
        /*cc68*/ 	.word	0x00037ae0


	//   ....[11]....
        /*cc6c*/ 	.word	0x00037af0


	//   ....[12]....
        /*cc70*/ 	.word	0x00037b00


	//   ....[13]....
        /*cc74*/ 	.word	0x00037b30


	//   ....[14]....
        /*cc78*/ 	.word	0x00037b40


	//   ....[15]....
        /*cc7c*/ 	.word	0x00037b50


	//   ....[16]....
        /*cc80*/ 	.word	0x00037b60


	//   ....[17]....
        /*cc84*/ 	.word	0x00037b90


	//   ....[18]....
        /*cc88*/ 	.word	0x00037ba0


	//   ....[19]....
        /*cc8c*/ 	.word	0x00037bb0


	//   ....[20]....
        /*cc90*/ 	.word	0x00037bc0


	//   ....[21]....
        /*cc94*/ 	.word	0x00037bf0


	//   ....[22]....
        /*cc98*/ 	.word	0x00037c00


	//   ....[23]....
        /*cc9c*/ 	.word	0x00037c10


	//   ....[24]....
        /*cca0*/ 	.word	0x00037c20


	//   ....[25]....
        /*cca4*/ 	.word	0x00037c50


	//   ....[26]....
        /*cca8*/ 	.word	0x00037c60


	//   ....[27]....
        /*ccac*/ 	.word	0x00037c70


	//   ....[28]....
        /*ccb0*/ 	.word	0x00037c80


	//   ....[29]....
        /*ccb4*/ 	.word	0x00037cb0


	//   ....[30]....
        /*ccb8*/ 	.word	0x00037cc0


	//   ....[31]....
        /*ccbc*/ 	.word	0x00037cd0


	//   ....[32]....
        /*ccc0*/ 	.word	0x00037ce0


	//   ....[33]....
        /*ccc4*/ 	.word	0x00037d10


	//   ....[34]....
        /*ccc8*/ 	.word	0x00037d20


	//   ....[35]....
        /*cccc*/ 	.word	0x00037d30


	//   ....[36]....
        /*ccd0*/ 	.word	0x00037d40


	//   ....[37]....
        /*ccd4*/ 	.word	0x00037d70


	//   ....[38]....
        /*ccd8*/ 	.word	0x00037d80


	//   ....[39]....
        /*ccdc*/ 	.word	0x00037d90


	//   ....[40]....
        /*cce0*/ 	.word	0x00037da0


	//   ....[41]....
        /*cce4*/ 	.word	0x00037dd0


	//   ....[42]....
        /*cce8*/ 	.word	0x00037de0


	//   ....[43]....
        /*ccec*/ 	.word	0x00037df0


	//   ....[44]....
        /*ccf0*/ 	.word	0x00037e00


	//   ....[45]....
        /*ccf4*/ 	.word	0x00037e30


	//   ....[46]....
        /*ccf8*/ 	.word	0x00037e40


	//   ....[47]....
        /*ccfc*/ 	.word	0x00037e50


	//   ....[48]....
        /*cd00*/ 	.word	0x00037e60


	//   ....[49]....
        /*cd04*/ 	.word	0x00037e90


	//   ....[50]....
        /*cd08*/ 	.word	0x00037ea0


	//   ....[51]....
        /*cd0c*/ 	.word	0x00037eb0


	//   ....[52]....
        /*cd10*/ 	.word	0x00037ec0


	//   ....[53]....
        /*cd14*/ 	.word	0x00037ef0


	//   ....[54]....
        /*cd18*/ 	.word	0x00037f00


	//   ....[55]....
        /*cd1c*/ 	.word	0x00037f10


	//   ....[56]....
        /*cd20*/ 	.word	0x00037f20


	//   ....[57]....
        /*cd24*/ 	.word	0x00037f50


	//   ....[58]....
        /*cd28*/ 	.word	0x00037f60


	//   ....[59]....
        /*cd2c*/ 	.word	0x00037f70


	//   ....[60]....
        /*cd30*/ 	.word	0x00037f80


	//   ....[61]....
        /*cd34*/ 	.word	0x00037fb0


	//   ....[62]....
        /*cd38*/ 	.word	0x00037fc0


	//   ....[63]....
        /*cd3c*/ 	.word	0x00037fd0


	//   ....[64]....
        /*cd40*/ 	.word	0x00037fe0


	//   ....[65]....
        /*cd44*/ 	.word	0x00038010


	//   ....[66]....
        /*cd48*/ 	.word	0x00038020


	//   ....[67]....
        /*cd4c*/ 	.word	0x00038030


	//   ....[68]....
        /*cd50*/ 	.word	0x00038040


	//   ....[69]....
        /*cd54*/ 	.word	0x00038070


	//   ....[70]....
        /*cd58*/ 	.word	0x00038080


	//   ....[71]....
        /*cd5c*/ 	.word	0x00038090


	//   ....[72]....
        /*cd60*/ 	.word	0x000380a0


	//   ....[73]....
        /*cd64*/ 	.word	0x000380d0


	//   ....[74]....
        /*cd68*/ 	.word	0x000380e0


	//   ....[75]....
        /*cd6c*/ 	.word	0x000380f0


	//   ....[76]....
        /*cd70*/ 	.word	0x00038100


	//   ....[77]....
        /*cd74*/ 	.word	0x00038130


	//   ....[78]....
        /*cd78*/ 	.word	0x00038140


	//   ....[79]....
        /*cd7c*/ 	.word	0x00038150


	//   ....[80]....
        /*cd80*/ 	.word	0x00038160


	//   ....[81]....
        /*cd84*/ 	.word	0x00038190


	//   ....[82]....
        /*cd88*/ 	.word	0x000381a0


	//   ....[83]....
        /*cd8c*/ 	.word	0x000381b0


	//   ....[84]....
        /*cd90*/ 	.word	0x000381c0


	//   ....[85]....
        /*cd94*/ 	.word	0x000381f0


	//   ....[86]....
        /*cd98*/ 	.word	0x00038200


	//   ....[87]....
        /*cd9c*/ 	.word	0x00038210


	//   ....[88]....
        /*cda0*/ 	.word	0x00038220


	//   ....[89]....
        /*cda4*/ 	.word	0x00038250


	//   ....[90]....
        /*cda8*/ 	.word	0x00038260


	//   ....[91]....
        /*cdac*/ 	.word	0x00038270


	//   ....[92]....
        /*cdb0*/ 	.word	0x00038280


	//   ....[93]....
        /*cdb4*/ 	.word	0x000382b0


	//   ....[94]....
        /*cdb8*/ 	.word	0x000382c0


	//   ....[95]....
        /*cdbc*/ 	.word	0x000382d0


	//   ....[96]....
        /*cdc0*/ 	.word	0x000382e0


	//   ....[97]....
        /*cdc4*/ 	.word	0x00038310


	//   ....[98]....
        /*cdc8*/ 	.word	0x00038320


	//   ....[99]....
        /*cdcc*/ 	.word	0x00038330


	//   ....[100]....
        /*cdd0*/ 	.word	0x00038340


	//   ....[101]....
        /*cdd4*/ 	.word	0x00038370


	//   ....[102]....
        /*cdd8*/ 	.word	0x00038380


	//   ....[103]....
        /*cddc*/ 	.word	0x00038390


	//   ....[104]....
        /*cde0*/ 	.word	0x000383a0


	//   ....[105]....
        /*cde4*/ 	.word	0x000383d0


	//   ....[106]....
        /*cde8*/ 	.word	0x000383e0


	//   ....[107]....
        /*cdec*/ 	.word	0x000383f0


	//   ....[108]....
        /*cdf0*/ 	.word	0x00038400


	//   ....[109]....
        /*cdf4*/ 	.word	0x00038430


	//   ....[110]....
        /*cdf8*/ 	.word	0x00038440


	//   ....[111]....
        /*cdfc*/ 	.word	0x00038450


	//   ....[112]....
        /*ce00*/ 	.word	0x00038460


	//   ....[113]....
        /*ce04*/ 	.word	0x00038490


	//   ....[114]....
        /*ce08*/ 	.word	0x000384a0


	//   ....[115]....
        /*ce0c*/ 	.word	0x000384b0


	//   ....[116]....
        /*ce10*/ 	.word	0x000384c0


	//   ....[117]....
        /*ce14*/ 	.word	0x000384f0


	//   ....[118]....
        /*ce18*/ 	.word	0x00038500


	//   ....[119]....
        /*ce1c*/ 	.word	0x00038510


	//   ....[120]....
        /*ce20*/ 	.word	0x00038520


	//   ....[121]....
        /*ce24*/ 	.word	0x00038550


	//   ....[122]....
        /*ce28*/ 	.word	0x00038560


	//   ....[123]....
        /*ce2c*/ 	.word	0x00038570


	//   ....[124]....
        /*ce30*/ 	.word	0x00038580


	//   ....[125]....
        /*ce34*/ 	.word	0x000385b0


	//   ....[126]....
        /*ce38*/ 	.word	0x000385c0


	//   ....[127]....
        /*ce3c*/ 	.word	0x000385d0


	//   ....[128]....
        /*ce40*/ 	.word	0x000385e0


	//   ....[129]....
        /*ce44*/ 	.word	0x00038610


	//   ....[130]....
        /*ce48*/ 	.word	0x00038620


	//   ....[131]....
        /*ce4c*/ 	.word	0x00038630


	//   ....[132]....
        /*ce50*/ 	.word	0x00038640


	//   ....[133]....
        /*ce54*/ 	.word	0x00038670


	//   ....[134]....
        /*ce58*/ 	.word	0x00038680


	//   ....[135]....
        /*ce5c*/ 	.word	0x00038690


	//   ....[136]....
        /*ce60*/ 	.word	0x000386a0


	//   ....[137]....
        /*ce64*/ 	.word	0x000386d0


	//   ....[138]....
        /*ce68*/ 	.word	0x000386e0


	//   ....[139]....
        /*ce6c*/ 	.word	0x000386f0


	//   ....[140]....
        /*ce70*/ 	.word	0x00038700


	//   ....[141]....
        /*ce74*/ 	.word	0x00038730


	//   ....[142]....
        /*ce78*/ 	.word	0x00038740


	//   ....[143]....
        /*ce7c*/ 	.word	0x00038750


	//   ....[144]....
        /*ce80*/ 	.word	0x00038760


	//   ....[145]....
        /*ce84*/ 	.word	0x00038790


	//   ....[146]....
        /*ce88*/ 	.word	0x000387a0


	//   ....[147]....
        /*ce8c*/ 	.word	0x000387b0


	//   ....[148]....
        /*ce90*/ 	.word	0x000387c0


	//   ....[149]....
        /*ce94*/ 	.word	0x000387f0


	//   ....[150]....
        /*ce98*/ 	.word	0x00038800


	//   ....[151]....
        /*ce9c*/ 	.word	0x00038810


	//   ....[152]....
        /*cea0*/ 	.word	0x00038820


	//   ....[153]....
        /*cea4*/ 	.word	0x00038850


	//   ....[154]....
        /*cea8*/ 	.word	0x00038860


	//   ....[155]....
        /*ceac*/ 	.word	0x00038870


	//   ....[156]....
        /*ceb0*/ 	.word	0x00038880


	//   ....[157]....
        /*ceb4*/ 	.word	0x000388b0


	//   ....[158]....
        /*ceb8*/ 	.word	0x000388c0


	//   ....[159]....
        /*cebc*/ 	.word	0x000388d0


	//   ....[160]....
        /*cec0*/ 	.word	0x000388e0


	//   ....[161]....
        /*cec4*/ 	.word	0x00038910


	//   ....[162]....
        /*cec8*/ 	.word	0x00038920


	//   ....[163]....
        /*cecc*/ 	.word	0x00038930


	//   ....[164]....
        /*ced0*/ 	.word	0x00038940


	//   ....[165]....
        /*ced4*/ 	.word	0x00038970


	//   ....[166]....
        /*ced8*/ 	.word	0x00038980


	//   ....[167]....
        /*cedc*/ 	.word	0x00038990


	//   ....[168]....
        /*cee0*/ 	.word	0x000389a0


	//   ....[169]....
        /*cee4*/ 	.word	0x000389d0


	//   ....[170]....
        /*cee8*/ 	.word	0x000389e0


	//   ....[171]....
        /*ceec*/ 	.word	0x000389f0


	//   ....[172]....
        /*cef0*/ 	.word	0x00038a00


	//   ....[173]....
        /*cef4*/ 	.word	0x00038a30


	//   ....[174]....
        /*cef8*/ 	.word	0x00038a40


	//   ....[175]....
        /*cefc*/ 	.word	0x00038a50


	//   ....[176]....
        /*cf00*/ 	.word	0x00038a60


	//   ....[177]....
        /*cf04*/ 	.word	0x00038a90


	//   ....[178]....
        /*cf08*/ 	.word	0x00038aa0


	//   ....[179]....
        /*cf0c*/ 	.word	0x00038ab0


	//   ....[180]....
        /*cf10*/ 	.word	0x00038ac0


	//   ....[181]....
        /*cf14*/ 	.word	0x00038af0


	//   ....[182]....
        /*cf18*/ 	.word	0x00038b00


	//   ....[183]....
        /*cf1c*/ 	.word	0x00038b10


	//   ....[184]....
        /*cf20*/ 	.word	0x00038b20


	//   ....[185]....
        /*cf24*/ 	.word	0x00038b50


	//   ....[186]....
        /*cf28*/ 	.word	0x00038b60


	//   ....[187]....
        /*cf2c*/ 	.word	0x00038b70


	//   ....[188]....
        /*cf30*/ 	.word	0x00038b80


	//   ....[189]....
        /*cf34*/ 	.word	0x00038bb0


	//   ....[190]....
        /*cf38*/ 	.word	0x00038bc0


	//   ....[191]....
        /*cf3c*/ 	.word	0x00038bd0


	//   ....[192]....
        /*cf40*/ 	.word	0x00038be0


	//   ....[193]....
        /*cf44*/ 	.word	0x00038c10


	//   ....[194]....
        /*cf48*/ 	.word	0x00038c20


	//   ....[195]....
        /*cf4c*/ 	.word	0x00038c30


	//   ....[196]....
        /*cf50*/ 	.word	0x00038c40


	//   ....[197]....
        /*cf54*/ 	.word	0x00038c70


	//   ....[198]....
        /*cf58*/ 	.word	0x00038c80


	//   ....[199]....
        /*cf5c*/ 	.word	0x00038c90


	//   ....[200]....
        /*cf60*/ 	.word	0x00038ca0


	//   ....[201]....
        /*cf64*/ 	.word	0x00038cd0


	//   ....[202]....
        /*cf68*/ 	.word	0x00038ce0


	//   ....[203]....
        /*cf6c*/ 	.word	0x00038cf0


	//   ....[204]....
        /*cf70*/ 	.word	0x00038d00


	//   ....[205]....
        /*cf74*/ 	.word	0x00038d30


	//   ....[206]....
        /*cf78*/ 	.word	0x00038d40


	//   ....[207]....
        /*cf7c*/ 	.word	0x00038d50


	//   ....[208]....
        /*cf80*/ 	.word	0x00038d60


	//   ....[209]....
        /*cf84*/ 	.word	0x00038d90


	//   ....[210]....
        /*cf88*/ 	.word	0x00038da0


	//   ....[211]....
        /*cf8c*/ 	.word	0x00038db0


	//   ....[212]....
        /*cf90*/ 	.word	0x00038dc0


	//   ....[213]....
        /*cf94*/ 	.word	0x00038df0


	//   ....[214]....
        /*cf98*/ 	.word	0x00038e00


	//   ....[215]....
        /*cf9c*/ 	.word	0x00038e10


	//   ....[216]....
        /*cfa0*/ 	.word	0x00038e20


	//   ....[217]....
        /*cfa4*/ 	.word	0x00038e50


	//   ....[218]....
        /*cfa8*/ 	.word	0x00038e60


	//   ....[219]....
        /*cfac*/ 	.word	0x00038e70


	//   ....[220]....
        /*cfb0*/ 	.word	0x00038e80


	//   ....[221]....
        /*cfb4*/ 	.word	0x00038eb0


	//   ....[222]....
        /*cfb8*/ 	.word	0x00038ec0


	//   ....[223]....
        /*cfbc*/ 	.word	0x00038ed0


	//   ....[224]....
        /*cfc0*/ 	.word	0x00038ee0


	//   ....[225]....
        /*cfc4*/ 	.word	0x00038f10


	//   ....[226]....
        /*cfc8*/ 	.word	0x00038f20


	//   ....[227]....
        /*cfcc*/ 	.word	0x00038f30


	//   ....[228]....
        /*cfd0*/ 	.word	0x00038f40


	//   ....[229]....
        /*cfd4*/ 	.word	0x00038f70


	//   ....[230]....
        /*cfd8*/ 	.word	0x00038f80


	//   ....[231]....
        /*cfdc*/ 	.word	0x00038f90


	//   ....[232]....
        /*cfe0*/ 	.word	0x00038fa0


	//   ....[233]....
        /*cfe4*/ 	.word	0x00038fd0


	//   ....[234]....
        /*cfe8*/ 	.word	0x00038fe0


	//   ....[235]....
        /*cfec*/ 	.word	0x00038ff0


	//   ....[236]....
        /*cff0*/ 	.word	0x00039000


	//   ....[237]....
        /*cff4*/ 	.word	0x00039030


	//   ....[238]....
        /*cff8*/ 	.word	0x00039040


	//   ....[239]....
        /*cffc*/ 	.word	0x00039050


	//   ....[240]....
        /*d000*/ 	.word	0x00039060


	//   ....[241]....
        /*d004*/ 	.word	0x00039090


	//   ....[242]....
        /*d008*/ 	.word	0x000390a0


	//   ....[243]....
        /*d00c*/ 	.word	0x000390b0


	//   ....[244]....
        /*d010*/ 	.word	0x000390c0


	//   ....[245]....
        /*d014*/ 	.word	0x000390f0


	//   ....[246]....
        /*d018*/ 	.word	0x00039100


	//   ....[247]....
        /*d01c*/ 	.word	0x00039110


	//   ....[248]....
        /*d020*/ 	.word	0x00039120


	//   ....[249]....
        /*d024*/ 	.word	0x00039150


	//   ....[250]....
        /*d028*/ 	.word	0x00039160


	//   ....[251]....
        /*d02c*/ 	.word	0x00039170


	//   ....[252]....
        /*d030*/ 	.word	0x00039180


	//   ....[253]....
        /*d034*/ 	.word	0x000391c0


	//   ....[254]....
        /*d038*/ 	.word	0x0003c200


	//   ....[255]....
        /*d03c*/ 	.word	0x0003c210


	//   ....[0]....
        /*d040*/ 	.word	0x0003c220


	//   ....[1]....
        /*d044*/ 	.word	0x0003c240


	//   ....[2]....
        /*d048*/ 	.word	0x0003c250


	//   ....[3]....
        /*d04c*/ 	.word	0x0003c260


	//   ....[4]....
        /*d050*/ 	.word	0x0003c270


	//   ....[5]....
        /*d054*/ 	.word	0x0003c2a0


	//   ....[6]....
        /*d058*/ 	.word	0x0003c2b0


	//   ....[7]....
        /*d05c*/ 	.word	0x0003c2c0


	//   ....[8]....
        /*d060*/ 	.word	0x0003c2d0


	//   ....[9]....
        /*d064*/ 	.word	0x0003c300


	//   ....[10]....
        /*d068*/ 	.word	0x0003c310


	//   ....[11]....
        /*d06c*/ 	.word	0x0003c320


	//   ....[12]....
        /*d070*/ 	.word	0x0003c330


	//   ....[13]....
        /*d074*/ 	.word	0x0003c360


	//   ....[14]....
        /*d078*/ 	.word	0x0003c370


	//   ....[15]....
        /*d07c*/ 	.word	0x0003c380


	//   ....[16]....
        /*d080*/ 	.word	0x0003c390


	//   ....[17]....
        /*d084*/ 	.word	0x0003c3c0


	//   ....[18]....
        /*d088*/ 	.word	0x0003c3d0


	//   ....[19]....
        /*d08c*/ 	.word	0x0003c3e0


	//   ....[20]....
        /*d090*/ 	.word	0x0003c3f0


	//   ....[21]....
        /*d094*/ 	.word	0x0003c420


	//   ....[22]....
        /*d098*/ 	.word	0x0003c430


	//   ....[23]....
        /*d09c*/ 	.word	0x0003c440


	//   ....[24]....
        /*d0a0*/ 	.word	0x0003c450


	//   ....[25]....
        /*d0a4*/ 	.word	0x0003c480


	//   ....[26]....
        /*d0a8*/ 	.word	0x0003c490


	//   ....[27]....
        /*d0ac*/ 	.word	0x0003c4a0


	//   ....[28]....
        /*d0b0*/ 	.word	0x0003c4b0


	//   ....[29]....
        /*d0b4*/ 	.word	0x0003c4e0


	//   ....[30]....
        /*d0b8*/ 	.word	0x0003c4f0


	//   ....[31]....
        /*d0bc*/ 	.word	0x0003c500


	//   ....[32]....
        /*d0c0*/ 	.word	0x0003c510


	//   ....[33]....
        /*d0c4*/ 	.word	0x0003c540


	//   ....[34]....
        /*d0c8*/ 	.word	0x0003c550


	//   ....[35]....
        /*d0cc*/ 	.word	0x0003c560


	//   ....[36]....
        /*d0d0*/ 	.word	0x0003c570


	//   ....[37]....
        /*d0d4*/ 	.word	0x0003c5a0


	//   ....[38]....
        /*d0d8*/ 	.word	0x0003c5b0


	//   ....[39]....
        /*d0dc*/ 	.word	0x0003c5c0


	//   ....[40]....
        /*d0e0*/ 	.word	0x0003c5d0


	//   ....[41]....
        /*d0e4*/ 	.word	0x0003c600


	//   ....[42]....
        /*d0e8*/ 	.word	0x0003c610


	//   ....[43]....
        /*d0ec*/ 	.word	0x0003c620


	//   ....[44]....
        /*d0f0*/ 	.word	0x0003c630


	//   ....[45]....
        /*d0f4*/ 	.word	0x0003c660


	//   ....[46]....
        /*d0f8*/ 	.word	0x0003c670


	//   ....[47]....
        /*d0fc*/ 	.word	0x0003c680


	//   ....[48]....
        /*d100*/ 	.word	0x0003c690


	//   ....[49]....
        /*d104*/ 	.word	0x0003c6c0


	//   ....[50]....
        /*d108*/ 	.word	0x0003c6d0


	//   ....[51]....
        /*d10c*/ 	.word	0x0003c6e0


	//   ....[52]....
        /*d110*/ 	.word	0x0003c6f0


	//   ....[53]....
        /*d114*/ 	.word	0x0003c720


	//   ....[54]....
        /*d118*/ 	.word	0x0003c730


	//   ....[55]....
        /*d11c*/ 	.word	0x0003c740


	//   ....[56]....
        /*d120*/ 	.word	0x0003c750


	//   ....[57]....
        /*d124*/ 	.word	0x0003c780


	//   ....[58]....
        /*d128*/ 	.word	0x0003c790


	//   ....[59]....
        /*d12c*/ 	.word	0x0003c7a0


	//   ....[60]....
        /*d130*/ 	.word	0x0003c7b0


	//   ....[61]....
        /*d134*/ 	.word	0x0003c7e0


	//   ....[62]....
        /*d138*/ 	.word	0x0003c7f0


	//   ....[63]....
        /*d13c*/ 	.word	0x0003c800


	//   ....[64]....
        /*d140*/ 	.word	0x0003c810


	//   ....[65]....
        /*d144*/ 	.word	0x0003c840


	//   ....[66]....
        /*d148*/ 	.word	0x0003c850


	//   ....[67]....
        /*d14c*/ 	.word	0x0003c860


	//   ....[68]....
        /*d150*/ 	.word	0x0003c870


	//   ....[69]....
        /*d154*/ 	.word	0x0003c8a0


	//   ....[70]....
        /*d158*/ 	.word	0x0003c8b0


	//   ....[71]....
        /*d15c*/ 	.word	0x0003c8c0


	//   ....[72]....
        /*d160*/ 	.word	0x0003c8d0


	//   ....[73]....
        /*d164*/ 	.word	0x0003c900


	//   ....[74]....
        /*d168*/ 	.word	0x0003c910


	//   ....[75]....
        /*d16c*/ 	.word	0x0003c920


	//   ....[76]....
        /*d170*/ 	.word	0x0003c930


	//   ....[77]....
        /*d174*/ 	.word	0x0003c960


	//   ....[78]....
        /*d178*/ 	.word	0x0003c970


	//   ....[79]....
        /*d17c*/ 	.word	0x0003c980


	//   ....[80]....
        /*d180*/ 	.word	0x0003c990


	//   ....[81]....
        /*d184*/ 	.word	0x0003c9c0


	//   ....[82]....
        /*d188*/ 	.word	0x0003c9d0


	//   ....[83]....
        /*d18c*/ 	.word	0x0003c9e0


	//   ....[84]....
        /*d190*/ 	.word	0x0003c9f0


	//   ....[85]....
        /*d194*/ 	.word	0x0003ca20


	//   ....[86]....
        /*d198*/ 	.word	0x0003ca30


	//   ....[87]....
        /*d19c*/ 	.word	0x0003ca40


	//   ....[88]....
        /*d1a0*/ 	.word	0x0003ca50


	//   ....[89]....
        /*d1a4*/ 	.word	0x0003ca80


	//   ....[90]....
        /*d1a8*/ 	.word	0x0003ca90


	//   ....[91]....
        /*d1ac*/ 	.word	0x0003caa0


	//   ....[92]....
        /*d1b0*/ 	.word	0x0003cab0


	//   ....[93]....
        /*d1b4*/ 	.word	0x0003cae0


	//   ....[94]....
        /*d1b8*/ 	.word	0x0003caf0


	//   ....[95]....
        /*d1bc*/ 	.word	0x0003cb00


	//   ....[96]....
        /*d1c0*/ 	.word	0x0003cb10


	//   ....[97]....
        /*d1c4*/ 	.word	0x0003cb40


	//   ....[98]....
        /*d1c8*/ 	.word	0x0003cb50


	//   ....[99]....
        /*d1cc*/ 	.word	0x0003cb60


	//   ....[100]....
        /*d1d0*/ 	.word	0x0003cb70


	//   ....[101]....
        /*d1d4*/ 	.word	0x0003cba0


	//   ....[102]....
        /*d1d8*/ 	.word	0x0003cbb0


	//   ....[103]....
        /*d1dc*/ 	.word	0x0003cbc0


	//   ....[104]....
        /*d1e0*/ 	.word	0x0003cbd0


	//   ....[105]....
        /*d1e4*/ 	.word	0x0003cc00


	//   ....[106]....
        /*d1e8*/ 	.word	0x0003cc10


	//   ....[107]....
        /*d1ec*/ 	.word	0x0003cc20


	//   ....[108]....
        /*d1f0*/ 	.word	0x0003cc30


	//   ....[109]....
        /*d1f4*/ 	.word	0x0003cc60


	//   ....[110]....
        /*d1f8*/ 	.word	0x0003cc70


	//   ....[111]....
        /*d1fc*/ 	.word	0x0003cc80


	//   ....[112]....
        /*d200*/ 	.word	0x0003cc90


	//   ....[113]....
        /*d204*/ 	.word	0x0003ccc0


	//   ....[114]....
        /*d208*/ 	.word	0x0003ccd0


	//   ....[115]....
        /*d20c*/ 	.word	0x0003cce0


	//   ....[116]....
        /*d210*/ 	.word	0x0003ccf0


	//   ....[117]....
        /*d214*/ 	.word	0x0003cd20


	//   ....[118]....
        /*d218*/ 	.word	0x0003cd30


	//   ....[119]....
        /*d21c*/ 	.word	0x0003cd40


	//   ....[120]....
        /*d220*/ 	.word	0x0003cd50


	//   ....[121]....
        /*d224*/ 	.word	0x0003cd80


	//   ....[122]....
        /*d228*/ 	.word	0x0003cd90


	//   ....[123]....
        /*d22c*/ 	.word	0x0003cda0


	//   ....[124]....
        /*d230*/ 	.word	0x0003cdb0


	//   ....[125]....
        /*d234*/ 	.word	0x0003cde0


	//   ....[126]....
        /*d238*/ 	.word	0x0003cdf0


	//   ....[127]....
        /*d23c*/ 	.word	0x0003ce00


	//   ....[128]....
        /*d240*/ 	.word	0x0003ce10


	//   ....[129]....
        /*d244*/ 	.word	0x0003ce40


	//   ....[130]....
        /*d248*/ 	.word	0x0003ce50


	//   ....[131]....
        /*d24c*/ 	.word	0x0003ce60


	//   ....[132]....
        /*d250*/ 	.word	0x0003ce70


	//   ....[133]....
        /*d254*/ 	.word	0x0003cea0


	//   ....[134]....
        /*d258*/ 	.word	0x0003ceb0


	//   ....[135]....
        /*d25c*/ 	.word	0x0003cec0


	//   ....[136]....
        /*d260*/ 	.word	0x0003ced0


	//   ....[137]....
        /*d264*/ 	.word	0x0003cf00


	//   ....[138]....
        /*d268*/ 	.word	0x0003cf10


	//   ....[139]....
        /*d26c*/ 	.word	0x0003cf20


	//   ....[140]....
        /*d270*/ 	.word	0x0003cf30


	//   ....[141]....
        /*d274*/ 	.word	0x0003cf60


	//   ....[142]....
        /*d278*/ 	.word	0x0003cf70


	//   ....[143]....
        /*d27c*/ 	.word	0x0003cf80


	//   ....[144]....
        /*d280*/ 	.word	0x0003cf90


	//   ....[145]....
        /*d284*/ 	.word	0x0003cfc0


	//   ....[146]....
        /*d288*/ 	.word	0x0003cfd0


	//   ....[147]....
        /*d28c*/ 	.word	0x0003cfe0


	//   ....[148]....
        /*d290*/ 	.word	0x0003cff0


	//   ....[149]....
        /*d294*/ 	.word	0x0003d020


	//   ....[150]....
        /*d298*/ 	.word	0x0003d030


	//   ....[151]....
        /*d29c*/ 	.word	0x0003d040


	//   ....[152]....
        /*d2a0*/ 	.word	0x0003d050


	//   ....[153]....
        /*d2a4*/ 	.word	0x0003d080


	//   ....[154]....
        /*d2a8*/ 	.word	0x0003d090


	//   ....[155]....
        /*d2ac*/ 	.word	0x0003d0a0


	//   ....[156]....
        /*d2b0*/ 	.word	0x0003d0b0


	//   ....[157]....
        /*d2b4*/ 	.word	0x0003d0e0


	//   ....[158]....
        /*d2b8*/ 	.word	0x0003d0f0


	//   ....[159]....
        /*d2bc*/ 	.word	0x0003d100


	//   ....[160]....
        /*d2c0*/ 	.word	0x0003d110


	//   ....[161]....
        /*d2c4*/ 	.word	0x0003d140


	//   ....[162]....
        /*d2c8*/ 	.word	0x0003d150


	//   ....[163]....
        /*d2cc*/ 	.word	0x0003d160


	//   ....[164]....
        /*d2d0*/ 	.word	0x0003d170


	//   ....[165]....
        /*d2d4*/ 	.word	0x0003d1a0


	//   ....[166]....
        /*d2d8*/ 	.word	0x0003d1b0


	//   ....[167]....
        /*d2dc*/ 	.word	0x0003d1c0


	//   ....[168]....
        /*d2e0*/ 	.word	0x0003d1d0


	//   ....[169]....
        /*d2e4*/ 	.word	0x0003d200


	//   ....[170]....
        /*d2e8*/ 	.word	0x0003d210


	//   ....[171]....
        /*d2ec*/ 	.word	0x0003d220


	//   ....[172]....
        /*d2f0*/ 	.word	0x0003d230


	//   ....[173]....
        /*d2f4*/ 	.word	0x0003d260


	//   ....[174]....
        /*d2f8*/ 	.word	0x0003d270


	//   ....[175]....
        /*d2fc*/ 	.word	0x0003d280


	//   ....[176]....
        /*d300*/ 	.word	0x0003d290


	//   ....[177]....
        /*d304*/ 	.word	0x0003d2c0


	//   ....[178]....
        /*d308*/ 	.word	0x0003d2d0


	//   ....[179]....
        /*d30c*/ 	.word	0x0003d2e0


	//   ....[180]....
        /*d310*/ 	.word	0x0003d2f0


	//   ....[181]....
        /*d314*/ 	.word	0x0003d320


	//   ....[182]....
        /*d318*/ 	.word	0x0003d330


	//   ....[183]....
        /*d31c*/ 	.word	0x0003d340


	//   ....[184]....
        /*d320*/ 	.word	0x0003d350


	//   ....[185]....
        /*d324*/ 	.word	0x0003d380


	//   ....[186]....
        /*d328*/ 	.word	0x0003d390


	//   ....[187]....
        /*d32c*/ 	.word	0x0003d3a0


	//   ....[188]....
        /*d330*/ 	.word	0x0003d3b0


	//   ....[189]....
        /*d334*/ 	.word	0x0003d3e0


	//   ....[190]....
        /*d338*/ 	.word	0x0003d3f0


	//   ....[191]....
        /*d33c*/ 	.word	0x0003d400


	//   ....[192]....
        /*d340*/ 	.word	0x0003d410


	//   ....[193]....
        /*d344*/ 	.word	0x0003d440


	//   ....[194]....
        /*d348*/ 	.word	0x0003d450


	//   ....[195]....
        /*d34c*/ 	.word	0x0003d460


	//   ....[196]....
        /*d350*/ 	.word	0x0003d470


	//   ....[197]....
        /*d354*/ 	.word	0x0003d4a0


	//   ....[198]....
        /*d358*/ 	.word	0x0003d4b0


	//   ....[199]....
        /*d35c*/ 	.word	0x0003d4c0


	//   ....[200]....
        /*d360*/ 	.word	0x0003d4d0


	//   ....[201]....
        /*d364*/ 	.word	0x0003d500


	//   ....[202]....
        /*d368*/ 	.word	0x0003d510


	//   ....[203]....
        /*d36c*/ 	.word	0x0003d520


	//   ....[204]....
        /*d370*/ 	.word	0x0003d530


	//   ....[205]....
        /*d374*/ 	.word	0x0003d560


	//   ....[206]....
        /*d378*/ 	.word	0x0003d570


	//   ....[207]....
        /*d37c*/ 	.word	0x0003d580


	//   ....[208]....
        /*d380*/ 	.word	0x0003d590


	//   ....[209]....
        /*d384*/ 	.word	0x0003d5c0


	//   ....[210]....
        /*d388*/ 	.word	0x0003d5d0


	//   ....[211]....
        /*d38c*/ 	.word	0x0003d5e0


	//   ....[212]....
        /*d390*/ 	.word	0x0003d5f0


	//   ....[213]....
        /*d394*/ 	.word	0x0003d620


	//   ....[214]....
        /*d398*/ 	.word	0x0003d630


	//   ....[215]....
        /*d39c*/ 	.word	0x0003d640


	//   ....[216]....
        /*d3a0*/ 	.word	0x0003d650


	//   ....[217]....
        /*d3a4*/ 	.word	0x0003d680


	//   ....[218]....
        /*d3a8*/ 	.word	0x0003d690


	//   ....[219]....
        /*d3ac*/ 	.word	0x0003d6a0


	//   ....[220]....
        /*d3b0*/ 	.word	0x0003d6b0


	//   ....[221]....
        /*d3b4*/ 	.word	0x0003d6e0


	//   ....[222]....
        /*d3b8*/ 	.word	0x0003d6f0


	//   ....[223]....
        /*d3bc*/ 	.word	0x0003d700


	//   ....[224]....
        /*d3c0*/ 	.word	0x0003d710


	//   ....[225]....
        /*d3c4*/ 	.word	0x0003d740


	//   ....[226]....
        /*d3c8*/ 	.word	0x0003d750


	//   ....[227]....
        /*d3cc*/ 	.word	0x0003d760


	//   ....[228]....
        /*d3d0*/ 	.word	0x0003d770


	//   ....[229]....
        /*d3d4*/ 	.word	0x0003d7a0


	//   ....[230]....
        /*d3d8*/ 	.word	0x0003d7b0


	//   ....[231]....
        /*d3dc*/ 	.word	0x0003d7c0


	//   ....[232]....
        /*d3e0*/ 	.word	0x0003d7d0


	//   ....[233]....
        /*d3e4*/ 	.word	0x0003d800


	//   ....[234]....
        /*d3e8*/ 	.word	0x0003d810


	//   ....[235]....
        /*d3ec*/ 	.word	0x0003d820


	//   ....[236]....
        /*d3f0*/ 	.word	0x0003d830


	//   ....[237]....
        /*d3f4*/ 	.word	0x0003d860


	//   ....[238]....
        /*d3f8*/ 	.word	0x0003d870


	//   ....[239]....
        /*d3fc*/ 	.word	0x0003d880


	//   ....[240]....
        /*d400*/ 	.word	0x0003d890


	//   ....[241]....
        /*d404*/ 	.word	0x0003d8c0


	//   ....[242]....
        /*d408*/ 	.word	0x0003d8d0


	//   ....[243]....
        /*d40c*/ 	.word	0x0003d8e0


	//   ....[244]....
        /*d410*/ 	.word	0x0003d8f0


	//   ....[245]....
        /*d414*/ 	.word	0x0003d920


	//   ....[246]....
        /*d418*/ 	.word	0x0003d930


	//   ....[247]....
        /*d41c*/ 	.word	0x0003d940


	//   ....[248]....
        /*d420*/ 	.word	0x0003d950


	//   ....[249]....
        /*d424*/ 	.word	0x0003d980


	//   ....[250]....
        /*d428*/ 	.word	0x0003d990


	//   ....[251]....
        /*d42c*/ 	.word	0x0003d9a0


	//   ....[252]....
        /*d430*/ 	.word	0x0003d9b0


	//   ....[253]....
        /*d434*/ 	.word	0x0003d9e0


	//   ....[254]....
        /*d438*/ 	.word	0x0003d9f0


	//   ....[255]....
        /*d43c*/ 	.word	0x0003da00


	//   ....[0]....
        /*d440*/ 	.word	0x0003da10


	//   ....[1]....
        /*d444*/ 	.word	0x0003da40


	//   ....[2]....
        /*d448*/ 	.word	0x0003da50


	//   ....[3]....
        /*d44c*/ 	.word	0x0003da60


	//   ....[4]....
        /*d450*/ 	.word	0x0003da70


	//   ....[5]....
        /*d454*/ 	.word	0x0003daa0


	//   ....[6]....
        /*d458*/ 	.word	0x0003dab0


	//   ....[7]....
        /*d45c*/ 	.word	0x0003dac0


	//   ....[8]....
        /*d460*/ 	.word	0x0003dad0


	//   ....[9]....
        /*d464*/ 	.word	0x0003db00


	//   ....[10]....
        /*d468*/ 	.word	0x0003db10


	//   ....[11]....
        /*d46c*/ 	.word	0x0003db20


	//   ....[12]....
        /*d470*/ 	.word	0x0003db30


	//   ....[13]....
        /*d474*/ 	.word	0x0003db60


	//   ....[14]....
        /*d478*/ 	.word	0x0003db70


	//   ....[15]....
        /*d47c*/ 	.word	0x0003db80


	//   ....[16]....
        /*d480*/ 	.word	0x0003db90


	//   ....[17]....
        /*d484*/ 	.word	0x0003dbc0


	//   ....[18]....
        /*d488*/ 	.word	0x0003dbd0


	//   ....[19]....
        /*d48c*/ 	.word	0x0003dbe0


	//   ....[20]....
        /*d490*/ 	.word	0x0003dbf0


	//   ....[21]....
        /*d494*/ 	.word	0x0003dc20


	//   ....[22]....
        /*d498*/ 	.word	0x0003dc30


	//   ....[23]....
        /*d49c*/ 	.word	0x0003dc40


	//   ....[24]....
        /*d4a0*/ 	.word	0x0003dc50


	//   ....[25]....
        /*d4a4*/ 	.word	0x0003dc80


	//   ....[26]....
        /*d4a8*/ 	.word	0x0003dc90


	//   ....[27]....
        /*d4ac*/ 	.word	0x0003dca0


	//   ....[28]....
        /*d4b0*/ 	.word	0x0003dcb0


	//   ....[29]....
        /*d4b4*/ 	.word	0x0003dce0


	//   ....[30]....
        /*d4b8*/ 	.word	0x0003dcf0


	//   ....[31]....
        /*d4bc*/ 	.word	0x0003dd00


	//   ....[32]....
        /*d4c0*/ 	.word	0x0003dd10


	//   ....[33]....
        /*d4c4*/ 	.word	0x0003dd40


	//   ....[34]....
        /*d4c8*/ 	.word	0x0003dd50


	//   ....[35]....
        /*d4cc*/ 	.word	0x0003dd60


	//   ....[36]....
        /*d4d0*/ 	.word	0x0003dd70


	//   ....[37]....
        /*d4d4*/ 	.word	0x0003dda0


	//   ....[38]....
        /*d4d8*/ 	.word	0x0003ddb0


	//   ....[39]....
        /*d4dc*/ 	.word	0x0003ddc0


	//   ....[40]....
        /*d4e0*/ 	.word	0x0003ddd0


	//   ....[41]....
        /*d4e4*/ 	.word	0x0003de00


	//   ....[42]....
        /*d4e8*/ 	.word	0x0003de10


	//   ....[43]....
        /*d4ec*/ 	.word	0x0003de20


	//   ....[44]....
        /*d4f0*/ 	.word	0x0003de30


	//   ....[45]....
        /*d4f4*/ 	.word	0x0003de60


	//   ....[46]....
        /*d4f8*/ 	.word	0x0003de70


	//   ....[47]....
        /*d4fc*/ 	.word	0x0003de80


	//   ....[48]....
        /*d500*/ 	.word	0x0003de90


	//   ....[49]....
        /*d504*/ 	.word	0x0003dec0


	//   ....[50]....
        /*d508*/ 	.word	0x0003ded0


	//   ....[51]....
        /*d50c*/ 	.word	0x0003dee0


	//   ....[52]....
        /*d510*/ 	.word	0x0003def0


	//   ....[53]....
        /*d514*/ 	.word	0x0003df20


	//   ....[54]....
        /*d518*/ 	.word	0x0003df30


	//   ....[55]....
        /*d51c*/ 	.word	0x0003df40


	//   ....[56]....
        /*d520*/ 	.word	0x0003df50


	//   ....[57]....
        /*d524*/ 	.word	0x0003df80


	//   ....[58]....
        /*d528*/ 	.word	0x0003df90


	//   ....[59]....
        /*d52c*/ 	.word	0x0003dfa0


	//   ....[60]....
        /*d530*/ 	.word	0x0003dfb0


	//   ....[61]....
        /*d534*/ 	.word	0x0003dfe0


	//   ....[62]....
        /*d538*/ 	.word	0x0003dff0


	//   ....[63]....
        /*d53c*/ 	.word	0x0003e000


	//   ....[64]....
        /*d540*/ 	.word	0x0003e010


	//   ....[65]....
        /*d544*/ 	.word	0x0003e040


	//   ....[66]....
        /*d548*/ 	.word	0x0003e050


	//   ....[67]....
        /*d54c*/ 	.word	0x0003e060


	//   ....[68]....
        /*d550*/ 	.word	0x0003e070


	//   ....[69]....
        /*d554*/ 	.word	0x0003e0a0


	//   ....[70]....
        /*d558*/ 	.word	0x0003e0b0


	//   ....[71]....
        /*d55c*/ 	.word	0x0003e0c0


	//   ....[72]....
        /*d560*/ 	.word	0x0003e0d0


	//   ....[73]....
        /*d564*/ 	.word	0x0003e100


	//   ....[74]....
        /*d568*/ 	.word	0x0003e110


	//   ....[75]....
        /*d56c*/ 	.word	0x0003e120


	//   ....[76]....
        /*d570*/ 	.word	0x0003e130


	//   ....[77]....
        /*d574*/ 	.word	0x0003e160


	//   ....[78]....
        /*d578*/ 	.word	0x0003e170


	//   ....[79]....
        /*d57c*/ 	.word	0x0003e180


	//   ....[80]....
        /*d580*/ 	.word	0x0003e190


	//   ....[81]....
        /*d584*/ 	.word	0x0003e1c0


	//   ....[82]....
        /*d588*/ 	.word	0x0003e1d0


	//   ....[83]....
        /*d58c*/ 	.word	0x0003e1e0


	//   ....[84]....
        /*d590*/ 	.word	0x0003e1f0


	//   ....[85]....
        /*d594*/ 	.word	0x0003e220


	//   ....[86]....
        /*d598*/ 	.word	0x0003e230


	//   ....[87]....
        /*d59c*/ 	.word	0x0003e240


	//   ....[88]....
        /*d5a0*/ 	.word	0x0003e250


	//   ....[89]....
        /*d5a4*/ 	.word	0x0003e280


	//   ....[90]....
        /*d5a8*/ 	.word	0x0003e290


	//   ....[91]....
        /*d5ac*/ 	.word	0x0003e2a0


	//   ....[92]....
        /*d5b0*/ 	.word	0x0003e2b0


	//   ....[93]....
        /*d5b4*/ 	.word	0x0003e2e0


	//   ....[94]....
        /*d5b8*/ 	.word	0x0003e2f0


	//   ....[95]....
        /*d5bc*/ 	.word	0x0003e300


	//   ....[96]....
        /*d5c0*/ 	.word	0x0003e310


	//   ....[97]....
        /*d5c4*/ 	.word	0x0003e340


	//   ....[98]....
        /*d5c8*/ 	.word	0x0003e350


	//   ....[99]....
        /*d5cc*/ 	.word	0x0003e360


	//   ....[100]....
        /*d5d0*/ 	.word	0x0003e370


	//   ....[101]....
        /*d5d4*/ 	.word	0x0003e3a0


	//   ....[102]....
        /*d5d8*/ 	.word	0x0003e3b0


	//   ....[103]....
        /*d5dc*/ 	.word	0x0003e3c0


	//   ....[104]....
        /*d5e0*/ 	.word	0x0003e3d0


	//   ....[105]....
        /*d5e4*/ 	.word	0x0003e400


	//   ....[106]....
        /*d5e8*/ 	.word	0x0003e410


	//   ....[107]....
        /*d5ec*/ 	.word	0x0003e420


	//   ....[108]....
        /*d5f0*/ 	.word	0x0003e430


	//   ....[109]....
        /*d5f4*/ 	.word	0x0003e460


	//   ....[110]....
        /*d5f8*/ 	.word	0x0003e470


	//   ....[111]....
        /*d5fc*/ 	.word	0x0003e480


	//   ....[112]....
        /*d600*/ 	.word	0x0003e490


	//   ....[113]....
        /*d604*/ 	.word	0x0003e4c0


	//   ....[114]....
        /*d608*/ 	.word	0x0003e4d0


	//   ....[115]....
        /*d60c*/ 	.word	0x0003e4e0


	//   ....[116]....
        /*d610*/ 	.word	0x0003e4f0


	//   ....[117]....
        /*d614*/ 	.word	0x0003e520


	//   ....[118]....
        /*d618*/ 	.word	0x0003e530


	//   ....[119]....
        /*d61c*/ 	.word	0x0003e540


	//   ....[120]....
        /*d620*/ 	.word	0x0003e550


	//   ....[121]....
        /*d624*/ 	.word	0x0003e580


	//   ....[122]....
        /*d628*/ 	.word	0x0003e590


	//   ....[123]....
        /*d62c*/ 	.word	0x0003e5a0


	//   ....[124]....
        /*d630*/ 	.word	0x0003e5b0


	//   ....[125]....
        /*d634*/ 	.word	0x0003e5e0


	//   ....[126]....
        /*d638*/ 	.word	0x0003e5f0


	//   ....[127]....
        /*d63c*/ 	.word	0x0003e600


	//   ....[128]....
        /*d640*/ 	.word	0x0003e610


	//   ....[129]....
        /*d644*/ 	.word	0x0003e640


	//   ....[130]....
        /*d648*/ 	.word	0x0003e650


	//   ....[131]....
        /*d64c*/ 	.word	0x0003e660


	//   ....[132]....
        /*d650*/ 	.word	0x0003e670


	//   ....[133]....
        /*d654*/ 	.word	0x0003e6a0


	//   ....[134]....
        /*d658*/ 	.word	0x0003e6b0


	//   ....[135]....
        /*d65c*/ 	.word	0x0003e6c0


	//   ....[136]....
        /*d660*/ 	.word	0x0003e6d0


	//   ....[137]....
        /*d664*/ 	.word	0x0003e700


	//   ....[138]....
        /*d668*/ 	.word	0x0003e710


	//   ....[139]....
        /*d66c*/ 	.word	0x0003e720


	//   ....[140]....
        /*d670*/ 	.word	0x0003e730


	//   ....[141]....
        /*d674*/ 	.word	0x0003e760


	//   ....[142]....
        /*d678*/ 	.word	0x0003e770


	//   ....[143]....
        /*d67c*/ 	.word	0x0003e780


	//   ....[144]....
        /*d680*/ 	.word	0x0003e790


	//   ....[145]....
        /*d684*/ 	.word	0x0003e7c0


	//   ....[146]....
        /*d688*/ 	.word	0x0003e7d0


	//   ....[147]....
        /*d68c*/ 	.word	0x0003e7e0


	//   ....[148]....
        /*d690*/ 	.word	0x0003e7f0


	//   ....[149]....
        /*d694*/ 	.word	0x0003e820


	//   ....[150]....
        /*d698*/ 	.word	0x0003e830


	//   ....[151]....
        /*d69c*/ 	.word	0x0003e840


	//   ....[152]....
        /*d6a0*/ 	.word	0x0003e850


	//   ....[153]....
        /*d6a4*/ 	.word	0x0003e880


	//   ....[154]....
        /*d6a8*/ 	.word	0x0003e890


	//   ....[155]....
        /*d6ac*/ 	.word	0x0003e8a0


	//   ....[156]....
        /*d6b0*/ 	.word	0x0003e8b0


	//   ....[157]....
        /*d6b4*/ 	.word	0x0003e8e0


	//   ....[158]....
        /*d6b8*/ 	.word	0x0003e8f0


	//   ....[159]....
        /*d6bc*/ 	.word	0x0003e900


	//   ....[160]....
        /*d6c0*/ 	.word	0x0003e910


	//   ....[161]....
        /*d6c4*/ 	.word	0x0003e940


	//   ....[162]....
        /*d6c8*/ 	.word	0x0003e950


	//   ....[163]....
        /*d6cc*/ 	.word	0x0003e960


	//   ....[164]....
        /*d6d0*/ 	.word	0x0003e970


	//   ....[165]....
        /*d6d4*/ 	.word	0x0003e9a0


	//   ....[166]....
        /*d6d8*/ 	.word	0x0003e9b0


	//   ....[167]....
        /*d6dc*/ 	.word	0x0003e9c0


	//   ....[168]....
        /*d6e0*/ 	.word	0x0003e9d0


	//   ....[169]....
        /*d6e4*/ 	.word	0x0003ea00


	//   ....[170]....
        /*d6e8*/ 	.word	0x0003ea10


	//   ....[171]....
        /*d6ec*/ 	.word	0x0003ea20


	//   ....[172]....
        /*d6f0*/ 	.word	0x0003ea30


	//   ....[173]....
        /*d6f4*/ 	.word	0x0003ea60


	//   ....[174]....
        /*d6f8*/ 	.word	0x0003ea70


	//   ....[175]....
        /*d6fc*/ 	.word	0x0003ea80


	//   ....[176]....
        /*d700*/ 	.word	0x0003ea90


	//   ....[177]....
        /*d704*/ 	.word	0x0003eac0


	//   ....[178]....
        /*d708*/ 	.word	0x0003ead0


	//   ....[179]....
        /*d70c*/ 	.word	0x0003eae0


	//   ....[180]....
        /*d710*/ 	.word	0x0003eaf0


	//   ....[181]....
        /*d714*/ 	.word	0x0003eb20


	//   ....[182]....
        /*d718*/ 	.word	0x0003eb30


	//   ....[183]....
        /*d71c*/ 	.word	0x0003eb40


	//   ....[184]....
        /*d720*/ 	.word	0x0003eb50


	//   ....[185]....
        /*d724*/ 	.word	0x0003eb80


	//   ....[186]....
        /*d728*/ 	.word	0x0003eb90


	//   ....[187]....
        /*d72c*/ 	.word	0x0003eba0


	//   ....[188]....
        /*d730*/ 	.word	0x0003ebb0


	//   ....[189]....
        /*d734*/ 	.word	0x0003ebe0


	//   ....[190]....
        /*d738*/ 	.word	0x0003ebf0


	//   ....[191]....
        /*d73c*/ 	.word	0x0003ec00


	//   ....[192]....
        /*d740*/ 	.word	0x0003ec10


	//   ....[193]....
        /*d744*/ 	.word	0x0003ec40


	//   ....[194]....
        /*d748*/ 	.word	0x0003ec50


	//   ....[195]....
        /*d74c*/ 	.word	0x0003ec60


	//   ....[196]....
        /*d750*/ 	.word	0x0003ec70


	//   ....[197]....
        /*d754*/ 	.word	0x0003eca0


	//   ....[198]....
        /*d758*/ 	.word	0x0003ecb0


	//   ....[199]....
        /*d75c*/ 	.word	0x0003ecc0


	//   ....[200]....
        /*d760*/ 	.word	0x0003ecd0


	//   ....[201]....
        /*d764*/ 	.word	0x0003ed00


	//   ....[202]....
        /*d768*/ 	.word	0x0003ed10


	//   ....[203]....
        /*d76c*/ 	.word	0x0003ed20


	//   ....[204]....
        /*d770*/ 	.word	0x0003ed30


	//   ....[205]....
        /*d774*/ 	.word	0x0003ed60


	//   ....[206]....
        /*d778*/ 	.word	0x0003ed70


	//   ....[207]....
        /*d77c*/ 	.word	0x0003ed80


	//   ....[208]....
        /*d780*/ 	.word	0x0003ed90


	//   ....[209]....
        /*d784*/ 	.word	0x0003edc0


	//   ....[210]....
        /*d788*/ 	.word	0x0003edd0


	//   ....[211]....
        /*d78c*/ 	.word	0x0003ede0


	//   ....[212]....
        /*d790*/ 	.word	0x0003edf0


	//   ....[213]....
        /*d794*/ 	.word	0x0003ee20


	//   ....[214]....
        /*d798*/ 	.word	0x0003ee30


	//   ....[215]....
        /*d79c*/ 	.word	0x0003ee40


	//   ....[216]....
        /*d7a0*/ 	.word	0x0003ee50


	//   ....[217]....
        /*d7a4*/ 	.word	0x0003ee80


	//   ....[218]....
        /*d7a8*/ 	.word	0x0003ee90


	//   ....[219]....
        /*d7ac*/ 	.word	0x0003eea0


	//   ....[220]....
        /*d7b0*/ 	.word	0x0003eeb0


	//   ....[221]....
        /*d7b4*/ 	.word	0x0003eee0


	//   ....[222]....
        /*d7b8*/ 	.word	0x0003eef0


	//   ....[223]....
        /*d7bc*/ 	.word	0x0003ef00


	//   ....[224]....
        /*d7c0*/ 	.word	0x0003ef10


	//   ....[225]....
        /*d7c4*/ 	.word	0x0003ef40


	//   ....[226]....
        /*d7c8*/ 	.word	0x0003ef50


	//   ....[227]....
        /*d7cc*/ 	.word	0x0003ef60


	//   ....[228]....
        /*d7d0*/ 	.word	0x0003ef70


	//   ....[229]....
        /*d7d4*/ 	.word	0x0003efa0


	//   ....[230]....
        /*d7d8*/ 	.word	0x0003efb0


	//   ....[231]....
        /*d7dc*/ 	.word	0x0003efc0


	//   ....[232]....
        /*d7e0*/ 	.word	0x0003efd0


	//   ....[233]....
        /*d7e4*/ 	.word	0x0003f000


	//   ....[234]....
        /*d7e8*/ 	.word	0x0003f010


	//   ....[235]....
        /*d7ec*/ 	.word	0x0003f020


	//   ....[236]....
        /*d7f0*/ 	.word	0x0003f030


	//   ....[237]....
        /*d7f4*/ 	.word	0x0003f060


	//   ....[238]....
        /*d7f8*/ 	.word	0x0003f070


	//   ....[239]....
        /*d7fc*/ 	.word	0x0003f080


	//   ....[240]....
        /*d800*/ 	.word	0x0003f090


	//   ....[241]....
        /*d804*/ 	.word	0x0003f0c0


	//   ....[242]....
        /*d808*/ 	.word	0x0003f0d0


	//   ....[243]....
        /*d80c*/ 	.word	0x0003f0e0


	//   ....[244]....
        /*d810*/ 	.word	0x0003f0f0


	//   ....[245]....
        /*d814*/ 	.word	0x0003f120


	//   ....[246]....
        /*d818*/ 	.word	0x0003f130


	//   ....[247]....
        /*d81c*/ 	.word	0x0003f140


	//   ....[248]....
        /*d820*/ 	.word	0x0003f150


	//   ....[249]....
        /*d824*/ 	.word	0x0003f180


	//   ....[250]....
        /*d828*/ 	.word	0x0003f190


	//   ....[251]....
        /*d82c*/ 	.word	0x0003f1a0


	//   ....[252]....
        /*d830*/ 	.word	0x0003f1b0


	//   ....[253]....
        /*d834*/ 	.word	0x0003f1f0


	//   ....[254]....
        /*d838*/ 	.word	0x00042230


	//   ....[255]....
        /*d83c*/ 	.word	0x00042240


	//   ....[0]....
        /*d840*/ 	.word	0x00042250


	//   ....[1]....
        /*d844*/ 	.word	0x00042270


	//   ....[2]....
        /*d848*/ 	.word	0x00042280


	//   ....[3]....
        /*d84c*/ 	.word	0x00042290


	//   ....[4]....
        /*d850*/ 	.word	0x000422a0


	//   ....[5]....
        /*d854*/ 	.word	0x000422d0


	//   ....[6]....
        /*d858*/ 	.word	0x000422e0


	//   ....[7]....
        /*d85c*/ 	.word	0x000422f0


	//   ....[8]....
        /*d860*/ 	.word	0x00042300


	//   ....[9]....
        /*d864*/ 	.word	0x00042330


	//   ....[10]....
        /*d868*/ 	.word	0x00042340


	//   ....[11]....
        /*d86c*/ 	.word	0x00042350


	//   ....[12]....
        /*d870*/ 	.word	0x00042360


	//   ....[13]....
        /*d874*/ 	.word	0x00042390


	//   ....[14]....
        /*d878*/ 	.word	0x000423a0


	//   ....[15]....
        /*d87c*/ 	.word	0x000423b0


	//   ....[16]....
        /*d880*/ 	.word	0x000423c0


	//   ....[17]....
        /*d884*/ 	.word	0x000423f0


	//   ....[18]....
        /*d888*/ 	.word	0x00042400


	//   ....[19]....
        /*d88c*/ 	.word	0x00042410


	//   ....[20]....
        /*d890*/ 	.word	0x00042420


	//   ....[21]....
        /*d894*/ 	.word	0x00042450


	//   ....[22]....
        /*d898*/ 	.word	0x00042460


	//   ....[23]....
        /*d89c*/ 	.word	0x00042470


	//   ....[24]....
        /*d8a0*/ 	.word	0x00042480


	//   ....[25]....
        /*d8a4*/ 	.word	0x000424b0


	//   ....[26]....
        /*d8a8*/ 	.word	0x000424c0


	//   ....[27]....
        /*d8ac*/ 	.word	0x000424d0


	//   ....[28]....
        /*d8b0*/ 	.word	0x000424e0


	//   ....[29]....
        /*d8b4*/ 	.word	0x00042510


	//   ....[30]....
        /*d8b8*/ 	.word	0x00042520


	//   ....[31]....
        /*d8bc*/ 	.word	0x00042530


	//   ....[32]....
        /*d8c0*/ 	.word	0x00042540


	//   ....[33]....
        /*d8c4*/ 	.word	0x00042570


	//   ....[34]....
        /*d8c8*/ 	.word	0x00042580


	//   ....[35]....
        /*d8cc*/ 	.word	0x00042590


	//   ....[36]....
        /*d8d0*/ 	.word	0x000425a0


	//   ....[37]....
        /*d8d4*/ 	.word	0x000425d0


	//   ....[38]....
        /*d8d8*/ 	.word	0x000425e0


	//   ....[39]....
        /*d8dc*/ 	.word	0x000425f0


	//   ....[40]....
        /*d8e0*/ 	.word	0x00042600


	//   ....[41]....
        /*d8e4*/ 	.word	0x00042630


	//   ....[42]....
        /*d8e8*/ 	.word	0x00042640


	//   ....[43]....
        /*d8ec*/ 	.word	0x00042650


	//   ....[44]....
        /*d8f0*/ 	.word	0x00042660


	//   ....[45]....
        /*d8f4*/ 	.word	0x00042690


	//   ....[46]....
        /*d8f8*/ 	.word	0x000426a0


	//   ....[47]....
        /*d8fc*/ 	.word	0x000426b0


	//   ....[48]....
        /*d900*/ 	.word	0x000426c0


	//   ....[49]....
        /*d904*/ 	.word	0x000426f0


	//   ....[50]....
        /*d908*/ 	.word	0x00042700


	//   ....[51]....
        /*d90c*/ 	.word	0x00042710


	//   ....[52]....
        /*d910*/ 	.word	0x00042720


	//   ....[53]....
        /*d914*/ 	.word	0x00042750


	//   ....[54]....
        /*d918*/ 	.word	0x00042760


	//   ....[55]....
        /*d91c*/ 	.word	0x00042770


	//   ....[56]....
        /*d920*/ 	.word	0x00042780


	//   ....[57]....
        /*d924*/ 	.word	0x000427b0


	//   ....[58]....
        /*d928*/ 	.word	0x000427c0


	//   ....[59]....
        /*d92c*/ 	.word	0x000427d0


	//   ....[60]....
        /*d930*/ 	.word	0x000427e0


	//   ....[61]....
        /*d934*/ 	.word	0x00042810


	//   ....[62]....
        /*d938*/ 	.word	0x00042820


	//   ....[63]....
        /*d93c*/ 	.word	0x00042830


	//   ....[64]....
        /*d940*/ 	.word	0x00042840


	//   ....[65]....
        /*d944*/ 	.word	0x00042870


	//   ....[66]....
        /*d948*/ 	.word	0x00042880


	//   ....[67]....
        /*d94c*/ 	.word	0x00042890


	//   ....[68]....
        /*d950*/ 	.word	0x000428a0


	//   ....[69]....
        /*d954*/ 	.word	0x000428d0


	//   ....[70]....
        /*d958*/ 	.word	0x000428e0


	//   ....[71]....
        /*d95c*/ 	.word	0x000428f0


	//   ....[72]....
        /*d960*/ 	.word	0x00042900


	//   ....[73]....
        /*d964*/ 	.word	0x00042930


	//   ....[74]....
        /*d968*/ 	.word	0x00042940


	//   ....[75]....
        /*d96c*/ 	.word	0x00042950


	//   ....[76]....
        /*d970*/ 	.word	0x00042960


	//   ....[77]....
        /*d974*/ 	.word	0x00042990


	//   ....[78]....
        /*d978*/ 	.word	0x000429a0


	//   ....[79]....
        /*d97c*/ 	.word	0x000429b0


	//   ....[80]....
        /*d980*/ 	.word	0x000429c0


	//   ....[81]....
        /*d984*/ 	.word	0x000429f0


	//   ....[82]....
        /*d988*/ 	.word	0x00042a00


	//   ....[83]....
        /*d98c*/ 	.word	0x00042a10


	//   ....[84]....
        /*d990*/ 	.word	0x00042a20


	//   ....[85]....
        /*d994*/ 	.word	0x00042a50


	//   ....[86]....
        /*d998*/ 	.word	0x00042a60


	//   ....[87]....
        /*d99c*/ 	.word	0x00042a70


	//   ....[88]....
        /*d9a0*/ 	.word	0x00042a80


	//   ....[89]....
        /*d9a4*/ 	.word	0x00042ab0


	//   ....[90]....
        /*d9a8*/ 	.word	0x00042ac0


	//   ....[91]....
        /*d9ac*/ 	.word	0x00042ad0


	//   ....[92]....
        /*d9b0*/ 	.word	0x00042ae0


	//   ....[93]....
        /*d9b4*/ 	.word	0x00042b10


	//   ....[94]....
        /*d9b8*/ 	.word	0x00042b20


	//   ....[95]....
        /*d9bc*/ 	.word	0x00042b30


	//   ....[96]....
        /*d9c0*/ 	.word	0x00042b40


	//   ....[97]....
        /*d9c4*/ 	.word	0x00042b70


	//   ....[98]....
        /*d9c8*/ 	.word	0x00042b80


	//   ....[99]....
        /*d9cc*/ 	.word	0x00042b90


	//   ....[100]....
        /*d9d0*/ 	.word	0x00042ba0


	//   ....[101]....
        /*d9d4*/ 	.word	0x00042bd0


	//   ....[102]....
        /*d9d8*/ 	.word	0x00042be0


	//   ....[103]....
        /*d9dc*/ 	.word	0x00042bf0


	//   ....[104]....
        /*d9e0*/ 	.word	0x00042c00


	//   ....[105]....
        /*d9e4*/ 	.word	0x00042c30


	//   ....[106]....
        /*d9e8*/ 	.word	0x00042c40


	//   ....[107]....
        /*d9ec*/ 	.word	0x00042c50


	//   ....[108]....
        /*d9f0*/ 	.word	0x00042c60


	//   ....[109]....
        /*d9f4*/ 	.word	0x00042c90


	//   ....[110]....
        /*d9f8*/ 	.word	0x00042ca0


	//   ....[111]....
        /*d9fc*/ 	.word	0x00042cb0


	//   ....[112]....
        /*da00*/ 	.word	0x00042cc0


	//   ....[113]....
        /*da04*/ 	.word	0x00042cf0


	//   ....[114]....
        /*da08*/ 	.word	0x00042d00


	//   ....[115]....
        /*da0c*/ 	.word	0x00042d10


	//   ....[116]....
        /*da10*/ 	.word	0x00042d20


	//   ....[117]....
        /*da14*/ 	.word	0x00042d50


	//   ....[118]....
        /*da18*/ 	.word	0x00042d60


	//   ....[119]....
        /*da1c*/ 	.word	0x00042d70


	//   ....[120]....
        /*da20*/ 	.word	0x00042d80


	//   ....[121]....
        /*da24*/ 	.word	0x00042db0


	//   ....[122]....
        /*da28*/ 	.word	0x00042dc0


	//   ....[123]....
        /*da2c*/ 	.word	0x00042dd0


	//   ....[124]....
        /*da30*/ 	.word	0x00042de0


	//   ....[125]....
        /*da34*/ 	.word	0x00042e10


	//   ....[126]....
        /*da38*/ 	.word	0x00042e20


	//   ....[127]....
        /*da3c*/ 	.word	0x00042e30


	//   ....[128]....
        /*da40*/ 	.word	0x00042e40


	//   ....[129]....
        /*da44*/ 	.word	0x00042e70


	//   ....[130]....
        /*da48*/ 	.word	0x00042e80


	//   ....[131]....
        /*da4c*/ 	.word	0x00042e90


	//   ....[132]....
        /*da50*/ 	.word	0x00042ea0


	//   ....[133]....
        /*da54*/ 	.word	0x00042ed0


	//   ....[134]....
        /*da58*/ 	.word	0x00042ee0


	//   ....[135]....
        /*da5c*/ 	.word	0x00042ef0


	//   ....[136]....
        /*da60*/ 	.word	0x00042f00


	//   ....[137]....
        /*da64*/ 	.word	0x00042f30


	//   ....[138]....
        /*da68*/ 	.word	0x00042f40


	//   ....[139]....
        /*da6c*/ 	.word	0x00042f50


	//   ....[140]....
        /*da70*/ 	.word	0x00042f60


	//   ....[141]....
        /*da74*/ 	.word	0x00042f90


	//   ....[142]....
        /*da78*/ 	.word	0x00042fa0


	//   ....[143]....
        /*da7c*/ 	.word	0x00042fb0


	//   ....[144]....
        /*da80*/ 	.word	0x00042fc0


	//   ....[145]....
        /*da84*/ 	.word	0x00042ff0


	//   ....[146]....
        /*da88*/ 	.word	0x00043000


	//   ....[147]....
        /*da8c*/ 	.word	0x00043010


	//   ....[148]....
        /*da90*/ 	.word	0x00043020


	//   ....[149]....
        /*da94*/ 	.word	0x00043050


	//   ....[150]....
        /*da98*/ 	.word	0x00043060


	//   ....[151]....
        /*da9c*/ 	.word	0x00043070


	//   ....[152]....
        /*daa0*/ 	.word	0x00043080


	//   ....[153]....
        /*daa4*/ 	.word	0x000430b0


	//   ....[154]....
        /*daa8*/ 	.word	0x000430c0


	//   ....[155]....
        /*daac*/ 	.word	0x000430d0


	//   ....[156]....
        /*dab0*/ 	.word	0x000430e0


	//   ....[157]....
        /*dab4*/ 	.word	0x00043110


	//   ....[158]....
        /*dab8*/ 	.word	0x00043120


	//   ....[159]....
        /*dabc*/ 	.word	0x00043130


	//   ....[160]....
        /*dac0*/ 	.word	0x00043140


	//   ....[161]....
        /*dac4*/ 	.word	0x00043170


	//   ....[162]....
        /*dac8*/ 	.word	0x00043180


	//   ....[163]....
        /*dacc*/ 	.word	0x00043190


	//   ....[164]....
        /*dad0*/ 	.word	0x000431a0


	//   ....[165]....
        /*dad4*/ 	.word	0x000431d0


	//   ....[166]....
        /*dad8*/ 	.word	0x000431e0


	//   ....[167]....
        /*dadc*/ 	.word	0x000431f0


	//   ....[168]....
        /*dae0*/ 	.word	0x00043200


	//   ....[169]....
        /*dae4*/ 	.word	0x00043230


	//   ....[170]....
        /*dae8*/ 	.word	0x00043240


	//   ....[171]....
        /*daec*/ 	.word	0x00043250


	//   ....[172]....
        /*daf0*/ 	.word	0x00043260


	//   ....[173]....
        /*daf4*/ 	.word	0x00043290


	//   ....[174]....
        /*daf8*/ 	.word	0x000432a0


	//   ....[175]....
        /*dafc*/ 	.word	0x000432b0


	//   ....[176]....
        /*db00*/ 	.word	0x000432c0


	//   ....[177]....
        /*db04*/ 	.word	0x000432f0


	//   ....[178]....
        /*db08*/ 	.word	0x00043300


	//   ....[179]....
        /*db0c*/ 	.word	0x00043310


	//   ....[180]....
        /*db10*/ 	.word	0x00043320


	//   ....[181]....
        /*db14*/ 	.word	0x00043350


	//   ....[182]....
        /*db18*/ 	.word	0x00043360


	//   ....[183]....
        /*db1c*/ 	.word	0x00043370


	//   ....[184]....
        /*db20*/ 	.word	0x00043380


	//   ....[185]....
        /*db24*/ 	.word	0x000433b0


	//   ....[186]....
        /*db28*/ 	.word	0x000433c0


	//   ....[187]....
        /*db2c*/ 	.word	0x000433d0


	//   ....[188]....
        /*db30*/ 	.word	0x000433e0


	//   ....[189]....
        /*db34*/ 	.word	0x00043410


	//   ....[190]....
        /*db38*/ 	.word	0x00043420


	//   ....[191]....
        /*db3c*/ 	.word	0x00043430


	//   ....[192]....
        /*db40*/ 	.word	0x00043440


	//   ....[193]....
        /*db44*/ 	.word	0x00043470


	//   ....[194]....
        /*db48*/ 	.word	0x00043480


	//   ....[195]....
        /*db4c*/ 	.word	0x00043490


	//   ....[196]....
        /*db50*/ 	.word	0x000434a0


	//   ....[197]....
        /*db54*/ 	.word	0x000434d0


	//   ....[198]....
        /*db58*/ 	.word	0x000434e0


	//   ....[199]....
        /*db5c*/ 	.word	0x000434f0


	//   ....[200]....
        /*db60*/ 	.word	0x00043500


	//   ....[201]....
        /*db64*/ 	.word	0x00043530


	//   ....[202]....
        /*db68*/ 	.word	0x00043540


	//   ....[203]....
        /*db6c*/ 	.word	0x00043550


	//   ....[204]....
        /*db70*/ 	.word	0x00043560


	//   ....[205]....
        /*db74*/ 	.word	0x00043590


	//   ....[206]....
        /*db78*/ 	.word	0x000435a0


	//   ....[207]....
        /*db7c*/ 	.word	0x000435b0


	//   ....[208]....
        /*db80*/ 	.word	0x000435c0


	//   ....[209]....
        /*db84*/ 	.word	0x000435f0


	//   ....[210]....
        /*db88*/ 	.word	0x00043600


	//   ....[211]....
        /*db8c*/ 	.word	0x00043610


	//   ....[212]....
        /*db90*/ 	.word	0x00043620


	//   ....[213]....
        /*db94*/ 	.word	0x00043650


	//   ....[214]....
        /*db98*/ 	.word	0x00043660


	//   ....[215]....
        /*db9c*/ 	.word	0x00043670


	//   ....[216]....
        /*dba0*/ 	.word	0x00043680


	//   ....[217]....
        /*dba4*/ 	.word	0x000436b0


	//   ....[218]....
        /*dba8*/ 	.word	0x000436c0


	//   ....[219]....
        /*dbac*/ 	.word	0x000436d0


	//   ....[220]....
        /*dbb0*/ 	.word	0x000436e0


	//   ....[221]....
        /*dbb4*/ 	.word	0x00043710


	//   ....[222]....
        /*dbb8*/ 	.word	0x00043720


	//   ....[223]....
        /*dbbc*/ 	.word	0x00043730


	//   ....[224]....
        /*dbc0*/ 	.word	0x00043740


	//   ....[225]....
        /*dbc4*/ 	.word	0x00043770


	//   ....[226]....
        /*dbc8*/ 	.word	0x00043780


	//   ....[227]....
        /*dbcc*/ 	.word	0x00043790


	//   ....[228]....
        /*dbd0*/ 	.word	0x000437a0


	//   ....[229]....
        /*dbd4*/ 	.word	0x000437d0


	//   ....[230]....
        /*dbd8*/ 	.word	0x000437e0


	//   ....[231]....
        /*dbdc*/ 	.word	0x000437f0


	//   ....[232]....
        /*dbe0*/ 	.word	0x00043800


	//   ....[233]....
        /*dbe4*/ 	.word	0x00043830


	//   ....[234]....
        /*dbe8*/ 	.word	0x00043840


	//   ....[235]....
        /*dbec*/ 	.word	0x00043850


	//   ....[236]....
        /*dbf0*/ 	.word	0x00043860


	//   ....[237]....
        /*dbf4*/ 	.word	0x00043890


	//   ....[238]....
        /*dbf8*/ 	.word	0x000438a0


	//   ....[239]....
        /*dbfc*/ 	.word	0x000438b0


	//   ....[240]....
        /*dc00*/ 	.word	0x000438c0


	//   ....[241]....
        /*dc04*/ 	.word	0x000438f0


	//   ....[242]....
        /*dc08*/ 	.word	0x00043900


	//   ....[243]....
        /*dc0c*/ 	.word	0x00043910


	//   ....[244]....
        /*dc10*/ 	.word	0x00043920


	//   ....[245]....
        /*dc14*/ 	.word	0x00043950


	//   ....[246]....
        /*dc18*/ 	.word	0x00043960


	//   ....[247]....
        /*dc1c*/ 	.word	0x00043970


	//   ....[248]....
        /*dc20*/ 	.word	0x00043980


	//   ....[249]....
        /*dc24*/ 	.word	0x000439b0


	//   ....[250]....
        /*dc28*/ 	.word	0x000439c0


	//   ....[251]....
        /*dc2c*/ 	.word	0x000439d0


	//   ....[252]....
        /*dc30*/ 	.word	0x000439e0


	//   ....[253]....
        /*dc34*/ 	.word	0x00043a10


	//   ....[254]....
        /*dc38*/ 	.word	0x00043a20


	//   ....[255]....
        /*dc3c*/ 	.word	0x00043a30


	//   ....[0]....
        /*dc40*/ 	.word	0x00043a40


	//   ....[1]....
        /*dc44*/ 	.word	0x00043a70


	//   ....[2]....
        /*dc48*/ 	.word	0x00043a80


	//   ....[3]....
        /*dc4c*/ 	.word	0x00043a90


	//   ....[4]....
        /*dc50*/ 	.word	0x00043aa0


	//   ....[5]....
        /*dc54*/ 	.word	0x00043ad0


	//   ....[6]....
        /*dc58*/ 	.word	0x00043ae0


	//   ....[7]....
        /*dc5c*/ 	.word	0x00043af0


	//   ....[8]....
        /*dc60*/ 	.word	0x00043b00


	//   ....[9]....
        /*dc64*/ 	.word	0x00043b30


	//   ....[10]....
        /*dc68*/ 	.word	0x00043b40


	//   ....[11]....
        /*dc6c*/ 	.word	0x00043b50


	//   ....[12]....
        /*dc70*/ 	.word	0x00043b60


	//   ....[13]....
        /*dc74*/ 	.word	0x00043b90


	//   ....[14]....
        /*dc78*/ 	.word	0x00043ba0


	//   ....[15]....
        /*dc7c*/ 	.word	0x00043bb0


	//   ....[16]....
        /*dc80*/ 	.word	0x00043bc0


	//   ....[17]....
        /*dc84*/ 	.word	0x00043bf0


	//   ....[18]....
        /*dc88*/ 	.word	0x00043c00


	//   ....[19]....
        /*dc8c*/ 	.word	0x00043c10


	//   ....[20]....
        /*dc90*/ 	.word	0x00043c20


	//   ....[21]....
        /*dc94*/ 	.word	0x00043c50


	//   ....[22]....
        /*dc98*/ 	.word	0x00043c60


	//   ....[23]....
        /*dc9c*/ 	.word	0x00043c70


	//   ....[24]....
        /*dca0*/ 	.word	0x00043c80


	//   ....[25]....
        /*dca4*/ 	.word	0x00043cb0


	//   ....[26]....
        /*dca8*/ 	.word	0x00043cc0


	//   ....[27]....
        /*dcac*/ 	.word	0x00043cd0


	//   ....[28]....
        /*dcb0*/ 	.word	0x00043ce0


	//   ....[29]....
        /*dcb4*/ 	.word	0x00043d10


	//   ....[30]....
        /*dcb8*/ 	.word	0x00043d20


	//   ....[31]....
        /*dcbc*/ 	.word	0x00043d30


	//   ....[32]....
        /*dcc0*/ 	.word	0x00043d40


	//   ....[33]....
        /*dcc4*/ 	.word	0x00043d70


	//   ....[34]....
        /*dcc8*/ 	.word	0x00043d80


	//   ....[35]....
        /*dccc*/ 	.word	0x00043d90


	//   ....[36]....
        /*dcd0*/ 	.word	0x00043da0


	//   ....[37]....
        /*dcd4*/ 	.word	0x00043dd0


	//   ....[38]....
        /*dcd8*/ 	.word	0x00043de0


	//   ....[39]....
        /*dcdc*/ 	.word	0x00043df0


	//   ....[40]....
        /*dce0*/ 	.word	0x00043e00


	//   ....[41]....
        /*dce4*/ 	.word	0x00043e30


	//   ....[42]....
        /*dce8*/ 	.word	0x00043e40


	//   ....[43]....
        /*dcec*/ 	.word	0x00043e50


	//   ....[44]....
        /*dcf0*/ 	.word	0x00043e60


	//   ....[45]....
        /*dcf4*/ 	.word	0x00043e90


	//   ....[46]....
        /*dcf8*/ 	.word	0x00043ea0


	//   ....[47]....
        /*dcfc*/ 	.word	0x00043eb0


	//   ....[48]....
        /*dd00*/ 	.word	0x00043ec0


	//   ....[49]....
        /*dd04*/ 	.word	0x00043ef0


	//   ....[50]....
        /*dd08*/ 	.word	0x00043f00


	//   ....[51]....
        /*dd0c*/ 	.word	0x00043f10


	//   ....[52]....
        /*dd10*/ 	.word	0x00043f20


	//   ....[53]....
        /*dd14*/ 	.word	0x00043f50


	//   ....[54]....
        /*dd18*/ 	.word	0x00043f60


	//   ....[55]....
        /*dd1c*/ 	.word	0x00043f70


	//   ....[56]....
        /*dd20*/ 	.word	0x00043f80


	//   ....[57]....
        /*dd24*/ 	.word	0x00043fb0


	//   ....[58]....
        /*dd28*/ 	.word	0x00043fc0


	//   ....[59]....
        /*dd2c*/ 	.word	0x00043fd0


	//   ....[60]....
        /*dd30*/ 	.word	0x00043fe0


	//   ....[61]....
        /*dd34*/ 	.word	0x00044010


	//   ....[62]....
        /*dd38*/ 	.word	0x00044020


	//   ....[63]....
        /*dd3c*/ 	.word	0x00044030


	//   ....[64]....
        /*dd40*/ 	.word	0x00044040


	//   ....[65]....
        /*dd44*/ 	.word	0x00044070


	//   ....[66]....
        /*dd48*/ 	.word	0x00044080


	//   ....[67]....
        /*dd4c*/ 	.word	0x00044090


	//   ....[68]....
        /*dd50*/ 	.word	0x000440a0


	//   ....[69]....
        /*dd54*/ 	.word	0x000440d0


	//   ....[70]....
        /*dd58*/ 	.word	0x000440e0


	//   ....[71]....
        /*dd5c*/ 	.word	0x000440f0


	//   ....[72]....
        /*dd60*/ 	.word	0x00044100


	//   ....[73]....
        /*dd64*/ 	.word	0x00044130


	//   ....[74]....
        /*dd68*/ 	.word	0x00044140


	//   ....[75]....
        /*dd6c*/ 	.word	0x00044150


	//   ....[76]....
        /*dd70*/ 	.word	0x00044160


	//   ....[77]....
        /*dd74*/ 	.word	0x00044190


	//   ....[78]....
        /*dd78*/ 	.word	0x000441a0


	//   ....[79]....
        /*dd7c*/ 	.word	0x000441b0


	//   ....[80]....
        /*dd80*/ 	.word	0x000441c0


	//   ....[81]....
        /*dd84*/ 	.word	0x000441f0


	//   ....[82]....
        /*dd88*/ 	.word	0x00044200


	//   ....[83]....
        /*dd8c*/ 	.word	0x00044210


	//   ....[84]....
        /*dd90*/ 	.word	0x00044220


	//   ....[85]....
        /*dd94*/ 	.word	0x00044250


	//   ....[86]....
        /*dd98*/ 	.word	0x00044260


	//   ....[87]....
        /*dd9c*/ 	.word	0x00044270


	//   ....[88]....
        /*dda0*/ 	.word	0x00044280


	//   ....[89]....
        /*dda4*/ 	.word	0x000442b0


	//   ....[90]....
        /*dda8*/ 	.word	0x000442c0


	//   ....[91]....
        /*ddac*/ 	.word	0x000442d0


	//   ....[92]....
        /*ddb0*/ 	.word	0x000442e0


	//   ....[93]....
        /*ddb4*/ 	.word	0x00044310


	//   ....[94]....
        /*ddb8*/ 	.word	0x00044320


	//   ....[95]....
        /*ddbc*/ 	.word	0x00044330


	//   ....[96]....
        /*ddc0*/ 	.word	0x00044340


	//   ....[97]....
        /*ddc4*/ 	.word	0x00044370


	//   ....[98]....
        /*ddc8*/ 	.word	0x00044380


	//   ....[99]....
        /*ddcc*/ 	.word	0x00044390


	//   ....[100]....
        /*ddd0*/ 	.word	0x000443a0


	//   ....[101]....
        /*ddd4*/ 	.word	0x000443d0


	//   ....[102]....
        /*ddd8*/ 	.word	0x000443e0


	//   ....[103]....
        /*dddc*/ 	.word	0x000443f0


	//   ....[104]....
        /*dde0*/ 	.word	0x00044400


	//   ....[105]....
        /*dde4*/ 	.word	0x00044430


	//   ....[106]....
        /*dde8*/ 	.word	0x00044440


	//   ....[107]....
        /*ddec*/ 	.word	0x00044450


	//   ....[108]....
        /*ddf0*/ 	.word	0x00044460


	//   ....[109]....
        /*ddf4*/ 	.word	0x00044490


	//   ....[110]....
        /*ddf8*/ 	.word	0x000444a0


	//   ....[111]....
        /*ddfc*/ 	.word	0x000444b0


	//   ....[112]....
        /*de00*/ 	.word	0x000444c0


	//   ....[113]....
        /*de04*/ 	.word	0x000444f0


	//   ....[114]....
        /*de08*/ 	.word	0x00044500


	//   ....[115]....
        /*de0c*/ 	.word	0x00044510


	//   ....[116]....
        /*de10*/ 	.word	0x00044520


	//   ....[117]....
        /*de14*/ 	.word	0x00044550


	//   ....[118]....
        /*de18*/ 	.word	0x00044560


	//   ....[119]....
        /*de1c*/ 	.word	0x00044570


	//   ....[120]....
        /*de20*/ 	.word	0x00044580


	//   ....[121]....
        /*de24*/ 	.word	0x000445b0


	//   ....[122]....
        /*de28*/ 	.word	0x000445c0


	//   ....[123]....
        /*de2c*/ 	.word	0x000445d0


	//   ....[124]....
        /*de30*/ 	.word	0x000445e0


	//   ....[125]....
        /*de34*/ 	.word	0x00044610


	//   ....[126]....
        /*de38*/ 	.word	0x00044620


	//   ....[127]....
        /*de3c*/ 	.word	0x00044630


	//   ....[128]....
        /*de40*/ 	.word	0x00044640


	//   ....[129]....
        /*de44*/ 	.word	0x00044670


	//   ....[130]....
        /*de48*/ 	.word	0x00044680


	//   ....[131]....
        /*de4c*/ 	.word	0x00044690


	//   ....[132]....
        /*de50*/ 	.word	0x000446a0


	//   ....[133]....
        /*de54*/ 	.word	0x000446d0


	//   ....[134]....
        /*de58*/ 	.word	0x000446e0


	//   ....[135]....
        /*de5c*/ 	.word	0x000446f0


	//   ....[136]....
        /*de60*/ 	.word	0x00044700


	//   ....[137]....
        /*de64*/ 	.word	0x00044730


	//   ....[138]....
        /*de68*/ 	.word	0x00044740


	//   ....[139]....
        /*de6c*/ 	.word	0x00044750


	//   ....[140]....
        /*de70*/ 	.word	0x00044760


	//   ....[141]....
        /*de74*/ 	.word	0x00044790


	//   ....[142]....
        /*de78*/ 	.word	0x000447a0


	//   ....[143]....
        /*de7c*/ 	.word	0x000447b0


	//   ....[144]....
        /*de80*/ 	.word	0x000447c0


	//   ....[145]....
        /*de84*/ 	.word	0x000447f0


	//   ....[146]....
        /*de88*/ 	.word	0x00044800


	//   ....[147]....
        /*de8c*/ 	.word	0x00044810


	//   ....[148]....
        /*de90*/ 	.word	0x00044820


	//   ....[149]....
        /*de94*/ 	.word	0x00044850


	//   ....[150]....
        /*de98*/ 	.word	0x00044860


	//   ....[151]....
        /*de9c*/ 	.word	0x00044870


	//   ....[152]....
        /*dea0*/ 	.word	0x00044880


	//   ....[153]....
        /*dea4*/ 	.word	0x000448b0


	//   ....[154]....
        /*dea8*/ 	.word	0x000448c0


	//   ....[155]....
        /*deac*/ 	.word	0x000448d0


	//   ....[156]....
        /*deb0*/ 	.word	0x000448e0


	//   ....[157]....
        /*deb4*/ 	.word	0x00044910


	//   ....[158]....
        /*deb8*/ 	.word	0x00044920


	//   ....[159]....
        /*debc*/ 	.word	0x00044930


	//   ....[160]....
        /*dec0*/ 	.word	0x00044940


	//   ....[161]....
        /*dec4*/ 	.word	0x00044970


	//   ....[162]....
        /*dec8*/ 	.word	0x00044980


	//   ....[163]....
        /*decc*/ 	.word	0x00044990


	//   ....[164]....
        /*ded0*/ 	.word	0x000449a0


	//   ....[165]....
        /*ded4*/ 	.word	0x000449d0


	//   ....[166]....
        /*ded8*/ 	.word	0x000449e0


	//   ....[167]....
        /*dedc*/ 	.word	0x000449f0


	//   ....[168]....
        /*dee0*/ 	.word	0x00044a00


	//   ....[169]....
        /*dee4*/ 	.word	0x00044a30


	//   ....[170]....
        /*dee8*/ 	.word	0x00044a40


	//   ....[171]....
        /*deec*/ 	.word	0x00044a50


	//   ....[172]....
        /*def0*/ 	.word	0x00044a60


	//   ....[173]....
        /*def4*/ 	.word	0x00044a90


	//   ....[174]....
        /*def8*/ 	.word	0x00044aa0


	//   ....[175]....
        /*defc*/ 	.word	0x00044ab0


	//   ....[176]....
        /*df00*/ 	.word	0x00044ac0


	//   ....[177]....
        /*df04*/ 	.word	0x00044af0


	//   ....[178]....
        /*df08*/ 	.word	0x00044b00


	//   ....[179]....
        /*df0c*/ 	.word	0x00044b10


	//   ....[180]....
        /*df10*/ 	.word	0x00044b20


	//   ....[181]....
        /*df14*/ 	.word	0x00044b50


	//   ....[182]....
        /*df18*/ 	.word	0x00044b60


	//   ....[183]....
        /*df1c*/ 	.word	0x00044b70


	//   ....[184]....
        /*df20*/ 	.word	0x00044b80


	//   ....[185]....
        /*df24*/ 	.word	0x00044bb0


	//   ....[186]....
        /*df28*/ 	.word	0x00044bc0


	//   ....[187]....
        /*df2c*/ 	.word	0x00044bd0


	//   ....[188]....
        /*df30*/ 	.word	0x00044be0


	//   ....[189]....
        /*df34*/ 	.word	0x00044c10


	//   ....[190]....
        /*df38*/ 	.word	0x00044c20


	//   ....[191]....
        /*df3c*/ 	.word	0x00044c30


	//   ....[192]....
        /*df40*/ 	.word	0x00044c40


	//   ....[193]....
        /*df44*/ 	.word	0x00044c70


	//   ....[194]....
        /*df48*/ 	.word	0x00044c80


	//   ....[195]....
        /*df4c*/ 	.word	0x00044c90


	//   ....[196]....
        /*df50*/ 	.word	0x00044ca0


	//   ....[197]....
        /*df54*/ 	.word	0x00044cd0


	//   ....[198]....
        /*df58*/ 	.word	0x00044ce0


	//   ....[199]....
        /*df5c*/ 	.word	0x00044cf0


	//   ....[200]....
        /*df60*/ 	.word	0x00044d00


	//   ....[201]....
        /*df64*/ 	.word	0x00044d30


	//   ....[202]....
        /*df68*/ 	.word	0x00044d40


	//   ....[203]....
        /*df6c*/ 	.word	0x00044d50


	//   ....[204]....
        /*df70*/ 	.word	0x00044d60


	//   ....[205]....
        /*df74*/ 	.word	0x00044d90


	//   ....[206]....
        /*df78*/ 	.word	0x00044da0


	//   ....[207]....
        /*df7c*/ 	.word	0x00044db0


	//   ....[208]....
        /*df80*/ 	.word	0x00044dc0


	//   ....[209]....
        /*df84*/ 	.word	0x00044df0


	//   ....[210]....
        /*df88*/ 	.word	0x00044e00


	//   ....[211]....
        /*df8c*/ 	.word	0x00044e10


	//   ....[212]....
        /*df90*/ 	.word	0x00044e20


	//   ....[213]....
        /*df94*/ 	.word	0x00044e50


	//   ....[214]....
        /*df98*/ 	.word	0x00044e60


	//   ....[215]....
        /*df9c*/ 	.word	0x00044e70


	//   ....[216]....
        /*dfa0*/ 	.word	0x00044e80


	//   ....[217]....
        /*dfa4*/ 	.word	0x00044eb0


	//   ....[218]....
        /*dfa8*/ 	.word	0x00044ec0


	//   ....[219]....
        /*dfac*/ 	.word	0x00044ed0


	//   ....[220]....
        /*dfb0*/ 	.word	0x00044ee0


	//   ....[221]....
        /*dfb4*/ 	.word	0x00044f10


	//   ....[222]....
        /*dfb8*/ 	.word	0x00044f20


	//   ....[223]....
        /*dfbc*/ 	.word	0x00044f30


	//   ....[224]....
        /*dfc0*/ 	.word	0x00044f40


	//   ....[225]....
        /*dfc4*/ 	.word	0x00044f70


	//   ....[226]....
        /*dfc8*/ 	.word	0x00044f80


	//   ....[227]....
        /*dfcc*/ 	.word	0x00044f90


	//   ....[228]....
        /*dfd0*/ 	.word	0x00044fa0


	//   ....[229]....
        /*dfd4*/ 	.word	0x00044fd0


	//   ....[230]....
        /*dfd8*/ 	.word	0x00044fe0


	//   ....[231]....
        /*dfdc*/ 	.word	0x00044ff0


	//   ....[232]....
        /*dfe0*/ 	.word	0x00045000


	//   ....[233]....
        /*dfe4*/ 	.word	0x00045030


	//   ....[234]....
        /*dfe8*/ 	.word	0x00045040


	//   ....[235]....
        /*dfec*/ 	.word	0x00045050


	//   ....[236]....
        /*dff0*/ 	.word	0x00045060


	//   ....[237]....
        /*dff4*/ 	.word	0x00045090


	//   ....[238]....
        /*dff8*/ 	.word	0x000450a0


	//   ....[239]....
        /*dffc*/ 	.word	0x000450b0


	//   ....[240]....
        /*e000*/ 	.word	0x000450c0


	//   ....[241]....
        /*e004*/ 	.word	0x000450f0


	//   ....[242]....
        /*e008*/ 	.word	0x00045100


	//   ....[243]....
        /*e00c*/ 	.word	0x00045110


	//   ....[244]....
        /*e010*/ 	.word	0x00045120


	//   ....[245]....
        /*e014*/ 	.word	0x00045150


	//   ....[246]....
        /*e018*/ 	.word	0x00045160


	//   ....[247]....
        /*e01c*/ 	.word	0x00045170


	//   ....[248]....
        /*e020*/ 	.word	0x00045180


	//   ....[249]....
        /*e024*/ 	.word	0x000451b0


	//   ....[250]....
        /*e028*/ 	.word	0x000451c0


	//   ....[251]....
        /*e02c*/ 	.word	0x000451d0


	//   ....[252]....
        /*e030*/ 	.word	0x000451e0


	//   ....[253]....
        /*e034*/ 	.word	0x00045220


	//   ....[254]....
        /*e038*/ 	.word	0x00048260


	//   ....[255]....
        /*e03c*/ 	.word	0x00048270


	//   ....[0]....
        /*e040*/ 	.word	0x00048280


	//   ....[1]....
        /*e044*/ 	.word	0x000482a0


	//   ....[2]....
        /*e048*/ 	.word	0x000482b0


	//   ....[3]....
        /*e04c*/ 	.word	0x000482c0


	//   ....[4]....
        /*e050*/ 	.word	0x000482d0


	//   ....[5]....
        /*e054*/ 	.word	0x00048300


	//   ....[6]....
        /*e058*/ 	.word	0x00048310


	//   ....[7]....
        /*e05c*/ 	.word	0x00048320


	//   ....[8]....
        /*e060*/ 	.word	0x00048330


	//   ....[9]....
        /*e064*/ 	.word	0x00048360


	//   ....[10]....
        /*e068*/ 	.word	0x00048370


	//   ....[11]....
        /*e06c*/ 	.word	0x00048380


	//   ....[12]....
        /*e070*/ 	.word	0x00048390


	//   ....[13]....
        /*e074*/ 	.word	0x000483c0


	//   ....[14]....
        /*e078*/ 	.word	0x000483d0


	//   ....[15]....
        /*e07c*/ 	.word	0x000483e0


	//   ....[16]....
        /*e080*/ 	.word	0x000483f0


	//   ....[17]....
        /*e084*/ 	.word	0x00048420


	//   ....[18]....
        /*e088*/ 	.word	0x00048430


	//   ....[19]....
        /*e08c*/ 	.word	0x00048440


	//   ....[20]....
        /*e090*/ 	.word	0x00048450


	//   ....[21]....
        /*e094*/ 	.word	0x00048480


	//   ....[22]....
        /*e098*/ 	.word	0x00048490


	//   ....[23]....
        /*e09c*/ 	.word	0x000484a0


	//   ....[24]....
        /*e0a0*/ 	.word	0x000484b0


	//   ....[25]....
        /*e0a4*/ 	.word	0x000484e0


	//   ....[26]....
        /*e0a8*/ 	.word	0x000484f0


	//   ....[27]....
        /*e0ac*/ 	.word	0x00048500


	//   ....[28]....
        /*e0b0*/ 	.word	0x00048510


	//   ....[29]....
        /*e0b4*/ 	.word	0x00048540


	//   ....[30]....
        /*e0b8*/ 	.word	0x00048550


	//   ....[31]....
        /*e0bc*/ 	.word	0x00048560


	//   ....[32]....
        /*e0c0*/ 	.word	0x00048570


	//   ....[33]....
        /*e0c4*/ 	.word	0x000485a0


	//   ....[34]....
        /*e0c8*/ 	.word	0x000485b0


	//   ....[35]....
        /*e0cc*/ 	.word	0x000485c0


	//   ....[36]....
        /*e0d0*/ 	.word	0x000485d0


	//   ....[37]....
        /*e0d4*/ 	.word	0x00048600


	//   ....[38]....
        /*e0d8*/ 	.word	0x00048610


	//   ....[39]....
        /*e0dc*/ 	.word	0x00048620


	//   ....[40]....
        /*e0e0*/ 	.word	0x00048630


	//   ....[41]....
        /*e0e4*/ 	.word	0x00048660


	//   ....[42]....
        /*e0e8*/ 	.word	0x00048670


	//   ....[43]....
        /*e0ec*/ 	.word	0x00048680


	//   ....[44]....
        /*e0f0*/ 	.word	0x00048690


	//   ....[45]....
        /*e0f4*/ 	.word	0x000486c0


	//   ....[46]....
        /*e0f8*/ 	.word	0x000486d0


	//   ....[47]....
        /*e0fc*/ 	.word	0x000486e0


	//   ....[48]....
        /*e100*/ 	.word	0x000486f0


	//   ....[49]....
        /*e104*/ 	.word	0x00048720


	//   ....[50]....
        /*e108*/ 	.word	0x00048730


	//   ....[51]....
        /*e10c*/ 	.word	0x00048740


	//   ....[52]....
        /*e110*/ 	.word	0x00048750


	//   ....[53]....
        /*e114*/ 	.word	0x00048780


	//   ....[54]....
        /*e118*/ 	.word	0x00048790


	//   ....[55]....
        /*e11c*/ 	.word	0x000487a0


	//   ....[56]....
        /*e120*/ 	.word	0x000487b0


	//   ....[57]....
        /*e124*/ 	.word	0x000487e0


	//   ....[58]....
        /*e128*/ 	.word	0x000487f0


	//   ....[59]....
        /*e12c*/ 	.word	0x00048800


	//   ....[60]....
        /*e130*/ 	.word	0x00048810


	//   ....[61]....
        /*e134*/ 	.word	0x00048840


	//   ....[62]....
        /*e138*/ 	.word	0x00048850


	//   ....[63]....
        /*e13c*/ 	.word	0x00048860


	//   ....[64]....
        /*e140*/ 	.word	0x00048870


	//   ....[65]....
        /*e144*/ 	.word	0x000488a0


	//   ....[66]....
        /*e148*/ 	.word	0x000488b0


	//   ....[67]....
        /*e14c*/ 	.word	0x000488c0


	//   ....[68]....
        /*e150*/ 	.word	0x000488d0


	//   ....[69]....
        /*e154*/ 	.word	0x00048900


	//   ....[70]....
        /*e158*/ 	.word	0x00048910


	//   ....[71]....
        /*e15c*/ 	.word	0x00048920


	//   ....[72]....
        /*e160*/ 	.word	0x00048930


	//   ....[73]....
        /*e164*/ 	.word	0x00048960


	//   ....[74]....
        /*e168*/ 	.word	0x00048970


	//   ....[75]....
        /*e16c*/ 	.word	0x00048980


	//   ....[76]....
        /*e170*/ 	.word	0x00048990


	//   ....[77]....
        /*e174*/ 	.word	0x000489c0


	//   ....[78]....
        /*e178*/ 	.word	0x000489d0


	//   ....[79]....
        /*e17c*/ 	.word	0x000489e0


	//   ....[80]....
        /*e180*/ 	.word	0x000489f0


	//   ....[81]....
        /*e184*/ 	.word	0x00048a20


	//   ....[82]....
        /*e188*/ 	.word	0x00048a30


	//   ....[83]....
        /*e18c*/ 	.word	0x00048a40


	//   ....[84]....
        /*e190*/ 	.word	0x00048a50


	//   ....[85]....
        /*e194*/ 	.word	0x00048a80


	//   ....[86]....
        /*e198*/ 	.word	0x00048a90


	//   ....[87]....
        /*e19c*/ 	.word	0x00048aa0


	//   ....[88]....
        /*e1a0*/ 	.word	0x00048ab0


	//   ....[89]....
        /*e1a4*/ 	.word	0x00048ae0


	//   ....[90]....
        /*e1a8*/ 	.word	0x00048af0


	//   ....[91]....
        /*e1ac*/ 	.word	0x00048b00


	//   ....[92]....
        /*e1b0*/ 	.word	0x00048b10


	//   ....[93]....
        /*e1b4*/ 	.word	0x00048b40


	//   ....[94]....
        /*e1b8*/ 	.word	0x00048b50


	//   ....[95]....
        /*e1bc*/ 	.word	0x00048b60


	//   ....[96]....
        /*e1c0*/ 	.word	0x00048b70


	//   ....[97]....
        /*e1c4*/ 	.word	0x00048ba0


	//   ....[98]....
        /*e1c8*/ 	.word	0x00048bb0


	//   ....[99]....
        /*e1cc*/ 	.word	0x00048bc0


	//   ....[100]....
        /*e1d0*/ 	.word	0x00048bd0


	//   ....[101]....
        /*e1d4*/ 	.word	0x00048c00


	//   ....[102]....
        /*e1d8*/ 	.word	0x00048c10


	//   ....[103]....
        /*e1dc*/ 	.word	0x00048c20


	//   ....[104]....
        /*e1e0*/ 	.word	0x00048c30


	//   ....[105]....
        /*e1e4*/ 	.word	0x00048c60


	//   ....[106]....
        /*e1e8*/ 	.word	0x00048c70


	//   ....[107]....
        /*e1ec*/ 	.word	0x00048c80


	//   ....[108]....
        /*e1f0*/ 	.word	0x00048c90


	//   ....[109]....
        /*e1f4*/ 	.word	0x00048cc0


	//   ....[110]....
        /*e1f8*/ 	.word	0x00048cd0


	//   ....[111]....
        /*e1fc*/ 	.word	0x00048ce0


	//   ....[112]....
        /*e200*/ 	.word	0x00048cf0


	//   ....[113]....
        /*e204*/ 	.word	0x00048d20


	//   ....[114]....
        /*e208*/ 	.word	0x00048d30


	//   ....[115]....
        /*e20c*/ 	.word	0x00048d40


	//   ....[116]....
        /*e210*/ 	.word	0x00048d50


	//   ....[117]....
        /*e214*/ 	.word	0x00048d80


	//   ....[118]....
        /*e218*/ 	.word	0x00048d90


	//   ....[119]....
        /*e21c*/ 	.word	0x00048da0


	//   ....[120]....
        /*e220*/ 	.word	0x00048db0


	//   ....[121]....
        /*e224*/ 	.word	0x00048de0


	//   ....[122]....
        /*e228*/ 	.word	0x00048df0


	//   ....[123]....
        /*e22c*/ 	.word	0x00048e00


	//   ....[124]....
        /*e230*/ 	.word	0x00048e10


	//   ....[125]....
        /*e234*/ 	.word	0x00048e40


	//   ....[126]....
        /*e238*/ 	.word	0x00048e50


	//   ....[127]....
        /*e23c*/ 	.word	0x00048e60


	//   ....[128]....
        /*e240*/ 	.word	0x00048e70


	//   ....[129]....
        /*e244*/ 	.word	0x00048ea0


	//   ....[130]....
        /*e248*/ 	.word	0x00048eb0


	//   ....[131]....
        /*e24c*/ 	.word	0x00048ec0


	//   ....[132]....
        /*e250*/ 	.word	0x00048ed0


	//   ....[133]....
        /*e254*/ 	.word	0x00048f00


	//   ....[134]....
        /*e258*/ 	.word	0x00048f10


	//   ....[135]....
        /*e25c*/ 	.word	0x00048f20


	//   ....[136]....
        /*e260*/ 	.word	0x00048f30


	//   ....[137]....
        /*e264*/ 	.word	0x00048f60


	//   ....[138]....
        /*e268*/ 	.word	0x00048f70


	//   ....[139]....
        /*e26c*/ 	.word	0x00048f80


	//   ....[140]....
        /*e270*/ 	.word	0x00048f90


	//   ....[141]....
        /*e274*/ 	.word	0x00048fc0


	//   ....[142]....
        /*e278*/ 	.word	0x00048fd0


	//   ....[143]....
        /*e27c*/ 	.word	0x00048fe0


	//   ....[144]....
        /*e280*/ 	.word	0x00048ff0


	//   ....[145]....
        /*e284*/ 	.word	0x00049020


	//   ....[146]....
        /*e288*/ 	.word	0x00049030


	//   ....[147]....
        /*e28c*/ 	.word	0x00049040


	//   ....[148]....
        /*e290*/ 	.word	0x00049050


	//   ....[149]....
        /*e294*/ 	.word	0x00049080


	//   ....[150]....
        /*e298*/ 	.word	0x00049090


	//   ....[151]....
        /*e29c*/ 	.word	0x000490a0


	//   ....[152]....
        /*e2a0*/ 	.word	0x000490b0


	//   ....[153]....
        /*e2a4*/ 	.word	0x000490e0


	//   ....[154]....
        /*e2a8*/ 	.word	0x000490f0


	//   ....[155]....
        /*e2ac*/ 	.word	0x00049100


	//   ....[156]....
        /*e2b0*/ 	.word	0x00049110


	//   ....[157]....
        /*e2b4*/ 	.word	0x00049140


	//   ....[158]....
        /*e2b8*/ 	.word	0x00049150


	//   ....[159]....
        /*e2bc*/ 	.word	0x00049160


	//   ....[160]....
        /*e2c0*/ 	.word	0x00049170


	//   ....[161]....
        /*e2c4*/ 	.word	0x000491a0


	//   ....[162]....
        /*e2c8*/ 	.word	0x000491b0


	//   ....[163]....
        /*e2cc*/ 	.word	0x000491c0


	//   ....[164]....
        /*e2d0*/ 	.word	0x000491d0


	//   ....[165]....
        /*e2d4*/ 	.word	0x00049200


	//   ....[166]....
        /*e2d8*/ 	.word	0x00049210


	//   ....[167]....
        /*e2dc*/ 	.word	0x00049220


	//   ....[168]....
        /*e2e0*/ 	.word	0x00049230


	//   ....[169]....
        /*e2e4*/ 	.word	0x00049260


	//   ....[170]....
        /*e2e8*/ 	.word	0x00049270


	//   ....[171]....
        /*e2ec*/ 	.word	0x00049280


	//   ....[172]....
        /*e2f0*/ 	.word	0x00049290


	//   ....[173]....
        /*e2f4*/ 	.word	0x000492c0


	//   ....[174]....
        /*e2f8*/ 	.word	0x000492d0


	//   ....[175]....
        /*e2fc*/ 	.word	0x000492e0


	//   ....[176]....
        /*e300*/ 	.word	0x000492f0


	//   ....[177]....
        /*e304*/ 	.word	0x00049320


	//   ....[178]....
        /*e308*/ 	.word	0x00049330


	//   ....[179]....
        /*e30c*/ 	.word	0x00049340


	//   ....[180]....
        /*e310*/ 	.word	0x00049350


	//   ....[181]....
        /*e314*/ 	.word	0x00049380


	//   ....[182]....
        /*e318*/ 	.word	0x00049390


	//   ....[183]....
        /*e31c*/ 	.word	0x000493a0


	//   ....[184]....
        /*e320*/ 	.word	0x000493b0


	//   ....[185]....
        /*e324*/ 	.word	0x000493e0


	//   ....[186]....
        /*e328*/ 	.word	0x000493f0


	//   ....[187]....
        /*e32c*/ 	.word	0x00049400


	//   ....[188]....
        /*e330*/ 	.word	0x00049410


	//   ....[189]....
        /*e334*/ 	.word	0x00049440


	//   ....[190]....
        /*e338*/ 	.word	0x00049450


	//   ....[191]....
        /*e33c*/ 	.word	0x00049460


	//   ....[192]....
        /*e340*/ 	.word	0x00049470


	//   ....[193]....
        /*e344*/ 	.word	0x000494a0


	//   ....[194]....
        /*e348*/ 	.word	0x000494b0


	//   ....[195]....
        /*e34c*/ 	.word	0x000494c0


	//   ....[196]....
        /*e350*/ 	.word	0x000494d0


	//   ....[197]....
        /*e354*/ 	.word	0x00049500


	//   ....[198]....
        /*e358*/ 	.word	0x00049510


	//   ....[199]....
        /*e35c*/ 	.word	0x00049520


	//   ....[200]....
        /*e360*/ 	.word	0x00049530


	//   ....[201]....
        /*e364*/ 	.word	0x00049560


	//   ....[202]....
        /*e368*/ 	.word	0x00049570


	//   ....[203]....
        /*e36c*/ 	.word	0x00049580


	//   ....[204]....
        /*e370*/ 	.word	0x00049590


	//   ....[205]....
        /*e374*/ 	.word	0x000495c0


	//   ....[206]....
        /*e378*/ 	.word	0x000495d0


	//   ....[207]....
        /*e37c*/ 	.word	0x000495e0


	//   ....[208]....
        /*e380*/ 	.word	0x000495f0


	//   ....[209]....
        /*e384*/ 	.word	0x00049620


	//   ....[210]....
        /*e388*/ 	.word	0x00049630


	//   ....[211]....
        /*e38c*/ 	.word	0x00049640


	//   ....[212]....
        /*e390*/ 	.word	0x00049650


	//   ....[213]....
        /*e394*/ 	.word	0x00049680


	//   ....[214]....
        /*e398*/ 	.word	0x00049690


	//   ....[215]....
        /*e39c*/ 	.word	0x000496a0


	//   ....[216]....
        /*e3a0*/ 	.word	0x000496b0


	//   ....[217]....
        /*e3a4*/ 	.word	0x000496e0


	//   ....[218]....
        /*e3a8*/ 	.word	0x000496f0


	//   ....[219]....
        /*e3ac*/ 	.word	0x00049700


	//   ....[220]....
        /*e3b0*/ 	.word	0x00049710


	//   ....[221]....
        /*e3b4*/ 	.word	0x00049740


	//   ....[222]....
        /*e3b8*/ 	.word	0x00049750


	//   ....[223]....
        /*e3bc*/ 	.word	0x00049760


	//   ....[224]....
        /*e3c0*/ 	.word	0x00049770


	//   ....[225]....
        /*e3c4*/ 	.word	0x000497a0


	//   ....[226]....
        /*e3c8*/ 	.word	0x000497b0


	//   ....[227]....
        /*e3cc*/ 	.word	0x000497c0


	//   ....[228]....
        /*e3d0*/ 	.word	0x000497d0


	//   ....[229]....
        /*e3d4*/ 	.word	0x00049800


	//   ....[230]....
        /*e3d8*/ 	.word	0x00049810


	//   ....[231]....
        /*e3dc*/ 	.word	0x00049820


	//   ....[232]....
        /*e3e0*/ 	.word	0x00049830


	//   ....[233]....
        /*e3e4*/ 	.word	0x00049860


	//   ....[234]....
        /*e3e8*/ 	.word	0x00049870


	//   ....[235]....
        /*e3ec*/ 	.word	0x00049880


	//   ....[236]....
        /*e3f0*/ 	.word	0x00049890


	//   ....[237]....
        /*e3f4*/ 	.word	0x000498c0


	//   ....[238]....
        /*e3f8*/ 	.word	0x000498d0


	//   ....[239]....
        /*e3fc*/ 	.word	0x000498e0


	//   ....[240]....
        /*e400*/ 	.word	0x000498f0


	//   ....[241]....
        /*e404*/ 	.word	0x00049920


	//   ....[242]....
        /*e408*/ 	.word	0x00049930


	//   ....[243]....
        /*e40c*/ 	.word	0x00049940


	//   ....[244]....
        /*e410*/ 	.word	0x00049950


	//   ....[245]....
        /*e414*/ 	.word	0x00049980


	//   ....[246]....
        /*e418*/ 	.word	0x00049990


	//   ....[247]....
        /*e41c*/ 	.word	0x000499a0


	//   ....[248]....
        /*e420*/ 	.word	0x000499b0


	//   ....[249]....
        /*e424*/ 	.word	0x000499e0


	//   ....[250]....
        /*e428*/ 	.word	0x000499f0


	//   ....[251]....
        /*e42c*/ 	.word	0x00049a00


	//   ....[252]....
        /*e430*/ 	.word	0x00049a10


	//   ....[253]....
        /*e434*/ 	.word	0x00049a40


	//   ....[254]....
        /*e438*/ 	.word	0x00049a50


	//   ....[255]....
        /*e43c*/ 	.word	0x00049a60


	//   ....[0]....
        /*e440*/ 	.word	0x00049a70


	//   ....[1]....
        /*e444*/ 	.word	0x00049aa0


	//   ....[2]....
        /*e448*/ 	.word	0x00049ab0


	//   ....[3]....
        /*e44c*/ 	.word	0x00049ac0


	//   ....[4]....
        /*e450*/ 	.word	0x00049ad0


	//   ....[5]....
        /*e454*/ 	.word	0x00049b00


	//   ....[6]....
        /*e458*/ 	.word	0x00049b10


	//   ....[7]....
        /*e45c*/ 	.word	0x00049b20


	//   ....[8]....
        /*e460*/ 	.word	0x00049b30


	//   ....[9]....
        /*e464*/ 	.word	0x00049b60


	//   ....[10]....
        /*e468*/ 	.word	0x00049b70


	//   ....[11]....
        /*e46c*/ 	.word	0x00049b80


	//   ....[12]....
        /*e470*/ 	.word	0x00049b90


	//   ....[13]....
        /*e474*/ 	.word	0x00049bc0


	//   ....[14]....
        /*e478*/ 	.word	0x00049bd0


	//   ....[15]....
        /*e47c*/ 	.word	0x00049be0


	//   ....[16]....
        /*e480*/ 	.word	0x00049bf0


	//   ....[17]....
        /*e484*/ 	.word	0x00049c20


	//   ....[18]....
        /*e488*/ 	.word	0x00049c30


	//   ....[19]....
        /*e48c*/ 	.word	0x00049c40


	//   ....[20]....
        /*e490*/ 	.word	0x00049c50


	//   ....[21]....
        /*e494*/ 	.word	0x00049c80


	//   ....[22]....
        /*e498*/ 	.word	0x00049c90


	//   ....[23]....
        /*e49c*/ 	.word	0x00049ca0


	//   ....[24]....
        /*e4a0*/ 	.word	0x00049cb0


	//   ....[25]....
        /*e4a4*/ 	.word	0x00049ce0


	//   ....[26]....
        /*e4a8*/ 	.word	0x00049cf0


	//   ....[27]....
        /*e4ac*/ 	.word	0x00049d00


	//   ....[28]....
        /*e4b0*/ 	.word	0x00049d10


	//   ....[29]....
        /*e4b4*/ 	.word	0x00049d40


	//   ....[30]....
        /*e4b8*/ 	.word	0x00049d50


	//   ....[31]....
        /*e4bc*/ 	.word	0x00049d60


	//   ....[32]....
        /*e4c0*/ 	.word	0x00049d70


	//   ....[33]....
        /*e4c4*/ 	.word	0x00049da0


	//   ....[34]....
        /*e4c8*/ 	.word	0x00049db0


	//   ....[35]....
        /*e4cc*/ 	.word	0x00049dc0


	//   ....[36]....
        /*e4d0*/ 	.word	0x00049dd0


	//   ....[37]....
        /*e4d4*/ 	.word	0x00049e00


	//   ....[38]....
        /*e4d8*/ 	.word	0x00049e10


	//   ....[39]....
        /*e4dc*/ 	.word	0x00049e20


	//   ....[40]....
        /*e4e0*/ 	.word	0x00049e30


	//   ....[41]....
        /*e4e4*/ 	.word	0x00049e60


	//   ....[42]....
        /*e4e8*/ 	.word	0x00049e70


	//   ....[43]....
        /*e4ec*/ 	.word	0x00049e80


	//   ....[44]....
        /*e4f0*/ 	.word	0x00049e90


	//   ....[45]....
        /*e4f4*/ 	.word	0x00049ec0


	//   ....[46]....
        /*e4f8*/ 	.word	0x00049ed0


	//   ....[47]....
        /*e4fc*/ 	.word	0x00049ee0


	//   ....[48]....
        /*e500*/ 	.word	0x00049ef0


	//   ....[49]....
        /*e504*/ 	.word	0x00049f20


	//   ....[50]....
        /*e508*/ 	.word	0x00049f30


	//   ....[51]....
        /*e50c*/ 	.word	0x00049f40


	//   ....[52]....
        /*e510*/ 	.word	0x00049f50


	//   ....[53]....
        /*e514*/ 	.word	0x00049f80


	//   ....[54]....
        /*e518*/ 	.word	0x00049f90


	//   ....[55]....
        /*e51c*/ 	.word	0x00049fa0


	//   ....[56]....
        /*e520*/ 	.word	0x00049fb0


	//   ....[57]....
        /*e524*/ 	.word	0x00049fe0


	//   ....[58]....
        /*e528*/ 	.word	0x00049ff0


	//   ....[59]....
        /*e52c*/ 	.word	0x0004a000


	//   ....[60]....
        /*e530*/ 	.word	0x0004a010


	//   ....[61]....
        /*e534*/ 	.word	0x0004a040


	//   ....[62]....
        /*e538*/ 	.word	0x0004a050


	//   ....[63]....
        /*e53c*/ 	.word	0x0004a060


	//   ....[64]....
        /*e540*/ 	.word	0x0004a070


	//   ....[65]....
        /*e544*/ 	.word	0x0004a0a0


	//   ....[66]....
        /*e548*/ 	.word	0x0004a0b0


	//   ....[67]....
        /*e54c*/ 	.word	0x0004a0c0


	//   ....[68]....
        /*e550*/ 	.word	0x0004a0d0


	//   ....[69]....
        /*e554*/ 	.word	0x0004a100


	//   ....[70]....
        /*e558*/ 	.word	0x0004a110


	//   ....[71]....
        /*e55c*/ 	.word	0x0004a120


	//   ....[72]....
        /*e560*/ 	.word	0x0004a130


	//   ....[73]....
        /*e564*/ 	.word	0x0004a160


	//   ....[74]....
        /*e568*/ 	.word	0x0004a170


	//   ....[75]....
        /*e56c*/ 	.word	0x0004a180


	//   ....[76]....
        /*e570*/ 	.word	0x0004a190


	//   ....[77]....
        /*e574*/ 	.word	0x0004a1c0


	//   ....[78]....
        /*e578*/ 	.word	0x0004a1d0


	//   ....[79]....
        /*e57c*/ 	.word	0x0004a1e0


	//   ....[80]....
        /*e580*/ 	.word	0x0004a1f0


	//   ....[81]....
        /*e584*/ 	.word	0x0004a220


	//   ....[82]....
        /*e588*/ 	.word	0x0004a230


	//   ....[83]....
        /*e58c*/ 	.word	0x0004a240


	//   ....[84]....
        /*e590*/ 	.word	0x0004a250


	//   ....[85]....
        /*e594*/ 	.word	0x0004a280


	//   ....[86]....
        /*e598*/ 	.word	0x0004a290


	//   ....[87]....
        /*e59c*/ 	.word	0x0004a2a0


	//   ....[88]....
        /*e5a0*/ 	.word	0x0004a2b0


	//   ....[89]....
        /*e5a4*/ 	.word	0x0004a2e0


	//   ....[90]....
        /*e5a8*/ 	.word	0x0004a2f0


	//   ....[91]....
        /*e5ac*/ 	.word	0x0004a300


	//   ....[92]....
        /*e5b0*/ 	.word	0x0004a310


	//   ....[93]....
        /*e5b4*/ 	.word	0x0004a340


	//   ....[94]....
        /*e5b8*/ 	.word	0x0004a350


	//   ....[95]....
        /*e5bc*/ 	.word	0x0004a360


	//   ....[96]....
        /*e5c0*/ 	.word	0x0004a370


	//   ....[97]....
        /*e5c4*/ 	.word	0x0004a3a0


	//   ....[98]....
        /*e5c8*/ 	.word	0x0004a3b0


	//   ....[99]....
        /*e5cc*/ 	.word	0x0004a3c0


	//   ....[100]....
        /*e5d0*/ 	.word	0x0004a3d0


	//   ....[101]....
        /*e5d4*/ 	.word	0x0004a400


	//   ....[102]....
        /*e5d8*/ 	.word	0x0004a410


	//   ....[103]....
        /*e5dc*/ 	.word	0x0004a420


	//   ....[104]....
        /*e5e0*/ 	.word	0x0004a430


	//   ....[105]....
        /*e5e4*/ 	.word	0x0004a460


	//   ....[106]....
        /*e5e8*/ 	.word	0x0004a470


	//   ....[107]....
        /*e5ec*/ 	.word	0x0004a480


	//   ....[108]....
        /*e5f0*/ 	.word	0x0004a490


	//   ....[109]....
        /*e5f4*/ 	.word	0x0004a4c0


	//   ....[110]....
        /*e5f8*/ 	.word	0x0004a4d0


	//   ....[111]....
        /*e5fc*/ 	.word	0x0004a4e0


	//   ....[112]....
        /*e600*/ 	.word	0x0004a4f0


	//   ....[113]....
        /*e604*/ 	.word	0x0004a520


	//   ....[114]....
        /*e608*/ 	.word	0x0004a530


	//   ....[115]....
        /*e60c*/ 	.word	0x0004a540


	//   ....[116]....
        /*e610*/ 	.word	0x0004a550


	//   ....[117]....
        /*e614*/ 	.word	0x0004a580


	//   ....[118]....
        /*e618*/ 	.word	0x0004a590


	//   ....[119]....
        /*e61c*/ 	.word	0x0004a5a0


	//   ....[120]....
        /*e620*/ 	.word	0x0004a5b0


	//   ....[121]....
        /*e624*/ 	.word	0x0004a5e0


	//   ....[122]....
        /*e628*/ 	.word	0x0004a5f0


	//   ....[123]....
        /*e62c*/ 	.word	0x0004a600


	//   ....[124]....
        /*e630*/ 	.word	0x0004a610


	//   ....[125]....
        /*e634*/ 	.word	0x0004a640


	//   ....[126]....
        /*e638*/ 	.word	0x0004a650


	//   ....[127]....
        /*e63c*/ 	.word	0x0004a660


	//   ....[128]....
        /*e640*/ 	.word	0x0004a670


	//   ....[129]....
        /*e644*/ 	.word	0x0004a6a0


	//   ....[130]....
        /*e648*/ 	.word	0x0004a6b0


	//   ....[131]....
        /*e64c*/ 	.word	0x0004a6c0


	//   ....[132]....
        /*e650*/ 	.word	0x0004a6d0


	//   ....[133]....
        /*e654*/ 	.word	0x0004a700


	//   ....[134]....
        /*e658*/ 	.word	0x0004a710


	//   ....[135]....
        /*e65c*/ 	.word	0x0004a720


	//   ....[136]....
        /*e660*/ 	.word	0x0004a730


	//   ....[137]....
        /*e664*/ 	.word	0x0004a760


	//   ....[138]....
        /*e668*/ 	.word	0x0004a770


	//   ....[139]....
        /*e66c*/ 	.word	0x0004a780


	//   ....[140]....
        /*e670*/ 	.word	0x0004a790


	//   ....[141]....
        /*e674*/ 	.word	0x0004a7c0


	//   ....[142]....
        /*e678*/ 	.word	0x0004a7d0


	//   ....[143]....
        /*e67c*/ 	.word	0x0004a7e0


	//   ....[144]....
        /*e680*/ 	.word	0x0004a7f0


	//   ....[145]....
        /*e684*/ 	.word	0x0004a820


	//   ....[146]....
        /*e688*/ 	.word	0x0004a830


	//   ....[147]....
        /*e68c*/ 	.word	0x0004a840


	//   ....[148]....
        /*e690*/ 	.word	0x0004a850


	//   ....[149]....
        /*e694*/ 	.word	0x0004a880


	//   ....[150]....
        /*e698*/ 	.word	0x0004a890


	//   ....[151]....
        /*e69c*/ 	.word	0x0004a8a0


	//   ....[152]....
        /*e6a0*/ 	.word	0x0004a8b0


	//   ....[153]....
        /*e6a4*/ 	.word	0x0004a8e0


	//   ....[154]....
        /*e6a8*/ 	.word	0x0004a8f0


	//   ....[155]....
        /*e6ac*/ 	.word	0x0004a900


	//   ....[156]....
        /*e6b0*/ 	.word	0x0004a910


	//   ....[157]....
        /*e6b4*/ 	.word	0x0004a940


	//   ....[158]....
        /*e6b8*/ 	.word	0x0004a950


	//   ....[159]....
        /*e6bc*/ 	.word	0x0004a960


	//   ....[160]....
        /*e6c0*/ 	.word	0x0004a970


	//   ....[161]....
        /*e6c4*/ 	.word	0x0004a9a0


	//   ....[162]....
        /*e6c8*/ 	.word	0x0004a9b0


	//   ....[163]....
        /*e6cc*/ 	.word	0x0004a9c0


	//   ....[164]....
        /*e6d0*/ 	.word	0x0004a9d0


	//   ....[165]....
        /*e6d4*/ 	.word	0x0004aa00


	//   ....[166]....
        /*e6d8*/ 	.word	0x0004aa10


	//   ....[167]....
        /*e6dc*/ 	.word	0x0004aa20


	//   ....[168]....
        /*e6e0*/ 	.word	0x0004aa30


	//   ....[169]....
        /*e6e4*/ 	.word	0x0004aa60


	//   ....[170]....
        /*e6e8*/ 	.word	0x0004aa70


	//   ....[171]....
        /*e6ec*/ 	.word	0x0004aa80


	//   ....[172]....
        /*e6f0*/ 	.word	0x0004aa90


	//   ....[173]....
        /*e6f4*/ 	.word	0x0004aac0


	//   ....[174]....
        /*e6f8*/ 	.word	0x0004aad0


	//   ....[175]....
        /*e6fc*/ 	.word	0x0004aae0


	//   ....[176]....
        /*e700*/ 	.word	0x0004aaf0


	//   ....[177]....
        /*e704*/ 	.word	0x0004ab20


	//   ....[178]....
        /*e708*/ 	.word	0x0004ab30


	//   ....[179]....
        /*e70c*/ 	.word	0x0004ab40


	//   ....[180]....
        /*e710*/ 	.word	0x0004ab50


	//   ....[181]....
        /*e714*/ 	.word	0x0004ab80


	//   ....[182]....
        /*e718*/ 	.word	0x0004ab90


	//   ....[183]....
        /*e71c*/ 	.word	0x0004aba0


	//   ....[184]....
        /*e720*/ 	.word	0x0004abb0


	//   ....[185]....
        /*e724*/ 	.word	0x0004abe0


	//   ....[186]....
        /*e728*/ 	.word	0x0004abf0


	//   ....[187]....
        /*e72c*/ 	.word	0x0004ac00


	//   ....[188]....
        /*e730*/ 	.word	0x0004ac10


	//   ....[189]....
        /*e734*/ 	.word	0x0004ac40


	//   ....[190]....
        /*e738*/ 	.word	0x0004ac50


	//   ....[191]....
        /*e73c*/ 	.word	0x0004ac60


	//   ....[192]....
        /*e740*/ 	.word	0x0004ac70


	//   ....[193]....
        /*e744*/ 	.word	0x0004aca0


	//   ....[194]....
        /*e748*/ 	.word	0x0004acb0


	//   ....[195]....
        /*e74c*/ 	.word	0x0004acc0


	//   ....[196]....
        /*e750*/ 	.word	0x0004acd0


	//   ....[197]....
        /*e754*/ 	.word	0x0004ad00


	//   ....[198]....
        /*e758*/ 	.word	0x0004ad10


	//   ....[199]....
        /*e75c*/ 	.word	0x0004ad20


	//   ....[200]....
        /*e760*/ 	.word	0x0004ad30


	//   ....[201]....
        /*e764*/ 	.word	0x0004ad60


	//   ....[202]....
        /*e768*/ 	.word	0x0004ad70


	//   ....[203]....
        /*e76c*/ 	.word	0x0004ad80


	//   ....[204]....
        /*e770*/ 	.word	0x0004ad90


	//   ....[205]....
        /*e774*/ 	.word	0x0004adc0


	//   ....[206]....
        /*e778*/ 	.word	0x0004add0


	//   ....[207]....
        /*e77c*/ 	.word	0x0004ade0


	//   ....[208]....
        /*e780*/ 	.word	0x0004adf0


	//   ....[209]....
        /*e784*/ 	.word	0x0004ae20


	//   ....[210]....
        /*e788*/ 	.word	0x0004ae30


	//   ....[211]....
        /*e78c*/ 	.word	0x0004ae40


	//   ....[212]....
        /*e790*/ 	.word	0x0004ae50


	//   ....[213]....
        /*e794*/ 	.word	0x0004ae80


	//   ....[214]....
        /*e798*/ 	.word	0x0004ae90


	//   ....[215]....
        /*e79c*/ 	.word	0x0004aea0


	//   ....[216]....
        /*e7a0*/ 	.word	0x0004aeb0


	//   ....[217]....
        /*e7a4*/ 	.word	0x0004aee0


	//   ....[218]....
        /*e7a8*/ 	.word	0x0004aef0


	//   ....[219]....
        /*e7ac*/ 	.word	0x0004af00


	//   ....[220]....
        /*e7b0*/ 	.word	0x0004af10


	//   ....[221]....
        /*e7b4*/ 	.word	0x0004af40


	//   ....[222]....
        /*e7b8*/ 	.word	0x0004af50


	//   ....[223]....
        /*e7bc*/ 	.word	0x0004af60


	//   ....[224]....
        /*e7c0*/ 	.word	0x0004af70


	//   ....[225]....
        /*e7c4*/ 	.word	0x0004afa0


	//   ....[226]....
        /*e7c8*/ 	.word	0x0004afb0


	//   ....[227]....
        /*e7cc*/ 	.word	0x0004afc0


	//   ....[228]....
        /*e7d0*/ 	.word	0x0004afd0


	//   ....[229]....
        /*e7d4*/ 	.word	0x0004b000


	//   ....[230]....
        /*e7d8*/ 	.word	0x0004b010


	//   ....[231]....
        /*e7dc*/ 	.word	0x0004b020


	//   ....[232]....
        /*e7e0*/ 	.word	0x0004b030


	//   ....[233]....
        /*e7e4*/ 	.word	0x0004b060


	//   ....[234]....
        /*e7e8*/ 	.word	0x0004b070


	//   ....[235]....
        /*e7ec*/ 	.word	0x0004b080


	//   ....[236]....
        /*e7f0*/ 	.word	0x0004b090


	//   ....[237]....
        /*e7f4*/ 	.word	0x0004b0c0


	//   ....[238]....
        /*e7f8*/ 	.word	0x0004b0d0


	//   ....[239]....
        /*e7fc*/ 	.word	0x0004b0e0


	//   ....[240]....
        /*e800*/ 	.word	0x0004b0f0


	//   ....[241]....
        /*e804*/ 	.word	0x0004b120


	//   ....[242]....
        /*e808*/ 	.word	0x0004b130


	//   ....[243]....
        /*e80c*/ 	.word	0x0004b140


	//   ....[244]....
        /*e810*/ 	.word	0x0004b150


	//   ....[245]....
        /*e814*/ 	.word	0x0004b180


	//   ....[246]....
        /*e818*/ 	.word	0x0004b190


	//   ....[247]....
        /*e81c*/ 	.word	0x0004b1a0


	//   ....[248]....
        /*e820*/ 	.word	0x0004b1b0


	//   ....[249]....
        /*e824*/ 	.word	0x0004b1e0


	//   ....[250]....
        /*e828*/ 	.word	0x0004b1f0


	//   ....[251]....
        /*e82c*/ 	.word	0x0004b200


	//   ....[252]....
        /*e830*/ 	.word	0x0004b210


	//   ....[253]....
        /*e834*/ 	.word	0x0004b250


	//   ....[254]....
        /*e838*/ 	.word	0x0004e290


	//   ....[255]....
        /*e83c*/ 	.word	0x0004e2a0


	//   ....[0]....
        /*e840*/ 	.word	0x0004e2b0


	//   ....[1]....
        /*e844*/ 	.word	0x0004e2d0


	//   ....[2]....
        /*e848*/ 	.word	0x0004e2e0


	//   ....[3]....
        /*e84c*/ 	.word	0x0004e2f0


	//   ....[4]....
        /*e850*/ 	.word	0x0004e300


	//   ....[5]....
        /*e854*/ 	.word	0x0004e330


	//   ....[6]....
        /*e858*/ 	.word	0x0004e340


	//   ....[7]....
        /*e85c*/ 	.word	0x0004e350


	//   ....[8]....
        /*e860*/ 	.word	0x0004e360


	//   ....[9]....
        /*e864*/ 	.word	0x0004e390


	//   ....[10]....
        /*e868*/ 	.word	0x0004e3a0


	//   ....[11]....
        /*e86c*/ 	.word	0x0004e3b0


	//   ....[12]....
        /*e870*/ 	.word	0x0004e3c0


	//   ....[13]....
        /*e874*/ 	.word	0x0004e3f0


	//   ....[14]....
        /*e878*/ 	.word	0x0004e400


	//   ....[15]....
        /*e87c*/ 	.word	0x0004e410


	//   ....[16]....
        /*e880*/ 	.word	0x0004e420


	//   ....[17]....
        /*e884*/ 	.word	0x0004e450


	//   ....[18]....
        /*e888*/ 	.word	0x0004e460


	//   ....[19]....
        /*e88c*/ 	.word	0x0004e470


	//   ....[20]....
        /*e890*/ 	.word	0x0004e480


	//   ....[21]....
        /*e894*/ 	.word	0x0004e4b0


	//   ....[22]....
        /*e898*/ 	.word	0x0004e4c0


	//   ....[23]....
        /*e89c*/ 	.word	0x0004e4d0


	//   ....[24]....
        /*e8a0*/ 	.word	0x0004e4e0


	//   ....[25]....
        /*e8a4*/ 	.word	0x0004e510


	//   ....[26]....
        /*e8a8*/ 	.word	0x0004e520


	//   ....[27]....
        /*e8ac*/ 	.word	0x0004e530


	//   ....[28]....
        /*e8b0*/ 	.word	0x0004e540


	//   ....[29]....
        /*e8b4*/ 	.word	0x0004e570


	//   ....[30]....
        /*e8b8*/ 	.word	0x0004e580


	//   ....[31]....
        /*e8bc*/ 	.word	0x0004e590


	//   ....[32]....
        /*e8c0*/ 	.word	0x0004e5a0


	//   ....[33]....
        /*e8c4*/ 	.word	0x0004e5d0


	//   ....[34]....
        /*e8c8*/ 	.word	0x0004e5e0


	//   ....[35]....
        /*e8cc*/ 	.word	0x0004e5f0


	//   ....[36]....
        /*e8d0*/ 	.word	0x0004e600


	//   ....[37]....
        /*e8d4*/ 	.word	0x0004e630


	//   ....[38]....
        /*e8d8*/ 	.word	0x0004e640


	//   ....[39]....
        /*e8dc*/ 	.word	0x0004e650


	//   ....[40]....
        /*e8e0*/ 	.word	0x0004e660


	//   ....[41]....
        /*e8e4*/ 	.word	0x0004e690


	//   ....[42]....
        /*e8e8*/ 	.word	0x0004e6a0


	//   ....[43]....
        /*e8ec*/ 	.word	0x0004e6b0


	//   ....[44]....
        /*e8f0*/ 	.word	0x0004e6c0


	//   ....[45]....
        /*e8f4*/ 	.word	0x0004e6f0


	//   ....[46]....
        /*e8f8*/ 	.word	0x0004e700


	//   ....[47]....
        /*e8fc*/ 	.word	0x0004e710


	//   ....[48]....
        /*e900*/ 	.word	0x0004e720


	//   ....[49]....
        /*e904*/ 	.word	0x0004e750


	//   ....[50]....
        /*e908*/ 	.word	0x0004e760


	//   ....[51]....
        /*e90c*/ 	.word	0x0004e770


	//   ....[52]....
        /*e910*/ 	.word	0x0004e780


	//   ....[53]....
        /*e914*/ 	.word	0x0004e7b0


	//   ....[54]....
        /*e918*/ 	.word	0x0004e7c0


	//   ....[55]....
        /*e91c*/ 	.word	0x0004e7d0


	//   ....[56]....
        /*e920*/ 	.word	0x0004e7e0


	//   ....[57]....
        /*e924*/ 	.word	0x0004e810


	//   ....[58]....
        /*e928*/ 	.word	0x0004e820


	//   ....[59]....
        /*e92c*/ 	.word	0x0004e830


	//   ....[60]....
        /*e930*/ 	.word	0x0004e840


	//   ....[61]....
        /*e934*/ 	.word	0x0004e870


	//   ....[62]....
        /*e938*/ 	.word	0x0004e880


	//   ....[63]....
        /*e93c*/ 	.word	0x0004e890


	//   ....[64]....
        /*e940*/ 	.word	0x0004e8a0


	//   ....[65]....
        /*e944*/ 	.word	0x0004e8d0


	//   ....[66]....
        /*e948*/ 	.word	0x0004e8e0


	//   ....[67]....
        /*e94c*/ 	.word	0x0004e8f0


	//   ....[68]....
        /*e950*/ 	.word	0x0004e900


	//   ....[69]....
        /*e954*/ 	.word	0x0004e930


	//   ....[70]....
        /*e958*/ 	.word	0x0004e940


	//   ....[71]....
        /*e95c*/ 	.word	0x0004e950


	//   ....[72]....
        /*e960*/ 	.word	0x0004e960


	//   ....[73]....
        /*e964*/ 	.word	0x0004e990


	//   ....[74]....
        /*e968*/ 	.word	0x0004e9a0


	//   ....[75]....
        /*e96c*/ 	.word	0x0004e9b0


	//   ....[76]....
        /*e970*/ 	.word	0x0004e9c0


	//   ....[77]....
        /*e974*/ 	.word	0x0004e9f0


	//   ....[78]....
        /*e978*/ 	.word	0x0004ea00


	//   ....[79]....
        /*e97c*/ 	.word	0x0004ea10


	//   ....[80]....
        /*e980*/ 	.word	0x0004ea20


	//   ....[81]....
        /*e984*/ 	.word	0x0004ea50


	//   ....[82]....
        /*e988*/ 	.word	0x0004ea60


	//   ....[83]....
        /*e98c*/ 	.word	0x0004ea70


	//   ....[84]....
        /*e990*/ 	.word	0x0004ea80


	//   ....[85]....
        /*e994*/ 	.word	0x0004eab0


	//   ....[86]....
        /*e998*/ 	.word	0x0004eac0


	//   ....[87]....
        /*e99c*/ 	.word	0x0004ead0


	//   ....[88]....
        /*e9a0*/ 	.word	0x0004eae0


	//   ....[89]....
        /*e9a4*/ 	.word	0x0004eb10


	//   ....[90]....
        /*e9a8*/ 	.word	0x0004eb20


	//   ....[91]....
        /*e9ac*/ 	.word	0x0004eb30


	//   ....[92]....
        /*e9b0*/ 	.word	0x0004eb40


	//   ....[93]....
        /*e9b4*/ 	.word	0x0004eb70


	//   ....[94]....
        /*e9b8*/ 	.word	0x0004eb80


	//   ....[95]....
        /*e9bc*/ 	.word	0x0004eb90


	//   ....[96]....
        /*e9c0*/ 	.word	0x0004eba0


	//   ....[97]....
        /*e9c4*/ 	.word	0x0004ebd0


	//   ....[98]....
        /*e9c8*/ 	.word	0x0004ebe0


	//   ....[99]....
        /*e9cc*/ 	.word	0x0004ebf0


	//   ....[100]....
        /*e9d0*/ 	.word	0x0004ec00


	//   ....[101]....
        /*e9d4*/ 	.word	0x0004ec30


	//   ....[102]....
        /*e9d8*/ 	.word	0x0004ec40


	//   ....[103]....
        /*e9dc*/ 	.word	0x0004ec50


	//   ....[104]....
        /*e9e0*/ 	.word	0x0004ec60


	//   ....[105]....
        /*e9e4*/ 	.word	0x0004ec90


	//   ....[106]....
        /*e9e8*/ 	.word	0x0004eca0


	//   ....[107]....
        /*e9ec*/ 	.word	0x0004ecb0


	//   ....[108]....
        /*e9f0*/ 	.word	0x0004ecc0


	//   ....[109]....
        /*e9f4*/ 	.word	0x0004ecf0


	//   ....[110]....
        /*e9f8*/ 	.word	0x0004ed00


	//   ....[111]....
        /*e9fc*/ 	.word	0x0004ed10


	//   ....[112]....
        /*ea00*/ 	.word	0x0004ed20


	//   ....[113]....
        /*ea04*/ 	.word	0x0004ed50


	//   ....[114]....
        /*ea08*/ 	.word	0x0004ed60


	//   ....[115]....
        /*ea0c*/ 	.word	0x0004ed70


	//   ....[116]....
        /*ea10*/ 	.word	0x0004ed80


	//   ....[117]....
        /*ea14*/ 	.word	0x0004edb0


	//   ....[118]....
        /*ea18*/ 	.word	0x0004edc0


	//   ....[119]....
        /*ea1c*/ 	.word	0x0004edd0


	//   ....[120]....
        /*ea20*/ 	.word	0x0004ede0


	//   ....[121]....
        /*ea24*/ 	.word	0x0004ee10


	//   ....[122]....
        /*ea28*/ 	.word	0x0004ee20


	//   ....[123]....
        /*ea2c*/ 	.word	0x0004ee30


	//   ....[124]....
        /*ea30*/ 	.word	0x0004ee40


	//   ....[125]....
        /*ea34*/ 	.word	0x0004ee70


	//   ....[126]....
        /*ea38*/ 	.word	0x0004ee80


	//   ....[127]....
        /*ea3c*/ 	.word	0x0004ee90


	//   ....[128]....
        /*ea40*/ 	.word	0x0004eea0


	//   ....[129]....
        /*ea44*/ 	.word	0x0004eed0


	//   ....[130]....
        /*ea48*/ 	.word	0x0004eee0


	//   ....[131]....
        /*ea4c*/ 	.word	0x0004eef0


	//   ....[132]....
        /*ea50*/ 	.word	0x0004ef00


	//   ....[133]....
        /*ea54*/ 	.word	0x0004ef30


	//   ....[134]....
        /*ea58*/ 	.word	0x0004ef40


	//   ....[135]....
        /*ea5c*/ 	.word	0x0004ef50


	//   ....[136]....
        /*ea60*/ 	.word	0x0004ef60


	//   ....[137]....
        /*ea64*/ 	.word	0x0004ef90


	//   ....[138]....
        /*ea68*/ 	.word	0x0004efa0


	//   ....[139]....
        /*ea6c*/ 	.word	0x0004efb0


	//   ....[140]....
        /*ea70*/ 	.word	0x0004efc0


	//   ....[141]....
        /*ea74*/ 	.word	0x0004eff0


	//   ....[142]....
        /*ea78*/ 	.word	0x0004f000


	//   ....[143]....
        /*ea7c*/ 	.word	0x0004f010


	//   ....[144]....
        /*ea80*/ 	.word	0x0004f020


	//   ....[145]....
        /*ea84*/ 	.word	0x0004f050


	//   ....[146]....
        /*ea88*/ 	.word	0x0004f060


	//   ....[147]....
        /*ea8c*/ 	.word	0x0004f070


	//   ....[148]....
        /*ea90*/ 	.word	0x0004f080


	//   ....[149]....
        /*ea94*/ 	.word	0x0004f0b0


	//   ....[150]....
        /*ea98*/ 	.word	0x0004f0c0


	//   ....[151]....
        /*ea9c*/ 	.word	0x0004f0d0


	//   ....[152]....
        /*eaa0*/ 	.word	0x0004f0e0


	//   ....[153]....
        /*eaa4*/ 	.word	0x0004f110


	//   ....[154]....
        /*eaa8*/ 	.word	0x0004f120


	//   ....[155]....
        /*eaac*/ 	.word	0x0004f130


	//   ....[156]....
        /*eab0*/ 	.word	0x0004f140


	//   ....[157]....
        /*eab4*/ 	.word	0x0004f170


	//   ....[158]....
        /*eab8*/ 	.word	0x0004f180


	//   ....[159]....
        /*eabc*/ 	.word	0x0004f190


	//   ....[160]....
        /*eac0*/ 	.word	0x0004f1a0


	//   ....[161]....
        /*eac4*/ 	.word	0x0004f1d0


	//   ....[162]....
        /*eac8*/ 	.word	0x0004f1e0


	//   ....[163]....
        /*eacc*/ 	.word	0x0004f1f0


	//   ....[164]....
        /*ead0*/ 	.word	0x0004f200


	//   ....[165]....
        /*ead4*/ 	.word	0x0004f230


	//   ....[166]....
        /*ead8*/ 	.word	0x0004f240


	//   ....[167]....
        /*eadc*/ 	.word	0x0004f250


	//   ....[168]....
        /*eae0*/ 	.word	0x0004f260


	//   ....[169]....
        /*eae4*/ 	.word	0x0004f290


	//   ....[170]....
        /*eae8*/ 	.word	0x0004f2a0


	//   ....[171]....
        /*eaec*/ 	.word	0x0004f2b0


	//   ....[172]....
        /*eaf0*/ 	.word	0x0004f2c0


	//   ....[173]....
        /*eaf4*/ 	.word	0x0004f2f0


	//   ....[174]....
        /*eaf8*/ 	.word	0x0004f300


	//   ....[175]....
        /*eafc*/ 	.word	0x0004f310


	//   ....[176]....
        /*eb00*/ 	.word	0x0004f320


	//   ....[177]....
        /*eb04*/ 	.word	0x0004f350


	//   ....[178]....
        /*eb08*/ 	.word	0x0004f360


	//   ....[179]....
        /*eb0c*/ 	.word	0x0004f370


	//   ....[180]....
        /*eb10*/ 	.word	0x0004f380


	//   ....[181]....
        /*eb14*/ 	.word	0x0004f3b0


	//   ....[182]....
        /*eb18*/ 	.word	0x0004f3c0


	//   ....[183]....
        /*eb1c*/ 	.word	0x0004f3d0


	//   ....[184]....
        /*eb20*/ 	.word	0x0004f3e0


	//   ....[185]....
        /*eb24*/ 	.word	0x0004f410


	//   ....[186]....
        /*eb28*/ 	.word	0x0004f420


	//   ....[187]....
        /*eb2c*/ 	.word	0x0004f430


	//   ....[188]....
        /*eb30*/ 	.word	0x0004f440


	//   ....[189]....
        /*eb34*/ 	.word	0x0004f470


	//   ....[190]....
        /*eb38*/ 	.word	0x0004f480


	//   ....[191]....
        /*eb3c*/ 	.word	0x0004f490


	//   ....[192]....
        /*eb40*/ 	.word	0x0004f4a0


	//   ....[193]....
        /*eb44*/ 	.word	0x0004f4d0


	//   ....[194]....
        /*eb48*/ 	.word	0x0004f4e0


	//   ....[195]....
        /*eb4c*/ 	.word	0x0004f4f0


	//   ....[196]....
        /*eb50*/ 	.word	0x0004f500


	//   ....[197]....
        /*eb54*/ 	.word	0x0004f530


	//   ....[198]....
        /*eb58*/ 	.word	0x0004f540


	//   ....[199]....
        /*eb5c*/ 	.word	0x0004f550


	//   ....[200]....
        /*eb60*/ 	.word	0x0004f560


	//   ....[201]....
        /*eb64*/ 	.word	0x0004f590


	//   ....[202]....
        /*eb68*/ 	.word	0x0004f5a0


	//   ....[203]....
        /*eb6c*/ 	.word	0x0004f5b0


	//   ....[204]....
        /*eb70*/ 	.word	0x0004f5c0


	//   ....[205]....
        /*eb74*/ 	.word	0x0004f5f0


	//   ....[206]....
        /*eb78*/ 	.word	0x0004f600


	//   ....[207]....
        /*eb7c*/ 	.word	0x0004f610


	//   ....[208]....
        /*eb80*/ 	.word	0x0004f620


	//   ....[209]....
        /*eb84*/ 	.word	0x0004f650


	//   ....[210]....
        /*eb88*/ 	.word	0x0004f660


	//   ....[211]....
        /*eb8c*/ 	.word	0x0004f670


	//   ....[212]....
        /*eb90*/ 	.word	0x0004f680


	//   ....[213]....
        /*eb94*/ 	.word	0x0004f6b0


	//   ....[214]....
        /*eb98*/ 	.word	0x0004f6c0


	//   ....[215]....
        /*eb9c*/ 	.word	0x0004f6d0


	//   ....[216]....
        /*eba0*/ 	.word	0x0004f6e0


	//   ....[217]....
        /*eba4*/ 	.word	0x0004f710


	//   ....[218]....
        /*eba8*/ 	.word	0x0004f720


	//   ....[219]....
        /*ebac*/ 	.word	0x0004f730


	//   ....[220]....
        /*ebb0*/ 	.word	0x0004f740


	//   ....[221]....
        /*ebb4*/ 	.word	0x0004f770


	//   ....[222]....
        /*ebb8*/ 	.word	0x0004f780


	//   ....[223]....
        /*ebbc*/ 	.word	0x0004f790


	//   ....[224]....
        /*ebc0*/ 	.word	0x0004f7a0


	//   ....[225]....
        /*ebc4*/ 	.word	0x0004f7d0


	//   ....[226]....
        /*ebc8*/ 	.word	0x0004f7e0


	//   ....[227]....
        /*ebcc*/ 	.word	0x0004f7f0


	//   ....[228]....
        /*ebd0*/ 	.word	0x0004f800


	//   ....[229]....
        /*ebd4*/ 	.word	0x0004f830


	//   ....[230]....
        /*ebd8*/ 	.word	0x0004f840


	//   ....[231]....
        /*ebdc*/ 	.word	0x0004f850


	//   ....[232]....
        /*ebe0*/ 	.word	0x0004f860


	//   ....[233]....
        /*ebe4*/ 	.word	0x0004f890


	//   ....[234]....
        /*ebe8*/ 	.word	0x0004f8a0


	//   ....[235]....
        /*ebec*/ 	.word	0x0004f8b0


	//   ....[236]....
        /*ebf0*/ 	.word	0x0004f8c0


	//   ....[237]....
        /*ebf4*/ 	.word	0x0004f8f0


	//   ....[238]....
        /*ebf8*/ 	.word	0x0004f900


	//   ....[239]....
        /*ebfc*/ 	.word	0x0004f910


	//   ....[240]....
        /*ec00*/ 	.word	0x0004f920


	//   ....[241]....
        /*ec04*/ 	.word	0x0004f950


	//   ....[242]....
        /*ec08*/ 	.word	0x0004f960


	//   ....[243]....
        /*ec0c*/ 	.word	0x0004f970


	//   ....[244]....
        /*ec10*/ 	.word	0x0004f980


	//   ....[245]....
        /*ec14*/ 	.word	0x0004f9b0


	//   ....[246]....
        /*ec18*/ 	.word	0x0004f9c0


	//   ....[247]....
        /*ec1c*/ 	.word	0x0004f9d0


	//   ....[248]....
        /*ec20*/ 	.word	0x0004f9e0


	//   ....[249]....
        /*ec24*/ 	.word	0x0004fa10


	//   ....[250]....
        /*ec28*/ 	.word	0x0004fa20


	//   ....[251]....
        /*ec2c*/ 	.word	0x0004fa30


	//   ....[252]....
        /*ec30*/ 	.word	0x0004fa40


	//   ....[253]....
        /*ec34*/ 	.word	0x0004fa70


	//   ....[254]....
        /*ec38*/ 	.word	0x0004fa80


	//   ....[255]....
        /*ec3c*/ 	.word	0x0004fa90


	//   ....[0]....
        /*ec40*/ 	.word	0x0004faa0


	//   ....[1]....
        /*ec44*/ 	.word	0x0004fad0


	//   ....[2]....
        /*ec48*/ 	.word	0x0004fae0


	//   ....[3]....
        /*ec4c*/ 	.word	0x0004faf0


	//   ....[4]....
        /*ec50*/ 	.word	0x0004fb00


	//   ....[5]....
        /*ec54*/ 	.word	0x0004fb30


	//   ....[6]....
        /*ec58*/ 	.word	0x0004fb40


	//   ....[7]....
        /*ec5c*/ 	.word	0x0004fb50


	//   ....[8]....
        /*ec60*/ 	.word	0x0004fb60


	//   ....[9]....
        /*ec64*/ 	.word	0x0004fb90


	//   ....[10]....
        /*ec68*/ 	.word	0x0004fba0


	//   ....[11]....
        /*ec6c*/ 	.word	0x0004fbb0


	//   ....[12]....
        /*ec70*/ 	.word	0x0004fbc0


	//   ....[13]....
        /*ec74*/ 	.word	0x0004fbf0


	//   ....[14]....
        /*ec78*/ 	.word	0x0004fc00


	//   ....[15]....
        /*ec7c*/ 	.word	0x0004fc10


	//   ....[16]....
        /*ec80*/ 	.word	0x0004fc20


	//   ....[17]....
        /*ec84*/ 	.word	0x0004fc50


	//   ....[18]....
        /*ec88*/ 	.word	0x0004fc60


	//   ....[19]....
        /*ec8c*/ 	.word	0x0004fc70


	//   ....[20]....
        /*ec90*/ 	.word	0x0004fc80


	//   ....[21]....
        /*ec94*/ 	.word	0x0004fcb0


	//   ....[22]....
        /*ec98*/ 	.word	0x0004fcc0


	//   ....[23]....
        /*ec9c*/ 	.word	0x0004fcd0


	//   ....[24]....
        /*eca0*/ 	.word	0x0004fce0


	//   ....[25]....
        /*eca4*/ 	.word	0x0004fd10


	//   ....[26]....
        /*eca8*/ 	.word	0x0004fd20


	//   ....[27]....
        /*ecac*/ 	.word	0x0004fd30


	//   ....[28]....
        /*ecb0*/ 	.word	0x0004fd40


	//   ....[29]....
        /*ecb4*/ 	.word	0x0004fd70


	//   ....[30]....
        /*ecb8*/ 	.word	0x0004fd80


	//   ....[31]....
        /*ecbc*/ 	.word	0x0004fd90


	//   ....[32]....
        /*ecc0*/ 	.word	0x0004fda0


	//   ....[33]....
        /*ecc4*/ 	.word	0x0004fdd0


	//   ....[34]....
        /*ecc8*/ 	.word	0x0004fde0


	//   ....[35]....
        /*eccc*/ 	.word	0x0004fdf0


	//   ....[36]....
        /*ecd0*/ 	.word	0x0004fe00


	//   ....[37]....
        /*ecd4*/ 	.word	0x0004fe30


	//   ....[38]....
        /*ecd8*/ 	.word	0x0004fe40


	//   ....[39]....
        /*ecdc*/ 	.word	0x0004fe50


	//   ....[40]....
        /*ece0*/ 	.word	0x0004fe60


	//   ....[41]....
        /*ece4*/ 	.word	0x0004fe90


	//   ....[42]....
        /*ece8*/ 	.word	0x0004fea0


	//   ....[43]....
        /*ecec*/ 	.word	0x0004feb0


	//   ....[44]....
        /*ecf0*/ 	.word	0x0004fec0


	//   ....[45]....
        /*ecf4*/ 	.word	0x0004fef0


	//   ....[46]....
        /*ecf8*/ 	.word	0x0004ff00


	//   ....[47]....
        /*ecfc*/ 	.word	0x0004ff10


	//   ....[48]....
        /*ed00*/ 	.word	0x0004ff20


	//   ....[49]....
        /*ed04*/ 	.word	0x0004ff50


	//   ....[50]....
        /*ed08*/ 	.word	0x0004ff60


	//   ....[51]....
        /*ed0c*/ 	.word	0x0004ff70


	//   ....[52]....
        /*ed10*/ 	.word	0x0004ff80


	//   ....[53]....
        /*ed14*/ 	.word	0x0004ffb0


	//   ....[54]....
        /*ed18*/ 	.word	0x0004ffc0


	//   ....[55]....
        /*ed1c*/ 	.word	0x0004ffd0


	//   ....[56]....
        /*ed20*/ 	.word	0x0004ffe0


	//   ....[57]....
        /*ed24*/ 	.word	0x00050010


	//   ....[58]....
        /*ed28*/ 	.word	0x00050020


	//   ....[59]....
        /*ed2c*/ 	.word	0x00050030


	//   ....[60]....
        /*ed30*/ 	.word	0x00050040


	//   ....[61]....
        /*ed34*/ 	.word	0x00050070


	//   ....[62]....
        /*ed38*/ 	.word	0x00050080


	//   ....[63]....
        /*ed3c*/ 	.word	0x00050090


	//   ....[64]....
        /*ed40*/ 	.word	0x000500a0


	//   ....[65]....
        /*ed44*/ 	.word	0x000500d0


	//   ....[66]....
        /*ed48*/ 	.word	0x000500e0


	//   ....[67]....
        /*ed4c*/ 	.word	0x000500f0


	//   ....[68]....
        /*ed50*/ 	.word	0x00050100


	//   ....[69]....
        /*ed54*/ 	.word	0x00050130


	//   ....[70]....
        /*ed58*/ 	.word	0x00050140


	//   ....[71]....
        /*ed5c*/ 	.word	0x00050150


	//   ....[72]....
        /*ed60*/ 	.word	0x00050160


	//   ....[73]....
        /*ed64*/ 	.word	0x00050190


	//   ....[74]....
        /*ed68*/ 	.word	0x000501a0


	//   ....[75]....
        /*ed6c*/ 	.word	0x000501b0


	//   ....[76]....
        /*ed70*/ 	.word	0x000501c0


	//   ....[77]....
        /*ed74*/ 	.word	0x000501f0


	//   ....[78]....
        /*ed78*/ 	.word	0x00050200


	//   ....[79]....
        /*ed7c*/ 	.word	0x00050210


	//   ....[80]....
        /*ed80*/ 	.word	0x00050220


	//   ....[81]....
        /*ed84*/ 	.word	0x00050250


	//   ....[82]....
        /*ed88*/ 	.word	0x00050260


	//   ....[83]....
        /*ed8c*/ 	.word	0x00050270


	//   ....[84]....
        /*ed90*/ 	.word	0x00050280


	//   ....[85]....
        /*ed94*/ 	.word	0x000502b0


	//   ....[86]....
        /*ed98*/ 	.word	0x000502c0


	//   ....[87]....
        /*ed9c*/ 	.word	0x000502d0


	//   ....[88]....
        /*eda0*/ 	.word	0x000502e0


	//   ....[89]....
        /*eda4*/ 	.word	0x00050310


	//   ....[90]....
        /*eda8*/ 	.word	0x00050320


	//   ....[91]....
        /*edac*/ 	.word	0x00050330


	//   ....[92]....
        /*edb0*/ 	.word	0x00050340


	//   ....[93]....
        /*edb4*/ 	.word	0x00050370


	//   ....[94]....
        /*edb8*/ 	.word	0x00050380


	//   ....[95]....
        /*edbc*/ 	.word	0x00050390


	//   ....[96]....
        /*edc0*/ 	.word	0x000503a0


	//   ....[97]....
        /*edc4*/ 	.word	0x000503d0


	//   ....[98]....
        /*edc8*/ 	.word	0x000503e0


	//   ....[99]....
        /*edcc*/ 	.word	0x000503f0


	//   ....[100]....
        /*edd0*/ 	.word	0x00050400


	//   ....[101]....
        /*edd4*/ 	.word	0x00050430


	//   ....[102]....
        /*edd8*/ 	.word	0x00050440


	//   ....[103]....
        /*eddc*/ 	.word	0x00050450


	//   ....[104]....
        /*ede0*/ 	.word	0x00050460


	//   ....[105]....
        /*ede4*/ 	.word	0x00050490


	//   ....[106]....
        /*ede8*/ 	.word	0x000504a0


	//   ....[107]....
        /*edec*/ 	.word	0x000504b0


	//   ....[108]....
        /*edf0*/ 	.word	0x000504c0


	//   ....[109]....
        /*edf4*/ 	.word	0x000504f0


	//   ....[110]....
        /*edf8*/ 	.word	0x00050500


	//   ....[111]....
        /*edfc*/ 	.word	0x00050510


	//   ....[112]....
        /*ee00*/ 	.word	0x00050520


	//   ....[113]....
        /*ee04*/ 	.word	0x00050550


	//   ....[114]....
        /*ee08*/ 	.word	0x00050560


	//   ....[115]....
        /*ee0c*/ 	.word	0x00050570


	//   ....[116]....
        /*ee10*/ 	.word	0x00050580


	//   ....[117]....
        /*ee14*/ 	.word	0x000505b0


	//   ....[118]....
        /*ee18*/ 	.word	0x000505c0


	//   ....[119]....
        /*ee1c*/ 	.word	0x000505d0


	//   ....[120]....
        /*ee20*/ 	.word	0x000505e0


	//   ....[121]....
        /*ee24*/ 	.word	0x00050610


	//   ....[122]....
        /*ee28*/ 	.word	0x00050620


	//   ....[123]....
        /*ee2c*/ 	.word	0x00050630


	//   ....[124]....
        /*ee30*/ 	.word	0x00050640


	//   ....[125]....
        /*ee34*/ 	.word	0x00050670


	//   ....[126]....
        /*ee38*/ 	.word	0x00050680


	//   ....[127]....
        /*ee3c*/ 	.word	0x00050690


	//   ....[128]....
        /*ee40*/ 	.word	0x000506a0


	//   ....[129]....
        /*ee44*/ 	.word	0x000506d0


	//   ....[130]....
        /*ee48*/ 	.word	0x000506e0


	//   ....[131]....
        /*ee4c*/ 	.word	0x000506f0


	//   ....[132]....
        /*ee50*/ 	.word	0x00050700


	//   ....[133]....
        /*ee54*/ 	.word	0x00050730


	//   ....[134]....
        /*ee58*/ 	.word	0x00050740


	//   ....[135]....
        /*ee5c*/ 	.word	0x00050750


	//   ....[136]....
        /*ee60*/ 	.word	0x00050760


	//   ....[137]....
        /*ee64*/ 	.word	0x00050790


	//   ....[138]....
        /*ee68*/ 	.word	0x000507a0


	//   ....[139]....
        /*ee6c*/ 	.word	0x000507b0


	//   ....[140]....
        /*ee70*/ 	.word	0x000507c0


	//   ....[141]....
        /*ee74*/ 	.word	0x000507f0


	//   ....[142]....
        /*ee78*/ 	.word	0x00050800


	//   ....[143]....
        /*ee7c*/ 	.word	0x00050810


	//   ....[144]....
        /*ee80*/ 	.word	0x00050820


	//   ....[145]....
        /*ee84*/ 	.word	0x00050850


	//   ....[146]....
        /*ee88*/ 	.word	0x00050860


	//   ....[147]....
        /*ee8c*/ 	.word	0x00050870


	//   ....[148]....
        /*ee90*/ 	.word	0x00050880


	//   ....[149]....
        /*ee94*/ 	.word	0x000508b0


	//   ....[150]....
        /*ee98*/ 	.word	0x000508c0


	//   ....[151]....
        /*ee9c*/ 	.word	0x000508d0


	//   ....[152]....
        /*eea0*/ 	.word	0x000508e0


	//   ....[153]....
        /*eea4*/ 	.word	0x00050910


	//   ....[154]....
        /*eea8*/ 	.word	0x00050920


	//   ....[155]....
        /*eeac*/ 	.word	0x00050930


	//   ....[156]....
        /*eeb0*/ 	.word	0x00050940


	//   ....[157]....
        /*eeb4*/ 	.word	0x00050970


	//   ....[158]....
        /*eeb8*/ 	.word	0x00050980


	//   ....[159]....
        /*eebc*/ 	.word	0x00050990


	//   ....[160]....
        /*eec0*/ 	.word	0x000509a0


	//   ....[161]....
        /*eec4*/ 	.word	0x000509d0


	//   ....[162]....
        /*eec8*/ 	.word	0x000509e0


	//   ....[163]....
        /*eecc*/ 	.word	0x000509f0


	//   ....[164]....
        /*eed0*/ 	.word	0x00050a00


	//   ....[165]....
        /*eed4*/ 	.word	0x00050a30


	//   ....[166]....
        /*eed8*/ 	.word	0x00050a40


	//   ....[167]....
        /*eedc*/ 	.word	0x00050a50


	//   ....[168]....
        /*eee0*/ 	.word	0x00050a60


	//   ....[169]....
        /*eee4*/ 	.word	0x00050a90


	//   ....[170]....
        /*eee8*/ 	.word	0x00050aa0


	//   ....[171]....
        /*eeec*/ 	.word	0x00050ab0


	//   ....[172]....
        /*eef0*/ 	.word	0x00050ac0


	//   ....[173]....
        /*eef4*/ 	.word	0x00050af0


	//   ....[174]....
        /*eef8*/ 	.word	0x00050b00


	//   ....[175]....
        /*eefc*/ 	.word	0x00050b10


	//   ....[176]....
        /*ef00*/ 	.word	0x00050b20


	//   ....[177]....
        /*ef04*/ 	.word	0x00050b50


	//   ....[178]....
        /*ef08*/ 	.word	0x00050b60


	//   ....[179]....
        /*ef0c*/ 	.word	0x00050b70


	//   ....[180]....
        /*ef10*/ 	.word	0x00050b80


	//   ....[181]....
        /*ef14*/ 	.word	0x00050bb0


	//   ....[182]....
        /*ef18*/ 	.word	0x00050bc0


	//   ....[183]....
        /*ef1c*/ 	.word	0x00050bd0


	//   ....[184]....
        /*ef20*/ 	.word	0x00050be0


	//   ....[185]....
        /*ef24*/ 	.word	0x00050c10


	//   ....[186]....
        /*ef28*/ 	.word	0x00050c20


	//   ....[187]....
        /*ef2c*/ 	.word	0x00050c30


	//   ....[188]....
        /*ef30*/ 	.word	0x00050c40


	//   ....[189]....
        /*ef34*/ 	.word	0x00050c70


	//   ....[190]....
        /*ef38*/ 	.word	0x00050c80


	//   ....[191]....
        /*ef3c*/ 	.word	0x00050c90


	//   ....[192]....
        /*ef40*/ 	.word	0x00050ca0


	//   ....[193]....
        /*ef44*/ 	.word	0x00050cd0


	//   ....[194]....
        /*ef48*/ 	.word	0x00050ce0


	//   ....[195]....
        /*ef4c*/ 	.word	0x00050cf0


	//   ....[196]....
        /*ef50*/ 	.word	0x00050d00


	//   ....[197]....
        /*ef54*/ 	.word	0x00050d30


	//   ....[198]....
        /*ef58*/ 	.word	0x00050d40


	//   ....[199]....
        /*ef5c*/ 	.word	0x00050d50


	//   ....[200]....
        /*ef60*/ 	.word	0x00050d60


	//   ....[201]....
        /*ef64*/ 	.word	0x00050d90


	//   ....[202]....
        /*ef68*/ 	.word	0x00050da0


	//   ....[203]....
        /*ef6c*/ 	.word	0x00050db0


	//   ....[204]....
        /*ef70*/ 	.word	0x00050dc0


	//   ....[205]....
        /*ef74*/ 	.word	0x00050df0


	//   ....[206]....
        /*ef78*/ 	.word	0x00050e00


	//   ....[207]....
        /*ef7c*/ 	.word	0x00050e10


	//   ....[208]....
        /*ef80*/ 	.word	0x00050e20


	//   ....[209]....
        /*ef84*/ 	.word	0x00050e50


	//   ....[210]....
        /*ef88*/ 	.word	0x00050e60


	//   ....[211]....
        /*ef8c*/ 	.word	0x00050e70


	//   ....[212]....
        /*ef90*/ 	.word	0x00050e80


	//   ....[213]....
        /*ef94*/ 	.word	0x00050eb0


	//   ....[214]....
        /*ef98*/ 	.word	0x00050ec0


	//   ....[215]....
        /*ef9c*/ 	.word	0x00050ed0


	//   ....[216]....
        /*efa0*/ 	.word	0x00050ee0


	//   ....[217]....
        /*efa4*/ 	.word	0x00050f10


	//   ....[218]....
        /*efa8*/ 	.word	0x00050f20


	//   ....[219]....
        /*efac*/ 	.word	0x00050f30


	//   ....[220]....
        /*efb0*/ 	.word	0x00050f40


	//   ....[221]....
        /*efb4*/ 	.word	0x00050f70


	//   ....[222]....
        /*efb8*/ 	.word	0x00050f80


	//   ....[223]....
        /*efbc*/ 	.word	0x00050f90


	//   ....[224]....
        /*efc0*/ 	.word	0x00050fa0


	//   ....[225]....
        /*efc4*/ 	.word	0x00050fd0


	//   ....[226]....
        /*efc8*/ 	.word	0x00050fe0


	//   ....[227]....
        /*efcc*/ 	.word	0x00050ff0


	//   ....[228]....
        /*efd0*/ 	.word	0x00051000


	//   ....[229]....
        /*efd4*/ 	.word	0x00051030


	//   ....[230]....
        /*efd8*/ 	.word	0x00051040


	//   ....[231]....
        /*efdc*/ 	.word	0x00051050


	//   ....[232]....
        /*efe0*/ 	.word	0x00051060


	//   ....[233]....
        /*efe4*/ 	.word	0x00051090


	//   ....[234]....
        /*efe8*/ 	.word	0x000510a0


	//   ....[235]....
        /*efec*/ 	.word	0x000510b0


	//   ....[236]....
        /*eff0*/ 	.word	0x000510c0


	//   ....[237]....
        /*eff4*/ 	.word	0x000510f0


	//   ....[238]....
        /*eff8*/ 	.word	0x00051100


	//   ....[239]....
        /*effc*/ 	.word	0x00051110


	//   ....[240]....
        /*f000*/ 	.word	0x00051120


	//   ....[241]....
        /*f004*/ 	.word	0x00051150


	//   ....[242]....
        /*f008*/ 	.word	0x00051160


	//   ....[243]....
        /*f00c*/ 	.word	0x00051170


	//   ....[244]....
        /*f010*/ 	.word	0x00051180


	//   ....[245]....
        /*f014*/ 	.word	0x000511b0


	//   ....[246]....
        /*f018*/ 	.word	0x000511c0


	//   ....[247]....
        /*f01c*/ 	.word	0x000511d0


	//   ....[248]....
        /*f020*/ 	.word	0x000511e0


	//   ....[249]....
        /*f024*/ 	.word	0x00051210


	//   ....[250]....
        /*f028*/ 	.word	0x00051220


	//   ....[251]....
        /*f02c*/ 	.word	0x00051230


	//   ....[252]....
        /*f030*/ 	.word	0x00051240


	//   ....[253]....
        /*f034*/ 	.word	0x00051280


	//   ....[254]....
        /*f038*/ 	.word	0x000542c0


	//   ....[255]....
        /*f03c*/ 	.word	0x000542d0


	//   ....[0]....
        /*f040*/ 	.word	0x000542e0


	//   ....[1]....
        /*f044*/ 	.word	0x00054300


	//   ....[2]....
        /*f048*/ 	.word	0x00054310


	//   ....[3]....
        /*f04c*/ 	.word	0x00054320


	//   ....[4]....
        /*f050*/ 	.word	0x00054330


	//   ....[5]....
        /*f054*/ 	.word	0x00054360


	//   ....[6]....
        /*f058*/ 	.word	0x00054370


	//   ....[7]....
        /*f05c*/ 	.word	0x00054380


	//   ....[8]....
        /*f060*/ 	.word	0x00054390


	//   ....[9]....
        /*f064*/ 	.word	0x000543c0


	//   ....[10]....
        /*f068*/ 	.word	0x000543d0


	//   ....[11]....
        /*f06c*/ 	.word	0x000543e0


	//   ....[12]....
        /*f070*/ 	.word	0x000543f0


	//   ....[13]....
        /*f074*/ 	.word	0x00054420


	//   ....[14]....
        /*f078*/ 	.word	0x00054430


	//   ....[15]....
        /*f07c*/ 	.word	0x00054440


	//   ....[16]....
        /*f080*/ 	.word	0x00054450


	//   ....[17]....
        /*f084*/ 	.word	0x00054480


	//   ....[18]....
        /*f088*/ 	.word	0x00054490


	//   ....[19]....
        /*f08c*/ 	.word	0x000544a0


	//   ....[20]....
        /*f090*/ 	.word	0x000544b0


	//   ....[21]....
        /*f094*/ 	.word	0x000544e0


	//   ....[22]....
        /*f098*/ 	.word	0x000544f0


	//   ....[23]....
        /*f09c*/ 	.word	0x00054500


	//   ....[24]....
        /*f0a0*/ 	.word	0x00054510


	//   ....[25]....
        /*f0a4*/ 	.word	0x00054540


	//   ....[26]....
        /*f0a8*/ 	.word	0x00054550


	//   ....[27]....
        /*f0ac*/ 	.word	0x00054560


	//   ....[28]....
        /*f0b0*/ 	.word	0x00054570


	//   ....[29]....
        /*f0b4*/ 	.word	0x000545a0


	//   ....[30]....
        /*f0b8*/ 	.word	0x000545b0


	//   ....[31]....
        /*f0bc*/ 	.word	0x000545c0


	//   ....[32]....
        /*f0c0*/ 	.word	0x000545d0


	//   ....[33]....
        /*f0c4*/ 	.word	0x00054600


	//   ....[34]....
        /*f0c8*/ 	.word	0x00054610


	//   ....[35]....
        /*f0cc*/ 	.word	0x00054620


	//   ....[36]....
        /*f0d0*/ 	.word	0x00054630


	//   ....[37]....
        /*f0d4*/ 	.word	0x00054660


	//   ....[38]....
        /*f0d8*/ 	.word	0x00054670


	//   ....[39]....
        /*f0dc*/ 	.word	0x00054680


	//   ....[40]....
        /*f0e0*/ 	.word	0x00054690


	//   ....[41]....
        /*f0e4*/ 	.word	0x000546c0


	//   ....[42]....
        /*f0e8*/ 	.word	0x000546d0


	//   ....[43]....
        /*f0ec*/ 	.word	0x000546e0


	//   ....[44]....
        /*f0f0*/ 	.word	0x000546f0


	//   ....[45]....
        /*f0f4*/ 	.word	0x00054720


	//   ....[46]....
        /*f0f8*/ 	.word	0x00054730


	//   ....[47]....
        /*f0fc*/ 	.word	0x00054740


	//   ....[48]....
        /*f100*/ 	.word	0x00054750


	//   ....[49]....
        /*f104*/ 	.word	0x00054780


	//   ....[50]....
        /*f108*/ 	.word	0x00054790


	//   ....[51]....
        /*f10c*/ 	.word	0x000547a0


	//   ....[52]....
        /*f110*/ 	.word	0x000547b0


	//   ....[53]....
        /*f114*/ 	.word	0x000547e0


	//   ....[54]....
        /*f118*/ 	.word	0x000547f0


	//   ....[55]....
        /*f11c*/ 	.word	0x00054800


	//   ....[56]....
        /*f120*/ 	.word	0x00054810


	//   ....[57]....
        /*f124*/ 	.word	0x00054840


	//   ....[58]....
        /*f128*/ 	.word	0x00054850


	//   ....[59]....
        /*f12c*/ 	.word	0x00054860


	//   ....[60]....
        /*f130*/ 	.word	0x00054870


	//   ....[61]....
        /*f134*/ 	.word	0x000548a0


	//   ....[62]....
        /*f138*/ 	.word	0x000548b0


	//   ....[63]....
        /*f13c*/ 	.word	0x000548c0


	//   ....[64]....
        /*f140*/ 	.word	0x000548d0


	//   ....[65]....
        /*f144*/ 	.word	0x00054900


	//   ....[66]....
        /*f148*/ 	.word	0x00054910


	//   ....[67]....
        /*f14c*/ 	.word	0x00054920


	//   ....[68]....
        /*f150*/ 	.word	0x00054930


	//   ....[69]....
        /*f154*/ 	.word	0x00054960


	//   ....[70]....
        /*f158*/ 	.word	0x00054970


	//   ....[71]....
        /*f15c*/ 	.word	0x00054980


	//   ....[72]....
        /*f160*/ 	.word	0x00054990


	//   ....[73]....
        /*f164*/ 	.word	0x000549c0


	//   ....[74]....
        /*f168*/ 	.word	0x000549d0


	//   ....[75]....
        /*f16c*/ 	.word	0x000549e0


	//   ....[76]....
        /*f170*/ 	.word	0x000549f0


	//   ....[77]....
        /*f174*/ 	.word	0x00054a20


	//   ....[78]....
        /*f178*/ 	.word	0x00054a30


	//   ....[79]....
        /*f17c*/ 	.word	0x00054a40


	//   ....[80]....
        /*f180*/ 	.word	0x00054a50


	//   ....[81]....
        /*f184*/ 	.word	0x00054a80


	//   ....[82]....
        /*f188*/ 	.word	0x00054a90


	//   ....[83]....
        /*f18c*/ 	.word	0x00054aa0


	//   ....[84]....
        /*f190*/ 	.word	0x00054ab0


	//   ....[85]....
        /*f194*/ 	.word	0x00054ae0


	//   ....[86]....
        /*f198*/ 	.word	0x00054af0


	//   ....[87]....
        /*f19c*/ 	.word	0x00054b00


	//   ....[88]....
        /*f1a0*/ 	.word	0x00054b10


	//   ....[89]....
        /*f1a4*/ 	.word	0x00054b40


	//   ....[90]....
        /*f1a8*/ 	.word	0x00054b50


	//   ....[91]....
        /*f1ac*/ 	.word	0x00054b60


	//   ....[92]....
        /*f1b0*/ 	.word	0x00054b70


	//   ....[93]....
        /*f1b4*/ 	.word	0x00054ba0


	//   ....[94]....
        /*f1b8*/ 	.word	0x00054bb0


	//   ....[95]....
        /*f1bc*/ 	.word	0x00054bc0


	//   ....[96]....
        /*f1c0*/ 	.word	0x00054bd0


	//   ....[97]....
        /*f1c4*/ 	.word	0x00054c00


	//   ....[98]....
        /*f1c8*/ 	.word	0x00054c10


	//   ....[99]....
        /*f1cc*/ 	.word	0x00054c20


	//   ....[100]....
        /*f1d0*/ 	.word	0x00054c30


	//   ....[101]....
        /*f1d4*/ 	.word	0x00054c60


	//   ....[102]....
        /*f1d8*/ 	.word	0x00054c70


	//   ....[103]....
        /*f1dc*/ 	.word	0x00054c80


	//   ....[104]....
        /*f1e0*/ 	.word	0x00054c90


	//   ....[105]....
        /*f1e4*/ 	.word	0x00054cc0


	//   ....[106]....
        /*f1e8*/ 	.word	0x00054cd0


	//   ....[107]....
        /*f1ec*/ 	.word	0x00054ce0


	//   ....[108]....
        /*f1f0*/ 	.word	0x00054cf0


	//   ....[109]....
        /*f1f4*/ 	.word	0x00054d20


	//   ....[110]....
        /*f1f8*/ 	.word	0x00054d30


	//   ....[111]....
        /*f1fc*/ 	.word	0x00054d40


	//   ....[112]....
        /*f200*/ 	.word	0x00054d50


	//   ....[113]....
        /*f204*/ 	.word	0x00054d80


	//   ....[114]....
        /*f208*/ 	.word	0x00054d90


	//   ....[115]....
        /*f20c*/ 	.word	0x00054da0


	//   ....[116]....
        /*f210*/ 	.word	0x00054db0


	//   ....[117]....
        /*f214*/ 	.word	0x00054de0


	//   ....[118]....
        /*f218*/ 	.word	0x00054df0


	//   ....[119]....
        /*f21c*/ 	.word	0x00054e00


	//   ....[120]....
        /*f220*/ 	.word	0x00054e10


	//   ....[121]....
        /*f224*/ 	.word	0x00054e40


	//   ....[122]....
        /*f228*/ 	.word	0x00054e50


	//   ....[123]....
        /*f22c*/ 	.word	0x00054e60


	//   ....[124]....
        /*f230*/ 	.word	0x00054e70


	//   ....[125]....
        /*f234*/ 	.word	0x00054ea0


	//   ....[126]....
        /*f238*/ 	.word	0x00054eb0


	//   ....[127]....
        /*f23c*/ 	.word	0x00054ec0


	//   ....[128]....
        /*f240*/ 	.word	0x00054ed0


	//   ....[129]....
        /*f244*/ 	.word	0x00054f00


	//   ....[130]....
        /*f248*/ 	.word	0x00054f10


	//   ....[131]....
        /*f24c*/ 	.word	0x00054f20


	//   ....[132]....
        /*f250*/ 	.word	0x00054f30


	//   ....[133]....
        /*f254*/ 	.word	0x00054f60


	//   ....[134]....
        /*f258*/ 	.word	0x00054f70


	//   ....[135]....
        /*f25c*/ 	.word	0x00054f80


	//   ....[136]....
        /*f260*/ 	.word	0x00054f90


	//   ....[137]....
        /*f264*/ 	.word	0x00054fc0


	//   ....[138]....
        /*f268*/ 	.word	0x00054fd0


	//   ....[139]....
        /*f26c*/ 	.word	0x00054fe0


	//   ....[140]....
        /*f270*/ 	.word	0x00054ff0


	//   ....[141]....
        /*f274*/ 	.word	0x00055020


	//   ....[142]....
        /*f278*/ 	.word	0x00055030


	//   ....[143]....
        /*f27c*/ 	.word	0x00055040


	//   ....[144]....
        /*f280*/ 	.word	0x00055050


	//   ....[145]....
        /*f284*/ 	.word	0x00055080


	//   ....[146]....
        /*f288*/ 	.word	0x00055090


	//   ....[147]....
        /*f28c*/ 	.word	0x000550a0


	//   ....[148]....
        /*f290*/ 	.word	0x000550b0


	//   ....[149]....
        /*f294*/ 	.word	0x000550e0


	//   ....[150]....
        /*f298*/ 	.word	0x000550f0


	//   ....[151]....
        /*f29c*/ 	.word	0x00055100


	//   ....[152]....
        /*f2a0*/ 	.word	0x00055110


	//   ....[153]....
        /*f2a4*/ 	.word	0x00055140


	//   ....[154]....
        /*f2a8*/ 	.word	0x00055150


	//   ....[155]....
        /*f2ac*/ 	.word	0x00055160


	//   ....[156]....
        /*f2b0*/ 	.word	0x00055170


	//   ....[157]....
        /*f2b4*/ 	.word	0x000551a0


	//   ....[158]....
        /*f2b8*/ 	.word	0x000551b0


	//   ....[159]....
        /*f2bc*/ 	.word	0x000551c0


	//   ....[160]....
        /*f2c0*/ 	.word	0x000551d0


	//   ....[161]....
        /*f2c4*/ 	.word	0x00055200


	//   ....[162]....
        /*f2c8*/ 	.word	0x00055210


	//   ....[163]....
        /*f2cc*/ 	.word	0x00055220


	//   ....[164]....
        /*f2d0*/ 	.word	0x00055230


	//   ....[165]....
        /*f2d4*/ 	.word	0x00055260


	//   ....[166]....
        /*f2d8*/ 	.word	0x00055270


	//   ....[167]....
        /*f2dc*/ 	.word	0x00055280


	//   ....[168]....
        /*f2e0*/ 	.word	0x00055290


	//   ....[169]....
        /*f2e4*/ 	.word	0x000552c0


	//   ....[170]....
        /*f2e8*/ 	.word	0x000552d0


	//   ....[171]....
        /*f2ec*/ 	.word	0x000552e0


	//   ....[172]....
        /*f2f0*/ 	.word	0x000552f0


	//   ....[173]....
        /*f2f4*/ 	.word	0x00055320


	//   ....[174]....
        /*f2f8*/ 	.word	0x00055330


	//   ....[175]....
        /*f2fc*/ 	.word	0x00055340


	//   ....[176]....
        /*f300*/ 	.word	0x00055350


	//   ....[177]....
        /*f304*/ 	.word	0x00055380


	//   ....[178]....
        /*f308*/ 	.word	0x00055390


	//   ....[179]....
        /*f30c*/ 	.word	0x000553a0


	//   ....[180]....
        /*f310*/ 	.word	0x000553b0


	//   ....[181]....
        /*f314*/ 	.word	0x000553e0


	//   ....[182]....
        /*f318*/ 	.word	0x000553f0


	//   ....[183]....
        /*f31c*/ 	.word	0x00055400


	//   ....[184]....
        /*f320*/ 	.word	0x00055410


	//   ....[185]....
        /*f324*/ 	.word	0x00055440


	//   ....[186]....
        /*f328*/ 	.word	0x00055450


	//   ....[187]....
        /*f32c*/ 	.word	0x00055460


	//   ....[188]....
        /*f330*/ 	.word	0x00055470


	//   ....[189]....
        /*f334*/ 	.word	0x000554a0


	//   ....[190]....
        /*f338*/ 	.word	0x000554b0


	//   ....[191]....
        /*f33c*/ 	.word	0x000554c0


	//   ....[192]....
        /*f340*/ 	.word	0x000554d0


	//   ....[193]....
        /*f344*/ 	.word	0x00055500


	//   ....[194]....
        /*f348*/ 	.word	0x00055510


	//   ....[195]....
        /*f34c*/ 	.word	0x00055520


	//   ....[196]....
        /*f350*/ 	.word	0x00055530


	//   ....[197]....
        /*f354*/ 	.word	0x00055560


	//   ....[198]....
        /*f358*/ 	.word	0x00055570


	//   ....[199]....
        /*f35c*/ 	.word	0x00055580


	//   ....[200]....
        /*f360*/ 	.word	0x00055590


	//   ....[201]....
        /*f364*/ 	.word	0x000555c0


	//   ....[202]....
        /*f368*/ 	.word	0x000555d0


	//   ....[203]....
        /*f36c*/ 	.word	0x000555e0


	//   ....[204]....
        /*f370*/ 	.word	0x000555f0


	//   ....[205]....
        /*f374*/ 	.word	0x00055620


	//   ....[206]....
        /*f378*/ 	.word	0x00055630


	//   ....[207]....
        /*f37c*/ 	.word	0x00055640


	//   ....[208]....
        /*f380*/ 	.word	0x00055650


	//   ....[209]....
        /*f384*/ 	.word	0x00055680


	//   ....[210]....
        /*f388*/ 	.word	0x00055690


	//   ....[211]....
        /*f38c*/ 	.word	0x000556a0


	//   ....[212]....
        /*f390*/ 	.word	0x000556b0


	//   ....[213]....
        /*f394*/ 	.word	0x000556e0


	//   ....[214]....
        /*f398*/ 	.word	0x000556f0


	//   ....[215]....
        /*f39c*/ 	.word	0x00055700


	//   ....[216]....
        /*f3a0*/ 	.word	0x00055710


	//   ....[217]....
        /*f3a4*/ 	.word	0x00055740


	//   ....[218]....
        /*f3a8*/ 	.word	0x00055750


	//   ....[219]....
        /*f3ac*/ 	.word	0x00055760


	//   ....[220]....
        /*f3b0*/ 	.word	0x00055770


	//   ....[221]....
        /*f3b4*/ 	.word	0x000557a0


	//   ....[222]....
        /*f3b8*/ 	.word	0x000557b0


	//   ....[223]....
        /*f3bc*/ 	.word	0x000557c0


	//   ....[224]....
        /*f3c0*/ 	.word	0x000557d0


	//   ....[225]....
        /*f3c4*/ 	.word	0x00055800


	//   ....[226]....
        /*f3c8*/ 	.word	0x00055810


	//   ....[227]....
        /*f3cc*/ 	.word	0x00055820


	//   ....[228]....
        /*f3d0*/ 	.word	0x00055830


	//   ....[229]....
        /*f3d4*/ 	.word	0x00055860


	//   ....[230]....
        /*f3d8*/ 	.word	0x00055870


	//   ....[231]....
        /*f3dc*/ 	.word	0x00055880


	//   ....[232]....
        /*f3e0*/ 	.word	0x00055890


	//   ....[233]....
        /*f3e4*/ 	.word	0x000558c0


	//   ....[234]....
        /*f3e8*/ 	.word	0x000558d0


	//   ....[235]....
        /*f3ec*/ 	.word	0x000558e0


	//   ....[236]....
        /*f3f0*/ 	.word	0x000558f0


	//   ....[237]....
        /*f3f4*/ 	.word	0x00055920


	//   ....[238]....
        /*f3f8*/ 	.word	0x00055930


	//   ....[239]....
        /*f3fc*/ 	.word	0x00055940


	//   ....[240]....
        /*f400*/ 	.word	0x00055950


	//   ....[241]....
        /*f404*/ 	.word	0x00055980


	//   ....[242]....
        /*f408*/ 	.word	0x00055990


	//   ....[243]....
        /*f40c*/ 	.word	0x000559a0


	//   ....[244]....
        /*f410*/ 	.word	0x000559b0


	//   ....[245]....
        /*f414*/ 	.word	0x000559e0


	//   ....[246]....
        /*f418*/ 	.word	0x000559f0


	//   ....[247]....
        /*f41c*/ 	.word	0x00055a00


	//   ....[248]....
        /*f420*/ 	.word	0x00055a10


	//   ....[249]....
        /*f424*/ 	.word	0x00055a40


	//   ....[250]....
        /*f428*/ 	.word	0x00055a50


	//   ....[251]....
        /*f42c*/ 	.word	0x00055a60


	//   ....[252]....
        /*f430*/ 	.word	0x00055a70


	//   ....[253]....
        /*f434*/ 	.word	0x00055aa0


	//   ....[254]....
        /*f438*/ 	.word	0x00055ab0


	//   ....[255]....
        /*f43c*/ 	.word	0x00055ac0


	//   ....[0]....
        /*f440*/ 	.word	0x00055ad0


	//   ....[1]....
        /*f444*/ 	.word	0x00055b00


	//   ....[2]....
        /*f448*/ 	.word	0x00055b10


	//   ....[3]....
        /*f44c*/ 	.word	0x00055b20


	//   ....[4]....
        /*f450*/ 	.word	0x00055b30


	//   ....[5]....
        /*f454*/ 	.word	0x00055b60


	//   ....[6]....
        /*f458*/ 	.word	0x00055b70


	//   ....[7]....
        /*f45c*/ 	.word	0x00055b80


	//   ....[8]....
        /*f460*/ 	.word	0x00055b90


	//   ....[9]....
        /*f464*/ 	.word	0x00055bc0


	//   ....[10]....
        /*f468*/ 	.word	0x00055bd0


	//   ....[11]....
        /*f46c*/ 	.word	0x00055be0


	//   ....[12]....
        /*f470*/ 	.word	0x00055bf0


	//   ....[13]....
        /*f474*/ 	.word	0x00055c20


	//   ....[14]....
        /*f478*/ 	.word	0x00055c30


	//   ....[15]....
        /*f47c*/ 	.word	0x00055c40


	//   ....[16]....
        /*f480*/ 	.word	0x00055c50


	//   ....[17]....
        /*f484*/ 	.word	0x00055c80


	//   ....[18]....
        /*f488*/ 	.word	0x00055c90


	//   ....[19]....
        /*f48c*/ 	.word	0x00055ca0


	//   ....[20]....
        /*f490*/ 	.word	0x00055cb0


	//   ....[21]....
        /*f494*/ 	.word	0x00055ce0


	//   ....[22]....
        /*f498*/ 	.word	0x00055cf0


	//   ....[23]....
        /*f49c*/ 	.word	0x00055d00


	//   ....[24]....
        /*f4a0*/ 	.word	0x00055d10


	//   ....[25]....
        /*f4a4*/ 	.word	0x00055d40


	//   ....[26]....
        /*f4a8*/ 	.word	0x00055d50


	//   ....[27]....
        /*f4ac*/ 	.word	0x00055d60


	//   ....[28]....
        /*f4b0*/ 	.word	0x00055d70


	//   ....[29]....
        /*f4b4*/ 	.word	0x00055da0


	//   ....[30]....
        /*f4b8*/ 	.word	0x00055db0


	//   ....[31]....
        /*f4bc*/ 	.word	0x00055dc0


	//   ....[32]....
        /*f4c0*/ 	.word	0x00055dd0


	//   ....[33]....
        /*f4c4*/ 	.word	0x00055e00


	//   ....[34]....
        /*f4c8*/ 	.word	0x00055e10


	//   ....[35]....
        /*f4cc*/ 	.word	0x00055e20


	//   ....[36]....
        /*f4d0*/ 	.word	0x00055e30


	//   ....[37]....
        /*f4d4*/ 	.word	0x00055e60


	//   ....[38]....
        /*f4d8*/ 	.word	0x00055e70


	//   ....[39]....
        /*f4dc*/ 	.word	0x00055e80


	//   ....[40]....
        /*f4e0*/ 	.word	0x00055e90


	//   ....[41]....
        /*f4e4*/ 	.word	0x00055ec0


	//   ....[42]....
        /*f4e8*/ 	.word	0x00055ed0


	//   ....[43]....
        /*f4ec*/ 	.word	0x00055ee0


	//   ....[44]....
        /*f4f0*/ 	.word	0x00055ef0


	//   ....[45]....
        /*f4f4*/ 	.word	0x00055f20


	//   ....[46]....
        /*f4f8*/ 	.word	0x00055f30


	//   ....[47]....
        /*f4fc*/ 	.word	0x00055f40


	//   ....[48]....
        /*f500*/ 	.word	0x00055f50


	//   ....[49]....
        /*f504*/ 	.word	0x00055f80


	//   ....[50]....
        /*f508*/ 	.word	0x00055f90


	//   ....[51]....
        /*f50c*/ 	.word	0x00055fa0


	//   ....[52]....
        /*f510*/ 	.word	0x00055fb0


	//   ....[53]....
        /*f514*/ 	.word	0x00055fe0


	//   ....[54]....
        /*f518*/ 	.word	0x00055ff0


	//   ....[55]....
        /*f51c*/ 	.word	0x00056000


	//   ....[56]....
        /*f520*/ 	.word	0x00056010


	//   ....[57]....
        /*f524*/ 	.word	0x00056040


	//   ....[58]....
        /*f528*/ 	.word	0x00056050


	//   ....[59]....
        /*f52c*/ 	.word	0x00056060


	//   ....[60]....
        /*f530*/ 	.word	0x00056070


	//   ....[61]....
        /*f534*/ 	.word	0x000560a0


	//   ....[62]....
        /*f538*/ 	.word	0x000560b0


	//   ....[63]....
        /*f53c*/ 	.word	0x000560c0


	//   ....[64]....
        /*f540*/ 	.word	0x000560d0


	//   ....[65]....
        /*f544*/ 	.word	0x00056100


	//   ....[66]....
        /*f548*/ 	.word	0x00056110


	//   ....[67]....
        /*f54c*/ 	.word	0x00056120


	//   ....[68]....
        /*f550*/ 	.word	0x00056130


	//   ....[69]....
        /*f554*/ 	.word	0x00056160


	//   ....[70]....
        /*f558*/ 	.word	0x00056170


	//   ....[71]....
        /*f55c*/ 	.word	0x00056180


	//   ....[72]....
        /*f560*/ 	.word	0x00056190


	//   ....[73]....
        /*f564*/ 	.word	0x000561c0


	//   ....[74]....
        /*f568*/ 	.word	0x000561d0


	//   ....[75]....
        /*f56c*/ 	.word	0x000561e0


	//   ....[76]....
        /*f570*/ 	.word	0x000561f0


	//   ....[77]....
        /*f574*/ 	.word	0x00056220


	//   ....[78]....
        /*f578*/ 	.word	0x00056230


	//   ....[79]....
        /*f57c*/ 	.word	0x00056240


	//   ....[80]....
        /*f580*/ 	.word	0x00056250


	//   ....[81]....
        /*f584*/ 	.word	0x00056280


	//   ....[82]....
        /*f588*/ 	.word	0x00056290


	//   ....[83]....
        /*f58c*/ 	.word	0x000562a0


	//   ....[84]....
        /*f590*/ 	.word	0x000562b0


	//   ....[85]....
        /*f594*/ 	.word	0x000562e0


	//   ....[86]....
        /*f598*/ 	.word	0x000562f0


	//   ....[87]....
        /*f59c*/ 	.word	0x00056300


	//   ....[88]....
        /*f5a0*/ 	.word	0x00056310


	//   ....[89]....
        /*f5a4*/ 	.word	0x00056340


	//   ....[90]....
        /*f5a8*/ 	.word	0x00056350


	//   ....[91]....
        /*f5ac*/ 	.word	0x00056360


	//   ....[92]....
        /*f5b0*/ 	.word	0x00056370


	//   ....[93]....
        /*f5b4*/ 	.word	0x000563a0


	//   ....[94]....
        /*f5b8*/ 	.word	0x000563b0


	//   ....[95]....
        /*f5bc*/ 	.word	0x000563c0


	//   ....[96]....
        /*f5c0*/ 	.word	0x000563d0


	//   ....[97]....
        /*f5c4*/ 	.word	0x00056400


	//   ....[98]....
        /*f5c8*/ 	.word	0x00056410


	//   ....[99]....
        /*f5cc*/ 	.word	0x00056420


	//   ....[100]....
        /*f5d0*/ 	.word	0x00056430


	//   ....[101]....
        /*f5d4*/ 	.word	0x00056460


	//   ....[102]....
        /*f5d8*/ 	.word	0x00056470


	//   ....[103]....
        /*f5dc*/ 	.word	0x00056480


	//   ....[104]....
        /*f5e0*/ 	.word	0x00056490


	//   ....[105]....
        /*f5e4*/ 	.word	0x000564c0


	//   ....[106]....
        /*f5e8*/ 	.word	0x000564d0


	//   ....[107]....
        /*f5ec*/ 	.word	0x000564e0


	//   ....[108]....
        /*f5f0*/ 	.word	0x000564f0


	//   ....[109]....
        /*f5f4*/ 	.word	0x00056520


	//   ....[110]....
        /*f5f8*/ 	.word	0x00056530


	//   ....[111]....
        /*f5fc*/ 	.word	0x00056540


	//   ....[112]....
        /*f600*/ 	.word	0x00056550


	//   ....[113]....
        /*f604*/ 	.word	0x00056580


	//   ....[114]....
        /*f608*/ 	.word	0x00056590


	//   ....[115]....
        /*f60c*/ 	.word	0x000565a0


	//   ....[116]....
        /*f610*/ 	.word	0x000565b0


	//   ....[117]....
        /*f614*/ 	.word	0x000565e0


	//   ....[118]....
        /*f618*/ 	.word	0x000565f0


	//   ....[119]....
        /*f61c*/ 	.word	0x00056600


	//   ....[120]....
        /*f620*/ 	.word	0x00056610


	//   ....[121]....
        /*f624*/ 	.word	0x00056640


	//   ....[122]....
        /*f628*/ 	.word	0x00056650


	//   ....[123]....
        /*f62c*/ 	.word	0x00056660


	//   ....[124]....
        /*f630*/ 	.word	0x00056670


	//   ....[125]....
        /*f634*/ 	.word	0x000566a0


	//   ....[126]....
        /*f638*/ 	.word	0x000566b0


	//   ....[127]....
        /*f63c*/ 	.word	0x000566c0


	//   ....[128]....
        /*f640*/ 	.word	0x000566d0


	//   ....[129]....
        /*f644*/ 	.word	0x00056700


	//   ....[130]....
        /*f648*/ 	.word	0x00056710


	//   ....[131]....
        /*f64c*/ 	.word	0x00056720


	//   ....[132]....
        /*f650*/ 	.word	0x00056730


	//   ....[133]....
        /*f654*/ 	.word	0x00056760


	//   ....[134]....
        /*f658*/ 	.word	0x00056770


	//   ....[135]....
        /*f65c*/ 	.word	0x00056780


	//   ....[136]....
        /*f660*/ 	.word	0x00056790


	//   ....[137]....
        /*f664*/ 	.word	0x000567c0


	//   ....[138]....
        /*f668*/ 	.word	0x000567d0


	//   ....[139]....
        /*f66c*/ 	.word	0x000567e0


	//   ....[140]....
        /*f670*/ 	.word	0x000567f0


	//   ....[141]....
        /*f674*/ 	.word	0x00056820


	//   ....[142]....
        /*f678*/ 	.word	0x00056830


	//   ....[143]....
        /*f67c*/ 	.word	0x00056840


	//   ....[144]....
        /*f680*/ 	.word	0x00056850


	//   ....[145]....
        /*f684*/ 	.word	0x00056880


	//   ....[146]....
        /*f688*/ 	.word	0x00056890


	//   ....[147]....
        /*f68c*/ 	.word	0x000568a0


	//   ....[148]....
        /*f690*/ 	.word	0x000568b0


	//   ....[149]....
        /*f694*/ 	.word	0x000568e0


	//   ....[150]....
        /*f698*/ 	.word	0x000568f0


	//   ....[151]....
        /*f69c*/ 	.word	0x00056900


	//   ....[152]....
        /*f6a0*/ 	.word	0x00056910


	//   ....[153]....
        /*f6a4*/ 	.word	0x00056940


	//   ....[154]....
        /*f6a8*/ 	.word	0x00056950


	//   ....[155]....
        /*f6ac*/ 	.word	0x00056960


	//   ....[156]....
        /*f6b0*/ 	.word	0x00056970


	//   ....[157]....
        /*f6b4*/ 	.word	0x000569a0


	//   ....[158]....
        /*f6b8*/ 	.word	0x000569b0


	//   ....[159]....
        /*f6bc*/ 	.word	0x000569c0


	//   ....[160]....
        /*f6c0*/ 	.word	0x000569d0


	//   ....[161]....
        /*f6c4*/ 	.word	0x00056a00


	//   ....[162]....
        /*f6c8*/ 	.word	0x00056a10


	//   ....[163]....
        /*f6cc*/ 	.word	0x00056a20


	//   ....[164]....
        /*f6d0*/ 	.word	0x00056a30


	//   ....[165]....
        /*f6d4*/ 	.word	0x00056a60


	//   ....[166]....
        /*f6d8*/ 	.word	0x00056a70


	//   ....[167]....
        /*f6dc*/ 	.word	0x00056a80


	//   ....[168]....
        /*f6e0*/ 	.word	0x00056a90


	//   ....[169]....
        /*f6e4*/ 	.word	0x00056ac0


	//   ....[170]....
        /*f6e8*/ 	.word	0x00056ad0


	//   ....[171]....
        /*f6ec*/ 	.word	0x00056ae0


	//   ....[172]....
        /*f6f0*/ 	.word	0x00056af0


	//   ....[173]....
        /*f6f4*/ 	.word	0x00056b20


	//   ....[174]....
        /*f6f8*/ 	.word	0x00056b30


	//   ....[175]....
        /*f6fc*/ 	.word	0x00056b40


	//   ....[176]....
        /*f700*/ 	.word	0x00056b50


	//   ....[177]....
        /*f704*/ 	.word	0x00056b80


	//   ....[178]....
        /*f708*/ 	.word	0x00056b90


	//   ....[179]....
        /*f70c*/ 	.word	0x00056ba0


	//   ....[180]....
        /*f710*/ 	.word	0x00056bb0


	//   ....[181]....
        /*f714*/ 	.word	0x00056be0


	//   ....[182]....
        /*f718*/ 	.word	0x00056bf0


	//   ....[183]....
        /*f71c*/ 	.word	0x00056c00


	//   ....[184]....
        /*f720*/ 	.word	0x00056c10


	//   ....[185]....
        /*f724*/ 	.word	0x00056c40


	//   ....[186]....
        /*f728*/ 	.word	0x00056c50


	//   ....[187]....
        /*f72c*/ 	.word	0x00056c60


	//   ....[188]....
        /*f730*/ 	.word	0x00056c70


	//   ....[189]....
        /*f734*/ 	.word	0x00056ca0


	//   ....[190]....
        /*f738*/ 	.word	0x00056cb0


	//   ....[191]....
        /*f73c*/ 	.word	0x00056cc0


	//   ....[192]....
        /*f740*/ 	.word	0x00056cd0


	//   ....[193]....
        /*f744*/ 	.word	0x00056d00


	//   ....[194]....
        /*f748*/ 	.word	0x00056d10


	//   ....[195]....
        /*f74c*/ 	.word	0x00056d20


	//   ....[196]....
        /*f750*/ 	.word	0x00056d30


	//   ....[197]....
        /*f754*/ 	.word	0x00056d60


	//   ....[198]....
        /*f758*/ 	.word	0x00056d70


	//   ....[199]....
        /*f75c*/ 	.word	0x00056d80


	//   ....[200]....
        /*f760*/ 	.word	0x00056d90


	//   ....[201]....
        /*f764*/ 	.word	0x00056dc0


	//   ....[202]....
        /*f768*/ 	.word	0x00056dd0


	//   ....[203]....
        /*f76c*/ 	.word	0x00056de0


	//   ....[204]....
        /*f770*/ 	.word	0x00056df0


	//   ....[205]....
        /*f774*/ 	.word	0x00056e20


	//   ....[206]....
        /*f778*/ 	.word	0x00056e30


	//   ....[207]....
        /*f77c*/ 	.word	0x00056e40


	//   ....[208]....
        /*f780*/ 	.word	0x00056e50


	//   ....[209]....
        /*f784*/ 	.word	0x00056e80


	//   ....[210]....
        /*f788*/ 	.word	0x00056e90


	//   ....[211]....
        /*f78c*/ 	.word	0x00056ea0


	//   ....[212]....
        /*f790*/ 	.word	0x00056eb0


	//   ....[213]....
        /*f794*/ 	.word	0x00056ee0


	//   ....[214]....
        /*f798*/ 	.word	0x00056ef0


	//   ....[215]....
        /*f79c*/ 	.word	0x00056f00


	//   ....[216]....
        /*f7a0*/ 	.word	0x00056f10


	//   ....[217]....
        /*f7a4*/ 	.word	0x00056f40


	//   ....[218]....
        /*f7a8*/ 	.word	0x00056f50


	//   ....[219]....
        /*f7ac*/ 	.word	0x00056f60


	//   ....[220]....
        /*f7b0*/ 	.word	0x00056f70


	//   ....[221]....
        /*f7b4*/ 	.word	0x00056fa0


	//   ....[222]....
        /*f7b8*/ 	.word	0x00056fb0


	//   ....[223]....
        /*f7bc*/ 	.word	0x00056fc0


	//   ....[224]....
        /*f7c0*/ 	.word	0x00056fd0


	//   ....[225]....
        /*f7c4*/ 	.word	0x00057000


	//   ....[226]....
        /*f7c8*/ 	.word	0x00057010


	//   ....[227]....
        /*f7cc*/ 	.word	0x00057020


	//   ....[228]....
        /*f7d0*/ 	.word	0x00057030


	//   ....[229]....
        /*f7d4*/ 	.word	0x00057060


	//   ....[230]....
        /*f7d8*/ 	.word	0x00057070


	//   ....[231]....
        /*f7dc*/ 	.word	0x00057080


	//   ....[232]....
        /*f7e0*/ 	.word	0x00057090


	//   ....[233]....
        /*f7e4*/ 	.word	0x000570c0


	//   ....[234]....
        /*f7e8*/ 	.word	0x000570d0


	//   ....[235]....
        /*f7ec*/ 	.word	0x000570e0


	//   ....[236]....
        /*f7f0*/ 	.word	0x000570f0


	//   ....[237]....
        /*f7f4*/ 	.word	0x00057120


	//   ....[238]....
        /*f7f8*/ 	.word	0x00057130


	//   ....[239]....
        /*f7fc*/ 	.word	0x00057140


	//   ....[240]....
        /*f800*/ 	.word	0x00057150


	//   ....[241]....
        /*f804*/ 	.word	0x00057180


	//   ....[242]....
        /*f808*/ 	.word	0x00057190


	//   ....[243]....
        /*f80c*/ 	.word	0x000571a0


	//   ....[244]....
        /*f810*/ 	.word	0x000571b0


	//   ....[245]....
        /*f814*/ 	.word	0x000571e0


	//   ....[246]....
        /*f818*/ 	.word	0x000571f0


	//   ....[247]....
        /*f81c*/ 	.word	0x00057200


	//   ....[248]....
        /*f820*/ 	.word	0x00057210


	//   ....[249]....
        /*f824*/ 	.word	0x00057240


	//   ....[250]....
        /*f828*/ 	.word	0x00057250


	//   ....[251]....
        /*f82c*/ 	.word	0x00057260


	//   ....[252]....
        /*f830*/ 	.word	0x00057270


	//   ....[253]....
        /*f834*/ 	.word	0x000572b0


	//   ....[254]....
        /*f838*/ 	.word	0x0005a2f0


	//   ....[255]....
        /*f83c*/ 	.word	0x0005a300


	//   ....[0]....
        /*f840*/ 	.word	0x0005a310


	//   ....[1]....
        /*f844*/ 	.word	0x0005a330


	//   ....[2]....
        /*f848*/ 	.word	0x0005a340


	//   ....[3]....
        /*f84c*/ 	.word	0x0005a350


	//   ....[4]....
        /*f850*/ 	.word	0x0005a360


	//   ....[5]....
        /*f854*/ 	.word	0x0005a390


	//   ....[6]....
        /*f858*/ 	.word	0x0005a3a0


	//   ....[7]....
        /*f85c*/ 	.word	0x0005a3b0


	//   ....[8]....
        /*f860*/ 	.word	0x0005a3c0


	//   ....[9]....
        /*f864*/ 	.word	0x0005a3f0


	//   ....[10]....
        /*f868*/ 	.word	0x0005a400


	//   ....[11]....
        /*f86c*/ 	.word	0x0005a410


	//   ....[12]....
        /*f870*/ 	.word	0x0005a420


	//   ....[13]....
        /*f874*/ 	.word	0x0005a450


	//   ....[14]....
        /*f878*/ 	.word	0x0005a460


	//   ....[15]....
        /*f87c*/ 	.word	0x0005a470


	//   ....[16]....
        /*f880*/ 	.word	0x0005a480


	//   ....[17]....
        /*f884*/ 	.word	0x0005a4b0


	//   ....[18]....
        /*f888*/ 	.word	0x0005a4c0


	//   ....[19]....
        /*f88c*/ 	.word	0x0005a4d0


	//   ....[20]....
        /*f890*/ 	.word	0x0005a4e0


	//   ....[21]....
        /*f894*/ 	.word	0x0005a510


	//   ....[22]....
        /*f898*/ 	.word	0x0005a520


	//   ....[23]....
        /*f89c*/ 	.word	0x0005a530


	//   ....[24]....
        /*f8a0*/ 	.word	0x0005a540


	//   ....[25]....
        /*f8a4*/ 	.word	0x0005a570


	//   ....[26]....
        /*f8a8*/ 	.word	0x0005a580


	//   ....[27]....
        /*f8ac*/ 	.word	0x0005a590


	//   ....[28]....
        /*f8b0*/ 	.word	0x0005a5a0


	//   ....[29]....
        /*f8b4*/ 	.word	0x0005a5d0


	//   ....[30]....
        /*f8b8*/ 	.word	0x0005a5e0


	//   ....[31]....
        /*f8bc*/ 	.word	0x0005a5f0


	//   ....[32]....
        /*f8c0*/ 	.word	0x0005a600


	//   ....[33]....
        /*f8c4*/ 	.word	0x0005a630


	//   ....[34]....
        /*f8c8*/ 	.word	0x0005a640


	//   ....[35]....
        /*f8cc*/ 	.word	0x0005a650


	//   ....[36]....
        /*f8d0*/ 	.word	0x0005a660


	//   ....[37]....
        /*f8d4*/ 	.word	0x0005a690


	//   ....[38]....
        /*f8d8*/ 	.word	0x0005a6a0


	//   ....[39]....
        /*f8dc*/ 	.word	0x0005a6b0


	//   ....[40]....
        /*f8e0*/ 	.word	0x0005a6c0


	//   ....[41]....
        /*f8e4*/ 	.word	0x0005a6f0


	//   ....[42]....
        /*f8e8*/ 	.word	0x0005a700


	//   ....[43]....
        /*f8ec*/ 	.word	0x0005a710


	//   ....[44]....
        /*f8f0*/ 	.word	0x0005a720


	//   ....[45]....
        /*f8f4*/ 	.word	0x0005a750


	//   ....[46]....
        /*f8f8*/ 	.word	0x0005a760


	//   ....[47]....
        /*f8fc*/ 	.word	0x0005a770


	//   ....[48]....
        /*f900*/ 	.word	0x0005a780


	//   ....[49]....
        /*f904*/ 	.word	0x0005a7b0


	//   ....[50]....
        /*f908*/ 	.word	0x0005a7c0


	//   ....[51]....
        /*f90c*/ 	.word	0x0005a7d0


	//   ....[52]....
        /*f910*/ 	.word	0x0005a7e0


	//   ....[53]....
        /*f914*/ 	.word	0x0005a810


	//   ....[54]....
        /*f918*/ 	.word	0x0005a820


	//   ....[55]....
        /*f91c*/ 	.word	0x0005a830


	//   ....[56]....
        /*f920*/ 	.word	0x0005a840


	//   ....[57]....
        /*f924*/ 	.word	0x0005a870


	//   ....[58]....
        /*f928*/ 	.word	0x0005a880


	//   ....[59]....
        /*f92c*/ 	.word	0x0005a890


	//   ....[60]....
        /*f930*/ 	.word	0x0005a8a0


	//   ....[61]....
        /*f934*/ 	.word	0x0005a8d0


	//   ....[62]....
        /*f938*/ 	.word	0x0005a8e0


	//   ....[63]....
        /*f93c*/ 	.word	0x0005a8f0


	//   ....[64]....
        /*f940*/ 	.word	0x0005a900


	//   ....[65]....
        /*f944*/ 	.word	0x0005a930


	//   ....[66]....
        /*f948*/ 	.word	0x0005a940


	//   ....[67]....
        /*f94c*/ 	.word	0x0005a950


	//   ....[68]....
        /*f950*/ 	.word	0x0005a960


	//   ....[69]....
        /*f954*/ 	.word	0x0005a990


	//   ....[70]....
        /*f958*/ 	.word	0x0005a9a0


	//   ....[71]....
        /*f95c*/ 	.word	0x0005a9b0


	//   ....[72]....
        /*f960*/ 	.word	0x0005a9c0


	//   ....[73]....
        /*f964*/ 	.word	0x0005a9f0


	//   ....[74]....
        /*f968*/ 	.word	0x0005aa00


	//   ....[75]....
        /*f96c*/ 	.word	0x0005aa10


	//   ....[76]....
        /*f970*/ 	.word	0x0005aa20


	//   ....[77]....
        /*f974*/ 	.word	0x0005aa50


	//   ....[78]....
        /*f978*/ 	.word	0x0005aa60


	//   ....[79]....
        /*f97c*/ 	.word	0x0005aa70


	//   ....[80]....
        /*f980*/ 	.word	0x0005aa80


	//   ....[81]....
        /*f984*/ 	.word	0x0005aab0


	//   ....[82]....
        /*f988*/ 	.word	0x0005aac0


	//   ....[83]....
        /*f98c*/ 	.word	0x0005aad0


	//   ....[84]....
        /*f990*/ 	.word	0x0005aae0


	//   ....[85]....
        /*f994*/ 	.word	0x0005ab10


	//   ....[86]....
        /*f998*/ 	.word	0x0005ab20


	//   ....[87]....
        /*f99c*/ 	.word	0x0005ab30


	//   ....[88]....
        /*f9a0*/ 	.word	0x0005ab40


	//   ....[89]....
        /*f9a4*/ 	.word	0x0005ab70


	//   ....[90]....
        /*f9a8*/ 	.word	0x0005ab80


	//   ....[91]....
        /*f9ac*/ 	.word	0x0005ab90


	//   ....[92]....
        /*f9b0*/ 	.word	0x0005aba0


	//   ....[93]....
        /*f9b4*/ 	.word	0x0005abd0


	//   ....[94]....
        /*f9b8*/ 	.word	0x0005abe0


	//   ....[95]....
        /*f9bc*/ 	.word	0x0005abf0


	//   ....[96]....
        /*f9c0*/ 	.word	0x0005ac00


	//   ....[97]....
        /*f9c4*/ 	.word	0x0005ac30


	//   ....[98]....
        /*f9c8*/ 	.word	0x0005ac40


	//   ....[99]....
        /*f9cc*/ 	.word	0x0005ac50


	//   ....[100]....
        /*f9d0*/ 	.word	0x0005ac60


	//   ....[101]....
        /*f9d4*/ 	.word	0x0005ac90


	//   ....[102]....
        /*f9d8*/ 	.word	0x0005aca0


	//   ....[103]....
        /*f9dc*/ 	.word	0x0005acb0


	//   ....[104]....
        /*f9e0*/ 	.word	0x0005acc0


	//   ....[105]....
        /*f9e4*/ 	.word	0x0005acf0


	//   ....[106]....
        /*f9e8*/ 	.word	0x0005ad00


	//   ....[107]....
        /*f9ec*/ 	.word	0x0005ad10


	//   ....[108]....
        /*f9f0*/ 	.word	0x0005ad20


	//   ....[109]....
        /*f9f4*/ 	.word	0x0005ad50


	//   ....[110]....
        /*f9f8*/ 	.word	0x0005ad60


	//   ....[111]....
        /*f9fc*/ 	.word	0x0005ad70


	//   ....[112]....
        /*fa00*/ 	.word	0x0005ad80


	//   ....[113]....
        /*fa04*/ 	.word	0x0005adb0


	//   ....[114]....
        /*fa08*/ 	.word	0x0005adc0


	//   ....[115]....
        /*fa0c*/ 	.word	0x0005add0


	//   ....[116]....
        /*fa10*/ 	.word	0x0005ade0


	//   ....[117]....
        /*fa14*/ 	.word	0x0005ae10


	//   ....[118]....
        /*fa18*/ 	.word	0x0005ae20


	//   ....[119]....
        /*fa1c*/ 	.word	0x0005ae30


	//   ....[120]....
        /*fa20*/ 	.word	0x0005ae40


	//   ....[121]....
        /*fa24*/ 	.word	0x0005ae70


	//   ....[122]....
        /*fa28*/ 	.word	0x0005ae80


	//   ....[123]....
        /*fa2c*/ 	.word	0x0005ae90


	//   ....[124]....
        /*fa30*/ 	.word	0x0005aea0


	//   ....[125]....
        /*fa34*/ 	.word	0x0005aed0


	//   ....[126]....
        /*fa38*/ 	.word	0x0005aee0


	//   ....[127]....
        /*fa3c*/ 	.word	0x0005aef0


	//   ....[128]....
        /*fa40*/ 	.word	0x0005af00


	//   ....[129]....
        /*fa44*/ 	.word	0x0005af30


	//   ....[130]....
        /*fa48*/ 	.word	0x0005af40


	//   ....[131]....
        /*fa4c*/ 	.word	0x0005af50


	//   ....[132]....
        /*fa50*/ 	.word	0x0005af60


	//   ....[133]....
        /*fa54*/ 	.word	0x0005af90


	//   ....[134]....
        /*fa58*/ 	.word	0x0005afa0


	//   ....[135]....
        /*fa5c*/ 	.word	0x0005afb0


	//   ....[136]....
        /*fa60*/ 	.word	0x0005afc0


	//   ....[137]....
        /*fa64*/ 	.word	0x0005aff0


	//   ....[138]....
        /*fa68*/ 	.word	0x0005b000


	//   ....[139]....
        /*fa6c*/ 	.word	0x0005b010


	//   ....[140]....
        /*fa70*/ 	.word	0x0005b020


	//   ....[141]....
        /*fa74*/ 	.word	0x0005b050


	//   ....[142]....
        /*fa78*/ 	.word	0x0005b060


	//   ....[143]....
        /*fa7c*/ 	.word	0x0005b070


	//   ....[144]....
        /*fa80*/ 	.word	0x0005b080


	//   ....[145]....
        /*fa84*/ 	.word	0x0005b0b0


	//   ....[146]....
        /*fa88*/ 	.word	0x0005b0c0


	//   ....[147]....
        /*fa8c*/ 	.word	0x0005b0d0


	//   ....[148]....
        /*fa90*/ 	.word	0x0005b0e0


	//   ....[149]....
        /*fa94*/ 	.word	0x0005b110


	//   ....[150]....
        /*fa98*/ 	.word	0x0005b120


	//   ....[151]....
        /*fa9c*/ 	.word	0x0005b130


	//   ....[152]....
        /*faa0*/ 	.word	0x0005b140


	//   ....[153]....
        /*faa4*/ 	.word	0x0005b170


	//   ....[154]....
        /*faa8*/ 	.word	0x0005b180


	//   ....[155]....
        /*faac*/ 	.word	0x0005b190


	//   ....[156]....
        /*fab0*/ 	.word	0x0005b1a0


	//   ....[157]....
        /*fab4*/ 	.word	0x0005b1d0


	//   ....[158]....
        /*fab8*/ 	.word	0x0005b1e0


	//   ....[159]....
        /*fabc*/ 	.word	0x0005b1f0


	//   ....[160]....
        /*fac0*/ 	.word	0x0005b200


	//   ....[161]....
        /*fac4*/ 	.word	0x0005b230


	//   ....[162]....
        /*fac8*/ 	.word	0x0005b240


	//   ....[163]....
        /*facc*/ 	.word	0x0005b250


	//   ....[164]....
        /*fad0*/ 	.word	0x0005b260


	//   ....[165]....
        /*fad4*/ 	.word	0x0005b290


	//   ....[166]....
        /*fad8*/ 	.word	0x0005b2a0


	//   ....[167]....
        /*fadc*/ 	.word	0x0005b2b0


	//   ....[168]....
        /*fae0*/ 	.word	0x0005b2c0


	//   ....[169]....
        /*fae4*/ 	.word	0x0005b2f0


	//   ....[170]....
        /*fae8*/ 	.word	0x0005b300


	//   ....[171]....
        /*faec*/ 	.word	0x0005b310


	//   ....[172]....
        /*faf0*/ 	.word	0x0005b320


	//   ....[173]....
        /*faf4*/ 	.word	0x0005b350


	//   ....[174]....
        /*faf8*/ 	.word	0x0005b360


	//   ....[175]....
        /*fafc*/ 	.word	0x0005b370


	//   ....[176]....
        /*fb00*/ 	.word	0x0005b380


	//   ....[177]....
        /*fb04*/ 	.word	0x0005b3b0


	//   ....[178]....
        /*fb08*/ 	.word	0x0005b3c0


	//   ....[179]....
        /*fb0c*/ 	.word	0x0005b3d0


	//   ....[180]....
        /*fb10*/ 	.word	0x0005b3e0


	//   ....[181]....
        /*fb14*/ 	.word	0x0005b410


	//   ....[182]....
        /*fb18*/ 	.word	0x0005b420


	//   ....[183]....
        /*fb1c*/ 	.word	0x0005b430


	//   ....[184]....
        /*fb20*/ 	.word	0x0005b440


	//   ....[185]....
        /*fb24*/ 	.word	0x0005b470


	//   ....[186]....
        /*fb28*/ 	.word	0x0005b480


	//   ....[187]....
        /*fb2c*/ 	.word	0x0005b490


	//   ....[188]....
        /*fb30*/ 	.word	0x0005b4a0


	//   ....[189]....
        /*fb34*/ 	.word	0x0005b4d0


	//   ....[190]....
        /*fb38*/ 	.word	0x0005b4e0


	//   ....[191]....
        /*fb3c*/ 	.word	0x0005b4f0


	//   ....[192]....
        /*fb40*/ 	.word	0x0005b500


	//   ....[193]....
        /*fb44*/ 	.word	0x0005b530


	//   ....[194]....
        /*fb48*/ 	.word	0x0005b540


	//   ....[195]....
        /*fb4c*/ 	.word	0x0005b550


	//   ....[196]....
        /*fb50*/ 	.word	0x0005b560


	//   ....[197]....
        /*fb54*/ 	.word	0x0005b590


	//   ....[198]....
        /*fb58*/ 	.word	0x0005b5a0


	//   ....[199]....
        /*fb5c*/ 	.word	0x0005b5b0


	//   ....[200]....
        /*fb60*/ 	.word	0x0005b5c0


	//   ....[201]....
        /*fb64*/ 	.word	0x0005b5f0


	//   ....[202]....
        /*fb68*/ 	.word	0x0005b600


	//   ....[203]....
        /*fb6c*/ 	.word	0x0005b610


	//   ....[204]....
        /*fb70*/ 	.word	0x0005b620


	//   ....[205]....
        /*fb74*/ 	.word	0x0005b650


	//   ....[206]....
        /*fb78*/ 	.word	0x0005b660


	//   ....[207]....
        /*fb7c*/ 	.word	0x0005b670


	//   ....[208]....
        /*fb80*/ 	.word	0x0005b680


	//   ....[209]....
        /*fb84*/ 	.word	0x0005b6b0


	//   ....[210]....
        /*fb88*/ 	.word	0x0005b6c0


	//   ....[211]....
        /*fb8c*/ 	.word	0x0005b6d0


	//   ....[212]....
        /*fb90*/ 	.word	0x0005b6e0


	//   ....[213]....
        /*fb94*/ 	.word	0x0005b710


	//   ....[214]....
        /*fb98*/ 	.word	0x0005b720


	//   ....[215]....
        /*fb9c*/ 	.word	0x0005b730


	//   ....[216]....
        /*fba0*/ 	.word	0x0005b740


	//   ....[217]....
        /*fba4*/ 	.word	0x0005b770


	//   ....[218]....
        /*fba8*/ 	.word	0x0005b780


	//   ....[219]....
        /*fbac*/ 	.word	0x0005b790


	//   ....[220]....
        /*fbb0*/ 	.word	0x0005b7a0


	//   ....[221]....
        /*fbb4*/ 	.word	0x0005b7d0


	//   ....[222]....
        /*fbb8*/ 	.word	0x0005b7e0


	//   ....[223]....
        /*fbbc*/ 	.word	0x0005b7f0


	//   ....[224]....
        /*fbc0*/ 	.word	0x0005b800


	//   ....[225]....
        /*fbc4*/ 	.word	0x0005b830


	//   ....[226]....
        /*fbc8*/ 	.word	0x0005b840


	//   ....[227]....
        /*fbcc*/ 	.word	0x0005b850


	//   ....[228]....
        /*fbd0*/ 	.word	0x0005b860


	//   ....[229]....
        /*fbd4*/ 	.word	0x0005b890


	//   ....[230]....
        /*fbd8*/ 	.word	0x0005b8a0


	//   ....[231]....
        /*fbdc*/ 	.word	0x0005b8b0


	//   ....[232]....
        /*fbe0*/ 	.word	0x0005b8c0


	//   ....[233]....
        /*fbe4*/ 	.word	0x0005b8f0


	//   ....[234]....
        /*fbe8*/ 	.word	0x0005b900


	//   ....[235]....
        /*fbec*/ 	.word	0x0005b910


	//   ....[236]....
        /*fbf0*/ 	.word	0x0005b920


	//   ....[237]....
        /*fbf4*/ 	.word	0x0005b950


	//   ....[238]....
        /*fbf8*/ 	.word	0x0005b960


	//   ....[239]....
        /*fbfc*/ 	.word	0x0005b970


	//   ....[240]....
        /*fc00*/ 	.word	0x0005b980


	//   ....[241]....
        /*fc04*/ 	.word	0x0005b9b0


	//   ....[242]....
        /*fc08*/ 	.word	0x0005b9c0


	//   ....[243]....
        /*fc0c*/ 	.word	0x0005b9d0


	//   ....[244]....
        /*fc10*/ 	.word	0x0005b9e0


	//   ....[245]....
        /*fc14*/ 	.word	0x0005ba10


	//   ....[246]....
        /*fc18*/ 	.word	0x0005ba20


	//   ....[247]....
        /*fc1c*/ 	.word	0x0005ba30


	//   ....[248]....
        /*fc20*/ 	.word	0x0005ba40


	//   ....[249]....
        /*fc24*/ 	.word	0x0005ba70


	//   ....[250]....
        /*fc28*/ 	.word	0x0005ba80


	//   ....[251]....
        /*fc2c*/ 	.word	0x0005ba90


	//   ....[252]....
        /*fc30*/ 	.word	0x0005baa0


	//   ....[253]....
        /*fc34*/ 	.word	0x0005bad0


	//   ....[254]....
        /*fc38*/ 	.word	0x0005bae0


	//   ....[255]....
        /*fc3c*/ 	.word	0x0005baf0


	//   ....[0]....
        /*fc40*/ 	.word	0x0005bb00


	//   ....[1]....
        /*fc44*/ 	.word	0x0005bb30


	//   ....[2]....
        /*fc48*/ 	.word	0x0005bb40


	//   ....[3]....
        /*fc4c*/ 	.word	0x0005bb50


	//   ....[4]....
        /*fc50*/ 	.word	0x0005bb60


	//   ....[5]....
        /*fc54*/ 	.word	0x0005bb90


	//   ....[6]....
        /*fc58*/ 	.word	0x0005bba0


	//   ....[7]....
        /*fc5c*/ 	.word	0x0005bbb0


	//   ....[8]....
        /*fc60*/ 	.word	0x0005bbc0


	//   ....[9]....
        /*fc64*/ 	.word	0x0005bbf0


	//   ....[10]....
        /*fc68*/ 	.word	0x0005bc00


	//   ....[11]....
        /*fc6c*/ 	.word	0x0005bc10


	//   ....[12]....
        /*fc70*/ 	.word	0x0005bc20


	//   ....[13]....
        /*fc74*/ 	.word	0x0005bc50


	//   ....[14]....
        /*fc78*/ 	.word	0x0005bc60


	//   ....[15]....
        /*fc7c*/ 	.word	0x0005bc70


	//   ....[16]....
        /*fc80*/ 	.word	0x0005bc80


	//   ....[17]....
        /*fc84*/ 	.word	0x0005bcb0


	//   ....[18]....
        /*fc88*/ 	.word	0x0005bcc0


	//   ....[19]....
        /*fc8c*/ 	.word	0x0005bcd0


	//   ....[20]....
        /*fc90*/ 	.word	0x0005bce0


	//   ....[21]....
        /*fc94*/ 	.word	0x0005bd10


	//   ....[22]....
        /*fc98*/ 	.word	0x0005bd20


	//   ....[23]....
        /*fc9c*/ 	.word	0x0005bd30


	//   ....[24]....
        /*fca0*/ 	.word	0x0005bd40


	//   ....[25]....
        /*fca4*/ 	.word	0x0005bd70


	//   ....[26]....
        /*fca8*/ 	.word	0x0005bd80


	//   ....[27]....
        /*fcac*/ 	.word	0x0005bd90


	//   ....[28]....
        /*fcb0*/ 	.word	0x0005bda0


	//   ....[29]....
        /*fcb4*/ 	.word	0x0005bdd0


	//   ....[30]....
        /*fcb8*/ 	.word	0x0005bde0


	//   ....[31]....
        /*fcbc*/ 	.word	0x0005bdf0


	//   ....[32]....
        /*fcc0*/ 	.word	0x0005be00


	//   ....[33]....
        /*fcc4*/ 	.word	0x0005be30


	//   ....[34]....
        /*fcc8*/ 	.word	0x0005be40


	//   ....[35]....
        /*fccc*/ 	.word	0x0005be50


	//   ....[36]....
        /*fcd0*/ 	.word	0x0005be60


	//   ....[37]....
        /*fcd4*/ 	.word	0x0005be90


	//   ....[38]....
        /*fcd8*/ 	.word	0x0005bea0


	//   ....[39]....
        /*fcdc*/ 	.word	0x0005beb0


	//   ....[40]....
        /*fce0*/ 	.word	0x0005bec0


	//   ....[41]....
        /*fce4*/ 	.word	0x0005bef0


	//   ....[42]....
        /*fce8*/ 	.word	0x0005bf00


	//   ....[43]....
        /*fcec*/ 	.word	0x0005bf10


	//   ....[44]....
        /*fcf0*/ 	.word	0x0005bf20


	//   ....[45]....
        /*fcf4*/ 	.word	0x0005bf50


	//   ....[46]....
        /*fcf8*/ 	.word	0x0005bf60


	//   ....[47]....
        /*fcfc*/ 	.word	0x0005bf70


	//   ....[48]....
        /*fd00*/ 	.word	0x0005bf80


	//   ....[49]....
        /*fd04*/ 	.word	0x0005bfb0


	//   ....[50]....
        /*fd08*/ 	.word	0x0005bfc0


	//   ....[51]....
        /*fd0c*/ 	.word	0x0005bfd0


	//   ....[52]....
        /*fd10*/ 	.word	0x0005bfe0


	//   ....[53]....
        /*fd14*/ 	.word	0x0005c010


	//   ....[54]....
        /*fd18*/ 	.word	0x0005c020


	//   ....[55]....
        /*fd1c*/ 	.word	0x0005c030


	//   ....[56]....
        /*fd20*/ 	.word	0x0005c040


	//   ....[57]....
        /*fd24*/ 	.word	0x0005c070


	//   ....[58]....
        /*fd28*/ 	.word	0x0005c080


	//   ....[59]....
        /*fd2c*/ 	.word	0x0005c090


	//   ....[60]....
        /*fd30*/ 	.word	0x0005c0a0


	//   ....[61]....
        /*fd34*/ 	.word	0x0005c0d0


	//   ....[62]....
        /*fd38*/ 	.word	0x0005c0e0


	//   ....[63]....
        /*fd3c*/ 	.word	0x0005c0f0


	//   ....[64]....
        /*fd40*/ 	.word	0x0005c100


	//   ....[65]....
        /*fd44*/ 	.word	0x0005c130


	//   ....[66]....
        /*fd48*/ 	.word	0x0005c140


	//   ....[67]....
        /*fd4c*/ 	.word	0x0005c150


	//   ....[68]....
        /*fd50*/ 	.word	0x0005c160


	//   ....[69]....
        /*fd54*/ 	.word	0x0005c190


	//   ....[70]....
        /*fd58*/ 	.word	0x0005c1a0


	//   ....[71]....
        /*fd5c*/ 	.word	0x0005c1b0


	//   ....[72]....
        /*fd60*/ 	.word	0x0005c1c0


	//   ....[73]....
        /*fd64*/ 	.word	0x0005c1f0


	//   ....[74]....
        /*fd68*/ 	.word	0x0005c200


	//   ....[75]....
        /*fd6c*/ 	.word	0x0005c210


	//   ....[76]....
        /*fd70*/ 	.word	0x0005c220


	//   ....[77]....
        /*fd74*/ 	.word	0x0005c250


	//   ....[78]....
        /*fd78*/ 	.word	0x0005c260


	//   ....[79]....
        /*fd7c*/ 	.word	0x0005c270


	//   ....[80]....
        /*fd80*/ 	.word	0x0005c280


	//   ....[81]....
        /*fd84*/ 	.word	0x0005c2b0


	//   ....[82]....
        /*fd88*/ 	.word	0x0005c2c0


	//   ....[83]....
        /*fd8c*/ 	.word	0x0005c2d0


	//   ....[84]....
        /*fd90*/ 	.word	0x0005c2e0


	//   ....[85]....
        /*fd94*/ 	.word	0x0005c310


	//   ....[86]....
        /*fd98*/ 	.word	0x0005c320


	//   ....[87]....
        /*fd9c*/ 	.word	0x0005c330


	//   ....[88]....
        /*fda0*/ 	.word	0x0005c340


	//   ....[89]....
        /*fda4*/ 	.word	0x0005c370


	//   ....[90]....
        /*fda8*/ 	.word	0x0005c380


	//   ....[91]....
        /*fdac*/ 	.word	0x0005c390


	//   ....[92]....
        /*fdb0*/ 	.word	0x0005c3a0


	//   ....[93]....
        /*fdb4*/ 	.word	0x0005c3d0


	//   ....[94]....
        /*fdb8*/ 	.word	0x0005c3e0


	//   ....[95]....
        /*fdbc*/ 	.word	0x0005c3f0


	//   ....[96]....
        /*fdc0*/ 	.word	0x0005c400


	//   ....[97]....
        /*fdc4*/ 	.word	0x0005c430


	//   ....[98]....
        /*fdc8*/ 	.word	0x0005c440


	//   ....[99]....
        /*fdcc*/ 	.word	0x0005c450


	//   ....[100]....
        /*fdd0*/ 	.word	0x0005c460


	//   ....[101]....
        /*fdd4*/ 	.word	0x0005c490


	//   ....[102]....
        /*fdd8*/ 	.word	0x0005c4a0


	//   ....[103]....
        /*fddc*/ 	.word	0x0005c4b0


	//   ....[104]....
        /*fde0*/ 	.word	0x0005c4c0


	//   ....[105]....
        /*fde4*/ 	.word	0x0005c4f0


	//   ....[106]....
        /*fde8*/ 	.word	0x0005c500


	//   ....[107]....
        /*fdec*/ 	.word	0x0005c510


	//   ....[108]....
        /*fdf0*/ 	.word	0x0005c520


	//   ....[109]....
        /*fdf4*/ 	.word	0x0005c550


	//   ....[110]....
        /*fdf8*/ 	.word	0x0005c560


	//   ....[111]....
        /*fdfc*/ 	.word	0x0005c570


	//   ....[112]....
        /*fe00*/ 	.word	0x0005c580


	//   ....[113]....
        /*fe04*/ 	.word	0x0005c5b0


	//   ....[114]....
        /*fe08*/ 	.word	0x0005c5c0


	//   ....[115]....
        /*fe0c*/ 	.word	0x0005c5d0


	//   ....[116]....
        /*fe10*/ 	.word	0x0005c5e0


	//   ....[117]....
        /*fe14*/ 	.word	0x0005c610


	//   ....[118]....
        /*fe18*/ 	.word	0x0005c620


	//   ....[119]....
        /*fe1c*/ 	.word	0x0005c630


	//   ....[120]....
        /*fe20*/ 	.word	0x0005c640


	//   ....[121]....
        /*fe24*/ 	.word	0x0005c670


	//   ....[122]....
        /*fe28*/ 	.word	0x0005c680


	//   ....[123]....
        /*fe2c*/ 	.word	0x0005c690


	//   ....[124]....
        /*fe30*/ 	.word	0x0005c6a0


	//   ....[125]....
        /*fe34*/ 	.word	0x0005c6d0


	//   ....[126]....
        /*fe38*/ 	.word	0x0005c6e0


	//   ....[127]....
        /*fe3c*/ 	.word	0x0005c6f0


	//   ....[128]....
        /*fe40*/ 	.word	0x0005c700


	//   ....[129]....
        /*fe44*/ 	.word	0x0005c730


	//   ....[130]....
        /*fe48*/ 	.word	0x0005c740


	//   ....[131]....
        /*fe4c*/ 	.word	0x0005c750


	//   ....[132]....
        /*fe50*/ 	.word	0x0005c760


	//   ....[133]....
        /*fe54*/ 	.word	0x0005c790


	//   ....[134]....
        /*fe58*/ 	.word	0x0005c7a0


	//   ....[135]....
        /*fe5c*/ 	.word	0x0005c7b0


	//   ....[136]....
        /*fe60*/ 	.word	0x0005c7c0


	//   ....[137]....
        /*fe64*/ 	.word	0x0005c7f0


	//   ....[138]....
        /*fe68*/ 	.word	0x0005c800


	//   ....[139]....
        /*fe6c*/ 	.word	0x0005c810


	//   ....[140]....
        /*fe70*/ 	.word	0x0005c820


	//   ....[141]....
        /*fe74*/ 	.word	0x0005c850


	//   ....[142]....
        /*fe78*/ 	.word	0x0005c860


	//   ....[143]....
        /*fe7c*/ 	.word	0x0005c870


	//   ....[144]....
        /*fe80*/ 	.word	0x0005c880


	//   ....[145]....
        /*fe84*/ 	.word	0x0005c8b0


	//   ....[146]....
        /*fe88*/ 	.word	0x0005c8c0


	//   ....[147]....
        /*fe8c*/ 	.word	0x0005c8d0


	//   ....[148]....
        /*fe90*/ 	.word	0x0005c8e0


	//   ....[149]....
        /*fe94*/ 	.word	0x0005c910


	//   ....[150]....
        /*fe98*/ 	.word	0x0005c920


	//   ....[151]....
        /*fe9c*/ 	.word	0x0005c930


	//   ....[152]....
        /*fea0*/ 	.word	0x0005c940


	//   ....[153]....
        /*fea4*/ 	.word	0x0005c970


	//   ....[154]....
        /*fea8*/ 	.word	0x0005c980


	//   ....[155]....
        /*feac*/ 	.word	0x0005c990


	//   ....[156]....
        /*feb0*/ 	.word	0x0005c9a0


	//   ....[157]....
        /*feb4*/ 	.word	0x0005c9d0


	//   ....[158]....
        /*feb8*/ 	.word	0x0005c9e0


	//   ....[159]....
        /*febc*/ 	.word	0x0005c9f0


	//   ....[160]....
        /*fec0*/ 	.word	0x0005ca00


	//   ....[161]....
        /*fec4*/ 	.word	0x0005ca30


	//   ....[162]....
        /*fec8*/ 	.word	0x0005ca40


	//   ....[163]....
        /*fecc*/ 	.word	0x0005ca50


	//   ....[164]....
        /*fed0*/ 	.word	0x0005ca60


	//   ....[165]....
        /*fed4*/ 	.word	0x0005ca90


	//   ....[166]....
        /*fed8*/ 	.word	0x0005caa0


	//   ....[167]....
        /*fedc*/ 	.word	0x0005cab0


	//   ....[168]....
        /*fee0*/ 	.word	0x0005cac0


	//   ....[169]....
        /*fee4*/ 	.word	0x0005caf0


	//   ....[170]....
        /*fee8*/ 	.word	0x0005cb00


	//   ....[171]....
        /*feec*/ 	.word	0x0005cb10


	//   ....[172]....
        /*fef0*/ 	.word	0x0005cb20


	//   ....[173]....
        /*fef4*/ 	.word	0x0005cb50


	//   ....[174]....
        /*fef8*/ 	.word	0x0005cb60


	//   ....[175]....
        /*fefc*/ 	.word	0x0005cb70


	//   ....[176]....
        /*ff00*/ 	.word	0x0005cb80


	//   ....[177]....
        /*ff04*/ 	.word	0x0005cbb0


	//   ....[178]....
        /*ff08*/ 	.word	0x0005cbc0


	//   ....[179]....
        /*ff0c*/ 	.word	0x0005cbd0


	//   ....[180]....
        /*ff10*/ 	.word	0x0005cbe0


	//   ....[181]....
        /*ff14*/ 	.word	0x0005cc10


	//   ....[182]....
        /*ff18*/ 	.word	0x0005cc20


	//   ....[183]....
        /*ff1c*/ 	.word	0x0005cc30


	//   ....[184]....
        /*ff20*/ 	.word	0x0005cc40


	//   ....[185]....
        /*ff24*/ 	.word	0x0005cc70


	//   ....[186]....
        /*ff28*/ 	.word	0x0005cc80


	//   ....[187]....
        /*ff2c*/ 	.word	0x0005cc90


	//   ....[188]....
        /*ff30*/ 	.word	0x0005cca0


	//   ....[189]....
        /*ff34*/ 	.word	0x0005ccd0


	//   ....[190]....
        /*ff38*/ 	.word	0x0005cce0


	//   ....[191]....
        /*ff3c*/ 	.word	0x0005ccf0


	//   ....[192]....
        /*ff40*/ 	.word	0x0005cd00


	//   ....[193]....
        /*ff44*/ 	.word	0x0005cd30


	//   ....[194]....
        /*ff48*/ 	.word	0x0005cd40


	//   ....[195]....
        /*ff4c*/ 	.word	0x0005cd50


	//   ....[196]....
        /*ff50*/ 	.word	0x0005cd60


	//   ....[197]....
        /*ff54*/ 	.word	0x0005cd90


	//   ....[198]....
        /*ff58*/ 	.word	0x0005cda0


	//   ....[199]....
        /*ff5c*/ 	.word	0x0005cdb0


	//   ....[200]....
        /*ff60*/ 	.word	0x0005cdc0


	//   ....[201]....
        /*ff64*/ 	.word	0x0005cdf0


	//   ....[202]....
        /*ff68*/ 	.word	0x0005ce00


	//   ....[203]....
        /*ff6c*/ 	.word	0x0005ce10


	//   ....[204]....
        /*ff70*/ 	.word	0x0005ce20


	//   ....[205]....
        /*ff74*/ 	.word	0x0005ce50


	//   ....[206]....
        /*ff78*/ 	.word	0x0005ce60


	//   ....[207]....
        /*ff7c*/ 	.word	0x0005ce70


	//   ....[208]....
        /*ff80*/ 	.word	0x0005ce80


	//   ....[209]....
        /*ff84*/ 	.word	0x0005ceb0


	//   ....[210]....
        /*ff88*/ 	.word	0x0005cec0


	//   ....[211]....
        /*ff8c*/ 	.word	0x0005ced0


	//   ....[212]....
        /*ff90*/ 	.word	0x0005cee0


	//   ....[213]....
        /*ff94*/ 	.word	0x0005cf10


	//   ....[214]....
        /*ff98*/ 	.word	0x0005cf20


	//   ....[215]....
        /*ff9c*/ 	.word	0x0005cf30


	//   ....[216]....
        /*ffa0*/ 	.word	0x0005cf40


	//   ....[217]....
        /*ffa4*/ 	.word	0x0005cf70


	//   ....[218]....
        /*ffa8*/ 	.word	0x0005cf80


	//   ....[219]....
        /*ffac*/ 	.word	0x0005cf90


	//   ....[220]....
        /*ffb0*/ 	.word	0x0005cfa0


	//   ....[221]....
        /*ffb4*/ 	.word	0x0005cfd0


	//   ....[222]....
        /*ffb8*/ 	.word	0x0005cfe0


	//   ....[223]....
        /*ffbc*/ 	.word	0x0005cff0


	//   ....[224]....
        /*ffc0*/ 	.word	0x0005d040


	//   ....[225]....
        /*ffc4*/ 	.word	0x0005d050


	//   ....[226]....
        /*ffc8*/ 	.word	0x0005d060


	//   ....[227]....
        /*ffcc*/ 	.word	0x0005d090


	//   ....[228]....
        /*ffd0*/ 	.word	0x0005d0a0


	//   ....[229]....
        /*ffd4*/ 	.word	0x0005d0b0


	//   ....[230]....
        /*ffd8*/ 	.word	0x0005d0c0


	//   ....[231]....
        /*ffdc*/ 	.word	0x0005d0f0


	//   ....[232]....
        /*ffe0*/ 	.word	0x0005d110


	//   ....[233]....
        /*ffe4*/ 	.word	0x0005d120


	//   ....[234]....
        /*ffe8*/ 	.word	0x0005d150


	//   ....[235]....
        /*ffec*/ 	.word	0x0005d160


	//   ....[236]....
        /*fff0*/ 	.word	0x0005d170


	//   ....[237]....
        /*fff4*/ 	.word	0x0005d180


	//   ....[238]....
        /*fff8*/ 	.word	0x0005d1b0


	//   ....[239]....
        /*fffc*/ 	.word	0x0005d1c0


	//   ....[240]....
        /*10000*/ 	.word	0x0005d1d0


	//   ....[241]....
        /*10004*/ 	.word	0x0005d1e0


	//   ....[242]....
        /*10008*/ 	.word	0x0005d210


	//   ....[243]....
        /*1000c*/ 	.word	0x0005d220


	//   ....[244]....
        /*10010*/ 	.word	0x0005d230


	//   ....[245]....
        /*10014*/ 	.word	0x0005d240


	//   ....[246]....
        /*10018*/ 	.word	0x0005d270


	//   ....[247]....
        /*1001c*/ 	.word	0x0005d280


	//   ....[248]....
        /*10020*/ 	.word	0x0005d290


	//   ....[249]....
        /*10024*/ 	.word	0x0005d2a0


	//   ....[250]....
        /*10028*/ 	.word	0x0005d2d0


	//   ....[251]....
        /*1002c*/ 	.word	0x0005d2e0


	//   ....[252]....
        /*10030*/ 	.word	0x0005d2f0


	//   ....[253]....
        /*10034*/ 	.word	0x00060380


	//   ....[254]....
        /*10038*/ 	.word	0x000603a0


	//   ....[255]....
        /*1003c*/ 	.word	0x000603c0


	//----- nvinfo : EIATTR_VRC_CTA_INIT_COUNT
	.align		4
.L_225:
        /*10040*/ 	.byte	0x02, 0x4a
	.zero		1
	.zero		1


	//----- nvinfo : EIATTR_EXIT_INSTR_OFFSETS
	.align		4
        /*10044*/ 	.byte	0x04, 0x1c
        /*10046*/ 	.short	(.L_227 - .L_226)


	//   ....[0]....
.L_226:
        /*10048*/ 	.word	0x00060490


	//----- nvinfo : EIATTR_CBANK_PARAM_SIZE
	.align		4
.L_227:
        /*1004c*/ 	.byte	0x03, 0x19
        /*1004e*/ 	.short	0x0010


	//----- nvinfo : EIATTR_PARAM_CBANK
	.align		4
        /*10050*/ 	.byte	0x04, 0x0a
        /*10052*/ 	.short	(.L_229 - .L_228)
	.align		4
.L_228:
        /*10054*/ 	.word	index@(.nv.constant0._Z22mma_f16f16f32_16_16_16PvPi)
        /*10058*/ 	.short	0x0380
        /*1005a*/ 	.short	0x0010


	//----- nvinfo : EIATTR_SW_WAR
	.align		4
.L_229:
        /*1005c*/ 	.byte	0x04, 0x36
        /*1005e*/ 	.short	(.L_231 - .L_230)
.L_230:
        /*10060*/ 	.word	0x00000008
.L_231:


//--------------------- .nv.info._Z21mma_f16f16f16_32_8_16PvPi --------------------------
	.section	.nv.info._Z21mma_f16f16f16_32_8_16PvPi,"",@"SHT_CUDA_INFO"
	.sectionflags	@""
	.align	4


	//----- nvinfo : EIATTR_CUDA_API_VERSION
	.align		4
        /*0000*/ 	.byte	0x04, 0x37
        /*0002*/ 	.short	(.L_233 - .L_232)
.L_232:
        /*0004*/ 	.word	0x00000082


	//----- nvinfo : EIATTR_KPARAM_INFO
	.align		4
.L_233:
        /*0008*/ 	.byte	0x04, 0x17
        /*000a*/ 	.short	(.L_235 - .L_234)
.L_234:
        /*000c*/ 	.word	0x00000000
        /*0010*/ 	.short	0x0001
        /*0012*/ 	.short	0x0008
        /*0014*/ 	.byte	0x00, 0xf5, 0x21, 0x00


	//----- nvinfo : EIATTR_KPARAM_INFO
	.align		4
.L_235:
        /*0018*/ 	.byte	0x04, 0x17
        /*001a*/ 	.short	(.L_237 - .L_236)
.L_236:
        /*001c*/ 	.word	0x00000000
        /*0020*/ 	.short	0x0000
        /*0022*/ 	.short	0x0000
        /*0024*/ 	.byte	0x00, 0xf5, 0x21, 0x00


	//----- nvinfo : EIATTR_SPARSE_MMA_MASK
	.align		4
.L_237:
        /*0028*/ 	.byte	0x03, 0x50
        /*002a*/ 	.short	0x0000


	//----- nvinfo : EIATTR_WMMA_USED
	.align		4
        /*002c*/ 	.byte	0x01, 0x2b
	.zero		2


	//----- nvinfo : EIATTR_MAXREG_COUNT
	.align		4
        /*0030*/ 	.byte	0x03, 0x1b
        /*0032*/ 	.short	0x00ff


	//----- nvinfo : EIATTR_MERCURY_ISA_VERSION
	.align		4
        /*0034*/ 	.byte	0x03, 0x5f
        /*0036*/ 	.short	0x0101


	//----- nvinfo : EIATTR_COOP_GROUP_MASK_REGIDS
	.align		4
        /*0038*/ 	.byte	0x04, 0x29
        /*003a*/ 	.short	(.L_239 - .L_238)


	//   ....[0]....
.L_238:
        /*003c*/ 	.word	0xffffffff


	//   ....[1]....
        /*0040*/ 	.word	0xffffffff


	//   ....[2]....
        /*0044*/ 	.word	0xffffffff


	//   ....[3]....
        /*0048*/ 	.word	0xffffffff


	//   ....[4]....
        /*004c*/ 	.word	0xffffffff


	//   ....[5]....
        /*0050*/ 	.word	0xffffffff


	//   ....[6]....
        /*0054*/ 	.word	0xffffffff


	//   ....[7]....
        /*0058*/ 	.word	0xffffffff


	//   ....[8]....
        /*005c*/ 	.word	0xffffffff


	//   ....[9]....
        /*0060*/ 	.word	0xffffffff


	//   ....[10]....
        /*0064*/ 	.word	0xffffffff


	//   ....[11]....
        /*0068*/ 	.word	0xffffffff


	//   ....[12]....
        /*006c*/ 	.word	0xffffffff


	//   ....[13]....
        /*0070*/ 	.word	0xffffffff


	//   ....[14]....
        /*0074*/ 	.word	0xffffffff


	//   ....[15]....
        /*0078*/ 	.word	0xffffffff


	//   ....[16]....
        /*007c*/ 	.word	0xffffffff


	//   ....[17]....
        /*0080*/ 	.word	0xffffffff


	//   ....[18]....
        /*0084*/ 	.word	0xffffffff


	//   ....[19]....
        /*0088*/ 	.word	0xffffffff


	//   ....[20]....
        /*008c*/ 	.word	0xffffffff


	//   ....[21]....
        /*0090*/ 	.word	0xffffffff


	//   ....[22]....
        /*0094*/ 	.word	0xffffffff


	//   ....[23]....
        /*0098*/ 	.word	0xffffffff


	//   ....[24]....
        /*009c*/ 	.word	0xffffffff


	//   ....[25]....
        /*00a0*/ 	.word	0xffffffff


	//   ....[26]....
        /*00a4*/ 	.word	0xffffffff


	//   ....[27]....
        /*00a8*/ 	.word	0xffffffff


	//   ....[28]....
        /*00ac*/ 	.word	0xffffffff


	//   ....[29]....
        /*00b0*/ 	.word	0xffffffff


	//   ....[30]....
        /*00b4*/ 	.word	0xffffffff


	//   ....[31]....
        /*00b8*/ 	.word	0xffffffff


	//   ....[32]....
        /*00bc*/ 	.word	0xffffffff


	//   ....[33]....
        /*00c0*/ 	.word	0xffffffff


	//   ....[34]....
        /*00c4*/ 	.word	0xffffffff


	//   ....[35]....
        /*00c8*/ 	.word	0xffffffff


	//   ....[36]....
        /*00cc*/ 	.word	0xffffffff


	//   ....[37]....
        /*00d0*/ 	.word	0xffffffff


	//   ....[38]....
        /*00d4*/ 	.word	0xffffffff


	//   ....[39]....
        /*00d8*/ 	.word	0xffffffff


	//   ....[40]....
        /*00dc*/ 	.word	0xffffffff


	//   ....[41]....
        /*00e0*/ 	.word	0xffffffff


	//   ....[42]....
        /*00e4*/ 	.word	0xffffffff


	//   ....[43]....
        /*00e8*/ 	.word	0xffffffff


	//   ....[44]....
        /*00ec*/ 	.word	0xffffffff


	//   ....[45]....
        /*00f0*/ 	.word	0xffffffff


	//   ....[46]....
        /*00f4*/ 	.word	0xffffffff


	//   ....[47]....
        /*00f8*/ 	.word	0xffffffff


	//   ....[48]....
        /*00fc*/ 	.word	0xffffffff


	//   ....[49]....
        /*0100*/ 	.word	0xffffffff


	//   ....[50]....
        /*0104*/ 	.word	0xffffffff


	//   ....[51]....
        /*0108*/ 	.word	0xffffffff


	//   ....[52]....
        /*010c*/ 	.word	0xffffffff


	//   ....[53]....
        /*0110*/ 	.word	0xffffffff


	//   ....[54]....
        /*0114*/ 	.word	0xffffffff


	//   ....[55]....
        /*0118*/ 	.word	0xffffffff


	//   ....[56]....
        /*011c*/ 	.word	0xffffffff


	//   ....[57]....
        /*0120*/ 	.word	0xffffffff


	//   ....[58]....
        /*0124*/ 	.word	0xffffffff


	//   ....[59]....
        /*0128*/ 	.word	0xffffffff


	//   ....[60]....
        /*012c*/ 	.word	0xffffffff


	//   ....[61]....
        /*0130*/ 	.word	0xffffffff


	//   ....[62]....
        /*0134*/ 	.word	0xffffffff


	//   ....[63]....
        /*0138*/ 	.word	0xffffffff


	//   ....[64]....
        /*013c*/ 	.word	0xffffffff


	//   ....[65]....
        /*0140*/ 	.word	0xffffffff


	//   ....[66]....
        /*0144*/ 	.word	0xffffffff


	//   ....[67]....
        /*0148*/ 	.word	0xffffffff


	//   ....[68]....
        /*014c*/ 	.word	0xffffffff


	//   ....[69]....
        /*0150*/ 	.word	0xffffffff


	//   ....[70]....
        /*0154*/ 	.word	0xffffffff


	//   ....[71]....
        /*0158*/ 	.word	0xffffffff


	//   ....[72]....
        /*015c*/ 	.word	0xffffffff


	//   ....[73]....
        /*0160*/ 	.word	0xffffffff


	//   ....[74]....
        /*0164*/ 	.word	0xffffffff


	//   ....[75]....
        /*0168*/ 	.word	0xffffffff


	//   ....[76]....
        /*016c*/ 	.word	0xffffffff


	//   ....[77]....
        /*0170*/ 	.word	0xffffffff


	//   ....[78]....
        /*0174*/ 	.word	0xffffffff


	//   ....[79]....
        /*0178*/ 	.word	0xffffffff


	//   ....[80]....
        /*017c*/ 	.word	0xffffffff


	//   ....[81]....
        /*0180*/ 	.word	0xffffffff


	//   ....[82]....
        /*0184*/ 	.word	0xffffffff


	//   ....[83]....
        /*0188*/ 	.word	0xffffffff


	//   ....[84]....
        /*018c*/ 	.word	0xffffffff


	//   ....[85]....
        /*0190*/ 	.word	0xffffffff


	//   ....[86]....
        /*0194*/ 	.word	0xffffffff


	//   ....[87]....
        /*0198*/ 	.word	0xffffffff


	//   ....[88]....
        /*019c*/ 	.word	0xffffffff


	//   ....[89]....
        /*01a0*/ 	.word	0xffffffff


	//   ....[90]....
        /*01a4*/ 	.word	0xffffffff


	//   ....[91]....
        /*01a8*/ 	.word	0xffffffff


	//   ....[92]....
        /*01ac*/ 	.word	0xffffffff


	//   ....[93]....
        /*01b0*/ 	.word	0xffffffff


	//   ....[94]....
        /*01b4*/ 	.word	0xffffffff


	//   ....[95]....
        /*01b8*/ 	.word	0xffffffff


	//   ....[96]....
        /*01bc*/ 	.word	0xffffffff


	//   ....[97]....
        /*01c0*/ 	.word	0xffffffff


	//   ....[98]....
        /*01c4*/ 	.word	0xffffffff


	//   ....[99]....
        /*01c8*/ 	.word	0xffffffff


	//   ....[100]....
        /*01cc*/ 	.word	0xffffffff


	//   ....[101]....
        /*01d0*/ 	.word	0xffffffff


	//   ....[102]....
        /*01d4*/ 	.word	0xffffffff


	//   ....[103]....
        /*01d8*/ 	.word	0xffffffff


	//   ....[104]....
        /*01dc*/ 	.word	0xffffffff


	//   ....[105]....
        /*01e0*/ 	.word	0xffffffff


	//   ....[106]....
        /*01e4*/ 	.word	0xffffffff


	//   ....[107]....
        /*01e8*/ 	.word	0xffffffff


	//   ....[108]....
        /*01ec*/ 	.word	0xffffffff


	//   ....[109]....
        /*01f0*/ 	.word	0xffffffff


	//   ....[110]....
        /*01f4*/ 	.word	0xffffffff


	//   ....[111]....
        /*01f8*/ 	.word	0xffffffff


	//   ....[112]....
        /*01fc*/ 	.word	0xffffffff


	//   ....[113]....
        /*0200*/ 	.word	0xffffffff


	//   ....[114]....
        /*0204*/ 	.word	0xffffffff


	//   ....[115]....
        /*0208*/ 	.word	0xffffffff


	//   ....[116]....
        /*020c*/ 	.word	0xffffffff


	//   ....[117]....
        /*0210*/ 	.word	0xffffffff


	//   ....[118]....
        /*0214*/ 	.word	0xffffffff


	//   ....[119]....
        /*0218*/ 	.word	0xffffffff


	//   ....[120]....
        /*021c*/ 	.word	0xffffffff


	//   ....[121]....
        /*0220*/ 	.word	0xffffffff


	//   ....[122]....
        /*0224*/ 	.word	0xffffffff


	//   ....[123]....
        /*0228*/ 	.word	0xffffffff


	//   ....[124]....
        /*022c*/ 	.word	0xffffffff


	//   ....[125]....
        /*0230*/ 	.word	0xffffffff


	//   ....[126]....
        /*0234*/ 	.word	0xffffffff


	//   ....[127]....
        /*0238*/ 	.word	0xffffffff


	//   ....[128]....
        /*023c*/ 	.word	0xffffffff


	//   ....[129]....
        /*0240*/ 	.word	0xffffffff


	//   ....[130]....
        /*0244*/ 	.word	0xffffffff


	//   ....[131]....
        /*0248*/ 	.word	0xffffffff


	//   ....[132]....
        /*024c*/ 	.word	0xffffffff


	//   ....[133]....
        /*0250*/ 	.word	0xffffffff


	//   ....[134]....
        /*0254*/ 	.word	0xffffffff


	//   ....[135]....
        /*0258*/ 	.word	0xffffffff


	//   ....[136]....
        /*025c*/ 	.word	0xffffffff


	//   ....[137]....
        /*0260*/ 	.word	0xffffffff


	//   ....[138]....
        /*0264*/ 	.word	0xffffffff


	//   ....[139]....
        /*0268*/ 	.word	0xffffffff


	//   ....[140]....
        /*026c*/ 	.word	0xffffffff


	//   ....[141]....
        /*0270*/ 	.word	0xffffffff


	//   ....[142]....
        /*0274*/ 	.word	0xffffffff


	//   ....[143]....
        /*0278*/ 	.word	0xffffffff


	//   ....[144]....
        /*027c*/ 	.word	0xffffffff


	//   ....[145]....
        /*0280*/ 	.word	0xffffffff


	//   ....[146]....
        /*0284*/ 	.word	0xffffffff


	//   ....[147]....
        /*0288*/ 	.word	0xffffffff


	//   ....[148]....
        /*028c*/ 	.word	0xffffffff


	//   ....[149]....
        /*0290*/ 	.word	0xffffffff


	//   ....[150]....
        /*0294*/ 	.word	0xffffffff


	//   ....[151]....
        /*0298*/ 	.word	0xffffffff


	//   ....[152]....
        /*029c*/ 	.word	0xffffffff


	//   ....[153]....
        /*02a0*/ 	.word	0xffffffff


	//   ....[154]....
        /*02a4*/ 	.word	0xffffffff


	//   ....[155]....
        /*02a8*/ 	.word	0xffffffff


	//   ....[156]....
        /*02ac*/ 	.word	0xffffffff


	//   ....[157]....
        /*02b0*/ 	.word	0xffffffff


	//   ....[158]....
        /*02b4*/ 	.word	0xffffffff


	//   ....[159]....
        /*02b8*/ 	.word	0xffffffff


	//   ....[160]....
        /*02bc*/ 	.word	0xffffffff


	//   ....[161]....
        /*02c0*/ 	.word	0xffffffff


	//   ....[162]....
        /*02c4*/ 	.word	0xffffffff


	//   ....[163]....
        /*02c8*/ 	.word	0xffffffff


	//   ....[164]....
        /*02cc*/ 	.word	0xffffffff


	//   ....[165]....
        /*02d0*/ 	.word	0xffffffff


	//   ....[166]....
        /*02d4*/ 	.word	0xffffffff


	//   ....[167]....
        /*02d8*/ 	.word	0xffffffff


	//   ....[168]....
        /*02dc*/ 	.word	0xffffffff


	//   ....[169]....
        /*02e0*/ 	.word	0xffffffff


	//   ....[170]....
        /*02e4*/ 	.word	0xffffffff


	//   ....[171]....
        /*02e8*/ 	.word	0xffffffff


	//   ....[172]....
        /*02ec*/ 	.word	0xffffffff


	//   ....[173]....
        /*02f0*/ 	.word	0xffffffff


	//   ....[174]....
        /*02f4*/ 	.word	0xffffffff


	//   ....[175]....
        /*02f8*/ 	.word	0xffffffff


	//   ....[176]....
        /*02fc*/ 	.word	0xffffffff


	//   ....[177]....
        /*0300*/ 	.word	0xffffffff


	//   ....[178]....
        /*0304*/ 	.word	0xffffffff


	//   ....[179]....
        /*0308*/ 	.word	0xffffffff


	//   ....[180]....
        /*030c*/ 	.word	0xffffffff


	//   ....[181]....
        /*0310*/ 	.word	0xffffffff


	//   ....[182]....
        /*0314*/ 	.word	0xffffffff


	//   ....[183]....
        /*0318*/ 	.word	0xffffffff


	//   ....[184]....
        /*031c*/ 	.word	0xffffffff


	//   ....[185]....
        /*0320*/ 	.word	0xffffffff


	//   ....[186]....
        /*0324*/ 	.word	0xffffffff


	//   ....[187]....
        /*0328*/ 	.word	0xffffffff


	//   ....[188]....
        /*032c*/ 	.word	0xffffffff


	//   ....[189]....
        /*0330*/ 	.word	0xffffffff


	//   ....[190]....
        /*0334*/ 	.word	0xffffffff


	//   ....[191]....
        /*0338*/ 	.word	0xffffffff


	//   ....[192]....
        /*033c*/ 	.word	0xffffffff


	//   ....[193]....
        /*0340*/ 	.word	0xffffffff


	//   ....[194]....
        /*0344*/ 	.word	0xffffffff


	//   ....[195]....
        /*0348*/ 	.word	0xffffffff


	//   ....[196]....
        /*034c*/ 	.word	0xffffffff


	//   ....[197]....
        /*0350*/ 	.word	0xffffffff


	//   ....[198]....
        /*0354*/ 	.word	0xffffffff


	//   ....[199]....
        /*0358*/ 	.word	0xffffffff


	//   ....[200]....
        /*035c*/ 	.word	0xffffffff


	//   ....[201]....
        /*0360*/ 	.word	0xffffffff


	//   ....[202]....
        /*0364*/ 	.word	0xffffffff


	//   ....[203]....
        /*0368*/ 	.word	0xffffffff


	//   ....[204]....
        /*036c*/ 	.word	0xffffffff


	//   ....[205]....
        /*0370*/ 	.word	0xffffffff


	//   ....[206]....
        /*0374*/ 	.word	0xffffffff


	//   ....[207]....
        /*0378*/ 	.word	0xffffffff


	//   ....[208]....
        /*037c*/ 	.word	0xffffffff


	//   ....[209]....
        /*0380*/ 	.word	0xffffffff


	//   ....[210]....
        /*0384*/ 	.word	0xffffffff


	//   ....[211]....
        /*0388*/ 	.word	0xffffffff


	//   ....[212]....
        /*038c*/ 	.word	0xffffffff


	//   ....[213]....
        /*0390*/ 	.word	0xffffffff


	//   ....[214]....
        /*0394*/ 	.word	0xffffffff


	//   ....[215]....
        /*0398*/ 	.word	0xffffffff


	//   ....[216]....
        /*039c*/ 	.word	0xffffffff


	//   ....[217]....
        /*03a0*/ 	.word	0xffffffff


	//   ....[218]....
        /*03a4*/ 	.word	0xffffffff


	//   ....[219]....
        /*03a8*/ 	.word	0xffffffff


	//   ....[220]....
        /*03ac*/ 	.word	0xffffffff


	//   ....[221]....
        /*03b0*/ 	.word	0xffffffff


	//   ....[222]....
        /*03b4*/ 	.word	0xffffffff


	//   ....[223]....
        /*03b8*/ 	.word	0xffffffff


	//   ....[224]....
        /*03bc*/ 	.word	0xffffffff


	//   ....[225]....
        /*03c0*/ 	.word	0xffffffff


	//   ....[226]....
        /*03c4*/ 	.word	0xffffffff


	//   ....[227]....
        /*03c8*/ 	.word	0xffffffff


	//   ....[228]....
        /*03cc*/ 	.word	0xffffffff


	//   ....[229]....
        /*03d0*/ 	.word	0xffffffff


	//   ....[230]....
        /*03d4*/ 	.word	0xffffffff


	//   ....[231]....
        /*03d8*/ 	.word	0xffffffff


	//   ....[232]....
        /*03dc*/ 	.word	0xffffffff


	//   ....[233]....
        /*03e0*/ 	.word	0xffffffff


	//   ....[234]....
        /*03e4*/ 	.word	0xffffffff


	//   ....[235]....
        /*03e8*/ 	.word	0xffffffff


	//   ....[236]....
        /*03ec*/ 	.word	0xffffffff


	//   ....[237]....
        /*03f0*/ 	.word	0xffffffff


	//   ....[238]....
        /*03f4*/ 	.word	0xffffffff


	//   ....[239]....
        /*03f8*/ 	.word	0xffffffff


	//   ....[240]....
        /*03fc*/ 	.word	0xffffffff


	//   ....[241]....
        /*0400*/ 	.word	0xffffffff


	//   ....[242]....
        /*0404*/ 	.word	0xffffffff


	//   ....[243]....
        /*0408*/ 	.word	0xffffffff


	//   ....[244]....
        /*040c*/ 	.word	0xffffffff


	//   ....[245]....
        /*0410*/ 	.word	0xffffffff


	//   ....[246]....
        /*0414*/ 	.word	0xffffffff


	//   ....[247]....
        /*0418*/ 	.word	0xffffffff


	//   ....[248]....
        /*041c*/ 	.word	0xffffffff


	//   ....[249]....
        /*0420*/ 	.word	0xffffffff


	//   ....[250]....
        /*0424*/ 	.word	0xffffffff


	//   ....[251]....
        /*0428*/ 	.word	0xffffffff


	//   ....[252]....
        /*042c*/ 	.word	0xffffffff


	//   ....[253]....
        /*0430*/ 	.word	0xffffffff


	//   ....[254]....
        /*0434*/ 	.word	0xffffffff


	//   ....[255]....
        /*0438*/ 	.word	0xffffffff


	//   ....[0]....
        /*043c*/ 	.word	0xffffffff


	//   ....[1]....
        /*0440*/ 	.word	0xffffffff


	//   ....[2]....
        /*0444*/ 	.word	0xffffffff


	//   ....[3]....
        /*0448*/ 	.word	0xffffffff


	//   ....[4]....
        /*044c*/ 	.word	0xffffffff


	//   ....[5]....
        /*0450*/ 	.word	0xffffffff


	//   ....[6]....
        /*0454*/ 	.word	0xffffffff


	//   ....[7]....
        /*0458*/ 	.word	0xffffffff


	//   ....[8]....
        /*045c*/ 	.word	0xffffffff


	//   ....[9]....
        /*0460*/ 	.word	0xffffffff


	//   ....[10]....
        /*0464*/ 	.word	0xffffffff


	//   ....[11]....
        /*0468*/ 	.word	0xffffffff


	//   ....[12]....
        /*046c*/ 	.word	0xffffffff


	//   ....[13]....
        /*0470*/ 	.word	0xffffffff


	//   ....[14]....
        /*0474*/ 	.word	0xffffffff


	//   ....[15]....
        /*0478*/ 	.word	0xffffffff


	//   ....[16]....
        /*047c*/ 	.word	0xffffffff


	//   ....[17]....
        /*0480*/ 	.word	0xffffffff


	//   ....[18]....
        /*0484*/ 	.word	0xffffffff


	//   ....[19]....
        /*0488*/ 	.word	0xffffffff


	//   ....[20]....
        /*048c*/ 	.word	0xffffffff


	//   ....[21]....
        /*0490*/ 	.word	0xffffffff


	//   ....[22]....
        /*0494*/ 	.word	0xffffffff


	//   ....[23]....
        /*0498*/ 	.word	0xffffffff


	//   ....[24]....
        /*049c*/ 	.word	0xffffffff


	//   ....[25]....
        /*04a0*/ 	.word	0xffffffff


	//   ....[26]....
        /*04a4*/ 	.word	0xffffffff


	//   ....[27]....
        /*04a8*/ 	.word	0xffffffff


	//   ....[28]....
        /*04ac*/ 	.word	0xffffffff


	//   ....[29]....
        /*04b0*/ 	.word	0xffffffff


	//   ....[30]....
        /*04b4*/ 	.word	0xffffffff


	//   ....[31]....
        /*04b8*/ 	.word	0xffffffff


	//   ....[32]....
        /*04bc*/ 	.word	0xffffffff


	//   ....[33]....
        /*04c0*/ 	.word	0xffffffff


	//   ....[34]....
        /*04c4*/ 	.word	0xffffffff


	//   ....[35]....
        /*04c8*/ 	.word	0xffffffff


	//   ....[36]....
        /*04cc*/ 	.word	0xffffffff


	//   ....[37]....
        /*04d0*/ 	.word	0xffffffff


	//   ....[38]....
        /*04d4*/ 	.word	0xffffffff


	//   ....[39]....
        /*04d8*/ 	.word	0xffffffff


	//   ....[40]....
        /*04dc*/ 	.word	0xffffffff


	//   ....[41]....
        /*04e0*/ 	.word	0xffffffff


	//   ....[42]....
        /*04e4*/ 	.word	0xffffffff


	//   ....[43]....
        /*04e8*/ 	.word	0xffffffff


	//   ....[44]....
        /*04ec*/ 	.word	0xffffffff


	//   ....[45]....
        /*04f0*/ 	.word	0xffffffff


	//   ....[46]....
        /*04f4*/ 	.word	0xffffffff


	//   ....[47]....
        /*04f8*/ 	.word	0xffffffff


	//   ....[48]....
        /*04fc*/ 	.word	0xffffffff


	//   ....[49]....
        /*0500*/ 	.word	0xffffffff


	//   ....[50]....
        /*0504*/ 	.word	0xffffffff


	//   ....[51]....
        /*0508*/ 	.word	0xffffffff


	//   ....[52]....
        /*050c*/ 	.word	0xffffffff


	//   ....[53]....
        /*0510*/ 	.word	0xffffffff


	//   ....[54]....
        /*0514*/ 	.word	0xffffffff


	//   ....[55]....
        /*0518*/ 	.word	0xffffffff


	//   ....[56]....
        /*051c*/ 	.word	0xffffffff


	//   ....[57]....
        /*0520*/ 	.word	0xffffffff


	//   ....[58]....
        /*0524*/ 	.word	0xffffffff


	//   ....[59]....
        /*0528*/ 	.word	0xffffffff


	//   ....[60]....
        /*052c*/ 	.word	0xffffffff


	//   ....[61]....
        /*0530*/ 	.word	0xffffffff


	//   ....[62]....
        /*0534*/ 	.word	0xffffffff


	//   ....[63]....
        /*0538*/ 	.word	0xffffffff


	//   ....[64]....
        /*053c*/ 	.word	0xffffffff


	//   ....[65]....
        /*0540*/ 	.word	0xffffffff


	//   ....[66]....
        /*0544*/ 	.word	0xffffffff


	//   ....[67]....
        /*0548*/ 	.word	0xffffffff


	//   ....[68]....
        /*054c*/ 	.word	0xffffffff


	//   ....[69]....
        /*0550*/ 	.word	0xffffffff


	//   ....[70]....
        /*0554*/ 	.word	0xffffffff


	//   ....[71]....
        /*0558*/ 	.word	0xffffffff


	//   ....[72]....
        /*055c*/ 	.word	0xffffffff


	//   ....[73]....
        /*0560*/ 	.word	0xffffffff


	//   ....[74]....
        /*0564*/ 	.word	0xffffffff


	//   ....[75]....
        /*0568*/ 	.word	0xffffffff


	//   ....[76]....
        /*056c*/ 	.word	0xffffffff


	//   ....[77]....
        /*0570*/ 	.word	0xffffffff


	//   ....[78]....
        /*0574*/ 	.word	0xffffffff


	//   ....[79]....
        /*0578*/ 	.word	0xffffffff


	//   ....[80]....
        /*057c*/ 	.word	0xffffffff


	//   ....[81]....
        /*0580*/ 	.word	0xffffffff


	//   ....[82]....
        /*0584*/ 	.word	0xffffffff


	//   ....[83]....
        /*0588*/ 	.word	0xffffffff


	//   ....[84]....
        /*058c*/ 	.word	0xffffffff


	//   ....[85]....
        /*0590*/ 	.word	0xffffffff


	//   ....[86]....
        /*0594*/ 	.word	0xffffffff


	//   ....[87]....
        /*0598*/ 	.word	0xffffffff


	//   ....[88]....
        /*059c*/ 	.word	0xffffffff


	//   ....[89]....
        /*05a0*/ 	.word	0xffffffff


	//   ....[90]....
        /*05a4*/ 	.word	0xffffffff


	//   ....[91]....
        /*05a8*/ 	.word	0xffffffff


	//   ....[92]....
        /*05ac*/ 	.word	0xffffffff


	//   ....[93]....
        /*05b0*/ 	.word	0xffffffff


	//   ....[94]....
        /*05b4*/ 	.word	0xffffffff


	//   ....[95]....
        /*05b8*/ 	.word	0xffffffff


	//   ....[96]....
        /*05bc*/ 	.word	0xffffffff


	//   ....[97]....
        /*05c0*/ 	.word	0xffffffff


	//   ....[98]....
        /*05c4*/ 	.word	0xffffffff


	//   ....[99]....
        /*05c8*/ 	.word	0xffffffff


	//   ....[100]....
        /*05cc*/ 	.word	0xffffffff


	//   ....[101]....
        /*05d0*/ 	.word	0xffffffff


	//   ....[102]....
        /*05d4*/ 	.word	0xffffffff


	//   ....[103]....
        /*05d8*/ 	.word	0xffffffff


	//   ....[104]....
        /*05dc*/ 	.word	0xffffffff


	//   ....[105]....
        /*05e0*/ 	.word	0xffffffff


	//   ....[106]....
        /*05e4*/ 	.word	0xffffffff


	//   ....[107]....
        /*05e8*/ 	.word	0xffffffff


	//   ....[108]....
        /*05ec*/ 	.word	0xffffffff


	//   ....[109]....
        /*05f0*/ 	.word	0xffffffff


	//   ....[110]....
        /*05f4*/ 	.word	0xffffffff


	//   ....[111]....
        /*05f8*/ 	.word	0xffffffff


	//   ....[112]....
        /*05fc*/ 	.word	0xffffffff


	//   ....[113]....
        /*0600*/ 	.word	0xffffffff


	//   ....[114]....
        /*0604*/ 	.word	0xffffffff


	//   ....[115]....
        /*0608*/ 	.word	0xffffffff


	//   ....[116]....
        /*060c*/ 	.word	0xffffffff


	//   ....[117]....
        /*0610*/ 	.word	0xffffffff


	//   ....[118]....
        /*0614*/ 	.word	0xffffffff


	//   ....[119]....
        /*0618*/ 	.word	0xffffffff


	//   ....[120]....
        /*061c*/ 	.word	0xffffffff


	//   ....[121]....
        /*0620*/ 	.word	0xffffffff


	//   ....[122]....
        /*0624*/ 	.word	0xffffffff


	//   ....[123]....
        /*0628*/ 	.word	0xffffffff


	//   ....[124]....
        /*062c*/ 	.word	0xffffffff


	//   ....[125]....
        /*0630*/ 	.word	0xffffffff


	//   ....[126]....
        /*0634*/ 	.word	0xffffffff


	//   ....[127]....
        /*0638*/ 	.word	0xffffffff


	//   ....[128]....
        /*063c*/ 	.word	0xffffffff


	//   ....[129]....
        /*0640*/ 	.word	0xffffffff


	//   ....[130]....
        /*0644*/ 	.word	0xffffffff


	//   ....[131]....
        /*0648*/ 	.word	0xffffffff


	//   ....[132]....
        /*064c*/ 	.word	0xffffffff


	//   ....[133]....
        /*0650*/ 	.word	0xffffffff


	//   ....[134]....
        /*0654*/ 	.word	0xffffffff


	//   ....[135]....
        /*0658*/ 	.word	0xffffffff


	//   ....[136]....
        /*065c*/ 	.word	0xffffffff


	//   ....[137]....
        /*0660*/ 	.word	0xffffffff


	//   ....[138]....
        /*0664*/ 	.word	0xffffffff


	//   ....[139]....
        /*0668*/ 	.word	0xffffffff


	//   ....[140]....
        /*066c*/ 	.word	0xffffffff


	//   ....[141]....
        /*0670*/ 	.word	0xffffffff


	//   ....[142]....
        /*0674*/ 	.word	0xffffffff


	//   ....[143]....
        /*0678*/ 	.word	0xffffffff


	//   ....[144]....
        /*067c*/ 	.word	0xffffffff


	//   ....[145]....
        /*0680*/ 	.word	0xffffffff


	//   ....[146]....
        /*0684*/ 	.word	0xffffffff


	//   ....[147]....
        /*0688*/ 	.word	0xffffffff


	//   ....[148]....
        /*068c*/ 	.word	0xffffffff


	//   ....[149]....
        /*0690*/ 	.word	0xffffffff


	//   ....[150]....
        /*0694*/ 	.word	0xffffffff


	//   ....[151]....
        /*0698*/ 	.word	0xffffffff


	//   ....[152]....
        /*069c*/ 	.word	0xffffffff


	//   ....[153]....
        /*06a0*/ 	.word	0xffffffff


	//   ....[154]....
        /*06a4*/ 	.word	0xffffffff


	//   ....[155]....
        /*06a8*/ 	.word	0xffffffff


	//   ....[156]....
        /*06ac*/ 	.word	0xffffffff


	//   ....[157]....
        /*06b0*/ 	.word	0xffffffff


	//   ....[158]....
        /*06b4*/ 	.word	0xffffffff


	//   ....[159]....
        /*06b8*/ 	.word	0xffffffff


	//   ....[160]....
        /*06bc*/ 	.word	0xffffffff


	//   ....[161]....
        /*06c0*/ 	.word	0xffffffff


	//   ....[162]....
        /*06c4*/ 	.word	0xffffffff


	//   ....[163]....
        /*06c8*/ 	.word	0xffffffff


	//   ....[164]....
        /*06cc*/ 	.word	0xffffffff


	//   ....[165]....
        /*06d0*/ 	.word	0xffffffff


	//   ....[166]....
        /*06d4*/ 	.word	0xffffffff


	//   ....[167]....
        /*06d8*/ 	.word	0xffffffff


	//   ....[168]....
        /*06dc*/ 	.word	0xffffffff


	//   ....[169]....
        /*06e0*/ 	.word	0xffffffff


	//   ....[170]....
        /*06e4*/ 	.word	0xffffffff


	//   ....[171]....
        /*06e8*/ 	.word	0xffffffff


	//   ....[172]....
        /*06ec*/ 	.word	0xffffffff


	//   ....[173]....
        /*06f0*/ 	.word	0xffffffff


	//   ....[174]....
        /*06f4*/ 	.word	0xffffffff


	//   ....[175]....
        /*06f8*/ 	.word	0xffffffff


	//   ....[176]....
        /*06fc*/ 	.word	0xffffffff


	//   ....[177]....
        /*0700*/ 	.word	0xffffffff


	//   ....[178]....
        /*0704*/ 	.word	0xffffffff


	//   ....[179]....
        /*0708*/ 	.word	0xffffffff


	//   ....[180]....
        /*070c*/ 	.word	0xffffffff


	//   ....[181]....
        /*0710*/ 	.word	0xffffffff


	//   ....[182]....
        /*0714*/ 	.word	0xffffffff


	//   ....[183]....
        /*0718*/ 	.word	0xffffffff


	//   ....[184]....
        /*071c*/ 	.word	0xffffffff


	//   ....[185]....
        /*0720*/ 	.word	0xffffffff


	//   ....[186]....
        /*0724*/ 	.word	0xffffffff


	//   ....[187]....
        /*0728*/ 	.word	0xffffffff


	//   ....[188]....
        /*072c*/ 	.word	0xffffffff


	//   ....[189]....
        /*0730*/ 	.word	0xffffffff


	//   ....[190]....
        /*0734*/ 	.word	0xffffffff


	//   ....[191]....
        /*0738*/ 	.word	0xffffffff


	//   ....[192]....
        /*073c*/ 	.word	0xffffffff


	//   ....[193]....
        /*0740*/ 	.word	0xffffffff


	//   ....[194]....
        /*0744*/ 	.word	0xffffffff


	//   ....[195]....
        /*0748*/ 	.word	0xffffffff


	//   ....[196]....
        /*074c*/ 	.word	0xffffffff


	//   ....[197]....
        /*0750*/ 	.word	0xffffffff


	//   ....[198]....
        /*0754*/ 	.word	0xffffffff


	//   ....[199]....
        /*0758*/ 	.word	0xffffffff


	//   ....[200]....
        /*075c*/ 	.word	0xffffffff


	//   ....[201]....
        /*0760*/ 	.word	0xffffffff


	//   ....[202]....
        /*0764*/ 	.word	0xffffffff


	//   ....[203]....
        /*0768*/ 	.word	0xffffffff


	//   ....[204]....
        /*076c*/ 	.word	0xffffffff


	//   ....[205]....
        /*0770*/ 	.word	0xffffffff


	//   ....[206]....
        /*0774*/ 	.word	0xffffffff


	//   ....[207]....
        /*0778*/ 	.word	0xffffffff


	//   ....[208]....
        /*077c*/ 	.word	0xffffffff


	//   ....[209]....
        /*0780*/ 	.word	0xffffffff


	//   ....[210]....
        /*0784*/ 	.word	0xffffffff


	//   ....[211]....
        /*0788*/ 	.word	0xffffffff


	//   ....[212]....
        /*078c*/ 	.word	0xffffffff


	//   ....[213]....
        /*0790*/ 	.word	0xffffffff


	//   ....[214]....
        /*0794*/ 	.word	0xffffffff


	//   ....[215]....
        /*0798*/ 	.word	0xffffffff


	//   ....[216]....
        /*079c*/ 	.word	0xffffffff


	//   ....[217]....
        /*07a0*/ 	.word	0xffffffff


	//   ....[218]....
        /*07a4*/ 	.word	0xffffffff


	//   ....[219]....
        /*07a8*/ 	.word	0xffffffff


	//   ....[220]....
        /*07ac*/ 	.word	0xffffffff


	//   ....[221]....
        /*07b0*/ 	.word	0xffffffff


	//   ....[222]....
        /*07b4*/ 	.word	0xffffffff


	//   ....[223]....
        /*07b8*/ 	.word	0xffffffff


	//   ....[224]....
        /*07bc*/ 	.word	0xffffffff


	//   ....[225]....
        /*07c0*/ 	.word	0xffffffff


	//   ....[226]....
        /*07c4*/ 	.word	0xffffffff


	//   ....[227]....
        /*07c8*/ 	.word	0xffffffff


	//   ....[228]....
        /*07cc*/ 	.word	0xffffffff


	//   ....[229]....
        /*07d0*/ 	.word	0xffffffff


	//   ....[230]....
        /*07d4*/ 	.word	0xffffffff


	//   ....[231]....
        /*07d8*/ 	.word	0xffffffff


	//   ....[232]....
        /*07dc*/ 	.word	0xffffffff


	//   ....[233]....
        /*07e0*/ 	.word	0xffffffff


	//   ....[234]....
        /*07e4*/ 	.word	0xffffffff


	//   ....[235]....
        /*07e8*/ 	.word	0xffffffff


	//   ....[236]....
        /*07ec*/ 	.word	0xffffffff


	//   ....[237]....
        /*07f0*/ 	.word	0xffffffff


	//   ....[238]....
        /*07f4*/ 	.word	0xffffffff


	//   ....[239]....
        /*07f8*/ 	.word	0xffffffff


	//   ....[240]....
        /*07fc*/ 	.word	0xffffffff


	//   ....[241]....
        /*0800*/ 	.word	0xffffffff


	//   ....[242]....
        /*0804*/ 	.word	0xffffffff


	//   ....[243]....
        /*0808*/ 	.word	0xffffffff


	//   ....[244]....
        /*080c*/ 	.word	0xffffffff


	//   ....[245]....
        /*0810*/ 	.word	0xffffffff


	//   ....[246]....
        /*0814*/ 	.word	0xffffffff


	//   ....[247]....
        /*0818*/ 	.word	0xffffffff


	//   ....[248]....
        /*081c*/ 	.word	0xffffffff


	//   ....[249]....
        /*0820*/ 	.word	0xffffffff


	//   ....[250]....
        /*0824*/ 	.word	0xffffffff


	//   ....[251]....
        /*0828*/ 	.word	0xffffffff


	//   ....[252]....
        /*082c*/ 	.word	0xffffffff


	//   ....[253]....
        /*0830*/ 	.word	0xffffffff


	//   ....[254]....
        /*0834*/ 	.word	0xffffffff


	//   ....[255]....
        /*0838*/ 	.word	0xffffffff


	//   ....[0]....
        /*083c*/ 	.word	0xffffffff


	//   ....[1]....
        /*0840*/ 	.word	0xffffffff


	//   ....[2]....
        /*0844*/ 	.word	0xffffffff


	//   ....[3]....
        /*0848*/ 	.word	0xffffffff


	//   ....[4]....
        /*084c*/ 	.word	0xffffffff


	//   ....[5]....
        /*0850*/ 	.word	0xffffffff


	//   ....[6]....
        /*0854*/ 	.word	0xffffffff


	//   ....[7]....
        /*0858*/ 	.word	0xffffffff


	//   ....[8]....
        /*085c*/ 	.word	0xffffffff


	//   ....[9]....
        /*0860*/ 	.word	0xffffffff


	//   ....[10]....
        /*0864*/ 	.word	0xffffffff


	//   ....[11]....
        /*0868*/ 	.word	0xffffffff


	//   ....[12]....
        /*086c*/ 	.word	0xffffffff


	//   ....[13]....
        /*0870*/ 	.word	0xffffffff


	//   ....[14]....
        /*0874*/ 	.word	0xffffffff


	//   ....[15]....
        /*0878*/ 	.word	0xffffffff


	//   ....[16]....
        /*087c*/ 	.word	0xffffffff


	//   ....[17]....
        /*0880*/ 	.word	0xffffffff


	//   ....[18]....
        /*0884*/ 	.word	0xffffffff


	//   ....[19]....
        /*0888*/ 	.word	0xffffffff


	//   ....[20]....
        /*088c*/ 	.word	0xffffffff


	//   ....[21]....
        /*0890*/ 	.word	0xffffffff


	//   ....[22]....
        /*0894*/ 	.word	0xffffffff


	//   ....[23]....
        /*0898*/ 	.word	0xffffffff


	//   ....[24]....
        /*089c*/ 	.word	0xffffffff


	//   ....[25]....
        /*08a0*/ 	.word	0xffffffff


	//   ....[26]....
        /*08a4*/ 	.word	0xffffffff


	//   ....[27]....
        /*08a8*/ 	.word	0xffffffff


	//   ....[28]....
        /*08ac*/ 	.word	0xffffffff


	//   ....[29]....
        /*08b0*/ 	.word	0xffffffff


	//   ....[30]....
        /*08b4*/ 	.word	0xffffffff


	//   ....[31]....
        /*08b8*/ 	.word	0xffffffff


	//   ....[32]....
        /*08bc*/ 	.word	0xffffffff


	//   ....[33]....
        /*08c0*/ 	.word	0xffffffff


	//   ....[34]....
        /*08c4*/ 	.word	0xffffffff


	//   ....[35]....
        /*08c8*/ 	.word	0xffffffff


	//   ....[36]....
        /*08cc*/ 	.word	0xffffffff


	//   ....[37]....
        /*08d0*/ 	.word	0xffffffff


	//   ....[38]....
        /*08d4*/ 	.word	0xffffffff


	//   ....[39]....
        /*08d8*/ 	.word	0xffffffff


	//   ....[40]....
        /*08dc*/ 	.word	0xffffffff


	//   ....[41]....
        /*08e0*/ 	.word	0xffffffff


	//   ....[42]....
        /*08e4*/ 	.word	0xffffffff


	//   ....[43]....
        /*08e8*/ 	.word	0xffffffff


	//   ....[44]....
        /*08ec*/ 	.word	0xffffffff


	//   ....[45]....
        /*08f0*/ 	.word	0xffffffff


	//   ....[46]....
        /*08f4*/ 	.word	0xffffffff


	//   ....[47]....
        /*08f8*/ 	.word	0xffffffff


	//   ....[48]....
        /*08fc*/ 	.word	0xffffffff


	//   ....[49]....
        /*0900*/ 	.word	0xffffffff


	//   ....[50]....
        /*0904*/ 	.word	0xffffffff


	//   ....[51]....
        /*0908*/ 	.word	0xffffffff


	//   ....[52]....
        /*090c*/ 	.word	0xffffffff


	//   ....[53]....
        /*0910*/ 	.word	0xffffffff


	//   ....[54]....
        /*0914*/ 	.word	0xffffffff


	//   ....[55]....
        /*0918*/ 	.word	0xffffffff


	//   ....[56]....
        /*091c*/ 	.word	0xffffffff


	//   ....[57]....
        /*0920*/ 	.word	0xffffffff


	//   ....[58]....
        /*0924*/ 	.word	0xffffffff


	//   ....[59]....
        /*0928*/ 	.word	0xffffffff


	//   ....[60]....
        /*092c*/ 	.word	0xffffffff


	//   ....[61]....
        /*0930*/ 	.word	0xffffffff


	//   ....[62]....
        /*0934*/ 	.word	0xffffffff


	//   ....[63]....
        /*0938*/ 	.word	0xffffffff


	//   ....[64]....
        /*093c*/ 	.word	0xffffffff


	//   ....[65]....
        /*0940*/ 	.word	0xffffffff


	//   ....[66]....
        /*0944*/ 	.word	0xffffffff


	//   ....[67]....
        /*0948*/ 	.word	0xffffffff


	//   ....[68]....
        /*094c*/ 	.word	0xffffffff


	//   ....[69]....
        /*0950*/ 	.word	0xffffffff


	//   ....[70]....
        /*0954*/ 	.word	0xffffffff


	//   ....[71]....
        /*0958*/ 	.word	0xffffffff


	//   ....[72]....
        /*095c*/ 	.word	0xffffffff


	//   ....[73]....
        /*0960*/ 	.word	0xffffffff


	//   ....[74]....
        /*0964*/ 	.word	0xffffffff


	//   ....[75]....
        /*0968*/ 	.word	0xffffffff


	//   ....[76]....
        /*096c*/ 	.word	0xffffffff


	//   ....[77]....
        /*0970*/ 	.word	0xffffffff


	//   ....[78]....
        /*0974*/ 	.word	0xffffffff


	//   ....[79]....
        /*0978*/ 	.word	0xffffffff


	//   ....[80]....
        /*097c*/ 	.word	0xffffffff


	//   ....[81]....
        /*0980*/ 	.word	0xffffffff


	//   ....[82]....
        /*0984*/ 	.word	0xffffffff


	//   ....[83]....
        /*0988*/ 	.word	0xffffffff


	//   ....[84]....
        /*098c*/ 	.word	0xffffffff


	//   ....[85]....
        /*0990*/ 	.word	0xffffffff


	//   ....[86]....
        /*0994*/ 	.word	0xffffffff


	//   ....[87]....
        /*0998*/ 	.word	0xffffffff


	//   ....[88]....
        /*099c*/ 	.word	0xffffffff


	//   ....[89]....
        /*09a0*/ 	.word	0xffffffff


	//   ....[90]....
        /*09a4*/ 	.word	0xffffffff


	//   ....[91]....
        /*09a8*/ 	.word	0xffffffff


	//   ....[92]....
        /*09ac*/ 	.word	0xffffffff


	//   ....[93]....
        /*09b0*/ 	.word	0xffffffff


	//   ....[94]....
        /*09b4*/ 	.word	0xffffffff


	//   ....[95]....
        /*09b8*/ 	.word	0xffffffff


	//   ....[96]....
        /*09bc*/ 	.word	0xffffffff


	//   ....[97]....
        /*09c0*/ 	.word	0xffffffff


	//   ....[98]....
        /*09c4*/ 	.word	0xffffffff


	//   ....[99]....
        /*09c8*/ 	.word	0xffffffff


	//   ....[100]....
        /*09cc*/ 	.word	0xffffffff


	//   ....[101]....
        /*09d0*/ 	.word	0xffffffff


	//   ....[102]....
        /*09d4*/ 	.word	0xffffffff


	//   ....[103]....
        /*09d8*/ 	.word	0xffffffff


	//   ....[104]....
        /*09dc*/ 	.word	0xffffffff


	//   ....[105]....
        /*09e0*/ 	.word	0xffffffff


	//   ....[106]....
        /*09e4*/ 	.word	0xffffffff


	//   ....[107]....
        /*09e8*/ 	.word	0xffffffff


	//   ....[108]....
        /*09ec*/ 	.word	0xffffffff


	//   ....[109]....
        /*09f0*/ 	.word	0xffffffff


	//   ....[110]....
        /*09f4*/ 	.word	0xffffffff


	//   ....[111]....
        /*09f8*/ 	.word	0xffffffff


	//   ....[112]....
        /*09fc*/ 	.word	0xffffffff


	//   ....[113]....
        /*0a00*/ 	.word	0xffffffff


	//   ....[114]....
        /*0a04*/ 	.word	0xffffffff


	//   ....[115]....
        /*0a08*/ 	.word	0xffffffff


	//   ....[116]....
        /*0a0c*/ 	.word	0xffffffff


	//   ....[117]....
        /*0a10*/ 	.word	0xffffffff


	//   ....[118]....
        /*0a14*/ 	.word	0xffffffff


	//   ....[119]....
        /*0a18*/ 	.word	0xffffffff


	//   ....[120]....
        /*0a1c*/ 	.word	0xffffffff


	//   ....[121]....
        /*0a20*/ 	.word	0xffffffff


	//   ....[122]....
        /*0a24*/ 	.word	0xffffffff


	//   ....[123]....
        /*0a28*/ 	.word	0xffffffff


	//   ....[124]....
        /*0a2c*/ 	.word	0xffffffff


	//   ....[125]....
        /*0a30*/ 	.word	0xffffffff


	//   ....[126]....
        /*0a34*/ 	.word	0xffffffff


	//   ....[127]....
        /*0a38*/ 	.word	0xffffffff


	//   ....[128]....
        /*0a3c*/ 	.word	0xffffffff


	//   ....[129]....
        /*0a40*/ 	.word	0xffffffff


	//   ....[130]....
        /*0a44*/ 	.word	0xffffffff


	//   ....[131]....
        /*0a48*/ 	.word	0xffffffff


	//   ....[132]....
        /*0a4c*/ 	.word	0xffffffff


	//   ....[133]....
        /*0a50*/ 	.word	0xffffffff


	//   ....[134]....
        /*0a54*/ 	.word	0xffffffff


	//   ....[135]....
        /*0a58*/ 	.word	0xffffffff


	//   ....[136]....
        /*0a5c*/ 	.word	0xffffffff


	//   ....[137]....
        /*0a60*/ 	.word	0xffffffff


	//   ....[138]....
        /*0a64*/ 	.word	0xffffffff


	//   ....[139]....
        /*0a68*/ 	.word	0xffffffff


	//   ....[140]....
        /*0a6c*/ 	.word	0xffffffff


	//   ....[141]....
        /*0a70*/ 	.word	0xffffffff


	//   ....[142]....
        /*0a74*/ 	.word	0xffffffff


	//   ....[143]....
        /*0a78*/ 	.word	0xffffffff


	//   ....[144]....
        /*0a7c*/ 	.word	0xffffffff


	//   ....[145]....
        /*0a80*/ 	.word	0xffffffff


	//   ....[146]....
        /*0a84*/ 	.word	0xffffffff


	//   ....[147]....
        /*0a88*/ 	.word	0xffffffff


	//   ....[148]....
        /*0a8c*/ 	.word	0xffffffff


	//   ....[149]....
        /*0a90*/ 	.word	0xffffffff


	//   ....[150]....
        /*0a94*/ 	.word	0xffffffff


	//   ....[151]....
        /*0a98*/ 	.word	0xffffffff


	//   ....[152]....
        /*0a9c*/ 	.word	0xffffffff


	//   ....[153]....
        /*0aa0*/ 	.word	0xffffffff


	//   ....[154]....
        /*0aa4*/ 	.word	0xffffffff


	//   ....[155]....
        /*0aa8*/ 	.word	0xffffffff


	//   ....[156]....
        /*0aac*/ 	.word	0xffffffff


	//   ....[157]....
        /*0ab0*/ 	.word	0xffffffff


	//   ....[158]....
        /*0ab4*/ 	.word	0xffffffff


	//   ....[159]....
        /*0ab8*/ 	.word	0xffffffff


	//   ....[160]....
        /*0abc*/ 	.word	0xffffffff


	//   ....[161]....
        /*0ac0*/ 	.word	0xffffffff


	//   ....[162]....
        /*0ac4*/ 	.word	0xffffffff


	//   ....[163]....
        /*0ac8*/ 	.word	0xffffffff


	//   ....[164]....
        /*0acc*/ 	.word	0xffffffff


	//   ....[165]....
        /*0ad0*/ 	.word	0xffffffff


	//   ....[166]....
        /*0ad4*/ 	.word	0xffffffff


	//   ....[167]....
        /*0ad8*/ 	.word	0xffffffff


	//   ....[168]....
        /*0adc*/ 	.word	0xffffffff


	//   ....[169]....
        /*0ae0*/ 	.word	0xffffffff


	//   ....[170]....
        /*0ae4*/ 	.word	0xffffffff


	//   ....[171]....
        /*0ae8*/ 	.word	0xffffffff


	//   ....[172]....
        /*0aec*/ 	.word	0xffffffff


	//   ....[173]....
        /*0af0*/ 	.word	0xffffffff


	//   ....[174]....
        /*0af4*/ 	.word	0xffffffff


	//   ....[175]....
        /*0af8*/ 	.word	0xffffffff


	//   ....[176]....
        /*0afc*/ 	.word	0xffffffff


	//   ....[177]....
        /*0b00*/ 	.word	0xffffffff


	//   ....[178]....
        /*0b04*/ 	.word	0xffffffff


	//   ....[179]....
        /*0b08*/ 	.word	0xffffffff


	//   ....[180]....
        /*0b0c*/ 	.word	0xffffffff


	//   ....[181]....
        /*0b10*/ 	.word	0xffffffff


	//   ....[182]....
        /*0b14*/ 	.word	0xffffffff


	//   ....[183]....
        /*0b18*/ 	.word	0xffffffff


	//   ....[184]....
        /*0b1c*/ 	.word	0xffffffff


	//   ....[185]....
        /*0b20*/ 	.word	0xffffffff


	//   ....[186]....
        /*0b24*/ 	.word	0xffffffff


	//   ....[187]....
        /*0b28*/ 	.word	0xffffffff


	//   ....[188]....
        /*0b2c*/ 	.word	0xffffffff


	//   ....[189]....
        /*0b30*/ 	.word	0xffffffff


	//   ....[190]....
        /*0b34*/ 	.word	0xffffffff


	//   ....[191]....
        /*0b38*/ 	.word	0xffffffff


	//   ....[192]....
        /*0b3c*/ 	.word	0xffffffff


	//   ....[193]....
        /*0b40*/ 	.word	0xffffffff


	//   ....[194]....
        /*0b44*/ 	.word	0xffffffff


	//   ....[195]....
        /*0b48*/ 	.word	0xffffffff


	//   ....[196]....
        /*0b4c*/ 	.word	0xffffffff


	//   ....[197]....
        /*0b50*/ 	.word	0xffffffff


	//   ....[198]....
        /*0b54*/ 	.word	0xffffffff


	//   ....[199]....
        /*0b58*/ 	.word	0xffffffff


	//   ....[200]....
        /*0b5c*/ 	.word	0xffffffff


	//   ....[201]....
        /*0b60*/ 	.word	0xffffffff


	//   ....[202]....
        /*0b64*/ 	.word	0xffffffff


	//   ....[203]....
        /*0b68*/ 	.word	0xffffffff


	//   ....[204]....
        /*0b6c*/ 	.word	0xffffffff


	//   ....[205]....
        /*0b70*/ 	.word	0xffffffff


	//   ....[206]....
        /*0b74*/ 	.word	0xffffffff


	//   ....[207]....
        /*0b78*/ 	.word	0xffffffff


	//   ....[208]....
        /*0b7c*/ 	.word	0xffffffff


	//   ....[209]....
        /*0b80*/ 	.word	0xffffffff


	//   ....[210]....
        /*0b84*/ 	.word	0xffffffff


	//   ....[211]....
        /*0b88*/ 	.word	0xffffffff


	//   ....[212]....
        /*0b8c*/ 	.word	0xffffffff


	//   ....[213]....
        /*0b90*/ 	.word	0xffffffff


	//   ....[214]....
        /*0b94*/ 	.word	0xffffffff


	//   ....[215]....
        /*0b98*/ 	.word	0xffffffff


	//   ....[216]....
        /*0b9c*/ 	.word	0xffffffff


	//   ....[217]....
        /*0ba0*/ 	.word	0xffffffff


	//   ....[218]....
        /*0ba4*/ 	.word	0xffffffff


	//   ....[219]....
        /*0ba8*/ 	.word	0xffffffff


	//   ....[220]....
        /*0bac*/ 	.word	0xffffffff


	//   ....[221]....
        /*0bb0*/ 	.word	0xffffffff


	//   ....[222]....
        /*0bb4*/ 	.word	0xffffffff


	//   ....[223]....
        /*0bb8*/ 	.word	0xffffffff


	//   ....[224]....
        /*0bbc*/ 	.word	0xffffffff


	//   ....[225]....
        /*0bc0*/ 	.word	0xffffffff


	//   ....[226]....
        /*0bc4*/ 	.word	0xffffffff


	//   ....[227]....
        /*0bc8*/ 	.word	0xffffffff


	//   ....[228]....
        /*0bcc*/ 	.word	0xffffffff


	//   ....[229]....
        /*0bd0*/ 	.word	0xffffffff


	//   ....[230]....
        /*0bd4*/ 	.word	0xffffffff


	//   ....[231]....
        /*0bd8*/ 	.word	0xffffffff


	//   ....[232]....
        /*0bdc*/ 	.word	0xffffffff


	//   ....[233]....
        /*0be0*/ 	.word	0xffffffff


	//   ....[234]....
        /*0be4*/ 	.word	0xffffffff


	//   ....[235]....
        /*0be8*/ 	.word	0xffffffff


	//   ....[236]....
        /*0bec*/ 	.word	0xffffffff


	//   ....[237]....
        /*0bf0*/ 	.word	0xffffffff


	//   ....[238]....
        /*0bf4*/ 	.word	0xffffffff


	//   ....[239]....
        /*0bf8*/ 	.word	0xffffffff


	//   ....[240]....
        /*0bfc*/ 	.word	0xffffffff


	//   ....[241]....
        /*0c00*/ 	.word	0xffffffff


	//   ....[242]....
        /*0c04*/ 	.word	0xffffffff


	//   ....[243]....
        /*0c08*/ 	.word	0xffffffff


	//   ....[244]....
        /*0c0c*/ 	.word	0xffffffff


	//   ....[245]....
        /*0c10*/ 	.word	0xffffffff


	//   ....[246]....
        /*0c14*/ 	.word	0xffffffff


	//   ....[247]....
        /*0c18*/ 	.word	0xffffffff


	//   ....[248]....
        /*0c1c*/ 	.word	0xffffffff


	//   ....[249]....
        /*0c20*/ 	.word	0xffffffff


	//   ....[250]....
        /*0c24*/ 	.word	0xffffffff


	//   ....[251]....
        /*0c28*/ 	.word	0xffffffff


	//   ....[252]....
        /*0c2c*/ 	.word	0xffffffff


	//   ....[253]....
        /*0c30*/ 	.word	0xffffffff


	//   ....[254]....
        /*0c34*/ 	.word	0xffffffff


	//   ....[255]....
        /*0c38*/ 	.word	0xffffffff


	//   ....[0]....
        /*0c3c*/ 	.word	0xffffffff


	//   ....[1]....
        /*0c40*/ 	.word	0xffffffff


	//   ....[2]....
        /*0c44*/ 	.word	0xffffffff


	//   ....[3]....
        /*0c48*/ 	.word	0xffffffff


	//   ....[4]....
        /*0c4c*/ 	.word	0xffffffff


	//   ....[5]....
        /*0c50*/ 	.word	0xffffffff


	//   ....[6]....
        /*0c54*/ 	.word	0xffffffff


	//   ....[7]....
        /*0c58*/ 	.word	0xffffffff


	//   ....[8]....
        /*0c5c*/ 	.word	0xffffffff


	//   ....[9]....
        /*0c60*/ 	.word	0xffffffff


	//   ....[10]....
        /*0c64*/ 	.word	0xffffffff


	//   ....[11]....
        /*0c68*/ 	.word	0xffffffff


	//   ....[12]....
        /*0c6c*/ 	.word	0xffffffff


	//   ....[13]....
        /*0c70*/ 	.word	0xffffffff


	//   ....[14]....
        /*0c74*/ 	.word	0xffffffff


	//   ....[15]....
        /*0c78*/ 	.word	0xffffffff


	//   ....[16]....
        /*0c7c*/ 	.word	0xffffffff


	//   ....[17]....
        /*0c80*/ 	.word	0xffffffff


	//   ....[18]....
        /*0c84*/ 	.word	0xffffffff


	//   ....[19]....
        /*0c88*/ 	.word	0xffffffff


	//   ....[20]....
        /*0c8c*/ 	.word	0xffffffff


	//   ....[21]....
        /*0c90*/ 	.word	0xffffffff


	//   ....[22]....
        /*0c94*/ 	.word	0xffffffff


	//   ....[23]....
        /*0c98*/ 	.word	0xffffffff


	//   ....[24]....
        /*0c9c*/ 	.word	0xffffffff


	//   ....[25]....
        /*0ca0*/ 	.word	0xffffffff


	//   ....[26]....
        /*0ca4*/ 	.word	0xffffffff


	//   ....[27]....
        /*0ca8*/ 	.word	0xffffffff


	//   ....[28]....
        /*0cac*/ 	.word	0xffffffff


	//   ....[29]....
        /*0cb0*/ 	.word	0xffffffff


	//   ....[30]....
        /*0cb4*/ 	.word	0xffffffff


	//   ....[31]....
        /*0cb8*/ 	.word	0xffffffff


	//   ....[32]....
        /*0cbc*/ 	.word	0xffffffff


	//   ....[33]....
        /*0cc0*/ 	.word	0xffffffff


	//   ....[34]....
        /*0cc4*/ 	.word	0xffffffff


	//   ....[35]....
        /*0cc8*/ 	.word	0xffffffff


	//   ....[36]....
        /*0ccc*/ 	.word	0xffffffff


	//   ....[37]....
        /*0cd0*/ 	.word	0xffffffff


	//   ....[38]....
        /*0cd4*/ 	.word	0xffffffff


	//   ....[39]....
        /*0cd8*/ 	.word	0xffffffff


	//   ....[40]....
        /*0cdc*/ 	.word	0xffffffff


	//   ....[41]....
        /*0ce0*/ 	.word	0xffffffff


	//   ....[42]....
        /*0ce4*/ 	.word	0xffffffff


	//   ....[43]....
        /*0ce8*/ 	.word	0xffffffff


	//   ....[44]....
        /*0cec*/ 	.word	0xffffffff


	//   ....[45]....
        /*0cf0*/ 	.word	0xffffffff


	//   ....[46]....
        /*0cf4*/ 	.word	0xffffffff


	//   ....[47]....
        /*0cf8*/ 	.word	0xffffffff


	//   ....[48]....
        /*0cfc*/ 	.word	0xffffffff


	//   ....[49]....
        /*0d00*/ 	.word	0xffffffff


	//   ....[50]....
        /*0d04*/ 	.word	0xffffffff


	//   ....[51]....
        /*0d08*/ 	.word	0xffffffff


	//   ....[52]....
        /*0d0c*/ 	.word	0xffffffff


	//   ....[53]....
        /*0d10*/ 	.word	0xffffffff


	//   ....[54]....
        /*0d14*/ 	.word	0xffffffff


	//   ....[55]....
        /*0d18*/ 	.word	0xffffffff


	//   ....[56]....
        /*0d1c*/ 	.word	0xffffffff


	//   ....[57]....
        /*0d20*/ 	.word	0xffffffff


	//   ....[58]....
        /*0d24*/ 	.word	0xffffffff


	//   ....[59]....
        /*0d28*/ 	.word	0xffffffff


	//   ....[60]....
        /*0d2c*/ 	.word	0xffffffff


	//   ....[61]....
        /*0d30*/ 	.word	0xffffffff


	//   ....[62]....
        /*0d34*/ 	.word	0xffffffff


	//   ....[63]....
        /*0d38*/ 	.word	0xffffffff


	//   ....[64]....
        /*0d3c*/ 	.word	0xffffffff


	//   ....[65]....
        /*0d40*/ 	.word	0xffffffff


	//   ....[66]....
        /*0d44*/ 	.word	0xffffffff


	//   ....[67]....
        /*0d48*/ 	.word	0xffffffff


	//   ....[68]....
        /*0d4c*/ 	.word	0xffffffff


	//   ....[69]....
        /*0d50*/ 	.word	0xffffffff


	//   ....[70]....
        /*0d54*/ 	.word	0xffffffff


	//   ....[71]....
        /*0d58*/ 	.word	0xffffffff


	//   ....[72]....
        /*0d5c*/ 	.word	0xffffffff


	//   ....[73]....
        /*0d60*/ 	.word	0xffffffff


	//   ....[74]....
        /*0d64*/ 	.word	0xffffffff


	//   ....[75]....
        /*0d68*/ 	.word	0xffffffff


	//   ....[76]....
        /*0d6c*/ 	.word	0xffffffff


	//   ....[77]....
        /*0d70*/ 	.word	0xffffffff


	//   ....[78]....
        /*0d74*/ 	.word	0xffffffff


	//   ....[79]....
        /*0d78*/ 	.word	0xffffffff


	//   ....[80]....
        /*0d7c*/ 	.word	0xffffffff


	//   ....[81]....
        /*0d80*/ 	.word	0xffffffff


	//   ....[82]....
        /*0d84*/ 	.word	0xffffffff


	//   ....[83]....
        /*0d88*/ 	.word	0xffffffff


	//   ....[84]....
        /*0d8c*/ 	.word	0xffffffff


	//   ....[85]....
        /*0d90*/ 	.word	0xffffffff


	//   ....[86]....
        /*0d94*/ 	.word	0xffffffff


	//   ....[87]....
        /*0d98*/ 	.word	0xffffffff


	//   ....[88]....
        /*0d9c*/ 	.word	0xffffffff


	//   ....[89]....
        /*0da0*/ 	.word	0xffffffff


	//   ....[90]....
        /*0da4*/ 	.word	0xffffffff


	//   ....[91]....
        /*0da8*/ 	.word	0xffffffff


	//   ....[92]....
        /*0dac*/ 	.word	0xffffffff


	//   ....[93]....
        /*0db0*/ 	.word	0xffffffff


	//   ....[94]....
        /*0db4*/ 	.word	0xffffffff


	//   ....[95]....
        /*0db8*/ 	.word	0xffffffff


	//   ....[96]....
        /*0dbc*/ 	.word	0xffffffff


	//   ....[97]....
        /*0dc0*/ 	.word	0xffffffff


	//   ....[98]....
        /*0dc4*/ 	.word	0xffffffff


	//   ....[99]....
        /*0dc8*/ 	.word	0xffffffff


	//   ....[100]....
        /*0dcc*/ 	.word	0xffffffff


	//   ....[101]....
        /*0dd0*/ 	.word	0xffffffff


	//   ....[102]....
        /*0dd4*/ 	.word	0xffffffff


	//   ....[103]....
        /*0dd8*/ 	.word	0xffffffff


	//   ....[104]....
        /*0ddc*/ 	.word	0xffffffff


	//   ....[105]....
        /*0de0*/ 	.word	0xffffffff


	//   ....[106]....
        /*0de4*/ 	.word	0xffffffff


	//   ....[107]....
        /*0de8*/ 	.word	0xffffffff


	//   ....[108]....
        /*0dec*/ 	.word	0xffffffff


	//   ....[109]....
        /*0df0*/ 	.word	0xffffffff


	//   ....[110]....
        /*0df4*/ 	.word	0xffffffff


	//   ....[111]....
        /*0df8*/ 	.word	0xffffffff


	//   ....[112]....
        /*0dfc*/ 	.word	0xffffffff


	//   ....[113]....
        /*0e00*/ 	.word	0xffffffff


	//   ....[114]....
        /*0e04*/ 	.word	0xffffffff


	//   ....[115]....
        /*0e08*/ 	.word	0xffffffff


	//   ....[116]....
        /*0e0c*/ 	.word	0xffffffff


	//   ....[117]....
        /*0e10*/ 	.word	0xffffffff


	//   ....[118]....
        /*0e14*/ 	.word	0xffffffff


	//   ....[119]....
        /*0e18*/ 	.word	0xffffffff


	//   ....[120]....
        /*0e1c*/ 	.word	0xffffffff


	//   ....[121]....
        /*0e20*/ 	.word	0xffffffff


	//   ....[122]....
        /*0e24*/ 	.word	0xffffffff


	//   ....[123]....
        /*0e28*/ 	.word	0xffffffff


	//   ....[124]....
        /*0e2c*/ 	.word	0xffffffff


	//   ....[125]....
        /*0e30*/ 	.word	0xffffffff


	//   ....[126]....
        /*0e34*/ 	.word	0xffffffff


	//   ....[127]....
        /*0e38*/ 	.word	0xffffffff


	//   ....[128]....
        /*0e3c*/ 	.word	0xffffffff


	//   ....[129]....
        /*0e40*/ 	.word	0xffffffff


	//   ....[130]....
        /*0e44*/ 	.word	0xffffffff


	//   ....[131]....
        /*0e48*/ 	.word	0xffffffff


	//   ....[132]....
        /*0e4c*/ 	.word	0xffffffff


	//   ....[133]....
        /*0e50*/ 	.word	0xffffffff


	//   ....[134]....
        /*0e54*/ 	.word	0xffffffff


	//   ....[135]....
        /*0e58*/ 	.word	0xffffffff


	//   ....[136]....
        /*0e5c*/ 	.word	0xffffffff


	//   ....[137]....
        /*0e60*/ 	.word	0xffffffff


	//   ....[138]....
        /*0e64*/ 	.word	0xffffffff


	//   ....[139]....
        /*0e68*/ 	.word	0xffffffff


	//   ....[140]....
        /*0e6c*/ 	.word	0xffffffff


	//   ....[141]....
        /*0e70*/ 	.word	0xffffffff


	//   ....[142]....
        /*0e74*/ 	.word	0xffffffff


	//   ....[143]....
        /*0e78*/ 	.word	0xffffffff


	//   ....[144]....
        /*0e7c*/ 	.word	0xffffffff


	//   ....[145]....
        /*0e80*/ 	.word	0xffffffff


	//   ....[146]....
        /*0e84*/ 	.word	0xffffffff


	//   ....[147]....
        /*0e88*/ 	.word	0xffffffff


	//   ....[148]....
        /*0e8c*/ 	.word	0xffffffff


	//   ....[149]....
        /*0e90*/ 	.word	0xffffffff


	//   ....[150]....
        /*0e94*/ 	.word	0xffffffff


	//   ....[151]....
        /*0e98*/ 	.word	0xffffffff


	//   ....[152]....
        /*0e9c*/ 	.word	0xffffffff


	//   ....[153]....
        /*0ea0*/ 	.word	0xffffffff


	//   ....[154]....
        /*0ea4*/ 	.word	0xffffffff


	//   ....[155]....
        /*0ea8*/ 	.word	0xffffffff


	//   ....[156]....
        /*0eac*/ 	.word	0xffffffff


	//   ....[157]....
        /*0eb0*/ 	.word	0xffffffff


	//   ....[158]....
        /*0eb4*/ 	.word	0xffffffff


	//   ....[159]....
        /*0eb8*/ 	.word	0xffffffff


	//   ....[160]....
        /*0ebc*/ 	.word	0xffffffff


	//   ....[161]....
        /*0ec0*/ 	.word	0xffffffff


	//   ....[162]....
        /*0ec4*/ 	.word	0xffffffff


	//   ....[163]....
        /*0ec8*/ 	.word	0xffffffff


	//   ....[164]....
        /*0ecc*/ 	.word	0xffffffff


	//   ....[165]....
        /*0ed0*/ 	.word	0xffffffff


	//   ....[166]....
        /*0ed4*/ 	.word	0xffffffff


	//   ....[167]....
        /*0ed8*/ 	.word	0xffffffff


	//   ....[168]....
        /*0edc*/ 	.word	0xffffffff


	//   ....[169]....
        /*0ee0*/ 	.word	0xffffffff


	//   ....[170]....
        /*0ee4*/ 	.word	0xffffffff


	//   ....[171]....
        /*0ee8*/ 	.word	0xffffffff


	//   ....[172]....
        /*0eec*/ 	.word	0xffffffff


	//   ....[173]....
        /*0ef0*/ 	.word	0xffffffff


	//   ....[174]....
        /*0ef4*/ 	.word	0xffffffff


	//   ....[175]....
        /*0ef8*/ 	.word	0xffffffff


	//   ....[176]....
        /*0efc*/ 	.word	0xffffffff


	//   ....[177]....
        /*0f00*/ 	.word	0xffffffff


	//   ....[178]....
        /*0f04*/ 	.word	0xffffffff


	//   ....[179]....
        /*0f08*/ 	.word	0xffffffff


	//   ....[180]....
        /*0f0c*/ 	.word	0xffffffff


	//   ....[181]....
        /*0f10*/ 	.word	0xffffffff


	//   ....[182]....
        /*0f14*/ 	.word	0xffffffff


	//   ....[183]....
        /*0f18*/ 	.word	0xffffffff


	//   ....[184]....
        /*0f1c*/ 	.word	0xffffffff


	//   ....[185]....
        /*0f20*/ 	.word	0xffffffff


	//   ....[186]....
        /*0f24*/ 	.word	0xffffffff


	//   ....[187]....
        /*0f28*/ 	.word	0xffffffff


	//   ....[188]....
        /*0f2c*/ 	.word	0xffffffff


	//   ....[189]....
        /*0f30*/ 	.word	0xffffffff


	//   ....[190]....
        /*0f34*/ 	.word	0xffffffff


	//   ....[191]....
        /*0f38*/ 	.word	0xffffffff


	//   ....[192]....
        /*0f3c*/ 	.word	0xffffffff


	//   ....[193]....
        /*0f40*/ 	.word	0xffffffff


	//   ....[194]....
        /*0f44*/ 	.word	0xffffffff


	//   ....[195]....
        /*0f48*/ 	.word	0xffffffff


	//   ....[196]....
        /*0f4c*/ 	.word	0xffffffff


	//   ....[197]....
        /*0f50*/ 	.word	0xffffffff


	//   ....[198]....
        /*0f54*/ 	.word	0xffffffff


	//   ....[199]....
        /*0f58*/ 	.word	0xffffffff


	//   ....[200]....
        /*0f5c*/ 	.word	0xffffffff


	//   ....[201]....
        /*0f60*/ 	.word	0xffffffff


	//   ....[202]....
        /*0f64*/ 	.word	0xffffffff


	//   ....[203]....
        /*0f68*/ 	.word	0xffffffff


	//   ....[204]....
        /*0f6c*/ 	.word	0xffffffff


	//   ....[205]....
        /*0f70*/ 	.word	0xffffffff


	//   ....[206]....
        /*0f74*/ 	.word	0xffffffff


	//   ....[207]....
        /*0f78*/ 	.word	0xffffffff


	//   ....[208]....
        /*0f7c*/ 	.word	0xffffffff


	//   ....[209]....
        /*0f80*/ 	.word	0xffffffff


	//   ....[210]....
        /*0f84*/ 	.word	0xffffffff


	//   ....[211]....
        /*0f88*/ 	.word	0xffffffff


	//   ....[212]....
        /*0f8c*/ 	.word	0xffffffff


	//   ....[213]....
        /*0f90*/ 	.word	0xffffffff


	//   ....[214]....
        /*0f94*/ 	.word	0xffffffff


	//   ....[215]....
        /*0f98*/ 	.word	0xffffffff


	//   ....[216]....
        /*0f9c*/ 	.word	0xffffffff


	//   ....[217]....
        /*0fa0*/ 	.word	0xffffffff


	//   ....[218]....
        /*0fa4*/ 	.word	0xffffffff


	//   ....[219]....
        /*0fa8*/ 	.word	0xffffffff


	//   ....[220]....
        /*0fac*/ 	.word	0xffffffff


	//   ....[221]....
        /*0fb0*/ 	.word	0xffffffff


	//   ....[222]....
        /*0fb4*/ 	.word	0xffffffff


	//   ....[223]....
        /*0fb8*/ 	.word	0xffffffff


	//   ....[224]....
        /*0fbc*/ 	.word	0xffffffff


	//   ....[225]....
        /*0fc0*/ 	.word	0xffffffff


	//   ....[226]....
        /*0fc4*/ 	.word	0xffffffff


	//   ....[227]....
        /*0fc8*/ 	.word	0xffffffff


	//   ....[228]....
        /*0fcc*/ 	.word	0xffffffff


	//   ....[229]....
        /*0fd0*/ 	.word	0xffffffff


	//   ....[230]....
        /*0fd4*/ 	.word	0xffffffff


	//   ....[231]....
        /*0fd8*/ 	.word	0xffffffff


	//   ....[232]....
        /*0fdc*/ 	.word	0xffffffff


	//   ....[233]....
        /*0fe0*/ 	.word	0xffffffff


	//   ....[234]....
        /*0fe4*/ 	.word	0xffffffff


	//   ....[235]....
        /*0fe8*/ 	.word	0xffffffff


	//   ....[236]....
        /*0fec*/ 	.word	0xffffffff


	//   ....[237]....
        /*0ff0*/ 	.word	0xffffffff


	//   ....[238]....
        /*0ff4*/ 	.word	0xffffffff


	//   ....[239]....
        /*0ff8*/ 	.word	0xffffffff


	//   ....[240]....
        /*0ffc*/ 	.word	0xffffffff


	//   ....[241]....
        /*1000*/ 	.word	0xffffffff


	//   ....[242]....
        /*1004*/ 	.word	0xffffffff


	//   ....[243]....
        /*1008*/ 	.word	0xffffffff


	//   ....[244]....
        /*100c*/ 	.word	0xffffffff


	//   ....[245]....
        /*1010*/ 	.word	0xffffffff


	//   ....[246]....
        /*1014*/ 	.word	0xffffffff


	//   ....[247]....
        /*1018*/ 	.word	0xffffffff


	//   ....[248]....
        /*101c*/ 	.word	0xffffffff


	//   ....[249]....
        /*1020*/ 	.word	0xffffffff


	//   ....[250]....
        /*1024*/ 	.word	0xffffffff


	//   ....[251]....
        /*1028*/ 	.word	0xffffffff


	//   ....[252]....
        /*102c*/ 	.word	0xffffffff


	//   ....[253]....
        /*1030*/ 	.word	0xffffffff


	//   ....[254]....
        /*1034*/ 	.word	0xffffffff


	//   ....[255]....
        /*1038*/ 	.word	0xffffffff


	//   ....[0]....
        /*103c*/ 	.word	0xffffffff


	//   ....[1]....
        /*1040*/ 	.word	0xffffffff


	//   ....[2]....
        /*1044*/ 	.word	0xffffffff


	//   ....[3]....
        /*1048*/ 	.word	0xffffffff


	//   ....[4]....
        /*104c*/ 	.word	0xffffffff


	//   ....[5]....
        /*1050*/ 	.word	0xffffffff


	//   ....[6]....
        /*1054*/ 	.word	0xffffffff


	//   ....[7]....
        /*1058*/ 	.word	0xffffffff


	//   ....[8]....
        /*105c*/ 	.word	0xffffffff


	//   ....[9]....
        /*1060*/ 	.word	0xffffffff


	//   ....[10]....
        /*1064*/ 	.word	0xffffffff


	//   ....[11]....
        /*1068*/ 	.word	0xffffffff


	//   ....[12]....
        /*106c*/ 	.word	0xffffffff


	//   ....[13]....
        /*1070*/ 	.word	0xffffffff


	//   ....[14]....
        /*1074*/ 	.word	0xffffffff


	//   ....[15]....
        /*1078*/ 	.word	0xffffffff


	//   ....[16]....
        /*107c*/ 	.word	0xffffffff


	//   ....[17]....
        /*1080*/ 	.word	0xffffffff


	//   ....[18]....
        /*1084*/ 	.word	0xffffffff


	//   ....[19]....
        /*1088*/ 	.word	0xffffffff


	//   ....[20]....
        /*108c*/ 	.word	0xffffffff


	//   ....[21]....
        /*1090*/ 	.word	0xffffffff


	//   ....[22]....
        /*1094*/ 	.word	0xffffffff


	//   ....[23]....
        /*1098*/ 	.word	0xffffffff


	//   ....[24]....
        /*109c*/ 	.word	0xffffffff


	//   ....[25]....
        /*10a0*/ 	.word	0xffffffff


	//   ....[26]....
        /*10a4*/ 	.word	0xffffffff


	//   ....[27]....
        /*10a8*/ 	.word	0xffffffff


	//   ....[28]....
        /*10ac*/ 	.word	0xffffffff


	//   ....[29]....
        /*10b0*/ 	.word	0xffffffff


	//   ....[30]....
        /*10b4*/ 	.word	0xffffffff


	//   ....[31]....
        /*10b8*/ 	.word	0xffffffff


	//   ....[32]....
        /*10bc*/ 	.word	0xffffffff


	//   ....[33]....
        /*10c0*/ 	.word	0xffffffff


	//   ....[34]....
        /*10c4*/ 	.word	0xffffffff


	//   ....[35]....
        /*10c8*/ 	.word	0xffffffff


	//   ....[36]....
        /*10cc*/ 	.word	0xffffffff


	//   ....[37]....
        /*10d0*/ 	.word	0xffffffff


	//   ....[38]....
        /*10d4*/ 	.word	0xffffffff


	//   ....[39]....
        /*10d8*/ 	.word	0xffffffff


	//   ....[40]....
        /*10dc*/ 	.word	0xffffffff


	//   ....[41]....
        /*10e0*/ 	.word	0xffffffff


	//   ....[42]....
        /*10e4*/ 	.word	0xffffffff


	//   ....[43]....
        /*10e8*/ 	.word	0xffffffff


	//   ....[44]....
        /*10ec*/ 	.word	0xffffffff


	//   ....[45]....
        /*10f0*/ 	.word	0xffffffff


	//   ....[46]....
        /*10f4*/ 	.word	0xffffffff


	//   ....[47]....
        /*10f8*/ 	.word	0xffffffff


	//   ....[48]....
        /*10fc*/ 	.word	0xffffffff


	//   ....[49]....
        /*1100*/ 	.word	0xffffffff


	//   ....[50]....
        /*1104*/ 	.word	0xffffffff


	//   ....[51]....
        /*1108*/ 	.word	0xffffffff


	//   ....[52]....
        /*110c*/ 	.word	0xffffffff


	//   ....[53]....
        /*1110*/ 	.word	0xffffffff


	//   ....[54]....
        /*1114*/ 	.word	0xffffffff


	//   ....[55]....
        /*1118*/ 	.word	0xffffffff


	//   ....[56]....
        /*111c*/ 	.word	0xffffffff


	//   ....[57]....
        /*1120*/ 	.word	0xffffffff


	//   ....[58]....
        /*1124*/ 	.word	0xffffffff


	//   ....[59]....
        /*1128*/ 	.word	0xffffffff


	//   ....[60]....
        /*112c*/ 	.word	0xffffffff


	//   ....[61]....
        /*1130*/ 	.word	0xffffffff


	//   ....[62]....
        /*1134*/ 	.word	0xffffffff


	//   ....[63]....
        /*1138*/ 	.word	0xffffffff


	//   ....[64]....
        /*113c*/ 	.word	0xffffffff


	//   ....[65]....
        /*1140*/ 	.word	0xffffffff


	//   ....[66]....
        /*1144*/ 	.word	0xffffffff


	//   ....[67]....
        /*1148*/ 	.word	0xffffffff


	//   ....[68]....
        /*114c*/ 	.word	0xffffffff


	//   ....[69]....
        /*1150*/ 	.word	0xffffffff


	//   ....[70]....
        /*1154*/ 	.word	0xffffffff


	//   ....[71]....
        /*1158*/ 	.word	0xffffffff


	//   ....[72]....
        /*115c*/ 	.word	0xffffffff


	//   ....[73]....
        /*1160*/ 	.word	0xffffffff


	//   ....[74]....
        /*1164*/ 	.word	0xffffffff


	//   ....[75]....
        /*1168*/ 	.word	0xffffffff


	//   ....[76]....
        /*116c*/ 	.word	0xffffffff


	//   ....[77]....
        /*1170*/ 	.word	0xffffffff


	//   ....[78]....
        /*1174*/ 	.word	0xffffffff


	//   ....[79]....
        /*1178*/ 	.word	0xffffffff


	//   ....[80]....
        /*117c*/ 	.word	0xffffffff


	//   ....[81]....
        /*1180*/ 	.word	0xffffffff


	//   ....[82]....
        /*1184*/ 	.word	0xffffffff


	//   ....[83]....
        /*1188*/ 	.word	0xffffffff


	//   ....[84]....
        /*118c*/ 	.word	0xffffffff


	//   ....[85]....
        /*1190*/ 	.word	0xffffffff


	//   ....[86]....
        /*1194*/ 	.word	0xffffffff


	//   ....[87]....
        /*1198*/ 	.word	0xffffffff


	//   ....[88]....
        /*119c*/ 	.word	0xffffffff


	//   ....[89]....
        /*11a0*/ 	.word	0xffffffff


	//   ....[90]....
        /*11a4*/ 	.word	0xffffffff


	//   ....[91]....
        /*11a8*/ 	.word	0xffffffff


	//   ....[92]....
        /*11ac*/ 	.word	0xffffffff


	//   ....[93]....
        /*11b0*/ 	.word	0xffffffff


	//   ....[94]....
        /*11b4*/ 	.word	0xffffffff


	//   ....[95]....
        /*11b8*/ 	.word	0xffffffff


	//   ....[96]....
        /*11bc*/ 	.word	0xffffffff


	//   ....[97]....
        /*11c0*/ 	.word	0xffffffff


	//   ....[98]....
        /*11c4*/ 	.word	0xffffffff


	//   ....[99]....
        /*11c8*/ 	.word	0xffffffff


	//   ....[100]....
        /*11cc*/ 	.word	0xffffffff


	//   ....[101]....
        /*11d0*/ 	.word	0xffffffff


	//   ....[102]....
        /*11d4*/ 	.word	0xffffffff


	//   ....[103]....
        /*11d8*/ 	.word	0xffffffff


	//   ....[104]....
        /*11dc*/ 	.word	0xffffffff


	//   ....[105]....
        /*11e0*/ 	.word	0xffffffff


	//   ....[106]....
        /*11e4*/ 	.word	0xffffffff


	//   ....[107]....
        /*11e8*/ 	.word	0xffffffff


	//   ....[108]....
        /*11ec*/ 	.word	0xffffffff


	//   ....[109]....
        /*11f0*/ 	.word	0xffffffff


	//   ....[110]....
        /*11f4*/ 	.word	0xffffffff


	//   ....[111]....
        /*11f8*/ 	.word	0xffffffff


	//   ....[112]....
        /*11fc*/ 	.word	0xffffffff


	//   ....[113]....
        /*1200*/ 	.word	0xffffffff


	//   ....[114]....
        /*1204*/ 	.word	0xffffffff


	//   ....[115]....
        /*1208*/ 	.word	0xffffffff


	//   ....[116]....
        /*120c*/ 	.word	0xffffffff


	//   ....[117]....
        /*1210*/ 	.word	0xffffffff


	//   ....[118]....
        /*1214*/ 	.word	0xffffffff


	//   ....[119]....
        /*1218*/ 	.word	0xffffffff


	//   ....[120]....
        /*121c*/ 	.word	0xffffffff


	//   ....[121]....
        /*1220*/ 	.word	0xffffffff


	//   ....[122]....
        /*1224*/ 	.word	0xffffffff


	//   ....[123]....
        /*1228*/ 	.word	0xffffffff


	//   ....[124]....
        /*122c*/ 	.word	0xffffffff


	//   ....[125]....
        /*1230*/ 	.word	0xffffffff


	//   ....[126]....
        /*1234*/ 	.word	0xffffffff


	//   ....[127]....
        /*1238*/ 	.word	0xffffffff


	//   ....[128]....
        /*123c*/ 	.word	0xffffffff


	//   ....[129]....
        /*1240*/ 	.word	0xffffffff


	//   ....[130]....
        /*1244*/ 	.word	0xffffffff


	//   ....[131]....
        /*1248*/ 	.word	0xffffffff


	//   ....[132]....
        /*124c*/ 	.word	0xffffffff


	//   ....[133]....
        /*1250*/ 	.word	0xffffffff


	//   ....[134]....
        /*1254*/ 	.word	0xffffffff


	//   ....[135]....
        /*1258*/ 	.word	0xffffffff


	//   ....[136]....
        /*125c*/ 	.word	0xffffffff


	//   ....[137]....
        /*1260*/ 	.word	0xffffffff


	//   ....[138]....
        /*1264*/ 	.word	0xffffffff


	//   ....[139]....
        /*1268*/ 	.word	0xffffffff


	//   ....[140]....
        /*126c*/ 	.word	0xffffffff


	//   ....[141]....
        /*1270*/ 	.word	0xffffffff


	//   ....[142]....
        /*1274*/ 	.word	0xffffffff


	//   ....[143]....
        /*1278*/ 	.word	0xffffffff


	//   ....[144]....
        /*127c*/ 	.word	0xffffffff


	//   ....[145]....
        /*1280*/ 	.word	0xffffffff


	//   ....[146]....
        /*1284*/ 	.word	0xffffffff


	//   ....[147]....
        /*1288*/ 	.word	0xffffffff


	//   ....[148]....
        /*128c*/ 	.word	0xffffffff


	//   ....[149]....
        /*1290*/ 	.word	0xffffffff


	//   ....[150]....
        /*1294*/ 	.word	0xffffffff


	//   ....[151]....
        /*1298*/ 	.word	0xffffffff


	//   ....[152]....
        /*129c*/ 	.word	0xffffffff


	//   ....[153]....
        /*12a0*/ 	.word	0xffffffff


	//   ....[154]....
        /*12a4*/ 	.word	0xffffffff


	//   ....[155]....
        /*12a8*/ 	.word	0xffffffff


	//   ....[156]....
        /*12ac*/ 	.word	0xffffffff


	//   ....[157]....
        /*12b0*/ 	.word	0xffffffff


	//   ....[158]....
        /*12b4*/ 	.word	0xffffffff


	//   ....[159]....
        /*12b8*/ 	.word	0xffffffff


	//   ....[160]....
        /*12bc*/ 	.word	0xffffffff


	//   ....[161]....
        /*12c0*/ 	.word	0xffffffff


	//   ....[162]....
        /*12c4*/ 	.word	0xffffffff


	//   ....[163]....
        /*12c8*/ 	.word	0xffffffff


	//   ....[164]....
        /*12cc*/ 	.word	0xffffffff


	//   ....[165]....
        /*12d0*/ 	.word	0xffffffff


	//   ....[166]....
        /*12d4*/ 	.word	0xffffffff


	//   ....[167]....
        /*12d8*/ 	.word	0xffffffff


	//   ....[168]....
        /*12dc*/ 	.word	0xffffffff


	//   ....[169]....
        /*12e0*/ 	.word	0xffffffff


	//   ....[170]....
        /*12e4*/ 	.word	0xffffffff


	//   ....[171]....
        /*12e8*/ 	.word	0xffffffff


	//   ....[172]....
        /*12ec*/ 	.word	0xffffffff


	//   ....[173]....
        /*12f0*/ 	.word	0xffffffff


	//   ....[174]....
        /*12f4*/ 	.word	0xffffffff


	//   ....[175]....
        /*12f8*/ 	.word	0xffffffff


	//   ....[176]....
        /*12fc*/ 	.word	0xffffffff


	//   ....[177]....
        /*1300*/ 	.word	0xffffffff


	//   ....[178]....
        /*1304*/ 	.word	0xffffffff


	//   ....[179]....
        /*1308*/ 	.word	0xffffffff


	//   ....[180]....
        /*130c*/ 	.word	0xffffffff


	//   ....[181]....
        /*1310*/ 	.word	0xffffffff


	//   ....[182]....
        /*1314*/ 	.word	0xffffffff


	//   ....[183]....
        /*1318*/ 	.word	0xffffffff


	//   ....[184]....
        /*131c*/ 	.word	0xffffffff


	//   ....[185]....
        /*1320*/ 	.word	0xffffffff


	//   ....[186]....
        /*1324*/ 	.word	0xffffffff


	//   ....[187]....
        /*1328*/ 	.word	0xffffffff


	//   ....[188]....
        /*132c*/ 	.word	0xffffffff


	//   ....[189]....
        /*1330*/ 	.word	0xffffffff


	//   ....[190]....
        /*1334*/ 	.word	0xffffffff


	//   ....[191]....
        /*1338*/ 	.word	0xffffffff


	//   ....[192]....
        /*133c*/ 	.word	0xffffffff


	//   ....[193]....
        /*1340*/ 	.word	0xffffffff


	//   ....[194]....
        /*1344*/ 	.word	0xffffffff


	//   ....[195]....
        /*1348*/ 	.word	0xffffffff


	//   ....[196]....
        /*134c*/ 	.word	0xffffffff


	//   ....[197]....
        /*1350*/ 	.word	0xffffffff


	//   ....[198]....
        /*1354*/ 	.word	0xffffffff


	//   ....[199]....
        /*1358*/ 	.word	0xffffffff


	//   ....[200]....
        /*135c*/ 	.word	0xffffffff


	//   ....[201]....
        /*1360*/ 	.word	0xffffffff


	//   ....[202]....
        /*1364*/ 	.word	0xffffffff


	//   ....[203]....
        /*1368*/ 	.word	0xffffffff


	//   ....[204]....
        /*136c*/ 	.word	0xffffffff


	//   ....[205]....
        /*1370*/ 	.word	0xffffffff


	//   ....[206]....
        /*1374*/ 	.word	0xffffffff


	//   ....[207]....
        /*1378*/ 	.word	0xffffffff


	//   ....[208]....
        /*137c*/ 	.word	0xffffffff


	//   ....[209]....
        /*1380*/ 	.word	0xffffffff


	//   ....[210]....
        /*1384*/ 	.word	0xffffffff


	//   ....[211]....
        /*1388*/ 	.word	0xffffffff


	//   ....[212]....
        /*138c*/ 	.word	0xffffffff


	//   ....[213]....
        /*1390*/ 	.word	0xffffffff


	//   ....[214]....
        /*1394*/ 	.word	0xffffffff


	//   ....[215]....
        /*1398*/ 	.word	0xffffffff


	//   ....[216]....
        /*139c*/ 	.word	0xffffffff


	//   ....[217]....
        /*13a0*/ 	.word	0xffffffff


	//   ....[218]....
        /*13a4*/ 	.word	0xffffffff


	//   ....[219]....
        /*13a8*/ 	.word	0xffffffff


	//   ....[220]....
        /*13ac*/ 	.word	0xffffffff


	//   ....[221]....
        /*13b0*/ 	.word	0xffffffff


	//   ....[222]....
        /*13b4*/ 	.word	0xffffffff


	//   ....[223]....
        /*13b8*/ 	.word	0xffffffff


	//   ....[224]....
        /*13bc*/ 	.word	0xffffffff


	//   ....[225]....
        /*13c0*/ 	.word	0xffffffff


	//   ....[226]....
        /*13c4*/ 	.word	0xffffffff


	//   ....[227]....
        /*13c8*/ 	.word	0xffffffff


	//   ....[228]....
        /*13cc*/ 	.word	0xffffffff


	//   ....[229]....
        /*13d0*/ 	.word	0xffffffff


	//   ....[230]....
        /*13d4*/ 	.word	0xffffffff


	//   ....[231]....
        /*13d8*/ 	.word	0xffffffff


	//   ....[232]....
        /*13dc*/ 	.word	0xffffffff


	//   ....[233]....
        /*13e0*/ 	.word	0xffffffff


	//   ....[234]....
        /*13e4*/ 	.word	0xffffffff


	//   ....[235]....
        /*13e8*/ 	.word	0xffffffff


	//   ....[236]....
        /*13ec*/ 	.word	0xffffffff


	//   ....[237]....
        /*13f0*/ 	.word	0xffffffff


	//   ....[238]....
        /*13f4*/ 	.word	0xffffffff


	//   ....[239]....
        /*13f8*/ 	.word	0xffffffff


	//   ....[240]....
        /*13fc*/ 	.word	0xffffffff


	//   ....[241]....
        /*1400*/ 	.word	0xffffffff


	//   ....[242]....
        /*1404*/ 	.word	0xffffffff


	//   ....[243]....
        /*1408*/ 	.word	0xffffffff


	//   ....[244]....
        /*140c*/ 	.word	0xffffffff


	//   ....[245]....
        /*1410*/ 	.word	0xffffffff


	//   ....[246]....
        /*1414*/ 	.word	0xffffffff


	//   ....[247]....
        /*1418*/ 	.word	0xffffffff


	//   ....[248]....
        /*141c*/ 	.word	0xffffffff


	//   ....[249]....
        /*1420*/ 	.word	0xffffffff


	//   ....[250]....
        /*1424*/ 	.word	0xffffffff


	//   ....[251]....
        /*1428*/ 	.word	0xffffffff


	//   ....[252]....
        /*142c*/ 	.word	0xffffffff


	//   ....[253]....
        /*1430*/ 	.word	0xffffffff


	//   ....[254]....
        /*1434*/ 	.word	0xffffffff


	//   ....[255]....
        /*1438*/ 	.word	0xffffffff


	//   ....[0]....
        /*143c*/ 	.word	0xffffffff


	//   ....[1]....
        /*1440*/ 	.word	0xffffffff


	//   ....[2]....
        /*1444*/ 	.word	0xffffffff


	//   ....[3]....
        /*1448*/ 	.word	0xffffffff


	//   ....[4]....
        /*144c*/ 	.word	0xffffffff


	//   ....[5]....
        /*1450*/ 	.word	0xffffffff


	//   ....[6]....
        /*1454*/ 	.word	0xffffffff


	//   ....[7]....
        /*1458*/ 	.word	0xffffffff


	//   ....[8]....
        /*145c*/ 	.word	0xffffffff


	//   ....[9]....
        /*1460*/ 	.word	0xffffffff


	//   ....[10]....
        /*1464*/ 	.word	0xffffffff


	//   ....[11]....
        /*1468*/ 	.word	0xffffffff


	//   ....[12]....
        /*146c*/ 	.word	0xffffffff


	//   ....[13]....
        /*1470*/ 	.word	0xffffffff


	//   ....[14]....
        /*1474*/ 	.word	0xffffffff


	//   ....[15]....
        /*1478*/ 	.word	0xffffffff


	//   ....[16]....
        /*147c*/ 	.word	0xffffffff


	//   ....[17]....
        /*1480*/ 	.word	0xffffffff


	//   ....[18]....
        /*1484*/ 	.word	0xffffffff


	//   ....[19]....
        /*1488*/ 	.word	0xffffffff


	//   ....[20]....
        /*148c*/ 	.word	0xffffffff


	//   ....[21]....
        /*1490*/ 	.word	0xffffffff


	//   ....[22]....
        /*1494*/ 	.word	0xffffffff


	//   ....[23]....
        /*1498*/ 	.word	0xffffffff


	//   ....[24]....
        /*149c*/ 	.word	0xffffffff


	//   ....[25]....
        /*14a0*/ 	.word	0xffffffff


	//   ....[26]....
        /*14a4*/ 	.word	0xffffffff


	//   ....[27]....
        /*14a8*/ 	.word	0xffffffff


	//   ....[28]....
        /*14ac*/ 	.word	0xffffffff


	//   ....[29]....
        /*14b0*/ 	.word	0xffffffff


	//   ....[30]....
        /*14b4*/ 	.word	0xffffffff


	//   ....[31]....
        /*14b8*/ 	.word	0xffffffff


	//   ....[32]....
        /*14bc*/ 	.word	0xffffffff


	//   ....[33]....
        /*14c0*/ 	.word	0xffffffff


	//   ....[34]....
        /*14c4*/ 	.word	0xffffffff


	//   ....[35]....
        /*14c8*/ 	.word	0xffffffff


	//   ....[36]....
        /*14cc*/ 	.word	0xffffffff


	//   ....[37]....
        /*14d0*/ 	.word	0xffffffff


	//   ....[38]....
        /*14d4*/ 	.word	0xffffffff


	//   ....[39]....
        /*14d8*/ 	.word	0xffffffff


	//   ....[40]....
        /*14dc*/ 	.word	0xffffffff


	//   ....[41]....
        /*14e0*/ 	.word	0xffffffff


	//   ....[42]....
        /*14e4*/ 	.word	0xffffffff


	//   ....[43]....
        /*14e8*/ 	.word	0xffffffff


	//   ....[44]....
        /*14ec*/ 	.word	0xffffffff


	//   ....[45]....
        /*14f0*/ 	.word	0xffffffff


	//   ....[46]....
        /*14f4*/ 	.word	0xffffffff


	//   ....[47]....
        /*14f8*/ 	.word	0xffffffff


	//   ....[48]....
        /*14fc*/ 	.word	0xffffffff


	//   ....[49]....
        /*1500*/ 	.word	0xffffffff


	//   ....[50]....
        /*1504*/ 	.word	0xffffffff


	//   ....[51]....
        /*1508*/ 	.word	0xffffffff


	//   ....[52]....
        /*150c*/ 	.word	0xffffffff


	//   ....[53]....
        /*1510*/ 	.word	0xffffffff


	//   ....[54]....
        /*1514*/ 	.word	0xffffffff


	//   ....[55]....
        /*1518*/ 	.word	0xffffffff


	//   ....[56]....
        /*151c*/ 	.word	0xffffffff


	//   ....[57]....
        /*1520*/ 	.word	0xffffffff


	//   ....[58]....
        /*1524*/ 	.word	0xffffffff


	//   ....[59]....
        /*1528*/ 	.word	0xffffffff


	//   ....[60]....
        /*152c*/ 	.word	0xffffffff


	//   ....[61]....
        /*1530*/ 	.word	0xffffffff


	//   ....[62]....
        /*1534*/ 	.word	0xffffffff


	//   ....[63]....
        /*1538*/ 	.word	0xffffffff


	//   ....[64]....
        /*153c*/ 	.word	0xffffffff


	//   ....[65]....
        /*1540*/ 	.word	0xffffffff


	//   ....[66]....
        /*1544*/ 	.word	0xffffffff


	//   ....[67]....
        /*1548*/ 	.word	0xffffffff


	//   ....[68]....
        /*154c*/ 	.word	0xffffffff


	//   ....[69]....
        /*1550*/ 	.word	0xffffffff


	//   ....[70]....
        /*1554*/ 	.word	0xffffffff


	//   ....[71]....
        /*1558*/ 	.word	0xffffffff


	//   ....[72]....
        /*155c*/ 	.word	0xffffffff


	//   ....[73]....
        /*1560*/ 	.word	0xffffffff


	//   ....[74]....
        /*1564*/ 	.word	0xffffffff


	//   ....[75]....
        /*1568*/ 	.word	0xffffffff


	//   ....[76]....
        /*156c*/ 	.word	0xffffffff


	//   ....[77]....
        /*1570*/ 	.word	0xffffffff


	//   ....[78]....
        /*1574*/ 	.word	0xffffffff


	//   ....[79]....
        /*1578*/ 	.word	0xffffffff


	//   ....[80]....
        /*157c*/ 	.word	0xffffffff


	//   ....[81]....
        /*1580*/ 	.word	0xffffffff


	//   ....[82]....
        /*1584*/ 	.word	0xffffffff


	//   ....[83]....
        /*1588*/ 	.word	0xffffffff


	//   ....[84]....
        /*158c*/ 	.word	0xffffffff


	//   ....[85]....
        /*1590*/ 	.word	0xffffffff


	//   ....[86]....
        /*1594*/ 	.word	0xffffffff


	//   ....[87]....
        /*1598*/ 	.word	0xffffffff


	//   ....[88]....
        /*159c*/ 	.word	0xffffffff


	//   ....[89]....
        /*15a0*/ 	.word	0xffffffff


	//   ....[90]....
        /*15a4*/ 	.word	0xffffffff


	//   ....[91]....
        /*15a8*/ 	.word	0xffffffff


	//   ....[92]....
        /*15ac*/ 	.word	0xffffffff


	//   ....[93]....
        /*15b0*/ 	.word	0xffffffff


	//   ....[94]....
        /*15b4*/ 	.word	0xffffffff


	//   ....[95]....
        /*15b8*/ 	.word	0xffffffff


	//   ....[96]....
        /*15bc*/ 	.word	0xffffffff


	//   ....[97]....
        /*15c0*/ 	.word	0xffffffff


	//   ....[98]....
        /*15c4*/ 	.word	0xffffffff


	//   ....[99]....
        /*15c8*/ 	.word	0xffffffff


	//   ....[100]....
        /*15cc*/ 	.word	0xffffffff


	//   ....[101]....
        /*15d0*/ 	.word	0xffffffff


	//   ....[102]....
        /*15d4*/ 	.word	0xffffffff


	//   ....[103]....
        /*15d8*/ 	.word	0xffffffff


	//   ....[104]....
        /*15dc*/ 	.word	0xffffffff


	//   ....[105]....
        /*15e0*/ 	.word	0xffffffff


	//   ....[106]....
        /*15e4*/ 	.word	0xffffffff


	//   ....[107]....
        /*15e8*/ 	.word	0xffffffff


	//   ....[108]....
        /*15ec*/ 	.word	0xffffffff


	//   ....[109]....
        /*15f0*/ 	.word	0xffffffff


	//   ....[110]....
        /*15f4*/ 	.word	0xffffffff


	//   ....[111]....
        /*15f8*/ 	.word	0xffffffff


	//   ....[112]....
        /*15fc*/ 	.word	0xffffffff


	//   ....[113]....
        /*1600*/ 	.word	0xffffffff


	//   ....[114]....
        /*1604*/ 	.word	0xffffffff


	//   ....[115]....
        /*1608*/ 	.word	0xffffffff


	//   ....[116]....
        /*160c*/ 	.word	0xffffffff


	//   ....[117]....
        /*1610*/ 	.word	0xffffffff


	//   ....[118]....
        /*1614*/ 	.word	0xffffffff


	//   ....[119]....
        /*1618*/ 	.word	0xffffffff


	//   ....[120]....
        /*161c*/ 	.word	0xffffffff


	//   ....[121]....
        /*1620*/ 	.word	0xffffffff


	//   ....[122]....
        /*1624*/ 	.word	0xffffffff


	//   ....[123]....
        /*1628*/ 	.word	0xffffffff


	//   ....[124]....
        /*162c*/ 	.word	0xffffffff


	//   ....[125]....
        /*1630*/ 	.word	0xffffffff


	//   ....[126]....
        /*1634*/ 	.word	0xffffffff


	//   ....[127]....
        /*1638*/ 	.word	0xffffffff


	//   ....[128]....
        /*163c*/ 	.word	0xffffffff


	//   ....[129]....
        /*1640*/ 	.word	0xffffffff


	//   ....[130]....
        /*1644*/ 	.word	0xffffffff


	//   ....[131]....
        /*1648*/ 	.word	0xffffffff


	//   ....[132]....
        /*164c*/ 	.word	0xffffffff


	//   ....[133]....
        /*1650*/ 	.word	0xffffffff


	//   ....[134]....
        /*1654*/ 	.word	0xffffffff


	//   ....[135]....
        /*1658*/ 	.word	0xffffffff


	//   ....[136]....
        /*165c*/ 	.word	0xffffffff


	//   ....[137]....
        /*1660*/ 	.word	0xffffffff


	//   ....[138]....
        /*1664*/ 	.word	0xffffffff


	//   ....[139]....
        /*1668*/ 	.word	0xffffffff


	//   ....[140]....
        /*166c*/ 	.word	0xffffffff


	//   ....[141]....
        /*1670*/ 	.word	0xffffffff


	//   ....[142]....
        /*1674*/ 	.word	0xffffffff


	//   ....[143]....
        /*1678*/ 	.word	0xffffffff


	//   ....[144]....
        /*167c*/ 	.word	0xffffffff


	//   ....[145]....
        /*1680*/ 	.word	0xffffffff


	//   ....[146]....
        /*1684*/ 	.word	0xffffffff


	//   ....[147]....
        /*1688*/ 	.word	0xffffffff


	//   ....[148]....
        /*168c*/ 	.word	0xffffffff


	//   ....[149]....
        /*1690*/ 	.word	0xffffffff


	//   ....[150]....
        /*1694*/ 	.word	0xffffffff


	//   ....[151]....
        /*1698*/ 	.word	0xffffffff


	//   ....[152]....
        /*169c*/ 	.word	0xffffffff


	//   ....[153]....
        /*16a0*/ 	.word	0xffffffff


	//   ....[154]....
        /*16a4*/ 	.word	0xffffffff


	//   ....[155]....
        /*16a8*/ 	.word	0xffffffff


	//   ....[156]....
        /*16ac*/ 	.word	0xffffffff


	//   ....[157]....
        /*16b0*/ 	.word	0xffffffff


	//   ....[158]....
        /*16b4*/ 	.word	0xffffffff


	//   ....[159]....
        /*16b8*/ 	.word	0xffffffff


	//   ....[160]....
        /*16bc*/ 	.word	0xffffffff


	//   ....[161]....
        /*16c0*/ 	.word	0xffffffff


	//   ....[162]....
        /*16c4*/ 	.word	0xffffffff


	//   ....[163]....
        /*16c8*/ 	.word	0xffffffff


	//   ....[164]....
        /*16cc*/ 	.word	0xffffffff


	//   ....[165]....
        /*16d0*/ 	.word	0xffffffff


	//   ....[166]....
        /*16d4*/ 	.word	0xffffffff


	//   ....[167]....
        /*16d8*/ 	.word	0xffffffff


	//   ....[168]....
        /*16dc*/ 	.word	0xffffffff


	//   ....[169]....
        /*16e0*/ 	.word	0xffffffff


	//   ....[170]....
        /*16e4*/ 	.word	0xffffffff


	//   ....[171]....
        /*16e8*/ 	.word	0xffffffff


	//   ....[172]....
        /*16ec*/ 	.word	0xffffffff


	//   ....[173]....
        /*16f0*/ 	.word	0xffffffff


	//   ....[174]....
        /*16f4*/ 	.word	0xffffffff


	//   ....[175]....
        /*16f8*/ 	.word	0xffffffff


	//   ....[176]....
        /*16fc*/ 	.word	0xffffffff


	//   ....[177]....
        /*1700*/ 	.word	0xffffffff


	//   ....[178]....
        /*1704*/ 	.word	0xffffffff


	//   ....[179]....
        /*1708*/ 	.word	0xffffffff


	//   ....[180]....
        /*170c*/ 	.word	0xffffffff


	//   ....[181]....
        /*1710*/ 	.word	0xffffffff


	//   ....[182]....
        /*1714*/ 	.word	0xffffffff


	//   ....[183]....
        /*1718*/ 	.word	0xffffffff


	//   ....[184]....
        /*171c*/ 	.word	0xffffffff


	//   ....[185]....
        /*1720*/ 	.word	0xffffffff


	//   ....[186]....
        /*1724*/ 	.word	0xffffffff


	//   ....[187]....
        /*1728*/ 	.word	0xffffffff


	//   ....[188]....
        /*172c*/ 	.word	0xffffffff


	//   ....[189]....
        /*1730*/ 	.word	0xffffffff


	//   ....[190]....
        /*1734*/ 	.word	0xffffffff


	//   ....[191]....
        /*1738*/ 	.word	0xffffffff


	//   ....[192]....
        /*173c*/ 	.word	0xffffffff


	//   ....[193]....
        /*1740*/ 	.word	0xffffffff


	//   ....[194]....
        /*1744*/ 	.word	0xffffffff


	//   ....[195]....
        /*1748*/ 	.word	0xffffffff


	//   ....[196]....
        /*174c*/ 	.word	0xffffffff


	//   ....[197]....
        /*1750*/ 	.word	0xffffffff


	//   ....[198]....
        /*1754*/ 	.word	0xffffffff


	//   ....[199]....
        /*1758*/ 	.word	0xffffffff


	//   ....[200]....
        /*175c*/ 	.word	0xffffffff


	//   ....[201]....
        /*1760*/ 	.word	0xffffffff


	//   ....[202]....
        /*1764*/ 	.word	0xffffffff


	//   ....[203]....
        /*1768*/ 	.word	0xffffffff


	//   ....[204]....
        /*176c*/ 	.word	0xffffffff


	//   ....[205]....
        /*1770*/ 	.word	0xffffffff


	//   ....[206]....
        /*1774*/ 	.word	0xffffffff


	//   ....[207]....
        /*1778*/ 	.word	0xffffffff


	//   ....[208]....
        /*177c*/ 	.word	0xffffffff


	//   ....[209]....
        /*1780*/ 	.word	0xffffffff


	//   ....[210]....
        /*1784*/ 	.word	0xffffffff


	//   ....[211]....
        /*1788*/ 	.word	0xffffffff


	//   ....[212]....
        /*178c*/ 	.word	0xffffffff


	//   ....[213]....
        /*1790*/ 	.word	0xffffffff


	//   ....[214]....
        /*1794*/ 	.word	0xffffffff


	//   ....[215]....
        /*1798*/ 	.word	0xffffffff


	//   ....[216]....
        /*179c*/ 	.word	0xffffffff


	//   ....[217]....
        /*17a0*/ 	.word	0xffffffff


	//   ....[218]....
        /*17a4*/ 	.word	0xffffffff


	//   ....[219]....
        /*17a8*/ 	.word	0xffffffff


	//   ....[220]....
        /*17ac*/ 	.word	0xffffffff


	//   ....[221]....
        /*17b0*/ 	.word	0xffffffff


	//   ....[222]....
        /*17b4*/ 	.word	0xffffffff


	//   ....[223]....
        /*17b8*/ 	.word	0xffffffff


	//   ....[224]....
        /*17bc*/ 	.word	0xffffffff


	//   ....[225]....
        /*17c0*/ 	.word	0xffffffff


	//   ....[226]....
        /*17c4*/ 	.word	0xffffffff


	//   ....[227]....
        /*17c8*/ 	.word	0xffffffff


	//   ....[228]....
        /*17cc*/ 	.word	0xffffffff


	//   ....[229]....
        /*17d0*/ 	.word	0xffffffff


	//   ....[230]....
        /*17d4*/ 	.word	0xffffffff


	//   ....[231]....
        /*17d8*/ 	.word	0xffffffff


	//   ....[232]....
        /*17dc*/ 	.word	0xffffffff


	//   ....[233]....
        /*17e0*/ 	.word	0xffffffff


	//   ....[234]....
        /*17e4*/ 	.word	0xffffffff


	//   ....[235]....
        /*17e8*/ 	.word	0xffffffff


	//   ....[236]....
        /*17ec*/ 	.word	0xffffffff


	//   ....[237]....
        /*17f0*/ 	.word	0xffffffff


	//   ....[238]....
        /*17f4*/ 	.word	0xffffffff


	//   ....[239]....
        /*17f8*/ 	.word	0xffffffff


	//   ....[240]....
        /*17fc*/ 	.word	0xffffffff


	//   ....[241]....
        /*1800*/ 	.word	0xffffffff


	//   ....[242]....
        /*1804*/ 	.word	0xffffffff


	//   ....[243]....
        /*1808*/ 	.word	0xffffffff


	//   ....[244]....
        /*180c*/ 	.word	0xffffffff


	//   ....[245]....
        /*1810*/ 	.word	0xffffffff


	//   ....[246]....
        /*1814*/ 	.word	0xffffffff


	//   ....[247]....
        /*1818*/ 	.word	0xffffffff


	//   ....[248]....
        /*181c*/ 	.word	0xffffffff


	//   ....[249]....
        /*1820*/ 	.word	0xffffffff


	//   ....[250]....
        /*1824*/ 	.word	0xffffffff


	//   ....[251]....
        /*1828*/ 	.word	0xffffffff


	//   ....[252]....
        /*182c*/ 	.word	0xffffffff


	//   ....[253]....
        /*1830*/ 	.word	0xffffffff


	//   ....[254]....
        /*1834*/ 	.word	0xffffffff


	//   ....[255]....
        /*1838*/ 	.word	0xffffffff


	//   ....[0]....
        /*183c*/ 	.word	0xffffffff


	//   ....[1]....
        /*1840*/ 	.word	0xffffffff


	//   ....[2]....
        /*1844*/ 	.word	0xffffffff


	//   ....[3]....
        /*1848*/ 	.word	0xffffffff


	//   ....[4]....
        /*184c*/ 	.word	0xffffffff


	//   ....[5]....
        /*1850*/ 	.word	0xffffffff


	//   ....[6]....
        /*1854*/ 	.word	0xffffffff


	//   ....[7]....
        /*1858*/ 	.word	0xffffffff


	//   ....[8]....
        /*185c*/ 	.word	0xffffffff


	//   ....[9]....
        /*1860*/ 	.word	0xffffffff


	//   ....[10]....
        /*1864*/ 	.word	0xffffffff


	//   ....[11]....
        /*1868*/ 	.word	0xffffffff


	//   ....[12]....
        /*186c*/ 	.word	0xffffffff


	//   ....[13]....
        /*1870*/ 	.word	0xffffffff


	//   ....[14]....
        /*1874*/ 	.word	0xffffffff


	//   ....[15]....
        /*1878*/ 	.word	0xffffffff


	//   ....[16]....
        /*187c*/ 	.word	0xffffffff


	//   ....[17]....
        /*1880*/ 	.word	0xffffffff


	//   ....[18]....
        /*1884*/ 	.word	0xffffffff


	//   ....[19]....
        /*1888*/ 	.word	0xffffffff


	//   ....[20]....
        /*188c*/ 	.word	0xffffffff


	//   ....[21]....
        /*1890*/ 	.word	0xffffffff


	//   ....[22]....
        /*1894*/ 	.word	0xffffffff


	//   ....[23]....
        /*1898*/ 	.word	0xffffffff


	//   ....[24]....
        /*189c*/ 	.word	0xffffffff


	//   ....[25]....
        /*18a0*/ 	.word	0xffffffff


	//   ....[26]....
        /*18a4*/ 	.word	0xffffffff


	//   ....[27]....
        /*18a8*/ 	.word	0xffffffff


	//   ....[28]....
        /*18ac*/ 	.word	0xffffffff


	//   ....[29]....
        /*18b0*/ 	.word	0xffffffff


	//   ....[30]....
        /*18b4*/ 	.word	0xffffffff


	//   ....[31]....
        /*18b8*/ 	.word	0xffffffff


	//   ....[32]....
        /*18bc*/ 	.word	0xffffffff


	//   ....[33]....
        /*18c0*/ 	.word	0xffffffff


	//   ....[34]....
        /*18c4*/ 	.word	0xffffffff


	//   ....[35]....
        /*18c8*/ 	.word	0xffffffff


	//   ....[36]....
        /*18cc*/ 	.word	0xffffffff


	//   ....[37]....
        /*18d0*/ 	.word	0xffffffff


	//   ....[38]....
        /*18d4*/ 	.word	0xffffffff


	//   ....[39]....
        /*18d8*/ 	.word	0xffffffff


	//   ....[40]....
        /*18dc*/ 	.word	0xffffffff


	//   ....[41]....
        /*18e0*/ 	.word	0xffffffff


	//   ....[42]....
        /*18e4*/ 	.word	0xffffffff


	//   ....[43]....
        /*18e8*/ 	.word	0xffffffff


	//   ....[44]....
        /*18ec*/ 	.word	0xffffffff


	//   ....[45]....
        /*18f0*/ 	.word	0xffffffff


	//   ....[46]....
        /*18f4*/ 	.word	0xffffffff


	//   ....[47]....
        /*18f8*/ 	.word	0xffffffff


	//   ....[48]....
        /*18fc*/ 	.word	0xffffffff


	//   ....[49]....
        /*1900*/ 	.word	0xffffffff


	//   ....[50]....
        /*1904*/ 	.word	0xffffffff


	//   ....[51]....
        /*1908*/ 	.word	0xffffffff


	//   ....[52]....
        /*190c*/ 	.word	0xffffffff


	//   ....[53]....
        /*1910*/ 	.word	0xffffffff


	//   ....[54]....
        /*1914*/ 	.word	0xffffffff


	//   ....[55]....
        /*1918*/ 	.word	0xffffffff


	//   ....[56]....
        /*191c*/ 	.word	0xffffffff


	//   ....[57]....
        /*1920*/ 	.word	0xffffffff


	//   ....[58]....
        /*1924*/ 	.word	0xffffffff


	//   ....[59]....
        /*1928*/ 	.word	0xffffffff


	//   ....[60]....
        /*192c*/ 	.word	0xffffffff


	//   ....[61]....
        /*1930*/ 	.word	0xffffffff


	//   ....[62]....
        /*1934*/ 	.word	0xffffffff


	//   ....[63]....
        /*1938*/ 	.word	0xffffffff


	//   ....[64]....
        /*193c*/ 	.word	0xffffffff


	//   ....[65]....
        /*1940*/ 	.word	0xffffffff


	//   ....[66]....
        /*1944*/ 	.word	0xffffffff


	//   ....[67]....
        /*1948*/ 	.word	0xffffffff


	//   ....[68]....
        /*194c*/ 	.word	0xffffffff


	//   ....[69]....
        /*1950*/ 	.word	0xffffffff


	//   ....[70]....
        /*1954*/ 	.word	0xffffffff


	//   ....[71]....
        /*1958*/ 	.word	0xffffffff


	//   ....[72]....
        /*195c*/ 	.word	0xffffffff


	//   ....[73]....
        /*1960*/ 	.word	0xffffffff


	//   ....[74]....
        /*1964*/ 	.word	0xffffffff


	//   ....[75]....
        /*1968*/ 	.word	0xffffffff


	//   ....[76]....
        /*196c*/ 	.word	0xffffffff


	//   ....[77]....
        /*1970*/ 	.word	0xffffffff


	//   ....[78]....
        /*1974*/ 	.word	0xffffffff


	//   ....[79]....
        /*1978*/ 	.word	0xffffffff


	//   ....[80]....
        /*197c*/ 	.word	0xffffffff


	//   ....[81]....
        /*1980*/ 	.word	0xffffffff


	//   ....[82]....
        /*1984*/ 	.word	0xffffffff


	//   ....[83]....
        /*1988*/ 	.word	0xffffffff


	//   ....[84]....
        /*198c*/ 	.word	0xffffffff


	//   ....[85]....
        /*1990*/ 	.word	0xffffffff


	//   ....[86]....
        /*1994*/ 	.word	0xffffffff


	//   ....[87]....
        /*1998*/ 	.word	0xffffffff


	//   ....[88]....
        /*199c*/ 	.word	0xffffffff


	//   ....[89]....
        /*19a0*/ 	.word	0xffffffff


	//   ....[90]....
        /*19a4*/ 	.word	0xffffffff


	//   ....[91]....
        /*19a8*/ 	.word	0xffffffff


	//   ....[92]....
        /*19ac*/ 	.word	0xffffffff


	//   ....[93]....
        /*19b0*/ 	.word	0xffffffff


	//   ....[94]....
        /*19b4*/ 	.word	0xffffffff


	//   ....[95]....
        /*19b8*/ 	.word	0xffffffff


	//   ....[96]....
        /*19bc*/ 	.word	0xffffffff


	//   ....[97]....
        /*19c0*/ 	.word	0xffffffff


	//   ....[98]....
        /*19c4*/ 	.word	0xffffffff


	//   ....[99]....
        /*19c8*/ 	.word	0xffffffff


	//   ....[100]....
        /*19cc*/ 	.word	0xffffffff


	//   ....[101]....
        /*19d0*/ 	.word	0xffffffff


	//   ....[102]....
        /*19d4*/ 	.word	0xffffffff


	//   ....[103]....
        /*19d8*/ 	.word	0xffffffff


	//   ....[104]....
        /*19dc*/ 	.word	0xffffffff


	//   ....[105]....
        /*19e0*/ 	.word	0xffffffff


	//   ....[106]....
        /*19e4*/ 	.word	0xffffffff


	//   ....[107]....
        /*19e8*/ 	.word	0xffffffff


	//   ....[108]....
        /*19ec*/ 	.word	0xffffffff


	//   ....[109]....
        /*19f0*/ 	.word	0xffffffff


	//   ....[110]....
        /*19f4*/ 	.word	0xffffffff


	//   ....[111]....
        /*19f8*/ 	.word	0xffffffff


	//   ....[112]....
        /*19fc*/ 	.word	0xffffffff


	//   ....[113]....
        /*1a00*/ 	.word	0xffffffff


	//   ....[114]....
        /*1a04*/ 	.word	0xffffffff


	//   ....[115]....
        /*1a08*/ 	.word	0xffffffff


	//   ....[116]....
        /*1a0c*/ 	.word	0xffffffff


	//   ....[117]....
        /*1a10*/ 	.word	0xffffffff


	//   ....[118]....
        /*1a14*/ 	.word	0xffffffff


	//   ....[119]....
        /*1a18*/ 	.word	0xffffffff


	//   ....[120]....
        /*1a1c*/ 	.word	0xffffffff


	//   ....[121]....
        /*1a20*/ 	.word	0xffffffff


	//   ....[122]....
        /*1a24*/ 	.word	0xffffffff


	//   ....[123]....
        /*1a28*/ 	.word	0xffffffff


	//   ....[124]....
        /*1a2c*/ 	.word	0xffffffff


	//   ....[125]....
        /*1a30*/ 	.word	0xffffffff


	//   ....[126]....
        /*1a34*/ 	.word	0xffffffff


	//   ....[127]....
        /*1a38*/ 	.word	0xffffffff


	//   ....[128]....
        /*1a3c*/ 	.word	0xffffffff


	//   ....[129]....
        /*1a40*/ 	.word	0xffffffff


	//   ....[130]....
        /*1a44*/ 	.word	0xffffffff


	//   ....[131]....
        /*1a48*/ 	.word	0xffffffff


	//   ....[132]....
        /*1a4c*/ 	.word	0xffffffff


	//   ....[133]....
        /*1a50*/ 	.word	0xffffffff


	//   ....[134]....
        /*1a54*/ 	.word	0xffffffff


	//   ....[135]....
        /*1a58*/ 	.word	0xffffffff


	//   ....[136]....
        /*1a5c*/ 	.word	0xffffffff


	//   ....[137]....
        /*1a60*/ 	.word	0xffffffff


	//   ....[138]....
        /*1a64*/ 	.word	0xffffffff


	//   ....[139]....
        /*1a68*/ 	.word	0xffffffff


	//   ....[140]....
        /*1a6c*/ 	.word	0xffffffff


	//   ....[141]....
        /*1a70*/ 	.word	0xffffffff


	//   ....[142]....
        /*1a74*/ 	.word	0xffffffff


	//   ....[143]....
        /*1a78*/ 	.word	0xffffffff


	//   ....[144]....
        /*1a7c*/ 	.word	0xffffffff


	//   ....[145]....
        /*1a80*/ 	.word	0xffffffff


	//   ....[146]....
        /*1a84*/ 	.word	0xffffffff


	//   ....[147]....
        /*1a88*/ 	.word	0xffffffff


	//   ....[148]....
        /*1a8c*/ 	.word	0xffffffff


	//   ....[149]....
        /*1a90*/ 	.word	0xffffffff


	//   ....[150]....
        /*1a94*/ 	.word	0xffffffff


	//   ....[151]....
        /*1a98*/ 	.word	0xffffffff


	//   ....[152]....
        /*1a9c*/ 	.word	0xffffffff


	//   ....[153]....
        /*1aa0*/ 	.word	0xffffffff


	//   ....[154]....
        /*1aa4*/ 	.word	0xffffffff


	//   ....[155]....
        /*1aa8*/ 	.word	0xffffffff


	//   ....[156]....
        /*1aac*/ 	.word	0xffffffff


	//   ....[157]....
        /*1ab0*/ 	.word	0xffffffff


	//   ....[158]....
        /*1ab4*/ 	.word	0xffffffff


	//   ....[159]....
        /*1ab8*/ 	.word	0xffffffff


	//   ....[160]....
        /*1abc*/ 	.word	0xffffffff


	//   ....[161]....
        /*1ac0*/ 	.word	0xffffffff


	//   ....[162]....
        /*1ac4*/ 	.word	0xffffffff


	//   ....[163]....
        /*1ac8*/ 	.word	0xffffffff


	//   ....[164]....
        /*1acc*/ 	.word	0xffffffff


	//   ....[165]....
        /*1ad0*/ 	.word	0xffffffff


	//   ....[166]....
        /*1ad4*/ 	.word	0xffffffff


	//   ....[167]....
        /*1ad8*/ 	.word	0xffffffff


	//   ....[168]....
        /*1adc*/ 	.word	0xffffffff


	//   ....[169]....
        /*1ae0*/ 	.word	0xffffffff


	//   ....[170]....
        /*1ae4*/ 	.word	0xffffffff


	//   ....[171]....
        /*1ae8*/ 	.word	0xffffffff


	//   ....[172]....
        /*1aec*/ 	.word	0xffffffff


	//   ....[173]....
        /*1af0*/ 	.word	0xffffffff


	//   ....[174]....
        /*1af4*/ 	.word	0xffffffff


	//   ....[175]....
        /*1af8*/ 	.word	0xffffffff


	//   ....[176]....
        /*1afc*/ 	.word	0xffffffff


	//   ....[177]....
        /*1b00*/ 	.word	0xffffffff


	//   ....[178]....
        /*1b04*/ 	.word	0xffffffff


	//   ....[179]....
        /*1b08*/ 	.word	0xffffffff


	//   ....[180]....
        /*1b0c*/ 	.word	0xffffffff


	//   ....[181]....
        /*1b10*/ 	.word	0xffffffff


	//   ....[182]....
        /*1b14*/ 	.word	0xffffffff


	//   ....[183]....
        /*1b18*/ 	.word	0xffffffff


	//   ....[184]....
        /*1b1c*/ 	.word	0xffffffff


	//   ....[185]....
        /*1b20*/ 	.word	0xffffffff


	//   ....[186]....
        /*1b24*/ 	.word	0xffffffff


	//   ....[187]....
        /*1b28*/ 	.word	0xffffffff


	//   ....[188]....
        /*1b2c*/ 	.word	0xffffffff


	//   ....[189]....
        /*1b30*/ 	.word	0xffffffff


	//   ....[190]....
        /*1b34*/ 	.word	0xffffffff


	//   ....[191]....
        /*1b38*/ 	.word	0xffffffff


	//   ....[192]....
        /*1b3c*/ 	.word	0xffffffff


	//   ....[193]....
        /*1b40*/ 	.word	0xffffffff


	//   ....[194]....
        /*1b44*/ 	.word	0xffffffff


	//   ....[195]....
        /*1b48*/ 	.word	0xffffffff


	//   ....[196]....
        /*1b4c*/ 	.word	0xffffffff


	//   ....[197]....
        /*1b50*/ 	.word	0xffffffff


	//   ....[198]....
        /*1b54*/ 	.word	0xffffffff


	//   ....[199]....
        /*1b58*/ 	.word	0xffffffff


	//   ....[200]....
        /*1b5c*/ 	.word	0xffffffff


	//   ....[201]....
        /*1b60*/ 	.word	0xffffffff


	//   ....[202]....
        /*1b64*/ 	.word	0xffffffff


	//   ....[203]....
        /*1b68*/ 	.word	0xffffffff


	//   ....[204]....
        /*1b6c*/ 	.word	0xffffffff


	//   ....[205]....
        /*1b70*/ 	.word	0xffffffff


	//   ....[206]....
        /*1b74*/ 	.word	0xffffffff


	//   ....[207]....
        /*1b78*/ 	.word	0xffffffff


	//   ....[208]....
        /*1b7c*/ 	.word	0xffffffff


	//   ....[209]....
        /*1b80*/ 	.word	0xffffffff


	//   ....[210]....
        /*1b84*/ 	.word	0xffffffff


	//   ....[211]....
        /*1b88*/ 	.word	0xffffffff


	//   ....[212]....
        /*1b8c*/ 	.word	0xffffffff


	//   ....[213]....
        /*1b90*/ 	.word	0xffffffff


	//   ....[214]....
        /*1b94*/ 	.word	0xffffffff


	//   ....[215]....
        /*1b98*/ 	.word	0xffffffff


	//   ....[216]....
        /*1b9c*/ 	.word	0xffffffff


	//   ....[217]....
        /*1ba0*/ 	.word	0xffffffff


	//   ....[218]....
        /*1ba4*/ 	.word	0xffffffff


	//   ....[219]....
        /*1ba8*/ 	.word	0xffffffff


	//   ....[220]....
        /*1bac*/ 	.word	0xffffffff


	//   ....[221]....
        /*1bb0*/ 	.word	0xffffffff


	//   ....[222]....
        /*1bb4*/ 	.word	0xffffffff


	//   ....[223]....
        /*1bb8*/ 	.word	0xffffffff


	//   ....[224]....
        /*1bbc*/ 	.word	0xffffffff


	//   ....[225]....
        /*1bc0*/ 	.word	0xffffffff


	//   ....[226]....
        /*1bc4*/ 	.word	0xffffffff


	//   ....[227]....
        /*1bc8*/ 	.word	0xffffffff


	//   ....[228]....
        /*1bcc*/ 	.word	0xffffffff


	//   ....[229]....
        /*1bd0*/ 	.word	0xffffffff


	//   ....[230]....
        /*1bd4*/ 	.word	0xffffffff


	//   ....[231]....
        /*1bd8*/ 	.word	0xffffffff


	//   ....[232]....
        /*1bdc*/ 	.word	0xffffffff


	//   ....[233]....
        /*1be0*/ 	.word	0xffffffff


	//   ....[234]....
        /*1be4*/ 	.word	0xffffffff


	//   ....[235]....
        /*1be8*/ 	.word	0xffffffff


	//   ....[236]....
        /*1bec*/ 	.word	0xffffffff


	//   ....[237]....
        /*1bf0*/ 	.word	0xffffffff


	//   ....[238]....
        /*1bf4*/ 	.word	0xffffffff


	//   ....[239]....
        /*1bf8*/ 	.word	0xffffffff


	//   ....[240]....
        /*1bfc*/ 	.word	0xffffffff


	//   ....[241]....
        /*1c00*/ 	.word	0xffffffff


	//   ....[242]....
        /*1c04*/ 	.word	0xffffffff


	//   ....[243]....
        /*1c08*/ 	.word	0xffffffff


	//   ....[244]....
        /*1c0c*/ 	.word	0xffffffff


	//   ....[245]....
        /*1c10*/ 	.word	0xffffffff


	//   ....[246]....
        /*1c14*/ 	.word	0xffffffff


	//   ....[247]....
        /*1c18*/ 	.word	0xffffffff


	//   ....[248]....
        /*1c1c*/ 	.word	0xffffffff


	//   ....[249]....
        /*1c20*/ 	.word	0xffffffff


	//   ....[250]....
        /*1c24*/ 	.word	0xffffffff


	//   ....[251]....
        /*1c28*/ 	.word	0xffffffff


	//   ....[252]....
        /*1c2c*/ 	.word	0xffffffff


	//   ....[253]....
        /*1c30*/ 	.word	0xffffffff


	//   ....[254]....
        /*1c34*/ 	.word	0xffffffff


	//   ....[255]....
        /*1c38*/ 	.word	0xffffffff


	//   ....[0]....
        /*1c3c*/ 	.word	0xffffffff


	//   ....[1]....
        /*1c40*/ 	.word	0xffffffff


	//   ....[2]....
        /*1c44*/ 	.word	0xffffffff


	//   ....[3]....
        /*1c48*/ 	.word	0xffffffff


	//   ....[4]....
        /*1c4c*/ 	.word	0xffffffff


	//   ....[5]....
        /*1c50*/ 	.word	0xffffffff


	//   ....[6]....
        /*1c54*/ 	.word	0xffffffff


	//   ....[7]....
        /*1c58*/ 	.word	0xffffffff


	//   ....[8]....
        /*1c5c*/ 	.word	0xffffffff


	//   ....[9]....
        /*1c60*/ 	.word	0xffffffff


	//   ....[10]....
        /*1c64*/ 	.word	0xffffffff


	//   ....[11]....
        /*1c68*/ 	.word	0xffffffff


	//   ....[12]....
        /*1c6c*/ 	.word	0xffffffff


	//   ....[13]....
        /*1c70*/ 	.word	0xffffffff


	//   ....[14]....
        /*1c74*/ 	.word	0xffffffff


	//   ....[15]....
        /*1c78*/ 	.word	0xffffffff


	//   ....[16]....
        /*1c7c*/ 	.word	0xffffffff


	//   ....[17]....
        /*1c80*/ 	.word	0xffffffff


	//   ....[18]....
        /*1c84*/ 	.word	0xffffffff


	//   ....[19]....
        /*1c88*/ 	.word	0xffffffff


	//   ....[20]....
        /*1c8c*/ 	.word	0xffffffff


	//   ....[21]....
        /*1c90*/ 	.word	0xffffffff


	//   ....[22]....
        /*1c94*/ 	.word	0xffffffff


	//   ....[23]....
        /*1c98*/ 	.word	0xffffffff


	//   ....[24]....
        /*1c9c*/ 	.word	0xffffffff


	//   ....[25]....
        /*1ca0*/ 	.word	0xffffffff


	//   ....[26]....
        /*1ca4*/ 	.word	0xffffffff


	//   ....[27]....
        /*1ca8*/ 	.word	0xffffffff


	//   ....[28]....
        /*1cac*/ 	.word	0xffffffff


	//   ....[29]....
        /*1cb0*/ 	.word	0xffffffff


	//   ....[30]....
        /*1cb4*/ 	.word	0xffffffff


	//   ....[31]....
        /*1cb8*/ 	.word	0xffffffff


	//   ....[32]....
        /*1cbc*/ 	.word	0xffffffff


	//   ....[33]....
        /*1cc0*/ 	.word	0xffffffff


	//   ....[34]....
        /*1cc4*/ 	.word	0xffffffff


	//   ....[35]....
        /*1cc8*/ 	.word	0xffffffff


	//   ....[36]....
        /*1ccc*/ 	.word	0xffffffff


	//   ....[37]....
        /*1cd0*/ 	.word	0xffffffff


	//   ....[38]....
        /*1cd4*/ 	.word	0xffffffff


	//   ....[39]....
        /*1cd8*/ 	.word	0xffffffff


	//   ....[40]....
        /*1cdc*/ 	.word	0xffffffff


	//   ....[41]....
        /*1ce0*/ 	.word	0xffffffff


	//   ....[42]....
        /*1ce4*/ 	.word	0xffffffff


	//   ....[43]....
        /*1ce8*/ 	.word	0xffffffff


	//   ....[44]....
        /*1cec*/ 	.word	0xffffffff


	//   ....[45]....
        /*1cf0*/ 	.word	0xffffffff


	//   ....[46]....
        /*1cf4*/ 	.word	0xffffffff


	//   ....[47]....
        /*1cf8*/ 	.word	0xffffffff


	//   ....[48]....
        /*1cfc*/ 	.word	0xffffffff


	//   ....[49]....
        /*1d00*/ 	.word	0xffffffff


	//   ....[50]....
        /*1d04*/ 	.word	0xffffffff


	//   ....[51]....
        /*1d08*/ 	.word	0xffffffff


	//   ....[52]....
        /*1d0c*/ 	.word	0xffffffff


	//   ....[53]....
        /*1d10*/ 	.word	0xffffffff


	//   ....[54]....
        /*1d14*/ 	.word	0xffffffff


	//   ....[55]....
        /*1d18*/ 	.word	0xffffffff


	//   ....[56]....
        /*1d1c*/ 	.word	0xffffffff


	//   ....[57]....
        /*1d20*/ 	.word	0xffffffff


	//   ....[58]....
        /*1d24*/ 	.word	0xffffffff


	//   ....[59]....
        /*1d28*/ 	.word	0xffffffff


	//   ....[60]....
        /*1d2c*/ 	.word	0xffffffff


	//   ....[61]....
        /*1d30*/ 	.word	0xffffffff


	//   ....[62]....
        /*1d34*/ 	.word	0xffffffff


	//   ....[63]....
        /*1d38*/ 	.word	0xffffffff


	//   ....[64]....
        /*1d3c*/ 	.word	0xffffffff


	//   ....[65]....
        /*1d40*/ 	.word	0xffffffff


	//   ....[66]....
        /*1d44*/ 	.word	0xffffffff


	//   ....[67]....
        /*1d48*/ 	.word	0xffffffff


	//   ....[68]....
        /*1d4c*/ 	.word	0xffffffff


	//   ....[69]....
        /*1d50*/ 	.word	0xffffffff


	//   ....[70]....
        /*1d54*/ 	.word	0xffffffff


	//   ....[71]....
        /*1d58*/ 	.word	0xffffffff


	//   ....[72]....
        /*1d5c*/ 	.word	0xffffffff


	//   ....[73]....
        /*1d60*/ 	.word	0xffffffff


	//   ....[74]....
        /*1d64*/ 	.word	0xffffffff


	//   ....[75]....
        /*1d68*/ 	.word	0xffffffff


	//   ....[76]....
        /*1d6c*/ 	.word	0xffffffff


	//   ....[77]....
        /*1d70*/ 	.word	0xffffffff


	//   ....[78]....
        /*1d74*/ 	.word	0xffffffff


	//   ....[79]....
        /*1d78*/ 	.word	0xffffffff


	//   ....[80]....
        /*1d7c*/ 	.word	0xffffffff


	//   ....[81]....
        /*1d80*/ 	.word	0xffffffff


	//   ....[82]....
        /*1d84*/ 	.word	0xffffffff


	//   ....[83]....
        /*1d88*/ 	.word	0xffffffff


	//   ....[84]....
        /*1d8c*/ 	.word	0xffffffff


	//   ....[85]....
        /*1d90*/ 	.word	0xffffffff


	//   ....[86]....
        /*1d94*/ 	.word	0xffffffff


	//   ....[87]....
        /*1d98*/ 	.word	0xffffffff


	//   ....[88]....
        /*1d9c*/ 	.word	0xffffffff


	//   ....[89]....
        /*1da0*/ 	.word	0xffffffff


	//   ....[90]....
        /*1da4*/ 	.word	0xffffffff


	//   ....[91]....
        /*1da8*/ 	.word	0xffffffff


	//   ....[92]....
        /*1dac*/ 	.word	0xffffffff


	//   ....[93]....
        /*1db0*/ 	.word	0xffffffff


	//   ....[94]....
        /*1db4*/ 	.word	0xffffffff


	//   ....[95]....
        /*1db8*/ 	.word	0xffffffff


	//   ....[96]....
        /*1dbc*/ 	.word	0xffffffff


	//   ....[97]....
        /*1dc0*/ 	.word	0xffffffff


	//   ....[98]....
        /*1dc4*/ 	.word	0xffffffff


	//   ....[99]....
        /*1dc8*/ 	.word	0xffffffff


	//   ....[100]....
        /*1dcc*/ 	.word	0xffffffff


	//   ....[101]....
        /*1dd0*/ 	.word	0xffffffff


	//   ....[102]....
        /*1dd4*/ 	.word	0xffffffff


	//   ....[103]....
        /*1dd8*/ 	.word	0xffffffff


	//   ....[104]....
        /*1ddc*/ 	.word	0xffffffff


	//   ....[105]....
        /*1de0*/ 	.word	0xffffffff


	//   ....[106]....
        /*1de4*/ 	.word	0xffffffff


	//   ....[107]....
        /*1de8*/ 	.word	0xffffffff


	//   ....[108]....
        /*1dec*/ 	.word	0xffffffff


	//   ....[109]....
        /*1df0*/ 	.word	0xffffffff


	//   ....[110]....
        /*1df4*/ 	.word	0xffffffff


	//   ....[111]....
        /*1df8*/ 	.word	0xffffffff


	//   ....[112]....
        /*1dfc*/ 	.word	0xffffffff


	//   ....[113]....
        /*1e00*/ 	.word	0xffffffff


	//   ....[114]....
        /*1e04*/ 	.word	0xffffffff


	//   ....[115]....
        /*1e08*/ 	.word	0xffffffff


	//   ....[116]....
        /*1e0c*/ 	.word	0xffffffff


	//   ....[117]....
        /*1e10*/ 	.word	0xffffffff


	//   ....[118]....
        /*1e14*/ 	.word	0xffffffff


	//   ....[119]....
        /*1e18*/ 	.word	0xffffffff


	//   ....[120]....
        /*1e1c*/ 	.word	0xffffffff


	//   ....[121]....
        /*1e20*/ 	.word	0xffffffff


	//   ....[122]....
        /*1e24*/ 	.word	0xffffffff


	//   ....[123]....
        /*1e28*/ 	.word	0xffffffff


	//   ....[124]....
        /*1e2c*/ 	.word	0xffffffff


	//   ....[125]....
        /*1e30*/ 	.word	0xffffffff


	//   ....[126]....
        /*1e34*/ 	.word	0xffffffff


	//   ....[127]....
        /*1e38*/ 	.word	0xffffffff


	//   ....[128]....
        /*1e3c*/ 	.word	0xffffffff


	//   ....[129]....
        /*1e40*/ 	.word	0xffffffff


	//   ....[130]....
        /*1e44*/ 	.word	0xffffffff


	//   ....[131]....
        /*1e48*/ 	.word	0xffffffff


	//   ....[132]....
        /*1e4c*/ 	.word	0xffffffff


	//   ....[133]....
        /*1e50*/ 	.word	0xffffffff


	//   ....[134]....
        /*1e54*/ 	.word	0xffffffff


	//   ....[135]....
        /*1e58*/ 	.word	0xffffffff


	//   ....[136]....
        /*1e5c*/ 	.word	0xffffffff


	//   ....[137]....
        /*1e60*/ 	.word	0xffffffff


	//   ....[138]....
        /*1e64*/ 	.word	0xffffffff


	//   ....[139]....
        /*1e68*/ 	.word	0xffffffff


	//   ....[140]....
        /*1e6c*/ 	.word	0xffffffff


	//   ....[141]....
        /*1e70*/ 	.word	0xffffffff


	//   ....[142]....
        /*1e74*/ 	.word	0xffffffff


	//   ....[143]....
        /*1e78*/ 	.word	0xffffffff


	//   ....[144]....
        /*1e7c*/ 	.word	0xffffffff


	//   ....[145]....
        /*1e80*/ 	.word	0xffffffff


	//   ....[146]....
        /*1e84*/ 	.word	0xffffffff


	//   ....[147]....
        /*1e88*/ 	.word	0xffffffff


	//   ....[148]....
        /*1e8c*/ 	.word	0xffffffff


	//   ....[149]....
        /*1e90*/ 	.word	0xffffffff


	//   ....[150]....
        /*1e94*/ 	.word	0xffffffff


	//   ....[151]....
        /*1e98*/ 	.word	0xffffffff


	//   ....[152]....
        /*1e9c*/ 	.word	0xffffffff


	//   ....[153]....
        /*1ea0*/ 	.word	0xffffffff


	//   ....[154]....
        /*1ea4*/ 	.word	0xffffffff


	//   ....[155]....
        /*1ea8*/ 	.word	0xffffffff


	//   ....[156]....
        /*1eac*/ 	.word	0xffffffff


	//   ....[157]....
        /*1eb0*/ 	.word	0xffffffff


	//   ....[158]....
        /*1eb4*/ 	.word	0xffffffff


	//   ....[159]....
        /*1eb8*/ 	.word	0xffffffff


	//   ....[160]....
        /*1ebc*/ 	.word	0xffffffff


	//   ....[161]....
        /*1ec0*/ 	.word	0xffffffff


	//   ....[162]....
        /*1ec4*/ 	.word	0xffffffff


	//   ....[163]....
        /*1ec8*/ 	.word	0xffffffff


	//   ....[164]....
        /*1ecc*/ 	.word	0xffffffff


	//   ....[165]....
        /*1ed0*/ 	.word	0xffffffff


	//   ....[166]....
        /*1ed4*/ 	.word	0xffffffff


	//   ....[167]....
        /*1ed8*/ 	.word	0xffffffff


	//   ....[168]....
        /*1edc*/ 	.word	0xffffffff


	//   ....[169]....
        /*1ee0*/ 	.word	0xffffffff


	//   ....[170]....
        /*1ee4*/ 	.word	0xffffffff


	//   ....[171]....
        /*1ee8*/ 	.word	0xffffffff


	//   ....[172]....
        /*1eec*/ 	.word	0xffffffff


	//   ....[173]....
        /*1ef0*/ 	.word	0xffffffff


	//   ....[174]....
        /*1ef4*/ 	.word	0xffffffff


	//   ....[175]....
        /*1ef8*/ 	.word	0xffffffff


	//   ....[176]....
        /*1efc*/ 	.word	0xffffffff


	//   ....[177]....
        /*1f00*/ 	.word	0xffffffff


	//   ....[178]....
        /*1f04*/ 	.word	0xffffffff


	//   ....[179]....
        /*1f08*/ 	.word	0xffffffff


	//   ....[180]....
        /*1f0c*/ 	.word	0xffffffff


	//   ....[181]....
        /*1f10*/ 	.word	0xffffffff


	//   ....[182]....
        /*1f14*/ 	.word	0xffffffff


	//   ....[183]....
        /*1f18*/ 	.word	0xffffffff


	//   ....[184]....
        /*1f1c*/ 	.word	0xffffffff


	//   ....[185]....
        /*1f20*/ 	.word	0xffffffff


	//   ....[186]....
        /*1f24*/ 	.word	0xffffffff


	//   ....[187]....
        /*1f28*/ 	.word	0xffffffff


	//   ....[188]....
        /*1f2c*/ 	.word	0xffffffff


	//   ....[189]....
        /*1f30*/ 	.word	0xffffffff


	//   ....[190]....
        /*1f34*/ 	.word	0xffffffff


	//   ....[191]....
        /*1f38*/ 	.word	0xffffffff


	//   ....[192]....
        /*1f3c*/ 	.word	0xffffffff


	//   ....[193]....
        /*1f40*/ 	.word	0xffffffff


	//   ....[194]....
        /*1f44*/ 	.word	0xffffffff


	//   ....[195]....
        /*1f48*/ 	.word	0xffffffff


	//   ....[196]....
        /*1f4c*/ 	.word	0xffffffff


	//   ....[197]....
        /*1f50*/ 	.word	0xffffffff


	//   ....[198]....
        /*1f54*/ 	.word	0xffffffff


	//   ....[199]....
        /*1f58*/ 	.word	0xffffffff


	//   ....[200]....
        /*1f5c*/ 	.word	0xffffffff


	//   ....[201]....
        /*1f60*/ 	.word	0xffffffff


	//   ....[202]....
        /*1f64*/ 	.word	0xffffffff


	//   ....[203]....
        /*1f68*/ 	.word	0xffffffff


	//   ....[204]....
        /*1f6c*/ 	.word	0xffffffff


	//   ....[205]....
        /*1f70*/ 	.word	0xffffffff


	//   ....[206]....
        /*1f74*/ 	.word	0xffffffff


	//   ....[207]....
        /*1f78*/ 	.word	0xffffffff


	//   ....[208]....
        /*1f7c*/ 	.word	0xffffffff


	//   ....[209]....
        /*1f80*/ 	.word	0xffffffff


	//   ....[210]....
        /*1f84*/ 	.word	0xffffffff


	//   ....[211]....
        /*1f88*/ 	.word	0xffffffff


	//   ....[212]....
        /*1f8c*/ 	.word	0xffffffff


	//   ....[213]....
        /*1f90*/ 	.word	0xffffffff


	//   ....[214]....
        /*1f94*/ 	.word	0xffffffff


	//   ....[215]....
        /*1f98*/ 	.word	0xffffffff


	//   ....[216]....
        /*1f9c*/ 	.word	0xffffffff


	//   ....[217]....
        /*1fa0*/ 	.word	0xffffffff


	//   ....[218]....
        /*1fa4*/ 	.word	0xffffffff


	//   ....[219]....
        /*1fa8*/ 	.word	0xffffffff


	//   ....[220]....
        /*1fac*/ 	.word	0xffffffff


	//   ....[221]....
        /*1fb0*/ 	.word	0xffffffff


	//   ....[222]....
        /*1fb4*/ 	.word	0xffffffff


	//   ....[223]....
        /*1fb8*/ 	.word	0xffffffff


	//   ....[224]....
        /*1fbc*/ 	.word	0xffffffff


	//   ....[225]....
        /*1fc0*/ 	.word	0xffffffff


	//   ....[226]....
        /*1fc4*/ 	.word	0xffffffff


	//   ....[227]....
        /*1fc8*/ 	.word	0xffffffff


	//   ....[228]....
        /*1fcc*/ 	.word	0xffffffff


	//   ....[229]....
        /*1fd0*/ 	.word	0xffffffff


	//   ....[230]....
        /*1fd4*/ 	.word	0xffffffff


	//   ....[231]....
        /*1fd8*/ 	.word	0xffffffff


	//   ....[232]....
        /*1fdc*/ 	.word	0xffffffff


	//   ....[233]....
        /*1fe0*/ 	.word	0xffffffff


	//   ....[234]....
        /*1fe4*/ 	.word	0xffffffff


	//   ....[235]....
        /*1fe8*/ 	.word	0xffffffff


	//   ....[236]....
        /*1fec*/ 	.word	0xffffffff


	//   ....[237]....
        /*1ff0*/ 	.word	0xffffffff


	//   ....[238]....
        /*1ff4*/ 	.word	0xffffffff


	//   ....[239]....
        /*1ff8*/ 	.word	0xffffffff


	//   ....[240]....
        /*1ffc*/ 	.word	0xffffffff


	//   ....[241]....
        /*2000*/ 	.word	0xffffffff


	//   ....[242]....
        /*2004*/ 	.word	0xffffffff


	//   ....[243]....
        /*2008*/ 	.word	0xffffffff


	//   ....[244]....
        /*200c*/ 	.word	0xffffffff


	//   ....[245]....
        /*2010*/ 	.word	0xffffffff


	//   ....[246]....
        /*2014*/ 	.word	0xffffffff


	//   ....[247]....
        /*2018*/ 	.word	0xffffffff


	//   ....[248]....
        /*201c*/ 	.word	0xffffffff


	//   ....[249]....
        /*2020*/ 	.word	0xffffffff


	//   ....[250]....
        /*2024*/ 	.word	0xffffffff


	//   ....[251]....
        /*2028*/ 	.word	0xffffffff


	//   ....[252]....
        /*202c*/ 	.word	0xffffffff


	//   ....[253]....
        /*2030*/ 	.word	0xffffffff


	//   ....[254]....
        /*2034*/ 	.word	0xffffffff


	//   ....[255]....
        /*2038*/ 	.word	0xffffffff


	//   ....[0]....
        /*203c*/ 	.word	0xffffffff


	//   ....[1]....
        /*2040*/ 	.word	0xffffffff


	//   ....[2]....
        /*2044*/ 	.word	0xffffffff


	//   ....[3]....
        /*2048*/ 	.word	0xffffffff


	//   ....[4]....
        /*204c*/ 	.word	0xffffffff


	//   ....[5]....
        /*2050*/ 	.word	0xffffffff


	//   ....[6]....
        /*2054*/ 	.word	0xffffffff


	//   ....[7]....
        /*2058*/ 	.word	0xffffffff


	//   ....[8]....
        /*205c*/ 	.word	0xffffffff


	//   ....[9]....
        /*2060*/ 	.word	0xffffffff


	//   ....[10]....
        /*2064*/ 	.word	0xffffffff


	//   ....[11]....
        /*2068*/ 	.word	0xffffffff


	//   ....[12]....
        /*206c*/ 	.word	0xffffffff


	//   ....[13]....
        /*2070*/ 	.word	0xffffffff


	//   ....[14]....
        /*2074*/ 	.word	0xffffffff


	//   ....[15]....
        /*2078*/ 	.word	0xffffffff


	//   ....[16]....
        /*207c*/ 	.word	0xffffffff


	//   ....[17]....
        /*2080*/ 	.word	0xffffffff


	//   ....[18]....
        /*2084*/ 	.word	0xffffffff


	//   ....[19]....
        /*2088*/ 	.word	0xffffffff


	//   ....[20]....
        /*208c*/ 	.word	0xffffffff


	//   ....[21]....
        /*2090*/ 	.word	0xffffffff


	//   ....[22]....
        /*2094*/ 	.word	0xffffffff


	//   ....[23]....
        /*2098*/ 	.word	0xffffffff


	//   ....[24]....
        /*209c*/ 	.word	0xffffffff


	//   ....[25]....
        /*20a0*/ 	.word	0xffffffff


	//   ....[26]....
        /*20a4*/ 	.word	0xffffffff


	//   ....[27]....
        /*20a8*/ 	.word	0xffffffff


	//   ....[28]....
        /*20ac*/ 	.word	0xffffffff


	//   ....[29]....
        /*20b0*/ 	.word	0xffffffff


	//   ....[30]....
        /*20b4*/ 	.word	0xffffffff


	//   ....[31]....
        /*20b8*/ 	.word	0xffffffff


	//   ....[32]....
        /*20bc*/ 	.word	0xffffffff


	//   ....[33]....
        /*20c0*/ 	.word	0xffffffff


	//   ....[34]....
        /*20c4*/ 	.word	0xffffffff


	//   ....[35]....
        /*20c8*/ 	.word	0xffffffff


	//   ....[36]....
        /*20cc*/ 	.word	0xffffffff


	//   ....[37]....
        /*20d0*/ 	.word	0xffffffff


	//   ....[38]....
        /*20d4*/ 	.word	0xffffffff


	//   ....[39]....
        /*20d8*/ 	.word	0xffffffff


	//   ....[40]....
        /*20dc*/ 	.word	0xffffffff


	//   ....[41]....
        /*20e0*/ 	.word	0xffffffff


	//   ....[42]....
        /*20e4*/ 	.word	0xffffffff


	//   ....[43]....
        /*20e8*/ 	.word	0xffffffff


	//   ....[44]....
        /*20ec*/ 	.word	0xffffffff


	//   ....[45]....
        /*20f0*/ 	.word	0xffffffff


	//   ....[46]....
        /*20f4*/ 	.word	0xffffffff


	//   ....[47]....
        /*20f8*/ 	.word	0xffffffff


	//   ....[48]....
        /*20fc*/ 	.word	0xffffffff


	//   ....[49]....
        /*2100*/ 	.word	0xffffffff


	//   ....[50]....
        /*2104*/ 	.word	0xffffffff


	//   ....[51]....
        /*2108*/ 	.word	0xffffffff


	//   ....[52]....
        /*210c*/ 	.word	0xffffffff


	//   ....[53]....
        /*2110*/ 	.word	0xffffffff


	//   ....[54]....
        /*2114*/ 	.word	0xffffffff


	//   ....[55]....
        /*2118*/ 	.word	0xffffffff


	//   ....[56]....
        /*211c*/ 	.word	0xffffffff


	//   ....[57]....
        /*2120*/ 	.word	0xffffffff


	//   ....[58]....
        /*2124*/ 	.word	0xffffffff


	//   ....[59]....
        /*2128*/ 	.word	0xffffffff


	//   ....[60]....
        /*212c*/ 	.word	0xffffffff


	//   ....[61]....
        /*2130*/ 	.word	0xffffffff


	//   ....[62]....
        /*2134*/ 	.word	0xffffffff


	//   ....[63]....
        /*2138*/ 	.word	0xffffffff


	//   ....[64]....
        /*213c*/ 	.word	0xffffffff


	//   ....[65]....
        /*2140*/ 	.word	0xffffffff


	//   ....[66]....
        /*2144*/ 	.word	0xffffffff


	//   ....[67]....
        /*2148*/ 	.word	0xffffffff


	//   ....[68]....
        /*214c*/ 	.word	0xffffffff


	//   ....[69]....
        /*2150*/ 	.word	0xffffffff


	//   ....[70]....
        /*2154*/ 	.word	0xffffffff


	//   ....[71]....
        /*2158*/ 	.word	0xffffffff


	//   ....[72]....
        /*215c*/ 	.word	0xffffffff


	//   ....[73]....
        /*2160*/ 	.word	0xffffffff


	//   ....[74]....
        /*2164*/ 	.word	0xffffffff


	//   ....[75]....
        /*2168*/ 	.word	0xffffffff


	//   ....[76]....
        /*216c*/ 	.word	0xffffffff


	//   ....[77]....
        /*2170*/ 	.word	0xffffffff


	//   ....[78]....
        /*2174*/ 	.word	0xffffffff


	//   ....[79]....
        /*2178*/ 	.word	0xffffffff


	//   ....[80]....
        /*217c*/ 	.word	0xffffffff


	//   ....[81]....
        /*2180*/ 	.word	0xffffffff


	//   ....[82]....
        /*2184*/ 	.word	0xffffffff


	//   ....[83]....
        /*2188*/ 	.word	0xffffffff


	//   ....[84]....
        /*218c*/ 	.word	0xffffffff


	//   ....[85]....
        /*2190*/ 	.word	0xffffffff


	//   ....[86]....
        /*2194*/ 	.word	0xffffffff


	//   ....[87]....
        /*2198*/ 	.word	0xffffffff


	//   ....[88]....
        /*219c*/ 	.word	0xffffffff


	//   ....[89]....
        /*21a0*/ 	.word	0xffffffff


	//   ....[90]....
        /*21a4*/ 	.word	0xffffffff


	//   ....[91]....
        /*21a8*/ 	.word	0xffffffff


	//   ....[92]....
        /*21ac*/ 	.word	0xffffffff


	//   ....[93]....
        /*21b0*/ 	.word	0xffffffff


	//   ....[94]....
        /*21b4*/ 	.word	0xffffffff


	//   ....[95]....
        /*21b8*/ 	.word	0xffffffff


	//   ....[96]....
        /*21bc*/ 	.word	0xffffffff


	//   ....[97]....
        /*21c0*/ 	.word	0xffffffff


	//   ....[98]....
        /*21c4*/ 	.word	0xffffffff


	//   ....[99]....
        /*21c8*/ 	.word	0xffffffff


	//   ....[100]....
        /*21cc*/ 	.word	0xffffffff


	//   ....[101]....
        /*21d0*/ 	.word	0xffffffff


	//   ....[102]....
        /*21d4*/ 	.word	0xffffffff


	//   ....[103]....
        /*21d8*/ 	.word	0xffffffff


	//   ....[104]....
        /*21dc*/ 	.word	0xffffffff


	//   ....[105]....
        /*21e0*/ 	.word	0xffffffff


	//   ....[106]....
        /*21e4*/ 	.word	0xffffffff


	//   ....[107]....
        /*21e8*/ 	.word	0xffffffff


	//   ....[108]....
        /*21ec*/ 	.word	0xffffffff


	//   ....[109]....
        /*21f0*/ 	.word	0xffffffff


	//   ....[110]....
        /*21f4*/ 	.word	0xffffffff


	//   ....[111]....
        /*21f8*/ 	.word	0xffffffff


	//   ....[112]....
        /*21fc*/ 	.word	0xffffffff


	//   ....[113]....
        /*2200*/ 	.word	0xffffffff


	//   ....[114]....
        /*2204*/ 	.word	0xffffffff


	//   ....[115]....
        /*2208*/ 	.word	0xffffffff


	//   ....[116]....
        /*220c*/ 	.word	0xffffffff


	//   ....[117]....
        /*2210*/ 	.word	0xffffffff


	//   ....[118]....
        /*2214*/ 	.word	0xffffffff


	//   ....[119]....
        /*2218*/ 	.word	0xffffffff


	//   ....[120]....
        /*221c*/ 	.word	0xffffffff


	//   ....[121]....
        /*2220*/ 	.word	0xffffffff


	//   ....[122]....
        /*2224*/ 	.word	0xffffffff


	//   ....[123]....
        /*2228*/ 	.word	0xffffffff


	//   ....[124]....
        /*222c*/ 	.word	0xffffffff


	//   ....[125]....
        /*2230*/ 	.word	0xffffffff


	//   ....[126]....
        /*2234*/ 	.word	0xffffffff


	//   ....[127]....
        /*2238*/ 	.word	0xffffffff


	//   ....[128]....
        /*223c*/ 	.word	0xffffffff


	//   ....[129]....
        /*2240*/ 	.word	0xffffffff


	//   ....[130]....
        /*2244*/ 	.word	0xffffffff


	//   ....[131]....
        /*2248*/ 	.word	0xffffffff


	//   ....[132]....
        /*224c*/ 	.word	0xffffffff


	//   ....[133]....
        /*2250*/ 	.word	0xffffffff


	//   ....[134]....
        /*2254*/ 	.word	0xffffffff


	//   ....[135]....
        /*2258*/ 	.word	0xffffffff


	//   ....[136]....
        /*225c*/ 	.word	0xffffffff


	//   ....[137]....
        /*2260*/ 	.word	0xffffffff


	//   ....[138]....
        /*2264*/ 	.word	0xffffffff


	//   ....[139]....
        /*2268*/ 	.word	0xffffffff


	//   ....[140]....
        /*226c*/ 	.word	0xffffffff


	//   ....[141]....
        /*2270*/ 	.word	0xffffffff


	//   ....[142]....
        /*2274*/ 	.word	0xffffffff


	//   ....[143]....
        /*2278*/ 	.word	0xffffffff


	//   ....[144]....
        /*227c*/ 	.word	0xffffffff


	//   ....[145]....
        /*2280*/ 	.word	0xffffffff


	//   ....[146]....
        /*2284*/ 	.word	0xffffffff


	//   ....[147]....
        /*2288*/ 	.word	0xffffffff


	//   ....[148]....
        /*228c*/ 	.word	0xffffffff


	//   ....[149]....
        /*2290*/ 	.word	0xffffffff


	//   ....[150]....
        /*2294*/ 	.word	0xffffffff


	//   ....[151]....
        /*2298*/ 	.word	0xffffffff


	//   ....[152]....
        /*229c*/ 	.word	0xffffffff


	//   ....[153]....
        /*22a0*/ 	.word	0xffffffff


	//   ....[154]....
        /*22a4*/ 	.word	0xffffffff


	//   ....[155]....
        /*22a8*/ 	.word	0xffffffff


	//   ....[156]....
        /*22ac*/ 	.word	0xffffffff


	//   ....[157]....
        /*22b0*/ 	.word	0xffffffff


	//   ....[158]....
        /*22b4*/ 	.word	0xffffffff


	//   ....[159]....
        /*22b8*/ 	.word	0xffffffff


	//   ....[160]....
        /*22bc*/ 	.word	0xffffffff


	//   ....[161]....
        /*22c0*/ 	.word	0xffffffff


	//   ....[162]....
        /*22c4*/ 	.word	0xffffffff


	//   ....[163]....
        /*22c8*/ 	.word	0xffffffff


	//   ....[164]....
        /*22cc*/ 	.word	0xffffffff


	//   ....[165]....
        /*22d0*/ 	.word	0xffffffff


	//   ....[166]....
        /*22d4*/ 	.word	0xffffffff


	//   ....[167]....
        /*22d8*/ 	.word	0xffffffff


	//   ....[168]....
        /*22dc*/ 	.word	0xffffffff


	//   ....[169]....
        /*22e0*/ 	.word	0xffffffff


	//   ....[170]....
        /*22e4*/ 	.word	0xffffffff


	//   ....[171]....
        /*22e8*/ 	.word	0xffffffff


	//   ....[172]....
        /*22ec*/ 	.word	0xffffffff


	//   ....[173]....
        /*22f0*/ 	.word	0xffffffff


	//   ....[174]....
        /*22f4*/ 	.word	0xffffffff


	//   ....[175]....
        /*22f8*/ 	.word	0xffffffff


	//   ....[176]....
        /*22fc*/ 	.word	0xffffffff


	//   ....[177]....
        /*2300*/ 	.word	0xffffffff


	//   ....[178]....
        /*2304*/ 	.word	0xffffffff


	//   ....[179]....
        /*2308*/ 	.word	0xffffffff


	//   ....[180]....
        /*230c*/ 	.word	0xffffffff


	//   ....[181]....
        /*2310*/ 	.word	0xffffffff


	//   ....[182]....
        /*2314*/ 	.word	0xffffffff


	//   ....[183]....
        /*2318*/ 	.word	0xffffffff


	//   ....[184]....
        /*231c*/ 	.word	0xffffffff


	//   ....[185]....
        /*2320*/ 	.word	0xffffffff


	//   ....[186]....
        /*2324*/ 	.word	0xffffffff


	//   ....[187]....
        /*2328*/ 	.word	0xffffffff


	//   ....[188]....
        /*232c*/ 	.word	0xffffffff


	//   ....[189]....
        /*2330*/ 	.word	0xffffffff


	//   ....[190]....
        /*2334*/ 	.word	0xffffffff


	//   ....[191]....
        /*2338*/ 	.word	0xffffffff


	//   ....[192]....
        /*233c*/ 	.word	0xffffffff


	//   ....[193]....
        /*2340*/ 	.word	0xffffffff


	//   ....[194]....
        /*2344*/ 	.word	0xffffffff


	//   ....[195]....
        /*2348*/ 	.word	0xffffffff


	//   ....[196]....
        /*234c*/ 	.word	0xffffffff


	//   ....[197]....
        /*2350*/ 	.word	0xffffffff


	//   ....[198]....
        /*2354*/ 	.word	0xffffffff


	//   ....[199]....
        /*2358*/ 	.word	0xffffffff


	//   ....[200]....
        /*235c*/ 	.word	0xffffffff


	//   ....[201]....
        /*2360*/ 	.word	0xffffffff


	//   ....[202]....
        /*2364*/ 	.word	0xffffffff


	//   ....[203]....
        /*2368*/ 	.word	0xffffffff


	//   ....[204]....
        /*236c*/ 	.word	0xffffffff


	//   ....[205]....
        /*2370*/ 	.word	0xffffffff


	//   ....[206]....
        /*2374*/ 	.word	0xffffffff


	//   ....[207]....
        /*2378*/ 	.word	0xffffffff


	//   ....[208]....
        /*237c*/ 	.word	0xffffffff


	//   ....[209]....
        /*2380*/ 	.word	0xffffffff


	//   ....[210]....
        /*2384*/ 	.word	0xffffffff


	//   ....[211]....
        /*2388*/ 	.word	0xffffffff


	//   ....[212]....
        /*238c*/ 	.word	0xffffffff


	//   ....[213]....
        /*2390*/ 	.word	0xffffffff


	//   ....[214]....
        /*2394*/ 	.word	0xffffffff


	//   ....[215]....
        /*2398*/ 	.word	0xffffffff


	//   ....[216]....
        /*239c*/ 	.word	0xffffffff


	//   ....[217]....
        /*23a0*/ 	.word	0xffffffff


	//   ....[218]....
        /*23a4*/ 	.word	0xffffffff


	//   ....[219]....
        /*23a8*/ 	.word	0xffffffff


	//   ....[220]....
        /*23ac*/ 	.word	0xffffffff


	//   ....[221]....
        /*23b0*/ 	.word	0xffffffff


	//   ....[222]....
        /*23b4*/ 	.word	0xffffffff


	//   ....[223]....
        /*23b8*/ 	.word	0xffffffff


	//   ....[224]....
        /*23bc*/ 	.word	0xffffffff


	//   ....[225]....
        /*23c0*/ 	.word	0xffffffff


	//   ....[226]....
        /*23c4*/ 	.word	0xffffffff


	//   ....[227]....
        /*23c8*/ 	.word	0xffffffff


	//   ....[228]....
        /*23cc*/ 	.word	0xffffffff


	//   ....[229]....
        /*23d0*/ 	.word	0xffffffff


	//   ....[230]....
        /*23d4*/ 	.word	0xffffffff


	//   ....[231]....
        /*23d8*/ 	.word	0xffffffff


	//   ....[232]....
        /*23dc*/ 	.word	0xffffffff


	//   ....[233]....
        /*23e0*/ 	.word	0xffffffff


	//   ....[234]....
        /*23e4*/ 	.word	0xffffffff


	//   ....[235]....
        /*23e8*/ 	.word	0xffffffff


	//   ....[236]....
        /*23ec*/ 	.word	0xffffffff


	//   ....[237]....
        /*23f0*/ 	.word	0xffffffff


	//   ....[238]....
        /*23f4*/ 	.word	0xffffffff


	//   ....[239]....
        /*23f8*/ 	.word	0xffffffff


	//   ....[240]....
        /*23fc*/ 	.word	0xffffffff


	//   ....[241]....
        /*2400*/ 	.word	0xffffffff


	//   ....[242]....
        /*2404*/ 	.word	0xffffffff


	//   ....[243]....
        /*2408*/ 	.word	0xffffffff


	//   ....[244]....
        /*240c*/ 	.word	0xffffffff


	//   ....[245]....
        /*2410*/ 	.word	0xffffffff


	//   ....[246]....
        /*2414*/ 	.word	0xffffffff


	//   ....[247]....
        /*2418*/ 	.word	0xffffffff


	//   ....[248]....
        /*241c*/ 	.word	0xffffffff


	//   ....[249]....
        /*2420*/ 	.word	0xffffffff


	//   ....[250]....
        /*2424*/ 	.word	0xffffffff


	//   ....[251]....
        /*2428*/ 	.word	0xffffffff


	//   ....[252]....
        /*242c*/ 	.word	0xffffffff


	//   ....[253]....
        /*2430*/ 	.word	0xffffffff


	//   ....[254]....
        /*2434*/ 	.word	0xffffffff


	//   ....[255]....
        /*2438*/ 	.word	0xffffffff


	//   ....[0]....
        /*243c*/ 	.word	0xffffffff


	//   ....[1]....
        /*2440*/ 	.word	0xffffffff


	//   ....[2]....
        /*2444*/ 	.word	0xffffffff


	//   ....[3]....
        /*2448*/ 	.word	0xffffffff


	//   ....[4]....
        /*244c*/ 	.word	0xffffffff


	//   ....[5]....
        /*2450*/ 	.word	0xffffffff


	//   ....[6]....
        /*2454*/ 	.word	0xffffffff


	//   ....[7]....
        /*2458*/ 	.word	0xffffffff


	//   ....[8]....
        /*245c*/ 	.word	0xffffffff


	//   ....[9]....
        /*2460*/ 	.word	0xffffffff


	//   ....[10]....
        /*2464*/ 	.word	0xffffffff


	//   ....[11]....
        /*2468*/ 	.word	0xffffffff


	//   ....[12]....
        /*246c*/ 	.word	0xffffffff


	//   ....[13]....
        /*2470*/ 	.word	0xffffffff


	//   ....[14]....
        /*2474*/ 	.word	0xffffffff


	//   ....[15]....
        /*2478*/ 	.word	0xffffffff


	//   ....[16]....
        /*247c*/ 	.word	0xffffffff


	//   ....[17]....
        /*2480*/ 	.word	0xffffffff


	//   ....[18]....
        /*2484*/ 	.word	0xffffffff


	//   ....[19]....
        /*2488*/ 	.word	0xffffffff


	//   ....[20]....
        /*248c*/ 	.word	0xffffffff


	//   ....[21]....
        /*2490*/ 	.word	0xffffffff


	//   ....[22]....
        /*2494*/ 	.word	0xffffffff


	//   ....[23]....
        /*2498*/ 	.word	0xffffffff


	//   ....[24]....
        /*249c*/ 	.word	0xffffffff


	//   ....[25]....
        /*24a0*/ 	.word	0xffffffff


	//   ....[26]....
        /*24a4*/ 	.word	0xffffffff


	//   ....[27]....
        /*24a8*/ 	.word	0xffffffff


	//   ....[28]....
        /*24ac*/ 	.word	0xffffffff


	//   ....[29]....
        /*24b0*/ 	.word	0xffffffff


	//   ....[30]....
        /*24b4*/ 	.word	0xffffffff


	//   ....[31]....
        /*24b8*/ 	.word	0xffffffff


	//   ....[32]....
        /*24bc*/ 	.word	0xffffffff


	//   ....[33]....
        /*24c0*/ 	.word	0xffffffff


	//   ....[34]....
        /*24c4*/ 	.word	0xffffffff


	//   ....[35]....
        /*24c8*/ 	.word	0xffffffff


	//   ....[36]....
        /*24cc*/ 	.word	0xffffffff


	//   ....[37]....
        /*24d0*/ 	.word	0xffffffff


	//   ....[38]....
        /*24d4*/ 	.word	0xffffffff


	//   ....[39]....
        /*24d8*/ 	.word	0xffffffff


	//   ....[40]....
        /*24dc*/ 	.word	0xffffffff


	//   ....[41]....
        /*24e0*/ 	.word	0xffffffff


	//   ....[42]....
        /*24e4*/ 	.word	0xffffffff


	//   ....[43]....
        /*24e8*/ 	.word	0xffffffff


	//   ....[44]....
        /*24ec*/ 	.word	0xffffffff


	//   ....[45]....
        /*24f0*/ 	.word	0xffffffff


	//   ....[46]....
        /*24f4*/ 	.word	0xffffffff


	//   ....[47]....
        /*24f8*/ 	.word	0xffffffff


	//   ....[48]....
        /*24fc*/ 	.word	0xffffffff


	//   ....[49]....
        /*2500*/ 	.word	0xffffffff


	//   ....[50]....
        /*2504*/ 	.word	0xffffffff


	//   ....[51]....
        /*2508*/ 	.word	0xffffffff


	//   ....[52]....
        /*250c*/ 	.word	0xffffffff


	//   ....[53]....
        /*2510*/ 	.word	0xffffffff


	//   ....[54]....
        /*2514*/ 	.word	0xffffffff


	//   ....[55]....
        /*2518*/ 	.word	0xffffffff


	//   ....[56]....
        /*251c*/ 	.word	0xffffffff


	//   ....[57]....
        /*2520*/ 	.word	0xffffffff


	//   ....[58]....
        /*2524*/ 	.word	0xffffffff


	//   ....[59]....
        /*2528*/ 	.word	0xffffffff


	//   ....[60]....
        /*252c*/ 	.word	0xffffffff


	//   ....[61]....
        /*2530*/ 	.word	0xffffffff


	//   ....[62]....
        /*2534*/ 	.word	0xffffffff


	//   ....[63]....
        /*2538*/ 	.word	0xffffffff


	//   ....[64]....
        /*253c*/ 	.word	0xffffffff


	//   ....[65]....
        /*2540*/ 	.word	0xffffffff


	//   ....[66]....
        /*2544*/ 	.word	0xffffffff


	//   ....[67]....
        /*2548*/ 	.word	0xffffffff


	//   ....[68]....
        /*254c*/ 	.word	0xffffffff


	//   ....[69]....
        /*2550*/ 	.word	0xffffffff


	//   ....[70]....
        /*2554*/ 	.word	0xffffffff


	//   ....[71]....
        /*2558*/ 	.word	0xffffffff


	//   ....[72]....
        /*255c*/ 	.word	0xffffffff


	//   ....[73]....
        /*2560*/ 	.word	0xffffffff


	//   ....[74]....
        /*2564*/ 	.word	0xffffffff


	//   ....[75]....
        /*2568*/ 	.word	0xffffffff


	//   ....[76]....
        /*256c*/ 	.word	0xffffffff


	//   ....[77]....
        /*2570*/ 	.word	0xffffffff


	//   ....[78]....
        /*2574*/ 	.word	0xffffffff


	//   ....[79]....
        /*2578*/ 	.word	0xffffffff


	//   ....[80]....
        /*257c*/ 	.word	0xffffffff


	//   ....[81]....
        /*2580*/ 	.word	0xffffffff


	//   ....[82]....
        /*2584*/ 	.word	0xffffffff


	//   ....[83]....
        /*2588*/ 	.word	0xffffffff


	//   ....[84]....
        /*258c*/ 	.word	0xffffffff


	//   ....[85]....
        /*2590*/ 	.word	0xffffffff


	//   ....[86]....
        /*2594*/ 	.word	0xffffffff


	//   ....[87]....
        /*2598*/ 	.word	0xffffffff


	//   ....[88]....
        /*259c*/ 	.word	0xffffffff


	//   ....[89]....
        /*25a0*/ 	.word	0xffffffff


	//   ....[90]....
        /*25a4*/ 	.word	0xffffffff


	//   ....[91]....
        /*25a8*/ 	.word	0xffffffff


	//   ....[92]....
        /*25ac*/ 	.word	0xffffffff


	//   ....[93]....
        /*25b0*/ 	.word	0xffffffff


	//   ....[94]....
        /*25b4*/ 	.word	0xffffffff


	//   ....[95]....
        /*25b8*/ 	.word	0xffffffff


	//   ....[96]....
        /*25bc*/ 	.word	0xffffffff


	//   ....[97]....
        /*25c0*/ 	.word	0xffffffff


	//   ....[98]....
        /*25c4*/ 	.word	0xffffffff


	//   ....[99]....
        /*25c8*/ 	.word	0xffffffff


	//   ....[100]....
        /*25cc*/ 	.word	0xffffffff


	//   ....[101]....
        /*25d0*/ 	.word	0xffffffff


	//   ....[102]....
        /*25d4*/ 	.word	0xffffffff


	//   ....[103]....
        /*25d8*/ 	.word	0xffffffff


	//   ....[104]....
        /*25dc*/ 	.word	0xffffffff


	//   ....[105]....
        /*25e0*/ 	.word	0xffffffff


	//   ....[106]....
        /*25e4*/ 	.word	0xffffffff


	//   ....[107]....
        /*25e8*/ 	.word	0xffffffff


	//   ....[108]....
        /*25ec*/ 	.word	0xffffffff


	//   ....[109]....
        /*25f0*/ 	.word	0xffffffff


	//   ....[110]....
        /*25f4*/ 	.word	0xffffffff


	//   ....[111]....
        /*25f8*/ 	.word	0xffffffff


	//   ....[112]....
        /*25fc*/ 	.word	0xffffffff


	//   ....[113]....
        /*2600*/ 	.word	0xffffffff


	//   ....[114]....
        /*2604*/ 	.word	0xffffffff


	//   ....[115]....
        /*2608*/ 	.word	0xffffffff


	//   ....[116]....
        /*260c*/ 	.word	0xffffffff


	//   ....[117]....
        /*2610*/ 	.word	0xffffffff


	//   ....[118]....
        /*2614*/ 	.word	0xffffffff


	//   ....[119]....
        /*2618*/ 	.word	0xffffffff


	//   ....[120]....
        /*261c*/ 	.word	0xffffffff


	//   ....[121]....
        /*2620*/ 	.word	0xffffffff


	//   ....[122]....
        /*2624*/ 	.word	0xffffffff


	//   ....[123]....
        /*2628*/ 	.word	0xffffffff


	//   ....[124]....
        /*262c*/ 	.word	0xffffffff


	//   ....[125]....
        /*2630*/ 	.word	0xffffffff


	//   ....[126]....
        /*2634*/ 	.word	0xffffffff


	//   ....[127]....
        /*2638*/ 	.word	0xffffffff


	//   ....[128]....
        /*263c*/ 	.word	0xffffffff


	//   ....[129]....
        /*2640*/ 	.word	0xffffffff


	//   ....[130]....
        /*2644*/ 	.word	0xffffffff


	//   ....[131]....
        /*2648*/ 	.word	0xffffffff


	//   ....[132]....
        /*264c*/ 	.word	0xffffffff


	//   ....[133]....
        /*2650*/ 	.word	0xffffffff


	//   ....[134]....
        /*2654*/ 	.word	0xffffffff


	//   ....[135]....
        /*2658*/ 	.word	0xffffffff


	//   ....[136]....
        /*265c*/ 	.word	0xffffffff


	//   ....[137]....
        /*2660*/ 	.word	0xffffffff


	//   ....[138]....
        /*2664*/ 	.word	0xffffffff


	//   ....[139]....
        /*2668*/ 	.word	0xffffffff


	//   ....[140]....
        /*266c*/ 	.word	0xffffffff


	//   ....[141]....
        /*2670*/ 	.word	0xffffffff


	//   ....[142]....
        /*2674*/ 	.word	0xffffffff


	//   ....[143]....
        /*2678*/ 	.word	0xffffffff


	//   ....[144]....
        /*267c*/ 	.word	0xffffffff


	//   ....[145]....
        /*2680*/ 	.word	0xffffffff


	//   ....[146]....
        /*2684*/ 	.word	0xffffffff


	//   ....[147]....
        /*2688*/ 	.word	0xffffffff


	//   ....[148]....
        /*268c*/ 	.word	0xffffffff


	//   ....[149]....
        /*2690*/ 	.word	0xffffffff


	//   ....[150]....
        /*2694*/ 	.word	0xffffffff


	//   ....[151]....
        /*2698*/ 	.word	0xffffffff


	//   ....[152]....
        /*269c*/ 	.word	0xffffffff


	//   ....[153]....
        /*26a0*/ 	.word	0xffffffff


	//   ....[154]....
        /*26a4*/ 	.word	0xffffffff


	//   ....[155]....
        /*26a8*/ 	.word	0xffffffff


	//   ....[156]....
        /*26ac*/ 	.word	0xffffffff


	//   ....[157]....
        /*26b0*/ 	.word	0xffffffff


	//   ....[158]....
        /*26b4*/ 	.word	0xffffffff


	//   ....[159]....
        /*26b8*/ 	.word	0xffffffff


	//   ....[160]....
        /*26bc*/ 	.word	0xffffffff


	//   ....[161]....
        /*26c0*/ 	.word	0xffffffff


	//   ....[162]....
        /*26c4*/ 	.word	0xffffffff


	//   ....[163]....
        /*26c8*/ 	.word	0xffffffff


	//   ....[164]....
        /*26cc*/ 	.word	0xffffffff


	//   ....[165]....
        /*26d0*/ 	.word	0xffffffff


	//   ....[166]....
        /*26d4*/ 	.word	0xffffffff


	//   ....[167]....
        /*26d8*/ 	.word	0xffffffff


	//   ....[168]....
        /*26dc*/ 	.word	0xffffffff


	//   ....[169]....
        /*26e0*/ 	.word	0xffffffff


	//   ....[170]....
        /*26e4*/ 	.word	0xffffffff


	//   ....[171]....
        /*26e8*/ 	.word	0xffffffff


	//   ....[172]....
        /*26ec*/ 	.word	0xffffffff


	//   ....[173]....
        /*26f0*/ 	.word	0xffffffff


	//   ....[174]....
        /*26f4*/ 	.word	0xffffffff


	//   ....[175]....
        /*26f8*/ 	.word	0xffffffff


	//   ....[176]....
        /*26fc*/ 	.word	0xffffffff


	//   ....[177]....
        /*2700*/ 	.word	0xffffffff


	//   ....[178]....
        /*2704*/ 	.word	0xffffffff


	//   ....[179]....
        /*2708*/ 	.word	0xffffffff


	//   ....[180]....
        /*270c*/ 	.word	0xffffffff


	//   ....[181]....
        /*2710*/ 	.word	0xffffffff


	//   ....[182]....
        /*2714*/ 	.word	0xffffffff


	//   ....[183]....
        /*2718*/ 	.word	0xffffffff


	//   ....[184]....
        /*271c*/ 	.word	0xffffffff


	//   ....[185]....
        /*2720*/ 	.word	0xffffffff


	//   ....[186]....
        /*2724*/ 	.word	0xffffffff


	//   ....[187]....
        /*2728*/ 	.word	0xffffffff


	//   ....[188]....
        /*272c*/ 	.word	0xffffffff


	//   ....[189]....
        /*2730*/ 	.word	0xffffffff


	//   ....[190]....
        /*2734*/ 	.word	0xffffffff


	//   ....[191]....
        /*2738*/ 	.word	0xffffffff


	//   ....[192]....
        /*273c*/ 	.word	0xffffffff


	//   ....[193]....
        /*2740*/ 	.word	0xffffffff


	//   ....[194]....
        /*2744*/ 	.word	0xffffffff


	//   ....[195]....
        /*2748*/ 	.word	0xffffffff


	//   ....[196]....
        /*274c*/ 	.word	0xffffffff


	//   ....[197]....
        /*2750*/ 	.word	0xffffffff


	//   ....[198]....
        /*2754*/ 	.word	0xffffffff


	//   ....[199]....
        /*2758*/ 	.word	0xffffffff


	//   ....[200]....
        /*275c*/ 	.word	0xffffffff


	//   ....[201]....
        /*2760*/ 	.word	0xffffffff


	//   ....[202]....
        /*2764*/ 	.word	0xffffffff


	//   ....[203]....
        /*2768*/ 	.word	0xffffffff


	//   ....[204]....
        /*276c*/ 	.word	0xffffffff


	//   ....[205]....
        /*2770*/ 	.word	0xffffffff


	//   ....[206]....
        /*2774*/ 	.word	0xffffffff


	//   ....[207]....
        /*2778*/ 	.word	0xffffffff


	//   ....[208]....
        /*277c*/ 	.word	0xffffffff


	//   ....[209]....
        /*2780*/ 	.word	0xffffffff


	//   ....[210]....
        /*2784*/ 	.word	0xffffffff


	//   ....[211]....
        /*2788*/ 	.word	0xffffffff


	//   ....[212]....
        /*278c*/ 	.word	0xffffffff


	//   ....[213]....
        /*2790*/ 	.word	0xffffffff


	//   ....[214]....
        /*2794*/ 	.word	0xffffffff


	//   ....[215]....
        /*2798*/ 	.word	0xffffffff


	//   ....[216]....
        /*279c*/ 	.word	0xffffffff


	//   ....[217]....
        /*27a0*/ 	.word	0xffffffff


	//   ....[218]....
        /*27a4*/ 	.word	0xffffffff


	//   ....[219]....
        /*27a8*/ 	.word	0xffffffff


	//   ....[220]....
        /*27ac*/ 	.word	0xffffffff


	//   ....[221]....
        /*27b0*/ 	.word	0xffffffff


	//   ....[222]....
        /*27b4*/ 	.word	0xffffffff


	//   ....[223]....
        /*27b8*/ 	.word	0xffffffff


	//   ....[224]....
        /*27bc*/ 	.word	0xffffffff


	//   ....[225]....
        /*27c0*/ 	.word	0xffffffff


	//   ....[226]....
        /*27c4*/ 	.word	0xffffffff


	//   ....[227]....
        /*27c8*/ 	.word	0xffffffff


	//   ....[228]....
        /*27cc*/ 	.word	0xffffffff


	//   ....[229]....
        /*27d0*/ 	.word	0xffffffff


	//   ....[230]....
        /*27d4*/ 	.word	0xffffffff


	//   ....[231]....
        /*27d8*/ 	.word	0xffffffff


	//   ....[232]....
        /*27dc*/ 	.word	0xffffffff


	//   ....[233]....
        /*27e0*/ 	.word	0xffffffff


	//   ....[234]....
        /*27e4*/ 	.word	0xffffffff


	//   ....[235]....
        /*27e8*/ 	.word	0xffffffff


	//   ....[236]....
        /*27ec*/ 	.word	0xffffffff


	//   ....[237]....
        /*27f0*/ 	.word	0xffffffff


	//   ....[238]....
        /*27f4*/ 	.word	0xffffffff


	//   ....[239]....
        /*27f8*/ 	.word	0xffffffff


	//   ....[240]....
        /*27fc*/ 	.word	0xffffffff


	//   ....[241]....
        /*2800*/ 	.word	0xffffffff


	//   ....[242]....
        /*2804*/ 	.word	0xffffffff


	//   ....[243]....
        /*2808*/ 	.word	0xffffffff


	//   ....[244]....
        /*280c*/ 	.word	0xffffffff


	//   ....[245]....
        /*2810*/ 	.word	0xffffffff


	//   ....[246]....
        /*2814*/ 	.word	0xffffffff


	//   ....[247]....
        /*2818*/ 	.word	0xffffffff


	//   ....[248]....
        /*281c*/ 	.word	0xffffffff


	//   ....[249]....
        /*2820*/ 	.word	0xffffffff


	//   ....[250]....
        /*2824*/ 	.word	0xffffffff


	//   ....[251]....
        /*2828*/ 	.word	0xffffffff


	//   ....[252]....
        /*282c*/ 	.word	0xffffffff


	//   ....[253]....
        /*2830*/ 	.word	0xffffffff


	//   ....[254]....
        /*2834*/ 	.word	0xffffffff


	//   ....[255]....
        /*2838*/ 	.word	0xffffffff


	//   ....[0]....
        /*283c*/ 	.word	0xffffffff


	//   ....[1]....
        /*2840*/ 	.word	0xffffffff


	//   ....[2]....
        /*2844*/ 	.word	0xffffffff


	//   ....[3]....
        /*2848*/ 	.word	0xffffffff


	//   ....[4]....
        /*284c*/ 	.word	0xffffffff


	//   ....[5]....
        /*2850*/ 	.word	0xffffffff


	//   ....[6]....
        /*2854*/ 	.word	0xffffffff


	//   ....[7]....
        /*2858*/ 	.word	0xffffffff


	//   ....[8]....
        /*285c*/ 	.word	0xffffffff


	//   ....[9]....
        /*2860*/ 	.word	0xffffffff


	//   ....[10]....
        /*2864*/ 	.word	0xffffffff


	//   ....[11]....
        /*2868*/ 	.word	0xffffffff


	//   ....[12]....
        /*286c*/ 	.word	0xffffffff


	//   ....[13]....
        /*2870*/ 	.word	0xffffffff


	//   ....[14]....
        /*2874*/ 	.word	0xffffffff


	//   ....[15]....
        /*2878*/ 	.word	0xffffffff


	//   ....[16]....
        /*287c*/ 	.word	0xffffffff


	//   ....[17]....
        /*2880*/ 	.word	0xffffffff


	//   ....[18]....
        /*2884*/ 	.word	0xffffffff


	//   ....[19]....
        /*2888*/ 	.word	0xffffffff


	//   ....[20]....
        /*288c*/ 	.word	0xffffffff


	//   ....[21]....
        /*2890*/ 	.word	0xffffffff


	//   ....[22]....
        /*2894*/ 	.word	0xffffffff


	//   ....[23]....
        /*2898*/ 	.word	0xffffffff


	//   ....[24]....
        /*289c*/ 	.word	0xffffffff


	//   ....[25]....
        /*28a0*/ 	.word	0xffffffff


	//   ....[26]....
        /*28a4*/ 	.word	0xffffffff


	//   ....[27]....
        /*28a8*/ 	.word	0xffffffff


	//   ....[28]....
        /*28ac*/ 	.word	0xffffffff


	//   ....[29]....
        /*28b0*/ 	.word	0xffffffff


	//   ....[30]....
        /*28b4*/ 	.word	0xffffffff


	//   ....[31]....
        /*28b8*/ 	.word	0xffffffff


	//   ....[32]....
        /*28bc*/ 	.word	0xffffffff


	//   ....[33]....
        /*28c0*/ 	.word	0xffffffff


	//   ....[34]....
        /*28c4*/ 	.word	0xffffffff


	//   ....[35]....
        /*28c8*/ 	.word	0xffffffff


	//   ....[36]....
        /*28cc*/ 	.word	0xffffffff


	//   ....[37]....
        /*28d0*/ 	.word	0xffffffff


	//   ....[38]....
        /*28d4*/ 	.word	0xffffffff


	//   ....[39]....
        /*28d8*/ 	.word	0xffffffff


	//   ....[40]....
        /*28dc*/ 	.word	0xffffffff


	//   ....[41]....
        /*28e0*/ 	.word	0xffffffff


	//   ....[42]....
        /*28e4*/ 	.word	0xffffffff


	//   ....[43]....
        /*28e8*/ 	.word	0xffffffff


	//   ....[44]....
        /*28ec*/ 	.word	0xffffffff


	//   ....[45]....
        /*28f0*/ 	.word	0xffffffff


	//   ....[46]....
        /*28f4*/ 	.word	0xffffffff


	//   ....[47]....
        /*28f8*/ 	.word	0xffffffff


	//   ....[48]....
        /*28fc*/ 	.word	0xffffffff


	//   ....[49]....
        /*2900*/ 	.word	0xffffffff


	//   ....[50]....
        /*2904*/ 	.word	0xffffffff


	//   ....[51]....
        /*2908*/ 	.word	0xffffffff


	//   ....[52]....
        /*290c*/ 	.word	0xffffffff


	//   ....[53]....
        /*2910*/ 	.word	0xffffffff


	//   ....[54]....
        /*2914*/ 	.word	0xffffffff


	//   ....[55]....
        /*2918*/ 	.word	0xffffffff


	//   ....[56]....
        /*291c*/ 	.word	0xffffffff


	//   ....[57]....
        /*2920*/ 	.word	0xffffffff


	//   ....[58]....
        /*2924*/ 	.word	0xffffffff


	//   ....[59]....
        /*2928*/ 	.word	0xffffffff


	//   ....[60]....
        /*292c*/ 	.word	0xffffffff


	//   ....[61]....
        /*2930*/ 	.word	0xffffffff


	//   ....[62]....
        /*2934*/ 	.word	0xffffffff


	//   ....[63]....
        /*2938*/ 	.word	0xffffffff


	//   ....[64]....
        /*293c*/ 	.word	0xffffffff


	//   ....[65]....
        /*2940*/ 	.word	0xffffffff


	//   ....[66]....
        /*2944*/ 	.word	0xffffffff


	//   ....[67]....
        /*2948*/ 	.word	0xffffffff


	//   ....[68]....
        /*294c*/ 	.word	0xffffffff


	//   ....[69]....
        /*2950*/ 	.word	0xffffffff


	//   ....[70]....
        /*2954*/ 	.word	0xffffffff


	//   ....[71]....
        /*2958*/ 	.word	0xffffffff


	//   ....[72]....
        /*295c*/ 	.word	0xffffffff


	//   ....[73]....
        /*2960*/ 	.word	0xffffffff


	//   ....[74]....
        /*2964*/ 	.word	0xffffffff


	//   ....[75]....
        /*2968*/ 	.word	0xffffffff


	//   ....[76]....
        /*296c*/ 	.word	0xffffffff


	//   ....[77]....
        /*2970*/ 	.word	0xffffffff


	//   ....[78]....
        /*2974*/ 	.word	0xffffffff


	//   ....[79]....
        /*2978*/ 	.word	0xffffffff


	//   ....[80]....
        /*297c*/ 	.word	0xffffffff


	//   ....[81]....
        /*2980*/ 	.word	0xffffffff


	//   ....[82]....
        /*2984*/ 	.word	0xffffffff


	//   ....[83]....
        /*2988*/ 	.word	0xffffffff


	//   ....[84]....
        /*298c*/ 	.word	0xffffffff


	//   ....[85]....
        /*2990*/ 	.word	0xffffffff


	//   ....[86]....
        /*2994*/ 	.word	0xffffffff


	//   ....[87]....
        /*2998*/ 	.word	0xffffffff


	//   ....[88]....
        /*299c*/ 	.word	0xffffffff


	//   ....[89]....
        /*29a0*/ 	.word	0xffffffff


	//   ....[90]....
        /*29a4*/ 	.word	0xffffffff


	//   ....[91]....
        /*29a8*/ 	.word	0xffffffff


	//   ....[92]....
        /*29ac*/ 	.word	0xffffffff


	//   ....[93]....
        /*29b0*/ 	.word	0xffffffff


	//   ....[94]....
        /*29b4*/ 	.word	0xffffffff


	//   ....[95]....
        /*29b8*/ 	.word	0xffffffff


	//   ....[96]....
        /*29bc*/ 	.word	0xffffffff


	//   ....[97]....
        /*29c0*/ 	.word	0xffffffff


	//   ....[98]....
        /*29c4*/ 	.word	0xffffffff


	//   ....[99]....
        /*29c8*/ 	.word	0xffffffff


	//   ....[100]....
        /*29cc*/ 	.word	0xffffffff


	//   ....[101]....
        /*29d0*/ 	.word	0xffffffff


	//   ....[102]....
        /*29d4*/ 	.word	0xffffffff


	//   ....[103]....
        /*29d8*/ 	.word	0xffffffff


	//   ....[104]....
        /*29dc*/ 	.word	0xffffffff


	//   ....[105]....
        /*29e0*/ 	.word	0xffffffff


	//   ....[106]....
        /*29e4*/ 	.word	0xffffffff


	//   ....[107]....
        /*29e8*/ 	.word	0xffffffff


	//   ....[108]....
        /*29ec*/ 	.word	0xffffffff


	//   ....[109]....
        /*29f0*/ 	.word	0xffffffff


	//   ....[110]....
        /*29f4*/ 	.word	0xffffffff


	//   ....[111]....
        /*29f8*/ 	.word	0xffffffff


	//   ....[112]....
        /*29fc*/ 	.word	0xffffffff


	//   ....[113]....
        /*2a00*/ 	.word	0xffffffff


	//   ....[114]....
        /*2a04*/ 	.word	0xffffffff


	//   ....[115]....
        /*2a08*/ 	.word	0xffffffff


	//   ....[116]....
        /*2a0c*/ 	.word	0xffffffff


	//   ....[117]....
        /*2a10*/ 	.word	0xffffffff


	//   ....[118]....
        /*2a14*/ 	.word	0xffffffff


	//   ....[119]....
        /*2a18*/ 	.word	0xffffffff


	//   ....[120]....
        /*2a1c*/ 	.word	0xffffffff


	//   ....[121]....
        /*2a20*/ 	.word	0xffffffff


	//   ....[122]....
        /*2a24*/ 	.word	0xffffffff


	//   ....[123]....
        /*2a28*/ 	.word	0xffffffff


	//   ....[124]....
        /*2a2c*/ 	.word	0xffffffff


	//   ....[125]....
        /*2a30*/ 	.word	0xffffffff


	//   ....[126]....
        /*2a34*/ 	.word	0xffffffff


	//   ....[127]....
        /*2a38*/ 	.word	0xffffffff


	//   ....[128]....
        /*2a3c*/ 	.word	0xffffffff


	//   ....[129]....
        /*2a40*/ 	.word	0xffffffff


	//   ....[130]....
        /*2a44*/ 	.word	0xffffffff


	//   ....[131]....
        /*2a48*/ 	.word	0xffffffff


	//   ....[132]....
        /*2a4c*/ 	.word	0xffffffff


	//   ....[133]....
        /*2a50*/ 	.word	0xffffffff


	//   ....[134]....
        /*2a54*/ 	.word	0xffffffff


	//   ....[135]....
        /*2a58*/ 	.word	0xffffffff


	//   ....[136]....
        /*2a5c*/ 	.word	0xffffffff


	//   ....[137]....
        /*2a60*/ 	.word	0xffffffff


	//   ....[138]....
        /*2a64*/ 	.word	0xffffffff


	//   ....[139]....
        /*2a68*/ 	.word	0xffffffff


	//   ....[140]....
        /*2a6c*/ 	.word	0xffffffff


	//   ....[141]....
        /*2a70*/ 	.word	0xffffffff


	//   ....[142]....
        /*2a74*/ 	.word	0xffffffff


	//   ....[143]....
        /*2a78*/ 	.word	0xffffffff


	//   ....[144]....
        /*2a7c*/ 	.word	0xffffffff


	//   ....[145]....
        /*2a80*/ 	.word	0xffffffff


	//   ....[146]....
        /*2a84*/ 	.word	0xffffffff


	//   ....[147]....
        /*2a88*/ 	.word	0xffffffff


	//   ....[148]....
        /*2a8c*/ 	.word	0xffffffff


	//   ....[149]....
        /*2a90*/ 	.word	0xffffffff


	//   ....[150]....
        /*2a94*/ 	.word	0xffffffff


	//   ....[151]....
        /*2a98*/ 	.word	0xffffffff


	//   ....[152]....
        /*2a9c*/ 	.word	0xffffffff


	//   ....[153]....
        /*2aa0*/ 	.word	0xffffffff


	//   ....[154]....
        /*2aa4*/ 	.word	0xffffffff


	//   ....[155]....
        /*2aa8*/ 	.word	0xffffffff


	//   ....[156]....
        /*2aac*/ 	.word	0xffffffff


	//   ....[157]....
        /*2ab0*/ 	.word	0xffffffff


	//   ....[158]....
        /*2ab4*/ 	.word	0xffffffff


	//   ....[159]....
        /*2ab8*/ 	.word	0xffffffff


	//   ....[160]....
        /*2abc*/ 	.word	0xffffffff


	//   ....[161]....
        /*2ac0*/ 	.word	0xffffffff


	//   ....[162]....
        /*2ac4*/ 	.word	0xffffffff


	//   ....[163]....
        /*2ac8*/ 	.word	0xffffffff


	//   ....[164]....
        /*2acc*/ 	.word	0xffffffff


	//   ....[165]....
        /*2ad0*/ 	.word	0xffffffff


	//   ....[166]....
        /*2ad4*/ 	.word	0xffffffff


	//   ....[167]....
        /*2ad8*/ 	.word	0xffffffff


	//   ....[168]....
        /*2adc*/ 	.word	0xffffffff


	//   ....[169]....
        /*2ae0*/ 	.word	0xffffffff


	//   ....[170]....
        /*2ae4*/ 	.word	0xffffffff


	//   ....[171]....
        /*2ae8*/ 	.word	0xffffffff


	//   ....[172]....
        /*2aec*/ 	.word	0xffffffff


	//   ....[173]....
        /*2af0*/ 	.word	0xffffffff


	//   ....[174]....
        /*2af4*/ 	.word	0xffffffff


	//   ....[175]....
        /*2af8*/ 	.word	0xffffffff


	//   ....[176]....
        /*2afc*/ 	.word	0xffffffff


	//   ....[177]....
        /*2b00*/ 	.word	0xffffffff


	//   ....[178]....
        /*2b04*/ 	.word	0xffffffff


	//   ....[179]....
        /*2b08*/ 	.word	0xffffffff


	//   ....[180]....
        /*2b0c*/ 	.word	0xffffffff


	//   ....[181]....
        /*2b10*/ 	.word	0xffffffff


	//   ....[182]....
        /*2b14*/ 	.word	0xffffffff


	//   ....[183]....
        /*2b18*/ 	.word	0xffffffff


	//   ....[184]....
        /*2b1c*/ 	.word	0xffffffff


	//   ....[185]....
        /*2b20*/ 	.word	0xffffffff


	//   ....[186]....
        /*2b24*/ 	.word	0xffffffff


	//   ....[187]....
        /*2b28*/ 	.word	0xffffffff


	//   ....[188]....
        /*2b2c*/ 	.word	0xffffffff


	//   ....[189]....
        /*2b30*/ 	.word	0xffffffff


	//   ....[190]....
        /*2b34*/ 	.word	0xffffffff


	//   ....[191]....
        /*2b38*/ 	.word	0xffffffff


	//   ....[192]....
        /*2b3c*/ 	.word	0xffffffff


	//   ....[193]....
        /*2b40*/ 	.word	0xffffffff


	//   ....[194]....
        /*2b44*/ 	.word	0xffffffff


	//   ....[195]....
        /*2b48*/ 	.word	0xffffffff


	//   ....[196]....
        /*2b4c*/ 	.word	0xffffffff


	//   ....[197]....
        /*2b50*/ 	.word	0xffffffff


	//   ....[198]....
        /*2b54*/ 	.word	0xffffffff


	//   ....[199]....
        /*2b58*/ 	.word	0xffffffff


	//   ....[200]....
        /*2b5c*/ 	.word	0xffffffff


	//   ....[201]....
        /*2b60*/ 	.word	0xffffffff


	//   ....[202]....
        /*2b64*/ 	.word	0xffffffff


	//   ....[203]....
        /*2b68*/ 	.word	0xffffffff


	//   ....[204]....
        /*2b6c*/ 	.word	0xffffffff


	//   ....[205]....
        /*2b70*/ 	.word	0xffffffff


	//   ....[206]....
        /*2b74*/ 	.word	0xffffffff


	//   ....[207]....
        /*2b78*/ 	.word	0xffffffff


	//   ....[208]....
        /*2b7c*/ 	.word	0xffffffff


	//   ....[209]....
        /*2b80*/ 	.word	0xffffffff


	//   ....[210]....
        /*2b84*/ 	.word	0xffffffff


	//   ....[211]....
        /*2b88*/ 	.word	0xffffffff


	//   ....[212]....
        /*2b8c*/ 	.word	0xffffffff


	//   ....[213]....
        /*2b90*/ 	.word	0xffffffff


	//   ....[214]....
        /*2b94*/ 	.word	0xffffffff


	//   ....[215]....
        /*2b98*/ 	.word	0xffffffff


	//   ....[216]....
        /*2b9c*/ 	.word	0xffffffff


	//   ....[217]....
        /*2ba0*/ 	.word	0xffffffff


	//   ....[218]....
        /*2ba4*/ 	.word	0xffffffff


	//   ....[219]....
        /*2ba8*/ 	.word	0xffffffff


	//   ....[220]....
        /*2bac*/ 	.word	0xffffffff


	//   ....[221]....
        /*2bb0*/ 	.word	0xffffffff


	//   ....[222]....
        /*2bb4*/ 	.word	0xffffffff


	//   ....[223]....
        /*2bb8*/ 	.word	0xffffffff


	//   ....[224]....
        /*2bbc*/ 	.word	0xffffffff


	//   ....[225]....
        /*2bc0*/ 	.word	0xffffffff


	//   ....[226]....
        /*2bc4*/ 	.word	0xffffffff


	//   ....[227]....
        /*2bc8*/ 	.word	0xffffffff


	//   ....[228]....
        /*2bcc*/ 	.word	0xffffffff


	//   ....[229]....
        /*2bd0*/ 	.word	0xffffffff


	//   ....[230]....
        /*2bd4*/ 	.word	0xffffffff


	//   ....[231]....
        /*2bd8*/ 	.word	0xffffffff


	//   ....[232]....
        /*2bdc*/ 	.word	0xffffffff


	//   ....[233]....
        /*2be0*/ 	.word	0xffffffff


	//   ....[234]....
        /*2be4*/ 	.word	0xffffffff


	//   ....[235]....
        /*2be8*/ 	.word	0xffffffff


	//   ....[236]....
        /*2bec*/ 	.word	0xffffffff


	//   ....[237]....
        /*2bf0*/ 	.word	0xffffffff


	//   ....[238]....
        /*2bf4*/ 	.word	0xffffffff


	//   ....[239]....
        /*2bf8*/ 	.word	0xffffffff


	//   ....[240]....
        /*2bfc*/ 	.word	0xffffffff


	//   ....[241]....
        /*2c00*/ 	.word	0xffffffff


	//   ....[242]....
        /*2c04*/ 	.word	0xffffffff


	//   ....[243]....
        /*2c08*/ 	.word	0xffffffff


	//   ....[244]....
        /*2c0c*/ 	.word	0xffffffff


	//   ....[245]....
        /*2c10*/ 	.word	0xffffffff


	//   ....[246]....
        /*2c14*/ 	.word	0xffffffff


	//   ....[247]....
        /*2c18*/ 	.word	0xffffffff


	//   ....[248]....
        /*2c1c*/ 	.word	0xffffffff


	//   ....[249]....
        /*2c20*/ 	.word	0xffffffff


	//   ....[250]....
        /*2c24*/ 	.word	0xffffffff


	//   ....[251]....
        /*2c28*/ 	.word	0xffffffff


	//   ....[252]....
        /*2c2c*/ 	.word	0xffffffff


	//   ....[253]....
        /*2c30*/ 	.word	0xffffffff


	//   ....[254]....
        /*2c34*/ 	.word	0xffffffff


	//   ....[255]....
        /*2c38*/ 	.word	0xffffffff


	//   ....[0]....
        /*2c3c*/ 	.word	0xffffffff


	//   ....[1]....
        /*2c40*/ 	.word	0xffffffff


	//   ....[2]....
        /*2c44*/ 	.word	0xffffffff


	//   ....[3]....
        /*2c48*/ 	.word	0xffffffff


	//   ....[4]....
        /*2c4c*/ 	.word	0xffffffff


	//   ....[5]....
        /*2c50*/ 	.word	0xffffffff


	//   ....[6]....
        /*2c54*/ 	.word	0xffffffff


	//   ....[7]....
        /*2c58*/ 	.word	0xffffffff


	//   ....[8]....
        /*2c5c*/ 	.word	0xffffffff


	//   ....[9]....
        /*2c60*/ 	.word	0xffffffff


	//   ....[10]....
        /*2c64*/ 	.word	0xffffffff


	//   ....[11]....
        /*2c68*/ 	.word	0xffffffff


	//   ....[12]....
        /*2c6c*/ 	.word	0xffffffff


	//   ....[13]....
        /*2c70*/ 	.word	0xffffffff


	//   ....[14]....
        /*2c74*/ 	.word	0xffffffff


	//   ....[15]....
        /*2c78*/ 	.word	0xffffffff


	//   ....[16]....
        /*2c7c*/ 	.word	0xffffffff


	//   ....[17]....
        /*2c80*/ 	.word	0xffffffff


	//   ....[18]....
        /*2c84*/ 	.word	0xffffffff


	//   ....[19]....
        /*2c88*/ 	.word	0xffffffff


	//   ....[20]....
        /*2c8c*/ 	.word	0xffffffff


	//   ....[21]....
        /*2c90*/ 	.word	0xffffffff


	//   ....[22]....
        /*2c94*/ 	.word	0xffffffff


	//   ....[23]....
        /*2c98*/ 	.word	0xffffffff


	//   ....[24]....
        /*2c9c*/ 	.word	0xffffffff


	//   ....[25]....
        /*2ca0*/ 	.word	0xffffffff


	//   ....[26]....
        /*2ca4*/ 	.word	0xffffffff


	//   ....[27]....
        /*2ca8*/ 	.word	0xffffffff


	//   ....[28]....
        /*2cac*/ 	.word	0xffffffff


	//   ....[29]....
        /*2cb0*/ 	.word	0xffffffff


	//   ....[30]....
        /*2cb4*/ 	.word	0xffffffff


	//   ....[31]....
        /*2cb8*/ 	.word	0xffffffff


	//   ....[32]....
        /*2cbc*/ 	.word	0xffffffff


	//   ....[33]....
        /*2cc0*/ 	.word	0xffffffff


	//   ....[34]....
        /*2cc4*/ 	.word	0xffffffff


	//   ....[35]....
        /*2cc8*/ 	.word	0xffffffff


	//   ....[36]....
        /*2ccc*/ 	.word	0xffffffff


	//   ....[37]....
        /*2cd0*/ 	.word	0xffffffff


	//   ....[38]....
        /*2cd4*/ 	.word	0xffffffff


	//   ....[39]....
        /*2cd8*/ 	.word	0xffffffff


	//   ....[40]....
        /*2cdc*/ 	.word	0xffffffff


	//   ....[41]....
        /*2ce0*/ 	.word	0xffffffff


	//   ....[42]....
        /*2ce4*/ 	.word	0xffffffff


	//   ....[43]....
        /*2ce8*/ 	.word	0xffffffff


	//   ....[44]....
        /*2cec*/ 	.word	0xffffffff


	//   ....[45]....
        /*2cf0*/ 	.word	0xffffffff


	//   ....[46]....
        /*2cf4*/ 	.word	0xffffffff


	//   ....[47]....
        /*2cf8*/ 	.word	0xffffffff


	//   ....[48]....
        /*2cfc*/ 	.word	0xffffffff


	//   ....[49]....
        /*2d00*/ 	.word	0xffffffff


	//   ....[50]....
        /*2d04*/ 	.word	0xffffffff


	//   ....[51]....
        /*2d08*/ 	.word	0xffffffff


	//   ....[52]....
        /*2d0c*/ 	.word	0xffffffff


	//   ....[53]....
        /*2d10*/ 	.word	0xffffffff


	//   ....[54]....
        /*2d14*/ 	.word	0xffffffff


	//   ....[55]....
        /*2d18*/ 	.word	0xffffffff


	//   ....[56]....
        /*2d1c*/ 	.word	0xffffffff


	//   ....[57]....
        /*2d20*/ 	.word	0xffffffff


	//   ....[58]....
        /*2d24*/ 	.word	0xffffffff


	//   ....[59]....
        /*2d28*/ 	.word	0xffffffff


	//   ....[60]....
        /*2d2c*/ 	.word	0xffffffff


	//   ....[61]....
        /*2d30*/ 	.word	0xffffffff


	//   ....[62]....
        /*2d34*/ 	.word	0xffffffff


	//   ....[63]....
        /*2d38*/ 	.word	0xffffffff


	//   ....[64]....
        /*2d3c*/ 	.word	0xffffffff


	//   ....[65]....
        /*2d40*/ 	.word	0xffffffff


	//   ....[66]....
        /*2d44*/ 	.word	0xffffffff


	//   ....[67]....
        /*2d48*/ 	.word	0xffffffff


	//   ....[68]....
        /*2d4c*/ 	.word	0xffffffff


	//   ....[69]....
        /*2d50*/ 	.word	0xffffffff


	//   ....[70]....
        /*2d54*/ 	.word	0xffffffff


	//   ....[71]....
        /*2d58*/ 	.word	0xffffffff


	//   ....[72]....
        /*2d5c*/ 	.word	0xffffffff


	//   ....[73]....
        /*2d60*/ 	.word	0xffffffff


	//   ....[74]....
        /*2d64*/ 	.word	0xffffffff


	//   ....[75]....
        /*2d68*/ 	.word	0xffffffff


	//   ....[76]....
        /*2d6c*/ 	.word	0xffffffff


	//   ....[77]....
        /*2d70*/ 	.word	0xffffffff


	//   ....[78]....
        /*2d74*/ 	.word	0xffffffff


	//   ....[79]....
        /*2d78*/ 	.word	0xffffffff


	//   ....[80]....
        /*2d7c*/ 	.word	0xffffffff


	//   ....[81]....
        /*2d80*/ 	.word	0xffffffff


	//   ....[82]....
        /*2d84*/ 	.word	0xffffffff


	//   ....[83]....
        /*2d88*/ 	.word	0xffffffff


	//   ....[84]....
        /*2d8c*/ 	.word	0xffffffff


	//   ....[85]....
        /*2d90*/ 	.word	0xffffffff


	//   ....[86]....
        /*2d94*/ 	.word	0xffffffff


	//   ....[87]....
        /*2d98*/ 	.word	0xffffffff


	//   ....[88]....
        /*2d9c*/ 	.word	0xffffffff


	//   ....[89]....
        /*2da0*/ 	.word	0xffffffff


	//   ....[90]....
        /*2da4*/ 	.word	0xffffffff


	//   ....[91]....
        /*2da8*/ 	.word	0xffffffff


	//   ....[92]....
        /*2dac*/ 	.word	0xffffffff


	//   ....[93]....
        /*2db0*/ 	.word	0xffffffff


	//   ....[94]....
        /*2db4*/ 	.word	0xffffffff


	//   ....[95]....
        /*2db8*/ 	.word	0xffffffff


	//   ....[96]....
        /*2dbc*/ 	.word	0xffffffff


	//   ....[97]....
        /*2dc0*/ 	.word	0xffffffff


	//   ....[98]....
        /*2dc4*/ 	.word	0xffffffff


	//   ....[99]....
        /*2dc8*/ 	.word	0xffffffff


	//   ....[100]....
        /*2dcc*/ 	.word	0xffffffff


	//   ....[101]....
        /*2dd0*/ 	.word	0xffffffff


	//   ....[102]....
        /*2dd4*/ 	.word	0xffffffff


	//   ....[103]....
        /*2dd8*/ 	.word	0xffffffff


	//   ....[104]....
        /*2ddc*/ 	.word	0xffffffff


	//   ....[105]....
        /*2de0*/ 	.word	0xffffffff


	//   ....[106]....
        /*2de4*/ 	.word	0xffffffff


	//   ....[107]....
        /*2de8*/ 	.word	0xffffffff


	//   ....[108]....
        /*2dec*/ 	.word	0xffffffff


	//   ....[109]....
        /*2df0*/ 	.word	0xffffffff


	//   ....[110]....
        /*2df4*/ 	.word	0xffffffff


	//   ....[111]....
        /*2df8*/ 	.word	0xffffffff


	//   ....[112]....
        /*2dfc*/ 	.word	0xffffffff


	//   ....[113]....
        /*2e00*/ 	.word	0xffffffff


	//   ....[114]....
        /*2e04*/ 	.word	0xffffffff


	//   ....[115]....
        /*2e08*/ 	.word	0xffffffff


	//   ....[116]....
        /*2e0c*/ 	.word	0xffffffff


	//   ....[117]....
        /*2e10*/ 	.word	0xffffffff


	//   ....[118]....
        /*2e14*/ 	.word	0xffffffff


	//   ....[119]....
        /*2e18*/ 	.word	0xffffffff


	//   ....[120]....
        /*2e1c*/ 	.word	0xffffffff


	//   ....[121]....
        /*2e20*/ 	.word	0xffffffff


	//   ....[122]....
        /*2e24*/ 	.word	0xffffffff


	//   ....[123]....
        /*2e28*/ 	.word	0xffffffff


	//   ....[124]....
        /*2e2c*/ 	.word	0xffffffff


	//   ....[125]....
        /*2e30*/ 	.word	0xffffffff


	//   ....[126]....
        /*2e34*/ 	.word	0xffffffff


	//   ....[127]....
        /*2e38*/ 	.word	0xffffffff


	//   ....[128]....
        /*2e3c*/ 	.word	0xffffffff


	//   ....[129]....
        /*2e40*/ 	.word	0xffffffff


	//   ....[130]....
        /*2e44*/ 	.word	0xffffffff


	//   ....[131]....
        /*2e48*/ 	.word	0xffffffff


	//   ....[132]....
        /*2e4c*/ 	.word	0xffffffff


	//   ....[133]....
        /*2e50*/ 	.word	0xffffffff


	//   ....[134]....
        /*2e54*/ 	.word	0xffffffff


	//   ....[135]....
        /*2e58*/ 	.word	0xffffffff


	//   ....[136]....
        /*2e5c*/ 	.word	0xffffffff


	//   ....[137]....
        /*2e60*/ 	.word	0xffffffff


	//   ....[138]....
        /*2e64*/ 	.word	0xffffffff


	//   ....[139]....
        /*2e68*/ 	.word	0xffffffff


	//   ....[140]....
        /*2e6c*/ 	.word	0xffffffff


	//   ....[141]....
        /*2e70*/ 	.word	0xffffffff


	//   ....[142]....
        /*2e74*/ 	.word	0xffffffff


	//   ....[143]....
        /*2e78*/ 	.word	0xffffffff


	//   ....[144]....
        /*2e7c*/ 	.word	0xffffffff


	//   ....[145]....
        /*2e80*/ 	.word	0xffffffff


	//   ....[146]....
        /*2e84*/ 	.word	0xffffffff


	//   ....[147]....
        /*2e88*/ 	.word	0xffffffff


	//   ....[148]....
        /*2e8c*/ 	.word	0xffffffff


	//   ....[149]....
        /*2e90*/ 	.word	0xffffffff


	//   ....[150]....
        /*2e94*/ 	.word	0xffffffff


	//   ....[151]....
        /*2e98*/ 	.word	0xffffffff


	//   ....[152]....
        /*2e9c*/ 	.word	0xffffffff


	//   ....[153]....
        /*2ea0*/ 	.word	0xffffffff


	//   ....[154]....
        /*2ea4*/ 	.word	0xffffffff


	//   ....[155]....
        /*2ea8*/ 	.word	0xffffffff


	//   ....[156]....
        /*2eac*/ 	.word	0xffffffff


	//   ....[157]....
        /*2eb0*/ 	.word	0xffffffff


	//   ....[158]....
        /*2eb4*/ 	.word	0xffffffff


	//   ....[159]....
        /*2eb8*/ 	.word	0xffffffff


	//   ....[160]....
        /*2ebc*/ 	.word	0xffffffff


	//   ....[161]....
        /*2ec0*/ 	.word	0xffffffff


	//   ....[162]....
        /*2ec4*/ 	.word	0xffffffff


	//   ....[163]....
        /*2ec8*/ 	.word	0xffffffff


	//   ....[164]....
        /*2ecc*/ 	.word	0xffffffff


	//   ....[165]....
        /*2ed0*/ 	.word	0xffffffff


	//   ....[166]....
        /*2ed4*/ 	.word	0xffffffff


	//   ....[167]....
        /*2ed8*/ 	.word	0xffffffff


	//   ....[168]....
        /*2edc*/ 	.word	0xffffffff


	//   ....[169]....
        /*2ee0*/ 	.word	0xffffffff


	//   ....[170]....
        /*2ee4*/ 	.word	0xffffffff


	//   ....[171]....
        /*2ee8*/ 	.word	0xffffffff


	//   ....[172]....
        /*2eec*/ 	.word	0xffffffff


	//   ....[173]....
        /*2ef0*/ 	.word	0xffffffff


	//   ....[174]....
        /*2ef4*/ 	.word	0xffffffff


	//   ....[175]....
        /*2ef8*/ 	.word	0xffffffff


	//   ....[176]....
        /*2efc*/ 	.word	0xffffffff


	//   ....[177]....
        /*2f00*/ 	.word	0xffffffff


	//   ....[178]....
        /*2f04*/ 	.word	0xffffffff


	//   ....[179]....
        /*2f08*/ 	.word	0xffffffff


	//   ....[180]....
        /*2f0c*/ 	.word	0xffffffff


	//   ....[181]....
        /*2f10*/ 	.word	0xffffffff


	//   ....[182]....
        /*2f14*/ 	.word	0xffffffff


	//   ....[183]....
        /*2f18*/ 	.word	0xffffffff


	//   ....[184]....
        /*2f1c*/ 	.word	0xffffffff


	//   ....[185]....
        /*2f20*/ 	.word	0xffffffff


	//   ....[186]....
        /*2f24*/ 	.word	0xffffffff


	//   ....[187]....
        /*2f28*/ 	.word	0xffffffff


	//   ....[188]....
        /*2f2c*/ 	.word	0xffffffff


	//   ....[189]....
        /*2f30*/ 	.word	0xffffffff


	//   ....[190]....
        /*2f34*/ 	.word	0xffffffff


	//   ....[191]....
        /*2f38*/ 	.word	0xffffffff


	//   ....[192]....
        /*2f3c*/ 	.word	0xffffffff


	//   ....[193]....
        /*2f40*/ 	.word	0xffffffff


	//   ....[194]....
        /*2f44*/ 	.word	0xffffffff


	//   ....[195]....
        /*2f48*/ 	.word	0xffffffff


	//   ....[196]....
        /*2f4c*/ 	.word	0xffffffff


	//   ....[197]....
        /*2f50*/ 	.word	0xffffffff


	//   ....[198]....
        /*2f54*/ 	.word	0xffffffff


	//   ....[199]....
        /*2f58*/ 	.word	0xffffffff


	//   ....[200]....
        /*2f5c*/ 	.word	0xffffffff


	//   ....[201]....
        /*2f60*/ 	.word	0xffffffff


	//   ....[202]....
        /*2f64*/ 	.word	0xffffffff


	//   ....[203]....
        /*2f68*/ 	.word	0xffffffff


	//   ....[204]....
        /*2f6c*/ 	.word	0xffffffff


	//   ....[205]....
        /*2f70*/ 	.word	0xffffffff


	//   ....[206]....
        /*2f74*/ 	.word	0xffffffff


	//   ....[207]....
        /*2f78*/ 	.word	0xffffffff


	//   ....[208]....
        /*2f7c*/ 	.word	0xffffffff


	//   ....[209]....
        /*2f80*/ 	.word	0xffffffff


	//   ....[210]....
        /*2f84*/ 	.word	0xffffffff


	//   ....[211]....
        /*2f88*/ 	.word	0xffffffff


	//   ....[212]....
        /*2f8c*/ 	.word	0xffffffff


	//   ....[213]....
        /*2f90*/ 	.word	0xffffffff


	//   ....[214]....
        /*2f94*/ 	.word	0xffffffff


	//   ....[215]....
        /*2f98*/ 	.word	0xffffffff


	//   ....[216]....
        /*2f9c*/ 	.word	0xffffffff


	//   ....[217]....
        /*2fa0*/ 	.word	0xffffffff


	//   ....[218]....
        /*2fa4*/ 	.word	0xffffffff


	//   ....[219]....
        /*2fa8*/ 	.word	0xffffffff


	//   ....[220]....
        /*2fac*/ 	.word	0xffffffff


	//   ....[221]....
        /*2fb0*/ 	.word	0xffffffff


	//   ....[222]....
        /*2fb4*/ 	.word	0xffffffff


	//   ....[223]....
        /*2fb8*/ 	.word	0xffffffff


	//   ....[224]....
        /*2fbc*/ 	.word	0xffffffff


	//   ....[225]....
        /*2fc0*/ 	.word	0xffffffff


	//   ....[226]....
        /*2fc4*/ 	.word	0xffffffff


	//   ....[227]....
        /*2fc8*/ 	.word	0xffffffff


	//   ....[228]....
        /*2fcc*/ 	.word	0xffffffff


	//   ....[229]....
        /*2fd0*/ 	.word	0xffffffff


	//   ....[230]....
        /*2fd4*/ 	.word	0xffffffff


	//   ....[231]....
        /*2fd8*/ 	.word	0xffffffff


	//   ....[232]....
        /*2fdc*/ 	.word	0xffffffff


	//   ....[233]....
        /*2fe0*/ 	.word	0xffffffff


	//   ....[234]....
        /*2fe4*/ 	.word	0xffffffff


	//   ....[235]....
        /*2fe8*/ 	.word	0xffffffff


	//   ....[236]....
        /*2fec*/ 	.word	0xffffffff


	//   ....[237]....
        /*2ff0*/ 	.word	0xffffffff


	//   ....[238]....
        /*2ff4*/ 	.word	0xffffffff


	//   ....[239]....
        /*2ff8*/ 	.word	0xffffffff


	//   ....[240]....
        /*2ffc*/ 	.word	0xffffffff


	//   ....[241]....
        /*3000*/ 	.word	0xffffffff


	//   ....[242]....
        /*3004*/ 	.word	0xffffffff


	//   ....[243]....
        /*3008*/ 	.word	0xffffffff


	//   ....[244]....
        /*300c*/ 	.word	0xffffffff


	//   ....[245]....
        /*3010*/ 	.word	0xffffffff


	//   ....[246]....
        /*3014*/ 	.word	0xffffffff


	//   ....[247]....
        /*3018*/ 	.word	0xffffffff


	//   ....[248]....
        /*301c*/ 	.word	0xffffffff


	//   ....[249]....
        /*3020*/ 	.word	0xffffffff


	//   ....[250]....
        /*3024*/ 	.word	0xffffffff


	//   ....[251]....
        /*3028*/ 	.word	0xffffffff


	//   ....[252]....
        /*302c*/ 	.word	0xffffffff


	//   ....[253]....
        /*3030*/ 	.word	0xffffffff


	//   ....[254]....
        /*3034*/ 	.word	0xffffffff


	//   ....[255]....
        /*3038*/ 	.word	0xffffffff


	//   ....[0]....
        /*303c*/ 	.word	0xffffffff


	//   ....[1]....
        /*3040*/ 	.word	0xffffffff


	//   ....[2]....
        /*3044*/ 	.word	0xffffffff


	//   ....[3]....
        /*3048*/ 	.word	0xffffffff


	//   ....[4]....
        /*304c*/ 	.word	0xffffffff


	//   ....[5]....
        /*3050*/ 	.word	0xffffffff


	//   ....[6]....
        /*3054*/ 	.word	0xffffffff


	//   ....[7]....
        /*3058*/ 	.word	0xffffffff


	//   ....[8]....
        /*305c*/ 	.word	0xffffffff


	//   ....[9]....
        /*3060*/ 	.word	0xffffffff


	//   ....[10]....
        /*3064*/ 	.word	0xffffffff


	//   ....[11]....
        /*3068*/ 	.word	0xffffffff


	//   ....[12]....
        /*306c*/ 	.word	0xffffffff


	//   ....[13]....
        /*3070*/ 	.word	0xffffffff


	//   ....[14]....
        /*3074*/ 	.word	0xffffffff


	//   ....[15]....
        /*3078*/ 	.word	0xffffffff


	//   ....[16]....
        /*307c*/ 	.word	0xffffffff


	//   ....[17]....
        /*3080*/ 	.word	0xffffffff


	//   ....[18]....
        /*3084*/ 	.word	0xffffffff


	//   ....[19]....
        /*3088*/ 	.word	0xffffffff


	//   ....[20]....
        /*308c*/ 	.word	0xffffffff


	//   ....[21]....
        /*3090*/ 	.word	0xffffffff


	//   ....[22]....
        /*3094*/ 	.word	0xffffffff


	//   ....[23]....
        /*3098*/ 	.word	0xffffffff


	//   ....[24]....
        /*309c*/ 	.word	0xffffffff


	//   ....[25]....
        /*30a0*/ 	.word	0xffffffff


	//   ....[26]....
        /*30a4*/ 	.word	0xffffffff


	//   ....[27]....
        /*30a8*/ 	.word	0xffffffff


	//   ....[28]....
        /*30ac*/ 	.word	0xffffffff


	//   ....[29]....
        /*30b0*/ 	.word	0xffffffff


	//   ....[30]....
        /*30b4*/ 	.word	0xffffffff


	//   ....[31]....
        /*30b8*/ 	.word	0xffffffff


	//   ....[32]....
        /*30bc*/ 	.word	0xffffffff


	//   ....[33]....
        /*30c0*/ 	.word	0xffffffff


	//   ....[34]....
        /*30c4*/ 	.word	0xffffffff


	//   ....[35]....
        /*30c8*/ 	.word	0xffffffff


	//   ....[36]....
        /*30cc*/ 	.word	0xffffffff


	//   ....[37]....
        /*30d0*/ 	.word	0xffffffff


	//   ....[38]....
        /*30d4*/ 	.word	0xffffffff


	//   ....[39]....
        /*30d8*/ 	.word	0xffffffff


	//   ....[40]....
        /*30dc*/ 	.word	0xffffffff


	//   ....[41]....
        /*30e0*/ 	.word	0xffffffff


	//   ....[42]....
        /*30e4*/ 	.word	0xffffffff


	//   ....[43]....
        /*30e8*/ 	.word	0xffffffff


	//   ....[44]....
        /*30ec*/ 	.word	0xffffffff


	//   ....[45]....
        /*30f0*/ 	.word	0xffffffff


	//   ....[46]....
        /*30f4*/ 	.word	0xffffffff


	//   ....[47]....
        /*30f8*/ 	.word	0xffffffff


	//   ....[48]....
        /*30fc*/ 	.word	0xffffffff


	//   ....[49]....
        /*3100*/ 	.word	0xffffffff


	//   ....[50]....
        /*3104*/ 	.word	0xffffffff


	//   ....[51]....
        /*3108*/ 	.word	0xffffffff


	//   ....[52]....
        /*310c*/ 	.word	0xffffffff


	//   ....[53]....
        /*3110*/ 	.word	0xffffffff


	//   ....[54]....
        /*3114*/ 	.word	0xffffffff


	//   ....[55]....
        /*3118*/ 	.word	0xffffffff


	//   ....[56]....
        /*311c*/ 	.word	0xffffffff


	//   ....[57]....
        /*3120*/ 	.word	0xffffffff


	//   ....[58]....
        /*3124*/ 	.word	0xffffffff


	//   ....[59]....
        /*3128*/ 	.word	0xffffffff


	//   ....[60]....
        /*312c*/ 	.word	0xffffffff


	//   ....[61]....
        /*3130*/ 	.word	0xffffffff


	//   ....[62]....
        /*3134*/ 	.word	0xffffffff


	//   ....[63]....
        /*3138*/ 	.word	0xffffffff


	//   ....[64]....
        /*313c*/ 	.word	0xffffffff


	//   ....[65]....
        /*3140*/ 	.word	0xffffffff


	//   ....[66]....
        /*3144*/ 	.word	0xffffffff


	//   ....[67]....
        /*3148*/ 	.word	0xffffffff


	//   ....[68]....
        /*314c*/ 	.word	0xffffffff


	//   ....[69]....
        /*3150*/ 	.word	0xffffffff


	//   ....[70]....
        /*3154*/ 	.word	0xffffffff


	//   ....[71]....
        /*3158*/ 	.word	0xffffffff


	//   ....[72]....
        /*315c*/ 	.word	0xffffffff


	//   ....[73]....
        /*3160*/ 	.word	0xffffffff


	//   ....[74]....
        /*3164*/ 	.word	0xffffffff


	//   ....[75]....
        /*3168*/ 	.word	0xffffffff


	//   ....[76]....
        /*316c*/ 	.word	0xffffffff


	//   ....[77]....
        /*3170*/ 	.word	0xffffffff


	//   ....[78]....
        /*3174*/ 	.word	0xffffffff


	//   ....[79]....
        /*3178*/ 	.word	0xffffffff


	//   ....[80]....
        /*317c*/ 	.word	0xffffffff


	//   ....[81]....
        /*3180*/ 	.word	0xffffffff


	//   ....[82]....
        /*3184*/ 	.word	0xffffffff


	//   ....[83]....
        /*3188*/ 	.word	0xffffffff


	//   ....[84]....
        /*318c*/ 	.word	0xffffffff


	//   ....[85]....
        /*3190*/ 	.word	0xffffffff


	//   ....[86]....
        /*3194*/ 	.word	0xffffffff


	//   ....[87]....
        /*3198*/ 	.word	0xffffffff


	//   ....[88]....
        /*319c*/ 	.word	0xffffffff


	//   ....[89]....
        /*31a0*/ 	.word	0xffffffff


	//   ....[90]....
        /*31a4*/ 	.word	0xffffffff


	//   ....[91]....
        /*31a8*/ 	.word	0xffffffff


	//   ....[92]....
        /*31ac*/ 	.word	0xffffffff


	//   ....[93]....
        /*31b0*/ 	.word	0xffffffff


	//   ....[94]....
        /*31b4*/ 	.word	0xffffffff


	//   ....[95]....
        /*31b8*/ 	.word	0xffffffff


	//   ....[96]....
        /*31bc*/ 	.word	0xffffffff


	//   ....[97]....
        /*31c0*/ 	.word	0xffffffff


	//   ....[98]....
        /*31c4*/ 	.word	0xffffffff


	//   ....[99]....
        /*31c8*/ 	.word	0xffffffff


	//   ....[100]....
        /*31cc*/ 	.word	0xffffffff


	//   ....[101]....
        /*31d0*/ 	.word	0xffffffff


	//   ....[102]....
        /*31d4*/ 	.word	0xffffffff


	//   ....[103]....
        /*31d8*/ 	.word	0xffffffff


	//   ....[104]....
        /*31dc*/ 	.word	0xffffffff


	//   ....[105]....
        /*31e0*/ 	.word	0xffffffff


	//   ....[106]....
        /*31e4*/ 	.word	0xffffffff


	//   ....[107]....
        /*31e8*/ 	.word	0xffffffff


	//   ....[108]....
        /*31ec*/ 	.word	0xffffffff


	//   ....[109]....
        /*31f0*/ 	.word	0xffffffff


	//   ....[110]....
        /*31f4*/ 	.word	0xffffffff


	//   ....[111]....
        /*31f8*/ 	.word	0xffffffff


	//   ....[112]....
        /*31fc*/ 	.word	0xffffffff


	//   ....[113]....
        /*3200*/ 	.word	0xffffffff


	//   ....[114]....
        /*3204*/ 	.word	0xffffffff


	//   ....[115]....
        /*3208*/ 	.word	0xffffffff


	//   ....[116]....
        /*320c*/ 	.word	0xffffffff


	//   ....[117]....
        /*3210*/ 	.word	0xffffffff


	//   ....[118]....
        /*3214*/ 	.word	0xffffffff


	//   ....[119]....
        /*3218*/ 	.word	0xffffffff


	//   ....[120]....
        /*321c*/ 	.word	0xffffffff


	//   ....[121]....
        /*3220*/ 	.word	0xffffffff


	//   ....[122]....
        /*3224*/ 	.word	0xffffffff


	//   ....[123]....
        /*3228*/ 	.word	0xffffffff


	//   ....[124]....
        /*322c*/ 	.word	0xffffffff


	//   ....[125]....
        /*3230*/ 	.word	0xffffffff


	//   ....[126]....
        /*3234*/ 	.word	0xffffffff


	//   ....[127]....
        /*3238*/ 	.word	0xffffffff


	//   ....[128]....
        /*323c*/ 	.word	0xffffffff


	//   ....[129]....
        /*3240*/ 	.word	0xffffffff


	//   ....[130]....
        /*3244*/ 	.word	0xffffffff


	//   ....[131]....
        /*3248*/ 	.word	0xffffffff


	//   ....[132]....
        /*324c*/ 	.word	0xffffffff


	//   ....[133]....
        /*3250*/ 	.word	0xffffffff


	//   ....[134]....
        /*3254*/ 	.word	0xffffffff


	//   ....[135]....
        /*3258*/ 	.word	0xffffffff


	//   ....[136]....
        /*325c*/ 	.word	0xffffffff


	//   ....[137]....
        /*3260*/ 	.word	0xffffffff


	//   ....[138]....
        /*3264*/ 	.word	0xffffffff


	//   ....[139]....
        /*3268*/ 	.word	0xffffffff


	//   ....[140]....
        /*326c*/ 	.word	0xffffffff


	//   ....[141]....
        /*3270*/ 	.word	0xffffffff


	//   ....[142]....
        /*3274*/ 	.word	0xffffffff


	//   ....[143]....
        /*3278*/ 	.word	0xffffffff


	//   ....[144]....
        /*327c*/ 	.word	0xffffffff


	//   ....[145]....
        /*3280*/ 	.word	0xffffffff


	//   ....[146]....
        /*3284*/ 	.word	0xffffffff


	//   ....[147]....
        /*3288*/ 	.word	0xffffffff


	//   ....[148]....
        /*328c*/ 	.word	0xffffffff


	//   ....[149]....
        /*3290*/ 	.word	0xffffffff


	//   ....[150]....
        /*3294*/ 	.word	0xffffffff


	//   ....[151]....
        /*3298*/ 	.word	0xffffffff


	//   ....[152]....
        /*329c*/ 	.word	0xffffffff


	//   ....[153]....
        /*32a0*/ 	.word	0xffffffff


	//   ....[154]....
        /*32a4*/ 	.word	0xffffffff


	//   ....[155]....
        /*32a8*/ 	.word	0xffffffff


	//   ....[156]....
        /*32ac*/ 	.word	0xffffffff


	//   ....[157]....
        /*32b0*/ 	.word	0xffffffff


	//   ....[158]....
        /*32b4*/ 	.word	0xffffffff


	//   ....[159]....
        /*32b8*/ 	.word	0xffffffff


	//   ....[160]....
        /*32bc*/ 	.word	0xffffffff


	//   ....[161]....
        /*32c0*/ 	.word	0xffffffff


	//   ....[162]....
        /*32c4*/ 	.word	0xffffffff


	//   ....[163]....
        /*32c8*/ 	.word	0xffffffff


	//   ....[164]....
        /*32cc*/ 	.word	0xffffffff


	//   ....[165]....
        /*32d0*/ 	.word	0xffffffff


	//   ....[166]....
        /*32d4*/ 	.word	0xffffffff


	//   ....[167]....
        /*32d8*/ 	.word	0xffffffff


	//   ....[168]....
        /*32dc*/ 	.word	0xffffffff


	//   ....[169]....
        /*32e0*/ 	.word	0xffffffff


	//   ....[170]....
        /*32e4*/ 	.word	0xffffffff


	//   ....[171]....
        /*32e8*/ 	.word	0xffffffff


	//   ....[172]....
        /*32ec*/ 	.word	0xffffffff


	//   ....[173]....
        /*32f0*/ 	.word	0xffffffff


	//   ....[174]....
        /*32f4*/ 	.word	0xffffffff


	//   ....[175]....
        /*32f8*/ 	.word	0xffffffff


	//   ....[176]....
        /*32fc*/ 	.word	0xffffffff


	//   ....[177]....
        /*3300*/ 	.word	0xffffffff


	//   ....[178]....
        /*3304*/ 	.word	0xffffffff


	//   ....[179]....
        /*3308*/ 	.word	0xffffffff


	//   ....[180]....
        /*330c*/ 	.word	0xffffffff


	//   ....[181]....
        /*3310*/ 	.word	0xffffffff


	//   ....[182]....
        /*3314*/ 	.word	0xffffffff


	//   ....[183]....
        /*3318*/ 	.word	0xffffffff


	//   ....[184]....
        /*331c*/ 	.word	0xffffffff


	//   ....[185]....
        /*3320*/ 	.word	0xffffffff


	//   ....[186]....
        /*3324*/ 	.word	0xffffffff


	//   ....[187]....
        /*3328*/ 	.word	0xffffffff


	//   ....[188]....
        /*332c*/ 	.word	0xffffffff


	//   ....[189]....
        /*3330*/ 	.word	0xffffffff


	//   ....[190]....
        /*3334*/ 	.word	0xffffffff


	//   ....[191]....
        /*3338*/ 	.word	0xffffffff


	//   ....[192]....
        /*333c*/ 	.word	0xffffffff


	//   ....[193]....
        /*3340*/ 	.word	0xffffffff


	//   ....[194]....
        /*3344*/ 	.word	0xffffffff


	//   ....[195]....
        /*3348*/ 	.word	0xffffffff


	//   ....[196]....
        /*334c*/ 	.word	0xffffffff


	//   ....[197]....
        /*3350*/ 	.word	0xffffffff


	//   ....[198]....
        /*3354*/ 	.word	0xffffffff


	//   ....[199]....
        /*3358*/ 	.word	0xffffffff


	//   ....[200]....
        /*335c*/ 	.word	0xffffffff


	//   ....[201]....
        /*3360*/ 	.word	0xffffffff


	//   ....[202]....
        /*3364*/ 	.word	0xffffffff


	//   ....[203]....
        /*3368*/ 	.word	0xffffffff


	//   ....[204]....
        /*336c*/ 	.word	0xffffffff


	//   ....[205]....
        /*3370*/ 	.word	0xffffffff


	//   ....[206]....
        /*3374*/ 	.word	0xffffffff


	//   ....[207]....
        /*3378*/ 	.word	0xffffffff


	//   ....[208]....
        /*337c*/ 	.word	0xffffffff


	//   ....[209]....
        /*3380*/ 	.word	0xffffffff


	//   ....[210]....
        /*3384*/ 	.word	0xffffffff


	//   ....[211]....
        /*3388*/ 	.word	0xffffffff


	//   ....[212]....
        /*338c*/ 	.word	0xffffffff


	//   ....[213]....
        /*3390*/ 	.word	0xffffffff


	//   ....[214]....
        /*3394*/ 	.word	0xffffffff


	//   ....[215]....
        /*3398*/ 	.word	0xffffffff


	//   ....[216]....
        /*339c*/ 	.word	0xffffffff


	//   ....[217]....
        /*33a0*/ 	.word	0xffffffff


	//   ....[218]....
        /*33a4*/ 	.word	0xffffffff


	//   ....[219]....
        /*33a8*/ 	.word	0xffffffff


	//   ....[220]....
        /*33ac*/ 	.word	0xffffffff


	//   ....[221]....
        /*33b0*/ 	.word	0xffffffff


	//   ....[222]....
        /*33b4*/ 	.word	0xffffffff


	//   ....[223]....
        /*33b8*/ 	.word	0xffffffff


	//   ....[224]....
        /*33bc*/ 	.word	0xffffffff


	//   ....[225]....
        /*33c0*/ 	.word	0xffffffff


	//   ....[226]....
        /*33c4*/ 	.word	0xffffffff


	//   ....[227]....
        /*33c8*/ 	.word	0xffffffff


	//   ....[228]....
        /*33cc*/ 	.word	0xffffffff


	//   ....[229]....
        /*33d0*/ 	.word	0xffffffff


	//   ....[230]....
        /*33d4*/ 	.word	0xffffffff


	//   ....[231]....
        /*33d8*/ 	.word	0xffffffff


	//   ....[232]....
        /*33dc*/ 	.word	0xffffffff


	//   ....[233]....
        /*33e0*/ 	.word	0xffffffff


	//   ....[234]....
        /*33e4*/ 	.word	0xffffffff


	//   ....[235]....
        /*33e8*/ 	.word	0xffffffff


	//   ....[236]....
        /*33ec*/ 	.word	0xffffffff


	//   ....[237]....
        /*33f0*/ 	.word	0xffffffff


	//   ....[238]....
        /*33f4*/ 	.word	0xffffffff


	//   ....[239]....
        /*33f8*/ 	.word	0xffffffff


	//   ....[240]....
        /*33fc*/ 	.word	0xffffffff


	//   ....[241]....
        /*3400*/ 	.word	0xffffffff


	//   ....[242]....
        /*3404*/ 	.word	0xffffffff


	//   ....[243]....
        /*3408*/ 	.word	0xffffffff


	//   ....[244]....
        /*340c*/ 	.word	0xffffffff


	//   ....[245]....
        /*3410*/ 	.word	0xffffffff


	//   ....[246]....
        /*3414*/ 	.word	0xffffffff


	//   ....[247]....
        /*3418*/ 	.word	0xffffffff


	//   ....[248]....
        /*341c*/ 	.word	0xffffffff


	//   ....[249]....
        /*3420*/ 	.word	0xffffffff


	//   ....[250]....
        /*3424*/ 	.word	0xffffffff


	//   ....[251]....
        /*3428*/ 	.word	0xffffffff


	//   ....[252]....
        /*342c*/ 	.word	0xffffffff


	//   ....[253]....
        /*3430*/ 	.word	0xffffffff


	//   ....[254]....
        /*3434*/ 	.word	0xffffffff


	//   ....[255]....
        /*3438*/ 	.word	0xffffffff


	//   ....[0]....
        /*343c*/ 	.word	0xffffffff


	//   ....[1]....
        /*3440*/ 	.word	0xffffffff


	//   ....[2]....
        /*3444*/ 	.word	0xffffffff


	//   ....[3]....
        /*3448*/ 	.word	0xffffffff


	//   ....[4]....
        /*344c*/ 	.word	0xffffffff


	//   ....[5]....
        /*3450*/ 	.word	0xffffffff


	//   ....[6]....
        /*3454*/ 	.word	0xffffffff


	//   ....[7]....
        /*3458*/ 	.word	0xffffffff


	//   ....[8]....
        /*345c*/ 	.word	0xffffffff


	//   ....[9]....
        /*3460*/ 	.word	0xffffffff


	//   ....[10]....
        /*3464*/ 	.word	0xffffffff


	//   ....[11]....
        /*3468*/ 	.word	0xffffffff


	//   ....[12]....
        /*346c*/ 	.word	0xffffffff


	//   ....[13]....
        /*3470*/ 	.word	0xffffffff


	//   ....[14]....
        /*3474*/ 	.word	0xffffffff


	//   ....[15]....
        /*3478*/ 	.word	0xffffffff


	//   ....[16]....
        /*347c*/ 	.word	0xffffffff


	//   ....[17]....
        /*3480*/ 	.word	0xffffffff


	//   ....[18]....
        /*3484*/ 	.word	0xffffffff


	//   ....[19]....
        /*3488*/ 	.word	0xffffffff


	//   ....[20]....
        /*348c*/ 	.word	0xffffffff


	//   ....[21]....
        /*3490*/ 	.word	0xffffffff


	//   ....[22]....
        /*3494*/ 	.word	0xffffffff


	//   ....[23]....
        /*3498*/ 	.word	0xffffffff


	//   ....[24]....
        /*349c*/ 	.word	0xffffffff


	//   ....[25]....
        /*34a0*/ 	.word	0xffffffff


	//   ....[26]....
        /*34a4*/ 	.word	0xffffffff


	//   ....[27]....
        /*34a8*/ 	.word	0xffffffff


	//   ....[28]....
        /*34ac*/ 	.word	0xffffffff


	//   ....[29]....
        /*34b0*/ 	.word	0xffffffff


	//   ....[30]....
        /*34b4*/ 	.word	0xffffffff


	//   ....[31]....
        /*34b8*/ 	.word	0xffffffff


	//   ....[32]....
        /*34bc*/ 	.word	0xffffffff


	//   ....[33]....
        /*34c0*/ 	.word	0xffffffff


	//   ....[34]....
        /*34c4*/ 	.word	0xffffffff


	//   ....[35]....
        /*34c8*/ 	.word	0xffffffff


	//   ....[36]....
        /*34cc*/ 	.word	0xffffffff


	//   ....[37]....
        /*34d0*/ 	.word	0xffffffff


	//   ....[38]....
        /*34d4*/ 	.word	0xffffffff


	//   ....[39]....
        /*34d8*/ 	.word	0xffffffff


	//   ....[40]....
        /*34dc*/ 	.word	0xffffffff


	//   ....[41]....
        /*34e0*/ 	.word	0xffffffff


	//   ....[42]....
        /*34e4*/ 	.word	0xffffffff


	//   ....[43]....
        /*34e8*/ 	.word	0xffffffff


	//   ....[44]....
        /*34ec*/ 	.word	0xffffffff


	//   ....[45]....
        /*34f0*/ 	.word	0xffffffff


	//   ....[46]....
        /*34f4*/ 	.word	0xffffffff


	//   ....[47]....
        /*34f8*/ 	.word	0xffffffff


	//   ....[48]....
        /*34fc*/ 	.word	0xffffffff


	//   ....[49]....
        /*3500*/ 	.word	0xffffffff


	//   ....[50]....
        /*3504*/ 	.word	0xffffffff


	//   ....[51]....
        /*3508*/ 	.word	0xffffffff


	//   ....[52]....
        /*350c*/ 	.word	0xffffffff


	//   ....[53]....
        /*3510*/ 	.word	0xffffffff


	//   ....[54]....
        /*3514*/ 	.word	0xffffffff


	//   ....[55]....
        /*3518*/ 	.word	0xffffffff


	//   ....[56]....
        /*351c*/ 	.word	0xffffffff


	//   ....[57]....
        /*3520*/ 	.word	0xffffffff


	//   ....[58]....
        /*3524*/ 	.word	0xffffffff


	//   ....[59]....
        /*3528*/ 	.word	0xffffffff


	//   ....[60]....
        /*352c*/ 	.word	0xffffffff


	//   ....[61]....
        /*3530*/ 	.word	0xffffffff


	//   ....[62]....
        /*3534*/ 	.word	0xffffffff


	//   ....[63]....
        /*3538*/ 	.word	0xffffffff


	//   ....[64]....
        /*353c*/ 	.word	0xffffffff


	//   ....[65]....
        /*3540*/ 	.word	0xffffffff


	//   ....[66]....
        /*3544*/ 	.word	0xffffffff


	//   ....[67]....
        /*3548*/ 	.word	0xffffffff


	//   ....[68]....
        /*354c*/ 	.word	0xffffffff


	//   ....[69]....
        /*3550*/ 	.word	0xffffffff


	//   ....[70]....
        /*3554*/ 	.word	0xffffffff


	//   ....[71]....
        /*3558*/ 	.word	0xffffffff


	//   ....[72]....
        /*355c*/ 	.word	0xffffffff


	//   ....[73]....
        /*3560*/ 	.word	0xffffffff


	//   ....[74]....
        /*3564*/ 	.word	0xffffffff


	//   ....[75]....
        /*3568*/ 	.word	0xffffffff


	//   ....[76]....
        /*356c*/ 	.word	0xffffffff


	//   ....[77]....
        /*3570*/ 	.word	0xffffffff


	//   ....[78]....
        /*3574*/ 	.word	0xffffffff


	//   ....[79]....
        /*3578*/ 	.word	0xffffffff


	//   ....[80]....
        /*357c*/ 	.word	0xffffffff


	//   ....[81]....
        /*3580*/ 	.word	0xffffffff


	//   ....[82]....
        /*3584*/ 	.word	0xffffffff


	//   ....[83]....
        /*3588*/ 	.word	0xffffffff


	//   ....[84]....
        /*358c*/ 	.word	0xffffffff


	//   ....[85]....
        /*3590*/ 	.word	0xffffffff


	//   ....[86]....
        /*3594*/ 	.word	0xffffffff


	//   ....[87]....
        /*3598*/ 	.word	0xffffffff


	//   ....[88]....
        /*359c*/ 	.word	0xffffffff


	//   ....[89]....
        /*35a0*/ 	.word	0xffffffff


	//   ....[90]....
        /*35a4*/ 	.word	0xffffffff


	//   ....[91]....
        /*35a8*/ 	.word	0xffffffff


	//   ....[92]....
        /*35ac*/ 	.word	0xffffffff


	//   ....[93]....
        /*35b0*/ 	.word	0xffffffff


	//   ....[94]....
        /*35b4*/ 	.word	0xffffffff


	//   ....[95]....
        /*35b8*/ 	.word	0xffffffff


	//   ....[96]....
        /*35bc*/ 	.word	0xffffffff


	//   ....[97]....
        /*35c0*/ 	.word	0xffffffff


	//   ....[98]....
        /*35c4*/ 	.word	0xffffffff


	//   ....[99]....
        /*35c8*/ 	.word	0xffffffff


	//   ....[100]....
        /*35cc*/ 	.word	0xffffffff


	//   ....[101]....
        /*35d0*/ 	.word	0xffffffff


	//   ....[102]....
        /*35d4*/ 	.word	0xffffffff


	//   ....[103]....
        /*35d8*/ 	.word	0xffffffff


	//   ....[104]....
        /*35dc*/ 	.word	0xffffffff


	//   ....[105]....
        /*35e0*/ 	.word	0xffffffff


	//   ....[106]....
        /*35e4*/ 	.word	0xffffffff


	//   ....[107]....
        /*35e8*/ 	.word	0xffffffff


	//   ....[108]....
        /*35ec*/ 	.word	0xffffffff


	//   ....[109]....
        /*35f0*/ 	.word	0xffffffff


	//   ....[110]....
        /*35f4*/ 	.word	0xffffffff


	//   ....[111]....
        /*35f8*/ 	.word	0xffffffff


	//   ....[112]....
        /*35fc*/ 	.word	0xffffffff


	//   ....[113]....
        /*3600*/ 	.word	0xffffffff


	//   ....[114]....
        /*3604*/ 	.word	0xffffffff


	//   ....[115]....
        /*3608*/ 	.word	0xffffffff


	//   ....[116]....
        /*360c*/ 	.word	0xffffffff


	//   ....[117]....
        /*3610*/ 	.word	0xffffffff


	//   ....[118]....
        /*3614*/ 	.word	0xffffffff


	//   ....[119]....
        /*3618*/ 	.word	0xffffffff


	//   ....[120]....
        /*361c*/ 	.word	0xffffffff


	//   ....[121]....
        /*3620*/ 	.word	0xffffffff


	//   ....[122]....
        /*3624*/ 	.word	0xffffffff


	//   ....[123]....
        /*3628*/ 	.word	0xffffffff


	//   ....[124]....
        /*362c*/ 	.word	0xffffffff


	//   ....[125]....
        /*3630*/ 	.word	0xffffffff


	//   ....[126]....
        /*3634*/ 	.word	0xffffffff


	//   ....[127]....
        /*3638*/ 	.word	0xffffffff


	//   ....[128]....
        /*363c*/ 	.word	0xffffffff


	//   ....[129]....
        /*3640*/ 	.word	0xffffffff


	//   ....[130]....
        /*3644*/ 	.word	0xffffffff


	//   ....[131]....
        /*3648*/ 	.word	0xffffffff


	//   ....[132]....
        /*364c*/ 	.word	0xffffffff


	//   ....[133]....
        /*3650*/ 	.word	0xffffffff


	//   ....[134]....
        /*3654*/ 	.word	0xffffffff


	//   ....[135]....
        /*3658*/ 	.word	0xffffffff


	//   ....[136]....
        /*365c*/ 	.word	0xffffffff


	//   ....[137]....
        /*3660*/ 	.word	0xffffffff


	//   ....[138]....
        /*3664*/ 	.word	0xffffffff


	//   ....[139]....
        /*3668*/ 	.word	0xffffffff


	//   ....[140]....
        /*366c*/ 	.word	0xffffffff


	//   ....[141]....
        /*3670*/ 	.word	0xffffffff


	//   ....[142]....
        /*3674*/ 	.word	0xffffffff


	//   ....[143]....
        /*3678*/ 	.word	0xffffffff


	//   ....[144]....
        /*367c*/ 	.word	0xffffffff


	//   ....[145]....
        /*3680*/ 	.word	0xffffffff


	//   ....[146]....
        /*3684*/ 	.word	0xffffffff


	//   ....[147]....
        /*3688*/ 	.word	0xffffffff


	//   ....[148]....
        /*368c*/ 	.word	0xffffffff


	//   ....[149]....
        /*3690*/ 	.word	0xffffffff


	//   ....[150]....
        /*3694*/ 	.word	0xffffffff


	//   ....[151]....
        /*3698*/ 	.word	0xffffffff


	//   ....[152]....
        /*369c*/ 	.word	0xffffffff


	//   ....[153]....
        /*36a0*/ 	.word	0xffffffff


	//   ....[154]....
        /*36a4*/ 	.word	0xffffffff


	//   ....[155]....
        /*36a8*/ 	.word	0xffffffff


	//   ....[156]....
        /*36ac*/ 	.word	0xffffffff


	//   ....[157]....
        /*36b0*/ 	.word	0xffffffff


	//   ....[158]....
        /*36b4*/ 	.word	0xffffffff


	//   ....[159]....
        /*36b8*/ 	.word	0xffffffff


	//   ....[160]....
        /*36bc*/ 	.word	0xffffffff


	//   ....[161]....
        /*36c0*/ 	.word	0xffffffff


	//   ....[162]....
        /*36c4*/ 	.word	0xffffffff


	//   ....[163]....
        /*36c8*/ 	.word	0xffffffff


	//   ....[164]....
        /*36cc*/ 	.word	0xffffffff


	//   ....[165]....
        /*36d0*/ 	.word	0xffffffff


	//   ....[166]....
        /*36d4*/ 	.word	0xffffffff


	//   ....[167]....
        /*36d8*/ 	.word	0xffffffff


	//   ....[168]....
        /*36dc*/ 	.word	0xffffffff


	//   ....[169]....
        /*36e0*/ 	.word	0xffffffff


	//   ....[170]....
        /*36e4*/ 	.word	0xffffffff


	//   ....[171]....
        /*36e8*/ 	.word	0xffffffff


	//   ....[172]....
        /*36ec*/ 	.word	0xffffffff


	//   ....[173]....
        /*36f0*/ 	.word	0xffffffff


	//   ....[174]....
        /*36f4*/ 	.word	0xffffffff


	//   ....[175]....
        /*36f8*/ 	.word	0xffffffff


	//   ....[176]....
        /*36fc*/ 	.word	0xffffffff


	//   ....[177]....
        /*3700*/ 	.word	0xffffffff


	//   ....[178]....
        /*3704*/ 	.word	0xffffffff


	//   ....[179]....
        /*3708*/ 	.word	0xffffffff


	//   ....[180]....
        /*370c*/ 	.word	0xffffffff


	//   ....[181]....
        /*3710*/ 	.word	0xffffffff


	//   ....[182]....
        /*3714*/ 	.word	0xffffffff


	//   ....[183]....
        /*3718*/ 	.word	0xffffffff


	//   ....[184]....
        /*371c*/ 	.word	0xffffffff


	//   ....[185]....
        /*3720*/ 	.word	0xffffffff


	//   ....[186]....
        /*3724*/ 	.word	0xffffffff


	//   ....[187]....
        /*3728*/ 	.word	0xffffffff


	//   ....[188]....
        /*372c*/ 	.word	0xffffffff


	//   ....[189]....
        /*3730*/ 	.word	0xffffffff


	//   ....[190]....
        /*3734*/ 	.word	0xffffffff


	//   ....[191]....
        /*3738*/ 	.word	0xffffffff


	//   ....[192]....
        /*373c*/ 	.word	0xffffffff


	//   ....[193]....
        /*3740*/ 	.word	0xffffffff


	//   ....[194]....
        /*3744*/ 	.word	0xffffffff


	//   ....[195]....
        /*3748*/ 	.word	0xffffffff


	//   ....[196]....
        /*374c*/ 	.word	0xffffffff


	//   ....[197]....
        /*3750*/ 	.word	0xffffffff


	//   ....[198]....
        /*3754*/ 	.word	0xffffffff


	//   ....[199]....
        /*3758*/ 	.word	0xffffffff


	//   ....[200]....
        /*375c*/ 	.word	0xffffffff


	//   ....[201]....
        /*3760*/ 	.word	0xffffffff


	//   ....[202]....
        /*3764*/ 	.word	0xffffffff


	//   ....[203]....
        /*3768*/ 	.word	0xffffffff


	//   ....[204]....
        /*376c*/ 	.word	0xffffffff


	//   ....[205]....
        /*3770*/ 	.word	0xffffffff


	//   ....[206]....
        /*3774*/ 	.word	0xffffffff


	//   ....[207]....
        /*3778*/ 	.word	0xffffffff


	//   ....[208]....
        /*377c*/ 	.word	0xffffffff


	//   ....[209]....
        /*3780*/ 	.word	0xffffffff


	//   ....[210]....
        /*3784*/ 	.word	0xffffffff


	//   ....[211]....
        /*3788*/ 	.word	0xffffffff


	//   ....[212]....
        /*378c*/ 	.word	0xffffffff


	//   ....[213]....
        /*3790*/ 	.word	0xffffffff


	//   ....[214]....
        /*3794*/ 	.word	0xffffffff


	//   ....[215]....
        /*3798*/ 	.word	0xffffffff


	//   ....[216]....
        /*379c*/ 	.word	0xffffffff


	//   ....[217]....
        /*37a0*/ 	.word	0xffffffff


	//   ....[218]....
        /*37a4*/ 	.word	0xffffffff


	//   ....[219]....
        /*37a8*/ 	.word	0xffffffff


	//   ....[220]....
        /*37ac*/ 	.word	0xffffffff


	//   ....[221]....
        /*37b0*/ 	.word	0xffffffff


	//   ....[222]....
        /*37b4*/ 	.word	0xffffffff


	//   ....[223]....
        /*37b8*/ 	.word	0xffffffff


	//   ....[224]....
        /*37bc*/ 	.word	0xffffffff


	//   ....[225]....
        /*37c0*/ 	.word	0xffffffff


	//   ....[226]....
        /*37c4*/ 	.word	0xffffffff


	//   ....[227]....
        /*37c8*/ 	.word	0xffffffff


	//   ....[228]....
        /*37cc*/ 	.word	0xffffffff


	//   ....[229]....
        /*37d0*/ 	.word	0xffffffff


	//   ....[230]....
        /*37d4*/ 	.word	0xffffffff


	//   ....[231]....
        /*37d8*/ 	.word	0xffffffff


	//   ....[232]....
        /*37dc*/ 	.word	0xffffffff


	//   ....[233]....
        /*37e0*/ 	.word	0xffffffff


	//   ....[234]....
        /*37e4*/ 	.word	0xffffffff


	//   ....[235]....
        /*37e8*/ 	.word	0xffffffff


	//   ....[236]....
        /*37ec*/ 	.word	0xffffffff


	//   ....[237]....
        /*37f0*/ 	.word	0xffffffff


	//   ....[238]....
        /*37f4*/ 	.word	0xffffffff


	//   ....[239]....
        /*37f8*/ 	.word	0xffffffff


	//   ....[240]....
        /*37fc*/ 	.word	0xffffffff


	//   ....[241]....
        /*3800*/ 	.word	0xffffffff


	//   ....[242]....
        /*3804*/ 	.word	0xffffffff


	//   ....[243]....
        /*3808*/ 	.word	0xffffffff


	//   ....[244]....
        /*380c*/ 	.word	0xffffffff


	//   ....[245]....
        /*3810*/ 	.word	0xffffffff


	//   ....[246]....
        /*3814*/ 	.word	0xffffffff


	//   ....[247]....
        /*3818*/ 	.word	0xffffffff


	//   ....[248]....
        /*381c*/ 	.word	0xffffffff


	//   ....[249]....
        /*3820*/ 	.word	0xffffffff


	//   ....[250]....
        /*3824*/ 	.word	0xffffffff


	//   ....[251]....
        /*3828*/ 	.word	0xffffffff


	//   ....[252]....
        /*382c*/ 	.word	0xffffffff


	//   ....[253]....
        /*3830*/ 	.word	0xffffffff


	//   ....[254]....
        /*3834*/ 	.word	0xffffffff


	//   ....[255]....
        /*3838*/ 	.word	0xffffffff


	//   ....[0]....
        /*383c*/ 	.word	0xffffffff


	//   ....[1]....
        /*3840*/ 	.word	0xffffffff


	//   ....[2]....
        /*3844*/ 	.word	0xffffffff


	//   ....[3]....
        /*3848*/ 	.word	0xffffffff


	//   ....[4]....
        /*384c*/ 	.word	0xffffffff


	//   ....[5]....
        /*3850*/ 	.word	0xffffffff


	//   ....[6]....
        /*3854*/ 	.word	0xffffffff


	//   ....[7]....
        /*3858*/ 	.word	0xffffffff


	//   ....[8]....
        /*385c*/ 	.word	0xffffffff


	//   ....[9]....
        /*3860*/ 	.word	0xffffffff


	//   ....[10]....
        /*3864*/ 	.word	0xffffffff


	//   ....[11]....
        /*3868*/ 	.word	0xffffffff


	//   ....[12]....
        /*386c*/ 	.word	0xffffffff


	//   ....[13]....
        /*3870*/ 	.word	0xffffffff


	//   ....[14]....
        /*3874*/ 	.word	0xffffffff


	//   ....[15]....
        /*3878*/ 	.word	0xffffffff


	//   ....[16]....
        /*387c*/ 	.word	0xffffffff


	//   ....[17]....
        /*3880*/ 	.word	0xffffffff


	//   ....[18]....
        /*3884*/ 	.word	0xffffffff


	//   ....[19]....
        /*3888*/ 	.word	0xffffffff


	//   ....[20]....
        /*388c*/ 	.word	0xffffffff


	//   ....[21]....
        /*3890*/ 	.word	0xffffffff


	//   ....[22]....
        /*3894*/ 	.word	0xffffffff


	//   ....[23]....
        /*3898*/ 	.word	0xffffffff


	//   ....[24]....
        /*389c*/ 	.word	0xffffffff


	//   ....[25]....
        /*38a0*/ 	.word	0xffffffff


	//   ....[26]....
        /*38a4*/ 	.word	0xffffffff


	//   ....[27]....
        /*38a8*/ 	.word	0xffffffff


	//   ....[28]....
        /*38ac*/ 	.word	0xffffffff


	//   ....[29]....
        /*38b0*/ 	.word	0xffffffff


	//   ....[30]....
        /*38b4*/ 	.word	0xffffffff


	//   ....[31]....
        /*38b8*/ 	.word	0xffffffff


	//   ....[32]....
        /*38bc*/ 	.word	0xffffffff


	//   ....[33]....
        /*38c0*/ 	.word	0xffffffff


	//   ....[34]....
        /*38c4*/ 	.word	0xffffffff


	//   ....[35]....
        /*38c8*/ 	.word	0xffffffff


	//   ....[36]....
        /*38cc*/ 	.word	0xffffffff


	//   ....[37]....
        /*38d0*/ 	.word	0xffffffff


	//   ....[38]....
        /*38d4*/ 	.word	0xffffffff


	//   ....[39]....
        /*38d8*/ 	.word	0xffffffff


	//   ....[40]....
        /*38dc*/ 	.word	0xffffffff


	//   ....[41]....
        /*38e0*/ 	.word	0xffffffff


	//   ....[42]....
        /*38e4*/ 	.word	0xffffffff


	//   ....[43]....
        /*38e8*/ 	.word	0xffffffff


	//   ....[44]....
        /*38ec*/ 	.word	0xffffffff


	//   ....[45]....
        /*38f0*/ 	.word	0xffffffff


	//   ....[46]....
        /*38f4*/ 	.word	0xffffffff


	//   ....[47]....
        /*38f8*/ 	.word	0xffffffff


	//   ....[48]....
        /*38fc*/ 	.word	0xffffffff


	//   ....[49]....
        /*3900*/ 	.word	0xffffffff


	//   ....[50]....
        /*3904*/ 	.word	0xffffffff


	//   ....[51]....
        /*3908*/ 	.word	0xffffffff


	//   ....[52]....
        /*390c*/ 	.word	0xffffffff


	//   ....[53]....
        /*3910*/ 	.word	0xffffffff


	//   ....[54]....
        /*3914*/ 	.word	0xffffffff


	//   ....[55]....
        /*3918*/ 	.word	0xffffffff


	//   ....[56]....
        /*391c*/ 	.word	0xffffffff


	//   ....[57]....
        /*3920*/ 	.word	0xffffffff


	//   ....[58]....
        /*3924*/ 	.word	0xffffffff


	//   ....[59]....
        /*3928*/ 	.word	0xffffffff


	//   ....[60]....
        /*392c*/ 	.word	0xffffffff


	//   ....[61]....
        /*3930*/ 	.word	0xffffffff


	//   ....[62]....
        /*3934*/ 	.word	0xffffffff


	//   ....[63]....
        /*3938*/ 	.word	0xffffffff


	//   ....[64]....
        /*393c*/ 	.word	0xffffffff


	//   ....[65]....
        /*3940*/ 	.word	0xffffffff


	//   ....[66]....
        /*3944*/ 	.word	0xffffffff


	//   ....[67]....
        /*3948*/ 	.word	0xffffffff


	//   ....[68]....
        /*394c*/ 	.word	0xffffffff


	//   ....[69]....
        /*3950*/ 	.word	0xffffffff


	//   ....[70]....
        /*3954*/ 	.word	0xffffffff


	//   ....[71]....
        /*3958*/ 	.word	0xffffffff


	//   ....[72]....
        /*395c*/ 	.word	0xffffffff


	//   ....[73]....
        /*3960*/ 	.word	0xffffffff


	//   ....[74]....
        /*3964*/ 	.word	0xffffffff


	//   ....[75]....
        /*3968*/ 	.word	0xffffffff


	//   ....[76]....
        /*396c*/ 	.word	0xffffffff


	//   ....[77]....
        /*3970*/ 	.word	0xffffffff


	//   ....[78]....
        /*3974*/ 	.word	0xffffffff


	//   ....[79]....
        /*3978*/ 	.word	0xffffffff


	//   ....[80]....
        /*397c*/ 	.word	0xffffffff


	//   ....[81]....
        /*3980*/ 	.word	0xffffffff


	//   ....[82]....
        /*3984*/ 	.word	0xffffffff


	//   ....[83]....
        /*3988*/ 	.word	0xffffffff


	//   ....[84]....
        /*398c*/ 	.word	0xffffffff


	//   ....[85]....
        /*3990*/ 	.word	0xffffffff


	//   ....[86]....
        /*3994*/ 	.word	0xffffffff


	//   ....[87]....
        /*3998*/ 	.word	0xffffffff


	//   ....[88]....
        /*399c*/ 	.word	0xffffffff


	//   ....[89]....
        /*39a0*/ 	.word	0xffffffff


	//   ....[90]....
        /*39a4*/ 	.word	0xffffffff


	//   ....[91]....
        /*39a8*/ 	.word	0xffffffff


	//   ....[92]....
        /*39ac*/ 	.word	0xffffffff


	//   ....[93]....
        /*39b0*/ 	.word	0xffffffff


	//   ....[94]....
        /*39b4*/ 	.word	0xffffffff


	//   ....[95]....
        /*39b8*/ 	.word	0xffffffff


	//   ....[96]....
        /*39bc*/ 	.word	0xffffffff


	//   ....[97]....
        /*39c0*/ 	.word	0xffffffff


	//   ....[98]....
        /*39c4*/ 	.word	0xffffffff


	//   ....[99]....
        /*39c8*/ 	.word	0xffffffff


	//   ....[100]....
        /*39cc*/ 	.word	0xffffffff


	//   ....[101]....
        /*39d0*/ 	.word	0xffffffff


	//   ....[102]....
        /*39d4*/ 	.word	0xffffffff


	//   ....[103]....
        /*39d8*/ 	.word	0xffffffff


	//   ....[104]....
        /*39dc*/ 	.word	0xffffffff


	//   ....[105]....
        /*39e0*/ 	.word	0xffffffff


	//   ....[106]....
        /*39e4*/ 	.word	0xffffffff


	//   ....[107]....
        /*39e8*/ 	.word	0xffffffff


	//   ....[108]....
        /*39ec*/ 	.word	0xffffffff


	//   ....[109]....
        /*39f0*/ 	.word	0xffffffff


	//   ....[110]....
        /*39f4*/ 	.word	0xffffffff


	//   ....[111]....
        /*39f8*/ 	.word	0xffffffff


	//   ....[112]....
        /*39fc*/ 	.word	0xffffffff


	//   ....[113]....
        /*3a00*/ 	.word	0xffffffff


	//   ....[114]....
        /*3a04*/ 	.word	0xffffffff


	//   ....[115]....
        /*3a08*/ 	.word	0xffffffff


	//   ....[116]....
        /*3a0c*/ 	.word	0xffffffff


	//   ....[117]....
        /*3a10*/ 	.word	0xffffffff


	//   ....[118]....
        /*3a14*/ 	.word	0xffffffff


	//   ....[119]....
        /*3a18*/ 	.word	0xffffffff


	//   ....[120]....
        /*3a1c*/ 	.word	0xffffffff


	//   ....[121]....
        /*3a20*/ 	.word	0xffffffff


	//   ....[122]....
        /*3a24*/ 	.word	0xffffffff


	//   ....[123]....
        /*3a28*/ 	.word	0xffffffff


	//   ....[124]....
        /*3a2c*/ 	.word	0xffffffff


	//   ....[125]....
        /*3a30*/ 	.word	0xffffffff


	//   ....[126]....
        /*3a34*/ 	.word	0xffffffff


	//   ....[127]....
        /*3a38*/ 	.word	0xffffffff


	//   ....[128]....
        /*3a3c*/ 	.word	0xffffffff


	//   ....[129]....
        /*3a40*/ 	.word	0xffffffff


	//   ....[130]....
        /*3a44*/ 	.word	0xffffffff


	//   ....[131]....
        /*3a48*/ 	.word	0xffffffff


	//   ....[132]....
        /*3a4c*/ 	.word	0xffffffff


	//   ....[133]....
        /*3a50*/ 	.word	0xffffffff


	//   ....[134]....
        /*3a54*/ 	.word	0xffffffff


	//   ....[135]....
        /*3a58*/ 	.word	0xffffffff


	//   ....[136]....
        /*3a5c*/ 	.word	0xffffffff


	//   ....[137]....
        /*3a60*/ 	.word	0xffffffff


	//   ....[138]....
        /*3a64*/ 	.word	0xffffffff


	//   ....[139]....
        /*3a68*/ 	.word	0xffffffff


	//   ....[140]....
        /*3a6c*/ 	.word	0xffffffff


	//   ....[141]....
        /*3a70*/ 	.word	0xffffffff


	//   ....[142]....
        /*3a74*/ 	.word	0xffffffff


	//   ....[143]....
        /*3a78*/ 	.word	0xffffffff


	//   ....[144]....
        /*3a7c*/ 	.word	0xffffffff


	//   ....[145]....
        /*3a80*/ 	.word	0xffffffff


	//   ....[146]....
        /*3a84*/ 	.word	0xffffffff


	//   ....[147]....
        /*3a88*/ 	.word	0xffffffff


	//   ....[148]....
        /*3a8c*/ 	.word	0xffffffff


	//   ....[149]....
        /*3a90*/ 	.word	0xffffffff


	//   ....[150]....
        /*3a94*/ 	.word	0xffffffff


	//   ....[151]....
        /*3a98*/ 	.word	0xffffffff


	//   ....[152]....
        /*3a9c*/ 	.word	0xffffffff


	//   ....[153]....
        /*3aa0*/ 	.word	0xffffffff


	//   ....[154]....
        /*3aa4*/ 	.word	0xffffffff


	//   ....[155]....
        /*3aa8*/ 	.word	0xffffffff


	//   ....[156]....
        /*3aac*/ 	.word	0xffffffff


	//   ....[157]....
        /*3ab0*/ 	.word	0xffffffff


	//   ....[158]....
        /*3ab4*/ 	.word	0xffffffff


	//   ....[159]....
        /*3ab8*/ 	.word	0xffffffff


	//   ....[160]....
        /*3abc*/ 	.word	0xffffffff


	//   ....[161]....
        /*3ac0*/ 	.word	0xffffffff


	//   ....[162]....
        /*3ac4*/ 	.word	0xffffffff


	//   ....[163]....
        /*3ac8*/ 	.word	0xffffffff


	//   ....[164]....
        /*3acc*/ 	.word	0xffffffff


	//   ....[165]....
        /*3ad0*/ 	.word	0xffffffff


	//   ....[166]....
        /*3ad4*/ 	.word	0xffffffff


	//   ....[167]....
        /*3ad8*/ 	.word	0xffffffff


	//   ....[168]....
        /*3adc*/ 	.word	0xffffffff


	//   ....[169]....
        /*3ae0*/ 	.word	0xffffffff


	//   ....[170]....
        /*3ae4*/ 	.word	0xffffffff


	//   ....[171]....
        /*3ae8*/ 	.word	0xffffffff


	//   ....[172]....
        /*3aec*/ 	.word	0xffffffff


	//   ....[173]....
        /*3af0*/ 	.word	0xffffffff


	//   ....[174]....
        /*3af4*/ 	.word	0xffffffff


	//   ....[175]....
        /*3af8*/ 	.word	0xffffffff


	//   ....[176]....
        /*3afc*/ 	.word	0xffffffff


	//   ....[177]....
        /*3b00*/ 	.word	0xffffffff


	//   ....[178]....
        /*3b04*/ 	.word	0xffffffff


	//   ....[179]....
        /*3b08*/ 	.word	0xffffffff


	//   ....[180]....
        /*3b0c*/ 	.word	0xffffffff


	//   ....[181]....
        /*3b10*/ 	.word	0xffffffff


	//   ....[182]....
        /*3b14*/ 	.word	0xffffffff


	//   ....[183]....
        /*3b18*/ 	.word	0xffffffff


	//   ....[184]....
        /*3b1c*/ 	.word	0xffffffff


	//   ....[185]....
        /*3b20*/ 	.word	0xffffffff


	//   ....[186]....
        /*3b24*/ 	.word	0xffffffff


	//   ....[187]....
        /*3b28*/ 	.word	0xffffffff


	//   ....[188]....
        /*3b2c*/ 	.word	0xffffffff


	//   ....[189]....
        /*3b30*/ 	.word	0xffffffff


	//   ....[190]....
        /*3b34*/ 	.word	0xffffffff


	//   ....[191]....
        /*3b38*/ 	.word	0xffffffff


	//   ....[192]....
        /*3b3c*/ 	.word	0xffffffff


	//   ....[193]....
        /*3b40*/ 	.word	0xffffffff


	//   ....[194]....
        /*3b44*/ 	.word	0xffffffff


	//   ....[195]....
        /*3b48*/ 	.word	0xffffffff


	//   ....[196]....
        /*3b4c*/ 	.word	0xffffffff


	//   ....[197]....
        /*3b50*/ 	.word	0xffffffff


	//   ....[198]....
        /*3b54*/ 	.word	0xffffffff


	//   ....[199]....
        /*3b58*/ 	.word	0xffffffff


	//   ....[200]....
        /*3b5c*/ 	.word	0xffffffff


	//   ....[201]....
        /*3b60*/ 	.word	0xffffffff


	//   ....[202]....
        /*3b64*/ 	.word	0xffffffff


	//   ....[203]....
        /*3b68*/ 	.word	0xffffffff


	//   ....[204]....
        /*3b6c*/ 	.word	0xffffffff


	//   ....[205]....
        /*3b70*/ 	.word	0xffffffff


	//   ....[206]....
        /*3b74*/ 	.word	0xffffffff


	//   ....[207]....
        /*3b78*/ 	.word	0xffffffff


	//   ....[208]....
        /*3b7c*/ 	.word	0xffffffff


	//   ....[209]....
        /*3b80*/ 	.word	0xffffffff


	//   ....[210]....
        /*3b84*/ 	.word	0xffffffff


	//   ....[211]....
        /*3b88*/ 	.word	0xffffffff


	//   ....[212]....
        /*3b8c*/ 	.word	0xffffffff


	//   ....[213]....
        /*3b90*/ 	.word	0xffffffff


	//   ....[214]....
        /*3b94*/ 	.word	0xffffffff


	//   ....[215]....
        /*3b98*/ 	.word	0xffffffff


	//   ....[216]....
        /*3b9c*/ 	.word	0xffffffff


	//   ....[217]....
        /*3ba0*/ 	.word	0xffffffff


	//   ....[218]....
        /*3ba4*/ 	.word	0xffffffff


	//   ....[219]....
        /*3ba8*/ 	.word	0xffffffff


	//   ....[220]....
        /*3bac*/ 	.word	0xffffffff


	//   ....[221]....
        /*3bb0*/ 	.word	0xffffffff


	//   ....[222]....
        /*3bb4*/ 	.word	0xffffffff


	//   ....[223]....
        /*3bb8*/ 	.word	0xffffffff


	//   ....[224]....
        /*3bbc*/ 	.word	0xffffffff


	//   ....[225]....
        /*3bc0*/ 	.word	0xffffffff


	//   ....[226]....
        /*3bc4*/ 	.word	0xffffffff


	//   ....[227]....
        /*3bc8*/ 	.word	0xffffffff


	//   ....[228]....
        /*3bcc*/ 	.word	0xffffffff


	//   ....[229]....
        /*3bd0*/ 	.word	0xffffffff


	//   ....[230]....
        /*3bd4*/ 	.word	0xffffffff


	//   ....[231]....
        /*3bd8*/ 	.word	0xffffffff


	//   ....[232]....
        /*3bdc*/ 	.word	0xffffffff


	//   ....[233]....
        /*3be0*/ 	.word	0xffffffff


	//   ....[234]....
        /*3be4*/ 	.word	0xffffffff


	//   ....[235]....
        /*3be8*/ 	.word	0xffffffff


	//   ....[236]....
        /*3bec*/ 	.word	0xffffffff


	//   ....[237]....
        /*3bf0*/ 	.word	0xffffffff


	//   ....[238]....
        /*3bf4*/ 	.word	0xffffffff


	//   ....[239]....
        /*3bf8*/ 	.word	0xffffffff


	//   ....[240]....
        /*3bfc*/ 	.word	0xffffffff


	//   ....[241]....
        /*3c00*/ 	.word	0xffffffff


	//   ....[242]....
        /*3c04*/ 	.word	0xffffffff


	//   ....[243]....
        /*3c08*/ 	.word	0xffffffff


	//   ....[244]....
        /*3c0c*/ 	.word	0xffffffff


	//   ....[245]....
        /*3c10*/ 	.word	0xffffffff


	//   ....[246]....
        /*3c14*/ 	.word	0xffffffff


	//   ....[247]....
        /*3c18*/ 	.word	0xffffffff


	//   ....[248]....
        /*3c1c*/ 	.word	0xffffffff


	//   ....[249]....
        /*3c20*/ 	.word	0xffffffff


	//   ....[250]....
        /*3c24*/ 	.word	0xffffffff


	//   ....[251]....
        /*3c28*/ 	.word	0xffffffff


	//   ....[252]....
        /*3c2c*/ 	.word	0xffffffff


	//   ....[253]....
        /*3c30*/ 	.word	0xffffffff


	//   ....[254]....
        /*3c34*/ 	.word	0xffffffff


	//   ....[255]....
        /*3c38*/ 	.word	0xffffffff


	//   ....[0]....
        /*3c3c*/ 	.word	0xffffffff


	//   ....[1]....
        /*3c40*/ 	.word	0xffffffff


	//   ....[2]....
        /*3c44*/ 	.word	0xffffffff


	//   ....[3]....
        /*3c48*/ 	.word	0xffffffff


	//   ....[4]....
        /*3c4c*/ 	.word	0xffffffff


	//   ....[5]....
        /*3c50*/ 	.word	0xffffffff


	//   ....[6]....
        /*3c54*/ 	.word	0xffffffff


	//   ....[7]....
        /*3c58*/ 	.word	0xffffffff


	//   ....[8]....
        /*3c5c*/ 	.word	0xffffffff


	//   ....[9]....
        /*3c60*/ 	.word	0xffffffff


	//   ....[10]....
        /*3c64*/ 	.word	0xffffffff


	//   ....[11]....
        /*3c68*/ 	.word	0xffffffff


	//   ....[12]....
        /*3c6c*/ 	.word	0xffffffff


	//   ....[13]....
        /*3c70*/ 	.word	0xffffffff


	//   ....[14]....
        /*3c74*/ 	.word	0xffffffff


	//   ....[15]....
        /*3c78*/ 	.word	0xffffffff


	//   ....[16]....
        /*3c7c*/ 	.word	0xffffffff


	//   ....[17]....
        /*3c80*/ 	.word	0xffffffff


	//   ....[18]....
        /*3c84*/ 	.word	0xffffffff


	//   ....[19]....
        /*3c88*/ 	.word	0xffffffff


	//   ....[20]....
        /*3c8c*/ 	.word	0xffffffff


	//   ....[21]....
        /*3c90*/ 	.word	0xffffffff


	//   ....[22]....
        /*3c94*/ 	.word	0xffffffff


	//   ....[23]....
        /*3c98*/ 	.word	0xffffffff


	//   ....[24]....
        /*3c9c*/ 	.word	0xffffffff


	//   ....[25]....
        /*3ca0*/ 	.word	0xffffffff


	//   ....[26]....
        /*3ca4*/ 	.word	0xffffffff


	//   ....[27]....
        /*3ca8*/ 	.word	0xffffffff


	//   ....[28]....
        /*3cac*/ 	.word	0xffffffff


	//   ....[29]....
        /*3cb0*/ 	.word	0xffffffff


	//   ....[30]....
        /*3cb4*/ 	.word	0xffffffff


	//   ....[31]....
        /*3cb8*/ 	.word	0xffffffff


	//   ....[32]....
        /*3cbc*/ 	.word	0xffffffff


	//   ....[33]....
        /*3cc0*/ 	.word	0xffffffff


	//   ....[34]....
        /*3cc4*/ 	.word	0xffffffff


	//   ....[35]....
        /*3cc8*/ 	.word	0xffffffff


	//   ....[36]....
        /*3ccc*/ 	.word	0xffffffff


	//   ....[37]....
        /*3cd0*/ 	.word	0xffffffff


	//   ....[38]....
        /*3cd4*/ 	.word	0xffffffff


	//   ....[39]....
        /*3cd8*/ 	.word	0xffffffff


	//   ....[40]....
        /*3cdc*/ 	.word	0xffffffff


	//   ....[41]....
        /*3ce0*/ 	.word	0xffffffff


	//   ....[42]....
        /*3ce4*/ 	.word	0xffffffff


	//   ....[43]....
        /*3ce8*/ 	.word	0xffffffff


	//   ....[44]....
        /*3cec*/ 	.word	0xffffffff


	//   ....[45]....
        /*3cf0*/ 	.word	0xffffffff


	//   ....[46]....
        /*3cf4*/ 	.word	0xffffffff


	//   ....[47]....
        /*3cf8*/ 	.word	0xffffffff


	//   ....[48]....
        /*3cfc*/ 	.word	0xffffffff


	//   ....[49]....
        /*3d00*/ 	.word	0xffffffff


	//   ....[50]....
        /*3d04*/ 	.word	0xffffffff


	//   ....[51]....
        /*3d08*/ 	.word	0xffffffff


	//   ....[52]....
        /*3d0c*/ 	.word	0xffffffff


	//   ....[53]....
        /*3d10*/ 	.word	0xffffffff


	//   ....[54]....
        /*3d14*/ 	.word	0xffffffff


	//   ....[55]....
        /*3d18*/ 	.word	0xffffffff


	//   ....[56]....
        /*3d1c*/ 	.word	0xffffffff


	//   ....[57]....
        /*3d20*/ 	.word	0xffffffff


	//   ....[58]....
        /*3d24*/ 	.word	0xffffffff


	//   ....[59]....
        /*3d28*/ 	.word	0xffffffff


	//   ....[60]....
        /*3d2c*/ 	.word	0xffffffff


	//   ....[61]....
        /*3d30*/ 	.word	0xffffffff


	//   ....[62]....
        /*3d34*/ 	.word	0xffffffff


	//   ....[63]....
        /*3d38*/ 	.word	0xffffffff


	//   ....[64]....
        /*3d3c*/ 	.word	0xffffffff


	//   ....[65]....
        /*3d40*/ 	.word	0xffffffff


	//   ....[66]....
        /*3d44*/ 	.word	0xffffffff


	//   ....[67]....
        /*3d48*/ 	.word	0xffffffff


	//   ....[68]....
        /*3d4c*/ 	.word	0xffffffff


	//   ....[69]....
        /*3d50*/ 	.word	0xffffffff


	//   ....[70]....
        /*3d54*/ 	.word	0xffffffff


	//   ....[71]....
        /*3d58*/ 	.word	0xffffffff


	//   ....[72]....
        /*3d5c*/ 	.word	0xffffffff


	//   ....[73]....
        /*3d60*/ 	.word	0xffffffff


	//   ....[74]....
        /*3d64*/ 	.word	0xffffffff


	//   ....[75]....
        /*3d68*/ 	.word	0xffffffff


	//   ....[76]....
        /*3d6c*/ 	.word	0xffffffff


	//   ....[77]....
        /*3d70*/ 	.word	0xffffffff


	//   ....[78]....
        /*3d74*/ 	.word	0xffffffff


	//   ....[79]....
        /*3d78*/ 	.word	0xffffffff


	//   ....[80]....
        /*3d7c*/ 	.word	0xffffffff


	//   ....[81]....
        /*3d80*/ 	.word	0xffffffff


	//   ....[82]....
        /*3d84*/ 	.word	0xffffffff


	//   ....[83]....
        /*3d88*/ 	.word	0xffffffff


	//   ....[84]....
        /*3d8c*/ 	.word	0xffffffff


	//   ....[85]....
        /*3d90*/ 	.word	0xffffffff


	//   ....[86]....
        /*3d94*/ 	.word	0xffffffff


	//   ....[87]....
        /*3d98*/ 	.word	0xffffffff


	//   ....[88]....
        /*3d9c*/ 	.word	0xffffffff


	//   ....[89]....
        /*3da0*/ 	.word	0xffffffff


	//   ....[90]....
        /*3da4*/ 	.word	0xffffffff


	//   ....[91]....
        /*3da8*/ 	.word	0xffffffff


	//   ....[92]....
        /*3dac*/ 	.word	0xffffffff


	//   ....[93]....
        /*3db0*/ 	.word	0xffffffff


	//   ....[94]....
        /*3db4*/ 	.word	0xffffffff


	//   ....[95]....
        /*3db8*/ 	.word	0xffffffff


	//   ....[96]....
        /*3dbc*/ 	.word	0xffffffff


	//   ....[97]....
        /*3dc0*/ 	.word	0xffffffff


	//   ....[98]....
        /*3dc4*/ 	.word	0xffffffff


	//   ....[99]....
        /*3dc8*/ 	.word	0xffffffff


	//   ....[100]....
        /*3dcc*/ 	.word	0xffffffff


	//   ....[101]....
        /*3dd0*/ 	.word	0xffffffff


	//   ....[102]....
        /*3dd4*/ 	.word	0xffffffff


	//   ....[103]....
        /*3dd8*/ 	.word	0xffffffff


	//   ....[104]....
        /*3ddc*/ 	.word	0xffffffff


	//   ....[105]....
        /*3de0*/ 	.word	0xffffffff


	//   ....[106]....
        /*3de4*/ 	.word	0xffffffff


	//   ....[107]....
        /*3de8*/ 	.word	0xffffffff


	//   ....[108]....
        /*3dec*/ 	.word	0xffffffff


	//   ....[109]....
        /*3df0*/ 	.word	0xffffffff


	//   ....[110]....
        /*3df4*/ 	.word	0xffffffff


	//   ....[111]....
        /*3df8*/ 	.word	0xffffffff


	//   ....[112]....
        /*3dfc*/ 	.word	0xffffffff


	//   ....[113]....
        /*3e00*/ 	.word	0xffffffff


	//   ....[114]....
        /*3e04*/ 	.word	0xffffffff


	//   ....[115]....
        /*3e08*/ 	.word	0xffffffff


	//   ....[116]....
        /*3e0c*/ 	.word	0xffffffff


	//   ....[117]....
        /*3e10*/ 	.word	0xffffffff


	//   ....[118]....
        /*3e14*/ 	.word	0xffffffff


	//   ....[119]....
        /*3e18*/ 	.word	0xffffffff


	//   ....[120]....
        /*3e1c*/ 	.word	0xffffffff


	//   ....[121]....
        /*3e20*/ 	.word	0xffffffff


	//   ....[122]....
        /*3e24*/ 	.word	0xffffffff


	//   ....[123]....
        /*3e28*/ 	.word	0xffffffff


	//   ....[124]....
        /*3e2c*/ 	.word	0xffffffff


	//   ....[125]....
        /*3e30*/ 	.word	0xffffffff


	//   ....[126]....
        /*3e34*/ 	.word	0xffffffff


	//   ....[127]....
        /*3e38*/ 	.word	0xffffffff


	//   ....[128]....
        /*3e3c*/ 	.word	0xffffffff


	//   ....[129]....
        /*3e40*/ 	.word	0xffffffff


	//   ....[130]....
        /*3e44*/ 	.word	0xffffffff


	//   ....[131]....
        /*3e48*/ 	.word	0xffffffff


	//   ....[132]....
        /*3e4c*/ 	.word	0xffffffff


	//   ....[133]....
        /*3e50*/ 	.word	0xffffffff


	//   ....[134]....
        /*3e54*/ 	.word	0xffffffff


	//   ....[135]....
        /*3e58*/ 	.word	0xffffffff


	//   ....[136]....
        /*3e5c*/ 	.word	0xffffffff


	//   ....[137]....
        /*3e60*/ 	.word	0xffffffff


	//   ....[138]....
        /*3e64*/ 	.word	0xffffffff


	//   ....[139]....
        /*3e68*/ 	.word	0xffffffff


	//   ....[140]....
        /*3e6c*/ 	.word	0xffffffff


	//   ....[141]....
        /*3e70*/ 	.word	0xffffffff


	//   ....[142]....
        /*3e74*/ 	.word	0xffffffff


	//   ....[143]....
        /*3e78*/ 	.word	0xffffffff


	//   ....[144]....
        /*3e7c*/ 	.word	0xffffffff


	//   ....[145]....
        /*3e80*/ 	.word	0xffffffff


	//   ....[146]....
        /*3e84*/ 	.word	0xffffffff


	//   ....[147]....
        /*3e88*/ 	.word	0xffffffff


	//   ....[148]....
        /*3e8c*/ 	.word	0xffffffff


	//   ....[149]....
        /*3e90*/ 	.word	0xffffffff


	//   ....[150]....
        /*3e94*/ 	.word	0xffffffff


	//   ....[151]....
        /*3e98*/ 	.word	0xffffffff


	//   ....[152]....
        /*3e9c*/ 	.word	0xffffffff


	//   ....[153]....
        /*3ea0*/ 	.word	0xffffffff


	//   ....[154]....
        /*3ea4*/ 	.word	0xffffffff


	//   ....[155]....
        /*3ea8*/ 	.word	0xffffffff


	//   ....[156]....
        /*3eac*/ 	.word	0xffffffff


	//   ....[157]....
        /*3eb0*/ 	.word	0xffffffff


	//   ....[158]....
        /*3eb4*/ 	.word	0xffffffff


	//   ....[159]....
        /*3eb8*/ 	.word	0xffffffff


	//   ....[160]....
        /*3ebc*/ 	.word	0xffffffff


	//   ....[161]....
        /*3ec0*/ 	.word	0xffffffff


	//   ....[162]....
        /*3ec4*/ 	.word	0xffffffff


	//   ....[163]....
        /*3ec8*/ 	.word	0xffffffff


	//   ....[164]....
        /*3ecc*/ 	.word	0xffffffff


	//   ....[165]....
        /*3ed0*/ 	.word	0xffffffff


	//   ....[166]....
        /*3ed4*/ 	.word	0xffffffff


	//   ....[167]....
        /*3ed8*/ 	.word	0xffffffff


	//   ....[168]....
        /*3edc*/ 	.word	0xffffffff


	//   ....[169]....
        /*3ee0*/ 	.word	0xffffffff


	//   ....[170]....
        /*3ee4*/ 	.word	0xffffffff


	//   ....[171]....
        /*3ee8*/ 	.word	0xffffffff


	//   ....[172]....
        /*3eec*/ 	.word	0xffffffff


	//   ....[173]....
        /*3ef0*/ 	.word	0xffffffff


	//   ....[174]....
        /*3ef4*/ 	.word	0xffffffff


	//   ....[175]....
        /*3ef8*/ 	.word	0xffffffff


	//   ....[176]....
        /*3efc*/ 	.word	0xffffffff


	//   ....[177]....
        /*3f00*/ 	.word	0xffffffff


	//   ....[178]....
        /*3f04*/ 	.word	0xffffffff


	//   ....[179]....
        /*3f08*/ 	.word	0xffffffff


	//   ....[180]....
        /*3f0c*/ 	.word	0xffffffff


	//   ....[181]....
        /*3f10*/ 	.word	0xffffffff


	//   ....[182]....
        /*3f14*/ 	.word	0xffffffff


	//   ....[183]....
        /*3f18*/ 	.word	0xffffffff


	//   ....[184]....
        /*3f1c*/ 	.word	0xffffffff


	//   ....[185]....
        /*3f20*/ 	.word	0xffffffff


	//   ....[186]....
        /*3f24*/ 	.word	0xffffffff


	//   ....[187]....
        /*3f28*/ 	.word	0xffffffff


	//   ....[188]....
        /*3f2c*/ 	.word	0xffffffff


	//   ....[189]....
        /*3f30*/ 	.word	0xffffffff


	//   ....[190]....
        /*3f34*/ 	.word	0xffffffff


	//   ....[191]....
        /*3f38*/ 	.word	0xffffffff


	//   ....[192]....
        /*3f3c*/ 	.word	0xffffffff


	//   ....[193]....
        /*3f40*/ 	.word	0xffffffff


	//   ....[194]....
        /*3f44*/ 	.word	0xffffffff


	//   ....[195]....
        /*3f48*/ 	.word	0xffffffff


	//   ....[196]....
        /*3f4c*/ 	.word	0xffffffff


	//   ....[197]....
        /*3f50*/ 	.word	0xffffffff


	//   ....[198]....
        /*3f54*/ 	.word	0xffffffff


	//   ....[199]....
        /*3f58*/ 	.word	0xffffffff


	//   ....[200]....
        /*3f5c*/ 	.word	0xffffffff


	//   ....[201]....
        /*3f60*/ 	.word	0xffffffff


	//   ....[202]....
        /*3f64*/ 	.word	0xffffffff


	//   ....[203]....
        /*3f68*/ 	.word	0xffffffff


	//   ....[204]....
        /*3f6c*/ 	.word	0xffffffff


	//   ....[205]....
        /*3f70*/ 	.word	0xffffffff


	//   ....[206]....
        /*3f74*/ 	.word	0xffffffff


	//   ....[207]....
        /*3f78*/ 	.word	0xffffffff


	//   ....[208]....
        /*3f7c*/ 	.word	0xffffffff


	//   ....[209]....
        /*3f80*/ 	.word	0xffffffff


	//   ....[210]....
        /*3f84*/ 	.word	0xffffffff


	//   ....[211]....
        /*3f88*/ 	.word	0xffffffff


	//   ....[212]....
        /*3f8c*/ 	.word	0xffffffff


	//   ....[213]....
        /*3f90*/ 	.word	0xffffffff


	//   ....[214]....
        /*3f94*/ 	.word	0xffffffff


	//   ....[215]....
        /*3f98*/ 	.word	0xffffffff


	//   ....[216]....
        /*3f9c*/ 	.word	0xffffffff


	//   ....[217]....
        /*3fa0*/ 	.word	0xffffffff


	//   ....[218]....
        /*3fa4*/ 	.word	0xffffffff


	//   ....[219]....
        /*3fa8*/ 	.word	0xffffffff


	//   ....[220]....
        /*3fac*/ 	.word	0xffffffff


	//   ....[221]....
        /*3fb0*/ 	.word	0xffffffff


	//   ....[222]....
        /*3fb4*/ 	.word	0xffffffff


	//   ....[223]....
        /*3fb8*/ 	.word	0xffffffff


	//   ....[224]....
        /*3fbc*/ 	.word	0xffffffff


	//   ....[225]....
        /*3fc0*/ 	.word	0xffffffff


	//   ....[226]....
        /*3fc4*/ 	.word	0xffffffff


	//   ....[227]....
        /*3fc8*/ 	.word	0xffffffff


	//   ....[228]....
        /*3fcc*/ 	.word	0xffffffff


	//   ....[229]....
        /*3fd0*/ 	.word	0xffffffff


	//   ....[230]....
        /*3fd4*/ 	.word	0xffffffff


	//   ....[231]....
        /*3fd8*/ 	.word	0xffffffff


	//   ....[232]....
        /*3fdc*/ 	.word	0xffffffff


	//   ....[233]....
        /*3fe0*/ 	.word	0xffffffff


	//   ....[234]....
        /*3fe4*/ 	.word	0xffffffff


	//   ....[235]....
        /*3fe8*/ 	.word	0xffffffff


	//   ....[236]....
        /*3fec*/ 	.word	0xffffffff


	//   ....[237]....
        /*3ff0*/ 	.word	0xffffffff


	//   ....[238]....
        /*3ff4*/ 	.word	0xffffffff


	//   ....[239]....
        /*3ff8*/ 	.word	0xffffffff


	//   ....[240]....
        /*3ffc*/ 	.word	0xffffffff


	//   ....[241]....
        /*4000*/ 	.word	0xffffffff


	//   ....[242]....
        /*4004*/ 	.word	0xffffffff


	//   ....[243]....
        /*4008*/ 	.word	0xffffffff


	//   ....[244]....
        /*400c*/ 	.word	0xffffffff


	//   ....[245]....
        /*4010*/ 	.word	0xffffffff


	//   ....[246]....
        /*4014*/ 	.word	0xffffffff


	//   ....[247]....
        /*4018*/ 	.word	0xffffffff


	//   ....[248]....
        /*401c*/ 	.word	0xffffffff


	//   ....[249]....
        /*4020*/ 	.word	0xffffffff


	//   ....[250]....
        /*4024*/ 	.word	0xffffffff


	//   ....[251]....
        /*4028*/ 	.word	0xffffffff


	//   ....[252]....
        /*402c*/ 	.word	0xffffffff


	//   ....[253]....
        /*4030*/ 	.word	0xffffffff


	//   ....[254]....
        /*4034*/ 	.word	0xffffffff


	//   ....[255]....
        /*4038*/ 	.word	0xffffffff


	//   ....[0]....
        /*403c*/ 	.word	0xffffffff


	//   ....[1]....
        /*4040*/ 	.word	0xffffffff


	//   ....[2]....
        /*4044*/ 	.word	0xffffffff


	//   ....[3]....
        /*4048*/ 	.word	0xffffffff


	//   ....[4]....
        /*404c*/ 	.word	0xffffffff


	//   ....[5]....
        /*4050*/ 	.word	0xffffffff


	//   ....[6]....
        /*4054*/ 	.word	0xffffffff


	//   ....[7]....
        /*4058*/ 	.word	0xffffffff


	//   ....[8]....
        /*405c*/ 	.word	0xffffffff


	//   ....[9]....
        /*4060*/ 	.word	0xffffffff


	//   ....[10]....
        /*4064*/ 	.word	0xffffffff


	//   ....[11]....
        /*4068*/ 	.word	0xffffffff


	//   ....[12]....
        /*406c*/ 	.word	0xffffffff


	//   ....[13]....
        /*4070*/ 	.word	0xffffffff


	//   ....[14]....
        /*4074*/ 	.word	0xffffffff


	//   ....[15]....
        /*4078*/ 	.word	0xffffffff


	//   ....[16]....
        /*407c*/ 	.word	0xffffffff


	//   ....[17]....
        /*4080*/ 	.word	0xffffffff


	//   ....[18]....
        /*4084*/ 	.word	0xffffffff


	//   ....[19]....
        /*4088*/ 	.word	0xffffffff


	//   ....[20]....
        /*408c*/ 	.word	0xffffffff


	//   ....[21]....
        /*4090*/ 	.word	0xffffffff


	//   ....[22]....
        /*4094*/ 	.word	0xffffffff


	//   ....[23]....
        /*4098*/ 	.word	0xffffffff


	//   ....[24]....
        /*409c*/ 	.word	0xffffffff


	//   ....[25]....
        /*40a0*/ 	.word	0xffffffff


	//   ....[26]....
        /*40a4*/ 	.word	0xffffffff


	//   ....[27]....
        /*40a8*/ 	.word	0xffffffff


	//   ....[28]....
        /*40ac*/ 	.word	0xffffffff


	//   ....[29]....
        /*40b0*/ 	.word	0xffffffff


	//   ....[30]....
        /*40b4*/ 	.word	0xffffffff


	//   ....[31]....
        /*40b8*/ 	.word	0xffffffff


	//   ....[32]....
        /*40bc*/ 	.word	0xffffffff


	//   ....[33]....
        /*40c0*/ 	.word	0xffffffff


	//   ....[34]....
        /*40c4*/ 	.word	0xffffffff


	//   ....[35]....
        /*40c8*/ 	.word	0xffffffff


	//   ....[36]....
        /*40cc*/ 	.word	0xffffffff


	//   ....[37]....
        /*40d0*/ 	.word	0xffffffff


	//   ....[38]....
        /*40d4*/ 	.word	0xffffffff


	//   ....[39]....
        /*40d8*/ 	.word	0xffffffff


	//   ....[40]....
        /*40dc*/ 	.word	0xffffffff


	//   ....[41]....
        /*40e0*/ 	.word	0xffffffff


	//   ....[42]....
        /*40e4*/ 	.word	0xffffffff


	//   ....[43]....
        /*40e8*/ 	.word	0xffffffff


	//   ....[44]....
        /*40ec*/ 	.word	0xffffffff


	//   ....[45]....
        /*40f0*/ 	.word	0xffffffff


	//   ....[46]....
        /*40f4*/ 	.word	0xffffffff


	//   ....[47]....
        /*40f8*/ 	.word	0xffffffff


	//   ....[48]....
        /*40fc*/ 	.word	0xffffffff


	//   ....[49]....
        /*4100*/ 	.word	0xffffffff


	//   ....[50]....
        /*4104*/ 	.word	0xffffffff


	//   ....[51]....
        /*4108*/ 	.word	0xffffffff


	//   ....[52]....
        /*410c*/ 	.word	0xffffffff


	//   ....[53]....
        /*4110*/ 	.word	0xffffffff


	//   ....[54]....
        /*4114*/ 	.word	0xffffffff


	//   ....[55]....
        /*4118*/ 	.word	0xffffffff


	//   ....[56]....
        /*411c*/ 	.word	0xffffffff


	//   ....[57]....
        /*4120*/ 	.word	0xffffffff


	//   ....[58]....
        /*4124*/ 	.word	0xffffffff


	//   ....[59]....
        /*4128*/ 	.word	0xffffffff


	//   ....[60]....
        /*412c*/ 	.word	0xffffffff


	//   ....[61]....
        /*4130*/ 	.word	0xffffffff


	//   ....[62]....
        /*4134*/ 	.word	0xffffffff


	//   ....[63]....
        /*4138*/ 	.word	0xffffffff


	//   ....[64]....
        /*413c*/ 	.word	0xffffffff


	//   ....[65]....
        /*4140*/ 	.word	0xffffffff


	//   ....[66]....
        /*4144*/ 	.word	0xffffffff


	//   ....[67]....
        /*4148*/ 	.word	0xffffffff


	//   ....[68]....
        /*414c*/ 	.word	0xffffffff


	//   ....[69]....
        /*4150*/ 	.word	0xffffffff


	//   ....[70]....
        /*4154*/ 	.word	0xffffffff


	//   ....[71]....
        /*4158*/ 	.word	0xffffffff


	//   ....[72]....
        /*415c*/ 	.word	0xffffffff


	//   ....[73]....
        /*4160*/ 	.word	0xffffffff


	//   ....[74]....
        /*4164*/ 	.word	0xffffffff


	//   ....[75]....
        /*4168*/ 	.word	0xffffffff


	//   ....[76]....
        /*416c*/ 	.word	0xffffffff


	//   ....[77]....
        /*4170*/ 	.word	0xffffffff


	//   ....[78]....
        /*4174*/ 	.word	0xffffffff


	//   ....[79]....
        /*4178*/ 	.word	0xffffffff


	//   ....[80]....
        /*417c*/ 	.word	0xffffffff


	//   ....[81]....
        /*4180*/ 	.word	0xffffffff


	//   ....[82]....
        /*4184*/ 	.word	0xffffffff


	//   ....[83]....
        /*4188*/ 	.word	0xffffffff


	//   ....[84]....
        /*418c*/ 	.word	0xffffffff


	//   ....[85]....
        /*4190*/ 	.word	0xffffffff


	//   ....[86]....
        /*4194*/ 	.word	0xffffffff


	//   ....[87]....
        /*4198*/ 	.word	0xffffffff


	//   ....[88]....
        /*419c*/ 	.word	0xffffffff


	//   ....[89]....
        /*41a0*/ 	.word	0xffffffff


	//   ....[90]....
        /*41a4*/ 	.word	0xffffffff


	//   ....[91]....
        /*41a8*/ 	.word	0xffffffff


	//   ....[92]....
        /*41ac*/ 	.word	0xffffffff


	//   ....[93]....
        /*41b0*/ 	.word	0xffffffff


	//   ....[94]....
        /*41b4*/ 	.word	0xffffffff


	//   ....[95]....
        /*41b8*/ 	.word	0xffffffff


	//   ....[96]....
        /*41bc*/ 	.word	0xffffffff


	//   ....[97]....
        /*41c0*/ 	.word	0xffffffff


	//   ....[98]....
        /*41c4*/ 	.word	0xffffffff


	//   ....[99]....
        /*41c8*/ 	.word	0xffffffff


	//   ....[100]....
        /*41cc*/ 	.word	0xffffffff


	//   ....[101]....
        /*41d0*/ 	.word	0xffffffff


	//   ....[102]....
        /*41d4*/ 	.word	0xffffffff


	//   ....[103]....
        /*41d8*/ 	.word	0xffffffff


	//   ....[104]....
        /*41dc*/ 	.word	0xffffffff


	//   ....[105]....
        /*41e0*/ 	.word	0xffffffff


	//   ....[106]....
        /*41e4*/ 	.word	0xffffffff


	//   ....[107]....
        /*41e8*/ 	.word	0xffffffff


	//   ....[108]....
        /*41ec*/ 	.word	0xffffffff


	//   ....[109]....
        /*41f0*/ 	.word	0xffffffff


	//   ....[110]....
        /*41f4*/ 	.word	0xffffffff


	//   ....[111]....
        /*41f8*/ 	.word	0xffffffff


	//   ....[112]....
        /*41fc*/ 	.word	0xffffffff


	//   ....[113]....
        /*4200*/ 	.word	0xffffffff


	//   ....[114]....
        /*4204*/ 	.word	0xffffffff


	//   ....[115]....
        /*4208*/ 	.word	0xffffffff


	//   ....[116]....
        /*420c*/ 	.word	0xffffffff


	//   ....[117]....
        /*4210*/ 	.word	0xffffffff


	//   ....[118]....
        /*4214*/ 	.word	0xffffffff


	//   ....[119]....
        /*4218*/ 	.word	0xffffffff


	//   ....[120]....
        /*421c*/ 	.word	0xffffffff


	//   ....[121]....
        /*4220*/ 	.word	0xffffffff


	//   ....[122]....
        /*4224*/ 	.word	0xffffffff


	//   ....[123]....
        /*4228*/ 	.word	0xffffffff


	//   ....[124]....
        /*422c*/ 	.word	0xffffffff


	//   ....[125]....
        /*4230*/ 	.word	0xffffffff


	//   ....[126]....
        /*4234*/ 	.word	0xffffffff


	//   ....[127]....
        /*4238*/ 	.word	0xffffffff


	//   ....[128]....
        /*423c*/ 	.word	0xffffffff


	//   ....[129]....
        /*4240*/ 	.word	0xffffffff


	//   ....[130]....
        /*4244*/ 	.word	0xffffffff


	//   ....[131]....
        /*4248*/ 	.word	0xffffffff


	//   ....[132]....
        /*424c*/ 	.word	0xffffffff


	//   ....[133]....
        /*4250*/ 	.word	0xffffffff


	//   ....[134]....
        /*4254*/ 	.word	0xffffffff


	//   ....[135]....
        /*4258*/ 	.word	0xffffffff


	//   ....[136]....
        /*425c*/ 	.word	0xffffffff


	//   ....[137]....
        /*4260*/ 	.word	0xffffffff


	//   ....[138]....
        /*4264*/ 	.word	0xffffffff


	//   ....[139]....
        /*4268*/ 	.word	0xffffffff


	//   ....[140]....
        /*426c*/ 	.word	0xffffffff


	//   ....[141]....
        /*4270*/ 	.word	0xffffffff


	//   ....[142]....
        /*4274*/ 	.word	0xffffffff


	//   ....[143]....
        /*4278*/ 	.word	0xffffffff


	//   ....[144]....
        /*427c*/ 	.word	0xffffffff


	//   ....[145]....
        /*4280*/ 	.word	0xffffffff


	//   ....[146]....
        /*4284*/ 	.word	0xffffffff


	//   ....[147]....
        /*4288*/ 	.word	0xffffffff


	//   ....[148]....
        /*428c*/ 	.word	0xffffffff


	//   ....[149]....
        /*4290*/ 	.word	0xffffffff


	//   ....[150]....
        /*4294*/ 	.word	0xffffffff


	//   ....[151]....
        /*4298*/ 	.word	0xffffffff


	//   ....[152]....
        /*429c*/ 	.word	0xffffffff


	//   ....[153]....
        /*42a0*/ 	.word	0xffffffff


	//   ....[154]....
        /*42a4*/ 	.word	0xffffffff


	//   ....[155]....
        /*42a8*/ 	.word	0xffffffff


	//   ....[156]....
        /*42ac*/ 	.word	0xffffffff


	//   ....[157]....
        /*42b0*/ 	.word	0xffffffff


	//   ....[158]....
        /*42b4*/ 	.word	0xffffffff


	//   ....[159]....
        /*42b8*/ 	.word	0xffffffff


	//   ....[160]....
        /*42bc*/ 	.word	0xffffffff


	//   ....[161]....
        /*42c0*/ 	.word	0xffffffff


	//   ....[162]....
        /*42c4*/ 	.word	0xffffffff


	//   ....[163]....
        /*42c8*/ 	.word	0xffffffff


	//   ....[164]....
        /*42cc*/ 	.word	0xffffffff


	//   ....[165]....
        /*42d0*/ 	.word	0xffffffff


	//   ....[166]....
        /*42d4*/ 	.word	0xffffffff


	//   ....[167]....
        /*42d8*/ 	.word	0xffffffff


	//   ....[168]....
        /*42dc*/ 	.word	0xffffffff


	//   ....[169]....
        /*42e0*/ 	.word	0xffffffff


	//   ....[170]....
        /*42e4*/ 	.word	0xffffffff


	//   ....[171]....
        /*42e8*/ 	.word	0xffffffff


	//   ....[172]....
        /*42ec*/ 	.word	0xffffffff


	//   ....[173]....
        /*42f0*/ 	.word	0xffffffff


	//   ....[174]....
        /*42f4*/ 	.word	0xffffffff


	//   ....[175]....
        /*42f8*/ 	.word	0xffffffff


	//   ....[176]....
        /*42fc*/ 	.word	0xffffffff


	//   ....[177]....
        /*4300*/ 	.word	0xffffffff


	//   ....[178]....
        /*4304*/ 	.word	0xffffffff


	//   ....[179]....
        /*4308*/ 	.word	0xffffffff


	//   ....[180]....
        /*430c*/ 	.word	0xffffffff


	//   ....[181]....
        /*4310*/ 	.word	0xffffffff


	//   ....[182]....
        /*4314*/ 	.word	0xffffffff


	//   ....[183]....
        /*4318*/ 	.word	0xffffffff


	//   ....[184]....
        /*431c*/ 	.word	0xffffffff


	//   ....[185]....
        /*4320*/ 	.word	0xffffffff


	//   ....[186]....
        /*4324*/ 	.word	0xffffffff


	//   ....[187]....
        /*4328*/ 	.word	0xffffffff


	//   ....[188]....
        /*432c*/ 	.word	0xffffffff


	//   ....[189]....
        /*4330*/ 	.word	0xffffffff


	//   ....[190]....
        /*4334*/ 	.word	0xffffffff


	//   ....[191]....
        /*4338*/ 	.word	0xffffffff


	//   ....[192]....
        /*433c*/ 	.word	0xffffffff


	//   ....[193]....
        /*4340*/ 	.word	0xffffffff


	//   ....[194]....
        /*4344*/ 	.word	0xffffffff


	//   ....[195]....
        /*4348*/ 	.word	0xffffffff


	//   ....[196]....
        /*434c*/ 	.word	0xffffffff


	//   ....[197]....
        /*4350*/ 	.word	0xffffffff


	//   ....[198]....
        /*4354*/ 	.word	0xffffffff


	//   ....[199]....
        /*4358*/ 	.word	0xffffffff


	//   ....[200]....
        /*435c*/ 	.word	0xffffffff


	//   ....[201]....
        /*4360*/ 	.word	0xffffffff


	//   ....[202]....
        /*4364*/ 	.word	0xffffffff


	//   ....[203]....
        /*4368*/ 	.word	0xffffffff


	//   ....[204]....
        /*436c*/ 	.word	0xffffffff


	//   ....[205]....
        /*4370*/ 	.word	0xffffffff


	//   ....[206]....
        /*4374*/ 	.word	0xffffffff


	//   ....[207]....
        /*4378*/ 	.word	0xffffffff


	//   ....[208]....
        /*437c*/ 	.word	0xffffffff


	//   ....[209]....
        /*4380*/ 	.word	0xffffffff


	//   ....[210]....
        /*4384*/ 	.word	0xffffffff


	//   ....[211]....
        /*4388*/ 	.word	0xffffffff


	//   ....[212]....
        /*438c*/ 	.word	0xffffffff


	//   ....[213]....
        /*4390*/ 	.word	0xffffffff


	//   ....[214]....
        /*4394*/ 	.word	0xffffffff


	//   ....[215]....
        /*4398*/ 	.word	0xffffffff


	//   ....[216]....
        /*439c*/ 	.word	0xffffffff


	//   ....[217]....
        /*43a0*/ 	.word	0xffffffff


	//   ....[218]....
        /*43a4*/ 	.word	0xffffffff


	//   ....[219]....
        /*43a8*/ 	.word	0xffffffff


	//   ....[220]....
        /*43ac*/ 	.word	0xffffffff


	//   ....[221]....
        /*43b0*/ 	.word	0xffffffff


	//   ....[222]....
        /*43b4*/ 	.word	0xffffffff


	//   ....[223]....
        /*43b8*/ 	.word	0xffffffff


	//   ....[224]....
        /*43bc*/ 	.word	0xffffffff


	//   ....[225]....
        /*43c0*/ 	.word	0xffffffff


	//   ....[226]....
        /*43c4*/ 	.word	0xffffffff


	//   ....[227]....
        /*43c8*/ 	.word	0xffffffff


	//   ....[228]....
        /*43cc*/ 	.word	0xffffffff


	//   ....[229]....
        /*43d0*/ 	.word	0xffffffff


	//   ....[230]....
        /*43d4*/ 	.word	0xffffffff


	//   ....[231]....
        /*43d8*/ 	.word	0xffffffff


	//   ....[232]....
        /*43dc*/ 	.word	0xffffffff


	//   ....[233]....
        /*43e0*/ 	.word	0xffffffff


	//   ....[234]....
        /*43e4*/ 	.word	0xffffffff


	//   ....[235]....
        /*43e8*/ 	.word	0xffffffff


	//   ....[236]....
        /*43ec*/ 	.word	0xffffffff


	//   ....[237]....
        /*43f0*/ 	.word	0xffffffff


	//   ....[238]....
        /*43f4*/ 	.word	0xffffffff


	//   ....[239]....
        /*43f8*/ 	.word	0xffffffff


	//   ....[240]....
        /*43fc*/ 	.word	0xffffffff


	//   ....[241]....
        /*4400*/ 	.word	0xffffffff


	//   ....[242]....
        /*4404*/ 	.word	0xffffffff


	//   ....[243]....
        /*4408*/ 	.word	0xffffffff


	//   ....[244]....
        /*440c*/ 	.word	0xffffffff


	//   ....[245]....
        /*4410*/ 	.word	0xffffffff


	//   ....[246]....
        /*4414*/ 	.word	0xffffffff


	//   ....[247]....
        /*4418*/ 	.word	0xffffffff


	//   ....[248]....
        /*441c*/ 	.word	0xffffffff


	//   ....[249]....
        /*4420*/ 	.word	0xffffffff


	//   ....[250]....
        /*4424*/ 	.word	0xffffffff


	//   ....[251]....
        /*4428*/ 	.word	0xffffffff


	//   ....[252]....
        /*442c*/ 	.word	0xffffffff


	//   ....[253]....
        /*4430*/ 	.word	0xffffffff


	//   ....[254]....
        /*4434*/ 	.word	0xffffffff


	//   ....[255]....
        /*4438*/ 	.word	0xffffffff


	//   ....[0]....
        /*443c*/ 	.word	0xffffffff


	//   ....[1]....
        /*4440*/ 	.word	0xffffffff


	//   ....[2]....
        /*4444*/ 	.word	0xffffffff


	//   ....[3]....
        /*4448*/ 	.word	0xffffffff


	//   ....[4]....
        /*444c*/ 	.word	0xffffffff


	//   ....[5]....
        /*4450*/ 	.word	0xffffffff


	//   ....[6]....
        /*4454*/ 	.word	0xffffffff


	//   ....[7]....
        /*4458*/ 	.word	0xffffffff


	//   ....[8]....
        /*445c*/ 	.word	0xffffffff


	//   ....[9]....
        /*4460*/ 	.word	0xffffffff


	//   ....[10]....
        /*4464*/ 	.word	0xffffffff


	//   ....[11]....
        /*4468*/ 	.word	0xffffffff


	//   ....[12]....
        /*446c*/ 	.word	0xffffffff


	//   ....[13]....
        /*4470*/ 	.word	0xffffffff


	//   ....[14]....
        /*4474*/ 	.word	0xffffffff


	//   ....[15]....
        /*4478*/ 	.word	0xffffffff


	//   ....[16]....
        /*447c*/ 	.word	0xffffffff


	//   ....[17]....
        /*4480*/ 	.word	0xffffffff


	//   ....[18]....
        /*4484*/ 	.word	0xffffffff


	//   ....[19]....
        /*4488*/ 	.word	0xffffffff


	//   ....[20]....
        /*448c*/ 	.word	0xffffffff


	//   ....[21]....
        /*4490*/ 	.word	0xffffffff


	//   ....[22]....
        /*4494*/ 	.word	0xffffffff


	//   ....[23]....
        /*4498*/ 	.word	0xffffffff


	//   ....[24]....
        /*449c*/ 	.word	0xffffffff


	//   ....[25]....
        /*44a0*/ 	.word	0xffffffff


	//   ....[26]....
        /*44a4*/ 	.word	0xffffffff


	//   ....[27]....
        /*44a8*/ 	.word	0xffffffff


	//   ....[28]....
        /*44ac*/ 	.word	0xffffffff


	//   ....[29]....
        /*44b0*/ 	.word	0xffffffff


	//   ....[30]....
        /*44b4*/ 	.word	0xffffffff


	//   ....[31]....
        /*44b8*/ 	.word	0xffffffff


	//   ....[32]....
        /*44bc*/ 	.word	0xffffffff


	//   ....[33]....
        /*44c0*/ 	.word	0xffffffff


	//   ....[34]....
        /*44c4*/ 	.word	0xffffffff


	//   ....[35]....
        /*44c8*/ 	.word	0xffffffff


	//   ....[36]....
        /*44cc*/ 	.word	0xffffffff


	//   ....[37]....
        /*44d0*/ 	.word	0xffffffff


	//   ....[38]....
        /*44d4*/ 	.word	0xffffffff


	//   ....[39]....
        /*44d8*/ 	.word	0xffffffff


	//   ....[40]....
        /*44dc*/ 	.word	0xffffffff


	//   ....[41]....
        /*44e0*/ 	.word	0xffffffff


	//   ....[42]....
        /*44e4*/ 	.word	0xffffffff


	//   ....[43]....
        /*44e8*/ 	.word	0xffffffff


	//   ....[44]....
        /*44ec*/ 	.word	0xffffffff


	//   ....[45]....
        /*44f0*/ 	.word	0xffffffff


	//   ....[46]....
        /*44f4*/ 	.word	0xffffffff


	//   ....[47]....
        /*44f8*/ 	.word	0xffffffff


	//   ....[48]....
        /*44fc*/ 	.word	0xffffffff


	//   ....[49]....
        /*4500*/ 	.word	0xffffffff


	//   ....[50]....
        /*4504*/ 	.word	0xffffffff


	//   ....[51]....
        /*4508*/ 	.word	0xffffffff


	//   ....[52]....
        /*450c*/ 	.word	0xffffffff


	//   ....[53]....
        /*4510*/ 	.word	0xffffffff


	//   ....[54]....
        /*4514*/ 	.word	0xffffffff


	//   ....[55]....
        /*4518*/ 	.word	0xffffffff


	//   ....[56]....
        /*451c*/ 	.word	0xffffffff


	//   ....[57]....
        /*4520*/ 	.word	0xffffffff


	//   ....[58]....
        /*4524*/ 	.word	0xffffffff


	//   ....[59]....
        /*4528*/ 	.word	0xffffffff


	//   ....[60]....
        /*452c*/ 	.word	0xffffffff


	//   ....[61]....
        /*4530*/ 	.word	0xffffffff


	//   ....[62]....
        /*4534*/ 	.word	0xffffffff


	//   ....[63]....
        /*4538*/ 	.word	0xffffffff


	//   ....[64]....
        /*453c*/ 	.word	0xffffffff


	//   ....[65]....
        /*4540*/ 	.word	0xffffffff


	//   ....[66]....
        /*4544*/ 	.word	0xffffffff


	//   ....[67]....
        /*4548*/ 	.word	0xffffffff


	//   ....[68]....
        /*454c*/ 	.word	0xffffffff


	//   ....[69]....
        /*4550*/ 	.word	0xffffffff


	//   ....[70]....
        /*4554*/ 	.word	0xffffffff


	//   ....[71]....
        /*4558*/ 	.word	0xffffffff


	//   ....[72]....
        /*455c*/ 	.word	0xffffffff


	//   ....[73]....
        /*4560*/ 	.word	0xffffffff


	//   ....[74]....
        /*4564*/ 	.word	0xffffffff


	//   ....[75]....
        /*4568*/ 	.word	0xffffffff


	//   ....[76]....
        /*456c*/ 	.word	0xffffffff


	//   ....[77]....
        /*4570*/ 	.word	0xffffffff


	//   ....[78]....
        /*4574*/ 	.word	0xffffffff


	//   ....[79]....
        /*4578*/ 	.word	0xffffffff


	//   ....[80]....
        /*457c*/ 	.word	0xffffffff


	//   ....[81]....
        /*4580*/ 	.word	0xffffffff


	//   ....[82]....
        /*4584*/ 	.word	0xffffffff


	//   ....[83]....
        /*4588*/ 	.word	0xffffffff


	//   ....[84]....
        /*458c*/ 	.word	0xffffffff


	//   ....[85]....
        /*4590*/ 	.word	0xffffffff


	//   ....[86]....
        /*4594*/ 	.word	0xffffffff


	//   ....[87]....
        /*4598*/ 	.word	0xffffffff


	//   ....[88]....
        /*459c*/ 	.word	0xffffffff


	//   ....[89]....
        /*45a0*/ 	.word	0xffffffff


	//   ....[90]....
        /*45a4*/ 	.word	0xffffffff


	//   ....[91]....
        /*45a8*/ 	.word	0xffffffff


	//   ....[92]....
        /*45ac*/ 	.word	0xffffffff


	//   ....[93]....
        /*45b0*/ 	.word	0xffffffff


	//   ....[94]....
        /*45b4*/ 	.word	0xffffffff


	//   ....[95]....
        /*45b8*/ 	.word	0xffffffff


	//   ....[96]....
        /*45bc*/ 	.word	0xffffffff


	//   ....[97]....
        /*45c0*/ 	.word	0xffffffff


	//   ....[98]....
        /*45c4*/ 	.word	0xffffffff


	//   ....[99]....
        /*45c8*/ 	.word	0xffffffff


	//   ....[100]....
        /*45cc*/ 	.word	0xffffffff


	//   ....[101]....
        /*45d0*/ 	.word	0xffffffff


	//   ....[102]....
        /*45d4*/ 	.word	0xffffffff


	//   ....[103]....
        /*45d8*/ 	.word	0xffffffff


	//   ....[104]....
        /*45dc*/ 	.word	0xffffffff


	//   ....[105]....
        /*45e0*/ 	.word	0xffffffff


	//   ....[106]....
        /*45e4*/ 	.word	0xffffffff


	//   ....[107]....
        /*45e8*/ 	.word	0xffffffff


	//   ....[108]....
        /*45ec*/ 	.word	0xffffffff


	//   ....[109]....
        /*45f0*/ 	.word	0xffffffff


	//   ....[110]....
        /*45f4*/ 	.word	0xffffffff


	//   ....[111]....
        /*45f8*/ 	.word	0xffffffff


	//   ....[112]....
        /*45fc*/ 	.word	0xffffffff


	//   ....[113]....
        /*4600*/ 	.word	0xffffffff


	//   ....[114]....
        /*4604*/ 	.word	0xffffffff


	//   ....[115]....
        /*4608*/ 	.word	0xffffffff


	//   ....[116]....
        /*460c*/ 	.word	0xffffffff


	//   ....[117]....
        /*4610*/ 	.word	0xffffffff


	//   ....[118]....
        /*4614*/ 	.word	0xffffffff


	//   ....[119]....
        /*4618*/ 	.word	0xffffffff


	//   ....[120]....
        /*461c*/ 	.word	0xffffffff


	//   ....[121]....
        /*4620*/ 	.word	0xffffffff


	//   ....[122]....
        /*4624*/ 	.word	0xffffffff


	//   ....[123]....
        /*4628*/ 	.word	0xffffffff


	//   ....[124]....
        /*462c*/ 	.word	0xffffffff


	//   ....[125]....
        /*4630*/ 	.word	0xffffffff


	//   ....[126]....
        /*4634*/ 	.word	0xffffffff


	//   ....[127]....
        /*4638*/ 	.word	0xffffffff


	//   ....[128]....
        /*463c*/ 	.word	0xffffffff


	//   ....[129]....
        /*4640*/ 	.word	0xffffffff


	//   ....[130]....
        /*4644*/ 	.word	0xffffffff


	//   ....[131]....
        /*4648*/ 	.word	0xffffffff


	//   ....[132]....
        /*464c*/ 	.word	0xffffffff


	//   ....[133]....
        /*4650*/ 	.word	0xffffffff


	//   ....[134]....
        /*4654*/ 	.word	0xffffffff


	//   ....[135]....
        /*4658*/ 	.word	0xffffffff


	//   ....[136]....
        /*465c*/ 	.word	0xffffffff


	//   ....[137]....
        /*4660*/ 	.word	0xffffffff


	//   ....[138]....
        /*4664*/ 	.word	0xffffffff


	//   ....[139]....
        /*4668*/ 	.word	0xffffffff


	//   ....[140]....
        /*466c*/ 	.word	0xffffffff


	//   ....[141]....
        /*4670*/ 	.word	0xffffffff


	//   ....[142]....
        /*4674*/ 	.word	0xffffffff


	//   ....[143]....
        /*4678*/ 	.word	0xffffffff


	//   ....[144]....
        /*467c*/ 	.word	0xffffffff


	//   ....[145]....
        /*4680*/ 	.word	0xffffffff


	//   ....[146]....
        /*4684*/ 	.word	0xffffffff


	//   ....[147]....
        /*4688*/ 	.word	0xffffffff


	//   ....[148]....
        /*468c*/ 	.word	0xffffffff


	//   ....[149]....
        /*4690*/ 	.word	0xffffffff


	//   ....[150]....
        /*4694*/ 	.word	0xffffffff


	//   ....[151]....
        /*4698*/ 	.word	0xffffffff


	//   ....[152]....
        /*469c*/ 	.word	0xffffffff


	//   ....[153]....
        /*46a0*/ 	.word	0xffffffff


	//   ....[154]....
        /*46a4*/ 	.word	0xffffffff


	//   ....[155]....
        /*46a8*/ 	.word	0xffffffff


	//   ....[156]....
        /*46ac*/ 	.word	0xffffffff


	//   ....[157]....
        /*46b0*/ 	.word	0xffffffff


	//   ....[158]....
        /*46b4*/ 	.word	0xffffffff


	//   ....[159]....
        /*46b8*/ 	.word	0xffffffff


	//   ....[160]....
        /*46bc*/ 	.word	0xffffffff


	//   ....[161]....
        /*46c0*/ 	.word	0xffffffff


	//   ....[162]....
        /*46c4*/ 	.word	0xffffffff


	//   ....[163]....
        /*46c8*/ 	.word	0xffffffff


	//   ....[164]....
        /*46cc*/ 	.word	0xffffffff


	//   ....[165]....
        /*46d0*/ 	.word	0xffffffff


	//   ....[166]....
        /*46d4*/ 	.word	0xffffffff


	//   ....[167]....
        /*46d8*/ 	.word	0xffffffff


	//   ....[168]....
        /*46dc*/ 	.word	0xffffffff


	//   ....[169]....
        /*46e0*/ 	.word	0xffffffff


	//   ....[170]....
        /*46e4*/ 	.word	0xffffffff


	//   ....[171]....
        /*46e8*/ 	.word	0xffffffff


	//   ....[172]....
        /*46ec*/ 	.word	0xffffffff


	//   ....[173]....
        /*46f0*/ 	.word	0xffffffff


	//   ....[174]....
        /*46f4*/ 	.word	0xffffffff


	//   ....[175]....
        /*46f8*/ 	.word	0xffffffff


	//   ....[176]....
        /*46fc*/ 	.word	0xffffffff


	//   ....[177]....
        /*4700*/ 	.word	0xffffffff


	//   ....[178]....
        /*4704*/ 	.word	0xffffffff


	//   ....[179]....
        /*4708*/ 	.word	0xffffffff


	//   ....[180]....
        /*470c*/ 	.word	0xffffffff


	//   ....[181]....
        /*4710*/ 	.word	0xffffffff


	//   ....[182]....
        /*4714*/ 	.word	0xffffffff


	//   ....[183]....
        /*4718*/ 	.word	0xffffffff


	//   ....[184]....
        /*471c*/ 	.word	0xffffffff


	//   ....[185]....
        /*4720*/ 	.word	0xffffffff


	//   ....[186]....
        /*4724*/ 	.word	0xffffffff


	//   ....[187]....
        /*4728*/ 	.word	0xffffffff


	//   ....[188]....
        /*472c*/ 	.word	0xffffffff


	//   ....[189]....
        /*4730*/ 	.word	0xffffffff


	//   ....[190]....
        /*4734*/ 	.word	0xffffffff


	//   ....[191]....
        /*4738*/ 	.word	0xffffffff


	//   ....[192]....
        /*473c*/ 	.word	0xffffffff


	//   ....[193]....
        /*4740*/ 	.word	0xffffffff


	//   ....[194]....
        /*4744*/ 	.word	0xffffffff


	//   ....[195]....
        /*4748*/ 	.word	0xffffffff


	//   ....[196]....
        /*474c*/ 	.word	0xffffffff


	//   ....[197]....
        /*4750*/ 	.word	0xffffffff


	//   ....[198]....
        /*4754*/ 	.word	0xffffffff


	//   ....[199]....
        /*4758*/ 	.word	0xffffffff


	//   ....[200]....
        /*475c*/ 	.word	0xffffffff


	//   ....[201]....
        /*4760*/ 	.word	0xffffffff


	//   ....[202]....
        /*4764*/ 	.word	0xffffffff


	//   ....[203]....
        /*4768*/ 	.word	0xffffffff


	//   ....[204]....
        /*476c*/ 	.word	0xffffffff


	//   ....[205]....
        /*4770*/ 	.word	0xffffffff


	//   ....[206]....
        /*4774*/ 	.word	0xffffffff


	//   ....[207]....
        /*4778*/ 	.word	0xffffffff


	//   ....[208]....
        /*477c*/ 	.word	0xffffffff


	//   ....[209]....
        /*4780*/ 	.word	0xffffffff


	//   ....[210]....
        /*4784*/ 	.word	0xffffffff


	//   ....[211]....
        /*4788*/ 	.word	0xffffffff


	//   ....[212]....
        /*478c*/ 	.word	0xffffffff


	//   ....[213]....
        /*4790*/ 	.word	0xffffffff


	//   ....[214]....
        /*4794*/ 	.word	0xffffffff


	//   ....[215]....
        /*4798*/ 	.word	0xffffffff


	//   ....[216]....
        /*479c*/ 	.word	0xffffffff


	//   ....[217]....
        /*47a0*/ 	.word	0xffffffff


	//   ....[218]....
        /*47a4*/ 	.word	0xffffffff


	//   ....[219]....
        /*47a8*/ 	.word	0xffffffff


	//   ....[220]....
        /*47ac*/ 	.word	0xffffffff


	//   ....[221]....
        /*47b0*/ 	.word	0xffffffff


	//   ....[222]....
        /*47b4*/ 	.word	0xffffffff


	//   ....[223]....
        /*47b8*/ 	.word	0xffffffff


	//   ....[224]....
        /*47bc*/ 	.word	0xffffffff


	//   ....[225]....
        /*47c0*/ 	.word	0xffffffff


	//   ....[226]....
        /*47c4*/ 	.word	0xffffffff


	//   ....[227]....
        /*47c8*/ 	.word	0xffffffff


	//   ....[228]....
        /*47cc*/ 	.word	0xffffffff


	//   ....[229]....
        /*47d0*/ 	.word	0xffffffff


	//   ....[230]....
        /*47d4*/ 	.word	0xffffffff


	//   ....[231]....
        /*47d8*/ 	.word	0xffffffff


	//   ....[232]....
        /*47dc*/ 	.word	0xffffffff


	//   ....[233]....
        /*47e0*/ 	.word	0xffffffff


	//   ....[234]....
        /*47e4*/ 	.word	0xffffffff


	//   ....[235]....
        /*47e8*/ 	.word	0xffffffff


	//   ....[236]....
        /*47ec*/ 	.word	0xffffffff


	//   ....[237]....
        /*47f0*/ 	.word	0xffffffff


	//   ....[238]....
        /*47f4*/ 	.word	0xffffffff


	//   ....[239]....
        /*47f8*/ 	.word	0xffffffff


	//   ....[240]....
        /*47fc*/ 	.word	0xffffffff


	//   ....[241]....
        /*4800*/ 	.word	0xffffffff


	//   ....[242]....
        /*4804*/ 	.word	0xffffffff


	//   ....[243]....
        /*4808*/ 	.word	0xffffffff


	//   ....[244]....
        /*480c*/ 	.word	0xffffffff


	//   ....[245]....
        /*4810*/ 	.word	0xffffffff


	//   ....[246]....
        /*4814*/ 	.word	0xffffffff


	//   ....[247]....
        /*4818*/ 	.word	0xffffffff


	//   ....[248]....
        /*481c*/ 	.word	0xffffffff


	//   ....[249]....
        /*4820*/ 	.word	0xffffffff


	//   ....[250]....
        /*4824*/ 	.word	0xffffffff


	//   ....[251]....
        /*4828*/ 	.word	0xffffffff


	//   ....[252]....
        /*482c*/ 	.word	0xffffffff


	//   ....[253]....
        /*4830*/ 	.word	0xffffffff


	//   ....[254]....
        /*4834*/ 	.word	0xffffffff


	//   ....[255]....
        /*4838*/ 	.word	0xffffffff


	//   ....[0]....
        /*483c*/ 	.word	0xffffffff


	//   ....[1]....
        /*4840*/ 	.word	0xffffffff


	//   ....[2]....
        /*4844*/ 	.word	0xffffffff


	//   ....[3]....
        /*4848*/ 	.word	0xffffffff


	//   ....[4]....
        /*484c*/ 	.word	0xffffffff


	//   ....[5]....
        /*4850*/ 	.word	0xffffffff


	//   ....[6]....
        /*4854*/ 	.word	0xffffffff


	//   ....[7]....
        /*4858*/ 	.word	0xffffffff


	//   ....[8]....
        /*485c*/ 	.word	0xffffffff


	//   ....[9]....
        /*4860*/ 	.word	0xffffffff


	//   ....[10]....
        /*4864*/ 	.word	0xffffffff


	//   ....[11]....
        /*4868*/ 	.word	0xffffffff


	//   ....[12]....
        /*486c*/ 	.word	0xffffffff


	//   ....[13]....
        /*4870*/ 	.word	0xffffffff


	//   ....[14]....
        /*4874*/ 	.word	0xffffffff


	//   ....[15]....
        /*4878*/ 	.word	0xffffffff


	//   ....[16]....
        /*487c*/ 	.word	0xffffffff


	//   ....[17]....
        /*4880*/ 	.word	0xffffffff


	//   ....[18]....
        /*4884*/ 	.word	0xffffffff


	//   ....[19]....
        /*4888*/ 	.word	0xffffffff


	//   ....[20]....
        /*488c*/ 	.word	0xffffffff


	//   ....[21]....
        /*4890*/ 	.word	0xffffffff


	//   ....[22]....
        /*4894*/ 	.word	0xffffffff


	//   ....[23]....
        /*4898*/ 	.word	0xffffffff


	//   ....[24]....
        /*489c*/ 	.word	0xffffffff


	//   ....[25]....
        /*48a0*/ 	.word	0xffffffff


	//   ....[26]....
        /*48a4*/ 	.word	0xffffffff


	//   ....[27]....
        /*48a8*/ 	.word	0xffffffff


	//   ....[28]....
        /*48ac*/ 	.word	0xffffffff


	//   ....[29]....
        /*48b0*/ 	.word	0xffffffff


	//   ....[30]....
        /*48b4*/ 	.word	0xffffffff


	//   ....[31]....
        /*48b8*/ 	.word	0xffffffff


	//   ....[32]....
        /*48bc*/ 	.word	0xffffffff


	//   ....[33]....
        /*48c0*/ 	.word	0xffffffff


	//   ....[34]....
        /*48c4*/ 	.word	0xffffffff


	//   ....[35]....
        /*48c8*/ 	.word	0xffffffff


	//   ....[36]....
        /*48cc*/ 	.word	0xffffffff


	//   ....[37]....
        /*48d0*/ 	.word	0xffffffff


	//   ....[38]....
        /*48d4*/ 	.word	0xffffffff


	//   ....[39]....
        /*48d8*/ 	.word	0xffffffff


	//   ....[40]....
        /*48dc*/ 	.word	0xffffffff


	//   ....[41]....
        /*48e0*/ 	.word	0xffffffff


	//   ....[42]....
        /*48e4*/ 	.word	0xffffffff


	//   ....[43]....
        /*48e8*/ 	.word	0xffffffff


	//   ....[44]....
        /*48ec*/ 	.word	0xffffffff


	//   ....[45]....
        /*48f0*/ 	.word	0xffffffff


	//   ....[46]....
        /*48f4*/ 	.word	0xffffffff


	//   ....[47]....
        /*48f8*/ 	.word	0xffffffff


	//   ....[48]....
        /*48fc*/ 	.word	0xffffffff


	//   ....[49]....
        /*4900*/ 	.word	0xffffffff


	//   ....[50]....
        /*4904*/ 	.word	0xffffffff


	//   ....[51]....
        /*4908*/ 	.word	0xffffffff


	//   ....[52]....
        /*490c*/ 	.word	0xffffffff


	//   ....[53]....
        /*4910*/ 	.word	0xffffffff


	//   ....[54]....
        /*4914*/ 	.word	0xffffffff


	//   ....[55]....
        /*4918*/ 	.word	0xffffffff


	//   ....[56]....
        /*491c*/ 	.word	0xffffffff


	//   ....[57]....
        /*4920*/ 	.word	0xffffffff


	//   ....[58]....
        /*4924*/ 	.word	0xffffffff


	//   ....[59]....
        /*4928*/ 	.word	0xffffffff


	//   ....[60]....
        /*492c*/ 	.word	0xffffffff


	//   ....[61]....
        /*4930*/ 	.word	0xffffffff


	//   ....[62]....
        /*4934*/ 	.word	0xffffffff


	//   ....[63]....
        /*4938*/ 	.word	0xffffffff


	//   ....[64]....
        /*493c*/ 	.word	0xffffffff


	//   ....[65]....
        /*4940*/ 	.word	0xffffffff


	//   ....[66]....
        /*4944*/ 	.word	0xffffffff


	//   ....[67]....
        /*4948*/ 	.word	0xffffffff


	//   ....[68]....
        /*494c*/ 	.word	0xffffffff


	//   ....[69]....
        /*4950*/ 	.word	0xffffffff


	//   ....[70]....
        /*4954*/ 	.word	0xffffffff


	//   ....[71]....
        /*4958*/ 	.word	0xffffffff


	//   ....[72]....
        /*495c*/ 	.word	0xffffffff


	//   ....[73]....
        /*4960*/ 	.word	0xffffffff


	//   ....[74]....
        /*4964*/ 	.word	0xffffffff


	//   ....[75]....
        /*4968*/ 	.word	0xffffffff


	//   ....[76]....
        /*496c*/ 	.word	0xffffffff


	//   ....[77]....
        /*4970*/ 	.word	0xffffffff


	//   ....[78]....
        /*4974*/ 	.word	0xffffffff


	//   ....[79]....
        /*4978*/ 	.word	0xffffffff


	//   ....[80]....
        /*497c*/ 	.word	0xffffffff


	//   ....[81]....
        /*4980*/ 	.word	0xffffffff


	//   ....[82]....
        /*4984*/ 	.word	0xffffffff


	//   ....[83]....
        /*4988*/ 	.word	0xffffffff


	//   ....[84]....
        /*498c*/ 	.word	0xffffffff


	//   ....[85]....
        /*4990*/ 	.word	0xffffffff


	//   ....[86]....
        /*4994*/ 	.word	0xffffffff


	//   ....[87]....
        /*4998*/ 	.word	0xffffffff


	//   ....[88]....
        /*499c*/ 	.word	0xffffffff


	//   ....[89]....
        /*49a0*/ 	.word	0xffffffff


	//   ....[90]....
        /*49a4*/ 	.word	0xffffffff


	//   ....[91]....
        /*49a8*/ 	.word	0xffffffff


	//   ....[92]....
        /*49ac*/ 	.word	0xffffffff


	//   ....[93]....
        /*49b0*/ 	.word	0xffffffff


	//   ....[94]....
        /*49b4*/ 	.word	0xffffffff


	//   ....[95]....
        /*49b8*/ 	.word	0xffffffff


	//   ....[96]....
        /*49bc*/ 	.word	0xffffffff


	//   ....[97]....
        /*49c0*/ 	.word	0xffffffff


	//   ....[98]....
        /*49c4*/ 	.word	0xffffffff


	//   ....[99]....
        /*49c8*/ 	.word	0xffffffff


	//   ....[100]....
        /*49cc*/ 	.word	0xffffffff


	//   ....[101]....
        /*49d0*/ 	.word	0xffffffff


	//   ....[102]....
        /*49d4*/ 	.word	0xffffffff


	//   ....[103]....
        /*49d8*/ 	.word	0xffffffff


	//   ....[104]....
        /*49dc*/ 	.word	0xffffffff


	//   ....[105]....
        /*49e0*/ 	.word	0xffffffff


	//   ....[106]....
        /*49e4*/ 	.word	0xffffffff


	//   ....[107]....
        /*49e8*/ 	.word	0xffffffff


	//   ....[108]....
        /*49ec*/ 	.word	0xffffffff


	//   ....[109]....
        /*49f0*/ 	.word	0xffffffff


	//   ....[110]....
        /*49f4*/ 	.word	0xffffffff


	//   ....[111]....
        /*49f8*/ 	.word	0xffffffff


	//   ....[112]....
        /*49fc*/ 	.word	0xffffffff


	//   ....[113]....
        /*4a00*/ 	.word	0xffffffff


	//   ....[114]....
        /*4a04*/ 	.word	0xffffffff


	//   ....[115]....
        /*4a08*/ 	.word	0xffffffff


	//   ....[116]....
        /*4a0c*/ 	.word	0xffffffff


	//   ....[117]....
        /*4a10*/ 	.word	0xffffffff


	//   ....[118]....
        /*4a14*/ 	.word	0xffffffff


	//   ....[119]....
        /*4a18*/ 	.word	0xffffffff


	//   ....[120]....
        /*4a1c*/ 	.word	0xffffffff


	//   ....[121]....
        /*4a20*/ 	.word	0xffffffff


	//   ....[122]....
        /*4a24*/ 	.word	0xffffffff


	//   ....[123]....
        /*4a28*/ 	.word	0xffffffff


	//   ....[124]....
        /*4a2c*/ 	.word	0xffffffff


	//   ....[125]....
        /*4a30*/ 	.word	0xffffffff


	//   ....[126]....
        /*4a34*/ 	.word	0xffffffff


	//   ....[127]....
        /*4a38*/ 	.word	0xffffffff


	//   ....[128]....
        /*4a3c*/ 	.word	0xffffffff


	//   ....[129]....
        /*4a40*/ 	.word	0xffffffff


	//   ....[130]....
        /*4a44*/ 	.word	0xffffffff


	//   ....[131]....
        /*4a48*/ 	.word	0xffffffff


	//   ....[132]....
        /*4a4c*/ 	.word	0xffffffff


	//   ....[133]....
        /*4a50*/ 	.word	0xffffffff


	//   ....[134]....
        /*4a54*/ 	.word	0xffffffff


	//   ....[135]....
        /*4a58*/ 	.word	0xffffffff


	//   ....[136]....
        /*4a5c*/ 	.word	0xffffffff


	//   ....[137]....
        /*4a60*/ 	.word	0xffffffff


	//   ....[138]....
        /*4a64*/ 	.word	0xffffffff


	//   ....[139]....
        /*4a68*/ 	.word	0xffffffff


	//   ....[140]....
        /*4a6c*/ 	.word	0xffffffff


	//   ....[141]....
        /*4a70*/ 	.word	0xffffffff


	//   ....[142]....
        /*4a74*/ 	.word	0xffffffff


	//   ....[143]....
        /*4a78*/ 	.word	0xffffffff


	//   ....[144]....
        /*4a7c*/ 	.word	0xffffffff


	//   ....[145]....
        /*4a80*/ 	.word	0xffffffff


	//   ....[146]....
        /*4a84*/ 	.word	0xffffffff


	//   ....[147]....
        /*4a88*/ 	.word	0xffffffff


	//   ....[148]....
        /*4a8c*/ 	.word	0xffffffff


	//   ....[149]....
        /*4a90*/ 	.word	0xffffffff


	//   ....[150]....
        /*4a94*/ 	.word	0xffffffff


	//   ....[151]....
        /*4a98*/ 	.word	0xffffffff


	//   ....[152]....
        /*4a9c*/ 	.word	0xffffffff


	//   ....[153]....
        /*4aa0*/ 	.word	0xffffffff


	//   ....[154]....
        /*4aa4*/ 	.word	0xffffffff


	//   ....[155]....
        /*4aa8*/ 	.word	0xffffffff


	//   ....[156]....
        /*4aac*/ 	.word	0xffffffff


	//   ....[157]....
        /*4ab0*/ 	.word	0xffffffff


	//   ....[158]....
        /*4ab4*/ 	.word	0xffffffff


	//   ....[159]....
        /*4ab8*/ 	.word	0xffffffff


	//   ....[160]....
        /*4abc*/ 	.word	0xffffffff


	//   ....[161]....
        /*4ac0*/ 	.word	0xffffffff


	//   ....[162]....
        /*4ac4*/ 	.word	0xffffffff


	//   ....[163]....
        /*4ac8*/ 	.word	0xffffffff


	//   ....[164]....
        /*4acc*/ 	.word	0xffffffff


	//   ....[165]....
        /*4ad0*/ 	.word	0xffffffff


	//   ....[166]....
        /*4ad4*/ 	.word	0xffffffff


	//   ....[167]....
        /*4ad8*/ 	.word	0xffffffff


	//   ....[168]....
        /*4adc*/ 	.word	0xffffffff


	//   ....[169]....
        /*4ae0*/ 	.word	0xffffffff


	//   ....[170]....
        /*4ae4*/ 	.word	0xffffffff


	//   ....[171]....
        /*4ae8*/ 	.word	0xffffffff


	//   ....[172]....
        /*4aec*/ 	.word	0xffffffff


	//   ....[173]....
        /*4af0*/ 	.word	0xffffffff


	//   ....[174]....
        /*4af4*/ 	.word	0xffffffff


	//   ....[175]....
        /*4af8*/ 	.word	0xffffffff


	//   ....[176]....
        /*4afc*/ 	.word	0xffffffff


	//   ....[177]....
        /*4b00*/ 	.word	0xffffffff


	//   ....[178]....
        /*4b04*/ 	.word	0xffffffff


	//   ....[179]....
        /*4b08*/ 	.word	0xffffffff


	//   ....[180]....
        /*4b0c*/ 	.word	0xffffffff


	//   ....[181]....
        /*4b10*/ 	.word	0xffffffff


	//   ....[182]....
        /*4b14*/ 	.word	0xffffffff


	//   ....[183]....
        /*4b18*/ 	.word	0xffffffff


	//   ....[184]....
        /*4b1c*/ 	.word	0xffffffff


	//   ....[185]....
        /*4b20*/ 	.word	0xffffffff


	//   ....[186]....
        /*4b24*/ 	.word	0xffffffff


	//   ....[187]....
        /*4b28*/ 	.word	0xffffffff


	//   ....[188]....
        /*4b2c*/ 	.word	0xffffffff


	//   ....[189]....
        /*4b30*/ 	.word	0xffffffff


	//   ....[190]....
        /*4b34*/ 	.word	0xffffffff


	//   ....[191]....
        /*4b38*/ 	.word	0xffffffff


	//   ....[192]....
        /*4b3c*/ 	.word	0xffffffff


	//   ....[193]....
        /*4b40*/ 	.word	0xffffffff


	//   ....[194]....
        /*4b44*/ 	.word	0xffffffff


	//   ....[195]....
        /*4b48*/ 	.word	0xffffffff


	//   ....[196]....
        /*4b4c*/ 	.word	0xffffffff


	//   ....[197]....
        /*4b50*/ 	.word	0xffffffff


	//   ....[198]....
        /*4b54*/ 	.word	0xffffffff


	//   ....[199]....
        /*4b58*/ 	.word	0xffffffff


	//   ....[200]....
        /*4b5c*/ 	.word	0xffffffff


	//   ....[201]....
        /*4b60*/ 	.word	0xffffffff


	//   ....[202]....
        /*4b64*/ 	.word	0xffffffff


	//   ....[203]....
        /*4b68*/ 	.word	0xffffffff


	//   ....[204]....
        /*4b6c*/ 	.word	0xffffffff


	//   ....[205]....
        /*4b70*/ 	.word	0xffffffff


	//   ....[206]....
        /*4b74*/ 	.word	0xffffffff


	//   ....[207]....
        /*4b78*/ 	.word	0xffffffff


	//   ....[208]....
        /*4b7c*/ 	.word	0xffffffff


	//   ....[209]....
        /*4b80*/ 	.word	0xffffffff


	//   ....[210]....
        /*4b84*/ 	.word	0xffffffff


	//   ....[211]....
        /*4b88*/ 	.word	0xffffffff


	//   ....[212]....
        /*4b8c*/ 	.word	0xffffffff


	//   ....[213]....
        /*4b90*/ 	.word	0xffffffff


	//   ....[214]....
        /*4b94*/ 	.word	0xffffffff


	//   ....[215]....
        /*4b98*/ 	.word	0xffffffff


	//   ....[216]....
        /*4b9c*/ 	.word	0xffffffff


	//   ....[217]....
        /*4ba0*/ 	.word	0xffffffff


	//   ....[218]....
        /*4ba4*/ 	.word	0xffffffff


	//   ....[219]....
        /*4ba8*/ 	.word	0xffffffff


	//   ....[220]....
        /*4bac*/ 	.word	0xffffffff


	//   ....[221]....
        /*4bb0*/ 	.word	0xffffffff


	//   ....[222]....
        /*4bb4*/ 	.word	0xffffffff


	//   ....[223]....
        /*4bb8*/ 	.word	0xffffffff


	//   ....[224]....
        /*4bbc*/ 	.word	0xffffffff


	//   ....[225]....
        /*4bc0*/ 	.word	0xffffffff


	//   ....[226]....
        /*4bc4*/ 	.word	0xffffffff


	//   ....[227]....
        /*4bc8*/ 	.word	0xffffffff


	//   ....[228]....
        /*4bcc*/ 	.word	0xffffffff


	//   ....[229]....
        /*4bd0*/ 	.word	0xffffffff


	//   ....[230]....
        /*4bd4*/ 	.word	0xffffffff


	//   ....[231]....
        /*4bd8*/ 	.word	0xffffffff


	//   ....[232]....
        /*4bdc*/ 	.word	0xffffffff


	//   ....[233]....
        /*4be0*/ 	.word	0xffffffff


	//   ....[234]....
        /*4be4*/ 	.word	0xffffffff


	//   ....[235]....
        /*4be8*/ 	.word	0xffffffff


	//   ....[236]....
        /*4bec*/ 	.word	0xffffffff


	//   ....[237]....
        /*4bf0*/ 	.word	0xffffffff


	//   ....[238]....
        /*4bf4*/ 	.word	0xffffffff


	//   ....[239]....
        /*4bf8*/ 	.word	0xffffffff


	//   ....[240]....
        /*4bfc*/ 	.word	0xffffffff


	//   ....[241]....
        /*4c00*/ 	.word	0xffffffff


	//   ....[242]....
        /*4c04*/ 	.word	0xffffffff


	//   ....[243]....
        /*4c08*/ 	.word	0xffffffff


	//   ....[244]....
        /*4c0c*/ 	.word	0xffffffff


	//   ....[245]....
        /*4c10*/ 	.word	0xffffffff


	//   ....[246]....
        /*4c14*/ 	.word	0xffffffff


	//   ....[247]....
        /*4c18*/ 	.word	0xffffffff


	//   ....[248]....
        /*4c1c*/ 	.word	0xffffffff


	//   ....[249]....
        /*4c20*/ 	.word	0xffffffff


	//   ....[250]....
        /*4c24*/ 	.word	0xffffffff


	//   ....[251]....
        /*4c28*/ 	.word	0xffffffff


	//   ....[252]....
        /*4c2c*/ 	.word	0xffffffff


	//   ....[253]....
        /*4c30*/ 	.word	0xffffffff


	//   ....[254]....
        /*4c34*/ 	.word	0xffffffff


	//   ....[255]....
        /*4c38*/ 	.word	0xffffffff


	//   ....[0]....
        /*4c3c*/ 	.word	0xffffffff


	//   ....[1]....
        /*4c40*/ 	.word	0xffffffff


	//   ....[2]....
        /*4c44*/ 	.word	0xffffffff


	//   ....[3]....
        /*4c48*/ 	.word	0xffffffff


	//   ....[4]....
        /*4c4c*/ 	.word	0xffffffff


	//   ....[5]....
        /*4c50*/ 	.word	0xffffffff


	//   ....[6]....
        /*4c54*/ 	.word	0xffffffff


	//   ....[7]....
        /*4c58*/ 	.word	0xffffffff


	//   ....[8]....
        /*4c5c*/ 	.word	0xffffffff


	//   ....[9]....
        /*4c60*/ 	.word	0xffffffff


	//   ....[10]....
        /*4c64*/ 	.word	0xffffffff


	//   ....[11]....
        /*4c68*/ 	.word	0xffffffff


	//   ....[12]....
        /*4c6c*/ 	.word	0xffffffff


	//   ....[13]....
        /*4c70*/ 	.word	0xffffffff


	//   ....[14]....
        /*4c74*/ 	.word	0xffffffff


	//   ....[15]....
        /*4c78*/ 	.word	0xffffffff


	//   ....[16]....
        /*4c7c*/ 	.word	0xffffffff


	//   ....[17]....
        /*4c80*/ 	.word	0xffffffff


	//   ....[18]....
        /*4c84*/ 	.word	0xffffffff


	//   ....[19]....
        /*4c88*/ 	.word	0xffffffff


	//   ....[20]....
        /*4c8c*/ 	.word	0xffffffff


	//   ....[21]....
        /*4c90*/ 	.word	0xffffffff


	//   ....[22]....
        /*4c94*/ 	.word	0xffffffff


	//   ....[23]....
        /*4c98*/ 	.word	0xffffffff


	//   ....[24]....
        /*4c9c*/ 	.word	0xffffffff


	//   ....[25]....
        /*4ca0*/ 	.word	0xffffffff


	//   ....[26]....
        /*4ca4*/ 	.word	0xffffffff


	//   ....[27]....
        /*4ca8*/ 	.word	0xffffffff


	//   ....[28]....
        /*4cac*/ 	.word	0xffffffff


	//   ....[29]....
        /*4cb0*/ 	.word	0xffffffff


	//   ....[30]....
        /*4cb4*/ 	.word	0xffffffff


	//   ....[31]....
        /*4cb8*/ 	.word	0xffffffff


	//   ....[32]....
        /*4cbc*/ 	.word	0xffffffff


	//   ....[33]....
        /*4cc0*/ 	.word	0xffffffff


	//   ....[34]....
        /*4cc4*/ 	.word	0xffffffff


	//   ....[35]....
        /*4cc8*/ 	.word	0xffffffff


	//   ....[36]....
        /*4ccc*/ 	.word	0xffffffff


	//   ....[37]....
        /*4cd0*/ 	.word	0xffffffff


	//   ....[38]....
        /*4cd4*/ 	.word	0xffffffff


	//   ....[39]....
        /*4cd8*/ 	.word	0xffffffff


	//   ....[40]....
        /*4cdc*/ 	.word	0xffffffff


	//   ....[41]....
        /*4ce0*/ 	.word	0xffffffff


	//   ....[42]....
        /*4ce4*/ 	.word	0xffffffff


	//   ....[43]....
        /*4ce8*/ 	.word	0xffffffff


	//   ....[44]....
        /*4cec*/ 	.word	0xffffffff


	//   ....[45]....
        /*4cf0*/ 	.word	0xffffffff


	//   ....[46]....
        /*4cf4*/ 	.word	0xffffffff


	//   ....[47]....
        /*4cf8*/ 	.word	0xffffffff


	//   ....[48]....
        /*4cfc*/ 	.word	0xffffffff


	//   ....[49]....
        /*4d00*/ 	.word	0xffffffff


	//   ....[50]....
        /*4d04*/ 	.word	0xffffffff


	//   ....[51]....
        /*4d08*/ 	.word	0xffffffff


	//   ....[52]....
        /*4d0c*/ 	.word	0xffffffff


	//   ....[53]....
        /*4d10*/ 	.word	0xffffffff


	//   ....[54]....
        /*4d14*/ 	.word	0xffffffff


	//   ....[55]....
        /*4d18*/ 	.word	0xffffffff


	//   ....[56]....
        /*4d1c*/ 	.word	0xffffffff


	//   ....[57]....
        /*4d20*/ 	.word	0xffffffff


	//   ....[58]....
        /*4d24*/ 	.word	0xffffffff


	//   ....[59]....
        /*4d28*/ 	.word	0xffffffff


	//   ....[60]....
        /*4d2c*/ 	.word	0xffffffff


	//   ....[61]....
        /*4d30*/ 	.word	0xffffffff


	//   ....[62]....
        /*4d34*/ 	.word	0xffffffff


	//   ....[63]....
        /*4d38*/ 	.word	0xffffffff


	//   ....[64]....
        /*4d3c*/ 	.word	0xffffffff


	//   ....[65]....
        /*4d40*/ 	.word	0xffffffff


	//   ....[66]....
        /*4d44*/ 	.word	0xffffffff


	//   ....[67]....
        /*4d48*/ 	.word	0xffffffff


	//   ....[68]....
        /*4d4c*/ 	.word	0xffffffff


	//   ....[69]....
        /*4d50*/ 	.word	0xffffffff


	//   ....[70]....
        /*4d54*/ 	.word	0xffffffff


	//   ....[71]....
        /*4d58*/ 	.word	0xffffffff


	//   ....[72]....
        /*4d5c*/ 	.word	0xffffffff


	//   ....[73]....
        /*4d60*/ 	.word	0xffffffff


	//   ....[74]....
        /*4d64*/ 	.word	0xffffffff


	//   ....[75]....
        /*4d68*/ 	.word	0xffffffff


	//   ....[76]....
        /*4d6c*/ 	.word	0xffffffff


	//   ....[77]....
        /*4d70*/ 	.word	0xffffffff


	//   ....[78]....
        /*4d74*/ 	.word	0xffffffff


	//   ....[79]....
        /*4d78*/ 	.word	0xffffffff


	//   ....[80]....
        /*4d7c*/ 	.word	0xffffffff


	//   ....[81]....
        /*4d80*/ 	.word	0xffffffff


	//   ....[82]....
        /*4d84*/ 	.word	0xffffffff


	//   ....[83]....
        /*4d88*/ 	.word	0xffffffff


	//   ....[84]....
        /*4d8c*/ 	.word	0xffffffff


	//   ....[85]....
        /*4d90*/ 	.word	0xffffffff


	//   ....[86]....
        /*4d94*/ 	.word	0xffffffff


	//   ....[87]....
        /*4d98*/ 	.word	0xffffffff


	//   ....[88]....
        /*4d9c*/ 	.word	0xffffffff


	//   ....[89]....
        /*4da0*/ 	.word	0xffffffff


	//   ....[90]....
        /*4da4*/ 	.word	0xffffffff


	//   ....[91]....
        /*4da8*/ 	.word	0xffffffff


	//   ....[92]....
        /*4dac*/ 	.word	0xffffffff


	//   ....[93]....
        /*4db0*/ 	.word	0xffffffff


	//   ....[94]....
        /*4db4*/ 	.word	0xffffffff


	//   ....[95]....
        /*4db8*/ 	.word	0xffffffff


	//   ....[96]....
        /*4dbc*/ 	.word	0xffffffff


	//   ....[97]....
        /*4dc0*/ 	.word	0xffffffff


	//   ....[98]....
        /*4dc4*/ 	.word	0xffffffff


	//   ....[99]....
        /*4dc8*/ 	.word	0xffffffff


	//   ....[100]....
        /*4dcc*/ 	.word	0xffffffff


	//   ....[101]....
        /*4dd0*/ 	.word	0xffffffff


	//   ....[102]....
        /*4dd4*/ 	.word	0xffffffff


	//   ....[103]....
        /*4dd8*/ 	.word	0xffffffff


	//   ....[104]....
        /*4ddc*/ 	.word	0xffffffff


	//   ....[105]....
        /*4de0*/ 	.word	0xffffffff


	//   ....[106]....
        /*4de4*/ 	.word	0xffffffff


	//   ....[107]....
        /*4de8*/ 	.word	0xffffffff


	//   ....[108]....
        /*4dec*/ 	.word	0xffffffff


	//   ....[109]....
        /*4df0*/ 	.word	0xffffffff


	//   ....[110]....
        /*4df4*/ 	.word	0xffffffff


	//   ....[111]....
        /*4df8*/ 	.word	0xffffffff


	//   ....[112]....
        /*4dfc*/ 	.word	0xffffffff


	//   ....[113]....
        /*4e00*/ 	.word	0xffffffff


	//   ....[114]....
        /*4e04*/ 	.word	0xffffffff


	//   ....[115]....
        /*4e08*/ 	.word	0xffffffff


	//   ....[116]....
        /*4e0c*/ 	.word	0xffffffff


	//   ....[117]....
        /*4e10*/ 	.word	0xffffffff


	//   ....[118]....
        /*4e14*/ 	.word	0xffffffff


	//   ....[119]....
        /*4e18*/ 	.word	0xffffffff


	//   ....[120]....
        /*4e1c*/ 	.word	0xffffffff


	//   ....[121]....
        /*4e20*/ 	.word	0xffffffff


	//   ....[122]....
        /*4e24*/ 	.word	0xffffffff


	//   ....[123]....
        /*4e28*/ 	.word	0xffffffff


	//   ....[124]....
        /*4e2c*/ 	.word	0xffffffff


	//   ....[125]....
        /*4e30*/ 	.word	0xffffffff


	//   ....[126]....
        /*4e34*/ 	.word	0xffffffff


	//   ....[127]....
        /*4e38*/ 	.word	0xffffffff


	//   ....[128]....
        /*4e3c*/ 	.word	0xffffffff


	//   ....[129]....
        /*4e40*/ 	.word	0xffffffff


	//   ....[130]....
        /*4e44*/ 	.word	0xffffffff


	//   ....[131]....
        /*4e48*/ 	.word	0xffffffff


	//   ....[132]....
        /*4e4c*/ 	.word	0xffffffff


	//   ....[133]....
        /*4e50*/ 	.word	0xffffffff


	//   ....[134]....
        /*4e54*/ 	.word	0xffffffff


	//   ....[135]....
        /*4e58*/ 	.word	0xffffffff


	//   ....[136]....
        /*4e5c*/ 	.word	0xffffffff


	//   ....[137]....
        /*4e60*/ 	.word	0xffffffff


	//   ....[138]....
        /*4e64*/ 	.word	0xffffffff


	//   ....[139]....
        /*4e68*/ 	.word	0xffffffff


	//   ....[140]....
        /*4e6c*/ 	.word	0xffffffff


	//   ....[141]....
        /*4e70*/ 	.word	0xffffffff


	//   ....[142]....
        /*4e74*/ 	.word	0xffffffff


	//   ....[143]....
        /*4e78*/ 	.word	0xffffffff


	//   ....[144]....
        /*4e7c*/ 	.word	0xffffffff


	//   ....[145]....
        /*4e80*/ 	.word	0xffffffff


	//   ....[146]....
        /*4e84*/ 	.word	0xffffffff


	//   ....[147]....
        /*4e88*/ 	.word	0xffffffff


	//   ....[148]....
        /*4e8c*/ 	.word	0xffffffff


	//   ....[149]....
        /*4e90*/ 	.word	0xffffffff


	//   ....[150]....
        /*4e94*/ 	.word	0xffffffff


	//   ....[151]....
        /*4e98*/ 	.word	0xffffffff


	//   ....[152]....
        /*4e9c*/ 	.word	0xffffffff


	//   ....[153]....
        /*4ea0*/ 	.word	0xffffffff


	//   ....[154]....
        /*4ea4*/ 	.word	0xffffffff


	//   ....[155]....
        /*4ea8*/ 	.word	0xffffffff


	//   ....[156]....
        /*4eac*/ 	.word	0xffffffff


	//   ....[157]....
        /*4eb0*/ 	.word	0xffffffff


	//   ....[158]....
        /*4eb4*/ 	.word	0xffffffff


	//   ....[159]....
        /*4eb8*/ 	.word	0xffffffff


	//   ....[160]....
        /*4ebc*/ 	.word	0xffffffff


	//   ....[161]....
        /*4ec0*/ 	.word	0xffffffff


	//   ....[162]....
        /*4ec4*/ 	.word	0xffffffff


	//   ....[163]....
        /*4ec8*/ 	.word	0xffffffff


	//   ....[164]....
        /*4ecc*/ 	.word	0xffffffff


	//   ....[165]....
        /*4ed0*/ 	.word	0xffffffff


	//   ....[166]....
        /*4ed4*/ 	.word	0xffffffff


	//   ....[167]....
        /*4ed8*/ 	.word	0xffffffff


	//   ....[168]....
        /*4edc*/ 	.word	0xffffffff


	//   ....[169]....
        /*4ee0*/ 	.word	0xffffffff


	//   ....[170]....
        /*4ee4*/ 	.word	0xffffffff


	//   ....[171]....
        /*4ee8*/ 	.word	0xffffffff


	//   ....[172]....
        /*4eec*/ 	.word	0xffffffff


	//   ....[173]....
        /*4ef0*/ 	.word	0xffffffff


	//   ....[174]....
        /*4ef4*/ 	.word	0xffffffff


	//   ....[175]....
        /*4ef8*/ 	.word	0xffffffff


	//   ....[176]....
        /*4efc*/ 	.word	0xffffffff


	//   ....[177]....
        /*4f00*/ 	.word	0xffffffff


	//   ....[178]....
        /*4f04*/ 	.word	0xffffffff


	//   ....[179]....
        /*4f08*/ 	.word	0xffffffff


	//   ....[180]....
        /*4f0c*/ 	.word	0xffffffff


	//   ....[181]....
        /*4f10*/ 	.word	0xffffffff


	//   ....[182]....
        /*4f14*/ 	.word	0xffffffff


	//   ....[183]....
        /*4f18*/ 	.word	0xffffffff


	//   ....[184]....
        /*4f1c*/ 	.word	0xffffffff


	//   ....[185]....
        /*4f20*/ 	.word	0xffffffff


	//   ....[186]....
        /*4f24*/ 	.word	0xffffffff


	//   ....[187]....
        /*4f28*/ 	.word	0xffffffff


	//   ....[188]....
        /*4f2c*/ 	.word	0xffffffff


	//   ....[189]....
        /*4f30*/ 	.word	0xffffffff


	//   ....[190]....
        /*4f34*/ 	.word	0xffffffff


	//   ....[191]....
        /*4f38*/ 	.word	0xffffffff


	//   ....[192]....
        /*4f3c*/ 	.word	0xffffffff


	//   ....[193]....
        /*4f40*/ 	.word	0xffffffff


	//   ....[194]....
        /*4f44*/ 	.word	0xffffffff


	//   ....[195]....
        /*4f48*/ 	.word	0xffffffff


	//   ....[196]....
        /*4f4c*/ 	.word	0xffffffff


	//   ....[197]....
        /*4f50*/ 	.word	0xffffffff


	//   ....[198]....
        /*4f54*/ 	.word	0xffffffff


	//   ....[199]....
        /*4f58*/ 	.word	0xffffffff


	//   ....[200]....
        /*4f5c*/ 	.word	0xffffffff


	//   ....[201]....
        /*4f60*/ 	.word	0xffffffff


	//   ....[202]....
        /*4f64*/ 	.word	0xffffffff


	//   ....[203]....
        /*4f68*/ 	.word	0xffffffff


	//   ....[204]....
        /*4f6c*/ 	.word	0xffffffff


	//   ....[205]....
        /*4f70*/ 	.word	0xffffffff


	//   ....[206]....
        /*4f74*/ 	.word	0xffffffff


	//   ....[207]....
        /*4f78*/ 	.word	0xffffffff


	//   ....[208]....
        /*4f7c*/ 	.word	0xffffffff


	//   ....[209]....
        /*4f80*/ 	.word	0xffffffff


	//   ....[210]....
        /*4f84*/ 	.word	0xffffffff


	//   ....[211]....
        /*4f88*/ 	.word	0xffffffff


	//   ....[212]....
        /*4f8c*/ 	.word	0xffffffff


	//   ....[213]....
        /*4f90*/ 	.word	0xffffffff


	//   ....[214]....
        /*4f94*/ 	.word	0xffffffff


	//   ....[215]....
        /*4f98*/ 	.word	0xffffffff


	//   ....[216]....
        /*4f9c*/ 	.word	0xffffffff


	//   ....[217]....
        /*4fa0*/ 	.word	0xffffffff


	//   ....[218]....
        /*4fa4*/ 	.word	0xffffffff


	//   ....[219]....
        /*4fa8*/ 	.word	0xffffffff


	//   ....[220]....
        /*4fac*/ 	.word	0xffffffff


	//   ....[221]....
        /*4fb0*/ 	.word	0xffffffff


	//   ....[222]....
        /*4fb4*/ 	.word	0xffffffff


	//   ....[223]....
        /*4fb8*/ 	.word	0xffffffff


	//   ....[224]....
        /*4fbc*/ 	.word	0xffffffff


	//   ....[225]....
        /*4fc0*/ 	.word	0xffffffff


	//   ....[226]....
        /*4fc4*/ 	.word	0xffffffff


	//   ....[227]....
        /*4fc8*/ 	.word	0xffffffff


	//   ....[228]....
        /*4fcc*/ 	.word	0xffffffff


	//   ....[229]....
        /*4fd0*/ 	.word	0xffffffff


	//   ....[230]....
        /*4fd4*/ 	.word	0xffffffff


	//   ....[231]....
        /*4fd8*/ 	.word	0xffffffff


	//   ....[232]....
        /*4fdc*/ 	.word	0xffffffff


	//   ....[233]....
        /*4fe0*/ 	.word	0xffffffff


	//   ....[234]....
        /*4fe4*/ 	.word	0xffffffff


	//   ....[235]....
        /*4fe8*/ 	.word	0xffffffff


	//   ....[236]....
        /*4fec*/ 	.word	0xffffffff


	//   ....[237]....
        /*4ff0*/ 	.word	0xffffffff


	//   ....[238]....
        /*4ff4*/ 	.word	0xffffffff


	//   ....[239]....
        /*4ff8*/ 	.word	0xffffffff


	//   ....[240]....
        /*4ffc*/ 	.word	0xffffffff


	//   ....[241]....
        /*5000*/ 	.word	0xffffffff


	//   ....[242]....
        /*5004*/ 	.word	0xffffffff


	//   ....[243]....
        /*5008*/ 	.word	0xffffffff


	//   ....[244]....
        /*500c*/ 	.word	0xffffffff


	//   ....[245]....
        /*5010*/ 	.word	0xffffffff


	//   ....[246]....
        /*5014*/ 	.word	0xffffffff


	//   ....[247]....
        /*5018*/ 	.word	0xffffffff


	//   ....[248]....
        /*501c*/ 	.word	0xffffffff


	//   ....[249]....
        /*5020*/ 	.word	0xffffffff


	//   ....[250]....
        /*5024*/ 	.word	0xffffffff


	//   ....[251]....
        /*5028*/ 	.word	0xffffffff


	//   ....[252]....
        /*502c*/ 	.word	0xffffffff


	//   ....[253]....
        /*5030*/ 	.word	0xffffffff


	//   ....[254]....
        /*5034*/ 	.word	0xffffffff


	//   ....[255]....
        /*5038*/ 	.word	0xffffffff


	//   ....[0]....
        /*503c*/ 	.word	0xffffffff


	//   ....[1]....
        /*5040*/ 	.word	0xffffffff


	//   ....[2]....
        /*5044*/ 	.word	0xffffffff


	//   ....[3]....
        /*5048*/ 	.word	0xffffffff


	//   ....[4]....
        /*504c*/ 	.word	0xffffffff


	//   ....[5]....
        /*5050*/ 	.word	0xffffffff


	//   ....[6]....
        /*5054*/ 	.word	0xffffffff


	//   ....[7]....
        /*5058*/ 	.word	0xffffffff


	//   ....[8]....
        /*505c*/ 	.word	0xffffffff


	//   ....[9]....
        /*5060*/ 	.word	0xffffffff


	//   ....[10]....
        /*5064*/ 	.word	0xffffffff


	//   ....[11]....
        /*5068*/ 	.word	0xffffffff


	//   ....[12]....
        /*506c*/ 	.word	0xffffffff


	//   ....[13]....
        /*5070*/ 	.word	0xffffffff


	//   ....[14]....
        /*5074*/ 	.word	0xffffffff


	//   ....[15]....
        /*5078*/ 	.word	0xffffffff


	//   ....[16]....
        /*507c*/ 	.word	0xffffffff


	//   ....[17]....
        /*5080*/ 	.word	0xffffffff


	//   ....[18]....
        /*5084*/ 	.word	0xffffffff


	//   ....[19]....
        /*5088*/ 	.word	0xffffffff


	//   ....[20]....
        /*508c*/ 	.word	0xffffffff


	//   ....[21]....
        /*5090*/ 	.word	0xffffffff


	//   ....[22]....
        /*5094*/ 	.word	0xffffffff


	//   ....[23]....
        /*5098*/ 	.word	0xffffffff


	//   ....[24]....
        /*509c*/ 	.word	0xffffffff


	//   ....[25]....
        /*50a0*/ 	.word	0xffffffff


	//   ....[26]....
        /*50a4*/ 	.word	0xffffffff


	//   ....[27]....
        /*50a8*/ 	.word	0xffffffff


	//   ....[28]....
        /*50ac*/ 	.word	0xffffffff


	//   ....[29]....
        /*50b0*/ 	.word	0xffffffff


	//   ....[30]....
        /*50b4*/ 	.word	0xffffffff


	//   ....[31]....
        /*50b8*/ 	.word	0xffffffff


	//   ....[32]....
        /*50bc*/ 	.word	0xffffffff


	//   ....[33]....
        /*50c0*/ 	.word	0xffffffff


	//   ....[34]....
        /*50c4*/ 	.word	0xffffffff


	//   ....[35]....
        /*50c8*/ 	.word	0xffffffff


	//   ....[36]....
        /*50cc*/ 	.word	0xffffffff


	//   ....[37]....
        /*50d0*/ 	.word	0xffffffff


	//   ....[38]....
        /*50d4*/ 	.word	0xffffffff


	//   ....[39]....
        /*50d8*/ 	.word	0xffffffff


	//   ....[40]....
        /*50dc*/ 	.word	0xffffffff


	//   ....[41]....
        /*50e0*/ 	.word	0xffffffff


	//   ....[42]....
        /*50e4*/ 	.word	0xffffffff


	//   ....[43]....
        /*50e8*/ 	.word	0xffffffff


	//   ....[44]....
        /*50ec*/ 	.word	0xffffffff


	//   ....[45]....
        /*50f0*/ 	.word	0xffffffff


	//   ....[46]....
        /*50f4*/ 	.word	0xffffffff


	//   ....[47]....
        /*50f8*/ 	.word	0xffffffff


	//   ....[48]....
        /*50fc*/ 	.word	0xffffffff


	//   ....[49]....
        /*5100*/ 	.word	0xffffffff


	//   ....[50]....
        /*5104*/ 	.word	0xffffffff


	//   ....[51]....
        /*5108*/ 	.word	0xffffffff


	//   ....[52]....
        /*510c*/ 	.word	0xffffffff


	//   ....[53]....
        /*5110*/ 	.word	0xffffffff


	//   ....[54]....
        /*5114*/ 	.word	0xffffffff


	//   ....[55]....
        /*5118*/ 	.word	0xffffffff


	//   ....[56]....
        /*511c*/ 	.word	0xffffffff


	//   ....[57]....
        /*5120*/ 	.word	0xffffffff


	//   ....[58]....
        /*5124*/ 	.word	0xffffffff


	//   ....[59]....
        /*5128*/ 	.word	0xffffffff


	//   ....[60]....
        /*512c*/ 	.word	0xffffffff


	//   ....[61]....
        /*5130*/ 	.word	0xffffffff


	//   ....[62]....
        /*5134*/ 	.word	0xffffffff


	//   ....[63]....
        /*5138*/ 	.word	0xffffffff


	//   ....[64]....
        /*513c*/ 	.word	0xffffffff


	//   ....[65]....
        /*5140*/ 	.word	0xffffffff


	//   ....[66]....
        /*5144*/ 	.word	0xffffffff


	//   ....[67]....
        /*5148*/ 	.word	0xffffffff


	//   ....[68]....
        /*514c*/ 	.word	0xffffffff


	//   ....[69]....
        /*5150*/ 	.word	0xffffffff


	//   ....[70]....
        /*5154*/ 	.word	0xffffffff


	//   ....[71]....
        /*5158*/ 	.word	0xffffffff


	//   ....[72]....
        /*515c*/ 	.word	0xffffffff


	//   ....[73]....
        /*5160*/ 	.word	0xffffffff


	//   ....[74]....
        /*5164*/ 	.word	0xffffffff


	//   ....[75]....
        /*5168*/ 	.word	0xffffffff


	//   ....[76]....
        /*516c*/ 	.word	0xffffffff


	//   ....[77]....
        /*5170*/ 	.word	0xffffffff


	//   ....[78]....
        /*5174*/ 	.word	0xffffffff


	//   ....[79]....
        /*5178*/ 	.word	0xffffffff


	//   ....[80]....
        /*517c*/ 	.word	0xffffffff


	//   ....[81]....
        /*5180*/ 	.word	0xffffffff


	//   ....[82]....
        /*5184*/ 	.word	0xffffffff


	//   ....[83]....
        /*5188*/ 	.word	0xffffffff


	//   ....[84]....
        /*518c*/ 	.word	0xffffffff


	//   ....[85]....
        /*5190*/ 	.word	0xffffffff


	//   ....[86]....
        /*5194*/ 	.word	0xffffffff


	//   ....[87]....
        /*5198*/ 	.word	0xffffffff


	//   ....[88]....
        /*519c*/ 	.word	0xffffffff


	//   ....[89]....
        /*51a0*/ 	.word	0xffffffff


	//   ....[90]....
        /*51a4*/ 	.word	0xffffffff


	//   ....[91]....
        /*51a8*/ 	.word	0xffffffff


	//   ....[92]....
        /*51ac*/ 	.word	0xffffffff


	//   ....[93]....
        /*51b0*/ 	.word	0xffffffff


	//   ....[94]....
        /*51b4*/ 	.word	0xffffffff


	//   ....[95]....
        /*51b8*/ 	.word	0xffffffff


	//   ....[96]....
        /*51bc*/ 	.word	0xffffffff


	//   ....[97]....
        /*51c0*/ 	.word	0xffffffff


	//   ....[98]....
        /*51c4*/ 	.word	0xffffffff


	//   ....[99]....
        /*51c8*/ 	.word	0xffffffff


	//   ....[100]....
        /*51cc*/ 	.word	0xffffffff


	//   ....[101]....
        /*51d0*/ 	.word	0xffffffff


	//   ....[102]....
        /*51d4*/ 	.word	0xffffffff


	//   ....[103]....
        /*51d8*/ 	.word	0xffffffff


	//   ....[104]....
        /*51dc*/ 	.word	0xffffffff


	//   ....[105]....
        /*51e0*/ 	.word	0xffffffff


	//   ....[106]....
        /*51e4*/ 	.word	0xffffffff


	//   ....[107]....
        /*51e8*/ 	.word	0xffffffff


	//   ....[108]....
        /*51ec*/ 	.word	0xffffffff


	//   ....[109]....
        /*51f0*/ 	.word	0xffffffff


	//   ....[110]....
        /*51f4*/ 	.word	0xffffffff


	//   ....[111]....
        /*51f8*/ 	.word	0xffffffff


	//   ....[112]....
        /*51fc*/ 	.word	0xffffffff


	//   ....[113]....
        /*5200*/ 	.word	0xffffffff


	//   ....[114]....
        /*5204*/ 	.word	0xffffffff


	//   ....[115]....
        /*5208*/ 	.word	0xffffffff


	//   ....[116]....
        /*520c*/ 	.word	0xffffffff


	//   ....[117]....
        /*5210*/ 	.word	0xffffffff


	//   ....[118]....
        /*5214*/ 	.word	0xffffffff


	//   ....[119]....
        /*5218*/ 	.word	0xffffffff


	//   ....[120]....
        /*521c*/ 	.word	0xffffffff


	//   ....[121]....
        /*5220*/ 	.word	0xffffffff


	//   ....[122]....
        /*5224*/ 	.word	0xffffffff


	//   ....[123]....
        /*5228*/ 	.word	0xffffffff


	//   ....[124]....
        /*522c*/ 	.word	0xffffffff


	//   ....[125]....
        /*5230*/ 	.word	0xffffffff


	//   ....[126]....
        /*5234*/ 	.word	0xffffffff


	//   ....[127]....
        /*5238*/ 	.word	0xffffffff


	//   ....[128]....
        /*523c*/ 	.word	0xffffffff


	//   ....[129]....
        /*5240*/ 	.word	0xffffffff


	//   ....[130]....
        /*5244*/ 	.word	0xffffffff


	//   ....[131]....
        /*5248*/ 	.word	0xffffffff


	//   ....[132]....
        /*524c*/ 	.word	0xffffffff


	//   ....[133]....
        /*5250*/ 	.word	0xffffffff


	//   ....[134]....
        /*5254*/ 	.word	0xffffffff


	//   ....[135]....
        /*5258*/ 	.word	0xffffffff


	//   ....[136]....
        /*525c*/ 	.word	0xffffffff


	//   ....[137]....
        /*5260*/ 	.word	0xffffffff


	//   ....[138]....
        /*5264*/ 	.word	0xffffffff


	//   ....[139]....
        /*5268*/ 	.word	0xffffffff


	//   ....[140]....
        /*526c*/ 	.word	0xffffffff


	//   ....[141]....
        /*5270*/ 	.word	0xffffffff


	//   ....[142]....
        /*5274*/ 	.word	0xffffffff


	//   ....[143]....
        /*5278*/ 	.word	0xffffffff


	//   ....[144]....
        /*527c*/ 	.word	0xffffffff


	//   ....[145]....
        /*5280*/ 	.word	0xffffffff


	//   ....[146]....
        /*5284*/ 	.word	0xffffffff


	//   ....[147]....
        /*5288*/ 	.word	0xffffffff


	//   ....[148]....
        /*528c*/ 	.word	0xffffffff


	//   ....[149]....
        /*5290*/ 	.word	0xffffffff


	//   ....[150]....
        /*5294*/ 	.word	0xffffffff


	//   ....[151]....
        /*5298*/ 	.word	0xffffffff


	//   ....[152]....
        /*529c*/ 	.word	0xffffffff


	//   ....[153]....
        /*52a0*/ 	.word	0xffffffff


	//   ....[154]....
        /*52a4*/ 	.word	0xffffffff


	//   ....[155]....
        /*52a8*/ 	.word	0xffffffff


	//   ....[156]....
        /*52ac*/ 	.word	0xffffffff


	//   ....[157]....
        /*52b0*/ 	.word	0xffffffff


	//   ....[158]....
        /*52b4*/ 	.word	0xffffffff


	//   ....[159]....
        /*52b8*/ 	.word	0xffffffff


	//   ....[160]....
        /*52bc*/ 	.word	0xffffffff


	//   ....[161]....
        /*52c0*/ 	.word	0xffffffff


	//   ....[162]....
        /*52c4*/ 	.word	0xffffffff


	//   ....[163]....
        /*52c8*/ 	.word	0xffffffff


	//   ....[164]....
        /*52cc*/ 	.word	0xffffffff


	//   ....[165]....
        /*52d0*/ 	.word	0xffffffff


	//   ....[166]....
        /*52d4*/ 	.word	0xffffffff


	//   ....[167]....
        /*52d8*/ 	.word	0xffffffff


	//   ....[168]....
        /*52dc*/ 	.word	0xffffffff


	//   ....[169]....
        /*52e0*/ 	.word	0xffffffff


	//   ....[170]....
        /*52e4*/ 	.word	0xffffffff


	//   ....[171]....
        /*52e8*/ 	.word	0xffffffff


	//   ....[172]....
        /*52ec*/ 	.word	0xffffffff


	//   ....[173]....
        /*52f0*/ 	.word	0xffffffff


	//   ....[174]....
        /*52f4*/ 	.word	0xffffffff


	//   ....[175]....
        /*52f8*/ 	.word	0xffffffff


	//   ....[176]....
        /*52fc*/ 	.word	0xffffffff


	//   ....[177]....
        /*5300*/ 	.word	0xffffffff


	//   ....[178]....
        /*5304*/ 	.word	0xffffffff


	//   ....[179]....
        /*5308*/ 	.word	0xffffffff


	//   ....[180]....
        /*530c*/ 	.word	0xffffffff


	//   ....[181]....
        /*5310*/ 	.word	0xffffffff


	//   ....[182]....
        /*5314*/ 	.word	0xffffffff


	//   ....[183]....
        /*5318*/ 	.word	0xffffffff


	//   ....[184]....
        /*531c*/ 	.word	0xffffffff


	//   ....[185]....
        /*5320*/ 	.word	0xffffffff


	//   ....[186]....
        /*5324*/ 	.word	0xffffffff


	//   ....[187]....
        /*5328*/ 	.word	0xffffffff


	//   ....[188]....
        /*532c*/ 	.word	0xffffffff


	//   ....[189]....
        /*5330*/ 	.word	0xffffffff


	//   ....[190]....
        /*5334*/ 	.word	0xffffffff


	//   ....[191]....
        /*5338*/ 	.word	0xffffffff


	//   ....[192]....
        /*533c*/ 	.word	0xffffffff


	//   ....[193]....
        /*5340*/ 	.word	0xffffffff


	//   ....[194]....
        /*5344*/ 	.word	0xffffffff


	//   ....[195]....
        /*5348*/ 	.word	0xffffffff


	//   ....[196]....
        /*534c*/ 	.word	0xffffffff


	//   ....[197]....
        /*5350*/ 	.word	0xffffffff


	//   ....[198]....
        /*5354*/ 	.word	0xffffffff


	//   ....[199]....
        /*5358*/ 	.word	0xffffffff


	//   ....[200]....
        /*535c*/ 	.word	0xffffffff


	//   ....[201]....
        /*5360*/ 	.word	0xffffffff


	//   ....[202]....
        /*5364*/ 	.word	0xffffffff


	//   ....[203]....
        /*5368*/ 	.word	0xffffffff


	//   ....[204]....
        /*536c*/ 	.word	0xffffffff


	//   ....[205]....
        /*5370*/ 	.word	0xffffffff


	//   ....[206]....
        /*5374*/ 	.word	0xffffffff


	//   ....[207]....
        /*5378*/ 	.word	0xffffffff


	//   ....[208]....
        /*537c*/ 	.word	0xffffffff


	//   ....[209]....
        /*5380*/ 	.word	0xffffffff


	//   ....[210]....
        /*5384*/ 	.word	0xffffffff


	//   ....[211]....
        /*5388*/ 	.word	0xffffffff


	//   ....[212]....
        /*538c*/ 	.word	0xffffffff


	//   ....[213]....
        /*5390*/ 	.word	0xffffffff


	//   ....[214]....
        /*5394*/ 	.word	0xffffffff


	//   ....[215]....
        /*5398*/ 	.word	0xffffffff


	//   ....[216]....
        /*539c*/ 	.word	0xffffffff


	//   ....[217]....
        /*53a0*/ 	.word	0xffffffff


	//   ....[218]....
        /*53a4*/ 	.word	0xffffffff


	//   ....[219]....
        /*53a8*/ 	.word	0xffffffff


	//   ....[220]....
        /*53ac*/ 	.word	0xffffffff


	//   ....[221]....
        /*53b0*/ 	.word	0xffffffff


	//   ....[222]....
        /*53b4*/ 	.word	0xffffffff


	//   ....[223]....
        /*53b8*/ 	.word	0xffffffff


	//   ....[224]....
        /*53bc*/ 	.word	0xffffffff


	//   ....[225]....
        /*53c0*/ 	.word	0xffffffff


	//   ....[226]....
        /*53c4*/ 	.word	0xffffffff


	//   ....[227]....
        /*53c8*/ 	.word	0xffffffff


	//   ....[228]....
        /*53cc*/ 	.word	0xffffffff


	//   ....[229]....
        /*53d0*/ 	.word	0xffffffff


	//   ....[230]....
        /*53d4*/ 	.word	0xffffffff


	//   ....[231]....
        /*53d8*/ 	.word	0xffffffff


	//   ....[232]....
        /*53dc*/ 	.word	0xffffffff


	//   ....[233]....
        /*53e0*/ 	.word	0xffffffff


	//   ....[234]....
        /*53e4*/ 	.word	0xffffffff


	//   ....[235]....
        /*53e8*/ 	.word	0xffffffff


	//   ....[236]....
        /*53ec*/ 	.word	0xffffffff


	//   ....[237]....
        /*53f0*/ 	.word	0xffffffff


	//   ....[238]....
        /*53f4*/ 	.word	0xffffffff


	//   ....[239]....
        /*53f8*/ 	.word	0xffffffff


	//   ....[240]....
        /*53fc*/ 	.word	0xffffffff


	//   ....[241]....
        /*5400*/ 	.word	0xffffffff


	//   ....[242]....
        /*5404*/ 	.word	0xffffffff


	//   ....[243]....
        /*5408*/ 	.word	0xffffffff


	//   ....[244]....
        /*540c*/ 	.word	0xffffffff


	//   ....[245]....
        /*5410*/ 	.word	0xffffffff


	//   ....[246]....
        /*5414*/ 	.word	0xffffffff


	//   ....[247]....
        /*5418*/ 	.word	0xffffffff


	//   ....[248]....
        /*541c*/ 	.word	0xffffffff


	//   ....[249]....
        /*5420*/ 	.word	0xffffffff


	//   ....[250]....
        /*5424*/ 	.word	0xffffffff


	//   ....[251]....
        /*5428*/ 	.word	0xffffffff


	//   ....[252]....
        /*542c*/ 	.word	0xffffffff


	//   ....[253]....
        /*5430*/ 	.word	0xffffffff


	//   ....[254]....
        /*5434*/ 	.word	0xffffffff


	//   ....[255]....
        /*5438*/ 	.word	0xffffffff


	//   ....[0]....
        /*543c*/ 	.word	0xffffffff


	//   ....[1]....
        /*5440*/ 	.word	0xffffffff


	//   ....[2]....
        /*5444*/ 	.word	0xffffffff


	//   ....[3]....
        /*5448*/ 	.word	0xffffffff


	//   ....[4]....
        /*544c*/ 	.word	0xffffffff


	//   ....[5]....
        /*5450*/ 	.word	0xffffffff


	//   ....[6]....
        /*5454*/ 	.word	0xffffffff


	//   ....[7]....
        /*5458*/ 	.word	0xffffffff


	//   ....[8]....
        /*545c*/ 	.word	0xffffffff


	//   ....[9]....
        /*5460*/ 	.word	0xffffffff


	//   ....[10]....
        /*5464*/ 	.word	0xffffffff


	//   ....[11]....
        /*5468*/ 	.word	0xffffffff


	//   ....[12]....
        /*546c*/ 	.word	0xffffffff


	//   ....[13]....
        /*5470*/ 	.word	0xffffffff


	//   ....[14]....
        /*5474*/ 	.word	0xffffffff


	//   ....[15]....
        /*5478*/ 	.word	0xffffffff


	//   ....[16]....
        /*547c*/ 	.word	0xffffffff


	//   ....[17]....
        /*5480*/ 	.word	0xffffffff


	//   ....[18]....
        /*5484*/ 	.word	0xffffffff


	//   ....[19]....
        /*5488*/ 	.word	0xffffffff


	//   ....[20]....
        /*548c*/ 	.word	0xffffffff


	//   ....[21]....
        /*5490*/ 	.word	0xffffffff


	//   ....[22]....
        /*5494*/ 	.word	0xffffffff


	//   ....[23]....
        /*5498*/ 	.word	0xffffffff


	//   ....[24]....
        /*549c*/ 	.word	0xffffffff


	//   ....[25]....
        /*54a0*/ 	.word	0xffffffff


	//   ....[26]....
        /*54a4*/ 	.word	0xffffffff


	//   ....[27]....
        /*54a8*/ 	.word	0xffffffff


	//   ....[28]....
        /*54ac*/ 	.word	0xffffffff


	//   ....[29]....
        /*54b0*/ 	.word	0xffffffff


	//   ....[30]....
        /*54b4*/ 	.word	0xffffffff


	//   ....[31]....
        /*54b8*/ 	.word	0xffffffff


	//   ....[32]....
        /*54bc*/ 	.word	0xffffffff


	//   ....[33]....
        /*54c0*/ 	.word	0xffffffff


	//   ....[34]....
        /*54c4*/ 	.word	0xffffffff


	//   ....[35]....
        /*54c8*/ 	.word	0xffffffff


	//   ....[36]....
        /*54cc*/ 	.word	0xffffffff


	//   ....[37]....
        /*54d0*/ 	.word	0xffffffff


	//   ....[38]....
        /*54d4*/ 	.word	0xffffffff


	//   ....[39]....
        /*54d8*/ 	.word	0xffffffff


	//   ....[40]....
        /*54dc*/ 	.word	0xffffffff


	//   ....[41]....
        /*54e0*/ 	.word	0xffffffff


	//   ....[42]....
        /*54e4*/ 	.word	0xffffffff


	//   ....[43]....
        /*54e8*/ 	.word	0xffffffff


	//   ....[44]....
        /*54ec*/ 	.word	0xffffffff


	//   ....[45]....
        /*54f0*/ 	.word	0xffffffff


	//   ....[46]....
        /*54f4*/ 	.word	0xffffffff


	//   ....[47]....
        /*54f8*/ 	.word	0xffffffff


	//   ....[48]....
        /*54fc*/ 	.word	0xffffffff


	//   ....[49]....
        /*5500*/ 	.word	0xffffffff


	//   ....[50]....
        /*5504*/ 	.word	0xffffffff


	//   ....[51]....
        /*5508*/ 	.word	0xffffffff


	//   ....[52]....
        /*550c*/ 	.word	0xffffffff


	//   ....[53]....
        /*5510*/ 	.word	0xffffffff


	//   ....[54]....
        /*5514*/ 	.word	0xffffffff


	//   ....[55]....
        /*5518*/ 	.word	0xffffffff


	//   ....[56]....
        /*551c*/ 	.word	0xffffffff


	//   ....[57]....
        /*5520*/ 	.word	0xffffffff


	//   ....[58]....
        /*5524*/ 	.word	0xffffffff


	//   ....[59]....
        /*5528*/ 	.word	0xffffffff


	//   ....[60]....
        /*552c*/ 	.word	0xffffffff


	//   ....[61]....
        /*5530*/ 	.word	0xffffffff


	//   ....[62]....
        /*5534*/ 	.word	0xffffffff


	//   ....[63]....
        /*5538*/ 	.word	0xffffffff


	//   ....[64]....
        /*553c*/ 	.word	0xffffffff


	//   ....[65]....
        /*5540*/ 	.word	0xffffffff


	//   ....[66]....
        /*5544*/ 	.word	0xffffffff


	//   ....[67]....
        /*5548*/ 	.word	0xffffffff


	//   ....[68]....
        /*554c*/ 	.word	0xffffffff


	//   ....[69]....
        /*5550*/ 	.word	0xffffffff


	//   ....[70]....
        /*5554*/ 	.word	0xffffffff


	//   ....[71]....
        /*5558*/ 	.word	0xffffffff


	//   ....[72]....
        /*555c*/ 	.word	0xffffffff


	//   ....[73]....
        /*5560*/ 	.word	0xffffffff


	//   ....[74]....
        /*5564*/ 	.word	0xffffffff


	//   ....[75]....
        /*5568*/ 	.word	0xffffffff


	//   ....[76]....
        /*556c*/ 	.word	0xffffffff


	//   ....[77]....
        /*5570*/ 	.word	0xffffffff


	//   ....[78]....
        /*5574*/ 	.word	0xffffffff


	//   ....[79]....
        /*5578*/ 	.word	0xffffffff


	//   ....[80]....
        /*557c*/ 	.word	0xffffffff


	//   ....[81]....
        /*5580*/ 	.word	0xffffffff


	//   ....[82]....
        /*5584*/ 	.word	0xffffffff


	//   ....[83]....
        /*5588*/ 	.word	0xffffffff


	//   ....[84]....
        /*558c*/ 	.word	0xffffffff


	//   ....[85]....
        /*5590*/ 	.word	0xffffffff


	//   ....[86]....
        /*5594*/ 	.word	0xffffffff


	//   ....[87]....
        /*5598*/ 	.word	0xffffffff


	//   ....[88]....
        /*559c*/ 	.word	0xffffffff


	//   ....[89]....
        /*55a0*/ 	.word	0xffffffff


	//   ....[90]....
        /*55a4*/ 	.word	0xffffffff


	//   ....[91]....
        /*55a8*/ 	.word	0xffffffff


	//   ....[92]....
        /*55ac*/ 	.word	0xffffffff


	//   ....[93]....
        /*55b0*/ 	.word	0xffffffff


	//   ....[94]....
        /*55b4*/ 	.word	0xffffffff


	//   ....[95]....
        /*55b8*/ 	.word	0xffffffff


	//   ....[96]....
        /*55bc*/ 	.word	0xffffffff


	//   ....[97]....
        /*55c0*/ 	.word	0xffffffff


	//   ....[98]....
        /*55c4*/ 	.word	0xffffffff


	//   ....[99]....
        /*55c8*/ 	.word	0xffffffff


	//   ....[100]....
        /*55cc*/ 	.word	0xffffffff


	//   ....[101]....
        /*55d0*/ 	.word	0xffffffff


	//   ....[102]....
        /*55d4*/ 	.word	0xffffffff


	//   ....[103]....
        /*55d8*/ 	.word	0xffffffff


	//   ....[104]....
        /*55dc*/ 	.word	0xffffffff


	//   ....[105]....
        /*55e0*/ 	.word	0xffffffff


	//   ....[106]....
        /*55e4*/ 	.word	0xffffffff


	//   ....[107]....
        /*55e8*/ 	.word	0xffffffff


	//   ....[108]....
        /*55ec*/ 	.word	0xffffffff


	//   ....[109]....
        /*55f0*/ 	.word	0xffffffff


	//   ....[110]....
        /*55f4*/ 	.word	0xffffffff


	//   ....[111]....
        /*55f8*/ 	.word	0xffffffff


	//   ....[112]....
        /*55fc*/ 	.word	0xffffffff


	//   ....[113]....
        /*5600*/ 	.word	0xffffffff


	//   ....[114]....
        /*5604*/ 	.word	0xffffffff


	//   ....[115]....
        /*5608*/ 	.word	0xffffffff


	//   ....[116]....
        /*560c*/ 	.word	0xffffffff


	//   ....[117]....
        /*5610*/ 	.word	0xffffffff


	//   ....[118]....
        /*5614*/ 	.word	0xffffffff


	//   ....[119]....
        /*5618*/ 	.word	0xffffffff


	//   ....[120]....
        /*561c*/ 	.word	0xffffffff


	//   ....[121]....
        /*5620*/ 	.word	0xffffffff


	//   ....[122]....
        /*5624*/ 	.word	0xffffffff


	//   ....[123]....
        /*5628*/ 	.word	0xffffffff


	//   ....[124]....
        /*562c*/ 	.word	0xffffffff


	//   ....[125]....
        /*5630*/ 	.word	0xffffffff


	//   ....[126]....
        /*5634*/ 	.word	0xffffffff


	//   ....[127]....
        /*5638*/ 	.word	0xffffffff


	//   ....[128]....
        /*563c*/ 	.word	0xffffffff


	//   ....[129]....
        /*5640*/ 	.word	0xffffffff


	//   ....[130]....
        /*5644*/ 	.word	0xffffffff


	//   ....[131]....
        /*5648*/ 	.word	0xffffffff


	//   ....[132]....
        /*564c*/ 	.word	0xffffffff


	//   ....[133]....
        /*5650*/ 	.word	0xffffffff


	//   ....[134]....
        /*5654*/ 	.word	0xffffffff


	//   ....[135]....
        /*5658*/ 	.word	0xffffffff


	//   ....[136]....
        /*565c*/ 	.word	0xffffffff


	//   ....[137]....
        /*5660*/ 	.word	0xffffffff


	//   ....[138]....
        /*5664*/ 	.word	0xffffffff


	//   ....[139]....
        /*5668*/ 	.word	0xffffffff


	//   ....[140]....
        /*566c*/ 	.word	0xffffffff


	//   ....[141]....
        /*5670*/ 	.word	0xffffffff


	//   ....[142]....
        /*5674*/ 	.word	0xffffffff


	//   ....[143]....
        /*5678*/ 	.word	0xffffffff


	//   ....[144]....
        /*567c*/ 	.word	0xffffffff


	//   ....[145]....
        /*5680*/ 	.word	0xffffffff


	//   ....[146]....
        /*5684*/ 	.word	0xffffffff


	//   ....[147]....
        /*5688*/ 	.word	0xffffffff


	//   ....[148]....
        /*568c*/ 	.word	0xffffffff


	//   ....[149]....
        /*5690*/ 	.word	0xffffffff


	//   ....[150]....
        /*5694*/ 	.word	0xffffffff


	//   ....[151]....
        /*5698*/ 	.word	0xffffffff


	//   ....[152]....
        /*569c*/ 	.word	0xffffffff


	//   ....[153]....
        /*56a0*/ 	.word	0xffffffff


	//   ....[154]....
        /*56a4*/ 	.word	0xffffffff


	//   ....[155]....
        /*56a8*/ 	.word	0xffffffff


	//   ....[156]....
        /*56ac*/ 	.word	0xffffffff


	//   ....[157]....
        /*56b0*/ 	.word	0xffffffff


	//   ....[158]....
        /*56b4*/ 	.word	0xffffffff


	//   ....[159]....
        /*56b8*/ 	.word	0xffffffff


	//   ....[160]....
        /*56bc*/ 	.word	0xffffffff


	//   ....[161]....
        /*56c0*/ 	.word	0xffffffff


	//   ....[162]....
        /*56c4*/ 	.word	0xffffffff


	//   ....[163]....
        /*56c8*/ 	.word	0xffffffff


	//   ....[164]....
        /*56cc*/ 	.word	0xffffffff


	//   ....[165]....
        /*56d0*/ 	.word	0xffffffff


	//   ....[166]....
        /*56d4*/ 	.word	0xffffffff


	//   ....[167]....
        /*56d8*/ 	.word	0xffffffff


	//   ....[168]....
        /*56dc*/ 	.word	0xffffffff


	//   ....[169]....
        /*56e0*/ 	.word	0xffffffff


	//   ....[170]....
        /*56e4*/ 	.word	0xffffffff


	//   ....[171]....
        /*56e8*/ 	.word	0xffffffff


	//   ....[172]....
        /*56ec*/ 	.word	0xffffffff


	//   ....[173]....
        /*56f0*/ 	.word	0xffffffff


	//   ....[174]....
        /*56f4*/ 	.word	0xffffffff


	//   ....[175]....
        /*56f8*/ 	.word	0xffffffff


	//   ....[176]....
        /*56fc*/ 	.word	0xffffffff


	//   ....[177]....
        /*5700*/ 	.word	0xffffffff


	//   ....[178]....
        /*5704*/ 	.word	0xffffffff


	//   ....[179]....
        /*5708*/ 	.word	0xffffffff


	//   ....[180]....
        /*570c*/ 	.word	0xffffffff


	//   ....[181]....
        /*5710*/ 	.word	0xffffffff


	//   ....[182]....
        /*5714*/ 	.word	0xffffffff


	//   ....[183]....
        /*5718*/ 	.word	0xffffffff


	//   ....[184]....
        /*571c*/ 	.word	0xffffffff


	//   ....[185]....
        /*5720*/ 	.word	0xffffffff


	//   ....[186]....
        /*5724*/ 	.word	0xffffffff


	//   ....[187]....
        /*5728*/ 	.word	0xffffffff


	//   ....[188]....
        /*572c*/ 	.word	0xffffffff


	//   ....[189]....
        /*5730*/ 	.word	0xffffffff


	//   ....[190]....
        /*5734*/ 	.word	0xffffffff


	//   ....[191]....
        /*5738*/ 	.word	0xffffffff


	//   ....[192]....
        /*573c*/ 	.word	0xffffffff


	//   ....[193]....
        /*5740*/ 	.word	0xffffffff


	//   ....[194]....
        /*5744*/ 	.word	0xffffffff


	//   ....[195]....
        /*5748*/ 	.word	0xffffffff


	//   ....[196]....
        /*574c*/ 	.word	0xffffffff


	//   ....[197]....
        /*5750*/ 	.word	0xffffffff


	//   ....[198]....
        /*5754*/ 	.word	0xffffffff


	//   ....[199]....
        /*5758*/ 	.word	0xffffffff


	//   ....[200]....
        /*575c*/ 	.word	0xffffffff


	//   ....[201]....
        /*5760*/ 	.word	0xffffffff


	//   ....[202]....
        /*5764*/ 	.word	0xffffffff


	//   ....[203]....
        /*5768*/ 	.word	0xffffffff


	//   ....[204]....
        /*576c*/ 	.word	0xffffffff


	//   ....[205]....
        /*5770*/ 	.word	0xffffffff


	//   ....[206]....
        /*5774*/ 	.word	0xffffffff


	//   ....[207]....
        /*5778*/ 	.word	0xffffffff


	//   ....[208]....
        /*577c*/ 	.word	0xffffffff


	//   ....[209]....
        /*5780*/ 	.word	0xffffffff


	//   ....[210]....
        /*5784*/ 	.word	0xffffffff


	//   ....[211]....
        /*5788*/ 	.word	0xffffffff


	//   ....[212]....
        /*578c*/ 	.word	0xffffffff


	//   ....[213]....
        /*5790*/ 	.word	0xffffffff


	//   ....[214]....
        /*5794*/ 	.word	0xffffffff


	//   ....[215]....
        /*5798*/ 	.word	0xffffffff


	//   ....[216]....
        /*579c*/ 	.word	0xffffffff


	//   ....[217]....
        /*57a0*/ 	.word	0xffffffff


	//   ....[218]....
        /*57a4*/ 	.word	0xffffffff


	//   ....[219]....
        /*57a8*/ 	.word	0xffffffff


	//   ....[220]....
        /*57ac*/ 	.word	0xffffffff


	//   ....[221]....
        /*57b0*/ 	.word	0xffffffff


	//   ....[222]....
        /*57b4*/ 	.word	0xffffffff


	//   ....[223]....
        /*57b8*/ 	.word	0xffffffff


	//   ....[224]....
        /*57bc*/ 	.word	0xffffffff


	//   ....[225]....
        /*57c0*/ 	.word	0xffffffff


	//   ....[226]....
        /*57c4*/ 	.word	0xffffffff


	//   ....[227]....
        /*57c8*/ 	.word	0xffffffff


	//   ....[228]....
        /*57cc*/ 	.word	0xffffffff


	//   ....[229]....
        /*57d0*/ 	.word	0xffffffff


	//   ....[230]....
        /*57d4*/ 	.word	0xffffffff


	//   ....[231]....
        /*57d8*/ 	.word	0xffffffff


	//   ....[232]....
        /*57dc*/ 	.word	0xffffffff


	//   ....[233]....
        /*57e0*/ 	.word	0xffffffff


	//   ....[234]....
        /*57e4*/ 	.word	0xffffffff


	//   ....[235]....
        /*57e8*/ 	.word	0xffffffff


	//   ....[236]....
        /*57ec*/ 	.word	0xffffffff


	//   ....[237]....
        /*57f0*/ 	.word	0xffffffff


	//   ....[238]....
        /*57f4*/ 	.word	0xffffffff


	//   ....[239]....
        /*57f8*/ 	.word	0xffffffff


	//   ....[240]....
        /*57fc*/ 	.word	0xffffffff


	//   ....[241]....
        /*5800*/ 	.word	0xffffffff


	//   ....[242]....
        /*5804*/ 	.word	0xffffffff


	//   ....[243]....
        /*5808*/ 	.word	0xffffffff


	//   ....[244]....
        /*580c*/ 	.word	0xffffffff


	//   ....[245]....
        /*5810*/ 	.word	0xffffffff


	//   ....[246]....
        /*5814*/ 	.word	0xffffffff


	//   ....[247]....
        /*5818*/ 	.word	0xffffffff


	//   ....[248]....
        /*581c*/ 	.word	0xffffffff


	//   ....[249]....
        /*5820*/ 	.word	0xffffffff


	//   ....[250]....
        /*5824*/ 	.word	0xffffffff


	//   ....[251]....
        /*5828*/ 	.word	0xffffffff


	//   ....[252]....
        /*582c*/ 	.word	0xffffffff


	//   ....[253]....
        /*5830*/ 	.word	0xffffffff


	//   ....[254]....
        /*5834*/ 	.word	0xffffffff


	//   ....[255]....
        /*5838*/ 	.word	0xffffffff


	//   ....[0]....
        /*583c*/ 	.word	0xffffffff


	//   ....[1]....
        /*5840*/ 	.word	0xffffffff


	//   ....[2]....
        /*5844*/ 	.word	0xffffffff


	//   ....[3]....
        /*5848*/ 	.word	0xffffffff


	//   ....[4]....
        /*584c*/ 	.word	0xffffffff


	//   ....[5]....
        /*5850*/ 	.word	0xffffffff


	//   ....[6]....
        /*5854*/ 	.word	0xffffffff


	//   ....[7]....
        /*5858*/ 	.word	0xffffffff


	//   ....[8]....
        /*585c*/ 	.word	0xffffffff


	//   ....[9]....
        /*5860*/ 	.word	0xffffffff


	//   ....[10]....
        /*5864*/ 	.word	0xffffffff


	//   ....[11]....
        /*5868*/ 	.word	0xffffffff


	//   ....[12]....
        /*586c*/ 	.word	0xffffffff


	//   ....[13]....
        /*5870*/ 	.word	0xffffffff


	//   ....[14]....
        /*5874*/ 	.word	0xffffffff


	//   ....[15]....
        /*5878*/ 	.word	0xffffffff


	//   ....[16]....
        /*587c*/ 	.word	0xffffffff


	//   ....[17]....
        /*5880*/ 	.word	0xffffffff


	//   ....[18]....
        /*5884*/ 	.word	0xffffffff


	//   ....[19]....
        /*5888*/ 	.word	0xffffffff


	//   ....[20]....
        /*588c*/ 	.word	0xffffffff


	//   ....[21]....
        /*5890*/ 	.word	0xffffffff


	//   ....[22]....
        /*5894*/ 	.word	0xffffffff


	//   ....[23]....
        /*5898*/ 	.word	0xffffffff


	//   ....[24]....
        /*589c*/ 	.word	0xffffffff


	//   ....[25]....
        /*58a0*/ 	.word	0xffffffff


	//   ....[26]....
        /*58a4*/ 	.word	0xffffffff


	//   ....[27]....
        /*58a8*/ 	.word	0xffffffff


	//   ....[28]....
        /*58ac*/ 	.word	0xffffffff


	//   ....[29]....
        /*58b0*/ 	.word	0xffffffff


	//   ....[30]....
        /*58b4*/ 	.word	0xffffffff


	//   ....[31]....
        /*58b8*/ 	.word	0xffffffff


	//   ....[32]....
        /*58bc*/ 	.word	0xffffffff


	//   ....[33]....
        /*58c0*/ 	.word	0xffffffff


	//   ....[34]....
        /*58c4*/ 	.word	0xffffffff


	//   ....[35]....
        /*58c8*/ 	.word	0xffffffff


	//   ....[36]....
        /*58cc*/ 	.word	0xffffffff


	//   ....[37]....
        /*58d0*/ 	.word	0xffffffff


	//   ....[38]....
        /*58d4*/ 	.word	0xffffffff


	//   ....[39]....
        /*58d8*/ 	.word	0xffffffff


	//   ....[40]....
        /*58dc*/ 	.word	0xffffffff


	//   ....[41]....
        /*58e0*/ 	.word	0xffffffff


	//   ....[42]....
        /*58e4*/ 	.word	0xffffffff


	//   ....[43]....
        /*58e8*/ 	.word	0xffffffff


	//   ....[44]....
        /*58ec*/ 	.word	0xffffffff


	//   ....[45]....
        /*58f0*/ 	.word	0xffffffff


	//   ....[46]....
        /*58f4*/ 	.word	0xffffffff


	//   ....[47]....
        /*58f8*/ 	.word	0xffffffff


	//   ....[48]....
        /*58fc*/ 	.word	0xffffffff


	//   ....[49]....
        /*5900*/ 	.word	0xffffffff


	//   ....[50]....
        /*5904*/ 	.word	0xffffffff


	//   ....[51]....
        /*5908*/ 	.word	0xffffffff


	//   ....[52]....
        /*590c*/ 	.word	0xffffffff


	//   ....[53]....
        /*5910*/ 	.word	0xffffffff


	//   ....[54]....
        /*5914*/ 	.word	0xffffffff


	//   ....[55]....
        /*5918*/ 	.word	0xffffffff


	//   ....[56]....
        /*591c*/ 	.word	0xffffffff


	//   ....[57]....
        /*5920*/ 	.word	0xffffffff


	//   ....[58]....
        /*5924*/ 	.word	0xffffffff


	//   ....[59]....
        /*5928*/ 	.word	0xffffffff


	//   ....[60]....
        /*592c*/ 	.word	0xffffffff


	//   ....[61]....
        /*5930*/ 	.word	0xffffffff


	//   ....[62]....
        /*5934*/ 	.word	0xffffffff


	//   ....[63]....
        /*5938*/ 	.word	0xffffffff


	//   ....[64]....
        /*593c*/ 	.word	0xffffffff


	//   ....[65]....
        /*5940*/ 	.word	0xffffffff


	//   ....[66]....
        /*5944*/ 	.word	0xffffffff


	//   ....[67]....
        /*5948*/ 	.word	0xffffffff


	//   ....[68]....
        /*594c*/ 	.word	0xffffffff


	//   ....[69]....
        /*5950*/ 	.word	0xffffffff


	//   ....[70]....
        /*5954*/ 	.word	0xffffffff


	//   ....[71]....
        /*5958*/ 	.word	0xffffffff


	//   ....[72]....
        /*595c*/ 	.word	0xffffffff


	//   ....[73]....
        /*5960*/ 	.word	0xffffffff


	//   ....[74]....
        /*5964*/ 	.word	0xffffffff


	//   ....[75]....
        /*5968*/ 	.word	0xffffffff


	//   ....[76]....
        /*596c*/ 	.word	0xffffffff


	//   ....[77]....
        /*5970*/ 	.word	0xffffffff


	//   ....[78]....
        /*5974*/ 	.word	0xffffffff


	//   ....[79]....
        /*5978*/ 	.word	0xffffffff


	//   ....[80]....
        /*597c*/ 	.word	0xffffffff


	//   ....[81]....
        /*5980*/ 	.word	0xffffffff


	//   ....[82]....
        /*5984*/ 	.word	0xffffffff


	//   ....[83]....
        /*5988*/ 	.word	0xffffffff


	//   ....[84]....
        /*598c*/ 	.word	0xffffffff


	//   ....[85]....
        /*5990*/ 	.word	0xffffffff


	//   ....[86]....
        /*5994*/ 	.word	0xffffffff


	//   ....[87]....
        /*5998*/ 	.word	0xffffffff


	//   ....[88]....
        /*599c*/ 	.word	0xffffffff


	//   ....[89]....
        /*59a0*/ 	.word	0xffffffff


	//   ....[90]....
        /*59a4*/ 	.word	0xffffffff


	//   ....[91]....
        /*59a8*/ 	.word	0xffffffff


	//   ....[92]....
        /*59ac*/ 	.word	0xffffffff


	//   ....[93]....
        /*59b0*/ 	.word	0xffffffff


	//   ....[94]....
        /*59b4*/ 	.word	0xffffffff


	//   ....[95]....
        /*59b8*/ 	.word	0xffffffff


	//   ....[96]....
        /*59bc*/ 	.word	0xffffffff


	//   ....[97]....
        /*59c0*/ 	.word	0xffffffff


	//   ....[98]....
        /*59c4*/ 	.word	0xffffffff


	//   ....[99]....
        /*59c8*/ 	.word	0xffffffff


	//   ....[100]....
        /*59cc*/ 	.word	0xffffffff


	//   ....[101]....
        /*59d0*/ 	.word	0xffffffff


	//   ....[102]....
        /*59d4*/ 	.word	0xffffffff


	//   ....[103]....
        /*59d8*/ 	.word	0xffffffff


	//   ....[104]....
        /*59dc*/ 	.word	0xffffffff


	//   ....[105]....
        /*59e0*/ 	.word	0xffffffff


	//   ....[106]....
        /*59e4*/ 	.word	0xffffffff


	//   ....[107]....
        /*59e8*/ 	.word	0xffffffff


	//   ....[108]....
        /*59ec*/ 	.word	0xffffffff


	//   ....[109]....
        /*59f0*/ 	.word	0xffffffff


	//   ....[110]....
        /*59f4*/ 	.word	0xffffffff


	//   ....[111]....
        /*59f8*/ 	.word	0xffffffff


	//   ....[112]....
        /*59fc*/ 	.word	0xffffffff


	//   ....[113]....
        /*5a00*/ 	.word	0xffffffff


	//   ....[114]....
        /*5a04*/ 	.word	0xffffffff


	//   ....[115]....
        /*5a08*/ 	.word	0xffffffff


	//   ....[116]....
        /*5a0c*/ 	.word	0xffffffff


	//   ....[117]....
        /*5a10*/ 	.word	0xffffffff


	//   ....[118]....
        /*5a14*/ 	.word	0xffffffff


	//   ....[119]....
        /*5a18*/ 	.word	0xffffffff


	//   ....[120]....
        /*5a1c*/ 	.word	0xffffffff


	//   ....[121]....
        /*5a20*/ 	.word	0xffffffff


	//   ....[122]....
        /*5a24*/ 	.word	0xffffffff


	//   ....[123]....
        /*5a28*/ 	.word	0xffffffff


	//   ....[124]....
        /*5a2c*/ 	.word	0xffffffff


	//   ....[125]....
        /*5a30*/ 	.word	0xffffffff


	//   ....[126]....
        /*5a34*/ 	.word	0xffffffff


	//   ....[127]....
        /*5a38*/ 	.word	0xffffffff


	//   ....[128]....
        /*5a3c*/ 	.word	0xffffffff


	//   ....[129]....
        /*5a40*/ 	.word	0xffffffff


	//   ....[130]....
        /*5a44*/ 	.word	0xffffffff


	//   ....[131]....
        /*5a48*/ 	.word	0xffffffff


	//   ....[132]....
        /*5a4c*/ 	.word	0xffffffff


	//   ....[133]....
        /*5a50*/ 	.word	0xffffffff


	//   ....[134]....
        /*5a54*/ 	.word	0xffffffff


	//   ....[135]....
        /*5a58*/ 	.word	0xffffffff


	//   ....[136]....
        /*5a5c*/ 	.word	0xffffffff


	//   ....[137]....
        /*5a60*/ 	.word	0xffffffff


	//   ....[138]....
        /*5a64*/ 	.word	0xffffffff


	//   ....[139]....
        /*5a68*/ 	.word	0xffffffff


	//   ....[140]....
        /*5a6c*/ 	.word	0xffffffff


	//   ....[141]....
        /*5a70*/ 	.word	0xffffffff


	//   ....[142]....
        /*5a74*/ 	.word	0xffffffff


	//   ....[143]....
        /*5a78*/ 	.word	0xffffffff


	//   ....[144]....
        /*5a7c*/ 	.word	0xffffffff


	//   ....[145]....
        /*5a80*/ 	.word	0xffffffff


	//   ....[146]....
        /*5a84*/ 	.word	0xffffffff


	//   ....[147]....
        /*5a88*/ 	.word	0xffffffff


	//   ....[148]....
        /*5a8c*/ 	.word	0xffffffff


	//   ....[149]....
        /*5a90*/ 	.word	0xffffffff


	//   ....[150]....
        /*5a94*/ 	.word	0xffffffff


	//   ....[151]....
        /*5a98*/ 	.word	0xffffffff


	//   ....[152]....
        /*5a9c*/ 	.word	0xffffffff


	//   ....[153]....
        /*5aa0*/ 	.word	0xffffffff


	//   ....[154]....
        /*5aa4*/ 	.word	0xffffffff


	//   ....[155]....
        /*5aa8*/ 	.word	0xffffffff


	//   ....[156]....
        /*5aac*/ 	.word	0xffffffff


	//   ....[157]....
        /*5ab0*/ 	.word	0xffffffff


	//   ....[158]....
        /*5ab4*/ 	.word	0xffffffff


	//   ....[159]....
        /*5ab8*/ 	.word	0xffffffff


	//   ....[160]....
        /*5abc*/ 	.word	0xffffffff


	//   ....[161]....
        /*5ac0*/ 	.word	0xffffffff


	//   ....[162]....
        /*5ac4*/ 	.word	0xffffffff


	//   ....[163]....
        /*5ac8*/ 	.word	0xffffffff


	//   ....[164]....
        /*5acc*/ 	.word	0xffffffff


	//   ....[165]....
        /*5ad0*/ 	.word	0xffffffff


	//   ....[166]....
        /*5ad4*/ 	.word	0xffffffff


	//   ....[167]....
        /*5ad8*/ 	.word	0xffffffff


	//   ....[168]....
        /*5adc*/ 	.word	0xffffffff


	//   ....[169]....
        /*5ae0*/ 	.word	0xffffffff


	//   ....[170]....
        /*5ae4*/ 	.word	0xffffffff


	//   ....[171]....
        /*5ae8*/ 	.word	0xffffffff


	//   ....[172]....
        /*5aec*/ 	.word	0xffffffff


	//   ....[173]....
        /*5af0*/ 	.word	0xffffffff


	//   ....[174]....
        /*5af4*/ 	.word	0xffffffff


	//   ....[175]....
        /*5af8*/ 	.word	0xffffffff


	//   ....[176]....
        /*5afc*/ 	.word	0xffffffff


	//   ....[177]....
        /*5b00*/ 	.word	0xffffffff


	//   ....[178]....
        /*5b04*/ 	.word	0xffffffff


	//   ....[179]....
        /*5b08*/ 	.word	0xffffffff


	//   ....[180]....
        /*5b0c*/ 	.word	0xffffffff


	//   ....[181]....
        /*5b10*/ 	.word	0xffffffff


	//   ....[182]....
        /*5b14*/ 	.word	0xffffffff


	//   ....[183]....
        /*5b18*/ 	.word	0xffffffff


	//   ....[184]....
        /*5b1c*/ 	.word	0xffffffff


	//   ....[185]....
        /*5b20*/ 	.word	0xffffffff


	//   ....[186]....
        /*5b24*/ 	.word	0xffffffff


	//   ....[187]....
        /*5b28*/ 	.word	0xffffffff


	//   ....[188]....
        /*5b2c*/ 	.word	0xffffffff


	//   ....[189]....
        /*5b30*/ 	.word	0xffffffff


	//   ....[190]....
        /*5b34*/ 	.word	0xffffffff


	//   ....[191]....
        /*5b38*/ 	.word	0xffffffff


	//   ....[192]....
        /*5b3c*/ 	.word	0xffffffff


	//   ....[193]....
        /*5b40*/ 	.word	0xffffffff


	//   ....[194]....
        /*5b44*/ 	.word	0xffffffff


	//   ....[195]....
        /*5b48*/ 	.word	0xffffffff


	//   ....[196]....
        /*5b4c*/ 	.word	0xffffffff


	//   ....[197]....
        /*5b50*/ 	.word	0xffffffff


	//   ....[198]....
        /*5b54*/ 	.word	0xffffffff


	//   ....[199]....
        /*5b58*/ 	.word	0xffffffff


	//   ....[200]....
        /*5b5c*/ 	.word	0xffffffff


	//   ....[201]....
        /*5b60*/ 	.word	0xffffffff


	//   ....[202]....
        /*5b64*/ 	.word	0xffffffff


	//   ....[203]....
        /*5b68*/ 	.word	0xffffffff


	//   ....[204]....
        /*5b6c*/ 	.word	0xffffffff


	//   ....[205]....
        /*5b70*/ 	.word	0xffffffff


	//   ....[206]....
        /*5b74*/ 	.word	0xffffffff


	//   ....[207]....
        /*5b78*/ 	.word	0xffffffff


	//   ....[208]....
        /*5b7c*/ 	.word	0xffffffff


	//   ....[209]....
        /*5b80*/ 	.word	0xffffffff


	//   ....[210]....
        /*5b84*/ 	.word	0xffffffff


	//   ....[211]....
        /*5b88*/ 	.word	0xffffffff


	//   ....[212]....
        /*5b8c*/ 	.word	0xffffffff


	//   ....[213]....
        /*5b90*/ 	.word	0xffffffff


	//   ....[214]....
        /*5b94*/ 	.word	0xffffffff


	//   ....[215]....
        /*5b98*/ 	.word	0xffffffff


	//   ....[216]....
        /*5b9c*/ 	.word	0xffffffff


	//   ....[217]....
        /*5ba0*/ 	.word	0xffffffff


	//   ....[218]....
        /*5ba4*/ 	.word	0xffffffff


	//   ....[219]....
        /*5ba8*/ 	.word	0xffffffff


	//   ....[220]....
        /*5bac*/ 	.word	0xffffffff


	//   ....[221]....
        /*5bb0*/ 	.word	0xffffffff


	//   ....[222]....
        /*5bb4*/ 	.word	0xffffffff


	//   ....[223]....
        /*5bb8*/ 	.word	0xffffffff


	//   ....[224]....
        /*5bbc*/ 	.word	0xffffffff


	//   ....[225]....
        /*5bc0*/ 	.word	0xffffffff


	//   ....[226]....
        /*5bc4*/ 	.word	0xffffffff


	//   ....[227]....
        /*5bc8*/ 	.word	0xffffffff


	//   ....[228]....
        /*5bcc*/ 	.word	0xffffffff


	//   ....[229]....
        /*5bd0*/ 	.word	0xffffffff


	//   ....[230]....
        /*5bd4*/ 	.word	0xffffffff


	//   ....[231]....
        /*5bd8*/ 	.word	0xffffffff


	//   ....[232]....
        /*5bdc*/ 	.word	0xffffffff


	//   ....[233]....
        /*5be0*/ 	.word	0xffffffff


	//   ....[234]....
        /*5be4*/ 	.word	0xffffffff


	//   ....[235]....
        /*5be8*/ 	.word	0xffffffff


	//   ....[236]....
        /*5bec*/ 	.word	0xffffffff


	//   ....[237]....
        /*5bf0*/ 	.word	0xffffffff


	//   ....[238]....
        /*5bf4*/ 	.word	0xffffffff


	//   ....[239]....
        /*5bf8*/ 	.word	0xffffffff


	//   ....[240]....
        /*5bfc*/ 	.word	0xffffffff


	//   ....[241]....
        /*5c00*/ 	.word	0xffffffff


	//   ....[242]....
        /*5c04*/ 	.word	0xffffffff


	//   ....[243]....
        /*5c08*/ 	.word	0xffffffff


	//   ....[244]....
        /*5c0c*/ 	.word	0xffffffff


	//   ....[245]....
        /*5c10*/ 	.word	0xffffffff


	//   ....[246]....
        /*5c14*/ 	.word	0xffffffff


	//   ....[247]....
        /*5c18*/ 	.word	0xffffffff


	//   ....[248]....
        /*5c1c*/ 	.word	0xffffffff


	//   ....[249]....
        /*5c20*/ 	.word	0xffffffff


	//   ....[250]....
        /*5c24*/ 	.word	0xffffffff


	//   ....[251]....
        /*5c28*/ 	.word	0xffffffff


	//   ....[252]....
        /*5c2c*/ 	.word	0xffffffff


	//   ....[253]....
        /*5c30*/ 	.word	0xffffffff


	//   ....[254]....
        /*5c34*/ 	.word	0xffffffff


	//   ....[255]....
        /*5c38*/ 	.word	0xffffffff


	//   ....[0]....
        /*5c3c*/ 	.word	0xffffffff


	//   ....[1]....
        /*5c40*/ 	.word	0xffffffff


	//   ....[2]....
        /*5c44*/ 	.word	0xffffffff


	//   ....[3]....
        /*5c48*/ 	.word	0xffffffff


	//   ....[4]....
        /*5c4c*/ 	.word	0xffffffff


	//   ....[5]....
        /*5c50*/ 	.word	0xffffffff


	//   ....[6]....
        /*5c54*/ 	.word	0xffffffff


	//   ....[7]....
        /*5c58*/ 	.word	0xffffffff


	//   ....[8]....
        /*5c5c*/ 	.word	0xffffffff


	//   ....[9]....
        /*5c60*/ 	.word	0xffffffff


	//   ....[10]....
        /*5c64*/ 	.word	0xffffffff


	//   ....[11]....
        /*5c68*/ 	.word	0xffffffff


	//   ....[12]....
        /*5c6c*/ 	.word	0xffffffff


	//   ....[13]....
        /*5c70*/ 	.word	0xffffffff


	//   ....[14]....
        /*5c74*/ 	.word	0xffffffff


	//   ....[15]....
        /*5c78*/ 	.word	0xffffffff


	//   ....[16]....
        /*5c7c*/ 	.word	0xffffffff


	//   ....[17]....
        /*5c80*/ 	.word	0xffffffff


	//   ....[18]....
        /*5c84*/ 	.word	0xffffffff


	//   ....[19]....
        /*5c88*/ 	.word	0xffffffff


	//   ....[20]....
        /*5c8c*/ 	.word	0xffffffff


	//   ....[21]....
        /*5c90*/ 	.word	0xffffffff


	//   ....[22]....
        /*5c94*/ 	.word	0xffffffff


	//   ....[23]....
        /*5c98*/ 	.word	0xffffffff


	//   ....[24]....
        /*5c9c*/ 	.word	0xffffffff


	//   ....[25]....
        /*5ca0*/ 	.word	0xffffffff


	//   ....[26]....
        /*5ca4*/ 	.word	0xffffffff


	//   ....[27]....
        /*5ca8*/ 	.word	0xffffffff


	//   ....[28]....
        /*5cac*/ 	.word	0xffffffff


	//   ....[29]....
        /*5cb0*/ 	.word	0xffffffff


	//   ....[30]....
        /*5cb4*/ 	.word	0xffffffff


	//   ....[31]....
        /*5cb8*/ 	.word	0xffffffff


	//   ....[32]....
        /*5cbc*/ 	.word	0xffffffff


	//   ....[33]....
        /*5cc0*/ 	.word	0xffffffff


	//   ....[34]....
        /*5cc4*/ 	.word	0xffffffff


	//   ....[35]....
        /*5cc8*/ 	.word	0xffffffff


	//   ....[36]....
        /*5ccc*/ 	.word	0xffffffff


	//   ....[37]....
        /*5cd0*/ 	.word	0xffffffff


	//   ....[38]....
        /*5cd4*/ 	.word	0xffffffff


	//   ....[39]....
        /*5cd8*/ 	.word	0xffffffff


	//   ....[40]....
        /*5cdc*/ 	.word	0xffffffff


	//   ....[41]....
        /*5ce0*/ 	.word	0xffffffff


	//   ....[42]....
        /*5ce4*/ 	.word	0xffffffff


	//   ....[43]....
        /*5ce8*/ 	.word	0xffffffff


	//   ....[44]....
        /*5cec*/ 	.word	0xffffffff


	//   ....[45]....
        /*5cf0*/ 	.word	0xffffffff


	//   ....[46]....
        /*5cf4*/ 	.word	0xffffffff


	//   ....[47]....
        /*5cf8*/ 	.word	0xffffffff


	//   ....[48]....
        /*5cfc*/ 	.word	0xffffffff


	//   ....[49]....
        /*5d00*/ 	.word	0xffffffff


	//   ....[50]....
        /*5d04*/ 	.word	0xffffffff


	//   ....[51]....
        /*5d08*/ 	.word	0xffffffff


	//   ....[52]....
        /*5d0c*/ 	.word	0xffffffff


	//   ....[53]....
        /*5d10*/ 	.word	0xffffffff


	//   ....[54]....
        /*5d14*/ 	.word	0xffffffff


	//   ....[55]....
        /*5d18*/ 	.word	0xffffffff


	//   ....[56]....
        /*5d1c*/ 	.word	0xffffffff


	//   ....[57]....
        /*5d20*/ 	.word	0xffffffff


	//   ....[58]....
        /*5d24*/ 	.word	0xffffffff


	//   ....[59]....
        /*5d28*/ 	.word	0xffffffff


	//   ....[60]....
        /*5d2c*/ 	.word	0xffffffff


	//   ....[61]....
        /*5d30*/ 	.word	0xffffffff


	//   ....[62]....
        /*5d34*/ 	.word	0xffffffff


	//   ....[63]....
        /*5d38*/ 	.word	0xffffffff


	//   ....[64]....
        /*5d3c*/ 	.word	0xffffffff


	//   ....[65]....
        /*5d40*/ 	.word	0xffffffff


	//   ....[66]....
        /*5d44*/ 	.word	0xffffffff


	//   ....[67]....
        /*5d48*/ 	.word	0xffffffff


	//   ....[68]....
        /*5d4c*/ 	.word	0xffffffff


	//   ....[69]....
        /*5d50*/ 	.word	0xffffffff


	//   ....[70]....
        /*5d54*/ 	.word	0xffffffff


	//   ....[71]....
        /*5d58*/ 	.word	0xffffffff


	//   ....[72]....
        /*5d5c*/ 	.word	0xffffffff


	//   ....[73]....
        /*5d60*/ 	.word	0xffffffff


	//   ....[74]....
        /*5d64*/ 	.word	0xffffffff


	//   ....[75]....
        /*5d68*/ 	.word	0xffffffff


	//   ....[76]....
        /*5d6c*/ 	.word	0xffffffff


	//   ....[77]....
        /*5d70*/ 	.word	0xffffffff


	//   ....[78]....
        /*5d74*/ 	.word	0xffffffff


	//   ....[79]....
        /*5d78*/ 	.word	0xffffffff


	//   ....[80]....
        /*5d7c*/ 	.word	0xffffffff


	//   ....[81]....
        /*5d80*/ 	.word	0xffffffff


	//   ....[82]....
        /*5d84*/ 	.word	0xffffffff


	//   ....[83]....
        /*5d88*/ 	.word	0xffffffff


	//   ....[84]....
        /*5d8c*/ 	.word	0xffffffff


	//   ....[85]....
        /*5d90*/ 	.word	0xffffffff


	//   ....[86]....
        /*5d94*/ 	.word	0xffffffff


	//   ....[87]....
        /*5d98*/ 	.word	0xffffffff


	//   ....[88]....
        /*5d9c*/ 	.word	0xffffffff


	//   ....[89]....
        /*5da0*/ 	.word	0xffffffff


	//   ....[90]....
        /*5da4*/ 	.word	0xffffffff


	//   ....[91]....
        /*5da8*/ 	.word	0xffffffff


	//   ....[92]....
        /*5dac*/ 	.word	0xffffffff


	//   ....[93]....
        /*5db0*/ 	.word	0xffffffff


	//   ....[94]....
        /*5db4*/ 	.word	0xffffffff


	//   ....[95]....
        /*5db8*/ 	.word	0xffffffff


	//   ....[96]....
        /*5dbc*/ 	.word	0xffffffff


	//   ....[97]....
        /*5dc0*/ 	.word	0xffffffff


	//   ....[98]....
        /*5dc4*/ 	.word	0xffffffff


	//   ....[99]....
        /*5dc8*/ 	.word	0xffffffff


	//   ....[100]....
        /*5dcc*/ 	.word	0xffffffff


	//   ....[101]....
        /*5dd0*/ 	.word	0xffffffff


	//   ....[102]....
        /*5dd4*/ 	.word	0xffffffff


	//   ....[103]....
        /*5dd8*/ 	.word	0xffffffff


	//   ....[104]....
        /*5ddc*/ 	.word	0xffffffff


	//   ....[105]....
        /*5de0*/ 	.word	0xffffffff


	//   ....[106]....
        /*5de4*/ 	.word	0xffffffff


	//   ....[107]....
        /*5de8*/ 	.word	0xffffffff


	//   ....[108]....
        /*5dec*/ 	.word	0xffffffff


	//   ....[109]....
        /*5df0*/ 	.word	0xffffffff


	//   ....[110]....
        /*5df4*/ 	.word	0xffffffff


	//   ....[111]....
        /*5df8*/ 	.word	0xffffffff


	//   ....[112]....
        /*5dfc*/ 	.word	0xffffffff


	//   ....[113]....
        /*5e00*/ 	.word	0xffffffff


	//   ....[114]....
        /*5e04*/ 	.word	0xffffffff


	//   ....[115]....
        /*5e08*/ 	.word	0xffffffff


	//   ....[116]....
        /*5e0c*/ 	.word	0xffffffff


	//   ....[117]....
        /*5e10*/ 	.word	0xffffffff


	//   ....[118]....
        /*5e14*/ 	.word	0xffffffff


	//   ....[119]....
        /*5e18*/ 	.word	0xffffffff


	//   ....[120]....
        /*5e1c*/ 	.word	0xffffffff


	//   ....[121]....
        /*5e20*/ 	.word	0xffffffff


	//   ....[122]....
        /*5e24*/ 	.word	0xffffffff


	//   ....[123]....
        /*5e28*/ 	.word	0xffffffff


	//   ....[124]....
        /*5e2c*/ 	.word	0xffffffff


	//   ....[125]....
        /*5e30*/ 	.word	0xffffffff


	//   ....[126]....
        /*5e34*/ 	.word	0xffffffff


	//   ....[127]....
        /*5e38*/ 	.word	0xffffffff


	//   ....[128]....
        /*5e3c*/ 	.word	0xffffffff


	//   ....[129]....
        /*5e40*/ 	.word	0xffffffff


	//   ....[130]....
        /*5e44*/ 	.word	0xffffffff


	//   ....[131]....
        /*5e48*/ 	.word	0xffffffff


	//   ....[132]....
        /*5e4c*/ 	.word	0xffffffff


	//   ....[133]....
        /*5e50*/ 	.word	0xffffffff


	//   ....[134]....
        /*5e54*/ 	.word	0xffffffff


	//   ....[135]....
        /*5e58*/ 	.word	0xffffffff


	//   ....[136]....
        /*5e5c*/ 	.word	0xffffffff


	//   ....[137]....
        /*5e60*/ 	.word	0xffffffff


	//   ....[138]....
        /*5e64*/ 	.word	0xffffffff


	//   ....[139]....
        /*5e68*/ 	.word	0xffffffff


	//   ....[140]....
        /*5e6c*/ 	.word	0xffffffff


	//   ....[141]....
        /*5e70*/ 	.word	0xffffffff


	//   ....[142]....
        /*5e74*/ 	.word	0xffffffff


	//   ....[143]....
        /*5e78*/ 	.word	0xffffffff


	//   ....[144]....
        /*5e7c*/ 	.word	0xffffffff


	//   ....[145]....
        /*5e80*/ 	.word	0xffffffff


	//   ....[146]....
        /*5e84*/ 	.word	0xffffffff


	//   ....[147]....
        /*5e88*/ 	.word	0xffffffff


	//   ....[148]....
        /*5e8c*/ 	.word	0xffffffff


	//   ....[149]....
        /*5e90*/ 	.word	0xffffffff


	//   ....[150]....
        /*5e94*/ 	.word	0xffffffff


	//   ....[151]....
        /*5e98*/ 	.word	0xffffffff


	//   ....[152]....
        /*5e9c*/ 	.word	0xffffffff


	//   ....[153]....
        /*5ea0*/ 	.word	0xffffffff


	//   ....[154]....
        /*5ea4*/ 	.word	0xffffffff


	//   ....[155]....
        /*5ea8*/ 	.word	0xffffffff


	//   ....[156]....
        /*5eac*/ 	.word	0xffffffff


	//   ....[157]....
        /*5eb0*/ 	.word	0xffffffff


	//   ....[158]....
        /*5eb4*/ 	.word	0xffffffff


	//   ....[159]....
        /*5eb8*/ 	.word	0xffffffff


	//   ....[160]....
        /*5ebc*/ 	.word	0xffffffff


	//   ....[161]....
        /*5ec0*/ 	.word	0xffffffff


	//   ....[162]....
        /*5ec4*/ 	.word	0xffffffff


	//   ....[163]....
        /*5ec8*/ 	.word	0xffffffff


	//   ....[164]....
        /*5ecc*/ 	.word	0xffffffff


	//   ....[165]....
        /*5ed0*/ 	.word	0xffffffff


	//   ....[166]....
        /*5ed4*/ 	.word	0xffffffff


	//   ....[167]....
        /*5ed8*/ 	.word	0xffffffff


	//   ....[168]....
        /*5edc*/ 	.word	0xffffffff


	//   ....[169]....
        /*5ee0*/ 	.word	0xffffffff


	//   ....[170]....
        /*5ee4*/ 	.word	0xffffffff


	//   ....[171]....
        /*5ee8*/ 	.word	0xffffffff


	//   ....[172]....
        /*5eec*/ 	.word	0xffffffff


	//   ....[173]....
        /*5ef0*/ 	.word	0xffffffff


	//   ....[174]....
        /*5ef4*/ 	.word	0xffffffff


	//   ....[175]....
        /*5ef8*/ 	.word	0xffffffff


	//   ....[176]....
        /*5efc*/ 	.word	0xffffffff


	//   ....[177]....
        /*5f00*/ 	.word	0xffffffff


	//   ....[178]....
        /*5f04*/ 	.word	0xffffffff


	//   ....[179]....
        /*5f08*/ 	.word	0xffffffff


	//   ....[180]....
        /*5f0c*/ 	.word	0xffffffff


	//   ....[181]....
        /*5f10*/ 	.word	0xffffffff


	//   ....[182]....
        /*5f14*/ 	.word	0xffffffff


	//   ....[183]....
        /*5f18*/ 	.word	0xffffffff


	//   ....[184]....
        /*5f1c*/ 	.word	0xffffffff


	//   ....[185]....
        /*5f20*/ 	.word	0xffffffff


	//   ....[186]....
        /*5f24*/ 	.word	0xffffffff


	//   ....[187]....
        /*5f28*/ 	.word	0xffffffff


	//   ....[188]....
        /*5f2c*/ 	.word	0xffffffff


	//   ....[189]....
        /*5f30*/ 	.word	0xffffffff


	//   ....[190]....
        /*5f34*/ 	.word	0xffffffff


	//   ....[191]....
        /*5f38*/ 	.word	0xffffffff


	//   ....[192]....
        /*5f3c*/ 	.word	0xffffffff


	//   ....[193]....
        /*5f40*/ 	.word	0xffffffff


	//   ....[194]....
        /*5f44*/ 	.word	0xffffffff


	//   ....[195]....
        /*5f48*/ 	.word	0xffffffff


	//   ....[196]....
        /*5f4c*/ 	.word	0xffffffff


	//   ....[197]....
        /*5f50*/ 	.word	0xffffffff


	//   ....[198]....
        /*5f54*/ 	.word	0xffffffff


	//   ....[199]....
        /*5f58*/ 	.word	0xffffffff


	//   ....[200]....
        /*5f5c*/ 	.word	0xffffffff


	//   ....[201]....
        /*5f60*/ 	.word	0xffffffff


	//   ....[202]....
        /*5f64*/ 	.word	0xffffffff


	//   ....[203]....
        /*5f68*/ 	.word	0xffffffff


	//   ....[204]....
        /*5f6c*/ 	.word	0xffffffff


	//   ....[205]....
        /*5f70*/ 	.word	0xffffffff


	//   ....[206]....
        /*5f74*/ 	.word	0xffffffff


	//   ....[207]....
        /*5f78*/ 	.word	0xffffffff


	//   ....[208]....
        /*5f7c*/ 	.word	0xffffffff


	//   ....[209]....
        /*5f80*/ 	.word	0xffffffff


	//   ....[210]....
        /*5f84*/ 	.word	0xffffffff


	//   ....[211]....
        /*5f88*/ 	.word	0xffffffff


	//   ....[212]....
        /*5f8c*/ 	.word	0xffffffff


	//   ....[213]....
        /*5f90*/ 	.word	0xffffffff


	//   ....[214]....
        /*5f94*/ 	.word	0xffffffff


	//   ....[215]....
        /*5f98*/ 	.word	0xffffffff


	//   ....[216]....
        /*5f9c*/ 	.word	0xffffffff


	//   ....[217]....
        /*5fa0*/ 	.word	0xffffffff


	//   ....[218]....
        /*5fa4*/ 	.word	0xffffffff


	//   ....[219]....
        /*5fa8*/ 	.word	0xffffffff


	//   ....[220]....
        /*5fac*/ 	.word	0xffffffff


	//   ....[221]....
        /*5fb0*/ 	.word	0xffffffff


	//   ....[222]....
        /*5fb4*/ 	.word	0xffffffff


	//   ....[223]....
        /*5fb8*/ 	.word	0xffffffff


	//   ....[224]....
        /*5fbc*/ 	.word	0xffffffff


	//   ....[225]....
        /*5fc0*/ 	.word	0xffffffff


	//   ....[226]....
        /*5fc4*/ 	.word	0xffffffff


	//   ....[227]....
        /*5fc8*/ 	.word	0xffffffff


	//   ....[228]....
        /*5fcc*/ 	.word	0xffffffff


	//   ....[229]....
        /*5fd0*/ 	.word	0xffffffff


	//   ....[230]....
        /*5fd4*/ 	.word	0xffffffff


	//   ....[231]....
        /*5fd8*/ 	.word	0xffffffff


	//   ....[232]....
        /*5fdc*/ 	.word	0xffffffff


	//   ....[233]....
        /*5fe0*/ 	.word	0xffffffff


	//   ....[234]....
        /*5fe4*/ 	.word	0xffffffff


	//   ....[235]....
        /*5fe8*/ 	.word	0xffffffff


	//   ....[236]....
        /*5fec*/ 	.word	0xffffffff


	//   ....[237]....
        /*5ff0*/ 	.word	0xffffffff


	//   ....[238]....
        /*5ff4*/ 	.word	0xffffffff


	//   ....[239]....
        /*5ff8*/ 	.word	0xffffffff


	//   ....[240]....
        /*5ffc*/ 	.word	0xffffffff


	//   ....[241]....
        /*6000*/ 	.word	0xffffffff


	//   ....[242]....
        /*6004*/ 	.word	0xffffffff


	//   ....[243]....
        /*6008*/ 	.word	0xffffffff


	//   ....[244]....
        /*600c*/ 	.word	0xffffffff


	//   ....[245]....
        /*6010*/ 	.word	0xffffffff


	//   ....[246]....
        /*6014*/ 	.word	0xffffffff


	//   ....[247]....
        /*6018*/ 	.word	0xffffffff


	//   ....[248]....
        /*601c*/ 	.word	0xffffffff


	//   ....[249]....
        /*6020*/ 	.word	0xffffffff


	//   ....[250]....
        /*6024*/ 	.word	0xffffffff


	//   ....[251]....
        /*6028*/ 	.word	0xffffffff


	//   ....[252]....
        /*602c*/ 	.word	0xffffffff


	//   ....[253]....
        /*6030*/ 	.word	0xffffffff


	//   ....[254]....
        /*6034*/ 	.word	0xffffffff


	//   ....[255]....
        /*6038*/ 	.word	0xffffffff


	//   ....[0]....
        /*603c*/ 	.word	0xffffffff


	//   ....[1]....
        /*6040*/ 	.word	0xffffffff


	//   ....[2]....
        /*6044*/ 	.word	0xffffffff


	//   ....[3]....
        /*6048*/ 	.word	0xffffffff


	//   ....[4]....
        /*604c*/ 	.word	0xffffffff


	//   ....[5]....
        /*6050*/ 	.word	0xffffffff


	//   ....[6]....
        /*6054*/ 	.word	0xffffffff


	//   ....[7]....
        /*6058*/ 	.word	0xffffffff


	//   ....[8]....
        /*605c*/ 	.word	0xffffffff


	//   ....[9]....
        /*6060*/ 	.word	0xffffffff


	//   ....[10]....
        /*6064*/ 	.word	0xffffffff


	//   ....[11]....
        /*6068*/ 	.word	0xffffffff


	//   ....[12]....
        /*606c*/ 	.word	0xffffffff


	//   ....[13]....
        /*6070*/ 	.word	0xffffffff


	//   ....[14]....
        /*6074*/ 	.word	0xffffffff


	//   ....[15]....
        /*6078*/ 	.word	0xffffffff


	//   ....[16]....
        /*607c*/ 	.word	0xffffffff


	//   ....[17]....
        /*6080*/ 	.word	0xffffffff


	//   ....[18]....
        /*6084*/ 	.word	0xffffffff


	//   ....[19]....
        /*6088*/ 	.word	0xffffffff


	//   ....[20]....
        /*608c*/ 	.word	0xffffffff


	//   ....[21]....
        /*6090*/ 	.word	0xffffffff


	//   ....[22]....
        /*6094*/ 	.word	0xffffffff


	//   ....[23]....
        /*6098*/ 	.word	0xffffffff


	//   ....[24]....
        /*609c*/ 	.word	0xffffffff


	//   ....[25]....
        /*60a0*/ 	.word	0xffffffff


	//   ....[26]....
        /*60a4*/ 	.word	0xffffffff


	//   ....[27]....
        /*60a8*/ 	.word	0xffffffff


	//   ....[28]....
        /*60ac*/ 	.word	0xffffffff


	//   ....[29]....
        /*60b0*/ 	.word	0xffffffff


	//   ....[30]....
        /*60b4*/ 	.word	0xffffffff


	//   ....[31]....
        /*60b8*/ 	.word	0xffffffff


	//   ....[32]....
        /*60bc*/ 	.word	0xffffffff


	//   ....[33]....
        /*60c0*/ 	.word	0xffffffff


	//   ....[34]....
        /*60c4*/ 	.word	0xffffffff


	//   ....[35]....
        /*60c8*/ 	.word	0xffffffff


	//   ....[36]....
        /*60cc*/ 	.word	0xffffffff


	//   ....[37]....
        /*60d0*/ 	.word	0xffffffff


	//   ....[38]....
        /*60d4*/ 	.word	0xffffffff


	//   ....[39]....
        /*60d8*/ 	.word	0xffffffff


	//   ....[40]....
        /*60dc*/ 	.word	0xffffffff


	//   ....[41]....
        /*60e0*/ 	.word	0xffffffff


	//   ....[42]....
        /*60e4*/ 	.word	0xffffffff


	//   ....[43]....
        /*60e8*/ 	.word	0xffffffff


	//   ....[44]....
        /*60ec*/ 	.word	0xffffffff


	//   ....[45]....
        /*60f0*/ 	.word	0xffffffff


	//   ....[46]....
        /*60f4*/ 	.word	0xffffffff


	//   ....[47]....
        /*60f8*/ 	.word	0xffffffff


	//   ....[48]....
        /*60fc*/ 	.word	0xffffffff


	//   ....[49]....
        /*6100*/ 	.word	0xffffffff


	//   ....[50]....
        /*6104*/ 	.word	0xffffffff


	//   ....[51]....
        /*6108*/ 	.word	0xffffffff


	//   ....[52]....
        /*610c*/ 	.word	0xffffffff


	//   ....[53]....
        /*6110*/ 	.word	0xffffffff


	//   ....[54]....
        /*6114*/ 	.word	0xffffffff


	//   ....[55]....
        /*6118*/ 	.word	0xffffffff


	//   ....[56]....
        /*611c*/ 	.word	0xffffffff


	//   ....[57]....
        /*6120*/ 	.word	0xffffffff


	//   ....[58]....
        /*6124*/ 	.word	0xffffffff


	//   ....[59]....
        /*6128*/ 	.word	0xffffffff


	//   ....[60]....
        /*612c*/ 	.word	0xffffffff


	//   ....[61]....
        /*6130*/ 	.word	0xffffffff


	//   ....[62]....
        /*6134*/ 	.word	0xffffffff


	//   ....[63]....
        /*6138*/ 	.word	0xffffffff


	//   ....[64]....
        /*613c*/ 	.word	0xffffffff


	//   ....[65]....
        /*6140*/ 	.word	0xffffffff


	//   ....[66]....
        /*6144*/ 	.word	0xffffffff


	//   ....[67]....
        /*6148*/ 	.word	0xffffffff


	//   ....[68]....
        /*614c*/ 	.word	0xffffffff


	//   ....[69]....
        /*6150*/ 	.word	0xffffffff


	//   ....[70]....
        /*6154*/ 	.word	0xffffffff


	//   ....[71]....
        /*6158*/ 	.word	0xffffffff


	//   ....[72]....
        /*615c*/ 	.word	0xffffffff


	//   ....[73]....
        /*6160*/ 	.word	0xffffffff


	//   ....[74]....
        /*6164*/ 	.word	0xffffffff


	//   ....[75]....
        /*6168*/ 	.word	0xffffffff


	//   ....[76]....
        /*616c*/ 	.word	0xffffffff


	//   ....[77]....
        /*6170*/ 	.word	0xffffffff


	//   ....[78]....
        /*6174*/ 	.word	0xffffffff


	//   ....[79]....
        /*6178*/ 	.word	0xffffffff


	//   ....[80]....
        /*617c*/ 	.word	0xffffffff


	//   ....[81]....
        /*6180*/ 	.word	0xffffffff


	//   ....[82]....
        /*6184*/ 	.word	0xffffffff


	//   ....[83]....
        /*6188*/ 	.word	0xffffffff


	//   ....[84]....
        /*618c*/ 	.word	0xffffffff


	//   ....[85]....
        /*6190*/ 	.word	0xffffffff


	//   ....[86]....
        /*6194*/ 	.word	0xffffffff


	//   ....[87]....
        /*6198*/ 	.word	0xffffffff


	//   ....[88]....
        /*619c*/ 	.word	0xffffffff


	//   ....[89]....
        /*61a0*/ 	.word	0xffffffff


	//   ....[90]....
        /*61a4*/ 	.word	0xffffffff


	//   ....[91]....
        /*61a8*/ 	.word	0xffffffff


	//   ....[92]....
        /*61ac*/ 	.word	0xffffffff


	//   ....[93]....
        /*61b0*/ 	.word	0xffffffff


	//   ....[94]....
        /*61b4*/ 	.word	0xffffffff


	//   ....[95]....
        /*61b8*/ 	.word	0xffffffff


	//   ....[96]....
        /*61bc*/ 	.word	0xffffffff


	//   ....[97]....
        /*61c0*/ 	.word	0xffffffff


	//   ....[98]....
        /*61c4*/ 	.word	0xffffffff


	//   ....[99]....
        /*61c8*/ 	.word	0xffffffff


	//   ....[100]....
        /*61cc*/ 	.word	0xffffffff


	//   ....[101]....
        /*61d0*/ 	.word	0xffffffff


	//   ....[102]....
        /*61d4*/ 	.word	0xffffffff


	//   ....[103]....
        /*61d8*/ 	.word	0xffffffff


	//   ....[104]....
        /*61dc*/ 	.word	0xffffffff


	//   ....[105]....
        /*61e0*/ 	.word	0xffffffff


	//   ....[106]....
        /*61e4*/ 	.word	0xffffffff


	//   ....[107]....
        /*61e8*/ 	.word	0xffffffff


	//   ....[108]....
        /*61ec*/ 	.word	0xffffffff


	//   ....[109]....
        /*61f0*/ 	.word	0xffffffff


	//   ....[110]....
        /*61f4*/ 	.word	0xffffffff


	//   ....[111]....
        /*61f8*/ 	.word	0xffffffff


	//   ....[112]....
        /*61fc*/ 	.word	0xffffffff


	//   ....[113]....
        /*6200*/ 	.word	0xffffffff


	//   ....[114]....
        /*6204*/ 	.word	0xffffffff


	//   ....[115]....
        /*6208*/ 	.word	0xffffffff


	//   ....[116]....
        /*620c*/ 	.word	0xffffffff


	//   ....[117]....
        /*6210*/ 	.word	0xffffffff


	//   ....[118]....
        /*6214*/ 	.word	0xffffffff


	//   ....[119]....
        /*6218*/ 	.word	0xffffffff


	//   ....[120]....
        /*621c*/ 	.word	0xffffffff


	//   ....[121]....
        /*6220*/ 	.word	0xffffffff


	//   ....[122]....
        /*6224*/ 	.word	0xffffffff


	//   ....[123]....
        /*6228*/ 	.word	0xffffffff


	//   ....[124]....
        /*622c*/ 	.word	0xffffffff


	//   ....[125]....
        /*6230*/ 	.word	0xffffffff


	//   ....[126]....
        /*6234*/ 	.word	0xffffffff


	//   ....[127]....
        /*6238*/ 	.word	0xffffffff


	//   ....[128]....
        /*623c*/ 	.word	0xffffffff


	//   ....[129]....
        /*6240*/ 	.word	0xffffffff


	//   ....[130]....
        /*6244*/ 	.word	0xffffffff


	//   ....[131]....
        /*6248*/ 	.word	0xffffffff


	//   ....[132]....
        /*624c*/ 	.word	0xffffffff


	//   ....[133]....
        /*6250*/ 	.word	0xffffffff


	//   ....[134]....
        /*6254*/ 	.word	0xffffffff


	//   ....[135]....
        /*6258*/ 	.word	0xffffffff


	//   ....[136]....
        /*625c*/ 	.word	0xffffffff


	//   ....[137]....
        /*6260*/ 	.word	0xffffffff


	//   ....[138]....
        /*6264*/ 	.word	0xffffffff


	//   ....[139]....
        /*6268*/ 	.word	0xffffffff


	//   ....[140]....
        /*626c*/ 	.word	0xffffffff


	//   ....[141]....
        /*6270*/ 	.word	0xffffffff


	//   ....[142]....
        /*6274*/ 	.word	0xffffffff


	//   ....[143]....
        /*6278*/ 	.word	0xffffffff


	//   ....[144]....
        /*627c*/ 	.word	0xffffffff


	//   ....[145]....
        /*6280*/ 	.word	0xffffffff


	//   ....[146]....
        /*6284*/ 	.word	0xffffffff


	//   ....[147]....
        /*6288*/ 	.word	0xffffffff


	//   ....[148]....
        /*628c*/ 	.word	0xffffffff


	//   ....[149]....
        /*6290*/ 	.word	0xffffffff


	//   ....[150]....
        /*6294*/ 	.word	0xffffffff


	//   ....[151]....
        /*6298*/ 	.word	0xffffffff


	//   ....[152]....
        /*629c*/ 	.word	0xffffffff


	//   ....[153]....
        /*62a0*/ 	.word	0xffffffff


	//   ....[154]....
        /*62a4*/ 	.word	0xffffffff


	//   ....[155]....
        /*62a8*/ 	.word	0xffffffff


	//   ....[156]....
        /*62ac*/ 	.word	0xffffffff


	//   ....[157]....
        /*62b0*/ 	.word	0xffffffff


	//   ....[158]....
        /*62b4*/ 	.word	0xffffffff


	//   ....[159]....
        /*62b8*/ 	.word	0xffffffff


	//   ....[160]....
        /*62bc*/ 	.word	0xffffffff


	//   ....[161]....
        /*62c0*/ 	.word	0xffffffff


	//   ....[162]....
        /*62c4*/ 	.word	0xffffffff


	//   ....[163]....
        /*62c8*/ 	.word	0xffffffff


	//   ....[164]....
        /*62cc*/ 	.word	0xffffffff


	//   ....[165]....
        /*62d0*/ 	.word	0xffffffff


	//   ....[166]....
        /*62d4*/ 	.word	0xffffffff


	//   ....[167]....
        /*62d8*/ 	.word	0xffffffff


	//   ....[168]....
        /*62dc*/ 	.word	0xffffffff


	//   ....[169]....
        /*62e0*/ 	.word	0xffffffff


	//   ....[170]....
        /*62e4*/ 	.word	0xffffffff


	//   ....[171]....
        /*62e8*/ 	.word	0xffffffff


	//   ....[172]....
        /*62ec*/ 	.word	0xffffffff


	//   ....[173]....
        /*62f0*/ 	.word	0xffffffff


	//   ....[174]....
        /*62f4*/ 	.word	0xffffffff


	//   ....[175]....
        /*62f8*/ 	.word	0xffffffff


	//   ....[176]....
        /*62fc*/ 	.word	0xffffffff


	//   ....[177]....
        /*6300*/ 	.word	0xffffffff


	//   ....[178]....
        /*6304*/ 	.word	0xffffffff


	//   ....[179]....
        /*6308*/ 	.word	0xffffffff


	//   ....[180]....
        /*630c*/ 	.word	0xffffffff


	//   ....[181]....
        /*6310*/ 	.word	0xffffffff


	//   ....[182]....
        /*6314*/ 	.word	0xffffffff


	//   ....[183]....
        /*6318*/ 	.word	0xffffffff


	//   ....[184]....
        /*631c*/ 	.word	0xffffffff


	//   ....[185]....
        /*6320*/ 	.word	0xffffffff


	//   ....[186]....
        /*6324*/ 	.word	0xffffffff


	//   ....[187]....
        /*6328*/ 	.word	0xffffffff


	//   ....[188]....
        /*632c*/ 	.word	0xffffffff


	//   ....[189]....
        /*6330*/ 	.word	0xffffffff


	//   ....[190]....
        /*6334*/ 	.word	0xffffffff


	//   ....[191]....
        /*6338*/ 	.word	0xffffffff


	//   ....[192]....
        /*633c*/ 	.word	0xffffffff


	//   ....[193]....
        /*6340*/ 	.word	0xffffffff


	//   ....[194]....
        /*6344*/ 	.word	0xffffffff


	//   ....[195]....
        /*6348*/ 	.word	0xffffffff


	//   ....[196]....
        /*634c*/ 	.word	0xffffffff


	//   ....[197]....
        /*6350*/ 	.word	0xffffffff


	//   ....[198]....
        /*6354*/ 	.word	0xffffffff


	//   ....[199]....
        /*6358*/ 	.word	0xffffffff


	//   ....[200]....
        /*635c*/ 	.word	0xffffffff


	//   ....[201]....
        /*6360*/ 	.word	0xffffffff


	//   ....[202]....
        /*6364*/ 	.word	0xffffffff


	//   ....[203]....
        /*6368*/ 	.word	0xffffffff


	//   ....[204]....
        /*636c*/ 	.word	0xffffffff


	//   ....[205]....
        /*6370*/ 	.word	0xffffffff


	//   ....[206]....
        /*6374*/ 	.word	0xffffffff


	//   ....[207]....
        /*6378*/ 	.word	0xffffffff


	//   ....[208]....
        /*637c*/ 	.word	0xffffffff


	//   ....[209]....
        /*6380*/ 	.word	0xffffffff


	//   ....[210]....
        /*6384*/ 	.word	0xffffffff


	//   ....[211]....
        /*6388*/ 	.word	0xffffffff


	//   ....[212]....
        /*638c*/ 	.word	0xffffffff


	//   ....[213]....
        /*6390*/ 	.word	0xffffffff


	//   ....[214]....
        /*6394*/ 	.word	0xffffffff


	//   ....[215]....
        /*6398*/ 	.word	0xffffffff


	//   ....[216]....
        /*639c*/ 	.word	0xffffffff


	//   ....[217]....
        /*63a0*/ 	.word	0xffffffff


	//   ....[218]....
        /*63a4*/ 	.word	0xffffffff


	//   ....[219]....
        /*63a8*/ 	.word	0xffffffff


	//   ....[220]....
        /*63ac*/ 	.word	0xffffffff


	//   ....[221]....
        /*63b0*/ 	.word	0xffffffff


	//   ....[222]....
        /*63b4*/ 	.word	0xffffffff


	//   ....[223]....
        /*63b8*/ 	.word	0xffffffff


	//   ....[224]....
        /*63bc*/ 	.word	0xffffffff


	//   ....[225]....
        /*63c0*/ 	.word	0xffffffff


	//   ....[226]....
        /*63c4*/ 	.word	0xffffffff


	//   ....[227]....
        /*63c8*/ 	.word	0xffffffff


	//   ....[228]....
        /*63cc*/ 	.word	0xffffffff


	//   ....[229]....
        /*63d0*/ 	.word	0xffffffff


	//   ....[230]....
        /*63d4*/ 	.word	0xffffffff


	//   ....[231]....
        /*63d8*/ 	.word	0xffffffff


	//   ....[232]....
        /*63dc*/ 	.word	0xffffffff


	//   ....[233]....
        /*63e0*/ 	.word	0xffffffff


	//   ....[234]....
        /*63e4*/ 	.word	0xffffffff


	//   ....[235]....
        /*63e8*/ 	.word	0xffffffff


	//   ....[236]....
        /*63ec*/ 	.word	0xffffffff


	//   ....[237]....
        /*63f0*/ 	.word	0xffffffff


	//   ....[238]....
        /*63f4*/ 	.word	0xffffffff


	//   ....[239]....
        /*63f8*/ 	.word	0xffffffff


	//   ....[240]....
        /*63fc*/ 	.word	0xffffffff


	//   ....[241]....
        /*6400*/ 	.word	0xffffffff


	//   ....[242]....
        /*6404*/ 	.word	0xffffffff


	//   ....[243]....
        /*6408*/ 	.word	0xffffffff


	//   ....[244]....
        /*640c*/ 	.word	0xffffffff


	//   ....[245]....
        /*6410*/ 	.word	0xffffffff


	//   ....[246]....
        /*6414*/ 	.word	0xffffffff


	//   ....[247]....
        /*6418*/ 	.word	0xffffffff


	//   ....[248]....
        /*641c*/ 	.word	0xffffffff


	//   ....[249]....
        /*6420*/ 	.word	0xffffffff


	//   ....[250]....
        /*6424*/ 	.word	0xffffffff


	//   ....[251]....
        /*6428*/ 	.word	0xffffffff


	//   ....[252]....
        /*642c*/ 	.word	0xffffffff


	//   ....[253]....
        /*6430*/ 	.word	0xffffffff


	//   ....[254]....
        /*6434*/ 	.word	0xffffffff


	//   ....[255]....
        /*6438*/ 	.word	0xffffffff


	//   ....[0]....
        /*643c*/ 	.word	0xffffffff


	//   ....[1]....
        /*6440*/ 	.word	0xffffffff


	//   ....[2]....
        /*6444*/ 	.word	0xffffffff


	//   ....[3]....
        /*6448*/ 	.word	0xffffffff


	//   ....[4]....
        /*644c*/ 	.word	0xffffffff


	//   ....[5]....
        /*6450*/ 	.word	0xffffffff


	//   ....[6]....
        /*6454*/ 	.word	0xffffffff


	//   ....[7]....
        /*6458*/ 	.word	0xffffffff


	//   ....[8]....
        /*645c*/ 	.word	0xffffffff


	//   ....[9]....
        /*6460*/ 	.word	0xffffffff


	//   ....[10]....
        /*6464*/ 	.word	0xffffffff


	//   ....[11]....
        /*6468*/ 	.word	0xffffffff


	//   ....[12]....
        /*646c*/ 	.word	0xffffffff


	//   ....[13]....
        /*6470*/ 	.word	0xffffffff


	//   ....[14]....
        /*6474*/ 	.word	0xffffffff


	//   ....[15]....
        /*6478*/ 	.word	0xffffffff


	//   ....[16]....
        /*647c*/ 	.word	0xffffffff


	//   ....[17]....
        /*6480*/ 	.word	0xffffffff


	//   ....[18]....
        /*6484*/ 	.word	0xffffffff


	//   ....[19]....
        /*6488*/ 	.word	0xffffffff


	//   ....[20]....
        /*648c*/ 	.word	0xffffffff


	//   ....[21]....
        /*6490*/ 	.word	0xffffffff


	//   ....[22]....
        /*6494*/ 	.word	0xffffffff


	//   ....[23]....
        /*6498*/ 	.word	0xffffffff


	//   ....[24]....
        /*649c*/ 	.word	0xffffffff


	//   ....[25]....
        /*64a0*/ 	.word	0xffffffff


	//   ....[26]....
        /*64a4*/ 	.word	0xffffffff


	//   ....[27]....
        /*64a8*/ 	.word	0xffffffff


	//   ....[28]....
        /*64ac*/ 	.word	0xffffffff


	//   ....[29]....
        /*64b0*/ 	.word	0xffffffff


	//   ....[30]....
        /*64b4*/ 	.word	0xffffffff


	//   ....[31]....
        /*64b8*/ 	.word	0xffffffff


	//   ....[32]....
        /*64bc*/ 	.word	0xffffffff


	//   ....[33]....
        /*64c0*/ 	.word	0xffffffff


	//   ....[34]....
        /*64c4*/ 	.word	0xffffffff


	//   ....[35]....
        /*64c8*/ 	.word	0xffffffff


	//   ....[36]....
        /*64cc*/ 	.word	0xffffffff


	//   ....[37]....
        /*64d0*/ 	.word	0xffffffff


	//   ....[38]....
        /*64d4*/ 	.word	0xffffffff


	//   ....[39]....
        /*64d8*/ 	.word	0xffffffff


	//   ....[40]....
        /*64dc*/ 	.word	0xffffffff


	//   ....[41]....
        /*64e0*/ 	.word	0xffffffff


	//   ....[42]....
        /*64e4*/ 	.word	0xffffffff


	//   ....[43]....
        /*64e8*/ 	.word	0xffffffff


	//   ....[44]....
        /*64ec*/ 	.word	0xffffffff


	//   ....[45]....
        /*64f0*/ 	.word	0xffffffff


	//   ....[46]....
        /*64f4*/ 	.word	0xffffffff


	//   ....[47]....
        /*64f8*/ 	.word	0xffffffff


	//   ....[48]....
        /*64fc*/ 	.word	0xffffffff


	//   ....[49]....
        /*6500*/ 	.word	0xffffffff


	//   ....[50]....
        /*6504*/ 	.word	0xffffffff


	//   ....[51]....
        /*6508*/ 	.word	0xffffffff


	//   ....[52]....
        /*650c*/ 	.word	0xffffffff


	//   ....[53]....
        /*6510*/ 	.word	0xffffffff


	//   ....[54]....
        /*6514*/ 	.word	0xffffffff


	//   ....[55]....
        /*6518*/ 	.word	0xffffffff


	//   ....[56]....
        /*651c*/ 	.word	0xffffffff


	//   ....[57]....
        /*6520*/ 	.word	0xffffffff


	//   ....[58]....
        /*6524*/ 	.word	0xffffffff


	//   ....[59]....
        /*6528*/ 	.word	0xffffffff


	//   ....[60]....
        /*652c*/ 	.word	0xffffffff


	//   ....[61]....
        /*6530*/ 	.word	0xffffffff


	//   ....[62]....
        /*6534*/ 	.word	0xffffffff


	//   ....[63]....
        /*6538*/ 	.word	0xffffffff


	//   ....[64]....
        /*653c*/ 	.word	0xffffffff


	//   ....[65]....
        /*6540*/ 	.word	0xffffffff


	//   ....[66]....
        /*6544*/ 	.word	0xffffffff


	//   ....[67]....
        /*6548*/ 	.word	0xffffffff


	//   ....[68]....
        /*654c*/ 	.word	0xffffffff


	//   ....[69]....
        /*6550*/ 	.word	0xffffffff


	//   ....[70]....
        /*6554*/ 	.word	0xffffffff


	//   ....[71]....
        /*6558*/ 	.word	0xffffffff


	//   ....[72]....
        /*655c*/ 	.word	0xffffffff


	//   ....[73]....
        /*6560*/ 	.word	0xffffffff


	//   ....[74]....
        /*6564*/ 	.word	0xffffffff


	//   ....[75]....
        /*6568*/ 	.word	0xffffffff


	//   ....[76]....
        /*656c*/ 	.word	0xffffffff


	//   ....[77]....
        /*6570*/ 	.word	0xffffffff


	//   ....[78]....
        /*6574*/ 	.word	0xffffffff


	//   ....[79]....
        /*6578*/ 	.word	0xffffffff


	//   ....[80]....
        /*657c*/ 	.word	0xffffffff


	//   ....[81]....
        /*6580*/ 	.word	0xffffffff


	//   ....[82]....
        /*6584*/ 	.word	0xffffffff


	//   ....[83]....
        /*6588*/ 	.word	0xffffffff


	//   ....[84]....
        /*658c*/ 	.word	0xffffffff


	//   ....[85]....
        /*6590*/ 	.word	0xffffffff


	//   ....[86]....
        /*6594*/ 	.word	0xffffffff


	//   ....[87]....
        /*6598*/ 	.word	0xffffffff


	//   ....[88]....
        /*659c*/ 	.word	0xffffffff


	//   ....[89]....
        /*65a0*/ 	.word	0xffffffff


	//   ....[90]....
        /*65a4*/ 	.word	0xffffffff


	//   ....[91]....
        /*65a8*/ 	.word	0xffffffff


	//   ....[92]....
        /*65ac*/ 	.word	0xffffffff


	//   ....[93]....
        /*65b0*/ 	.word	0xffffffff


	//   ....[94]....
        /*65b4*/ 	.word	0xffffffff


	//   ....[95]....
        /*65b8*/ 	.word	0xffffffff


	//   ....[96]....
        /*65bc*/ 	.word	0xffffffff


	//   ....[97]....
        /*65c0*/ 	.word	0xffffffff


	//   ....[98]....
        /*65c4*/ 	.word	0xffffffff


	//   ....[99]....
        /*65c8*/ 	.word	0xffffffff


	//   ....[100]....
        /*65cc*/ 	.word	0xffffffff


	//   ....[101]....
        /*65d0*/ 	.word	0xffffffff


	//   ....[102]....
        /*65d4*/ 	.word	0xffffffff


	//   ....[103]....
        /*65d8*/ 	.word	0xffffffff


	//   ....[104]....
        /*65dc*/ 	.word	0xffffffff


	//   ....[105]....
        /*65e0*/ 	.word	0xffffffff


	//   ....[106]....
        /*65e4*/ 	.word	0xffffffff


	//   ....[107]....
        /*65e8*/ 	.word	0xffffffff


	//   ....[108]....
        /*65ec*/ 	.word	0xffffffff


	//   ....[109]....
        /*65f0*/ 	.word	0xffffffff


	//   ....[110]....
        /*65f4*/ 	.word	0xffffffff


	//   ....[111]....
        /*65f8*/ 	.word	0xffffffff


	//   ....[112]....
        /*65fc*/ 	.word	0xffffffff


	//   ....[113]....
        /*6600*/ 	.word	0xffffffff


	//   ....[114]....
        /*6604*/ 	.word	0xffffffff


	//   ....[115]....
        /*6608*/ 	.word	0xffffffff


	//   ....[116]....
        /*660c*/ 	.word	0xffffffff


	//   ....[117]....
        /*6610*/ 	.word	0xffffffff


	//   ....[118]....
        /*6614*/ 	.word	0xffffffff


	//   ....[119]....
        /*6618*/ 	.word	0xffffffff


	//   ....[120]....
        /*661c*/ 	.word	0xffffffff


	//   ....[121]....
        /*6620*/ 	.word	0xffffffff


	//   ....[122]....
        /*6624*/ 	.word	0xffffffff


	//   ....[123]....
        /*6628*/ 	.word	0xffffffff


	//   ....[124]....
        /*662c*/ 	.word	0xffffffff


	//   ....[125]....
        /*6630*/ 	.word	0xffffffff


	//   ....[126]....
        /*6634*/ 	.word	0xffffffff


	//   ....[127]....
        /*6638*/ 	.word	0xffffffff


	//   ....[128]....
        /*663c*/ 	.word	0xffffffff


	//   ....[129]....
        /*6640*/ 	.word	0xffffffff


	//   ....[130]....
        /*6644*/ 	.word	0xffffffff


	//   ....[131]....
        /*6648*/ 	.word	0xffffffff


	//   ....[132]....
        /*664c*/ 	.word	0xffffffff


	//   ....[133]....
        /*6650*/ 	.word	0xffffffff


	//   ....[134]....
        /*6654*/ 	.word	0xffffffff


	//   ....[135]....
        /*6658*/ 	.word	0xffffffff


	//   ....[136]....
        /*665c*/ 	.word	0xffffffff


	//   ....[137]....
        /*6660*/ 	.word	0xffffffff


	//   ....[138]....
        /*6664*/ 	.word	0xffffffff


	//   ....[139]....
        /*6668*/ 	.word	0xffffffff


	//   ....[140]....
        /*666c*/ 	.word	0xffffffff


	//   ....[141]....
        /*6670*/ 	.word	0xffffffff


	//   ....[142]....
        /*6674*/ 	.word	0xffffffff


	//   ....[143]....
        /*6678*/ 	.word	0xffffffff


	//   ....[144]....
        /*667c*/ 	.word	0xffffffff


	//   ....[145]....
        /*6680*/ 	.word	0xffffffff


	//   ....[146]....
        /*6684*/ 	.word	0xffffffff


	//   ....[147]....
        /*6688*/ 	.word	0xffffffff


	//   ....[148]....
        /*668c*/ 	.word	0xffffffff


	//   ....[149]....
        /*6690*/ 	.word	0xffffffff


	//   ....[150]....
        /*6694*/ 	.word	0xffffffff


	//   ....[151]....
        /*6698*/ 	.word	0xffffffff


	//   ....[152]....
        /*669c*/ 	.word	0xffffffff


	//   ....[153]....
        /*66a0*/ 	.word	0xffffffff


	//   ....[154]....
        /*66a4*/ 	.word	0xffffffff


	//   ....[155]....
        /*66a8*/ 	.word	0xffffffff


	//   ....[156]....
        /*66ac*/ 	.word	0xffffffff


	//   ....[157]....
        /*66b0*/ 	.word	0xffffffff


	//   ....[158]....
        /*66b4*/ 	.word	0xffffffff


	//   ....[159]....
        /*66b8*/ 	.word	0xffffffff


	//   ....[160]....
        /*66bc*/ 	.word	0xffffffff


	//   ....[161]....
        /*66c0*/ 	.word	0xffffffff


	//   ....[162]....
        /*66c4*/ 	.word	0xffffffff


	//   ....[163]....
        /*66c8*/ 	.word	0xffffffff


	//   ....[164]....
        /*66cc*/ 	.word	0xffffffff


	//   ....[165]....
        /*66d0*/ 	.word	0xffffffff


	//   ....[166]....
        /*66d4*/ 	.word	0xffffffff


	//   ....[167]....
        /*66d8*/ 	.word	0xffffffff


	//   ....[168]....
        /*66dc*/ 	.word	0xffffffff


	//   ....[169]....
        /*66e0*/ 	.word	0xffffffff


	//   ....[170]....
        /*66e4*/ 	.word	0xffffffff


	//   ....[171]....
        /*66e8*/ 	.word	0xffffffff


	//   ....[172]....
        /*66ec*/ 	.word	0xffffffff


	//   ....[173]....
        /*66f0*/ 	.word	0xffffffff


	//   ....[174]....
        /*66f4*/ 	.word	0xffffffff


	//   ....[175]....
        /*66f8*/ 	.word	0xffffffff


	//   ....[176]....
        /*66fc*/ 	.word	0xffffffff


	//   ....[177]....
        /*6700*/ 	.word	0xffffffff


	//   ....[178]....
        /*6704*/ 	.word	0xffffffff


	//   ....[179]....
        /*6708*/ 	.word	0xffffffff


	//   ....[180]....
        /*670c*/ 	.word	0xffffffff


	//   ....[181]....
        /*6710*/ 	.word	0xffffffff


	//   ....[182]....
        /*6714*/ 	.word	0xffffffff


	//   ....[183]....
        /*6718*/ 	.word	0xffffffff


	//   ....[184]....
        /*671c*/ 	.word	0xffffffff


	//   ....[185]....
        /*6720*/ 	.word	0xffffffff


	//   ....[186]....
        /*6724*/ 	.word	0xffffffff


	//   ....[187]....
        /*6728*/ 	.word	0xffffffff


	//   ....[188]....
        /*672c*/ 	.word	0xffffffff


	//   ....[189]....
        /*6730*/ 	.word	0xffffffff


	//   ....[190]....
        /*6734*/ 	.word	0xffffffff


	//   ....[191]....
        /*6738*/ 	.word	0xffffffff


	//   ....[192]....
        /*673c*/ 	.word	0xffffffff


	//   ....[193]....
        /*6740*/ 	.word	0xffffffff


	//   ....[194]....
        /*6744*/ 	.word	0xffffffff


	//   ....[195]....
        /*6748*/ 	.word	0xffffffff


	//   ....[196]....
        /*674c*/ 	.word	0xffffffff


	//   ....[197]....
        /*6750*/ 	.word	0xffffffff


	//   ....[198]....
        /*6754*/ 	.word	0xffffffff


	//   ....[199]....
        /*6758*/ 	.word	0xffffffff


	//   ....[200]....
        /*675c*/ 	.word	0xffffffff


	//   ....[201]....
        /*6760*/ 	.word	0xffffffff


	//   ....[202]....
        /*6764*/ 	.word	0xffffffff


	//   ....[203]....
        /*6768*/ 	.word	0xffffffff


	//   ....[204]....
        /*676c*/ 	.word	0xffffffff


	//   ....[205]....
        /*6770*/ 	.word	0xffffffff


	//   ....[206]....
        /*6774*/ 	.word	0xffffffff


	//   ....[207]....
        /*6778*/ 	.word	0xffffffff


	//   ....[208]....
        /*677c*/ 	.word	0xffffffff


	//   ....[209]....
        /*6780*/ 	.word	0xffffffff


	//   ....[210]....
        /*6784*/ 	.word	0xffffffff


	//   ....[211]....
        /*6788*/ 	.word	0xffffffff


	//   ....[212]....
        /*678c*/ 	.word	0xffffffff


	//   ....[213]....
        /*6790*/ 	.word	0xffffffff


	//   ....[214]....
        /*6794*/ 	.word	0xffffffff


	//   ....[215]....
        /*6798*/ 	.word	0xffffffff


	//   ....[216]....
        /*679c*/ 	.word	0xffffffff


	//   ....[217]....
        /*67a0*/ 	.word	0xffffffff


	//   ....[218]....
        /*67a4*/ 	.word	0xffffffff


	//   ....[219]....
        /*67a8*/ 	.word	0xffffffff


	//   ....[220]....
        /*67ac*/ 	.word	0xffffffff


	//   ....[221]....
        /*67b0*/ 	.word	0xffffffff


	//   ....[222]....
        /*67b4*/ 	.word	0xffffffff


	//   ....[223]....
        /*67b8*/ 	.word	0xffffffff


	//   ....[224]....
        /*67bc*/ 	.word	0xffffffff


	//   ....[225]....
        /*67c0*/ 	.word	0xffffffff


	//   ....[226]....
        /*67c4*/ 	.word	0xffffffff


	//   ....[227]....
        /*67c8*/ 	.word	0xffffffff


	//   ....[228]....
        /*67cc*/ 	.word	0xffffffff


	//   ....[229]....
        /*67d0*/ 	.word	0xffffffff


	//   ....[230]....
        /*67d4*/ 	.word	0xffffffff


	//   ....[231]....
        /*67d8*/ 	.word	0xffffffff


	//   ....[232]....
        /*67dc*/ 	.word	0xffffffff


	//   ....[233]....
        /*67e0*/ 	.word	0xffffffff


	//   ....[234]....
        /*67e4*/ 	.word	0xffffffff


	//   ....[235]....
        /*67e8*/ 	.word	0xffffffff


	//   ....[236]....
        /*67ec*/ 	.word	0xffffffff


	//   ....[237]....
        /*67f0*/ 	.word	0xffffffff


	//   ....[238]....
        /*67f4*/ 	.word	0xffffffff


	//   ....[239]....
        /*67f8*/ 	.word	0xffffffff


	//   ....[240]....
        /*67fc*/ 	.word	0xffffffff


	//   ....[241]....
        /*6800*/ 	.word	0xffffffff


	//   ....[242]....
        /*6804*/ 	.word	0xffffffff


	//   ....[243]....
        /*6808*/ 	.word	0xffffffff


	//   ....[244]....
        /*680c*/ 	.word	0xffffffff


	//   ....[245]....
        /*6810*/ 	.word	0xffffffff


	//   ....[246]....
        /*6814*/ 	.word	0xffffffff


	//   ....[247]....
        /*6818*/ 	.word	0xffffffff


	//   ....[248]....
        /*681c*/ 	.word	0xffffffff


	//   ....[249]....
        /*6820*/ 	.word	0xffffffff


	//   ....[250]....
        /*6824*/ 	.word	0xffffffff


	//   ....[251]....
        /*6828*/ 	.word	0xffffffff


	//   ....[252]....
        /*682c*/ 	.word	0xffffffff


	//   ....[253]....
        /*6830*/ 	.word	0xffffffff


	//   ....[254]....
        /*6834*/ 	.word	0xffffffff


	//   ....[255]....
        /*6838*/ 	.word	0xffffffff


	//   ....[0]....
        /*683c*/ 	.word	0xffffffff


	//   ....[1]....
        /*6840*/ 	.word	0xffffffff


	//   ....[2]....
        /*6844*/ 	.word	0xffffffff


	//   ....[3]....
        /*6848*/ 	.word	0xffffffff


	//   ....[4]....
        /*684c*/ 	.word	0xffffffff


	//   ....[5]....
        /*6850*/ 	.word	0xffffffff


	//   ....[6]....
        /*6854*/ 	.word	0xffffffff


	//   ....[7]....
        /*6858*/ 	.word	0xffffffff


	//   ....[8]....
        /*685c*/ 	.word	0xffffffff


	//   ....[9]....
        /*6860*/ 	.word	0xffffffff


	//   ....[10]....
        /*6864*/ 	.word	0xffffffff


	//   ....[11]....
        /*6868*/ 	.word	0xffffffff


	//   ....[12]....
        /*686c*/ 	.word	0xffffffff


	//   ....[13]....
        /*6870*/ 	.word	0xffffffff


	//   ....[14]....
        /*6874*/ 	.word	0xffffffff


	//   ....[15]....
        /*6878*/ 	.word	0xffffffff


	//   ....[16]....
        /*687c*/ 	.word	0xffffffff


	//   ....[17]....
        /*6880*/ 	.word	0xffffffff


	//   ....[18]....
        /*6884*/ 	.word	0xffffffff


	//   ....[19]....
        /*6888*/ 	.word	0xffffffff


	//   ....[20]....
        /*688c*/ 	.word	0xffffffff


	//   ....[21]....
        /*6890*/ 	.word	0xffffffff


	//   ....[22]....
        /*6894*/ 	.word	0xffffffff


	//   ....[23]....
        /*6898*/ 	.word	0xffffffff


	//   ....[24]....
        /*689c*/ 	.word	0xffffffff


	//   ....[25]....
        /*68a0*/ 	.word	0xffffffff


	//   ....[26]....
        /*68a4*/ 	.word	0xffffffff


	//   ....[27]....
        /*68a8*/ 	.word	0xffffffff


	//   ....[28]....
        /*68ac*/ 	.word	0xffffffff


	//   ....[29]....
        /*68b0*/ 	.word	0xffffffff


	//   ....[30]....
        /*68b4*/ 	.word	0xffffffff


	//   ....[31]....
        /*68b8*/ 	.word	0xffffffff


	//   ....[32]....
        /*68bc*/ 	.word	0xffffffff


	//   ....[33]....
        /*68c0*/ 	.word	0xffffffff


	//   ....[34]....
        /*68c4*/ 	.word	0xffffffff


	//   ....[35]....
        /*68c8*/ 	.word	0xffffffff


	//   ....[36]....
        /*68cc*/ 	.word	0xffffffff


	//   ....[37]....
        /*68d0*/ 	.word	0xffffffff


	//   ....[38]....
        /*68d4*/ 	.word	0xffffffff


	//   ....[39]....
        /*68d8*/ 	.word	0xffffffff


	//   ....[40]....
        /*68dc*/ 	.word	0xffffffff


	//   ....[41]....
        /*68e0*/ 	.word	0xffffffff


	//   ....[42]....
        /*68e4*/ 	.word	0xffffffff


	//   ....[43]....
        /*68e8*/ 	.word	0xffffffff


	//   ....[44]....
        /*68ec*/ 	.word	0xffffffff


	//   ....[45]....
        /*68f0*/ 	.word	0xffffffff


	//   ....[46]....
        /*68f4*/ 	.word	0xffffffff


	//   ....[47]....
        /*68f8*/ 	.word	0xffffffff


	//   ....[48]....
        /*68fc*/ 	.word	0xffffffff


	//   ....[49]....
        /*6900*/ 	.word	0xffffffff


	//   ....[50]....
        /*6904*/ 	.word	0xffffffff


	//   ....[51]....
        /*6908*/ 	.word	0xffffffff


	//   ....[52]....
        /*690c*/ 	.word	0xffffffff


	//   ....[53]....
        /*6910*/ 	.word	0xffffffff


	//   ....[54]....
        /*6914*/ 	.word	0xffffffff


	//   ....[55]....
        /*6918*/ 	.word	0xffffffff


	//   ....[56]....
        /*691c*/ 	.word	0xffffffff


	//   ....[57]....
        /*6920*/ 	.word	0xffffffff


	//   ....[58]....
        /*6924*/ 	.word	0xffffffff


	//   ....[59]....
        /*6928*/ 	.word	0xffffffff


	//   ....[60]....
        /*692c*/ 	.word	0xffffffff


	//   ....[61]....
        /*6930*/ 	.word	0xffffffff


	//   ....[62]....
        /*6934*/ 	.word	0xffffffff


	//   ....[63]....
        /*6938*/ 	.word	0xffffffff


	//   ....[64]....
        /*693c*/ 	.word	0xffffffff


	//   ....[65]....
        /*6940*/ 	.word	0xffffffff


	//   ....[66]....
        /*6944*/ 	.word	0xffffffff


	//   ....[67]....
        /*6948*/ 	.word	0xffffffff


	//   ....[68]....
        /*694c*/ 	.word	0xffffffff


	//   ....[69]....
        /*6950*/ 	.word	0xffffffff


	//   ....[70]....
        /*6954*/ 	.word	0xffffffff


	//   ....[71]....
        /*6958*/ 	.word	0xffffffff


	//   ....[72]....
        /*695c*/ 	.word	0xffffffff


	//   ....[73]....
        /*6960*/ 	.word	0xffffffff


	//   ....[74]....
        /*6964*/ 	.word	0xffffffff


	//   ....[75]....
        /*6968*/ 	.word	0xffffffff


	//   ....[76]....
        /*696c*/ 	.word	0xffffffff


	//   ....[77]....
        /*6970*/ 	.word	0xffffffff


	//   ....[78]....
        /*6974*/ 	.word	0xffffffff


	//   ....[79]....
        /*6978*/ 	.word	0xffffffff


	//   ....[80]....
        /*697c*/ 	.word	0xffffffff


	//   ....[81]....
        /*6980*/ 	.word	0xffffffff


	//   ....[82]....
        /*6984*/ 	.word	0xffffffff


	//   ....[83]....
        /*6988*/ 	.word	0xffffffff


	//   ....[84]....
        /*698c*/ 	.word	0xffffffff


	//   ....[85]....
        /*6990*/ 	.word	0xffffffff


	//   ....[86]....
        /*6994*/ 	.word	0xffffffff


	//   ....[87]....
        /*6998*/ 	.word	0xffffffff


	//   ....[88]....
        /*699c*/ 	.word	0xffffffff


	//   ....[89]....
        /*69a0*/ 	.word	0xffffffff


	//   ....[90]....
        /*69a4*/ 	.word	0xffffffff


	//   ....[91]....
        /*69a8*/ 	.word	0xffffffff


	//   ....[92]....
        /*69ac*/ 	.word	0xffffffff


	//   ....[93]....
        /*69b0*/ 	.word	0xffffffff


	//   ....[94]....
        /*69b4*/ 	.word	0xffffffff


	//   ....[95]....
        /*69b8*/ 	.word	0xffffffff


	//   ....[96]....
        /*69bc*/ 	.word	0xffffffff


	//   ....[97]....
        /*69c0*/ 	.word	0xffffffff


	//   ....[98]....
        /*69c4*/ 	.word	0xffffffff


	//   ....[99]....
        /*69c8*/ 	.word	0xffffffff


	//   ....[100]....
        /*69cc*/ 	.word	0xffffffff


	//   ....[101]....
        /*69d0*/ 	.word	0xffffffff


	//   ....[102]....
        /*69d4*/ 	.word	0xffffffff


	//   ....[103]....
        /*69d8*/ 	.word	0xffffffff


	//   ....[104]....
        /*69dc*/ 	.word	0xffffffff


	//   ....[105]....
        /*69e0*/ 	.word	0xffffffff


	//   ....[106]....
        /*69e4*/ 	.word	0xffffffff


	//   ....[107]....
        /*69e8*/ 	.word	0xffffffff


	//   ....[108]....
        /*69ec*/ 	.word	0xffffffff


	//   ....[109]....
        /*69f0*/ 	.word	0xffffffff


	//   ....[110]....
        /*69f4*/ 	.word	0xffffffff


	//   ....[111]....
        /*69f8*/ 	.word	0xffffffff


	//   ....[112]....
        /*69fc*/ 	.word	0xffffffff


	//   ....[113]....
        /*6a00*/ 	.word	0xffffffff


	//   ....[114]....
        /*6a04*/ 	.word	0xffffffff


	//   ....[115]....
        /*6a08*/ 	.word	0xffffffff


	//   ....[116]....
        /*6a0c*/ 	.word	0xffffffff


	//   ....[117]....
        /*6a10*/ 	.word	0xffffffff


	//   ....[118]....
        /*6a14*/ 	.word	0xffffffff


	//   ....[119]....
        /*6a18*/ 	.word	0xffffffff


	//   ....[120]....
        /*6a1c*/ 	.word	0xffffffff


	//   ....[121]....
        /*6a20*/ 	.word	0xffffffff


	//   ....[122]....
        /*6a24*/ 	.word	0xffffffff


	//   ....[123]....
        /*6a28*/ 	.word	0xffffffff


	//   ....[124]....
        /*6a2c*/ 	.word	0xffffffff


	//   ....[125]....
        /*6a30*/ 	.word	0xffffffff


	//   ....[126]....
        /*6a34*/ 	.word	0xffffffff


	//   ....[127]....
        /*6a38*/ 	.word	0xffffffff


	//   ....[128]....
        /*6a3c*/ 	.word	0xffffffff


	//   ....[129]....
        /*6a40*/ 	.word	0xffffffff


	//   ....[130]....
        /*6a44*/ 	.word	0xffffffff


	//   ....[131]....
        /*6a48*/ 	.word	0xffffffff


	//   ....[132]....
        /*6a4c*/ 	.word	0xffffffff


	//   ....[133]....
        /*6a50*/ 	.word	0xffffffff


	//   ....[134]....
        /*6a54*/ 	.word	0xffffffff


	//   ....[135]....
        /*6a58*/ 	.word	0xffffffff


	//   ....[136]....
        /*6a5c*/ 	.word	0xffffffff


	//   ....[137]....
        /*6a60*/ 	.word	0xffffffff


	//   ....[138]....
        /*6a64*/ 	.word	0xffffffff


	//   ....[139]....
        /*6a68*/ 	.word	0xffffffff


	//   ....[140]....
        /*6a6c*/ 	.word	0xffffffff


	//   ....[141]....
        /*6a70*/ 	.word	0xffffffff


	//   ....[142]....
        /*6a74*/ 	.word	0xffffffff


	//   ....[143]....
        /*6a78*/ 	.word	0xffffffff


	//   ....[144]....
        /*6a7c*/ 	.word	0xffffffff


	//   ....[145]....
        /*6a80*/ 	.word	0xffffffff


	//   ....[146]....
        /*6a84*/ 	.word	0xffffffff


	//   ....[147]....
        /*6a88*/ 	.word	0xffffffff


	//   ....[148]....
        /*6a8c*/ 	.word	0xffffffff


	//   ....[149]....
        /*6a90*/ 	.word	0xffffffff


	//   ....[150]....
        /*6a94*/ 	.word	0xffffffff


	//   ....[151]....
        /*6a98*/ 	.word	0xffffffff


	//   ....[152]....
        /*6a9c*/ 	.word	0xffffffff


	//   ....[153]....
        /*6aa0*/ 	.word	0xffffffff


	//   ....[154]....
        /*6aa4*/ 	.word	0xffffffff


	//   ....[155]....
        /*6aa8*/ 	.word	0xffffffff


	//   ....[156]....
        /*6aac*/ 	.word	0xffffffff


	//   ....[157]....
        /*6ab0*/ 	.word	0xffffffff


	//   ....[158]....
        /*6ab4*/ 	.word	0xffffffff


	//   ....[159]....
        /*6ab8*/ 	.word	0xffffffff


	//   ....[160]....
        /*6abc*/ 	.word	0xffffffff


	//   ....[161]....
        /*6ac0*/ 	.word	0xffffffff


	//   ....[162]....
        /*6ac4*/ 	.word	0xffffffff


	//   ....[163]....
        /*6ac8*/ 	.word	0xffffffff


	//   ....[164]....
        /*6acc*/ 	.word	0xffffffff


	//   ....[165]....
        /*6ad0*/ 	.word	0xffffffff


	//   ....[166]....
        /*6ad4*/ 	.word	0xffffffff


	//   ....[167]....
        /*6ad8*/ 	.word	0xffffffff


	//   ....[168]....
        /*6adc*/ 	.word	0xffffffff


	//   ....[169]....
        /*6ae0*/ 	.word	0xffffffff


	//   ....[170]....
        /*6ae4*/ 	.word	0xffffffff


	//   ....[171]....
        /*6ae8*/ 	.word	0xffffffff


	//   ....[172]....
        /*6aec*/ 	.word	0xffffffff


	//   ....[173]....
        /*6af0*/ 	.word	0xffffffff


	//   ....[174]....
        /*6af4*/ 	.word	0xffffffff


	//   ....[175]....
        /*6af8*/ 	.word	0xffffffff


	//   ....[176]....
        /*6afc*/ 	.word	0xffffffff


	//   ....[177]....
        /*6b00*/ 	.word	0xffffffff


	//   ....[178]....
        /*6b04*/ 	.word	0xffffffff


	//   ....[179]....
        /*6b08*/ 	.word	0xffffffff


	//   ....[180]....
        /*6b0c*/ 	.word	0xffffffff


	//   ....[181]....
        /*6b10*/ 	.word	0xffffffff


	//   ....[182]....
        /*6b14*/ 	.word	0xffffffff


	//   ....[183]....
        /*6b18*/ 	.word	0xffffffff


	//   ....[184]....
        /*6b1c*/ 	.word	0xffffffff


	//   ....[185]....
        /*6b20*/ 	.word	0xffffffff


	//   ....[186]....
        /*6b24*/ 	.word	0xffffffff


	//   ....[187]....
        /*6b28*/ 	.word	0xffffffff


	//   ....[188]....
        /*6b2c*/ 	.word	0xffffffff


	//   ....[189]....
        /*6b30*/ 	.word	0xffffffff


	//   ....[190]....
        /*6b34*/ 	.word	0xffffffff


	//   ....[191]....
        /*6b38*/ 	.word	0xffffffff


	//   ....[192]....
        /*6b3c*/ 	.word	0xffffffff


	//   ....[193]....
        /*6b40*/ 	.word	0xffffffff


	//   ....[194]....
        /*6b44*/ 	.word	0xffffffff


	//   ....[195]....
        /*6b48*/ 	.word	0xffffffff


	//   ....[196]....
        /*6b4c*/ 	.word	0xffffffff


	//   ....[197]....
        /*6b50*/ 	.word	0xffffffff


	//   ....[198]....
        /*6b54*/ 	.word	0xffffffff


	//   ....[199]....
        /*6b58*/ 	.word	0xffffffff


	//   ....[200]....
        /*6b5c*/ 	.word	0xffffffff


	//   ....[201]....
        /*6b60*/ 	.word	0xffffffff


	//   ....[202]....
        /*6b64*/ 	.word	0xffffffff


	//   ....[203]....
        /*6b68*/ 	.word	0xffffffff


	//   ....[204]....
        /*6b6c*/ 	.word	0xffffffff


	//   ....[205]....
        /*6b70*/ 	.word	0xffffffff


	//   ....[206]....
        /*6b74*/ 	.word	0xffffffff


	//   ....[207]....
        /*6b78*/ 	.word	0xffffffff


	//   ....[208]....
        /*6b7c*/ 	.word	0xffffffff


	//   ....[209]....
        /*6b80*/ 	.word	0xffffffff


	//   ....[210]....
        /*6b84*/ 	.word	0xffffffff


	//   ....[211]....
        /*6b88*/ 	.word	0xffffffff


	//   ....[212]....
        /*6b8c*/ 	.word	0xffffffff


	//   ....[213]....
        /*6b90*/ 	.word	0xffffffff


	//   ....[214]....
        /*6b94*/ 	.word	0xffffffff


	//   ....[215]....
        /*6b98*/ 	.word	0xffffffff


	//   ....[216]....
        /*6b9c*/ 	.word	0xffffffff


	//   ....[217]....
        /*6ba0*/ 	.word	0xffffffff


	//   ....[218]....
        /*6ba4*/ 	.word	0xffffffff


	//   ....[219]....
        /*6ba8*/ 	.word	0xffffffff


	//   ....[220]....
        /*6bac*/ 	.word	0xffffffff


	//   ....[221]....
        /*6bb0*/ 	.word	0xffffffff


	//   ....[222]....
        /*6bb4*/ 	.word	0xffffffff


	//   ....[223]....
        /*6bb8*/ 	.word	0xffffffff


	//   ....[224]....
        /*6bbc*/ 	.word	0xffffffff


	//   ....[225]....
        /*6bc0*/ 	.word	0xffffffff


	//   ....[226]....
        /*6bc4*/ 	.word	0xffffffff


	//   ....[227]....
        /*6bc8*/ 	.word	0xffffffff


	//   ....[228]....
        /*6bcc*/ 	.word	0xffffffff


	//   ....[229]....
        /*6bd0*/ 	.word	0xffffffff


	//   ....[230]....
        /*6bd4*/ 	.word	0xffffffff


	//   ....[231]....
        /*6bd8*/ 	.word	0xffffffff


	//   ....[232]....
        /*6bdc*/ 	.word	0xffffffff


	//   ....[233]....
        /*6be0*/ 	.word	0xffffffff


	//   ....[234]....
        /*6be4*/ 	.word	0xffffffff


	//   ....[235]....
        /*6be8*/ 	.word	0xffffffff


	//   ....[236]....
        /*6bec*/ 	.word	0xffffffff


	//   ....[237]....
        /*6bf0*/ 	.word	0xffffffff


	//   ....[238]....
        /*6bf4*/ 	.word	0xffffffff


	//   ....[239]....
        /*6bf8*/ 	.word	0xffffffff


	//   ....[240]....
        /*6bfc*/ 	.word	0xffffffff


	//   ....[241]....
        /*6c00*/ 	.word	0xffffffff


	//   ....[242]....
        /*6c04*/ 	.word	0xffffffff


	//   ....[243]....
        /*6c08*/ 	.word	0xffffffff


	//   ....[244]....
        /*6c0c*/ 	.word	0xffffffff


	//   ....[245]....
        /*6c10*/ 	.word	0xffffffff


	//   ....[246]....
        /*6c14*/ 	.word	0xffffffff


	//   ....[247]....
        /*6c18*/ 	.word	0xffffffff


	//   ....[248]....
        /*6c1c*/ 	.word	0xffffffff


	//   ....[249]....
        /*6c20*/ 	.word	0xffffffff


	//   ....[250]....
        /*6c24*/ 	.word	0xffffffff


	//   ....[251]....
        /*6c28*/ 	.word	0xffffffff


	//   ....[252]....
        /*6c2c*/ 	.word	0xffffffff


	//   ....[253]....
        /*6c30*/ 	.word	0xffffffff


	//   ....[254]....
        /*6c34*/ 	.word	0xffffffff


	//   ....[255]....
        /*6c38*/ 	.word	0xffffffff


	//   ....[0]....
        /*6c3c*/ 	.word	0xffffffff


	//   ....[1]....
        /*6c40*/ 	.word	0xffffffff


	//   ....[2]....
        /*6c44*/ 	.word	0xffffffff


	//   ....[3]....
        /*6c48*/ 	.word	0xffffffff


	//   ....[4]....
        /*6c4c*/ 	.word	0xffffffff


	//   ....[5]....
        /*6c50*/ 	.word	0xffffffff


	//   ....[6]....
        /*6c54*/ 	.word	0xffffffff


	//   ....[7]....
        /*6c58*/ 	.word	0xffffffff


	//   ....[8]....
        /*6c5c*/ 	.word	0xffffffff


	//   ....[9]....
        /*6c60*/ 	.word	0xffffffff


	//   ....[10]....
        /*6c64*/ 	.word	0xffffffff


	//   ....[11]....
        /*6c68*/ 	.word	0xffffffff


	//   ....[12]....
        /*6c6c*/ 	.word	0xffffffff


	//   ....[13]....
        /*6c70*/ 	.word	0xffffffff


	//   ....[14]....
        /*6c74*/ 	.word	0xffffffff


	//   ....[15]....
        /*6c78*/ 	.word	0xffffffff


	//   ....[16]....
        /*6c7c*/ 	.word	0xffffffff


	//   ....[17]....
        /*6c80*/ 	.word	0xffffffff


	//   ....[18]....
        /*6c84*/ 	.word	0xffffffff


	//   ....[19]....
        /*6c88*/ 	.word	0xffffffff


	//   ....[20]....
        /*6c8c*/ 	.word	0xffffffff


	//   ....[21]....
        /*6c90*/ 	.word	0xffffffff


	//   ....[22]....
        /*6c94*/ 	.word	0xffffffff


	//   ....[23]....
        /*6c98*/ 	.word	0xffffffff


	//   ....[24]....
        /*6c9c*/ 	.word	0xffffffff


	//   ....[25]....
        /*6ca0*/ 	.word	0xffffffff


	//   ....[26]....
        /*6ca4*/ 	.word	0xffffffff


	//   ....[27]....
        /*6ca8*/ 	.word	0xffffffff


	//   ....[28]....
        /*6cac*/ 	.word	0xffffffff


	//   ....[29]....
        /*6cb0*/ 	.word	0xffffffff


	//   ....[30]....
        /*6cb4*/ 	.word	0xffffffff


	//   ....[31]....
        /*6cb8*/ 	.word	0xffffffff


	//   ....[32]....
        /*6cbc*/ 	.word	0xffffffff


	//   ....[33]....
        /*6cc0*/ 	.word	0xffffffff


	//   ....[34]....
        /*6cc4*/ 	.word	0xffffffff


	//   ....[35]....
        /*6cc8*/ 	.word	0xffffffff


	//   ....[36]....
        /*6ccc*/ 	.word	0xffffffff


	//   ....[37]....
        /*6cd0*/ 	.word	0xffffffff


	//   ....[38]....
        /*6cd4*/ 	.word	0xffffffff


	//   ....[39]....
        /*6cd8*/ 	.word	0xffffffff


	//   ....[40]....
        /*6cdc*/ 	.word	0xffffffff


	//   ....[41]....
        /*6ce0*/ 	.word	0xffffffff


	//   ....[42]....
        /*6ce4*/ 	.word	0xffffffff


	//   ....[43]....
        /*6ce8*/ 	.word	0xffffffff


	//   ....[44]....
        /*6cec*/ 	.word	0xffffffff


	//   ....[45]....
        /*6cf0*/ 	.word	0xffffffff


	//   ....[46]....
        /*6cf4*/ 	.word	0xffffffff


	//   ....[47]....
        /*6cf8*/ 	.word	0xffffffff


	//   ....[48]....
        /*6cfc*/ 	.word	0xffffffff


	//   ....[49]....
        /*6d00*/ 	.word	0xffffffff


	//   ....[50]....
        /*6d04*/ 	.word	0xffffffff


	//   ....[51]....
        /*6d08*/ 	.word	0xffffffff


	//   ....[52]....
        /*6d0c*/ 	.word	0xffffffff


	//   ....[53]....
        /*6d10*/ 	.word	0xffffffff


	//   ....[54]....
        /*6d14*/ 	.word	0xffffffff


	//   ....[55]....
        /*6d18*/ 	.word	0xffffffff


	//   ....[56]....
        /*6d1c*/ 	.word	0xffffffff


	//   ....[57]....
        /*6d20*/ 	.word	0xffffffff


	//   ....[58]....
        /*6d24*/ 	.word	0xffffffff


	//   ....[59]....
        /*6d28*/ 	.word	0xffffffff


	//   ....[60]....
        /*6d2c*/ 	.word	0xffffffff


	//   ....[61]....
        /*6d30*/ 	.word	0xffffffff


	//   ....[62]....
        /*6d34*/ 	.word	0xffffffff


	//   ....[63]....
        /*6d38*/ 	.word	0xffffffff


	//   ....[64]....
        /*6d3c*/ 	.word	0xffffffff


	//   ....[65]....
        /*6d40*/ 	.word	0xffffffff


	//   ....[66]....
        /*6d44*/ 	.word	0xffffffff


	//   ....[67]....
        /*6d48*/ 	.word	0xffffffff


	//   ....[68]....
        /*6d4c*/ 	.word	0xffffffff


	//   ....[69]....
        /*6d50*/ 	.word	0xffffffff


	//   ....[70]....
        /*6d54*/ 	.word	0xffffffff


	//   ....[71]....
        /*6d58*/ 	.word	0xffffffff


	//   ....[72]....
        /*6d5c*/ 	.word	0xffffffff


	//   ....[73]....
        /*6d60*/ 	.word	0xffffffff


	//   ....[74]....
        /*6d64*/ 	.word	0xffffffff


	//   ....[75]....
        /*6d68*/ 	.word	0xffffffff


	//   ....[76]....
        /*6d6c*/ 	.word	0xffffffff


	//   ....[77]....
        /*6d70*/ 	.word	0xffffffff


	//   ....[78]....
        /*6d74*/ 	.word	0xffffffff


	//   ....[79]....
        /*6d78*/ 	.word	0xffffffff


	//   ....[80]....
        /*6d7c*/ 	.word	0xffffffff


	//   ....[81]....
        /*6d80*/ 	.word	0xffffffff


	//   ....[82]....
        /*6d84*/ 	.word	0xffffffff


	//   ....[83]....
        /*6d88*/ 	.word	0xffffffff


	//   ....[84]....
        /*6d8c*/ 	.word	0xffffffff


	//   ....[85]....
        /*6d90*/ 	.word	0xffffffff


	//   ....[86]....
        /*6d94*/ 	.word	0xffffffff


	//   ....[87]....
        /*6d98*/ 	.word	0xffffffff


	//   ....[88]....
        /*6d9c*/ 	.word	0xffffffff


	//   ....[89]....
        /*6da0*/ 	.word	0xffffffff


	//   ....[90]....
        /*6da4*/ 	.word	0xffffffff


	//   ....[91]....
        /*6da8*/ 	.word	0xffffffff


	//   ....[92]....
        /*6dac*/ 	.word	0xffffffff


	//   ....[93]....
        /*6db0*/ 	.word	0xffffffff


	//   ....[94]....
        /*6db4*/ 	.word	0xffffffff


	//   ....[95]....
        /*6db8*/ 	.word	0xffffffff


	//   ....[96]....
        /*6dbc*/ 	.word	0xffffffff


	//   ....[97]....
        /*6dc0*/ 	.word	0xffffffff


	//   ....[98]....
        /*6dc4*/ 	.word	0xffffffff


	//   ....[99]....
        /*6dc8*/ 	.word	0xffffffff


	//   ....[100]....
        /*6dcc*/ 	.word	0xffffffff


	//   ....[101]....
        /*6dd0*/ 	.word	0xffffffff


	//   ....[102]....
        /*6dd4*/ 	.word	0xffffffff


	//   ....[103]....
        /*6dd8*/ 	.word	0xffffffff


	//   ....[104]....
        /*6ddc*/ 	.word	0xffffffff


	//   ....[105]....
        /*6de0*/ 	.word	0xffffffff


	//   ....[106]....
        /*6de4*/ 	.word	0xffffffff


	//   ....[107]....
        /*6de8*/ 	.word	0xffffffff


	//   ....[108]....
        /*6dec*/ 	.word	0xffffffff


	//   ....[109]....
        /*6df0*/ 	.word	0xffffffff


	//   ....[110]....
        /*6df4*/ 	.word	0xffffffff


	//   ....[111]....
        /*6df8*/ 	.word	0xffffffff


	//   ....[112]....
        /*6dfc*/ 	.word	0xffffffff


	//   ....[113]....
        /*6e00*/ 	.word	0xffffffff


	//   ....[114]....
        /*6e04*/ 	.word	0xffffffff


	//   ....[115]....
        /*6e08*/ 	.word	0xffffffff


	//   ....[116]....
        /*6e0c*/ 	.word	0xffffffff


	//   ....[117]....
        /*6e10*/ 	.word	0xffffffff


	//   ....[118]....
        /*6e14*/ 	.word	0xffffffff


	//   ....[119]....
        /*6e18*/ 	.word	0xffffffff


	//   ....[120]....
        /*6e1c*/ 	.word	0xffffffff


	//   ....[121]....
        /*6e20*/ 	.word	0xffffffff


	//   ....[122]....
        /*6e24*/ 	.word	0xffffffff


	//   ....[123]....
        /*6e28*/ 	.word	0xffffffff


	//   ....[124]....
        /*6e2c*/ 	.word	0xffffffff


	//   ....[125]....
        /*6e30*/ 	.word	0xffffffff


	//   ....[126]....
        /*6e34*/ 	.word	0xffffffff


	//   ....[127]....
        /*6e38*/ 	.word	0xffffffff


	//   ....[128]....
        /*6e3c*/ 	.word	0xffffffff


	//   ....[129]....
        /*6e40*/ 	.word	0xffffffff


	//   ....[130]....
        /*6e44*/ 	.word	0xffffffff


	//   ....[131]....
        /*6e48*/ 	.word	0xffffffff


	//   ....[132]....
        /*6e4c*/ 	.word	0xffffffff


	//   ....[133]....
        /*6e50*/ 	.word	0xffffffff


	//   ....[134]....
        /*6e54*/ 	.word	0xffffffff


	//   ....[135]....
        /*6e58*/ 	.word	0xffffffff


	//   ....[136]....
        /*6e5c*/ 	.word	0xffffffff


	//   ....[137]....
        /*6e60*/ 	.word	0xffffffff


	//   ....[138]....
        /*6e64*/ 	.word	0xffffffff


	//   ....[139]....
        /*6e68*/ 	.word	0xffffffff


	//   ....[140]....
        /*6e6c*/ 	.word	0xffffffff


	//   ....[141]....
        /*6e70*/ 	.word	0xffffffff


	//   ....[142]....
        /*6e74*/ 	.word	0xffffffff


	//   ....[143]....
        /*6e78*/ 	.word	0xffffffff


	//   ....[144]....
        /*6e7c*/ 	.word	0xffffffff


	//   ....[145]....
        /*6e80*/ 	.word	0xffffffff


	//   ....[146]....
        /*6e84*/ 	.word	0xffffffff


	//   ....[147]....
        /*6e88*/ 	.word	0xffffffff


	//   ....[148]....
        /*6e8c*/ 	.word	0xffffffff


	//   ....[149]....
        /*6e90*/ 	.word	0xffffffff


	//   ....[150]....
        /*6e94*/ 	.word	0xffffffff


	//   ....[151]....
        /*6e98*/ 	.word	0xffffffff


	//   ....[152]....
        /*6e9c*/ 	.word	0xffffffff


	//   ....[153]....
        /*6ea0*/ 	.word	0xffffffff


	//   ....[154]....
        /*6ea4*/ 	.word	0xffffffff


	//   ....[155]....
        /*6ea8*/ 	.word	0xffffffff


	//   ....[156]....
        /*6eac*/ 	.word	0xffffffff


	//   ....[157]....
        /*6eb0*/ 	.word	0xffffffff


	//   ....[158]....
        /*6eb4*/ 	.word	0xffffffff


	//   ....[159]....
        /*6eb8*/ 	.word	0xffffffff


	//   ....[160]....
        /*6ebc*/ 	.word	0xffffffff


	//   ....[161]....
        /*6ec0*/ 	.word	0xffffffff


	//   ....[162]....
        /*6ec4*/ 	.word	0xffffffff


	//   ....[163]....
        /*6ec8*/ 	.word	0xffffffff


	//   ....[164]....
        /*6ecc*/ 	.word	0xffffffff


	//   ....[165]....
        /*6ed0*/ 	.word	0xffffffff


	//   ....[166]....
        /*6ed4*/ 	.word	0xffffffff


	//   ....[167]....
        /*6ed8*/ 	.word	0xffffffff


	//   ....[168]....
        /*6edc*/ 	.word	0xffffffff


	//   ....[169]....
        /*6ee0*/ 	.word	0xffffffff


	//   ....[170]....
        /*6ee4*/ 	.word	0xffffffff


	//   ....[171]....
        /*6ee8*/ 	.word	0xffffffff


	//   ....[172]....
        /*6eec*/ 	.word	0xffffffff


	//   ....[173]....
        /*6ef0*/ 	.word	0xffffffff


	//   ....[174]....
        /*6ef4*/ 	.word	0xffffffff


	//   ....[175]....
        /*6ef8*/ 	.word	0xffffffff


	//   ....[176]....
        /*6efc*/ 	.word	0xffffffff


	//   ....[177]....
        /*6f00*/ 	.word	0xffffffff


	//   ....[178]....
        /*6f04*/ 	.word	0xffffffff


	//   ....[179]....
        /*6f08*/ 	.word	0xffffffff


	//   ....[180]....
        /*6f0c*/ 	.word	0xffffffff


	//   ....[181]....
        /*6f10*/ 	.word	0xffffffff


	//   ....[182]....
        /*6f14*/ 	.word	0xffffffff


	//   ....[183]....
        /*6f18*/ 	.word	0xffffffff


	//   ....[184]....
        /*6f1c*/ 	.word	0xffffffff


	//   ....[185]....
        /*6f20*/ 	.word	0xffffffff


	//   ....[186]....
        /*6f24*/ 	.word	0xffffffff


	//   ....[187]....
        /*6f28*/ 	.word	0xffffffff


	//   ....[188]....
        /*6f2c*/ 	.word	0xffffffff


	//   ....[189]....
        /*6f30*/ 	.word	0xffffffff


	//   ....[190]....
        /*6f34*/ 	.word	0xffffffff


	//   ....[191]....
        /*6f38*/ 	.word	0xffffffff


	//   ....[192]....
        /*6f3c*/ 	.word	0xffffffff


	//   ....[193]....
        /*6f40*/ 	.word	0xffffffff


	//   ....[194]....
        /*6f44*/ 	.word	0xffffffff


	//   ....[195]....
        /*6f48*/ 	.word	0xffffffff


	//   ....[196]....
        /*6f4c*/ 	.word	0xffffffff


	//   ....[197]....
        /*6f50*/ 	.word	0xffffffff


	//   ....[198]....
        /*6f54*/ 	.word	0xffffffff


	//   ....[199]....
        /*6f58*/ 	.word	0xffffffff


	//   ....[200]....
        /*6f5c*/ 	.word	0xffffffff


	//   ....[201]....
        /*6f60*/ 	.word	0xffffffff


	//   ....[202]....
        /*6f64*/ 	.word	0xffffffff


	//   ....[203]....
        /*6f68*/ 	.word	0xffffffff


	//   ....[204]....
        /*6f6c*/ 	.word	0xffffffff


	//   ....[205]....
        /*6f70*/ 	.word	0xffffffff


	//   ....[206]....
        /*6f74*/ 	.word	0xffffffff


	//   ....[207]....
        /*6f78*/ 	.word	0xffffffff


	//   ....[208]....
        /*6f7c*/ 	.word	0xffffffff


	//   ....[209]....
        /*6f80*/ 	.word	0xffffffff


	//   ....[210]....
        /*6f84*/ 	.word	0xffffffff


	//   ....[211]....
        /*6f88*/ 	.word	0xffffffff


	//   ....[212]....
        /*6f8c*/ 	.word	0xffffffff


	//   ....[213]....
        /*6f90*/ 	.word	0xffffffff


	//   ....[214]....
        /*6f94*/ 	.word	0xffffffff


	//   ....[215]....
        /*6f98*/ 	.word	0xffffffff


	//   ....[216]....
        /*6f9c*/ 	.word	0xffffffff


	//   ....[217]....
        /*6fa0*/ 	.word	0xffffffff


	//   ....[218]....
        /*6fa4*/ 	.word	0xffffffff


	//   ....[219]....
        /*6fa8*/ 	.word	0xffffffff


	//   ....[220]....
        /*6fac*/ 	.word	0xffffffff


	//   ....[221]....
        /*6fb0*/ 	.word	0xffffffff


	//   ....[222]....
        /*6fb4*/ 	.word	0xffffffff


	//   ....[223]....
        /*6fb8*/ 	.word	0xffffffff


	//   ....[224]....
        /*6fbc*/ 	.word	0xffffffff


	//   ....[225]....
        /*6fc0*/ 	.word	0xffffffff


	//   ....[226]....
        /*6fc4*/ 	.word	0xffffffff


	//   ....[227]....
        /*6fc8*/ 	.word	0xffffffff


	//   ....[228]....
        /*6fcc*/ 	.word	0xffffffff


	//   ....[229]....
        /*6fd0*/ 	.word	0xffffffff


	//   ....[230]....
        /*6fd4*/ 	.word	0xffffffff


	//   ....[231]....
        /*6fd8*/ 	.word	0xffffffff


	//   ....[232]....
        /*6fdc*/ 	.word	0xffffffff


	//   ....[233]....
        /*6fe0*/ 	.word	0xffffffff


	//   ....[234]....
        /*6fe4*/ 	.word	0xffffffff


	//   ....[235]....
        /*6fe8*/ 	.word	0xffffffff


	//   ....[236]....
        /*6fec*/ 	.word	0xffffffff


	//   ....[237]....
        /*6ff0*/ 	.word	0xffffffff


	//   ....[238]....
        /*6ff4*/ 	.word	0xffffffff


	//   ....[239]....
        /*6ff8*/ 	.word	0xffffffff


	//   ....[240]....
        /*6ffc*/ 	.word	0xffffffff


	//   ....[241]....
        /*7000*/ 	.word	0xffffffff


	//   ....[242]....
        /*7004*/ 	.word	0xffffffff


	//   ....[243]....
        /*7008*/ 	.word	0xffffffff


	//   ....[244]....
        /*700c*/ 	.word	0xffffffff


	//   ....[245]....
        /*7010*/ 	.word	0xffffffff


	//   ....[246]....
        /*7014*/ 	.word	0xffffffff


	//   ....[247]....
        /*7018*/ 	.word	0xffffffff


	//   ....[248]....
        /*701c*/ 	.word	0xffffffff


	//   ....[249]....
        /*7020*/ 	.word	0xffffffff


	//   ....[250]....
        /*7024*/ 	.word	0xffffffff


	//   ....[251]....
        /*7028*/ 	.word	0xffffffff


	//   ....[252]....
        /*702c*/ 	.word	0xffffffff


	//   ....[253]....
        /*7030*/ 	.word	0xffffffff


	//   ....[254]....
        /*7034*/ 	.word	0xffffffff


	//   ....[255]....
        /*7038*/ 	.word	0xffffffff


	//   ....[0]....
        /*703c*/ 	.word	0xffffffff


	//   ....[1]....
        /*7040*/ 	.word	0xffffffff


	//   ....[2]....
        /*7044*/ 	.word	0xffffffff


	//   ....[3]....
        /*7048*/ 	.word	0xffffffff


	//   ....[4]....
        /*704c*/ 	.word	0xffffffff


	//   ....[5]....
        /*7050*/ 	.word	0xffffffff


	//   ....[6]....
        /*7054*/ 	.word	0xffffffff


	//   ....[7]....
        /*7058*/ 	.word	0xffffffff


	//   ....[8]....
        /*705c*/ 	.word	0xffffffff


	//   ....[9]....
        /*7060*/ 	.word	0xffffffff


	//   ....[10]....
        /*7064*/ 	.word	0xffffffff


	//   ....[11]....
        /*7068*/ 	.word	0xffffffff


	//   ....[12]....
        /*706c*/ 	.word	0xffffffff


	//   ....[13]....
        /*7070*/ 	.word	0xffffffff


	//   ....[14]....
        /*7074*/ 	.word	0xffffffff


	//   ....[15]....
        /*7078*/ 	.word	0xffffffff


	//   ....[16]....
        /*707c*/ 	.word	0xffffffff


	//   ....[17]....
        /*7080*/ 	.word	0xffffffff


	//   ....[18]....
        /*7084*/ 	.word	0xffffffff


	//   ....[19]....
        /*7088*/ 	.word	0xffffffff


	//   ....[20]....
        /*708c*/ 	.word	0xffffffff


	//   ....[21]....
        /*7090*/ 	.word	0xffffffff


	//   ....[22]....
        /*7094*/ 	.word	0xffffffff


	//   ....[23]....
        /*7098*/ 	.word	0xffffffff


	//   ....[24]....
        /*709c*/ 	.word	0xffffffff


	//   ....[25]....
        /*70a0*/ 	.word	0xffffffff


	//   ....[26]....
        /*70a4*/ 	.word	0xffffffff


	//   ....[27]....
        /*70a8*/ 	.word	0xffffffff


	//   ....[28]....
        /*70ac*/ 	.word	0xffffffff


	//   ....[29]....
        /*70b0*/ 	.word	0xffffffff


	//   ....[30]....
        /*70b4*/ 	.word	0xffffffff


	//   ....[31]....
        /*70b8*/ 	.word	0xffffffff


	//   ....[32]....
        /*70bc*/ 	.word	0xffffffff


	//   ....[33]....
        /*70c0*/ 	.word	0xffffffff


	//   ....[34]....
        /*70c4*/ 	.word	0xffffffff


	//   ....[35]....
        /*70c8*/ 	.word	0xffffffff


	//   ....[36]....
        /*70cc*/ 	.word	0xffffffff


	//   ....[37]....
        /*70d0*/ 	.word	0xffffffff


	//   ....[38]....
        /*70d4*/ 	.word	0xffffffff


	//   ....[39]....
        /*70d8*/ 	.word	0xffffffff


	//   ....[40]....
        /*70dc*/ 	.word	0xffffffff


	//   ....[41]....
        /*70e0*/ 	.word	0xffffffff


	//   ....[42]....
        /*70e4*/ 	.word	0xffffffff


	//   ....[43]....
        /*70e8*/ 	.word	0xffffffff


	//   ....[44]....
        /*70ec*/ 	.word	0xffffffff


	//   ....[45]....
        /*70f0*/ 	.word	0xffffffff


	//   ....[46]....
        /*70f4*/ 	.word	0xffffffff


	//   ....[47]....
        /*70f8*/ 	.word	0xffffffff


	//   ....[48]....
        /*70fc*/ 	.word	0xffffffff


	//   ....[49]....
        /*7100*/ 	.word	0xffffffff


	//   ....[50]....
        /*7104*/ 	.word	0xffffffff


	//   ....[51]....
        /*7108*/ 	.word	0xffffffff


	//   ....[52]....
        /*710c*/ 	.word	0xffffffff


	//   ....[53]....
        /*7110*/ 	.word	0xffffffff


	//   ....[54]....
        /*7114*/ 	.word	0xffffffff


	//   ....[55]....
        /*7118*/ 	.word	0xffffffff


	//   ....[56]....
        /*711c*/ 	.word	0xffffffff


	//   ....[57]....
        /*7120*/ 	.word	0xffffffff


	//   ....[58]....
        /*7124*/ 	.word	0xffffffff


	//   ....[59]....
        /*7128*/ 	.word	0xffffffff


	//   ....[60]....
        /*712c*/ 	.word	0xffffffff


	//   ....[61]....
        /*7130*/ 	.word	0xffffffff


	//   ....[62]....
        /*7134*/ 	.word	0xffffffff


	//   ....[63]....
        /*7138*/ 	.word	0xffffffff


	//   ....[64]....
        /*713c*/ 	.word	0xffffffff


	//   ....[65]....
        /*7140*/ 	.word	0xffffffff


	//   ....[66]....
        /*7144*/ 	.word	0xffffffff


	//   ....[67]....
        /*7148*/ 	.word	0xffffffff


	//   ....[68]....
        /*714c*/ 	.word	0xffffffff


	//   ....[69]....
        /*7150*/ 	.word	0xffffffff


	//   ....[70]....
        /*7154*/ 	.word	0xffffffff


	//   ....[71]....
        /*7158*/ 	.word	0xffffffff


	//   ....[72]....
        /*715c*/ 	.word	0xffffffff


	//   ....[73]....
        /*7160*/ 	.word	0xffffffff


	//   ....[74]....
        /*7164*/ 	.word	0xffffffff


	//   ....[75]....
        /*7168*/ 	.word	0xffffffff


	//   ....[76]....
        /*716c*/ 	.word	0xffffffff


	//   ....[77]....
        /*7170*/ 	.word	0xffffffff


	//   ....[78]....
        /*7174*/ 	.word	0xffffffff


	//   ....[79]....
        /*7178*/ 	.word	0xffffffff


	//   ....[80]....
        /*717c*/ 	.word	0xffffffff


	//   ....[81]....
        /*7180*/ 	.word	0xffffffff


	//   ....[82]....
        /*7184*/ 	.word	0xffffffff


	//   ....[83]....
        /*7188*/ 	.word	0xffffffff


	//   ....[84]....
        /*718c*/ 	.word	0xffffffff


	//   ....[85]....
        /*7190*/ 	.word	0xffffffff


	//   ....[86]....
        /*7194*/ 	.word	0xffffffff


	//   ....[87]....
        /*7198*/ 	.word	0xffffffff


	//   ....[88]....
        /*719c*/ 	.word	0xffffffff


	//   ....[89]....
        /*71a0*/ 	.word	0xffffffff


	//   ....[90]....
        /*71a4*/ 	.word	0xffffffff


	//   ....[91]....
        /*71a8*/ 	.word	0xffffffff


	//   ....[92]....
        /*71ac*/ 	.word	0xffffffff


	//   ....[93]....
        /*71b0*/ 	.word	0xffffffff


	//   ....[94]....
        /*71b4*/ 	.word	0xffffffff


	//   ....[95]....
        /*71b8*/ 	.word	0xffffffff


	//   ....[96]....
        /*71bc*/ 	.word	0xffffffff


	//   ....[97]....
        /*71c0*/ 	.word	0xffffffff


	//   ....[98]....
        /*71c4*/ 	.word	0xffffffff


	//   ....[99]....
        /*71c8*/ 	.word	0xffffffff


	//   ....[100]....
        /*71cc*/ 	.word	0xffffffff


	//   ....[101]....
        /*71d0*/ 	.word	0xffffffff


	//   ....[102]....
        /*71d4*/ 	.word	0xffffffff


	//   ....[103]....
        /*71d8*/ 	.word	0xffffffff


	//   ....[104]....
        /*71dc*/ 	.word	0xffffffff


	//   ....[105]....
        /*71e0*/ 	.word	0xffffffff


	//   ....[106]....
        /*71e4*/ 	.word	0xffffffff


	//   ....[107]....
        /*71e8*/ 	.word	0xffffffff


	//   ....[108]....
        /*71ec*/ 	.word	0xffffffff


	//   ....[109]....
        /*71f0*/ 	.word	0xffffffff


	//   ....[110]....
        /*71f4*/ 	.word	0xffffffff


	//   ....[111]....
        /*71f8*/ 	.word	0xffffffff


	//   ....[112]....
        /*71fc*/ 	.word	0xffffffff


	//   ....[113]....
        /*7200*/ 	.word	0xffffffff


	//   ....[114]....
        /*7204*/ 	.word	0xffffffff


	//   ....[115]....
        /*7208*/ 	.word	0xffffffff


	//   ....[116]....
        /*720c*/ 	.word	0xffffffff


	//   ....[117]....
        /*7210*/ 	.word	0xffffffff


	//   ....[118]....
        /*7214*/ 	.word	0xffffffff


	//   ....[119]....
        /*7218*/ 	.word	0xffffffff


	//   ....[120]....
        /*721c*/ 	.word	0xffffffff


	//   ....[121]....
        /*7220*/ 	.word	0xffffffff


	//   ....[122]....
        /*7224*/ 	.word	0xffffffff


	//   ....[123]....
        /*7228*/ 	.word	0xffffffff


	//   ....[124]....
        /*722c*/ 	.word	0xffffffff


	//   ....[125]....
        /*7230*/ 	.word	0xffffffff


	//   ....[126]....
        /*7234*/ 	.word	0xffffffff


	//   ....[127]....
        /*7238*/ 	.word	0xffffffff


	//   ....[128]....
        /*723c*/ 	.word	0xffffffff


	//   ....[129]....
        /*7240*/ 	.word	0xffffffff


	//   ....[130]....
        /*7244*/ 	.word	0xffffffff


	//   ....[131]....
        /*7248*/ 	.word	0xffffffff


	//   ....[132]....
        /*724c*/ 	.word	0xffffffff


	//   ....[133]....
        /*7250*/ 	.word	0xffffffff


	//   ....[134]....
        /*7254*/ 	.word	0xffffffff


	//   ....[135]....
        /*7258*/ 	.word	0xffffffff


	//   ....[136]....
        /*725c*/ 	.word	0xffffffff


	//   ....[137]....
        /*7260*/ 	.word	0xffffffff


	//   ....[138]....
        /*7264*/ 	.word	0xffffffff


	//   ....[139]....
        /*7268*/ 	.word	0xffffffff


	//   ....[140]....
        /*726c*/ 	.word	0xffffffff


	//   ....[141]....
        /*7270*/ 	.word	0xffffffff


	//   ....[142]....
        /*7274*/ 	.word	0xffffffff


	//   ....[143]....
        /*7278*/ 	.word	0xffffffff


	//   ....[144]....
        /*727c*/ 	.word	0xffffffff


	//   ....[145]....
        /*7280*/ 	.word	0xffffffff


	//   ....[146]....
        /*7284*/ 	.word	0xffffffff


	//   ....[147]....
        /*7288*/ 	.word	0xffffffff


	//   ....[148]....
        /*728c*/ 	.word	0xffffffff


	//   ....[149]....
        /*7290*/ 	.word	0xffffffff


	//   ....[150]....
        /*7294*/ 	.word	0xffffffff


	//   ....[151]....
        /*7298*/ 	.word	0xffffffff


	//   ....[152]....
        /*729c*/ 	.word	0xffffffff


	//   ....[153]....
        /*72a0*/ 	.word	0xffffffff


	//   ....[154]....
        /*72a4*/ 	.word	0xffffffff


	//   ....[155]....
        /*72a8*/ 	.word	0xffffffff


	//   ....[156]....
        /*72ac*/ 	.word	0xffffffff


	//   ....[157]....
        /*72b0*/ 	.word	0xffffffff


	//   ....[158]....
        /*72b4*/ 	.word	0xffffffff


	//   ....[159]....
        /*72b8*/ 	.word	0xffffffff


	//   ....[160]....
        /*72bc*/ 	.word	0xffffffff


	//   ....[161]....
        /*72c0*/ 	.word	0xffffffff


	//   ....[162]....
        /*72c4*/ 	.word	0xffffffff


	//   ....[163]....
        /*72c8*/ 	.word	0xffffffff


	//   ....[164]....
        /*72cc*/ 	.word	0xffffffff


	//   ....[165]....
        /*72d0*/ 	.word	0xffffffff


	//   ....[166]....
        /*72d4*/ 	.word	0xffffffff


	//   ....[167]....
        /*72d8*/ 	.word	0xffffffff


	//   ....[168]....
        /*72dc*/ 	.word	0xffffffff


	//   ....[169]....
        /*72e0*/ 	.word	0xffffffff


	//   ....[170]....
        /*72e4*/ 	.word	0xffffffff


	//   ....[171]....
        /*72e8*/ 	.word	0xffffffff


	//   ....[172]....
        /*72ec*/ 	.word	0xffffffff


	//   ....[173]....
        /*72f0*/ 	.word	0xffffffff


	//   ....[174]....
        /*72f4*/ 	.word	0xffffffff


	//   ....[175]....
        /*72f8*/ 	.word	0xffffffff


	//   ....[176]....
        /*72fc*/ 	.word	0xffffffff


	//   ....[177]....
        /*7300*/ 	.word	0xffffffff


	//   ....[178]....
        /*7304*/ 	.word	0xffffffff


	//   ....[179]....
        /*7308*/ 	.word	0xffffffff


	//   ....[180]....
        /*730c*/ 	.word	0xffffffff


	//   ....[181]....
        /*7310*/ 	.word	0xffffffff


	//   ....[182]....
        /*7314*/ 	.word	0xffffffff


	//   ....[183]....
        /*7318*/ 	.word	0xffffffff


	//   ....[184]....
        /*731c*/ 	.word	0xffffffff


	//   ....[185]....
        /*7320*/ 	.word	0xffffffff


	//   ....[186]....
        /*7324*/ 	.word	0xffffffff


	//   ....[187]....
        /*7328*/ 	.word	0xffffffff


	//   ....[188]....
        /*732c*/ 	.word	0xffffffff


	//   ....[189]....
        /*7330*/ 	.word	0xffffffff


	//   ....[190]....
        /*7334*/ 	.word	0xffffffff


	//   ....[191]....
        /*7338*/ 	.word	0xffffffff


	//   ....[192]....
        /*733c*/ 	.word	0xffffffff


	//   ....[193]....
        /*7340*/ 	.word	0xffffffff


	//   ....[194]....
        /*7344*/ 	.word	0xffffffff


	//   ....[195]....
        /*7348*/ 	.word	0xffffffff


	//   ....[196]....
        /*734c*/ 	.word	0xffffffff


	//   ....[197]....
        /*7350*/ 	.word	0xffffffff


	//   ....[198]....
        /*7354*/ 	.word	0xffffffff


	//   ....[199]....
        /*7358*/ 	.word	0xffffffff


	//   ....[200]....
        /*735c*/ 	.word	0xffffffff


	//   ....[201]....
        /*7360*/ 	.word	0xffffffff


	//   ....[202]....
        /*7364*/ 	.word	0xffffffff


	//   ....[203]....
        /*7368*/ 	.word	0xffffffff


	//   ....[204]....
        /*736c*/ 	.word	0xffffffff


	//   ....[205]....
        /*7370*/ 	.word	0xffffffff


	//   ....[206]....
        /*7374*/ 	.word	0xffffffff


	//   ....[207]....
        /*7378*/ 	.word	0xffffffff


	//   ....[208]....
        /*737c*/ 	.word	0xffffffff


	//   ....[209]....
        /*7380*/ 	.word	0xffffffff


	//   ....[210]....
        /*7384*/ 	.word	0xffffffff


	//   ....[211]....
        /*7388*/ 	.word	0xffffffff


	//   ....[212]....
        /*738c*/ 	.word	0xffffffff


	//   ....[213]....
        /*7390*/ 	.word	0xffffffff


	//   ....[214]....
        /*7394*/ 	.word	0xffffffff


	//   ....[215]....
        /*7398*/ 	.word	0xffffffff


	//   ....[216]....
        /*739c*/ 	.word	0xffffffff


	//   ....[217]....
        /*73a0*/ 	.word	0xffffffff


	//   ....[218]....
        /*73a4*/ 	.word	0xffffffff


	//   ....[219]....
        /*73a8*/ 	.word	0xffffffff


	//   ....[220]....
        /*73ac*/ 	.word	0xffffffff


	//   ....[221]....
        /*73b0*/ 	.word	0xffffffff


	//   ....[222]....
        /*73b4*/ 	.word	0xffffffff


	//   ....[223]....
        /*73b8*/ 	.word	0xffffffff


	//   ....[224]....
        /*73bc*/ 	.word	0xffffffff


	//   ....[225]....
        /*73c0*/ 	.word	0xffffffff


	//   ....[226]....
        /*73c4*/ 	.word	0xffffffff


	//   ....[227]....
        /*73c8*/ 	.word	0xffffffff


	//   ....[228]....
        /*73cc*/ 	.word	0xffffffff


	//   ....[229]....
        /*73d0*/ 	.word	0xffffffff


	//   ....[230]....
        /*73d4*/ 	.word	0xffffffff


	//   ....[231]....
        /*73d8*/ 	.word	0xffffffff


	//   ....[232]....
        /*73dc*/ 	.word	0xffffffff


	//   ....[233]....
        /*73e0*/ 	.word	0xffffffff


	//   ....[234]....
        /*73e4*/ 	.word	0xffffffff


	//   ....[235]....
        /*73e8*/ 	.word	0xffffffff


	//   ....[236]....
        /*73ec*/ 	.word	0xffffffff


	//   ....[237]....
        /*73f0*/ 	.word	0xffffffff


	//   ....[238]....
        /*73f4*/ 	.word	0xffffffff


	//   ....[239]....
        /*73f8*/ 	.word	0xffffffff


	//   ....[240]....
        /*73fc*/ 	.word	0xffffffff


	//   ....[241]....
        /*7400*/ 	.word	0xffffffff


	//   ....[242]....
        /*7404*/ 	.word	0xffffffff


	//   ....[243]....
        /*7408*/ 	.word	0xffffffff


	//   ....[244]....
        /*740c*/ 	.word	0xffffffff


	//   ....[245]....
        /*7410*/ 	.word	0xffffffff


	//   ....[246]....
        /*7414*/ 	.word	0xffffffff


	//   ....[247]....
        /*7418*/ 	.word	0xffffffff


	//   ....[248]....
        /*741c*/ 	.word	0xffffffff


	//   ....[249]....
        /*7420*/ 	.word	0xffffffff


	//   ....[250]....
        /*7424*/ 	.word	0xffffffff


	//   ....[251]....
        /*7428*/ 	.word	0xffffffff


	//   ....[252]....
        /*742c*/ 	.word	0xffffffff


	//   ....[253]....
        /*7430*/ 	.word	0xffffffff


	//   ....[254]....
        /*7434*/ 	.word	0xffffffff


	//   ....[255]....
        /*7438*/ 	.word	0xffffffff


	//   ....[0]....
        /*743c*/ 	.word	0xffffffff


	//   ....[1]....
        /*7440*/ 	.word	0xffffffff


	//   ....[2]....
        /*7444*/ 	.word	0xffffffff


	//   ....[3]....
        /*7448*/ 	.word	0xffffffff


	//   ....[4]....
        /*744c*/ 	.word	0xffffffff


	//   ....[5]....
        /*7450*/ 	.word	0xffffffff


	//   ....[6]....
        /*7454*/ 	.word	0xffffffff


	//   ....[7]....
        /*7458*/ 	.word	0xffffffff


	//   ....[8]....
        /*745c*/ 	.word	0xffffffff


	//   ....[9]....
        /*7460*/ 	.word	0xffffffff


	//   ....[10]....
        /*7464*/ 	.word	0xffffffff


	//   ....[11]....
        /*7468*/ 	.word	0xffffffff


	//   ....[12]....
        /*746c*/ 	.word	0xffffffff


	//   ....[13]....
        /*7470*/ 	.word	0xffffffff


	//   ....[14]....
        /*7474*/ 	.word	0xffffffff


	//   ....[15]....
        /*7478*/ 	.word	0xffffffff


	//   ....[16]....
        /*747c*/ 	.word	0xffffffff


	//   ....[17]....
        /*7480*/ 	.word	0xffffffff


	//   ....[18]....
        /*7484*/ 	.word	0xffffffff


	//   ....[19]....
        /*7488*/ 	.word	0xffffffff


	//   ....[20]....
        /*748c*/ 	.word	0xffffffff


	//   ....[21]....
        /*7490*/ 	.word	0xffffffff


	//   ....[22]....
        /*7494*/ 	.word	0xffffffff


	//   ....[23]....
        /*7498*/ 	.word	0xffffffff


	//   ....[24]....
        /*749c*/ 	.word	0xffffffff


	//   ....[25]....
        /*74a0*/ 	.word	0xffffffff


	//   ....[26]....
        /*74a4*/ 	.word	0xffffffff


	//   ....[27]....
        /*74a8*/ 	.word	0xffffffff


	//   ....[28]....
        /*74ac*/ 	.word	0xffffffff


	//   ....[29]....
        /*74b0*/ 	.word	0xffffffff


	//   ....[30]....
        /*74b4*/ 	.word	0xffffffff


	//   ....[31]....
        /*74b8*/ 	.word	0xffffffff


	//   ....[32]....
        /*74bc*/ 	.word	0xffffffff


	//   ....[33]....
        /*74c0*/ 	.word	0xffffffff


	//   ....[34]....
        /*74c4*/ 	.word	0xffffffff


	//   ....[35]....
        /*74c8*/ 	.word	0xffffffff


	//   ....[36]....
        /*74cc*/ 	.word	0xffffffff


	//   ....[37]....
        /*74d0*/ 	.word	0xffffffff


	//   ....[38]....
        /*74d4*/ 	.word	0xffffffff


	//   ....[39]....
        /*74d8*/ 	.word	0xffffffff


	//   ....[40]....
        /*74dc*/ 	.word	0xffffffff


	//   ....[41]....
        /*74e0*/ 	.word	0xffffffff


	//   ....[42]....
        /*74e4*/ 	.word	0xffffffff


	//   ....[43]....
        /*74e8*/ 	.word	0xffffffff


	//   ....[44]....
        /*74ec*/ 	.word	0xffffffff


	//   ....[45]....
        /*74f0*/ 	.word	0xffffffff


	//   ....[46]....
        /*74f4*/ 	.word	0xffffffff


	//   ....[47]....
        /*74f8*/ 	.word	0xffffffff


	//   ....[48]....
        /*74fc*/ 	.word	0xffffffff


	//   ....[49]....
        /*7500*/ 	.word	0xffffffff


	//   ....[50]....
        /*7504*/ 	.word	0xffffffff


	//   ....[51]....
        /*7508*/ 	.word	0xffffffff


	//   ....[52]....
        /*750c*/ 	.word	0xffffffff


	//   ....[53]....
        /*7510*/ 	.word	0xffffffff


	//   ....[54]....
        /*7514*/ 	.word	0xffffffff


	//   ....[55]....
        /*7518*/ 	.word	0xffffffff


	//   ....[56]....
        /*751c*/ 	.word	0xffffffff


	//   ....[57]....
        /*7520*/ 	.word	0xffffffff


	//   ....[58]....
        /*7524*/ 	.word	0xffffffff


	//   ....[59]....
        /*7528*/ 	.word	0xffffffff


	//   ....[60]....
        /*752c*/ 	.word	0xffffffff


	//   ....[61]....
        /*7530*/ 	.word	0xffffffff


	//   ....[62]....
        /*7534*/ 	.word	0xffffffff


	//   ....[63]....
        /*7538*/ 	.word	0xffffffff


	//   ....[64]....
        /*753c*/ 	.word	0xffffffff


	//   ....[65]....
        /*7540*/ 	.word	0xffffffff


	//   ....[66]....
        /*7544*/ 	.word	0xffffffff


	//   ....[67]....
        /*7548*/ 	.word	0xffffffff


	//   ....[68]....
        /*754c*/ 	.word	0xffffffff


	//   ....[69]....
        /*7550*/ 	.word	0xffffffff


	//   ....[70]....
        /*7554*/ 	.word	0xffffffff


	//   ....[71]....
        /*7558*/ 	.word	0xffffffff


	//   ....[72]....
        /*755c*/ 	.word	0xffffffff


	//   ....[73]....
        /*7560*/ 	.word	0xffffffff


	//   ....[74]....
        /*7564*/ 	.word	0xffffffff


	//   ....[75]....
        /*7568*/ 	.word	0xffffffff


	//   ....[76]....
        /*756c*/ 	.word	0xffffffff


	//   ....[77]....
        /*7570*/ 	.word	0xffffffff


	//   ....[78]....
        /*7574*/ 	.word	0xffffffff


	//   ....[79]....
        /*7578*/ 	.word	0xffffffff


	//   ....[80]....
        /*757c*/ 	.word	0xffffffff


	//   ....[81]....
        /*7580*/ 	.word	0xffffffff


	//   ....[82]....
        /*7584*/ 	.word	0xffffffff


	//   ....[83]....
        /*7588*/ 	.word	0xffffffff


	//   ....[84]....
        /*758c*/ 	.word	0xffffffff


	//   ....[85]....
        /*7590*/ 	.word	0xffffffff


	//   ....[86]....
        /*7594*/ 	.word	0xffffffff


	//   ....[87]....
        /*7598*/ 	.word	0xffffffff


	//   ....[88]....
        /*759c*/ 	.word	0xffffffff


	//   ....[89]....
        /*75a0*/ 	.word	0xffffffff


	//   ....[90]....
        /*75a4*/ 	.word	0xffffffff


	//   ....[91]....
        /*75a8*/ 	.word	0xffffffff


	//   ....[92]....
        /*75ac*/ 	.word	0xffffffff


	//   ....[93]....
        /*75b0*/ 	.word	0xffffffff


	//   ....[94]....
        /*75b4*/ 	.word	0xffffffff


	//   ....[95]....
        /*75b8*/ 	.word	0xffffffff


	//   ....[96]....
        /*75bc*/ 	.word	0xffffffff


	//   ....[97]....
        /*75c0*/ 	.word	0xffffffff


	//   ....[98]....
        /*75c4*/ 	.word	0xffffffff


	//   ....[99]....
        /*75c8*/ 	.word	0xffffffff


	//   ....[100]....
        /*75cc*/ 	.word	0xffffffff


	//   ....[101]....
        /*75d0*/ 	.word	0xffffffff


	//   ....[102]....
        /*75d4*/ 	.word	0xffffffff


	//   ....[103]....
        /*75d8*/ 	.word	0xffffffff


	//   ....[104]....
        /*75dc*/ 	.word	0xffffffff


	//   ....[105]....
        /*75e0*/ 	.word	0xffffffff


	//   ....[106]....
        /*75e4*/ 	.word	0xffffffff


	//   ....[107]....
        /*75e8*/ 	.word	0xffffffff


	//   ....[108]....
        /*75ec*/ 	.word	0xffffffff


	//   ....[109]....
        /*75f0*/ 	.word	0xffffffff


	//   ....[110]....
        /*75f4*/ 	.word	0xffffffff


	//   ....[111]....
        /*75f8*/ 	.word	0xffffffff


	//   ....[112]....
        /*75fc*/ 	.word	0xffffffff


	//   ....[113]....
        /*7600*/ 	.word	0xffffffff


	//   ....[114]....
        /*7604*/ 	.word	0xffffffff


	//   ....[115]....
        /*7608*/ 	.word	0xffffffff


	//   ....[116]....
        /*760c*/ 	.word	0xffffffff


	//   ....[117]....
        /*7610*/ 	.word	0xffffffff


	//   ....[118]....
        /*7614*/ 	.word	0xffffffff


	//   ....[119]....
        /*7618*/ 	.word	0xffffffff


	//   ....[120]....
        /*761c*/ 	.word	0xffffffff


	//   ....[121]....
        /*7620*/ 	.word	0xffffffff


	//   ....[122]....
        /*7624*/ 	.word	0xffffffff


	//   ....[123]....
        /*7628*/ 	.word	0xffffffff


	//   ....[124]....
        /*762c*/ 	.word	0xffffffff


	//   ....[125]....
        /*7630*/ 	.word	0xffffffff


	//   ....[126]....
        /*7634*/ 	.word	0xffffffff


	//   ....[127]....
        /*7638*/ 	.word	0xffffffff


	//   ....[128]....
        /*763c*/ 	.word	0xffffffff


	//   ....[129]....
        /*7640*/ 	.word	0xffffffff


	//   ....[130]....
        /*7644*/ 	.word	0xffffffff


	//   ....[131]....
        /*7648*/ 	.word	0xffffffff


	//   ....[132]....
        /*764c*/ 	.word	0xffffffff


	//   ....[133]....
        /*7650*/ 	.word	0xffffffff


	//   ....[134]....
        /*7654*/ 	.word	0xffffffff


	//   ....[135]....
        /*7658*/ 	.word	0xffffffff


	//   ....[136]....
        /*765c*/ 	.word	0xffffffff


	//   ....[137]....
        /*7660*/ 	.word	0xffffffff


	//   ....[138]....
        /*7664*/ 	.word	0xffffffff


	//   ....[139]....
        /*7668*/ 	.word	0xffffffff


	//   ....[140]....
        /*766c*/ 	.word	0xffffffff


	//   ....[141]....
        /*7670*/ 	.word	0xffffffff


	//   ....[142]....
        /*7674*/ 	.word	0xffffffff


	//   ....[143]....
        /*7678*/ 	.word	0xffffffff


	//   ....[144]....
        /*767c*/ 	.word	0xffffffff


	//   ....[145]....
        /*7680*/ 	.word	0xffffffff


	//   ....[146]....
        /*7684*/ 	.word	0xffffffff


	//   ....[147]....
        /*7688*/ 	.word	0xffffffff


	//   ....[148]....
        /*768c*/ 	.word	0xffffffff


	//   ....[149]....
        /*7690*/ 	.word	0xffffffff


	//   ....[150]....
        /*7694*/ 	.word	0xffffffff


	//   ....[151]....
        /*7698*/ 	.word	0xffffffff


	//   ....[152]....
        /*769c*/ 	.word	0xffffffff


	//   ....[153]....
        /*76a0*/ 	.word	0xffffffff


	//   ....[154]....
        /*76a4*/ 	.word	0xffffffff


	//   ....[155]....
        /*76a8*/ 	.word	0xffffffff


	//   ....[156]....
        /*76ac*/ 	.word	0xffffffff


	//   ....[157]....
        /*76b0*/ 	.word	0xffffffff


	//   ....[158]....
        /*76b4*/ 	.word	0xffffffff


	//   ....[159]....
        /*76b8*/ 	.word	0xffffffff


	//   ....[160]....
        /*76bc*/ 	.word	0xffffffff


	//   ....[161]....
        /*76c0*/ 	.word	0xffffffff


	//   ....[162]....
        /*76c4*/ 	.word	0xffffffff


	//   ....[163]....
        /*76c8*/ 	.word	0xffffffff


	//   ....[164]....
        /*76cc*/ 	.word	0xffffffff


	//   ....[165]....
        /*76d0*/ 	.word	0xffffffff


	//   ....[166]....
        /*76d4*/ 	.word	0xffffffff


	//   ....[167]....
        /*76d8*/ 	.word	0xffffffff


	//   ....[168]....
        /*76dc*/ 	.word	0xffffffff


	//   ....[169]....
        /*76e0*/ 	.word	0xffffffff


	//   ....[170]....
        /*76e4*/ 	.word	0xffffffff


	//   ....[171]....
        /*76e8*/ 	.word	0xffffffff


	//   ....[172]....
        /*76ec*/ 	.word	0xffffffff


	//   ....[173]....
        /*76f0*/ 	.word	0xffffffff


	//   ....[174]....
        /*76f4*/ 	.word	0xffffffff


	//   ....[175]....
        /*76f8*/ 	.word	0xffffffff


	//   ....[176]....
        /*76fc*/ 	.word	0xffffffff


	//   ....[177]....
        /*7700*/ 	.word	0xffffffff


	//   ....[178]....
        /*7704*/ 	.word	0xffffffff


	//   ....[179]....
        /*7708*/ 	.word	0xffffffff


	//   ....[180]....
        /*770c*/ 	.word	0xffffffff


	//   ....[181]....
        /*7710*/ 	.word	0xffffffff


	//   ....[182]....
        /*7714*/ 	.word	0xffffffff


	//   ....[183]....
        /*7718*/ 	.word	0xffffffff


	//   ....[184]....
        /*771c*/ 	.word	0xffffffff


	//   ....[185]....
        /*7720*/ 	.word	0xffffffff


	//   ....[186]....
        /*7724*/ 	.word	0xffffffff


	//   ....[187]....
        /*7728*/ 	.word	0xffffffff


	//   ....[188]....
        /*772c*/ 	.word	0xffffffff


	//   ....[189]....
        /*7730*/ 	.word	0xffffffff


	//   ....[190]....
        /*7734*/ 	.word	0xffffffff


	//   ....[191]....
        /*7738*/ 	.word	0xffffffff


	//   ....[192]....
        /*773c*/ 	.word	0xffffffff


	//   ....[193]....
        /*7740*/ 	.word	0xffffffff


	//   ....[194]....
        /*7744*/ 	.word	0xffffffff


	//   ....[195]....
        /*7748*/ 	.word	0xffffffff


	//   ....[196]....
        /*774c*/ 	.word	0xffffffff


	//   ....[197]....
        /*7750*/ 	.word	0xffffffff


	//   ....[198]....
        /*7754*/ 	.word	0xffffffff


	//   ....[199]....
        /*7758*/ 	.word	0xffffffff


	//   ....[200]....
        /*775c*/ 	.word	0xffffffff


	//   ....[201]....
        /*7760*/ 	.word	0xffffffff


	//   ....[202]....
        /*7764*/ 	.word	0xffffffff


	//   ....[203]....
        /*7768*/ 	.word	0xffffffff


	//   ....[204]....
        /*776c*/ 	.word	0xffffffff


	//   ....[205]....
        /*7770*/ 	.word	0xffffffff


	//   ....[206]....
        /*7774*/ 	.word	0xffffffff


	//   ....[207]....
        /*7778*/ 	.word	0xffffffff


	//   ....[208]....
        /*777c*/ 	.word	0xffffffff


	//   ....[209]....
        /*7780*/ 	.word	0xffffffff


	//   ....[210]....
        /*7784*/ 	.word	0xffffffff


	//   ....[211]....
        /*7788*/ 	.word	0xffffffff


	//   ....[212]....
        /*778c*/ 	.word	0xffffffff


	//   ....[213]....
        /*7790*/ 	.word	0xffffffff


	//   ....[214]....
        /*7794*/ 	.word	0xffffffff


	//   ....[215]....
        /*7798*/ 	.word	0xffffffff


	//   ....[216]....
        /*779c*/ 	.word	0xffffffff


	//   ....[217]....
        /*77a0*/ 	.word	0xffffffff


	//   ....[218]....
        /*77a4*/ 	.word	0xffffffff


	//   ....[219]....
        /*77a8*/ 	.word	0xffffffff


	//   ....[220]....
        /*77ac*/ 	.word	0xffffffff


	//   ....[221]....
        /*77b0*/ 	.word	0xffffffff


	//   ....[222]....
        /*77b4*/ 	.word	0xffffffff


	//   ....[223]....
        /*77b8*/ 	.word	0xffffffff


	//   ....[224]....
        /*77bc*/ 	.word	0xffffffff


	//   ....[225]....
        /*77c0*/ 	.word	0xffffffff


	//   ....[226]....
        /*77c4*/ 	.word	0xffffffff


	//   ....[227]....
        /*77c8*/ 	.word	0xffffffff


	//   ....[228]....
        /*77cc*/ 	.word	0xffffffff


	//   ....[229]....
        /*77d0*/ 	.word	0xffffffff


	//   ....[230]....
        /*77d4*/ 	.word	0xffffffff


	//   ....[231]....
        /*77d8*/ 	.word	0xffffffff


	//   ....[232]....
        /*77dc*/ 	.word	0xffffffff


	//   ....[233]....
        /*77e0*/ 	.word	0xffffffff


	//   ....[234]....
        /*77e4*/ 	.word	0xffffffff


	//   ....[235]....
        /*77e8*/ 	.word	0xffffffff


	//   ....[236]....
        /*77ec*/ 	.word	0xffffffff


	//   ....[237]....
        /*77f0*/ 	.word	0xffffffff


	//   ....[238]....
        /*77f4*/ 	.word	0xffffffff


	//   ....[239]....
        /*77f8*/ 	.word	0xffffffff


	//   ....[240]....
        /*77fc*/ 	.word	0xffffffff


	//   ....[241]....
        /*7800*/ 	.word	0xffffffff


	//   ....[242]....
        /*7804*/ 	.word	0xffffffff


	//   ....[243]....
        /*7808*/ 	.word	0xffffffff


	//   ....[244]....
        /*780c*/ 	.word	0xffffffff


	//   ....[245]....
        /*7810*/ 	.word	0xffffffff


	//   ....[246]....
        /*7814*/ 	.word	0xffffffff


	//   ....[247]....
        /*7818*/ 	.word	0xffffffff


	//   ....[248]....
        /*781c*/ 	.word	0xffffffff


	//   ....[249]....
        /*7820*/ 	.word	0xffffffff


	//   ....[250]....
        /*7824*/ 	.word	0xffffffff


	//   ....[251]....
        /*7828*/ 	.word	0xffffffff


	//   ....[252]....
        /*782c*/ 	.word	0xffffffff


	//   ....[253]....
        /*7830*/ 	.word	0xffffffff


	//   ....[254]....
        /*7834*/ 	.word	0xffffffff


	//   ....[255]....
        /*7838*/ 	.word	0xffffffff


	//   ....[0]....
        /*783c*/ 	.word	0xffffffff


	//   ....[1]....
        /*7840*/ 	.word	0xffffffff


	//   ....[2]....
        /*7844*/ 	.word	0xffffffff


	//   ....[3]....
        /*7848*/ 	.word	0xffffffff


	//   ....[4]....
        /*784c*/ 	.word	0xffffffff


	//   ....[5]....
        /*7850*/ 	.word	0xffffffff


	//   ....[6]....
        /*7854*/ 	.word	0xffffffff


	//   ....[7]....
        /*7858*/ 	.word	0xffffffff


	//   ....[8]....
        /*785c*/ 	.word	0xffffffff


	//   ....[9]....
        /*7860*/ 	.word	0xffffffff


	//   ....[10]....
        /*7864*/ 	.word	0xffffffff


	//   ....[11]....
        /*7868*/ 	.word	0xffffffff


	//   ....[12]....
        /*786c*/ 	.word	0xffffffff


	//   ....[13]....
        /*7870*/ 	.word	0xffffffff


	//   ....[14]....
        /*7874*/ 	.word	0xffffffff


	//   ....[15]....
        /*7878*/ 	.word	0xffffffff


	//   ....[16]....
        /*787c*/ 	.word	0xffffffff


	//   ....[17]....
        /*7880*/ 	.word	0xffffffff


	//   ....[18]....
        /*7884*/ 	.word	0xffffffff


	//   ....[19]....
        /*7888*/ 	.word	0xffffffff


	//   ....[20]....
        /*788c*/ 	.word	0xffffffff


	//   ....[21]....
        /*7890*/ 	.word	0xffffffff


	//   ....[22]....
        /*7894*/ 	.word	0xffffffff


	//   ....[23]....
        /*7898*/ 	.word	0xffffffff


	//   ....[24]....
        /*789c*/ 	.word	0xffffffff


	//   ....[25]....
        /*78a0*/ 	.word	0xffffffff


	//   ....[26]....
        /*78a4*/ 	.word	0xffffffff


	//   ....[27]....
        /*78a8*/ 	.word	0xffffffff


	//   ....[28]....
        /*78ac*/ 	.word	0xffffffff


	//   ....[29]....
        /*78b0*/ 	.word	0xffffffff


	//   ....[30]....
        /*78b4*/ 	.word	0xffffffff


	//   ....[31]....
        /*78b8*/ 	.word	0xffffffff


	//   ....[32]....
        /*78bc*/ 	.word	0xffffffff


	//   ....[33]....
        /*78c0*/ 	.word	0xffffffff


	//   ....[34]....
        /*78c4*/ 	.word	0xffffffff


	//   ....[35]....
        /*78c8*/ 	.word	0xffffffff


	//   ....[36]....
        /*78cc*/ 	.word	0xffffffff


	//   ....[37]....
        /*78d0*/ 	.word	0xffffffff


	//   ....[38]....
        /*78d4*/ 	.word	0xffffffff


	//   ....[39]....
        /*78d8*/ 	.word	0xffffffff


	//   ....[40]....
        /*78dc*/ 	.word	0xffffffff


	//   ....[41]....
        /*78e0*/ 	.word	0xffffffff


	//   ....[42]....
        /*78e4*/ 	.word	0xffffffff


	//   ....[43]....
        /*78e8*/ 	.word	0xffffffff


	//   ....[44]....
        /*78ec*/ 	.word	0xffffffff


	//   ....[45]....
        /*78f0*/ 	.word	0xffffffff


	//   ....[46]....
        /*78f4*/ 	.word	0xffffffff


	//   ....[47]....
        /*78f8*/ 	.word	0xffffffff


	//   ....[48]....
        /*78fc*/ 	.word	0xffffffff


	//   ....[49]....
        /*7900*/ 	.word	0xffffffff


	//   ....[50]....
        /*7904*/ 	.word	0xffffffff


	//   ....[51]....
        /*7908*/ 	.word	0xffffffff


	//   ....[52]....
        /*790c*/ 	.word	0xffffffff


	//   ....[53]....
        /*7910*/ 	.word	0xffffffff


	//   ....[54]....
        /*7914*/ 	.word	0xffffffff


	//   ....[55]....
        /*7918*/ 	.word	0xffffffff


	//   ....[56]....
        /*791c*/ 	.word	0xffffffff


	//   ....[57]....
        /*7920*/ 	.word	0xffffffff


	//   ....[58]....
        /*7924*/ 	.word	0xffffffff


	//   ....[59]....
        /*7928*/ 	.word	0xffffffff


	//   ....[60]....
        /*792c*/ 	.word	0xffffffff


	//   ....[61]....
        /*7930*/ 	.word	0xffffffff


	//   ....[62]....
        /*7934*/ 	.word	0xffffffff


	//   ....[63]....
        /*7938*/ 	.word	0xffffffff


	//   ....[64]....
        /*793c*/ 	.word	0xffffffff


	//   ....[65]....
        /*7940*/ 	.word	0xffffffff


	//   ....[66]....
        /*7944*/ 	.word	0xffffffff


	//   ....[67]....
        /*7948*/ 	.word	0xffffffff


	//   ....[68]....
        /*794c*/ 	.word	0xffffffff


	//   ....[69]....
        /*7950*/ 	.word	0xffffffff


	//   ....[70]....
        /*7954*/ 	.word	0xffffffff


	//   ....[71]....
        /*7958*/ 	.word	0xffffffff


	//   ....[72]....
        /*795c*/ 	.word	0xffffffff


	//   ....[73]....
        /*7960*/ 	.word	0xffffffff


	//   ....[74]....
        /*7964*/ 	.word	0xffffffff


	//   ....[75]....
        /*7968*/ 	.word	0xffffffff


	//   ....[76]....
        /*796c*/ 	.word	0xffffffff


	//   ....[77]....
        /*7970*/ 	.word	0xffffffff


	//   ....[78]....
        /*7974*/ 	.word	0xffffffff


	//   ....[79]....
        /*7978*/ 	.word	0xffffffff


	//   ....[80]....
        /*797c*/ 	.word	0xffffffff


	//   ....[81]....
        /*7980*/ 	.word	0xffffffff


	//   ....[82]....
        /*7984*/ 	.word	0xffffffff


	//   ....[83]....
        /*7988*/ 	.word	0xffffffff


	//   ....[84]....
        /*798c*/ 	.word	0xffffffff


	//   ....[85]....
        /*7990*/ 	.word	0xffffffff


	//   ....[86]....
        /*7994*/ 	.word	0xffffffff


	//   ....[87]....
        /*7998*/ 	.word	0xffffffff


	//   ....[88]....
        /*799c*/ 	.word	0xffffffff


	//   ....[89]....
        /*79a0*/ 	.word	0xffffffff


	//   ....[90]....
        /*79a4*/ 	.word	0xffffffff


	//   ....[91]....
        /*79a8*/ 	.word	0xffffffff


	//   ....[92]....
        /*79ac*/ 	.word	0xffffffff


	//   ....[93]....
        /*79b0*/ 	.word	0xffffffff


	//   ....[94]....
        /*79b4*/ 	.word	0xffffffff


	//   ....[95]....
        /*79b8*/ 	.word	0xffffffff


	//   ....[96]....
        /*79bc*/ 	.word	0xffffffff


	//   ....[97]....
        /*79c0*/ 	.word	0xffffffff


	//   ....[98]....
        /*79c4*/ 	.word	0xffffffff


	//   ....[99]....
        /*79c8*/ 	.word	0xffffffff


	//   ....[100]....
        /*79cc*/ 	.word	0xffffffff


	//   ....[101]....
        /*79d0*/ 	.word	0xffffffff


	//   ....[102]....
        /*79d4*/ 	.word	0xffffffff


	//   ....[103]....
        /*79d8*/ 	.word	0xffffffff


	//   ....[104]....
        /*79dc*/ 	.word	0xffffffff


	//   ....[105]....
        /*79e0*/ 	.word	0xffffffff


	//   ....[106]....
        /*79e4*/ 	.word	0xffffffff


	//   ....[107]....
        /*79e8*/ 	.word	0xffffffff


	//   ....[108]....
        /*79ec*/ 	.word	0xffffffff


	//   ....[109]....
        /*79f0*/ 	.word	0xffffffff


	//   ....[110]....
        /*79f4*/ 	.word	0xffffffff


	//   ....[111]....
        /*79f8*/ 	.word	0xffffffff


	//   ....[112]....
        /*79fc*/ 	.word	0xffffffff


	//   ....[113]....
        /*7a00*/ 	.word	0xffffffff


	//   ....[114]....
        /*7a04*/ 	.word	0xffffffff


	//   ....[115]....
        /*7a08*/ 	.word	0xffffffff


	//   ....[116]....
        /*7a0c*/ 	.word	0xffffffff


	//   ....[117]....
        /*7a10*/ 	.word	0xffffffff


	//   ....[118]....
        /*7a14*/ 	.word	0xffffffff


	//   ....[119]....
        /*7a18*/ 	.word	0xffffffff


	//   ....[120]....
        /*7a1c*/ 	.word	0xffffffff


	//   ....[121]....
        /*7a20*/ 	.word	0xffffffff


	//   ....[122]....
        /*7a24*/ 	.word	0xffffffff


	//   ....[123]....
        /*7a28*/ 	.word	0xffffffff


	//   ....[124]....
        /*7a2c*/ 	.word	0xffffffff


	//   ....[125]....
        /*7a30*/ 	.word	0xffffffff


	//   ....[126]....
        /*7a34*/ 	.word	0xffffffff


	//   ....[127]....
        /*7a38*/ 	.word	0xffffffff


	//   ....[128]....
        /*7a3c*/ 	.word	0xffffffff


	//   ....[129]....
        /*7a40*/ 	.word	0xffffffff


	//   ....[130]....
        /*7a44*/ 	.word	0xffffffff


	//   ....[131]....
        /*7a48*/ 	.word	0xffffffff


	//   ....[132]....
        /*7a4c*/ 	.word	0xffffffff


	//   ....[133]....
        /*7a50*/ 	.word	0xffffffff


	//   ....[134]....
        /*7a54*/ 	.word	0xffffffff


	//   ....[135]....
        /*7a58*/ 	.word	0xffffffff


	//   ....[136]....
        /*7a5c*/ 	.word	0xffffffff


	//   ....[137]....
        /*7a60*/ 	.word	0xffffffff


	//   ....[138]....
        /*7a64*/ 	.word	0xffffffff


	//   ....[139]....
        /*7a68*/ 	.word	0xffffffff


	//   ....[140]....
        /*7a6c*/ 	.word	0xffffffff


	//   ....[141]....
        /*7a70*/ 	.word	0xffffffff


	//   ....[142]....
        /*7a74*/ 	.word	0xffffffff


	//   ....[143]....
        /*7a78*/ 	.word	0xffffffff


	//   ....[144]....
        /*7a7c*/ 	.word	0xffffffff


	//   ....[145]....
        /*7a80*/ 	.word	0xffffffff


	//   ....[146]....
        /*7a84*/ 	.word	0xffffffff


	//   ....[147]....
        /*7a88*/ 	.word	0xffffffff


	//   ....[148]....
        /*7a8c*/ 	.word	0xffffffff


	//   ....[149]....
        /*7a90*/ 	.word	0xffffffff


	//   ....[150]....
        /*7a94*/ 	.word	0xffffffff


	//   ....[151]....
        /*7a98*/ 	.word	0xffffffff


	//   ....[152]....
        /*7a9c*/ 	.word	0xffffffff


	//   ....[153]....
        /*7aa0*/ 	.word	0xffffffff


	//   ....[154]....
        /*7aa4*/ 	.word	0xffffffff


	//   ....[155]....
        /*7aa8*/ 	.word	0xffffffff


	//   ....[156]....
        /*7aac*/ 	.word	0xffffffff


	//   ....[157]....
        /*7ab0*/ 	.word	0xffffffff


	//   ....[158]....
        /*7ab4*/ 	.word	0xffffffff


	//   ....[159]....
        /*7ab8*/ 	.word	0xffffffff


	//   ....[160]....
        /*7abc*/ 	.word	0xffffffff


	//   ....[161]....
        /*7ac0*/ 	.word	0xffffffff


	//   ....[162]....
        /*7ac4*/ 	.word	0xffffffff


	//   ....[163]....
        /*7ac8*/ 	.word	0xffffffff


	//   ....[164]....
        /*7acc*/ 	.word	0xffffffff


	//   ....[165]....
        /*7ad0*/ 	.word	0xffffffff


	//   ....[166]....
        /*7ad4*/ 	.word	0xffffffff


	//   ....[167]....
        /*7ad8*/ 	.word	0xffffffff


	//   ....[168]....
        /*7adc*/ 	.word	0xffffffff


	//   ....[169]....
        /*7ae0*/ 	.word	0xffffffff


	//   ....[170]....
        /*7ae4*/ 	.word	0xffffffff


	//   ....[171]....
        /*7ae8*/ 	.word	0xffffffff


	//   ....[172]....
        /*7aec*/ 	.word	0xffffffff


	//   ....[173]....
        /*7af0*/ 	.word	0xffffffff


	//   ....[174]....
        /*7af4*/ 	.word	0xffffffff


	//   ....[175]....
        /*7af8*/ 	.word	0xffffffff


	//   ....[176]....
        /*7afc*/ 	.word	0xffffffff


	//   ....[177]....
        /*7b00*/ 	.word	0xffffffff


	//   ....[178]....
        /*7b04*/ 	.word	0xffffffff


	//   ....[179]....
        /*7b08*/ 	.word	0xffffffff


	//   ....[180]....
        /*7b0c*/ 	.word	0xffffffff


	//   ....[181]....
        /*7b10*/ 	.word	0xffffffff


	//   ....[182]....
        /*7b14*/ 	.word	0xffffffff


	//   ....[183]....
        /*7b18*/ 	.word	0xffffffff


	//   ....[184]....
        /*7b1c*/ 	.word	0xffffffff


	//   ....[185]....
        /*7b20*/ 	.word	0xffffffff


	//   ....[186]....
        /*7b24*/ 	.word	0xffffffff


	//   ....[187]....
        /*7b28*/ 	.word	0xffffffff


	//   ....[188]....
        /*7b2c*/ 	.word	0xffffffff


	//   ....[189]....
        /*7b30*/ 	.word	0xffffffff


	//   ....[190]....
        /*7b34*/ 	.word	0xffffffff


	//   ....[191]....
        /*7b38*/ 	.word	0xffffffff


	//   ....[192]....
        /*7b3c*/ 	.word	0xffffffff


	//   ....[193]....
        /*7b40*/ 	.word	0xffffffff


	//   ....[194]....
        /*7b44*/ 	.word	0xffffffff


	//   ....[195]....
        /*7b48*/ 	.word	0xffffffff


	//   ....[196]....
        /*7b4c*/ 	.word	0xffffffff


	//   ....[197]....
        /*7b50*/ 	.word	0xffffffff


	//   ....[198]....
        /*7b54*/ 	.word	0xffffffff


	//   ....[199]....
        /*7b58*/ 	.word	0xffffffff


	//   ....[200]....
        /*7b5c*/ 	.word	0xffffffff


	//   ....[201]....
        /*7b60*/ 	.word	0xffffffff


	//   ....[202]....
        /*7b64*/ 	.word	0xffffffff


	//   ....[203]....
        /*7b68*/ 	.word	0xffffffff


	//   ....[204]....
        /*7b6c*/ 	.word	0xffffffff


	//   ....[205]....
        /*7b70*/ 	.word	0xffffffff


	//   ....[206]....
        /*7b74*/ 	.word	0xffffffff


	//   ....[207]....
        /*7b78*/ 	.word	0xffffffff


	//   ....[208]....
        /*7b7c*/ 	.word	0xffffffff


	//   ....[209]....
        /*7b80*/ 	.word	0xffffffff


	//   ....[210]....
        /*7b84*/ 	.word	0xffffffff


	//   ....[211]....
        /*7b88*/ 	.word	0xffffffff


	//   ....[212]....
        /*7b8c*/ 	.word	0xffffffff


	//   ....[213]....
        /*7b90*/ 	.word	0xffffffff


	//   ....[214]....
        /*7b94*/ 	.word	0xffffffff


	//   ....[215]....
        /*7b98*/ 	.word	0xffffffff


	//   ....[216]....
        /*7b9c*/ 	.word	0xffffffff


	//   ....[217]....
        /*7ba0*/ 	.word	0xffffffff


	//   ....[218]....
        /*7ba4*/ 	.word	0xffffffff


	//   ....[219]....
        /*7ba8*/ 	.word	0xffffffff


	//   ....[220]....
        /*7bac*/ 	.word	0xffffffff


	//   ....[221]....
        /*7bb0*/ 	.word	0xffffffff


	//   ....[222]....
        /*7bb4*/ 	.word	0xffffffff


	//   ....[223]....
        /*7bb8*/ 	.word	0xffffffff


	//   ....[224]....
        /*7bbc*/ 	.word	0xffffffff


	//   ....[225]....
        /*7bc0*/ 	.word	0xffffffff


	//   ....[226]....
        /*7bc4*/ 	.word	0xffffffff


	//   ....[227]....
        /*7bc8*/ 	.word	0xffffffff


	//   ....[228]....
        /*7bcc*/ 	.word	0xffffffff


	//   ....[229]....
        /*7bd0*/ 	.word	0xffffffff


	//   ....[230]....
        /*7bd4*/ 	.word	0xffffffff


	//   ....[231]....
        /*7bd8*/ 	.word	0xffffffff


	//   ....[232]....
        /*7bdc*/ 	.word	0xffffffff


	//   ....[233]....
        /*7be0*/ 	.word	0xffffffff


	//   ....[234]....
        /*7be4*/ 	.word	0xffffffff


	//   ....[235]....
        /*7be8*/ 	.word	0xffffffff


	//   ....[236]....
        /*7bec*/ 	.word	0xffffffff


	//   ....[237]....
        /*7bf0*/ 	.word	0xffffffff


	//   ....[238]....
        /*7bf4*/ 	.word	0xffffffff


	//   ....[239]....
        /*7bf8*/ 	.word	0xffffffff


	//   ....[240]....
        /*7bfc*/ 	.word	0xffffffff


	//   ....[241]....
        /*7c00*/ 	.word	0xffffffff


	//   ....[242]....
        /*7c04*/ 	.word	0xffffffff


	//   ....[243]....
        /*7c08*/ 	.word	0xffffffff


	//   ....[244]....
        /*7c0c*/ 	.word	0xffffffff


	//   ....[245]....
        /*7c10*/ 	.word	0xffffffff


	//   ....[246]....
        /*7c14*/ 	.word	0xffffffff


	//   ....[247]....
        /*7c18*/ 	.word	0xffffffff


	//   ....[248]....
        /*7c1c*/ 	.word	0xffffffff


	//   ....[249]....
        /*7c20*/ 	.word	0xffffffff


	//   ....[250]....
        /*7c24*/ 	.word	0xffffffff


	//   ....[251]....
        /*7c28*/ 	.word	0xffffffff


	//   ....[252]....
        /*7c2c*/ 	.word	0xffffffff


	//   ....[253]....
        /*7c30*/ 	.word	0xffffffff


	//   ....[254]....
        /*7c34*/ 	.word	0xffffffff


	//   ....[255]....
        /*7c38*/ 	.word	0xffffffff


	//   ....[0]....
        /*7c3c*/ 	.word	0xffffffff


	//   ....[1]....
        /*7c40*/ 	.word	0xffffffff


	//   ....[2]....
        /*7c44*/ 	.word	0xffffffff


	//   ....[3]....
        /*7c48*/ 	.word	0xffffffff


	//   ....[4]....
        /*7c4c*/ 	.word	0xffffffff


	//   ....[5]....
        /*7c50*/ 	.word	0xffffffff


	//   ....[6]....
        /*7c54*/ 	.word	0xffffffff


	//   ....[7]....
        /*7c58*/ 	.word	0xffffffff


	//   ....[8]....
        /*7c5c*/ 	.word	0xffffffff


	//   ....[9]....
        /*7c60*/ 	.word	0xffffffff


	//   ....[10]....
        /*7c64*/ 	.word	0xffffffff


	//   ....[11]....
        /*7c68*/ 	.word	0xffffffff


	//   ....[12]....
        /*7c6c*/ 	.word	0xffffffff


	//   ....[13]....
        /*7c70*/ 	.word	0xffffffff


	//   ....[14]....
        /*7c74*/ 	.word	0xffffffff


	//   ....[15]....
        /*7c78*/ 	.word	0xffffffff


	//   ....[16]....
        /*7c7c*/ 	.word	0xffffffff


	//   ....[17]....
        /*7c80*/ 	.word	0xffffffff


	//   ....[18]....
        /*7c84*/ 	.word	0xffffffff


	//   ....[19]....
        /*7c88*/ 	.word	0xffffffff


	//   ....[20]....
        /*7c8c*/ 	.word	0xffffffff


	//   ....[21]....
        /*7c90*/ 	.word	0xffffffff


	//   ....[22]....
        /*7c94*/ 	.word	0xffffffff


	//   ....[23]....
        /*7c98*/ 	.word	0xffffffff


	//   ....[24]....
        /*7c9c*/ 	.word	0xffffffff


	//   ....[25]....
        /*7ca0*/ 	.word	0xffffffff


	//   ....[26]....
        /*7ca4*/ 	.word	0xffffffff


	//   ....[27]....
        /*7ca8*/ 	.word	0xffffffff


	//   ....[28]....
        /*7cac*/ 	.word	0xffffffff


	//   ....[29]....
        /*7cb0*/ 	.word	0xffffffff


	//   ....[30]....
        /*7cb4*/ 	.word	0xffffffff


	//   ....[31]....
        /*7cb8*/ 	.word	0xffffffff


	//   ....[32]....
        /*7cbc*/ 	.word	0xffffffff


	//   ....[33]....
        /*7cc0*/ 	.word	0xffffffff


	//   ....[34]....
        /*7cc4*/ 	.word	0xffffffff


	//   ....[35]....
        /*7cc8*/ 	.word	0xffffffff


	//   ....[36]....
        /*7ccc*/ 	.word	0xffffffff


	//   ....[37]....
        /*7cd0*/ 	.word	0xffffffff


	//   ....[38]....
        /*7cd4*/ 	.word	0xffffffff


	//   ....[39]....
        /*7cd8*/ 	.word	0xffffffff


	//   ....[40]....
        /*7cdc*/ 	.word	0xffffffff


	//   ....[41]....
        /*7ce0*/ 	.word	0xffffffff


	//   ....[42]....
        /*7ce4*/ 	.word	0xffffffff


	//   ....[43]....
        /*7ce8*/ 	.word	0xffffffff


	//   ....[44]....
        /*7cec*/ 	.word	0xffffffff


	//   ....[45]....
        /*7cf0*/ 	.word	0xffffffff


	//   ....[46]....
        /*7cf4*/ 	.word	0xffffffff


	//   ....[47]....
        /*7cf8*/ 	.word	0xffffffff


	//   ....[48]....
        /*7cfc*/ 	.word	0xffffffff


	//   ....[49]....
        /*7d00*/ 	.word	0xffffffff


	//   ....[50]....
        /*7d04*/ 	.word	0xffffffff


	//   ....[51]....
        /*7d08*/ 	.word	0xffffffff


	//   ....[52]....
        /*7d0c*/ 	.word	0xffffffff


	//   ....[53]....
        /*7d10*/ 	.word	0xffffffff


	//   ....[54]....
        /*7d14*/ 	.word	0xffffffff


	//   ....[55]....
        /*7d18*/ 	.word	0xffffffff


	//   ....[56]....
        /*7d1c*/ 	.word	0xffffffff


	//   ....[57]....
        /*7d20*/ 	.word	0xffffffff


	//   ....[58]....
        /*7d24*/ 	.word	0xffffffff


	//   ....[59]....
        /*7d28*/ 	.word	0xffffffff


	//   ....[60]....
        /*7d2c*/ 	.word	0xffffffff


	//   ....[61]....
        /*7d30*/ 	.word	0xffffffff


	//   ....[62]....
        /*7d34*/ 	.word	0xffffffff


	//   ....[63]....
        /*7d38*/ 	.word	0xffffffff


	//   ....[64]....
        /*7d3c*/ 	.word	0xffffffff


	//   ....[65]....
        /*7d40*/ 	.word	0xffffffff


	//   ....[66]....
        /*7d44*/ 	.word	0xffffffff


	//   ....[67]....
        /*7d48*/ 	.word	0xffffffff


	//   ....[68]....
        /*7d4c*/ 	.word	0xffffffff


	//   ....[69]....
        /*7d50*/ 	.word	0xffffffff


	//   ....[70]....
        /*7d54*/ 	.word	0xffffffff


	//   ....[71]....
        /*7d58*/ 	.word	0xffffffff


	//   ....[72]....
        /*7d5c*/ 	.word	0xffffffff


	//   ....[73]....
        /*7d60*/ 	.word	0xffffffff


	//   ....[74]....
        /*7d64*/ 	.word	0xffffffff


	//   ....[75]....
        /*7d68*/ 	.word	0xffffffff


	//   ....[76]....
        /*7d6c*/ 	.word	0xffffffff


	//   ....[77]....
        /*7d70*/ 	.word	0xffffffff


	//   ....[78]....
        /*7d74*/ 	.word	0xffffffff


	//   ....[79]....
        /*7d78*/ 	.word	0xffffffff


	//   ....[80]....
        /*7d7c*/ 	.word	0xffffffff


	//   ....[81]....
        /*7d80*/ 	.word	0xffffffff


	//   ....[82]....
        /*7d84*/ 	.word	0xffffffff


	//   ....[83]....
        /*7d88*/ 	.word	0xffffffff


	//   ....[84]....
        /*7d8c*/ 	.word	0xffffffff


	//   ....[85]....
        /*7d90*/ 	.word	0xffffffff


	//   ....[86]....
        /*7d94*/ 	.word	0xffffffff


	//   ....[87]....
        /*7d98*/ 	.word	0xffffffff


	//   ....[88]....
        /*7d9c*/ 	.word	0xffffffff


	//   ....[89]....
        /*7da0*/ 	.word	0xffffffff


	//   ....[90]....
        /*7da4*/ 	.word	0xffffffff


	//   ....[91]....
        /*7da8*/ 	.word	0xffffffff


	//   ....[92]....
        /*7dac*/ 	.word	0xffffffff


	//   ....[93]....
        /*7db0*/ 	.word	0xffffffff


	//   ....[94]....
        /*7db4*/ 	.word	0xffffffff


	//   ....[95]....
        /*7db8*/ 	.word	0xffffffff


	//   ....[96]....
        /*7dbc*/ 	.word	0xffffffff


	//   ....[97]....
        /*7dc0*/ 	.word	0xffffffff


	//   ....[98]....
        /*7dc4*/ 	.word	0xffffffff


	//   ....[99]....
        /*7dc8*/ 	.word	0xffffffff


	//   ....[100]....
        /*7dcc*/ 	.word	0xffffffff


	//   ....[101]....
        /*7dd0*/ 	.word	0xffffffff


	//   ....[102]....
        /*7dd4*/ 	.word	0xffffffff


	//   ....[103]....
        /*7dd8*/ 	.word	0xffffffff


	//   ....[104]....
        /*7ddc*/ 	.word	0xffffffff


	//   ....[105]....
        /*7de0*/ 	.word	0xffffffff


	//   ....[106]....
        /*7de4*/ 	.word	0xffffffff


	//   ....[107]....
        /*7de8*/ 	.word	0xffffffff


	//   ....[108]....
        /*7dec*/ 	.word	0xffffffff


	//   ....[109]....
        /*7df0*/ 	.word	0xffffffff


	//   ....[110]....
        /*7df4*/ 	.word	0xffffffff


	//   ....[111]....
        /*7df8*/ 	.word	0xffffffff


	//   ....[112]....
        /*7dfc*/ 	.word	0xffffffff


	//   ....[113]....
        /*7e00*/ 	.word	0xffffffff


	//   ....[114]....
        /*7e04*/ 	.word	0xffffffff


	//   ....[115]....
        /*7e08*/ 	.word	0xffffffff


	//   ....[116]....
        /*7e0c*/ 	.word	0xffffffff


	//   ....[117]....
        /*7e10*/ 	.word	0xffffffff


	//   ....[118]....
        /*7e14*/ 	.word	0xffffffff


	//   ....[119]....
        /*7e18*/ 	.word	0xffffffff


	//   ....[120]....
        /*7e1c*/ 	.word	0xffffffff


	//   ....[121]....
        /*7e20*/ 	.word	0xffffffff


	//   ....[122]....
        /*7e24*/ 	.word	0xffffffff


	//   ....[123]....
        /*7e28*/ 	.word	0xffffffff


	//   ....[124]....
        /*7e2c*/ 	.word	0xffffffff


	//   ....[125]....
        /*7e30*/ 	.word	0xffffffff


	//   ....[126]....
        /*7e34*/ 	.word	0xffffffff


	//   ....[127]....
        /*7e38*/ 	.word	0xffffffff


	//   ....[128]....
        /*7e3c*/ 	.word	0xffffffff


	//   ....[129]....
        /*7e40*/ 	.word	0xffffffff


	//   ....[130]....
        /*7e44*/ 	.word	0xffffffff


	//   ....[131]....
        /*7e48*/ 	.word	0xffffffff


	//   ....[132]....
        /*7e4c*/ 	.word	0xffffffff


	//   ....[133]....
        /*7e50*/ 	.word	0xffffffff


	//   ....[134]....
        /*7e54*/ 	.word	0xffffffff


	//   ....[135]....
        /*7e58*/ 	.word	0xffffffff


	//   ....[136]....
        /*7e5c*/ 	.word	0xffffffff


	//   ....[137]....
        /*7e60*/ 	.word	0xffffffff


	//   ....[138]....
        /*7e64*/ 	.word	0xffffffff


	//   ....[139]....
        /*7e68*/ 	.word	0xffffffff


	//   ....[140]....
        /*7e6c*/ 	.word	0xffffffff


	//   ....[141]....
        /*7e70*/ 	.word	0xffffffff


	//   ....[142]....
        /*7e74*/ 	.word	0xffffffff


	//   ....[143]....
        /*7e78*/ 	.word	0xffffffff


	//   ....[144]....
        /*7e7c*/ 	.word	0xffffffff


	//   ....[145]....
        /*7e80*/ 	.word	0xffffffff


	//   ....[146]....
        /*7e84*/ 	.word	0xffffffff


	//   ....[147]....
        /*7e88*/ 	.word	0xffffffff


	//   ....[148]....
        /*7e8c*/ 	.word	0xffffffff


	//   ....[149]....
        /*7e90*/ 	.word	0xffffffff


	//   ....[150]....
        /*7e94*/ 	.word	0xffffffff


	//   ....[151]....
        /*7e98*/ 	.word	0xffffffff


	//   ....[152]....
        /*7e9c*/ 	.word	0xffffffff


	//   ....[153]....
        /*7ea0*/ 	.word	0xffffffff


	//   ....[154]....
        /*7ea4*/ 	.word	0xffffffff


	//   ....[155]....
        /*7ea8*/ 	.word	0xffffffff


	//   ....[156]....
        /*7eac*/ 	.word	0xffffffff


	//   ....[157]....
        /*7eb0*/ 	.word	0xffffffff


	//   ....[158]....
        /*7eb4*/ 	.word	0xffffffff


	//   ....[159]....
        /*7eb8*/ 	.word	0xffffffff


	//   ....[160]....
        /*7ebc*/ 	.word	0xffffffff


	//   ....[161]....
        /*7ec0*/ 	.word	0xffffffff


	//   ....[162]....
        /*7ec4*/ 	.word	0xffffffff


	//   ....[163]....
        /*7ec8*/ 	.word	0xffffffff


	//   ....[164]....
        /*7ecc*/ 	.word	0xffffffff


	//   ....[165]....
        /*7ed0*/ 	.word	0xffffffff


	//   ....[166]....
        /*7ed4*/ 	.word	0xffffffff


	//   ....[167]....
        /*7ed8*/ 	.word	0xffffffff


	//   ....[168]....
        /*7edc*/ 	.word	0xffffffff


	//   ....[169]....
        /*7ee0*/ 	.word	0xffffffff


	//   ....[170]....
        /*7ee4*/ 	.word	0xffffffff


	//   ....[171]....
        /*7ee8*/ 	.word	0xffffffff


	//   ....[172]....
        /*7eec*/ 	.word	0xffffffff


	//   ....[173]....
        /*7ef0*/ 	.word	0xffffffff


	//   ....[174]....
        /*7ef4*/ 	.word	0xffffffff


	//   ....[175]....
        /*7ef8*/ 	.word	0xffffffff


	//   ....[176]....
        /*7efc*/ 	.word	0xffffffff


	//   ....[177]....
        /*7f00*/ 	.word	0xffffffff


	//   ....[178]....
        /*7f04*/ 	.word	0xffffffff


	//   ....[179]....
        /*7f08*/ 	.word	0xffffffff


	//   ....[180]....
        /*7f0c*/ 	.word	0xffffffff


	//   ....[181]....
        /*7f10*/ 	.word	0xffffffff


	//   ....[182]....
        /*7f14*/ 	.word	0xffffffff


	//   ....[183]....
        /*7f18*/ 	.word	0xffffffff


	//   ....[184]....
        /*7f1c*/ 	.word	0xffffffff


	//   ....[185]....
        /*7f20*/ 	.word	0xffffffff


	//   ....[186]....
        /*7f24*/ 	.word	0xffffffff


	//   ....[187]....
        /*7f28*/ 	.word	0xffffffff


	//   ....[188]....
        /*7f2c*/ 	.word	0xffffffff


	//   ....[189]....
        /*7f30*/ 	.word	0xffffffff


	//   ....[190]....
        /*7f34*/ 	.word	0xffffffff


	//   ....[191]....
        /*7f38*/ 	.word	0xffffffff


	//   ....[192]....
        /*7f3c*/ 	.word	0xffffffff


	//   ....[193]....
        /*7f40*/ 	.word	0xffffffff


	//   ....[194]....
        /*7f44*/ 	.word	0xffffffff


	//   ....[195]....
        /*7f48*/ 	.word	0xffffffff


	//   ....[196]....
        /*7f4c*/ 	.word	0xffffffff


	//   ....[197]....
        /*7f50*/ 	.word	0xffffffff


	//   ....[198]....
        /*7f54*/ 	.word	0xffffffff


	//   ....[199]....
        /*7f58*/ 	.word	0xffffffff


	//   ....[200]....
        /*7f5c*/ 	.word	0xffffffff


	//   ....[201]....
        /*7f60*/ 	.word	0xffffffff


	//   ....[202]....
        /*7f64*/ 	.word	0xffffffff


	//   ....[203]....
        /*7f68*/ 	.word	0xffffffff


	//   ....[204]....
        /*7f6c*/ 	.word	0xffffffff


	//   ....[205]....
        /*7f70*/ 	.word	0xffffffff


	//   ....[206]....
        /*7f74*/ 	.word	0xffffffff


	//   ....[207]....
        /*7f78*/ 	.word	0xffffffff


	//   ....[208]....
        /*7f7c*/ 	.word	0xffffffff


	//   ....[209]....
        /*7f80*/ 	.word	0xffffffff


	//   ....[210]....
        /*7f84*/ 	.word	0xffffffff


	//   ....[211]....
        /*7f88*/ 	.word	0xffffffff


	//   ....[212]....
        /*7f8c*/ 	.word	0xffffffff


	//   ....[213]....
        /*7f90*/ 	.word	0xffffffff


	//   ....[214]....
        /*7f94*/ 	.word	0xffffffff


	//   ....[215]....
        /*7f98*/ 	.word	0xffffffff


	//   ....[216]....
        /*7f9c*/ 	.word	0xffffffff


	//   ....[217]....
        /*7fa0*/ 	.word	0xffffffff


	//   ....[218]....
        /*7fa4*/ 	.word	0xffffffff


	//   ....[219]....
        /*7fa8*/ 	.word	0xffffffff


	//   ....[220]....
        /*7fac*/ 	.word	0xffffffff


	//   ....[221]....
        /*7fb0*/ 	.word	0xffffffff


	//   ....[222]....
        /*7fb4*/ 	.word	0xffffffff


	//   ....[223]....
        /*7fb8*/ 	.word	0xffffffff


	//   ....[224]....
        /*7fbc*/ 	.word	0xffffffff


	//   ....[225]....
        /*7fc0*/ 	.word	0xffffffff


	//   ....[226]....
        /*7fc4*/ 	.word	0xffffffff


	//   ....[227]....
        /*7fc8*/ 	.word	0xffffffff


	//   ....[228]....
        /*7fcc*/ 	.word	0xffffffff


	//   ....[229]....
        /*7fd0*/ 	.word	0xffffffff


	//   ....[230]....
        /*7fd4*/ 	.word	0xffffffff


	//   ....[231]....
        /*7fd8*/ 	.word	0xffffffff


	//   ....[232]....
        /*7fdc*/ 	.word	0xffffffff


	//   ....[233]....
        /*7fe0*/ 	.word	0xffffffff


	//   ....[234]....
        /*7fe4*/ 	.word	0xffffffff


	//   ....[235]....
        /*7fe8*/ 	.word	0xffffffff


	//   ....[236]....
        /*7fec*/ 	.word	0xffffffff


	//   ....[237]....
        /*7ff0*/ 	.word	0xffffffff


	//   ....[238]....
        /*7ff4*/ 	.word	0xffffffff


	//   ....[239]....
        /*7ff8*/ 	.word	0xffffffff


	//   ....[240]....
        /*7ffc*/ 	.word	0xffffffff


	//   ....[241]....
        /*8000*/ 	.word	0xffffffff


	//   ....[242]....
        /*8004*/ 	.word	0xffffffff


	//   ....[243]....
        /*8008*/ 	.word	0xffffffff


	//   ....[244]....
        /*800c*/ 	.word	0xffffffff


	//   ....[245]....
        /*8010*/ 	.word	0xffffffff


	//   ....[246]....
        /*8014*/ 	.word	0xffffffff


	//   ....[247]....
        /*8018*/ 	.word	0xffffffff


	//   ....[248]....
        /*801c*/ 	.word	0xffffffff


	//   ....[249]....
        /*8020*/ 	.word	0xffffffff


	//   ....[250]....
        /*8024*/ 	.word	0xffffffff


	//   ....[251]....
        /*8028*/ 	.word	0xffffffff


	//   ....[252]....
        /*802c*/ 	.word	0xffffffff


	//   ....[253]....
        /*8030*/ 	.word	0xffffffff


	//   ....[254]....
        /*8034*/ 	.word	0xffffffff


	//   ....[255]....
        /*8038*/ 	.word	0xffffffff


	//----- nvinfo : EIATTR_COOP_GROUP_INSTR_OFFSETS
	.align		4
.L_239:
        /*803c*/ 	.byte	0x04, 0x28
        /*803e*/ 	.short	(.L_241 - .L_240)


	//   ....[0]....
.L_240:
        /*8040*/ 	.word	0x00000050


	//   ....[1]....
        /*8044*/ 	.word	0x00000070


	//   ....[2]....
        /*8048*/ 	.word	0x00000080


	//   ....[3]....
        /*804c*/ 	.word	0x00000090


	//   ....[4]....
        /*8050*/ 	.word	0x000000a0


	//   ....[5]....
        /*8054*/ 	.word	0x000000d0


	//   ....[6]....
        /*8058*/ 	.word	0x000000e0


	//   ....[7]....
        /*805c*/ 	.word	0x000000f0


	//   ....[8]....
        /*8060*/ 	.word	0x00000100


	//   ....[9]....
        /*8064*/ 	.word	0x00000130


	//   ....[10]....
        /*8068*/ 	.word	0x00000140


	//   ....[11]....
        /*806c*/ 	.word	0x00000150


	//   ....[12]....
        /*8070*/ 	.word	0x00000160


	//   ....[13]....
        /*8074*/ 	.word	0x00000190


	//   ....[14]....
        /*8078*/ 	.word	0x000001a0


	//   ....[15]....
        /*807c*/ 	.word	0x000001b0


	//   ....[16]....
        /*8080*/ 	.word	0x000001c0


	//   ....[17]....
        /*8084*/ 	.word	0x000001f0


	//   ....[18]....
        /*8088*/ 	.word	0x00000200


	//   ....[19]....
        /*808c*/ 	.word	0x00000210


	//   ....[20]....
        /*8090*/ 	.word	0x00000220


	//   ....[21]....
        /*8094*/ 	.word	0x00000250


	//   ....[22]....
        /*8098*/ 	.word	0x00000260


	//   ....[23]....
        /*809c*/ 	.word	0x00000270


	//   ....[24]....
        /*80a0*/ 	.word	0x00000280


	//   ....[25]....
        /*80a4*/ 	.word	0x000002b0


	//   ....[26]....
        /*80a8*/ 	.word	0x000002c0


	//   ....[27]....
        /*80ac*/ 	.word	0x000002d0


	//   ....[28]....
        /*80b0*/ 	.word	0x000002e0


	//   ....[29]....
        /*80b4*/ 	.word	0x00000310


	//   ....[30]....
        /*80b8*/ 	.word	0x00000320


	//   ....[31]....
        /*80bc*/ 	.word	0x00000330


	//   ....[32]....
        /*80c0*/ 	.word	0x00000340


	//   ....[33]....
        /*80c4*/ 	.word	0x00000370


	//   ....[34]....
        /*80c8*/ 	.word	0x00000380


	//   ....[35]....
        /*80cc*/ 	.word	0x00000390


	//   ....[36]....
        /*80d0*/ 	.word	0x000003a0


	//   ....[37]....
        /*80d4*/ 	.word	0x000003d0


	//   ....[38]....
        /*80d8*/ 	.word	0x000003e0


	//   ....[39]....
        /*80dc*/ 	.word	0x000003f0


	//   ....[40]....
        /*80e0*/ 	.word	0x00000400


	//   ....[41]....
        /*80e4*/ 	.word	0x00000430


	//   ....[42]....
        /*80e8*/ 	.word	0x00000440


	//   ....[43]....
        /*80ec*/ 	.word	0x00000450


	//   ....[44]....
        /*80f0*/ 	.word	0x00000460


	//   ....[45]....
        /*80f4*/ 	.word	0x00000490


	//   ....[46]....
        /*80f8*/ 	.word	0x000004a0


	//   ....[47]....
        /*80fc*/ 	.word	0x000004b0


	//   ....[48]....
        /*8100*/ 	.word	0x000004c0


	//   ....[49]....
        /*8104*/ 	.word	0x000004f0


	//   ....[50]....
        /*8108*/ 	.word	0x00000500


	//   ....[51]....
        /*810c*/ 	.word	0x00000510


	//   ....[52]....
        /*8110*/ 	.word	0x00000520


	//   ....[53]....
        /*8114*/ 	.word	0x00000550


	//   ....[54]....
        /*8118*/ 	.word	0x00000560


	//   ....[55]....
        /*811c*/ 	.word	0x00000570


	//   ....[56]....
        /*8120*/ 	.word	0x00000580


	//   ....[57]....
        /*8124*/ 	.word	0x000005b0


	//   ....[58]....
        /*8128*/ 	.word	0x000005c0


	//   ....[59]....
        /*812c*/ 	.word	0x000005d0


	//   ....[60]....
        /*8130*/ 	.word	0x000005e0


	//   ....[61]....
        /*8134*/ 	.word	0x00000610


	//   ....[62]....
        /*8138*/ 	.word	0x00000620


	//   ....[63]....
        /*813c*/ 	.word	0x00000630


	//   ....[64]....
        /*8140*/ 	.word	0x00000640


	//   ....[65]....
        /*8144*/ 	.word	0x00000670


	//   ....[66]....
        /*8148*/ 	.word	0x00000680


	//   ....[67]....
        /*814c*/ 	.word	0x00000690


	//   ....[68]....
        /*8150*/ 	.word	0x000006a0


	//   ....[69]....
        /*8154*/ 	.word	0x000006d0


	//   ....[70]....
        /*8158*/ 	.word	0x000006e0


	//   ....[71]....
        /*815c*/ 	.word	0x000006f0


	//   ....[72]....
        /*8160*/ 	.word	0x00000700


	//   ....[73]....
        /*8164*/ 	.word	0x00000730


	//   ....[74]....
        /*8168*/ 	.word	0x00000740


	//   ....[75]....
        /*816c*/ 	.word	0x00000750


	//   ....[76]....
        /*8170*/ 	.word	0x00000760


	//   ....[77]....
        /*8174*/ 	.word	0x00000790


	//   ....[78]....
        /*8178*/ 	.word	0x000007a0


	//   ....[79]....
        /*817c*/ 	.word	0x000007b0


	//   ....[80]....
        /*8180*/ 	.word	0x000007c0


	//   ....[81]....
        /*8184*/ 	.word	0x000007f0


	//   ....[82]....
        /*8188*/ 	.word	0x00000800


	//   ....[83]....
        /*818c*/ 	.word	0x00000810


	//   ....[84]....
        /*8190*/ 	.word	0x00000820


	//   ....[85]....
        /*8194*/ 	.word	0x00000850


	//   ....[86]....
        /*8198*/ 	.word	0x00000860


	//   ....[87]....
        /*819c*/ 	.word	0x00000870


	//   ....[88]....
        /*81a0*/ 	.word	0x00000880


	//   ....[89]....
        /*81a4*/ 	.word	0x000008b0


	//   ....[90]....
        /*81a8*/ 	.word	0x000008c0


	//   ....[91]....
        /*81ac*/ 	.word	0x000008d0


	//   ....[92]....
        /*81b0*/ 	.word	0x000008e0


	//   ....[93]....
        /*81b4*/ 	.word	0x00000910


	//   ....[94]....
        /*81b8*/ 	.word	0x00000920


	//   ....[95]....
        /*81bc*/ 	.word	0x00000930


	//   ....[96]....
        /*81c0*/ 	.word	0x00000940


	//   ....[97]....
        /*81c4*/ 	.word	0x00000970


	//   ....[98]....
        /*81c8*/ 	.word	0x00000980


	//   ....[99]....
        /*81cc*/ 	.word	0x00000990


	//   ....[100]....
        /*81d0*/ 	.word	0x000009a0


	//   ....[101]....
        /*81d4*/ 	.word	0x000009d0


	//   ....[102]....
        /*81d8*/ 	.word	0x000009e0


	//   ....[103]....
        /*81dc*/ 	.word	0x000009f0


	//   ....[104]....
        /*81e0*/ 	.word	0x00000a00


	//   ....[105]....
        /*81e4*/ 	.word	0x00000a30


	//   ....[106]....
        /*81e8*/ 	.word	0x00000a40


	//   ....[107]....
        /*81ec*/ 	.word	0x00000a50


	//   ....[108]....
        /*81f0*/ 	.word	0x00000a60


	//   ....[109]....
        /*81f4*/ 	.word	0x00000a90


	//   ....[110]....
        /*81f8*/ 	.word	0x00000aa0


	//   ....[111]....
        /*81fc*/ 	.word	0x00000ab0


	//   ....[112]....
        /*8200*/ 	.word	0x00000ac0


	//   ....[113]....
        /*8204*/ 	.word	0x00000af0


	//   ....[114]....
        /*8208*/ 	.word	0x00000b00


	//   ....[115]....
        /*820c*/ 	.word	0x00000b10


	//   ....[116]....
        /*8210*/ 	.word	0x00000b20


	//   ....[117]....
        /*8214*/ 	.word	0x00000b50


	//   ....[118]....
        /*8218*/ 	.word	0x00000b60


	//   ....[119]....
        /*821c*/ 	.word	0x00000b70


	//   ....[120]....
        /*8220*/ 	.word	0x00000b80


	//   ....[121]....
        /*8224*/ 	.word	0x00000bb0


	//   ....[122]....
        /*8228*/ 	.word	0x00000bc0


	//   ....[123]....
        /*822c*/ 	.word	0x00000bd0


	//   ....[124]....
        /*8230*/ 	.word	0x00000be0


	//   ....[125]....
        /*8234*/ 	.word	0x00000c10


	//   ....[126]....
        /*8238*/ 	.word	0x00000c20


	//   ....[127]....
        /*823c*/ 	.word	0x00000c30


	//   ....[128]....
        /*8240*/ 	.word	0x00000c40


	//   ....[129]....
        /*8244*/ 	.word	0x00000c70


	//   ....[130]....
        /*8248*/ 	.word	0x00000c80


	//   ....[131]....
        /*824c*/ 	.word	0x00000c90


	//   ....[132]....
        /*8250*/ 	.word	0x00000ca0


	//   ....[133]....
        /*8254*/ 	.word	0x00000cd0


	//   ....[134]....
        /*8258*/ 	.word	0x00000ce0


	//   ....[135]....
        /*825c*/ 	.word	0x00000cf0


	//   ....[136]....
        /*8260*/ 	.word	0x00000d00


	//   ....[137]....
        /*8264*/ 	.word	0x00000d30


	//   ....[138]....
        /*8268*/ 	.word	0x00000d40


	//   ....[139]....
        /*826c*/ 	.word	0x00000d50


	//   ....[140]....
        /*8270*/ 	.word	0x00000d60


	//   ....[141]....
        /*8274*/ 	.word	0x00000d90


	//   ....[142]....
        /*8278*/ 	.word	0x00000da0


	//   ....[143]....
        /*827c*/ 	.word	0x00000db0


	//   ....[144]....
        /*8280*/ 	.word	0x00000dc0


	//   ....[145]....
        /*8284*/ 	.word	0x00000df0


	//   ....[146]....
        /*8288*/ 	.word	0x00000e00


	//   ....[147]....
        /*828c*/ 	.word	0x00000e10


	//   ....[148]....
        /*8290*/ 	.word	0x00000e20


	//   ....[149]....
        /*8294*/ 	.word	0x00000e50


	//   ....[150]....
        /*8298*/ 	.word	0x00000e60


	//   ....[151]....
        /*829c*/ 	.word	0x00000e70


	//   ....[152]....
        /*82a0*/ 	.word	0x00000e80


	//   ....[153]....
        /*82a4*/ 	.word	0x00000eb0


	//   ....[154]....
        /*82a8*/ 	.word	0x00000ec0


	//   ....[155]....
        /*82ac*/ 	.word	0x00000ed0


	//   ....[156]....
        /*82b0*/ 	.word	0x00000ee0


	//   ....[157]....
        /*82b4*/ 	.word	0x00000f10


	//   ....[158]....
        /*82b8*/ 	.word	0x00000f20


	//   ....[159]....
        /*82bc*/ 	.word	0x00000f30


	//   ....[160]....
        /*82c0*/ 	.word	0x00000f40


	//   ....[161]....
        /*82c4*/ 	.word	0x00000f70


	//   ....[162]....
        /*82c8*/ 	.word	0x00000f80


	//   ....[163]....
        /*82cc*/ 	.word	0x00000f90


	//   ....[164]....
        /*82d0*/ 	.word	0x00000fa0


	//   ....[165]....
        /*82d4*/ 	.word	0x00000fd0


	//   ....[166]....
        /*82d8*/ 	.word	0x00000fe0


	//   ....[167]....
        /*82dc*/ 	.word	0x00000ff0


	//   ....[168]....
        /*82e0*/ 	.word	0x00001000


	//   ....[169]....
        /*82e4*/ 	.word	0x00001030


	//   ....[170]....
        /*82e8*/ 	.word	0x00001040


	//   ....[171]....
        /*82ec*/ 	.word	0x00001050


	//   ....[172]....
        /*82f0*/ 	.word	0x00001060


	//   ....[173]....
        /*82f4*/ 	.word	0x00001090


	//   ....[174]....
        /*82f8*/ 	.word	0x000010a0


	//   ....[175]....
        /*82fc*/ 	.word	0x000010b0


	//   ....[176]....
        /*8300*/ 	.word	0x000010c0


	//   ....[177]....
        /*8304*/ 	.word	0x000010f0


	//   ....[178]....
        /*8308*/ 	.word	0x00001100


	//   ....[179]....
        /*830c*/ 	.word	0x00001110


	//   ....[180]....
        /*8310*/ 	.word	0x00001120


	//   ....[181]....
        /*8314*/ 	.word	0x00001150


	//   ....[182]....
        /*8318*/ 	.word	0x00001160


	//   ....[183]....
        /*831c*/ 	.word	0x00001170


	//   ....[184]....
        /*8320*/ 	.word	0x00001180


	//   ....[185]....
        /*8324*/ 	.word	0x000011b0


	//   ....[186]....
        /*8328*/ 	.word	0x000011c0


	//   ....[187]....
        /*832c*/ 	.word	0x000011d0


	//   ....[188]....
        /*8330*/ 	.word	0x000011e0


	//   ....[189]....
        /*8334*/ 	.word	0x00001210


	//   ....[190]....
        /*8338*/ 	.word	0x00001220


	//   ....[191]....
        /*833c*/ 	.word	0x00001230


	//   ....[192]....
        /*8340*/ 	.word	0x00001240


	//   ....[193]....
        /*8344*/ 	.word	0x00001270


	//   ....[194]....
        /*8348*/ 	.word	0x00001280


	//   ....[195]....
        /*834c*/ 	.word	0x00001290


	//   ....[196]....
        /*8350*/ 	.word	0x000012a0


	//   ....[197]....
        /*8354*/ 	.word	0x000012d0


	//   ....[198]....
        /*8358*/ 	.word	0x000012e0


	//   ....[199]....
        /*835c*/ 	.word	0x000012f0


	//   ....[200]....
        /*8360*/ 	.word	0x00001300


	//   ....[201]....
        /*8364*/ 	.word	0x00001330


	//   ....[202]....
        /*8368*/ 	.word	0x00001340


	//   ....[203]....
        /*836c*/ 	.word	0x00001350


	//   ....[204]....
        /*8370*/ 	.word	0x00001360


	//   ....[205]....
        /*8374*/ 	.word	0x00001390


	//   ....[206]....
        /*8378*/ 	.word	0x000013a0


	//   ....[207]....
        /*837c*/ 	.word	0x000013b0


	//   ....[208]....
        /*8380*/ 	.word	0x000013c0


	//   ....[209]....
        /*8384*/ 	.word	0x000013f0


	//   ....[210]....
        /*8388*/ 	.word	0x00001400


	//   ....[211]....
        /*838c*/ 	.word	0x00001410


	//   ....[212]....
        /*8390*/ 	.word	0x00001420


	//   ....[213]....
        /*8394*/ 	.word	0x00001450


	//   ....[214]....
        /*8398*/ 	.word	0x00001460


	//   ....[215]....
        /*839c*/ 	.word	0x00001470


	//   ....[216]....
        /*83a0*/ 	.word	0x00001480


	//   ....[217]....
        /*83a4*/ 	.word	0x000014b0


	//   ....[218]....
        /*83a8*/ 	.word	0x000014c0


	//   ....[219]....
        /*83ac*/ 	.word	0x000014d0


	//   ....[220]....
        /*83b0*/ 	.word	0x000014e0


	//   ....[221]....
        /*83b4*/ 	.word	0x00001510


	//   ....[222]....
        /*83b8*/ 	.word	0x00001520


	//   ....[223]....
        /*83bc*/ 	.word	0x00001530


	//   ....[224]....
        /*83c0*/ 	.word	0x00001540


	//   ....[225]....
        /*83c4*/ 	.word	0x00001570


	//   ....[226]....
        /*83c8*/ 	.word	0x00001580


	//   ....[227]....
        /*83cc*/ 	.word	0x00001590


	//   ....[228]....
        /*83d0*/ 	.word	0x000015a0


	//   ....[229]....
        /*83d4*/ 	.word	0x000015d0


	//   ....[230]....
        /*83d8*/ 	.word	0x000015e0


	//   ....[231]....
        /*83dc*/ 	.word	0x000015f0


	//   ....[232]....
        /*83e0*/ 	.word	0x00001600


	//   ....[233]....
        /*83e4*/ 	.word	0x00001630


	//   ....[234]....
        /*83e8*/ 	.word	0x00001640


	//   ....[235]....
        /*83ec*/ 	.word	0x00001650


	//   ....[236]....
        /*83f0*/ 	.word	0x00001660


	//   ....[237]....
        /*83f4*/ 	.word	0x00001690


	//   ....[238]....
        /*83f8*/ 	.word	0x000016a0


	//   ....[239]....
        /*83fc*/ 	.word	0x000016b0


	//   ....[240]....
        /*8400*/ 	.word	0x000016c0


	//   ....[241]....
        /*8404*/ 	.word	0x000016f0


	//   ....[242]....
        /*8408*/ 	.word	0x00001700


	//   ....[243]....
        /*840c*/ 	.word	0x00001710


	//   ....[244]....
        /*8410*/ 	.word	0x00001720


	//   ....[245]....
        /*8414*/ 	.word	0x00001750


	//   ....[246]....
        /*8418*/ 	.word	0x00001760


	//   ....[247]....
        /*841c*/ 	.word	0x00001770


	//   ....[248]....
        /*8420*/ 	.word	0x00001780


	//   ....[249]....
        /*8424*/ 	.word	0x000017b0


	//   ....[250]....
        /*8428*/ 	.word	0x000017c0


	//   ....[251]....
        /*842c*/ 	.word	0x000017d0


	//   ....[252]....
        /*8430*/ 	.word	0x000017e0


	//   ....[253]....
        /*8434*/ 	.word	0x00001810


	//   ....[254]....
        /*8438*/ 	.word	0x00001820


	//   ....[255]....
        /*843c*/ 	.word	0x00001830


	//   ....[0]....
        /*8440*/ 	.word	0x00001840


	//   ....[1]....
        /*8444*/ 	.word	0x00001870


	//   ....[2]....
        /*8448*/ 	.word	0x00001880


	//   ....[3]....
        /*844c*/ 	.word	0x00001890


	//   ....[4]....
        /*8450*/ 	.word	0x000018a0


	//   ....[5]....
        /*8454*/ 	.word	0x000018d0


	//   ....[6]....
        /*8458*/ 	.word	0x000018e0


	//   ....[7]....
        /*845c*/ 	.word	0x000018f0


	//   ....[8]....
        /*8460*/ 	.word	0x00001900


	//   ....[9]....
        /*8464*/ 	.word	0x00001930


	//   ....[10]....
        /*8468*/ 	.word	0x00001940


	//   ....[11]....
        /*846c*/ 	.word	0x00001950


	//   ....[12]....
        /*8470*/ 	.word	0x00001960


	//   ....[13]....
        /*8474*/ 	.word	0x00001990


	//   ....[14]....
        /*8478*/ 	.word	0x000019a0


	//   ....[15]....
        /*847c*/ 	.word	0x000019b0


	//   ....[16]....
        /*8480*/ 	.word	0x000019c0


	//   ....[17]....
        /*8484*/ 	.word	0x000019f0


	//   ....[18]....
        /*8488*/ 	.word	0x00001a00


	//   ....[19]....
        /*848c*/ 	.word	0x00001a10


	//   ....[20]....
        /*8490*/ 	.word	0x00001a20


	//   ....[21]....
        /*8494*/ 	.word	0x00001a50


	//   ....[22]....
        /*8498*/ 	.word	0x00001a60


	//   ....[23]....
        /*849c*/ 	.word	0x00001a70


	//   ....[24]....
        /*84a0*/ 	.word	0x00001a80


	//   ....[25]....
        /*84a4*/ 	.word	0x00001ab0


	//   ....[26]....
        /*84a8*/ 	.word	0x00001ac0


	//   ....[27]....
        /*84ac*/ 	.word	0x00001ad0


	//   ....[28]....
        /*84b0*/ 	.word	0x00001ae0


	//   ....[29]....
        /*84b4*/ 	.word	0x00001b10


	//   ....[30]....
        /*84b8*/ 	.word	0x00001b20


	//   ....[31]....
        /*84bc*/ 	.word	0x00001b30


	//   ....[32]....
        /*84c0*/ 	.word	0x00001b40


	//   ....[33]....
        /*84c4*/ 	.word	0x00001b70


	//   ....[34]....
        /*84c8*/ 	.word	0x00001b80


	//   ....[35]....
        /*84cc*/ 	.word	0x00001b90


	//   ....[36]....
        /*84d0*/ 	.word	0x00001ba0


	//   ....[37]....
        /*84d4*/ 	.word	0x00001bd0


	//   ....[38]....
        /*84d8*/ 	.word	0x00001be0


	//   ....[39]....
        /*84dc*/ 	.word	0x00001bf0


	//   ....[40]....
        /*84e0*/ 	.word	0x00001c00


	//   ....[41]....
        /*84e4*/ 	.word	0x00001c30


	//   ....[42]....
        /*84e8*/ 	.word	0x00001c40


	//   ....[43]....
        /*84ec*/ 	.word	0x00001c50


	//   ....[44]....
        /*84f0*/ 	.word	0x00001c60


	//   ....[45]....
        /*84f4*/ 	.word	0x00001c90


	//   ....[46]....
        /*84f8*/ 	.word	0x00001ca0


	//   ....[47]....
        /*84fc*/ 	.word	0x00001cb0


	//   ....[48]....
        /*8500*/ 	.word	0x00001cc0


	//   ....[49]....
        /*8504*/ 	.word	0x00001cf0


	//   ....[50]....
        /*8508*/ 	.word	0x00001d00


	//   ....[51]....
        /*850c*/ 	.word	0x00001d10


	//   ....[52]....
        /*8510*/ 	.word	0x00001d20


	//   ....[53]....
        /*8514*/ 	.word	0x00001d50


	//   ....[54]....
        /*8518*/ 	.word	0x00001d60


	//   ....[55]....
        /*851c*/ 	.word	0x00001d70


	//   ....[56]....
        /*8520*/ 	.word	0x00001d80


	//   ....[57]....
        /*8524*/ 	.word	0x00001db0


	//   ....[58]....
        /*8528*/ 	.word	0x00001dc0


	//   ....[59]....
        /*852c*/ 	.word	0x00001dd0


	//   ....[60]....
        /*8530*/ 	.word	0x00001de0


	//   ....[61]....
        /*8534*/ 	.word	0x00001e10


	//   ....[62]....
        /*8538*/ 	.word	0x00001e20


	//   ....[63]....
        /*853c*/ 	.word	0x00001e30


	//   ....[64]....
        /*8540*/ 	.word	0x00001e40


	//   ....[65]....
        /*8544*/ 	.word	0x00001e70


	//   ....[66]....
        /*8548*/ 	.word	0x00001e80


	//   ....[67]....
        /*854c*/ 	.word	0x00001e90


	//   ....[68]....
        /*8550*/ 	.word	0x00001ea0


	//   ....[69]....
        /*8554*/ 	.word	0x00001ed0


	//   ....[70]....
        /*8558*/ 	.word	0x00001ee0


	//   ....[71]....
        /*855c*/ 	.word	0x00001ef0


	//   ....[72]....
        /*8560*/ 	.word	0x00001f00


	//   ....[73]....
        /*8564*/ 	.word	0x00001f30


	//   ....[74]....
        /*8568*/ 	.word	0x00001f40


	//   ....[75]....
        /*856c*/ 	.word	0x00001f50


	//   ....[76]....
        /*8570*/ 	.word	0x00001f60


	//   ....[77]....
        /*8574*/ 	.word	0x00001f90


	//   ....[78]....
        /*8578*/ 	.word	0x00001fa0


	//   ....[79]....
        /*857c*/ 	.word	0x00001fb0


	//   ....[80]....
        /*8580*/ 	.word	0x00001fc0


	//   ....[81]....
        /*8584*/ 	.word	0x00001ff0


	//   ....[82]....
        /*8588*/ 	.word	0x00002000


	//   ....[83]....
        /*858c*/ 	.word	0x00002010


	//   ....[84]....
        /*8590*/ 	.word	0x00002020


	//   ....[85]....
        /*8594*/ 	.word	0x00002050


	//   ....[86]....
        /*8598*/ 	.word	0x00002060


	//   ....[87]....
        /*859c*/ 	.word	0x00002070


	//   ....[88]....
        /*85a0*/ 	.word	0x00002080


	//   ....[89]....
        /*85a4*/ 	.word	0x000020b0


	//   ....[90]....
        /*85a8*/ 	.word	0x000020c0


	//   ....[91]....
        /*85ac*/ 	.word	0x000020d0


	//   ....[92]....
        /*85b0*/ 	.word	0x000020e0


	//   ....[93]....
        /*85b4*/ 	.word	0x00002110


	//   ....[94]....
        /*85b8*/ 	.word	0x00002120


	//   ....[95]....
        /*85bc*/ 	.word	0x00002130


	//   ....[96]....
        /*85c0*/ 	.word	0x00002140


	//   ....[97]....
        /*85c4*/ 	.word	0x00002170


	//   ....[98]....
        /*85c8*/ 	.word	0x00002180


	//   ....[99]....
        /*85cc*/ 	.word	0x00002190


	//   ....[100]....
        /*85d0*/ 	.word	0x000021a0


	//   ....[101]....
        /*85d4*/ 	.word	0x000021d0


	//   ....[102]....
        /*85d8*/ 	.word	0x000021e0


	//   ....[103]....
        /*85dc*/ 	.word	0x000021f0


	//   ....[104]....
        /*85e0*/ 	.word	0x00002200


	//   ....[105]....
        /*85e4*/ 	.word	0x00002230


	//   ....[106]....
        /*85e8*/ 	.word	0x00002240


	//   ....[107]....
        /*85ec*/ 	.word	0x00002250


	//   ....[108]....
        /*85f0*/ 	.word	0x00002260


	//   ....[109]....
        /*85f4*/ 	.word	0x00002290


	//   ....[110]....
        /*85f8*/ 	.word	0x000022a0


	//   ....[111]....
        /*85fc*/ 	.word	0x000022b0


	//   ....[112]....
        /*8600*/ 	.word	0x000022c0


	//   ....[113]....
        /*8604*/ 	.word	0x000022f0


	//   ....[114]....
        /*8608*/ 	.word	0x00002300


	//   ....[115]....
        /*860c*/ 	.word	0x00002310


	//   ....[116]....
        /*8610*/ 	.word	0x00002320


	//   ....[117]....
        /*8614*/ 	.word	0x00002350


	//   ....[118]....
        /*8618*/ 	.word	0x00002360


	//   ....[119]....
        /*861c*/ 	.word	0x00002370


	//   ....[120]....
        /*8620*/ 	.word	0x00002380


	//   ....[121]....
        /*8624*/ 	.word	0x000023b0


	//   ....[122]....
        /*8628*/ 	.word	0x000023c0


	//   ....[123]....
        /*862c*/ 	.word	0x000023d0


	//   ....[124]....
        /*8630*/ 	.word	0x000023e0


	//   ....[125]....
        /*8634*/ 	.word	0x00002410


	//   ....[126]....
        /*8638*/ 	.word	0x00002420


	//   ....[127]....
        /*863c*/ 	.word	0x00002430


	//   ....[128]....
        /*8640*/ 	.word	0x00002440


	//   ....[129]....
        /*8644*/ 	.word	0x00002470


	//   ....[130]....
        /*8648*/ 	.word	0x00002480


	//   ....[131]....
        /*864c*/ 	.word	0x00002490


	//   ....[132]....
        /*8650*/ 	.word	0x000024a0


	//   ....[133]....
        /*8654*/ 	.word	0x000024d0


	//   ....[134]....
        /*8658*/ 	.word	0x000024e0


	//   ....[135]....
        /*865c*/ 	.word	0x000024f0


	//   ....[136]....
        /*8660*/ 	.word	0x00002500


	//   ....[137]....
        /*8664*/ 	.word	0x00002530


	//   ....[138]....
        /*8668*/ 	.word	0x00002540


	//   ....[139]....
        /*866c*/ 	.word	0x00002550


	//   ....[140]....
        /*8670*/ 	.word	0x00002560


	//   ....[141]....
        /*8674*/ 	.word	0x00002590


	//   ....[142]....
        /*8678*/ 	.word	0x000025a0


	//   ....[143]....
        /*867c*/ 	.word	0x000025b0


	//   ....[144]....
        /*8680*/ 	.word	0x000025c0


	//   ....[145]....
        /*8684*/ 	.word	0x000025f0


	//   ....[146]....
        /*8688*/ 	.word	0x00002600


	//   ....[147]....
        /*868c*/ 	.word	0x00002610


	//   ....[148]....
        /*8690*/ 	.word	0x00002620


	//   ....[149]....
        /*8694*/ 	.word	0x00002650


	//   ....[150]....
        /*8698*/ 	.word	0x00002660


	//   ....[151]....
        /*869c*/ 	.word	0x00002670


	//   ....[152]....
        /*86a0*/ 	.word	0x00002680


	//   ....[153]....
        /*86a4*/ 	.word	0x000026b0


	//   ....[154]....
        /*86a8*/ 	.word	0x000026c0


	//   ....[155]....
        /*86ac*/ 	.word	0x000026d0


	//   ....[156]....
        /*86b0*/ 	.word	0x000026e0


	//   ....[157]....
        /*86b4*/ 	.word	0x00002710


	//   ....[158]....
        /*86b8*/ 	.word	0x00002720


	//   ....[159]....
        /*86bc*/ 	.word	0x00002730


	//   ....[160]....
        /*86c0*/ 	.word	0x00002740


	//   ....[161]....
        /*86c4*/ 	.word	0x00002770


	//   ....[162]....
        /*86c8*/ 	.word	0x00002780


	//   ....[163]....
        /*86cc*/ 	.word	0x00002790


	//   ....[164]....
        /*86d0*/ 	.word	0x000027a0


	//   ....[165]....
        /*86d4*/ 	.word	0x000027d0


	//   ....[166]....
        /*86d8*/ 	.word	0x000027e0


	//   ....[167]....
        /*86dc*/ 	.word	0x000027f0


	//   ....[168]....
        /*86e0*/ 	.word	0x00002800


	//   ....[169]....
        /*86e4*/ 	.word	0x00002830


	//   ....[170]....
        /*86e8*/ 	.word	0x00002840


	//   ....[171]....
        /*86ec*/ 	.word	0x00002850


	//   ....[172]....
        /*86f0*/ 	.word	0x00002860


	//   ....[173]....
        /*86f4*/ 	.word	0x00002890


	//   ....[174]....
        /*86f8*/ 	.word	0x000028a0


	//   ....[175]....
        /*86fc*/ 	.word	0x000028b0


	//   ....[176]....
        /*8700*/ 	.word	0x000028c0


	//   ....[177]....
        /*8704*/ 	.word	0x000028f0


	//   ....[178]....
        /*8708*/ 	.word	0x00002900


	//   ....[179]....
        /*870c*/ 	.word	0x00002910


	//   ....[180]....
        /*8710*/ 	.word	0x00002920


	//   ....[181]....
        /*8714*/ 	.word	0x00002950


	//   ....[182]....
        /*8718*/ 	.word	0x00002960


	//   ....[183]....
        /*871c*/ 	.word	0x00002970


	//   ....[184]....
        /*8720*/ 	.word	0x00002980


	//   ....[185]....
        /*8724*/ 	.word	0x000029b0


	//   ....[186]....
        /*8728*/ 	.word	0x000029c0


	//   ....[187]....
        /*872c*/ 	.word	0x000029d0


	//   ....[188]....
        /*8730*/ 	.word	0x000029e0


	//   ....[189]....
        /*8734*/ 	.word	0x00002a10


	//   ....[190]....
        /*8738*/ 	.word	0x00002a20


	//   ....[191]....
        /*873c*/ 	.word	0x00002a30


	//   ....[192]....
        /*8740*/ 	.word	0x00002a40


	//   ....[193]....
        /*8744*/ 	.word	0x00002a70


	//   ....[194]....
        /*8748*/ 	.word	0x00002a80


	//   ....[195]....
        /*874c*/ 	.word	0x00002a90


	//   ....[196]....
        /*8750*/ 	.word	0x00002aa0


	//   ....[197]....
        /*8754*/ 	.word	0x00002ad0


	//   ....[198]....
        /*8758*/ 	.word	0x00002ae0


	//   ....[199]....
        /*875c*/ 	.word	0x00002af0


	//   ....[200]....
        /*8760*/ 	.word	0x00002b00


	//   ....[201]....
        /*8764*/ 	.word	0x00002b30


	//   ....[202]....
        /*8768*/ 	.word	0x00002b40


	//   ....[203]....
        /*876c*/ 	.word	0x00002b50


	//   ....[204]....
        /*8770*/ 	.word	0x00002b60


	//   ....[205]....
        /*8774*/ 	.word	0x00002b90


	//   ....[206]....
        /*8778*/ 	.word	0x00002ba0


	//   ....[207]....
        /*877c*/ 	.word	0x00002bb0


	//   ....[208]....
        /*8780*/ 	.word	0x00002bc0


	//   ....[209]....
        /*8784*/ 	.word	0x00002bf0


	//   ....[210]....
        /*8788*/ 	.word	0x00002c00


	//   ....[211]....
        /*878c*/ 	.word	0x00002c10


	//   ....[212]....
        /*8790*/ 	.word	0x00002c20


	//   ....[213]....
        /*8794*/ 	.word	0x00002c50


	//   ....[214]....
        /*8798*/ 	.word	0x00002c60


	//   ....[215]....
        /*879c*/ 	.word	0x00002c70


	//   ....[216]....
        /*87a0*/ 	.word	0x00002c80


	//   ....[217]....
        /*87a4*/ 	.word	0x00002cb0


	//   ....[218]....
        /*87a8*/ 	.word	0x00002cc0


	//   ....[219]....
        /*87ac*/ 	.word	0x00002cd0


	//   ....[220]....
        /*87b0*/ 	.word	0x00002ce0


	//   ....[221]....
        /*87b4*/ 	.word	0x00002d10


	//   ....[222]....
        /*87b8*/ 	.word	0x00002d20


	//   ....[223]....
        /*87bc*/ 	.word	0x00002d30


	//   ....[224]....
        /*87c0*/ 	.word	0x00002d40


	//   ....[225]....
        /*87c4*/ 	.word	0x00002d70


	//   ....[226]....
        /*87c8*/ 	.word	0x00002d80


	//   ....[227]....
        /*87cc*/ 	.word	0x00002d90


	//   ....[228]....
        /*87d0*/ 	.word	0x00002da0


	//   ....[229]....
        /*87d4*/ 	.word	0x00002dd0


	//   ....[230]....
        /*87d8*/ 	.word	0x00002de0


	//   ....[231]....
        /*87dc*/ 	.word	0x00002df0


	//   ....[232]....
        /*87e0*/ 	.word	0x00002e00


	//   ....[233]....
        /*87e4*/ 	.word	0x00002e30


	//   ....[234]....
        /*87e8*/ 	.word	0x00002e40


	//   ....[235]....
        /*87ec*/ 	.word	0x00002e50


	//   ....[236]....
        /*87f0*/ 	.word	0x00002e60


	//   ....[237]....
        /*87f4*/ 	.word	0x00002e90


	//   ....[238]....
        /*87f8*/ 	.word	0x00002ea0


	//   ....[239]....
        /*87fc*/ 	.word	0x00002eb0


	//   ....[240]....
        /*8800*/ 	.word	0x00002ec0


	//   ....[241]....
        /*8804*/ 	.word	0x00002ef0


	//   ....[242]....
        /*8808*/ 	.word	0x00002f00


	//   ....[243]....
        /*880c*/ 	.word	0x00002f10


	//   ....[244]....
        /*8810*/ 	.word	0x00002f20


	//   ....[245]....
        /*8814*/ 	.word	0x00002f50


	//   ....[246]....
        /*8818*/ 	.word	0x00002f60


	//   ....[247]....
        /*881c*/ 	.word	0x00002f70


	//   ....[248]....
        /*8820*/ 	.word	0x00002f80


	//   ....[249]....
        /*8824*/ 	.word	0x00002fb0


	//   ....[250]....
        /*8828*/ 	.word	0x00002fc0


	//   ....[251]....
        /*882c*/ 	.word	0x00002fd0


	//   ....[252]....
        /*8830*/ 	.word	0x00002fe0


	//   ....[253]....
        /*8834*/ 	.word	0x00003010


	//   ....[254]....
        /*8838*/ 	.word	0x00003020


	//   ....[255]....
        /*883c*/ 	.word	0x00006070


	//   ....[0]....
        /*8840*/ 	.word	0x00006080


	//   ....[1]....
        /*8844*/ 	.word	0x00006090


	//   ....[2]....
        /*8848*/ 	.word	0x000060b0


	//   ....[3]....
        /*884c*/ 	.word	0x000060c0


	//   ....[4]....
        /*8850*/ 	.word	0x000060d0


	//   ....[5]....
        /*8854*/ 	.word	0x000060e0


	//   ....[6]....
        /*8858*/ 	.word	0x00006110


	//   ....[7]....
        /*885c*/ 	.word	0x00006120


	//   ....[8]....
        /*8860*/ 	.word	0x00006130


	//   ....[9]....
        /*8864*/ 	.word	0x00006140


	//   ....[10]....
        /*8868*/ 	.word	0x00006170


	//   ....[11]....
        /*886c*/ 	.word	0x00006180


	//   ....[12]....
        /*8870*/ 	.word	0x00006190


	//   ....[13]....
        /*8874*/ 	.word	0x000061a0


	//   ....[14]....
        /*8878*/ 	.word	0x000061d0


	//   ....[15]....
        /*887c*/ 	.word	0x000061e0


	//   ....[16]....
        /*8880*/ 	.word	0x000061f0


	//   ....[17]....
        /*8884*/ 	.word	0x00006200


	//   ....[18]....
        /*8888*/ 	.word	0x00006230


	//   ....[19]....
        /*888c*/ 	.word	0x00006240


	//   ....[20]....
        /*8890*/ 	.word	0x00006250


	//   ....[21]....
        /*8894*/ 	.word	0x00006260


	//   ....[22]....
        /*8898*/ 	.word	0x00006290


	//   ....[23]....
        /*889c*/ 	.word	0x000062a0


	//   ....[24]....
        /*88a0*/ 	.word	0x000062b0


	//   ....[25]....
        /*88a4*/ 	.word	0x000062c0


	//   ....[26]....
        /*88a8*/ 	.word	0x000062f0


	//   ....[27]....
        /*88ac*/ 	.word	0x00006300


	//   ....[28]....
        /*88b0*/ 	.word	0x00006310


	//   ....[29]....
        /*88b4*/ 	.word	0x00006320


	//   ....[30]....
        /*88b8*/ 	.word	0x00006350


	//   ....[31]....
        /*88bc*/ 	.word	0x00006360


	//   ....[32]....
        /*88c0*/ 	.word	0x00006370


	//   ....[33]....
        /*88c4*/ 	.word	0x00006380


	//   ....[34]....
        /*88c8*/ 	.word	0x000063b0


	//   ....[35]....
        /*88cc*/ 	.word	0x000063c0


	//   ....[36]....
        /*88d0*/ 	.word	0x000063d0


	//   ....[37]....
        /*88d4*/ 	.word	0x000063e0


	//   ....[38]....
        /*88d8*/ 	.word	0x00006410


	//   ....[39]....
        /*88dc*/ 	.word	0x00006420


	//   ....[40]....
        /*88e0*/ 	.word	0x00006430


	//   ....[41]....
        /*88e4*/ 	.word	0x00006440


	//   ....[42]....
        /*88e8*/ 	.word	0x00006470


	//   ....[43]....
        /*88ec*/ 	.word	0x00006480


	//   ....[44]....
        /*88f0*/ 	.word	0x00006490


	//   ....[45]....
        /*88f4*/ 	.word	0x000064a0


	//   ....[46]....
        /*88f8*/ 	.word	0x000064d0


	//   ....[47]....
        /*88fc*/ 	.word	0x000064e0


	//   ....[48]....
        /*8900*/ 	.word	0x000064f0


	//   ....[49]....
        /*8904*/ 	.word	0x00006500


	//   ....[50]....
        /*8908*/ 	.word	0x00006530


	//   ....[51]....
        /*890c*/ 	.word	0x00006540


	//   ....[52]....
        /*8910*/ 	.word	0x00006550


	//   ....[53]....
        /*8914*/ 	.word	0x00006560


	//   ....[54]....
        /*8918*/ 	.word	0x00006590


	//   ....[55]....
        /*891c*/ 	.word	0x000065a0


	//   ....[56]....
        /*8920*/ 	.word	0x000065b0


	//   ....[57]....
        /*8924*/ 	.word	0x000065c0


	//   ....[58]....
        /*8928*/ 	.word	0x000065f0


	//   ....[59]....
        /*892c*/ 	.word	0x00006600


	//   ....[60]....
        /*8930*/ 	.word	0x00006610


	//   ....[61]....
        /*8934*/ 	.word	0x00006620


	//   ....[62]....
        /*8938*/ 	.word	0x00006650


	//   ....[63]....
        /*893c*/ 	.word	0x00006660


	//   ....[64]....
        /*8940*/ 	.word	0x00006670


	//   ....[65]....
        /*8944*/ 	.word	0x00006680


	//   ....[66]....
        /*8948*/ 	.word	0x000066b0


	//   ....[67]....
        /*894c*/ 	.word	0x000066c0


	//   ....[68]....
        /*8950*/ 	.word	0x000066d0


	//   ....[69]....
        /*8954*/ 	.word	0x000066e0


	//   ....[70]....
        /*8958*/ 	.word	0x00006710


	//   ....[71]....
        /*895c*/ 	.word	0x00006720


	//   ....[72]....
        /*8960*/ 	.word	0x00006730


	//   ....[73]....
        /*8964*/ 	.word	0x00006740


	//   ....[74]....
        /*8968*/ 	.word	0x00006770


	//   ....[75]....
        /*896c*/ 	.word	0x00006780


	//   ....[76]....
        /*8970*/ 	.word	0x00006790


	//   ....[77]....
        /*8974*/ 	.word	0x000067a0


	//   ....[78]....
        /*8978*/ 	.word	0x000067d0


	//   ....[79]....
        /*897c*/ 	.word	0x000067e0


	//   ....[80]....
        /*8980*/ 	.word	0x000067f0


	//   ....[81]....
        /*8984*/ 	.word	0x00006800


	//   ....[82]....
        /*8988*/ 	.word	0x00006830


	//   ....[83]....
        /*898c*/ 	.word	0x00006840


	//   ....[84]....
        /*8990*/ 	.word	0x00006850


	//   ....[85]....
        /*8994*/ 	.word	0x00006860


	//   ....[86]....
        /*8998*/ 	.word	0x00006890


	//   ....[87]....
        /*899c*/ 	.word	0x000068a0


	//   ....[88]....
        /*89a0*/ 	.word	0x000068b0


	//   ....[89]....
        /*89a4*/ 	.word	0x000068c0


	//   ....[90]....
        /*89a8*/ 	.word	0x000068f0


	//   ....[91]....
        /*89ac*/ 	.word	0x00006900


	//   ....[92]....
        /*89b0*/ 	.word	0x00006910


	//   ....[93]....
        /*89b4*/ 	.word	0x00006920


	//   ....[94]....
        /*89b8*/ 	.word	0x00006950


	//   ....[95]....
        /*89bc*/ 	.word	0x00006960


	//   ....[96]....
        /*89c0*/ 	.word	0x00006970


	//   ....[97]....
        /*89c4*/ 	.word	0x00006980


	//   ....[98]....
        /*89c8*/ 	.word	0x000069b0


	//   ....[99]....
        /*89cc*/ 	.word	0x000069c0


	//   ....[100]....
        /*89d0*/ 	.word	0x000069d0


	//   ....[101]....
        /*89d4*/ 	.word	0x000069e0


	//   ....[102]....
        /*89d8*/ 	.word	0x00006a10


	//   ....[103]....
        /*89dc*/ 	.word	0x00006a20


	//   ....[104]....
        /*89e0*/ 	.word	0x00006a30


	//   ....[105]....
        /*89e4*/ 	.word	0x00006a40


	//   ....[106]....
        /*89e8*/ 	.word	0x00006a70


	//   ....[107]....
        /*89ec*/ 	.word	0x00006a80


	//   ....[108]....
        /*89f0*/ 	.word	0x00006a90


	//   ....[109]....
        /*89f4*/ 	.word	0x00006aa0


	//   ....[110]....
        /*89f8*/ 	.word	0x00006ad0


	//   ....[111]....
        /*89fc*/ 	.word	0x00006ae0


	//   ....[112]....
        /*8a00*/ 	.word	0x00006af0


	//   ....[113]....
        /*8a04*/ 	.word	0x00006b00


	//   ....[114]....
        /*8a08*/ 	.word	0x00006b30


	//   ....[115]....
        /*8a0c*/ 	.word	0x00006b40


	//   ....[116]....
        /*8a10*/ 	.word	0x00006b50


	//   ....[117]....
        /*8a14*/ 	.word	0x00006b60


	//   ....[118]....
        /*8a18*/ 	.word	0x00006b90


	//   ....[119]....
        /*8a1c*/ 	.word	0x00006ba0


	//   ....[120]....
        /*8a20*/ 	.word	0x00006bb0


	//   ....[121]....
        /*8a24*/ 	.word	0x00006bc0


	//   ....[122]....
        /*8a28*/ 	.word	0x00006bf0


	//   ....[123]....
        /*8a2c*/ 	.word	0x00006c00


	//   ....[124]....
        /*8a30*/ 	.word	0x00006c10


	//   ....[125]....
        /*8a34*/ 	.word	0x00006c20


	//   ....[126]....
        /*8a38*/ 	.word	0x00006c50


	//   ....[127]....
        /*8a3c*/ 	.word	0x00006c60


	//   ....[128]....
        /*8a40*/ 	.word	0x00006c70


	//   ....[129]....
        /*8a44*/ 	.word	0x00006c80


	//   ....[130]....
        /*8a48*/ 	.word	0x00006cb0


	//   ....[131]....
        /*8a4c*/ 	.word	0x00006cc0


	//   ....[132]....
        /*8a50*/ 	.word	0x00006cd0


	//   ....[133]....
        /*8a54*/ 	.word	0x00006ce0


	//   ....[134]....
        /*8a58*/ 	.word	0x00006d10


	//   ....[135]....
        /*8a5c*/ 	.word	0x00006d20


	//   ....[136]....
        /*8a60*/ 	.word	0x00006d30


	//   ....[137]....
        /*8a64*/ 	.word	0x00006d40


	//   ....[138]....
        /*8a68*/ 	.word	0x00006d70


	//   ....[139]....
        /*8a6c*/ 	.word	0x00006d80


	//   ....[140]....
        /*8a70*/ 	.word	0x00006d90


	//   ....[141]....
        /*8a74*/ 	.word	0x00006da0


	//   ....[142]....
        /*8a78*/ 	.word	0x00006dd0


	//   ....[143]....
        /*8a7c*/ 	.word	0x00006de0


	//   ....[144]....
        /*8a80*/ 	.word	0x00006df0


	//   ....[145]....
        /*8a84*/ 	.word	0x00006e00


	//   ....[146]....
        /*8a88*/ 	.word	0x00006e30


	//   ....[147]....
        /*8a8c*/ 	.word	0x00006e40


	//   ....[148]....
        /*8a90*/ 	.word	0x00006e50


	//   ....[149]....
        /*8a94*/ 	.word	0x00006e60


	//   ....[150]....
        /*8a98*/ 	.word	0x00006e90


	//   ....[151]....
        /*8a9c*/ 	.word	0x00006ea0


	//   ....[152]....
        /*8aa0*/ 	.word	0x00006eb0


	//   ....[153]....
        /*8aa4*/ 	.word	0x00006ec0


	//   ....[154]....
        /*8aa8*/ 	.word	0x00006ef0


	//   ....[155]....
        /*8aac*/ 	.word	0x00006f00


	//   ....[156]....
        /*8ab0*/ 	.word	0x00006f10


	//   ....[157]....
        /*8ab4*/ 	.word	0x00006f20


	//   ....[158]....
        /*8ab8*/ 	.word	0x00006f50


	//   ....[159]....
        /*8abc*/ 	.word	0x00006f60


	//   ....[160]....
        /*8ac0*/ 	.word	0x00006f70


	//   ....[161]....
        /*8ac4*/ 	.word	0x00006f80


	//   ....[162]....
        /*8ac8*/ 	.word	0x00006fb0


	//   ....[163]....
        /*8acc*/ 	.word	0x00006fc0


	//   ....[164]....
        /*8ad0*/ 	.word	0x00006fd0


	//   ....[165]....
        /*8ad4*/ 	.word	0x00006fe0


	//   ....[166]....
        /*8ad8*/ 	.word	0x00007010


	//   ....[167]....
        /*8adc*/ 	.word	0x00007020


	//   ....[168]....
        /*8ae0*/ 	.word	0x00007030


	//   ....[169]....
        /*8ae4*/ 	.word	0x00007040


	//   ....[170]....
        /*8ae8*/ 	.word	0x00007070


	//   ....[171]....
        /*8aec*/ 	.word	0x00007080


	//   ....[172]....
        /*8af0*/ 	.word	0x00007090


	//   ....[173]....
        /*8af4*/ 	.word	0x000070a0


	//   ....[174]....
        /*8af8*/ 	.word	0x000070d0


	//   ....[175]....
        /*8afc*/ 	.word	0x000070e0


	//   ....[176]....
        /*8b00*/ 	.word	0x000070f0


	//   ....[177]....
        /*8b04*/ 	.word	0x00007100


	//   ....[178]....
        /*8b08*/ 	.word	0x00007130


	//   ....[179]....
        /*8b0c*/ 	.word	0x00007140


	//   ....[180]....
        /*8b10*/ 	.word	0x00007150


	//   ....[181]....
        /*8b14*/ 	.word	0x00007160


	//   ....[182]....
        /*8b18*/ 	.word	0x00007190


	//   ....[183]....
        /*8b1c*/ 	.word	0x000071a0


	//   ....[184]....
        /*8b20*/ 	.word	0x000071b0


	//   ....[185]....
        /*8b24*/ 	.word	0x000071c0


	//   ....[186]....
        /*8b28*/ 	.word	0x000071f0


	//   ....[187]....
        /*8b2c*/ 	.word	0x00007200


	//   ....[188]....
        /*8b30*/ 	.word	0x00007210


	//   ....[189]....
        /*8b34*/ 	.word	0x00007220


	//   ....[190]....
        /*8b38*/ 	.word	0x00007250


	//   ....[191]....
        /*8b3c*/ 	.word	0x00007260


	//   ....[192]....
        /*8b40*/ 	.word	0x00007270


	//   ....[193]....
        /*8b44*/ 	.word	0x00007280


	//   ....[194]....
        /*8b48*/ 	.word	0x000072b0


	//   ....[195]....
        /*8b4c*/ 	.word	0x000072c0


	//   ....[196]....
        /*8b50*/ 	.word	0x000072d0


	//   ....[197]....
        /*8b54*/ 	.word	0x000072e0


	//   ....[198]....
        /*8b58*/ 	.word	0x00007310


	//   ....[199]....
        /*8b5c*/ 	.word	0x00007320


	//   ....[200]....
        /*8b60*/ 	.word	0x00007330


	//   ....[201]....
        /*8b64*/ 	.word	0x00007340


	//   ....[202]....
        /*8b68*/ 	.word	0x00007370


	//   ....[203]....
        /*8b6c*/ 	.word	0x00007380


	//   ....[204]....
        /*8b70*/ 	.word	0x00007390


	//   ....[205]....
        /*8b74*/ 	.word	0x000073a0


	//   ....[206]....
        /*8b78*/ 	.word	0x000073d0


	//   ....[207]....
        /*8b7c*/ 	.word	0x000073e0


	//   ....[208]....
        /*8b80*/ 	.word	0x000073f0


	//   ....[209]....
        /*8b84*/ 	.word	0x00007400


	//   ....[210]....
        /*8b88*/ 	.word	0x00007430


	//   ....[211]....
        /*8b8c*/ 	.word	0x00007440


	//   ....[212]....
        /*8b90*/ 	.word	0x00007450


	//   ....[213]....
        /*8b94*/ 	.word	0x00007460


	//   ....[214]....
        /*8b98*/ 	.word	0x00007490


	//   ....[215]....
        /*8b9c*/ 	.word	0x000074a0


	//   ....[216]....
        /*8ba0*/ 	.word	0x000074b0


	//   ....[217]....
        /*8ba4*/ 	.word	0x000074c0


	//   ....[218]....
        /*8ba8*/ 	.word	0x000074f0


	//   ....[219]....
        /*8bac*/ 	.word	0x00007500


	//   ....[220]....
        /*8bb0*/ 	.word	0x00007510


	//   ....[221]....
        /*8bb4*/ 	.word	0x00007520


	//   ....[222]....
        /*8bb8*/ 	.word	0x00007550


	//   ....[223]....
        /*8bbc*/ 	.word	0x00007560


	//   ....[224]....
        /*8bc0*/ 	.word	0x00007570


	//   ....[225]....
        /*8bc4*/ 	.word	0x00007580


	//   ....[226]....
        /*8bc8*/ 	.word	0x000075b0


	//   ....[227]....
        /*8bcc*/ 	.word	0x000075c0


	//   ....[228]....
        /*8bd0*/ 	.word	0x000075d0


	//   ....[229]....
        /*8bd4*/ 	.word	0x000075e0


	//   ....[230]....
        /*8bd8*/ 	.word	0x00007610


	//   ....[231]....
        /*8bdc*/ 	.word	0x00007620


	//   ....[232]....
        /*8be0*/ 	.word	0x00007630


	//   ....[233]....
        /*8be4*/ 	.word	0x00007640


	//   ....[234]....
        /*8be8*/ 	.word	0x00007670


	//   ....[235]....
        /*8bec*/ 	.word	0x00007680


	//   ....[236]....
        /*8bf0*/ 	.word	0x00007690


	//   ....[237]....
        /*8bf4*/ 	.word	0x000076a0


	//   ....[238]....
        /*8bf8*/ 	.word	0x000076d0


	//   ....[239]....
        /*8bfc*/ 	.word	0x000076e0


	//   ....[240]....
        /*8c00*/ 	.word	0x000076f0


	//   ....[241]....
        /*8c04*/ 	.word	0x00007700


	//   ....[242]....
        /*8c08*/ 	.word	0x00007730


	//   ....[243]....
        /*8c0c*/ 	.word	0x00007740


	//   ....[244]....
        /*8c10*/ 	.word	0x00007750


	//   ....[245]....
        /*8c14*/ 	.word	0x00007760


	//   ....[246]....
        /*8c18*/ 	.word	0x00007790


	//   ....[247]....
        /*8c1c*/ 	.word	0x000077a0


	//   ....[248]....
        /*8c20*/ 	.word	0x000077b0


	//   ....[249]....
        /*8c24*/ 	.word	0x000077c0


	//   ....[250]....
        /*8c28*/ 	.word	0x000077f0


	//   ....[251]....
        /*8c2c*/ 	.word	0x00007800


	//   ....[252]....
        /*8c30*/ 	.word	0x00007810


	//   ....[253]....
        /*8c34*/ 	.word	0x00007820


	//   ....[254]....
        /*8c38*/ 	.word	0x00007850


	//   ....[255]....
        /*8c3c*/ 	.word	0x00007860


	//   ....[0]....
        /*8c40*/ 	.word	0x00007870


	//   ....[1]....
        /*8c44*/ 	.word	0x00007880


	//   ....[2]....
        /*8c48*/ 	.word	0x000078b0


	//   ....[3]....
        /*8c4c*/ 	.word	0x000078c0


	//   ....[4]....
        /*8c50*/ 	.word	0x000078d0


	//   ....[5]....
        /*8c54*/ 	.word	0x000078e0


	//   ....[6]....
        /*8c58*/ 	.word	0x00007910


	//   ....[7]....
        /*8c5c*/ 	.word	0x00007920


	//   ....[8]....
        /*8c60*/ 	.word	0x00007930


	//   ....[9]....
        /*8c64*/ 	.word	0x00007940


	//   ....[10]....
        /*8c68*/ 	.word	0x00007970


	//   ....[11]....
        /*8c6c*/ 	.word	0x00007980


	//   ....[12]....
        /*8c70*/ 	.word	0x00007990


	//   ....[13]....
        /*8c74*/ 	.word	0x000079a0


	//   ....[14]....
        /*8c78*/ 	.word	0x000079d0


	//   ....[15]....
        /*8c7c*/ 	.word	0x000079e0


	//   ....[16]....
        /*8c80*/ 	.word	0x000079f0


	//   ....[17]....
        /*8c84*/ 	.word	0x00007a00


	//   ....[18]....
        /*8c88*/ 	.word	0x00007a30


	//   ....[19]....
        /*8c8c*/ 	.word	0x00007a40


	//   ....[20]....
        /*8c90*/ 	.word	0x00007a50


	//   ....[21]....
        /*8c94*/ 	.word	0x00007a60


	//   ....[22]....
        /*8c98*/ 	.word	0x00007a90


	//   ....[23]....
        /*8c9c*/ 	.word	0x00007aa0


	//   ....[24]....
        /*8ca0*/ 	.word	0x00007ab0


	//   ....[25]....
        /*8ca4*/ 	.word	0x00007ac0


	//   ....[26]....
        /*8ca8*/ 	.word	0x00007af0


	//   ....[27]....
        /*8cac*/ 	.word	0x00007b00


	//   ....[28]....
        /*8cb0*/ 	.word	0x00007b10


	//   ....[29]....
        /*8cb4*/ 	.word	0x00007b20


	//   ....[30]....
        /*8cb8*/ 	.word	0x00007b50


	//   ....[31]....
        /*8cbc*/ 	.word	0x00007b60


	//   ....[32]....
        /*8cc0*/ 	.word	0x00007b70


	//   ....[33]....
        /*8cc4*/ 	.word	0x00007b80


	//   ....[34]....
        /*8cc8*/ 	.word	0x00007bb0


	//   ....[35]....
        /*8ccc*/ 	.word	0x00007bc0


	//   ....[36]....
        /*8cd0*/ 	.word	0x00007bd0


	//   ....[37]....
        /*8cd4*/ 	.word	0x00007be0


	//   ....[38]....
        /*8cd8*/ 	.word	0x00007c10


	//   ....[39]....
        /*8cdc*/ 	.word	0x00007c20


	//   ....[40]....
        /*8ce0*/ 	.word	0x00007c30


	//   ....[41]....
        /*8ce4*/ 	.word	0x00007c40


	//   ....[42]....
        /*8ce8*/ 	.word	0x00007c70


	//   ....[43]....
        /*8cec*/ 	.word	0x00007c80


	//   ....[44]....
        /*8cf0*/ 	.word	0x00007c90


	//   ....[45]....
        /*8cf4*/ 	.word	0x00007ca0


	//   ....[46]....
        /*8cf8*/ 	.word	0x00007cd0


	//   ....[47]....
        /*8cfc*/ 	.word	0x00007ce0


	//   ....[48]....
        /*8d00*/ 	.word	0x00007cf0


	//   ....[49]....
        /*8d04*/ 	.word	0x00007d00


	//   ....[50]....
        /*8d08*/ 	.word	0x00007d30


	//   ....[51]....
        /*8d0c*/ 	.word	0x00007d40


	//   ....[52]....
        /*8d10*/ 	.word	0x00007d50


	//   ....[53]....
        /*8d14*/ 	.word	0x00007d60


	//   ....[54]....
        /*8d18*/ 	.word	0x00007d90


	//   ....[55]....
        /*8d1c*/ 	.word	0x00007da0


	//   ....[56]....
        /*8d20*/ 	.word	0x00007db0


	//   ....[57]....
        /*8d24*/ 	.word	0x00007dc0


	//   ....[58]....
        /*8d28*/ 	.word	0x00007df0


	//   ....[59]....
        /*8d2c*/ 	.word	0x00007e00


	//   ....[60]....
        /*8d30*/ 	.word	0x00007e10


	//   ....[61]....
        /*8d34*/ 	.word	0x00007e20


	//   ....[62]....
        /*8d38*/ 	.word	0x00007e50


	//   ....[63]....
        /*8d3c*/ 	.word	0x00007e60


	//   ....[64]....
        /*8d40*/ 	.word	0x00007e70


	//   ....[65]....
        /*8d44*/ 	.word	0x00007e80


	//   ....[66]....
        /*8d48*/ 	.word	0x00007eb0


	//   ....[67]....
        /*8d4c*/ 	.word	0x00007ec0


	//   ....[68]....
        /*8d50*/ 	.word	0x00007ed0


	//   ....[69]....
        /*8d54*/ 	.word	0x00007ee0


	//   ....[70]....
        /*8d58*/ 	.word	0x00007f10


	//   ....[71]....
        /*8d5c*/ 	.word	0x00007f20


	//   ....[72]....
        /*8d60*/ 	.word	0x00007f30


	//   ....[73]....
        /*8d64*/ 	.word	0x00007f40


	//   ....[74]....
        /*8d68*/ 	.word	0x00007f70


	//   ....[75]....
        /*8d6c*/ 	.word	0x00007f80


	//   ....[76]....
        /*8d70*/ 	.word	0x00007f90


	//   ....[77]....
        /*8d74*/ 	.word	0x00007fa0


	//   ....[78]....
        /*8d78*/ 	.word	0x00007fd0


	//   ....[79]....
        /*8d7c*/ 	.word	0x00007fe0


	//   ....[80]....
        /*8d80*/ 	.word	0x00007ff0


	//   ....[81]....
        /*8d84*/ 	.word	0x00008000


	//   ....[82]....
        /*8d88*/ 	.word	0x00008030


	//   ....[83]....
        /*8d8c*/ 	.word	0x00008040


	//   ....[84]....
        /*8d90*/ 	.word	0x00008050


	//   ....[85]....
        /*8d94*/ 	.word	0x00008060


	//   ....[86]....
        /*8d98*/ 	.word	0x00008090


	//   ....[87]....
        /*8d9c*/ 	.word	0x000080a0


	//   ....[88]....
        /*8da0*/ 	.word	0x000080b0


	//   ....[89]....
        /*8da4*/ 	.word	0x000080c0


	//   ....[90]....
        /*8da8*/ 	.word	0x000080f0


	//   ....[91]....
        /*8dac*/ 	.word	0x00008100


	//   ....[92]....
        /*8db0*/ 	.word	0x00008110


	//   ....[93]....
        /*8db4*/ 	.word	0x00008120


	//   ....[94]....
        /*8db8*/ 	.word	0x00008150


	//   ....[95]....
        /*8dbc*/ 	.word	0x00008160


	//   ....[96]....
        /*8dc0*/ 	.word	0x00008170


	//   ....[97]....
        /*8dc4*/ 	.word	0x00008180


	//   ....[98]....
        /*8dc8*/ 	.word	0x000081b0


	//   ....[99]....
        /*8dcc*/ 	.word	0x000081c0


	//   ....[100]....
        /*8dd0*/ 	.word	0x000081d0


	//   ....[101]....
        /*8dd4*/ 	.word	0x000081e0


	//   ....[102]....
        /*8dd8*/ 	.word	0x00008210


	//   ....[103]....
        /*8ddc*/ 	.word	0x00008220


	//   ....[104]....
        /*8de0*/ 	.word	0x00008230


	//   ....[105]....
        /*8de4*/ 	.word	0x00008240


	//   ....[106]....
        /*8de8*/ 	.word	0x00008270


	//   ....[107]....
        /*8dec*/ 	.word	0x00008280


	//   ....[108]....
        /*8df0*/ 	.word	0x00008290


	//   ....[109]....
        /*8df4*/ 	.word	0x000082a0


	//   ....[110]....
        /*8df8*/ 	.word	0x000082d0


	//   ....[111]....
        /*8dfc*/ 	.word	0x000082e0


	//   ....[112]....
        /*8e00*/ 	.word	0x000082f0


	//   ....[113]....
        /*8e04*/ 	.word	0x00008300


	//   ....[114]....
        /*8e08*/ 	.word	0x00008330


	//   ....[115]....
        /*8e0c*/ 	.word	0x00008340


	//   ....[116]....
        /*8e10*/ 	.word	0x00008350


	//   ....[117]....
        /*8e14*/ 	.word	0x00008360


	//   ....[118]....
        /*8e18*/ 	.word	0x00008390


	//   ....[119]....
        /*8e1c*/ 	.word	0x000083a0


	//   ....[120]....
        /*8e20*/ 	.word	0x000083b0


	//   ....[121]....
        /*8e24*/ 	.word	0x000083c0


	//   ....[122]....
        /*8e28*/ 	.word	0x000083f0


	//   ....[123]....
        /*8e2c*/ 	.word	0x00008400


	//   ....[124]....
        /*8e30*/ 	.word	0x00008410


	//   ....[125]....
        /*8e34*/ 	.word	0x00008420


	//   ....[126]....
        /*8e38*/ 	.word	0x00008450


	//   ....[127]....
        /*8e3c*/ 	.word	0x00008460


	//   ....[128]....
        /*8e40*/ 	.word	0x00008470


	//   ....[129]....
        /*8e44*/ 	.word	0x00008480


	//   ....[130]....
        /*8e48*/ 	.word	0x000084b0


	//   ....[131]....
        /*8e4c*/ 	.word	0x000084c0


	//   ....[132]....
        /*8e50*/ 	.word	0x000084d0


	//   ....[133]....
        /*8e54*/ 	.word	0x000084e0


	//   ....[134]....
        /*8e58*/ 	.word	0x00008510


	//   ....[135]....
        /*8e5c*/ 	.word	0x00008520


	//   ....[136]....
        /*8e60*/ 	.word	0x00008530


	//   ....[137]....
        /*8e64*/ 	.word	0x00008540


	//   ....[138]....
        /*8e68*/ 	.word	0x00008570


	//   ....[139]....
        /*8e6c*/ 	.word	0x00008580


	//   ....[140]....
        /*8e70*/ 	.word	0x00008590


	//   ....[141]....
        /*8e74*/ 	.word	0x000085a0


	//   ....[142]....
        /*8e78*/ 	.word	0x000085d0


	//   ....[143]....
        /*8e7c*/ 	.word	0x000085e0


	//   ....[144]....
        /*8e80*/ 	.word	0x000085f0


	//   ....[145]....
        /*8e84*/ 	.word	0x00008600


	//   ....[146]....
        /*8e88*/ 	.word	0x00008630


	//   ....[147]....
        /*8e8c*/ 	.word	0x00008640


	//   ....[148]....
        /*8e90*/ 	.word	0x00008650


	//   ....[149]....
        /*8e94*/ 	.word	0x00008660


	//   ....[150]....
        /*8e98*/ 	.word	0x00008690


	//   ....[151]....
        /*8e9c*/ 	.word	0x000086a0


	//   ....[152]....
        /*8ea0*/ 	.word	0x000086b0


	//   ....[153]....
        /*8ea4*/ 	.word	0x000086c0


	//   ....[154]....
        /*8ea8*/ 	.word	0x000086f0


	//   ....[155]....
        /*8eac*/ 	.word	0x00008700


	//   ....[156]....
        /*8eb0*/ 	.word	0x00008710


	//   ....[157]....
        /*8eb4*/ 	.word	0x00008720


	//   ....[158]....
        /*8eb8*/ 	.word	0x00008750


	//   ....[159]....
        /*8ebc*/ 	.word	0x00008760


	//   ....[160]....
        /*8ec0*/ 	.word	0x00008770


	//   ....[161]....
        /*8ec4*/ 	.word	0x00008780


	//   ....[162]....
        /*8ec8*/ 	.word	0x000087b0


	//   ....[163]....
        /*8ecc*/ 	.word	0x000087c0


	//   ....[164]....
        /*8ed0*/ 	.word	0x000087d0


	//   ....[165]....
        /*8ed4*/ 	.word	0x000087e0


	//   ....[166]....
        /*8ed8*/ 	.word	0x00008810


	//   ....[167]....
        /*8edc*/ 	.word	0x00008820


	//   ....[168]....
        /*8ee0*/ 	.word	0x00008830


	//   ....[169]....
        /*8ee4*/ 	.word	0x00008840


	//   ....[170]....
        /*8ee8*/ 	.word	0x00008870


	//   ....[171]....
        /*8eec*/ 	.word	0x00008880


	//   ....[172]....
        /*8ef0*/ 	.word	0x00008890


	//   ....[173]....
        /*8ef4*/ 	.word	0x000088a0


	//   ....[174]....
        /*8ef8*/ 	.word	0x000088d0


	//   ....[175]....
        /*8efc*/ 	.word	0x000088e0


	//   ....[176]....
        /*8f00*/ 	.word	0x000088f0


	//   ....[177]....
        /*8f04*/ 	.word	0x00008900


	//   ....[178]....
        /*8f08*/ 	.word	0x00008930


	//   ....[179]....
        /*8f0c*/ 	.word	0x00008940


	//   ....[180]....
        /*8f10*/ 	.word	0x00008950


	//   ....[181]....
        /*8f14*/ 	.word	0x00008960


	//   ....[182]....
        /*8f18*/ 	.word	0x00008990


	//   ....[183]....
        /*8f1c*/ 	.word	0x000089a0


	//   ....[184]....
        /*8f20*/ 	.word	0x000089b0


	//   ....[185]....
        /*8f24*/ 	.word	0x000089c0


	//   ....[186]....
        /*8f28*/ 	.word	0x000089f0


	//   ....[187]....
        /*8f2c*/ 	.word	0x00008a00


	//   ....[188]....
        /*8f30*/ 	.word	0x00008a10


	//   ....[189]....
        /*8f34*/ 	.word	0x00008a20


	//   ....[190]....
        /*8f38*/ 	.word	0x00008a50


	//   ....[191]....
        /*8f3c*/ 	.word	0x00008a60


	//   ....[192]....
        /*8f40*/ 	.word	0x00008a70


	//   ....[193]....
        /*8f44*/ 	.word	0x00008a80


	//   ....[194]....
        /*8f48*/ 	.word	0x00008ab0


	//   ....[195]....
        /*8f4c*/ 	.word	0x00008ac0


	//   ....[196]....
        /*8f50*/ 	.word	0x00008ad0


	//   ....[197]....
        /*8f54*/ 	.word	0x00008ae0


	//   ....[198]....
        /*8f58*/ 	.word	0x00008b10


	//   ....[199]....
        /*8f5c*/ 	.word	0x00008b20


	//   ....[200]....
        /*8f60*/ 	.word	0x00008b30


	//   ....[201]....
        /*8f64*/ 	.word	0x00008b40


	//   ....[202]....
        /*8f68*/ 	.word	0x00008b70


	//   ....[203]....
        /*8f6c*/ 	.word	0x00008b80


	//   ....[204]....
        /*8f70*/ 	.word	0x00008b90


	//   ....[205]....
        /*8f74*/ 	.word	0x00008ba0


	//   ....[206]....
        /*8f78*/ 	.word	0x00008bd0


	//   ....[207]....
        /*8f7c*/ 	.word	0x00008be0


	//   ....[208]....
        /*8f80*/ 	.word	0x00008bf0


	//   ....[209]....
        /*8f84*/ 	.word	0x00008c00


	//   ....[210]....
        /*8f88*/ 	.word	0x00008c30


	//   ....[211]....
        /*8f8c*/ 	.word	0x00008c40


	//   ....[212]....
        /*8f90*/ 	.word	0x00008c50


	//   ....[213]....
        /*8f94*/ 	.word	0x00008c60


	//   ....[214]....
        /*8f98*/ 	.word	0x00008c90


	//   ....[215]....
        /*8f9c*/ 	.word	0x00008ca0


	//   ....[216]....
        /*8fa0*/ 	.word	0x00008cb0


	//   ....[217]....
        /*8fa4*/ 	.word	0x00008cc0


	//   ....[218]....
        /*8fa8*/ 	.word	0x00008cf0


	//   ....[219]....
        /*8fac*/ 	.word	0x00008d00


	//   ....[220]....
        /*8fb0*/ 	.word	0x00008d10


	//   ....[221]....
        /*8fb4*/ 	.word	0x00008d20


	//   ....[222]....
        /*8fb8*/ 	.word	0x00008d50


	//   ....[223]....
        /*8fbc*/ 	.word	0x00008d60


	//   ....[224]....
        /*8fc0*/ 	.word	0x00008d70


	//   ....[225]....
        /*8fc4*/ 	.word	0x00008d80


	//   ....[226]....
        /*8fc8*/ 	.word	0x00008db0


	//   ....[227]....
        /*8fcc*/ 	.word	0x00008dc0


	//   ....[228]....
        /*8fd0*/ 	.word	0x00008dd0


	//   ....[229]....
        /*8fd4*/ 	.word	0x00008de0


	//   ....[230]....
        /*8fd8*/ 	.word	0x00008e10


	//   ....[231]....
        /*8fdc*/ 	.word	0x00008e20


	//   ....[232]....
        /*8fe0*/ 	.word	0x00008e30


	//   ....[233]....
        /*8fe4*/ 	.word	0x00008e40


	//   ....[234]....
        /*8fe8*/ 	.word	0x00008e70


	//   ....[235]....
        /*8fec*/ 	.word	0x00008e80


	//   ....[236]....
        /*8ff0*/ 	.word	0x00008e90


	//   ....[237]....
        /*8ff4*/ 	.word	0x00008ea0


	//   ....[238]....
        /*8ff8*/ 	.word	0x00008ed0


	//   ....[239]....
        /*8ffc*/ 	.word	0x00008ee0


	//   ....[240]....
        /*9000*/ 	.word	0x00008ef0


	//   ....[241]....
        /*9004*/ 	.word	0x00008f00


	//   ....[242]....
        /*9008*/ 	.word	0x00008f30


	//   ....[243]....
        /*900c*/ 	.word	0x00008f40


	//   ....[244]....
        /*9010*/ 	.word	0x00008f50


	//   ....[245]....
        /*9014*/ 	.word	0x00008f60


	//   ....[246]....
        /*9018*/ 	.word	0x00008f90


	//   ....[247]....
        /*901c*/ 	.word	0x00008fa0


	//   ....[248]....
        /*9020*/ 	.word	0x00008fb0


	//   ....[249]....
        /*9024*/ 	.word	0x00008fc0


	//   ....[250]....
        /*9028*/ 	.word	0x00008ff0


	//   ....[251]....
        /*902c*/ 	.word	0x00009000


	//   ....[252]....
        /*9030*/ 	.word	0x00009010


	//   ....[253]....
        /*9034*/ 	.word	0x00009020


	//   ....[254]....
        /*9038*/ 	.word	0x00009060


	//   ....[255]....
        /*903c*/ 	.word	0x0000c0a0


	//   ....[0]....
        /*9040*/ 	.word	0x0000c0b0


	//   ....[1]....
        /*9044*/ 	.word	0x0000c0c0


	//   ....[2]....
        /*9048*/ 	.word	0x0000c0e0


	//   ....[3]....
        /*904c*/ 	.word	0x0000c0f0


	//   ....[4]....
        /*9050*/ 	.word	0x0000c100


	//   ....[5]....
        /*9054*/ 	.word	0x0000c110


	//   ....[6]....
        /*9058*/ 	.word	0x0000c140


	//   ....[7]....
        /*905c*/ 	.word	0x0000c150


	//   ....[8]....
        /*9060*/ 	.word	0x0000c160


	//   ....[9]....
        /*9064*/ 	.word	0x0000c170


	//   ....[10]....
        /*9068*/ 	.word	0x0000c1a0


	//   ....[11]....
        /*906c*/ 	.word	0x0000c1b0


	//   ....[12]....
        /*9070*/ 	.word	0x0000c1c0


	//   ....[13]....
        /*9074*/ 	.word	0x0000c1d0


	//   ....[14]....
        /*9078*/ 	.word	0x0000c200


	//   ....[15]....
        /*907c*/ 	.word	0x0000c210


	//   ....[16]....
        /*9080*/ 	.word	0x0000c220


	//   ....[17]....
        /*9084*/ 	.word	0x0000c230


	//   ....[18]....
        /*9088*/ 	.word	0x0000c260


	//   ....[19]....
        /*908c*/ 	.word	0x0000c270


	//   ....[20]....
        /*9090*/ 	.word	0x0000c280


	//   ....[21]....
        /*9094*/ 	.word	0x0000c290


	//   ....[22]....
        /*9098*/ 	.word	0x0000c2c0


	//   ....[23]....
        /*909c*/ 	.word	0x0000c2d0


	//   ....[24]....
        /*90a0*/ 	.word	0x0000c2e0


	//   ....[25]....
        /*90a4*/ 	.word	0x0000c2f0


	//   ....[26]....
        /*90a8*/ 	.word	0x0000c320


	//   ....[27]....
        /*90ac*/ 	.word	0x0000c330


	//   ....[28]....
        /*90b0*/ 	.word	0x0000c340


	//   ....[29]....
        /*90b4*/ 	.word	0x0000c350


	//   ....[30]....
        /*90b8*/ 	.word	0x0000c380


	//   ....[31]....
        /*90bc*/ 	.word	0x0000c390


	//   ....[32]....
        /*90c0*/ 	.word	0x0000c3a0


	//   ....[33]....
        /*90c4*/ 	.word	0x0000c3b0


	//   ....[34]....
        /*90c8*/ 	.word	0x0000c3e0


	//   ....[35]....
        /*90cc*/ 	.word	0x0000c3f0


	//   ....[36]....
        /*90d0*/ 	.word	0x0000c400


	//   ....[37]....
        /*90d4*/ 	.word	0x0000c410


	//   ....[38]....
        /*90d8*/ 	.word	0x0000c440


	//   ....[39]....
        /*90dc*/ 	.word	0x0000c450


	//   ....[40]....
        /*90e0*/ 	.word	0x0000c460


	//   ....[41]....
        /*90e4*/ 	.word	0x0000c470


	//   ....[42]....
        /*90e8*/ 	.word	0x0000c4a0


	//   ....[43]....
        /*90ec*/ 	.word	0x0000c4b0


	//   ....[44]....
        /*90f0*/ 	.word	0x0000c4c0


	//   ....[45]....
        /*90f4*/ 	.word	0x0000c4d0


	//   ....[46]....
        /*90f8*/ 	.word	0x0000c500


	//   ....[47]....
        /*90fc*/ 	.word	0x0000c510


	//   ....[48]....
        /*9100*/ 	.word	0x0000c520


	//   ....[49]....
        /*9104*/ 	.word	0x0000c530


	//   ....[50]....
        /*9108*/ 	.word	0x0000c560


	//   ....[51]....
        /*910c*/ 	.word	0x0000c570


	//   ....[52]....
        /*9110*/ 	.word	0x0000c580


	//   ....[53]....
        /*9114*/ 	.word	0x0000c590


	//   ....[54]....
        /*9118*/ 	.word	0x0000c5c0


	//   ....[55]....
        /*911c*/ 	.word	0x0000c5d0


	//   ....[56]....
        /*9120*/ 	.word	0x0000c5e0


	//   ....[57]....
        /*9124*/ 	.word	0x0000c5f0


	//   ....[58]....
        /*9128*/ 	.word	0x0000c620


	//   ....[59]....
        /*912c*/ 	.word	0x0000c630


	//   ....[60]....
        /*9130*/ 	.word	0x0000c640


	//   ....[61]....
        /*9134*/ 	.word	0x0000c650


	//   ....[62]....
        /*9138*/ 	.word	0x0000c680


	//   ....[63]....
        /*913c*/ 	.word	0x0000c690


	//   ....[64]....
        /*9140*/ 	.word	0x0000c6a0


	//   ....[65]....
        /*9144*/ 	.word	0x0000c6b0


	//   ....[66]....
        /*9148*/ 	.word	0x0000c6e0


	//   ....[67]....
        /*914c*/ 	.word	0x0000c6f0


	//   ....[68]....
        /*9150*/ 	.word	0x0000c700


	//   ....[69]....
        /*9154*/ 	.word	0x0000c710


	//   ....[70]....
        /*9158*/ 	.word	0x0000c740


	//   ....[71]....
        /*915c*/ 	.word	0x0000c750


	//   ....[72]....
        /*9160*/ 	.word	0x0000c760


	//   ....[73]....
        /*9164*/ 	.word	0x0000c770


	//   ....[74]....
        /*9168*/ 	.word	0x0000c7a0


	//   ....[75]....
        /*916c*/ 	.word	0x0000c7b0


	//   ....[76]....
        /*9170*/ 	.word	0x0000c7c0


	//   ....[77]....
        /*9174*/ 	.word	0x0000c7d0


	//   ....[78]....
        /*9178*/ 	.word	0x0000c800


	//   ....[79]....
        /*917c*/ 	.word	0x0000c810


	//   ....[80]....
        /*9180*/ 	.word	0x0000c820


	//   ....[81]....
        /*9184*/ 	.word	0x0000c830


	//   ....[82]....
        /*9188*/ 	.word	0x0000c860


	//   ....[83]....
        /*918c*/ 	.word	0x0000c870


	//   ....[84]....
        /*9190*/ 	.word	0x0000c880


	//   ....[85]....
        /*9194*/ 	.word	0x0000c890


	//   ....[86]....
        /*9198*/ 	.word	0x0000c8c0


	//   ....[87]....
        /*919c*/ 	.word	0x0000c8d0


	//   ....[88]....
        /*91a0*/ 	.word	0x0000c8e0


	//   ....[89]....
        /*91a4*/ 	.word	0x0000c8f0


	//   ....[90]....
        /*91a8*/ 	.word	0x0000c920


	//   ....[91]....
        /*91ac*/ 	.word	0x0000c930


	//   ....[92]....
        /*91b0*/ 	.word	0x0000c940


	//   ....[93]....
        /*91b4*/ 	.word	0x0000c950


	//   ....[94]....
        /*91b8*/ 	.word	0x0000c980


	//   ....[95]....
        /*91bc*/ 	.word	0x0000c990


	//   ....[96]....
        /*91c0*/ 	.word	0x0000c9a0


	//   ....[97]....
        /*91c4*/ 	.word	0x0000c9b0


	//   ....[98]....
        /*91c8*/ 	.word	0x0000c9e0


	//   ....[99]....
        /*91cc*/ 	.word	0x0000c9f0


	//   ....[100]....
        /*91d0*/ 	.word	0x0000ca00


	//   ....[101]....
        /*91d4*/ 	.word	0x0000ca10


	//   ....[102]....
        /*91d8*/ 	.word	0x0000ca40


	//   ....[103]....
        /*91dc*/ 	.word	0x0000ca50


	//   ....[104]....
        /*91e0*/ 	.word	0x0000ca60


	//   ....[105]....
        /*91e4*/ 	.word	0x0000ca70


	//   ....[106]....
        /*91e8*/ 	.word	0x0000caa0


	//   ....[107]....
        /*91ec*/ 	.word	0x0000cab0


	//   ....[108]....
        /*91f0*/ 	.word	0x0000cac0


	//   ....[109]....
        /*91f4*/ 	.word	0x0000cad0


	//   ....[110]....
        /*91f8*/ 	.word	0x0000cb00


	//   ....[111]....
        /*91fc*/ 	.word	0x0000cb10


	//   ....[112]....
        /*9200*/ 	.word	0x0000cb20


	//   ....[113]....
        /*9204*/ 	.word	0x0000cb30


	//   ....[114]....
        /*9208*/ 	.word	0x0000cb60


	//   ....[115]....
        /*920c*/ 	.word	0x0000cb70


	//   ....[116]....
        /*9210*/ 	.word	0x0000cb80


	//   ....[117]....
        /*9214*/ 	.word	0x0000cb90


	//   ....[118]....
        /*9218*/ 	.word	0x0000cbc0


	//   ....[119]....
        /*921c*/ 	.word	0x0000cbd0


	//   ....[120]....
        /*9220*/ 	.word	0x0000cbe0


	//   ....[121]....
        /*9224*/ 	.word	0x0000cbf0


	//   ....[122]....
        /*9228*/ 	.word	0x0000cc20


	//   ....[123]....
        /*922c*/ 	.word	0x0000cc30


	//   ....[124]....
        /*9230*/ 	.word	0x0000cc40


	//   ....[125]....
        /*9234*/ 	.word	0x0000cc50


	//   ....[126]....
        /*9238*/ 	.word	0x0000cc80


	//   ....[127]....
        /*923c*/ 	.word	0x0000cc90


	//   ....[128]....
        /*9240*/ 	.word	0x0000cca0


	//   ....[129]....
        /*9244*/ 	.word	0x0000ccb0


	//   ....[130]....
        /*9248*/ 	.word	0x0000cce0


	//   ....[131]....
        /*924c*/ 	.word	0x0000ccf0


	//   ....[132]....
        /*9250*/ 	.word	0x0000cd00


	//   ....[133]....
        /*9254*/ 	.word	0x0000cd10


	//   ....[134]....
        /*9258*/ 	.word	0x0000cd40


	//   ....[135]....
        /*925c*/ 	.word	0x0000cd50


	//   ....[136]....
        /*9260*/ 	.word	0x0000cd60


	//   ....[137]....
        /*9264*/ 	.word	0x0000cd70


	//   ....[138]....
        /*9268*/ 	.word	0x0000cda0


	//   ....[139]....
        /*926c*/ 	.word	0x0000cdb0


	//   ....[140]....
        /*9270*/ 	.word	0x0000cdc0


	//   ....[141]....
        /*9274*/ 	.word	0x0000cdd0


	//   ....[142]....
        /*9278*/ 	.word	0x0000ce00


	//   ....[143]....
        /*927c*/ 	.word	0x0000ce10


	//   ....[144]....
        /*9280*/ 	.word	0x0000ce20


	//   ....[145]....
        /*9284*/ 	.word	0x0000ce30


	//   ....[146]....
        /*9288*/ 	.word	0x0000ce60


	//   ....[147]....
        /*928c*/ 	.word	0x0000ce70


	//   ....[148]....
        /*9290*/ 	.word	0x0000ce80


	//   ....[149]....
        /*9294*/ 	.word	0x0000ce90


	//   ....[150]....
        /*9298*/ 	.word	0x0000cec0


	//   ....[151]....
        /*929c*/ 	.word	0x0000ced0


	//   ....[152]....
        /*92a0*/ 	.word	0x0000cee0


	//   ....[153]....
        /*92a4*/ 	.word	0x0000cef0


	//   ....[154]....
        /*92a8*/ 	.word	0x0000cf20


	//   ....[155]....
        /*92ac*/ 	.word	0x0000cf30


	//   ....[156]....
        /*92b0*/ 	.word	0x0000cf40


	//   ....[157]....
        /*92b4*/ 	.word	0x0000cf50


	//   ....[158]....
        /*92b8*/ 	.word	0x0000cf80


	//   ....[159]....
        /*92bc*/ 	.word	0x0000cf90


	//   ....[160]....
        /*92c0*/ 	.word	0x0000cfa0


	//   ....[161]....
        /*92c4*/ 	.word	0x0000cfb0


	//   ....[162]....
        /*92c8*/ 	.word	0x0000cfe0


	//   ....[163]....
        /*92cc*/ 	.word	0x0000cff0


	//   ....[164]....
        /*92d0*/ 	.word	0x0000d000


	//   ....[165]....
        /*92d4*/ 	.word	0x0000d010


	//   ....[166]....
        /*92d8*/ 	.word	0x0000d040


	//   ....[167]....
        /*92dc*/ 	.word	0x0000d050


	//   ....[168]....
        /*92e0*/ 	.word	0x0000d060


	//   ....[169]....
        /*92e4*/ 	.word	0x0000d070


	//   ....[170]....
        /*92e8*/ 	.word	0x0000d0a0


	//   ....[171]....
        /*92ec*/ 	.word	0x0000d0b0


	//   ....[172]....
        /*92f0*/ 	.word	0x0000d0c0


	//   ....[173]....
        /*92f4*/ 	.word	0x0000d0d0


	//   ....[174]....
        /*92f8*/ 	.word	0x0000d100


	//   ....[175]....
        /*92fc*/ 	.word	0x0000d110


	//   ....[176]....
        /*9300*/ 	.word	0x0000d120


	//   ....[177]....
        /*9304*/ 	.word	0x0000d130


	//   ....[178]....
        /*9308*/ 	.word	0x0000d160


	//   ....[179]....
        /*930c*/ 	.word	0x0000d170


	//   ....[180]....
        /*9310*/ 	.word	0x0000d180


	//   ....[181]....
        /*9314*/ 	.word	0x0000d190


	//   ....[182]....
        /*9318*/ 	.word	0x0000d1c0


	//   ....[183]....
        /*931c*/ 	.word	0x0000d1d0


	//   ....[184]....
        /*9320*/ 	.word	0x0000d1e0


	//   ....[185]....
        /*9324*/ 	.word	0x0000d1f0


	//   ....[186]....
        /*9328*/ 	.word	0x0000d220


	//   ....[187]....
        /*932c*/ 	.word	0x0000d230


	//   ....[188]....
        /*9330*/ 	.word	0x0000d240


	//   ....[189]....
        /*9334*/ 	.word	0x0000d250


	//   ....[190]....
        /*9338*/ 	.word	0x0000d280


	//   ....[191]....
        /*933c*/ 	.word	0x0000d290


	//   ....[192]....
        /*9340*/ 	.word	0x0000d2a0


	//   ....[193]....
        /*9344*/ 	.word	0x0000d2b0


	//   ....[194]....
        /*9348*/ 	.word	0x0000d2e0


	//   ....[195]....
        /*934c*/ 	.word	0x0000d2f0


	//   ....[196]....
        /*9350*/ 	.word	0x0000d300


	//   ....[197]....
        /*9354*/ 	.word	0x0000d310


	//   ....[198]....
        /*9358*/ 	.word	0x0000d340


	//   ....[199]....
        /*935c*/ 	.word	0x0000d350


	//   ....[200]....
        /*9360*/ 	.word	0x0000d360


	//   ....[201]....
        /*9364*/ 	.word	0x0000d370


	//   ....[202]....
        /*9368*/ 	.word	0x0000d3a0


	//   ....[203]....
        /*936c*/ 	.word	0x0000d3b0


	//   ....[204]....
        /*9370*/ 	.word	0x0000d3c0


	//   ....[205]....
        /*9374*/ 	.word	0x0000d3d0


	//   ....[206]....
        /*9378*/ 	.word	0x0000d400


	//   ....[207]....
        /*937c*/ 	.word	0x0000d410


	//   ....[208]....
        /*9380*/ 	.word	0x0000d420


	//   ....[209]....
        /*9384*/ 	.word	0x0000d430


	//   ....[210]....
        /*9388*/ 	.word	0x0000d460


	//   ....[211]....
        /*938c*/ 	.word	0x0000d470


	//   ....[212]....
        /*9390*/ 	.word	0x0000d480


	//   ....[213]....
        /*9394*/ 	.word	0x0000d490


	//   ....[214]....
        /*9398*/ 	.word	0x0000d4c0


	//   ....[215]....
        /*939c*/ 	.word	0x0000d4d0


	//   ....[216]....
        /*93a0*/ 	.word	0x0000d4e0


	//   ....[217]....
        /*93a4*/ 	.word	0x0000d4f0


	//   ....[218]....
        /*93a8*/ 	.word	0x0000d520


	//   ....[219]....
        /*93ac*/ 	.word	0x0000d530


	//   ....[220]....
        /*93b0*/ 	.word	0x0000d540


	//   ....[221]....
        /*93b4*/ 	.word	0x0000d550


	//   ....[222]....
        /*93b8*/ 	.word	0x0000d580


	//   ....[223]....
        /*93bc*/ 	.word	0x0000d590


	//   ....[224]....
        /*93c0*/ 	.word	0x0000d5a0


	//   ....[225]....
        /*93c4*/ 	.word	0x0000d5b0


	//   ....[226]....
        /*93c8*/ 	.word	0x0000d5e0


	//   ....[227]....
        /*93cc*/ 	.word	0x0000d5f0


	//   ....[228]....
        /*93d0*/ 	.word	0x0000d600


	//   ....[229]....
        /*93d4*/ 	.word	0x0000d610


	//   ....[230]....
        /*93d8*/ 	.word	0x0000d640


	//   ....[231]....
        /*93dc*/ 	.word	0x0000d650


	//   ....[232]....
        /*93e0*/ 	.word	0x0000d660


	//   ....[233]....
        /*93e4*/ 	.word	0x0000d670


	//   ....[234]....
        /*93e8*/ 	.word	0x0000d6a0


	//   ....[235]....
        /*93ec*/ 	.word	0x0000d6b0


	//   ....[236]....
        /*93f0*/ 	.word	0x0000d6c0


	//   ....[237]....
        /*93f4*/ 	.word	0x0000d6d0


	//   ....[238]....
        /*93f8*/ 	.word	0x0000d700


	//   ....[239]....
        /*93fc*/ 	.word	0x0000d710


	//   ....[240]....
        /*9400*/ 	.word	0x0000d720


	//   ....[241]....
        /*9404*/ 	.word	0x0000d730


	//   ....[242]....
        /*9408*/ 	.word	0x0000d760


	//   ....[243]....
        /*940c*/ 	.word	0x0000d770


	//   ....[244]....
        /*9410*/ 	.word	0x0000d780


	//   ....[245]....
        /*9414*/ 	.word	0x0000d790


	//   ....[246]....
        /*9418*/ 	.word	0x0000d7c0


	//   ....[247]....
        /*941c*/ 	.word	0x0000d7d0


	//   ....[248]....
        /*9420*/ 	.word	0x0000d7e0


	//   ....[249]....
        /*9424*/ 	.word	0x0000d7f0


	//   ....[250]....
        /*9428*/ 	.word	0x0000d820


	//   ....[251]....
        /*942c*/ 	.word	0x0000d830


	//   ....[252]....
        /*9430*/ 	.word	0x0000d840


	//   ....[253]....
        /*9434*/ 	.word	0x0000d850


	//   ....[254]....
        /*9438*/ 	.word	0x0000d880


	//   ....[255]....
        /*943c*/ 	.word	0x0000d890


	//   ....[0]....
        /*9440*/ 	.word	0x0000d8a0


	//   ....[1]....
        /*9444*/ 	.word	0x0000d8b0


	//   ....[2]....
        /*9448*/ 	.word	0x0000d8e0


	//   ....[3]....
        /*944c*/ 	.word	0x0000d8f0


	//   ....[4]....
        /*9450*/ 	.word	0x0000d900


	//   ....[5]....
        /*9454*/ 	.word	0x0000d910


	//   ....[6]....
        /*9458*/ 	.word	0x0000d940


	//   ....[7]....
        /*945c*/ 	.word	0x0000d950


	//   ....[8]....
        /*9460*/ 	.word	0x0000d960


	//   ....[9]....
        /*9464*/ 	.word	0x0000d970


	//   ....[10]....
        /*9468*/ 	.word	0x0000d9a0


	//   ....[11]....
        /*946c*/ 	.word	0x0000d9b0


	//   ....[12]....
        /*9470*/ 	.word	0x0000d9c0


	//   ....[13]....
        /*9474*/ 	.word	0x0000d9d0


	//   ....[14]....
        /*9478*/ 	.word	0x0000da00


	//   ....[15]....
        /*947c*/ 	.word	0x0000da10


	//   ....[16]....
        /*9480*/ 	.word	0x0000da20


	//   ....[17]....
        /*9484*/ 	.word	0x0000da30


	//   ....[18]....
        /*9488*/ 	.word	0x0000da60


	//   ....[19]....
        /*948c*/ 	.word	0x0000da70


	//   ....[20]....
        /*9490*/ 	.word	0x0000da80


	//   ....[21]....
        /*9494*/ 	.word	0x0000da90


	//   ....[22]....
        /*9498*/ 	.word	0x0000dac0


	//   ....[23]....
        /*949c*/ 	.word	0x0000dad0


	//   ....[24]....
        /*94a0*/ 	.word	0x0000dae0


	//   ....[25]....
        /*94a4*/ 	.word	0x0000daf0


	//   ....[26]....
        /*94a8*/ 	.word	0x0000db20


	//   ....[27]....
        /*94ac*/ 	.word	0x0000db30


	//   ....[28]....
        /*94b0*/ 	.word	0x0000db40


	//   ....[29]....
        /*94b4*/ 	.word	0x0000db50


	//   ....[30]....
        /*94b8*/ 	.word	0x0000db80


	//   ....[31]....
        /*94bc*/ 	.word	0x0000db90


	//   ....[32]....
        /*94c0*/ 	.word	0x0000dba0


	//   ....[33]....
        /*94c4*/ 	.word	0x0000dbb0


	//   ....[34]....
        /*94c8*/ 	.word	0x0000dbe0


	//   ....[35]....
        /*94cc*/ 	.word	0x0000dbf0


	//   ....[36]....
        /*94d0*/ 	.word	0x0000dc00


	//   ....[37]....
        /*94d4*/ 	.word	0x0000dc10


	//   ....[38]....
        /*94d8*/ 	.word	0x0000dc40


	//   ....[39]....
        /*94dc*/ 	.word	0x0000dc50


	//   ....[40]....
        /*94e0*/ 	.word	0x0000dc60


	//   ....[41]....
        /*94e4*/ 	.word	0x0000dc70


	//   ....[42]....
        /*94e8*/ 	.word	0x0000dca0


	//   ....[43]....
        /*94ec*/ 	.word	0x0000dcb0


	//   ....[44]....
        /*94f0*/ 	.word	0x0000dcc0


	//   ....[45]....
        /*94f4*/ 	.word	0x0000dcd0


	//   ....[46]....
        /*94f8*/ 	.word	0x0000dd00


	//   ....[47]....
        /*94fc*/ 	.word	0x0000dd10


	//   ....[48]....
        /*9500*/ 	.word	0x0000dd20


	//   ....[49]....
        /*9504*/ 	.word	0x0000dd30


	//   ....[50]....
        /*9508*/ 	.word	0x0000dd60


	//   ....[51]....
        /*950c*/ 	.word	0x0000dd70


	//   ....[52]....
        /*9510*/ 	.word	0x0000dd80


	//   ....[53]....
        /*9514*/ 	.word	0x0000dd90


	//   ....[54]....
        /*9518*/ 	.word	0x0000ddc0


	//   ....[55]....
        /*951c*/ 	.word	0x0000ddd0


	//   ....[56]....
        /*9520*/ 	.word	0x0000dde0


	//   ....[57]....
        /*9524*/ 	.word	0x0000ddf0


	//   ....[58]....
        /*9528*/ 	.word	0x0000de20


	//   ....[59]....
        /*952c*/ 	.word	0x0000de30


	//   ....[60]....
        /*9530*/ 	.word	0x0000de40


	//   ....[61]....
        /*9534*/ 	.word	0x0000de50


	//   ....[62]....
        /*9538*/ 	.word	0x0000de80


	//   ....[63]....
        /*953c*/ 	.word	0x0000de90


	//   ....[64]....
        /*9540*/ 	.word	0x0000dea0


	//   ....[65]....
        /*9544*/ 	.word	0x0000deb0


	//   ....[66]....
        /*9548*/ 	.word	0x0000dee0


	//   ....[67]....
        /*954c*/ 	.word	0x0000def0


	//   ....[68]....
        /*9550*/ 	.word	0x0000df00


	//   ....[69]....
        /*9554*/ 	.word	0x0000df10


	//   ....[70]....
        /*9558*/ 	.word	0x0000df40


	//   ....[71]....
        /*955c*/ 	.word	0x0000df50


	//   ....[72]....
        /*9560*/ 	.word	0x0000df60


	//   ....[73]....
        /*9564*/ 	.word	0x0000df70


	//   ....[74]....
        /*9568*/ 	.word	0x0000dfa0


	//   ....[75]....
        /*956c*/ 	.word	0x0000dfb0


	//   ....[76]....
        /*9570*/ 	.word	0x0000dfc0


	//   ....[77]....
        /*9574*/ 	.word	0x0000dfd0


	//   ....[78]....
        /*9578*/ 	.word	0x0000e000


	//   ....[79]....
        /*957c*/ 	.word	0x0000e010


	//   ....[80]....
        /*9580*/ 	.word	0x0000e020


	//   ....[81]....
        /*9584*/ 	.word	0x0000e030


	//   ....[82]....
        /*9588*/ 	.word	0x0000e060


	//   ....[83]....
        /*958c*/ 	.word	0x0000e070


	//   ....[84]....
        /*9590*/ 	.word	0x0000e080


	//   ....[85]....
        /*9594*/ 	.word	0x0000e090


	//   ....[86]....
        /*9598*/ 	.word	0x0000e0c0


	//   ....[87]....
        /*959c*/ 	.word	0x0000e0d0


	//   ....[88]....
        /*95a0*/ 	.word	0x0000e0e0


	//   ....[89]....
        /*95a4*/ 	.word	0x0000e0f0


	//   ....[90]....
        /*95a8*/ 	.word	0x0000e120


	//   ....[91]....
        /*95ac*/ 	.word	0x0000e130


	//   ....[92]....
        /*95b0*/ 	.word	0x0000e140


	//   ....[93]....
        /*95b4*/ 	.word	0x0000e150


	//   ....[94]....
        /*95b8*/ 	.word	0x0000e180


	//   ....[95]....
        /*95bc*/ 	.word	0x0000e190


	//   ....[96]....
        /*95c0*/ 	.word	0x0000e1a0


	//   ....[97]....
        /*95c4*/ 	.word	0x0000e1b0


	//   ....[98]....
        /*95c8*/ 	.word	0x0000e1e0


	//   ....[99]....
        /*95cc*/ 	.word	0x0000e1f0


	//   ....[100]....
        /*95d0*/ 	.word	0x0000e200


	//   ....[101]....
        /*95d4*/ 	.word	0x0000e210


	//   ....[102]....
        /*95d8*/ 	.word	0x0000e240


	//   ....[103]....
        /*95dc*/ 	.word	0x0000e250


	//   ....[104]....
        /*95e0*/ 	.word	0x0000e260


	//   ....[105]....
        /*95e4*/ 	.word	0x0000e270


	//   ....[106]....
        /*95e8*/ 	.word	0x0000e2a0


	//   ....[107]....
        /*95ec*/ 	.word	0x0000e2b0


	//   ....[108]....
        /*95f0*/ 	.word	0x0000e2c0


	//   ....[109]....
        /*95f4*/ 	.word	0x0000e2d0


	//   ....[110]....
        /*95f8*/ 	.word	0x0000e300


	//   ....[111]....
        /*95fc*/ 	.word	0x0000e310


	//   ....[112]....
        /*9600*/ 	.word	0x0000e320


	//   ....[113]....
        /*9604*/ 	.word	0x0000e330


	//   ....[114]....
        /*9608*/ 	.word	0x0000e360


	//   ....[115]....
        /*960c*/ 	.word	0x0000e370


	//   ....[116]....
        /*9610*/ 	.word	0x0000e380


	//   ....[117]....
        /*9614*/ 	.word	0x0000e390


	//   ....[118]....
        /*9618*/ 	.word	0x0000e3c0


	//   ....[119]....
        /*961c*/ 	.word	0x0000e3d0


	//   ....[120]....
        /*9620*/ 	.word	0x0000e3e0


	//   ....[121]....
        /*9624*/ 	.word	0x0000e3f0


	//   ....[122]....
        /*9628*/ 	.word	0x0000e420


	//   ....[123]....
        /*962c*/ 	.word	0x0000e430


	//   ....[124]....
        /*9630*/ 	.word	0x0000e440


	//   ....[125]....
        /*9634*/ 	.word	0x0000e450


	//   ....[126]....
        /*9638*/ 	.word	0x0000e480


	//   ....[127]....
        /*963c*/ 	.word	0x0000e490


	//   ....[128]....
        /*9640*/ 	.word	0x0000e4a0


	//   ....[129]....
        /*9644*/ 	.word	0x0000e4b0


	//   ....[130]....
        /*9648*/ 	.word	0x0000e4e0


	//   ....[131]....
        /*964c*/ 	.word	0x0000e4f0


	//   ....[132]....
        /*9650*/ 	.word	0x0000e500


	//   ....[133]....
        /*9654*/ 	.word	0x0000e510


	//   ....[134]....
        /*9658*/ 	.word	0x0000e540


	//   ....[135]....
        /*965c*/ 	.word	0x0000e550


	//   ....[136]....
        /*9660*/ 	.word	0x0000e560


	//   ....[137]....
        /*9664*/ 	.word	0x0000e570


	//   ....[138]....
        /*9668*/ 	.word	0x0000e5a0


	//   ....[139]....
        /*966c*/ 	.word	0x0000e5b0


	//   ....[140]....
        /*9670*/ 	.word	0x0000e5c0


	//   ....[141]....
        /*9674*/ 	.word	0x0000e5d0


	//   ....[142]....
        /*9678*/ 	.word	0x0000e600


	//   ....[143]....
        /*967c*/ 	.word	0x0000e610


	//   ....[144]....
        /*9680*/ 	.word	0x0000e620


	//   ....[145]....
        /*9684*/ 	.word	0x0000e630


	//   ....[146]....
        /*9688*/ 	.word	0x0000e660


	//   ....[147]....
        /*968c*/ 	.word	0x0000e670


	//   ....[148]....
        /*9690*/ 	.word	0x0000e680


	//   ....[149]....
        /*9694*/ 	.word	0x0000e690


	//   ....[150]....
        /*9698*/ 	.word	0x0000e6c0


	//   ....[151]....
        /*969c*/ 	.word	0x0000e6d0


	//   ....[152]....
        /*96a0*/ 	.word	0x0000e6e0


	//   ....[153]....
        /*96a4*/ 	.word	0x0000e6f0


	//   ....[154]....
        /*96a8*/ 	.word	0x0000e720


	//   ....[155]....
        /*96ac*/ 	.word	0x0000e730


	//   ....[156]....
        /*96b0*/ 	.word	0x0000e740


	//   ....[157]....
        /*96b4*/ 	.word	0x0000e750


	//   ....[158]....
        /*96b8*/ 	.word	0x0000e780


	//   ....[159]....
        /*96bc*/ 	.word	0x0000e790


	//   ....[160]....
        /*96c0*/ 	.word	0x0000e7a0


	//   ....[161]....
        /*96c4*/ 	.word	0x0000e7b0


	//   ....[162]....
        /*96c8*/ 	.word	0x0000e7e0


	//   ....[163]....
        /*96cc*/ 	.word	0x0000e7f0


	//   ....[164]....
        /*96d0*/ 	.word	0x0000e800


	//   ....[165]....
        /*96d4*/ 	.word	0x0000e810


	//   ....[166]....
        /*96d8*/ 	.word	0x0000e840


	//   ....[167]....
        /*96dc*/ 	.word	0x0000e850


	//   ....[168]....
        /*96e0*/ 	.word	0x0000e860


	//   ....[169]....
        /*96e4*/ 	.word	0x0000e870


	//   ....[170]....
        /*96e8*/ 	.word	0x0000e8a0


	//   ....[171]....
        /*96ec*/ 	.word	0x0000e8b0


	//   ....[172]....
        /*96f0*/ 	.word	0x0000e8c0


	//   ....[173]....
        /*96f4*/ 	.word	0x0000e8d0


	//   ....[174]....
        /*96f8*/ 	.word	0x0000e900


	//   ....[175]....
        /*96fc*/ 	.word	0x0000e910


	//   ....[176]....
        /*9700*/ 	.word	0x0000e920


	//   ....[177]....
        /*9704*/ 	.word	0x0000e930


	//   ....[178]....
        /*9708*/ 	.word	0x0000e960


	//   ....[179]....
        /*970c*/ 	.word	0x0000e970


	//   ....[180]....
        /*9710*/ 	.word	0x0000e980


	//   ....[181]....
        /*9714*/ 	.word	0x0000e990


	//   ....[182]....
        /*9718*/ 	.word	0x0000e9c0


	//   ....[183]....
        /*971c*/ 	.word	0x0000e9d0


	//   ....[184]....
        /*9720*/ 	.word	0x0000e9e0


	//   ....[185]....
        /*9724*/ 	.word	0x0000e9f0


	//   ....[186]....
        /*9728*/ 	.word	0x0000ea20


	//   ....[187]....
        /*972c*/ 	.word	0x0000ea30


	//   ....[188]....
        /*9730*/ 	.word	0x0000ea40


	//   ....[189]....
        /*9734*/ 	.word	0x0000ea50


	//   ....[190]....
        /*9738*/ 	.word	0x0000ea80


	//   ....[191]....
        /*973c*/ 	.word	0x0000ea90


	//   ....[192]....
        /*9740*/ 	.word	0x0000eaa0


	//   ....[193]....
        /*9744*/ 	.word	0x0000eab0


	//   ....[194]....
        /*9748*/ 	.word	0x0000eae0


	//   ....[195]....
        /*974c*/ 	.word	0x0000eaf0


	//   ....[196]....
        /*9750*/ 	.word	0x0000eb00


	//   ....[197]....
        /*9754*/ 	.word	0x0000eb10


	//   ....[198]....
        /*9758*/ 	.word	0x0000eb40


	//   ....[199]....
        /*975c*/ 	.word	0x0000eb50


	//   ....[200]....
        /*9760*/ 	.word	0x0000eb60


	//   ....[201]....
        /*9764*/ 	.word	0x0000eb70


	//   ....[202]....
        /*9768*/ 	.word	0x0000eba0


	//   ....[203]....
        /*976c*/ 	.word	0x0000ebb0


	//   ....[204]....
        /*9770*/ 	.word	0x0000ebc0


	//   ....[205]....
        /*9774*/ 	.word	0x0000ebd0


	//   ....[206]....
        /*9778*/ 	.word	0x0000ec00


	//   ....[207]....
        /*977c*/ 	.word	0x0000ec10


	//   ....[208]....
        /*9780*/ 	.word	0x0000ec20


	//   ....[209]....
        /*9784*/ 	.word	0x0000ec30


	//   ....[210]....
        /*9788*/ 	.word	0x0000ec60


	//   ....[211]....
        /*978c*/ 	.word	0x0000ec70


	//   ....[212]....
        /*9790*/ 	.word	0x0000ec80


	//   ....[213]....
        /*9794*/ 	.word	0x0000ec90


	//   ....[214]....
        /*9798*/ 	.word	0x0000ecc0


	//   ....[215]....
        /*979c*/ 	.word	0x0000ecd0


	//   ....[216]....
        /*97a0*/ 	.word	0x0000ece0


	//   ....[217]....
        /*97a4*/ 	.word	0x0000ecf0


	//   ....[218]....
        /*97a8*/ 	.word	0x0000ed20


	//   ....[219]....
        /*97ac*/ 	.word	0x0000ed30


	//   ....[220]....
        /*97b0*/ 	.word	0x0000ed40


	//   ....[221]....
        /*97b4*/ 	.word	0x0000ed50


	//   ....[222]....
        /*97b8*/ 	.word	0x0000ed80


	//   ....[223]....
        /*97bc*/ 	.word	0x0000ed90


	//   ....[224]....
        /*97c0*/ 	.word	0x0000eda0


	//   ....[225]....
        /*97c4*/ 	.word	0x0000edb0


	//   ....[226]....
        /*97c8*/ 	.word	0x0000ede0


	//   ....[227]....
        /*97cc*/ 	.word	0x0000edf0


	//   ....[228]....
        /*97d0*/ 	.word	0x0000ee00


	//   ....[229]....
        /*97d4*/ 	.word	0x0000ee10


	//   ....[230]....
        /*97d8*/ 	.word	0x0000ee40


	//   ....[231]....
        /*97dc*/ 	.word	0x0000ee50


	//   ....[232]....
        /*97e0*/ 	.word	0x0000ee60


	//   ....[233]....
        /*97e4*/ 	.word	0x0000ee70


	//   ....[234]....
        /*97e8*/ 	.word	0x0000eea0


	//   ....[235]....
        /*97ec*/ 	.word	0x0000eeb0


	//   ....[236]....
        /*97f0*/ 	.word	0x0000eec0


	//   ....[237]....
        /*97f4*/ 	.word	0x0000eed0


	//   ....[238]....
        /*97f8*/ 	.word	0x0000ef00


	//   ....[239]....
        /*97fc*/ 	.word	0x0000ef10


	//   ....[240]....
        /*9800*/ 	.word	0x0000ef20


	//   ....[241]....
        /*9804*/ 	.word	0x0000ef30


	//   ....[242]....
        /*9808*/ 	.word	0x0000ef60


	//   ....[243]....
        /*980c*/ 	.word	0x0000ef70


	//   ....[244]....
        /*9810*/ 	.word	0x0000ef80


	//   ....[245]....
        /*9814*/ 	.word	0x0000ef90


	//   ....[246]....
        /*9818*/ 	.word	0x0000efc0


	//   ....[247]....
        /*981c*/ 	.word	0x0000efd0


	//   ....[248]....
        /*9820*/ 	.word	0x0000efe0


	//   ....[249]....
        /*9824*/ 	.word	0x0000eff0


	//   ....[250]....
        /*9828*/ 	.word	0x0000f020


	//   ....[251]....
        /*982c*/ 	.word	0x0000f030


	//   ....[252]....
        /*9830*/ 	.word	0x0000f040


	//   ....[253]....
        /*9834*/ 	.word	0x0000f050


	//   ....[254]....
        /*9838*/ 	.word	0x0000f090


	//   ....[255]....
        /*983c*/ 	.word	0x000120d0


	//   ....[0]....
        /*9840*/ 	.word	0x000120e0


	//   ....[1]....
        /*9844*/ 	.word	0x000120f0


	//   ....[2]....
        /*9848*/ 	.word	0x00012110


	//   ....[3]....
        /*984c*/ 	.word	0x00012120


	//   ....[4]....
        /*9850*/ 	.word	0x00012130


	//   ....[5]....
        /*9854*/ 	.word	0x00012140


	//   ....[6]....
        /*9858*/ 	.word	0x00012170


	//   ....[7]....
        /*985c*/ 	.word	0x00012180


	//   ....[8]....
        /*9860*/ 	.word	0x00012190


	//   ....[9]....
        /*9864*/ 	.word	0x000121a0


	//   ....[10]....
        /*9868*/ 	.word	0x000121d0


	//   ....[11]....
        /*986c*/ 	.word	0x000121e0


	//   ....[12]....
        /*9870*/ 	.word	0x000121f0


	//   ....[13]....
        /*9874*/ 	.word	0x00012200


	//   ....[14]....
        /*9878*/ 	.word	0x00012230


	//   ....[15]....
        /*987c*/ 	.word	0x00012240


	//   ....[16]....
        /*9880*/ 	.word	0x00012250


	//   ....[17]....
        /*9884*/ 	.word	0x00012260


	//   ....[18]....
        /*9888*/ 	.word	0x00012290


	//   ....[19]....
        /*988c*/ 	.word	0x000122a0


	//   ....[20]....
        /*9890*/ 	.word	0x000122b0


	//   ....[21]....
        /*9894*/ 	.word	0x000122c0


	//   ....[22]....
        /*9898*/ 	.word	0x000122f0


	//   ....[23]....
        /*989c*/ 	.word	0x00012300


	//   ....[24]....
        /*98a0*/ 	.word	0x00012310


	//   ....[25]....
        /*98a4*/ 	.word	0x00012320


	//   ....[26]....
        /*98a8*/ 	.word	0x00012350


	//   ....[27]....
        /*98ac*/ 	.word	0x00012360


	//   ....[28]....
        /*98b0*/ 	.word	0x00012370


	//   ....[29]....
        /*98b4*/ 	.word	0x00012380


	//   ....[30]....
        /*98b8*/ 	.word	0x000123b0


	//   ....[31]....
        /*98bc*/ 	.word	0x000123c0


	//   ....[32]....
        /*98c0*/ 	.word	0x000123d0


	//   ....[33]....
        /*98c4*/ 	.word	0x000123e0


	//   ....[34]....
        /*98c8*/ 	.word	0x00012410


	//   ....[35]....
        /*98cc*/ 	.word	0x00012420


	//   ....[36]....
        /*98d0*/ 	.word	0x00012430


	//   ....[37]....
        /*98d4*/ 	.word	0x00012440


	//   ....[38]....
        /*98d8*/ 	.word	0x00012470


	//   ....[39]....
        /*98dc*/ 	.word	0x00012480


	//   ....[40]....
        /*98e0*/ 	.word	0x00012490


	//   ....[41]....
        /*98e4*/ 	.word	0x000124a0


	//   ....[42]....
        /*98e8*/ 	.word	0x000124d0


	//   ....[43]....
        /*98ec*/ 	.word	0x000124e0


	//   ....[44]....
        /*98f0*/ 	.word	0x000124f0


	//   ....[45]....
        /*98f4*/ 	.word	0x00012500


	//   ....[46]....
        /*98f8*/ 	.word	0x00012530


	//   ....[47]....
        /*98fc*/ 	.word	0x00012540


	//   ....[48]....
        /*9900*/ 	.word	0x00012550


	//   ....[49]....
        /*9904*/ 	.word	0x00012560


	//   ....[50]....
        /*9908*/ 	.word	0x00012590


	//   ....[51]....
        /*990c*/ 	.word	0x000125a0


	//   ....[52]....
        /*9910*/ 	.word	0x000125b0


	//   ....[53]....
        /*9914*/ 	.word	0x000125c0


	//   ....[54]....
        /*9918*/ 	.word	0x000125f0


	//   ....[55]....
        /*991c*/ 	.word	0x00012600


	//   ....[56]....
        /*9920*/ 	.word	0x00012610


	//   ....[57]....
        /*9924*/ 	.word	0x00012620


	//   ....[58]....
        /*9928*/ 	.word	0x00012650


	//   ....[59]....
        /*992c*/ 	.word	0x00012660


	//   ....[60]....
        /*9930*/ 	.word	0x00012670


	//   ....[61]....
        /*9934*/ 	.word	0x00012680


	//   ....[62]....
        /*9938*/ 	.word	0x000126b0


	//   ....[63]....
        /*993c*/ 	.word	0x000126c0


	//   ....[64]....
        /*9940*/ 	.word	0x000126d0


	//   ....[65]....
        /*9944*/ 	.word	0x000126e0


	//   ....[66]....
        /*9948*/ 	.word	0x00012710


	//   ....[67]....
        /*994c*/ 	.word	0x00012720


	//   ....[68]....
        /*9950*/ 	.word	0x00012730


	//   ....[69]....
        /*9954*/ 	.word	0x00012740


	//   ....[70]....
        /*9958*/ 	.word	0x00012770


	//   ....[71]....
        /*995c*/ 	.word	0x00012780


	//   ....[72]....
        /*9960*/ 	.word	0x00012790


	//   ....[73]....
        /*9964*/ 	.word	0x000127a0


	//   ....[74]....
        /*9968*/ 	.word	0x000127d0


	//   ....[75]....
        /*996c*/ 	.word	0x000127e0


	//   ....[76]....
        /*9970*/ 	.word	0x000127f0


	//   ....[77]....
        /*9974*/ 	.word	0x00012800


	//   ....[78]....
        /*9978*/ 	.word	0x00012830


	//   ....[79]....
        /*997c*/ 	.word	0x00012840


	//   ....[80]....
        /*9980*/ 	.word	0x00012850


	//   ....[81]....
        /*9984*/ 	.word	0x00012860


	//   ....[82]....
        /*9988*/ 	.word	0x00012890


	//   ....[83]....
        /*998c*/ 	.word	0x000128a0


	//   ....[84]....
        /*9990*/ 	.word	0x000128b0


	//   ....[85]....
        /*9994*/ 	.word	0x000128c0


	//   ....[86]....
        /*9998*/ 	.word	0x000128f0


	//   ....[87]....
        /*999c*/ 	.word	0x00012900


	//   ....[88]....
        /*99a0*/ 	.word	0x00012910


	//   ....[89]....
        /*99a4*/ 	.word	0x00012920


	//   ....[90]....
        /*99a8*/ 	.word	0x00012950


	//   ....[91]....
        /*99ac*/ 	.word	0x00012960


	//   ....[92]....
        /*99b0*/ 	.word	0x00012970


	//   ....[93]....
        /*99b4*/ 	.word	0x00012980


	//   ....[94]....
        /*99b8*/ 	.word	0x000129b0


	//   ....[95]....
        /*99bc*/ 	.word	0x000129c0


	//   ....[96]....
        /*99c0*/ 	.word	0x000129d0


	//   ....[97]....
        /*99c4*/ 	.word	0x000129e0


	//   ....[98]....
        /*99c8*/ 	.word	0x00012a10


	//   ....[99]....
        /*99cc*/ 	.word	0x00012a20


	//   ....[100]....
        /*99d0*/ 	.word	0x00012a30


	//   ....[101]....
        /*99d4*/ 	.word	0x00012a40


	//   ....[102]....
        /*99d8*/ 	.word	0x00012a70


	//   ....[103]....
        /*99dc*/ 	.word	0x00012a80


	//   ....[104]....
        /*99e0*/ 	.word	0x00012a90


	//   ....[105]....
        /*99e4*/ 	.word	0x00012aa0


	//   ....[106]....
        /*99e8*/ 	.word	0x00012ad0


	//   ....[107]....
        /*99ec*/ 	.word	0x00012ae0


	//   ....[108]....
        /*99f0*/ 	.word	0x00012af0


	//   ....[109]....
        /*99f4*/ 	.word	0x00012b00


	//   ....[110]....
        /*99f8*/ 	.word	0x00012b30


	//   ....[111]....
        /*99fc*/ 	.word	0x00012b40


	//   ....[112]....
        /*9a00*/ 	.word	0x00012b50


	//   ....[113]....
        /*9a04*/ 	.word	0x00012b60


	//   ....[114]....
        /*9a08*/ 	.word	0x00012b90


	//   ....[115]....
        /*9a0c*/ 	.word	0x00012ba0


	//   ....[116]....
        /*9a10*/ 	.word	0x00012bb0


	//   ....[117]....
        /*9a14*/ 	.word	0x00012bc0


	//   ....[118]....
        /*9a18*/ 	.word	0x00012bf0


	//   ....[119]....
        /*9a1c*/ 	.word	0x00012c00


	//   ....[120]....
        /*9a20*/ 	.word	0x00012c10


	//   ....[121]....
        /*9a24*/ 	.word	0x00012c20


	//   ....[122]....
        /*9a28*/ 	.word	0x00012c50


	//   ....[123]....
        /*9a2c*/ 	.word	0x00012c60


	//   ....[124]....
        /*9a30*/ 	.word	0x00012c70


	//   ....[125]....
        /*9a34*/ 	.word	0x00012c80


	//   ....[126]....
        /*9a38*/ 	.word	0x00012cb0


	//   ....[127]....
        /*9a3c*/ 	.word	0x00012cc0


	//   ....[128]....
        /*9a40*/ 	.word	0x00012cd0


	//   ....[129]....
        /*9a44*/ 	.word	0x00012ce0


	//   ....[130]....
        /*9a48*/ 	.word	0x00012d10


	//   ....[131]....
        /*9a4c*/ 	.word	0x00012d20


	//   ....[132]....
        /*9a50*/ 	.word	0x00012d30


	//   ....[133]....
        /*9a54*/ 	.word	0x00012d40


	//   ....[134]....
        /*9a58*/ 	.word	0x00012d70


	//   ....[135]....
        /*9a5c*/ 	.word	0x00012d80


	//   ....[136]....
        /*9a60*/ 	.word	0x00012d90


	//   ....[137]....
        /*9a64*/ 	.word	0x00012da0


	//   ....[138]....
        /*9a68*/ 	.word	0x00012dd0


	//   ....[139]....
        /*9a6c*/ 	.word	0x00012de0


	//   ....[140]....
        /*9a70*/ 	.word	0x00012df0


	//   ....[141]....
        /*9a74*/ 	.word	0x00012e00


	//   ....[142]....
        /*9a78*/ 	.word	0x00012e30


	//   ....[143]....
        /*9a7c*/ 	.word	0x00012e40


	//   ....[144]....
        /*9a80*/ 	.word	0x00012e50


	//   ....[145]....
        /*9a84*/ 	.word	0x00012e60


	//   ....[146]....
        /*9a88*/ 	.word	0x00012e90


	//   ....[147]....
        /*9a8c*/ 	.word	0x00012ea0


	//   ....[148]....
        /*9a90*/ 	.word	0x00012eb0


	//   ....[149]....
        /*9a94*/ 	.word	0x00012ec0


	//   ....[150]....
        /*9a98*/ 	.word	0x00012ef0


	//   ....[151]....
        /*9a9c*/ 	.word	0x00012f00


	//   ....[152]....
        /*9aa0*/ 	.word	0x00012f10


	//   ....[153]....
        /*9aa4*/ 	.word	0x00012f20


	//   ....[154]....
        /*9aa8*/ 	.word	0x00012f50


	//   ....[155]....
        /*9aac*/ 	.word	0x00012f60


	//   ....[156]....
        /*9ab0*/ 	.word	0x00012f70


	//   ....[157]....
        /*9ab4*/ 	.word	0x00012f80


	//   ....[158]....
        /*9ab8*/ 	.word	0x00012fb0


	//   ....[159]....
        /*9abc*/ 	.word	0x00012fc0


	//   ....[160]....
        /*9ac0*/ 	.word	0x00012fd0


	//   ....[161]....
        /*9ac4*/ 	.word	0x00012fe0


	//   ....[162]....
        /*9ac8*/ 	.word	0x00013010


	//   ....[163]....
        /*9acc*/ 	.word	0x00013020


	//   ....[164]....
        /*9ad0*/ 	.word	0x00013030


	//   ....[165]....
        /*9ad4*/ 	.word	0x00013040


	//   ....[166]....
        /*9ad8*/ 	.word	0x00013070


	//   ....[167]....
        /*9adc*/ 	.word	0x00013080


	//   ....[168]....
        /*9ae0*/ 	.word	0x00013090


	//   ....[169]....
        /*9ae4*/ 	.word	0x000130a0


	//   ....[170]....
        /*9ae8*/ 	.word	0x000130d0


	//   ....[171]....
        /*9aec*/ 	.word	0x000130e0


	//   ....[172]....
        /*9af0*/ 	.word	0x000130f0


	//   ....[173]....
        /*9af4*/ 	.word	0x00013100


	//   ....[174]....
        /*9af8*/ 	.word	0x00013130


	//   ....[175]....
        /*9afc*/ 	.word	0x00013140


	//   ....[176]....
        /*9b00*/ 	.word	0x00013150


	//   ....[177]....
        /*9b04*/ 	.word	0x00013160


	//   ....[178]....
        /*9b08*/ 	.word	0x00013190


	//   ....[179]....
        /*9b0c*/ 	.word	0x000131a0


	//   ....[180]....
        /*9b10*/ 	.word	0x000131b0


	//   ....[181]....
        /*9b14*/ 	.word	0x000131c0


	//   ....[182]....
        /*9b18*/ 	.word	0x000131f0


	//   ....[183]....
        /*9b1c*/ 	.word	0x00013200


	//   ....[184]....
        /*9b20*/ 	.word	0x00013210


	//   ....[185]....
        /*9b24*/ 	.word	0x00013220


	//   ....[186]....
        /*9b28*/ 	.word	0x00013250


	//   ....[187]....
        /*9b2c*/ 	.word	0x00013260


	//   ....[188]....
        /*9b30*/ 	.word	0x00013270


	//   ....[189]....
        /*9b34*/ 	.word	0x00013280


	//   ....[190]....
        /*9b38*/ 	.word	0x000132b0


	//   ....[191]....
        /*9b3c*/ 	.word	0x000132c0


	//   ....[192]....
        /*9b40*/ 	.word	0x000132d0


	//   ....[193]....
        /*9b44*/ 	.word	0x000132e0


	//   ....[194]....
        /*9b48*/ 	.word	0x00013310


	//   ....[195]....
        /*9b4c*/ 	.word	0x00013320


	//   ....[196]....
        /*9b50*/ 	.word	0x00013330


	//   ....[197]....
        /*9b54*/ 	.word	0x00013340


	//   ....[198]....
        /*9b58*/ 	.word	0x00013370


	//   ....[199]....
        /*9b5c*/ 	.word	0x00013380


	//   ....[200]....
        /*9b60*/ 	.word	0x00013390


	//   ....[201]....
        /*9b64*/ 	.word	0x000133a0


	//   ....[202]....
        /*9b68*/ 	.word	0x000133d0


	//   ....[203]....
        /*9b6c*/ 	.word	0x000133e0


	//   ....[204]....
        /*9b70*/ 	.word	0x000133f0


	//   ....[205]....
        /*9b74*/ 	.word	0x00013400


	//   ....[206]....
        /*9b78*/ 	.word	0x00013430


	//   ....[207]....
        /*9b7c*/ 	.word	0x00013440


	//   ....[208]....
        /*9b80*/ 	.word	0x00013450


	//   ....[209]....
        /*9b84*/ 	.word	0x00013460


	//   ....[210]....
        /*9b88*/ 	.word	0x00013490


	//   ....[211]....
        /*9b8c*/ 	.word	0x000134a0


	//   ....[212]....
        /*9b90*/ 	.word	0x000134b0


	//   ....[213]....
        /*9b94*/ 	.word	0x000134c0


	//   ....[214]....
        /*9b98*/ 	.word	0x000134f0


	//   ....[215]....
        /*9b9c*/ 	.word	0x00013500


	//   ....[216]....
        /*9ba0*/ 	.word	0x00013510


	//   ....[217]....
        /*9ba4*/ 	.word	0x00013520


	//   ....[218]....
        /*9ba8*/ 	.word	0x00013550


	//   ....[219]....
        /*9bac*/ 	.word	0x00013560


	//   ....[220]....
        /*9bb0*/ 	.word	0x00013570


	//   ....[221]....
        /*9bb4*/ 	.word	0x00013580


	//   ....[222]....
        /*9bb8*/ 	.word	0x000135b0


	//   ....[223]....
        /*9bbc*/ 	.word	0x000135c0


	//   ....[224]....
        /*9bc0*/ 	.word	0x000135d0


	//   ....[225]....
        /*9bc4*/ 	.word	0x000135e0


	//   ....[226]....
        /*9bc8*/ 	.word	0x00013610


	//   ....[227]....
        /*9bcc*/ 	.word	0x00013620


	//   ....[228]....
        /*9bd0*/ 	.word	0x00013630


	//   ....[229]....
        /*9bd4*/ 	.word	0x00013640


	//   ....[230]....
        /*9bd8*/ 	.word	0x00013670


	//   ....[231]....
        /*9bdc*/ 	.word	0x00013680


	//   ....[232]....
        /*9be0*/ 	.word	0x00013690


	//   ....[233]....
        /*9be4*/ 	.word	0x000136a0


	//   ....[234]....
        /*9be8*/ 	.word	0x000136d0


	//   ....[235]....
        /*9bec*/ 	.word	0x000136e0


	//   ....[236]....
        /*9bf0*/ 	.word	0x000136f0


	//   ....[237]....
        /*9bf4*/ 	.word	0x00013700


	//   ....[238]....
        /*9bf8*/ 	.word	0x00013730


	//   ....[239]....
        /*9bfc*/ 	.word	0x00013740


	//   ....[240]....
        /*9c00*/ 	.word	0x00013750


	//   ....[241]....
        /*9c04*/ 	.word	0x00013760


	//   ....[242]....
        /*9c08*/ 	.word	0x00013790


	//   ....[243]....
        /*9c0c*/ 	.word	0x000137a0


	//   ....[244]....
        /*9c10*/ 	.word	0x000137b0


	//   ....[245]....
        /*9c14*/ 	.word	0x000137c0


	//   ....[246]....
        /*9c18*/ 	.word	0x000137f0


	//   ....[247]....
        /*9c1c*/ 	.word	0x00013800


	//   ....[248]....
        /*9c20*/ 	.word	0x00013810


	//   ....[249]....
        /*9c24*/ 	.word	0x00013820


	//   ....[250]....
        /*9c28*/ 	.word	0x00013850


	//   ....[251]....
        /*9c2c*/ 	.word	0x00013860


	//   ....[252]....
        /*9c30*/ 	.word	0x00013870


	//   ....[253]....
        /*9c34*/ 	.word	0x00013880


	//   ....[254]....
        /*9c38*/ 	.word	0x000138b0


	//   ....[255]....
        /*9c3c*/ 	.word	0x000138c0


	//   ....[0]....
        /*9c40*/ 	.word	0x000138d0


	//   ....[1]....
        /*9c44*/ 	.word	0x000138e0


	//   ....[2]....
        /*9c48*/ 	.word	0x00013910


	//   ....[3]....
        /*9c4c*/ 	.word	0x00013920


	//   ....[4]....
        /*9c50*/ 	.word	0x00013930


	//   ....[5]....
        /*9c54*/ 	.word	0x00013940


	//   ....[6]....
        /*9c58*/ 	.word	0x00013970


	//   ....[7]....
        /*9c5c*/ 	.word	0x00013980


	//   ....[8]....
        /*9c60*/ 	.word	0x00013990


	//   ....[9]....
        /*9c64*/ 	.word	0x000139a0


	//   ....[10]....
        /*9c68*/ 	.word	0x000139d0


	//   ....[11]....
        /*9c6c*/ 	.word	0x000139e0


	//   ....[12]....
        /*9c70*/ 	.word	0x000139f0


	//   ....[13]....
        /*9c74*/ 	.word	0x00013a00


	//   ....[14]....
        /*9c78*/ 	.word	0x00013a30


	//   ....[15]....
        /*9c7c*/ 	.word	0x00013a40


	//   ....[16]....
        /*9c80*/ 	.word	0x00013a50


	//   ....[17]....
        /*9c84*/ 	.word	0x00013a60


	//   ....[18]....
        /*9c88*/ 	.word	0x00013a90


	//   ....[19]....
        /*9c8c*/ 	.word	0x00013aa0


	//   ....[20]....
        /*9c90*/ 	.word	0x00013ab0


	//   ....[21]....
        /*9c94*/ 	.word	0x00013ac0


	//   ....[22]....
        /*9c98*/ 	.word	0x00013af0


	//   ....[23]....
        /*9c9c*/ 	.word	0x00013b00


	//   ....[24]....
        /*9ca0*/ 	.word	0x00013b10


	//   ....[25]....
        /*9ca4*/ 	.word	0x00013b20


	//   ....[26]....
        /*9ca8*/ 	.word	0x00013b50


	//   ....[27]....
        /*9cac*/ 	.word	0x00013b60


	//   ....[28]....
        /*9cb0*/ 	.word	0x00013b70


	//   ....[29]....
        /*9cb4*/ 	.word	0x00013b80


	//   ....[30]....
        /*9cb8*/ 	.word	0x00013bb0


	//   ....[31]....
        /*9cbc*/ 	.word	0x00013bc0


	//   ....[32]....
        /*9cc0*/ 	.word	0x00013bd0


	//   ....[33]....
        /*9cc4*/ 	.word	0x00013be0


	//   ....[34]....
        /*9cc8*/ 	.word	0x00013c10


	//   ....[35]....
        /*9ccc*/ 	.word	0x00013c20


	//   ....[36]....
        /*9cd0*/ 	.word	0x00013c30


	//   ....[37]....
        /*9cd4*/ 	.word	0x00013c40


	//   ....[38]....
        /*9cd8*/ 	.word	0x00013c70


	//   ....[39]....
        /*9cdc*/ 	.word	0x00013c80


	//   ....[40]....
        /*9ce0*/ 	.word	0x00013c90


	//   ....[41]....
        /*9ce4*/ 	.word	0x00013ca0


	//   ....[42]....
        /*9ce8*/ 	.word	0x00013cd0


	//   ....[43]....
        /*9cec*/ 	.word	0x00013ce0


	//   ....[44]....
        /*9cf0*/ 	.word	0x00013cf0


	//   ....[45]....
        /*9cf4*/ 	.word	0x00013d00


	//   ....[46]....
        /*9cf8*/ 	.word	0x00013d30


	//   ....[47]....
        /*9cfc*/ 	.word	0x00013d40


	//   ....[48]....
        /*9d00*/ 	.word	0x00013d50


	//   ....[49]....
        /*9d04*/ 	.word	0x00013d60


	//   ....[50]....
        /*9d08*/ 	.word	0x00013d90


	//   ....[51]....
        /*9d0c*/ 	.word	0x00013da0


	//   ....[52]....
        /*9d10*/ 	.word	0x00013db0


	//   ....[53]....
        /*9d14*/ 	.word	0x00013dc0


	//   ....[54]....
        /*9d18*/ 	.word	0x00013df0


	//   ....[55]....
        /*9d1c*/ 	.word	0x00013e00


	//   ....[56]....
        /*9d20*/ 	.word	0x00013e10


	//   ....[57]....
        /*9d24*/ 	.word	0x00013e20


	//   ....[58]....
        /*9d28*/ 	.word	0x00013e50


	//   ....[59]....
        /*9d2c*/ 	.word	0x00013e60


	//   ....[60]....
        /*9d30*/ 	.word	0x00013e70


	//   ....[61]....
        /*9d34*/ 	.word	0x00013e80


	//   ....[62]....
        /*9d38*/ 	.word	0x00013eb0


	//   ....[63]....
        /*9d3c*/ 	.word	0x00013ec0


	//   ....[64]....
        /*9d40*/ 	.word	0x00013ed0


	//   ....[65]....
        /*9d44*/ 	.word	0x00013ee0


	//   ....[66]....
        /*9d48*/ 	.word	0x00013f10


	//   ....[67]....
        /*9d4c*/ 	.word	0x00013f20


	//   ....[68]....
        /*9d50*/ 	.word	0x00013f30


	//   ....[69]....
        /*9d54*/ 	.word	0x00013f40


	//   ....[70]....
        /*9d58*/ 	.word	0x00013f70


	//   ....[71]....
        /*9d5c*/ 	.word	0x00013f80


	//   ....[72]....
        /*9d60*/ 	.word	0x00013f90


	//   ....[73]....
        /*9d64*/ 	.word	0x00013fa0


	//   ....[74]....
        /*9d68*/ 	.word	0x00013fd0


	//   ....[75]....
        /*9d6c*/ 	.word	0x00013fe0


	//   ....[76]....
        /*9d70*/ 	.word	0x00013ff0


	//   ....[77]....
        /*9d74*/ 	.word	0x00014000


	//   ....[78]....
        /*9d78*/ 	.word	0x00014030


	//   ....[79]....
        /*9d7c*/ 	.word	0x00014040


	//   ....[80]....
        /*9d80*/ 	.word	0x00014050


	//   ....[81]....
        /*9d84*/ 	.word	0x00014060


	//   ....[82]....
        /*9d88*/ 	.word	0x00014090


	//   ....[83]....
        /*9d8c*/ 	.word	0x000140a0


	//   ....[84]....
        /*9d90*/ 	.word	0x000140b0


	//   ....[85]....
        /*9d94*/ 	.word	0x000140c0


	//   ....[86]....
        /*9d98*/ 	.word	0x000140f0


	//   ....[87]....
        /*9d9c*/ 	.word	0x00014100


	//   ....[88]....
        /*9da0*/ 	.word	0x00014110


	//   ....[89]....
        /*9da4*/ 	.word	0x00014120


	//   ....[90]....
        /*9da8*/ 	.word	0x00014150


	//   ....[91]....
        /*9dac*/ 	.word	0x00014160


	//   ....[92]....
        /*9db0*/ 	.word	0x00014170


	//   ....[93]....
        /*9db4*/ 	.word	0x00014180


	//   ....[94]....
        /*9db8*/ 	.word	0x000141b0


	//   ....[95]....
        /*9dbc*/ 	.word	0x000141c0


	//   ....[96]....
        /*9dc0*/ 	.word	0x000141d0


	//   ....[97]....
        /*9dc4*/ 	.word	0x000141e0


	//   ....[98]....
        /*9dc8*/ 	.word	0x00014210


	//   ....[99]....
        /*9dcc*/ 	.word	0x00014220


	//   ....[100]....
        /*9dd0*/ 	.word	0x00014230


	//   ....[101]....
        /*9dd4*/ 	.word	0x00014240


	//   ....[102]....
        /*9dd8*/ 	.word	0x00014270


	//   ....[103]....
        /*9ddc*/ 	.word	0x00014280


	//   ....[104]....
        /*9de0*/ 	.word	0x00014290


	//   ....[105]....
        /*9de4*/ 	.word	0x000142a0


	//   ....[106]....
        /*9de8*/ 	.word	0x000142d0


	//   ....[107]....
        /*9dec*/ 	.word	0x000142e0


	//   ....[108]....
        /*9df0*/ 	.word	0x000142f0


	//   ....[109]....
        /*9df4*/ 	.word	0x00014300


	//   ....[110]....
        /*9df8*/ 	.word	0x00014330


	//   ....[111]....
        /*9dfc*/ 	.word	0x00014340


	//   ....[112]....
        /*9e00*/ 	.word	0x00014350


	//   ....[113]....
        /*9e04*/ 	.word	0x00014360


	//   ....[114]....
        /*9e08*/ 	.word	0x00014390


	//   ....[115]....
        /*9e0c*/ 	.word	0x000143a0


	//   ....[116]....
        /*9e10*/ 	.word	0x000143b0


	//   ....[117]....
        /*9e14*/ 	.word	0x000143c0


	//   ....[118]....
        /*9e18*/ 	.word	0x000143f0


	//   ....[119]....
        /*9e1c*/ 	.word	0x00014400


	//   ....[120]....
        /*9e20*/ 	.word	0x00014410


	//   ....[121]....
        /*9e24*/ 	.word	0x00014420


	//   ....[122]....
        /*9e28*/ 	.word	0x00014450


	//   ....[123]....
        /*9e2c*/ 	.word	0x00014460


	//   ....[124]....
        /*9e30*/ 	.word	0x00014470


	//   ....[125]....
        /*9e34*/ 	.word	0x00014480


	//   ....[126]....
        /*9e38*/ 	.word	0x000144b0


	//   ....[127]....
        /*9e3c*/ 	.word	0x000144c0


	//   ....[128]....
        /*9e40*/ 	.word	0x000144d0


	//   ....[129]....
        /*9e44*/ 	.word	0x000144e0


	//   ....[130]....
        /*9e48*/ 	.word	0x00014510


	//   ....[131]....
        /*9e4c*/ 	.word	0x00014520


	//   ....[132]....
        /*9e50*/ 	.word	0x00014530


	//   ....[133]....
        /*9e54*/ 	.word	0x00014540


	//   ....[134]....
        /*9e58*/ 	.word	0x00014570


	//   ....[135]....
        /*9e5c*/ 	.word	0x00014580


	//   ....[136]....
        /*9e60*/ 	.word	0x00014590


	//   ....[137]....
        /*9e64*/ 	.word	0x000145a0


	//   ....[138]....
        /*9e68*/ 	.word	0x000145d0


	//   ....[139]....
        /*9e6c*/ 	.word	0x000145e0


	//   ....[140]....
        /*9e70*/ 	.word	0x000145f0


	//   ....[141]....
        /*9e74*/ 	.word	0x00014600


	//   ....[142]....
        /*9e78*/ 	.word	0x00014630


	//   ....[143]....
        /*9e7c*/ 	.word	0x00014640


	//   ....[144]....
        /*9e80*/ 	.word	0x00014650


	//   ....[145]....
        /*9e84*/ 	.word	0x00014660


	//   ....[146]....
        /*9e88*/ 	.word	0x00014690


	//   ....[147]....
        /*9e8c*/ 	.word	0x000146a0


	//   ....[148]....
        /*9e90*/ 	.word	0x000146b0


	//   ....[149]....
        /*9e94*/ 	.word	0x000146c0


	//   ....[150]....
        /*9e98*/ 	.word	0x000146f0


	//   ....[151]....
        /*9e9c*/ 	.word	0x00014700


	//   ....[152]....
        /*9ea0*/ 	.word	0x00014710


	//   ....[153]....
        /*9ea4*/ 	.word	0x00014720


	//   ....[154]....
        /*9ea8*/ 	.word	0x00014750


	//   ....[155]....
        /*9eac*/ 	.word	0x00014760


	//   ....[156]....
        /*9eb0*/ 	.word	0x00014770


	//   ....[157]....
        /*9eb4*/ 	.word	0x00014780


	//   ....[158]....
        /*9eb8*/ 	.word	0x000147b0


	//   ....[159]....
        /*9ebc*/ 	.word	0x000147c0


	//   ....[160]....
        /*9ec0*/ 	.word	0x000147d0


	//   ....[161]....
        /*9ec4*/ 	.word	0x000147e0


	//   ....[162]....
        /*9ec8*/ 	.word	0x00014810


	//   ....[163]....
        /*9ecc*/ 	.word	0x00014820


	//   ....[164]....
        /*9ed0*/ 	.word	0x00014830


	//   ....[165]....
        /*9ed4*/ 	.word	0x00014840


	//   ....[166]....
        /*9ed8*/ 	.word	0x00014870


	//   ....[167]....
        /*9edc*/ 	.word	0x00014880


	//   ....[168]....
        /*9ee0*/ 	.word	0x00014890


	//   ....[169]....
        /*9ee4*/ 	.word	0x000148a0


	//   ....[170]....
        /*9ee8*/ 	.word	0x000148d0


	//   ....[171]....
        /*9eec*/ 	.word	0x000148e0


	//   ....[172]....
        /*9ef0*/ 	.word	0x000148f0


	//   ....[173]....
        /*9ef4*/ 	.word	0x00014900


	//   ....[174]....
        /*9ef8*/ 	.word	0x00014930


	//   ....[175]....
        /*9efc*/ 	.word	0x00014940


	//   ....[176]....
        /*9f00*/ 	.word	0x00014950


	//   ....[177]....
        /*9f04*/ 	.word	0x00014960


	//   ....[178]....
        /*9f08*/ 	.word	0x00014990


	//   ....[179]....
        /*9f0c*/ 	.word	0x000149a0


	//   ....[180]....
        /*9f10*/ 	.word	0x000149b0


	//   ....[181]....
        /*9f14*/ 	.word	0x000149c0


	//   ....[182]....
        /*9f18*/ 	.word	0x000149f0


	//   ....[183]....
        /*9f1c*/ 	.word	0x00014a00


	//   ....[184]....
        /*9f20*/ 	.word	0x00014a10


	//   ....[185]....
        /*9f24*/ 	.word	0x00014a20


	//   ....[186]....
        /*9f28*/ 	.word	0x00014a50


	//   ....[187]....
        /*9f2c*/ 	.word	0x00014a60


	//   ....[188]....
        /*9f30*/ 	.word	0x00014a70


	//   ....[189]....
        /*9f34*/ 	.word	0x00014a80


	//   ....[190]....
        /*9f38*/ 	.word	0x00014ab0


	//   ....[191]....
        /*9f3c*/ 	.word	0x00014ac0


	//   ....[192]....
        /*9f40*/ 	.word	0x00014ad0


	//   ....[193]....
        /*9f44*/ 	.word	0x00014ae0


	//   ....[194]....
        /*9f48*/ 	.word	0x00014b10


	//   ....[195]....
        /*9f4c*/ 	.word	0x00014b20


	//   ....[196]....
        /*9f50*/ 	.word	0x00014b30


	//   ....[197]....
        /*9f54*/ 	.word	0x00014b40


	//   ....[198]....
        /*9f58*/ 	.word	0x00014b70


	//   ....[199]....
        /*9f5c*/ 	.word	0x00014b80


	//   ....[200]....
        /*9f60*/ 	.word	0x00014b90


	//   ....[201]....
        /*9f64*/ 	.word	0x00014ba0


	//   ....[202]....
        /*9f68*/ 	.word	0x00014bd0


	//   ....[203]....
        /*9f6c*/ 	.word	0x00014be0


	//   ....[204]....
        /*9f70*/ 	.word	0x00014bf0


	//   ....[205]....
        /*9f74*/ 	.word	0x00014c00


	//   ....[206]....
        /*9f78*/ 	.word	0x00014c30


	//   ....[207]....
        /*9f7c*/ 	.word	0x00014c40


	//   ....[208]....
        /*9f80*/ 	.word	0x00014c50


	//   ....[209]....
        /*9f84*/ 	.word	0x00014c60


	//   ....[210]....
        /*9f88*/ 	.word	0x00014c90


	//   ....[211]....
        /*9f8c*/ 	.word	0x00014ca0


	//   ....[212]....
        /*9f90*/ 	.word	0x00014cb0


	//   ....[213]....
        /*9f94*/ 	.word	0x00014cc0


	//   ....[214]....
        /*9f98*/ 	.word	0x00014cf0


	//   ....[215]....
        /*9f9c*/ 	.word	0x00014d00


	//   ....[216]....
        /*9fa0*/ 	.word	0x00014d10


	//   ....[217]....
        /*9fa4*/ 	.word	0x00014d20


	//   ....[218]....
        /*9fa8*/ 	.word	0x00014d50


	//   ....[219]....
        /*9fac*/ 	.word	0x00014d60


	//   ....[220]....
        /*9fb0*/ 	.word	0x00014d70


	//   ....[221]....
        /*9fb4*/ 	.word	0x00014d80


	//   ....[222]....
        /*9fb8*/ 	.word	0x00014db0


	//   ....[223]....
        /*9fbc*/ 	.word	0x00014dc0


	//   ....[224]....
        /*9fc0*/ 	.word	0x00014dd0


	//   ....[225]....
        /*9fc4*/ 	.word	0x00014de0


	//   ....[226]....
        /*9fc8*/ 	.word	0x00014e10


	//   ....[227]....
        /*9fcc*/ 	.word	0x00014e20


	//   ....[228]....
        /*9fd0*/ 	.word	0x00014e30


	//   ....[229]....
        /*9fd4*/ 	.word	0x00014e40


	//   ....[230]....
        /*9fd8*/ 	.word	0x00014e70


	//   ....[231]....
        /*9fdc*/ 	.word	0x00014e80


	//   ....[232]....
        /*9fe0*/ 	.word	0x00014e90


	//   ....[233]....
        /*9fe4*/ 	.word	0x00014ea0


	//   ....[234]....
        /*9fe8*/ 	.word	0x00014ed0


	//   ....[235]....
        /*9fec*/ 	.word	0x00014ee0


	//   ....[236]....
        /*9ff0*/ 	.word	0x00014ef0


	//   ....[237]....
        /*9ff4*/ 	.word	0x00014f00


	//   ....[238]....
        /*9ff8*/ 	.word	0x00014f30


	//   ....[239]....
        /*9ffc*/ 	.word	0x00014f40


	//   ....[240]....
        /*a000*/ 	.word	0x00014f50


	//   ....[241]....
        /*a004*/ 	.word	0x00014f60


	//   ....[242]....
        /*a008*/ 	.word	0x00014f90


	//   ....[243]....
        /*a00c*/ 	.word	0x00014fa0


	//   ....[244]....
        /*a010*/ 	.word	0x00014fb0


	//   ....[245]....
        /*a014*/ 	.word	0x00014fc0


	//   ....[246]....
        /*a018*/ 	.word	0x00014ff0


	//   ....[247]....
        /*a01c*/ 	.word	0x00015000


	//   ....[248]....
        /*a020*/ 	.word	0x00015010


	//   ....[249]....
        /*a024*/ 	.word	0x00015020


	//   ....[250]....
        /*a028*/ 	.word	0x00015050


	//   ....[251]....
        /*a02c*/ 	.word	0x00015060


	//   ....[252]....
        /*a030*/ 	.word	0x00015070


	//   ....[253]....
        /*a034*/ 	.word	0x00015080


	//   ....[254]....
        /*a038*/ 	.word	0x000150c0


	//   ....[255]....
        /*a03c*/ 	.word	0x00018100


	//   ....[0]....
        /*a040*/ 	.word	0x00018110


	//   ....[1]....
        /*a044*/ 	.word	0x00018120


	//   ....[2]....
        /*a048*/ 	.word	0x00018140


	//   ....[3]....
        /*a04c*/ 	.word	0x00018150


	//   ....[4]....
        /*a050*/ 	.word	0x00018160


	//   ....[5]....
        /*a054*/ 	.word	0x00018170


	//   ....[6]....
        /*a058*/ 	.word	0x000181a0


	//   ....[7]....
        /*a05c*/ 	.word	0x000181b0


	//   ....[8]....
        /*a060*/ 	.word	0x000181c0


	//   ....[9]....
        /*a064*/ 	.word	0x000181d0


	//   ....[10]....
        /*a068*/ 	.word	0x00018200


	//   ....[11]....
        /*a06c*/ 	.word	0x00018210


	//   ....[12]....
        /*a070*/ 	.word	0x00018220


	//   ....[13]....
        /*a074*/ 	.word	0x00018230


	//   ....[14]....
        /*a078*/ 	.word	0x00018260


	//   ....[15]....
        /*a07c*/ 	.word	0x00018270


	//   ....[16]....
        /*a080*/ 	.word	0x00018280


	//   ....[17]....
        /*a084*/ 	.word	0x00018290


	//   ....[18]....
        /*a088*/ 	.word	0x000182c0


	//   ....[19]....
        /*a08c*/ 	.word	0x000182d0


	//   ....[20]....
        /*a090*/ 	.word	0x000182e0


	//   ....[21]....
        /*a094*/ 	.word	0x000182f0


	//   ....[22]....
        /*a098*/ 	.word	0x00018320


	//   ....[23]....
        /*a09c*/ 	.word	0x00018330


	//   ....[24]....
        /*a0a0*/ 	.word	0x00018340


	//   ....[25]....
        /*a0a4*/ 	.word	0x00018350


	//   ....[26]....
        /*a0a8*/ 	.word	0x00018380


	//   ....[27]....
        /*a0ac*/ 	.word	0x00018390


	//   ....[28]....
        /*a0b0*/ 	.word	0x000183a0


	//   ....[29]....
        /*a0b4*/ 	.word	0x000183b0


	//   ....[30]....
        /*a0b8*/ 	.word	0x000183e0


	//   ....[31]....
        /*a0bc*/ 	.word	0x000183f0


	//   ....[32]....
        /*a0c0*/ 	.word	0x00018400


	//   ....[33]....
        /*a0c4*/ 	.word	0x00018410


	//   ....[34]....
        /*a0c8*/ 	.word	0x00018440


	//   ....[35]....
        /*a0cc*/ 	.word	0x00018450


	//   ....[36]....
        /*a0d0*/ 	.word	0x00018460


	//   ....[37]....
        /*a0d4*/ 	.word	0x00018470


	//   ....[38]....
        /*a0d8*/ 	.word	0x000184a0


	//   ....[39]....
        /*a0dc*/ 	.word	0x000184b0


	//   ....[40]....
        /*a0e0*/ 	.word	0x000184c0


	//   ....[41]....
        /*a0e4*/ 	.word	0x000184d0


	//   ....[42]....
        /*a0e8*/ 	.word	0x00018500


	//   ....[43]....
        /*a0ec*/ 	.word	0x00018510


	//   ....[44]....
        /*a0f0*/ 	.word	0x00018520


	//   ....[45]....
        /*a0f4*/ 	.word	0x00018530


	//   ....[46]....
        /*a0f8*/ 	.word	0x00018560


	//   ....[47]....
        /*a0fc*/ 	.word	0x00018570


	//   ....[48]....
        /*a100*/ 	.word	0x00018580


	//   ....[49]....
        /*a104*/ 	.word	0x00018590


	//   ....[50]....
        /*a108*/ 	.word	0x000185c0


	//   ....[51]....
        /*a10c*/ 	.word	0x000185d0


	//   ....[52]....
        /*a110*/ 	.word	0x000185e0


	//   ....[53]....
        /*a114*/ 	.word	0x000185f0


	//   ....[54]....
        /*a118*/ 	.word	0x00018620


	//   ....[55]....
        /*a11c*/ 	.word	0x00018630


	//   ....[56]....
        /*a120*/ 	.word	0x00018640


	//   ....[57]....
        /*a124*/ 	.word	0x00018650


	//   ....[58]....
        /*a128*/ 	.word	0x00018680


	//   ....[59]....
        /*a12c*/ 	.word	0x00018690


	//   ....[60]....
        /*a130*/ 	.word	0x000186a0


	//   ....[61]....
        /*a134*/ 	.word	0x000186b0


	//   ....[62]....
        /*a138*/ 	.word	0x000186e0


	//   ....[63]....
        /*a13c*/ 	.word	0x000186f0


	//   ....[64]....
        /*a140*/ 	.word	0x00018700


	//   ....[65]....
        /*a144*/ 	.word	0x00018710


	//   ....[66]....
        /*a148*/ 	.word	0x00018740


	//   ....[67]....
        /*a14c*/ 	.word	0x00018750


	//   ....[68]....
        /*a150*/ 	.word	0x00018760


	//   ....[69]....
        /*a154*/ 	.word	0x00018770


	//   ....[70]....
        /*a158*/ 	.word	0x000187a0


	//   ....[71]....
        /*a15c*/ 	.word	0x000187b0


	//   ....[72]....
        /*a160*/ 	.word	0x000187c0


	//   ....[73]....
        /*a164*/ 	.word	0x000187d0


	//   ....[74]....
        /*a168*/ 	.word	0x00018800


	//   ....[75]....
        /*a16c*/ 	.word	0x00018810


	//   ....[76]....
        /*a170*/ 	.word	0x00018820


	//   ....[77]....
        /*a174*/ 	.word	0x00018830


	//   ....[78]....
        /*a178*/ 	.word	0x00018860


	//   ....[79]....
        /*a17c*/ 	.word	0x00018870


	//   ....[80]....
        /*a180*/ 	.word	0x00018880


	//   ....[81]....
        /*a184*/ 	.word	0x00018890


	//   ....[82]....
        /*a188*/ 	.word	0x000188c0


	//   ....[83]....
        /*a18c*/ 	.word	0x000188d0


	//   ....[84]....
        /*a190*/ 	.word	0x000188e0


	//   ....[85]....
        /*a194*/ 	.word	0x000188f0


	//   ....[86]....
        /*a198*/ 	.word	0x00018920


	//   ....[87]....
        /*a19c*/ 	.word	0x00018930


	//   ....[88]....
        /*a1a0*/ 	.word	0x00018940


	//   ....[89]....
        /*a1a4*/ 	.word	0x00018950


	//   ....[90]....
        /*a1a8*/ 	.word	0x00018980


	//   ....[91]....
        /*a1ac*/ 	.word	0x00018990


	//   ....[92]....
        /*a1b0*/ 	.word	0x000189a0


	//   ....[93]....
        /*a1b4*/ 	.word	0x000189b0


	//   ....[94]....
        /*a1b8*/ 	.word	0x000189e0


	//   ....[95]....
        /*a1bc*/ 	.word	0x000189f0


	//   ....[96]....
        /*a1c0*/ 	.word	0x00018a00


	//   ....[97]....
        /*a1c4*/ 	.word	0x00018a10


	//   ....[98]....
        /*a1c8*/ 	.word	0x00018a40


	//   ....[99]....
        /*a1cc*/ 	.word	0x00018a50


	//   ....[100]....
        /*a1d0*/ 	.word	0x00018a60


	//   ....[101]....
        /*a1d4*/ 	.word	0x00018a70


	//   ....[102]....
        /*a1d8*/ 	.word	0x00018aa0


	//   ....[103]....
        /*a1dc*/ 	.word	0x00018ab0


	//   ....[104]....
        /*a1e0*/ 	.word	0x00018ac0


	//   ....[105]....
        /*a1e4*/ 	.word	0x00018ad0


	//   ....[106]....
        /*a1e8*/ 	.word	0x00018b00


	//   ....[107]....
        /*a1ec*/ 	.word	0x00018b10


	//   ....[108]....
        /*a1f0*/ 	.word	0x00018b20


	//   ....[109]....
        /*a1f4*/ 	.word	0x00018b30


	//   ....[110]....
        /*a1f8*/ 	.word	0x00018b60


	//   ....[111]....
        /*a1fc*/ 	.word	0x00018b70


	//   ....[112]....
        /*a200*/ 	.word	0x00018b80


	//   ....[113]....
        /*a204*/ 	.word	0x00018b90


	//   ....[114]....
        /*a208*/ 	.word	0x00018bc0


	//   ....[115]....
        /*a20c*/ 	.word	0x00018bd0


	//   ....[116]....
        /*a210*/ 	.word	0x00018be0


	//   ....[117]....
        /*a214*/ 	.word	0x00018bf0


	//   ....[118]....
        /*a218*/ 	.word	0x00018c20


	//   ....[119]....
        /*a21c*/ 	.word	0x00018c30


	//   ....[120]....
        /*a220*/ 	.word	0x00018c40


	//   ....[121]....
        /*a224*/ 	.word	0x00018c50


	//   ....[122]....
        /*a228*/ 	.word	0x00018c80


	//   ....[123]....
        /*a22c*/ 	.word	0x00018c90


	//   ....[124]....
        /*a230*/ 	.word	0x00018ca0


	//   ....[125]....
        /*a234*/ 	.word	0x00018cb0


	//   ....[126]....
        /*a238*/ 	.word	0x00018ce0


	//   ....[127]....
        /*a23c*/ 	.word	0x00018cf0


	//   ....[128]....
        /*a240*/ 	.word	0x00018d00


	//   ....[129]....
        /*a244*/ 	.word	0x00018d10


	//   ....[130]....
        /*a248*/ 	.word	0x00018d40


	//   ....[131]....
        /*a24c*/ 	.word	0x00018d50


	//   ....[132]....
        /*a250*/ 	.word	0x00018d60


	//   ....[133]....
        /*a254*/ 	.word	0x00018d70


	//   ....[134]....
        /*a258*/ 	.word	0x00018da0


	//   ....[135]....
        /*a25c*/ 	.word	0x00018db0


	//   ....[136]....
        /*a260*/ 	.word	0x00018dc0


	//   ....[137]....
        /*a264*/ 	.word	0x00018dd0


	//   ....[138]....
        /*a268*/ 	.word	0x00018e00


	//   ....[139]....
        /*a26c*/ 	.word	0x00018e10


	//   ....[140]....
        /*a270*/ 	.word	0x00018e20


	//   ....[141]....
        /*a274*/ 	.word	0x00018e30


	//   ....[142]....
        /*a278*/ 	.word	0x00018e60


	//   ....[143]....
        /*a27c*/ 	.word	0x00018e70


	//   ....[144]....
        /*a280*/ 	.word	0x00018e80


	//   ....[145]....
        /*a284*/ 	.word	0x00018e90


	//   ....[146]....
        /*a288*/ 	.word	0x00018ec0


	//   ....[147]....
        /*a28c*/ 	.word	0x00018ed0


	//   ....[148]....
        /*a290*/ 	.word	0x00018ee0


	//   ....[149]....
        /*a294*/ 	.word	0x00018ef0


	//   ....[150]....
        /*a298*/ 	.word	0x00018f20


	//   ....[151]....
        /*a29c*/ 	.word	0x00018f30


	//   ....[152]....
        /*a2a0*/ 	.word	0x00018f40


	//   ....[153]....
        /*a2a4*/ 	.word	0x00018f50


	//   ....[154]....
        /*a2a8*/ 	.word	0x00018f80


	//   ....[155]....
        /*a2ac*/ 	.word	0x00018f90


	//   ....[156]....
        /*a2b0*/ 	.word	0x00018fa0


	//   ....[157]....
        /*a2b4*/ 	.word	0x00018fb0


	//   ....[158]....
        /*a2b8*/ 	.word	0x00018fe0


	//   ....[159]....
        /*a2bc*/ 	.word	0x00018ff0


	//   ....[160]....
        /*a2c0*/ 	.word	0x00019000


	//   ....[161]....
        /*a2c4*/ 	.word	0x00019010


	//   ....[162]....
        /*a2c8*/ 	.word	0x00019040


	//   ....[163]....
        /*a2cc*/ 	.word	0x00019050


	//   ....[164]....
        /*a2d0*/ 	.word	0x00019060


	//   ....[165]....
        /*a2d4*/ 	.word	0x00019070


	//   ....[166]....
        /*a2d8*/ 	.word	0x000190a0


	//   ....[167]....
        /*a2dc*/ 	.word	0x000190b0


	//   ....[168]....
        /*a2e0*/ 	.word	0x000190c0


	//   ....[169]....
        /*a2e4*/ 	.word	0x000190d0


	//   ....[170]....
        /*a2e8*/ 	.word	0x00019100


	//   ....[171]....
        /*a2ec*/ 	.word	0x00019110


	//   ....[172]....
        /*a2f0*/ 	.word	0x00019120


	//   ....[173]....
        /*a2f4*/ 	.word	0x00019130


	//   ....[174]....
        /*a2f8*/ 	.word	0x00019160


	//   ....[175]....
        /*a2fc*/ 	.word	0x00019170


	//   ....[176]....
        /*a300*/ 	.word	0x00019180


	//   ....[177]....
        /*a304*/ 	.word	0x00019190


	//   ....[178]....
        /*a308*/ 	.word	0x000191c0


	//   ....[179]....
        /*a30c*/ 	.word	0x000191d0


	//   ....[180]....
        /*a310*/ 	.word	0x000191e0


	//   ....[181]....
        /*a314*/ 	.word	0x000191f0


	//   ....[182]....
        /*a318*/ 	.word	0x00019220


	//   ....[183]....
        /*a31c*/ 	.word	0x00019230


	//   ....[184]....
        /*a320*/ 	.word	0x00019240


	//   ....[185]....
        /*a324*/ 	.word	0x00019250


	//   ....[186]....
        /*a328*/ 	.word	0x00019280


	//   ....[187]....
        /*a32c*/ 	.word	0x00019290


	//   ....[188]....
        /*a330*/ 	.word	0x000192a0


	//   ....[189]....
        /*a334*/ 	.word	0x000192b0


	//   ....[190]....
        /*a338*/ 	.word	0x000192e0


	//   ....[191]....
        /*a33c*/ 	.word	0x000192f0


	//   ....[192]....
        /*a340*/ 	.word	0x00019300


	//   ....[193]....
        /*a344*/ 	.word	0x00019310


	//   ....[194]....
        /*a348*/ 	.word	0x00019340


	//   ....[195]....
        /*a34c*/ 	.word	0x00019350


	//   ....[196]....
        /*a350*/ 	.word	0x00019360


	//   ....[197]....
        /*a354*/ 	.word	0x00019370


	//   ....[198]....
        /*a358*/ 	.word	0x000193a0


	//   ....[199]....
        /*a35c*/ 	.word	0x000193b0


	//   ....[200]....
        /*a360*/ 	.word	0x000193c0


	//   ....[201]....
        /*a364*/ 	.word	0x000193d0


	//   ....[202]....
        /*a368*/ 	.word	0x00019400


	//   ....[203]....
        /*a36c*/ 	.word	0x00019410


	//   ....[204]....
        /*a370*/ 	.word	0x00019420


	//   ....[205]....
        /*a374*/ 	.word	0x00019430


	//   ....[206]....
        /*a378*/ 	.word	0x00019460


	//   ....[207]....
        /*a37c*/ 	.word	0x00019470


	//   ....[208]....
        /*a380*/ 	.word	0x00019480


	//   ....[209]....
        /*a384*/ 	.word	0x00019490


	//   ....[210]....
        /*a388*/ 	.word	0x000194c0


	//   ....[211]....
        /*a38c*/ 	.word	0x000194d0


	//   ....[212]....
        /*a390*/ 	.word	0x000194e0


	//   ....[213]....
        /*a394*/ 	.word	0x000194f0


	//   ....[214]....
        /*a398*/ 	.word	0x00019520


	//   ....[215]....
        /*a39c*/ 	.word	0x00019530


	//   ....[216]....
        /*a3a0*/ 	.word	0x00019540


	//   ....[217]....
        /*a3a4*/ 	.word	0x00019550


	//   ....[218]....
        /*a3a8*/ 	.word	0x00019580


	//   ....[219]....
        /*a3ac*/ 	.word	0x00019590


	//   ....[220]....
        /*a3b0*/ 	.word	0x000195a0


	//   ....[221]....
        /*a3b4*/ 	.word	0x000195b0


	//   ....[222]....
        /*a3b8*/ 	.word	0x000195e0


	//   ....[223]....
        /*a3bc*/ 	.word	0x000195f0


	//   ....[224]....
        /*a3c0*/ 	.word	0x00019600


	//   ....[225]....
        /*a3c4*/ 	.word	0x00019610


	//   ....[226]....
        /*a3c8*/ 	.word	0x00019640


	//   ....[227]....
        /*a3cc*/ 	.word	0x00019650


	//   ....[228]....
        /*a3d0*/ 	.word	0x00019660


	//   ....[229]....
        /*a3d4*/ 	.word	0x00019670


	//   ....[230]....
        /*a3d8*/ 	.word	0x000196a0


	//   ....[231]....
        /*a3dc*/ 	.word	0x000196b0


	//   ....[232]....
        /*a3e0*/ 	.word	0x000196c0


	//   ....[233]....
        /*a3e4*/ 	.word	0x000196d0


	//   ....[234]....
        /*a3e8*/ 	.word	0x00019700


	//   ....[235]....
        /*a3ec*/ 	.word	0x00019710


	//   ....[236]....
        /*a3f0*/ 	.word	0x00019720


	//   ....[237]....
        /*a3f4*/ 	.word	0x00019730


	//   ....[238]....
        /*a3f8*/ 	.word	0x00019760


	//   ....[239]....
        /*a3fc*/ 	.word	0x00019770


	//   ....[240]....
        /*a400*/ 	.word	0x00019780


	//   ....[241]....
        /*a404*/ 	.word	0x00019790


	//   ....[242]....
        /*a408*/ 	.word	0x000197c0


	//   ....[243]....
        /*a40c*/ 	.word	0x000197d0


	//   ....[244]....
        /*a410*/ 	.word	0x000197e0


	//   ....[245]....
        /*a414*/ 	.word	0x000197f0


	//   ....[246]....
        /*a418*/ 	.word	0x00019820


	//   ....[247]....
        /*a41c*/ 	.word	0x00019830


	//   ....[248]....
        /*a420*/ 	.word	0x00019840


	//   ....[249]....
        /*a424*/ 	.word	0x00019850


	//   ....[250]....
        /*a428*/ 	.word	0x00019880


	//   ....[251]....
        /*a42c*/ 	.word	0x00019890


	//   ....[252]....
        /*a430*/ 	.word	0x000198a0


	//   ....[253]....
        /*a434*/ 	.word	0x000198b0


	//   ....[254]....
        /*a438*/ 	.word	0x000198e0


	//   ....[255]....
        /*a43c*/ 	.word	0x000198f0


	//   ....[0]....
        /*a440*/ 	.word	0x00019900


	//   ....[1]....
        /*a444*/ 	.word	0x00019910


	//   ....[2]....
        /*a448*/ 	.word	0x00019940


	//   ....[3]....
        /*a44c*/ 	.word	0x00019950


	//   ....[4]....
        /*a450*/ 	.word	0x00019960


	//   ....[5]....
        /*a454*/ 	.word	0x00019970


	//   ....[6]....
        /*a458*/ 	.word	0x000199a0


	//   ....[7]....
        /*a45c*/ 	.word	0x000199b0


	//   ....[8]....
        /*a460*/ 	.word	0x000199c0


	//   ....[9]....
        /*a464*/ 	.word	0x000199d0


	//   ....[10]....
        /*a468*/ 	.word	0x00019a00


	//   ....[11]....
        /*a46c*/ 	.word	0x00019a10


	//   ....[12]....
        /*a470*/ 	.word	0x00019a20


	//   ....[13]....
        /*a474*/ 	.word	0x00019a30


	//   ....[14]....
        /*a478*/ 	.word	0x00019a60


	//   ....[15]....
        /*a47c*/ 	.word	0x00019a70


	//   ....[16]....
        /*a480*/ 	.word	0x00019a80


	//   ....[17]....
        /*a484*/ 	.word	0x00019a90


	//   ....[18]....
        /*a488*/ 	.word	0x00019ac0


	//   ....[19]....
        /*a48c*/ 	.word	0x00019ad0


	//   ....[20]....
        /*a490*/ 	.word	0x00019ae0


	//   ....[21]....
        /*a494*/ 	.word	0x00019af0


	//   ....[22]....
        /*a498*/ 	.word	0x00019b20


	//   ....[23]....
        /*a49c*/ 	.word	0x00019b30


	//   ....[24]....
        /*a4a0*/ 	.word	0x00019b40


	//   ....[25]....
        /*a4a4*/ 	.word	0x00019b50


	//   ....[26]....
        /*a4a8*/ 	.word	0x00019b80


	//   ....[27]....
        /*a4ac*/ 	.word	0x00019b90


	//   ....[28]....
        /*a4b0*/ 	.word	0x00019ba0


	//   ....[29]....
        /*a4b4*/ 	.word	0x00019bb0


	//   ....[30]....
        /*a4b8*/ 	.word	0x00019be0


	//   ....[31]....
        /*a4bc*/ 	.word	0x00019bf0


	//   ....[32]....
        /*a4c0*/ 	.word	0x00019c00


	//   ....[33]....
        /*a4c4*/ 	.word	0x00019c10


	//   ....[34]....
        /*a4c8*/ 	.word	0x00019c40


	//   ....[35]....
        /*a4cc*/ 	.word	0x00019c50


	//   ....[36]....
        /*a4d0*/ 	.word	0x00019c60


	//   ....[37]....
        /*a4d4*/ 	.word	0x00019c70


	//   ....[38]....
        /*a4d8*/ 	.word	0x00019ca0


	//   ....[39]....
        /*a4dc*/ 	.word	0x00019cb0


	//   ....[40]....
        /*a4e0*/ 	.word	0x00019cc0


	//   ....[41]....
        /*a4e4*/ 	.word	0x00019cd0


	//   ....[42]....
        /*a4e8*/ 	.word	0x00019d00


	//   ....[43]....
        /*a4ec*/ 	.word	0x00019d10


	//   ....[44]....
        /*a4f0*/ 	.word	0x00019d20


	//   ....[45]....
        /*a4f4*/ 	.word	0x00019d30


	//   ....[46]....
        /*a4f8*/ 	.word	0x00019d60


	//   ....[47]....
        /*a4fc*/ 	.word	0x00019d70


	//   ....[48]....
        /*a500*/ 	.word	0x00019d80


	//   ....[49]....
        /*a504*/ 	.word	0x00019d90


	//   ....[50]....
        /*a508*/ 	.word	0x00019dc0


	//   ....[51]....
        /*a50c*/ 	.word	0x00019dd0


	//   ....[52]....
        /*a510*/ 	.word	0x00019de0


	//   ....[53]....
        /*a514*/ 	.word	0x00019df0


	//   ....[54]....
        /*a518*/ 	.word	0x00019e20


	//   ....[55]....
        /*a51c*/ 	.word	0x00019e30


	//   ....[56]....
        /*a520*/ 	.word	0x00019e40


	//   ....[57]....
        /*a524*/ 	.word	0x00019e50


	//   ....[58]....
        /*a528*/ 	.word	0x00019e80


	//   ....[59]....
        /*a52c*/ 	.word	0x00019e90


	//   ....[60]....
        /*a530*/ 	.word	0x00019ea0


	//   ....[61]....
        /*a534*/ 	.word	0x00019eb0


	//   ....[62]....
        /*a538*/ 	.word	0x00019ee0


	//   ....[63]....
        /*a53c*/ 	.word	0x00019ef0


	//   ....[64]....
        /*a540*/ 	.word	0x00019f00


	//   ....[65]....
        /*a544*/ 	.word	0x00019f10


	//   ....[66]....
        /*a548*/ 	.word	0x00019f40


	//   ....[67]....
        /*a54c*/ 	.word	0x00019f50


	//   ....[68]....
        /*a550*/ 	.word	0x00019f60


	//   ....[69]....
        /*a554*/ 	.word	0x00019f70


	//   ....[70]....
        /*a558*/ 	.word	0x00019fa0


	//   ....[71]....
        /*a55c*/ 	.word	0x00019fb0


	//   ....[72]....
        /*a560*/ 	.word	0x00019fc0


	//   ....[73]....
        /*a564*/ 	.word	0x00019fd0


	//   ....[74]....
        /*a568*/ 	.word	0x0001a000


	//   ....[75]....
        /*a56c*/ 	.word	0x0001a010


	//   ....[76]....
        /*a570*/ 	.word	0x0001a020


	//   ....[77]....
        /*a574*/ 	.word	0x0001a030


	//   ....[78]....
        /*a578*/ 	.word	0x0001a060


	//   ....[79]....
        /*a57c*/ 	.word	0x0001a070


	//   ....[80]....
        /*a580*/ 	.word	0x0001a080


	//   ....[81]....
        /*a584*/ 	.word	0x0001a090


	//   ....[82]....
        /*a588*/ 	.word	0x0001a0c0


	//   ....[83]....
        /*a58c*/ 	.word	0x0001a0d0


	//   ....[84]....
        /*a590*/ 	.word	0x0001a0e0


	//   ....[85]....
        /*a594*/ 	.word	0x0001a0f0


	//   ....[86]....
        /*a598*/ 	.word	0x0001a120


	//   ....[87]....
        /*a59c*/ 	.word	0x0001a130


	//   ....[88]....
        /*a5a0*/ 	.word	0x0001a140


	//   ....[89]....
        /*a5a4*/ 	.word	0x0001a150


	//   ....[90]....
        /*a5a8*/ 	.word	0x0001a180


	//   ....[91]....
        /*a5ac*/ 	.word	0x0001a190


	//   ....[92]....
        /*a5b0*/ 	.word	0x0001a1a0


	//   ....[93]....
        /*a5b4*/ 	.word	0x0001a1b0


	//   ....[94]....
        /*a5b8*/ 	.word	0x0001a1e0


	//   ....[95]....
        /*a5bc*/ 	.word	0x0001a1f0


	//   ....[96]....
        /*a5c0*/ 	.word	0x0001a200


	//   ....[97]....
        /*a5c4*/ 	.word	0x0001a210


	//   ....[98]....
        /*a5c8*/ 	.word	0x0001a240


	//   ....[99]....
        /*a5cc*/ 	.word	0x0001a250


	//   ....[100]....
        /*a5d0*/ 	.word	0x0001a260


	//   ....[101]....
        /*a5d4*/ 	.word	0x0001a270


	//   ....[102]....
        /*a5d8*/ 	.word	0x0001a2a0


	//   ....[103]....
        /*a5dc*/ 	.word	0x0001a2b0


	//   ....[104]....
        /*a5e0*/ 	.word	0x0001a2c0


	//   ....[105]....
        /*a5e4*/ 	.word	0x0001a2d0


	//   ....[106]....
        /*a5e8*/ 	.word	0x0001a300


	//   ....[107]....
        /*a5ec*/ 	.word	0x0001a310


	//   ....[108]....
        /*a5f0*/ 	.word	0x0001a320


	//   ....[109]....
        /*a5f4*/ 	.word	0x0001a330


	//   ....[110]....
        /*a5f8*/ 	.word	0x0001a360


	//   ....[111]....
        /*a5fc*/ 	.word	0x0001a370


	//   ....[112]....
        /*a600*/ 	.word	0x0001a380


	//   ....[113]....
        /*a604*/ 	.word	0x0001a390


	//   ....[114]....
        /*a608*/ 	.word	0x0001a3c0


	//   ....[115]....
        /*a60c*/ 	.word	0x0001a3d0


	//   ....[116]....
        /*a610*/ 	.word	0x0001a3e0


	//   ....[117]....
        /*a614*/ 	.word	0x0001a3f0


	//   ....[118]....
        /*a618*/ 	.word	0x0001a420


	//   ....[119]....
        /*a61c*/ 	.word	0x0001a430


	//   ....[120]....
        /*a620*/ 	.word	0x0001a440


	//   ....[121]....
        /*a624*/ 	.word	0x0001a450


	//   ....[122]....
        /*a628*/ 	.word	0x0001a480


	//   ....[123]....
        /*a62c*/ 	.word	0x0001a490


	//   ....[124]....
        /*a630*/ 	.word	0x0001a4a0


	//   ....[125]....
        /*a634*/ 	.word	0x0001a4b0


	//   ....[126]....
        /*a638*/ 	.word	0x0001a4e0


	//   ....[127]....
        /*a63c*/ 	.word	0x0001a4f0


	//   ....[128]....
        /*a640*/ 	.word	0x0001a500


	//   ....[129]....
        /*a644*/ 	.word	0x0001a510


	//   ....[130]....
        /*a648*/ 	.word	0x0001a540


	//   ....[131]....
        /*a64c*/ 	.word	0x0001a550


	//   ....[132]....
        /*a650*/ 	.word	0x0001a560


	//   ....[133]....
        /*a654*/ 	.word	0x0001a570


	//   ....[134]....
        /*a658*/ 	.word	0x0001a5a0


	//   ....[135]....
        /*a65c*/ 	.word	0x0001a5b0


	//   ....[136]....
        /*a660*/ 	.word	0x0001a5c0


	//   ....[137]....
        /*a664*/ 	.word	0x0001a5d0


	//   ....[138]....
        /*a668*/ 	.word	0x0001a600


	//   ....[139]....
        /*a66c*/ 	.word	0x0001a610


	//   ....[140]....
        /*a670*/ 	.word	0x0001a620


	//   ....[141]....
        /*a674*/ 	.word	0x0001a630


	//   ....[142]....
        /*a678*/ 	.word	0x0001a660


	//   ....[143]....
        /*a67c*/ 	.word	0x0001a670


	//   ....[144]....
        /*a680*/ 	.word	0x0001a680


	//   ....[145]....
        /*a684*/ 	.word	0x0001a690


	//   ....[146]....
        /*a688*/ 	.word	0x0001a6c0


	//   ....[147]....
        /*a68c*/ 	.word	0x0001a6d0


	//   ....[148]....
        /*a690*/ 	.word	0x0001a6e0


	//   ....[149]....
        /*a694*/ 	.word	0x0001a6f0


	//   ....[150]....
        /*a698*/ 	.word	0x0001a720


	//   ....[151]....
        /*a69c*/ 	.word	0x0001a730


	//   ....[152]....
        /*a6a0*/ 	.word	0x0001a740


	//   ....[153]....
        /*a6a4*/ 	.word	0x0001a750


	//   ....[154]....
        /*a6a8*/ 	.word	0x0001a780


	//   ....[155]....
        /*a6ac*/ 	.word	0x0001a790


	//   ....[156]....
        /*a6b0*/ 	.word	0x0001a7a0


	//   ....[157]....
        /*a6b4*/ 	.word	0x0001a7b0


	//   ....[158]....
        /*a6b8*/ 	.word	0x0001a7e0


	//   ....[159]....
        /*a6bc*/ 	.word	0x0001a7f0


	//   ....[160]....
        /*a6c0*/ 	.word	0x0001a800


	//   ....[161]....
        /*a6c4*/ 	.word	0x0001a810


	//   ....[162]....
        /*a6c8*/ 	.word	0x0001a840


	//   ....[163]....
        /*a6cc*/ 	.word	0x0001a850


	//   ....[164]....
        /*a6d0*/ 	.word	0x0001a860


	//   ....[165]....
        /*a6d4*/ 	.word	0x0001a870


	//   ....[166]....
        /*a6d8*/ 	.word	0x0001a8a0


	//   ....[167]....
        /*a6dc*/ 	.word	0x0001a8b0


	//   ....[168]....
        /*a6e0*/ 	.word	0x0001a8c0


	//   ....[169]....
        /*a6e4*/ 	.word	0x0001a8d0


	//   ....[170]....
        /*a6e8*/ 	.word	0x0001a900


	//   ....[171]....
        /*a6ec*/ 	.word	0x0001a910


	//   ....[172]....
        /*a6f0*/ 	.word	0x0001a920


	//   ....[173]....
        /*a6f4*/ 	.word	0x0001a930


	//   ....[174]....
        /*a6f8*/ 	.word	0x0001a960


	//   ....[175]....
        /*a6fc*/ 	.word	0x0001a970


	//   ....[176]....
        /*a700*/ 	.word	0x0001a980


	//   ....[177]....
        /*a704*/ 	.word	0x0001a990


	//   ....[178]....
        /*a708*/ 	.word	0x0001a9c0


	//   ....[179]....
        /*a70c*/ 	.word	0x0001a9d0


	//   ....[180]....
        /*a710*/ 	.word	0x0001a9e0


	//   ....[181]....
        /*a714*/ 	.word	0x0001a9f0


	//   ....[182]....
        /*a718*/ 	.word	0x0001aa20


	//   ....[183]....
        /*a71c*/ 	.word	0x0001aa30


	//   ....[184]....
        /*a720*/ 	.word	0x0001aa40


	//   ....[185]....
        /*a724*/ 	.word	0x0001aa50


	//   ....[186]....
        /*a728*/ 	.word	0x0001aa80


	//   ....[187]....
        /*a72c*/ 	.word	0x0001aa90


	//   ....[188]....
        /*a730*/ 	.word	0x0001aaa0


	//   ....[189]....
        /*a734*/ 	.word	0x0001aab0


	//   ....[190]....
        /*a738*/ 	.word	0x0001aae0


	//   ....[191]....
        /*a73c*/ 	.word	0x0001aaf0


	//   ....[192]....
        /*a740*/ 	.word	0x0001ab00


	//   ....[193]....
        /*a744*/ 	.word	0x0001ab10


	//   ....[194]....
        /*a748*/ 	.word	0x0001ab40


	//   ....[195]....
        /*a74c*/ 	.word	0x0001ab50


	//   ....[196]....
        /*a750*/ 	.word	0x0001ab60


	//   ....[197]....
        /*a754*/ 	.word	0x0001ab70


	//   ....[198]....
        /*a758*/ 	.word	0x0001aba0


	//   ....[199]....
        /*a75c*/ 	.word	0x0001abb0


	//   ....[200]....
        /*a760*/ 	.word	0x0001abc0


	//   ....[201]....
        /*a764*/ 	.word	0x0001abd0


	//   ....[202]....
        /*a768*/ 	.word	0x0001ac00


	//   ....[203]....
        /*a76c*/ 	.word	0x0001ac10


	//   ....[204]....
        /*a770*/ 	.word	0x0001ac20


	//   ....[205]....
        /*a774*/ 	.word	0x0001ac30


	//   ....[206]....
        /*a778*/ 	.word	0x0001ac60


	//   ....[207]....
        /*a77c*/ 	.word	0x0001ac70


	//   ....[208]....
        /*a780*/ 	.word	0x0001ac80


	//   ....[209]....
        /*a784*/ 	.word	0x0001ac90


	//   ....[210]....
        /*a788*/ 	.word	0x0001acc0


	//   ....[211]....
        /*a78c*/ 	.word	0x0001acd0


	//   ....[212]....
        /*a790*/ 	.word	0x0001ace0


	//   ....[213]....
        /*a794*/ 	.word	0x0001acf0


	//   ....[214]....
        /*a798*/ 	.word	0x0001ad20


	//   ....[215]....
        /*a79c*/ 	.word	0x0001ad30


	//   ....[216]....
        /*a7a0*/ 	.word	0x0001ad40


	//   ....[217]....
        /*a7a4*/ 	.word	0x0001ad50


	//   ....[218]....
        /*a7a8*/ 	.word	0x0001ad80


	//   ....[219]....
        /*a7ac*/ 	.word	0x0001ad90


	//   ....[220]....
        /*a7b0*/ 	.word	0x0001ada0


	//   ....[221]....
        /*a7b4*/ 	.word	0x0001adb0


	//   ....[222]....
        /*a7b8*/ 	.word	0x0001ade0


	//   ....[223]....
        /*a7bc*/ 	.word	0x0001adf0


	//   ....[224]....
        /*a7c0*/ 	.word	0x0001ae00


	//   ....[225]....
        /*a7c4*/ 	.word	0x0001ae10


	//   ....[226]....
        /*a7c8*/ 	.word	0x0001ae40


	//   ....[227]....
        /*a7cc*/ 	.word	0x0001ae50


	//   ....[228]....
        /*a7d0*/ 	.word	0x0001ae60


	//   ....[229]....
        /*a7d4*/ 	.word	0x0001ae70


	//   ....[230]....
        /*a7d8*/ 	.word	0x0001aea0


	//   ....[231]....
        /*a7dc*/ 	.word	0x0001aeb0


	//   ....[232]....
        /*a7e0*/ 	.word	0x0001aec0


	//   ....[233]....
        /*a7e4*/ 	.word	0x0001aed0


	//   ....[234]....
        /*a7e8*/ 	.word	0x0001af00


	//   ....[235]....
        /*a7ec*/ 	.word	0x0001af10


	//   ....[236]....
        /*a7f0*/ 	.word	0x0001af20


	//   ....[237]....
        /*a7f4*/ 	.word	0x0001af30


	//   ....[238]....
        /*a7f8*/ 	.word	0x0001af60


	//   ....[239]....
        /*a7fc*/ 	.word	0x0001af70


	//   ....[240]....
        /*a800*/ 	.word	0x0001af80


	//   ....[241]....
        /*a804*/ 	.word	0x0001af90


	//   ....[242]....
        /*a808*/ 	.word	0x0001afc0


	//   ....[243]....
        /*a80c*/ 	.word	0x0001afd0


	//   ....[244]....
        /*a810*/ 	.word	0x0001afe0


	//   ....[245]....
        /*a814*/ 	.word	0x0001aff0


	//   ....[246]....
        /*a818*/ 	.word	0x0001b020


	//   ....[247]....
        /*a81c*/ 	.word	0x0001b030


	//   ....[248]....
        /*a820*/ 	.word	0x0001b040


	//   ....[249]....
        /*a824*/ 	.word	0x0001b050


	//   ....[250]....
        /*a828*/ 	.word	0x0001b080


	//   ....[251]....
        /*a82c*/ 	.word	0x0001b090


	//   ....[252]....
        /*a830*/ 	.word	0x0001b0a0


	//   ....[253]....
        /*a834*/ 	.word	0x0001b0b0


	//   ....[254]....
        /*a838*/ 	.word	0x0001b0f0


	//   ....[255]....
        /*a83c*/ 	.word	0x0001e130


	//   ....[0]....
        /*a840*/ 	.word	0x0001e140


	//   ....[1]....
        /*a844*/ 	.word	0x0001e150


	//   ....[2]....
        /*a848*/ 	.word	0x0001e170


	//   ....[3]....
        /*a84c*/ 	.word	0x0001e180


	//   ....[4]....
        /*a850*/ 	.word	0x0001e190


	//   ....[5]....
        /*a854*/ 	.word	0x0001e1a0


	//   ....[6]....
        /*a858*/ 	.word	0x0001e1d0


	//   ....[7]....
        /*a85c*/ 	.word	0x0001e1e0


	//   ....[8]....
        /*a860*/ 	.word	0x0001e1f0


	//   ....[9]....
        /*a864*/ 	.word	0x0001e200


	//   ....[10]....
        /*a868*/ 	.word	0x0001e230


	//   ....[11]....
        /*a86c*/ 	.word	0x0001e240


	//   ....[12]....
        /*a870*/ 	.word	0x0001e250


	//   ....[13]....
        /*a874*/ 	.word	0x0001e260


	//   ....[14]....
        /*a878*/ 	.word	0x0001e290


	//   ....[15]....
        /*a87c*/ 	.word	0x0001e2a0


	//   ....[16]....
        /*a880*/ 	.word	0x0001e2b0


	//   ....[17]....
        /*a884*/ 	.word	0x0001e2c0


	//   ....[18]....
        /*a888*/ 	.word	0x0001e2f0


	//   ....[19]....
        /*a88c*/ 	.word	0x0001e300


	//   ....[20]....
        /*a890*/ 	.word	0x0001e310


	//   ....[21]....
        /*a894*/ 	.word	0x0001e320


	//   ....[22]....
        /*a898*/ 	.word	0x0001e350


	//   ....[23]....
        /*a89c*/ 	.word	0x0001e360


	//   ....[24]....
        /*a8a0*/ 	.word	0x0001e370


	//   ....[25]....
        /*a8a4*/ 	.word	0x0001e380


	//   ....[26]....
        /*a8a8*/ 	.word	0x0001e3b0


	//   ....[27]....
        /*a8ac*/ 	.word	0x0001e3c0


	//   ....[28]....
        /*a8b0*/ 	.word	0x0001e3d0


	//   ....[29]....
        /*a8b4*/ 	.word	0x0001e3e0


	//   ....[30]....
        /*a8b8*/ 	.word	0x0001e410


	//   ....[31]....
        /*a8bc*/ 	.word	0x0001e420


	//   ....[32]....
        /*a8c0*/ 	.word	0x0001e430


	//   ....[33]....
        /*a8c4*/ 	.word	0x0001e440


	//   ....[34]....
        /*a8c8*/ 	.word	0x0001e470


	//   ....[35]....
        /*a8cc*/ 	.word	0x0001e480


	//   ....[36]....
        /*a8d0*/ 	.word	0x0001e490


	//   ....[37]....
        /*a8d4*/ 	.word	0x0001e4a0


	//   ....[38]....
        /*a8d8*/ 	.word	0x0001e4d0


	//   ....[39]....
        /*a8dc*/ 	.word	0x0001e4e0


	//   ....[40]....
        /*a8e0*/ 	.word	0x0001e4f0


	//   ....[41]....
        /*a8e4*/ 	.word	0x0001e500


	//   ....[42]....
        /*a8e8*/ 	.word	0x0001e530


	//   ....[43]....
        /*a8ec*/ 	.word	0x0001e540


	//   ....[44]....
        /*a8f0*/ 	.word	0x0001e550


	//   ....[45]....
        /*a8f4*/ 	.word	0x0001e560


	//   ....[46]....
        /*a8f8*/ 	.word	0x0001e590


	//   ....[47]....
        /*a8fc*/ 	.word	0x0001e5a0


	//   ....[48]....
        /*a900*/ 	.word	0x0001e5b0


	//   ....[49]....
        /*a904*/ 	.word	0x0001e5c0


	//   ....[50]....
        /*a908*/ 	.word	0x0001e5f0


	//   ....[51]....
        /*a90c*/ 	.word	0x0001e600


	//   ....[52]....
        /*a910*/ 	.word	0x0001e610


	//   ....[53]....
        /*a914*/ 	.word	0x0001e620


	//   ....[54]....
        /*a918*/ 	.word	0x0001e650


	//   ....[55]....
        /*a91c*/ 	.word	0x0001e660


	//   ....[56]....
        /*a920*/ 	.word	0x0001e670


	//   ....[57]....
        /*a924*/ 	.word	0x0001e680


	//   ....[58]....
        /*a928*/ 	.word	0x0001e6b0


	//   ....[59]....
        /*a92c*/ 	.word	0x0001e6c0


	//   ....[60]....
        /*a930*/ 	.word	0x0001e6d0


	//   ....[61]....
        /*a934*/ 	.word	0x0001e6e0


	//   ....[62]....
        /*a938*/ 	.word	0x0001e710


	//   ....[63]....
        /*a93c*/ 	.word	0x0001e720


	//   ....[64]....
        /*a940*/ 	.word	0x0001e730


	//   ....[65]....
        /*a944*/ 	.word	0x0001e740


	//   ....[66]....
        /*a948*/ 	.word	0x0001e770


	//   ....[67]....
        /*a94c*/ 	.word	0x0001e780


	//   ....[68]....
        /*a950*/ 	.word	0x0001e790


	//   ....[69]....
        /*a954*/ 	.word	0x0001e7a0


	//   ....[70]....
        /*a958*/ 	.word	0x0001e7d0


	//   ....[71]....
        /*a95c*/ 	.word	0x0001e7e0


	//   ....[72]....
        /*a960*/ 	.word	0x0001e7f0


	//   ....[73]....
        /*a964*/ 	.word	0x0001e800


	//   ....[74]....
        /*a968*/ 	.word	0x0001e830


	//   ....[75]....
        /*a96c*/ 	.word	0x0001e840


	//   ....[76]....
        /*a970*/ 	.word	0x0001e850


	//   ....[77]....
        /*a974*/ 	.word	0x0001e860


	//   ....[78]....
        /*a978*/ 	.word	0x0001e890


	//   ....[79]....
        /*a97c*/ 	.word	0x0001e8a0


	//   ....[80]....
        /*a980*/ 	.word	0x0001e8b0


	//   ....[81]....
        /*a984*/ 	.word	0x0001e8c0


	//   ....[82]....
        /*a988*/ 	.word	0x0001e8f0


	//   ....[83]....
        /*a98c*/ 	.word	0x0001e900


	//   ....[84]....
        /*a990*/ 	.word	0x0001e910


	//   ....[85]....
        /*a994*/ 	.word	0x0001e920


	//   ....[86]....
        /*a998*/ 	.word	0x0001e950


	//   ....[87]....
        /*a99c*/ 	.word	0x0001e960


	//   ....[88]....
        /*a9a0*/ 	.word	0x0001e970


	//   ....[89]....
        /*a9a4*/ 	.word	0x0001e980


	//   ....[90]....
        /*a9a8*/ 	.word	0x0001e9b0


	//   ....[91]....
        /*a9ac*/ 	.word	0x0001e9c0


	//   ....[92]....
        /*a9b0*/ 	.word	0x0001e9d0


	//   ....[93]....
        /*a9b4*/ 	.word	0x0001e9e0


	//   ....[94]....
        /*a9b8*/ 	.word	0x0001ea10


	//   ....[95]....
        /*a9bc*/ 	.word	0x0001ea20


	//   ....[96]....
        /*a9c0*/ 	.word	0x0001ea30


	//   ....[97]....
        /*a9c4*/ 	.word	0x0001ea40


	//   ....[98]....
        /*a9c8*/ 	.word	0x0001ea70


	//   ....[99]....
        /*a9cc*/ 	.word	0x0001ea80


	//   ....[100]....
        /*a9d0*/ 	.word	0x0001ea90


	//   ....[101]....
        /*a9d4*/ 	.word	0x0001eaa0


	//   ....[102]....
        /*a9d8*/ 	.word	0x0001ead0


	//   ....[103]....
        /*a9dc*/ 	.word	0x0001eae0


	//   ....[104]....
        /*a9e0*/ 	.word	0x0001eaf0


	//   ....[105]....
        /*a9e4*/ 	.word	0x0001eb00


	//   ....[106]....
        /*a9e8*/ 	.word	0x0001eb30


	//   ....[107]....
        /*a9ec*/ 	.word	0x0001eb40


	//   ....[108]....
        /*a9f0*/ 	.word	0x0001eb50


	//   ....[109]....
        /*a9f4*/ 	.word	0x0001eb60


	//   ....[110]....
        /*a9f8*/ 	.word	0x0001eb90


	//   ....[111]....
        /*a9fc*/ 	.word	0x0001eba0


	//   ....[112]....
        /*aa00*/ 	.word	0x0001ebb0


	//   ....[113]....
        /*aa04*/ 	.word	0x0001ebc0


	//   ....[114]....
        /*aa08*/ 	.word	0x0001ebf0


	//   ....[115]....
        /*aa0c*/ 	.word	0x0001ec00


	//   ....[116]....
        /*aa10*/ 	.word	0x0001ec10


	//   ....[117]....
        /*aa14*/ 	.word	0x0001ec20


	//   ....[118]....
        /*aa18*/ 	.word	0x0001ec50


	//   ....[119]....
        /*aa1c*/ 	.word	0x0001ec60


	//   ....[120]....
        /*aa20*/ 	.word	0x0001ec70


	//   ....[121]....
        /*aa24*/ 	.word	0x0001ec80


	//   ....[122]....
        /*aa28*/ 	.word	0x0001ecb0


	//   ....[123]....
        /*aa2c*/ 	.word	0x0001ecc0


	//   ....[124]....
        /*aa30*/ 	.word	0x0001ecd0


	//   ....[125]....
        /*aa34*/ 	.word	0x0001ece0


	//   ....[126]....
        /*aa38*/ 	.word	0x0001ed10


	//   ....[127]....
        /*aa3c*/ 	.word	0x0001ed20


	//   ....[128]....
        /*aa40*/ 	.word	0x0001ed30


	//   ....[129]....
        /*aa44*/ 	.word	0x0001ed40


	//   ....[130]....
        /*aa48*/ 	.word	0x0001ed70


	//   ....[131]....
        /*aa4c*/ 	.word	0x0001ed80


	//   ....[132]....
        /*aa50*/ 	.word	0x0001ed90


	//   ....[133]....
        /*aa54*/ 	.word	0x0001eda0


	//   ....[134]....
        /*aa58*/ 	.word	0x0001edd0


	//   ....[135]....
        /*aa5c*/ 	.word	0x0001ede0


	//   ....[136]....
        /*aa60*/ 	.word	0x0001edf0


	//   ....[137]....
        /*aa64*/ 	.word	0x0001ee00


	//   ....[138]....
        /*aa68*/ 	.word	0x0001ee30


	//   ....[139]....
        /*aa6c*/ 	.word	0x0001ee40


	//   ....[140]....
        /*aa70*/ 	.word	0x0001ee50


	//   ....[141]....
        /*aa74*/ 	.word	0x0001ee60


	//   ....[142]....
        /*aa78*/ 	.word	0x0001ee90


	//   ....[143]....
        /*aa7c*/ 	.word	0x0001eea0


	//   ....[144]....
        /*aa80*/ 	.word	0x0001eeb0


	//   ....[145]....
        /*aa84*/ 	.word	0x0001eec0


	//   ....[146]....
        /*aa88*/ 	.word	0x0001eef0


	//   ....[147]....
        /*aa8c*/ 	.word	0x0001ef00


	//   ....[148]....
        /*aa90*/ 	.word	0x0001ef10


	//   ....[149]....
        /*aa94*/ 	.word	0x0001ef20


	//   ....[150]....
        /*aa98*/ 	.word	0x0001ef50


	//   ....[151]....
        /*aa9c*/ 	.word	0x0001ef60


	//   ....[152]....
        /*aaa0*/ 	.word	0x0001ef70


	//   ....[153]....
        /*aaa4*/ 	.word	0x0001ef80


	//   ....[154]....
        /*aaa8*/ 	.word	0x0001efb0


	//   ....[155]....
        /*aaac*/ 	.word	0x0001efc0


	//   ....[156]....
        /*aab0*/ 	.word	0x0001efd0


	//   ....[157]....
        /*aab4*/ 	.word	0x0001efe0


	//   ....[158]....
        /*aab8*/ 	.word	0x0001f010


	//   ....[159]....
        /*aabc*/ 	.word	0x0001f020


	//   ....[160]....
        /*aac0*/ 	.word	0x0001f030


	//   ....[161]....
        /*aac4*/ 	.word	0x0001f040


	//   ....[162]....
        /*aac8*/ 	.word	0x0001f070


	//   ....[163]....
        /*aacc*/ 	.word	0x0001f080


	//   ....[164]....
        /*aad0*/ 	.word	0x0001f090


	//   ....[165]....
        /*aad4*/ 	.word	0x0001f0a0


	//   ....[166]....
        /*aad8*/ 	.word	0x0001f0d0


	//   ....[167]....
        /*aadc*/ 	.word	0x0001f0e0


	//   ....[168]....
        /*aae0*/ 	.word	0x0001f0f0


	//   ....[169]....
        /*aae4*/ 	.word	0x0001f100


	//   ....[170]....
        /*aae8*/ 	.word	0x0001f130


	//   ....[171]....
        /*aaec*/ 	.word	0x0001f140


	//   ....[172]....
        /*aaf0*/ 	.word	0x0001f150


	//   ....[173]....
        /*aaf4*/ 	.word	0x0001f160


	//   ....[174]....
        /*aaf8*/ 	.word	0x0001f190


	//   ....[175]....
        /*aafc*/ 	.word	0x0001f1a0


	//   ....[176]....
        /*ab00*/ 	.word	0x0001f1b0


	//   ....[177]....
        /*ab04*/ 	.word	0x0001f1c0


	//   ....[178]....
        /*ab08*/ 	.word	0x0001f1f0


	//   ....[179]....
        /*ab0c*/ 	.word	0x0001f200


	//   ....[180]....
        /*ab10*/ 	.word	0x0001f210


	//   ....[181]....
        /*ab14*/ 	.word	0x0001f220


	//   ....[182]....
        /*ab18*/ 	.word	0x0001f250


	//   ....[183]....
        /*ab1c*/ 	.word	0x0001f260


	//   ....[184]....
        /*ab20*/ 	.word	0x0001f270


	//   ....[185]....
        /*ab24*/ 	.word	0x0001f280


	//   ....[186]....
        /*ab28*/ 	.word	0x0001f2b0


	//   ....[187]....
        /*ab2c*/ 	.word	0x0001f2c0


	//   ....[188]....
        /*ab30*/ 	.word	0x0001f2d0


	//   ....[189]....
        /*ab34*/ 	.word	0x0001f2e0


	//   ....[190]....
        /*ab38*/ 	.word	0x0001f310


	//   ....[191]....
        /*ab3c*/ 	.word	0x0001f320


	//   ....[192]....
        /*ab40*/ 	.word	0x0001f330


	//   ....[193]....
        /*ab44*/ 	.word	0x0001f340


	//   ....[194]....
        /*ab48*/ 	.word	0x0001f370


	//   ....[195]....
        /*ab4c*/ 	.word	0x0001f380


	//   ....[196]....
        /*ab50*/ 	.word	0x0001f390


	//   ....[197]....
        /*ab54*/ 	.word	0x0001f3a0


	//   ....[198]....
        /*ab58*/ 	.word	0x0001f3d0


	//   ....[199]....
        /*ab5c*/ 	.word	0x0001f3e0


	//   ....[200]....
        /*ab60*/ 	.word	0x0001f3f0


	//   ....[201]....
        /*ab64*/ 	.word	0x0001f400


	//   ....[202]....
        /*ab68*/ 	.word	0x0001f430


	//   ....[203]....
        /*ab6c*/ 	.word	0x0001f440


	//   ....[204]....
        /*ab70*/ 	.word	0x0001f450


	//   ....[205]....
        /*ab74*/ 	.word	0x0001f460


	//   ....[206]....
        /*ab78*/ 	.word	0x0001f490


	//   ....[207]....
        /*ab7c*/ 	.word	0x0001f4a0


	//   ....[208]....
        /*ab80*/ 	.word	0x0001f4b0


	//   ....[209]....
        /*ab84*/ 	.word	0x0001f4c0


	//   ....[210]....
        /*ab88*/ 	.word	0x0001f4f0


	//   ....[211]....
        /*ab8c*/ 	.word	0x0001f500


	//   ....[212]....
        /*ab90*/ 	.word	0x0001f510


	//   ....[213]....
        /*ab94*/ 	.word	0x0001f520


	//   ....[214]....
        /*ab98*/ 	.word	0x0001f550


	//   ....[215]....
        /*ab9c*/ 	.word	0x0001f560


	//   ....[216]....
        /*aba0*/ 	.word	0x0001f570


	//   ....[217]....
        /*aba4*/ 	.word	0x0001f580


	//   ....[218]....
        /*aba8*/ 	.word	0x0001f5b0


	//   ....[219]....
        /*abac*/ 	.word	0x0001f5c0


	//   ....[220]....
        /*abb0*/ 	.word	0x0001f5d0


	//   ....[221]....
        /*abb4*/ 	.word	0x0001f5e0


	//   ....[222]....
        /*abb8*/ 	.word	0x0001f610


	//   ....[223]....
        /*abbc*/ 	.word	0x0001f620


	//   ....[224]....
        /*abc0*/ 	.word	0x0001f630


	//   ....[225]....
        /*abc4*/ 	.word	0x0001f640


	//   ....[226]....
        /*abc8*/ 	.word	0x0001f670


	//   ....[227]....
        /*abcc*/ 	.word	0x0001f680


	//   ....[228]....
        /*abd0*/ 	.word	0x0001f690


	//   ....[229]....
        /*abd4*/ 	.word	0x0001f6a0


	//   ....[230]....
        /*abd8*/ 	.word	0x0001f6d0


	//   ....[231]....
        /*abdc*/ 	.word	0x0001f6e0


	//   ....[232]....
        /*abe0*/ 	.word	0x0001f6f0


	//   ....[233]....
        /*abe4*/ 	.word	0x0001f700


	//   ....[234]....
        /*abe8*/ 	.word	0x0001f730


	//   ....[235]....
        /*abec*/ 	.word	0x0001f740


	//   ....[236]....
        /*abf0*/ 	.word	0x0001f750


	//   ....[237]....
        /*abf4*/ 	.word	0x0001f760


	//   ....[238]....
        /*abf8*/ 	.word	0x0001f790


	//   ....[239]....
        /*abfc*/ 	.word	0x0001f7a0


	//   ....[240]....
        /*ac00*/ 	.word	0x0001f7b0


	//   ....[241]....
        /*ac04*/ 	.word	0x0001f7c0


	//   ....[242]....
        /*ac08*/ 	.word	0x0001f7f0


	//   ....[243]....
        /*ac0c*/ 	.word	0x0001f800


	//   ....[244]....
        /*ac10*/ 	.word	0x0001f810


	//   ....[245]....
        /*ac14*/ 	.word	0x0001f820


	//   ....[246]....
        /*ac18*/ 	.word	0x0001f850


	//   ....[247]....
        /*ac1c*/ 	.word	0x0001f860


	//   ....[248]....
        /*ac20*/ 	.word	0x0001f870


	//   ....[249]....
        /*ac24*/ 	.word	0x0001f880


	//   ....[250]....
        /*ac28*/ 	.word	0x0001f8b0


	//   ....[251]....
        /*ac2c*/ 	.word	0x0001f8c0


	//   ....[252]....
        /*ac30*/ 	.word	0x0001f8d0


	//   ....[253]....
        /*ac34*/ 	.word	0x0001f8e0


	//   ....[254]....
        /*ac38*/ 	.word	0x0001f910


	//   ....[255]....
        /*ac3c*/ 	.word	0x0001f920


	//   ....[0]....
        /*ac40*/ 	.word	0x0001f930


	//   ....[1]....
        /*ac44*/ 	.word	0x0001f940


	//   ....[2]....
        /*ac48*/ 	.word	0x0001f970


	//   ....[3]....
        /*ac4c*/ 	.word	0x0001f980


	//   ....[4]....
        /*ac50*/ 	.word	0x0001f990


	//   ....[5]....
        /*ac54*/ 	.word	0x0001f9a0


	//   ....[6]....
        /*ac58*/ 	.word	0x0001f9d0


	//   ....[7]....
        /*ac5c*/ 	.word	0x0001f9e0


	//   ....[8]....
        /*ac60*/ 	.word	0x0001f9f0


	//   ....[9]....
        /*ac64*/ 	.word	0x0001fa00


	//   ....[10]....
        /*ac68*/ 	.word	0x0001fa30


	//   ....[11]....
        /*ac6c*/ 	.word	0x0001fa40


	//   ....[12]....
        /*ac70*/ 	.word	0x0001fa50


	//   ....[13]....
        /*ac74*/ 	.word	0x0001fa60


	//   ....[14]....
        /*ac78*/ 	.word	0x0001fa90


	//   ....[15]....
        /*ac7c*/ 	.word	0x0001faa0


	//   ....[16]....
        /*ac80*/ 	.word	0x0001fab0


	//   ....[17]....
        /*ac84*/ 	.word	0x0001fac0


	//   ....[18]....
        /*ac88*/ 	.word	0x0001faf0


	//   ....[19]....
        /*ac8c*/ 	.word	0x0001fb00


	//   ....[20]....
        /*ac90*/ 	.word	0x0001fb10


	//   ....[21]....
        /*ac94*/ 	.word	0x0001fb20


	//   ....[22]....
        /*ac98*/ 	.word	0x0001fb50


	//   ....[23]....
        /*ac9c*/ 	.word	0x0001fb60


	//   ....[24]....
        /*aca0*/ 	.word	0x0001fb70


	//   ....[25]....
        /*aca4*/ 	.word	0x0001fb80


	//   ....[26]....
        /*aca8*/ 	.word	0x0001fbb0


	//   ....[27]....
        /*acac*/ 	.word	0x0001fbc0


	//   ....[28]....
        /*acb0*/ 	.word	0x0001fbd0


	//   ....[29]....
        /*acb4*/ 	.word	0x0001fbe0


	//   ....[30]....
        /*acb8*/ 	.word	0x0001fc10


	//   ....[31]....
        /*acbc*/ 	.word	0x0001fc20


	//   ....[32]....
        /*acc0*/ 	.word	0x0001fc30


	//   ....[33]....
        /*acc4*/ 	.word	0x0001fc40


	//   ....[34]....
        /*acc8*/ 	.word	0x0001fc70


	//   ....[35]....
        /*accc*/ 	.word	0x0001fc80


	//   ....[36]....
        /*acd0*/ 	.word	0x0001fc90


	//   ....[37]....
        /*acd4*/ 	.word	0x0001fca0


	//   ....[38]....
        /*acd8*/ 	.word	0x0001fcd0


	//   ....[39]....
        /*acdc*/ 	.word	0x0001fce0


	//   ....[40]....
        /*ace0*/ 	.word	0x0001fcf0


	//   ....[41]....
        /*ace4*/ 	.word	0x0001fd00


	//   ....[42]....
        /*ace8*/ 	.word	0x0001fd30


	//   ....[43]....
        /*acec*/ 	.word	0x0001fd40


	//   ....[44]....
        /*acf0*/ 	.word	0x0001fd50


	//   ....[45]....
        /*acf4*/ 	.word	0x0001fd60


	//   ....[46]....
        /*acf8*/ 	.word	0x0001fd90


	//   ....[47]....
        /*acfc*/ 	.word	0x0001fda0


	//   ....[48]....
        /*ad00*/ 	.word	0x0001fdb0


	//   ....[49]....
        /*ad04*/ 	.word	0x0001fdc0


	//   ....[50]....
        /*ad08*/ 	.word	0x0001fdf0


	//   ....[51]....
        /*ad0c*/ 	.word	0x0001fe00


	//   ....[52]....
        /*ad10*/ 	.word	0x0001fe10


	//   ....[53]....
        /*ad14*/ 	.word	0x0001fe20


	//   ....[54]....
        /*ad18*/ 	.word	0x0001fe50


	//   ....[55]....
        /*ad1c*/ 	.word	0x0001fe60


	//   ....[56]....
        /*ad20*/ 	.word	0x0001fe70


	//   ....[57]....
        /*ad24*/ 	.word	0x0001fe80


	//   ....[58]....
        /*ad28*/ 	.word	0x0001feb0


	//   ....[59]....
        /*ad2c*/ 	.word	0x0001fec0


	//   ....[60]....
        /*ad30*/ 	.word	0x0001fed0


	//   ....[61]....
        /*ad34*/ 	.word	0x0001fee0


	//   ....[62]....
        /*ad38*/ 	.word	0x0001ff10


	//   ....[63]....
        /*ad3c*/ 	.word	0x0001ff20


	//   ....[64]....
        /*ad40*/ 	.word	0x0001ff30


	//   ....[65]....
        /*ad44*/ 	.word	0x0001ff40


	//   ....[66]....
        /*ad48*/ 	.word	0x0001ff70


	//   ....[67]....
        /*ad4c*/ 	.word	0x0001ff80


	//   ....[68]....
        /*ad50*/ 	.word	0x0001ff90


	//   ....[69]....
        /*ad54*/ 	.word	0x0001ffa0


	//   ....[70]....
        /*ad58*/ 	.word	0x0001ffd0


	//   ....[71]....
        /*ad5c*/ 	.word	0x0001ffe0


	//   ....[72]....
        /*ad60*/ 	.word	0x0001fff0


	//   ....[73]....
        /*ad64*/ 	.word	0x00020000


	//   ....[74]....
        /*ad68*/ 	.word	0x00020030


	//   ....[75]....
        /*ad6c*/ 	.word	0x00020040


	//   ....[76]....
        /*ad70*/ 	.word	0x00020050


	//   ....[77]....
        /*ad74*/ 	.word	0x00020060


	//   ....[78]....
        /*ad78*/ 	.word	0x00020090


	//   ....[79]....
        /*ad7c*/ 	.word	0x000200a0


	//   ....[80]....
        /*ad80*/ 	.word	0x000200b0


	//   ....[81]....
        /*ad84*/ 	.word	0x000200c0


	//   ....[82]....
        /*ad88*/ 	.word	0x000200f0


	//   ....[83]....
        /*ad8c*/ 	.word	0x00020100


	//   ....[84]....
        /*ad90*/ 	.word	0x00020110


	//   ....[85]....
        /*ad94*/ 	.word	0x00020120


	//   ....[86]....
        /*ad98*/ 	.word	0x00020150


	//   ....[87]....
        /*ad9c*/ 	.word	0x00020160


	//   ....[88]....
        /*ada0*/ 	.word	0x00020170


	//   ....[89]....
        /*ada4*/ 	.word	0x00020180


	//   ....[90]....
        /*ada8*/ 	.word	0x000201b0


	//   ....[91]....
        /*adac*/ 	.word	0x000201c0


	//   ....[92]....
        /*adb0*/ 	.word	0x000201d0


	//   ....[93]....
        /*adb4*/ 	.word	0x000201e0


	//   ....[94]....
        /*adb8*/ 	.word	0x00020210


	//   ....[95]....
        /*adbc*/ 	.word	0x00020220


	//   ....[96]....
        /*adc0*/ 	.word	0x00020230


	//   ....[97]....
        /*adc4*/ 	.word	0x00020240


	//   ....[98]....
        /*adc8*/ 	.word	0x00020270


	//   ....[99]....
        /*adcc*/ 	.word	0x00020280


	//   ....[100]....
        /*add0*/ 	.word	0x00020290


	//   ....[101]....
        /*add4*/ 	.word	0x000202a0


	//   ....[102]....
        /*add8*/ 	.word	0x000202d0


	//   ....[103]....
        /*addc*/ 	.word	0x000202e0


	//   ....[104]....
        /*ade0*/ 	.word	0x000202f0


	//   ....[105]....
        /*ade4*/ 	.word	0x00020300


	//   ....[106]....
        /*ade8*/ 	.word	0x00020330


	//   ....[107]....
        /*adec*/ 	.word	0x00020340


	//   ....[108]....
        /*adf0*/ 	.word	0x00020350


	//   ....[109]....
        /*adf4*/ 	.word	0x00020360


	//   ....[110]....
        /*adf8*/ 	.word	0x00020390


	//   ....[111]....
        /*adfc*/ 	.word	0x000203a0


	//   ....[112]....
        /*ae00*/ 	.word	0x000203b0


	//   ....[113]....
        /*ae04*/ 	.word	0x000203c0


	//   ....[114]....
        /*ae08*/ 	.word	0x000203f0


	//   ....[115]....
        /*ae0c*/ 	.word	0x00020400


	//   ....[116]....
        /*ae10*/ 	.word	0x00020410


	//   ....[117]....
        /*ae14*/ 	.word	0x00020420


	//   ....[118]....
        /*ae18*/ 	.word	0x00020450


	//   ....[119]....
        /*ae1c*/ 	.word	0x00020460


	//   ....[120]....
        /*ae20*/ 	.word	0x00020470


	//   ....[121]....
        /*ae24*/ 	.word	0x00020480


	//   ....[122]....
        /*ae28*/ 	.word	0x000204b0


	//   ....[123]....
        /*ae2c*/ 	.word	0x000204c0


	//   ....[124]....
        /*ae30*/ 	.word	0x000204d0


	//   ....[125]....
        /*ae34*/ 	.word	0x000204e0


	//   ....[126]....
        /*ae38*/ 	.word	0x00020510


	//   ....[127]....
        /*ae3c*/ 	.word	0x00020520


	//   ....[128]....
        /*ae40*/ 	.word	0x00020530


	//   ....[129]....
        /*ae44*/ 	.word	0x00020540


	//   ....[130]....
        /*ae48*/ 	.word	0x00020570


	//   ....[131]....
        /*ae4c*/ 	.word	0x00020580


	//   ....[132]....
        /*ae50*/ 	.word	0x00020590


	//   ....[133]....
        /*ae54*/ 	.word	0x000205a0


	//   ....[134]....
        /*ae58*/ 	.word	0x000205d0


	//   ....[135]....
        /*ae5c*/ 	.word	0x000205e0


	//   ....[136]....
        /*ae60*/ 	.word	0x000205f0


	//   ....[137]....
        /*ae64*/ 	.word	0x00020600


	//   ....[138]....
        /*ae68*/ 	.word	0x00020630


	//   ....[139]....
        /*ae6c*/ 	.word	0x00020640


	//   ....[140]....
        /*ae70*/ 	.word	0x00020650


	//   ....[141]....
        /*ae74*/ 	.word	0x00020660


	//   ....[142]....
        /*ae78*/ 	.word	0x00020690


	//   ....[143]....
        /*ae7c*/ 	.word	0x000206a0


	//   ....[144]....
        /*ae80*/ 	.word	0x000206b0


	//   ....[145]....
        /*ae84*/ 	.word	0x000206c0


	//   ....[146]....
        /*ae88*/ 	.word	0x000206f0


	//   ....[147]....
        /*ae8c*/ 	.word	0x00020700


	//   ....[148]....
        /*ae90*/ 	.word	0x00020710


	//   ....[149]....
        /*ae94*/ 	.word	0x00020720


	//   ....[150]....
        /*ae98*/ 	.word	0x00020750


	//   ....[151]....
        /*ae9c*/ 	.word	0x00020760


	//   ....[152]....
        /*aea0*/ 	.word	0x00020770


	//   ....[153]....
        /*aea4*/ 	.word	0x00020780


	//   ....[154]....
        /*aea8*/ 	.word	0x000207b0


	//   ....[155]....
        /*aeac*/ 	.word	0x000207c0


	//   ....[156]....
        /*aeb0*/ 	.word	0x000207d0


	//   ....[157]....
        /*aeb4*/ 	.word	0x000207e0


	//   ....[158]....
        /*aeb8*/ 	.word	0x00020810


	//   ....[159]....
        /*aebc*/ 	.word	0x00020820


	//   ....[160]....
        /*aec0*/ 	.word	0x00020830


	//   ....[161]....
        /*aec4*/ 	.word	0x00020840


	//   ....[162]....
        /*aec8*/ 	.word	0x00020870


	//   ....[163]....
        /*aecc*/ 	.word	0x00020880


	//   ....[164]....
        /*aed0*/ 	.word	0x00020890


	//   ....[165]....
        /*aed4*/ 	.word	0x000208a0


	//   ....[166]....
        /*aed8*/ 	.word	0x000208d0


	//   ....[167]....
        /*aedc*/ 	.word	0x000208e0


	//   ....[168]....
        /*aee0*/ 	.word	0x000208f0


	//   ....[169]....
        /*aee4*/ 	.word	0x00020900


	//   ....[170]....
        /*aee8*/ 	.word	0x00020930


	//   ....[171]....
        /*aeec*/ 	.word	0x00020940


	//   ....[172]....
        /*aef0*/ 	.word	0x00020950


	//   ....[173]....
        /*aef4*/ 	.word	0x00020960


	//   ....[174]....
        /*aef8*/ 	.word	0x00020990


	//   ....[175]....
        /*aefc*/ 	.word	0x000209a0


	//   ....[176]....
        /*af00*/ 	.word	0x000209b0


	//   ....[177]....
        /*af04*/ 	.word	0x000209c0


	//   ....[178]....
        /*af08*/ 	.word	0x000209f0


	//   ....[179]....
        /*af0c*/ 	.word	0x00020a00


	//   ....[180]....
        /*af10*/ 	.word	0x00020a10


	//   ....[181]....
        /*af14*/ 	.word	0x00020a20


	//   ....[182]....
        /*af18*/ 	.word	0x00020a50


	//   ....[183]....
        /*af1c*/ 	.word	0x00020a60


	//   ....[184]....
        /*af20*/ 	.word	0x00020a70


	//   ....[185]....
        /*af24*/ 	.word	0x00020a80


	//   ....[186]....
        /*af28*/ 	.word	0x00020ab0


	//   ....[187]....
        /*af2c*/ 	.word	0x00020ac0


	//   ....[188]....
        /*af30*/ 	.word	0x00020ad0


	//   ....[189]....
        /*af34*/ 	.word	0x00020ae0


	//   ....[190]....
        /*af38*/ 	.word	0x00020b10


	//   ....[191]....
        /*af3c*/ 	.word	0x00020b20


	//   ....[192]....
        /*af40*/ 	.word	0x00020b30


	//   ....[193]....
        /*af44*/ 	.word	0x00020b40


	//   ....[194]....
        /*af48*/ 	.word	0x00020b70


	//   ....[195]....
        /*af4c*/ 	.word	0x00020b80


	//   ....[196]....
        /*af50*/ 	.word	0x00020b90


	//   ....[197]....
        /*af54*/ 	.word	0x00020ba0


	//   ....[198]....
        /*af58*/ 	.word	0x00020bd0


	//   ....[199]....
        /*af5c*/ 	.word	0x00020be0


	//   ....[200]....
        /*af60*/ 	.word	0x00020bf0


	//   ....[201]....
        /*af64*/ 	.word	0x00020c00


	//   ....[202]....
        /*af68*/ 	.word	0x00020c30


	//   ....[203]....
        /*af6c*/ 	.word	0x00020c40


	//   ....[204]....
        /*af70*/ 	.word	0x00020c50


	//   ....[205]....
        /*af74*/ 	.word	0x00020c60


	//   ....[206]....
        /*af78*/ 	.word	0x00020c90


	//   ....[207]....
        /*af7c*/ 	.word	0x00020ca0


	//   ....[208]....
        /*af80*/ 	.word	0x00020cb0


	//   ....[209]....
        /*af84*/ 	.word	0x00020cc0


	//   ....[210]....
        /*af88*/ 	.word	0x00020cf0


	//   ....[211]....
        /*af8c*/ 	.word	0x00020d00


	//   ....[212]....
        /*af90*/ 	.word	0x00020d10


	//   ....[213]....
        /*af94*/ 	.word	0x00020d20


	//   ....[214]....
        /*af98*/ 	.word	0x00020d50


	//   ....[215]....
        /*af9c*/ 	.word	0x00020d60


	//   ....[216]....
        /*afa0*/ 	.word	0x00020d70


	//   ....[217]....
        /*afa4*/ 	.word	0x00020d80


	//   ....[218]....
        /*afa8*/ 	.word	0x00020db0


	//   ....[219]....
        /*afac*/ 	.word	0x00020dc0


	//   ....[220]....
        /*afb0*/ 	.word	0x00020dd0


	//   ....[221]....
        /*afb4*/ 	.word	0x00020de0


	//   ....[222]....
        /*afb8*/ 	.word	0x00020e10


	//   ....[223]....
        /*afbc*/ 	.word	0x00020e20


	//   ....[224]....
        /*afc0*/ 	.word	0x00020e30


	//   ....[225]....
        /*afc4*/ 	.word	0x00020e40


	//   ....[226]....
        /*afc8*/ 	.word	0x00020e70


	//   ....[227]....
        /*afcc*/ 	.word	0x00020e80


	//   ....[228]....
        /*afd0*/ 	.word	0x00020e90


	//   ....[229]....
        /*afd4*/ 	.word	0x00020ea0


	//   ....[230]....
        /*afd8*/ 	.word	0x00020ed0


	//   ....[231]....
        /*afdc*/ 	.word	0x00020ee0


	//   ....[232]....
        /*afe0*/ 	.word	0x00020ef0


	//   ....[233]....
        /*afe4*/ 	.word	0x00020f00


	//   ....[234]....
        /*afe8*/ 	.word	0x00020f30


	//   ....[235]....
        /*afec*/ 	.word	0x00020f40


	//   ....[236]....
        /*aff0*/ 	.word	0x00020f50


	//   ....[237]....
        /*aff4*/ 	.word	0x00020f60


	//   ....[238]....
        /*aff8*/ 	.word	0x00020f90


	//   ....[239]....
        /*affc*/ 	.word	0x00020fa0


	//   ....[240]....
        /*b000*/ 	.word	0x00020fb0


	//   ....[241]....
        /*b004*/ 	.word	0x00020fc0


	//   ....[242]....
        /*b008*/ 	.word	0x00020ff0


	//   ....[243]....
        /*b00c*/ 	.word	0x00021000


	//   ....[244]....
        /*b010*/ 	.word	0x00021010


	//   ....[245]....
        /*b014*/ 	.word	0x00021020


	//   ....[246]....
        /*b018*/ 	.word	0x00021050


	//   ....[247]....
        /*b01c*/ 	.word	0x00021060


	//   ....[248]....
        /*b020*/ 	.word	0x00021070


	//   ....[249]....
        /*b024*/ 	.word	0x00021080


	//   ....[250]....
        /*b028*/ 	.word	0x000210b0


	//   ....[251]....
        /*b02c*/ 	.word	0x000210c0


	//   ....[252]....
        /*b030*/ 	.word	0x000210d0


	//   ....[253]....
        /*b034*/ 	.word	0x000210e0


	//   ....[254]....
        /*b038*/ 	.word	0x00021120


	//   ....[255]....
        /*b03c*/ 	.word	0x00024160


	//   ....[0]....
        /*b040*/ 	.word	0x00024170


	//   ....[1]....
        /*b044*/ 	.word	0x00024180


	//   ....[2]....
        /*b048*/ 	.word	0x000241a0


	//   ....[3]....
        /*b04c*/ 	.word	0x000241b0


	//   ....[4]....
        /*b050*/ 	.word	0x000241c0


	//   ....[5]....
        /*b054*/ 	.word	0x000241d0


	//   ....[6]....
        /*b058*/ 	.word	0x00024200


	//   ....[7]....
        /*b05c*/ 	.word	0x00024210


	//   ....[8]....
        /*b060*/ 	.word	0x00024220


	//   ....[9]....
        /*b064*/ 	.word	0x00024230


	//   ....[10]....
        /*b068*/ 	.word	0x00024260


	//   ....[11]....
        /*b06c*/ 	.word	0x00024270


	//   ....[12]....
        /*b070*/ 	.word	0x00024280


	//   ....[13]....
        /*b074*/ 	.word	0x00024290


	//   ....[14]....
        /*b078*/ 	.word	0x000242c0


	//   ....[15]....
        /*b07c*/ 	.word	0x000242d0


	//   ....[16]....
        /*b080*/ 	.word	0x000242e0


	//   ....[17]....
        /*b084*/ 	.word	0x000242f0


	//   ....[18]....
        /*b088*/ 	.word	0x00024320


	//   ....[19]....
        /*b08c*/ 	.word	0x00024330


	//   ....[20]....
        /*b090*/ 	.word	0x00024340


	//   ....[21]....
        /*b094*/ 	.word	0x00024350


	//   ....[22]....
        /*b098*/ 	.word	0x00024380


	//   ....[23]....
        /*b09c*/ 	.word	0x00024390


	//   ....[24]....
        /*b0a0*/ 	.word	0x000243a0


	//   ....[25]....
        /*b0a4*/ 	.word	0x000243b0


	//   ....[26]....
        /*b0a8*/ 	.word	0x000243e0


	//   ....[27]....
        /*b0ac*/ 	.word	0x000243f0


	//   ....[28]....
        /*b0b0*/ 	.word	0x00024400


	//   ....[29]....
        /*b0b4*/ 	.word	0x00024410


	//   ....[30]....
        /*b0b8*/ 	.word	0x00024440


	//   ....[31]....
        /*b0bc*/ 	.word	0x00024450


	//   ....[32]....
        /*b0c0*/ 	.word	0x00024460


	//   ....[33]....
        /*b0c4*/ 	.word	0x00024470


	//   ....[34]....
        /*b0c8*/ 	.word	0x000244a0


	//   ....[35]....
        /*b0cc*/ 	.word	0x000244b0


	//   ....[36]....
        /*b0d0*/ 	.word	0x000244c0


	//   ....[37]....
        /*b0d4*/ 	.word	0x000244d0


	//   ....[38]....
        /*b0d8*/ 	.word	0x00024500


	//   ....[39]....
        /*b0dc*/ 	.word	0x00024510


	//   ....[40]....
        /*b0e0*/ 	.word	0x00024520


	//   ....[41]....
        /*b0e4*/ 	.word	0x00024530


	//   ....[42]....
        /*b0e8*/ 	.word	0x00024560


	//   ....[43]....
        /*b0ec*/ 	.word	0x00024570


	//   ....[44]....
        /*b0f0*/ 	.word	0x00024580


	//   ....[45]....
        /*b0f4*/ 	.word	0x00024590


	//   ....[46]....
        /*b0f8*/ 	.word	0x000245c0


	//   ....[47]....
        /*b0fc*/ 	.word	0x000245d0


	//   ....[48]....
        /*b100*/ 	.word	0x000245e0


	//   ....[49]....
        /*b104*/ 	.word	0x000245f0


	//   ....[50]....
        /*b108*/ 	.word	0x00024620


	//   ....[51]....
        /*b10c*/ 	.word	0x00024630


	//   ....[52]....
        /*b110*/ 	.word	0x00024640


	//   ....[53]....
        /*b114*/ 	.word	0x00024650


	//   ....[54]....
        /*b118*/ 	.word	0x00024680


	//   ....[55]....
        /*b11c*/ 	.word	0x00024690


	//   ....[56]....
        /*b120*/ 	.word	0x000246a0


	//   ....[57]....
        /*b124*/ 	.word	0x000246b0


	//   ....[58]....
        /*b128*/ 	.word	0x000246e0


	//   ....[59]....
        /*b12c*/ 	.word	0x000246f0


	//   ....[60]....
        /*b130*/ 	.word	0x00024700


	//   ....[61]....
        /*b134*/ 	.word	0x00024710


	//   ....[62]....
        /*b138*/ 	.word	0x00024740


	//   ....[63]....
        /*b13c*/ 	.word	0x00024750


	//   ....[64]....
        /*b140*/ 	.word	0x00024760


	//   ....[65]....
        /*b144*/ 	.word	0x00024770


	//   ....[66]....
        /*b148*/ 	.word	0x000247a0


	//   ....[67]....
        /*b14c*/ 	.word	0x000247b0


	//   ....[68]....
        /*b150*/ 	.word	0x000247c0


	//   ....[69]....
        /*b154*/ 	.word	0x000247d0


	//   ....[70]....
        /*b158*/ 	.word	0x00024800


	//   ....[71]....
        /*b15c*/ 	.word	0x00024810


	//   ....[72]....
        /*b160*/ 	.word	0x00024820


	//   ....[73]....
        /*b164*/ 	.word	0x00024830


	//   ....[74]....
        /*b168*/ 	.word	0x00024860


	//   ....[75]....
        /*b16c*/ 	.word	0x00024870


	//   ....[76]....
        /*b170*/ 	.word	0x00024880


	//   ....[77]....
        /*b174*/ 	.word	0x00024890


	//   ....[78]....
        /*b178*/ 	.word	0x000248c0


	//   ....[79]....
        /*b17c*/ 	.word	0x000248d0


	//   ....[80]....
        /*b180*/ 	.word	0x000248e0


	//   ....[81]....
        /*b184*/ 	.word	0x000248f0


	//   ....[82]....
        /*b188*/ 	.word	0x00024920


	//   ....[83]....
        /*b18c*/ 	.word	0x00024930


	//   ....[84]....
        /*b190*/ 	.word	0x00024940


	//   ....[85]....
        /*b194*/ 	.word	0x00024950


	//   ....[86]....
        /*b198*/ 	.word	0x00024980


	//   ....[87]....
        /*b19c*/ 	.word	0x00024990


	//   ....[88]....
        /*b1a0*/ 	.word	0x000249a0


	//   ....[89]....
        /*b1a4*/ 	.word	0x000249b0


	//   ....[90]....
        /*b1a8*/ 	.word	0x000249e0


	//   ....[91]....
        /*b1ac*/ 	.word	0x000249f0


	//   ....[92]....
        /*b1b0*/ 	.word	0x00024a00


	//   ....[93]....
        /*b1b4*/ 	.word	0x00024a10


	//   ....[94]....
        /*b1b8*/ 	.word	0x00024a40


	//   ....[95]....
        /*b1bc*/ 	.word	0x00024a50


	//   ....[96]....
        /*b1c0*/ 	.word	0x00024a60


	//   ....[97]....
        /*b1c4*/ 	.word	0x00024a70


	//   ....[98]....
        /*b1c8*/ 	.word	0x00024aa0


	//   ....[99]....
        /*b1cc*/ 	.word	0x00024ab0


	//   ....[100]....
        /*b1d0*/ 	.word	0x00024ac0


	//   ....[101]....
        /*b1d4*/ 	.word	0x00024ad0


	//   ....[102]....
        /*b1d8*/ 	.word	0x00024b00


	//   ....[103]....
        /*b1dc*/ 	.word	0x00024b10


	//   ....[104]....
        /*b1e0*/ 	.word	0x00024b20


	//   ....[105]....
        /*b1e4*/ 	.word	0x00024b30


	//   ....[106]....
        /*b1e8*/ 	.word	0x00024b60


	//   ....[107]....
        /*b1ec*/ 	.word	0x00024b70


	//   ....[108]....
        /*b1f0*/ 	.word	0x00024b80


	//   ....[109]....
        /*b1f4*/ 	.word	0x00024b90


	//   ....[110]....
        /*b1f8*/ 	.word	0x00024bc0


	//   ....[111]....
        /*b1fc*/ 	.word	0x00024bd0


	//   ....[112]....
        /*b200*/ 	.word	0x00024be0


	//   ....[113]....
        /*b204*/ 	.word	0x00024bf0


	//   ....[114]....
        /*b208*/ 	.word	0x00024c20


	//   ....[115]....
        /*b20c*/ 	.word	0x00024c30


	//   ....[116]....
        /*b210*/ 	.word	0x00024c40


	//   ....[117]....
        /*b214*/ 	.word	0x00024c50


	//   ....[118]....
        /*b218*/ 	.word	0x00024c80


	//   ....[119]....
        /*b21c*/ 	.word	0x00024c90


	//   ....[120]....
        /*b220*/ 	.word	0x00024ca0


	//   ....[121]....
        /*b224*/ 	.word	0x00024cb0


	//   ....[122]....
        /*b228*/ 	.word	0x00024ce0


	//   ....[123]....
        /*b22c*/ 	.word	0x00024cf0


	//   ....[124]....
        /*b230*/ 	.word	0x00024d00


	//   ....[125]....
        /*b234*/ 	.word	0x00024d10


	//   ....[126]....
        /*b238*/ 	.word	0x00024d40


	//   ....[127]....
        /*b23c*/ 	.word	0x00024d50


	//   ....[128]....
        /*b240*/ 	.word	0x00024d60


	//   ....[129]....
        /*b244*/ 	.word	0x00024d70


	//   ....[130]....
        /*b248*/ 	.word	0x00024da0


	//   ....[131]....
        /*b24c*/ 	.word	0x00024db0


	//   ....[132]....
        /*b250*/ 	.word	0x00024dc0


	//   ....[133]....
        /*b254*/ 	.word	0x00024dd0


	//   ....[134]....
        /*b258*/ 	.word	0x00024e00


	//   ....[135]....
        /*b25c*/ 	.word	0x00024e10


	//   ....[136]....
        /*b260*/ 	.word	0x00024e20


	//   ....[137]....
        /*b264*/ 	.word	0x00024e30


	//   ....[138]....
        /*b268*/ 	.word	0x00024e60


	//   ....[139]....
        /*b26c*/ 	.word	0x00024e70


	//   ....[140]....
        /*b270*/ 	.word	0x00024e80


	//   ....[141]....
        /*b274*/ 	.word	0x00024e90


	//   ....[142]....
        /*b278*/ 	.word	0x00024ec0


	//   ....[143]....
        /*b27c*/ 	.word	0x00024ed0


	//   ....[144]....
        /*b280*/ 	.word	0x00024ee0


	//   ....[145]....
        /*b284*/ 	.word	0x00024ef0


	//   ....[146]....
        /*b288*/ 	.word	0x00024f20


	//   ....[147]....
        /*b28c*/ 	.word	0x00024f30


	//   ....[148]....
        /*b290*/ 	.word	0x00024f40


	//   ....[149]....
        /*b294*/ 	.word	0x00024f50


	//   ....[150]....
        /*b298*/ 	.word	0x00024f80


	//   ....[151]....
        /*b29c*/ 	.word	0x00024f90


	//   ....[152]....
        /*b2a0*/ 	.word	0x00024fa0


	//   ....[153]....
        /*b2a4*/ 	.word	0x00024fb0


	//   ....[154]....
        /*b2a8*/ 	.word	0x00024fe0


	//   ....[155]....
        /*b2ac*/ 	.word	0x00024ff0


	//   ....[156]....
        /*b2b0*/ 	.word	0x00025000


	//   ....[157]....
        /*b2b4*/ 	.word	0x00025010


	//   ....[158]....
        /*b2b8*/ 	.word	0x00025040


	//   ....[159]....
        /*b2bc*/ 	.word	0x00025050


	//   ....[160]....
        /*b2c0*/ 	.word	0x00025060


	//   ....[161]....
        /*b2c4*/ 	.word	0x00025070


	//   ....[162]....
        /*b2c8*/ 	.word	0x000250a0


	//   ....[163]....
        /*b2cc*/ 	.word	0x000250b0


	//   ....[164]....
        /*b2d0*/ 	.word	0x000250c0


	//   ....[165]....
        /*b2d4*/ 	.word	0x000250d0


	//   ....[166]....
        /*b2d8*/ 	.word	0x00025100


	//   ....[167]....
        /*b2dc*/ 	.word	0x00025110


	//   ....[168]....
        /*b2e0*/ 	.word	0x00025120


	//   ....[169]....
        /*b2e4*/ 	.word	0x00025130


	//   ....[170]....
        /*b2e8*/ 	.word	0x00025160


	//   ....[171]....
        /*b2ec*/ 	.word	0x00025170


	//   ....[172]....
        /*b2f0*/ 	.word	0x00025180


	//   ....[173]....
        /*b2f4*/ 	.word	0x00025190


	//   ....[174]....
        /*b2f8*/ 	.word	0x000251c0


	//   ....[175]....
        /*b2fc*/ 	.word	0x000251d0


	//   ....[176]....
        /*b300*/ 	.word	0x000251e0


	//   ....[177]....
        /*b304*/ 	.word	0x000251f0


	//   ....[178]....
        /*b308*/ 	.word	0x00025220


	//   ....[179]....
        /*b30c*/ 	.word	0x00025230


	//   ....[180]....
        /*b310*/ 	.word	0x00025240


	//   ....[181]....
        /*b314*/ 	.word	0x00025250


	//   ....[182]....
        /*b318*/ 	.word	0x00025280


	//   ....[183]....
        /*b31c*/ 	.word	0x00025290


	//   ....[184]....
        /*b320*/ 	.word	0x000252a0


	//   ....[185]....
        /*b324*/ 	.word	0x000252b0


	//   ....[186]....
        /*b328*/ 	.word	0x000252e0


	//   ....[187]....
        /*b32c*/ 	.word	0x000252f0


	//   ....[188]....
        /*b330*/ 	.word	0x00025300


	//   ....[189]....
        /*b334*/ 	.word	0x00025310


	//   ....[190]....
        /*b338*/ 	.word	0x00025340


	//   ....[191]....
        /*b33c*/ 	.word	0x00025350


	//   ....[192]....
        /*b340*/ 	.word	0x00025360


	//   ....[193]....
        /*b344*/ 	.word	0x00025370


	//   ....[194]....
        /*b348*/ 	.word	0x000253a0


	//   ....[195]....
        /*b34c*/ 	.word	0x000253b0


	//   ....[196]....
        /*b350*/ 	.word	0x000253c0


	//   ....[197]....
        /*b354*/ 	.word	0x000253d0


	//   ....[198]....
        /*b358*/ 	.word	0x00025400


	//   ....[199]....
        /*b35c*/ 	.word	0x00025410


	//   ....[200]....
        /*b360*/ 	.word	0x00025420


	//   ....[201]....
        /*b364*/ 	.word	0x00025430


	//   ....[202]....
        /*b368*/ 	.word	0x00025460


	//   ....[203]....
        /*b36c*/ 	.word	0x00025470


	//   ....[204]....
        /*b370*/ 	.word	0x00025480


	//   ....[205]....
        /*b374*/ 	.word	0x00025490


	//   ....[206]....
        /*b378*/ 	.word	0x000254c0


	//   ....[207]....
        /*b37c*/ 	.word	0x000254d0


	//   ....[208]....
        /*b380*/ 	.word	0x000254e0


	//   ....[209]....
        /*b384*/ 	.word	0x000254f0


	//   ....[210]....
        /*b388*/ 	.word	0x00025520


	//   ....[211]....
        /*b38c*/ 	.word	0x00025530


	//   ....[212]....
        /*b390*/ 	.word	0x00025540


	//   ....[213]....
        /*b394*/ 	.word	0x00025550


	//   ....[214]....
        /*b398*/ 	.word	0x00025580


	//   ....[215]....
        /*b39c*/ 	.word	0x00025590


	//   ....[216]....
        /*b3a0*/ 	.word	0x000255a0


	//   ....[217]....
        /*b3a4*/ 	.word	0x000255b0


	//   ....[218]....
        /*b3a8*/ 	.word	0x000255e0


	//   ....[219]....
        /*b3ac*/ 	.word	0x000255f0


	//   ....[220]....
        /*b3b0*/ 	.word	0x00025600


	//   ....[221]....
        /*b3b4*/ 	.word	0x00025610


	//   ....[222]....
        /*b3b8*/ 	.word	0x00025640


	//   ....[223]....
        /*b3bc*/ 	.word	0x00025650


	//   ....[224]....
        /*b3c0*/ 	.word	0x00025660


	//   ....[225]....
        /*b3c4*/ 	.word	0x00025670


	//   ....[226]....
        /*b3c8*/ 	.word	0x000256a0


	//   ....[227]....
        /*b3cc*/ 	.word	0x000256b0


	//   ....[228]....
        /*b3d0*/ 	.word	0x000256c0


	//   ....[229]....
        /*b3d4*/ 	.word	0x000256d0


	//   ....[230]....
        /*b3d8*/ 	.word	0x00025700


	//   ....[231]....
        /*b3dc*/ 	.word	0x00025710


	//   ....[232]....
        /*b3e0*/ 	.word	0x00025720


	//   ....[233]....
        /*b3e4*/ 	.word	0x00025730


	//   ....[234]....
        /*b3e8*/ 	.word	0x00025760


	//   ....[235]....
        /*b3ec*/ 	.word	0x00025770


	//   ....[236]....
        /*b3f0*/ 	.word	0x00025780


	//   ....[237]....
        /*b3f4*/ 	.word	0x00025790


	//   ....[238]....
        /*b3f8*/ 	.word	0x000257c0


	//   ....[239]....
        /*b3fc*/ 	.word	0x000257d0


	//   ....[240]....
        /*b400*/ 	.word	0x000257e0


	//   ....[241]....
        /*b404*/ 	.word	0x000257f0


	//   ....[242]....
        /*b408*/ 	.word	0x00025820


	//   ....[243]....
        /*b40c*/ 	.word	0x00025830


	//   ....[244]....
        /*b410*/ 	.word	0x00025840


	//   ....[245]....
        /*b414*/ 	.word	0x00025850


	//   ....[246]....
        /*b418*/ 	.word	0x00025880


	//   ....[247]....
        /*b41c*/ 	.word	0x00025890


	//   ....[248]....
        /*b420*/ 	.word	0x000258a0


	//   ....[249]....
        /*b424*/ 	.word	0x000258b0


	//   ....[250]....
        /*b428*/ 	.word	0x000258e0


	//   ....[251]....
        /*b42c*/ 	.word	0x000258f0


	//   ....[252]....
        /*b430*/ 	.word	0x00025900


	//   ....[253]....
        /*b434*/ 	.word	0x00025910


	//   ....[254]....
        /*b438*/ 	.word	0x00025940


	//   ....[255]....
        /*b43c*/ 	.word	0x00025950


	//   ....[0]....
        /*b440*/ 	.word	0x00025960


	//   ....[1]....
        /*b444*/ 	.word	0x00025970


	//   ....[2]....
        /*b448*/ 	.word	0x000259a0


	//   ....[3]....
        /*b44c*/ 	.word	0x000259b0


	//   ....[4]....
        /*b450*/ 	.word	0x000259c0


	//   ....[5]....
        /*b454*/ 	.word	0x000259d0


	//   ....[6]....
        /*b458*/ 	.word	0x00025a00


	//   ....[7]....
        /*b45c*/ 	.word	0x00025a10


	//   ....[8]....
        /*b460*/ 	.word	0x00025a20


	//   ....[9]....
        /*b464*/ 	.word	0x00025a30


	//   ....[10]....
        /*b468*/ 	.word	0x00025a60


	//   ....[11]....
        /*b46c*/ 	.word	0x00025a70


	//   ....[12]....
        /*b470*/ 	.word	0x00025a80


	//   ....[13]....
        /*b474*/ 	.word	0x00025a90


	//   ....[14]....
        /*b478*/ 	.word	0x00025ac0


	//   ....[15]....
        /*b47c*/ 	.word	0x00025ad0


	//   ....[16]....
        /*b480*/ 	.word	0x00025ae0


	//   ....[17]....
        /*b484*/ 	.word	0x00025af0


	//   ....[18]....
        /*b488*/ 	.word	0x00025b20


	//   ....[19]....
        /*b48c*/ 	.word	0x00025b30


	//   ....[20]....
        /*b490*/ 	.word	0x00025b40


	//   ....[21]....
        /*b494*/ 	.word	0x00025b50


	//   ....[22]....
        /*b498*/ 	.word	0x00025b80


	//   ....[23]....
        /*b49c*/ 	.word	0x00025b90


	//   ....[24]....
        /*b4a0*/ 	.word	0x00025ba0


	//   ....[25]....
        /*b4a4*/ 	.word	0x00025bb0


	//   ....[26]....
        /*b4a8*/ 	.word	0x00025be0


	//   ....[27]....
        /*b4ac*/ 	.word	0x00025bf0


	//   ....[28]....
        /*b4b0*/ 	.word	0x00025c00


	//   ....[29]....
        /*b4b4*/ 	.word	0x00025c10


	//   ....[30]....
        /*b4b8*/ 	.word	0x00025c40


	//   ....[31]....
        /*b4bc*/ 	.word	0x00025c50


	//   ....[32]....
        /*b4c0*/ 	.word	0x00025c60


	//   ....[33]....
        /*b4c4*/ 	.word	0x00025c70


	//   ....[34]....
        /*b4c8*/ 	.word	0x00025ca0


	//   ....[35]....
        /*b4cc*/ 	.word	0x00025cb0


	//   ....[36]....
        /*b4d0*/ 	.word	0x00025cc0


	//   ....[37]....
        /*b4d4*/ 	.word	0x00025cd0


	//   ....[38]....
        /*b4d8*/ 	.word	0x00025d00


	//   ....[39]....
        /*b4dc*/ 	.word	0x00025d10


	//   ....[40]....
        /*b4e0*/ 	.word	0x00025d20


	//   ....[41]....
        /*b4e4*/ 	.word	0x00025d30


	//   ....[42]....
        /*b4e8*/ 	.word	0x00025d60


	//   ....[43]....
        /*b4ec*/ 	.word	0x00025d70


	//   ....[44]....
        /*b4f0*/ 	.word	0x00025d80


	//   ....[45]....
        /*b4f4*/ 	.word	0x00025d90


	//   ....[46]....
        /*b4f8*/ 	.word	0x00025dc0


	//   ....[47]....
        /*b4fc*/ 	.word	0x00025dd0


	//   ....[48]....
        /*b500*/ 	.word	0x00025de0


	//   ....[49]....
        /*b504*/ 	.word	0x00025df0


	//   ....[50]....
        /*b508*/ 	.word	0x00025e20


	//   ....[51]....
        /*b50c*/ 	.word	0x00025e30


	//   ....[52]....
        /*b510*/ 	.word	0x00025e40


	//   ....[53]....
        /*b514*/ 	.word	0x00025e50


	//   ....[54]....
        /*b518*/ 	.word	0x00025e80


	//   ....[55]....
        /*b51c*/ 	.word	0x00025e90


	//   ....[56]....
        /*b520*/ 	.word	0x00025ea0


	//   ....[57]....
        /*b524*/ 	.word	0x00025eb0


	//   ....[58]....
        /*b528*/ 	.word	0x00025ee0


	//   ....[59]....
        /*b52c*/ 	.word	0x00025ef0


	//   ....[60]....
        /*b530*/ 	.word	0x00025f00


	//   ....[61]....
        /*b534*/ 	.word	0x00025f10


	//   ....[62]....
        /*b538*/ 	.word	0x00025f40


	//   ....[63]....
        /*b53c*/ 	.word	0x00025f50


	//   ....[64]....
        /*b540*/ 	.word	0x00025f60


	//   ....[65]....
        /*b544*/ 	.word	0x00025f70


	//   ....[66]....
        /*b548*/ 	.word	0x00025fa0


	//   ....[67]....
        /*b54c*/ 	.word	0x00025fb0


	//   ....[68]....
        /*b550*/ 	.word	0x00025fc0


	//   ....[69]....
        /*b554*/ 	.word	0x00025fd0


	//   ....[70]....
        /*b558*/ 	.word	0x00026000


	//   ....[71]....
        /*b55c*/ 	.word	0x00026010


	//   ....[72]....
        /*b560*/ 	.word	0x00026020


	//   ....[73]....
        /*b564*/ 	.word	0x00026030


	//   ....[74]....
        /*b568*/ 	.word	0x00026060


	//   ....[75]....
        /*b56c*/ 	.word	0x00026070


	//   ....[76]....
        /*b570*/ 	.word	0x00026080


	//   ....[77]....
        /*b574*/ 	.word	0x00026090


	//   ....[78]....
        /*b578*/ 	.word	0x000260c0


	//   ....[79]....
        /*b57c*/ 	.word	0x000260d0


	//   ....[80]....
        /*b580*/ 	.word	0x000260e0


	//   ....[81]....
        /*b584*/ 	.word	0x000260f0


	//   ....[82]....
        /*b588*/ 	.word	0x00026120


	//   ....[83]....
        /*b58c*/ 	.word	0x00026130


	//   ....[84]....
        /*b590*/ 	.word	0x00026140


	//   ....[85]....
        /*b594*/ 	.word	0x00026150


	//   ....[86]....
        /*b598*/ 	.word	0x00026180


	//   ....[87]....
        /*b59c*/ 	.word	0x00026190


	//   ....[88]....
        /*b5a0*/ 	.word	0x000261a0


	//   ....[89]....
        /*b5a4*/ 	.word	0x000261b0


	//   ....[90]....
        /*b5a8*/ 	.word	0x000261e0


	//   ....[91]....
        /*b5ac*/ 	.word	0x000261f0


	//   ....[92]....
        /*b5b0*/ 	.word	0x00026200


	//   ....[93]....
        /*b5b4*/ 	.word	0x00026210


	//   ....[94]....
        /*b5b8*/ 	.word	0x00026240


	//   ....[95]....
        /*b5bc*/ 	.word	0x00026250


	//   ....[96]....
        /*b5c0*/ 	.word	0x00026260


	//   ....[97]....
        /*b5c4*/ 	.word	0x00026270


	//   ....[98]....
        /*b5c8*/ 	.word	0x000262a0


	//   ....[99]....
        /*b5cc*/ 	.word	0x000262b0


	//   ....[100]....
        /*b5d0*/ 	.word	0x000262c0


	//   ....[101]....
        /*b5d4*/ 	.word	0x000262d0


	//   ....[102]....
        /*b5d8*/ 	.word	0x00026300


	//   ....[103]....
        /*b5dc*/ 	.word	0x00026310


	//   ....[104]....
        /*b5e0*/ 	.word	0x00026320


	//   ....[105]....
        /*b5e4*/ 	.word	0x00026330


	//   ....[106]....
        /*b5e8*/ 	.word	0x00026360


	//   ....[107]....
        /*b5ec*/ 	.word	0x00026370


	//   ....[108]....
        /*b5f0*/ 	.word	0x00026380


	//   ....[109]....
        /*b5f4*/ 	.word	0x00026390


	//   ....[110]....
        /*b5f8*/ 	.word	0x000263c0


	//   ....[111]....
        /*b5fc*/ 	.word	0x000263d0


	//   ....[112]....
        /*b600*/ 	.word	0x000263e0


	//   ....[113]....
        /*b604*/ 	.word	0x000263f0


	//   ....[114]....
        /*b608*/ 	.word	0x00026420


	//   ....[115]....
        /*b60c*/ 	.word	0x00026430


	//   ....[116]....
        /*b610*/ 	.word	0x00026440


	//   ....[117]....
        /*b614*/ 	.word	0x00026450


	//   ....[118]....
        /*b618*/ 	.word	0x00026480


	//   ....[119]....
        /*b61c*/ 	.word	0x00026490


	//   ....[120]....
        /*b620*/ 	.word	0x000264a0


	//   ....[121]....
        /*b624*/ 	.word	0x000264b0


	//   ....[122]....
        /*b628*/ 	.word	0x000264e0


	//   ....[123]....
        /*b62c*/ 	.word	0x000264f0


	//   ....[124]....
        /*b630*/ 	.word	0x00026500


	//   ....[125]....
        /*b634*/ 	.word	0x00026510


	//   ....[126]....
        /*b638*/ 	.word	0x00026540


	//   ....[127]....
        /*b63c*/ 	.word	0x00026550


	//   ....[128]....
        /*b640*/ 	.word	0x00026560


	//   ....[129]....
        /*b644*/ 	.word	0x00026570


	//   ....[130]....
        /*b648*/ 	.word	0x000265a0


	//   ....[131]....
        /*b64c*/ 	.word	0x000265b0


	//   ....[132]....
        /*b650*/ 	.word	0x000265c0


	//   ....[133]....
        /*b654*/ 	.word	0x000265d0


	//   ....[134]....
        /*b658*/ 	.word	0x00026600


	//   ....[135]....
        /*b65c*/ 	.word	0x00026610


	//   ....[136]....
        /*b660*/ 	.word	0x00026620


	//   ....[137]....
        /*b664*/ 	.word	0x00026630


	//   ....[138]....
        /*b668*/ 	.word	0x00026660


	//   ....[139]....
        /*b66c*/ 	.word	0x00026670


	//   ....[140]....
        /*b670*/ 	.word	0x00026680


	//   ....[141]....
        /*b674*/ 	.word	0x00026690


	//   ....[142]....
        /*b678*/ 	.word	0x000266c0


	//   ....[143]....
        /*b67c*/ 	.word	0x000266d0


	//   ....[144]....
        /*b680*/ 	.word	0x000266e0


	//   ....[145]....
        /*b684*/ 	.word	0x000266f0


	//   ....[146]....
        /*b688*/ 	.word	0x00026720


	//   ....[147]....
        /*b68c*/ 	.word	0x00026730


	//   ....[148]....
        /*b690*/ 	.word	0x00026740


	//   ....[149]....
        /*b694*/ 	.word	0x00026750


	//   ....[150]....
        /*b698*/ 	.word	0x00026780


	//   ....[151]....
        /*b69c*/ 	.word	0x00026790


	//   ....[152]....
        /*b6a0*/ 	.word	0x000267a0


	//   ....[153]....
        /*b6a4*/ 	.word	0x000267b0


	//   ....[154]....
        /*b6a8*/ 	.word	0x000267e0


	//   ....[155]....
        /*b6ac*/ 	.word	0x000267f0


	//   ....[156]....
        /*b6b0*/ 	.word	0x00026800


	//   ....[157]....
        /*b6b4*/ 	.word	0x00026810


	//   ....[158]....
        /*b6b8*/ 	.word	0x00026840


	//   ....[159]....
        /*b6bc*/ 	.word	0x00026850


	//   ....[160]....
        /*b6c0*/ 	.word	0x00026860


	//   ....[161]....
        /*b6c4*/ 	.word	0x00026870


	//   ....[162]....
        /*b6c8*/ 	.word	0x000268a0


	//   ....[163]....
        /*b6cc*/ 	.word	0x000268b0


	//   ....[164]....
        /*b6d0*/ 	.word	0x000268c0


	//   ....[165]....
        /*b6d4*/ 	.word	0x000268d0


	//   ....[166]....
        /*b6d8*/ 	.word	0x00026900


	//   ....[167]....
        /*b6dc*/ 	.word	0x00026910


	//   ....[168]....
        /*b6e0*/ 	.word	0x00026920


	//   ....[169]....
        /*b6e4*/ 	.word	0x00026930


	//   ....[170]....
        /*b6e8*/ 	.word	0x00026960


	//   ....[171]....
        /*b6ec*/ 	.word	0x00026970


	//   ....[172]....
        /*b6f0*/ 	.word	0x00026980


	//   ....[173]....
        /*b6f4*/ 	.word	0x00026990


	//   ....[174]....
        /*b6f8*/ 	.word	0x000269c0


	//   ....[175]....
        /*b6fc*/ 	.word	0x000269d0


	//   ....[176]....
        /*b700*/ 	.word	0x000269e0


	//   ....[177]....
        /*b704*/ 	.word	0x000269f0


	//   ....[178]....
        /*b708*/ 	.word	0x00026a20


	//   ....[179]....
        /*b70c*/ 	.word	0x00026a30


	//   ....[180]....
        /*b710*/ 	.word	0x00026a40


	//   ....[181]....
        /*b714*/ 	.word	0x00026a50


	//   ....[182]....
        /*b718*/ 	.word	0x00026a80


	//   ....[183]....
        /*b71c*/ 	.word	0x00026a90


	//   ....[184]....
        /*b720*/ 	.word	0x00026aa0


	//   ....[185]....
        /*b724*/ 	.word	0x00026ab0


	//   ....[186]....
        /*b728*/ 	.word	0x00026ae0


	//   ....[187]....
        /*b72c*/ 	.word	0x00026af0


	//   ....[188]....
        /*b730*/ 	.word	0x00026b00


	//   ....[189]....
        /*b734*/ 	.word	0x00026b10


	//   ....[190]....
        /*b738*/ 	.word	0x00026b40


	//   ....[191]....
        /*b73c*/ 	.word	0x00026b50


	//   ....[192]....
        /*b740*/ 	.word	0x00026b60


	//   ....[193]....
        /*b744*/ 	.word	0x00026b70


	//   ....[194]....
        /*b748*/ 	.word	0x00026ba0


	//   ....[195]....
        /*b74c*/ 	.word	0x00026bb0


	//   ....[196]....
        /*b750*/ 	.word	0x00026bc0


	//   ....[197]....
        /*b754*/ 	.word	0x00026bd0


	//   ....[198]....
        /*b758*/ 	.word	0x00026c00


	//   ....[199]....
        /*b75c*/ 	.word	0x00026c10


	//   ....[200]....
        /*b760*/ 	.word	0x00026c20


	//   ....[201]....
        /*b764*/ 	.word	0x00026c30


	//   ....[202]....
        /*b768*/ 	.word	0x00026c60


	//   ....[203]....
        /*b76c*/ 	.word	0x00026c70


	//   ....[204]....
        /*b770*/ 	.word	0x00026c80


	//   ....[205]....
        /*b774*/ 	.word	0x00026c90


	//   ....[206]....
        /*b778*/ 	.word	0x00026cc0


	//   ....[207]....
        /*b77c*/ 	.word	0x00026cd0


	//   ....[208]....
        /*b780*/ 	.word	0x00026ce0


	//   ....[209]....
        /*b784*/ 	.word	0x00026cf0


	//   ....[210]....
        /*b788*/ 	.word	0x00026d20


	//   ....[211]....
        /*b78c*/ 	.word	0x00026d30


	//   ....[212]....
        /*b790*/ 	.word	0x00026d40


	//   ....[213]....
        /*b794*/ 	.word	0x00026d50


	//   ....[214]....
        /*b798*/ 	.word	0x00026d80


	//   ....[215]....
        /*b79c*/ 	.word	0x00026d90


	//   ....[216]....
        /*b7a0*/ 	.word	0x00026da0


	//   ....[217]....
        /*b7a4*/ 	.word	0x00026db0


	//   ....[218]....
        /*b7a8*/ 	.word	0x00026de0


	//   ....[219]....
        /*b7ac*/ 	.word	0x00026df0


	//   ....[220]....
        /*b7b0*/ 	.word	0x00026e00


	//   ....[221]....
        /*b7b4*/ 	.word	0x00026e10


	//   ....[222]....
        /*b7b8*/ 	.word	0x00026e40


	//   ....[223]....
        /*b7bc*/ 	.word	0x00026e50


	//   ....[224]....
        /*b7c0*/ 	.word	0x00026e60


	//   ....[225]....
        /*b7c4*/ 	.word	0x00026e70


	//   ....[226]....
        /*b7c8*/ 	.word	0x00026ea0


	//   ....[227]....
        /*b7cc*/ 	.word	0x00026eb0


	//   ....[228]....
        /*b7d0*/ 	.word	0x00026ec0


	//   ....[229]....
        /*b7d4*/ 	.word	0x00026ed0


	//   ....[230]....
        /*b7d8*/ 	.word	0x00026f00


	//   ....[231]....
        /*b7dc*/ 	.word	0x00026f10


	//   ....[232]....
        /*b7e0*/ 	.word	0x00026f20


	//   ....[233]....
        /*b7e4*/ 	.word	0x00026f30


	//   ....[234]....
        /*b7e8*/ 	.word	0x00026f60


	//   ....[235]....
        /*b7ec*/ 	.word	0x00026f70


	//   ....[236]....
        /*b7f0*/ 	.word	0x00026f80


	//   ....[237]....
        /*b7f4*/ 	.word	0x00026f90


	//   ....[238]....
        /*b7f8*/ 	.word	0x00026fc0


	//   ....[239]....
        /*b7fc*/ 	.word	0x00026fd0


	//   ....[240]....
        /*b800*/ 	.word	0x00026fe0


	//   ....[241]....
        /*b804*/ 	.word	0x00026ff0


	//   ....[242]....
        /*b808*/ 	.word	0x00027020


	//   ....[243]....
        /*b80c*/ 	.word	0x00027030


	//   ....[244]....
        /*b810*/ 	.word	0x00027040


	//   ....[245]....
        /*b814*/ 	.word	0x00027050


	//   ....[246]....
        /*b818*/ 	.word	0x00027080


	//   ....[247]....
        /*b81c*/ 	.word	0x00027090


	//   ....[248]....
        /*b820*/ 	.word	0x000270a0


	//   ....[249]....
        /*b824*/ 	.word	0x000270b0


	//   ....[250]....
        /*b828*/ 	.word	0x000270e0


	//   ....[251]....
        /*b82c*/ 	.word	0x000270f0


	//   ....[252]....
        /*b830*/ 	.word	0x00027100


	//   ....[253]....
        /*b834*/ 	.word	0x00027110


	//   ....[254]....
        /*b838*/ 	.word	0x00027150


	//   ....[255]....
        /*b83c*/ 	.word	0x0002a190


	//   ....[0]....
        /*b840*/ 	.word	0x0002a1a0


	//   ....[1]....
        /*b844*/ 	.word	0x0002a1b0


	//   ....[2]....
        /*b848*/ 	.word	0x0002a1d0


	//   ....[3]....
        /*b84c*/ 	.word	0x0002a1e0


	//   ....[4]....
        /*b850*/ 	.word	0x0002a1f0


	//   ....[5]....
        /*b854*/ 	.word	0x0002a200


	//   ....[6]....
        /*b858*/ 	.word	0x0002a230


	//   ....[7]....
        /*b85c*/ 	.word	0x0002a240


	//   ....[8]....
        /*b860*/ 	.word	0x0002a250


	//   ....[9]....
        /*b864*/ 	.word	0x0002a260


	//   ....[10]....
        /*b868*/ 	.word	0x0002a290


	//   ....[11]....
        /*b86c*/ 	.word	0x0002a2a0


	//   ....[12]....
        /*b870*/ 	.word	0x0002a2b0


	//   ....[13]....
        /*b874*/ 	.word	0x0002a2c0


	//   ....[14]....
        /*b878*/ 	.word	0x0002a2f0


	//   ....[15]....
        /*b87c*/ 	.word	0x0002a300


	//   ....[16]....
        /*b880*/ 	.word	0x0002a310


	//   ....[17]....
        /*b884*/ 	.word	0x0002a320


	//   ....[18]....
        /*b888*/ 	.word	0x0002a350


	//   ....[19]....
        /*b88c*/ 	.word	0x0002a360


	//   ....[20]....
        /*b890*/ 	.word	0x0002a370


	//   ....[21]....
        /*b894*/ 	.word	0x0002a380


	//   ....[22]....
        /*b898*/ 	.word	0x0002a3b0


	//   ....[23]....
        /*b89c*/ 	.word	0x0002a3c0


	//   ....[24]....
        /*b8a0*/ 	.word	0x0002a3d0


	//   ....[25]....
        /*b8a4*/ 	.word	0x0002a3e0


	//   ....[26]....
        /*b8a8*/ 	.word	0x0002a410


	//   ....[27]....
        /*b8ac*/ 	.word	0x0002a420


	//   ....[28]....
        /*b8b0*/ 	.word	0x0002a430


	//   ....[29]....
        /*b8b4*/ 	.word	0x0002a440


	//   ....[30]....
        /*b8b8*/ 	.word	0x0002a470


	//   ....[31]....
        /*b8bc*/ 	.word	0x0002a480


	//   ....[32]....
        /*b8c0*/ 	.word	0x0002a490


	//   ....[33]....
        /*b8c4*/ 	.word	0x0002a4a0


	//   ....[34]....
        /*b8c8*/ 	.word	0x0002a4d0


	//   ....[35]....
        /*b8cc*/ 	.word	0x0002a4e0


	//   ....[36]....
        /*b8d0*/ 	.word	0x0002a4f0


	//   ....[37]....
        /*b8d4*/ 	.word	0x0002a500


	//   ....[38]....
        /*b8d8*/ 	.word	0x0002a530


	//   ....[39]....
        /*b8dc*/ 	.word	0x0002a540


	//   ....[40]....
        /*b8e0*/ 	.word	0x0002a550


	//   ....[41]....
        /*b8e4*/ 	.word	0x0002a560


	//   ....[42]....
        /*b8e8*/ 	.word	0x0002a590


	//   ....[43]....
        /*b8ec*/ 	.word	0x0002a5a0


	//   ....[44]....
        /*b8f0*/ 	.word	0x0002a5b0


	//   ....[45]....
        /*b8f4*/ 	.word	0x0002a5c0


	//   ....[46]....
        /*b8f8*/ 	.word	0x0002a5f0


	//   ....[47]....
        /*b8fc*/ 	.word	0x0002a600


	//   ....[48]....
        /*b900*/ 	.word	0x0002a610


	//   ....[49]....
        /*b904*/ 	.word	0x0002a620


	//   ....[50]....
        /*b908*/ 	.word	0x0002a650


	//   ....[51]....
        /*b90c*/ 	.word	0x0002a660


	//   ....[52]....
        /*b910*/ 	.word	0x0002a670


	//   ....[53]....
        /*b914*/ 	.word	0x0002a680


	//   ....[54]....
        /*b918*/ 	.word	0x0002a6b0


	//   ....[55]....
        /*b91c*/ 	.word	0x0002a6c0


	//   ....[56]....
        /*b920*/ 	.word	0x0002a6d0


	//   ....[57]....
        /*b924*/ 	.word	0x0002a6e0


	//   ....[58]....
        /*b928*/ 	.word	0x0002a710


	//   ....[59]....
        /*b92c*/ 	.word	0x0002a720


	//   ....[60]....
        /*b930*/ 	.word	0x0002a730


	//   ....[61]....
        /*b934*/ 	.word	0x0002a740


	//   ....[62]....
        /*b938*/ 	.word	0x0002a770


	//   ....[63]....
        /*b93c*/ 	.word	0x0002a780


	//   ....[64]....
        /*b940*/ 	.word	0x0002a790


	//   ....[65]....
        /*b944*/ 	.word	0x0002a7a0


	//   ....[66]....
        /*b948*/ 	.word	0x0002a7d0


	//   ....[67]....
        /*b94c*/ 	.word	0x0002a7e0


	//   ....[68]....
        /*b950*/ 	.word	0x0002a7f0


	//   ....[69]....
        /*b954*/ 	.word	0x0002a800


	//   ....[70]....
        /*b958*/ 	.word	0x0002a830


	//   ....[71]....
        /*b95c*/ 	.word	0x0002a840


	//   ....[72]....
        /*b960*/ 	.word	0x0002a850


	//   ....[73]....
        /*b964*/ 	.word	0x0002a860


	//   ....[74]....
        /*b968*/ 	.word	0x0002a890


	//   ....[75]....
        /*b96c*/ 	.word	0x0002a8a0


	//   ....[76]....
        /*b970*/ 	.word	0x0002a8b0


	//   ....[77]....
        /*b974*/ 	.word	0x0002a8c0


	//   ....[78]....
        /*b978*/ 	.word	0x0002a8f0


	//   ....[79]....
        /*b97c*/ 	.word	0x0002a900


	//   ....[80]....
        /*b980*/ 	.word	0x0002a910


	//   ....[81]....
        /*b984*/ 	.word	0x0002a920


	//   ....[82]....
        /*b988*/ 	.word	0x0002a950


	//   ....[83]....
        /*b98c*/ 	.word	0x0002a960


	//   ....[84]....
        /*b990*/ 	.word	0x0002a970


	//   ....[85]....
        /*b994*/ 	.word	0x0002a980


	//   ....[86]....
        /*b998*/ 	.word	0x0002a9b0


	//   ....[87]....
        /*b99c*/ 	.word	0x0002a9c0


	//   ....[88]....
        /*b9a0*/ 	.word	0x0002a9d0


	//   ....[89]....
        /*b9a4*/ 	.word	0x0002a9e0


	//   ....[90]....
        /*b9a8*/ 	.word	0x0002aa10


	//   ....[91]....
        /*b9ac*/ 	.word	0x0002aa20


	//   ....[92]....
        /*b9b0*/ 	.word	0x0002aa30


	//   ....[93]....
        /*b9b4*/ 	.word	0x0002aa40


	//   ....[94]....
        /*b9b8*/ 	.word	0x0002aa70


	//   ....[95]....
        /*b9bc*/ 	.word	0x0002aa80


	//   ....[96]....
        /*b9c0*/ 	.word	0x0002aa90


	//   ....[97]....
        /*b9c4*/ 	.word	0x0002aaa0


	//   ....[98]....
        /*b9c8*/ 	.word	0x0002aad0


	//   ....[99]....
        /*b9cc*/ 	.word	0x0002aae0


	//   ....[100]....
        /*b9d0*/ 	.word	0x0002aaf0


	//   ....[101]....
        /*b9d4*/ 	.word	0x0002ab00


	//   ....[102]....
        /*b9d8*/ 	.word	0x0002ab30


	//   ....[103]....
        /*b9dc*/ 	.word	0x0002ab40


	//   ....[104]....
        /*b9e0*/ 	.word	0x0002ab50


	//   ....[105]....
        /*b9e4*/ 	.word	0x0002ab60


	//   ....[106]....
        /*b9e8*/ 	.word	0x0002ab90


	//   ....[107]....
        /*b9ec*/ 	.word	0x0002aba0


	//   ....[108]....
        /*b9f0*/ 	.word	0x0002abb0


	//   ....[109]....
        /*b9f4*/ 	.word	0x0002abc0


	//   ....[110]....
        /*b9f8*/ 	.word	0x0002abf0


	//   ....[111]....
        /*b9fc*/ 	.word	0x0002ac00


	//   ....[112]....
        /*ba00*/ 	.word	0x0002ac10


	//   ....[113]....
        /*ba04*/ 	.word	0x0002ac20


	//   ....[114]....
        /*ba08*/ 	.word	0x0002ac50


	//   ....[115]....
        /*ba0c*/ 	.word	0x0002ac60


	//   ....[116]....
        /*ba10*/ 	.word	0x0002ac70


	//   ....[117]....
        /*ba14*/ 	.word	0x0002ac80


	//   ....[118]....
        /*ba18*/ 	.word	0x0002acb0


	//   ....[119]....
        /*ba1c*/ 	.word	0x0002acc0


	//   ....[120]....
        /*ba20*/ 	.word	0x0002acd0


	//   ....[121]....
        /*ba24*/ 	.word	0x0002ace0


	//   ....[122]....
        /*ba28*/ 	.word	0x0002ad10


	//   ....[123]....
        /*ba2c*/ 	.word	0x0002ad20


	//   ....[124]....
        /*ba30*/ 	.word	0x0002ad30


	//   ....[125]....
        /*ba34*/ 	.word	0x0002ad40


	//   ....[126]....
        /*ba38*/ 	.word	0x0002ad70


	//   ....[127]....
        /*ba3c*/ 	.word	0x0002ad80


	//   ....[128]....
        /*ba40*/ 	.word	0x0002ad90


	//   ....[129]....
        /*ba44*/ 	.word	0x0002ada0


	//   ....[130]....
        /*ba48*/ 	.word	0x0002add0


	//   ....[131]....
        /*ba4c*/ 	.word	0x0002ade0


	//   ....[132]....
        /*ba50*/ 	.word	0x0002adf0


	//   ....[133]....
        /*ba54*/ 	.word	0x0002ae00


	//   ....[134]....
        /*ba58*/ 	.word	0x0002ae30


	//   ....[135]....
        /*ba5c*/ 	.word	0x0002ae40


	//   ....[136]....
        /*ba60*/ 	.word	0x0002ae50


	//   ....[137]....
        /*ba64*/ 	.word	0x0002ae60


	//   ....[138]....
        /*ba68*/ 	.word	0x0002ae90


	//   ....[139]....
        /*ba6c*/ 	.word	0x0002aea0


	//   ....[140]....
        /*ba70*/ 	.word	0x0002aeb0


	//   ....[141]....
        /*ba74*/ 	.word	0x0002aec0


	//   ....[142]....
        /*ba78*/ 	.word	0x0002aef0


	//   ....[143]....
        /*ba7c*/ 	.word	0x0002af00


	//   ....[144]....
        /*ba80*/ 	.word	0x0002af10


	//   ....[145]....
        /*ba84*/ 	.word	0x0002af20


	//   ....[146]....
        /*ba88*/ 	.word	0x0002af50


	//   ....[147]....
        /*ba8c*/ 	.word	0x0002af60


	//   ....[148]....
        /*ba90*/ 	.word	0x0002af70


	//   ....[149]....
        /*ba94*/ 	.word	0x0002af80


	//   ....[150]....
        /*ba98*/ 	.word	0x0002afb0


	//   ....[151]....
        /*ba9c*/ 	.word	0x0002afc0


	//   ....[152]....
        /*baa0*/ 	.word	0x0002afd0


	//   ....[153]....
        /*baa4*/ 	.word	0x0002afe0


	//   ....[154]....
        /*baa8*/ 	.word	0x0002b010


	//   ....[155]....
        /*baac*/ 	.word	0x0002b020


	//   ....[156]....
        /*bab0*/ 	.word	0x0002b030


	//   ....[157]....
        /*bab4*/ 	.word	0x0002b040


	//   ....[158]....
        /*bab8*/ 	.word	0x0002b070


	//   ....[159]....
        /*babc*/ 	.word	0x0002b080


	//   ....[160]....
        /*bac0*/ 	.word	0x0002b090


	//   ....[161]....
        /*bac4*/ 	.word	0x0002b0a0


	//   ....[162]....
        /*bac8*/ 	.word	0x0002b0d0


	//   ....[163]....
        /*bacc*/ 	.word	0x0002b0e0


	//   ....[164]....
        /*bad0*/ 	.word	0x0002b0f0


	//   ....[165]....
        /*bad4*/ 	.word	0x0002b100


	//   ....[166]....
        /*bad8*/ 	.word	0x0002b130


	//   ....[167]....
        /*badc*/ 	.word	0x0002b140


	//   ....[168]....
        /*bae0*/ 	.word	0x0002b150


	//   ....[169]....
        /*bae4*/ 	.word	0x0002b160


	//   ....[170]....
        /*bae8*/ 	.word	0x0002b190


	//   ....[171]....
        /*baec*/ 	.word	0x0002b1a0


	//   ....[172]....
        /*baf0*/ 	.word	0x0002b1b0


	//   ....[173]....
        /*baf4*/ 	.word	0x0002b1c0


	//   ....[174]....
        /*baf8*/ 	.word	0x0002b1f0


	//   ....[175]....
        /*bafc*/ 	.word	0x0002b200


	//   ....[176]....
        /*bb00*/ 	.word	0x0002b210


	//   ....[177]....
        /*bb04*/ 	.word	0x0002b220


	//   ....[178]....
        /*bb08*/ 	.word	0x0002b250


	//   ....[179]....
        /*bb0c*/ 	.word	0x0002b260


	//   ....[180]....
        /*bb10*/ 	.word	0x0002b270


	//   ....[181]....
        /*bb14*/ 	.word	0x0002b280


	//   ....[182]....
        /*bb18*/ 	.word	0x0002b2b0


	//   ....[183]....
        /*bb1c*/ 	.word	0x0002b2c0


	//   ....[184]....
        /*bb20*/ 	.word	0x0002b2d0


	//   ....[185]....
        /*bb24*/ 	.word	0x0002b2e0


	//   ....[186]....
        /*bb28*/ 	.word	0x0002b310


	//   ....[187]....
        /*bb2c*/ 	.word	0x0002b320


	//   ....[188]....
        /*bb30*/ 	.word	0x0002b330


	//   ....[189]....
        /*bb34*/ 	.word	0x0002b340


	//   ....[190]....
        /*bb38*/ 	.word	0x0002b370


	//   ....[191]....
        /*bb3c*/ 	.word	0x0002b380


	//   ....[192]....
        /*bb40*/ 	.word	0x0002b390


	//   ....[193]....
        /*bb44*/ 	.word	0x0002b3a0


	//   ....[194]....
        /*bb48*/ 	.word	0x0002b3d0


	//   ....[195]....
        /*bb4c*/ 	.word	0x0002b3e0


	//   ....[196]....
        /*bb50*/ 	.word	0x0002b3f0


	//   ....[197]....
        /*bb54*/ 	.word	0x0002b400


	//   ....[198]....
        /*bb58*/ 	.word	0x0002b430


	//   ....[199]....
        /*bb5c*/ 	.word	0x0002b440


	//   ....[200]....
        /*bb60*/ 	.word	0x0002b450


	//   ....[201]....
        /*bb64*/ 	.word	0x0002b460


	//   ....[202]....
        /*bb68*/ 	.word	0x0002b490


	//   ....[203]....
        /*bb6c*/ 	.word	0x0002b4a0


	//   ....[204]....
        /*bb70*/ 	.word	0x0002b4b0


	//   ....[205]....
        /*bb74*/ 	.word	0x0002b4c0


	//   ....[206]....
        /*bb78*/ 	.word	0x0002b4f0


	//   ....[207]....
        /*bb7c*/ 	.word	0x0002b500


	//   ....[208]....
        /*bb80*/ 	.word	0x0002b510


	//   ....[209]....
        /*bb84*/ 	.word	0x0002b520


	//   ....[210]....
        /*bb88*/ 	.word	0x0002b550


	//   ....[211]....
        /*bb8c*/ 	.word	0x0002b560


	//   ....[212]....
        /*bb90*/ 	.word	0x0002b570


	//   ....[213]....
        /*bb94*/ 	.word	0x0002b580


	//   ....[214]....
        /*bb98*/ 	.word	0x0002b5b0


	//   ....[215]....
        /*bb9c*/ 	.word	0x0002b5c0


	//   ....[216]....
        /*bba0*/ 	.word	0x0002b5d0


	//   ....[217]....
        /*bba4*/ 	.word	0x0002b5e0


	//   ....[218]....
        /*bba8*/ 	.word	0x0002b610


	//   ....[219]....
        /*bbac*/ 	.word	0x0002b620


	//   ....[220]....
        /*bbb0*/ 	.word	0x0002b630


	//   ....[221]....
        /*bbb4*/ 	.word	0x0002b640


	//   ....[222]....
        /*bbb8*/ 	.word	0x0002b670


	//   ....[223]....
        /*bbbc*/ 	.word	0x0002b680


	//   ....[224]....
        /*bbc0*/ 	.word	0x0002b690


	//   ....[225]....
        /*bbc4*/ 	.word	0x0002b6a0


	//   ....[226]....
        /*bbc8*/ 	.word	0x0002b6d0


	//   ....[227]....
        /*bbcc*/ 	.word	0x0002b6e0


	//   ....[228]....
        /*bbd0*/ 	.word	0x0002b6f0


	//   ....[229]....
        /*bbd4*/ 	.word	0x0002b700


	//   ....[230]....
        /*bbd8*/ 	.word	0x0002b730


	//   ....[231]....
        /*bbdc*/ 	.word	0x0002b740


	//   ....[232]....
        /*bbe0*/ 	.word	0x0002b750


	//   ....[233]....
        /*bbe4*/ 	.word	0x0002b760


	//   ....[234]....
        /*bbe8*/ 	.word	0x0002b790


	//   ....[235]....
        /*bbec*/ 	.word	0x0002b7a0


	//   ....[236]....
        /*bbf0*/ 	.word	0x0002b7b0


	//   ....[237]....
        /*bbf4*/ 	.word	0x0002b7c0


	//   ....[238]....
        /*bbf8*/ 	.word	0x0002b7f0


	//   ....[239]....
        /*bbfc*/ 	.word	0x0002b800


	//   ....[240]....
        /*bc00*/ 	.word	0x0002b810


	//   ....[241]....
        /*bc04*/ 	.word	0x0002b820


	//   ....[242]....
        /*bc08*/ 	.word	0x0002b850


	//   ....[243]....
        /*bc0c*/ 	.word	0x0002b860


	//   ....[244]....
        /*bc10*/ 	.word	0x0002b870


	//   ....[245]....
        /*bc14*/ 	.word	0x0002b880


	//   ....[246]....
        /*bc18*/ 	.word	0x0002b8b0


	//   ....[247]....
        /*bc1c*/ 	.word	0x0002b8c0


	//   ....[248]....
        /*bc20*/ 	.word	0x0002b8d0


	//   ....[249]....
        /*bc24*/ 	.word	0x0002b8e0


	//   ....[250]....
        /*bc28*/ 	.word	0x0002b910


	//   ....[251]....
        /*bc2c*/ 	.word	0x0002b920


	//   ....[252]....
        /*bc30*/ 	.word	0x0002b930


	//   ....[253]....
        /*bc34*/ 	.word	0x0002b940


	//   ....[254]....
        /*bc38*/ 	.word	0x0002b970


	//   ....[255]....
        /*bc3c*/ 	.word	0x0002b980


	//   ....[0]....
        /*bc40*/ 	.word	0x0002b990


	//   ....[1]....
        /*bc44*/ 	.word	0x0002b9a0


	//   ....[2]....
        /*bc48*/ 	.word	0x0002b9d0


	//   ....[3]....
        /*bc4c*/ 	.word	0x0002b9e0


	//   ....[4]....
        /*bc50*/ 	.word	0x0002b9f0


	//   ....[5]....
        /*bc54*/ 	.word	0x0002ba00


	//   ....[6]....
        /*bc58*/ 	.word	0x0002ba30


	//   ....[7]....
        /*bc5c*/ 	.word	0x0002ba40


	//   ....[8]....
        /*bc60*/ 	.word	0x0002ba50


	//   ....[9]....
        /*bc64*/ 	.word	0x0002ba60


	//   ....[10]....
        /*bc68*/ 	.word	0x0002ba90


	//   ....[11]....
        /*bc6c*/ 	.word	0x0002baa0


	//   ....[12]....
        /*bc70*/ 	.word	0x0002bab0


	//   ....[13]....
        /*bc74*/ 	.word	0x0002bac0


	//   ....[14]....
        /*bc78*/ 	.word	0x0002baf0


	//   ....[15]....
        /*bc7c*/ 	.word	0x0002bb00


	//   ....[16]....
        /*bc80*/ 	.word	0x0002bb10


	//   ....[17]....
        /*bc84*/ 	.word	0x0002bb20


	//   ....[18]....
        /*bc88*/ 	.word	0x0002bb50


	//   ....[19]....
        /*bc8c*/ 	.word	0x0002bb60


	//   ....[20]....
        /*bc90*/ 	.word	0x0002bb70


	//   ....[21]....
        /*bc94*/ 	.word	0x0002bb80


	//   ....[22]....
        /*bc98*/ 	.word	0x0002bbb0


	//   ....[23]....
        /*bc9c*/ 	.word	0x0002bbc0


	//   ....[24]....
        /*bca0*/ 	.word	0x0002bbd0


	//   ....[25]....
        /*bca4*/ 	.word	0x0002bbe0


	//   ....[26]....
        /*bca8*/ 	.word	0x0002bc10


	//   ....[27]....
        /*bcac*/ 	.word	0x0002bc20


	//   ....[28]....
        /*bcb0*/ 	.word	0x0002bc30


	//   ....[29]....
        /*bcb4*/ 	.word	0x0002bc40


	//   ....[30]....
        /*bcb8*/ 	.word	0x0002bc70


	//   ....[31]....
        /*bcbc*/ 	.word	0x0002bc80


	//   ....[32]....
        /*bcc0*/ 	.word	0x0002bc90


	//   ....[33]....
        /*bcc4*/ 	.word	0x0002bca0


	//   ....[34]....
        /*bcc8*/ 	.word	0x0002bcd0


	//   ....[35]....
        /*bccc*/ 	.word	0x0002bce0


	//   ....[36]....
        /*bcd0*/ 	.word	0x0002bcf0


	//   ....[37]....
        /*bcd4*/ 	.word	0x0002bd00


	//   ....[38]....
        /*bcd8*/ 	.word	0x0002bd30


	//   ....[39]....
        /*bcdc*/ 	.word	0x0002bd40


	//   ....[40]....
        /*bce0*/ 	.word	0x0002bd50


	//   ....[41]....
        /*bce4*/ 	.word	0x0002bd60


	//   ....[42]....
        /*bce8*/ 	.word	0x0002bd90


	//   ....[43]....
        /*bcec*/ 	.word	0x0002bda0


	//   ....[44]....
        /*bcf0*/ 	.word	0x0002bdb0


	//   ....[45]....
        /*bcf4*/ 	.word	0x0002bdc0


	//   ....[46]....
        /*bcf8*/ 	.word	0x0002bdf0


	//   ....[47]....
        /*bcfc*/ 	.word	0x0002be00


	//   ....[48]....
        /*bd00*/ 	.word	0x0002be10


	//   ....[49]....
        /*bd04*/ 	.word	0x0002be20


	//   ....[50]....
        /*bd08*/ 	.word	0x0002be50


	//   ....[51]....
        /*bd0c*/ 	.word	0x0002be60


	//   ....[52]....
        /*bd10*/ 	.word	0x0002be70


	//   ....[53]....
        /*bd14*/ 	.word	0x0002be80


	//   ....[54]....
        /*bd18*/ 	.word	0x0002beb0


	//   ....[55]....
        /*bd1c*/ 	.word	0x0002bec0


	//   ....[56]....
        /*bd20*/ 	.word	0x0002bed0


	//   ....[57]....
        /*bd24*/ 	.word	0x0002bee0


	//   ....[58]....
        /*bd28*/ 	.word	0x0002bf10


	//   ....[59]....
        /*bd2c*/ 	.word	0x0002bf20


	//   ....[60]....
        /*bd30*/ 	.word	0x0002bf30


	//   ....[61]....
        /*bd34*/ 	.word	0x0002bf40


	//   ....[62]....
        /*bd38*/ 	.word	0x0002bf70


	//   ....[63]....
        /*bd3c*/ 	.word	0x0002bf80


	//   ....[64]....
        /*bd40*/ 	.word	0x0002bf90


	//   ....[65]....
        /*bd44*/ 	.word	0x0002bfa0


	//   ....[66]....
        /*bd48*/ 	.word	0x0002bfd0


	//   ....[67]....
        /*bd4c*/ 	.word	0x0002bfe0


	//   ....[68]....
        /*bd50*/ 	.word	0x0002bff0


	//   ....[69]....
        /*bd54*/ 	.word	0x0002c000


	//   ....[70]....
        /*bd58*/ 	.word	0x0002c030


	//   ....[71]....
        /*bd5c*/ 	.word	0x0002c040


	//   ....[72]....
        /*bd60*/ 	.word	0x0002c050


	//   ....[73]....
        /*bd64*/ 	.word	0x0002c060


	//   ....[74]....
        /*bd68*/ 	.word	0x0002c090


	//   ....[75]....
        /*bd6c*/ 	.word	0x0002c0a0


	//   ....[76]....
        /*bd70*/ 	.word	0x0002c0b0


	//   ....[77]....
        /*bd74*/ 	.word	0x0002c0c0


	//   ....[78]....
        /*bd78*/ 	.word	0x0002c0f0


	//   ....[79]....
        /*bd7c*/ 	.word	0x0002c100


	//   ....[80]....
        /*bd80*/ 	.word	0x0002c110


	//   ....[81]....
        /*bd84*/ 	.word	0x0002c120


	//   ....[82]....
        /*bd88*/ 	.word	0x0002c150


	//   ....[83]....
        /*bd8c*/ 	.word	0x0002c160


	//   ....[84]....
        /*bd90*/ 	.word	0x0002c170


	//   ....[85]....
        /*bd94*/ 	.word	0x0002c180


	//   ....[86]....
        /*bd98*/ 	.word	0x0002c1b0


	//   ....[87]....
        /*bd9c*/ 	.word	0x0002c1c0


	//   ....[88]....
        /*bda0*/ 	.word	0x0002c1d0


	//   ....[89]....
        /*bda4*/ 	.word	0x0002c1e0


	//   ....[90]....
        /*bda8*/ 	.word	0x0002c210


	//   ....[91]....
        /*bdac*/ 	.word	0x0002c220


	//   ....[92]....
        /*bdb0*/ 	.word	0x0002c230


	//   ....[93]....
        /*bdb4*/ 	.word	0x0002c240


	//   ....[94]....
        /*bdb8*/ 	.word	0x0002c270


	//   ....[95]....
        /*bdbc*/ 	.word	0x0002c280


	//   ....[96]....
        /*bdc0*/ 	.word	0x0002c290


	//   ....[97]....
        /*bdc4*/ 	.word	0x0002c2a0


	//   ....[98]....
        /*bdc8*/ 	.word	0x0002c2d0


	//   ....[99]....
        /*bdcc*/ 	.word	0x0002c2e0


	//   ....[100]....
        /*bdd0*/ 	.word	0x0002c2f0


	//   ....[101]....
        /*bdd4*/ 	.word	0x0002c300


	//   ....[102]....
        /*bdd8*/ 	.word	0x0002c330


	//   ....[103]....
        /*bddc*/ 	.word	0x0002c340


	//   ....[104]....
        /*bde0*/ 	.word	0x0002c350


	//   ....[105]....
        /*bde4*/ 	.word	0x0002c360


	//   ....[106]....
        /*bde8*/ 	.word	0x0002c390


	//   ....[107]....
        /*bdec*/ 	.word	0x0002c3a0


	//   ....[108]....
        /*bdf0*/ 	.word	0x0002c3b0


	//   ....[109]....
        /*bdf4*/ 	.word	0x0002c3c0


	//   ....[110]....
        /*bdf8*/ 	.word	0x0002c3f0


	//   ....[111]....
        /*bdfc*/ 	.word	0x0002c400


	//   ....[112]....
        /*be00*/ 	.word	0x0002c410


	//   ....[113]....
        /*be04*/ 	.word	0x0002c420


	//   ....[114]....
        /*be08*/ 	.word	0x0002c450


	//   ....[115]....
        /*be0c*/ 	.word	0x0002c460


	//   ....[116]....
        /*be10*/ 	.word	0x0002c470


	//   ....[117]....
        /*be14*/ 	.word	0x0002c480


	//   ....[118]....
        /*be18*/ 	.word	0x0002c4b0


	//   ....[119]....
        /*be1c*/ 	.word	0x0002c4c0


	//   ....[120]....
        /*be20*/ 	.word	0x0002c4d0


	//   ....[121]....
        /*be24*/ 	.word	0x0002c4e0


	//   ....[122]....
        /*be28*/ 	.word	0x0002c510


	//   ....[123]....
        /*be2c*/ 	.word	0x0002c520


	//   ....[124]....
        /*be30*/ 	.word	0x0002c530


	//   ....[125]....
        /*be34*/ 	.word	0x0002c540


	//   ....[126]....
        /*be38*/ 	.word	0x0002c570


	//   ....[127]....
        /*be3c*/ 	.word	0x0002c580


	//   ....[128]....
        /*be40*/ 	.word	0x0002c590


	//   ....[129]....
        /*be44*/ 	.word	0x0002c5a0


	//   ....[130]....
        /*be48*/ 	.word	0x0002c5d0


	//   ....[131]....
        /*be4c*/ 	.word	0x0002c5e0


	//   ....[132]....
        /*be50*/ 	.word	0x0002c5f0


	//   ....[133]....
        /*be54*/ 	.word	0x0002c600


	//   ....[134]....
        /*be58*/ 	.word	0x0002c630


	//   ....[135]....
        /*be5c*/ 	.word	0x0002c640


	//   ....[136]....
        /*be60*/ 	.word	0x0002c650


	//   ....[137]....
        /*be64*/ 	.word	0x0002c660


	//   ....[138]....
        /*be68*/ 	.word	0x0002c690


	//   ....[139]....
        /*be6c*/ 	.word	0x0002c6a0


	//   ....[140]....
        /*be70*/ 	.word	0x0002c6b0


	//   ....[141]....
        /*be74*/ 	.word	0x0002c6c0


	//   ....[142]....
        /*be78*/ 	.word	0x0002c6f0


	//   ....[143]....
        /*be7c*/ 	.word	0x0002c700


	//   ....[144]....
        /*be80*/ 	.word	0x0002c710


	//   ....[145]....
        /*be84*/ 	.word	0x0002c720


	//   ....[146]....
        /*be88*/ 	.word	0x0002c750


	//   ....[147]....
        /*be8c*/ 	.word	0x0002c760


	//   ....[148]....
        /*be90*/ 	.word	0x0002c770


	//   ....[149]....
        /*be94*/ 	.word	0x0002c780


	//   ....[150]....
        /*be98*/ 	.word	0x0002c7b0


	//   ....[151]....
        /*be9c*/ 	.word	0x0002c7c0


	//   ....[152]....
        /*bea0*/ 	.word	0x0002c7d0


	//   ....[153]....
        /*bea4*/ 	.word	0x0002c7e0


	//   ....[154]....
        /*bea8*/ 	.word	0x0002c810


	//   ....[155]....
        /*beac*/ 	.word	0x0002c820


	//   ....[156]....
        /*beb0*/ 	.word	0x0002c830


	//   ....[157]....
        /*beb4*/ 	.word	0x0002c840


	//   ....[158]....
        /*beb8*/ 	.word	0x0002c870


	//   ....[159]....
        /*bebc*/ 	.word	0x0002c880


	//   ....[160]....
        /*bec0*/ 	.word	0x0002c890


	//   ....[161]....
        /*bec4*/ 	.word	0x0002c8a0


	//   ....[162]....
        /*bec8*/ 	.word	0x0002c8d0


	//   ....[163]....
        /*becc*/ 	.word	0x0002c8e0


	//   ....[164]....
        /*bed0*/ 	.word	0x0002c8f0


	//   ....[165]....
        /*bed4*/ 	.word	0x0002c900


	//   ....[166]....
        /*bed8*/ 	.word	0x0002c930


	//   ....[167]....
        /*bedc*/ 	.word	0x0002c940


	//   ....[168]....
        /*bee0*/ 	.word	0x0002c950


	//   ....[169]....
        /*bee4*/ 	.word	0x0002c960


	//   ....[170]....
        /*bee8*/ 	.word	0x0002c990


	//   ....[171]....
        /*beec*/ 	.word	0x0002c9a0


	//   ....[172]....
        /*bef0*/ 	.word	0x0002c9b0


	//   ....[173]....
        /*bef4*/ 	.word	0x0002c9c0


	//   ....[174]....
        /*bef8*/ 	.word	0x0002c9f0


	//   ....[175]....
        /*befc*/ 	.word	0x0002ca00


	//   ....[176]....
        /*bf00*/ 	.word	0x0002ca10


	//   ....[177]....
        /*bf04*/ 	.word	0x0002ca20


	//   ....[178]....
        /*bf08*/ 	.word	0x0002ca50


	//   ....[179]....
        /*bf0c*/ 	.word	0x0002ca60


	//   ....[180]....
        /*bf10*/ 	.word	0x0002ca70


	//   ....[181]....
        /*bf14*/ 	.word	0x0002ca80


	//   ....[182]....
        /*bf18*/ 	.word	0x0002cab0


	//   ....[183]....
        /*bf1c*/ 	.word	0x0002cac0


	//   ....[184]....
        /*bf20*/ 	.word	0x0002cad0


	//   ....[185]....
        /*bf24*/ 	.word	0x0002cae0


	//   ....[186]....
        /*bf28*/ 	.word	0x0002cb10


	//   ....[187]....
        /*bf2c*/ 	.word	0x0002cb20


	//   ....[188]....
        /*bf30*/ 	.word	0x0002cb30


	//   ....[189]....
        /*bf34*/ 	.word	0x0002cb40


	//   ....[190]....
        /*bf38*/ 	.word	0x0002cb70


	//   ....[191]....
        /*bf3c*/ 	.word	0x0002cb80


	//   ....[192]....
        /*bf40*/ 	.word	0x0002cb90


	//   ....[193]....
        /*bf44*/ 	.word	0x0002cba0


	//   ....[194]....
        /*bf48*/ 	.word	0x0002cbd0


	//   ....[195]....
        /*bf4c*/ 	.word	0x0002cbe0


	//   ....[196]....
        /*bf50*/ 	.word	0x0002cbf0


	//   ....[197]....
        /*bf54*/ 	.word	0x0002cc00


	//   ....[198]....
        /*bf58*/ 	.word	0x0002cc30


	//   ....[199]....
        /*bf5c*/ 	.word	0x0002cc40


	//   ....[200]....
        /*bf60*/ 	.word	0x0002cc50


	//   ....[201]....
        /*bf64*/ 	.word	0x0002cc60


	//   ....[202]....
        /*bf68*/ 	.word	0x0002cc90


	//   ....[203]....
        /*bf6c*/ 	.word	0x0002cca0


	//   ....[204]....
        /*bf70*/ 	.word	0x0002ccb0


	//   ....[205]....
        /*bf74*/ 	.word	0x0002ccc0


	//   ....[206]....
        /*bf78*/ 	.word	0x0002ccf0


	//   ....[207]....
        /*bf7c*/ 	.word	0x0002cd00


	//   ....[208]....
        /*bf80*/ 	.word	0x0002cd10


	//   ....[209]....
        /*bf84*/ 	.word	0x0002cd20


	//   ....[210]....
        /*bf88*/ 	.word	0x0002cd50


	//   ....[211]....
        /*bf8c*/ 	.word	0x0002cd60


	//   ....[212]....
        /*bf90*/ 	.word	0x0002cd70


	//   ....[213]....
        /*bf94*/ 	.word	0x0002cd80


	//   ....[214]....
        /*bf98*/ 	.word	0x0002cdb0


	//   ....[215]....
        /*bf9c*/ 	.word	0x0002cdc0


	//   ....[216]....
        /*bfa0*/ 	.word	0x0002cdd0


	//   ....[217]....
        /*bfa4*/ 	.word	0x0002cde0


	//   ....[218]....
        /*bfa8*/ 	.word	0x0002ce10


	//   ....[219]....
        /*bfac*/ 	.word	0x0002ce20


	//   ....[220]....
        /*bfb0*/ 	.word	0x0002ce30


	//   ....[221]....
        /*bfb4*/ 	.word	0x0002ce40


	//   ....[222]....
        /*bfb8*/ 	.word	0x0002ce70


	//   ....[223]....
        /*bfbc*/ 	.word	0x0002ce80


	//   ....[224]....
        /*bfc0*/ 	.word	0x0002ce90


	//   ....[225]....
        /*bfc4*/ 	.word	0x0002cea0


	//   ....[226]....
        /*bfc8*/ 	.word	0x0002ced0


	//   ....[227]....
        /*bfcc*/ 	.word	0x0002cee0


	//   ....[228]....
        /*bfd0*/ 	.word	0x0002cef0


	//   ....[229]....
        /*bfd4*/ 	.word	0x0002cf00


	//   ....[230]....
        /*bfd8*/ 	.word	0x0002cf30


	//   ....[231]....
        /*bfdc*/ 	.word	0x0002cf40


	//   ....[232]....
        /*bfe0*/ 	.word	0x0002cf50


	//   ....[233]....
        /*bfe4*/ 	.word	0x0002cf60


	//   ....[234]....
        /*bfe8*/ 	.word	0x0002cf90


	//   ....[235]....
        /*bfec*/ 	.word	0x0002cfa0


	//   ....[236]....
        /*bff0*/ 	.word	0x0002cfb0


	//   ....[237]....
        /*bff4*/ 	.word	0x0002cfc0


	//   ....[238]....
        /*bff8*/ 	.word	0x0002cff0


	//   ....[239]....
        /*bffc*/ 	.word	0x0002d000


	//   ....[240]....
        /*c000*/ 	.word	0x0002d010


	//   ....[241]....
        /*c004*/ 	.word	0x0002d020


	//   ....[242]....
        /*c008*/ 	.word	0x0002d050


	//   ....[243]....
        /*c00c*/ 	.word	0x0002d060


	//   ....[244]....
        /*c010*/ 	.word	0x0002d070


	//   ....[245]....
        /*c014*/ 	.word	0x0002d080


	//   ....[246]....
        /*c018*/ 	.word	0x0002d0b0


	//   ....[247]....
        /*c01c*/ 	.word	0x0002d0c0


	//   ....[248]....
        /*c020*/ 	.word	0x0002d0d0


	//   ....[249]....
        /*c024*/ 	.word	0x0002d0e0


	//   ....[250]....
        /*c028*/ 	.word	0x0002d110


	//   ....[251]....
        /*c02c*/ 	.word	0x0002d120


	//   ....[252]....
        /*c030*/ 	.word	0x0002d130


	//   ....[253]....
        /*c034*/ 	.word	0x0002d170


	//   ....[254]....
        /*c038*/ 	.word	0x000301b0


	//   ....[255]....
        /*c03c*/ 	.word	0x000301c0


	//   ....[0]....
        /*c040*/ 	.word	0x000301d0


	//   ....[1]....
        /*c044*/ 	.word	0x000301f0


	//   ....[2]....
        /*c048*/ 	.word	0x00030200


	//   ....[3]....
        /*c04c*/ 	.word	0x00030210


	//   ....[4]....
        /*c050*/ 	.word	0x00030220


	//   ....[5]....
        /*c054*/ 	.word	0x00030250


	//   ....[6]....
        /*c058*/ 	.word	0x00030260


	//   ....[7]....
        /*c05c*/ 	.word	0x00030270


	//   ....[8]....
        /*c060*/ 	.word	0x00030280


	//   ....[9]....
        /*c064*/ 	.word	0x000302b0


	//   ....[10]....
        /*c068*/ 	.word	0x000302c0


	//   ....[11]....
        /*c06c*/ 	.word	0x000302d0


	//   ....[12]....
        /*c070*/ 	.word	0x000302e0


	//   ....[13]....
        /*c074*/ 	.word	0x00030310


	//   ....[14]....
        /*c078*/ 	.word	0x00030320


	//   ....[15]....
        /*c07c*/ 	.word	0x00030330


	//   ....[16]....
        /*c080*/ 	.word	0x00030340


	//   ....[17]....
        /*c084*/ 	.word	0x00030370


	//   ....[18]....
        /*c088*/ 	.word	0x00030380


	//   ....[19]....
        /*c08c*/ 	.word	0x00030390


	//   ....[20]....
        /*c090*/ 	.word	0x000303a0


	//   ....[21]....
        /*c094*/ 	.word	0x000303d0


	//   ....[22]....
        /*c098*/ 	.word	0x000303e0


	//   ....[23]....
        /*c09c*/ 	.word	0x000303f0


	//   ....[24]....
        /*c0a0*/ 	.word	0x00030400


	//   ....[25]....
        /*c0a4*/ 	.word	0x00030430


	//   ....[26]....
        /*c0a8*/ 	.word	0x00030440


	//   ....[27]....
        /*c0ac*/ 	.word	0x00030450


	//   ....[28]....
        /*c0b0*/ 	.word	0x00030460


	//   ....[29]....
        /*c0b4*/ 	.word	0x00030490


	//   ....[30]....
        /*c0b8*/ 	.word	0x000304a0


	//   ....[31]....
        /*c0bc*/ 	.word	0x000304b0


	//   ....[32]....
        /*c0c0*/ 	.word	0x000304c0


	//   ....[33]....
        /*c0c4*/ 	.word	0x000304f0


	//   ....[34]....
        /*c0c8*/ 	.word	0x00030500


	//   ....[35]....
        /*c0cc*/ 	.word	0x00030510


	//   ....[36]....
        /*c0d0*/ 	.word	0x00030520


	//   ....[37]....
        /*c0d4*/ 	.word	0x00030550


	//   ....[38]....
        /*c0d8*/ 	.word	0x00030560


	//   ....[39]....
        /*c0dc*/ 	.word	0x00030570


	//   ....[40]....
        /*c0e0*/ 	.word	0x00030580


	//   ....[41]....
        /*c0e4*/ 	.word	0x000305b0


	//   ....[42]....
        /*c0e8*/ 	.word	0x000305c0


	//   ....[43]....
        /*c0ec*/ 	.word	0x000305d0


	//   ....[44]....
        /*c0f0*/ 	.word	0x000305e0


	//   ....[45]....
        /*c0f4*/ 	.word	0x00030610


	//   ....[46]....
        /*c0f8*/ 	.word	0x00030620


	//   ....[47]....
        /*c0fc*/ 	.word	0x00030630


	//   ....[48]....
        /*c100*/ 	.word	0x00030640


	//   ....[49]....
        /*c104*/ 	.word	0x00030670


	//   ....[50]....
        /*c108*/ 	.word	0x00030680


	//   ....[51]....
        /*c10c*/ 	.word	0x00030690


	//   ....[52]....
        /*c110*/ 	.word	0x000306a0


	//   ....[53]....
        /*c114*/ 	.word	0x000306d0


	//   ....[54]....
        /*c118*/ 	.word	0x000306e0


	//   ....[55]....
        /*c11c*/ 	.word	0x000306f0


	//   ....[56]....
        /*c120*/ 	.word	0x00030700


	//   ....[57]....
        /*c124*/ 	.word	0x00030730


	//   ....[58]....
        /*c128*/ 	.word	0x00030740


	//   ....[59]....
        /*c12c*/ 	.word	0x00030750


	//   ....[60]....
        /*c130*/ 	.word	0x00030760


	//   ....[61]....
        /*c134*/ 	.word	0x00030790


	//   ....[62]....
        /*c138*/ 	.word	0x000307a0


	//   ....[63]....
        /*c13c*/ 	.word	0x000307b0


	//   ....[64]....
        /*c140*/ 	.word	0x000307c0


	//   ....[65]....
        /*c144*/ 	.word	0x000307f0


	//   ....[66]....
        /*c148*/ 	.word	0x00030800


	//   ....[67]....
        /*c14c*/ 	.word	0x00030810


	//   ....[68]....
        /*c150*/ 	.word	0x00030820


	//   ....[69]....
        /*c154*/ 	.word	0x00030850


	//   ....[70]....
        /*c158*/ 	.word	0x00030860


	//   ....[71]....
        /*c15c*/ 	.word	0x00030870


	//   ....[72]....
        /*c160*/ 	.word	0x00030880


	//   ....[73]....
        /*c164*/ 	.word	0x000308b0


	//   ....[74]....
        /*c168*/ 	.word	0x000308c0


	//   ....[75]....
        /*c16c*/ 	.word	0x000308d0


	//   ....[76]....
        /*c170*/ 	.word	0x000308e0


	//   ....[77]....
        /*c174*/ 	.word	0x00030910


	//   ....[78]....
        /*c178*/ 	.word	0x00030920


	//   ....[79]....
        /*c17c*/ 	.word	0x00030930


	//   ....[80]....
        /*c180*/ 	.word	0x00030940


	//   ....[81]....
        /*c184*/ 	.word	0x00030970


	//   ....[82]....
        /*c188*/ 	.word	0x00030980


	//   ....[83]....
        /*c18c*/ 	.word	0x00030990


	//   ....[84]....
        /*c190*/ 	.word	0x000309a0


	//   ....[85]....
        /*c194*/ 	.word	0x000309d0


	//   ....[86]....
        /*c198*/ 	.word	0x000309e0


	//   ....[87]....
        /*c19c*/ 	.word	0x000309f0


	//   ....[88]....
        /*c1a0*/ 	.word	0x00030a00


	//   ....[89]....
        /*c1a4*/ 	.word	0x00030a30


	//   ....[90]....
        /*c1a8*/ 	.word	0x00030a40


	//   ....[91]....
        /*c1ac*/ 	.word	0x00030a50


	//   ....[92]....
        /*c1b0*/ 	.word	0x00030a60


	//   ....[93]....
        /*c1b4*/ 	.word	0x00030a90


	//   ....[94]....
        /*c1b8*/ 	.word	0x00030aa0


	//   ....[95]....
        /*c1bc*/ 	.word	0x00030ab0


	//   ....[96]....
        /*c1c0*/ 	.word	0x00030ac0


	//   ....[97]....
        /*c1c4*/ 	.word	0x00030af0


	//   ....[98]....
        /*c1c8*/ 	.word	0x00030b00


	//   ....[99]....
        /*c1cc*/ 	.word	0x00030b10


	//   ....[100]....
        /*c1d0*/ 	.word	0x00030b20


	//   ....[101]....
        /*c1d4*/ 	.word	0x00030b50


	//   ....[102]....
        /*c1d8*/ 	.word	0x00030b60


	//   ....[103]....
        /*c1dc*/ 	.word	0x00030b70


	//   ....[104]....
        /*c1e0*/ 	.word	0x00030b80


	//   ....[105]....
        /*c1e4*/ 	.word	0x00030bb0


	//   ....[106]....
        /*c1e8*/ 	.word	0x00030bc0


	//   ....[107]....
        /*c1ec*/ 	.word	0x00030bd0


	//   ....[108]....
        /*c1f0*/ 	.word	0x00030be0


	//   ....[109]....
        /*c1f4*/ 	.word	0x00030c10


	//   ....[110]....
        /*c1f8*/ 	.word	0x00030c20


	//   ....[111]....
        /*c1fc*/ 	.word	0x00030c30


	//   ....[112]....
        /*c200*/ 	.word	0x00030c40


	//   ....[113]....
        /*c204*/ 	.word	0x00030c70


	//   ....[114]....
        /*c208*/ 	.word	0x00030c80


	//   ....[115]....
        /*c20c*/ 	.word	0x00030c90


	//   ....[116]....
        /*c210*/ 	.word	0x00030ca0


	//   ....[117]....
        /*c214*/ 	.word	0x00030cd0


	//   ....[118]....
        /*c218*/ 	.word	0x00030ce0


	//   ....[119]....
        /*c21c*/ 	.word	0x00030cf0


	//   ....[120]....
        /*c220*/ 	.word	0x00030d00


	//   ....[121]....
        /*c224*/ 	.word	0x00030d30


	//   ....[122]....
        /*c228*/ 	.word	0x00030d40


	//   ....[123]....
        /*c22c*/ 	.word	0x00030d50


	//   ....[124]....
        /*c230*/ 	.word	0x00030d60


	//   ....[125]....
        /*c234*/ 	.word	0x00030d90


	//   ....[126]....
        /*c238*/ 	.word	0x00030da0


	//   ....[127]....
        /*c23c*/ 	.word	0x00030db0


	//   ....[128]....
        /*c240*/ 	.word	0x00030dc0


	//   ....[129]....
        /*c244*/ 	.word	0x00030df0


	//   ....[130]....
        /*c248*/ 	.word	0x00030e00


	//   ....[131]....
        /*c24c*/ 	.word	0x00030e10


	//   ....[132]....
        /*c250*/ 	.word	0x00030e20


	//   ....[133]....
        /*c254*/ 	.word	0x00030e50


	//   ....[134]....
        /*c258*/ 	.word	0x00030e60


	//   ....[135]....
        /*c25c*/ 	.word	0x00030e70


	//   ....[136]....
        /*c260*/ 	.word	0x00030e80


	//   ....[137]....
        /*c264*/ 	.word	0x00030eb0


	//   ....[138]....
        /*c268*/ 	.word	0x00030ec0


	//   ....[139]....
        /*c26c*/ 	.word	0x00030ed0


	//   ....[140]....
        /*c270*/ 	.word	0x00030ee0


	//   ....[141]....
        /*c274*/ 	.word	0x00030f10


	//   ....[142]....
        /*c278*/ 	.word	0x00030f20


	//   ....[143]....
        /*c27c*/ 	.word	0x00030f30


	//   ....[144]....
        /*c280*/ 	.word	0x00030f40


	//   ....[145]....
        /*c284*/ 	.word	0x00030f70


	//   ....[146]....
        /*c288*/ 	.word	0x00030f80


	//   ....[147]....
        /*c28c*/ 	.word	0x00030f90


	//   ....[148]....
        /*c290*/ 	.word	0x00030fa0


	//   ....[149]....
        /*c294*/ 	.word	0x00030fd0


	//   ....[150]....
        /*c298*/ 	.word	0x00030fe0


	//   ....[151]....
        /*c29c*/ 	.word	0x00030ff0


	//   ....[152]....
        /*c2a0*/ 	.word	0x00031000


	//   ....[153]....
        /*c2a4*/ 	.word	0x00031030


	//   ....[154]....
        /*c2a8*/ 	.word	0x00031040


	//   ....[155]....
        /*c2ac*/ 	.word	0x00031050


	//   ....[156]....
        /*c2b0*/ 	.word	0x00031060


	//   ....[157]....
        /*c2b4*/ 	.word	0x00031090


	//   ....[158]....
        /*c2b8*/ 	.word	0x000310a0


	//   ....[159]....
        /*c2bc*/ 	.word	0x000310b0


	//   ....[160]....
        /*c2c0*/ 	.word	0x000310c0


	//   ....[161]....
        /*c2c4*/ 	.word	0x000310f0


	//   ....[162]....
        /*c2c8*/ 	.word	0x00031100


	//   ....[163]....
        /*c2cc*/ 	.word	0x00031110


	//   ....[164]....
        /*c2d0*/ 	.word	0x00031120


	//   ....[165]....
        /*c2d4*/ 	.word	0x00031150


	//   ....[166]....
        /*c2d8*/ 	.word	0x00031160


	//   ....[167]....
        /*c2dc*/ 	.word	0x00031170


	//   ....[168]....
        /*c2e0*/ 	.word	0x00031180


	//   ....[169]....
        /*c2e4*/ 	.word	0x000311b0


	//   ....[170]....
        /*c2e8*/ 	.word	0x000311c0


	//   ....[171]....
        /*c2ec*/ 	.word	0x000311d0


	//   ....[172]....
        /*c2f0*/ 	.word	0x000311e0


	//   ....[173]....
        /*c2f4*/ 	.word	0x00031210


	//   ....[174]....
        /*c2f8*/ 	.word	0x00031220


	//   ....[175]....
        /*c2fc*/ 	.word	0x00031230


	//   ....[176]....
        /*c300*/ 	.word	0x00031240


	//   ....[177]....
        /*c304*/ 	.word	0x00031270


	//   ....[178]....
        /*c308*/ 	.word	0x00031280


	//   ....[179]....
        /*c30c*/ 	.word	0x00031290


	//   ....[180]....
        /*c310*/ 	.word	0x000312a0


	//   ....[181]....
        /*c314*/ 	.word	0x000312d0


	//   ....[182]....
        /*c318*/ 	.word	0x000312e0


	//   ....[183]....
        /*c31c*/ 	.word	0x000312f0


	//   ....[184]....
        /*c320*/ 	.word	0x00031300


	//   ....[185]....
        /*c324*/ 	.word	0x00031330


	//   ....[186]....
        /*c328*/ 	.word	0x00031340


	//   ....[187]....
        /*c32c*/ 	.word	0x00031350


	//   ....[188]....
        /*c330*/ 	.word	0x00031360


	//   ....[189]....
        /*c334*/ 	.word	0x00031390


	//   ....[190]....
        /*c338*/ 	.word	0x000313a0


	//   ....[191]....
        /*c33c*/ 	.word	0x000313b0


	//   ....[192]....
        /*c340*/ 	.word	0x000313c0


	//   ....[193]....
        /*c344*/ 	.word	0x000313f0


	//   ....[194]....
        /*c348*/ 	.word	0x00031400


	//   ....[195]....
        /*c34c*/ 	.word	0x00031410


	//   ....[196]....
        /*c350*/ 	.word	0x00031420


	//   ....[197]....
        /*c354*/ 	.word	0x00031450


	//   ....[198]....
        /*c358*/ 	.word	0x00031460


	//   ....[199]....
        /*c35c*/ 	.word	0x00031470


	//   ....[200]....
        /*c360*/ 	.word	0x00031480


	//   ....[201]....
        /*c364*/ 	.word	0x000314b0


	//   ....[202]....
        /*c368*/ 	.word	0x000314c0


	//   ....[203]....
        /*c36c*/ 	.word	0x000314d0


	//   ....[204]....
        /*c370*/ 	.word	0x000314e0


	//   ....[205]....
        /*c374*/ 	.word	0x00031510


	//   ....[206]....
        /*c378*/ 	.word	0x00031520


	//   ....[207]....
        /*c37c*/ 	.word	0x00031530


	//   ....[208]....
        /*c380*/ 	.word	0x00031540


	//   ....[209]....
        /*c384*/ 	.word	0x00031570


	//   ....[210]....
        /*c388*/ 	.word	0x00031580


	//   ....[211]....
        /*c38c*/ 	.word	0x00031590


	//   ....[212]....
        /*c390*/ 	.word	0x000315a0


	//   ....[213]....
        /*c394*/ 	.word	0x000315d0


	//   ....[214]....
        /*c398*/ 	.word	0x000315e0


	//   ....[215]....
        /*c39c*/ 	.word	0x000315f0


	//   ....[216]....
        /*c3a0*/ 	.word	0x00031600


	//   ....[217]....
        /*c3a4*/ 	.word	0x00031630


	//   ....[218]....
        /*c3a8*/ 	.word	0x00031640


	//   ....[219]....
        /*c3ac*/ 	.word	0x00031650


	//   ....[220]....
        /*c3b0*/ 	.word	0x00031660


	//   ....[221]....
        /*c3b4*/ 	.word	0x00031690


	//   ....[222]....
        /*c3b8*/ 	.word	0x000316a0


	//   ....[223]....
        /*c3bc*/ 	.word	0x000316b0


	//   ....[224]....
        /*c3c0*/ 	.word	0x000316c0


	//   ....[225]....
        /*c3c4*/ 	.word	0x000316f0


	//   ....[226]....
        /*c3c8*/ 	.word	0x00031700


	//   ....[227]....
        /*c3cc*/ 	.word	0x00031710


	//   ....[228]....
        /*c3d0*/ 	.word	0x00031720


	//   ....[229]....
        /*c3d4*/ 	.word	0x00031750


	//   ....[230]....
        /*c3d8*/ 	.word	0x00031760


	//   ....[231]....
        /*c3dc*/ 	.word	0x00031770


	//   ....[232]....
        /*c3e0*/ 	.word	0x00031780


	//   ....[233]....
        /*c3e4*/ 	.word	0x000317b0


	//   ....[234]....
        /*c3e8*/ 	.word	0x000317c0


	//   ....[235]....
        /*c3ec*/ 	.word	0x000317d0


	//   ....[236]....
        /*c3f0*/ 	.word	0x000317e0


	//   ....[237]....
        /*c3f4*/ 	.word	0x00031810


	//   ....[238]....
        /*c3f8*/ 	.word	0x00031820


	//   ....[239]....
        /*c3fc*/ 	.word	0x00031830


	//   ....[240]....
        /*c400*/ 	.word	0x00031840


	//   ....[241]....
        /*c404*/ 	.word	0x00031870


	//   ....[242]....
        /*c408*/ 	.word	0x00031880


	//   ....[243]....
        /*c40c*/ 	.word	0x00031890


	//   ....[244]....
        /*c410*/ 	.word	0x000318a0


	//   ....[245]....
        /*c414*/ 	.word	0x000318d0


	//   ....[246]....
        /*c418*/ 	.word	0x000318e0


	//   ....[247]....
        /*c41c*/ 	.word	0x000318f0


	//   ....[248]....
        /*c420*/ 	.word	0x00031900


	//   ....[249]....
        /*c424*/ 	.word	0x00031930


	//   ....[250]....
        /*c428*/ 	.word	0x00031940


	//   ....[251]....
        /*c42c*/ 	.word	0x00031950


	//   ....[252]....
        /*c430*/ 	.word	0x00031960


	//   ....[253]....
        /*c434*/ 	.word	0x00031990


	//   ....[254]....
        /*c438*/ 	.word	0x000319a0


	//   ....[255]....
        /*c43c*/ 	.word	0x000319b0


	//   ....[0]....
        /*c440*/ 	.word	0x000319c0


	//   ....[1]....
        /*c444*/ 	.word	0x000319f0


	//   ....[2]....
        /*c448*/ 	.word	0x00031a00


	//   ....[3]....
        /*c44c*/ 	.word	0x00031a10


	//   ....[4]....
        /*c450*/ 	.word	0x00031a20


	//   ....[5]....
        /*c454*/ 	.word	0x00031a50


	//   ....[6]....
        /*c458*/ 	.word	0x00031a60


	//   ....[7]....
        /*c45c*/ 	.word	0x00031a70


	//   ....[8]....
        /*c460*/ 	.word	0x00031a80


	//   ....[9]....
        /*c464*/ 	.word	0x00031ab0


	//   ....[10]....
        /*c468*/ 	.word	0x00031ac0


	//   ....[11]....
        /*c46c*/ 	.word	0x00031ad0


	//   ....[12]....
        /*c470*/ 	.word	0x00031ae0


	//   ....[13]....
        /*c474*/ 	.word	0x00031b10


	//   ....[14]....
        /*c478*/ 	.word	0x00031b20


	//   ....[15]....
        /*c47c*/ 	.word	0x00031b30


	//   ....[16]....
        /*c480*/ 	.word	0x00031b40


	//   ....[17]....
        /*c484*/ 	.word	0x00031b70


	//   ....[18]....
        /*c488*/ 	.word	0x00031b80


	//   ....[19]....
        /*c48c*/ 	.word	0x00031b90


	//   ....[20]....
        /*c490*/ 	.word	0x00031ba0


	//   ....[21]....
        /*c494*/ 	.word	0x00031bd0


	//   ....[22]....
        /*c498*/ 	.word	0x00031be0


	//   ....[23]....
        /*c49c*/ 	.word	0x00031bf0


	//   ....[24]....
        /*c4a0*/ 	.word	0x00031c00


	//   ....[25]....
        /*c4a4*/ 	.word	0x00031c30


	//   ....[26]....
        /*c4a8*/ 	.word	0x00031c40


	//   ....[27]....
        /*c4ac*/ 	.word	0x00031c50


	//   ....[28]....
        /*c4b0*/ 	.word	0x00031c60


	//   ....[29]....
        /*c4b4*/ 	.word	0x00031c90


	//   ....[30]....
        /*c4b8*/ 	.word	0x00031ca0


	//   ....[31]....
        /*c4bc*/ 	.word	0x00031cb0


	//   ....[32]....
        /*c4c0*/ 	.word	0x00031cc0


	//   ....[33]....
        /*c4c4*/ 	.word	0x00031cf0


	//   ....[34]....
        /*c4c8*/ 	.word	0x00031d00


	//   ....[35]....
        /*c4cc*/ 	.word	0x00031d10


	//   ....[36]....
        /*c4d0*/ 	.word	0x00031d20


	//   ....[37]....
        /*c4d4*/ 	.word	0x00031d50


	//   ....[38]....
        /*c4d8*/ 	.word	0x00031d60


	//   ....[39]....
        /*c4dc*/ 	.word	0x00031d70


	//   ....[40]....
        /*c4e0*/ 	.word	0x00031d80


	//   ....[41]....
        /*c4e4*/ 	.word	0x00031db0


	//   ....[42]....
        /*c4e8*/ 	.word	0x00031dc0


	//   ....[43]....
        /*c4ec*/ 	.word	0x00031dd0


	//   ....[44]....
        /*c4f0*/ 	.word	0x00031de0


	//   ....[45]....
        /*c4f4*/ 	.word	0x00031e10


	//   ....[46]....
        /*c4f8*/ 	.word	0x00031e20


	//   ....[47]....
        /*c4fc*/ 	.word	0x00031e30


	//   ....[48]....
        /*c500*/ 	.word	0x00031e40


	//   ....[49]....
        /*c504*/ 	.word	0x00031e70


	//   ....[50]....
        /*c508*/ 	.word	0x00031e80


	//   ....[51]....
        /*c50c*/ 	.word	0x00031e90


	//   ....[52]....
        /*c510*/ 	.word	0x00031ea0


	//   ....[53]....
        /*c514*/ 	.word	0x00031ed0


	//   ....[54]....
        /*c518*/ 	.word	0x00031ee0


	//   ....[55]....
        /*c51c*/ 	.word	0x00031ef0


	//   ....[56]....
        /*c520*/ 	.word	0x00031f00


	//   ....[57]....
        /*c524*/ 	.word	0x00031f30


	//   ....[58]....
        /*c528*/ 	.word	0x00031f40


	//   ....[59]....
        /*c52c*/ 	.word	0x00031f50


	//   ....[60]....
        /*c530*/ 	.word	0x00031f60


	//   ....[61]....
        /*c534*/ 	.word	0x00031f90


	//   ....[62]....
        /*c538*/ 	.word	0x00031fa0


	//   ....[63]....
        /*c53c*/ 	.word	0x00031fb0


	//   ....[64]....
        /*c540*/ 	.word	0x00031fc0


	//   ....[65]....
        /*c544*/ 	.word	0x00031ff0


	//   ....[66]....
        /*c548*/ 	.word	0x00032000


	//   ....[67]....
        /*c54c*/ 	.word	0x00032010


	//   ....[68]....
        /*c550*/ 	.word	0x00032020


	//   ....[69]....
        /*c554*/ 	.word	0x00032050


	//   ....[70]....
        /*c558*/ 	.word	0x00032060


	//   ....[71]....
        /*c55c*/ 	.word	0x00032070


	//   ....[72]....
        /*c560*/ 	.word	0x00032080


	//   ....[73]....
        /*c564*/ 	.word	0x000320b0


	//   ....[74]....
        /*c568*/ 	.word	0x000320c0


	//   ....[75]....
        /*c56c*/ 	.word	0x000320d0


	//   ....[76]....
        /*c570*/ 	.word	0x000320e0


	//   ....[77]....
        /*c574*/ 	.word	0x00032110


	//   ....[78]....
        /*c578*/ 	.word	0x00032120


	//   ....[79]....
        /*c57c*/ 	.word	0x00032130


	//   ....[80]....
        /*c580*/ 	.word	0x00032140


	//   ....[81]....
        /*c584*/ 	.word	0x00032170


	//   ....[82]....
        /*c588*/ 	.word	0x00032180


	//   ....[83]....
        /*c58c*/ 	.word	0x00032190


	//   ....[84]....
        /*c590*/ 	.word	0x000321a0


	//   ....[85]....
        /*c594*/ 	.word	0x000321d0


	//   ....[86]....
        /*c598*/ 	.word	0x000321e0


	//   ....[87]....
        /*c59c*/ 	.word	0x000321f0


	//   ....[88]....
        /*c5a0*/ 	.word	0x00032200


	//   ....[89]....
        /*c5a4*/ 	.word	0x00032230


	//   ....[90]....
        /*c5a8*/ 	.word	0x00032240


	//   ....[91]....
        /*c5ac*/ 	.word	0x00032250


	//   ....[92]....
        /*c5b0*/ 	.word	0x00032260


	//   ....[93]....
        /*c5b4*/ 	.word	0x00032290


	//   ....[94]....
        /*c5b8*/ 	.word	0x000322a0


	//   ....[95]....
        /*c5bc*/ 	.word	0x000322b0


	//   ....[96]....
        /*c5c0*/ 	.word	0x000322c0


	//   ....[97]....
        /*c5c4*/ 	.word	0x000322f0


	//   ....[98]....
        /*c5c8*/ 	.word	0x00032300


	//   ....[99]....
        /*c5cc*/ 	.word	0x00032310


	//   ....[100]....
        /*c5d0*/ 	.word	0x00032320


	//   ....[101]....
        /*c5d4*/ 	.word	0x00032350


	//   ....[102]....
        /*c5d8*/ 	.word	0x00032360


	//   ....[103]....
        /*c5dc*/ 	.word	0x00032370


	//   ....[104]....
        /*c5e0*/ 	.word	0x00032380


	//   ....[105]....
        /*c5e4*/ 	.word	0x000323b0


	//   ....[106]....
        /*c5e8*/ 	.word	0x000323c0


	//   ....[107]....
        /*c5ec*/ 	.word	0x000323d0


	//   ....[108]....
        /*c5f0*/ 	.word	0x000323e0


	//   ....[109]....
        /*c5f4*/ 	.word	0x00032410


	//   ....[110]....
        /*c5f8*/ 	.word	0x00032420


	//   ....[111]....
        /*c5fc*/ 	.word	0x00032430


	//   ....[112]....
        /*c600*/ 	.word	0x00032440


	//   ....[113]....
        /*c604*/ 	.word	0x00032470


	//   ....[114]....
        /*c608*/ 	.word	0x00032480


	//   ....[115]....
        /*c60c*/ 	.word	0x00032490


	//   ....[116]....
        /*c610*/ 	.word	0x000324a0


	//   ....[117]....
        /*c614*/ 	.word	0x000324d0


	//   ....[118]....
        /*c618*/ 	.word	0x000324e0


	//   ....[119]....
        /*c61c*/ 	.word	0x000324f0


	//   ....[120]....
        /*c620*/ 	.word	0x00032500


	//   ....[121]....
        /*c624*/ 	.word	0x00032530


	//   ....[122]....
        /*c628*/ 	.word	0x00032540


	//   ....[123]....
        /*c62c*/ 	.word	0x00032550


	//   ....[124]....
        /*c630*/ 	.word	0x00032560


	//   ....[125]....
        /*c634*/ 	.word	0x00032590


	//   ....[126]....
        /*c638*/ 	.word	0x000325a0


	//   ....[127]....
        /*c63c*/ 	.word	0x000325b0


	//   ....[128]....
        /*c640*/ 	.word	0x000325c0


	//   ....[129]....
        /*c644*/ 	.word	0x000325f0


	//   ....[130]....
        /*c648*/ 	.word	0x00032600


	//   ....[131]....
        /*c64c*/ 	.word	0x00032610


	//   ....[132]....
        /*c650*/ 	.word	0x00032620


	//   ....[133]....
        /*c654*/ 	.word	0x00032650


	//   ....[134]....
        /*c658*/ 	.word	0x00032660


	//   ....[135]....
        /*c65c*/ 	.word	0x00032670


	//   ....[136]....
        /*c660*/ 	.word	0x00032680


	//   ....[137]....
        /*c664*/ 	.word	0x000326b0


	//   ....[138]....
        /*c668*/ 	.word	0x000326c0


	//   ....[139]....
        /*c66c*/ 	.word	0x000326d0


	//   ....[140]....
        /*c670*/ 	.word	0x000326e0


	//   ....[141]....
        /*c674*/ 	.word	0x00032710


	//   ....[142]....
        /*c678*/ 	.word	0x00032720


	//   ....[143]....
        /*c67c*/ 	.word	0x00032730


	//   ....[144]....
        /*c680*/ 	.word	0x00032740


	//   ....[145]....
        /*c684*/ 	.word	0x00032770


	//   ....[146]....
        /*c688*/ 	.word	0x00032780


	//   ....[147]....
        /*c68c*/ 	.word	0x00032790


	//   ....[148]....
        /*c690*/ 	.word	0x000327a0


	//   ....[149]....
        /*c694*/ 	.word	0x000327d0


	//   ....[150]....
        /*c698*/ 	.word	0x000327e0


	//   ....[151]....
        /*c69c*/ 	.word	0x000327f0


	//   ....[152]....
        /*c6a0*/ 	.word	0x00032800


	//   ....[153]....
        /*c6a4*/ 	.word	0x00032830


	//   ....[154]....
        /*c6a8*/ 	.word	0x00032840


	//   ....[155]....
        /*c6ac*/ 	.word	0x00032850


	//   ....[156]....
        /*c6b0*/ 	.word	0x00032860


	//   ....[157]....
        /*c6b4*/ 	.word	0x00032890


	//   ....[158]....
        /*c6b8*/ 	.word	0x000328a0


	//   ....[159]....
        /*c6bc*/ 	.word	0x000328b0


	//   ....[160]....
        /*c6c0*/ 	.word	0x000328c0


	//   ....[161]....
        /*c6c4*/ 	.word	0x000328f0


	//   ....[162]....
        /*c6c8*/ 	.word	0x00032900


	//   ....[163]....
        /*c6cc*/ 	.word	0x00032910


	//   ....[164]....
        /*c6d0*/ 	.word	0x00032920


	//   ....[165]....
        /*c6d4*/ 	.word	0x00032950


	//   ....[166]....
        /*c6d8*/ 	.word	0x00032960


	//   ....[167]....
        /*c6dc*/ 	.word	0x00032970


	//   ....[168]....
        /*c6e0*/ 	.word	0x00032980


	//   ....[169]....
        /*c6e4*/ 	.word	0x000329b0


	//   ....[170]....
        /*c6e8*/ 	.word	0x000329c0


	//   ....[171]....
        /*c6ec*/ 	.word	0x000329d0


	//   ....[172]....
        /*c6f0*/ 	.word	0x000329e0


	//   ....[173]....
        /*c6f4*/ 	.word	0x00032a10


	//   ....[174]....
        /*c6f8*/ 	.word	0x00032a20


	//   ....[175]....
        /*c6fc*/ 	.word	0x00032a30


	//   ....[176]....
        /*c700*/ 	.word	0x00032a40


	//   ....[177]....
        /*c704*/ 	.word	0x00032a70


	//   ....[178]....
        /*c708*/ 	.word	0x00032a80


	//   ....[179]....
        /*c70c*/ 	.word	0x00032a90


	//   ....[180]....
        /*c710*/ 	.word	0x00032aa0


	//   ....[181]....
        /*c714*/ 	.word	0x00032ad0


	//   ....[182]....
        /*c718*/ 	.word	0x00032ae0


	//   ....[183]....
        /*c71c*/ 	.word	0x00032af0


	//   ....[184]....
        /*c720*/ 	.word	0x00032b00


	//   ....[185]....
        /*c724*/ 	.word	0x00032b30


	//   ....[186]....
        /*c728*/ 	.word	0x00032b40


	//   ....[187]....
        /*c72c*/ 	.word	0x00032b50


	//   ....[188]....
        /*c730*/ 	.word	0x00032b60


	//   ....[189]....
        /*c734*/ 	.word	0x00032b90


	//   ....[190]....
        /*c738*/ 	.word	0x00032ba0


	//   ....[191]....
        /*c73c*/ 	.word	0x00032bb0


	//   ....[192]....
        /*c740*/ 	.word	0x00032bc0


	//   ....[193]....
        /*c744*/ 	.word	0x00032bf0


	//   ....[194]....
        /*c748*/ 	.word	0x00032c00


	//   ....[195]....
        /*c74c*/ 	.word	0x00032c10


	//   ....[196]....
        /*c750*/ 	.word	0x00032c20


	//   ....[197]....
        /*c754*/ 	.word	0x00032c50


	//   ....[198]....
        /*c758*/ 	.word	0x00032c60


	//   ....[199]....
        /*c75c*/ 	.word	0x00032c70


	//   ....[200]....
        /*c760*/ 	.word	0x00032c80


	//   ....[201]....
        /*c764*/ 	.word	0x00032cb0


	//   ....[202]....
        /*c768*/ 	.word	0x00032cc0


	//   ....[203]....
        /*c76c*/ 	.word	0x00032cd0


	//   ....[204]....
        /*c770*/ 	.word	0x00032ce0


	//   ....[205]....
        /*c774*/ 	.word	0x00032d10


	//   ....[206]....
        /*c778*/ 	.word	0x00032d20


	//   ....[207]....
        /*c77c*/ 	.word	0x00032d30


	//   ....[208]....
        /*c780*/ 	.word	0x00032d40


	//   ....[209]....
        /*c784*/ 	.word	0x00032d70


	//   ....[210]....
        /*c788*/ 	.word	0x00032d80


	//   ....[211]....
        /*c78c*/ 	.word	0x00032d90


	//   ....[212]....
        /*c790*/ 	.word	0x00032da0


	//   ....[213]....
        /*c794*/ 	.word	0x00032dd0


	//   ....[214]....
        /*c798*/ 	.word	0x00032de0


	//   ....[215]....
        /*c79c*/ 	.word	0x00032df0


	//   ....[216]....
        /*c7a0*/ 	.word	0x00032e00


	//   ....[217]....
        /*c7a4*/ 	.word	0x00032e30


	//   ....[218]....
        /*c7a8*/ 	.word	0x00032e40


	//   ....[219]....
        /*c7ac*/ 	.word	0x00032e50


	//   ....[220]....
        /*c7b0*/ 	.word	0x00032e60


	//   ....[221]....
        /*c7b4*/ 	.word	0x00032e90


	//   ....[222]....
        /*c7b8*/ 	.word	0x00032ea0


	//   ....[223]....
        /*c7bc*/ 	.word	0x00032eb0


	//   ....[224]....
        /*c7c0*/ 	.word	0x00032ec0


	//   ....[225]....
        /*c7c4*/ 	.word	0x00032ef0


	//   ....[226]....
        /*c7c8*/ 	.word	0x00032f00


	//   ....[227]....
        /*c7cc*/ 	.word	0x00032f10


	//   ....[228]....
        /*c7d0*/ 	.word	0x00032f20


	//   ....[229]....
        /*c7d4*/ 	.word	0x00032f50


	//   ....[230]....
        /*c7d8*/ 	.word	0x00032f60


	//   ....[231]....
        /*c7dc*/ 	.word	0x00032f70


	//   ....[232]....
        /*c7e0*/ 	.word	0x00032f80


	//   ....[233]....
        /*c7e4*/ 	.word	0x00032fb0


	//   ....[234]....
        /*c7e8*/ 	.word	0x00032fc0


	//   ....[235]....
        /*c7ec*/ 	.word	0x00032fd0


	//   ....[236]....
        /*c7f0*/ 	.word	0x00032fe0


	//   ....[237]....
        /*c7f4*/ 	.word	0x00033010


	//   ....[238]....
        /*c7f8*/ 	.word	0x00033020


	//   ....[239]....
        /*c7fc*/ 	.word	0x00033030


	//   ....[240]....
        /*c800*/ 	.word	0x00033040


	//   ....[241]....
        /*c804*/ 	.word	0x00033070


	//   ....[242]....
        /*c808*/ 	.word	0x00033080


	//   ....[243]....
        /*c80c*/ 	.word	0x00033090


	//   ....[244]....
        /*c810*/ 	.word	0x000330a0


	//   ....[245]....
        /*c814*/ 	.word	0x000330d0


	//   ....[246]....
        /*c818*/ 	.word	0x000330e0


	//   ....[247]....
        /*c81c*/ 	.word	0x000330f0


	//   ....[248]....
        /*c820*/ 	.word	0x00033100


	//   ....[249]....
        /*c824*/ 	.word	0x00033130


	//   ....[250]....
        /*c828*/ 	.word	0x00033140


	//   ....[251]....
        /*c82c*/ 	.word	0x00033150


	//   ....[252]....
        /*c830*/ 	.word	0x00033160


	//   ....[253]....
        /*c834*/ 	.word	0x000331a0


	//   ....[254]....
        /*c838*/ 	.word	0x000361c0


	//   ....[255]....
        /*c83c*/ 	.word	0x000361d0


	//   ....[0]....
        /*c840*/ 	.word	0x000361e0


	//   ....[1]....
        /*c844*/ 	.word	0x00036200


	//   ....[2]....
        /*c848*/ 	.word	0x00036210


	//   ....[3]....
        /*c84c*/ 	.word	0x00036220


	//   ....[4]....
        /*c850*/ 	.word	0x00036230


	//   ....[5]....
        /*c854*/ 	.word	0x00036260


	//   ....[6]....
        /*c858*/ 	.word	0x00036270


	//   ....[7]....
        /*c85c*/ 	.word	0x00036280


	//   ....[8]....
        /*c860*/ 	.word	0x00036290


	//   ....[9]....
        /*c864*/ 	.word	0x000362c0


	//   ....[10]....
        /*c868*/ 	.word	0x000362d0


	//   ....[11]....
        /*c86c*/ 	.word	0x000362e0


	//   ....[12]....
        /*c870*/ 	.word	0x000362f0


	//   ....[13]....
        /*c874*/ 	.word	0x00036320


	//   ....[14]....
        /*c878*/ 	.word	0x00036330


	//   ....[15]....
        /*c87c*/ 	.word	0x00036340


	//   ....[16]....
        /*c880*/ 	.word	0x00036350


	//   ....[17]....
        /*c884*/ 	.word	0x00036380


	//   ....[18]....
        /*c888*/ 	.word	0x00036390


	//   ....[19]....
        /*c88c*/ 	.word	0x000363a0


	//   ....[20]....
        /*c890*/ 	.word	0x000363b0


	//   ....[21]....
        /*c894*/ 	.word	0x000363e0


	//   ....[22]....
        /*c898*/ 	.word	0x000363f0


	//   ....[23]....
        /*c89c*/ 	.word	0x00036400


	//   ....[24]....
        /*c8a0*/ 	.word	0x00036410


	//   ....[25]....
        /*c8a4*/ 	.word	0x00036440


	//   ....[26]....
        /*c8a8*/ 	.word	0x00036450


	//   ....[27]....
        /*c8ac*/ 	.word	0x00036460


	//   ....[28]....
        /*c8b0*/ 	.word	0x00036470


	//   ....[29]....
        /*c8b4*/ 	.word	0x000364a0


	//   ....[30]....
        /*c8b8*/ 	.word	0x000364b0


	//   ....[31]....
        /*c8bc*/ 	.word	0x000364c0


	//   ....[32]....
        /*c8c0*/ 	.word	0x000364d0


	//   ....[33]....
        /*c8c4*/ 	.word	0x00036500


	//   ....[34]....
        /*c8c8*/ 	.word	0x00036510


	//   ....[35]....
        /*c8cc*/ 	.word	0x00036520


	//   ....[36]....
        /*c8d0*/ 	.word	0x00036530


	//   ....[37]....
        /*c8d4*/ 	.word	0x00036560


	//   ....[38]....
        /*c8d8*/ 	.word	0x00036570


	//   ....[39]....
        /*c8dc*/ 	.word	0x00036580


	//   ....[40]....
        /*c8e0*/ 	.word	0x00036590


	//   ....[41]....
        /*c8e4*/ 	.word	0x000365c0


	//   ....[42]....
        /*c8e8*/ 	.word	0x000365d0


	//   ....[43]....
        /*c8ec*/ 	.word	0x000365e0


	//   ....[44]....
        /*c8f0*/ 	.word	0x000365f0


	//   ....[45]....
        /*c8f4*/ 	.word	0x00036620


	//   ....[46]....
        /*c8f8*/ 	.word	0x00036630


	//   ....[47]....
        /*c8fc*/ 	.word	0x00036640


	//   ....[48]....
        /*c900*/ 	.word	0x00036650


	//   ....[49]....
        /*c904*/ 	.word	0x00036680


	//   ....[50]....
        /*c908*/ 	.word	0x00036690


	//   ....[51]....
        /*c90c*/ 	.word	0x000366a0


	//   ....[52]....
        /*c910*/ 	.word	0x000366b0


	//   ....[53]....
        /*c914*/ 	.word	0x000366e0


	//   ....[54]....
        /*c918*/ 	.word	0x000366f0


	//   ....[55]....
        /*c91c*/ 	.word	0x00036700


	//   ....[56]....
        /*c920*/ 	.word	0x00036710


	//   ....[57]....
        /*c924*/ 	.word	0x00036740


	//   ....[58]....
        /*c928*/ 	.word	0x00036750


	//   ....[59]....
        /*c92c*/ 	.word	0x00036760


	//   ....[60]....
        /*c930*/ 	.word	0x00036770


	//   ....[61]....
        /*c934*/ 	.word	0x000367a0


	//   ....[62]....
        /*c938*/ 	.word	0x000367b0


	//   ....[63]....
        /*c93c*/ 	.word	0x000367c0


	//   ....[64]....
        /*c940*/ 	.word	0x000367d0


	//   ....[65]....
        /*c944*/ 	.word	0x00036800


	//   ....[66]....
        /*c948*/ 	.word	0x00036810


	//   ....[67]....
        /*c94c*/ 	.word	0x00036820


	//   ....[68]....
        /*c950*/ 	.word	0x00036830


	//   ....[69]....
        /*c954*/ 	.word	0x00036860


	//   ....[70]....
        /*c958*/ 	.word	0x00036870


	//   ....[71]....
        /*c95c*/ 	.word	0x00036880


	//   ....[72]....
        /*c960*/ 	.word	0x00036890


	//   ....[73]....
        /*c964*/ 	.word	0x000368c0


	//   ....[74]....
        /*c968*/ 	.word	0x000368d0


	//   ....[75]....
        /*c96c*/ 	.word	0x000368e0


	//   ....[76]....
        /*c970*/ 	.word	0x000368f0


	//   ....[77]....
        /*c974*/ 	.word	0x00036920


	//   ....[78]....
        /*c978*/ 	.word	0x00036930


	//   ....[79]....
        /*c97c*/ 	.word	0x00036940


	//   ....[80]....
        /*c980*/ 	.word	0x00036950


	//   ....[81]....
        /*c984*/ 	.word	0x00036980


	//   ....[82]....
        /*c988*/ 	.word	0x00036990


	//   ....[83]....
        /*c98c*/ 	.word	0x000369a0


	//   ....[84]....
        /*c990*/ 	.word	0x000369b0


	//   ....[85]....
        /*c994*/ 	.word	0x000369e0


	//   ....[86]....
        /*c998*/ 	.word	0x000369f0


	//   ....[87]....
        /*c99c*/ 	.word	0x00036a00


	//   ....[88]....
        /*c9a0*/ 	.word	0x00036a10


	//   ....[89]....
        /*c9a4*/ 	.word	0x00036a40


	//   ....[90]....
        /*c9a8*/ 	.word	0x00036a50


	//   ....[91]....
        /*c9ac*/ 	.word	0x00036a60


	//   ....[92]....
        /*c9b0*/ 	.word	0x00036a70


	//   ....[93]....
        /*c9b4*/ 	.word	0x00036aa0


	//   ....[94]....
        /*c9b8*/ 	.word	0x00036ab0


	//   ....[95]....
        /*c9bc*/ 	.word	0x00036ac0


	//   ....[96]....
        /*c9c0*/ 	.word	0x00036ad0


	//   ....[97]....
        /*c9c4*/ 	.word	0x00036b00


	//   ....[98]....
        /*c9c8*/ 	.word	0x00036b10


	//   ....[99]....
        /*c9cc*/ 	.word	0x00036b20


	//   ....[100]....
        /*c9d0*/ 	.word	0x00036b30


	//   ....[101]....
        /*c9d4*/ 	.word	0x00036b60


	//   ....[102]....
        /*c9d8*/ 	.word	0x00036b70


	//   ....[103]....
        /*c9dc*/ 	.word	0x00036b80


	//   ....[104]....
        /*c9e0*/ 	.word	0x00036b90


	//   ....[105]....
        /*c9e4*/ 	.word	0x00036bc0


	//   ....[106]....
        /*c9e8*/ 	.word	0x00036bd0


	//   ....[107]....
        /*c9ec*/ 	.word	0x00036be0


	//   ....[108]....
        /*c9f0*/ 	.word	0x00036bf0


	//   ....[109]....
        /*c9f4*/ 	.word	0x00036c20


	//   ....[110]....
        /*c9f8*/ 	.word	0x00036c30


	//   ....[111]....
        /*c9fc*/ 	.word	0x00036c40


	//   ....[112]....
        /*ca00*/ 	.word	0x00036c50


	//   ....[113]....
        /*ca04*/ 	.word	0x00036c80


	//   ....[114]....
        /*ca08*/ 	.word	0x00036c90


	//   ....[115]....
        /*ca0c*/ 	.word	0x00036ca0


	//   ....[116]....
        /*ca10*/ 	.word	0x00036cb0


	//   ....[117]....
        /*ca14*/ 	.word	0x00036ce0


	//   ....[118]....
        /*ca18*/ 	.word	0x00036cf0


	//   ....[119]....
        /*ca1c*/ 	.word	0x00036d00


	//   ....[120]....
        /*ca20*/ 	.word	0x00036d10


	//   ....[121]....
        /*ca24*/ 	.word	0x00036d40


	//   ....[122]....
        /*ca28*/ 	.word	0x00036d50


	//   ....[123]....
        /*ca2c*/ 	.word	0x00036d60


	//   ....[124]....
        /*ca30*/ 	.word	0x00036d70


	//   ....[125]....
        /*ca34*/ 	.word	0x00036da0


	//   ....[126]....
        /*ca38*/ 	.word	0x00036db0


	//   ....[127]....
        /*ca3c*/ 	.word	0x00036dc0


	//   ....[128]....
        /*ca40*/ 	.word	0x00036dd0


	//   ....[129]....
        /*ca44*/ 	.word	0x00036e00


	//   ....[130]....
        /*ca48*/ 	.word	0x00036e10


	//   ....[131]....
        /*ca4c*/ 	.word	0x00036e20


	//   ....[132]....
        /*ca50*/ 	.word	0x00036e30


	//   ....[133]....
        /*ca54*/ 	.word	0x00036e60


	//   ....[134]....
        /*ca58*/ 	.word	0x00036e70


	//   ....[135]....
        /*ca5c*/ 	.word	0x00036e80


	//   ....[136]....
        /*ca60*/ 	.word	0x00036e90


	//   ....[137]....
        /*ca64*/ 	.word	0x00036ec0


	//   ....[138]....
        /*ca68*/ 	.word	0x00036ed0


	//   ....[139]....
        /*ca6c*/ 	.word	0x00036ee0


	//   ....[140]....
        /*ca70*/ 	.word	0x00036ef0


	//   ....[141]....
        /*ca74*/ 	.word	0x00036f20


	//   ....[142]....
        /*ca78*/ 	.word	0x00036f30


	//   ....[143]....
        /*ca7c*/ 	.word	0x00036f40


	//   ....[144]....
        /*ca80*/ 	.word	0x00036f50


	//   ....[145]....
        /*ca84*/ 	.word	0x00036f80


	//   ....[146]....
        /*ca88*/ 	.word	0x00036f90


	//   ....[147]....
        /*ca8c*/ 	.word	0x00036fa0


	//   ....[148]....
        /*ca90*/ 	.word	0x00036fb0


	//   ....[149]....
        /*ca94*/ 	.word	0x00036fe0


	//   ....[150]....
        /*ca98*/ 	.word	0x00036ff0


	//   ....[151]....
        /*ca9c*/ 	.word	0x00037000


	//   ....[152]....
        /*caa0*/ 	.word	0x00037010


	//   ....[153]....
        /*caa4*/ 	.word	0x00037040


	//   ....[154]....
        /*caa8*/ 	.word	0x00037050


	//   ....[155]....
        /*caac*/ 	.word	0x00037060


	//   ....[156]....
        /*cab0*/ 	.word	0x00037070


	//   ....[157]....
        /*cab4*/ 	.word	0x000370a0


	//   ....[158]....
        /*cab8*/ 	.word	0x000370b0


	//   ....[159]....
        /*cabc*/ 	.word	0x000370c0


	//   ....[160]....
        /*cac0*/ 	.word	0x000370d0


	//   ....[161]....
        /*cac4*/ 	.word	0x00037100


	//   ....[162]....
        /*cac8*/ 	.word	0x00037110


	//   ....[163]....
        /*cacc*/ 	.word	0x00037120


	//   ....[164]....
        /*cad0*/ 	.word	0x00037130


	//   ....[165]....
        /*cad4*/ 	.word	0x00037160


	//   ....[166]....
        /*cad8*/ 	.word	0x00037170


	//   ....[167]....
        /*cadc*/ 	.word	0x00037180


	//   ....[168]....
        /*cae0*/ 	.word	0x00037190


	//   ....[169]....
        /*cae4*/ 	.word	0x000371c0


	//   ....[170]....
        /*cae8*/ 	.word	0x000371d0


	//   ....[171]....
        /*caec*/ 	.word	0x000371e0


	//   ....[172]....
        /*caf0*/ 	.word	0x000371f0


	//   ....[173]....
        /*caf4*/ 	.word	0x00037220


	//   ....[174]....
        /*caf8*/ 	.word	0x00037230


	//   ....[175]....
        /*cafc*/ 	.word	0x00037240


	//   ....[176]....
        /*cb00*/ 	.word	0x00037250


	//   ....[177]....
        /*cb04*/ 	.word	0x00037280


	//   ....[178]....
        /*cb08*/ 	.word	0x00037290


	//   ....[179]....
        /*cb0c*/ 	.word	0x000372a0


	//   ....[180]....
        /*cb10*/ 	.word	0x000372b0


	//   ....[181]....
        /*cb14*/ 	.word	0x000372e0


	//   ....[182]....
        /*cb18*/ 	.word	0x000372f0


	//   ....[183]....
        /*cb1c*/ 	.word	0x00037300


	//   ....[184]....
        /*cb20*/ 	.word	0x00037310


	//   ....[185]....
        /*cb24*/ 	.word	0x00037340


	//   ....[186]....
        /*cb28*/ 	.word	0x00037350


	//   ....[187]....
        /*cb2c*/ 	.word	0x00037360


	//   ....[188]....
        /*cb30*/ 	.word	0x00037370


	//   ....[189]....
        /*cb34*/ 	.word	0x000373a0


	//   ....[190]....
        /*cb38*/ 	.word	0x000373b0


	//   ....[191]....
        /*cb3c*/ 	.word	0x000373c0


	//   ....[192]....
        /*cb40*/ 	.word	0x000373d0


	//   ....[193]....
        /*cb44*/ 	.word	0x00037400


	//   ....[194]....
        /*cb48*/ 	.word	0x00037410


	//   ....[195]....
        /*cb4c*/ 	.word	0x00037420


	//   ....[196]....
        /*cb50*/ 	.word	0x00037430


	//   ....[197]....
        /*cb54*/ 	.word	0x00037460


	//   ....[198]....
        /*cb58*/ 	.word	0x00037470


	//   ....[199]....
        /*cb5c*/ 	.word	0x00037480


	//   ....[200]....
        /*cb60*/ 	.word	0x00037490


	//   ....[201]....
        /*cb64*/ 	.word	0x000374c0


	//   ....[202]....
        /*cb68*/ 	.word	0x000374d0


	//   ....[203]....
        /*cb6c*/ 	.word	0x000374e0


	//   ....[204]....
        /*cb70*/ 	.word	0x000374f0


	//   ....[205]....
        /*cb74*/ 	.word	0x00037520


	//   ....[206]....
        /*cb78*/ 	.word	0x00037530


	//   ....[207]....
        /*cb7c*/ 	.word	0x00037540


	//   ....[208]....
        /*cb80*/ 	.word	0x00037550


	//   ....[209]....
        /*cb84*/ 	.word	0x00037580


	//   ....[210]....
        /*cb88*/ 	.word	0x00037590


	//   ....[211]....
        /*cb8c*/ 	.word	0x000375a0


	//   ....[212]....
        /*cb90*/ 	.word	0x000375b0


	//   ....[213]....
        /*cb94*/ 	.word	0x000375e0


	//   ....[214]....
        /*cb98*/ 	.word	0x000375f0


	//   ....[215]....
        /*cb9c*/ 	.word	0x00037600


	//   ....[216]....
        /*cba0*/ 	.word	0x00037610


	//   ....[217]....
        /*cba4*/ 	.word	0x00037640


	//   ....[218]....
        /*cba8*/ 	.word	0x00037650


	//   ....[219]....
        /*cbac*/ 	.word	0x00037660


	//   ....[220]....
        /*cbb0*/ 	.word	0x00037670


	//   ....[221]....
        /*cbb4*/ 	.word	0x000376a0


	//   ....[222]....
        /*cbb8*/ 	.word	0x000376b0


	//   ....[223]....
        /*cbbc*/ 	.word	0x000376c0


	//   ....[224]....
        /*cbc0*/ 	.word	0x000376d0


	//   ....[225]....
        /*cbc4*/ 	.word	0x00037700


	//   ....[226]....
        /*cbc8*/ 	.word	0x00037710


	//   ....[227]....
        /*cbcc*/ 	.word	0x00037720


	//   ....[228]....
        /*cbd0*/ 	.word	0x00037730


	//   ....[229]....
        /*cbd4*/ 	.word	0x00037760


	//   ....[230]....
        /*cbd8*/ 	.word	0x00037770


	//   ....[231]....
        /*cbdc*/ 	.word	0x00037780


	//   ....[232]....
        /*cbe0*/ 	.word	0x00037790


	//   ....[233]....
        /*cbe4*/ 	.word	0x000377c0


	//   ....[234]....
        /*cbe8*/ 	.word	0x000377d0


	//   ....[235]....
        /*cbec*/ 	.word	0x000377e0


	//   ....[236]....
        /*cbf0*/ 	.word	0x000377f0


	//   ....[237]....
        /*cbf4*/ 	.word	0x00037820


	//   ....[238]....
        /*cbf8*/ 	.word	0x00037830


	//   ....[239]....
        /*cbfc*/ 	.word	0x00037840


	//   ....[240]....
        /*cc00*/ 	.word	0x00037850


	//   ....[241]....
        /*cc04*/ 	.word	0x00037880


	//   ....[242]....
        /*cc08*/ 	.word	0x00037890


	//   ....[243]....
        /*cc0c*/ 	.word	0x000378a0


	//   ....[244]....
        /*cc10*/ 	.word	0x000378b0


	//   ....[245]....
        /*cc14*/ 	.word	0x000378e0


	//   ....[246]....
        /*cc18*/ 	.word	0x000378f0


	//   ....[247]....
        /*cc1c*/ 	.word	0x00037900


	//   ....[248]....
        /*cc20*/ 	.word	0x00037910


	//   ....[249]....
        /*cc24*/ 	.word	0x00037940


	//   ....[250]....
        /*cc28*/ 	.word	0x00037950


	//   ....[251]....
        /*cc2c*/ 	.word	0x00037960


	//   ....[252]....
        /*cc30*/ 	.word	0x00037970


	//   ....[253]....
        /*cc34*/ 	.word	0x000379a0


	//   ....[254]....
        /*cc38*/ 	.word	0x000379b0


	//   ....[255]....
        /*cc3c*/ 	.word	0x000379c0


	//   ....[0]....
        /*cc40*/ 	.word	0x000379d0


	//   ....[1]....
        /*cc44*/ 	.word	0x00037a00


	//   ....[2]....
        /*cc48*/ 	.word	0x00037a10


	//   ....[3]....
        /*cc4c*/ 	.word	0x00037a20


	//   ....[4]....
        /*cc50*/ 	.word	0x00037a30


	//   ....[5]....
        /*cc54*/ 	.word	0x00037a60


	//   ....[6]....
        /*cc58*/ 	.word	0x00037a70


	//   ....[7]....
        /*cc5c*/ 	.word	0x00037a80


	//   ....[8]....
        /*cc60*/ 	.word	0x00037a90


	//   ....[9]....
        /*cc64*/ 	.word	0x00037ac0


	//   ....[10]....
        /*cc68*/ 	.word	0x00037ad0


	//   ....[11]....
        /*cc6c*/ 	.word	0x00037ae0


	//   ....[12]....
        /*cc70*/ 	.word	0x00037af0


	//   ....[13]....
        /*cc74*/ 	.word	0x00037b20


	//   ....[14]....
        /*cc78*/ 	.word	0x00037b30


	//   ....[15]....
        /*cc7c*/ 	.word	0x00037b40


	//   ....[16]....
        /*cc80*/ 	.word	0x00037b50


	//   ....[17]....
        /*cc84*/ 	.word	0x00037b80


	//   ....[18]....
        /*cc88*/ 	.word	0x00037b90


	//   ....[19]....
        /*cc8c*/ 	.word	0x00037ba0


	//   ....[20]....
        /*cc90*/ 	.word	0x00037bb0


	//   ....[21]....
        /*cc94*/ 	.word	0x00037be0


	//   ....[22]....
        /*cc98*/ 	.word	0x00037bf0


	//   ....[23]....
        /*cc9c*/ 	.word	0x00037c00


	//   ....[24]....
        /*cca0*/ 	.word	0x00037c10


	//   ....[25]....
        /*cca4*/ 	.word	0x00037c40


	//   ....[26]....
        /*cca8*/ 	.word	0x00037c50


	//   ....[27]....
        /*ccac*/ 	.word	0x00037c60


	//   ....[28]....
        /*ccb0*/ 	.word	0x00037c70


	//   ....[29]....
        /*ccb4*/ 	.word	0x00037ca0


	//   ....[30]....
        /*ccb8*/ 	.word	0x00037cb0


	//   ....[31]....
        /*ccbc*/ 	.word	0x00037cc0


	//   ....[32]....
        /*ccc0*/ 	.word	0x00037cd0


	//   ....[33]....
        /*ccc4*/ 	.word	0x00037d00


	//   ....[34]....
        /*ccc8*/ 	.word	0x00037d10


	//   ....[35]....
        /*cccc*/ 	.word	0x00037d20


	//   ....[36]....
        /*ccd0*/ 	.word	0x00037d30


	//   ....[37]....
        /*ccd4*/ 	.word	0x00037d60


	//   ....[38]....
        /*ccd8*/ 	.word	0x00037d70


	//   ....[39]....
        /*ccdc*/ 	.word	0x00037d80


	//   ....[40]....
        /*cce0*/ 	.word	0x00037d90


	//   ....[41]....
        /*cce4*/ 	.word	0x00037dc0


	//   ....[42]....
        /*cce8*/ 	.word	0x00037dd0


	//   ....[43]....
        /*ccec*/ 	.word	0x00037de0


	//   ....[44]....
        /*ccf0*/ 	.word	0x00037df0


	//   ....[45]....
        /*ccf4*/ 	.word	0x00037e20


	//   ....[46]....
        /*ccf8*/ 	.word	0x00037e30


	//   ....[47]....
        /*ccfc*/ 	.word	0x00037e40


	//   ....[48]....
        /*cd00*/ 	.word	0x00037e50


	//   ....[49]....
        /*cd04*/ 	.word	0x00037e80


	//   ....[50]....
        /*cd08*/ 	.word	0x00037e90


	//   ....[51]....
        /*cd0c*/ 	.word	0x00037ea0


	//   ....[52]....
        /*cd10*/ 	.word	0x00037eb0


	//   ....[53]....
        /*cd14*/ 	.word	0x00037ee0


	//   ....[54]....
        /*cd18*/ 	.word	0x00037ef0


	//   ....[55]....
        /*cd1c*/ 	.word	0x00037f00


	//   ....[56]....
        /*cd20*/ 	.word	0x00037f10


	//   ....[57]....
        /*cd24*/ 	.word	0x00037f40


	//   ....[58]....
        /*cd28*/ 	.word	0x00037f50


	//   ....[59]....
        /*cd2c*/ 	.word	0x00037f60


	//   ....[60]....
        /*cd30*/ 	.word	0x00037f70


	//   ....[61]....
        /*cd34*/ 	.word	0x00037fa0


	//   ....[62]....
        /*cd38*/ 	.word	0x00037fb0


	//   ....[63]....
        /*cd3c*/ 	.word	0x00037fc0


	//   ....[64]....
        /*cd40*/ 	.word	0x00037fd0


	//   ....[65]....
        /*cd44*/ 	.word	0x00038000


	//   ....[66]....
        /*cd48*/ 	.word	0x00038010


	//   ....[67]....
        /*cd4c*/ 	.word	0x00038020


	//   ....[68]....
        /*cd50*/ 	.word	0x00038030


	//   ....[69]....
        /*cd54*/ 	.word	0x00038060


	//   ....[70]....
        /*cd58*/ 	.word	0x00038070


	//   ....[71]....
        /*cd5c*/ 	.word	0x00038080


	//   ....[72]....
        /*cd60*/ 	.word	0x00038090


	//   ....[73]....
        /*cd64*/ 	.word	0x000380c0


	//   ....[74]....
        /*cd68*/ 	.word	0x000380d0


	//   ....[75]....
        /*cd6c*/ 	.word	0x000380e0


	//   ....[76]....
        /*cd70*/ 	.word	0x000380f0


	//   ....[77]....
        /*cd74*/ 	.word	0x00038120


	//   ....[78]....
        /*cd78*/ 	.word	0x00038130


	//   ....[79]....
        /*cd7c*/ 	.word	0x00038140


	//   ....[80]....
        /*cd80*/ 	.word	0x00038150


	//   ....[81]....
        /*cd84*/ 	.word	0x00038180


	//   ....[82]....
        /*cd88*/ 	.word	0x00038190


	//   ....[83]....
        /*cd8c*/ 	.word	0x000381a0


	//   ....[84]....
        /*cd90*/ 	.word	0x000381b0


	//   ....[85]....
        /*cd94*/ 	.word	0x000381e0


	//   ....[86]....
        /*cd98*/ 	.word	0x000381f0


	//   ....[87]....
        /*cd9c*/ 	.word	0x00038200


	//   ....[88]....
        /*cda0*/ 	.word	0x00038210


	//   ....[89]....
        /*cda4*/ 	.word	0x00038240


	//   ....[90]....
        /*cda8*/ 	.word	0x00038250


	//   ....[91]....
        /*cdac*/ 	.word	0x00038260


	//   ....[92]....
        /*cdb0*/ 	.word	0x00038270


	//   ....[93]....
        /*cdb4*/ 	.word	0x000382a0


	//   ....[94]....
        /*cdb8*/ 	.word	0x000382b0


	//   ....[95]....
        /*cdbc*/ 	.word	0x000382c0


	//   ....[96]....
        /*cdc0*/ 	.word	0x000382d0


	//   ....[97]....
        /*cdc4*/ 	.word	0x00038300


	//   ....[98]....
        /*cdc8*/ 	.word	0x00038310


	//   ....[99]....
        /*cdcc*/ 	.word	0x00038320


	//   ....[100]....
        /*cdd0*/ 	.word	0x00038330


	//   ....[101]....
        /*cdd4*/ 	.word	0x00038360


	//   ....[102]....
        /*cdd8*/ 	.word	0x00038370


	//   ....[103]....
        /*cddc*/ 	.word	0x00038380


	//   ....[104]....
        /*cde0*/ 	.word	0x00038390


	//   ....[105]....
        /*cde4*/ 	.word	0x000383c0


	//   ....[106]....
        /*cde8*/ 	.word	0x000383d0


	//   ....[107]....
        /*cdec*/ 	.word	0x000383e0


	//   ....[108]....
        /*cdf0*/ 	.word	0x000383f0


	//   ....[109]....
        /*cdf4*/ 	.word	0x00038420


	//   ....[110]....
        /*cdf8*/ 	.word	0x00038430


	//   ....[111]....
        /*cdfc*/ 	.word	0x00038440


	//   ....[112]....
        /*ce00*/ 	.word	0x00038450


	//   ....[113]....
        /*ce04*/ 	.word	0x00038480


	//   ....[114]....
        /*ce08*/ 	.word	0x00038490


	//   ....[115]....
        /*ce0c*/ 	.word	0x000384a0


	//   ....[116]....
        /*ce10*/ 	.word	0x000384b0


	//   ....[117]....
        /*ce14*/ 	.word	0x000384e0


	//   ....[118]....
        /*ce18*/ 	.word	0x000384f0


	//   ....[119]....
        /*ce1c*/ 	.word	0x00038500


	//   ....[120]....
        /*ce20*/ 	.word	0x00038510


	//   ....[121]....
        /*ce24*/ 	.word	0x00038540


	//   ....[122]....
        /*ce28*/ 	.word	0x00038550


	//   ....[123]....
        /*ce2c*/ 	.word	0x00038560


	//   ....[124]....
        /*ce30*/ 	.word	0x00038570


	//   ....[125]....
        /*ce34*/ 	.word	0x000385a0


	//   ....[126]....
        /*ce38*/ 	.word	0x000385b0


	//   ....[127]....
        /*ce3c*/ 	.word	0x000385c0


	//   ....[128]....
        /*ce40*/ 	.word	0x000385d0


	//   ....[129]....
        /*ce44*/ 	.word	0x00038600


	//   ....[130]....
        /*ce48*/ 	.word	0x00038610


	//   ....[131]....
        /*ce4c*/ 	.word	0x00038620


	//   ....[132]....
        /*ce50*/ 	.word	0x00038630


	//   ....[133]....
        /*ce54*/ 	.word	0x00038660


	//   ....[134]....
        /*ce58*/ 	.word	0x00038670


	//   ....[135]....
        /*ce5c*/ 	.word	0x00038680


	//   ....[136]....
        /*ce60*/ 	.word	0x00038690


	//   ....[137]....
        /*ce64*/ 	.word	0x000386c0


	//   ....[138]....
        /*ce68*/ 	.word	0x000386d0


	//   ....[139]....
        /*ce6c*/ 	.word	0x000386e0


	//   ....[140]....
        /*ce70*/ 	.word	0x000386f0


	//   ....[141]....
        /*ce74*/ 	.word	0x00038720


	//   ....[142]....
        /*ce78*/ 	.word	0x00038730


	//   ....[143]....
        /*ce7c*/ 	.word	0x00038740


	//   ....[144]....
        /*ce80*/ 	.word	0x00038750


	//   ....[145]....
        /*ce84*/ 	.word	0x00038780


	//   ....[146]....
        /*ce88*/ 	.word	0x00038790


	//   ....[147]....
        /*ce8c*/ 	.word	0x000387a0


	//   ....[148]....
        /*ce90*/ 	.word	0x000387b0


	//   ....[149]....
        /*ce94*/ 	.word	0x000387e0


	//   ....[150]....
        /*ce98*/ 	.word	0x000387f0


	//   ....[151]....
        /*ce9c*/ 	.word	0x00038800


	//   ....[152]....
        /*cea0*/ 	.word	0x00038810


	//   ....[153]....
        /*cea4*/ 	.word	0x00038840


	//   ....[154]....
        /*cea8*/ 	.word	0x00038850


	//   ....[155]....
        /*ceac*/ 	.word	0x00038860


	//   ....[156]....
        /*ceb0*/ 	.word	0x00038870


	//   ....[157]....
        /*ceb4*/ 	.word	0x000388a0


	//   ....[158]....
        /*ceb8*/ 	.word	0x000388b0


	//   ....[159]....
        /*cebc*/ 	.word	0x000388c0


	//   ....[160]....
        /*cec0*/ 	.word	0x000388d0


	//   ....[161]....
        /*cec4*/ 	.word	0x00038900


	//   ....[162]....
        /*cec8*/ 	.word	0x00038910


	//   ....[163]....
        /*cecc*/ 	.word	0x00038920


	//   ....[164]....
        /*ced0*/ 	.word	0x00038930


	//   ....[165]....
        /*ced4*/ 	.word	0x00038960


	//   ....[166]....
        /*ced8*/ 	.word	0x00038970


	//   ....[167]....
        /*cedc*/ 	.word	0x00038980


	//   ....[168]....
        /*cee0*/ 	.word	0x00038990


	//   ....[169]....
        /*cee4*/ 	.word	0x000389c0


	//   ....[170]....
        /*cee8*/ 	.word	0x000389d0


	//   ....[171]....
        /*ceec*/ 	.word	0x000389e0


	//   ....[172]....
        /*cef0*/ 	.word	0x000389f0


	//   ....[173]....
        /*cef4*/ 	.word	0x00038a20


	//   ....[174]....
        /*cef8*/ 	.word	0x00038a30


	//   ....[175]....
        /*cefc*/ 	.word	0x00038a40


	//   ....[176]....
        /*cf00*/ 	.word	0x00038a50


	//   ....[177]....
        /*cf04*/ 	.word	0x00038a80


	//   ....[178]....
        /*cf08*/ 	.word	0x00038a90


	//   ....[179]....
        /*cf0c*/ 	.word	0x00038aa0


	//   ....[180]....
        /*cf10*/ 	.word	0x00038ab0


	//   ....[181]....
        /*cf14*/ 	.word	0x00038ae0


	//   ....[182]....
        /*cf18*/ 	.word	0x00038af0


	//   ....[183]....
        /*cf1c*/ 	.word	0x00038b00


	//   ....[184]....
        /*cf20*/ 	.word	0x00038b10


	//   ....[185]....
        /*cf24*/ 	.word	0x00038b40


	//   ....[186]....
        /*cf28*/ 	.word	0x00038b50


	//   ....[187]....
        /*cf2c*/ 	.word	0x00038b60


	//   ....[188]....
        /*cf30*/ 	.word	0x00038b70


	//   ....[189]....
        /*cf34*/ 	.word	0x00038ba0


	//   ....[190]....
        /*cf38*/ 	.word	0x00038bb0


	//   ....[191]....
        /*cf3c*/ 	.word	0x00038bc0


	//   ....[192]....
        /*cf40*/ 	.word	0x00038bd0


	//   ....[193]....
        /*cf44*/ 	.word	0x00038c00


	//   ....[194]....
        /*cf48*/ 	.word	0x00038c10


	//   ....[195]....
        /*cf4c*/ 	.word	0x00038c20


	//   ....[196]....
        /*cf50*/ 	.word	0x00038c30


	//   ....[197]....
        /*cf54*/ 	.word	0x00038c60


	//   ....[198]....
        /*cf58*/ 	.word	0x00038c70


	//   ....[199]....
        /*cf5c*/ 	.word	0x00038c80


	//   ....[200]....
        /*cf60*/ 	.word	0x00038c90


	//   ....[201]....
        /*cf64*/ 	.word	0x00038cc0


	//   ....[202]....
        /*cf68*/ 	.word	0x00038cd0


	//   ....[203]....
        /*cf6c*/ 	.word	0x00038ce0


	//   ....[204]....
        /*cf70*/ 	.word	0x00038cf0


	//   ....[205]....
        /*cf74*/ 	.word	0x00038d20


	//   ....[206]....
        /*cf78*/ 	.word	0x00038d30


	//   ....[207]....
        /*cf7c*/ 	.word	0x00038d40


	//   ....[208]....
        /*cf80*/ 	.word	0x00038d50


	//   ....[209]....
        /*cf84*/ 	.word	0x00038d80


	//   ....[210]....
        /*cf88*/ 	.word	0x00038d90


	//   ....[211]....
        /*cf8c*/ 	.word	0x00038da0


	//   ....[212]....
        /*cf90*/ 	.word	0x00038db0


	//   ....[213]....
        /*cf94*/ 	.word	0x00038de0


	//   ....[214]....
        /*cf98*/ 	.word	0x00038df0


	//   ....[215]....
        /*cf9c*/ 	.word	0x00038e00


	//   ....[216]....
        /*cfa0*/ 	.word	0x00038e10


	//   ....[217]....
        /*cfa4*/ 	.word	0x00038e40


	//   ....[218]....
        /*cfa8*/ 	.word	0x00038e50


	//   ....[219]....
        /*cfac*/ 	.word	0x00038e60


	//   ....[220]....
        /*cfb0*/ 	.word	0x00038e70


	//   ....[221]....
        /*cfb4*/ 	.word	0x00038ea0


	//   ....[222]....
        /*cfb8*/ 	.word	0x00038eb0


	//   ....[223]....
        /*cfbc*/ 	.word	0x00038ec0


	//   ....[224]....
        /*cfc0*/ 	.word	0x00038ed0


	//   ....[225]....
        /*cfc4*/ 	.word	0x00038f00


	//   ....[226]....
        /*cfc8*/ 	.word	0x00038f10


	//   ....[227]....
        /*cfcc*/ 	.word	0x00038f20


	//   ....[228]....
        /*cfd0*/ 	.word	0x00038f30


	//   ....[229]....
        /*cfd4*/ 	.word	0x00038f60


	//   ....[230]....
        /*cfd8*/ 	.word	0x00038f70


	//   ....[231]....
        /*cfdc*/ 	.word	0x00038f80


	//   ....[232]....
        /*cfe0*/ 	.word	0x00038f90


	//   ....[233]....
        /*cfe4*/ 	.word	0x00038fc0


	//   ....[234]....
        /*cfe8*/ 	.word	0x00038fd0


	//   ....[235]....
        /*cfec*/ 	.word	0x00038fe0


	//   ....[236]....
        /*cff0*/ 	.word	0x00038ff0


	//   ....[237]....
        /*cff4*/ 	.word	0x00039020


	//   ....[238]....
        /*cff8*/ 	.word	0x00039030


	//   ....[239]....
        /*cffc*/ 	.word	0x00039040


	//   ....[240]....
        /*d000*/ 	.word	0x00039050


	//   ....[241]....
        /*d004*/ 	.word	0x00039080


	//   ....[242]....
        /*d008*/ 	.word	0x00039090


	//   ....[243]....
        /*d00c*/ 	.word	0x000390a0


	//   ....[244]....
        /*d010*/ 	.word	0x000390b0


	//   ....[245]....
        /*d014*/ 	.word	0x000390e0


	//   ....[246]....
        /*d018*/ 	.word	0x000390f0


	//   ....[247]....
        /*d01c*/ 	.word	0x00039100


	//   ....[248]....
        /*d020*/ 	.word	0x00039110


	//   ....[249]....
        /*d024*/ 	.word	0x00039140


	//   ....[250]....
        /*d028*/ 	.word	0x00039150


	//   ....[251]....
        /*d02c*/ 	.word	0x00039160


	//   ....[252]....
        /*d030*/ 	.word	0x00039170


	//   ....[253]....
        /*d034*/ 	.word	0x000391b0


	//   ....[254]....
        /*d038*/ 	.word	0x0003c1f0


	//   ....[255]....
        /*d03c*/ 	.word	0x0003c200


	//   ....[0]....
        /*d040*/ 	.word	0x0003c210


	//   ....[1]....
        /*d044*/ 	.word	0x0003c230


	//   ....[2]....
        /*d048*/ 	.word	0x0003c240


	//   ....[3]....
        /*d04c*/ 	.word	0x0003c250


	//   ....[4]....
        /*d050*/ 	.word	0x0003c260


	//   ....[5]....
        /*d054*/ 	.word	0x0003c290


	//   ....[6]....
        /*d058*/ 	.word	0x0003c2a0


	//   ....[7]....
        /*d05c*/ 	.word	0x0003c2b0


	//   ....[8]....
        /*d060*/ 	.word	0x0003c2c0


	//   ....[9]....
        /*d064*/ 	.word	0x0003c2f0


	//   ....[10]....
        /*d068*/ 	.word	0x0003c300


	//   ....[11]....
        /*d06c*/ 	.word	0x0003c310


	//   ....[12]....
        /*d070*/ 	.word	0x0003c320


	//   ....[13]....
        /*d074*/ 	.word	0x0003c350


	//   ....[14]....
        /*d078*/ 	.word	0x0003c360


	//   ....[15]....
        /*d07c*/ 	.word	0x0003c370


	//   ....[16]....
        /*d080*/ 	.word	0x0003c380


	//   ....[17]....
        /*d084*/ 	.word	0x0003c3b0


	//   ....[18]....
        /*d088*/ 	.word	0x0003c3c0


	//   ....[19]....
        /*d08c*/ 	.word	0x0003c3d0


	//   ....[20]....
        /*d090*/ 	.word	0x0003c3e0


	//   ....[21]....
        /*d094*/ 	.word	0x0003c410


	//   ....[22]....
        /*d098*/ 	.word	0x0003c420


	//   ....[23]....
        /*d09c*/ 	.word	0x0003c430


	//   ....[24]....
        /*d0a0*/ 	.word	0x0003c440


	//   ....[25]....
        /*d0a4*/ 	.word	0x0003c470


	//   ....[26]....
        /*d0a8*/ 	.word	0x0003c480


	//   ....[27]....
        /*d0ac*/ 	.word	0x0003c490


	//   ....[28]....
        /*d0b0*/ 	.word	0x0003c4a0


	//   ....[29]....
        /*d0b4*/ 	.word	0x0003c4d0


	//   ....[30]....
        /*d0b8*/ 	.word	0x0003c4e0


	//   ....[31]....
        /*d0bc*/ 	.word	0x0003c4f0


	//   ....[32]....
        /*d0c0*/ 	.word	0x0003c500


	//   ....[33]....
        /*d0c4*/ 	.word	0x0003c530


	//   ....[34]....
        /*d0c8*/ 	.word	0x0003c540


	//   ....[35]....
        /*d0cc*/ 	.word	0x0003c550


	//   ....[36]....
        /*d0d0*/ 	.word	0x0003c560


	//   ....[37]....
        /*d0d4*/ 	.word	0x0003c590


	//   ....[38]....
        /*d0d8*/ 	.word	0x0003c5a0


	//   ....[39]....
        /*d0dc*/ 	.word	0x0003c5b0


	//   ....[40]....
        /*d0e0*/ 	.word	0x0003c5c0


	//   ....[41]....
        /*d0e4*/ 	.word	0x0003c5f0


	//   ....[42]....
        /*d0e8*/ 	.word	0x0003c600


	//   ....[43]....
        /*d0ec*/ 	.word	0x0003c610


	//   ....[44]....
        /*d0f0*/ 	.word	0x0003c620


	//   ....[45]....
        /*d0f4*/ 	.word	0x0003c650


	//   ....[46]....
        /*d0f8*/ 	.word	0x0003c660


	//   ....[47]....
        /*d0fc*/ 	.word	0x0003c670


	//   ....[48]....
        /*d100*/ 	.word	0x0003c680


	//   ....[49]....
        /*d104*/ 	.word	0x0003c6b0


	//   ....[50]....
        /*d108*/ 	.word	0x0003c6c0


	//   ....[51]....
        /*d10c*/ 	.word	0x0003c6d0


	//   ....[52]....
        /*d110*/ 	.word	0x0003c6e0


	//   ....[53]....
        /*d114*/ 	.word	0x0003c710


	//   ....[54]....
        /*d118*/ 	.word	0x0003c720


	//   ....[55]....
        /*d11c*/ 	.word	0x0003c730


	//   ....[56]....
        /*d120*/ 	.word	0x0003c740


	//   ....[57]....
        /*d124*/ 	.word	0x0003c770


	//   ....[58]....
        /*d128*/ 	.word	0x0003c780


	//   ....[59]....
        /*d12c*/ 	.word	0x0003c790


	//   ....[60]....
        /*d130*/ 	.word	0x0003c7a0


	//   ....[61]....
        /*d134*/ 	.word	0x0003c7d0


	//   ....[62]....
        /*d138*/ 	.word	0x0003c7e0


	//   ....[63]....
        /*d13c*/ 	.word	0x0003c7f0


	//   ....[64]....
        /*d140*/ 	.word	0x0003c800


	//   ....[65]....
        /*d144*/ 	.word	0x0003c830


	//   ....[66]....
        /*d148*/ 	.word	0x0003c840


	//   ....[67]....
        /*d14c*/ 	.word	0x0003c850


	//   ....[68]....
        /*d150*/ 	.word	0x0003c860


	//   ....[69]....
        /*d154*/ 	.word	0x0003c890


	//   ....[70]....
        /*d158*/ 	.word	0x0003c8a0


	//   ....[71]....
        /*d15c*/ 	.word	0x0003c8b0


	//   ....[72]....
        /*d160*/ 	.word	0x0003c8c0


	//   ....[73]....
        /*d164*/ 	.word	0x0003c8f0


	//   ....[74]....
        /*d168*/ 	.word	0x0003c900


	//   ....[75]....
        /*d16c*/ 	.word	0x0003c910


	//   ....[76]....
        /*d170*/ 	.word	0x0003c920


	//   ....[77]....
        /*d174*/ 	.word	0x0003c950


	//   ....[78]....
        /*d178*/ 	.word	0x0003c960


	//   ....[79]....
        /*d17c*/ 	.word	0x0003c970


	//   ....[80]....
        /*d180*/ 	.word	0x0003c980


	//   ....[81]....
        /*d184*/ 	.word	0x0003c9b0


	//   ....[82]....
        /*d188*/ 	.word	0x0003c9c0


	//   ....[83]....
        /*d18c*/ 	.word	0x0003c9d0


	//   ....[84]....
        /*d190*/ 	.word	0x0003c9e0


	//   ....[85]....
        /*d194*/ 	.word	0x0003ca10


	//   ....[86]....
        /*d198*/ 	.word	0x0003ca20


	//   ....[87]....
        /*d19c*/ 	.word	0x0003ca30


	//   ....[88]....
        /*d1a0*/ 	.word	0x0003ca40


	//   ....[89]....
        /*d1a4*/ 	.word	0x0003ca70


	//   ....[90]....
        /*d1a8*/ 	.word	0x0003ca80


	//   ....[91]....
        /*d1ac*/ 	.word	0x0003ca90


	//   ....[92]....
        /*d1b0*/ 	.word	0x0003caa0


	//   ....[93]....
        /*d1b4*/ 	.word	0x0003cad0


	//   ....[94]....
        /*d1b8*/ 	.word	0x0003cae0


	//   ....[95]....
        /*d1bc*/ 	.word	0x0003caf0


	//   ....[96]....
        /*d1c0*/ 	.word	0x0003cb00


	//   ....[97]....
        /*d1c4*/ 	.word	0x0003cb30


	//   ....[98]....
        /*d1c8*/ 	.word	0x0003cb40


	//   ....[99]....
        /*d1cc*/ 	.word	0x0003cb50


	//   ....[100]....
        /*d1d0*/ 	.word	0x0003cb60


	//   ....[101]....
        /*d1d4*/ 	.word	0x0003cb90


	//   ....[102]....
        /*d1d8*/ 	.word	0x0003cba0


	//   ....[103]....
        /*d1dc*/ 	.word	0x0003cbb0


	//   ....[104]....
        /*d1e0*/ 	.word	0x0003cbc0


	//   ....[105]....
        /*d1e4*/ 	.word	0x0003cbf0


	//   ....[106]....
        /*d1e8*/ 	.word	0x0003cc00


	//   ....[107]....
        /*d1ec*/ 	.word	0x0003cc10


	//   ....[108]....
        /*d1f0*/ 	.word	0x0003cc20


	//   ....[109]....
        /*d1f4*/ 	.word	0x0003cc50


	//   ....[110]....
        /*d1f8*/ 	.word	0x0003cc60


	//   ....[111]....
        /*d1fc*/ 	.word	0x0003cc70


	//   ....[112]....
        /*d200*/ 	.word	0x0003cc80


	//   ....[113]....
        /*d204*/ 	.word	0x0003ccb0


	//   ....[114]....
        /*d208*/ 	.word	0x0003ccc0


	//   ....[115]....
        /*d20c*/ 	.word	0x0003ccd0


	//   ....[116]....
        /*d210*/ 	.word	0x0003cce0


	//   ....[117]....
        /*d214*/ 	.word	0x0003cd10


	//   ....[118]....
        /*d218*/ 	.word	0x0003cd20


	//   ....[119]....
        /*d21c*/ 	.word	0x0003cd30


	//   ....[120]....
        /*d220*/ 	.word	0x0003cd40


	//   ....[121]....
        /*d224*/ 	.word	0x0003cd70


	//   ....[122]....
        /*d228*/ 	.word	0x0003cd80


	//   ....[123]....
        /*d22c*/ 	.word	0x0003cd90


	//   ....[124]....
        /*d230*/ 	.word	0x0003cda0


	//   ....[125]....
        /*d234*/ 	.word	0x0003cdd0


	//   ....[126]....
        /*d238*/ 	.word	0x0003cde0


	//   ....[127]....
        /*d23c*/ 	.word	0x0003cdf0


	//   ....[128]....
        /*d240*/ 	.word	0x0003ce00


	//   ....[129]....
        /*d244*/ 	.word	0x0003ce30


	//   ....[130]....
        /*d248*/ 	.word	0x0003ce40


	//   ....[131]....
        /*d24c*/ 	.word	0x0003ce50


	//   ....[132]....
        /*d250*/ 	.word	0x0003ce60


	//   ....[133]....
        /*d254*/ 	.word	0x0003ce90


	//   ....[134]....
        /*d258*/ 	.word	0x0003cea0


	//   ....[135]....
        /*d25c*/ 	.word	0x0003ceb0


	//   ....[136]....
        /*d260*/ 	.word	0x0003cec0


	//   ....[137]....
        /*d264*/ 	.word	0x0003cef0


	//   ....[138]....
        /*d268*/ 	.word	0x0003cf00


	//   ....[139]....
        /*d26c*/ 	.word	0x0003cf10


	//   ....[140]....
        /*d270*/ 	.word	0x0003cf20


	//   ....[141]....
        /*d274*/ 	.word	0x0003cf50


	//   ....[142]....
        /*d278*/ 	.word	0x0003cf60


	//   ....[143]....
        /*d27c*/ 	.word	0x0003cf70


	//   ....[144]....
        /*d280*/ 	.word	0x0003cf80


	//   ....[145]....
        /*d284*/ 	.word	0x0003cfb0


	//   ....[146]....
        /*d288*/ 	.word	0x0003cfc0


	//   ....[147]....
        /*d28c*/ 	.word	0x0003cfd0


	//   ....[148]....
        /*d290*/ 	.word	0x0003cfe0


	//   ....[149]....
        /*d294*/ 	.word	0x0003d010


	//   ....[150]....
        /*d298*/ 	.word	0x0003d020


	//   ....[151]....
        /*d29c*/ 	.word	0x0003d030


	//   ....[152]....
        /*d2a0*/ 	.word	0x0003d040


	//   ....[153]....
        /*d2a4*/ 	.word	0x0003d070


	//   ....[154]....
        /*d2a8*/ 	.word	0x0003d080


	//   ....[155]....
        /*d2ac*/ 	.word	0x0003d090


	//   ....[156]....
        /*d2b0*/ 	.word	0x0003d0a0


	//   ....[157]....
        /*d2b4*/ 	.word	0x0003d0d0


	//   ....[158]....
        /*d2b8*/ 	.word	0x0003d0e0


	//   ....[159]....
        /*d2bc*/ 	.word	0x0003d0f0


	//   ....[160]....
        /*d2c0*/ 	.word	0x0003d100


	//   ....[161]....
        /*d2c4*/ 	.word	0x0003d130


	//   ....[162]....
        /*d2c8*/ 	.word	0x0003d140


	//   ....[163]....
        /*d2cc*/ 	.word	0x0003d150


	//   ....[164]....
        /*d2d0*/ 	.word	0x0003d160


	//   ....[165]....
        /*d2d4*/ 	.word	0x0003d190


	//   ....[166]....
        /*d2d8*/ 	.word	0x0003d1a0


	//   ....[167]....
        /*d2dc*/ 	.word	0x0003d1b0


	//   ....[168]....
        /*d2e0*/ 	.word	0x0003d1c0


	//   ....[169]....
        /*d2e4*/ 	.word	0x0003d1f0


	//   ....[170]....
        /*d2e8*/ 	.word	0x0003d200


	//   ....[171]....
        /*d2ec*/ 	.word	0x0003d210


	//   ....[172]....
        /*d2f0*/ 	.word	0x0003d220


	//   ....[173]....
        /*d2f4*/ 	.word	0x0003d250


	//   ....[174]....
        /*d2f8*/ 	.word	0x0003d260


	//   ....[175]....
        /*d2fc*/ 	.word	0x0003d270


	//   ....[176]....
        /*d300*/ 	.word	0x0003d280


	//   ....[177]....
        /*d304*/ 	.word	0x0003d2b0


	//   ....[178]....
        /*d308*/ 	.word	0x0003d2c0


	//   ....[179]....
        /*d30c*/ 	.word	0x0003d2d0


	//   ....[180]....
        /*d310*/ 	.word	0x0003d2e0


	//   ....[181]....
        /*d314*/ 	.word	0x0003d310


	//   ....[182]....
        /*d318*/ 	.word	0x0003d320


	//   ....[183]....
        /*d31c*/ 	.word	0x0003d330


	//   ....[184]....
        /*d320*/ 	.word	0x0003d340


	//   ....[185]....
        /*d324*/ 	.word	0x0003d370


	//   ....[186]....
        /*d328*/ 	.word	0x0003d380


	//   ....[187]....
        /*d32c*/ 	.word	0x0003d390


	//   ....[188]....
        /*d330*/ 	.word	0x0003d3a0


	//   ....[189]....
        /*d334*/ 	.word	0x0003d3d0


	//   ....[190]....
        /*d338*/ 	.word	0x0003d3e0


	//   ....[191]....
        /*d33c*/ 	.word	0x0003d3f0


	//   ....[192]....
        /*d340*/ 	.word	0x0003d400


	//   ....[193]....
        /*d344*/ 	.word	0x0003d430


	//   ....[194]....
        /*d348*/ 	.word	0x0003d440


	//   ....[195]....
        /*d34c*/ 	.word	0x0003d450


	//   ....[196]....
        /*d350*/ 	.word	0x0003d460


	//   ....[197]....
        /*d354*/ 	.word	0x0003d490


	//   ....[198]....
        /*d358*/ 	.word	0x0003d4a0


	//   ....[199]....
        /*d35c*/ 	.word	0x0003d4b0


	//   ....[200]....
        /*d360*/ 	.word	0x0003d4c0


	//   ....[201]....
        /*d364*/ 	.word	0x0003d4f0


	//   ....[202]....
        /*d368*/ 	.word	0x0003d500


	//   ....[203]....
        /*d36c*/ 	.word	0x0003d510


	//   ....[204]....
        /*d370*/ 	.word	0x0003d520


	//   ....[205]....
        /*d374*/ 	.word	0x0003d550


	//   ....[206]....
        /*d378*/ 	.word	0x0003d560


	//   ....[207]....
        /*d37c*/ 	.word	0x0003d570


	//   ....[208]....
        /*d380*/ 	.word	0x0003d580


	//   ....[209]....
        /*d384*/ 	.word	0x0003d5b0


	//   ....[210]....
        /*d388*/ 	.word	0x0003d5c0


	//   ....[211]....
        /*d38c*/ 	.word	0x0003d5d0


	//   ....[212]....
        /*d390*/ 	.word	0x0003d5e0


	//   ....[213]....
        /*d394*/ 	.word	0x0003d610


	//   ....[214]....
        /*d398*/ 	.word	0x0003d620


	//   ....[215]....
        /*d39c*/ 	.word	0x0003d630


	//   ....[216]....
        /*d3a0*/ 	.word	0x0003d640


	//   ....[217]....
        /*d3a4*/ 	.word	0x0003d670


	//   ....[218]....
        /*d3a8*/ 	.word	0x0003d680


	//   ....[219]....
        /*d3ac*/ 	.word	0x0003d690


	//   ....[220]....
        /*d3b0*/ 	.word	0x0003d6a0


	//   ....[221]....
        /*d3b4*/ 	.word	0x0003d6d0


	//   ....[222]....
        /*d3b8*/ 	.word	0x0003d6e0


	//   ....[223]....
        /*d3bc*/ 	.word	0x0003d6f0


	//   ....[224]....
        /*d3c0*/ 	.word	0x0003d700


	//   ....[225]....
        /*d3c4*/ 	.word	0x0003d730


	//   ....[226]....
        /*d3c8*/ 	.word	0x0003d740


	//   ....[227]....
        /*d3cc*/ 	.word	0x0003d750


	//   ....[228]....
        /*d3d0*/ 	.word	0x0003d760


	//   ....[229]....
        /*d3d4*/ 	.word	0x0003d790


	//   ....[230]....
        /*d3d8*/ 	.word	0x0003d7a0


	//   ....[231]....
        /*d3dc*/ 	.word	0x0003d7b0


	//   ....[232]....
        /*d3e0*/ 	.word	0x0003d7c0


	//   ....[233]....
        /*d3e4*/ 	.word	0x0003d7f0


	//   ....[234]....
        /*d3e8*/ 	.word	0x0003d800


	//   ....[235]....
        /*d3ec*/ 	.word	0x0003d810


	//   ....[236]....
        /*d3f0*/ 	.word	0x0003d820


	//   ....[237]....
        /*d3f4*/ 	.word	0x0003d850


	//   ....[238]....
        /*d3f8*/ 	.word	0x0003d860


	//   ....[239]....
        /*d3fc*/ 	.word	0x0003d870


	//   ....[240]....
        /*d400*/ 	.word	0x0003d880


	//   ....[241]....
        /*d404*/ 	.word	0x0003d8b0


	//   ....[242]....
        /*d408*/ 	.word	0x0003d8c0


	//   ....[243]....
        /*d40c*/ 	.word	0x0003d8d0


	//   ....[244]....
        /*d410*/ 	.word	0x0003d8e0


	//   ....[245]....
        /*d414*/ 	.word	0x0003d910


	//   ....[246]....
        /*d418*/ 	.word	0x0003d920


	//   ....[247]....
        /*d41c*/ 	.word	0x0003d930


	//   ....[248]....
        /*d420*/ 	.word	0x0003d940


	//   ....[249]....
        /*d424*/ 	.word	0x0003d970


	//   ....[250]....
        /*d428*/ 	.word	0x0003d980


	//   ....[251]....
        /*d42c*/ 	.word	0x0003d990


	//   ....[252]....
        /*d430*/ 	.word	0x0003d9a0


	//   ....[253]....
        /*d434*/ 	.word	0x0003d9d0


	//   ....[254]....
        /*d438*/ 	.word	0x0003d9e0


	//   ....[255]....
        /*d43c*/ 	.word	0x0003d9f0


	//   ....[0]....
        /*d440*/ 	.word	0x0003da00


	//   ....[1]....
        /*d444*/ 	.word	0x0003da30


	//   ....[2]....
        /*d448*/ 	.word	0x0003da40


	//   ....[3]....
        /*d44c*/ 	.word	0x0003da50


	//   ....[4]....
        /*d450*/ 	.word	0x0003da60


	//   ....[5]....
        /*d454*/ 	.word	0x0003da90


	//   ....[6]....
        /*d458*/ 	.word	0x0003daa0


	//   ....[7]....
        /*d45c*/ 	.word	0x0003dab0


	//   ....[8]....
        /*d460*/ 	.word	0x0003dac0


	//   ....[9]....
        /*d464*/ 	.word	0x0003daf0


	//   ....[10]....
        /*d468*/ 	.word	0x0003db00


	//   ....[11]....
        /*d46c*/ 	.word	0x0003db10


	//   ....[12]....
        /*d470*/ 	.word	0x0003db20


	//   ....[13]....
        /*d474*/ 	.word	0x0003db50


	//   ....[14]....
        /*d478*/ 	.word	0x0003db60


	//   ....[15]....
        /*d47c*/ 	.word	0x0003db70


	//   ....[16]....
        /*d480*/ 	.word	0x0003db80


	//   ....[17]....
        /*d484*/ 	.word	0x0003dbb0


	//   ....[18]....
        /*d488*/ 	.word	0x0003dbc0


	//   ....[19]....
        /*d48c*/ 	.word	0x0003dbd0


	//   ....[20]....
        /*d490*/ 	.word	0x0003dbe0


	//   ....[21]....
        /*d494*/ 	.word	0x0003dc10


	//   ....[22]....
        /*d498*/ 	.word	0x0003dc20


	//   ....[23]....
        /*d49c*/ 	.word	0x0003dc30


	//   ....[24]....
        /*d4a0*/ 	.word	0x0003dc40


	//   ....[25]....
        /*d4a4*/ 	.word	0x0003dc70


	//   ....[26]....
        /*d4a8*/ 	.word	0x0003dc80


	//   ....[27]....
        /*d4ac*/ 	.word	0x0003dc90


	//   ....[28]....
        /*d4b0*/ 	.word	0x0003dca0


	//   ....[29]....
        /*d4b4*/ 	.word	0x0003dcd0


	//   ....[30]....
        /*d4b8*/ 	.word	0x0003dce0


	//   ....[31]....
        /*d4bc*/ 	.word	0x0003dcf0


	//   ....[32]....
        /*d4c0*/ 	.word	0x0003dd00


	//   ....[33]....
        /*d4c4*/ 	.word	0x0003dd30


	//   ....[34]....
        /*d4c8*/ 	.word	0x0003dd40


	//   ....[35]....
        /*d4cc*/ 	.word	0x0003dd50


	//   ....[36]....
        /*d4d0*/ 	.word	0x0003dd60


	//   ....[37]....
        /*d4d4*/ 	.word	0x0003dd90


	//   ....[38]....
        /*d4d8*/ 	.word	0x0003dda0


	//   ....[39]....
        /*d4dc*/ 	.word	0x0003ddb0


	//   ....[40]....
        /*d4e0*/ 	.word	0x0003ddc0


	//   ....[41]....
        /*d4e4*/ 	.word	0x0003ddf0


	//   ....[42]....
        /*d4e8*/ 	.word	0x0003de00


	//   ....[43]....
        /*d4ec*/ 	.word	0x0003de10


	//   ....[44]....
        /*d4f0*/ 	.word	0x0003de20


	//   ....[45]....
        /*d4f4*/ 	.word	0x0003de50


	//   ....[46]....
        /*d4f8*/ 	.word	0x0003de60


	//   ....[47]....
        /*d4fc*/ 	.word	0x0003de70


	//   ....[48]....
        /*d500*/ 	.word	0x0003de80


	//   ....[49]....
        /*d504*/ 	.word	0x0003deb0


	//   ....[50]....
        /*d508*/ 	.word	0x0003dec0


	//   ....[51]....
        /*d50c*/ 	.word	0x0003ded0


	//   ....[52]....
        /*d510*/ 	.word	0x0003dee0


	//   ....[53]....
        /*d514*/ 	.word	0x0003df10


	//   ....[54]....
        /*d518*/ 	.word	0x0003df20


	//   ....[55]....
        /*d51c*/ 	.word	0x0003df30


	//   ....[56]....
        /*d520*/ 	.word	0x0003df40


	//   ....[57]....
        /*d524*/ 	.word	0x0003df70


	//   ....[58]....
        /*d528*/ 	.word	0x0003df80


	//   ....[59]....
        /*d52c*/ 	.word	0x0003df90


	//   ....[60]....
        /*d530*/ 	.word	0x0003dfa0


	//   ....[61]....
        /*d534*/ 	.word	0x0003dfd0


	//   ....[62]....
        /*d538*/ 	.word	0x0003dfe0


	//   ....[63]....
        /*d53c*/ 	.word	0x0003dff0


	//   ....[64]....
        /*d540*/ 	.word	0x0003e000


	//   ....[65]....
        /*d544*/ 	.word	0x0003e030


	//   ....[66]....
        /*d548*/ 	.word	0x0003e040


	//   ....[67]....
        /*d54c*/ 	.word	0x0003e050


	//   ....[68]....
        /*d550*/ 	.word	0x0003e060


	//   ....[69]....
        /*d554*/ 	.word	0x0003e090


	//   ....[70]....
        /*d558*/ 	.word	0x0003e0a0


	//   ....[71]....
        /*d55c*/ 	.word	0x0003e0b0


	//   ....[72]....
        /*d560*/ 	.word	0x0003e0c0


	//   ....[73]....
        /*d564*/ 	.word	0x0003e0f0


	//   ....[74]....
        /*d568*/ 	.word	0x0003e100


	//   ....[75]....
        /*d56c*/ 	.word	0x0003e110


	//   ....[76]....
        /*d570*/ 	.word	0x0003e120


	//   ....[77]....
        /*d574*/ 	.word	0x0003e150


	//   ....[78]....
        /*d578*/ 	.word	0x0003e160


	//   ....[79]....
        /*d57c*/ 	.word	0x0003e170


	//   ....[80]....
        /*d580*/ 	.word	0x0003e180


	//   ....[81]....
        /*d584*/ 	.word	0x0003e1b0


	//   ....[82]....
        /*d588*/ 	.word	0x0003e1c0


	//   ....[83]....
        /*d58c*/ 	.word	0x0003e1d0


	//   ....[84]....
        /*d590*/ 	.word	0x0003e1e0


	//   ....[85]....
        /*d594*/ 	.word	0x0003e210


	//   ....[86]....
        /*d598*/ 	.word	0x0003e220


	//   ....[87]....
        /*d59c*/ 	.word	0x0003e230


	//   ....[88]....
        /*d5a0*/ 	.word	0x0003e240


	//   ....[89]....
        /*d5a4*/ 	.word	0x0003e270


	//   ....[90]....
        /*d5a8*/ 	.word	0x0003e280


	//   ....[91]....
        /*d5ac*/ 	.word	0x0003e290


	//   ....[92]....
        /*d5b0*/ 	.word	0x0003e2a0


	//   ....[93]....
        /*d5b4*/ 	.word	0x0003e2d0


	//   ....[94]....
        /*d5b8*/ 	.word	0x0003e2e0


	//   ....[95]....
        /*d5bc*/ 	.word	0x0003e2f0


	//   ....[96]....
        /*d5c0*/ 	.word	0x0003e300


	//   ....[97]....
        /*d5c4*/ 	.word	0x0003e330


	//   ....[98]....
        /*d5c8*/ 	.word	0x0003e340


	//   ....[99]....
        /*d5cc*/ 	.word	0x0003e350


	//   ....[100]....
        /*d5d0*/ 	.word	0x0003e360


	//   ....[101]....
        /*d5d4*/ 	.word	0x0003e390


	//   ....[102]....
        /*d5d8*/ 	.word	0x0003e3a0


	//   ....[103]....
        /*d5dc*/ 	.word	0x0003e3b0


	//   ....[104]....
        /*d5e0*/ 	.word	0x0003e3c0


	//   ....[105]....
        /*d5e4*/ 	.word	0x0003e3f0


	//   ....[106]....
        /*d5e8*/ 	.word	0x0003e400


	//   ....[107]....
        /*d5ec*/ 	.word	0x0003e410


	//   ....[108]....
        /*d5f0*/ 	.word	0x0003e420


	//   ....[109]....
        /*d5f4*/ 	.word	0x0003e450


	//   ....[110]....
        /*d5f8*/ 	.word	0x0003e460


	//   ....[111]....
        /*d5fc*/ 	.word	0x0003e470


	//   ....[112]....
        /*d600*/ 	.word	0x0003e480


	//   ....[113]....
        /*d604*/ 	.word	0x0003e4b0


	//   ....[114]....
        /*d608*/ 	.word	0x0003e4c0


	//   ....[115]....
        /*d60c*/ 	.word	0x0003e4d0


	//   ....[116]....
        /*d610*/ 	.word	0x0003e4e0


	//   ....[117]....
        /*d614*/ 	.word	0x0003e510


	//   ....[118]....
        /*d618*/ 	.word	0x0003e520


	//   ....[119]....
        /*d61c*/ 	.word	0x0003e530


	//   ....[120]....
        /*d620*/ 	.word	0x0003e540


	//   ....[121]....
        /*d624*/ 	.word	0x0003e570


	//   ....[122]....
        /*d628*/ 	.word	0x0003e580


	//   ....[123]....
        /*d62c*/ 	.word	0x0003e590


	//   ....[124]....
        /*d630*/ 	.word	0x0003e5a0


	//   ....[125]....
        /*d634*/ 	.word	0x0003e5d0


	//   ....[126]....
        /*d638*/ 	.word	0x0003e5e0


	//   ....[127]....
        /*d63c*/ 	.word	0x0003e5f0


	//   ....[128]....
        /*d640*/ 	.word	0x0003e600


	//   ....[129]....
        /*d644*/ 	.word	0x0003e630


	//   ....[130]....
        /*d648*/ 	.word	0x0003e640


	//   ....[131]....
        /*d64c*/ 	.word	0x0003e650


	//   ....[132]....
        /*d650*/ 	.word	0x0003e660


	//   ....[133]....
        /*d654*/ 	.word	0x0003e690


	//   ....[134]....
        /*d658*/ 	.word	0x0003e6a0


	//   ....[135]....
        /*d65c*/ 	.word	0x0003e6b0


	//   ....[136]....
        /*d660*/ 	.word	0x0003e6c0


	//   ....[137]....
        /*d664*/ 	.word	0x0003e6f0


	//   ....[138]....
        /*d668*/ 	.word	0x0003e700


	//   ....[139]....
        /*d66c*/ 	.word	0x0003e710


	//   ....[140]....
        /*d670*/ 	.word	0x0003e720


	//   ....[141]....
        /*d674*/ 	.word	0x0003e750


	//   ....[142]....
        /*d678*/ 	.word	0x0003e760


	//   ....[143]....
        /*d67c*/ 	.word	0x0003e770


	//   ....[144]....
        /*d680*/ 	.word	0x0003e780


	//   ....[145]....
        /*d684*/ 	.word	0x0003e7b0


	//   ....[146]....
        /*d688*/ 	.word	0x0003e7c0


	//   ....[147]....
        /*d68c*/ 	.word	0x0003e7d0


	//   ....[148]....
        /*d690*/ 	.word	0x0003e7e0


	//   ....[149]....
        /*d694*/ 	.word	0x0003e810


	//   ....[150]....
        /*d698*/ 	.word	0x0003e820


	//   ....[151]....
        /*d69c*/ 	.word	0x0003e830


	//   ....[152]....
        /*d6a0*/ 	.word	0x0003e840


	//   ....[153]....
        /*d6a4*/ 	.word	0x0003e870


	//   ....[154]....
        /*d6a8*/ 	.word	0x0003e880


	//   ....[155]....
        /*d6ac*/ 	.word	0x0003e890


	//   ....[156]....
        /*d6b0*/ 	.word	0x0003e8a0


	//   ....[157]....
        /*d6b4*/ 	.word	0x0003e8d0


	//   ....[158]....
        /*d6b8*/ 	.word	0x0003e8e0


	//   ....[159]....
        /*d6bc*/ 	.word	0x0003e8f0


	//   ....[160]....
        /*d6c0*/ 	.word	0x0003e900


	//   ....[161]....
        /*d6c4*/ 	.word	0x0003e930


	//   ....[162]....
        /*d6c8*/ 	.word	0x0003e940


	//   ....[163]....
        /*d6cc*/ 	.word	0x0003e950


	//   ....[164]....
        /*d6d0*/ 	.word	0x0003e960


	//   ....[165]....
        /*d6d4*/ 	.word	0x0003e990


	//   ....[166]....
        /*d6d8*/ 	.word	0x0003e9a0


	//   ....[167]....
        /*d6dc*/ 	.word	0x0003e9b0


	//   ....[168]....
        /*d6e0*/ 	.word	0x0003e9c0


	//   ....[169]....
        /*d6e4*/ 	.word	0x0003e9f0


	//   ....[170]....
        /*d6e8*/ 	.word	0x0003ea00


	//   ....[171]....
        /*d6ec*/ 	.word	0x0003ea10


	//   ....[172]....
        /*d6f0*/ 	.word	0x0003ea20


	//   ....[173]....
        /*d6f4*/ 	.word	0x0003ea50


	//   ....[174]....
        /*d6f8*/ 	.word	0x0003ea60


	//   ....[175]....
        /*d6fc*/ 	.word	0x0003ea70


	//   ....[176]....
        /*d700*/ 	.word	0x0003ea80


	//   ....[177]....
        /*d704*/ 	.word	0x0003eab0


	//   ....[178]....
        /*d708*/ 	.word	0x0003eac0


	//   ....[179]....
        /*d70c*/ 	.word	0x0003ead0


	//   ....[180]....
        /*d710*/ 	.word	0x0003eae0


	//   ....[181]....
        /*d714*/ 	.word	0x0003eb10


	//   ....[182]....
        /*d718*/ 	.word	0x0003eb20


	//   ....[183]....
        /*d71c*/ 	.word	0x0003eb30


	//   ....[184]....
        /*d720*/ 	.word	0x0003eb40


	//   ....[185]....
        /*d724*/ 	.word	0x0003eb70


	//   ....[186]....
        /*d728*/ 	.word	0x0003eb80


	//   ....[187]....
        /*d72c*/ 	.word	0x0003eb90


	//   ....[188]....
        /*d730*/ 	.word	0x0003eba0


	//   ....[189]....
        /*d734*/ 	.word	0x0003ebd0


	//   ....[190]....
        /*d738*/ 	.word	0x0003ebe0


	//   ....[191]....
        /*d73c*/ 	.word	0x0003ebf0


	//   ....[192]....
        /*d740*/ 	.word	0x0003ec00


	//   ....[193]....
        /*d744*/ 	.word	0x0003ec30


	//   ....[194]....
        /*d748*/ 	.word	0x0003ec40


	//   ....[195]....
        /*d74c*/ 	.word	0x0003ec50


	//   ....[196]....
        /*d750*/ 	.word	0x0003ec60


	//   ....[197]....
        /*d754*/ 	.word	0x0003ec90


	//   ....[198]....
        /*d758*/ 	.word	0x0003eca0


	//   ....[199]....
        /*d75c*/ 	.word	0x0003ecb0


	//   ....[200]....
        /*d760*/ 	.word	0x0003ecc0


	//   ....[201]....
        /*d764*/ 	.word	0x0003ecf0


	//   ....[202]....
        /*d768*/ 	.word	0x0003ed00


	//   ....[203]....
        /*d76c*/ 	.word	0x0003ed10


	//   ....[204]....
        /*d770*/ 	.word	0x0003ed20


	//   ....[205]....
        /*d774*/ 	.word	0x0003ed50


	//   ....[206]....
        /*d778*/ 	.word	0x0003ed60


	//   ....[207]....
        /*d77c*/ 	.word	0x0003ed70


	//   ....[208]....
        /*d780*/ 	.word	0x0003ed80


	//   ....[209]....
        /*d784*/ 	.word	0x0003edb0


	//   ....[210]....
        /*d788*/ 	.word	0x0003edc0


	//   ....[211]....
        /*d78c*/ 	.word	0x0003edd0


	//   ....[212]....
        /*d790*/ 	.word	0x0003ede0


	//   ....[213]....
        /*d794*/ 	.word	0x0003ee10


	//   ....[214]....
        /*d798*/ 	.word	0x0003ee20


	//   ....[215]....
        /*d79c*/ 	.word	0x0003ee30


	//   ....[216]....
        /*d7a0*/ 	.word	0x0003ee40


	//   ....[217]....
        /*d7a4*/ 	.word	0x0003ee70


	//   ....[218]....
        /*d7a8*/ 	.word	0x0003ee80


	//   ....[219]....
        /*d7ac*/ 	.word	0x0003ee90


	//   ....[220]....
        /*d7b0*/ 	.word	0x0003eea0


	//   ....[221]....
        /*d7b4*/ 	.word	0x0003eed0


	//   ....[222]....
        /*d7b8*/ 	.word	0x0003eee0


	//   ....[223]....
        /*d7bc*/ 	.word	0x0003eef0


	//   ....[224]....
        /*d7c0*/ 	.word	0x0003ef00


	//   ....[225]....
        /*d7c4*/ 	.word	0x0003ef30


	//   ....[226]....
        /*d7c8*/ 	.word	0x0003ef40


	//   ....[227]....
        /*d7cc*/ 	.word	0x0003ef50


	//   ....[228]....
        /*d7d0*/ 	.word	0x0003ef60


	//   ....[229]....
        /*d7d4*/ 	.word	0x0003ef90


	//   ....[230]....
        /*d7d8*/ 	.word	0x0003efa0


	//   ....[231]....
        /*d7dc*/ 	.word	0x0003efb0


	//   ....[232]....
        /*d7e0*/ 	.word	0x0003efc0


	//   ....[233]....
        /*d7e4*/ 	.word	0x0003eff0


	//   ....[234]....
        /*d7e8*/ 	.word	0x0003f000


	//   ....[235]....
        /*d7ec*/ 	.word	0x0003f010


	//   ....[236]....
        /*d7f0*/ 	.word	0x0003f020


	//   ....[237]....
        /*d7f4*/ 	.word	0x0003f050


	//   ....[238]....
        /*d7f8*/ 	.word	0x0003f060


	//   ....[239]....
        /*d7fc*/ 	.word	0x0003f070


	//   ....[240]....
        /*d800*/ 	.word	0x0003f080


	//   ....[241]....
        /*d804*/ 	.word	0x0003f0b0


	//   ....[242]....
        /*d808*/ 	.word	0x0003f0c0


	//   ....[243]....
        /*d80c*/ 	.word	0x0003f0d0


	//   ....[244]....
        /*d810*/ 	.word	0x0003f0e0


	//   ....[245]....
        /*d814*/ 	.word	0x0003f110


	//   ....[246]....
        /*d818*/ 	.word	0x0003f120


	//   ....[247]....
        /*d81c*/ 	.word	0x0003f130


	//   ....[248]....
        /*d820*/ 	.word	0x0003f140


	//   ....[249]....
        /*d824*/ 	.word	0x0003f170


	//   ....[250]....
        /*d828*/ 	.word	0x0003f180


	//   ....[251]....
        /*d82c*/ 	.word	0x0003f190


	//   ....[252]....
        /*d830*/ 	.word	0x0003f1a0


	//   ....[253]....
        /*d834*/ 	.word	0x0003f1e0


	//   ....[254]....
        /*d838*/ 	.word	0x00042220


	//   ....[255]....
        /*d83c*/ 	.word	0x00042230


	//   ....[0]....
        /*d840*/ 	.word	0x00042240


	//   ....[1]....
        /*d844*/ 	.word	0x00042260


	//   ....[2]....
        /*d848*/ 	.word	0x00042270


	//   ....[3]....
        /*d84c*/ 	.word	0x00042280


	//   ....[4]....
        /*d850*/ 	.word	0x00042290


	//   ....[5]....
        /*d854*/ 	.word	0x000422c0


	//   ....[6]....
        /*d858*/ 	.word	0x000422d0


	//   ....[7]....
        /*d85c*/ 	.word	0x000422e0


	//   ....[8]....
        /*d860*/ 	.word	0x000422f0


	//   ....[9]....
        /*d864*/ 	.word	0x00042320


	//   ....[10]....
        /*d868*/ 	.word	0x00042330


	//   ....[11]....
        /*d86c*/ 	.word	0x00042340


	//   ....[12]....
        /*d870*/ 	.word	0x00042350


	//   ....[13]....
        /*d874*/ 	.word	0x00042380


	//   ....[14]....
        /*d878*/ 	.word	0x00042390


	//   ....[15]....
        /*d87c*/ 	.word	0x000423a0


	//   ....[16]....
        /*d880*/ 	.word	0x000423b0


	//   ....[17]....
        /*d884*/ 	.word	0x000423e0


	//   ....[18]....
        /*d888*/ 	.word	0x000423f0


	//   ....[19]....
        /*d88c*/ 	.word	0x00042400


	//   ....[20]....
        /*d890*/ 	.word	0x00042410


	//   ....[21]....
        /*d894*/ 	.word	0x00042440


	//   ....[22]....
        /*d898*/ 	.word	0x00042450


	//   ....[23]....
        /*d89c*/ 	.word	0x00042460


	//   ....[24]....
        /*d8a0*/ 	.word	0x00042470


	//   ....[25]....
        /*d8a4*/ 	.word	0x000424a0


	//   ....[26]....
        /*d8a8*/ 	.word	0x000424b0


	//   ....[27]....
        /*d8ac*/ 	.word	0x000424c0


	//   ....[28]....
        /*d8b0*/ 	.word	0x000424d0


	//   ....[29]....
        /*d8b4*/ 	.word	0x00042500


	//   ....[30]....
        /*d8b8*/ 	.word	0x00042510


	//   ....[31]....
        /*d8bc*/ 	.word	0x00042520


	//   ....[32]....
        /*d8c0*/ 	.word	0x00042530


	//   ....[33]....
        /*d8c4*/ 	.word	0x00042560


	//   ....[34]....
        /*d8c8*/ 	.word	0x00042570


	//   ....[35]....
        /*d8cc*/ 	.word	0x00042580


	//   ....[36]....
        /*d8d0*/ 	.word	0x00042590


	//   ....[37]....
        /*d8d4*/ 	.word	0x000425c0


	//   ....[38]....
        /*d8d8*/ 	.word	0x000425d0


	//   ....[39]....
        /*d8dc*/ 	.word	0x000425e0


	//   ....[40]....
        /*d8e0*/ 	.word	0x000425f0


	//   ....[41]....
        /*d8e4*/ 	.word	0x00042620


	//   ....[42]....
        /*d8e8*/ 	.word	0x00042630


	//   ....[43]....
        /*d8ec*/ 	.word	0x00042640


	//   ....[44]....
        /*d8f0*/ 	.word	0x00042650


	//   ....[45]....
        /*d8f4*/ 	.word	0x00042680


	//   ....[46]....
        /*d8f8*/ 	.word	0x00042690


	//   ....[47]....
        /*d8fc*/ 	.word	0x000426a0


	//   ....[48]....
        /*d900*/ 	.word	0x000426b0


	//   ....[49]....
        /*d904*/ 	.word	0x000426e0


	//   ....[50]....
        /*d908*/ 	.word	0x000426f0


	//   ....[51]....
        /*d90c*/ 	.word	0x00042700


	//   ....[52]....
        /*d910*/ 	.word	0x00042710


	//   ....[53]....
        /*d914*/ 	.word	0x00042740


	//   ....[54]....
        /*d918*/ 	.word	0x00042750


	//   ....[55]....
        /*d91c*/ 	.word	0x00042760


	//   ....[56]....
        /*d920*/ 	.word	0x00042770


	//   ....[57]....
        /*d924*/ 	.word	0x000427a0


	//   ....[58]....
        /*d928*/ 	.word	0x000427b0


	//   ....[59]....
        /*d92c*/ 	.word	0x000427c0


	//   ....[60]....
        /*d930*/ 	.word	0x000427d0


	//   ....[61]....
        /*d934*/ 	.word	0x00042800


	//   ....[62]....
        /*d938*/ 	.word	0x00042810


	//   ....[63]....
        /*d93c*/ 	.word	0x00042820


	//   ....[64]....
        /*d940*/ 	.word	0x00042830


	//   ....[65]....
        /*d944*/ 	.word	0x00042860


	//   ....[66]....
        /*d948*/ 	.word	0x00042870


	//   ....[67]....
        /*d94c*/ 	.word	0x00042880


	//   ....[68]....
        /*d950*/ 	.word	0x00042890


	//   ....[69]....
        /*d954*/ 	.word	0x000428c0


	//   ....[70]....
        /*d958*/ 	.word	0x000428d0


	//   ....[71]....
        /*d95c*/ 	.word	0x000428e0


	//   ....[72]....
        /*d960*/ 	.word	0x000428f0


	//   ....[73]....
        /*d964*/ 	.word	0x00042920


	//   ....[74]....
        /*d968*/ 	.word	0x00042930


	//   ....[75]....
        /*d96c*/ 	.word	0x00042940


	//   ....[76]....
        /*d970*/ 	.word	0x00042950


	//   ....[77]....
        /*d974*/ 	.word	0x00042980


	//   ....[78]....
        /*d978*/ 	.word	0x00042990


	//   ....[79]....
        /*d97c*/ 	.word	0x000429a0


	//   ....[80]....
        /*d980*/ 	.word	0x000429b0


	//   ....[81]....
        /*d984*/ 	.word	0x000429e0


	//   ....[82]....
        /*d988*/ 	.word	0x000429f0


	//   ....[83]....
        /*d98c*/ 	.word	0x00042a00


	//   ....[84]....
        /*d990*/ 	.word	0x00042a10


	//   ....[85]....
        /*d994*/ 	.word	0x00042a40


	//   ....[86]....
        /*d998*/ 	.word	0x00042a50


	//   ....[87]....
        /*d99c*/ 	.word	0x00042a60


	//   ....[88]....
        /*d9a0*/ 	.word	0x00042a70


	//   ....[89]....
        /*d9a4*/ 	.word	0x00042aa0


	//   ....[90]....
        /*d9a8*/ 	.word	0x00042ab0


	//   ....[91]....
        /*d9ac*/ 	.word	0x00042ac0


	//   ....[92]....
        /*d9b0*/ 	.word	0x00042ad0


	//   ....[93]....
        /*d9b4*/ 	.word	0x00042b00


	//   ....[94]....
        /*d9b8*/ 	.word	0x00042b10


	//   ....[95]....
        /*d9bc*/ 	.word	0x00042b20


	//   ....[96]....
        /*d9c0*/ 	.word	0x00042b30


	//   ....[97]....
        /*d9c4*/ 	.word	0x00042b60


	//   ....[98]....
        /*d9c8*/ 	.word	0x00042b70


	//   ....[99]....
        /*d9cc*/ 	.word	0x00042b80


	//   ....[100]....
        /*d9d0*/ 	.word	0x00042b90


	//   ....[101]....
        /*d9d4*/ 	.word	0x00042bc0


	//   ....[102]....
        /*d9d8*/ 	.word	0x00042bd0


	//   ....[103]....
        /*d9dc*/ 	.word	0x00042be0


	//   ....[104]....
        /*d9e0*/ 	.word	0x00042bf0


	//   ....[105]....
        /*d9e4*/ 	.word	0x00042c20


	//   ....[106]....
        /*d9e8*/ 	.word	0x00042c30


	//   ....[107]....
        /*d9ec*/ 	.word	0x00042c40


	//   ....[108]....
        /*d9f0*/ 	.word	0x00042c50


	//   ....[109]....
        /*d9f4*/ 	.word	0x00042c80


	//   ....[110]....
        /*d9f8*/ 	.word	0x00042c90


	//   ....[111]....
        /*d9fc*/ 	.word	0x00042ca0


	//   ....[112]....
        /*da00*/ 	.word	0x00042cb0


	//   ....[113]....
        /*da04*/ 	.word	0x00042ce0


	//   ....[114]....
        /*da08*/ 	.word	0x00042cf0


	//   ....[115]....
        /*da0c*/ 	.word	0x00042d00


	//   ....[116]....
        /*da10*/ 	.word	0x00042d10


	//   ....[117]....
        /*da14*/ 	.word	0x00042d40


	//   ....[118]....
        /*da18*/ 	.word	0x00042d50


	//   ....[119]....
        /*da1c*/ 	.word	0x00042d60


	//   ....[120]....
        /*da20*/ 	.word	0x00042d70


	//   ....[121]....
        /*da24*/ 	.word	0x00042da0


	//   ....[122]....
        /*da28*/ 	.word	0x00042db0


	//   ....[123]....
        /*da2c*/ 	.word	0x00042dc0


	//   ....[124]....
        /*da30*/ 	.word	0x00042dd0


	//   ....[125]....
        /*da34*/ 	.word	0x00042e00


	//   ....[126]....
        /*da38*/ 	.word	0x00042e10


	//   ....[127]....
        /*da3c*/ 	.word	0x00042e20


	//   ....[128]....
        /*da40*/ 	.word	0x00042e30


	//   ....[129]....
        /*da44*/ 	.word	0x00042e60


	//   ....[130]....
        /*da48*/ 	.word	0x00042e70


	//   ....[131]....
        /*da4c*/ 	.word	0x00042e80


	//   ....[132]....
        /*da50*/ 	.word	0x00042e90


	//   ....[133]....
        /*da54*/ 	.word	0x00042ec0


	//   ....[134]....
        /*da58*/ 	.word	0x00042ed0


	//   ....[135]....
        /*da5c*/ 	.word	0x00042ee0


	//   ....[136]....
        /*da60*/ 	.word	0x00042ef0


	//   ....[137]....
        /*da64*/ 	.word	0x00042f20


	//   ....[138]....
        /*da68*/ 	.word	0x00042f30


	//   ....[139]....
        /*da6c*/ 	.word	0x00042f40


	//   ....[140]....
        /*da70*/ 	.word	0x00042f50


	//   ....[141]....
        /*da74*/ 	.word	0x00042f80


	//   ....[142]....
        /*da78*/ 	.word	0x00042f90


	//   ....[143]....
        /*da7c*/ 	.word	0x00042fa0


	//   ....[144]....
        /*da80*/ 	.word	0x00042fb0


	//   ....[145]....
        /*da84*/ 	.word	0x00042fe0


	//   ....[146]....
        /*da88*/ 	.word	0x00042ff0


	//   ....[147]....
        /*da8c*/ 	.word	0x00043000


	//   ....[148]....
        /*da90*/ 	.word	0x00043010


	//   ....[149]....
        /*da94*/ 	.word	0x00043040


	//   ....[150]....
        /*da98*/ 	.word	0x00043050


	//   ....[151]....
        /*da9c*/ 	.word	0x00043060


	//   ....[152]....
        /*daa0*/ 	.word	0x00043070


	//   ....[153]....
        /*daa4*/ 	.word	0x000430a0


	//   ....[154]....
        /*daa8*/ 	.word	0x000430b0


	//   ....[155]....
        /*daac*/ 	.word	0x000430c0


	//   ....[156]....
        /*dab0*/ 	.word	0x000430d0


	//   ....[157]....
        /*dab4*/ 	.word	0x00043100


	//   ....[158]....
        /*dab8*/ 	.word	0x00043110


	//   ....[159]....
        /*dabc*/ 	.word	0x00043120


	//   ....[160]....
        /*dac0*/ 	.word	0x00043130


	//   ....[161]....
        /*dac4*/ 	.word	0x00043160


	//   ....[162]....
        /*dac8*/ 	.word	0x00043170


	//   ....[163]....
        /*dacc*/ 	.word	0x00043180


	//   ....[164]....
        /*dad0*/ 	.word	0x00043190


	//   ....[165]....
        /*dad4*/ 	.word	0x000431c0


	//   ....[166]....
        /*dad8*/ 	.word	0x000431d0


	//   ....[167]....
        /*dadc*/ 	.word	0x000431e0


	//   ....[168]....
        /*dae0*/ 	.word	0x000431f0


	//   ....[169]....
        /*dae4*/ 	.word	0x00043220


	//   ....[170]....
        /*dae8*/ 	.word	0x00043230


	//   ....[171]....
        /*daec*/ 	.word	0x00043240


	//   ....[172]....
        /*daf0*/ 	.word	0x00043250


	//   ....[173]....
        /*daf4*/ 	.word	0x00043280


	//   ....[174]....
        /*daf8*/ 	.word	0x00043290


	//   ....[175]....
        /*dafc*/ 	.word	0x000432a0


	//   ....[176]....
        /*db00*/ 	.word	0x000432b0


	//   ....[177]....
        /*db04*/ 	.word	0x000432e0


	//   ....[178]....
        /*db08*/ 	.word	0x000432f0


	//   ....[179]....
        /*db0c*/ 	.word	0x00043300


	//   ....[180]....
        /*db10*/ 	.word	0x00043310


	//   ....[181]....
        /*db14*/ 	.word	0x00043340


	//   ....[182]....
        /*db18*/ 	.word	0x00043350


	//   ....[183]....
        /*db1c*/ 	.word	0x00043360


	//   ....[184]....
        /*db20*/ 	.word	0x00043370


	//   ....[185]....
        /*db24*/ 	.word	0x000433a0


	//   ....[186]....
        /*db28*/ 	.word	0x000433b0


	//   ....[187]....
        /*db2c*/ 	.word	0x000433c0


	//   ....[188]....
        /*db30*/ 	.word	0x000433d0


	//   ....[189]....
        /*db34*/ 	.word	0x00043400


	//   ....[190]....
        /*db38*/ 	.word	0x00043410


	//   ....[191]....
        /*db3c*/ 	.word	0x00043420


	//   ....[192]....
        /*db40*/ 	.word	0x00043430


	//   ....[193]....
        /*db44*/ 	.word	0x00043460


	//   ....[194]....
        /*db48*/ 	.word	0x00043470


	//   ....[195]....
        /*db4c*/ 	.word	0x00043480


	//   ....[196]....
        /*db50*/ 	.word	0x00043490


	//   ....[197]....
        /*db54*/ 	.word	0x000434c0


	//   ....[198]....
        /*db58*/ 	.word	0x000434d0


	//   ....[199]....
        /*db5c*/ 	.word	0x000434e0


	//   ....[200]....
        /*db60*/ 	.word	0x000434f0


	//   ....[201]....
        /*db64*/ 	.word	0x00043520


	//   ....[202]....
        /*db68*/ 	.word	0x00043530


	//   ....[203]....
        /*db6c*/ 	.word	0x00043540


	//   ....[204]....
        /*db70*/ 	.word	0x00043550


	//   ....[205]....
        /*db74*/ 	.word	0x00043580


	//   ....[206]....
        /*db78*/ 	.word	0x00043590


	//   ....[207]....
        /*db7c*/ 	.word	0x000435a0


	//   ....[208]....
        /*db80*/ 	.word	0x000435b0


	//   ....[209]....
        /*db84*/ 	.word	0x000435e0


	//   ....[210]....
        /*db88*/ 	.word	0x000435f0


	//   ....[211]....
        /*db8c*/ 	.word	0x00043600


	//   ....[212]....
        /*db90*/ 	.word	0x00043610


	//   ....[213]....
        /*db94*/ 	.word	0x00043640


	//   ....[214]....
        /*db98*/ 	.word	0x00043650


	//   ....[215]....
        /*db9c*/ 	.word	0x00043660


	//   ....[216]....
        /*dba0*/ 	.word	0x00043670


	//   ....[217]....
        /*dba4*/ 	.word	0x000436a0


	//   ....[218]....
        /*dba8*/ 	.word	0x000436b0


	//   ....[219]....
        /*dbac*/ 	.word	0x000436c0


	//   ....[220]....
        /*dbb0*/ 	.word	0x000436d0


	//   ....[221]....
        /*dbb4*/ 	.word	0x00043700


	//   ....[222]....
        /*dbb8*/ 	.word	0x00043710


	//   ....[223]....
        /*dbbc*/ 	.word	0x00043720


	//   ....[224]....
        /*dbc0*/ 	.word	0x00043730


	//   ....[225]....
        /*dbc4*/ 	.word	0x00043760


	//   ....[226]....
        /*dbc8*/ 	.word	0x00043770


	//   ....[227]....
        /*dbcc*/ 	.word	0x00043780


	//   ....[228]....
        /*dbd0*/ 	.word	0x00043790


	//   ....[229]....
        /*dbd4*/ 	.word	0x000437c0


	//   ....[230]....
        /*dbd8*/ 	.word	0x000437d0


	//   ....[231]....
        /*dbdc*/ 	.word	0x000437e0


	//   ....[232]....
        /*dbe0*/ 	.word	0x000437f0


	//   ....[233]....
        /*dbe4*/ 	.word	0x00043820


	//   ....[234]....
        /*dbe8*/ 	.word	0x00043830


	//   ....[235]....
        /*dbec*/ 	.word	0x00043840


	//   ....[236]....
        /*dbf0*/ 	.word	0x00043850


	//   ....[237]....
        /*dbf4*/ 	.word	0x00043880


	//   ....[238]....
        /*dbf8*/ 	.word	0x00043890


	//   ....[239]....
        /*dbfc*/ 	.word	0x000438a0


	//   ....[240]....
        /*dc00*/ 	.word	0x000438b0


	//   ....[241]....
        /*dc04*/ 	.word	0x000438e0


	//   ....[242]....
        /*dc08*/ 	.word	0x000438f0


	//   ....[243]....
        /*dc0c*/ 	.word	0x00043900


	//   ....[244]....
        /*dc10*/ 	.word	0x00043910


	//   ....[245]....
        /*dc14*/ 	.word	0x00043940


	//   ....[246]....
        /*dc18*/ 	.word	0x00043950


	//   ....[247]....
        /*dc1c*/ 	.word	0x00043960


	//   ....[248]....
        /*dc20*/ 	.word	0x00043970


	//   ....[249]....
        /*dc24*/ 	.word	0x000439a0


	//   ....[250]....
        /*dc28*/ 	.word	0x000439b0


	//   ....[251]....
        /*dc2c*/ 	.word	0x000439c0


	//   ....[252]....
        /*dc30*/ 	.word	0x000439d0


	//   ....[253]....
        /*dc34*/ 	.word	0x00043a00


	//   ....[254]....
        /*dc38*/ 	.word	0x00043a10


	//   ....[255]....
        /*dc3c*/ 	.word	0x00043a20


	//   ....[0]....
        /*dc40*/ 	.word	0x00043a30


	//   ....[1]....
        /*dc44*/ 	.word	0x00043a60


	//   ....[2]....
        /*dc48*/ 	.word	0x00043a70


	//   ....[3]....
        /*dc4c*/ 	.word	0x00043a80


	//   ....[4]....
        /*dc50*/ 	.word	0x00043a90


	//   ....[5]....
        /*dc54*/ 	.word	0x00043ac0


	//   ....[6]....
        /*dc58*/ 	.word	0x00043ad0


	//   ....[7]....
        /*dc5c*/ 	.word	0x00043ae0


	//   ....[8]....
        /*dc60*/ 	.word	0x00043af0


	//   ....[9]....
        /*dc64*/ 	.word	0x00043b20


	//   ....[10]....
        /*dc68*/ 	.word	0x00043b30


	//   ....[11]....
        /*dc6c*/ 	.word	0x00043b40


	//   ....[12]....
        /*dc70*/ 	.word	0x00043b50


	//   ....[13]....
        /*dc74*/ 	.word	0x00043b80


	//   ....[14]....
        /*dc78*/ 	.word	0x00043b90


	//   ....[15]....
        /*dc7c*/ 	.word	0x00043ba0


	//   ....[16]....
        /*dc80*/ 	.word	0x00043bb0


	//   ....[17]....
        /*dc84*/ 	.word	0x00043be0


	//   ....[18]....
        /*dc88*/ 	.word	0x00043bf0


	//   ....[19]....
        /*dc8c*/ 	.word	0x00043c00


	//   ....[20]....
        /*dc90*/ 	.word	0x00043c10


	//   ....[21]....
        /*dc94*/ 	.word	0x00043c40


	//   ....[22]....
        /*dc98*/ 	.word	0x00043c50


	//   ....[23]....
        /*dc9c*/ 	.word	0x00043c60


	//   ....[24]....
        /*dca0*/ 	.word	0x00043c70


	//   ....[25]....
        /*dca4*/ 	.word	0x00043ca0


	//   ....[26]....
        /*dca8*/ 	.word	0x00043cb0


	//   ....[27]....
        /*dcac*/ 	.word	0x00043cc0


	//   ....[28]....
        /*dcb0*/ 	.word	0x00043cd0


	//   ....[29]....
        /*dcb4*/ 	.word	0x00043d00


	//   ....[30]....
        /*dcb8*/ 	.word	0x00043d10


	//   ....[31]....
        /*dcbc*/ 	.word	0x00043d20


	//   ....[32]....
        /*dcc0*/ 	.word	0x00043d30


	//   ....[33]....
        /*dcc4*/ 	.word	0x00043d60


	//   ....[34]....
        /*dcc8*/ 	.word	0x00043d70


	//   ....[35]....
        /*dccc*/ 	.word	0x00043d80


	//   ....[36]....
        /*dcd0*/ 	.word	0x00043d90


	//   ....[37]....
        /*dcd4*/ 	.word	0x00043dc0


	//   ....[38]....
        /*dcd8*/ 	.word	0x00043dd0


	//   ....[39]....
        /*dcdc*/ 	.word	0x00043de0


	//   ....[40]....
        /*dce0*/ 	.word	0x00043df0


	//   ....[41]....
        /*dce4*/ 	.word	0x00043e20


	//   ....[42]....
        /*dce8*/ 	.word	0x00043e30


	//   ....[43]....
        /*dcec*/ 	.word	0x00043e40


	//   ....[44]....
        /*dcf0*/ 	.word	0x00043e50


	//   ....[45]....
        /*dcf4*/ 	.word	0x00043e80


	//   ....[46]....
        /*dcf8*/ 	.word	0x00043e90


	//   ....[47]....
        /*dcfc*/ 	.word	0x00043ea0


	//   ....[48]....
        /*dd00*/ 	.word	0x00043eb0


	//   ....[49]....
        /*dd04*/ 	.word	0x00043ee0


	//   ....[50]....
        /*dd08*/ 	.word	0x00043ef0


	//   ....[51]....
        /*dd0c*/ 	.word	0x00043f00


	//   ....[52]....
        /*dd10*/ 	.word	0x00043f10


	//   ....[53]....
        /*dd14*/ 	.word	0x00043f40


	//   ....[54]....
        /*dd18*/ 	.word	0x00043f50


	//   ....[55]....
        /*dd1c*/ 	.word	0x00043f60


	//   ....[56]....
        /*dd20*/ 	.word	0x00043f70


	//   ....[57]....
        /*dd24*/ 	.word	0x00043fa0


	//   ....[58]....
        /*dd28*/ 	.word	0x00043fb0


	//   ....[59]....
        /*dd2c*/ 	.word	0x00043fc0


	//   ....[60]....
        /*dd30*/ 	.word	0x00043fd0


	//   ....[61]....
        /*dd34*/ 	.word	0x00044000


	//   ....[62]....
        /*dd38*/ 	.word	0x00044010


	//   ....[63]....
        /*dd3c*/ 	.word	0x00044020


	//   ....[64]....
        /*dd40*/ 	.word	0x00044030


	//   ....[65]....
        /*dd44*/ 	.word	0x00044060


	//   ....[66]....
        /*dd48*/ 	.word	0x00044070


	//   ....[67]....
        /*dd4c*/ 	.word	0x00044080


	//   ....[68]....
        /*dd50*/ 	.word	0x00044090


	//   ....[69]....
        /*dd54*/ 	.word	0x000440c0


	//   ....[70]....
        /*dd58*/ 	.word	0x000440d0


	//   ....[71]....
        /*dd5c*/ 	.word	0x000440e0


	//   ....[72]....
        /*dd60*/ 	.word	0x000440f0


	//   ....[73]....
        /*dd64*/ 	.word	0x00044120


	//   ....[74]....
        /*dd68*/ 	.word	0x00044130


	//   ....[75]....
        /*dd6c*/ 	.word	0x00044140


	//   ....[76]....
        /*dd70*/ 	.word	0x00044150


	//   ....[77]....
        /*dd74*/ 	.word	0x00044180


	//   ....[78]....
        /*dd78*/ 	.word	0x00044190


	//   ....[79]....
        /*dd7c*/ 	.word	0x000441a0


	//   ....[80]....
        /*dd80*/ 	.word	0x000441b0


	//   ....[81]....
        /*dd84*/ 	.word	0x000441e0


	//   ....[82]....
        /*dd88*/ 	.word	0x000441f0


	//   ....[83]....
        /*dd8c*/ 	.word	0x00044200


	//   ....[84]....
        /*dd90*/ 	.word	0x00044210


	//   ....[85]....
        /*dd94*/ 	.word	0x00044240


	//   ....[86]....
        /*dd98*/ 	.word	0x00044250


	//   ....[87]....
        /*dd9c*/ 	.word	0x00044260


	//   ....[88]....
        /*dda0*/ 	.word	0x00044270


	//   ....[89]....
        /*dda4*/ 	.word	0x000442a0


	//   ....[90]....
        /*dda8*/ 	.word	0x000442b0


	//   ....[91]....
        /*ddac*/ 	.word	0x000442c0


	//   ....[92]....
        /*ddb0*/ 	.word	0x000442d0


	//   ....[93]....
        /*ddb4*/ 	.word	0x00044300


	//   ....[94]....
        /*ddb8*/ 	.word	0x00044310


	//   ....[95]....
        /*ddbc*/ 	.word	0x00044320


	//   ....[96]....
        /*ddc0*/ 	.word	0x00044330


	//   ....[97]....
        /*ddc4*/ 	.word	0x00044360


	//   ....[98]....
        /*ddc8*/ 	.word	0x00044370


	//   ....[99]....
        /*ddcc*/ 	.word	0x00044380


	//   ....[100]....
        /*ddd0*/ 	.word	0x00044390


	//   ....[101]....
        /*ddd4*/ 	.word	0x000443c0


	//   ....[102]....
        /*ddd8*/ 	.word	0x000443d0


	//   ....[103]....
        /*dddc*/ 	.word	0x000443e0


	//   ....[104]....
        /*dde0*/ 	.word	0x000443f0


	//   ....[105]....
        /*dde4*/ 	.word	0x00044420


	//   ....[106]....
        /*dde8*/ 	.word	0x00044430


	//   ....[107]....
        /*ddec*/ 	.word	0x00044440


	//   ....[108]....
        /*ddf0*/ 	.word	0x00044450


	//   ....[109]....
        /*ddf4*/ 	.word	0x00044480


	//   ....[110]....
        /*ddf8*/ 	.word	0x00044490


	//   ....[111]....
        /*ddfc*/ 	.word	0x000444a0


	//   ....[112]....
        /*de00*/ 	.word	0x000444b0


	//   ....[113]....
        /*de04*/ 	.word	0x000444e0


	//   ....[114]....
        /*de08*/ 	.word	0x000444f0


	//   ....[115]....
        /*de0c*/ 	.word	0x00044500


	//   ....[116]....
        /*de10*/ 	.word	0x00044510


	//   ....[117]....
        /*de14*/ 	.word	0x00044540


	//   ....[118]....
        /*de18*/ 	.word	0x00044550


	//   ....[119]....
        /*de1c*/ 	.word	0x00044560


	//   ....[120]....
        /*de20*/ 	.word	0x00044570


	//   ....[121]....
        /*de24*/ 	.word	0x000445a0


	//   ....[122]....
        /*de28*/ 	.word	0x000445b0


	//   ....[123]....
        /*de2c*/ 	.word	0x000445c0


	//   ....[124]....
        /*de30*/ 	.word	0x000445d0


	//   ....[125]....
        /*de34*/ 	.word	0x00044600


	//   ....[126]....
        /*de38*/ 	.word	0x00044610


	//   ....[127]....
        /*de3c*/ 	.word	0x00044620


	//   ....[128]....
        /*de40*/ 	.word	0x00044630


	//   ....[129]....
        /*de44*/ 	.word	0x00044660


	//   ....[130]....
        /*de48*/ 	.word	0x00044670


	//   ....[131]....
        /*de4c*/ 	.word	0x00044680


	//   ....[132]....
        /*de50*/ 	.word	0x00044690


	//   ....[133]....
        /*de54*/ 	.word	0x000446c0


	//   ....[134]....
        /*de58*/ 	.word	0x000446d0


	//   ....[135]....
        /*de5c*/ 	.word	0x000446e0


	//   ....[136]....
        /*de60*/ 	.word	0x000446f0


	//   ....[137]....
        /*de64*/ 	.word	0x00044720


	//   ....[138]....
        /*de68*/ 	.word	0x00044730


	//   ....[139]....
        /*de6c*/ 	.word	0x00044740


	//   ....[140]....
        /*de70*/ 	.word	0x00044750


	//   ....[141]....
        /*de74*/ 	.word	0x00044780


	//   ....[142]....
        /*de78*/ 	.word	0x00044790


	//   ....[143]....
        /*de7c*/ 	.word	0x000447a0


	//   ....[144]....
        /*de80*/ 	.word	0x000447b0


	//   ....[145]....
        /*de84*/ 	.word	0x000447e0


	//   ....[146]....
        /*de88*/ 	.word	0x000447f0


	//   ....[147]....
        /*de8c*/ 	.word	0x00044800


	//   ....[148]....
        /*de90*/ 	.word	0x00044810


	//   ....[149]....
        /*de94*/ 	.word	0x00044840


	//   ....[150]....
        /*de98*/ 	.word	0x00044850


	//   ....[151]....
        /*de9c*/ 	.word	0x00044860


	//   ....[152]....
        /*dea0*/ 	.word	0x00044870


	//   ....[153]....
        /*dea4*/ 	.word	0x000448a0


	//   ....[154]....
        /*dea8*/ 	.word	0x000448b0


	//   ....[155]....
        /*deac*/ 	.word	0x000448c0


	//   ....[156]....
        /*deb0*/ 	.word	0x000448d0


	//   ....[157]....
        /*deb4*/ 	.word	0x00044900


	//   ....[158]....
        /*deb8*/ 	.word	0x00044910


	//   ....[159]....
        /*debc*/ 	.word	0x00044920


	//   ....[160]....
        /*dec0*/ 	.word	0x00044930


	//   ....[161]....
        /*dec4*/ 	.word	0x00044960


	//   ....[162]....
        /*dec8*/ 	.word	0x00044970


	//   ....[163]....
        /*decc*/ 	.word	0x00044980


	//   ....[164]....
        /*ded0*/ 	.word	0x00044990


	//   ....[165]....
        /*ded4*/ 	.word	0x000449c0


	//   ....[166]....
        /*ded8*/ 	.word	0x000449d0


	//   ....[167]....
        /*dedc*/ 	.word	0x000449e0


	//   ....[168]....
        /*dee0*/ 	.word	0x000449f0


	//   ....[169]....
        /*dee4*/ 	.word	0x00044a20


	//   ....[170]....
        /*dee8*/ 	.word	0x00044a30


	//   ....[171]....
        /*deec*/ 	.word	0x00044a40


	//   ....[172]....
        /*def0*/ 	.word	0x00044a50


	//   ....[173]....
        /*def4*/ 	.word	0x00044a80


	//   ....[174]....
        /*def8*/ 	.word	0x00044a90


	//   ....[175]....
        /*defc*/ 	.word	0x00044aa0


	//   ....[176]....
        /*df00*/ 	.word	0x00044ab0


	//   ....[177]....
        /*df04*/ 	.word	0x00044ae0


	//   ....[178]....
        /*df08*/ 	.word	0x00044af0


	//   ....[179]....
        /*df0c*/ 	.word	0x00044b00


	//   ....[180]....
        /*df10*/ 	.word	0x00044b10


	//   ....[181]....
        /*df14*/ 	.word	0x00044b40


	//   ....[182]....
        /*df18*/ 	.word	0x00044b50


	//   ....[183]....
        /*df1c*/ 	.word	0x00044b60


	//   ....[184]....
        /*df20*/ 	.word	0x00044b70


	//   ....[185]....
        /*df24*/ 	.word	0x00044ba0


	//   ....[186]....
        /*df28*/ 	.word	0x00044bb0


	//   ....[187]....
        /*df2c*/ 	.word	0x00044bc0


	//   ....[188]....
        /*df30*/ 	.word	0x00044bd0


	//   ....[189]....
        /*df34*/ 	.word	0x00044c00


	//   ....[190]....
        /*df38*/ 	.word	0x00044c10


	//   ....[191]....
        /*df3c*/ 	.word	0x00044c20


	//   ....[192]....
        /*df40*/ 	.word	0x00044c30


	//   ....[193]....
        /*df44*/ 	.word	0x00044c60


	//   ....[194]....
        /*df48*/ 	.word	0x00044c70


	//   ....[195]....
        /*df4c*/ 	.word	0x00044c80


	//   ....[196]....
        /*df50*/ 	.word	0x00044c90


	//   ....[197]....
        /*df54*/ 	.word	0x00044cc0


	//   ....[198]....
        /*df58*/ 	.word	0x00044cd0


	//   ....[199]....
        /*df5c*/ 	.word	0x00044ce0


	//   ....[200]....
        /*df60*/ 	.word	0x00044cf0


	//   ....[201]....
        /*df64*/ 	.word	0x00044d20


	//   ....[202]....
        /*df68*/ 	.word	0x00044d30


	//   ....[203]....
        /*df6c*/ 	.word	0x00044d40


	//   ....[204]....
        /*df70*/ 	.word	0x00044d50


	//   ....[205]....
        /*df74*/ 	.word	0x00044d80


	//   ....[206]....
        /*df78*/ 	.word	0x00044d90


	//   ....[207]....
        /*df7c*/ 	.word	0x00044da0


	//   ....[208]....
        /*df80*/ 	.word	0x00044db0


	//   ....[209]....
        /*df84*/ 	.word	0x00044de0


	//   ....[210]....
        /*df88*/ 	.word	0x00044df0


	//   ....[211]....
        /*df8c*/ 	.word	0x00044e00


	//   ....[212]....
        /*df90*/ 	.word	0x00044e10


	//   ....[213]....
        /*df94*/ 	.word	0x00044e40


	//   ....[214]....
        /*df98*/ 	.word	0x00044e50


	//   ....[215]....
        /*df9c*/ 	.word	0x00044e60


	//   ....[216]....
        /*dfa0*/ 	.word	0x00044e70


	//   ....[217]....
        /*dfa4*/ 	.word	0x00044ea0


	//   ....[218]....
        /*dfa8*/ 	.word	0x00044eb0


	//   ....[219]....
        /*dfac*/ 	.word	0x00044ec0


	//   ....[220]....
        /*dfb0*/ 	.word	0x00044ed0


	//   ....[221]....
        /*dfb4*/ 	.word	0x00044f00


	//   ....[222]....
        /*dfb8*/ 	.word	0x00044f10


	//   ....[223]....
        /*dfbc*/ 	.word	0x00044f20


	//   ....[224]....
        /*dfc0*/ 	.word	0x00044f30


	//   ....[225]....
        /*dfc4*/ 	.word	0x00044f60


	//   ....[226]....
        /*dfc8*/ 	.word	0x00044f70


	//   ....[227]....
        /*dfcc*/ 	.word	0x00044f80


	//   ....[228]....
        /*dfd0*/ 	.word	0x00044f90


	//   ....[229]....
        /*dfd4*/ 	.word	0x00044fc0


	//   ....[230]....
        /*dfd8*/ 	.word	0x00044fd0


	//   ....[231]....
        /*dfdc*/ 	.word	0x00044fe0


	//   ....[232]....
        /*dfe0*/ 	.word	0x00044ff0


	//   ....[233]....
        /*dfe4*/ 	.word	0x00045020


	//   ....[234]....
        /*dfe8*/ 	.word	0x00045030


	//   ....[235]....
        /*dfec*/ 	.word	0x00045040


	//   ....[236]....
        /*dff0*/ 	.word	0x00045050


	//   ....[237]....
        /*dff4*/ 	.word	0x00045080


	//   ....[238]....
        /*dff8*/ 	.word	0x00045090


	//   ....[239]....
        /*dffc*/ 	.word	0x000450a0


	//   ....[240]....
        /*e000*/ 	.word	0x000450b0


	//   ....[241]....
        /*e004*/ 	.word	0x000450e0


	//   ....[242]....
        /*e008*/ 	.word	0x000450f0


	//   ....[243]....
        /*e00c*/ 	.word	0x00045100


	//   ....[244]....
        /*e010*/ 	.word	0x00045110


	//   ....[245]....
        /*e014*/ 	.word	0x00045140


	//   ....[246]....
        /*e018*/ 	.word	0x00045150


	//   ....[247]....
        /*e01c*/ 	.word	0x00045160


	//   ....[248]....
        /*e020*/ 	.word	0x00045170


	//   ....[249]....
        /*e024*/ 	.word	0x000451a0


	//   ....[250]....
        /*e028*/ 	.word	0x000451b0


	//   ....[251]....
        /*e02c*/ 	.word	0x000451c0


	//   ....[252]....
        /*e030*/ 	.word	0x000451d0


	//   ....[253]....
        /*e034*/ 	.word	0x00045210


	//   ....[254]....
        /*e038*/ 	.word	0x00048250


	//   ....[255]....
        /*e03c*/ 	.word	0x00048260


	//   ....[0]....
        /*e040*/ 	.word	0x00048270


	//   ....[1]....
        /*e044*/ 	.word	0x00048290


	//   ....[2]....
        /*e048*/ 	.word	0x000482a0


	//   ....[3]....
        /*e04c*/ 	.word	0x000482b0


	//   ....[4]....
        /*e050*/ 	.word	0x000482c0


	//   ....[5]....
        /*e054*/ 	.word	0x000482f0


	//   ....[6]....
        /*e058*/ 	.word	0x00048300


	//   ....[7]....
        /*e05c*/ 	.word	0x00048310


	//   ....[8]....
        /*e060*/ 	.word	0x00048320


	//   ....[9]....
        /*e064*/ 	.word	0x00048350


	//   ....[10]....
        /*e068*/ 	.word	0x00048360


	//   ....[11]....
        /*e06c*/ 	.word	0x00048370


	//   ....[12]....
        /*e070*/ 	.word	0x00048380


	//   ....[13]....
        /*e074*/ 	.word	0x000483b0


	//   ....[14]....
        /*e078*/ 	.word	0x000483c0


	//   ....[15]....
        /*e07c*/ 	.word	0x000483d0


	//   ....[16]....
        /*e080*/ 	.word	0x000483e0


	//   ....[17]....
        /*e084*/ 	.word	0x00048410


	//   ....[18]....
        /*e088*/ 	.word	0x00048420


	//   ....[19]....
        /*e08c*/ 	.word	0x00048430


	//   ....[20]....
        /*e090*/ 	.word	0x00048440


	//   ....[21]....
        /*e094*/ 	.word	0x00048470


	//   ....[22]....
        /*e098*/ 	.word	0x00048480


	//   ....[23]....
        /*e09c*/ 	.word	0x00048490


	//   ....[24]....
        /*e0a0*/ 	.word	0x000484a0


	//   ....[25]....
        /*e0a4*/ 	.word	0x000484d0


	//   ....[26]....
        /*e0a8*/ 	.word	0x000484e0


	//   ....[27]....
        /*e0ac*/ 	.word	0x000484f0


	//   ....[28]....
        /*e0b0*/ 	.word	0x00048500


	//   ....[29]....
        /*e0b4*/ 	.word	0x00048530


	//   ....[30]....
        /*e0b8*/ 	.word	0x00048540


	//   ....[31]....
        /*e0bc*/ 	.word	0x00048550


	//   ....[32]....
        /*e0c0*/ 	.word	0x00048560


	//   ....[33]....
        /*e0c4*/ 	.word	0x00048590


	//   ....[34]....
        /*e0c8*/ 	.word	0x000485a0


	//   ....[35]....
        /*e0cc*/ 	.word	0x000485b0


	//   ....[36]....
        /*e0d0*/ 	.word	0x000485c0


	//   ....[37]....
        /*e0d4*/ 	.word	0x000485f0


	//   ....[38]....
        /*e0d8*/ 	.word	0x00048600


	//   ....[39]....
        /*e0dc*/ 	.word	0x00048610


	//   ....[40]....
        /*e0e0*/ 	.word	0x00048620


	//   ....[41]....
        /*e0e4*/ 	.word	0x00048650


	//   ....[42]....
        /*e0e8*/ 	.word	0x00048660


	//   ....[43]....
        /*e0ec*/ 	.word	0x00048670


	//   ....[44]....
        /*e0f0*/ 	.word	0x00048680


	//   ....[45]....
        /*e0f4*/ 	.word	0x000486b0


	//   ....[46]....
        /*e0f8*/ 	.word	0x000486c0


	//   ....[47]....
        /*e0fc*/ 	.word	0x000486d0


	//   ....[48]....
        /*e100*/ 	.word	0x000486e0


	//   ....[49]....
        /*e104*/ 	.word	0x00048710


	//   ....[50]....
        /*e108*/ 	.word	0x00048720


	//   ....[51]....
        /*e10c*/ 	.word	0x00048730


	//   ....[52]....
        /*e110*/ 	.word	0x00048740


	//   ....[53]....
        /*e114*/ 	.word	0x00048770


	//   ....[54]....
        /*e118*/ 	.word	0x00048780


	//   ....[55]....
        /*e11c*/ 	.word	0x00048790


	//   ....[56]....
        /*e120*/ 	.word	0x000487a0


	//   ....[57]....
        /*e124*/ 	.word	0x000487d0


	//   ....[58]....
        /*e128*/ 	.word	0x000487e0


	//   ....[59]....
        /*e12c*/ 	.word	0x000487f0


	//   ....[60]....
        /*e130*/ 	.word	0x00048800


	//   ....[61]....
        /*e134*/ 	.word	0x00048830


	//   ....[62]....
        /*e138*/ 	.word	0x00048840


	//   ....[63]....
        /*e13c*/ 	.word	0x00048850


	//   ....[64]....
        /*e140*/ 	.word	0x00048860


	//   ....[65]....
        /*e144*/ 	.word	0x00048890


	//   ....[66]....
        /*e148*/ 	.word	0x000488a0


	//   ....[67]....
        /*e14c*/ 	.word	0x000488b0


	//   ....[68]....
        /*e150*/ 	.word	0x000488c0


	//   ....[69]....
        /*e154*/ 	.word	0x000488f0


	//   ....[70]....
        /*e158*/ 	.word	0x00048900


	//   ....[71]....
        /*e15c*/ 	.word	0x00048910


	//   ....[72]....
        /*e160*/ 	.word	0x00048920


	//   ....[73]....
        /*e164*/ 	.word	0x00048950


	//   ....[74]....
        /*e168*/ 	.word	0x00048960


	//   ....[75]....
        /*e16c*/ 	.word	0x00048970


	//   ....[76]....
        /*e170*/ 	.word	0x00048980


	//   ....[77]....
        /*e174*/ 	.word	0x000489b0


	//   ....[78]....
        /*e178*/ 	.word	0x000489c0


	//   ....[79]....
        /*e17c*/ 	.word	0x000489d0


	//   ....[80]....
        /*e180*/ 	.word	0x000489e0


	//   ....[81]....
        /*e184*/ 	.word	0x00048a10


	//   ....[82]....
        /*e188*/ 	.word	0x00048a20


	//   ....[83]....
        /*e18c*/ 	.word	0x00048a30


	//   ....[84]....
        /*e190*/ 	.word	0x00048a40


	//   ....[85]....
        /*e194*/ 	.word	0x00048a70


	//   ....[86]....
        /*e198*/ 	.word	0x00048a80


	//   ....[87]....
        /*e19c*/ 	.word	0x00048a90


	//   ....[88]....
        /*e1a0*/ 	.word	0x00048aa0


	//   ....[89]....
        /*e1a4*/ 	.word	0x00048ad0


	//   ....[90]....
        /*e1a8*/ 	.word	0x00048ae0


	//   ....[91]....
        /*e1ac*/ 	.word	0x00048af0


	//   ....[92]....
        /*e1b0*/ 	.word	0x00048b00


	//   ....[93]....
        /*e1b4*/ 	.word	0x00048b30


	//   ....[94]....
        /*e1b8*/ 	.word	0x00048b40


	//   ....[95]....
        /*e1bc*/ 	.word	0x00048b50


	//   ....[96]....
        /*e1c0*/ 	.word	0x00048b60


	//   ....[97]....
        /*e1c4*/ 	.word	0x00048b90


	//   ....[98]....
        /*e1c8*/ 	.word	0x00048ba0


	//   ....[99]....
        /*e1cc*/ 	.word	0x00048bb0


	//   ....[100]....
        /*e1d0*/ 	.word	0x00048bc0


	//   ....[101]....
        /*e1d4*/ 	.word	0x00048bf0


	//   ....[102]....
        /*e1d8*/ 	.word	0x00048c00


	//   ....[103]....
        /*e1dc*/ 	.word	0x00048c10


	//   ....[104]....
        /*e1e0*/ 	.word	0x00048c20


	//   ....[105]....
        /*e1e4*/ 	.word	0x00048c50


	//   ....[106]....
        /*e1e8*/ 	.word	0x00048c60


	//   ....[107]....
        /*e1ec*/ 	.word	0x00048c70


	//   ....[108]....
        /*e1f0*/ 	.word	0x00048c80


	//   ....[109]....
        /*e1f4*/ 	.word	0x00048cb0


	//   ....[110]....
        /*e1f8*/ 	.word	0x00048cc0


	//   ....[111]....
        /*e1fc*/ 	.word	0x00048cd0


	//   ....[112]....
        /*e200*/ 	.word	0x00048ce0


	//   ....[113]....
        /*e204*/ 	.word	0x00048d10


	//   ....[114]....
        /*e208*/ 	.word	0x00048d20


	//   ....[115]....
        /*e20c*/ 	.word	0x00048d30


	//   ....[116]....
        /*e210*/ 	.word	0x00048d40


	//   ....[117]....
        /*e214*/ 	.word	0x00048d70


	//   ....[118]....
        /*e218*/ 	.word	0x00048d80


	//   ....[119]....
        /*e21c*/ 	.word	0x00048d90


	//   ....[120]....
        /*e220*/ 	.word	0x00048da0


	//   ....[121]....
        /*e224*/ 	.word	0x00048dd0


	//   ....[122]....
        /*e228*/ 	.word	0x00048de0


	//   ....[123]....
        /*e22c*/ 	.word	0x00048df0


	//   ....[124]....
        /*e230*/ 	.word	0x00048e00


	//   ....[125]....
        /*e234*/ 	.word	0x00048e30


	//   ....[126]....
        /*e238*/ 	.word	0x00048e40


	//   ....[127]....
        /*e23c*/ 	.word	0x00048e50


	//   ....[128]....
        /*e240*/ 	.word	0x00048e60


	//   ....[129]....
        /*e244*/ 	.word	0x00048e90


	//   ....[130]....
        /*e248*/ 	.word	0x00048ea0


	//   ....[131]....
        /*e24c*/ 	.word	0x00048eb0


	//   ....[132]....
        /*e250*/ 	.word	0x00048ec0


	//   ....[133]....
        /*e254*/ 	.word	0x00048ef0


	//   ....[134]....
        /*e258*/ 	.word	0x00048f00


	//   ....[135]....
        /*e25c*/ 	.word	0x00048f10


	//   ....[136]....
        /*e260*/ 	.word	0x00048f20


	//   ....[137]....
        /*e264*/ 	.word	0x00048f50


	//   ....[138]....
        /*e268*/ 	.word	0x00048f60


	//   ....[139]....
        /*e26c*/ 	.word	0x00048f70


	//   ....[140]....
        /*e270*/ 	.word	0x00048f80


	//   ....[141]....
        /*e274*/ 	.word	0x00048fb0


	//   ....[142]....
        /*e278*/ 	.word	0x00048fc0


	//   ....[143]....
        /*e27c*/ 	.word	0x00048fd0


	//   ....[144]....
        /*e280*/ 	.word	0x00048fe0


	//   ....[145]....
        /*e284*/ 	.word	0x00049010


	//   ....[146]....
        /*e288*/ 	.word	0x00049020


	//   ....[147]....
        /*e28c*/ 	.word	0x00049030


	//   ....[148]....
        /*e290*/ 	.word	0x00049040


	//   ....[149]....
        /*e294*/ 	.word	0x00049070


	//   ....[150]....
        /*e298*/ 	.word	0x00049080


	//   ....[151]....
        /*e29c*/ 	.word	0x00049090


	//   ....[152]....
        /*e2a0*/ 	.word	0x000490a0


	//   ....[153]....
        /*e2a4*/ 	.word	0x000490d0


	//   ....[154]....
        /*e2a8*/ 	.word	0x000490e0


	//   ....[155]....
        /*e2ac*/ 	.word	0x000490f0


	//   ....[156]....
        /*e2b0*/ 	.word	0x00049100


	//   ....[157]....
        /*e2b4*/ 	.word	0x00049130


	//   ....[158]....
        /*e2b8*/ 	.word	0x00049140


	//   ....[159]....
        /*e2bc*/ 	.word	0x00049150


	//   ....[160]....
        /*e2c0*/ 	.word	0x00049160


	//   ....[161]....
        /*e2c4*/ 	.word	0x00049190


	//   ....[162]....
        /*e2c8*/ 	.word	0x000491a0


	//   ....[163]....
        /*e2cc*/ 	.word	0x000491b0


	//   ....[164]....
        /*e2d0*/ 	.word	0x000491c0


	//   ....[165]....
        /*e2d4*/ 	.word	0x000491f0


	//   ....[166]....
        /*e2d8*/ 	.word	0x00049200


	//   ....[167]....
        /*e2dc*/ 	.word	0x00049210


	//   ....[168]....
        /*e2e0*/ 	.word	0x00049220


	//   ....[169]....
        /*e2e4*/ 	.word	0x00049250


	//   ....[170]....
        /*e2e8*/ 	.word	0x00049260


	//   ....[171]....
        /*e2ec*/ 	.word	0x00049270


	//   ....[172]....
        /*e2f0*/ 	.word	0x00049280


	//   ....[173]....
        /*e2f4*/ 	.word	0x000492b0


	//   ....[174]....
        /*e2f8*/ 	.word	0x000492c0


	//   ....[175]....
        /*e2fc*/ 	.word	0x000492d0


	//   ....[176]....
        /*e300*/ 	.word	0x000492e0


	//   ....[177]....
        /*e304*/ 	.word	0x00049310


	//   ....[178]....
        /*e308*/ 	.word	0x00049320


	//   ....[179]....
        /*e30c*/ 	.word	0x00049330


	//   ....[180]....
        /*e310*/ 	.word	0x00049340


	//   ....[181]....
        /*e314*/ 	.word	0x00049370


	//   ....[182]....
        /*e318*/ 	.word	0x00049380


	//   ....[183]....
        /*e31c*/ 	.word	0x00049390


	//   ....[184]....
        /*e320*/ 	.word	0x000493a0


	//   ....[185]....
        /*e324*/ 	.word	0x000493d0


	//   ....[186]....
        /*e328*/ 	.word	0x000493e0


	//   ....[187]....
        /*e32c*/ 	.word	0x000493f0


	//   ....[188]....
        /*e330*/ 	.word	0x00049400


	//   ....[189]....
        /*e334*/ 	.word	0x00049430


	//   ....[190]....
        /*e338*/ 	.word	0x00049440


	//   ....[191]....
        /*e33c*/ 	.word	0x00049450


	//   ....[192]....
        /*e340*/ 	.word	0x00049460


	//   ....[193]....
        /*e344*/ 	.word	0x00049490


	//   ....[194]....
        /*e348*/ 	.word	0x000494a0


	//   ....[195]....
        /*e34c*/ 	.word	0x000494b0


	//   ....[196]....
        /*e350*/ 	.word	0x000494c0


	//   ....[197]....
        /*e354*/ 	.word	0x000494f0


	//   ....[198]....
        /*e358*/ 	.word	0x00049500


	//   ....[199]....
        /*e35c*/ 	.word	0x00049510


	//   ....[200]....
        /*e360*/ 	.word	0x00049520


	//   ....[201]....
        /*e364*/ 	.word	0x00049550


	//   ....[202]....
        /*e368*/ 	.word	0x00049560


	//   ....[203]....
        /*e36c*/ 	.word	0x00049570


	//   ....[204]....
        /*e370*/ 	.word	0x00049580


	//   ....[205]....
        /*e374*/ 	.word	0x000495b0


	//   ....[206]....
        /*e378*/ 	.word	0x000495c0


	//   ....[207]....
        /*e37c*/ 	.word	0x000495d0


	//   ....[208]....
        /*e380*/ 	.word	0x000495e0


	//   ....[209]....
        /*e384*/ 	.word	0x00049610


	//   ....[210]....
        /*e388*/ 	.word	0x00049620


	//   ....[211]....
        /*e38c*/ 	.word	0x00049630


	//   ....[212]....
        /*e390*/ 	.word	0x00049640


	//   ....[213]....
        /*e394*/ 	.word	0x00049670


	//   ....[214]....
        /*e398*/ 	.word	0x00049680


	//   ....[215]....
        /*e39c*/ 	.word	0x00049690


	//   ....[216]....
        /*e3a0*/ 	.word	0x000496a0


	//   ....[217]....
        /*e3a4*/ 	.word	0x000496d0


	//   ....[218]....
        /*e3a8*/ 	.word	0x000496e0


	//   ....[219]....
        /*e3ac*/ 	.word	0x000496f0


	//   ....[220]....
        /*e3b0*/ 	.word	0x00049700


	//   ....[221]....
        /*e3b4*/ 	.word	0x00049730


	//   ....[222]....
        /*e3b8*/ 	.word	0x00049740


	//   ....[223]....
        /*e3bc*/ 	.word	0x00049750


	//   ....[224]....
        /*e3c0*/ 	.word	0x00049760


	//   ....[225]....
        /*e3c4*/ 	.word	0x00049790


	//   ....[226]....
        /*e3c8*/ 	.word	0x000497a0


	//   ....[227]....
        /*e3cc*/ 	.word	0x000497b0


	//   ....[228]....
        /*e3d0*/ 	.word	0x000497c0


	//   ....[229]....
        /*e3d4*/ 	.word	0x000497f0


	//   ....[230]....
        /*e3d8*/ 	.word	0x00049800


	//   ....[231]....
        /*e3dc*/ 	.word	0x00049810


	//   ....[232]....
        /*e3e0*/ 	.word	0x00049820


	//   ....[233]....
        /*e3e4*/ 	.word	0x00049850


	//   ....[234]....
        /*e3e8*/ 	.word	0x00049860


	//   ....[235]....
        /*e3ec*/ 	.word	0x00049870


	//   ....[236]....
        /*e3f0*/ 	.word	0x00049880


	//   ....[237]....
        /*e3f4*/ 	.word	0x000498b0


	//   ....[238]....
        /*e3f8*/ 	.word	0x000498c0


	//   ....[239]....
        /*e3fc*/ 	.word	0x000498d0


	//   ....[240]....
        /*e400*/ 	.word	0x000498e0


	//   ....[241]....
        /*e404*/ 	.word	0x00049910


	//   ....[242]....
        /*e408*/ 	.word	0x00049920


	//   ....[243]....
        /*e40c*/ 	.word	0x00049930


	//   ....[244]....
        /*e410*/ 	.word	0x00049940


	//   ....[245]....
        /*e414*/ 	.word	0x00049970


	//   ....[246]....
        /*e418*/ 	.word	0x00049980


	//   ....[247]....
        /*e41c*/ 	.word	0x00049990


	//   ....[248]....
        /*e420*/ 	.word	0x000499a0


	//   ....[249]....
        /*e424*/ 	.word	0x000499d0


	//   ....[250]....
        /*e428*/ 	.word	0x000499e0


	//   ....[251]....
        /*e42c*/ 	.word	0x000499f0


	//   ....[252]....
        /*e430*/ 	.word	0x00049a00


	//   ....[253]....
        /*e434*/ 	.word	0x00049a30


	//   ....[254]....
        /*e438*/ 	.word	0x00049a40


	//   ....[255]....
        /*e43c*/ 	.word	0x00049a50


	//   ....[0]....
        /*e440*/ 	.word	0x00049a60


	//   ....[1]....
        /*e444*/ 	.word	0x00049a90


	//   ....[2]....
        /*e448*/ 	.word	0x00049aa0


	//   ....[3]....
        /*e44c*/ 	.word	0x00049ab0


	//   ....[4]....
        /*e450*/ 	.word	0x00049ac0


	//   ....[5]....
        /*e454*/ 	.word	0x00049af0


	//   ....[6]....
        /*e458*/ 	.word	0x00049b00


	//   ....[7]....
        /*e45c*/ 	.word	0x00049b10


	//   ....[8]....
        /*e460*/ 	.word	0x00049b20


	//   ....[9]....
        /*e464*/ 	.word	0x00049b50


	//   ....[10]....
        /*e468*/ 	.word	0x00049b60


	//   ....[11]....
        /*e46c*/ 	.word	0x00049b70


	//   ....[12]....
        /*e470*/ 	.word	0x00049b80


	//   ....[13]....
        /*e474*/ 	.word	0x00049bb0


	//   ....[14]....
        /*e478*/ 	.word	0x00049bc0


	//   ....[15]....
        /*e47c*/ 	.word	0x00049bd0


	//   ....[16]....
        /*e480*/ 	.word	0x00049be0


	//   ....[17]....
        /*e484*/ 	.word	0x00049c10


	//   ....[18]....
        /*e488*/ 	.word	0x00049c20


	//   ....[19]....
        /*e48c*/ 	.word	0x00049c30


	//   ....[20]....
        /*e490*/ 	.word	0x00049c40


	//   ....[21]....
        /*e494*/ 	.word	0x00049c70


	//   ....[22]....
        /*e498*/ 	.word	0x00049c80


	//   ....[23]....
        /*e49c*/ 	.word	0x00049c90


	//   ....[24]....
        /*e4a0*/ 	.word	0x00049ca0


	//   ....[25]....
        /*e4a4*/ 	.word	0x00049cd0


	//   ....[26]....
        /*e4a8*/ 	.word	0x00049ce0


	//   ....[27]....
        /*e4ac*/ 	.word	0x00049cf0


	//   ....[28]....
        /*e4b0*/ 	.word	0x00049d00


	//   ....[29]....
        /*e4b4*/ 	.word	0x00049d30


	//   ....[30]....
        /*e4b8*/ 	.word	0x00049d40


	//   ....[31]....
        /*e4bc*/ 	.word	0x00049d50


	//   ....[32]....
        /*e4c0*/ 	.word	0x00049d60


	//   ....[33]....
        /*e4c4*/ 	.word	0x00049d90


	//   ....[34]....
        /*e4c8*/ 	.word	0x00049da0


	//   ....[35]....
        /*e4cc*/ 	.word	0x00049db0


	//   ....[36]....
        /*e4d0*/ 	.word	0x00049dc0


	//   ....[37]....
        /*e4d4*/ 	.word	0x00049df0


	//   ....[38]....
        /*e4d8*/ 	.word	0x00049e00


	//   ....[39]....
        /*e4dc*/ 	.word	0x00049e10


	//   ....[40]....
        /*e4e0*/ 	.word	0x00049e20


	//   ....[41]....
        /*e4e4*/ 	.word	0x00049e50


	//   ....[42]....
        /*e4e8*/ 	.word	0x00049e60


	//   ....[43]....
        /*e4ec*/ 	.word	0x00049e70


	//   ....[44]....
        /*e4f0*/ 	.word	0x00049e80


	//   ....[45]....
        /*e4f4*/ 	.word	0x00049eb0


	//   ....[46]....
        /*e4f8*/ 	.word	0x00049ec0


	//   ....[47]....
        /*e4fc*/ 	.word	0x00049ed0


	//   ....[48]....
        /*e500*/ 	.word	0x00049ee0


	//   ....[49]....
        /*e504*/ 	.word	0x00049f10


	//   ....[50]....
        /*e508*/ 	.word	0x00049f20


	//   ....[51]....
        /*e50c*/ 	.word	0x00049f30


	//   ....[52]....
        /*e510*/ 	.word	0x00049f40


	//   ....[53]....
        /*e514*/ 	.word	0x00049f70


	//   ....[54]....
        /*e518*/ 	.word	0x00049f80


	//   ....[55]....
        /*e51c*/ 	.word	0x00049f90


	//   ....[56]....
        /*e520*/ 	.word	0x00049fa0


	//   ....[57]....
        /*e524*/ 	.word	0x00049fd0


	//   ....[58]....
        /*e528*/ 	.word	0x00049fe0


	//   ....[59]....
        /*e52c*/ 	.word	0x00049ff0


	//   ....[60]....
        /*e530*/ 	.word	0x0004a000


	//   ....[61]....
        /*e534*/ 	.word	0x0004a030


	//   ....[62]....
        /*e538*/ 	.word	0x0004a040


	//   ....[63]....
        /*e53c*/ 	.word	0x0004a050


	//   ....[64]....
        /*e540*/ 	.word	0x0004a060


	//   ....[65]....
        /*e544*/ 	.word	0x0004a090


	//   ....[66]....
        /*e548*/ 	.word	0x0004a0a0


	//   ....[67]....
        /*e54c*/ 	.word	0x0004a0b0


	//   ....[68]....
        /*e550*/ 	.word	0x0004a0c0


	//   ....[69]....
        /*e554*/ 	.word	0x0004a0f0


	//   ....[70]....
        /*e558*/ 	.word	0x0004a100


	//   ....[71]....
        /*e55c*/ 	.word	0x0004a110


	//   ....[72]....
        /*e560*/ 	.word	0x0004a120


	//   ....[73]....
        /*e564*/ 	.word	0x0004a150


	//   ....[74]....
        /*e568*/ 	.word	0x0004a160


	//   ....[75]....
        /*e56c*/ 	.word	0x0004a170


	//   ....[76]....
        /*e570*/ 	.word	0x0004a180


	//   ....[77]....
        /*e574*/ 	.word	0x0004a1b0


	//   ....[78]....
        /*e578*/ 	.word	0x0004a1c0


	//   ....[79]....
        /*e57c*/ 	.word	0x0004a1d0


	//   ....[80]....
        /*e580*/ 	.word	0x0004a1e0


	//   ....[81]....
        /*e584*/ 	.word	0x0004a210


	//   ....[82]....
        /*e588*/ 	.word	0x0004a220


	//   ....[83]....
        /*e58c*/ 	.word	0x0004a230


	//   ....[84]....
        /*e590*/ 	.word	0x0004a240


	//   ....[85]....
        /*e594*/ 	.word	0x0004a270


	//   ....[86]....
        /*e598*/ 	.word	0x0004a280


	//   ....[87]....
        /*e59c*/ 	.word	0x0004a290


	//   ....[88]....
        /*e5a0*/ 	.word	0x0004a2a0


	//   ....[89]....
        /*e5a4*/ 	.word	0x0004a2d0


	//   ....[90]....
        /*e5a8*/ 	.word	0x0004a2e0


	//   ....[91]....
        /*e5ac*/ 	.word	0x0004a2f0


	//   ....[92]....
        /*e5b0*/ 	.word	0x0004a300


	//   ....[93]....
        /*e5b4*/ 	.word	0x0004a330


	//   ....[94]....
        /*e5b8*/ 	.word	0x0004a340


	//   ....[95]....
        /*e5bc*/ 	.word	0x0004a350


	//   ....[96]....
        /*e5c0*/ 	.word	0x0004a360


	//   ....[97]....
        /*e5c4*/ 	.word	0x0004a390


	//   ....[98]....
        /*e5c8*/ 	.word	0x0004a3a0


	//   ....[99]....
        /*e5cc*/ 	.word	0x0004a3b0


	//   ....[100]....
        /*e5d0*/ 	.word	0x0004a3c0


	//   ....[101]....
        /*e5d4*/ 	.word	0x0004a3f0


	//   ....[102]....
        /*e5d8*/ 	.word	0x0004a400


	//   ....[103]....
        /*e5dc*/ 	.word	0x0004a410


	//   ....[104]....
        /*e5e0*/ 	.word	0x0004a420


	//   ....[105]....
        /*e5e4*/ 	.word	0x0004a450


	//   ....[106]....
        /*e5e8*/ 	.word	0x0004a460


	//   ....[107]....
        /*e5ec*/ 	.word	0x0004a470


	//   ....[108]....
        /*e5f0*/ 	.word	0x0004a480


	//   ....[109]....
        /*e5f4*/ 	.word	0x0004a4b0


	//   ....[110]....
        /*e5f8*/ 	.word	0x0004a4c0


	//   ....[111]....
        /*e5fc*/ 	.word	0x0004a4d0


	//   ....[112]....
        /*e600*/ 	.word	0x0004a4e0


	//   ....[113]....
        /*e604*/ 	.word	0x0004a510


	//   ....[114]....
        /*e608*/ 	.word	0x0004a520


	//   ....[115]....
        /*e60c*/ 	.word	0x0004a530


	//   ....[116]....
        /*e610*/ 	.word	0x0004a540


	//   ....[117]....
        /*e614*/ 	.word	0x0004a570


	//   ....[118]....
        /*e618*/ 	.word	0x0004a580


	//   ....[119]....
        /*e61c*/ 	.word	0x0004a590


	//   ....[120]....
        /*e620*/ 	.word	0x0004a5a0


	//   ....[121]....
        /*e624*/ 	.word	0x0004a5d0


	//   ....[122]....
        /*e628*/ 	.word	0x0004a5e0


	//   ....[123]....
        /*e62c*/ 	.word	0x0004a5f0


	//   ....[124]....
        /*e630*/ 	.word	0x0004a600


	//   ....[125]....
        /*e634*/ 	.word	0x0004a630


	//   ....[126]....
        /*e638*/ 	.word	0x0004a640


	//   ....[127]....
        /*e63c*/ 	.word	0x0004a650


	//   ....[128]....
        /*e640*/ 	.word	0x0004a660


	//   ....[129]....
        /*e644*/ 	.word	0x0004a690


	//   ....[130]....
        /*e648*/ 	.word	0x0004a6a0


	//   ....[131]....
        /*e64c*/ 	.word	0x0004a6b0


	//   ....[132]....
        /*e650*/ 	.word	0x0004a6c0


	//   ....[133]....
        /*e654*/ 	.word	0x0004a6f0


	//   ....[134]....
        /*e658*/ 	.word	0x0004a700


	//   ....[135]....
        /*e65c*/ 	.word	0x0004a710


	//   ....[136]....
        /*e660*/ 	.word	0x0004a720


	//   ....[137]....
        /*e664*/ 	.word	0x0004a750


	//   ....[138]....
        /*e668*/ 	.word	0x0004a760


	//   ....[139]....
        /*e66c*/ 	.word	0x0004a770


	//   ....[140]....
        /*e670*/ 	.word	0x0004a780


	//   ....[141]....
        /*e674*/ 	.word	0x0004a7b0


	//   ....[142]....
        /*e678*/ 	.word	0x0004a7c0


	//   ....[143]....
        /*e67c*/ 	.word	0x0004a7d0


	//   ....[144]....
        /*e680*/ 	.word	0x0004a7e0


	//   ....[145]....
        /*e684*/ 	.word	0x0004a810


	//   ....[146]....
        /*e688*/ 	.word	0x0004a820


	//   ....[147]....
        /*e68c*/ 	.word	0x0004a830


	//   ....[148]....
        /*e690*/ 	.word	0x0004a840


	//   ....[149]....
        /*e694*/ 	.word	0x0004a870


	//   ....[150]....
        /*e698*/ 	.word	0x0004a880


	//   ....[151]....
        /*e69c*/ 	.word	0x0004a890


	//   ....[152]....
        /*e6a0*/ 	.word	0x0004a8a0


	//   ....[153]....
        /*e6a4*/ 	.word	0x0004a8d0


	//   ....[154]....
        /*e6a8*/ 	.word	0x0004a8e0


	//   ....[155]....
        /*e6ac*/ 	.word	0x0004a8f0


	//   ....[156]....
        /*e6b0*/ 	.word	0x0004a900


	//   ....[157]....
        /*e6b4*/ 	.word	0x0004a930


	//   ....[158]....
        /*e6b8*/ 	.word	0x0004a940


	//   ....[159]....
        /*e6bc*/ 	.word	0x0004a950


	//   ....[160]....
        /*e6c0*/ 	.word	0x0004a960


	//   ....[161]....
        /*e6c4*/ 	.word	0x0004a990


	//   ....[162]....
        /*e6c8*/ 	.word	0x0004a9a0


	//   ....[163]....
        /*e6cc*/ 	.word	0x0004a9b0


	//   ....[164]....
        /*e6d0*/ 	.word	0x0004a9c0


	//   ....[165]....
        /*e6d4*/ 	.word	0x0004a9f0


	//   ....[166]....
        /*e6d8*/ 	.word	0x0004aa00


	//   ....[167]....
        /*e6dc*/ 	.word	0x0004aa10


	//   ....[168]....
        /*e6e0*/ 	.word	0x0004aa20


	//   ....[169]....
        /*e6e4*/ 	.word	0x0004aa50


	//   ....[170]....
        /*e6e8*/ 	.word	0x0004aa60


	//   ....[171]....
        /*e6ec*/ 	.word	0x0004aa70


	//   ....[172]....
        /*e6f0*/ 	.word	0x0004aa80


	//   ....[173]....
        /*e6f4*/ 	.word	0x0004aab0


	//   ....[174]....
        /*e6f8*/ 	.word	0x0004aac0


	//   ....[175]....
        /*e6fc*/ 	.word	0x0004aad0


	//   ....[176]....
        /*e700*/ 	.word	0x0004aae0


	//   ....[177]....
        /*e704*/ 	.word	0x0004ab10


	//   ....[178]....
        /*e708*/ 	.word	0x0004ab20


	//   ....[179]....
        /*e70c*/ 	.word	0x0004ab30


	//   ....[180]....
        /*e710*/ 	.word	0x0004ab40


	//   ....[181]....
        /*e714*/ 	.word	0x0004ab70


	//   ....[182]....
        /*e718*/ 	.word	0x0004ab80


	//   ....[183]....
        /*e71c*/ 	.word	0x0004ab90


	//   ....[184]....
        /*e720*/ 	.word	0x0004aba0


	//   ....[185]....
        /*e724*/ 	.word	0x0004abd0


	//   ....[186]....
        /*e728*/ 	.word	0x0004abe0


	//   ....[187]....
        /*e72c*/ 	.word	0x0004abf0


	//   ....[188]....
        /*e730*/ 	.word	0x0004ac00


	//   ....[189]....
        /*e734*/ 	.word	0x0004ac30


	//   ....[190]....
        /*e738*/ 	.word	0x0004ac40


	//   ....[191]....
        /*e73c*/ 	.word	0x0004ac50


	//   ....[192]....
        /*e740*/ 	.word	0x0004ac60


	//   ....[193]....
        /*e744*/ 	.word	0x0004ac90


	//   ....[194]....
        /*e748*/ 	.word	0x0004aca0


	//   ....[195]....
        /*e74c*/ 	.word	0x0004acb0


	//   ....[196]....
        /*e750*/ 	.word	0x0004acc0


	//   ....[197]....
        /*e754*/ 	.word	0x0004acf0


	//   ....[198]....
        /*e758*/ 	.word	0x0004ad00


	//   ....[199]....
        /*e75c*/ 	.word	0x0004ad10


	//   ....[200]....
        /*e760*/ 	.word	0x0004ad20


	//   ....[201]....
        /*e764*/ 	.word	0x0004ad50


	//   ....[202]....
        /*e768*/ 	.word	0x0004ad60


	//   ....[203]....
        /*e76c*/ 	.word	0x0004ad70


	//   ....[204]....
        /*e770*/ 	.word	0x0004ad80


	//   ....[205]....
        /*e774*/ 	.word	0x0004adb0


	//   ....[206]....
        /*e778*/ 	.word	0x0004adc0


	//   ....[207]....
        /*e77c*/ 	.word	0x0004add0


	//   ....[208]....
        /*e780*/ 	.word	0x0004ade0


	//   ....[209]....
        /*e784*/ 	.word	0x0004ae10


	//   ....[210]....
        /*e788*/ 	.word	0x0004ae20


	//   ....[211]....
        /*e78c*/ 	.word	0x0004ae30


	//   ....[212]....
        /*e790*/ 	.word	0x0004ae40


	//   ....[213]....
        /*e794*/ 	.word	0x0004ae70


	//   ....[214]....
        /*e798*/ 	.word	0x0004ae80


	//   ....[215]....
        /*e79c*/ 	.word	0x0004ae90


	//   ....[216]....
        /*e7a0*/ 	.word	0x0004aea0


	//   ....[217]....
        /*e7a4*/ 	.word	0x0004aed0


	//   ....[218]....
        /*e7a8*/ 	.word	0x0004aee0


	//   ....[219]....
        /*e7ac*/ 	.word	0x0004aef0


	//   ....[220]....
        /*e7b0*/ 	.word	0x0004af00


	//   ....[221]....
        /*e7b4*/ 	.word	0x0004af30


	//   ....[222]....
        /*e7b8*/ 	.word	0x0004af40


	//   ....[223]....
        /*e7bc*/ 	.word	0x0004af50


	//   ....[224]....
        /*e7c0*/ 	.word	0x0004af60


	//   ....[225]....
        /*e7c4*/ 	.word	0x0004af90


	//   ....[226]....
        /*e7c8*/ 	.word	0x0004afa0


	//   ....[227]....
        /*e7cc*/ 	.word	0x0004afb0


	//   ....[228]....
        /*e7d0*/ 	.word	0x0004afc0


	//   ....[229]....
        /*e7d4*/ 	.word	0x0004aff0


	//   ....[230]....
        /*e7d8*/ 	.word	0x0004b000


	//   ....[231]....
        /*e7dc*/ 	.word	0x0004b010


	//   ....[232]....
        /*e7e0*/ 	.word	0x0004b020


	//   ....[233]....
        /*e7e4*/ 	.word	0x0004b050


	//   ....[234]....
        /*e7e8*/ 	.word	0x0004b060


	//   ....[235]....
        /*e7ec*/ 	.word	0x0004b070


	//   ....[236]....
        /*e7f0*/ 	.word	0x0004b080


	//   ....[237]....
        /*e7f4*/ 	.word	0x0004b0b0


	//   ....[238]....
        /*e7f8*/ 	.word	0x0004b0c0


	//   ....[239]....
        /*e7fc*/ 	.word	0x0004b0d0


	//   ....[240]....
        /*e800*/ 	.word	0x0004b0e0


	//   ....[241]....
        /*e804*/ 	.word	0x0004b110


	//   ....[242]....
        /*e808*/ 	.word	0x0004b120


	//   ....[243]....
        /*e80c*/ 	.word	0x0004b130


	//   ....[244]....
        /*e810*/ 	.word	0x0004b140


	//   ....[245]....
        /*e814*/ 	.word	0x0004b170


	//   ....[246]....
        /*e818*/ 	.word	0x0004b180


	//   ....[247]....
        /*e81c*/ 	.word	0x0004b190


	//   ....[248]....
        /*e820*/ 	.word	0x0004b1a0


	//   ....[249]....
        /*e824*/ 	.word	0x0004b1d0


	//   ....[250]....
        /*e828*/ 	.word	0x0004b1e0


	//   ....[251]....
        /*e82c*/ 	.word	0x0004b1f0


	//   ....[252]....
        /*e830*/ 	.word	0x0004b200


	//   ....[253]....
        /*e834*/ 	.word	0x0004b240


	//   ....[254]....
        /*e838*/ 	.word	0x0004e280


	//   ....[255]....
        /*e83c*/ 	.word	0x0004e290


	//   ....[0]....
        /*e840*/ 	.word	0x0004e2a0


	//   ....[1]....
        /*e844*/ 	.word	0x0004e2c0


	//   ....[2]....
        /*e848*/ 	.word	0x0004e2d0


	//   ....[3]....
        /*e84c*/ 	.word	0x0004e2e0


	//   ....[4]....
        /*e850*/ 	.word	0x0004e2f0


	//   ....[5]....
        /*e854*/ 	.word	0x0004e320


	//   ....[6]....
        /*e858*/ 	.word	0x0004e330


	//   ....[7]....
        /*e85c*/ 	.word	0x0004e340


	//   ....[8]....
        /*e860*/ 	.word	0x0004e350


	//   ....[9]....
        /*e864*/ 	.word	0x0004e380


	//   ....[10]....
        /*e868*/ 	.word	0x0004e390


	//   ....[11]....
        /*e86c*/ 	.word	0x0004e3a0


	//   ....[12]....
        /*e870*/ 	.word	0x0004e3b0


	//   ....[13]....
        /*e874*/ 	.word	0x0004e3e0


	//   ....[14]....
        /*e878*/ 	.word	0x0004e3f0


	//   ....[15]....
        /*e87c*/ 	.word	0x0004e400


	//   ....[16]....
        /*e880*/ 	.word	0x0004e410


	//   ....[17]....
        /*e884*/ 	.word	0x0004e440


	//   ....[18]....
        /*e888*/ 	.word	0x0004e450


	//   ....[19]....
        /*e88c*/ 	.word	0x0004e460


	//   ....[20]....
        /*e890*/ 	.word	0x0004e470


	//   ....[21]....
        /*e894*/ 	.word	0x0004e4a0


	//   ....[22]....
        /*e898*/ 	.word	0x0004e4b0


	//   ....[23]....
        /*e89c*/ 	.word	0x0004e4c0


	//   ....[24]....
        /*e8a0*/ 	.word	0x0004e4d0


	//   ....[25]....
        /*e8a4*/ 	.word	0x0004e500


	//   ....[26]....
        /*e8a8*/ 	.word	0x0004e510


	//   ....[27]....
        /*e8ac*/ 	.word	0x0004e520


	//   ....[28]....
        /*e8b0*/ 	.word	0x0004e530


	//   ....[29]....
        /*e8b4*/ 	.word	0x0004e560


	//   ....[30]....
        /*e8b8*/ 	.word	0x0004e570


	//   ....[31]....
        /*e8bc*/ 	.word	0x0004e580


	//   ....[32]....
        /*e8c0*/ 	.word	0x0004e590


	//   ....[33]....
        /*e8c4*/ 	.word	0x0004e5c0


	//   ....[34]....
        /*e8c8*/ 	.word	0x0004e5d0


	//   ....[35]....
        /*e8cc*/ 	.word	0x0004e5e0


	//   ....[36]....
        /*e8d0*/ 	.word	0x0004e5f0


	//   ....[37]....
        /*e8d4*/ 	.word	0x0004e620


	//   ....[38]....
        /*e8d8*/ 	.word	0x0004e630


	//   ....[39]....
        /*e8dc*/ 	.word	0x0004e640


	//   ....[40]....
        /*e8e0*/ 	.word	0x0004e650


	//   ....[41]....
        /*e8e4*/ 	.word	0x0004e680


	//   ....[42]....
        /*e8e8*/ 	.word	0x0004e690


	//   ....[43]....
        /*e8ec*/ 	.word	0x0004e6a0


	//   ....[44]....
        /*e8f0*/ 	.word	0x0004e6b0


	//   ....[45]....
        /*e8f4*/ 	.word	0x0004e6e0


	//   ....[46]....
        /*e8f8*/ 	.word	0x0004e6f0


	//   ....[47]....
        /*e8fc*/ 	.word	0x0004e700


	//   ....[48]....
        /*e900*/ 	.word	0x0004e710


	//   ....[49]....
        /*e904*/ 	.word	0x0004e740


	//   ....[50]....
        /*e908*/ 	.word	0x0004e750


	//   ....[51]....
        /*e90c*/ 	.word	0x0004e760


	//   ....[52]....
        /*e910*/ 	.word	0x0004e770


	//   ....[53]....
        /*e914*/ 	.word	0x0004e7a0


	//   ....[54]....
        /*e918*/ 	.word	0x0004e7b0


	//   ....[55]....
        /*e91c*/ 	.word	0x0004e7c0


	//   ....[56]....
        /*e920*/ 	.word	0x0004e7d0


	//   ....[57]....
        /*e924*/ 	.word	0x0004e800


	//   ....[58]....
        /*e928*/ 	.word	0x0004e810


	//   ....[59]....
        /*e92c*/ 	.word	0x0004e820


	//   ....[60]....
        /*e930*/ 	.word	0x0004e830


	//   ....[61]....
        /*e934*/ 	.word	0x0004e860


	//   ....[62]....
        /*e938*/ 	.word	0x0004e870


	//   ....[63]....
        /*e93c*/ 	.word	0x0004e880


	//   ....[64]....
        /*e940*/ 	.word	0x0004e890


	//   ....[65]....
        /*e944*/ 	.word	0x0004e8c0


	//   ....[66]....
        /*e948*/ 	.word	0x0004e8d0


	//   ....[67]....
        /*e94c*/ 	.word	0x0004e8e0


	//   ....[68]....
        /*e950*/ 	.word	0x0004e8f0


	//   ....[69]....
        /*e954*/ 	.word	0x0004e920


	//   ....[70]....
        /*e958*/ 	.word	0x0004e930


	//   ....[71]....
        /*e95c*/ 	.word	0x0004e940


	//   ....[72]....
        /*e960*/ 	.word	0x0004e950


	//   ....[73]....
        /*e964*/ 	.word	0x0004e980


	//   ....[74]....
        /*e968*/ 	.word	0x0004e990


	//   ....[75]....
        /*e96c*/ 	.word	0x0004e9a0


	//   ....[76]....
        /*e970*/ 	.word	0x0004e9b0


	//   ....[77]....
        /*e974*/ 	.word	0x0004e9e0


	//   ....[78]....
        /*e978*/ 	.word	0x0004e9f0


	//   ....[79]....
        /*e97c*/ 	.word	0x0004ea00


	//   ....[80]....
        /*e980*/ 	.word	0x0004ea10


	//   ....[81]....
        /*e984*/ 	.word	0x0004ea40


	//   ....[82]....
        /*e988*/ 	.word	0x0004ea50


	//   ....[83]....
        /*e98c*/ 	.word	0x0004ea60


	//   ....[84]....
        /*e990*/ 	.word	0x0004ea70


	//   ....[85]....
        /*e994*/ 	.word	0x0004eaa0


	//   ....[86]....
        /*e998*/ 	.word	0x0004eab0


	//   ....[87]....
        /*e99c*/ 	.word	0x0004eac0


	//   ....[88]....
        /*e9a0*/ 	.word	0x0004ead0


	//   ....[89]....
        /*e9a4*/ 	.word	0x0004eb00


	//   ....[90]....
        /*e9a8*/ 	.word	0x0004eb10


	//   ....[91]....
        /*e9ac*/ 	.word	0x0004eb20


	//   ....[92]....
        /*e9b0*/ 	.word	0x0004eb30


	//   ....[93]....
        /*e9b4*/ 	.word	0x0004eb60


	//   ....[94]....
        /*e9b8*/ 	.word	0x0004eb70


	//   ....[95]....
        /*e9bc*/ 	.word	0x0004eb80


	//   ....[96]....
        /*e9c0*/ 	.word	0x0004eb90


	//   ....[97]....
        /*e9c4*/ 	.word	0x0004ebc0


	//   ....[98]....
        /*e9c8*/ 	.word	0x0004ebd0


	//   ....[99]....
        /*e9cc*/ 	.word	0x0004ebe0


	//   ....[100]....
        /*e9d0*/ 	.word	0x0004ebf0


	//   ....[101]....
        /*e9d4*/ 	.word	0x0004ec20


	//   ....[102]....
        /*e9d8*/ 	.word	0x0004ec30


	//   ....[103]....
        /*e9dc*/ 	.word	0x0004ec40


	//   ....[104]....
        /*e9e0*/ 	.word	0x0004ec50


	//   ....[105]....
        /*e9e4*/ 	.word	0x0004ec80


	//   ....[106]....
        /*e9e8*/ 	.word	0x0004ec90


	//   ....[107]....
        /*e9ec*/ 	.word	0x0004eca0


	//   ....[108]....
        /*e9f0*/ 	.word	0x0004ecb0


	//   ....[109]....
        /*e9f4*/ 	.word	0x0004ece0


	//   ....[110]....
        /*e9f8*/ 	.word	0x0004ecf0


	//   ....[111]....
        /*e9fc*/ 	.word	0x0004ed00


	//   ....[112]....
        /*ea00*/ 	.word	0x0004ed10


	//   ....[113]....
        /*ea04*/ 	.word	0x0004ed40


	//   ....[114]....
        /*ea08*/ 	.word	0x0004ed50


	//   ....[115]....
        /*ea0c*/ 	.word	0x0004ed60


	//   ....[116]....
        /*ea10*/ 	.word	0x0004ed70


	//   ....[117]....
        /*ea14*/ 	.word	0x0004eda0


	//   ....[118]....
        /*ea18*/ 	.word	0x0004edb0


	//   ....[119]....
        /*ea1c*/ 	.word	0x0004edc0


	//   ....[120]....
        /*ea20*/ 	.word	0x0004edd0


	//   ....[121]....
        /*ea24*/ 	.word	0x0004ee00


	//   ....[122]....
        /*ea28*/ 	.word	0x0004ee10


	//   ....[123]....
        /*ea2c*/ 	.word	0x0004ee20


	//   ....[124]....
        /*ea30*/ 	.word	0x0004ee30


	//   ....[125]....
        /*ea34*/ 	.word	0x0004ee60


	//   ....[126]....
        /*ea38*/ 	.word	0x0004ee70


	//   ....[127]....
        /*ea3c*/ 	.word	0x0004ee80


	//   ....[128]....
        /*ea40*/ 	.word	0x0004ee90


	//   ....[129]....
        /*ea44*/ 	.word	0x0004eec0


	//   ....[130]....
        /*ea48*/ 	.word	0x0004eed0


	//   ....[131]....
        /*ea4c*/ 	.word	0x0004eee0


	//   ....[132]....
        /*ea50*/ 	.word	0x0004eef0


	//   ....[133]....
        /*ea54*/ 	.word	0x0004ef20


	//   ....[134]....
        /*ea58*/ 	.word	0x0004ef30


	//   ....[135]....
        /*ea5c*/ 	.word	0x0004ef40


	//   ....[136]....
        /*ea60*/ 	.word	0x0004ef50


	//   ....[137]....
        /*ea64*/ 	.word	0x0004ef80


	//   ....[138]....
        /*ea68*/ 	.word	0x0004ef90


	//   ....[139]....
        /*ea6c*/ 	.word	0x0004efa0


	//   ....[140]....
        /*ea70*/ 	.word	0x0004efb0


	//   ....[141]....
        /*ea74*/ 	.word	0x0004efe0


	//   ....[142]....
        /*ea78*/ 	.word	0x0004eff0


	//   ....[143]....
        /*ea7c*/ 	.word	0x0004f000


	//   ....[144]....
        /*ea80*/ 	.word	0x0004f010


	//   ....[145]....
        /*ea84*/ 	.word	0x0004f040


	//   ....[146]....
        /*ea88*/ 	.word	0x0004f050


	//   ....[147]....
        /*ea8c*/ 	.word	0x0004f060


	//   ....[148]....
        /*ea90*/ 	.word	0x0004f070


	//   ....[149]....
        /*ea94*/ 	.word	0x0004f0a0


	//   ....[150]....
        /*ea98*/ 	.word	0x0004f0b0


	//   ....[151]....
        /*ea9c*/ 	.word	0x0004f0c0


	//   ....[152]....
        /*eaa0*/ 	.word	0x0004f0d0


	//   ....[153]....
        /*eaa4*/ 	.word	0x0004f100


	//   ....[154]....
        /*eaa8*/ 	.word	0x0004f110


	//   ....[155]....
        /*eaac*/ 	.word	0x0004f120


	//   ....[156]....
        /*eab0*/ 	.word	0x0004f130


	//   ....[157]....
        /*eab4*/ 	.word	0x0004f160


	//   ....[158]....
        /*eab8*/ 	.word	0x0004f170


	//   ....[159]....
        /*eabc*/ 	.word	0x0004f180


	//   ....[160]....
        /*eac0*/ 	.word	0x0004f190


	//   ....[161]....
        /*eac4*/ 	.word	0x0004f1c0


	//   ....[162]....
        /*eac8*/ 	.word	0x0004f1d0


	//   ....[163]....
        /*eacc*/ 	.word	0x0004f1e0


	//   ....[164]....
        /*ead0*/ 	.word	0x0004f1f0


	//   ....[165]....
        /*ead4*/ 	.word	0x0004f220


	//   ....[166]....
        /*ead8*/ 	.word	0x0004f230


	//   ....[167]....
        /*eadc*/ 	.word	0x0004f240


	//   ....[168]....
        /*eae0*/ 	.word	0x0004f250


	//   ....[169]....
        /*eae4*/ 	.word	0x0004f280


	//   ....[170]....
        /*eae8*/ 	.word	0x0004f290


	//   ....[171]....
        /*eaec*/ 	.word	0x0004f2a0


	//   ....[172]....
        /*eaf0*/ 	.word	0x0004f2b0


	//   ....[173]....
        /*eaf4*/ 	.word	0x0004f2e0


	//   ....[174]....
        /*eaf8*/ 	.word	0x0004f2f0


	//   ....[175]....
        /*eafc*/ 	.word	0x0004f300


	//   ....[176]....
        /*eb00*/ 	.word	0x0004f310


	//   ....[177]....
        /*eb04*/ 	.word	0x0004f340


	//   ....[178]....
        /*eb08*/ 	.word	0x0004f350


	//   ....[179]....
        /*eb0c*/ 	.word	0x0004f360


	//   ....[180]....
        /*eb10*/ 	.word	0x0004f370


	//   ....[181]....
        /*eb14*/ 	.word	0x0004f3a0


	//   ....[182]....
        /*eb18*/ 	.word	0x0004f3b0


	//   ....[183]....
        /*eb1c*/ 	.word	0x0004f3c0


	//   ....[184]....
        /*eb20*/ 	.word	0x0004f3d0


	//   ....[185]....
        /*eb24*/ 	.word	0x0004f400


	//   ....[186]....
        /*eb28*/ 	.word	0x0004f410


	//   ....[187]....
        /*eb2c*/ 	.word	0x0004f420


	//   ....[188]....
        /*eb30*/ 	.word	0x0004f430


	//   ....[189]....
        /*eb34*/ 	.word	0x0004f460


	//   ....[190]....
        /*eb38*/ 	.word	0x0004f470


	//   ....[191]....
        /*eb3c*/ 	.word	0x0004f480


	//   ....[192]....
        /*eb40*/ 	.word	0x0004f490


	//   ....[193]....
        /*eb44*/ 	.word	0x0004f4c0


	//   ....[194]....
        /*eb48*/ 	.word	0x0004f4d0


	//   ....[195]....
        /*eb4c*/ 	.word	0x0004f4e0


	//   ....[196]....
        /*eb50*/ 	.word	0x0004f4f0


	//   ....[197]....
        /*eb54*/ 	.word	0x0004f520


	//   ....[198]....
        /*eb58*/ 	.word	0x0004f530


	//   ....[199]....
        /*eb5c*/ 	.word	0x0004f540


	//   ....[200]....
        /*eb60*/ 	.word	0x0004f550


	//   ....[201]....
        /*eb64*/ 	.word	0x0004f580


	//   ....[202]....
        /*eb68*/ 	.word	0x0004f590


	//   ....[203]....
        /*eb6c*/ 	.word	0x0004f5a0


	//   ....[204]....
        /*eb70*/ 	.word	0x0004f5b0


	//   ....[205]....
        /*eb74*/ 	.word	0x0004f5e0


	//   ....[206]....
        /*eb78*/ 	.word	0x0004f5f0


	//   ....[207]....
        /*eb7c*/ 	.word	0x0004f600


	//   ....[208]....
        /*eb80*/ 	.word	0x0004f610


	//   ....[209]....
        /*eb84*/ 	.word	0x0004f640


	//   ....[210]....
        /*eb88*/ 	.word	0x0004f650


	//   ....[211]....
        /*eb8c*/ 	.word	0x0004f660


	//   ....[212]....
        /*eb90*/ 	.word	0x0004f670


	//   ....[213]....
        /*eb94*/ 	.word	0x0004f6a0


	//   ....[214]....
        /*eb98*/ 	.word	0x0004f6b0


	//   ....[215]....
        /*eb9c*/ 	.word	0x0004f6c0


	//   ....[216]....
        /*eba0*/ 	.word	0x0004f6d0


	//   ....[217]....
        /*eba4*/ 	.word	0x0004f700


	//   ....[218]....
        /*eba8*/ 	.word	0x0004f710


	//   ....[219]....
        /*ebac*/ 	.word	0x0004f720


	//   ....[220]....
        /*ebb0*/ 	.word	0x0004f730


	//   ....[221]....
        /*ebb4*/ 	.word	0x0004f760


	//   ....[222]....
        /*ebb8*/ 	.word	0x0004f770


	//   ....[223]....
        /*ebbc*/ 	.word	0x0004f780


	//   ....[224]....
        /*ebc0*/ 	.word	0x0004f790


	//   ....[225]....
        /*ebc4*/ 	.word	0x0004f7c0


	//   ....[226]....
        /*ebc8*/ 	.word	0x0004f7d0


	//   ....[227]....
        /*ebcc*/ 	.word	0x0004f7e0


	//   ....[228]....
        /*ebd0*/ 	.word	0x0004f7f0


	//   ....[229]....
        /*ebd4*/ 	.word	0x0004f820


	//   ....[230]....
        /*ebd8*/ 	.word	0x0004f830


	//   ....[231]....
        /*ebdc*/ 	.word	0x0004f840


	//   ....[232]....
        /*ebe0*/ 	.word	0x0004f850


	//   ....[233]....
        /*ebe4*/ 	.word	0x0004f880


	//   ....[234]....
        /*ebe8*/ 	.word	0x0004f890


	//   ....[235]....
        /*ebec*/ 	.word	0x0004f8a0


	//   ....[236]....
        /*ebf0*/ 	.word	0x0004f8b0


	//   ....[237]....
        /*ebf4*/ 	.word	0x0004f8e0


	//   ....[238]....
        /*ebf8*/ 	.word	0x0004f8f0


	//   ....[239]....
        /*ebfc*/ 	.word	0x0004f900


	//   ....[240]....
        /*ec00*/ 	.word	0x0004f910


	//   ....[241]....
        /*ec04*/ 	.word	0x0004f940


	//   ....[242]....
        /*ec08*/ 	.word	0x0004f950


	//   ....[243]....
        /*ec0c*/ 	.word	0x0004f960


	//   ....[244]....
        /*ec10*/ 	.word	0x0004f970


	//   ....[245]....
        /*ec14*/ 	.word	0x0004f9a0


	//   ....[246]....
        /*ec18*/ 	.word	0x0004f9b0


	//   ....[247]....
        /*ec1c*/ 	.word	0x0004f9c0


	//   ....[248]....
        /*ec20*/ 	.word	0x0004f9d0


	//   ....[249]....
        /*ec24*/ 	.word	0x0004fa00


	//   ....[250]....
        /*ec28*/ 	.word	0x0004fa10


	//   ....[251]....
        /*ec2c*/ 	.word	0x0004fa20


	//   ....[252]....
        /*ec30*/ 	.word	0x0004fa30


	//   ....[253]....
        /*ec34*/ 	.word	0x0004fa60


	//   ....[254]....
        /*ec38*/ 	.word	0x0004fa70


	//   ....[255]....
        /*ec3c*/ 	.word	0x0004fa80


	//   ....[0]....
        /*ec40*/ 	.word	0x0004fa90


	//   ....[1]....
        /*ec44*/ 	.word	0x0004fac0


	//   ....[2]....
        /*ec48*/ 	.word	0x0004fad0


	//   ....[3]....
        /*ec4c*/ 	.word	0x0004fae0


	//   ....[4]....
        /*ec50*/ 	.word	0x0004faf0


	//   ....[5]....
        /*ec54*/ 	.word	0x0004fb20


	//   ....[6]....
        /*ec58*/ 	.word	0x0004fb30


	//   ....[7]....
        /*ec5c*/ 	.word	0x0004fb40


	//   ....[8]....
        /*ec60*/ 	.word	0x0004fb50


	//   ....[9]....
        /*ec64*/ 	.word	0x0004fb80


	//   ....[10]....
        /*ec68*/ 	.word	0x0004fb90


	//   ....[11]....
        /*ec6c*/ 	.word	0x0004fba0


	//   ....[12]....
        /*ec70*/ 	.word	0x0004fbb0


	//   ....[13]....
        /*ec74*/ 	.word	0x0004fbe0


	//   ....[14]....
        /*ec78*/ 	.word	0x0004fbf0


	//   ....[15]....
        /*ec7c*/ 	.word	0x0004fc00


	//   ....[16]....
        /*ec80*/ 	.word	0x0004fc10


	//   ....[17]....
        /*ec84*/ 	.word	0x0004fc40


	//   ....[18]....
        /*ec88*/ 	.word	0x0004fc50


	//   ....[19]....
        /*ec8c*/ 	.word	0x0004fc60


	//   ....[20]....
        /*ec90*/ 	.word	0x0004fc70


	//   ....[21]....
        /*ec94*/ 	.word	0x0004fca0


	//   ....[22]....
        /*ec98*/ 	.word	0x0004fcb0


	//   ....[23]....
        /*ec9c*/ 	.word	0x0004fcc0


	//   ....[24]....
        /*eca0*/ 	.word	0x0004fcd0


	//   ....[25]....
        /*eca4*/ 	.word	0x0004fd00


	//   ....[26]....
        /*eca8*/ 	.word	0x0004fd10


	//   ....[27]....
        /*ecac*/ 	.word	0x0004fd20


	//   ....[28]....
        /*ecb0*/ 	.word	0x0004fd30


	//   ....[29]....
        /*ecb4*/ 	.word	0x0004fd60


	//   ....[30]....
        /*ecb8*/ 	.word	0x0004fd70


	//   ....[31]....
        /*ecbc*/ 	.word	0x0004fd80


	//   ....[32]....
        /*ecc0*/ 	.word	0x0004fd90


	//   ....[33]....
        /*ecc4*/ 	.word	0x0004fdc0


	//   ....[34]....
        /*ecc8*/ 	.word	0x0004fdd0


	//   ....[35]....
        /*eccc*/ 	.word	0x0004fde0


	//   ....[36]....
        /*ecd0*/ 	.word	0x0004fdf0


	//   ....[37]....
        /*ecd4*/ 	.word	0x0004fe20


	//   ....[38]....
        /*ecd8*/ 	.word	0x0004fe30


	//   ....[39]....
        /*ecdc*/ 	.word	0x0004fe40


	//   ....[40]....
        /*ece0*/ 	.word	0x0004fe50


	//   ....[41]....
        /*ece4*/ 	.word	0x0004fe80


	//   ....[42]....
        /*ece8*/ 	.word	0x0004fe90


	//   ....[43]....
        /*ecec*/ 	.word	0x0004fea0


	//   ....[44]....
        /*ecf0*/ 	.word	0x0004feb0


	//   ....[45]....
        /*ecf4*/ 	.word	0x0004fee0


	//   ....[46]....
        /*ecf8*/ 	.word	0x0004fef0


	//   ....[47]....
        /*ecfc*/ 	.word	0x0004ff00


	//   ....[48]....
        /*ed00*/ 	.word	0x0004ff10


	//   ....[49]....
        /*ed04*/ 	.word	0x0004ff40


	//   ....[50]....
        /*ed08*/ 	.word	0x0004ff50


	//   ....[51]....
        /*ed0c*/ 	.word	0x0004ff60


	//   ....[52]....
        /*ed10*/ 	.word	0x0004ff70


	//   ....[53]....
        /*ed14*/ 	.word	0x0004ffa0


	//   ....[54]....
        /*ed18*/ 	.word	0x0004ffb0


	//   ....[55]....
        /*ed1c*/ 	.word	0x0004ffc0


	//   ....[56]....
        /*ed20*/ 	.word	0x0004ffd0


	//   ....[57]....
        /*ed24*/ 	.word	0x00050000


	//   ....[58]....
        /*ed28*/ 	.word	0x00050010


	//   ....[59]....
        /*ed2c*/ 	.word	0x00050020


	//   ....[60]....
        /*ed30*/ 	.word	0x00050030


	//   ....[61]....
        /*ed34*/ 	.word	0x00050060


	//   ....[62]....
        /*ed38*/ 	.word	0x00050070


	//   ....[63]....
        /*ed3c*/ 	.word	0x00050080


	//   ....[64]....
        /*ed40*/ 	.word	0x00050090


	//   ....[65]....
        /*ed44*/ 	.word	0x000500c0


	//   ....[66]....
        /*ed48*/ 	.word	0x000500d0


	//   ....[67]....
        /*ed4c*/ 	.word	0x000500e0


	//   ....[68]....
        /*ed50*/ 	.word	0x000500f0


	//   ....[69]....
        /*ed54*/ 	.word	0x00050120


	//   ....[70]....
        /*ed58*/ 	.word	0x00050130


	//   ....[71]....
        /*ed5c*/ 	.word	0x00050140


	//   ....[72]....
        /*ed60*/ 	.word	0x00050150


	//   ....[73]....
        /*ed64*/ 	.word	0x00050180


	//   ....[74]....
        /*ed68*/ 	.word	0x00050190


	//   ....[75]....
        /*ed6c*/ 	.word	0x000501a0


	//   ....[76]....
        /*ed70*/ 	.word	0x000501b0


	//   ....[77]....
        /*ed74*/ 	.word	0x000501e0


	//   ....[78]....
        /*ed78*/ 	.word	0x000501f0


	//   ....[79]....
        /*ed7c*/ 	.word	0x00050200


	//   ....[80]....
        /*ed80*/ 	.word	0x00050210


	//   ....[81]....
        /*ed84*/ 	.word	0x00050240


	//   ....[82]....
        /*ed88*/ 	.word	0x00050250


	//   ....[83]....
        /*ed8c*/ 	.word	0x00050260


	//   ....[84]....
        /*ed90*/ 	.word	0x00050270


	//   ....[85]....
        /*ed94*/ 	.word	0x000502a0


	//   ....[86]....
        /*ed98*/ 	.word	0x000502b0


	//   ....[87]....
        /*ed9c*/ 	.word	0x000502c0


	//   ....[88]....
        /*eda0*/ 	.word	0x000502d0


	//   ....[89]....
        /*eda4*/ 	.word	0x00050300


	//   ....[90]....
        /*eda8*/ 	.word	0x00050310


	//   ....[91]....
        /*edac*/ 	.word	0x00050320


	//   ....[92]....
        /*edb0*/ 	.word	0x00050330


	//   ....[93]....
        /*edb4*/ 	.word	0x00050360


	//   ....[94]....
        /*edb8*/ 	.word	0x00050370


	//   ....[95]....
        /*edbc*/ 	.word	0x00050380


	//   ....[96]....
        /*edc0*/ 	.word	0x00050390


	//   ....[97]....
        /*edc4*/ 	.word	0x000503c0


	//   ....[98]....
        /*edc8*/ 	.word	0x000503d0


	//   ....[99]....
        /*edcc*/ 	.word	0x000503e0


	//   ....[100]....
        /*edd0*/ 	.word	0x000503f0


	//   ....[101]....
        /*edd4*/ 	.word	0x00050420


	//   ....[102]....
        /*edd8*/ 	.word	0x00050430


	//   ....[103]....
        /*eddc*/ 	.word	0x00050440


	//   ....[104]....
        /*ede0*/ 	.word	0x00050450


	//   ....[105]....
        /*ede4*/ 	.word	0x00050480


	//   ....[106]....
        /*ede8*/ 	.word	0x00050490


	//   ....[107]....
        /*edec*/ 	.word	0x000504a0


	//   ....[108]....
        /*edf0*/ 	.word	0x000504b0


	//   ....[109]....
        /*edf4*/ 	.word	0x000504e0


	//   ....[110]....
        /*edf8*/ 	.word	0x000504f0


	//   ....[111]....
        /*edfc*/ 	.word	0x00050500


	//   ....[112]....
        /*ee00*/ 	.word	0x00050510


	//   ....[113]....
        /*ee04*/ 	.word	0x00050540


	//   ....[114]....
        /*ee08*/ 	.word	0x00050550


	//   ....[115]....
        /*ee0c*/ 	.word	0x00050560


	//   ....[116]....
        /*ee10*/ 	.word	0x00050570


	//   ....[117]....
        /*ee14*/ 	.word	0x000505a0


	//   ....[118]....
        /*ee18*/ 	.word	0x000505b0


	//   ....[119]....
        /*ee1c*/ 	.word	0x000505c0


	//   ....[120]....
        /*ee20*/ 	.word	0x000505d0


	//   ....[121]....
        /*ee24*/ 	.word	0x00050600


	//   ....[122]....
        /*ee28*/ 	.word	0x00050610


	//   ....[123]....
        /*ee2c*/ 	.word	0x00050620


	//   ....[124]....
        /*ee30*/ 	.word	0x00050630


	//   ....[125]....
        /*ee34*/ 	.word	0x00050660


	//   ....[126]....
        /*ee38*/ 	.word	0x00050670


	//   ....[127]....
        /*ee3c*/ 	.word	0x00050680


	//   ....[128]....
        /*ee40*/ 	.word	0x00050690


	//   ....[129]....
        /*ee44*/ 	.word	0x000506c0


	//   ....[130]....
        /*ee48*/ 	.word	0x000506d0


	//   ....[131]....
        /*ee4c*/ 	.word	0x000506e0


	//   ....[132]....
        /*ee50*/ 	.word	0x000506f0


	//   ....[133]....
        /*ee54*/ 	.word	0x00050720


	//   ....[134]....
        /*ee58*/ 	.word	0x00050730


	//   ....[135]....
        /*ee5c*/ 	.word	0x00050740


	//   ....[136]....
        /*ee60*/ 	.word	0x00050750


	//   ....[137]....
        /*ee64*/ 	.word	0x00050780


	//   ....[138]....
        /*ee68*/ 	.word	0x00050790


	//   ....[139]....
        /*ee6c*/ 	.word	0x000507a0


	//   ....[140]....
        /*ee70*/ 	.word	0x000507b0


	//   ....[141]....
        /*ee74*/ 	.word	0x000507e0


	//   ....[142]....
        /*ee78*/ 	.word	0x000507f0


	//   ....[143]....
        /*ee7c*/ 	.word	0x00050800


	//   ....[144]....
        /*ee80*/ 	.word	0x00050810


	//   ....[145]....
        /*ee84*/ 	.word	0x00050840


	//   ....[146]....
        /*ee88*/ 	.word	0x00050850


	//   ....[147]....
        /*ee8c*/ 	.word	0x00050860


	//   ....[148]....
        /*ee90*/ 	.word	0x00050870


	//   ....[149]....
        /*ee94*/ 	.word	0x000508a0


	//   ....[150]....
        /*ee98*/ 	.word	0x000508b0


	//   ....[151]....
        /*ee9c*/ 	.word	0x000508c0


	//   ....[152]....
        /*eea0*/ 	.word	0x000508d0


	//   ....[153]....
        /*eea4*/ 	.word	0x00050900


	//   ....[154]....
        /*eea8*/ 	.word	0x00050910


	//   ....[155]....
        /*eeac*/ 	.word	0x00050920


	//   ....[156]....
        /*eeb0*/ 	.word	0x00050930


	//   ....[157]....
        /*eeb4*/ 	.word	0x00050960


	//   ....[158]....
        /*eeb8*/ 	.word	0x00050970


	//   ....[159]....
        /*eebc*/ 	.word	0x00050980


	//   ....[160]....
        /*eec0*/ 	.word	0x00050990


	//   ....[161]....
        /*eec4*/ 	.word	0x000509c0


	//   ....[162]....
        /*eec8*/ 	.word	0x000509d0


	//   ....[163]....
        /*eecc*/ 	.word	0x000509e0


	//   ....[164]....
        /*eed0*/ 	.word	0x000509f0


	//   ....[165]....
        /*eed4*/ 	.word	0x00050a20


	//   ....[166]....
        /*eed8*/ 	.word	0x00050a30


	//   ....[167]....
        /*eedc*/ 	.word	0x00050a40


	//   ....[168]....
        /*eee0*/ 	.word	0x00050a50


	//   ....[169]....
        /*eee4*/ 	.word	0x00050a80


	//   ....[170]....
        /*eee8*/ 	.word	0x00050a90


	//   ....[171]....
        /*eeec*/ 	.word	0x00050aa0


	//   ....[172]....
        /*eef0*/ 	.word	0x00050ab0


	//   ....[173]....
        /*eef4*/ 	.word	0x00050ae0


	//   ....[174]....
        /*eef8*/ 	.word	0x00050af0


	//   ....[175]....
        /*eefc*/ 	.word	0x00050b00


	//   ....[176]....
        /*ef00*/ 	.word	0x00050b10


	//   ....[177]....
        /*ef04*/ 	.word	0x00050b40


	//   ....[178]....
        /*ef08*/ 	.word	0x00050b50


	//   ....[179]....
        /*ef0c*/ 	.word	0x00050b60


	//   ....[180]....
        /*ef10*/ 	.word	0x00050b70


	//   ....[181]....
        /*ef14*/ 	.word	0x00050ba0


	//   ....[182]....
        /*ef18*/ 	.word	0x00050bb0


	//   ....[183]....
        /*ef1c*/ 	.word	0x00050bc0


	//   ....[184]....
        /*ef20*/ 	.word	0x00050bd0


	//   ....[185]....
        /*ef24*/ 	.word	0x00050c00


	//   ....[186]....
        /*ef28*/ 	.word	0x00050c10


	//   ....[187]....
        /*ef2c*/ 	.word	0x00050c20


	//   ....[188]....
        /*ef30*/ 	.word	0x00050c30


	//   ....[189]....
        /*ef34*/ 	.word	0x00050c60


	//   ....[190]....
        /*ef38*/ 	.word	0x00050c70


	//   ....[191]....
        /*ef3c*/ 	.word	0x00050c80


	//   ....[192]....
        /*ef40*/ 	.word	0x00050c90


	//   ....[193]....
        /*ef44*/ 	.word	0x00050cc0


	//   ....[194]....
        /*ef48*/ 	.word	0x00050cd0


	//   ....[195]....
        /*ef4c*/ 	.word	0x00050ce0


	//   ....[196]....
        /*ef50*/ 	.word	0x00050cf0


	//   ....[197]....
        /*ef54*/ 	.word	0x00050d20


	//   ....[198]....
        /*ef58*/ 	.word	0x00050d30


	//   ....[199]....
        /*ef5c*/ 	.word	0x00050d40


	//   ....[200]....
        /*ef60*/ 	.word	0x00050d50


	//   ....[201]....
        /*ef64*/ 	.word	0x00050d80


	//   ....[202]....
        /*ef68*/ 	.word	0x00050d90


	//   ....[203]....
        /*ef6c*/ 	.word	0x00050da0


	//   ....[204]....
        /*ef70*/ 	.word	0x00050db0


	//   ....[205]....
        /*ef74*/ 	.word	0x00050de0


	//   ....[206]....
        /*ef78*/ 	.word	0x00050df0


	//   ....[207]....
        /*ef7c*/ 	.word	0x00050e00


	//   ....[208]....
        /*ef80*/ 	.word	0x00050e10


	//   ....[209]....
        /*ef84*/ 	.word	0x00050e40


	//   ....[210]....
        /*ef88*/ 	.word	0x00050e50


	//   ....[211]....
        /*ef8c*/ 	.word	0x00050e60


	//   ....[212]....
        /*ef90*/ 	.word	0x00050e70


	//   ....[213]....
        /*ef94*/ 	.word	0x00050ea0


	//   ....[214]....
        /*ef98*/ 	.word	0x00050eb0


	//   ....[215]....
        /*ef9c*/ 	.word	0x00050ec0


	//   ....[216]....
        /*efa0*/ 	.word	0x00050ed0


	//   ....[217]....
        /*efa4*/ 	.word	0x00050f00


	//   ....[218]....
        /*efa8*/ 	.word	0x00050f10


	//   ....[219]....
        /*efac*/ 	.word	0x00050f20


	//   ....[220]....
        /*efb0*/ 	.word	0x00050f30


	//   ....[221]....
        /*efb4*/ 	.word	0x00050f60


	//   ....[222]....
        /*efb8*/ 	.word	0x00050f70


	//   ....[223]....
        /*efbc*/ 	.word	0x00050f80


	//   ....[224]....
        /*efc0*/ 	.word	0x00050f90


	//   ....[225]....
        /*efc4*/ 	.word	0x00050fc0


	//   ....[226]....
        /*efc8*/ 	.word	0x00050fd0


	//   ....[227]....
        /*efcc*/ 	.word	0x00050fe0


	//   ....[228]....
        /*efd0*/ 	.word	0x00050ff0


	//   ....[229]....
        /*efd4*/ 	.word	0x00051020


	//   ....[230]....
        /*efd8*/ 	.word	0x00051030


	//   ....[231]....
        /*efdc*/ 	.word	0x00051040


	//   ....[232]....
        /*efe0*/ 	.word	0x00051050


	//   ....[233]....
        /*efe4*/ 	.word	0x00051080


	//   ....[234]....
        /*efe8*/ 	.word	0x00051090


	//   ....[235]....
        /*efec*/ 	.word	0x000510a0


	//   ....[236]....
        /*eff0*/ 	.word	0x000510b0


	//   ....[237]....
        /*eff4*/ 	.word	0x000510e0


	//   ....[238]....
        /*eff8*/ 	.word	0x000510f0


	//   ....[239]....
        /*effc*/ 	.word	0x00051100


	//   ....[240]....
        /*f000*/ 	.word	0x00051110


	//   ....[241]....
        /*f004*/ 	.word	0x00051140


	//   ....[242]....
        /*f008*/ 	.word	0x00051150


	//   ....[243]....
        /*f00c*/ 	.word	0x00051160


	//   ....[244]....
        /*f010*/ 	.word	0x00051170


	//   ....[245]....
        /*f014*/ 	.word	0x000511a0


	//   ....[246]....
        /*f018*/ 	.word	0x000511b0


	//   ....[247]....
        /*f01c*/ 	.word	0x000511c0


	//   ....[248]....
        /*f020*/ 	.word	0x000511d0


	//   ....[249]....
        /*f024*/ 	.word	0x00051200


	//   ....[250]....
        /*f028*/ 	.word	0x00051210


	//   ....[251]....
        /*f02c*/ 	.word	0x00051220


	//   ....[252]....
        /*f030*/ 	.word	0x00051230


	//   ....[253]....
        /*f034*/ 	.word	0x00051270


	//   ....[254]....
        /*f038*/ 	.word	0x000542b0


	//   ....[255]....
        /*f03c*/ 	.word	0x000542c0


	//   ....[0]....
        /*f040*/ 	.word	0x000542d0


	//   ....[1]....
        /*f044*/ 	.word	0x000542f0


	//   ....[2]....
        /*f048*/ 	.word	0x00054300


	//   ....[3]....
        /*f04c*/ 	.word	0x00054310


	//   ....[4]....
        /*f050*/ 	.word	0x00054320


	//   ....[5]....
        /*f054*/ 	.word	0x00054350


	//   ....[6]....
        /*f058*/ 	.word	0x00054360


	//   ....[7]....
        /*f05c*/ 	.word	0x00054370


	//   ....[8]....
        /*f060*/ 	.word	0x00054380


	//   ....[9]....
        /*f064*/ 	.word	0x000543b0


	//   ....[10]....
        /*f068*/ 	.word	0x000543c0


	//   ....[11]....
        /*f06c*/ 	.word	0x000543d0


	//   ....[12]....
        /*f070*/ 	.word	0x000543e0


	//   ....[13]....
        /*f074*/ 	.word	0x00054410


	//   ....[14]....
        /*f078*/ 	.word	0x00054420


	//   ....[15]....
        /*f07c*/ 	.word	0x00054430


	//   ....[16]....
        /*f080*/ 	.word	0x00054440


	//   ....[17]....
        /*f084*/ 	.word	0x00054470


	//   ....[18]....
        /*f088*/ 	.word	0x00054480


	//   ....[19]....
        /*f08c*/ 	.word	0x00054490


	//   ....[20]....
        /*f090*/ 	.word	0x000544a0


	//   ....[21]....
        /*f094*/ 	.word	0x000544d0


	//   ....[22]....
        /*f098*/ 	.word	0x000544e0


	//   ....[23]....
        /*f09c*/ 	.word	0x000544f0


	//   ....[24]....
        /*f0a0*/ 	.word	0x00054500


	//   ....[25]....
        /*f0a4*/ 	.word	0x00054530


	//   ....[26]....
        /*f0a8*/ 	.word	0x00054540


	//   ....[27]....
        /*f0ac*/ 	.word	0x00054550


	//   ....[28]....
        /*f0b0*/ 	.word	0x00054560


	//   ....[29]....
        /*f0b4*/ 	.word	0x00054590


	//   ....[30]....
        /*f0b8*/ 	.word	0x000545a0


	//   ....[31]....
        /*f0bc*/ 	.word	0x000545b0


	//   ....[32]....
        /*f0c0*/ 	.word	0x000545c0


	//   ....[33]....
        /*f0c4*/ 	.word	0x000545f0


	//   ....[34]....
        /*f0c8*/ 	.word	0x00054600


	//   ....[35]....
        /*f0cc*/ 	.word	0x00054610


	//   ....[36]....
        /*f0d0*/ 	.word	0x00054620


	//   ....[37]....
        /*f0d4*/ 	.word	0x00054650


	//   ....[38]....
        /*f0d8*/ 	.word	0x00054660


	//   ....[39]....
        /*f0dc*/ 	.word	0x00054670


	//   ....[40]....
        /*f0e0*/ 	.word	0x00054680


	//   ....[41]....
        /*f0e4*/ 	.word	0x000546b0


	//   ....[42]....
        /*f0e8*/ 	.word	0x000546c0


	//   ....[43]....
        /*f0ec*/ 	.word	0x000546d0


	//   ....[44]....
        /*f0f0*/ 	.word	0x000546e0


	//   ....[45]....
        /*f0f4*/ 	.word	0x00054710


	//   ....[46]....
        /*f0f8*/ 	.word	0x00054720


	//   ....[47]....
        /*f0fc*/ 	.word	0x00054730


	//   ....[48]....
        /*f100*/ 	.word	0x00054740


	//   ....[49]....
        /*f104*/ 	.word	0x00054770


	//   ....[50]....
        /*f108*/ 	.word	0x00054780


	//   ....[51]....
        /*f10c*/ 	.word	0x00054790


	//   ....[52]....
        /*f110*/ 	.word	0x000547a0


	//   ....[53]....
        /*f114*/ 	.word	0x000547d0


	//   ....[54]....
        /*f118*/ 	.word	0x000547e0


	//   ....[55]....
        /*f11c*/ 	.word	0x000547f0


	//   ....[56]....
        /*f120*/ 	.word	0x00054800


	//   ....[57]....
        /*f124*/ 	.word	0x00054830


	//   ....[58]....
        /*f128*/ 	.word	0x00054840


	//   ....[59]....
        /*f12c*/ 	.word	0x00054850


	//   ....[60]....
        /*f130*/ 	.word	0x00054860


	//   ....[61]....
        /*f134*/ 	.word	0x00054890


	//   ....[62]....
        /*f138*/ 	.word	0x000548a0


	//   ....[63]....
        /*f13c*/ 	.word	0x000548b0


	//   ....[64]....
        /*f140*/ 	.word	0x000548c0


	//   ....[65]....
        /*f144*/ 	.word	0x000548f0


	//   ....[66]....
        /*f148*/ 	.word	0x00054900


	//   ....[67]....
        /*f14c*/ 	.word	0x00054910


	//   ....[68]....
        /*f150*/ 	.word	0x00054920


	//   ....[69]....
        /*f154*/ 	.word	0x00054950


	//   ....[70]....
        /*f158*/ 	.word	0x00054960


	//   ....[71]....
        /*f15c*/ 	.word	0x00054970


	//   ....[72]....
        /*f160*/ 	.word	0x00054980


	//   ....[73]....
        /*f164*/ 	.word	0x000549b0


	//   ....[74]....
        /*f168*/ 	.word	0x000549c0


	//   ....[75]....
        /*f16c*/ 	.word	0x000549d0


	//   ....[76]....
        /*f170*/ 	.word	0x000549e0


	//   ....[77]....
        /*f174*/ 	.word	0x00054a10


	//   ....[78]....
        /*f178*/ 	.word	0x00054a20


	//   ....[79]....
        /*f17c*/ 	.word	0x00054a30


	//   ....[80]....
        /*f180*/ 	.word	0x00054a40


	//   ....[81]....
        /*f184*/ 	.word	0x00054a70


	//   ....[82]....
        /*f188*/ 	.word	0x00054a80


	//   ....[83]....
        /*f18c*/ 	.word	0x00054a90


	//   ....[84]....
        /*f190*/ 	.word	0x00054aa0


	//   ....[85]....
        /*f194*/ 	.word	0x00054ad0


	//   ....[86]....
        /*f198*/ 	.word	0x00054ae0


	//   ....[87]....
        /*f19c*/ 	.word	0x00054af0


	//   ....[88]....
        /*f1a0*/ 	.word	0x00054b00


	//   ....[89]....
        /*f1a4*/ 	.word	0x00054b30


	//   ....[90]....
        /*f1a8*/ 	.word	0x00054b40


	//   ....[91]....
        /*f1ac*/ 	.word	0x00054b50


	//   ....[92]....
        /*f1b0*/ 	.word	0x00054b60


	//   ....[93]....
        /*f1b4*/ 	.word	0x00054b90


	//   ....[94]....
        /*f1b8*/ 	.word	0x00054ba0


	//   ....[95]....
        /*f1bc*/ 	.word	0x00054bb0


	//   ....[96]....
        /*f1c0*/ 	.word	0x00054bc0


	//   ....[97]....
        /*f1c4*/ 	.word	0x00054bf0


	//   ....[98]....
        /*f1c8*/ 	.word	0x00054c00


	//   ....[99]....
        /*f1cc*/ 	.word	0x00054c10


	//   ....[100]....
        /*f1d0*/ 	.word	0x00054c20


	//   ....[101]....
        /*f1d4*/ 	.word	0x00054c50


	//   ....[102]....
        /*f1d8*/ 	.word	0x00054c60


	//   ....[103]....
        /*f1dc*/ 	.word	0x00054c70


	//   ....[104]....
        /*f1e0*/ 	.word	0x00054c80


	//   ....[105]....
        /*f1e4*/ 	.word	0x00054cb0


	//   ....[106]....
        /*f1e8*/ 	.word	0x00054cc0


	//   ....[107]....
        /*f1ec*/ 	.word	0x00054cd0


	//   ....[108]....
        /*f1f0*/ 	.word	0x00054ce0


	//   ....[109]....
        /*f1f4*/ 	.word	0x00054d10


	//   ....[110]....
        /*f1f8*/ 	.word	0x00054d20


	//   ....[111]....
        /*f1fc*/ 	.word	0x00054d30


	//   ....[112]....
        /*f200*/ 	.word	0x00054d40


	//   ....[113]....
        /*f204*/ 	.word	0x00054d70


	//   ....[114]....
        /*f208*/ 	.word	0x00054d80


	//   ....[115]....
        /*f20c*/ 	.word	0x00054d90


	//   ....[116]....
        /*f210*/ 	.word	0x00054da0


	//   ....[117]....
        /*f214*/ 	.word	0x00054dd0


	//   ....[118]....
        /*f218*/ 	.word	0x00054de0


	//   ....[119]....
        /*f21c*/ 	.word	0x00054df0


	//   ....[120]....
        /*f220*/ 	.word	0x00054e00


	//   ....[121]....
        /*f224*/ 	.word	0x00054e30


	//   ....[122]....
        /*f228*/ 	.word	0x00054e40


	//   ....[123]....
        /*f22c*/ 	.word	0x00054e50


	//   ....[124]....
        /*f230*/ 	.word	0x00054e60


	//   ....[125]....
        /*f234*/ 	.word	0x00054e90


	//   ....[126]....
        /*f238*/ 	.word	0x00054ea0


	//   ....[127]....
        /*f23c*/ 	.word	0x00054eb0


	//   ....[128]....
        /*f240*/ 	.word	0x00054ec0


	//   ....[129]....
        /*f244*/ 	.word	0x00054ef0


	//   ....[130]....
        /*f248*/ 	.word	0x00054f00


	//   ....[131]....
        /*f24c*/ 	.word	0x00054f10


	//   ....[132]....
        /*f250*/ 	.word	0x00054f20


	//   ....[133]....
        /*f254*/ 	.word	0x00054f50


	//   ....[134]....
        /*f258*/ 	.word	0x00054f60


	//   ....[135]....
        /*f25c*/ 	.word	0x00054f70


	//   ....[136]....
        /*f260*/ 	.word	0x00054f80


	//   ....[137]....
        /*f264*/ 	.word	0x00054fb0


	//   ....[138]....
        /*f268*/ 	.word	0x00054fc0


	//   ....[139]....
        /*f26c*/ 	.word	0x00054fd0


	//   ....[140]....
        /*f270*/ 	.word	0x00054fe0


	//   ....[141]....
        /*f274*/ 	.word	0x00055010


	//   ....[142]....
        /*f278*/ 	.word	0x00055020


	//   ....[143]....
        /*f27c*/ 	.word	0x00055030


	//   ....[144]....
        /*f280*/ 	.word	0x00055040


	//   ....[145]....
        /*f284*/ 	.word	0x00055070


	//   ....[146]....
        /*f288*/ 	.word	0x00055080


	//   ....[147]....
        /*f28c*/ 	.word	0x00055090


	//   ....[148]....
        /*f290*/ 	.word	0x000550a0


	//   ....[149]....
        /*f294*/ 	.word	0x000550d0


	//   ....[150]....
        /*f298*/ 	.word	0x000550e0


	//   ....[151]....
        /*f29c*/ 	.word	0x000550f0


	//   ....[152]....
        /*f2a0*/ 	.word	0x00055100


	//   ....[153]....
        /*f2a4*/ 	.word	0x00055130


	//   ....[154]....
        /*f2a8*/ 	.word	0x00055140


	//   ....[155]....
        /*f2ac*/ 	.word	0x00055150


	//   ....[156]....
        /*f2b0*/ 	.word	0x00055160


	//   ....[157]....
        /*f2b4*/ 	.word	0x00055190


	//   ....[158]....
        /*f2b8*/ 	.word	0x000551a0


	//   ....[159]....
        /*f2bc*/ 	.word	0x000551b0


	//   ....[160]....
        /*f2c0*/ 	.word	0x000551c0


	//   ....[161]....
        /*f2c4*/ 	.word	0x000551f0


	//   ....[162]....
        /*f2c8*/ 	.word	0x00055200


	//   ....[163]....
        /*f2cc*/ 	.word	0x00055210


	//   ....[164]....
        /*f2d0*/ 	.word	0x00055220


	//   ....[165]....
        /*f2d4*/ 	.word	0x00055250


	//   ....[166]....
        /*f2d8*/ 	.word	0x00055260


	//   ....[167]....
        /*f2dc*/ 	.word	0x00055270


	//   ....[168]....
        /*f2e0*/ 	.word	0x00055280


	//   ....[169]....
        /*f2e4*/ 	.word	0x000552b0


	//   ....[170]....
        /*f2e8*/ 	.word	0x000552c0


	//   ....[171]....
        /*f2ec*/ 	.word	0x000552d0


	//   ....[172]....
        /*f2f0*/ 	.word	0x000552e0


	//   ....[173]....
        /*f2f4*/ 	.word	0x00055310


	//   ....[174]....
        /*f2f8*/ 	.word	0x00055320


	//   ....[175]....
        /*f2fc*/ 	.word	0x00055330


	//   ....[176]....
        /*f300*/ 	.word	0x00055340


	//   ....[177]....
        /*f304*/ 	.word	0x00055370


	//   ....[178]....
        /*f308*/ 	.word	0x00055380


	//   ....[179]....
        /*f30c*/ 	.word	0x00055390


	//   ....[180]....
        /*f310*/ 	.word	0x000553a0


	//   ....[181]....
        /*f314*/ 	.word	0x000553d0


	//   ....[182]....
        /*f318*/ 	.word	0x000553e0


	//   ....[183]....
        /*f31c*/ 	.word	0x000553f0


	//   ....[184]....
        /*f320*/ 	.word	0x00055400


	//   ....[185]....
        /*f324*/ 	.word	0x00055430


	//   ....[186]....
        /*f328*/ 	.word	0x00055440


	//   ....[187]....
        /*f32c*/ 	.word	0x00055450


	//   ....[188]....
        /*f330*/ 	.word	0x00055460


	//   ....[189]....
        /*f334*/ 	.word	0x00055490


	//   ....[190]....
        /*f338*/ 	.word	0x000554a0


	//   ....[191]....
        /*f33c*/ 	.word	0x000554b0


	//   ....[192]....
        /*f340*/ 	.word	0x000554c0


	//   ....[193]....
        /*f344*/ 	.word	0x000554f0


	//   ....[194]....
        /*f348*/ 	.word	0x00055500


	//   ....[195]....
        /*f34c*/ 	.word	0x00055510


	//   ....[196]....
        /*f350*/ 	.word	0x00055520


	//   ....[197]....
        /*f354*/ 	.word	0x00055550


	//   ....[198]....
        /*f358*/ 	.word	0x00055560


	//   ....[199]....
        /*f35c*/ 	.word	0x00055570


	//   ....[200]....
        /*f360*/ 	.word	0x00055580


	//   ....[201]....
        /*f364*/ 	.word	0x000555b0


	//   ....[202]....
        /*f368*/ 	.word	0x000555c0


	//   ....[203]....
        /*f36c*/ 	.word	0x000555d0


	//   ....[204]....
        /*f370*/ 	.word	0x000555e0


	//   ....[205]....
        /*f374*/ 	.word	0x00055610


	//   ....[206]....
        /*f378*/ 	.word	0x00055620


	//   ....[207]....
        /*f37c*/ 	.word	0x00055630


	//   ....[208]....
        /*f380*/ 	.word	0x00055640


	//   ....[209]....
        /*f384*/ 	.word	0x00055670


	//   ....[210]....
        /*f388*/ 	.word	0x00055680


	//   ....[211]....
        /*f38c*/ 	.word	0x00055690


	//   ....[212]....
        /*f390*/ 	.word	0x000556a0


	//   ....[213]....
        /*f394*/ 	.word	0x000556d0


	//   ....[214]....
        /*f398*/ 	.word	0x000556e0


	//   ....[215]....
        /*f39c*/ 	.word	0x000556f0


	//   ....[216]....
        /*f3a0*/ 	.word	0x00055700


	//   ....[217]....
        /*f3a4*/ 	.word	0x00055730


	//   ....[218]....
        /*f3a8*/ 	.word	0x00055740


	//   ....[219]....
        /*f3ac*/ 	.word	0x00055750


	//   ....[220]....
        /*f3b0*/ 	.word	0x00055760


	//   ....[221]....
        /*f3b4*/ 	.word	0x00055790


	//   ....[222]....
        /*f3b8*/ 	.word	0x000557a0


	//   ....[223]....
        /*f3bc*/ 	.word	0x000557b0


	//   ....[224]....
        /*f3c0*/ 	.word	0x000557c0


	//   ....[225]....
        /*f3c4*/ 	.word	0x000557f0


	//   ....[226]....
        /*f3c8*/ 	.word	0x00055800


	//   ....[227]....
        /*f3cc*/ 	.word	0x00055810


	//   ....[228]....
        /*f3d0*/ 	.word	0x00055820


	//   ....[229]....
        /*f3d4*/ 	.word	0x00055850


	//   ....[230]....
        /*f3d8*/ 	.word	0x00055860


	//   ....[231]....
        /*f3dc*/ 	.word	0x00055870


	//   ....[232]....
        /*f3e0*/ 	.word	0x00055880


	//   ....[233]....
        /*f3e4*/ 	.word	0x000558b0


	//   ....[234]....
        /*f3e8*/ 	.word	0x000558c0


	//   ....[235]....
        /*f3ec*/ 	.word	0x000558d0


	//   ....[236]....
        /*f3f0*/ 	.word	0x000558e0


	//   ....[237]....
        /*f3f4*/ 	.word	0x00055910


	//   ....[238]....
        /*f3f8*/ 	.word	0x00055920


	//   ....[239]....
        /*f3fc*/ 	.word	0x00055930


	//   ....[240]....
        /*f400*/ 	.word	0x00055940


	//   ....[241]....
        /*f404*/ 	.word	0x00055970


	//   ....[242]....
        /*f408*/ 	.word	0x00055980


	//   ....[243]....
        /*f40c*/ 	.word	0x00055990


	//   ....[244]....
        /*f410*/ 	.word	0x000559a0


	//   ....[245]....
        /*f414*/ 	.word	0x000559d0


	//   ....[246]....
        /*f418*/ 	.word	0x000559e0


	//   ....[247]....
        /*f41c*/ 	.word	0x000559f0


	//   ....[248]....
        /*f420*/ 	.word	0x00055a00


	//   ....[249]....
        /*f424*/ 	.word	0x00055a30


	//   ....[250]....
        /*f428*/ 	.word	0x00055a40


	//   ....[251]....
        /*f42c*/ 	.word	0x00055a50


	//   ....[252]....
        /*f430*/ 	.word	0x00055a60


	//   ....[253]....
        /*f434*/ 	.word	0x00055a90


	//   ....[254]....
        /*f438*/ 	.word	0x00055aa0


	//   ....[255]....
        /*f43c*/ 	.word	0x00055ab0


	//   ....[0]....
        /*f440*/ 	.word	0x00055ac0


	//   ....[1]....
        /*f444*/ 	.word	0x00055af0


	//   ....[2]....
        /*f448*/ 	.word	0x00055b00


	//   ....[3]....
        /*f44c*/ 	.word	0x00055b10


	//   ....[4]....
        /*f450*/ 	.word	0x00055b20


	//   ....[5]....
        /*f454*/ 	.word	0x00055b50


	//   ....[6]....
        /*f458*/ 	.word	0x00055b60


	//   ....[7]....
        /*f45c*/ 	.word	0x00055b70


	//   ....[8]....
        /*f460*/ 	.word	0x00055b80


	//   ....[9]....
        /*f464*/ 	.word	0x00055bb0


	//   ....[10]....
        /*f468*/ 	.word	0x00055bc0


	//   ....[11]....
        /*f46c*/ 	.word	0x00055bd0


	//   ....[12]....
        /*f470*/ 	.word	0x00055be0


	//   ....[13]....
        /*f474*/ 	.word	0x00055c10


	//   ....[14]....
        /*f478*/ 	.word	0x00055c20


	//   ....[15]....
        /*f47c*/ 	.word	0x00055c30


	//   ....[16]....
        /*f480*/ 	.word	0x00055c40


	//   ....[17]....
        /*f484*/ 	.word	0x00055c70


	//   ....[18]....
        /*f488*/ 	.word	0x00055c80


	//   ....[19]....
        /*f48c*/ 	.word	0x00055c90


	//   ....[20]....
        /*f490*/ 	.word	0x00055ca0


	//   ....[21]....
        /*f494*/ 	.word	0x00055cd0


	//   ....[22]....
        /*f498*/ 	.word	0x00055ce0


	//   ....[23]....
        /*f49c*/ 	.word	0x00055cf0


	//   ....[24]....
        /*f4a0*/ 	.word	0x00055d00


	//   ....[25]....
        /*f4a4*/ 	.word	0x00055d30


	//   ....[26]....
        /*f4a8*/ 	.word	0x00055d40


	//   ....[27]....
        /*f4ac*/ 	.word	0x00055d50


	//   ....[28]....
        /*f4b0*/ 	.word	0x00055d60


	//   ....[29]....
        /*f4b4*/ 	.word	0x00055d90


	//   ....[30]....
        /*f4b8*/ 	.word	0x00055da0


	//   ....[31]....
        /*f4bc*/ 	.word	0x00055db0


	//   ....[32]....
        /*f4c0*/ 	.word	0x00055dc0


	//   ....[33]....
        /*f4c4*/ 	.word	0x00055df0


	//   ....[34]....
        /*f4c8*/ 	.word	0x00055e00


	//   ....[35]....
        /*f4cc*/ 	.word	0x00055e10


	//   ....[36]....
        /*f4d0*/ 	.word	0x00055e20


	//   ....[37]....
        /*f4d4*/ 	.word	0x00055e50


	//   ....[38]....
        /*f4d8*/ 	.word	0x00055e60


	//   ....[39]....
        /*f4dc*/ 	.word	0x00055e70


	//   ....[40]....
        /*f4e0*/ 	.word	0x00055e80


	//   ....[41]....
        /*f4e4*/ 	.word	0x00055eb0


	//   ....[42]....
        /*f4e8*/ 	.word	0x00055ec0


	//   ....[43]....
        /*f4ec*/ 	.word	0x00055ed0


	//   ....[44]....
        /*f4f0*/ 	.word	0x00055ee0


	//   ....[45]....
        /*f4f4*/ 	.word	0x00055f10


	//   ....[46]....
        /*f4f8*/ 	.word	0x00055f20


	//   ....[47]....
        /*f4fc*/ 	.word	0x00055f30


	//   ....[48]....
        /*f500*/ 	.word	0x00055f40


	//   ....[49]....
        /*f504*/ 	.word	0x00055f70


	//   ....[50]....
        /*f508*/ 	.word	0x00055f80


	//   ....[51]....
        /*f50c*/ 	.word	0x00055f90


	//   ....[52]....
        /*f510*/ 	.word	0x00055fa0


	//   ....[53]....
        /*f514*/ 	.word	0x00055fd0


	//   ....[54]....
        /*f518*/ 	.word	0x00055fe0


	//   ....[55]....
        /*f51c*/ 	.word	0x00055ff0


	//   ....[56]....
        /*f520*/ 	.word	0x00056000


	//   ....[57]....
        /*f524*/ 	.word	0x00056030


	//   ....[58]....
        /*f528*/ 	.word	0x00056040


	//   ....[59]....
        /*f52c*/ 	.word	0x00056050


	//   ....[60]....
        /*f530*/ 	.word	0x00056060


	//   ....[61]....
        /*f534*/ 	.word	0x00056090


	//   ....[62]....
        /*f538*/ 	.word	0x000560a0


	//   ....[63]....
        /*f53c*/ 	.word	0x000560b0


	//   ....[64]....
        /*f540*/ 	.word	0x000560c0


	//   ....[65]....
        /*f544*/ 	.word	0x000560f0


	//   ....[66]....
        /*f548*/ 	.word	0x00056100


	//   ....[67]....
        /*f54c*/ 	.word	0x00056110


	//   ....[68]....
        /*f550*/ 	.word	0x00056120


	//   ....[69]....
        /*f554*/ 	.word	0x00056150


	//   ....[70]....
        /*f558*/ 	.word	0x00056160


	//   ....[71]....
        /*f55c*/ 	.word	0x00056170


	//   ....[72]....
        /*f560*/ 	.word	0x00056180


	//   ....[73]....
        /*f564*/ 	.word	0x000561b0


	//   ....[74]....
        /*f568*/ 	.word	0x000561c0


	//   ....[75]....
        /*f56c*/ 	.word	0x000561d0


	//   ....[76]....
        /*f570*/ 	.word	0x000561e0


	//   ....[77]....
        /*f574*/ 	.word	0x00056210


	//   ....[78]....
        /*f578*/ 	.word	0x00056220


	//   ....[79]....
        /*f57c*/ 	.word	0x00056230


	//   ....[80]....
        /*f580*/ 	.word	0x00056240


	//   ....[81]....
        /*f584*/ 	.word	0x00056270


	//   ....[82]....
        /*f588*/ 	.word	0x00056280


	//   ....[83]....
        /*f58c*/ 	.word	0x00056290


	//   ....[84]....
        /*f590*/ 	.word	0x000562a0


	//   ....[85]....
        /*f594*/ 	.word	0x000562d0


	//   ....[86]....
        /*f598*/ 	.word	0x000562e0


	//   ....[87]....
        /*f59c*/ 	.word	0x000562f0


	//   ....[88]....
        /*f5a0*/ 	.word	0x00056300


	//   ....[89]....
        /*f5a4*/ 	.word	0x00056330


	//   ....[90]....
        /*f5a8*/ 	.word	0x00056340


	//   ....[91]....
        /*f5ac*/ 	.word	0x00056350


	//   ....[92]....
        /*f5b0*/ 	.word	0x00056360


	//   ....[93]....
        /*f5b4*/ 	.word	0x00056390


	//   ....[94]....
        /*f5b8*/ 	.word	0x000563a0


	//   ....[95]....
        /*f5bc*/ 	.word	0x000563b0


	//   ....[96]....
        /*f5c0*/ 	.word	0x000563c0


	//   ....[97]....
        /*f5c4*/ 	.word	0x000563f0


	//   ....[98]....
        /*f5c8*/ 	.word	0x00056400


	//   ....[99]....
        /*f5cc*/ 	.word	0x00056410


	//   ....[100]....
        /*f5d0*/ 	.word	0x00056420


	//   ....[101]....
        /*f5d4*/ 	.word	0x00056450


	//   ....[102]....
        /*f5d8*/ 	.word	0x00056460


	//   ....[103]....
        /*f5dc*/ 	.word	0x00056470


	//   ....[104]....
        /*f5e0*/ 	.word	0x00056480


	//   ....[105]....
        /*f5e4*/ 	.word	0x000564b0


	//   ....[106]....
        /*f5e8*/ 	.word	0x000564c0


	//   ....[107]....
        /*f5ec*/ 	.word	0x000564d0


	//   ....[108]....
        /*f5f0*/ 	.word	0x000564e0


	//   ....[109]....
        /*f5f4*/ 	.word	0x00056510


	//   ....[110]....
        /*f5f8*/ 	.word	0x00056520


	//   ....[111]....
        /*f5fc*/ 	.word	0x00056530


	//   ....[112]....
        /*f600*/ 	.word	0x00056540


	//   ....[113]....
        /*f604*/ 	.word	0x00056570


	//   ....[114]....
        /*f608*/ 	.word	0x00056580


	//   ....[115]....
        /*f60c*/ 	.word	0x00056590


	//   ....[116]....
        /*f610*/ 	.word	0x000565a0


	//   ....[117]....
        /*f614*/ 	.word	0x000565d0


	//   ....[118]....
        /*f618*/ 	.word	0x000565e0


	//   ....[119]....
        /*f61c*/ 	.word	0x000565f0


	//   ....[120]....
        /*f620*/ 	.word	0x00056600


	//   ....[121]....
        /*f624*/ 	.word	0x00056630


	//   ....[122]....
        /*f628*/ 	.word	0x00056640


	//   ....[123]....
        /*f62c*/ 	.word	0x00056650


	//   ....[124]....
        /*f630*/ 	.word	0x00056660


	//   ....[125]....
        /*f634*/ 	.word	0x00056690


	//   ....[126]....
        /*f638*/ 	.word	0x000566a0


	//   ....[127]....
        /*f63c*/ 	.word	0x000566b0


	//   ....[128]....
        /*f640*/ 	.word	0x000566c0


	//   ....[129]....
        /*f644*/ 	.word	0x000566f0


	//   ....[130]....
        /*f648*/ 	.word	0x00056700


	//   ....[131]....
        /*f64c*/ 	.word	0x00056710


	//   ....[132]....
        /*f650*/ 	.word	0x00056720


	//   ....[133]....
        /*f654*/ 	.word	0x00056750


	//   ....[134]....
        /*f658*/ 	.word	0x00056760


	//   ....[135]....
        /*f65c*/ 	.word	0x00056770


	//   ....[136]....
        /*f660*/ 	.word	0x00056780


	//   ....[137]....
        /*f664*/ 	.word	0x000567b0


	//   ....[138]....
        /*f668*/ 	.word	0x000567c0


	//   ....[139]....
        /*f66c*/ 	.word	0x000567d0


	//   ....[140]....
        /*f670*/ 	.word	0x000567e0


	//   ....[141]....
        /*f674*/ 	.word	0x00056810


	//   ....[142]....
        /*f678*/ 	.word	0x00056820


	//   ....[143]....
        /*f67c*/ 	.word	0x00056830


	//   ....[144]....
        /*f680*/ 	.word	0x00056840


	//   ....[145]....
        /*f684*/ 	.word	0x00056870


	//   ....[146]....
        /*f688*/ 	.word	0x00056880


	//   ....[147]....
        /*f68c*/ 	.word	0x00056890


	//   ....[148]....
        /*f690*/ 	.word	0x000568a0


	//   ....[149]....
        /*f694*/ 	.word	0x000568d0


	//   ....[150]....
        /*f698*/ 	.word	0x000568e0


	//   ....[151]....
        /*f69c*/ 	.word	0x000568f0


	//   ....[152]....
        /*f6a0*/ 	.word	0x00056900


	//   ....[153]....
        /*f6a4*/ 	.word	0x00056930


	//   ....[154]....
        /*f6a8*/ 	.word	0x00056940


	//   ....[155]....
        /*f6ac*/ 	.word	0x00056950


	//   ....[156]....
        /*f6b0*/ 	.word	0x00056960


	//   ....[157]....
        /*f6b4*/ 	.word	0x00056990


	//   ....[158]....
        /*f6b8*/ 	.word	0x000569a0


	//   ....[159]....
        /*f6bc*/ 	.word	0x000569b0


	//   ....[160]....
        /*f6c0*/ 	.word	0x000569c0


	//   ....[161]....
        /*f6c4*/ 	.word	0x000569f0


	//   ....[162]....
        /*f6c8*/ 	.word	0x00056a00


	//   ....[163]....
        /*f6cc*/ 	.word	0x00056a10


	//   ....[164]....
        /*f6d0*/ 	.word	0x00056a20


	//   ....[165]....
        /*f6d4*/ 	.word	0x00056a50


	//   ....[166]....
        /*f6d8*/ 	.word	0x00056a60


	//   ....[167]....
        /*f6dc*/ 	.word	0x00056a70


	//   ....[168]....
        /*f6e0*/ 	.word	0x00056a80


	//   ....[169]....
        /*f6e4*/ 	.word	0x00056ab0


	//   ....[170]....
        /*f6e8*/ 	.word	0x00056ac0


	//   ....[171]....
        /*f6ec*/ 	.word	0x00056ad0


	//   ....[172]....
        /*f6f0*/ 	.word	0x00056ae0


	//   ....[173]....
        /*f6f4*/ 	.word	0x00056b10


	//   ....[174]....
        /*f6f8*/ 	.word	0x00056b20


	//   ....[175]....
        /*f6fc*/ 	.word	0x00056b30


	//   ....[176]....
        /*f700*/ 	.word	0x00056b40


	//   ....[177]....
        /*f704*/ 	.word	0x00056b70


	//   ....[178]....
        /*f708*/ 	.word	0x00056b80


	//   ....[179]....
        /*f70c*/ 	.word	0x00056b90


	//   ....[180]....
        /*f710*/ 	.word	0x00056ba0


	//   ....[181]....
        /*f714*/ 	.word	0x00056bd0


	//   ....[182]....
        /*f718*/ 	.word	0x00056be0


	//   ....[183]....
        /*f71c*/ 	.word	0x00056bf0


	//   ....[184]....
        /*f720*/ 	.word	0x00056c00


	//   ....[185]....
        /*f724*/ 	.word	0x00056c30


	//   ....[186]....
        /*f728*/ 	.word	0x00056c40


	//   ....[187]....
        /*f72c*/ 	.word	0x00056c50


	//   ....[188]....
        /*f730*/ 	.word	0x00056c60


	//   ....[189]....
        /*f734*/ 	.word	0x00056c90


	//   ....[190]....
        /*f738*/ 	.word	0x00056ca0


	//   ....[191]....
        /*f73c*/ 	.word	0x00056cb0


	//   ....[192]....
        /*f740*/ 	.word	0x00056cc0


	//   ....[193]....
        /*f744*/ 	.word	0x00056cf0


	//   ....[194]....
        /*f748*/ 	.word	0x00056d00


	//   ....[195]....
        /*f74c*/ 	.word	0x00056d10


	//   ....[196]....
        /*f750*/ 	.word	0x00056d20


	//   ....[197]....
        /*f754*/ 	.word	0x00056d50


	//   ....[198]....
        /*f758*/ 	.word	0x00056d60


	//   ....[199]....
        /*f75c*/ 	.word	0x00056d70


	//   ....[200]....
        /*f760*/ 	.word	0x00056d80


	//   ....[201]....
        /*f764*/ 	.word	0x00056db0


	//   ....[202]....
        /*f768*/ 	.word	0x00056dc0


	//   ....[203]....
        /*f76c*/ 	.word	0x00056dd0


	//   ....[204]....
        /*f770*/ 	.word	0x00056de0


	//   ....[205]....
        /*f774*/ 	.word	0x00056e10


	//   ....[206]....
        /*f778*/ 	.word	0x00056e20


	//   ....[207]....
        /*f77c*/ 	.word	0x00056e30


	//   ....[208]....
        /*f780*/ 	.word	0x00056e40


	//   ....[209]....
        /*f784*/ 	.word	0x00056e70


	//   ....[210]....
        /*f788*/ 	.word	0x00056e80


	//   ....[211]....
        /*f78c*/ 	.word	0x00056e90


	//   ....[212]....
        /*f790*/ 	.word	0x00056ea0


	//   ....[213]....
        /*f794*/ 	.word	0x00056ed0


	//   ....[214]....
        /*f798*/ 	.word	0x00056ee0


	//   ....[215]....
        /*f79c*/ 	.word	0x00056ef0


	//   ....[216]....
        /*f7a0*/ 	.word	0x00056f00


	//   ....[217]....
        /*f7a4*/ 	.word	0x00056f30


	//   ....[218]....
        /*f7a8*/ 	.word	0x00056f40


	//   ....[219]....
        /*f7ac*/ 	.word	0x00056f50


	//   ....[220]....
        /*f7b0*/ 	.word	0x00056f60


	//   ....[221]....
        /*f7b4*/ 	.word	0x00056f90


	//   ....[222]....
        /*f7b8*/ 	.word	0x00056fa0


	//   ....[223]....
        /*f7bc*/ 	.word	0x00056fb0


	//   ....[224]....
        /*f7c0*/ 	.word	0x00056fc0


	//   ....[225]....
        /*f7c4*/ 	.word	0x00056ff0


	//   ....[226]....
        /*f7c8*/ 	.word	0x00057000


	//   ....[227]....
        /*f7cc*/ 	.word	0x00057010


	//   ....[228]....
        /*f7d0*/ 	.word	0x00057020


	//   ....[229]....
        /*f7d4*/ 	.word	0x00057050


	//   ....[230]....
        /*f7d8*/ 	.word	0x00057060


	//   ....[231]....
        /*f7dc*/ 	.word	0x00057070


	//   ....[232]....
        /*f7e0*/ 	.word	0x00057080


	//   ....[233]....
        /*f7e4*/ 	.word	0x000570b0


	//   ....[234]....
        /*f7e8*/ 	.word	0x000570c0


	//   ....[235]....
        /*f7ec*/ 	.word	0x000570d0


	//   ....[236]....
        /*f7f0*/ 	.word	0x000570e0


	//   ....[237]....
        /*f7f4*/ 	.word	0x00057110


	//   ....[238]....
        /*f7f8*/ 	.word	0x00057120


	//   ....[239]....
        /*f7fc*/ 	.word	0x00057130


	//   ....[240]....
        /*f800*/ 	.word	0x00057140


	//   ....[241]....
        /*f804*/ 	.word	0x00057170


	//   ....[242]....
        /*f808*/ 	.word	0x00057180


	//   ....[243]....
        /*f80c*/ 	.word	0x00057190


	//   ....[244]....
        /*f810*/ 	.word	0x000571a0


	//   ....[245]....
        /*f814*/ 	.word	0x000571d0


	//   ....[246]....
        /*f818*/ 	.word	0x000571e0


	//   ....[247]....
        /*f81c*/ 	.word	0x000571f0


	//   ....[248]....
        /*f820*/ 	.word	0x00057200


	//   ....[249]....
        /*f824*/ 	.word	0x00057230


	//   ....[250]....
        /*f828*/ 	.word	0x00057240


	//   ....[251]....
        /*f82c*/ 	.word	0x00057250


	//   ....[252]....
        /*f830*/ 	.word	0x00057260


	//   ....[253]....
        /*f834*/ 	.word	0x000572a0


	//   ....[254]....
        /*f838*/ 	.word	0x0005a2e0


	//   ....[255]....
        /*f83c*/ 	.word	0x0005a2f0


	//   ....[0]....
        /*f840*/ 	.word	0x0005a300


	//   ....[1]....
        /*f844*/ 	.word	0x0005a320


	//   ....[2]....
        /*f848*/ 	.word	0x0005a330


	//   ....[3]....
        /*f84c*/ 	.word	0x0005a340


	//   ....[4]....
        /*f850*/ 	.word	0x0005a350


	//   ....[5]....
        /*f854*/ 	.word	0x0005a380


	//   ....[6]....
        /*f858*/ 	.word	0x0005a390


	//   ....[7]....
        /*f85c*/ 	.word	0x0005a3a0


	//   ....[8]....
        /*f860*/ 	.word	0x0005a3b0


	//   ....[9]....
        /*f864*/ 	.word	0x0005a3e0


	//   ....[10]....
        /*f868*/ 	.word	0x0005a3f0


	//   ....[11]....
        /*f86c*/ 	.word	0x0005a400


	//   ....[12]....
        /*f870*/ 	.word	0x0005a410


	//   ....[13]....
        /*f874*/ 	.word	0x0005a440


	//   ....[14]....
        /*f878*/ 	.word	0x0005a450


	//   ....[15]....
        /*f87c*/ 	.word	0x0005a460


	//   ....[16]....
        /*f880*/ 	.word	0x0005a470


	//   ....[17]....
        /*f884*/ 	.word	0x0005a4a0


	//   ....[18]....
        /*f888*/ 	.word	0x0005a4b0


	//   ....[19]....
        /*f88c*/ 	.word	0x0005a4c0


	//   ....[20]....
        /*f890*/ 	.word	0x0005a4d0


	//   ....[21]....
        /*f894*/ 	.word	0x0005a500


	//   ....[22]....
        /*f898*/ 	.word	0x0005a510


	//   ....[23]....
        /*f89c*/ 	.word	0x0005a520


	//   ....[24]....
        /*f8a0*/ 	.word	0x0005a530


	//   ....[25]....
        /*f8a4*/ 	.word	0x0005a560


	//   ....[26]....
        /*f8a8*/ 	.word	0x0005a570


	//   ....[27]....
        /*f8ac*/ 	.word	0x0005a580


	//   ....[28]....
        /*f8b0*/ 	.word	0x0005a590


	//   ....[29]....
        /*f8b4*/ 	.word	0x0005a5c0


	//   ....[30]....
        /*f8b8*/ 	.word	0x0005a5d0


	//   ....[31]....
        /*f8bc*/ 	.word	0x0005a5e0


	//   ....[32]....
        /*f8c0*/ 	.word	0x0005a5f0


	//   ....[33]....
        /*f8c4*/ 	.word	0x0005a620


	//   ....[34]....
        /*f8c8*/ 	.word	0x0005a630


	//   ....[35]....
        /*f8cc*/ 	.word	0x0005a640


	//   ....[36]....
        /*f8d0*/ 	.word	0x0005a650


	//   ....[37]....
        /*f8d4*/ 	.word	0x0005a680


	//   ....[38]....
        /*f8d8*/ 	.word	0x0005a690


	//   ....[39]....
        /*f8dc*/ 	.word	0x0005a6a0


	//   ....[40]....
        /*f8e0*/ 	.word	0x0005a6b0


	//   ....[41]....
        /*f8e4*/ 	.word	0x0005a6e0


	//   ....[42]....
        /*f8e8*/ 	.word	0x0005a6f0


	//   ....[43]....
        /*f8ec*/ 	.word	0x0005a700


	//   ....[44]....
        /*f8f0*/ 	.word	0x0005a710


	//   ....[45]....
        /*f8f4*/ 	.word	0x0005a740


	//   ....[46]....
        /*f8f8*/ 	.word	0x0005a750


	//   ....[47]....
        /*f8fc*/ 	.word	0x0005a760


	//   ....[48]....
        /*f900*/ 	.word	0x0005a770


	//   ....[49]....
        /*f904*/ 	.word	0x0005a7a0


	//   ....[50]....
        /*f908*/ 	.word	0x0005a7b0


	//   ....[51]....
        /*f90c*/ 	.word	0x0005a7c0


	//   ....[52]....
        /*f910*/ 	.word	0x0005a7d0


	//   ....[53]....
        /*f914*/ 	.word	0x0005a800


	//   ....[54]....
        /*f918*/ 	.word	0x0005a810


	//   ....[55]....
        /*f91c*/ 	.word	0x0005a820


	//   ....[56]....
        /*f920*/ 	.word	0x0005a830


	//   ....[57]....
        /*f924*/ 	.word	0x0005a860


	//   ....[58]....
        /*f928*/ 	.word	0x0005a870


	//   ....[59]....
        /*f92c*/ 	.word	0x0005a880


	//   ....[60]....
        /*f930*/ 	.word	0x0005a890


	//   ....[61]....
        /*f934*/ 	.word	0x0005a8c0


	//   ....[62]....
        /*f938*/ 	.word	0x0005a8d0


	//   ....[63]....
        /*f93c*/ 	.word	0x0005a8e0


	//   ....[64]....
        /*f940*/ 	.word	0x0005a8f0


	//   ....[65]....
        /*f944*/ 	.word	0x0005a920


	//   ....[66]....
        /*f948*/ 	.word	0x0005a930


	//   ....[67]....
        /*f94c*/ 	.word	0x0005a940


	//   ....[68]....
        /*f950*/ 	.word	0x0005a950


	//   ....[69]....
        /*f954*/ 	.word	0x0005a980


	//   ....[70]....
        /*f958*/ 	.word	0x0005a990


	//   ....[71]....
        /*f95c*/ 	.word	0x0005a9a0


	//   ....[72]....
        /*f960*/ 	.word	0x0005a9b0


	//   ....[73]....
        /*f964*/ 	.word	0x0005a9e0


	//   ....[74]....
        /*f968*/ 	.word	0x0005a9f0


	//   ....[75]....
        /*f96c*/ 	.word	0x0005aa00


	//   ....[76]....
        /*f970*/ 	.word	0x0005aa10


	//   ....[77]....
        /*f974*/ 	.word	0x0005aa40


	//   ....[78]....
        /*f978*/ 	.word	0x0005aa50


	//   ....[79]....
        /*f97c*/ 	.word	0x0005aa60


	//   ....[80]....
        /*f980*/ 	.word	0x0005aa70


	//   ....[81]....
        /*f984*/ 	.word	0x0005aaa0


	//   ....[82]....
        /*f988*/ 	.word	0x0005aab0


	//   ....[83]....
        /*f98c*/ 	.word	0x0005aac0


	//   ....[84]....
        /*f990*/ 	.word	0x0005aad0


	//   ....[85]....
        /*f994*/ 	.word	0x0005ab00


	//   ....[86]....
        /*f998*/ 	.word	0x0005ab10


	//   ....[87]....
        /*f99c*/ 	.word	0x0005ab20


	//   ....[88]....
        /*f9a0*/ 	.word	0x0005ab30


	//   ....[89]....
        /*f9a4*/ 	.word	0x0005ab60


	//   ....[90]....
        /*f9a8*/ 	.word	0x0005ab70


	//   ....[91]....
        /*f9ac*/ 	.word	0x0005ab80


	//   ....[92]....
        /*f9b0*/ 	.word	0x0005ab90


	//   ....[93]....
        /*f9b4*/ 	.word	0x0005abc0


	//   ....[94]....
        /*f9b8*/ 	.word	0x0005abd0


	//   ....[95]....
        /*f9bc*/ 	.word	0x0005abe0


	//   ....[96]....
        /*f9c0*/ 	.word	0x0005abf0


	//   ....[97]....
        /*f9c4*/ 	.word	0x0005ac20


	//   ....[98]....
        /*f9c8*/ 	.word	0x0005ac30


	//   ....[99]....
        /*f9cc*/ 	.word	0x0005ac40


	//   ....[100]....
        /*f9d0*/ 	.word	0x0005ac50


	//   ....[101]....
        /*f9d4*/ 	.word	0x0005ac80


	//   ....[102]....
        /*f9d8*/ 	.word	0x0005ac90


	//   ....[103]....
        /*f9dc*/ 	.word	0x0005aca0


	//   ....[104]....
        /*f9e0*/ 	.word	0x0005acb0


	//   ....[105]....
        /*f9e4*/ 	.word	0x0005ace0


	//   ....[106]....
        /*f9e8*/ 	.word	0x0005acf0


	//   ....[107]....
        /*f9ec*/ 	.word	0x0005ad00


	//   ....[108]....
        /*f9f0*/ 	.word	0x0005ad10


	//   ....[109]....
        /*f9f4*/ 	.word	0x0005ad40


	//   ....[110]....
        /*f9f8*/ 	.word	0x0005ad50


	//   ....[111]....
        /*f9fc*/ 	.word	0x0005ad60


	//   ....[112]....
        /*fa00*/ 	.word	0x0005ad70


	//   ....[113]....
        /*fa04*/ 	.word	0x0005ada0


	//   ....[114]....
        /*fa08*/ 	.word	0x0005adb0


	//   ....[115]....
        /*fa0c*/ 	.word	0x0005adc0


	//   ....[116]....
        /*fa10*/ 	.word	0x0005add0


	//   ....[117]....
        /*fa14*/ 	.word	0x0005ae00


	//   ....[118]....
        /*fa18*/ 	.word	0x0005ae10


	//   ....[119]....
        /*fa1c*/ 	.word	0x0005ae20


	//   ....[120]....
        /*fa20*/ 	.word	0x0005ae30


	//   ....[121]....
        /*fa24*/ 	.word	0x0005ae60


	//   ....[122]....
        /*fa28*/ 	.word	0x0005ae70


	//   ....[123]....
        /*fa2c*/ 	.word	0x0005ae80


	//   ....[124]....
        /*fa30*/ 	.word	0x0005ae90


	//   ....[125]....
        /*fa34*/ 	.word	0x0005aec0


	//   ....[126]....
        /*fa38*/ 	.word	0x0005aed0


	//   ....[127]....
        /*fa3c*/ 	.word	0x0005aee0


	//   ....[128]....
        /*fa40*/ 	.word	0x0005aef0


	//   ....[129]....
        /*fa44*/ 	.word	0x0005af20


	//   ....[130]....
        /*fa48*/ 	.word	0x0005af30


	//   ....[131]....
        /*fa4c*/ 	.word	0x0005af40


	//   ....[132]....
        /*fa50*/ 	.word	0x0005af50


	//   ....[133]....
        /*fa54*/ 	.word	0x0005af80


	//   ....[134]....
        /*fa58*/ 	.word	0x0005af90


	//   ....[135]....
        /*fa5c*/ 	.word	0x0005afa0


	//   ....[136]....
        /*fa60*/ 	.word	0x0005afb0


	//   ....[137]....
        /*fa64*/ 	.word	0x0005afe0


	//   ....[138]....
        /*fa68*/ 	.word	0x0005aff0


	//   ....[139]....
        /*fa6c*/ 	.word	0x0005b000


	//   ....[140]....
        /*fa70*/ 	.word	0x0005b010


	//   ....[141]....
        /*fa74*/ 	.word	0x0005b040


	//   ....[142]....
        /*fa78*/ 	.word	0x0005b050


	//   ....[143]....
        /*fa7c*/ 	.word	0x0005b060


	//   ....[144]....
        /*fa80*/ 	.word	0x0005b070


	//   ....[145]....
        /*fa84*/ 	.word	0x0005b0a0


	//   ....[146]....
        /*fa88*/ 	.word	0x0005b0b0


	//   ....[147]....
        /*fa8c*/ 	.word	0x0005b0c0


	//   ....[148]....
        /*fa90*/ 	.word	0x0005b0d0


	//   ....[149]....
        /*fa94*/ 	.word	0x0005b100


	//   ....[150]....
        /*fa98*/ 	.word	0x0005b110


	//   ....[151]....
        /*fa9c*/ 	.word	0x0005b120


	//   ....[152]....
        /*faa0*/ 	.word	0x0005b130


	//   ....[153]....
        /*faa4*/ 	.word	0x0005b160


	//   ....[154]....
        /*faa8*/ 	.word	0x0005b170


	//   ....[155]....
        /*faac*/ 	.word	0x0005b180


	//   ....[156]....
        /*fab0*/ 	.word	0x0005b190


	//   ....[157]....
        /*fab4*/ 	.word	0x0005b1c0


	//   ....[158]....
        /*fab8*/ 	.word	0x0005b1d0


	//   ....[159]....
        /*fabc*/ 	.word	0x0005b1e0


	//   ....[160]....
        /*fac0*/ 	.word	0x0005b1f0


	//   ....[161]....
        /*fac4*/ 	.word	0x0005b220


	//   ....[162]....
        /*fac8*/ 	.word	0x0005b230


	//   ....[163]....
        /*facc*/ 	.word	0x0005b240


	//   ....[164]....
        /*fad0*/ 	.word	0x0005b250


	//   ....[165]....
        /*fad4*/ 	.word	0x0005b280


	//   ....[166]....
        /*fad8*/ 	.word	0x0005b290


	//   ....[167]....
        /*fadc*/ 	.word	0x0005b2a0


	//   ....[168]....
        /*fae0*/ 	.word	0x0005b2b0


	//   ....[169]....
        /*fae4*/ 	.word	0x0005b2e0


	//   ....[170]....
        /*fae8*/ 	.word	0x0005b2f0


	//   ....[171]....
        /*faec*/ 	.word	0x0005b300


	//   ....[172]....
        /*faf0*/ 	.word	0x0005b310


	//   ....[173]....
        /*faf4*/ 	.word	0x0005b340


	//   ....[174]....
        /*faf8*/ 	.word	0x0005b350


	//   ....[175]....
        /*fafc*/ 	.word	0x0005b360


	//   ....[176]....
        /*fb00*/ 	.word	0x0005b370


	//   ....[177]....
        /*fb04*/ 	.word	0x0005b3a0


	//   ....[178]....
        /*fb08*/ 	.word	0x0005b3b0


	//   ....[179]....
        /*fb0c*/ 	.word	0x0005b3c0


	//   ....[180]....
        /*fb10*/ 	.word	0x0005b3d0


	//   ....[181]....
        /*fb14*/ 	.word	0x0005b400


	//   ....[182]....
        /*fb18*/ 	.word	0x0005b410


	//   ....[183]....
        /*fb1c*/ 	.word	0x0005b420


	//   ....[184]....
        /*fb20*/ 	.word	0x0005b430


	//   ....[185]....
        /*fb24*/ 	.word	0x0005b460


	//   ....[186]....
        /*fb28*/ 	.word	0x0005b470


	//   ....[187]....
        /*fb2c*/ 	.word	0x0005b480


	//   ....[188]....
        /*fb30*/ 	.word	0x0005b490


	//   ....[189]....
        /*fb34*/ 	.word	0x0005b4c0


	//   ....[190]....
        /*fb38*/ 	.word	0x0005b4d0


	//   ....[191]....
        /*fb3c*/ 	.word	0x0005b4e0


	//   ....[192]....
        /*fb40*/ 	.word	0x0005b4f0


	//   ....[193]....
        /*fb44*/ 	.word	0x0005b520


	//   ....[194]....
        /*fb48*/ 	.word	0x0005b530


	//   ....[195]....
        /*fb4c*/ 	.word	0x0005b540


	//   ....[196]....
        /*fb50*/ 	.word	0x0005b550


	//   ....[197]....
        /*fb54*/ 	.word	0x0005b580


	//   ....[198]....
        /*fb58*/ 	.word	0x0005b590


	//   ....[199]....
        /*fb5c*/ 	.word	0x0005b5a0


	//   ....[200]....
        /*fb60*/ 	.word	0x0005b5b0


	//   ....[201]....
        /*fb64*/ 	.word	0x0005b5e0


	//   ....[202]....
        /*fb68*/ 	.word	0x0005b5f0


	//   ....[203]....
        /*fb6c*/ 	.word	0x0005b600


	//   ....[204]....
        /*fb70*/ 	.word	0x0005b610


	//   ....[205]....
        /*fb74*/ 	.word	0x0005b640


	//   ....[206]....
        /*fb78*/ 	.word	0x0005b650


	//   ....[207]....
        /*fb7c*/ 	.word	0x0005b660


	//   ....[208]....
        /*fb80*/ 	.word	0x0005b670


	//   ....[209]....
        /*fb84*/ 	.word	0x0005b6a0


	//   ....[210]....
        /*fb88*/ 	.word	0x0005b6b0


	//   ....[211]....
        /*fb8c*/ 	.word	0x0005b6c0


	//   ....[212]....
        /*fb90*/ 	.word	0x0005b6d0


	//   ....[213]....
        /*fb94*/ 	.word	0x0005b700


	//   ....[214]....
        /*fb98*/ 	.word	0x0005b710


	//   ....[215]....
        /*fb9c*/ 	.word	0x0005b720


	//   ....[216]....
        /*fba0*/ 	.word	0x0005b730


	//   ....[217]....
        /*fba4*/ 	.word	0x0005b760


	//   ....[218]....
        /*fba8*/ 	.word	0x0005b770


	//   ....[219]....
        /*fbac*/ 	.word	0x0005b780


	//   ....[220]....
        /*fbb0*/ 	.word	0x0005b790


	//   ....[221]....
        /*fbb4*/ 	.word	0x0005b7c0


	//   ....[222]....
        /*fbb8*/ 	.word	0x0005b7d0


	//   ....[223]....
        /*fbbc*/ 	.word	0x0005b7e0


	//   ....[224]....
        /*fbc0*/ 	.word	0x0005b7f0


	//   ....[225]....
        /*fbc4*/ 	.word	0x0005b820


	//   ....[226]....
        /*fbc8*/ 	.word	0x0005b830


	//   ....[227]....
        /*fbcc*/ 	.word	0x0005b840


	//   ....[228]....
        /*fbd0*/ 	.word	0x0005b850


	//   ....[229]....
        /*fbd4*/ 	.word	0x0005b880


	//   ....[230]....
        /*fbd8*/ 	.word	0x0005b890


	//   ....[231]....
        /*fbdc*/ 	.word	0x0005b8a0


	//   ....[232]....
        /*fbe0*/ 	.word	0x0005b8b0


	//   ....[233]....
        /*fbe4*/ 	.word	0x0005b8e0


	//   ....[234]....
        /*fbe8*/ 	.word	0x0005b8f0


	//   ....[235]....
        /*fbec*/ 	.word	0x0005b900


	//   ....[236]....
        /*fbf0*/ 	.word	0x0005b910


	//   ....[237]....
        /*fbf4*/ 	.word	0x0005b940


	//   ....[238]....
        /*fbf8*/ 	.word	0x0005b950


	//   ....[239]....
        /*fbfc*/ 	.word	0x0005b960


	//   ....[240]....
        /*fc00*/ 	.word	0x0005b970


	//   ....[241]....
        /*fc04*/ 	.word	0x0005b9a0


	//   ....[242]....
        /*fc08*/ 	.word	0x0005b9b0


	//   ....[243]....
        /*fc0c*/ 	.word	0x0005b9c0


	//   ....[244]....
        /*fc10*/ 	.word	0x0005b9d0


	//   ....[245]....
        /*fc14*/ 	.word	0x0005ba00


	//   ....[246]....
        /*fc18*/ 	.word	0x0005ba10


	//   ....[247]....
        /*fc1c*/ 	.word	0x0005ba20


	//   ....[248]....
        /*fc20*/ 	.word	0x0005ba30


	//   ....[249]....
        /*fc24*/ 	.word	0x0005ba60


	//   ....[250]....
        /*fc28*/ 	.word	0x0005ba70


	//   ....[251]....
        /*fc2c*/ 	.word	0x0005ba80


	//   ....[252]....
        /*fc30*/ 	.word	0x0005ba90


	//   ....[253]....
        /*fc34*/ 	.word	0x0005bac0


	//   ....[254]....
        /*fc38*/ 	.word	0x0005bad0


	//   ....[255]....
        /*fc3c*/ 	.word	0x0005bae0


	//   ....[0]....
        /*fc40*/ 	.word	0x0005baf0


	//   ....[1]....
        /*fc44*/ 	.word	0x0005bb20


	//   ....[2]....
        /*fc48*/ 	.word	0x0005bb30


	//   ....[3]....
        /*fc4c*/ 	.word	0x0005bb40


	//   ....[4]....
        /*fc50*/ 	.word	0x0005bb50


	//   ....[5]....
        /*fc54*/ 	.word	0x0005bb80


	//   ....[6]....
        /*fc58*/ 	.word	0x0005bb90


	//   ....[7]....
        /*fc5c*/ 	.word	0x0005bba0


	//   ....[8]....
        /*fc60*/ 	.word	0x0005bbb0


	//   ....[9]....
        /*fc64*/ 	.word	0x0005bbe0


	//   ....[10]....
        /*fc68*/ 	.word	0x0005bbf0


	//   ....[11]....
        /*fc6c*/ 	.word	0x0005bc00


	//   ....[12]....
        /*fc70*/ 	.word	0x0005bc10


	//   ....[13]....
        /*fc74*/ 	.word	0x0005bc40


	//   ....[14]....
        /*fc78*/ 	.word	0x0005bc50


	//   ....[15]....
        /*fc7c*/ 	.word	0x0005bc60


	//   ....[16]....
        /*fc80*/ 	.word	0x0005bc70


	//   ....[17]....
        /*fc84*/ 	.word	0x0005bca0


	//   ....[18]....
        /*fc88*/ 	.word	0x0005bcb0


	//   ....[19]....
        /*fc8c*/ 	.word	0x0005bcc0


	//   ....[20]....
        /*fc90*/ 	.word	0x0005bcd0


	//   ....[21]....
        /*fc94*/ 	.word	0x0005bd00


	//   ....[22]....
        /*fc98*/ 	.word	0x0005bd10


	//   ....[23]....
        /*fc9c*/ 	.word	0x0005bd20


	//   ....[24]....
        /*fca0*/ 	.word	0x0005bd30


	//   ....[25]....
        /*fca4*/ 	.word	0x0005bd60


	//   ....[26]....
        /*fca8*/ 	.word	0x0005bd70


	//   ....[27]....
        /*fcac*/ 	.word	0x0005bd80


	//   ....[28]....
        /*fcb0*/ 	.word	0x0005bd90


	//   ....[29]....
        /*fcb4*/ 	.word	0x0005bdc0


	//   ....[30]....
        /*fcb8*/ 	.word	0x0005bdd0


	//   ....[31]....
        /*fcbc*/ 	.word	0x0005bde0


	//   ....[32]....
        /*fcc0*/ 	.word	0x0005bdf0


	//   ....[33]....
        /*fcc4*/ 	.word	0x0005be20


	//   ....[34]....
        /*fcc8*/ 	.word	0x0005be30


	//   ....[35]....
        /*fccc*/ 	.word	0x0005be40


	//   ....[36]....
        /*fcd0*/ 	.word	0x0005be50


	//   ....[37]....
        /*fcd4*/ 	.word	0x0005be80


	//   ....[38]....
        /*fcd8*/ 	.word	0x0005be90


	//   ....[39]....
        /*fcdc*/ 	.word	0x0005bea0


	//   ....[40]....
        /*fce0*/ 	.word	0x0005beb0


	//   ....[41]....
        /*fce4*/ 	.word	0x0005bee0


	//   ....[42]....
        /*fce8*/ 	.word	0x0005bef0


	//   ....[43]....
        /*fcec*/ 	.word	0x0005bf00


	//   ....[44]....
        /*fcf0*/ 	.word	0x0005bf10


	//   ....[45]....
        /*fcf4*/ 	.word	0x0005bf40


	//   ....[46]....
        /*fcf8*/ 	.word	0x0005bf50


	//   ....[47]....
        /*fcfc*/ 	.word	0x0005bf60


	//   ....[48]....
        /*fd00*/ 	.word	0x0005bf70


	//   ....[49]....
        /*fd04*/ 	.word	0x0005bfa0


	//   ....[50]....
        /*fd08*/ 	.word	0x0005bfb0


	//   ....[51]....
        /*fd0c*/ 	.word	0x0005bfc0


	//   ....[52]....
        /*fd10*/ 	.word	0x0005bfd0


	//   ....[53]....
        /*fd14*/ 	.word	0x0005c000


	//   ....[54]....
        /*fd18*/ 	.word	0x0005c010


	//   ....[55]....
        /*fd1c*/ 	.word	0x0005c020


	//   ....[56]....
        /*fd20*/ 	.word	0x0005c030


	//   ....[57]....
        /*fd24*/ 	.word	0x0005c060


	//   ....[58]....
        /*fd28*/ 	.word	0x0005c070


	//   ....[59]....
        /*fd2c*/ 	.word	0x0005c080


	//   ....[60]....
        /*fd30*/ 	.word	0x0005c090


	//   ....[61]....
        /*fd34*/ 	.word	0x0005c0c0


	//   ....[62]....
        /*fd38*/ 	.word	0x0005c0d0


	//   ....[63]....
        /*fd3c*/ 	.word	0x0005c0e0


	//   ....[64]....
        /*fd40*/ 	.word	0x0005c0f0


	//   ....[65]....
        /*fd44*/ 	.word	0x0005c120


	//   ....[66]....
        /*fd48*/ 	.word	0x0005c130


	//   ....[67]....
        /*fd4c*/ 	.word	0x0005c140


	//   ....[68]....
        /*fd50*/ 	.word	0x0005c150


	//   ....[69]....
        /*fd54*/ 	.word	0x0005c180


	//   ....[70]....
        /*fd58*/ 	.word	0x0005c190


	//   ....[71]....
        /*fd5c*/ 	.word	0x0005c1a0


	//   ....[72]....
        /*fd60*/ 	.word	0x0005c1b0


	//   ....[73]....
        /*fd64*/ 	.word	0x0005c1e0


	//   ....[74]....
        /*fd68*/ 	.word	0x0005c1f0


	//   ....[75]....
        /*fd6c*/ 	.word	0x0005c200


	//   ....[76]....
        /*fd70*/ 	.word	0x0005c210


	//   ....[77]....
        /*fd74*/ 	.word	0x0005c240


	//   ....[78]....
        /*fd78*/ 	.word	0x0005c250


	//   ....[79]....
        /*fd7c*/ 	.word	0x0005c260


	//   ....[80]....
        /*fd80*/ 	.word	0x0005c270


	//   ....[81]....
        /*fd84*/ 	.word	0x0005c2a0


	//   ....[82]....
        /*fd88*/ 	.word	0x0005c2b0


	//   ....[83]....
        /*fd8c*/ 	.word	0x0005c2c0


	//   ....[84]....
        /*fd90*/ 	.word	0x0005c2d0


	//   ....[85]....
        /*fd94*/ 	.word	0x0005c300


	//   ....[86]....
        /*fd98*/ 	.word	0x0005c310


	//   ....[87]....
        /*fd9c*/ 	.word	0x0005c320


	//   ....[88]....
        /*fda0*/ 	.word	0x0005c330


	//   ....[89]....
        /*fda4*/ 	.word	0x0005c360


	//   ....[90]....
        /*fda8*/ 	.word	0x0005c370


	//   ....[91]....
        /*fdac*/ 	.word	0x0005c380


	//   ....[92]....
        /*fdb0*/ 	.word	0x0005c390


	//   ....[93]....
        /*fdb4*/ 	.word	0x0005c3c0


	//   ....[94]....
        /*fdb8*/ 	.word	0x0005c3d0


	//   ....[95]....
        /*fdbc*/ 	.word	0x0005c3e0


	//   ....[96]....
        /*fdc0*/ 	.word	0x0005c3f0


	//   ....[97]....
        /*fdc4*/ 	.word	0x0005c420


	//   ....[98]....
        /*fdc8*/ 	.word	0x0005c430


	//   ....[99]....
        /*fdcc*/ 	.word	0x0005c440


	//   ....[100]....
        /*fdd0*/ 	.word	0x0005c450


	//   ....[101]....
        /*fdd4*/ 	.word	0x0005c480


	//   ....[102]....
        /*fdd8*/ 	.word	0x0005c490


	//   ....[103]....
        /*fddc*/ 	.word	0x0005c4a0


	//   ....[104]....
        /*fde0*/ 	.word	0x0005c4b0


	//   ....[105]....
        /*fde4*/ 	.word	0x0005c4e0


	//   ....[106]....
        /*fde8*/ 	.word	0x0005c4f0


	//   ....[107]....
        /*fdec*/ 	.word	0x0005c500


	//   ....[108]....
        /*fdf0*/ 	.word	0x0005c510


	//   ....[109]....
        /*fdf4*/ 	.word	0x0005c540


	//   ....[110]....
        /*fdf8*/ 	.word	0x0005c550


	//   ....[111]....
        /*fdfc*/ 	.word	0x0005c560


	//   ....[112]....
        /*fe00*/ 	.word	0x0005c570


	//   ....[113]....
        /*fe04*/ 	.word	0x0005c5a0


	//   ....[114]....
        /*fe08*/ 	.word	0x0005c5b0


	//   ....[115]....
        /*fe0c*/ 	.word	0x0005c5c0


	//   ....[116]....
        /*fe10*/ 	.word	0x0005c5d0


	//   ....[117]....
        /*fe14*/ 	.word	0x0005c600


	//   ....[118]....
        /*fe18*/ 	.word	0x0005c610


	//   ....[119]....
        /*fe1c*/ 	.word	0x0005c620


	//   ....[120]....
        /*fe20*/ 	.word	0x0005c630


	//   ....[121]....
        /*fe24*/ 	.word	0x0005c660


	//   ....[122]....
        /*fe28*/ 	.word	0x0005c670


	//   ....[123]....
        /*fe2c*/ 	.word	0x0005c680


	//   ....[124]....
        /*fe30*/ 	.word	0x0005c690


	//   ....[125]....
        /*fe34*/ 	.word	0x0005c6c0


	//   ....[126]....
        /*fe38*/ 	.word	0x0005c6d0


	//   ....[127]....
        /*fe3c*/ 	.word	0x0005c6e0


	//   ....[128]....
        /*fe40*/ 	.word	0x0005c6f0


	//   ....[129]....
        /*fe44*/ 	.word	0x0005c720


	//   ....[130]....
        /*fe48*/ 	.word	0x0005c730


	//   ....[131]....
        /*fe4c*/ 	.word	0x0005c740


	//   ....[132]....
        /*fe50*/ 	.word	0x0005c750


	//   ....[133]....
        /*fe54*/ 	.word	0x0005c780


	//   ....[134]....
        /*fe58*/ 	.word	0x0005c790


	//   ....[135]....
        /*fe5c*/ 	.word	0x0005c7a0


	//   ....[136]....
        /*fe60*/ 	.word	0x0005c7b0


	//   ....[137]....
        /*fe64*/ 	.word	0x0005c7e0


	//   ....[138]....
        /*fe68*/ 	.word	0x0005c7f0


	//   ....[139]....
        /*fe6c*/ 	.word	0x0005c800


	//   ....[140]....
        /*fe70*/ 	.word	0x0005c810


	//   ....[141]....
        /*fe74*/ 	.word	0x0005c840


	//   ....[142]....
        /*fe78*/ 	.word	0x0005c850


	//   ....[143]....
        /*fe7c*/ 	.word	0x0005c860


	//   ....[144]....
        /*fe80*/ 	.word	0x0005c870


	//   ....[145]....
        /*fe84*/ 	.word	0x0005c8a0


	//   ....[146]....
        /*fe88*/ 	.word	0x0005c8b0


	//   ....[147]....
        /*fe8c*/ 	.word	0x0005c8c0


	//   ....[148]....
        /*fe90*/ 	.word	0x0005c8d0


	//   ....[149]....
        /*fe94*/ 	.word	0x0005c900


	//   ....[150]....
        /*fe98*/ 	.word	0x0005c910


	//   ....[151]....
        /*fe9c*/ 	.word	0x0005c920


	//   ....[152]....
        /*fea0*/ 	.word	0x0005c930


	//   ....[153]....
        /*fea4*/ 	.word	0x0005c960


	//   ....[154]....
        /*fea8*/ 	.word	0x0005c970


	//   ....[155]....
        /*feac*/ 	.word	0x0005c980


	//   ....[156]....
        /*feb0*/ 	.word	0x0005c990


	//   ....[157]....
        /*feb4*/ 	.word	0x0005c9c0


	//   ....[158]....
        /*feb8*/ 	.word	0x0005c9d0


	//   ....[159]....
        /*febc*/ 	.word	0x0005c9e0


	//   ....[160]....
        /*fec0*/ 	.word	0x0005c9f0


	//   ....[161]....
        /*fec4*/ 	.word	0x0005ca20


	//   ....[162]....
        /*fec8*/ 	.word	0x0005ca30


	//   ....[163]....
        /*fecc*/ 	.word	0x0005ca40


	//   ....[164]....
        /*fed0*/ 	.word	0x0005ca50


	//   ....[165]....
        /*fed4*/ 	.word	0x0005ca80


	//   ....[166]....
        /*fed8*/ 	.word	0x0005ca90


	//   ....[167]....
        /*fedc*/ 	.word	0x0005caa0


	//   ....[168]....
        /*fee0*/ 	.word	0x0005cab0


	//   ....[169]....
        /*fee4*/ 	.word	0x0005cae0


	//   ....[170]....
        /*fee8*/ 	.word	0x0005caf0


	//   ....[171]....
        /*feec*/ 	.word	0x0005cb00


	//   ....[172]....
        /*fef0*/ 	.word	0x0005cb10


	//   ....[173]....
        /*fef4*/ 	.word	0x0005cb40


	//   ....[174]....
        /*fef8*/ 	.word	0x0005cb50


	//   ....[175]....
        /*fefc*/ 	.word	0x0005cb60


	//   ....[176]....
        /*ff00*/ 	.word	0x0005cb70


	//   ....[177]....
        /*ff04*/ 	.word	0x0005cba0


	//   ....[178]....
        /*ff08*/ 	.word	0x0005cbb0


	//   ....[179]....
        /*ff0c*/ 	.word	0x0005cbc0


	//   ....[180]....
        /*ff10*/ 	.word	0x0005cbd0


	//   ....[181]....
        /*ff14*/ 	.word	0x0005cc00


	//   ....[182]....
        /*ff18*/ 	.word	0x0005cc10


	//   ....[183]....
        /*ff1c*/ 	.word	0x0005cc20


	//   ....[184]....
        /*ff20*/ 	.word	0x0005cc30


	//   ....[185]....
        /*ff24*/ 	.word	0x0005cc60


	//   ....[186]....
        /*ff28*/ 	.word	0x0005cc70


	//   ....[187]....
        /*ff2c*/ 	.word	0x0005cc80


	//   ....[188]....
        /*ff30*/ 	.word	0x0005cc90


	//   ....[189]....
        /*ff34*/ 	.word	0x0005ccc0


	//   ....[190]....
        /*ff38*/ 	.word	0x0005ccd0


	//   ....[191]....
        /*ff3c*/ 	.word	0x0005cce0


	//   ....[192]....
        /*ff40*/ 	.word	0x0005ccf0


	//   ....[193]....
        /*ff44*/ 	.word	0x0005cd20


	//   ....[194]....
        /*ff48*/ 	.word	0x0005cd30


	//   ....[195]....
        /*ff4c*/ 	.word	0x0005cd40


	//   ....[196]....
        /*ff50*/ 	.word	0x0005cd50


	//   ....[197]....
        /*ff54*/ 	.word	0x0005cd80


	//   ....[198]....
        /*ff58*/ 	.word	0x0005cd90


	//   ....[199]....
        /*ff5c*/ 	.word	0x0005cda0


	//   ....[200]....
        /*ff60*/ 	.word	0x0005cdb0


	//   ....[201]....
        /*ff64*/ 	.word	0x0005cde0


	//   ....[202]....
        /*ff68*/ 	.word	0x0005cdf0


	//   ....[203]....
        /*ff6c*/ 	.word	0x0005ce00


	//   ....[204]....
        /*ff70*/ 	.word	0x0005ce10


	//   ....[205]....
        /*ff74*/ 	.word	0x0005ce40


	//   ....[206]....
        /*ff78*/ 	.word	0x0005ce50


	//   ....[207]....
        /*ff7c*/ 	.word	0x0005ce60


	//   ....[208]....
        /*ff80*/ 	.word	0x0005ce70


	//   ....[209]....
        /*ff84*/ 	.word	0x0005cea0


	//   ....[210]....
        /*ff88*/ 	.word	0x0005ceb0


	//   ....[211]....
        /*ff8c*/ 	.word	0x0005cec0


	//   ....[212]....
        /*ff90*/ 	.word	0x0005ced0


	//   ....[213]....
        /*ff94*/ 	.word	0x0005cf00


	//   ....[214]....
        /*ff98*/ 	.word	0x0005cf10


	//   ....[215]....
        /*ff9c*/ 	.word	0x0005cf20


	//   ....[216]....
        /*ffa0*/ 	.word	0x0005cf30


	//   ....[217]....
        /*ffa4*/ 	.word	0x0005cf60


	//   ....[218]....
        /*ffa8*/ 	.word	0x0005cf70


	//   ....[219]....
        /*ffac*/ 	.word	0x0005cf80


	//   ....[220]....
        /*ffb0*/ 	.word	0x0005cf90


	//   ....[221]....
        /*ffb4*/ 	.word	0x0005cfc0


	//   ....[222]....
        /*ffb8*/ 	.word	0x0005cfd0


	//   ....[223]....
        /*ffbc*/ 	.word	0x0005cfe0


	//   ....[224]....
        /*ffc0*/ 	.word	0x0005d020


	//   ....[225]....
        /*ffc4*/ 	.word	0x0005d030


	//   ....[226]....
        /*ffc8*/ 	.word	0x0005d040


	//   ....[227]....
        /*ffcc*/ 	.word	0x0005d050


	//   ....[228]....
        /*ffd0*/ 	.word	0x0005d080


	//   ....[229]....
        /*ffd4*/ 	.word	0x0005d090


	//   ....[230]....
        /*ffd8*/ 	.word	0x0005d0a0


	//   ....[231]....
        /*ffdc*/ 	.word	0x0005d0b0


	//   ....[232]....
        /*ffe0*/ 	.word	0x0005d0f0


	//   ....[233]....
        /*ffe4*/ 	.word	0x0005d100


	//   ....[234]....
        /*ffe8*/ 	.word	0x0005d110


	//   ....[235]....
        /*ffec*/ 	.word	0x0005d140


	//   ....[236]....
        /*fff0*/ 	.word	0x0005d150


	//   ....[237]....
        /*fff4*/ 	.word	0x0005d160


	//   ....[238]....
        /*fff8*/ 	.word	0x0005d170


	//   ....[239]....
        /*fffc*/ 	.word	0x0005d1a0


	//   ....[240]....
        /*10000*/ 	.word	0x0005d1b0


	//   ....[241]....
        /*10004*/ 	.word	0x0005d1c0


	//   ....[242]....
        /*10008*/ 	.word	0x0005d1d0


	//   ....[243]....
        /*1000c*/ 	.word	0x0005d200


	//   ....[244]....
        /*10010*/ 	.word	0x0005d210


	//   ....[245]....
        /*10014*/ 	.word	0x0005d220


	//   ....[246]....
        /*10018*/ 	.word	0x0005d230


	//   ....[247]....
        /*1001c*/ 	.word	0x0005d260


	//   ....[248]....
        /*10020*/ 	.word	0x0005d270


	//   ....[249]....
        /*10024*/ 	.word	0x0005d280


	//   ....[250]....
        /*10028*/ 	.word	0x0005d290


	//   ....[251]....
        /*1002c*/ 	.word	0x0005d2c0


	//   ....[252]....
        /*10030*/ 	.word	0x0005d2f0


	//   ....[253]....
        /*10034*/ 	.word	0x00060370


	//   ....[254]....
        /*10038*/ 	.word	0x00060390


	//   ....[255]....
        /*1003c*/ 	.word	0x000603b0


	//----- nvinfo : EIATTR_VRC_CTA_INIT_COUNT
	.align		4
.L_241:
        /*10040*/ 	.byte	0x02, 0x4a
	.zero		1
	.zero		1


	//----- nvinfo : EIATTR_EXIT_INSTR_OFFSETS
	.align		4
        /*10044*/ 	.byte	0x04, 0x1c
        /*10046*/ 	.short	(.L_243 - .L_242)


	//   ....[0]....
.L_242:
        /*10048*/ 	.word	0x00060480


	//----- nvinfo : EIATTR_CBANK_PARAM_SIZE
	.align		4
.L_243:
        /*1004c*/ 	.byte	0x03, 0x19
        /*1004e*/ 	.short	0x0010


	//----- nvinfo : EIATTR_PARAM_CBANK
	.align		4
        /*10050*/ 	.byte	0x04, 0x0a
        /*10052*/ 	.short	(.L_245 - .L_244)
	.align		4
.L_244:
        /*10054*/ 	.word	index@(.nv.constant0._Z21mma_f16f16f16_32_8_16PvPi)
        /*10058*/ 	.short	0x0380
        /*1005a*/ 	.short	0x0010


	//----- nvinfo : EIATTR_SW_WAR
	.align		4
.L_245:
        /*1005c*/ 	.byte	0x04, 0x36
        /*1005e*/ 	.short	(.L_247 - .L_246)
.L_246:
        /*10060*/ 	.word	0x00000008
.L_247:


//--------------------- .nv.info._Z22mma_f16f16f16_16_16_16PvPi --------------------------
	.section	.nv.info._Z22mma_f16f16f16_16_16_16PvPi,"",@"SHT_CUDA_INFO"
	.sectionflags	@""
	.align	4


	//----- nvinfo : EIATTR_CUDA_API_VERSION
	.align		4
        /*0000*/ 	.byte	0x04, 0x37
        /*0002*/ 	.short	(.L_249 - .L_248)
.L_248:
        /*0004*/ 	.word	0x00000082


	//----- nvinfo : EIATTR_KPARAM_INFO
	.align		4
.L_249:
        /*0008*/ 	.byte	0x04, 0x17
        /*000a*/ 	.short	(.L_251 - .L_250)
.L_250:
        /*000c*/ 	.word	0x00000000
        /*0010*/ 	.short	0x0001
        /*0012*/ 	.short	0x0008
        /*0014*/ 	.byte	0x00, 0xf5, 0x21, 0x00


	//----- nvinfo : EIATTR_KPARAM_INFO
	.align		4
.L_251:
        /*0018*/ 	.byte	0x04, 0x17
        /*001a*/ 	.short	(.L_253 - .L_252)
.L_252:
        /*001c*/ 	.word	0x00000000
        /*0020*/ 	.short	0x0000
        /*0022*/ 	.short	0x0000
        /*0024*/ 	.byte	0x00, 0xf5, 0x21, 0x00


	//----- nvinfo : EIATTR_SPARSE_MMA_MASK
	.align		4
.L_253:
        /*0028*/ 	.byte	0x03, 0x50
        /*002a*/ 	.short	0x0000


	//----- nvinfo : EIATTR_WMMA_USED
	.align		4
        /*002c*/ 	.byte	0x01, 0x2b
	.zero		2


	//----- nvinfo : EIATTR_MAXREG_COUNT
	.align		4
        /*0030*/ 	.byte	0x03, 0x1b
        /*0032*/ 	.short	0x00ff


	//----- nvinfo : EIATTR_MERCURY_ISA_VERSION
	.align		4
        /*0034*/ 	.byte	0x03, 0x5f
        /*0036*/ 	.short	0x0101


	//----- nvinfo : EIATTR_COOP_GROUP_MASK_REGIDS
	.align		4
        /*0038*/ 	.byte	0x04, 0x29
        /*003a*/ 	.short	(.L_255 - .L_254)


	//   ....[0]....
.L_254:
        /*003c*/ 	.word	0xffffffff


	//   ....[1]....
        /*0040*/ 	.word	0xffffffff


	//   ....[2]....
        /*0044*/ 	.word	0xffffffff


	//   ....[3]....
        /*0048*/ 	.word	0xffffffff


	//   ....[4]....
        /*004c*/ 	.word	0xffffffff


	//   ....[5]....
        /*0050*/ 	.word	0xffffffff


	//   ....[6]....
        /*0054*/ 	.word	0xffffffff


	//   ....[7]....
        /*0058*/ 	.word	0xffffffff


	//   ....[8]....
        /*005c*/ 	.word	0xffffffff


	//   ....[9]....
        /*0060*/ 	.word	0xffffffff


	//   ....[10]....
        /*0064*/ 	.word	0xffffffff


	//   ....[11]....
        /*0068*/ 	.word	0xffffffff


	//   ....[12]....
        /*006c*/ 	.word	0xffffffff


	//   ....[13]....
        /*0070*/ 	.word	0xffffffff


	//   ....[14]....
        /*0074*/ 	.word	0xffffffff


	//   ....[15]....
        /*0078*/ 	.word	0xffffffff


	//   ....[16]....
        /*007c*/ 	.word	0xffffffff


	//   ....[17]....
        /*0080*/ 	.word	0xffffffff


	//   ....[18]....
        /*0084*/ 	.word	0xffffffff


	//   ....[19]....
        /*0088*/ 	.word	0xffffffff


	//   ....[20]....
        /*008c*/ 	.word	0xffffffff


	//   ....[21]....
        /*0090*/ 	.word	0xffffffff


	//   ....[22]....
        /*0094*/ 	.word	0xffffffff


	//   ....[23]....
        /*0098*/ 	.word	0xffffffff


	//   ....[24]....
        /*009c*/ 	.word	0xffffffff


	//   ....[25]....
        /*00a0*/ 	.word	0xffffffff


	//   ....[26]....
        /*00a4*/ 	.word	0xffffffff


	//   ....[27]....
        /*00a8*/ 	.word	0xffffffff


	//   ....[28]....
        /*00ac*/ 	.word	0xffffffff


	//   ....[29]....
        /*00b0*/ 	.word	0xffffffff


	//   ....[30]....
        /*00b4*/ 	.word	0xffffffff


	//   ....[31]....
        /*00b8*/ 	.word	0xffffffff


	//   ....[32]....
        /*00bc*/ 	.word	0xffffffff


	//   ....[33]....
        /*00c0*/ 	.word	0xffffffff


	//   ....[34]....
        /*00c4*/ 	.word	0xffffffff


	//   ....[35]....
        /*00c8*/ 	.word	0xffffffff


	//   ....[36]....
        /*00cc*/ 	.word	0xffffffff


	//   ....[37]....
        /*00d0*/ 	.word	0xffffffff


	//   ....[38]....
        /*00d4*/ 	.word	0xffffffff


	//   ....[39]....
        /*00d8*/ 	.word	0xffffffff


	//   ....[40]....
        /*00dc*/ 	.word	0xffffffff


	//   ....[41]....
        /*00e0*/ 	.word	0xffffffff


	//   ....[42]....
        /*00e4*/ 	.word	0xffffffff


	//   ....[43]....
        /*00e8*/ 	.word	0xffffffff


	//   ....[44]....
        /*00ec*/ 	.word	0xffffffff


	//   ....[45]....
        /*00f0*/ 	.word	0xffffffff


	//   ....[46]....
        /*00f4*/ 	.word	0xffffffff


	//   ....[47]....
        /*00f8*/ 	.word	0xffffffff


	//   ....[48]....
        /*00fc*/ 	.word	0xffffffff


	//   ....[49]....
        /*0100*/ 	.word	0xffffffff


	//   ....[50]....
        /*0104*/ 	.word	0xffffffff


	//   ....[51]....
        /*0108*/ 	.word	0xffffffff


	//   ....[52]....
        /*010c*/ 	.word	0xffffffff


	//   ....[53]....
        /*0110*/ 	.word	0xffffffff


	//   ....[54]....
        /*0114*/ 	.word	0xffffffff


	//   ....[55]....
        /*0118*/ 	.word	0xffffffff


	//   ....[56]....
        /*011c*/ 	.word	0xffffffff


	//   ....[57]....
        /*0120*/ 	.word	0xffffffff


	//   ....[58]....
        /*0124*/ 	.word	0xffffffff


	//   ....[59]....
        /*0128*/ 	.word	0xffffffff


	//   ....[60]....
        /*012c*/ 	.word	0xffffffff


	//   ....[61]....
        /*0130*/ 	.word	0xffffffff


	//   ....[62]....
        /*0134*/ 	.word	0xffffffff


	//   ....[63]....
        /*0138*/ 	.word	0xffffffff


	//   ....[64]....
        /*013c*/ 	.word	0xffffffff


	//   ....[65]....
        /*0140*/ 	.word	0xffffffff


	//   ....[66]....
        /*0144*/ 	.word	0xffffffff


	//   ....[67]....
        /*0148*/ 	.word	0xffffffff


	//   ....[68]....
        /*014c*/ 	.word	0xffffffff


	//   ....[69]....
        /*0150*/ 	.word	0xffffffff


	//   ....[70]....
        /*0154*/ 	.word	0xffffffff


	//   ....[71]....
        /*0158*/ 	.word	0xffffffff


	//   ....[72]....
        /*015c*/ 	.word	0xffffffff


	//   ....[73]....
        /*0160*/ 	.word	0xffffffff


	//   ....[74]....
        /*0164*/ 	.word	0xffffffff


	//   ....[75]....
        /*0168*/ 	.word	0xffffffff


	//   ....[76]....
        /*016c*/ 	.word	0xffffffff


	//   ....[77]....
        /*0170*/ 	.word	0xffffffff


	//   ....[78]....
        /*0174*/ 	.word	0xffffffff


	//   ....[79]....
        /*0178*/ 	.word	0xffffffff


	//   ....[80]....
        /*017c*/ 	.word	0xffffffff


	//   ....[81]....
        /*0180*/ 	.word	0xffffffff


	//   ....[82]....
        /*0184*/ 	.word	0xffffffff


	//   ....[83]....
        /*0188*/ 	.word	0xffffffff


	//   ....[84]....
        /*018c*/ 	.word	0xffffffff


	//   ....[85]....
        /*0190*/ 	.word	0xffffffff


	//   ....[86]....
        /*0194*/ 	.word	0xffffffff


	//   ....[87]....
        /*0198*/ 	.word	0xffffffff


	//   ....[88]....
        /*019c*/ 	.word	0xffffffff


	//   ....[89]....
        /*01a0*/ 	.word	0xffffffff


	//   ....[90]....
        /*01a4*/ 	.word	0xffffffff


	//   ....[91]....
        /*01a8*/ 	.word	0xffffffff


	//   ....[92]....
        /*01ac*/ 	.word	0xffffffff


	//   ....[93]....
        /*01b0*/ 	.word	0xffffffff


	//   ....[94]....
        /*01b4*/ 	.word	0xffffffff


	//   ....[95]....
        /*01b8*/ 	.word	0xffffffff


	//   ....[96]....
        /*01bc*/ 	.word	0xffffffff


	//   ....[97]....
        /*01c0*/ 	.word	0xffffffff


	//   ....[98]....
        /*01c4*/ 	.word	0xffffffff


	//   ....[99]....
        /*01c8*/ 	.word	0xffffffff


	//   ....[100]....
        /*01cc*/ 	.word	0xffffffff


	//   ....[101]....
        /*01d0*/ 	.word	0xffffffff


	//   ....[102]....
        /*01d4*/ 	.word	0xffffffff


	//   ....[103]....
        /*01d8*/ 	.word	0xffffffff


	//   ....[104]....
        /*01dc*/ 	.word	0xffffffff


	//   ....[105]....
        /*01e0*/ 	.word	0xffffffff


	//   ....[106]....
        /*01e4*/ 	.word	0xffffffff


	//   ....[107]....
        /*01e8*/ 	.word	0xffffffff


	//   ....[108]....
        /*01ec*/ 	.word	0xffffffff


	//   ....[109]....
        /*01f0*/ 	.word	0xffffffff


	//   ....[110]....
        /*01f4*/ 	.word	0xffffffff


	//   ....[111]....
        /*01f8*/ 	.word	0xffffffff


	//   ....[112]....
        /*01fc*/ 	.word	0xffffffff


	//   ....[113]....
        /*0200*/ 	.word	0xffffffff


	//   ....[114]....
        /*0204*/ 	.word	0xffffffff


	//   ....[115]....
        /*0208*/ 	.word	0xffffffff


	//   ....[116]....
        /*020c*/ 	.word	0xffffffff


	//   ....[117]....
        /*0210*/ 	.word	0xffffffff


	//   ....[118]....
        /*0214*/ 	.word	0xffffffff


	//   ....[119]....
        /*0218*/ 	.word	0xffffffff


	//   ....[120]....
        /*021c*/ 	.word	0xffffffff


	//   ....[121]....
        /*0220*/ 	.word	0xffffffff


	//   ....[122]....
        /*0224*/ 	.word	0xffffffff


	//   ....[123]....
        /*0228*/ 	.word	0xffffffff


	//   ....[124]....
        /*022c*/ 	.word	0xffffffff


	//   ....[125]....
        /*0230*/ 	.word	0xffffffff


	//   ....[126]....
        /*0234*/ 	.word	0xffffffff


	//   ....[127]....
        /*0238*/ 	.word	0xffffffff


	//   ....[128]....
        /*023c*/ 	.word	0xffffffff


	//   ....[129]....
        /*0240*/ 	.word	0xffffffff


	//   ....[130]....
        /*0244*/ 	.word	0xffffffff


	//   ....[131]....
        /*0248*/ 	.word	0xffffffff


	//   ....[132]....
        /*024c*/ 	.word	0xffffffff


	//   ....[133]....
        /*0250*/ 	.word	0xffffffff


	//   ....[134]....
        /*0254*/ 	.word	0xffffffff


	//   ....[135]....
        /*0258*/ 	.word	0xffffffff


	//   ....[136]....
        /*025c*/ 	.word	0xffffffff


	//   ....[137]....
        /*0260*/ 	.word	0xffffffff


	//   ....[138]....
        /*0264*/ 	.word	0xffffffff


	//   ....[139]....
        /*0268*/ 	.word	0xffffffff


	//   ....[140]....
        /*026c*/ 	.word	0xffffffff


	//   ....[141]....
        /*0270*/ 	.word	0xffffffff


	//   ....[142]....
        /*0274*/ 	.word	0xffffffff


	//   ....[143]....
        /*0278*/ 	.word	0xffffffff


	//   ....[144]....
        /*027c*/ 	.word	0xffffffff


	//   ....[145]....
        /*0280*/ 	.word	0xffffffff


	//   ....[146]....
        /*0284*/ 	.word	0xffffffff


	//   ....[147]....
        /*0288*/ 	.word	0xffffffff


	//   ....[148]....
        /*028c*/ 	.word	0xffffffff


	//   ....[149]....
        /*0290*/ 	.word	0xffffffff


	//   ....[150]....
        /*0294*/ 	.word	0xffffffff


	//   ....[151]....
        /*0298*/ 	.word	0xffffffff


	//   ....[152]....
        /*029c*/ 	.word	0xffffffff


	//   ....[153]....
        /*02a0*/ 	.word	0xffffffff


	//   ....[154]....
        /*02a4*/ 	.word	0xffffffff


	//   ....[155]....
        /*02a8*/ 	.word	0xffffffff


	//   ....[156]....
        /*02ac*/ 	.word	0xffffffff


	//   ....[157]....
        /*02b0*/ 	.word	0xffffffff


	//   ....[158]....
        /*02b4*/ 	.word	0xffffffff


	//   ....[159]....
        /*02b8*/ 	.word	0xffffffff


	//   ....[160]....
        /*02bc*/ 	.word	0xffffffff


	//   ....[161]....
        /*02c0*/ 	.word	0xffffffff


	//   ....[162]....
        /*02c4*/ 	.word	0xffffffff


	//   ....[163]....
        /*02c8*/ 	.word	0xffffffff


	//   ....[164]....
        /*02cc*/ 	.word	0xffffffff


	//   ....[165]....
        /*02d0*/ 	.word	0xffffffff


	//   ....[166]....
        /*02d4*/ 	.word	0xffffffff


	//   ....[167]....
        /*02d8*/ 	.word	0xffffffff


	//   ....[168]....
        /*02dc*/ 	.word	0xffffffff


	//   ....[169]....
        /*02e0*/ 	.word	0xffffffff


	//   ....[170]....
        /*02e4*/ 	.word	0xffffffff


	//   ....[171]....
        /*02e8*/ 	.word	0xffffffff


	//   ....[172]....
        /*02ec*/ 	.word	0xffffffff


	//   ....[173]....
        /*02f0*/ 	.word	0xffffffff


	//   ....[174]....
        /*02f4*/ 	.word	0xffffffff


	//   ....[175]....
        /*02f8*/ 	.word	0xffffffff


	//   ....[176]....
        /*02fc*/ 	.word	0xffffffff


	//   ....[177]....
        /*0300*/ 	.word	0xffffffff


	//   ....[178]....
        /*0304*/ 	.word	0xffffffff


	//   ....[179]....
        /*0308*/ 	.word	0xffffffff


	//   ....[180]....
        /*030c*/ 	.word	0xffffffff


	//   ....[181]....
        /*0310*/ 	.word	0xffffffff


	//   ....[182]....
        /*0314*/ 	.word	0xffffffff


	//   ....[183]....
        /*0318*/ 	.word	0xffffffff


	//   ....[184]....
        /*031c*/ 	.word	0xffffffff


	//   ....[185]....
        /*0320*/ 	.word	0xffffffff


	//   ....[186]....
        /*0324*/ 	.word	0xffffffff


	//   ....[187]....
        /*0328*/ 	.word	0xffffffff


	//   ....[188]....
        /*032c*/ 	.word	0xffffffff


	//   ....[189]....
        /*0330*/ 	.word	0xffffffff


	//   ....[190]....
        /*0334*/ 	.word	0xffffffff


	//   ....[191]....
        /*0338*/ 	.word	0xffffffff


	//   ....[192]....
        /*033c*/ 	.word	0xffffffff


	//   ....[193]....
        /*0340*/ 	.word	0xffffffff


	//   ....[194]....
        /*0344*/ 	.word	0xffffffff


	//   ....[195]....
        /*0348*/ 	.word	0xffffffff


	//   ....[196]....
        /*034c*/ 	.word	0xffffffff


	//   ....[197]....
        /*0350*/ 	.word	0xffffffff


	//   ....[198]....
        /*0354*/ 	.word	0xffffffff


	//   ....[199]....
        /*0358*/ 	.word	0xffffffff


	//   ....[200]....
        /*035c*/ 	.word	0xffffffff


	//   ....[201]....
        /*0360*/ 	.word	0xffffffff


	//   ....[202]....
        /*0364*/ 	.word	0xffffffff


	//   ....[203]....
        /*0368*/ 	.word	0xffffffff


	//   ....[204]....
        /*036c*/ 	.word	0xffffffff


	//   ....[205]....
        /*0370*/ 	.word	0xffffffff


	//   ....[206]....
        /*0374*/ 	.word	0xffffffff


	//   ....[207]....
        /*0378*/ 	.word	0xffffffff


	//   ....[208]....
        /*037c*/ 	.word	0xffffffff


	//   ....[209]....
        /*0380*/ 	.word	0xffffffff


	//   ....[210]....
        /*0384*/ 	.word	0xffffffff


	//   ....[211]....
        /*0388*/ 	.word	0xffffffff


	//   ....[212]....
        /*038c*/ 	.word	0xffffffff


	//   ....[213]....
        /*0390*/ 	.word	0xffffffff


	//   ....[214]....
        /*0394*/ 	.word	0xffffffff


	//   ....[215]....
        /*0398*/ 	.word	0xffffffff


	//   ....[216]....
        /*039c*/ 	.word	0xffffffff


	//   ....[217]....
        /*03a0*/ 	.word	0xffffffff


	//   ....[218]....
        /*03a4*/ 	.word	0xffffffff


	//   ....[219]....
        /*03a8*/ 	.word	0xffffffff


	//   ....[220]....
        /*03ac*/ 	.word	0xffffffff


	//   ....[221]....
        /*03b0*/ 	.word	0xffffffff


	//   ....[222]....
        /*03b4*/ 	.word	0xffffffff


	//   ....[223]....
        /*03b8*/ 	.word	0xffffffff


	//   ....[224]....
        /*03bc*/ 	.word	0xffffffff


	//   ....[225]....
        /*03c0*/ 	.word	0xffffffff


	//   ....[226]....
        /*03c4*/ 	.word	0xffffffff


	//   ....[227]....
        /*03c8*/ 	.word	0xffffffff


	//   ....[228]....
        /*03cc*/ 	.word	0xffffffff


	//   ....[229]....
        /*03d0*/ 	.word	0xffffffff


	//   ....[230]....
        /*03d4*/ 	.word	0xffffffff


	//   ....[231]....
        /*03d8*/ 	.word	0xffffffff


	//   ....[232]....
        /*03dc*/ 	.word	0xffffffff


	//   ....[233]....
        /*03e0*/ 	.word	0xffffffff


	//   ....[234]....
        /*03e4*/ 	.word	0xffffffff


	//   ....[235]....
        /*03e8*/ 	.word	0xffffffff


	//   ....[236]....
        /*03ec*/ 	.word	0xffffffff


	//   ....[237]....
        /*03f0*/ 	.word	0xffffffff


	//   ....[238]....
        /*03f4*/ 	.word	0xffffffff


	//   ....[239]....
        /*03f8*/ 	.word	0xffffffff


	//   ....[240]....
        /*03fc*/ 	.word	0xffffffff


	//   ....[241]....
        /*0400*/ 	.word	0xffffffff


	//   ....[242]....
        /*0404*/ 	.word	0xffffffff


	//   ....[243]....
        /*0408*/ 	.word	0xffffffff


	//   ....[244]....
        /*040c*/ 	.word	0xffffffff


	//   ....[245]....
        /*0410*/ 	.word	0xffffffff


	//   ....[246]....
        /*0414*/ 	.word	0xffffffff


	//   ....[247]....
        /*0418*/ 	.word	0xffffffff


	//   ....[248]....
        /*041c*/ 	.word	0xffffffff


	//   ....[249]....
        /*0420*/ 	.word	0xffffffff


	//   ....[250]....
        /*0424*/ 	.word	0xffffffff


	//   ....[251]....
        /*0428*/ 	.word	0xffffffff


	//   ....[252]....
        /*042c*/ 	.word	0xffffffff


	//   ....[253]....
        /*0430*/ 	.word	0xffffffff


	//   ....[254]....
        /*0434*/ 	.word	0xffffffff


	//   ....[255]....
        /*0438*/ 	.word	0xffffffff


	//   ....[0]....
        /*043c*/ 	.word	0xffffffff


	//   ....[1]....
        /*0440*/ 	.word	0xffffffff


	//   ....[2]....
        /*0444*/ 	.word	0xffffffff


	//   ....[3]....
        /*0448*/ 	.word	0xffffffff


	//   ....[4]....
        /*044c*/ 	.word	0xffffffff


	//   ....[5]....
        /*0450*/ 	.word	0xffffffff


	//   ....[6]....
        /*0454*/ 	.word	0xffffffff


	//   ....[7]....
        /*0458*/ 	.word	0xffffffff


	//   ....[8]....
        /*045c*/ 	.word	0xffffffff


	//   ....[9]....
        /*0460*/ 	.word	0xffffffff


	//   ....[10]....
        /*0464*/ 	.word	0xffffffff


	//   ....[11]....
        /*0468*/ 	.word	0xffffffff


	//   ....[12]....
        /*046c*/ 	.word	0xffffffff


	//   ....[13]....
        /*0470*/ 	.word	0xffffffff


	//   ....[14]....
        /*0474*/ 	.word	0xffffffff


	//   ....[15]....
        /*0478*/ 	.word	0xffffffff


	//   ....[16]....
        /*047c*/ 	.word	0xffffffff


	//   ....[17]....
        /*0480*/ 	.word	0xffffffff


	//   ....[18]....
        /*0484*/ 	.word	0xffffffff


	//   ....[19]....
        /*0488*/ 	.word	0xffffffff


	//   ....[20]....
        /*048c*/ 	.word	0xffffffff


	//   ....[21]....
        /*0490*/ 	.word	0xffffffff


	//   ....[22]....
        /*0494*/ 	.word	0xffffffff


	//   ....[23]....
        /*0498*/ 	.word	0xffffffff


	//   ....[24]....
        /*049c*/ 	.word	0xffffffff


	//   ....[25]....
        /*04a0*/ 	.word	0xffffffff


	//   ....[26]....
        /*04a4*/ 	.word	0xffffffff


	//   ....[27]....
        /*04a8*/ 	.word	0xffffffff


	//   ....[28]....
        /*04ac*/ 	.word	0xffffffff


	//   ....[29]....
        /*04b0*/ 	.word	0xffffffff


	//   ....[30]....
        /*04b4*/ 	.word	0xffffffff


	//   ....[31]....
        /*04b8*/ 	.word	0xffffffff


	//   ....[32]....
        /*04bc*/ 	.word	0xffffffff


	//   ....[33]....
        /*04c0*/ 	.word	0xffffffff


	//   ....[34]....
        /*04c4*/ 	.word	0xffffffff


	//   ....[35]....
        /*04c8*/ 	.word	0xffffffff


	//   ....[36]....
        /*04cc*/ 	.word	0xffffffff


	//   ....[37]....
        /*04d0*/ 	.word	0xffffffff


	//   ....[38]....
        /*04d4*/ 	.word	0xffffffff


	//   ....[39]....
        /*04d8*/ 	.word	0xffffffff


	//   ....[40]....
        /*04dc*/ 	.word	0xffffffff


	//   ....[41]....
        /*04e0*/ 	.word	0xffffffff


	//   ....[42]....
        /*04e4*/ 	.word	0xffffffff


	//   ....[43]....
        /*04e8*/ 	.word	0xffffffff


	//   ....[44]....
        /*04ec*/ 	.word	0xffffffff


	//   ....[45]....
        /*04f0*/ 	.word	0xffffffff


	//   ....[46]....
        /*04f4*/ 	.word	0xffffffff


	//   ....[47]....
        /*04f8*/ 	.word	0xffffffff


	//   ....[48]....
        /*04fc*/ 	.word	0xffffffff


	//   ....[49]....
        /*0500*/ 	.word	0xffffffff


	//   ....[50]....
        /*0504*/ 	.word	0xffffffff


	//   ....[51]....
        /*0508*/ 	.word	0xffffffff


	//   ....[52]....
        /*050c*/ 	.word	0xffffffff


	//   ....[53]....
        /*0510*/ 	.word	0xffffffff


	//   ....[54]....
        /*0514*/ 	.word	0xffffffff


	//   ....[55]....
        /*0518*/ 	.word	0xffffffff


	//   ....[56]....
        /*051c*/ 	.word	0xffffffff


	//   ....[57]....
        /*0520*/ 	.word	0xffffffff


	//   ....[58]....
        /*0524*/ 	.word	0xffffffff


	//   ....[59]....
        /*0528*/ 	.word	0xffffffff


	//   ....[60]....
        /*052c*/ 	.word	0xffffffff


	//   ....[61]....
        /*0530*/ 	.word	0xffffffff


	//   ....[62]....
        /*0534*/ 	.word	0xffffffff


	//   ....[63]....
        /*0538*/ 	.word	0xffffffff


	//   ....[64]....
        /*053c*/ 	.word	0xffffffff


	//   ....[65]....
        /*0540*/ 	.word	0xffffffff


	//   ....[66]....
        /*0544*/ 	.word	0xffffffff


	//   ....[67]....
        /*0548*/ 	.word	0xffffffff


	//   ....[68]....
        /*054c*/ 	.word	0xffffffff


	//   ....[69]....
        /*0550*/ 	.word	0xffffffff


	//   ....[70]....
        /*0554*/ 	.word	0xffffffff


	//   ....[71]....
        /*0558*/ 	.word	0xffffffff


	//   ....[72]....
        /*055c*/ 	.word	0xffffffff


	//   ....[73]....
        /*0560*/ 	.word	0xffffffff


	//   ....[74]....
        /*0564*/ 	.word	0xffffffff


	//   ....[75]....
        /*0568*/ 	.word	0xffffffff


	//   ....[76]....
        /*056c*/ 	.word	0xffffffff


	//   ....[77]....
        /*0570*/ 	.word	0xffffffff


	//   ....[78]....
        /*0574*/ 	.word	0xffffffff


	//   ....[79]....
        /*0578*/ 	.word	0xffffffff


	//   ....[80]....
        /*057c*/ 	.word	0xffffffff


	//   ....[81]....
        /*0580*/ 	.word	0xffffffff


	//   ....[82]....
        /*0584*/ 	.word	0xffffffff


	//   ....[83]....
        /*0588*/ 	.word	0xffffffff


	//   ....[84]....
        /*058c*/ 	.word	0xffffffff


	//   ....[85]....
        /*0590*/ 	.word	0xffffffff


	//   ....[86]....
        /*0594*/ 	.word	0xffffffff


	//   ....[87]....
        /*0598*/ 	.word	0xffffffff


	//   ....[88]....
        /*059c*/ 	.word	0xffffffff


	//   ....[89]....
        /*05a0*/ 	.word	0xffffffff


	//   ....[90]....
        /*05a4*/ 	.word	0xffffffff


	//   ....[91]....
        /*05a8*/ 	.word	0xffffffff


	//   ....[92]....
        /*05ac*/ 	.word	0xffffffff


	//   ....[93]....
        /*05b0*/ 	.word	0xffffffff


	//   ....[94]....
        /*05b4*/ 	.word	0xffffffff


	//   ....[95]....
        /*05b8*/ 	.word	0xffffffff


	//   ....[96]....
        /*05bc*/ 	.word	0xffffffff


	//   ....[97]....
        /*05c0*/ 	.word	0xffffffff


	//   ....[98]....
        /*05c4*/ 	.word	0xffffffff


	//   ....[99]....
        /*05c8*/ 	.word	0xffffffff


	//   ....[100]....
        /*05cc*/ 	.word	0xffffffff


	//   ....[101]....
        /*05d0*/ 	.word	0xffffffff


	//   ....[102]....
        /*05d4*/ 	.word	0xffffffff


	//   ....[103]....
        /*05d8*/ 	.word	0xffffffff


	//   ....[104]....
        /*05dc*/ 	.word	0xffffffff


	//   ....[105]....
        /*05e0*/ 	.word	0xffffffff


	//   ....[106]....
        /*05e4*/ 	.word	0xffffffff


	//   ....[107]....
        /*05e8*/ 	.word	0xffffffff


	//   ....[108]....
        /*05ec*/ 	.word	0xffffffff


	//   ....[109]....
        /*05f0*/ 	.word	0xffffffff


	//   ....[110]....
        /*05f4*/ 	.word	0xffffffff


	//   ....[111]....
        /*05f8*/ 	.word	0xffffffff


	//   ....[112]....
        /*05fc*/ 	.word	0xffffffff


	//   ....[113]....
        /*0600*/ 	.word	0xffffffff


	//   ....[114]....
        /*0604*/ 	.word	0xffffffff


	//   ....[115]....
        /*0608*/ 	.word	0xffffffff


	//   ....[116]....
        /*060c*/ 	.word	0xffffffff


	//   ....[117]....
        /*0610*/ 	.word	0xffffffff


	//   ....[118]....
        /*0614*/ 	.word	0xffffffff


	//   ....[119]....
        /*0618*/ 	.word	0xffffffff


	//   ....[120]....
        /*061c*/ 	.word	0xffffffff


	//   ....[121]....
        /*0620*/ 	.word	0xffffffff


	//   ....[122]....
        /*0624*/ 	.word	0xffffffff


	//   ....[123]....
        /*0628*/ 	.word	0xffffffff


	//   ....[124]....
        /*062c*/ 	.word	0xffffffff


	//   ....[125]....
        /*0630*/ 	.word	0xffffffff


	//   ....[126]....
        /*0634*/ 	.word	0xffffffff


	//   ....[127]....
        /*0638*/ 	.word	0xffffffff


	//   ....[128]....
        /*063c*/ 	.word	0xffffffff


	//   ....[129]....
        /*0640*/ 	.word	0xffffffff


	//   ....[130]....
        /*0644*/ 	.word	0xffffffff


	//   ....[131]....
        /*0648*/ 	.word	0xffffffff


	//   ....[132]....
        /*064c*/ 	.word	0xffffffff


	//   ....[133]....
        /*0650*/ 	.word	0xffffffff


	//   ....[134]....
        /*0654*/ 	.word	0xffffffff


	//   ....[135]....
        /*0658*/ 	.word	0xffffffff


	//   ....[136]....
        /*065c*/ 	.word	0xffffffff


	//   ....[137]....
        /*0660*/ 	.word	0xffffffff


	//   ....[138]....
        /*0664*/ 	.word	0xffffffff


	//   ....[139]....
        /*0668*/ 	.word	0xffffffff


	//   ....[140]....
        /*066c*/ 	.word	0xffffffff


	//   ....[141]....
        /*0670*/ 	.word	0xffffffff


	//   ....[142]....
        /*0674*/ 	.word	0xffffffff


	//   ....[143]....
        /*0678*/ 	.word	0xffffffff


	//   ....[144]....
        /*067c*/ 	.word	0xffffffff


	//   ....[145]....
        /*0680*/ 	.word	0xffffffff


	//   ....[146]....
        /*0684*/ 	.word	0xffffffff


	//   ....[147]....
        /*0688*/ 	.word	0xffffffff


	//   ....[148]....
        /*068c*/ 	.word	0xffffffff


	//   ....[149]....
        /*0690*/ 	.word	0xffffffff


	//   ....[150]....
        /*0694*/ 	.word	0xffffffff


	//   ....[151]....
        /*0698*/ 	.word	0xffffffff


	//   ....[152]....
        /*069c*/ 	.word	0xffffffff


	//   ....[153]....
        /*06a0*/ 	.word	0xffffffff


	//   ....[154]....
        /*06a4*/ 	.word	0xffffffff


	//   ....[155]....
        /*06a8*/ 	.word	0xffffffff


	//   ....[156]....
        /*06ac*/ 	.word	0xffffffff


	//   ....[157]....
        /*06b0*/ 	.word	0xffffffff


	//   ....[158]....
        /*06b4*/ 	.word	0xffffffff


	//   ....[159]....
        /*06b8*/ 	.word	0xffffffff


	//   ....[160]....
        /*06bc*/ 	.word	0xffffffff


	//   ....[161]....
        /*06c0*/ 	.word	0xffffffff


	//   ....[162]....
        /*06c4*/ 	.word	0xffffffff


	//   ....[163]....
        /*06c8*/ 	.word	0xffffffff


	//   ....[164]....
        /*06cc*/ 	.word	0xffffffff


	//   ....[165]....
        /*06d0*/ 	.word	0xffffffff


	//   ....[166]....
        /*06d4*/ 	.word	0xffffffff


	//   ....[167]....
        /*06d8*/ 	.word	0xffffffff


	//   ....[168]....
        /*06dc*/ 	.word	0xffffffff


	//   ....[169]....
        /*06e0*/ 	.word	0xffffffff


	//   ....[170]....
        /*06e4*/ 	.word	0xffffffff


	//   ....[171]....
        /*06e8*/ 	.word	0xffffffff


	//   ....[172]....
        /*06ec*/ 	.word	0xffffffff


	//   ....[173]....
        /*06f0*/ 	.word	0xffffffff


	//   ....[174]....
        /*06f4*/ 	.word	0xffffffff


	//   ....[175]....
        /*06f8*/ 	.word	0xffffffff


	//   ....[176]....
        /*06fc*/ 	.word	0xffffffff


	//   ....[177]....
        /*0700*/ 	.word	0xffffffff


	//   ....[178]....
        /*0704*/ 	.word	0xffffffff


	//   ....[179]....
        /*0708*/ 	.word	0xffffffff


	//   ....[180]....
        /*070c*/ 	.word	0xffffffff


	//   ....[181]....
        /*0710*/ 	.word	0xffffffff


	//   ....[182]....
        /*0714*/ 	.word	0xffffffff


	//   ....[183]....
        /*0718*/ 	.word	0xffffffff


	//   ....[184]....
        /*071c*/ 	.word	0xffffffff


	//   ....[185]....
        /*0720*/ 	.word	0xffffffff


	//   ....[186]....
        /*0724*/ 	.word	0xffffffff


	//   ....[187]....
        /*0728*/ 	.word	0xffffffff


	//   ....[188]....
        /*072c*/ 	.word	0xffffffff


	//   ....[189]....
        /*0730*/ 	.word	0xffffffff


	//   ....[190]....
        /*0734*/ 	.word	0xffffffff


	//   ....[191]....
        /*0738*/ 	.word	0xffffffff


	//   ....[192]....
        /*073c*/ 	.word	0xffffffff


	//   ....[193]....
        /*0740*/ 	.word	0xffffffff


	//   ....[194]....
        /*0744*/ 	.word	0xffffffff


	//   ....[195]....
        /*0748*/ 	.word	0xffffffff


	//   ....[196]....
        /*074c*/ 	.word	0xffffffff


	//   ....[197]....
        /*0750*/ 	.word	0xffffffff


	//   ....[198]....
        /*0754*/ 	.word	0xffffffff


	//   ....[199]....
        /*0758*/ 	.word	0xffffffff


	//   ....[200]....
        /*075c*/ 	.word	0xffffffff


	//   ....[201]....
        /*0760*/ 	.word	0xffffffff


	//   ....[202]....
        /*0764*/ 	.word	0xffffffff


	//   ....[203]....
        /*0768*/ 	.word	0xffffffff


	//   ....[204]....
        /*076c*/ 	.word	0xffffffff


	//   ....[205]....
        /*0770*/ 	.word	0xffffffff


	//   ....[206]....
        /*0774*/ 	.word	0xffffffff


	//   ....[207]....
        /*0778*/ 	.word	0xffffffff


	//   ....[208]....
        /*077c*/ 	.word	0xffffffff


	//   ....[209]....
        /*0780*/ 	.word	0xffffffff


	//   ....[210]....
        /*0784*/ 	.word	0xffffffff


	//   ....[211]....
        /*0788*/ 	.word	0xffffffff


	//   ....[212]....
        /*078c*/ 	.word	0xffffffff


	//   ....[213]....
        /*0790*/ 	.word	0xffffffff


	//   ....[214]....
        /*0794*/ 	.word	0xffffffff


	//   ....[215]....
        /*0798*/ 	.word	0xffffffff


	//   ....[216]....
        /*079c*/ 	.word	0xffffffff


	//   ....[217]....
        /*07a0*/ 	.word	0xffffffff


	//   ....[218]....
        /*07a4*/ 	.word	0xffffffff


	//   ....[219]....
        /*07a8*/ 	.word	0xffffffff


	//   ....[220]....
        /*07ac*/ 	.word	0xffffffff


	//   ....[221]....
        /*07b0*/ 	.word	0xffffffff


	//   ....[222]....
        /*07b4*/ 	.word	0xffffffff


	//   ....[223]....
        /*07b8*/ 	.word	0xffffffff


	//   ....[224]....
        /*07bc*/ 	.word	0xffffffff


	//   ....[225]....
        /*07c0*/ 	.word	0xffffffff


	//   ....[226]....
        /*07c4*/ 	.word	0xffffffff


	//   ....[227]....
        /*07c8*/ 	.word	0xffffffff


	//   ....[228]....
        /*07cc*/ 	.word	0xffffffff


	//   ....[229]....
        /*07d0*/ 	.word	0xffffffff


	//   ....[230]....
        /*07d4*/ 	.word	0xffffffff


	//   ....[231]....
        /*07d8*/ 	.word	0xffffffff


	//   ....[232]....
        /*07dc*/ 	.word	0xffffffff


	//   ....[233]....
        /*07e0*/ 	.word	0xffffffff


	//   ....[234]....
        /*07e4*/ 	.word	0xffffffff


	//   ....[235]....
        /*07e8*/ 	.word	0xffffffff


	//   ....[236]....
        /*07ec*/ 	.word	0xffffffff


	//   ....[237]....
        /*07f0*/ 	.word	0xffffffff


	//   ....[238]....
        /*07f4*/ 	.word	0xffffffff


	//   ....[239]....
        /*07f8*/ 	.word	0xffffffff


	//   ....[240]....
        /*07fc*/ 	.word	0xffffffff


	//   ....[241]....
        /*0800*/ 	.word	0xffffffff


	//   ....[242]....
        /*0804*/ 	.word	0xffffffff


	//   ....[243]....
        /*0808*/ 	.word	0xffffffff


	//   ....[244]....
        /*080c*/ 	.word	0xffffffff


	//   ....[245]....
        /*0810*/ 	.word	0xffffffff


	//   ....[246]....
        /*0814*/ 	.word	0xffffffff


	//   ....[247]....
        /*0818*/ 	.word	0xffffffff


	//   ....[248]....
        /*081c*/ 	.word	0xffffffff


	//   ....[249]....
        /*0820*/ 	.word	0xffffffff


	//   ....[250]....
        /*0824*/ 	.word	0xffffffff


	//   ....[251]....
        /*0828*/ 	.word	0xffffffff


	//   ....[252]....
        /*082c*/ 	.word	0xffffffff


	//   ....[253]....
        /*0830*/ 	.word	0xffffffff


	//   ....[254]....
        /*0834*/ 	.word	0xffffffff


	//   ....[255]....
        /*0838*/ 	.word	0xffffffff


	//   ....[0]....
        /*083c*/ 	.word	0xffffffff


	//   ....[1]....
        /*0840*/ 	.word	0xffffffff


	//   ....[2]....
        /*0844*/ 	.word	0xffffffff


	//   ....[3]....
        /*0848*/ 	.word	0xffffffff


	//   ....[4]....
        /*084c*/ 	.word	0xffffffff


	//   ....[5]....
        /*0850*/ 	.word	0xffffffff


	//   ....[6]....
        /*0854*/ 	.word	0xffffffff


	//   ....[7]....
        /*0858*/ 	.word	0xffffffff


	//   ....[8]....
        /*085c*/ 	.word	0xffffffff


	//   ....[9]....
        /*0860*/ 	.word	0xffffffff


	//   ....[10]....
        /*0864*/ 	.word	0xffffffff


	//   ....[11]....
        /*0868*/ 	.word	0xffffffff


	//   ....[12]....
        /*086c*/ 	.word	0xffffffff


	//   ....[13]....
        /*0870*/ 	.word	0xffffffff


	//   ....[14]....
        /*0874*/ 	.word	0xffffffff


	//   ....[15]....
        /*0878*/ 	.word	0xffffffff


	//   ....[16]....
        /*087c*/ 	.word	0xffffffff


	//   ....[17]....
        /*0880*/ 	.word	0xffffffff


	//   ....[18]....
        /*0884*/ 	.word	0xffffffff


	//   ....[19]....
        /*0888*/ 	.word	0xffffffff


	//   ....[20]....
        /*088c*/ 	.word	0xffffffff


	//   ....[21]....
        /*0890*/ 	.word	0xffffffff


	//   ....[22]....
        /*0894*/ 	.word	0xffffffff


	//   ....[23]....
        /*0898*/ 	.word	0xffffffff


	//   ....[24]....
        /*089c*/ 	.word	0xffffffff


	//   ....[25]....
        /*08a0*/ 	.word	0xffffffff


	//   ....[26]....
        /*08a4*/ 	.word	0xffffffff


	//   ....[27]....
        /*08a8*/ 	.word	0xffffffff


	//   ....[28]....
        /*08ac*/ 	.word	0xffffffff


	//   ....[29]....
        /*08b0*/ 	.word	0xffffffff


	//   ....[30]....
        /*08b4*/ 	.word	0xffffffff


	//   ....[31]....
        /*08b8*/ 	.word	0xffffffff


	//   ....[32]....
        /*08bc*/ 	.word	0xffffffff


	//   ....[33]....
        /*08c0*/ 	.word	0xffffffff


	//   ....[34]....
        /*08c4*/ 	.word	0xffffffff


	//   ....[35]....
        /*08c8*/ 	.word	0xffffffff


	//   ....[36]....
        /*08cc*/ 	.word	0xffffffff


	//   ....[37]....
        /*08d0*/ 	.word	0xffffffff


	//   ....[38]....
        /*08d4*/ 	.word	0xffffffff


	//   ....[39]....
        /*08d8*/ 	.word	0xffffffff


	//   ....[40]....
        /*08dc*/ 	.word	0xffffffff


	//   ....[41]....
        /*08e0*/ 	.word	0xffffffff


	//   ....[42]....
        /*08e4*/ 	.word	0xffffffff


	//   ....[43]....
        /*08e8*/ 	.word	0xffffffff


	//   ....[44]....
        /*08ec*/ 	.word	0xffffffff


	//   ....[45]....
        /*08f0*/ 	.word	0xffffffff


	//   ....[46]....
        /*08f4*/ 	.word	0xffffffff


	//   ....[47]....
        /*08f8*/ 	.word	0xffffffff


	//   ....[48]....
        /*08fc*/ 	.word	0xffffffff


	//   ....[49]....
        /*0900*/ 	.word	0xffffffff


	//   ....[50]....
        /*0904*/ 	.word	0xffffffff


	//   ....[51]....
        /*0908*/ 	.word	0xffffffff


	//   ....[52]....
        /*090c*/ 	.word	0xffffffff


	//   ....[53]....
        /*0910*/ 	.word	0xffffffff


	//   ....[54]....
        /*0914*/ 	.word	0xffffffff


	//   ....[55]....
        /*0918*/ 	.word	0xffffffff


	//   ....[56]....
        /*091c*/ 	.word	0xffffffff


	//   ....[57]....
        /*0920*/ 	.word	0xffffffff


	//   ....[58]....
        /*0924*/ 	.word	0xffffffff


	//   ....[59]....
        /*0928*/ 	.word	0xffffffff


	//   ....[60]....
        /*092c*/ 	.word	0xffffffff


	//   ....[61]....
        /*0930*/ 	.word	0xffffffff


	//   ....[62]....
        /*0934*/ 	.word	0xffffffff


	//   ....[63]....
        /*0938*/ 	.word	0xffffffff


	//   ....[64]....
        /*093c*/ 	.word	0xffffffff


	//   ....[65]....
        /*0940*/ 	.word	0xffffffff


	//   ....[66]....
        /*0944*/ 	.word	0xffffffff


	//   ....[67]....
        /*0948*/ 	.word	0xffffffff


	//   ....[68]....
        /*094c*/ 	.word	0xffffffff


	//   ....[69]....
        /*0950*/ 	.word	0xffffffff


	//   ....[70]....
        /*0954*/ 	.word	0xffffffff


	//   ....[71]....
        /*0958*/ 	.word	0xffffffff


	//   ....[72]....
        /*095c*/ 	.word	0xffffffff


	//   ....[73]....
        /*0960*/ 	.word	0xffffffff


	//   ....[74]....
        /*0964*/ 	.word	0xffffffff


	//   ....[75]....
        /*0968*/ 	.word	0xffffffff


	//   ....[76]....
        /*096c*/ 	.word	0xffffffff


	//   ....[77]....
        /*0970*/ 	.word	0xffffffff


	//   ....[78]....
        /*0974*/ 	.word	0xffffffff


	//   ....[79]....
        /*0978*/ 	.word	0xffffffff


	//   ....[80]....
        /*097c*/ 	.word	0xffffffff


	//   ....[81]....
        /*0980*/ 	.word	0xffffffff


	//   ....[82]....
        /*0984*/ 	.word	0xffffffff


	//   ....[83]....
        /*0988*/ 	.word	0xffffffff


	//   ....[84]....
        /*098c*/ 	.word	0xffffffff


	//   ....[85]....
        /*0990*/ 	.word	0xffffffff


	//   ....[86]....
        /*0994*/ 	.word	0xffffffff


	//   ....[87]....
        /*0998*/ 	.word	0xffffffff


	//   ....[88]....
        /*099c*/ 	.word	0xffffffff


	//   ....[89]....
        /*09a0*/ 	.word	0xffffffff


	//   ....[90]....
        /*09a4*/ 	.word	0xffffffff


	//   ....[91]....
        /*09a8*/ 	.word	0xffffffff


	//   ....[92]....
        /*09ac*/ 	.word	0xffffffff


	//   ....[93]....
        /*09b0*/ 	.word	0xffffffff


	//   ....[94]....
        /*09b4*/ 	.word	0xffffffff


	//   ....[95]....
        /*09b8*/ 	.word	0xffffffff


	//   ....[96]....
        /*09bc*/ 	.word	0xffffffff


	//   ....[97]....
        /*09c0*/ 	.word	0xffffffff


	//   ....[98]....
        /*09c4*/ 	.word	0xffffffff


	//   ....[99]....
        /*09c8*/ 	.word	0xffffffff


	//   ....[100]....
        /*09cc*/ 	.word	0xffffffff


	//   ....[101]....
        /*09d0*/ 	.word	0xffffffff


	//   ....[102]....
        /*09d4*/ 	.word	0xffffffff


	//   ....[103]....
        /*09d8*/ 	.word	0xffffffff


	//   ....[104]....
        /*09dc*/ 	.word	0xffffffff


	//   ....[105]....
        /*09e0*/ 	.word	0xffffffff


	//   ....[106]....
        /*09e4*/ 	.word	0xffffffff


	//   ....[107]....
        /*09e8*/ 	.word	0xffffffff


	//   ....[108]....
        /*09ec*/ 	.word	0xffffffff


	//   ....[109]....
        /*09f0*/ 	.word	0xffffffff


	//   ....[110]....
        /*09f4*/ 	.word	0xffffffff


	//   ....[111]....
        /*09f8*/ 	.word	0xffffffff


	//   ....[112]....
        /*09fc*/ 	.word	0xffffffff


	//   ....[113]....
        /*0a00*/ 	.word	0xffffffff


	//   ....[114]....
        /*0a04*/ 	.word	0xffffffff


	//   ....[115]....
        /*0a08*/ 	.word	0xffffffff


	//   ....[116]....
        /*0a0c*/ 	.word	0xffffffff


	//   ....[117]....
        /*0a10*/ 	.word	0xffffffff


	//   ....[118]....
        /*0a14*/ 	.word	0xffffffff


	//   ....[119]....
        /*0a18*/ 	.word	0xffffffff


	//   ....[120]....
        /*0a1c*/ 	.word	0xffffffff


	//   ....[121]....
        /*0a20*/ 	.word	0xffffffff


	//   ....[122]....
        /*0a24*/ 	.word	0xffffffff


	//   ....[123]....
        /*0a28*/ 	.word	0xffffffff


	//   ....[124]....
        /*0a2c*/ 	.word	0xffffffff


	//   ....[125]....
        /*0a30*/ 	.word	0xffffffff


	//   ....[126]....
        /*0a34*/ 	.word	0xffffffff


	//   ....[127]....
        /*0a38*/ 	.word	0xffffffff


	//   ....[128]....
        /*0a3c*/ 	.word	0xffffffff


	//   ....[129]....
        /*0a40*/ 	.word	0xffffffff


	//   ....[130]....
        /*0a44*/ 	.word	0xffffffff


	//   ....[131]....
        /*0a48*/ 	.word	0xffffffff


	//   ....[132]....
        /*0a4c*/ 	.word	0xffffffff


	//   ....[133]....
        /*0a50*/ 	.word	0xffffffff


	//   ....[134]....
        /*0a54*/ 	.word	0xffffffff


	//   ....[135]....
        /*0a58*/ 	.word	0xffffffff


	//   ....[136]....
        /*0a5c*/ 	.word	0xffffffff


	//   ....[137]....
        /*0a60*/ 	.word	0xffffffff


	//   ....[138]....
        /*0a64*/ 	.word	0xffffffff


	//   ....[139]....
        /*0a68*/ 	.word	0xffffffff


	//   ....[140]....
        /*0a6c*/ 	.word	0xffffffff


	//   ....[141]....
        /*0a70*/ 	.word	0xffffffff


	//   ....[142]....
        /*0a74*/ 	.word	0xffffffff


	//   ....[143]....
        /*0a78*/ 	.word	0xffffffff


	//   ....[144]....
        /*0a7c*/ 	.word	0xffffffff


	//   ....[145]....
        /*0a80*/ 	.word	0xffffffff


	//   ....[146]....
        /*0a84*/ 	.word	0xffffffff


	//   ....[147]....
        /*0a88*/ 	.word	0xffffffff


	//   ....[148]....
        /*0a8c*/ 	.word	0xffffffff


	//   ....[149]....
        /*0a90*/ 	.word	0xffffffff


	//   ....[150]....
        /*0a94*/ 	.word	0xffffffff


	//   ....[151]....
        /*0a98*/ 	.word	0xffffffff


	//   ....[152]....
        /*0a9c*/ 	.word	0xffffffff


	//   ....[153]....
        /*0aa0*/ 	.word	0xffffffff


	//   ....[154]....
        /*0aa4*/ 	.word	0xffffffff


	//   ....[155]....
        /*0aa8*/ 	.word	0xffffffff


	//   ....[156]....
        /*0aac*/ 	.word	0xffffffff


	//   ....[157]....
        /*0ab0*/ 	.word	0xffffffff


	//   ....[158]....
        /*0ab4*/ 	.word	0xffffffff


	//   ....[159]....
        /*0ab8*/ 	.word	0xffffffff


	//   ....[160]....
        /*0abc*/ 	.word	0xffffffff


	//   ....[161]....
        /*0ac0*/ 	.word	0xffffffff


	//   ....[162]....
        /*0ac4*/ 	.word	0xffffffff


	//   ....[163]....
        /*0ac8*/ 	.word	0xffffffff


	//   ....[164]....
        /*0acc*/ 	.word	0xffffffff


	//   ....[165]....
        /*0ad0*/ 	.word	0xffffffff


	//   ....[166]....
        /*0ad4*/ 	.word	0xffffffff


	//   ....[167]....
        /*0ad8*/ 	.word	0xffffffff


	//   ....[168]....
        /*0adc*/ 	.word	0xffffffff


	//   ....[169]....
        /*0ae0*/ 	.word	0xffffffff


	//   ....[170]....
        /*0ae4*/ 	.word	0xffffffff


	//   ....[171]....
        /*0ae8*/ 	.word	0xffffffff


	//   ....[172]....
        /*0aec*/ 	.word	0xffffffff


	//   ....[173]....
        /*0af0*/ 	.word	0xffffffff


	//   ....[174]....
        /*0af4*/ 	.word	0xffffffff


	//   ....[175]....
        /*0af8*/ 	.word	0xffffffff


	//   ....[176]....
        /*0afc*/ 	.word	0xffffffff


	//   ....[177]....
        /*0b00*/ 	.word	0xffffffff


	//   ....[178]....
        /*0b04*/ 	.word	0xffffffff


	//   ....[179]....
        /*0b08*/ 	.word	0xffffffff


	//   ....[180]....
        /*0b0c*/ 	.word	0xffffffff


	//   ....[181]....
        /*0b10*/ 	.word	0xffffffff


	//   ....[182]....
        /*0b14*/ 	.word	0xffffffff


	//   ....[183]....
        /*0b18*/ 	.word	0xffffffff


	//   ....[184]....
        /*0b1c*/ 	.word	0xffffffff


	//   ....[185]....
        /*0b20*/ 	.word	0xffffffff


	//   ....[186]....
        /*0b24*/ 	.word	0xffffffff


	//   ....[187]....
        /*0b28*/ 	.word	0xffffffff


	//   ....[188]....
        /*0b2c*/ 	.word	0xffffffff


	//   ....[189]....
        /*0b30*/ 	.word	0xffffffff


	//   ....[190]....
        /*0b34*/ 	.word	0xffffffff


	//   ....[191]....
        /*0b38*/ 	.word	0xffffffff


	//   ....[192]....
        /*0b3c*/ 	.word	0xffffffff


	//   ....[193]....
        /*0b40*/ 	.word	0xffffffff


	//   ....[194]....
        /*0b44*/ 	.word	0xffffffff


	//   ....[195]....
        /*0b48*/ 	.word	0xffffffff


	//   ....[196]....
        /*0b4c*/ 	.word	0xffffffff


	//   ....[197]....
        /*0b50*/ 	.word	0xffffffff


	//   ....[198]....
        /*0b54*/ 	.word	0xffffffff


	//   ....[199]....
        /*0b58*/ 	.word	0xffffffff


	//   ....[200]....
        /*0b5c*/ 	.word	0xffffffff


	//   ....[201]....
        /*0b60*/ 	.word	0xffffffff


	//   ....[202]....
        /*0b64*/ 	.word	0xffffffff


	//   ....[203]....
        /*0b68*/ 	.word	0xffffffff


	//   ....[204]....
        /*0b6c*/ 	.word	0xffffffff


	//   ....[205]....
        /*0b70*/ 	.word	0xffffffff


	//   ....[206]....
        /*0b74*/ 	.word	0xffffffff


	//   ....[207]....
        /*0b78*/ 	.word	0xffffffff


	//   ....[208]....
        /*0b7c*/ 	.word	0xffffffff


	//   ....[209]....
        /*0b80*/ 	.word	0xffffffff


	//   ....[210]....
        /*0b84*/ 	.word	0xffffffff


	//   ....[211]....
        /*0b88*/ 	.word	0xffffffff


	//   ....[212]....
        /*0b8c*/ 	.word	0xffffffff


	//   ....[213]....
        /*0b90*/ 	.word	0xffffffff


	//   ....[214]....
        /*0b94*/ 	.word	0xffffffff


	//   ....[215]....
        /*0b98*/ 	.word	0xffffffff


	//   ....[216]....
        /*0b9c*/ 	.word	0xffffffff


	//   ....[217]....
        /*0ba0*/ 	.word	0xffffffff


	//   ....[218]....
        /*0ba4*/ 	.word	0xffffffff


	//   ....[219]....
        /*0ba8*/ 	.word	0xffffffff


	//   ....[220]....
        /*0bac*/ 	.word	0xffffffff


	//   ....[221]....
        /*0bb0*/ 	.word	0xffffffff


	//   ....[222]....
        /*0bb4*/ 	.word	0xffffffff


	//   ....[223]....
        /*0bb8*/ 	.word	0xffffffff


	//   ....[224]....
        /*0bbc*/ 	.word	0xffffffff


	//   ....[225]....
        /*0bc0*/ 	.word	0xffffffff


	//   ....[226]....
        /*0bc4*/ 	.word	0xffffffff


	//   ....[227]....
        /*0bc8*/ 	.word	0xffffffff


	//   ....[228]....
        /*0bcc*/ 	.word	0xffffffff


	//   ....[229]....
        /*0bd0*/ 	.word	0xffffffff


	//   ....[230]....
        /*0bd4*/ 	.word	0xffffffff


	//   ....[231]....
        /*0bd8*/ 	.word	0xffffffff


	//   ....[232]....
        /*0bdc*/ 	.word	0xffffffff


	//   ....[233]....
        /*0be0*/ 	.word	0xffffffff


	//   ....[234]....
        /*0be4*/ 	.word	0xffffffff


	//   ....[235]....
        /*0be8*/ 	.word	0xffffffff


	//   ....[236]....
        /*0bec*/ 	.word	0xffffffff


	//   ....[237]....
        /*0bf0*/ 	.word	0xffffffff


	//   ....[238]....
        /*0bf4*/ 	.word	0xffffffff


	//   ....[239]....
        /*0bf8*/ 	.word	0xffffffff


	//   ....[240]....
        /*0bfc*/ 	.word	0xffffffff


	//   ....[241]....
        /*0c00*/ 	.word	0xffffffff


	//   ....[242]....
        /*0c04*/ 	.word	0xffffffff


	//   ....[243]....
        /*0c08*/ 	.word	0xffffffff


	//   ....[244]....
        /*0c0c*/ 	.word	0xffffffff


	//   ....[245]....
        /*0c10*/ 	.word	0xffffffff


	//   ....[246]....
        /*0c14*/ 	.word	0xffffffff


	//   ....[247]....
        /*0c18*/ 	.word	0xffffffff


	//   ....[248]....
        /*0c1c*/ 	.word	0xffffffff


	//   ....[249]....
        /*0c20*/ 	.word	0xffffffff


	//   ....[250]....
        /*0c24*/ 	.word	0xffffffff


	//   ....[251]....
        /*0c28*/ 	.word	0xffffffff


	//   ....[252]....
        /*0c2c*/ 	.word	0xffffffff


	//   ....[253]....
        /*0c30*/ 	.word	0xffffffff


	//   ....[254]....
        /*0c34*/ 	.word	0xffffffff


	//   ....[255]....
        /*0c38*/ 	.word	0xffffffff


	//   ....[0]....
        /*0c3c*/ 	.word	0xffffffff


	//   ....[1]....
        /*0c40*/ 	.word	0xffffffff


	//   ....[2]....
        /*0c44*/ 	.word	0xffffffff


	//   ....[3]....
        /*0c48*/ 	.word	0xffffffff


	//   ....[4]....
        /*0c4c*/ 	.word	0xffffffff


	//   ....[5]....
        /*0c50*/ 	.word	0xffffffff


	//   ....[6]....
        /*0c54*/ 	.word	0xffffffff


	//   ....[7]....
        /*0c58*/ 	.word	0xffffffff


	//   ....[8]....
        /*0c5c*/ 	.word	0xffffffff


	//   ....[9]....
        /*0c60*/ 	.word	0xffffffff


	//   ....[10]....
        /*0c64*/ 	.word	0xffffffff


	//   ....[11]....
        /*0c68*/ 	.word	0xffffffff


	//   ....[12]....
        /*0c6c*/ 	.word	0xffffffff


	//   ....[13]....
        /*0c70*/ 	.word	0xffffffff


	//   ....[14]....
        /*0c74*/ 	.word	0xffffffff


	//   ....[15]....
        /*0c78*/ 	.word	0xffffffff


	//   ....[16]....
        /*0c7c*/ 	.word	0xffffffff


	//   ....[17]....
        /*0c80*/ 	.word	0xffffffff


	//   ....[18]....
        /*0c84*/ 	.word	0xffffffff


	//   ....[19]....
        /*0c88*/ 	.word	0xffffffff


	//   ....[20]....
        /*0c8c*/ 	.word	0xffffffff


	//   ....[21]....
        /*0c90*/ 	.word	0xffffffff


	//   ....[22]....
        /*0c94*/ 	.word	0xffffffff


	//   ....[23]....
        /*0c98*/ 	.word	0xffffffff


	//   ....[24]....
        /*0c9c*/ 	.word	0xffffffff


	//   ....[25]....
        /*0ca0*/ 	.word	0xffffffff


	//   ....[26]....
        /*0ca4*/ 	.word	0xffffffff


	//   ....[27]....
        /*0ca8*/ 	.word	0xffffffff


	//   ....[28]....
        /*0cac*/ 	.word	0xffffffff


	//   ....[29]....
        /*0cb0*/ 	.word	0xffffffff


	//   ....[30]....
        /*0cb4*/ 	.word	0xffffffff


	//   ....[31]....
        /*0cb8*/ 	.word	0xffffffff


	//   ....[32]....
        /*0cbc*/ 	.word	0xffffffff


	//   ....[33]....
        /*0cc0*/ 	.word	0xffffffff


	//   ....[34]....
        /*0cc4*/ 	.word	0xffffffff


	//   ....[35]....
        /*0cc8*/ 	.word	0xffffffff


	//   ....[36]....
        /*0ccc*/ 	.word	0xffffffff


	//   ....[37]....
        /*0cd0*/ 	.word	0xffffffff


	//   ....[38]....
        /*0cd4*/ 	.word	0xffffffff


	//   ....[39]....
        /*0cd8*/ 	.word	0xffffffff


	//   ....[40]....
        /*0cdc*/ 	.word	0xffffffff


	//   ....[41]....
        /*0ce0*/ 	.word	0xffffffff


	//   ....[42]....
        /*0ce4*/ 	.word	0xffffffff


	//   ....[43]....
        /*0ce8*/ 	.word	0xffffffff


	//   ....[44]....
        /*0cec*/ 	.word	0xffffffff


	//   ....[45]....
        /*0cf0*/ 	.word	0xffffffff


	//   ....[46]....
        /*0cf4*/ 	.word	0xffffffff


	//   ....[47]....
        /*0cf8*/ 	.word	0xffffffff


	//   ....[48]....
        /*0cfc*/ 	.word	0xffffffff


	//   ....[49]....
        /*0d00*/ 	.word	0xffffffff


	//   ....[50]....
        /*0d04*/ 	.word	0xffffffff


	//   ....[51]....
        /*0d08*/ 	.word	0xffffffff


	//   ....[52]....
        /*0d0c*/ 	.word	0xffffffff


	//   ....[53]....
        /*0d10*/ 	.word	0xffffffff


	//   ....[54]....
        /*0d14*/ 	.word	0xffffffff


	//   ....[55]....
        /*0d18*/ 	.word	0xffffffff


	//   ....[56]....
        /*0d1c*/ 	.word	0xffffffff


	//   ....[57]....
        /*0d20*/ 	.word	0xffffffff


	//   ....[58]....
        /*0d24*/ 	.word	0xffffffff


	//   ....[59]....
        /*0d28*/ 	.word	0xffffffff


	//   ....[60]....
        /*0d2c*/ 	.word	0xffffffff


	//   ....[61]....
        /*0d30*/ 	.word	0xffffffff


	//   ....[62]....
        /*0d34*/ 	.word	0xffffffff


	//   ....[63]....
        /*0d38*/ 	.word	0xffffffff


	//   ....[64]....
        /*0d3c*/ 	.word	0xffffffff


	//   ....[65]....
        /*0d40*/ 	.word	0xffffffff


	//   ....[66]....
        /*0d44*/ 	.word	0xffffffff


	//   ....[67]....
        /*0d48*/ 	.word	0xffffffff


	//   ....[68]....
        /*0d4c*/ 	.word	0xffffffff


	//   ....[69]....
        /*0d50*/ 	.word	0xffffffff


	//   ....[70]....
        /*0d54*/ 	.word	0xffffffff


	//   ....[71]....
        /*0d58*/ 	.word	0xffffffff


	//   ....[72]....
        /*0d5c*/ 	.word	0xffffffff


	//   ....[73]....
        /*0d60*/ 	.word	0xffffffff


	//   ....[74]....
        /*0d64*/ 	.word	0xffffffff


	//   ....[75]....
        /*0d68*/ 	.word	0xffffffff


	//   ....[76]....
        /*0d6c*/ 	.word	0xffffffff


	//   ....[77]....
        /*0d70*/ 	.word	0xffffffff


	//   ....[78]....
        /*0d74*/ 	.word	0xffffffff


	//   ....[79]....
        /*0d78*/ 	.word	0xffffffff


	//   ....[80]....
        /*0d7c*/ 	.word	0xffffffff


	//   ....[81]....
        /*0d80*/ 	.word	0xffffffff


	//   ....[82]....
        /*0d84*/ 	.word	0xffffffff


	//   ....[83]....
        /*0d88*/ 	.word	0xffffffff


	//   ....[84]....
        /*0d8c*/ 	.word	0xffffffff


	//   ....[85]....
        /*0d90*/ 	.word	0xffffffff


	//   ....[86]....
        /*0d94*/ 	.word	0xffffffff


	//   ....[87]....
        /*0d98*/ 	.word	0xffffffff


	//   ....[88]....
        /*0d9c*/ 	.word	0xffffffff


	//   ....[89]....
        /*0da0*/ 	.word	0xffffffff


	//   ....[90]....
        /*0da4*/ 	.word	0xffffffff


	//   ....[91]....
        /*0da8*/ 	.word	0xffffffff


	//   ....[92]....
        /*0dac*/ 	.word	0xffffffff


	//   ....[93]....
        /*0db0*/ 	.word	0xffffffff


	//   ....[94]....
        /*0db4*/ 	.word	0xffffffff


	//   ....[95]....
        /*0db8*/ 	.word	0xffffffff


	//   ....[96]....
        /*0dbc*/ 	.word	0xffffffff


	//   ....[97]....
        /*0dc0*/ 	.word	0xffffffff


	//   ....[98]....
        /*0dc4*/ 	.word	0xffffffff


	//   ....[99]....
        /*0dc8*/ 	.word	0xffffffff


	//   ....[100]....
        /*0dcc*/ 	.word	0xffffffff


	//   ....[101]....
        /*0dd0*/ 	.word	0xffffffff


	//   ....[102]....
        /*0dd4*/ 	.word	0xffffffff


	//   ....[103]....
        /*0dd8*/ 	.word	0xffffffff


	//   ....[104]....
        /*0ddc*/ 	.word	0xffffffff


	//   ....[105]....
        /*0de0*/ 	.word	0xffffffff


	//   ....[106]....
        /*0de4*/ 	.word	0xffffffff


	//   ....[107]....
        /*0de8*/ 	.word	0xffffffff


	//   ....[108]....
        /*0dec*/ 	.word	0xffffffff


	//   ....[109]....
        /*0df0*/ 	.word	0xffffffff


	//   ....[110]....
        /*0df4*/ 	.word	0xffffffff


	//   ....[111]....
        /*0df8*/ 	.word	0xffffffff


	//   ....[112]....
        /*0dfc*/ 	.word	0xffffffff


	//   ....[113]....
        /*0e00*/ 	.word	0xffffffff


	//   ....[114]....
        /*0e04*/ 	.word	0xffffffff


	//   ....[115]....
        /*0e08*/ 	.word	0xffffffff


	//   ....[116]....
        /*0e0c*/ 	.word	0xffffffff


	//   ....[117]....
        /*0e10*/ 	.word	0xffffffff


	//   ....[118]....
        /*0e14*/ 	.word	0xffffffff


	//   ....[119]....
        /*0e18*/ 	.word	0xffffffff


	//   ....[120]....
        /*0e1c*/ 	.word	0xffffffff


	//   ....[121]....
        /*0e20*/ 	.word	0xffffffff


	//   ....[122]....
        /*0e24*/ 	.word	0xffffffff


	//   ....[123]....
        /*0e28*/ 	.word	0xffffffff


	//   ....[124]....
        /*0e2c*/ 	.word	0xffffffff


	//   ....[125]....
        /*0e30*/ 	.word	0xffffffff


	//   ....[126]....
        /*0e34*/ 	.word	0xffffffff


	//   ....[127]....
        /*0e38*/ 	.word	0xffffffff


	//   ....[128]....
        /*0e3c*/ 	.word	0xffffffff


	//   ....[129]....
        /*0e40*/ 	.word	0xffffffff


	//   ....[130]....
        /*0e44*/ 	.word	0xffffffff


	//   ....[131]....
        /*0e48*/ 	.word	0xffffffff


	//   ....[132]....
        /*0e4c*/ 	.word	0xffffffff


	//   ....[133]....
        /*0e50*/ 	.word	0xffffffff


	//   ....[134]....
        /*0e54*/ 	.word	0xffffffff


	//   ....[135]....
        /*0e58*/ 	.word	0xffffffff


	//   ....[136]....
        /*0e5c*/ 	.word	0xffffffff


	//   ....[137]....
        /*0e60*/ 	.word	0xffffffff


	//   ....[138]....
        /*0e64*/ 	.word	0xffffffff


	//   ....[139]....
        /*0e68*/ 	.word	0xffffffff


	//   ....[140]....
        /*0e6c*/ 	.word	0xffffffff


	//   ....[141]....
        /*0e70*/ 	.word	0xffffffff


	//   ....[142]....
        /*0e74*/ 	.word	0xffffffff


	//   ....[143]....
        /*0e78*/ 	.word	0xffffffff


	//   ....[144]....
        /*0e7c*/ 	.word	0xffffffff


	//   ....[145]....
        /*0e80*/ 	.word	0xffffffff


	//   ....[146]....
        /*0e84*/ 	.word	0xffffffff


	//   ....[147]....
        /*0e88*/ 	.word	0xffffffff


	//   ....[148]....
        /*0e8c*/ 	.word	0xffffffff


	//   ....[149]....
        /*0e90*/ 	.word	0xffffffff


	//   ....[150]....
        /*0e94*/ 	.word	0xffffffff


	//   ....[151]....
        /*0e98*/ 	.word	0xffffffff


	//   ....[152]....
        /*0e9c*/ 	.word	0xffffffff


	//   ....[153]....
        /*0ea0*/ 	.word	0xffffffff


	//   ....[154]....
        /*0ea4*/ 	.word	0xffffffff


	//   ....[155]....
        /*0ea8*/ 	.word	0xffffffff


	//   ....[156]....
        /*0eac*/ 	.word	0xffffffff


	//   ....[157]....
        /*0eb0*/ 	.word	0xffffffff


	//   ....[158]....
        /*0eb4*/ 	.word	0xffffffff


	//   ....[159]....
        /*0eb8*/ 	.word	0xffffffff


	//   ....[160]....
        /*0ebc*/ 	.word	0xffffffff


	//   ....[161]....
        /*0ec0*/ 	.word	0xffffffff


	//   ....[162]....
        /*0ec4*/ 	.word	0xffffffff


	//   ....[163]....
        /*0ec8*/ 	.word	0xffffffff


	//   ....[164]....
        /*0ecc*/ 	.word	0xffffffff


	//   ....[165]....
        /*0ed0*/ 	.word	0xffffffff


	//   ....[166]....
        /*0ed4*/ 	.word	0xffffffff


	//   ....[167]....
        /*0ed8*/ 	.word	0xffffffff


	//   ....[168]....
        /*0edc*/ 	.word	0xffffffff


	//   ....[169]....
        /*0ee0*/ 	.word	0xffffffff


	//   ....[170]....
        /*0ee4*/ 	.word	0xffffffff


	//   ....[171]....
        /*0ee8*/ 	.word	0xffffffff


	//   ....[172]....
        /*0eec*/ 	.word	0xffffffff


	//   ....[173]....
        /*0ef0*/ 	.word	0xffffffff


	//   ....[174]....
        /*0ef4*/ 	.word	0xffffffff


	//   ....[175]....
        /*0ef8*/ 	.word	0xffffffff


	//   ....[176]....
        /*0efc*/ 	.word	0xffffffff


	//   ....[177]....
        /*0f00*/ 	.word	0xffffffff


	//   ....[178]....
        /*0f04*/ 	.word	0xffffffff


	//   ....[179]....
        /*0f08*/ 	.word	0xffffffff


	//   ....[180]....
        /*0f0c*/ 	.word	0xffffffff


	//   ....[181]....
        /*0f10*/ 	.word	0xffffffff


	//   ....[182]....
        /*0f14*/ 	.word	0xffffffff


	//   ....[183]....
        /*0f18*/ 	.word	0xffffffff


	//   ....[184]....
        /*0f1c*/ 	.word	0xffffffff


	//   ....[185]....
        /*0f20*/ 	.word	0xffffffff


	//   ....[186]....
        /*0f24*/ 	.word	0xffffffff


	//   ....[187]....
        /*0f28*/ 	.word	0xffffffff


	//   ....[188]....
        /*0f2c*/ 	.word	0xffffffff


	//   ....[189]....
        /*0f30*/ 	.word	0xffffffff


	//   ....[190]....
        /*0f34*/ 	.word	0xffffffff


	//   ....[191]....
        /*0f38*/ 	.word	0xffffffff


	//   ....[192]....
        /*0f3c*/ 	.word	0xffffffff


	//   ....[193]....
        /*0f40*/ 	.word	0xffffffff


	//   ....[194]....
        /*0f44*/ 	.word	0xffffffff


	//   ....[195]....
        /*0f48*/ 	.word	0xffffffff


	//   ....[196]....
        /*0f4c*/ 	.word	0xffffffff


	//   ....[197]....
        /*0f50*/ 	.word	0xffffffff


	//   ....[198]....
        /*0f54*/ 	.word	0xffffffff


	//   ....[199]....
        /*0f58*/ 	.word	0xffffffff


	//   ....[200]....
        /*0f5c*/ 	.word	0xffffffff


	//   ....[201]....
        /*0f60*/ 	.word	0xffffffff


	//   ....[202]....
        /*0f64*/ 	.word	0xffffffff


	//   ....[203]....
        /*0f68*/ 	.word	0xffffffff


	//   ....[204]....
        /*0f6c*/ 	.word	0xffffffff


	//   ....[205]....
        /*0f70*/ 	.word	0xffffffff


	//   ....[206]....
        /*0f74*/ 	.word	0xffffffff


	//   ....[207]....
        /*0f78*/ 	.word	0xffffffff


	//   ....[208]....
        /*0f7c*/ 	.word	0xffffffff


	//   ....[209]....
        /*0f80*/ 	.word	0xffffffff


	//   ....[210]....
        /*0f84*/ 	.word	0xffffffff


	//   ....[211]....
        /*0f88*/ 	.word	0xffffffff


	//   ....[212]....
        /*0f8c*/ 	.word	0xffffffff


	//   ....[213]....
        /*0f90*/ 	.word	0xffffffff


	//   ....[214]....
        /*0f94*/ 	.word	0xffffffff


	//   ....[215]....
        /*0f98*/ 	.word	0xffffffff


	//   ....[216]....
        /*0f9c*/ 	.word	0xffffffff


	//   ....[217]....
        /*0fa0*/ 	.word	0xffffffff


	//   ....[218]....
        /*0fa4*/ 	.word	0xffffffff


	//   ....[219]....
        /*0fa8*/ 	.word	0xffffffff


	//   ....[220]....
        /*0fac*/ 	.word	0xffffffff


	//   ....[221]....
        /*0fb0*/ 	.word	0xffffffff


	//   ....[222]....
        /*0fb4*/ 	.word	0xffffffff


	//   ....[223]....
        /*0fb8*/ 	.word	0xffffffff


	//   ....[224]....
        /*0fbc*/ 	.word	0xffffffff


	//   ....[225]....
        /*0fc0*/ 	.word	0xffffffff


	//   ....[226]....
        /*0fc4*/ 	.word	0xffffffff


	//   ....[227]....
        /*0fc8*/ 	.word	0xffffffff


	//   ....[228]....
        /*0fcc*/ 	.word	0xffffffff


	//   ....[229]....
        /*0fd0*/ 	.word	0xffffffff


	//   ....[230]....
        /*0fd4*/ 	.word	0xffffffff


	//   ....[231]....
        /*0fd8*/ 	.word	0xffffffff


	//   ....[232]....
        /*0fdc*/ 	.word	0xffffffff


	//   ....[233]....
        /*0fe0*/ 	.word	0xffffffff


	//   ....[234]....
        /*0fe4*/ 	.word	0xffffffff


	//   ....[235]....
        /*0fe8*/ 	.word	0xffffffff


	//   ....[236]....
        /*0fec*/ 	.word	0xffffffff


	//   ....[237]....
        /*0ff0*/ 	.word	0xffffffff


	//   ....[238]....
        /*0ff4*/ 	.word	0xffffffff


	//   ....[239]....
        /*0ff8*/ 	.word	0xffffffff


	//   ....[240]....
        /*0ffc*/ 	.word	0xffffffff


	//   ....[241]....
        /*1000*/ 	.word	0xffffffff


	//   ....[242]....
        /*1004*/ 	.word	0xffffffff


	//   ....[243]....
        /*1008*/ 	.word	0xffffffff


	//   ....[244]....
        /*100c*/ 	.word	0xffffffff


	//   ....[245]....
        /*1010*/ 	.word	0xffffffff


	//   ....[246]....
        /*1014*/ 	.word	0xffffffff


	//   ....[247]....
        /*1018*/ 	.word	0xffffffff


	//   ....[248]....
        /*101c*/ 	.word	0xffffffff


	//   ....[249]....
        /*1020*/ 	.word	0xffffffff


	//   ....[250]....
        /*1024*/ 	.word	0xffffffff


	//   ....[251]....
        /*1028*/ 	.word	0xffffffff


	//   ....[252]....
        /*102c*/ 	.word	0xffffffff


	//   ....[253]....
        /*1030*/ 	.word	0xffffffff


	//   ....[254]....
        /*1034*/ 	.word	0xffffffff


	//   ....[255]....
        /*1038*/ 	.word	0xffffffff


	//   ....[0]....
        /*103c*/ 	.word	0xffffffff


	//   ....[1]....
        /*1040*/ 	.word	0xffffffff


	//   ....[2]....
        /*1044*/ 	.word	0xffffffff


	//   ....[3]....
        /*1048*/ 	.word	0xffffffff


	//   ....[4]....
        /*104c*/ 	.word	0xffffffff


	//   ....[5]....
        /*1050*/ 	.word	0xffffffff


	//   ....[6]....
        /*1054*/ 	.word	0xffffffff


	//   ....[7]....
        /*1058*/ 	.word	0xffffffff


	//   ....[8]....
        /*105c*/ 	.word	0xffffffff


	//   ....[9]....
        /*1060*/ 	.word	0xffffffff


	//   ....[10]....
        /*1064*/ 	.word	0xffffffff


	//   ....[11]....
        /*1068*/ 	.word	0xffffffff


	//   ....[12]....
        /*106c*/ 	.word	0xffffffff


	//   ....[13]....
        /*1070*/ 	.word	0xffffffff


	//   ....[14]....
        /*1074*/ 	.word	0xffffffff


	//   ....[15]....
        /*1078*/ 	.word	0xffffffff


	//   ....[16]....
        /*107c*/ 	.word	0xffffffff


	//   ....[17]....
        /*1080*/ 	.word	0xffffffff


	//   ....[18]....
        /*1084*/ 	.word	0xffffffff


	//   ....[19]....
        /*1088*/ 	.word	0xffffffff


	//   ....[20]....
        /*108c*/ 	.word	0xffffffff


	//   ....[21]....
        /*1090*/ 	.word	0xffffffff


	//   ....[22]....
        /*1094*/ 	.word	0xffffffff


	//   ....[23]....
        /*1098*/ 	.word	0xffffffff


	//   ....[24]....
        /*109c*/ 	.word	0xffffffff


	//   ....[25]....
        /*10a0*/ 	.word	0xffffffff


	//   ....[26]....
        /*10a4*/ 	.word	0xffffffff


	//   ....[27]....
        /*10a8*/ 	.word	0xffffffff


	//   ....[28]....
        /*10ac*/ 	.word	0xffffffff


	//   ....[29]....
        /*10b0*/ 	.word	0xffffffff


	//   ....[30]....
        /*10b4*/ 	.word	0xffffffff


	//   ....[31]....
        /*10b8*/ 	.word	0xffffffff


	//   ....[32]....
        /*10bc*/ 	.word	0xffffffff


	//   ....[33]....
        /*10c0*/ 	.word	0xffffffff


	//   ....[34]....
        /*10c4*/ 	.word	0xffffffff


	//   ....[35]....
        /*10c8*/ 	.word	0xffffffff


	//   ....[36]....
        /*10cc*/ 	.word	0xffffffff


	//   ....[37]....
        /*10d0*/ 	.word	0xffffffff


	//   ....[38]....
        /*10d4*/ 	.word	0xffffffff


	//   ....[39]....
        /*10d8*/ 	.word	0xffffffff


	//   ....[40]....
        /*10dc*/ 	.word	0xffffffff


	//   ....[41]....
        /*10e0*/ 	.word	0xffffffff


	//   ....[42]....
        /*10e4*/ 	.word	0xffffffff


	//   ....[43]....
        /*10e8*/ 	.word	0xffffffff


	//   ....[44]....
        /*10ec*/ 	.word	0xffffffff


	//   ....[45]....
        /*10f0*/ 	.word	0xffffffff


	//   ....[46]....
        /*10f4*/ 	.word	0xffffffff


	//   ....[47]....
        /*10f8*/ 	.word	0xffffffff


	//   ....[48]....
        /*10fc*/ 	.word	0xffffffff


	//   ....[49]....
        /*1100*/ 	.word	0xffffffff


	//   ....[50]....
        /*1104*/ 	.word	0xffffffff


	//   ....[51]....
        /*1108*/ 	.word	0xffffffff


	//   ....[52]....
        /*110c*/ 	.word	0xffffffff


	//   ....[53]....
        /*1110*/ 	.word	0xffffffff


	//   ....[54]....
        /*1114*/ 	.word	0xffffffff


	//   ....[55]....
        /*1118*/ 	.word	0xffffffff


	//   ....[56]....
        /*111c*/ 	.word	0xffffffff


	//   ....[57]....
        /*1120*/ 	.word	0xffffffff


	//   ....[58]....
        /*1124*/ 	.word	0xffffffff


	//   ....[59]....
        /*1128*/ 	.word	0xffffffff


	//   ....[60]....
        /*112c*/ 	.word	0xffffffff


	//   ....[61]....
        /*1130*/ 	.word	0xffffffff


	//   ....[62]....
        /*1134*/ 	.word	0xffffffff


	//   ....[63]....
        /*1138*/ 	.word	0xffffffff


	//   ....[64]....
        /*113c*/ 	.word	0xffffffff


	//   ....[65]....
        /*1140*/ 	.word	0xffffffff


	//   ....[66]....
        /*1144*/ 	.word	0xffffffff


	//   ....[67]....
        /*1148*/ 	.word	0xffffffff


	//   ....[68]....
        /*114c*/ 	.word	0xffffffff


	//   ....[69]....
        /*1150*/ 	.word	0xffffffff


	//   ....[70]....
        /*1154*/ 	.word	0xffffffff


	//   ....[71]....
        /*1158*/ 	.word	0xffffffff


	//   ....[72]....
        /*115c*/ 	.word	0xffffffff


	//   ....[73]....
        /*1160*/ 	.word	0xffffffff


	//   ....[74]....
        /*1164*/ 	.word	0xffffffff


	//   ....[75]....
        /*1168*/ 	.word	0xffffffff


	//   ....[76]....
        /*116c*/ 	.word	0xffffffff


	//   ....[77]....
        /*1170*/ 	.word	0xffffffff


	//   ....[78]....
        /*1174*/ 	.word	0xffffffff


	//   ....[79]....
        /*1178*/ 	.word	0xffffffff


	//   ....[80]....
        /*117c*/ 	.word	0xffffffff


	//   ....[81]....
        /*1180*/ 	.word	0xffffffff


	//   ....[82]....
        /*1184*/ 	.word	0xffffffff


	//   ....[83]....
        /*1188*/ 	.word	0xffffffff


	//   ....[84]....
        /*118c*/ 	.word	0xffffffff


	//   ....[85]....
        /*1190*/ 	.word	0xffffffff


	//   ....[86]....
        /*1194*/ 	.word	0xffffffff


	//   ....[87]....
        /*1198*/ 	.word	0xffffffff


	//   ....[88]....
        /*119c*/ 	.word	0xffffffff


	//   ....[89]....
        /*11a0*/ 	.word	0xffffffff


	//   ....[90]....
        /*11a4*/ 	.word	0xffffffff


	//   ....[91]....
        /*11a8*/ 	.word	0xffffffff


	//   ....[92]....
        /*11ac*/ 	.word	0xffffffff


	//   ....[93]....
        /*11b0*/ 	.word	0xffffffff


	//   ....[94]....
        /*11b4*/ 	.word	0xffffffff


	//   ....[95]....
        /*11b8*/ 	.word	0xffffffff


	//   ....[96]....
        /*11bc*/ 	.word	0xffffffff


	//   ....[97]....
        /*11c0*/ 	.word	0xffffffff


	//   ....[98]....
        /*11c4*/ 	.word	0xffffffff


	//   ....[99]....
        /*11c8*/ 	.word	0xffffffff


	//   ....[100]....
        /*11cc*/ 	.word	0xffffffff


	//   ....[101]....
        /*11d0*/ 	.word	0xffffffff


	//   ....[102]....
        /*11d4*/ 	.word	0xffffffff


	//   ....[103]....
        /*11d8*/ 	.word	0xffffffff


	//   ....[104]....
        /*11dc*/ 	.word	0xffffffff


	//   ....[105]....
        /*11e0*/ 	.word	0xffffffff


	//   ....[106]....
        /*11e4*/ 	.word	0xffffffff


	//   ....[107]....
        /*11e8*/ 	.word	0xffffffff


	//   ....[108]....
        /*11ec*/ 	.word	0xffffffff


	//   ....[109]....
        /*11f0*/ 	.word	0xffffffff


	//   ....[110]....
        /*11f4*/ 	.word	0xffffffff


	//   ....[111]....
        /*11f8*/ 	.word	0xffffffff


	//   ....[112]....
        /*11fc*/ 	.word	0xffffffff


	//   ....[113]....
        /*1200*/ 	.word	0xffffffff


	//   ....[114]....
        /*1204*/ 	.word	0xffffffff


	//   ....[115]....
        /*1208*/ 	.word	0xffffffff


	//   ....[116]....
        /*120c*/ 	.word	0xffffffff


	//   ....[117]....
        /*1210*/ 	.word	0xffffffff


	//   ....[118]....
        /*1214*/ 	.word	0xffffffff


	//   ....[119]....
        /*1218*/ 	.word	0xffffffff


	//   ....[120]....
        /*121c*/ 	.word	0xffffffff


	//   ....[121]....
        /*1220*/ 	.word	0xffffffff


	//   ....[122]....
        /*1224*/ 	.word	0xffffffff


	//   ....[123]....
        /*1228*/ 	.word	0xffffffff


	//   ....[124]....
        /*122c*/ 	.word	0xffffffff


	//   ....[125]....
        /*1230*/ 	.word	0xffffffff


	//   ....[126]....
        /*1234*/ 	.word	0xffffffff


	//   ....[127]....
        /*1238*/ 	.word	0xffffffff


	//   ....[128]....
        /*123c*/ 	.word	0xffffffff


	//   ....[129]....
        /*1240*/ 	.word	0xffffffff


	//   ....[130]....
        /*1244*/ 	.word	0xffffffff


	//   ....[131]....
        /*1248*/ 	.word	0xffffffff


	//   ....[132]....
        /*124c*/ 	.word	0xffffffff


	//   ....[133]....
        /*1250*/ 	.word	0xffffffff


	//   ....[134]....
        /*1254*/ 	.word	0xffffffff


	//   ....[135]....
        /*1258*/ 	.word	0xffffffff


	//   ....[136]....
        /*125c*/ 	.word	0xffffffff


	//   ....[137]....
        /*1260*/ 	.word	0xffffffff


	//   ....[138]....
        /*1264*/ 	.word	0xffffffff


	//   ....[139]....
        /*1268*/ 	.word	0xffffffff


	//   ....[140]....
        /*126c*/ 	.word	0xffffffff


	//   ....[141]....
        /*1270*/ 	.word	0xffffffff


	//   ....[142]....
        /*1274*/ 	.word	0xffffffff


	//   ....[143]....
        /*1278*/ 	.word	0xffffffff


	//   ....[144]....
        /*127c*/ 	.word	0xffffffff


	//   ....[145]....
        /*1280*/ 	.word	0xffffffff


	//   ....[146]....
        /*1284*/ 	.word	0xffffffff


	//   ....[147]....
        /*1288*/ 	.word	0xffffffff


	//   ....[148]....
        /*128c*/ 	.word	0xffffffff


	//   ....[149]....
        /*1290*/ 	.word	0xffffffff


	//   ....[150]....
        /*1294*/ 	.word	0xffffffff


	//   ....[151]....
        /*1298*/ 	.word	0xffffffff


	//   ....[152]....
        /*129c*/ 	.word	0xffffffff


	//   ....[153]....
        /*12a0*/ 	.word	0xffffffff


	//   ....[154]....
        /*12a4*/ 	.word	0xffffffff


	//   ....[155]....
        /*12a8*/ 	.word	0xffffffff


	//   ....[156]....
        /*12ac*/ 	.word	0xffffffff


	//   ....[157]....
        /*12b0*/ 	.word	0xffffffff


	//   ....[158]....
        /*12b4*/ 	.word	0xffffffff


	//   ....[159]....
        /*12b8*/ 	.word	0xffffffff


	//   ....[160]....
        /*12bc*/ 	.word	0xffffffff


	//   ....[161]....
        /*12c0*/ 	.word	0xffffffff


	//   ....[162]....
        /*12c4*/ 	.word	0xffffffff


	//   ....[163]....
        /*12c8*/ 	.word	0xffffffff


	//   ....[164]....
        /*12cc*/ 	.word	0xffffffff


	//   ....[165]....
        /*12d0*/ 	.word	0xffffffff


	//   ....[166]....
        /*12d4*/ 	.word	0xffffffff


	//   ....[167]....
        /*12d8*/ 	.word	0xffffffff


	//   ....[168]....
        /*12dc*/ 	.word	0xffffffff


	//   ....[169]....
        /*12e0*/ 	.word	0xffffffff


	//   ....[170]....
        /*12e4*/ 	.word	0xffffffff


	//   ....[171]....
        /*12e8*/ 	.word	0xffffffff


	//   ....[172]....
        /*12ec*/ 	.word	0xffffffff


	//   ....[173]....
        /*12f0*/ 	.word	0xffffffff


	//   ....[174]....
        /*12f4*/ 	.word	0xffffffff


	//   ....[175]....
        /*12f8*/ 	.word	0xffffffff


	//   ....[176]....
        /*12fc*/ 	.word	0xffffffff


	//   ....[177]....
        /*1300*/ 	.word	0xffffffff


	//   ....[178]....
        /*1304*/ 	.word	0xffffffff


	//   ....[179]....
        /*1308*/ 	.word	0xffffffff


	//   ....[180]....
        /*130c*/ 	.word	0xffffffff


	//   ....[181]....
        /*1310*/ 	.word	0xffffffff


	//   ....[182]....
        /*1314*/ 	.word	0xffffffff


	//   ....[183]....
        /*1318*/ 	.word	0xffffffff


	//   ....[184]....
        /*131c*/ 	.word	0xffffffff


	//   ....[185]....
        /*1320*/ 	.word	0xffffffff


	//   ....[186]....
        /*1324*/ 	.word	0xffffffff


	//   ....[187]....
        /*1328*/ 	.word	0xffffffff


	//   ....[188]....
        /*132c*/ 	.word	0xffffffff


	//   ....[189]....
        /*1330*/ 	.word	0xffffffff


	//   ....[190]....
        /*1334*/ 	.word	0xffffffff


	//   ....[191]....
        /*1338*/ 	.word	0xffffffff


	//   ....[192]....
        /*133c*/ 	.word	0xffffffff


	//   ....[193]....
        /*1340*/ 	.word	0xffffffff


	//   ....[194]....
        /*1344*/ 	.word	0xffffffff


	//   ....[195]....
        /*1348*/ 	.word	0xffffffff


	//   ....[196]....
        /*134c*/ 	.word	0xffffffff


	//   ....[197]....
        /*1350*/ 	.word	0xffffffff


	//   ....[198]....
        /*1354*/ 	.word	0xffffffff


	//   ....[199]....
        /*1358*/ 	.word	0xffffffff


	//   ....[200]....
        /*135c*/ 	.word	0xffffffff


	//   ....[201]....
        /*1360*/ 	.word	0xffffffff


	//   ....[202]....
        /*1364*/ 	.word	0xffffffff


	//   ....[203]....
        /*1368*/ 	.word	0xffffffff


	//   ....[204]....
        /*136c*/ 	.word	0xffffffff


	//   ....[205]....
        /*1370*/ 	.word	0xffffffff


	//   ....[206]....
        /*1374*/ 	.word	0xffffffff


	//   ....[207]....
        /*1378*/ 	.word	0xffffffff


	//   ....[208]....
        /*137c*/ 	.word	0xffffffff


	//   ....[209]....
        /*1380*/ 	.word	0xffffffff


	//   ....[210]....
        /*1384*/ 	.word	0xffffffff


	//   ....[211]....
        /*1388*/ 	.word	0xffffffff


	//   ....[212]....
        /*138c*/ 	.word	0xffffffff


	//   ....[213]....
        /*1390*/ 	.word	0xffffffff


	//   ....[214]....
        /*1394*/ 	.word	0xffffffff


	//   ....[215]....
        /*1398*/ 	.word	0xffffffff


	//   ....[216]....
        /*139c*/ 	.word	0xffffffff


	//   ....[217]....
        /*13a0*/ 	.word	0xffffffff


	//   ....[218]....
        /*13a4*/ 	.word	0xffffffff


	//   ....[219]....
        /*13a8*/ 	.word	0xffffffff


	//   ....[220]....
        /*13ac*/ 	.word	0xffffffff


	//   ....[221]....
        /*13b0*/ 	.word	0xffffffff


	//   ....[222]....
        /*13b4*/ 	.word	0xffffffff


	//   ....[223]....
        /*13b8*/ 	.word	0xffffffff


	//   ....[224]....
        /*13bc*/ 	.word	0xffffffff


	//   ....[225]....
        /*13c0*/ 	.word	0xffffffff


	//   ....[226]....
        /*13c4*/ 	.word	0xffffffff


	//   ....[227]....
        /*13c8*/ 	.word	0xffffffff


	//   ....[228]....
        /*13cc*/ 	.word	0xffffffff


	//   ....[229]....
        /*13d0*/ 	.word	0xffffffff


	//   ....[230]....
        /*13d4*/ 	.word	0xffffffff


	//   ....[231]....
        /*13d8*/ 	.word	0xffffffff


	//   ....[232]....
        /*13dc*/ 	.word	0xffffffff


	//   ....[233]....
        /*13e0*/ 	.word	0xffffffff


	//   ....[234]....
        /*13e4*/ 	.word	0xffffffff


	//   ....[235]....
        /*13e8*/ 	.word	0xffffffff


	//   ....[236]....
        /*13ec*/ 	.word	0xffffffff


	//   ....[237]....
        /*13f0*/ 	.word	0xffffffff


	//   ....[238]....
        /*13f4*/ 	.word	0xffffffff


	//   ....[239]....
        /*13f8*/ 	.word	0xffffffff


	//   ....[240]....
        /*13fc*/ 	.word	0xffffffff


	//   ....[241]....
        /*1400*/ 	.word	0xffffffff


	//   ....[242]....
        /*1404*/ 	.word	0xffffffff


	//   ....[243]....
        /*1408*/ 	.word	0xffffffff


	//   ....[244]....
        /*140c*/ 	.word	0xffffffff


	//   ....[245]....
        /*1410*/ 	.word	0xffffffff


	//   ....[246]....
        /*1414*/ 	.word	0xffffffff


	//   ....[247]....
        /*1418*/ 	.word	0xffffffff


	//   ....[248]....
        /*141c*/ 	.word	0xffffffff


	//   ....[249]....
        /*1420*/ 	.word	0xffffffff


	//   ....[250]....
        /*1424*/ 	.word	0xffffffff


	//   ....[251]....
        /*1428*/ 	.word	0xffffffff


	//   ....[252]....
        /*142c*/ 	.word	0xffffffff


	//   ....[253]....
        /*1430*/ 	.word	0xffffffff


	//   ....[254]....
        /*1434*/ 	.word	0xffffffff


	//   ....[255]....
        /*1438*/ 	.word	0xffffffff


	//   ....[0]....
        /*143c*/ 	.word	0xffffffff


	//   ....[1]....
        /*1440*/ 	.word	0xffffffff


	//   ....[2]....
        /*1444*/ 	.word	0xffffffff


	//   ....[3]....
        /*1448*/ 	.word	0xffffffff


	//   ....[4]....
        /*144c*/ 	.word	0xffffffff


	//   ....[5]....
        /*1450*/ 	.word	0xffffffff


	//   ....[6]....
        /*1454*/ 	.word	0xffffffff


	//   ....[7]....
        /*1458*/ 	.word	0xffffffff


	//   ....[8]....
        /*145c*/ 	.word	0xffffffff


	//   ....[9]....
        /*1460*/ 	.word	0xffffffff


	//   ....[10]....
        /*1464*/ 	.word	0xffffffff


	//   ....[11]....
        /*1468*/ 	.word	0xffffffff


	//   ....[12]....
        /*146c*/ 	.word	0xffffffff


	//   ....[13]....
        /*1470*/ 	.word	0xffffffff


	//   ....[14]....
        /*1474*/ 	.word	0xffffffff


	//   ....[15]....
        /*1478*/ 	.word	0xffffffff


	//   ....[16]....
        /*147c*/ 	.word	0xffffffff


	//   ....[17]....
        /*1480*/ 	.word	0xffffffff


	//   ....[18]....
        /*1484*/ 	.word	0xffffffff


	//   ....[19]....
        /*1488*/ 	.word	0xffffffff


	//   ....[20]....
        /*148c*/ 	.word	0xffffffff


	//   ....[21]....
        /*1490*/ 	.word	0xffffffff


	//   ....[22]....
        /*1494*/ 	.word	0xffffffff


	//   ....[23]....
        /*1498*/ 	.word	0xffffffff


	//   ....[24]....
        /*149c*/ 	.word	0xffffffff


	//   ....[25]....
        /*14a0*/ 	.word	0xffffffff


	//   ....[26]....
        /*14a4*/ 	.word	0xffffffff


	//   ....[27]....
        /*14a8*/ 	.word	0xffffffff


	//   ....[28]....
        /*14ac*/ 	.word	0xffffffff


	//   ....[29]....
        /*14b0*/ 	.word	0xffffffff


	//   ....[30]....
        /*14b4*/ 	.word	0xffffffff


	//   ....[31]....
        /*14b8*/ 	.word	0xffffffff


	//   ....[32]....
        /*14bc*/ 	.word	0xffffffff


	//   ....[33]....
        /*14c0*/ 	.word	0xffffffff


	//   ....[34]....
        /*14c4*/ 	.word	0xffffffff


	//   ....[35]....
        /*14c8*/ 	.word	0xffffffff


	//   ....[36]....
        /*14cc*/ 	.word	0xffffffff


	//   ....[37]....
        /*14d0*/ 	.word	0xffffffff


	//   ....[38]....
        /*14d4*/ 	.word	0xffffffff


	//   ....[39]....
        /*14d8*/ 	.word	0xffffffff


	//   ....[40]....
        /*14dc*/ 	.word	0xffffffff


	//   ....[41]....
        /*14e0*/ 	.word	0xffffffff


	//   ....[42]....
        /*14e4*/ 	.word	0xffffffff


	//   ....[43]....
        /*14e8*/ 	.word	0xffffffff


	//   ....[44]....
        /*14ec*/ 	.word	0xffffffff


	//   ....[45]....
        /*14f0*/ 	.word	0xffffffff


	//   ....[46]....
        /*14f4*/ 	.word	0xffffffff


	//   ....[47]....
        /*14f8*/ 	.word	0xffffffff


	//   ....[48]....
        /*14fc*/ 	.word	0xffffffff


	//   ....[49]....
        /*1500*/ 	.word	0xffffffff


	//   ....[50]....
        /*1504*/ 	.word	0xffffffff


	//   ....[51]....
        /*1508*/ 	.word	0xffffffff


	//   ....[52]....
        /*150c*/ 	.word	0xffffffff


	//   ....[53]....
        /*1510*/ 	.word	0xffffffff


	//   ....[54]....
        /*1514*/ 	.word	0xffffffff


	//   ....[55]....
        /*1518*/ 	.word	0xffffffff


	//   ....[56]....
        /*151c*/ 	.word	0xffffffff


	//   ....[57]....
        /*1520*/ 	.word	0xffffffff


	//   ....[58]....
        /*1524*/ 	.word	0xffffffff


	//   ....[59]....
        /*1528*/ 	.word	0xffffffff


	//   ....[60]....
        /*152c*/ 	.word	0xffffffff


	//   ....[61]....
        /*1530*/ 	.word	0xffffffff


	//   ....[62]....
        /*1534*/ 	.word	0xffffffff


	//   ....[63]....
        /*1538*/ 	.word	0xffffffff


	//   ....[64]....
        /*153c*/ 	.word	0xffffffff


	//   ....[65]....
        /*1540*/ 	.word	0xffffffff


	//   ....[66]....
        /*1544*/ 	.word	0xffffffff


	//   ....[67]....
        /*1548*/ 	.word	0xffffffff


	//   ....[68]....
        /*154c*/ 	.word	0xffffffff


	//   ....[69]....
        /*1550*/ 	.word	0xffffffff


	//   ....[70]....
        /*1554*/ 	.word	0xffffffff


	//   ....[71]....
        /*1558*/ 	.word	0xffffffff


	//   ....[72]....
        /*155c*/ 	.word	0xffffffff


	//   ....[73]....
        /*1560*/ 	.word	0xffffffff


	//   ....[74]....
        /*1564*/ 	.word	0xffffffff


	//   ....[75]....
        /*1568*/ 	.word	0xffffffff


	//   ....[76]....
        /*156c*/ 	.word	0xffffffff


	//   ....[77]....
        /*1570*/ 	.word	0xffffffff


	//   ....[78]....
        /*1574*/ 	.word	0xffffffff


	//   ....[79]....
        /*1578*/ 	.word	0xffffffff


	//   ....[80]....
        /*157c*/ 	.word	0xffffffff


	//   ....[81]....
        /*1580*/ 	.word	0xffffffff


	//   ....[82]....
        /*1584*/ 	.word	0xffffffff


	//   ....[83]....
        /*1588*/ 	.word	0xffffffff


	//   ....[84]....
        /*158c*/ 	.word	0xffffffff


	//   ....[85]....
        /*1590*/ 	.word	0xffffffff


	//   ....[86]....
        /*1594*/ 	.word	0xffffffff


	//   ....[87]....
        /*1598*/ 	.word	0xffffffff


	//   ....[88]....
        /*159c*/ 	.word	0xffffffff


	//   ....[89]....
        /*15a0*/ 	.word	0xffffffff


	//   ....[90]....
        /*15a4*/ 	.word	0xffffffff


	//   ....[91]....
        /*15a8*/ 	.word	0xffffffff


	//   ....[92]....
        /*15ac*/ 	.word	0xffffffff


	//   ....[93]....
        /*15b0*/ 	.word	0xffffffff


	//   ....[94]....
        /*15b4*/ 	.word	0xffffffff


	//   ....[95]....
        /*15b8*/ 	.word	0xffffffff


	//   ....[96]....
        /*15bc*/ 	.word	0xffffffff


	//   ....[97]....
        /*15c0*/ 	.word	0xffffffff


	//   ....[98]....
        /*15c4*/ 	.word	0xffffffff


	//   ....[99]....
        /*15c8*/ 	.word	0xffffffff


	//   ....[100]....
        /*15cc*/ 	.word	0xffffffff


	//   ....[101]....
        /*15d0*/ 	.word	0xffffffff


	//   ....[102]....
        /*15d4*/ 	.word	0xffffffff


	//   ....[103]....
        /*15d8*/ 	.word	0xffffffff


	//   ....[104]....
        /*15dc*/ 	.word	0xffffffff


	//   ....[105]....
        /*15e0*/ 	.word	0xffffffff


	//   ....[106]....
        /*15e4*/ 	.word	0xffffffff


	//   ....[107]....
        /*15e8*/ 	.word	0xffffffff


	//   ....[108]....
        /*15ec*/ 	.word	0xffffffff


	//   ....[109]....
        /*15f0*/ 	.word	0xffffffff


	//   ....[110]....
        /*15f4*/ 	.word	0xffffffff


	//   ....[111]....
        /*15f8*/ 	.word	0xffffffff


	//   ....[112]....
        /*15fc*/ 	.word	0xffffffff


	//   ....[113]....
        /*1600*/ 	.word	0xffffffff


	//   ....[114]....
        /*1604*/ 	.word	0xffffffff


	//   ....[115]....
        /*1608*/ 	.word	0xffffffff


	//   ....[116]....
        /*160c*/ 	.word	0xffffffff


	//   ....[117]....
        /*1610*/ 	.word	0xffffffff


	//   ....[118]....
        /*1614*/ 	.word	0xffffffff


	//   ....[119]....
        /*1618*/ 	.word	0xffffffff


	//   ....[120]....
        /*161c*/ 	.word	0xffffffff


	//   ....[121]....
        /*1620*/ 	.word	0xffffffff


	//   ....[122]....
        /*1624*/ 	.word	0xffffffff


	//   ....[123]....
        /*1628*/ 	.word	0xffffffff


	//   ....[124]....
        /*162c*/ 	.word	0xffffffff


	//   ....[125]....
        /*1630*/ 	.word	0xffffffff


	//   ....[126]....
        /*1634*/ 	.word	0xffffffff


	//   ....[127]....
        /*1638*/ 	.word	0xffffffff


	//   ....[128]....
        /*163c*/ 	.word	0xffffffff


	//   ....[129]....
        /*1640*/ 	.word	0xffffffff


	//   ....[130]....
        /*1644*/ 	.word	0xffffffff


	//   ....[131]....
        /*1648*/ 	.word	0xffffffff


	//   ....[132]....
        /*164c*/ 	.word	0xffffffff


	//   ....[133]....
        /*1650*/ 	.word	0xffffffff


	//   ....[134]....
        /*1654*/ 	.word	0xffffffff


	//   ....[135]....
        /*1658*/ 	.word	0xffffffff


	//   ....[136]....
        /*165c*/ 	.word	0xffffffff


	//   ....[137]....
        /*1660*/ 	.word	0xffffffff


	//   ....[138]....
        /*1664*/ 	.word	0xffffffff


	//   ....[139]....
        /*1668*/ 	.word	0xffffffff


	//   ....[140]....
        /*166c*/ 	.word	0xffffffff


	//   ....[141]....
        /*1670*/ 	.word	0xffffffff


	//   ....[142]....
        /*1674*/ 	.word	0xffffffff


	//   ....[143]....
        /*1678*/ 	.word	0xffffffff


	//   ....[144]....
        /*167c*/ 	.word	0xffffffff


	//   ....[145]....
        /*1680*/ 	.word	0xffffffff


	//   ....[146]....
        /*1684*/ 	.word	0xffffffff


	//   ....[147]....
        /*1688*/ 	.word	0xffffffff


	//   ....[148]....
        /*168c*/ 	.word	0xffffffff


	//   ....[149]....
        /*1690*/ 	.word	0xffffffff


	//   ....[150]....
        /*1694*/ 	.word	0xffffffff


	//   ....[151]....
        /*1698*/ 	.word	0xffffffff


	//   ....[152]....
        /*169c*/ 	.word	0xffffffff


	//   ....[153]....
        /*16a0*/ 	.word	0xffffffff


	//   ....[154]....
        /*16a4*/ 	.word	0xffffffff


	//   ....[155]....
        /*16a8*/ 	.word	0xffffffff


	//   ....[156]....
        /*16ac*/ 	.word	0xffffffff


	//   ....[157]....
        /*16b0*/ 	.word	0xffffffff


	//   ....[158]....
        /*16b4*/ 	.word	0xffffffff


	//   ....[159]....
        /*16b8*/ 	.word	0xffffffff


	//   ....[160]....
        /*16bc*/ 	.word	0xffffffff


	//   ....[161]....
        /*16c0*/ 	.word	0xffffffff


	//   ....[162]....
        /*16c4*/ 	.word	0xffffffff


	//   ....[163]....
        /*16c8*/ 	.word	0xffffffff


	//   ....[164]....
        /*16cc*/ 	.word	0xffffffff


	//   ....[165]....
        /*16d0*/ 	.word	0xffffffff


	//   ....[166]....
        /*16d4*/ 	.word	0xffffffff


	//   ....[167]....
        /*16d8*/ 	.word	0xffffffff


	//   ....[168]....
        /*16dc*/ 	.word	0xffffffff


	//   ....[169]....
        /*16e0*/ 	.word	0xffffffff


	//   ....[170]....
        /*16e4*/ 	.word	0xffffffff


	//   ....[171]....
        /*16e8*/ 	.word	0xffffffff


	//   ....[172]....
        /*16ec*/ 	.word	0xffffffff


	//   ....[173]....
        /*16f0*/ 	.word	0xffffffff


	//   ....[174]....
        /*16f4*/ 	.word	0xffffffff


	//   ....[175]....
        /*16f8*/ 	.word	0xffffffff


	//   ....[176]....
        /*16fc*/ 	.word	0xffffffff


	//   ....[177]....
        /*1700*/ 	.word	0xffffffff


	//   ....[178]....
        /*1704*/ 	.word	0xffffffff


	//   ....[179]....
        /*1708*/ 	.word	0xffffffff


	//   ....[180]....
        /*170c*/ 	.word	0xffffffff


	//   ....[181]....
        /*1710*/ 	.word	0xffffffff


	//   ....[182]....
        /*1714*/ 	.word	0xffffffff


	//   ....[183]....
        /*1718*/ 	.word	0xffffffff


	//   ....[184]....
        /*171c*/ 	.word	0xffffffff


	//   ....[185]....
        /*1720*/ 	.word	0xffffffff


	//   ....[186]....
        /*1724*/ 	.word	0xffffffff


	//   ....[187]....
        /*1728*/ 	.word	0xffffffff


	//   ....[188]....
        /*172c*/ 	.word	0xffffffff


	//   ....[189]....
        /*1730*/ 	.word	0xffffffff


	//   ....[190]....
        /*1734*/ 	.word	0xffffffff


	//   ....[191]....
        /*1738*/ 	.word	0xffffffff


	//   ....[192]....
        /*173c*/ 	.word	0xffffffff


	//   ....[193]....
        /*1740*/ 	.word	0xffffffff


	//   ....[194]....
        /*1744*/ 	.word	0xffffffff


	//   ....[195]....
        /*1748*/ 	.word	0xffffffff


	//   ....[196]....
        /*174c*/ 	.word	0xffffffff


	//   ....[197]....
        /*1750*/ 	.word	0xffffffff


	//   ....[198]....
        /*1754*/ 	.word	0xffffffff


	//   ....[199]....
        /*1758*/ 	.word	0xffffffff


	//   ....[200]....
        /*175c*/ 	.word	0xffffffff


	//   ....[201]....
        /*1760*/ 	.word	0xffffffff


	//   ....[202]....
        /*1764*/ 	.word	0xffffffff


	//   ....[203]....
        /*1768*/ 	.word	0xffffffff


	//   ....[204]....
        /*176c*/ 	.word	0xffffffff


	//   ....[205]....
        /*1770*/ 	.word	0xffffffff


	//   ....[206]....
        /*1774*/ 	.word	0xffffffff


	//   ....[207]....
        /*1778*/ 	.word	0xffffffff


	//   ....[208]....
        /*177c*/ 	.word	0xffffffff


	//   ....[209]....
        /*1780*/ 	.word	0xffffffff


	//   ....[210]....
        /*1784*/ 	.word	0xffffffff


	//   ....[211]....
        /*1788*/ 	.word	0xffffffff


	//   ....[212]....
        /*178c*/ 	.word	0xffffffff


	//   ....[213]....
        /*1790*/ 	.word	0xffffffff


	//   ....[214]....
        /*1794*/ 	.word	0xffffffff


	//   ....[215]....
        /*1798*/ 	.word	0xffffffff


	//   ....[216]....
        /*179c*/ 	.word	0xffffffff


	//   ....[217]....
        /*17a0*/ 	.word	0xffffffff


	//   ....[218]....
        /*17a4*/ 	.word	0xffffffff


	//   ....[219]....
        /*17a8*/ 	.word	0xffffffff


	//   ....[220]....
        /*17ac*/ 	.word	0xffffffff


	//   ....[221]....
        /*17b0*/ 	.word	0xffffffff


	//   ....[222]....
        /*17b4*/ 	.word	0xffffffff


	//   ....[223]....
        /*17b8*/ 	.word	0xffffffff


	//   ....[224]....
        /*17bc*/ 	.word	0xffffffff


	//   ....[225]....
        /*17c0*/ 	.word	0xffffffff


	//   ....[226]....
        /*17c4*/ 	.word	0xffffffff


	//   ....[227]....
        /*17c8*/ 	.word	0xffffffff


	//   ....[228]....
        /*17cc*/ 	.word	0xffffffff


	//   ....[229]....
        /*17d0*/ 	.word	0xffffffff


	//   ....[230]....
        /*17d4*/ 	.word	0xffffffff


	//   ....[231]....
        /*17d8*/ 	.word	0xffffffff


	//   ....[232]....
        /*17dc*/ 	.word	0xffffffff


	//   ....[233]....
        /*17e0*/ 	.word	0xffffffff


	//   ....[234]....
        /*17e4*/ 	.word	0xffffffff


	//   ....[235]....
        /*17e8*/ 	.word	0xffffffff


	//   ....[236]....
        /*17ec*/ 	.word	0xffffffff


	//   ....[237]....
        /*17f0*/ 	.word	0xffffffff


	//   ....[238]....
        /*17f4*/ 	.word	0xffffffff


	//   ....[239]....
        /*17f8*/ 	.word	0xffffffff


	//   ....[240]....
        /*17fc*/ 	.word	0xffffffff


	//   ....[241]....
        /*1800*/ 	.word	0xffffffff


	//   ....[242]....
        /*1804*/ 	.word	0xffffffff


	//   ....[243]....
        /*1808*/ 	.word	0xffffffff


	//   ....[244]....
        /*180c*/ 	.word	0xffffffff


	//   ....[245]....
        /*1810*/ 	.word	0xffffffff


	//   ....[246]....
        /*1814*/ 	.word	0xffffffff


	//   ....[247]....
        /*1818*/ 	.word	0xffffffff


	//   ....[248]....
        /*181c*/ 	.word	0xffffffff


	//   ....[249]....
        /*1820*/ 	.word	0xffffffff


	//   ....[250]....
        /*1824*/ 	.word	0xffffffff


	//   ....[251]....
        /*1828*/ 	.word	0xffffffff


	//   ....[252]....
        /*182c*/ 	.word	0xffffffff


	//   ....[253]....
        /*1830*/ 	.word	0xffffffff


	//   ....[254]....
        /*1834*/ 	.word	0xffffffff


	//   ....[255]....
        /*1838*/ 	.word	0xffffffff


	//   ....[0]....
        /*183c*/ 	.word	0xffffffff


	//   ....[1]....
        /*1840*/ 	.word	0xffffffff


	//   ....[2]....
        /*1844*/ 	.word	0xffffffff


	//   ....[3]....
        /*1848*/ 	.word	0xffffffff


	//   ....[4]....
        /*184c*/ 	.word	0xffffffff


	//   ....[5]....
        /*1850*/ 	.word	0xffffffff


	//   ....[6]....
        /*1854*/ 	.word	0xffffffff


	//   ....[7]....
        /*1858*/ 	.word	0xffffffff


	//   ....[8]....
        /*185c*/ 	.word	0xffffffff


	//   ....[9]....
        /*1860*/ 	.word	0xffffffff


	//   ....[10]....
        /*1864*/ 	.word	0xffffffff


	//   ....[11]....
        /*1868*/ 	.word	0xffffffff


	//   ....[12]....
        /*186c*/ 	.word	0xffffffff


	//   ....[13]....
        /*1870*/ 	.word	0xffffffff


	//   ....[14]....
        /*1874*/ 	.word	0xffffffff


	//   ....[15]....
        /*1878*/ 	.word	0xffffffff


	//   ....[16]....
        /*187c*/ 	.word	0xffffffff


	//   ....[17]....
        /*1880*/ 	.word	0xffffffff


	//   ....[18]....
        /*1884*/ 	.word	0xffffffff


	//   ....[19]....
        /*1888*/ 	.word	0xffffffff


	//   ....[20]....
        /*188c*/ 	.word	0xffffffff


	//   ....[21]....
        /*1890*/ 	.word	0xffffffff


	//   ....[22]....
        /*1894*/ 	.word	0xffffffff


	//   ....[23]....
        /*1898*/ 	.word	0xffffffff


	//   ....[24]....
        /*189c*/ 	.word	0xffffffff


	//   ....[25]....
        /*18a0*/ 	.word	0xffffffff


	//   ....[26]....
        /*18a4*/ 	.word	0xffffffff


	//   ....[27]....
        /*18a8*/ 	.word	0xffffffff


	//   ....[28]....
        /*18ac*/ 	.word	0xffffffff


	//   ....[29]....
        /*18b0*/ 	.word	0xffffffff


	//   ....[30]....
        /*18b4*/ 	.word	0xffffffff


	//   ....[31]....
        /*18b8*/ 	.word	0xffffffff


	//   ....[32]....
        /*18bc*/ 	.word	0xffffffff


	//   ....[33]....
        /*18c0*/ 	.word	0xffffffff


	//   ....[34]....
        /*18c4*/ 	.word	0xffffffff


	//   ....[35]....
        /*18c8*/ 	.word	0xffffffff


	//   ....[36]....
        /*18cc*/ 	.word	0xffffffff


	//   ....[37]....
        /*18d0*/ 	.word	0xffffffff


	//   ....[38]....
        /*18d4*/ 	.word	0xffffffff


	//   ....[39]....
        /*18d8*/ 	.word	0xffffffff


	//   ....[40]....
        /*18dc*/ 	.word	0xffffffff


	//   ....[41]....
        /*18e0*/ 	.word	0xffffffff


	//   ....[42]....
        /*18e4*/ 	.word	0xffffffff


	//   ....[43]....
        /*18e8*/ 	.word	0xffffffff


	//   ....[44]....
        /*18ec*/ 	.word	0xffffffff


	//   ....[45]....
        /*18f0*/ 	.word	0xffffffff


	//   ....[46]....
        /*18f4*/ 	.word	0xffffffff


	//   ....[47]....
        /*18f8*/ 	.word	0xffffffff


	//   ....[48]....
        /*18fc*/ 	.word	0xffffffff


	//   ....[49]....
        /*1900*/ 	.word	0xffffffff


	//   ....[50]....
        /*1904*/ 	.word	0xffffffff


	//   ....[51]....
        /*1908*/ 	.word	0xffffffff


	//   ....[52]....
        /*190c*/ 	.word	0xffffffff


	//   ....[53]....
        /*1910*/ 	.word	0xffffffff


	//   ....[54]....
        /*1914*/ 	.word	0xffffffff


	//   ....[55]....
        /*1918*/ 	.word	0xffffffff


	//   ....[56]....
        /*191c*/ 	.word	0xffffffff


	//   ....[57]....
        /*1920*/ 	.word	0xffffffff


	//   ....[58]....
        /*1924*/ 	.word	0xffffffff


	//   ....[59]....
        /*1928*/ 	.word	0xffffffff


	//   ....[60]....
        /*192c*/ 	.word	0xffffffff


	//   ....[61]....
        /*1930*/ 	.word	0xffffffff


	//   ....[62]....
        /*1934*/ 	.word	0xffffffff


	//   ....[63]....
        /*1938*/ 	.word	0xffffffff


	//   ....[64]....
        /*193c*/ 	.word	0xffffffff


	//   ....[65]....
        /*1940*/ 	.word	0xffffffff


	//   ....[66]....
        /*1944*/ 	.word	0xffffffff


	//   ....[67]....
        /*1948*/ 	.word	0xffffffff


	//   ....[68]....
        /*194c*/ 	.word	0xffffffff


	//   ....[69]....
        /*1950*/ 	.word	0xffffffff


	//   ....[70]....
        /*1954*/ 	.word	0xffffffff


	//   ....[71]....
        /*1958*/ 	.word	0xffffffff


	//   ....[72]....
        /*195c*/ 	.word	0xffffffff


	//   ....[73]....
        /*1960*/ 	.word	0xffffffff


	//   ....[74]....
        /*1964*/ 	.word	0xffffffff


	//   ....[75]....
        /*1968*/ 	.word	0xffffffff


	//   ....[76]....
        /*196c*/ 	.word	0xffffffff


	//   ....[77]....
        /*1970*/ 	.word	0xffffffff


	//   ....[78]....
        /*1974*/ 	.word	0xffffffff


	//   ....[79]....
        /*1978*/ 	.word	0xffffffff


	//   ....[80]....
        /*197c*/ 	.word	0xffffffff


	//   ....[81]....
        /*1980*/ 	.word	0xffffffff


	//   ....[82]....
        /*1984*/ 	.word	0xffffffff


	//   ....[83]....
        /*1988*/ 	.word	0xffffffff


	//   ....[84]....
        /*198c*/ 	.word	0xffffffff


	//   ....[85]....
        /*1990*/ 	.word	0xffffffff


	//   ....[86]....
        /*1994*/ 	.word	0xffffffff


	//   ....[87]....
        /*1998*/ 	.word	0xffffffff


	//   ....[88]....
        /*199c*/ 	.word	0xffffffff


	//   ....[89]....
        /*19a0*/ 	.word	0xffffffff


	//   ....[90]....
        /*19a4*/ 	.word	0xffffffff


	//   ....[91]....
        /*19a8*/ 	.word	0xffffffff


	//   ....[92]....
        /*19ac*/ 	.word	0xffffffff


	//   ....[93]....
        /*19b0*/ 	.word	0xffffffff


	//   ....[94]....
        /*19b4*/ 	.word	0xffffffff


	//   ....[95]....
        /*19b8*/ 	.word	0xffffffff


	//   ....[96]....
        /*19bc*/ 	.word	0xffffffff


	//   ....[97]....
        /*19c0*/ 	.word	0xffffffff


	//   ....[98]....
        /*19c4*/ 	.word	0xffffffff


	//   ....[99]....
        /*19c8*/ 	.word	0xffffffff


	//   ....[100]....
        /*19cc*/ 	.word	0xffffffff


	//   ....[101]....
        /*19d0*/ 	.word	0xffffffff


	//   ....[102]....
        /*19d4*/ 	.word	0xffffffff


	//   ....[103]....
        /*19d8*/ 	.word	0xffffffff


	//   ....[104]....
        /*19dc*/ 	.word	0xffffffff


	//   ....[105]....
        /*19e0*/ 	.word	0xffffffff


	//   ....[106]....
        /*19e4*/ 	.word	0xffffffff


	//   ....[107]....
        /*19e8*/ 	.word	0xffffffff


	//   ....[108]....
        /*19ec*/ 	.word	0xffffffff


	//   ....[109]....
        /*19f0*/ 	.word	0xffffffff


	//   ....[110]....
        /*19f4*/ 	.word	0xffffffff


	//   ....[111]....
        /*19f8*/ 	.word	0xffffffff


	//   ....[112]....
        /*19fc*/ 	.word	0xffffffff


	//   ....[113]....
        /*1a00*/ 	.word	0xffffffff


	//   ....[114]....
        /*1a04*/ 	.word	0xffffffff


	//   ....[115]....
        /*1a08*/ 	.word	0xffffffff


	//   ....[116]....
        /*1a0c*/ 	.word	0xffffffff


	//   ....[117]....
        /*1a10*/ 	.word	0xffffffff


	//   ....[118]....
        /*1a14*/ 	.word	0xffffffff


	//   ....[119]....
        /*1a18*/ 	.word	0xffffffff


	//   ....[120]....
        /*1a1c*/ 	.word	0xffffffff


	//   ....[121]....
        /*1a20*/ 	.word	0xffffffff


	//   ....[122]....
        /*1a24*/ 	.word	0xffffffff


	//   ....[123]....
        /*1a28*/ 	.word	0xffffffff


	//   ....[124]....
        /*1a2c*/ 	.word	0xffffffff


	//   ....[125]....
        /*1a30*/ 	.word	0xffffffff


	//   ....[126]....
        /*1a34*/ 	.word	0xffffffff


	//   ....[127]....
        /*1a38*/ 	.word	0xffffffff


	//   ....[128]....
        /*1a3c*/ 	.word	0xffffffff


	//   ....[129]....
        /*1a40*/ 	.word	0xffffffff


	//   ....[130]....
        /*1a44*/ 	.word	0xffffffff


	//   ....[131]....
        /*1a48*/ 	.word	0xffffffff


	//   ....[132]....
        /*1a4c*/ 	.word	0xffffffff


	//   ....[133]....
        /*1a50*/ 	.word	0xffffffff


	//   ....[134]....
        /*1a54*/ 	.word	0xffffffff


	//   ....[135]....
        /*1a58*/ 	.word	0xffffffff


	//   ....[136]....
        /*1a5c*/ 	.word	0xffffffff


	//   ....[137]....
        /*1a60*/ 	.word	0xffffffff


	//   ....[138]....
        /*1a64*/ 	.word	0xffffffff


	//   ....[139]....
        /*1a68*/ 	.word	0xffffffff


	//   ....[140]....
        /*1a6c*/ 	.word	0xffffffff


	//   ....[141]....
        /*1a70*/ 	.word	0xffffffff


	//   ....[142]....
        /*1a74*/ 	.word	0xffffffff


	//   ....[143]....
        /*1a78*/ 	.word	0xffffffff


	//   ....[144]....
        /*1a7c*/ 	.word	0xffffffff


	//   ....[145]....
        /*1a80*/ 	.word	0xffffffff


	//   ....[146]....
        /*1a84*/ 	.word	0xffffffff


	//   ....[147]....
        /*1a88*/ 	.word	0xffffffff


	//   ....[148]....
        /*1a8c*/ 	.word	0xffffffff


	//   ....[149]....
        /*1a90*/ 	.word	0xffffffff


	//   ....[150]....
        /*1a94*/ 	.word	0xffffffff


	//   ....[151]....
        /*1a98*/ 	.word	0xffffffff


	//   ....[152]....
        /*1a9c*/ 	.word	0xffffffff


	//   ....[153]....
        /*1aa0*/ 	.word	0xffffffff


	//   ....[154]....
        /*1aa4*/ 	.word	0xffffffff


	//   ....[155]....
        /*1aa8*/ 	.word	0xffffffff


	//   ....[156]....
        /*1aac*/ 	.word	0xffffffff


	//   ....[157]....
        /*1ab0*/ 	.word	0xffffffff


	//   ....[158]....
        /*1ab4*/ 	.word	0xffffffff


	//   ....[159]....
        /*1ab8*/ 	.word	0xffffffff


	//   ....[160]....
        /*1abc*/ 	.word	0xffffffff


	//   ....[161]....
        /*1ac0*/ 	.word	0xffffffff


	//   ....[162]....
        /*1ac4*/ 	.word	0xffffffff


	//   ....[163]....
        /*1ac8*/ 	.word	0xffffffff


	//   ....[164]....
        /*1acc*/ 	.word	0xffffffff


	//   ....[165]....
        /*1ad0*/ 	.word	0xffffffff


	//   ....[166]....
        /*1ad4*/ 	.word	0xffffffff


	//   ....[167]....
        /*1ad8*/ 	.word	0xffffffff


	//   ....[168]....
        /*1adc*/ 	.word	0xffffffff


	//   ....[169]....
        /*1ae0*/ 	.word	0xffffffff


	//   ....[170]....
        /*1ae4*/ 	.word	0xffffffff


	//   ....[171]....
        /*1ae8*/ 	.word	0xffffffff


	//   ....[172]....
        /*1aec*/ 	.word	0xffffffff


	//   ....[173]....
        /*1af0*/ 	.word	0xffffffff


	//   ....[174]....
        /*1af4*/ 	.word	0xffffffff


	//   ....[175]....
        /*1af8*/ 	.word	0xffffffff


	//   ....[176]....
        /*1afc*/ 	.word	0xffffffff


	//   ....[177]....
        /*1b00*/ 	.word	0xffffffff


	//   ....[178]....
        /*1b04*/ 	.word	0xffffffff


	//   ....[179]....
        /*1b08*/ 	.word	0xffffffff


	//   ....[180]....
        /*1b0c*/ 	.word	0xffffffff


	//   ....[181]....
        /*1b10*/ 	.word	0xffffffff


	//   ....[182]....
        /*1b14*/ 	.word	0xffffffff


	//   ....[183]....
        /*1b18*/ 	.word	0xffffffff


	//   ....[184]....
        /*1b1c*/ 	.word	0xffffffff


	//   ....[185]....
        /*1b20*/ 	.word	0xffffffff


	//   ....[186]....
        /*1b24*/ 	.word	0xffffffff


	//   ....[187]....
        /*1b28*/ 	.word	0xffffffff


	//   ....[188]....
        /*1b2c*/ 	.word	0xffffffff


	//   ....[189]....
        /*1b30*/ 	.word	0xffffffff


	//   ....[190]....
        /*1b34*/ 	.word	0xffffffff


	//   ....[191]....
        /*1b38*/ 	.word	0xffffffff


	//   ....[192]....
        /*1b3c*/ 	.word	0xffffffff


	//   ....[193]....
        /*1b40*/ 	.word	0xffffffff


	//   ....[194]....
        /*1b44*/ 	.word	0xffffffff


	//   ....[195]....
        /*1b48*/ 	.word	0xffffffff


	//   ....[196]....
        /*1b4c*/ 	.word	0xffffffff


	//   ....[197]....
        /*1b50*/ 	.word	0xffffffff


	//   ....[198]....
        /*1b54*/ 	.word	0xffffffff


	//   ....[199]....
        /*1b58*/ 	.word	0xffffffff


	//   ....[200]....
        /*1b5c*/ 	.word	0xffffffff


	//   ....[201]....
        /*1b60*/ 	.word	0xffffffff


	//   ....[202]....
        /*1b64*/ 	.word	0xffffffff


	//   ....[203]....
        /*1b68*/ 	.word	0xffffffff


	//   ....[204]....
        /*1b6c*/ 	.word	0xffffffff


	//   ....[205]....
        /*1b70*/ 	.word	0xffffffff


	//   ....[206]....
        /*1b74*/ 	.word	0xffffffff


	//   ....[207]....
        /*1b78*/ 	.word	0xffffffff


	//   ....[208]....
        /*1b7c*/ 	.word	0xffffffff


	//   ....[209]....
        /*1b80*/ 	.word	0xffffffff


	//   ....[210]....
        /*1b84*/ 	.word	0xffffffff


	//   ....[211]....
        /*1b88*/ 	.word	0xffffffff


	//   ....[212]....
        /*1b8c*/ 	.word	0xffffffff


	//   ....[213]....
        /*1b90*/ 	.word	0xffffffff


	//   ....[214]....
        /*1b94*/ 	.word	0xffffffff


	//   ....[215]....
        /*1b98*/ 	.word	0xffffffff


	//   ....[216]....
        /*1b9c*/ 	.word	0xffffffff


	//   ....[217]....
        /*1ba0*/ 	.word	0xffffffff


	//   ....[218]....
        /*1ba4*/ 	.word	0xffffffff


	//   ....[219]....
        /*1ba8*/ 	.word	0xffffffff


	//   ....[220]....
        /*1bac*/ 	.word	0xffffffff


	//   ....[221]....
        /*1bb0*/ 	.word	0xffffffff


	//   ....[222]....
        /*1bb4*/ 	.word	0xffffffff


	//   ....[223]....
        /*1bb8*/ 	.word	0xffffffff


	//   ....[224]....
        /*1bbc*/ 	.word	0xffffffff


	//   ....[225]....
        /*1bc0*/ 	.word	0xffffffff


	//   ....[226]....
        /*1bc4*/ 	.word	0xffffffff


	//   ....[227]....
        /*1bc8*/ 	.word	0xffffffff


	//   ....[228]....
        /*1bcc*/ 	.word	0xffffffff


	//   ....[229]....
        /*1bd0*/ 	.word	0xffffffff


	//   ....[230]....
        /*1bd4*/ 	.word	0xffffffff


	//   ....[231]....
        /*1bd8*/ 	.word	0xffffffff


	//   ....[232]....
        /*1bdc*/ 	.word	0xffffffff


	//   ....[233]....
        /*1be0*/ 	.word	0xffffffff


	//   ....[234]....
        /*1be4*/ 	.word	0xffffffff


	//   ....[235]....
        /*1be8*/ 	.word	0xffffffff


	//   ....[236]....
        /*1bec*/ 	.word	0xffffffff


	//   ....[237]....
        /*1bf0*/ 	.word	0xffffffff


	//   ....[238]....
        /*1bf4*/ 	.word	0xffffffff


	//   ....[239]....
        /*1bf8*/ 	.word	0xffffffff


	//   ....[240]....
        /*1bfc*/ 	.word	0xffffffff


	//   ....[241]....
        /*1c00*/ 	.word	0xffffffff


	//   ....[242]....
        /*1c04*/ 	.word	0xffffffff


	//   ....[243]....
        /*1c08*/ 	.word	0xffffffff


	//   ....[244]....
        /*1c0c*/ 	.word	0xffffffff


	//   ....[245]....
        /*1c10*/ 	.word	0xffffffff


	//   ....[246]....
        /*1c14*/ 	.word	0xffffffff


	//   ....[247]....
        /*1c18*/ 	.word	0xffffffff


	//   ....[248]....
        /*1c1c*/ 	.word	0xffffffff


	//   ....[249]....
        /*1c20*/ 	.word	0xffffffff


	//   ....[250]....
        /*1c24*/ 	.word	0xffffffff


	//   ....[251]....
        /*1c28*/ 	.word	0xffffffff


	//   ....[252]....
        /*1c2c*/ 	.word	0xffffffff


	//   ....[253]....
        /*1c30*/ 	.word	0xffffffff


	//   ....[254]....
        /*1c34*/ 	.word	0xffffffff


	//   ....[255]....
        /*1c38*/ 	.word	0xffffffff


	//   ....[0]....
        /*1c3c*/ 	.word	0xffffffff


	//   ....[1]....
        /*1c40*/ 	.word	0xffffffff


	//   ....[2]....
        /*1c44*/ 	.word	0xffffffff


	//   ....[3]....
        /*1c48*/ 	.word	0xffffffff


	//   ....[4]....
        /*1c4c*/ 	.word	0xffffffff


	//   ....[5]....
        /*1c50*/ 	.word	0xffffffff


	//   ....[6]....
        /*1c54*/ 	.word	0xffffffff


	//   ....[7]....
        /*1c58*/ 	.word	0xffffffff


	//   ....[8]....
        /*1c5c*/ 	.word	0xffffffff


	//   ....[9]....
        /*1c60*/ 	.word	0xffffffff


	//   ....[10]....
        /*1c64*/ 	.word	0xffffffff


	//   ....[11]....
        /*1c68*/ 	.word	0xffffffff


	//   ....[12]....
        /*1c6c*/ 	.word	0xffffffff


	//   ....[13]....
        /*1c70*/ 	.word	0xffffffff


	//   ....[14]....
        /*1c74*/ 	.word	0xffffffff


	//   ....[15]....
        /*1c78*/ 	.word	0xffffffff


	//   ....[16]....
        /*1c7c*/ 	.word	0xffffffff


	//   ....[17]....
        /*1c80*/ 	.word	0xffffffff


	//   ....[18]....
        /*1c84*/ 	.word	0xffffffff


	//   ....[19]....
        /*1c88*/ 	.word	0xffffffff


	//   ....[20]....
        /*1c8c*/ 	.word	0xffffffff


	//   ....[21]....
        /*1c90*/ 	.word	0xffffffff


	//   ....[22]....
        /*1c94*/ 	.word	0xffffffff


	//   ....[23]....
        /*1c98*/ 	.word	0xffffffff


	//   ....[24]....
        /*1c9c*/ 	.word	0xffffffff


	//   ....[25]....
        /*1ca0*/ 	.word	0xffffffff


	//   ....[26]....
        /*1ca4*/ 	.word	0xffffffff


	//   ....[27]....
        /*1ca8*/ 	.word	0xffffffff


	//   ....[28]....
        /*1cac*/ 	.word	0xffffffff


	//   ....[29]....
        /*1cb0*/ 	.word	0xffffffff


	//   ....[30]....
        /*1cb4*/ 	.word	0xffffffff


	//   ....[31]....
        /*1cb8*/ 	.word	0xffffffff


	//   ....[32]....
        /*1cbc*/ 	.word	0xffffffff


	//   ....[33]....
        /*1cc0*/ 	.word	0xffffffff


	//   ....[34]....
        /*1cc4*/ 	.word	0xffffffff


	//   ....[35]....
        /*1cc8*/ 	.word	0xffffffff


	//   ....[36]....
        /*1ccc*/ 	.word	0xffffffff


	//   ....[37]....
        /*1cd0*/ 	.word	0xffffffff


	//   ....[38]....
        /*1cd4*/ 	.word	0xffffffff


	//   ....[39]....
        /*1cd8*/ 	.word	0xffffffff


	//   ....[40]....
        /*1cdc*/ 	.word	0xffffffff


	//   ....[41]....
        /*1ce0*/ 	.word	0xffffffff


	//   ....[42]....
        /*1ce4*/ 	.word	0xffffffff


	//   ....[43]....
        /*1ce8*/ 	.word	0xffffffff


	//   ....[44]....
        /*1cec*/ 	.word	0xffffffff


	//   ....[45]....
        /*1cf0*/ 	.word	0xffffffff


	//   ....[46]....
        /*1cf4*/ 	.word	0xffffffff


	//   ....[47]....
        /*1cf8*/ 	.word	0xffffffff


	//   ....[48]....
        /*1cfc*/ 	.word	0xffffffff


	//   ....[49]....
        /*1d00*/ 	.word	0xffffffff


	//   ....[50]....
        /*1d04*/ 	.word	0xffffffff


	//   ....[51]....
        /*1d08*/ 	.word	0xffffffff


	//   ....[52]....
        /*1d0c*/ 	.word	0xffffffff


	//   ....[53]....
        /*1d10*/ 	.word	0xffffffff


	//   ....[54]....
        /*1d14*/ 	.word	0xffffffff


	//   ....[55]....
        /*1d18*/ 	.word	0xffffffff


	//   ....[56]....
        /*1d1c*/ 	.word	0xffffffff


	//   ....[57]....
        /*1d20*/ 	.word	0xffffffff


	//   ....[58]....
        /*1d24*/ 	.word	0xffffffff


	//   ....[59]....
        /*1d28*/ 	.word	0xffffffff


	//   ....[60]....
        /*1d2c*/ 	.word	0xffffffff


	//   ....[61]....
        /*1d30*/ 	.word	0xffffffff


	//   ....[62]....
        /*1d34*/ 	.word	0xffffffff


	//   ....[63]....
        /*1d38*/ 	.word	0xffffffff


	//   ....[64]....
        /*1d3c*/ 	.word	0xffffffff


	//   ....[65]....
        /*1d40*/ 	.word	0xffffffff


	//   ....[66]....
        /*1d44*/ 	.word	0xffffffff


	//   ....[67]....
        /*1d48*/ 	.word	0xffffffff


	//   ....[68]....
        /*1d4c*/ 	.word	0xffffffff


	//   ....[69]....
        /*1d50*/ 	.word	0xffffffff


	//   ....[70]....
        /*1d54*/ 	.word	0xffffffff


	//   ....[71]....
        /*1d58*/ 	.word	0xffffffff


	//   ....[72]....
        /*1d5c*/ 	.word	0xffffffff


	//   ....[73]....
        /*1d60*/ 	.word	0xffffffff


	//   ....[74]....
        /*1d64*/ 	.word	0xffffffff


	//   ....[75]....
        /*1d68*/ 	.word	0xffffffff


	//   ....[76]....
        /*1d6c*/ 	.word	0xffffffff


	//   ....[77]....
        /*1d70*/ 	.word	0xffffffff


	//   ....[78]....
        /*1d74*/ 	.word	0xffffffff


	//   ....[79]....
        /*1d78*/ 	.word	0xffffffff


	//   ....[80]....
        /*1d7c*/ 	.word	0xffffffff


	//   ....[81]....
        /*1d80*/ 	.word	0xffffffff


	//   ....[82]....
        /*1d84*/ 	.word	0xffffffff


	//   ....[83]....
        /*1d88*/ 	.word	0xffffffff


	//   ....[84]....
        /*1d8c*/ 	.word	0xffffffff


	//   ....[85]....
        /*1d90*/ 	.word	0xffffffff


	//   ....[86]....
        /*1d94*/ 	.word	0xffffffff


	//   ....[87]....
        /*1d98*/ 	.word	0xffffffff


	//   ....[88]....
        /*1d9c*/ 	.word	0xffffffff


	//   ....[89]....
        /*1da0*/ 	.word	0xffffffff


	//   ....[90]....
        /*1da4*/ 	.word	0xffffffff


	//   ....[91]....
        /*1da8*/ 	.word	0xffffffff


	//   ....[92]....
        /*1dac*/ 	.word	0xffffffff


	//   ....[93]....
        /*1db0*/ 	.word	0xffffffff


	//   ....[94]....
        /*1db4*/ 	.word	0xffffffff


	//   ....[95]....
        /*1db8*/ 	.word	0xffffffff


	//   ....[96]....
        /*1dbc*/ 	.word	0xffffffff


	//   ....[97]....
        /*1dc0*/ 	.word	0xffffffff


	//   ....[98]....
        /*1dc4*/ 	.word	0xffffffff


	//   ....[99]....
        /*1dc8*/ 	.word	0xffffffff


	//   ....[100]....
        /*1dcc*/ 	.word	0xffffffff


	//   ....[101]....
        /*1dd0*/ 	.word	0xffffffff


	//   ....[102]....
        /*1dd4*/ 	.word	0xffffffff


	//   ....[103]....
        /*1dd8*/ 	.word	0xffffffff


	//   ....[104]....
        /*1ddc*/ 	.word	0xffffffff


	//   ....[105]....
        /*1de0*/ 	.word	0xffffffff


	//   ....[106]....
        /*1de4*/ 	.word	0xffffffff


	//   ....[107]....
        /*1de8*/ 	.word	0xffffffff


	//   ....[108]....
        /*1dec*/ 	.word	0xffffffff


	//   ....[109]....
        /*1df0*/ 	.word	0xffffffff


	//   ....[110]....
        /*1df4*/ 	.word	0xffffffff


	//   ....[111]....
        /*1df8*/ 	.word	0xffffffff


	//   ....[112]....
        /*1dfc*/ 	.word	0xffffffff


	//   ....[113]....
        /*1e00*/ 	.word	0xffffffff


	//   ....[114]....
        /*1e04*/ 	.word	0xffffffff


	//   ....[115]....
        /*1e08*/ 	.word	0xffffffff


	//   ....[116]....
        /*1e0c*/ 	.word	0xffffffff


	//   ....[117]....
        /*1e10*/ 	.word	0xffffffff


	//   ....[118]....
        /*1e14*/ 	.word	0xffffffff


	//   ....[119]....
        /*1e18*/ 	.word	0xffffffff


	//   ....[120]....
        /*1e1c*/ 	.word	0xffffffff


	//   ....[121]....
        /*1e20*/ 	.word	0xffffffff


	//   ....[122]....
        /*1e24*/ 	.word	0xffffffff


	//   ....[123]....
        /*1e28*/ 	.word	0xffffffff


	//   ....[124]....
        /*1e2c*/ 	.word	0xffffffff


	//   ....[125]....
        /*1e30*/ 	.word	0xffffffff


	//   ....[126]....
        /*1e34*/ 	.word	0xffffffff


	//   ....[127]....
        /*1e38*/ 	.word	0xffffffff


	//   ....[128]....
        /*1e3c*/ 	.word	0xffffffff


	//   ....[129]....
        /*1e40*/ 	.word	0xffffffff


	//   ....[130]....
        /*1e44*/ 	.word	0xffffffff


	//   ....[131]....
        /*1e48*/ 	.word	0xffffffff


	//   ....[132]....
        /*1e4c*/ 	.word	0xffffffff


	//   ....[133]....
        /*1e50*/ 	.word	0xffffffff


	//   ....[134]....
        /*1e54*/ 	.word	0xffffffff


	//   ....[135]....
        /*1e58*/ 	.word	0xffffffff


	//   ....[136]....
        /*1e5c*/ 	.word	0xffffffff


	//   ....[137]....
        /*1e60*/ 	.word	0xffffffff


	//   ....[138]....
        /*1e64*/ 	.word	0xffffffff


	//   ....[139]....
        /*1e68*/ 	.word	0xffffffff


	//   ....[140]....
        /*1e6c*/ 	.word	0xffffffff


	//   ....[141]....
        /*1e70*/ 	.word	0xffffffff


	//   ....[142]....
        /*1e74*/ 	.word	0xffffffff


	//   ....[143]....
        /*1e78*/ 	.word	0xffffffff


	//   ....[144]....
        /*1e7c*/ 	.word	0xffffffff


	//   ....[145]....
        /*1e80*/ 	.word	0xffffffff


	//   ....[146]....
        /*1e84*/ 	.word	0xffffffff


	//   ....[147]....
        /*1e88*/ 	.word	0xffffffff


	//   ....[148]....
        /*1e8c*/ 	.word	0xffffffff


	//   ....[149]....
        /*1e90*/ 	.word	0xffffffff


	//   ....[150]....
        /*1e94*/ 	.word	0xffffffff


	//   ....[151]....
        /*1e98*/ 	.word	0xffffffff


	//   ....[152]....
        /*1e9c*/ 	.word	0xffffffff


	//   ....[153]....
        /*1ea0*/ 	.word	0xffffffff


	//   ....[154]....
        /*1ea4*/ 	.word	0xffffffff


	//   ....[155]....
        /*1ea8*/ 	.word	0xffffffff


	//   ....[156]....
        /*1eac*/ 	.word	0xffffffff


	//   ....[157]....
        /*1eb0*/ 	.word	0xffffffff


	//   ....[158]....
        /*1eb4*/ 	.word	0xffffffff


	//   ....[159]....
        /*1eb8*/ 	.word	0xffffffff


	//   ....[160]....
        /*1ebc*/ 	.word	0xffffffff


	//   ....[161]....
        /*1ec0*/ 	.word	0xffffffff


	//   ....[162]....
        /*1ec4*/ 	.word	0xffffffff


	//   ....[163]....
        /*1ec8*/ 	.word	0xffffffff


	//   ....[164]....
        /*1ecc*/ 	.word	0xffffffff


	//   ....[165]....
        /*1ed0*/ 	.word	0xffffffff


	//   ....[166]....
        /*1ed4*/ 	.word	0xffffffff


	//   ....[167]....
        /*1ed8*/ 	.word	0xffffffff


	//   ....[168]....
        /*1edc*/ 	.word	0xffffffff


	//   ....[169]....
        /*1ee0*/ 	.word	0xffffffff


	//   ....[170]....
        /*1ee4*/ 	.word	0xffffffff


	//   ....[171]....
        /*1ee8*/ 	.word	0xffffffff


	//   ....[172]....
        /*1eec*/ 	.word	0xffffffff


	//   ....[173]....
        /*1ef0*/ 	.word	0xffffffff


	//   ....[174]....
        /*1ef4*/ 	.word	0xffffffff


	//   ....[175]....
        /*1ef8*/ 	.word	0xffffffff


	//   ....[176]....
        /*1efc*/ 	.word	0xffffffff


	//   ....[177]....
        /*1f00*/ 	.word	0xffffffff


	//   ....[178]....
        /*1f04*/ 	.word	0xffffffff


	//   ....[179]....
        /*1f08*/ 	.word	0xffffffff


	//   ....[180]....
        /*1f0c*/ 	.word	0xffffffff


	//   ....[181]....
        /*1f10*/ 	.word	0xffffffff


	//   ....[182]....
        /*1f14*/ 	.word	0xffffffff


	//   ....[183]....
        /*1f18*/ 	.word	0xffffffff


	//   ....[184]....
        /*1f1c*/ 	.word	0xffffffff


	//   ....[185]....
        /*1f20*/ 	.word	0xffffffff


	//   ....[186]....
        /*1f24*/ 	.word	0xffffffff


	//   ....[187]....
        /*1f28*/ 	.word	0xffffffff


	//   ....[188]....
        /*1f2c*/ 	.word	0xffffffff


	//   ....[189]....
        /*1f30*/ 	.word	0xffffffff


	//   ....[190]....
        /*1f34*/ 	.word	0xffffffff


	//   ....[191]....
        /*1f38*/ 	.word	0xffffffff


	//   ....[192]....
        /*1f3c*/ 	.word	0xffffffff


	//   ....[193]....
        /*1f40*/ 	.word	0xffffffff


	//   ....[194]....
        /*1f44*/ 	.word	0xffffffff


	//   ....[195]....
        /*1f48*/ 	.word	0xffffffff


	//   ....[196]....
        /*1f4c*/ 	.word	0xffffffff


	//   ....[197]....
        /*1f50*/ 	.word	0xffffffff


	//   ....[198]....
        /*1f54*/ 	.word	0xffffffff


	//   ....[199]....
        /*1f58*/ 	.word	0xffffffff


	//   ....[200]....
        /*1f5c*/ 	.word	0xffffffff


	//   ....[201]....
        /*1f60*/ 	.word	0xffffffff


	//   ....[202]....
        /*1f64*/ 	.word	0xffffffff


	//   ....[203]....
        /*1f68*/ 	.word	0xffffffff


	//   ....[204]....
        /*1f6c*/ 	.word	0xffffffff


	//   ....[205]....
        /*1f70*/ 	.word	0xffffffff


	//   ....[206]....
        /*1f74*/ 	.word	0xffffffff


	//   ....[207]....
        /*1f78*/ 	.word	0xffffffff


	//   ....[208]....
        /*1f7c*/ 	.word	0xffffffff


	//   ....[209]....
        /*1f80*/ 	.word	0xffffffff


	//   ....[210]....
        /*1f84*/ 	.word	0xffffffff


	//   ....[211]....
        /*1f88*/ 	.word	0xffffffff


	//   ....[212]....
        /*1f8c*/ 	.word	0xffffffff


	//   ....[213]....
        /*1f90*/ 	.word	0xffffffff


	//   ....[214]....
        /*1f94*/ 	.word	0xffffffff


	//   ....[215]....
        /*1f98*/ 	.word	0xffffffff


	//   ....[216]....
        /*1f9c*/ 	.word	0xffffffff


	//   ....[217]....
        /*1fa0*/ 	.word	0xffffffff


	//   ....[218]....
        /*1fa4*/ 	.word	0xffffffff


	//   ....[219]....
        /*1fa8*/ 	.word	0xffffffff


	//   ....[220]....
        /*1fac*/ 	.word	0xffffffff


	//   ....[221]....
        /*1fb0*/ 	.word	0xffffffff


	//   ....[222]....
        /*1fb4*/ 	.word	0xffffffff


	//   ....[223]....
        /*1fb8*/ 	.word	0xffffffff


	//   ....[224]....
        /*1fbc*/ 	.word	0xffffffff


	//   ....[225]....
        /*1fc0*/ 	.word	0xffffffff


	//   ....[226]....
        /*1fc4*/ 	.word	0xffffffff


	//   ....[227]....
        /*1fc8*/ 	.word	0xffffffff


	//   ....[228]....
        /*1fcc*/ 	.word	0xffffffff


	//   ....[229]....
        /*1fd0*/ 	.word	0xffffffff


	//   ....[230]....
        /*1fd4*/ 	.word	0xffffffff


	//   ....[231]....
        /*1fd8*/ 	.word	0xffffffff


	//   ....[232]....
        /*1fdc*/ 	.word	0xffffffff


	//   ....[233]....
        /*1fe0*/ 	.word	0xffffffff


	//   ....[234]....
        /*1fe4*/ 	.word	0xffffffff


	//   ....[235]....
        /*1fe8*/ 	.word	0xffffffff


	//   ....[236]....
        /*1fec*/ 	.word	0xffffffff


	//   ....[237]....
        /*1ff0*/ 	.word	0xffffffff


	//   ....[238]....
        /*1ff4*/ 	.word	0xffffffff


	//   ....[239]....
        /*1ff8*/ 	.word	0xffffffff


	//   ....[240]....
        /*1ffc*/ 	.word	0xffffffff


	//   ....[241]....
        /*2000*/ 	.word	0xffffffff


	//   ....[242]....
        /*2004*/ 	.word	0xffffffff


	//   ....[243]....
        /*2008*/ 	.word	0xffffffff


	//   ....[244]....
        /*200c*/ 	.word	0xffffffff


	//   ....[245]....
        /*2010*/ 	.word	0xffffffff


	//   ....[246]....
        /*2014*/ 	.word	0xffffffff


	//   ....[247]....
        /*2018*/ 	.word	0xffffffff


	//   ....[248]....
        /*201c*/ 	.word	0xffffffff


	//   ....[249]....
        /*2020*/ 	.word	0xffffffff


	//   ....[250]....
        /*2024*/ 	.word	0xffffffff


	//   ....[251]....
        /*2028*/ 	.word	0xffffffff


	//   ....[252]....
        /*202c*/ 	.word	0xffffffff


	//   ....[253]....
        /*2030*/ 	.word	0xffffffff


	//   ....[254]....
        /*2034*/ 	.word	0xffffffff


	//   ....[255]....
        /*2038*/ 	.word	0xffffffff


	//   ....[0]....
        /*203c*/ 	.word	0xffffffff


	//   ....[1]....
        /*2040*/ 	.word	0xffffffff


	//   ....[2]....
        /*2044*/ 	.word	0xffffffff


	//   ....[3]....
        /*2048*/ 	.word	0xffffffff


	//   ....[4]....
        /*204c*/ 	.word	0xffffffff


	//   ....[5]....
        /*2050*/ 	.word	0xffffffff


	//   ....[6]....
        /*2054*/ 	.word	0xffffffff


	//   ....[7]....
        /*2058*/ 	.word	0xffffffff


	//   ....[8]....
        /*205c*/ 	.word	0xffffffff


	//   ....[9]....
        /*2060*/ 	.word	0xffffffff


	//   ....[10]....
        /*2064*/ 	.word	0xffffffff


	//   ....[11]....
        /*2068*/ 	.word	0xffffffff


	//   ....[12]....
        /*206c*/ 	.word	0xffffffff


	//   ....[13]....
        /*2070*/ 	.word	0xffffffff


	//   ....[14]....
        /*2074*/ 	.word	0xffffffff


	//   ....[15]....
        /*2078*/ 	.word	0xffffffff


	//   ....[16]....
        /*207c*/ 	.word	0xffffffff


	//   ....[17]....
        /*2080*/ 	.word	0xffffffff


	//   ....[18]....
        /*2084*/ 	.word	0xffffffff


	//   ....[19]....
        /*2088*/ 	.word	0xffffffff


	//   ....[20]....
        /*208c*/ 	.word	0xffffffff


	//   ....[21]....
        /*2090*/ 	.word	0xffffffff


	//   ....[22]....
        /*2094*/ 	.word	0xffffffff


	//   ....[23]....
        /*2098*/ 	.word	0xffffffff


	//   ....[24]....
        /*209c*/ 	.word	0xffffffff


	//   ....[25]....
        /*20a0*/ 	.word	0xffffffff


	//   ....[26]....
        /*20a4*/ 	.word	0xffffffff


	//   ....[27]....
        /*20a8*/ 	.word	0xffffffff


	//   ....[28]....
        /*20ac*/ 	.word	0xffffffff


	//   ....[29]....
        /*20b0*/ 	.word	0xffffffff


	//   ....[30]....
        /*20b4*/ 	.word	0xffffffff


	//   ....[31]....
        /*20b8*/ 	.word	0xffffffff


	//   ....[32]....
        /*20bc*/ 	.word	0xffffffff


	//   ....[33]....
        /*20c0*/ 	.word	0xffffffff


	//   ....[34]....
        /*20c4*/ 	.word	0xffffffff


	//   ....[35]....
        /*20c8*/ 	.word	0xffffffff


	//   ....[36]....
        /*20cc*/ 	.word	0xffffffff


	//   ....[37]....
        /*20d0*/ 	.word	0xffffffff


	//   ....[38]....
        /*20d4*/ 	.word	0xffffffff


	//   ....[39]....
        /*20d8*/ 	.word	0xffffffff


	//   ....[40]....
        /*20dc*/ 	.word	0xffffffff


	//   ....[41]....
        /*20e0*/ 	.word	0xffffffff


	//   ....[42]....
        /*20e4*/ 	.word	0xffffffff


	//   ....[43]....
        /*20e8*/ 	.word	0xffffffff


	//   ....[44]....
        /*20ec*/ 	.word	0xffffffff


	//   ....[45]....
        /*20f0*/ 	.word	0xffffffff


	//   ....[46]....
        /*20f4*/ 	.word	0xffffffff


	//   ....[47]....
        /*20f8*/ 	.word	0xffffffff


	//   ....[48]....
        /*20fc*/ 	.word	0xffffffff


	//   ....[49]....
        /*2100*/ 	.word	0xffffffff


	//   ....[50]....
        /*2104*/ 	.word	0xffffffff


	//   ....[51]....
        /*2108*/ 	.word	0xffffffff


	//   ....[52]....
        /*210c*/ 	.word	0xffffffff


	//   ....[53]....
        /*2110*/ 	.word	0xffffffff


	//   ....[54]....
        /*2114*/ 	.word	0xffffffff


	//   ....[55]....
        /*2118*/ 	.word	0xffffffff


	//   ....[56]....
        /*211c*/ 	.word	0xffffffff


	//   ....[57]....
        /*2120*/ 	.word	0xffffffff


	//   ....[58]....
        /*2124*/ 	.word	0xffffffff


	//   ....[59]....
        /*2128*/ 	.word	0xffffffff


	//   ....[60]....
        /*212c*/ 	.word	0xffffffff


	//   ....[61]....
        /*2130*/ 	.word	0xffffffff


	//   ....[62]....
        /*2134*/ 	.word	0xffffffff


	//   ....[63]....
        /*2138*/ 	.word	0xffffffff


	//   ....[64]....
        /*213c*/ 	.word	0xffffffff


	//   ....[65]....
        /*2140*/ 	.word	0xffffffff


	//   ....[66]....
        /*2144*/ 	.word	0xffffffff


	//   ....[67]....
        /*2148*/ 	.word	0xffffffff


	//   ....[68]....
        /*214c*/ 	.word	0xffffffff


	//   ....[69]....
        /*2150*/ 	.word	0xffffffff


	//   ....[70]....
        /*2154*/ 	.word	0xffffffff


	//   ....[71]....
        /*2158*/ 	.word	0xffffffff


	//   ....[72]....
        /*215c*/ 	.word	0xffffffff


	//   ....[73]....
        /*2160*/ 	.word	0xffffffff


	//   ....[74]....
        /*2164*/ 	.word	0xffffffff


	//   ....[75]....
        /*2168*/ 	.word	0xffffffff


	//   ....[76]....
        /*216c*/ 	.word	0xffffffff


	//   ....[77]....
        /*2170*/ 	.word	0xffffffff


	//   ....[78]....
        /*2174*/ 	.word	0xffffffff


	//   ....[79]....
        /*2178*/ 	.word	0xffffffff


	//   ....[80]....
        /*217c*/ 	.word	0xffffffff


	//   ....[81]....
        /*2180*/ 	.word	0xffffffff


	//   ....[82]....
        /*2184*/ 	.word	0xffffffff


	//   ....[83]....
        /*2188*/ 	.word	0xffffffff


	//   ....[84]....
        /*218c*/ 	.word	0xffffffff


	//   ....[85]....
        /*2190*/ 	.word	0xffffffff


	//   ....[86]....
        /*2194*/ 	.word	0xffffffff


	//   ....[87]....
        /*2198*/ 	.word	0xffffffff


	//   ....[88]....
        /*219c*/ 	.word	0xffffffff


	//   ....[89]....
        /*21a0*/ 	.word	0xffffffff


	//   ....[90]....
        /*21a4*/ 	.word	0xffffffff


	//   ....[91]....
        /*21a8*/ 	.word	0xffffffff


	//   ....[92]....
        /*21ac*/ 	.word	0xffffffff


	//   ....[93]....
        /*21b0*/ 	.word	0xffffffff


	//   ....[94]....
        /*21b4*/ 	.word	0xffffffff


	//   ....[95]....
        /*21b8*/ 	.word	0xffffffff


	//   ....[96]....
        /*21bc*/ 	.word	0xffffffff


	//   ....[97]....
        /*21c0*/ 	.word	0xffffffff


	//   ....[98]....
        /*21c4*/ 	.word	0xffffffff


	//   ....[99]....
        /*21c8*/ 	.word	0xffffffff


	//   ....[100]....
        /*21cc*/ 	.word	0xffffffff


	//   ....[101]....
        /*21d0*/ 	.word	0xffffffff


	//   ....[102]....
        /*21d4*/ 	.word	0xffffffff


	//   ....[103]....
        /*21d8*/ 	.word	0xffffffff


	//   ....[104]....
        /*21dc*/ 	.word	0xffffffff


	//   ....[105]....
        /*21e0*/ 	.word	0xffffffff


	//   ....[106]....
        /*21e4*/ 	.word	0xffffffff


	//   ....[107]....
        /*21e8*/ 	.word	0xffffffff


	//   ....[108]....
        /*21ec*/ 	.word	0xffffffff


	//   ....[109]....
        /*21f0*/ 	.word	0xffffffff


	//   ....[110]....
        /*21f4*/ 	.word	0xffffffff


	//   ....[111]....
        /*21f8*/ 	.word	0xffffffff


	//   ....[112]....
        /*21fc*/ 	.word	0xffffffff


	//   ....[113]....
        /*2200*/ 	.word	0xffffffff


	//   ....[114]....
        /*2204*/ 	.word	0xffffffff


	//   ....[115]....
        /*2208*/ 	.word	0xffffffff


	//   ....[116]....
        /*220c*/ 	.word	0xffffffff


	//   ....[117]....
        /*2210*/ 	.word	0xffffffff


	//   ....[118]....
        /*2214*/ 	.word	0xffffffff


	//   ....[119]....
        /*2218*/ 	.word	0xffffffff


	//   ....[120]....
        /*221c*/ 	.word	0xffffffff


	//   ....[121]....
        /*2220*/ 	.word	0xffffffff


	//   ....[122]....
        /*2224*/ 	.word	0xffffffff


	//   ....[123]....
        /*2228*/ 	.word	0xffffffff


	//   ....[124]....
        /*222c*/ 	.word	0xffffffff


	//   ....[125]....
        /*2230*/ 	.word	0xffffffff


	//   ....[126]....
        /*2234*/ 	.word	0xffffffff


	//   ....[127]....
        /*2238*/ 	.word	0xffffffff


	//   ....[128]....
        /*223c*/ 	.word	0xffffffff


	//   ....[129]....
        /*2240*/ 	.word	0xffffffff


	//   ....[130]....
        /*2244*/ 	.word	0xffffffff


	//   ....[131]....
        /*2248*/ 	.word	0xffffffff


	//   ....[132]....
        /*224c*/ 	.word	0xffffffff


	//   ....[133]....
        /*2250*/ 	.word	0xffffffff


	//   ....[134]....
        /*2254*/ 	.word	0xffffffff


	//   ....[135]....
        /*2258*/ 	.word	0xffffffff


	//   ....[136]....
        /*225c*/ 	.word	0xffffffff


	//   ....[137]....
        /*2260*/ 	.word	0xffffffff


	//   ....[138]....
        /*2264*/ 	.word	0xffffffff


	//   ....[139]....
        /*2268*/ 	.word	0xffffffff


	//   ....[140]....
        /*226c*/ 	.word	0xffffffff


	//   ....[141]....
        /*2270*/ 	.word	0xffffffff


	//   ....[142]....
        /*2274*/ 	.word	0xffffffff


	//   ....[143]....
        /*2278*/ 	.word	0xffffffff


	//   ....[144]....
        /*227c*/ 	.word	0xffffffff


	//   ....[145]....
        /*2280*/ 	.word	0xffffffff


	//   ....[146]....
        /*2284*/ 	.word	0xffffffff


	//   ....[147]....
        /*2288*/ 	.word	0xffffffff


	//   ....[148]....
        /*228c*/ 	.word	0xffffffff


	//   ....[149]....
        /*2290*/ 	.word	0xffffffff


	//   ....[150]....
        /*2294*/ 	.word	0xffffffff


	//   ....[151]....
        /*2298*/ 	.word	0xffffffff


	//   ....[152]....
        /*229c*/ 	.word	0xffffffff


	//   ....[153]....
        /*22a0*/ 	.word	0xffffffff


	//   ....[154]....
        /*22a4*/ 	.word	0xffffffff


	//   ....[155]....
        /*22a8*/ 	.word	0xffffffff


	//   ....[156]....
        /*22ac*/ 	.word	0xffffffff


	//   ....[157]....
        /*22b0*/ 	.word	0xffffffff


	//   ....[158]....
        /*22b4*/ 	.word	0xffffffff


	//   ....[159]....
        /*22b8*/ 	.word	0xffffffff


	//   ....[160]....
        /*22bc*/ 	.word	0xffffffff


	//   ....[161]....
        /*22c0*/ 	.word	0xffffffff


	//   ....[162]....
        /*22c4*/ 	.word	0xffffffff


	//   ....[163]....
        /*22c8*/ 	.word	0xffffffff


	//   ....[164]....
        /*22cc*/ 	.word	0xffffffff


	//   ....[165]....
        /*22d0*/ 	.word	0xffffffff


	//   ....[166]....
        /*22d4*/ 	.word	0xffffffff


	//   ....[167]....
        /*22d8*/ 	.word	0xffffffff


	//   ....[168]....
        /*22dc*/ 	.word	0xffffffff


	//   ....[169]....
        /*22e0*/ 	.word	0xffffffff


	//   ....[170]....
        /*22e4*/ 	.word	0xffffffff


	//   ....[171]....
        /*22e8*/ 	.word	0xffffffff


	//   ....[172]....
        /*22ec*/ 	.word	0xffffffff


	//   ....[173]....
        /*22f0*/ 	.word	0xffffffff


	//   ....[174]....
        /*22f4*/ 	.word	0xffffffff


	//   ....[175]....
        /*22f8*/ 	.word	0xffffffff


	//   ....[176]....
        /*22fc*/ 	.word	0xffffffff


	//   ....[177]....
        /*2300*/ 	.word	0xffffffff


	//   ....[178]....
        /*2304*/ 	.word	0xffffffff


	//   ....[179]....
        /*2308*/ 	.word	0xffffffff


	//   ....[180]....
        /*230c*/ 	.word	0xffffffff


	//   ....[181]....
        /*2310*/ 	.word	0xffffffff


	//   ....[182]....
        /*2314*/ 	.word	0xffffffff


	//   ....[183]....
        /*2318*/ 	.word	0xffffffff


	//   ....[184]....
        /*231c*/ 	.word	0xffffffff


	//   ....[185]....
        /*2320*/ 	.word	0xffffffff


	//   ....[186]....
        /*2324*/ 	.word	0xffffffff


	//   ....[187]....
        /*2328*/ 	.word	0xffffffff


	//   ....[188]....
        /*232c*/ 	.word	0xffffffff


	//   ....[189]....
        /*2330*/ 	.word	0xffffffff


	//   ....[190]....
        /*2334*/ 	.word	0xffffffff


	//   ....[191]....
        /*2338*/ 	.word	0xffffffff


	//   ....[192]....
        /*233c*/ 	.word	0xffffffff


	//   ....[193]....
        /*2340*/ 	.word	0xffffffff


	//   ....[194]....
        /*2344*/ 	.word	0xffffffff


	//   ....[195]....
        /*2348*/ 	.word	0xffffffff


	//   ....[196]....
        /*234c*/ 	.word	0xffffffff


	//   ....[197]....
        /*2350*/ 	.word	0xffffffff


	//   ....[198]....
        /*2354*/ 	.word	0xffffffff


	//   ....[199]....
        /*2358*/ 	.word	0xffffffff


	//   ....[200]....
        /*235c*/ 	.word	0xffffffff


	//   ....[201]....
        /*2360*/ 	.word	0xffffffff


	//   ....[202]....
        /*2364*/ 	.word	0xffffffff


	//   ....[203]....
        /*2368*/ 	.word	0xffffffff


	//   ....[204]....
        /*236c*/ 	.word	0xffffffff


	//   ....[205]....
        /*2370*/ 	.word	0xffffffff


	//   ....[206]....
        /*2374*/ 	.word	0xffffffff


	//   ....[207]....
        /*2378*/ 	.word	0xffffffff


	//   ....[208]....
        /*237c*/ 	.word	0xffffffff


	//   ....[209]....
        /*2380*/ 	.word	0xffffffff


	//   ....[210]....
        /*2384*/ 	.word	0xffffffff


	//   ....[211]....
        /*2388*/ 	.word	0xffffffff


	//   ....[212]....
        /*238c*/ 	.word	0xffffffff


	//   ....[213]....
        /*2390*/ 	.word	0xffffffff


	//   ....[214]....
        /*2394*/ 	.word	0xffffffff


	//   ....[215]....
        /*2398*/ 	.word	0xffffffff


	//   ....[216]....
        /*239c*/ 	.word	0xffffffff


	//   ....[217]....
        /*23a0*/ 	.word	0xffffffff


	//   ....[218]....
        /*23a4*/ 	.word	0xffffffff


	//   ....[219]....
        /*23a8*/ 	.word	0xffffffff


	//   ....[220]....
        /*23ac*/ 	.word	0xffffffff


	//   ....[221]....
        /*23b0*/ 	.word	0xffffffff


	//   ....[222]....
        /*23b4*/ 	.word	0xffffffff


	//   ....[223]....
        /*23b8*/ 	.word	0xffffffff


	//   ....[224]....
        /*23bc*/ 	.word	0xffffffff


	//   ....[225]....
        /*23c0*/ 	.word	0xffffffff


	//   ....[226]....
        /*23c4*/ 	.word	0xffffffff


	//   ....[227]....
        /*23c8*/ 	.word	0xffffffff


	//   ....[228]....
        /*23cc*/ 	.word	0xffffffff


	//   ....[229]....
        /*23d0*/ 	.word	0xffffffff


	//   ....[230]....
        /*23d4*/ 	.word	0xffffffff


	//   ....[231]....
        /*23d8*/ 	.word	0xffffffff


	//   ....[232]....
        /*23dc*/ 	.word	0xffffffff


	//   ....[233]....
        /*23e0*/ 	.word	0xffffffff


	//   ....[234]....
        /*23e4*/ 	.word	0xffffffff


	//   ....[235]....
        /*23e8*/ 	.word	0xffffffff


	//   ....[236]....
        /*23ec*/ 	.word	0xffffffff


	//   ....[237]....
        /*23f0*/ 	.word	0xffffffff


	//   ....[238]....
        /*23f4*/ 	.word	0xffffffff


	//   ....[239]....
        /*23f8*/ 	.word	0xffffffff


	//   ....[240]....
        /*23fc*/ 	.word	0xffffffff


	//   ....[241]....
        /*2400*/ 	.word	0xffffffff


	//   ....[242]....
        /*2404*/ 	.word	0xffffffff


	//   ....[243]....
        /*2408*/ 	.word	0xffffffff


	//   ....[244]....
        /*240c*/ 	.word	0xffffffff


	//   ....[245]....
        /*2410*/ 	.word	0xffffffff


	//   ....[246]....
        /*2414*/ 	.word	0xffffffff


	//   ....[247]....
        /*2418*/ 	.word	0xffffffff


	//   ....[248]....
        /*241c*/ 	.word	0xffffffff


	//   ....[249]....
        /*2420*/ 	.word	0xffffffff


	//   ....[250]....
        /*2424*/ 	.word	0xffffffff


	//   ....[251]....
        /*2428*/ 	.word	0xffffffff


	//   ....[252]....
        /*242c*/ 	.word	0xffffffff


	//   ....[253]....
        /*2430*/ 	.word	0xffffffff


	//   ....[254]....
        /*2434*/ 	.word	0xffffffff


	//   ....[255]....
        /*2438*/ 	.word	0xffffffff


	//   ....[0]....
        /*243c*/ 	.word	0xffffffff


	//   ....[1]....
        /*2440*/ 	.word	0xffffffff


	//   ....[2]....
        /*2444*/ 	.word	0xffffffff


	//   ....[3]....
        /*2448*/ 	.word	0xffffffff


	//   ....[4]....
        /*244c*/ 	.word	0xffffffff


	//   ....[5]....
        /*2450*/ 	.word	0xffffffff


	//   ....[6]....
        /*2454*/ 	.word	0xffffffff


	//   ....[7]....
        /*2458*/ 	.word	0xffffffff


	//   ....[8]....
        /*245c*/ 	.word	0xffffffff


	//   ....[9]....
        /*2460*/ 	.word	0xffffffff


	//   ....[10]....
        /*2464*/ 	.word	0xffffffff


	//   ....[11]....
        /*2468*/ 	.word	0xffffffff


	//   ....[12]....
        /*246c*/ 	.word	0xffffffff


	//   ....[13]....
        /*2470*/ 	.word	0xffffffff


	//   ....[14]....
        /*2474*/ 	.word	0xffffffff


	//   ....[15]....
        /*2478*/ 	.word	0xffffffff


	//   ....[16]....
        /*247c*/ 	.word	0xffffffff


	//   ....[17]....
        /*2480*/ 	.word	0xffffffff


	//   ....[18]....
        /*2484*/ 	.word	0xffffffff


	//   ....[19]....
        /*2488*/ 	.word	0xffffffff


	//   ....[20]....
        /*248c*/ 	.word	0xffffffff


	//   ....[21]....
        /*2490*/ 	.word	0xffffffff


	//   ....[22]....
        /*2494*/ 	.word	0xffffffff


	//   ....[23]....
        /*2498*/ 	.word	0xffffffff


	//   ....[24]....
        /*249c*/ 	.word	0xffffffff


	//   ....[25]....
        /*24a0*/ 	.word	0xffffffff


	//   ....[26]....
        /*24a4*/ 	.word	0xffffffff


	//   ....[27]....
        /*24a8*/ 	.word	0xffffffff


	//   ....[28]....
        /*24ac*/ 	.word	0xffffffff


	//   ....[29]....
        /*24b0*/ 	.word	0xffffffff


	//   ....[30]....
        /*24b4*/ 	.word	0xffffffff


	//   ....[31]....
        /*24b8*/ 	.word	0xffffffff


	//   ....[32]....
        /*24bc*/ 	.word	0xffffffff


	//   ....[33]....
        /*24c0*/ 	.word	0xffffffff


	//   ....[34]....
        /*24c4*/ 	.word	0xffffffff


	//   ....[35]....
        /*24c8*/ 	.word	0xffffffff


	//   ....[36]....
        /*24cc*/ 	.word	0xffffffff


	//   ....[37]....
        /*24d0*/ 	.word	0xffffffff


	//   ....[38]....
        /*24d4*/ 	.word	0xffffffff


	//   ....[39]....
        /*24d8*/ 	.word	0xffffffff


	//   ....[40]....
        /*24dc*/ 	.word	0xffffffff


	//   ....[41]....
        /*24e0*/ 	.word	0xffffffff


	//   ....[42]....
        /*24e4*/ 	.word	0xffffffff


	//   ....[43]....
        /*24e8*/ 	.word	0xffffffff


	//   ....[44]....
        /*24ec*/ 	.word	0xffffffff


	//   ....[45]....
        /*24f0*/ 	.word	0xffffffff


	//   ....[46]....
        /*24f4*/ 	.word	0xffffffff


	//   ....[47]....
        /*24f8*/ 	.word	0xffffffff


	//   ....[48]....
        /*24fc*/ 	.word	0xffffffff


	//   ....[49]....
        /*2500*/ 	.word	0xffffffff


	//   ....[50]....
        /*2504*/ 	.word	0xffffffff


	//   ....[51]....
        /*2508*/ 	.word	0xffffffff


	//   ....[52]....
        /*250c*/ 	.word	0xffffffff


	//   ....[53]....
        /*2510*/ 	.word	0xffffffff


	//   ....[54]....
        /*2514*/ 	.word	0xffffffff


	//   ....[55]....
        /*2518*/ 	.word	0xffffffff


	//   ....[56]....
        /*251c*/ 	.word	0xffffffff


	//   ....[57]....
        /*2520*/ 	.word	0xffffffff


	//   ....[58]....
        /*2524*/ 	.word	0xffffffff


	//   ....[59]....
        /*2528*/ 	.word	0xffffffff


	//   ....[60]....
        /*252c*/ 	.word	0xffffffff


	//   ....[61]....
        /*2530*/ 	.word	0xffffffff


	//   ....[62]....
        /*2534*/ 	.word	0xffffffff


	//   ....[63]....
        /*2538*/ 	.word	0xffffffff


	//   ....[64]....
        /*253c*/ 	.word	0xffffffff


	//   ....[65]....
        /*2540*/ 	.word	0xffffffff


	//   ....[66]....
        /*2544*/ 	.word	0xffffffff


	//   ....[67]....
        /*2548*/ 	.word	0xffffffff


	//   ....[68]....
        /*254c*/ 	.word	0xffffffff


	//   ....[69]....
        /*2550*/ 	.word	0xffffffff


	//   ....[70]....
        /*2554*/ 	.word	0xffffffff


	//   ....[71]....
        /*2558*/ 	.word	0xffffffff


	//   ....[72]....
        /*255c*/ 	.word	0xffffffff


	//   ....[73]....
        /*2560*/ 	.word	0xffffffff


	//   ....[74]....
        /*2564*/ 	.word	0xffffffff


	//   ....[75]....
        /*2568*/ 	.word	0xffffffff


	//   ....[76]....
        /*256c*/ 	.word	0xffffffff


	//   ....[77]....
        /*2570*/ 	.word	0xffffffff


	//   ....[78]....
        /*2574*/ 	.word	0xffffffff


	//   ....[79]....
        /*2578*/ 	.word	0xffffffff


	//   ....[80]....
        /*257c*/ 	.word	0xffffffff


	//   ....[81]....
        /*2580*/ 	.word	0xffffffff


	//   ....[82]....
        /*2584*/ 	.word	0xffffffff


	//   ....[83]....
        /*2588*/ 	.word	0xffffffff


	//   ....[84]....
        /*258c*/ 	.word	0xffffffff


	//   ....[85]....
        /*2590*/ 	.word	0xffffffff


	//   ....[86]....
        /*2594*/ 	.word	0xffffffff


	//   ....[87]....
        /*2598*/ 	.word	0xffffffff


	//   ....[88]....
        /*259c*/ 	.word	0xffffffff


	//   ....[89]....
        /*25a0*/ 	.word	0xffffffff


	//   ....[90]....
        /*25a4*/ 	.word	0xffffffff


	//   ....[91]....
        /*25a8*/ 	.word	0xffffffff


	//   ....[92]....
        /*25ac*/ 	.word	0xffffffff


	//   ....[93]....
        /*25b0*/ 	.word	0xffffffff


	//   ....[94]....
        /*25b4*/ 	.word	0xffffffff


	//   ....[95]....
        /*25b8*/ 	.word	0xffffffff


	//   ....[96]....
        /*25bc*/ 	.word	0xffffffff


	//   ....[97]....
        /*25c0*/ 	.word	0xffffffff


	//   ....[98]....
        /*25c4*/ 	.word	0xffffffff


	//   ....[99]....
        /*25c8*/ 	.word	0xffffffff


	//   ....[100]....
        /*25cc*/ 	.word	0xffffffff


	//   ....[101]....
        /*25d0*/ 	.word	0xffffffff


	//   ....[102]....
        /*25d4*/ 	.word	0xffffffff


	//   ....[103]....
        /*25d8*/ 	.word	0xffffffff


	//   ....[104]....
        /*25dc*/ 	.word	0xffffffff


	//   ....[105]....
        /*25e0*/ 	.word	0xffffffff


	//   ....[106]....
        /*25e4*/ 	.word	0xffffffff


	//   ....[107]....
        /*25e8*/ 	.word	0xffffffff


	//   ....[108]....
        /*25ec*/ 	.word	0xffffffff


	//   ....[109]....
        /*25f0*/ 	.word	0xffffffff


	//   ....[110]....
        /*25f4*/ 	.word	0xffffffff


	//   ....[111]....
        /*25f8*/ 	.word	0xffffffff


	//   ....[112]....
        /*25fc*/ 	.word	0xffffffff


	//   ....[113]....
        /*2600*/ 	.word	0xffffffff


	//   ....[114]....
        /*2604*/ 	.word	0xffffffff


	//   ....[115]....
        /*2608*/ 	.word	0xffffffff


	//   ....[116]....
        /*260c*/ 	.word	0xffffffff


	//   ....[117]....
        /*2610*/ 	.word	0xffffffff


	//   ....[118]....
        /*2614*/ 	.word	0xffffffff


	//   ....[119]....
        /*2618*/ 	.word	0xffffffff


	//   ....[120]....
        /*261c*/ 	.word	0xffffffff


	//   ....[121]....
        /*2620*/ 	.word	0xffffffff


	//   ....[122]....
        /*2624*/ 	.word	0xffffffff


	//   ....[123]....
        /*2628*/ 	.word	0xffffffff


	//   ....[124]....
        /*262c*/ 	.word	0xffffffff


	//   ....[125]....
        /*2630*/ 	.word	0xffffffff


	//   ....[126]....
        /*2634*/ 	.word	0xffffffff


	//   ....[127]....
        /*2638*/ 	.word	0xffffffff


	//   ....[128]....
        /*263c*/ 	.word	0xffffffff


	//   ....[129]....
        /*2640*/ 	.word	0xffffffff


	//   ....[130]....
        /*2644*/ 	.word	0xffffffff


	//   ....[131]....
        /*2648*/ 	.word	0xffffffff


	//   ....[132]....
        /*264c*/ 	.word	0xffffffff


	//   ....[133]....
        /*2650*/ 	.word	0xffffffff


	//   ....[134]....
        /*2654*/ 	.word	0xffffffff


	//   ....[135]....
        /*2658*/ 	.word	0xffffffff


	//   ....[136]....
        /*265c*/ 	.word	0xffffffff


	//   ....[137]....
        /*2660*/ 	.word	0xffffffff


	//   ....[138]....
        /*2664*/ 	.word	0xffffffff


	//   ....[139]....
        /*2668*/ 	.word	0xffffffff


	//   ....[140]....
        /*266c*/ 	.word	0xffffffff


	//   ....[141]....
        /*2670*/ 	.word	0xffffffff


	//   ....[142]....
        /*2674*/ 	.word	0xffffffff


	//   ....[143]....
        /*2678*/ 	.word	0xffffffff


	//   ....[144]....
        /*267c*/ 	.word	0xffffffff


	//   ....[145]....
        /*2680*/ 	.word	0xffffffff


	//   ....[146]....
        /*2684*/ 	.word	0xffffffff


	//   ....[147]....
        /*2688*/ 	.word	0xffffffff


	//   ....[148]....
        /*268c*/ 	.word	0xffffffff


	//   ....[149]....
        /*2690*/ 	.word	0xffffffff


	//   ....[150]....
        /*2694*/ 	.word	0xffffffff


	//   ....[151]....
        /*2698*/ 	.word	0xffffffff


	//   ....[152]....
        /*269c*/ 	.word	0xffffffff


	//   ....[153]....
        /*26a0*/ 	.word	0xffffffff


	//   ....[154]....
        /*26a4*/ 	.word	0xffffffff


	//   ....[155]....
        /*26a8*/ 	.word	0xffffffff


	//   ....[156]....
        /*26ac*/ 	.word	0xffffffff


	//   ....[157]....
        /*26b0*/ 	.word	0xffffffff


	//   ....[158]....
        /*26b4*/ 	.word	0xffffffff


	//   ....[159]....
        /*26b8*/ 	.word	0xffffffff


	//   ....[160]....
        /*26bc*/ 	.word	0xffffffff


	//   ....[161]....
        /*26c0*/ 	.word	0xffffffff


	//   ....[162]....
        /*26c4*/ 	.word	0xffffffff


	//   ....[163]....
        /*26c8*/ 	.word	0xffffffff


	//   ....[164]....
        /*26cc*/ 	.word	0xffffffff


	//   ....[165]....
        /*26d0*/ 	.word	0xffffffff


	//   ....[166]....
        /*26d4*/ 	.word	0xffffffff


	//   ....[167]....
        /*26d8*/ 	.word	0xffffffff


	//   ....[168]....
        /*26dc*/ 	.word	0xffffffff


	//   ....[169]....
        /*26e0*/ 	.word	0xffffffff


	//   ....[170]....
        /*26e4*/ 	.word	0xffffffff


	//   ....[171]....
        /*26e8*/ 	.word	0xffffffff


	//   ....[172]....
        /*26ec*/ 	.word	0xffffffff


	//   ....[173]....
        /*26f0*/ 	.word	0xffffffff


	//   ....[174]....
        /*26f4*/ 	.word	0xffffffff


	//   ....[175]....
        /*26f8*/ 	.word	0xffffffff


	//   ....[176]....
        /*26fc*/ 	.word	0xffffffff


	//   ....[177]....
        /*2700*/ 	.word	0xffffffff


	//   ....[178]....
        /*2704*/ 	.word	0xffffffff


	//   ....[179]....
        /*2708*/ 	.word	0xffffffff


	//   ....[180]....
        /*270c*/ 	.word	0xffffffff


	//   ....[181]....
        /*2710*/ 	.word	0xffffffff


	//   ....[182]....
        /*2714*/ 	.word	0xffffffff


	//   ....[183]....
        /*2718*/ 	.word	0xffffffff


	//   ....[184]....
        /*271c*/ 	.word	0xffffffff


	//   ....[185]....
        /*2720*/ 	.word	0xffffffff


	//   ....[186]....
        /*2724*/ 	.word	0xffffffff


	//   ....[187]....
        /*2728*/ 	.word	0xffffffff


	//   ....[188]....
        /*272c*/ 	.word	0xffffffff


	//   ....[189]....
        /*2730*/ 	.word	0xffffffff


	//   ....[190]....
        /*2734*/ 	.word	0xffffffff


	//   ....[191]....
        /*2738*/ 	.word	0xffffffff


	//   ....[192]....
        /*273c*/ 	.word	0xffffffff


	//   ....[193]....
        /*2740*/ 	.word	0xffffffff


	//   ....[194]....
        /*2744*/ 	.word	0xffffffff


	//   ....[195]....
        /*2748*/ 	.word	0xffffffff


	//   ....[196]....
        /*274c*/ 	.word	0xffffffff


	//   ....[197]....
        /*2750*/ 	.word	0xffffffff


	//   ....[198]....
        /*2754*/ 	.word	0xffffffff


	//   ....[199]....
        /*2758*/ 	.word	0xffffffff


	//   ....[200]....
        /*275c*/ 	.word	0xffffffff


	//   ....[201]....
        /*2760*/ 	.word	0xffffffff


	//   ....[202]....
        /*2764*/ 	.word	0xffffffff


	//   ....[203]....
        /*2768*/ 	.word	0xffffffff


	//   ....[204]....
        /*276c*/ 	.word	0xffffffff


	//   ....[205]....
        /*2770*/ 	.word	0xffffffff


	//   ....[206]....
        /*2774*/ 	.word	0xffffffff


	//   ....[207]....
        /*2778*/ 	.word	0xffffffff


	//   ....[208]....
        /*277c*/ 	.word	0xffffffff


	//   ....[209]....
        /*2780*/ 	.word	0xffffffff


	//   ....[210]....
        /*2784*/ 	.word	0xffffffff


	//   ....[211]....
        /*2788*/ 	.word	0xffffffff


	//   ....[212]....
        /*278c*/ 	.word	0xffffffff


	//   ....[213]....
        /*2790*/ 	.word	0xffffffff


	//   ....[214]....
        /*2794*/ 	.word	0xffffffff


	//   ....[215]....
        /*2798*/ 	.word	0xffffffff


	//   ....[216]....
        /*279c*/ 	.word	0xffffffff


	//   ....[217]....
        /*27a0*/ 	.word	0xffffffff


	//   ....[218]....
        /*27a4*/ 	.word	0xffffffff


	//   ....[219]....
        /*27a8*/ 	.word	0xffffffff


	//   ....[220]....
        /*27ac*/ 	.word	0xffffffff


	//   ....[221]....
        /*27b0*/ 	.word	0xffffffff


	//   ....[222]....
        /*27b4*/ 	.word	0xffffffff


	//   ....[223]....
        /*27b8*/ 	.word	0xffffffff


	//   ....[224]....
        /*27bc*/ 	.word	0xffffffff


	//   ....[225]....
        /*27c0*/ 	.word	0xffffffff


	//   ....[226]....
        /*27c4*/ 	.word	0xffffffff


	//   ....[227]....
        /*27c8*/ 	.word	0xffffffff


	//   ....[228]....
        /*27cc*/ 	.word	0xffffffff


	//   ....[229]....
        /*27d0*/ 	.word	0xffffffff


	//   ....[230]....
        /*27d4*/ 	.word	0xffffffff


	//   ....[231]....
        /*27d8*/ 	.word	0xffffffff


	//   ....[232]....
        /*27dc*/ 	.word	0xffffffff


	//   ....[233]....
        /*27e0*/ 	.word	0xffffffff


	//   ....[234]....
        /*27e4*/ 	.word	0xffffffff


	//   ....[235]....
        /*27e8*/ 	.word	0xffffffff


	//   ....[236]....
        /*27ec*/ 	.word	0xffffffff


	//   ....[237]....
        /*27f0*/ 	.word	0xffffffff


	//   ....[238]....
        /*27f4*/ 	.word	0xffffffff


	//   ....[239]....
        /*27f8*/ 	.word	0xffffffff


	//   ....[240]....
        /*27fc*/ 	.word	0xffffffff


	//   ....[241]....
        /*2800*/ 	.word	0xffffffff


	//   ....[242]....
        /*2804*/ 	.word	0xffffffff


	//   ....[243]....
        /*2808*/ 	.word	0xffffffff


	//   ....[244]....
        /*280c*/ 	.word	0xffffffff


	//   ....[245]....
        /*2810*/ 	.word	0xffffffff


	//   ....[246]....
        /*2814*/ 	.word	0xffffffff


	//   ....[247]....
        /*2818*/ 	.word	0xffffffff


	//   ....[248]....
        /*281c*/ 	.word	0xffffffff


	//   ....[249]....
        /*2820*/ 	.word	0xffffffff


	//   ....[250]....
        /*2824*/ 	.word	0xffffffff


	//   ....[251]....
        /*2828*/ 	.word	0xffffffff


	//   ....[252]....
        /*282c*/ 	.word	0xffffffff


	//   ....[253]....
        /*2830*/ 	.word	0xffffffff


	//   ....[254]....
        /*2834*/ 	.word	0xffffffff


	//   ....[255]....
        /*2838*/ 	.word	0xffffffff


	//   ....[0]....
        /*283c*/ 	.word	0xffffffff


	//   ....[1]....
        /*2840*/ 	.word	0xffffffff


	//   ....[2]....
        /*2844*/ 	.word	0xffffffff


	//   ....[3]....
        /*2848*/ 	.word	0xffffffff


	//   ....[4]....
        /*284c*/ 	.word	0xffffffff


	//   ....[5]....
        /*2850*/ 	.word	0xffffffff


	//   ....[6]....
        /*2854*/ 	.word	0xffffffff


	//   ....[7]....
        /*2858*/ 	.word	0xffffffff


	//   ....[8]....
        /*285c*/ 	.word	0xffffffff


	//   ....[9]....
        /*2860*/ 	.word	0xffffffff


	//   ....[10]....
        /*2864*/ 	.word	0xffffffff


	//   ....[11]....
        /*2868*/ 	.word	0xffffffff


	//   ....[12]....
        /*286c*/ 	.word	0xffffffff


	//   ....[13]....
        /*2870*/ 	.word	0xffffffff


	//   ....[14]....
        /*2874*/ 	.word	0xffffffff


	//   ....[15]....
        /*2878*/ 	.word	0xffffffff


	//   ....[16]....
        /*287c*/ 	.word	0xffffffff


	//   ....[17]....
        /*2880*/ 	.word	0xffffffff


	//   ....[18]....
        /*2884*/ 	.word	0xffffffff


	//   ....[19]....
        /*2888*/ 	.word	0xffffffff


	//   ....[20]....
        /*288c*/ 	.word	0xffffffff


	//   ....[21]....
        /*2890*/ 	.word	0xffffffff


	//   ....[22]....
        /*2894*/ 	.word	0xffffffff


	//   ....[23]....
        /*2898*/ 	.word	0xffffffff


	//   ....[24]....
        /*289c*/ 	.word	0xffffffff


	//   ....[25]....
        /*28a0*/ 	.word	0xffffffff


	//   ....[26]....
        /*28a4*/ 	.word	0xffffffff


	//   ....[27]....
        /*28a8*/ 	.word	0xffffffff


	//   ....[28]....
        /*28ac*/ 	.word	0xffffffff


	//   ....[29]....
        /*28b0*/ 	.word	0xffffffff


	//   ....[30]....
        /*28b4*/ 	.word	0xffffffff


	//   ....[31]....
        /*28b8*/ 	.word	0xffffffff


	//   ....[32]....
        /*28bc*/ 	.word	0xffffffff


	//   ....[33]....
        /*28c0*/ 	.word	0xffffffff


	//   ....[34]....
        /*28c4*/ 	.word	0xffffffff


	//   ....[35]....
        /*28c8*/ 	.word	0xffffffff


	//   ....[36]....
        /*28cc*/ 	.word	0xffffffff


	//   ....[37]....
        /*28d0*/ 	.word	0xffffffff


	//   ....[38]....
        /*28d4*/ 	.word	0xffffffff


	//   ....[39]....
        /*28d8*/ 	.word	0xffffffff


	//   ....[40]....
        /*28dc*/ 	.word	0xffffffff


	//   ....[41]....
        /*28e0*/ 	.word	0xffffffff


	//   ....[42]....
        /*28e4*/ 	.word	0xffffffff


	//   ....[43]....
        /*28e8*/ 	.word	0xffffffff


	//   ....[44]....
        /*28ec*/ 	.word	0xffffffff


	//   ....[45]....
        /*28f0*/ 	.word	0xffffffff


	//   ....[46]....
        /*28f4*/ 	.word	0xffffffff


	//   ....[47]....
        /*28f8*/ 	.word	0xffffffff


	//   ....[48]....
        /*28fc*/ 	.word	0xffffffff


	//   ....[49]....
        /*2900*/ 	.word	0xffffffff


	//   ....[50]....
        /*2904*/ 	.word	0xffffffff


	//   ....[51]....
        /*2908*/ 	.word	0xffffffff


	//   ....[52]....
        /*290c*/ 	.word	0xffffffff


	//   ....[53]....
        /*2910*/ 	.word	0xffffffff


	//   ....[54]....
        /*2914*/ 	.word	0xffffffff


	//   ....[55]....
        /*2918*/ 	.word	0xffffffff


	//   ....[56]....
        /*291c*/ 	.word	0xffffffff


	//   ....[57]....
        /*2920*/ 	.word	0xffffffff


	//   ....[58]....
        /*2924*/ 	.word	0xffffffff


	//   ....[59]....
        /*2928*/ 	.word	0xffffffff


	//   ....[60]....
        /*292c*/ 	.word	0xffffffff


	//   ....[61]....
        /*2930*/ 	.word	0xffffffff


	//   ....[62]....
        /*2934*/ 	.word	0xffffffff


	//   ....[63]....
        /*2938*/ 	.word	0xffffffff


	//   ....[64]....
        /*293c*/ 	.word	0xffffffff


	//   ....[65]....
        /*2940*/ 	.word	0xffffffff


	//   ....[66]....
        /*2944*/ 	.word	0xffffffff


	//   ....[67]....
        /*2948*/ 	.word	0xffffffff


	//   ....[68]....
        /*294c*/ 	.word	0xffffffff


	//   ....[69]....
        /*2950*/ 	.word	0xffffffff


	//   ....[70]....
        /*2954*/ 	.word	0xffffffff


	//   ....[71]....
        /*2958*/ 	.word	0xffffffff


	//   ....[72]....
        /*295c*/ 	.word	0xffffffff


	//   ....[73]....
        /*2960*/ 	.word	0xffffffff


	//   ....[74]....
        /*2964*/ 	.word	0xffffffff


	//   ....[75]....
        /*2968*/ 	.word	0xffffffff


	//   ....[76]....
        /*296c*/ 	.word	0xffffffff


	//   ....[77]....
        /*2970*/ 	.word	0xffffffff


	//   ....[78]....
        /*2974*/ 	.word	0xffffffff


	//   ....[79]....
        /*2978*/ 	.word	0xffffffff


	//   ....[80]....
        /*297c*/ 	.word	0xffffffff


	//   ....[81]....
        /*2980*/ 	.word	0xffffffff


	//   ....[82]....
        /*2984*/ 	.word	0xffffffff


	//   ....[83]....
        /*2988*/ 	.word	0xffffffff


	//   ....[84]....
        /*298c*/ 	.word	0xffffffff


	//   ....[85]....
        /*2990*/ 	.word	0xffffffff


	//   ....[86]....
        /*2994*/ 	.word	0xffffffff


	//   ....[87]....
        /*2998*/ 	.word	0xffffffff


	//   ....[88]....
        /*299c*/ 	.word	0xffffffff


	//   ....[89]....
        /*29a0*/ 	.word	0xffffffff


	//   ....[90]....
        /*29a4*/ 	.word	0xffffffff


	//   ....[91]....
        /*29a8*/ 	.word	0xffffffff


	//   ....[92]....
        /*29ac*/ 	.word	0xffffffff


	//   ....[93]....
        /*29b0*/ 	.word	0xffffffff


	//   ....[94]....
        /*29b4*/ 	.word	0xffffffff


	//   ....[95]....
        /*29b8*/ 	.word	0xffffffff


	//   ....[96]....
        /*29bc*/ 	.word	0xffffffff


	//   ....[97]....
        /*29c0*/ 	.word	0xffffffff


	//   ....[98]....
        /*29c4*/ 	.word	0xffffffff


	//   ....[99]....
        /*29c8*/ 	.word	0xffffffff


	//   ....[100]....
        /*29cc*/ 	.word	0xffffffff


	//   ....[101]....
        /*29d0*/ 	.word	0xffffffff


	//   ....[102]....
        /*29d4*/ 	.word	0xffffffff


	//   ....[103]....
        /*29d8*/ 	.word	0xffffffff


	//   ....[104]....
        /*29dc*/ 	.word	0xffffffff


	//   ....[105]....
        /*29e0*/ 	.word	0xffffffff


	//   ....[106]....
        /*29e4*/ 	.word	0xffffffff


	//   ....[107]....
        /*29e8*/ 	.word	0xffffffff


	//   ....[108]....
        /*29ec*/ 	.word	0xffffffff


	//   ....[109]....
        /*29f0*/ 	.word	0xffffffff


	//   ....[110]....
        /*29f4*/ 	.word	0xffffffff


	//   ....[111]....
        /*29f8*/ 	.word	0xffffffff


	//   ....[112]....
        /*29fc*/ 	.word	0xffffffff


	//   ....[113]....
        /*2a00*/ 	.word	0xffffffff


	//   ....[114]....
        /*2a04*/ 	.word	0xffffffff


	//   ....[115]....
        /*2a08*/ 	.word	0xffffffff


	//   ....[116]....
        /*2a0c*/ 	.word	0xffffffff


	//   ....[117]....
        /*2a10*/ 	.word	0xffffffff


	//   ....[118]....
        /*2a14*/ 	.word	0xffffffff


	//   ....[119]....
        /*2a18*/ 	.word	0xffffffff


	//   ....[120]....
        /*2a1c*/ 	.word	0xffffffff


	//   ....[121]....
        /*2a20*/ 	.word	0xffffffff


	//   ....[122]....
        /*2a24*/ 	.word	0xffffffff


	//   ....[123]....
        /*2a28*/ 	.word	0xffffffff


	//   ....[124]....
        /*2a2c*/ 	.word	0xffffffff


	//   ....[125]....
        /*2a30*/ 	.word	0xffffffff


	//   ....[126]....
        /*2a34*/ 	.word	0xffffffff


	//   ....[127]....
        /*2a38*/ 	.word	0xffffffff


	//   ....[128]....
        /*2a3c*/ 	.word	0xffffffff


	//   ....[129]....
        /*2a40*/ 	.word	0xffffffff


	//   ....[130]....
        /*2a44*/ 	.word	0xffffffff


	//   ....[131]....
        /*2a48*/ 	.word	0xffffffff


	//   ....[132]....
        /*2a4c*/ 	.word	0xffffffff


	//   ....[133]....
        /*2a50*/ 	.word	0xffffffff


	//   ....[134]....
        /*2a54*/ 	.word	0xffffffff


	//   ....[135]....
        /*2a58*/ 	.word	0xffffffff


	//   ....[136]....
        /*2a5c*/ 	.word	0xffffffff


	//   ....[137]....
        /*2a60*/ 	.word	0xffffffff


	//   ....[138]....
        /*2a64*/ 	.word	0xffffffff


	//   ....[139]....
        /*2a68*/ 	.word	0xffffffff


	//   ....[140]....
        /*2a6c*/ 	.word	0xffffffff


	//   ....[141]....
        /*2a70*/ 	.word	0xffffffff


	//   ....[142]....
        /*2a74*/ 	.word	0xffffffff


	//   ....[143]....
        /*2a78*/ 	.word	0xffffffff


	//   ....[144]....
        /*2a7c*/ 	.word	0xffffffff


	//   ....[145]....
        /*2a80*/ 	.word	0xffffffff


	//   ....[146]....
        /*2a84*/ 	.word	0xffffffff


	//   ....[147]....
        /*2a88*/ 	.word	0xffffffff


	//   ....[148]....
        /*2a8c*/ 	.word	0xffffffff


	//   ....[149]....
        /*2a90*/ 	.word	0xffffffff


	//   ....[150]....
        /*2a94*/ 	.word	0xffffffff


	//   ....[151]....
        /*2a98*/ 	.word	0xffffffff


	//   ....[152]....
        /*2a9c*/ 	.word	0xffffffff


	//   ....[153]....
        /*2aa0*/ 	.word	0xffffffff


	//   ....[154]....
        /*2aa4*/ 	.word	0xffffffff


	//   ....[155]....
        /*2aa8*/ 	.word	0xffffffff


	//   ....[156]....
        /*2aac*/ 	.word	0xffffffff


	//   ....[157]....
        /*2ab0*/ 	.word	0xffffffff


	//   ....[158]....
        /*2ab4*/ 	.word	0xffffffff


	//   ....[159]....
        /*2ab8*/ 	.word	0xffffffff


	//   ....[160]....
        /*2abc*/ 	.word	0xffffffff


	//   ....[161]....
        /*2ac0*/ 	.word	0xffffffff


	//   ....[162]....
        /*2ac4*/ 	.word	0xffffffff


	//   ....[163]....
        /*2ac8*/ 	.word	0xffffffff


	//   ....[164]....
        /*2acc*/ 	.word	0xffffffff


	//   ....[165]....
        /*2ad0*/ 	.word	0xffffffff


	//   ....[166]....
        /*2ad4*/ 	.word	0xffffffff


	//   ....[167]....
        /*2ad8*/ 	.word	0xffffffff


	//   ....[168]....
        /*2adc*/ 	.word	0xffffffff


	//   ....[169]....
        /*2ae0*/ 	.word	0xffffffff


	//   ....[170]....
        /*2ae4*/ 	.word	0xffffffff


	//   ....[171]....
        /*2ae8*/ 	.word	0xffffffff


	//   ....[172]....
        /*2aec*/ 	.word	0xffffffff


	//   ....[173]....
        /*2af0*/ 	.word	0xffffffff


	//   ....[174]....
        /*2af4*/ 	.word	0xffffffff


	//   ....[175]....
        /*2af8*/ 	.word	0xffffffff


	//   ....[176]....
        /*2afc*/ 	.word	0xffffffff


	//   ....[177]....
        /*2b00*/ 	.word	0xffffffff


	//   ....[178]....
        /*2b04*/ 	.word	0xffffffff


	//   ....[179]....
        /*2b08*/ 	.word	0xffffffff


	//   ....[180]....
        /*2b0c*/ 	.word	0xffffffff


	//   ....[181]....
        /*2b10*/ 	.word	0xffffffff


	//   ....[182]....
        /*2b14*/ 	.word	0xffffffff


	//   ....[183]....
        /*2b18*/ 	.word	0xffffffff


	//   ....[184]....
        /*2b1c*/ 	.word	0xffffffff


	//   ....[185]....
        /*2b20*/ 	.word	0xffffffff


	//   ....[186]....
        /*2b24*/ 	.word	0xffffffff


	//   ....[187]....
        /*2b28*/ 	.word	0xffffffff


	//   ....[188]....
        /*2b2c*/ 	.word	0xffffffff


	//   ....[189]....
        /*2b30*/ 	.word	0xffffffff


	//   ....[190]....
        /*2b34*/ 	.word	0xffffffff


	//   ....[191]....
        /*2b38*/ 	.word	0xffffffff


	//   ....[192]....
        /*2b3c*/ 	.word	0xffffffff


	//   ....[193]....
        /*2b40*/ 	.word	0xffffffff


	//   ....[194]....
        /*2b44*/ 	.word	0xffffffff


	//   ....[195]....
        /*2b48*/ 	.word	0xffffffff


	//   ....[196]....
        /*2b4c*/ 	.word	0xffffffff


	//   ....[197]....
        /*2b50*/ 	.word	0xffffffff


	//   ....[198]....
        /*2b54*/ 	.word	0xffffffff


	//   ....[199]....
        /*2b58*/ 	.word	0xffffffff


	//   ....[200]....
        /*2b5c*/ 	.word	0xffffffff


	//   ....[201]....
        /*2b60*/ 	.word	0xffffffff


	//   ....[202]....
        /*2b64*/ 	.word	0xffffffff


	//   ....[203]....
        /*2b68*/ 	.word	0xffffffff


	//   ....[204]....
        /*2b6c*/ 	.word	0xffffffff


	//   ....[205]....
        /*2b70*/ 	.word	0xffffffff


	//   ....[206]....
        /*2b74*/ 	.word	0xffffffff


	//   ....[207]....
        /*2b78*/ 	.word	0xffffffff


	//   ....[208]....
        /*2b7c*/ 	.word	0xffffffff


	//   ....[209]....
        /*2b80*/ 	.word	0xffffffff


	//   ....[210]....
        /*2b84*/ 	.word	0xffffffff


	//   ....[211]....
        /*2b88*/ 	.word	0xffffffff


	//   ....[212]....
        /*2b8c*/ 	.word	0xffffffff


	//   ....[213]....
        /*2b90*/ 	.word	0xffffffff


	//   ....[214]....
        /*2b94*/ 	.word	0xffffffff


	//   ....[215]....
        /*2b98*/ 	.word	0xffffffff


	//   ....[216]....
        /*2b9c*/ 	.word	0xffffffff


	//   ....[217]....
        /*2ba0*/ 	.word	0xffffffff


	//   ....[218]....
        /*2ba4*/ 	.word	0xffffffff


	//   ....[219]....
        /*2ba8*/ 	.word	0xffffffff


	//   ....[220]....
        /*2bac*/ 	.word	0xffffffff


	//   ....[221]....
        /*2bb0*/ 	.word	0xffffffff


	//   ....[222]....
        /*2bb4*/ 	.word	0xffffffff


	//   ....[223]....
        /*2bb8*/ 	.word	0xffffffff


	//   ....[224]....
        /*2bbc*/ 	.word	0xffffffff


	//   ....[225]....
        /*2bc0*/ 	.word	0xffffffff


	//   ....[226]....
        /*2bc4*/ 	.word	0xffffffff


	//   ....[227]....
        /*2bc8*/ 	.word	0xffffffff


	//   ....[228]....
        /*2bcc*/ 	.word	0xffffffff


	//   ....[229]....
        /*2bd0*/ 	.word	0xffffffff


	//   ....[230]....
        /*2bd4*/ 	.word	0xffffffff


	//   ....[231]....
        /*2bd8*/ 	.word	0xffffffff


	//   ....[232]....
        /*2bdc*/ 	.word	0xffffffff


	//   ....[233]....
        /*2be0*/ 	.word	0xffffffff


	//   ....[234]....
        /*2be4*/ 	.word	0xffffffff


	//   ....[235]....
        /*2be8*/ 	.word	0xffffffff


	//   ....[236]....
        /*2bec*/ 	.word	0xffffffff


	//   ....[237]....
        /*2bf0*/ 	.word	0xffffffff


	//   ....[238]....
        /*2bf4*/ 	.word	0xffffffff


	//   ....[239]....
        /*2bf8*/ 	.word	0xffffffff


	//   ....[240]....
        /*2bfc*/ 	.word	0xffffffff


	//   ....[241]....
        /*2c00*/ 	.word	0xffffffff


	//   ....[242]....
        /*2c04*/ 	.word	0xffffffff


	//   ....[243]....
        /*2c08*/ 	.word	0xffffffff


	//   ....[244]....
        /*2c0c*/ 	.word	0xffffffff


	//   ....[245]....
        /*2c10*/ 	.word	0xffffffff


	//   ....[246]....
        /*2c14*/ 	.word	0xffffffff


	//   ....[247]....
        /*2c18*/ 	.word	0xffffffff


	//   ....[248]....
        /*2c1c*/ 	.word	0xffffffff


	//   ....[249]....
        /*2c20*/ 	.word	0xffffffff


	//   ....[250]....
        /*2c24*/ 	.word	0xffffffff


	//   ....[251]....
        /*2c28*/ 	.word	0xffffffff


	//   ....[252]....
        /*2c2c*/ 	.word	0xffffffff


	//   ....[253]....
        /*2c30*/ 	.word	0xffffffff


	//   ....[254]....
        /*2c34*/ 	.word	0xffffffff


	//   ....[255]....
        /*2c38*/ 	.word	0xffffffff


	//   ....[0]....
        /*2c3c*/ 	.word	0xffffffff


	//   ....[1]....
        /*2c40*/ 	.word	0xffffffff


	//   ....[2]....
        /*2c44*/ 	.word	0xffffffff


	//   ....[3]....
        /*2c48*/ 	.word	0xffffffff


	//   ....[4]....
        /*2c4c*/ 	.word	0xffffffff


	//   ....[5]....
        /*2c50*/ 	.word	0xffffffff


	//   ....[6]....
        /*2c54*/ 	.word	0xffffffff


	//   ....[7]....
        /*2c58*/ 	.word	0xffffffff


	//   ....[8]....
        /*2c5c*/ 	.word	0xffffffff


	//   ....[9]....
        /*2c60*/ 	.word	0xffffffff


	//   ....[10]....
        /*2c64*/ 	.word	0xffffffff


	//   ....[11]....
        /*2c68*/ 	.word	0xffffffff


	//   ....[12]....
        /*2c6c*/ 	.word	0xffffffff


	//   ....[13]....
        /*2c70*/ 	.word	0xffffffff


	//   ....[14]....
        /*2c74*/ 	.word	0xffffffff


	//   ....[15]....
        /*2c78*/ 	.word	0xffffffff


	//   ....[16]....
        /*2c7c*/ 	.word	0xffffffff


	//   ....[17]....
        /*2c80*/ 	.word	0xffffffff


	//   ....[18]....
        /*2c84*/ 	.word	0xffffffff


	//   ....[19]....
        /*2c88*/ 	.word	0xffffffff


	//   ....[20]....
        /*2c8c*/ 	.word	0xffffffff


	//   ....[21]....
        /*2c90*/ 	.word	0xffffffff


	//   ....[22]....
        /*2c94*/ 	.word	0xffffffff


	//   ....[23]....
        /*2c98*/ 	.word	0xffffffff


	//   ....[24]....
        /*2c9c*/ 	.word	0xffffffff


	//   ....[25]....
        /*2ca0*/ 	.word	0xffffffff


	//   ....[26]....
        /*2ca4*/ 	.word	0xffffffff


	//   ....[27]....
        /*2ca8*/ 	.word	0xffffffff


	//   ....[28]....
        /*2cac*/ 	.word	0xffffffff


	//   ....[29]....
        /*2cb0*/ 	.word	0xffffffff


	//   ....[30]....
        /*2cb4*/ 	.word	0xffffffff


	//   ....[31]....
        /*2cb8*/ 	.word	0xffffffff


	//   ....[32]....
        /*2cbc*/ 	.word	0xffffffff


	//   ....[33]....
        /*2cc0*/ 	.word	0xffffffff


	//   ....[34]....
        /*2cc4*/ 	.word	0xffffffff


	//   ....[35]....
        /*2cc8*/ 	.word	0xffffffff


	//   ....[36]....
        /*2ccc*/ 	.word	0xffffffff


	//   ....[37]....
        /*2cd0*/ 	.word	0xffffffff


	//   ....[38]....
        /*2cd4*/ 	.word	0xffffffff


	//   ....[39]....
        /*2cd8*/ 	.word	0xffffffff


	//   ....[40]....
        /*2cdc*/ 	.word	0xffffffff


	//   ....[41]....
        /*2ce0*/ 	.word	0xffffffff


	//   ....[42]....
        /*2ce4*/ 	.word	0xffffffff


	//   ....[43]....
        /*2ce8*/ 	.word	0xffffffff


	//   ....[44]....
        /*2cec*/ 	.word	0xffffffff


	//   ....[45]....
        /*2cf0*/ 	.word	0xffffffff


	//   ....[46]....
        /*2cf4*/ 	.word	0xffffffff


	//   ....[47]....
        /*2cf8*/ 	.word	0xffffffff


	//   ....[48]....
        /*2cfc*/ 	.word	0xffffffff


	//   ....[49]....
        /*2d00*/ 	.word	0xffffffff


	//   ....[50]....
        /*2d04*/ 	.word	0xffffffff


	//   ....[51]....
        /*2d08*/ 	.word	0xffffffff


	//   ....[52]....
        /*2d0c*/ 	.word	0xffffffff


	//   ....[53]....
        /*2d10*/ 	.word	0xffffffff


	//   ....[54]....
        /*2d14*/ 	.word	0xffffffff


	//   ....[55]....
        /*2d18*/ 	.word	0xffffffff


	//   ....[56]....
        /*2d1c*/ 	.word	0xffffffff


	//   ....[57]....
        /*2d20*/ 	.word	0xffffffff


	//   ....[58]....
        /*2d24*/ 	.word	0xffffffff


	//   ....[59]....
        /*2d28*/ 	.word	0xffffffff


	//   ....[60]....
        /*2d2c*/ 	.word	0xffffffff


	//   ....[61]....
        /*2d30*/ 	.word	0xffffffff


	//   ....[62]....
        /*2d34*/ 	.word	0xffffffff


	//   ....[63]....
        /*2d38*/ 	.word	0xffffffff


	//   ....[64]....
        /*2d3c*/ 	.word	0xffffffff


	//   ....[65]....
        /*2d40*/ 	.word	0xffffffff


	//   ....[66]....
        /*2d44*/ 	.word	0xffffffff


	//   ....[67]....
        /*2d48*/ 	.word	0xffffffff


	//   ....[68]....
        /*2d4c*/ 	.word	0xffffffff


	//   ....[69]....
        /*2d50*/ 	.word	0xffffffff


	//   ....[70]....
        /*2d54*/ 	.word	0xffffffff


	//   ....[71]....
        /*2d58*/ 	.word	0xffffffff


	//   ....[72]....
        /*2d5c*/ 	.word	0xffffffff


	//   ....[73]....
        /*2d60*/ 	.word	0xffffffff


	//   ....[74]....
        /*2d64*/ 	.word	0xffffffff


	//   ....[75]....
        /*2d68*/ 	.word	0xffffffff


	//   ....[76]....
        /*2d6c*/ 	.word	0xffffffff


	//   ....[77]....
        /*2d70*/ 	.word	0xffffffff


	//   ....[78]....
        /*2d74*/ 	.word	0xffffffff


	//   ....[79]....
        /*2d78*/ 	.word	0xffffffff


	//   ....[80]....
        /*2d7c*/ 	.word	0xffffffff


	//   ....[81]....
        /*2d80*/ 	.word	0xffffffff


	//   ....[82]....
        /*2d84*/ 	.word	0xffffffff


	//   ....[83]....
        /*2d88*/ 	.word	0xffffffff


	//   ....[84]....
        /*2d8c*/ 	.word	0xffffffff


	//   ....[85]....
        /*2d90*/ 	.word	0xffffffff


	//   ....[86]....
        /*2d94*/ 	.word	0xffffffff


	//   ....[87]....
        /*2d98*/ 	.word	0xffffffff


	//   ....[88]....
        /*2d9c*/ 	.word	0xffffffff


	//   ....[89]....
        /*2da0*/ 	.word	0xffffffff


	//   ....[90]....
        /*2da4*/ 	.word	0xffffffff


	//   ....[91]....
        /*2da8*/ 	.word	0xffffffff


	//   ....[92]....
        /*2dac*/ 	.word	0xffffffff


	//   ....[93]....
        /*2db0*/ 	.word	0xffffffff


	//   ....[94]....
        /*2db4*/ 	.word	0xffffffff


	//   ....[95]....
        /*2db8*/ 	.word	0xffffffff


	//   ....[96]....
        /*2dbc*/ 	.word	0xffffffff


	//   ....[97]....
        /*2dc0*/ 	.word	0xffffffff


	//   ....[98]....
        /*2dc4*/ 	.word	0xffffffff


	//   ....[99]....
        /*2dc8*/ 	.word	0xffffffff


	//   ....[100]....
        /*2dcc*/ 	.word	0xffffffff


	//   ....[101]....
        /*2dd0*/ 	.word	0xffffffff


	//   ....[102]....
        /*2dd4*/ 	.word	0xffffffff


	//   ....[103]....
        /*2dd8*/ 	.word	0xffffffff


	//   ....[104]....
        /*2ddc*/ 	.word	0xffffffff


	//   ....[105]....
        /*2de0*/ 	.word	0xffffffff


	//   ....[106]....
        /*2de4*/ 	.word	0xffffffff


	//   ....[107]....
        /*2de8*/ 	.word	0xffffffff


	//   ....[108]....
        /*2dec*/ 	.word	0xffffffff


	//   ....[109]....
        /*2df0*/ 	.word	0xffffffff


	//   ....[110]....
        /*2df4*/ 	.word	0xffffffff


	//   ....[111]....
        /*2df8*/ 	.word	0xffffffff


	//   ....[112]....
        /*2dfc*/ 	.word	0xffffffff


	//   ....[113]....
        /*2e00*/ 	.word	0xffffffff


	//   ....[114]....
        /*2e04*/ 	.word	0xffffffff


	//   ....[115]....
        /*2e08*/ 	.word	0xffffffff


	//   ....[116]....
        /*2e0c*/ 	.word	0xffffffff


	//   ....[117]....
        /*2e10*/ 	.word	0xffffffff


	//   ....[118]....
        /*2e14*/ 	.word	0xffffffff


	//   ....[119]....
        /*2e18*/ 	.word	0xffffffff


	//   ....[120]....
        /*2e1c*/ 	.word	0xffffffff


	//   ....[121]....
        /*2e20*/ 	.word	0xffffffff


	//   ....[122]....
        /*2e24*/ 	.word	0xffffffff


	//   ....[123]....
        /*2e28*/ 	.word	0xffffffff


	//   ....[124]....
        /*2e2c*/ 	.word	0xffffffff


	//   ....[125]....
        /*2e30*/ 	.word	0xffffffff


	//   ....[126]....
        /*2e34*/ 	.word	0xffffffff


	//   ....[127]....
        /*2e38*/ 	.word	0xffffffff


	//   ....[128]....
        /*2e3c*/ 	.word	0xffffffff


	//   ....[129]....
        /*2e40*/ 	.word	0xffffffff


	//   ....[130]....
        /*2e44*/ 	.word	0xffffffff


	//   ....[131]....
        /*2e48*/ 	.word	0xffffffff


	//   ....[132]....
        /*2e4c*/ 	.word	0xffffffff


	//   ....[133]....
        /*2e50*/ 	.word	0xffffffff


	//   ....[134]....
        /*2e54*/ 	.word	0xffffffff


	//   ....[135]....
        /*2e58*/ 	.word	0xffffffff


	//   ....[136]....
        /*2e5c*/ 	.word	0xffffffff


	//   ....[137]....
        /*2e60*/ 	.word	0xffffffff


	//   ....[138]....
        /*2e64*/ 	.word	0xffffffff


	//   ....[139]....
        /*2e68*/ 	.word	0xffffffff


	//   ....[140]....
        /*2e6c*/ 	.word	0xffffffff


	//   ....[141]....
        /*2e70*/ 	.word	0xffffffff


	//   ....[142]....
        /*2e74*/ 	.word	0xffffffff


	//   ....[143]....
        /*2e78*/ 	.word	0xffffffff


	//   ....[144]....
        /*2e7c*/ 	.word	0xffffffff


	//   ....[145]....
        /*2e80*/ 	.word	0xffffffff


	//   ....[146]....
        /*2e84*/ 	.word	0xffffffff


	//   ....[147]....
        /*2e88*/ 	.word	0xffffffff


	//   ....[148]....
        /*2e8c*/ 	.word	0xffffffff


	//   ....[149]....
        /*2e90*/ 	.word	0xffffffff


	//   ....[150]....
        /*2e94*/ 	.word	0xffffffff


	//   ....[151]....
        /*2e98*/ 	.word	0xffffffff


	//   ....[152]....
        /*2e9c*/ 	.word	0xffffffff


	//   ....[153]....
        /*2ea0*/ 	.word	0xffffffff


	//   ....[154]....
        /*2ea4*/ 	.word	0xffffffff


	//   ....[155]....
        /*2ea8*/ 	.word	0xffffffff


	//   ....[156]....
        /*2eac*/ 	.word	0xffffffff


	//   ....[157]....
        /*2eb0*/ 	.word	0xffffffff


	//   ....[158]....
        /*2eb4*/ 	.word	0xffffffff


	//   ....[159]....
        /*2eb8*/ 	.word	0xffffffff


	//   ....[160]....
        /*2ebc*/ 	.word	0xffffffff


	//   ....[161]....
        /*2ec0*/ 	.word	0xffffffff


	//   ....[162]....
        /*2ec4*/ 	.word	0xffffffff


	//   ....[163]....
        /*2ec8*/ 	.word	0xffffffff


	//   ....[164]....
        /*2ecc*/ 	.word	0xffffffff


	//   ....[165]....
        /*2ed0*/ 	.word	0xffffffff


	//   ....[166]....
        /*2ed4*/ 	.word	0xffffffff


	//   ....[167]....
        /*2ed8*/ 	.word	0xffffffff


	//   ....[168]....
        /*2edc*/ 	.word	0xffffffff


	//   ....[169]....
        /*2ee0*/ 	.word	0xffffffff


	//   ....[170]....
        /*2ee4*/ 	.word	0xffffffff


	//   ....[171]....
        /*2ee8*/ 	.word	0xffffffff


	//   ....[172]....
        /*2eec*/ 	.word	0xffffffff


	//   ....[173]....
        /*2ef0*/ 	.word	0xffffffff


	//   ....[174]....
        /*2ef4*/ 	.word	0xffffffff


	//   ....[175]....
        /*2ef8*/ 	.word	0xffffffff


	//   ....[176]....
        /*2efc*/ 	.word	0xffffffff


	//   ....[177]....
        /*2f00*/ 	.word	0xffffffff


	//   ....[178]....
        /*2f04*/ 	.word	0xffffffff


	//   ....[179]....
        /*2f08*/ 	.word	0xffffffff


	//   ....[180]....
        /*2f0c*/ 	.word	0xffffffff


	//   ....[181]....
        /*2f10*/ 	.word	0xffffffff


	//   ....[182]....
        /*2f14*/ 	.word	0xffffffff


	//   ....[183]....
        /*2f18*/ 	.word	0xffffffff


	//   ....[184]....
        /*2f1c*/ 	.word	0xffffffff


	//   ....[185]....
        /*2f20*/ 	.word	0xffffffff


	//   ....[186]....
        /*2f24*/ 	.word	0xffffffff


	//   ....[187]....
        /*2f28*/ 	.word	0xffffffff


	//   ....[188]....
        /*2f2c*/ 	.word	0xffffffff


	//   ....[189]....
        /*2f30*/ 	.word	0xffffffff


	//   ....[190]....
        /*2f34*/ 	.word	0xffffffff


	//   ....[191]....
        /*2f38*/ 	.word	0xffffffff


	//   ....[192]....
        /*2f3c*/ 	.word	0xffffffff


	//   ....[193]....
        /*2f40*/ 	.word	0xffffffff


	//   ....[194]....
        /*2f44*/ 	.word	0xffffffff


	//   ....[195]....
        /*2f48*/ 	.word	0xffffffff


	//   ....[196]....
        /*2f4c*/ 	.word	0xffffffff


	//   ....[197]....
        /*2f50*/ 	.word	0xffffffff


	//   ....[198]....
        /*2f54*/ 	.word	0xffffffff


	//   ....[199]....
        /*2f58*/ 	.word	0xffffffff


	//   ....[200]....
        /*2f5c*/ 	.word	0xffffffff


	//   ....[201]....
        /*2f60*/ 	.word	0xffffffff


	//   ....[202]....
        /*2f64*/ 	.word	0xffffffff


	//   ....[203]....
        /*2f68*/ 	.word	0xffffffff


	//   ....[204]....
        /*2f6c*/ 	.word	0xffffffff


	//   ....[205]....
        /*2f70*/ 	.word	0xffffffff


	//   ....[206]....
        /*2f74*/ 	.word	0xffffffff


	//   ....[207]....
        /*2f78*/ 	.word	0xffffffff


	//   ....[208]....
        /*2f7c*/ 	.word	0xffffffff


	//   ....[209]....
        /*2f80*/ 	.word	0xffffffff


	//   ....[210]....
        /*2f84*/ 	.word	0xffffffff


	//   ....[211]....
        /*2f88*/ 	.word	0xffffffff


	//   ....[212]....
        /*2f8c*/ 	.word	0xffffffff


	//   ....[213]....
        /*2f90*/ 	.word	0xffffffff


	//   ....[214]....
        /*2f94*/ 	.word	0xffffffff


	//   ....[215]....
        /*2f98*/ 	.word	0xffffffff


	//   ....[216]....
        /*2f9c*/ 	.word	0xffffffff


	//   ....[217]....
        /*2fa0*/ 	.word	0xffffffff


	//   ....[218]....
        /*2fa4*/ 	.word	0xffffffff


	//   ....[219]....
        /*2fa8*/ 	.word	0xffffffff


	//   ....[220]....
        /*2fac*/ 	.word	0xffffffff


	//   ....[221]....
        /*2fb0*/ 	.word	0xffffffff


	//   ....[222]....
        /*2fb4*/ 	.word	0xffffffff


	//   ....[223]....
        /*2fb8*/ 	.word	0xffffffff


	//   ....[224]....
        /*2fbc*/ 	.word	0xffffffff


	//   ....[225]....
        /*2fc0*/ 	.word	0xffffffff


	//   ....[226]....
        /*2fc4*/ 	.word	0xffffffff


	//   ....[227]....
        /*2fc8*/ 	.word	0xffffffff


	//   ....[228]....
        /*2fcc*/ 	.word	0xffffffff


	//   ....[229]....
        /*2fd0*/ 	.word	0xffffffff


	//   ....[230]....
        /*2fd4*/ 	.word	0xffffffff


	//   ....[231]....
        /*2fd8*/ 	.word	0xffffffff


	//   ....[232]....
        /*2fdc*/ 	.word	0xffffffff


	//   ....[233]....
        /*2fe0*/ 	.word	0xffffffff


	//   ....[234]....
        /*2fe4*/ 	.word	0xffffffff


	//   ....[235]....
        /*2fe8*/ 	.word	0xffffffff


	//   ....[236]....
        /*2fec*/ 	.word	0xffffffff


	//   ....[237]....
        /*2ff0*/ 	.word	0xffffffff


	//   ....[238]....
        /*2ff4*/ 	.word	0xffffffff


	//   ....[239]....
        /*2ff8*/ 	.word	0xffffffff


	//   ....[240]....
        /*2ffc*/ 	.word	0xffffffff


	//   ....[241]....
        /*3000*/ 	.word	0xffffffff


	//   ....[242]....
        /*3004*/ 	.word	0xffffffff


	//   ....[243]....
        /*3008*/ 	.word	0xffffffff


	//   ....[244]....
        /*300c*/ 	.word	0xffffffff


	//   ....[245]....
        /*3010*/ 	.word	0xffffffff


	//   ....[246]....
        /*3014*/ 	.word	0xffffffff


	//   ....[247]....
        /*3018*/ 	.word	0xffffffff


	//   ....[248]....
        /*301c*/ 	.word	0xffffffff


	//   ....[249]....
        /*3020*/ 	.word	0xffffffff


	//   ....[250]....
        /*3024*/ 	.word	0xffffffff


	//   ....[251]....
        /*3028*/ 	.word	0xffffffff


	//   ....[252]....
        /*302c*/ 	.word	0xffffffff


	//   ....[253]....
        /*3030*/ 	.word	0xffffffff


	//   ....[254]....
        /*3034*/ 	.word	0xffffffff


	//   ....[255]....
        /*3038*/ 	.word	0xffffffff


	//   ....[0]....
        /*303c*/ 	.word	0xffffffff


	//   ....[1]....
        /*3040*/ 	.word	0xffffffff


	//   ....[2]....
        /*3044*/ 	.word	0xffffffff


	//   ....[3]....
        /*3048*/ 	.word	0xffffffff


	//   ....[4]....
        /*304c*/ 	.word	0xffffffff


	//   ....[5]....
        /*3050*/ 	.word	0xffffffff


	//   ....[6]....
        /*3054*/ 	.word	0xffffffff


	//   ....[7]....
        /*3058*/ 	.word	0xffffffff


	//   ....[8]....
        /*305c*/ 	.word	0xffffffff


	//   ....[9]....
        /*3060*/ 	.word	0xffffffff


	//   ....[10]....
        /*3064*/ 	.word	0xffffffff


	//   ....[11]....
        /*3068*/ 	.word	0xffffffff


	//   ....[12]....
        /*306c*/ 	.word	0xffffffff


	//   ....[13]....
        /*3070*/ 	.word	0xffffffff


	//   ....[14]....
        /*3074*/ 	.word	0xffffffff


	//   ....[15]....
        /*3078*/ 	.word	0xffffffff


	//   ....[16]....
        /*307c*/ 	.word	0xffffffff


	//   ....[17]....
        /*3080*/ 	.word	0xffffffff


	//   ....[18]....
        /*3084*/ 	.word	0xffffffff


	//   ....[19]....
        /*3088*/ 	.word	0xffffffff


	//   ....[20]....
        /*308c*/ 	.word	0xffffffff


	//   ....[21]....
        /*3090*/ 	.word	0xffffffff


	//   ....[22]....
        /*3094*/ 	.word	0xffffffff


	//   ....[23]....
        /*3098*/ 	.word	0xffffffff


	//   ....[24]....
        /*309c*/ 	.word	0xffffffff


	//   ....[25]....
        /*30a0*/ 	.word	0xffffffff


	//   ....[26]....
        /*30a4*/ 	.word	0xffffffff


	//   ....[27]....
        /*30a8*/ 	.word	0xffffffff


	//   ....[28]....
        /*30ac*/ 	.word	0xffffffff


	//   ....[29]....
        /*30b0*/ 	.word	0xffffffff


	//   ....[30]....
        /*30b4*/ 	.word	0xffffffff


	//   ....[31]....
        /*30b8*/ 	.word	0xffffffff


	//   ....[32]....
        /*30bc*/ 	.word	0xffffffff


	//   ....[33]....
        /*30c0*/ 	.word	0xffffffff


	//   ....[34]....
        /*30c4*/ 	.word	0xffffffff


	//   ....[35]....
        /*30c8*/ 	.word	0xffffffff


	//   ....[36]....
        /*30cc*/ 	.word	0xffffffff


	//   ....[37]....
        /*30d0*/ 	.word	0xffffffff


	//   ....[38]....
        /*30d4*/ 	.word	0xffffffff


	//   ....[39]....
        /*30d8*/ 	.word	0xffffffff


	//   ....[40]....
        /*30dc*/ 	.word	0xffffffff


	//   ....[41]....
        /*30e0*/ 	.word	0xffffffff


	//   ....[42]....
        /*30e4*/ 	.word	0xffffffff


	//   ....[43]....
        /*30e8*/ 	.word	0xffffffff


	//   ....[44]....
        /*30ec*/ 	.word	0xffffffff


	//   ....[45]....
        /*30f0*/ 	.word	0xffffffff


	//   ....[46]....
        /*30f4*/ 	.word	0xffffffff


	//   ....[47]....
        /*30f8*/ 	.word	0xffffffff


	//   ....[48]....
        /*30fc*/ 	.word	0xffffffff


	//   ....[49]....
        /*3100*/ 	.word	0xffffffff


	//   ....[50]....
        /*3104*/ 	.word	0xffffffff


	//   ....[51]....
        /*3108*/ 	.word	0xffffffff


	//   ....[52]....
        /*310c*/ 	.word	0xffffffff


	//   ....[53]....
        /*3110*/ 	.word	0xffffffff


	//   ....[54]....
        /*3114*/ 	.word	0xffffffff


	//   ....[55]....
        /*3118*/ 	.word	0xffffffff


	//   ....[56]....
        /*311c*/ 	.word	0xffffffff


	//   ....[57]....
        /*3120*/ 	.word	0xffffffff


	//   ....[58]....
        /*3124*/ 	.word	0xffffffff


	//   ....[59]....
        /*3128*/ 	.word	0xffffffff


	//   ....[60]....
        /*312c*/ 	.word	0xffffffff


	//   ....[61]....
        /*3130*/ 	.word	0xffffffff


	//   ....[62]....
        /*3134*/ 	.word	0xffffffff


	//   ....[63]....
        /*3138*/ 	.word	0xffffffff


	//   ....[64]....
        /*313c*/ 	.word	0xffffffff


	//   ....[65]....
        /*3140*/ 	.word	0xffffffff


	//   ....[66]....
        /*3144*/ 	.word	0xffffffff


	//   ....[67]....
        /*3148*/ 	.word	0xffffffff


	//   ....[68]....
        /*314c*/ 	.word	0xffffffff


	//   ....[69]....
        /*3150*/ 	.word	0xffffffff


	//   ....[70]....
        /*3154*/ 	.word	0xffffffff


	//   ....[71]....
        /*3158*/ 	.word	0xffffffff


	//   ....[72]....
        /*315c*/ 	.word	0xffffffff


	//   ....[73]....
        /*3160*/ 	.word	0xffffffff


	//   ....[74]....
        /*3164*/ 	.word	0xffffffff


	//   ....[75]....
        /*3168*/ 	.word	0xffffffff


	//   ....[76]....
        /*316c*/ 	.word	0xffffffff


	//   ....[77]....
        /*3170*/ 	.word	0xffffffff


	//   ....[78]....
        /*3174*/ 	.word	0xffffffff


	//   ....[79]....
        /*3178*/ 	.word	0xffffffff


	//   ....[80]....
        /*317c*/ 	.word	0xffffffff


	//   ....[81]....
        /*3180*/ 	.word	0xffffffff


	//   ....[82]....
        /*3184*/ 	.word	0xffffffff


	//   ....[83]....
        /*3188*/ 	.word	0xffffffff


	//   ....[84]....
        /*318c*/ 	.word	0xffffffff


	//   ....[85]....
        /*3190*/ 	.word	0xffffffff


	//   ....[86]....
        /*3194*/ 	.word	0xffffffff


	//   ....[87]....
        /*3198*/ 	.word	0xffffffff


	//   ....[88]....
        /*319c*/ 	.word	0xffffffff


	//   ....[89]....
        /*31a0*/ 	.word	0xffffffff


	//   ....[90]....
        /*31a4*/ 	.word	0xffffffff


	//   ....[91]....
        /*31a8*/ 	.word	0xffffffff


	//   ....[92]....
        /*31ac*/ 	.word	0xffffffff


	//   ....[93]....
        /*31b0*/ 	.word	0xffffffff


	//   ....[94]....
        /*31b4*/ 	.word	0xffffffff


	//   ....[95]....
        /*31b8*/ 	.word	0xffffffff


	//   ....[96]....
        /*31bc*/ 	.word	0xffffffff


	//   ....[97]....
        /*31c0*/ 	.word	0xffffffff


	//   ....[98]....
        /*31c4*/ 	.word	0xffffffff


	//   ....[99]....
        /*31c8*/ 	.word	0xffffffff


	//   ....[100]....
        /*31cc*/ 	.word	0xffffffff


	//   ....[101]....
        /*31d0*/ 	.word	0xffffffff


	//   ....[102]....
        /*31d4*/ 	.word	0xffffffff


	//   ....[103]....
        /*31d8*/ 	.word	0xffffffff


	//   ....[104]....
        /*31dc*/ 	.word	0xffffffff


	//   ....[105]....
        /*31e0*/ 	.word	0xffffffff


	//   ....[106]....
        /*31e4*/ 	.word	0xffffffff


	//   ....[107]....
        /*31e8*/ 	.word	0xffffffff


	//   ....[108]....
        /*31ec*/ 	.word	0xffffffff


	//   ....[109]....
        /*31f0*/ 	.word	0xffffffff


	//   ....[110]....
        /*31f4*/ 	.word	0xffffffff


	//   ....[111]....
        /*31f8*/ 	.word	0xffffffff


	//   ....[112]....
        /*31fc*/ 	.word	0xffffffff


	//   ....[113]....
        /*3200*/ 	.word	0xffffffff


	//   ....[114]....
        /*3204*/ 	.word	0xffffffff


	//   ....[115]....
        /*3208*/ 	.word	0xffffffff


	//   ....[116]....
        /*320c*/ 	.word	0xffffffff


	//   ....[117]....
        /*3210*/ 	.word	0xffffffff


	//   ....[118]....
        /*3214*/ 	.word	0xffffffff


	//   ....[119]....
        /*3218*/ 	.word	0xffffffff


	//   ....[120]....
        /*321c*/ 	.word	0xffffffff


	//   ....[121]....
        /*3220*/ 	.word	0xffffffff


	//   ....[122]....
        /*3224*/ 	.word	0xffffffff


	//   ....[123]....
        /*3228*/ 	.word	0xffffffff


	//   ....[124]....
        /*322c*/ 	.word	0xffffffff


	//   ....[125]....
        /*3230*/ 	.word	0xffffffff


	//   ....[126]....
        /*3234*/ 	.word	0xffffffff


	//   ....[127]....
        /*3238*/ 	.word	0xffffffff


	//   ....[128]....
        /*323c*/ 	.word	0xffffffff


	//   ....[129]....
        /*3240*/ 	.word	0xffffffff


	//   ....[130]....
        /*3244*/ 	.word	0xffffffff


	//   ....[131]....
        /*3248*/ 	.word	0xffffffff


	//   ....[132]....
        /*324c*/ 	.word	0xffffffff


	//   ....[133]....
        /*3250*/ 	.word	0xffffffff


	//   ....[134]....
        /*3254*/ 	.word	0xffffffff


	//   ....[135]....
        /*3258*/ 	.word	0xffffffff


	//   ....[136]....
        /*325c*/ 	.word	0xffffffff


	//   ....[137]....
        /*3260*/ 	.word	0xffffffff


	//   ....[138]....
        /*3264*/ 	.word	0xffffffff


	//   ....[139]....
        /*3268*/ 	.word	0xffffffff


	//   ....[140]....
        /*326c*/ 	.word	0xffffffff


	//   ....[141]....
        /*3270*/ 	.word	0xffffffff


	//   ....[142]....
        /*3274*/ 	.word	0xffffffff


	//   ....[143]....
        /*3278*/ 	.word	0xffffffff


	//   ....[144]....
        /*327c*/ 	.word	0xffffffff


	//   ....[145]....
        /*3280*/ 	.word	0xffffffff


	//   ....[146]....
        /*3284*/ 	.word	0xffffffff


	//   ....[147]....
        /*3288*/ 	.word	0xffffffff


	//   ....[148]....
        /*328c*/ 	.word	0xffffffff


	//   ....[149]....
        /*3290*/ 	.word	0xffffffff


	//   ....[150]....
        /*3294*/ 	.word	0xffffffff


	//   ....[151]....
        /*3298*/ 	.word	0xffffffff


	//   ....[152]....
        /*329c*/ 	.word	0xffffffff


	//   ....[153]....
        /*32a0*/ 	.word	0xffffffff


	//   ....[154]....
        /*32a4*/ 	.word	0xffffffff


	//   ....[155]....
        /*32a8*/ 	.word	0xffffffff


	//   ....[156]....
        /*32ac*/ 	.word	0xffffffff


	//   ....[157]....
        /*32b0*/ 	.word	0xffffffff


	//   ....[158]....
        /*32b4*/ 	.word	0xffffffff


	//   ....[159]....
        /*32b8*/ 	.word	0xffffffff


	//   ....[160]....
        /*32bc*/ 	.word	0xffffffff


	//   ....[161]....
        /*32c0*/ 	.word	0xffffffff


	//   ....[162]....
        /*32c4*/ 	.word	0xffffffff


	//   ....[163]....
        /*32c8*/ 	.word	0xffffffff


	//   ....[164]....
        /*32cc*/ 	.word	0xffffffff


	//   ....[165]....
        /*32d0*/ 	.word	0xffffffff


	//   ....[166]....
        /*32d4*/ 	.word	0xffffffff


	//   ....[167]....
        /*32d8*/ 	.word	0xffffffff


	//   ....[168]....
        /*32dc*/ 	.word	0xffffffff


	//   ....[169]....
        /*32e0*/ 	.word	0xffffffff


	//   ....[170]....
        /*32e4*/ 	.word	0xffffffff


	//   ....[171]....
        /*32e8*/ 	.word	0xffffffff


	//   ....[172]....
        /*32ec*/ 	.word	0xffffffff


	//   ....[173]....
        /*32f0*/ 	.word	0xffffffff


	//   ....[174]....
        /*32f4*/ 	.word	0xffffffff


	//   ....[175]....
        /*32f8*/ 	.word	0xffffffff


	//   ....[176]....
        /*32fc*/ 	.word	0xffffffff


	//   ....[177]....
        /*3300*/ 	.word	0xffffffff


	//   ....[178]....
        /*3304*/ 	.word	0xffffffff


	//   ....[179]....
        /*3308*/ 	.word	0xffffffff


	//   ....[180]....
        /*330c*/ 	.word	0xffffffff


	//   ....[181]....
        /*3310*/ 	.word	0xffffffff


	//   ....[182]....
        /*3314*/ 	.word	0xffffffff


	//   ....[183]....
        /*3318*/ 	.word	0xffffffff


	//   ....[184]....
        /*331c*/ 	.word	0xffffffff


	//   ....[185]....
        /*3320*/ 	.word	0xffffffff


	//   ....[186]....
        /*3324*/ 	.word	0xffffffff


	//   ....[187]....
        /*3328*/ 	.word	0xffffffff


	//   ....[188]....
        /*332c*/ 	.word	0xffffffff


	//   ....[189]....
        /*3330*/ 	.word	0xffffffff


	//   ....[190]....
        /*3334*/ 	.word	0xffffffff


	//   ....[191]....
        /*3338*/ 	.word	0xffffffff


	//   ....[192]....
        /*333c*/ 	.word	0xffffffff


	//   ....[193]....
        /*3340*/ 	.word	0xffffffff


	//   ....[194]....
        /*3344*/ 	.word	0xffffffff


	//   ....[195]....
        /*3348*/ 	.word	0xffffffff


	//   ....[196]....
        /*334c*/ 	.word	0xffffffff


	//   ....[197]....
        /*3350*/ 	.word	0xffffffff


	//   ....[198]....
        /*3354*/ 	.word	0xffffffff


	//   ....[199]....
        /*3358*/ 	.word	0xffffffff


	//   ....[200]....
        /*335c*/ 	.word	0xffffffff


	//   ....[201]....
        /*3360*/ 	.word	0xffffffff


	//   ....[202]....
        /*3364*/ 	.word	0xffffffff


	//   ....[203]....
        /*3368*/ 	.word	0xffffffff


	//   ....[204]....
        /*336c*/ 	.word	0xffffffff


	//   ....[205]....
        /*3370*/ 	.word	0xffffffff


	//   ....[206]....
        /*3374*/ 	.word	0xffffffff


	//   ....[207]....
        /*3378*/ 	.word	0xffffffff


	//   ....[208]....
        /*337c*/ 	.word	0xffffffff


	//   ....[209]....
        /*3380*/ 	.word	0xffffffff


	//   ....[210]....
        /*3384*/ 	.word	0xffffffff


	//   ....[211]....
        /*3388*/ 	.word	0xffffffff


	//   ....[212]....
        /*338c*/ 	.word	0xffffffff


	//   ....[213]....
        /*3390*/ 	.word	0xffffffff


	//   ....[214]....
        /*3394*/ 	.word	0xffffffff


	//   ....[215]....
        /*3398*/ 	.word	0xffffffff


	//   ....[216]....
        /*339c*/ 	.word	0xffffffff


	//   ....[217]....
        /*33a0*/ 	.word	0xffffffff


	//   ....[218]....
        /*33a4*/ 	.word	0xffffffff


	//   ....[219]....
        /*33a8*/ 	.word	0xffffffff


	//   ....[220]....
        /*33ac*/ 	.word	0xffffffff


	//   ....[221]....
        /*33b0*/ 	.word	0xffffffff


	//   ....[222]....
        /*33b4*/ 	.word	0xffffffff


	//   ....[223]....
        /*33b8*/ 	.word	0xffffffff


	//   ....[224]....
        /*33bc*/ 	.word	0xffffffff


	//   ....[225]....
        /*33c0*/ 	.word	0xffffffff


	//   ....[226]....
        /*33c4*/ 	.word	0xffffffff


	//   ....[227]....
        /*33c8*/ 	.word	0xffffffff


	//   ....[228]....
        /*33cc*/ 	.word	0xffffffff


	//   ....[229]....
        /*33d0*/ 	.word	0xffffffff


	//   ....[230]....
        /*33d4*/ 	.word	0xffffffff


	//   ....[231]....
        /*33d8*/ 	.word	0xffffffff


	//   ....[232]....
        /*33dc*/ 	.word	0xffffffff


	//   ....[233]....
        /*33e0*/ 	.word	0xffffffff


	//   ....[234]....
        /*33e4*/ 	.word	0xffffffff


	//   ....[235]....
        /*33e8*/ 	.word	0xffffffff


	//   ....[236]....
        /*33ec*/ 	.word	0xffffffff


	//   ....[237]....
        /*33f0*/ 	.word	0xffffffff


	//   ....[238]....
        /*33f4*/ 	.word	0xffffffff


	//   ....[239]....
        /*33f8*/ 	.word	0xffffffff


	//   ....[240]....
        /*33fc*/ 	.word	0xffffffff


	//   ....[241]....
        /*3400*/ 	.word	0xffffffff


	//   ....[242]....
        /*3404*/ 	.word	0xffffffff


	//   ....[243]....
        /*3408*/ 	.word	0xffffffff


	//   ....[244]....
        /*340c*/ 	.word	0xffffffff


	//   ....[245]....
        /*3410*/ 	.word	0xffffffff


	//   ....[246]....
        /*3414*/ 	.word	0xffffffff


	//   ....[247]....
        /*3418*/ 	.word	0xffffffff


	//   ....[248]....
        /*341c*/ 	.word	0xffffffff


	//   ....[249]....
        /*3420*/ 	.word	0xffffffff


	//   ....[250]....
        /*3424*/ 	.word	0xffffffff


	//   ....[251]....
        /*3428*/ 	.word	0xffffffff


	//   ....[252]....
        /*342c*/ 	.word	0xffffffff


	//   ....[253]....
        /*3430*/ 	.word	0xffffffff


	//   ....[254]....
        /*3434*/ 	.word	0xffffffff


	//   ....[255]....
        /*3438*/ 	.word	0xffffffff


	//   ....[0]....
        /*343c*/ 	.word	0xffffffff


	//   ....[1]....
        /*3440*/ 	.word	0xffffffff


	//   ....[2]....
        /*3444*/ 	.word	0xffffffff


	//   ....[3]....
        /*3448*/ 	.word	0xffffffff


	//   ....[4]....
        /*344c*/ 	.word	0xffffffff


	//   ....[5]....
        /*3450*/ 	.word	0xffffffff


	//   ....[6]....
        /*3454*/ 	.word	0xffffffff


	//   ....[7]....
        /*3458*/ 	.word	0xffffffff


	//   ....[8]....
        /*345c*/ 	.word	0xffffffff


	//   ....[9]....
        /*3460*/ 	.word	0xffffffff


	//   ....[10]....
        /*3464*/ 	.word	0xffffffff


	//   ....[11]....
        /*3468*/ 	.word	0xffffffff


	//   ....[12]....
        /*346c*/ 	.word	0xffffffff


	//   ....[13]....
        /*3470*/ 	.word	0xffffffff


	//   ....[14]....
        /*3474*/ 	.word	0xffffffff


	//   ....[15]....
        /*3478*/ 	.word	0xffffffff


	//   ....[16]....
        /*347c*/ 	.word	0xffffffff


	//   ....[17]....
        /*3480*/ 	.word	0xffffffff


	//   ....[18]....
        /*3484*/ 	.word	0xffffffff


	//   ....[19]....
        /*3488*/ 	.word	0xffffffff


	//   ....[20]....
        /*348c*/ 	.word	0xffffffff


	//   ....[21]....
        /*3490*/ 	.word	0xffffffff


	//   ....[22]....
        /*3494*/ 	.word	0xffffffff


	//   ....[23]....
        /*3498*/ 	.word	0xffffffff


	//   ....[24]....
        /*349c*/ 	.word	0xffffffff


	//   ....[25]....
        /*34a0*/ 	.word	0xffffffff


	//   ....[26]....
        /*34a4*/ 	.word	0xffffffff


	//   ....[27]....
        /*34a8*/ 	.word	0xffffffff


	//   ....[28]....
        /*34ac*/ 	.word	0xffffffff


	//   ....[29]....
        /*34b0*/ 	.word	0xffffffff


	//   ....[30]....
        /*34b4*/ 	.word	0xffffffff


	//   ....[31]....
        /*34b8*/ 	.word	0xffffffff


	//   ....[32]....
        /*34bc*/ 	.word	0xffffffff


	//   ....[33]....
        /*34c0*/ 	.word	0xffffffff


	//   ....[34]....
        /*34c4*/ 	.word	0xffffffff


	//   ....[35]....
        /*34c8*/ 	.word	0xffffffff


	//   ....[36]....
        /*34cc*/ 	.word	0xffffffff


	//   ....[37]....
        /*34d0*/ 	.word	0xffffffff


	//   ....[38]....
        /*34d4*/ 	.word	0xffffffff


	//   ....[39]....
        /*34d8*/ 	.word	0xffffffff


	//   ....[40]....
        /*34dc*/ 	.word	0xffffffff


	//   ....[41]....
        /*34e0*/ 	.word	0xffffffff


	//   ....[42]....
        /*34e4*/ 	.word	0xffffffff


	//   ....[43]....
        /*34e8*/ 	.word	0xffffffff


	//   ....[44]....
        /*34ec*/ 	.word	0xffffffff


	//   ....[45]....
        /*34f0*/ 	.word	0xffffffff


	//   ....[46]....
        /*34f4*/ 	.word	0xffffffff


	//   ....[47]....
        /*34f8*/ 	.word	0xffffffff


	//   ....[48]....
        /*34fc*/ 	.word	0xffffffff


	//   ....[49]....
        /*3500*/ 	.word	0xffffffff


	//   ....[50]....
        /*3504*/ 	.word	0xffffffff


	//   ....[51]....
        /*3508*/ 	.word	0xffffffff


	//   ....[52]....
        /*350c*/ 	.word	0xffffffff


	//   ....[53]....
        /*3510*/ 	.word	0xffffffff


	//   ....[54]....
        /*3514*/ 	.word	0xffffffff


	//   ....[55]....
        /*3518*/ 	.word	0xffffffff


	//   ....[56]....
        /*351c*/ 	.word	0xffffffff


	//   ....[57]....
        /*3520*/ 	.word	0xffffffff


	//   ....[58]....
        /*3524*/ 	.word	0xffffffff


	//   ....[59]....
        /*3528*/ 	.word	0xffffffff


	//   ....[60]....
        /*352c*/ 	.word	0xffffffff


	//   ....[61]....
        /*3530*/ 	.word	0xffffffff


	//   ....[62]....
        /*3534*/ 	.word	0xffffffff


	//   ....[63]....
        /*3538*/ 	.word	0xffffffff


	//   ....[64]....
        /*353c*/ 	.word	0xffffffff


	//   ....[65]....
        /*3540*/ 	.word	0xffffffff


	//   ....[66]....
        /*3544*/ 	.word	0xffffffff


	//   ....[67]....
        /*3548*/ 	.word	0xffffffff


	//   ....[68]....
        /*354c*/ 	.word	0xffffffff


	//   ....[69]....
        /*3550*/ 	.word	0xffffffff


	//   ....[70]....
        /*3554*/ 	.word	0xffffffff


	//   ....[71]....
        /*3558*/ 	.word	0xffffffff


	//   ....[72]....
        /*355c*/ 	.word	0xffffffff


	//   ....[73]....
        /*3560*/ 	.word	0xffffffff


	//   ....[74]....
        /*3564*/ 	.word	0xffffffff


	//   ....[75]....
        /*3568*/ 	.word	0xffffffff


	//   ....[76]....
        /*356c*/ 	.word	0xffffffff


	//   ....[77]....
        /*3570*/ 	.word	0xffffffff


	//   ....[78]....
        /*3574*/ 	.word	0xffffffff


	//   ....[79]....
        /*3578*/ 	.word	0xffffffff


	//   ....[80]....
        /*357c*/ 	.word	0xffffffff


	//   ....[81]....
        /*3580*/ 	.word	0xffffffff


	//   ....[82]....
        /*3584*/ 	.word	0xffffffff


	//   ....[83]....
        /*3588*/ 	.word	0xffffffff


	//   ....[84]....
        /*358c*/ 	.word	0xffffffff


	//   ....[85]....
        /*3590*/ 	.word	0xffffffff


	//   ....[86]....
        /*3594*/ 	.word	0xffffffff


	//   ....[87]....
        /*3598*/ 	.word	0xffffffff


	//   ....[88]....
        /*359c*/ 	.word	0xffffffff


	//   ....[89]....
        /*35a0*/ 	.word	0xffffffff


	//   ....[90]....
        /*35a4*/ 	.word	0xffffffff


	//   ....[91]....
        /*35a8*/ 	.word	0xffffffff


	//   ....[92]....
        /*35ac*/ 	.word	0xffffffff


	//   ....[93]....
        /*35b0*/ 	.word	0xffffffff


	//   ....[94]....
        /*35b4*/ 	.word	0xffffffff


	//   ....[95]....
        /*35b8*/ 	.word	0xffffffff


	//   ....[96]....
        /*35bc*/ 	.word	0xffffffff


	//   ....[97]....
        /*35c0*/ 	.word	0xffffffff


	//   ....[98]....
        /*35c4*/ 	.word	0xffffffff


	//   ....[99]....
        /*35c8*/ 	.word	0xffffffff


	//   ....[100]....
        /*35cc*/ 	.word	0xffffffff


	//   ....[101]....
        /*35d0*/ 	.word	0xffffffff


	//   ....[102]....
        /*35d4*/ 	.word	0xffffffff


	//   ....[103]....
        /*35d8*/ 	.word	0xffffffff


	//   ....[104]....
        /*35dc*/ 	.word	0xffffffff


	//   ....[105]....
        /*35e0*/ 	.word	0xffffffff


	//   ....[106]....
        /*35e4*/ 	.word	0xffffffff


	//   ....[107]....
        /*35e8*/ 	.word	0xffffffff


	//   ....[108]....
        /*35ec*/ 	.word	0xffffffff


	//   ....[109]....
        /*35f0*/ 	.word	0xffffffff


	//   ....[110]....
        /*35f4*/ 	.word	0xffffffff


	//   ....[111]....
        /*35f8*/ 	.word	0xffffffff


	//   ....[112]....
        /*35fc*/ 	.word	0xffffffff


	//   ....[113]....
        /*3600*/ 	.word	0xffffffff


	//   ....[114]....
        /*3604*/ 	.word	0xffffffff


	//   ....[115]....
        /*3608*/ 	.word	0xffffffff


	//   ....[116]....
        /*360c*/ 	.word	0xffffffff


	//   ....[117]....
        /*3610*/ 	.word	0xffffffff


	//   ....[118]....
        /*3614*/ 	.word	0xffffffff


	//   ....[119]....
        /*3618*/ 	.word	0xffffffff


	//   ....[120]....
        /*361c*/ 	.word	0xffffffff


	//   ....[121]....
        /*3620*/ 	.word	0xffffffff


	//   ....[122]....
        /*3624*/ 	.word	0xffffffff


	//   ....[123]....
        /*3628*/ 	.word	0xffffffff


	//   ....[124]....
        /*362c*/ 	.word	0xffffffff


	//   ....[125]....
        /*3630*/ 	.word	0xffffffff


	//   ....[126]....
        /*3634*/ 	.word	0xffffffff


	//   ....[127]....
        /*3638*/ 	.word	0xffffffff


	//   ....[128]....
        /*363c*/ 	.word	0xffffffff


	//   ....[129]....
        /*3640*/ 	.word	0xffffffff


	//   ....[130]....
        /*3644*/ 	.word	0xffffffff


	//   ....[131]....
        /*3648*/ 	.word	0xffffffff


	//   ....[132]....
        /*364c*/ 	.word	0xffffffff


	//   ....[133]....
        /*3650*/ 	.word	0xffffffff


	//   ....[134]....
        /*3654*/ 	.word	0xffffffff


	//   ....[135]....
        /*3658*/ 	.word	0xffffffff


	//   ....[136]....
        /*365c*/ 	.word	0xffffffff


	//   ....[137]....
        /*3660*/ 	.word	0xffffffff


	//   ....[138]....
        /*3664*/ 	.word	0xffffffff


	//   ....[139]....
        /*3668*/ 	.word	0xffffffff


	//   ....[140]....
        /*366c*/ 	.word	0xffffffff


	//   ....[141]....
        /*3670*/ 	.word	0xffffffff


	//   ....[142]....
        /*3674*/ 	.word	0xffffffff


	//   ....[143]....
        /*3678*/ 	.word	0xffffffff


	//   ....[144]....
        /*367c*/ 	.word	0xffffffff


	//   ....[145]....
        /*3680*/ 	.word	0xffffffff


	//   ....[146]....
        /*3684*/ 	.word	0xffffffff


	//   ....[147]....
        /*3688*/ 	.word	0xffffffff


	//   ....[148]....
        /*368c*/ 	.word	0xffffffff


	//   ....[149]....
        /*3690*/ 	.word	0xffffffff


	//   ....[150]....
        /*3694*/ 	.word	0xffffffff


	//   ....[151]....
        /*3698*/ 	.word	0xffffffff


	//   ....[152]....
        /*369c*/ 	.word	0xffffffff


	//   ....[153]....
        /*36a0*/ 	.word	0xffffffff


	//   ....[154]....
        /*36a4*/ 	.word	0xffffffff


	//   ....[155]....
        /*36a8*/ 	.word	0xffffffff


	//   ....[156]....
        /*36ac*/ 	.word	0xffffffff


	//   ....[157]....
        /*36b0*/ 	.word	0xffffffff


	//   ....[158]....
        /*36b4*/ 	.word	0xffffffff


	//   ....[159]....
        /*36b8*/ 	.word	0xffffffff


	//   ....[160]....
        /*36bc*/ 	.word	0xffffffff


	//   ....[161]....
        /*36c0*/ 	.word	0xffffffff


	//   ....[162]....
        /*36c4*/ 	.word	0xffffffff


	//   ....[163]....
        /*36c8*/ 	.word	0xffffffff


	//   ....[164]....
        /*36cc*/ 	.word	0xffffffff


	//   ....[165]....
        /*36d0*/ 	.word	0xffffffff


	//   ....[166]....
        /*36d4*/ 	.word	0xffffffff


	//   ....[167]....
        /*36d8*/ 	.word	0xffffffff


	//   ....[168]....
        /*36dc*/ 	.word	0xffffffff


	//   ....[169]....
        /*36e0*/ 	.word	0xffffffff


	//   ....[170]....
        /*36e4*/ 	.word	0xffffffff


	//   ....[171]....
        /*36e8*/ 	.word	0xffffffff


	//   ....[172]....
        /*36ec*/ 	.word	0xffffffff


	//   ....[173]....
        /*36f0*/ 	.word	0xffffffff


	//   ....[174]....
        /*36f4*/ 	.word	0xffffffff


	//   ....[175]....
        /*36f8*/ 	.word	0xffffffff


	//   ....[176]....
        /*36fc*/ 	.word	0xffffffff


	//   ....[177]....
        /*3700*/ 	.word	0xffffffff


	//   ....[178]....
        /*3704*/ 	.word	0xffffffff


	//   ....[179]....
        /*3708*/ 	.word	0xffffffff


	//   ....[180]....
        /*370c*/ 	.word	0xffffffff


	//   ....[181]....
        /*3710*/ 	.word	0xffffffff


	//   ....[182]....
        /*3714*/ 	.word	0xffffffff


	//   ....[183]....
        /*3718*/ 	.word	0xffffffff


	//   ....[184]....
        /*371c*/ 	.word	0xffffffff


	//   ....[185]....
        /*3720*/ 	.word	0xffffffff


	//   ....[186]....
        /*3724*/ 	.word	0xffffffff


	//   ....[187]....
        /*3728*/ 	.word	0xffffffff


	//   ....[188]....
        /*372c*/ 	.word	0xffffffff


	//   ....[189]....
        /*3730*/ 	.word	0xffffffff


	//   ....[190]....
        /*3734*/ 	.word	0xffffffff


	//   ....[191]....
        /*3738*/ 	.word	0xffffffff


	//   ....[192]....
        /*373c*/ 	.word	0xffffffff


	//   ....[193]....
        /*3740*/ 	.word	0xffffffff


	//   ....[194]....
        /*3744*/ 	.word	0xffffffff


	//   ....[195]....
        /*3748*/ 	.word	0xffffffff


	//   ....[196]....
        /*374c*/ 	.word	0xffffffff


	//   ....[197]....
        /*3750*/ 	.word	0xffffffff


	//   ....[198]....
        /*3754*/ 	.word	0xffffffff


	//   ....[199]....
        /*3758*/ 	.word	0xffffffff


	//   ....[200]....
        /*375c*/ 	.word	0xffffffff


	//   ....[201]....
        /*3760*/ 	.word	0xffffffff


	//   ....[202]....
        /*3764*/ 	.word	0xffffffff


	//   ....[203]....
        /*3768*/ 	.word	0xffffffff


	//   ....[204]....
        /*376c*/ 	.word	0xffffffff


	//   ....[205]....
        /*3770*/ 	.word	0xffffffff


	//   ....[206]....
        /*3774*/ 	.word	0xffffffff


	//   ....[207]....
        /*3778*/ 	.word	0xffffffff


	//   ....[208]....
        /*377c*/ 	.word	0xffffffff


	//   ....[209]....
        /*3780*/ 	.word	0xffffffff


	//   ....[210]....
        /*3784*/ 	.word	0xffffffff


	//   ....[211]....
        /*3788*/ 	.word	0xffffffff


	//   ....[212]....
        /*378c*/ 	.word	0xffffffff


	//   ....[213]....
        /*3790*/ 	.word	0xffffffff


	//   ....[214]....
        /*3794*/ 	.word	0xffffffff


	//   ....[215]....
        /*3798*/ 	.word	0xffffffff


	//   ....[216]....
        /*379c*/ 	.word	0xffffffff


	//   ....[217]....
        /*37a0*/ 	.word	0xffffffff


	//   ....[218]....
        /*37a4*/ 	.word	0xffffffff


	//   ....[219]....
        /*37a8*/ 	.word	0xffffffff


	//   ....[220]....
        /*37ac*/ 	.word	0xffffffff


	//   ....[221]....
        /*37b0*/ 	.word	0xffffffff


	//   ....[222]....
        /*37b4*/ 	.word	0xffffffff


	//   ....[223]....
        /*37b8*/ 	.word	0xffffffff


	//   ....[224]....
        /*37bc*/ 	.word	0xffffffff


	//   ....[225]....
        /*37c0*/ 	.word	0xffffffff


	//   ....[226]....
        /*37c4*/ 	.word	0xffffffff


	//   ....[227]....
        /*37c8*/ 	.word	0xffffffff


	//   ....[228]....
        /*37cc*/ 	.word	0xffffffff


	//   ....[229]....
        /*37d0*/ 	.word	0xffffffff


	//   ....[230]....
        /*37d4*/ 	.word	0xffffffff


	//   ....[231]....
        /*37d8*/ 	.word	0xffffffff


	//   ....[232]....
        /*37dc*/ 	.word	0xffffffff


	//   ....[233]....
        /*37e0*/ 	.word	0xffffffff


	//   ....[234]....
        /*37e4*/ 	.word	0xffffffff


	//   ....[235]....
        /*37e8*/ 	.word	0xffffffff


	//   ....[236]....
        /*37ec*/ 	.word	0xffffffff


	//   ....[237]....
        /*37f0*/ 	.word	0xffffffff


	//   ....[238]....
        /*37f4*/ 	.word	0xffffffff


	//   ....[239]....
        /*37f8*/ 	.word	0xffffffff


	//   ....[240]....
        /*37fc*/ 	.word	0xffffffff


	//   ....[241]....
        /*3800*/ 	.word	0xffffffff


	//   ....[242]....
        /*3804*/ 	.word	0xffffffff


	//   ....[243]....
        /*3808*/ 	.word	0xffffffff


	//   ....[244]....
        /*380c*/ 	.word	0xffffffff


	//   ....[245]....
        /*3810*/ 	.word	0xffffffff


	//   ....[246]....
        /*3814*/ 	.word	0xffffffff


	//   ....[247]....
        /*3818*/ 	.word	0xffffffff


	//   ....[248]....
        /*381c*/ 	.word	0xffffffff


	//   ....[249]....
        /*3820*/ 	.word	0xffffffff


	//   ....[250]....
        /*3824*/ 	.word	0xffffffff


	//   ....[251]....
        /*3828*/ 	.word	0xffffffff


	//   ....[252]....
        /*382c*/ 	.word	0xffffffff


	//   ....[253]....
        /*3830*/ 	.word	0xffffffff


	//   ....[254]....
        /*3834*/ 	.word	0xffffffff


	//   ....[255]....
        /*3838*/ 	.word	0xffffffff


	//   ....[0]....
        /*383c*/ 	.word	0xffffffff


	//   ....[1]....
        /*3840*/ 	.word	0xffffffff


	//   ....[2]....
        /*3844*/ 	.word	0xffffffff


	//   ....[3]....
        /*3848*/ 	.word	0xffffffff


	//   ....[4]....
        /*384c*/ 	.word	0xffffffff


	//   ....[5]....
        /*3850*/ 	.word	0xffffffff


	//   ....[6]....
        /*3854*/ 	.word	0xffffffff


	//   ....[7]....
        /*3858*/ 	.word	0xffffffff


	//   ....[8]....
        /*385c*/ 	.word	0xffffffff


	//   ....[9]....
        /*3860*/ 	.word	0xffffffff


	//   ....[10]....
        /*3864*/ 	.word	0xffffffff


	//   ....[11]....
        /*3868*/ 	.word	0xffffffff


	//   ....[12]....
        /*386c*/ 	.word	0xffffffff


	//   ....[13]....
        /*3870*/ 	.word	0xffffffff


	//   ....[14]....
        /*3874*/ 	.word	0xffffffff


	//   ....[15]....
        /*3878*/ 	.word	0xffffffff


	//   ....[16]....
        /*387c*/ 	.word	0xffffffff


	//   ....[17]....
        /*3880*/ 	.word	0xffffffff


	//   ....[18]....
        /*3884*/ 	.word	0xffffffff


	//   ....[19]....
        /*3888*/ 	.word	0xffffffff


	//   ....[20]....
        /*388c*/ 	.word	0xffffffff


	//   ....[21]....
        /*3890*/ 	.word	0xffffffff


	//   ....[22]....
        /*3894*/ 	.word	0xffffffff


	//   ....[23]....
        /*3898*/ 	.word	0xffffffff


	//   ....[24]....
        /*389c*/ 	.word	0xffffffff


	//   ....[25]....
        /*38a0*/ 	.word	0xffffffff


	//   ....[26]....
        /*38a4*/ 	.word	0xffffffff


	//   ....[27]....
        /*38a8*/ 	.word	0xffffffff


	//   ....[28]....
        /*38ac*/ 	.word	0xffffffff


	//   ....[29]....
        /*38b0*/ 	.word	0xffffffff


	//   ....[30]....
        /*38b4*/ 	.word	0xffffffff


	//   ....[31]....
        /*38b8*/ 	.word	0xffffffff


	//   ....[32]....
        /*38bc*/ 	.word	0xffffffff


	//   ....[33]....
        /*38c0*/ 	.word	0xffffffff


	//   ....[34]....
        /*38c4*/ 	.word	0xffffffff


	//   ....[35]....
        /*38c8*/ 	.word	0xffffffff


	//   ....[36]....
        /*38cc*/ 	.word	0xffffffff


	//   ....[37]....
        /*38d0*/ 	.word	0xffffffff


	//   ....[38]....
        /*38d4*/ 	.word	0xffffffff


	//   ....[39]....
        /*38d8*/ 	.word	0xffffffff


	//   ....[40]....
        /*38dc*/ 	.word	0xffffffff


	//   ....[41]....
        /*38e0*/ 	.word	0xffffffff


	//   ....[42]....
        /*38e4*/ 	.word	0xffffffff


	//   ....[43]....
        /*38e8*/ 	.word	0xffffffff


	//   ....[44]....
        /*38ec*/ 	.word	0xffffffff


	//   ....[45]....
        /*38f0*/ 	.word	0xffffffff


	//   ....[46]....
        /*38f4*/ 	.word	0xffffffff


	//   ....[47]....
        /*38f8*/ 	.word	0xffffffff


	//   ....[48]....
        /*38fc*/ 	.word	0xffffffff


	//   ....[49]....
        /*3900*/ 	.word	0xffffffff


	//   ....[50]....
        /*3904*/ 	.word	0xffffffff


	//   ....[51]....
        /*3908*/ 	.word	0xffffffff


	//   ....[52]....
        /*390c*/ 	.word	0xffffffff


	//   ....[53]....
        /*3910*/ 	.word	0xffffffff


	//   ....[54]....
        /*3914*/ 	.word	0xffffffff


	//   ....[55]....
        /*3918*/ 	.word	0xffffffff


	//   ....[56]....
        /*391c*/ 	.word	0xffffffff


	//   ....[57]....
        /*3920*/ 	.word	0xffffffff


	//   ....[58]....
        /*3924*/ 	.word	0xffffffff


	//   ....[59]....
        /*3928*/ 	.word	0xffffffff


	//   ....[60]....
        /*392c*/ 	.word	0xffffffff


	//   ....[61]....
        /*3930*/ 	.word	0xffffffff


	//   ....[62]....
        /*3934*/ 	.word	0xffffffff


	//   ....[63]....
        /*3938*/ 	.word	0xffffffff


	//   ....[64]....
        /*393c*/ 	.word	0xffffffff


	//   ....[65]....
        /*3940*/ 	.word	0xffffffff


	//   ....[66]....
        /*3944*/ 	.word	0xffffffff


	//   ....[67]....
        /*3948*/ 	.word	0xffffffff


	//   ....[68]....
        /*394c*/ 	.word	0xffffffff


	//   ....[69]....
        /*3950*/ 	.word	0xffffffff


	//   ....[70]....
        /*3954*/ 	.word	0xffffffff


	//   ....[71]....
        /*3958*/ 	.word	0xffffffff


	//   ....[72]....
        /*395c*/ 	.word	0xffffffff


	//   ....[73]....
        /*3960*/ 	.word	0xffffffff


	//   ....[74]....
        /*3964*/ 	.word	0xffffffff


	//   ....[75]....
        /*3968*/ 	.word	0xffffffff


	//   ....[76]....
        /*396c*/ 	.word	0xffffffff


	//   ....[77]....
        /*3970*/ 	.word	0xffffffff


	//   ....[78]....
        /*3974*/ 	.word	0xffffffff


	//   ....[79]....
        /*3978*/ 	.word	0xffffffff


	//   ....[80]....
        /*397c*/ 	.word	0xffffffff


	//   ....[81]....
        /*3980*/ 	.word	0xffffffff


	//   ....[82]....
        /*3984*/ 	.word	0xffffffff


	//   ....[83]....
        /*3988*/ 	.word	0xffffffff


	//   ....[84]....
        /*398c*/ 	.word	0xffffffff


	//   ....[85]....
        /*3990*/ 	.word	0xffffffff


	//   ....[86]....
        /*3994*/ 	.word	0xffffffff


	//   ....[87]....
        /*3998*/ 	.word	0xffffffff


	//   ....[88]....
        /*399c*/ 	.word	0xffffffff


	//   ....[89]....
        /*39a0*/ 	.word	0xffffffff


	//   ....[90]....
        /*39a4*/ 	.word	0xffffffff


	//   ....[91]....
        /*39a8*/ 	.word	0xffffffff


	//   ....[92]....
        /*39ac*/ 	.word	0xffffffff


	//   ....[93]....
        /*39b0*/ 	.word	0xffffffff


	//   ....[94]....
        /*39b4*/ 	.word	0xffffffff


	//   ....[95]....
        /*39b8*/ 	.word	0xffffffff


	//   ....[96]....
        /*39bc*/ 	.word	0xffffffff


	//   ....[97]....
        /*39c0*/ 	.word	0xffffffff


	//   ....[98]....
        /*39c4*/ 	.word	0xffffffff


	//   ....[99]....
        /*39c8*/ 	.word	0xffffffff


	//   ....[100]....
        /*39cc*/ 	.word	0xffffffff


	//   ....[101]....
        /*39d0*/ 	.word	0xffffffff


	//   ....[102]....
        /*39d4*/ 	.word	0xffffffff


	//   ....[103]....
        /*39d8*/ 	.word	0xffffffff


	//   ....[104]....
        /*39dc*/ 	.word	0xffffffff


	//   ....[105]....
        /*39e0*/ 	.word	0xffffffff


	//   ....[106]....
        /*39e4*/ 	.word	0xffffffff


	//   ....[107]....
        /*39e8*/ 	.word	0xffffffff


	//   ....[108]....
        /*39ec*/ 	.word	0xffffffff


	//   ....[109]....
        /*39f0*/ 	.word	0xffffffff


	//   ....[110]....
        /*39f4*/ 	.word	0xffffffff


	//   ....[111]....
        /*39f8*/ 	.word	0xffffffff


	//   ....[112]....
        /*39fc*/ 	.word	0xffffffff


	//   ....[113]....
        /*3a00*/ 	.word	0xffffffff


	//   ....[114]....
        /*3a04*/ 	.word	0xffffffff


	//   ....[115]....
        /*3a08*/ 	.word	0xffffffff


	//   ....[116]....
        /*3a0c*/ 	.word	0xffffffff


	//   ....[117]....
        /*3a10*/ 	.word	0xffffffff


	//   ....[118]....
        /*3a14*/ 	.word	0xffffffff


	//   ....[119]....
        /*3a18*/ 	.word	0xffffffff


	//   ....[120]....
        /*3a1c*/ 	.word	0xffffffff


	//   ....[121]....
        /*3a20*/ 	.word	0xffffffff


	//   ....[122]....
        /*3a24*/ 	.word	0xffffffff


	//   ....[123]....
        /*3a28*/ 	.word	0xffffffff


	//   ....[124]....
        /*3a2c*/ 	.word	0xffffffff


	//   ....[125]....
        /*3a30*/ 	.word	0xffffffff


	//   ....[126]....
        /*3a34*/ 	.word	0xffffffff


	//   ....[127]....
        /*3a38*/ 	.word	0xffffffff


	//   ....[128]....
        /*3a3c*/ 	.word	0xffffffff


	//   ....[129]....
        /*3a40*/ 	.word	0xffffffff


	//   ....[130]....
        /*3a44*/ 	.word	0xffffffff


	//   ....[131]....
        /*3a48*/ 	.word	0xffffffff


	//   ....[132]....
        /*3a4c*/ 	.word	0xffffffff


	//   ....[133]....
        /*3a50*/ 	.word	0xffffffff


	//   ....[134]....
        /*3a54*/ 	.word	0xffffffff


	//   ....[135]....
        /*3a58*/ 	.word	0xffffffff


	//   ....[136]....
        /*3a5c*/ 	.word	0xffffffff


	//   ....[137]....
        /*3a60*/ 	.word	0xffffffff


	//   ....[138]....
        /*3a64*/ 	.word	0xffffffff


	//   ....[139]....
        /*3a68*/ 	.word	0xffffffff


	//   ....[140]....
        /*3a6c*/ 	.word	0xffffffff


	//   ....[141]....
        /*3a70*/ 	.word	0xffffffff


	//   ....[142]....
        /*3a74*/ 	.word	0xffffffff


	//   ....[143]....
        /*3a78*/ 	.word	0xffffffff


	//   ....[144]....
        /*3a7c*/ 	.word	0xffffffff


	//   ....[145]....
        /*3a80*/ 	.word	0xffffffff


	//   ....[146]....
        /*3a84*/ 	.word	0xffffffff


	//   ....[147]....
        /*3a88*/ 	.word	0xffffffff


	//   ....[148]....
        /*3a8c*/ 	.word	0xffffffff


	//   ....[149]....
        /*3a90*/ 	.word	0xffffffff


	//   ....[150]....
        /*3a94*/ 	.word	0xffffffff


	//   ....[151]....
        /*3a98*/ 	.word	0xffffffff


	//   ....[152]....
        /*3a9c*/ 	.word	0xffffffff


	//   ....[153]....
        /*3aa0*/ 	.word	0xffffffff


	//   ....[154]....
        /*3aa4*/ 	.word	0xffffffff


	//   ....[155]....
        /*3aa8*/ 	.word	0xffffffff


	//   ....[156]....
        /*3aac*/ 	.word	0xffffffff


	//   ....[157]....
        /*3ab0*/ 	.word	0xffffffff


	//   ....[158]....
        /*3ab4*/ 	.word	0xffffffff


	//   ....[159]....
        /*3ab8*/ 	.word	0xffffffff


	//   ....[160]....
        /*3abc*/ 	.word	0xffffffff


	//   ....[161]....
        /*3ac0*/ 	.word	0xffffffff


	//   ....[162]....
        /*3ac4*/ 	.word	0xffffffff


	//   ....[163]....
        /*3ac8*/ 	.word	0xffffffff


	//   ....[164]....
        /*3acc*/ 	.word	0xffffffff


	//   ....[165]....
        /*3ad0*/ 	.word	0xffffffff


	//   ....[166]....
        /*3ad4*/ 	.word	0xffffffff


	//   ....[167]....
        /*3ad8*/ 	.word	0xffffffff


	//   ....[168]....
        /*3adc*/ 	.word	0xffffffff


	//   ....[169]....
        /*3ae0*/ 	.word	0xffffffff


	//   ....[170]....
        /*3ae4*/ 	.word	0xffffffff


	//   ....[171]....
        /*3ae8*/ 	.word	0xffffffff


	//   ....[172]....
        /*3aec*/ 	.word	0xffffffff


	//   ....[173]....
        /*3af0*/ 	.word	0xffffffff


	//   ....[174]....
        /*3af4*/ 	.word	0xffffffff


	//   ....[175]....
        /*3af8*/ 	.word	0xffffffff


	//   ....[176]....
        /*3afc*/ 	.word	0xffffffff


	//   ....[177]....
        /*3b00*/ 	.word	0xffffffff


	//   ....[178]....
        /*3b04*/ 	.word	0xffffffff


	//   ....[179]....
        /*3b08*/ 	.word	0xffffffff


	//   ....[180]....
        /*3b0c*/ 	.word	0xffffffff


	//   ....[181]....
        /*3b10*/ 	.word	0xffffffff


	//   ....[182]....
        /*3b14*/ 	.word	0xffffffff


	//   ....[183]....
        /*3b18*/ 	.word	0xffffffff


	//   ....[184]....
        /*3b1c*/ 	.word	0xffffffff


	//   ....[185]....
        /*3b20*/ 	.word	0xffffffff


	//   ....[186]....
        /*3b24*/ 	.word	0xffffffff


	//   ....[187]....
        /*3b28*/ 	.word	0xffffffff


	//   ....[188]....
        /*3b2c*/ 	.word	0xffffffff


	//   ....[189]....
        /*3b30*/ 	.word	0xffffffff


	//   ....[190]....
        /*3b34*/ 	.word	0xffffffff


	//   ....[191]....
        /*3b38*/ 	.word	0xffffffff


	//   ....[192]....
        /*3b3c*/ 	.word	0xffffffff


	//   ....[193]....
        /*3b40*/ 	.word	0xffffffff


	//   ....[194]....
        /*3b44*/ 	.word	0xffffffff


	//   ....[195]....
        /*3b48*/ 	.word	0xffffffff


	//   ....[196]....
        /*3b4c*/ 	.word	0xffffffff


	//   ....[197]....
        /*3b50*/ 	.word	0xffffffff


	//   ....[198]....
        /*3b54*/ 	.word	0xffffffff


	//   ....[199]....
        /*3b58*/ 	.word	0xffffffff


	//   ....[200]....
        /*3b5c*/ 	.word	0xffffffff


	//   ....[201]....
        /*3b60*/ 	.word	0xffffffff


	//   ....[202]....
        /*3b64*/ 	.word	0xffffffff


	//   ....[203]....
        /*3b68*/ 	.word	0xffffffff


	//   ....[204]....
        /*3b6c*/ 	.word	0xffffffff


	//   ....[205]....
        /*3b70*/ 	.word	0xffffffff


	//   ....[206]....
        /*3b74*/ 	.word	0xffffffff


	//   ....[207]....
        /*3b78*/ 	.word	0xffffffff


	//   ....[208]....
        /*3b7c*/ 	.word	0xffffffff


	//   ....[209]....
        /*3b80*/ 	.word	0xffffffff


	//   ....[210]....
        /*3b84*/ 	.word	0xffffffff


	//   ....[211]....
        /*3b88*/ 	.word	0xffffffff


	//   ....[212]....
        /*3b8c*/ 	.word	0xffffffff


	//   ....[213]....
        /*3b90*/ 	.word	0xffffffff


	//   ....[214]....
        /*3b94*/ 	.word	0xffffffff


	//   ....[215]....
        /*3b98*/ 	.word	0xffffffff


	//   ....[216]....
        /*3b9c*/ 	.word	0xffffffff


	//   ....[217]....
        /*3ba0*/ 	.word	0xffffffff


	//   ....[218]....
        /*3ba4*/ 	.word	0xffffffff


	//   ....[219]....
        /*3ba8*/ 	.word	0xffffffff


	//   ....[220]....
        /*3bac*/ 	.word	0xffffffff


	//   ....[221]....
        /*3bb0*/ 	.word	0xffffffff


	//   ....[222]....
        /*3bb4*/ 	.word	0xffffffff


	//   ....[223]....
        /*3bb8*/ 	.word	0xffffffff


	//   ....[224]....
        /*3bbc*/ 	.word	0xffffffff


	//   ....[225]....
        /*3bc0*/ 	.word	0xffffffff


	//   ....[226]....
        /*3bc4*/ 	.word	0xffffffff


	//   ....[227]....
        /*3bc8*/ 	.word	0xffffffff


	//   ....[228]....
        /*3bcc*/ 	.word	0xffffffff


	//   ....[229]....
        /*3bd0*/ 	.word	0xffffffff


	//   ....[230]....
        /*3bd4*/ 	.word	0xffffffff


	//   ....[231]....
        /*3bd8*/ 	.word	0xffffffff


	//   ....[232]....
        /*3bdc*/ 	.word	0xffffffff


	//   ....[233]....
        /*3be0*/ 	.word	0xffffffff


	//   ....[234]....
        /*3be4*/ 	.word	0xffffffff


	//   ....[235]....
        /*3be8*/ 	.word	0xffffffff


	//   ....[236]....
        /*3bec*/ 	.word	0xffffffff


	//   ....[237]....
        /*3bf0*/ 	.word	0xffffffff


	//   ....[238]....
        /*3bf4*/ 	.word	0xffffffff


	//   ....[239]....
        /*3bf8*/ 	.word	0xffffffff


	//   ....[240]....
        /*3bfc*/ 	.word	0xffffffff


	//   ....[241]....
        /*3c00*/ 	.word	0xffffffff


	//   ....[242]....
        /*3c04*/ 	.word	0xffffffff


	//   ....[243]....
        /*3c08*/ 	.word	0xffffffff


	//   ....[244]....
        /*3c0c*/ 	.word	0xffffffff


	//   ....[245]....
        /*3c10*/ 	.word	0xffffffff


	//   ....[246]....
        /*3c14*/ 	.word	0xffffffff


	//   ....[247]....
        /*3c18*/ 	.word	0xffffffff


	//   ....[248]....
        /*3c1c*/ 	.word	0xffffffff


	//   ....[249]....
        /*3c20*/ 	.word	0xffffffff


	//   ....[250]....
        /*3c24*/ 	.word	0xffffffff


	//   ....[251]....
        /*3c28*/ 	.word	0xffffffff


	//   ....[252]....
        /*3c2c*/ 	.word	0xffffffff


	//   ....[253]....
        /*3c30*/ 	.word	0xffffffff


	//   ....[254]....
        /*3c34*/ 	.word	0xffffffff


	//   ....[255]....
        /*3c38*/ 	.word	0xffffffff


	//   ....[0]....
        /*3c3c*/ 	.word	0xffffffff


	//   ....[1]....
        /*3c40*/ 	.word	0xffffffff


	//   ....[2]....
        /*3c44*/ 	.word	0xffffffff


	//   ....[3]....
        /*3c48*/ 	.word	0xffffffff


	//   ....[4]....
        /*3c4c*/ 	.word	0xffffffff


	//   ....[5]....
        /*3c50*/ 	.word	0xffffffff


	//   ....[6]....
        /*3c54*/ 	.word	0xffffffff


	//   ....[7]....
        /*3c58*/ 	.word	0xffffffff


	//   ....[8]....
        /*3c5c*/ 	.word	0xffffffff


	//   ....[9]....
        /*3c60*/ 	.word	0xffffffff


	//   ....[10]....
        /*3c64*/ 	.word	0xffffffff


	//   ....[11]....
        /*3c68*/ 	.word	0xffffffff


	//   ....[12]....
        /*3c6c*/ 	.word	0xffffffff


	//   ....[13]....
        /*3c70*/ 	.word	0xffffffff


	//   ....[14]....
        /*3c74*/ 	.word	0xffffffff


	//   ....[15]....
        /*3c78*/ 	.word	0xffffffff


	//   ....[16]....
        /*3c7c*/ 	.word	0xffffffff


	//   ....[17]....
        /*3c80*/ 	.word	0xffffffff


	//   ....[18]....
        /*3c84*/ 	.word	0xffffffff


	//   ....[19]....
        /*3c88*/ 	.word	0xffffffff


	//   ....[20]....
        /*3c8c*/ 	.word	0xffffffff


	//   ....[21]....
        /*3c90*/ 	.word	0xffffffff


	//   ....[22]....
        /*3c94*/ 	.word	0xffffffff


	//   ....[23]....
        /*3c98*/ 	.word	0xffffffff


	//   ....[24]....
        /*3c9c*/ 	.word	0xffffffff


	//   ....[25]....
        /*3ca0*/ 	.word	0xffffffff


	//   ....[26]....
        /*3ca4*/ 	.word	0xffffffff


	//   ....[27]....
        /*3ca8*/ 	.word	0xffffffff


	//   ....[28]....
        /*3cac*/ 	.word	0xffffffff


	//   ....[29]....
        /*3cb0*/ 	.word	0xffffffff


	//   ....[30]....
        /*3cb4*/ 	.word	0xffffffff


	//   ....[31]....
        /*3cb8*/ 	.word	0xffffffff


	//   ....[32]....
        /*3cbc*/ 	.word	0xffffffff


	//   ....[33]....
        /*3cc0*/ 	.word	0xffffffff


	//   ....[34]....
        /*3cc4*/ 	.word	0xffffffff


	//   ....[35]....
        /*3cc8*/ 	.word	0xffffffff


	//   ....[36]....
        /*3ccc*/ 	.word	0xffffffff


	//   ....[37]....
        /*3cd0*/ 	.word	0xffffffff


	//   ....[38]....
        /*3cd4*/ 	.word	0xffffffff


	//   ....[39]....
        /*3cd8*/ 	.word	0xffffffff


	//   ....[40]....
        /*3cdc*/ 	.word	0xffffffff


	//   ....[41]....
        /*3ce0*/ 	.word	0xffffffff


	//   ....[42]....
        /*3ce4*/ 	.word	0xffffffff


	//   ....[43]....
        /*3ce8*/ 	.word	0xffffffff


	//   ....[44]....
        /*3cec*/ 	.word	0xffffffff


	//   ....[45]....
        /*3cf0*/ 	.word	0xffffffff


	//   ....[46]....
        /*3cf4*/ 	.word	0xffffffff


	//   ....[47]....
        /*3cf8*/ 	.word	0xffffffff


	//   ....[48]....
        /*3cfc*/ 	.word	0xffffffff


	//   ....[49]....
        /*3d00*/ 	.word	0xffffffff


	//   ....[50]....
        /*3d04*/ 	.word	0xffffffff


	//   ....[51]....
        /*3d08*/ 	.word	0xffffffff


	//   ....[52]....
        /*3d0c*/ 	.word	0xffffffff


	//   ....[53]....
        /*3d10*/ 	.word	0xffffffff


	//   ....[54]....
        /*3d14*/ 	.word	0xffffffff


	//   ....[55]....
        /*3d18*/ 	.word	0xffffffff


	//   ....[56]....
        /*3d1c*/ 	.word	0xffffffff


	//   ....[57]....
        /*3d20*/ 	.word	0xffffffff


	//   ....[58]....
        /*3d24*/ 	.word	0xffffffff


	//   ....[59]....
        /*3d28*/ 	.word	0xffffffff


	//   ....[60]....
        /*3d2c*/ 	.word	0xffffffff


	//   ....[61]....
        /*3d30*/ 	.word	0xffffffff


	//   ....[62]....
        /*3d34*/ 	.word	0xffffffff


	//   ....[63]....
        /*3d38*/ 	.word	0xffffffff


	//   ....[64]....
        /*3d3c*/ 	.word	0xffffffff


	//   ....[65]....
        /*3d40*/ 	.word	0xffffffff


	//   ....[66]....
        /*3d44*/ 	.word	0xffffffff


	//   ....[67]....
        /*3d48*/ 	.word	0xffffffff


	//   ....[68]....
        /*3d4c*/ 	.word	0xffffffff


	//   ....[69]....
        /*3d50*/ 	.word	0xffffffff


	//   ....[70]....
        /*3d54*/ 	.word	0xffffffff


	//   ....[71]....
        /*3d58*/ 	.word	0xffffffff


	//   ....[72]....
        /*3d5c*/ 	.word	0xffffffff


	//   ....[73]....
        /*3d60*/ 	.word	0xffffffff


	//   ....[74]....
        /*3d64*/ 	.word	0xffffffff


	//   ....[75]....
        /*3d68*/ 	.word	0xffffffff


	//   ....[76]....
        /*3d6c*/ 	.word	0xffffffff


	//   ....[77]....
        /*3d70*/ 	.word	0xffffffff


	//   ....[78]....
        /*3d74*/ 	.word	0xffffffff


	//   ....[79]....
        /*3d78*/ 	.word	0xffffffff


	//   ....[80]....
        /*3d7c*/ 	.word	0xffffffff


	//   ....[81]....
        /*3d80*/ 	.word	0xffffffff


	//   ....[82]....
        /*3d84*/ 	.word	0xffffffff


	//   ....[83]....
        /*3d88*/ 	.word	0xffffffff


	//   ....[84]....
        /*3d8c*/ 	.word	0xffffffff


	//   ....[85]....
        /*3d90*/ 	.word	0xffffffff


	//   ....[86]....
        /*3d94*/ 	.word	0xffffffff


	//   ....[87]....
        /*3d98*/ 	.word	0xffffffff


	//   ....[88]....
        /*3d9c*/ 	.word	0xffffffff


	//   ....[89]....
        /*3da0*/ 	.word	0xffffffff


	//   ....[90]....
        /*3da4*/ 	.word	0xffffffff


	//   ....[91]....
        /*3da8*/ 	.word	0xffffffff


	//   ....[92]....
        /*3dac*/ 	.word	0xffffffff


	//   ....[93]....
        /*3db0*/ 	.word	0xffffffff


	//   ....[94]....
        /*3db4*/ 	.word	0xffffffff


	//   ....[95]....
        /*3db8*/ 	.word	0xffffffff


	//   ....[96]....
        /*3dbc*/ 	.word	0xffffffff


	//   ....[97]....
        /*3dc0*/ 	.word	0xffffffff


	//   ....[98]....
        /*3dc4*/ 	.word	0xffffffff


	//   ....[99]....
        /*3dc8*/ 	.word	0xffffffff


	//   ....[100]....
        /*3dcc*/ 	.word	0xffffffff


	//   ....[101]....
        /*3dd0*/ 	.word	0xffffffff


	//   ....[102]....
        /*3dd4*/ 	.word	0xffffffff


	//   ....[103]....
        /*3dd8*/ 	.word	0xffffffff


	//   ....[104]....
        /*3ddc*/ 	.word	0xffffffff


	//   ....[105]....
        /*3de0*/ 	.word	0xffffffff


	//   ....[106]....
        /*3de4*/ 	.word	0xffffffff


	//   ....[107]....
        /*3de8*/ 	.word	0xffffffff


	//   ....[108]....
        /*3dec*/ 	.word	0xffffffff


	//   ....[109]....
        /*3df0*/ 	.word	0xffffffff


	//   ....[110]....
        /*3df4*/ 	.word	0xffffffff


	//   ....[111]....
        /*3df8*/ 	.word	0xffffffff


	//   ....[112]....
        /*3dfc*/ 	.word	0xffffffff


	//   ....[113]....
        /*3e00*/ 	.word	0xffffffff


	//   ....[114]....
        /*3e04*/ 	.word	0xffffffff


	//   ....[115]....
        /*3e08*/ 	.word	0xffffffff


	//   ....[116]....
        /*3e0c*/ 	.word	0xffffffff


	//   ....[117]....
        /*3e10*/ 	.word	0xffffffff


	//   ....[118]....
        /*3e14*/ 	.word	0xffffffff


	//   ....[119]....
        /*3e18*/ 	.word	0xffffffff


	//   ....[120]....
        /*3e1c*/ 	.word	0xffffffff


	//   ....[121]....
        /*3e20*/ 	.word	0xffffffff


	//   ....[122]....
        /*3e24*/ 	.word	0xffffffff


	//   ....[123]....
        /*3e28*/ 	.word	0xffffffff


	//   ....[124]....
        /*3e2c*/ 	.word	0xffffffff


	//   ....[125]....
        /*3e30*/ 	.word	0xffffffff


	//   ....[126]....
        /*3e34*/ 	.word	0xffffffff


	//   ....[127]....
        /*3e38*/ 	.word	0xffffffff


	//   ....[128]....
        /*3e3c*/ 	.word	0xffffffff


	//   ....[129]....
        /*3e40*/ 	.word	0xffffffff


	//   ....[130]....
        /*3e44*/ 	.word	0xffffffff


	//   ....[131]....
        /*3e48*/ 	.word	0xffffffff


	//   ....[132]....
        /*3e4c*/ 	.word	0xffffffff


	//   ....[133]....
        /*3e50*/ 	.word	0xffffffff


	//   ....[134]....
        /*3e54*/ 	.word	0xffffffff


	//   ....[135]....
        /*3e58*/ 	.word	0xffffffff


	//   ....[136]....
        /*3e5c*/ 	.word	0xffffffff


	//   ....[137]....
        /*3e60*/ 	.word	0xffffffff


	//   ....[138]....
        /*3e64*/ 	.word	0xffffffff


	//   ....[139]....
        /*3e68*/ 	.word	0xffffffff


	//   ....[140]....
        /*3e6c*/ 	.word	0xffffffff


	//   ....[141]....
        /*3e70*/ 	.word	0xffffffff


	//   ....[142]....
        /*3e74*/ 	.word	0xffffffff


	//   ....[143]....
        /*3e78*/ 	.word	0xffffffff


	//   ....[144]....
        /*3e7c*/ 	.word	0xffffffff


	//   ....[145]....
        /*3e80*/ 	.word	0xffffffff


	//   ....[146]....
        /*3e84*/ 	.word	0xffffffff


	//   ....[147]....
        /*3e88*/ 	.word	0xffffffff


	//   ....[148]....
        /*3e8c*/ 	.word	0xffffffff


	//   ....[149]....
        /*3e90*/ 	.word	0xffffffff


	//   ....[150]....
        /*3e94*/ 	.word	0xffffffff


	//   ....[151]....
        /*3e98*/ 	.word	0xffffffff


	//   ....[152]....
        /*3e9c*/ 	.word	0xffffffff


	//   ....[153]....
        /*3ea0*/ 	.word	0xffffffff


	//   ....[154]....
        /*3ea4*/ 	.word	0xffffffff


	//   ....[155]....
        /*3ea8*/ 	.word	0xffffffff


	//   ....[156]....
        /*3eac*/ 	.word	0xffffffff


	//   ....[157]....
        /*3eb0*/ 	.word	0xffffffff


	//   ....[158]....
        /*3eb4*/ 	.word	0xffffffff


	//   ....[159]....
        /*3eb8*/ 	.word	0xffffffff


	//   ....[160]....
        /*3ebc*/ 	.word	0xffffffff


	//   ....[161]....
        /*3ec0*/ 	.word	0xffffffff


	//   ....[162]....
        /*3ec4*/ 	.word	0xffffffff


	//   ....[163]....
        /*3ec8*/ 	.word	0xffffffff


	//   ....[164]....
        /*3ecc*/ 	.word	0xffffffff


	//   ....[165]....
        /*3ed0*/ 	.word	0xffffffff


	//   ....[166]....
        /*3ed4*/ 	.word	0xffffffff


	//   ....[167]....
        /*3ed8*/ 	.word	0xffffffff


	//   ....[168]....
        /*3edc*/ 	.word	0xffffffff


	//   ....[169]....
        /*3ee0*/ 	.word	0xffffffff


	//   ....[170]....
        /*3ee4*/ 	.word	0xffffffff


	//   ....[171]....
        /*3ee8*/ 	.word	0xffffffff


	//   ....[172]....
        /*3eec*/ 	.word	0xffffffff


	//   ....[173]....
        /*3ef0*/ 	.word	0xffffffff


	//   ....[174]....
        /*3ef4*/ 	.word	0xffffffff


	//   ....[175]....
        /*3ef8*/ 	.word	0xffffffff


	//   ....[176]....
        /*3efc*/ 	.word	0xffffffff


	//   ....[177]....
        /*3f00*/ 	.word	0xffffffff


	//   ....[178]....
        /*3f04*/ 	.word	0xffffffff


	//   ....[179]....
        /*3f08*/ 	.word	0xffffffff


	//   ....[180]....
        /*3f0c*/ 	.word	0xffffffff


	//   ....[181]....
        /*3f10*/ 	.word	0xffffffff


	//   ....[182]....
        /*3f14*/ 	.word	0xffffffff


	//   ....[183]....
        /*3f18*/ 	.word	0xffffffff


	//   ....[184]....
        /*3f1c*/ 	.word	0xffffffff


	//   ....[185]....
        /*3f20*/ 	.word	0xffffffff


	//   ....[186]....
        /*3f24*/ 	.word	0xffffffff


	//   ....[187]....
        /*3f28*/ 	.word	0xffffffff


	//   ....[188]....
        /*3f2c*/ 	.word	0xffffffff


	//   ....[189]....
        /*3f30*/ 	.word	0xffffffff


	//   ....[190]....
        /*3f34*/ 	.word	0xffffffff


	//   ....[191]....
        /*3f38*/ 	.word	0xffffffff


	//   ....[192]....
        /*3f3c*/ 	.word	0xffffffff


	//   ....[193]....
        /*3f40*/ 	.word	0xffffffff


	//   ....[194]....
        /*3f44*/ 	.word	0xffffffff


	//   ....[195]....
        /*3f48*/ 	.word	0xffffffff


	//   ....[196]....
        /*3f4c*/ 	.word	0xffffffff


	//   ....[197]....
        /*3f50*/ 	.word	0xffffffff


	//   ....[198]....
        /*3f54*/ 	.word	0xffffffff


	//   ....[199]....
        /*3f58*/ 	.word	0xffffffff


	//   ....[200]....
        /*3f5c*/ 	.word	0xffffffff


	//   ....[201]....
        /*3f60*/ 	.word	0xffffffff


	//   ....[202]....
        /*3f64*/ 	.word	0xffffffff


	//   ....[203]....
        /*3f68*/ 	.word	0xffffffff


	//   ....[204]....
        /*3f6c*/ 	.word	0xffffffff


	//   ....[205]....
        /*3f70*/ 	.word	0xffffffff


	//   ....[206]....
        /*3f74*/ 	.word	0xffffffff


	//   ....[207]....
        /*3f78*/ 	.word	0xffffffff


	//   ....[208]....
        /*3f7c*/ 	.word	0xffffffff


	//   ....[209]....
        /*3f80*/ 	.word	0xffffffff


	//   ....[210]....
        /*3f84*/ 	.word	0xffffffff


	//   ....[211]....
        /*3f88*/ 	.word	0xffffffff


	//   ....[212]....
        /*3f8c*/ 	.word	0xffffffff


	//   ....[213]....
        /*3f90*/ 	.word	0xffffffff


	//   ....[214]....
        /*3f94*/ 	.word	0xffffffff


	//   ....[215]....
        /*3f98*/ 	.word	0xffffffff


	//   ....[216]....
        /*3f9c*/ 	.word	0xffffffff


	//   ....[217]....
        /*3fa0*/ 	.word	0xffffffff


	//   ....[218]....
        /*3fa4*/ 	.word	0xffffffff


	//   ....[219]....
        /*3fa8*/ 	.word	0xffffffff


	//   ....[220]....
        /*3fac*/ 	.word	0xffffffff


	//   ....[221]....
        /*3fb0*/ 	.word	0xffffffff


	//   ....[222]....
        /*3fb4*/ 	.word	0xffffffff


	//   ....[223]....
        /*3fb8*/ 	.word	0xffffffff


	//   ....[224]....
        /*3fbc*/ 	.word	0xffffffff


	//   ....[225]....
        /*3fc0*/ 	.word	0xffffffff


	//   ....[226]....
        /*3fc4*/ 	.word	0xffffffff


	//   ....[227]....
        /*3fc8*/ 	.word	0xffffffff


	//   ....[228]....
        /*3fcc*/ 	.word	0xffffffff


	//   ....[229]....
        /*3fd0*/ 	.word	0xffffffff


	//   ....[230]....
        /*3fd4*/ 	.word	0xffffffff


	//   ....[231]....
        /*3fd8*/ 	.word	0xffffffff


	//   ....[232]....
        /*3fdc*/ 	.word	0xffffffff


	//   ....[233]....
        /*3fe0*/ 	.word	0xffffffff


	//   ....[234]....
        /*3fe4*/ 	.word	0xffffffff


	//   ....[235]....
        /*3fe8*/ 	.word	0xffffffff


	//   ....[236]....
        /*3fec*/ 	.word	0xffffffff


	//   ....[237]....
        /*3ff0*/ 	.word	0xffffffff


	//   ....[238]....
        /*3ff4*/ 	.word	0xffffffff


	//   ....[239]....
        /*3ff8*/ 	.word	0xffffffff


	//   ....[240]....
        /*3ffc*/ 	.word	0xffffffff


	//   ....[241]....
        /*4000*/ 	.word	0xffffffff


	//   ....[242]....
        /*4004*/ 	.word	0xffffffff


	//   ....[243]....
        /*4008*/ 	.word	0xffffffff


	//   ....[244]....
        /*400c*/ 	.word	0xffffffff


	//   ....[245]....
        /*4010*/ 	.word	0xffffffff


	//   ....[246]....
        /*4014*/ 	.word	0xffffffff


	//   ....[247]....
        /*4018*/ 	.word	0xffffffff


	//   ....[248]....
        /*401c*/ 	.word	0xffffffff


	//   ....[249]....
        /*4020*/ 	.word	0xffffffff


	//   ....[250]....
        /*4024*/ 	.word	0xffffffff


	//   ....[251]....
        /*4028*/ 	.word	0xffffffff


	//   ....[252]....
        /*402c*/ 	.word	0xffffffff


	//   ....[253]....
        /*4030*/ 	.word	0xffffffff


	//   ....[254]....
        /*4034*/ 	.word	0xffffffff


	//   ....[255]....
        /*4038*/ 	.word	0xffffffff


	//   ....[0]....
        /*403c*/ 	.word	0xffffffff


	//   ....[1]....
        /*4040*/ 	.word	0xffffffff


	//   ....[2]....
        /*4044*/ 	.word	0xffffffff


	//   ....[3]....
        /*4048*/ 	.word	0xffffffff


	//   ....[4]....
        /*404c*/ 	.word	0xffffffff


	//   ....[5]....
        /*4050*/ 	.word	0xffffffff


	//   ....[6]....
        /*4054*/ 	.word	0xffffffff


	//   ....[7]....
        /*4058*/ 	.word	0xffffffff


	//   ....[8]....
        /*405c*/ 	.word	0xffffffff


	//   ....[9]....
        /*4060*/ 	.word	0xffffffff


	//   ....[10]....
        /*4064*/ 	.word	0xffffffff


	//   ....[11]....
        /*4068*/ 	.word	0xffffffff


	//   ....[12]....
        /*406c*/ 	.word	0xffffffff


	//   ....[13]....
        /*4070*/ 	.word	0xffffffff


	//   ....[14]....
        /*4074*/ 	.word	0xffffffff


	//   ....[15]....
        /*4078*/ 	.word	0xffffffff


	//   ....[16]....
        /*407c*/ 	.word	0xffffffff


	//   ....[17]....
        /*4080*/ 	.word	0xffffffff


	//   ....[18]....
        /*4084*/ 	.word	0xffffffff


	//   ....[19]....
        /*4088*/ 	.word	0xffffffff


	//   ....[20]....
        /*408c*/ 	.word	0xffffffff


	//   ....[21]....
        /*4090*/ 	.word	0xffffffff


	//   ....[22]....
        /*4094*/ 	.word	0xffffffff


	//   ....[23]....
        /*4098*/ 	.word	0xffffffff


	//   ....[24]....
        /*409c*/ 	.word	0xffffffff


	//   ....[25]....
        /*40a0*/ 	.word	0xffffffff


	//   ....[26]....
        /*40a4*/ 	.word	0xffffffff


	//   ....[27]....
        /*40a8*/ 	.word	0xffffffff


	//   ....[28]....
        /*40ac*/ 	.word	0xffffffff


	//   ....[29]....
        /*40b0*/ 	.word	0xffffffff


	//   ....[30]....
        /*40b4*/ 	.word	0xffffffff


	//   ....[31]....
        /*40b8*/ 	.word	0xffffffff


	//   ....[32]....
        /*40bc*/ 	.word	0xffffffff


	//   ....[33]....
        /*40c0*/ 	.word	0xffffffff


	//   ....[34]....
        /*40c4*/ 	.word	0xffffffff


	//   ....[35]....
        /*40c8*/ 	.word	0xffffffff


	//   ....[36]....
        /*40cc*/ 	.word	0xffffffff


	//   ....[37]....
        /*40d0*/ 	.word	0xffffffff


	//   ....[38]....
        /*40d4*/ 	.word	0xffffffff


	//   ....[39]....
        /*40d8*/ 	.word	0xffffffff


	//   ....[40]....
        /*40dc*/ 	.word	0xffffffff


	//   ....[41]....
        /*40e0*/ 	.word	0xffffffff


	//   ....[42]....
        /*40e4*/ 	.word	0xffffffff


	//   ....[43]....
        /*40e8*/ 	.word	0xffffffff


	//   ....[44]....
        /*40ec*/ 	.word	0xffffffff


	//   ....[45]....
        /*40f0*/ 	.word	0xffffffff


	//   ....[46]....
        /*40f4*/ 	.word	0xffffffff


	//   ....[47]....
        /*40f8*/ 	.word	0xffffffff


	//   ....[48]....
        /*40fc*/ 	.word	0xffffffff


	//   ....[49]....
        /*4100*/ 	.word	0xffffffff


	//   ....[50]....
        /*4104*/ 	.word	0xffffffff


	//   ....[51]....
        /*4108*/ 	.word	0xffffffff


	//   ....[52]....
        /*410c*/ 	.word	0xffffffff


	//   ....[53]....
        /*4110*/ 	.word	0xffffffff


	//   ....[54]....
        /*4114*/ 	.word	0xffffffff


	//   ....[55]....
        /*4118*/ 	.word	0xffffffff


	//   ....[56]....
        /*411c*/ 	.word	0xffffffff


	//   ....[57]....
        /*4120*/ 	.word	0xffffffff


	//   ....[58]....
        /*4124*/ 	.word	0xffffffff


	//   ....[59]....
        /*4128*/ 	.word	0xffffffff


	//   ....[60]....
        /*412c*/ 	.word	0xffffffff


	//   ....[61]....
        /*4130*/ 	.word	0xffffffff


	//   ....[62]....
        /*4134*/ 	.word	0xffffffff


	//   ....[63]....
        /*4138*/ 	.word	0xffffffff


	//   ....[64]....
        /*413c*/ 	.word	0xffffffff


	//   ....[65]....
        /*4140*/ 	.word	0xffffffff


	//   ....[66]....
        /*4144*/ 	.word	0xffffffff


	//   ....[67]....
        /*4148*/ 	.word	0xffffffff


	//   ....[68]....
        /*414c*/ 	.word	0xffffffff


	//   ....[69]....
        /*4150*/ 	.word	0xffffffff


	//   ....[70]....
        /*4154*/ 	.word	0xffffffff


	//   ....[71]....
        /*4158*/ 	.word	0xffffffff


	//   ....[72]....
        /*415c*/ 	.word	0xffffffff


	//   ....[73]....
        /*4160*/ 	.word	0xffffffff


	//   ....[74]....
        /*4164*/ 	.word	0xffffffff


	//   ....[75]....
        /*4168*/ 	.word	0xffffffff


	//   ....[76]....
        /*416c*/ 	.word	0xffffffff


	//   ....[77]....
        /*4170*/ 	.word	0xffffffff


	//   ....[78]....
        /*4174*/ 	.word	0xffffffff


	//   ....[79]....
        /*4178*/ 	.word	0xffffffff


	//   ....[80]....
        /*417c*/ 	.word	0xffffffff


	//   ....[81]....
        /*4180*/ 	.word	0xffffffff


	//   ....[82]....
        /*4184*/ 	.word	0xffffffff


	//   ....[83]....
        /*4188*/ 	.word	0xffffffff


	//   ....[84]....
        /*418c*/ 	.word	0xffffffff


	//   ....[85]....
        /*4190*/ 	.word	0xffffffff


	//   ....[86]....
        /*4194*/ 	.word	0xffffffff


	//   ....[87]....
        /*4198*/ 	.word	0xffffffff


	//   ....[88]....
        /*419c*/ 	.word	0xffffffff


	//   ....[89]....
        /*41a0*/ 	.word	0xffffffff


	//   ....[90]....
        /*41a4*/ 	.word	0xffffffff


	//   ....[91]....
        /*41a8*/ 	.word	0xffffffff


	//   ....[92]....
        /*41ac*/ 	.word	0xffffffff


	//   ....[93]....
        /*41b0*/ 	.word	0xffffffff


	//   ....[94]....
        /*41b4*/ 	.word	0xffffffff


	//   ....[95]....
        /*41b8*/ 	.word	0xffffffff


	//   ....[96]....
        /*41bc*/ 	.word	0xffffffff


	//   ....[97]....
        /*41c0*/ 	.word	0xffffffff


	//   ....[98]....
        /*41c4*/ 	.word	0xffffffff


	//   ....[99]....
        /*41c8*/ 	.word	0xffffffff


	//   ....[100]....
        /*41cc*/ 	.word	0xffffffff


	//   ....[101]....
        /*41d0*/ 	.word	0xffffffff


	//   ....[102]....
        /*41d4*/ 	.word	0xffffffff


	//   ....[103]....
        /*41d8*/ 	.word	0xffffffff


	//   ....[104]....
        /*41dc*/ 	.word	0xffffffff


	//   ....[105]....
        /*41e0*/ 	.word	0xffffffff


	//   ....[106]....
        /*41e4*/ 	.word	0xffffffff


	//   ....[107]....
        /*41e8*/ 	.word	0xffffffff


	//   ....[108]....
        /*41ec*/ 	.word	0xffffffff


	//   ....[109]....
        /*41f0*/ 	.word	0xffffffff


	//   ....[110]....
        /*41f4*/ 	.word	0xffffffff


	//   ....[111]....
        /*41f8*/ 	.word	0xffffffff


	//   ....[112]....
        /*41fc*/ 	.word	0xffffffff


	//   ....[113]....
        /*4200*/ 	.word	0xffffffff


	//   ....[114]....
        /*4204*/ 	.word	0xffffffff


	//   ....[115]....
        /*4208*/ 	.word	0xffffffff


	//   ....[116]....
        /*420c*/ 	.word	0xffffffff


	//   ....[117]....
        /*4210*/ 	.word	0xffffffff


	//   ....[118]....
        /*4214*/ 	.word	0xffffffff


	//   ....[119]....
        /*4218*/ 	.word	0xffffffff


	//   ....[120]....
        /*421c*/ 	.word	0xffffffff


	//   ....[121]....
        /*4220*/ 	.word	0xffffffff


	//   ....[122]....
        /*4224*/ 	.word	0xffffffff


	//   ....[123]....
        /*4228*/ 	.word	0xffffffff


	//   ....[124]....
        /*422c*/ 	.word	0xffffffff


	//   ....[125]....
        /*4230*/ 	.word	0xffffffff


	//   ....[126]....
        /*4234*/ 	.word	0xffffffff


	//   ....[127]....
        /*4238*/ 	.word	0xffffffff


	//   ....[128]....
        /*423c*/ 	.word	0xffffffff


	//   ....[129]....
        /*4240*/ 	.word	0xffffffff


	//   ....[130]....
        /*4244*/ 	.word	0xffffffff


	//   ....[131]....
        /*4248*/ 	.word	0xffffffff


	//   ....[132]....
        /*424c*/ 	.word	0xffffffff


	//   ....[133]....
        /*4250*/ 	.word	0xffffffff


	//   ....[134]....
        /*4254*/ 	.word	0xffffffff


	//   ....[135]....
        /*4258*/ 	.word	0xffffffff


	//   ....[136]....
        /*425c*/ 	.word	0xffffffff


	//   ....[137]....
        /*4260*/ 	.word	0xffffffff


	//   ....[138]....
        /*4264*/ 	.word	0xffffffff


	//   ....[139]....
        /*4268*/ 	.word	0xffffffff


	//   ....[140]....
        /*426c*/ 	.word	0xffffffff


	//   ....[141]....
        /*4270*/ 	.word	0xffffffff


	//   ....[142]....
        /*4274*/ 	.word	0xffffffff


	//   ....[143]....
        /*4278*/ 	.word	0xffffffff


	//   ....[144]....
        /*427c*/ 	.word	0xffffffff


	//   ....[145]....
        /*4280*/ 	.word	0xffffffff


	//   ....[146]....
        /*4284*/ 	.word	0xffffffff


	//   ....[147]....
        /*4288*/ 	.word	0xffffffff


	//   ....[148]....
        /*428c*/ 	.word	0xffffffff


	//   ....[149]....
        /*4290*/ 	.word	0xffffffff


	//   ....[150]....
        /*4294*/ 	.word	0xffffffff


	//   ....[151]....
        /*4298*/ 	.word	0xffffffff


	//   ....[152]....
        /*429c*/ 	.word	0xffffffff


	//   ....[153]....
        /*42a0*/ 	.word	0xffffffff


	//   ....[154]....
        /*42a4*/ 	.word	0xffffffff


	//   ....[155]....
        /*42a8*/ 	.word	0xffffffff


	//   ....[156]....
        /*42ac*/ 	.word	0xffffffff


	//   ....[157]....
        /*42b0*/ 	.word	0xffffffff


	//   ....[158]....
        /*42b4*/ 	.word	0xffffffff


	//   ....[159]....
        /*42b8*/ 	.word	0xffffffff


	//   ....[160]....
        /*42bc*/ 	.word	0xffffffff


	//   ....[161]....
        /*42c0*/ 	.word	0xffffffff


	//   ....[162]....
        /*42c4*/ 	.word	0xffffffff


	//   ....[163]....
        /*42c8*/ 	.word	0xffffffff


	//   ....[164]....
        /*42cc*/ 	.word	0xffffffff


	//   ....[165]....
        /*42d0*/ 	.word	0xffffffff


	//   ....[166]....
        /*42d4*/ 	.word	0xffffffff


	//   ....[167]....
        /*42d8*/ 	.word	0xffffffff


	//   ....[168]....
        /*42dc*/ 	.word	0xffffffff


	//   ....[169]....
        /*42e0*/ 	.word	0xffffffff


	//   ....[170]....
        /*42e4*/ 	.word	0xffffffff


	//   ....[171]....
        /*42e8*/ 	.word	0xffffffff


	//   ....[172]....
        /*42ec*/ 	.word	0xffffffff


	//   ....[173]....
        /*42f0*/ 	.word	0xffffffff


	//   ....[174]....
        /*42f4*/ 	.word	0xffffffff


	//   ....[175]....
        /*42f8*/ 	.word	0xffffffff


	//   ....[176]....
        /*42fc*/ 	.word	0xffffffff


	//   ....[177]....
        /*4300*/ 	.word	0xffffffff


	//   ....[178]....
        /*4304*/ 	.word	0xffffffff


	//   ....[179]....
        /*4308*/ 	.word	0xffffffff


	//   ....[180]....
        /*430c*/ 	.word	0xffffffff


	//   ....[181]....
        /*4310*/ 	.word	0xffffffff


	//   ....[182]....
        /*4314*/ 	.word	0xffffffff


	//   ....[183]....
        /*4318*/ 	.word	0xffffffff


	//   ....[184]....
        /*431c*/ 	.word	0xffffffff


	//   ....[185]....
        /*4320*/ 	.word	0xffffffff


	//   ....[186]....
        /*4324*/ 	.word	0xffffffff


	//   ....[187]....
        /*4328*/ 	.word	0xffffffff


	//   ....[188]....
        /*432c*/ 	.word	0xffffffff


	//   ....[189]....
        /*4330*/ 	.word	0xffffffff


	//   ....[190]....
        /*4334*/ 	.word	0xffffffff


	//   ....[191]....
        /*4338*/ 	.word	0xffffffff


	//   ....[192]....
        /*433c*/ 	.word	0xffffffff


	//   ....[193]....
        /*4340*/ 	.word	0xffffffff


	//   ....[194]....
        /*4344*/ 	.word	0xffffffff


	//   ....[195]....
        /*4348*/ 	.word	0xffffffff


	//   ....[196]....
        /*434c*/ 	.word	0xffffffff


	//   ....[197]....
        /*4350*/ 	.word	0xffffffff


	//   ....[198]....
        /*4354*/ 	.word	0xffffffff


	//   ....[199]....
        /*4358*/ 	.word	0xffffffff


	//   ....[200]....
        /*435c*/ 	.word	0xffffffff


	//   ....[201]....
        /*4360*/ 	.word	0xffffffff


	//   ....[202]....
        /*4364*/ 	.word	0xffffffff


	//   ....[203]....
        /*4368*/ 	.word	0xffffffff


	//   ....[204]....
        /*436c*/ 	.word	0xffffffff


	//   ....[205]....
        /*4370*/ 	.word	0xffffffff


	//   ....[206]....
        /*4374*/ 	.word	0xffffffff


	//   ....[207]....
        /*4378*/ 	.word	0xffffffff


	//   ....[208]....
        /*437c*/ 	.word	0xffffffff


	//   ....[209]....
        /*4380*/ 	.word	0xffffffff


	//   ....[210]....
        /*4384*/ 	.word	0xffffffff


	//   ....[211]....
        /*4388*/ 	.word	0xffffffff


	//   ....[212]....
        /*438c*/ 	.word	0xffffffff


	//   ....[213]....
        /*4390*/ 	.word	0xffffffff


	//   ....[214]....
        /*4394*/ 	.word	0xffffffff


	//   ....[215]....
        /*4398*/ 	.word	0xffffffff


	//   ....[216]....
        /*439c*/ 	.word	0xffffffff


	//   ....[217]....
        /*43a0*/ 	.word	0xffffffff


	//   ....[218]....
        /*43a4*/ 	.word	0xffffffff


	//   ....[219]....
        /*43a8*/ 	.word	0xffffffff


	//   ....[220]....
        /*43ac*/ 	.word	0xffffffff


	//   ....[221]....
        /*43b0*/ 	.word	0xffffffff


	//   ....[222]....
        /*43b4*/ 	.word	0xffffffff


	//   ....[223]....
        /*43b8*/ 	.word	0xffffffff


	//   ....[224]....
        /*43bc*/ 	.word	0xffffffff


	//   ....[225]....
        /*43c0*/ 	.word	0xffffffff


	//   ....[226]....
        /*43c4*/ 	.word	0xffffffff


	//   ....[227]....
        /*43c8*/ 	.word	0xffffffff


	//   ....[228]....
        /*43cc*/ 	.word	0xffffffff


	//   ....[229]....
        /*43d0*/ 	.word	0xffffffff


	//   ....[230]....
        /*43d4*/ 	.word	0xffffffff


	//   ....[231]....
        /*43d8*/ 	.word	0xffffffff


	//   ....[232]....
        /*43dc*/ 	.word	0xffffffff


	//   ....[233]....
        /*43e0*/ 	.word	0xffffffff


	//   ....[234]....
        /*43e4*/ 	.word	0xffffffff


	//   ....[235]....
        /*43e8*/ 	.word	0xffffffff


	//   ....[236]....
        /*43ec*/ 	.word	0xffffffff


	//   ....[237]....
        /*43f0*/ 	.word	0xffffffff


	//   ....[238]....
        /*43f4*/ 	.word	0xffffffff


	//   ....[239]....
        /*43f8*/ 	.word	0xffffffff


	//   ....[240]....
        /*43fc*/ 	.word	0xffffffff


	//   ....[241]....
        /*4400*/ 	.word	0xffffffff


	//   ....[242]....
        /*4404*/ 	.word	0xffffffff


	//   ....[243]....
        /*4408*/ 	.word	0xffffffff


	//   ....[244]....
        /*440c*/ 	.word	0xffffffff


	//   ....[245]....
        /*4410*/ 	.word	0xffffffff


	//   ....[246]....
        /*4414*/ 	.word	0xffffffff


	//   ....[247]....
        /*4418*/ 	.word	0xffffffff


	//   ....[248]....
        /*441c*/ 	.word	0xffffffff


	//   ....[249]....
        /*4420*/ 	.word	0xffffffff


	//   ....[250]....
        /*4424*/ 	.word	0xffffffff


	//   ....[251]....
        /*4428*/ 	.word	0xffffffff


	//   ....[252]....
        /*442c*/ 	.word	0xffffffff


	//   ....[253]....
        /*4430*/ 	.word	0xffffffff


	//   ....[254]....
        /*4434*/ 	.word	0xffffffff


	//   ....[255]....
        /*4438*/ 	.word	0xffffffff


	//   ....[0]....
        /*443c*/ 	.word	0xffffffff


	//   ....[1]....
        /*4440*/ 	.word	0xffffffff


	//   ....[2]....
        /*4444*/ 	.word	0xffffffff


	//   ....[3]....
        /*4448*/ 	.word	0xffffffff


	//   ....[4]....
        /*444c*/ 	.word	0xffffffff


	//   ....[5]....
        /*4450*/ 	.word	0xffffffff


	//   ....[6]....
        /*4454*/ 	.word	0xffffffff


	//   ....[7]....
        /*4458*/ 	.word	0xffffffff


	//   ....[8]....
        /*445c*/ 	.word	0xffffffff


	//   ....[9]....
        /*4460*/ 	.word	0xffffffff


	//   ....[10]....
        /*4464*/ 	.word	0xffffffff


	//   ....[11]....
        /*4468*/ 	.word	0xffffffff


	//   ....[12]....
        /*446c*/ 	.word	0xffffffff


	//   ....[13]....
        /*4470*/ 	.word	0xffffffff


	//   ....[14]....
        /*4474*/ 	.word	0xffffffff


	//   ....[15]....
        /*4478*/ 	.word	0xffffffff


	//   ....[16]....
        /*447c*/ 	.word	0xffffffff


	//   ....[17]....
        /*4480*/ 	.word	0xffffffff


	//   ....[18]....
        /*4484*/ 	.word	0xffffffff


	//   ....[19]....
        /*4488*/ 	.word	0xffffffff


	//   ....[20]....
        /*448c*/ 	.word	0xffffffff


	//   ....[21]....
        /*4490*/ 	.word	0xffffffff


	//   ....[22]....
        /*4494*/ 	.word	0xffffffff


	//   ....[23]....
        /*4498*/ 	.word	0xffffffff


	//   ....[24]....
        /*449c*/ 	.word	0xffffffff


	//   ....[25]....
        /*44a0*/ 	.word	0xffffffff


	//   ....[26]....
        /*44a4*/ 	.word	0xffffffff


	//   ....[27]....
        /*44a8*/ 	.word	0xffffffff


	//   ....[28]....
        /*44ac*/ 	.word	0xffffffff


	//   ....[29]....
        /*44b0*/ 	.word	0xffffffff


	//   ....[30]....
        /*44b4*/ 	.word	0xffffffff


	//   ....[31]....
        /*44b8*/ 	.word	0xffffffff


	//   ....[32]....
        /*44bc*/ 	.word	0xffffffff


	//   ....[33]....
        /*44c0*/ 	.word	0xffffffff


	//   ....[34]....
        /*44c4*/ 	.word	0xffffffff


	//   ....[35]....
        /*44c8*/ 	.word	0xffffffff


	//   ....[36]....
        /*44cc*/ 	.word	0xffffffff


	//   ....[37]....
        /*44d0*/ 	.word	0xffffffff


	//   ....[38]....
        /*44d4*/ 	.word	0xffffffff


	//   ....[39]....
        /*44d8*/ 	.word	0xffffffff


	//   ....[40]....
        /*44dc*/ 	.word	0xffffffff


	//   ....[41]....
        /*44e0*/ 	.word	0xffffffff


	//   ....[42]....
        /*44e4*/ 	.word	0xffffffff


	//   ....[43]....
        /*44e8*/ 	.word	0xffffffff


	//   ....[44]....
        /*44ec*/ 	.word	0xffffffff


	//   ....[45]....
        /*44f0*/ 	.word	0xffffffff


	//   ....[46]....
        /*44f4*/ 	.word	0xffffffff


	//   ....[47]....
        /*44f8*/ 	.word	0xffffffff


	//   ....[48]....
        /*44fc*/ 	.word	0xffffffff


	//   ....[49]....
        /*4500*/ 	.word	0xffffffff


	//   ....[50]....
        /*4504*/ 	.word	0xffffffff


	//   ....[51]....
        /*4508*/ 	.word	0xffffffff


	//   ....[52]....
        /*450c*/ 	.word	0xffffffff


	//   ....[53]....
        /*4510*/ 	.word	0xffffffff


	//   ....[54]....
        /*4514*/ 	.word	0xffffffff


	//   ....[55]....
        /*4518*/ 	.word	0xffffffff


	//   ....[56]....
        /*451c*/ 	.word	0xffffffff


	//   ....[57]....
        /*4520*/ 	.word	0xffffffff


	//   ....[58]....
        /*4524*/ 	.word	0xffffffff


	//   ....[59]....
        /*4528*/ 	.word	0xffffffff


	//   ....[60]....
        /*452c*/ 	.word	0xffffffff


	//   ....[61]....
        /*4530*/ 	.word	0xffffffff


	//   ....[62]....
        /*4534*/ 	.word	0xffffffff


	//   ....[63]....
        /*4538*/ 	.word	0xffffffff


	//   ....[64]....
        /*453c*/ 	.word	0xffffffff


	//   ....[65]....
        /*4540*/ 	.word	0xffffffff


	//   ....[66]....
        /*4544*/ 	.word	0xffffffff


	//   ....[67]....
        /*4548*/ 	.word	0xffffffff


	//   ....[68]....
        /*454c*/ 	.word	0xffffffff


	//   ....[69]....
        /*4550*/ 	.word	0xffffffff


	//   ....[70]....
        /*4554*/ 	.word	0xffffffff


	//   ....[71]....
        /*4558*/ 	.word	0xffffffff


	//   ....[72]....
        /*455c*/ 	.word	0xffffffff


	//   ....[73]....
        /*4560*/ 	.word	0xffffffff


	//   ....[74]....
        /*4564*/ 	.word	0xffffffff


	//   ....[75]....
        /*4568*/ 	.word	0xffffffff


	//   ....[76]....
        /*456c*/ 	.word	0xffffffff


	//   ....[77]....
        /*4570*/ 	.word	0xffffffff


	//   ....[78]....
        /*4574*/ 	.word	0xffffffff


	//   ....[79]....
        /*4578*/ 	.word	0xffffffff


	//   ....[80]....
        /*457c*/ 	.word	0xffffffff


	//   ....[81]....
        /*4580*/ 	.word	0xffffffff


	//   ....[82]....
        /*4584*/ 	.word	0xffffffff


	//   ....[83]....
        /*4588*/ 	.word	0xffffffff


	//   ....[84]....
        /*458c*/ 	.word	0xffffffff


	//   ....[85]....
        /*4590*/ 	.word	0xffffffff


	//   ....[86]....
        /*4594*/ 	.word	0xffffffff


	//   ....[87]....
        /*4598*/ 	.word	0xffffffff


	//   ....[88]....
        /*459c*/ 	.word	0xffffffff


	//   ....[89]....
        /*45a0*/ 	.word	0xffffffff


	//   ....[90]....
        /*45a4*/ 	.word	0xffffffff


	//   ....[91]....
        /*45a8*/ 	.word	0xffffffff


	//   ....[92]....
        /*45ac*/ 	.word	0xffffffff


	//   ....[93]....
        /*45b0*/ 	.word	0xffffffff


	//   ....[94]....
        /*45b4*/ 	.word	0xffffffff


	//   ....[95]....
        /*45b8*/ 	.word	0xffffffff


	//   ....[96]....
        /*45bc*/ 	.word	0xffffffff


	//   ....[97]....
        /*45c0*/ 	.word	0xffffffff


	//   ....[98]....
        /*45c4*/ 	.word	0xffffffff


	//   ....[99]....
        /*45c8*/ 	.word	0xffffffff


	//   ....[100]....
        /*45cc*/ 	.word	0xffffffff


	//   ....[101]....
        /*45d0*/ 	.word	0xffffffff


	//   ....[102]....
        /*45d4*/ 	.word	0xffffffff


	//   ....[103]....
        /*45d8*/ 	.word	0xffffffff


	//   ....[104]....
        /*45dc*/ 	.word	0xffffffff


	//   ....[105]....
        /*45e0*/ 	.word	0xffffffff


	//   ....[106]....
        /*45e4*/ 	.word	0xffffffff


	//   ....[107]....
        /*45e8*/ 	.word	0xffffffff


	//   ....[108]....
        /*45ec*/ 	.word	0xffffffff


	//   ....[109]....
        /*45f0*/ 	.word	0xffffffff


	//   ....[110]....
        /*45f4*/ 	.word	0xffffffff


	//   ....[111]....
        /*45f8*/ 	.word	0xffffffff


	//   ....[112]....
        /*45fc*/ 	.word	0xffffffff


	//   ....[113]....
        /*4600*/ 	.word	0xffffffff


	//   ....[114]....
        /*4604*/ 	.word	0xffffffff


	//   ....[115]....
        /*4608*/ 	.word	0xffffffff


	//   ....[116]....
        /*460c*/ 	.word	0xffffffff


	//   ....[117]....
        /*4610*/ 	.word	0xffffffff


	//   ....[118]....
        /*4614*/ 	.word	0xffffffff


	//   ....[119]....
        /*4618*/ 	.word	0xffffffff


	//   ....[120]....
        /*461c*/ 	.word	0xffffffff


	//   ....[121]....
        /*4620*/ 	.word	0xffffffff


	//   ....[122]....
        /*4624*/ 	.word	0xffffffff


	//   ....[123]....
        /*4628*/ 	.word	0xffffffff


	//   ....[124]....
        /*462c*/ 	.word	0xffffffff


	//   ....[125]....
        /*4630*/ 	.word	0xffffffff


	//   ....[126]....
        /*4634*/ 	.word	0xffffffff


	//   ....[127]....
        /*4638*/ 	.word	0xffffffff


	//   ....[128]....
        /*463c*/ 	.word	0xffffffff


	//   ....[129]....
        /*4640*/ 	.word	0xffffffff


	//   ....[130]....
        /*4644*/ 	.word	0xffffffff


	//   ....[131]....
        /*4648*/ 	.word	0xffffffff


	//   ....[132]....
        /*464c*/ 	.word	0xffffffff


	//   ....[133]....
        /*4650*/ 	.word	0xffffffff


	//   ....[134]....
        /*4654*/ 	.word	0xffffffff


	//   ....[135]....
        /*4658*/ 	.word	0xffffffff


	//   ....[136]....
        /*465c*/ 	.word	0xffffffff


	//   ....[137]....
        /*4660*/ 	.word	0xffffffff


	//   ....[138]....
        /*4664*/ 	.word	0xffffffff


	//   ....[139]....
        /*4668*/ 	.word	0xffffffff


	//   ....[140]....
        /*466c*/ 	.word	0xffffffff


	//   ....[141]....
        /*4670*/ 	.word	0xffffffff


	//   ....[142]....
        /*4674*/ 	.word	0xffffffff


	//   ....[143]....
        /*4678*/ 	.word	0xffffffff


	//   ....[144]....
        /*467c*/ 	.word	0xffffffff


	//   ....[145]....
        /*4680*/ 	.word	0xffffffff


	//   ....[146]....
        /*4684*/ 	.word	0xffffffff


	//   ....[147]....
        /*4688*/ 	.word	0xffffffff


	//   ....[148]....
        /*468c*/ 	.word	0xffffffff


	//   ....[149]....
        /*4690*/ 	.word	0xffffffff


	//   ....[150]....
        /*4694*/ 	.word	0xffffffff


	//   ....[151]....
        /*4698*/ 	.word	0xffffffff


	//   ....[152]....
        /*469c*/ 	.word	0xffffffff


	//   ....[153]....
        /*46a0*/ 	.word	0xffffffff


	//   ....[154]....
        /*46a4*/ 	.word	0xffffffff


	//   ....[155]....
        /*46a8*/ 	.word	0xffffffff


	//   ....[156]....
        /*46ac*/ 	.word	0xffffffff


	//   ....[157]....
        /*46b0*/ 	.word	0xffffffff


	//   ....[158]....
        /*46b4*/ 	.word	0xffffffff


	//   ....[159]....
        /*46b8*/ 	.word	0xffffffff


	//   ....[160]....
        /*46bc*/ 	.word	0xffffffff


	//   ....[161]....
        /*46c0*/ 	.word	0xffffffff


	//   ....[162]....
        /*46c4*/ 	.word	0xffffffff


	//   ....[163]....
        /*46c8*/ 	.word	0xffffffff


	//   ....[164]....
        /*46cc*/ 	.word	0xffffffff


	//   ....[165]....
        /*46d0*/ 	.word	0xffffffff


	//   ....[166]....
        /*46d4*/ 	.word	0xffffffff


	//   ....[167]....
        /*46d8*/ 	.word	0xffffffff


	//   ....[168]....
        /*46dc*/ 	.word	0xffffffff


	//   ....[169]....
        /*46e0*/ 	.word	0xffffffff


	//   ....[170]....
        /*46e4*/ 	.word	0xffffffff


	//   ....[171]....
        /*46e8*/ 	.word	0xffffffff


	//   ....[172]....
        /*46ec*/ 	.word	0xffffffff


	//   ....[173]....
        /*46f0*/ 	.word	0xffffffff


	//   ....[174]....
        /*46f4*/ 	.word	0xffffffff


	//   ....[175]....
        /*46f8*/ 	.word	0xffffffff


	//   ....[176]....
        /*46fc*/ 	.word	0xffffffff


	//   ....[177]....
        /*4700*/ 	.word	0xffffffff


	//   ....[178]....
        /*4704*/ 	.word	0xffffffff


	//   ....[179]....
        /*4708*/ 	.word	0xffffffff


	//   ....[180]....
        /*470c*/ 	.word	0xffffffff


	//   ....[181]....
        /*4710*/ 	.word	0xffffffff


	//   ....[182]....
        /*4714*/ 	.word	0xffffffff


	//   ....[183]....
        /*4718*/ 	.word	0xffffffff


	//   ....[184]....
        /*471c*/ 	.word	0xffffffff


	//   ....[185]....
        /*4720*/ 	.word	0xffffffff


	//   ....[186]....
        /*4724*/ 	.word	0xffffffff


	//   ....[187]....
        /*4728*/ 	.word	0xffffffff


	//   ....[188]....
        /*472c*/ 	.word	0xffffffff


	//   ....[189]....
        /*4730*/ 	.word	0xffffffff


	//   ....[190]....
        /*4734*/ 	.word	0xffffffff


	//   ....[191]....
        /*4738*/ 	.word	0xffffffff


	//   ....[192]....
        /*473c*/ 	.word	0xffffffff


	//   ....[193]....
        /*4740*/ 	.word	0xffffffff


	//   ....[194]....
        /*4744*/ 	.word	0xffffffff


	//   ....[195]....
        /*4748*/ 	.word	0xffffffff


	//   ....[196]....
        /*474c*/ 	.word	0xffffffff


	//   ....[197]....
        /*4750*/ 	.word	0xffffffff


	//   ....[198]....
        /*4754*/ 	.word	0xffffffff


	//   ....[199]....
        /*4758*/ 	.word	0xffffffff


	//   ....[200]....
        /*475c*/ 	.word	0xffffffff


	//   ....[201]....
        /*4760*/ 	.word	0xffffffff


	//   ....[202]....
        /*4764*/ 	.word	0xffffffff


	//   ....[203]....
        /*4768*/ 	.word	0xffffffff


	//   ....[204]....
        /*476c*/ 	.word	0xffffffff


	//   ....[205]....
        /*4770*/ 	.word	0xffffffff


	//   ....[206]....
        /*4774*/ 	.word	0xffffffff


	//   ....[207]....
        /*4778*/ 	.word	0xffffffff


	//   ....[208]....
        /*477c*/ 	.word	0xffffffff


	//   ....[209]....
        /*4780*/ 	.word	0xffffffff


	//   ....[210]....
        /*4784*/ 	.word	0xffffffff


	//   ....[211]....
        /*4788*/ 	.word	0xffffffff


	//   ....[212]....
        /*478c*/ 	.word	0xffffffff


	//   ....[213]....
        /*4790*/ 	.word	0xffffffff


	//   ....[214]....
        /*4794*/ 	.word	0xffffffff


	//   ....[215]....
        /*4798*/ 	.word	0xffffffff


	//   ....[216]....
        /*479c*/ 	.word	0xffffffff


	//   ....[217]....
        /*47a0*/ 	.word	0xffffffff


	//   ....[218]....
        /*47a4*/ 	.word	0xffffffff


	//   ....[219]....
        /*47a8*/ 	.word	0xffffffff


	//   ....[220]....
        /*47ac*/ 	.word	0xffffffff


	//   ....[221]....
        /*47b0*/ 	.word	0xffffffff


	//   ....[222]....
        /*47b4*/ 	.word	0xffffffff


	//   ....[223]....
        /*47b8*/ 	.word	0xffffffff


	//   ....[224]....
        /*47bc*/ 	.word	0xffffffff


	//   ....[225]....
        /*47c0*/ 	.word	0xffffffff


	//   ....[226]....
        /*47c4*/ 	.word	0xffffffff


	//   ....[227]....
        /*47c8*/ 	.word	0xffffffff


	//   ....[228]....
        /*47cc*/ 	.word	0xffffffff


	//   ....[229]....
        /*47d0*/ 	.word	0xffffffff


	//   ....[230]....
        /*47d4*/ 	.word	0xffffffff


	//   ....[231]....
        /*47d8*/ 	.word	0xffffffff


	//   ....[232]....
        /*47dc*/ 	.word	0xffffffff


	//   ....[233]....
        /*47e0*/ 	.word	0xffffffff


	//   ....[234]....
        /*47e4*/ 	.word	0xffffffff


	//   ....[235]....
        /*47e8*/ 	.word	0xffffffff


	//   ....[236]....
        /*47ec*/ 	.word	0xffffffff


	//   ....[237]....
        /*47f0*/ 	.word	0xffffffff


	//   ....[238]....
        /*47f4*/ 	.word	0xffffffff


	//   ....[239]....
        /*47f8*/ 	.word	0xffffffff


	//   ....[240]....
        /*47fc*/ 	.word	0xffffffff


	//   ....[241]....
        /*4800*/ 	.word	0xffffffff


	//   ....[242]....
        /*4804*/ 	.word	0xffffffff


	//   ....[243]....
        /*4808*/ 	.word	0xffffffff


	//   ....[244]....
        /*480c*/ 	.word	0xffffffff


	//   ....[245]....
        /*4810*/ 	.word	0xffffffff


	//   ....[246]....
        /*4814*/ 	.word	0xffffffff


	//   ....[247]....
        /*4818*/ 	.word	0xffffffff


	//   ....[248]....
        /*481c*/ 	.word	0xffffffff


	//   ....[249]....
        /*4820*/ 	.word	0xffffffff


	//   ....[250]....
        /*4824*/ 	.word	0xffffffff


	//   ....[251]....
        /*4828*/ 	.word	0xffffffff


	//   ....[252]....
        /*482c*/ 	.word	0xffffffff


	//   ....[253]....
        /*4830*/ 	.word	0xffffffff


	//   ....[254]....
        /*4834*/ 	.word	0xffffffff


	//   ....[255]....
        /*4838*/ 	.word	0xffffffff


	//   ....[0]....
        /*483c*/ 	.word	0xffffffff


	//   ....[1]....
        /*4840*/ 	.word	0xffffffff


	//   ....[2]....
        /*4844*/ 	.word	0xffffffff


	//   ....[3]....
        /*4848*/ 	.word	0xffffffff


	//   ....[4]....
        /*484c*/ 	.word	0xffffffff


	//   ....[5]....
        /*4850*/ 	.word	0xffffffff


	//   ....[6]....
        /*4854*/ 	.word	0xffffffff


	//   ....[7]....
        /*4858*/ 	.word	0xffffffff


	//   ....[8]....
        /*485c*/ 	.word	0xffffffff


	//   ....[9]....
        /*4860*/ 	.word	0xffffffff


	//   ....[10]....
        /*4864*/ 	.word	0xffffffff


	//   ....[11]....
        /*4868*/ 	.word	0xffffffff


	//   ....[12]....
        /*486c*/ 	.word	0xffffffff


	//   ....[13]....
        /*4870*/ 	.word	0xffffffff


	//   ....[14]....
        /*4874*/ 	.word	0xffffffff


	//   ....[15]....
        /*4878*/ 	.word	0xffffffff


	//   ....[16]....
        /*487c*/ 	.word	0xffffffff


	//   ....[17]....
        /*4880*/ 	.word	0xffffffff


	//   ....[18]....
        /*4884*/ 	.word	0xffffffff


	//   ....[19]....
        /*4888*/ 	.word	0xffffffff


	//   ....[20]....
        /*488c*/ 	.word	0xffffffff


	//   ....[21]....
        /*4890*/ 	.word	0xffffffff


	//   ....[22]....
        /*4894*/ 	.word	0xffffffff


	//   ....[23]....
        /*4898*/ 	.word	0xffffffff


	//   ....[24]....
        /*489c*/ 	.word	0xffffffff


	//   ....[25]....
        /*48a0*/ 	.word	0xffffffff


	//   ....[26]....
        /*48a4*/ 	.word	0xffffffff


	//   ....[27]....
        /*48a8*/ 	.word	0xffffffff


	//   ....[28]....
        /*48ac*/ 	.word	0xffffffff


	//   ....[29]....
        /*48b0*/ 	.word	0xffffffff


	//   ....[30]....
        /*48b4*/ 	.word	0xffffffff


	//   ....[31]....
        /*48b8*/ 	.word	0xffffffff


	//   ....[32]....
        /*48bc*/ 	.word	0xffffffff


	//   ....[33]....
        /*48c0*/ 	.word	0xffffffff


	//   ....[34]....
        /*48c4*/ 	.word	0xffffffff


	//   ....[35]....
        /*48c8*/ 	.word	0xffffffff


	//   ....[36]....
        /*48cc*/ 	.word	0xffffffff


	//   ....[37]....
        /*48d0*/ 	.word	0xffffffff


	//   ....[38]....
        /*48d4*/ 	.word	0xffffffff


	//   ....[39]....
        /*48d8*/ 	.word	0xffffffff


	//   ....[40]....
        /*48dc*/ 	.word	0xffffffff


	//   ....[41]....
        /*48e0*/ 	.word	0xffffffff


	//   ....[42]....
        /*48e4*/ 	.word	0xffffffff


	//   ....[43]....
        /*48e8*/ 	.word	0xffffffff


	//   ....[44]....
        /*48ec*/ 	.word	0xffffffff


	//   ....[45]....
        /*48f0*/ 	.word	0xffffffff


	//   ....[46]....
        /*48f4*/ 	.word	0xffffffff


	//   ....[47]....
        /*48f8*/ 	.word	0xffffffff


	//   ....[48]....
        /*48fc*/ 	.word	0xffffffff


	//   ....[49]....
        /*4900*/ 	.word	0xffffffff


	//   ....[50]....
        /*4904*/ 	.word	0xffffffff


	//   ....[51]....
        /*4908*/ 	.word	0xffffffff


	//   ....[52]....
        /*490c*/ 	.word	0xffffffff


	//   ....[53]....
        /*4910*/ 	.word	0xffffffff


	//   ....[54]....
        /*4914*/ 	.word	0xffffffff


	//   ....[55]....
        /*4918*/ 	.word	0xffffffff


	//   ....[56]....
        /*491c*/ 	.word	0xffffffff


	//   ....[57]....
        /*4920*/ 	.word	0xffffffff


	//   ....[58]....
        /*4924*/ 	.word	0xffffffff


	//   ....[59]....
        /*4928*/ 	.word	0xffffffff


	//   ....[60]....
        /*492c*/ 	.word	0xffffffff


	//   ....[61]....
        /*4930*/ 	.word	0xffffffff


	//   ....[62]....
        /*4934*/ 	.word	0xffffffff


	//   ....[63]....
        /*4938*/ 	.word	0xffffffff


	//   ....[64]....
        /*493c*/ 	.word	0xffffffff


	//   ....[65]....
        /*4940*/ 	.word	0xffffffff


	//   ....[66]....
        /*4944*/ 	.word	0xffffffff


	//   ....[67]....
        /*4948*/ 	.word	0xffffffff


	//   ....[68]....
        /*494c*/ 	.word	0xffffffff


	//   ....[69]....
        /*4950*/ 	.word	0xffffffff


	//   ....[70]....
        /*4954*/ 	.word	0xffffffff


	//   ....[71]....
        /*4958*/ 	.word	0xffffffff


	//   ....[72]....
        /*495c*/ 	.word	0xffffffff


	//   ....[73]....
        /*4960*/ 	.word	0xffffffff


	//   ....[74]....
        /*4964*/ 	.word	0xffffffff


	//   ....[75]....
        /*4968*/ 	.word	0xffffffff


	//   ....[76]....
        /*496c*/ 	.word	0xffffffff


	//   ....[77]....
        /*4970*/ 	.word	0xffffffff


	//   ....[78]....
        /*4974*/ 	.word	0xffffffff


	//   ....[79]....
        /*4978*/ 	.word	0xffffffff


	//   ....[80]....
        /*497c*/ 	.word	0xffffffff


	//   ....[81]....
        /*4980*/ 	.word	0xffffffff


	//   ....[82]....
        /*4984*/ 	.word	0xffffffff


	//   ....[83]....
        /*4988*/ 	.word	0xffffffff


	//   ....[84]....
        /*498c*/ 	.word	0xffffffff


	//   ....[85]....
        /*4990*/ 	.word	0xffffffff


	//   ....[86]....
        /*4994*/ 	.word	0xffffffff


	//   ....[87]....
        /*4998*/ 	.word	0xffffffff


	//   ....[88]....
        /*499c*/ 	.word	0xffffffff


	//   ....[89]....
        /*49a0*/ 	.word	0xffffffff


	//   ....[90]....
        /*49a4*/ 	.word	0xffffffff


	//   ....[91]....
        /*49a8*/ 	.word	0xffffffff


	//   ....[92]....
        /*49ac*/ 	.word	0xffffffff


	//   ....[93]....
        /*49b0*/ 	.word	0xffffffff


	//   ....[94]....
        /*49b4*/ 	.word	0xffffffff


	//   ....[95]....
        /*49b8*/ 	.word	0xffffffff


	//   ....[96]....
        /*49bc*/ 	.word	0xffffffff


	//   ....[97]....
        /*49c0*/ 	.word	0xffffffff


	//   ....[98]....
        /*49c4*/ 	.word	0xffffffff


	//   ....[99]....
        /*49c8*/ 	.word	0xffffffff


	//   ....[100]....
        /*49cc*/ 	.word	0xffffffff


	//   ....[101]....
        /*49d0*/ 	.word	0xffffffff


	//   ....[102]....
        /*49d4*/ 	.word	0xffffffff


	//   ....[103]....
        /*49d8*/ 	.word	0xffffffff


	//   ....[104]....
        /*49dc*/ 	.word	0xffffffff


	//   ....[105]....
        /*49e0*/ 	.word	0xffffffff


	//   ....[106]....
        /*49e4*/ 	.word	0xffffffff


	//   ....[107]....
        /*49e8*/ 	.word	0xffffffff


	//   ....[108]....
        /*49ec*/ 	.word	0xffffffff


	//   ....[109]....
        /*49f0*/ 	.word	0xffffffff


	//   ....[110]....
        /*49f4*/ 	.word	0xffffffff


	//   ....[111]....
        /*49f8*/ 	.word	0xffffffff


	//   ....[112]....
        /*49fc*/ 	.word	0xffffffff


	//   ....[113]....
        /*4a00*/ 	.word	0xffffffff


	//   ....[114]....
        /*4a04*/ 	.word	0xffffffff


	//   ....[115]....
        /*4a08*/ 	.word	0xffffffff


	//   ....[116]....
        /*4a0c*/ 	.word	0xffffffff


	//   ....[117]....
        /*4a10*/ 	.word	0xffffffff


	//   ....[118]....
        /*4a14*/ 	.word	0xffffffff


	//   ....[119]....
        /*4a18*/ 	.word	0xffffffff


	//   ....[120]....
        /*4a1c*/ 	.word	0xffffffff


	//   ....[121]....
        /*4a20*/ 	.word	0xffffffff


	//   ....[122]....
        /*4a24*/ 	.word	0xffffffff


	//   ....[123]....
        /*4a28*/ 	.word	0xffffffff


	//   ....[124]....
        /*4a2c*/ 	.word	0xffffffff


	//   ....[125]....
        /*4a30*/ 	.word	0xffffffff


	//   ....[126]....
        /*4a34*/ 	.word	0xffffffff


	//   ....[127]....
        /*4a38*/ 	.word	0xffffffff


	//   ....[128]....
        /*4a3c*/ 	.word	0xffffffff


	//   ....[129]....
        /*4a40*/ 	.word	0xffffffff


	//   ....[130]....
        /*4a44*/ 	.word	0xffffffff


	//   ....[131]....
        /*4a48*/ 	.word	0xffffffff


	//   ....[132]....
        /*4a4c*/ 	.word	0xffffffff


	//   ....[133]....
        /*4a50*/ 	.word	0xffffffff


	//   ....[134]....
        /*4a54*/ 	.word	0xffffffff


	//   ....[135]....
        /*4a58*/ 	.word	0xffffffff


	//   ....[136]....
        /*4a5c*/ 	.word	0xffffffff


	//   ....[137]....
        /*4a60*/ 	.word	0xffffffff


	//   ....[138]....
        /*4a64*/ 	.word	0xffffffff


	//   ....[139]....
        /*4a68*/ 	.word	0xffffffff


	//   ....[140]....
        /*4a6c*/ 	.word	0xffffffff


	//   ....[141]....
        /*4a70*/ 	.word	0xffffffff


	//   ....[142]....
        /*4a74*/ 	.word	0xffffffff


	//   ....[143]....
        /*4a78*/ 	.word	0xffffffff


	//   ....[144]....
        /*4a7c*/ 	.word	0xffffffff


	//   ....[145]....
        /*4a80*/ 	.word	0xffffffff


	//   ....[146]....
        /*4a84*/ 	.word	0xffffffff


	//   ....[147]....
        /*4a88*/ 	.word	0xffffffff


	//   ....[148]....
        /*4a8c*/ 	.word	0xffffffff


	//   ....[149]....
        /*4a90*/ 	.word	0xffffffff


	//   ....[150]....
        /*4a94*/ 	.word	0xffffffff


	//   ....[151]....
        /*4a98*/ 	.word	0xffffffff


	//   ....[152]....
        /*4a9c*/ 	.word	0xffffffff


	//   ....[153]....
        /*4aa0*/ 	.word	0xffffffff


	//   ....[154]....
        /*4aa4*/ 	.word	0xffffffff


	//   ....[155]....
        /*4aa8*/ 	.word	0xffffffff


	//   ....[156]....
        /*4aac*/ 	.word	0xffffffff


	//   ....[157]....
        /*4ab0*/ 	.word	0xffffffff


	//   ....[158]....
        /*4ab4*/ 	.word	0xffffffff


	//   ....[159]....
        /*4ab8*/ 	.word	0xffffffff


	//   ....[160]....
        /*4abc*/ 	.word	0xffffffff


	//   ....[161]....
        /*4ac0*/ 	.word	0xffffffff


	//   ....[162]....
        /*4ac4*/ 	.word	0xffffffff


	//   ....[163]....
        /*4ac8*/ 	.word	0xffffffff


	//   ....[164]....
        /*4acc*/ 	.word	0xffffffff


	//   ....[165]....
        /*4ad0*/ 	.word	0xffffffff


	//   ....[166]....
        /*4ad4*/ 	.word	0xffffffff


	//   ....[167]....
        /*4ad8*/ 	.word	0xffffffff


	//   ....[168]....
        /*4adc*/ 	.word	0xffffffff


	//   ....[169]....
        /*4ae0*/ 	.word	0xffffffff


	//   ....[170]....
        /*4ae4*/ 	.word	0xffffffff


	//   ....[171]....
        /*4ae8*/ 	.word	0xffffffff


	//   ....[172]....
        /*4aec*/ 	.word	0xffffffff


	//   ....[173]....
        /*4af0*/ 	.word	0xffffffff


	//   ....[174]....
        /*4af4*/ 	.word	0xffffffff


	//   ....[175]....
        /*4af8*/ 	.word	0xffffffff


	//   ....[176]....
        /*4afc*/ 	.word	0xffffffff


	//   ....[177]....
        /*4b00*/ 	.word	0xffffffff


	//   ....[178]....
        /*4b04*/ 	.word	0xffffffff


	//   ....[179]....
        /*4b08*/ 	.word	0xffffffff


	//   ....[180]....
        /*4b0c*/ 	.word	0xffffffff


	//   ....[181]....
        /*4b10*/ 	.word	0xffffffff


	//   ....[182]....
        /*4b14*/ 	.word	0xffffffff


	//   ....[183]....
        /*4b18*/ 	.word	0xffffffff


	//   ....[184]....
        /*4b1c*/ 	.word	0xffffffff


	//   ....[185]....
        /*4b20*/ 	.word	0xffffffff


	//   ....[186]....
        /*4b24*/ 	.word	0xffffffff


	//   ....[187]....
        /*4b28*/ 	.word	0xffffffff


	//   ....[188]....
        /*4b2c*/ 	.word	0xffffffff


	//   ....[189]....
        /*4b30*/ 	.word	0xffffffff


	//   ....[190]....
        /*4b34*/ 	.word	0xffffffff


	//   ....[191]....
        /*4b38*/ 	.word	0xffffffff


	//   ....[192]....
        /*4b3c*/ 	.word	0xffffffff


	//   ....[193]....
        /*4b40*/ 	.word	0xffffffff


	//   ....[194]....
        /*4b44*/ 	.word	0xffffffff


	//   ....[195]....
        /*4b48*/ 	.word	0xffffffff


	//   ....[196]....
        /*4b4c*/ 	.word	0xffffffff


	//   ....[197]....
        /*4b50*/ 	.word	0xffffffff


	//   ....[198]....
        /*4b54*/ 	.word	0xffffffff


	//   ....[199]....
        /*4b58*/ 	.word	0xffffffff


	//   ....[200]....
        /*4b5c*/ 	.word	0xffffffff


	//   ....[201]....
        /*4b60*/ 	.word	0xffffffff


	//   ....[202]....
        /*4b64*/ 	.word	0xffffffff


	//   ....[203]....
        /*4b68*/ 	.word	0xffffffff


	//   ....[204]....
        /*4b6c*/ 	.word	0xffffffff


	//   ....[205]....
        /*4b70*/ 	.word	0xffffffff


	//   ....[206]....
        /*4b74*/ 	.word	0xffffffff


	//   ....[207]....
        /*4b78*/ 	.word	0xffffffff


	//   ....[208]....
        /*4b7c*/ 	.word	0xffffffff


	//   ....[209]....
        /*4b80*/ 	.word	0xffffffff


	//   ....[210]....
        /*4b84*/ 	.word	0xffffffff


	//   ....[211]....
        /*4b88*/ 	.word	0xffffffff


	//   ....[212]....
        /*4b8c*/ 	.word	0xffffffff


	//   ....[213]....
        /*4b90*/ 	.word	0xffffffff


	//   ....[214]....
        /*4b94*/ 	.word	0xffffffff


	//   ....[215]....
        /*4b98*/ 	.word	0xffffffff


	//   ....[216]....
        /*4b9c*/ 	.word	0xffffffff


	//   ....[217]....
        /*4ba0*/ 	.word	0xffffffff


	//   ....[218]....
        /*4ba4*/ 	.word	0xffffffff


	//   ....[219]....
        /*4ba8*/ 	.word	0xffffffff


	//   ....[220]....
        /*4bac*/ 	.word	0xffffffff


	//   ....[221]....
        /*4bb0*/ 	.word	0xffffffff


	//   ....[222]....
        /*4bb4*/ 	.word	0xffffffff


	//   ....[223]....
        /*4bb8*/ 	.word	0xffffffff


	//   ....[224]....
        /*4bbc*/ 	.word	0xffffffff


	//   ....[225]....
        /*4bc0*/ 	.word	0xffffffff


	//   ....[226]....
        /*4bc4*/ 	.word	0xffffffff


	//   ....[227]....
        /*4bc8*/ 	.word	0xffffffff


	//   ....[228]....
        /*4bcc*/ 	.word	0xffffffff


	//   ....[229]....
        /*4bd0*/ 	.word	0xffffffff


	//   ....[230]....
        /*4bd4*/ 	.word	0xffffffff


	//   ....[231]....
        /*4bd8*/ 	.word	0xffffffff


	//   ....[232]....
        /*4bdc*/ 	.word	0xffffffff


	//   ....[233]....
        /*4be0*/ 	.word	0xffffffff


	//   ....[234]....
        /*4be4*/ 	.word	0xffffffff


	//   ....[235]....
        /*4be8*/ 	.word	0xffffffff


	//   ....[236]....
        /*4bec*/ 	.word	0xffffffff


	//   ....[237]....
        /*4bf0*/ 	.word	0xffffffff


	//   ....[238]....
        /*4bf4*/ 	.word	0xffffffff


	//   ....[239]....
        /*4bf8*/ 	.word	0xffffffff


	//   ....[240]....
        /*4bfc*/ 	.word	0xffffffff


	//   ....[241]....
        /*4c00*/ 	.word	0xffffffff


	//   ....[242]....
        /*4c04*/ 	.word	0xffffffff


	//   ....[243]....
        /*4c08*/ 	.word	0xffffffff


	//   ....[244]....
        /*4c0c*/ 	.word	0xffffffff


	//   ....[245]....
        /*4c10*/ 	.word	0xffffffff


	//   ....[246]....
        /*4c14*/ 	.word	0xffffffff


	//   ....[247]....
        /*4c18*/ 	.word	0xffffffff


	//   ....[248]....
        /*4c1c*/ 	.word	0xffffffff


	//   ....[249]....
        /*4c20*/ 	.word	0xffffffff


	//   ....[250]....
        /*4c24*/ 	.word	0xffffffff


	//   ....[251]....
        /*4c28*/ 	.word	0xffffffff


	//   ....[252]....
        /*4c2c*/ 	.word	0xffffffff


	//   ....[253]....
        /*4c30*/ 	.word	0xffffffff


	//   ....[254]....
        /*4c34*/ 	.word	0xffffffff


	//   ....[255]....
        /*4c38*/ 	.word	0xffffffff


	//   ....[0]....
        /*4c3c*/ 	.word	0xffffffff


	//   ....[1]....
        /*4c40*/ 	.word	0xffffffff


	//   ....[2]....
        /*4c44*/ 	.word	0xffffffff


	//   ....[3]....
        /*4c48*/ 	.word	0xffffffff


	//   ....[4]....
        /*4c4c*/ 	.word	0xffffffff


	//   ....[5]....
        /*4c50*/ 	.word	0xffffffff


	//   ....[6]....
        /*4c54*/ 	.word	0xffffffff


	//   ....[7]....
        /*4c58*/ 	.word	0xffffffff


	//   ....[8]....
        /*4c5c*/ 	.word	0xffffffff


	//   ....[9]....
        /*4c60*/ 	.word	0xffffffff


	//   ....[10]....
        /*4c64*/ 	.word	0xffffffff


	//   ....[11]....
        /*4c68*/ 	.word	0xffffffff


	//   ....[12]....
        /*4c6c*/ 	.word	0xffffffff


	//   ....[13]....
        /*4c70*/ 	.word	0xffffffff


	//   ....[14]....
        /*4c74*/ 	.word	0xffffffff


	//   ....[15]....
        /*4c78*/ 	.word	0xffffffff


	//   ....[16]....
        /*4c7c*/ 	.word	0xffffffff


	//   ....[17]....
        /*4c80*/ 	.word	0xffffffff


	//   ....[18]....
        /*4c84*/ 	.word	0xffffffff


	//   ....[19]....
        /*4c88*/ 	.word	0xffffffff


	//   ....[20]....
        /*4c8c*/ 	.word	0xffffffff


	//   ....[21]....
        /*4c90*/ 	.word	0xffffffff


	//   ....[22]....
        /*4c94*/ 	.word	0xffffffff


	//   ....[23]....
        /*4c98*/ 	.word	0xffffffff


	//   ....[24]....
        /*4c9c*/ 	.word	0xffffffff


	//   ....[25]....
        /*4ca0*/ 	.word	0xffffffff


	//   ....[26]....
        /*4ca4*/ 	.word	0xffffffff


	//   ....[27]....
        /*4ca8*/ 	.word	0xffffffff


	//   ....[28]....
        /*4cac*/ 	.word	0xffffffff


	//   ....[29]....
        /*4cb0*/ 	.word	0xffffffff


	//   ....[30]....
        /*4cb4*/ 	.word	0xffffffff


	//   ....[31]....
        /*4cb8*/ 	.word	0xffffffff


	//   ....[32]....
        /*4cbc*/ 	.word	0xffffffff


	//   ....[33]....
        /*4cc0*/ 	.word	0xffffffff


	//   ....[34]....
        /*4cc4*/ 	.word	0xffffffff


	//   ....[35]....
        /*4cc8*/ 	.word	0xffffffff


	//   ....[36]....
        /*4ccc*/ 	.word	0xffffffff


	//   ....[37]....
        /*4cd0*/ 	.word	0xffffffff


	//   ....[38]....
        /*4cd4*/ 	.word	0xffffffff


	//   ....[39]....
        /*4cd8*/ 	.word	0xffffffff


	//   ....[40]....
        /*4cdc*/ 	.word	0xffffffff


	//   ....[41]....
        /*4ce0*/ 	.word	0xffffffff


	//   ....[42]....
        /*4ce4*/ 	.word	0xffffffff


	//   ....[43]....
        /*4ce8*/ 	.word	0xffffffff


	//   ....[44]....
        /*4cec*/ 	.word	0xffffffff


	//   ....[45]....
        /*4cf0*/ 	.word	0xffffffff


	//   ....[46]....
        /*4cf4*/ 	.word	0xffffffff


	//   ....[47]....
        /*4cf8*/ 	.word	0xffffffff


	//   ....[48]....
        /*4cfc*/ 	.word	0xffffffff


	//   ....[49]....
        /*4d00*/ 	.word	0xffffffff


	//   ....[50]....
        /*4d04*/ 	.word	0xffffffff


	//   ....[51]....
        /*4d08*/ 	.word	0xffffffff


	//   ....[52]....
        /*4d0c*/ 	.word	0xffffffff


	//   ....[53]....
        /*4d10*/ 	.word	0xffffffff


	//   ....[54]....
        /*4d14*/ 	.word	0xffffffff


	//   ....[55]....
        /*4d18*/ 	.word	0xffffffff


	//   ....[56]....
        /*4d1c*/ 	.word	0xffffffff


	//   ....[57]....
        /*4d20*/ 	.word	0xffffffff


	//   ....[58]....
        /*4d24*/ 	.word	0xffffffff


	//   ....[59]....
        /*4d28*/ 	.word	0xffffffff


	//   ....[60]....
        /*4d2c*/ 	.word	0xffffffff


	//   ....[61]....
        /*4d30*/ 	.word	0xffffffff


	//   ....[62]....
        /*4d34*/ 	.word	0xffffffff


	//   ....[63]....
        /*4d38*/ 	.word	0xffffffff


	//   ....[64]....
        /*4d3c*/ 	.word	0xffffffff


	//   ....[65]....
        /*4d40*/ 	.word	0xffffffff


	//   ....[66]....
        /*4d44*/ 	.word	0xffffffff


	//   ....[67]....
        /*4d48*/ 	.word	0xffffffff


	//   ....[68]....
        /*4d4c*/ 	.word	0xffffffff


	//   ....[69]....
        /*4d50*/ 	.word	0xffffffff


	//   ....[70]....
        /*4d54*/ 	.word	0xffffffff


	//   ....[71]....
        /*4d58*/ 	.word	0xffffffff


	//   ....[72]....
        /*4d5c*/ 	.word	0xffffffff


	//   ....[73]....
        /*4d60*/ 	.word	0xffffffff


	//   ....[74]....
        /*4d64*/ 	.word	0xffffffff


	//   ....[75]....
        /*4d68*/ 	.word	0xffffffff


	//   ....[76]....
        /*4d6c*/ 	.word	0xffffffff


	//   ....[77]....
        /*4d70*/ 	.word	0xffffffff


	//   ....[78]....
        /*4d74*/ 	.word	0xffffffff


	//   ....[79]....
        /*4d78*/ 	.word	0xffffffff


	//   ....[80]....
        /*4d7c*/ 	.word	0xffffffff


	//   ....[81]....
        /*4d80*/ 	.word	0xffffffff


	//   ....[82]....
        /*4d84*/ 	.word	0xffffffff


	//   ....[83]....
        /*4d88*/ 	.word	0xffffffff


	//   ....[84]....
        /*4d8c*/ 	.word	0xffffffff


	//   ....[85]....
        /*4d90*/ 	.word	0xffffffff


	//   ....[86]....
        /*4d94*/ 	.word	0xffffffff


	//   ....[87]....
        /*4d98*/ 	.word	0xffffffff


	//   ....[88]....
        /*4d9c*/ 	.word	0xffffffff


	//   ....[89]....
        /*4da0*/ 	.word	0xffffffff


	//   ....[90]....
        /*4da4*/ 	.word	0xffffffff


	//   ....[91]....
        /*4da8*/ 	.word	0xffffffff


	//   ....[92]....
        /*4dac*/ 	.word	0xffffffff


	//   ....[93]....
        /*4db0*/ 	.word	0xffffffff


	//   ....[94]....
        /*4db4*/ 	.word	0xffffffff


	//   ....[95]....
        /*4db8*/ 	.word	0xffffffff


	//   ....[96]....
        /*4dbc*/ 	.word	0xffffffff


	//   ....[97]....
        /*4dc0*/ 	.word	0xffffffff


	//   ....[98]....
        /*4dc4*/ 	.word	0xffffffff


	//   ....[99]....
        /*4dc8*/ 	.word	0xffffffff


	//   ....[100]....
        /*4dcc*/ 	.word	0xffffffff


	//   ....[101]....
        /*4dd0*/ 	.word	0xffffffff


	//   ....[102]....
        /*4dd4*/ 	.word	0xffffffff


	//   ....[103]....
        /*4dd8*/ 	.word	0xffffffff


	//   ....[104]....
        /*4ddc*/ 	.word	0xffffffff


	//   ....[105]....
        /*4de0*/ 	.word	0xffffffff


	//   ....[106]....
        /*4de4*/ 	.word	0xffffffff


	//   ....[107]....
        /*4de8*/ 	.word	0xffffffff


	//   ....[108]....
        /*4dec*/ 	.word	0xffffffff


	//   ....[109]....
        /*4df0*/ 	.word	0xffffffff


	//   ....[110]....
        /*4df4*/ 	.word	0xffffffff


	//   ....[111]....
        /*4df8*/ 	.word	0xffffffff


	//   ....[112]....
        /*4dfc*/ 	.word	0xffffffff


	//   ....[113]....
        /*4e00*/ 	.word	0xffffffff


	//   ....[114]....
        /*4e04*/ 	.word	0xffffffff


	//   ....[115]....
        /*4e08*/ 	.word	0xffffffff


	//   ....[116]....
        /*4e0c*/ 	.word	0xffffffff


	//   ....[117]....
        /*4e10*/ 	.word	0xffffffff


	//   ....[118]....
        /*4e14*/ 	.word	0xffffffff


	//   ....[119]....
        /*4e18*/ 	.word	0xffffffff


	//   ....[120]....
        /*4e1c*/ 	.word	0xffffffff


	//   ....[121]....
        /*4e20*/ 	.word	0xffffffff


	//   ....[122]....
        /*4e24*/ 	.word	0xffffffff


	//   ....[123]....
        /*4e28*/ 	.word	0xffffffff


	//   ....[124]....
        /*4e2c*/ 	.word	0xffffffff


	//   ....[125]....
        /*4e30*/ 	.word	0xffffffff


	//   ....[126]....
        /*4e34*/ 	.word	0xffffffff


	//   ....[127]....
        /*4e38*/ 	.word	0xffffffff


	//   ....[128]....
        /*4e3c*/ 	.word	0xffffffff


	//   ....[129]....
        /*4e40*/ 	.word	0xffffffff


	//   ....[130]....
        /*4e44*/ 	.word	0xffffffff


	//   ....[131]....
        /*4e48*/ 	.word	0xffffffff


	//   ....[132]....
        /*4e4c*/ 	.word	0xffffffff


	//   ....[133]....
        /*4e50*/ 	.word	0xffffffff


	//   ....[134]....
        /*4e54*/ 	.word	0xffffffff


	//   ....[135]....
        /*4e58*/ 	.word	0xffffffff


	//   ....[136]....
        /*4e5c*/ 	.word	0xffffffff


	//   ....[137]....
        /*4e60*/ 	.word	0xffffffff


	//   ....[138]....
        /*4e64*/ 	.word	0xffffffff


	//   ....[139]....
        /*4e68*/ 	.word	0xffffffff


	//   ....[140]....
        /*4e6c*/ 	.word	0xffffffff


	//   ....[141]....
        /*4e70*/ 	.word	0xffffffff


	//   ....[142]....
        /*4e74*/ 	.word	0xffffffff


	//   ....[143]....
        /*4e78*/ 	.word	0xffffffff


	//   ....[144]....
        /*4e7c*/ 	.word	0xffffffff


	//   ....[145]....
        /*4e80*/ 	.word	0xffffffff


	//   ....[146]....
        /*4e84*/ 	.word	0xffffffff


	//   ....[147]....
        /*4e88*/ 	.word	0xffffffff


	//   ....[148]....
        /*4e8c*/ 	.word	0xffffffff


	//   ....[149]....
        /*4e90*/ 	.word	0xffffffff


	//   ....[150]....
        /*4e94*/ 	.word	0xffffffff


	//   ....[151]....
        /*4e98*/ 	.word	0xffffffff


	//   ....[152]....
        /*4e9c*/ 	.word	0xffffffff


	//   ....[153]....
        /*4ea0*/ 	.word	0xffffffff


	//   ....[154]....
        /*4ea4*/ 	.word	0xffffffff


	//   ....[155]....
        /*4ea8*/ 	.word	0xffffffff


	//   ....[156]....
        /*4eac*/ 	.word	0xffffffff


	//   ....[157]....
        /*4eb0*/ 	.word	0xffffffff


	//   ....[158]....
        /*4eb4*/ 	.word	0xffffffff


	//   ....[159]....
        /*4eb8*/ 	.word	0xffffffff


	//   ....[160]....
        /*4ebc*/ 	.word	0xffffffff


	//   ....[161]....
        /*4ec0*/ 	.word	0xffffffff


	//   ....[162]....
        /*4ec4*/ 	.word	0xffffffff


	//   ....[163]....
        /*4ec8*/ 	.word	0xffffffff


	//   ....[164]....
        /*4ecc*/ 	.word	0xffffffff


	//   ....[165]....
        /*4ed0*/ 	.word	0xffffffff


	//   ....[166]....
        /*4ed4*/ 	.word	0xffffffff


	//   ....[167]....
        /*4ed8*/ 	.word	0xffffffff


	//   ....[168]....
        /*4edc*/ 	.word	0xffffffff


	//   ....[169]....
        /*4ee0*/ 	.word	0xffffffff


	//   ....[170]....
        /*4ee4*/ 	.word	0xffffffff


	//   ....[171]....
        /*4ee8*/ 	.word	0xffffffff


	//   ....[172]....
        /*4eec*/ 	.word	0xffffffff


	//   ....[173]....
        /*4ef0*/ 	.word	0xffffffff


	//   ....[174]....
        /*4ef4*/ 	.word	0xffffffff


	//   ....[175]....
        /*4ef8*/ 	.word	0xffffffff


	//   ....[176]....
        /*4efc*/ 	.word	0xffffffff


	//   ....[177]....
        /*4f00*/ 	.word	0xffffffff


	//   ....[178]....
        /*4f04*/ 	.word	0xffffffff


	//   ....[179]....
        /*4f08*/ 	.word	0xffffffff


	//   ....[180]....
        /*4f0c*/ 	.word	0xffffffff


	//   ....[181]....
        /*4f10*/ 	.word	0xffffffff


	//   ....[182]....
        /*4f14*/ 	.word	0xffffffff


	//   ....[183]....
        /*4f18*/ 	.word	0xffffffff


	//   ....[184]....
        /*4f1c*/ 	.word	0xffffffff


	//   ....[185]....
        /*4f20*/ 	.word	0xffffffff


	//   ....[186]....
        /*4f24*/ 	.word	0xffffffff


	//   ....[187]....
        /*4f28*/ 	.word	0xffffffff


	//   ....[188]....
        /*4f2c*/ 	.word	0xffffffff


	//   ....[189]....
        /*4f30*/ 	.word	0xffffffff


	//   ....[190]....
        /*4f34*/ 	.word	0xffffffff


	//   ....[191]....
        /*4f38*/ 	.word	0xffffffff


	//   ....[192]....
        /*4f3c*/ 	.word	0xffffffff


	//   ....[193]....
        /*4f40*/ 	.word	0xffffffff


	//   ....[194]....
        /*4f44*/ 	.word	0xffffffff


	//   ....[195]....
        /*4f48*/ 	.word	0xffffffff


	//   ....[196]....
        /*4f4c*/ 	.word	0xffffffff


	//   ....[197]....
        /*4f50*/ 	.word	0xffffffff


	//   ....[198]....
        /*4f54*/ 	.word	0xffffffff


	//   ....[199]....
        /*4f58*/ 	.word	0xffffffff


	//   ....[200]....
        /*4f5c*/ 	.word	0xffffffff


	//   ....[201]....
        /*4f60*/ 	.word	0xffffffff


	//   ....[202]....
        /*4f64*/ 	.word	0xffffffff


	//   ....[203]....
        /*4f68*/ 	.word	0xffffffff


	//   ....[204]....
        /*4f6c*/ 	.word	0xffffffff


	//   ....[205]....
        /*4f70*/ 	.word	0xffffffff


	//   ....[206]....
        /*4f74*/ 	.word	0xffffffff


	//   ....[207]....
        /*4f78*/ 	.word	0xffffffff


	//   ....[208]....
        /*4f7c*/ 	.word	0xffffffff


	//   ....[209]....
        /*4f80*/ 	.word	0xffffffff


	//   ....[210]....
        /*4f84*/ 	.word	0xffffffff


	//   ....[211]....
        /*4f88*/ 	.word	0xffffffff


	//   ....[212]....
        /*4f8c*/ 	.word	0xffffffff


	//   ....[213]....
        /*4f90*/ 	.word	0xffffffff


	//   ....[214]....
        /*4f94*/ 	.word	0xffffffff


	//   ....[215]....
        /*4f98*/ 	.word	0xffffffff


	//   ....[216]....
        /*4f9c*/ 	.word	0xffffffff


	//   ....[217]....
        /*4fa0*/ 	.word	0xffffffff


	//   ....[218]....
        /*4fa4*/ 	.word	0xffffffff


	//   ....[219]....
        /*4fa8*/ 	.word	0xffffffff


	//   ....[220]....
        /*4fac*/ 	.word	0xffffffff


	//   ....[221]....
        /*4fb0*/ 	.word	0xffffffff


	//   ....[222]....
        /*4fb4*/ 	.word	0xffffffff


	//   ....[223]....
        /*4fb8*/ 	.word	0xffffffff


	//   ....[224]....
        /*4fbc*/ 	.word	0xffffffff


	//   ....[225]....
        /*4fc0*/ 	.word	0xffffffff


	//   ....[226]....
        /*4fc4*/ 	.word	0xffffffff


	//   ....[227]....
        /*4fc8*/ 	.word	0xffffffff


	//   ....[228]....
        /*4fcc*/ 	.word	0xffffffff


	//   ....[229]....
        /*4fd0*/ 	.word	0xffffffff


	//   ....[230]....
        /*4fd4*/ 	.word	0xffffffff


	//   ....[231]....
        /*4fd8*/ 	.word	0xffffffff


	//   ....[232]....
        /*4fdc*/ 	.word	0xffffffff


	//   ....[233]....
        /*4fe0*/ 	.word	0xffffffff


	//   ....[234]....
        /*4fe4*/ 	.word	0xffffffff


	//   ....[235]....
        /*4fe8*/ 	.word	0xffffffff


	//   ....[236]....
        /*4fec*/ 	.word	0xffffffff


	//   ....[237]....
        /*4ff0*/ 	.word	0xffffffff


	//   ....[238]....
        /*4ff4*/ 	.word	0xffffffff


	//   ....[239]....
        /*4ff8*/ 	.word	0xffffffff


	//   ....[240]....
        /*4ffc*/ 	.word	0xffffffff


	//   ....[241]....
        /*5000*/ 	.word	0xffffffff


	//   ....[242]....
        /*5004*/ 	.word	0xffffffff


	//   ....[243]....
        /*5008*/ 	.word	0xffffffff


	//   ....[244]....
        /*500c*/ 	.word	0xffffffff


	//   ....[245]....
        /*5010*/ 	.word	0xffffffff


	//   ....[246]....
        /*5014*/ 	.word	0xffffffff


	//   ....[247]....
        /*5018*/ 	.word	0xffffffff


	//   ....[248]....
        /*501c*/ 	.word	0xffffffff


	//   ....[249]....
        /*5020*/ 	.word	0xffffffff


	//   ....[250]....
        /*5024*/ 	.word	0xffffffff


	//   ....[251]....
        /*5028*/ 	.word	0xffffffff


	//   ....[252]....
        /*502c*/ 	.word	0xffffffff


	//   ....[253]....
        /*5030*/ 	.word	0xffffffff


	//   ....[254]....
        /*5034*/ 	.word	0xffffffff


	//   ....[255]....
        /*5038*/ 	.word	0xffffffff


	//   ....[0]....
        /*503c*/ 	.word	0xffffffff


	//   ....[1]....
        /*5040*/ 	.word	0xffffffff


	//   ....[2]....
        /*5044*/ 	.word	0xffffffff


	//   ....[3]....
        /*5048*/ 	.word	0xffffffff


	//   ....[4]....
        /*504c*/ 	.word	0xffffffff


	//   ....[5]....
        /*5050*/ 	.word	0xffffffff


	//   ....[6]....
        /*5054*/ 	.word	0xffffffff


	//   ....[7]....
        /*5058*/ 	.word	0xffffffff


	//   ....[8]....
        /*505c*/ 	.word	0xffffffff


	//   ....[9]....
        /*5060*/ 	.word	0xffffffff


	//   ....[10]....
        /*5064*/ 	.word	0xffffffff


	//   ....[11]....
        /*5068*/ 	.word	0xffffffff


	//   ....[12]....
        /*506c*/ 	.word	0xffffffff


	//   ....[13]....
        /*5070*/ 	.word	0xffffffff


	//   ....[14]....
        /*5074*/ 	.word	0xffffffff


	//   ....[15]....
        /*5078*/ 	.word	0xffffffff


	//   ....[16]....
        /*507c*/ 	.word	0xffffffff


	//   ....[17]....
        /*5080*/ 	.word	0xffffffff


	//   ....[18]....
        /*5084*/ 	.word	0xffffffff


	//   ....[19]....
        /*5088*/ 	.word	0xffffffff


	//   ....[20]....
        /*508c*/ 	.word	0xffffffff


	//   ....[21]....
        /*5090*/ 	.word	0xffffffff


	//   ....[22]....
        /*5094*/ 	.word	0xffffffff


	//   ....[23]....
        /*5098*/ 	.word	0xffffffff


	//   ....[24]....
        /*509c*/ 	.word	0xffffffff


	//   ....[25]....
        /*50a0*/ 	.word	0xffffffff


	//   ....[26]....
        /*50a4*/ 	.word	0xffffffff


	//   ....[27]....
        /*50a8*/ 	.word	0xffffffff


	//   ....[28]....
        /*50ac*/ 	.word	0xffffffff


	//   ....[29]....
        /*50b0*/ 	.word	0xffffffff


	//   ....[30]....
        /*50b4*/ 	.word	0xffffffff


	//   ....[31]....
        /*50b8*/ 	.word	0xffffffff


	//   ....[32]....
        /*50bc*/ 	.word	0xffffffff


	//   ....[33]....
        /*50c0*/ 	.word	0xffffffff


	//   ....[34]....
        /*50c4*/ 	.word	0xffffffff


	//   ....[35]....
        /*50c8*/ 	.word	0xffffffff


	//   ....[36]....
        /*50cc*/ 	.word	0xffffffff


	//   ....[37]....
        /*50d0*/ 	.word	0xffffffff


	//   ....[38]....
        /*50d4*/ 	.word	0xffffffff


	//   ....[39]....
        /*50d8*/ 	.word	0xffffffff


	//   ....[40]....
        /*50dc*/ 	.word	0xffffffff


	//   ....[41]....
        /*50e0*/ 	.word	0xffffffff


	//   ....[42]....
        /*50e4*/ 	.word	0xffffffff


	//   ....[43]....
        /*50e8*/ 	.word	0xffffffff


	//   ....[44]....
        /*50ec*/ 	.word	0xffffffff


	//   ....[45]....
        /*50f0*/ 	.word	0xffffffff


	//   ....[46]....
        /*50f4*/ 	.word	0xffffffff


	//   ....[47]....
        /*50f8*/ 	.word	0xffffffff


	//   ....[48]....
        /*50fc*/ 	.word	0xffffffff


	//   ....[49]....
        /*5100*/ 	.word	0xffffffff


	//   ....[50]....
        /*5104*/ 	.word	0xffffffff


	//   ....[51]....
        /*5108*/ 	.word	0xffffffff


	//   ....[52]....
        /*510c*/ 	.word	0xffffffff


	//   ....[53]....
        /*5110*/ 	.word	0xffffffff


	//   ....[54]....
        /*5114*/ 	.word	0xffffffff


	//   ....[55]....
        /*5118*/ 	.word	0xffffffff


	//   ....[56]....
        /*511c*/ 	.word	0xffffffff


	//   ....[57]....
        /*5120*/ 	.word	0xffffffff


	//   ....[58]....
        /*5124*/ 	.word	0xffffffff


	//   ....[59]....
        /*5128*/ 	.word	0xffffffff


	//   ....[60]....
        /*512c*/ 	.word	0xffffffff


	//   ....[61]....
        /*5130*/ 	.word	0xffffffff


	//   ....[62]....
        /*5134*/ 	.word	0xffffffff


	//   ....[63]....
        /*5138*/ 	.word	0xffffffff


	//   ....[64]....
        /*513c*/ 	.word	0xffffffff


	//   ....[65]....
        /*5140*/ 	.word	0xffffffff


	//   ....[66]....
        /*5144*/ 	.word	0xffffffff


	//   ....[67]....
        /*5148*/ 	.word	0xffffffff


	//   ....[68]....
        /*514c*/ 	.word	0xffffffff


	//   ....[69]....
        /*5150*/ 	.word	0xffffffff


	//   ....[70]....
        /*5154*/ 	.word	0xffffffff


	//   ....[71]....
        /*5158*/ 	.word	0xffffffff


	//   ....[72]....
        /*515c*/ 	.word	0xffffffff


	//   ....[73]....
        /*5160*/ 	.word	0xffffffff


	//   ....[74]....
        /*5164*/ 	.word	0xffffffff


	//   ....[75]....
        /*5168*/ 	.word	0xffffffff


	//   ....[76]....
        /*516c*/ 	.word	0xffffffff


	//   ....[77]....
        /*5170*/ 	.word	0xffffffff


	//   ....[78]....
        /*5174*/ 	.word	0xffffffff


	//   ....[79]....
        /*5178*/ 	.word	0xffffffff


	//   ....[80]....
        /*517c*/ 	.word	0xffffffff


	//   ....[81]....
        /*5180*/ 	.word	0xffffffff


	//   ....[82]....
        /*5184*/ 	.word	0xffffffff


	//   ....[83]....
        /*5188*/ 	.word	0xffffffff


	//   ....[84]....
        /*518c*/ 	.word	0xffffffff


	//   ....[85]....
        /*5190*/ 	.word	0xffffffff


	//   ....[86]....
        /*5194*/ 	.word	0xffffffff


	//   ....[87]....
        /*5198*/ 	.word	0xffffffff


	//   ....[88]....
        /*519c*/ 	.word	0xffffffff


	//   ....[89]....
        /*51a0*/ 	.word	0xffffffff


	//   ....[90]....
        /*51a4*/ 	.word	0xffffffff


	//   ....[91]....
        /*51a8*/ 	.word	0xffffffff


	//   ....[92]....
        /*51ac*/ 	.word	0xffffffff


	//   ....[93]....
        /*51b0*/ 	.word	0xffffffff


	//   ....[94]....
        /*51b4*/ 	.word	0xffffffff


	//   ....[95]....
        /*51b8*/ 	.word	0xffffffff


	//   ....[96]....
        /*51bc*/ 	.word	0xffffffff


	//   ....[97]....
        /*51c0*/ 	.word	0xffffffff


	//   ....[98]....
        /*51c4*/ 	.word	0xffffffff


	//   ....[99]....
        /*51c8*/ 	.word	0xffffffff


	//   ....[100]....
        /*51cc*/ 	.word	0xffffffff


	//   ....[101]....
        /*51d0*/ 	.word	0xffffffff


	//   ....[102]....
        /*51d4*/ 	.word	0xffffffff


	//   ....[103]....
        /*51d8*/ 	.word	0xffffffff


	//   ....[104]....
        /*51dc*/ 	.word	0xffffffff


	//   ....[105]....
        /*51e0*/ 	.word	0xffffffff


	//   ....[106]....
        /*51e4*/ 	.word	0xffffffff


	//   ....[107]....
        /*51e8*/ 	.word	0xffffffff


	//   ....[108]....
        /*51ec*/ 	.word	0xffffffff


	//   ....[109]....
        /*51f0*/ 	.word	0xffffffff


	//   ....[110]....
        /*51f4*/ 	.word	0xffffffff


	//   ....[111]....
        /*51f8*/ 	.word	0xffffffff


	//   ....[112]....
        /*51fc*/ 	.word	0xffffffff


	//   ....[113]....
        /*5200*/ 	.word	0xffffffff


	//   ....[114]....
        /*5204*/ 	.word	0xffffffff


	//   ....[115]....
        /*5208*/ 	.word	0xffffffff


	//   ....[116]....
        /*520c*/ 	.word	0xffffffff


	//   ....[117]....
        /*5210*/ 	.word	0xffffffff


	//   ....[118]....
        /*5214*/ 	.word	0xffffffff


	//   ....[119]....
        /*5218*/ 	.word	0xffffffff


	//   ....[120]....
        /*521c*/ 	.word	0xffffffff


	//   ....[121]....
        /*5220*/ 	.word	0xffffffff


	//   ....[122]....
        /*5224*/ 	.word	0xffffffff


	//   ....[123]....
        /*5228*/ 	.word	0xffffffff


	//   ....[124]....
        /*522c*/ 	.word	0xffffffff


	//   ....[125]....
        /*5230*/ 	.word	0xffffffff


	//   ....[126]....
        /*5234*/ 	.word	0xffffffff


	//   ....[127]....
        /*5238*/ 	.word	0xffffffff


	//   ....[128]....
        /*523c*/ 	.word	0xffffffff


	//   ....[129]....
        /*5240*/ 	.word	0xffffffff


	//   ....[130]....
        /*5244*/ 	.word	0xffffffff


	//   ....[131]....
        /*5248*/ 	.word	0xffffffff


	//   ....[132]....
        /*524c*/ 	.word	0xffffffff


	//   ....[133]....
        /*5250*/ 	.word	0xffffffff


	//   ....[134]....
        /*5254*/ 	.word	0xffffffff


	//   ....[135]....
        /*5258*/ 	.word	0xffffffff


	//   ....[136]....
        /*525c*/ 	.word	0xffffffff


	//   ....[137]....
        /*5260*/ 	.word	0xffffffff


	//   ....[138]....
        /*5264*/ 	.word	0xffffffff


	//   ....[139]....
        /*5268*/ 	.word	0xffffffff


	//   ....[140]....
        /*526c*/ 	.word	0xffffffff


	//   ....[141]....
        /*5270*/ 	.word	0xffffffff


	//   ....[142]....
        /*5274*/ 	.word	0xffffffff


	//   ....[143]....
        /*5278*/ 	.word	0xffffffff


	//   ....[144]....
        /*527c*/ 	.word	0xffffffff


	//   ....[145]....
        /*5280*/ 	.word	0xffffffff


	//   ....[146]....
        /*5284*/ 	.word	0xffffffff


	//   ....[147]....
        /*5288*/ 	.word	0xffffffff


	//   ....[148]....
        /*528c*/ 	.word	0xffffffff


	//   ....[149]....
        /*5290*/ 	.word	0xffffffff


	//   ....[150]....
        /*5294*/ 	.word	0xffffffff


	//   ....[151]....
        /*5298*/ 	.word	0xffffffff


	//   ....[152]....
        /*529c*/ 	.word	0xffffffff


	//   ....[153]....
        /*52a0*/ 	.word	0xffffffff


	//   ....[154]....
        /*52a4*/ 	.word	0xffffffff


	//   ....[155]....
        /*52a8*/ 	.word	0xffffffff


	//   ....[156]....
        /*52ac*/ 	.word	0xffffffff


	//   ....[157]....
        /*52b0*/ 	.word	0xffffffff


	//   ....[158]....
        /*52b4*/ 	.word	0xffffffff


	//   ....[159]....
        /*52b8*/ 	.word	0xffffffff


	//   ....[160]....
        /*52bc*/ 	.word	0xffffffff


	//   ....[161]....
        /*52c0*/ 	.word	0xffffffff


	//   ....[162]....
        /*52c4*/ 	.word	0xffffffff


	//   ....[163]....
        /*52c8*/ 	.word	0xffffffff


	//   ....[164]....
        /*52cc*/ 	.word	0xffffffff


	//   ....[165]....
        /*52d0*/ 	.word	0xffffffff


	//   ....[166]....
        /*52d4*/ 	.word	0xffffffff


	//   ....[167]....
        /*52d8*/ 	.word	0xffffffff


	//   ....[168]....
        /*52dc*/ 	.word	0xffffffff


	//   ....[169]....
        /*52e0*/ 	.word	0xffffffff


	//   ....[170]....
        /*52e4*/ 	.word	0xffffffff


	//   ....[171]....
        /*52e8*/ 	.word	0xffffffff


	//   ....[172]....
        /*52ec*/ 	.word	0xffffffff


	//   ....[173]....
        /*52f0*/ 	.word	0xffffffff


	//   ....[174]....
        /*52f4*/ 	.word	0xffffffff


	//   ....[175]....
        /*52f8*/ 	.word	0xffffffff


	//   ....[176]....
        /*52fc*/ 	.word	0xffffffff


	//   ....[177]....
        /*5300*/ 	.word	0xffffffff


	//   ....[178]....
        /*5304*/ 	.word	0xffffffff


	//   ....[179]....
        /*5308*/ 	.word	0xffffffff


	//   ....[180]....
        /*530c*/ 	.word	0xffffffff


	//   ....[181]....
        /*5310*/ 	.word	0xffffffff


	//   ....[182]....
        /*5314*/ 	.word	0xffffffff


	//   ....[183]....
        /*5318*/ 	.word	0xffffffff


	//   ....[184]....
        /*531c*/ 	.word	0xffffffff


	//   ....[185]....
        /*5320*/ 	.word	0xffffffff


	//   ....[186]....
        /*5324*/ 	.word	0xffffffff


	//   ....[187]....
        /*5328*/ 	.word	0xffffffff


	//   ....[188]....
        /*532c*/ 	.word	0xffffffff


	//   ....[189]....
        /*5330*/ 	.word	0xffffffff


	//   ....[190]....
        /*5334*/ 	.word	0xffffffff


	//   ....[191]....
        /*5338*/ 	.word	0xffffffff


	//   ....[192]....
        /*533c*/ 	.word	0xffffffff


	//   ....[193]....
        /*5340*/ 	.word	0xffffffff


	//   ....[194]....
        /*5344*/ 	.word	0xffffffff


	//   ....[195]....
        /*5348*/ 	.word	0xffffffff


	//   ....[196]....
        /*534c*/ 	.word	0xffffffff


	//   ....[197]....
        /*5350*/ 	.word	0xffffffff


	//   ....[198]....
        /*5354*/ 	.word	0xffffffff


	//   ....[199]....
        /*5358*/ 	.word	0xffffffff


	//   ....[200]....
        /*535c*/ 	.word	0xffffffff


	//   ....[201]....
        /*5360*/ 	.word	0xffffffff


	//   ....[202]....
        /*5364*/ 	.word	0xffffffff


	//   ....[203]....
        /*5368*/ 	.word	0xffffffff


	//   ....[204]....
        /*536c*/ 	.word	0xffffffff


	//   ....[205]....
        /*5370*/ 	.word	0xffffffff


	//   ....[206]....
        /*5374*/ 	.word	0xffffffff


	//   ....[207]....
        /*5378*/ 	.word	0xffffffff


	//   ....[208]....
        /*537c*/ 	.word	0xffffffff


	//   ....[209]....
        /*5380*/ 	.word	0xffffffff


	//   ....[210]....
        /*5384*/ 	.word	0xffffffff


	//   ....[211]....
        /*5388*/ 	.word	0xffffffff


	//   ....[212]....
        /*538c*/ 	.word	0xffffffff


	//   ....[213]....
        /*5390*/ 	.word	0xffffffff


	//   ....[214]....
        /*5394*/ 	.word	0xffffffff


	//   ....[215]....
        /*5398*/ 	.word	0xffffffff


	//   ....[216]....
        /*539c*/ 	.word	0xffffffff


	//   ....[217]....
        /*53a0*/ 	.word	0xffffffff


	//   ....[218]....
        /*53a4*/ 	.word	0xffffffff


	//   ....[219]....
        /*53a8*/ 	.word	0xffffffff


	//   ....[220]....
        /*53ac*/ 	.word	0xffffffff


	//   ....[221]....
        /*53b0*/ 	.word	0xffffffff


	//   ....[222]....
        /*53b4*/ 	.word	0xffffffff


	//   ....[223]....
        /*53b8*/ 	.word	0xffffffff


	//   ....[224]....
        /*53bc*/ 	.word	0xffffffff


	//   ....[225]....
        /*53c0*/ 	.word	0xffffffff


	//   ....[226]....
        /*53c4*/ 	.word	0xffffffff


	//   ....[227]....
        /*53c8*/ 	.word	0xffffffff


	//   ....[228]....
        /*53cc*/ 	.word	0xffffffff


	//   ....[229]....
        /*53d0*/ 	.word	0xffffffff


	//   ....[230]....
        /*53d4*/ 	.word	0xffffffff


	//   ....[231]....
        /*53d8*/ 	.word	0xffffffff


	//   ....[232]....
        /*53dc*/ 	.word	0xffffffff


	//   ....[233]....
        /*53e0*/ 	.word	0xffffffff


	//   ....[234]....
        /*53e4*/ 	.word	0xffffffff


	//   ....[235]....
        /*53e8*/ 	.word	0xffffffff


	//   ....[236]....
        /*53ec*/ 	.word	0xffffffff


	//   ....[237]....
        /*53f0*/ 	.word	0xffffffff


	//   ....[238]....
        /*53f4*/ 	.word	0xffffffff


	//   ....[239]....
        /*53f8*/ 	.word	0xffffffff


	//   ....[240]....
        /*53fc*/ 	.word	0xffffffff


	//   ....[241]....
        /*5400*/ 	.word	0xffffffff


	//   ....[242]....
        /*5404*/ 	.word	0xffffffff


	//   ....[243]....
        /*5408*/ 	.word	0xffffffff


	//   ....[244]....
        /*540c*/ 	.word	0xffffffff


	//   ....[245]....
        /*5410*/ 	.word	0xffffffff


	//   ....[246]....
        /*5414*/ 	.word	0xffffffff


	//   ....[247]....
        /*5418*/ 	.word	0xffffffff


	//   ....[248]....
        /*541c*/ 	.word	0xffffffff


	//   ....[249]....
        /*5420*/ 	.word	0xffffffff


	//   ....[250]....
        /*5424*/ 	.word	0xffffffff


	//   ....[251]....
        /*5428*/ 	.word	0xffffffff


	//   ....[252]....
        /*542c*/ 	.word	0xffffffff


	//   ....[253]....
        /*5430*/ 	.word	0xffffffff


	//   ....[254]....
        /*5434*/ 	.word	0xffffffff


	//   ....[255]....
        /*5438*/ 	.word	0xffffffff


	//   ....[0]....
        /*543c*/ 	.word	0xffffffff


	//   ....[1]....
        /*5440*/ 	.word	0xffffffff


	//   ....[2]....
        /*5444*/ 	.word	0xffffffff


	//   ....[3]....
        /*5448*/ 	.word	0xffffffff


	//   ....[4]....
        /*544c*/ 	.word	0xffffffff


	//   ....[5]....
        /*5450*/ 	.word	0xffffffff


	//   ....[6]....
        /*5454*/ 	.word	0xffffffff


	//   ....[7]....
        /*5458*/ 	.word	0xffffffff


	//   ....[8]....
        /*545c*/ 	.word	0xffffffff


	//   ....[9]....
        /*5460*/ 	.word	0xffffffff


	//   ....[10]....
        /*5464*/ 	.word	0xffffffff


	//   ....[11]....
        /*5468*/ 	.word	0xffffffff


	//   ....[12]....
        /*546c*/ 	.word	0xffffffff


	//   ....[13]....
        /*5470*/ 	.word	0xffffffff


	//   ....[14]....
        /*5474*/ 	.word	0xffffffff


	//   ....[15]....
        /*5478*/ 	.word	0xffffffff


	//   ....[16]....
        /*547c*/ 	.word	0xffffffff


	//   ....[17]....
        /*5480*/ 	.word	0xffffffff


	//   ....[18]....
        /*5484*/ 	.word	0xffffffff


	//   ....[19]....
        /*5488*/ 	.word	0xffffffff


	//   ....[20]....
        /*548c*/ 	.word	0xffffffff


	//   ....[21]....
        /*5490*/ 	.word	0xffffffff


	//   ....[22]....
        /*5494*/ 	.word	0xffffffff


	//   ....[23]....
        /*5498*/ 	.word	0xffffffff


	//   ....[24]....
        /*549c*/ 	.word	0xffffffff


	//   ....[25]....
        /*54a0*/ 	.word	0xffffffff


	//   ....[26]....
        /*54a4*/ 	.word	0xffffffff


	//   ....[27]....
        /*54a8*/ 	.word	0xffffffff


	//   ....[28]....
        /*54ac*/ 	.word	0xffffffff


	//   ....[29]....
        /*54b0*/ 	.word	0xffffffff


	//   ....[30]....
        /*54b4*/ 	.word	0xffffffff


	//   ....[31]....
        /*54b8*/ 	.word	0xffffffff


	//   ....[32]....
        /*54bc*/ 	.word	0xffffffff


	//   ....[33]....
        /*54c0*/ 	.word	0xffffffff


	//   ....[34]....
        /*54c4*/ 	.word	0xffffffff


	//   ....[35]....
        /*54c8*/ 	.word	0xffffffff


	//   ....[36]....
        /*54cc*/ 	.word	0xffffffff


	//   ....[37]....
        /*54d0*/ 	.word	0xffffffff


	//   ....[38]....
        /*54d4*/ 	.word	0xffffffff


	//   ....[39]....
        /*54d8*/ 	.word	0xffffffff


	//   ....[40]....
        /*54dc*/ 	.word	0xffffffff


	//   ....[41]....
        /*54e0*/ 	.word	0xffffffff


	//   ....[42]....
        /*54e4*/ 	.word	0xffffffff


	//   ....[43]....
        /*54e8*/ 	.word	0xffffffff


	//   ....[44]....
        /*54ec*/ 	.word	0xffffffff


	//   ....[45]....
        /*54f0*/ 	.word	0xffffffff


	//   ....[46]....
        /*54f4*/ 	.word	0xffffffff


	//   ....[47]....
        /*54f8*/ 	.word	0xffffffff


	//   ....[48]....
        /*54fc*/ 	.word	0xffffffff


	//   ....[49]....
        /*5500*/ 	.word	0xffffffff


	//   ....[50]....
        /*5504*/ 	.word	0xffffffff


	//   ....[51]....
        /*5508*/ 	.word	0xffffffff


	//   ....[52]....
        /*550c*/ 	.word	0xffffffff


	//   ....[53]....
        /*5510*/ 	.word	0xffffffff


	//   ....[54]....
        /*5514*/ 	.word	0xffffffff


	//   ....[55]....
        /*5518*/ 	.word	0xffffffff


	//   ....[56]....
        /*551c*/ 	.word	0xffffffff


	//   ....[57]....
        /*5520*/ 	.word	0xffffffff


	//   ....[58]....
        /*5524*/ 	.word	0xffffffff


	//   ....[59]....
        /*5528*/ 	.word	0xffffffff


	//   ....[60]....
        /*552c*/ 	.word	0xffffffff


	//   ....[61]....
        /*5530*/ 	.word	0xffffffff


	//   ....[62]....
        /*5534*/ 	.word	0xffffffff


	//   ....[63]....
        /*5538*/ 	.word	0xffffffff


	//   ....[64]....
        /*553c*/ 	.word	0xffffffff


	//   ....[65]....
        /*5540*/ 	.word	0xffffffff


	//   ....[66]....
        /*5544*/ 	.word	0xffffffff


	//   ....[67]....
        /*5548*/ 	.word	0xffffffff


	//   ....[68]....
        /*554c*/ 	.word	0xffffffff


	//   ....[69]....
        /*5550*/ 	.word	0xffffffff


	//   ....[70]....
        /*5554*/ 	.word	0xffffffff


	//   ....[71]....
        /*5558*/ 	.word	0xffffffff


	//   ....[72]....
        /*555c*/ 	.word	0xffffffff


	//   ....[73]....
        /*5560*/ 	.word	0xffffffff


	//   ....[74]....
        /*5564*/ 	.word	0xffffffff


	//   ....[75]....
        /*5568*/ 	.word	0xffffffff


	//   ....[76]....
        /*556c*/ 	.word	0xffffffff


	//   ....[77]....
        /*5570*/ 	.word	0xffffffff


	//   ....[78]....
        /*5574*/ 	.word	0xffffffff


	//   ....[79]....
        /*5578*/ 	.word	0xffffffff


	//   ....[80]....
        /*557c*/ 	.word	0xffffffff


	//   ....[81]....
        /*5580*/ 	.word	0xffffffff


	//   ....[82]....
        /*5584*/ 	.word	0xffffffff


	//   ....[83]....
        /*5588*/ 	.word	0xffffffff


	//   ....[84]....
        /*558c*/ 	.word	0xffffffff


	//   ....[85]....
        /*5590*/ 	.word	0xffffffff


	//   ....[86]....
        /*5594*/ 	.word	0xffffffff


	//   ....[87]....
        /*5598*/ 	.word	0xffffffff


	//   ....[88]....
        /*559c*/ 	.word	0xffffffff


	//   ....[89]....
        /*55a0*/ 	.word	0xffffffff


	//   ....[90]....
        /*55a4*/ 	.word	0xffffffff


	//   ....[91]....
        /*55a8*/ 	.word	0xffffffff


	//   ....[92]....
        /*55ac*/ 	.word	0xffffffff


	//   ....[93]....
        /*55b0*/ 	.word	0xffffffff


	//   ....[94]....
        /*55b4*/ 	.word	0xffffffff


	//   ....[95]....
        /*55b8*/ 	.word	0xffffffff


	//   ....[96]....
        /*55bc*/ 	.word	0xffffffff


	//   ....[97]....
        /*55c0*/ 	.word	0xffffffff


	//   ....[98]....
        /*55c4*/ 	.word	0xffffffff


	//   ....[99]....
        /*55c8*/ 	.word	0xffffffff


	//   ....[100]....
        /*55cc*/ 	.word	0xffffffff


	//   ....[101]....
        /*55d0*/ 	.word	0xffffffff


	//   ....[102]....
        /*55d4*/ 	.word	0xffffffff


	//   ....[103]....
        /*55d8*/ 	.word	0xffffffff


	//   ....[104]....
        /*55dc*/ 	.word	0xffffffff


	//   ....[105]....
        /*55e0*/ 	.word	0xffffffff


	//   ....[106]....
        /*55e4*/ 	.word	0xffffffff


	//   ....[107]....
        /*55e8*/ 	.word	0xffffffff


	//   ....[108]....
        /*55ec*/ 	.word	0xffffffff


	//   ....[109]....
        /*55f0*/ 	.word	0xffffffff


	//   ....[110]....
        /*55f4*/ 	.word	0xffffffff


	//   ....[111]....
        /*55f8*/ 	.word	0xffffffff


	//   ....[112]....
        /*55fc*/ 	.word	0xffffffff


	//   ....[113]....
        /*5600*/ 	.word	0xffffffff


	//   ....[114]....
        /*5604*/ 	.word	0xffffffff


	//   ....[115]....
        /*5608*/ 	.word	0xffffffff


	//   ....[116]....
        /*560c*/ 	.word	0xffffffff


	//   ....[117]....
        /*5610*/ 	.word	0xffffffff


	//   ....[118]....
        /*5614*/ 	.word	0xffffffff


	//   ....[119]....
        /*5618*/ 	.word	0xffffffff


	//   ....[120]....
        /*561c*/ 	.word	0xffffffff


	//   ....[121]....
        /*5620*/ 	.word	0xffffffff


	//   ....[122]....
        /*5624*/ 	.word	0xffffffff


	//   ....[123]....
        /*5628*/ 	.word	0xffffffff


	//   ....[124]....
        /*562c*/ 	.word	0xffffffff


	//   ....[125]....
        /*5630*/ 	.word	0xffffffff


	//   ....[126]....
        /*5634*/ 	.word	0xffffffff


	//   ....[127]....
        /*5638*/ 	.word	0xffffffff


	//   ....[128]....
        /*563c*/ 	.word	0xffffffff


	//   ....[129]....
        /*5640*/ 	.word	0xffffffff


	//   ....[130]....
        /*5644*/ 	.word	0xffffffff


	//   ....[131]....
        /*5648*/ 	.word	0xffffffff


	//   ....[132]....
        /*564c*/ 	.word	0xffffffff


	//   ....[133]....
        /*5650*/ 	.word	0xffffffff


	//   ....[134]....
        /*5654*/ 	.word	0xffffffff


	//   ....[135]....
        /*5658*/ 	.word	0xffffffff


	//   ....[136]....
        /*565c*/ 	.word	0xffffffff


	//   ....[137]....
        /*5660*/ 	.word	0xffffffff


	//   ....[138]....
        /*5664*/ 	.word	0xffffffff


	//   ....[139]....
        /*5668*/ 	.word	0xffffffff


	//   ....[140]....
        /*566c*/ 	.word	0xffffffff


	//   ....[141]....
        /*5670*/ 	.word	0xffffffff


	//   ....[142]....
        /*5674*/ 	.word	0xffffffff


	//   ....[143]....
        /*5678*/ 	.word	0xffffffff


	//   ....[144]....
        /*567c*/ 	.word	0xffffffff


	//   ....[145]....
        /*5680*/ 	.word	0xffffffff


	//   ....[146]....
        /*5684*/ 	.word	0xffffffff


	//   ....[147]....
        /*5688*/ 	.word	0xffffffff


	//   ....[148]....
        /*568c*/ 	.word	0xffffffff


	//   ....[149]....
        /*5690*/ 	.word	0xffffffff


	//   ....[150]....
        /*5694*/ 	.word	0xffffffff


	//   ....[151]....
        /*5698*/ 	.word	0xffffffff


	//   ....[152]....
        /*569c*/ 	.word	0xffffffff


	//   ....[153]....
        /*56a0*/ 	.word	0xffffffff


	//   ....[154]....
        /*56a4*/ 	.word	0xffffffff


	//   ....[155]....
        /*56a8*/ 	.word	0xffffffff


	//   ....[156]....
        /*56ac*/ 	.word	0xffffffff


	//   ....[157]....
        /*56b0*/ 	.word	0xffffffff


	//   ....[158]....
        /*56b4*/ 	.word	0xffffffff


	//   ....[159]....
        /*56b8*/ 	.word	0xffffffff


	//   ....[160]....
        /*56bc*/ 	.word	0xffffffff


	//   ....[161]....
        /*56c0*/ 	.word	0xffffffff


	//   ....[162]....
        /*56c4*/ 	.word	0xffffffff


	//   ....[163]....
        /*56c8*/ 	.word	0xffffffff


	//   ....[164]....
        /*56cc*/ 	.word	0xffffffff


	//   ....[165]....
        /*56d0*/ 	.word	0xffffffff


	//   ....[166]....
        /*56d4*/ 	.word	0xffffffff


	//   ....[167]....
        /*56d8*/ 	.word	0xffffffff


	//   ....[168]....
        /*56dc*/ 	.word	0xffffffff


	//   ....[169]....
        /*56e0*/ 	.word	0xffffffff


	//   ....[170]....
        /*56e4*/ 	.word	0xffffffff


	//   ....[171]....
        /*56e8*/ 	.word	0xffffffff


	//   ....[172]....
        /*56ec*/ 	.word	0xffffffff


	//   ....[173]....
        /*56f0*/ 	.word	0xffffffff


	//   ....[174]....
        /*56f4*/ 	.word	0xffffffff


	//   ....[175]....
        /*56f8*/ 	.word	0xffffffff


	//   ....[176]....
        /*56fc*/ 	.word	0xffffffff


	//   ....[177]....
        /*5700*/ 	.word	0xffffffff


	//   ....[178]....
        /*5704*/ 	.word	0xffffffff


	//   ....[179]....
        /*5708*/ 	.word	0xffffffff


	//   ....[180]....
        /*570c*/ 	.word	0xffffffff


	//   ....[181]....
        /*5710*/ 	.word	0xffffffff


	//   ....[182]....
        /*5714*/ 	.word	0xffffffff


	//   ....[183]....
        /*5718*/ 	.word	0xffffffff


	//   ....[184]....
        /*571c*/ 	.word	0xffffffff


	//   ....[185]....
        /*5720*/ 	.word	0xffffffff


	//   ....[186]....
        /*5724*/ 	.word	0xffffffff


	//   ....[187]....
        /*5728*/ 	.word	0xffffffff


	//   ....[188]....
        /*572c*/ 	.word	0xffffffff


	//   ....[189]....
        /*5730*/ 	.word	0xffffffff


	//   ....[190]....
        /*5734*/ 	.word	0xffffffff


	//   ....[191]....
        /*5738*/ 	.word	0xffffffff


	//   ....[192]....
        /*573c*/ 	.word	0xffffffff


	//   ....[193]....
        /*5740*/ 	.word	0xffffffff


	//   ....[194]....
        /*5744*/ 	.word	0xffffffff


	//   ....[195]....
        /*5748*/ 	.word	0xffffffff


	//   ....[196]....
        /*574c*/ 	.word	0xffffffff


	//   ....[197]....
        /*5750*/ 	.word	0xffffffff


	//   ....[198]....
        /*5754*/ 	.word	0xffffffff


	//   ....[199]....
        /*5758*/ 	.word	0xffffffff


	//   ....[200]....
        /*575c*/ 	.word	0xffffffff


	//   ....[201]....
        /*5760*/ 	.word	0xffffffff


	//   ....[202]....
        /*5764*/ 	.word	0xffffffff


	//   ....[203]....
        /*5768*/ 	.word	0xffffffff


	//   ....[204]....
        /*576c*/ 	.word	0xffffffff


	//   ....[205]....
        /*5770*/ 	.word	0xffffffff


	//   ....[206]....
        /*5774*/ 	.word	0xffffffff


	//   ....[207]....
        /*5778*/ 	.word	0xffffffff


	//   ....[208]....
        /*577c*/ 	.word	0xffffffff


	//   ....[209]....
        /*5780*/ 	.word	0xffffffff


	//   ....[210]....
        /*5784*/ 	.word	0xffffffff


	//   ....[211]....
        /*5788*/ 	.word	0xffffffff


	//   ....[212]....
        /*578c*/ 	.word	0xffffffff


	//   ....[213]....
        /*5790*/ 	.word	0xffffffff


	//   ....[214]....
        /*5794*/ 	.word	0xffffffff


	//   ....[215]....
        /*5798*/ 	.word	0xffffffff


	//   ....[216]....
        /*579c*/ 	.word	0xffffffff


	//   ....[217]....
        /*57a0*/ 	.word	0xffffffff


	//   ....[218]....
        /*57a4*/ 	.word	0xffffffff


	//   ....[219]....
        /*57a8*/ 	.word	0xffffffff


	//   ....[220]....
        /*57ac*/ 	.word	0xffffffff


	//   ....[221]....
        /*57b0*/ 	.word	0xffffffff


	//   ....[222]....
        /*57b4*/ 	.word	0xffffffff


	//   ....[223]....
        /*57b8*/ 	.word	0xffffffff


	//   ....[224]....
        /*57bc*/ 	.word	0xffffffff


	//   ....[225]....
        /*57c0*/ 	.word	0xffffffff


	//   ....[226]....
        /*57c4*/ 	.word	0xffffffff


	//   ....[227]....
        /*57c8*/ 	.word	0xffffffff


	//   ....[228]....
        /*57cc*/ 	.word	0xffffffff


	//   ....[229]....
        /*57d0*/ 	.word	0xffffffff


	//   ....[230]....
        /*57d4*/ 	.word	0xffffffff


	//   ....[231]....
        /*57d8*/ 	.word	0xffffffff


	//   ....[232]....
        /*57dc*/ 	.word	0xffffffff


	//   ....[233]....
        /*57e0*/ 	.word	0xffffffff


	//   ....[234]....
        /*57e4*/ 	.word	0xffffffff


	//   ....[235]....
        /*57e8*/ 	.word	0xffffffff


	//   ....[236]....
        /*57ec*/ 	.word	0xffffffff


	//   ....[237]....
        /*57f0*/ 	.word	0xffffffff


	//   ....[238]....
        /*57f4*/ 	.word	0xffffffff


	//   ....[239]....
        /*57f8*/ 	.word	0xffffffff


	//   ....[240]....
        /*57fc*/ 	.word	0xffffffff


	//   ....[241]....
        /*5800*/ 	.word	0xffffffff


	//   ....[242]....
        /*5804*/ 	.word	0xffffffff


	//   ....[243]....
        /*5808*/ 	.word	0xffffffff


	//   ....[244]....
        /*580c*/ 	.word	0xffffffff


	//   ....[245]....
        /*5810*/ 	.word	0xffffffff


	//   ....[246]....
        /*5814*/ 	.word	0xffffffff


	//   ....[247]....
        /*5818*/ 	.word	0xffffffff


	//   ....[248]....
        /*581c*/ 	.word	0xffffffff


	//   ....[249]....
        /*5820*/ 	.word	0xffffffff


	//   ....[250]....
        /*5824*/ 	.word	0xffffffff


	//   ....[251]....
        /*5828*/ 	.word	0xffffffff


	//   ....[252]....
        /*582c*/ 	.word	0xffffffff


	//   ....[253]....
        /*5830*/ 	.word	0xffffffff


	//   ....[254]....
        /*5834*/ 	.word	0xffffffff


	//   ....[255]....
        /*5838*/ 	.word	0xffffffff


	//   ....[0]....
        /*583c*/ 	.word	0xffffffff


	//   ....[1]....
        /*5840*/ 	.word	0xffffffff


	//   ....[2]....
        /*5844*/ 	.word	0xffffffff


	//   ....[3]....
        /*5848*/ 	.word	0xffffffff


	//   ....[4]....
        /*584c*/ 	.word	0xffffffff


	//   ....[5]....
        /*5850*/ 	.word	0xffffffff


	//   ....[6]....
        /*5854*/ 	.word	0xffffffff


	//   ....[7]....
        /*5858*/ 	.word	0xffffffff


	//   ....[8]....
        /*585c*/ 	.word	0xffffffff


	//   ....[9]....
        /*5860*/ 	.word	0xffffffff


	//   ....[10]....
        /*5864*/ 	.word	0xffffffff


	//   ....[11]....
        /*5868*/ 	.word	0xffffffff


	//   ....[12]....
        /*586c*/ 	.word	0xffffffff


	//   ....[13]....
        /*5870*/ 	.word	0xffffffff


	//   ....[14]....
        /*5874*/ 	.word	0xffffffff


	//   ....[15]....
        /*5878*/ 	.word	0xffffffff


	//   ....[16]....
        /*587c*/ 	.word	0xffffffff


	//   ....[17]....
        /*5880*/ 	.word	0xffffffff


	//   ....[18]....
        /*5884*/ 	.word	0xffffffff


	//   ....[19]....
        /*5888*/ 	.word	0xffffffff


	//   ....[20]....
        /*588c*/ 	.word	0xffffffff


	//   ....[21]....
        /*5890*/ 	.word	0xffffffff


	//   ....[22]....
        /*5894*/ 	.word	0xffffffff


	//   ....[23]....
        /*5898*/ 	.word	0xffffffff


	//   ....[24]....
        /*589c*/ 	.word	0xffffffff


	//   ....[25]....
        /*58a0*/ 	.word	0xffffffff


	//   ....[26]....
        /*58a4*/ 	.word	0xffffffff


	//   ....[27]....
        /*58a8*/ 	.word	0xffffffff


	//   ....[28]....
        /*58ac*/ 	.word	0xffffffff


	//   ....[29]....
        /*58b0*/ 	.word	0xffffffff


	//   ....[30]....
        /*58b4*/ 	.word	0xffffffff


	//   ....[31]....
        /*58b8*/ 	.word	0xffffffff


	//   ....[32]....
        /*58bc*/ 	.word	0xffffffff


	//   ....[33]....
        /*58c0*/ 	.word	0xffffffff


	//   ....[34]....
        /*58c4*/ 	.word	0xffffffff


	//   ....[35]....
        /*58c8*/ 	.word	0xffffffff


	//   ....[36]....
        /*58cc*/ 	.word	0xffffffff


	//   ....[37]....
        /*58d0*/ 	.word	0xffffffff


	//   ....[38]....
        /*58d4*/ 	.word	0xffffffff


	//   ....[39]....
        /*58d8*/ 	.word	0xffffffff


	//   ....[40]....
        /*58dc*/ 	.word	0xffffffff


	//   ....[41]....
        /*58e0*/ 	.word	0xffffffff


	//   ....[42]....
        /*58e4*/ 	.word	0xffffffff


	//   ....[43]....
        /*58e8*/ 	.word	0xffffffff


	//   ....[44]....
        /*58ec*/ 	.word	0xffffffff


	//   ....[45]....
        /*58f0*/ 	.word	0xffffffff


	//   ....[46]....
        /*58f4*/ 	.word	0xffffffff


	//   ....[47]....
        /*58f8*/ 	.word	0xffffffff


	//   ....[48]....
        /*58fc*/ 	.word	0xffffffff


	//   ....[49]....
        /*5900*/ 	.word	0xffffffff


	//   ....[50]....
        /*5904*/ 	.word	0xffffffff


	//   ....[51]....
        /*5908*/ 	.word	0xffffffff


	//   ....[52]....
        /*590c*/ 	.word	0xffffffff


	//   ....[53]....
        /*5910*/ 	.word	0xffffffff


	//   ....[54]....
        /*5914*/ 	.word	0xffffffff


	//   ....[55]....
        /*5918*/ 	.word	0xffffffff


	//   ....[56]....
        /*591c*/ 	.word	0xffffffff


	//   ....[57]....
        /*5920*/ 	.word	0xffffffff


	//   ....[58]....
        /*5924*/ 	.word	0xffffffff


	//   ....[59]....
        /*5928*/ 	.word	0xffffffff


	//   ....[60]....
        /*592c*/ 	.word	0xffffffff


	//   ....[61]....
        /*5930*/ 	.word	0xffffffff


	//   ....[62]....
        /*5934*/ 	.word	0xffffffff


	//   ....[63]....
        /*5938*/ 	.word	0xffffffff


	//   ....[64]....
        /*593c*/ 	.word	0xffffffff


	//   ....[65]....
        /*5940*/ 	.word	0xffffffff


	//   ....[66]....
        /*5944*/ 	.word	0xffffffff


	//   ....[67]....
        /*5948*/ 	.word	0xffffffff


	//   ....[68]....
        /*594c*/ 	.word	0xffffffff


	//   ....[69]....
        /*5950*/ 	.word	0xffffffff


	//   ....[70]....
        /*5954*/ 	.word	0xffffffff


	//   ....[71]....
        /*5958*/ 	.word	0xffffffff


	//   ....[72]....
        /*595c*/ 	.word	0xffffffff


	//   ....[73]....
        /*5960*/ 	.word	0xffffffff


	//   ....[74]....
        /*5964*/ 	.word	0xffffffff


	//   ....[75]....
        /*5968*/ 	.word	0xffffffff


	//   ....[76]....
        /*596c*/ 	.word	0xffffffff


	//   ....[77]....
        /*5970*/ 	.word	0xffffffff


	//   ....[78]....
        /*5974*/ 	.word	0xffffffff


	//   ....[79]....
        /*5978*/ 	.word	0xffffffff


	//   ....[80]....
        /*597c*/ 	.word	0xffffffff


	//   ....[81]....
        /*5980*/ 	.word	0xffffffff


	//   ....[82]....
        /*5984*/ 	.word	0xffffffff


	//   ....[83]....
        /*5988*/ 	.word	0xffffffff


	//   ....[84]....
        /*598c*/ 	.word	0xffffffff


	//   ....[85]....
        /*5990*/ 	.word	0xffffffff


	//   ....[86]....
        /*5994*/ 	.word	0xffffffff


	//   ....[87]....
        /*5998*/ 	.word	0xffffffff


	//   ....[88]....
        /*599c*/ 	.word	0xffffffff


	//   ....[89]....
        /*59a0*/ 	.word	0xffffffff


	//   ....[90]....
        /*59a4*/ 	.word	0xffffffff


	//   ....[91]....
        /*59a8*/ 	.word	0xffffffff


	//   ....[92]....
        /*59ac*/ 	.word	0xffffffff


	//   ....[93]....
        /*59b0*/ 	.word	0xffffffff


	//   ....[94]....
        /*59b4*/ 	.word	0xffffffff


	//   ....[95]....
        /*59b8*/ 	.word	0xffffffff


	//   ....[96]....
        /*59bc*/ 	.word	0xffffffff


	//   ....[97]....
        /*59c0*/ 	.word	0xffffffff


	//   ....[98]....
        /*59c4*/ 	.word	0xffffffff


	//   ....[99]....
        /*59c8*/ 	.word	0xffffffff


	//   ....[100]....
        /*59cc*/ 	.word	0xffffffff


	//   ....[101]....
        /*59d0*/ 	.word	0xffffffff


	//   ....[102]....
        /*59d4*/ 	.word	0xffffffff


	//   ....[103]....
        /*59d8*/ 	.word	0xffffffff


	//   ....[104]....
        /*59dc*/ 	.word	0xffffffff


	//   ....[105]....
        /*59e0*/ 	.word	0xffffffff


	//   ....[106]....
        /*59e4*/ 	.word	0xffffffff


	//   ....[107]....
        /*59e8*/ 	.word	0xffffffff


	//   ....[108]....
        /*59ec*/ 	.word	0xffffffff


	//   ....[109]....
        /*59f0*/ 	.word	0xffffffff


	//   ....[110]....
        /*59f4*/ 	.word	0xffffffff


	//   ....[111]....
        /*59f8*/ 	.word	0xffffffff


	//   ....[112]....
        /*59fc*/ 	.word	0xffffffff


	//   ....[113]....
        /*5a00*/ 	.word	0xffffffff


	//   ....[114]....
        /*5a04*/ 	.word	0xffffffff


	//   ....[115]....
        /*5a08*/ 	.word	0xffffffff


	//   ....[116]....
        /*5a0c*/ 	.word	0xffffffff


	//   ....[117]....
        /*5a10*/ 	.word	0xffffffff


	//   ....[118]....
        /*5a14*/ 	.word	0xffffffff


	//   ....[119]....
        /*5a18*/ 	.word	0xffffffff


	//   ....[120]....
        /*5a1c*/ 	.word	0xffffffff


	//   ....[121]....
        /*5a20*/ 	.word	0xffffffff


	//   ....[122]....
        /*5a24*/ 	.word	0xffffffff


	//   ....[123]....
        /*5a28*/ 	.word	0xffffffff


	//   ....[124]....
        /*5a2c*/ 	.word	0xffffffff


	//   ....[125]....
        /*5a30*/ 	.word	0xffffffff


	//   ....[126]....
        /*5a34*/ 	.word	0xffffffff


	//   ....[127]....
        /*5a38*/ 	.word	0xffffffff


	//   ....[128]....
        /*5a3c*/ 	.word	0xffffffff


	//   ....[129]....
        /*5a40*/ 	.word	0xffffffff


	//   ....[130]....
        /*5a44*/ 	.word	0xffffffff


	//   ....[131]....
        /*5a48*/ 	.word	0xffffffff


	//   ....[132]....
        /*5a4c*/ 	.word	0xffffffff


	//   ....[133]....
        /*5a50*/ 	.word	0xffffffff


	//   ....[134]....
        /*5a54*/ 	.word	0xffffffff


	//   ....[135]....
        /*5a58*/ 	.word	0xffffffff


	//   ....[136]....
        /*5a5c*/ 	.word	0xffffffff


	//   ....[137]....
        /*5a60*/ 	.word	0xffffffff


	//   ....[138]....
        /*5a64*/ 	.word	0xffffffff


	//   ....[139]....
        /*5a68*/ 	.word	0xffffffff


	//   ....[140]....
        /*5a6c*/ 	.word	0xffffffff


	//   ....[141]....
        /*5a70*/ 	.word	0xffffffff


	//   ....[142]....
        /*5a74*/ 	.word	0xffffffff


	//   ....[143]....
        /*5a78*/ 	.word	0xffffffff


	//   ....[144]....
        /*5a7c*/ 	.word	0xffffffff


	//   ....[145]....
        /*5a80*/ 	.word	0xffffffff


	//   ....[146]....
        /*5a84*/ 	.word	0xffffffff


	//   ....[147]....
        /*5a88*/ 	.word	0xffffffff


	//   ....[148]....
        /*5a8c*/ 	.word	0xffffffff


	//   ....[149]....
        /*5a90*/ 	.word	0xffffffff


	//   ....[150]....
        /*5a94*/ 	.word	0xffffffff


	//   ....[151]....
        /*5a98*/ 	.word	0xffffffff


	//   ....[152]....
        /*5a9c*/ 	.word	0xffffffff


	//   ....[153]....
        /*5aa0*/ 	.word	0xffffffff


	//   ....[154]....
        /*5aa4*/ 	.word	0xffffffff


	//   ....[155]....
        /*5aa8*/ 	.word	0xffffffff


	//   ....[156]....
        /*5aac*/ 	.word	0xffffffff


	//   ....[157]....
        /*5ab0*/ 	.word	0xffffffff


	//   ....[158]....
        /*5ab4*/ 	.word	0xffffffff


	//   ....[159]....
        /*5ab8*/ 	.word	0xffffffff


	//   ....[160]....
        /*5abc*/ 	.word	0xffffffff


	//   ....[161]....
        /*5ac0*/ 	.word	0xffffffff


	//   ....[162]....
        /*5ac4*/ 	.word	0xffffffff


	//   ....[163]....
        /*5ac8*/ 	.word	0xffffffff


	//   ....[164]....
        /*5acc*/ 	.word	0xffffffff


	//   ....[165]....
        /*5ad0*/ 	.word	0xffffffff


	//   ....[166]....
        /*5ad4*/ 	.word	0xffffffff


	//   ....[167]....
        /*5ad8*/ 	.word	0xffffffff


	//   ....[168]....
        /*5adc*/ 	.word	0xffffffff


	//   ....[169]....
        /*5ae0*/ 	.word	0xffffffff


	//   ....[170]....
        /*5ae4*/ 	.word	0xffffffff


	//   ....[171]....
        /*5ae8*/ 	.word	0xffffffff


	//   ....[172]....
        /*5aec*/ 	.word	0xffffffff


	//   ....[173]....
        /*5af0*/ 	.word	0xffffffff


	//   ....[174]....
        /*5af4*/ 	.word	0xffffffff


	//   ....[175]....
        /*5af8*/ 	.word	0xffffffff


	//   ....[176]....
        /*5afc*/ 	.word	0xffffffff


	//   ....[177]....
        /*5b00*/ 	.word	0xffffffff


	//   ....[178]....
        /*5b04*/ 	.word	0xffffffff


	//   ....[179]....
        /*5b08*/ 	.word	0xffffffff


	//   ....[180]....
        /*5b0c*/ 	.word	0xffffffff


	//   ....[181]....
        /*5b10*/ 	.word	0xffffffff


	//   ....[182]....
        /*5b14*/ 	.word	0xffffffff


	//   ....[183]....
        /*5b18*/ 	.word	0xffffffff


	//   ....[184]....
        /*5b1c*/ 	.word	0xffffffff


	//   ....[185]....
        /*5b20*/ 	.word	0xffffffff


	//   ....[186]....
        /*5b24*/ 	.word	0xffffffff


	//   ....[187]....
        /*5b28*/ 	.word	0xffffffff


	//   ....[188]....
        /*5b2c*/ 	.word	0xffffffff


	//   ....[189]....
        /*5b30*/ 	.word	0xffffffff


	//   ....[190]....
        /*5b34*/ 	.word	0xffffffff


	//   ....[191]....
        /*5b38*/ 	.word	0xffffffff


	//   ....[192]....
        /*5b3c*/ 	.word	0xffffffff


	//   ....[193]....
        /*5b40*/ 	.word	0xffffffff


	//   ....[194]....
        /*5b44*/ 	.word	0xffffffff


	//   ....[195]....
        /*5b48*/ 	.word	0xffffffff


	//   ....[196]....
        /*5b4c*/ 	.word	0xffffffff


	//   ....[197]....
        /*5b50*/ 	.word	0xffffffff


	//   ....[198]....
        /*5b54*/ 	.word	0xffffffff


	//   ....[199]....
        /*5b58*/ 	.word	0xffffffff


	//   ....[200]....
        /*5b5c*/ 	.word	0xffffffff


	//   ....[201]....
        /*5b60*/ 	.word	0xffffffff


	//   ....[202]....
        /*5b64*/ 	.word	0xffffffff


	//   ....[203]....
        /*5b68*/ 	.word	0xffffffff


	//   ....[204]....
        /*5b6c*/ 	.word	0xffffffff


	//   ....[205]....
        /*5b70*/ 	.word	0xffffffff


	//   ....[206]....
        /*5b74*/ 	.word	0xffffffff


	//   ....[207]....
        /*5b78*/ 	.word	0xffffffff


	//   ....[208]....
        /*5b7c*/ 	.word	0xffffffff


	//   ....[209]....
        /*5b80*/ 	.word	0xffffffff


	//   ....[210]....
        /*5b84*/ 	.word	0xffffffff


	//   ....[211]....
        /*5b88*/ 	.word	0xffffffff


	//   ....[212]....
        /*5b8c*/ 	.word	0xffffffff


	//   ....[213]....
        /*5b90*/ 	.word	0xffffffff


	//   ....[214]....
        /*5b94*/ 	.word	0xffffffff


	//   ....[215]....
        /*5b98*/ 	.word	0xffffffff


	//   ....[216]....
        /*5b9c*/ 	.word	0xffffffff


	//   ....[217]....
        /*5ba0*/ 	.word	0xffffffff


	//   ....[218]....
        /*5ba4*/ 	.word	0xffffffff


	//   ....[219]....
        /*5ba8*/ 	.word	0xffffffff


	//   ....[220]....
        /*5bac*/ 	.word	0xffffffff


	//   ....[221]....
        /*5bb0*/ 	.word	0xffffffff


	//   ....[222]....
        /*5bb4*/ 	.word	0xffffffff


	//   ....[223]....
        /*5bb8*/ 	.word	0xffffffff


	//   ....[224]....
        /*5bbc*/ 	.word	0xffffffff


	//   ....[225]....
        /*5bc0*/ 	.word	0xffffffff


	//   ....[226]....
        /*5bc4*/ 	.word	0xffffffff


	//   ....[227]....
        /*5bc8*/ 	.word	0xffffffff


	//   ....[228]....
        /*5bcc*/ 	.word	0xffffffff


	//   ....[229]....
        /*5bd0*/ 	.word	0xffffffff


	//   ....[230]....
        /*5bd4*/ 	.word	0xffffffff


	//   ....[231]....
        /*5bd8*/ 	.word	0xffffffff


	//   ....[232]....
        /*5bdc*/ 	.word	0xffffffff


	//   ....[233]....
        /*5be0*/ 	.word	0xffffffff


	//   ....[234]....
        /*5be4*/ 	.word	0xffffffff


	//   ....[235]....
        /*5be8*/ 	.word	0xffffffff


	//   ....[236]....
        /*5bec*/ 	.word	0xffffffff


	//   ....[237]....
        /*5bf0*/ 	.word	0xffffffff


	//   ....[238]....
        /*5bf4*/ 	.word	0xffffffff


	//   ....[239]....
        /*5bf8*/ 	.word	0xffffffff


	//   ....[240]....
        /*5bfc*/ 	.word	0xffffffff


	//   ....[241]....
        /*5c00*/ 	.word	0xffffffff


	//   ....[242]....
        /*5c04*/ 	.word	0xffffffff


	//   ....[243]....
        /*5c08*/ 	.word	0xffffffff


	//   ....[244]....
        /*5c0c*/ 	.word	0xffffffff


	//   ....[245]....
        /*5c10*/ 	.word	0xffffffff


	//   ....[246]....
        /*5c14*/ 	.word	0xffffffff


	//   ....[247]....
        /*5c18*/ 	.word	0xffffffff


	//   ....[248]....
        /*5c1c*/ 	.word	0xffffffff


	//   ....[249]....
        /*5c20*/ 	.word	0xffffffff


	//   ....[250]....
        /*5c24*/ 	.word	0xffffffff


	//   ....[251]....
        /*5c28*/ 	.word	0xffffffff


	//   ....[252]....
        /*5c2c*/ 	.word	0xffffffff


	//   ....[253]....
        /*5c30*/ 	.word	0xffffffff


	//   ....[254]....
        /*5c34*/ 	.word	0xffffffff


	//   ....[255]....
        /*5c38*/ 	.word	0xffffffff


	//   ....[0]....
        /*5c3c*/ 	.word	0xffffffff


	//   ....[1]....
        /*5c40*/ 	.word	0xffffffff


	//   ....[2]....
        /*5c44*/ 	.word	0xffffffff


	//   ....[3]....
        /*5c48*/ 	.word	0xffffffff


	//   ....[4]....
        /*5c4c*/ 	.word	0xffffffff


	//   ....[5]....
        /*5c50*/ 	.word	0xffffffff


	//   ....[6]....
        /*5c54*/ 	.word	0xffffffff


	//   ....[7]....
        /*5c58*/ 	.word	0xffffffff


	//   ....[8]....
        /*5c5c*/ 	.word	0xffffffff


	//   ....[9]....
        /*5c60*/ 	.word	0xffffffff


	//   ....[10]....
        /*5c64*/ 	.word	0xffffffff


	//   ....[11]....
        /*5c68*/ 	.word	0xffffffff


	//   ....[12]....
        /*5c6c*/ 	.word	0xffffffff


	//   ....[13]....
        /*5c70*/ 	.word	0xffffffff


	//   ....[14]....
        /*5c74*/ 	.word	0xffffffff


	//   ....[15]....
        /*5c78*/ 	.word	0xffffffff


	//   ....[16]....
        /*5c7c*/ 	.word	0xffffffff


	//   ....[17]....
        /*5c80*/ 	.word	0xffffffff


	//   ....[18]....
        /*5c84*/ 	.word	0xffffffff


	//   ....[19]....
        /*5c88*/ 	.word	0xffffffff


	//   ....[20]....
        /*5c8c*/ 	.word	0xffffffff


	//   ....[21]....
        /*5c90*/ 	.word	0xffffffff


	//   ....[22]....
        /*5c94*/ 	.word	0xffffffff


	//   ....[23]....
        /*5c98*/ 	.word	0xffffffff


	//   ....[24]....
        /*5c9c*/ 	.word	0xffffffff


	//   ....[25]....
        /*5ca0*/ 	.word	0xffffffff


	//   ....[26]....
        /*5ca4*/ 	.word	0xffffffff


	//   ....[27]....
        /*5ca8*/ 	.word	0xffffffff


	//   ....[28]....
        /*5cac*/ 	.word	0xffffffff


	//   ....[29]....
        /*5cb0*/ 	.word	0xffffffff


	//   ....[30]....
        /*5cb4*/ 	.word	0xffffffff


	//   ....[31]....
        /*5cb8*/ 	.word	0xffffffff


	//   ....[32]....
        /*5cbc*/ 	.word	0xffffffff


	//   ....[33]....
        /*5cc0*/ 	.word	0xffffffff


	//   ....[34]....
        /*5cc4*/ 	.word	0xffffffff


	//   ....[35]....
        /*5cc8*/ 	.word	0xffffffff


	//   ....[36]....
        /*5ccc*/ 	.word	0xffffffff


	//   ....[37]....
        /*5cd0*/ 	.word	0xffffffff


	//   ....[38]....
        /*5cd4*/ 	.word	0xffffffff


	//   ....[39]....
        /*5cd8*/ 	.word	0xffffffff


	//   ....[40]....
        /*5cdc*/ 	.word	0xffffffff


	//   ....[41]....
        /*5ce0*/ 	.word	0xffffffff


	//   ....[42]....
        /*5ce4*/ 	.word	0xffffffff


	//   ....[43]....
        /*5ce8*/ 	.word	0xffffffff


	//   ....[44]....
        /*5cec*/ 	.word	0xffffffff


	//   ....[45]....
        /*5cf0*/ 	.word	0xffffffff


	//   ....[46]....
        /*5cf4*/ 	.word	0xffffffff


	//   ....[47]....
        /*5cf8*/ 	.word	0xffffffff


	//   ....[48]....
        /*5cfc*/ 	.word	0xffffffff


	//   ....[49]....
        /*5d00*/ 	.word	0xffffffff


	//   ....[50]....
        /*5d04*/ 	.word	0xffffffff


	//   ....[51]....
        /*5d08*/ 	.word	0xffffffff


	//   ....[52]....
        /*5d0c*/ 	.word	0xffffffff


	//   ....[53]....
        /*5d10*/ 	.word	0xffffffff


	//   ....[54]....
        /*5d14*/ 	.word	0xffffffff


	//   ....[55]....
        /*5d18*/ 	.word	0xffffffff


	//   ....[56]....
        /*5d1c*/ 	.word	0xffffffff


	//   ....[57]....
        /*5d20*/ 	.word	0xffffffff


	//   ....[58]....
        /*5d24*/ 	.word	0xffffffff


	//   ....[59]....
        /*5d28*/ 	.word	0xffffffff


	//   ....[60]....
        /*5d2c*/ 	.word	0xffffffff


	//   ....[61]....
        /*5d30*/ 	.word	0xffffffff


	//   ....[62]....
        /*5d34*/ 	.word	0xffffffff


	//   ....[63]....
        /*5d38*/ 	.word	0xffffffff


	//   ....[64]....
        /*5d3c*/ 	.word	0xffffffff


	//   ....[65]....
        /*5d40*/ 	.word	0xffffffff


	//   ....[66]....
        /*5d44*/ 	.word	0xffffffff


	//   ....[67]....
        /*5d48*/ 	.word	0xffffffff


	//   ....[68]....
        /*5d4c*/ 	.word	0xffffffff


	//   ....[69]....
        /*5d50*/ 	.word	0xffffffff


	//   ....[70]....
        /*5d54*/ 	.word	0xffffffff


	//   ....[71]....
        /*5d58*/ 	.word	0xffffffff


	//   ....[72]....
        /*5d5c*/ 	.word	0xffffffff


	//   ....[73]....
        /*5d60*/ 	.word	0xffffffff


	//   ....[74]....
        /*5d64*/ 	.word	0xffffffff


	//   ....[75]....
        /*5d68*/ 	.word	0xffffffff


	//   ....[76]....
        /*5d6c*/ 	.word	0xffffffff


	//   ....[77]....
        /*5d70*/ 	.word	0xffffffff


	//   ....[78]....
        /*5d74*/ 	.word	0xffffffff


	//   ....[79]....
        /*5d78*/ 	.word	0xffffffff


	//   ....[80]....
        /*5d7c*/ 	.word	0xffffffff


	//   ....[81]....
        /*5d80*/ 	.word	0xffffffff


	//   ....[82]....
        /*5d84*/ 	.word	0xffffffff


	//   ....[83]....
        /*5d88*/ 	.word	0xffffffff


	//   ....[84]....
        /*5d8c*/ 	.word	0xffffffff


	//   ....[85]....
        /*5d90*/ 	.word	0xffffffff


	//   ....[86]....
        /*5d94*/ 	.word	0xffffffff


	//   ....[87]....
        /*5d98*/ 	.word	0xffffffff


	//   ....[88]....
        /*5d9c*/ 	.word	0xffffffff


	//   ....[89]....
        /*5da0*/ 	.word	0xffffffff


	//   ....[90]....
        /*5da4*/ 	.word	0xffffffff


	//   ....[91]....
        /*5da8*/ 	.word	0xffffffff


	//   ....[92]....
        /*5dac*/ 	.word	0xffffffff


	//   ....[93]....
        /*5db0*/ 	.word	0xffffffff


	//   ....[94]....
        /*5db4*/ 	.word	0xffffffff


	//   ....[95]....
        /*5db8*/ 	.word	0xffffffff


	//   ....[96]....
        /*5dbc*/ 	.word	0xffffffff


	//   ....[97]....
        /*5dc0*/ 	.word	0xffffffff


	//   ....[98]....
        /*5dc4*/ 	.word	0xffffffff


	//   ....[99]....
        /*5dc8*/ 	.word	0xffffffff


	//   ....[100]....
        /*5dcc*/ 	.word	0xffffffff


	//   ....[101]....
        /*5dd0*/ 	.word	0xffffffff


	//   ....[102]....
        /*5dd4*/ 	.word	0xffffffff


	//   ....[103]....
        /*5dd8*/ 	.word	0xffffffff


	//   ....[104]....
        /*5ddc*/ 	.word	0xffffffff


	//   ....[105]....
        /*5de0*/ 	.word	0xffffffff


	//   ....[106]....
        /*5de4*/ 	.word	0xffffffff


	//   ....[107]....
        /*5de8*/ 	.word	0xffffffff


	//   ....[108]....
        /*5dec*/ 	.word	0xffffffff


	//   ....[109]....
        /*5df0*/ 	.word	0xffffffff


	//   ....[110]....
        /*5df4*/ 	.word	0xffffffff


	//   ....[111]....
        /*5df8*/ 	.word	0xffffffff


	//   ....[112]....
        /*5dfc*/ 	.word	0xffffffff


	//   ....[113]....
        /*5e00*/ 	.word	0xffffffff


	//   ....[114]....
        /*5e04*/ 	.word	0xffffffff


	//   ....[115]....
        /*5e08*/ 	.word	0xffffffff


	//   ....[116]....
        /*5e0c*/ 	.word	0xffffffff


	//   ....[117]....
        /*5e10*/ 	.word	0xffffffff


	//   ....[118]....
        /*5e14*/ 	.word	0xffffffff


	//   ....[119]....
        /*5e18*/ 	.word	0xffffffff


	//   ....[120]....
        /*5e1c*/ 	.word	0xffffffff


	//   ....[121]....
        /*5e20*/ 	.word	0xffffffff


	//   ....[122]....
        /*5e24*/ 	.word	0xffffffff


	//   ....[123]....
        /*5e28*/ 	.word	0xffffffff


	//   ....[124]....
        /*5e2c*/ 	.word	0xffffffff


	//   ....[125]....
        /*5e30*/ 	.word	0xffffffff


	//   ....[126]....
        /*5e34*/ 	.word	0xffffffff


	//   ....[127]....
        /*5e38*/ 	.word	0xffffffff


	//   ....[128]....
        /*5e3c*/ 	.word	0xffffffff


	//   ....[129]....
        /*5e40*/ 	.word	0xffffffff


	//   ....[130]....
        /*5e44*/ 	.word	0xffffffff


	//   ....[131]....
        /*5e48*/ 	.word	0xffffffff


	//   ....[132]....
        /*5e4c*/ 	.word	0xffffffff


	//   ....[133]....
        /*5e50*/ 	.word	0xffffffff


	//   ....[134]....
        /*5e54*/ 	.word	0xffffffff


	//   ....[135]....
        /*5e58*/ 	.word	0xffffffff


	//   ....[136]....
        /*5e5c*/ 	.word	0xffffffff


	//   ....[137]....
        /*5e60*/ 	.word	0xffffffff


	//   ....[138]....
        /*5e64*/ 	.word	0xffffffff


	//   ....[139]....
        /*5e68*/ 	.word	0xffffffff


	//   ....[140]....
        /*5e6c*/ 	.word	0xffffffff


	//   ....[141]....
        /*5e70*/ 	.word	0xffffffff


	//   ....[142]....
        /*5e74*/ 	.word	0xffffffff


	//   ....[143]....
        /*5e78*/ 	.word	0xffffffff


	//   ....[144]....
        /*5e7c*/ 	.word	0xffffffff


	//   ....[145]....
        /*5e80*/ 	.word	0xffffffff


	//   ....[146]....
        /*5e84*/ 	.word	0xffffffff


	//   ....[147]....
        /*5e88*/ 	.word	0xffffffff


	//   ....[148]....
        /*5e8c*/ 	.word	0xffffffff


	//   ....[149]....
        /*5e90*/ 	.word	0xffffffff


	//   ....[150]....
        /*5e94*/ 	.word	0xffffffff


	//   ....[151]....
        /*5e98*/ 	.word	0xffffffff


	//   ....[152]....
        /*5e9c*/ 	.word	0xffffffff


	//   ....[153]....
        /*5ea0*/ 	.word	0xffffffff


	//   ....[154]....
        /*5ea4*/ 	.word	0xffffffff


	//   ....[155]....
        /*5ea8*/ 	.word	0xffffffff


	//   ....[156]....
        /*5eac*/ 	.word	0xffffffff


	//   ....[157]....
        /*5eb0*/ 	.word	0xffffffff


	//   ....[158]....
        /*5eb4*/ 	.word	0xffffffff


	//   ....[159]....
        /*5eb8*/ 	.word	0xffffffff


	//   ....[160]....
        /*5ebc*/ 	.word	0xffffffff


	//   ....[161]....
        /*5ec0*/ 	.word	0xffffffff


	//   ....[162]....
        /*5ec4*/ 	.word	0xffffffff


	//   ....[163]....
        /*5ec8*/ 	.word	0xffffffff


	//   ....[164]....
        /*5ecc*/ 	.word	0xffffffff


	//   ....[165]....
        /*5ed0*/ 	.word	0xffffffff


	//   ....[166]....
        /*5ed4*/ 	.word	0xffffffff


	//   ....[167]....
        /*5ed8*/ 	.word	0xffffffff


	//   ....[168]....
        /*5edc*/ 	.word	0xffffffff


	//   ....[169]....
        /*5ee0*/ 	.word	0xffffffff


	//   ....[170]....
        /*5ee4*/ 	.word	0xffffffff


	//   ....[171]....
        /*5ee8*/ 	.word	0xffffffff


	//   ....[172]....
        /*5eec*/ 	.word	0xffffffff


	//   ....[173]....
        /*5ef0*/ 	.word	0xffffffff


	//   ....[174]....
        /*5ef4*/ 	.word	0xffffffff


	//   ....[175]....
        /*5ef8*/ 	.word	0xffffffff


	//   ....[176]....
        /*5efc*/ 	.word	0xffffffff


	//   ....[177]....
        /*5f00*/ 	.word	0xffffffff


	//   ....[178]....
        /*5f04*/ 	.word	0xffffffff


	//   ....[179]....
        /*5f08*/ 	.word	0xffffffff


	//   ....[180]....
        /*5f0c*/ 	.word	0xffffffff


	//   ....[181]....
        /*5f10*/ 	.word	0xffffffff


	//   ....[182]....
        /*5f14*/ 	.word	0xffffffff


	//   ....[183]....
        /*5f18*/ 	.word	0xffffffff


	//   ....[184]....
        /*5f1c*/ 	.word	0xffffffff


	//   ....[185]....
        /*5f20*/ 	.word	0xffffffff


	//   ....[186]....
        /*5f24*/ 	.word	0xffffffff


	//   ....[187]....
        /*5f28*/ 	.word	0xffffffff


	//   ....[188]....
        /*5f2c*/ 	.word	0xffffffff


	//   ....[189]....
        /*5f30*/ 	.word	0xffffffff


	//   ....[190]....
        /*5f34*/ 	.word	0xffffffff


	//   ....[191]....
        /*5f38*/ 	.word	0xffffffff


	//   ....[192]....
        /*5f3c*/ 	.word	0xffffffff


	//   ....[193]....
        /*5f40*/ 	.word	0xffffffff


	//   ....[194]....
        /*5f44*/ 	.word	0xffffffff


	//   ....[195]....
        /*5f48*/ 	.word	0xffffffff


	//   ....[196]....
        /*5f4c*/ 	.word	0xffffffff


	//   ....[197]....
        /*5f50*/ 	.word	0xffffffff


	//   ....[198]....
        /*5f54*/ 	.word	0xffffffff


	//   ....[199]....
        /*5f58*/ 	.word	0xffffffff


	//   ....[200]....
        /*5f5c*/ 	.word	0xffffffff


	//   ....[201]....
        /*5f60*/ 	.word	0xffffffff


	//   ....[202]....
        /*5f64*/ 	.word	0xffffffff


	//   ....[203]....
        /*5f68*/ 	.word	0xffffffff


	//   ....[204]....
        /*5f6c*/ 	.word	0xffffffff


	//   ....[205]....
        /*5f70*/ 	.word	0xffffffff


	//   ....[206]....
        /*5f74*/ 	.word	0xffffffff


	//   ....[207]....
        /*5f78*/ 	.word	0xffffffff


	//   ....[208]....
        /*5f7c*/ 	.word	0xffffffff


	//   ....[209]....
        /*5f80*/ 	.word	0xffffffff


	//   ....[210]....
        /*5f84*/ 	.word	0xffffffff


	//   ....[211]....
        /*5f88*/ 	.word	0xffffffff


	//   ....[212]....
        /*5f8c*/ 	.word	0xffffffff


	//   ....[213]....
        /*5f90*/ 	.word	0xffffffff


	//   ....[214]....
        /*5f94*/ 	.word	0xffffffff


	//   ....[215]....
        /*5f98*/ 	.word	0xffffffff


	//   ....[216]....
        /*5f9c*/ 	.word	0xffffffff


	//   ....[217]....
        /*5fa0*/ 	.word	0xffffffff


	//   ....[218]....
        /*5fa4*/ 	.word	0xffffffff


	//   ....[219]....
        /*5fa8*/ 	.word	0xffffffff


	//   ....[220]....
        /*5fac*/ 	.word	0xffffffff


	//   ....[221]....
        /*5fb0*/ 	.word	0xffffffff


	//   ....[222]....
        /*5fb4*/ 	.word	0xffffffff


	//   ....[223]....
        /*5fb8*/ 	.word	0xffffffff


	//   ....[224]....
        /*5fbc*/ 	.word	0xffffffff


	//   ....[225]....
        /*5fc0*/ 	.word	0xffffffff


	//   ....[226]....
        /*5fc4*/ 	.word	0xffffffff


	//   ....[227]....
        /*5fc8*/ 	.word	0xffffffff


	//   ....[228]....
        /*5fcc*/ 	.word	0xffffffff


	//   ....[229]....
        /*5fd0*/ 	.word	0xffffffff


	//   ....[230]....
        /*5fd4*/ 	.word	0xffffffff


	//   ....[231]....
        /*5fd8*/ 	.word	0xffffffff


	//   ....[232]....
        /*5fdc*/ 	.word	0xffffffff


	//   ....[233]....
        /*5fe0*/ 	.word	0xffffffff


	//   ....[234]....
        /*5fe4*/ 	.word	0xffffffff


	//   ....[235]....
        /*5fe8*/ 	.word	0xffffffff


	//   ....[236]....
        /*5fec*/ 	.word	0xffffffff


	//   ....[237]....
        /*5ff0*/ 	.word	0xffffffff


	//   ....[238]....
        /*5ff4*/ 	.word	0xffffffff


	//   ....[239]....
        /*5ff8*/ 	.word	0xffffffff


	//   ....[240]....
        /*5ffc*/ 	.word	0xffffffff


	//   ....[241]....
        /*6000*/ 	.word	0xffffffff


	//   ....[242]....
        /*6004*/ 	.word	0xffffffff


	//   ....[243]....
        /*6008*/ 	.word	0xffffffff


	//   ....[244]....
        /*600c*/ 	.word	0xffffffff


	//   ....[245]....
        /*6010*/ 	.word	0xffffffff


	//   ....[246]....
        /*6014*/ 	.word	0xffffffff


	//   ....[247]....
        /*6018*/ 	.word	0xffffffff


	//   ....[248]....
        /*601c*/ 	.word	0xffffffff


	//   ....[249]....
        /*6020*/ 	.word	0xffffffff


	//   ....[250]....
        /*6024*/ 	.word	0xffffffff


	//   ....[251]....
        /*6028*/ 	.word	0xffffffff


	//   ....[252]....
        /*602c*/ 	.word	0xffffffff


	//   ....[253]....
        /*6030*/ 	.word	0xffffffff


	//   ....[254]....
        /*6034*/ 	.word	0xffffffff


	//   ....[255]....
        /*6038*/ 	.word	0xffffffff


	//   ....[0]....
        /*603c*/ 	.word	0xffffffff


	//   ....[1]....
        /*6040*/ 	.word	0xffffffff


	//   ....[2]....
        /*6044*/ 	.word	0xffffffff


	//   ....[3]....
        /*6048*/ 	.word	0xffffffff


	//   ....[4]....
        /*604c*/ 	.word	0xffffffff


	//   ....[5]....
        /*6050*/ 	.word	0xffffffff


	//   ....[6]....
        /*6054*/ 	.word	0xffffffff


	//   ....[7]....
        /*6058*/ 	.word	0xffffffff


	//   ....[8]....
        /*605c*/ 	.word	0xffffffff


	//   ....[9]....
        /*6060*/ 	.word	0xffffffff


	//   ....[10]....
        /*6064*/ 	.word	0xffffffff


	//   ....[11]....
        /*6068*/ 	.word	0xffffffff


	//   ....[12]....
        /*606c*/ 	.word	0xffffffff


	//   ....[13]....
        /*6070*/ 	.word	0xffffffff


	//   ....[14]....
        /*6074*/ 	.word	0xffffffff


	//   ....[15]....
        /*6078*/ 	.word	0xffffffff


	//   ....[16]....
        /*607c*/ 	.word	0xffffffff


	//   ....[17]....
        /*6080*/ 	.word	0xffffffff


	//   ....[18]....
        /*6084*/ 	.word	0xffffffff


	//   ....[19]....
        /*6088*/ 	.word	0xffffffff


	//   ....[20]....
        /*608c*/ 	.word	0xffffffff


	//   ....[21]....
        /*6090*/ 	.word	0xffffffff


	//   ....[22]....
        /*6094*/ 	.word	0xffffffff


	//   ....[23]....
        /*6098*/ 	.word	0xffffffff


	//   ....[24]....
        /*609c*/ 	.word	0xffffffff


	//   ....[25]....
        /*60a0*/ 	.word	0xffffffff


	//   ....[26]....
        /*60a4*/ 	.word	0xffffffff


	//   ....[27]....
        /*60a8*/ 	.word	0xffffffff


	//   ....[28]....
        /*60ac*/ 	.word	0xffffffff


	//   ....[29]....
        /*60b0*/ 	.word	0xffffffff


	//   ....[30]....
        /*60b4*/ 	.word	0xffffffff


	//   ....[31]....
        /*60b8*/ 	.word	0xffffffff


	//   ....[32]....
        /*60bc*/ 	.word	0xffffffff


	//   ....[33]....
        /*60c0*/ 	.word	0xffffffff


	//   ....[34]....
        /*60c4*/ 	.word	0xffffffff


	//   ....[35]....
        /*60c8*/ 	.word	0xffffffff


	//   ....[36]....
        /*60cc*/ 	.word	0xffffffff


	//   ....[37]....
        /*60d0*/ 	.word	0xffffffff


	//   ....[38]....
        /*60d4*/ 	.word	0xffffffff


	//   ....[39]....
        /*60d8*/ 	.word	0xffffffff


	//   ....[40]....
        /*60dc*/ 	.word	0xffffffff


	//   ....[41]....
        /*60e0*/ 	.word	0xffffffff


	//   ....[42]....
        /*60e4*/ 	.word	0xffffffff


	//   ....[43]....
        /*60e8*/ 	.word	0xffffffff


	//   ....[44]....
        /*60ec*/ 	.word	0xffffffff


	//   ....[45]....
        /*60f0*/ 	.word	0xffffffff


	//   ....[46]....
        /*60f4*/ 	.word	0xffffffff


	//   ....[47]....
        /*60f8*/ 	.word	0xffffffff


	//   ....[48]....
        /*60fc*/ 	.word	0xffffffff


	//   ....[49]....
        /*6100*/ 	.word	0xffffffff


	//   ....[50]....
        /*6104*/ 	.word	0xffffffff


	//   ....[51]....
        /*6108*/ 	.word	0xffffffff


	//   ....[52]....
        /*610c*/ 	.word	0xffffffff


	//   ....[53]....
        /*6110*/ 	.word	0xffffffff


	//   ....[54]....
        /*6114*/ 	.word	0xffffffff


	//   ....[55]....
        /*6118*/ 	.word	0xffffffff


	//   ....[56]....
        /*611c*/ 	.word	0xffffffff


	//   ....[57]....
        /*6120*/ 	.word	0xffffffff


	//   ....[58]....
        /*6124*/ 	.word	0xffffffff


	//   ....[59]....
        /*6128*/ 	.word	0xffffffff


	//   ....[60]....
        /*612c*/ 	.word	0xffffffff


	//   ....[61]....
        /*6130*/ 	.word	0xffffffff


	//   ....[62]....
        /*6134*/ 	.word	0xffffffff


	//   ....[63]....
        /*6138*/ 	.word	0xffffffff


	//   ....[64]....
        /*613c*/ 	.word	0xffffffff


	//   ....[65]....
        /*6140*/ 	.word	0xffffffff


	//   ....[66]....
        /*6144*/ 	.word	0xffffffff


	//   ....[67]....
        /*6148*/ 	.word	0xffffffff


	//   ....[68]....
        /*614c*/ 	.word	0xffffffff


	//   ....[69]....
        /*6150*/ 	.word	0xffffffff


	//   ....[70]....
        /*6154*/ 	.word	0xffffffff


	//   ....[71]....
        /*6158*/ 	.word	0xffffffff


	//   ....[72]....
        /*615c*/ 	.word	0xffffffff


	//   ....[73]....
        /*6160*/ 	.word	0xffffffff


	//   ....[74]....
        /*6164*/ 	.word	0xffffffff


	//   ....[75]....
        /*6168*/ 	.word	0xffffffff


	//   ....[76]....
        /*616c*/ 	.word	0xffffffff


	//   ....[77]....
        /*6170*/ 	.word	0xffffffff


	//   ....[78]....
        /*6174*/ 	.word	0xffffffff


	//   ....[79]....
        /*6178*/ 	.word	0xffffffff


	//   ....[80]....
        /*617c*/ 	.word	0xffffffff


	//   ....[81]....
        /*6180*/ 	.word	0xffffffff


	//   ....[82]....
        /*6184*/ 	.word	0xffffffff


	//   ....[83]....
        /*6188*/ 	.word	0xffffffff


	//   ....[84]....
        /*618c*/ 	.word	0xffffffff


	//   ....[85]....
        /*6190*/ 	.word	0xffffffff


	//   ....[86]....
        /*6194*/ 	.word	0xffffffff


	//   ....[87]....
        /*6198*/ 	.word	0xffffffff


	//   ....[88]....
        /*619c*/ 	.word	0xffffffff


	//   ....[89]....
        /*61a0*/ 	.word	0xffffffff


	//   ....[90]....
        /*61a4*/ 	.word	0xffffffff


	//   ....[91]....
        /*61a8*/ 	.word	0xffffffff


	//   ....[92]....
        /*61ac*/ 	.word	0xffffffff


	//   ....[93]....
        /*61b0*/ 	.word	0xffffffff


	//   ....[94]....
        /*61b4*/ 	.word	0xffffffff


	//   ....[95]....
        /*61b8*/ 	.word	0xffffffff


	//   ....[96]....
        /*61bc*/ 	.word	0xffffffff


	//   ....[97]....
        /*61c0*/ 	.word	0xffffffff


	//   ....[98]....
        /*61c4*/ 	.word	0xffffffff


	//   ....[99]....
        /*61c8*/ 	.word	0xffffffff


	//   ....[100]....
        /*61cc*/ 	.word	0xffffffff


	//   ....[101]....
        /*61d0*/ 	.word	0xffffffff


	//   ....[102]....
        /*61d4*/ 	.word	0xffffffff


	//   ....[103]....
        /*61d8*/ 	.word	0xffffffff


	//   ....[104]....
        /*61dc*/ 	.word	0xffffffff


	//   ....[105]....
        /*61e0*/ 	.word	0xffffffff


	//   ....[106]....
        /*61e4*/ 	.word	0xffffffff


	//   ....[107]....
        /*61e8*/ 	.word	0xffffffff


	//   ....[108]....
        /*61ec*/ 	.word	0xffffffff


	//   ....[109]....
        /*61f0*/ 	.word	0xffffffff


	//   ....[110]....
        /*61f4*/ 	.word	0xffffffff


	//   ....[111]....
        /*61f8*/ 	.word	0xffffffff


	//   ....[112]....
        /*61fc*/ 	.word	0xffffffff


	//   ....[113]....
        /*6200*/ 	.word	0xffffffff


	//   ....[114]....
        /*6204*/ 	.word	0xffffffff


	//   ....[115]....
        /*6208*/ 	.word	0xffffffff


	//   ....[116]....
        /*620c*/ 	.word	0xffffffff


	//   ....[117]....
        /*6210*/ 	.word	0xffffffff


	//   ....[118]....
        /*6214*/ 	.word	0xffffffff


	//   ....[119]....
        /*6218*/ 	.word	0xffffffff


	//   ....[120]....
        /*621c*/ 	.word	0xffffffff


	//   ....[121]....
        /*6220*/ 	.word	0xffffffff


	//   ....[122]....
        /*6224*/ 	.word	0xffffffff


	//   ....[123]....
        /*6228*/ 	.word	0xffffffff


	//   ....[124]....
        /*622c*/ 	.word	0xffffffff


	//   ....[125]....
        /*6230*/ 	.word	0xffffffff


	//   ....[126]....
        /*6234*/ 	.word	0xffffffff


	//   ....[127]....
        /*6238*/ 	.word	0xffffffff


	//   ....[128]....
        /*623c*/ 	.word	0xffffffff


	//   ....[129]....
        /*6240*/ 	.word	0xffffffff


	//   ....[130]....
        /*6244*/ 	.word	0xffffffff


	//   ....[131]....
        /*6248*/ 	.word	0xffffffff


	//   ....[132]....
        /*624c*/ 	.word	0xffffffff


	//   ....[133]....
        /*6250*/ 	.word	0xffffffff


	//   ....[134]....
        /*6254*/ 	.word	0xffffffff


	//   ....[135]....
        /*6258*/ 	.word	0xffffffff


	//   ....[136]....
        /*625c*/ 	.word	0xffffffff


	//   ....[137]....
        /*6260*/ 	.word	0xffffffff


	//   ....[138]....
        /*6264*/ 	.word	0xffffffff


	//   ....[139]....
        /*6268*/ 	.word	0xffffffff


	//   ....[140]....
        /*626c*/ 	.word	0xffffffff


	//   ....[141]....
        /*6270*/ 	.word	0xffffffff


	//   ....[142]....
        /*6274*/ 	.word	0xffffffff


	//   ....[143]....
        /*6278*/ 	.word	0xffffffff


	//   ....[144]....
        /*627c*/ 	.word	0xffffffff


	//   ....[145]....
        /*6280*/ 	.word	0xffffffff


	//   ....[146]....
        /*6284*/ 	.word	0xffffffff


	//   ....[147]....
        /*6288*/ 	.word	0xffffffff


	//   ....[148]....
        /*628c*/ 	.word	0xffffffff


	//   ....[149]....
        /*6290*/ 	.word	0xffffffff


	//   ....[150]....
        /*6294*/ 	.word	0xffffffff


	//   ....[151]....
        /*6298*/ 	.word	0xffffffff


	//   ....[152]....
        /*629c*/ 	.word	0xffffffff


	//   ....[153]....
        /*62a0*/ 	.word	0xffffffff


	//   ....[154]....
        /*62a4*/ 	.word	0xffffffff


	//   ....[155]....
        /*62a8*/ 	.word	0xffffffff


	//   ....[156]....
        /*62ac*/ 	.word	0xffffffff


	//   ....[157]....
        /*62b0*/ 	.word	0xffffffff


	//   ....[158]....
        /*62b4*/ 	.word	0xffffffff


	//   ....[159]....
        /*62b8*/ 	.word	0xffffffff


	//   ....[160]....
        /*62bc*/ 	.word	0xffffffff


	//   ....[161]....
        /*62c0*/ 	.word	0xffffffff


	//   ....[162]....
        /*62c4*/ 	.word	0xffffffff


	//   ....[163]....
        /*62c8*/ 	.word	0xffffffff


	//   ....[164]....
        /*62cc*/ 	.word	0xffffffff


	//   ....[165]....
        /*62d0*/ 	.word	0xffffffff


	//   ....[166]....
        /*62d4*/ 	.word	0xffffffff


	//   ....[167]....
        /*62d8*/ 	.word	0xffffffff


	//   ....[168]....
        /*62dc*/ 	.word	0xffffffff


	//   ....[169]....
        /*62e0*/ 	.word	0xffffffff


	//   ....[170]....
        /*62e4*/ 	.word	0xffffffff


	//   ....[171]....
        /*62e8*/ 	.word	0xffffffff


	//   ....[172]....
        /*62ec*/ 	.word	0xffffffff


	//   ....[173]....
        /*62f0*/ 	.word	0xffffffff


	//   ....[174]....
        /*62f4*/ 	.word	0xffffffff


	//   ....[175]....
        /*62f8*/ 	.word	0xffffffff


	//   ....[176]....
        /*62fc*/ 	.word	0xffffffff


	//   ....[177]....
        /*6300*/ 	.word	0xffffffff


	//   ....[178]....
        /*6304*/ 	.word	0xffffffff


	//   ....[179]....
        /*6308*/ 	.word	0xffffffff


	//   ....[180]....
        /*630c*/ 	.word	0xffffffff


	//   ....[181]....
        /*6310*/ 	.word	0xffffffff


	//   ....[182]....
        /*6314*/ 	.word	0xffffffff


	//   ....[183]....
        /*6318*/ 	.word	0xffffffff


	//   ....[184]....
        /*631c*/ 	.word	0xffffffff


	//   ....[185]....
        /*6320*/ 	.word	0xffffffff


	//   ....[186]....
        /*6324*/ 	.word	0xffffffff


	//   ....[187]....
        /*6328*/ 	.word	0xffffffff


	//   ....[188]....
        /*632c*/ 	.word	0xffffffff


	//   ....[189]....
        /*6330*/ 	.word	0xffffffff


	//   ....[190]....
        /*6334*/ 	.word	0xffffffff


	//   ....[191]....
        /*6338*/ 	.word	0xffffffff


	//   ....[192]....
        /*633c*/ 	.word	0xffffffff


	//   ....[193]....
        /*6340*/ 	.word	0xffffffff


	//   ....[194]....
        /*6344*/ 	.word	0xffffffff


	//   ....[195]....
        /*6348*/ 	.word	0xffffffff


	//   ....[196]....
        /*634c*/ 	.word	0xffffffff


	//   ....[197]....
        /*6350*/ 	.word	0xffffffff


	//   ....[198]....
        /*6354*/ 	.word	0xffffffff


	//   ....[199]....
        /*6358*/ 	.word	0xffffffff


	//   ....[200]....
        /*635c*/ 	.word	0xffffffff


	//   ....[201]....
        /*6360*/ 	.word	0xffffffff


	//   ....[202]....
        /*6364*/ 	.word	0xffffffff


	//   ....[203]....
        /*6368*/ 	.word	0xffffffff


	//   ....[204]....
        /*636c*/ 	.word	0xffffffff


	//   ....[205]....
        /*6370*/ 	.word	0xffffffff


	//   ....[206]....
        /*6374*/ 	.word	0xffffffff


	//   ....[207]....
        /*6378*/ 	.word	0xffffffff


	//   ....[208]....
        /*637c*/ 	.word	0xffffffff


	//   ....[209]....
        /*6380*/ 	.word	0xffffffff


	//   ....[210]....
        /*6384*/ 	.word	0xffffffff


	//   ....[211]....
        /*6388*/ 	.word	0xffffffff


	//   ....[212]....
        /*638c*/ 	.word	0xffffffff


	//   ....[213]....
        /*6390*/ 	.word	0xffffffff


	//   ....[214]....
        /*6394*/ 	.word	0xffffffff


	//   ....[215]....
        /*6398*/ 	.word	0xffffffff


	//   ....[216]....
        /*639c*/ 	.word	0xffffffff


	//   ....[217]....
        /*63a0*/ 	.word	0xffffffff


	//   ....[218]....
        /*63a4*/ 	.word	0xffffffff


	//   ....[219]....
        /*63a8*/ 	.word	0xffffffff


	//   ....[220]....
        /*63ac*/ 	.word	0xffffffff


	//   ....[221]....
        /*63b0*/ 	.word	0xffffffff


	//   ....[222]....
        /*63b4*/ 	.word	0xffffffff


	//   ....[223]....
        /*63b8*/ 	.word	0xffffffff


	//   ....[224]....
        /*63bc*/ 	.word	0xffffffff


	//   ....[225]....
        /*63c0*/ 	.word	0xffffffff


	//   ....[226]....
        /*63c4*/ 	.word	0xffffffff


	//   ....[227]....
        /*63c8*/ 	.word	0xffffffff


	//   ....[228]....
        /*63cc*/ 	.word	0xffffffff


	//   ....[229]....
        /*63d0*/ 	.word	0xffffffff


	//   ....[230]....
        /*63d4*/ 	.word	0xffffffff


	//   ....[231]....
        /*63d8*/ 	.word	0xffffffff


	//   ....[232]....
        /*63dc*/ 	.word	0xffffffff


	//   ....[233]....
        /*63e0*/ 	.word	0xffffffff


	//   ....[234]....
        /*63e4*/ 	.word	0xffffffff


	//   ....[235]....
        /*63e8*/ 	.word	0xffffffff


	//   ....[236]....
        /*63ec*/ 	.word	0xffffffff


	//   ....[237]....
        /*63f0*/ 	.word	0xffffffff


	//   ....[238]....
        /*63f4*/ 	.word	0xffffffff


	//   ....[239]....
        /*63f8*/ 	.word	0xffffffff


	//   ....[240]....
        /*63fc*/ 	.word	0xffffffff


	//   ....[241]....
        /*6400*/ 	.word	0xffffffff


	//   ....[242]....
        /*6404*/ 	.word	0xffffffff


	//   ....[243]....
        /*6408*/ 	.word	0xffffffff


	//   ....[244]....
        /*640c*/ 	.word	0xffffffff


	//   ....[245]....
        /*6410*/ 	.word	0xffffffff


	//   ....[246]....
        /*6414*/ 	.word	0xffffffff


	//   ....[247]....
        /*6418*/ 	.word	0xffffffff


	//   ....[248]....
        /*641c*/ 	.word	0xffffffff


	//   ....[249]....
        /*6420*/ 	.word	0xffffffff


	//   ....[250]....
        /*6424*/ 	.word	0xffffffff


	//   ....[251]....
        /*6428*/ 	.word	0xffffffff


	//   ....[252]....
        /*642c*/ 	.word	0xffffffff


	//   ....[253]....
        /*6430*/ 	.word	0xffffffff


	//   ....[254]....
        /*6434*/ 	.word	0xffffffff


	//   ....[255]....
        /*6438*/ 	.word	0xffffffff


	//   ....[0]....
        /*643c*/ 	.word	0xffffffff


	//   ....[1]....
        /*6440*/ 	.word	0xffffffff


	//   ....[2]....
        /*6444*/ 	.word	0xffffffff


	//   ....[3]....
        /*6448*/ 	.word	0xffffffff


	//   ....[4]....
        /*644c*/ 	.word	0xffffffff


	//   ....[5]....
        /*6450*/ 	.word	0xffffffff


	//   ....[6]....
        /*6454*/ 	.word	0xffffffff


	//   ....[7]....
        /*6458*/ 	.word	0xffffffff


	//   ....[8]....
        /*645c*/ 	.word	0xffffffff


	//   ....[9]....
        /*6460*/ 	.word	0xffffffff


	//   ....[10]....
        /*6464*/ 	.word	0xffffffff


	//   ....[11]....
        /*6468*/ 	.word	0xffffffff


	//   ....[12]....
        /*646c*/ 	.word	0xffffffff


	//   ....[13]....
        /*6470*/ 	.word	0xffffffff


	//   ....[14]....
        /*6474*/ 	.word	0xffffffff


	//   ....[15]....
        /*6478*/ 	.word	0xffffffff


	//   ....[16]....
        /*647c*/ 	.word	0xffffffff


	//   ....[17]....
        /*6480*/ 	.word	0xffffffff


	//   ....[18]....
        /*6484*/ 	.word	0xffffffff


	//   ....[19]....
        /*6488*/ 	.word	0xffffffff


	//   ....[20]....
        /*648c*/ 	.word	0xffffffff


	//   ....[21]....
        /*6490*/ 	.word	0xffffffff


	//   ....[22]....
        /*6494*/ 	.word	0xffffffff


	//   ....[23]....
        /*6498*/ 	.word	0xffffffff


	//   ....[24]....
        /*649c*/ 	.word	0xffffffff


	//   ....[25]....
        /*64a0*/ 	.word	0xffffffff


	//   ....[26]....
        /*64a4*/ 	.word	0xffffffff


	//   ....[27]....
        /*64a8*/ 	.word	0xffffffff


	//   ....[28]....
        /*64ac*/ 	.word	0xffffffff


	//   ....[29]....
        /*64b0*/ 	.word	0xffffffff


	//   ....[30]....
        /*64b4*/ 	.word	0xffffffff


	//   ....[31]....
        /*64b8*/ 	.word	0xffffffff


	//   ....[32]....
        /*64bc*/ 	.word	0xffffffff


	//   ....[33]....
        /*64c0*/ 	.word	0xffffffff


	//   ....[34]....
        /*64c4*/ 	.word	0xffffffff


	//   ....[35]....
        /*64c8*/ 	.word	0xffffffff


	//   ....[36]....
        /*64cc*/ 	.word	0xffffffff


	//   ....[37]....
        /*64d0*/ 	.word	0xffffffff


	//   ....[38]....
        /*64d4*/ 	.word	0xffffffff


	//   ....[39]....
        /*64d8*/ 	.word	0xffffffff


	//   ....[40]....
        /*64dc*/ 	.word	0xffffffff


	//   ....[41]....
        /*64e0*/ 	.word	0xffffffff


	//   ....[42]....
        /*64e4*/ 	.word	0xffffffff


	//   ....[43]....
        /*64e8*/ 	.word	0xffffffff


	//   ....[44]....
        /*64ec*/ 	.word	0xffffffff


	//   ....[45]....
        /*64f0*/ 	.word	0xffffffff


	//   ....[46]....
        /*64f4*/ 	.word	0xffffffff


	//   ....[47]....
        /*64f8*/ 	.word	0xffffffff


	//   ....[48]....
        /*64fc*/ 	.word	0xffffffff


	//   ....[49]....
        /*6500*/ 	.word	0xffffffff


	//   ....[50]....
        /*6504*/ 	.word	0xffffffff


	//   ....[51]....
        /*6508*/ 	.word	0xffffffff


	//   ....[52]....
        /*650c*/ 	.word	0xffffffff


	//   ....[53]....
        /*6510*/ 	.word	0xffffffff


	//   ....[54]....
        /*6514*/ 	.word	0xffffffff


	//   ....[55]....
        /*6518*/ 	.word	0xffffffff


	//   ....[56]....
        /*651c*/ 	.word	0xffffffff


	//   ....[57]....
        /*6520*/ 	.word	0xffffffff


	//   ....[58]....
        /*6524*/ 	.word	0xffffffff


	//   ....[59]....
        /*6528*/ 	.word	0xffffffff


	//   ....[60]....
        /*652c*/ 	.word	0xffffffff


	//   ....[61]....
        /*6530*/ 	.word	0xffffffff


	//   ....[62]....
        /*6534*/ 	.word	0xffffffff


	//   ....[63]....
        /*6538*/ 	.word	0xffffffff


	//   ....[64]....
        /*653c*/ 	.word	0xffffffff


	//   ....[65]....
        /*6540*/ 	.word	0xffffffff


	//   ....[66]....
        /*6544*/ 	.word	0xffffffff


	//   ....[67]....
        /*6548*/ 	.word	0xffffffff


	//   ....[68]....
        /*654c*/ 	.word	0xffffffff


	//   ....[69]....
        /*6550*/ 	.word	0xffffffff


	//   ....[70]....
        /*6554*/ 	.word	0xffffffff


	//   ....[71]....
        /*6558*/ 	.word	0xffffffff


	//   ....[72]....
        /*655c*/ 	.word	0xffffffff


	//   ....[73]....
        /*6560*/ 	.word	0xffffffff


	//   ....[74]....
        /*6564*/ 	.word	0xffffffff


	//   ....[75]....
        /*6568*/ 	.word	0xffffffff


	//   ....[76]....
        /*656c*/ 	.word	0xffffffff


	//   ....[77]....
        /*6570*/ 	.word	0xffffffff


	//   ....[78]....
        /*6574*/ 	.word	0xffffffff


	//   ....[79]....
        /*6578*/ 	.word	0xffffffff


	//   ....[80]....
        /*657c*/ 	.word	0xffffffff


	//   ....[81]....
        /*6580*/ 	.word	0xffffffff


	//   ....[82]....
        /*6584*/ 	.word	0xffffffff


	//   ....[83]....
        /*6588*/ 	.word	0xffffffff


	//   ....[84]....
        /*658c*/ 	.word	0xffffffff


	//   ....[85]....
        /*6590*/ 	.word	0xffffffff


	//   ....[86]....
        /*6594*/ 	.word	0xffffffff


	//   ....[87]....
        /*6598*/ 	.word	0xffffffff


	//   ....[88]....
        /*659c*/ 	.word	0xffffffff


	//   ....[89]....
        /*65a0*/ 	.word	0xffffffff


	//   ....[90]....
        /*65a4*/ 	.word	0xffffffff


	//   ....[91]....
        /*65a8*/ 	.word	0xffffffff


	//   ....[92]....
        /*65ac*/ 	.word	0xffffffff


	//   ....[93]....
        /*65b0*/ 	.word	0xffffffff


	//   ....[94]....
        /*65b4*/ 	.word	0xffffffff


	//   ....[95]....
        /*65b8*/ 	.word	0xffffffff


	//   ....[96]....
        /*65bc*/ 	.word	0xffffffff


	//   ....[97]....
        /*65c0*/ 	.word	0xffffffff


	//   ....[98]....
        /*65c4*/ 	.word	0xffffffff


	//   ....[99]....
        /*65c8*/ 	.word	0xffffffff


	//   ....[100]....
        /*65cc*/ 	.word	0xffffffff


	//   ....[101]....
        /*65d0*/ 	.word	0xffffffff


	//   ....[102]....
        /*65d4*/ 	.word	0xffffffff


	//   ....[103]....
        /*65d8*/ 	.word	0xffffffff


	//   ....[104]....
        /*65dc*/ 	.word	0xffffffff


	//   ....[105]....
        /*65e0*/ 	.word	0xffffffff


	//   ....[106]....
        /*65e4*/ 	.word	0xffffffff


	//   ....[107]....
        /*65e8*/ 	.word	0xffffffff


	//   ....[108]....
        /*65ec*/ 	.word	0xffffffff


	//   ....[109]....
        /*65f0*/ 	.word	0xffffffff


	//   ....[110]....
        /*65f4*/ 	.word	0xffffffff


	//   ....[111]....
        /*65f8*/ 	.word	0xffffffff


	//   ....[112]....
        /*65fc*/ 	.word	0xffffffff


	//   ....[113]....
        /*6600*/ 	.word	0xffffffff


	//   ....[114]....
        /*6604*/ 	.word	0xffffffff


	//   ....[115]....
        /*6608*/ 	.word	0xffffffff


	//   ....[116]....
        /*660c*/ 	.word	0xffffffff


	//   ....[117]....
        /*6610*/ 	.word	0xffffffff


	//   ....[118]....
        /*6614*/ 	.word	0xffffffff


	//   ....[119]....
        /*6618*/ 	.word	0xffffffff


	//   ....[120]....
        /*661c*/ 	.word	0xffffffff


	//   ....[121]....
        /*6620*/ 	.word	0xffffffff


	//   ....[122]....
        /*6624*/ 	.word	0xffffffff


	//   ....[123]....
        /*6628*/ 	.word	0xffffffff


	//   ....[124]....
        /*662c*/ 	.word	0xffffffff


	//   ....[125]....
        /*6630*/ 	.word	0xffffffff


	//   ....[126]....
        /*6634*/ 	.word	0xffffffff


	//   ....[127]....
        /*6638*/ 	.word	0xffffffff


	//   ....[128]....
        /*663c*/ 	.word	0xffffffff


	//   ....[129]....
        /*6640*/ 	.word	0xffffffff


	//   ....[130]....
        /*6644*/ 	.word	0xffffffff


	//   ....[131]....
        /*6648*/ 	.word	0xffffffff


	//   ....[132]....
        /*664c*/ 	.word	0xffffffff


	//   ....[133]....
        /*6650*/ 	.word	0xffffffff


	//   ....[134]....
        /*6654*/ 	.word	0xffffffff


	//   ....[135]....
        /*6658*/ 	.word	0xffffffff


	//   ....[136]....
        /*665c*/ 	.word	0xffffffff


	//   ....[137]....
        /*6660*/ 	.word	0xffffffff


	//   ....[138]....
        /*6664*/ 	.word	0xffffffff


	//   ....[139]....
        /*6668*/ 	.word	0xffffffff


	//   ....[140]....
        /*666c*/ 	.word	0xffffffff


	//   ....[141]....
        /*6670*/ 	.word	0xffffffff


	//   ....[142]....
        /*6674*/ 	.word	0xffffffff


	//   ....[143]....
        /*6678*/ 	.word	0xffffffff


	//   ....[144]....
        /*667c*/ 	.word	0xffffffff


	//   ....[145]....
        /*6680*/ 	.word	0xffffffff


	//   ....[146]....
        /*6684*/ 	.word	0xffffffff


	//   ....[147]....
        /*6688*/ 	.word	0xffffffff


	//   ....[148]....
        /*668c*/ 	.word	0xffffffff


	//   ....[149]....
        /*6690*/ 	.word	0xffffffff


	//   ....[150]....
        /*6694*/ 	.word	0xffffffff


	//   ....[151]....
        /*6698*/ 	.word	0xffffffff


	//   ....[152]....
        /*669c*/ 	.word	0xffffffff


	//   ....[153]....
        /*66a0*/ 	.word	0xffffffff


	//   ....[154]....
        /*66a4*/ 	.word	0xffffffff


	//   ....[155]....
        /*66a8*/ 	.word	0xffffffff


	//   ....[156]....
        /*66ac*/ 	.word	0xffffffff


	//   ....[157]....
        /*66b0*/ 	.word	0xffffffff


	//   ....[158]....
        /*66b4*/ 	.word	0xffffffff


	//   ....[159]....
        /*66b8*/ 	.word	0xffffffff


	//   ....[160]....
        /*66bc*/ 	.word	0xffffffff


	//   ....[161]....
        /*66c0*/ 	.word	0xffffffff


	//   ....[162]....
        /*66c4*/ 	.word	0xffffffff


	//   ....[163]....
        /*66c8*/ 	.word	0xffffffff


	//   ....[164]....
        /*66cc*/ 	.word	0xffffffff


	//   ....[165]....
        /*66d0*/ 	.word	0xffffffff


	//   ....[166]....
        /*66d4*/ 	.word	0xffffffff


	//   ....[167]....
        /*66d8*/ 	.word	0xffffffff


	//   ....[168]....
        /*66dc*/ 	.word	0xffffffff


	//   ....[169]....
        /*66e0*/ 	.word	0xffffffff


	//   ....[170]....
        /*66e4*/ 	.word	0xffffffff


	//   ....[171]....
        /*66e8*/ 	.word	0xffffffff


	//   ....[172]....
        /*66ec*/ 	.word	0xffffffff


	//   ....[173]....
        /*66f0*/ 	.word	0xffffffff


	//   ....[174]....
        /*66f4*/ 	.word	0xffffffff


	//   ....[175]....
        /*66f8*/ 	.word	0xffffffff


	//   ....[176]....
        /*66fc*/ 	.word	0xffffffff


	//   ....[177]....
        /*6700*/ 	.word	0xffffffff


	//   ....[178]....
        /*6704*/ 	.word	0xffffffff


	//   ....[179]....
        /*6708*/ 	.word	0xffffffff


	//   ....[180]....
        /*670c*/ 	.word	0xffffffff


	//   ....[181]....
        /*6710*/ 	.word	0xffffffff


	//   ....[182]....
        /*6714*/ 	.word	0xffffffff


	//   ....[183]....
        /*6718*/ 	.word	0xffffffff


	//   ....[184]....
        /*671c*/ 	.word	0xffffffff


	//   ....[185]....
        /*6720*/ 	.word	0xffffffff


	//   ....[186]....
        /*6724*/ 	.word	0xffffffff


	//   ....[187]....
        /*6728*/ 	.word	0xffffffff


	//   ....[188]....
        /*672c*/ 	.word	0xffffffff


	//   ....[189]....
        /*6730*/ 	.word	0xffffffff


	//   ....[190]....
        /*6734*/ 	.word	0xffffffff


	//   ....[191]....
        /*6738*/ 	.word	0xffffffff


	//   ....[192]....
        /*673c*/ 	.word	0xffffffff


	//   ....[193]....
        /*6740*/ 	.word	0xffffffff


	//   ....[194]....
        /*6744*/ 	.word	0xffffffff


	//   ....[195]....
        /*6748*/ 	.word	0xffffffff


	//   ....[196]....
        /*674c*/ 	.word	0xffffffff


	//   ....[197]....
        /*6750*/ 	.word	0xffffffff


	//   ....[198]....
        /*6754*/ 	.word	0xffffffff


	//   ....[199]....
        /*6758*/ 	.word	0xffffffff


	//   ....[200]....
        /*675c*/ 	.word	0xffffffff


	//   ....[201]....
        /*6760*/ 	.word	0xffffffff


	//   ....[202]....
        /*6764*/ 	.word	0xffffffff


	//   ....[203]....
        /*6768*/ 	.word	0xffffffff


	//   ....[204]....
        /*676c*/ 	.word	0xffffffff


	//   ....[205]....
        /*6770*/ 	.word	0xffffffff


	//   ....[206]....
        /*6774*/ 	.word	0xffffffff


	//   ....[207]....
        /*6778*/ 	.word	0xffffffff


	//   ....[208]....
        /*677c*/ 	.word	0xffffffff


	//   ....[209]....
        /*6780*/ 	.word	0xffffffff


	//   ....[210]....
        /*6784*/ 	.word	0xffffffff


	//   ....[211]....
        /*6788*/ 	.word	0xffffffff


	//   ....[212]....
        /*678c*/ 	.word	0xffffffff


	//   ....[213]....
        /*6790*/ 	.word	0xffffffff


	//   ....[214]....
        /*6794*/ 	.word	0xffffffff


	//   ....[215]....
        /*6798*/ 	.word	0xffffffff


	//   ....[216]....
        /*679c*/ 	.word	0xffffffff


	//   ....[217]....
        /*67a0*/ 	.word	0xffffffff


	//   ....[218]....
        /*67a4*/ 	.word	0xffffffff


	//   ....[219]....
        /*67a8*/ 	.word	0xffffffff


	//   ....[220]....
        /*67ac*/ 	.word	0xffffffff


	//   ....[221]....
        /*67b0*/ 	.word	0xffffffff


	//   ....[222]....
        /*67b4*/ 	.word	0xffffffff


	//   ....[223]....
        /*67b8*/ 	.word	0xffffffff


	//   ....[224]....
        /*67bc*/ 	.word	0xffffffff


	//   ....[225]....
        /*67c0*/ 	.word	0xffffffff


	//   ....[226]....
        /*67c4*/ 	.word	0xffffffff


	//   ....[227]....
        /*67c8*/ 	.word	0xffffffff


	//   ....[228]....
        /*67cc*/ 	.word	0xffffffff


	//   ....[229]....
        /*67d0*/ 	.word	0xffffffff


	//   ....[230]....
        /*67d4*/ 	.word	0xffffffff


	//   ....[231]....
        /*67d8*/ 	.word	0xffffffff


	//   ....[232]....
        /*67dc*/ 	.word	0xffffffff


	//   ....[233]....
        /*67e0*/ 	.word	0xffffffff


	//   ....[234]....
        /*67e4*/ 	.word	0xffffffff


	//   ....[235]....
        /*67e8*/ 	.word	0xffffffff


	//   ....[236]....
        /*67ec*/ 	.word	0xffffffff


	//   ....[237]....
        /*67f0*/ 	.word	0xffffffff


	//   ....[238]....
        /*67f4*/ 	.word	0xffffffff


	//   ....[239]....
        /*67f8*/ 	.word	0xffffffff


	//   ....[240]....
        /*67fc*/ 	.word	0xffffffff


	//   ....[241]....
        /*6800*/ 	.word	0xffffffff


	//   ....[242]....
        /*6804*/ 	.word	0xffffffff


	//   ....[243]....
        /*6808*/ 	.word	0xffffffff


	//   ....[244]....
        /*680c*/ 	.word	0xffffffff


	//   ....[245]....
        /*6810*/ 	.word	0xffffffff


	//   ....[246]....
        /*6814*/ 	.word	0xffffffff


	//   ....[247]....
        /*6818*/ 	.word	0xffffffff


	//   ....[248]....
        /*681c*/ 	.word	0xffffffff


	//   ....[249]....
        /*6820*/ 	.word	0xffffffff


	//   ....[250]....
        /*6824*/ 	.word	0xffffffff


	//   ....[251]....
        /*6828*/ 	.word	0xffffffff


	//   ....[252]....
        /*682c*/ 	.word	0xffffffff


	//   ....[253]....
        /*6830*/ 	.word	0xffffffff


	//   ....[254]....
        /*6834*/ 	.word	0xffffffff


	//   ....[255]....
        /*6838*/ 	.word	0xffffffff


	//   ....[0]....
        /*683c*/ 	.word	0xffffffff


	//   ....[1]....
        /*6840*/ 	.word	0xffffffff


	//   ....[2]....
        /*6844*/ 	.word	0xffffffff


	//   ....[3]....
        /*6848*/ 	.word	0xffffffff


	//   ....[4]....
        /*684c*/ 	.word	0xffffffff


	//   ....[5]....
        /*6850*/ 	.word	0xffffffff


	//   ....[6]....
        /*6854*/ 	.word	0xffffffff


	//   ....[7]....
        /*6858*/ 	.word	0xffffffff


	//   ....[8]....
        /*685c*/ 	.word	0xffffffff


	//   ....[9]....
        /*6860*/ 	.word	0xffffffff


	//   ....[10]....
        /*6864*/ 	.word	0xffffffff


	//   ....[11]....
        /*6868*/ 	.word	0xffffffff


	//   ....[12]....
        /*686c*/ 	.word	0xffffffff


	//   ....[13]....
        /*6870*/ 	.word	0xffffffff


	//   ....[14]....
        /*6874*/ 	.word	0xffffffff


	//   ....[15]....
        /*6878*/ 	.word	0xffffffff


	//   ....[16]....
        /*687c*/ 	.word	0xffffffff


	//   ....[17]....
        /*6880*/ 	.word	0xffffffff


	//   ....[18]....
        /*6884*/ 	.word	0xffffffff


	//   ....[19]....
        /*6888*/ 	.word	0xffffffff


	//   ....[20]....
        /*688c*/ 	.word	0xffffffff


	//   ....[21]....
        /*6890*/ 	.word	0xffffffff


	//   ....[22]....
        /*6894*/ 	.word	0xffffffff


	//   ....[23]....
        /*6898*/ 	.word	0xffffffff


	//   ....[24]....
        /*689c*/ 	.word	0xffffffff


	//   ....[25]....
        /*68a0*/ 	.word	0xffffffff


	//   ....[26]....
        /*68a4*/ 	.word	0xffffffff


	//   ....[27]....
        /*68a8*/ 	.word	0xffffffff


	//   ....[28]....
        /*68ac*/ 	.word	0xffffffff


	//   ....[29]....
        /*68b0*/ 	.word	0xffffffff


	//   ....[30]....
        /*68b4*/ 	.word	0xffffffff


	//   ....[31]....
        /*68b8*/ 	.word	0xffffffff


	//   ....[32]....
        /*68bc*/ 	.word	0xffffffff


	//   ....[33]....
        /*68c0*/ 	.word	0xffffffff


	//   ....[34]....
        /*68c4*/ 	.word	0xffffffff


	//   ....[35]....
        /*68c8*/ 	.word	0xffffffff


	//   ....[36]....
        /*68cc*/ 	.word	0xffffffff


	//   ....[37]....
        /*68d0*/ 	.word	0xffffffff


	//   ....[38]....
        /*68d4*/ 	.word	0xffffffff


	//   ....[39]....
        /*68d8*/ 	.word	0xffffffff


	//   ....[40]....
        /*68dc*/ 	.word	0xffffffff


	//   ....[41]....
        /*68e0*/ 	.word	0xffffffff


	//   ....[42]....
        /*68e4*/ 	.word	0xffffffff


	//   ....[43]....
        /*68e8*/ 	.word	0xffffffff


	//   ....[44]....
        /*68ec*/ 	.word	0xffffffff


	//   ....[45]....
        /*68f0*/ 	.word	0xffffffff


	//   ....[46]....
        /*68f4*/ 	.word	0xffffffff


	//   ....[47]....
        /*68f8*/ 	.word	0xffffffff


	//   ....[48]....
        /*68fc*/ 	.word	0xffffffff


	//   ....[49]....
        /*6900*/ 	.word	0xffffffff


	//   ....[50]....
        /*6904*/ 	.word	0xffffffff


	//   ....[51]....
        /*6908*/ 	.word	0xffffffff


	//   ....[52]....
        /*690c*/ 	.word	0xffffffff


	//   ....[53]....
        /*6910*/ 	.word	0xffffffff


	//   ....[54]....
        /*6914*/ 	.word	0xffffffff


	//   ....[55]....
        /*6918*/ 	.word	0xffffffff


	//   ....[56]....
        /*691c*/ 	.word	0xffffffff


	//   ....[57]....
        /*6920*/ 	.word	0xffffffff


	//   ....[58]....
        /*6924*/ 	.word	0xffffffff


	//   ....[59]....
        /*6928*/ 	.word	0xffffffff


	//   ....[60]....
        /*692c*/ 	.word	0xffffffff


	//   ....[61]....
        /*6930*/ 	.word	0xffffffff


	//   ....[62]....
        /*6934*/ 	.word	0xffffffff


	//   ....[63]....
        /*6938*/ 	.word	0xffffffff


	//   ....[64]....
        /*693c*/ 	.word	0xffffffff


	//   ....[65]....
        /*6940*/ 	.word	0xffffffff


	//   ....[66]....
        /*6944*/ 	.word	0xffffffff


	//   ....[67]....
        /*6948*/ 	.word	0xffffffff


	//   ....[68]....
        /*694c*/ 	.word	0xffffffff


	//   ....[69]....
        /*6950*/ 	.word	0xffffffff


	//   ....[70]....
        /*6954*/ 	.word	0xffffffff


	//   ....[71]....
        /*6958*/ 	.word	0xffffffff


	//   ....[72]....
        /*695c*/ 	.word	0xffffffff


	//   ....[73]....
        /*6960*/ 	.word	0xffffffff


	//   ....[74]....
        /*6964*/ 	.word	0xffffffff


	//   ....[75]....
        /*6968*/ 	.word	0xffffffff


	//   ....[76]....
        /*696c*/ 	.word	0xffffffff


	//   ....[77]....
        /*6970*/ 	.word	0xffffffff


	//   ....[78]....
        /*6974*/ 	.word	0xffffffff


	//   ....[79]....
        /*6978*/ 	.word	0xffffffff


	//   ....[80]....
        /*697c*/ 	.word	0xffffffff


	//   ....[81]....
        /*6980*/ 	.word	0xffffffff


	//   ....[82]....
        /*6984*/ 	.word	0xffffffff


	//   ....[83]....
        /*6988*/ 	.word	0xffffffff


	//   ....[84]....
        /*698c*/ 	.word	0xffffffff


	//   ....[85]....
        /*6990*/ 	.word	0xffffffff


	//   ....[86]....
        /*6994*/ 	.word	0xffffffff


	//   ....[87]....
        /*6998*/ 	.word	0xffffffff


	//   ....[88]....
        /*699c*/ 	.word	0xffffffff


	//   ....[89]....
        /*69a0*/ 	.word	0xffffffff


	//   ....[90]....
        /*69a4*/ 	.word	0xffffffff


	//   ....[91]....
        /*69a8*/ 	.word	0xffffffff


	//   ....[92]....
        /*69ac*/ 	.word	0xffffffff


	//   ....[93]....
        /*69b0*/ 	.word	0xffffffff


	//   ....[94]....
        /*69b4*/ 	.word	0xffffffff


	//   ....[95]....
        /*69b8*/ 	.word	0xffffffff


	//   ....[96]....
        /*69bc*/ 	.word	0xffffffff


	//   ....[97]....
        /*69c0*/ 	.word	0xffffffff


	//   ....[98]....
        /*69c4*/ 	.word	0xffffffff


	//   ....[99]....
        /*69c8*/ 	.word	0xffffffff


	//   ....[100]....
        /*69cc*/ 	.word	0xffffffff


	//   ....[101]....
        /*69d0*/ 	.word	0xffffffff


	//   ....[102]....
        /*69d4*/ 	.word	0xffffffff


	//   ....[103]....
        /*69d8*/ 	.word	0xffffffff


	//   ....[104]....
        /*69dc*/ 	.word	0xffffffff


	//   ....[105]....
        /*69e0*/ 	.word	0xffffffff


	//   ....[106]....
        /*69e4*/ 	.word	0xffffffff


	//   ....[107]....
        /*69e8*/ 	.word	0xffffffff


	//   ....[108]....
        /*69ec*/ 	.word	0xffffffff


	//   ....[109]....
        /*69f0*/ 	.word	0xffffffff


	//   ....[110]....
        /*69f4*/ 	.word	0xffffffff


	//   ....[111]....
        /*69f8*/ 	.word	0xffffffff


	//   ....[112]....
        /*69fc*/ 	.word	0xffffffff


	//   ....[113]....
        /*6a00*/ 	.word	0xffffffff


	//   ....[114]....
        /*6a04*/ 	.word	0xffffffff


	//   ....[115]....
        /*6a08*/ 	.word	0xffffffff


	//   ....[116]....
        /*6a0c*/ 	.word	0xffffffff


	//   ....[117]....
        /*6a10*/ 	.word	0xffffffff


	//   ....[118]....
        /*6a14*/ 	.word	0xffffffff


	//   ....[119]....
        /*6a18*/ 	.word	0xffffffff


	//   ....[120]....
        /*6a1c*/ 	.word	0xffffffff


	//   ....[121]....
        /*6a20*/ 	.word	0xffffffff


	//   ....[122]....
        /*6a24*/ 	.word	0xffffffff


	//   ....[123]....
        /*6a28*/ 	.word	0xffffffff


	//   ....[124]....
        /*6a2c*/ 	.word	0xffffffff


	//   ....[125]....
        /*6a30*/ 	.word	0xffffffff


	//   ....[126]....
        /*6a34*/ 	.word	0xffffffff


	//   ....[127]....
        /*6a38*/ 	.word	0xffffffff


	//   ....[128]....
        /*6a3c*/ 	.word	0xffffffff


	//   ....[129]....
        /*6a40*/ 	.word	0xffffffff


	//   ....[130]....
        /*6a44*/ 	.word	0xffffffff


	//   ....[131]....
        /*6a48*/ 	.word	0xffffffff


	//   ....[132]....
        /*6a4c*/ 	.word	0xffffffff


	//   ....[133]....
        /*6a50*/ 	.word	0xffffffff


	//   ....[134]....
        /*6a54*/ 	.word	0xffffffff


	//   ....[135]....
        /*6a58*/ 	.word	0xffffffff


	//   ....[136]....
        /*6a5c*/ 	.word	0xffffffff


	//   ....[137]....
        /*6a60*/ 	.word	0xffffffff


	//   ....[138]....
        /*6a64*/ 	.word	0xffffffff


	//   ....[139]....
        /*6a68*/ 	.word	0xffffffff


	//   ....[140]....
        /*6a6c*/ 	.word	0xffffffff


	//   ....[141]....
        /*6a70*/ 	.word	0xffffffff


	//   ....[142]....
        /*6a74*/ 	.word	0xffffffff


	//   ....[143]....
        /*6a78*/ 	.word	0xffffffff


	//   ....[144]....
        /*6a7c*/ 	.word	0xffffffff


	//   ....[145]....
        /*6a80*/ 	.word	0xffffffff


	//   ....[146]....
        /*6a84*/ 	.word	0xffffffff


	//   ....[147]....
        /*6a88*/ 	.word	0xffffffff


	//   ....[148]....
        /*6a8c*/ 	.word	0xffffffff


	//   ....[149]....
        /*6a90*/ 	.word	0xffffffff


	//   ....[150]....
        /*6a94*/ 	.word	0xffffffff


	//   ....[151]....
        /*6a98*/ 	.word	0xffffffff


	//   ....[152]....
        /*6a9c*/ 	.word	0xffffffff


	//   ....[153]....
        /*6aa0*/ 	.word	0xffffffff


	//   ....[154]....
        /*6aa4*/ 	.word	0xffffffff


	//   ....[155]....
        /*6aa8*/ 	.word	0xffffffff


	//   ....[156]....
        /*6aac*/ 	.word	0xffffffff


	//   ....[157]....
        /*6ab0*/ 	.word	0xffffffff


	//   ....[158]....
        /*6ab4*/ 	.word	0xffffffff


	//   ....[159]....
        /*6ab8*/ 	.word	0xffffffff


	//   ....[160]....
        /*6abc*/ 	.word	0xffffffff


	//   ....[161]....
        /*6ac0*/ 	.word	0xffffffff


	//   ....[162]....
        /*6ac4*/ 	.word	0xffffffff


	//   ....[163]....
        /*6ac8*/ 	.word	0xffffffff


	//   ....[164]....
        /*6acc*/ 	.word	0xffffffff


	//   ....[165]....
        /*6ad0*/ 	.word	0xffffffff


	//   ....[166]....
        /*6ad4*/ 	.word	0xffffffff


	//   ....[167]....
        /*6ad8*/ 	.word	0xffffffff


	//   ....[168]....
        /*6adc*/ 	.word	0xffffffff


	//   ....[169]....
        /*6ae0*/ 	.word	0xffffffff


	//   ....[170]....
        /*6ae4*/ 	.word	0xffffffff


	//   ....[171]....
        /*6ae8*/ 	.word	0xffffffff


	//   ....[172]....
        /*6aec*/ 	.word	0xffffffff


	//   ....[173]....
        /*6af0*/ 	.word	0xffffffff


	//   ....[174]....
        /*6af4*/ 	.word	0xffffffff


	//   ....[175]....
        /*6af8*/ 	.word	0xffffffff


	//   ....[176]....
        /*6afc*/ 	.word	0xffffffff


	//   ....[177]....
        /*6b00*/ 	.word	0xffffffff


	//   ....[178]....
        /*6b04*/ 	.word	0xffffffff


	//   ....[179]....
        /*6b08*/ 	.word	0xffffffff


	//   ....[180]....
        /*6b0c*/ 	.word	0xffffffff


	//   ....[181]....
        /*6b10*/ 	.word	0xffffffff


	//   ....[182]....
        /*6b14*/ 	.word	0xffffffff


	//   ....[183]....
        /*6b18*/ 	.word	0xffffffff


	//   ....[184]....
        /*6b1c*/ 	.word	0xffffffff


	//   ....[185]....
        /*6b20*/ 	.word	0xffffffff


	//   ....[186]....
        /*6b24*/ 	.word	0xffffffff


	//   ....[187]....
        /*6b28*/ 	.word	0xffffffff


	//   ....[188]....
        /*6b2c*/ 	.word	0xffffffff


	//   ....[189]....
        /*6b30*/ 	.word	0xffffffff


	//   ....[190]....
        /*6b34*/ 	.word	0xffffffff


	//   ....[191]....
        /*6b38*/ 	.word	0xffffffff


	//   ....[192]....
        /*6b3c*/ 	.word	0xffffffff


	//   ....[193]....
        /*6b40*/ 	.word	0xffffffff


	//   ....[194]....
        /*6b44*/ 	.word	0xffffffff


	//   ....[195]....
        /*6b48*/ 	.word	0xffffffff


	//   ....[196]....
        /*6b4c*/ 	.word	0xffffffff


	//   ....[197]....
        /*6b50*/ 	.word	0xffffffff


	//   ....[198]....
        /*6b54*/ 	.word	0xffffffff


	//   ....[199]....
        /*6b58*/ 	.word	0xffffffff


	//   ....[200]....
        /*6b5c*/ 	.word	0xffffffff


	//   ....[201]....
        /*6b60*/ 	.word	0xffffffff


	//   ....[202]....
        /*6b64*/ 	.word	0xffffffff


	//   ....[203]....
        /*6b68*/ 	.word	0xffffffff


	//   ....[204]....
        /*6b6c*/ 	.word	0xffffffff


	//   ....[205]....
        /*6b70*/ 	.word	0xffffffff


	//   ....[206]....
        /*6b74*/ 	.word	0xffffffff


	//   ....[207]....
        /*6b78*/ 	.word	0xffffffff


	//   ....[208]....
        /*6b7c*/ 	.word	0xffffffff


	//   ....[209]....
        /*6b80*/ 	.word	0xffffffff


	//   ....[210]....
        /*6b84*/ 	.word	0xffffffff


	//   ....[211]....
        /*6b88*/ 	.word	0xffffffff


	//   ....[212]....
        /*6b8c*/ 	.word	0xffffffff


	//   ....[213]....
        /*6b90*/ 	.word	0xffffffff


	//   ....[214]....
        /*6b94*/ 	.word	0xffffffff


	//   ....[215]....
        /*6b98*/ 	.word	0xffffffff


	//   ....[216]....
        /*6b9c*/ 	.word	0xffffffff


	//   ....[217]....
        /*6ba0*/ 	.word	0xffffffff


	//   ....[218]....
        /*6ba4*/ 	.word	0xffffffff


	//   ....[219]....
        /*6ba8*/ 	.word	0xffffffff


	//   ....[220]....
        /*6bac*/ 	.word	0xffffffff


	//   ....[221]....
        /*6bb0*/ 	.word	0xffffffff


	//   ....[222]....
        /*6bb4*/ 	.word	0xffffffff


	//   ....[223]....
        /*6bb8*/ 	.word	0xffffffff


	//   ....[224]....
        /*6bbc*/ 	.word	0xffffffff


	//   ....[225]....
        /*6bc0*/ 	.word	0xffffffff


	//   ....[226]....
        /*6bc4*/ 	.word	0xffffffff


	//   ....[227]....
        /*6bc8*/ 	.word	0xffffffff


	//   ....[228]....
        /*6bcc*/ 	.word	0xffffffff


	//   ....[229]....
        /*6bd0*/ 	.word	0xffffffff


	//   ....[230]....
        /*6bd4*/ 	.word	0xffffffff


	//   ....[231]....
        /*6bd8*/ 	.word	0xffffffff


	//   ....[232]....
        /*6bdc*/ 	.word	0xffffffff


	//   ....[233]....
        /*6be0*/ 	.word	0xffffffff


	//   ....[234]....
        /*6be4*/ 	.word	0xffffffff


	//   ....[235]....
        /*6be8*/ 	.word	0xffffffff


	//   ....[236]....
        /*6bec*/ 	.word	0xffffffff


	//   ....[237]....
        /*6bf0*/ 	.word	0xffffffff


	//   ....[238]....
        /*6bf4*/ 	.word	0xffffffff


	//   ....[239]....
        /*6bf8*/ 	.word	0xffffffff


	//   ....[240]....
        /*6bfc*/ 	.word	0xffffffff


	//   ....[241]....
        /*6c00*/ 	.word	0xffffffff


	//   ....[242]....
        /*6c04*/ 	.word	0xffffffff


	//   ....[243]....
        /*6c08*/ 	.word	0xffffffff


	//   ....[244]....
        /*6c0c*/ 	.word	0xffffffff


	//   ....[245]....
        /*6c10*/ 	.word	0xffffffff


	//   ....[246]....
        /*6c14*/ 	.word	0xffffffff


	//   ....[247]....
        /*6c18*/ 	.word	0xffffffff


	//   ....[248]....
        /*6c1c*/ 	.word	0xffffffff


	//   ....[249]....
        /*6c20*/ 	.word	0xffffffff


	//   ....[250]....
        /*6c24*/ 	.word	0xffffffff


	//   ....[251]....
        /*6c28*/ 	.word	0xffffffff


	//   ....[252]....
        /*6c2c*/ 	.word	0xffffffff


	//   ....[253]....
        /*6c30*/ 	.word	0xffffffff


	//   ....[254]....
        /*6c34*/ 	.word	0xffffffff


	//   ....[255]....
        /*6c38*/ 	.word	0xffffffff


	//   ....[0]....
        /*6c3c*/ 	.word	0xffffffff


	//   ....[1]....
        /*6c40*/ 	.word	0xffffffff


	//   ....[2]....
        /*6c44*/ 	.word	0xffffffff


	//   ....[3]....
        /*6c48*/ 	.word	0xffffffff


	//   ....[4]....
        /*6c4c*/ 	.word	0xffffffff


	//   ....[5]....
        /*6c50*/ 	.word	0xffffffff


	//   ....[6]....
        /*6c54*/ 	.word	0xffffffff


	//   ....[7]....
        /*6c58*/ 	.word	0xffffffff


	//   ....[8]....
        /*6c5c*/ 	.word	0xffffffff


	//   ....[9]....
        /*6c60*/ 	.word	0xffffffff


	//   ....[10]....
        /*6c64*/ 	.word	0xffffffff


	//   ....[11]....
        /*6c68*/ 	.word	0xffffffff


	//   ....[12]....
        /*6c6c*/ 	.word	0xffffffff


	//   ....[13]....
        /*6c70*/ 	.word	0xffffffff


	//   ....[14]....
        /*6c74*/ 	.word	0xffffffff


	//   ....[15]....
        /*6c78*/ 	.word	0xffffffff


	//   ....[16]....
        /*6c7c*/ 	.word	0xffffffff


	//   ....[17]....
        /*6c80*/ 	.word	0xffffffff


	//   ....[18]....
        /*6c84*/ 	.word	0xffffffff


	//   ....[19]....
        /*6c88*/ 	.word	0xffffffff


	//   ....[20]....
        /*6c8c*/ 	.word	0xffffffff


	//   ....[21]....
        /*6c90*/ 	.word	0xffffffff


	//   ....[22]....
        /*6c94*/ 	.word	0xffffffff


	//   ....[23]....
        /*6c98*/ 	.word	0xffffffff


	//   ....[24]....
        /*6c9c*/ 	.word	0xffffffff


	//   ....[25]....
        /*6ca0*/ 	.word	0xffffffff


	//   ....[26]....
        /*6ca4*/ 	.word	0xffffffff


	//   ....[27]....
        /*6ca8*/ 	.word	0xffffffff


	//   ....[28]....
        /*6cac*/ 	.word	0xffffffff


	//   ....[29]....
        /*6cb0*/ 	.word	0xffffffff


	//   ....[30]....
        /*6cb4*/ 	.word	0xffffffff


	//   ....[31]....
        /*6cb8*/ 	.word	0xffffffff


	//   ....[32]....
        /*6cbc*/ 	.word	0xffffffff


	//   ....[33]....
        /*6cc0*/ 	.word	0xffffffff


	//   ....[34]....
        /*6cc4*/ 	.word	0xffffffff


	//   ....[35]....
        /*6cc8*/ 	.word	0xffffffff


	//   ....[36]....
        /*6ccc*/ 	.word	0xffffffff


	//   ....[37]....
        /*6cd0*/ 	.word	0xffffffff


	//   ....[38]....
        /*6cd4*/ 	.word	0xffffffff


	//   ....[39]....
        /*6cd8*/ 	.word	0xffffffff


	//   ....[40]....
        /*6cdc*/ 	.word	0xffffffff


	//   ....[41]....
        /*6ce0*/ 	.word	0xffffffff


	//   ....[42]....
        /*6ce4*/ 	.word	0xffffffff


	//   ....[43]....
        /*6ce8*/ 	.word	0xffffffff


	//   ....[44]....
        /*6cec*/ 	.word	0xffffffff


	//   ....[45]....
        /*6cf0*/ 	.word	0xffffffff


	//   ....[46]....
        /*6cf4*/ 	.word	0xffffffff


	//   ....[47]....
        /*6cf8*/ 	.word	0xffffffff


	//   ....[48]....
        /*6cfc*/ 	.word	0xffffffff


	//   ....[49]....
        /*6d00*/ 	.word	0xffffffff


	//   ....[50]....
        /*6d04*/ 	.word	0xffffffff


	//   ....[51]....
        /*6d08*/ 	.word	0xffffffff


	//   ....[52]....
        /*6d0c*/ 	.word	0xffffffff


	//   ....[53]....
        /*6d10*/ 	.word	0xffffffff


	//   ....[54]....
        /*6d14*/ 	.word	0xffffffff


	//   ....[55]....
        /*6d18*/ 	.word	0xffffffff


	//   ....[56]....
        /*6d1c*/ 	.word	0xffffffff


	//   ....[57]....
        /*6d20*/ 	.word	0xffffffff


	//   ....[58]....
        /*6d24*/ 	.word	0xffffffff


	//   ....[59]....
        /*6d28*/ 	.word	0xffffffff


	//   ....[60]....
        /*6d2c*/ 	.word	0xffffffff


	//   ....[61]....
        /*6d30*/ 	.word	0xffffffff


	//   ....[62]....
        /*6d34*/ 	.word	0xffffffff


	//   ....[63]....
        /*6d38*/ 	.word	0xffffffff


	//   ....[64]....
        /*6d3c*/ 	.word	0xffffffff


	//   ....[65]....
        /*6d40*/ 	.word	0xffffffff


	//   ....[66]....
        /*6d44*/ 	.word	0xffffffff


	//   ....[67]....
        /*6d48*/ 	.word	0xffffffff


	//   ....[68]....
        /*6d4c*/ 	.word	0xffffffff


	//   ....[69]....
        /*6d50*/ 	.word	0xffffffff


	//   ....[70]....
        /*6d54*/ 	.word	0xffffffff


	//   ....[71]....
        /*6d58*/ 	.word	0xffffffff


	//   ....[72]....
        /*6d5c*/ 	.word	0xffffffff


	//   ....[73]....
        /*6d60*/ 	.word	0xffffffff


	//   ....[74]....
        /*6d64*/ 	.word	0xffffffff


	//   ....[75]....
        /*6d68*/ 	.word	0xffffffff


	//   ....[76]....
        /*6d6c*/ 	.word	0xffffffff


	//   ....[77]....
        /*6d70*/ 	.word	0xffffffff


	//   ....[78]....
        /*6d74*/ 	.word	0xffffffff


	//   ....[79]....
        /*6d78*/ 	.word	0xffffffff


	//   ....[80]....
        /*6d7c*/ 	.word	0xffffffff


	//   ....[81]....
        /*6d80*/ 	.word	0xffffffff


	//   ....[82]....
        /*6d84*/ 	.word	0xffffffff


	//   ....[83]....
        /*6d88*/ 	.word	0xffffffff


	//   ....[84]....
        /*6d8c*/ 	.word	0xffffffff


	//   ....[85]....
        /*6d90*/ 	.word	0xffffffff


	//   ....[86]....
        /*6d94*/ 	.word	0xffffffff


	//   ....[87]....
        /*6d98*/ 	.word	0xffffffff


	//   ....[88]....
        /*6d9c*/ 	.word	0xffffffff


	//   ....[89]....
        /*6da0*/ 	.word	0xffffffff


	//   ....[90]....
        /*6da4*/ 	.word	0xffffffff


	//   ....[91]....
        /*6da8*/ 	.word	0xffffffff


	//   ....[92]....
        /*6dac*/ 	.word	0xffffffff


	//   ....[93]....
        /*6db0*/ 	.word	0xffffffff


	//   ....[94]....
        /*6db4*/ 	.word	0xffffffff


	//   ....[95]....
        /*6db8*/ 	.word	0xffffffff


	//   ....[96]....
        /*6dbc*/ 	.word	0xffffffff


	//   ....[97]....
        /*6dc0*/ 	.word	0xffffffff


	//   ....[98]....
        /*6dc4*/ 	.word	0xffffffff


	//   ....[99]....
        /*6dc8*/ 	.word	0xffffffff


	//   ....[100]....
        /*6dcc*/ 	.word	0xffffffff


	//   ....[101]....
        /*6dd0*/ 	.word	0xffffffff


	//   ....[102]....
        /*6dd4*/ 	.word	0xffffffff


	//   ....[103]....
        /*6dd8*/ 	.word	0xffffffff


	//   ....[104]....
        /*6ddc*/ 	.word	0xffffffff


	//   ....[105]....
        /*6de0*/ 	.word	0xffffffff


	//   ....[106]....
        /*6de4*/ 	.word	0xffffffff


	//   ....[107]....
        /*6de8*/ 	.word	0xffffffff


	//   ....[108]....
        /*6dec*/ 	.word	0xffffffff


	//   ....[109]....
        /*6df0*/ 	.word	0xffffffff


	//   ....[110]....
        /*6df4*/ 	.word	0xffffffff


	//   ....[111]....
        /*6df8*/ 	.word	0xffffffff


	//   ....[112]....
        /*6dfc*/ 	.word	0xffffffff


	//   ....[113]....
        /*6e00*/ 	.word	0xffffffff


	//   ....[114]....
        /*6e04*/ 	.word	0xffffffff


	//   ....[115]....
        /*6e08*/ 	.word	0xffffffff


	//   ....[116]....
        /*6e0c*/ 	.word	0xffffffff


	//   ....[117]....
        /*6e10*/ 	.word	0xffffffff


	//   ....[118]....
        /*6e14*/ 	.word	0xffffffff


	//   ....[119]....
        /*6e18*/ 	.word	0xffffffff


	//   ....[120]....
        /*6e1c*/ 	.word	0xffffffff


	//   ....[121]....
        /*6e20*/ 	.word	0xffffffff


	//   ....[122]....
        /*6e24*/ 	.word	0xffffffff


	//   ....[123]....
        /*6e28*/ 	.word	0xffffffff


	//   ....[124]....
        /*6e2c*/ 	.word	0xffffffff


	//   ....[125]....
        /*6e30*/ 	.word	0xffffffff


	//   ....[126]....
        /*6e34*/ 	.word	0xffffffff


	//   ....[127]....
        /*6e38*/ 	.word	0xffffffff


	//   ....[128]....
        /*6e3c*/ 	.word	0xffffffff


	//   ....[129]....
        /*6e40*/ 	.word	0xffffffff


	//   ....[130]....
        /*6e44*/ 	.word	0xffffffff


	//   ....[131]....
        /*6e48*/ 	.word	0xffffffff


	//   ....[132]....
        /*6e4c*/ 	.word	0xffffffff


	//   ....[133]....
        /*6e50*/ 	.word	0xffffffff


	//   ....[134]....
        /*6e54*/ 	.word	0xffffffff


	//   ....[135]....
        /*6e58*/ 	.word	0xffffffff


	//   ....[136]....
        /*6e5c*/ 	.word	0xffffffff


	//   ....[137]....
        /*6e60*/ 	.word	0xffffffff


	//   ....[138]....
        /*6e64*/ 	.word	0xffffffff


	//   ....[139]....
        /*6e68*/ 	.word	0xffffffff


	//   ....[140]....
        /*6e6c*/ 	.word	0xffffffff


	//   ....[141]....
        /*6e70*/ 	.word	0xffffffff


	//   ....[142]....
        /*6e74*/ 	.word	0xffffffff


	//   ....[143]....
        /*6e78*/ 	.word	0xffffffff


	//   ....[144]....
        /*6e7c*/ 	.word	0xffffffff


	//   ....[145]....
        /*6e80*/ 	.word	0xffffffff


	//   ....[146]....
        /*6e84*/ 	.word	0xffffffff


	//   ....[147]....
        /*6e88*/ 	.word	0xffffffff


	//   ....[148]....
        /*6e8c*/ 	.word	0xffffffff


	//   ....[149]....
        /*6e90*/ 	.word	0xffffffff


	//   ....[150]....
        /*6e94*/ 	.word	0xffffffff


	//   ....[151]....
        /*6e98*/ 	.word	0xffffffff


	//   ....[152]....
        /*6e9c*/ 	.word	0xffffffff


	//   ....[153]....
        /*6ea0*/ 	.word	0xffffffff


	//   ....[154]....
        /*6ea4*/ 	.word	0xffffffff


	//   ....[155]....
        /*6ea8*/ 	.word	0xffffffff


	//   ....[156]....
        /*6eac*/ 	.word	0xffffffff


	//   ....[157]....
        /*6eb0*/ 	.word	0xffffffff


	//   ....[158]....
        /*6eb4*/ 	.word	0xffffffff


	//   ....[159]....
        /*6eb8*/ 	.word	0xffffffff


	//   ....[160]....
        /*6ebc*/ 	.word	0xffffffff


	//   ....[161]....
        /*6ec0*/ 	.word	0xffffffff


	//   ....[162]....
        /*6ec4*/ 	.word	0xffffffff


	//   ....[163]....
        /*6ec8*/ 	.word	0xffffffff


	//   ....[164]....
        /*6ecc*/ 	.word	0xffffffff


	//   ....[165]....
        /*6ed0*/ 	.word	0xffffffff


	//   ....[166]....
        /*6ed4*/ 	.word	0xffffffff


	//   ....[167]....
        /*6ed8*/ 	.word	0xffffffff


	//   ....[168]....
        /*6edc*/ 	.word	0xffffffff


	//   ....[169]....
        /*6ee0*/ 	.word	0xffffffff


	//   ....[170]....
        /*6ee4*/ 	.word	0xffffffff


	//   ....[171]....
        /*6ee8*/ 	.word	0xffffffff


	//   ....[172]....
        /*6eec*/ 	.word	0xffffffff


	//   ....[173]....
        /*6ef0*/ 	.word	0xffffffff


	//   ....[174]....
        /*6ef4*/ 	.word	0xffffffff


	//   ....[175]....
        /*6ef8*/ 	.word	0xffffffff


	//   ....[176]....
        /*6efc*/ 	.word	0xffffffff


	//   ....[177]....
        /*6f00*/ 	.word	0xffffffff


	//   ....[178]....
        /*6f04*/ 	.word	0xffffffff


	//   ....[179]....
        /*6f08*/ 	.word	0xffffffff


	//   ....[180]....
        /*6f0c*/ 	.word	0xffffffff


	//   ....[181]....
        /*6f10*/ 	.word	0xffffffff


	//   ....[182]....
        /*6f14*/ 	.word	0xffffffff


	//   ....[183]....
        /*6f18*/ 	.word	0xffffffff


	//   ....[184]....
        /*6f1c*/ 	.word	0xffffffff


	//   ....[185]....
        /*6f20*/ 	.word	0xffffffff


	//   ....[186]....
        /*6f24*/ 	.word	0xffffffff


	//   ....[187]....
        /*6f28*/ 	.word	0xffffffff


	//   ....[188]....
        /*6f2c*/ 	.word	0xffffffff


	//   ....[189]....
        /*6f30*/ 	.word	0xffffffff


	//   ....[190]....
        /*6f34*/ 	.word	0xffffffff


	//   ....[191]....
        /*6f38*/ 	.word	0xffffffff


	//   ....[192]....
        /*6f3c*/ 	.word	0xffffffff


	//   ....[193]....
        /*6f40*/ 	.word	0xffffffff


	//   ....[194]....
        /*6f44*/ 	.word	0xffffffff


	//   ....[195]....
        /*6f48*/ 	.word	0xffffffff


	//   ....[196]....
        /*6f4c*/ 	.word	0xffffffff


	//   ....[197]....
        /*6f50*/ 	.word	0xffffffff


	//   ....[198]....
        /*6f54*/ 	.word	0xffffffff


	//   ....[199]....
        /*6f58*/ 	.word	0xffffffff


	//   ....[200]....
        /*6f5c*/ 	.word	0xffffffff


	//   ....[201]....
        /*6f60*/ 	.word	0xffffffff


	//   ....[202]....
        /*6f64*/ 	.word	0xffffffff


	//   ....[203]....
        /*6f68*/ 	.word	0xffffffff


	//   ....[204]....
        /*6f6c*/ 	.word	0xffffffff


	//   ....[205]....
        /*6f70*/ 	.word	0xffffffff


	//   ....[206]....
        /*6f74*/ 	.word	0xffffffff


	//   ....[207]....
        /*6f78*/ 	.word	0xffffffff


	//   ....[208]....
        /*6f7c*/ 	.word	0xffffffff


	//   ....[209]....
        /*6f80*/ 	.word	0xffffffff


	//   ....[210]....
        /*6f84*/ 	.word	0xffffffff


	//   ....[211]....
        /*6f88*/ 	.word	0xffffffff


	//   ....[212]....
        /*6f8c*/ 	.word	0xffffffff


	//   ....[213]....
        /*6f90*/ 	.word	0xffffffff


	//   ....[214]....
        /*6f94*/ 	.word	0xffffffff


	//   ....[215]....
        /*6f98*/ 	.word	0xffffffff


	//   ....[216]....
        /*6f9c*/ 	.word	0xffffffff


	//   ....[217]....
        /*6fa0*/ 	.word	0xffffffff


	//   ....[218]....
        /*6fa4*/ 	.word	0xffffffff


	//   ....[219]....
        /*6fa8*/ 	.word	0xffffffff


	//   ....[220]....
        /*6fac*/ 	.word	0xffffffff


	//   ....[221]....
        /*6fb0*/ 	.word	0xffffffff


	//   ....[222]....
        /*6fb4*/ 	.word	0xffffffff


	//   ....[223]....
        /*6fb8*/ 	.word	0xffffffff


	//   ....[224]....
        /*6fbc*/ 	.word	0xffffffff


	//   ....[225]....
        /*6fc0*/ 	.word	0xffffffff


	//   ....[226]....
        /*6fc4*/ 	.word	0xffffffff


	//   ....[227]....
        /*6fc8*/ 	.word	0xffffffff


	//   ....[228]....
        /*6fcc*/ 	.word	0xffffffff


	//   ....[229]....
        /*6fd0*/ 	.word	0xffffffff


	//   ....[230]....
        /*6fd4*/ 	.word	0xffffffff


	//   ....[231]....
        /*6fd8*/ 	.word	0xffffffff


	//   ....[232]....
        /*6fdc*/ 	.word	0xffffffff


	//   ....[233]....
        /*6fe0*/ 	.word	0xffffffff


	//   ....[234]....
        /*6fe4*/ 	.word	0xffffffff


	//   ....[235]....
        /*6fe8*/ 	.word	0xffffffff


	//   ....[236]....
        /*6fec*/ 	.word	0xffffffff


	//   ....[237]....
        /*6ff0*/ 	.word	0xffffffff


	//   ....[238]....
        /*6ff4*/ 	.word	0xffffffff


	//   ....[239]....
        /*6ff8*/ 	.word	0xffffffff


	//   ....[240]....
        /*6ffc*/ 	.word	0xffffffff


	//   ....[241]....
        /*7000*/ 	.word	0xffffffff


	//   ....[242]....
        /*7004*/ 	.word	0xffffffff


	//   ....[243]....
        /*7008*/ 	.word	0xffffffff


	//   ....[244]....
        /*700c*/ 	.word	0xffffffff


	//   ....[245]....
        /*7010*/ 	.word	0xffffffff


	//   ....[246]....
        /*7014*/ 	.word	0xffffffff


	//   ....[247]....
        /*7018*/ 	.word	0xffffffff


	//   ....[248]....
        /*701c*/ 	.word	0xffffffff


	//   ....[249]....
        /*7020*/ 	.word	0xffffffff


	//   ....[250]....
        /*7024*/ 	.word	0xffffffff


	//   ....[251]....
        /*7028*/ 	.word	0xffffffff


	//   ....[252]....
        /*702c*/ 	.word	0xffffffff


	//   ....[253]....
        /*7030*/ 	.word	0xffffffff


	//   ....[254]....
        /*7034*/ 	.word	0xffffffff


	//   ....[255]....
        /*7038*/ 	.word	0xffffffff


	//   ....[0]....
        /*703c*/ 	.word	0xffffffff


	//   ....[1]....
        /*7040*/ 	.word	0xffffffff


	//   ....[2]....
        /*7044*/ 	.word	0xffffffff


	//   ....[3]....
        /*7048*/ 	.word	0xffffffff


	//   ....[4]....
        /*704c*/ 	.word	0xffffffff


	//   ....[5]....
        /*7050*/ 	.word	0xffffffff


	//   ....[6]....
        /*7054*/ 	.word	0xffffffff


	//   ....[7]....
        /*7058*/ 	.word	0xffffffff


	//   ....[8]....
        /*705c*/ 	.word	0xffffffff


	//   ....[9]....
        /*7060*/ 	.word	0xffffffff


	//   ....[10]....
        /*7064*/ 	.word	0xffffffff


	//   ....[11]....
        /*7068*/ 	.word	0xffffffff


	//   ....[12]....
        /*706c*/ 	.word	0xffffffff


	//   ....[13]....
        /*7070*/ 	.word	0xffffffff


	//   ....[14]....
        /*7074*/ 	.word	0xffffffff


	//   ....[15]....
        /*7078*/ 	.word	0xffffffff


	//   ....[16]....
        /*707c*/ 	.word	0xffffffff


	//   ....[17]....
        /*7080*/ 	.word	0xffffffff


	//   ....[18]....
        /*7084*/ 	.word	0xffffffff


	//   ....[19]....
        /*7088*/ 	.word	0xffffffff


	//   ....[20]....
        /*708c*/ 	.word	0xffffffff


	//   ....[21]....
        /*7090*/ 	.word	0xffffffff


	//   ....[22]....
        /*7094*/ 	.word	0xffffffff


	//   ....[23]....
        /*7098*/ 	.word	0xffffffff


	//   ....[24]....
        /*709c*/ 	.word	0xffffffff


	//   ....[25]....
        /*70a0*/ 	.word	0xffffffff


	//   ....[26]....
        /*70a4*/ 	.word	0xffffffff


	//   ....[27]....
        /*70a8*/ 	.word	0xffffffff


	//   ....[28]....
        /*70ac*/ 	.word	0xffffffff


	//   ....[29]....
        /*70b0*/ 	.word	0xffffffff


	//   ....[30]....
        /*70b4*/ 	.word	0xffffffff


	//   ....[31]....
        /*70b8*/ 	.word	0xffffffff


	//   ....[32]....
        /*70bc*/ 	.word	0xffffffff


	//   ....[33]....
        /*70c0*/ 	.word	0xffffffff


	//   ....[34]....
        /*70c4*/ 	.word	0xffffffff


	//   ....[35]....
        /*70c8*/ 	.word	0xffffffff


	//   ....[36]....
        /*70cc*/ 	.word	0xffffffff


	//   ....[37]....
        /*70d0*/ 	.word	0xffffffff


	//   ....[38]....
        /*70d4*/ 	.word	0xffffffff


	//   ....[39]....
        /*70d8*/ 	.word	0xffffffff


	//   ....[40]....
        /*70dc*/ 	.word	0xffffffff


	//   ....[41]....
        /*70e0*/ 	.word	0xffffffff


	//   ....[42]....
        /*70e4*/ 	.word	0xffffffff


	//   ....[43]....
        /*70e8*/ 	.word	0xffffffff


	//   ....[44]....
        /*70ec*/ 	.word	0xffffffff


	//   ....[45]....
        /*70f0*/ 	.word	0xffffffff


	//   ....[46]....
        /*70f4*/ 	.word	0xffffffff


	//   ....[47]....
        /*70f8*/ 	.word	0xffffffff


	//   ....[48]....
        /*70fc*/ 	.word	0xffffffff


	//   ....[49]....
        /*7100*/ 	.word	0xffffffff


	//   ....[50]....
        /*7104*/ 	.word	0xffffffff


	//   ....[51]....
        /*7108*/ 	.word	0xffffffff


	//   ....[52]....
        /*710c*/ 	.word	0xffffffff


	//   ....[53]....
        /*7110*/ 	.word	0xffffffff


	//   ....[54]....
        /*7114*/ 	.word	0xffffffff


	//   ....[55]....
        /*7118*/ 	.word	0xffffffff


	//   ....[56]....
        /*711c*/ 	.word	0xffffffff


	//   ....[57]....
        /*7120*/ 	.word	0xffffffff


	//   ....[58]....
        /*7124*/ 	.word	0xffffffff


	//   ....[59]....
        /*7128*/ 	.word	0xffffffff


	//   ....[60]....
        /*712c*/ 	.word	0xffffffff


	//   ....[61]....
        /*7130*/ 	.word	0xffffffff


	//   ....[62]....
        /*7134*/ 	.word	0xffffffff


	//   ....[63]....
        /*7138*/ 	.word	0xffffffff


	//   ....[64]....
        /*713c*/ 	.word	0xffffffff


	//   ....[65]....
        /*7140*/ 	.word	0xffffffff


	//   ....[66]....
        /*7144*/ 	.word	0xffffffff


	//   ....[67]....
        /*7148*/ 	.word	0xffffffff


	//   ....[68]....
        /*714c*/ 	.word	0xffffffff


	//   ....[69]....
        /*7150*/ 	.word	0xffffffff


	//   ....[70]....
        /*7154*/ 	.word	0xffffffff


	//   ....[71]....
        /*7158*/ 	.word	0xffffffff


	//   ....[72]....
        /*715c*/ 	.word	0xffffffff


	//   ....[73]....
        /*7160*/ 	.word	0xffffffff


	//   ....[74]....
        /*7164*/ 	.word	0xffffffff


	//   ....[75]....
        /*7168*/ 	.word	0xffffffff


	//   ....[76]....
        /*716c*/ 	.word	0xffffffff


	//   ....[77]....
        /*7170*/ 	.word	0xffffffff


	//   ....[78]....
        /*7174*/ 	.word	0xffffffff


	//   ....[79]....
        /*7178*/ 	.word	0xffffffff


	//   ....[80]....
        /*717c*/ 	.word	0xffffffff


	//   ....[81]....
        /*7180*/ 	.word	0xffffffff


	//   ....[82]....
        /*7184*/ 	.word	0xffffffff


	//   ....[83]....
        /*7188*/ 	.word	0xffffffff


	//   ....[84]....
        /*718c*/ 	.word	0xffffffff


	//   ....[85]....
        /*7190*/ 	.word	0xffffffff


	//   ....[86]....
        /*7194*/ 	.word	0xffffffff


	//   ....[87]....
        /*7198*/ 	.word	0xffffffff


	//   ....[88]....
        /*719c*/ 	.word	0xffffffff


	//   ....[89]....
        /*71a0*/ 	.word	0xffffffff


	//   ....[90]....
        /*71a4*/ 	.word	0xffffffff


	//   ....[91]....
        /*71a8*/ 	.word	0xffffffff


	//   ....[92]....
        /*71ac*/ 	.word	0xffffffff


	//   ....[93]....
        /*71b0*/ 	.word	0xffffffff


	//   ....[94]....
        /*71b4*/ 	.word	0xffffffff


	//   ....[95]....
        /*71b8*/ 	.word	0xffffffff


	//   ....[96]....
        /*71bc*/ 	.word	0xffffffff


	//   ....[97]....
        /*71c0*/ 	.word	0xffffffff


	//   ....[98]....
        /*71c4*/ 	.word	0xffffffff


	//   ....[99]....
        /*71c8*/ 	.word	0xffffffff


	//   ....[100]....
        /*71cc*/ 	.word	0xffffffff


	//   ....[101]....
        /*71d0*/ 	.word	0xffffffff


	//   ....[102]....
        /*71d4*/ 	.word	0xffffffff


	//   ....[103]....
        /*71d8*/ 	.word	0xffffffff


	//   ....[104]....
        /*71dc*/ 	.word	0xffffffff


	//   ....[105]....
        /*71e0*/ 	.word	0xffffffff


	//   ....[106]....
        /*71e4*/ 	.word	0xffffffff


	//   ....[107]....
        /*71e8*/ 	.word	0xffffffff


	//   ....[108]....
        /*71ec*/ 	.word	0xffffffff


	//   ....[109]....
        /*71f0*/ 	.word	0xffffffff


	//   ....[110]....
        /*71f4*/ 	.word	0xffffffff


	//   ....[111]....
        /*71f8*/ 	.word	0xffffffff


	//   ....[112]....
        /*71fc*/ 	.word	0xffffffff


	//   ....[113]....
        /*7200*/ 	.word	0xffffffff


	//   ....[114]....
        /*7204*/ 	.word	0xffffffff


	//   ....[115]....
        /*7208*/ 	.word	0xffffffff


	//   ....[116]....
        /*720c*/ 	.word	0xffffffff


	//   ....[117]....
        /*7210*/ 	.word	0xffffffff


	//   ....[118]....
        /*7214*/ 	.word	0xffffffff


	//   ....[119]....
        /*7218*/ 	.word	0xffffffff


	//   ....[120]....
        /*721c*/ 	.word	0xffffffff


	//   ....[121]....
        /*7220*/ 	.word	0xffffffff


	//   ....[122]....
        /*7224*/ 	.word	0xffffffff


	//   ....[123]....
        /*7228*/ 	.word	0xffffffff


	//   ....[124]....
        /*722c*/ 	.word	0xffffffff


	//   ....[125]....
        /*7230*/ 	.word	0xffffffff


	//   ....[126]....
        /*7234*/ 	.word	0xffffffff


	//   ....[127]....
        /*7238*/ 	.word	0xffffffff


	//   ....[128]....
        /*723c*/ 	.word	0xffffffff


	//   ....[129]....
        /*7240*/ 	.word	0xffffffff


	//   ....[130]....
        /*7244*/ 	.word	0xffffffff


	//   ....[131]....
        /*7248*/ 	.word	0xffffffff


	//   ....[132]....
        /*724c*/ 	.word	0xffffffff


	//   ....[133]....
        /*7250*/ 	.word	0xffffffff


	//   ....[134]....
        /*7254*/ 	.word	0xffffffff


	//   ....[135]....
        /*7258*/ 	.word	0xffffffff


	//   ....[136]....
        /*725c*/ 	.word	0xffffffff


	//   ....[137]....
        /*7260*/ 	.word	0xffffffff


	//   ....[138]....
        /*7264*/ 	.word	0xffffffff


	//   ....[139]....
        /*7268*/ 	.word	0xffffffff


	//   ....[140]....
        /*726c*/ 	.word	0xffffffff


	//   ....[141]....
        /*7270*/ 	.word	0xffffffff


	//   ....[142]....
        /*7274*/ 	.word	0xffffffff


	//   ....[143]....
        /*7278*/ 	.word	0xffffffff


	//   ....[144]....
        /*727c*/ 	.word	0xffffffff


	//   ....[145]....
        /*7280*/ 	.word	0xffffffff


	//   ....[146]....
        /*7284*/ 	.word	0xffffffff


	//   ....[147]....
        /*7288*/ 	.word	0xffffffff


	//   ....[148]....
        /*728c*/ 	.word	0xffffffff


	//   ....[149]....
        /*7290*/ 	.word	0xffffffff


	//   ....[150]....
        /*7294*/ 	.word	0xffffffff


	//   ....[151]....
        /*7298*/ 	.word	0xffffffff


	//   ....[152]....
        /*729c*/ 	.word	0xffffffff


	//   ....[153]....
        /*72a0*/ 	.word	0xffffffff


	//   ....[154]....
        /*72a4*/ 	.word	0xffffffff


	//   ....[155]....
        /*72a8*/ 	.word	0xffffffff


	//   ....[156]....
        /*72ac*/ 	.word	0xffffffff


	//   ....[157]....
        /*72b0*/ 	.word	0xffffffff


	//   ....[158]....
        /*72b4*/ 	.word	0xffffffff


	//   ....[159]....
        /*72b8*/ 	.word	0xffffffff


	//   ....[160]....
        /*72bc*/ 	.word	0xffffffff


	//   ....[161]....
        /*72c0*/ 	.word	0xffffffff


	//   ....[162]....
        /*72c4*/ 	.word	0xffffffff


	//   ....[163]....
        /*72c8*/ 	.word	0xffffffff


	//   ....[164]....
        /*72cc*/ 	.word	0xffffffff


	//   ....[165]....
        /*72d0*/ 	.word	0xffffffff


	//   ....[166]....
        /*72d4*/ 	.word	0xffffffff


	//   ....[167]....
        /*72d8*/ 	.word	0xffffffff


	//   ....[168]....
        /*72dc*/ 	.word	0xffffffff


	//   ....[169]....
        /*72e0*/ 	.word	0xffffffff


	//   ....[170]....
        /*72e4*/ 	.word	0xffffffff


	//   ....[171]....
        /*72e8*/ 	.word	0xffffffff


	//   ....[172]....
        /*72ec*/ 	.word	0xffffffff


	//   ....[173]....
        /*72f0*/ 	.word	0xffffffff


	//   ....[174]....
        /*72f4*/ 	.word	0xffffffff


	//   ....[175]....
        /*72f8*/ 	.word	0xffffffff


	//   ....[176]....
        /*72fc*/ 	.word	0xffffffff


	//   ....[177]....
        /*7300*/ 	.word	0xffffffff


	//   ....[178]....
        /*7304*/ 	.word	0xffffffff


	//   ....[179]....
        /*7308*/ 	.word	0xffffffff


	//   ....[180]....
        /*730c*/ 	.word	0xffffffff


	//   ....[181]....
        /*7310*/ 	.word	0xffffffff


	//   ....[182]....
        /*7314*/ 	.word	0xffffffff


	//   ....[183]....
        /*7318*/ 	.word	0xffffffff


	//   ....[184]....
        /*731c*/ 	.word	0xffffffff


	//   ....[185]....
        /*7320*/ 	.word	0xffffffff


	//   ....[186]....
        /*7324*/ 	.word	0xffffffff


	//   ....[187]....
        /*7328*/ 	.word	0xffffffff


	//   ....[188]....
        /*732c*/ 	.word	0xffffffff


	//   ....[189]....
        /*7330*/ 	.word	0xffffffff


	//   ....[190]....
        /*7334*/ 	.word	0xffffffff


	//   ....[191]....
        /*7338*/ 	.word	0xffffffff


	//   ....[192]....
        /*733c*/ 	.word	0xffffffff


	//   ....[193]....
        /*7340*/ 	.word	0xffffffff


	//   ....[194]....
        /*7344*/ 	.word	0xffffffff


	//   ....[195]....
        /*7348*/ 	.word	0xffffffff


	//   ....[196]....
        /*734c*/ 	.word	0xffffffff


	//   ....[197]....
        /*7350*/ 	.word	0xffffffff


	//   ....[198]....
        /*7354*/ 	.word	0xffffffff


	//   ....[199]....
        /*7358*/ 	.word	0xffffffff


	//   ....[200]....
        /*735c*/ 	.word	0xffffffff


	//   ....[201]....
        /*7360*/ 	.word	0xffffffff


	//   ....[202]....
        /*7364*/ 	.word	0xffffffff


	//   ....[203]....
        /*7368*/ 	.word	0xffffffff


	//   ....[204]....
        /*736c*/ 	.word	0xffffffff


	//   ....[205]....
        /*7370*/ 	.word	0xffffffff


	//   ....[206]....
        /*7374*/ 	.word	0xffffffff


	//   ....[207]....
        /*7378*/ 	.word	0xffffffff


	//   ....[208]....
        /*737c*/ 	.word	0xffffffff


	//   ....[209]....
        /*7380*/ 	.word	0xffffffff


	//   ....[210]....
        /*7384*/ 	.word	0xffffffff


	//   ....[211]....
        /*7388*/ 	.word	0xffffffff


	//   ....[212]....
        /*738c*/ 	.word	0xffffffff


	//   ....[213]....
        /*7390*/ 	.word	0xffffffff


	//   ....[214]....
        /*7394*/ 	.word	0xffffffff


	//   ....[215]....
        /*7398*/ 	.word	0xffffffff


	//   ....[216]....
        /*739c*/ 	.word	0xffffffff


	//   ....[217]....
        /*73a0*/ 	.word	0xffffffff


	//   ....[218]....
        /*73a4*/ 	.word	0xffffffff


	//   ....[219]....
        /*73a8*/ 	.word	0xffffffff


	//   ....[220]....
        /*73ac*/ 	.word	0xffffffff


	//   ....[221]....
        /*73b0*/ 	.word	0xffffffff


	//   ....[222]....
        /*73b4*/ 	.word	0xffffffff


	//   ....[223]....
        /*73b8*/ 	.word	0xffffffff


	//   ....[224]....
        /*73bc*/ 	.word	0xffffffff


	//   ....[225]....
        /*73c0*/ 	.word	0xffffffff


	//   ....[226]....
        /*73c4*/ 	.word	0xffffffff


	//   ....[227]....
        /*73c8*/ 	.word	0xffffffff


	//   ....[228]....
        /*73cc*/ 	.word	0xffffffff


	//   ....[229]....
        /*73d0*/ 	.word	0xffffffff


	//   ....[230]....
        /*73d4*/ 	.word	0xffffffff


	//   ....[231]....
        /*73d8*/ 	.word	0xffffffff


	//   ....[232]....
        /*73dc*/ 	.word	0xffffffff


	//   ....[233]....
        /*73e0*/ 	.word	0xffffffff


	//   ....[234]....
        /*73e4*/ 	.word	0xffffffff


	//   ....[235]....
        /*73e8*/ 	.word	0xffffffff


	//   ....[236]....
        /*73ec*/ 	.word	0xffffffff


	//   ....[237]....
        /*73f0*/ 	.word	0xffffffff


	//   ....[238]....
        /*73f4*/ 	.word	0xffffffff


	//   ....[239]....
        /*73f8*/ 	.word	0xffffffff


	//   ....[240]....
        /*73fc*/ 	.word	0xffffffff


	//   ....[241]....
        /*7400*/ 	.word	0xffffffff


	//   ....[242]....
        /*7404*/ 	.word	0xffffffff


	//   ....[243]....
        /*7408*/ 	.word	0xffffffff


	//   ....[244]....
        /*740c*/ 	.word	0xffffffff


	//   ....[245]....
        /*7410*/ 	.word	0xffffffff


	//   ....[246]....
        /*7414*/ 	.word	0xffffffff


	//   ....[247]....
        /*7418*/ 	.word	0xffffffff


	//   ....[248]....
        /*741c*/ 	.word	0xffffffff


	//   ....[249]....
        /*7420*/ 	.word	0xffffffff


	//   ....[250]....
        /*7424*/ 	.word	0xffffffff


	//   ....[251]....
        /*7428*/ 	.word	0xffffffff


	//   ....[252]....
        /*742c*/ 	.word	0xffffffff


	//   ....[253]....
        /*7430*/ 	.word	0xffffffff


	//   ....[254]....
        /*7434*/ 	.word	0xffffffff


	//   ....[255]....
        /*7438*/ 	.word	0xffffffff


	//   ....[0]....
        /*743c*/ 	.word	0xffffffff


	//   ....[1]....
        /*7440*/ 	.word	0xffffffff


	//   ....[2]....
        /*7444*/ 	.word	0xffffffff


	//   ....[3]....
        /*7448*/ 	.word	0xffffffff


	//   ....[4]....
        /*744c*/ 	.word	0xffffffff


	//   ....[5]....
        /*7450*/ 	.word	0xffffffff


	//   ....[6]....
        /*7454*/ 	.word	0xffffffff


	//   ....[7]....
        /*7458*/ 	.word	0xffffffff


	//   ....[8]....
        /*745c*/ 	.word	0xffffffff


	//   ....[9]....
        /*7460*/ 	.word	0xffffffff


	//   ....[10]....
        /*7464*/ 	.word	0xffffffff


	//   ....[11]....
        /*7468*/ 	.word	0xffffffff


	//   ....[12]....
        /*746c*/ 	.word	0xffffffff


	//   ....[13]....
        /*7470*/ 	.word	0xffffffff


	//   ....[14]....
        /*7474*/ 	.word	0xffffffff


	//   ....[15]....
        /*7478*/ 	.word	0xffffffff


	//   ....[16]....
        /*747c*/ 	.word	0xffffffff


	//   ....[17]....
        /*7480*/ 	.word	0xffffffff


	//   ....[18]....
        /*7484*/ 	.word	0xffffffff


	//   ....[19]....
        /*7488*/ 	.word	0xffffffff


	//   ....[20]....
        /*748c*/ 	.word	0xffffffff


	//   ....[21]....
        /*7490*/ 	.word	0xffffffff


	//   ....[22]....
        /*7494*/ 	.word	0xffffffff


	//   ....[23]....
        /*7498*/ 	.word	0xffffffff


	//   ....[24]....
        /*749c*/ 	.word	0xffffffff


	//   ....[25]....
        /*74a0*/ 	.word	0xffffffff


	//   ....[26]....
        /*74a4*/ 	.word	0xffffffff


	//   ....[27]....
        /*74a8*/ 	.word	0xffffffff


	//   ....[28]....
        /*74ac*/ 	.word	0xffffffff


	//   ....[29]....
        /*74b0*/ 	.word	0xffffffff


	//   ....[30]....
        /*74b4*/ 	.word	0xffffffff


	//   ....[31]....
        /*74b8*/ 	.word	0xffffffff


	//   ....[32]....
        /*74bc*/ 	.word	0xffffffff


	//   ....[33]....
        /*74c0*/ 	.word	0xffffffff


	//   ....[34]....
        /*74c4*/ 	.word	0xffffffff


	//   ....[35]....
        /*74c8*/ 	.word	0xffffffff


	//   ....[36]....
        /*74cc*/ 	.word	0xffffffff


	//   ....[37]....
        /*74d0*/ 	.word	0xffffffff


	//   ....[38]....
        /*74d4*/ 	.word	0xffffffff


	//   ....[39]....
        /*74d8*/ 	.word	0xffffffff


	//   ....[40]....
        /*74dc*/ 	.word	0xffffffff


	//   ....[41]....
        /*74e0*/ 	.word	0xffffffff


	//   ....[42]....
        /*74e4*/ 	.word	0xffffffff


	//   ....[43]....
        /*74e8*/ 	.word	0xffffffff


	//   ....[44]....
        /*74ec*/ 	.word	0xffffffff


	//   ....[45]....
        /*74f0*/ 	.word	0xffffffff


	//   ....[46]....
        /*74f4*/ 	.word	0xffffffff


	//   ....[47]....
        /*74f8*/ 	.word	0xffffffff


	//   ....[48]....
        /*74fc*/ 	.word	0xffffffff


	//   ....[49]....
        /*7500*/ 	.word	0xffffffff


	//   ....[50]....
        /*7504*/ 	.word	0xffffffff


	//   ....[51]....
        /*7508*/ 	.word	0xffffffff


	//   ....[52]....
        /*750c*/ 	.word	0xffffffff


	//   ....[53]....
        /*7510*/ 	.word	0xffffffff


	//   ....[54]....
        /*7514*/ 	.word	0xffffffff


	//   ....[55]....
        /*7518*/ 	.word	0xffffffff


	//   ....[56]....
        /*751c*/ 	.word	0xffffffff


	//   ....[57]....
        /*7520*/ 	.word	0xffffffff


	//   ....[58]....
        /*7524*/ 	.word	0xffffffff


	//   ....[59]....
        /*7528*/ 	.word	0xffffffff


	//   ....[60]....
        /*752c*/ 	.word	0xffffffff


	//   ....[61]....
        /*7530*/ 	.word	0xffffffff


	//   ....[62]....
        /*7534*/ 	.word	0xffffffff


	//   ....[63]....
        /*7538*/ 	.word	0xffffffff


	//   ....[64]....
        /*753c*/ 	.word	0xffffffff


	//   ....[65]....
        /*7540*/ 	.word	0xffffffff


	//   ....[66]....
        /*7544*/ 	.word	0xffffffff


	//   ....[67]....
        /*7548*/ 	.word	0xffffffff


	//   ....[68]....
        /*754c*/ 	.word	0xffffffff


	//   ....[69]....
        /*7550*/ 	.word	0xffffffff


	//   ....[70]....
        /*7554*/ 	.word	0xffffffff


	//   ....[71]....
        /*7558*/ 	.word	0xffffffff


	//   ....[72]....
        /*755c*/ 	.word	0xffffffff


	//   ....[73]....
        /*7560*/ 	.word	0xffffffff


	//   ....[74]....
        /*7564*/ 	.word	0xffffffff


	//   ....[75]....
        /*7568*/ 	.word	0xffffffff


	//   ....[76]....
        /*756c*/ 	.word	0xffffffff


	//   ....[77]....
        /*7570*/ 	.word	0xffffffff


	//   ....[78]....
        /*7574*/ 	.word	0xffffffff


	//   ....[79]....
        /*7578*/ 	.word	0xffffffff


	//   ....[80]....
        /*757c*/ 	.word	0xffffffff


	//   ....[81]....
        /*7580*/ 	.word	0xffffffff


	//   ....[82]....
        /*7584*/ 	.word	0xffffffff


	//   ....[83]....
        /*7588*/ 	.word	0xffffffff


	//   ....[84]....
        /*758c*/ 	.word	0xffffffff


	//   ....[85]....
        /*7590*/ 	.word	0xffffffff


	//   ....[86]....
        /*7594*/ 	.word	0xffffffff


	//   ....[87]....
        /*7598*/ 	.word	0xffffffff


	//   ....[88]....
        /*759c*/ 	.word	0xffffffff


	//   ....[89]....
        /*75a0*/ 	.word	0xffffffff


	//   ....[90]....
        /*75a4*/ 	.word	0xffffffff


	//   ....[91]....
        /*75a8*/ 	.word	0xffffffff


	//   ....[92]....
        /*75ac*/ 	.word	0xffffffff


	//   ....[93]....
        /*75b0*/ 	.word	0xffffffff


	//   ....[94]....
        /*75b4*/ 	.word	0xffffffff


	//   ....[95]....
        /*75b8*/ 	.word	0xffffffff


	//   ....[96]....
        /*75bc*/ 	.word	0xffffffff


	//   ....[97]....
        /*75c0*/ 	.word	0xffffffff


	//   ....[98]....
        /*75c4*/ 	.word	0xffffffff


	//   ....[99]....
        /*75c8*/ 	.word	0xffffffff


	//   ....[100]....
        /*75cc*/ 	.word	0xffffffff


	//   ....[101]....
        /*75d0*/ 	.word	0xffffffff


	//   ....[102]....
        /*75d4*/ 	.word	0xffffffff


	//   ....[103]....
        /*75d8*/ 	.word	0xffffffff


	//   ....[104]....
        /*75dc*/ 	.word	0xffffffff


	//   ....[105]....
        /*75e0*/ 	.word	0xffffffff


	//   ....[106]....
        /*75e4*/ 	.word	0xffffffff


	//   ....[107]....
        /*75e8*/ 	.word	0xffffffff


	//   ....[108]....
        /*75ec*/ 	.word	0xffffffff


	//   ....[109]....
        /*75f0*/ 	.word	0xffffffff


	//   ....[110]....
        /*75f4*/ 	.word	0xffffffff


	//   ....[111]....
        /*75f8*/ 	.word	0xffffffff


	//   ....[112]....
        /*75fc*/ 	.word	0xffffffff


	//   ....[113]....
        /*7600*/ 	.word	0xffffffff


	//   ....[114]....
        /*7604*/ 	.word	0xffffffff


	//   ....[115]....
        /*7608*/ 	.word	0xffffffff


	//   ....[116]....
        /*760c*/ 	.word	0xffffffff


	//   ....[117]....
        /*7610*/ 	.word	0xffffffff


	//   ....[118]....
        /*7614*/ 	.word	0xffffffff


	//   ....[119]....
        /*7618*/ 	.word	0xffffffff


	//   ....[120]....
        /*761c*/ 	.word	0xffffffff


	//   ....[121]....
        /*7620*/ 	.word	0xffffffff


	//   ....[122]....
        /*7624*/ 	.word	0xffffffff


	//   ....[123]....
        /*7628*/ 	.word	0xffffffff


	//   ....[124]....
        /*762c*/ 	.word	0xffffffff


	//   ....[125]....
        /*7630*/ 	.word	0xffffffff


	//   ....[126]....
        /*7634*/ 	.word	0xffffffff


	//   ....[127]....
        /*7638*/ 	.word	0xffffffff


	//   ....[128]....
        /*763c*/ 	.word	0xffffffff


	//   ....[129]....
        /*7640*/ 	.word	0xffffffff


	//   ....[130]....
        /*7644*/ 	.word	0xffffffff


	//   ....[131]....
        /*7648*/ 	.word	0xffffffff


	//   ....[132]....
        /*764c*/ 	.word	0xffffffff


	//   ....[133]....
        /*7650*/ 	.word	0xffffffff


	//   ....[134]....
        /*7654*/ 	.word	0xffffffff


	//   ....[135]....
        /*7658*/ 	.word	0xffffffff


	//   ....[136]....
        /*765c*/ 	.word	0xffffffff


	//   ....[137]....
        /*7660*/ 	.word	0xffffffff


	//   ....[138]....
        /*7664*/ 	.word	0xffffffff


	//   ....[139]....
        /*7668*/ 	.word	0xffffffff


	//   ....[140]....
        /*766c*/ 	.word	0xffffffff


	//   ....[141]....
        /*7670*/ 	.word	0xffffffff


	//   ....[142]....
        /*7674*/ 	.word	0xffffffff


	//   ....[143]....
        /*7678*/ 	.word	0xffffffff


	//   ....[144]....
        /*767c*/ 	.word	0xffffffff


	//   ....[145]....
        /*7680*/ 	.word	0xffffffff


	//   ....[146]....
        /*7684*/ 	.word	0xffffffff


	//   ....[147]....
        /*7688*/ 	.word	0xffffffff


	//   ....[148]....
        /*768c*/ 	.word	0xffffffff


	//   ....[149]....
        /*7690*/ 	.word	0xffffffff


	//   ....[150]....
        /*7694*/ 	.word	0xffffffff


	//   ....[151]....
        /*7698*/ 	.word	0xffffffff


	//   ....[152]....
        /*769c*/ 	.word	0xffffffff


	//   ....[153]....
        /*76a0*/ 	.word	0xffffffff


	//   ....[154]....
        /*76a4*/ 	.word	0xffffffff


	//   ....[155]....
        /*76a8*/ 	.word	0xffffffff


	//   ....[156]....
        /*76ac*/ 	.word	0xffffffff


	//   ....[157]....
        /*76b0*/ 	.word	0xffffffff


	//   ....[158]....
        /*76b4*/ 	.word	0xffffffff


	//   ....[159]....
        /*76b8*/ 	.word	0xffffffff


	//   ....[160]....
        /*76bc*/ 	.word	0xffffffff


	//   ....[161]....
        /*76c0*/ 	.word	0xffffffff


	//   ....[162]....
        /*76c4*/ 	.word	0xffffffff


	//   ....[163]....
        /*76c8*/ 	.word	0xffffffff


	//   ....[164]....
        /*76cc*/ 	.word	0xffffffff


	//   ....[165]....
        /*76d0*/ 	.word	0xffffffff


	//   ....[166]....
        /*76d4*/ 	.word	0xffffffff


	//   ....[167]....
        /*76d8*/ 	.word	0xffffffff


	//   ....[168]....
        /*76dc*/ 	.word	0xffffffff


	//   ....[169]....
        /*76e0*/ 	.word	0xffffffff


	//   ....[170]....
        /*76e4*/ 	.word	0xffffffff


	//   ....[171]....
        /*76e8*/ 	.word	0xffffffff


	//   ....[172]....
        /*76ec*/ 	.word	0xffffffff


	//   ....[173]....
        /*76f0*/ 	.word	0xffffffff


	//   ....[174]....
        /*76f4*/ 	.word	0xffffffff


	//   ....[175]....
        /*76f8*/ 	.word	0xffffffff


	//   ....[176]....
        /*76fc*/ 	.word	0xffffffff


	//   ....[177]....
        /*7700*/ 	.word	0xffffffff


	//   ....[178]....
        /*7704*/ 	.word	0xffffffff


	//   ....[179]....
        /*7708*/ 	.word	0xffffffff


	//   ....[180]....
        /*770c*/ 	.word	0xffffffff


	//   ....[181]....
        /*7710*/ 	.word	0xffffffff


	//   ....[182]....
        /*7714*/ 	.word	0xffffffff


	//   ....[183]....
        /*7718*/ 	.word	0xffffffff


	//   ....[184]....
        /*771c*/ 	.word	0xffffffff


	//   ....[185]....
        /*7720*/ 	.word	0xffffffff


	//   ....[186]....
        /*7724*/ 	.word	0xffffffff


	//   ....[187]....
        /*7728*/ 	.word	0xffffffff


	//   ....[188]....
        /*772c*/ 	.word	0xffffffff


	//   ....[189]....
        /*7730*/ 	.word	0xffffffff


	//   ....[190]....
        /*7734*/ 	.word	0xffffffff


	//   ....[191]....
        /*7738*/ 	.word	0xffffffff


	//   ....[192]....
        /*773c*/ 	.word	0xffffffff


	//   ....[193]....
        /*7740*/ 	.word	0xffffffff


	//   ....[194]....
        /*7744*/ 	.word	0xffffffff


	//   ....[195]....
        /*7748*/ 	.word	0xffffffff


	//   ....[196]....
        /*774c*/ 	.word	0xffffffff


	//   ....[197]....
        /*7750*/ 	.word	0xffffffff


	//   ....[198]....
        /*7754*/ 	.word	0xffffffff


	//   ....[199]....
        /*7758*/ 	.word	0xffffffff


	//   ....[200]....
        /*775c*/ 	.word	0xffffffff


	//   ....[201]....
        /*7760*/ 	.word	0xffffffff


	//   ....[202]....
        /*7764*/ 	.word	0xffffffff


	//   ....[203]....
        /*7768*/ 	.word	0xffffffff


	//   ....[204]....
        /*776c*/ 	.word	0xffffffff


	//   ....[205]....
        /*7770*/ 	.word	0xffffffff


	//   ....[206]....
        /*7774*/ 	.word	0xffffffff


	//   ....[207]....
        /*7778*/ 	.word	0xffffffff


	//   ....[208]....
        /*777c*/ 	.word	0xffffffff


	//   ....[209]....
        /*7780*/ 	.word	0xffffffff


	//   ....[210]....
        /*7784*/ 	.word	0xffffffff


	//   ....[211]....
        /*7788*/ 	.word	0xffffffff


	//   ....[212]....
        /*778c*/ 	.word	0xffffffff


	//   ....[213]....
        /*7790*/ 	.word	0xffffffff


	//   ....[214]....
        /*7794*/ 	.word	0xffffffff


	//   ....[215]....
        /*7798*/ 	.word	0xffffffff


	//   ....[216]....
        /*779c*/ 	.word	0xffffffff


	//   ....[217]....
        /*77a0*/ 	.word	0xffffffff


	//   ....[218]....
        /*77a4*/ 	.word	0xffffffff


	//   ....[219]....
        /*77a8*/ 	.word	0xffffffff


	//   ....[220]....
        /*77ac*/ 	.word	0xffffffff


	//   ....[221]....
        /*77b0*/ 	.word	0xffffffff


	//   ....[222]....
        /*77b4*/ 	.word	0xffffffff


	//   ....[223]....
        /*77b8*/ 	.word	0xffffffff


	//   ....[224]....
        /*77bc*/ 	.word	0xffffffff


	//   ....[225]....
        /*77c0*/ 	.word	0xffffffff


	//   ....[226]....
        /*77c4*/ 	.word	0xffffffff


	//   ....[227]....
        /*77c8*/ 	.word	0xffffffff


	//   ....[228]....
        /*77cc*/ 	.word	0xffffffff


	//   ....[229]....
        /*77d0*/ 	.word	0xffffffff


	//   ....[230]....
        /*77d4*/ 	.word	0xffffffff


	//   ....[231]....
        /*77d8*/ 	.word	0xffffffff


	//   ....[232]....
        /*77dc*/ 	.word	0xffffffff


	//   ....[233]....
        /*77e0*/ 	.word	0xffffffff


	//   ....[234]....
        /*77e4*/ 	.word	0xffffffff


	//   ....[235]....
        /*77e8*/ 	.word	0xffffffff


	//   ....[236]....
        /*77ec*/ 	.word	0xffffffff


	//   ....[237]....
        /*77f0*/ 	.word	0xffffffff


	//   ....[238]....
        /*77f4*/ 	.word	0xffffffff


	//   ....[239]....
        /*77f8*/ 	.word	0xffffffff


	//   ....[240]....
        /*77fc*/ 	.word	0xffffffff


	//   ....[241]....
        /*7800*/ 	.word	0xffffffff


	//   ....[242]....
        /*7804*/ 	.word	0xffffffff


	//   ....[243]....
        /*7808*/ 	.word	0xffffffff


	//   ....[244]....
        /*780c*/ 	.word	0xffffffff


	//   ....[245]....
        /*7810*/ 	.word	0xffffffff


	//   ....[246]....
        /*7814*/ 	.word	0xffffffff


	//   ....[247]....
        /*7818*/ 	.word	0xffffffff


	//   ....[248]....
        /*781c*/ 	.word	0xffffffff


	//   ....[249]....
        /*7820*/ 	.word	0xffffffff


	//   ....[250]....
        /*7824*/ 	.word	0xffffffff


	//   ....[251]....
        /*7828*/ 	.word	0xffffffff


	//   ....[252]....
        /*782c*/ 	.word	0xffffffff


	//   ....[253]....
        /*7830*/ 	.word	0xffffffff


	//   ....[254]....
        /*7834*/ 	.word	0xffffffff


	//   ....[255]....
        /*7838*/ 	.word	0xffffffff


	//   ....[0]....
        /*783c*/ 	.word	0xffffffff


	//   ....[1]....
        /*7840*/ 	.word	0xffffffff


	//   ....[2]....
        /*7844*/ 	.word	0xffffffff


	//   ....[3]....
        /*7848*/ 	.word	0xffffffff


	//   ....[4]....
        /*784c*/ 	.word	0xffffffff


	//   ....[5]....
        /*7850*/ 	.word	0xffffffff


	//   ....[6]....
        /*7854*/ 	.word	0xffffffff


	//   ....[7]....
        /*7858*/ 	.word	0xffffffff


	//   ....[8]....
        /*785c*/ 	.word	0xffffffff


	//   ....[9]....
        /*7860*/ 	.word	0xffffffff


	//   ....[10]....
        /*7864*/ 	.word	0xffffffff


	//   ....[11]....
        /*7868*/ 	.word	0xffffffff


	//   ....[12]....
        /*786c*/ 	.word	0xffffffff


	//   ....[13]....
        /*7870*/ 	.word	0xffffffff


	//   ....[14]....
        /*7874*/ 	.word	0xffffffff


	//   ....[15]....
        /*7878*/ 	.word	0xffffffff


	//   ....[16]....
        /*787c*/ 	.word	0xffffffff


	//   ....[17]....
        /*7880*/ 	.word	0xffffffff


	//   ....[18]....
        /*7884*/ 	.word	0xffffffff


	//   ....[19]....
        /*7888*/ 	.word	0xffffffff


	//   ....[20]....
        /*788c*/ 	.word	0xffffffff


	//   ....[21]....
        /*7890*/ 	.word	0xffffffff


	//   ....[22]....
        /*7894*/ 	.word	0xffffffff


	//   ....[23]....
        /*7898*/ 	.word	0xffffffff


	//   ....[24]....
        /*789c*/ 	.word	0xffffffff


	//   ....[25]....
        /*78a0*/ 	.word	0xffffffff


	//   ....[26]....
        /*78a4*/ 	.word	0xffffffff


	//   ....[27]....
        /*78a8*/ 	.word	0xffffffff


	//   ....[28]....
        /*78ac*/ 	.word	0xffffffff


	//   ....[29]....
        /*78b0*/ 	.word	0xffffffff


	//   ....[30]....
        /*78b4*/ 	.word	0xffffffff


	//   ....[31]....
        /*78b8*/ 	.word	0xffffffff


	//   ....[32]....
        /*78bc*/ 	.word	0xffffffff


	//   ....[33]....
        /*78c0*/ 	.word	0xffffffff


	//   ....[34]....
        /*78c4*/ 	.word	0xffffffff


	//   ....[35]....
        /*78c8*/ 	.word	0xffffffff


	//   ....[36]....
        /*78cc*/ 	.word	0xffffffff


	//   ....[37]....
        /*78d0*/ 	.word	0xffffffff


	//   ....[38]....
        /*78d4*/ 	.word	0xffffffff


	//   ....[39]....
        /*78d8*/ 	.word	0xffffffff


	//   ....[40]....
        /*78dc*/ 	.word	0xffffffff


	//   ....[41]....
        /*78e0*/ 	.word	0xffffffff


	//   ....[42]....
        /*78e4*/ 	.word	0xffffffff


	//   ....[43]....
        /*78e8*/ 	.word	0xffffffff


	//   ....[44]....
        /*78ec*/ 	.word	0xffffffff


	//   ....[45]....
        /*78f0*/ 	.word	0xffffffff


	//   ....[46]....
        /*78f4*/ 	.word	0xffffffff


	//   ....[47]....
        /*78f8*/ 	.word	0xffffffff


	//   ....[48]....
        /*78fc*/ 	.word	0xffffffff


	//   ....[49]....
        /*7900*/ 	.word	0xffffffff


	//   ....[50]....
        /*7904*/ 	.word	0xffffffff


	//   ....[51]....
        /*7908*/ 	.word	0xffffffff


	//   ....[52]....
        /*790c*/ 	.word	0xffffffff


	//   ....[53]....
        /*7910*/ 	.word	0xffffffff


	//   ....[54]....
        /*7914*/ 	.word	0xffffffff


	//   ....[55]....
        /*7918*/ 	.word	0xffffffff


	//   ....[56]....
        /*791c*/ 	.word	0xffffffff


	//   ....[57]....
        /*7920*/ 	.word	0xffffffff


	//   ....[58]....
        /*7924*/ 	.word	0xffffffff


	//   ....[59]....
        /*7928*/ 	.word	0xffffffff


	//   ....[60]....
        /*792c*/ 	.word	0xffffffff


	//   ....[61]....
        /*7930*/ 	.word	0xffffffff


	//   ....[62]....
        /*7934*/ 	.word	0xffffffff


	//   ....[63]....
        /*7938*/ 	.word	0xffffffff


	//   ....[64]....
        /*793c*/ 	.word	0xffffffff


	//   ....[65]....
        /*7940*/ 	.word	0xffffffff


	//   ....[66]....
        /*7944*/ 	.word	0xffffffff


	//   ....[67]....
        /*7948*/ 	.word	0xffffffff


	//   ....[68]....
        /*794c*/ 	.word	0xffffffff


	//   ....[69]....
        /*7950*/ 	.word	0xffffffff


	//   ....[70]....
        /*7954*/ 	.word	0xffffffff


	//   ....[71]....
        /*7958*/ 	.word	0xffffffff


	//   ....[72]....
        /*795c*/ 	.word	0xffffffff


	//   ....[73]....
        /*7960*/ 	.word	0xffffffff


	//   ....[74]....
        /*7964*/ 	.word	0xffffffff


	//   ....[75]....
        /*7968*/ 	.word	0xffffffff


	//   ....[76]....
        /*796c*/ 	.word	0xffffffff


	//   ....[77]....
        /*7970*/ 	.word	0xffffffff


	//   ....[78]....
        /*7974*/ 	.word	0xffffffff


	//   ....[79]....
        /*7978*/ 	.word	0xffffffff


	//   ....[80]....
        /*797c*/ 	.word	0xffffffff


	//   ....[81]....
        /*7980*/ 	.word	0xffffffff


	//   ....[82]....
        /*7984*/ 	.word	0xffffffff


	//   ....[83]....
        /*7988*/ 	.word	0xffffffff


	//   ....[84]....
        /*798c*/ 	.word	0xffffffff


	//   ....[85]....
        /*7990*/ 	.word	0xffffffff


	//   ....[86]....
        /*7994*/ 	.word	0xffffffff


	//   ....[87]....
        /*7998*/ 	.word	0xffffffff


	//   ....[88]....
        /*799c*/ 	.word	0xffffffff


	//   ....[89]....
        /*79a0*/ 	.word	0xffffffff


	//   ....[90]....
        /*79a4*/ 	.word	0xffffffff


	//   ....[91]....
        /*79a8*/ 	.word	0xffffffff


	//   ....[92]....
        /*79ac*/ 	.word	0xffffffff


	//   ....[93]....
        /*79b0*/ 	.word	0xffffffff


	//   ....[94]....
        /*79b4*/ 	.word	0xffffffff


	//   ....[95]....
        /*79b8*/ 	.word	0xffffffff


	//   ....[96]....
        /*79bc*/ 	.word	0xffffffff


	//   ....[97]....
        /*79c0*/ 	.word	0xffffffff


	//   ....[98]....
        /*79c4*/ 	.word	0xffffffff


	//   ....[99]....
        /*79c8*/ 	.word	0xffffffff


	//   ....[100]....
        /*79cc*/ 	.word	0xffffffff


	//   ....[101]....
        /*79d0*/ 	.word	0xffffffff


	//   ....[102]....
        /*79d4*/ 	.word	0xffffffff


	//   ....[103]....
        /*79d8*/ 	.word	0xffffffff


	//   ....[104]....
        /*79dc*/ 	.word	0xffffffff


	//   ....[105]....
        /*79e0*/ 	.word	0xffffffff


	//   ....[106]....
        /*79e4*/ 	.word	0xffffffff


	//   ....[107]....
        /*79e8*/ 	.word	0xffffffff


	//   ....[108]....
        /*79ec*/ 	.word	0xffffffff


	//   ....[109]....
        /*79f0*/ 	.word	0xffffffff


	//   ....[110]....
        /*79f4*/ 	.word	0xffffffff


	//   ....[111]....
        /*79f8*/ 	.word	0xffffffff


	//   ....[112]....
        /*79fc*/ 	.word	0xffffffff


	//   ....[113]....
        /*7a00*/ 	.word	0xffffffff


	//   ....[114]....
        /*7a04*/ 	.word	0xffffffff


	//   ....[115]....
        /*7a08*/ 	.word	0xffffffff


	//   ....[116]....
        /*7a0c*/ 	.word	0xffffffff


	//   ....[117]....
        /*7a10*/ 	.word	0xffffffff


	//   ....[118]....
        /*7a14*/ 	.word	0xffffffff


	//   ....[119]....
        /*7a18*/ 	.word	0xffffffff


	//   ....[120]....
        /*7a1c*/ 	.word	0xffffffff


	//   ....[121]....
        /*7a20*/ 	.word	0xffffffff


	//   ....[122]....
        /*7a24*/ 	.word	0xffffffff


	//   ....[123]....
        /*7a28*/ 	.word	0xffffffff


	//   ....[124]....
        /*7a2c*/ 	.word	0xffffffff


	//   ....[125]....
        /*7a30*/ 	.word	0xffffffff


	//   ....[126]....
        /*7a34*/ 	.word	0xffffffff


	//   ....[127]....
        /*7a38*/ 	.word	0xffffffff


	//   ....[128]....
        /*7a3c*/ 	.word	0xffffffff


	//   ....[129]....
        /*7a40*/ 	.word	0xffffffff


	//   ....[130]....
        /*7a44*/ 	.word	0xffffffff


	//   ....[131]....
        /*7a48*/ 	.word	0xffffffff


	//   ....[132]....
        /*7a4c*/ 	.word	0xffffffff


	//   ....[133]....
        /*7a50*/ 	.word	0xffffffff


	//   ....[134]....
        /*7a54*/ 	.word	0xffffffff


	//   ....[135]....
        /*7a58*/ 	.word	0xffffffff


	//   ....[136]....
        /*7a5c*/ 	.word	0xffffffff


	//   ....[137]....
        /*7a60*/ 	.word	0xffffffff


	//   ....[138]....
        /*7a64*/ 	.word	0xffffffff


	//   ....[139]....
        /*7a68*/ 	.word	0xffffffff


	//   ....[140]....
        /*7a6c*/ 	.word	0xffffffff


	//   ....[141]....
        /*7a70*/ 	.word	0xffffffff


	//   ....[142]....
        /*7a74*/ 	.word	0xffffffff


	//   ....[143]....
        /*7a78*/ 	.word	0xffffffff


	//   ....[144]....
        /*7a7c*/ 	.word	0xffffffff


	//   ....[145]....
        /*7a80*/ 	.word	0xffffffff


	//   ....[146]....
        /*7a84*/ 	.word	0xffffffff


	//   ....[147]....
        /*7a88*/ 	.word	0xffffffff


	//   ....[148]....
        /*7a8c*/ 	.word	0xffffffff


	//   ....[149]....
        /*7a90*/ 	.word	0xffffffff


	//   ....[150]....
        /*7a94*/ 	.word	0xffffffff


	//   ....[151]....
        /*7a98*/ 	.word	0xffffffff


	//   ....[152]....
        /*7a9c*/ 	.word	0xffffffff


	//   ....[153]....
        /*7aa0*/ 	.word	0xffffffff


	//   ....[154]....
        /*7aa4*/ 	.word	0xffffffff


	//   ....[155]....
        /*7aa8*/ 	.word	0xffffffff


	//   ....[156]....
        /*7aac*/ 	.word	0xffffffff


	//   ....[157]....
        /*7ab0*/ 	.word	0xffffffff


	//   ....[158]....
        /*7ab4*/ 	.word	0xffffffff


	//   ....[159]....
        /*7ab8*/ 	.word	0xffffffff


	//   ....[160]....
        /*7abc*/ 	.word	0xffffffff


	//   ....[161]....
        /*7ac0*/ 	.word	0xffffffff


	//   ....[162]....
        /*7ac4*/ 	.word	0xffffffff


	//   ....[163]....
        /*7ac8*/ 	.word	0xffffffff


	//   ....[164]....
        /*7acc*/ 	.word	0xffffffff


	//   ....[165]....
        /*7ad0*/ 	.word	0xffffffff


	//   ....[166]....
        /*7ad4*/ 	.word	0xffffffff


	//   ....[167]....
        /*7ad8*/ 	.word	0xffffffff


	//   ....[168]....
        /*7adc*/ 	.word	0xffffffff


	//   ....[169]....
        /*7ae0*/ 	.word	0xffffffff


	//   ....[170]....
        /*7ae4*/ 	.word	0xffffffff


	//   ....[171]....
        /*7ae8*/ 	.word	0xffffffff


	//   ....[172]....
        /*7aec*/ 	.word	0xffffffff


	//   ....[173]....
        /*7af0*/ 	.word	0xffffffff


	//   ....[174]....
        /*7af4*/ 	.word	0xffffffff


	//   ....[175]....
        /*7af8*/ 	.word	0xffffffff


	//   ....[176]....
        /*7afc*/ 	.word	0xffffffff


	//   ....[177]....
        /*7b00*/ 	.word	0xffffffff


	//   ....[178]....
        /*7b04*/ 	.word	0xffffffff


	//   ....[179]....
        /*7b08*/ 	.word	0xffffffff


	//   ....[180]....
        /*7b0c*/ 	.word	0xffffffff


	//   ....[181]....
        /*7b10*/ 	.word	0xffffffff


	//   ....[182]....
        /*7b14*/ 	.word	0xffffffff


	//   ....[183]....
        /*7b18*/ 	.word	0xffffffff


	//   ....[184]....
        /*7b1c*/ 	.word	0xffffffff


	//   ....[185]....
        /*7b20*/ 	.word	0xffffffff


	//   ....[186]....
        /*7b24*/ 	.word	0xffffffff


	//   ....[187]....
        /*7b28*/ 	.word	0xffffffff


	//   ....[188]....
        /*7b2c*/ 	.word	0xffffffff


	//   ....[189]....
        /*7b30*/ 	.word	0xffffffff


	//   ....[190]....
        /*7b34*/ 	.word	0xffffffff


	//   ....[191]....
        /*7b38*/ 	.word	0xffffffff


	//   ....[192]....
        /*7b3c*/ 	.word	0xffffffff


	//   ....[193]....
        /*7b40*/ 	.word	0xffffffff


	//   ....[194]....
        /*7b44*/ 	.word	0xffffffff


	//   ....[195]....
        /*7b48*/ 	.word	0xffffffff


	//   ....[196]....
        /*7b4c*/ 	.word	0xffffffff


	//   ....[197]....
        /*7b50*/ 	.word	0xffffffff


	//   ....[198]....
        /*7b54*/ 	.word	0xffffffff


	//   ....[199]....
        /*7b58*/ 	.word	0xffffffff


	//   ....[200]....
        /*7b5c*/ 	.word	0xffffffff


	//   ....[201]....
        /*7b60*/ 	.word	0xffffffff


	//   ....[202]....
        /*7b64*/ 	.word	0xffffffff


	//   ....[203]....
        /*7b68*/ 	.word	0xffffffff


	//   ....[204]....
        /*7b6c*/ 	.word	0xffffffff


	//   ....[205]....
        /*7b70*/ 	.word	0xffffffff


	//   ....[206]....
        /*7b74*/ 	.word	0xffffffff


	//   ....[207]....
        /*7b78*/ 	.word	0xffffffff


	//   ....[208]....
        /*7b7c*/ 	.word	0xffffffff


	//   ....[209]....
        /*7b80*/ 	.word	0xffffffff


	//   ....[210]....
        /*7b84*/ 	.word	0xffffffff


	//   ....[211]....
        /*7b88*/ 	.word	0xffffffff


	//   ....[212]....
        /*7b8c*/ 	.word	0xffffffff


	//   ....[213]....
        /*7b90*/ 	.word	0xffffffff


	//   ....[214]....
        /*7b94*/ 	.word	0xffffffff


	//   ....[215]....
        /*7b98*/ 	.word	0xffffffff


	//   ....[216]....
        /*7b9c*/ 	.word	0xffffffff


	//   ....[217]....
        /*7ba0*/ 	.word	0xffffffff


	//   ....[218]....
        /*7ba4*/ 	.word	0xffffffff


	//   ....[219]....
        /*7ba8*/ 	.word	0xffffffff


	//   ....[220]....
        /*7bac*/ 	.word	0xffffffff


	//   ....[221]....
        /*7bb0*/ 	.word	0xffffffff


	//   ....[222]....
        /*7bb4*/ 	.word	0xffffffff


	//   ....[223]....
        /*7bb8*/ 	.word	0xffffffff


	//   ....[224]....
        /*7bbc*/ 	.word	0xffffffff


	//   ....[225]....
        /*7bc0*/ 	.word	0xffffffff


	//   ....[226]....
        /*7bc4*/ 	.word	0xffffffff


	//   ....[227]....
        /*7bc8*/ 	.word	0xffffffff


	//   ....[228]....
        /*7bcc*/ 	.word	0xffffffff


	//   ....[229]....
        /*7bd0*/ 	.word	0xffffffff


	//   ....[230]....
        /*7bd4*/ 	.word	0xffffffff


	//   ....[231]....
        /*7bd8*/ 	.word	0xffffffff


	//   ....[232]....
        /*7bdc*/ 	.word	0xffffffff


	//   ....[233]....
        /*7be0*/ 	.word	0xffffffff


	//   ....[234]....
        /*7be4*/ 	.word	0xffffffff


	//   ....[235]....
        /*7be8*/ 	.word	0xffffffff


	//   ....[236]....
        /*7bec*/ 	.word	0xffffffff


	//   ....[237]....
        /*7bf0*/ 	.word	0xffffffff


	//   ....[238]....
        /*7bf4*/ 	.word	0xffffffff


	//   ....[239]....
        /*7bf8*/ 	.word	0xffffffff


	//   ....[240]....
        /*7bfc*/ 	.word	0xffffffff


	//   ....[241]....
        /*7c00*/ 	.word	0xffffffff


	//   ....[242]....
        /*7c04*/ 	.word	0xffffffff


	//   ....[243]....
        /*7c08*/ 	.word	0xffffffff


	//   ....[244]....
        /*7c0c*/ 	.word	0xffffffff


	//   ....[245]....
        /*7c10*/ 	.word	0xffffffff


	//   ....[246]....
        /*7c14*/ 	.word	0xffffffff


	//   ....[247]....
        /*7c18*/ 	.word	0xffffffff


	//   ....[248]....
        /*7c1c*/ 	.word	0xffffffff


	//   ....[249]....
        /*7c20*/ 	.word	0xffffffff


	//   ....[250]....
        /*7c24*/ 	.word	0xffffffff


	//   ....[251]....
        /*7c28*/ 	.word	0xffffffff


	//   ....[252]....
        /*7c2c*/ 	.word	0xffffffff


	//   ....[253]....
        /*7c30*/ 	.word	0xffffffff


	//   ....[254]....
        /*7c34*/ 	.word	0xffffffff


	//   ....[255]....
        /*7c38*/ 	.word	0xffffffff


	//   ....[0]....
        /*7c3c*/ 	.word	0xffffffff


	//   ....[1]....
        /*7c40*/ 	.word	0xffffffff


	//   ....[2]....
        /*7c44*/ 	.word	0xffffffff


	//   ....[3]....
        /*7c48*/ 	.word	0xffffffff


	//   ....[4]....
        /*7c4c*/ 	.word	0xffffffff


	//   ....[5]....
        /*7c50*/ 	.word	0xffffffff


	//   ....[6]....
        /*7c54*/ 	.word	0xffffffff


	//   ....[7]....
        /*7c58*/ 	.word	0xffffffff


	//   ....[8]....
        /*7c5c*/ 	.word	0xffffffff


	//   ....[9]....
        /*7c60*/ 	.word	0xffffffff


	//   ....[10]....
        /*7c64*/ 	.word	0xffffffff


	//   ....[11]....
        /*7c68*/ 	.word	0xffffffff


	//   ....[12]....
        /*7c6c*/ 	.word	0xffffffff


	//   ....[13]....
        /*7c70*/ 	.word	0xffffffff


	//   ....[14]....
        /*7c74*/ 	.word	0xffffffff


	//   ....[15]....
        /*7c78*/ 	.word	0xffffffff


	//   ....[16]....
        /*7c7c*/ 	.word	0xffffffff


	//   ....[17]....
        /*7c80*/ 	.word	0xffffffff


	//   ....[18]....
        /*7c84*/ 	.word	0xffffffff


	//   ....[19]....
        /*7c88*/ 	.word	0xffffffff


	//   ....[20]....
        /*7c8c*/ 	.word	0xffffffff


	//   ....[21]....
        /*7c90*/ 	.word	0xffffffff


	//   ....[22]....
        /*7c94*/ 	.word	0xffffffff


	//   ....[23]....
        /*7c98*/ 	.word	0xffffffff


	//   ....[24]....
        /*7c9c*/ 	.word	0xffffffff


	//   ....[25]....
        /*7ca0*/ 	.word	0xffffffff


	//   ....[26]....
        /*7ca4*/ 	.word	0xffffffff


	//   ....[27]....
        /*7ca8*/ 	.word	0xffffffff


	//   ....[28]....
        /*7cac*/ 	.word	0xffffffff


	//   ....[29]....
        /*7cb0*/ 	.word	0xffffffff


	//   ....[30]....
        /*7cb4*/ 	.word	0xffffffff


	//   ....[31]....
        /*7cb8*/ 	.word	0xffffffff


	//   ....[32]....
        /*7cbc*/ 	.word	0xffffffff


	//   ....[33]....
        /*7cc0*/ 	.word	0xffffffff


	//   ....[34]....
        /*7cc4*/ 	.word	0xffffffff


	//   ....[35]....
        /*7cc8*/ 	.word	0xffffffff


	//   ....[36]....
        /*7ccc*/ 	.word	0xffffffff


	//   ....[37]....
        /*7cd0*/ 	.word	0xffffffff


	//   ....[38]....
        /*7cd4*/ 	.word	0xffffffff


	//   ....[39]....
        /*7cd8*/ 	.word	0xffffffff


	//   ....[40]....
        /*7cdc*/ 	.word	0xffffffff


	//   ....[41]....
        /*7ce0*/ 	.word	0xffffffff


	//   ....[42]....
        /*7ce4*/ 	.word	0xffffffff


	//   ....[43]....
        /*7ce8*/ 	.word	0xffffffff


	//   ....[44]....
        /*7cec*/ 	.word	0xffffffff


	//   ....[45]....
        /*7cf0*/ 	.word	0xffffffff


	//   ....[46]....
        /*7cf4*/ 	.word	0xffffffff


	//   ....[47]....
        /*7cf8*/ 	.word	0xffffffff


	//   ....[48]....
        /*7cfc*/ 	.word	0xffffffff


	//   ....[49]....
        /*7d00*/ 	.word	0xffffffff


	//   ....[50]....
        /*7d04*/ 	.word	0xffffffff


	//   ....[51]....
        /*7d08*/ 	.word	0xffffffff


	//   ....[52]....
        /*7d0c*/ 	.word	0xffffffff


	//   ....[53]....
        /*7d10*/ 	.word	0xffffffff


	//   ....[54]....
        /*7d14*/ 	.word	0xffffffff


	//   ....[55]....
        /*7d18*/ 	.word	0xffffffff


	//   ....[56]....
        /*7d1c*/ 	.word	0xffffffff


	//   ....[57]....
        /*7d20*/ 	.word	0xffffffff


	//   ....[58]....
        /*7d24*/ 	.word	0xffffffff


	//   ....[59]....
        /*7d28*/ 	.word	0xffffffff


	//   ....[60]....
        /*7d2c*/ 	.word	0xffffffff


	//   ....[61]....
        /*7d30*/ 	.word	0xffffffff


	//   ....[62]....
        /*7d34*/ 	.word	0xffffffff


	//   ....[63]....
        /*7d38*/ 	.word	0xffffffff


	//   ....[64]....
        /*7d3c*/ 	.word	0xffffffff


	//   ....[65]....
        /*7d40*/ 	.word	0xffffffff


	//   ....[66]....
        /*7d44*/ 	.word	0xffffffff


	//   ....[67]....
        /*7d48*/ 	.word	0xffffffff


	//   ....[68]....
        /*7d4c*/ 	.word	0xffffffff


	//   ....[69]....
        /*7d50*/ 	.word	0xffffffff


	//   ....[70]....
        /*7d54*/ 	.word	0xffffffff


	//   ....[71]....
        /*7d58*/ 	.word	0xffffffff


	//   ....[72]....
        /*7d5c*/ 	.word	0xffffffff


	//   ....[73]....
        /*7d60*/ 	.word	0xffffffff


	//   ....[74]....
        /*7d64*/ 	.word	0xffffffff


	//   ....[75]....
        /*7d68*/ 	.word	0xffffffff


	//   ....[76]....
        /*7d6c*/ 	.word	0xffffffff


	//   ....[77]....
        /*7d70*/ 	.word	0xffffffff


	//   ....[78]....
        /*7d74*/ 	.word	0xffffffff


	//   ....[79]....
        /*7d78*/ 	.word	0xffffffff


	//   ....[80]....
        /*7d7c*/ 	.word	0xffffffff


	//   ....[81]....
        /*7d80*/ 	.word	0xffffffff


	//   ....[82]....
        /*7d84*/ 	.word	0xffffffff


	//   ....[83]....
        /*7d88*/ 	.word	0xffffffff


	//   ....[84]....
        /*7d8c*/ 	.word	0xffffffff


	//   ....[85]....
        /*7d90*/ 	.word	0xffffffff


	//   ....[86]....
        /*7d94*/ 	.word	0xffffffff


	//   ....[87]....
        /*7d98*/ 	.word	0xffffffff


	//   ....[88]....
        /*7d9c*/ 	.word	0xffffffff


	//   ....[89]....
        /*7da0*/ 	.word	0xffffffff


	//   ....[90]....
        /*7da4*/ 	.word	0xffffffff


	//   ....[91]....
        /*7da8*/ 	.word	0xffffffff


	//   ....[92]....
        /*7dac*/ 	.word	0xffffffff


	//   ....[93]....
        /*7db0*/ 	.word	0xffffffff


	//   ....[94]....
        /*7db4*/ 	.word	0xffffffff


	//   ....[95]....
        /*7db8*/ 	.word	0xffffffff


	//   ....[96]....
        /*7dbc*/ 	.word	0xffffffff


	//   ....[97]....
        /*7dc0*/ 	.word	0xffffffff


	//   ....[98]....
        /*7dc4*/ 	.word	0xffffffff


	//   ....[99]....
        /*7dc8*/ 	.word	0xffffffff


	//   ....[100]....
        /*7dcc*/ 	.word	0xffffffff


	//   ....[101]....
        /*7dd0*/ 	.word	0xffffffff


	//   ....[102]....
        /*7dd4*/ 	.word	0xffffffff


	//   ....[103]....
        /*7dd8*/ 	.word	0xffffffff


	//   ....[104]....
        /*7ddc*/ 	.word	0xffffffff


	//   ....[105]....
        /*7de0*/ 	.word	0xffffffff


	//   ....[106]....
        /*7de4*/ 	.word	0xffffffff


	//   ....[107]....
        /*7de8*/ 	.word	0xffffffff


	//   ....[108]....
        /*7dec*/ 	.word	0xffffffff


	//   ....[109]....
        /*7df0*/ 	.word	0xffffffff


	//   ....[110]....
        /*7df4*/ 	.word	0xffffffff


	//   ....[111]....
        /*7df8*/ 	.word	0xffffffff


	//   ....[112]....
        /*7dfc*/ 	.word	0xffffffff


	//   ....[113]....
        /*7e00*/ 	.word	0xffffffff


	//   ....[114]....
        /*7e04*/ 	.word	0xffffffff


	//   ....[115]....
        /*7e08*/ 	.word	0xffffffff


	//   ....[116]....
        /*7e0c*/ 	.word	0xffffffff


	//   ....[117]....
        /*7e10*/ 	.word	0xffffffff


	//   ....[118]....
        /*7e14*/ 	.word	0xffffffff


	//   ....[119]....
        /*7e18*/ 	.word	0xffffffff


	//   ....[120]....
        /*7e1c*/ 	.word	0xffffffff


	//   ....[121]....
        /*7e20*/ 	.word	0xffffffff


	//   ....[122]....
        /*7e24*/ 	.word	0xffffffff


	//   ....[123]....
        /*7e28*/ 	.word	0xffffffff


	//   ....[124]....
        /*7e2c*/ 	.word	0xffffffff


	//   ....[125]....
        /*7e30*/ 	.word	0xffffffff


	//   ....[126]....
        /*7e34*/ 	.word	0xffffffff


	//   ....[127]....
        /*7e38*/ 	.word	0xffffffff


	//   ....[128]....
        /*7e3c*/ 	.word	0xffffffff


	//   ....[129]....
        /*7e40*/ 	.word	0xffffffff


	//   ....[130]....
        /*7e44*/ 	.word	0xffffffff


	//   ....[131]....
        /*7e48*/ 	.word	0xffffffff


	//   ....[132]....
        /*7e4c*/ 	.word	0xffffffff


	//   ....[133]....
        /*7e50*/ 	.word	0xffffffff


	//   ....[134]....
        /*7e54*/ 	.word	0xffffffff


	//   ....[135]....
        /*7e58*/ 	.word	0xffffffff


	//   ....[136]....
        /*7e5c*/ 	.word	0xffffffff


	//   ....[137]....
        /*7e60*/ 	.word	0xffffffff


	//   ....[138]....
        /*7e64*/ 	.word	0xffffffff


	//   ....[139]....
        /*7e68*/ 	.word	0xffffffff


	//   ....[140]....
        /*7e6c*/ 	.word	0xffffffff


	//   ....[141]....
        /*7e70*/ 	.word	0xffffffff


	//   ....[142]....
        /*7e74*/ 	.word	0xffffffff


	//   ....[143]....
        /*7e78*/ 	.word	0xffffffff


	//   ....[144]....
        /*7e7c*/ 	.word	0xffffffff


	//   ....[145]....
        /*7e80*/ 	.word	0xffffffff


	//   ....[146]....
        /*7e84*/ 	.word	0xffffffff


	//   ....[147]....
        /*7e88*/ 	.word	0xffffffff


	//   ....[148]....
        /*7e8c*/ 	.word	0xffffffff


	//   ....[149]....
        /*7e90*/ 	.word	0xffffffff


	//   ....[150]....
        /*7e94*/ 	.word	0xffffffff


	//   ....[151]....
        /*7e98*/ 	.word	0xffffffff


	//   ....[152]....
        /*7e9c*/ 	.word	0xffffffff


	//   ....[153]....
        /*7ea0*/ 	.word	0xffffffff


	//   ....[154]....
        /*7ea4*/ 	.word	0xffffffff


	//   ....[155]....
        /*7ea8*/ 	.word	0xffffffff


	//   ....[156]....
        /*7eac*/ 	.word	0xffffffff


	//   ....[157]....
        /*7eb0*/ 	.word	0xffffffff


	//   ....[158]....
        /*7eb4*/ 	.word	0xffffffff


	//   ....[159]....
        /*7eb8*/ 	.word	0xffffffff


	//   ....[160]....
        /*7ebc*/ 	.word	0xffffffff


	//   ....[161]....
        /*7ec0*/ 	.word	0xffffffff


	//   ....[162]....
        /*7ec4*/ 	.word	0xffffffff


	//   ....[163]....
        /*7ec8*/ 	.word	0xffffffff


	//   ....[164]....
        /*7ecc*/ 	.word	0xffffffff


	//   ....[165]....
        /*7ed0*/ 	.word	0xffffffff


	//   ....[166]....
        /*7ed4*/ 	.word	0xffffffff


	//   ....[167]....
        /*7ed8*/ 	.word	0xffffffff


	//   ....[168]....
        /*7edc*/ 	.word	0xffffffff


	//   ....[169]....
        /*7ee0*/ 	.word	0xffffffff


	//   ....[170]....
        /*7ee4*/ 	.word	0xffffffff


	//   ....[171]....
        /*7ee8*/ 	.word	0xffffffff


	//   ....[172]....
        /*7eec*/ 	.word	0xffffffff


	//   ....[173]....
        /*7ef0*/ 	.word	0xffffffff


	//   ....[174]....
        /*7ef4*/ 	.word	0xffffffff


	//   ....[175]....
        /*7ef8*/ 	.word	0xffffffff


	//   ....[176]....
        /*7efc*/ 	.word	0xffffffff


	//   ....[177]....
        /*7f00*/ 	.word	0xffffffff


	//   ....[178]....
        /*7f04*/ 	.word	0xffffffff


	//   ....[179]....
        /*7f08*/ 	.word	0xffffffff


	//   ....[180]....
        /*7f0c*/ 	.word	0xffffffff


	//   ....[181]....
        /*7f10*/ 	.word	0xffffffff


	//   ....[182]....
        /*7f14*/ 	.word	0xffffffff


	//   ....[183]....
        /*7f18*/ 	.word	0xffffffff


	//   ....[184]....
        /*7f1c*/ 	.word	0xffffffff


	//   ....[185]....
        /*7f20*/ 	.word	0xffffffff


	//   ....[186]....
        /*7f24*/ 	.word	0xffffffff


	//   ....[187]....
        /*7f28*/ 	.word	0xffffffff


	//   ....[188]....
        /*7f2c*/ 	.word	0xffffffff


	//   ....[189]....
        /*7f30*/ 	.word	0xffffffff


	//   ....[190]....
        /*7f34*/ 	.word	0xffffffff


	//   ....[191]....
        /*7f38*/ 	.word	0xffffffff


	//   ....[192]....
        /*7f3c*/ 	.word	0xffffffff


	//   ....[193]....
        /*7f40*/ 	.word	0xffffffff


	//   ....[194]....
        /*7f44*/ 	.word	0xffffffff


	//   ....[195]....
        /*7f48*/ 	.word	0xffffffff


	//   ....[196]....
        /*7f4c*/ 	.word	0xffffffff


	//   ....[197]....
        /*7f50*/ 	.word	0xffffffff


	//   ....[198]....
        /*7f54*/ 	.word	0xffffffff


	//   ....[199]....
        /*7f58*/ 	.word	0xffffffff


	//   ....[200]....
        /*7f5c*/ 	.word	0xffffffff


	//   ....[201]....
        /*7f60*/ 	.word	0xffffffff


	//   ....[202]....
        /*7f64*/ 	.word	0xffffffff


	//   ....[203]....
        /*7f68*/ 	.word	0xffffffff


	//   ....[204]....
        /*7f6c*/ 	.word	0xffffffff


	//   ....[205]....
        /*7f70*/ 	.word	0xffffffff


	//   ....[206]....
        /*7f74*/ 	.word	0xffffffff


	//   ....[207]....
        /*7f78*/ 	.word	0xffffffff


	//   ....[208]....
        /*7f7c*/ 	.word	0xffffffff


	//   ....[209]....
        /*7f80*/ 	.word	0xffffffff


	//   ....[210]....
        /*7f84*/ 	.word	0xffffffff


	//   ....[211]....
        /*7f88*/ 	.word	0xffffffff


	//   ....[212]....
        /*7f8c*/ 	.word	0xffffffff


	//   ....[213]....
        /*7f90*/ 	.word	0xffffffff


	//   ....[214]....
        /*7f94*/ 	.word	0xffffffff


	//   ....[215]....
        /*7f98*/ 	.word	0xffffffff


	//   ....[216]....
        /*7f9c*/ 	.word	0xffffffff


	//   ....[217]....
        /*7fa0*/ 	.word	0xffffffff


	//   ....[218]....
        /*7fa4*/ 	.word	0xffffffff


	//   ....[219]....
        /*7fa8*/ 	.word	0xffffffff


	//   ....[220]....
        /*7fac*/ 	.word	0xffffffff


	//   ....[221]....
        /*7fb0*/ 	.word	0xffffffff


	//   ....[222]....
        /*7fb4*/ 	.word	0xffffffff


	//   ....[223]....
        /*7fb8*/ 	.word	0xffffffff


	//   ....[224]....
        /*7fbc*/ 	.word	0xffffffff


	//   ....[225]....
        /*7fc0*/ 	.word	0xffffffff


	//   ....[226]....
        /*7fc4*/ 	.word	0xffffffff


	//   ....[227]....
        /*7fc8*/ 	.word	0xffffffff


	//   ....[228]....
        /*7fcc*/ 	.word	0xffffffff


	//   ....[229]....
        /*7fd0*/ 	.word	0xffffffff


	//   ....[230]....
        /*7fd4*/ 	.word	0xffffffff


	//   ....[231]....
        /*7fd8*/ 	.word	0xffffffff


	//   ....[232]....
        /*7fdc*/ 	.word	0xffffffff


	//   ....[233]....
        /*7fe0*/ 	.word	0xffffffff


	//   ....[234]....
        /*7fe4*/ 	.word	0xffffffff


	//   ....[235]....
        /*7fe8*/ 	.word	0xffffffff


	//   ....[236]....
        /*7fec*/ 	.word	0xffffffff


	//   ....[237]....
        /*7ff0*/ 	.word	0xffffffff


	//   ....[238]....
        /*7ff4*/ 	.word	0xffffffff


	//   ....[239]....
        /*7ff8*/ 	.word	0xffffffff


	//   ....[240]....
        /*7ffc*/ 	.word	0xffffffff


	//   ....[241]....
        /*8000*/ 	.word	0xffffffff


	//   ....[242]....
        /*8004*/ 	.word	0xffffffff


	//   ....[243]....
        /*8008*/ 	.word	0xffffffff


	//   ....[244]....
        /*800c*/ 	.word	0xffffffff


	//   ....[245]....
        /*8010*/ 	.word	0xffffffff


	//   ....[246]....
        /*8014*/ 	.word	0xffffffff


	//   ....[247]....
        /*8018*/ 	.word	0xffffffff


	//   ....[248]....
        /*801c*/ 	.word	0xffffffff


	//   ....[249]....
        /*8020*/ 	.word	0xffffffff


	//   ....[250]....
        /*8024*/ 	.word	0xffffffff


	//   ....[251]....
        /*8028*/ 	.word	0xffffffff


	//   ....[252]....
        /*802c*/ 	.word	0xffffffff


	//   ....[253]....
        /*8030*/ 	.word	0xffffffff


	//   ....[254]....
        /*8034*/ 	.word	0xffffffff


	//   ....[255]....
        /*8038*/ 	.word	0xffffffff


	//----- nvinfo : EIATTR_COOP_GROUP_INSTR_OFFSETS
	.align		4
.L_255:
        /*803c*/ 	.byte	0x04, 0x28
        /*803e*/ 	.short	(.L_257 - .L_256)


	//   ....[0]....
.L_256:
        /*8040*/ 	.word	0x00000050


	//   ....[1]....
        /*8044*/ 	.word	0x00000070


	//   ....[2]....
        /*8048*/ 	.word	0x00000080


	//   ....[3]....
        /*804c*/ 	.word	0x00000090


	//   ....[4]....
        /*8050*/ 	.word	0x000000a0


	//   ....[5]....
        /*8054*/ 	.word	0x000000d0


	//   ....[6]....
        /*8058*/ 	.word	0x000000e0


	//   ....[7]....
        /*805c*/ 	.word	0x000000f0


	//   ....[8]....
        /*8060*/ 	.word	0x00000100


	//   ....[9]....
        /*8064*/ 	.word	0x00000130


	//   ....[10]....
        /*8068*/ 	.word	0x00000140


	//   ....[11]....
        /*806c*/ 	.word	0x00000150


	//   ....[12]....
        /*8070*/ 	.word	0x00000160


	//   ....[13]....
        /*8074*/ 	.word	0x00000190


	//   ....[14]....
        /*8078*/ 	.word	0x000001a0


	//   ....[15]....
        /*807c*/ 	.word	0x000001b0


	//   ....[16]....
        /*8080*/ 	.word	0x000001c0


	//   ....[17]....
        /*8084*/ 	.word	0x000001f0


	//   ....[18]....
        /*8088*/ 	.word	0x00000200


	//   ....[19]....
        /*808c*/ 	.word	0x00000210


	//   ....[20]....
        /*8090*/ 	.word	0x00000220


	//   ....[21]....
        /*8094*/ 	.word	0x00000250


	//   ....[22]....
        /*8098*/ 	.word	0x00000260


	//   ....[23]....
        /*809c*/ 	.word	0x00000270


	//   ....[24]....
        /*80a0*/ 	.word	0x00000280


	//   ....[25]....
        /*80a4*/ 	.word	0x000002b0


	//   ....[26]....
        /*80a8*/ 	.word	0x000002c0


	//   ....[27]....
        /*80ac*/ 	.word	0x000002d0


	//   ....[28]....
        /*80b0*/ 	.word	0x000002e0


	//   ....[29]....
        /*80b4*/ 	.word	0x00000310


	//   ....[30]....
        /*80b8*/ 	.word	0x00000320


	//   ....[31]....
        /*80bc*/ 	.word	0x00000330


	//   ....[32]....
        /*80c0*/ 	.word	0x00000340


	//   ....[33]....
        /*80c4*/ 	.word	0x00000370


	//   ....[34]....
        /*80c8*/ 	.word	0x00000380


	//   ....[35]....
        /*80cc*/ 	.word	0x00000390


	//   ....[36]....
        /*80d0*/ 	.word	0x000003a0


	//   ....[37]....
        /*80d4*/ 	.word	0x000003d0


	//   ....[38]....
        /*80d8*/ 	.word	0x000003e0


	//   ....[39]....
        /*80dc*/ 	.word	0x000003f0


	//   ....[40]....
        /*80e0*/ 	.word	0x00000400


	//   ....[41]....
        /*80e4*/ 	.word	0x00000430


	//   ....[42]....
        /*80e8*/ 	.word	0x00000440


	//   ....[43]....
        /*80ec*/ 	.word	0x00000450


	//   ....[44]....
        /*80f0*/ 	.word	0x00000460


	//   ....[45]....
        /*80f4*/ 	.word	0x00000490


	//   ....[46]....
        /*80f8*/ 	.word	0x000004a0


	//   ....[47]....
        /*80fc*/ 	.word	0x000004b0


	//   ....[48]....
        /*8100*/ 	.word	0x000004c0


	//   ....[49]....
        /*8104*/ 	.word	0x000004f0


	//   ....[50]....
        /*8108*/ 	.word	0x00000500


	//   ....[51]....
        /*810c*/ 	.word	0x00000510


	//   ....[52]....
        /*8110*/ 	.word	0x00000520


	//   ....[53]....
        /*8114*/ 	.word	0x00000550


	//   ....[54]....
        /*8118*/ 	.word	0x00000560


	//   ....[55]....
        /*811c*/ 	.word	0x00000570


	//   ....[56]....
        /*8120*/ 	.word	0x00000580


	//   ....[57]....
        /*8124*/ 	.word	0x000005b0


	//   ....[58]....
        /*8128*/ 	.word	0x000005c0


	//   ....[59]....
        /*812c*/ 	.word	0x000005d0


	//   ....[60]....
        /*8130*/ 	.word	0x000005e0


	//   ....[61]....
        /*8134*/ 	.word	0x00000610


	//   ....[62]....
        /*8138*/ 	.word	0x00000620


	//   ....[63]....
        /*813c*/ 	.word	0x00000630


	//   ....[64]....
        /*8140*/ 	.word	0x00000640


	//   ....[65]....
        /*8144*/ 	.word	0x00000670


	//   ....[66]....
        /*8148*/ 	.word	0x00000680


	//   ....[67]....
        /*814c*/ 	.word	0x00000690


	//   ....[68]....
        /*8150*/ 	.word	0x000006a0


	//   ....[69]....
        /*8154*/ 	.word	0x000006d0


	//   ....[70]....
        /*8158*/ 	.word	0x000006e0


	//   ....[71]....
        /*815c*/ 	.word	0x000006f0


	//   ....[72]....
        /*8160*/ 	.word	0x00000700


	//   ....[73]....
        /*8164*/ 	.word	0x00000730


	//   ....[74]....
        /*8168*/ 	.word	0x00000740


	//   ....[75]....
        /*816c*/ 	.word	0x00000750


	//   ....[76]....
        /*8170*/ 	.word	0x00000760


	//   ....[77]....
        /*8174*/ 	.word	0x00000790


	//   ....[78]....
        /*8178*/ 	.word	0x000007a0


	//   ....[79]....
        /*817c*/ 	.word	0x000007b0


	//   ....[80]....
        /*8180*/ 	.word	0x000007c0


	//   ....[81]....
        /*8184*/ 	.word	0x000007f0


	//   ....[82]....
        /*8188*/ 	.word	0x00000800


	//   ....[83]....
        /*818c*/ 	.word	0x00000810


	//   ....[84]....
        /*8190*/ 	.word	0x00000820


	//   ....[85]....
        /*8194*/ 	.word	0x00000850


	//   ....[86]....
        /*8198*/ 	.word	0x00000860


	//   ....[87]....
        /*819c*/ 	.word	0x00000870


	//   ....[88]....
        /*81a0*/ 	.word	0x00000880


	//   ....[89]....
        /*81a4*/ 	.word	0x000008b0


	//   ....[90]....
        /*81a8*/ 	.word	0x000008c0


	//   ....[91]....
        /*81ac*/ 	.word	0x000008d0


	//   ....[92]....
        /*81b0*/ 	.word	0x000008e0


	//   ....[93]....
        /*81b4*/ 	.word	0x00000910


	//   ....[94]....
        /*81b8*/ 	.word	0x00000920


	//   ....[95]....
        /*81bc*/ 	.word	0x00000930


	//   ....[96]....
        /*81c0*/ 	.word	0x00000940


	//   ....[97]....
        /*81c4*/ 	.word	0x00000970


	//   ....[98]....
        /*81c8*/ 	.word	0x00000980


	//   ....[99]....
        /*81cc*/ 	.word	0x00000990


	//   ....[100]....
        /*81d0*/ 	.word	0x000009a0


	//   ....[101]....
        /*81d4*/ 	.word	0x000009d0


	//   ....[102]....
        /*81d8*/ 	.word	0x000009e0


	//   ....[103]....
        /*81dc*/ 	.word	0x000009f0


	//   ....[104]....
        /*81e0*/ 	.word	0x00000a00


	//   ....[105]....
        /*81e4*/ 	.word	0x00000a30


	//   ....[106]....
        /*81e8*/ 	.word	0x00000a40


	//   ....[107]....
        /*81ec*/ 	.word	0x00000a50


	//   ....[108]....
        /*81f0*/ 	.word	0x00000a60


	//   ....[109]....
        /*81f4*/ 	.word	0x00000a90


	//   ....[110]....
        /*81f8*/ 	.word	0x00000aa0


	//   ....[111]....
        /*81fc*/ 	.word	0x00000ab0


	//   ....[112]....
        /*8200*/ 	.word	0x00000ac0


	//   ....[113]....
        /*8204*/ 	.word	0x00000af0


	//   ....[114]....
        /*8208*/ 	.word	0x00000b00


	//   ....[115]....
        /*820c*/ 	.word	0x00000b10


	//   ....[116]....
        /*8210*/ 	.word	0x00000b20


	//   ....[117]....
        /*8214*/ 	.word	0x00000b50


	//   ....[118]....
        /*8218*/ 	.word	0x00000b60


	//   ....[119]....
        /*821c*/ 	.word	0x00000b70


	//   ....[120]....
        /*8220*/ 	.word	0x00000b80


	//   ....[121]....
        /*8224*/ 	.word	0x00000bb0


	//   ....[122]....
        /*8228*/ 	.word	0x00000bc0


	//   ....[123]....
        /*822c*/ 	.word	0x00000bd0


	//   ....[124]....
        /*8230*/ 	.word	0x00000be0


	//   ....[125]....
        /*8234*/ 	.word	0x00000c10


	//   ....[126]....
        /*8238*/ 	.word	0x00000c20


	//   ....[127]....
        /*823c*/ 	.word	0x00000c30


	//   ....[128]....
        /*8240*/ 	.word	0x00000c40


	//   ....[129]....
        /*8244*/ 	.word	0x00000c70


	//   ....[130]....
        /*8248*/ 	.word	0x00000c80


	//   ....[131]....
        /*824c*/ 	.word	0x00000c90


	//   ....[132]....
        /*8250*/ 	.word	0x00000ca0


	//   ....[133]....
        /*8254*/ 	.word	0x00000cd0


	//   ....[134]....
        /*8258*/ 	.word	0x00000ce0


	//   ....[135]....
        /*825c*/ 	.word	0x00000cf0


	//   ....[136]....
        /*8260*/ 	.word	0x00000d00


	//   ....[137]....
        /*8264*/ 	.word	0x00000d30


	//   ....[138]....
        /*8268*/ 	.word	0x00000d40


	//   ....[139]....
        /*826c*/ 	.word	0x00000d50


	//   ....[140]....
        /*8270*/ 	.word	0x00000d60


	//   ....[141]....
        /*8274*/ 	.word	0x00000d90


	//   ....[142]....
        /*8278*/ 	.word	0x00000da0


	//   ....[143]....
        /*827c*/ 	.word	0x00000db0


	//   ....[144]....
        /*8280*/ 	.word	0x00000dc0


	//   ....[145]....
        /*8284*/ 	.word	0x00000df0


	//   ....[146]....
        /*8288*/ 	.word	0x00000e00


	//   ....[147]....
        /*828c*/ 	.word	0x00000e10


	//   ....[148]....
        /*8290*/ 	.word	0x00000e20


	//   ....[149]....
        /*8294*/ 	.word	0x00000e50


	//   ....[150]....
        /*8298*/ 	.word	0x00000e60


	//   ....[151]....
        /*829c*/ 	.word	0x00000e70


	//   ....[152]....
        /*82a0*/ 	.word	0x00000e80


	//   ....[153]....
        /*82a4*/ 	.word	0x00000eb0


	//   ....[154]....
        /*82a8*/ 	.word	0x00000ec0


	//   ....[155]....
        /*82ac*/ 	.word	0x00000ed0


	//   ....[156]....
        /*82b0*/ 	.word	0x00000ee0


	//   ....[157]....
        /*82b4*/ 	.word	0x00000f10


	//   ....[158]....
        /*82b8*/ 	.word	0x00000f20


	//   ....[159]....
        /*82bc*/ 	.word	0x00000f30


	//   ....[160]....
        /*82c0*/ 	.word	0x00000f40


	//   ....[161]....
        /*82c4*/ 	.word	0x00000f70


	//   ....[162]....
        /*82c8*/ 	.word	0x00000f80


	//   ....[163]....
        /*82cc*/ 	.word	0x00000f90


	//   ....[164]....
        /*82d0*/ 	.word	0x00000fa0


	//   ....[165]....
        /*82d4*/ 	.word	0x00000fd0


	//   ....[166]....
        /*82d8*/ 	.word	0x00000fe0


	//   ....[167]....
        /*82dc*/ 	.word	0x00000ff0


	//   ....[168]....
        /*82e0*/ 	.word	0x00001000


	//   ....[169]....
        /*82e4*/ 	.word	0x00001030


	//   ....[170]....
        /*82e8*/ 	.word	0x00001040


	//   ....[171]....
        /*82ec*/ 	.word	0x00001050


	//   ....[172]....
        /*82f0*/ 	.word	0x00001060


	//   ....[173]....
        /*82f4*/ 	.word	0x00001090


	//   ....[174]....
        /*82f8*/ 	.word	0x000010a0


	//   ....[175]....
        /*82fc*/ 	.word	0x000010b0


	//   ....[176]....
        /*8300*/ 	.word	0x000010c0


	//   ....[177]....
        /*8304*/ 	.word	0x000010f0


	//   ....[178]....
        /*8308*/ 	.word	0x00001100


	//   ....[179]....
        /*830c*/ 	.word	0x00001110


	//   ....[180]....
        /*8310*/ 	.word	0x00001120


	//   ....[181]....
        /*8314*/ 	.word	0x00001150


	//   ....[182]....
        /*8318*/ 	.word	0x00001160


	//   ....[183]....
        /*831c*/ 	.word	0x00001170


	//   ....[184]....
        /*8320*/ 	.word	0x00001180


	//   ....[185]....
        /*8324*/ 	.word	0x000011b0


	//   ....[186]....
        /*8328*/ 	.word	0x000011c0


	//   ....[187]....
        /*832c*/ 	.word	0x000011d0


	//   ....[188]....
        /*8330*/ 	.word	0x000011e0


	//   ....[189]....
        /*8334*/ 	.word	0x00001210


	//   ....[190]....
        /*8338*/ 	.word	0x00001220


	//   ....[191]....
        /*833c*/ 	.word	0x00001230


	//   ....[192]....
        /*8340*/ 	.word	0x00001240


	//   ....[193]....
        /*8344*/ 	.word	0x00001270


	//   ....[194]....
        /*8348*/ 	.word	0x00001280


	//   ....[195]....
        /*834c*/ 	.word	0x00001290


	//   ....[196]....
        /*8350*/ 	.word	0x000012a0


	//   ....[197]....
        /*8354*/ 	.word	0x000012d0


	//   ....[198]....
        /*8358*/ 	.word	0x000012e0


	//   ....[199]....
        /*835c*/ 	.word	0x000012f0


	//   ....[200]....
        /*8360*/ 	.word	0x00001300


	//   ....[201]....
        /*8364*/ 	.word	0x00001330


	//   ....[202]....
        /*8368*/ 	.word	0x00001340


	//   ....[203]....
        /*836c*/ 	.word	0x00001350


	//   ....[204]....
        /*8370*/ 	.word	0x00001360


	//   ....[205]....
        /*8374*/ 	.word	0x00001390


	//   ....[206]....
        /*8378*/ 	.word	0x000013a0


	//   ....[207]....
        /*837c*/ 	.word	0x000013b0


	//   ....[208]....
        /*8380*/ 	.word	0x000013c0


	//   ....[209]....
        /*8384*/ 	.word	0x000013f0


	//   ....[210]....
        /*8388*/ 	.word	0x00001400


	//   ....[211]....
        /*838c*/ 	.word	0x00001410


	//   ....[212]....
        /*8390*/ 	.word	0x00001420


	//   ....[213]....
        /*8394*/ 	.word	0x00001450


	//   ....[214]....
        /*8398*/ 	.word	0x00001460


	//   ....[215]....
        /*839c*/ 	.word	0x00001470


	//   ....[216]....
        /*83a0*/ 	.word	0x00001480


	//   ....[217]....
        /*83a4*/ 	.word	0x000014b0


	//   ....[218]....
        /*83a8*/ 	.word	0x000014c0


	//   ....[219]....
        /*83ac*/ 	.word	0x000014d0


	//   ....[220]....
        /*83b0*/ 	.word	0x000014e0


	//   ....[221]....
        /*83b4*/ 	.word	0x00001510


	//   ....[222]....
        /*83b8*/ 	.word	0x00001520


	//   ....[223]....
        /*83bc*/ 	.word	0x00001530


	//   ....[224]....
        /*83c0*/ 	.word	0x00001540


	//   ....[225]....
        /*83c4*/ 	.word	0x00001570


	//   ....[226]....
        /*83c8*/ 	.word	0x00001580


	//   ....[227]....
        /*83cc*/ 	.word	0x00001590


	//   ....[228]....
        /*83d0*/ 	.word	0x000015a0


	//   ....[229]....
        /*83d4*/ 	.word	0x000015d0


	//   ....[230]....
        /*83d8*/ 	.word	0x000015e0


	//   ....[231]....
        /*83dc*/ 	.word	0x000015f0


	//   ....[232]....
        /*83e0*/ 	.word	0x00001600


	//   ....[233]....
        /*83e4*/ 	.word	0x00001630


	//   ....[234]....
        /*83e8*/ 	.word	0x00001640


	//   ....[235]....
        /*83ec*/ 	.word	0x00001650


	//   ....[236]....
        /*83f0*/ 	.word	0x00001660


	//   ....[237]....
        /*83f4*/ 	.word	0x00001690


	//   ....[238]....
        /*83f8*/ 	.word	0x000016a0


	//   ....[239]....
        /*83fc*/ 	.word	0x000016b0


	//   ....[240]....
        /*8400*/ 	.word	0x000016c0


	//   ....[241]....
        /*8404*/ 	.word	0x000016f0


	//   ....[242]....
        /*8408*/ 	.word	0x00001700


	//   ....[243]....
        /*840c*/ 	.word	0x00001710


	//   ....[244]....
        /*8410*/ 	.word	0x00001720


	//   ....[245]....
        /*8414*/ 	.word	0x00001750


	//   ....[246]....
        /*8418*/ 	.word	0x00001760


	//   ....[247]....
        /*841c*/ 	.word	0x00001770


	//   ....[248]....
        /*8420*/ 	.word	0x00001780


	//   ....[249]....
        /*8424*/ 	.word	0x000017b0


	//   ....[250]....
        /*8428*/ 	.word	0x000017c0


	//   ....[251]....
        /*842c*/ 	.word	0x000017d0


	//   ....[252]....
        /*8430*/ 	.word	0x000017e0


	//   ....[253]....
        /*8434*/ 	.word	0x00001810


	//   ....[254]....
        /*8438*/ 	.word	0x00001820


	//   ....[255]....
        /*843c*/ 	.word	0x00001830


	//   ....[0]....
        /*8440*/ 	.word	0x00001840


	//   ....[1]....
        /*8444*/ 	.word	0x00001870


	//   ....[2]....
        /*8448*/ 	.word	0x00001880


	//   ....[3]....
        /*844c*/ 	.word	0x00001890


	//   ....[4]....
        /*8450*/ 	.word	0x000018a0


	//   ....[5]....
        /*8454*/ 	.word	0x000018d0


	//   ....[6]....
        /*8458*/ 	.word	0x000018e0


	//   ....[7]....
        /*845c*/ 	.word	0x000018f0


	//   ....[8]....
        /*8460*/ 	.word	0x00001900


	//   ....[9]....
        /*8464*/ 	.word	0x00001930


	//   ....[10]....
        /*8468*/ 	.word	0x00001940


	//   ....[11]....
        /*846c*/ 	.word	0x00001950


	//   ....[12]....
        /*8470*/ 	.word	0x00001960


	//   ....[13]....
        /*8474*/ 	.word	0x00001990


	//   ....[14]....
        /*8478*/ 	.word	0x000019a0


	//   ....[15]....
        /*847c*/ 	.word	0x000019b0


	//   ....[16]....
        /*8480*/ 	.word	0x000019c0


	//   ....[17]....
        /*8484*/ 	.word	0x000019f0


	//   ....[18]....
        /*8488*/ 	.word	0x00001a00


	//   ....[19]....
        /*848c*/ 	.word	0x00001a10


	//   ....[20]....
        /*8490*/ 	.word	0x00001a20


	//   ....[21]....
        /*8494*/ 	.word	0x00001a50


	//   ....[22]....
        /*8498*/ 	.word	0x00001a60


	//   ....[23]....
        /*849c*/ 	.word	0x00001a70


	//   ....[24]....
        /*84a0*/ 	.word	0x00001a80


	//   ....[25]....
        /*84a4*/ 	.word	0x00001ab0


	//   ....[26]....
        /*84a8*/ 	.word	0x00001ac0


	//   ....[27]....
        /*84ac*/ 	.word	0x00001ad0


	//   ....[28]....
        /*84b0*/ 	.word	0x00001ae0


	//   ....[29]....
        /*84b4*/ 	.word	0x00001b10


	//   ....[30]....
        /*84b8*/ 	.word	0x00001b20


	//   ....[31]....
        /*84bc*/ 	.word	0x00001b30


	//   ....[32]....
        /*84c0*/ 	.word	0x00001b40


	//   ....[33]....
        /*84c4*/ 	.word	0x00001b70


	//   ....[34]....
        /*84c8*/ 	.word	0x00001b80


	//   ....[35]....
        /*84cc*/ 	.word	0x00001b90


	//   ....[36]....
        /*84d0*/ 	.word	0x00001ba0


	//   ....[37]....
        /*84d4*/ 	.word	0x00001bd0


	//   ....[38]....
        /*84d8*/ 	.word	0x00001be0


	//   ....[39]....
        /*84dc*/ 	.word	0x00001bf0


	//   ....[40]....
        /*84e0*/ 	.word	0x00001c00


	//   ....[41]....
        /*84e4*/ 	.word	0x00001c30


	//   ....[42]....
        /*84e8*/ 	.word	0x00001c40


	//   ....[43]....
        /*84ec*/ 	.word	0x00001c50


	//   ....[44]....
        /*84f0*/ 	.word	0x00001c60


	//   ....[45]....
        /*84f4*/ 	.word	0x00001c90


	//   ....[46]....
        /*84f8*/ 	.word	0x00001ca0


	//   ....[47]....
        /*84fc*/ 	.word	0x00001cb0


	//   ....[48]....
        /*8500*/ 	.word	0x00001cc0


	//   ....[49]....
        /*8504*/ 	.word	0x00001cf0


	//   ....[50]....
        /*8508*/ 	.word	0x00001d00


	//   ....[51]....
        /*850c*/ 	.word	0x00001d10


	//   ....[52]....
        /*8510*/ 	.word	0x00001d20


	//   ....[53]....
        /*8514*/ 	.word	0x00001d50


	//   ....[54]....
        /*8518*/ 	.word	0x00001d60


	//   ....[55]....
        /*851c*/ 	.word	0x00001d70


	//   ....[56]....
        /*8520*/ 	.word	0x00001d80


	//   ....[57]....
        /*8524*/ 	.word	0x00001db0


	//   ....[58]....
        /*8528*/ 	.word	0x00001dc0


	//   ....[59]....
        /*852c*/ 	.word	0x00001dd0


	//   ....[60]....
        /*8530*/ 	.word	0x00001de0


	//   ....[61]....
        /*8534*/ 	.word	0x00001e10


	//   ....[62]....
        /*8538*/ 	.word	0x00001e20


	//   ....[63]....
        /*853c*/ 	.word	0x00001e30


	//   ....[64]....
        /*8540*/ 	.word	0x00001e40


	//   ....[65]....
        /*8544*/ 	.word	0x00001e70


	//   ....[66]....
        /*8548*/ 	.word	0x00001e80


	//   ....[67]....
        /*854c*/ 	.word	0x00001e90


	//   ....[68]....
        /*8550*/ 	.word	0x00001ea0


	//   ....[69]....
        /*8554*/ 	.word	0x00001ed0


	//   ....[70]....
        /*8558*/ 	.word	0x00001ee0


	//   ....[71]....
        /*855c*/ 	.word	0x00001ef0


	//   ....[72]....
        /*8560*/ 	.word	0x00001f00


	//   ....[73]....
        /*8564*/ 	.word	0x00001f30


	//   ....[74]....
        /*8568*/ 	.word	0x00001f40


	//   ....[75]....
        /*856c*/ 	.word	0x00001f50


	//   ....[76]....
        /*8570*/ 	.word	0x00001f60


	//   ....[77]....
        /*8574*/ 	.word	0x00001f90


	//   ....[78]....
        /*8578*/ 	.word	0x00001fa0


	//   ....[79]....
        /*857c*/ 	.word	0x00001fb0


	//   ....[80]....
        /*8580*/ 	.word	0x00001fc0


	//   ....[81]....
        /*8584*/ 	.word	0x00001ff0


	//   ....[82]....
        /*8588*/ 	.word	0x00002000


	//   ....[83]....
        /*858c*/ 	.word	0x00002010


	//   ....[84]....
        /*8590*/ 	.word	0x00002020


	//   ....[85]....
        /*8594*/ 	.word	0x00002050


	//   ....[86]....
        /*8598*/ 	.word	0x00002060


	//   ....[87]....
        /*859c*/ 	.word	0x00002070


	//   ....[88]....
        /*85a0*/ 	.word	0x00002080


	//   ....[89]....
        /*85a4*/ 	.word	0x000020b0


	//   ....[90]....
        /*85a8*/ 	.word	0x000020c0


	//   ....[91]....
        /*85ac*/ 	.word	0x000020d0


	//   ....[92]....
        /*85b0*/ 	.word	0x000020e0


	//   ....[93]....
        /*85b4*/ 	.word	0x00002110


	//   ....[94]....
        /*85b8*/ 	.word	0x00002120


	//   ....[95]....
        /*85bc*/ 	.word	0x00002130


	//   ....[96]....
        /*85c0*/ 	.word	0x00002140


	//   ....[97]....
        /*85c4*/ 	.word	0x00002170


	//   ....[98]....
        /*85c8*/ 	.word	0x00002180


	//   ....[99]....
        /*85cc*/ 	.word	0x00002190


	//   ....[100]....
        /*85d0*/ 	.word	0x000021a0


	//   ....[101]....
        /*85d4*/ 	.word	0x000021d0


	//   ....[102]....
        /*85d8*/ 	.word	0x000021e0


	//   ....[103]....
        /*85dc*/ 	.word	0x000021f0


	//   ....[104]....
        /*85e0*/ 	.word	0x00002200


	//   ....[105]....
        /*85e4*/ 	.word	0x00002230


	//   ....[106]....
        /*85e8*/ 	.word	0x00002240


	//   ....[107]....
        /*85ec*/ 	.word	0x00002250


	//   ....[108]....
        /*85f0*/ 	.word	0x00002260


	//   ....[109]....
        /*85f4*/ 	.word	0x00002290


	//   ....[110]....
        /*85f8*/ 	.word	0x000022a0


	//   ....[111]....
        /*85fc*/ 	.word	0x000022b0


	//   ....[112]....
        /*8600*/ 	.word	0x000022c0


	//   ....[113]....
        /*8604*/ 	.word	0x000022f0


	//   ....[114]....
        /*8608*/ 	.word	0x00002300


	//   ....[115]....
        /*860c*/ 	.word	0x00002310


	//   ....[116]....
        /*8610*/ 	.word	0x00002320


	//   ....[117]....
        /*8614*/ 	.word	0x00002350


	//   ....[118]....
        /*8618*/ 	.word	0x00002360


	//   ....[119]....
        /*861c*/ 	.word	0x00002370


	//   ....[120]....
        /*8620*/ 	.word	0x00002380


	//   ....[121]....
        /*8624*/ 	.word	0x000023b0


	//   ....[122]....
        /*8628*/ 	.word	0x000023c0


	//   ....[123]....
        /*862c*/ 	.word	0x000023d0


	//   ....[124]....
        /*8630*/ 	.word	0x000023e0


	//   ....[125]....
        /*8634*/ 	.word	0x00002410


	//   ....[126]....
        /*8638*/ 	.word	0x00002420


	//   ....[127]....
        /*863c*/ 	.word	0x00002430


	//   ....[128]....
        /*8640*/ 	.word	0x00002440


	//   ....[129]....
        /*8644*/ 	.word	0x00002470


	//   ....[130]....
        /*8648*/ 	.word	0x00002480


	//   ....[131]....
        /*864c*/ 	.word	0x00002490


	//   ....[132]....
        /*8650*/ 	.word	0x000024a0


	//   ....[133]....
        /*8654*/ 	.word	0x000024d0


	//   ....[134]....
        /*8658*/ 	.word	0x000024e0


	//   ....[135]....
        /*865c*/ 	.word	0x000024f0


	//   ....[136]....
        /*8660*/ 	.word	0x00002500


	//   ....[137]....
        /*8664*/ 	.word	0x00002530


	//   ....[138]....
        /*8668*/ 	.word	0x00002540


	//   ....[139]....
        /*866c*/ 	.word	0x00002550


	//   ....[140]....
        /*8670*/ 	.word	0x00002560


	//   ....[141]....
        /*8674*/ 	.word	0x00002590


	//   ....[142]....
        /*8678*/ 	.word	0x000025a0


	//   ....[143]....
        /*867c*/ 	.word	0x000025b0


	//   ....[144]....
        /*8680*/ 	.word	0x000025c0


	//   ....[145]....
        /*8684*/ 	.word	0x000025f0


	//   ....[146]....
        /*8688*/ 	.word	0x00002600


	//   ....[147]....
        /*868c*/ 	.word	0x00002610


	//   ....[148]....
        /*8690*/ 	.word	0x00002620


	//   ....[149]....
        /*8694*/ 	.word	0x00002650


	//   ....[150]....
        /*8698*/ 	.word	0x00002660


	//   ....[151]....
        /*869c*/ 	.word	0x00002670


	//   ....[152]....
        /*86a0*/ 	.word	0x00002680


	//   ....[153]....
        /*86a4*/ 	.word	0x000026b0


	//   ....[154]....
        /*86a8*/ 	.word	0x000026c0


	//   ....[155]....
        /*86ac*/ 	.word	0x000026d0


	//   ....[156]....
        /*86b0*/ 	.word	0x000026e0


	//   ....[157]....
        /*86b4*/ 	.word	0x00002710


	//   ....[158]....
        /*86b8*/ 	.word	0x00002720


	//   ....[159]....
        /*86bc*/ 	.word	0x00002730


	//   ....[160]....
        /*86c0*/ 	.word	0x00002740


	//   ....[161]....
        /*86c4*/ 	.word	0x00002770


	//   ....[162]....
        /*86c8*/ 	.word	0x00002780


	//   ....[163]....
        /*86cc*/ 	.word	0x00002790


	//   ....[164]....
        /*86d0*/ 	.word	0x000027a0


	//   ....[165]....
        /*86d4*/ 	.word	0x000027d0


	//   ....[166]....
        /*86d8*/ 	.word	0x000027e0


	//   ....[167]....
        /*86dc*/ 	.word	0x000027f0


	//   ....[168]....
        /*86e0*/ 	.word	0x00002800


	//   ....[169]....
        /*86e4*/ 	.word	0x00002830


	//   ....[170]....
        /*86e8*/ 	.word	0x00002840


	//   ....[171]....
        /*86ec*/ 	.word	0x00002850


	//   ....[172]....
        /*86f0*/ 	.word	0x00002860


	//   ....[173]....
        /*86f4*/ 	.word	0x00002890


	//   ....[174]....
        /*86f8*/ 	.word	0x000028a0


	//   ....[175]....
        /*86fc*/ 	.word	0x000028b0


	//   ....[176]....
        /*8700*/ 	.word	0x000028c0


	//   ....[177]....
        /*8704*/ 	.word	0x000028f0


	//   ....[178]....
        /*8708*/ 	.word	0x00002900


	//   ....[179]....
        /*870c*/ 	.word	0x00002910


	//   ....[180]....
        /*8710*/ 	.word	0x00002920


	//   ....[181]....
        /*8714*/ 	.word	0x00002950


	//   ....[182]....
        /*8718*/ 	.word	0x00002960


	//   ....[183]....
        /*871c*/ 	.word	0x00002970


	//   ....[184]....
        /*8720*/ 	.word	0x00002980


	//   ....[185]....
        /*8724*/ 	.word	0x000029b0


	//   ....[186]....
        /*8728*/ 	.word	0x000029c0


	//   ....[187]....
        /*872c*/ 	.word	0x000029d0


	//   ....[188]....
        /*8730*/ 	.word	0x000029e0


	//   ....[189]....
        /*8734*/ 	.word	0x00002a10


	//   ....[190]....
        /*8738*/ 	.word	0x00002a20


	//   ....[191]....
        /*873c*/ 	.word	0x00002a30


	//   ....[192]....
        /*8740*/ 	.word	0x00002a40


	//   ....[193]....
        /*8744*/ 	.word	0x00002a70


	//   ....[194]....
        /*8748*/ 	.word	0x00002a80


	//   ....[195]....
        /*874c*/ 	.word	0x00002a90


	//   ....[196]....
        /*8750*/ 	.word	0x00002aa0


	//   ....[197]....
        /*8754*/ 	.word	0x00002ad0


	//   ....[198]....
        /*8758*/ 	.word	0x00002ae0


	//   ....[199]....
        /*875c*/ 	.word	0x00002af0


	//   ....[200]....
        /*8760*/ 	.word	0x00002b00


	//   ....[201]....
        /*8764*/ 	.word	0x00002b30


	//   ....[202]....
        /*8768*/ 	.word	0x00002b40


	//   ....[203]....
        /*876c*/ 	.word	0x00002b50


	//   ....[204]....
        /*8770*/ 	.word	0x00002b60


	//   ....[205]....
        /*8774*/ 	.word	0x00002b90


	//   ....[206]....
        /*8778*/ 	.word	0x00002ba0


	//   ....[207]....
        /*877c*/ 	.word	0x00002bb0


	//   ....[208]....
        /*8780*/ 	.word	0x00002bc0


	//   ....[209]....
        /*8784*/ 	.word	0x00002bf0


	//   ....[210]....
        /*8788*/ 	.word	0x00002c00


	//   ....[211]....
        /*878c*/ 	.word	0x00002c10


	//   ....[212]....
        /*8790*/ 	.word	0x00002c20


	//   ....[213]....
        /*8794*/ 	.word	0x00002c50


	//   ....[214]....
        /*8798*/ 	.word	0x00002c60


	//   ....[215]....
        /*879c*/ 	.word	0x00002c70


	//   ....[216]....
        /*87a0*/ 	.word	0x00002c80


	//   ....[217]....
        /*87a4*/ 	.word	0x00002cb0


	//   ....[218]....
        /*87a8*/ 	.word	0x00002cc0


	//   ....[219]....
        /*87ac*/ 	.word	0x00002cd0


	//   ....[220]....
        /*87b0*/ 	.word	0x00002ce0


	//   ....[221]....
        /*87b4*/ 	.word	0x00002d10


	//   ....[222]....
        /*87b8*/ 	.word	0x00002d20


	//   ....[223]....
        /*87bc*/ 	.word	0x00002d30


	//   ....[224]....
        /*87c0*/ 	.word	0x00002d40


	//   ....[225]....
        /*87c4*/ 	.word	0x00002d70


	//   ....[226]....
        /*87c8*/ 	.word	0x00002d80


	//   ....[227]....
        /*87cc*/ 	.word	0x00002d90


	//   ....[228]....
        /*87d0*/ 	.word	0x00002da0


	//   ....[229]....
        /*87d4*/ 	.word	0x00002dd0


	//   ....[230]....
        /*87d8*/ 	.word	0x00002de0


	//   ....[231]....
        /*87dc*/ 	.word	0x00002df0


	//   ....[232]....
        /*87e0*/ 	.word	0x00002e00


	//   ....[233]....
        /*87e4*/ 	.word	0x00002e30


	//   ....[234]....
        /*87e8*/ 	.word	0x00002e40


	//   ....[235]....
        /*87ec*/ 	.word	0x00002e50


	//   ....[236]....
        /*87f0*/ 	.word	0x00002e60


	//   ....[237]....
        /*87f4*/ 	.word	0x00002e90


	//   ....[238]....
        /*87f8*/ 	.word	0x00002ea0


	//   ....[239]....
        /*87fc*/ 	.word	0x00002eb0


	//   ....[240]....
        /*8800*/ 	.word	0x00002ec0


	//   ....[241]....
        /*8804*/ 	.word	0x00002ef0


	//   ....[242]....
        /*8808*/ 	.word	0x00002f00


	//   ....[243]....
        /*880c*/ 	.word	0x00002f10


	//   ....[244]....
        /*8810*/ 	.word	0x00002f20


	//   ....[245]....
        /*8814*/ 	.word	0x00002f50


	//   ....[246]....
        /*8818*/ 	.word	0x00002f60


	//   ....[247]....
        /*881c*/ 	.word	0x00002f70


	//   ....[248]....
        /*8820*/ 	.word	0x00002f80


	//   ....[249]....
        /*8824*/ 	.word	0x00002fb0


	//   ....[250]....
        /*8828*/ 	.word	0x00002fc0


	//   ....[251]....
        /*882c*/ 	.word	0x00002fd0


	//   ....[252]....
        /*8830*/ 	.word	0x00002fe0


	//   ....[253]....
        /*8834*/ 	.word	0x00003010


	//   ....[254]....
        /*8838*/ 	.word	0x00003020


	//   ....[255]....
        /*883c*/ 	.word	0x00006070


	//   ....[0]....
        /*8840*/ 	.word	0x00006080


	//   ....[1]....
        /*8844*/ 	.word	0x00006090


	//   ....[2]....
        /*8848*/ 	.word	0x000060b0


	//   ....[3]....
        /*884c*/ 	.word	0x000060c0


	//   ....[4]....
        /*8850*/ 	.word	0x000060d0


	//   ....[5]....
        /*8854*/ 	.word	0x000060e0


	//   ....[6]....
        /*8858*/ 	.word	0x00006110


	//   ....[7]....
        /*885c*/ 	.word	0x00006120


	//   ....[8]....
        /*8860*/ 	.word	0x00006130


	//   ....[9]....
        /*8864*/ 	.word	0x00006140


	//   ....[10]....
        /*8868*/ 	.word	0x00006170


	//   ....[11]....
        /*886c*/ 	.word	0x00006180


	//   ....[12]....
        /*8870*/ 	.word	0x00006190


	//   ....[13]....
        /*8874*/ 	.word	0x000061a0


	//   ....[14]....
        /*8878*/ 	.word	0x000061d0


	//   ....[15]....
        /*887c*/ 	.word	0x000061e0


	//   ....[16]....
        /*8880*/ 	.word	0x000061f0


	//   ....[17]....
        /*8884*/ 	.word	0x00006200


	//   ....[18]....
        /*8888*/ 	.word	0x00006230


	//   ....[19]....
        /*888c*/ 	.word	0x00006240


	//   ....[20]....
        /*8890*/ 	.word	0x00006250


	//   ....[21]....
        /*8894*/ 	.word	0x00006260


	//   ....[22]....
        /*8898*/ 	.word	0x00006290


	//   ....[23]....
        /*889c*/ 	.word	0x000062a0


	//   ....[24]....
        /*88a0*/ 	.word	0x000062b0


	//   ....[25]....
        /*88a4*/ 	.word	0x000062c0


	//   ....[26]....
        /*88a8*/ 	.word	0x000062f0


	//   ....[27]....
        /*88ac*/ 	.word	0x00006300


	//   ....[28]....
        /*88b0*/ 	.word	0x00006310


	//   ....[29]....
        /*88b4*/ 	.word	0x00006320


	//   ....[30]....
        /*88b8*/ 	.word	0x00006350


	//   ....[31]....
        /*88bc*/ 	.word	0x00006360


	//   ....[32]....
        /*88c0*/ 	.word	0x00006370


	//   ....[33]....
        /*88c4*/ 	.word	0x00006380


	//   ....[34]....
        /*88c8*/ 	.word	0x000063b0


	//   ....[35]....
        /*88cc*/ 	.word	0x000063c0


	//   ....[36]....
        /*88d0*/ 	.word	0x000063d0


	//   ....[37]....
        /*88d4*/ 	.word	0x000063e0


	//   ....[38]....
        /*88d8*/ 	.word	0x00006410


	//   ....[39]....
        /*88dc*/ 	.word	0x00006420


	//   ....[40]....
        /*88e0*/ 	.word	0x00006430


	//   ....[41]....
        /*88e4*/ 	.word	0x00006440


	//   ....[42]....
        /*88e8*/ 	.word	0x00006470


	//   ....[43]....
        /*88ec*/ 	.word	0x00006480


	//   ....[44]....
        /*88f0*/ 	.word	0x00006490


	//   ....[45]....
        /*88f4*/ 	.word	0x000064a0


	//   ....[46]....
        /*88f8*/ 	.word	0x000064d0


	//   ....[47]....
        /*88fc*/ 	.word	0x000064e0


	//   ....[48]....
        /*8900*/ 	.word	0x000064f0


	//   ....[49]....
        /*8904*/ 	.word	0x00006500


	//   ....[50]....
        /*8908*/ 	.word	0x00006530


	//   ....[51]....
        /*890c*/ 	.word	0x00006540


	//   ....[52]....
        /*8910*/ 	.word	0x00006550


	//   ....[53]....
        /*8914*/ 	.word	0x00006560


	//   ....[54]....
        /*8918*/ 	.word	0x00006590


	//   ....[55]....
        /*891c*/ 	.word	0x000065a0


	//   ....[56]....
        /*8920*/ 	.word	0x000065b0


	//   ....[57]....
        /*8924*/ 	.word	0x000065c0


	//   ....[58]....
        /*8928*/ 	.word	0x000065f0


	//   ....[59]....
        /*892c*/ 	.word	0x00006600


	//   ....[60]....
        /*8930*/ 	.word	0x00006610


	//   ....[61]....
        /*8934*/ 	.word	0x00006620


	//   ....[62]....
        /*8938*/ 	.word	0x00006650


	//   ....[63]....
        /*893c*/ 	.word	0x00006660


	//   ....[64]....
        /*8940*/ 	.word	0x00006670


	//   ....[65]....
        /*8944*/ 	.word	0x00006680


	//   ....[66]....
        /*8948*/ 	.word	0x000066b0


	//   ....[67]....
        /*894c*/ 	.word	0x000066c0


	//   ....[68]....
        /*8950*/ 	.word	0x000066d0


	//   ....[69]....
        /*8954*/ 	.word	0x000066e0


	//   ....[70]....
        /*8958*/ 	.word	0x00006710


	//   ....[71]....
        /*895c*/ 	.word	0x00006720


	//   ....[72]....
        /*8960*/ 	.word	0x00006730


	//   ....[73]....
        /*8964*/ 	.word	0x00006740


	//   ....[74]....
        /*8968*/ 	.word	0x00006770


	//   ....[75]....
        /*896c*/ 	.word	0x00006780


	//   ....[76]....
        /*8970*/ 	.word	0x00006790


	//   ....[77]....
        /*8974*/ 	.word	0x000067a0


	//   ....[78]....
        /*8978*/ 	.word	0x000067d0


	//   ....[79]....
        /*897c*/ 	.word	0x000067e0


	//   ....[80]....
        /*8980*/ 	.word	0x000067f0


	//   ....[81]....
        /*8984*/ 	.word	0x00006800


	//   ....[82]....
        /*8988*/ 	.word	0x00006830


	//   ....[83]....
        /*898c*/ 	.word	0x00006840


	//   ....[84]....
        /*8990*/ 	.word	0x00006850


	//   ....[85]....
        /*8994*/ 	.word	0x00006860


	//   ....[86]....
        /*8998*/ 	.word	0x00006890


	//   ....[87]....
        /*899c*/ 	.word	0x000068a0


	//   ....[88]....
        /*89a0*/ 	.word	0x000068b0


	//   ....[89]....
        /*89a4*/ 	.word	0x000068c0


	//   ....[90]....
        /*89a8*/ 	.word	0x000068f0


	//   ....[91]....
        /*89ac*/ 	.word	0x00006900


	//   ....[92]....
        /*89b0*/ 	.word	0x00006910


	//   ....[93]....
        /*89b4*/ 	.word	0x00006920


	//   ....[94]....
        /*89b8*/ 	.word	0x00006950


	//   ....[95]....
        /*89bc*/ 	.word	0x00006960


	//   ....[96]....
        /*89c0*/ 	.word	0x00006970


	//   ....[97]....
        /*89c4*/ 	.word	0x00006980


	//   ....[98]....
        /*89c8*/ 	.word	0x000069b0


	//   ....[99]....
        /*89cc*/ 	.word	0x000069c0


	//   ....[100]....
        /*89d0*/ 	.word	0x000069d0


	//   ....[101]....
        /*89d4*/ 	.word	0x000069e0


	//   ....[102]....
        /*89d8*/ 	.word	0x00006a10


	//   ....[103]....
        /*89dc*/ 	.word	0x00006a20


	//   ....[104]....
        /*89e0*/ 	.word	0x00006a30


	//   ....[105]....
        /*89e4*/ 	.word	0x00006a40


	//   ....[106]....
        /*89e8*/ 	.word	0x00006a70


	//   ....[107]....
        /*89ec*/ 	.word	0x00006a80


	//   ....[108]....
        /*89f0*/ 	.word	0x00006a90


	//   ....[109]....
        /*89f4*/ 	.word	0x00006aa0


	//   ....[110]....
        /*89f8*/ 	.word	0x00006ad0


	//   ....[111]....
        /*89fc*/ 	.word	0x00006ae0


	//   ....[112]....
        /*8a00*/ 	.word	0x00006af0


	//   ....[113]....
        /*8a04*/ 	.word	0x00006b00


	//   ....[114]....
        /*8a08*/ 	.word	0x00006b30


	//   ....[115]....
        /*8a0c*/ 	.word	0x00006b40


	//   ....[116]....
        /*8a10*/ 	.word	0x00006b50


	//   ....[117]....
        /*8a14*/ 	.word	0x00006b60


	//   ....[118]....
        /*8a18*/ 	.word	0x00006b90


	//   ....[119]....
        /*8a1c*/ 	.word	0x00006ba0


	//   ....[120]....
        /*8a20*/ 	.word	0x00006bb0


	//   ....[121]....
        /*8a24*/ 	.word	0x00006bc0


	//   ....[122]....
        /*8a28*/ 	.word	0x00006bf0


	//   ....[123]....
        /*8a2c*/ 	.word	0x00006c00


	//   ....[124]....
        /*8a30*/ 	.word	0x00006c10


	//   ....[125]....
        /*8a34*/ 	.word	0x00006c20


	//   ....[126]....
        /*8a38*/ 	.word	0x00006c50


	//   ....[127]....
        /*8a3c*/ 	.word	0x00006c60


	//   ....[128]....
        /*8a40*/ 	.word	0x00006c70


	//   ....[129]....
        /*8a44*/ 	.word	0x00006c80


	//   ....[130]....
        /*8a48*/ 	.word	0x00006cb0


	//   ....[131]....
        /*8a4c*/ 	.word	0x00006cc0


	//   ....[132]....
        /*8a50*/ 	.word	0x00006cd0


	//   ....[133]....
        /*8a54*/ 	.word	0x00006ce0


	//   ....[134]....
        /*8a58*/ 	.word	0x00006d10


	//   ....[135]....
        /*8a5c*/ 	.word	0x00006d20


	//   ....[136]....
        /*8a60*/ 	.word	0x00006d30


	//   ....[137]....
        /*8a64*/ 	.word	0x00006d40


	//   ....[138]....
        /*8a68*/ 	.word	0x00006d70


	//   ....[139]....
        /*8a6c*/ 	.word	0x00006d80


	//   ....[140]....
        /*8a70*/ 	.word	0x00006d90


	//   ....[141]....
        /*8a74*/ 	.word	0x00006da0


	//   ....[142]....
        /*8a78*/ 	.word	0x00006dd0


	//   ....[143]....
        /*8a7c*/ 	.word	0x00006de0


	//   ....[144]....
        /*8a80*/ 	.word	0x00006df0


	//   ....[145]....
        /*8a84*/ 	.word	0x00006e00


	//   ....[146]....
        /*8a88*/ 	.word	0x00006e30


	//   ....[147]....
        /*8a8c*/ 	.word	0x00006e40


	//   ....[148]....
        /*8a90*/ 	.word	0x00006e50


	//   ....[149]....
        /*8a94*/ 	.word	0x00006e60


	//   ....[150]....
        /*8a98*/ 	.word	0x00006e90


	//   ....[151]....
        /*8a9c*/ 	.word	0x00006ea0


	//   ....[152]....
        /*8aa0*/ 	.word	0x00006eb0


	//   ....[153]....
        /*8aa4*/ 	.word	0x00006ec0


	//   ....[154]....
        /*8aa8*/ 	.word	0x00006ef0


	//   ....[155]....
        /*8aac*/ 	.word	0x00006f00


	//   ....[156]....
        /*8ab0*/ 	.word	0x00006f10


	//   ....[157]....
        /*8ab4*/ 	.word	0x00006f20


	//   ....[158]....
        /*8ab8*/ 	.word	0x00006f50


	//   ....[159]....
        /*8abc*/ 	.word	0x00006f60


	//   ....[160]....
        /*8ac0*/ 	.word	0x00006f70


	//   ....[161]....
        /*8ac4*/ 	.word	0x00006f80


	//   ....[162]....
        /*8ac8*/ 	.word	0x00006fb0


	//   ....[163]....
        /*8acc*/ 	.word	0x00006fc0


	//   ....[164]....
        /*8ad0*/ 	.word	0x00006fd0


	//   ....[165]....
        /*8ad4*/ 	.word	0x00006fe0


	//   ....[166]....
        /*8ad8*/ 	.word	0x00007010


	//   ....[167]....
        /*8adc*/ 	.word	0x00007020


	//   ....[168]....
        /*8ae0*/ 	.word	0x00007030


	//   ....[169]....
        /*8ae4*/ 	.word	0x00007040


	//   ....[170]....
        /*8ae8*/ 	.word	0x00007070


	//   ....[171]....
        /*8aec*/ 	.word	0x00007080


	//   ....[172]....
        /*8af0*/ 	.word	0x00007090


	//   ....[173]....
        /*8af4*/ 	.word	0x000070a0


	//   ....[174]....
        /*8af8*/ 	.word	0x000070d0


	//   ....[175]....
        /*8afc*/ 	.word	0x000070e0


	//   ....[176]....
        /*8b00*/ 	.word	0x000070f0


	//   ....[177]....
        /*8b04*/ 	.word	0x00007100


	//   ....[178]....
        /*8b08*/ 	.word	0x00007130


	//   ....[179]....
        /*8b0c*/ 	.word	0x00007140


	//   ....[180]....
        /*8b10*/ 	.word	0x00007150


	//   ....[181]....
        /*8b14*/ 	.word	0x00007160


	//   ....[182]....
        /*8b18*/ 	.word	0x00007190


	//   ....[183]....
        /*8b1c*/ 	.word	0x000071a0


	//   ....[184]....
        /*8b20*/ 	.word	0x000071b0


	//   ....[185]....
        /*8b24*/ 	.word	0x000071c0


	//   ....[186]....
        /*8b28*/ 	.word	0x000071f0


	//   ....[187]....
        /*8b2c*/ 	.word	0x00007200


	//   ....[188]....
        /*8b30*/ 	.word	0x00007210


	//   ....[189]....
        /*8b34*/ 	.word	0x00007220


	//   ....[190]....
        /*8b38*/ 	.word	0x00007250


	//   ....[191]....
        /*8b3c*/ 	.word	0x00007260


	//   ....[192]....
        /*8b40*/ 	.word	0x00007270


	//   ....[193]....
        /*8b44*/ 	.word	0x00007280


	//   ....[194]....
        /*8b48*/ 	.word	0x000072b0


	//   ....[195]....
        /*8b4c*/ 	.word	0x000072c0


	//   ....[196]....
        /*8b50*/ 	.word	0x000072d0


	//   ....[197]....
        /*8b54*/ 	.word	0x000072e0


	//   ....[198]....
        /*8b58*/ 	.word	0x00007310


	//   ....[199]....
        /*8b5c*/ 	.word	0x00007320


	//   ....[200]....
        /*8b60*/ 	.word	0x00007330


	//   ....[201]....
        /*8b64*/ 	.word	0x00007340


	//   ....[202]....
        /*8b68*/ 	.word	0x00007370


	//   ....[203]....
        /*8b6c*/ 	.word	0x00007380


	//   ....[204]....
        /*8b70*/ 	.word	0x00007390


	//   ....[205]....
        /*8b74*/ 	.word	0x000073a0


	//   ....[206]....
        /*8b78*/ 	.word	0x000073d0


	//   ....[207]....
        /*8b7c*/ 	.word	0x000073e0


	//   ....[208]....
        /*8b80*/ 	.word	0x000073f0


	//   ....[209]....
        /*8b84*/ 	.word	0x00007400


	//   ....[210]....
        /*8b88*/ 	.word	0x00007430


	//   ....[211]....
        /*8b8c*/ 	.word	0x00007440


	//   ....[212]....
        /*8b90*/ 	.word	0x00007450


	//   ....[213]....
        /*8b94*/ 	.word	0x00007460


	//   ....[214]....
        /*8b98*/ 	.word	0x00007490


	//   ....[215]....
        /*8b9c*/ 	.word	0x000074a0


	//   ....[216]....
        /*8ba0*/ 	.word	0x000074b0


	//   ....[217]....
        /*8ba4*/ 	.word	0x000074c0


	//   ....[218]....
        /*8ba8*/ 	.word	0x000074f0


	//   ....[219]....
        /*8bac*/ 	.word	0x00007500


	//   ....[220]....
        /*8bb0*/ 	.word	0x00007510


	//   ....[221]....
        /*8bb4*/ 	.word	0x00007520


	//   ....[222]....
        /*8bb8*/ 	.word	0x00007550


	//   ....[223]....
        /*8bbc*/ 	.word	0x00007560


	//   ....[224]....
        /*8bc0*/ 	.word	0x00007570


	//   ....[225]....
        /*8bc4*/ 	.word	0x00007580


	//   ....[226]....
        /*8bc8*/ 	.word	0x000075b0


	//   ....[227]....
        /*8bcc*/ 	.word	0x000075c0


	//   ....[228]....
        /*8bd0*/ 	.word	0x000075d0


	//   ....[229]....
        /*8bd4*/ 	.word	0x000075e0


	//   ....[230]....
        /*8bd8*/ 	.word	0x00007610


	//   ....[231]....
        /*8bdc*/ 	.word	0x00007620


	//   ....[232]....
        /*8be0*/ 	.word	0x00007630


	//   ....[233]....
        /*8be4*/ 	.word	0x00007640


	//   ....[234]....
        /*8be8*/ 	.word	0x00007670


	//   ....[235]....
        /*8bec*/ 	.word	0x00007680


	//   ....[236]....
        /*8bf0*/ 	.word	0x00007690


	//   ....[237]....
        /*8bf4*/ 	.word	0x000076a0


	//   ....[238]....
        /*8bf8*/ 	.word	0x000076d0


	//   ....[239]....
        /*8bfc*/ 	.word	0x000076e0


	//   ....[240]....
        /*8c00*/ 	.word	0x000076f0


	//   ....[241]....
        /*8c04*/ 	.word	0x00007700


	//   ....[242]....
        /*8c08*/ 	.word	0x00007730


	//   ....[243]....
        /*8c0c*/ 	.word	0x00007740


	//   ....[244]....
        /*8c10*/ 	.word	0x00007750


	//   ....[245]....
        /*8c14*/ 	.word	0x00007760


	//   ....[246]....
        /*8c18*/ 	.word	0x00007790


	//   ....[247]....
        /*8c1c*/ 	.word	0x000077a0


	//   ....[248]....
        /*8c20*/ 	.word	0x000077b0


	//   ....[249]....
        /*8c24*/ 	.word	0x000077c0


	//   ....[250]....
        /*8c28*/ 	.word	0x000077f0


	//   ....[251]....
        /*8c2c*/ 	.word	0x00007800


	//   ....[252]....
        /*8c30*/ 	.word	0x00007810


	//   ....[253]....
        /*8c34*/ 	.word	0x00007820


	//   ....[254]....
        /*8c38*/ 	.word	0x00007850


	//   ....[255]....
        /*8c3c*/ 	.word	0x00007860


	//   ....[0]....
        /*8c40*/ 	.word	0x00007870


	//   ....[1]....
        /*8c44*/ 	.word	0x00007880


	//   ....[2]....
        /*8c48*/ 	.word	0x000078b0


	//   ....[3]....
        /*8c4c*/ 	.word	0x000078c0


	//   ....[4]....
        /*8c50*/ 	.word	0x000078d0


	//   ....[5]....
        /*8c54*/ 	.word	0x000078e0


	//   ....[6]....
        /*8c58*/ 	.word	0x00007910


	//   ....[7]....
        /*8c5c*/ 	.word	0x00007920


	//   ....[8]....
        /*8c60*/ 	.word	0x00007930


	//   ....[9]....
        /*8c64*/ 	.word	0x00007940


	//   ....[10]....
        /*8c68*/ 	.word	0x00007970


	//   ....[11]....
        /*8c6c*/ 	.word	0x00007980


	//   ....[12]....
        /*8c70*/ 	.word	0x00007990


	//   ....[13]....
        /*8c74*/ 	.word	0x000079a0


	//   ....[14]....
        /*8c78*/ 	.word	0x000079d0


	//   ....[15]....
        /*8c7c*/ 	.word	0x000079e0


	//   ....[16]....
        /*8c80*/ 	.word	0x000079f0


	//   ....[17]....
        /*8c84*/ 	.word	0x00007a00


	//   ....[18]....
        /*8c88*/ 	.word	0x00007a30


	//   ....[19]....
        /*8c8c*/ 	.word	0x00007a40


	//   ....[20]....
        /*8c90*/ 	.word	0x00007a50


	//   ....[21]....
        /*8c94*/ 	.word	0x00007a60


	//   ....[22]....
        /*8c98*/ 	.word	0x00007a90


	//   ....[23]....
        /*8c9c*/ 	.word	0x00007aa0


	//   ....[24]....
        /*8ca0*/ 	.word	0x00007ab0


	//   ....[25]....
        /*8ca4*/ 	.word	0x00007ac0


	//   ....[26]....
        /*8ca8*/ 	.word	0x00007af0


	//   ....[27]....
        /*8cac*/ 	.word	0x00007b00


	//   ....[28]....
        /*8cb0*/ 	.word	0x00007b10


	//   ....[29]....
        /*8cb4*/ 	.word	0x00007b20


	//   ....[30]....
        /*8cb8*/ 	.word	0x00007b50


	//   ....[31]....
        /*8cbc*/ 	.word	0x00007b60


	//   ....[32]....
        /*8cc0*/ 	.word	0x00007b70


	//   ....[33]....
        /*8cc4*/ 	.word	0x00007b80


	//   ....[34]....
        /*8cc8*/ 	.word	0x00007bb0


	//   ....[35]....
        /*8ccc*/ 	.word	0x00007bc0


	//   ....[36]....
        /*8cd0*/ 	.word	0x00007bd0


	//   ....[37]....
        /*8cd4*/ 	.word	0x00007be0


	//   ....[38]....
        /*8cd8*/ 	.word	0x00007c10


	//   ....[39]....
        /*8cdc*/ 	.word	0x00007c20


	//   ....[40]....
        /*8ce0*/ 	.word	0x00007c30


	//   ....[41]....
        /*8ce4*/ 	.word	0x00007c40


	//   ....[42]....
        /*8ce8*/ 	.word	0x00007c70


	//   ....[43]....
        /*8cec*/ 	.word	0x00007c80


	//   ....[44]....
        /*8cf0*/ 	.word	0x00007c90


	//   ....[45]....
        /*8cf4*/ 	.word	0x00007ca0


	//   ....[46]....
        /*8cf8*/ 	.word	0x00007cd0


	//   ....[47]....
        /*8cfc*/ 	.word	0x00007ce0


	//   ....[48]....
        /*8d00*/ 	.word	0x00007cf0


	//   ....[49]....
        /*8d04*/ 	.word	0x00007d00


	//   ....[50]....
        /*8d08*/ 	.word	0x00007d30


	//   ....[51]....
        /*8d0c*/ 	.word	0x00007d40


	//   ....[52]....
        /*8d10*/ 	.word	0x00007d50


	//   ....[53]....
        /*8d14*/ 	.word	0x00007d60


	//   ....[54]....
        /*8d18*/ 	.word	0x00007d90


	//   ....[55]....
        /*8d1c*/ 	.word	0x00007da0


	//   ....[56]....
        /*8d20*/ 	.word	0x00007db0


	//   ....[57]....
        /*8d24*/ 	.word	0x00007dc0


	//   ....[58]....
        /*8d28*/ 	.word	0x00007df0


	//   ....[59]....
        /*8d2c*/ 	.word	0x00007e00


	//   ....[60]....
        /*8d30*/ 	.word	0x00007e10


	//   ....[61]....
        /*8d34*/ 	.word	0x00007e20


	//   ....[62]....
        /*8d38*/ 	.word	0x00007e50


	//   ....[63]....
        /*8d3c*/ 	.word	0x00007e60


	//   ....[64]....
        /*8d40*/ 	.word	0x00007e70


	//   ....[65]....
        /*8d44*/ 	.word	0x00007e80


	//   ....[66]....
        /*8d48*/ 	.word	0x00007eb0


	//   ....[67]....
        /*8d4c*/ 	.word	0x00007ec0


	//   ....[68]....
        /*8d50*/ 	.word	0x00007ed0


	//   ....[69]....
        /*8d54*/ 	.word	0x00007ee0


	//   ....[70]....
        /*8d58*/ 	.word	0x00007f10


	//   ....[71]....
        /*8d5c*/ 	.word	0x00007f20


	//   ....[72]....
        /*8d60*/ 	.word	0x00007f30


	//   ....[73]....
        /*8d64*/ 	.word	0x00007f40


	//   ....[74]....
        /*8d68*/ 	.word	0x00007f70


	//   ....[75]....
        /*8d6c*/ 	.word	0x00007f80


	//   ....[76]....
        /*8d70*/ 	.word	0x00007f90


	//   ....[77]....
        /*8d74*/ 	.word	0x00007fa0


	//   ....[78]....
        /*8d78*/ 	.word	0x00007fd0


	//   ....[79]....
        /*8d7c*/ 	.word	0x00007fe0


	//   ....[80]....
        /*8d80*/ 	.word	0x00007ff0


	//   ....[81]....
        /*8d84*/ 	.word	0x00008000


	//   ....[82]....
        /*8d88*/ 	.word	0x00008030


	//   ....[83]....
        /*8d8c*/ 	.word	0x00008040


	//   ....[84]....
        /*8d90*/ 	.word	0x00008050


	//   ....[85]....
        /*8d94*/ 	.word	0x00008060


	//   ....[86]....
        /*8d98*/ 	.word	0x00008090


	//   ....[87]....
        /*8d9c*/ 	.word	0x000080a0


	//   ....[88]....
        /*8da0*/ 	.word	0x000080b0


	//   ....[89]....
        /*8da4*/ 	.word	0x000080c0


	//   ....[90]....
        /*8da8*/ 	.word	0x000080f0


	//   ....[91]....
        /*8dac*/ 	.word	0x00008100


	//   ....[92]....
        /*8db0*/ 	.word	0x00008110


	//   ....[93]....
        /*8db4*/ 	.word	0x00008120


	//   ....[94]....
        /*8db8*/ 	.word	0x00008150


	//   ....[95]....
        /*8dbc*/ 	.word	0x00008160


	//   ....[96]....
        /*8dc0*/ 	.word	0x00008170


	//   ....[97]....
        /*8dc4*/ 	.word	0x00008180


	//   ....[98]....
        /*8dc8*/ 	.word	0x000081b0


	//   ....[99]....
        /*8dcc*/ 	.word	0x000081c0


	//   ....[100]....
        /*8dd0*/ 	.word	0x000081d0


	//   ....[101]....
        /*8dd4*/ 	.word	0x000081e0


	//   ....[102]....
        /*8dd8*/ 	.word	0x00008210


	//   ....[103]....
        /*8ddc*/ 	.word	0x00008220


	//   ....[104]....
        /*8de0*/ 	.word	0x00008230


	//   ....[105]....
        /*8de4*/ 	.word	0x00008240


	//   ....[106]....
        /*8de8*/ 	.word	0x00008270


	//   ....[107]....
        /*8dec*/ 	.word	0x00008280


	//   ....[108]....
        /*8df0*/ 	.word	0x00008290


	//   ....[109]....
        /*8df4*/ 	.word	0x000082a0


	//   ....[110]....
        /*8df8*/ 	.word	0x000082d0


	//   ....[111]....
        /*8dfc*/ 	.word	0x000082e0


	//   ....[112]....
        /*8e00*/ 	.word	0x000082f0


	//   ....[113]....
        /*8e04*/ 	.word	0x00008300


	//   ....[114]....
        /*8e08*/ 	.word	0x00008330


	//   ....[115]....
        /*8e0c*/ 	.word	0x00008340


	//   ....[116]....
        /*8e10*/ 	.word	0x00008350


	//   ....[117]....
        /*8e14*/ 	.word	0x00008360


	//   ....[118]....
        /*8e18*/ 	.word	0x00008390


	//   ....[119]....
        /*8e1c*/ 	.word	0x000083a0


	//   ....[120]....
        /*8e20*/ 	.word	0x000083b0


	//   ....[121]....
        /*8e24*/ 	.word	0x000083c0


	//   ....[122]....
        /*8e28*/ 	.word	0x000083f0


	//   ....[123]....
        /*8e2c*/ 	.word	0x00008400


	//   ....[124]....
        /*8e30*/ 	.word	0x00008410


	//   ....[125]....
        /*8e34*/ 	.word	0x00008420


	//   ....[126]....
        /*8e38*/ 	.word	0x00008450


	//   ....[127]....
        /*8e3c*/ 	.word	0x00008460


	//   ....[128]....
        /*8e40*/ 	.word	0x00008470


	//   ....[129]....
        /*8e44*/ 	.word	0x00008480


	//   ....[130]....
        /*8e48*/ 	.word	0x000084b0


	//   ....[131]....
        /*8e4c*/ 	.word	0x000084c0


	//   ....[132]....
        /*8e50*/ 	.word	0x000084d0


	//   ....[133]....
        /*8e54*/ 	.word	0x000084e0


	//   ....[134]....
        /*8e58*/ 	.word	0x00008510


	//   ....[135]....
        /*8e5c*/ 	.word	0x00008520


	//   ....[136]....
        /*8e60*/ 	.word	0x00008530


	//   ....[137]....
        /*8e64*/ 	.word	0x00008540


	//   ....[138]....
        /*8e68*/ 	.word	0x00008570


	//   ....[139]....
        /*8e6c*/ 	.word	0x00008580


	//   ....[140]....
        /*8e70*/ 	.word	0x00008590


	//   ....[141]....
        /*8e74*/ 	.word	0x000085a0


	//   ....[142]....
        /*8e78*/ 	.word	0x000085d0


	//   ....[143]....
        /*8e7c*/ 	.word	0x000085e0


	//   ....[144]....
        /*8e80*/ 	.word	0x000085f0


	//   ....[145]....
        /*8e84*/ 	.word	0x00008600


	//   ....[146]....
        /*8e88*/ 	.word	0x00008630


	//   ....[147]....
        /*8e8c*/ 	.word	0x00008640


	//   ....[148]....
        /*8e90*/ 	.word	0x00008650


	//   ....[149]....
        /*8e94*/ 	.word	0x00008660


	//   ....[150]....
        /*8e98*/ 	.word	0x00008690


	//   ....[151]....
        /*8e9c*/ 	.word	0x000086a0


	//   ....[152]....
        /*8ea0*/ 	.word	0x000086b0


	//   ....[153]....
        /*8ea4*/ 	.word	0x000086c0


	//   ....[154]....
        /*8ea8*/ 	.word	0x000086f0


	//   ....[155]....
        /*8eac*/ 	.word	0x00008700


	//   ....[156]....
        /*8eb0*/ 	.word	0x00008710


	//   ....[157]....
        /*8eb4*/ 	.word	0x00008720


	//   ....[158]....
        /*8eb8*/ 	.word	0x00008750


	//   ....[159]....
        /*8ebc*/ 	.word	0x00008760


	//   ....[160]....
        /*8ec0*/ 	.word	0x00008770


	//   ....[161]....
        /*8ec4*/ 	.word	0x00008780


	//   ....[162]....
        /*8ec8*/ 	.word	0x000087b0


	//   ....[163]....
        /*8ecc*/ 	.word	0x000087c0


	//   ....[164]....
        /*8ed0*/ 	.word	0x000087d0


	//   ....[165]....
        /*8ed4*/ 	.word	0x000087e0


	//   ....[166]....
        /*8ed8*/ 	.word	0x00008810


	//   ....[167]....
        /*8edc*/ 	.word	0x00008820


	//   ....[168]....
        /*8ee0*/ 	.word	0x00008830


	//   ....[169]....
        /*8ee4*/ 	.word	0x00008840


	//   ....[170]....
        /*8ee8*/ 	.word	0x00008870


	//   ....[171]....
        /*8eec*/ 	.word	0x00008880


	//   ....[172]....
        /*8ef0*/ 	.word	0x00008890


	//   ....[173]....
        /*8ef4*/ 	.word	0x000088a0


	//   ....[174]....
        /*8ef8*/ 	.word	0x000088d0


	//   ....[175]....
        /*8efc*/ 	.word	0x000088e0


	//   ....[176]....
        /*8f00*/ 	.word	0x000088f0


	//   ....[177]....
        /*8f04*/ 	.word	0x00008900


	//   ....[178]....
        /*8f08*/ 	.word	0x00008930


	//   ....[179]....
        /*8f0c*/ 	.word	0x00008940


	//   ....[180]....
        /*8f10*/ 	.word	0x00008950


	//   ....[181]....
        /*8f14*/ 	.word	0x00008960


	//   ....[182]....
        /*8f18*/ 	.word	0x00008990


	//   ....[183]....
        /*8f1c*/ 	.word	0x000089a0


	//   ....[184]....
        /*8f20*/ 	.word	0x000089b0


	//   ....[185]....
        /*8f24*/ 	.word	0x000089c0


	//   ....[186]....
        /*8f28*/ 	.word	0x000089f0


	//   ....[187]....
        /*8f2c*/ 	.word	0x00008a00


	//   ....[188]....
        /*8f30*/ 	.word	0x00008a10


	//   ....[189]....
        /*8f34*/ 	.word	0x00008a20


	//   ....[190]....
        /*8f38*/ 	.word	0x00008a50


	//   ....[191]....
        /*8f3c*/ 	.word	0x00008a60


	//   ....[192]....
        /*8f40*/ 	.word	0x00008a70


	//   ....[193]....
        /*8f44*/ 	.word	0x00008a80


	//   ....[194]....
        /*8f48*/ 	.word	0x00008ab0


	//   ....[195]....
        /*8f4c*/ 	.word	0x00008ac0


	//   ....[196]....
        /*8f50*/ 	.word	0x00008ad0


	//   ....[197]....
        /*8f54*/ 	.word	0x00008ae0


	//   ....[198]....
        /*8f58*/ 	.word	0x00008b10


	//   ....[199]....
        /*8f5c*/ 	.word	0x00008b20


	//   ....[200]....
        /*8f60*/ 	.word	0x00008b30


	//   ....[201]....
        /*8f64*/ 	.word	0x00008b40


	//   ....[202]....
        /*8f68*/ 	.word	0x00008b70


	//   ....[203]....
        /*8f6c*/ 	.word	0x00008b80


	//   ....[204]....
        /*8f70*/ 	.word	0x00008b90


	//   ....[205]....
        /*8f74*/ 	.word	0x00008ba0


	//   ....[206]....
        /*8f78*/ 	.word	0x00008bd0


	//   ....[207]....
        /*8f7c*/ 	.word	0x00008be0


	//   ....[208]....
        /*8f80*/ 	.word	0x00008bf0


	//   ....[209]....
        /*8f84*/ 	.word	0x00008c00


	//   ....[210]....
        /*8f88*/ 	.word	0x00008c30


	//   ....[211]....
        /*8f8c*/ 	.word	0x00008c40


	//   ....[212]....
        /*8f90*/ 	.word	0x00008c50


	//   ....[213]....
        /*8f94*/ 	.word	0x00008c60


	//   ....[214]....
        /*8f98*/ 	.word	0x00008c90


	//   ....[215]....
        /*8f9c*/ 	.word	0x00008ca0


	//   ....[216]....
        /*8fa0*/ 	.word	0x00008cb0


	//   ....[217]....
        /*8fa4*/ 	.word	0x00008cc0


	//   ....[218]....
        /*8fa8*/ 	.word	0x00008cf0


	//   ....[219]....
        /*8fac*/ 	.word	0x00008d00


	//   ....[220]....
        /*8fb0*/ 	.word	0x00008d10


	//   ....[221]....
        /*8fb4*/ 	.word	0x00008d20


	//   ....[222]....
        /*8fb8*/ 	.word	0x00008d50


	//   ....[223]....
        /*8fbc*/ 	.word	0x00008d60


	//   ....[224]....
        /*8fc0*/ 	.word	0x00008d70


	//   ....[225]....
        /*8fc4*/ 	.word	0x00008d80


	//   ....[226]....
        /*8fc8*/ 	.word	0x00008db0


	//   ....[227]....
        /*8fcc*/ 	.word	0x00008dc0


	//   ....[228]....
        /*8fd0*/ 	.word	0x00008dd0


	//   ....[229]....
        /*8fd4*/ 	.word	0x00008de0


	//   ....[230]....
        /*8fd8*/ 	.word	0x00008e10


	//   ....[231]....
        /*8fdc*/ 	.word	0x00008e20


	//   ....[232]....
        /*8fe0*/ 	.word	0x00008e30


	//   ....[233]....
        /*8fe4*/ 	.word	0x00008e40


	//   ....[234]....
        /*8fe8*/ 	.word	0x00008e70


	//   ....[235]....
        /*8fec*/ 	.word	0x00008e80


	//   ....[236]....
        /*8ff0*/ 	.word	0x00008e90


	//   ....[237]....
        /*8ff4*/ 	.word	0x00008ea0


	//   ....[238]....
        /*8ff8*/ 	.word	0x00008ed0


	//   ....[239]....
        /*8ffc*/ 	.word	0x00008ee0


	//   ....[240]....
        /*9000*/ 	.word	0x00008ef0


	//   ....[241]....
        /*9004*/ 	.word	0x00008f00


	//   ....[242]....
        /*9008*/ 	.word	0x00008f30


	//   ....[243]....
        /*900c*/ 	.word	0x00008f40


	//   ....[244]....
        /*9010*/ 	.word	0x00008f50


	//   ....[245]....
        /*9014*/ 	.word	0x00008f60


	//   ....[246]....
        /*9018*/ 	.word	0x00008f90


	//   ....[247]....
        /*901c*/ 	.word	0x00008fa0


	//   ....[248]....
        /*9020*/ 	.word	0x00008fb0


	//   ....[249]....
        /*9024*/ 	.word	0x00008fc0


	//   ....[250]....
        /*9028*/ 	.word	0x00008ff0


	//   ....[251]....
        /*902c*/ 	.word	0x00009000


	//   ....[252]....
        /*9030*/ 	.word	0x00009010


	//   ....[253]....
        /*9034*/ 	.word	0x00009020


	//   ....[254]....
        /*9038*/ 	.word	0x00009060


	//   ....[255]....
        /*903c*/ 	.word	0x0000c0a0


	//   ....[0]....
        /*9040*/ 	.word	0x0000c0b0


	//   ....[1]....
        /*9044*/ 	.word	0x0000c0c0


	//   ....[2]....
        /*9048*/ 	.word	0x0000c0e0


	//   ....[3]....
        /*904c*/ 	.word	0x0000c0f0


	//   ....[4]....
        /*9050*/ 	.word	0x0000c100


	//   ....[5]....
        /*9054*/ 	.word	0x0000c110


	//   ....[6]....
        /*9058*/ 	.word	0x0000c140


	//   ....[7]....
        /*905c*/ 	.word	0x0000c150


	//   ....[8]....
        /*9060*/ 	.word	0x0000c160


	//   ....[9]....
        /*9064*/ 	.word	0x0000c170


	//   ....[10]....
        /*9068*/ 	.word	0x0000c1a0


	//   ....[11]....
        /*906c*/ 	.word	0x0000c1b0


	//   ....[12]....
        /*9070*/ 	.word	0x0000c1c0


	//   ....[13]....
        /*9074*/ 	.word	0x0000c1d0


	//   ....[14]....
        /*9078*/ 	.word	0x0000c200


	//   ....[15]....
        /*907c*/ 	.word	0x0000c210


	//   ....[16]....
        /*9080*/ 	.word	0x0000c220


	//   ....[17]....
        /*9084*/ 	.word	0x0000c230


	//   ....[18]....
        /*9088*/ 	.word	0x0000c260


	//   ....[19]....
        /*908c*/ 	.word	0x0000c270


	//   ....[20]....
        /*9090*/ 	.word	0x0000c280


	//   ....[21]....
        /*9094*/ 	.word	0x0000c290


	//   ....[22]....
        /*9098*/ 	.word	0x0000c2c0


	//   ....[23]....
        /*909c*/ 	.word	0x0000c2d0


	//   ....[24]....
        /*90a0*/ 	.word	0x0000c2e0


	//   ....[25]....
        /*90a4*/ 	.word	0x0000c2f0


	//   ....[26]....
        /*90a8*/ 	.word	0x0000c320


	//   ....[27]....
        /*90ac*/ 	.word	0x0000c330


	//   ....[28]....
        /*90b0*/ 	.word	0x0000c340


	//   ....[29]....
        /*90b4*/ 	.word	0x0000c350


	//   ....[30]....
        /*90b8*/ 	.word	0x0000c380


	//   ....[31]....
        /*90bc*/ 	.word	0x0000c390


	//   ....[32]....
        /*90c0*/ 	.word	0x0000c3a0


	//   ....[33]....
        /*90c4*/ 	.word	0x0000c3b0


	//   ....[34]....
        /*90c8*/ 	.word	0x0000c3e0


	//   ....[35]....
        /*90cc*/ 	.word	0x0000c3f0


	//   ....[36]....
        /*90d0*/ 	.word	0x0000c400


	//   ....[37]....
        /*90d4*/ 	.word	0x0000c410


	//   ....[38]....
        /*90d8*/ 	.word	0x0000c440


	//   ....[39]....
        /*90dc*/ 	.word	0x0000c450


	//   ....[40]....
        /*90e0*/ 	.word	0x0000c460


	//   ....[41]....
        /*90e4*/ 	.word	0x0000c470


	//   ....[42]....
        /*90e8*/ 	.word	0x0000c4a0


	//   ....[43]....
        /*90ec*/ 	.word	0x0000c4b0


	//   ....[44]....
        /*90f0*/ 	.word	0x0000c4c0


	//   ....[45]....
        /*90f4*/ 	.word	0x0000c4d0


	//   ....[46]....
        /*90f8*/ 	.word	0x0000c500


	//   ....[47]....
        /*90fc*/ 	.word	0x0000c510


	//   ....[48]....
        /*9100*/ 	.word	0x0000c520


	//   ....[49]....
        /*9104*/ 	.word	0x0000c530


	//   ....[50]....
        /*9108*/ 	.word	0x0000c560


	//   ....[51]....
        /*910c*/ 	.word	0x0000c570


	//   ....[52]....
        /*9110*/ 	.word	0x0000c580


	//   ....[53]....
        /*9114*/ 	.word	0x0000c590


	//   ....[54]....
        /*9118*/ 	.word	0x0000c5c0


	//   ....[55]....
        /*911c*/ 	.word	0x0000c5d0


	//   ....[56]....
        /*9120*/ 	.word	0x0000c5e0


	//   ....[57]....
        /*9124*/ 	.word	0x0000c5f0


	//   ....[58]....
        /*9128*/ 	.word	0x0000c620


	//   ....[59]....
        /*912c*/ 	.word	0x0000c630


	//   ....[60]....
        /*9130*/ 	.word	0x0000c640


	//   ....[61]....
        /*9134*/ 	.word	0x0000c650


	//   ....[62]....
        /*9138*/ 	.word	0x0000c680


	//   ....[63]....
        /*913c*/ 	.word	0x0000c690


	//   ....[64]....
        /*9140*/ 	.word	0x0000c6a0


	//   ....[65]....
        /*9144*/ 	.word	0x0000c6b0


	//   ....[66]....
        /*9148*/ 	.word	0x0000c6e0


	//   ....[67]....
        /*914c*/ 	.word	0x0000c6f0


	//   ....[68]....
        /*9150*/ 	.word	0x0000c700


	//   ....[69]....
        /*9154*/ 	.word	0x0000c710


	//   ....[70]....
        /*9158*/ 	.word	0x0000c740


	//   ....[71]....
        /*915c*/ 	.word	0x0000c750


	//   ....[72]....
        /*9160*/ 	.word	0x0000c760


	//   ....[73]....
        /*9164*/ 	.word	0x0000c770


	//   ....[74]....
        /*9168*/ 	.word	0x0000c7a0


	//   ....[75]....
        /*916c*/ 	.word	0x0000c7b0


	//   ....[76]....
        /*9170*/ 	.word	0x0000c7c0


	//   ....[77]....
        /*9174*/ 	.word	0x0000c7d0


	//   ....[78]....
        /*9178*/ 	.word	0x0000c800


	//   ....[79]....
        /*917c*/ 	.word	0x0000c810


	//   ....[80]....
        /*9180*/ 	.word	0x0000c820


	//   ....[81]....
        /*9184*/ 	.word	0x0000c830


	//   ....[82]....
        /*9188*/ 	.word	0x0000c860


	//   ....[83]....
        /*918c*/ 	.word	0x0000c870


	//   ....[84]....
        /*9190*/ 	.word	0x0000c880


	//   ....[85]....
        /*9194*/ 	.word	0x0000c890


	//   ....[86]....
        /*9198*/ 	.word	0x0000c8c0


	//   ....[87]....
        /*919c*/ 	.word	0x0000c8d0


	//   ....[88]....
        /*91a0*/ 	.word	0x0000c8e0


	//   ....[89]....
        /*91a4*/ 	.word	0x0000c8f0


	//   ....[90]....
        /*91a8*/ 	.word	0x0000c920


	//   ....[91]....
        /*91ac*/ 	.word	0x0000c930


	//   ....[92]....
        /*91b0*/ 	.word	0x0000c940


	//   ....[93]....
        /*91b4*/ 	.word	0x0000c950


	//   ....[94]....
        /*91b8*/ 	.word	0x0000c980


	//   ....[95]....
        /*91bc*/ 	.word	0x0000c990


	//   ....[96]....
        /*91c0*/ 	.word	0x0000c9a0


	//   ....[97]....
        /*91c4*/ 	.word	0x0000c9b0


	//   ....[98]....
        /*91c8*/ 	.word	0x0000c9e0


	//   ....[99]....
        /*91cc*/ 	.word	0x0000c9f0


	//   ....[100]....
        /*91d0*/ 	.word	0x0000ca00


	//   ....[101]....
        /*91d4*/ 	.word	0x0000ca10


	//   ....[102]....
        /*91d8*/ 	.word	0x0000ca40


	//   ....[103]....
        /*91dc*/ 	.word	0x0000ca50


	//   ....[104]....
        /*91e0*/ 	.word	0x0000ca60


	//   ....[105]....
        /*91e4*/ 	.word	0x0000ca70


	//   ....[106]....
        /*91e8*/ 	.word	0x0000caa0


	//   ....[107]....
        /*91ec*/ 	.word	0x0000cab0


	//   ....[108]....
        /*91f0*/ 	.word	0x0000cac0


	//   ....[109]....
        /*91f4*/ 	.word	0x0000cad0


	//   ....[110]....
        /*91f8*/ 	.word	0x0000cb00


	//   ....[111]....
        /*91fc*/ 	.word	0x0000cb10


	//   ....[112]....
        /*9200*/ 	.word	0x0000cb20


	//   ....[113]....
        /*9204*/ 	.word	0x0000cb30


	//   ....[114]....
        /*9208*/ 	.word	0x0000cb60


	//   ....[115]....
        /*920c*/ 	.word	0x0000cb70


	//   ....[116]....
        /*9210*/ 	.word	0x0000cb80


	//   ....[117]....
        /*9214*/ 	.word	0x0000cb90


	//   ....[118]....
        /*9218*/ 	.word	0x0000cbc0


	//   ....[119]....
        /*921c*/ 	.word	0x0000cbd0


	//   ....[120]....
        /*9220*/ 	.word	0x0000cbe0


	//   ....[121]....
        /*9224*/ 	.word	0x0000cbf0


	//   ....[122]....
        /*9228*/ 	.word	0x0000cc20


	//   ....[123]....
        /*922c*/ 	.word	0x0000cc30


	//   ....[124]....
        /*9230*/ 	.word	0x0000cc40


	//   ....[125]....
        /*9234*/ 	.word	0x0000cc50


	//   ....[126]....
        /*9238*/ 	.word	0x0000cc80


	//   ....[127]....
        /*923c*/ 	.word	0x0000cc90


	//   ....[128]....
        /*9240*/ 	.word	0x0000cca0


	//   ....[129]....
        /*9244*/ 	.word	0x0000ccb0


	//   ....[130]....
        /*9248*/ 	.word	0x0000cce0


	//   ....[131]....
        /*924c*/ 	.word	0x0000ccf0


	//   ....[132]....
        /*9250*/ 	.word	0x0000cd00


	//   ....[133]....
        /*9254*/ 	.word	0x0000cd10


	//   ....[134]....
        /*9258*/ 	.word	0x0000cd40


	//   ....[135]....
        /*925c*/ 	.word	0x0000cd50


	//   ....[136]....
        /*9260*/ 	.word	0x0000cd60


	//   ....[137]....
        /*9264*/ 	.word	0x0000cd70


	//   ....[138]....
        /*9268*/ 	.word	0x0000cda0


	//   ....[139]....
        /*926c*/ 	.word	0x0000cdb0


	//   ....[140]....
        /*9270*/ 	.word	0x0000cdc0


	//   ....[141]....
        /*9274*/ 	.word	0x0000cdd0


	//   ....[142]....
        /*9278*/ 	.word	0x0000ce00


	//   ....[143]....
        /*927c*/ 	.word	0x0000ce10


	//   ....[144]....
        /*9280*/ 	.word	0x0000ce20


	//   ....[145]....
        /*9284*/ 	.word	0x0000ce30


	//   ....[146]....
        /*9288*/ 	.word	0x0000ce60


	//   ....[147]....
        /*928c*/ 	.word	0x0000ce70


	//   ....[148]....
        /*9290*/ 	.word	0x0000ce80


	//   ....[149]....
        /*9294*/ 	.word	0x0000ce90


	//   ....[150]....
        /*9298*/ 	.word	0x0000cec0


	//   ....[151]....
        /*929c*/ 	.word	0x0000ced0


	//   ....[152]....
        /*92a0*/ 	.word	0x0000cee0


	//   ....[153]....
        /*92a4*/ 	.word	0x0000cef0


	//   ....[154]....
        /*92a8*/ 	.word	0x0000cf20


	//   ....[155]....
        /*92ac*/ 	.word	0x0000cf30


	//   ....[156]....
        /*92b0*/ 	.word	0x0000cf40


	//   ....[157]....
        /*92b4*/ 	.word	0x0000cf50


	//   ....[158]....
        /*92b8*/ 	.word	0x0000cf80


	//   ....[159]....
        /*92bc*/ 	.word	0x0000cf90


	//   ....[160]....
        /*92c0*/ 	.word	0x0000cfa0


	//   ....[161]....
        /*92c4*/ 	.word	0x0000cfb0


	//   ....[162]....
        /*92c8*/ 	.word	0x0000cfe0


	//   ....[163]....
        /*92cc*/ 	.word	0x0000cff0


	//   ....[164]....
        /*92d0*/ 	.word	0x0000d000


	//   ....[165]....
        /*92d4*/ 	.word	0x0000d010


	//   ....[166]....
        /*92d8*/ 	.word	0x0000d040


	//   ....[167]....
        /*92dc*/ 	.word	0x0000d050


	//   ....[168]....
        /*92e0*/ 	.word	0x0000d060


	//   ....[169]....
        /*92e4*/ 	.word	0x0000d070


	//   ....[170]....
        /*92e8*/ 	.word	0x0000d0a0


	//   ....[171]....
        /*92ec*/ 	.word	0x0000d0b0


	//   ....[172]....
        /*92f0*/ 	.word	0x0000d0c0


	//   ....[173]....
        /*92f4*/ 	.word	0x0000d0d0


	//   ....[174]....
        /*92f8*/ 	.word	0x0000d100


	//   ....[175]....
        /*92fc*/ 	.word	0x0000d110


	//   ....[176]....
        /*9300*/ 	.word	0x0000d120


	//   ....[177]....
        /*9304*/ 	.word	0x0000d130


	//   ....[178]....
        /*9308*/ 	.word	0x0000d160


	//   ....[179]....
        /*930c*/ 	.word	0x0000d170


	//   ....[180]....
        /*9310*/ 	.word	0x0000d180


	//   ....[181]....
        /*9314*/ 	.word	0x0000d190


	//   ....[182]....
        /*9318*/ 	.word	0x0000d1c0


	//   ....[183]....
        /*931c*/ 	.word	0x0000d1d0


	//   ....[184]....
        /*9320*/ 	.word	0x0000d1e0


	//   ....[185]....
        /*9324*/ 	.word	0x0000d1f0


	//   ....[186]....
        /*9328*/ 	.word	0x0000d220


	//   ....[187]....
        /*932c*/ 	.word	0x0000d230


	//   ....[188]....
        /*9330*/ 	.word	0x0000d240


	//   ....[189]....
        /*9334*/ 	.word	0x0000d250


	//   ....[190]....
        /*9338*/ 	.word	0x0000d280


	//   ....[191]....
        /*933c*/ 	.word	0x0000d290


	//   ....[192]....
        /*9340*/ 	.word	0x0000d2a0


	//   ....[193]....
        /*9344*/ 	.word	0x0000d2b0


	//   ....[194]....
        /*9348*/ 	.word	0x0000d2e0


	//   ....[195]....
        /*934c*/ 	.word	0x0000d2f0


	//   ....[196]....
        /*9350*/ 	.word	0x0000d300


	//   ....[197]....
        /*9354*/ 	.word	0x0000d310


	//   ....[198]....
        /*9358*/ 	.word	0x0000d340


	//   ....[199]....
        /*935c*/ 	.word	0x0000d350


	//   ....[200]....
        /*9360*/ 	.word	0x0000d360


	//   ....[201]....
        /*9364*/ 	.word	0x0000d370


	//   ....[202]....
        /*9368*/ 	.word	0x0000d3a0


	//   ....[203]....
        /*936c*/ 	.word	0x0000d3b0


	//   ....[204]....
        /*9370*/ 	.word	0x0000d3c0


	//   ....[205]....
        /*9374*/ 	.word	0x0000d3d0


	//   ....[206]....
        /*9378*/ 	.word	0x0000d400


	//   ....[207]....
        /*937c*/ 	.word	0x0000d410


	//   ....[208]....
        /*9380*/ 	.word	0x0000d420


	//   ....[209]....
        /*9384*/ 	.word	0x0000d430


	//   ....[210]....
        /*9388*/ 	.word	0x0000d460


	//   ....[211]....
        /*938c*/ 	.word	0x0000d470


	//   ....[212]....
        /*9390*/ 	.word	0x0000d480


	//   ....[213]....
        /*9394*/ 	.word	0x0000d490


	//   ....[214]....
        /*9398*/ 	.word	0x0000d4c0


	//   ....[215]....
        /*939c*/ 	.word	0x0000d4d0


	//   ....[216]....
        /*93a0*/ 	.word	0x0000d4e0


	//   ....[217]....
        /*93a4*/ 	.word	0x0000d4f0


	//   ....[218]....
        /*93a8*/ 	.word	0x0000d520


	//   ....[219]....
        /*93ac*/ 	.word	0x0000d530


	//   ....[220]....
        /*93b0*/ 	.word	0x0000d540


	//   ....[221]....
        /*93b4*/ 	.word	0x0000d550


	//   ....[222]....
        /*93b8*/ 	.word	0x0000d580


	//   ....[223]....
        /*93bc*/ 	.word	0x0000d590


	//   ....[224]....
        /*93c0*/ 	.word	0x0000d5a0


	//   ....[225]....
        /*93c4*/ 	.word	0x0000d5b0


	//   ....[226]....
        /*93c8*/ 	.word	0x0000d5e0


	//   ....[227]....
        /*93cc*/ 	.word	0x0000d5f0


	//   ....[228]....
        /*93d0*/ 	.word	0x0000d600


	//   ....[229]....
        /*93d4*/ 	.word	0x0000d610


	//   ....[230]....
        /*93d8*/ 	.word	0x0000d640


	//   ....[231]....
        /*93dc*/ 	.word	0x0000d650


	//   ....[232]....
        /*93e0*/ 	.word	0x0000d660


	//   ....[233]....
        /*93e4*/ 	.word	0x0000d670


	//   ....[234]....
        /*93e8*/ 	.word	0x0000d6a0


	//   ....[235]....
        /*93ec*/ 	.word	0x0000d6b0


	//   ....[236]....
        /*93f0*/ 	.word	0x0000d6c0


	//   ....[237]....
        /*93f4*/ 	.word	0x0000d6d0


	//   ....[238]....
        /*93f8*/ 	.word	0x0000d700


	//   ....[239]....
        /*93fc*/ 	.word	0x0000d710


	//   ....[240]....
        /*9400*/ 	.word	0x0000d720


	//   ....[241]....
        /*9404*/ 	.word	0x0000d730


	//   ....[242]....
        /*9408*/ 	.word	0x0000d760


	//   ....[243]....
        /*940c*/ 	.word	0x0000d770


	//   ....[244]....
        /*9410*/ 	.word	0x0000d780


	//   ....[245]....
        /*9414*/ 	.word	0x0000d790


	//   ....[246]....
        /*9418*/ 	.word	0x0000d7c0


	//   ....[247]....
        /*941c*/ 	.word	0x0000d7d0


	//   ....[248]....
        /*9420*/ 	.word	0x0000d7e0


	//   ....[249]....
        /*9424*/ 	.word	0x0000d7f0


	//   ....[250]....
        /*9428*/ 	.word	0x0000d820


	//   ....[251]....
        /*942c*/ 	.word	0x0000d830


	//   ....[252]....
        /*9430*/ 	.word	0x0000d840


	//   ....[253]....
        /*9434*/ 	.word	0x0000d850


	//   ....[254]....
        /*9438*/ 	.word	0x0000d880


	//   ....[255]....
        /*943c*/ 	.word	0x0000d890


	//   ....[0]....
        /*9440*/ 	.word	0x0000d8a0


	//   ....[1]....
        /*9444*/ 	.word	0x0000d8b0


	//   ....[2]....
        /*9448*/ 	.word	0x0000d8e0


	//   ....[3]....
        /*944c*/ 	.word	0x0000d8f0


	//   ....[4]....
        /*9450*/ 	.word	0x0000d900


	//   ....[5]....
        /*9454*/ 	.word	0x0000d910


	//   ....[6]....
        /*9458*/ 	.word	0x0000d940


	//   ....[7]....
        /*945c*/ 	.word	0x0000d950


	//   ....[8]....
        /*9460*/ 	.word	0x0000d960


	//   ....[9]....
        /*9464*/ 	.word	0x0000d970


	//   ....[10]....
        /*9468*/ 	.word	0x0000d9a0


	//   ....[11]....
        /*946c*/ 	.word	0x0000d9b0


	//   ....[12]....
        /*9470*/ 	.word	0x0000d9c0


	//   ....[13]....
        /*9474*/ 	.word	0x0000d9d0


	//   ....[14]....
        /*9478*/ 	.word	0x0000da00


	//   ....[15]....
        /*947c*/ 	.word	0x0000da10


	//   ....[16]....
        /*9480*/ 	.word	0x0000da20


	//   ....[17]....
        /*9484*/ 	.word	0x0000da30


	//   ....[18]....
        /*9488*/ 	.word	0x0000da60


	//   ....[19]....
        /*948c*/ 	.word	0x0000da70


	//   ....[20]....
        /*9490*/ 	.word	0x0000da80


	//   ....[21]....
        /*9494*/ 	.word	0x0000da90


	//   ....[22]....
        /*9498*/ 	.word	0x0000dac0


	//   ....[23]....
        /*949c*/ 	.word	0x0000dad0


	//   ....[24]....
        /*94a0*/ 	.word	0x0000dae0


	//   ....[25]....
        /*94a4*/ 	.word	0x0000daf0


	//   ....[26]....
        /*94a8*/ 	.word	0x0000db20


	//   ....[27]....
        /*94ac*/ 	.word	0x0000db30


	//   ....[28]....
        /*94b0*/ 	.word	0x0000db40


	//   ....[29]....
        /*94b4*/ 	.word	0x0000db50


	//   ....[30]....
        /*94b8*/ 	.word	0x0000db80


	//   ....[31]....
        /*94bc*/ 	.word	0x0000db90


	//   ....[32]....
        /*94c0*/ 	.word	0x0000dba0


	//   ....[33]....
        /*94c4*/ 	.word	0x0000dbb0


	//   ....[34]....
        /*94c8*/ 	.word	0x0000dbe0


	//   ....[35]....
        /*94cc*/ 	.word	0x0000dbf0


	//   ....[36]....
        /*94d0*/ 	.word	0x0000dc00


	//   ....[37]....
        /*94d4*/ 	.word	0x0000dc10


	//   ....[38]....
        /*94d8*/ 	.word	0x0000dc40


	//   ....[39]....
        /*94dc*/ 	.word	0x0000dc50


	//   ....[40]....
        /*94e0*/ 	.word	0x0000dc60


	//   ....[41]....
        /*94e4*/ 	.word	0x0000dc70


	//   ....[42]....
        /*94e8*/ 	.word	0x0000dca0


	//   ....[43]....
        /*94ec*/ 	.word	0x0000dcb0


	//   ....[44]....
        /*94f0*/ 	.word	0x0000dcc0


	//   ....[45]....
        /*94f4*/ 	.word	0x0000dcd0


	//   ....[46]....
        /*94f8*/ 	.word	0x0000dd00


	//   ....[47]....
        /*94fc*/ 	.word	0x0000dd10


	//   ....[48]....
        /*9500*/ 	.word	0x0000dd20


	//   ....[49]....
        /*9504*/ 	.word	0x0000dd30


	//   ....[50]....
        /*9508*/ 	.word	0x0000dd60


	//   ....[51]....
        /*950c*/ 	.word	0x0000dd70


	//   ....[52]....
        /*9510*/ 	.word	0x0000dd80


	//   ....[53]....
        /*9514*/ 	.word	0x0000dd90


	//   ....[54]....
        /*9518*/ 	.word	0x0000ddc0


	//   ....[55]....
        /*951c*/ 	.word	0x0000ddd0


	//   ....[56]....
        /*9520*/ 	.word	0x0000dde0


	//   ....[57]....
        /*9524*/ 	.word	0x0000ddf0


	//   ....[58]....
        /*9528*/ 	.word	0x0000de20


	//   ....[59]....
        /*952c*/ 	.word	0x0000de30


	//   ....[60]....
        /*9530*/ 	.word	0x0000de40


	//   ....[61]....
        /*9534*/ 	.word	0x0000de50


	//   ....[62]....
        /*9538*/ 	.word	0x0000de80


	//   ....[63]....
        /*953c*/ 	.word	0x0000de90


	//   ....[64]....
        /*9540*/ 	.word	0x0000dea0


	//   ....[65]....
        /*9544*/ 	.word	0x0000deb0


	//   ....[66]....
        /*9548*/ 	.word	0x0000dee0


	//   ....[67]....
        /*954c*/ 	.word	0x0000def0


	//   ....[68]....
        /*9550*/ 	.word	0x0000df00


	//   ....[69]....
        /*9554*/ 	.word	0x0000df10


	//   ....[70]....
        /*9558*/ 	.word	0x0000df40


	//   ....[71]....
        /*955c*/ 	.word	0x0000df50


	//   ....[72]....
        /*9560*/ 	.word	0x0000df60


	//   ....[73]....
        /*9564*/ 	.word	0x0000df70


	//   ....[74]....
        /*9568*/ 	.word	0x0000dfa0


	//   ....[75]....
        /*956c*/ 	.word	0x0000dfb0


	//   ....[76]....
        /*9570*/ 	.word	0x0000dfc0


	//   ....[77]....
        /*9574*/ 	.word	0x0000dfd0


	//   ....[78]....
        /*9578*/ 	.word	0x0000e000


	//   ....[79]....
        /*957c*/ 	.word	0x0000e010


	//   ....[80]....
        /*9580*/ 	.word	0x0000e020


	//   ....[81]....
        /*9584*/ 	.word	0x0000e030


	//   ....[82]....
        /*9588*/ 	.word	0x0000e060


	//   ....[83]....
        /*958c*/ 	.word	0x0000e070


	//   ....[84]....
        /*9590*/ 	.word	0x0000e080


	//   ....[85]....
        /*9594*/ 	.word	0x0000e090


	//   ....[86]....
        /*9598*/ 	.word	0x0000e0c0


	//   ....[87]....
        /*959c*/ 	.word	0x0000e0d0


	//   ....[88]....
        /*95a0*/ 	.word	0x0000e0e0


	//   ....[89]....
        /*95a4*/ 	.word	0x0000e0f0


	//   ....[90]....
        /*95a8*/ 	.word	0x0000e120


	//   ....[91]....
        /*95ac*/ 	.word	0x0000e130


	//   ....[92]....
        /*95b0*/ 	.word	0x0000e140


	//   ....[93]....
        /*95b4*/ 	.word	0x0000e150


	//   ....[94]....
        /*95b8*/ 	.word	0x0000e180


	//   ....[95]....
        /*95bc*/ 	.word	0x0000e190


	//   ....[96]....
        /*95c0*/ 	.word	0x0000e1a0


	//   ....[97]....
        /*95c4*/ 	.word	0x0000e1b0


	//   ....[98]....
        /*95c8*/ 	.word	0x0000e1e0


	//   ....[99]....
        /*95cc*/ 	.word	0x0000e1f0


	//   ....[100]....
        /*95d0*/ 	.word	0x0000e200


	//   ....[101]....
        /*95d4*/ 	.word	0x0000e210


	//   ....[102]....
        /*95d8*/ 	.word	0x0000e240


	//   ....[103]....
        /*95dc*/ 	.word	0x0000e250


	//   ....[104]....
        /*95e0*/ 	.word	0x0000e260


	//   ....[105]....
        /*95e4*/ 	.word	0x0000e270


	//   ....[106]....
        /*95e8*/ 	.word	0x0000e2a0


	//   ....[107]....
        /*95ec*/ 	.word	0x0000e2b0


	//   ....[108]....
        /*95f0*/ 	.word	0x0000e2c0


	//   ....[109]....
        /*95f4*/ 	.word	0x0000e2d0


	//   ....[110]....
        /*95f8*/ 	.word	0x0000e300


	//   ....[111]....
        /*95fc*/ 	.word	0x0000e310


	//   ....[112]....
        /*9600*/ 	.word	0x0000e320


	//   ....[113]....
        /*9604*/ 	.word	0x0000e330


	//   ....[114]....
        /*9608*/ 	.word	0x0000e360


	//   ....[115]....
        /*960c*/ 	.word	0x0000e370


	//   ....[116]....
        /*9610*/ 	.word	0x0000e380


	//   ....[117]....
        /*9614*/ 	.word	0x0000e390


	//   ....[118]....
        /*9618*/ 	.word	0x0000e3c0


	//   ....[119]....
        /*961c*/ 	.word	0x0000e3d0


	//   ....[120]....
        /*9620*/ 	.word	0x0000e3e0


	//   ....[121]....
        /*9624*/ 	.word	0x0000e3f0


	//   ....[122]....
        /*9628*/ 	.word	0x0000e420


	//   ....[123]....
        /*962c*/ 	.word	0x0000e430


	//   ....[124]....
        /*9630*/ 	.word	0x0000e440


	//   ....[125]....
        /*9634*/ 	.word	0x0000e450


	//   ....[126]....
        /*9638*/ 	.word	0x0000e480


	//   ....[127]....
        /*963c*/ 	.word	0x0000e490


	//   ....[128]....
        /*9640*/ 	.word	0x0000e4a0


	//   ....[129]....
        /*9644*/ 	.word	0x0000e4b0


	//   ....[130]....
        /*9648*/ 	.word	0x0000e4e0


	//   ....[131]....
        /*964c*/ 	.word	0x0000e4f0


	//   ....[132]....
        /*9650*/ 	.word	0x0000e500


	//   ....[133]....
        /*9654*/ 	.word	0x0000e510


	//   ....[134]....
        /*9658*/ 	.word	0x0000e540


	//   ....[135]....
        /*965c*/ 	.word	0x0000e550


	//   ....[136]....
        /*9660*/ 	.word	0x0000e560


	//   ....[137]....
        /*9664*/ 	.word	0x0000e570


	//   ....[138]....
        /*9668*/ 	.word	0x0000e5a0


	//   ....[139]....
        /*966c*/ 	.word	0x0000e5b0


	//   ....[140]....
        /*9670*/ 	.word	0x0000e5c0


	//   ....[141]....
        /*9674*/ 	.word	0x0000e5d0


	//   ....[142]....
        /*9678*/ 	.word	0x0000e600


	//   ....[143]....
        /*967c*/ 	.word	0x0000e610


	//   ....[144]....
        /*9680*/ 	.word	0x0000e620


	//   ....[145]....
        /*9684*/ 	.word	0x0000e630


	//   ....[146]....
        /*9688*/ 	.word	0x0000e660


	//   ....[147]....
        /*968c*/ 	.word	0x0000e670


	//   ....[148]....
        /*9690*/ 	.word	0x0000e680


	//   ....[149]....
        /*9694*/ 	.word	0x0000e690


	//   ....[150]....
        /*9698*/ 	.word	0x0000e6c0


	//   ....[151]....
        /*969c*/ 	.word	0x0000e6d0


	//   ....[152]....
        /*96a0*/ 	.word	0x0000e6e0


	//   ....[153]....
        /*96a4*/ 	.word	0x0000e6f0


	//   ....[154]....
        /*96a8*/ 	.word	0x0000e720


	//   ....[155]....
        /*96ac*/ 	.word	0x0000e730


	//   ....[156]....
        /*96b0*/ 	.word	0x0000e740


	//   ....[157]....
        /*96b4*/ 	.word	0x0000e750


	//   ....[158]....
        /*96b8*/ 	.word	0x0000e780


	//   ....[159]....
        /*96bc*/ 	.word	0x0000e790


	//   ....[160]....
        /*96c0*/ 	.word	0x0000e7a0


	//   ....[161]....
        /*96c4*/ 	.word	0x0000e7b0


	//   ....[162]....
        /*96c8*/ 	.word	0x0000e7e0


	//   ....[163]....
        /*96cc*/ 	.word	0x0000e7f0


	//   ....[164]....
        /*96d0*/ 	.word	0x0000e800


	//   ....[165]....
        /*96d4*/ 	.word	0x0000e810


	//   ....[166]....
        /*96d8*/ 	.word	0x0000e840


	//   ....[167]....
        /*96dc*/ 	.word	0x0000e850


	//   ....[168]....
        /*96e0*/ 	.word	0x0000e860


	//   ....[169]....
        /*96e4*/ 	.word	0x0000e870


	//   ....[170]....
        /*96e8*/ 	.word	0x0000e8a0


	//   ....[171]....
        /*96ec*/ 	.word	0x0000e8b0


	//   ....[172]....
        /*96f0*/ 	.word	0x0000e8c0


	//   ....[173]....
        /*96f4*/ 	.word	0x0000e8d0


	//   ....[174]....
        /*96f8*/ 	.word	0x0000e900


	//   ....[175]....
        /*96fc*/ 	.word	0x0000e910


	//   ....[176]....
        /*9700*/ 	.word	0x0000e920


	//   ....[177]....
        /*9704*/ 	.word	0x0000e930


	//   ....[178]....
        /*9708*/ 	.word	0x0000e960


	//   ....[179]....
        /*970c*/ 	.word	0x0000e970


	//   ....[180]....
        /*9710*/ 	.word	0x0000e980


	//   ....[181]....
        /*9714*/ 	.word	0x0000e990


	//   ....[182]....
        /*9718*/ 	.word	0x0000e9c0


	//   ....[183]....
        /*971c*/ 	.word	0x0000e9d0


	//   ....[184]....
        /*9720*/ 	.word	0x0000e9e0


	//   ....[185]....
        /*9724*/ 	.word	0x0000e9f0


	//   ....[186]....
        /*9728*/ 	.word	0x0000ea20


	//   ....[187]....
        /*972c*/ 	.word	0x0000ea30


	//   ....[188]....
        /*9730*/ 	.word	0x0000ea40


	//   ....[189]....
        /*9734*/ 	.word	0x0000ea50


	//   ....[190]....
        /*9738*/ 	.word	0x0000ea80


	//   ....[191]....
        /*973c*/ 	.word	0x0000ea90


	//   ....[192]....
        /*9740*/ 	.word	0x0000eaa0


	//   ....[193]....
        /*9744*/ 	.word	0x0000eab0


	//   ....[194]....
        /*9748*/ 	.word	0x0000eae0


	//   ....[195]....
        /*974c*/ 	.word	0x0000eaf0


	//   ....[196]....
        /*9750*/ 	.word	0x0000eb00


	//   ....[197]....
        /*9754*/ 	.word	0x0000eb10


	//   ....[198]....
        /*9758*/ 	.word	0x0000eb40


	//   ....[199]....
        /*975c*/ 	.word	0x0000eb50


	//   ....[200]....
        /*9760*/ 	.word	0x0000eb60


	//   ....[201]....
        /*9764*/ 	.word	0x0000eb70


	//   ....[202]....
        /*9768*/ 	.word	0x0000eba0


	//   ....[203]....
        /*976c*/ 	.word	0x0000ebb0


	//   ....[204]....
        /*9770*/ 	.word	0x0000ebc0


	//   ....[205]....
        /*9774*/ 	.word	0x0000ebd0


	//   ....[206]....
        /*9778*/ 	.word	0x0000ec00


	//   ....[207]....
        /*977c*/ 	.word	0x0000ec10


	//   ....[208]....
        /*9780*/ 	.word	0x0000ec20


	//   ....[209]....
        /*9784*/ 	.word	0x0000ec30


	//   ....[210]....
        /*9788*/ 	.word	0x0000ec60


	//   ....[211]....
        /*978c*/ 	.word	0x0000ec70


	//   ....[212]....
        /*9790*/ 	.word	0x0000ec80


	//   ....[213]....
        /*9794*/ 	.word	0x0000ec90


	//   ....[214]....
        /*9798*/ 	.word	0x0000ecc0


	//   ....[215]....
        /*979c*/ 	.word	0x0000ecd0


	//   ....[216]....
        /*97a0*/ 	.word	0x0000ece0


	//   ....[217]....
        /*97a4*/ 	.word	0x0000ecf0


	//   ....[218]....
        /*97a8*/ 	.word	0x0000ed20


	//   ....[219]....
        /*97ac*/ 	.word	0x0000ed30


	//   ....[220]....
        /*97b0*/ 	.word	0x0000ed40


	//   ....[221]....
        /*97b4*/ 	.word	0x0000ed50


	//   ....[222]....
        /*97b8*/ 	.word	0x0000ed80


	//   ....[223]....
        /*97bc*/ 	.word	0x0000ed90


	//   ....[224]....
        /*97c0*/ 	.word	0x0000eda0


	//   ....[225]....
        /*97c4*/ 	.word	0x0000edb0


	//   ....[226]....
        /*97c8*/ 	.word	0x0000ede0


	//   ....[227]....
        /*97cc*/ 	.word	0x0000edf0


	//   ....[228]....
        /*97d0*/ 	.word	0x0000ee00


	//   ....[229]....
        /*97d4*/ 	.word	0x0000ee10


	//   ....[230]....
        /*97d8*/ 	.word	0x0000ee40


	//   ....[231]....
        /*97dc*/ 	.word	0x0000ee50


	//   ....[232]....
        /*97e0*/ 	.word	0x0000ee60


	//   ....[233]....
        /*97e4*/ 	.word	0x0000ee70


	//   ....[234]....
        /*97e8*/ 	.word	0x0000eea0


	//   ....[235]....
        /*97ec*/ 	.word	0x0000eeb0


	//   ....[236]....
        /*97f0*/ 	.word	0x0000eec0


	//   ....[237]....
        /*97f4*/ 	.word	0x0000eed0


	//   ....[238]....
        /*97f8*/ 	.word	0x0000ef00


	//   ....[239]....
        /*97fc*/ 	.word	0x0000ef10


	//   ....[240]....
        /*9800*/ 	.word	0x0000ef20


	//   ....[241]....
        /*9804*/ 	.word	0x0000ef30


	//   ....[242]....
        /*9808*/ 	.word	0x0000ef60


	//   ....[243]....
        /*980c*/ 	.word	0x0000ef70


	//   ....[244]....
        /*9810*/ 	.word	0x0000ef80


	//   ....[245]....
        /*9814*/ 	.word	0x0000ef90


	//   ....[246]....
        /*9818*/ 	.word	0x0000efc0


	//   ....[247]....
        /*981c*/ 	.word	0x0000efd0


	//   ....[248]....
        /*9820*/ 	.word	0x0000efe0


	//   ....[249]....
        /*9824*/ 	.word	0x0000eff0


	//   ....[250]....
        /*9828*/ 	.word	0x0000f020


	//   ....[251]....
        /*982c*/ 	.word	0x0000f030


	//   ....[252]....
        /*9830*/ 	.word	0x0000f040


	//   ....[253]....
        /*9834*/ 	.word	0x0000f050


	//   ....[254]....
        /*9838*/ 	.word	0x0000f090


	//   ....[255]....
        /*983c*/ 	.word	0x000120d0


	//   ....[0]....
        /*9840*/ 	.word	0x000120e0


	//   ....[1]....
        /*9844*/ 	.word	0x000120f0


	//   ....[2]....
        /*9848*/ 	.word	0x00012110


	//   ....[3]....
        /*984c*/ 	.word	0x00012120


	//   ....[4]....
        /*9850*/ 	.word	0x00012130


	//   ....[5]....
        /*9854*/ 	.word	0x00012140


	//   ....[6]....
        /*9858*/ 	.word	0x00012170


	//   ....[7]....
        /*985c*/ 	.word	0x00012180


	//   ....[8]....
        /*9860*/ 	.word	0x00012190


	//   ....[9]....
        /*9864*/ 	.word	0x000121a0


	//   ....[10]....
        /*9868*/ 	.word	0x000121d0


	//   ....[11]....
        /*986c*/ 	.word	0x000121e0


	//   ....[12]....
        /*9870*/ 	.word	0x000121f0


	//   ....[13]....
        /*9874*/ 	.word	0x00012200


	//   ....[14]....
        /*9878*/ 	.word	0x00012230


	//   ....[15]....
        /*987c*/ 	.word	0x00012240


	//   ....[16]....
        /*9880*/ 	.word	0x00012250


	//   ....[17]....
        /*9884*/ 	.word	0x00012260


	//   ....[18]....
        /*9888*/ 	.word	0x00012290


	//   ....[19]....
        /*988c*/ 	.word	0x000122a0


	//   ....[20]....
        /*9890*/ 	.word	0x000122b0


	//   ....[21]....
        /*9894*/ 	.word	0x000122c0


	//   ....[22]....
        /*9898*/ 	.word	0x000122f0


	//   ....[23]....
        /*989c*/ 	.word	0x00012300


	//   ....[24]....
        /*98a0*/ 	.word	0x00012310


	//   ....[25]....
        /*98a4*/ 	.word	0x00012320


	//   ....[26]....
        /*98a8*/ 	.word	0x00012350


	//   ....[27]....
        /*98ac*/ 	.word	0x00012360


	//   ....[28]....
        /*98b0*/ 	.word	0x00012370


	//   ....[29]....
        /*98b4*/ 	.word	0x00012380


	//   ....[30]....
        /*98b8*/ 	.word	0x000123b0


	//   ....[31]....
        /*98bc*/ 	.word	0x000123c0


	//   ....[32]....
        /*98c0*/ 	.word	0x000123d0


	//   ....[33]....
        /*98c4*/ 	.word	0x000123e0


	//   ....[34]....
        /*98c8*/ 	.word	0x00012410


	//   ....[35]....
        /*98cc*/ 	.word	0x00012420


	//   ....[36]....
        /*98d0*/ 	.word	0x00012430


	//   ....[37]....
        /*98d4*/ 	.word	0x00012440


	//   ....[38]....
        /*98d8*/ 	.word	0x00012470


	//   ....[39]....
        /*98dc*/ 	.word	0x00012480


	//   ....[40]....
        /*98e0*/ 	.word	0x00012490


	//   ....[41]....
        /*98e4*/ 	.word	0x000124a0


	//   ....[42]....
        /*98e8*/ 	.word	0x000124d0


	//   ....[43]....
        /*98ec*/ 	.word	0x000124e0


	//   ....[44]....
        /*98f0*/ 	.word	0x000124f0


	//   ....[45]....
        /*98f4*/ 	.word	0x00012500


	//   ....[46]....
        /*98f8*/ 	.word	0x00012530


	//   ....[47]....
        /*98fc*/ 	.word	0x00012540


	//   ....[48]....
        /*9900*/ 	.word	0x00012550


	//   ....[49]....
        /*9904*/ 	.word	0x00012560


	//   ....[50]....
        /*9908*/ 	.word	0x00012590


	//   ....[51]....
        /*990c*/ 	.word	0x000125a0


	//   ....[52]....
        /*9910*/ 	.word	0x000125b0


	//   ....[53]....
        /*9914*/ 	.word	0x000125c0


	//   ....[54]....
        /*9918*/ 	.word	0x000125f0


	//   ....[55]....
        /*991c*/ 	.word	0x00012600


	//   ....[56]....
        /*9920*/ 	.word	0x00012610


	//   ....[57]....
        /*9924*/ 	.word	0x00012620


	//   ....[58]....
        /*9928*/ 	.word	0x00012650


	//   ....[59]....
        /*992c*/ 	.word	0x00012660


	//   ....[60]....
        /*9930*/ 	.word	0x00012670


	//   ....[61]....
        /*9934*/ 	.word	0x00012680


	//   ....[62]....
        /*9938*/ 	.word	0x000126b0


	//   ....[63]....
        /*993c*/ 	.word	0x000126c0


	//   ....[64]....
        /*9940*/ 	.word	0x000126d0


	//   ....[65]....
        /*9944*/ 	.word	0x000126e0


	//   ....[66]....
        /*9948*/ 	.word	0x00012710


	//   ....[67]....
        /*994c*/ 	.word	0x00012720


	//   ....[68]....
        /*9950*/ 	.word	0x00012730


	//   ....[69]....
        /*9954*/ 	.word	0x00012740


	//   ....[70]....
        /*9958*/ 	.word	0x00012770


	//   ....[71]....
        /*995c*/ 	.word	0x00012780


	//   ....[72]....
        /*9960*/ 	.word	0x00012790


	//   ....[73]....
        /*9964*/ 	.word	0x000127a0


	//   ....[74]....
        /*9968*/ 	.word	0x000127d0


	//   ....[75]....
        /*996c*/ 	.word	0x000127e0


	//   ....[76]....
        /*9970*/ 	.word	0x000127f0


	//   ....[77]....
        /*9974*/ 	.word	0x00012800


	//   ....[78]....
        /*9978*/ 	.word	0x00012830


	//   ....[79]....
        /*997c*/ 	.word	0x00012840


	//   ....[80]....
        /*9980*/ 	.word	0x00012850


	//   ....[81]....
        /*9984*/ 	.word	0x00012860


	//   ....[82]....
        /*9988*/ 	.word	0x00012890


	//   ....[83]....
        /*998c*/ 	.word	0x000128a0


	//   ....[84]....
        /*9990*/ 	.word	0x000128b0


	//   ....[85]....
        /*9994*/ 	.word	0x000128c0


	//   ....[86]....
        /*9998*/ 	.word	0x000128f0


	//   ....[87]....
        /*999c*/ 	.word	0x00012900


	//   ....[88]....
        /*99a0*/ 	.word	0x00012910


	//   ....[89]....
        /*99a4*/ 	.word	0x00012920


	//   ....[90]....
        /*99a8*/ 	.word	0x00012950


	//   ....[91]....
        /*99ac*/ 	.word	0x00012960


	//   ....[92]....
        /*99b0*/ 	.word	0x00012970


	//   ....[93]....
        /*99b4*/ 	.word	0x00012980


	//   ....[94]....
        /*99b8*/ 	.word	0x000129b0


	//   ....[95]....
        /*99bc*/ 	.word	0x000129c0


	//   ....[96]....
        /*99c0*/ 	.word	0x000129d0


	//   ....[97]....
        /*99c4*/ 	.word	0x000129e0


	//   ....[98]....
        /*99c8*/ 	.word	0x00012a10


	//   ....[99]....
        /*99cc*/ 	.word	0x00012a20


	//   ....[100]....
        /*99d0*/ 	.word	0x00012a30


	//   ....[101]....
        /*99d4*/ 	.word	0x00012a40


	//   ....[102]....
        /*99d8*/ 	.word	0x00012a70


	//   ....[103]....
        /*99dc*/ 	.word	0x00012a80


	//   ....[104]....
        /*99e0*/ 	.word	0x00012a90


	//   ....[105]....
        /*99e4*/ 	.word	0x00012aa0


	//   ....[106]....
        /*99e8*/ 	.word	0x00012ad0


	//   ....[107]....
        /*99ec*/ 	.word	0x00012ae0


	//   ....[108]....
        /*99f0*/ 	.word	0x00012af0


	//   ....[109]....
        /*99f4*/ 	.word	0x00012b00


	//   ....[110]....
        /*99f8*/ 	.word	0x00012b30


	//   ....[111]....
        /*99fc*/ 	.word	0x00012b40


	//   ....[112]....
        /*9a00*/ 	.word	0x00012b50


	//   ....[113]....
        /*9a04*/ 	.word	0x00012b60


	//   ....[114]....
        /*9a08*/ 	.word	0x00012b90


	//   ....[115]....
        /*9a0c*/ 	.word	0x00012ba0


	//   ....[116]....
        /*9a10*/ 	.word	0x00012bb0


	//   ....[117]....
        /*9a14*/ 	.word	0x00012bc0


	//   ....[118]....
        /*9a18*/ 	.word	0x00012bf0


	//   ....[119]....
        /*9a1c*/ 	.word	0x00012c00


	//   ....[120]....
        /*9a20*/ 	.word	0x00012c10


	//   ....[121]....
        /*9a24*/ 	.word	0x00012c20


	//   ....[122]....
        /*9a28*/ 	.word	0x00012c50


	//   ....[123]....
        /*9a2c*/ 	.word	0x00012c60


	//   ....[124]....
        /*9a30*/ 	.word	0x00012c70


	//   ....[125]....
        /*9a34*/ 	.word	0x00012c80


	//   ....[126]....
        /*9a38*/ 	.word	0x00012cb0


	//   ....[127]....
        /*9a3c*/ 	.word	0x00012cc0


	//   ....[128]....
        /*9a40*/ 	.word	0x00012cd0


	//   ....[129]....
        /*9a44*/ 	.word	0x00012ce0


	//   ....[130]....
        /*9a48*/ 	.word	0x00012d10


	//   ....[131]....
        /*9a4c*/ 	.word	0x00012d20


	//   ....[132]....
        /*9a50*/ 	.word	0x00012d30


	//   ....[133]....
        /*9a54*/ 	.word	0x00012d40


	//   ....[134]....
        /*9a58*/ 	.word	0x00012d70


	//   ....[135]....
        /*9a5c*/ 	.word	0x00012d80


	//   ....[136]....
        /*9a60*/ 	.word	0x00012d90


	//   ....[137]....
        /*9a64*/ 	.word	0x00012da0


	//   ....[138]....
        /*9a68*/ 	.word	0x00012dd0


	//   ....[139]....
        /*9a6c*/ 	.word	0x00012de0


	//   ....[140]....
        /*9a70*/ 	.word	0x00012df0


	//   ....[141]....
        /*9a74*/ 	.word	0x00012e00


	//   ....[142]....
        /*9a78*/ 	.word	0x00012e30


	//   ....[143]....
        /*9a7c*/ 	.word	0x00012e40


	//   ....[144]....
        /*9a80*/ 	.word	0x00012e50


	//   ....[145]....
        /*9a84*/ 	.word	0x00012e60


	//   ....[146]....
        /*9a88*/ 	.word	0x00012e90


	//   ....[147]....
        /*9a8c*/ 	.word	0x00012ea0


	//   ....[148]....
        /*9a90*/ 	.word	0x00012eb0


	//   ....[149]....
        /*9a94*/ 	.word	0x00012ec0


	//   ....[150]....
        /*9a98*/ 	.word	0x00012ef0


	//   ....[151]....
        /*9a9c*/ 	.word	0x00012f00


	//   ....[152]....
        /*9aa0*/ 	.word	0x00012f10


	//   ....[153]....
        /*9aa4*/ 	.word	0x00012f20


	//   ....[154]....
        /*9aa8*/ 	.word	0x00012f50


	//   ....[155]....
        /*9aac*/ 	.word	0x00012f60


	//   ....[156]....
        /*9ab0*/ 	.word	0x00012f70


	//   ....[157]....
        /*9ab4*/ 	.word	0x00012f80


	//   ....[158]....
        /*9ab8*/ 	.word	0x00012fb0


	//   ....[159]....
        /*9abc*/ 	.word	0x00012fc0


	//   ....[160]....
        /*9ac0*/ 	.word	0x00012fd0


	//   ....[161]....
        /*9ac4*/ 	.word	0x00012fe0


	//   ....[162]....
        /*9ac8*/ 	.word	0x00013010


	//   ....[163]....
        /*9acc*/ 	.word	0x00013020


	//   ....[164]....
        /*9ad0*/ 	.word	0x00013030


	//   ....[165]....
        /*9ad4*/ 	.word	0x00013040


	//   ....[166]....
        /*9ad8*/ 	.word	0x00013070


	//   ....[167]....
        /*9adc*/ 	.word	0x00013080


	//   ....[168]....
        /*9ae0*/ 	.word	0x00013090


	//   ....[169]....
        /*9ae4*/ 	.word	0x000130a0


	//   ....[170]....
        /*9ae8*/ 	.word	0x000130d0


	//   ....[171]....
        /*9aec*/ 	.word	0x000130e0


	//   ....[172]....
        /*9af0*/ 	.word	0x000130f0


	//   ....[173]....
        /*9af4*/ 	.word	0x00013100


	//   ....[174]....
        /*9af8*/ 	.word	0x00013130


	//   ....[175]....
        /*9afc*/ 	.word	0x00013140


	//   ....[176]....
        /*9b00*/ 	.word	0x00013150


	//   ....[177]....
        /*9b04*/ 	.word	0x00013160


	//   ....[178]....
        /*9b08*/ 	.word	0x00013190


	//   ....[179]....
        /*9b0c*/ 	.word	0x000131a0


	//   ....[180]....
        /*9b10*/ 	.word	0x000131b0


	//   ....[181]....
        /*9b14*/ 	.word	0x000131c0


	//   ....[182]....
        /*9b18*/ 	.word	0x000131f0


	//   ....[183]....
        /*9b1c*/ 	.word	0x00013200


	//   ....[184]....
        /*9b20*/ 	.word	0x00013210


	//   ....[185]....
        /*9b24*/ 	.word	0x00013220


	//   ....[186]....
        /*9b28*/ 	.word	0x00013250


	//   ....[187]....
        /*9b2c*/ 	.word	0x00013260


	//   ....[188]....
        /*9b30*/ 	.word	0x00013270


	//   ....[189]....
        /*9b34*/ 	.word	0x00013280


	//   ....[190]....
        /*9b38*/ 	.word	0x000132b0


	//   ....[191]....
        /*9b3c*/ 	.word	0x000132c0


	//   ....[192]....
        /*9b40*/ 	.word	0x000132d0


	//   ....[193]....
        /*9b44*/ 	.word	0x000132e0


	//   ....[194]....
        /*9b48*/ 	.word	0x00013310


	//   ....[195]....
        /*9b4c*/ 	.word	0x00013320


	//   ....[196]....
        /*9b50*/ 	.word	0x00013330


	//   ....[197]....
        /*9b54*/ 	.word	0x00013340


	//   ....[198]....
        /*9b58*/ 	.word	0x00013370


	//   ....[199]....
        /*9b5c*/ 	.word	0x00013380


	//   ....[200]....
        /*9b60*/ 	.word	0x00013390


	//   ....[201]....
        /*9b64*/ 	.word	0x000133a0


	//   ....[202]....
        /*9b68*/ 	.word	0x000133d0


	//   ....[203]....
        /*9b6c*/ 	.word	0x000133e0


	//   ....[204]....
        /*9b70*/ 	.word	0x000133f0


	//   ....[205]....
        /*9b74*/ 	.word	0x00013400


	//   ....[206]....
        /*9b78*/ 	.word	0x00013430


	//   ....[207]....
        /*9b7c*/ 	.word	0x00013440


	//   ....[208]....
        /*9b80*/ 	.word	0x00013450


	//   ....[209]....
        /*9b84*/ 	.word	0x00013460


	//   ....[210]....
        /*9b88*/ 	.word	0x00013490


	//   ....[211]....
        /*9b8c*/ 	.word	0x000134a0


	//   ....[212]....
        /*9b90*/ 	.word	0x000134b0


	//   ....[213]....
        /*9b94*/ 	.word	0x000134c0


	//   ....[214]....
        /*9b98*/ 	.word	0x000134f0


	//   ....[215]....
        /*9b9c*/ 	.word	0x00013500


	//   ....[216]....
        /*9ba0*/ 	.word	0x00013510


	//   ....[217]....
        /*9ba4*/ 	.word	0x00013520


	//   ....[218]....
        /*9ba8*/ 	.word	0x00013550


	//   ....[219]....
        /*9bac*/ 	.word	0x00013560


	//   ....[220]....
        /*9bb0*/ 	.word	0x00013570


	//   ....[221]....
        /*9bb4*/ 	.word	0x00013580


	//   ....[222]....
        /*9bb8*/ 	.word	0x000135b0


	//   ....[223]....
        /*9bbc*/ 	.word	0x000135c0


	//   ....[224]....
        /*9bc0*/ 	.word	0x000135d0


	//   ....[225]....
        /*9bc4*/ 	.word	0x000135e0


	//   ....[226]....
        /*9bc8*/ 	.word	0x00013610


	//   ....[227]....
        /*9bcc*/ 	.word	0x00013620


	//   ....[228]....
        /*9bd0*/ 	.word	0x00013630


	//   ....[229]....
        /*9bd4*/ 	.word	0x00013640


	//   ....[230]....
        /*9bd8*/ 	.word	0x00013670


	//   ....[231]....
        /*9bdc*/ 	.word	0x00013680


	//   ....[232]....
        /*9be0*/ 	.word	0x00013690


	//   ....[233]....
        /*9be4*/ 	.word	0x000136a0


	//   ....[234]....
        /*9be8*/ 	.word	0x000136d0


	//   ....[235]....
        /*9bec*/ 	.word	0x000136e0


	//   ....[236]....
        /*9bf0*/ 	.word	0x000136f0


	//   ....[237]....
        /*9bf4*/ 	.word	0x00013700


	//   ....[238]....
        /*9bf8*/ 	.word	0x00013730


	//   ....[239]....
        /*9bfc*/ 	.word	0x00013740


	//   ....[240]....
        /*9c00*/ 	.word	0x00013750


	//   ....[241]....
        /*9c04*/ 	.word	0x00013760


	//   ....[242]....
        /*9c08*/ 	.word	0x00013790


	//   ....[243]....
        /*9c0c*/ 	.word	0x000137a0


	//   ....[244]....
        /*9c10*/ 	.word	0x000137b0


	//   ....[245]....
        /*9c14*/ 	.word	0x000137c0


	//   ....[246]....
        /*9c18*/ 	.word	0x000137f0


	//   ....[247]....
        /*9c1c*/ 	.word	0x00013800


	//   ....[248]....
        /*9c20*/ 	.word	0x00013810


	//   ....[249]....
        /*9c24*/ 	.word	0x00013820


	//   ....[250]....
        /*9c28*/ 	.word	0x00013850


	//   ....[251]....
        /*9c2c*/ 	.word	0x00013860


	//   ....[252]....
        /*9c30*/ 	.word	0x00013870


	//   ....[253]....
        /*9c34*/ 	.word	0x00013880


	//   ....[254]....
        /*9c38*/ 	.word	0x000138b0


	//   ....[255]....
        /*9c3c*/ 	.word	0x000138c0


	//   ....[0]....
        /*9c40*/ 	.word	0x000138d0


	//   ....[1]....
        /*9c44*/ 	.word	0x000138e0


	//   ....[2]....
        /*9c48*/ 	.word	0x00013910


	//   ....[3]....
        /*9c4c*/ 	.word	0x00013920


	//   ....[4]....
        /*9c50*/ 	.word	0x00013930


	//   ....[5]....
        /*9c54*/ 	.word	0x00013940


	//   ....[6]....
        /*9c58*/ 	.word	0x00013970


	//   ....[7]....
        /*9c5c*/ 	.word	0x00013980


	//   ....[8]....
        /*9c60*/ 	.word	0x00013990


	//   ....[9]....
        /*9c64*/ 	.word	0x000139a0


	//   ....[10]....
        /*9c68*/ 	.word	0x000139d0


	//   ....[11]....
        /*9c6c*/ 	.word	0x000139e0


	//   ....[12]....
        /*9c70*/ 	.word	0x000139f0


	//   ....[13]....
        /*9c74*/ 	.word	0x00013a00


	//   ....[14]....
        /*9c78*/ 	.word	0x00013a30


	//   ....[15]....
        /*9c7c*/ 	.word	0x00013a40


	//   ....[16]....
        /*9c80*/ 	.word	0x00013a50


	//   ....[17]....
        /*9c84*/ 	.word	0x00013a60


	//   ....[18]....
        /*9c88*/ 	.word	0x00013a90


	//   ....[19]....
        /*9c8c*/ 	.word	0x00013aa0


	//   ....[20]....
        /*9c90*/ 	.word	0x00013ab0


	//   ....[21]....
        /*9c94*/ 	.word	0x00013ac0


	//   ....[22]....
        /*9c98*/ 	.word	0x00013af0


	//   ....[23]....
        /*9c9c*/ 	.word	0x00013b00


	//   ....[24]....
        /*9ca0*/ 	.word	0x00013b10


	//   ....[25]....
        /*9ca4*/ 	.word	0x00013b20


	//   ....[26]....
        /*9ca8*/ 	.word	0x00013b50


	//   ....[27]....
        /*9cac*/ 	.word	0x00013b60


	//   ....[28]....
        /*9cb0*/ 	.word	0x00013b70


	//   ....[29]....
        /*9cb4*/ 	.word	0x00013b80


	//   ....[30]....
        /*9cb8*/ 	.word	0x00013bb0


	//   ....[31]....
        /*9cbc*/ 	.word	0x00013bc0


	//   ....[32]....
        /*9cc0*/ 	.word	0x00013bd0


	//   ....[33]....
        /*9cc4*/ 	.word	0x00013be0


	//   ....[34]....
        /*9cc8*/ 	.word	0x00013c10


	//   ....[35]....
        /*9ccc*/ 	.word	0x00013c20


	//   ....[36]....
        /*9cd0*/ 	.word	0x00013c30


	//   ....[37]....
        /*9cd4*/ 	.word	0x00013c40


	//   ....[38]....
        /*9cd8*/ 	.word	0x00013c70


	//   ....[39]....
        /*9cdc*/ 	.word	0x00013c80


	//   ....[40]....
        /*9ce0*/ 	.word	0x00013c90


	//   ....[41]....
        /*9ce4*/ 	.word	0x00013ca0


	//   ....[42]....
        /*9ce8*/ 	.word	0x00013cd0


	//   ....[43]....
        /*9cec*/ 	.word	0x00013ce0


	//   ....[44]....
        /*9cf0*/ 	.word	0x00013cf0


	//   ....[45]....
        /*9cf4*/ 	.word	0x00013d00


	//   ....[46]....
        /*9cf8*/ 	.word	0x00013d30


	//   ....[47]....
        /*9cfc*/ 	.word	0x00013d40


	//   ....[48]....
        /*9d00*/ 	.word	0x00013d50


	//   ....[49]....
        /*9d04*/ 	.word	0x00013d60


	//   ....[50]....
        /*9d08*/ 	.word	0x00013d90


	//   ....[51]....
        /*9d0c*/ 	.word	0x00013da0


	//   ....[52]....
        /*9d10*/ 	.word	0x00013db0


	//   ....[53]....
        /*9d14*/ 	.word	0x00013dc0


	//   ....[54]....
        /*9d18*/ 	.word	0x00013df0


	//   ....[55]....
        /*9d1c*/ 	.word	0x00013e00


	//   ....[56]....
        /*9d20*/ 	.word	0x00013e10


	//   ....[57]....
        /*9d24*/ 	.word	0x00013e20


	//   ....[58]....
        /*9d28*/ 	.word	0x00013e50


	//   ....[59]....
        /*9d2c*/ 	.word	0x00013e60


	//   ....[60]....
        /*9d30*/ 	.word	0x00013e70


	//   ....[61]....
        /*9d34*/ 	.word	0x00013e80


	//   ....[62]....
        /*9d38*/ 	.word	0x00013eb0


	//   ....[63]....
        /*9d3c*/ 	.word	0x00013ec0


	//   ....[64]....
        /*9d40*/ 	.word	0x00013ed0


	//   ....[65]....
        /*9d44*/ 	.word	0x00013ee0


	//   ....[66]....
        /*9d48*/ 	.word	0x00013f10


	//   ....[67]....
        /*9d4c*/ 	.word	0x00013f20


	//   ....[68]....
        /*9d50*/ 	.word	0x00013f30


	//   ....[69]....
        /*9d54*/ 	.word	0x00013f40


	//   ....[70]....
        /*9d58*/ 	.word	0x00013f70


	//   ....[71]....
        /*9d5c*/ 	.word	0x00013f80


	//   ....[72]....
        /*9d60*/ 	.word	0x00013f90


	//   ....[73]....
        /*9d64*/ 	.word	0x00013fa0


	//   ....[74]....
        /*9d68*/ 	.word	0x00013fd0


	//   ....[75]....
        /*9d6c*/ 	.word	0x00013fe0


	//   ....[76]....
        /*9d70*/ 	.word	0x00013ff0


	//   ....[77]....
        /*9d74*/ 	.word	0x00014000


	//   ....[78]....
        /*9d78*/ 	.word	0x00014030


	//   ....[79]....
        /*9d7c*/ 	.word	0x00014040


	//   ....[80]....
        /*9d80*/ 	.word	0x00014050


	//   ....[81]....
        /*9d84*/ 	.word	0x00014060


	//   ....[82]....
        /*9d88*/ 	.word	0x00014090


	//   ....[83]....
        /*9d8c*/ 	.word	0x000140a0


	//   ....[84]....
        /*9d90*/ 	.word	0x000140b0


	//   ....[85]....
        /*9d94*/ 	.word	0x000140c0


	//   ....[86]....
        /*9d98*/ 	.word	0x000140f0


	//   ....[87]....
        /*9d9c*/ 	.word	0x00014100


	//   ....[88]....
        /*9da0*/ 	.word	0x00014110


	//   ....[89]....
        /*9da4*/ 	.word	0x00014120


	//   ....[90]....
        /*9da8*/ 	.word	0x00014150


	//   ....[91]....
        /*9dac*/ 	.word	0x00014160


	//   ....[92]....
        /*9db0*/ 	.word	0x00014170


	//   ....[93]....
        /*9db4*/ 	.word	0x00014180


	//   ....[94]....
        /*9db8*/ 	.word	0x000141b0


	//   ....[95]....
        /*9dbc*/ 	.word	0x000141c0


	//   ....[96]....
        /*9dc0*/ 	.word	0x000141d0


	//   ....[97]....
        /*9dc4*/ 	.word	0x000141e0


	//   ....[98]....
        /*9dc8*/ 	.word	0x00014210


	//   ....[99]....
        /*9dcc*/ 	.word	0x00014220


	//   ....[100]....
        /*9dd0*/ 	.word	0x00014230


	//   ....[101]....
        /*9dd4*/ 	.word	0x00014240


	//   ....[102]....
        /*9dd8*/ 	.word	0x00014270


	//   ....[103]....
        /*9ddc*/ 	.word	0x00014280


	//   ....[104]....
        /*9de0*/ 	.word	0x00014290


	//   ....[105]....
        /*9de4*/ 	.word	0x000142a0


	//   ....[106]....
        /*9de8*/ 	.word	0x000142d0


	//   ....[107]....
        /*9dec*/ 	.word	0x000142e0


	//   ....[108]....
        /*9df0*/ 	.word	0x000142f0


	//   ....[109]....
        /*9df4*/ 	.word	0x00014300


	//   ....[110]....
        /*9df8*/ 	.word	0x00014330


	//   ....[111]....
        /*9dfc*/ 	.word	0x00014340


	//   ....[112]....
        /*9e00*/ 	.word	0x00014350


	//   ....[113]....
        /*9e04*/ 	.word	0x00014360


	//   ....[114]....
        /*9e08*/ 	.word	0x00014390


	//   ....[115]....
        /*9e0c*/ 	.word	0x000143a0


	//   ....[116]....
        /*9e10*/ 	.word	0x000143b0


	//   ....[117]....
        /*9e14*/ 	.word	0x000143c0


	//   ....[118]....
        /*9e18*/ 	.word	0x000143f0


	//   ....[119]....
        /*9e1c*/ 	.word	0x00014400


	//   ....[120]....
        /*9e20*/ 	.word	0x00014410


	//   ....[121]....
        /*9e24*/ 	.word	0x00014420


	//   ....[122]....
        /*9e28*/ 	.word	0x00014450


	//   ....[123]....
        /*9e2c*/ 	.word	0x00014460


	//   ....[124]....
        /*9e30*/ 	.word	0x00014470


	//   ....[125]....
        /*9e34*/ 	.word	0x00014480


	//   ....[126]....
        /*9e38*/ 	.word	0x000144b0


	//   ....[127]....
        /*9e3c*/ 	.word	0x000144c0


	//   ....[128]....
        /*9e40*/ 	.word	0x000144d0


	//   ....[129]....
        /*9e44*/ 	.word	0x000144e0


	//   ....[130]....
        /*9e48*/ 	.word	0x00014510


	//   ....[131]....
        /*9e4c*/ 	.word	0x00014520


	//   ....[132]....
        /*9e50*/ 	.word	0x00014530


	//   ....[133]....
        /*9e54*/ 	.word	0x00014540


	//   ....[134]....
        /*9e58*/ 	.word	0x00014570


	//   ....[135]....
        /*9e5c*/ 	.word	0x00014580


	//   ....[136]....
        /*9e60*/ 	.word	0x00014590


	//   ....[137]....
        /*9e64*/ 	.word	0x000145a0


	//   ....[138]....
        /*9e68*/ 	.word	0x000145d0


	//   ....[139]....
        /*9e6c*/ 	.word	0x000145e0


	//   ....[140]....
        /*9e70*/ 	.word	0x000145f0


	//   ....[141]....
        /*9e74*/ 	.word	0x00014600


	//   ....[142]....
        /*9e78*/ 	.word	0x00014630


	//   ....[143]....
        /*9e7c*/ 	.word	0x00014640


	//   ....[144]....
        /*9e80*/ 	.word	0x00014650


	//   ....[145]....
        /*9e84*/ 	.word	0x00014660


	//   ....[146]....
        /*9e88*/ 	.word	0x00014690


	//   ....[147]....
        /*9e8c*/ 	.word	0x000146a0


	//   ....[148]....
        /*9e90*/ 	.word	0x000146b0


	//   ....[149]....
        /*9e94*/ 	.word	0x000146c0


	//   ....[150]....
        /*9e98*/ 	.word	0x000146f0


	//   ....[151]....
        /*9e9c*/ 	.word	0x00014700


	//   ....[152]....
        /*9ea0*/ 	.word	0x00014710


	//   ....[153]....
        /*9ea4*/ 	.word	0x00014720


	//   ....[154]....
        /*9ea8*/ 	.word	0x00014750


	//   ....[155]....
        /*9eac*/ 	.word	0x00014760


	//   ....[156]....
        /*9eb0*/ 	.word	0x00014770


	//   ....[157]....
        /*9eb4*/ 	.word	0x00014780


	//   ....[158]....
        /*9eb8*/ 	.word	0x000147b0


	//   ....[159]....
        /*9ebc*/ 	.word	0x000147c0


	//   ....[160]....
        /*9ec0*/ 	.word	0x000147d0


	//   ....[161]....
        /*9ec4*/ 	.word	0x000147e0


	//   ....[162]....
        /*9ec8*/ 	.word	0x00014810


	//   ....[163]....
        /*9ecc*/ 	.word	0x00014820


	//   ....[164]....
        /*9ed0*/ 	.word	0x00014830


	//   ....[165]....
        /*9ed4*/ 	.word	0x00014840


	//   ....[166]....
        /*9ed8*/ 	.word	0x00014870


	//   ....[167]....
        /*9edc*/ 	.word	0x00014880


	//   ....[168]....
        /*9ee0*/ 	.word	0x00014890


	//   ....[169]....
        /*9ee4*/ 	.word	0x000148a0


	//   ....[170]....
        /*9ee8*/ 	.word	0x000148d0


	//   ....[171]....
        /*9eec*/ 	.word	0x000148e0


	//   ....[172]....
        /*9ef0*/ 	.word	0x000148f0


	//   ....[173]....
        /*9ef4*/ 	.word	0x00014900


	//   ....[174]....
        /*9ef8*/ 	.word	0x00014930


	//   ....[175]....
        /*9efc*/ 	.word	0x00014940


	//   ....[176]....
        /*9f00*/ 	.word	0x00014950


	//   ....[177]....
        /*9f04*/ 	.word	0x00014960


	//   ....[178]....
        /*9f08*/ 	.word	0x00014990


	//   ....[179]....
        /*9f0c*/ 	.word	0x000149a0


	//   ....[180]....
        /*9f10*/ 	.word	0x000149b0


	//   ....[181]....
        /*9f14*/ 	.word	0x000149c0


	//   ....[182]....
        /*9f18*/ 	.word	0x000149f0


	//   ....[183]....
        /*9f1c*/ 	.word	0x00014a00


	//   ....[184]....
        /*9f20*/ 	.word	0x00014a10


	//   ....[185]....
        /*9f24*/ 	.word	0x00014a20


	//   ....[186]....
        /*9f28*/ 	.word	0x00014a50


	//   ....[187]....
        /*9f2c*/ 	.word	0x00014a60


	//   ....[188]....
        /*9f30*/ 	.word	0x00014a70


	//   ....[189]....
        /*9f34*/ 	.word	0x00014a80


	//   ....[190]....
        /*9f38*/ 	.word	0x00014ab0


	//   ....[191]....
        /*9f3c*/ 	.word	0x00014ac0


	//   ....[192]....
        /*9f40*/ 	.word	0x00014ad0


	//   ....[193]....
        /*9f44*/ 	.word	0x00014ae0


	//   ....[194]....
        /*9f48*/ 	.word	0x00014b10


	//   ....[195]....
        /*9f4c*/ 	.word	0x00014b20


	//   ....[196]....
        /*9f50*/ 	.word	0x00014b30


	//   ....[197]....
        /*9f54*/ 	.word	0x00014b40


	//   ....[198]....
        /*9f58*/ 	.word	0x00014b70


	//   ....[199]....
        /*9f5c*/ 	.word	0x00014b80


	//   ....[200]....
        /*9f60*/ 	.word	0x00014b90


	//   ....[201]....
        /*9f64*/ 	.word	0x00014ba0


	//   ....[202]....
        /*9f68*/ 	.word	0x00014bd0


	//   ....[203]....
        /*9f6c*/ 	.word	0x00014be0


	//   ....[204]....
        /*9f70*/ 	.word	0x00014bf0


	//   ....[205]....
        /*9f74*/ 	.word	0x00014c00


	//   ....[206]....
        /*9f78*/ 	.word	0x00014c30


	//   ....[207]....
        /*9f7c*/ 	.word	0x00014c40


	//   ....[208]....
        /*9f80*/ 	.word	0x00014c50


	//   ....[209]....
        /*9f84*/ 	.word	0x00014c60


	//   ....[210]....
        /*9f88*/ 	.word	0x00014c90


	//   ....[211]....
        /*9f8c*/ 	.word	0x00014ca0


	//   ....[212]....
        /*9f90*/ 	.word	0x00014cb0


	//   ....[213]....
        /*9f94*/ 	.word	0x00014cc0


	//   ....[214]....
        /*9f98*/ 	.word	0x00014cf0


	//   ....[215]....
        /*9f9c*/ 	.word	0x00014d00


	//   ....[216]....
        /*9fa0*/ 	.word	0x00014d10


	//   ....[217]....
        /*9fa4*/ 	.word	0x00014d20


	//   ....[218]....
        /*9fa8*/ 	.word	0x00014d50


	//   ....[219]....
        /*9fac*/ 	.word	0x00014d60


	//   ....[220]....
        /*9fb0*/ 	.word	0x00014d70


	//   ....[221]....
        /*9fb4*/ 	.word	0x00014d80


	//   ....[222]....
        /*9fb8*/ 	.word	0x00014db0


	//   ....[223]....
        /*9fbc*/ 	.word	0x00014dc0


	//   ....[224]....
        /*9fc0*/ 	.word	0x00014dd0


	//   ....[225]....
        /*9fc4*/ 	.word	0x00014de0


	//   ....[226]....
        /*9fc8*/ 	.word	0x00014e10


	//   ....[227]....
        /*9fcc*/ 	.word	0x00014e20


	//   ....[228]....
        /*9fd0*/ 	.word	0x00014e30


	//   ....[229]....
        /*9fd4*/ 	.word	0x00014e40


	//   ....[230]....
        /*9fd8*/ 	.word	0x00014e70


	//   ....[231]....
        /*9fdc*/ 	.word	0x00014e80


	//   ....[232]....
        /*9fe0*/ 	.word	0x00014e90


	//   ....[233]....
        /*9fe4*/ 	.word	0x00014ea0


	//   ....[234]....
        /*9fe8*/ 	.word	0x00014ed0


	//   ....[235]....
        /*9fec*/ 	.word	0x00014ee0


	//   ....[236]....
        /*9ff0*/ 	.word	0x00014ef0


	//   ....[237]....
        /*9ff4*/ 	.word	0x00014f00


	//   ....[238]....
        /*9ff8*/ 	.word	0x00014f30


	//   ....[239]....
        /*9ffc*/ 	.word	0x00014f40


	//   ....[240]....
        /*a000*/ 	.word	0x00014f50


	//   ....[241]....
        /*a004*/ 	.word	0x00014f60


	//   ....[242]....
        /*a008*/ 	.word	0x00014f90


	//   ....[243]....
        /*a00c*/ 	.word	0x00014fa0


	//   ....[244]....
        /*a010*/ 	.word	0x00014fb0


	//   ....[245]....
        /*a014*/ 	.word	0x00014fc0


	//   ....[246]....
        /*a018*/ 	.word	0x00014ff0


	//   ....[247]....
        /*a01c*/ 	.word	0x00015000


	//   ....[248]....
        /*a020*/ 	.word	0x00015010


	//   ....[249]....
        /*a024*/ 	.word	0x00015020


	//   ....[250]....
        /*a028*/ 	.word	0x00015050


	//   ....[251]....
        /*a02c*/ 	.word	0x00015060


	//   ....[252]....
        /*a030*/ 	.word	0x00015070


	//   ....[253]....
        /*a034*/ 	.word	0x00015080


	//   ....[254]....
        /*a038*/ 	.word	0x000150c0


	//   ....[255]....
        /*a03c*/ 	.word	0x00018100


	//   ....[0]....
        /*a040*/ 	.word	0x00018110


	//   ....[1]....
        /*a044*/ 	.word	0x00018120


	//   ....[2]....
        /*a048*/ 	.word	0x00018140


	//   ....[3]....
        /*a04c*/ 	.word	0x00018150


	//   ....[4]....
        /*a050*/ 	.word	0x00018160


	//   ....[5]....
        /*a054*/ 	.word	0x00018170


	//   ....[6]....
        /*a058*/ 	.word	0x000181a0


	//   ....[7]....
        /*a05c*/ 	.word	0x000181b0


	//   ....[8]....
        /*a060*/ 	.word	0x000181c0


	//   ....[9]....
        /*a064*/ 	.word	0x000181d0


	//   ....[10]....
        /*a068*/ 	.word	0x00018200


	//   ....[11]....
        /*a06c*/ 	.word	0x00018210


	//   ....[12]....
        /*a070*/ 	.word	0x00018220


	//   ....[13]....
        /*a074*/ 	.word	0x00018230


	//   ....[14]....
        /*a078*/ 	.word	0x00018260


	//   ....[15]....
        /*a07c*/ 	.word	0x00018270


	//   ....[16]....
        /*a080*/ 	.word	0x00018280


	//   ....[17]....
        /*a084*/ 	.word	0x00018290


	//   ....[18]....
        /*a088*/ 	.word	0x000182c0


	//   ....[19]....
        /*a08c*/ 	.word	0x000182d0


	//   ....[20]....
        /*a090*/ 	.word	0x000182e0


	//   ....[21]....
        /*a094*/ 	.word	0x000182f0


	//   ....[22]....
        /*a098*/ 	.word	0x00018320


	//   ....[23]....
        /*a09c*/ 	.word	0x00018330


	//   ....[24]....
        /*a0a0*/ 	.word	0x00018340


	//   ....[25]....
        /*a0a4*/ 	.word	0x00018350


	//   ....[26]....
        /*a0a8*/ 	.word	0x00018380


	//   ....[27]....
        /*a0ac*/ 	.word	0x00018390


	//   ....[28]....
        /*a0b0*/ 	.word	0x000183a0


	//   ....[29]....
        /*a0b4*/ 	.word	0x000183b0


	//   ....[30]....
        /*a0b8*/ 	.word	0x000183e0


	//   ....[31]....
        /*a0bc*/ 	.word	0x000183f0


	//   ....[32]....
        /*a0c0*/ 	.word	0x00018400


	//   ....[33]....
        /*a0c4*/ 	.word	0x00018410


	//   ....[34]....
        /*a0c8*/ 	.word	0x00018440


	//   ....[35]....
        /*a0cc*/ 	.word	0x00018450


	//   ....[36]....
        /*a0d0*/ 	.word	0x00018460


	//   ....[37]....
        /*a0d4*/ 	.word	0x00018470


	//   ....[38]....
        /*a0d8*/ 	.word	0x000184a0


	//   ....[39]....
        /*a0dc*/ 	.word	0x000184b0


	//   ....[40]....
        /*a0e0*/ 	.word	0x000184c0


	//   ....[41]....
        /*a0e4*/ 	.word	0x000184d0


	//   ....[42]....
        /*a0e8*/ 	.word	0x00018500


	//   ....[43]....
        /*a0ec*/ 	.word	0x00018510


	//   ....[44]....
        /*a0f0*/ 	.word	0x00018520


	//   ....[45]....
        /*a0f4*/ 	.word	0x00018530


	//   ....[46]....
        /*a0f8*/ 	.word	0x00018560


	//   ....[47]....
        /*a0fc*/ 	.word	0x00018570


	//   ....[48]....
        /*a100*/ 	.word	0x00018580


	//   ....[49]....
        /*a104*/ 	.word	0x00018590


	//   ....[50]....
        /*a108*/ 	.word	0x000185c0


	//   ....[51]....
        /*a10c*/ 	.word	0x000185d0


	//   ....[52]....
        /*a110*/ 	.word	0x000185e0


	//   ....[53]....
        /*a114*/ 	.word	0x000185f0


	//   ....[54]....
        /*a118*/ 	.word	0x00018620


	//   ....[55]....
        /*a11c*/ 	.word	0x00018630


	//   ....[56]....
        /*a120*/ 	.word	0x00018640


	//   ....[57]....
        /*a124*/ 	.word	0x00018650


	//   ....[58]....
        /*a128*/ 	.word	0x00018680


	//   ....[59]....
        /*a12c*/ 	.word	0x00018690


	//   ....[60]....
        /*a130*/ 	.word	0x000186a0


	//   ....[61]....
        /*a134*/ 	.word	0x000186b0


	//   ....[62]....
        /*a138*/ 	.word	0x000186e0


	//   ....[63]....
        /*a13c*/ 	.word	0x000186f0


	//   ....[64]....
        /*a140*/ 	.word	0x00018700


	//   ....[65]....
        /*a144*/ 	.word	0x00018710


	//   ....[66]....
        /*a148*/ 	.word	0x00018740


	//   ....[67]....
        /*a14c*/ 	.word	0x00018750


	//   ....[68]....
        /*a150*/ 	.word	0x00018760


	//   ....[69]....
        /*a154*/ 	.word	0x00018770


	//   ....[70]....
        /*a158*/ 	.word	0x000187a0


	//   ....[71]....
        /*a15c*/ 	.word	0x000187b0


	//   ....[72]....
        /*a160*/ 	.word	0x000187c0


	//   ....[73]....
        /*a164*/ 	.word	0x000187d0


	//   ....[74]....
        /*a168*/ 	.word	0x00018800


	//   ....[75]....
        /*a16c*/ 	.word	0x00018810


	//   ....[76]....
        /*a170*/ 	.word	0x00018820


	//   ....[77]....
        /*a174*/ 	.word	0x00018830


	//   ....[78]....
        /*a178*/ 	.word	0x00018860


	//   ....[79]....
        /*a17c*/ 	.word	0x00018870


	//   ....[80]....
        /*a180*/ 	.word	0x00018880


	//   ....[81]....
        /*a184*/ 	.word	0x00018890


	//   ....[82]....
        /*a188*/ 	.word	0x000188c0


	//   ....[83]....
        /*a18c*/ 	.word	0x000188d0


	//   ....[84]....
        /*a190*/ 	.word	0x000188e0


	//   ....[85]....
        /*a194*/ 	.word	0x000188f0


	//   ....[86]....
        /*a198*/ 	.word	0x00018920


	//   ....[87]....
        /*a19c*/ 	.word	0x00018930


	//   ....[88]....
        /*a1a0*/ 	.word	0x00018940


	//   ....[89]....
        /*a1a4*/ 	.word	0x00018950


	//   ....[90]....
        /*a1a8*/ 	.word	0x00018980


	//   ....[91]....
        /*a1ac*/ 	.word	0x00018990


	//   ....[92]....
        /*a1b0*/ 	.word	0x000189a0


	//   ....[93]....
        /*a1b4*/ 	.word	0x000189b0


	//   ....[94]....
        /*a1b8*/ 	.word	0x000189e0


	//   ....[95]....
        /*a1bc*/ 	.word	0x000189f0


	//   ....[96]....
        /*a1c0*/ 	.word	0x00018a00


	//   ....[97]....
        /*a1c4*/ 	.word	0x00018a10


	//   ....[98]....
        /*a1c8*/ 	.word	0x00018a40


	//   ....[99]....
        /*a1cc*/ 	.word	0x00018a50


	//   ....[100]....
        /*a1d0*/ 	.word	0x00018a60


	//   ....[101]....
        /*a1d4*/ 	.word	0x00018a70


	//   ....[102]....
        /*a1d8*/ 	.word	0x00018aa0


	//   ....[103]....
        /*a1dc*/ 	.word	0x00018ab0


	//   ....[104]....
        /*a1e0*/ 	.word	0x00018ac0


	//   ....[105]....
        /*a1e4*/ 	.word	0x00018ad0


	//   ....[106]....
        /*a1e8*/ 	.word	0x00018b00


	//   ....[107]....
        /*a1ec*/ 	.word	0x00018b10


	//   ....[108]....
        /*a1f0*/ 	.word	0x00018b20


	//   ....[109]....
        /*a1f4*/ 	.word	0x00018b30


	//   ....[110]....
        /*a1f8*/ 	.word	0x00018b60


	//   ....[111]....
        /*a1fc*/ 	.word	0x00018b70


	//   ....[112]....
        /*a200*/ 	.word	0x00018b80


	//   ....[113]....
        /*a204*/ 	.word	0x00018b90


	//   ....[114]....
        /*a208*/ 	.word	0x00018bc0


	//   ....[115]....
        /*a20c*/ 	.word	0x00018bd0


	//   ....[116]....
        /*a210*/ 	.word	0x00018be0


	//   ....[117]....
        /*a214*/ 	.word	0x00018bf0


	//   ....[118]....
        /*a218*/ 	.word	0x00018c20


	//   ....[119]....
        /*a21c*/ 	.word	0x00018c30


	//   ....[120]....
        /*a220*/ 	.word	0x00018c40


	//   ....[121]....
        /*a224*/ 	.word	0x00018c50


	//   ....[122]....
        /*a228*/ 	.word	0x00018c80


	//   ....[123]....
        /*a22c*/ 	.word	0x00018c90


	//   ....[124]....
        /*a230*/ 	.word	0x00018ca0


	//   ....[125]....
        /*a234*/ 	.word	0x00018cb0


	//   ....[126]....
        /*a238*/ 	.word	0x00018ce0


	//   ....[127]....
        /*a23c*/ 	.word	0x00018cf0


	//   ....[128]....
        /*a240*/ 	.word	0x00018d00


	//   ....[129]....
        /*a244*/ 	.word	0x00018d10


	//   ....[130]....
        /*a248*/ 	.word	0x00018d40


	//   ....[131]....
        /*a24c*/ 	.word	0x00018d50


	//   ....[132]....
        /*a250*/ 	.word	0x00018d60


	//   ....[133]....
        /*a254*/ 	.word	0x00018d70


	//   ....[134]....
        /*a258*/ 	.word	0x00018da0


	//   ....[135]....
        /*a25c*/ 	.word	0x00018db0


	//   ....[136]....
        /*a260*/ 	.word	0x00018dc0


	//   ....[137]....
        /*a264*/ 	.word	0x00018dd0


	//   ....[138]....
        /*a268*/ 	.word	0x00018e00


	//   ....[139]....
        /*a26c*/ 	.word	0x00018e10


	//   ....[140]....
        /*a270*/ 	.word	0x00018e20


	//   ....[141]....
        /*a274*/ 	.word	0x00018e30


	//   ....[142]....
        /*a278*/ 	.word	0x00018e60


	//   ....[143]....
        /*a27c*/ 	.word	0x00018e70


	//   ....[144]....
        /*a280*/ 	.word	0x00018e80


	//   ....[145]....
        /*a284*/ 	.word	0x00018e90


	//   ....[146]....
        /*a288*/ 	.word	0x00018ec0


	//   ....[147]....
        /*a28c*/ 	.word	0x00018ed0


	//   ....[148]....
        /*a290*/ 	.word	0x00018ee0


	//   ....[149]....
        /*a294*/ 	.word	0x00018ef0


	//   ....[150]....
        /*a298*/ 	.word	0x00018f20


	//   ....[151]....
        /*a29c*/ 	.word	0x00018f30


	//   ....[152]....
        /*a2a0*/ 	.word	0x00018f40


	//   ....[153]....
        /*a2a4*/ 	.word	0x00018f50


	//   ....[154]....
        /*a2a8*/ 	.word	0x00018f80


	//   ....[155]....
        /*a2ac*/ 	.word	0x00018f90


	//   ....[156]....
        /*a2b0*/ 	.word	0x00018fa0


	//   ....[157]....
        /*a2b4*/ 	.word	0x00018fb0


	//   ....[158]....
        /*a2b8*/ 	.word	0x00018fe0


	//   ....[159]....
        /*a2bc*/ 	.word	0x00018ff0


	//   ....[160]....
        /*a2c0*/ 	.word	0x00019000


	//   ....[161]....
        /*a2c4*/ 	.word	0x00019010


	//   ....[162]....
        /*a2c8*/ 	.word	0x00019040


	//   ....[163]....
        /*a2cc*/ 	.word	0x00019050


	//   ....[164]....
        /*a2d0*/ 	.word	0x00019060


	//   ....[165]....
        /*a2d4*/ 	.word	0x00019070


	//   ....[166]....
        /*a2d8*/ 	.word	0x000190a0


	//   ....[167]....
        /*a2dc*/ 	.word	0x000190b0


	//   ....[168]....
        /*a2e0*/ 	.word	0x000190c0


	//   ....[169]....
        /*a2e4*/ 	.word	0x000190d0


	//   ....[170]....
        /*a2e8*/ 	.word	0x00019100


	//   ....[171]....
        /*a2ec*/ 	.word	0x00019110


	//   ....[172]....
        /*a2f0*/ 	.word	0x00019120


	//   ....[173]....
        /*a2f4*/ 	.word	0x00019130


	//   ....[174]....
        /*a2f8*/ 	.word	0x00019160


	//   ....[175]....
        /*a2fc*/ 	.word	0x00019170


	//   ....[176]....
        /*a300*/ 	.word	0x00019180


	//   ....[177]....
        /*a304*/ 	.word	0x00019190


	//   ....[178]....
        /*a308*/ 	.word	0x000191c0


	//   ....[179]....
        /*a30c*/ 	.word	0x000191d0


	//   ....[180]....
        /*a310*/ 	.word	0x000191e0


	//   ....[181]....
        /*a314*/ 	.word	0x000191f0


	//   ....[182]....
        /*a318*/ 	.word	0x00019220


	//   ....[183]....
        /*a31c*/ 	.word	0x00019230


	//   ....[184]....
        /*a320*/ 	.word	0x00019240


	//   ....[185]....
        /*a324*/ 	.word	0x00019250


	//   ....[186]....
        /*a328*/ 	.word	0x00019280


	//   ....[187]....
        /*a32c*/ 	.word	0x00019290


	//   ....[188]....
        /*a330*/ 	.word	0x000192a0


	//   ....[189]....
        /*a334*/ 	.word	0x000192b0


	//   ....[190]....
        /*a338*/ 	.word	0x000192e0


	//   ....[191]....
        /*a33c*/ 	.word	0x000192f0


	//   ....[192]....
        /*a340*/ 	.word	0x00019300


	//   ....[193]....
        /*a344*/ 	.word	0x00019310


	//   ....[194]....
        /*a348*/ 	.word	0x00019340


	//   ....[195]....
        /*a34c*/ 	.word	0x00019350


	//   ....[196]....
        /*a350*/ 	.word	0x00019360


	//   ....[197]....
        /*a354*/ 	.word	0x00019370


	//   ....[198]....
        /*a358*/ 	.word	0x000193a0


	//   ....[199]....
        /*a35c*/ 	.word	0x000193b0


	//   ....[200]....
        /*a360*/ 	.word	0x000193c0


	//   ....[201]....
        /*a364*/ 	.word	0x000193d0


	//   ....[202]....
        /*a368*/ 	.word	0x00019400


	//   ....[203]....
        /*a36c*/ 	.word	0x00019410


	//   ....[204]....
        /*a370*/ 	.word	0x00019420


	//   ....[205]....
        /*a374*/ 	.word	0x00019430


	//   ....[206]....
        /*a378*/ 	.word	0x00019460


	//   ....[207]....
        /*a37c*/ 	.word	0x00019470


	//   ....[208]....
        /*a380*/ 	.word	0x00019480


	//   ....[209]....
        /*a384*/ 	.word	0x00019490


	//   ....[210]....
        /*a388*/ 	.word	0x000194c0


	//   ....[211]....
        /*a38c*/ 	.word	0x000194d0


	//   ....[212]....
        /*a390*/ 	.word	0x000194e0


	//   ....[213]....
        /*a394*/ 	.word	0x000194f0


	//   ....[214]....
        /*a398*/ 	.word	0x00019520


	//   ....[215]....
        /*a39c*/ 	.word	0x00019530


	//   ....[216]....
        /*a3a0*/ 	.word	0x00019540


	//   ....[217]....
        /*a3a4*/ 	.word	0x00019550


	//   ....[218]....
        /*a3a8*/ 	.word	0x00019580


	//   ....[219]....
        /*a3ac*/ 	.word	0x00019590


	//   ....[220]....
        /*a3b0*/ 	.word	0x000195a0


	//   ....[221]....
        /*a3b4*/ 	.word	0x000195b0


	//   ....[222]....
        /*a3b8*/ 	.word	0x000195e0


	//   ....[223]....
        /*a3bc*/ 	.word	0x000195f0


	//   ....[224]....
        /*a3c0*/ 	.word	0x00019600


	//   ....[225]....
        /*a3c4*/ 	.word	0x00019610


	//   ....[226]....
        /*a3c8*/ 	.word	0x00019640


	//   ....[227]....
        /*a3cc*/ 	.word	0x00019650


	//   ....[228]....
        /*a3d0*/ 	.word	0x00019660


	//   ....[229]....
        /*a3d4*/ 	.word	0x00019670


	//   ....[230]....
        /*a3d8*/ 	.word	0x000196a0


	//   ....[231]....
        /*a3dc*/ 	.word	0x000196b0


	//   ....[232]....
        /*a3e0*/ 	.word	0x000196c0


	//   ....[233]....
        /*a3e4*/ 	.word	0x000196d0


	//   ....[234]....
        /*a3e8*/ 	.word	0x00019700


	//   ....[235]....
        /*a3ec*/ 	.word	0x00019710


	//   ....[236]....
        /*a3f0*/ 	.word	0x00019720


	//   ....[237]....
        /*a3f4*/ 	.word	0x00019730


	//   ....[238]....
        /*a3f8*/ 	.word	0x00019760


	//   ....[239]....
        /*a3fc*/ 	.word	0x00019770


	//   ....[240]....
        /*a400*/ 	.word	0x00019780


	//   ....[241]....
        /*a404*/ 	.word	0x00019790


	//   ....[242]....
        /*a408*/ 	.word	0x000197c0


	//   ....[243]....
        /*a40c*/ 	.word	0x000197d0


	//   ....[244]....
        /*a410*/ 	.word	0x000197e0


	//   ....[245]....
        /*a414*/ 	.word	0x000197f0


	//   ....[246]....
        /*a418*/ 	.word	0x00019820


	//   ....[247]....
        /*a41c*/ 	.word	0x00019830


	//   ....[248]....
        /*a420*/ 	.word	0x00019840


	//   ....[249]....
        /*a424*/ 	.word	0x00019850


	//   ....[250]....
        /*a428*/ 	.word	0x00019880


	//   ....[251]....
        /*a42c*/ 	.word	0x00019890


	//   ....[252]....
        /*a430*/ 	.word	0x000198a0


	//   ....[253]....
        /*a434*/ 	.word	0x000198b0


	//   ....[254]....
        /*a438*/ 	.word	0x000198e0


	//   ....[255]....
        /*a43c*/ 	.word	0x000198f0


	//   ....[0]....
        /*a440*/ 	.word	0x00019900


	//   ....[1]....
        /*a444*/ 	.word	0x00019910


	//   ....[2]....
        /*a448*/ 	.word	0x00019940


	//   ....[3]....
        /*a44c*/ 	.word	0x00019950


	//   ....[4]....
        /*a450*/ 	.word	0x00019960


	//   ....[5]....
        /*a454*/ 	.word	0x00019970


	//   ....[6]....
        /*a458*/ 	.word	0x000199a0


	//   ....[7]....
        /*a45c*/ 	.word	0x000199b0


	//   ....[8]....
        /*a460*/ 	.word	0x000199c0


	//   ....[9]....
        /*a464*/ 	.word	0x000199d0


	//   ....[10]....
        /*a468*/ 	.word	0x00019a00


	//   ....[11]....
        /*a46c*/ 	.word	0x00019a10


	//   ....[12]....
        /*a470*/ 	.word	0x00019a20


	//   ....[13]....
        /*a474*/ 	.word	0x00019a30


	//   ....[14]....
        /*a478*/ 	.word	0x00019a60


	//   ....[15]....
        /*a47c*/ 	.word	0x00019a70


	//   ....[16]....
        /*a480*/ 	.word	0x00019a80


	//   ....[17]....
        /*a484*/ 	.word	0x00019a90


	//   ....[18]....
        /*a488*/ 	.word	0x00019ac0


	//   ....[19]....
        /*a48c*/ 	.word	0x00019ad0


	//   ....[20]....
        /*a490*/ 	.word	0x00019ae0


	//   ....[21]....
        /*a494*/ 	.word	0x00019af0


	//   ....[22]....
        /*a498*/ 	.word	0x00019b20


	//   ....[23]....
        /*a49c*/ 	.word	0x00019b30


	//   ....[24]....
        /*a4a0*/ 	.word	0x00019b40


	//   ....[25]....
        /*a4a4*/ 	.word	0x00019b50


	//   ....[26]....
        /*a4a8*/ 	.word	0x00019b80


	//   ....[27]....
        /*a4ac*/ 	.word	0x00019b90


	//   ....[28]....
        /*a4b0*/ 	.word	0x00019ba0


	//   ....[29]....
        /*a4b4*/ 	.word	0x00019bb0


	//   ....[30]....
        /*a4b8*/ 	.word	0x00019be0


	//   ....[31]....
        /*a4bc*/ 	.word	0x00019bf0


	//   ....[32]....
        /*a4c0*/ 	.word	0x00019c00


	//   ....[33]....
        /*a4c4*/ 	.word	0x00019c10


	//   ....[34]....
        /*a4c8*/ 	.word	0x00019c40


	//   ....[35]....
        /*a4cc*/ 	.word	0x00019c50


	//   ....[36]....
        /*a4d0*/ 	.word	0x00019c60


	//   ....[37]....
        /*a4d4*/ 	.word	0x00019c70


	//   ....[38]....
        /*a4d8*/ 	.word	0x00019ca0


	//   ....[39]....
        /*a4dc*/ 	.word	0x00019cb0


	//   ....[40]....
        /*a4e0*/ 	.word	0x00019cc0


	//   ....[41]....
        /*a4e4*/ 	.word	0x00019cd0


	//   ....[42]....
        /*a4e8*/ 	.word	0x00019d00


	//   ....[43]....
        /*a4ec*/ 	.word	0x00019d10


	//   ....[44]....
        /*a4f0*/ 	.word	0x00019d20


	//   ....[45]....
        /*a4f4*/ 	.word	0x00019d30


	//   ....[46]....
        /*a4f8*/ 	.word	0x00019d60


	//   ....[47]....
        /*a4fc*/ 	.word	0x00019d70


	//   ....[48]....
        /*a500*/ 	.word	0x00019d80


	//   ....[49]....
        /*a504*/ 	.word	0x00019d90


	//   ....[50]....
        /*a508*/ 	.word	0x00019dc0


	//   ....[51]....
        /*a50c*/ 	.word	0x00019dd0


	//   ....[52]....
        /*a510*/ 	.word	0x00019de0


	//   ....[53]....
        /*a514*/ 	.word	0x00019df0


	//   ....[54]....
        /*a518*/ 	.word	0x00019e20


	//   ....[55]....
        /*a51c*/ 	.word	0x00019e30


	//   ....[56]....
        /*a520*/ 	.word	0x00019e40


	//   ....[57]....
        /*a524*/ 	.word	0x00019e50


	//   ....[58]....
        /*a528*/ 	.word	0x00019e80


	//   ....[59]....
        /*a52c*/ 	.word	0x00019e90


	//   ....[60]....
        /*a530*/ 	.word	0x00019ea0


	//   ....[61]....
        /*a534*/ 	.word	0x00019eb0


	//   ....[62]....
        /*a538*/ 	.word	0x00019ee0


	//   ....[63]....
        /*a53c*/ 	.word	0x00019ef0


	//   ....[64]....
        /*a540*/ 	.word	0x00019f00


	//   ....[65]....
        /*a544*/ 	.word	0x00019f10


	//   ....[66]....
        /*a548*/ 	.word	0x00019f40


	//   ....[67]....
        /*a54c*/ 	.word	0x00019f50


	//   ....[68]....
        /*a550*/ 	.word	0x00019f60


	//   ....[69]....
        /*a554*/ 	.word	0x00019f70


	//   ....[70]....
        /*a558*/ 	.word	0x00019fa0


	//   ....[71]....
        /*a55c*/ 	.word	0x00019fb0


	//   ....[72]....
        /*a560*/ 	.word	0x00019fc0


	//   ....[73]....
        /*a564*/ 	.word	0x00019fd0


	//   ....[74]....
        /*a568*/ 	.word	0x0001a000


	//   ....[75]....
        /*a56c*/ 	.word	0x0001a010


	//   ....[76]....
        /*a570*/ 	.word	0x0001a020


	//   ....[77]....
        /*a574*/ 	.word	0x0001a030


	//   ....[78]....
        /*a578*/ 	.word	0x0001a060


	//   ....[79]....
        /*a57c*/ 	.word	0x0001a070


	//   ....[80]....
        /*a580*/ 	.word	0x0001a080


	//   ....[81]....
        /*a584*/ 	.word	0x0001a090


	//   ....[82]....
        /*a588*/ 	.word	0x0001a0c0


	//   ....[83]....
        /*a58c*/ 	.word	0x0001a0d0


	//   ....[84]....
        /*a590*/ 	.word	0x0001a0e0


	//   ....[85]....
        /*a594*/ 	.word	0x0001a0f0


	//   ....[86]....
        /*a598*/ 	.word	0x0001a120


	//   ....[87]....
        /*a59c*/ 	.word	0x0001a130


	//   ....[88]....
        /*a5a0*/ 	.word	0x0001a140


	//   ....[89]....
        /*a5a4*/ 	.word	0x0001a150


	//   ....[90]....
        /*a5a8*/ 	.word	0x0001a180


	//   ....[91]....
        /*a5ac*/ 	.word	0x0001a190


	//   ....[92]....
        /*a5b0*/ 	.word	0x0001a1a0


	//   ....[93]....
        /*a5b4*/ 	.word	0x0001a1b0


	//   ....[94]....
        /*a5b8*/ 	.word	0x0001a1e0


	//   ....[95]....
        /*a5bc*/ 	.word	0x0001a1f0


	//   ....[96]....
        /*a5c0*/ 	.word	0x0001a200


	//   ....[97]....
        /*a5c4*/ 	.word	0x0001a210


	//   ....[98]....
        /*a5c8*/ 	.word	0x0001a240


	//   ....[99]....
        /*a5cc*/ 	.word	0x0001a250


	//   ....[100]....
        /*a5d0*/ 	.word	0x0001a260


	//   ....[101]....
        /*a5d4*/ 	.word	0x0001a270


	//   ....[102]....
        /*a5d8*/ 	.word	0x0001a2a0


	//   ....[103]....
        /*a5dc*/ 	.word	0x0001a2b0


	//   ....[104]....
        /*a5e0*/ 	.word	0x0001a2c0


	//   ....[105]....
        /*a5e4*/ 	.word	0x0001a2d0


	//   ....[106]....
        /*a5e8*/ 	.word	0x0001a300


	//   ....[107]....
        /*a5ec*/ 	.word	0x0001a310


	//   ....[108]....
        /*a5f0*/ 	.word	0x0001a320


	//   ....[109]....
        /*a5f4*/ 	.word	0x0001a330


	//   ....[110]....
        /*a5f8*/ 	.word	0x0001a360


	//   ....[111]....
        /*a5fc*/ 	.word	0x0001a370


	//   ....[112]....
        /*a600*/ 	.word	0x0001a380


	//   ....[113]....
        /*a604*/ 	.word	0x0001a390


	//   ....[114]....
        /*a608*/ 	.word	0x0001a3c0


	//   ....[115]....
        /*a60c*/ 	.word	0x0001a3d0


	//   ....[116]....
        /*a610*/ 	.word	0x0001a3e0


	//   ....[117]....
        /*a614*/ 	.word	0x0001a3f0


	//   ....[118]....
        /*a618*/ 	.word	0x0001a420


	//   ....[119]....
        /*a61c*/ 	.word	0x0001a430


	//   ....[120]....
        /*a620*/ 	.word	0x0001a440


	//   ....[121]....
        /*a624*/ 	.word	0x0001a450


	//   ....[122]....
        /*a628*/ 	.word	0x0001a480


	//   ....[123]....
        /*a62c*/ 	.word	0x0001a490


	//   ....[124]....
        /*a630*/ 	.word	0x0001a4a0


	//   ....[125]....
        /*a634*/ 	.word	0x0001a4b0


	//   ....[126]....
        /*a638*/ 	.word	0x0001a4e0


	//   ....[127]....
        /*a63c*/ 	.word	0x0001a4f0


	//   ....[128]....
        /*a640*/ 	.word	0x0001a500


	//   ....[129]....
        /*a644*/ 	.word	0x0001a510


	//   ....[130]....
        /*a648*/ 	.word	0x0001a540


	//   ....[131]....
        /*a64c*/ 	.word	0x0001a550


	//   ....[132]....
        /*a650*/ 	.word	0x0001a560


	//   ....[133]....
        /*a654*/ 	.word	0x0001a570


	//   ....[134]....
        /*a658*/ 	.word	0x0001a5a0


	//   ....[135]....
        /*a65c*/ 	.word	0x0001a5b0


	//   ....[136]....
        /*a660*/ 	.word	0x0001a5c0


	//   ....[137]....
        /*a664*/ 	.word	0x0001a5d0


	//   ....[138]....
        /*a668*/ 	.word	0x0001a600


	//   ....[139]....
        /*a66c*/ 	.word	0x0001a610


	//   ....[140]....
        /*a670*/ 	.word	0x0001a620


	//   ....[141]....
        /*a674*/ 	.word	0x0001a630


	//   ....[142]....
        /*a678*/ 	.word	0x0001a660


	//   ....[143]....
        /*a67c*/ 	.word	0x0001a670


	//   ....[144]....
        /*a680*/ 	.word	0x0001a680


	//   ....[145]....
        /*a684*/ 	.word	0x0001a690


	//   ....[146]....
        /*a688*/ 	.word	0x0001a6c0


	//   ....[147]....
        /*a68c*/ 	.word	0x0001a6d0


	//   ....[148]....
        /*a690*/ 	.word	0x0001a6e0


	//   ....[149]....
        /*a694*/ 	.word	0x0001a6f0


	//   ....[150]....
        /*a698*/ 	.word	0x0001a720


	//   ....[151]....
        /*a69c*/ 	.word	0x0001a730


	//   ....[152]....
        /*a6a0*/ 	.word	0x0001a740


	//   ....[153]....
        /*a6a4*/ 	.word	0x0001a750


	//   ....[154]....
        /*a6a8*/ 	.word	0x0001a780


	//   ....[155]....
        /*a6ac*/ 	.word	0x0001a790


	//   ....[156]....
        /*a6b0*/ 	.word	0x0001a7a0


	//   ....[157]....
        /*a6b4*/ 	.word	0x0001a7b0


	//   ....[158]....
        /*a6b8*/ 	.word	0x0001a7e0


	//   ....[159]....
        /*a6bc*/ 	.word	0x0001a7f0


	//   ....[160]....
        /*a6c0*/ 	.word	0x0001a800


	//   ....[161]....
        /*a6c4*/ 	.word	0x0001a810


	//   ....[162]....
        /*a6c8*/ 	.word	0x0001a840


	//   ....[163]....
        /*a6cc*/ 	.word	0x0001a850


	//   ....[164]....
        /*a6d0*/ 	.word	0x0001a860


	//   ....[165]....
        /*a6d4*/ 	.word	0x0001a870


	//   ....[166]....
        /*a6d8*/ 	.word	0x0001a8a0


	//   ....[167]....
        /*a6dc*/ 	.word	0x0001a8b0


	//   ....[168]....
        /*a6e0*/ 	.word	0x0001a8c0


	//   ....[169]....
        /*a6e4*/ 	.word	0x0001a8d0


	//   ....[170]....
        /*a6e8*/ 	.word	0x0001a900


	//   ....[171]....
        /*a6ec*/ 	.word	0x0001a910


	//   ....[172]....
        /*a6f0*/ 	.word	0x0001a920


	//   ....[173]....
        /*a6f4*/ 	.word	0x0001a930


	//   ....[174]....
        /*a6f8*/ 	.word	0x0001a960


	//   ....[175]....
        /*a6fc*/ 	.word	0x0001a970


	//   ....[176]....
        /*a700*/ 	.word	0x0001a980


	//   ....[177]....
        /*a704*/ 	.word	0x0001a990


	//   ....[178]....
        /*a708*/ 	.word	0x0001a9c0


	//   ....[179]....
        /*a70c*/ 	.word	0x0001a9d0


	//   ....[180]....
        /*a710*/ 	.word	0x0001a9e0


	//   ....[181]....
        /*a714*/ 	.word	0x0001a9f0


	//   ....[182]....
        /*a718*/ 	.word	0x0001aa20


	//   ....[183]....
        /*a71c*/ 	.word	0x0001aa30


	//   ....[184]....
        /*a720*/ 	.word	0x0001aa40


	//   ....[185]....
        /*a724*/ 	.word	0x0001aa50


	//   ....[186]....
        /*a728*/ 	.word	0x0001aa80


	//   ....[187]....
        /*a72c*/ 	.word	0x0001aa90


	//   ....[188]....
        /*a730*/ 	.word	0x0001aaa0


	//   ....[189]....
        /*a734*/ 	.word	0x0001aab0


	//   ....[190]....
        /*a738*/ 	.word	0x0001aae0


	//   ....[191]....
        /*a73c*/ 	.word	0x0001aaf0


	//   ....[192]....
        /*a740*/ 	.word	0x0001ab00


	//   ....[193]....
        /*a744*/ 	.word	0x0001ab10


	//   ....[194]....
        /*a748*/ 	.word	0x0001ab40


	//   ....[195]....
        /*a74c*/ 	.word	0x0001ab50


	//   ....[196]....
        /*a750*/ 	.word	0x0001ab60


	//   ....[197]....
        /*a754*/ 	.word	0x0001ab70


	//   ....[198]....
        /*a758*/ 	.word	0x0001aba0


	//   ....[199]....
        /*a75c*/ 	.word	0x0001abb0


	//   ....[200]....
        /*a760*/ 	.word	0x0001abc0


	//   ....[201]....
        /*a764*/ 	.word	0x0001abd0


	//   ....[202]....
        /*a768*/ 	.word	0x0001ac00


	//   ....[203]....
        /*a76c*/ 	.word	0x0001ac10


	//   ....[204]....
        /*a770*/ 	.word	0x0001ac20


	//   ....[205]....
        /*a774*/ 	.word	0x0001ac30


	//   ....[206]....
        /*a778*/ 	.word	0x0001ac60


	//   ....[207]....
        /*a77c*/ 	.word	0x0001ac70


	//   ....[208]....
        /*a780*/ 	.word	0x0001ac80


	//   ....[209]....
        /*a784*/ 	.word	0x0001ac90


	//   ....[210]....
        /*a788*/ 	.word	0x0001acc0


	//   ....[211]....
        /*a78c*/ 	.word	0x0001acd0


	//   ....[212]....
        /*a790*/ 	.word	0x0001ace0


	//   ....[213]....
        /*a794*/ 	.word	0x0001acf0


	//   ....[214]....
        /*a798*/ 	.word	0x0001ad20


	//   ....[215]....
        /*a79c*/ 	.word	0x0001ad30


	//   ....[216]....
        /*a7a0*/ 	.word	0x0001ad40


	//   ....[217]....
        /*a7a4*/ 	.word	0x0001ad50


	//   ....[218]....
        /*a7a8*/ 	.word	0x0001ad80


	//   ....[219]....
        /*a7ac*/ 	.word	0x0001ad90


	//   ....[220]....
        /*a7b0*/ 	.word	0x0001ada0


	//   ....[221]....
        /*a7b4*/ 	.word	0x0001adb0


	//   ....[222]....
        /*a7b8*/ 	.word	0x0001ade0


	//   ....[223]....
        /*a7bc*/ 	.word	0x0001adf0


	//   ....[224]....
        /*a7c0*/ 	.word	0x0001ae00


	//   ....[225]....
        /*a7c4*/ 	.word	0x0001ae10


	//   ....[226]....
        /*a7c8*/ 	.word	0x0001ae40


	//   ....[227]....
        /*a7cc*/ 	.word	0x0001ae50


	//   ....[228]....
        /*a7d0*/ 	.word	0x0001ae60


	//   ....[229]....
        /*a7d4*/ 	.word	0x0001ae70


	//   ....[230]....
        /*a7d8*/ 	.word	0x0001aea0


	//   ....[231]....
        /*a7dc*/ 	.word	0x0001aeb0


	//   ....[232]....
        /*a7e0*/ 	.word	0x0001aec0


	//   ....[233]....
        /*a7e4*/ 	.word	0x0001aed0


	//   ....[234]....
        /*a7e8*/ 	.word	0x0001af00


	//   ....[235]....
        /*a7ec*/ 	.word	0x0001af10


	//   ....[236]....
        /*a7f0*/ 	.word	0x0001af20


	//   ....[237]....
        /*a7f4*/ 	.word	0x0001af30


	//   ....[238]....
        /*a7f8*/ 	.word	0x0001af60


	//   ....[239]....
        /*a7fc*/ 	.word	0x0001af70


	//   ....[240]....
        /*a800*/ 	.word	0x0001af80


	//   ....[241]....
        /*a804*/ 	.word	0x0001af90


	//   ....[242]....
        /*a808*/ 	.word	0x0001afc0


	//   ....[243]....
        /*a80c*/ 	.word	0x0001afd0


	//   ....[244]....
        /*a810*/ 	.word	0x0001afe0


	//   ....[245]....
        /*a814*/ 	.word	0x0001aff0


	//   ....[246]....
        /*a818*/ 	.word	0x0001b020


	//   ....[247]....
        /*a81c*/ 	.word	0x0001b030


	//   ....[248]....
        /*a820*/ 	.word	0x0001b040


	//   ....[249]....
        /*a824*/ 	.word	0x0001b050


	//   ....[250]....
        /*a828*/ 	.word	0x0001b080


	//   ....[251]....
        /*a82c*/ 	.word	0x0001b090


	//   ....[252]....
        /*a830*/ 	.word	0x0001b0a0


	//   ....[253]....
        /*a834*/ 	.word	0x0001b0b0


	//   ....[254]....
        /*a838*/ 	.word	0x0001b0f0


	//   ....[255]....
        /*a83c*/ 	.word	0x0001e130


	//   ....[0]....
        /*a840*/ 	.word	0x0001e140


	//   ....[1]....
        /*a844*/ 	.word	0x0001e150


	//   ....[2]....
        /*a848*/ 	.word	0x0001e170


	//   ....[3]....
        /*a84c*/ 	.word	0x0001e180


	//   ....[4]....
        /*a850*/ 	.word	0x0001e190


	//   ....[5]....
        /*a854*/ 	.word	0x0001e1a0


	//   ....[6]....
        /*a858*/ 	.word	0x0001e1d0


	//   ....[7]....
        /*a85c*/ 	.word	0x0001e1e0


	//   ....[8]....
        /*a860*/ 	.word	0x0001e1f0


	//   ....[9]....
        /*a864*/ 	.word	0x0001e200


	//   ....[10]....
        /*a868*/ 	.word	0x0001e230


	//   ....[11]....
        /*a86c*/ 	.word	0x0001e240


	//   ....[12]....
        /*a870*/ 	.word	0x0001e250


	//   ....[13]....
        /*a874*/ 	.word	0x0001e260


	//   ....[14]....
        /*a878*/ 	.word	0x0001e290


	//   ....[15]....
        /*a87c*/ 	.word	0x0001e2a0


	//   ....[16]....
        /*a880*/ 	.word	0x0001e2b0


	//   ....[17]....
        /*a884*/ 	.word	0x0001e2c0


	//   ....[18]....
        /*a888*/ 	.word	0x0001e2f0


	//   ....[19]....
        /*a88c*/ 	.word	0x0001e300


	//   ....[20]....
        /*a890*/ 	.word	0x0001e310


	//   ....[21]....
        /*a894*/ 	.word	0x0001e320


	//   ....[22]....
        /*a898*/ 	.word	0x0001e350


	//   ....[23]....
        /*a89c*/ 	.word	0x0001e360


	//   ....[24]....
        /*a8a0*/ 	.word	0x0001e370


	//   ....[25]....
        /*a8a4*/ 	.word	0x0001e380


	//   ....[26]....
        /*a8a8*/ 	.word	0x0001e3b0


	//   ....[27]....
        /*a8ac*/ 	.word	0x0001e3c0


	//   ....[28]....
        /*a8b0*/ 	.word	0x0001e3d0


	//   ....[29]....
        /*a8b4*/ 	.word	0x0001e3e0


	//   ....[30]....
        /*a8b8*/ 	.word	0x0001e410


	//   ....[31]....
        /*a8bc*/ 	.word	0x0001e420


	//   ....[32]....
        /*a8c0*/ 	.word	0x0001e430


	//   ....[33]....
        /*a8c4*/ 	.word	0x0001e440


	//   ....[34]....
        /*a8c8*/ 	.word	0x0001e470


	//   ....[35]....
        /*a8cc*/ 	.word	0x0001e480


	//   ....[36]....
        /*a8d0*/ 	.word	0x0001e490


	//   ....[37]....
        /*a8d4*/ 	.word	0x0001e4a0


	//   ....[38]....
        /*a8d8*/ 	.word	0x0001e4d0


	//   ....[39]....
        /*a8dc*/ 	.word	0x0001e4e0


	//   ....[40]....
        /*a8e0*/ 	.word	0x0001e4f0


	//   ....[41]....
        /*a8e4*/ 	.word	0x0001e500


	//   ....[42]....
        /*a8e8*/ 	.word	0x0001e530


	//   ....[43]....
        /*a8ec*/ 	.word	0x0001e540


	//   ....[44]....
        /*a8f0*/ 	.word	0x0001e550


	//   ....[45]....
        /*a8f4*/ 	.word	0x0001e560


	//   ....[46]....
        /*a8f8*/ 	.word	0x0001e590


	//   ....[47]....
        /*a8fc*/ 	.word	0x0001e5a0


	//   ....[48]....
        /*a900*/ 	.word	0x0001e5b0


	//   ....[49]....
        /*a904*/ 	.word	0x0001e5c0


	//   ....[50]....
        /*a908*/ 	.word	0x0001e5f0


	//   ....[51]....
        /*a90c*/ 	.word	0x0001e600


	//   ....[52]....
        /*a910*/ 	.word	0x0001e610


	//   ....[53]....
        /*a914*/ 	.word	0x0001e620


	//   ....[54]....
        /*a918*/ 	.word	0x0001e650


	//   ....[55]....
        /*a91c*/ 	.word	0x0001e660


	//   ....[56]....
        /*a920*/ 	.word	0x0001e670


	//   ....[57]....
        /*a924*/ 	.word	0x0001e680


	//   ....[58]....
        /*a928*/ 	.word	0x0001e6b0


	//   ....[59]....
        /*a92c*/ 	.word	0x0001e6c0


	//   ....[60]....
        /*a930*/ 	.word	0x0001e6d0


	//   ....[61]....
        /*a934*/ 	.word	0x0001e6e0


	//   ....[62]....
        /*a938*/ 	.word	0x0001e710


	//   ....[63]....
        /*a93c*/ 	.word	0x0001e720


	//   ....[64]....
        /*a940*/ 	.word	0x0001e730


	//   ....[65]....
        /*a944*/ 	.word	0x0001e740


	//   ....[66]....
        /*a948*/ 	.word	0x0001e770


	//   ....[67]....
        /*a94c*/ 	.word	0x0001e780


	//   ....[68]....
        /*a950*/ 	.word	0x0001e790


	//   ....[69]....
        /*a954*/ 	.word	0x0001e7a0


	//   ....[70]....
        /*a958*/ 	.word	0x0001e7d0


	//   ....[71]....
        /*a95c*/ 	.word	0x0001e7e0


	//   ....[72]....
        /*a960*/ 	.word	0x0001e7f0


	//   ....[73]....
        /*a964*/ 	.word	0x0001e800


	//   ....[74]....
        /*a968*/ 	.word	0x0001e830


	//   ....[75]....
        /*a96c*/ 	.word	0x0001e840


	//   ....[76]....
        /*a970*/ 	.word	0x0001e850


	//   ....[77]....
        /*a974*/ 	.word	0x0001e860


	//   ....[78]....
        /*a978*/ 	.word	0x0001e890


	//   ....[79]....
        /*a97c*/ 	.word	0x0001e8a0


	//   ....[80]....
        /*a980*/ 	.word	0x0001e8b0


	//   ....[81]....
        /*a984*/ 	.word	0x0001e8c0


	//   ....[82]....
        /*a988*/ 	.word	0x0001e8f0


	//   ....[83]....
        /*a98c*/ 	.word	0x0001e900


	//   ....[84]....
        /*a990*/ 	.word	0x0001e910


	//   ....[85]....
        /*a994*/ 	.word	0x0001e920


	//   ....[86]....
        /*a998*/ 	.word	0x0001e950


	//   ....[87]....
        /*a99c*/ 	.word	0x0001e960


	//   ....[88]....
        /*a9a0*/ 	.word	0x0001e970


	//   ....[89]....
        /*a9a4*/ 	.word	0x0001e980


	//   ....[90]....
        /*a9a8*/ 	.word	0x0001e9b0


	//   ....[91]....
        /*a9ac*/ 	.word	0x0001e9c0


	//   ....[92]....
        /*a9b0*/ 	.word	0x0001e9d0


	//   ....[93]....
        /*a9b4*/ 	.word	0x0001e9e0


	//   ....[94]....
        /*a9b8*/ 	.word	0x0001ea10


	//   ....[95]....
        /*a9bc*/ 	.word	0x0001ea20


	//   ....[96]....
        /*a9c0*/ 	.word	0x0001ea30


	//   ....[97]....
        /*a9c4*/ 	.word	0x0001ea40


	//   ....[98]....
        /*a9c8*/ 	.word	0x0001ea70


	//   ....[99]....
        /*a9cc*/ 	.word	0x0001ea80


	//   ....[100]....
        /*a9d0*/ 	.word	0x0001ea90


	//   ....[101]....
        /*a9d4*/ 	.word	0x0001eaa0


	//   ....[102]....
        /*a9d8*/ 	.word	0x0001ead0


	//   ....[103]....
        /*a9dc*/ 	.word	0x0001eae0


	//   ....[104]....
        /*a9e0*/ 	.word	0x0001eaf0


	//   ....[105]....
        /*a9e4*/ 	.word	0x0001eb00


	//   ....[106]....
        /*a9e8*/ 	.word	0x0001eb30


	//   ....[107]....
        /*a9ec*/ 	.word	0x0001eb40


	//   ....[108]....
        /*a9f0*/ 	.word	0x0001eb50


	//   ....[109]....
        /*a9f4*/ 	.word	0x0001eb60


	//   ....[110]....
        /*a9f8*/ 	.word	0x0001eb90


	//   ....[111]....
        /*a9fc*/ 	.word	0x0001eba0


	//   ....[112]....
        /*aa00*/ 	.word	0x0001ebb0


	//   ....[113]....
        /*aa04*/ 	.word	0x0001ebc0


	//   ....[114]....
        /*aa08*/ 	.word	0x0001ebf0


	//   ....[115]....
        /*aa0c*/ 	.word	0x0001ec00


	//   ....[116]....
        /*aa10*/ 	.word	0x0001ec10


	//   ....[117]....
        /*aa14*/ 	.word	0x0001ec20


	//   ....[118]....
        /*aa18*/ 	.word	0x0001ec50


	//   ....[119]....
        /*aa1c*/ 	.word	0x0001ec60


	//   ....[120]....
        /*aa20*/ 	.word	0x0001ec70


	//   ....[121]....
        /*aa24*/ 	.word	0x0001ec80


	//   ....[122]....
        /*aa28*/ 	.word	0x0001ecb0


	//   ....[123]....
        /*aa2c*/ 	.word	0x0001ecc0


	//   ....[124]....
        /*aa30*/ 	.word	0x0001ecd0


	//   ....[125]....
        /*aa34*/ 	.word	0x0001ece0


	//   ....[126]....
        /*aa38*/ 	.word	0x0001ed10


	//   ....[127]....
        /*aa3c*/ 	.word	0x0001ed20


	//   ....[128]....
        /*aa40*/ 	.word	0x0001ed30


	//   ....[129]....
        /*aa44*/ 	.word	0x0001ed40


	//   ....[130]....
        /*aa48*/ 	.word	0x0001ed70


	//   ....[131]....
        /*aa4c*/ 	.word	0x0001ed80


	//   ....[132]....
        /*aa50*/ 	.word	0x0001ed90


	//   ....[133]....
        /*aa54*/ 	.word	0x0001eda0


	//   ....[134]....
        /*aa58*/ 	.word	0x0001edd0


	//   ....[135]....
        /*aa5c*/ 	.word	0x0001ede0


	//   ....[136]....
        /*aa60*/ 	.word	0x0001edf0


	//   ....[137]....
        /*aa64*/ 	.word	0x0001ee00


	//   ....[138]....
        /*aa68*/ 	.word	0x0001ee30


	//   ....[139]....
        /*aa6c*/ 	.word	0x0001ee40


	//   ....[140]....
        /*aa70*/ 	.word	0x0001ee50


	//   ....[141]....
        /*aa74*/ 	.word	0x0001ee60


	//   ....[142]....
        /*aa78*/ 	.word	0x0001ee90


	//   ....[143]....
        /*aa7c*/ 	.word	0x0001eea0


	//   ....[144]....
        /*aa80*/ 	.word	0x0001eeb0


	//   ....[145]....
        /*aa84*/ 	.word	0x0001eec0


	//   ....[146]....
        /*aa88*/ 	.word	0x0001eef0


	//   ....[147]....
        /*aa8c*/ 	.word	0x0001ef00


	//   ....[148]....
        /*aa90*/ 	.word	0x0001ef10


	//   ....[149]....
        /*aa94*/ 	.word	0x0001ef20


	//   ....[150]....
        /*aa98*/ 	.word	0x0001ef50


	//   ....[151]....
        /*aa9c*/ 	.word	0x0001ef60


	//   ....[152]....
        /*aaa0*/ 	.word	0x0001ef70


	//   ....[153]....
        /*aaa4*/ 	.word	0x0001ef80


	//   ....[154]....
        /*aaa8*/ 	.word	0x0001efb0


	//   ....[155]....
        /*aaac*/ 	.word	0x0001efc0


	//   ....[156]....
        /*aab0*/ 	.word	0x0001efd0


	//   ....[157]....
        /*aab4*/ 	.word	0x0001efe0


	//   ....[158]....
        /*aab8*/ 	.word	0x0001f010


	//   ....[159]....
        /*aabc*/ 	.word	0x0001f020


	//   ....[160]....
        /*aac0*/ 	.word	0x0001f030


	//   ....[161]....
        /*aac4*/ 	.word	0x0001f040


	//   ....[162]....
        /*aac8*/ 	.word	0x0001f070


	//   ....[163]....
        /*aacc*/ 	.word	0x0001f080


	//   ....[164]....
        /*aad0*/ 	.word	0x0001f090


	//   ....[165]....
        /*aad4*/ 	.word	0x0001f0a0


	//   ....[166]....
        /*aad8*/ 	.word	0x0001f0d0


	//   ....[167]....
        /*aadc*/ 	.word	0x0001f0e0


	//   ....[168]....
        /*aae0*/ 	.word	0x0001f0f0


	//   ....[169]....
        /*aae4*/ 	.word	0x0001f100


	//   ....[170]....
        /*aae8*/ 	.word	0x0001f130


	//   ....[171]....
        /*aaec*/ 	.word	0x0001f140


	//   ....[172]....
        /*aaf0*/ 	.word	0x0001f150


	//   ....[173]....
        /*aaf4*/ 	.word	0x0001f160


	//   ....[174]....
        /*aaf8*/ 	.word	0x0001f190


	//   ....[175]....
        /*aafc*/ 	.word	0x0001f1a0


	//   ....[176]....
        /*ab00*/ 	.word	0x0001f1b0


	//   ....[177]....
        /*ab04*/ 	.word	0x0001f1c0


	//   ....[178]....
        /*ab08*/ 	.word	0x0001f1f0


	//   ....[179]....
        /*ab0c*/ 	.word	0x0001f200


	//   ....[180]....
        /*ab10*/ 	.word	0x0001f210


	//   ....[181]....
        /*ab14*/ 	.word	0x0001f220


	//   ....[182]....
        /*ab18*/ 	.word	0x0001f250


	//   ....[183]....
        /*ab1c*/ 	.word	0x0001f260


	//   ....[184]....
        /*ab20*/ 	.word	0x0001f270


	//   ....[185]....
        /*ab24*/ 	.word	0x0001f280


	//   ....[186]....
        /*ab28*/ 	.word	0x0001f2b0


	//   ....[187]....
        /*ab2c*/ 	.word	0x0001f2c0


	//   ....[188]....
        /*ab30*/ 	.word	0x0001f2d0


	//   ....[189]....
        /*ab34*/ 	.word	0x0001f2e0


	//   ....[190]....
        /*ab38*/ 	.word	0x0001f310


	//   ....[191]....
        /*ab3c*/ 	.word	0x0001f320


	//   ....[192]....
        /*ab40*/ 	.word	0x0001f330


	//   ....[193]....
        /*ab44*/ 	.word	0x0001f340


	//   ....[194]....
        /*ab48*/ 	.word	0x0001f370


	//   ....[195]....
        /*ab4c*/ 	.word	0x0001f380


	//   ....[196]....
        /*ab50*/ 	.word	0x0001f390


	//   ....[197]....
        /*ab54*/ 	.word	0x0001f3a0


	//   ....[198]....
        /*ab58*/ 	.word	0x0001f3d0


	//   ....[199]....
        /*ab5c*/ 	.word	0x0001f3e0


	//   ....[200]....
        /*ab60*/ 	.word	0x0001f3f0


	//   ....[201]....
        /*ab64*/ 	.word	0x0001f400


	//   ....[202]....
        /*ab68*/ 	.word	0x0001f430


	//   ....[203]....
        /*ab6c*/ 	.word	0x0001f440


	//   ....[204]....
        /*ab70*/ 	.word	0x0001f450


	//   ....[205]....
        /*ab74*/ 	.word	0x0001f460


	//   ....[206]....
        /*ab78*/ 	.word	0x0001f490


	//   ....[207]....
        /*ab7c*/ 	.word	0x0001f4a0


	//   ....[208]....
        /*ab80*/ 	.word	0x0001f4b0


	//   ....[209]....
        /*ab84*/ 	.word	0x0001f4c0


	//   ....[210]....
        /*ab88*/ 	.word	0x0001f4f0


	//   ....[211]....
        /*ab8c*/ 	.word	0x0001f500


	//   ....[212]....
        /*ab90*/ 	.word	0x0001f510


	//   ....[213]....
        /*ab94*/ 	.word	0x0001f520


	//   ....[214]....
        /*ab98*/ 	.word	0x0001f550


	//   ....[215]....
        /*ab9c*/ 	.word	0x0001f560


	//   ....[216]....
        /*aba0*/ 	.word	0x0001f570


	//   ....[217]....
        /*aba4*/ 	.word	0x0001f580


	//   ....[218]....
        /*aba8*/ 	.word	0x0001f5b0


	//   ....[219]....
        /*abac*/ 	.word	0x0001f5c0


	//   ....[220]....
        /*abb0*/ 	.word	0x0001f5d0


	//   ....[221]....
        /*abb4*/ 	.word	0x0001f5e0


	//   ....[222]....
        /*abb8*/ 	.word	0x0001f610


	//   ....[223]....
        /*abbc*/ 	.word	0x0001f620


	//   ....[224]....
        /*abc0*/ 	.word	0x0001f630


	//   ....[225]....
        /*abc4*/ 	.word	0x0001f640


	//   ....[226]....
        /*abc8*/ 	.word	0x0001f670


	//   ....[227]....
        /*abcc*/ 	.word	0x0001f680


	//   ....[228]....
        /*abd0*/ 	.word	0x0001f690


	//   ....[229]....
        /*abd4*/ 	.word	0x0001f6a0


	//   ....[230]....
        /*abd8*/ 	.word	0x0001f6d0


	//   ....[231]....
        /*abdc*/ 	.word	0x0001f6e0


	//   ....[232]....
        /*abe0*/ 	.word	0x0001f6f0


	//   ....[233]....
        /*abe4*/ 	.word	0x0001f700


	//   ....[234]....
        /*abe8*/ 	.word	0x0001f730


	//   ....[235]....
        /*abec*/ 	.word	0x0001f740


	//   ....[236]....
        /*abf0*/ 	.word	0x0001f750


	//   ....[237]....
        /*abf4*/ 	.word	0x0001f760


	//   ....[238]....
        /*abf8*/ 	.word	0x0001f790


	//   ....[239]....
        /*abfc*/ 	.word	0x0001f7a0


	//   ....[240]....
        /*ac00*/ 	.word	0x0001f7b0


	//   ....[241]....
        /*ac04*/ 	.word	0x0001f7c0


	//   ....[242]....
        /*ac08*/ 	.word	0x0001f7f0


	//   ....[243]....
        /*ac0c*/ 	.word	0x0001f800


	//   ....[244]....
        /*ac10*/ 	.word	0x0001f810


	//   ....[245]....
        /*ac14*/ 	.word	0x0001f820


	//   ....[246]....
        /*ac18*/ 	.word	0x0001f850


	//   ....[247]....
        /*ac1c*/ 	.word	0x0001f860


	//   ....[248]....
        /*ac20*/ 	.word	0x0001f870


	//   ....[249]....
        /*ac24*/ 	.word	0x0001f880


	//   ....[250]....
        /*ac28*/ 	.word	0x0001f8b0


	//   ....[251]....
        /*ac2c*/ 	.word	0x0001f8c0


	//   ....[252]....
        /*ac30*/ 	.word	0x0001f8d0


	//   ....[253]....
        /*ac34*/ 	.word	0x0001f8e0


	//   ....[254]....
        /*ac38*/ 	.word	0x0001f910


	//   ....[255]....
        /*ac3c*/ 	.word	0x0001f920


	//   ....[0]....
        /*ac40*/ 	.word	0x0001f930


	//   ....[1]....
        /*ac44*/ 	.word	0x0001f940


	//   ....[2]....
        /*ac48*/ 	.word	0x0001f970


	//   ....[3]....
        /*ac4c*/ 	.word	0x0001f980


	//   ....[4]....
        /*ac50*/ 	.word	0x0001f990


	//   ....[5]....
        /*ac54*/ 	.word	0x0001f9a0


	//   ....[6]....
        /*ac58*/ 	.word	0x0001f9d0


	//   ....[7]....
        /*ac5c*/ 	.word	0x0001f9e0


	//   ....[8]....
        /*ac60*/ 	.word	0x0001f9f0


	//   ....[9]....
        /*ac64*/ 	.word	0x0001fa00


	//   ....[10]....
        /*ac68*/ 	.word	0x0001fa30


	//   ....[11]....
        /*ac6c*/ 	.word	0x0001fa40


	//   ....[12]....
        /*ac70*/ 	.word	0x0001fa50


	//   ....[13]....
        /*ac74*/ 	.word	0x0001fa60


	//   ....[14]....
        /*ac78*/ 	.word	0x0001fa90


	//   ....[15]....
        /*ac7c*/ 	.word	0x0001faa0


	//   ....[16]....
        /*ac80*/ 	.word	0x0001fab0


	//   ....[17]....
        /*ac84*/ 	.word	0x0001fac0


	//   ....[18]....
        /*ac88*/ 	.word	0x0001faf0


	//   ....[19]....
        /*ac8c*/ 	.word	0x0001fb00


	//   ....[20]....
        /*ac90*/ 	.word	0x0001fb10


	//   ....[21]....
        /*ac94*/ 	.word	0x0001fb20


	//   ....[22]....
        /*ac98*/ 	.word	0x0001fb50


	//   ....[23]....
        /*ac9c*/ 	.word	0x0001fb60


	//   ....[24]....
        /*aca0*/ 	.word	0x0001fb70


	//   ....[25]....
        /*aca4*/ 	.word	0x0001fb80


	//   ....[26]....
        /*aca8*/ 	.word	0x0001fbb0


	//   ....[27]....
        /*acac*/ 	.word	0x0001fbc0


	//   ....[28]....
        /*acb0*/ 	.word	0x0001fbd0


	//   ....[29]....
        /*acb4*/ 	.word	0x0001fbe0


	//   ....[30]....
        /*acb8*/ 	.word	0x0001fc10


	//   ....[31]....
        /*acbc*/ 	.word	0x0001fc20


	//   ....[32]....
        /*acc0*/ 	.word	0x0001fc30


	//   ....[33]....
        /*acc4*/ 	.word	0x0001fc40


	//   ....[34]....
        /*acc8*/ 	.word	0x0001fc70


	//   ....[35]....
        /*accc*/ 	.word	0x0001fc80


	//   ....[36]....
        /*acd0*/ 	.word	0x0001fc90


	//   ....[37]....
        /*acd4*/ 	.word	0x0001fca0


	//   ....[38]....
        /*acd8*/ 	.word	0x0001fcd0


	//   ....[39]....
        /*acdc*/ 	.word	0x0001fce0


	//   ....[40]....
        /*ace0*/ 	.word	0x0001fcf0


	//   ....[41]....
        /*ace4*/ 	.word	0x0001fd00


	//   ....[42]....
        /*ace8*/ 	.word	0x0001fd30


	//   ....[43]....
        /*acec*/ 	.word	0x0001fd40


	//   ....[44]....
        /*acf0*/ 	.word	0x0001fd50


	//   ....[45]....
        /*acf4*/ 	.word	0x0001fd60


	//   ....[46]....
        /*acf8*/ 	.word	0x0001fd90


	//   ....[47]....
        /*acfc*/ 	.word	0x0001fda0


	//   ....[48]....
        /*ad00*/ 	.word	0x0001fdb0


	//   ....[49]....
        /*ad04*/ 	.word	0x0001fdc0


	//   ....[50]....
        /*ad08*/ 	.word	0x0001fdf0


	//   ....[51]....
        /*ad0c*/ 	.word	0x0001fe00


	//   ....[52]....
        /*ad10*/ 	.word	0x0001fe10


	//   ....[53]....
        /*ad14*/ 	.word	0x0001fe20


	//   ....[54]....
        /*ad18*/ 	.word	0x0001fe50


	//   ....[55]....
        /*ad1c*/ 	.word	0x0001fe60


	//   ....[56]....
        /*ad20*/ 	.word	0x0001fe70


	//   ....[57]....
        /*ad24*/ 	.word	0x0001fe80


	//   ....[58]....
        /*ad28*/ 	.word	0x0001feb0


	//   ....[59]....
        /*ad2c*/ 	.word	0x0001fec0


	//   ....[60]....
        /*ad30*/ 	.word	0x0001fed0


	//   ....[61]....
        /*ad34*/ 	.word	0x0001fee0


	//   ....[62]....
        /*ad38*/ 	.word	0x0001ff10


	//   ....[63]....
        /*ad3c*/ 	.word	0x0001ff20


	//   ....[64]....
        /*ad40*/ 	.word	0x0001ff30


	//   ....[65]....
        /*ad44*/ 	.word	0x0001ff40


	//   ....[66]....
        /*ad48*/ 	.word	0x0001ff70


	//   ....[67]....
        /*ad4c*/ 	.word	0x0001ff80


	//   ....[68]....
        /*ad50*/ 	.word	0x0001ff90


	//   ....[69]....
        /*ad54*/ 	.word	0x0001ffa0


	//   ....[70]....
        /*ad58*/ 	.word	0x0001ffd0


	//   ....[71]....
        /*ad5c*/ 	.word	0x0001ffe0


	//   ....[72]....
        /*ad60*/ 	.word	0x0001fff0


	//   ....[73]....
        /*ad64*/ 	.word	0x00020000


	//   ....[74]....
        /*ad68*/ 	.word	0x00020030


	//   ....[75]....
        /*ad6c*/ 	.word	0x00020040


	//   ....[76]....
        /*ad70*/ 	.word	0x00020050


	//   ....[77]....
        /*ad74*/ 	.word	0x00020060


	//   ....[78]....
        /*ad78*/ 	.word	0x00020090


	//   ....[79]....
        /*ad7c*/ 	.word	0x000200a0


	//   ....[80]....
        /*ad80*/ 	.word	0x000200b0


	//   ....[81]....
        /*ad84*/ 	.word	0x000200c0


	//   ....[82]....
        /*ad88*/ 	.word	0x000200f0


	//   ....[83]....
        /*ad8c*/ 	.word	0x00020100


	//   ....[84]....
        /*ad90*/ 	.word	0x00020110


	//   ....[85]....
        /*ad94*/ 	.word	0x00020120


	//   ....[86]....
        /*ad98*/ 	.word	0x00020150


	//   ....[87]....
        /*ad9c*/ 	.word	0x00020160


	//   ....[88]....
        /*ada0*/ 	.word	0x00020170


	//   ....[89]....
        /*ada4*/ 	.word	0x00020180


	//   ....[90]....
        /*ada8*/ 	.word	0x000201b0


	//   ....[91]....
        /*adac*/ 	.word	0x000201c0


	//   ....[92]....
        /*adb0*/ 	.word	0x000201d0


	//   ....[93]....
        /*adb4*/ 	.word	0x000201e0


	//   ....[94]....
        /*adb8*/ 	.word	0x00020210


	//   ....[95]....
        /*adbc*/ 	.word	0x00020220


	//   ....[96]....
        /*adc0*/ 	.word	0x00020230


	//   ....[97]....
        /*adc4*/ 	.word	0x00020240


	//   ....[98]....
        /*adc8*/ 	.word	0x00020270


	//   ....[99]....
        /*adcc*/ 	.word	0x00020280


	//   ....[100]....
        /*add0*/ 	.word	0x00020290


	//   ....[101]....
        /*add4*/ 	.word	0x000202a0


	//   ....[102]....
        /*add8*/ 	.word	0x000202d0


	//   ....[103]....
        /*addc*/ 	.word	0x000202e0


	//   ....[104]....
        /*ade0*/ 	.word	0x000202f0


	//   ....[105]....
        /*ade4*/ 	.word	0x00020300


	//   ....[106]....
        /*ade8*/ 	.word	0x00020330


	//   ....[107]....
        /*adec*/ 	.word	0x00020340


	//   ....[108]....
        /*adf0*/ 	.word	0x00020350


	//   ....[109]....
        /*adf4*/ 	.word	0x00020360


	//   ....[110]....
        /*adf8*/ 	.word	0x00020390


	//   ....[111]....
        /*adfc*/ 	.word	0x000203a0


	//   ....[112]....
        /*ae00*/ 	.word	0x000203b0


	//   ....[113]....
        /*ae04*/ 	.word	0x000203c0


	//   ....[114]....
        /*ae08*/ 	.word	0x000203f0


	//   ....[115]....
        /*ae0c*/ 	.word	0x00020400


	//   ....[116]....
        /*ae10*/ 	.word	0x00020410


	//   ....[117]....
        /*ae14*/ 	.word	0x00020420


	//   ....[118]....
        /*ae18*/ 	.word	0x00020450


	//   ....[119]....
        /*ae1c*/ 	.word	0x00020460


	//   ....[120]....
        /*ae20*/ 	.word	0x00020470


	//   ....[121]....
        /*ae24*/ 	.word	0x00020480


	//   ....[122]....
        /*ae28*/ 	.word	0x000204b0


	//   ....[123]....
        /*ae2c*/ 	.word	0x000204c0


	//   ....[124]....
        /*ae30*/ 	.word	0x000204d0


	//   ....[125]....
        /*ae34*/ 	.word	0x000204e0


	//   ....[126]....
        /*ae38*/ 	.word	0x00020510


	//   ....[127]....
        /*ae3c*/ 	.word	0x00020520


	//   ....[128]....
        /*ae40*/ 	.word	0x00020530


	//   ....[129]....
        /*ae44*/ 	.word	0x00020540


	//   ....[130]....
        /*ae48*/ 	.word	0x00020570


	//   ....[131]....
        /*ae4c*/ 	.word	0x00020580


	//   ....[132]....
        /*ae50*/ 	.word	0x00020590


	//   ....[133]....
        /*ae54*/ 	.word	0x000205a0


	//   ....[134]....
        /*ae58*/ 	.word	0x000205d0


	//   ....[135]....
        /*ae5c*/ 	.word	0x000205e0


	//   ....[136]....
        /*ae60*/ 	.word	0x000205f0


	//   ....[137]....
        /*ae64*/ 	.word	0x00020600


	//   ....[138]....
        /*ae68*/ 	.word	0x00020630


	//   ....[139]....
        /*ae6c*/ 	.word	0x00020640


	//   ....[140]....
        /*ae70*/ 	.word	0x00020650


	//   ....[141]....
        /*ae74*/ 	.word	0x00020660


	//   ....[142]....
        /*ae78*/ 	.word	0x00020690


	//   ....[143]....
        /*ae7c*/ 	.word	0x000206a0


	//   ....[144]....
        /*ae80*/ 	.word	0x000206b0


	//   ....[145]....
        /*ae84*/ 	.word	0x000206c0


	//   ....[146]....
        /*ae88*/ 	.word	0x000206f0


	//   ....[147]....
        /*ae8c*/ 	.word	0x00020700


	//   ....[148]....
        /*ae90*/ 	.word	0x00020710


	//   ....[149]....
        /*ae94*/ 	.word	0x00020720


	//   ....[150]....
        /*ae98*/ 	.word	0x00020750


	//   ....[151]....
        /*ae9c*/ 	.word	0x00020760


	//   ....[152]....
        /*aea0*/ 	.word	0x00020770


	//   ....[153]....
        /*aea4*/ 	.word	0x00020780


	//   ....[154]....
        /*aea8*/ 	.word	0x000207b0


	//   ....[155]....
        /*aeac*/ 	.word	0x000207c0


	//   ....[156]....
        /*aeb0*/ 	.word	0x000207d0


	//   ....[157]....
        /*aeb4*/ 	.word	0x000207e0


	//   ....[158]....
        /*aeb8*/ 	.word	0x00020810


	//   ....[159]....
        /*aebc*/ 	.word	0x00020820


	//   ....[160]....
        /*aec0*/ 	.word	0x00020830


	//   ....[161]....
        /*aec4*/ 	.word	0x00020840


	//   ....[162]....
        /*aec8*/ 	.word	0x00020870


	//   ....[163]....
        /*aecc*/ 	.word	0x00020880


	//   ....[164]....
        /*aed0*/ 	.word	0x00020890


	//   ....[165]....
        /*aed4*/ 	.word	0x000208a0


	//   ....[166]....
        /*aed8*/ 	.word	0x000208d0


	//   ....[167]....
        /*aedc*/ 	.word	0x000208e0


	//   ....[168]....
        /*aee0*/ 	.word	0x000208f0


	//   ....[169]....
        /*aee4*/ 	.word	0x00020900


	//   ....[170]....
        /*aee8*/ 	.word	0x00020930


	//   ....[171]....
        /*aeec*/ 	.word	0x00020940


	//   ....[172]....
        /*aef0*/ 	.word	0x00020950


	//   ....[173]....
        /*aef4*/ 	.word	0x00020960


	//   ....[174]....
        /*aef8*/ 	.word	0x00020990


	//   ....[175]....
        /*aefc*/ 	.word	0x000209a0


	//   ....[176]....
        /*af00*/ 	.word	0x000209b0


	//   ....[177]....
        /*af04*/ 	.word	0x000209c0


	//   ....[178]....
        /*af08*/ 	.word	0x000209f0


	//   ....[179]....
        /*af0c*/ 	.word	0x00020a00


	//   ....[180]....
        /*af10*/ 	.word	0x00020a10


	//   ....[181]....
        /*af14*/ 	.word	0x00020a20


	//   ....[182]....
        /*af18*/ 	.word	0x00020a50


	//   ....[183]....
        /*af1c*/ 	.word	0x00020a60


	//   ....[184]....
        /*af20*/ 	.word	0x00020a70


	//   ....[185]....
        /*af24*/ 	.word	0x00020a80


	//   ....[186]....
        /*af28*/ 	.word	0x00020ab0


	//   ....[187]....
        /*af2c*/ 	.word	0x00020ac0


	//   ....[188]....
        /*af30*/ 	.word	0x00020ad0


	//   ....[189]....
        /*af34*/ 	.word	0x00020ae0


	//   ....[190]....
        /*af38*/ 	.word	0x00020b10


	//   ....[191]....
        /*af3c*/ 	.word	0x00020b20


	//   ....[192]....
        /*af40*/ 	.word	0x00020b30


	//   ....[193]....
        /*af44*/ 	.word	0x00020b40


	//   ....[194]....
        /*af48*/ 	.word	0x00020b70


	//   ....[195]....
        /*af4c*/ 	.word	0x00020b80


	//   ....[196]....
        /*af50*/ 	.word	0x00020b90


	//   ....[197]....
        /*af54*/ 	.word	0x00020ba0


	//   ....[198]....
        /*af58*/ 	.word	0x00020bd0


	//   ....[199]....
        /*af5c*/ 	.word	0x00020be0


	//   ....[200]....
        /*af60*/ 	.word	0x00020bf0


	//   ....[201]....
        /*af64*/ 	.word	0x00020c00


	//   ....[202]....
        /*af68*/ 	.word	0x00020c30


	//   ....[203]....
        /*af6c*/ 	.word	0x00020c40


	//   ....[204]....
        /*af70*/ 	.word	0x00020c50


	//   ....[205]....
        /*af74*/ 	.word	0x00020c60


	//   ....[206]....
        /*af78*/ 	.word	0x00020c90


	//   ....[207]....
        /*af7c*/ 	.word	0x00020ca0


	//   ....[208]....
        /*af80*/ 	.word	0x00020cb0


	//   ....[209]....
        /*af84*/ 	.word	0x00020cc0


	//   ....[210]....
        /*af88*/ 	.word	0x00020cf0


	//   ....[211]....
        /*af8c*/ 	.word	0x00020d00


	//   ....[212]....
        /*af90*/ 	.word	0x00020d10


	//   ....[213]....
        /*af94*/ 	.word	0x00020d20


	//   ....[214]....
        /*af98*/ 	.word	0x00020d50


	//   ....[215]....
        /*af9c*/ 	.word	0x00020d60


	//   ....[216]....
        /*afa0*/ 	.word	0x00020d70


	//   ....[217]....
        /*afa4*/ 	.word	0x00020d80


	//   ....[218]....
        /*afa8*/ 	.word	0x00020db0


	//   ....[219]....
        /*afac*/ 	.word	0x00020dc0


	//   ....[220]....
        /*afb0*/ 	.word	0x00020dd0


	//   ....[221]....
        /*afb4*/ 	.word	0x00020de0


	//   ....[222]....
        /*afb8*/ 	.word	0x00020e10


	//   ....[223]....
        /*afbc*/ 	.word	0x00020e20


	//   ....[224]....
        /*afc0*/ 	.word	0x00020e30


	//   ....[225]....
        /*afc4*/ 	.word	0x00020e40


	//   ....[226]....
        /*afc8*/ 	.word	0x00020e70


	//   ....[227]....
        /*afcc*/ 	.word	0x00020e80


	//   ....[228]....
        /*afd0*/ 	.word	0x00020e90


	//   ....[229]....
        /*afd4*/ 	.word	0x00020ea0


	//   ....[230]....
        /*afd8*/ 	.word	0x00020ed0


	//   ....[231]....
        /*afdc*/ 	.word	0x00020ee0


	//   ....[232]....
        /*afe0*/ 	.word	0x00020ef0


	//   ....[233]....
        /*afe4*/ 	.word	0x00020f00


	//   ....[234]....
        /*afe8*/ 	.word	0x00020f30


	//   ....[235]....
        /*afec*/ 	.word	0x00020f40


	//   ....[236]....
        /*aff0*/ 	.word	0x00020f50


	//   ....[237]....
        /*aff4*/ 	.word	0x00020f60


	//   ....[238]....
        /*aff8*/ 	.word	0x00020f90


	//   ....[239]....
        /*affc*/ 	.word	0x00020fa0


	//   ....[240]....
        /*b000*/ 	.word	0x00020fb0


	//   ....[241]....
        /*b004*/ 	.word	0x00020fc0


	//   ....[242]....
        /*b008*/ 	.word	0x00020ff0


	//   ....[243]....
        /*b00c*/ 	.word	0x00021000


	//   ....[244]....
        /*b010*/ 	.word	0x00021010


	//   ....[245]....
        /*b014*/ 	.word	0x00021020


	//   ....[246]....
        /*b018*/ 	.word	0x00021050


	//   ....[247]....
        /*b01c*/ 	.word	0x00021060


	//   ....[248]....
        /*b020*/ 	.word	0x00021070


	//   ....[249]....
        /*b024*/ 	.word	0x00021080


	//   ....[250]....
        /*b028*/ 	.word	0x000210b0


	//   ....[251]....
        /*b02c*/ 	.word	0x000210c0


	//   ....[252]....
        /*b030*/ 	.word	0x000210d0


	//   ....[253]....
        /*b034*/ 	.word	0x000210e0


	//   ....[254]....
        /*b038*/ 	.word	0x00021120


	//   ....[255]....
        /*b03c*/ 	.word	0x00024160


	//   ....[0]....
        /*b040*/ 	.word	0x00024170


	//   ....[1]....
        /*b044*/ 	.word	0x00024180


	//   ....[2]....
        /*b048*/ 	.word	0x000241a0


	//   ....[3]....
        /*b04c*/ 	.word	0x000241b0


	//   ....[4]....
        /*b050*/ 	.word	0x000241c0


	//   ....[5]....
        /*b054*/ 	.word	0x000241d0


	//   ....[6]....
        /*b058*/ 	.word	0x00024200


	//   ....[7]....
        /*b05c*/ 	.word	0x00024210


	//   ....[8]....
        /*b060*/ 	.word	0x00024220


	//   ....[9]....
        /*b064*/ 	.word	0x00024230


	//   ....[10]....
        /*b068*/ 	.word	0x00024260


	//   ....[11]....
        /*b06c*/ 	.word	0x00024270


	//   ....[12]....
        /*b070*/ 	.word	0x00024280


	//   ....[13]....
        /*b074*/ 	.word	0x00024290


	//   ....[14]....
        /*b078*/ 	.word	0x000242c0


	//   ....[15]....
        /*b07c*/ 	.word	0x000242d0


	//   ....[16]....
        /*b080*/ 	.word	0x000242e0


	//   ....[17]....
        /*b084*/ 	.word	0x000242f0


	//   ....[18]....
        /*b088*/ 	.word	0x00024320


	//   ....[19]....
        /*b08c*/ 	.word	0x00024330


	//   ....[20]....
        /*b090*/ 	.word	0x00024340


	//   ....[21]....
        /*b094*/ 	.word	0x00024350


	//   ....[22]....
        /*b098*/ 	.word	0x00024380


	//   ....[23]....
        /*b09c*/ 	.word	0x00024390


	//   ....[24]....
        /*b0a0*/ 	.word	0x000243a0


	//   ....[25]....
        /*b0a4*/ 	.word	0x000243b0


	//   ....[26]....
        /*b0a8*/ 	.word	0x000243e0


	//   ....[27]....
        /*b0ac*/ 	.word	0x000243f0


	//   ....[28]....
        /*b0b0*/ 	.word	0x00024400


	//   ....[29]....
        /*b0b4*/ 	.word	0x00024410


	//   ....[30]....
        /*b0b8*/ 	.word	0x00024440


	//   ....[31]....
        /*b0bc*/ 	.word	0x00024450


	//   ....[32]....
        /*b0c0*/ 	.word	0x00024460


	//   ....[33]....
        /*b0c4*/ 	.word	0x00024470


	//   ....[34]....
        /*b0c8*/ 	.word	0x000244a0


	//   ....[35]....
        /*b0cc*/ 	.word	0x000244b0


	//   ....[36]....
        /*b0d0*/ 	.word	0x000244c0


	//   ....[37]....
        /*b0d4*/ 	.word	0x000244d0


	//   ....[38]....
        /*b0d8*/ 	.word	0x00024500


	//   ....[39]....
        /*b0dc*/ 	.word	0x00024510


	//   ....[40]....
        /*b0e0*/ 	.word	0x00024520


	//   ....[41]....
        /*b0e4*/ 	.word	0x00024530


	//   ....[42]....
        /*b0e8*/ 	.word	0x00024560


	//   ....[43]....
        /*b0ec*/ 	.word	0x00024570


	//   ....[44]....
        /*b0f0*/ 	.word	0x00024580


	//   ....[45]....
        /*b0f4*/ 	.word	0x00024590


	//   ....[46]....
        /*b0f8*/ 	.word	0x000245c0


	//   ....[47]....
        /*b0fc*/ 	.word	0x000245d0


	//   ....[48]....
        /*b100*/ 	.word	0x000245e0


	//   ....[49]....
        /*b104*/ 	.word	0x000245f0


	//   ....[50]....
        /*b108*/ 	.word	0x00024620


	//   ....[51]....
        /*b10c*/ 	.word	0x00024630


	//   ....[52]....
        /*b110*/ 	.word	0x00024640


	//   ....[53]....
        /*b114*/ 	.word	0x00024650


	//   ....[54]....
        /*b118*/ 	.word	0x00024680


	//   ....[55]....
        /*b11c*/ 	.word	0x00024690


	//   ....[56]....
        /*b120*/ 	.word	0x000246a0


	//   ....[57]....
        /*b124*/ 	.word	0x000246b0


	//   ....[58]....
        /*b128*/ 	.word	0x000246e0


	//   ....[59]....
        /*b12c*/ 	.word	0x000246f0


	//   ....[60]....
        /*b130*/ 	.word	0x00024700


	//   ....[61]....
        /*b134*/ 	.word	0x00024710


	//   ....[62]....
        /*b138*/ 	.word	0x00024740


	//   ....[63]....
        /*b13c*/ 	.word	0x00024750


	//   ....[64]....
        /*b140*/ 	.word	0x00024760


	//   ....[65]....
        /*b144*/ 	.word	0x00024770


	//   ....[66]....
        /*b148*/ 	.word	0x000247a0


	//   ....[67]....
        /*b14c*/ 	.word	0x000247b0


	//   ....[68]....
        /*b150*/ 	.word	0x000247c0


	//   ....[69]....
        /*b154*/ 	.word	0x000247d0


	//   ....[70]....
        /*b158*/ 	.word	0x00024800


	//   ....[71]....
        /*b15c*/ 	.word	0x00024810


	//   ....[72]....
        /*b160*/ 	.word	0x00024820


	//   ....[73]....
        /*b164*/ 	.word	0x00024830


	//   ....[74]....
        /*b168*/ 	.word	0x00024860


	//   ....[75]....
        /*b16c*/ 	.word	0x00024870


	//   ....[76]....
        /*b170*/ 	.word	0x00024880


	//   ....[77]....
        /*b174*/ 	.word	0x00024890


	//   ....[78]....
        /*b178*/ 	.word	0x000248c0


	//   ....[79]....
        /*b17c*/ 	.word	0x000248d0


	//   ....[80]....
        /*b180*/ 	.word	0x000248e0


	//   ....[81]....
        /*b184*/ 	.word	0x000248f0


	//   ....[82]....
        /*b188*/ 	.word	0x00024920


	//   ....[83]....
        /*b18c*/ 	.word	0x00024930


	//   ....[84]....
        /*b190*/ 	.word	0x00024940


	//   ....[85]....
        /*b194*/ 	.word	0x00024950


	//   ....[86]....
        /*b198*/ 	.word	0x00024980


	//   ....[87]....
        /*b19c*/ 	.word	0x00024990


	//   ....[88]....
        /*b1a0*/ 	.word	0x000249a0


	//   ....[89]....
        /*b1a4*/ 	.word	0x000249b0


	//   ....[90]....
        /*b1a8*/ 	.word	0x000249e0


	//   ....[91]....
        /*b1ac*/ 	.word	0x000249f0


	//   ....[92]....
        /*b1b0*/ 	.word	0x00024a00


	//   ....[93]....
        /*b1b4*/ 	.word	0x00024a10


	//   ....[94]....
        /*b1b8*/ 	.word	0x00024a40


	//   ....[95]....
        /*b1bc*/ 	.word	0x00024a50


	//   ....[96]....
        /*b1c0*/ 	.word	0x00024a60


	//   ....[97]....
        /*b1c4*/ 	.word	0x00024a70


	//   ....[98]....
        /*b1c8*/ 	.word	0x00024aa0


	//   ....[99]....
        /*b1cc*/ 	.word	0x00024ab0


	//   ....[100]....
        /*b1d0*/ 	.word	0x00024ac0


	//   ....[101]....
        /*b1d4*/ 	.word	0x00024ad0


	//   ....[102]....
        /*b1d8*/ 	.word	0x00024b00


	//   ....[103]....
        /*b1dc*/ 	.word	0x00024b10


	//   ....[104]....
        /*b1e0*/ 	.word	0x00024b20


	//   ....[105]....
        /*b1e4*/ 	.word	0x00024b30


	//   ....[106]....
        /*b1e8*/ 	.word	0x00024b60


	//   ....[107]....
        /*b1ec*/ 	.word	0x00024b70


	//   ....[108]....
        /*b1f0*/ 	.word	0x00024b80


	//   ....[109]....
        /*b1f4*/ 	.word	0x00024b90


	//   ....[110]....
        /*b1f8*/ 	.word	0x00024bc0


	//   ....[111]....
        /*b1fc*/ 	.word	0x00024bd0


	//   ....[112]....
        /*b200*/ 	.word	0x00024be0


	//   ....[113]....
        /*b204*/ 	.word	0x00024bf0


	//   ....[114]....
        /*b208*/ 	.word	0x00024c20


	//   ....[115]....
        /*b20c*/ 	.word	0x00024c30


	//   ....[116]....
        /*b210*/ 	.word	0x00024c40


	//   ....[117]....
        /*b214*/ 	.word	0x00024c50


	//   ....[118]....
        /*b218*/ 	.word	0x00024c80


	//   ....[119]....
        /*b21c*/ 	.word	0x00024c90


	//   ....[120]....
        /*b220*/ 	.word	0x00024ca0


	//   ....[121]....
        /*b224*/ 	.word	0x00024cb0


	//   ....[122]....
        /*b228*/ 	.word	0x00024ce0


	//   ....[123]....
        /*b22c*/ 	.word	0x00024cf0


	//   ....[124]....
        /*b230*/ 	.word	0x00024d00


	//   ....[125]....
        /*b234*/ 	.word	0x00024d10


	//   ....[126]....
        /*b238*/ 	.word	0x00024d40


	//   ....[127]....
        /*b23c*/ 	.word	0x00024d50


	//   ....[128]....
        /*b240*/ 	.word	0x00024d60


	//   ....[129]....
        /*b244*/ 	.word	0x00024d70


	//   ....[130]....
        /*b248*/ 	.word	0x00024da0


	//   ....[131]....
        /*b24c*/ 	.word	0x00024db0


	//   ....[132]....
        /*b250*/ 	.word	0x00024dc0


	//   ....[133]....
        /*b254*/ 	.word	0x00024dd0


	//   ....[134]....
        /*b258*/ 	.word	0x00024e00


	//   ....[135]....
        /*b25c*/ 	.word	0x00024e10


	//   ....[136]....
        /*b260*/ 	.word	0x00024e20


	//   ....[137]....
        /*b264*/ 	.word	0x00024e30


	//   ....[138]....
        /*b268*/ 	.word	0x00024e60


	//   ....[139]....
        /*b26c*/ 	.word	0x00024e70


	//   ....[140]....
        /*b270*/ 	.word	0x00024e80


	//   ....[141]....
        /*b274*/ 	.word	0x00024e90


	//   ....[142]....
        /*b278*/ 	.word	0x00024ec0


	//   ....[143]....
        /*b27c*/ 	.word	0x00024ed0


	//   ....[144]....
        /*b280*/ 	.word	0x00024ee0


	//   ....[145]....
        /*b284*/ 	.word	0x00024ef0


	//   ....[146]....
        /*b288*/ 	.word	0x00024f20


	//   ....[147]....
        /*b28c*/ 	.word	0x00024f30


	//   ....[148]....
        /*b290*/ 	.word	0x00024f40


	//   ....[149]....
        /*b294*/ 	.word	0x00024f50


	//   ....[150]....
        /*b298*/ 	.word	0x00024f80


	//   ....[151]....
        /*b29c*/ 	.word	0x00024f90


	//   ....[152]....
        /*b2a0*/ 	.word	0x00024fa0


	//   ....[153]....
        /*b2a4*/ 	.word	0x00024fb0


	//   ....[154]....
        /*b2a8*/ 	.word	0x00024fe0


	//   ....[155]....
        /*b2ac*/ 	.word	0x00024ff0


	//   ....[156]....
        /*b2b0*/ 	.word	0x00025000


	//   ....[157]....
        /*b2b4*/ 	.word	0x00025010


	//   ....[158]....
        /*b2b8*/ 	.word	0x00025040


	//   ....[159]....
        /*b2bc*/ 	.word	0x00025050


	//   ....[160]....
        /*b2c0*/ 	.word	0x00025060


	//   ....[161]....
        /*b2c4*/ 	.word	0x00025070


	//   ....[162]....
        /*b2c8*/ 	.word	0x000250a0


	//   ....[163]....
        /*b2cc*/ 	.word	0x000250b0


	//   ....[164]....
        /*b2d0*/ 	.word	0x000250c0


	//   ....[165]....
        /*b2d4*/ 	.word	0x000250d0


	//   ....[166]....
        /*b2d8*/ 	.word	0x00025100


	//   ....[167]....
        /*b2dc*/ 	.word	0x00025110


	//   ....[168]....
        /*b2e0*/ 	.word	0x00025120


	//   ....[169]....
        /*b2e4*/ 	.word	0x00025130


	//   ....[170]....
        /*b2e8*/ 	.word	0x00025160


	//   ....[171]....
        /*b2ec*/ 	.word	0x00025170


	//   ....[172]....
        /*b2f0*/ 	.word	0x00025180


	//   ....[173]....
        /*b2f4*/ 	.word	0x00025190


	//   ....[174]....
        /*b2f8*/ 	.word	0x000251c0


	//   ....[175]....
        /*b2fc*/ 	.word	0x000251d0


	//   ....[176]....
        /*b300*/ 	.word	0x000251e0


	//   ....[177]....
        /*b304*/ 	.word	0x000251f0


	//   ....[178]....
        /*b308*/ 	.word	0x00025220


	//   ....[179]....
        /*b30c*/ 	.word	0x00025230


	//   ....[180]....
        /*b310*/ 	.word	0x00025240


	//   ....[181]....
        /*b314*/ 	.word	0x00025250


	//   ....[182]....
        /*b318*/ 	.word	0x00025280


	//   ....[183]....
        /*b31c*/ 	.word	0x00025290


	//   ....[184]....
        /*b320*/ 	.word	0x000252a0


	//   ....[185]....
        /*b324*/ 	.word	0x000252b0


	//   ....[186]....
        /*b328*/ 	.word	0x000252e0


	//   ....[187]....
        /*b32c*/ 	.word	0x000252f0


	//   ....[188]....
        /*b330*/ 	.word	0x00025300


	//   ....[189]....
        /*b334*/ 	.word	0x00025310


	//   ....[190]....
        /*b338*/ 	.word	0x00025340


	//   ....[191]....
        /*b33c*/ 	.word	0x00025350


	//   ....[192]....
        /*b340*/ 	.word	0x00025360


	//   ....[193]....
        /*b344*/ 	.word	0x00025370


	//   ....[194]....
        /*b348*/ 	.word	0x000253a0


	//   ....[195]....
        /*b34c*/ 	.word	0x000253b0


	//   ....[196]....
        /*b350*/ 	.word	0x000253c0


	//   ....[197]....
        /*b354*/ 	.word	0x000253d0


	//   ....[198]....
        /*b358*/ 	.word	0x00025400


	//   ....[199]....
        /*b35c*/ 	.word	0x00025410


	//   ....[200]....
        /*b360*/ 	.word	0x00025420


	//   ....[201]....
        /*b364*/ 	.word	0x00025430


	//   ....[202]....
        /*b368*/ 	.word	0x00025460


	//   ....[203]....
        /*b36c*/ 	.word	0x00025470


	//   ....[204]....
        /*b370*/ 	.word	0x00025480


	//   ....[205]....
        /*b374*/ 	.word	0x00025490


	//   ....[206]....
        /*b378*/ 	.word	0x000254c0


	//   ....[207]....
        /*b37c*/ 	.word	0x000254d0


	//   ....[208]....
        /*b380*/ 	.word	0x000254e0


	//   ....[209]....
        /*b384*/ 	.word	0x000254f0


	//   ....[210]....
        /*b388*/ 	.word	0x00025520


	//   ....[211]....
        /*b38c*/ 	.word	0x00025530


	//   ....[212]....
        /*b390*/ 	.word	0x00025540


	//   ....[213]....
        /*b394*/ 	.word	0x00025550


	//   ....[214]....
        /*b398*/ 	.word	0x00025580


	//   ....[215]....
        /*b39c*/ 	.word	0x00025590


	//   ....[216]....
        /*b3a0*/ 	.word	0x000255a0


	//   ....[217]....
        /*b3a4*/ 	.word	0x000255b0


	//   ....[218]....
        /*b3a8*/ 	.word	0x000255e0


	//   ....[219]....
        /*b3ac*/ 	.word	0x000255f0


	//   ....[220]....
        /*b3b0*/ 	.word	0x00025600


	//   ....[221]....
        /*b3b4*/ 	.word	0x00025610


	//   ....[222]....
        /*b3b8*/ 	.word	0x00025640


	//   ....[223]....
        /*b3bc*/ 	.word	0x00025650


	//   ....[224]....
        /*b3c0*/ 	.word	0x00025660


	//   ....[225]....
        /*b3c4*/ 	.word	0x00025670


	//   ....[226]....
        /*b3c8*/ 	.word	0x000256a0


	//   ....[227]....
        /*b3cc*/ 	.word	0x000256b0


	//   ....[228]....
        /*b3d0*/ 	.word	0x000256c0


	//   ....[229]....
        /*b3d4*/ 	.word	0x000256d0


	//   ....[230]....
        /*b3d8*/ 	.word	0x00025700


	//   ....[231]....
        /*b3dc*/ 	.word	0x00025710


	//   ....[232]....
        /*b3e0*/ 	.word	0x00025720


	//   ....[233]....
        /*b3e4*/ 	.word	0x00025730


	//   ....[234]....
        /*b3e8*/ 	.word	0x00025760


	//   ....[235]....
        /*b3ec*/ 	.word	0x00025770


	//   ....[236]....
        /*b3f0*/ 	.word	0x00025780


	//   ....[237]....
        /*b3f4*/ 	.word	0x00025790


	//   ....[238]....
        /*b3f8*/ 	.word	0x000257c0


	//   ....[239]....
        /*b3fc*/ 	.word	0x000257d0


	//   ....[240]....
        /*b400*/ 	.word	0x000257e0


	//   ....[241]....
        /*b404*/ 	.word	0x000257f0


	//   ....[242]....
        /*b408*/ 	.word	0x00025820


	//   ....[243]....
        /*b40c*/ 	.word	0x00025830


	//   ....[244]....
        /*b410*/ 	.word	0x00025840


	//   ....[245]....
        /*b414*/ 	.word	0x00025850


	//   ....[246]....
        /*b418*/ 	.word	0x00025880


	//   ....[247]....
        /*b41c*/ 	.word	0x00025890


	//   ....[248]....
        /*b420*/ 	.word	0x000258a0


	//   ....[249]....
        /*b424*/ 	.word	0x000258b0


	//   ....[250]....
        /*b428*/ 	.word	0x000258e0


	//   ....[251]....
        /*b42c*/ 	.word	0x000258f0


	//   ....[252]....
        /*b430*/ 	.word	0x00025900


	//   ....[253]....
        /*b434*/ 	.word	0x00025910


	//   ....[254]....
        /*b438*/ 	.word	0x00025940


	//   ....[255]....
        /*b43c*/ 	.word	0x00025950


	//   ....[0]....
        /*b440*/ 	.word	0x00025960


	//   ....[1]....
        /*b444*/ 	.word	0x00025970


	//   ....[2]....
        /*b448*/ 	.word	0x000259a0


	//   ....[3]....
        /*b44c*/ 	.word	0x000259b0


	//   ....[4]....
        /*b450*/ 	.word	0x000259c0


	//   ....[5]....
        /*b454*/ 	.word	0x000259d0


	//   ....[6]....
        /*b458*/ 	.word	0x00025a00


	//   ....[7]....
        /*b45c*/ 	.word	0x00025a10


	//   ....[8]....
        /*b460*/ 	.word	0x00025a20


	//   ....[9]....
        /*b464*/ 	.word	0x00025a30


	//   ....[10]....
        /*b468*/ 	.word	0x00025a60


	//   ....[11]....
        /*b46c*/ 	.word	0x00025a70


	//   ....[12]....
        /*b470*/ 	.word	0x00025a80


	//   ....[13]....
        /*b474*/ 	.word	0x00025a90


	//   ....[14]....
        /*b478*/ 	.word	0x00025ac0


	//   ....[15]....
        /*b47c*/ 	.word	0x00025ad0


	//   ....[16]....
        /*b480*/ 	.word	0x00025ae0


	//   ....[17]....
        /*b484*/ 	.word	0x00025af0


	//   ....[18]....
        /*b488*/ 	.word	0x00025b20


	//   ....[19]....
        /*b48c*/ 	.word	0x00025b30


	//   ....[20]....
        /*b490*/ 	.word	0x00025b40


	//   ....[21]....
        /*b494*/ 	.word	0x00025b50


	//   ....[22]....
        /*b498*/ 	.word	0x00025b80


	//   ....[23]....
        /*b49c*/ 	.word	0x00025b90


	//   ....[24]....
        /*b4a0*/ 	.word	0x00025ba0


	//   ....[25]....
        /*b4a4*/ 	.word	0x00025bb0


	//   ....[26]....
        /*b4a8*/ 	.word	0x00025be0


	//   ....[27]....
        /*b4ac*/ 	.word	0x00025bf0


	//   ....[28]....
        /*b4b0*/ 	.word	0x00025c00


	//   ....[29]....
        /*b4b4*/ 	.word	0x00025c10


	//   ....[30]....
        /*b4b8*/ 	.word	0x00025c40


	//   ....[31]....
        /*b4bc*/ 	.word	0x00025c50


	//   ....[32]....
        /*b4c0*/ 	.word	0x00025c60


	//   ....[33]....
        /*b4c4*/ 	.word	0x00025c70


	//   ....[34]....
        /*b4c8*/ 	.word	0x00025ca0


	//   ....[35]....
        /*b4cc*/ 	.word	0x00025cb0


	//   ....[36]....
        /*b4d0*/ 	.word	0x00025cc0


	//   ....[37]....
        /*b4d4*/ 	.word	0x00025cd0


	//   ....[38]....
        /*b4d8*/ 	.word	0x00025d00


	//   ....[39]....
        /*b4dc*/ 	.word	0x00025d10


	//   ....[40]....
        /*b4e0*/ 	.word	0x00025d20


	//   ....[41]....
        /*b4e4*/ 	.word	0x00025d30


	//   ....[42]....
        /*b4e8*/ 	.word	0x00025d60


	//   ....[43]....
        /*b4ec*/ 	.word	0x00025d70


	//   ....[44]....
        /*b4f0*/ 	.word	0x00025d80


	//   ....[45]....
        /*b4f4*/ 	.word	0x00025d90


	//   ....[46]....
        /*b4f8*/ 	.word	0x00025dc0


	//   ....[47]....
        /*b4fc*/ 	.word	0x00025dd0


	//   ....[48]....
        /*b500*/ 	.word	0x00025de0


	//   ....[49]....
        /*b504*/ 	.word	0x00025df0


	//   ....[50]....
        /*b508*/ 	.word	0x00025e20


	//   ....[51]....
        /*b50c*/ 	.word	0x00025e30


	//   ....[52]....
        /*b510*/ 	.word	0x00025e40


	//   ....[53]....
        /*b514*/ 	.word	0x00025e50


	//   ....[54]....
        /*b518*/ 	.word	0x00025e80


	//   ....[55]....
        /*b51c*/ 	.word	0x00025e90


	//   ....[56]....
        /*b520*/ 	.word	0x00025ea0


	//   ....[57]....
        /*b524*/ 	.word	0x00025eb0


	//   ....[58]....
        /*b528*/ 	.word	0x00025ee0


	//   ....[59]....
        /*b52c*/ 	.word	0x00025ef0


	//   ....[60]....
        /*b530*/ 	.word	0x00025f00


	//   ....[61]....
        /*b534*/ 	.word	0x00025f10


	//   ....[62]....
        /*b538*/ 	.word	0x00025f40


	//   ....[63]....
        /*b53c*/ 	.word	0x00025f50


	//   ....[64]....
        /*b540*/ 	.word	0x00025f60


	//   ....[65]....
        /*b544*/ 	.word	0x00025f70


	//   ....[66]....
        /*b548*/ 	.word	0x00025fa0


	//   ....[67]....
        /*b54c*/ 	.word	0x00025fb0


	//   ....[68]....
        /*b550*/ 	.word	0x00025fc0


	//   ....[69]....
        /*b554*/ 	.word	0x00025fd0


	//   ....[70]....
        /*b558*/ 	.word	0x00026000


	//   ....[71]....
        /*b55c*/ 	.word	0x00026010


	//   ....[72]....
        /*b560*/ 	.word	0x00026020


	//   ....[73]....
        /*b564*/ 	.word	0x00026030


	//   ....[74]....
        /*b568*/ 	.word	0x00026060


	//   ....[75]....
        /*b56c*/ 	.word	0x00026070


	//   ....[76]....
        /*b570*/ 	.word	0x00026080


	//   ....[77]....
        /*b574*/ 	.word	0x00026090


	//   ....[78]....
        /*b578*/ 	.word	0x000260c0


	//   ....[79]....
        /*b57c*/ 	.word	0x000260d0


	//   ....[80]....
        /*b580*/ 	.word	0x000260e0


	//   ....[81]....
        /*b584*/ 	.word	0x000260f0


	//   ....[82]....
        /*b588*/ 	.word	0x00026120


	//   ....[83]....
        /*b58c*/ 	.word	0x00026130


	//   ....[84]....
        /*b590*/ 	.word	0x00026140


	//   ....[85]....
        /*b594*/ 	.word	0x00026150


	//   ....[86]....
        /*b598*/ 	.word	0x00026180


	//   ....[87]....
        /*b59c*/ 	.word	0x00026190


	//   ....[88]....
        /*b5a0*/ 	.word	0x000261a0


	//   ....[89]....
        /*b5a4*/ 	.word	0x000261b0


	//   ....[90]....
        /*b5a8*/ 	.word	0x000261e0


	//   ....[91]....
        /*b5ac*/ 	.word	0x000261f0


	//   ....[92]....
        /*b5b0*/ 	.word	0x00026200


	//   ....[93]....
        /*b5b4*/ 	.word	0x00026210


	//   ....[94]....
        /*b5b8*/ 	.word	0x00026240


	//   ....[95]....
        /*b5bc*/ 	.word	0x00026250


	//   ....[96]....
        /*b5c0*/ 	.word	0x00026260


	//   ....[97]....
        /*b5c4*/ 	.word	0x00026270


	//   ....[98]....
        /*b5c8*/ 	.word	0x000262a0


	//   ....[99]....
        /*b5cc*/ 	.word	0x000262b0


	//   ....[100]....
        /*b5d0*/ 	.word	0x000262c0


	//   ....[101]....
        /*b5d4*/ 	.word	0x000262d0


	//   ....[102]....
        /*b5d8*/ 	.word	0x00026300


	//   ....[103]....
        /*b5dc*/ 	.word	0x00026310


	//   ....[104]....
        /*b5e0*/ 	.word	0x00026320


	//   ....[105]....
        /*b5e4*/ 	.word	0x00026330


	//   ....[106]....
        /*b5e8*/ 	.word	0x00026360


	//   ....[107]....
        /*b5ec*/ 	.word	0x00026370


	//   ....[108]....
        /*b5f0*/ 	.word	0x00026380


	//   ....[109]....
        /*b5f4*/ 	.word	0x00026390


	//   ....[110]....
        /*b5f8*/ 	.word	0x000263c0


	//   ....[111]....
        /*b5fc*/ 	.word	0x000263d0


	//   ....[112]....
        /*b600*/ 	.word	0x000263e0


	//   ....[113]....
        /*b604*/ 	.word	0x000263f0


	//   ....[114]....
        /*b608*/ 	.word	0x00026420


	//   ....[115]....
        /*b60c*/ 	.word	0x00026430


	//   ....[116]....
        /*b610*/ 	.word	0x00026440


	//   ....[117]....
        /*b614*/ 	.word	0x00026450


	//   ....[118]....
        /*b618*/ 	.word	0x00026480


	//   ....[119]....
        /*b61c*/ 	.word	0x00026490


	//   ....[120]....
        /*b620*/ 	.word	0x000264a0


	//   ....[121]....
        /*b624*/ 	.word	0x000264b0


	//   ....[122]....
        /*b628*/ 	.word	0x000264e0


	//   ....[123]....
        /*b62c*/ 	.word	0x000264f0


	//   ....[124]....
        /*b630*/ 	.word	0x00026500


	//   ....[125]....
        /*b634*/ 	.word	0x00026510


	//   ....[126]....
        /*b638*/ 	.word	0x00026540


	//   ....[127]....
        /*b63c*/ 	.word	0x00026550


	//   ....[128]....
        /*b640*/ 	.word	0x00026560


	//   ....[129]....
        /*b644*/ 	.word	0x00026570


	//   ....[130]....
        /*b648*/ 	.word	0x000265a0


	//   ....[131]....
        /*b64c*/ 	.word	0x000265b0


	//   ....[132]....
        /*b650*/ 	.word	0x000265c0


	//   ....[133]....
        /*b654*/ 	.word	0x000265d0


	//   ....[134]....
        /*b658*/ 	.word	0x00026600


	//   ....[135]....
        /*b65c*/ 	.word	0x00026610


	//   ....[136]....
        /*b660*/ 	.word	0x00026620


	//   ....[137]....
        /*b664*/ 	.word	0x00026630


	//   ....[138]....
        /*b668*/ 	.word	0x00026660


	//   ....[139]....
        /*b66c*/ 	.word	0x00026670


	//   ....[140]....
        /*b670*/ 	.word	0x00026680


	//   ....[141]....
        /*b674*/ 	.word	0x00026690


	//   ....[142]....
        /*b678*/ 	.word	0x000266c0


	//   ....[143]....
        /*b67c*/ 	.word	0x000266d0


	//   ....[144]....
        /*b680*/ 	.word	0x000266e0


	//   ....[145]....
        /*b684*/ 	.word	0x000266f0


	//   ....[146]....
        /*b688*/ 	.word	0x00026720


	//   ....[147]....
        /*b68c*/ 	.word	0x00026730


	//   ....[148]....
        /*b690*/ 	.word	0x00026740


	//   ....[149]....
        /*b694*/ 	.word	0x00026750


	//   ....[150]....
        /*b698*/ 	.word	0x00026780


	//   ....[151]....
        /*b69c*/ 	.word	0x00026790


	//   ....[152]....
        /*b6a0*/ 	.word	0x000267a0


	//   ....[153]....
        /*b6a4*/ 	.word	0x000267b0


	//   ....[154]....
        /*b6a8*/ 	.word	0x000267e0


	//   ....[155]....
        /*b6ac*/ 	.word	0x000267f0


	//   ....[156]....
        /*b6b0*/ 	.word	0x00026800


	//   ....[157]....
        /*b6b4*/ 	.word	0x00026810


	//   ....[158]....
        /*b6b8*/ 	.word	0x00026840


	//   ....[159]....
        /*b6bc*/ 	.word	0x00026850


	//   ....[160]....
        /*b6c0*/ 	.word	0x00026860


	//   ....[161]....
        /*b6c4*/ 	.word	0x00026870


	//   ....[162]....
        /*b6c8*/ 	.word	0x000268a0


	//   ....[163]....
        /*b6cc*/ 	.word	0x000268b0


	//   ....[164]....
        /*b6d0*/ 	.word	0x000268c0


	//   ....[165]....
        /*b6d4*/ 	.word	0x000268d0


	//   ....[166]....
        /*b6d8*/ 	.word	0x00026900


	//   ....[167]....
        /*b6dc*/ 	.word	0x00026910


	//   ....[168]....
        /*b6e0*/ 	.word	0x00026920


	//   ....[169]....
        /*b6e4*/ 	.word	0x00026930


	//   ....[170]....
        /*b6e8*/ 	.word	0x00026960


	//   ....[171]....
        /*b6ec*/ 	.word	0x00026970


	//   ....[172]....
        /*b6f0*/ 	.word	0x00026980


	//   ....[173]....
        /*b6f4*/ 	.word	0x00026990


	//   ....[174]....
        /*b6f8*/ 	.word	0x000269c0


	//   ....[175]....
        /*b6fc*/ 	.word	0x000269d0


	//   ....[176]....
        /*b700*/ 	.word	0x000269e0


	//   ....[177]....
        /*b704*/ 	.word	0x000269f0


	//   ....[178]....
        /*b708*/ 	.word	0x00026a20


	//   ....[179]....
        /*b70c*/ 	.word	0x00026a30


	//   ....[180]....
        /*b710*/ 	.word	0x00026a40


	//   ....[181]....
        /*b714*/ 	.word	0x00026a50


	//   ....[182]....
        /*b718*/ 	.word	0x00026a80


	//   ....[183]....
        /*b71c*/ 	.word	0x00026a90


	//   ....[184]....
        /*b720*/ 	.word	0x00026aa0


	//   ....[185]....
        /*b724*/ 	.word	0x00026ab0


	//   ....[186]....
        /*b728*/ 	.word	0x00026ae0


	//   ....[187]....
        /*b72c*/ 	.word	0x00026af0


	//   ....[188]....
        /*b730*/ 	.word	0x00026b00


	//   ....[189]....
        /*b734*/ 	.word	0x00026b10


	//   ....[190]....
        /*b738*/ 	.word	0x00026b40


	//   ....[191]....
        /*b73c*/ 	.word	0x00026b50


	//   ....[192]....
        /*b740*/ 	.word	0x00026b60


	//   ....[193]....
        /*b744*/ 	.word	0x00026b70


	//   ....[194]....
        /*b748*/ 	.word	0x00026ba0


	//   ....[195]....
        /*b74c*/ 	.word	0x00026bb0


	//   ....[196]....
        /*b750*/ 	.word	0x00026bc0


	//   ....[197]....
        /*b754*/ 	.word	0x00026bd0


	//   ....[198]....
        /*b758*/ 	.word	0x00026c00


	//   ....[199]....
        /*b75c*/ 	.word	0x00026c10


	//   ....[200]....
        /*b760*/ 	.word	0x00026c20


	//   ....[201]....
        /*b764*/ 	.word	0x00026c30


	//   ....[202]....
        /*b768*/ 	.word	0x00026c60


	//   ....[203]....
        /*b76c*/ 	.word	0x00026c70


	//   ....[204]....
        /*b770*/ 	.word	0x00026c80


	//   ....[205]....
        /*b774*/ 	.word	0x00026c90


	//   ....[206]....
        /*b778*/ 	.word	0x00026cc0


	//   ....[207]....
        /*b77c*/ 	.word	0x00026cd0


	//   ....[208]....
        /*b780*/ 	.word	0x00026ce0


	//   ....[209]....
        /*b784*/ 	.word	0x00026cf0


	//   ....[210]....
        /*b788*/ 	.word	0x00026d20


	//   ....[211]....
        /*b78c*/ 	.word	0x00026d30


	//   ....[212]....
        /*b790*/ 	.word	0x00026d40


	//   ....[213]....
        /*b794*/ 	.word	0x00026d50


	//   ....[214]....
        /*b798*/ 	.word	0x00026d80


	//   ....[215]....
        /*b79c*/ 	.word	0x00026d90


	//   ....[216]....
        /*b7a0*/ 	.word	0x00026da0


	//   ....[217]....
        /*b7a4*/ 	.word	0x00026db0


	//   ....[218]....
        /*b7a8*/ 	.word	0x00026de0


	//   ....[219]....
        /*b7ac*/ 	.word	0x00026df0


	//   ....[220]....
        /*b7b0*/ 	.word	0x00026e00


	//   ....[221]....
        /*b7b4*/ 	.word	0x00026e10


	//   ....[222]....
        /*b7b8*/ 	.word	0x00026e40


	//   ....[223]....
        /*b7bc*/ 	.word	0x00026e50


	//   ....[224]....
        /*b7c0*/ 	.word	0x00026e60


	//   ....[225]....
        /*b7c4*/ 	.word	0x00026e70


	//   ....[226]....
        /*b7c8*/ 	.word	0x00026ea0


	//   ....[227]....
        /*b7cc*/ 	.word	0x00026eb0


	//   ....[228]....
        /*b7d0*/ 	.word	0x00026ec0


	//   ....[229]....
        /*b7d4*/ 	.word	0x00026ed0


	//   ....[230]....
        /*b7d8*/ 	.word	0x00026f00


	//   ....[231]....
        /*b7dc*/ 	.word	0x00026f10


	//   ....[232]....
        /*b7e0*/ 	.word	0x00026f20


	//   ....[233]....
        /*b7e4*/ 	.word	0x00026f30


	//   ....[234]....
        /*b7e8*/ 	.word	0x00026f60


	//   ....[235]....
        /*b7ec*/ 	.word	0x00026f70


	//   ....[236]....
        /*b7f0*/ 	.word	0x00026f80


	//   ....[237]....
        /*b7f4*/ 	.word	0x00026f90


	//   ....[238]....
        /*b7f8*/ 	.word	0x00026fc0


	//   ....[239]....
        /*b7fc*/ 	.word	0x00026fd0


	//   ....[240]....
        /*b800*/ 	.word	0x00026fe0


	//   ....[241]....
        /*b804*/ 	.word	0x00026ff0


	//   ....[242]....
        /*b808*/ 	.word	0x00027020


	//   ....[243]....
        /*b80c*/ 	.word	0x00027030


	//   ....[244]....
        /*b810*/ 	.word	0x00027040


	//   ....[245]....
        /*b814*/ 	.word	0x00027050


	//   ....[246]....
        /*b818*/ 	.word	0x00027080


	//   ....[247]....
        /*b81c*/ 	.word	0x00027090


	//   ....[248]....
        /*b820*/ 	.word	0x000270a0


	//   ....[249]....
        /*b824*/ 	.word	0x000270b0


	//   ....[250]....
        /*b828*/ 	.word	0x000270e0


	//   ....[251]....
        /*b82c*/ 	.word	0x000270f0


	//   ....[252]....
        /*b830*/ 	.word	0x00027100


	//   ....[253]....
        /*b834*/ 	.word	0x00027110


	//   ....[254]....
        /*b838*/ 	.word	0x00027150


	//   ....[255]....
        /*b83c*/ 	.word	0x0002a190


	//   ....[0]....
        /*b840*/ 	.word	0x0002a1a0


	//   ....[1]....
        /*b844*/ 	.word	0x0002a1b0


	//   ....[2]....
        /*b848*/ 	.word	0x0002a1d0


	//   ....[3]....
        /*b84c*/ 	.word	0x0002a1e0


	//   ....[4]....
        /*b850*/ 	.word	0x0002a1f0


	//   ....[5]....
        /*b854*/ 	.word	0x0002a200


	//   ....[6]....
        /*b858*/ 	.word	0x0002a230


	//   ....[7]....
        /*b85c*/ 	.word	0x0002a240


	//   ....[8]....
        /*b860*/ 	.word	0x0002a250


	//   ....[9]....
        /*b864*/ 	.word	0x0002a260


	//   ....[10]....
        /*b868*/ 	.word	0x0002a290


	//   ....[11]....
        /*b86c*/ 	.word	0x0002a2a0


	//   ....[12]....
        /*b870*/ 	.word	0x0002a2b0


	//   ....[13]....
        /*b874*/ 	.word	0x0002a2c0


	//   ....[14]....
        /*b878*/ 	.word	0x0002a2f0


	//   ....[15]....
        /*b87c*/ 	.word	0x0002a300


	//   ....[16]....
        /*b880*/ 	.word	0x0002a310


	//   ....[17]....
        /*b884*/ 	.word	0x0002a320


	//   ....[18]....
        /*b888*/ 	.word	0x0002a350


	//   ....[19]....
        /*b88c*/ 	.word	0x0002a360


	//   ....[20]....
        /*b890*/ 	.word	0x0002a370


	//   ....[21]....
        /*b894*/ 	.word	0x0002a380


	//   ....[22]....
        /*b898*/ 	.word	0x0002a3b0


	//   ....[23]....
        /*b89c*/ 	.word	0x0002a3c0


	//   ....[24]....
        /*b8a0*/ 	.word	0x0002a3d0


	//   ....[25]....
        /*b8a4*/ 	.word	0x0002a3e0


	//   ....[26]....
        /*b8a8*/ 	.word	0x0002a410


	//   ....[27]....
        /*b8ac*/ 	.word	0x0002a420


	//   ....[28]....
        /*b8b0*/ 	.word	0x0002a430


	//   ....[29]....
        /*b8b4*/ 	.word	0x0002a440


	//   ....[30]....
        /*b8b8*/ 	.word	0x0002a470


	//   ....[31]....
        /*b8bc*/ 	.word	0x0002a480


	//   ....[32]....
        /*b8c0*/ 	.word	0x0002a490


	//   ....[33]....
        /*b8c4*/ 	.word	0x0002a4a0


	//   ....[34]....
        /*b8c8*/ 	.word	0x0002a4d0


	//   ....[35]....
        /*b8cc*/ 	.word	0x0002a4e0


	//   ....[36]....
        /*b8d0*/ 	.word	0x0002a4f0


	//   ....[37]....
        /*b8d4*/ 	.word	0x0002a500


	//   ....[38]....
        /*b8d8*/ 	.word	0x0002a530


	//   ....[39]....
        /*b8dc*/ 	.word	0x0002a540


	//   ....[40]....
        /*b8e0*/ 	.word	0x0002a550


	//   ....[41]....
        /*b8e4*/ 	.word	0x0002a560


	//   ....[42]....
        /*b8e8*/ 	.word	0x0002a590


	//   ....[43]....
        /*b8ec*/ 	.word	0x0002a5a0


	//   ....[44]....
        /*b8f0*/ 	.word	0x0002a5b0


	//   ....[45]....
        /*b8f4*/ 	.word	0x0002a5c0


	//   ....[46]....
        /*b8f8*/ 	.word	0x0002a5f0


	//   ....[47]....
        /*b8fc*/ 	.word	0x0002a600


	//   ....[48]....
        /*b900*/ 	.word	0x0002a610


	//   ....[49]....
        /*b904*/ 	.word	0x0002a620


	//   ....[50]....
        /*b908*/ 	.word	0x0002a650


	//   ....[51]....
        /*b90c*/ 	.word	0x0002a660


	//   ....[52]....
        /*b910*/ 	.word	0x0002a670


	//   ....[53]....
        /*b914*/ 	.word	0x0002a680


	//   ....[54]....
        /*b918*/ 	.word	0x0002a6b0


	//   ....[55]....
        /*b91c*/ 	.word	0x0002a6c0


	//   ....[56]....
        /*b920*/ 	.word	0x0002a6d0


	//   ....[57]....
        /*b924*/ 	.word	0x0002a6e0


	//   ....[58]....
        /*b928*/ 	.word	0x0002a710


	//   ....[59]....
        /*b92c*/ 	.word	0x0002a720


	//   ....[60]....
        /*b930*/ 	.word	0x0002a730


	//   ....[61]....
        /*b934*/ 	.word	0x0002a740


	//   ....[62]....
        /*b938*/ 	.word	0x0002a770


	//   ....[63]....
        /*b93c*/ 	.word	0x0002a780


	//   ....[64]....
        /*b940*/ 	.word	0x0002a790


	//   ....[65]....
        /*b944*/ 	.word	0x0002a7a0


	//   ....[66]....
        /*b948*/ 	.word	0x0002a7d0


	//   ....[67]....
        /*b94c*/ 	.word	0x0002a7e0


	//   ....[68]....
        /*b950*/ 	.word	0x0002a7f0


	//   ....[69]....
        /*b954*/ 	.word	0x0002a800


	//   ....[70]....
        /*b958*/ 	.word	0x0002a830


	//   ....[71]....
        /*b95c*/ 	.word	0x0002a840


	//   ....[72]....
        /*b960*/ 	.word	0x0002a850


	//   ....[73]....
        /*b964*/ 	.word	0x0002a860


	//   ....[74]....
        /*b968*/ 	.word	0x0002a890


	//   ....[75]....
        /*b96c*/ 	.word	0x0002a8a0


	//   ....[76]....
        /*b970*/ 	.word	0x0002a8b0


	//   ....[77]....
        /*b974*/ 	.word	0x0002a8c0


	//   ....[78]....
        /*b978*/ 	.word	0x0002a8f0


	//   ....[79]....
        /*b97c*/ 	.word	0x0002a900


	//   ....[80]....
        /*b980*/ 	.word	0x0002a910


	//   ....[81]....
        /*b984*/ 	.word	0x0002a920


	//   ....[82]....
        /*b988*/ 	.word	0x0002a950


	//   ....[83]....
        /*b98c*/ 	.word	0x0002a960


	//   ....[84]....
        /*b990*/ 	.word	0x0002a970


	//   ....[85]....
        /*b994*/ 	.word	0x0002a980


	//   ....[86]....
        /*b998*/ 	.word	0x0002a9b0


	//   ....[87]....
        /*b99c*/ 	.word	0x0002a9c0


	//   ....[88]....
        /*b9a0*/ 	.word	0x0002a9d0


	//   ....[89]....
        /*b9a4*/ 	.word	0x0002a9e0


	//   ....[90]....
        /*b9a8*/ 	.word	0x0002aa10


	//   ....[91]....
        /*b9ac*/ 	.word	0x0002aa20


	//   ....[92]....
        /*b9b0*/ 	.word	0x0002aa30


	//   ....[93]....
        /*b9b4*/ 	.word	0x0002aa40


	//   ....[94]....
        /*b9b8*/ 	.word	0x0002aa70


	//   ....[95]....
        /*b9bc*/ 	.word	0x0002aa80


	//   ....[96]....
        /*b9c0*/ 	.word	0x0002aa90


	//   ....[97]....
        /*b9c4*/ 	.word	0x0002aaa0


	//   ....[98]....
        /*b9c8*/ 	.word	0x0002aad0


	//   ....[99]....
        /*b9cc*/ 	.word	0x0002aae0


	//   ....[100]....
        /*b9d0*/ 	.word	0x0002aaf0


	//   ....[101]....
        /*b9d4*/ 	.word	0x0002ab00


	//   ....[102]....
        /*b9d8*/ 	.word	0x0002ab30


	//   ....[103]....
        /*b9dc*/ 	.word	0x0002ab40


	//   ....[104]....
        /*b9e0*/ 	.word	0x0002ab50


	//   ....[105]....
        /*b9e4*/ 	.word	0x0002ab60


	//   ....[106]....
        /*b9e8*/ 	.word	0x0002ab90


	//   ....[107]....
        /*b9ec*/ 	.word	0x0002aba0


	//   ....[108]....
        /*b9f0*/ 	.word	0x0002abb0


	//   ....[109]....
        /*b9f4*/ 	.word	0x0002abc0


	//   ....[110]....
        /*b9f8*/ 	.word	0x0002abf0


	//   ....[111]....
        /*b9fc*/ 	.word	0x0002ac00


	//   ....[112]....
        /*ba00*/ 	.word	0x0002ac10


	//   ....[113]....
        /*ba04*/ 	.word	0x0002ac20


	//   ....[114]....
        /*ba08*/ 	.word	0x0002ac50


	//   ....[115]....
        /*ba0c*/ 	.word	0x0002ac60


	//   ....[116]....
        /*ba10*/ 	.word	0x0002ac70


	//   ....[117]....
        /*ba14*/ 	.word	0x0002ac80


	//   ....[118]....
        /*ba18*/ 	.word	0x0002acb0


	//   ....[119]....
        /*ba1c*/ 	.word	0x0002acc0


	//   ....[120]....
        /*ba20*/ 	.word	0x0002acd0


	//   ....[121]....
        /*ba24*/ 	.word	0x0002ace0


	//   ....[122]....
        /*ba28*/ 	.word	0x0002ad10


	//   ....[123]....
        /*ba2c*/ 	.word	0x0002ad20


	//   ....[124]....
        /*ba30*/ 	.word	0x0002ad30


	//   ....[125]....
        /*ba34*/ 	.word	0x0002ad40


	//   ....[126]....
        /*ba38*/ 	.word	0x0002ad70


	//   ....[127]....
        /*ba3c*/ 	.word	0x0002ad80


	//   ....[128]....
        /*ba40*/ 	.word	0x0002ad90


	//   ....[129]....
        /*ba44*/ 	.word	0x0002ada0


	//   ....[130]....
        /*ba48*/ 	.word	0x0002add0


	//   ....[131]....
        /*ba4c*/ 	.word	0x0002ade0


	//   ....[132]....
        /*ba50*/ 	.word	0x0002adf0


	//   ....[133]....
        /*ba54*/ 	.word	0x0002ae00


	//   ....[134]....
        /*ba58*/ 	.word	0x0002ae30


	//   ....[135]....
        /*ba5c*/ 	.word	0x0002ae40


	//   ....[136]....
        /*ba60*/ 	.word	0x0002ae50


	//   ....[137]....
        /*ba64*/ 	.word	0x0002ae60


	//   ....[138]....
        /*ba68*/ 	.word	0x0002ae90


	//   ....[139]....
        /*ba6c*/ 	.word	0x0002aea0


	//   ....[140]....
        /*ba70*/ 	.word	0x0002aeb0


	//   ....[141]....
        /*ba74*/ 	.word	0x0002aec0


	//   ....[142]....
        /*ba78*/ 	.word	0x0002aef0


	//   ....[143]....
        /*ba7c*/ 	.word	0x0002af00


	//   ....[144]....
        /*ba80*/ 	.word	0x0002af10


	//   ....[145]....
        /*ba84*/ 	.word	0x0002af20


	//   ....[146]....
        /*ba88*/ 	.word	0x0002af50


	//   ....[147]....
        /*ba8c*/ 	.word	0x0002af60


	//   ....[148]....
        /*ba90*/ 	.word	0x0002af70


	//   ....[149]....
        /*ba94*/ 	.word	0x0002af80


	//   ....[150]....
        /*ba98*/ 	.word	0x0002afb0


	//   ....[151]....
        /*ba9c*/ 	.word	0x0002afc0


	//   ....[152]....
        /*baa0*/ 	.word	0x0002afd0


	//   ....[153]....
        /*baa4*/ 	.word	0x0002afe0


	//   ....[154]....
        /*baa8*/ 	.word	0x0002b010


	//   ....[155]....
        /*baac*/ 	.word	0x0002b020


	//   ....[156]....
        /*bab0*/ 	.word	0x0002b030


	//   ....[157]....
        /*bab4*/ 	.word	0x0002b040


	//   ....[158]....
        /*bab8*/ 	.word	0x0002b070


	//   ....[159]....
        /*babc*/ 	.word	0x0002b080


	//   ....[160]....
        /*bac0*/ 	.word	0x0002b090


	//   ....[161]....
        /*bac4*/ 	.word	0x0002b0a0


	//   ....[162]....
        /*bac8*/ 	.word	0x0002b0d0


	//   ....[163]....
        /*bacc*/ 	.word	0x0002b0e0


	//   ....[164]....
        /*bad0*/ 	.word	0x0002b0f0


	//   ....[165]....
        /*bad4*/ 	.word	0x0002b100


	//   ....[166]....
        /*bad8*/ 	.word	0x0002b130


	//   ....[167]....
        /*badc*/ 	.word	0x0002b140


	//   ....[168]....
        /*bae0*/ 	.word	0x0002b150


	//   ....[169]....
        /*bae4*/ 	.word	0x0002b160


	//   ....[170]....
        /*bae8*/ 	.word	0x0002b190


	//   ....[171]....
        /*baec*/ 	.word	0x0002b1a0


	//   ....[172]....
        /*baf0*/ 	.word	0x0002b1b0


	//   ....[173]....
        /*baf4*/ 	.word	0x0002b1c0


	//   ....[174]....
        /*baf8*/ 	.word	0x0002b1f0


	//   ....[175]....
        /*bafc*/ 	.word	0x0002b200


	//   ....[176]....
        /*bb00*/ 	.word	0x0002b210


	//   ....[177]....
        /*bb04*/ 	.word	0x0002b220


	//   ....[178]....
        /*bb08*/ 	.word	0x0002b250


	//   ....[179]....
        /*bb0c*/ 	.word	0x0002b260


	//   ....[180]....
        /*bb10*/ 	.word	0x0002b270


	//   ....[181]....
        /*bb14*/ 	.word	0x0002b280


	//   ....[182]....
        /*bb18*/ 	.word	0x0002b2b0


	//   ....[183]....
        /*bb1c*/ 	.word	0x0002b2c0


	//   ....[184]....
        /*bb20*/ 	.word	0x0002b2d0


	//   ....[185]....
        /*bb24*/ 	.word	0x0002b2e0


	//   ....[186]....
        /*bb28*/ 	.word	0x0002b310


	//   ....[187]....
        /*bb2c*/ 	.word	0x0002b320


	//   ....[188]....
        /*bb30*/ 	.word	0x0002b330


	//   ....[189]....
        /*bb34*/ 	.word	0x0002b340


	//   ....[190]....
        /*bb38*/ 	.word	0x0002b370


	//   ....[191]....
        /*bb3c*/ 	.word	0x0002b380


	//   ....[192]....
        /*bb40*/ 	.word	0x0002b390


	//   ....[193]....
        /*bb44*/ 	.word	0x0002b3a0


	//   ....[194]....
        /*bb48*/ 	.word	0x0002b3d0


	//   ....[195]....
        /*bb4c*/ 	.word	0x0002b3e0


	//   ....[196]....
        /*bb50*/ 	.word	0x0002b3f0


	//   ....[197]....
        /*bb54*/ 	.word	0x0002b400


	//   ....[198]....
        /*bb58*/ 	.word	0x0002b430


	//   ....[199]....
        /*bb5c*/ 	.word	0x0002b440


	//   ....[200]....
        /*bb60*/ 	.word	0x0002b450


	//   ....[201]....
        /*bb64*/ 	.word	0x0002b460


	//   ....[202]....
        /*bb68*/ 	.word	0x0002b490


	//   ....[203]....
        /*bb6c*/ 	.word	0x0002b4a0


	//   ....[204]....
        /*bb70*/ 	.word	0x0002b4b0


	//   ....[205]....
        /*bb74*/ 	.word	0x0002b4c0


	//   ....[206]....
        /*bb78*/ 	.word	0x0002b4f0


	//   ....[207]....
        /*bb7c*/ 	.word	0x0002b500


	//   ....[208]....
        /*bb80*/ 	.word	0x0002b510


	//   ....[209]....
        /*bb84*/ 	.word	0x0002b520


	//   ....[210]....
        /*bb88*/ 	.word	0x0002b550


	//   ....[211]....
        /*bb8c*/ 	.word	0x0002b560


	//   ....[212]....
        /*bb90*/ 	.word	0x0002b570


	//   ....[213]....
        /*bb94*/ 	.word	0x0002b580


	//   ....[214]....
        /*bb98*/ 	.word	0x0002b5b0


	//   ....[215]....
        /*bb9c*/ 	.word	0x0002b5c0


	//   ....[216]....
        /*bba0*/ 	.word	0x0002b5d0


	//   ....[217]....
        /*bba4*/ 	.word	0x0002b5e0


	//   ....[218]....
        /*bba8*/ 	.word	0x0002b610


	//   ....[219]....
        /*bbac*/ 	.word	0x0002b620


	//   ....[220]....
        /*bbb0*/ 	.word	0x0002b630


	//   ....[221]....
        /*bbb4*/ 	.word	0x0002b640


	//   ....[222]....
        /*bbb8*/ 	.word	0x0002b670


	//   ....[223]....
        /*bbbc*/ 	.word	0x0002b680


	//   ....[224]....
        /*bbc0*/ 	.word	0x0002b690


	//   ....[225]....
        /*bbc4*/ 	.word	0x0002b6a0


	//   ....[226]....
        /*bbc8*/ 	.word	0x0002b6d0


	//   ....[227]....
        /*bbcc*/ 	.word	0x0002b6e0


	//   ....[228]....
        /*bbd0*/ 	.word	0x0002b6f0


	//   ....[229]....
        /*bbd4*/ 	.word	0x0002b700


	//   ....[230]....
        /*bbd8*/ 	.word	0x0002b730


	//   ....[231]....
        /*bbdc*/ 	.word	0x0002b740


	//   ....[232]....
        /*bbe0*/ 	.word	0x0002b750


	//   ....[233]....
        /*bbe4*/ 	.word	0x0002b760


	//   ....[234]....
        /*bbe8*/ 	.word	0x0002b790


	//   ....[235]....
        /*bbec*/ 	.word	0x0002b7a0


	//   ....[236]....
        /*bbf0*/ 	.word	0x0002b7b0


	//   ....[237]....
        /*bbf4*/ 	.word	0x0002b7c0


	//   ....[238]....
        /*bbf8*/ 	.word	0x0002b7f0


	//   ....[239]....
        /*bbfc*/ 	.word	0x0002b800


	//   ....[240]....
        /*bc00*/ 	.word	0x0002b810


	//   ....[241]....
        /*bc04*/ 	.word	0x0002b820


	//   ....[242]....
        /*bc08*/ 	.word	0x0002b850


	//   ....[243]....
        /*bc0c*/ 	.word	0x0002b860


	//   ....[244]....
        /*bc10*/ 	.word	0x0002b870


	//   ....[245]....
        /*bc14*/ 	.word	0x0002b880


	//   ....[246]....
        /*bc18*/ 	.word	0x0002b8b0


	//   ....[247]....
        /*bc1c*/ 	.word	0x0002b8c0


	//   ....[248]....
        /*bc20*/ 	.word	0x0002b8d0


	//   ....[249]....
        /*bc24*/ 	.word	0x0002b8e0


	//   ....[250]....
        /*bc28*/ 	.word	0x0002b910


	//   ....[251]....
        /*bc2c*/ 	.word	0x0002b920


	//   ....[252]....
        /*bc30*/ 	.word	0x0002b930


	//   ....[253]....
        /*bc34*/ 	.word	0x0002b940


	//   ....[254]....
        /*bc38*/ 	.word	0x0002b970


	//   ....[255]....
        /*bc3c*/ 	.word	0x0002b980


	//   ....[0]....
        /*bc40*/ 	.word	0x0002b990


	//   ....[1]....
        /*bc44*/ 	.word	0x0002b9a0


	//   ....[2]....
        /*bc48*/ 	.word	0x0002b9d0


	//   ....[3]....
        /*bc4c*/ 	.word	0x0002b9e0


	//   ....[4]....
        /*bc50*/ 	.word	0x0002b9f0


	//   ....[5]....
        /*bc54*/ 	.word	0x0002ba00


	//   ....[6]....
        /*bc58*/ 	.word	0x0002ba30


	//   ....[7]....
        /*bc5c*/ 	.word	0x0002ba40


	//   ....[8]....
        /*bc60*/ 	.word	0x0002ba50


	//   ....[9]....
        /*bc64*/ 	.word	0x0002ba60


	//   ....[10]....
        /*bc68*/ 	.word	0x0002ba90


	//   ....[11]....
        /*bc6c*/ 	.word	0x0002baa0


	//   ....[12]....
        /*bc70*/ 	.word	0x0002bab0


	//   ....[13]....
        /*bc74*/ 	.word	0x0002bac0


	//   ....[14]....
        /*bc78*/ 	.word	0x0002baf0


	//   ....[15]....
        /*bc7c*/ 	.word	0x0002bb00


	//   ....[16]....
        /*bc80*/ 	.word	0x0002bb10


	//   ....[17]....
        /*bc84*/ 	.word	0x0002bb20


	//   ....[18]....
        /*bc88*/ 	.word	0x0002bb50


	//   ....[19]....
        /*bc8c*/ 	.word	0x0002bb60


	//   ....[20]....
        /*bc90*/ 	.word	0x0002bb70


	//   ....[21]....
        /*bc94*/ 	.word	0x0002bb80


	//   ....[22]....
        /*bc98*/ 	.word	0x0002bbb0


	//   ....[23]....
        /*bc9c*/ 	.word	0x0002bbc0


	//   ....[24]....
        /*bca0*/ 	.word	0x0002bbd0


	//   ....[25]....
        /*bca4*/ 	.word	0x0002bbe0


	//   ....[26]....
        /*bca8*/ 	.word	0x0002bc10


	//   ....[27]....
        /*bcac*/ 	.word	0x0002bc20


	//   ....[28]....
        /*bcb0*/ 	.word	0x0002bc30


	//   ....[29]....
        /*bcb4*/ 	.word	0x0002bc40


	//   ....[30]....
        /*bcb8*/ 	.word	0x0002bc70


	//   ....[31]....
        /*bcbc*/ 	.word	0x0002bc80


	//   ....[32]....
        /*bcc0*/ 	.word	0x0002bc90


	//   ....[33]....
        /*bcc4*/ 	.word	0x0002bca0


	//   ....[34]....
        /*bcc8*/ 	.word	0x0002bcd0


	//   ....[35]....
        /*bccc*/ 	.word	0x0002bce0


	//   ....[36]....
        /*bcd0*/ 	.word	0x0002bcf0


	//   ....[37]....
        /*bcd4*/ 	.word	0x0002bd00


	//   ....[38]....
        /*bcd8*/ 	.word	0x0002bd30


	//   ....[39]....
        /*bcdc*/ 	.word	0x0002bd40


	//   ....[40]....
        /*bce0*/ 	.word	0x0002bd50


	//   ....[41]....
        /*bce4*/ 	.word	0x0002bd60


	//   ....[42]....
        /*bce8*/ 	.word	0x0002bd90


	//   ....[43]....
        /*bcec*/ 	.word	0x0002bda0


	//   ....[44]....
        /*bcf0*/ 	.word	0x0002bdb0


	//   ....[45]....
        /*bcf4*/ 	.word	0x0002bdc0


	//   ....[46]....
        /*bcf8*/ 	.word	0x0002bdf0


	//   ....[47]....
        /*bcfc*/ 	.word	0x0002be00


	//   ....[48]....
        /*bd00*/ 	.word	0x0002be10


	//   ....[49]....
        /*bd04*/ 	.word	0x0002be20


	//   ....[50]....
        /*bd08*/ 	.word	0x0002be50


	//   ....[51]....
        /*bd0c*/ 	.word	0x0002be60


	//   ....[52]....
        /*bd10*/ 	.word	0x0002be70


	//   ....[53]....
        /*bd14*/ 	.word	0x0002be80


	//   ....[54]....
        /*bd18*/ 	.word	0x0002beb0


	//   ....[55]....
        /*bd1c*/ 	.word	0x0002bec0


	//   ....[56]....
        /*bd20*/ 	.word	0x0002bed0


	//   ....[57]....
        /*bd24*/ 	.word	0x0002bee0


	//   ....[58]....
        /*bd28*/ 	.word	0x0002bf10


	//   ....[59]....
        /*bd2c*/ 	.word	0x0002bf20


	//   ....[60]....
        /*bd30*/ 	.word	0x0002bf30


	//   ....[61]....
        /*bd34*/ 	.word	0x0002bf40


	//   ....[62]....
        /*bd38*/ 	.word	0x0002bf70


	//   ....[63]....
        /*bd3c*/ 	.word	0x0002bf80


	//   ....[64]....
        /*bd40*/ 	.word	0x0002bf90


	//   ....[65]....
        /*bd44*/ 	.word	0x0002bfa0


	//   ....[66]....
        /*bd48*/ 	.word	0x0002bfd0


	//   ....[67]....
        /*bd4c*/ 	.word	0x0002bfe0


	//   ....[68]....
        /*bd50*/ 	.word	0x0002bff0


	//   ....[69]....
        /*bd54*/ 	.word	0x0002c000


	//   ....[70]....
        /*bd58*/ 	.word	0x0002c030


	//   ....[71]....
        /*bd5c*/ 	.word	0x0002c040


	//   ....[72]....
        /*bd60*/ 	.word	0x0002c050


	//   ....[73]....
        /*bd64*/ 	.word	0x0002c060


	//   ....[74]....
        /*bd68*/ 	.word	0x0002c090


	//   ....[75]....
        /*bd6c*/ 	.word	0x0002c0a0


	//   ....[76]....
        /*bd70*/ 	.word	0x0002c0b0


	//   ....[77]....
        /*bd74*/ 	.word	0x0002c0c0


	//   ....[78]....
        /*bd78*/ 	.word	0x0002c0f0


	//   ....[79]....
        /*bd7c*/ 	.word	0x0002c100


	//   ....[80]....
        /*bd80*/ 	.word	0x0002c110


	//   ....[81]....
        /*bd84*/ 	.word	0x0002c120


	//   ....[82]....
        /*bd88*/ 	.word	0x0002c150


	//   ....[83]....
        /*bd8c*/ 	.word	0x0002c160


	//   ....[84]....
        /*bd90*/ 	.word	0x0002c170


	//   ....[85]....
        /*bd94*/ 	.word	0x0002c180


	//   ....[86]....
        /*bd98*/ 	.word	0x0002c1b0


	//   ....[87]....
        /*bd9c*/ 	.word	0x0002c1c0


	//   ....[88]....
        /*bda0*/ 	.word	0x0002c1d0


	//   ....[89]....
        /*bda4*/ 	.word	0x0002c1e0


	//   ....[90]....
        /*bda8*/ 	.word	0x0002c210


	//   ....[91]....
        /*bdac*/ 	.word	0x0002c220


	//   ....[92]....
        /*bdb0*/ 	.word	0x0002c230


	//   ....[93]....
        /*bdb4*/ 	.word	0x0002c240


	//   ....[94]....
        /*bdb8*/ 	.word	0x0002c270


	//   ....[95]....
        /*bdbc*/ 	.word	0x0002c280


	//   ....[96]....
        /*bdc0*/ 	.word	0x0002c290


	//   ....[97]....
        /*bdc4*/ 	.word	0x0002c2a0


	//   ....[98]....
        /*bdc8*/ 	.word	0x0002c2d0


	//   ....[99]....
        /*bdcc*/ 	.word	0x0002c2e0


	//   ....[100]....
        /*bdd0*/ 	.word	0x0002c2f0


	//   ....[101]....
        /*bdd4*/ 	.word	0x0002c300


	//   ....[102]....
        /*bdd8*/ 	.word	0x0002c330


	//   ....[103]....
        /*bddc*/ 	.word	0x0002c340


	//   ....[104]....
        /*bde0*/ 	.word	0x0002c350


	//   ....[105]....
        /*bde4*/ 	.word	0x0002c360


	//   ....[106]....
        /*bde8*/ 	.word	0x0002c390


	//   ....[107]....
        /*bdec*/ 	.word	0x0002c3a0


	//   ....[108]....
        /*bdf0*/ 	.word	0x0002c3b0


	//   ....[109]....
        /*bdf4*/ 	.word	0x0002c3c0


	//   ....[110]....
        /*bdf8*/ 	.word	0x0002c3f0


	//   ....[111]....
        /*bdfc*/ 	.word	0x0002c400


	//   ....[112]....
        /*be00*/ 	.word	0x0002c410


	//   ....[113]....
        /*be04*/ 	.word	0x0002c420


	//   ....[114]....
        /*be08*/ 	.word	0x0002c450


	//   ....[115]....
        /*be0c*/ 	.word	0x0002c460


	//   ....[116]....
        /*be10*/ 	.word	0x0002c470


	//   ....[117]....
        /*be14*/ 	.word	0x0002c480


	//   ....[118]....
        /*be18*/ 	.word	0x0002c4b0


	//   ....[119]....
        /*be1c*/ 	.word	0x0002c4c0


	//   ....[120]....
        /*be20*/ 	.word	0x0002c4d0


	//   ....[121]....
        /*be24*/ 	.word	0x0002c4e0


	//   ....[122]....
        /*be28*/ 	.word	0x0002c510


	//   ....[123]....
        /*be2c*/ 	.word	0x0002c520


	//   ....[124]....
        /*be30*/ 	.word	0x0002c530


	//   ....[125]....
        /*be34*/ 	.word	0x0002c540


	//   ....[126]....
        /*be38*/ 	.word	0x0002c570


	//   ....[127]....
        /*be3c*/ 	.word	0x0002c580


	//   ....[128]....
        /*be40*/ 	.word	0x0002c590


	//   ....[129]....
        /*be44*/ 	.word	0x0002c5a0


	//   ....[130]....
        /*be48*/ 	.word	0x0002c5d0


	//   ....[131]....
        /*be4c*/ 	.word	0x0002c5e0


	//   ....[132]....
        /*be50*/ 	.word	0x0002c5f0


	//   ....[133]....
        /*be54*/ 	.word	0x0002c600


	//   ....[134]....
        /*be58*/ 	.word	0x0002c630


	//   ....[135]....
        /*be5c*/ 	.word	0x0002c640


	//   ....[136]....
        /*be60*/ 	.word	0x0002c650


	//   ....[137]....
        /*be64*/ 	.word	0x0002c660


	//   ....[138]....
        /*be68*/ 	.word	0x0002c690


	//   ....[139]....
        /*be6c*/ 	.word	0x0002c6a0


	//   ....[140]....
        /*be70*/ 	.word	0x0002c6b0


	//   ....[141]....
        /*be74*/ 	.word	0x0002c6c0


	//   ....[142]....
        /*be78*/ 	.word	0x0002c6f0


	//   ....[143]....
        /*be7c*/ 	.word	0x0002c700


	//   ....[144]....
        /*be80*/ 	.word	0x0002c710


	//   ....[145]....
        /*be84*/ 	.word	0x0002c720


	//   ....[146]....
        /*be88*/ 	.word	0x0002c750


	//   ....[147]....
        /*be8c*/ 	.word	0x0002c760


	//   ....[148]....
        /*be90*/ 	.word	0x0002c770


	//   ....[149]....
        /*be94*/ 	.word	0x0002c780


	//   ....[150]....
        /*be98*/ 	.word	0x0002c7b0


	//   ....[151]....
        /*be9c*/ 	.word	0x0002c7c0


	//   ....[152]....
        /*bea0*/ 	.word	0x0002c7d0


	//   ....[153]....
        /*bea4*/ 	.word	0x0002c7e0


	//   ....[154]....
        /*bea8*/ 	.word	0x0002c810


	//   ....[155]....
        /*beac*/ 	.word	0x0002c820


	//   ....[156]....
        /*beb0*/ 	.word	0x0002c830


	//   ....[157]....
        /*beb4*/ 	.word	0x0002c840


	//   ....[158]....
        /*beb8*/ 	.word	0x0002c870


	//   ....[159]....
        /*bebc*/ 	.word	0x0002c880


	//   ....[160]....
        /*bec0*/ 	.word	0x0002c890


	//   ....[161]....
        /*bec4*/ 	.word	0x0002c8a0


	//   ....[162]....
        /*bec8*/ 	.word	0x0002c8d0


	//   ....[163]....
        /*becc*/ 	.word	0x0002c8e0


	//   ....[164]....
        /*bed0*/ 	.word	0x0002c8f0


	//   ....[165]....
        /*bed4*/ 	.word	0x0002c900


	//   ....[166]....
        /*bed8*/ 	.word	0x0002c930


	//   ....[167]....
        /*bedc*/ 	.word	0x0002c940


	//   ....[168]....
        /*bee0*/ 	.word	0x0002c950


	//   ....[169]....
        /*bee4*/ 	.word	0x0002c960


	//   ....[170]....
        /*bee8*/ 	.word	0x0002c990


	//   ....[171]....
        /*beec*/ 	.word	0x0002c9a0


	//   ....[172]....
        /*bef0*/ 	.word	0x0002c9b0


	//   ....[173]....
        /*bef4*/ 	.word	0x0002c9c0


	//   ....[174]....
        /*bef8*/ 	.word	0x0002c9f0


	//   ....[175]....
        /*befc*/ 	.word	0x0002ca00


	//   ....[176]....
        /*bf00*/ 	.word	0x0002ca10


	//   ....[177]....
        /*bf04*/ 	.word	0x0002ca20


	//   ....[178]....
        /*bf08*/ 	.word	0x0002ca50


	//   ....[179]....
        /*bf0c*/ 	.word	0x0002ca60


	//   ....[180]....
        /*bf10*/ 	.word	0x0002ca70


	//   ....[181]....
        /*bf14*/ 	.word	0x0002ca80


	//   ....[182]....
        /*bf18*/ 	.word	0x0002cab0


	//   ....[183]....
        /*bf1c*/ 	.word	0x0002cac0


	//   ....[184]....
        /*bf20*/ 	.word	0x0002cad0


	//   ....[185]....
        /*bf24*/ 	.word	0x0002cae0


	//   ....[186]....
        /*bf28*/ 	.word	0x0002cb10


	//   ....[187]....
        /*bf2c*/ 	.word	0x0002cb20


	//   ....[188]....
        /*bf30*/ 	.word	0x0002cb30


	//   ....[189]....
        /*bf34*/ 	.word	0x0002cb40


	//   ....[190]....
        /*bf38*/ 	.word	0x0002cb70


	//   ....[191]....
        /*bf3c*/ 	.word	0x0002cb80


	//   ....[192]....
        /*bf40*/ 	.word	0x0002cb90


	//   ....[193]....
        /*bf44*/ 	.word	0x0002cba0


	//   ....[194]....
        /*bf48*/ 	.word	0x0002cbd0


	//   ....[195]....
        /*bf4c*/ 	.word	0x0002cbe0


	//   ....[196]....
        /*bf50*/ 	.word	0x0002cbf0


	//   ....[197]....
        /*bf54*/ 	.word	0x0002cc00


	//   ....[198]....
        /*bf58*/ 	.word	0x0002cc30


	//   ....[199]....
        /*bf5c*/ 	.word	0x0002cc40


	//   ....[200]....
        /*bf60*/ 	.word	0x0002cc50


	//   ....[201]....
        /*bf64*/ 	.word	0x0002cc60


	//   ....[202]....
        /*bf68*/ 	.word	0x0002cc90


	//   ....[203]....
        /*bf6c*/ 	.word	0x0002cca0


	//   ....[204]....
        /*bf70*/ 	.word	0x0002ccb0


	//   ....[205]....
        /*bf74*/ 	.word	0x0002ccc0


	//   ....[206]....
        /*bf78*/ 	.word	0x0002ccf0


	//   ....[207]....
        /*bf7c*/ 	.word	0x0002cd00


	//   ....[208]....
        /*bf80*/ 	.word	0x0002cd10


	//   ....[209]....
        /*bf84*/ 	.word	0x0002cd20


	//   ....[210]....
        /*bf88*/ 	.word	0x0002cd50


	//   ....[211]....
        /*bf8c*/ 	.word	0x0002cd60


	//   ....[212]....
        /*bf90*/ 	.word	0x0002cd70


	//   ....[213]....
        /*bf94*/ 	.word	0x0002cd80


	//   ....[214]....
        /*bf98*/ 	.word	0x0002cdb0


	//   ....[215]....
        /*bf9c*/ 	.word	0x0002cdc0


	//   ....[216]....
        /*bfa0*/ 	.word	0x0002cdd0


	//   ....[217]....
        /*bfa4*/ 	.word	0x0002cde0


	//   ....[218]....
        /*bfa8*/ 	.word	0x0002ce10


	//   ....[219]....
        /*bfac*/ 	.word	0x0002ce20


	//   ....[220]....
        /*bfb0*/ 	.word	0x0002ce30


	//   ....[221]....
        /*bfb4*/ 	.word	0x0002ce40


	//   ....[222]....
        /*bfb8*/ 	.word	0x0002ce70


	//   ....[223]....
        /*bfbc*/ 	.word	0x0002ce80


	//   ....[224]....
        /*bfc0*/ 	.word	0x0002ce90


	//   ....[225]....
        /*bfc4*/ 	.word	0x0002cea0


	//   ....[226]....
        /*bfc8*/ 	.word	0x0002ced0


	//   ....[227]....
        /*bfcc*/ 	.word	0x0002cee0


	//   ....[228]....
        /*bfd0*/ 	.word	0x0002cef0


	//   ....[229]....
        /*bfd4*/ 	.word	0x0002cf00


	//   ....[230]....
        /*bfd8*/ 	.word	0x0002cf30


	//   ....[231]....
        /*bfdc*/ 	.word	0x0002cf40


	//   ....[232]....
        /*bfe0*/ 	.word	0x0002cf50


	//   ....[233]....
        /*bfe4*/ 	.word	0x0002cf60


	//   ....[234]....
        /*bfe8*/ 	.word	0x0002cf90


	//   ....[235]....
        /*bfec*/ 	.word	0x0002cfa0


	//   ....[236]....
        /*bff0*/ 	.word	0x0002cfb0


	//   ....[237]....
        /*bff4*/ 	.word	0x0002cfc0


	//   ....[238]....
        /*bff8*/ 	.word	0x0002cff0


	//   ....[239]....
        /*bffc*/ 	.word	0x0002d000


	//   ....[240]....
        /*c000*/ 	.word	0x0002d010


	//   ....[241]....
        /*c004*/ 	.word	0x0002d020


	//   ....[242]....
        /*c008*/ 	.word	0x0002d050


	//   ....[243]....
        /*c00c*/ 	.word	0x0002d060


	//   ....[244]....
        /*c010*/ 	.word	0x0002d070


	//   ....[245]....
        /*c014*/ 	.word	0x0002d080


	//   ....[246]....
        /*c018*/ 	.word	0x0002d0b0


	//   ....[247]....
        /*c01c*/ 	.word	0x0002d0c0


	//   ....[248]....
        /*c020*/ 	.word	0x0002d0d0


	//   ....[249]....
        /*c024*/ 	.word	0x0002d0e0


	//   ....[250]....
        /*c028*/ 	.word	0x0002d110


	//   ....[251]....
        /*c02c*/ 	.word	0x0002d120


	//   ....[252]....
        /*c030*/ 	.word	0x0002d130


	//   ....[253]....
        /*c034*/ 	.word	0x0002d170


	//   ....[254]....
        /*c038*/ 	.word	0x000301b0


	//   ....[255]....
        /*c03c*/ 	.word	0x000301c0


	//   ....[0]....
        /*c040*/ 	.word	0x000301d0


	//   ....[1]....
        /*c044*/ 	.word	0x000301f0


	//   ....[2]....
        /*c048*/ 	.word	0x00030200


	//   ....[3]....
        /*c04c*/ 	.word	0x00030210


	//   ....[4]....
        /*c050*/ 	.word	0x00030220


	//   ....[5]....
        /*c054*/ 	.word	0x00030250


	//   ....[6]....
        /*c058*/ 	.word	0x00030260


	//   ....[7]....
        /*c05c*/ 	.word	0x00030270


	//   ....[8]....
        /*c060*/ 	.word	0x00030280


	//   ....[9]....
        /*c064*/ 	.word	0x000302b0


	//   ....[10]....
        /*c068*/ 	.word	0x000302c0


	//   ....[11]....
        /*c06c*/ 	.word	0x000302d0


	//   ....[12]....
        /*c070*/ 	.word	0x000302e0


	//   ....[13]....
        /*c074*/ 	.word	0x00030310


	//   ....[14]....
        /*c078*/ 	.word	0x00030320


	//   ....[15]....
        /*c07c*/ 	.word	0x00030330


	//   ....[16]....
        /*c080*/ 	.word	0x00030340


	//   ....[17]....
        /*c084*/ 	.word	0x00030370


	//   ....[18]....
        /*c088*/ 	.word	0x00030380


	//   ....[19]....
        /*c08c*/ 	.word	0x00030390


	//   ....[20]....
        /*c090*/ 	.word	0x000303a0


	//   ....[21]....
        /*c094*/ 	.word	0x000303d0


	//   ....[22]....
        /*c098*/ 	.word	0x000303e0


	//   ....[23]....
        /*c09c*/ 	.word	0x000303f0


	//   ....[24]....
        /*c0a0*/ 	.word	0x00030400


	//   ....[25]....
        /*c0a4*/ 	.word	0x00030430


	//   ....[26]....
        /*c0a8*/ 	.word	0x00030440


	//   ....[27]....
        /*c0ac*/ 	.word	0x00030450


	//   ....[28]....
        /*c0b0*/ 	.word	0x00030460


	//   ....[29]....
        /*c0b4*/ 	.word	0x00030490


	//   ....[30]....
        /*c0b8*/ 	.word	0x000304a0


	//   ....[31]....
        /*c0bc*/ 	.word	0x000304b0


	//   ....[32]....
        /*c0c0*/ 	.word	0x000304c0


	//   ....[33]....
        /*c0c4*/ 	.word	0x000304f0


	//   ....[34]....
        /*c0c8*/ 	.word	0x00030500


	//   ....[35]....
        /*c0cc*/ 	.word	0x00030510


	//   ....[36]....
        /*c0d0*/ 	.word	0x00030520


	//   ....[37]....
        /*c0d4*/ 	.word	0x00030550


	//   ....[38]....
        /*c0d8*/ 	.word	0x00030560


	//   ....[39]....
        /*c0dc*/ 	.word	0x00030570


	//   ....[40]....
        /*c0e0*/ 	.word	0x00030580


	//   ....[41]....
        /*c0e4*/ 	.word	0x000305b0


	//   ....[42]....
        /*c0e8*/ 	.word	0x000305c0


	//   ....[43]....
        /*c0ec*/ 	.word	0x000305d0


	//   ....[44]....
        /*c0f0*/ 	.word	0x000305e0


	//   ....[45]....
        /*c0f4*/ 	.word	0x00030610


	//   ....[46]....
        /*c0f8*/ 	.word	0x00030620


	//   ....[47]....
        /*c0fc*/ 	.word	0x00030630


	//   ....[48]....
        /*c100*/ 	.word	0x00030640


	//   ....[49]....
        /*c104*/ 	.word	0x00030670


	//   ....[50]....
        /*c108*/ 	.word	0x00030680


	//   ....[51]....
        /*c10c*/ 	.word	0x00030690


	//   ....[52]....
        /*c110*/ 	.word	0x000306a0


	//   ....[53]....
        /*c114*/ 	.word	0x000306d0


	//   ....[54]....
        /*c118*/ 	.word	0x000306e0


	//   ....[55]....
        /*c11c*/ 	.word	0x000306f0


	//   ....[56]....
        /*c120*/ 	.word	0x00030700


	//   ....[57]....
        /*c124*/ 	.word	0x00030730


	//   ....[58]....
        /*c128*/ 	.word	0x00030740


	//   ....[59]....
        /*c12c*/ 	.word	0x00030750


	//   ....[60]....
        /*c130*/ 	.word	0x00030760


	//   ....[61]....
        /*c134*/ 	.word	0x00030790


	//   ....[62]....
        /*c138*/ 	.word	0x000307a0


	//   ....[63]....
        /*c13c*/ 	.word	0x000307b0


	//   ....[64]....
        /*c140*/ 	.word	0x000307c0


	//   ....[65]....
        /*c144*/ 	.word	0x000307f0


	//   ....[66]....
        /*c148*/ 	.word	0x00030800


	//   ....[67]....
        /*c14c*/ 	.word	0x00030810


	//   ....[68]....
        /*c150*/ 	.word	0x00030820


	//   ....[69]....
        /*c154*/ 	.word	0x00030850


	//   ....[70]....
        /*c158*/ 	.word	0x00030860


	//   ....[71]....
        /*c15c*/ 	.word	0x00030870


	//   ....[72]....
        /*c160*/ 	.word	0x00030880


	//   ....[73]....
        /*c164*/ 	.word	0x000308b0


	//   ....[74]....
        /*c168*/ 	.word	0x000308c0


	//   ....[75]....
        /*c16c*/ 	.word	0x000308d0


	//   ....[76]....
        /*c170*/ 	.word	0x000308e0


	//   ....[77]....
        /*c174*/ 	.word	0x00030910


	//   ....[78]....
        /*c178*/ 	.word	0x00030920


	//   ....[79]....
        /*c17c*/ 	.word	0x00030930


	//   ....[80]....
        /*c180*/ 	.word	0x00030940


	//   ....[81]....
        /*c184*/ 	.word	0x00030970


	//   ....[82]....
        /*c188*/ 	.word	0x00030980


	//   ....[83]....
        /*c18c*/ 	.word	0x00030990


	//   ....[84]....
        /*c190*/ 	.word	0x000309a0


	//   ....[85]....
        /*c194*/ 	.word	0x000309d0


	//   ....[86]....
        /*c198*/ 	.word	0x000309e0


	//   ....[87]....
        /*c19c*/ 	.word	0x000309f0


	//   ....[88]....
        /*c1a0*/ 	.word	0x00030a00


	//   ....[89]....
        /*c1a4*/ 	.word	0x00030a30


	//   ....[90]....
        /*c1a8*/ 	.word	0x00030a40


	//   ....[91]....
        /*c1ac*/ 	.word	0x00030a50


	//   ....[92]....
        /*c1b0*/ 	.word	0x00030a60


	//   ....[93]....
        /*c1b4*/ 	.word	0x00030a90


	//   ....[94]....
        /*c1b8*/ 	.word	0x00030aa0


	//   ....[95]....
        /*c1bc*/ 	.word	0x00030ab0


	//   ....[96]....
        /*c1c0*/ 	.word	0x00030ac0


	//   ....[97]....
        /*c1c4*/ 	.word	0x00030af0


	//   ....[98]....
        /*c1c8*/ 	.word	0x00030b00


	//   ....[99]....
        /*c1cc*/ 	.word	0x00030b10


	//   ....[100]....
        /*c1d0*/ 	.word	0x00030b20


	//   ....[101]....
        /*c1d4*/ 	.word	0x00030b50


	//   ....[102]....
        /*c1d8*/ 	.word	0x00030b60


	//   ....[103]....
        /*c1dc*/ 	.word	0x00030b70


	//   ....[104]....
        /*c1e0*/ 	.word	0x00030b80


	//   ....[105]....
        /*c1e4*/ 	.word	0x00030bb0


	//   ....[106]....
        /*c1e8*/ 	.word	0x00030bc0


	//   ....[107]....
        /*c1ec*/ 	.word	0x00030bd0


	//   ....[108]....
        /*c1f0*/ 	.word	0x00030be0


	//   ....[109]....
        /*c1f4*/ 	.word	0x00030c10


	//   ....[110]....
        /*c1f8*/ 	.word	0x00030c20


	//   ....[111]....
        /*c1fc*/ 	.word	0x00030c30


	//   ....[112]....
        /*c200*/ 	.word	0x00030c40


	//   ....[113]....
        /*c204*/ 	.word	0x00030c70


	//   ....[114]....
        /*c208*/ 	.word	0x00030c80


	//   ....[115]....
        /*c20c*/ 	.word	0x00030c90


	//   ....[116]....
        /*c210*/ 	.word	0x00030ca0


	//   ....[117]....
        /*c214*/ 	.word	0x00030cd0


	//   ....[118]....
        /*c218*/ 	.word	0x00030ce0


	//   ....[119]....
        /*c21c*/ 	.word	0x00030cf0


	//   ....[120]....
        /*c220*/ 	.word	0x00030d00


	//   ....[121]....
        /*c224*/ 	.word	0x00030d30


	//   ....[122]....
        /*c228*/ 	.word	0x00030d40


	//   ....[123]....
        /*c22c*/ 	.word	0x00030d50


	//   ....[124]....
        /*c230*/ 	.word	0x00030d60


	//   ....[125]....
        /*c234*/ 	.word	0x00030d90


	//   ....[126]....
        /*c238*/ 	.word	0x00030da0


	//   ....[127]....
        /*c23c*/ 	.word	0x00030db0


	//   ....[128]....
        /*c240*/ 	.word	0x00030dc0


	//   ....[129]....
        /*c244*/ 	.word	0x00030df0


	//   ....[130]....
        /*c248*/ 	.word	0x00030e00


	//   ....[131]....
        /*c24c*/ 	.word	0x00030e10


	//   ....[132]....
        /*c250*/ 	.word	0x00030e20


	//   ....[133]....
        /*c254*/ 	.word	0x00030e50


	//   ....[134]....
        /*c258*/ 	.word	0x00030e60


	//   ....[135]....
        /*c25c*/ 	.word	0x00030e70


	//   ....[136]....
        /*c260*/ 	.word	0x00030e80


	//   ....[137]....
        /*c264*/ 	.word	0x00030eb0


	//   ....[138]....
        /*c268*/ 	.word	0x00030ec0


	//   ....[139]....
        /*c26c*/ 	.word	0x00030ed0


	//   ....[140]....
        /*c270*/ 	.word	0x00030ee0


	//   ....[141]....
        /*c274*/ 	.word	0x00030f10


	//   ....[142]....
        /*c278*/ 	.word	0x00030f20


	//   ....[143]....
        /*c27c*/ 	.word	0x00030f30


	//   ....[144]....
        /*c280*/ 	.word	0x00030f40


	//   ....[145]....
        /*c284*/ 	.word	0x00030f70


	//   ....[146]....
        /*c288*/ 	.word	0x00030f80


	//   ....[147]....
        /*c28c*/ 	.word	0x00030f90


	//   ....[148]....
        /*c290*/ 	.word	0x00030fa0


	//   ....[149]....
        /*c294*/ 	.word	0x00030fd0


	//   ....[150]....
        /*c298*/ 	.word	0x00030fe0


	//   ....[151]....
        /*c29c*/ 	.word	0x00030ff0


	//   ....[152]....
        /*c2a0*/ 	.word	0x00031000


	//   ....[153]....
        /*c2a4*/ 	.word	0x00031030


	//   ....[154]....
        /*c2a8*/ 	.word	0x00031040


	//   ....[155]....
        /*c2ac*/ 	.word	0x00031050


	//   ....[156]....
        /*c2b0*/ 	.word	0x00031060


	//   ....[157]....
        /*c2b4*/ 	.word	0x00031090


	//   ....[158]....
        /*c2b8*/ 	.word	0x000310a0


	//   ....[159]....
        /*c2bc*/ 	.word	0x000310b0


	//   ....[160]....
        /*c2c0*/ 	.word	0x000310c0


	//   ....[161]....
        /*c2c4*/ 	.word	0x000310f0


	//   ....[162]....
        /*c2c8*/ 	.word	0x00031100


	//   ....[163]....
        /*c2cc*/ 	.word	0x00031110


	//   ....[164]....
        /*c2d0*/ 	.word	0x00031120


	//   ....[165]....
        /*c2d4*/ 	.word	0x00031150


	//   ....[166]....
        /*c2d8*/ 	.word	0x00031160


	//   ....[167]....
        /*c2dc*/ 	.word	0x00031170


	//   ....[168]....
        /*c2e0*/ 	.word	0x00031180


	//   ....[169]....
        /*c2e4*/ 	.word	0x000311b0


	//   ....[170]....
        /*c2e8*/ 	.word	0x000311c0


	//   ....[171]....
        /*c2ec*/ 	.word	0x000311d0


	//   ....[172]....
        /*c2f0*/ 	.word	0x000311e0


	//   ....[173]....
        /*c2f4*/ 	.word	0x00031210


	//   ....[174]....
        /*c2f8*/ 	.word	0x00031220


	//   ....[175]....
        /*c2fc*/ 	.word	0x00031230


	//   ....[176]....
        /*c300*/ 	.word	0x00031240


	//   ....[177]....
        /*c304*/ 	.word	0x00031270


	//   ....[178]....
        /*c308*/ 	.word	0x00031280


	//   ....[179]....
        /*c30c*/ 	.word	0x00031290


	//   ....[180]....
        /*c310*/ 	.word	0x000312a0


	//   ....[181]....
        /*c314*/ 	.word	0x000312d0


	//   ....[182]....
        /*c318*/ 	.word	0x000312e0


	//   ....[183]....
        /*c31c*/ 	.word	0x000312f0


	//   ....[184]....
        /*c320*/ 	.word	0x00031300


	//   ....[185]....
        /*c324*/ 	.word	0x00031330


	//   ....[186]....
        /*c328*/ 	.word	0x00031340


	//   ....[187]....
        /*c32c*/ 	.word	0x00031350


	//   ....[188]....
        /*c330*/ 	.word	0x00031360


	//   ....[189]....
        /*c334*/ 	.word	0x00031390


	//   ....[190]....
        /*c338*/ 	.word	0x000313a0


	//   ....[191]....
        /*c33c*/ 	.word	0x000313b0


	//   ....[192]....
        /*c340*/ 	.word	0x000313c0


	//   ....[193]....
        /*c344*/ 	.word	0x000313f0


	//   ....[194]....
        /*c348*/ 	.word	0x00031400


	//   ....[195]....
        /*c34c*/ 	.word	0x00031410


	//   ....[196]....
        /*c350*/ 	.word	0x00031420


	//   ....[197]....
        /*c354*/ 	.word	0x00031450


	//   ....[198]....
        /*c358*/ 	.word	0x00031460


	//   ....[199]....
        /*c35c*/ 	.word	0x00031470


	//   ....[200]....
        /*c360*/ 	.word	0x00031480


	//   ....[201]....
        /*c364*/ 	.word	0x000314b0


	//   ....[202]....
        /*c368*/ 	.word	0x000314c0


	//   ....[203]....
        /*c36c*/ 	.word	0x000314d0


	//   ....[204]....
        /*c370*/ 	.word	0x000314e0


	//   ....[205]....
        /*c374*/ 	.word	0x00031510


	//   ....[206]....
        /*c378*/ 	.word	0x00031520


	//   ....[207]....
        /*c37c*/ 	.word	0x00031530


	//   ....[208]....
        /*c380*/ 	.word	0x00031540


	//   ....[209]....
        /*c384*/ 	.word	0x00031570


	//   ....[210]....
        /*c388*/ 	.word	0x00031580


	//   ....[211]....
        /*c38c*/ 	.word	0x00031590


	//   ....[212]....
        /*c390*/ 	.word	0x000315a0


	//   ....[213]....
        /*c394*/ 	.word	0x000315d0


	//   ....[214]....
        /*c398*/ 	.word	0x000315e0


	//   ....[215]....
        /*c39c*/ 	.word	0x000315f0


	//   ....[216]....
        /*c3a0*/ 	.word	0x00031600


	//   ....[217]....
        /*c3a4*/ 	.word	0x00031630


	//   ....[218]....
        /*c3a8*/ 	.word	0x00031640


	//   ....[219]....
        /*c3ac*/ 	.word	0x00031650


	//   ....[220]....
        /*c3b0*/ 	.word	0x00031660


	//   ....[221]....
        /*c3b4*/ 	.word	0x00031690


	//   ....[222]....
        /*c3b8*/ 	.word	0x000316a0


	//   ....[223]....
        /*c3bc*/ 	.word	0x000316b0


	//   ....[224]....
        /*c3c0*/ 	.word	0x000316c0


	//   ....[225]....
        /*c3c4*/ 	.word	0x000316f0


	//   ....[226]....
        /*c3c8*/ 	.word	0x00031700


	//   ....[227]....
        /*c3cc*/ 	.word	0x00031710


	//   ....[228]....
        /*c3d0*/ 	.word	0x00031720


	//   ....[229]....
        /*c3d4*/ 	.word	0x00031750


	//   ....[230]....
        /*c3d8*/ 	.word	0x00031760


	//   ....[231]....
        /*c3dc*/ 	.word	0x00031770


	//   ....[232]....
        /*c3e0*/ 	.word	0x00031780


	//   ....[233]....
        /*c3e4*/ 	.word	0x000317b0


	//   ....[234]....
        /*c3e8*/ 	.word	0x000317c0


	//   ....[235]....
        /*c3ec*/ 	.word	0x000317d0


	//   ....[236]....
        /*c3f0*/ 	.word	0x000317e0


	//   ....[237]....
        /*c3f4*/ 	.word	0x00031810


	//   ....[238]....
        /*c3f8*/ 	.word	0x00031820


	//   ....[239]....
        /*c3fc*/ 	.word	0x00031830


	//   ....[240]....
        /*c400*/ 	.word	0x00031840


	//   ....[241]....
        /*c404*/ 	.word	0x00031870


	//   ....[242]....
        /*c408*/ 	.word	0x00031880


	//   ....[243]....
        /*c40c*/ 	.word	0x00031890


	//   ....[244]....
        /*c410*/ 	.word	0x000318a0


	//   ....[245]....
        /*c414*/ 	.word	0x000318d0


	//   ....[246]....
        /*c418*/ 	.word	0x000318e0


	//   ....[247]....
        /*c41c*/ 	.word	0x000318f0


	//   ....[248]....
        /*c420*/ 	.word	0x00031900


	//   ....[249]....
        /*c424*/ 	.word	0x00031930


	//   ....[250]....
        /*c428*/ 	.word	0x00031940


	//   ....[251]....
        /*c42c*/ 	.word	0x00031950


	//   ....[252]....
        /*c430*/ 	.word	0x00031960


	//   ....[253]....
        /*c434*/ 	.word	0x00031990


	//   ....[254]....
        /*c438*/ 	.word	0x000319a0


	//   ....[255]....
        /*c43c*/ 	.word	0x000319b0


	//   ....[0]....
        /*c440*/ 	.word	0x000319c0


	//   ....[1]....
        /*c444*/ 	.word	0x000319f0


	//   ....[2]....
        /*c448*/ 	.word	0x00031a00


	//   ....[3]....
        /*c44c*/ 	.word	0x00031a10


	//   ....[4]....
        /*c450*/ 	.word	0x00031a20


	//   ....[5]....
        /*c454*/ 	.word	0x00031a50


	//   ....[6]....
        /*c458*/ 	.word	0x00031a60


	//   ....[7]....
        /*c45c*/ 	.word	0x00031a70


	//   ....[8]....
        /*c460*/ 	.word	0x00031a80


	//   ....[9]....
        /*c464*/ 	.word	0x00031ab0


	//   ....[10]....
        /*c468*/ 	.word	0x00031ac0


	//   ....[11]....
        /*c46c*/ 	.word	0x00031ad0


	//   ....[12]....
        /*c470*/ 	.word	0x00031ae0


	//   ....[13]....
        /*c474*/ 	.word	0x00031b10


	//   ....[14]....
        /*c478*/ 	.word	0x00031b20


	//   ....[15]....
        /*c47c*/ 	.word	0x00031b30


	//   ....[16]....
        /*c480*/ 	.word	0x00031b40


	//   ....[17]....
        /*c484*/ 	.word	0x00031b70


	//   ....[18]....
        /*c488*/ 	.word	0x00031b80


	//   ....[19]....
        /*c48c*/ 	.word	0x00031b90


	//   ....[20]....
        /*c490*/ 	.word	0x00031ba0


	//   ....[21]....
        /*c494*/ 	.word	0x00031bd0


	//   ....[22]....
        /*c498*/ 	.word	0x00031be0


	//   ....[23]....
        /*c49c*/ 	.word	0x00031bf0


	//   ....[24]....
        /*c4a0*/ 	.word	0x00031c00


	//   ....[25]....
        /*c4a4*/ 	.word	0x00031c30


	//   ....[26]....
        /*c4a8*/ 	.word	0x00031c40


	//   ....[27]....
        /*c4ac*/ 	.word	0x00031c50


	//   ....[28]....
        /*c4b0*/ 	.word	0x00031c60


	//   ....[29]....
        /*c4b4*/ 	.word	0x00031c90


	//   ....[30]....
        /*c4b8*/ 	.word	0x00031ca0


	//   ....[31]....
        /*c4bc*/ 	.word	0x00031cb0


	//   ....[32]....
        /*c4c0*/ 	.word	0x00031cc0


	//   ....[33]....
        /*c4c4*/ 	.word	0x00031cf0


	//   ....[34]....
        /*c4c8*/ 	.word	0x00031d00


	//   ....[35]....
        /*c4cc*/ 	.word	0x00031d10


	//   ....[36]....
        /*c4d0*/ 	.word	0x00031d20


	//   ....[37]....
        /*c4d4*/ 	.word	0x00031d50


	//   ....[38]....
        /*c4d8*/ 	.word	0x00031d60


	//   ....[39]....
        /*c4dc*/ 	.word	0x00031d70


	//   ....[40]....
        /*c4e0*/ 	.word	0x00031d80


	//   ....[41]....
        /*c4e4*/ 	.word	0x00031db0


	//   ....[42]....
        /*c4e8*/ 	.word	0x00031dc0


	//   ....[43]....
        /*c4ec*/ 	.word	0x00031dd0


	//   ....[44]....
        /*c4f0*/ 	.word	0x00031de0


	//   ....[45]....
        /*c4f4*/ 	.word	0x00031e10


	//   ....[46]....
        /*c4f8*/ 	.word	0x00031e20


	//   ....[47]....
        /*c4fc*/ 	.word	0x00031e30


	//   ....[48]....
        /*c500*/ 	.word	0x00031e40


	//   ....[49]....
        /*c504*/ 	.word	0x00031e70


	//   ....[50]....
        /*c508*/ 	.word	0x00031e80


	//   ....[51]....
        /*c50c*/ 	.word	0x00031e90


	//   ....[52]....
        /*c510*/ 	.word	0x00031ea0


	//   ....[53]....
        /*c514*/ 	.word	0x00031ed0


	//   ....[54]....
        /*c518*/ 	.word	0x00031ee0


	//   ....[55]....
        /*c51c*/ 	.word	0x00031ef0


	//   ....[56]....
        /*c520*/ 	.word	0x00031f00


	//   ....[57]....
        /*c524*/ 	.word	0x00031f30


	//   ....[58]....
        /*c528*/ 	.word	0x00031f40


	//   ....[59]....
        /*c52c*/ 	.word	0x00031f50


	//   ....[60]....
        /*c530*/ 	.word	0x00031f60


	//   ....[61]....
        /*c534*/ 	.word	0x00031f90


	//   ....[62]....
        /*c538*/ 	.word	0x00031fa0


	//   ....[63]....
        /*c53c*/ 	.word	0x00031fb0


	//   ....[64]....
        /*c540*/ 	.word	0x00031fc0


	//   ....[65]....
        /*c544*/ 	.word	0x00031ff0


	//   ....[66]....
        /*c548*/ 	.word	0x00032000


	//   ....[67]....
        /*c54c*/ 	.word	0x00032010


	//   ....[68]....
        /*c550*/ 	.word	0x00032020


	//   ....[69]....
        /*c554*/ 	.word	0x00032050


	//   ....[70]....
        /*c558*/ 	.word	0x00032060


	//   ....[71]....
        /*c55c*/ 	.word	0x00032070


	//   ....[72]....
        /*c560*/ 	.word	0x00032080


	//   ....[73]....
        /*c564*/ 	.word	0x000320b0


	//   ....[74]....
        /*c568*/ 	.word	0x000320c0


	//   ....[75]....
        /*c56c*/ 	.word	0x000320d0


	//   ....[76]....
        /*c570*/ 	.word	0x000320e0


	//   ....[77]....
        /*c574*/ 	.word	0x00032110


	//   ....[78]....
        /*c578*/ 	.word	0x00032120


	//   ....[79]....
        /*c57c*/ 	.word	0x00032130


	//   ....[80]....
        /*c580*/ 	.word	0x00032140


	//   ....[81]....
        /*c584*/ 	.word	0x00032170


	//   ....[82]....
        /*c588*/ 	.word	0x00032180


	//   ....[83]....
        /*c58c*/ 	.word	0x00032190


	//   ....[84]....
        /*c590*/ 	.word	0x000321a0


	//   ....[85]....
        /*c594*/ 	.word	0x000321d0


	//   ....[86]....
        /*c598*/ 	.word	0x000321e0


	//   ....[87]....
        /*c59c*/ 	.word	0x000321f0


	//   ....[88]....
        /*c5a0*/ 	.word	0x00032200


	//   ....[89]....
        /*c5a4*/ 	.word	0x00032230


	//   ....[90]....
        /*c5a8*/ 	.word	0x00032240


	//   ....[91]....
        /*c5ac*/ 	.word	0x00032250


	//   ....[92]....
        /*c5b0*/ 	.word	0x00032260


	//   ....[93]....
        /*c5b4*/ 	.word	0x00032290


	//   ....[94]....
        /*c5b8*/ 	.word	0x000322a0


	//   ....[95]....
        /*c5bc*/ 	.word	0x000322b0


	//   ....[96]....
        /*c5c0*/ 	.word	0x000322c0


	//   ....[97]....
        /*c5c4*/ 	.word	0x000322f0


	//   ....[98]....
        /*c5c8*/ 	.word	0x00032300


	//   ....[99]....
        /*c5cc*/ 	.word	0x00032310


	//   ....[100]....
        /*c5d0*/ 	.word	0x00032320


	//   ....[101]....
        /*c5d4*/ 	.word	0x00032350


	//   ....[102]....
        /*c5d8*/ 	.word	0x00032360


	//   ....[103]....
        /*c5dc*/ 	.word	0x00032370


	//   ....[104]....
        /*c5e0*/ 	.word	0x00032380


	//   ....[105]....
        /*c5e4*/ 	.word	0x000323b0


	//   ....[106]....
        /*c5e8*/ 	.word	0x000323c0


	//   ....[107]....
        /*c5ec*/ 	.word	0x000323d0


	//   ....[108]....
        /*c5f0*/ 	.word	0x000323e0


	//   ....[109]....
        /*c5f4*/ 	.word	0x00032410


	//   ....[110]....
        /*c5f8*/ 	.word	0x00032420


	//   ....[111]....
        /*c5fc*/ 	.word	0x00032430


	//   ....[112]....
        /*c600*/ 	.word	0x00032440


	//   ....[113]....
        /*c604*/ 	.word	0x00032470


	//   ....[114]....
        /*c608*/ 	.word	0x00032480


	//   ....[115]....
        /*c60c*/ 	.word	0x00032490


	//   ....[116]....
        /*c610*/ 	.word	0x000324a0


	//   ....[117]....
        /*c614*/ 	.word	0x000324d0


	//   ....[118]....
        /*c618*/ 	.word	0x000324e0


	//   ....[119]....
        /*c61c*/ 	.word	0x000324f0


	//   ....[120]....
        /*c620*/ 	.word	0x00032500


	//   ....[121]....
        /*c624*/ 	.word	0x00032530


	//   ....[122]....
        /*c628*/ 	.word	0x00032540


	//   ....[123]....
        /*c62c*/ 	.word	0x00032550


	//   ....[124]....
        /*c630*/ 	.word	0x00032560


	//   ....[125]....
        /*c634*/ 	.word	0x00032590


	//   ....[126]....
        /*c638*/ 	.word	0x000325a0


	//   ....[127]....
        /*c63c*/ 	.word	0x000325b0


	//   ....[128]....
        /*c640*/ 	.word	0x000325c0


	//   ....[129]....
        /*c644*/ 	.word	0x000325f0


	//   ....[130]....
        /*c648*/ 	.word	0x00032600


	//   ....[131]....
        /*c64c*/ 	.word	0x00032610


	//   ....[132]....
        /*c650*/ 	.word	0x00032620


	//   ....[133]....
        /*c654*/ 	.word	0x00032650


	//   ....[134]....
        /*c658*/ 	.word	0x00032660


	//   ....[135]....
        /*c65c*/ 	.word	0x00032670


	//   ....[136]....
        /*c660*/ 	.word	0x00032680


	//   ....[137]....
        /*c664*/ 	.word	0x000326b0


	//   ....[138]....
        /*c668*/ 	.word	0x000326c0


	//   ....[139]....
        /*c66c*/ 	.word	0x000326d0


	//   ....[140]....
        /*c670*/ 	.word	0x000326e0


	//   ....[141]....
        /*c674*/ 	.word	0x00032710


	//   ....[142]....
        /*c678*/ 	.word	0x00032720


	//   ....[143]....
        /*c67c*/ 	.word	0x00032730


	//   ....[144]....
        /*c680*/ 	.word	0x00032740


	//   ....[145]....
        /*c684*/ 	.word	0x00032770


	//   ....[146]....
        /*c688*/ 	.word	0x00032780


	//   ....[147]....
        /*c68c*/ 	.word	0x00032790


	//   ....[148]....
        /*c690*/ 	.word	0x000327a0


	//   ....[149]....
        /*c694*/ 	.word	0x000327d0


	//   ....[150]....
        /*c698*/ 	.word	0x000327e0


	//   ....[151]....
        /*c69c*/ 	.word	0x000327f0


	//   ....[152]....
        /*c6a0*/ 	.word	0x00032800


	//   ....[153]....
        /*c6a4*/ 	.word	0x00032830


	//   ....[154]....
        /*c6a8*/ 	.word	0x00032840


	//   ....[155]....
        /*c6ac*/ 	.word	0x00032850


	//   ....[156]....
        /*c6b0*/ 	.word	0x00032860


	//   ....[157]....
        /*c6b4*/ 	.word	0x00032890


	//   ....[158]....
        /*c6b8*/ 	.word	0x000328a0


	//   ....[159]....
        /*c6bc*/ 	.word	0x000328b0


	//   ....[160]....
        /*c6c0*/ 	.word	0x000328c0


	//   ....[161]....
        /*c6c4*/ 	.word	0x000328f0


	//   ....[162]....
        /*c6c8*/ 	.word	0x00032900


	//   ....[163]....
        /*c6cc*/ 	.word	0x00032910


	//   ....[164]....
        /*c6d0*/ 	.word	0x00032920


	//   ....[165]....
        /*c6d4*/ 	.word	0x00032950


	//   ....[166]....
        /*c6d8*/ 	.word	0x00032960


	//   ....[167]....
        /*c6dc*/ 	.word	0x00032970


	//   ....[168]....
        /*c6e0*/ 	.word	0x00032980


	//   ....[169]....
        /*c6e4*/ 	.word	0x000329b0


	//   ....[170]....
        /*c6e8*/ 	.word	0x000329c0


	//   ....[171]....
        /*c6ec*/ 	.word	0x000329d0


	//   ....[172]....
        /*c6f0*/ 	.word	0x000329e0


	//   ....[173]....
        /*c6f4*/ 	.word	0x00032a10


	//   ....[174]....
        /*c6f8*/ 	.word	0x00032a20


	//   ....[175]....
        /*c6fc*/ 	.word	0x00032a30


	//   ....[176]....
        /*c700*/ 	.word	0x00032a40


	//   ....[177]....
        /*c704*/ 	.word	0x00032a70


	//   ....[178]....
        /*c708*/ 	.word	0x00032a80


	//   ....[179]....
        /*c70c*/ 	.word	0x00032a90


	//   ....[180]....
        /*c710*/ 	.word	0x00032aa0


	//   ....[181]....
        /*c714*/ 	.word	0x00032ad0


	//   ....[182]....
        /*c718*/ 	.word	0x00032ae0


	//   ....[183]....
        /*c71c*/ 	.word	0x00032af0


	//   ....[184]....
        /*c720*/ 	.word	0x00032b00


	//   ....[185]....
        /*c724*/ 	.word	0x00032b30


	//   ....[186]....
        /*c728*/ 	.word	0x00032b40


	//   ....[187]....
        /*c72c*/ 	.word	0x00032b50


	//   ....[188]....
        /*c730*/ 	.word	0x00032b60


	//   ....[189]....
        /*c734*/ 	.word	0x00032b90


	//   ....[190]....
        /*c738*/ 	.word	0x00032ba0


	//   ....[191]....
        /*c73c*/ 	.word	0x00032bb0


	//   ....[192]....
        /*c740*/ 	.word	0x00032bc0


	//   ....[193]....
        /*c744*/ 	.word	0x00032bf0


	//   ....[194]....
        /*c748*/ 	.word	0x00032c00


	//   ....[195]....
        /*c74c*/ 	.word	0x00032c10


	//   ....[196]....
        /*c750*/ 	.word	0x00032c20


	//   ....[197]....
        /*c754*/ 	.word	0x00032c50


	//   ....[198]....
        /*c758*/ 	.word	0x00032c60


	//   ....[199]....
        /*c75c*/ 	.word	0x00032c70


	//   ....[200]....
        /*c760*/ 	.word	0x00032c80


	//   ....[201]....
        /*c764*/ 	.word	0x00032cb0


	//   ....[202]....
        /*c768*/ 	.word	0x00032cc0


	//   ....[203]....
        /*c76c*/ 	.word	0x00032cd0


	//   ....[204]....
        /*c770*/ 	.word	0x00032ce0


	//   ....[205]....
        /*c774*/ 	.word	0x00032d10


	//   ....[206]....
        /*c778*/ 	.word	0x00032d20


	//   ....[207]....
        /*c77c*/ 	.word	0x00032d30


	//   ....[208]....
        /*c780*/ 	.word	0x00032d40


	//   ....[209]....
        /*c784*/ 	.word	0x00032d70


	//   ....[210]....
        /*c788*/ 	.word	0x00032d80


	//   ....[211]....
        /*c78c*/ 	.word	0x00032d90


	//   ....[212]....
        /*c790*/ 	.word	0x00032da0


	//   ....[213]....
        /*c794*/ 	.word	0x00032dd0


	//   ....[214]....
        /*c798*/ 	.word	0x00032de0


	//   ....[215]....
        /*c79c*/ 	.word	0x00032df0


	//   ....[216]....
        /*c7a0*/ 	.word	0x00032e00


	//   ....[217]....
        /*c7a4*/ 	.word	0x00032e30


	//   ....[218]....
        /*c7a8*/ 	.word	0x00032e40


	//   ....[219]....
        /*c7ac*/ 	.word	0x00032e50


	//   ....[220]....
        /*c7b0*/ 	.word	0x00032e60


	//   ....[221]....
        /*c7b4*/ 	.word	0x00032e90


	//   ....[222]....
        /*c7b8*/ 	.word	0x00032ea0


	//   ....[223]....
        /*c7bc*/ 	.word	0x00032eb0


	//   ....[224]....
        /*c7c0*/ 	.word	0x00032ec0


	//   ....[225]....
        /*c7c4*/ 	.word	0x00032ef0


	//   ....[226]....
        /*c7c8*/ 	.word	0x00032f00


	//   ....[227]....
        /*c7cc*/ 	.word	0x00032f10


	//   ....[228]....
        /*c7d0*/ 	.word	0x00032f20


	//   ....[229]....
        /*c7d4*/ 	.word	0x00032f50


	//   ....[230]....
        /*c7d8*/ 	.word	0x00032f60


	//   ....[231]....
        /*c7dc*/ 	.word	0x00032f70


	//   ....[232]....
        /*c7e0*/ 	.word	0x00032f80


	//   ....[233]....
        /*c7e4*/ 	.word	0x00032fb0


	//   ....[234]....
        /*c7e8*/ 	.word	0x00032fc0


	//   ....[235]....
        /*c7ec*/ 	.word	0x00032fd0


	//   ....[236]....
        /*c7f0*/ 	.word	0x00032fe0


	//   ....[237]....
        /*c7f4*/ 	.word	0x00033010


	//   ....[238]....
        /*c7f8*/ 	.word	0x00033020


	//   ....[239]....
        /*c7fc*/ 	.word	0x00033030


	//   ....[240]....
        /*c800*/ 	.word	0x00033040


	//   ....[241]....
        /*c804*/ 	.word	0x00033070


	//   ....[242]....
        /*c808*/ 	.word	0x00033080


	//   ....[243]....
        /*c80c*/ 	.word	0x00033090


	//   ....[244]....
        /*c810*/ 	.word	0x000330a0


	//   ....[245]....
        /*c814*/ 	.word	0x000330d0


	//   ....[246]....
        /*c818*/ 	.word	0x000330e0


	//   ....[247]....
        /*c81c*/ 	.word	0x000330f0


	//   ....[248]....
        /*c820*/ 	.word	0x00033100


	//   ....[249]....
        /*c824*/ 	.word	0x00033130


	//   ....[250]....
        /*c828*/ 	.word	0x00033140


	//   ....[251]....
        /*c82c*/ 	.word	0x00033150


	//   ....[252]....
        /*c830*/ 	.word	0x00033160


	//   ....[253]....
        /*c834*/ 	.word	0x000331a0


	//   ....[254]....
        /*c838*/ 	.word	0x000361c0


	//   ....[255]....
        /*c83c*/ 	.word	0x000361d0


	//   ....[0]....
        /*c840*/ 	.word	0x000361e0


	//   ....[1]....
        /*c844*/ 	.word	0x00036200


	//   ....[2]....
        /*c848*/ 	.word	0x00036210


	//   ....[3]....
        /*c84c*/ 	.word	0x00036220


	//   ....[4]....
        /*c850*/ 	.word	0x00036230


	//   ....[5]....
        /*c854*/ 	.word	0x00036260


	//   ....[6]....
        /*c858*/ 	.word	0x00036270


	//   ....[7]....
        /*c85c*/ 	.word	0x00036280


	//   ....[8]....
        /*c860*/ 	.word	0x00036290


	//   ....[9]....
        /*c864*/ 	.word	0x000362c0


	//   ....[10]....
        /*c868*/ 	.word	0x000362d0


	//   ....[11]....
        /*c86c*/ 	.word	0x000362e0


	//   ....[12]....
        /*c870*/ 	.word	0x000362f0


	//   ....[13]....
        /*c874*/ 	.word	0x00036320


	//   ....[14]....
        /*c878*/ 	.word	0x00036330


	//   ....[15]....
        /*c87c*/ 	.word	0x00036340


	//   ....[16]....
        /*c880*/ 	.word	0x00036350


	//   ....[17]....
        /*c884*/ 	.word	0x00036380


	//   ....[18]....
        /*c888*/ 	.word	0x00036390


	//   ....[19]....
        /*c88c*/ 	.word	0x000363a0


	//   ....[20]....
        /*c890*/ 	.word	0x000363b0


	//   ....[21]....
        /*c894*/ 	.word	0x000363e0


	//   ....[22]....
        /*c898*/ 	.word	0x000363f0


	//   ....[23]....
        /*c89c*/ 	.word	0x00036400


	//   ....[24]....
        /*c8a0*/ 	.word	0x00036410


	//   ....[25]....
        /*c8a4*/ 	.word	0x00036440


	//   ....[26]....
        /*c8a8*/ 	.word	0x00036450


	//   ....[27]....
        /*c8ac*/ 	.word	0x00036460


	//   ....[28]....
        /*c8b0*/ 	.word	0x00036470


	//   ....[29]....
        /*c8b4*/ 	.word	0x000364a0


	//   ....[30]....
        /*c8b8*/ 	.word	0x000364b0


	//   ....[31]....
        /*c8bc*/ 	.word	0x000364c0


	//   ....[32]....
        /*c8c0*/ 	.word	0x000364d0


	//   ....[33]....
        /*c8c4*/ 	.word	0x00036500


	//   ....[34]....
        /*c8c8*/ 	.word	0x00036510


	//   ....[35]....
        /*c8cc*/ 	.word	0x00036520


	//   ....[36]....
        /*c8d0*/ 	.word	0x00036530


	//   ....[37]....
        /*c8d4*/ 	.word	0x00036560


	//   ....[38]....
        /*c8d8*/ 	.word	0x00036570


	//   ....[39]....
        /*c8dc*/ 	.word	0x00036580


	//   ....[40]....
        /*c8e0*/ 	.word	0x00036590


	//   ....[41]....
        /*c8e4*/ 	.word	0x000365c0


	//   ....[42]....
        /*c8e8*/ 	.word	0x000365d0


	//   ....[43]....
        /*c8ec*/ 	.word	0x000365e0


	//   ....[44]....
        /*c8f0*/ 	.word	0x000365f0


	//   ....[45]....
        /*c8f4*/ 	.word	0x00036620


	//   ....[46]....
        /*c8f8*/ 	.word	0x00036630


	//   ....[47]....
        /*c8fc*/ 	.word	0x00036640


	//   ....[48]....
        /*c900*/ 	.word	0x00036650


	//   ....[49]....
        /*c904*/ 	.word	0x00036680


	//   ....[50]....
        /*c908*/ 	.word	0x00036690


	//   ....[51]....
        /*c90c*/ 	.word	0x000366a0


	//   ....[52]....
        /*c910*/ 	.word	0x000366b0


	//   ....[53]....
        /*c914*/ 	.word	0x000366e0


	//   ....[54]....
        /*c918*/ 	.word	0x000366f0


	//   ....[55]....
        /*c91c*/ 	.word	0x00036700


	//   ....[56]....
        /*c920*/ 	.word	0x00036710


	//   ....[57]....
        /*c924*/ 	.word	0x00036740


	//   ....[58]....
        /*c928*/ 	.word	0x00036750


	//   ....[59]....
        /*c92c*/ 	.word	0x00036760


	//   ....[60]....
        /*c930*/ 	.word	0x00036770


	//   ....[61]....
        /*c934*/ 	.word	0x000367a0


	//   ....[62]....
        /*c938*/ 	.word	0x000367b0


	//   ....[63]....
        /*c93c*/ 	.word	0x000367c0


	//   ....[64]....
        /*c940*/ 	.word	0x000367d0


	//   ....[65]....
        /*c944*/ 	.word	0x00036800


	//   ....[66]....
        /*c948*/ 	.word	0x00036810


	//   ....[67]....
        /*c94c*/ 	.word	0x00036820


	//   ....[68]....
        /*c950*/ 	.word	0x00036830


	//   ....[69]....
        /*c954*/ 	.word	0x00036860


	//   ....[70]....
        /*c958*/ 	.word	0x00036870


	//   ....[71]....
        /*c95c*/ 	.word	0x00036880


	//   ....[72]....
        /*c960*/ 	.word	0x00036890


	//   ....[73]....
        /*c964*/ 	.word	0x000368c0


	//   ....[74]....
        /*c968*/ 	.word	0x000368d0


	//   ....[75]....
        /*c96c*/ 	.word	0x000368e0


	//   ....[76]....
        /*c970*/ 	.word	0x000368f0


	//   ....[77]....
        /*c974*/ 	.word	0x00036920


	//   ....[78]....
        /*c978*/ 	.word	0x00036930


	//   ....[79]....
        /*c97c*/ 	.word	0x00036940


	//   ....[80]....
        /*c980*/ 	.word	0x00036950


	//   ....[81]....
        /*c984*/ 	.word	0x00036980


	//   ....[82]....
        /*c988*/ 	.word	0x00036990


	//   ....[83]....
        /*c98c*/ 	.word	0x000369a0


	//   ....[84]....
        /*c990*/ 	.word	0x000369b0


	//   ....[85]....
        /*c994*/ 	.word	0x000369e0


	//   ....[86]....
        /*c998*/ 	.word	0x000369f0


	//   ....[87]....
        /*c99c*/ 	.word	0x00036a00


	//   ....[88]....
        /*c9a0*/ 	.word	0x00036a10


	//   ....[89]....
        /*c9a4*/ 	.word	0x00036a40


	//   ....[90]....
        /*c9a8*/ 	.word	0x00036a50


	//   ....[91]....
        /*c9ac*/ 	.word	0x00036a60


	//   ....[92]....
        /*c9b0*/ 	.word	0x00036a70


	//   ....[93]....
        /*c9b4*/ 	.word	0x00036aa0


	//   ....[94]....
        /*c9b8*/ 	.word	0x00036ab0


	//   ....[95]....
        /*c9bc*/ 	.word	0x00036ac0


	//   ....[96]....
        /*c9c0*/ 	.word	0x00036ad0


	//   ....[97]....
        /*c9c4*/ 	.word	0x00036b00


	//   ....[98]....
        /*c9c8*/ 	.word	0x00036b10


	//   ....[99]....
        /*c9cc*/ 	.word	0x00036b20


	//   ....[100]....
        /*c9d0*/ 	.word	0x00036b30


	//   ....[101]....
        /*c9d4*/ 	.word	0x00036b60


	//   ....[102]....
        /*c9d8*/ 	.word	0x00036b70


	//   ....[103]....
        /*c9dc*/ 	.word	0x00036b80


	//   ....[104]....
        /*c9e0*/ 	.word	0x00036b90


	//   ....[105]....
        /*c9e4*/ 	.word	0x00036bc0


	//   ....[106]....
        /*c9e8*/ 	.word	0x00036bd0


	//   ....[107]....
        /*c9ec*/ 	.word	0x00036be0


	//   ....[108]....
        /*c9f0*/ 	.word	0x00036bf0


	//   ....[109]....
        /*c9f4*/ 	.word	0x00036c20


	//   ....[110]....
        /*c9f8*/ 	.word	0x00036c30


	//   ....[111]....
        /*c9fc*/ 	.word	0x00036c40


	//   ....[112]....
        /*ca00*/ 	.word	0x00036c50


	//   ....[113]....
        /*ca04*/ 	.word	0x00036c80


	//   ....[114]....
        /*ca08*/ 	.word	0x00036c90


	//   ....[115]....
        /*ca0c*/ 	.word	0x00036ca0


	//   ....[116]....
        /*ca10*/ 	.word	0x00036cb0


	//   ....[117]....
        /*ca14*/ 	.word	0x00036ce0


	//   ....[118]....
        /*ca18*/ 	.word	0x00036cf0


	//   ....[119]....
        /*ca1c*/ 	.word	0x00036d00


	//   ....[120]....
        /*ca20*/ 	.word	0x00036d10


	//   ....[121]....
        /*ca24*/ 	.word	0x00036d40


	//   ....[122]....
        /*ca28*/ 	.word	0x00036d50


	//   ....[123]....
        /*ca2c*/ 	.word	0x00036d60


	//   ....[124]....
        /*ca30*/ 	.word	0x00036d70


	//   ....[125]....
        /*ca34*/ 	.word	0x00036da0


	//   ....[126]....
        /*ca38*/ 	.word	0x00036db0


	//   ....[127]....
        /*ca3c*/ 	.word	0x00036dc0


	//   ....[128]....
        /*ca40*/ 	.word	0x00036dd0


	//   ....[129]....
        /*ca44*/ 	.word	0x00036e00


	//   ....[130]....
        /*ca48*/ 	.word	0x00036e10


	//   ....[131]....
        /*ca4c*/ 	.word	0x00036e20


	//   ....[132]....
        /*ca50*/ 	.word	0x00036e30


	//   ....[133]....
        /*ca54*/ 	.word	0x00036e60


	//   ....[134]....
        /*ca58*/ 	.word	0x00036e70


	//   ....[135]....
        /*ca5c*/ 	.word	0x00036e80


	//   ....[136]....
        /*ca60*/ 	.word	0x00036e90


	//   ....[137]....
        /*ca64*/ 	.word	0x00036ec0


	//   ....[138]....
        /*ca68*/ 	.word	0x00036ed0


	//   ....[139]....
        /*ca6c*/ 	.word	0x00036ee0


	//   ....[140]....
        /*ca70*/ 	.word	0x00036ef0


	//   ....[141]....
        /*ca74*/ 	.word	0x00036f20


	//   ....[142]....
        /*ca78*/ 	.word	0x00036f30


	//   ....[143]....
        /*ca7c*/ 	.word	0x00036f40


	//   ....[144]....
        /*ca80*/ 	.word	0x00036f50


	//   ....[145]....
        /*ca84*/ 	.word	0x00036f80


	//   ....[146]....
        /*ca88*/ 	.word	0x00036f90


	//   ....[147]....
        /*ca8c*/ 	.word	0x00036fa0


	//   ....[148]....
        /*ca90*/ 	.word	0x00036fb0


	//   ....[149]....
        /*ca94*/ 	.word	0x00036fe0


	//   ....[150]....
        /*ca98*/ 	.word	0x00036ff0


	//   ....[151]....
        /*ca9c*/ 	.word	0x00037000


	//   ....[152]....
        /*caa0*/ 	.word	0x00037010


	//   ....[153]....
        /*caa4*/ 	.word	0x00037040


	//   ....[154]....
        /*caa8*/ 	.word	0x00037050


	//   ....[155]....
        /*caac*/ 	.word	0x00037060


	//   ....[156]....
        /*cab0*/ 	.word	0x00037070


	//   ....[157]....
        /*cab4*/ 	.word	0x000370a0


	//   ....[158]....
        /*cab8*/ 	.word	0x000370b0


	//   ....[159]....
        /*cabc*/ 	.word	0x000370c0


	//   ....[160]....
        /*cac0*/ 	.word	0x000370d0


	//   ....[161]....
        /*cac4*/ 	.word	0x00037100


	//   ....[162]....
        /*cac8*/ 	.word	0x00037110


	//   ....[163]....
        /*cacc*/ 	.word	0x00037120


	//   ....[164]....
        /*cad0*/ 	.word	0x00037130


	//   ....[165]....
        /*cad4*/ 	.word	0x00037160


	//   ....[166]....
        /*cad8*/ 	.word	0x00037170


	//   ....[167]....
        /*cadc*/ 	.word	0x00037180


	//   ....[168]....
        /*cae0*/ 	.word	0x00037190


	//   ....[169]....
        /*cae4*/ 	.word	0x000371c0


	//   ....[170]....
        /*cae8*/ 	.word	0x000371d0


	//   ....[171]....
        /*caec*/ 	.word	0x000371e0


	//   ....[172]....
        /*caf0*/ 	.word	0x000371f0


	//   ....[173]....
        /*caf4*/ 	.word	0x00037220


	//   ....[174]....
        /*caf8*/ 	.word	0x00037230


	//   ....[175]....
        /*cafc*/ 	.word	0x00037240


	//   ....[176]....
        /*cb00*/ 	.word	0x00037250


	//   ....[177]....
        /*cb04*/ 	.word	0x00037280


	//   ....[178]....
        /*cb08*/ 	.word	0x00037290


	//   ....[179]....
        /*cb0c*/ 	.word	0x000372a0


	//   ....[180]....
        /*cb10*/ 	.word	0x000372b0


	//   ....[181]....
        /*cb14*/ 	.word	0x000372e0


	//   ....[182]....
        /*cb18*/ 	.word	0x000372f0


	//   ....[183]....
        /*cb1c*/ 	.word	0x00037300


	//   ....[184]....
        /*cb20*/ 	.word	0x00037310


	//   ....[185]....
        /*cb24*/ 	.word	0x00037340


	//   ....[186]....
        /*cb28*/ 	.word	0x00037350


	//   ....[187]....
        /*cb2c*/ 	.word	0x00037360


	//   ....[188]....
        /*cb30*/ 	.word	0x00037370


	//   ....[189]....
        /*cb34*/ 	.word	0x000373a0


	//   ....[190]....
        /*cb38*/ 	.word	0x000373b0


	//   ....[191]....
        /*cb3c*/ 	.word	0x000373c0


	//   ....[192]....
        /*cb40*/ 	.word	0x000373d0


	//   ....[193]....
        /*cb44*/ 	.word	0x00037400


	//   ....[194]....
        /*cb48*/ 	.word	0x00037410


	//   ....[195]....
        /*cb4c*/ 	.word	0x00037420


	//   ....[196]....
        /*cb50*/ 	.word	0x00037430


	//   ....[197]....
        /*cb54*/ 	.word	0x00037460


	//   ....[198]....
        /*cb58*/ 	.word	0x00037470


	//   ....[199]....
        /*cb5c*/ 	.word	0x00037480


	//   ....[200]....
        /*cb60*/ 	.word	0x00037490


	//   ....[201]....
        /*cb64*/ 	.word	0x000374c0


	//   ....[202]....
        /*cb68*/ 	.word	0x000374d0


	//   ....[203]....
        /*cb6c*/ 	.word	0x000374e0


	//   ....[204]....
        /*cb70*/ 	.word	0x000374f0


	//   ....[205]....
        /*cb74*/ 	.word	0x00037520


	//   ....[206]....
        /*cb78*/ 	.word	0x00037530


	//   ....[207]....
        /*cb7c*/ 	.word	0x00037540


	//   ....[208]....
        /*cb80*/ 	.word	0x00037550


	//   ....[209]....
        /*cb84*/ 	.word	0x00037580


	//   ....[210]....
        /*cb88*/ 	.word	0x00037590


	//   ....[211]....
        /*cb8c*/ 	.word	0x000375a0


	//   ....[212]....
        /*cb90*/ 	.word	0x000375b0


	//   ....[213]....
        /*cb94*/ 	.word	0x000375e0


	//   ....[214]....
        /*cb98*/ 	.word	0x000375f0


	//   ....[215]....
        /*cb9c*/ 	.word	0x00037600


	//   ....[216]....
        /*cba0*/ 	.word	0x00037610


	//   ....[217]....
        /*cba4*/ 	.word	0x00037640


	//   ....[218]....
        /*cba8*/ 	.word	0x00037650


	//   ....[219]....
        /*cbac*/ 	.word	0x00037660


	//   ....[220]....
        /*cbb0*/ 	.word	0x00037670


	//   ....[221]....
        /*cbb4*/ 	.word	0x000376a0


	//   ....[222]....
        /*cbb8*/ 	.word	0x000376b0


	//   ....[223]....
        /*cbbc*/ 	.word	0x000376c0


	//   ....[224]....
        /*cbc0*/ 	.word	0x000376d0


	//   ....[225]....
        /*cbc4*/ 	.word	0x00037700


	//   ....[226]....
        /*cbc8*/ 	.word	0x00037710


	//   ....[227]....
        /*cbcc*/ 	.word	0x00037720


	//   ....[228]....
        /*cbd0*/ 	.word	0x00037730


	//   ....[229]....
        /*cbd4*/ 	.word	0x00037760


	//   ....[230]....
        /*cbd8*/ 	.word	0x00037770


	//   ....[231]....
        /*cbdc*/ 	.word	0x00037780


	//   ....[232]....
        /*cbe0*/ 	.word	0x00037790


	//   ....[233]....
        /*cbe4*/ 	.word	0x000377c0


	//   ....[234]....
        /*cbe8*/ 	.word	0x000377d0


	//   ....[235]....
        /*cbec*/ 	.word	0x000377e0


	//   ....[236]....
        /*cbf0*/ 	.word	0x000377f0


	//   ....[237]....
        /*cbf4*/ 	.word	0x00037820


	//   ....[238]....
        /*cbf8*/ 	.word	0x00037830


	//   ....[239]....
        /*cbfc*/ 	.word	0x00037840


	//   ....[240]....
        /*cc00*/ 	.word	0x00037850


	//   ....[241]....
        /*cc04*/ 	.word	0x00037880


	//   ....[242]....
        /*cc08*/ 	.word	0x00037890


	//   ....[243]....
        /*cc0c*/ 	.word	0x000378a0


	//   ....[244]....
        /*cc10*/ 	.word	0x000378b0


	//   ....[245]....
        /*cc14*/ 	.word	0x000378e0


	//   ....[246]....
        /*cc18*/ 	.word	0x000378f0


	//   ....[247]....
        /*cc1c*/ 	.word	0x00037900


	//   ....[248]....
        /*cc20*/ 	.word	0x00037910


	//   ....[249]....
        /*cc24*/ 	.word	0x00037940


	//   ....[250]....
        /*cc28*/ 	.word	0x00037950


	//   ....[251]....
        /*cc2c*/ 	.word	0x00037960


	//   ....[252]....
        /*cc30*/ 	.word	0x00037970


	//   ....[253]....
        /*cc34*/ 	.word	0x000379a0


	//   ....[254]....
        /*cc38*/ 	.word	0x000379b0


	//   ....[255]....
        /*cc3c*/ 	.word	0x000379c0


	//   ....[0]....
        /*cc40*/ 	.word	0x000379d0


	//   ....[1]....
        /*cc44*/ 	.word	0x00037a00


	//   ....[2]....
        /*cc48*/ 	.word	0x00037a10


	//   ....[3]....
        /*cc4c*/ 	.word	0x00037a20


	//   ....[4]....
        /*cc50*/ 	.word	0x00037a30


	//   ....[5]....
        /*cc54*/ 	.word	0x00037a60


	//   ....[6]....
        /*cc58*/ 	.word	0x00037a70


	//   ....[7]....
        /*cc5c*/ 	.word	0x00037a80


	//   ....[8]....
        /*cc60*/ 	.word	0x00037a90


	//   ....[9]....
        /*cc64*/ 	.word	0x00037ac0


	//   ....[10]....
        /*cc68*/ 	.word	0x00037ad0


	//   ....[11]....
        /*cc6c*/ 	.word	0x00037ae0


	//   ....[12]....
        /*cc70*/ 	.word	0x00037af0


	//   ....[13]....
        /*cc74*/ 	.word	0x00037b20


	//   ....[14]....
        /*cc78*/ 	.word	0x00037b30


	//   ....[15]....
        /*cc7c*/ 	.word	0x00037b40


	//   ....[16]....
        /*cc80*/ 	.word	0x00037b50


	//   ....[17]....
        /*cc84*/ 	.word	0x00037b80


	//   ....[18]....
        /*cc88*/ 	.word	0x00037b90


	//   ....[19]....
        /*cc8c*/ 	.word	0x00037ba0


	//   ....[20]....
        /*cc90*/ 	.word	0x00037bb0


	//   ....[21]....
        /*cc94*/ 	.word	0x00037be0


	//   ....[22]....
        /*cc98*/ 	.word	0x00037bf0


	//   ....[23]....
        /*cc9c*/ 	.word	0x00037c00


	//   ....[24]....
        /*cca0*/ 	.word	0x00037c10


	//   ....[25]....
        /*cca4*/ 	.word	0x00037c40


	//   ....[26]....
        /*cca8*/ 	.word	0x00037c50


	//   ....[27]....
        /*ccac*/ 	.word	0x00037c60


	//   ....[28]....
        /*ccb0*/ 	.word	0x00037c70


	//   ....[29]....
        /*ccb4*/ 	.word	0x00037ca0


	//   ....[30]....
        /*ccb8*/ 	.word	0x00037cb0


	//   ....[31]....
        /*ccbc*/ 	.word	0x00037cc0


	//   ....[32]....
        /*ccc0*/ 	.word	0x00037cd0


	//   ....[33]....
        /*ccc4*/ 	.word	0x00037d00


	//   ....[34]....
        /*ccc8*/ 	.word	0x00037d10


	//   ....[35]....
        /*cccc*/ 	.word	0x00037d20


	//   ....[36]....
        /*ccd0*/ 	.word	0x00037d30


	//   ....[37]....
        /*ccd4*/ 	.word	0x00037d60


	//   ....[38]....
        /*ccd8*/ 	.word	0x00037d70


	//   ....[39]....
        /*ccdc*/ 	.word	0x00037d80


	//   ....[40]....
        /*cce0*/ 	.word	0x00037d90


	//   ....[41]....
        /*cce4*/ 	.word	0x00037dc0


	//   ....[42]....
        /*cce8*/ 	.word	0x00037dd0


	//   ....[43]....
        /*ccec*/ 	.word	0x00037de0


	//   ....[44]....
        /*ccf0*/ 	.word	0x00037df0


	//   ....[45]....
        /*ccf4*/ 	.word	0x00037e20


	//   ....[46]....
        /*ccf8*/ 	.word	0x00037e30


	//   ....[47]....
        /*ccfc*/ 	.word	0x00037e40


	//   ....[48]....
        /*cd00*/ 	.word	0x00037e50


	//   ....[49]....
        /*cd04*/ 	.word	0x00037e80


	//   ....[50]....
        /*cd08*/ 	.word	0x00037e90


	//   ....[51]....
        /*cd0c*/ 	.word	0x00037ea0


	//   ....[52]....
        /*cd10*/ 	.word	0x00037eb0


	//   ....[53]....
        /*cd14*/ 	.word	0x00037ee0


	//   ....[54]....
        /*cd18*/ 	.word	0x00037ef0


	//   ....[55]....
        /*cd1c*/ 	.word	0x00037f00


	//   ....[56]....
        /*cd20*/ 	.word	0x00037f10


	//   ....[57]....
        /*cd24*/ 	.word	0x00037f40


	//   ....[58]....
        /*cd28*/ 	.word	0x00037f50


	//   ....[59]....
        /*cd2c*/ 	.word	0x00037f60


	//   ....[60]....
        /*cd30*/ 	.word	0x00037f70


	//   ....[61]....
        /*cd34*/ 	.word	0x00037fa0


	//   ....[62]....
        /*cd38*/ 	.word	0x00037fb0


	//   ....[63]....
        /*cd3c*/ 	.word	0x00037fc0


	//   ....[64]....
        /*cd40*/ 	.word	0x00037fd0


	//   ....[65]....
        /*cd44*/ 	.word	0x00038000


	//   ....[66]....
        /*cd48*/ 	.word	0x00038010


	//   ....[67]....
        /*cd4c*/ 	.word	0x00038020


	//   ....[68]....
        /*cd50*/ 	.word	0x00038030


	//   ....[69]....
        /*cd54*/ 	.word	0x00038060


	//   ....[70]....
        /*cd58*/ 	.word	0x00038070


	//   ....[71]....
        /*cd5c*/ 	.word	0x00038080


	//   ....[72]....
        /*cd60*/ 	.word	0x00038090


	//   ....[73]....
        /*cd64*/ 	.word	0x000380c0


	//   ....[74]....
        /*cd68*/ 	.word	0x000380d0


	//   ....[75]....
        /*cd6c*/ 	.word	0x000380e0


	//   ....[76]....
        /*cd70*/ 	.word	0x000380f0


	//   ....[77]....
        /*cd74*/ 	.word	0x00038120


	//   ....[78]....
        /*cd78*/ 	.word	0x00038130


	//   ....[79]....
        /*cd7c*/ 	.word	0x00038140


	//   ....[80]....
        /*cd80*/ 	.word	0x00038150


	//   ....[81]....
        /*cd84*/ 	.word	0x00038180


	//   ....[82]....
        /*cd88*/ 	.word	0x00038190


	//   ....[83]....
        /*cd8c*/ 	.word	0x000381a0


	//   ....[84]....
        /*cd90*/ 	.word	0x000381b0


	//   ....[85]....
        /*cd94*/ 	.word	0x000381e0


	//   ....[86]....
        /*cd98*/ 	.word	0x000381f0


	//   ....[87]....
        /*cd9c*/ 	.word	0x00038200


	//   ....[88]....
        /*cda0*/ 	.word	0x00038210


	//   ....[89]....
        /*cda4*/ 	.word	0x00038240


	//   ....[90]....
        /*cda8*/ 	.word	0x00038250


	//   ....[91]....
        /*cdac*/ 	.word	0x00038260


	//   ....[92]....
        /*cdb0*/ 	.word	0x00038270


	//   ....[93]....
        /*cdb4*/ 	.word	0x000382a0


	//   ....[94]....
        /*cdb8*/ 	.word	0x000382b0


	//   ....[95]....
        /*cdbc*/ 	.word	0x000382c0


	//   ....[96]....
        /*cdc0*/ 	.word	0x000382d0


	//   ....[97]....
        /*cdc4*/ 	.word	0x00038300


	//   ....[98]....
        /*cdc8*/ 	.word	0x00038310


	//   ....[99]....
        /*cdcc*/ 	.word	0x00038320


	//   ....[100]....
        /*cdd0*/ 	.word	0x00038330


	//   ....[101]....
        /*cdd4*/ 	.word	0x00038360


	//   ....[102]....
        /*cdd8*/ 	.word	0x00038370


	//   ....[103]....
        /*cddc*/ 	.word	0x00038380


	//   ....[104]....
        /*cde0*/ 	.word	0x00038390


	//   ....[105]....
        /*cde4*/ 	.word	0x000383c0


	//   ....[106]....
        /*cde8*/ 	.word	0x000383d0


	//   ....[107]....
        /*cdec*/ 	.word	0x000383e0


	//   ....[108]....
        /*cdf0*/ 	.word	0x000383f0


	//   ....[109]....
        /*cdf4*/ 	.word	0x00038420


	//   ....[110]....
        /*cdf8*/ 	.word	0x00038430


	//   ....[111]....
        /*cdfc*/ 	.word	0x00038440


	//   ....[112]....
        /*ce00*/ 	.word	0x00038450


	//   ....[113]....
        /*ce04*/ 	.word	0x00038480


	//   ....[114]....
        /*ce08*/ 	.word	0x00038490


	//   ....[115]....
        /*ce0c*/ 	.word	0x000384a0


	//   ....[116]....
        /*ce10*/ 	.word	0x000384b0


	//   ....[117]....
        /*ce14*/ 	.word	0x000384e0


	//   ....[118]....
        /*ce18*/ 	.word	0x000384f0


	//   ....[119]....
        /*ce1c*/ 	.word	0x00038500


	//   ....[120]....
        /*ce20*/ 	.word	0x00038510


	//   ....[121]....
        /*ce24*/ 	.word	0x00038540


	//   ....[122]....
        /*ce28*/ 	.word	0x00038550


	//   ....[123]....
        /*ce2c*/ 	.word	0x00038560


	//   ....[124]....
        /*ce30*/ 	.word	0x00038570


	//   ....[125]....
        /*ce34*/ 	.word	0x000385a0


	//   ....[126]....
        /*ce38*/ 	.word	0x000385b0


	//   ....[127]....
        /*ce3c*/ 	.word	0x000385c0


	//   ....[128]....
        /*ce40*/ 	.word	0x000385d0


	//   ....[129]....
        /*ce44*/ 	.word	0x00038600


	//   ....[130]....
        /*ce48*/ 	.word	0x00038610


	//   ....[131]....
        /*ce4c*/ 	.word	0x00038620


	//   ....[132]....
        /*ce50*/ 	.word	0x00038630


	//   ....[133]....
        /*ce54*/ 	.word	0x00038660


	//   ....[134]....
        /*ce58*/ 	.word	0x00038670


	//   ....[135]....
        /*ce5c*/ 	.word	0x00038680


	//   ....[136]....
        /*ce60*/ 	.word	0x00038690


	//   ....[137]....
        /*ce64*/ 	.word	0x000386c0


	//   ....[138]....
        /*ce68*/ 	.word	0x000386d0


	//   ....[139]....
        /*ce6c*/ 	.word	0x000386e0


	//   ....[140]....
        /*ce70*/ 	.word	0x000386f0


	//   ....[141]....
        /*ce74*/ 	.word	0x00038720


	//   ....[142]....
        /*ce78*/ 	.word	0x00038730


	//   ....[143]....
        /*ce7c*/ 	.word	0x00038740


	//   ....[144]....
        /*ce80*/ 	.word	0x00038750


	//   ....[145]....
        /*ce84*/ 	.word	0x00038780


	//   ....[146]....
        /*ce88*/ 	.word	0x00038790


	//   ....[147]....
        /*ce8c*/ 	.word	0x000387a0


	//   ....[148]....
        /*ce90*/ 	.word	0x000387b0


	//   ....[149]....
        /*ce94*/ 	.word	0x000387e0


	//   ....[150]....
        /*ce98*/ 	.word	0x000387f0


	//   ....[151]....
        /*ce9c*/ 	.word	0x00038800


	//   ....[152]....
        /*cea0*/ 	.word	0x00038810


	//   ....[153]....
        /*cea4*/ 	.word	0x00038840


	//   ....[154]....
        /*cea8*/ 	.word	0x00038850


	//   ....[155]....
        /*ceac*/ 	.word	0x00038860


	//   ....[156]....
        /*ceb0*/ 	.word	0x00038870


	//   ....[157]....
        /*ceb4*/ 	.word	0x000388a0


	//   ....[158]....
        /*ceb8*/ 	.word	0x000388b0


	//   ....[159]....
        /*cebc*/ 	.word	0x000388c0


	//   ....[160]....
        /*cec0*/ 	.word	0x000388d0


	//   ....[161]....
        /*cec4*/ 	.word	0x00038900


	//   ....[162]....
        /*cec8*/ 	.word	0x00038910


	//   ....[163]....
        /*cecc*/ 	.word	0x00038920


	//   ....[164]....
        /*ced0*/ 	.word	0x00038930


	//   ....[165]....
        /*ced4*/ 	.word	0x00038960


	//   ....[166]....
        /*ced8*/ 	.word	0x00038970


	//   ....[167]....
        /*cedc*/ 	.word	0x00038980


	//   ....[168]....
        /*cee0*/ 	.word	0x00038990


	//   ....[169]....
        /*cee4*/ 	.word	0x000389c0


	//   ....[170]....
        /*cee8*/ 	.word	0x000389d0


	//   ....[171]....
        /*ceec*/ 	.word	0x000389e0


	//   ....[172]....
        /*cef0*/ 	.word	0x000389f0


	//   ....[173]....
        /*cef4*/ 	.word	0x00038a20


	//   ....[174]....
        /*cef8*/ 	.word	0x00038a30


	//   ....[175]....
        /*cefc*/ 	.word	0x00038a40


	//   ....[176]....
        /*cf00*/ 	.word	0x00038a50


	//   ....[177]....
        /*cf04*/ 	.word	0x00038a80


	//   ....[178]....
        /*cf08*/ 	.word	0x00038a90


	//   ....[179]....
        /*cf0c*/ 	.word	0x00038aa0


	//   ....[180]....
        /*cf10*/ 	.word	0x00038ab0


	//   ....[181]....
        /*cf14*/ 	.word	0x00038ae0


	//   ....[182]....
        /*cf18*/ 	.word	0x00038af0


	//   ....[183]....
        /*cf1c*/ 	.word	0x00038b00


	//   ....[184]....
        /*cf20*/ 	.word	0x00038b10


	//   ....[185]....
        /*cf24*/ 	.word	0x00038b40


	//   ....[186]....
        /*cf28*/ 	.word	0x00038b50


	//   ....[187]....
        /*cf2c*/ 	.word	0x00038b60


	//   ....[188]....
        /*cf30*/ 	.word	0x00038b70


	//   ....[189]....
        /*cf34*/ 	.word	0x00038ba0


	//   ....[190]....
        /*cf38*/ 	.word	0x00038bb0


	//   ....[191]....
        /*cf3c*/ 	.word	0x00038bc0


	//   ....[192]....
        /*cf40*/ 	.word	0x00038bd0


	//   ....[193]....
        /*cf44*/ 	.word	0x00038c00


	//   ....[194]....
        /*cf48*/ 	.word	0x00038c10


	//   ....[195]....
        /*cf4c*/ 	.word	0x00038c20


	//   ....[196]....
        /*cf50*/ 	.word	0x00038c30


	//   ....[197]....
        /*cf54*/ 	.word	0x00038c60


	//   ....[198]....
        /*cf58*/ 	.word	0x00038c70


	//   ....[199]....
        /*cf5c*/ 	.word	0x00038c80


	//   ....[200]....
        /*cf60*/ 	.word	0x00038c90


	//   ....[201]....
        /*cf64*/ 	.word	0x00038cc0


	//   ....[202]....
        /*cf68*/ 	.word	0x00038cd0


	//   ....[203]....
        /*cf6c*/ 	.word	0x00038ce0


	//   ....[204]....
        /*cf70*/ 	.word	0x00038cf0


	//   ....[205]....
        /*cf74*/ 	.word	0x00038d20


	//   ....[206]....
        /*cf78*/ 	.word	0x00038d30


	//   ....[207]....
        /*cf7c*/ 	.word	0x00038d40


	//   ....[208]....
        /*cf80*/ 	.word	0x00038d50


	//   ....[209]....
        /*cf84*/ 	.word	0x00038d80


	//   ....[210]....
        /*cf88*/ 	.word	0x00038d90


	//   ....[211]....
        /*cf8c*/ 	.word	0x00038da0


	//   ....[212]....
        /*cf90*/ 	.word	0x00038db0


	//   ....[213]....
        /*cf94*/ 	.word	0x00038de0


	//   ....[214]....
        /*cf98*/ 	.word	0x00038df0


	//   ....[215]....
        /*cf9c*/ 	.word	0x00038e00


	//   ....[216]....
        /*cfa0*/ 	.word	0x00038e10


	//   ....[217]....
        /*cfa4*/ 	.word	0x00038e40


	//   ....[218]....
        /*cfa8*/ 	.word	0x00038e50


	//   ....[219]....
        /*cfac*/ 	.word	0x00038e60


	//   ....[220]....
        /*cfb0*/ 	.word	0x00038e70


	//   ....[221]....
        /*cfb4*/ 	.word	0x00038ea0


	//   ....[222]....
        /*cfb8*/ 	.word	0x00038eb0


	//   ....[223]....
        /*cfbc*/ 	.word	0x00038ec0


	//   ....[224]....
        /*cfc0*/ 	.word	0x00038ed0


	//   ....[225]....
        /*cfc4*/ 	.word	0x00038f00


	//   ....[226]....
        /*cfc8*/ 	.word	0x00038f10


	//   ....[227]....
        /*cfcc*/ 	.word	0x00038f20


	//   ....[228]....
        /*cfd0*/ 	.word	0x00038f30


	//   ....[229]....
        /*cfd4*/ 	.word	0x00038f60


	//   ....[230]....
        /*cfd8*/ 	.word	0x00038f70


	//   ....[231]....
        /*cfdc*/ 	.word	0x00038f80


	//   ....[232]....
        /*cfe0*/ 	.word	0x00038f90


	//   ....[233]....
        /*cfe4*/ 	.word	0x00038fc0


	//   ....[234]....
        /*cfe8*/ 	.word	0x00038fd0


	//   ....[235]....
        /*cfec*/ 	.word	0x00038fe0


	//   ....[236]....
        /*cff0*/ 	.word	0x00038ff0


	//   ....[237]....
        /*cff4*/ 	.word	0x00039020


	//   ....[238]....
        /*cff8*/ 	.word	0x00039030


	//   ....[239]....
        /*cffc*/ 	.word	0x00039040


	//   ....[240]....
        /*d000*/ 	.word	0x00039050


	//   ....[241]....
        /*d004*/ 	.word	0x00039080


	//   ....[242]....
        /*d008*/ 	.word	0x00039090


	//   ....[243]....
        /*d00c*/ 	.word	0x000390a0


	//   ....[244]....
        /*d010*/ 	.word	0x000390b0


	//   ....[245]....
        /*d014*/ 	.word	0x000390e0


	//   ....[246]....
        /*d018*/ 	.word	0x000390f0


	//   ....[247]....
        /*d01c*/ 	.word	0x00039100


	//   ....[248]....
        /*d020*/ 	.word	0x00039110


	//   ....[249]....
        /*d024*/ 	.word	0x00039140


	//   ....[250]....
        /*d028*/ 	.word	0x00039150


	//   ....[251]....
        /*d02c*/ 	.word	0x00039160


	//   ....[252]....
        /*d030*/ 	.word	0x00039170


	//   ....[253]....
        /*d034*/ 	.word	0x000391b0


	//   ....[254]....
        /*d038*/ 	.word	0x0003c1f0


	//   ....[255]....
        /*d03c*/ 	.word	0x0003c200


	//   ....[0]....
        /*d040*/ 	.word	0x0003c210


	//   ....[1]....
        /*d044*/ 	.word	0x0003c230


	//   ....[2]....
        /*d048*/ 	.word	0x0003c240


	//   ....[3]....
        /*d04c*/ 	.word	0x0003c250


	//   ....[4]....
        /*d050*/ 	.word	0x0003c260


	//   ....[5]....
        /*d054*/ 	.word	0x0003c290


	//   ....[6]....
        /*d058*/ 	.word	0x0003c2a0


	//   ....[7]....
        /*d05c*/ 	.word	0x0003c2b0


	//   ....[8]....
        /*d060*/ 	.word	0x0003c2c0


	//   ....[9]....
        /*d064*/ 	.word	0x0003c2f0


	//   ....[10]....
        /*d068*/ 	.word	0x0003c300


	//   ....[11]....
        /*d06c*/ 	.word	0x0003c310


	//   ....[12]....
        /*d070*/ 	.word	0x0003c320


	//   ....[13]....
        /*d074*/ 	.word	0x0003c350


	//   ....[14]....
        /*d078*/ 	.word	0x0003c360


	//   ....[15]....
        /*d07c*/ 	.word	0x0003c370


	//   ....[16]....
        /*d080*/ 	.word	0x0003c380


	//   ....[17]....
        /*d084*/ 	.word	0x0003c3b0


	//   ....[18]....
        /*d088*/ 	.word	0x0003c3c0


	//   ....[19]....
        /*d08c*/ 	.word	0x0003c3d0


	//   ....[20]....
        /*d090*/ 	.word	0x0003c3e0


	//   ....[21]....
        /*d094*/ 	.word	0x0003c410


	//   ....[22]....
        /*d098*/ 	.word	0x0003c420


	//   ....[23]....
        /*d09c*/ 	.word	0x0003c430


	//   ....[24]....
        /*d0a0*/ 	.word	0x0003c440


	//   ....[25]....
        /*d0a4*/ 	.word	0x0003c470


	//   ....[26]....
        /*d0a8*/ 	.word	0x0003c480


	//   ....[27]....
        /*d0ac*/ 	.word	0x0003c490


	//   ....[28]....
        /*d0b0*/ 	.word	0x0003c4a0


	//   ....[29]....
        /*d0b4*/ 	.word	0x0003c4d0


	//   ....[30]....
        /*d0b8*/ 	.word	0x0003c4e0


	//   ....[31]....
        /*d0bc*/ 	.word	0x0003c4f0


	//   ....[32]....
        /*d0c0*/ 	.word	0x0003c500


	//   ....[33]....
        /*d0c4*/ 	.word	0x0003c530


	//   ....[34]....
        /*d0c8*/ 	.word	0x0003c540


	//   ....[35]....
        /*d0cc*/ 	.word	0x0003c550


	//   ....[36]....
        /*d0d0*/ 	.word	0x0003c560


	//   ....[37]....
        /*d0d4*/ 	.word	0x0003c590


	//   ....[38]....
        /*d0d8*/ 	.word	0x0003c5a0


	//   ....[39]....
        /*d0dc*/ 	.word	0x0003c5b0


	//   ....[40]....
        /*d0e0*/ 	.word	0x0003c5c0


	//   ....[41]....
        /*d0e4*/ 	.word	0x0003c5f0


	//   ....[42]....
        /*d0e8*/ 	.word	0x0003c600


	//   ....[43]....
        /*d0ec*/ 	.word	0x0003c610


	//   ....[44]....
        /*d0f0*/ 	.word	0x0003c620


	//   ....[45]....
        /*d0f4*/ 	.word	0x0003c650


	//   ....[46]....
        /*d0f8*/ 	.word	0x0003c660


	//   ....[47]....
        /*d0fc*/ 	.word	0x0003c670


	//   ....[48]....
        /*d100*/ 	.word	0x0003c680


	//   ....[49]....
        /*d104*/ 	.word	0x0003c6b0


	//   ....[50]....
        /*d108*/ 	.word	0x0003c6c0


	//   ....[51]....
        /*d10c*/ 	.word	0x0003c6d0


	//   ....[52]....
        /*d110*/ 	.word	0x0003c6e0


	//   ....[53]....
        /*d114*/ 	.word	0x0003c710


	//   ....[54]....
        /*d118*/ 	.word	0x0003c720


	//   ....[55]....
        /*d11c*/ 	.word	0x0003c730


	//   ....[56]....
        /*d120*/ 	.word	0x0003c740


	//   ....[57]....
        /*d124*/ 	.word	0x0003c770


	//   ....[58]....
        /*d128*/ 	.word	0x0003c780


	//   ....[59]....
        /*d12c*/ 	.word	0x0003c790


	//   ....[60]....
        /*d130*/ 	.word	0x0003c7a0


	//   ....[61]....
        /*d134*/ 	.word	0x0003c7d0


	//   ....[62]....
        /*d138*/ 	.word	0x0003c7e0


	//   ....[63]....
        /*d13c*/ 	.word	0x0003c7f0


	//   ....[64]....
        /*d140*/ 	.word	0x0003c800


	//   ....[65]....
        /*d144*/ 	.word	0x0003c830


	//   ....[66]....
        /*d148*/ 	.word	0x0003c840


	//   ....[67]....
        /*d14c*/ 	.word	0x0003c850


	//   ....[68]....
        /*d150*/ 	.word	0x0003c860


	//   ....[69]....
        /*d154*/ 	.word	0x0003c890


	//   ....[70]....
        /*d158*/ 	.word	0x0003c8a0


	//   ....[71]....
        /*d15c*/ 	.word	0x0003c8b0


	//   ....[72]....
        /*d160*/ 	.word	0x0003c8c0


	//   ....[73]....
        /*d164*/ 	.word	0x0003c8f0


	//   ....[74]....
        /*d168*/ 	.word	0x0003c900


	//   ....[75]....
        /*d16c*/ 	.word	0x0003c910


	//   ....[76]....
        /*d170*/ 	.word	0x0003c920


	//   ....[77]....
        /*d174*/ 	.word	0x0003c950


	//   ....[78]....
        /*d178*/ 	.word	0x0003c960


	//   ....[79]....
        /*d17c*/ 	.word	0x0003c970


	//   ....[80]....
        /*d180*/ 	.word	0x0003c980


	//   ....[81]....
        /*d184*/ 	.word	0x0003c9b0


	//   ....[82]....
        /*d188*/ 	.word	0x0003c9c0


	//   ....[83]....
        /*d18c*/ 	.word	0x0003c9d0


	//   ....[84]....
        /*d190*/ 	.word	0x0003c9e0


	//   ....[85]....
        /*d194*/ 	.word	0x0003ca10


	//   ....[86]....
        /*d198*/ 	.word	0x0003ca20


	//   ....[87]....
        /*d19c*/ 	.word	0x0003ca30


	//   ....[88]....
        /*d1a0*/ 	.word	0x0003ca40


	//   ....[89]....
        /*d1a4*/ 	.word	0x0003ca70


	//   ....[90]....
        /*d1a8*/ 	.word	0x0003ca80


	//   ....[91]....
        /*d1ac*/ 	.word	0x0003ca90


	//   ....[92]....
        /*d1b0*/ 	.word	0x0003caa0


	//   ....[93]....
        /*d1b4*/ 	.word	0x0003cad0


	//   ....[94]....
        /*d1b8*/ 	.word	0x0003cae0


	//   ....[95]....
        /*d1bc*/ 	.word	0x0003caf0


	//   ....[96]....
        /*d1c0*/ 	.word	0x0003cb00


	//   ....[97]....
        /*d1c4*/ 	.word	0x0003cb30


	//   ....[98]....
        /*d1c8*/ 	.word	0x0003cb40


	//   ....[99]....
        /*d1cc*/ 	.word	0x0003cb50


	//   ....[100]....
        /*d1d0*/ 	.word	0x0003cb60


	//   ....[101]....
        /*d1d4*/ 	.word	0x0003cb90


	//   ....[102]....
        /*d1d8*/ 	.word	0x0003cba0


	//   ....[103]....
        /*d1dc*/ 	.word	0x0003cbb0


	//   ....[104]....
        /*d1e0*/ 	.word	0x0003cbc0


	//   ....[105]....
        /*d1e4*/ 	.word	0x0003cbf0


	//   ....[106]....
        /*d1e8*/ 	.word	0x0003cc00


	//   ....[107]....
        /*d1ec*/ 	.word	0x0003cc10


	//   ....[108]....
        /*d1f0*/ 	.word	0x0003cc20


	//   ....[109]....
        /*d1f4*/ 	.word	0x0003cc50


	//   ....[110]....
        /*d1f8*/ 	.word	0x0003cc60


	//   ....[111]....
        /*d1fc*/ 	.word	0x0003cc70


	//   ....[112]....
        /*d200*/ 	.word	0x0003cc80


	//   ....[113]....
        /*d204*/ 	.word	0x0003ccb0


	//   ....[114]....
        /*d208*/ 	.word	0x0003ccc0


	//   ....[115]....
        /*d20c*/ 	.word	0x0003ccd0


	//   ....[116]....
        /*d210*/ 	.word	0x0003cce0


	//   ....[117]....
        /*d214*/ 	.word	0x0003cd10


	//   ....[118]....
        /*d218*/ 	.word	0x0003cd20


	//   ....[119]....
        /*d21c*/ 	.word	0x0003cd30


	//   ....[120]....
        /*d220*/ 	.word	0x0003cd40


	//   ....[121]....
        /*d224*/ 	.word	0x0003cd70


	//   ....[122]....
        /*d228*/ 	.word	0x0003cd80


	//   ....[123]....
        /*d22c*/ 	.word	0x0003cd90


	//   ....[124]....
        /*d230*/ 	.word	0x0003cda0


	//   ....[125]....
        /*d234*/ 	.word	0x0003cdd0


	//   ....[126]....
        /*d238*/ 	.word	0x0003cde0


	//   ....[127]....
        /*d23c*/ 	.word	0x0003cdf0


	//   ....[128]....
        /*d240*/ 	.word	0x0003ce00


	//   ....[129]....
        /*d244*/ 	.word	0x0003ce30


	//   ....[130]....
        /*d248*/ 	.word	0x0003ce40


	//   ....[131]....
        /*d24c*/ 	.word	0x0003ce50


	//   ....[132]....
        /*d250*/ 	.word	0x0003ce60


	//   ....[133]....
        /*d254*/ 	.word	0x0003ce90


	//   ....[134]....
        /*d258*/ 	.word	0x0003cea0


	//   ....[135]....
        /*d25c*/ 	.word	0x0003ceb0


	//   ....[136]....
        /*d260*/ 	.word	0x0003cec0


	//   ....[137]....
        /*d264*/ 	.word	0x0003cef0


	//   ....[138]....
        /*d268*/ 	.word	0x0003cf00


	//   ....[139]....
        /*d26c*/ 	.word	0x0003cf10


	//   ....[140]....
        /*d270*/ 	.word	0x0003cf20


	//   ....[141]....
        /*d274*/ 	.word	0x0003cf50


	//   ....[142]....
        /*d278*/ 	.word	0x0003cf60


	//   ....[143]....
        /*d27c*/ 	.word	0x0003cf70


	//   ....[144]....
        /*d280*/ 	.word	0x0003cf80


	//   ....[145]....
        /*d284*/ 	.word	0x0003cfb0


	//   ....[146]....
        /*d288*/ 	.word	0x0003cfc0


	//   ....[147]....
        /*d28c*/ 	.word	0x0003cfd0


	//   ....[148]....
        /*d290*/ 	.word	0x0003cfe0


	//   ....[149]....
        /*d294*/ 	.word	0x0003d010


	//   ....[150]....
        /*d298*/ 	.word	0x0003d020


	//   ....[151]....
        /*d29c*/ 	.word	0x0003d030


	//   ....[152]....
        /*d2a0*/ 	.word	0x0003d040


	//   ....[153]....
        /*d2a4*/ 	.word	0x0003d070


	//   ....[154]....
        /*d2a8*/ 	.word	0x0003d080


	//   ....[155]....
        /*d2ac*/ 	.word	0x0003d090


	//   ....[156]....
        /*d2b0*/ 	.word	0x0003d0a0


	//   ....[157]....
        /*d2b4*/ 	.word	0x0003d0d0


	//   ....[158]....
        /*d2b8*/ 	.word	0x0003d0e0


	//   ....[159]....
        /*d2bc*/ 	.word	0x0003d0f0


	//   ....[160]....
        /*d2c0*/ 	.word	0x0003d100


	//   ....[161]....
        /*d2c4*/ 	.word	0x0003d130


	//   ....[162]....
        /*d2c8*/ 	.word	0x0003d140


	//   ....[163]....
        /*d2cc*/ 	.word	0x0003d150


	//   ....[164]....
        /*d2d0*/ 	.word	0x0003d160


	//   ....[165]....
        /*d2d4*/ 	.word	0x0003d190


	//   ....[166]....
        /*d2d8*/ 	.word	0x0003d1a0


	//   ....[167]....
        /*d2dc*/ 	.word	0x0003d1b0


	//   ....[168]....
        /*d2e0*/ 	.word	0x0003d1c0


	//   ....[169]....
        /*d2e4*/ 	.word	0x0003d1f0


	//   ....[170]....
        /*d2e8*/ 	.word	0x0003d200


	//   ....[171]....
        /*d2ec*/ 	.word	0x0003d210


	//   ....[172]....
        /*d2f0*/ 	.word	0x0003d220


	//   ....[173]....
        /*d2f4*/ 	.word	0x0003d250


	//   ....[174]....
        /*d2f8*/ 	.word	0x0003d260


	//   ....[175]....
        /*d2fc*/ 	.word	0x0003d270


	//   ....[176]....
        /*d300*/ 	.word	0x0003d280


	//   ....[177]....
        /*d304*/ 	.word	0x0003d2b0


	//   ....[178]....
        /*d308*/ 	.word	0x0003d2c0


	//   ....[179]....
        /*d30c*/ 	.word	0x0003d2d0


	//   ....[180]....
        /*d310*/ 	.word	0x0003d2e0


	//   ....[181]....
        /*d314*/ 	.word	0x0003d310


	//   ....[182]....
        /*d318*/ 	.word	0x0003d320


	//   ....[183]....
        /*d31c*/ 	.word	0x0003d330


	//   ....[184]....
        /*d320*/ 	.word	0x0003d340


	//   ....[185]....
        /*d324*/ 	.word	0x0003d370


	//   ....[186]....
        /*d328*/ 	.word	0x0003d380


	//   ....[187]....
        /*d32c*/ 	.word	0x0003d390


	//   ....[188]....
        /*d330*/ 	.word	0x0003d3a0


	//   ....[189]....
        /*d334*/ 	.word	0x0003d3d0


	//   ....[190]....
        /*d338*/ 	.word	0x0003d3e0


	//   ....[191]....
        /*d33c*/ 	.word	0x0003d3f0


	//   ....[192]....
        /*d340*/ 	.word	0x0003d400


	//   ....[193]....
        /*d344*/ 	.word	0x0003d430


	//   ....[194]....
        /*d348*/ 	.word	0x0003d440


	//   ....[195]....
        /*d34c*/ 	.word	0x0003d450


	//   ....[196]....
        /*d350*/ 	.word	0x0003d460


	//   ....[197]....
        /*d354*/ 	.word	0x0003d490


	//   ....[198]....
        /*d358*/ 	.word	0x0003d4a0


	//   ....[199]....
        /*d35c*/ 	.word	0x0003d4b0


	//   ....[200]....
        /*d360*/ 	.word	0x0003d4c0


	//   ....[201]....
        /*d364*/ 	.word	0x0003d4f0


	//   ....[202]....
        /*d368*/ 	.word	0x0003d500


	//   ....[203]....
        /*d36c*/ 	.word	0x0003d510


	//   ....[204]....
        /*d370*/ 	.word	0x0003d520


	//   ....[205]....
        /*d374*/ 	.word	0x0003d550


	//   ....[206]....
        /*d378*/ 	.word	0x0003d560


	//   ....[207]....
        /*d37c*/ 	.word	0x0003d570


	//   ....[208]....
        /*d380*/ 	.word	0x0003d580


	//   ....[209]....
        /*d384*/ 	.word	0x0003d5b0


	//   ....[210]....
        /*d388*/ 	.word	0x0003d5c0


	//   ....[211]....
        /*d38c*/ 	.word	0x0003d5d0


	//   ....[212]....
        /*d390*/ 	.word	0x0003d5e0


	//   ....[213]....
        /*d394*/ 	.word	0x0003d610


	//   ....[214]....
        /*d398*/ 	.word	0x0003d620


	//   ....[215]....
        /*d39c*/ 	.word	0x0003d630


	//   ....[216]....
        /*d3a0*/ 	.word	0x0003d640


	//   ....[217]....
        /*d3a4*/ 	.word	0x0003d670


	//   ....[218]....
        /*d3a8*/ 	.word	0x0003d680


	//   ....[219]....
        /*d3ac*/ 	.word	0x0003d690


	//   ....[220]....
        /*d3b0*/ 	.word	0x0003d6a0


	//   ....[221]....
        /*d3b4*/ 	.word	0x0003d6d0


	//   ....[222]....
        /*d3b8*/ 	.word	0x0003d6e0


	//   ....[223]....
        /*d3bc*/ 	.word	0x0003d6f0


	//   ....[224]....
        /*d3c0*/ 	.word	0x0003d700


	//   ....[225]....
        /*d3c4*/ 	.word	0x0003d730


	//   ....[226]....
        /*d3c8*/ 	.word	0x0003d740


	//   ....[227]....
        /*d3cc*/ 	.word	0x0003d750


	//   ....[228]....
        /*d3d0*/ 	.word	0x0003d760


	//   ....[229]....
        /*d3d4*/ 	.word	0x0003d790


	//   ....[230]....
        /*d3d8*/ 	.word	0x0003d7a0


	//   ....[231]....
        /*d3dc*/ 	.word	0x0003d7b0


	//   ....[232]....
        /*d3e0*/ 	.word	0x0003d7c0


	//   ....[233]....
        /*d3e4*/ 	.word	0x0003d7f0


	//   ....[234]....
        /*d3e8*/ 	.word	0x0003d800


	//   ....[235]....
        /*d3ec*/ 	.word	0x0003d810


	//   ....[236]....
        /*d3f0*/ 	.word	0x0003d820


	//   ....[237]....
        /*d3f4*/ 	.word	0x0003d850


	//   ....[238]....
        /*d3f8*/ 	.word	0x0003d860


	//   ....[239]....
        /*d3fc*/ 	.word	0x0003d870


	//   ....[240]....
        /*d400*/ 	.word	0x0003d880


	//   ....[241]....
        /*d404*/ 	.word	0x0003d8b0


	//   ....[242]....
        /*d408*/ 	.word	0x0003d8c0


	//   ....[243]....
        /*d40c*/ 	.word	0x0003d8d0


	//   ....[244]....
        /*d410*/ 	.word	0x0003d8e0


	//   ....[245]....
        /*d414*/ 	.word	0x0003d910


	//   ....[246]....
        /*d418*/ 	.word	0x0003d920


	//   ....[247]....
        /*d41c*/ 	.word	0x0003d930


	//   ....[248]....
        /*d420*/ 	.word	0x0003d940


	//   ....[249]....
        /*d424*/ 	.word	0x0003d970


	//   ....[250]....
        /*d428*/ 	.word	0x0003d980


	//   ....[251]....
        /*d42c*/ 	.word	0x0003d990


	//   ....[252]....
        /*d430*/ 	.word	0x0003d9a0


	//   ....[253]....
        /*d434*/ 	.word	0x0003d9d0


	//   ....[254]....
        /*d438*/ 	.word	0x0003d9e0


	//   ....[255]....
        /*d43c*/ 	.word	0x0003d9f0


	//   ....[0]....
        /*d440*/ 	.word	0x0003da00


	//   ....[1]....
        /*d444*/ 	.word	0x0003da30


	//   ....[2]....
        /*d448*/ 	.word	0x0003da40


	//   ....[3]....
        /*d44c*/ 	.word	0x0003da50


	//   ....[4]....
        /*d450*/ 	.word	0x0003da60


	//   ....[5]....
        /*d454*/ 	.word	0x0003da90


	//   ....[6]....
        /*d458*/ 	.word	0x0003daa0


	//   ....[7]....
        /*d45c*/ 	.word	0x0003dab0


	//   ....[8]....
        /*d460*/ 	.word	0x0003dac0


	//   ....[9]....
        /*d464*/ 	.word	0x0003daf0


	//   ....[10]....
        /*d468*/ 	.word	0x0003db00


	//   ....[11]....
        /*d46c*/ 	.word	0x0003db10


	//   ....[12]....
        /*d470*/ 	.word	0x0003db20


	//   ....[13]....
        /*d474*/ 	.word	0x0003db50


	//   ....[14]....
        /*d478*/ 	.word	0x0003db60


	//   ....[15]....
        /*d47c*/ 	.word	0x0003db70


	//   ....[16]....
        /*d480*/ 	.word	0x0003db80


	//   ....[17]....
        /*d484*/ 	.word	0x0003dbb0


	//   ....[18]....
        /*d488*/ 	.word	0x0003dbc0


	//   ....[19]....
        /*d48c*/ 	.word	0x0003dbd0


	//   ....[20]....
        /*d490*/ 	.word	0x0003dbe0


	//   ....[21]....
        /*d494*/ 	.word	0x0003dc10


	//   ....[22]....
        /*d498*/ 	.word	0x0003dc20


	//   ....[23]....
        /*d49c*/ 	.word	0x0003dc30


	//   ....[24]....
        /*d4a0*/ 	.word	0x0003dc40


	//   ....[25]....
        /*d4a4*/ 	.word	0x0003dc70


	//   ....[26]....
        /*d4a8*/ 	.word	0x0003dc80


	//   ....[27]....
        /*d4ac*/ 	.word	0x0003dc90


	//   ....[28]....
        /*d4b0*/ 	.word	0x0003dca0


	//   ....[29]....
        /*d4b4*/ 	.word	0x0003dcd0


	//   ....[30]....
        /*d4b8*/ 	.word	0x0003dce0


	//   ....[31]....
        /*d4bc*/ 	.word	0x0003dcf0


	//   ....[32]....
        /*d4c0*/ 	.word	0x0003dd00


	//   ....[33]....
        /*d4c4*/ 	.word	0x0003dd30


	//   ....[34]....
        /*d4c8*/ 	.word	0x0003dd40


	//   ....[35]....
        /*d4cc*/ 	.word	0x0003dd50


	//   ....[36]....
        /*d4d0*/ 	.word	0x0003dd60


	//   ....[37]....
        /*d4d4*/ 	.word	0x0003dd90


	//   ....[38]....
        /*d4d8*/ 	.word	0x0003dda0


	//   ....[39]....
        /*d4dc*/ 	.word	0x0003ddb0


	//   ....[40]....
        /*d4e0*/ 	.word	0x0003ddc0


	//   ....[41]....
        /*d4e4*/ 	.word	0x0003ddf0


	//   ....[42]....
        /*d4e8*/ 	.word	0x0003de00


	//   ....[43]....
        /*d4ec*/ 	.word	0x0003de10


	//   ....[44]....
        /*d4f0*/ 	.word	0x0003de20


	//   ....[45]....
        /*d4f4*/ 	.word	0x0003de50


	//   ....[46]....
        /*d4f8*/ 	.word	0x0003de60


	//   ....[47]....
        /*d4fc*/ 	.word	0x0003de70


	//   ....[48]....
        /*d500*/ 	.word	0x0003de80


	//   ....[49]....
        /*d504*/ 	.word	0x0003deb0


	//   ....[50]....
        /*d508*/ 	.word	0x0003dec0


	//   ....[51]....
        /*d50c*/ 	.word	0x0003ded0


	//   ....[52]....
        /*d510*/ 	.word	0x0003dee0


	//   ....[53]....
        /*d514*/ 	.word	0x0003df10


	//   ....[54]....
        /*d518*/ 	.word	0x0003df20


	//   ....[55]....
        /*d51c*/ 	.word	0x0003df30


	//   ....[56]....
        /*d520*/ 	.word	0x0003df40


	//   ....[57]....
        /*d524*/ 	.word	0x0003df70


	//   ....[58]....
        /*d528*/ 	.word	0x0003df80


	//   ....[59]....
        /*d52c*/ 	.word	0x0003df90


	//   ....[60]....
        /*d530*/ 	.word	0x0003dfa0


	//   ....[61]....
        /*d534*/ 	.word	0x0003dfd0


	//   ....[62]....
        /*d538*/ 	.word	0x0003dfe0


	//   ....[63]....
        /*d53c*/ 	.word	0x0003dff0


	//   ....[64]....
        /*d540*/ 	.word	0x0003e000


	//   ....[65]....
        /*d544*/ 	.word	0x0003e030


	//   ....[66]....
        /*d548*/ 	.word	0x0003e040


	//   ....[67]....
        /*d54c*/ 	.word	0x0003e050


	//   ....[68]....
        /*d550*/ 	.word	0x0003e060


	//   ....[69]....
        /*d554*/ 	.word	0x0003e090


	//   ....[70]....
        /*d558*/ 	.word	0x0003e0a0


	//   ....[71]....
        /*d55c*/ 	.word	0x0003e0b0


	//   ....[72]....
        /*d560*/ 	.word	0x0003e0c0


	//   ....[73]....
        /*d564*/ 	.word	0x0003e0f0


	//   ....[74]....
        /*d568*/ 	.word	0x0003e100


	//   ....[75]....
        /*d56c*/ 	.word	0x0003e110


	//   ....[76]....
        /*d570*/ 	.word	0x0003e120


	//   ....[77]....
        /*d574*/ 	.word	0x0003e150


	//   ....[78]....
        /*d578*/ 	.word	0x0003e160


	//   ....[79]....
        /*d57c*/ 	.word	0x0003e170


	//   ....[80]....
        /*d580*/ 	.word	0x0003e180


	//   ....[81]....
        /*d584*/ 	.word	0x0003e1b0


	//   ....[82]....
        /*d588*/ 	.word	0x0003e1c0


	//   ....[83]....
        /*d58c*/ 	.word	0x0003e1d0


	//   ....[84]....
        /*d590*/ 	.word	0x0003e1e0


	//   ....[85]....
        /*d594*/ 	.word	0x0003e210


	//   ....[86]....
        /*d598*/ 	.word	0x0003e220


	//   ....[87]....
        /*d59c*/ 	.word	0x0003e230


	//   ....[88]....
        /*d5a0*/ 	.word	0x0003e240


	//   ....[89]....
        /*d5a4*/ 	.word	0x0003e270


	//   ....[90]....
        /*d5a8*/ 	.word	0x0003e280


	//   ....[91]....
        /*d5ac*/ 	.word	0x0003e290


	//   ....[92]....
        /*d5b0*/ 	.word	0x0003e2a0


	//   ....[93]....
        /*d5b4*/ 	.word	0x0003e2d0


	//   ....[94]....
        /*d5b8*/ 	.word	0x0003e2e0


	//   ....[95]....
        /*d5bc*/ 	.word	0x0003e2f0


	//   ....[96]....
        /*d5c0*/ 	.word	0x0003e300


	//   ....[97]....
        /*d5c4*/ 	.word	0x0003e330


	//   ....[98]....
        /*d5c8*/ 	.word	0x0003e340


	//   ....[99]....
        /*d5cc*/ 	.word	0x0003e350


	//   ....[100]....
        /*d5d0*/ 	.word	0x0003e360


	//   ....[101]....
        /*d5d4*/ 	.word	0x0003e390


	//   ....[102]....
        /*d5d8*/ 	.word	0x0003e3a0


	//   ....[103]....
        /*d5dc*/ 	.word	0x0003e3b0


	//   ....[104]....
        /*d5e0*/ 	.word	0x0003e3c0


	//   ....[105]....
        /*d5e4*/ 	.word	0x0003e3f0


	//   ....[106]....
        /*d5e8*/ 	.word	0x0003e400


	//   ....[107]....
        /*d5ec*/ 	.word	0x0003e410


	//   ....[108]....
        /*d5f0*/ 	.word	0x0003e420


	//   ....[109]....
        /*d5f4*/ 	.word	0x0003e450


	//   ....[110]....
        /*d5f8*/ 	.word	0x0003e460


	//   ....[111]....
        /*d5fc*/ 	.word	0x0003e470


	//   ....[112]....
        /*d600*/ 	.word	0x0003e480


	//   ....[113]....
        /*d604*/ 	.word	0x0003e4b0


	//   ....[114]....
        /*d608*/ 	.word	0x0003e4c0


	//   ....[115]....
        /*d60c*/ 	.word	0x0003e4d0


	//   ....[116]....
        /*d610*/ 	.word	0x0003e4e0


	//   ....[117]....
        /*d614*/ 	.word	0x0003e510


	//   ....[118]....
        /*d618*/ 	.word	0x0003e520


	//   ....[119]....
        /*d61c*/ 	.word	0x0003e530


	//   ....[120]....
        /*d620*/ 	.word	0x0003e540


	//   ....[121]....
        /*d624*/ 	.word	0x0003e570


	//   ....[122]....
        /*d628*/ 	.word	0x0003e580


	//   ....[123]....
        /*d62c*/ 	.word	0x0003e590


	//   ....[124]....
        /*d630*/ 	.word	0x0003e5a0


	//   ....[125]....
        /*d634*/ 	.word	0x0003e5d0


	//   ....[126]....
        /*d638*/ 	.word	0x0003e5e0


	//   ....[127]....
        /*d63c*/ 	.word	0x0003e5f0


	//   ....[128]....
        /*d640*/ 	.word	0x0003e600


	//   ....[129]....
        /*d644*/ 	.word	0x0003e630


	//   ....[130]....
        /*d648*/ 	.word	0x0003e640


	//   ....[131]....
        /*d64c*/ 	.word	0x0003e650


	//   ....[132]....
        /*d650*/ 	.word	0x0003e660


	//   ....[133]....
        /*d654*/ 	.word	0x0003e690


	//   ....[134]....
        /*d658*/ 	.word	0x0003e6a0


	//   ....[135]....
        /*d65c*/ 	.word	0x0003e6b0


	//   ....[136]....
        /*d660*/ 	.word	0x0003e6c0


	//   ....[137]....
        /*d664*/ 	.word	0x0003e6f0


	//   ....[138]....
        /*d668*/ 	.word	0x0003e700


	//   ....[139]....
        /*d66c*/ 	.word	0x0003e710


	//   ....[140]....
        /*d670*/ 	.word	0x0003e720


	//   ....[141]....
        /*d674*/ 	.word	0x0003e750


	//   ....[142]....
        /*d678*/ 	.word	0x0003e760


	//   ....[143]....
        /*d67c*/ 	.word	0x0003e770


	//   ....[144]....
        /*d680*/ 	.word	0x0003e780


	//   ....[145]....
        /*d684*/ 	.word	0x0003e7b0


	//   ....[146]....
        /*d688*/ 	.word	0x0003e7c0


	//   ....[147]....
        /*d68c*/ 	.word	0x0003e7d0


	//   ....[148]....
        /*d690*/ 	.word	0x0003e7e0


	//   ....[149]....
        /*d694*/ 	.word	0x0003e810


	//   ....[150]....
        /*d698*/ 	.word	0x0003e820


	//   ....[151]....
        /*d69c*/ 	.word	0x0003e830


	//   ....[152]....
        /*d6a0*/ 	.word	0x0003e840


	//   ....[153]....
        /*d6a4*/ 	.word	0x0003e870


	//   ....[154]....
        /*d6a8*/ 	.word	0x0003e880


	//   ....[155]....
        /*d6ac*/ 	.word	0x0003e890


	//   ....[156]....
        /*d6b0*/ 	.word	0x0003e8a0


	//   ....[157]....
        /*d6b4*/ 	.word	0x0003e8d0


	//   ....[158]....
        /*d6b8*/ 	.word	0x0003e8e0


	//   ....[159]....
        /*d6bc*/ 	.word	0x0003e8f0


	//   ....[160]....
        /*d6c0*/ 	.word	0x0003e900


	//   ....[161]....
        /*d6c4*/ 	.word	0x0003e930


	//   ....[162]....
        /*d6c8*/ 	.word	0x0003e940


	//   ....[163]....
        /*d6cc*/ 	.word	0x0003e950


	//   ....[164]....
        /*d6d0*/ 	.word	0x0003e960


	//   ....[165]....
        /*d6d4*/ 	.word	0x0003e990


	//   ....[166]....
        /*d6d8*/ 	.word	0x0003e9a0


	//   ....[167]....
        /*d6dc*/ 	.word	0x0003e9b0


	//   ....[168]....
        /*d6e0*/ 	.word	0x0003e9c0


	//   ....[169]....
        /*d6e4*/ 	.word	0x0003e9f0


	//   ....[170]....
        /*d6e8*/ 	.word	0x0003ea00


	//   ....[171]....
        /*d6ec*/ 	.word	0x0003ea10


	//   ....[172]....
        /*d6f0*/ 	.word	0x0003ea20


	//   ....[173]....
        /*d6f4*/ 	.word	0x0003ea50


	//   ....[174]....
        /*d6f8*/ 	.word	0x0003ea60


	//   ....[175]....
        /*d6fc*/ 	.word	0x0003ea70


	//   ....[176]....
        /*d700*/ 	.word	0x0003ea80


	//   ....[177]....
        /*d704*/ 	.word	0x0003eab0


	//   ....[178]....
        /*d708*/ 	.word	0x0003eac0


	//   ....[179]....
        /*d70c*/ 	.word	0x0003ead0


	//   ....[180]....
        /*d710*/ 	.word	0x0003eae0


	//   ....[181]....
        /*d714*/ 	.word	0x0003eb10


	//   ....[182]....
        /*d718*/ 	.word	0x0003eb20


	//   ....[183]....
        /*d71c*/ 	.word	0x0003eb30


	//   ....[184]....
        /*d720*/ 	.word	0x0003eb40


	//   ....[185]....
        /*d724*/ 	.word	0x0003eb70


	//   ....[186]....
        /*d728*/ 	.word	0x0003eb80


	//   ....[187]....
        /*d72c*/ 	.word	0x0003eb90


	//   ....[188]....
        /*d730*/ 	.word	0x0003eba0


	//   ....[189]....
        /*d734*/ 	.word	0x0003ebd0


	//   ....[190]....
        /*d738*/ 	.word	0x0003ebe0


	//   ....[191]....
        /*d73c*/ 	.word	0x0003ebf0


	//   ....[192]....
        /*d740*/ 	.word	0x0003ec00


	//   ....[193]....
        /*d744*/ 	.word	0x0003ec30


	//   ....[194]....
        /*d748*/ 	.word	0x0003ec40


	//   ....[195]....
        /*d74c*/ 	.word	0x0003ec50


	//   ....[196]....
        /*d750*/ 	.word	0x0003ec60


	//   ....[197]....
        /*d754*/ 	.word	0x0003ec90


	//   ....[198]....
        /*d758*/ 	.word	0x0003eca0


	//   ....[199]....
        /*d75c*/ 	.word	0x0003ecb0


	//   ....[200]....
        /*d760*/ 	.word	0x0003ecc0


	//   ....[201]....
        /*d764*/ 	.word	0x0003ecf0


	//   ....[202]....
        /*d768*/ 	.word	0x0003ed00


	//   ....[203]....
        /*d76c*/ 	.word	0x0003ed10


	//   ....[204]....
        /*d770*/ 	.word	0x0003ed20


	//   ....[205]....
        /*d774*/ 	.word	0x0003ed50


	//   ....[206]....
        /*d778*/ 	.word	0x0003ed60


	//   ....[207]....
        /*d77c*/ 	.word	0x0003ed70


	//   ....[208]....
        /*d780*/ 	.word	0x0003ed80


	//   ....[209]....
        /*d784*/ 	.word	0x0003edb0


	//   ....[210]....
        /*d788*/ 	.word	0x0003edc0


	//   ....[211]....
        /*d78c*/ 	.word	0x0003edd0


	//   ....[212]....
        /*d790*/ 	.word	0x0003ede0


	//   ....[213]....
        /*d794*/ 	.word	0x0003ee10


	//   ....[214]....
        /*d798*/ 	.word	0x0003ee20


	//   ....[215]....
        /*d79c*/ 	.word	0x0003ee30


	//   ....[216]....
        /*d7a0*/ 	.word	0x0003ee40


	//   ....[217]....
        /*d7a4*/ 	.word	0x0003ee70


	//   ....[218]....
        /*d7a8*/ 	.word	0x0003ee80


	//   ....[219]....
        /*d7ac*/ 	.word	0x0003ee90


	//   ....[220]....
        /*d7b0*/ 	.word	0x0003eea0


	//   ....[221]....
        /*d7b4*/ 	.word	0x0003eed0


	//   ....[222]....
        /*d7b8*/ 	.word	0x0003eee0


	//   ....[223]....
        /*d7bc*/ 	.word	0x0003eef0


	//   ....[224]....
        /*d7c0*/ 	.word	0x0003ef00


	//   ....[225]....
        /*d7c4*/ 	.word	0x0003ef30


	//   ....[226]....
        /*d7c8*/ 	.word	0x0003ef40


	//   ....[227]....
        /*d7cc*/ 	.word	0x0003ef50


	//   ....[228]....
        /*d7d0*/ 	.word	0x0003ef60


	//   ....[229]....
        /*d7d4*/ 	.word	0x0003ef90


	//   ....[230]....
        /*d7d8*/ 	.word	0x0003efa0


	//   ....[231]....
        /*d7dc*/ 	.word	0x0003efb0


	//   ....[232]....
        /*d7e0*/ 	.word	0x0003efc0


	//   ....[233]....
        /*d7e4*/ 	.word	0x0003eff0


	//   ....[234]....
        /*d7e8*/ 	.word	0x0003f000


	//   ....[235]....
        /*d7ec*/ 	.word	0x0003f010


	//   ....[236]....
        /*d7f0*/ 	.word	0x0003f020


	//   ....[237]....
        /*d7f4*/ 	.word	0x0003f050


	//   ....[238]....
        /*d7f8*/ 	.word	0x0003f060


	//   ....[239]....
        /*d7fc*/ 	.word	0x0003f070


	//   ....[240]....
        /*d800*/ 	.word	0x0003f080


	//   ....[241]....
        /*d804*/ 	.word	0x0003f0b0


	//   ....[242]....
        /*d808*/ 	.word	0x0003f0c0


	//   ....[243]....
        /*d80c*/ 	.word	0x0003f0d0


	//   ....[244]....
        /*d810*/ 	.word	0x0003f0e0


	//   ....[245]....
        /*d814*/ 	.word	0x0003f110


	//   ....[246]....
        /*d818*/ 	.word	0x0003f120


	//   ....[247]....
        /*d81c*/ 	.word	0x0003f130


	//   ....[248]....
        /*d820*/ 	.word	0x0003f140


	//   ....[249]....
        /*d824*/ 	.word	0x0003f170


	//   ....[250]....
        /*d828*/ 	.word	0x0003f180


	//   ....[251]....
        /*d82c*/ 	.word	0x0003f190


	//   ....[252]....
        /*d830*/ 	.word	0x0003f1a0


	//   ....[253]....
        /*d834*/ 	.word	0x0003f1e0


	//   ....[254]....
        /*d838*/ 	.word	0x00042220


	//   ....[255]....
        /*d83c*/ 	.word	0x00042230


	//   ....[0]....
        /*d840*/ 	.word	0x00042240


	//   ....[1]....
        /*d844*/ 	.word	0x00042260


	//   ....[2]....
        /*d848*/ 	.word	0x00042270


	//   ....[3]....
        /*d84c*/ 	.word	0x00042280


	//   ....[4]....
        /*d850*/ 	.word	0x00042290


	//   ....[5]....
        /*d854*/ 	.word	0x000422c0


	//   ....[6]....
        /*d858*/ 	.word	0x000422d0


	//   ....[7]....
        /*d85c*/ 	.word	0x000422e0


	//   ....[8]....
        /*d860*/ 	.word	0x000422f0


	//   ....[9]....
        /*d864*/ 	.word	0x00042320


	//   ....[10]....
        /*d868*/ 	.word	0x00042330


	//   ....[11]....
        /*d86c*/ 	.word	0x00042340


	//   ....[12]....
        /*d870*/ 	.word	0x00042350


	//   ....[13]....
        /*d874*/ 	.word	0x00042380


	//   ....[14]....
        /*d878*/ 	.word	0x00042390


	//   ....[15]....
        /*d87c*/ 	.word	0x000423a0


	//   ....[16]....
        /*d880*/ 	.word	0x000423b0


	//   ....[17]....
        /*d884*/ 	.word	0x000423e0


	//   ....[18]....
        /*d888*/ 	.word	0x000423f0


	//   ....[19]....
        /*d88c*/ 	.word	0x00042400


	//   ....[20]....
        /*d890*/ 	.word	0x00042410


	//   ....[21]....
        /*d894*/ 	.word	0x00042440


	//   ....[22]....
        /*d898*/ 	.word	0x00042450


	//   ....[23]....
        /*d89c*/ 	.word	0x00042460


	//   ....[24]....
        /*d8a0*/ 	.word	0x00042470


	//   ....[25]....
        /*d8a4*/ 	.word	0x000424a0


	//   ....[26]....
        /*d8a8*/ 	.word	0x000424b0


	//   ....[27]....
        /*d8ac*/ 	.word	0x000424c0


	//   ....[28]....
        /*d8b0*/ 	.word	0x000424d0


	//   ....[29]....
        /*d8b4*/ 	.word	0x00042500


	//   ....[30]....
        /*d8b8*/ 	.word	0x00042510


	//   ....[31]....
        /*d8bc*/ 	.word	0x00042520


	//   ....[32]....
        /*d8c0*/ 	.word	0x00042530


	//   ....[33]....
        /*d8c4*/ 	.word	0x00042560


	//   ....[34]....
        /*d8c8*/ 	.word	0x00042570


	//   ....[35]....
        /*d8cc*/ 	.word	0x00042580


	//   ....[36]....
        /*d8d0*/ 	.word	0x00042590


	//   ....[37]....
        /*d8d4*/ 	.word	0x000425c0


	//   ....[38]....
        /*d8d8*/ 	.word	0x000425d0


	//   ....[39]....
        /*d8dc*/ 	.word	0x000425e0


	//   ....[40]....
        /*d8e0*/ 	.word	0x000425f0


	//   ....[41]....
        /*d8e4*/ 	.word	0x00042620


	//   ....[42]....
        /*d8e8*/ 	.word	0x00042630


	//   ....[43]....
        /*d8ec*/ 	.word	0x00042640


	//   ....[44]....
        /*d8f0*/ 	.word	0x00042650


	//   ....[45]....
        /*d8f4*/ 	.word	0x00042680


	//   ....[46]....
        /*d8f8*/ 	.word	0x00042690


	//   ....[47]....
        /*d8fc*/ 	.word	0x000426a0


	//   ....[48]....
        /*d900*/ 	.word	0x000426b0


	//   ....[49]....
        /*d904*/ 	.word	0x000426e0


	//   ....[50]....
        /*d908*/ 	.word	0x000426f0


	//   ....[51]....
        /*d90c*/ 	.word	0x00042700


	//   ....[52]....
        /*d910*/ 	.word	0x00042710


	//   ....[53]....
        /*d914*/ 	.word	0x00042740


	//   ....[54]....
        /*d918*/ 	.word	0x00042750


	//   ....[55]....
        /*d91c*/ 	.word	0x00042760


	//   ....[56]....
        /*d920*/ 	.word	0x00042770


	//   ....[57]....
        /*d924*/ 	.word	0x000427a0


	//   ....[58]....
        /*d928*/ 	.word	0x000427b0


	//   ....[59]....
        /*d92c*/ 	.word	0x000427c0


	//   ....[60]....
        /*d930*/ 	.word	0x000427d0


	//   ....[61]....
        /*d934*/ 	.word	0x00042800


	//   ....[62]....
        /*d938*/ 	.word	0x00042810


	//   ....[63]....
        /*d93c*/ 	.word	0x00042820


	//   ....[64]....
        /*d940*/ 	.word	0x00042830


	//   ....[65]....
        /*d944*/ 	.word	0x00042860


	//   ....[66]....
        /*d948*/ 	.word	0x00042870


	//   ....[67]....
        /*d94c*/ 	.word	0x00042880


	//   ....[68]....
        /*d950*/ 	.word	0x00042890


	//   ....[69]....
        /*d954*/ 	.word	0x000428c0


	//   ....[70]....
        /*d958*/ 	.word	0x000428d0


	//   ....[71]....
        /*d95c*/ 	.word	0x000428e0


	//   ....[72]....
        /*d960*/ 	.word	0x000428f0


	//   ....[73]....
        /*d964*/ 	.word	0x00042920


	//   ....[74]....
        /*d968*/ 	.word	0x00042930


	//   ....[75]....
        /*d96c*/ 	.word	0x00042940


	//   ....[76]....
        /*d970*/ 	.word	0x00042950


	//   ....[77]....
        /*d974*/ 	.word	0x00042980


	//   ....[78]....
        /*d978*/ 	.word	0x00042990


	//   ....[79]....
        /*d97c*/ 	.word	0x000429a0


	//   ....[80]....
        /*d980*/ 	.word	0x000429b0


	//   ....[81]....
        /*d984*/ 	.word	0x000429e0


	//   ....[82]....
        /*d988*/ 	.word	0x000429f0


	//   ....[83]....
        /*d98c*/ 	.word	0x00042a00


	//   ....[84]....
        /*d990*/ 	.word	0x00042a10


	//   ....[85]....
        /*d994*/ 	.word	0x00042a40


	//   ....[86]....
        /*d998*/ 	.word	0x00042a50


	//   ....[87]....
        /*d99c*/ 	.word	0x00042a60


	//   ....[88]....
        /*d9a0*/ 	.word	0x00042a70


	//   ....[89]....
        /*d9a4*/ 	.word	0x00042aa0


	//   ....[90]....
        /*d9a8*/ 	.word	0x00042ab0


	//   ....[91]....
        /*d9ac*/ 	.word	0x00042ac0


	//   ....[92]....
        /*d9b0*/ 	.word	0x00042ad0


	//   ....[93]....
        /*d9b4*/ 	.word	0x00042b00


	//   ....[94]....
        /*d9b8*/ 	.word	0x00042b10


	//   ....[95]....
        /*d9bc*/ 	.word	0x00042b20


	//   ....[96]....
        /*d9c0*/ 	.word	0x00042b30


	//   ....[97]....
        /*d9c4*/ 	.word	0x00042b60


	//   ....[98]....
        /*d9c8*/ 	.word	0x00042b70


	//   ....[99]....
        /*d9cc*/ 	.word	0x00042b80


	//   ....[100]....
        /*d9d0*/ 	.word	0x00042b90


	//   ....[101]....
        /*d9d4*/ 	.word	0x00042bc0


	//   ....[102]....
        /*d9d8*/ 	.word	0x00042bd0


	//   ....[103]....
        /*d9dc*/ 	.word	0x00042be0


	//   ....[104]....
        /*d9e0*/ 	.word	0x00042bf0


	//   ....[105]....
        /*d9e4*/ 	.word	0x00042c20


	//   ....[106]....
        /*d9e8*/ 	.word	0x00042c30


	//   ....[107]....
        /*d9ec*/ 	.word	0x00042c40


	//   ....[108]....
        /*d9f0*/ 	.word	0x00042c50


	//   ....[109]....
        /*d9f4*/ 	.word	0x00042c80


	//   ....[110]....
        /*d9f8*/ 	.word	0x00042c90


	//   ....[111]....
        /*d9fc*/ 	.word	0x00042ca0


	//   ....[112]....
        /*da00*/ 	.word	0x00042cb0


	//   ....[113]....
        /*da04*/ 	.word	0x00042ce0


	//   ....[114]....
        /*da08*/ 	.word	0x00042cf0


	//   ....[115]....
        /*da0c*/ 	.word	0x00042d00


	//   ....[116]....
        /*da10*/ 	.word	0x00042d10


	//   ....[117]....
        /*da14*/ 	.word	0x00042d40


	//   ....[118]....
        /*da18*/ 	.word	0x00042d50


	//   ....[119]....
        /*da1c*/ 	.word	0x00042d60


	//   ....[120]....
        /*da20*/ 	.word	0x00042d70


	//   ....[121]....
        /*da24*/ 	.word	0x00042da0


	//   ....[122]....
        /*da28*/ 	.word	0x00042db0


	//   ....[123]....
        /*da2c*/ 	.word	0x00042dc0


	//   ....[124]....
        /*da30*/ 	.word	0x00042dd0


	//   ....[125]....
        /*da34*/ 	.word	0x00042e00


	//   ....[126]....
        /*da38*/ 	.word	0x00042e10


	//   ....[127]....
        /*da3c*/ 	.word	0x00042e20


	//   ....[128]....
        /*da40*/ 	.word	0x00042e30


	//   ....[129]....
        /*da44*/ 	.word	0x00042e60


	//   ....[130]....
        /*da48*/ 	.word	0x00042e70


	//   ....[131]....
        /*da4c*/ 	.word	0x00042e80


	//   ....[132]....
        /*da50*/ 	.word	0x00042e90


	//   ....[133]....
        /*da54*/ 	.word	0x00042ec0


	//   ....[134]....
        /*da58*/ 	.word	0x00042ed0


	//   ....[135]....
        /*da5c*/ 	.word	0x00042ee0


	//   ....[136]....
        /*da60*/ 	.word	0x00042ef0


	//   ....[137]....
        /*da64*/ 	.word	0x00042f20


	//   ....[138]....
        /*da68*/ 	.word	0x00042f30


	//   ....[139]....
        /*da6c*/ 	.word	0x00042f40


	//   ....[140]....
        /*da70*/ 	.word	0x00042f50


	//   ....[141]....
        /*da74*/ 	.word	0x00042f80


	//   ....[142]....
        /*da78*/ 	.word	0x00042f90


	//   ....[143]....
        /*da7c*/ 	.word	0x00042fa0


	//   ....[144]....
        /*da80*/ 	.word	0x00042fb0


	//   ....[145]....
        /*da84*/ 	.word	0x00042fe0


	//   ....[146]....
        /*da88*/ 	.word	0x00042ff0


	//   ....[147]....
        /*da8c*/ 	.word	0x00043000


	//   ....[148]....
        /*da90*/ 	.word	0x00043010


	//   ....[149]....
        /*da94*/ 	.word	0x00043040


	//   ....[150]....
        /*da98*/ 	.word	0x00043050


	//   ....[151]....
        /*da9c*/ 	.word	0x00043060


	//   ....[152]....
        /*daa0*/ 	.word	0x00043070


	//   ....[153]....
        /*daa4*/ 	.word	0x000430a0


	//   ....[154]....
        /*daa8*/ 	.word	0x000430b0


	//   ....[155]....
        /*daac*/ 	.word	0x000430c0


	//   ....[156]....
        /*dab0*/ 	.word	0x000430d0


	//   ....[157]....
        /*dab4*/ 	.word	0x00043100


	//   ....[158]....
        /*dab8*/ 	.word	0x00043110


	//   ....[159]....
        /*dabc*/ 	.word	0x00043120


	//   ....[160]....
        /*dac0*/ 	.word	0x00043130


	//   ....[161]....
        /*dac4*/ 	.word	0x00043160


	//   ....[162]....
        /*dac8*/ 	.word	0x00043170


	//   ....[163]....
        /*dacc*/ 	.word	0x00043180


	//   ....[164]....
        /*dad0*/ 	.word	0x00043190


	//   ....[165]....
        /*dad4*/ 	.word	0x000431c0


	//   ....[166]....
        /*dad8*/ 	.word	0x000431d0


	//   ....[167]....
        /*dadc*/ 	.word	0x000431e0


	//   ....[168]....
        /*dae0*/ 	.word	0x000431f0


	//   ....[169]....
        /*dae4*/ 	.word	0x00043220


	//   ....[170]....
        /*dae8*/ 	.word	0x00043230


	//   ....[171]....
        /*daec*/ 	.word	0x00043240


	//   ....[172]....
        /*daf0*/ 	.word	0x00043250


	//   ....[173]....
        /*daf4*/ 	.word	0x00043280


	//   ....[174]....
        /*daf8*/ 	.word	0x00043290


	//   ....[175]....
        /*dafc*/ 	.word	0x000432a0


	//   ....[176]....
        /*db00*/ 	.word	0x000432b0


	//   ....[177]....
        /*db04*/ 	.word	0x000432e0


	//   ....[178]....
        /*db08*/ 	.word	0x000432f0


	//   ....[179]....
        /*db0c*/ 	.word	0x00043300


	//   ....[180]....
        /*db10*/ 	.word	0x00043310


	//   ....[181]....
        /*db14*/ 	.word	0x00043340


	//   ....[182]....
        /*db18*/ 	.word	0x00043350


	//   ....[183]....
        /*db1c*/ 	.word	0x00043360


	//   ....[184]....
        /*db20*/ 	.word	0x00043370


	//   ....[185]....
        /*db24*/ 	.word	0x000433a0


	//   ....[186]....
        /*db28*/ 	.word	0x000433b0


	//   ....[187]....
        /*db2c*/ 	.word	0x000433c0


	//   ....[188]....
        /*db30*/ 	.word	0x000433d0


	//   ....[189]....
        /*db34*/ 	.word	0x00043400


	//   ....[190]....
        /*db38*/ 	.word	0x00043410


	//   ....[191]....
        /*db3c*/ 	.word	0x00043420


	//   ....[192]....
        /*db40*/ 	.word	0x00043430


	//   ....[193]....
        /*db44*/ 	.word	0x00043460


	//   ....[194]....
        /*db48*/ 	.word	0x00043470


	//   ....[195]....
        /*db4c*/ 	.word	0x00043480


	//   ....[196]....
        /*db50*/ 	.word	0x00043490


	//   ....[197]....
        /*db54*/ 	.word	0x000434c0


	//   ....[198]....
        /*db58*/ 	.word	0x000434d0


	//   ....[199]....
        /*db5c*/ 	.word	0x000434e0


	//   ....[200]....
        /*db60*/ 	.word	0x000434f0


	//   ....[201]....
        /*db64*/ 	.word	0x00043520


	//   ....[202]....
        /*db68*/ 	.word	0x00043530


	//   ....[203]....
        /*db6c*/ 	.word	0x00043540


	//   ....[204]....
        /*db70*/ 	.word	0x00043550


	//   ....[205]....
        /*db74*/ 	.word	0x00043580


	//   ....[206]....
        /*db78*/ 	.word	0x00043590


	//   ....[207]....
        /*db7c*/ 	.word	0x000435a0


	//   ....[208]....
        /*db80*/ 	.word	0x000435b0


	//   ....[209]....
        /*db84*/ 	.word	0x000435e0


	//   ....[210]....
        /*db88*/ 	.word	0x000435f0


	//   ....[211]....
        /*db8c*/ 	.word	0x00043600


	//   ....[212]....
        /*db90*/ 	.word	0x00043610


	//   ....[213]....
        /*db94*/ 	.word	0x00043640


	//   ....[214]....
        /*db98*/ 	.word	0x00043650


	//   ....[215]....
        /*db9c*/ 	.word	0x00043660


	//   ....[216]....
        /*dba0*/ 	.word	0x00043670


	//   ....[217]....
        /*dba4*/ 	.word	0x000436a0


	//   ....[218]....
        /*dba8*/ 	.word	0x000436b0


	//   ....[219]....
        /*dbac*/ 	.word	0x000436c0


	//   ....[220]....
        /*dbb0*/ 	.word	0x000436d0


	//   ....[221]....
        /*dbb4*/ 	.word	0x00043700


	//   ....[222]....
        /*dbb8*/ 	.word	0x00043710


	//   ....[223]....
        /*dbbc*/ 	.word	0x00043720


	//   ....[224]....
        /*dbc0*/ 	.word	0x00043730


	//   ....[225]....
        /*dbc4*/ 	.word	0x00043760


	//   ....[226]....
        /*dbc8*/ 	.word	0x00043770


	//   ....[227]....
        /*dbcc*/ 	.word	0x00043780


	//   ....[228]....
        /*dbd0*/ 	.word	0x00043790


	//   ....[229]....
        /*dbd4*/ 	.word	0x000437c0


	//   ....[230]....
        /*dbd8*/ 	.word	0x000437d0


	//   ....[231]....
        /*dbdc*/ 	.word	0x000437e0


	//   ....[232]....
        /*dbe0*/ 	.word	0x000437f0


	//   ....[233]....
        /*dbe4*/ 	.word	0x00043820


	//   ....[234]....
        /*dbe8*/ 	.word	0x00043830


	//   ....[235]....
        /*dbec*/ 	.word	0x00043840


	//   ....[236]....
        /*dbf0*/ 	.word	0x00043850


	//   ....[237]....
        /*dbf4*/ 	.word	0x00043880


	//   ....[238]....
        /*dbf8*/ 	.word	0x00043890


	//   ....[239]....
        /*dbfc*/ 	.word	0x000438a0


	//   ....[240]....
        /*dc00*/ 	.word	0x000438b0


	//   ....[241]....
        /*dc04*/ 	.word	0x000438e0


	//   ....[242]....
        /*dc08*/ 	.word	0x000438f0


	//   ....[243]....
        /*dc0c*/ 	.word	0x00043900


	//   ....[244]....
        /*dc10*/ 	.word	0x00043910


	//   ....[245]....
        /*dc14*/ 	.word	0x00043940


	//   ....[246]....
        /*dc18*/ 	.word	0x00043950


	//   ....[247]....
        /*dc1c*/ 	.word	0x00043960


	//   ....[248]....
        /*dc20*/ 	.word	0x00043970


	//   ....[249]....
        /*dc24*/ 	.word	0x000439a0


	//   ....[250]....
        /*dc28*/ 	.word	0x000439b0


	//   ....[251]....
        /*dc2c*/ 	.word	0x000439c0


	//   ....[252]....
        /*dc30*/ 	.word	0x000439d0


	//   ....[253]....
        /*dc34*/ 	.word	0x00043a00


	//   ....[254]....
        /*dc38*/ 	.word	0x00043a10


	//   ....[255]....
        /*dc3c*/ 	.word	0x00043a20


	//   ....[0]....
        /*dc40*/ 	.word	0x00043a30


	//   ....[1]....
        /*dc44*/ 	.word	0x00043a60


	//   ....[2]....
        /*dc48*/ 	.word	0x00043a70


	//   ....[3]....
        /*dc4c*/ 	.word	0x00043a80


	//   ....[4]....
        /*dc50*/ 	.word	0x00043a90


	//   ....[5]....
        /*dc54*/ 	.word	0x00043ac0


	//   ....[6]....
        /*dc58*/ 	.word	0x00043ad0


	//   ....[7]....
        /*dc5c*/ 	.word	0x00043ae0


	//   ....[8]....
        /*dc60*/ 	.word	0x00043af0


	//   ....[9]....
        /*dc64*/ 	.word	0x00043b20


	//   ....[10]....
        /*dc68*/ 	.word	0x00043b30


	//   ....[11]....
        /*dc6c*/ 	.word	0x00043b40


	//   ....[12]....
        /*dc70*/ 	.word	0x00043b50


	//   ....[13]....
        /*dc74*/ 	.word	0x00043b80


	//   ....[14]....
        /*dc78*/ 	.word	0x00043b90


	//   ....[15]....
        /*dc7c*/ 	.word	0x00043ba0


	//   ....[16]....
        /*dc80*/ 	.word	0x00043bb0


	//   ....[17]....
        /*dc84*/ 	.word	0x00043be0


	//   ....[18]....
        /*dc88*/ 	.word	0x00043bf0


	//   ....[19]....
        /*dc8c*/ 	.word	0x00043c00


	//   ....[20]....
        /*dc90*/ 	.word	0x00043c10


	//   ....[21]....
        /*dc94*/ 	.word	0x00043c40


	//   ....[22]....
        /*dc98*/ 	.word	0x00043c50


	//   ....[23]....
        /*dc9c*/ 	.word	0x00043c60


	//   ....[24]....
        /*dca0*/ 	.word	0x00043c70


	//   ....[25]....
        /*dca4*/ 	.word	0x00043ca0


	//   ....[26]....
        /*dca8*/ 	.word	0x00043cb0


	//   ....[27]....
        /*dcac*/ 	.word	0x00043cc0


	//   ....[28]....
        /*dcb0*/ 	.word	0x00043cd0


	//   ....[29]....
        /*dcb4*/ 	.word	0x00043d00


	//   ....[30]....
        /*dcb8*/ 	.word	0x00043d10


	//   ....[31]....
        /*dcbc*/ 	.word	0x00043d20


	//   ....[32]....
        /*dcc0*/ 	.word	0x00043d30


	//   ....[33]....
        /*dcc4*/ 	.word	0x00043d60


	//   ....[34]....
        /*dcc8*/ 	.word	0x00043d70


	//   ....[35]....
        /*dccc*/ 	.word	0x00043d80


	//   ....[36]....
        /*dcd0*/ 	.word	0x00043d90


	//   ....[37]....
        /*dcd4*/ 	.word	0x00043dc0


	//   ....[38]....
        /*dcd8*/ 	.word	0x00043dd0


	//   ....[39]....
        /*dcdc*/ 	.word	0x00043de0


	//   ....[40]....
        /*dce0*/ 	.word	0x00043df0


	//   ....[41]....
        /*dce4*/ 	.word	0x00043e20


	//   ....[42]....
        /*dce8*/ 	.word	0x00043e30


	//   ....[43]....
        /*dcec*/ 	.word	0x00043e40


	//   ....[44]....
        /*dcf0*/ 	.word	0x00043e50


	//   ....[45]....
        /*dcf4*/ 	.word	0x00043e80


	//   ....[46]....
        /*dcf8*/ 	.word	0x00043e90


	//   ....[47]....
        /*dcfc*/ 	.word	0x00043ea0


	//   ....[48]....
        /*dd00*/ 	.word	0x00043eb0


	//   ....[49]....
        /*dd04*/ 	.word	0x00043ee0


	//   ....[50]....
        /*dd08*/ 	.word	0x00043ef0


	//   ....[51]....
        /*dd0c*/ 	.word	0x00043f00


	//   ....[52]....
        /*dd10*/ 	.word	0x00043f10


	//   ....[53]....
        /*dd14*/ 	.word	0x00043f40


	//   ....[54]....
        /*dd18*/ 	.word	0x00043f50


	//   ....[55]....
        /*dd1c*/ 	.word	0x00043f60


	//   ....[56]....
        /*dd20*/ 	.word	0x00043f70


	//   ....[57]....
        /*dd24*/ 	.word	0x00043fa0


	//   ....[58]....
        /*dd28*/ 	.word	0x00043fb0


	//   ....[59]....
        /*dd2c*/ 	.word	0x00043fc0


	//   ....[60]....
        /*dd30*/ 	.word	0x00043fd0


	//   ....[61]....
        /*dd34*/ 	.word	0x00044000


	//   ....[62]....
        /*dd38*/ 	.word	0x00044010


	//   ....[63]....
        /*dd3c*/ 	.word	0x00044020


	//   ....[64]....
        /*dd40*/ 	.word	0x00044030


	//   ....[65]....
        /*dd44*/ 	.word	0x00044060


	//   ....[66]....
        /*dd48*/ 	.word	0x00044070


	//   ....[67]....
        /*dd4c*/ 	.word	0x00044080


	//   ....[68]....
        /*dd50*/ 	.word	0x00044090


	//   ....[69]....
        /*dd54*/ 	.word	0x000440c0


	//   ....[70]....
        /*dd58*/ 	.word	0x000440d0


	//   ....[71]....
        /*dd5c*/ 	.word	0x000440e0


	//   ....[72]....
        /*dd60*/ 	.word	0x000440f0


	//   ....[73]....
        /*dd64*/ 	.word	0x00044120


	//   ....[74]....
        /*dd68*/ 	.word	0x00044130


	//   ....[75]....
        /*dd6c*/ 	.word	0x00044140


	//   ....[76]....
        /*dd70*/ 	.word	0x00044150


	//   ....[77]....
        /*dd74*/ 	.word	0x00044180


	//   ....[78]....
        /*dd78*/ 	.word	0x00044190


	//   ....[79]....
        /*dd7c*/ 	.word	0x000441a0


	//   ....[80]....
        /*dd80*/ 	.word	0x000441b0


	//   ....[81]....
        /*dd84*/ 	.word	0x000441e0


	//   ....[82]....
        /*dd88*/ 	.word	0x000441f0


	//   ....[83]....
        /*dd8c*/ 	.word	0x00044200


	//   ....[84]....
        /*dd90*/ 	.word	0x00044210


	//   ....[85]....
        /*dd94*/ 	.word	0x00044240


	//   ....[86]....
        /*dd98*/ 	.word	0x00044250


	//   ....[87]....
        /*dd9c*/ 	.word	0x00044260


	//   ....[88]....
        /*dda0*/ 	.word	0x00044270


	//   ....[89]....
        /*dda4*/ 	.word	0x000442a0


	//   ....[90]....
        /*dda8*/ 	.word	0x000442b0


	//   ....[91]....
        /*ddac*/ 	.word	0x000442c0


	//   ....[92]....
        /*ddb0*/ 	.word	0x000442d0


	//   ....[93]....
        /*ddb4*/ 	.word	0x00044300


	//   ....[94]....
        /*ddb8*/ 	.word	0x00044310


	//   ....[95]....
        /*ddbc*/ 	.word	0x00044320


	//   ....[96]....
        /*ddc0*/ 	.word	0x00044330


	//   ....[97]....
        /*ddc4*/ 	.word	0x00044360


	//   ....[98]....
        /*ddc8*/ 	.word	0x00044370


	//   ....[99]....
        /*ddcc*/ 	.word	0x00044380


	//   ....[100]....
        /*ddd0*/ 	.word	0x00044390


	//   ....[101]....
        /*ddd4*/ 	.word	0x000443c0


	//   ....[102]....
        /*ddd8*/ 	.word	0x000443d0


	//   ....[103]....
        /*dddc*/ 	.word	0x000443e0


	//   ....[104]....
        /*dde0*/ 	.word	0x000443f0


	//   ....[105]....
        /*dde4*/ 	.word	0x00044420


	//   ....[106]....
        /*dde8*/ 	.word	0x00044430


	//   ....[107]....
        /*ddec*/ 	.word	0x00044440


	//   ....[108]....
        /*ddf0*/ 	.word	0x00044450


	//   ....[109]....
        /*ddf4*/ 	.word	0x00044480


	//   ....[110]....
        /*ddf8*/ 	.word	0x00044490


	//   ....[111]....
        /*ddfc*/ 	.word	0x000444a0


	//   ....[112]....
        /*de00*/ 	.word	0x000444b0


	//   ....[113]....
        /*de04*/ 	.word	0x000444e0


	//   ....[114]....
        /*de08*/ 	.word	0x000444f0


	//   ....[115]....
        /*de0c*/ 	.word	0x00044500


	//   ....[116]....
        /*de10*/ 	.word	0x00044510


	//   ....[117]....
        /*de14*/ 	.word	0x00044540


	//   ....[118]....
        /*de18*/ 	.word	0x00044550


	//   ....[119]....
        /*de1c*/ 	.word	0x00044560


	//   ....[120]....
        /*de20*/ 	.word	0x00044570


	//   ....[121]....
        /*de24*/ 	.word	0x000445a0


	//   ....[122]....
        /*de28*/ 	.word	0x000445b0


	//   ....[123]....
        /*de2c*/ 	.word	0x000445c0


	//   ....[124]....
        /*de30*/ 	.word	0x000445d0


	//   ....[125]....
        /*de34*/ 	.word	0x00044600


	//   ....[126]....
        /*de38*/ 	.word	0x00044610


	//   ....[127]....
        /*de3c*/ 	.word	0x00044620


	//   ....[128]....
        /*de40*/ 	.word	0x00044630


	//   ....[129]....
        /*de44*/ 	.word	0x00044660


	//   ....[130]....
        /*de48*/ 	.word	0x00044670


	//   ....[131]....
        /*de4c*/ 	.word	0x00044680


	//   ....[132]....
        /*de50*/ 	.word	0x00044690


	//   ....[133]....
        /*de54*/ 	.word	0x000446c0


	//   ....[134]....
        /*de58*/ 	.word	0x000446d0


	//   ....[135]....
        /*de5c*/ 	.word	0x000446e0


	//   ....[136]....
        /*de60*/ 	.word	0x000446f0


	//   ....[137]....
        /*de64*/ 	.word	0x00044720


	//   ....[138]....
        /*de68*/ 	.word	0x00044730


	//   ....[139]....
        /*de6c*/ 	.word	0x00044740


	//   ....[140]....
        /*de70*/ 	.word	0x00044750


	//   ....[141]....
        /*de74*/ 	.word	0x00044780


	//   ....[142]....
        /*de78*/ 	.word	0x00044790


	//   ....[143]....
        /*de7c*/ 	.word	0x000447a0


	//   ....[144]....
        /*de80*/ 	.word	0x000447b0


	//   ....[145]....
        /*de84*/ 	.word	0x000447e0


	//   ....[146]....
        /*de88*/ 	.word	0x000447f0


	//   ....[147]....
        /*de8c*/ 	.word	0x00044800


	//   ....[148]....
        /*de90*/ 	.word	0x00044810


	//   ....[149]....
        /*de94*/ 	.word	0x00044840


	//   ....[150]....
        /*de98*/ 	.word	0x00044850


	//   ....[151]....
        /*de9c*/ 	.word	0x00044860


	//   ....[152]....
        /*dea0*/ 	.word	0x00044870


	//   ....[153]....
        /*dea4*/ 	.word	0x000448a0


	//   ....[154]....
        /*dea8*/ 	.word	0x000448b0


	//   ....[155]....
        /*deac*/ 	.word	0x000448c0


	//   ....[156]....
        /*deb0*/ 	.word	0x000448d0


	//   ....[157]....
        /*deb4*/ 	.word	0x00044900


	//   ....[158]....
        /*deb8*/ 	.word	0x00044910


	//   ....[159]....
        /*debc*/ 	.word	0x00044920


	//   ....[160]....
        /*dec0*/ 	.word	0x00044930


	//   ....[161]....
        /*dec4*/ 	.word	0x00044960


	//   ....[162]....
        /*dec8*/ 	.word	0x00044970


	//   ....[163]....
        /*decc*/ 	.word	0x00044980


	//   ....[164]....
        /*ded0*/ 	.word	0x00044990


	//   ....[165]....
        /*ded4*/ 	.word	0x000449c0


	//   ....[166]....
        /*ded8*/ 	.word	0x000449d0


	//   ....[167]....
        /*dedc*/ 	.word	0x000449e0


	//   ....[168]....
        /*dee0*/ 	.word	0x000449f0


	//   ....[169]....
        /*dee4*/ 	.word	0x00044a20


	//   ....[170]....
        /*dee8*/ 	.word	0x00044a30


	//   ....[171]....
        /*deec*/ 	.word	0x00044a40


	//   ....[172]....
        /*def0*/ 	.word	0x00044a50


	//   ....[173]....
        /*def4*/ 	.word	0x00044a80


	//   ....[174]....
        /*def8*/ 	.word	0x00044a90


	//   ....[175]....
        /*defc*/ 	.word	0x00044aa0


	//   ....[176]....
        /*df00*/ 	.word	0x00044ab0


	//   ....[177]....
        /*df04*/ 	.word	0x00044ae0


	//   ....[178]....
        /*df08*/ 	.word	0x00044af0


	//   ....[179]....
        /*df0c*/ 	.word	0x00044b00


	//   ....[180]....
        /*df10*/ 	.word	0x00044b10


	//   ....[181]....
        /*df14*/ 	.word	0x00044b40


	//   ....[182]....
        /*df18*/ 	.word	0x00044b50


	//   ....[183]....
        /*df1c*/ 	.word	0x00044b60


	//   ....[184]....
        /*df20*/ 	.word	0x00044b70


	//   ....[185]....
        /*df24*/ 	.word	0x00044ba0


	//   ....[186]....
        /*df28*/ 	.word	0x00044bb0


	//   ....[187]....
        /*df2c*/ 	.word	0x00044bc0


	//   ....[188]....
        /*df30*/ 	.word	0x00044bd0


	//   ....[189]....
        /*df34*/ 	.word	0x00044c00


	//   ....[190]....
        /*df38*/ 	.word	0x00044c10


	//   ....[191]....
        /*df3c*/ 	.word	0x00044c20


	//   ....[192]....
        /*df40*/ 	.word	0x00044c30


	//   ....[193]....
        /*df44*/ 	.word	0x00044c60


	//   ....[194]....
        /*df48*/ 	.word	0x00044c70


	//   ....[195]....
        /*df4c*/ 	.word	0x00044c80


	//   ....[196]....
        /*df50*/ 	.word	0x00044c90


	//   ....[197]....
        /*df54*/ 	.word	0x00044cc0


	//   ....[198]....
        /*df58*/ 	.word	0x00044cd0


	//   ....[199]....
        /*df5c*/ 	.word	0x00044ce0


	//   ....[200]....
        /*df60*/ 	.word	0x00044cf0


	//   ....[201]....
        /*df64*/ 	.word	0x00044d20


	//   ....[202]....
        /*df68*/ 	.word	0x00044d30


	//   ....[203]....
        /*df6c*/ 	.word	0x00044d40


	//   ....[204]....
        /*df70*/ 	.word	0x00044d50


	//   ....[205]....
        /*df74*/ 	.word	0x00044d80


	//   ....[206]....
        /*df78*/ 	.word	0x00044d90


	//   ....[207]....
        /*df7c*/ 	.word	0x00044da0


	//   ....[208]....
        /*df80*/ 	.word	0x00044db0


	//   ....[209]....
        /*df84*/ 	.word	0x00044de0


	//   ....[210]....
        /*df88*/ 	.word	0x00044df0


	//   ....[211]....
        /*df8c*/ 	.word	0x00044e00


	//   ....[212]....
        /*df90*/ 	.word	0x00044e10


	//   ....[213]....
        /*df94*/ 	.word	0x00044e40


	//   ....[214]....
        /*df98*/ 	.word	0x00044e50


	//   ....[215]....
        /*df9c*/ 	.word	0x00044e60


	//   ....[216]....
        /*dfa0*/ 	.word	0x00044e70


	//   ....[217]....
        /*dfa4*/ 	.word	0x00044ea0


	//   ....[218]....
        /*dfa8*/ 	.word	0x00044eb0


	//   ....[219]....
        /*dfac*/ 	.word	0x00044ec0


	//   ....[220]....
        /*dfb0*/ 	.word	0x00044ed0


	//   ....[221]....
        /*dfb4*/ 	.word	0x00044f00


	//   ....[222]....
        /*dfb8*/ 	.word	0x00044f10


	//   ....[223]....
        /*dfbc*/ 	.word	0x00044f20


	//   ....[224]....
        /*dfc0*/ 	.word	0x00044f30


	//   ....[225]....
        /*dfc4*/ 	.word	0x00044f60


	//   ....[226]....
        /*dfc8*/ 	.word	0x00044f70


	//   ....[227]....
        /*dfcc*/ 	.word	0x00044f80


	//   ....[228]....
        /*dfd0*/ 	.word	0x00044f90


	//   ....[229]....
        /*dfd4*/ 	.word	0x00044fc0


	//   ....[230]....
        /*dfd8*/ 	.word	0x00044fd0


	//   ....[231]....
        /*dfdc*/ 	.word	0x00044fe0


	//   ....[232]....
        /*dfe0*/ 	.word	0x00044ff0


	//   ....[233]....
        /*dfe4*/ 	.word	0x00045020


	//   ....[234]....
        /*dfe8*/ 	.word	0x00045030


	//   ....[235]....
        /*dfec*/ 	.word	0x00045040


	//   ....[236]....
        /*dff0*/ 	.word	0x00045050


	//   ....[237]....
        /*dff4*/ 	.word	0x00045080


	//   ....[238]....
        /*dff8*/ 	.word	0x00045090


	//   ....[239]....
        /*dffc*/ 	.word	0x000450a0


	//   ....[240]....
        /*e000*/ 	.word	0x000450b0


	//   ....[241]....
        /*e004*/ 	.word	0x000450e0


	//   ....[242]....
        /*e008*/ 	.word	0x000450f0


	//   ....[243]....
        /*e00c*/ 	.word	0x00045100


	//   ....[244]....
        /*e010*/ 	.word	0x00045110


	//   ....[245]....
        /*e014*/ 	.word	0x00045140


	//   ....[246]....
        /*e018*/ 	.word	0x00045150


	//   ....[247]....
        /*e01c*/ 	.word	0x00045160


	//   ....[248]....
        /*e020*/ 	.word	0x00045170


	//   ....[249]....
        /*e024*/ 	.word	0x000451a0


	//   ....[250]....
        /*e028*/ 	.word	0x000451b0


	//   ....[251]....
        /*e02c*/ 	.word	0x000451c0


	//   ....[252]....
        /*e030*/ 	.word	0x000451d0


	//   ....[253]....
        /*e034*/ 	.word	0x00045210


	//   ....[254]....
        /*e038*/ 	.word	0x00048250


	//   ....[255]....
        /*e03c*/ 	.word	0x00048260


	//   ....[0]....
        /*e040*/ 	.word	0x00048270


	//   ....[1]....
        /*e044*/ 	.word	0x00048290


	//   ....[2]....
        /*e048*/ 	.word	0x000482a0


	//   ....[3]....
        /*e04c*/ 	.word	0x000482b0


	//   ....[4]....
        /*e050*/ 	.word	0x000482c0


	//   ....[5]....
        /*e054*/ 	.word	0x000482f0


	//   ....[6]....
        /*e058*/ 	.word	0x00048300


	//   ....[7]....
        /*e05c*/ 	.word	0x00048310


	//   ....[8]....
        /*e060*/ 	.word	0x00048320


	//   ....[9]....
        /*e064*/ 	.word	0x00048350


	//   ....[10]....
        /*e068*/ 	.word	0x00048360


	//   ....[11]....
        /*e06c*/ 	.word	0x00048370


	//   ....[12]....
        /*e070*/ 	.word	0x00048380


	//   ....[13]....
        /*e074*/ 	.word	0x000483b0


	//   ....[14]....
        /*e078*/ 	.word	0x000483c0


	//   ....[15]....
        /*e07c*/ 	.word	0x000483d0


	//   ....[16]....
        /*e080*/ 	.word	0x000483e0


	//   ....[17]....
        /*e084*/ 	.word	0x00048410


	//   ....[18]....
        /*e088*/ 	.word	0x00048420


	//   ....[19]....
        /*e08c*/ 	.word	0x00048430


	//   ....[20]....
        /*e090*/ 	.word	0x00048440


	//   ....[21]....
        /*e094*/ 	.word	0x00048470


	//   ....[22]....
        /*e098*/ 	.word	0x00048480


	//   ....[23]....
        /*e09c*/ 	.word	0x00048490


	//   ....[24]....
        /*e0a0*/ 	.word	0x000484a0


	//   ....[25]....
        /*e0a4*/ 	.word	0x000484d0


	//   ....[26]....
        /*e0a8*/ 	.word	0x000484e0


	//   ....[27]....
        /*e0ac*/ 	.word	0x000484f0


	//   ....[28]....
        /*e0b0*/ 	.word	0x00048500


	//   ....[29]....
        /*e0b4*/ 	.word	0x00048530


	//   ....[30]....
        /*e0b8*/ 	.word	0x00048540


	//   ....[31]....
        /*e0bc*/ 	.word	0x00048550


	//   ....[32]....
        /*e0c0*/ 	.word	0x00048560


	//   ....[33]....
        /*e0c4*/ 	.word	0x00048590


	//   ....[34]....
        /*e0c8*/ 	.word	0x000485a0


	//   ....[35]....
        /*e0cc*/ 	.word	0x000485b0


	//   ....[36]....
        /*e0d0*/ 	.word	0x000485c0


	//   ....[37]....
        /*e0d4*/ 	.word	0x000485f0


	//   ....[38]....
        /*e0d8*/ 	.word	0x00048600


	//   ....[39]....
        /*e0dc*/ 	.word	0x00048610


	//   ....[40]....
        /*e0e0*/ 	.word	0x00048620


	//   ....[41]....
        /*e0e4*/ 	.word	0x00048650


	//   ....[42]....
        /*e0e8*/ 	.word	0x00048660


	//   ....[43]....
        /*e0ec*/ 	.word	0x00048670


	//   ....[44]....
        /*e0f0*/ 	.word	0x00048680


	//   ....[45]....
        /*e0f4*/ 	.word	0x000486b0


	//   ....[46]....
        /*e0f8*/ 	.word	0x000486c0


	//   ....[47]....
        /*e0fc*/ 	.word	0x000486d0


	//   ....[48]....
        /*e100*/ 	.word	0x000486e0


	//   ....[49]....
        /*e104*/ 	.word	0x00048710


	//   ....[50]....
        /*e108*/ 	.word	0x00048720


	//   ....[51]....
        /*e10c*/ 	.word	0x00048730


	//   ....[52]....
        /*e110*/ 	.word	0x00048740


	//   ....[53]....
        /*e114*/ 	.word	0x00048770


	//   ....[54]....
        /*e118*/ 	.word	0x00048780


	//   ....[55]....
        /*e11c*/ 	.word	0x00048790


	//   ....[56]....
        /*e120*/ 	.word	0x000487a0


	//   ....[57]....
        /*e124*/ 	.word	0x000487d0


	//   ....[58]....
        /*e128*/ 	.word	0x000487e0


	//   ....[59]....
        /*e12c*/ 	.word	0x000487f0


	//   ....[60]....
        /*e130*/ 	.word	0x00048800


	//   ....[61]....
        /*e134*/ 	.word	0x00048830


	//   ....[62]....
        /*e138*/ 	.word	0x00048840


	//   ....[63]....
        /*e13c*/ 	.word	0x00048850


	//   ....[64]....
        /*e140*/ 	.word	0x00048860


	//   ....[65]....
        /*e144*/ 	.word	0x00048890


	//   ....[66]....
        /*e148*/ 	.word	0x000488a0


	//   ....[67]....
        /*e14c*/ 	.word	0x000488b0


	//   ....[68]....
        /*e150*/ 	.word	0x000488c0


	//   ....[69]....
        /*e154*/ 	.word	0x000488f0


	//   ....[70]....
        /*e158*/ 	.word	0x00048900


	//   ....[71]....
        /*e15c*/ 	.word	0x00048910


	//   ....[72]....
        /*e160*/ 	.word	0x00048920


	//   ....[73]....
        /*e164*/ 	.word	0x00048950


	//   ....[74]....
        /*e168*/ 	.word	0x00048960


	//   ....[75]....
        /*e16c*/ 	.word	0x00048970


	//   ....[76]....
        /*e170*/ 	.word	0x00048980


	//   ....[77]....
        /*e174*/ 	.word	0x000489b0


	//   ....[78]....
        /*e178*/ 	.word	0x000489c0


	//   ....[79]....
        /*e17c*/ 	.word	0x000489d0


	//   ....[80]....
        /*e180*/ 	.word	0x000489e0


	//   ....[81]....
        /*e184*/ 	.word	0x00048a10


	//   ....[82]....
        /*e188*/ 	.word	0x00048a20


	//   ....[83]....
        /*e18c*/ 	.word	0x00048a30


	//   ....[84]....
        /*e190*/ 	.word	0x00048a40


	//   ....[85]....
        /*e194*/ 	.word	0x00048a70


	//   ....[86]....
        /*e198*/ 	.word	0x00048a80


	//   ....[87]....
        /*e19c*/ 	.word	0x00048a90


	//   ....[88]....
        /*e1a0*/ 	.word	0x00048aa0


	//   ....[89]....
        /*e1a4*/ 	.word	0x00048ad0


	//   ....[90]....
        /*e1a8*/ 	.word	0x00048ae0


	//   ....[91]....
        /*e1ac*/ 	.word	0x00048af0


	//   ....[92]....
        /*e1b0*/ 	.word	0x00048b00


	//   ....[93]....
        /*e1b4*/ 	.word	0x00048b30


	//   ....[94]....
        /*e1b8*/ 	.word	0x00048b40


	//   ....[95]....
        /*e1bc*/ 	.word	0x00048b50


	//   ....[96]....
        /*e1c0*/ 	.word	0x00048b60


	//   ....[97]....
        /*e1c4*/ 	.word	0x00048b90


	//   ....[98]....
        /*e1c8*/ 	.word	0x00048ba0


	//   ....[99]....
        /*e1cc*/ 	.word	0x00048bb0


	//   ....[100]....
        /*e1d0*/ 	.word	0x00048bc0


	//   ....[101]....
        /*e1d4*/ 	.word	0x00048bf0


	//   ....[102]....
        /*e1d8*/ 	.word	0x00048c00


	//   ....[103]....
        /*e1dc*/ 	.word	0x00048c10


	//   ....[104]....
        /*e1e0*/ 	.word	0x00048c20


	//   ....[105]....
        /*e1e4*/ 	.word	0x00048c50


	//   ....[106]....
        /*e1e8*/ 	.word	0x00048c60


	//   ....[107]....
        /*e1ec*/ 	.word	0x00048c70


	//   ....[108]....
        /*e1f0*/ 	.word	0x00048c80


	//   ....[109]....
        /*e1f4*/ 	.word	0x00048cb0


	//   ....[110]....
        /*e1f8*/ 	.word	0x00048cc0


	//   ....[111]....
        /*e1fc*/ 	.word	0x00048cd0


	//   ....[112]....
        /*e200*/ 	.word	0x00048ce0


	//   ....[113]....
        /*e204*/ 	.word	0x00048d10


	//   ....[114]....
        /*e208*/ 	.word	0x00048d20


	//   ....[115]....
        /*e20c*/ 	.word	0x00048d30


	//   ....[116]....
        /*e210*/ 	.word	0x00048d40


	//   ....[117]....
        /*e214*/ 	.word	0x00048d70


	//   ....[118]....
        /*e218*/ 	.word	0x00048d80


	//   ....[119]....
        /*e21c*/ 	.word	0x00048d90


	//   ....[120]....
        /*e220*/ 	.word	0x00048da0


	//   ....[121]....
        /*e224*/ 	.word	0x00048dd0


	//   ....[122]....
        /*e228*/ 	.word	0x00048de0


	//   ....[123]....
        /*e22c*/ 	.word	0x00048df0


	//   ....[124]....
        /*e230*/ 	.word	0x00048e00


	//   ....[125]....
        /*e234*/ 	.word	0x00048e30


	//   ....[126]....
        /*e238*/ 	.word	0x00048e40


	//   ....[127]....
        /*e23c*/ 	.word	0x00048e50


	//   ....[128]....
        /*e240*/ 	.word	0x00048e60


	//   ....[129]....
        /*e244*/ 	.word	0x00048e90


	//   ....[130]....
        /*e248*/ 	.word	0x00048ea0


	//   ....[131]....
        /*e24c*/ 	.word	0x00048eb0


	//   ....[132]....
        /*e250*/ 	.word	0x00048ec0


	//   ....[133]....
        /*e254*/ 	.word	0x00048ef0


	//   ....[134]....
        /*e258*/ 	.word	0x00048f00


	//   ....[135]....
        /*e25c*/ 	.word	0x00048f10


	//   ....[136]....
        /*e260*/ 	.word	0x00048f20


	//   ....[137]....
        /*e264*/ 	.word	0x00048f50


	//   ....[138]....
        /*e268*/ 	.word	0x00048f60


	//   ....[139]....
        /*e26c*/ 	.word	0x00048f70


	//   ....[140]....
        /*e270*/ 	.word	0x00048f80


	//   ....[141]....
        /*e274*/ 	.word	0x00048fb0


	//   ....[142]....
        /*e278*/ 	.word	0x00048fc0


	//   ....[143]....
        /*e27c*/ 	.word	0x00048fd0


	//   ....[144]....
        /*e280*/ 	.word	0x00048fe0


	//   ....[145]....
        /*e284*/ 	.word	0x00049010


	//   ....[146]....
        /*e288*/ 	.word	0x00049020


	//   ....[147]....
        /*e28c*/ 	.word	0x00049030


	//   ....[148]....
        /*e290*/ 	.word	0x00049040


	//   ....[149]....
        /*e294*/ 	.word	0x00049070


	//   ....[150]....
        /*e298*/ 	.word	0x00049080


	//   ....[151]....
        /*e29c*/ 	.word	0x00049090


	//   ....[152]....
        /*e2a0*/ 	.word	0x000490a0


	//   ....[153]....
        /*e2a4*/ 	.word	0x000490d0


	//   ....[154]....
        /*e2a8*/ 	.word	0x000490e0


	//   ....[155]....
        /*e2ac*/ 	.word	0x000490f0


	//   ....[156]....
        /*e2b0*/ 	.word	0x00049100


	//   ....[157]....
        /*e2b4*/ 	.word	0x00049130


	//   ....[158]....
        /*e2b8*/ 	.word	0x00049140


	//   ....[159]....
        /*e2bc*/ 	.word	0x00049150


	//   ....[160]....
        /*e2c0*/ 	.word	0x00049160


	//   ....[161]....
        /*e2c4*/ 	.word	0x00049190


	//   ....[162]....
        /*e2c8*/ 	.word	0x000491a0


	//   ....[163]....
        /*e2cc*/ 	.word	0x000491b0


	//   ....[164]....
        /*e2d0*/ 	.word	0x000491c0


	//   ....[165]....
        /*e2d4*/ 	.word	0x000491f0


	//   ....[166]....
        /*e2d8*/ 	.word	0x00049200


	//   ....[167]....
        /*e2dc*/ 	.word	0x00049210


	//   ....[168]....
        /*e2e0*/ 	.word	0x00049220


	//   ....[169]....
        /*e2e4*/ 	.word	0x00049250


	//   ....[170]....
        /*e2e8*/ 	.word	0x00049260


	//   ....[171]....
        /*e2ec*/ 	.word	0x00049270


	//   ....[172]....
        /*e2f0*/ 	.word	0x00049280


	//   ....[173]....
        /*e2f4*/ 	.word	0x000492b0


	//   ....[174]....
        /*e2f8*/ 	.word	0x000492c0


	//   ....[175]....
        /*e2fc*/ 	.word	0x000492d0


	//   ....[176]....
        /*e300*/ 	.word	0x000492e0


	//   ....[177]....
        /*e304*/ 	.word	0x00049310


	//   ....[178]....
        /*e308*/ 	.word	0x00049320


	//   ....[179]....
        /*e30c*/ 	.word	0x00049330


	//   ....[180]....
        /*e310*/ 	.word	0x00049340


	//   ....[181]....
        /*e314*/ 	.word	0x00049370


	//   ....[182]....
        /*e318*/ 	.word	0x00049380


	//   ....[183]....
        /*e31c*/ 	.word	0x00049390


	//   ....[184]....
        /*e320*/ 	.word	0x000493a0


	//   ....[185]....
        /*e324*/ 	.word	0x000493d0


	//   ....[186]....
        /*e328*/ 	.word	0x000493e0


	//   ....[187]....
        /*e32c*/ 	.word	0x000493f0


	//   ....[188]....
        /*e330*/ 	.word	0x00049400


	//   ....[189]....
        /*e334*/ 	.word	0x00049430


	//   ....[190]....
        /*e338*/ 	.word	0x00049440


	//   ....[191]....
        /*e33c*/ 	.word	0x00049450


	//   ....[192]....
        /*e340*/ 	.word	0x00049460


	//   ....[193]....
        /*e344*/ 	.word	0x00049490


	//   ....[194]....
        /*e348*/ 	.word	0x000494a0


	//   ....[195]....
        /*e34c*/ 	.word	0x000494b0


	//   ....[196]....
        /*e350*/ 	.word	0x000494c0


	//   ....[197]....
        /*e354*/ 	.word	0x000494f0


	//   ....[198]....
        /*e358*/ 	.word	0x00049500


	//   ....[199]....
        /*e35c*/ 	.word	0x00049510


	//   ....[200]....
        /*e360*/ 	.word	0x00049520


	//   ....[201]....
        /*e364*/ 	.word	0x00049550


	//   ....[202]....
        /*e368*/ 	.word	0x00049560


	//   ....[203]....
        /*e36c*/ 	.word	0x00049570


	//   ....[204]....
        /*e370*/ 	.word	0x00049580


	//   ....[205]....
        /*e374*/ 	.word	0x000495b0


	//   ....[206]....
        /*e378*/ 	.word	0x000495c0


	//   ....[207]....
        /*e37c*/ 	.word	0x000495d0


	//   ....[208]....
        /*e380*/ 	.word	0x000495e0


	//   ....[209]....
        /*e384*/ 	.word	0x00049610


	//   ....[210]....
        /*e388*/ 	.word	0x00049620


	//   ....[211]....
        /*e38c*/ 	.word	0x00049630


	//   ....[212]....
        /*e390*/ 	.word	0x00049640


	//   ....[213]....
        /*e394*/ 	.word	0x00049670


	//   ....[214]....
        /*e398*/ 	.word	0x00049680


	//   ....[215]....
        /*e39c*/ 	.word	0x00049690


	//   ....[216]....
        /*e3a0*/ 	.word	0x000496a0


	//   ....[217]....
        /*e3a4*/ 	.word	0x000496d0


	//   ....[218]....
        /*e3a8*/ 	.word	0x000496e0


	//   ....[219]....
        /*e3ac*/ 	.word	0x000496f0


	//   ....[220]....
        /*e3b0*/ 	.word	0x00049700


	//   ....[221]....
        /*e3b4*/ 	.word	0x00049730


	//   ....[222]....
        /*e3b8*/ 	.word	0x00049740


	//   ....[223]....
        /*e3bc*/ 	.word	0x00049750


	//   ....[224]....
        /*e3c0*/ 	.word	0x00049760


	//   ....[225]....
        /*e3c4*/ 	.word	0x00049790


	//   ....[226]....
        /*e3c8*/ 	.word	0x000497a0


	//   ....[227]....
        /*e3cc*/ 	.word	0x000497b0


	//   ....[228]....
        /*e3d0*/ 	.word	0x000497c0


	//   ....[229]....
        /*e3d4*/ 	.word	0x000497f0


	//   ....[230]....
        /*e3d8*/ 	.word	0x00049800


	//   ....[231]....
        /*e3dc*/ 	.word	0x00049810


	//   ....[232]....
        /*e3e0*/ 	.word	0x00049820


	//   ....[233]....
        /*e3e4*/ 	.word	0x00049850


	//   ....[234]....
        /*e3e8*/ 	.word	0x00049860


	//   ....[235]....
        /*e3ec*/ 	.word	0x00049870


	//   ....[236]....
        /*e3f0*/ 	.word	0x00049880


	//   ....[237]....
        /*e3f4*/ 	.word	0x000498b0


	//   ....[238]....
        /*e3f8*/ 	.word	0x000498c0


	//   ....[239]....
        /*e3fc*/ 	.word	0x000498d0


	//   ....[240]....
        /*e400*/ 	.word	0x000498e0


	//   ....[241]....
        /*e404*/ 	.word	0x00049910


	//   ....[242]....
        /*e408*/ 	.word	0x00049920


	//   ....[243]....
        /*e40c*/ 	.word	0x00049930


	//   ....[244]....
        /*e410*/ 	.word	0x00049940


	//   ....[245]....
        /*e414*/ 	.word	0x00049970


	//   ....[246]....
        /*e418*/ 	.word	0x00049980


	//   ....[247]....
        /*e41c*/ 	.word	0x00049990


	//   ....[248]....
        /*e420*/ 	.word	0x000499a0


	//   ....[249]....
        /*e424*/ 	.word	0x000499d0


	//   ....[250]....
        /*e428*/ 	.word	0x000499e0


	//   ....[251]....
        /*e42c*/ 	.word	0x000499f0


	//   ....[252]....
        /*e430*/ 	.word	0x00049a00


	//   ....[253]....
        /*e434*/ 	.word	0x00049a30


	//   ....[254]....
        /*e438*/ 	.word	0x00049a40


	//   ....[255]....
        /*e43c*/ 	.word	0x00049a50


	//   ....[0]....
        /*e440*/ 	.word	0x00049a60


	//   ....[1]....
        /*e444*/ 	.word	0x00049a90


	//   ....[2]....
        /*e448*/ 	.word	0x00049aa0


	//   ....[3]....
        /*e44c*/ 	.word	0x00049ab0


	//   ....[4]....
        /*e450*/ 	.word	0x00049ac0


	//   ....[5]....
        /*e454*/ 	.word	0x00049af0


	//   ....[6]....
        /*e458*/ 	.word	0x00049b00


	//   ....[7]....
        /*e45c*/ 	.word	0x00049b10


	//   ....[8]....
        /*e460*/ 	.word	0x00049b20


	//   ....[9]....
        /*e464*/ 	.word	0x00049b50


	//   ....[10]....
        /*e468*/ 	.word	0x00049b60


	//   ....[11]....
        /*e46c*/ 	.word	0x00049b70


	//   ....[12]....
        /*e470*/ 	.word	0x00049b80


	//   ....[13]....
        /*e474*/ 	.word	0x00049bb0


	//   ....[14]....
        /*e478*/ 	.word	0x00049bc0


	//   ....[15]....
        /*e47c*/ 	.word	0x00049bd0


	//   ....[16]....
        /*e480*/ 	.word	0x00049be0


	//   ....[17]....
        /*e484*/ 	.word	0x00049c10


	//   ....[18]....
        /*e488*/ 	.word	0x00049c20


	//   ....[19]....
        /*e48c*/ 	.word	0x00049c30


	//   ....[20]....
        /*e490*/ 	.word	0x00049c40


	//   ....[21]....
        /*e494*/ 	.word	0x00049c70


	//   ....[22]....
        /*e498*/ 	.word	0x00049c80


	//   ....[23]....
        /*e49c*/ 	.word	0x00049c90


	//   ....[24]....
        /*e4a0*/ 	.word	0x00049ca0


	//   ....[25]....
        /*e4a4*/ 	.word	0x00049cd0


	//   ....[26]....
        /*e4a8*/ 	.word	0x00049ce0


	//   ....[27]....
        /*e4ac*/ 	.word	0x00049cf0


	//   ....[28]....
        /*e4b0*/ 	.word	0x00049d00


	//   ....[29]....
        /*e4b4*/ 	.word	0x00049d30


	//   ....[30]....
        /*e4b8*/ 	.word	0x00049d40


	//   ....[31]....
        /*e4bc*/ 	.word	0x00049d50


	//   ....[32]....
        /*e4c0*/ 	.word	0x00049d60


	//   ....[33]....
        /*e4c4*/ 	.word	0x00049d90


	//   ....[34]....
        /*e4c8*/ 	.word	0x00049da0


	//   ....[35]....
        /*e4cc*/ 	.word	0x00049db0


	//   ....[36]....
        /*e4d0*/ 	.word	0x00049dc0


	//   ....[37]....
        /*e4d4*/ 	.word	0x00049df0


	//   ....[38]....
        /*e4d8*/ 	.word	0x00049e00


	//   ....[39]....
        /*e4dc*/ 	.word	0x00049e10


	//   ....[40]....
        /*e4e0*/ 	.word	0x00049e20


	//   ....[41]....
        /*e4e4*/ 	.word	0x00049e50


	//   ....[42]....
        /*e4e8*/ 	.word	0x00049e60


	//   ....[43]....
        /*e4ec*/ 	.word	0x00049e70


	//   ....[44]....
        /*e4f0*/ 	.word	0x00049e80


	//   ....[45]....
        /*e4f4*/ 	.word	0x00049eb0


	//   ....[46]....
        /*e4f8*/ 	.word	0x00049ec0


	//   ....[47]....
        /*e4fc*/ 	.word	0x00049ed0


	//   ....[48]....
        /*e500*/ 	.word	0x00049ee0


	//   ....[49]....
        /*e504*/ 	.word	0x00049f10


	//   ....[50]....
        /*e508*/ 	.word	0x00049f20


	//   ....[51]....
        /*e50c*/ 	.word	0x00049f30


	//   ....[52]....
        /*e510*/ 	.word	0x00049f40


	//   ....[53]....
        /*e514*/ 	.word	0x00049f70


	//   ....[54]....
        /*e518*/ 	.word	0x00049f80


	//   ....[55]....
        /*e51c*/ 	.word	0x00049f90


	//   ....[56]....
        /*e520*/ 	.word	0x00049fa0


	//   ....[57]....
        /*e524*/ 	.word	0x00049fd0


	//   ....[58]....
        /*e528*/ 	.word	0x00049fe0


	//   ....[59]....
        /*e52c*/ 	.word	0x00049ff0


	//   ....[60]....
        /*e530*/ 	.word	0x0004a000


	//   ....[61]....
        /*e534*/ 	.word	0x0004a030


	//   ....[62]....
        /*e538*/ 	.word	0x0004a040


	//   ....[63]....
        /*e53c*/ 	.word	0x0004a050


	//   ....[64]....
        /*e540*/ 	.word	0x0004a060


	//   ....[65]....
        /*e544*/ 	.word	0x0004a090


	//   ....[66]....
        /*e548*/ 	.word	0x0004a0a0


	//   ....[67]....
        /*e54c*/ 	.word	0x0004a0b0


	//   ....[68]....
        /*e550*/ 	.word	0x0004a0c0


	//   ....[69]....
        /*e554*/ 	.word	0x0004a0f0


	//   ....[70]....
        /*e558*/ 	.word	0x0004a100


	//   ....[71]....
        /*e55c*/ 	.word	0x0004a110


	//   ....[72]....
        /*e560*/ 	.word	0x0004a120


	//   ....[73]....
        /*e564*/ 	.word	0x0004a150


	//   ....[74]....
        /*e568*/ 	.word	0x0004a160


	//   ....[75]....
        /*e56c*/ 	.word	0x0004a170


	//   ....[76]....
        /*e570*/ 	.word	0x0004a180


	//   ....[77]....
        /*e574*/ 	.word	0x0004a1b0


	//   ....[78]....
        /*e578*/ 	.word	0x0004a1c0


	//   ....[79]....
        /*e57c*/ 	.word	0x0004a1d0


	//   ....[80]....
        /*e580*/ 	.word	0x0004a1e0


	//   ....[81]....
        /*e584*/ 	.word	0x0004a210


	//   ....[82]....
        /*e588*/ 	.word	0x0004a220


	//   ....[83]....
        /*e58c*/ 	.word	0x0004a230


	//   ....[84]....
        /*e590*/ 	.word	0x0004a240


	//   ....[85]....
        /*e594*/ 	.word	0x0004a270


	//   ....[86]....
        /*e598*/ 	.word	0x0004a280


	//   ....[87]....
        /*e59c*/ 	.word	0x0004a290


	//   ....[88]....
        /*e5a0*/ 	.word	0x0004a2a0


	//   ....[89]....
        /*e5a4*/ 	.word	0x0004a2d0


	//   ....[90]....
        /*e5a8*/ 	.word	0x0004a2e0


	//   ....[91]....
        /*e5ac*/ 	.word	0x0004a2f0


	//   ....[92]....
        /*e5b0*/ 	.word	0x0004a300


	//   ....[93]....
        /*e5b4*/ 	.word	0x0004a330


	//   ....[94]....
        /*e5b8*/ 	.word	0x0004a340


	//   ....[95]....
        /*e5bc*/ 	.word	0x0004a350


	//   ....[96]....
        /*e5c0*/ 	.word	0x0004a360


	//   ....[97]....
        /*e5c4*/ 	.word	0x0004a390


	//   ....[98]....
        /*e5c8*/ 	.word	0x0004a3a0


	//   ....[99]....
        /*e5cc*/ 	.word	0x0004a3b0


	//   ....[100]....
        /*e5d0*/ 	.word	0x0004a3c0


	//   ....[101]....
        /*e5d4*/ 	.word	0x0004a3f0


	//   ....[102]....
        /*e5d8*/ 	.word	0x0004a400


	//   ....[103]....
        /*e5dc*/ 	.word	0x0004a410


	//   ....[104]....
        /*e5e0*/ 	.word	0x0004a420


	//   ....[105]....
        /*e5e4*/ 	.word	0x0004a450


	//   ....[106]....
        /*e5e8*/ 	.word	0x0004a460


	//   ....[107]....
        /*e5ec*/ 	.word	0x0004a470


	//   ....[108]....
        /*e5f0*/ 	.word	0x0004a480


	//   ....[109]....
        /*e5f4*/ 	.word	0x0004a4b0


	//   ....[110]....
        /*e5f8*/ 	.word	0x0004a4c0


	//   ....[111]....
        /*e5fc*/ 	.word	0x0004a4d0


	//   ....[112]....
        /*e600*/ 	.word	0x0004a4e0


	//   ....[113]....
        /*e604*/ 	.word	0x0004a510


	//   ....[114]....
        /*e608*/ 	.word	0x0004a520


	//   ....[115]....
        /*e60c*/ 	.word	0x0004a530


	//   ....[116]....
        /*e610*/ 	.word	0x0004a540


	//   ....[117]....
        /*e614*/ 	.word	0x0004a570


	//   ....[118]....
        /*e618*/ 	.word	0x0004a580


	//   ....[119]....
        /*e61c*/ 	.word	0x0004a590


	//   ....[120]....
        /*e620*/ 	.word	0x0004a5a0


	//   ....[121]....
        /*e624*/ 	.word	0x0004a5d0


	//   ....[122]....
        /*e628*/ 	.word	0x0004a5e0


	//   ....[123]....
        /*e62c*/ 	.word	0x0004a5f0


	//   ....[124]....
        /*e630*/ 	.word	0x0004a600


	//   ....[125]....
        /*e634*/ 	.word	0x0004a630


	//   ....[126]....
        /*e638*/ 	.word	0x0004a640


	//   ....[127]....
        /*e63c*/ 	.word	0x0004a650


	//   ....[128]....
        /*e640*/ 	.word	0x0004a660


	//   ....[129]....
        /*e644*/ 	.word	0x0004a690


	//   ....[130]....
        /*e648*/ 	.word	0x0004a6a0


	//   ....[131]....
        /*e64c*/ 	.word	0x0004a6b0


	//   ....[132]....
        /*e650*/ 	.word	0x0004a6c0


	//   ....[133]....
        /*e654*/ 	.word	0x0004a6f0


	//   ....[134]....
        /*e658*/ 	.word	0x0004a700


	//   ....[135]....
        /*e65c*/ 	.word	0x0004a710


	//   ....[136]....
        /*e660*/ 	.word	0x0004a720


	//   ....[137]....
        /*e664*/ 	.word	0x0004a750


	//   ....[138]....
        /*e668*/ 	.word	0x0004a760


	//   ....[139]....
        /*e66c*/ 	.word	0x0004a770


	//   ....[140]....
        /*e670*/ 	.word	0x0004a780


	//   ....[141]....
        /*e674*/ 	.word	0x0004a7b0


	//   ....[142]....
        /*e678*/ 	.word	0x0004a7c0


	//   ....[143]....
        /*e67c*/ 	.word	0x0004a7d0


	//   ....[144]....
        /*e680*/ 	.word	0x0004a7e0


	//   ....[145]....
        /*e684*/ 	.word	0x0004a810


	//   ....[146]....
        /*e688*/ 	.word	0x0004a820


	//   ....[147]....
        /*e68c*/ 	.word	0x0004a830


	//   ....[148]....
        /*e690*/ 	.word	0x0004a840


	//   ....[149]....
        /*e694*/ 	.word	0x0004a870


	//   ....[150]....
        /*e698*/ 	.word	0x0004a880


	//   ....[151]....
        /*e69c*/ 	.word	0x0004a890


	//   ....[152]....
        /*e6a0*/ 	.word	0x0004a8a0


	//   ....[153]....
        /*e6a4*/ 	.word	0x0004a8d0


	//   ....[154]....
        /*e6a8*/ 	.word	0x0004a8e0


	//   ....[155]....
        /*e6ac*/ 	.word	0x0004a8f0


	//   ....[156]....
        /*e6b0*/ 	.word	0x0004a900


	//   ....[157]....
        /*e6b4*/ 	.word	0x0004a930


	//   ....[158]....
        /*e6b8*/ 	.word	0x0004a940


	//   ....[159]....
        /*e6bc*/ 	.word	0x0004a950


	//   ....[160]....
        /*e6c0*/ 	.word	0x0004a960


	//   ....[161]....
        /*e6c4*/ 	.word	0x0004a990


	//   ....[162]....
        /*e6c8*/ 	.word	0x0004a9a0


	//   ....[163]....
        /*e6cc*/ 	.word	0x0004a9b0


	//   ....[164]....
        /*e6d0*/ 	.word	0x0004a9c0


	//   ....[165]....
        /*e6d4*/ 	.word	0x0004a9f0


	//   ....[166]....
        /*e6d8*/ 	.word	0x0004aa00


	//   ....[167]....
        /*e6dc*/ 	.word	0x0004aa10


	//   ....[168]....
        /*e6e0*/ 	.word	0x0004aa20


	//   ....[169]....
        /*e6e4*/ 	.word	0x0004aa50


	//   ....[170]....
        /*e6e8*/ 	.word	0x0004aa60


	//   ....[171]....
        /*e6ec*/ 	.word	0x0004aa70


	//   ....[172]....
        /*e6f0*/ 	.word	0x0004aa80


	//   ....[173]....
        /*e6f4*/ 	.word	0x0004aab0


	//   ....[174]....
        /*e6f8*/ 	.word	0x0004aac0


	//   ....[175]....
        /*e6fc*/ 	.word	0x0004aad0


	//   ....[176]....
        /*e700*/ 	.word	0x0004aae0


	//   ....[177]....
        /*e704*/ 	.word	0x0004ab10


	//   ....[178]....
        /*e708*/ 	.word	0x0004ab20


	//   ....[179]....
        /*e70c*/ 	.word	0x0004ab30


	//   ....[180]....
        /*e710*/ 	.word	0x0004ab40


	//   ....[181]....
        /*e714*/ 	.word	0x0004ab70


	//   ....[182]....
        /*e718*/ 	.word	0x0004ab80


	//   ....[183]....
        /*e71c*/ 	.word	0x0004ab90


	//   ....[184]....
        /*e720*/ 	.word	0x0004aba0


	//   ....[185]....
        /*e724*/ 	.word	0x0004abd0


	//   ....[186]....
        /*e728*/ 	.word	0x0004abe0


	//   ....[187]....
        /*e72c*/ 	.word	0x0004abf0


	//   ....[188]....
        /*e730*/ 	.word	0x0004ac00


	//   ....[189]....
        /*e734*/ 	.word	0x0004ac30


	//   ....[190]....
        /*e738*/ 	.word	0x0004ac40


	//   ....[191]....
        /*e73c*/ 	.word	0x0004ac50


	//   ....[192]....
        /*e740*/ 	.word	0x0004ac60


	//   ....[193]....
        /*e744*/ 	.word	0x0004ac90


	//   ....[194]....
        /*e748*/ 	.word	0x0004aca0


	//   ....[195]....
        /*e74c*/ 	.word	0x0004acb0


	//   ....[196]....
        /*e750*/ 	.word	0x0004acc0


	//   ....[197]....
        /*e754*/ 	.word	0x0004acf0


	//   ....[198]....
        /*e758*/ 	.word	0x0004ad00


	//   ....[199]....
        /*e75c*/ 	.word	0x0004ad10


	//   ....[200]....
        /*e760*/ 	.word	0x0004ad20


	//   ....[201]....
        /*e764*/ 	.word	0x0004ad50


	//   ....[202]....
        /*e768*/ 	.word	0x0004ad60


	//   ....[203]....
        /*e76c*/ 	.word	0x0004ad70


	//   ....[204]....
        /*e770*/ 	.word	0x0004ad80


	//   ....[205]....
        /*e774*/ 	.word	0x0004adb0


	//   ....[206]....
        /*e778*/ 	.word	0x0004adc0


	//   ....[207]....
        /*e77c*/ 	.word	0x0004add0


	//   ....[208]....
        /*e780*/ 	.word	0x0004ade0


	//   ....[209]....
        /*e784*/ 	.word	0x0004ae10


	//   ....[210]....
        /*e788*/ 	.word	0x0004ae20


	//   ....[211]....
        /*e78c*/ 	.word	0x0004ae30


	//   ....[212]....
        /*e790*/ 	.word	0x0004ae40


	//   ....[213]....
        /*e794*/ 	.word	0x0004ae70


	//   ....[214]....
        /*e798*/ 	.word	0x0004ae80


	//   ....[215]....
        /*e79c*/ 	.word	0x0004ae90


	//   ....[216]....
        /*e7a0*/ 	.word	0x0004aea0


	//   ....[217]....
        /*e7a4*/ 	.word	0x0004aed0


	//   ....[218]....
        /*e7a8*/ 	.word	0x0004aee0


	//   ....[219]....
        /*e7ac*/ 	.word	0x0004aef0


	//   ....[220]....
        /*e7b0*/ 	.word	0x0004af00


	//   ....[221]....
        /*e7b4*/ 	.word	0x0004af30


	//   ....[222]....
        /*e7b8*/ 	.word	0x0004af40


	//   ....[223]....
        /*e7bc*/ 	.word	0x0004af50


	//   ....[224]....
        /*e7c0*/ 	.word	0x0004af60


	//   ....[225]....
        /*e7c4*/ 	.word	0x0004af90


	//   ....[226]....
        /*e7c8*/ 	.word	0x0004afa0


	//   ....[227]....
        /*e7cc*/ 	.word	0x0004afb0


	//   ....[228]....
        /*e7d0*/ 	.word	0x0004afc0


	//   ....[229]....
        /*e7d4*/ 	.word	0x0004aff0


	//   ....[230]....
        /*e7d8*/ 	.word	0x0004b000


	//   ....[231]....
        /*e7dc*/ 	.word	0x0004b010


	//   ....[232]....
        /*e7e0*/ 	.word	0x0004b020


	//   ....[233]....
        /*e7e4*/ 	.word	0x0004b050


	//   ....[234]....
        /*e7e8*/ 	.word	0x0004b060


	//   ....[235]....
        /*e7ec*/ 	.word	0x0004b070


	//   ....[236]....
        /*e7f0*/ 	.word	0x0004b080


	//   ....[237]....
        /*e7f4*/ 	.word	0x0004b0b0


	//   ....[238]....
        /*e7f8*/ 	.word	0x0004b0c0


	//   ....[239]....
        /*e7fc*/ 	.word	0x0004b0d0


	//   ....[240]....
        /*e800*/ 	.word	0x0004b0e0


	//   ....[241]....
        /*e804*/ 	.word	0x0004b110


	//   ....[242]....
        /*e808*/ 	.word	0x0004b120


	//   ....[243]....
        /*e80c*/ 	.word	0x0004b130


	//   ....[244]....
        /*e810*/ 	.word	0x0004b140


	//   ....[245]....
        /*e814*/ 	.word	0x0004b170


	//   ....[246]....
        /*e818*/ 	.word	0x0004b180


	//   ....[247]....
        /*e81c*/ 	.word	0x0004b190


	//   ....[248]....
        /*e820*/ 	.word	0x0004b1a0


	//   ....[249]....
        /*e824*/ 	.word	0x0004b1d0


	//   ....[250]....
        /*e828*/ 	.word	0x0004b1e0


	//   ....[251]....
        /*e82c*/ 	.word	0x0004b1f0


	//   ....[252]....
        /*e830*/ 	.word	0x0004b200


	//   ....[253]....
        /*e834*/ 	.word	0x0004b240


	//   ....[254]....
        /*e838*/ 	.word	0x0004e280


	//   ....[255]....
        /*e83c*/ 	.word	0x0004e290


	//   ....[0]....
        /*e840*/ 	.word	0x0004e2a0


	//   ....[1]....
        /*e844*/ 	.word	0x0004e2c0


	//   ....[2]....
        /*e848*/ 	.word	0x0004e2d0


	//   ....[3]....
        /*e84c*/ 	.word	0x0004e2e0


	//   ....[4]....
        /*e850*/ 	.word	0x0004e2f0


	//   ....[5]....
        /*e854*/ 	.word	0x0004e320


	//   ....[6]....
        /*e858*/ 	.word	0x0004e330


	//   ....[7]....
        /*e85c*/ 	.word	0x0004e340


	//   ....[8]....
        /*e860*/ 	.word	0x0004e350


	//   ....[9]....
        /*e864*/ 	.word	0x0004e380


	//   ....[10]....
        /*e868*/ 	.word	0x0004e390


	//   ....[11]....
        /*e86c*/ 	.word	0x0004e3a0


	//   ....[12]....
        /*e870*/ 	.word	0x0004e3b0


	//   ....[13]....
        /*e874*/ 	.word	0x0004e3e0


	//   ....[14]....
        /*e878*/ 	.word	0x0004e3f0


	//   ....[15]....
        /*e87c*/ 	.word	0x0004e400


	//   ....[16]....
        /*e880*/ 	.word	0x0004e410


	//   ....[17]....
        /*e884*/ 	.word	0x0004e440


	//   ....[18]....
        /*e888*/ 	.word	0x0004e450


	//   ....[19]....
        /*e88c*/ 	.word	0x0004e460


	//   ....[20]....
        /*e890*/ 	.word	0x0004e470


	//   ....[21]....
        /*e894*/ 	.word	0x0004e4a0


	//   ....[22]....
        /*e898*/ 	.word	0x0004e4b0


	//   ....[23]....
        /*e89c*/ 	.word	0x0004e4c0


	//   ....[24]....
        /*e8a0*/ 	.word	0x0004e4d0


	//   ....[25]....
        /*e8a4*/ 	.word	0x0004e500


	//   ....[26]....
        /*e8a8*/ 	.word	0x0004e510


	//   ....[27]....
        /*e8ac*/ 	.word	0x0004e520


	//   ....[28]....
        /*e8b0*/ 	.word	0x0004e530


	//   ....[29]....
        /*e8b4*/ 	.word	0x0004e560


	//   ....[30]....
        /*e8b8*/ 	.word	0x0004e570


	//   ....[31]....
        /*e8bc*/ 	.word	0x0004e580


	//   ....[32]....
        /*e8c0*/ 	.word	0x0004e590


	//   ....[33]....
        /*e8c4*/ 	.word	0x0004e5c0


	//   ....[34]....
        /*e8c8*/ 	.word	0x0004e5d0


	//   ....[35]....
        /*e8cc*/ 	.word	0x0004e5e0


	//   ....[36]....
        /*e8d0*/ 	.word	0x0004e5f0


	//   ....[37]....
        /*e8d4*/ 	.word	0x0004e620


	//   ....[38]....
        /*e8d8*/ 	.word	0x0004e630


	//   ....[39]....
        /*e8dc*/ 	.word	0x0004e640


	//   ....[40]....
        /*e8e0*/ 	.word	0x0004e650


	//   ....[41]....
        /*e8e4*/ 	.word	0x0004e680


	//   ....[42]....
        /*e8e8*/ 	.word	0x0004e690


	//   ....[43]....
        /*e8ec*/ 	.word	0x0004e6a0


	//   ....[44]....
        /*e8f0*/ 	.word	0x0004e6b0


	//   ....[45]....
        /*e8f4*/ 	.word	0x0004e6e0


	//   ....[46]....
        /*e8f8*/ 	.word	0x0004e6f0


	//   ....[47]....
        /*e8fc*/ 	.word	0x0004e700


	//   ....[48]....
        /*e900*/ 	.word	0x0004e710


	//   ....[49]....
        /*e904*/ 	.word	0x0004e740


	//   ....[50]....
        /*e908*/ 	.word	0x0004e750


	//   ....[51]....
        /*e90c*/ 	.word	0x0004e760


	//   ....[52]....
        /*e910*/ 	.word	0x0004e770


	//   ....[53]....
        /*e914*/ 	.word	0x0004e7a0


	//   ....[54]....
        /*e918*/ 	.word	0x0004e7b0


	//   ....[55]....
        /*e91c*/ 	.word	0x0004e7c0


	//   ....[56]....
        /*e920*/ 	.word	0x0004e7d0


	//   ....[57]....
        /*e924*/ 	.word	0x0004e800


	//   ....[58]....
        /*e928*/ 	.word	0x0004e810


	//   ....[59]....
        /*e92c*/ 	.word	0x0004e820


	//   ....[60]....
        /*e930*/ 	.word	0x0004e830


	//   ....[61]....
        /*e934*/ 	.word	0x0004e860


	//   ....[62]....
        /*e938*/ 	.word	0x0004e870


	//   ....[63]....
        /*e93c*/ 	.word	0x0004e880


	//   ....[64]....
        /*e940*/ 	.word	0x0004e890


	//   ....[65]....
        /*e944*/ 	.word	0x0004e8c0


	//   ....[66]....
        /*e948*/ 	.word	0x0004e8d0


	//   ....[67]....
        /*e94c*/ 	.word	0x0004e8e0


	//   ....[68]....
        /*e950*/ 	.word	0x0004e8f0


	//   ....[69]....
        /*e954*/ 	.word	0x0004e920


	//   ....[70]....
        /*e958*/ 	.word	0x0004e930


	//   ....[71]....
        /*e95c*/ 	.word	0x0004e940


	//   ....[72]....
        /*e960*/ 	.word	0x0004e950


	//   ....[73]....
        /*e964*/ 	.word	0x0004e980


	//   ....[74]....
        /*e968*/ 	.word	0x0004e990


	//   ....[75]....
        /*e96c*/ 	.word	0x0004e9a0


	//   ....[76]....
        /*e970*/ 	.word	0x0004e9b0


	//   ....[77]....
        /*e974*/ 	.word	0x0004e9e0


	//   ....[78]....
        /*e978*/ 	.word	0x0004e9f0


	//   ....[79]....
        /*e97c*/ 	.word	0x0004ea00


	//   ....[80]....
        /*e980*/ 	.word	0x0004ea10


	//   ....[81]....
        /*e984*/ 	.word	0x0004ea40


	//   ....[82]....
        /*e988*/ 	.word	0x0004ea50


	//   ....[83]....
        /*e98c*/ 	.word	0x0004ea60


	//   ....[84]....
        /*e990*/ 	.word	0x0004ea70


	//   ....[85]....
        /*e994*/ 	.word	0x0004eaa0


	//   ....[86]....
        /*e998*/ 	.word	0x0004eab0


	//   ....[87]....
        /*e99c*/ 	.word	0x0004eac0


	//   ....[88]....
        /*e9a0*/ 	.word	0x0004ead0


	//   ....[89]....
        /*e9a4*/ 	.word	0x0004eb00


	//   ....[90]....
        /*e9a8*/ 	.word	0x0004eb10


	//   ....[91]....
        /*e9ac*/ 	.word	0x0004eb20


	//   ....[92]....
        /*e9b0*/ 	.word	0x0004eb30


	//   ....[93]....
        /*e9b4*/ 	.word	0x0004eb60


	//   ....[94]....
        /*e9b8*/ 	.word	0x0004eb70


	//   ....[95]....
        /*e9bc*/ 	.word	0x0004eb80


	//   ....[96]....
        /*e9c0*/ 	.word	0x0004eb90


	//   ....[97]....
        /*e9c4*/ 	.word	0x0004ebc0


	//   ....[98]....
        /*e9c8*/ 	.word	0x0004ebd0


	//   ....[99]....
        /*e9cc*/ 	.word	0x0004ebe0


	//   ....[100]....
        /*e9d0*/ 	.word	0x0004ebf0


	//   ....[101]....
        /*e9d4*/ 	.word	0x0004ec20


	//   ....[102]....
        /*e9d8*/ 	.word	0x0004ec30


	//   ....[103]....
        /*e9dc*/ 	.word	0x0004ec40


	//   ....[104]....
        /*e9e0*/ 	.word	0x0004ec50


	//   ....[105]....
        /*e9e4*/ 	.word	0x0004ec80


	//   ....[106]....
        /*e9e8*/ 	.word	0x0004ec90


	//   ....[107]....
        /*e9ec*/ 	.word	0x0004eca0


	//   ....[108]....
        /*e9f0*/ 	.word	0x0004ecb0


	//   ....[109]....
        /*e9f4*/ 	.word	0x0004ece0


	//   ....[110]....
        /*e9f8*/ 	.word	0x0004ecf0


	//   ....[111]....
        /*e9fc*/ 	.word	0x0004ed00


	//   ....[112]....
        /*ea00*/ 	.word	0x0004ed10


	//   ....[113]....
        /*ea04*/ 	.word	0x0004ed40


	//   ....[114]....
        /*ea08*/ 	.word	0x0004ed50


	//   ....[115]....
        /*ea0c*/ 	.word	0x0004ed60


	//   ....[116]....
        /*ea10*/ 	.word	0x0004ed70


	//   ....[117]....
        /*ea14*/ 	.word	0x0004eda0


	//   ....[118]....
        /*ea18*/ 	.word	0x0004edb0


	//   ....[119]....
        /*ea1c*/ 	.word	0x0004edc0


	//   ....[120]....
        /*ea20*/ 	.word	0x0004edd0


	//   ....[121]....
        /*ea24*/ 	.word	0x0004ee00


	//   ....[122]....
        /*ea28*/ 	.word	0x0004ee10


	//   ....[123]....
        /*ea2c*/ 	.word	0x0004ee20


	//   ....[124]....
        /*ea30*/ 	.word	0x0004ee30


	//   ....[125]....
        /*ea34*/ 	.word	0x0004ee60


	//   ....[126]....
        /*ea38*/ 	.word	0x0004ee70


	//   ....[127]....
        /*ea3c*/ 	.word	0x0004ee80


	//   ....[128]....
        /*ea40*/ 	.word	0x0004ee90


	//   ....[129]....
        /*ea44*/ 	.word	0x0004eec0


	//   ....[130]....
        /*ea48*/ 	.word	0x0004eed0


	//   ....[131]....
        /*ea4c*/ 	.word	0x0004eee0


	//   ....[132]....
        /*ea50*/ 	.word	0x0004eef0


	//   ....[133]....
        /*ea54*/ 	.word	0x0004ef20


	//   ....[134]....
        /*ea58*/ 	.word	0x0004ef30


	//   ....[135]....
        /*ea5c*/ 	.word	0x0004ef40


	//   ....[136]....
        /*ea60*/ 	.word	0x0004ef50


	//   ....[137]....
        /*ea64*/ 	.word	0x0004ef80


	//   ....[138]....
        /*ea68*/ 	.word	0x0004ef90


	//   ....[139]....
        /*ea6c*/ 	.word	0x0004efa0


	//   ....[140]....
        /*ea70*/ 	.word	0x0004efb0


	//   ....[141]....
        /*ea74*/ 	.word	0x0004efe0


	//   ....[142]....
        /*ea78*/ 	.word	0x0004eff0


	//   ....[143]....
        /*ea7c*/ 	.word	0x0004f000


	//   ....[144]....
        /*ea80*/ 	.word	0x0004f010


	//   ....[145]....
        /*ea84*/ 	.word	0x0004f040


	//   ....[146]....
        /*ea88*/ 	.word	0x0004f050


	//   ....[147]....
        /*ea8c*/ 	.word	0x0004f060


	//   ....[148]....
        /*ea90*/ 	.word	0x0004f070


	//   ....[149]....
        /*ea94*/ 	.word	0x0004f0a0


	//   ....[150]....
        /*ea98*/ 	.word	0x0004f0b0


	//   ....[151]....
        /*ea9c*/ 	.word	0x0004f0c0


	//   ....[152]....
        /*eaa0*/ 	.word	0x0004f0d0


	//   ....[153]....
        /*eaa4*/ 	.word	0x0004f100


	//   ....[154]....
        /*eaa8*/ 	.word	0x0004f110


	//   ....[155]....
        /*eaac*/ 	.word	0x0004f120


	//   ....[156]....
        /*eab0*/ 	.word	0x0004f130


	//   ....[157]....
        /*eab4*/ 	.word	0x0004f160


	//   ....[158]....
        /*eab8*/ 	.word	0x0004f170


	//   ....[159]....
        /*eabc*/ 	.word	0x0004f180


	//   ....[160]....
        /*eac0*/ 	.word	0x0004f190


	//   ....[161]....
        /*eac4*/ 	.word	0x0004f1c0


	//   ....[162]....
        /*eac8*/ 	.word	0x0004f1d0


	//   ....[163]....
        /*eacc*/ 	.word	0x0004f1e0


	//   ....[164]....
        /*ead0*/ 	.word	0x0004f1f0


	//   ....[165]....
        /*ead4*/ 	.word	0x0004f220


	//   ....[166]....
        /*ead8*/ 	.word	0x0004f230


	//   ....[167]....
        /*eadc*/ 	.word	0x0004f240


	//   ....[168]....
        /*eae0*/ 	.word	0x0004f250


	//   ....[169]....
        /*eae4*/ 	.word	0x0004f280


	//   ....[170]....
        /*eae8*/ 	.word	0x0004f290


	//   ....[171]....
        /*eaec*/ 	.word	0x0004f2a0


	//   ....[172]....
        /*eaf0*/ 	.word	0x0004f2b0


	//   ....[173]....
        /*eaf4*/ 	.word	0x0004f2e0


	//   ....[174]....
        /*eaf8*/ 	.word	0x0004f2f0


	//   ....[175]....
        /*eafc*/ 	.word	0x0004f300


	//   ....[176]....
        /*eb00*/ 	.word	0x0004f310


	//   ....[177]....
        /*eb04*/ 	.word	0x0004f340


	//   ....[178]....
        /*eb08*/ 	.word	0x0004f350


	//   ....[179]....
        /*eb0c*/ 	.word	0x0004f360


	//   ....[180]....
        /*eb10*/ 	.word	0x0004f370


	//   ....[181]....
        /*eb14*/ 	.word	0x0004f3a0


	//   ....[182]....
        /*eb18*/ 	.word	0x0004f3b0


	//   ....[183]....
        /*eb1c*/ 	.word	0x0004f3c0


	//   ....[184]....
        /*eb20*/ 	.word	0x0004f3d0


	//   ....[185]....
        /*eb24*/ 	.word	0x0004f400


	//   ....[186]....
        /*eb28*/ 	.word	0x0004f410


	//   ....[187]....
        /*eb2c*/ 	.word	0x0004f420


	//   ....[188]....
        /*eb30*/ 	.word	0x0004f430


	//   ....[189]....
        /*eb34*/ 	.word	0x0004f460


	//   ....[190]....
        /*eb38*/ 	.word	0x0004f470


	//   ....[191]....
        /*eb3c*/ 	.word	0x0004f480


	//   ....[192]....
        /*eb40*/ 	.word	0x0004f490


	//   ....[193]....
        /*eb44*/ 	.word	0x0004f4c0


	//   ....[194]....
        /*eb48*/ 	.word	0x0004f4d0


	//   ....[195]....
        /*eb4c*/ 	.word	0x0004f4e0


	//   ....[196]....
        /*eb50*/ 	.word	0x0004f4f0


	//   ....[197]....
        /*eb54*/ 	.word	0x0004f520


	//   ....[198]....
        /*eb58*/ 	.word	0x0004f530


	//   ....[199]....
        /*eb5c*/ 	.word	0x0004f540


	//   ....[200]....
        /*eb60*/ 	.word	0x0004f550


	//   ....[201]....
        /*eb64*/ 	.word	0x0004f580


	//   ....[202]....
        /*eb68*/ 	.word	0x0004f590


	//   ....[203]....
        /*eb6c*/ 	.word	0x0004f5a0


	//   ....[204]....
        /*eb70*/ 	.word	0x0004f5b0


	//   ....[205]....
        /*eb74*/ 	.word	0x0004f5e0


	//   ....[206]....
        /*eb78*/ 	.word	0x0004f5f0


	//   ....[207]....
        /*eb7c*/ 	.word	0x0004f600


	//   ....[208]....
        /*eb80*/ 	.word	0x0004f610


	//   ....[209]....
        /*eb84*/ 	.word	0x0004f640


	//   ....[210]....
        /*eb88*/ 	.word	0x0004f650


	//   ....[211]....
        /*eb8c*/ 	.word	0x0004f660


	//   ....[212]....
        /*eb90*/ 	.word	0x0004f670


	//   ....[213]....
        /*eb94*/ 	.word	0x0004f6a0


	//   ....[214]....
        /*eb98*/ 	.word	0x0004f6b0


	//   ....[215]....
        /*eb9c*/ 	.word	0x0004f6c0


	//   ....[216]....
        /*eba0*/ 	.word	0x0004f6d0


	//   ....[217]....
        /*eba4*/ 	.word	0x0004f700


	//   ....[218]....
        /*eba8*/ 	.word	0x0004f710


	//   ....[219]....
        /*ebac*/ 	.word	0x0004f720


	//   ....[220]....
        /*ebb0*/ 	.word	0x0004f730


	//   ....[221]....
        /*ebb4*/ 	.word	0x0004f760


	//   ....[222]....
        /*ebb8*/ 	.word	0x0004f770


	//   ....[223]....
        /*ebbc*/ 	.word	0x0004f780


	//   ....[224]....
        /*ebc0*/ 	.word	0x0004f790


	//   ....[225]....
        /*ebc4*/ 	.word	0x0004f7c0


	//   ....[226]....
        /*ebc8*/ 	.word	0x0004f7d0


	//   ....[227]....
        /*ebcc*/ 	.word	0x0004f7e0


	//   ....[228]....
        /*ebd0*/ 	.word	0x0004f7f0


	//   ....[229]....
        /*ebd4*/ 	.word	0x0004f820


	//   ....[230]....
        /*ebd8*/ 	.word	0x0004f830


	//   ....[231]....
        /*ebdc*/ 	.word	0x0004f840


	//   ....[232]....
        /*ebe0*/ 	.word	0x0004f850


	//   ....[233]....
        /*ebe4*/ 	.word	0x0004f880


	//   ....[234]....
        /*ebe8*/ 	.word	0x0004f890


	//   ....[235]....
        /*ebec*/ 	.word	0x0004f8a0


	//   ....[236]....
        /*ebf0*/ 	.word	0x0004f8b0


	//   ....[237]....
        /*ebf4*/ 	.word	0x0004f8e0


	//   ....[238]....
        /*ebf8*/ 	.word	0x0004f8f0


	//   ....[239]....
        /*ebfc*/ 	.word	0x0004f900


	//   ....[240]....
        /*ec00*/ 	.word	0x0004f910


	//   ....[241]....
        /*ec04*/ 	.word	0x0004f940


	//   ....[242]....
        /*ec08*/ 	.word	0x0004f950


	//   ....[243]....
        /*ec0c*/ 	.word	0x0004f960


	//   ....[244]....
        /*ec10*/ 	.word	0x0004f970


	//   ....[245]....
        /*ec14*/ 	.word	0x0004f9a0


	//   ....[246]....
        /*ec18*/ 	.word	0x0004f9b0


	//   ....[247]....
        /*ec1c*/ 	.word	0x0004f9c0


	//   ....[248]....
        /*ec20*/ 	.word	0x0004f9d0


	//   ....[249]....
        /*ec24*/ 	.word	0x0004fa00


	//   ....[250]....
        /*ec28*/ 	.word	0x0004fa10


	//   ....[251]....
        /*ec2c*/ 	.word	0x0004fa20


	//   ....[252]....
        /*ec30*/ 	.word	0x0004fa30


	//   ....[253]....
        /*ec34*/ 	.word	0x0004fa60


	//   ....[254]....
        /*ec38*/ 	.word	0x0004fa70


	//   ....[255]....
        /*ec3c*/ 	.word	0x0004fa80


	//   ....[0]....
        /*ec40*/ 	.word	0x0004fa90


	//   ....[1]....
        /*ec44*/ 	.word	0x0004fac0


	//   ....[2]....
        /*ec48*/ 	.word	0x0004fad0


	//   ....[3]....
        /*ec4c*/ 	.word	0x0004fae0


	//   ....[4]....
        /*ec50*/ 	.word	0x0004faf0


	//   ....[5]....
        /*ec54*/ 	.word	0x0004fb20


	//   ....[6]....
        /*ec58*/ 	.word	0x0004fb30


	//   ....[7]....
        /*ec5c*/ 	.word	0x0004fb40


	//   ....[8]....
        /*ec60*/ 	.word	0x0004fb50


	//   ....[9]....
        /*ec64*/ 	.word	0x0004fb80


	//   ....[10]....
        /*ec68*/ 	.word	0x0004fb90


	//   ....[11]....
        /*ec6c*/ 	.word	0x0004fba0


	//   ....[12]....
        /*ec70*/ 	.word	0x0004fbb0


	//   ....[13]....
        /*ec74*/ 	.word	0x0004fbe0


	//   ....[14]....
        /*ec78*/ 	.word	0x0004fbf0


	//   ....[15]....
        /*ec7c*/ 	.word	0x0004fc00


	//   ....[16]....
        /*ec80*/ 	.word	0x0004fc10


	//   ....[17]....
        /*ec84*/ 	.word	0x0004fc40


	//   ....[18]....
        /*ec88*/ 	.word	0x0004fc50


	//   ....[19]....
        /*ec8c*/ 	.word	0x0004fc60


	//   ....[20]....
        /*ec90*/ 	.word	0x0004fc70


	//   ....[21]....
        /*ec94*/ 	.word	0x0004fca0


	//   ....[22]....
        /*ec98*/ 	.word	0x0004fcb0


	//   ....[23]....
        /*ec9c*/ 	.word	0x0004fcc0


	//   ....[24]....
        /*eca0*/ 	.word	0x0004fcd0


	//   ....[25]....
        /*eca4*/ 	.word	0x0004fd00


	//   ....[26]....
        /*eca8*/ 	.word	0x0004fd10


	//   ....[27]....
        /*ecac*/ 	.word	0x0004fd20


	//   ....[28]....
        /*ecb0*/ 	.word	0x0004fd30


	//   ....[29]....
        /*ecb4*/ 	.word	0x0004fd60


	//   ....[30]....
        /*ecb8*/ 	.word	0x0004fd70


	//   ....[31]....
        /*ecbc*/ 	.word	0x0004fd80


	//   ....[32]....
        /*ecc0*/ 	.word	0x0004fd90


	//   ....[33]....
        /*ecc4*/ 	.word	0x0004fdc0


	//   ....[34]....
        /*ecc8*/ 	.word	0x0004fdd0


	//   ....[35]....
        /*eccc*/ 	.word	0x0004fde0


	//   ....[36]....
        /*ecd0*/ 	.word	0x0004fdf0


	//   ....[37]....
        /*ecd4*/ 	.word	0x0004fe20


	//   ....[38]....
        /*ecd8*/ 	.word	0x0004fe30


	//   ....[39]....
        /*ecdc*/ 	.word	0x0004fe40


	//   ....[40]....
        /*ece0*/ 	.word	0x0004fe50


	//   ....[41]....
        /*ece4*/ 	.word	0x0004fe80


	//   ....[42]....
        /*ece8*/ 	.word	0x0004fe90


	//   ....[43]....
        /*ecec*/ 	.word	0x0004fea0


	//   ....[44]....
        /*ecf0*/ 	.word	0x0004feb0


	//   ....[45]....
        /*ecf4*/ 	.word	0x0004fee0


	//   ....[46]....
        /*ecf8*/ 	.word	0x0004fef0


	//   ....[47]....
        /*ecfc*/ 	.word	0x0004ff00


	//   ....[48]....
        /*ed00*/ 	.word	0x0004ff10


	//   ....[49]....
        /*ed04*/ 	.word	0x0004ff40


	//   ....[50]....
        /*ed08*/ 	.word	0x0004ff50


	//   ....[51]....
        /*ed0c*/ 	.word	0x0004ff60


	//   ....[52]....
        /*ed10*/ 	.word	0x0004ff70


	//   ....[53]....
        /*ed14*/ 	.word	0x0004ffa0


	//   ....[54]....
        /*ed18*/ 	.word	0x0004ffb0


	//   ....[55]....
        /*ed1c*/ 	.word	0x0004ffc0


	//   ....[56]....
        /*ed20*/ 	.word	0x0004ffd0


	//   ....[57]....
        /*ed24*/ 	.word	0x00050000


	//   ....[58]....
        /*ed28*/ 	.word	0x00050010


	//   ....[59]....
        /*ed2c*/ 	.word	0x00050020


	//   ....[60]....
        /*ed30*/ 	.word	0x00050030


	//   ....[61]....
        /*ed34*/ 	.word	0x00050060


	//   ....[62]....
        /*ed38*/ 	.word	0x00050070


	//   ....[63]....
        /*ed3c*/ 	.word	0x00050080


	//   ....[64]....
        /*ed40*/ 	.word	0x00050090


	//   ....[65]....
        /*ed44*/ 	.word	0x000500c0


	//   ....[66]....
        /*ed48*/ 	.word	0x000500d0


	//   ....[67]....
        /*ed4c*/ 	.word	0x000500e0


	//   ....[68]....
        /*ed50*/ 	.word	0x000500f0


	//   ....[69]....
        /*ed54*/ 	.word	0x00050120


	//   ....[70]....
        /*ed58*/ 	.word	0x00050130


	//   ....[71]....
        /*ed5c*/ 	.word	0x00050140


	//   ....[72]....
        /*ed60*/ 	.word	0x00050150


	//   ....[73]....
        /*ed64*/ 	.word	0x00050180


	//   ....[74]....
        /*ed68*/ 	.word	0x00050190


	//   ....[75]....
        /*ed6c*/ 	.word	0x000501a0


	//   ....[76]....
        /*ed70*/ 	.word	0x000501b0


	//   ....[77]....
        /*ed74*/ 	.word	0x000501e0


	//   ....[78]....
        /*ed78*/ 	.word	0x000501f0


	//   ....[79]....
        /*ed7c*/ 	.word	0x00050200


	//   ....[80]....
        /*ed80*/ 	.word	0x00050210


	//   ....[81]....
        /*ed84*/ 	.word	0x00050240


	//   ....[82]....
        /*ed88*/ 	.word	0x00050250


	//   ....[83]....
        /*ed8c*/ 	.word	0x00050260


	//   ....[84]....
        /*ed90*/ 	.word	0x00050270


	//   ....[85]....
        /*ed94*/ 	.word	0x000502a0


	//   ....[86]....
        /*ed98*/ 	.word	0x000502b0


	//   ....[87]....
        /*ed9c*/ 	.word	0x000502c0


	//   ....[88]....
        /*eda0*/ 	.word	0x000502d0


	//   ....[89]....
        /*eda4*/ 	.word	0x00050300


	//   ....[90]....
        /*eda8*/ 	.word	0x00050310


	//   ....[91]....
        /*edac*/ 	.word	0x00050320


	//   ....[92]....
        /*edb0*/ 	.word	0x00050330


	//   ....[93]....
        /*edb4*/ 	.word	0x00050360


	//   ....[94]....
        /*edb8*/ 	.word	0x00050370


	//   ....[95]....
        /*edbc*/ 	.word	0x00050380


	//   ....[96]....
        /*edc0*/ 	.word	0x00050390


	//   ....[97]....
        /*edc4*/ 	.word	0x000503c0


	//   ....[98]....
        /*edc8*/ 	.word	0x000503d0


	//   ....[99]....
        /*edcc*/ 	.word	0x000503e0


	//   ....[100]....
        /*edd0*/ 	.word	0x000503f0


	//   ....[101]....
        /*edd4*/ 	.word	0x00050420


	//   ....[102]....
        /*edd8*/ 	.word	0x00050430


	//   ....[103]....
        /*eddc*/ 	.word	0x00050440


	//   ....[104]....
        /*ede0*/ 	.word	0x00050450


	//   ....[105]....
        /*ede4*/ 	.word	0x00050480


	//   ....[106]....
        /*ede8*/ 	.word	0x00050490


	//   ....[107]....
        /*edec*/ 	.word	0x000504a0


	//   ....[108]....
        /*edf0*/ 	.word	0x000504b0


	//   ....[109]....
        /*edf4*/ 	.word	0x000504e0


	//   ....[110]....
        /*edf8*/ 	.word	0x000504f0


	//   ....[111]....
        /*edfc*/ 	.word	0x00050500


	//   ....[112]....
        /*ee00*/ 	.word	0x00050510


	//   ....[113]....
        /*ee04*/ 	.word	0x00050540


	//   ....[114]....
        /*ee08*/ 	.word	0x00050550


	//   ....[115]....
        /*ee0c*/ 	.word	0x00050560


	//   ....[116]....
        /*ee10*/ 	.word	0x00050570


	//   ....[117]....
        /*ee14*/ 	.word	0x000505a0


	//   ....[118]....
        /*ee18*/ 	.word	0x000505b0


	//   ....[119]....
        /*ee1c*/ 	.word	0x000505c0


	//   ....[120]....
        /*ee20*/ 	.word	0x000505d0


	//   ....[121]....
        /*ee24*/ 	.word	0x00050600


	//   ....[122]....
        /*ee28*/ 	.word	0x00050610


	//   ....[123]....
        /*ee2c*/ 	.word	0x00050620


	//   ....[124]....
        /*ee30*/ 	.word	0x00050630


	//   ....[125]....
        /*ee34*/ 	.word	0x00050660


	//   ....[126]....
        /*ee38*/ 	.word	0x00050670


	//   ....[127]....
        /*ee3c*/ 	.word	0x00050680


	//   ....[128]....
        /*ee40*/ 	.word	0x00050690


	//   ....[129]....
        /*ee44*/ 	.word	0x000506c0


	//   ....[130]....
        /*ee48*/ 	.word	0x000506d0


	//   ....[131]....
        /*ee4c*/ 	.word	0x000506e0


	//   ....[132]....
        /*ee50*/ 	.word	0x000506f0


	//   ....[133]....
        /*ee54*/ 	.word	0x00050720


	//   ....[134]....
        /*ee58*/ 	.word	0x00050730


	//   ....[135]....
        /*ee5c*/ 	.word	0x00050740


	//   ....[136]....
        /*ee60*/ 	.word	0x00050750


	//   ....[137]....
        /*ee64*/ 	.word	0x00050780


	//   ....[138]....
        /*ee68*/ 	.word	0x00050790


	//   ....[139]....
        /*ee6c*/ 	.word	0x000507a0


	//   ....[140]....
        /*ee70*/ 	.word	0x000507b0


	//   ....[141]....
        /*ee74*/ 	.word	0x000507e0


	//   ....[142]....
        /*ee78*/ 	.word	0x000507f0


	//   ....[143]....
        /*ee7c*/ 	.word	0x00050800


	//   ....[144]....
        /*ee80*/ 	.word	0x00050810


	//   ....[145]....
        /*ee84*/ 	.word	0x00050840


	//   ....[146]....
        /*ee88*/ 	.word	0x00050850


	//   ....[147]....
        /*ee8c*/ 	.word	0x00050860


	//   ....[148]....
        /*ee90*/ 	.word	0x00050870


	//   ....[149]....
        /*ee94*/ 	.word	0x000508a0


	//   ....[150]....
        /*ee98*/ 	.word	0x000508b0


	//   ....[151]....
        /*ee9c*/ 	.word	0x000508c0


	//   ....[152]....
        /*eea0*/ 	.word	0x000508d0


	//   ....[153]....
        /*eea4*/ 	.word	0x00050900


	//   ....[154]....
        /*eea8*/ 	.word	0x00050910


	//   ....[155]....
        /*eeac*/ 	.word	0x00050920


	//   ....[156]....
        /*eeb0*/ 	.word	0x00050930


	//   ....[157]....
        /*eeb4*/ 	.word	0x00050960


	//   ....[158]....
        /*eeb8*/ 	.word	0x00050970


	//   ....[159]....
        /*eebc*/ 	.word	0x00050980


	//   ....[160]....
        /*eec0*/ 	.word	0x00050990


	//   ....[161]....
        /*eec4*/ 	.word	0x000509c0


	//   ....[162]....
        /*eec8*/ 	.word	0x000509d0


	//   ....[163]....
        /*eecc*/ 	.word	0x000509e0


	//   ....[164]....
        /*eed0*/ 	.word	0x000509f0


	//   ....[165]....
        /*eed4*/ 	.word	0x00050a20


	//   ....[166]....
        /*eed8*/ 	.word	0x00050a30


	//   ....[167]....
        /*eedc*/ 	.word	0x00050a40


	//   ....[168]....
        /*eee0*/ 	.word	0x00050a50


	//   ....[169]....
        /*eee4*/ 	.word	0x00050a80


	//   ....[170]....
        /*eee8*/ 	.word	0x00050a90


	//   ....[171]....
        /*eeec*/ 	.word	0x00050aa0


	//   ....[172]....
        /*eef0*/ 	.word	0x00050ab0


	//   ....[173]....
        /*eef4*/ 	.word	0x00050ae0


	//   ....[174]....
        /*eef8*/ 	.word	0x00050af0


	//   ....[175]....
        /*eefc*/ 	.word	0x00050b00


	//   ....[176]....
        /*ef00*/ 	.word	0x00050b10


	//   ....[177]....
        /*ef04*/ 	.word	0x00050b40


	//   ....[178]....
        /*ef08*/ 	.word	0x00050b50


	//   ....[179]....
        /*ef0c*/ 	.word	0x00050b60


	//   ....[180]....
        /*ef10*/ 	.word	0x00050b70


	//   ....[181]....
        /*ef14*/ 	.word	0x00050ba0


	//   ....[182]....
        /*ef18*/ 	.word	0x00050bb0


	//   ....[183]....
        /*ef1c*/ 	.word	0x00050bc0


	//   ....[184]....
        /*ef20*/ 	.word	0x00050bd0


	//   ....[185]....
        /*ef24*/ 	.word	0x00050c00


	//   ....[186]....
        /*ef28*/ 	.word	0x00050c10


	//   ....[187]....
        /*ef2c*/ 	.word	0x00050c20


	//   ....[188]....
        /*ef30*/ 	.word	0x00050c30


	//   ....[189]....
        /*ef34*/ 	.word	0x00050c60


	//   ....[190]....
        /*ef38*/ 	.word	0x00050c70


	//   ....[191]....
        /*ef3c*/ 	.word	0x00050c80


	//   ....[192]....
        /*ef40*/ 	.word	0x00050c90


	//   ....[193]....
        /*ef44*/ 	.word	0x00050cc0


	//   ....[194]....
        /*ef48*/ 	.word	0x00050cd0


	//   ....[195]....
        /*ef4c*/ 	.word	0x00050ce0


	//   ....[196]....
        /*ef50*/ 	.word	0x00050cf0


	//   ....[197]....
        /*ef54*/ 	.word	0x00050d20


	//   ....[198]....
        /*ef58*/ 	.word	0x00050d30


	//   ....[199]....
        /*ef5c*/ 	.word	0x00050d40


	//   ....[200]....
        /*ef60*/ 	.word	0x00050d50


	//   ....[201]....
        /*ef64*/ 	.word	0x00050d80


	//   ....[202]....
        /*ef68*/ 	.word	0x00050d90


	//   ....[203]....
        /*ef6c*/ 	.word	0x00050da0


	//   ....[204]....
        /*ef70*/ 	.word	0x00050db0


	//   ....[205]....
        /*ef74*/ 	.word	0x00050de0


	//   ....[206]....
        /*ef78*/ 	.word	0x00050df0


	//   ....[207]....
        /*ef7c*/ 	.word	0x00050e00


	//   ....[208]....
        /*ef80*/ 	.word	0x00050e10


	//   ....[209]....
        /*ef84*/ 	.word	0x00050e40


	//   ....[210]....
        /*ef88*/ 	.word	0x00050e50


	//   ....[211]....
        /*ef8c*/ 	.word	0x00050e60


	//   ....[212]....
        /*ef90*/ 	.word	0x00050e70


	//   ....[213]....
        /*ef94*/ 	.word	0x00050ea0


	//   ....[214]....
        /*ef98*/ 	.word	0x00050eb0


	//   ....[215]....
        /*ef9c*/ 	.word	0x00050ec0


	//   ....[216]....
        /*efa0*/ 	.word	0x00050ed0


	//   ....[217]....
        /*efa4*/ 	.word	0x00050f00


	//   ....[218]....
        /*efa8*/ 	.word	0x00050f10


	//   ....[219]....
        /*efac*/ 	.word	0x00050f20


	//   ....[220]....
        /*efb0*/ 	.word	0x00050f30


	//   ....[221]....
        /*efb4*/ 	.word	0x00050f60


	//   ....[222]....
        /*efb8*/ 	.word	0x00050f70


	//   ....[223]....
        /*efbc*/ 	.word	0x00050f80


	//   ....[224]....
        /*efc0*/ 	.word	0x00050f90


	//   ....[225]....
        /*efc4*/ 	.word	0x00050fc0


	//   ....[226]....
        /*efc8*/ 	.word	0x00050fd0


	//   ....[227]....
        /*efcc*/ 	.word	0x00050fe0


	//   ....[228]....
        /*efd0*/ 	.word	0x00050ff0


	//   ....[229]....
        /*efd4*/ 	.word	0x00051020


	//   ....[230]....
        /*efd8*/ 	.word	0x00051030


	//   ....[231]....
        /*efdc*/ 	.word	0x00051040


	//   ....[232]....
        /*efe0*/ 	.word	0x00051050


	//   ....[233]....
        /*efe4*/ 	.word	0x00051080


	//   ....[234]....
        /*efe8*/ 	.word	0x00051090


	//   ....[235]....
        /*efec*/ 	.word	0x000510a0


	//   ....[236]....
        /*eff0*/ 	.word	0x000510b0


	//   ....[237]....
        /*eff4*/ 	.word	0x000510e0


	//   ....[238]....
        /*eff8*/ 	.word	0x000510f0


	//   ....[239]....
        /*effc*/ 	.word	0x00051100


	//   ....[240]....
        /*f000*/ 	.word	0x00051110


	//   ....[241]....
        /*f004*/ 	.word	0x00051140


	//   ....[242]....
        /*f008*/ 	.word	0x00051150


	//   ....[243]....
        /*f00c*/ 	.word	0x00051160


	//   ....[244]....
        /*f010*/ 	.word	0x00051170


	//   ....[245]....
        /*f014*/ 	.word	0x000511a0


	//   ....[246]....
        /*f018*/ 	.word	0x000511b0


	//   ....[247]....
        /*f01c*/ 	.word	0x000511c0


	//   ....[248]....
        /*f020*/ 	.word	0x000511d0


	//   ....[249]....
        /*f024*/ 	.word	0x00051200


	//   ....[250]....
        /*f028*/ 	.word	0x00051210


	//   ....[251]....
        /*f02c*/ 	.word	0x00051220


	//   ....[252]....
        /*f030*/ 	.word	0x00051230


	//   ....[253]....
        /*f034*/ 	.word	0x00051270


	//   ....[254]....
        /*f038*/ 	.word	0x000542b0


	//   ....[255]....
        /*f03c*/ 	.word	0x000542c0


	//   ....[0]....
        /*f040*/ 	.word	0x000542d0


	//   ....[1]....
        /*f044*/ 	.word	0x000542f0


	//   ....[2]....
        /*f048*/ 	.word	0x00054300


	//   ....[3]....
        /*f04c*/ 	.word	0x00054310


	//   ....[4]....
        /*f050*/ 	.word	0x00054320


	//   ....[5]....
        /*f054*/ 	.word	0x00054350


	//   ....[6]....
        /*f058*/ 	.word	0x00054360


	//   ....[7]....
        /*f05c*/ 	.word	0x00054370


	//   ....[8]....
        /*f060*/ 	.word	0x00054380


	//   ....[9]....
        /*f064*/ 	.word	0x000543b0


	//   ....[10]....
        /*f068*/ 	.word	0x000543c0


	//   ....[11]....
        /*f06c*/ 	.word	0x000543d0


	//   ....[12]....
        /*f070*/ 	.word	0x000543e0


	//   ....[13]....
        /*f074*/ 	.word	0x00054410


	//   ....[14]....
        /*f078*/ 	.word	0x00054420


	//   ....[15]....
        /*f07c*/ 	.word	0x00054430


	//   ....[16]....
        /*f080*/ 	.word	0x00054440


	//   ....[17]....
        /*f084*/ 	.word	0x00054470


	//   ....[18]....
        /*f088*/ 	.word	0x00054480


	//   ....[19]....
        /*f08c*/ 	.word	0x00054490


	//   ....[20]....
        /*f090*/ 	.word	0x000544a0


	//   ....[21]....
        /*f094*/ 	.word	0x000544d0


	//   ....[22]....
        /*f098*/ 	.word	0x000544e0


	//   ....[23]....
        /*f09c*/ 	.word	0x000544f0


	//   ....[24]....
        /*f0a0*/ 	.word	0x00054500


	//   ....[25]....
        /*f0a4*/ 	.word	0x00054530


	//   ....[26]....
        /*f0a8*/ 	.word	0x00054540


	//   ....[27]....
        /*f0ac*/ 	.word	0x00054550


	//   ....[28]....
        /*f0b0*/ 	.word	0x00054560


	//   ....[29]....
        /*f0b4*/ 	.word	0x00054590


	//   ....[30]....
        /*f0b8*/ 	.word	0x000545a0


	//   ....[31]....
        /*f0bc*/ 	.word	0x000545b0


	//   ....[32]....
        /*f0c0*/ 	.word	0x000545c0


	//   ....[33]....
        /*f0c4*/ 	.word	0x000545f0


	//   ....[34]....
        /*f0c8*/ 	.word	0x00054600


	//   ....[35]....
        /*f0cc*/ 	.word	0x00054610


	//   ....[36]....
        /*f0d0*/ 	.word	0x00054620


	//   ....[37]....
        /*f0d4*/ 	.word	0x00054650


	//   ....[38]....
        /*f0d8*/ 	.word	0x00054660


	//   ....[39]....
        /*f0dc*/ 	.word	0x00054670


	//   ....[40]....
        /*f0e0*/ 	.word	0x00054680


	//   ....[41]....
        /*f0e4*/ 	.word	0x000546b0


	//   ....[42]....
        /*f0e8*/ 	.word	0x000546c0


	//   ....[43]....
        /*f0ec*/ 	.word	0x000546d0


	//   ....[44]....
        /*f0f0*/ 	.word	0x000546e0


	//   ....[45]....
        /*f0f4*/ 	.word	0x00054710


	//   ....[46]....
        /*f0f8*/ 	.word	0x00054720


	//   ....[47]....
        /*f0fc*/ 	.word	0x00054730


	//   ....[48]....
        /*f100*/ 	.word	0x00054740


	//   ....[49]....
        /*f104*/ 	.word	0x00054770


	//   ....[50]....
        /*f108*/ 	.word	0x00054780


	//   ....[51]....
        /*f10c*/ 	.word	0x00054790


	//   ....[52]....
        /*f110*/ 	.word	0x000547a0


	//   ....[53]....
        /*f114*/ 	.word	0x000547d0


	//   ....[54]....
        /*f118*/ 	.word	0x000547e0


	//   ....[55]....
        /*f11c*/ 	.word	0x000547f0


	//   ....[56]....
        /*f120*/ 	.word	0x00054800


	//   ....[57]....
        /*f124*/ 	.word	0x00054830


	//   ....[58]....
        /*f128*/ 	.word	0x00054840


	//   ....[59]....
        /*f12c*/ 	.word	0x00054850


	//   ....[60]....
        /*f130*/ 	.word	0x00054860


	//   ....[61]....
        /*f134*/ 	.word	0x00054890


	//   ....[62]....
        /*f138*/ 	.word	0x000548a0


	//   ....[63]....
        /*f13c*/ 	.word	0x000548b0


	//   ....[64]....
        /*f140*/ 	.word	0x000548c0


	//   ....[65]....
        /*f144*/ 	.word	0x000548f0


	//   ....[66]....
        /*f148*/ 	.word	0x00054900


	//   ....[67]....
        /*f14c*/ 	.word	0x00054910


	//   ....[68]....
        /*f150*/ 	.word	0x00054920


	//   ....[69]....
        /*f154*/ 	.word	0x00054950


	//   ....[70]....
        /*f158*/ 	.word	0x00054960


	//   ....[71]....
        /*f15c*/ 	.word	0x00054970


	//   ....[72]....
        /*f160*/ 	.word	0x00054980


	//   ....[73]....
        /*f164*/ 	.word	0x000549b0


	//   ....[74]....
        /*f168*/ 	.word	0x000549c0


	//   ....[75]....
        /*f16c*/ 	.word	0x000549d0


	//   ....[76]....
        /*f170*/ 	.word	0x000549e0


	//   ....[77]....
        /*f174*/ 	.word	0x00054a10


	//   ....[78]....
        /*f178*/ 	.word	0x00054a20


	//   ....[79]....
        /*f17c*/ 	.word	0x00054a30


	//   ....[80]....
        /*f180*/ 	.word	0x00054a40


	//   ....[81]....
        /*f184*/ 	.word	0x00054a70


	//   ....[82]....
        /*f188*/ 	.word	0x00054a80


	//   ....[83]....
        /*f18c*/ 	.word	0x00054a90


	//   ....[84]....
        /*f190*/ 	.word	0x00054aa0


	//   ....[85]....
        /*f194*/ 	.word	0x00054ad0


	//   ....[86]....
        /*f198*/ 	.word	0x00054ae0


	//   ....[87]....
        /*f19c*/ 	.word	0x00054af0


	//   ....[88]....
        /*f1a0*/ 	.word	0x00054b00


	//   ....[89]....
        /*f1a4*/ 	.word	0x00054b30


	//   ....[90]....
        /*f1a8*/ 	.word	0x00054b40


	//   ....[91]....
        /*f1ac*/ 	.word	0x00054b50


	//   ....[92]....
        /*f1b0*/ 	.word	0x00054b60


	//   ....[93]....
        /*f1b4*/ 	.word	0x00054b90


	//   ....[94]....
        /*f1b8*/ 	.word	0x00054ba0


	//   ....[95]....
        /*f1bc*/ 	.word	0x00054bb0


	//   ....[96]....
        /*f1c0*/ 	.word	0x00054bc0


	//   ....[97]....
        /*f1c4*/ 	.word	0x00054bf0


	//   ....[98]....
        /*f1c8*/ 	.word	0x00054c00


	//   ....[99]....
        /*f1cc*/ 	.word	0x00054c10


	//   ....[100]....
        /*f1d0*/ 	.word	0x00054c20


	//   ....[101]....
        /*f1d4*/ 	.word	0x00054c50


	//   ....[102]....
        /*f1d8*/ 	.word	0x00054c60


	//   ....[103]....
        /*f1dc*/ 	.word	0x00054c70


	//   ....[104]....
        /*f1e0*/ 	.word	0x00054c80


	//   ....[105]....
        /*f1e4*/ 	.word	0x00054cb0


	//   ....[106]....
        /*f1e8*/ 	.word	0x00054cc0


	//   ....[107]....
        /*f1ec*/ 	.word	0x00054cd0


	//   ....[108]....
        /*f1f0*/ 	.word	0x00054ce0


	//   ....[109]....
        /*f1f4*/ 	.word	0x00054d10


	//   ....[110]....
        /*f1f8*/ 	.word	0x00054d20


	//   ....[111]....
        /*f1fc*/ 	.word	0x00054d30


	//   ....[112]....
        /*f200*/ 	.word	0x00054d40


	//   ....[113]....
        /*f204*/ 	.word	0x00054d70


	//   ....[114]....
        /*f208*/ 	.word	0x00054d80


	//   ....[115]....
        /*f20c*/ 	.word	0x00054d90


	//   ....[116]....
        /*f210*/ 	.word	0x00054da0


	//   ....[117]....
        /*f214*/ 	.word	0x00054dd0


	//   ....[118]....
        /*f218*/ 	.word	0x00054de0


	//   ....[119]....
        /*f21c*/ 	.word	0x00054df0


	//   ....[120]....
        /*f220*/ 	.word	0x00054e00


	//   ....[121]....
        /*f224*/ 	.word	0x00054e30


	//   ....[122]....
        /*f228*/ 	.word	0x00054e40


	//   ....[123]....
        /*f22c*/ 	.word	0x00054e50


	//   ....[124]....
        /*f230*/ 	.word	0x00054e60


	//   ....[125]....
        /*f234*/ 	.word	0x00054e90


	//   ....[126]....
        /*f238*/ 	.word	0x00054ea0


	//   ....[127]....
        /*f23c*/ 	.word	0x00054eb0


	//   ....[128]....
        /*f240*/ 	.word	0x00054ec0


	//   ....[129]....
        /*f244*/ 	.word	0x00054ef0


	//   ....[130]....
        /*f248*/ 	.word	0x00054f00


	//   ....[131]....
        /*f24c*/ 	.word	0x00054f10


	//   ....[132]....
        /*f250*/ 	.word	0x00054f20


	//   ....[133]....
        /*f254*/ 	.word	0x00054f50


	//   ....[134]....
        /*f258*/ 	.word	0x00054f60


	//   ....[135]....
        /*f25c*/ 	.word	0x00054f70


	//   ....[136]....
        /*f260*/ 	.word	0x00054f80


	//   ....[137]....
        /*f264*/ 	.word	0x00054fb0


	//   ....[138]....
        /*f268*/ 	.word	0x00054fc0


	//   ....[139]....
        /*f26c*/ 	.word	0x00054fd0


	//   ....[140]....
        /*f270*/ 	.word	0x00054fe0


	//   ....[141]....
        /*f274*/ 	.word	0x00055010


	//   ....[142]....
        /*f278*/ 	.word	0x00055020


	//   ....[143]....
        /*f27c*/ 	.word	0x00055030


	//   ....[144]....
        /*f280*/ 	.word	0x00055040


	//   ....[145]....
        /*f284*/ 	.word	0x00055070


	//   ....[146]....
        /*f288*/ 	.word	0x00055080


	//   ....[147]....
        /*f28c*/ 	.word	0x00055090


	//   ....[148]....
        /*f290*/ 	.word	0x000550a0


	//   ....[149]....
        /*f294*/ 	.word	0x000550d0


	//   ....[150]....
        /*f298*/ 	.word	0x000550e0


	//   ....[151]....
        /*f29c*/ 	.word	0x000550f0


	//   ....[152]....
        /*f2a0*/ 	.word	0x00055100


	//   ....[153]....
        /*f2a4*/ 	.word	0x00055130


	//   ....[154]....
        /*f2a8*/ 	.word	0x00055140


	//   ....[155]....
        /*f2ac*/ 	.word	0x00055150


	//   ....[156]....
        /*f2b0*/ 	.word	0x00055160


	//   ....[157]....
        /*f2b4*/ 	.word	0x00055190


	//   ....[158]....
        /*f2b8*/ 	.word	0x000551a0


	//   ....[159]....
        /*f2bc*/ 	.word	0x000551b0


	//   ....[160]....
        /*f2c0*/ 	.word	0x000551c0


	//   ....[161]....
        /*f2c4*/ 	.word	0x000551f0


	//   ....[162]....
        /*f2c8*/ 	.word	0x00055200


	//   ....[163]....
        /*f2cc*/ 	.word	0x00055210


	//   ....[164]....
        /*f2d0*/ 	.word	0x00055220


	//   ....[165]....
        /*f2d4*/ 	.word	0x00055250


	//   ....[166]....
        /*f2d8*/ 	.word	0x00055260


	//   ....[167]....
        /*f2dc*/ 	.word	0x00055270


	//   ....[168]....
        /*f2e0*/ 	.word	0x00055280


	//   ....[169]....
        /*f2e4*/ 	.word	0x000552b0


	//   ....[170]....
        /*f2e8*/ 	.word	0x000552c0


	//   ....[171]....
        /*f2ec*/ 	.word	0x000552d0


	//   ....[172]....
        /*f2f0*/ 	.word	0x000552e0


	//   ....[173]....
        /*f2f4*/ 	.word	0x00055310


	//   ....[174]....
        /*f2f8*/ 	.word	0x00055320


	//   ....[175]....
        /*f2fc*/ 	.word	0x00055330


	//   ....[176]....
        /*f300*/ 	.word	0x00055340


	//   ....[177]....
        /*f304*/ 	.word	0x00055370


	//   ....[178]....
        /*f308*/ 	.word	0x00055380


	//   ....[179]....
        /*f30c*/ 	.word	0x00055390


	//   ....[180]....
        /*f310*/ 	.word	0x000553a0


	//   ....[181]....
        /*f314*/ 	.word	0x000553d0


	//   ....[182]....
        /*f318*/ 	.word	0x000553e0


	//   ....[183]....
        /*f31c*/ 	.word	0x000553f0


	//   ....[184]....
        /*f320*/ 	.word	0x00055400


	//   ....[185]....
        /*f324*/ 	.word	0x00055430


	//   ....[186]....
        /*f328*/ 	.word	0x00055440


	//   ....[187]....
        /*f32c*/ 	.word	0x00055450


	//   ....[188]....
        /*f330*/ 	.word	0x00055460


	//   ....[189]....
        /*f334*/ 	.word	0x00055490


	//   ....[190]....
        /*f338*/ 	.word	0x000554a0


	//   ....[191]....
        /*f33c*/ 	.word	0x000554b0


	//   ....[192]....
        /*f340*/ 	.word	0x000554c0


	//   ....[193]....
        /*f344*/ 	.word	0x000554f0


	//   ....[194]....
        /*f348*/ 	.word	0x00055500


	//   ....[195]....
        /*f34c*/ 	.word	0x00055510


	//   ....[196]....
        /*f350*/ 	.word	0x00055520


	//   ....[197]....
        /*f354*/ 	.word	0x00055550


	//   ....[198]....
        /*f358*/ 	.word	0x00055560


	//   ....[199]....
        /*f35c*/ 	.word	0x00055570


	//   ....[200]....
        /*f360*/ 	.word	0x00055580


	//   ....[201]....
        /*f364*/ 	.word	0x000555b0


	//   ....[202]....
        /*f368*/ 	.word	0x000555c0


	//   ....[203]....
        /*f36c*/ 	.word	0x000555d0


	//   ....[204]....
        /*f370*/ 	.word	0x000555e0


	//   ....[205]....
        /*f374*/ 	.word	0x00055610


	//   ....[206]....
        /*f378*/ 	.word	0x00055620


	//   ....[207]....
        /*f37c*/ 	.word	0x00055630


	//   ....[208]....
        /*f380*/ 	.word	0x00055640


	//   ....[209]....
        /*f384*/ 	.word	0x00055670


	//   ....[210]....
        /*f388*/ 	.word	0x00055680


	//   ....[211]....
        /*f38c*/ 	.word	0x00055690


	//   ....[212]....
        /*f390*/ 	.word	0x000556a0


	//   ....[213]....
        /*f394*/ 	.word	0x000556d0


	//   ....[214]....
        /*f398*/ 	.word	0x000556e0


	//   ....[215]....
        /*f39c*/ 	.word	0x000556f0


	//   ....[216]....
        /*f3a0*/ 	.word	0x00055700


	//   ....[217]....
        /*f3a4*/ 	.word	0x00055730


	//   ....[218]....
        /*f3a8*/ 	.word	0x00055740


	//   ....[219]....
        /*f3ac*/ 	.word	0x00055750


	//   ....[220]....
        /*f3b0*/ 	.word	0x00055760


	//   ....[221]....
        /*f3b4*/ 	.word	0x00055790


	//   ....[222]....
        /*f3b8*/ 	.word	0x000557a0


	//   ....[223]....
        /*f3bc*/ 	.word	0x000557b0


	//   ....[224]....
        /*f3c0*/ 	.word	0x000557c0


	//   ....[225]....
        /*f3c4*/ 	.word	0x000557f0


	//   ....[226]....
        /*f3c8*/ 	.word	0x00055800


	//   ....[227]....
        /*f3cc*/ 	.word	0x00055810


	//   ....[228]....
        /*f3d0*/ 	.word	0x00055820


	//   ....[229]....
        /*f3d4*/ 	.word	0x00055850


	//   ....[230]....
        /*f3d8*/ 	.word	0x00055860


	//   ....[231]....
        /*f3dc*/ 	.word	0x00055870


	//   ....[232]....
        /*f3e0*/ 	.word	0x00055880


	//   ....[233]....
        /*f3e4*/ 	.word	0x000558b0


	//   ....[234]....
        /*f3e8*/ 	.word	0x000558c0


	//   ....[235]....
        /*f3ec*/ 	.word	0x000558d0


	//   ....[236]....
        /*f3f0*/ 	.word	0x000558e0


	//   ....[237]....
        /*f3f4*/ 	.word	0x00055910


	//   ....[238]....
        /*f3f8*/ 	.word	0x00055920


	//   ....[239]....
        /*f3fc*/ 	.word	0x00055930


	//   ....[240]....
        /*f400*/ 	.word	0x00055940


	//   ....[241]....
        /*f404*/ 	.word	0x00055970


	//   ....[242]....
        /*f408*/ 	.word	0x00055980


	//   ....[243]....
        /*f40c*/ 	.word	0x00055990


	//   ....[244]....
        /*f410*/ 	.word	0x000559a0


	//   ....[245]....
        /*f414*/ 	.word	0x000559d0


	//   ....[246]....
        /*f418*/ 	.word	0x000559e0


	//   ....[247]....
        /*f41c*/ 	.word	0x000559f0


	//   ....[248]....
        /*f420*/ 	.word	0x00055a00


	//   ....[249]....
        /*f424*/ 	.word	0x00055a30


	//   ....[250]....
        /*f428*/ 	.word	0x00055a40


	//   ....[251]....
        /*f42c*/ 	.word	0x00055a50


	//   ....[252]....
        /*f430*/ 	.word	0x00055a60


	//   ....[253]....
        /*f434*/ 	.word	0x00055a90


	//   ....[254]....
        /*f438*/ 	.word	0x00055aa0


	//   ....[255]....
        /*f43c*/ 	.word	0x00055ab0


	//   ....[0]....
        /*f440*/ 	.word	0x00055ac0


	//   ....[1]....
        /*f444*/ 	.word	0x00055af0


	//   ....[2]....
        /*f448*/ 	.word	0x00055b00


	//   ....[3]....
        /*f44c*/ 	.word	0x00055b10


	//   ....[4]....
        /*f450*/ 	.word	0x00055b20


	//   ....[5]....
        /*f454*/ 	.word	0x00055b50


	//   ....[6]....
        /*f458*/ 	.word	0x00055b60


	//   ....[7]....
        /*f45c*/ 	.word	0x00055b70


	//   ....[8]....
        /*f460*/ 	.word	0x00055b80


	//   ....[9]....
        /*f464*/ 	.word	0x00055bb0


	//   ....[10]....
        /*f468*/ 	.word	0x00055bc0


	//   ....[11]....
        /*f46c*/ 	.word	0x00055bd0


	//   ....[12]....
        /*f470*/ 	.word	0x00055be0


	//   ....[13]....
        /*f474*/ 	.word	0x00055c10


	//   ....[14]....
        /*f478*/ 	.word	0x00055c20


	//   ....[15]....
        /*f47c*/ 	.word	0x00055c30


	//   ....[16]....
        /*f480*/ 	.word	0x00055c40


	//   ....[17]....
        /*f484*/ 	.word	0x00055c70


	//   ....[18]....
        /*f488*/ 	.word	0x00055c80


	//   ....[19]....
        /*f48c*/ 	.word	0x00055c90


	//   ....[20]....
        /*f490*/ 	.word	0x00055ca0


	//   ....[21]....
        /*f494*/ 	.word	0x00055cd0


	//   ....[22]....
        /*f498*/ 	.word	0x00055ce0


	//   ....[23]....
        /*f49c*/ 	.word	0x00055cf0


	//   ....[24]....
        /*f4a0*/ 	.word	0x00055d00


	//   ....[25]....
        /*f4a4*/ 	.word	0x00055d30


	//   ....[26]....
        /*f4a8*/ 	.word	0x00055d40


	//   ....[27]....
        /*f4ac*/ 	.word	0x00055d50


	//   ....[28]....
        /*f4b0*/ 	.word	0x00055d60


	//   ....[29]....
        /*f4b4*/ 	.word	0x00055d90


	//   ....[30]....
        /*f4b8*/ 	.word	0x00055da0


	//   ....[31]....
        /*f4bc*/ 	.word	0x00055db0


	//   ....[32]....
        /*f4c0*/ 	.word	0x00055dc0


	//   ....[33]....
        /*f4c4*/ 	.word	0x00055df0


	//   ....[34]....
        /*f4c8*/ 	.word	0x00055e00


	//   ....[35]....
        /*f4cc*/ 	.word	0x00055e10


	//   ....[36]....
        /*f4d0*/ 	.word	0x00055e20


	//   ....[37]....
        /*f4d4*/ 	.word	0x00055e50


	//   ....[38]....
        /*f4d8*/ 	.word	0x00055e60


	//   ....[39]....
        /*f4dc*/ 	.word	0x00055e70


	//   ....[40]....
        /*f4e0*/ 	.word	0x00055e80


	//   ....[41]....
        /*f4e4*/ 	.word	0x00055eb0


	//   ....[42]....
        /*f4e8*/ 	.word	0x00055ec0


	//   ....[43]....
        /*f4ec*/ 	.word	0x00055ed0


	//   ....[44]....
        /*f4f0*/ 	.word	0x00055ee0


	//   ....[45]....
        /*f4f4*/ 	.word	0x00055f10


	//   ....[46]....
        /*f4f8*/ 	.word	0x00055f20


	//   ....[47]....
        /*f4fc*/ 	.word	0x00055f30


	//   ....[48]....
        /*f500*/ 	.word	0x00055f40


	//   ....[49]....
        /*f504*/ 	.word	0x00055f70


	//   ....[50]....
        /*f508*/ 	.word	0x00055f80


	//   ....[51]....
        /*f50c*/ 	.word	0x00055f90


	//   ....[52]....
        /*f510*/ 	.word	0x00055fa0


	//   ....[53]....
        /*f514*/ 	.word	0x00055fd0


	//   ....[54]....
        /*f518*/ 	.word	0x00055fe0


	//   ....[55]....
        /*f51c*/ 	.word	0x00055ff0


	//   ....[56]....
        /*f520*/ 	.word	0x00056000


	//   ....[57]....
        /*f524*/ 	.word	0x00056030


	//   ....[58]....
        /*f528*/ 	.word	0x00056040


	//   ....[59]....
        /*f52c*/ 	.word	0x00056050


	//   ....[60]....
        /*f530*/ 	.word	0x00056060


	//   ....[61]....
        /*f534*/ 	.word	0x00056090


	//   ....[62]....
        /*f538*/ 	.word	0x000560a0


	//   ....[63]....
        /*f53c*/ 	.word	0x000560b0


	//   ....[64]....
        /*f540*/ 	.word	0x000560c0


	//   ....[65]....
        /*f544*/ 	.word	0x000560f0


	//   ....[66]....
        /*f548*/ 	.word	0x00056100


	//   ....[67]....
        /*f54c*/ 	.word	0x00056110


	//   ....[68]....
        /*f550*/ 	.word	0x00056120


	//   ....[69]....
        /*f554*/ 	.word	0x00056150


	//   ....[70]....
        /*f558*/ 	.word	0x00056160


	//   ....[71]....
        /*f55c*/ 	.word	0x00056170


	//   ....[72]....
        /*f560*/ 	.word	0x00056180


	//   ....[73]....
        /*f564*/ 	.word	0x000561b0


	//   ....[74]....
        /*f568*/ 	.word	0x000561c0


	//   ....[75]....
        /*f56c*/ 	.word	0x000561d0


	//   ....[76]....
        /*f570*/ 	.word	0x000561e0


	//   ....[77]....
        /*f574*/ 	.word	0x00056210


	//   ....[78]....
        /*f578*/ 	.word	0x00056220


	//   ....[79]....
        /*f57c*/ 	.word	0x00056230


	//   ....[80]....
        /*f580*/ 	.word	0x00056240


	//   ....[81]....
        /*f584*/ 	.word	0x00056270


	//   ....[82]....
        /*f588*/ 	.word	0x00056280


	//   ....[83]....
        /*f58c*/ 	.word	0x00056290


	//   ....[84]....
        /*f590*/ 	.word	0x000562a0


	//   ....[85]....
        /*f594*/ 	.word	0x000562d0


	//   ....[86]....
        /*f598*/ 	.word	0x000562e0


	//   ....[87]....
        /*f59c*/ 	.word	0x000562f0


	//   ....[88]....
        /*f5a0*/ 	.word	0x00056300


	//   ....[89]....
        /*f5a4*/ 	.word	0x00056330


	//   ....[90]....
        /*f5a8*/ 	.word	0x00056340


	//   ....[91]....
        /*f5ac*/ 	.word	0x00056350


	//   ....[92]....
        /*f5b0*/ 	.word	0x00056360


	//   ....[93]....
        /*f5b4*/ 	.word	0x00056390


	//   ....[94]....
        /*f5b8*/ 	.word	0x000563a0


	//   ....[95]....
        /*f5bc*/ 	.word	0x000563b0


	//   ....[96]....
        /*f5c0*/ 	.word	0x000563c0


	//   ....[97]....
        /*f5c4*/ 	.word	0x000563f0


	//   ....[98]....
        /*f5c8*/ 	.word	0x00056400


	//   ....[99]....
        /*f5cc*/ 	.word	0x00056410


	//   ....[100]....
        /*f5d0*/ 	.word	0x00056420


	//   ....[101]....
        /*f5d4*/ 	.word	0x00056450


	//   ....[102]....
        /*f5d8*/ 	.word	0x00056460


	//   ....[103]....
        /*f5dc*/ 	.word	0x00056470


	//   ....[104]....
        /*f5e0*/ 	.word	0x00056480


	//   ....[105]....
        /*f5e4*/ 	.word	0x000564b0


	//   ....[106]....
        /*f5e8*/ 	.word	0x000564c0


	//   ....[107]....
        /*f5ec*/ 	.word	0x000564d0


	//   ....[108]....
        /*f5f0*/ 	.word	0x000564e0


	//   ....[109]....
        /*f5f4*/ 	.word	0x00056510


	//   ....[110]....
        /*f5f8*/ 	.word	0x00056520


	//   ....[111]....
        /*f5fc*/ 	.word	0x00056530


	//   ....[112]....
        /*f600*/ 	.word	0x00056540


	//   ....[113]....
        /*f604*/ 	.word	0x00056570


	//   ....[114]....
        /*f608*/ 	.word	0x00056580


	//   ....[115]....
        /*f60c*/ 	.word	0x00056590


	//   ....[116]....
        /*f610*/ 	.word	0x000565a0


	//   ....[117]....
        /*f614*/ 	.word	0x000565d0


	//   ....[118]....
        /*f618*/ 	.word	0x000565e0


	//   ....[119]....
        /*f61c*/ 	.word	0x000565f0


	//   ....[120]....
        /*f620*/ 	.word	0x00056600


	//   ....[121]....
        /*f624*/ 	.word	0x00056630


	//   ....[122]....
        /*f628*/ 	.word	0x00056640


	//   ....[123]....
        /*f62c*/ 	.word	0x00056650


	//   ....[124]....
        /*f630*/ 	.word	0x00056660


	//   ....[125]....
        /*f634*/ 	.word	0x00056690


	//   ....[126]....
        /*f638*/ 	.word	0x000566a0


	//   ....[127]....
        /*f63c*/ 	.word	0x000566b0


	//   ....[128]....
        /*f640*/ 	.word	0x000566c0


	//   ....[129]....
        /*f644*/ 	.word	0x000566f0


	//   ....[130]....
        /*f648*/ 	.word	0x00056700


	//   ....[131]....
        /*f64c*/ 	.word	0x00056710


	//   ....[132]....
        /*f650*/ 	.word	0x00056720


	//   ....[133]....
        /*f654*/ 	.word	0x00056750


	//   ....[134]....
        /*f658*/ 	.word	0x00056760


	//   ....[135]....
        /*f65c*/ 	.word	0x00056770


	//   ....[136]....
        /*f660*/ 	.word	0x00056780


	//   ....[137]....
        /*f664*/ 	.word	0x000567b0


	//   ....[138]....
        /*f668*/ 	.word	0x000567c0


	//   ....[139]....
        /*f66c*/ 	.word	0x000567d0


	//   ....[140]....
        /*f670*/ 	.word	0x000567e0


	//   ....[141]....
        /*f674*/ 	.word	0x00056810


	//   ....[142]....
        /*f678*/ 	.word	0x00056820


	//   ....[143]....
        /*f67c*/ 	.word	0x00056830


	//   ....[144]....
        /*f680*/ 	.word	0x00056840


	//   ....[145]....
        /*f684*/ 	.word	0x00056870


	//   ....[146]....
        /*f688*/ 	.word	0x00056880


	//   ....[147]....
        /*f68c*/ 	.word	0x00056890


	//   ....[148]....
        /*f690*/ 	.word	0x000568a0


	//   ....[149]....
        /*f694*/ 	.word	0x000568d0


	//   ....[150]....
        /*f698*/ 	.word	0x000568e0


	//   ....[151]....
        /*f69c*/ 	.word	0x000568f0


	//   ....[152]....
        /*f6a0*/ 	.word	0x00056900


	//   ....[153]....
        /*f6a4*/ 	.word	0x00056930


	//   ....[154]....
        /*f6a8*/ 	.word	0x00056940


	//   ....[155]....
        /*f6ac*/ 	.word	0x00056950


	//   ....[156]....
        /*f6b0*/ 	.word	0x00056960


	//   ....[157]....
        /*f6b4*/ 	.word	0x00056990


	//   ....[158]....
        /*f6b8*/ 	.word	0x000569a0


	//   ....[159]....
        /*f6bc*/ 	.word	0x000569b0


	//   ....[160]....
        /*f6c0*/ 	.word	0x000569c0


	//   ....[161]....
        /*f6c4*/ 	.word	0x000569f0


	//   ....[162]....
        /*f6c8*/ 	.word	0x00056a00


	//   ....[163]....
        /*f6cc*/ 	.word	0x00056a10


	//   ....[164]....
        /*f6d0*/ 	.word	0x00056a20


	//   ....[165]....
        /*f6d4*/ 	.word	0x00056a50


	//   ....[166]....
        /*f6d8*/ 	.word	0x00056a60


	//   ....[167]....
        /*f6dc*/ 	.word	0x00056a70


	//   ....[168]....
        /*f6e0*/ 	.word	0x00056a80


	//   ....[169]....
        /*f6e4*/ 	.word	0x00056ab0


	//   ....[170]....
        /*f6e8*/ 	.word	0x00056ac0


	//   ....[171]....
        /*f6ec*/ 	.word	0x00056ad0


	//   ....[172]....
        /*f6f0*/ 	.word	0x00056ae0


	//   ....[173]....
        /*f6f4*/ 	.word	0x00056b10


	//   ....[174]....
        /*f6f8*/ 	.word	0x00056b20


	//   ....[175]....
        /*f6fc*/ 	.word	0x00056b30


	//   ....[176]....
        /*f700*/ 	.word	0x00056b40


	//   ....[177]....
        /*f704*/ 	.word	0x00056b70


	//   ....[178]....
        /*f708*/ 	.word	0x00056b80


	//   ....[179]....
        /*f70c*/ 	.word	0x00056b90


	//   ....[180]....
        /*f710*/ 	.word	0x00056ba0


	//   ....[181]....
        /*f714*/ 	.word	0x00056bd0


	//   ....[182]....
        /*f718*/ 	.word	0x00056be0


	//   ....[183]....
        /*f71c*/ 	.word	0x00056bf0


	//   ....[184]....
        /*f720*/ 	.word	0x00056c00


	//   ....[185]....
        /*f724*/ 	.word	0x00056c30


	//   ....[186]....
        /*f728*/ 	.word	0x00056c40


	//   ....[187]....
        /*f72c*/ 	.word	0x00056c50


	//   ....[188]....
        /*f730*/ 	.word	0x00056c60


	//   ....[189]....
        /*f734*/ 	.word	0x00056c90


	//   ....[190]....
        /*f738*/ 	.word	0x00056ca0


	//   ....[191]....
        /*f73c*/ 	.word	0x00056cb0


	//   ....[192]....
        /*f740*/ 	.word	0x00056cc0


	//   ....[193]....
        /*f744*/ 	.word	0x00056cf0


	//   ....[194]....
        /*f748*/ 	.word	0x00056d00


	//   ....[195]....
        /*f74c*/ 	.word	0x00056d10


	//   ....[196]....
        /*f750*/ 	.word	0x00056d20


	//   ....[197]....
        /*f754*/ 	.word	0x00056d50


	//   ....[198]....
        /*f758*/ 	.word	0x00056d60


	//   ....[199]....
        /*f75c*/ 	.word	0x00056d70


	//   ....[200]....
        /*f760*/ 	.word	0x00056d80


	//   ....[201]....
        /*f764*/ 	.word	0x00056db0


	//   ....[202]....
        /*f768*/ 	.word	0x00056dc0


	//   ....[203]....
        /*f76c*/ 	.word	0x00056dd0


	//   ....[204]....
        /*f770*/ 	.word	0x00056de0


	//   ....[205]....
        /*f774*/ 	.word	0x00056e10


	//   ....[206]....
        /*f778*/ 	.word	0x00056e20


	//   ....[207]....
        /*f77c*/ 	.word	0x00056e30


	//   ....[208]....
        /*f780*/ 	.word	0x00056e40


	//   ....[209]....
        /*f784*/ 	.word	0x00056e70


	//   ....[210]....
        /*f788*/ 	.word	0x00056e80


	//   ....[211]....
        /*f78c*/ 	.word	0x00056e90


	//   ....[212]....
        /*f790*/ 	.word	0x00056ea0


	//   ....[213]....
        /*f794*/ 	.word	0x00056ed0


	//   ....[214]....
        /*f798*/ 	.word	0x00056ee0


	//   ....[215]....
        /*f79c*/ 	.word	0x00056ef0


	//   ....[216]....
        /*f7a0*/ 	.word	0x00056f00


	//   ....[217]....
        /*f7a4*/ 	.word	0x00056f30


	//   ....[218]....
        /*f7a8*/ 	.word	0x00056f40


	//   ....[219]....
        /*f7ac*/ 	.word	0x00056f50


	//   ....[220]....
        /*f7b0*/ 	.word	0x00056f60


	//   ....[221]....
        /*f7b4*/ 	.word	0x00056f90


	//   ....[222]....
        /*f7b8*/ 	.word	0x00056fa0


	//   ....[223]....
        /*f7bc*/ 	.word	0x00056fb0


	//   ....[224]....
        /*f7c0*/ 	.word	0x00056fc0


	//   ....[225]....
        /*f7c4*/ 	.word	0x00056ff0


	//   ....[226]....
        /*f7c8*/ 	.word	0x00057000


	//   ....[227]....
        /*f7cc*/ 	.word	0x00057010


	//   ....[228]....
        /*f7d0*/ 	.word	0x00057020


	//   ....[229]....
        /*f7d4*/ 	.word	0x00057050


	//   ....[230]....
        /*f7d8*/ 	.word	0x00057060


	//   ....[231]....
        /*f7dc*/ 	.word	0x00057070


	//   ....[232]....
        /*f7e0*/ 	.word	0x00057080


	//   ....[233]....
        /*f7e4*/ 	.word	0x000570b0


	//   ....[234]....
        /*f7e8*/ 	.word	0x000570c0


	//   ....[235]....
        /*f7ec*/ 	.word	0x000570d0


	//   ....[236]....
        /*f7f0*/ 	.word	0x000570e0


	//   ....[237]....
        /*f7f4*/ 	.word	0x00057110


	//   ....[238]....
        /*f7f8*/ 	.word	0x00057120


	//   ....[239]....
        /*f7fc*/ 	.word	0x00057130


	//   ....[240]....
        /*f800*/ 	.word	0x00057140


	//   ....[241]....
        /*f804*/ 	.word	0x00057170


	//   ....[242]....
        /*f808*/ 	.word	0x00057180


	//   ....[243]....
        /*f80c*/ 	.word	0x00057190


	//   ....[244]....
        /*f810*/ 	.word	0x000571a0


	//   ....[245]....
        /*f814*/ 	.word	0x000571d0


	//   ....[246]....
        /*f818*/ 	.word	0x000571e0


	//   ....[247]....
        /*f81c*/ 	.word	0x000571f0


	//   ....[248]....
        /*f820*/ 	.word	0x00057200


	//   ....[249]....
        /*f824*/ 	.word	0x00057230


	//   ....[250]....
        /*f828*/ 	.word	0x00057240


	//   ....[251]....
        /*f82c*/ 	.word	0x00057250


	//   ....[252]....
        /*f830*/ 	.word	0x00057260


	//   ....[253]....
        /*f834*/ 	.word	0x000572a0


	//   ....[254]....
        /*f838*/ 	.word	0x0005a2e0


	//   ....[255]....
        /*f83c*/ 	.word	0x0005a2f0


	//   ....[0]....
        /*f840*/ 	.word	0x0005a300


	//   ....[1]....
        /*f844*/ 	.word	0x0005a320


	//   ....[2]....
        /*f848*/ 	.word	0x0005a330


	//   ....[3]....
        /*f84c*/ 	.word	0x0005a340


	//   ....[4]....
        /*f850*/ 	.word	0x0005a350


	//   ....[5]....
        /*f854*/ 	.word	0x0005a380


	//   ....[6]....
        /*f858*/ 	.word	0x0005a390


	//   ....[7]....
        /*f85c*/ 	.word	0x0005a3a0


	//   ....[8]....
        /*f860*/ 	.word	0x0005a3b0


	//   ....[9]....
        /*f864*/ 	.word	0x0005a3e0


	//   ....[10]....
        /*f868*/ 	.word	0x0005a3f0


	//   ....[11]....
        /*f86c*/ 	.word	0x0005a400


	//   ....[12]....
        /*f870*/ 	.word	0x0005a410


	//   ....[13]....
        /*f874*/ 	.word	0x0005a440


	//   ....[14]....
        /*f878*/ 	.word	0x0005a450


	//   ....[15]....
        /*f87c*/ 	.word	0x0005a460


	//   ....[16]....
        /*f880*/ 	.word	0x0005a470


	//   ....[17]....
        /*f884*/ 	.word	0x0005a4a0


	//   ....[18]....
        /*f888*/ 	.word	0x0005a4b0


	//   ....[19]....
        /*f88c*/ 	.word	0x0005a4c0


	//   ....[20]....
        /*f890*/ 	.word	0x0005a4d0


	//   ....[21]....
        /*f894*/ 	.word	0x0005a500


	//   ....[22]....
        /*f898*/ 	.word	0x0005a510


	//   ....[23]....
        /*f89c*/ 	.word	0x0005a520


	//   ....[24]....
        /*f8a0*/ 	.word	0x0005a530


	//   ....[25]....
        /*f8a4*/ 	.word	0x0005a560


	//   ....[26]....
        /*f8a8*/ 	.word	0x0005a570


	//   ....[27]....
        /*f8ac*/ 	.word	0x0005a580


	//   ....[28]....
        /*f8b0*/ 	.word	0x0005a590


	//   ....[29]....
        /*f8b4*/ 	.word	0x0005a5c0


	//   ....[30]....
        /*f8b8*/ 	.word	0x0005a5d0


	//   ....[31]....
        /*f8bc*/ 	.word	0x0005a5e0


	//   ....[32]....
        /*f8c0*/ 	.word	0x0005a5f0


	//   ....[33]....
        /*f8c4*/ 	.word	0x0005a620


	//   ....[34]....
        /*f8c8*/ 	.word	0x0005a630


	//   ....[35]....
        /*f8cc*/ 	.word	0x0005a640


	//   ....[36]....
        /*f8d0*/ 	.word	0x0005a650


	//   ....[37]....
        /*f8d4*/ 	.word	0x0005a680


	//   ....[38]....
        /*f8d8*/ 	.word	0x0005a690


	//   ....[39]....
        /*f8dc*/ 	.word	0x0005a6a0


	//   ....[40]....
        /*f8e0*/ 	.word	0x0005a6b0


	//   ....[41]....
        /*f8e4*/ 	.word	0x0005a6e0


	//   ....[42]....
        /*f8e8*/ 	.word	0x0005a6f0


	//   ....[43]....
        /*f8ec*/ 	.word	0x0005a700


	//   ....[44]....
        /*f8f0*/ 	.word	0x0005a710


	//   ....[45]....
        /*f8f4*/ 	.word	0x0005a740


	//   ....[46]....
        /*f8f8*/ 	.word	0x0005a750


	//   ....[47]....
        /*f8fc*/ 	.word	0x0005a760


	//   ....[48]....
        /*f900*/ 	.word	0x0005a770


	//   ....[49]....
        /*f904*/ 	.word	0x0005a7a0


	//   ....[50]....
        /*f908*/ 	.word	0x0005a7b0


	//   ....[51]....
        /*f90c*/ 	.word	0x0005a7c0


	//   ....[52]....
        /*f910*/ 	.word	0x0005a7d0


	//   ....[53]....
        /*f914*/ 	.word	0x0005a800


	//   ....[54]....
        /*f918*/ 	.word	0x0005a810


	//   ....[55]....
        /*f91c*/ 	.word	0x0005a820


	//   ....[56]....
        /*f920*/ 	.word	0x0005a830


	//   ....[57]....
        /*f924*/ 	.word	0x0005a860


	//   ....[58]....
        /*f928*/ 	.word	0x0005a870


	//   ....[59]....
        /*f92c*/ 	.word	0x0005a880


	//   ....[60]....
        /*f930*/ 	.word	0x0005a890


	//   ....[61]....
        /*f934*/ 	.word	0x0005a8c0


	//   ....[62]....
        /*f938*/ 	.word	0x0005a8d0


	//   ....[63]....
        /*f93c*/ 	.word	0x0005a8e0


	//   ....[64]....
        /*f940*/ 	.word	0x0005a8f0


	//   ....[65]....
        /*f944*/ 	.word	0x0005a920


	//   ....[66]....
        /*f948*/ 	.word	0x0005a930


	//   ....[67]....
        /*f94c*/ 	.word	0x0005a940


	//   ....[68]....
        /*f950*/ 	.word	0x0005a950


	//   ....[69]....
        /*f954*/ 	.word	0x0005a980


	//   ....[70]....
        /*f958*/ 	.word	0x0005a990


	//   ....[71]....
        /*f95c*/ 	.word	0x0005a9a0


	//   ....[72]....
        /*f960*/ 	.word	0x0005a9b0


	//   ....[73]....
        /*f964*/ 	.word	0x0005a9e0


	//   ....[74]....
        /*f968*/ 	.word	0x0005a9f0


	//   ....[75]....
        /*f96c*/ 	.word	0x0005aa00


	//   ....[76]....
        /*f970*/ 	.word	0x0005aa10


	//   ....[77]....
        /*f974*/ 	.word	0x0005aa40


	//   ....[78]....
        /*f978*/ 	.word	0x0005aa50


	//   ....[79]....
        /*f97c*/ 	.word	0x0005aa60


	//   ....[80]....
        /*f980*/ 	.word	0x0005aa70


	//   ....[81]....
        /*f984*/ 	.word	0x0005aaa0


	//   ....[82]....
        /*f988*/ 	.word	0x0005aab0


	//   ....[83]....
        /*f98c*/ 	.word	0x0005aac0


	//   ....[84]....
        /*f990*/ 	.word	0x0005aad0


	//   ....[85]....
        /*f994*/ 	.word	0x0005ab00


	//   ....[86]....
        /*f998*/ 	.word	0x0005ab10


	//   ....[87]....
        /*f99c*/ 	.word	0x0005ab20


	//   ....[88]....
        /*f9a0*/ 	.word	0x0005ab30


	//   ....[89]....
        /*f9a4*/ 	.word	0x0005ab60


	//   ....[90]....
        /*f9a8*/ 	.word	0x0005ab70


	//   ....[91]....
        /*f9ac*/ 	.word	0x0005ab80


	//   ....[92]....
        /*f9b0*/ 	.word	0x0005ab90


	//   ....[93]....
        /*f9b4*/ 	.word	0x0005abc0


	//   ....[94]....
        /*f9b8*/ 	.word	0x0005abd0


	//   ....[95]....
        /*f9bc*/ 	.word	0x0005abe0


	//   ....[96]....
        /*f9c0*/ 	.word	0x0005abf0


	//   ....[97]....
        /*f9c4*/ 	.word	0x0005ac20


	//   ....[98]....
        /*f9c8*/ 	.word	0x0005ac30


	//   ....[99]....
        /*f9cc*/ 	.word	0x0005ac40


	//   ....[100]....
        /*f9d0*/ 	.word	0x0005ac50


	//   ....[101]....
        /*f9d4*/ 	.word	0x0005ac80


	//   ....[102]....
        /*f9d8*/ 	.word	0x0005ac90


	//   ....[103]....
        /*f9dc*/ 	.word	0x0005aca0


	//   ....[104]....
        /*f9e0*/ 	.word	0x0005acb0


	//   ....[105]....
        /*f9e4*/ 	.word	0x0005ace0


	//   ....[106]....
        /*f9e8*/ 	.word	0x0005acf0


	//   ....[107]....
        /*f9ec*/ 	.word	0x0005ad00


	//   ....[108]....
        /*f9f0*/ 	.word	0x0005ad10


	//   ....[109]....
        /*f9f4*/ 	.word	0x0005ad40


	//   ....[110]....
        /*f9f8*/ 	.word	0x0005ad50


	//   ....[111]....
        /*f9fc*/ 	.word	0x0005ad60


	//   ....[112]....
        /*fa00*/ 	.word	0x0005ad70


	//   ....[113]....
        /*fa04*/ 	.word	0x0005ada0


	//   ....[114]....
        /*fa08*/ 	.word	0x0005adb0


	//   ....[115]....
        /*fa0c*/ 	.word	0x0005adc0


	//   ....[116]....
        /*fa10*/ 	.word	0x0005add0


	//   ....[117]....
        /*fa14*/ 	.word	0x0005ae00


	//   ....[118]....
        /*fa18*/ 	.word	0x0005ae10


	//   ....[119]....
        /*fa1c*/ 	.word	0x0005ae20


	//   ....[120]....
        /*fa20*/ 	.word	0x0005ae30


	//   ....[121]....
        /*fa24*/ 	.word	0x0005ae60


	//   ....[122]....
        /*fa28*/ 	.word	0x0005ae70


	//   ....[123]....
        /*fa2c*/ 	.word	0x0005ae80


	//   ....[124]....
        /*fa30*/ 	.word	0x0005ae90


	//   ....[125]....
        /*fa34*/ 	.word	0x0005aec0


	//   ....[126]....
        /*fa38*/ 	.word	0x0005aed0


	//   ....[127]....
        /*fa3c*/ 	.word	0x0005aee0


	//   ....[128]....
        /*fa40*/ 	.word	0x0005aef0


	//   ....[129]....
        /*fa44*/ 	.word	0x0005af20


	//   ....[130]....
        /*fa48*/ 	.word	0x0005af30


	//   ....[131]....
        /*fa4c*/ 	.word	0x0005af40


	//   ....[132]....
        /*fa50*/ 	.word	0x0005af50


	//   ....[133]....
        /*fa54*/ 	.word	0x0005af80


	//   ....[134]....
        /*fa58*/ 	.word	0x0005af90


	//   ....[135]....
        /*fa5c*/ 	.word	0x0005afa0


	//   ....[136]....
        /*fa60*/ 	.word	0x0005afb0


	//   ....[137]....
        /*fa64*/ 	.word	0x0005afe0


	//   ....[138]....
        /*fa68*/ 	.word	0x0005aff0


	//   ....[139]....
        /*fa6c*/ 	.word	0x0005b000


	//   ....[140]....
        /*fa70*/ 	.word	0x0005b010


	//   ....[141]....
        /*fa74*/ 	.word	0x0005b040


	//   ....[142]....
        /*fa78*/ 	.word	0x0005b050


	//   ....[143]....
        /*fa7c*/ 	.word	0x0005b060


	//   ....[144]....
        /*fa80*/ 	.word	0x0005b070


	//   ....[145]....
        /*fa84*/ 	.word	0x0005b0a0


	//   ....[146]....
        /*fa88*/ 	.word	0x0005b0b0


	//   ....[147]....
        /*fa8c*/ 	.word	0x0005b0c0


	//   ....[148]....
        /*fa90*/ 	.word	0x0005b0d0


	//   ....[149]....
        /*fa94*/ 	.word	0x0005b100


	//   ....[150]....
        /*fa98*/ 	.word	0x0005b110


	//   ....[151]....
        /*fa9c*/ 	.word	0x0005b120


	//   ....[152]....
        /*faa0*/ 	.word	0x0005b130


	//   ....[153]....
        /*faa4*/ 	.word	0x0005b160


	//   ....[154]....
        /*faa8*/ 	.word	0x0005b170


	//   ....[155]....
        /*faac*/ 	.word	0x0005b180


	//   ....[156]....
        /*fab0*/ 	.word	0x0005b190


	//   ....[157]....
        /*fab4*/ 	.word	0x0005b1c0


	//   ....[158]....
        /*fab8*/ 	.word	0x0005b1d0


	//   ....[159]....
        /*fabc*/ 	.word	0x0005b1e0


	//   ....[160]....
        /*fac0*/ 	.word	0x0005b1f0


	//   ....[161]....
        /*fac4*/ 	.word	0x0005b220


	//   ....[162]....
        /*fac8*/ 	.word	0x0005b230


	//   ....[163]....
        /*facc*/ 	.word	0x0005b240


	//   ....[164]....
        /*fad0*/ 	.word	0x0005b250


	//   ....[165]....
        /*fad4*/ 	.word	0x0005b280


	//   ....[166]....
        /*fad8*/ 	.word	0x0005b290


	//   ....[167]....
        /*fadc*/ 	.word	0x0005b2a0


	//   ....[168]....
        /*fae0*/ 	.word	0x0005b2b0


	//   ....[169]....
        /*fae4*/ 	.word	0x0005b2e0


	//   ....[170]....
        /*fae8*/ 	.word	0x0005b2f0


	//   ....[171]....
        /*faec*/ 	.word	0x0005b300


	//   ....[172]....
        /*faf0*/ 	.word	0x0005b310


	//   ....[173]....
        /*faf4*/ 	.word	0x0005b340


	//   ....[174]....
        /*faf8*/ 	.word	0x0005b350


	//   ....[175]....
        /*fafc*/ 	.word	0x0005b360


	//   ....[176]....
        /*fb00*/ 	.word	0x0005b370


	//   ....[177]....
        /*fb04*/ 	.word	0x0005b3a0


	//   ....[178]....
        /*fb08*/ 	.word	0x0005b3b0


	//   ....[179]....
        /*fb0c*/ 	.word	0x0005b3c0


	//   ....[180]....
        /*fb10*/ 	.word	0x0005b3d0


	//   ....[181]....
        /*fb14*/ 	.word	0x0005b400


	//   ....[182]....
        /*fb18*/ 	.word	0x0005b410


	//   ....[183]....
        /*fb1c*/ 	.word	0x0005b420


	//   ....[184]....
        /*fb20*/ 	.word	0x0005b430


	//   ....[185]....
        /*fb24*/ 	.word	0x0005b460


	//   ....[186]....
        /*fb28*/ 	.word	0x0005b470


	//   ....[187]....
        /*fb2c*/ 	.word	0x0005b480


	//   ....[188]....
        /*fb30*/ 	.word	0x0005b490


	//   ....[189]....
        /*fb34*/ 	.word	0x0005b4c0


	//   ....[190]....
        /*fb38*/ 	.word	0x0005b4d0


	//   ....[191]....
        /*fb3c*/ 	.word	0x0005b4e0


	//   ....[192]....
        /*fb40*/ 	.word	0x0005b4f0


	//   ....[193]....
        /*fb44*/ 	.word	0x0005b520


	//   ....[194]....
        /*fb48*/ 	.word	0x0005b530


	//   ....[195]....
        /*fb4c*/ 	.word	0x0005b540


	//   ....[196]....
        /*fb50*/ 	.word	0x0005b550


	//   ....[197]....
        /*fb54*/ 	.word	0x0005b580


	//   ....[198]....
        /*fb58*/ 	.word	0x0005b590


	//   ....[199]....
        /*fb5c*/ 	.word	0x0005b5a0


	//   ....[200]....
        /*fb60*/ 	.word	0x0005b5b0


	//   ....[201]....
        /*fb64*/ 	.word	0x0005b5e0


	//   ....[202]....
        /*fb68*/ 	.word	0x0005b5f0


	//   ....[203]....
        /*fb6c*/ 	.word	0x0005b600


	//   ....[204]....
        /*fb70*/ 	.word	0x0005b610


	//   ....[205]....
        /*fb74*/ 	.word	0x0005b640


	//   ....[206]....
        /*fb78*/ 	.word	0x0005b650


	//   ....[207]....
        /*fb7c*/ 	.word	0x0005b660


	//   ....[208]....
        /*fb80*/ 	.word	0x0005b670


	//   ....[209]....
        /*fb84*/ 	.word	0x0005b6a0


	//   ....[210]....
        /*fb88*/ 	.word	0x0005b6b0


	//   ....[211]....
        /*fb8c*/ 	.word	0x0005b6c0


	//   ....[212]....
        /*fb90*/ 	.word	0x0005b6d0


	//   ....[213]....
        /*fb94*/ 	.word	0x0005b700


	//   ....[214]....
        /*fb98*/ 	.word	0x0005b710


	//   ....[215]....
        /*fb9c*/ 	.word	0x0005b720


	//   ....[216]....
        /*fba0*/ 	.word	0x0005b730


	//   ....[217]....
        /*fba4*/ 	.word	0x0005b760


	//   ....[218]....
        /*fba8*/ 	.word	0x0005b770


	//   ....[219]....
        /*fbac*/ 	.word	0x0005b780


	//   ....[220]....
        /*fbb0*/ 	.word	0x0005b790


	//   ....[221]....
        /*fbb4*/ 	.word	0x0005b7c0


	//   ....[222]....
        /*fbb8*/ 	.word	0x0005b7d0


	//   ....[223]....
        /*fbbc*/ 	.word	0x0005b7e0


	//   ....[224]....
        /*fbc0*/ 	.word	0x0005b7f0


	//   ....[225]....
        /*fbc4*/ 	.word	0x0005b820


	//   ....[226]....
        /*fbc8*/ 	.word	0x0005b830


	//   ....[227]....
        /*fbcc*/ 	.word	0x0005b840


	//   ....[228]....
        /*fbd0*/ 	.word	0x0005b850


	//   ....[229]....
        /*fbd4*/ 	.word	0x0005b880


	//   ....[230]....
        /*fbd8*/ 	.word	0x0005b890


	//   ....[231]....
        /*fbdc*/ 	.word	0x0005b8a0


	//   ....[232]....
        /*fbe0*/ 	.word	0x0005b8b0


	//   ....[233]....
        /*fbe4*/ 	.word	0x0005b8e0


	//   ....[234]....
        /*fbe8*/ 	.word	0x0005b8f0


	//   ....[235]....
        /*fbec*/ 	.word	0x0005b900


	//   ....[236]....
        /*fbf0*/ 	.word	0x0005b910


	//   ....[237]....
        /*fbf4*/ 	.word	0x0005b940


	//   ....[238]....
        /*fbf8*/ 	.word	0x0005b950


	//   ....[239]....
        /*fbfc*/ 	.word	0x0005b960


	//   ....[240]....
        /*fc00*/ 	.word	0x0005b970


	//   ....[241]....
        /*fc04*/ 	.word	0x0005b9a0


	//   ....[242]....
        /*fc08*/ 	.word	0x0005b9b0


	//   ....[243]....
        /*fc0c*/ 	.word	0x0005b9c0


	//   ....[244]....
        /*fc10*/ 	.word	0x0005b9d0


	//   ....[245]....
        /*fc14*/ 	.word	0x0005ba00


	//   ....[246]....
        /*fc18*/ 	.word	0x0005ba10


	//   ....[247]....
        /*fc1c*/ 	.word	0x0005ba20


	//   ....[248]....
        /*fc20*/ 	.word	0x0005ba30


	//   ....[249]....
        /*fc24*/ 	.word	0x0005ba60


	//   ....[250]....
        /*fc28*/ 	.word	0x0005ba70


	//   ....[251]....
        /*fc2c*/ 	.word	0x0005ba80


	//   ....[252]....
        /*fc30*/ 	.word	0x0005ba90


	//   ....[253]....
        /*fc34*/ 	.word	0x0005bac0


	//   ....[254]....
        /*fc38*/ 	.word	0x0005bad0


	//   ....[255]....
        /*fc3c*/ 	.word	0x0005bae0


	//   ....[0]....
        /*fc40*/ 	.word	0x0005baf0


	//   ....[1]....
        /*fc44*/ 	.word	0x0005bb20


	//   ....[2]....
        /*fc48*/ 	.word	0x0005bb30


	//   ....[3]....
        /*fc4c*/ 	.word	0x0005bb40


	//   ....[4]....
        /*fc50*/ 	.word	0x0005bb50


	//   ....[5]....
        /*fc54*/ 	.word	0x0005bb80


	//   ....[6]....
        /*fc58*/ 	.word	0x0005bb90


	//   ....[7]....
        /*fc5c*/ 	.word	0x0005bba0


	//   ....[8]....
        /*fc60*/ 	.word	0x0005bbb0


	//   ....[9]....
        /*fc64*/ 	.word	0x0005bbe0


	//   ....[10]....
        /*fc68*/ 	.word	0x0005bbf0


	//   ....[11]....
        /*fc6c*/ 	.word	0x0005bc00


	//   ....[12]....
        /*fc70*/ 	.word	0x0005bc10


	//   ....[13]....
        /*fc74*/ 	.word	0x0005bc40


	//   ....[14]....
        /*fc78*/ 	.word	0x0005bc50


	//   ....[15]....
        /*fc7c*/ 	.word	0x0005bc60


	//   ....[16]....
        /*fc80*/ 	.word	0x0005bc70


	//   ....[17]....
        /*fc84*/ 	.word	0x0005bca0


	//   ....[18]....
        /*fc88*/ 	.word	0x0005bcb0


	//   ....[19]....
        /*fc8c*/ 	.word	0x0005bcc0


	//   ....[20]....
        /*fc90*/ 	.word	0x0005bcd0


	//   ....[21]....
        /*fc94*/ 	.word	0x0005bd00


	//   ....[22]....
        /*fc98*/ 	.word	0x0005bd10


	//   ....[23]....
        /*fc9c*/ 	.word	0x0005bd20


	//   ....[24]....
        /*fca0*/ 	.word	0x0005bd30


	//   ....[25]....
        /*fca4*/ 	.word	0x0005bd60


	//   ....[26]....
        /*fca8*/ 	.word	0x0005bd70


	//   ....[27]....
        /*fcac*/ 	.word	0x0005bd80


	//   ....[28]....
        /*fcb0*/ 	.word	0x0005bd90


	//   ....[29]....
        /*fcb4*/ 	.word	0x0005bdc0


	//   ....[30]....
        /*fcb8*/ 	.word	0x0005bdd0


	//   ....[31]....
        /*fcbc*/ 	.word	0x0005bde0


	//   ....[32]....
        /*fcc0*/ 	.word	0x0005bdf0


	//   ....[33]....
        /*fcc4*/ 	.word	0x0005be20


	//   ....[34]....
        /*fcc8*/ 	.word	0x0005be30


	//   ....[35]....
        /*fccc*/ 	.word	0x0005be40


	//   ....[36]....
        /*fcd0*/ 	.word	0x0005be50


	//   ....[37]....
        /*fcd4*/ 	.word	0x0005be80


	//   ....[38]....
        /*fcd8*/ 	.word	0x0005be90


	//   ....[39]....
        /*fcdc*/ 	.word	0x0005bea0


	//   ....[40]....
        /*fce0*/ 	.word	0x0005beb0


	//   ....[41]....
        /*fce4*/ 	.word	0x0005bee0


	//   ....[42]....
        /*fce8*/ 	.word	0x0005bef0


	//   ....[43]....
        /*fcec*/ 	.word	0x0005bf00


	//   ....[44]....
        /*fcf0*/ 	.word	0x0005bf10


	//   ....[45]....
        /*fcf4*/ 	.word	0x0005bf40


	//   ....[46]....
        /*fcf8*/ 	.word	0x0005bf50


	//   ....[47]....
        /*fcfc*/ 	.word	0x0005bf60


	//   ....[48]....
        /*fd00*/ 	.word	0x0005bf70


	//   ....[49]....
        /*fd04*/ 	.word	0x0005bfa0


	//   ....[50]....
        /*fd08*/ 	.word	0x0005bfb0


	//   ....[51]....
        /*fd0c*/ 	.word	0x0005bfc0


	//   ....[52]....
        /*fd10*/ 	.word	0x0005bfd0


	//   ....[53]....
        /*fd14*/ 	.word	0x0005c000


	//   ....[54]....
        /*fd18*/ 	.word	0x0005c010


	//   ....[55]....
        /*fd1c*/ 	.word	0x0005c020


	//   ....[56]....
        /*fd20*/ 	.word	0x0005c030


	//   ....[57]....
        /*fd24*/ 	.word	0x0005c060


	//   ....[58]....
        /*fd28*/ 	.word	0x0005c070


	//   ....[59]....
        /*fd2c*/ 	.word	0x0005c080


	//   ....[60]....
        /*fd30*/ 	.word	0x0005c090


	//   ....[61]....
        /*fd34*/ 	.word	0x0005c0c0


	//   ....[62]....
        /*fd38*/ 	.word	0x0005c0d0


	//   ....[63]....
        /*fd3c*/ 	.word	0x0005c0e0


	//   ....[64]....
        /*fd40*/ 	.word	0x0005c0f0


	//   ....[65]....
        /*fd44*/ 	.word	0x0005c120


	//   ....[66]....
        /*fd48*/ 	.word	0x0005c130


	//   ....[67]....
        /*fd4c*/ 	.word	0x0005c140


	//   ....[68]....
        /*fd50*/ 	.word	0x0005c150


	//   ....[69]....
        /*fd54*/ 	.word	0x0005c180


	//   ....[70]....
        /*fd58*/ 	.word	0x0005c190


	//   ....[71]....
        /*fd5c*/ 	.word	0x0005c1a0


	//   ....[72]....
        /*fd60*/ 	.word	0x0005c1b0


	//   ....[73]....
        /*fd64*/ 	.word	0x0005c1e0


	//   ....[74]....
        /*fd68*/ 	.word	0x0005c1f0


	//   ....[75]....
        /*fd6c*/ 	.word	0x0005c200


	//   ....[76]....
        /*fd70*/ 	.word	0x0005c210


	//   ....[77]....
        /*fd74*/ 	.word	0x0005c240


	//   ....[78]....
        /*fd78*/ 	.word	0x0005c250


	//   ....[79]....
        /*fd7c*/ 	.word	0x0005c260


	//   ....[80]....
        /*fd80*/ 	.word	0x0005c270


	//   ....[81]....
        /*fd84*/ 	.word	0x0005c2a0


	//   ....[82]....
        /*fd88*/ 	.word	0x0005c2b0


	//   ....[83]....
        /*fd8c*/ 	.word	0x0005c2c0


	//   ....[84]....
        /*fd90*/ 	.word	0x0005c2d0


	//   ....[85]....
        /*fd94*/ 	.word	0x0005c300


	//   ....[86]....
        /*fd98*/ 	.word	0x0005c310


	//   ....[87]....
        /*fd9c*/ 	.word	0x0005c320


	//   ....[88]....
        /*fda0*/ 	.word	0x0005c330


	//   ....[89]....
        /*fda4*/ 	.word	0x0005c360


	//   ....[90]....
        /*fda8*/ 	.word	0x0005c370


	//   ....[91]....
        /*fdac*/ 	.word	0x0005c380


	//   ....[92]....
        /*fdb0*/ 	.word	0x0005c390


	//   ....[93]....
        /*fdb4*/ 	.word	0x0005c3c0


	//   ....[94]....
        /*fdb8*/ 	.word	0x0005c3d0


	//   ....[95]....
        /*fdbc*/ 	.word	0x0005c3e0


	//   ....[96]....
        /*fdc0*/ 	.word	0x0005c3f0


	//   ....[97]....
        /*fdc4*/ 	.word	0x0005c420


	//   ....[98]....
        /*fdc8*/ 	.word	0x0005c430


	//   ....[99]....
        /*fdcc*/ 	.word	0x0005c440


	//   ....[100]....
        /*fdd0*/ 	.word	0x0005c450


	//   ....[101]....
        /*fdd4*/ 	.word	0x0005c480


	//   ....[102]....
        /*fdd8*/ 	.word	0x0005c490


	//   ....[103]....
        /*fddc*/ 	.word	0x0005c4a0


	//   ....[104]....
        /*fde0*/ 	.word	0x0005c4b0


	//   ....[105]....
        /*fde4*/ 	.word	0x0005c4e0


	//   ....[106]....
        /*fde8*/ 	.word	0x0005c4f0


	//   ....[107]....
        /*fdec*/ 	.word	0x0005c500


	//   ....[108]....
        /*fdf0*/ 	.word	0x0005c510


	//   ....[109]....
        /*fdf4*/ 	.word	0x0005c540


	//   ....[110]....
        /*fdf8*/ 	.word	0x0005c550


	//   ....[111]....
        /*fdfc*/ 	.word	0x0005c560


	//   ....[112]....
        /*fe00*/ 	.word	0x0005c570


	//   ....[113]....
        /*fe04*/ 	.word	0x0005c5a0


	//   ....[114]....
        /*fe08*/ 	.word	0x0005c5b0


	//   ....[115]....
        /*fe0c*/ 	.word	0x0005c5c0


	//   ....[116]....
        /*fe10*/ 	.word	0x0005c5d0


	//   ....[117]....
        /*fe14*/ 	.word	0x0005c600


	//   ....[118]....
        /*fe18*/ 	.word	0x0005c610


	//   ....[119]....
        /*fe1c*/ 	.word	0x0005c620


	//   ....[120]....
        /*fe20*/ 	.word	0x0005c630


	//   ....[121]....
        /*fe24*/ 	.word	0x0005c660


	//   ....[122]....
        /*fe28*/ 	.word	0x0005c670


	//   ....[123]....
        /*fe2c*/ 	.word	0x0005c680


	//   ....[124]....
        /*fe30*/ 	.word	0x0005c690


	//   ....[125]....
        /*fe34*/ 	.word	0x0005c6c0


	//   ....[126]....
        /*fe38*/ 	.word	0x0005c6d0


	//   ....[127]....
        /*fe3c*/ 	.word	0x0005c6e0


	//   ....[128]....
        /*fe40*/ 	.word	0x0005c6f0


	//   ....[129]....
        /*fe44*/ 	.word	0x0005c720


	//   ....[130]....
        /*fe48*/ 	.word	0x0005c730


	//   ....[131]....
        /*fe4c*/ 	.word	0x0005c740


	//   ....[132]....
        /*fe50*/ 	.word	0x0005c750


	//   ....[133]....
        /*fe54*/ 	.word	0x0005c780


	//   ....[134]....
        /*fe58*/ 	.word	0x0005c790


	//   ....[135]....
        /*fe5c*/ 	.word	0x0005c7a0


	//   ....[136]....
        /*fe60*/ 	.word	0x0005c7b0


	//   ....[137]....
        /*fe64*/ 	.word	0x0005c7e0


	//   ....[138]....
        /*fe68*/ 	.word	0x0005c7f0


	//   ....[139]....
        /*fe6c*/ 	.word	0x0005c800


	//   ....[140]....
        /*fe70*/ 	.word	0x0005c810


	//   ....[141]....
        /*fe74*/ 	.word	0x0005c840


	//   ....[142]....
        /*fe78*/ 	.word	0x0005c850


	//   ....[143]....
        /*fe7c*/ 	.word	0x0005c860


	//   ....[144]....
        /*fe80*/ 	.word	0x0005c870


	//   ....[145]....
        /*fe84*/ 	.word	0x0005c8a0


	//   ....[146]....
        /*fe88*/ 	.word	0x0005c8b0


	//   ....[147]....
        /*fe8c*/ 	.word	0x0005c8c0


	//   ....[148]....
        /*fe90*/ 	.word	0x0005c8d0


	//   ....[149]....
        /*fe94*/ 	.word	0x0005c900


	//   ....[150]....
        /*fe98*/ 	.word	0x0005c910


	//   ....[151]....
        /*fe9c*/ 	.word	0x0005c920


	//   ....[152]....
        /*fea0*/ 	.word	0x0005c930


	//   ....[153]....
        /*fea4*/ 	.word	0x0005c960


	//   ....[154]....
        /*fea8*/ 	.word	0x0005c970


	//   ....[155]....
        /*feac*/ 	.word	0x0005c980


	//   ....[156]....
        /*feb0*/ 	.word	0x0005c990


	//   ....[157]....
        /*feb4*/ 	.word	0x0005c9c0


	//   ....[158]....
        /*feb8*/ 	.word	0x0005c9d0


	//   ....[159]....
        /*febc*/ 	.word	0x0005c9e0


	//   ....[160]....
        /*fec0*/ 	.word	0x0005c9f0


	//   ....[161]....
        /*fec4*/ 	.word	0x0005ca20


	//   ....[162]....
        /*fec8*/ 	.word	0x0005ca30


	//   ....[163]....
        /*fecc*/ 	.word	0x0005ca40


	//   ....[164]....
        /*fed0*/ 	.word	0x0005ca50


	//   ....[165]....
        /*fed4*/ 	.word	0x0005ca80


	//   ....[166]....
        /*fed8*/ 	.word	0x0005ca90


	//   ....[167]....
        /*fedc*/ 	.word	0x0005caa0


	//   ....[168]....
        /*fee0*/ 	.word	0x0005cab0


	//   ....[169]....
        /*fee4*/ 	.word	0x0005cae0


	//   ....[170]....
        /*fee8*/ 	.word	0x0005caf0


	//   ....[171]....
        /*feec*/ 	.word	0x0005cb00


	//   ....[172]....
        /*fef0*/ 	.word	0x0005cb10


	//   ....[173]....
        /*fef4*/ 	.word	0x0005cb40


	//   ....[174]....
        /*fef8*/ 	.word	0x0005cb50


	//   ....[175]....
        /*fefc*/ 	.word	0x0005cb60


	//   ....[176]....
        /*ff00*/ 	.word	0x0005cb70


	//   ....[177]....
        /*ff04*/ 	.word	0x0005cba0


	//   ....[178]....
        /*ff08*/ 	.word	0x0005cbb0


	//   ....[179]....
        /*ff0c*/ 	.word	0x0005cbc0


	//   ....[180]....
        /*ff10*/ 	.word	0x0005cbd0


	//   ....[181]....
        /*ff14*/ 	.word	0x0005cc00


	//   ....[182]....
        /*ff18*/ 	.word	0x0005cc10


	//   ....[183]....
        /*ff1c*/ 	.word	0x0005cc20


	//   ....[184]....
        /*ff20*/ 	.word	0x0005cc30


	//   ....[185]....
        /*ff24*/ 	.word	0x0005cc60


	//   ....[186]....
        /*ff28*/ 	.word	0x0005cc70


	//   ....[187]....
        /*ff2c*/ 	.word	0x0005cc80


	//   ....[188]....
        /*ff30*/ 	.word	0x0005cc90


	//   ....[189]....
        /*ff34*/ 	.word	0x0005ccc0


	//   ....[190]....
        /*ff38*/ 	.word	0x0005ccd0


	//   ....[191]....
        /*ff3c*/ 	.word	0x0005cce0


	//   ....[192]....
        /*ff40*/ 	.word	0x0005ccf0


	//   ....[193]....
        /*ff44*/ 	.word	0x0005cd20


	//   ....[194]....
        /*ff48*/ 	.word	0x0005cd30


	//   ....[195]....
        /*ff4c*/ 	.word	0x0005cd40


	//   ....[196]....
        /*ff50*/ 	.word	0x0005cd50


	//   ....[197]....
        /*ff54*/ 	.word	0x0005cd80


	//   ....[198]....
        /*ff58*/ 	.word	0x0005cd90


	//   ....[199]....
        /*ff5c*/ 	.word	0x0005cda0


	//   ....[200]....
        /*ff60*/ 	.word	0x0005cdb0


	//   ....[201]....
        /*ff64*/ 	.word	0x0005cde0


	//   ....[202]....
        /*ff68*/ 	.word	0x0005cdf0


	//   ....[203]....
        /*ff6c*/ 	.word	0x0005ce00


	//   ....[204]....
        /*ff70*/ 	.word	0x0005ce10


	//   ....[205]....
        /*ff74*/ 	.word	0x0005ce40


	//   ....[206]....
        /*ff78*/ 	.word	0x0005ce50


	//   ....[207]....
        /*ff7c*/ 	.word	0x0005ce60


	//   ....[208]....
        /*ff80*/ 	.word	0x0005ce70


	//   ....[209]....
        /*ff84*/ 	.word	0x0005cea0


	//   ....[210]....
        /*ff88*/ 	.word	0x0005ceb0


	//   ....[211]....
        /*ff8c*/ 	.word	0x0005cec0


	//   ....[212]....
        /*ff90*/ 	.word	0x0005ced0


	//   ....[213]....
        /*ff94*/ 	.word	0x0005cf00


	//   ....[214]....
        /*ff98*/ 	.word	0x0005cf10


	//   ....[215]....
        /*ff9c*/ 	.word	0x0005cf20


	//   ....[216]....
        /*ffa0*/ 	.word	0x0005cf30


	//   ....[217]....
        /*ffa4*/ 	.word	0x0005cf60


	//   ....[218]....
        /*ffa8*/ 	.word	0x0005cf70


	//   ....[219]....
        /*ffac*/ 	.word	0x0005cf80


	//   ....[220]....
        /*ffb0*/ 	.word	0x0005cf90


	//   ....[221]....
        /*ffb4*/ 	.word	0x0005cfc0


	//   ....[222]....
        /*ffb8*/ 	.word	0x0005cfd0


	//   ....[223]....
        /*ffbc*/ 	.word	0x0005cfe0


	//   ....[224]....
        /*ffc0*/ 	.word	0x0005d020


	//   ....[225]....
        /*ffc4*/ 	.word	0x0005d030


	//   ....[226]....
        /*ffc8*/ 	.word	0x0005d040


	//   ....[227]....
        /*ffcc*/ 	.word	0x0005d050


	//   ....[228]....
        /*ffd0*/ 	.word	0x0005d080


	//   ....[229]....
        /*ffd4*/ 	.word	0x0005d090


	//   ....[230]....
        /*ffd8*/ 	.word	0x0005d0a0


	//   ....[231]....
        /*ffdc*/ 	.word	0x0005d0b0


	//   ....[232]....
        /*ffe0*/ 	.word	0x0005d0f0


	//   ....[233]....
        /*ffe4*/ 	.word	0x0005d100


	//   ....[234]....
        /*ffe8*/ 	.word	0x0005d110


	//   ....[235]....
        /*ffec*/ 	.word	0x0005d140


	//   ....[236]....
        /*fff0*/ 	.word	0x0005d150


	//   ....[237]....
        /*fff4*/ 	.word	0x0005d160


	//   ....[238]....
        /*fff8*/ 	.word	0x0005d170


	//   ....[239]....
        /*fffc*/ 	.word	0x0005d1a0


	//   ....[240]....
        /*10000*/ 	.word	0x0005d1b0


	//   ....[241]....
        /*10004*/ 	.word	0x0005d1c0


	//   ....[242]....
        /*10008*/ 	.word	0x0005d1d0


	//   ....[243]....
        /*1000c*/ 	.word	0x0005d200


	//   ....[244]....
        /*10010*/ 	.word	0x0005d210


	//   ....[245]....
        /*10014*/ 	.word	0x0005d220


	//   ....[246]....
        /*10018*/ 	.word	0x0005d230


	//   ....[247]....
        /*1001c*/ 	.word	0x0005d260


	//   ....[248]....
        /*10020*/ 	.word	0x0005d270


	//   ....[249]....
        /*10024*/ 	.word	0x0005d280


	//   ....[250]....
        /*10028*/ 	.word	0x0005d290


	//   ....[251]....
        /*1002c*/ 	.word	0x0005d2c0


	//   ....[252]....
        /*10030*/ 	.word	0x0005d2f0


	//   ....[253]....
        /*10034*/ 	.word	0x00060370


	//   ....[254]....
        /*10038*/ 	.word	0x00060390


	//   ....[255]....
        /*1003c*/ 	.word	0x000603b0


	//----- nvinfo : EIATTR_VRC_CTA_INIT_COUNT
	.align		4
.L_257:
        /*10040*/ 	.byte	0x02, 0x4a
	.zero		1
	.zero		1


	//----- nvinfo : EIATTR_EXIT_INSTR_OFFSETS
	.align		4
        /*10044*/ 	.byte	0x04, 0x1c
        /*10046*/ 	.short	(.L_259 - .L_258)


	//   ....[0]....
.L_258:
        /*10048*/ 	.word	0x00060480


	//----- nvinfo : EIATTR_CBANK_PARAM_SIZE
	.align		4
.L_259:
        /*1004c*/ 	.byte	0x03, 0x19
        /*1004e*/ 	.short	0x0010


	//----- nvinfo : EIATTR_PARAM_CBANK
	.align		4
        /*10050*/ 	.byte	0x04, 0x0a
        /*10052*/ 	.short	(.L_261 - .L_260)
	.align		4
.L_260:
        /*10054*/ 	.word	index@(.nv.constant0._Z22mma_f16f16f16_16_16_16PvPi)
        /*10058*/ 	.short	0x0380
        /*1005a*/ 	.short	0x0010


	//----- nvinfo : EIATTR_SW_WAR
	.align		4
.L_261:
        /*1005c*/ 	.byte	0x04, 0x36
        /*1005e*/ 	.short	(.L_263 - .L_262)
.L_262:
        /*10060*/ 	.word	0x00000008
.L_263:


//--------------------- .nv.info._Z19mma_s8s8s32_32_8_16PvPi --------------------------
	.section	.nv.info._Z19mma_s8s8s32_32_8_16PvPi,"",@"SHT_CUDA_INFO"
	.sectionflags	@""
	.align	4


	//----- nvinfo : EIATTR_CUDA_API_VERSION
	.align		4
        /*0000*/ 	.byte	0x04, 0x37
        /*0002*/ 	.short	(.L_265 - .L_264)
.L_264:
        /*0004*/ 	.word	0x00000082


	//----- nvinfo : EIATTR_KPARAM_INFO
	.align		4
.L_265:
        /*0008*/ 	.byte	0x04, 0x17
        /*000a*/ 	.short	(.L_267 - .L_266)
.L_266:
        /*000c*/ 	.word	0x00000000
        /*0010*/ 	.short	0x0001
        /*0012*/ 	.short	0x0008
        /*0014*/ 	.byte	0x00, 0xf5, 0x21, 0x00


	//----- nvinfo : EIATTR_KPARAM_INFO
	.align		4
.L_267:
        /*0018*/ 	.byte	0x04, 0x17
        /*001a*/ 	.short	(.L_269 - .L_268)
.L_268:
        /*001c*/ 	.word	0x00000000
        /*0020*/ 	.short	0x0000
        /*0022*/ 	.short	0x0000
        /*0024*/ 	.byte	0x00, 0xf5, 0x21, 0x00


	//----- nvinfo : EIATTR_SPARSE_MMA_MASK
	.align		4
.L_269:
        /*0028*/ 	.byte	0x03, 0x50
        /*002a*/ 	.short	0x0000


	//----- nvinfo : EIATTR_WMMA_USED
	.align		4
        /*002c*/ 	.byte	0x01, 0x2b
	.zero		2


	//----- nvinfo : EIATTR_MAXREG_COUNT
	.align		4
        /*0030*/ 	.byte	0x03, 0x1b
        /*0032*/ 	.short	0x00ff


	//----- nvinfo : EIATTR_MERCURY_ISA_VERSION
	.align		4
        /*0034*/ 	.byte	0x03, 0x5f
        /*0036*/ 	.short	0x0101


	//----- nvinfo : EIATTR_COOP_GROUP_MASK_REGIDS
	.align		4
        /*0038*/ 	.byte	0x04, 0x29
        /*003a*/ 	.short	(.L_271 - .L_270)


	//   ....[0]....
.L_270:
        /*003c*/ 	.word	0xffffffff


	//   ....[1]....
        /*0040*/ 	.word	0xffffffff


	//   ....[2]....
        /*0044*/ 	.word	0xffffffff


	//   ....[3]....
        /*0048*/ 	.word	0xffffffff


	//   ....[4]....
        /*004c*/ 	.word	0xffffffff


	//   ....[5]....
        /*0050*/ 	.word	0xffffffff


	//   ....[6]....
        /*0054*/ 	.word	0xffffffff


	//   ....[7]....
        /*0058*/ 	.word	0xffffffff


	//   ....[8]....
        /*005c*/ 	.word	0xffffffff


	//   ....[9]....
        /*0060*/ 	.word	0xffffffff


	//   ....[10]....
        /*0064*/ 	.word	0xffffffff


	//   ....[11]....
        /*0068*/ 	.word	0xffffffff


	//   ....[12]....
        /*006c*/ 	.word	0xffffffff


	//   ....[13]....
        /*0070*/ 	.word	0xffffffff


	//   ....[14]....
        /*0074*/ 	.word	0xffffffff


	//   ....[15]....
        /*0078*/ 	.word	0xffffffff


	//   ....[16]....
        /*007c*/ 	.word	0xffffffff


	//   ....[17]....
        /*0080*/ 	.word	0xffffffff


	//   ....[18]....
        /*0084*/ 	.word	0xffffffff


	//   ....[19]....
        /*0088*/ 	.word	0xffffffff


	//   ....[20]....
        /*008c*/ 	.word	0xffffffff


	//   ....[21]....
        /*0090*/ 	.word	0xffffffff


	//   ....[22]....
        /*0094*/ 	.word	0xffffffff


	//   ....[23]....
        /*0098*/ 	.word	0xffffffff


	//   ....[24]....
        /*009c*/ 	.word	0xffffffff


	//   ....[25]....
        /*00a0*/ 	.word	0xffffffff


	//   ....[26]....
        /*00a4*/ 	.word	0xffffffff


	//   ....[27]....
        /*00a8*/ 	.word	0xffffffff


	//   ....[28]....
        /*00ac*/ 	.word	0xffffffff


	//   ....[29]....
        /*00b0*/ 	.word	0xffffffff


	//   ....[30]....
        /*00b4*/ 	.word	0xffffffff


	//   ....[31]....
        /*00b8*/ 	.word	0xffffffff


	//   ....[32]....
        /*00bc*/ 	.word	0xffffffff


	//   ....[33]....
        /*00c0*/ 	.word	0xffffffff


	//   ....[34]....
        /*00c4*/ 	.word	0xffffffff


	//   ....[35]....
        /*00c8*/ 	.word	0xffffffff


	//   ....[36]....
        /*00cc*/ 	.word	0xffffffff


	//   ....[37]....
        /*00d0*/ 	.word	0xffffffff


	//   ....[38]....
        /*00d4*/ 	.word	0xffffffff


	//   ....[39]....
        /*00d8*/ 	.word	0xffffffff


	//   ....[40]....
        /*00dc*/ 	.word	0xffffffff


	//   ....[41]....
        /*00e0*/ 	.word	0xffffffff


	//   ....[42]....
        /*00e4*/ 	.word	0xffffffff


	//   ....[43]....
        /*00e8*/ 	.word	0xffffffff


	//   ....[44]....
        /*00ec*/ 	.word	0xffffffff


	//   ....[45]....
        /*00f0*/ 	.word	0xffffffff


	//   ....[46]....
        /*00f4*/ 	.word	0xffffffff


	//   ....[47]....
        /*00f8*/ 	.word	0xffffffff


	//   ....[48]....
        /*00fc*/ 	.word	0xffffffff


	//   ....[49]....
        /*0100*/ 	.word	0xffffffff


	//   ....[50]....
        /*0104*/ 	.word	0xffffffff


	//   ....[51]....
        /*0108*/ 	.word	0xffffffff


	//   ....[52]....
        /*010c*/ 	.word	0xffffffff


	//   ....[53]....
        /*0110*/ 	.word	0xffffffff


	//   ....[54]....
        /*0114*/ 	.word	0xffffffff


	//   ....[55]....
        /*0118*/ 	.word	0xffffffff


	//   ....[56]....
        /*011c*/ 	.word	0xffffffff


	//   ....[57]....
        /*0120*/ 	.word	0xffffffff


	//   ....[58]....
        /*0124*/ 	.word	0xffffffff


	//   ....[59]....
        /*0128*/ 	.word	0xffffffff


	//   ....[60]....
        /*012c*/ 	.word	0xffffffff


	//   ....[61]....
        /*0130*/ 	.word	0xffffffff


	//   ....[62]....
        /*0134*/ 	.word	0xffffffff


	//   ....[63]....
        /*0138*/ 	.word	0xffffffff


	//   ....[64]....
        /*013c*/ 	.word	0xffffffff


	//   ....[65]....
        /*0140*/ 	.word	0xffffffff


	//   ....[66]....
        /*0144*/ 	.word	0xffffffff


	//   ....[67]....
        /*0148*/ 	.word	0xffffffff


	//   ....[68]....
        /*014c*/ 	.word	0xffffffff


	//   ....[69]....
        /*0150*/ 	.word	0xffffffff


	//   ....[70]....
        /*0154*/ 	.word	0xffffffff


	//   ....[71]....
        /*0158*/ 	.word	0xffffffff


	//   ....[72]....
        /*015c*/ 	.word	0xffffffff


	//   ....[73]....
        /*0160*/ 	.word	0xffffffff


	//   ....[74]....
        /*0164*/ 	.word	0xffffffff


	//   ....[75]....
        /*0168*/ 	.word	0xffffffff


	//   ....[76]....
        /*016c*/ 	.word	0xffffffff


	//   ....[77]....
        /*0170*/ 	.word	0xffffffff


	//   ....[78]....
        /*0174*/ 	.word	0xffffffff


	//   ....[79]....
        /*0178*/ 	.word	0xffffffff


	//   ....[80]....
        /*017c*/ 	.word	0xffffffff


	//   ....[81]....
        /*0180*/ 	.word	0xffffffff


	//   ....[82]....
        /*0184*/ 	.word	0xffffffff


	//   ....[83]....
        /*0188*/ 	.word	0xffffffff


	//   ....[84]....
        /*018c*/ 	.word	0xffffffff


	//   ....[85]....
        /*0190*/ 	.word	0xffffffff


	//   ....[86]....
        /*0194*/ 	.word	0xffffffff


	//   ....[87]....
        /*0198*/ 	.word	0xffffffff


	//   ....[88]....
        /*019c*/ 	.word	0xffffffff


	//   ....[89]....
        /*01a0*/ 	.word	0xffffffff


	//   ....[90]....
        /*01a4*/ 	.word	0xffffffff


	//   ....[91]....
        /*01a8*/ 	.word	0xffffffff


	//   ....[92]....
        /*01ac*/ 	.word	0xffffffff


	//   ....[93]....
        /*01b0*/ 	.word	0xffffffff


	//   ....[94]....
        /*01b4*/ 	.word	0xffffffff


	//   ....[95]....
        /*01b8*/ 	.word	0xffffffff


	//   ....[96]....
        /*01bc*/ 	.word	0xffffffff


	//   ....[97]....
        /*01c0*/ 	.word	0xffffffff


	//   ....[98]....
        /*01c4*/ 	.word	0xffffffff


	//   ....[99]....
        /*01c8*/ 	.word	0xffffffff


	//   ....[100]....
        /*01cc*/ 	.word	0xffffffff


	//   ....[101]....
        /*01d0*/ 	.word	0xffffffff


	//   ....[102]....
        /*01d4*/ 	.word	0xffffffff


	//   ....[103]....
        /*01d8*/ 	.word	0xffffffff


	//   ....[104]....
        /*01dc*/ 	.word	0xffffffff


	//   ....[105]....
        /*01e0*/ 	.word	0xffffffff


	//   ....[106]....
        /*01e4*/ 	.word	0xffffffff


	//   ....[107]....
        /*01e8*/ 	.word	0xffffffff


	//   ....[108]....
        /*01ec*/ 	.word	0xffffffff


	//   ....[109]....
        /*01f0*/ 	.word	0xffffffff


	//   ....[110]....
        /*01f4*/ 	.word	0xffffffff


	//   ....[111]....
        /*01f8*/ 	.word	0xffffffff


	//   ....[112]....
        /*01fc*/ 	.word	0xffffffff


	//   ....[113]....
        /*0200*/ 	.word	0xffffffff


	//   ....[114]....
        /*0204*/ 	.word	0xffffffff


	//   ....[115]....
        /*0208*/ 	.word	0xffffffff


	//   ....[116]....
        /*020c*/ 	.word	0xffffffff


	//   ....[117]....
        /*0210*/ 	.word	0xffffffff


	//   ....[118]....
        /*0214*/ 	.word	0xffffffff


	//   ....[119]....
        /*0218*/ 	.word	0xffffffff


	//   ....[120]....
        /*021c*/ 	.word	0xffffffff


	//   ....[121]....
        /*0220*/ 	.word	0xffffffff


	//   ....[122]....
        /*0224*/ 	.word	0xffffffff


	//   ....[123]....
        /*0228*/ 	.word	0xffffffff


	//   ....[124]....
        /*022c*/ 	.word	0xffffffff


	//   ....[125]....
        /*0230*/ 	.word	0xffffffff


	//   ....[126]....
        /*0234*/ 	.word	0xffffffff


	//   ....[127]....
        /*0238*/ 	.word	0xffffffff


	//   ....[128]....
        /*023c*/ 	.word	0xffffffff


	//   ....[129]....
        /*0240*/ 	.word	0xffffffff


	//   ....[130]....
        /*0244*/ 	.word	0xffffffff


	//   ....[131]....
        /*0248*/ 	.word	0xffffffff


	//   ....[132]....
        /*024c*/ 	.word	0xffffffff


	//   ....[133]....
        /*0250*/ 	.word	0xffffffff


	//   ....[134]....
        /*0254*/ 	.word	0xffffffff


	//   ....[135]....
        /*0258*/ 	.word	0xffffffff


	//   ....[136]....
        /*025c*/ 	.word	0xffffffff


	//   ....[137]....
        /*0260*/ 	.word	0xffffffff


	//   ....[138]....
        /*0264*/ 	.word	0xffffffff


	//   ....[139]....
        /*0268*/ 	.word	0xffffffff


	//   ....[140]....
        /*026c*/ 	.word	0xffffffff


	//   ....[141]....
        /*0270*/ 	.word	0xffffffff


	//   ....[142]....
        /*0274*/ 	.word	0xffffffff


	//   ....[143]....
        /*0278*/ 	.word	0xffffffff


	//   ....[144]....
        /*027c*/ 	.word	0xffffffff


	//   ....[145]....
        /*0280*/ 	.word	0xffffffff


	//   ....[146]....
        /*0284*/ 	.word	0xffffffff


	//   ....[147]....
        /*0288*/ 	.word	0xffffffff


	//   ....[148]....
        /*028c*/ 	.word	0xffffffff


	//   ....[149]....
        /*0290*/ 	.word	0xffffffff


	//   ....[150]....
        /*0294*/ 	.word	0xffffffff


	//   ....[151]....
        /*0298*/ 	.word	0xffffffff


	//   ....[152]....
        /*029c*/ 	.word	0xffffffff


	//   ....[153]....
        /*02a0*/ 	.word	0xffffffff


	//   ....[154]....
        /*02a4*/ 	.word	0xffffffff


	//   ....[155]....
        /*02a8*/ 	.word	0xffffffff


	//   ....[156]....
        /*02ac*/ 	.word	0xffffffff


	//   ....[157]....
        /*02b0*/ 	.word	0xffffffff


	//   ....[158]....
        /*02b4*/ 	.word	0xffffffff


	//   ....[159]....
        /*02b8*/ 	.word	0xffffffff


	//   ....[160]....
        /*02bc*/ 	.word	0xffffffff


	//   ....[161]....
        /*02c0*/ 	.word	0xffffffff


	//   ....[162]....
        /*02c4*/ 	.word	0xffffffff


	//   ....[163]....
        /*02c8*/ 	.word	0xffffffff


	//   ....[164]....
        /*02cc*/ 	.word	0xffffffff


	//   ....[165]....
        /*02d0*/ 	.word	0xffffffff


	//   ....[166]....
        /*02d4*/ 	.word	0xffffffff


	//   ....[167]....
        /*02d8*/ 	.word	0xffffffff


	//   ....[168]....
        /*02dc*/ 	.word	0xffffffff


	//   ....[169]....
        /*02e0*/ 	.word	0xffffffff


	//   ....[170]....
        /*02e4*/ 	.word	0xffffffff


	//   ....[171]....
        /*02e8*/ 	.word	0xffffffff


	//   ....[172]....
        /*02ec*/ 	.word	0xffffffff


	//   ....[173]....
        /*02f0*/ 	.word	0xffffffff


	//   ....[174]....
        /*02f4*/ 	.word	0xffffffff


	//   ....[175]....
        /*02f8*/ 	.word	0xffffffff


	//   ....[176]....
        /*02fc*/ 	.word	0xffffffff


	//   ....[177]....
        /*0300*/ 	.word	0xffffffff


	//   ....[178]....
        /*0304*/ 	.word	0xffffffff


	//   ....[179]....
        /*0308*/ 	.word	0xffffffff


	//   ....[180]....
        /*030c*/ 	.word	0xffffffff


	//   ....[181]....
        /*0310*/ 	.word	0xffffffff


	//   ....[182]....
        /*0314*/ 	.word	0xffffffff


	//   ....[183]....
        /*0318*/ 	.word	0xffffffff


	//   ....[184]....
        /*031c*/ 	.word	0xffffffff


	//   ....[185]....
        /*0320*/ 	.word	0xffffffff


	//   ....[186]....
        /*0324*/ 	.word	0xffffffff


	//   ....[187]....
        /*0328*/ 	.word	0xffffffff


	//   ....[188]....
        /*032c*/ 	.word	0xffffffff


	//   ....[189]....
        /*0330*/ 	.word	0xffffffff


	//   ....[190]....
        /*0334*/ 	.word	0xffffffff


	//   ....[191]....
        /*0338*/ 	.word	0xffffffff


	//   ....[192]....
        /*033c*/ 	.word	0xffffffff


	//   ....[193]....
        /*0340*/ 	.word	0xffffffff


	//   ....[194]....
        /*0344*/ 	.word	0xffffffff


	//   ....[195]....
        /*0348*/ 	.word	0xffffffff


	//   ....[196]....
        /*034c*/ 	.word	0xffffffff


	//   ....[197]....
        /*0350*/ 	.word	0xffffffff


	//   ....[198]....
        /*0354*/ 	.word	0xffffffff


	//   ....[199]....
        /*0358*/ 	.word	0xffffffff


	//   ....[200]....
        /*035c*/ 	.word	0xffffffff


	//   ....[201]....
        /*0360*/ 	.word	0xffffffff


	//   ....[202]....
        /*0364*/ 	.word	0xffffffff


	//   ....[203]....
        /*0368*/ 	.word	0xffffffff


	//   ....[204]....
        /*036c*/ 	.word	0xffffffff


	//   ....[205]....
        /*0370*/ 	.word	0xffffffff


	//   ....[206]....
        /*0374*/ 	.word	0xffffffff


	//   ....[207]....
        /*0378*/ 	.word	0xffffffff


	//   ....[208]....
        /*037c*/ 	.word	0xffffffff


	//   ....[209]....
        /*0380*/ 	.word	0xffffffff


	//   ....[210]....
        /*0384*/ 	.word	0xffffffff


	//   ....[211]....
        /*0388*/ 	.word	0xffffffff


	//   ....[212]....
        /*038c*/ 	.word	0xffffffff


	//   ....[213]....
        /*0390*/ 	.word	0xffffffff


	//   ....[214]....
        /*0394*/ 	.word	0xffffffff


	//   ....[215]....
        /*0398*/ 	.word	0xffffffff


	//   ....[216]....
        /*039c*/ 	.word	0xffffffff


	//   ....[217]....
        /*03a0*/ 	.word	0xffffffff


	//   ....[218]....
        /*03a4*/ 	.word	0xffffffff


	//   ....[219]....
        /*03a8*/ 	.word	0xffffffff


	//   ....[220]....
        /*03ac*/ 	.word	0xffffffff


	//   ....[221]....
        /*03b0*/ 	.word	0xffffffff


	//   ....[222]....
        /*03b4*/ 	.word	0xffffffff


	//   ....[223]....
        /*03b8*/ 	.word	0xffffffff


	//   ....[224]....
        /*03bc*/ 	.word	0xffffffff


	//   ....[225]....
        /*03c0*/ 	.word	0xffffffff


	//   ....[226]....
        /*03c4*/ 	.word	0xffffffff


	//   ....[227]....
        /*03c8*/ 	.word	0xffffffff


	//   ....[228]....
        /*03cc*/ 	.word	0xffffffff


	//   ....[229]....
        /*03d0*/ 	.word	0xffffffff


	//   ....[230]....
        /*03d4*/ 	.word	0xffffffff


	//   ....[231]....
        /*03d8*/ 	.word	0xffffffff


	//   ....[232]....
        /*03dc*/ 	.word	0xffffffff


	//   ....[233]....
        /*03e0*/ 	.word	0xffffffff


	//   ....[234]....
        /*03e4*/ 	.word	0xffffffff


	//   ....[235]....
        /*03e8*/ 	.word	0xffffffff


	//   ....[236]....
        /*03ec*/ 	.word	0xffffffff


	//   ....[237]....
        /*03f0*/ 	.word	0xffffffff


	//   ....[238]....
        /*03f4*/ 	.word	0xffffffff


	//   ....[239]....
        /*03f8*/ 	.word	0xffffffff


	//   ....[240]....
        /*03fc*/ 	.word	0xffffffff


	//   ....[241]....
        /*0400*/ 	.word	0xffffffff


	//   ....[242]....
        /*0404*/ 	.word	0xffffffff


	//   ....[243]....
        /*0408*/ 	.word	0xffffffff


	//   ....[244]....
        /*040c*/ 	.word	0xffffffff


	//   ....[245]....
        /*0410*/ 	.word	0xffffffff


	//   ....[246]....
        /*0414*/ 	.word	0xffffffff


	//   ....[247]....
        /*0418*/ 	.word	0xffffffff


	//   ....[248]....
        /*041c*/ 	.word	0xffffffff


	//   ....[249]....
        /*0420*/ 	.word	0xffffffff


	//   ....[250]....
        /*0424*/ 	.word	0xffffffff


	//   ....[251]....
        /*0428*/ 	.word	0xffffffff


	//   ....[252]....
        /*042c*/ 	.word	0xffffffff


	//   ....[253]....
        /*0430*/ 	.word	0xffffffff


	//   ....[254]....
        /*0434*/ 	.word	0xffffffff


	//   ....[255]....
        /*0438*/ 	.word	0xffffffff


	//   ....[0]....
        /*043c*/ 	.word	0xffffffff


	//   ....[1]....
        /*0440*/ 	.word	0xffffffff


	//   ....[2]....
        /*0444*/ 	.word	0xffffffff


	//   ....[3]....
        /*0448*/ 	.word	0xffffffff


	//   ....[4]....
        /*044c*/ 	.word	0xffffffff


	//   ....[5]....
        /*0450*/ 	.word	0xffffffff


	//   ....[6]....
        /*0454*/ 	.word	0xffffffff


	//   ....[7]....
        /*0458*/ 	.word	0xffffffff


	//   ....[8]....
        /*045c*/ 	.word	0xffffffff


	//   ....[9]....
        /*0460*/ 	.word	0xffffffff


	//   ....[10]....
        /*0464*/ 	.word	0xffffffff


	//   ....[11]....
        /*0468*/ 	.word	0xffffffff


	//   ....[12]....
        /*046c*/ 	.word	0xffffffff


	//   ....[13]....
        /*0470*/ 	.word	0xffffffff


	//   ....[14]....
        /*0474*/ 	.word	0xffffffff


	//   ....[15]....
        /*0478*/ 	.word	0xffffffff


	//   ....[16]....
        /*047c*/ 	.word	0xffffffff


	//   ....[17]....
        /*0480*/ 	.word	0xffffffff


	//   ....[18]....
        /*0484*/ 	.word	0xffffffff


	//   ....[19]....
        /*0488*/ 	.word	0xffffffff


	//   ....[20]....
        /*048c*/ 	.word	0xffffffff


	//   ....[21]....
        /*0490*/ 	.word	0xffffffff


	//   ....[22]....
        /*0494*/ 	.word	0xffffffff


	//   ....[23]....
        /*0498*/ 	.word	0xffffffff


	//   ....[24]....
        /*049c*/ 	.word	0xffffffff


	//   ....[25]....
        /*04a0*/ 	.word	0xffffffff


	//   ....[26]....
        /*04a4*/ 	.word	0xffffffff


	//   ....[27]....
        /*04a8*/ 	.word	0xffffffff


	//   ....[28]....
        /*04ac*/ 	.word	0xffffffff


	//   ....[29]....
        /*04b0*/ 	.word	0xffffffff


	//   ....[30]....
        /*04b4*/ 	.word	0xffffffff


	//   ....[31]....
        /*04b8*/ 	.word	0xffffffff


	//   ....[32]....
        /*04bc*/ 	.word	0xffffffff


	//   ....[33]....
        /*04c0*/ 	.word	0xffffffff


	//   ....[34]....
        /*04c4*/ 	.word	0xffffffff


	//   ....[35]....
        /*04c8*/ 	.word	0xffffffff


	//   ....[36]....
        /*04cc*/ 	.word	0xffffffff


	//   ....[37]....
        /*04d0*/ 	.word	0xffffffff


	//   ....[38]....
        /*04d4*/ 	.word	0xffffffff


	//   ....[39]....
        /*04d8*/ 	.word	0xffffffff


	//   ....[40]....
        /*04dc*/ 	.word	0xffffffff


	//   ....[41]....
        /*04e0*/ 	.word	0xffffffff


	//   ....[42]....
        /*04e4*/ 	.word	0xffffffff


	//   ....[43]....
        /*04e8*/ 	.word	0xffffffff


	//   ....[44]....
        /*04ec*/ 	.word	0xffffffff


	//   ....[45]....
        /*04f0*/ 	.word	0xffffffff


	//   ....[46]....
        /*04f4*/ 	.word	0xffffffff


	//   ....[47]....
        /*04f8*/ 	.word	0xffffffff


	//   ....[48]....
        /*04fc*/ 	.word	0xffffffff


	//   ....[49]....
        /*0500*/ 	.word	0xffffffff


	//   ....[50]....
        /*0504*/ 	.word	0xffffffff


	//   ....[51]....
        /*0508*/ 	.word	0xffffffff


	//   ....[52]....
        /*050c*/ 	.word	0xffffffff


	//   ....[53]....
        /*0510*/ 	.word	0xffffffff


	//   ....[54]....
        /*0514*/ 	.word	0xffffffff


	//   ....[55]....
        /*0518*/ 	.word	0xffffffff


	//   ....[56]....
        /*051c*/ 	.word	0xffffffff


	//   ....[57]....
        /*0520*/ 	.word	0xffffffff


	//   ....[58]....
        /*0524*/ 	.word	0xffffffff


	//   ....[59]....
        /*0528*/ 	.word	0xffffffff


	//   ....[60]....
        /*052c*/ 	.word	0xffffffff


	//   ....[61]....
        /*0530*/ 	.word	0xffffffff


	//   ....[62]....
        /*0534*/ 	.word	0xffffffff


	//   ....[63]....
        /*0538*/ 	.word	0xffffffff


	//   ....[64]....
        /*053c*/ 	.word	0xffffffff


	//   ....[65]....
        /*0540*/ 	.word	0xffffffff


	//   ....[66]....
        /*0544*/ 	.word	0xffffffff


	//   ....[67]....
        /*0548*/ 	.word	0xffffffff


	//   ....[68]....
        /*054c*/ 	.word	0xffffffff


	//   ....[69]....
        /*0550*/ 	.word	0xffffffff


	//   ....[70]....
        /*0554*/ 	.word	0xffffffff


	//   ....[71]....
        /*0558*/ 	.word	0xffffffff


	//   ....[72]....
        /*055c*/ 	.word	0xffffffff


	//   ....[73]....
        /*0560*/ 	.word	0xffffffff


	//   ....[74]....
        /*0564*/ 	.word	0xffffffff


	//   ....[75]....
        /*0568*/ 	.word	0xffffffff


	//   ....[76]....
        /*056c*/ 	.word	0xffffffff


	//   ....[77]....
        /*0570*/ 	.word	0xffffffff


	//   ....[78]....
        /*0574*/ 	.word	0xffffffff


	//   ....[79]....
        /*0578*/ 	.word	0xffffffff


	//   ....[80]....
        /*057c*/ 	.word	0xffffffff


	//   ....[81]....
        /*0580*/ 	.word	0xffffffff


	//   ....[82]....
        /*0584*/ 	.word	0xffffffff


	//   ....[83]....
        /*0588*/ 	.word	0xffffffff


	//   ....[84]....
        /*058c*/ 	.word	0xffffffff


	//   ....[85]....
        /*0590*/ 	.word	0xffffffff


	//   ....[86]....
        /*0594*/ 	.word	0xffffffff


	//   ....[87]....
        /*0598*/ 	.word	0xffffffff


	//   ....[88]....
        /*059c*/ 	.word	0xffffffff


	//   ....[89]....
        /*05a0*/ 	.word	0xffffffff


	//   ....[90]....
        /*05a4*/ 	.word	0xffffffff


	//   ....[91]....
        /*05a8*/ 	.word	0xffffffff


	//   ....[92]....
        /*05ac*/ 	.word	0xffffffff


	//   ....[93]....
        /*05b0*/ 	.word	0xffffffff


	//   ....[94]....
        /*05b4*/ 	.word	0xffffffff


	//   ....[95]....
        /*05b8*/ 	.word	0xffffffff


	//   ....[96]....
        /*05bc*/ 	.word	0xffffffff


	//   ....[97]....
        /*05c0*/ 	.word	0xffffffff


	//   ....[98]....
        /*05c4*/ 	.word	0xffffffff


	//   ....[99]....
        /*05c8*/ 	.word	0xffffffff


	//   ....[100]....
        /*05cc*/ 	.word	0xffffffff


	//   ....[101]....
        /*05d0*/ 	.word	0xffffffff


	//   ....[102]....
        /*05d4*/ 	.word	0xffffffff


	//   ....[103]....
        /*05d8*/ 	.word	0xffffffff


	//   ....[104]....
        /*05dc*/ 	.word	0xffffffff


	//   ....[105]....
        /*05e0*/ 	.word	0xffffffff


	//   ....[106]....
        /*05e4*/ 	.word	0xffffffff


	//   ....[107]....
        /*05e8*/ 	.word	0xffffffff


	//   ....[108]....
        /*05ec*/ 	.word	0xffffffff


	//   ....[109]....
        /*05f0*/ 	.word	0xffffffff


	//   ....[110]....
        /*05f4*/ 	.word	0xffffffff


	//   ....[111]....
        /*05f8*/ 	.word	0xffffffff


	//   ....[112]....
        /*05fc*/ 	.word	0xffffffff


	//   ....[113]....
        /*0600*/ 	.word	0xffffffff


	//   ....[114]....
        /*0604*/ 	.word	0xffffffff


	//   ....[115]....
        /*0608*/ 	.word	0xffffffff


	//   ....[116]....
        /*060c*/ 	.word	0xffffffff


	//   ....[117]....
        /*0610*/ 	.word	0xffffffff


	//   ....[118]....
        /*0614*/ 	.word	0xffffffff


	//   ....[119]....
        /*0618*/ 	.word	0xffffffff


	//   ....[120]....
        /*061c*/ 	.word	0xffffffff


	//   ....[121]....
        /*0620*/ 	.word	0xffffffff


	//   ....[122]....
        /*0624*/ 	.word	0xffffffff


	//   ....[123]....
        /*0628*/ 	.word	0xffffffff


	//   ....[124]....
        /*062c*/ 	.word	0xffffffff


	//   ....[125]....
        /*0630*/ 	.word	0xffffffff


	//   ....[126]....
        /*0634*/ 	.word	0xffffffff


	//   ....[127]....
        /*0638*/ 	.word	0xffffffff


	//   ....[128]....
        /*063c*/ 	.word	0xffffffff


	//   ....[129]....
        /*0640*/ 	.word	0xffffffff


	//   ....[130]....
        /*0644*/ 	.word	0xffffffff


	//   ....[131]....
        /*0648*/ 	.word	0xffffffff


	//   ....[132]....
        /*064c*/ 	.word	0xffffffff


	//   ....[133]....
        /*0650*/ 	.word	0xffffffff


	//   ....[134]....
        /*0654*/ 	.word	0xffffffff


	//   ....[135]....
        /*0658*/ 	.word	0xffffffff


	//   ....[136]....
        /*065c*/ 	.word	0xffffffff


	//   ....[137]....
        /*0660*/ 	.word	0xffffffff


	//   ....[138]....
        /*0664*/ 	.word	0xffffffff


	//   ....[139]....
        /*0668*/ 	.word	0xffffffff


	//   ....[140]....
        /*066c*/ 	.word	0xffffffff


	//   ....[141]....
        /*0670*/ 	.word	0xffffffff


	//   ....[142]....
        /*0674*/ 	.word	0xffffffff


	//   ....[143]....
        /*0678*/ 	.word	0xffffffff


	//   ....[144]....
        /*067c*/ 	.word	0xffffffff


	//   ....[145]....
        /*0680*/ 	.word	0xffffffff


	//   ....[146]....
        /*0684*/ 	.word	0xffffffff


	//   ....[147]....
        /*0688*/ 	.word	0xffffffff


	//   ....[148]....
        /*068c*/ 	.word	0xffffffff


	//   ....[149]....
        /*0690*/ 	.word	0xffffffff


	//   ....[150]....
        /*0694*/ 	.word	0xffffffff


	//   ....[151]....
        /*0698*/ 	.word	0xffffffff


	//   ....[152]....
        /*069c*/ 	.word	0xffffffff


	//   ....[153]....
        /*06a0*/ 	.word	0xffffffff


	//   ....[154]....
        /*06a4*/ 	.word	0xffffffff


	//   ....[155]....
        /*06a8*/ 	.word	0xffffffff


	//   ....[156]....
        /*06ac*/ 	.word	0xffffffff


	//   ....[157]....
        /*06b0*/ 	.word	0xffffffff


	//   ....[158]....
        /*06b4*/ 	.word	0xffffffff


	//   ....[159]....
        /*06b8*/ 	.word	0xffffffff


	//   ....[160]....
        /*06bc*/ 	.word	0xffffffff


	//   ....[161]....
        /*06c0*/ 	.word	0xffffffff


	//   ....[162]....
        /*06c4*/ 	.word	0xffffffff


	//   ....[163]....
        /*06c8*/ 	.word	0xffffffff


	//   ....[164]....
        /*06cc*/ 	.word	0xffffffff


	//   ....[165]....
        /*06d0*/ 	.word	0xffffffff


	//   ....[166]....
        /*06d4*/ 	.word	0xffffffff


	//   ....[167]....
        /*06d8*/ 	.word	0xffffffff


	//   ....[168]....
        /*06dc*/ 	.word	0xffffffff


	//   ....[169]....
        /*06e0*/ 	.word	0xffffffff


	//   ....[170]....
        /*06e4*/ 	.word	0xffffffff


	//   ....[171]....
        /*06e8*/ 	.word	0xffffffff


	//   ....[172]....
        /*06ec*/ 	.word	0xffffffff


	//   ....[173]....
        /*06f0*/ 	.word	0xffffffff


	//   ....[174]....
        /*06f4*/ 	.word	0xffffffff


	//   ....[175]....
        /*06f8*/ 	.word	0xffffffff


	//   ....[176]....
        /*06fc*/ 	.word	0xffffffff


	//   ....[177]....
        /*0700*/ 	.word	0xffffffff


	//   ....[178]....
        /*0704*/ 	.word	0xffffffff


	//   ....[179]....
        /*0708*/ 	.word	0xffffffff


	//   ....[180]....
        /*070c*/ 	.word	0xffffffff


	//   ....[181]....
        /*0710*/ 	.word	0xffffffff


	//   ....[182]....
        /*0714*/ 	.word	0xffffffff


	//   ....[183]....
        /*0718*/ 	.word	0xffffffff


	//   ....[184]....
        /*071c*/ 	.word	0xffffffff


	//   ....[185]....
        /*0720*/ 	.word	0xffffffff


	//   ....[186]....
        /*0724*/ 	.word	0xffffffff


	//   ....[187]....
        /*0728*/ 	.word	0xffffffff


	//   ....[188]....
        /*072c*/ 	.word	0xffffffff


	//   ....[189]....
        /*0730*/ 	.word	0xffffffff


	//   ....[190]....
        /*0734*/ 	.word	0xffffffff


	//   ....[191]....
        /*0738*/ 	.word	0xffffffff


	//   ....[192]....
        /*073c*/ 	.word	0xffffffff


	//   ....[193]....
        /*0740*/ 	.word	0xffffffff


	//   ....[194]....
        /*0744*/ 	.word	0xffffffff


	//   ....[195]....
        /*0748*/ 	.word	0xffffffff


	//   ....[196]....
        /*074c*/ 	.word	0xffffffff


	//   ....[197]....
        /*0750*/ 	.word	0xffffffff


	//   ....[198]....
        /*0754*/ 	.word	0xffffffff


	//   ....[199]....
        /*0758*/ 	.word	0xffffffff


	//   ....[200]....
        /*075c*/ 	.word	0xffffffff


	//   ....[201]....
        /*0760*/ 	.word	0xffffffff


	//   ....[202]....
        /*0764*/ 	.word	0xffffffff


	//   ....[203]....
        /*0768*/ 	.word	0xffffffff


	//   ....[204]....
        /*076c*/ 	.word	0xffffffff


	//   ....[205]....
        /*0770*/ 	.word	0xffffffff


	//   ....[206]....
        /*0774*/ 	.word	0xffffffff


	//   ....[207]....
        /*0778*/ 	.word	0xffffffff


	//   ....[208]....
        /*077c*/ 	.word	0xffffffff


	//   ....[209]....
        /*0780*/ 	.word	0xffffffff


	//   ....[210]....
        /*0784*/ 	.word	0xffffffff


	//   ....[211]....
        /*0788*/ 	.word	0xffffffff


	//   ....[212]....
        /*078c*/ 	.word	0xffffffff


	//   ....[213]....
        /*0790*/ 	.word	0xffffffff


	//   ....[214]....
        /*0794*/ 	.word	0xffffffff


	//   ....[215]....
        /*0798*/ 	.word	0xffffffff


	//   ....[216]....
        /*079c*/ 	.word	0xffffffff


	//   ....[217]....
        /*07a0*/ 	.word	0xffffffff


	//   ....[218]....
        /*07a4*/ 	.word	0xffffffff


	//   ....[219]....
        /*07a8*/ 	.word	0xffffffff


	//   ....[220]....
        /*07ac*/ 	.word	0xffffffff


	//   ....[221]....
        /*07b0*/ 	.word	0xffffffff


	//   ....[222]....
        /*07b4*/ 	.word	0xffffffff


	//   ....[223]....
        /*07b8*/ 	.word	0xffffffff


	//   ....[224]....
        /*07bc*/ 	.word	0xffffffff


	//   ....[225]....
        /*07c0*/ 	.word	0xffffffff


	//   ....[226]....
        /*07c4*/ 	.word	0xffffffff


	//   ....[227]....
        /*07c8*/ 	.word	0xffffffff


	//   ....[228]....
        /*07cc*/ 	.word	0xffffffff


	//   ....[229]....
        /*07d0*/ 	.word	0xffffffff


	//   ....[230]....
        /*07d4*/ 	.word	0xffffffff


	//   ....[231]....
        /*07d8*/ 	.word	0xffffffff


	//   ....[232]....
        /*07dc*/ 	.word	0xffffffff


	//   ....[233]....
        /*07e0*/ 	.word	0xffffffff


	//   ....[234]....
        /*07e4*/ 	.word	0xffffffff


	//   ....[235]....
        /*07e8*/ 	.word	0xffffffff


	//   ....[236]....
        /*07ec*/ 	.word	0xffffffff


	//   ....[237]....
        /*07f0*/ 	.word	0xffffffff


	//   ....[238]....
        /*07f4*/ 	.word	0xffffffff


	//   ....[239]....
        /*07f8*/ 	.word	0xffffffff


	//   ....[240]....
        /*07fc*/ 	.word	0xffffffff


	//   ....[241]....
        /*0800*/ 	.word	0xffffffff


	//   ....[242]....
        /*0804*/ 	.word	0xffffffff


	//   ....[243]....
        /*0808*/ 	.word	0xffffffff


	//   ....[244]....
        /*080c*/ 	.word	0xffffffff


	//   ....[245]....
        /*0810*/ 	.word	0xffffffff


	//   ....[246]....
        /*0814*/ 	.word	0xffffffff


	//   ....[247]....
        /*0818*/ 	.word	0xffffffff


	//   ....[248]....
        /*081c*/ 	.word	0xffffffff


	//   ....[249]....
        /*0820*/ 	.word	0xffffffff


	//   ....[250]....
        /*0824*/ 	.word	0xffffffff


	//   ....[251]....
        /*0828*/ 	.word	0xffffffff


	//   ....[252]....
        /*082c*/ 	.word	0xffffffff


	//   ....[253]....
        /*0830*/ 	.word	0xffffffff


	//   ....[254]....
        /*0834*/ 	.word	0xffffffff


	//   ....[255]....
        /*0838*/ 	.word	0xffffffff


	//   ....[0]....
        /*083c*/ 	.word	0xffffffff


	//   ....[1]....
        /*0840*/ 	.word	0xffffffff


	//   ....[2]....
        /*0844*/ 	.word	0xffffffff


	//   ....[3]....
        /*0848*/ 	.word	0xffffffff


	//   ....[4]....
        /*084c*/ 	.word	0xffffffff


	//   ....[5]....
        /*0850*/ 	.word	0xffffffff


	//   ....[6]....
        /*0854*/ 	.word	0xffffffff


	//   ....[7]....
        /*0858*/ 	.word	0xffffffff


	//   ....[8]....
        /*085c*/ 	.word	0xffffffff


	//   ....[9]....
        /*0860*/ 	.word	0xffffffff


	//   ....[10]....
        /*0864*/ 	.word	0xffffffff


	//   ....[11]....
        /*0868*/ 	.word	0xffffffff


	//   ....[12]....
        /*086c*/ 	.word	0xffffffff


	//   ....[13]....
        /*0870*/ 	.word	0xffffffff


	//   ....[14]....
        /*0874*/ 	.word	0xffffffff


	//   ....[15]....
        /*0878*/ 	.word	0xffffffff


	//   ....[16]....
        /*087c*/ 	.word	0xffffffff


	//   ....[17]....
        /*0880*/ 	.word	0xffffffff


	//   ....[18]....
        /*0884*/ 	.word	0xffffffff


	//   ....[19]....
        /*0888*/ 	.word	0xffffffff


	//   ....[20]....
        /*088c*/ 	.word	0xffffffff


	//   ....[21]....
        /*0890*/ 	.word	0xffffffff


	//   ....[22]....
        /*0894*/ 	.word	0xffffffff


	//   ....[23]....
        /*0898*/ 	.word	0xffffffff


	//   ....[24]....
        /*089c*/ 	.word	0xffffffff


	//   ....[25]....
        /*08a0*/ 	.word	0xffffffff


	//   ....[26]....
        /*08a4*/ 	.word	0xffffffff


	//   ....[27]....
        /*08a8*/ 	.word	0xffffffff


	//   ....[28]....
        /*08ac*/ 	.word	0xffffffff


	//   ....[29]....
        /*08b0*/ 	.word	0xffffffff


	//   ....[30]....
        /*08b4*/ 	.word	0xffffffff


	//   ....[31]....
        /*08b8*/ 	.word	0xffffffff


	//   ....[32]....
        /*08bc*/ 	.word	0xffffffff


	//   ....[33]....
        /*08c0*/ 	.word	0xffffffff


	//   ....[34]....
        /*08c4*/ 	.word	0xffffffff


	//   ....[35]....
        /*08c8*/ 	.word	0xffffffff


	//   ....[36]....
        /*08cc*/ 	.word	0xffffffff


	//   ....[37]....
        /*08d0*/ 	.word	0xffffffff


	//   ....[38]....
        /*08d4*/ 	.word	0xffffffff


	//   ....[39]....
        /*08d8*/ 	.word	0xffffffff


	//   ....[40]....
        /*08dc*/ 	.word	0xffffffff


	//   ....[41]....
        /*08e0*/ 	.word	0xffffffff


	//   ....[42]....
        /*08e4*/ 	.word	0xffffffff


	//   ....[43]....
        /*08e8*/ 	.word	0xffffffff


	//   ....[44]....
        /*08ec*/ 	.word	0xffffffff


	//   ....[45]....
        /*08f0*/ 	.word	0xffffffff


	//   ....[46]....
        /*08f4*/ 	.word	0xffffffff


	//   ....[47]....
        /*08f8*/ 	.word	0xffffffff


	//   ....[48]....
        /*08fc*/ 	.word	0xffffffff


	//   ....[49]....
        /*0900*/ 	.word	0xffffffff


	//   ....[50]....
        /*0904*/ 	.word	0xffffffff


	//   ....[51]....
        /*0908*/ 	.word	0xffffffff


	//   ....[52]....
        /*090c*/ 	.word	0xffffffff


	//   ....[53]....
        /*0910*/ 	.word	0xffffffff


	//   ....[54]....
        /*0914*/ 	.word	0xffffffff


	//   ....[55]....
        /*0918*/ 	.word	0xffffffff


	//   ....[56]....
        /*091c*/ 	.word	0xffffffff


	//   ....[57]....
        /*0920*/ 	.word	0xffffffff


	//   ....[58]....
        /*0924*/ 	.word	0xffffffff


	//   ....[59]....
        /*0928*/ 	.word	0xffffffff


	//   ....[60]....
        /*092c*/ 	.word	0xffffffff


	//   ....[61]....
        /*0930*/ 	.word	0xffffffff


	//   ....[62]....
        /*0934*/ 	.word	0xffffffff


	//   ....[63]....
        /*0938*/ 	.word	0xffffffff


	//   ....[64]....
        /*093c*/ 	.word	0xffffffff


	//   ....[65]....
        /*0940*/ 	.word	0xffffffff


	//   ....[66]....
        /*0944*/ 	.word	0xffffffff


	//   ....[67]....
        /*0948*/ 	.word	0xffffffff


	//   ....[68]....
        /*094c*/ 	.word	0xffffffff


	//   ....[69]....
        /*0950*/ 	.word	0xffffffff


	//   ....[70]....
        /*0954*/ 	.word	0xffffffff


	//   ....[71]....
        /*0958*/ 	.word	0xffffffff


	//   ....[72]....
        /*095c*/ 	.word	0xffffffff


	//   ....[73]....
        /*0960*/ 	.word	0xffffffff


	//   ....[74]....
        /*0964*/ 	.word	0xffffffff


	//   ....[75]....
        /*0968*/ 	.word	0xffffffff


	//   ....[76]....
        /*096c*/ 	.word	0xffffffff


	//   ....[77]....
        /*0970*/ 	.word	0xffffffff


	//   ....[78]....
        /*0974*/ 	.word	0xffffffff


	//   ....[79]....
        /*0978*/ 	.word	0xffffffff


	//   ....[80]....
        /*097c*/ 	.word	0xffffffff


	//   ....[81]....
        /*0980*/ 	.word	0xffffffff


	//   ....[82]....
        /*0984*/ 	.word	0xffffffff


	//   ....[83]....
        /*0988*/ 	.word	0xffffffff


	//   ....[84]....
        /*098c*/ 	.word	0xffffffff


	//   ....[85]....
        /*0990*/ 	.word	0xffffffff


	//   ....[86]....
        /*0994*/ 	.word	0xffffffff


	//   ....[87]....
        /*0998*/ 	.word	0xffffffff


	//   ....[88]....
        /*099c*/ 	.word	0xffffffff


	//   ....[89]....
        /*09a0*/ 	.word	0xffffffff


	//   ....[90]....
        /*09a4*/ 	.word	0xffffffff


	//   ....[91]....
        /*09a8*/ 	.word	0xffffffff


	//   ....[92]....
        /*09ac*/ 	.word	0xffffffff


	//   ....[93]....
        /*09b0*/ 	.word	0xffffffff


	//   ....[94]....
        /*09b4*/ 	.word	0xffffffff


	//   ....[95]....
        /*09b8*/ 	.word	0xffffffff


	//   ....[96]....
        /*09bc*/ 	.word	0xffffffff


	//   ....[97]....
        /*09c0*/ 	.word	0xffffffff


	//   ....[98]....
        /*09c4*/ 	.word	0xffffffff


	//   ....[99]....
        /*09c8*/ 	.word	0xffffffff


	//   ....[100]....
        /*09cc*/ 	.word	0xffffffff


	//   ....[101]....
        /*09d0*/ 	.word	0xffffffff


	//   ....[102]....
        /*09d4*/ 	.word	0xffffffff


	//   ....[103]....
        /*09d8*/ 	.word	0xffffffff


	//   ....[104]....
        /*09dc*/ 	.word	0xffffffff


	//   ....[105]....
        /*09e0*/ 	.word	0xffffffff


	//   ....[106]....
        /*09e4*/ 	.word	0xffffffff


	//   ....[107]....
        /*09e8*/ 	.word	0xffffffff


	//   ....[108]....
        /*09ec*/ 	.word	0xffffffff


	//   ....[109]....
        /*09f0*/ 	.word	0xffffffff


	//   ....[110]....
        /*09f4*/ 	.word	0xffffffff


	//   ....[111]....
        /*09f8*/ 	.word	0xffffffff


	//   ....[112]....
        /*09fc*/ 	.word	0xffffffff


	//   ....[113]....
        /*0a00*/ 	.word	0xffffffff


	//   ....[114]....
        /*0a04*/ 	.word	0xffffffff


	//   ....[115]....
        /*0a08*/ 	.word	0xffffffff


	//   ....[116]....
        /*0a0c*/ 	.word	0xffffffff


	//   ....[117]....
        /*0a10*/ 	.word	0xffffffff


	//   ....[118]....
        /*0a14*/ 	.word	0xffffffff


	//   ....[119]....
        /*0a18*/ 	.word	0xffffffff


	//   ....[120]....
        /*0a1c*/ 	.word	0xffffffff


	//   ....[121]....
        /*0a20*/ 	.word	0xffffffff


	//   ....[122]....
        /*0a24*/ 	.word	0xffffffff


	//   ....[123]....
        /*0a28*/ 	.word	0xffffffff


	//   ....[124]....
        /*0a2c*/ 	.word	0xffffffff


	//   ....[125]....
        /*0a30*/ 	.word	0xffffffff


	//   ....[126]....
        /*0a34*/ 	.word	0xffffffff


	//   ....[127]....
        /*0a38*/ 	.word	0xffffffff


	//   ....[128]....
        /*0a3c*/ 	.word	0xffffffff


	//   ....[129]....
        /*0a40*/ 	.word	0xffffffff


	//   ....[130]....
        /*0a44*/ 	.word	0xffffffff


	//   ....[131]....
        /*0a48*/ 	.word	0xffffffff


	//   ....[132]....
        /*0a4c*/ 	.word	0xffffffff


	//   ....[133]....
        /*0a50*/ 	.word	0xffffffff


	//   ....[134]....
        /*0a54*/ 	.word	0xffffffff


	//   ....[135]....
        /*0a58*/ 	.word	0xffffffff


	//   ....[136]....
        /*0a5c*/ 	.word	0xffffffff


	//   ....[137]....
        /*0a60*/ 	.word	0xffffffff


	//   ....[138]....
        /*0a64*/ 	.word	0xffffffff


	//   ....[139]....
        /*0a68*/ 	.word	0xffffffff


	//   ....[140]....
        /*0a6c*/ 	.word	0xffffffff


	//   ....[141]....
        /*0a70*/ 	.word	0xffffffff


	//   ....[142]....
        /*0a74*/ 	.word	0xffffffff


	//   ....[143]....
        /*0a78*/ 	.word	0xffffffff


	//   ....[144]....
        /*0a7c*/ 	.word	0xffffffff


	//   ....[145]....
        /*0a80*/ 	.word	0xffffffff


	//   ....[146]....
        /*0a84*/ 	.word	0xffffffff


	//   ....[147]....
        /*0a88*/ 	.word	0xffffffff


	//   ....[148]....
        /*0a8c*/ 	.word	0xffffffff


	//   ....[149]....
        /*0a90*/ 	.word	0xffffffff


	//   ....[150]....
        /*0a94*/ 	.word	0xffffffff


	//   ....[151]....
        /*0a98*/ 	.word	0xffffffff


	//   ....[152]....
        /*0a9c*/ 	.word	0xffffffff


	//   ....[153]....
        /*0aa0*/ 	.word	0xffffffff


	//   ....[154]....
        /*0aa4*/ 	.word	0xffffffff


	//   ....[155]....
        /*0aa8*/ 	.word	0xffffffff


	//   ....[156]....
        /*0aac*/ 	.word	0xffffffff


	//   ....[157]....
        /*0ab0*/ 	.word	0xffffffff


	//   ....[158]....
        /*0ab4*/ 	.word	0xffffffff


	//   ....[159]....
        /*0ab8*/ 	.word	0xffffffff


	//   ....[160]....
        /*0abc*/ 	.word	0xffffffff


	//   ....[161]....
        /*0ac0*/ 	.word	0xffffffff


	//   ....[162]....
        /*0ac4*/ 	.word	0xffffffff


	//   ....[163]....
        /*0ac8*/ 	.word	0xffffffff


	//   ....[164]....
        /*0acc*/ 	.word	0xffffffff


	//   ....[165]....
        /*0ad0*/ 	.word	0xffffffff


	//   ....[166]....
        /*0ad4*/ 	.word	0xffffffff


	//   ....[167]....
        /*0ad8*/ 	.word	0xffffffff


	//   ....[168]....
        /*0adc*/ 	.word	0xffffffff


	//   ....[169]....
        /*0ae0*/ 	.word	0xffffffff


	//   ....[170]....
        /*0ae4*/ 	.word	0xffffffff


	//   ....[171]....
        /*0ae8*/ 	.word	0xffffffff


	//   ....[172]....
        /*0aec*/ 	.word	0xffffffff


	//   ....[173]....
        /*0af0*/ 	.word	0xffffffff


	//   ....[174]....
        /*0af4*/ 	.word	0xffffffff


	//   ....[175]....
        /*0af8*/ 	.word	0xffffffff


	//   ....[176]....
        /*0afc*/ 	.word	0xffffffff


	//   ....[177]....
        /*0b00*/ 	.word	0xffffffff


	//   ....[178]....
        /*0b04*/ 	.word	0xffffffff


	//   ....[179]....
        /*0b08*/ 	.word	0xffffffff


	//   ....[180]....
        /*0b0c*/ 	.word	0xffffffff


	//   ....[181]....
        /*0b10*/ 	.word	0xffffffff


	//   ....[182]....
        /*0b14*/ 	.word	0xffffffff


	//   ....[183]....
        /*0b18*/ 	.word	0xffffffff


	//   ....[184]....
        /*0b1c*/ 	.word	0xffffffff


	//   ....[185]....
        /*0b20*/ 	.word	0xffffffff


	//   ....[186]....
        /*0b24*/ 	.word	0xffffffff


	//   ....[187]....
        /*0b28*/ 	.word	0xffffffff


	//   ....[188]....
        /*0b2c*/ 	.word	0xffffffff


	//   ....[189]....
        /*0b30*/ 	.word	0xffffffff


	//   ....[190]....
        /*0b34*/ 	.word	0xffffffff


	//   ....[191]....
        /*0b38*/ 	.word	0xffffffff


	//   ....[192]....
        /*0b3c*/ 	.word	0xffffffff


	//   ....[193]....
        /*0b40*/ 	.word	0xffffffff


	//   ....[194]....
        /*0b44*/ 	.word	0xffffffff


	//   ....[195]....
        /*0b48*/ 	.word	0xffffffff


	//   ....[196]....
        /*0b4c*/ 	.word	0xffffffff


	//   ....[197]....
        /*0b50*/ 	.word	0xffffffff


	//   ....[198]....
        /*0b54*/ 	.word	0xffffffff


	//   ....[199]....
        /*0b58*/ 	.word	0xffffffff


	//   ....[200]....
        /*0b5c*/ 	.word	0xffffffff


	//   ....[201]....
        /*0b60*/ 	.word	0xffffffff


	//   ....[202]....
        /*0b64*/ 	.word	0xffffffff


	//   ....[203]....
        /*0b68*/ 	.word	0xffffffff


	//   ....[204]....
        /*0b6c*/ 	.word	0xffffffff


	//   ....[205]....
        /*0b70*/ 	.word	0xffffffff


	//   ....[206]....
        /*0b74*/ 	.word	0xffffffff


	//   ....[207]....
        /*0b78*/ 	.word	0xffffffff


	//   ....[208]....
        /*0b7c*/ 	.word	0xffffffff


	//   ....[209]....
        /*0b80*/ 	.word	0xffffffff


	//   ....[210]....
        /*0b84*/ 	.word	0xffffffff


	//   ....[211]....
        /*0b88*/ 	.word	0xffffffff


	//   ....[212]....
        /*0b8c*/ 	.word	0xffffffff


	//   ....[213]....
        /*0b90*/ 	.word	0xffffffff


	//   ....[214]....
        /*0b94*/ 	.word	0xffffffff


	//   ....[215]....
        /*0b98*/ 	.word	0xffffffff


	//   ....[216]....
        /*0b9c*/ 	.word	0xffffffff


	//   ....[217]....
        /*0ba0*/ 	.word	0xffffffff


	//   ....[218]....
        /*0ba4*/ 	.word	0xffffffff


	//   ....[219]....
        /*0ba8*/ 	.word	0xffffffff


	//   ....[220]....
        /*0bac*/ 	.word	0xffffffff


	//   ....[221]....
        /*0bb0*/ 	.word	0xffffffff


	//   ....[222]....
        /*0bb4*/ 	.word	0xffffffff


	//   ....[223]....
        /*0bb8*/ 	.word	0xffffffff


	//   ....[224]....
        /*0bbc*/ 	.word	0xffffffff


	//   ....[225]....
        /*0bc0*/ 	.word	0xffffffff


	//   ....[226]....
        /*0bc4*/ 	.word	0xffffffff


	//   ....[227]....
        /*0bc8*/ 	.word	0xffffffff


	//   ....[228]....
        /*0bcc*/ 	.word	0xffffffff


	//   ....[229]....
        /*0bd0*/ 	.word	0xffffffff


	//   ....[230]....
        /*0bd4*/ 	.word	0xffffffff


	//   ....[231]....
        /*0bd8*/ 	.word	0xffffffff


	//   ....[232]....
        /*0bdc*/ 	.word	0xffffffff


	//   ....[233]....
        /*0be0*/ 	.word	0xffffffff


	//   ....[234]....
        /*0be4*/ 	.word	0xffffffff


	//   ....[235]....
        /*0be8*/ 	.word	0xffffffff


	//   ....[236]....
        /*0bec*/ 	.word	0xffffffff


	//   ....[237]....
        /*0bf0*/ 	.word	0xffffffff


	//   ....[238]....
        /*0bf4*/ 	.word	0xffffffff


	//   ....[239]....
        /*0bf8*/ 	.word	0xffffffff


	//   ....[240]....
        /*0bfc*/ 	.word	0xffffffff


	//   ....[241]....
        /*0c00*/ 	.word	0xffffffff


	//   ....[242]....
        /*0c04*/ 	.word	0xffffffff


	//   ....[243]....
        /*0c08*/ 	.word	0xffffffff


	//   ....[244]....
        /*0c0c*/ 	.word	0xffffffff


	//   ....[245]....
        /*0c10*/ 	.word	0xffffffff


	//   ....[246]....
        /*0c14*/ 	.word	0xffffffff


	//   ....[247]....
        /*0c18*/ 	.word	0xffffffff


	//   ....[248]....
        /*0c1c*/ 	.word	0xffffffff


	//   ....[249]....
        /*0c20*/ 	.word	0xffffffff


	//   ....[250]....
        /*0c24*/ 	.word	0xffffffff


	//   ....[251]....
        /*0c28*/ 	.word	0xffffffff


	//   ....[252]....
        /*0c2c*/ 	.word	0xffffffff


	//   ....[253]....
        /*0c30*/ 	.word	0xffffffff


	//   ....[254]....
        /*0c34*/ 	.word	0xffffffff


	//   ....[255]....
        /*0c38*/ 	.word	0xffffffff


	//   ....[0]....
        /*0c3c*/ 	.word	0xffffffff


	//   ....[1]....
        /*0c40*/ 	.word	0xffffffff


	//   ....[2]....
        /*0c44*/ 	.word	0xffffffff


	//   ....[3]....
        /*0c48*/ 	.word	0xffffffff


	//   ....[4]....
        /*0c4c*/ 	.word	0xffffffff


	//   ....[5]....
        /*0c50*/ 	.word	0xffffffff


	//   ....[6]....
        /*0c54*/ 	.word	0xffffffff


	//   ....[7]....
        /*0c58*/ 	.word	0xffffffff


	//   ....[8]....
        /*0c5c*/ 	.word	0xffffffff


	//   ....[9]....
        /*0c60*/ 	.word	0xffffffff


	//   ....[10]....
        /*0c64*/ 	.word	0xffffffff


	//   ....[11]....
        /*0c68*/ 	.word	0xffffffff


	//   ....[12]....
        /*0c6c*/ 	.word	0xffffffff


	//   ....[13]....
        /*0c70*/ 	.word	0xffffffff


	//   ....[14]....
        /*0c74*/ 	.word	0xffffffff


	//   ....[15]....
        /*0c78*/ 	.word	0xffffffff


	//   ....[16]....
        /*0c7c*/ 	.word	0xffffffff


	//   ....[17]....
        /*0c80*/ 	.word	0xffffffff


	//   ....[18]....
        /*0c84*/ 	.word	0xffffffff


	//   ....[19]....
        /*0c88*/ 	.word	0xffffffff


	//   ....[20]....
        /*0c8c*/ 	.word	0xffffffff


	//   ....[21]....
        /*0c90*/ 	.word	0xffffffff


	//   ....[22]....
        /*0c94*/ 	.word	0xffffffff


	//   ....[23]....
        /*0c98*/ 	.word	0xffffffff


	//   ....[24]....
        /*0c9c*/ 	.word	0xffffffff


	//   ....[25]....
        /*0ca0*/ 	.word	0xffffffff


	//   ....[26]....
        /*0ca4*/ 	.word	0xffffffff


	//   ....[27]....
        /*0ca8*/ 	.word	0xffffffff


	//   ....[28]....
        /*0cac*/ 	.word	0xffffffff


	//   ....[29]....
        /*0cb0*/ 	.word	0xffffffff


	//   ....[30]....
        /*0cb4*/ 	.word	0xffffffff


	//   ....[31]....
        /*0cb8*/ 	.word	0xffffffff


	//   ....[32]....
        /*0cbc*/ 	.word	0xffffffff


	//   ....[33]....
        /*0cc0*/ 	.word	0xffffffff


	//   ....[34]....
        /*0cc4*/ 	.word	0xffffffff


	//   ....[35]....
        /*0cc8*/ 	.word	0xffffffff


	//   ....[36]....
        /*0ccc*/ 	.word	0xffffffff


	//   ....[37]....
        /*0cd0*/ 	.word	0xffffffff


	//   ....[38]....
        /*0cd4*/ 	.word	0xffffffff


	//   ....[39]....
        /*0cd8*/ 	.word	0xffffffff


	//   ....[40]....
        /*0cdc*/ 	.word	0xffffffff


	//   ....[41]....
        /*0ce0*/ 	.word	0xffffffff


	//   ....[42]....
        /*0ce4*/ 	.word	0xffffffff


	//   ....[43]....
        /*0ce8*/ 	.word	0xffffffff


	//   ....[44]....
        /*0cec*/ 	.word	0xffffffff


	//   ....[45]....
        /*0cf0*/ 	.word	0xffffffff


	//   ....[46]....
        /*0cf4*/ 	.word	0xffffffff


	//   ....[47]....
        /*0cf8*/ 	.word	0xffffffff


	//   ....[48]....
        /*0cfc*/ 	.word	0xffffffff


	//   ....[49]....
        /*0d00*/ 	.word	0xffffffff


	//   ....[50]....
        /*0d04*/ 	.word	0xffffffff


	//   ....[51]....
        /*0d08*/ 	.word	0xffffffff


	//   ....[52]....
        /*0d0c*/ 	.word	0xffffffff


	//   ....[53]....
        /*0d10*/ 	.word	0xffffffff


	//   ....[54]....
        /*0d14*/ 	.word	0xffffffff


	//   ....[55]....
        /*0d18*/ 	.word	0xffffffff


	//   ....[56]....
        /*0d1c*/ 	.word	0xffffffff


	//   ....[57]....
        /*0d20*/ 	.word	0xffffffff


	//   ....[58]....
        /*0d24*/ 	.word	0xffffffff


	//   ....[59]....
        /*0d28*/ 	.word	0xffffffff


	//   ....[60]....
        /*0d2c*/ 	.word	0xffffffff


	//   ....[61]....
        /*0d30*/ 	.word	0xffffffff


	//   ....[62]....
        /*0d34*/ 	.word	0xffffffff


	//   ....[63]....
        /*0d38*/ 	.word	0xffffffff


	//   ....[64]....
        /*0d3c*/ 	.word	0xffffffff


	//   ....[65]....
        /*0d40*/ 	.word	0xffffffff


	//   ....[66]....
        /*0d44*/ 	.word	0xffffffff


	//   ....[67]....
        /*0d48*/ 	.word	0xffffffff


	//   ....[68]....
        /*0d4c*/ 	.word	0xffffffff


	//   ....[69]....
        /*0d50*/ 	.word	0xffffffff


	//   ....[70]....
        /*0d54*/ 	.word	0xffffffff


	//   ....[71]....
        /*0d58*/ 	.word	0xffffffff


	//   ....[72]....
        /*0d5c*/ 	.word	0xffffffff


	//   ....[73]....
        /*0d60*/ 	.word	0xffffffff


	//   ....[74]....
        /*0d64*/ 	.word	0xffffffff


	//   ....[75]....
        /*0d68*/ 	.word	0xffffffff


	//   ....[76]....
        /*0d6c*/ 	.word	0xffffffff


	//   ....[77]....
        /*0d70*/ 	.word	0xffffffff


	//   ....[78]....
        /*0d74*/ 	.word	0xffffffff


	//   ....[79]....
        /*0d78*/ 	.word	0xffffffff


	//   ....[80]....
        /*0d7c*/ 	.word	0xffffffff


	//   ....[81]....
        /*0d80*/ 	.word	0xffffffff


	//   ....[82]....
        /*0d84*/ 	.word	0xffffffff


	//   ....[83]....
        /*0d88*/ 	.word	0xffffffff


	//   ....[84]....
        /*0d8c*/ 	.word	0xffffffff


	//   ....[85]....
        /*0d90*/ 	.word	0xffffffff


	//   ....[86]....
        /*0d94*/ 	.word	0xffffffff


	//   ....[87]....
        /*0d98*/ 	.word	0xffffffff


	//   ....[88]....
        /*0d9c*/ 	.word	0xffffffff


	//   ....[89]....
        /*0da0*/ 	.word	0xffffffff


	//   ....[90]....
        /*0da4*/ 	.word	0xffffffff


	//   ....[91]....
        /*0da8*/ 	.word	0xffffffff


	//   ....[92]....
        /*0dac*/ 	.word	0xffffffff


	//   ....[93]....
        /*0db0*/ 	.word	0xffffffff


	//   ....[94]....
        /*0db4*/ 	.word	0xffffffff


	//   ....[95]....
        /*0db8*/ 	.word	0xffffffff


	//   ....[96]....
        /*0dbc*/ 	.word	0xffffffff


	//   ....[97]....
        /*0dc0*/ 	.word	0xffffffff


	//   ....[98]....
        /*0dc4*/ 	.word	0xffffffff


	//   ....[99]....
        /*0dc8*/ 	.word	0xffffffff


	//   ....[100]....
        /*0dcc*/ 	.word	0xffffffff


	//   ....[101]....
        /*0dd0*/ 	.word	0xffffffff


	//   ....[102]....
        /*0dd4*/ 	.word	0xffffffff


	//   ....[103]....
        /*0dd8*/ 	.word	0xffffffff


	//   ....[104]....
        /*0ddc*/ 	.word	0xffffffff


	//   ....[105]....
        /*0de0*/ 	.word	0xffffffff


	//   ....[106]....
        /*0de4*/ 	.word	0xffffffff


	//   ....[107]....
        /*0de8*/ 	.word	0xffffffff


	//   ....[108]....
        /*0dec*/ 	.word	0xffffffff


	//   ....[109]....
        /*0df0*/ 	.word	0xffffffff


	//   ....[110]....
        /*0df4*/ 	.word	0xffffffff


	//   ....[111]....
        /*0df8*/ 	.word	0xffffffff


	//   ....[112]....
        /*0dfc*/ 	.word	0xffffffff


	//   ....[113]....
        /*0e00*/ 	.word	0xffffffff


	//   ....[114]....
        /*0e04*/ 	.word	0xffffffff


	//   ....[115]....
        /*0e08*/ 	.word	0xffffffff


	//   ....[116]....
        /*0e0c*/ 	.word	0xffffffff


	//   ....[117]....
        /*0e10*/ 	.word	0xffffffff


	//   ....[118]....
        /*0e14*/ 	.word	0xffffffff


	//   ....[119]....
        /*0e18*/ 	.word	0xffffffff


	//   ....[120]....
        /*0e1c*/ 	.word	0xffffffff


	//   ....[121]....
        /*0e20*/ 	.word	0xffffffff


	//   ....[122]....
        /*0e24*/ 	.word	0xffffffff


	//   ....[123]....
        /*0e28*/ 	.word	0xffffffff


	//   ....[124]....
        /*0e2c*/ 	.word	0xffffffff


	//   ....[125]....
        /*0e30*/ 	.word	0xffffffff


	//   ....[126]....
        /*0e34*/ 	.word	0xffffffff


	//   ....[127]....
        /*0e38*/ 	.word	0xffffffff


	//   ....[128]....
        /*0e3c*/ 	.word	0xffffffff


	//   ....[129]....
        /*0e40*/ 	.word	0xffffffff


	//   ....[130]....
        /*0e44*/ 	.word	0xffffffff


	//   ....[131]....
        /*0e48*/ 	.word	0xffffffff


	//   ....[132]....
        /*0e4c*/ 	.word	0xffffffff


	//   ....[133]....
        /*0e50*/ 	.word	0xffffffff


	//   ....[134]....
        /*0e54*/ 	.word	0xffffffff


	//   ....[135]....
        /*0e58*/ 	.word	0xffffffff


	//   ....[136]....
        /*0e5c*/ 	.word	0xffffffff


	//   ....[137]....
        /*0e60*/ 	.word	0xffffffff


	//   ....[138]....
        /*0e64*/ 	.word	0xffffffff


	//   ....[139]....
        /*0e68*/ 	.word	0xffffffff


	//   ....[140]....
        /*0e6c*/ 	.word	0xffffffff


	//   ....[141]....
        /*0e70*/ 	.word	0xffffffff


	//   ....[142]....
        /*0e74*/ 	.word	0xffffffff


	//   ....[143]....
        /*0e78*/ 	.word	0xffffffff


	//   ....[144]....
        /*0e7c*/ 	.word	0xffffffff


	//   ....[145]....
        /*0e80*/ 	.word	0xffffffff


	//   ....[146]....
        /*0e84*/ 	.word	0xffffffff


	//   ....[147]....
        /*0e88*/ 	.word	0xffffffff


	//   ....[148]....
        /*0e8c*/ 	.word	0xffffffff


	//   ....[149]....
        /*0e90*/ 	.word	0xffffffff


	//   ....[150]....
        /*0e94*/ 	.word	0xffffffff


	//   ....[151]....
        /*0e98*/ 	.word	0xffffffff


	//   ....[152]....
        /*0e9c*/ 	.word	0xffffffff


	//   ....[153]....
        /*0ea0*/ 	.word	0xffffffff


	//   ....[154]....
        /*0ea4*/ 	.word	0xffffffff


	//   ....[155]....
        /*0ea8*/ 	.word	0xffffffff


	//   ....[156]....
        /*0eac*/ 	.word	0xffffffff


	//   ....[157]....
        /*0eb0*/ 	.word	0xffffffff


	//   ....[158]....
        /*0eb4*/ 	.word	0xffffffff


	//   ....[159]....
        /*0eb8*/ 	.word	0xffffffff


	//   ....[160]....
        /*0ebc*/ 	.word	0xffffffff


	//   ....[161]....
        /*0ec0*/ 	.word	0xffffffff


	//   ....[162]....
        /*0ec4*/ 	.word	0xffffffff


	//   ....[163]....
        /*0ec8*/ 	.word	0xffffffff


	//   ....[164]....
        /*0ecc*/ 	.word	0xffffffff


	//   ....[165]....
        /*0ed0*/ 	.word	0xffffffff


	//   ....[166]....
        /*0ed4*/ 	.word	0xffffffff


	//   ....[167]....
        /*0ed8*/ 	.word	0xffffffff


	//   ....[168]....
        /*0edc*/ 	.word	0xffffffff


	//   ....[169]....
        /*0ee0*/ 	.word	0xffffffff


	//   ....[170]....
        /*0ee4*/ 	.word	0xffffffff


	//   ....[171]....
        /*0ee8*/ 	.word	0xffffffff


	//   ....[172]....
        /*0eec*/ 	.word	0xffffffff


	//   ....[173]....
        /*0ef0*/ 	.word	0xffffffff


	//   ....[174]....
        /*0ef4*/ 	.word	0xffffffff


	//   ....[175]....
        /*0ef8*/ 	.word	0xffffffff


	//   ....[176]....
        /*0efc*/ 	.word	0xffffffff


	//   ....[177]....
        /*0f00*/ 	.word	0xffffffff


	//   ....[178]....
        /*0f04*/ 	.word	0xffffffff


	//   ....[179]....
        /*0f08*/ 	.word	0xffffffff


	//   ....[180]....
        /*0f0c*/ 	.word	0xffffffff


	//   ....[181]....
        /*0f10*/ 	.word	0xffffffff


	//   ....[182]....
        /*0f14*/ 	.word	0xffffffff


	//   ....[183]....
        /*0f18*/ 	.word	0xffffffff


	//   ....[184]....
        /*0f1c*/ 	.word	0xffffffff


	//   ....[185]....
        /*0f20*/ 	.word	0xffffffff


	//   ....[186]....
        /*0f24*/ 	.word	0xffffffff


	//   ....[187]....
        /*0f28*/ 	.word	0xffffffff


	//   ....[188]....
        /*0f2c*/ 	.word	0xffffffff


	//   ....[189]....
        /*0f30*/ 	.word	0xffffffff


	//   ....[190]....
        /*0f34*/ 	.word	0xffffffff


	//   ....[191]....
        /*0f38*/ 	.word	0xffffffff


	//   ....[192]....
        /*0f3c*/ 	.word	0xffffffff


	//   ....[193]....
        /*0f40*/ 	.word	0xffffffff


	//   ....[194]....
        /*0f44*/ 	.word	0xffffffff


	//   ....[195]....
        /*0f48*/ 	.word	0xffffffff


	//   ....[196]....
        /*0f4c*/ 	.word	0xffffffff


	//   ....[197]....
        /*0f50*/ 	.word	0xffffffff


	//   ....[198]....
        /*0f54*/ 	.word	0xffffffff


	//   ....[199]....
        /*0f58*/ 	.word	0xffffffff


	//   ....[200]....
        /*0f5c*/ 	.word	0xffffffff


	//   ....[201]....
        /*0f60*/ 	.word	0xffffffff


	//   ....[202]....
        /*0f64*/ 	.word	0xffffffff


	//   ....[203]....
        /*0f68*/ 	.word	0xffffffff


	//   ....[204]....
        /*0f6c*/ 	.word	0xffffffff


	//   ....[205]....
        /*0f70*/ 	.word	0xffffffff


	//   ....[206]....
        /*0f74*/ 	.word	0xffffffff


	//   ....[207]....
        /*0f78*/ 	.word	0xffffffff


	//   ....[208]....
        /*0f7c*/ 	.word	0xffffffff


	//   ....[209]....
        /*0f80*/ 	.word	0xffffffff


	//   ....[210]....
        /*0f84*/ 	.word	0xffffffff


	//   ....[211]....
        /*0f88*/ 	.word	0xffffffff


	//   ....[212]....
        /*0f8c*/ 	.word	0xffffffff


	//   ....[213]....
        /*0f90*/ 	.word	0xffffffff


	//   ....[214]....
        /*0f94*/ 	.word	0xffffffff


	//   ....[215]....
        /*0f98*/ 	.word	0xffffffff


	//   ....[216]....
        /*0f9c*/ 	.word	0xffffffff


	//   ....[217]....
        /*0fa0*/ 	.word	0xffffffff


	//   ....[218]....
        /*0fa4*/ 	.word	0xffffffff


	//   ....[219]....
        /*0fa8*/ 	.word	0xffffffff


	//   ....[220]....
        /*0fac*/ 	.word	0xffffffff


	//   ....[221]....
        /*0fb0*/ 	.word	0xffffffff


	//   ....[222]....
        /*0fb4*/ 	.word	0xffffffff


	//   ....[223]....
        /*0fb8*/ 	.word	0xffffffff


	//   ....[224]....
        /*0fbc*/ 	.word	0xffffffff


	//   ....[225]....
        /*0fc0*/ 	.word	0xffffffff


	//   ....[226]....
        /*0fc4*/ 	.word	0xffffffff


	//   ....[227]....
        /*0fc8*/ 	.word	0xffffffff


	//   ....[228]....
        /*0fcc*/ 	.word	0xffffffff


	//   ....[229]....
        /*0fd0*/ 	.word	0xffffffff


	//   ....[230]....
        /*0fd4*/ 	.word	0xffffffff


	//   ....[231]....
        /*0fd8*/ 	.word	0xffffffff


	//   ....[232]....
        /*0fdc*/ 	.word	0xffffffff


	//   ....[233]....
        /*0fe0*/ 	.word	0xffffffff


	//   ....[234]....
        /*0fe4*/ 	.word	0xffffffff


	//   ....[235]....
        /*0fe8*/ 	.word	0xffffffff


	//   ....[236]....
        /*0fec*/ 	.word	0xffffffff


	//   ....[237]....
        /*0ff0*/ 	.word	0xffffffff


	//   ....[238]....
        /*0ff4*/ 	.word	0xffffffff


	//   ....[239]....
        /*0ff8*/ 	.word	0xffffffff


	//   ....[240]....
        /*0ffc*/ 	.word	0xffffffff


	//   ....[241]....
        /*1000*/ 	.word	0xffffffff


	//   ....[242]....
        /*1004*/ 	.word	0xffffffff


	//   ....[243]....
        /*1008*/ 	.word	0xffffffff


	//   ....[244]....
        /*100c*/ 	.word	0xffffffff


	//   ....[245]....
        /*1010*/ 	.word	0xffffffff


	//   ....[246]....
        /*1014*/ 	.word	0xffffffff


	//   ....[247]....
        /*1018*/ 	.word	0xffffffff


	//   ....[248]....
        /*101c*/ 	.word	0xffffffff


	//   ....[249]....
        /*1020*/ 	.word	0xffffffff


	//   ....[250]....
        /*1024*/ 	.word	0xffffffff


	//   ....[251]....
        /*1028*/ 	.word	0xffffffff


	//   ....[252]....
        /*102c*/ 	.word	0xffffffff


	//   ....[253]....
        /*1030*/ 	.word	0xffffffff


	//   ....[254]....
        /*1034*/ 	.word	0xffffffff


	//   ....[255]....
        /*1038*/ 	.word	0xffffffff


	//   ....[0]....
        /*103c*/ 	.word	0xffffffff


	//   ....[1]....
        /*1040*/ 	.word	0xffffffff


	//   ....[2]....
        /*1044*/ 	.word	0xffffffff


	//   ....[3]....
        /*1048*/ 	.word	0xffffffff


	//   ....[4]....
        /*104c*/ 	.word	0xffffffff


	//   ....[5]....
        /*1050*/ 	.word	0xffffffff


	//   ....[6]....
        /*1054*/ 	.word	0xffffffff


	//   ....[7]....
        /*1058*/ 	.word	0xffffffff


	//   ....[8]....
        /*105c*/ 	.word	0xffffffff


	//   ....[9]....
        /*1060*/ 	.word	0xffffffff


	//   ....[10]....
        /*1064*/ 	.word	0xffffffff


	//   ....[11]....
        /*1068*/ 	.word	0xffffffff


	//   ....[12]....
        /*106c*/ 	.word	0xffffffff


	//   ....[13]....
        /*1070*/ 	.word	0xffffffff


	//   ....[14]....
        /*1074*/ 	.word	0xffffffff


	//   ....[15]....
        /*1078*/ 	.word	0xffffffff


	//   ....[16]....
        /*107c*/ 	.word	0xffffffff


	//   ....[17]....
        /*1080*/ 	.word	0xffffffff


	//   ....[18]....
        /*1084*/ 	.word	0xffffffff


	//   ....[19]....
        /*1088*/ 	.word	0xffffffff


	//   ....[20]....
        /*108c*/ 	.word	0xffffffff


	//   ....[21]....
        /*1090*/ 	.word	0xffffffff


	//   ....[22]....
        /*1094*/ 	.word	0xffffffff


	//   ....[23]....
        /*1098*/ 	.word	0xffffffff


	//   ....[24]....
        /*109c*/ 	.word	0xffffffff


	//   ....[25]....
        /*10a0*/ 	.word	0xffffffff


	//   ....[26]....
        /*10a4*/ 	.word	0xffffffff


	//   ....[27]....
        /*10a8*/ 	.word	0xffffffff


	//   ....[28]....
        /*10ac*/ 	.word	0xffffffff


	//   ....[29]....
        /*10b0*/ 	.word	0xffffffff


	//   ....[30]....
        /*10b4*/ 	.word	0xffffffff


	//   ....[31]....
        /*10b8*/ 	.word	0xffffffff


	//   ....[32]....
        /*10bc*/ 	.word	0xffffffff


	//   ....[33]....
        /*10c0*/ 	.word	0xffffffff


	//   ....[34]....
        /*10c4*/ 	.word	0xffffffff


	//   ....[35]....
        /*10c8*/ 	.word	0xffffffff


	//   ....[36]....
        /*10cc*/ 	.word	0xffffffff


	//   ....[37]....
        /*10d0*/ 	.word	0xffffffff


	//   ....[38]....
        /*10d4*/ 	.word	0xffffffff


	//   ....[39]....
        /*10d8*/ 	.word	0xffffffff


	//   ....[40]....
        /*10dc*/ 	.word	0xffffffff


	//   ....[41]....
        /*10e0*/ 	.word	0xffffffff


	//   ....[42]....
        /*10e4*/ 	.word	0xffffffff


	//   ....[43]....
        /*10e8*/ 	.word	0xffffffff


	//   ....[44]....
        /*10ec*/ 	.word	0xffffffff


	//   ....[45]....
        /*10f0*/ 	.word	0xffffffff


	//   ....[46]....
        /*10f4*/ 	.word	0xffffffff


	//   ....[47]....
        /*10f8*/ 	.word	0xffffffff


	//   ....[48]....
        /*10fc*/ 	.word	0xffffffff


	//   ....[49]....
        /*1100*/ 	.word	0xffffffff


	//   ....[50]....
        /*1104*/ 	.word	0xffffffff


	//   ....[51]....
        /*1108*/ 	.word	0xffffffff


	//   ....[52]....
        /*110c*/ 	.word	0xffffffff


	//   ....[53]....
        /*1110*/ 	.word	0xffffffff


	//   ....[54]....
        /*1114*/ 	.word	0xffffffff


	//   ....[55]....
        /*1118*/ 	.word	0xffffffff


	//   ....[56]....
        /*111c*/ 	.word	0xffffffff


	//   ....[57]....
        /*1120*/ 	.word	0xffffffff


	//   ....[58]....
        /*1124*/ 	.word	0xffffffff


	//   ....[59]....
        /*1128*/ 	.word	0xffffffff


	//   ....[60]....
        /*112c*/ 	.word	0xffffffff


	//   ....[61]....
        /*1130*/ 	.word	0xffffffff


	//   ....[62]....
        /*1134*/ 	.word	0xffffffff


	//   ....[63]....
        /*1138*/ 	.word	0xffffffff


	//   ....[64]....
        /*113c*/ 	.word	0xffffffff


	//   ....[65]....
        /*1140*/ 	.word	0xffffffff


	//   ....[66]....
        /*1144*/ 	.word	0xffffffff


	//   ....[67]....
        /*1148*/ 	.word	0xffffffff


	//   ....[68]....
        /*114c*/ 	.word	0xffffffff


	//   ....[69]....
        /*1150*/ 	.word	0xffffffff


	//   ....[70]....
        /*1154*/ 	.word	0xffffffff


	//   ....[71]....
        /*1158*/ 	.word	0xffffffff


	//   ....[72]....
        /*115c*/ 	.word	0xffffffff


	//   ....[73]....
        /*1160*/ 	.word	0xffffffff


	//   ....[74]....
        /*1164*/ 	.word	0xffffffff


	//   ....[75]....
        /*1168*/ 	.word	0xffffffff


	//   ....[76]....
        /*116c*/ 	.word	0xffffffff


	//   ....[77]....
        /*1170*/ 	.word	0xffffffff


	//   ....[78]....
        /*1174*/ 	.word	0xffffffff


	//   ....[79]....
        /*1178*/ 	.word	0xffffffff


	//   ....[80]....
        /*117c*/ 	.word	0xffffffff


	//   ....[81]....
        /*1180*/ 	.word	0xffffffff


	//   ....[82]....
        /*1184*/ 	.word	0xffffffff


	//   ....[83]....
        /*1188*/ 	.word	0xffffffff


	//   ....[84]....
        /*118c*/ 	.word	0xffffffff


	//   ....[85]....
        /*1190*/ 	.word	0xffffffff


	//   ....[86]....
        /*1194*/ 	.word	0xffffffff


	//   ....[87]....
        /*1198*/ 	.word	0xffffffff


	//   ....[88]....
        /*119c*/ 	.word	0xffffffff


	//   ....[89]....
        /*11a0*/ 	.word	0xffffffff


	//   ....[90]....
        /*11a4*/ 	.word	0xffffffff


	//   ....[91]....
        /*11a8*/ 	.word	0xffffffff


	//   ....[92]....
        /*11ac*/ 	.word	0xffffffff


	//   ....[93]....
        /*11b0*/ 	.word	0xffffffff


	//   ....[94]....
        /*11b4*/ 	.word	0xffffffff


	//   ....[95]....
        /*11b8*/ 	.word	0xffffffff


	//   ....[96]....
        /*11bc*/ 	.word	0xffffffff


	//   ....[97]....
        /*11c0*/ 	.word	0xffffffff


	//   ....[98]....
        /*11c4*/ 	.word	0xffffffff


	//   ....[99]....
        /*11c8*/ 	.word	0xffffffff


	//   ....[100]....
        /*11cc*/ 	.word	0xffffffff


	//   ....[101]....
        /*11d0*/ 	.word	0xffffffff


	//   ....[102]....
        /*11d4*/ 	.word	0xffffffff


	//   ....[103]....
        /*11d8*/ 	.word	0xffffffff


	//   ....[104]....
        /*11dc*/ 	.word	0xffffffff


	//   ....[105]....
        /*11e0*/ 	.word	0xffffffff


	//   ....[106]....
        /*11e4*/ 	.word	0xffffffff


	//   ....[107]....
        /*11e8*/ 	.word	0xffffffff


	//   ....[108]....
        /*11ec*/ 	.word	0xffffffff


	//   ....[109]....
        /*11f0*/ 	.word	0xffffffff


	//   ....[110]....
        /*11f4*/ 	.word	0xffffffff


	//   ....[111]....
        /*11f8*/ 	.word	0xffffffff


	//   ....[112]....
        /*11fc*/ 	.word	0xffffffff


	//   ....[113]....
        /*1200*/ 	.word	0xffffffff


	//   ....[114]....
        /*1204*/ 	.word	0xffffffff


	//   ....[115]....
        /*1208*/ 	.word	0xffffffff


	//   ....[116]....
        /*120c*/ 	.word	0xffffffff


	//   ....[117]....
        /*1210*/ 	.word	0xffffffff


	//   ....[118]....
        /*1214*/ 	.word	0xffffffff


	//   ....[119]....
        /*1218*/ 	.word	0xffffffff


	//   ....[120]....
        /*121c*/ 	.word	0xffffffff


	//   ....[121]....
        /*1220*/ 	.word	0xffffffff


	//   ....[122]....
        /*1224*/ 	.word	0xffffffff


	//   ....[123]....
        /*1228*/ 	.word	0xffffffff


	//   ....[124]....
        /*122c*/ 	.word	0xffffffff


	//   ....[125]....
        /*1230*/ 	.word	0xffffffff


	//   ....[126]....
        /*1234*/ 	.word	0xffffffff


	//   ....[127]....
        /*1238*/ 	.word	0xffffffff


	//   ....[128]....
        /*123c*/ 	.word	0xffffffff


	//   ....[129]....
        /*1240*/ 	.word	0xffffffff


	//   ....[130]....
        /*1244*/ 	.word	0xffffffff


	//   ....[131]....
        /*1248*/ 	.word	0xffffffff


	//   ....[132]....
        /*124c*/ 	.word	0xffffffff


	//   ....[133]....
        /*1250*/ 	.word	0xffffffff


	//   ....[134]....
        /*1254*/ 	.word	0xffffffff


	//   ....[135]....
        /*1258*/ 	.word	0xffffffff


	//   ....[136]....
        /*125c*/ 	.word	0xffffffff


	//   ....[137]....
        /*1260*/ 	.word	0xffffffff


	//   ....[138]....
        /*1264*/ 	.word	0xffffffff


	//   ....[139]....
        /*1268*/ 	.word	0xffffffff


	//   ....[140]....
        /*126c*/ 	.word	0xffffffff


	//   ....[141]....
        /*1270*/ 	.word	0xffffffff


	//   ....[142]....
        /*1274*/ 	.word	0xffffffff


	//   ....[143]....
        /*1278*/ 	.word	0xffffffff


	//   ....[144]....
        /*127c*/ 	.word	0xffffffff


	//   ....[145]....
        /*1280*/ 	.word	0xffffffff


	//   ....[146]....
        /*1284*/ 	.word	0xffffffff


	//   ....[147]....
        /*1288*/ 	.word	0xffffffff


	//   ....[148]....
        /*128c*/ 	.word	0xffffffff


	//   ....[149]....
        /*1290*/ 	.word	0xffffffff


	//   ....[150]....
        /*1294*/ 	.word	0xffffffff


	//   ....[151]....
        /*1298*/ 	.word	0xffffffff


	//   ....[152]....
        /*129c*/ 	.word	0xffffffff


	//   ....[153]....
        /*12a0*/ 	.word	0xffffffff


	//   ....[154]....
        /*12a4*/ 	.word	0xffffffff


	//   ....[155]....
        /*12a8*/ 	.word	0xffffffff


	//   ....[156]....
        /*12ac*/ 	.word	0xffffffff


	//   ....[157]....
        /*12b0*/ 	.word	0xffffffff


	//   ....[158]....
        /*12b4*/ 	.word	0xffffffff


	//   ....[159]....
        /*12b8*/ 	.word	0xffffffff


	//   ....[160]....
        /*12bc*/ 	.word	0xffffffff


	//   ....[161]....
        /*12c0*/ 	.word	0xffffffff


	//   ....[162]....
        /*12c4*/ 	.word	0xffffffff


	//   ....[163]....
        /*12c8*/ 	.word	0xffffffff


	//   ....[164]....
        /*12cc*/ 	.word	0xffffffff


	//   ....[165]....
        /*12d0*/ 	.word	0xffffffff


	//   ....[166]....
        /*12d4*/ 	.word	0xffffffff


	//   ....[167]....
        /*12d8*/ 	.word	0xffffffff


	//   ....[168]....
        /*12dc*/ 	.word	0xffffffff


	//   ....[169]....
        /*12e0*/ 	.word	0xffffffff


	//   ....[170]....
        /*12e4*/ 	.word	0xffffffff


	//   ....[171]....
        /*12e8*/ 	.word	0xffffffff


	//   ....[172]....
        /*12ec*/ 	.word	0xffffffff


	//   ....[173]....
        /*12f0*/ 	.word	0xffffffff


	//   ....[174]....
        /*12f4*/ 	.word	0xffffffff


	//   ....[175]....
        /*12f8*/ 	.word	0xffffffff


	//   ....[176]....
        /*12fc*/ 	.word	0xffffffff


	//   ....[177]....
        /*1300*/ 	.word	0xffffffff


	//   ....[178]....
        /*1304*/ 	.word	0xffffffff


	//   ....[179]....
        /*1308*/ 	.word	0xffffffff


	//   ....[180]....
        /*130c*/ 	.word	0xffffffff


	//   ....[181]....
        /*1310*/ 	.word	0xffffffff


	//   ....[182]....
        /*1314*/ 	.word	0xffffffff


	//   ....[183]....
        /*1318*/ 	.word	0xffffffff


	//   ....[184]....
        /*131c*/ 	.word	0xffffffff


	//   ....[185]....
        /*1320*/ 	.word	0xffffffff


	//   ....[186]....
        /*1324*/ 	.word	0xffffffff


	//   ....[187]....
        /*1328*/ 	.word	0xffffffff


	//   ....[188]....
        /*132c*/ 	.word	0xffffffff


	//   ....[189]....
        /*1330*/ 	.word	0xffffffff


	//   ....[190]....
        /*1334*/ 	.word	0xffffffff


	//   ....[191]....
        /*1338*/ 	.word	0xffffffff


	//   ....[192]....
        /*133c*/ 	.word	0xffffffff


	//   ....[193]....
        /*1340*/ 	.word	0xffffffff


	//   ....[194]....
        /*1344*/ 	.word	0xffffffff


	//   ....[195]....
        /*1348*/ 	.word	0xffffffff


	//   ....[196]....
        /*134c*/ 	.word	0xffffffff


	//   ....[197]....
        /*1350*/ 	.word	0xffffffff


	//   ....[198]....
        /*1354*/ 	.word	0xffffffff


	//   ....[199]....
        /*1358*/ 	.word	0xffffffff


	//   ....[200]....
        /*135c*/ 	.word	0xffffffff


	//   ....[201]....
        /*1360*/ 	.word	0xffffffff


	//   ....[202]....
        /*1364*/ 	.word	0xffffffff


	//   ....[203]....
        /*1368*/ 	.word	0xffffffff


	//   ....[204]....
        /*136c*/ 	.word	0xffffffff


	//   ....[205]....
        /*1370*/ 	.word	0xffffffff


	//   ....[206]....
        /*1374*/ 	.word	0xffffffff


	//   ....[207]....
        /*1378*/ 	.word	0xffffffff


	//   ....[208]....
        /*137c*/ 	.word	0xffffffff


	//   ....[209]....
        /*1380*/ 	.word	0xffffffff


	//   ....[210]....
        /*1384*/ 	.word	0xffffffff


	//   ....[211]....
        /*1388*/ 	.word	0xffffffff


	//   ....[212]....
        /*138c*/ 	.word	0xffffffff


	//   ....[213]....
        /*1390*/ 	.word	0xffffffff


	//   ....[214]....
        /*1394*/ 	.word	0xffffffff


	//   ....[215]....
        /*1398*/ 	.word	0xffffffff


	//   ....[216]....
        /*139c*/ 	.word	0xffffffff


	//   ....[217]....
        /*13a0*/ 	.word	0xffffffff


	//   ....[218]....
        /*13a4*/ 	.word	0xffffffff


	//   ....[219]....
        /*13a8*/ 	.word	0xffffffff


	//   ....[220]....
        /*13ac*/ 	.word	0xffffffff


	//   ....[221]....
        /*13b0*/ 	.word	0xffffffff


	//   ....[222]....
        /*13b4*/ 	.word	0xffffffff


	//   ....[223]....
        /*13b8*/ 	.word	0xffffffff


	//   ....[224]....
        /*13bc*/ 	.word	0xffffffff


	//   ....[225]....
        /*13c0*/ 	.word	0xffffffff


	//   ....[226]....
        /*13c4*/ 	.word	0xffffffff


	//   ....[227]....
        /*13c8*/ 	.word	0xffffffff


	//   ....[228]....
        /*13cc*/ 	.word	0xffffffff


	//   ....[229]....
        /*13d0*/ 	.word	0xffffffff


	//   ....[230]....
        /*13d4*/ 	.word	0xffffffff


	//   ....[231]....
        /*13d8*/ 	.word	0xffffffff


	//   ....[232]....
        /*13dc*/ 	.word	0xffffffff


	//   ....[233]....
        /*13e0*/ 	.word	0xffffffff


	//   ....[234]....
        /*13e4*/ 	.word	0xffffffff


	//   ....[235]....
        /*13e8*/ 	.word	0xffffffff


	//   ....[236]....
        /*13ec*/ 	.word	0xffffffff


	//   ....[237]....
        /*13f0*/ 	.word	0xffffffff


	//   ....[238]....
        /*13f4*/ 	.word	0xffffffff


	//   ....[239]....
        /*13f8*/ 	.word	0xffffffff


	//   ....[240]....
        /*13fc*/ 	.word	0xffffffff


	//   ....[241]....
        /*1400*/ 	.word	0xffffffff


	//   ....[242]....
        /*1404*/ 	.word	0xffffffff


	//   ....[243]....
        /*1408*/ 	.word	0xffffffff


	//   ....[244]....
        /*140c*/ 	.word	0xffffffff


	//   ....[245]....
        /*1410*/ 	.word	0xffffffff


	//   ....[246]....
        /*1414*/ 	.word	0xffffffff


	//   ....[247]....
        /*1418*/ 	.word	0xffffffff


	//   ....[248]....
        /*141c*/ 	.word	0xffffffff


	//   ....[249]....
        /*1420*/ 	.word	0xffffffff


	//   ....[250]....
        /*1424*/ 	.word	0xffffffff


	//   ....[251]....
        /*1428*/ 	.word	0xffffffff


	//   ....[252]....
        /*142c*/ 	.word	0xffffffff


	//   ....[253]....
        /*1430*/ 	.word	0xffffffff


	//   ....[254]....
        /*1434*/ 	.word	0xffffffff


	//   ....[255]....
        /*1438*/ 	.word	0xffffffff


	//   ....[0]....
        /*143c*/ 	.word	0xffffffff


	//   ....[1]....
        /*1440*/ 	.word	0xffffffff


	//   ....[2]....
        /*1444*/ 	.word	0xffffffff


	//   ....[3]....
        /*1448*/ 	.word	0xffffffff


	//   ....[4]....
        /*144c*/ 	.word	0xffffffff


	//   ....[5]....
        /*1450*/ 	.word	0xffffffff


	//   ....[6]....
        /*1454*/ 	.word	0xffffffff


	//   ....[7]....
        /*1458*/ 	.word	0xffffffff


	//   ....[8]....
        /*145c*/ 	.word	0xffffffff


	//   ....[9]....
        /*1460*/ 	.word	0xffffffff


	//   ....[10]....
        /*1464*/ 	.word	0xffffffff


	//   ....[11]....
        /*1468*/ 	.word	0xffffffff


	//   ....[12]....
        /*146c*/ 	.word	0xffffffff


	//   ....[13]....
        /*1470*/ 	.word	0xffffffff


	//   ....[14]....
        /*1474*/ 	.word	0xffffffff


	//   ....[15]....
        /*1478*/ 	.word	0xffffffff


	//   ....[16]....
        /*147c*/ 	.word	0xffffffff


	//   ....[17]....
        /*1480*/ 	.word	0xffffffff


	//   ....[18]....
        /*1484*/ 	.word	0xffffffff


	//   ....[19]....
        /*1488*/ 	.word	0xffffffff


	//   ....[20]....
        /*148c*/ 	.word	0xffffffff


	//   ....[21]....
        /*1490*/ 	.word	0xffffffff


	//   ....[22]....
        /*1494*/ 	.word	0xffffffff


	//   ....[23]....
        /*1498*/ 	.word	0xffffffff


	//   ....[24]....
        /*149c*/ 	.word	0xffffffff


	//   ....[25]....
        /*14a0*/ 	.word	0xffffffff


	//   ....[26]....
        /*14a4*/ 	.word	0xffffffff


	//   ....[27]....
        /*14a8*/ 	.word	0xffffffff


	//   ....[28]....
        /*14ac*/ 	.word	0xffffffff


	//   ....[29]....
        /*14b0*/ 	.word	0xffffffff


	//   ....[30]....
        /*14b4*/ 	.word	0xffffffff


	//   ....[31]....
        /*14b8*/ 	.word	0xffffffff


	//   ....[32]....
        /*14bc*/ 	.word	0xffffffff


	//   ....[33]....
        /*14c0*/ 	.word	0xffffffff


	//   ....[34]....
        /*14c4*/ 	.word	0xffffffff


	//   ....[35]....
        /*14c8*/ 	.word	0xffffffff


	//   ....[36]....
        /*14cc*/ 	.word	0xffffffff


	//   ....[37]....
        /*14d0*/ 	.word	0xffffffff


	//   ....[38]....
        /*14d4*/ 	.word	0xffffffff


	//   ....[39]....
        /*14d8*/ 	.word	0xffffffff


	//   ....[40]....
        /*14dc*/ 	.word	0xffffffff


	//   ....[41]....
        /*14e0*/ 	.word	0xffffffff


	//   ....[42]....
        /*14e4*/ 	.word	0xffffffff


	//   ....[43]....
        /*14e8*/ 	.word	0xffffffff


	//   ....[44]....
        /*14ec*/ 	.word	0xffffffff


	//   ....[45]....
        /*14f0*/ 	.word	0xffffffff


	//   ....[46]....
        /*14f4*/ 	.word	0xffffffff


	//   ....[47]....
        /*14f8*/ 	.word	0xffffffff


	//   ....[48]....
        /*14fc*/ 	.word	0xffffffff


	//   ....[49]....
        /*1500*/ 	.word	0xffffffff


	//   ....[50]....
        /*1504*/ 	.word	0xffffffff


	//   ....[51]....
        /*1508*/ 	.word	0xffffffff


	//   ....[52]....
        /*150c*/ 	.word	0xffffffff


	//   ....[53]....
        /*1510*/ 	.word	0xffffffff


	//   ....[54]....
        /*1514*/ 	.word	0xffffffff


	//   ....[55]....
        /*1518*/ 	.word	0xffffffff


	//   ....[56]....
        /*151c*/ 	.word	0xffffffff


	//   ....[57]....
        /*1520*/ 	.word	0xffffffff


	//   ....[58]....
        /*1524*/ 	.word	0xffffffff


	//   ....[59]....
        /*1528*/ 	.word	0xffffffff


	//   ....[60]....
        /*152c*/ 	.word	0xffffffff


	//   ....[61]....
        /*1530*/ 	.word	0xffffffff


	//   ....[62]....
        /*1534*/ 	.word	0xffffffff


	//   ....[63]....
        /*1538*/ 	.word	0xffffffff


	//   ....[64]....
        /*153c*/ 	.word	0xffffffff


	//   ....[65]....
        /*1540*/ 	.word	0xffffffff


	//   ....[66]....
        /*1544*/ 	.word	0xffffffff


	//   ....[67]....
        /*1548*/ 	.word	0xffffffff


	//   ....[68]....
        /*154c*/ 	.word	0xffffffff


	//   ....[69]....
        /*1550*/ 	.word	0xffffffff


	//   ....[70]....
        /*1554*/ 	.word	0xffffffff


	//   ....[71]....
        /*1558*/ 	.word	0xffffffff


	//   ....[72]....
        /*155c*/ 	.word	0xffffffff


	//   ....[73]....
        /*1560*/ 	.word	0xffffffff


	//   ....[74]....
        /*1564*/ 	.word	0xffffffff


	//   ....[75]....
        /*1568*/ 	.word	0xffffffff


	//   ....[76]....
        /*156c*/ 	.word	0xffffffff


	//   ....[77]....
        /*1570*/ 	.word	0xffffffff


	//   ....[78]....
        /*1574*/ 	.word	0xffffffff


	//   ....[79]....
        /*1578*/ 	.word	0xffffffff


	//   ....[80]....
        /*157c*/ 	.word	0xffffffff


	//   ....[81]....
        /*1580*/ 	.word	0xffffffff


	//   ....[82]....
        /*1584*/ 	.word	0xffffffff


	//   ....[83]....
        /*1588*/ 	.word	0xffffffff


	//   ....[84]....
        /*158c*/ 	.word	0xffffffff


	//   ....[85]....
        /*1590*/ 	.word	0xffffffff


	//   ....[86]....
        /*1594*/ 	.word	0xffffffff


	//   ....[87]....
        /*1598*/ 	.word	0xffffffff


	//   ....[88]....
        /*159c*/ 	.word	0xffffffff


	//   ....[89]....
        /*15a0*/ 	.word	0xffffffff


	//   ....[90]....
        /*15a4*/ 	.word	0xffffffff


	//   ....[91]....
        /*15a8*/ 	.word	0xffffffff


	//   ....[92]....
        /*15ac*/ 	.word	0xffffffff


	//   ....[93]....
        /*15b0*/ 	.word	0xffffffff


	//   ....[94]....
        /*15b4*/ 	.word	0xffffffff


	//   ....[95]....
        /*15b8*/ 	.word	0xffffffff


	//   ....[96]....
        /*15bc*/ 	.word	0xffffffff


	//   ....[97]....
        /*15c0*/ 	.word	0xffffffff


	//   ....[98]....
        /*15c4*/ 	.word	0xffffffff


	//   ....[99]....
        /*15c8*/ 	.word	0xffffffff


	//   ....[100]....
        /*15cc*/ 	.word	0xffffffff


	//   ....[101]....
        /*15d0*/ 	.word	0xffffffff


	//   ....[102]....
        /*15d4*/ 	.word	0xffffffff


	//   ....[103]....
        /*15d8*/ 	.word	0xffffffff


	//   ....[104]....
        /*15dc*/ 	.word	0xffffffff


	//   ....[105]....
        /*15e0*/ 	.word	0xffffffff


	//   ....[106]....
        /*15e4*/ 	.word	0xffffffff


	//   ....[107]....
        /*15e8*/ 	.word	0xffffffff


	//   ....[108]....
        /*15ec*/ 	.word	0xffffffff


	//   ....[109]....
        /*15f0*/ 	.word	0xffffffff


	//   ....[110]....
        /*15f4*/ 	.word	0xffffffff


	//   ....[111]....
        /*15f8*/ 	.word	0xffffffff


	//   ....[112]....
        /*15fc*/ 	.word	0xffffffff


	//   ....[113]....
        /*1600*/ 	.word	0xffffffff


	//   ....[114]....
        /*1604*/ 	.word	0xffffffff


	//   ....[115]....
        /*1608*/ 	.word	0xffffffff


	//   ....[116]....
        /*160c*/ 	.word	0xffffffff


	//   ....[117]....
        /*1610*/ 	.word	0xffffffff


	//   ....[118]....
        /*1614*/ 	.word	0xffffffff


	//   ....[119]....
        /*1618*/ 	.word	0xffffffff


	//   ....[120]....
        /*161c*/ 	.word	0xffffffff


	//   ....[121]....
        /*1620*/ 	.word	0xffffffff


	//   ....[122]....
        /*1624*/ 	.word	0xffffffff


	//   ....[123]....
        /*1628*/ 	.word	0xffffffff


	//   ....[124]....
        /*162c*/ 	.word	0xffffffff


	//   ....[125]....
        /*1630*/ 	.word	0xffffffff


	//   ....[126]....
        /*1634*/ 	.word	0xffffffff


	//   ....[127]....
        /*1638*/ 	.word	0xffffffff


	//   ....[128]....
        /*163c*/ 	.word	0xffffffff


	//   ....[129]....
        /*1640*/ 	.word	0xffffffff


	//   ....[130]....
        /*1644*/ 	.word	0xffffffff


	//   ....[131]....
        /*1648*/ 	.word	0xffffffff


	//   ....[132]....
        /*164c*/ 	.word	0xffffffff


	//   ....[133]....
        /*1650*/ 	.word	0xffffffff


	//   ....[134]....
        /*1654*/ 	.word	0xffffffff


	//   ....[135]....
        /*1658*/ 	.word	0xffffffff


	//   ....[136]....
        /*165c*/ 	.word	0xffffffff


	//   ....[137]....
        /*1660*/ 	.word	0xffffffff


	//   ....[138]....
        /*1664*/ 	.word	0xffffffff


	//   ....[139]....
        /*1668*/ 	.word	0xffffffff


	//   ....[140]....
        /*166c*/ 	.word	0xffffffff


	//   ....[141]....
        /*1670*/ 	.word	0xffffffff


	//   ....[142]....
        /*1674*/ 	.word	0xffffffff


	//   ....[143]....
        /*1678*/ 	.word	0xffffffff


	//   ....[144]....
        /*167c*/ 	.word	0xffffffff


	//   ....[145]....
        /*1680*/ 	.word	0xffffffff


	//   ....[146]....
        /*1684*/ 	.word	0xffffffff


	//   ....[147]....
        /*1688*/ 	.word	0xffffffff


	//   ....[148]....
        /*168c*/ 	.word	0xffffffff


	//   ....[149]....
        /*1690*/ 	.word	0xffffffff


	//   ....[150]....
        /*1694*/ 	.word	0xffffffff


	//   ....[151]....
        /*1698*/ 	.word	0xffffffff


	//   ....[152]....
        /*169c*/ 	.word	0xffffffff


	//   ....[153]....
        /*16a0*/ 	.word	0xffffffff


	//   ....[154]....
        /*16a4*/ 	.word	0xffffffff


	//   ....[155]....
        /*16a8*/ 	.word	0xffffffff


	//   ....[156]....
        /*16ac*/ 	.word	0xffffffff


	//   ....[157]....
        /*16b0*/ 	.word	0xffffffff


	//   ....[158]....
        /*16b4*/ 	.word	0xffffffff


	//   ....[159]....
        /*16b8*/ 	.word	0xffffffff


	//   ....[160]....
        /*16bc*/ 	.word	0xffffffff


	//   ....[161]....
        /*16c0*/ 	.word	0xffffffff


	//   ....[162]....
        /*16c4*/ 	.word	0xffffffff


	//   ....[163]....
        /*16c8*/ 	.word	0xffffffff


	//   ....[164]....
        /*16cc*/ 	.word	0xffffffff


	//   ....[165]....
        /*16d0*/ 	.word	0xffffffff


	//   ....[166]....
        /*16d4*/ 	.word	0xffffffff


	//   ....[167]....
        /*16d8*/ 	.word	0xffffffff


	//   ....[168]....
        /*16dc*/ 	.word	0xffffffff


	//   ....[169]....
        /*16e0*/ 	.word	0xffffffff


	//   ....[170]....
        /*16e4*/ 	.word	0xffffffff


	//   ....[171]....
        /*16e8*/ 	.word	0xffffffff


	//   ....[172]....
        /*16ec*/ 	.word	0xffffffff


	//   ....[173]....
        /*16f0*/ 	.word	0xffffffff


	//   ....[174]....
        /*16f4*/ 	.word	0xffffffff


	//   ....[175]....
        /*16f8*/ 	.word	0xffffffff


	//   ....[176]....
        /*16fc*/ 	.word	0xffffffff


	//   ....[177]....
        /*1700*/ 	.word	0xffffffff


	//   ....[178]....
        /*1704*/ 	.word	0xffffffff


	//   ....[179]....
        /*1708*/ 	.word	0xffffffff


	//   ....[180]....
        /*170c*/ 	.word	0xffffffff


	//   ....[181]....
        /*1710*/ 	.word	0xffffffff


	//   ....[182]....
        /*1714*/ 	.word	0xffffffff


	//   ....[183]....
        /*1718*/ 	.word	0xffffffff


	//   ....[184]....
        /*171c*/ 	.word	0xffffffff


	//   ....[185]....
        /*1720*/ 	.word	0xffffffff


	//   ....[186]....
        /*1724*/ 	.word	0xffffffff


	//   ....[187]....
        /*1728*/ 	.word	0xffffffff


	//   ....[188]....
        /*172c*/ 	.word	0xffffffff


	//   ....[189]....
        /*1730*/ 	.word	0xffffffff


	//   ....[190]....
        /*1734*/ 	.word	0xffffffff


	//   ....[191]....
        /*1738*/ 	.word	0xffffffff


	//   ....[192]....
        /*173c*/ 	.word	0xffffffff


	//   ....[193]....
        /*1740*/ 	.word	0xffffffff


	//   ....[194]....
        /*1744*/ 	.word	0xffffffff


	//   ....[195]....
        /*1748*/ 	.word	0xffffffff


	//   ....[196]....
        /*174c*/ 	.word	0xffffffff


	//   ....[197]....
        /*1750*/ 	.word	0xffffffff


	//   ....[198]....
        /*1754*/ 	.word	0xffffffff


	//   ....[199]....
        /*1758*/ 	.word	0xffffffff


	//   ....[200]....
        /*175c*/ 	.word	0xffffffff


	//   ....[201]....
        /*1760*/ 	.word	0xffffffff


	//   ....[202]....
        /*1764*/ 	.word	0xffffffff


	//   ....[203]....
        /*1768*/ 	.word	0xffffffff


	//   ....[204]....
        /*176c*/ 	.word	0xffffffff


	//   ....[205]....
        /*1770*/ 	.word	0xffffffff


	//   ....[206]....
        /*1774*/ 	.word	0xffffffff


	//   ....[207]....
        /*1778*/ 	.word	0xffffffff


	//   ....[208]....
        /*177c*/ 	.word	0xffffffff


	//   ....[209]....
        /*1780*/ 	.word	0xffffffff


	//   ....[210]....
        /*1784*/ 	.word	0xffffffff


	//   ....[211]....
        /*1788*/ 	.word	0xffffffff


	//   ....[212]....
        /*178c*/ 	.word	0xffffffff


	//   ....[213]....
        /*1790*/ 	.word	0xffffffff


	//   ....[214]....
        /*1794*/ 	.word	0xffffffff


	//   ....[215]....
        /*1798*/ 	.word	0xffffffff


	//   ....[216]....
        /*179c*/ 	.word	0xffffffff


	//   ....[217]....
        /*17a0*/ 	.word	0xffffffff


	//   ....[218]....
        /*17a4*/ 	.word	0xffffffff


	//   ....[219]....
        /*17a8*/ 	.word	0xffffffff


	//   ....[220]....
        /*17ac*/ 	.word	0xffffffff


	//   ....[221]....
        /*17b0*/ 	.word	0xffffffff


	//   ....[222]....
        /*17b4*/ 	.word	0xffffffff


	//   ....[223]....
        /*17b8*/ 	.word	0xffffffff


	//   ....[224]....
        /*17bc*/ 	.word	0xffffffff


	//   ....[225]....
        /*17c0*/ 	.word	0xffffffff


	//   ....[226]....
        /*17c4*/ 	.word	0xffffffff


	//   ....[227]....
        /*17c8*/ 	.word	0xffffffff


	//   ....[228]....
        /*17cc*/ 	.word	0xffffffff


	//   ....[229]....
        /*17d0*/ 	.word	0xffffffff


	//   ....[230]....
        /*17d4*/ 	.word	0xffffffff


	//   ....[231]....
        /*17d8*/ 	.word	0xffffffff


	//   ....[232]....
        /*17dc*/ 	.word	0xffffffff


	//   ....[233]....
        /*17e0*/ 	.word	0xffffffff


	//   ....[234]....
        /*17e4*/ 	.word	0xffffffff


	//   ....[235]....
        /*17e8*/ 	.word	0xffffffff


	//   ....[236]....
        /*17ec*/ 	.word	0xffffffff


	//   ....[237]....
        /*17f0*/ 	.word	0xffffffff


	//   ....[238]....
        /*17f4*/ 	.word	0xffffffff


	//   ....[239]....
        /*17f8*/ 	.word	0xffffffff


	//   ....[240]....
        /*17fc*/ 	.word	0xffffffff


	//   ....[241]....
        /*1800*/ 	.word	0xffffffff


	//   ....[242]....
        /*1804*/ 	.word	0xffffffff


	//   ....[243]....
        /*1808*/ 	.word	0xffffffff


	//   ....[244]....
        /*180c*/ 	.word	0xffffffff


	//   ....[245]....
        /*1810*/ 	.word	0xffffffff


	//   ....[246]....
        /*1814*/ 	.word	0xffffffff


	//   ....[247]....
        /*1818*/ 	.word	0xffffffff


	//   ....[248]....
        /*181c*/ 	.word	0xffffffff


	//   ....[249]....
        /*1820*/ 	.word	0xffffffff


	//   ....[250]....
        /*1824*/ 	.word	0xffffffff


	//   ....[251]....
        /*1828*/ 	.word	0xffffffff


	//   ....[252]....
        /*182c*/ 	.word	0xffffffff


	//   ....[253]....
        /*1830*/ 	.word	0xffffffff


	//   ....[254]....
        /*1834*/ 	.word	0xffffffff


	//   ....[255]....
        /*1838*/ 	.word	0xffffffff


	//   ....[0]....
        /*183c*/ 	.word	0xffffffff


	//   ....[1]....
        /*1840*/ 	.word	0xffffffff


	//   ....[2]....
        /*1844*/ 	.word	0xffffffff


	//   ....[3]....
        /*1848*/ 	.word	0xffffffff


	//   ....[4]....
        /*184c*/ 	.word	0xffffffff


	//   ....[5]....
        /*1850*/ 	.word	0xffffffff


	//   ....[6]....
        /*1854*/ 	.word	0xffffffff


	//   ....[7]....
        /*1858*/ 	.word	0xffffffff


	//   ....[8]....
        /*185c*/ 	.word	0xffffffff


	//   ....[9]....
        /*1860*/ 	.word	0xffffffff


	//   ....[10]....
        /*1864*/ 	.word	0xffffffff


	//   ....[11]....
        /*1868*/ 	.word	0xffffffff


	//   ....[12]....
        /*186c*/ 	.word	0xffffffff


	//   ....[13]....
        /*1870*/ 	.word	0xffffffff


	//   ....[14]....
        /*1874*/ 	.word	0xffffffff


	//   ....[15]....
        /*1878*/ 	.word	0xffffffff


	//   ....[16]....
        /*187c*/ 	.word	0xffffffff


	//   ....[17]....
        /*1880*/ 	.word	0xffffffff


	//   ....[18]....
        /*1884*/ 	.word	0xffffffff


	//   ....[19]....
        /*1888*/ 	.word	0xffffffff


	//   ....[20]....
        /*188c*/ 	.word	0xffffffff


	//   ....[21]....
        /*1890*/ 	.word	0xffffffff


	//   ....[22]....
        /*1894*/ 	.word	0xffffffff


	//   ....[23]....
        /*1898*/ 	.word	0xffffffff


	//   ....[24]....
        /*189c*/ 	.word	0xffffffff


	//   ....[25]....
        /*18a0*/ 	.word	0xffffffff


	//   ....[26]....
        /*18a4*/ 	.word	0xffffffff


	//   ....[27]....
        /*18a8*/ 	.word	0xffffffff


	//   ....[28]....
        /*18ac*/ 	.word	0xffffffff


	//   ....[29]....
        /*18b0*/ 	.word	0xffffffff


	//   ....[30]....
        /*18b4*/ 	.word	0xffffffff


	//   ....[31]....
        /*18b8*/ 	.word	0xffffffff


	//   ....[32]....
        /*18bc*/ 	.word	0xffffffff


	//   ....[33]....
        /*18c0*/ 	.word	0xffffffff


	//   ....[34]....
        /*18c4*/ 	.word	0xffffffff


	//   ....[35]....
        /*18c8*/ 	.word	0xffffffff


	//   ....[36]....
        /*18cc*/ 	.word	0xffffffff


	//   ....[37]....
        /*18d0*/ 	.word	0xffffffff


	//   ....[38]....
        /*18d4*/ 	.word	0xffffffff


	//   ....[39]....
        /*18d8*/ 	.word	0xffffffff


	//   ....[40]....
        /*18dc*/ 	.word	0xffffffff


	//   ....[41]....
        /*18e0*/ 	.word	0xffffffff


	//   ....[42]....
        /*18e4*/ 	.word	0xffffffff


	//   ....[43]....
        /*18e8*/ 	.word	0xffffffff


	//   ....[44]....
        /*18ec*/ 	.word	0xffffffff


	//   ....[45]....
        /*18f0*/ 	.word	0xffffffff


	//   ....[46]....
        /*18f4*/ 	.word	0xffffffff


	//   ....[47]....
        /*18f8*/ 	.word	0xffffffff


	//   ....[48]....
        /*18fc*/ 	.word	0xffffffff


	//   ....[49]....
        /*1900*/ 	.word	0xffffffff


	//   ....[50]....
        /*1904*/ 	.word	0xffffffff


	//   ....[51]....
        /*1908*/ 	.word	0xffffffff


	//   ....[52]....
        /*190c*/ 	.word	0xffffffff


	//   ....[53]....
        /*1910*/ 	.word	0xffffffff


	//   ....[54]....
        /*1914*/ 	.word	0xffffffff


	//   ....[55]....
        /*1918*/ 	.word	0xffffffff


	//   ....[56]....
        /*191c*/ 	.word	0xffffffff


	//   ....[57]....
        /*1920*/ 	.word	0xffffffff


	//   ....[58]....
        /*1924*/ 	.word	0xffffffff


	//   ....[59]....
        /*1928*/ 	.word	0xffffffff


	//   ....[60]....
        /*192c*/ 	.word	0xffffffff


	//   ....[61]....
        /*1930*/ 	.word	0xffffffff


	//   ....[62]....
        /*1934*/ 	.word	0xffffffff


	//   ....[63]....
        /*1938*/ 	.word	0xffffffff


	//   ....[64]....
        /*193c*/ 	.word	0xffffffff


	//   ....[65]....
        /*1940*/ 	.word	0xffffffff


	//   ....[66]....
        /*1944*/ 	.word	0xffffffff


	//   ....[67]....
        /*1948*/ 	.word	0xffffffff


	//   ....[68]....
        /*194c*/ 	.word	0xffffffff


	//   ....[69]....
        /*1950*/ 	.word	0xffffffff


	//   ....[70]....
        /*1954*/ 	.word	0xffffffff


	//   ....[71]....
        /*1958*/ 	.word	0xffffffff


	//   ....[72]....
        /*195c*/ 	.word	0xffffffff


	//   ....[73]....
        /*1960*/ 	.word	0xffffffff


	//   ....[74]....
        /*1964*/ 	.word	0xffffffff


	//   ....[75]....
        /*1968*/ 	.word	0xffffffff


	//   ....[76]....
        /*196c*/ 	.word	0xffffffff


	//   ....[77]....
        /*1970*/ 	.word	0xffffffff


	//   ....[78]....
        /*1974*/ 	.word	0xffffffff


	//   ....[79]....
        /*1978*/ 	.word	0xffffffff


	//   ....[80]....
        /*197c*/ 	.word	0xffffffff


	//   ....[81]....
        /*1980*/ 	.word	0xffffffff


	//   ....[82]....
        /*1984*/ 	.word	0xffffffff


	//   ....[83]....
        /*1988*/ 	.word	0xffffffff


	//   ....[84]....
        /*198c*/ 	.word	0xffffffff


	//   ....[85]....
        /*1990*/ 	.word	0xffffffff


	//   ....[86]....
        /*1994*/ 	.word	0xffffffff


	//   ....[87]....
        /*1998*/ 	.word	0xffffffff


	//   ....[88]....
        /*199c*/ 	.word	0xffffffff


	//   ....[89]....
        /*19a0*/ 	.word	0xffffffff


	//   ....[90]....
        /*19a4*/ 	.word	0xffffffff


	//   ....[91]....
        /*19a8*/ 	.word	0xffffffff


	//   ....[92]....
        /*19ac*/ 	.word	0xffffffff


	//   ....[93]....
        /*19b0*/ 	.word	0xffffffff


	//   ....[94]....
        /*19b4*/ 	.word	0xffffffff


	//   ....[95]....
        /*19b8*/ 	.word	0xffffffff


	//   ....[96]....
        /*19bc*/ 	.word	0xffffffff


	//   ....[97]....
        /*19c0*/ 	.word	0xffffffff


	//   ....[98]....
        /*19c4*/ 	.word	0xffffffff


	//   ....[99]....
        /*19c8*/ 	.word	0xffffffff


	//   ....[100]....
        /*19cc*/ 	.word	0xffffffff


	//   ....[101]....
        /*19d0*/ 	.word	0xffffffff


	//   ....[102]....
        /*19d4*/ 	.word	0xffffffff


	//   ....[103]....
        /*19d8*/ 	.word	0xffffffff


	//   ....[104]....
        /*19dc*/ 	.word	0xffffffff


	//   ....[105]....
        /*19e0*/ 	.word	0xffffffff


	//   ....[106]....
        /*19e4*/ 	.word	0xffffffff


	//   ....[107]....
        /*19e8*/ 	.word	0xffffffff


	//   ....[108]....
        /*19ec*/ 	.word	0xffffffff


	//   ....[109]....
        /*19f0*/ 	.word	0xffffffff


	//   ....[110]....
        /*19f4*/ 	.word	0xffffffff


	//   ....[111]....
        /*19f8*/ 	.word	0xffffffff


	//   ....[112]....
        /*19fc*/ 	.word	0xffffffff


	//   ....[113]....
        /*1a00*/ 	.word	0xffffffff


	//   ....[114]....
        /*1a04*/ 	.word	0xffffffff


	//   ....[115]....
        /*1a08*/ 	.word	0xffffffff


	//   ....[116]....
        /*1a0c*/ 	.word	0xffffffff


	//   ....[117]....
        /*1a10*/ 	.word	0xffffffff


	//   ....[118]....
        /*1a14*/ 	.word	0xffffffff


	//   ....[119]....
        /*1a18*/ 	.word	0xffffffff


	//   ....[120]....
        /*1a1c*/ 	.word	0xffffffff


	//   ....[121]....
        /*1a20*/ 	.word	0xffffffff


	//   ....[122]....
        /*1a24*/ 	.word	0xffffffff


	//   ....[123]....
        /*1a28*/ 	.word	0xffffffff


	//   ....[124]....
        /*1a2c*/ 	.word	0xffffffff


	//   ....[125]....
        /*1a30*/ 	.word	0xffffffff


	//   ....[126]....
        /*1a34*/ 	.word	0xffffffff


	//   ....[127]....
        /*1a38*/ 	.word	0xffffffff


	//   ....[128]....
        /*1a3c*/ 	.word	0xffffffff


	//   ....[129]....
        /*1a40*/ 	.word	0xffffffff


	//   ....[130]....
        /*1a44*/ 	.word	0xffffffff


	//   ....[131]....
        /*1a48*/ 	.word	0xffffffff


	//   ....[132]....
        /*1a4c*/ 	.word	0xffffffff


	//   ....[133]....
        /*1a50*/ 	.word	0xffffffff


	//   ....[134]....
        /*1a54*/ 	.word	0xffffffff


	//   ....[135]....
        /*1a58*/ 	.word	0xffffffff


	//   ....[136]....
        /*1a5c*/ 	.word	0xffffffff


	//   ....[137]....
        /*1a60*/ 	.word	0xffffffff


	//   ....[138]....
        /*1a64*/ 	.word	0xffffffff


	//   ....[139]....
        /*1a68*/ 	.word	0xffffffff


	//   ....[140]....
        /*1a6c*/ 	.word	0xffffffff


	//   ....[141]....
        /*1a70*/ 	.word	0xffffffff


	//   ....[142]....
        /*1a74*/ 	.word	0xffffffff


	//   ....[143]....
        /*1a78*/ 	.word	0xffffffff


	//   ....[144]....
        /*1a7c*/ 	.word	0xffffffff


	//   ....[145]....
        /*1a80*/ 	.word	0xffffffff


	//   ....[146]....
        /*1a84*/ 	.word	0xffffffff


	//   ....[147]....
        /*1a88*/ 	.word	0xffffffff


	//   ....[148]....
        /*1a8c*/ 	.word	0xffffffff


	//   ....[149]....
        /*1a90*/ 	.word	0xffffffff


	//   ....[150]....
        /*1a94*/ 	.word	0xffffffff


	//   ....[151]....
        /*1a98*/ 	.word	0xffffffff


	//   ....[152]....
        /*1a9c*/ 	.word	0xffffffff


	//   ....[153]....
        /*1aa0*/ 	.word	0xffffffff


	//   ....[154]....
        /*1aa4*/ 	.word	0xffffffff


	//   ....[155]....
        /*1aa8*/ 	.word	0xffffffff


	//   ....[156]....
        /*1aac*/ 	.word	0xffffffff


	//   ....[157]....
        /*1ab0*/ 	.word	0xffffffff


	//   ....[158]....
        /*1ab4*/ 	.word	0xffffffff


	//   ....[159]....
        /*1ab8*/ 	.word	0xffffffff


	//   ....[160]....
        /*1abc*/ 	.word	0xffffffff


	//   ....[161]....
        /*1ac0*/ 	.word	0xffffffff


	//   ....[162]....
        /*1ac4*/ 	.word	0xffffffff


	//   ....[163]....
        /*1ac8*/ 	.word	0xffffffff


	//   ....[164]....
        /*1acc*/ 	.word	0xffffffff


	//   ....[165]....
        /*1ad0*/ 	.word	0xffffffff


	//   ....[166]....
        /*1ad4*/ 	.word	0xffffffff


	//   ....[167]....
        /*1ad8*/ 	.word	0xffffffff


	//   ....[168]....
        /*1adc*/ 	.word	0xffffffff


	//   ....[169]....
        /*1ae0*/ 	.word	0xffffffff


	//   ....[170]....
        /*1ae4*/ 	.word	0xffffffff


	//   ....[171]....
        /*1ae8*/ 	.word	0xffffffff


	//   ....[172]....
        /*1aec*/ 	.word	0xffffffff


	//   ....[173]....
        /*1af0*/ 	.word	0xffffffff


	//   ....[174]....
        /*1af4*/ 	.word	0xffffffff


	//   ....[175]....
        /*1af8*/ 	.word	0xffffffff


	//   ....[176]....
        /*1afc*/ 	.word	0xffffffff


	//   ....[177]....
        /*1b00*/ 	.word	0xffffffff


	//   ....[178]....
        /*1b04*/ 	.word	0xffffffff


	//   ....[179]....
        /*1b08*/ 	.word	0xffffffff


	//   ....[180]....
        /*1b0c*/ 	.word	0xffffffff


	//   ....[181]....
        /*1b10*/ 	.word	0xffffffff


	//   ....[182]....
        /*1b14*/ 	.word	0xffffffff


	//   ....[183]....
        /*1b18*/ 	.word	0xffffffff


	//   ....[184]....
        /*1b1c*/ 	.word	0xffffffff


	//   ....[185]....
        /*1b20*/ 	.word	0xffffffff


	//   ....[186]....
        /*1b24*/ 	.word	0xffffffff


	//   ....[187]....
        /*1b28*/ 	.word	0xffffffff


	//   ....[188]....
        /*1b2c*/ 	.word	0xffffffff


	//   ....[189]....
        /*1b30*/ 	.word	0xffffffff


	//   ....[190]....
        /*1b34*/ 	.word	0xffffffff


	//   ....[191]....
        /*1b38*/ 	.word	0xffffffff


	//   ....[192]....
        /*1b3c*/ 	.word	0xffffffff


	//   ....[193]....
        /*1b40*/ 	.word	0xffffffff


	//   ....[194]....
        /*1b44*/ 	.word	0xffffffff


	//   ....[195]....
        /*1b48*/ 	.word	0xffffffff


	//   ....[196]....
        /*1b4c*/ 	.word	0xffffffff


	//   ....[197]....
        /*1b50*/ 	.word	0xffffffff


	//   ....[198]....
        /*1b54*/ 	.word	0xffffffff


	//   ....[199]....
        /*1b58*/ 	.word	0xffffffff


	//   ....[200]....
        /*1b5c*/ 	.word	0xffffffff


	//   ....[201]....
        /*1b60*/ 	.word	0xffffffff


	//   ....[202]....
        /*1b64*/ 	.word	0xffffffff


	//   ....[203]....
        /*1b68*/ 	.word	0xffffffff


	//   ....[204]....
        /*1b6c*/ 	.word	0xffffffff


	//   ....[205]....
        /*1b70*/ 	.word	0xffffffff


	//   ....[206]....
        /*1b74*/ 	.word	0xffffffff


	//   ....[207]....
        /*1b78*/ 	.word	0xffffffff


	//   ....[208]....
        /*1b7c*/ 	.word	0xffffffff


	//   ....[209]....
        /*1b80*/ 	.word	0xffffffff


	//   ....[210]....
        /*1b84*/ 	.word	0xffffffff


	//   ....[211]....
        /*1b88*/ 	.word	0xffffffff


	//   ....[212]....
        /*1b8c*/ 	.word	0xffffffff


	//   ....[213]....
        /*1b90*/ 	.word	0xffffffff


	//   ....[214]....
        /*1b94*/ 	.word	0xffffffff


	//   ....[215]....
        /*1b98*/ 	.word	0xffffffff


	//   ....[216]....
        /*1b9c*/ 	.word	0xffffffff


	//   ....[217]....
        /*1ba0*/ 	.word	0xffffffff


	//   ....[218]....
        /*1ba4*/ 	.word	0xffffffff


	//   ....[219]....
        /*1ba8*/ 	.word	0xffffffff


	//   ....[220]....
        /*1bac*/ 	.word	0xffffffff


	//   ....[221]....
        /*1bb0*/ 	.word	0xffffffff


	//   ....[222]....
        /*1bb4*/ 	.word	0xffffffff


	//   ....[223]....
        /*1bb8*/ 	.word	0xffffffff


	//   ....[224]....
        /*1bbc*/ 	.word	0xffffffff


	//   ....[225]....
        /*1bc0*/ 	.word	0xffffffff


	//   ....[226]....
        /*1bc4*/ 	.word	0xffffffff


	//   ....[227]....
        /*1bc8*/ 	.word	0xffffffff


	//   ....[228]....
        /*1bcc*/ 	.word	0xffffffff


	//   ....[229]....
        /*1bd0*/ 	.word	0xffffffff


	//   ....[230]....
        /*1bd4*/ 	.word	0xffffffff


	//   ....[231]....
        /*1bd8*/ 	.word	0xffffffff


	//   ....[232]....
        /*1bdc*/ 	.word	0xffffffff


	//   ....[233]....
        /*1be0*/ 	.word	0xffffffff


	//   ....[234]....
        /*1be4*/ 	.word	0xffffffff


	//   ....[235]....
        /*1be8*/ 	.word	0xffffffff


	//   ....[236]....
        /*1bec*/ 	.word	0xffffffff


	//   ....[237]....
        /*1bf0*/ 	.word	0xffffffff


	//   ....[238]....
        /*1bf4*/ 	.word	0xffffffff


	//   ....[239]....
        /*1bf8*/ 	.word	0xffffffff


	//   ....[240]....
        /*1bfc*/ 	.word	0xffffffff


	//   ....[241]....
        /*1c00*/ 	.word	0xffffffff


	//   ....[242]....
        /*1c04*/ 	.word	0xffffffff


	//   ....[243]....
        /*1c08*/ 	.word	0xffffffff


	//   ....[244]....
        /*1c0c*/ 	.word	0xffffffff


	//   ....[245]....
        /*1c10*/ 	.word	0xffffffff


	//   ....[246]....
        /*1c14*/ 	.word	0xffffffff


	//   ....[247]....
        /*1c18*/ 	.word	0xffffffff


	//   ....[248]....
        /*1c1c*/ 	.word	0xffffffff


	//   ....[249]....
        /*1c20*/ 	.word	0xffffffff


	//   ....[250]....
        /*1c24*/ 	.word	0xffffffff


	//   ....[251]....
        /*1c28*/ 	.word	0xffffffff


	//   ....[252]....
        /*1c2c*/ 	.word	0xffffffff


	//   ....[253]....
        /*1c30*/ 	.word	0xffffffff


	//   ....[254]....
        /*1c34*/ 	.word	0xffffffff


	//   ....[255]....
        /*1c38*/ 	.word	0xffffffff


	//   ....[0]....
        /*1c3c*/ 	.word	0xffffffff


	//   ....[1]....
        /*1c40*/ 	.word	0xffffffff


	//   ....[2]....
        /*1c44*/ 	.word	0xffffffff


	//   ....[3]....
        /*1c48*/ 	.word	0xffffffff


	//   ....[4]....
        /*1c4c*/ 	.word	0xffffffff


	//   ....[5]....
        /*1c50*/ 	.word	0xffffffff


	//   ....[6]....
        /*1c54*/ 	.word	0xffffffff


	//   ....[7]....
        /*1c58*/ 	.word	0xffffffff


	//   ....[8]....
        /*1c5c*/ 	.word	0xffffffff


	//   ....[9]....
        /*1c60*/ 	.word	0xffffffff


	//   ....[10]....
        /*1c64*/ 	.word	0xffffffff


	//   ....[11]....
        /*1c68*/ 	.word	0xffffffff


	//   ....[12]....
        /*1c6c*/ 	.word	0xffffffff


	//   ....[13]....
        /*1c70*/ 	.word	0xffffffff


	//   ....[14]....
        /*1c74*/ 	.word	0xffffffff


	//   ....[15]....
        /*1c78*/ 	.word	0xffffffff


	//   ....[16]....
        /*1c7c*/ 	.word	0xffffffff


	//   ....[17]....
        /*1c80*/ 	.word	0xffffffff


	//   ....[18]....
        /*1c84*/ 	.word	0xffffffff


	//   ....[19]....
        /*1c88*/ 	.word	0xffffffff


	//   ....[20]....
        /*1c8c*/ 	.word	0xffffffff


	//   ....[21]....
        /*1c90*/ 	.word	0xffffffff


	//   ....[22]....
        /*1c94*/ 	.word	0xffffffff


	//   ....[23]....
        /*1c98*/ 	.word	0xffffffff


	//   ....[24]....
        /*1c9c*/ 	.word	0xffffffff


	//   ....[25]....
        /*1ca0*/ 	.word	0xffffffff


	//   ....[26]....
        /*1ca4*/ 	.word	0xffffffff


	//   ....[27]....
        /*1ca8*/ 	.word	0xffffffff


	//   ....[28]....
        /*1cac*/ 	.word	0xffffffff


	//   ....[29]....
        /*1cb0*/ 	.word	0xffffffff


	//   ....[30]....
        /*1cb4*/ 	.word	0xffffffff


	//   ....[31]....
        /*1cb8*/ 	.word	0xffffffff


	//   ....[32]....
        /*1cbc*/ 	.word	0xffffffff


	//   ....[33]....
        /*1cc0*/ 	.word	0xffffffff


	//   ....[34]....
        /*1cc4*/ 	.word	0xffffffff


	//   ....[35]....
        /*1cc8*/ 	.word	0xffffffff


	//   ....[36]....
        /*1ccc*/ 	.word	0xffffffff


	//   ....[37]....
        /*1cd0*/ 	.word	0xffffffff


	//   ....[38]....
        /*1cd4*/ 	.word	0xffffffff


	//   ....[39]....
        /*1cd8*/ 	.word	0xffffffff


	//   ....[40]....
        /*1cdc*/ 	.word	0xffffffff


	//   ....[41]....
        /*1ce0*/ 	.word	0xffffffff


	//   ....[42]....
        /*1ce4*/ 	.word	0xffffffff


	//   ....[43]....
        /*1ce8*/ 	.word	0xffffffff


	//   ....[44]....
        /*1cec*/ 	.word	0xffffffff


	//   ....[45]....
        /*1cf0*/ 	.word	0xffffffff


	//   ....[46]....
        /*1cf4*/ 	.word	0xffffffff


	//   ....[47]....
        /*1cf8*/ 	.word	0xffffffff


	//   ....[48]....
        /*1cfc*/ 	.word	0xffffffff


	//   ....[49]....
        /*1d00*/ 	.word	0xffffffff


	//   ....[50]....
        /*1d04*/ 	.word	0xffffffff


	//   ....[51]....
        /*1d08*/ 	.word	0xffffffff


	//   ....[52]....
        /*1d0c*/ 	.word	0xffffffff


	//   ....[53]....
        /*1d10*/ 	.word	0xffffffff


	//   ....[54]....
        /*1d14*/ 	.word	0xffffffff


	//   ....[55]....
        /*1d18*/ 	.word	0xffffffff


	//   ....[56]....
        /*1d1c*/ 	.word	0xffffffff


	//   ....[57]....
        /*1d20*/ 	.word	0xffffffff


	//   ....[58]....
        /*1d24*/ 	.word	0xffffffff


	//   ....[59]....
        /*1d28*/ 	.word	0xffffffff


	//   ....[60]....
        /*1d2c*/ 	.word	0xffffffff


	//   ....[61]....
        /*1d30*/ 	.word	0xffffffff


	//   ....[62]....
        /*1d34*/ 	.word	0xffffffff


	//   ....[63]....
        /*1d38*/ 	.word	0xffffffff


	//   ....[64]....
        /*1d3c*/ 	.word	0xffffffff


	//   ....[65]....
        /*1d40*/ 	.word	0xffffffff


	//   ....[66]....
        /*1d44*/ 	.word	0xffffffff


	//   ....[67]....
        /*1d48*/ 	.word	0xffffffff


	//   ....[68]....
        /*1d4c*/ 	.word	0xffffffff


	//   ....[69]....
        /*1d50*/ 	.word	0xffffffff


	//   ....[70]....
        /*1d54*/ 	.word	0xffffffff


	//   ....[71]....
        /*1d58*/ 	.word	0xffffffff


	//   ....[72]....
        /*1d5c*/ 	.word	0xffffffff


	//   ....[73]....
        /*1d60*/ 	.word	0xffffffff


	//   ....[74]....
        /*1d64*/ 	.word	0xffffffff


	//   ....[75]....
        /*1d68*/ 	.word	0xffffffff


	//   ....[76]....
        /*1d6c*/ 	.word	0xffffffff


	//   ....[77]....
        /*1d70*/ 	.word	0xffffffff


	//   ....[78]....
        /*1d74*/ 	.word	0xffffffff


	//   ....[79]....
        /*1d78*/ 	.word	0xffffffff


	//   ....[80]....
        /*1d7c*/ 	.word	0xffffffff


	//   ....[81]....
        /*1d80*/ 	.word	0xffffffff


	//   ....[82]....
        /*1d84*/ 	.word	0xffffffff


	//   ....[83]....
        /*1d88*/ 	.word	0xffffffff


	//   ....[84]....
        /*1d8c*/ 	.word	0xffffffff


	//   ....[85]....
        /*1d90*/ 	.word	0xffffffff


	//   ....[86]....
        /*1d94*/ 	.word	0xffffffff


	//   ....[87]....
        /*1d98*/ 	.word	0xffffffff


	//   ....[88]....
        /*1d9c*/ 	.word	0xffffffff


	//   ....[89]....
        /*1da0*/ 	.word	0xffffffff


	//   ....[90]....
        /*1da4*/ 	.word	0xffffffff


	//   ....[91]....
        /*1da8*/ 	.word	0xffffffff


	//   ....[92]....
        /*1dac*/ 	.word	0xffffffff


	//   ....[93]....
        /*1db0*/ 	.word	0xffffffff


	//   ....[94]....
        /*1db4*/ 	.word	0xffffffff


	//   ....[95]....
        /*1db8*/ 	.word	0xffffffff


	//   ....[96]....
        /*1dbc*/ 	.word	0xffffffff


	//   ....[97]....
        /*1dc0*/ 	.word	0xffffffff


	//   ....[98]....
        /*1dc4*/ 	.word	0xffffffff


	//   ....[99]....
        /*1dc8*/ 	.word	0xffffffff


	//   ....[100]....
        /*1dcc*/ 	.word	0xffffffff


	//   ....[101]....
        /*1dd0*/ 	.word	0xffffffff


	//   ....[102]....
        /*1dd4*/ 	.word	0xffffffff


	//   ....[103]....
        /*1dd8*/ 	.word	0xffffffff


	//   ....[104]....
        /*1ddc*/ 	.word	0xffffffff


	//   ....[105]....
        /*1de0*/ 	.word	0xffffffff


	//   ....[106]....
        /*1de4*/ 	.word	0xffffffff


	//   ....[107]....
        /*1de8*/ 	.word	0xffffffff


	//   ....[108]....
        /*1dec*/ 	.word	0xffffffff


	//   ....[109]....
        /*1df0*/ 	.word	0xffffffff


	//   ....[110]....
        /*1df4*/ 	.word	0xffffffff


	//   ....[111]....
        /*1df8*/ 	.word	0xffffffff


	//   ....[112]....
        /*1dfc*/ 	.word	0xffffffff


	//   ....[113]....
        /*1e00*/ 	.word	0xffffffff


	//   ....[114]....
        /*1e04*/ 	.word	0xffffffff


	//   ....[115]....
        /*1e08*/ 	.word	0xffffffff


	//   ....[116]....
        /*1e0c*/ 	.word	0xffffffff


	//   ....[117]....
        /*1e10*/ 	.word	0xffffffff


	//   ....[118]....
        /*1e14*/ 	.word	0xffffffff


	//   ....[119]....
        /*1e18*/ 	.word	0xffffffff


	//   ....[120]....
        /*1e1c*/ 	.word	0xffffffff


	//   ....[121]....
        /*1e20*/ 	.word	0xffffffff


	//   ....[122]....
        /*1e24*/ 	.word	0xffffffff


	//   ....[123]....
        /*1e28*/ 	.word	0xffffffff


	//   ....[124]....
        /*1e2c*/ 	.word	0xffffffff


	//   ....[125]....
        /*1e30*/ 	.word	0xffffffff


	//   ....[126]....
        /*1e34*/ 	.word	0xffffffff


	//   ....[127]....
        /*1e38*/ 	.word	0xffffffff


	//   ....[128]....
        /*1e3c*/ 	.word	0xffffffff


	//   ....[129]....
        /*1e40*/ 	.word	0xffffffff


	//   ....[130]....
        /*1e44*/ 	.word	0xffffffff


	//   ....[131]....
        /*1e48*/ 	.word	0xffffffff


	//   ....[132]....
        /*1e4c*/ 	.word	0xffffffff


	//   ....[133]....
        /*1e50*/ 	.word	0xffffffff


	//   ....[134]....
        /*1e54*/ 	.word	0xffffffff


	//   ....[135]....
        /*1e58*/ 	.word	0xffffffff


	//   ....[136]....
        /*1e5c*/ 	.word	0xffffffff


	//   ....[137]....
        /*1e60*/ 	.word	0xffffffff


	//   ....[138]....
        /*1e64*/ 	.word	0xffffffff


	//   ....[139]....
        /*1e68*/ 	.word	0xffffffff


	//   ....[140]....
        /*1e6c*/ 	.word	0xffffffff


	//   ....[141]....
        /*1e70*/ 	.word	0xffffffff


	//   ....[142]....
        /*1e74*/ 	.word	0xffffffff


	//   ....[143]....
        /*1e78*/ 	.word	0xffffffff


	//   ....[144]....
        /*1e7c*/ 	.word	0xffffffff


	//   ....[145]....
        /*1e80*/ 	.word	0xffffffff


	//   ....[146]....
        /*1e84*/ 	.word	0xffffffff


	//   ....[147]....
        /*1e88*/ 	.word	0xffffffff


	//   ....[148]....
        /*1e8c*/ 	.word	0xffffffff


	//   ....[149]....
        /*1e90*/ 	.word	0xffffffff


	//   ....[150]....
        /*1e94*/ 	.word	0xffffffff


	//   ....[151]....
        /*1e98*/ 	.word	0xffffffff


	//   ....[152]....
        /*1e9c*/ 	.word	0xffffffff


	//   ....[153]....
        /*1ea0*/ 	.word	0xffffffff


	//   ....[154]....
        /*1ea4*/ 	.word	0xffffffff


	//   ....[155]....
        /*1ea8*/ 	.word	0xffffffff


	//   ....[156]....
        /*1eac*/ 	.word	0xffffffff


	//   ....[157]....
        /*1eb0*/ 	.word	0xffffffff


	//   ....[158]....
        /*1eb4*/ 	.word	0xffffffff


	//   ....[159]....
        /*1eb8*/ 	.word	0xffffffff


	//   ....[160]....
        /*1ebc*/ 	.word	0xffffffff


	//   ....[161]....
        /*1ec0*/ 	.word	0xffffffff


	//   ....[162]....
        /*1ec4*/ 	.word	0xffffffff


	//   ....[163]....
        /*1ec8*/ 	.word	0xffffffff


	//   ....[164]....
        /*1ecc*/ 	.word	0xffffffff


	//   ....[165]....
        /*1ed0*/ 	.word	0xffffffff


	//   ....[166]....
        /*1ed4*/ 	.word	0xffffffff


	//   ....[167]....
        /*1ed8*/ 	.word	0xffffffff


	//   ....[168]....
        /*1edc*/ 	.word	0xffffffff


	//   ....[169]....
        /*1ee0*/ 	.word	0xffffffff


	//   ....[170]....
        /*1ee4*/ 	.word	0xffffffff


	//   ....[171]....
        /*1ee8*/ 	.word	0xffffffff


	//   ....[172]....
        /*1eec*/ 	.word	0xffffffff


	//   ....[173]....
        /*1ef0*/ 	.word	0xffffffff


	//   ....[174]....
        /*1ef4*/ 	.word	0xffffffff


	//   ....[175]....
        /*1ef8*/ 	.word	0xffffffff


	//   ....[176]....
        /*1efc*/ 	.word	0xffffffff


	//   ....[177]....
        /*1f00*/ 	.word	0xffffffff


	//   ....[178]....
        /*1f04*/ 	.word	0xffffffff


	//   ....[179]....
        /*1f08*/ 	.word	0xffffffff


	//   ....[180]....
        /*1f0c*/ 	.word	0xffffffff


	//   ....[181]....
        /*1f10*/ 	.word	0xffffffff


	//   ....[182]....
        /*1f14*/ 	.word	0xffffffff


	//   ....[183]....
        /*1f18*/ 	.word	0xffffffff


	//   ....[184]....
        /*1f1c*/ 	.word	0xffffffff


	//   ....[185]....
        /*1f20*/ 	.word	0xffffffff


	//   ....[186]....
        /*1f24*/ 	.word	0xffffffff


	//   ....[187]....
        /*1f28*/ 	.word	0xffffffff


	//   ....[188]....
        /*1f2c*/ 	.word	0xffffffff


	//   ....[189]....
        /*1f30*/ 	.word	0xffffffff


	//   ....[190]....
        /*1f34*/ 	.word	0xffffffff


	//   ....[191]....
        /*1f38*/ 	.word	0xffffffff


	//   ....[192]....
        /*1f3c*/ 	.word	0xffffffff


	//   ....[193]....
        /*1f40*/ 	.word	0xffffffff


	//   ....[194]....
        /*1f44*/ 	.word	0xffffffff


	//   ....[195]....
        /*1f48*/ 	.word	0xffffffff


	//   ....[196]....
        /*1f4c*/ 	.word	0xffffffff


	//   ....[197]....
        /*1f50*/ 	.word	0xffffffff


	//   ....[198]....
        /*1f54*/ 	.word	0xffffffff


	//   ....[199]....
        /*1f58*/ 	.word	0xffffffff


	//   ....[200]....
        /*1f5c*/ 	.word	0xffffffff


	//   ....[201]....
        /*1f60*/ 	.word	0xffffffff


	//   ....[202]....
        /*1f64*/ 	.word	0xffffffff


	//   ....[203]....
        /*1f68*/ 	.word	0xffffffff


	//   ....[204]....
        /*1f6c*/ 	.word	0xffffffff


	//   ....[205]....
        /*1f70*/ 	.word	0xffffffff


	//   ....[206]....
        /*1f74*/ 	.word	0xffffffff


	//   ....[207]....
        /*1f78*/ 	.word	0xffffffff


	//   ....[208]....
        /*1f7c*/ 	.word	0xffffffff


	//   ....[209]....
        /*1f80*/ 	.word	0xffffffff


	//   ....[210]....
        /*1f84*/ 	.word	0xffffffff


	//   ....[211]....
        /*1f88*/ 	.word	0xffffffff


	//   ....[212]....
        /*1f8c*/ 	.word	0xffffffff


	//   ....[213]....
        /*1f90*/ 	.word	0xffffffff


	//   ....[214]....
        /*1f94*/ 	.word	0xffffffff


	//   ....[215]....
        /*1f98*/ 	.word	0xffffffff


	//   ....[216]....
        /*1f9c*/ 	.word	0xffffffff


	//   ....[217]....
        /*1fa0*/ 	.word	0xffffffff


	//   ....[218]....
        /*1fa4*/ 	.word	0xffffffff


	//   ....[219]....
        /*1fa8*/ 	.word	0xffffffff


	//   ....[220]....
        /*1fac*/ 	.word	0xffffffff


	//   ....[221]....
        /*1fb0*/ 	.word	0xffffffff


	//   ....[222]....
        /*1fb4*/ 	.word	0xffffffff


	//   ....[223]....
        /*1fb8*/ 	.word	0xffffffff


	//   ....[224]....
        /*1fbc*/ 	.word	0xffffffff


	//   ....[225]....
        /*1fc0*/ 	.word	0xffffffff


	//   ....[226]....
        /*1fc4*/ 	.word	0xffffffff


	//   ....[227]....
        /*1fc8*/ 	.word	0xffffffff


	//   ....[228]....
        /*1fcc*/ 	.word	0xffffffff


	//   ....[229]....
        /*1fd0*/ 	.word	0xffffffff


	//   ....[230]....
        /*1fd4*/ 	.word	0xffffffff


	//   ....[231]....
        /*1fd8*/ 	.word	0xffffffff


	//   ....[232]....
        /*1fdc*/ 	.word	0xffffffff


	//   ....[233]....
        /*1fe0*/ 	.word	0xffffffff


	//   ....[234]....
        /*1fe4*/ 	.word	0xffffffff


	//   ....[235]....
        /*1fe8*/ 	.word	0xffffffff


	//   ....[236]....
        /*1fec*/ 	.word	0xffffffff


	//   ....[237]....
        /*1ff0*/ 	.word	0xffffffff


	//   ....[238]....
        /*1ff4*/ 	.word	0xffffffff


	//   ....[239]....
        /*1ff8*/ 	.word	0xffffffff


	//   ....[240]....
        /*1ffc*/ 	.word	0xffffffff


	//   ....[241]....
        /*2000*/ 	.word	0xffffffff


	//   ....[242]....
        /*2004*/ 	.word	0xffffffff


	//   ....[243]....
        /*2008*/ 	.word	0xffffffff


	//   ....[244]....
        /*200c*/ 	.word	0xffffffff


	//   ....[245]....
        /*2010*/ 	.word	0xffffffff


	//   ....[246]....
        /*2014*/ 	.word	0xffffffff


	//   ....[247]....
        /*2018*/ 	.word	0xffffffff


	//   ....[248]....
        /*201c*/ 	.word	0xffffffff


	//   ....[249]....
        /*2020*/ 	.word	0xffffffff


	//   ....[250]....
        /*2024*/ 	.word	0xffffffff


	//   ....[251]....
        /*2028*/ 	.word	0xffffffff


	//   ....[252]....
        /*202c*/ 	.word	0xffffffff


	//   ....[253]....
        /*2030*/ 	.word	0xffffffff


	//   ....[254]....
        /*2034*/ 	.word	0xffffffff


	//   ....[255]....
        /*2038*/ 	.word	0xffffffff


	//   ....[0]....
        /*203c*/ 	.word	0xffffffff


	//   ....[1]....
        /*2040*/ 	.word	0xffffffff


	//   ....[2]....
        /*2044*/ 	.word	0xffffffff


	//   ....[3]....
        /*2048*/ 	.word	0xffffffff


	//   ....[4]....
        /*204c*/ 	.word	0xffffffff


	//   ....[5]....
        /*2050*/ 	.word	0xffffffff


	//   ....[6]....
        /*2054*/ 	.word	0xffffffff


	//   ....[7]....
        /*2058*/ 	.word	0xffffffff


	//   ....[8]....
        /*205c*/ 	.word	0xffffffff


	//   ....[9]....
        /*2060*/ 	.word	0xffffffff


	//   ....[10]....
        /*2064*/ 	.word	0xffffffff


	//   ....[11]....
        /*2068*/ 	.word	0xffffffff


	//   ....[12]....
        /*206c*/ 	.word	0xffffffff


	//   ....[13]....
        /*2070*/ 	.word	0xffffffff


	//   ....[14]....
        /*2074*/ 	.word	0xffffffff


	//   ....[15]....
        /*2078*/ 	.word	0xffffffff


	//   ....[16]....
        /*207c*/ 	.word	0xffffffff


	//   ....[17]....
        /*2080*/ 	.word	0xffffffff


	//   ....[18]....
        /*2084*/ 	.word	0xffffffff


	//   ....[19]....
        /*2088*/ 	.word	0xffffffff


	//   ....[20]....
        /*208c*/ 	.word	0xffffffff


	//   ....[21]....
        /*2090*/ 	.word	0xffffffff


	//   ....[22]....
        /*2094*/ 	.word	0xffffffff


	//   ....[23]....
        /*2098*/ 	.word	0xffffffff


	//   ....[24]....
        /*209c*/ 	.word	0xffffffff


	//   ....[25]....
        /*20a0*/ 	.word	0xffffffff


	//   ....[26]....
        /*20a4*/ 	.word	0xffffffff


	//   ....[27]....
        /*20a8*/ 	.word	0xffffffff


	//   ....[28]....
        /*20ac*/ 	.word	0xffffffff


	//   ....[29]....
        /*20b0*/ 	.word	0xffffffff


	//   ....[30]....
        /*20b4*/ 	.word	0xffffffff


	//   ....[31]....
        /*20b8*/ 	.word	0xffffffff


	//   ....[32]....
        /*20bc*/ 	.word	0xffffffff


	//   ....[33]....
        /*20c0*/ 	.word	0xffffffff


	//   ....[34]....
        /*20c4*/ 	.word	0xffffffff


	//   ....[35]....
        /*20c8*/ 	.word	0xffffffff


	//   ....[36]....
        /*20cc*/ 	.word	0xffffffff


	//   ....[37]....
        /*20d0*/ 	.word	0xffffffff


	//   ....[38]....
        /*20d4*/ 	.word	0xffffffff


	//   ....[39]....
        /*20d8*/ 	.word	0xffffffff


	//   ....[40]....
        /*20dc*/ 	.word	0xffffffff


	//   ....[41]....
        /*20e0*/ 	.word	0xffffffff


	//   ....[42]....
        /*20e4*/ 	.word	0xffffffff


	//   ....[43]....
        /*20e8*/ 	.word	0xffffffff


	//   ....[44]....
        /*20ec*/ 	.word	0xffffffff


	//   ....[45]....
        /*20f0*/ 	.word	0xffffffff


	//   ....[46]....
        /*20f4*/ 	.word	0xffffffff


	//   ....[47]....
        /*20f8*/ 	.word	0xffffffff


	//   ....[48]....
        /*20fc*/ 	.word	0xffffffff


	//   ....[49]....
        /*2100*/ 	.word	0xffffffff


	//   ....[50]....
        /*2104*/ 	.word	0xffffffff


	//   ....[51]....
        /*2108*/ 	.word	0xffffffff


	//   ....[52]....
        /*210c*/ 	.word	0xffffffff


	//   ....[53]....
        /*2110*/ 	.word	0xffffffff


	//   ....[54]....
        /*2114*/ 	.word	0xffffffff


	//   ....[55]....
        /*2118*/ 	.word	0xffffffff


	//   ....[56]....
        /*211c*/ 	.word	0xffffffff


	//   ....[57]....
        /*2120*/ 	.word	0xffffffff


	//   ....[58]....
        /*2124*/ 	.word	0xffffffff


	//   ....[59]....
        /*2128*/ 	.word	0xffffffff


	//   ....[60]....
        /*212c*/ 	.word	0xffffffff


	//   ....[61]....
        /*2130*/ 	.word	0xffffffff


	//   ....[62]....
        /*2134*/ 	.word	0xffffffff


	//   ....[63]....
        /*2138*/ 	.word	0xffffffff


	//   ....[64]....
        /*213c*/ 	.word	0xffffffff


	//   ....[65]....
        /*2140*/ 	.word	0xffffffff


	//   ....[66]....
        /*2144*/ 	.word	0xffffffff


	//   ....[67]....
        /*2148*/ 	.word	0xffffffff


	//   ....[68]....
        /*214c*/ 	.word	0xffffffff


	//   ....[69]....
        /*2150*/ 	.word	0xffffffff


	//   ....[70]....
        /*2154*/ 	.word	0xffffffff


	//   ....[71]....
        /*2158*/ 	.word	0xffffffff


	//   ....[72]....
        /*215c*/ 	.word	0xffffffff


	//   ....[73]....
        /*2160*/ 	.word	0xffffffff


	//   ....[74]....
        /*2164*/ 	.word	0xffffffff


	//   ....[75]....
        /*2168*/ 	.word	0xffffffff


	//   ....[76]....
        /*216c*/ 	.word	0xffffffff


	//   ....[77]....
        /*2170*/ 	.word	0xffffffff


	//   ....[78]....
        /*2174*/ 	.word	0xffffffff


	//   ....[79]....
        /*2178*/ 	.word	0xffffffff


	//   ....[80]....
        /*217c*/ 	.word	0xffffffff


	//   ....[81]....
        /*2180*/ 	.word	0xffffffff


	//   ....[82]....
        /*2184*/ 	.word	0xffffffff


	//   ....[83]....
        /*2188*/ 	.word	0xffffffff


	//   ....[84]....
        /*218c*/ 	.word	0xffffffff


	//   ....[85]....
        /*2190*/ 	.word	0xffffffff


	//   ....[86]....
        /*2194*/ 	.word	0xffffffff


	//   ....[87]....
        /*2198*/ 	.word	0xffffffff


	//   ....[88]....
        /*219c*/ 	.word	0xffffffff


	//   ....[89]....
        /*21a0*/ 	.word	0xffffffff


	//   ....[90]....
        /*21a4*/ 	.word	0xffffffff


	//   ....[91]....
        /*21a8*/ 	.word	0xffffffff


	//   ....[92]....
        /*21ac*/ 	.word	0xffffffff


	//   ....[93]....
        /*21b0*/ 	.word	0xffffffff


	//   ....[94]....
        /*21b4*/ 	.word	0xffffffff


	//   ....[95]....
        /*21b8*/ 	.word	0xffffffff


	//   ....[96]....
        /*21bc*/ 	.word	0xffffffff


	//   ....[97]....
        /*21c0*/ 	.word	0xffffffff


	//   ....[98]....
        /*21c4*/ 	.word	0xffffffff


	//   ....[99]....
        /*21c8*/ 	.word	0xffffffff


	//   ....[100]....
        /*21cc*/ 	.word	0xffffffff


	//   ....[101]....
        /*21d0*/ 	.word	0xffffffff


	//   ....[102]....
        /*21d4*/ 	.word	0xffffffff


	//   ....[103]....
        /*21d8*/ 	.word	0xffffffff


	//   ....[104]....
        /*21dc*/ 	.word	0xffffffff


	//   ....[105]....
        /*21e0*/ 	.word	0xffffffff


	//   ....[106]....
        /*21e4*/ 	.word	0xffffffff


	//   ....[107]....
        /*21e8*/ 	.word	0xffffffff


	//   ....[108]....
        /*21ec*/ 	.word	0xffffffff


	//   ....[109]....
        /*21f0*/ 	.word	0xffffffff


	//   ....[110]....
        /*21f4*/ 	.word	0xffffffff


	//   ....[111]....
        /*21f8*/ 	.word	0xffffffff


	//   ....[112]....
        /*21fc*/ 	.word	0xffffffff


	//   ....[113]....
        /*2200*/ 	.word	0xffffffff


	//   ....[114]....
        /*2204*/ 	.word	0xffffffff


	//   ....[115]....
        /*2208*/ 	.word	0xffffffff


	//   ....[116]....
        /*220c*/ 	.word	0xffffffff


	//   ....[117]....
        /*2210*/ 	.word	0xffffffff


	//   ....[118]....
        /*2214*/ 	.word	0xffffffff


	//   ....[119]....
        /*2218*/ 	.word	0xffffffff


	//   ....[120]....
        /*221c*/ 	.word	0xffffffff


	//   ....[121]....
        /*2220*/ 	.word	0xffffffff


	//   ....[122]....
        /*2224*/ 	.word	0xffffffff


	//   ....[123]....
        /*2228*/ 	.word	0xffffffff


	//   ....[124]....
        /*222c*/ 	.word	0xffffffff


	//   ....[125]....
        /*2230*/ 	.word	0xffffffff


	//   ....[126]....
        /*2234*/ 	.word	0xffffffff


	//   ....[127]....
        /*2238*/ 	.word	0xffffffff


	//   ....[128]....
        /*223c*/ 	.word	0xffffffff


	//   ....[129]....
        /*2240*/ 	.word	0xffffffff


	//   ....[130]....
        /*2244*/ 	.word	0xffffffff


	//   ....[131]....
        /*2248*/ 	.word	0xffffffff


	//   ....[132]....
        /*224c*/ 	.word	0xffffffff


	//   ....[133]....
        /*2250*/ 	.word	0xffffffff


	//   ....[134]....
        /*2254*/ 	.word	0xffffffff


	//   ....[135]....
        /*2258*/ 	.word	0xffffffff


	//   ....[136]....
        /*225c*/ 	.word	0xffffffff


	//   ....[137]....
        /*2260*/ 	.word	0xffffffff


	//   ....[138]....
        /*2264*/ 	.word	0xffffffff


	//   ....[139]....
        /*2268*/ 	.word	0xffffffff


	//   ....[140]....
        /*226c*/ 	.word	0xffffffff


	//   ....[141]....
        /*2270*/ 	.word	0xffffffff


	//   ....[142]....
        /*2274*/ 	.word	0xffffffff


	//   ....[143]....
        /*2278*/ 	.word	0xffffffff


	//   ....[144]....
        /*227c*/ 	.word	0xffffffff


	//   ....[145]....
        /*2280*/ 	.word	0xffffffff


	//   ....[146]....
        /*2284*/ 	.word	0xffffffff


	//   ....[147]....
        /*2288*/ 	.word	0xffffffff


	//   ....[148]....
        /*228c*/ 	.word	0xffffffff


	//   ....[149]....
        /*2290*/ 	.word	0xffffffff


	//   ....[150]....
        /*2294*/ 	.word	0xffffffff


	//   ....[151]....
        /*2298*/ 	.word	0xffffffff


	//   ....[152]....
        /*229c*/ 	.word	0xffffffff


	//   ....[153]....
        /*22a0*/ 	.word	0xffffffff


	//   ....[154]....
        /*22a4*/ 	.word	0xffffffff


	//   ....[155]....
        /*22a8*/ 	.word	0xffffffff


	//   ....[156]....
        /*22ac*/ 	.word	0xffffffff


	//   ....[157]....
        /*22b0*/ 	.word	0xffffffff


	//   ....[158]....
        /*22b4*/ 	.word	0xffffffff


	//   ....[159]....
        /*22b8*/ 	.word	0xffffffff


	//   ....[160]....
        /*22bc*/ 	.word	0xffffffff


	//   ....[161]....
        /*22c0*/ 	.word	0xffffffff


	//   ....[162]....
        /*22c4*/ 	.word	0xffffffff


	//   ....[163]....
        /*22c8*/ 	.word	0xffffffff


	//   ....[164]....
        /*22cc*/ 	.word	0xffffffff


	//   ....[165]....
        /*22d0*/ 	.word	0xffffffff


	//   ....[166]....
        /*22d4*/ 	.word	0xffffffff


	//   ....[167]....
        /*22d8*/ 	.word	0xffffffff


	//   ....[168]....
        /*22dc*/ 	.word	0xffffffff


	//   ....[169]....
        /*22e0*/ 	.word	0xffffffff


	//   ....[170]....
        /*22e4*/ 	.word	0xffffffff


	//   ....[171]....
        /*22e8*/ 	.word	0xffffffff


	//   ....[172]....
        /*22ec*/ 	.word	0xffffffff


	//   ....[173]....
        /*22f0*/ 	.word	0xffffffff


	//   ....[174]....
        /*22f4*/ 	.word	0xffffffff


	//   ....[175]....
        /*22f8*/ 	.word	0xffffffff


	//   ....[176]....
        /*22fc*/ 	.word	0xffffffff


	//   ....[177]....
        /*2300*/ 	.word	0xffffffff


	//   ....[178]....
        /*2304*/ 	.word	0xffffffff


	//   ....[179]....
        /*2308*/ 	.word	0xffffffff


	//   ....[180]....
        /*230c*/ 	.word	0xffffffff


	//   ....[181]....
        /*2310*/ 	.word	0xffffffff


	//   ....[182]....
        /*2314*/ 	.word	0xffffffff


	//   ....[183]....
        /*2318*/ 	.word	0xffffffff


	//   ....[184]....
        /*231c*/ 	.word	0xffffffff


	//   ....[185]....
        /*2320*/ 	.word	0xffffffff


	//   ....[186]....
        /*2324*/ 	.word	0xffffffff


	//   ....[187]....
        /*2328*/ 	.word	0xffffffff


	//   ....[188]....
        /*232c*/ 	.word	0xffffffff


	//   ....[189]....
        /*2330*/ 	.word	0xffffffff


	//   ....[190]....
        /*2334*/ 	.word	0xffffffff


	//   ....[191]....
        /*2338*/ 	.word	0xffffffff


	//   ....[192]....
        /*233c*/ 	.word	0xffffffff


	//   ....[193]....
        /*2340*/ 	.word	0xffffffff


	//   ....[194]....
        /*2344*/ 	.word	0xffffffff


	//   ....[195]....
        /*2348*/ 	.word	0xffffffff


	//   ....[196]....
        /*234c*/ 	.word	0xffffffff


	//   ....[197]....
        /*2350*/ 	.word	0xffffffff


	//   ....[198]....
        /*2354*/ 	.word	0xffffffff


	//   ....[199]....
        /*2358*/ 	.word	0xffffffff


	//   ....[200]....
        /*235c*/ 	.word	0xffffffff


	//   ....[201]....
        /*2360*/ 	.word	0xffffffff


	//   ....[202]....
        /*2364*/ 	.word	0xffffffff


	//   ....[203]....
        /*2368*/ 	.word	0xffffffff


	//   ....[204]....
        /*236c*/ 	.word	0xffffffff


	//   ....[205]....
        /*2370*/ 	.word	0xffffffff


	//   ....[206]....
        /*2374*/ 	.word	0xffffffff


	//   ....[207]....
        /*2378*/ 	.word	0xffffffff


	//   ....[208]....
        /*237c*/ 	.word	0xffffffff


	//   ....[209]....
        /*2380*/ 	.word	0xffffffff


	//   ....[210]....
        /*2384*/ 	.word	0xffffffff


	//   ....[211]....
        /*2388*/ 	.word	0xffffffff


	//   ....[212]....
        /*238c*/ 	.word	0xffffffff


	//   ....[213]....
        /*2390*/ 	.word	0xffffffff


	//   ....[214]....
        /*2394*/ 	.word	0xffffffff


	//   ....[215]....
        /*2398*/ 	.word	0xffffffff


	//   ....[216]....
        /*239c*/ 	.word	0xffffffff


	//   ....[217]....
        /*23a0*/ 	.word	0xffffffff


	//   ....[218]....
        /*23a4*/ 	.word	0xffffffff


	//   ....[219]....
        /*23a8*/ 	.word	0xffffffff


	//   ....[220]....
        /*23ac*/ 	.word	0xffffffff


	//   ....[221]....
        /*23b0*/ 	.word	0xffffffff


	//   ....[222]....
        /*23b4*/ 	.word	0xffffffff


	//   ....[223]....
        /*23b8*/ 	.word	0xffffffff


	//   ....[224]....
        /*23bc*/ 	.word	0xffffffff


	//   ....[225]....
        /*23c0*/ 	.word	0xffffffff


	//   ....[226]....
        /*23c4*/ 	.word	0xffffffff


	//   ....[227]....
        /*23c8*/ 	.word	0xffffffff


	//   ....[228]....
        /*23cc*/ 	.word	0xffffffff


	//   ....[229]....
        /*23d0*/ 	.word	0xffffffff


	//   ....[230]....
        /*23d4*/ 	.word	0xffffffff


	//   ....[231]....
        /*23d8*/ 	.word	0xffffffff


	//   ....[232]....
        /*23dc*/ 	.word	0xffffffff


	//   ....[233]....
        /*23e0*/ 	.word	0xffffffff


	//   ....[234]....
        /*23e4*/ 	.word	0xffffffff


	//   ....[235]....
        /*23e8*/ 	.word	0xffffffff


	//   ....[236]....
        /*23ec*/ 	.word	0xffffffff


	//   ....[237]....
        /*23f0*/ 	.word	0xffffffff


	//   ....[238]....
        /*23f4*/ 	.word	0xffffffff


	//   ....[239]....
        /*23f8*/ 	.word	0xffffffff


	//   ....[240]....
        /*23fc*/ 	.word	0xffffffff


	//   ....[241]....
        /*2400*/ 	.word	0xffffffff


	//   ....[242]....
        /*2404*/ 	.word	0xffffffff


	//   ....[243]....
        /*2408*/ 	.word	0xffffffff


	//   ....[244]....
        /*240c*/ 	.word	0xffffffff


	//   ....[245]....
        /*2410*/ 	.word	0xffffffff


	//   ....[246]....
        /*2414*/ 	.word	0xffffffff


	//   ....[247]....
        /*2418*/ 	.word	0xffffffff


	//   ....[248]....
        /*241c*/ 	.word	0xffffffff


	//   ....[249]....
        /*2420*/ 	.word	0xffffffff


	//   ....[250]....
        /*2424*/ 	.word	0xffffffff


	//   ....[251]....
        /*2428*/ 	.word	0xffffffff


	//   ....[252]....
        /*242c*/ 	.word	0xffffffff


	//   ....[253]....
        /*2430*/ 	.word	0xffffffff


	//   ....[254]....
        /*2434*/ 	.word	0xffffffff


	//   ....[255]....
        /*2438*/ 	.word	0xffffffff


	//   ....[0]....
        /*243c*/ 	.word	0xffffffff


	//   ....[1]....
        /*2440*/ 	.word	0xffffffff


	//   ....[2]....
        /*2444*/ 	.word	0xffffffff


	//   ....[3]....
        /*2448*/ 	.word	0xffffffff


	//   ....[4]....
        /*244c*/ 	.word	0xffffffff


	//   ....[5]....
        /*2450*/ 	.word	0xffffffff


	//   ....[6]....
        /*2454*/ 	.word	0xffffffff


	//   ....[7]....
        /*2458*/ 	.word	0xffffffff


	//   ....[8]....
        /*245c*/ 	.word	0xffffffff


	//   ....[9]....
        /*2460*/ 	.word	0xffffffff


	//   ....[10]....
        /*2464*/ 	.word	0xffffffff


	//   ....[11]....
        /*2468*/ 	.word	0xffffffff


	//   ....[12]....
        /*246c*/ 	.word	0xffffffff


	//   ....[13]....
        /*2470*/ 	.word	0xffffffff


	//   ....[14]....
        /*2474*/ 	.word	0xffffffff


	//   ....[15]....
        /*2478*/ 	.word	0xffffffff


	//   ....[16]....
        /*247c*/ 	.word	0xffffffff


	//   ....[17]....
        /*2480*/ 	.word	0xffffffff


	//   ....[18]....
        /*2484*/ 	.word	0xffffffff


	//   ....[19]....
        /*2488*/ 	.word	0xffffffff


	//   ....[20]....
        /*248c*/ 	.word	0xffffffff


	//   ....[21]....
        /*2490*/ 	.word	0xffffffff


	//   ....[22]....
        /*2494*/ 	.word	0xffffffff


	//   ....[23]....
        /*2498*/ 	.word	0xffffffff


	//   ....[24]....
        /*249c*/ 	.word	0xffffffff


	//   ....[25]....
        /*24a0*/ 	.word	0xffffffff


	//   ....[26]....
        /*24a4*/ 	.word	0xffffffff


	//   ....[27]....
        /*24a8*/ 	.word	0xffffffff


	//   ....[28]....
        /*24ac*/ 	.word	0xffffffff


	//   ....[29]....
        /*24b0*/ 	.word	0xffffffff


	//   ....[30]....
        /*24b4*/ 	.word	0xffffffff


	//   ....[31]....
        /*24b8*/ 	.word	0xffffffff


	//   ....[32]....
        /*24bc*/ 	.word	0xffffffff


	//   ....[33]....
        /*24c0*/ 	.word	0xffffffff


	//   ....[34]....
        /*24c4*/ 	.word	0xffffffff


	//   ....[35]....
        /*24c8*/ 	.word	0xffffffff


	//   ....[36]....
        /*24cc*/ 	.word	0xffffffff


	//   ....[37]....
        /*24d0*/ 	.word	0xffffffff


	//   ....[38]....
        /*24d4*/ 	.word	0xffffffff


	//   ....[39]....
        /*24d8*/ 	.word	0xffffffff


	//   ....[40]....
        /*24dc*/ 	.word	0xffffffff


	//   ....[41]....
        /*24e0*/ 	.word	0xffffffff


	//   ....[42]....
        /*24e4*/ 	.word	0xffffffff


	//   ....[43]....
        /*24e8*/ 	.word	0xffffffff


	//   ....[44]....
        /*24ec*/ 	.word	0xffffffff


	//   ....[45]....
        /*24f0*/ 	.word	0xffffffff


	//   ....[46]....
        /*24f4*/ 	.word	0xffffffff


	//   ....[47]....
        /*24f8*/ 	.word	0xffffffff


	//   ....[48]....
        /*24fc*/ 	.word	0xffffffff


	//   ....[49]....
        /*2500*/ 	.word	0xffffffff


	//   ....[50]....
        /*2504*/ 	.word	0xffffffff


	//   ....[51]....
        /*2508*/ 	.word	0xffffffff


	//   ....[52]....
        /*250c*/ 	.word	0xffffffff


	//   ....[53]....
        /*2510*/ 	.word	0xffffffff


	//   ....[54]....
        /*2514*/ 	.word	0xffffffff


	//   ....[55]....
        /*2518*/ 	.word	0xffffffff


	//   ....[56]....
        /*251c*/ 	.word	0xffffffff


	//   ....[57]....
        /*2520*/ 	.word	0xffffffff


	//   ....[58]....
        /*2524*/ 	.word	0xffffffff


	//   ....[59]....
        /*2528*/ 	.word	0xffffffff


	//   ....[60]....
        /*252c*/ 	.word	0xffffffff


	//   ....[61]....
        /*2530*/ 	.word	0xffffffff


	//   ....[62]....
        /*2534*/ 	.word	0xffffffff


	//   ....[63]....
        /*2538*/ 	.word	0xffffffff


	//   ....[64]....
        /*253c*/ 	.word	0xffffffff


	//   ....[65]....
        /*2540*/ 	.word	0xffffffff


	//   ....[66]....
        /*2544*/ 	.word	0xffffffff


	//   ....[67]....
        /*2548*/ 	.word	0xffffffff


	//   ....[68]....
        /*254c*/ 	.word	0xffffffff


	//   ....[69]....
        /*2550*/ 	.word	0xffffffff


	//   ....[70]....
        /*2554*/ 	.word	0xffffffff


	//   ....[71]....
        /*2558*/ 	.word	0xffffffff


	//   ....[72]....
        /*255c*/ 	.word	0xffffffff


	//   ....[73]....
        /*2560*/ 	.word	0xffffffff


	//   ....[74]....
        /*2564*/ 	.word	0xffffffff


	//   ....[75]....
        /*2568*/ 	.word	0xffffffff


	//   ....[76]....
        /*256c*/ 	.word	0xffffffff


	//   ....[77]....
        /*2570*/ 	.word	0xffffffff


	//   ....[78]....
        /*2574*/ 	.word	0xffffffff


	//   ....[79]....
        /*2578*/ 	.word	0xffffffff


	//   ....[80]....
        /*257c*/ 	.word	0xffffffff


	//   ....[81]....
        /*2580*/ 	.word	0xffffffff


	//   ....[82]....
        /*2584*/ 	.word	0xffffffff


	//   ....[83]....
        /*2588*/ 	.word	0xffffffff


	//   ....[84]....
        /*258c*/ 	.word	0xffffffff


	//   ....[85]....
        /*2590*/ 	.word	0xffffffff


	//   ....[86]....
        /*2594*/ 	.word	0xffffffff


	//   ....[87]....
        /*2598*/ 	.word	0xffffffff


	//   ....[88]....
        /*259c*/ 	.word	0xffffffff


	//   ....[89]....
        /*25a0*/ 	.word	0xffffffff


	//   ....[90]....
        /*25a4*/ 	.word	0xffffffff


	//   ....[91]....
        /*25a8*/ 	.word	0xffffffff


	//   ....[92]....
        /*25ac*/ 	.word	0xffffffff


	//   ....[93]....
        /*25b0*/ 	.word	0xffffffff


	//   ....[94]....
        /*25b4*/ 	.word	0xffffffff


	//   ....[95]....
        /*25b8*/ 	.word	0xffffffff


	//   ....[96]....
        /*25bc*/ 	.word	0xffffffff


	//   ....[97]....
        /*25c0*/ 	.word	0xffffffff


	//   ....[98]....
        /*25c4*/ 	.word	0xffffffff


	//   ....[99]....
        /*25c8*/ 	.word	0xffffffff


	//   ....[100]....
        /*25cc*/ 	.word	0xffffffff


	//   ....[101]....
        /*25d0*/ 	.word	0xffffffff


	//   ....[102]....
        /*25d4*/ 	.word	0xffffffff


	//   ....[103]....
        /*25d8*/ 	.word	0xffffffff


	//   ....[104]....
        /*25dc*/ 	.word	0xffffffff


	//   ....[105]....
        /*25e0*/ 	.word	0xffffffff


	//   ....[106]....
        /*25e4*/ 	.word	0xffffffff


	//   ....[107]....
        /*25e8*/ 	.word	0xffffffff


	//   ....[108]....
        /*25ec*/ 	.word	0xffffffff


	//   ....[109]....
        /*25f0*/ 	.word	0xffffffff


	//   ....[110]....
        /*25f4*/ 	.word	0xffffffff


	//   ....[111]....
        /*25f8*/ 	.word	0xffffffff


	//   ....[112]....
        /*25fc*/ 	.word	0xffffffff


	//   ....[113]....
        /*2600*/ 	.word	0xffffffff


	//   ....[114]....
        /*2604*/ 	.word	0xffffffff


	//   ....[115]....
        /*2608*/ 	.word	0xffffffff


	//   ....[116]....
        /*260c*/ 	.word	0xffffffff


	//   ....[117]....
        /*2610*/ 	.word	0xffffffff


	//   ....[118]....
        /*2614*/ 	.word	0xffffffff


	//   ....[119]....
        /*2618*/ 	.word	0xffffffff


	//   ....[120]....
        /*261c*/ 	.word	0xffffffff


	//   ....[121]....
        /*2620*/ 	.word	0xffffffff


	//   ....[122]....
        /*2624*/ 	.word	0xffffffff


	//   ....[123]....
        /*2628*/ 	.word	0xffffffff


	//   ....[124]....
        /*262c*/ 	.word	0xffffffff


	//   ....[125]....
        /*2630*/ 	.word	0xffffffff


	//   ....[126]....
        /*2634*/ 	.word	0xffffffff


	//   ....[127]....
        /*2638*/ 	.word	0xffffffff


	//   ....[128]....
        /*263c*/ 	.word	0xffffffff


	//   ....[129]....
        /*2640*/ 	.word	0xffffffff


	//   ....[130]....
        /*2644*/ 	.word	0xffffffff


	//   ....[131]....
        /*2648*/ 	.word	0xffffffff


	//   ....[132]....
        /*264c*/ 	.word	0xffffffff


	//   ....[133]....
        /*2650*/ 	.word	0xffffffff


	//   ....[134]....
        /*2654*/ 	.word	0xffffffff


	//   ....[135]....
        /*2658*/ 	.word	0xffffffff


	//   ....[136]....
        /*265c*/ 	.word	0xffffffff


	//   ....[137]....
        /*2660*/ 	.word	0xffffffff


	//   ....[138]....
        /*2664*/ 	.word	0xffffffff


	//   ....[139]....
        /*2668*/ 	.word	0xffffffff


	//   ....[140]....
        /*266c*/ 	.word	0xffffffff


	//   ....[141]....
        /*2670*/ 	.word	0xffffffff


	//   ....[142]....
        /*2674*/ 	.word	0xffffffff


	//   ....[143]....
        /*2678*/ 	.word	0xffffffff


	//   ....[144]....
        /*267c*/ 	.word	0xffffffff


	//   ....[145]....
        /*2680*/ 	.word	0xffffffff


	//   ....[146]....
        /*2684*/ 	.word	0xffffffff


	//   ....[147]....
        /*2688*/ 	.word	0xffffffff


	//   ....[148]....
        /*268c*/ 	.word	0xffffffff


	//   ....[149]....
        /*2690*/ 	.word	0xffffffff


	//   ....[150]....
        /*2694*/ 	.word	0xffffffff


	//   ....[151]....
        /*2698*/ 	.word	0xffffffff


	//   ....[152]....
        /*269c*/ 	.word	0xffffffff


	//   ....[153]....
        /*26a0*/ 	.word	0xffffffff


	//   ....[154]....
        /*26a4*/ 	.word	0xffffffff


	//   ....[155]....
        /*26a8*/ 	.word	0xffffffff


	//   ....[156]....
        /*26ac*/ 	.word	0xffffffff


	//   ....[157]....
        /*26b0*/ 	.word	0xffffffff


	//   ....[158]....
        /*26b4*/ 	.word	0xffffffff


	//   ....[159]....
        /*26b8*/ 	.word	0xffffffff


	//   ....[160]....
        /*26bc*/ 	.word	0xffffffff


	//   ....[161]....
        /*26c0*/ 	.word	0xffffffff


	//   ....[162]....
        /*26c4*/ 	.word	0xffffffff


	//   ....[163]....
        /*26c8*/ 	.word	0xffffffff


	//   ....[164]....
        /*26cc*/ 	.word	0xffffffff


	//   ....[165]....
        /*26d0*/ 	.word	0xffffffff


	//   ....[166]....
        /*26d4*/ 	.word	0xffffffff


	//   ....[167]....
        /*26d8*/ 	.word	0xffffffff


	//   ....[168]....
        /*26dc*/ 	.word	0xffffffff


	//   ....[169]....
        /*26e0*/ 	.word	0xffffffff


	//   ....[170]....
        /*26e4*/ 	.word	0xffffffff


	//   ....[171]....
        /*26e8*/ 	.word	0xffffffff


	//   ....[172]....
        /*26ec*/ 	.word	0xffffffff


	//   ....[173]....
        /*26f0*/ 	.word	0xffffffff


	//   ....[174]....
        /*26f4*/ 	.word	0xffffffff


	//   ....[175]....
        /*26f8*/ 	.word	0xffffffff


	//   ....[176]....
        /*26fc*/ 	.word	0xffffffff


	//   ....[177]....
        /*2700*/ 	.word	0xffffffff


	//   ....[178]....
        /*2704*/ 	.word	0xffffffff


	//   ....[179]....
        /*2708*/ 	.word	0xffffffff


	//   ....[180]....
        /*270c*/ 	.word	0xffffffff


	//   ....[181]....
        /*2710*/ 	.word	0xffffffff


	//   ....[182]....
        /*2714*/ 	.word	0xffffffff


	//   ....[183]....
        /*2718*/ 	.word	0xffffffff


	//   ....[184]....
        /*271c*/ 	.word	0xffffffff


	//   ....[185]....
        /*2720*/ 	.word	0xffffffff


	//   ....[186]....
        /*2724*/ 	.word	0xffffffff


	//   ....[187]....
        /*2728*/ 	.word	0xffffffff


	//   ....[188]....
        /*272c*/ 	.word	0xffffffff


	//   ....[189]....
        /*2730*/ 	.word	0xffffffff


	//   ....[190]....
        /*2734*/ 	.word	0xffffffff


	//   ....[191]....
        /*2738*/ 	.word	0xffffffff


	//   ....[192]....
        /*273c*/ 	.word	0xffffffff


	//   ....[193]....
        /*2740*/ 	.word	0xffffffff


	//   ....[194]....
        /*2744*/ 	.word	0xffffffff


	//   ....[195]....
        /*2748*/ 	.word	0xffffffff


	//   ....[196]....
        /*274c*/ 	.word	0xffffffff


	//   ....[197]....
        /*2750*/ 	.word	0xffffffff


	//   ....[198]....
        /*2754*/ 	.word	0xffffffff


	//   ....[199]....
        /*2758*/ 	.word	0xffffffff


	//   ....[200]....
        /*275c*/ 	.word	0xffffffff


	//   ....[201]....
        /*2760*/ 	.word	0xffffffff


	//   ....[202]....
        /*2764*/ 	.word	0xffffffff


	//   ....[203]....
        /*2768*/ 	.word	0xffffffff


	//   ....[204]....
        /*276c*/ 	.word	0xffffffff


	//   ....[205]....
        /*2770*/ 	.word	0xffffffff


	//   ....[206]....
        /*2774*/ 	.word	0xffffffff


	//   ....[207]....
        /*2778*/ 	.word	0xffffffff


	//   ....[208]....
        /*277c*/ 	.word	0xffffffff


	//   ....[209]....
        /*2780*/ 	.word	0xffffffff


	//   ....[210]....
        /*2784*/ 	.word	0xffffffff


	//   ....[211]....
        /*2788*/ 	.word	0xffffffff


	//   ....[212]....
        /*278c*/ 	.word	0xffffffff


	//   ....[213]....
        /*2790*/ 	.word	0xffffffff


	//   ....[214]....
        /*2794*/ 	.word	0xffffffff


	//   ....[215]....
        /*2798*/ 	.word	0xffffffff


	//   ....[216]....
        /*279c*/ 	.word	0xffffffff


	//   ....[217]....
        /*27a0*/ 	.word	0xffffffff


	//   ....[218]....
        /*27a4*/ 	.word	0xffffffff


	//   ....[219]....
        /*27a8*/ 	.word	0xffffffff


	//   ....[220]....
        /*27ac*/ 	.word	0xffffffff


	//   ....[221]....
        /*27b0*/ 	.word	0xffffffff


	//   ....[222]....
        /*27b4*/ 	.word	0xffffffff


	//   ....[223]....
        /*27b8*/ 	.word	0xffffffff


	//   ....[224]....
        /*27bc*/ 	.word	0xffffffff


	//   ....[225]....
        /*27c0*/ 	.word	0xffffffff


	//   ....[226]....
        /*27c4*/ 	.word	0xffffffff


	//   ....[227]....
        /*27c8*/ 	.word	0xffffffff


	//   ....[228]....
        /*27cc*/ 	.word	0xffffffff


	//   ....[229]....
        /*27d0*/ 	.word	0xffffffff


	//   ....[230]....
        /*27d4*/ 	.word	0xffffffff


	//   ....[231]....
        /*27d8*/ 	.word	0xffffffff


	//   ....[232]....
        /*27dc*/ 	.word	0xffffffff


	//   ....[233]....
        /*27e0*/ 	.word	0xffffffff


	//   ....[234]....
        /*27e4*/ 	.word	0xffffffff


	//   ....[235]....
        /*27e8*/ 	.word	0xffffffff


	//   ....[236]....
        /*27ec*/ 	.word	0xffffffff


	//   ....[237]....
        /*27f0*/ 	.word	0xffffffff


	//   ....[238]....
        /*27f4*/ 	.word	0xffffffff


	//   ....[239]....
        /*27f8*/ 	.word	0xffffffff


	//   ....[240]....
        /*27fc*/ 	.word	0xffffffff


	//   ....[241]....
        /*2800*/ 	.word	0xffffffff


	//   ....[242]....
        /*2804*/ 	.word	0xffffffff


	//   ....[243]....
        /*2808*/ 	.word	0xffffffff


	//   ....[244]....
        /*280c*/ 	.word	0xffffffff


	//   ....[245]....
        /*2810*/ 	.word	0xffffffff


	//   ....[246]....
        /*2814*/ 	.word	0xffffffff


	//   ....[247]....
        /*2818*/ 	.word	0xffffffff


	//   ....[248]....
        /*281c*/ 	.word	0xffffffff


	//   ....[249]....
        /*2820*/ 	.word	0xffffffff


	//   ....[250]....
        /*2824*/ 	.word	0xffffffff


	//   ....[251]....
        /*2828*/ 	.word	0xffffffff


	//   ....[252]....
        /*282c*/ 	.word	0xffffffff


	//   ....[253]....
        /*2830*/ 	.word	0xffffffff


	//   ....[254]....
        /*2834*/ 	.word	0xffffffff


	//   ....[255]....
        /*2838*/ 	.word	0xffffffff


	//   ....[0]....
        /*283c*/ 	.word	0xffffffff


	//   ....[1]....
        /*2840*/ 	.word	0xffffffff


	//   ....[2]....
        /*2844*/ 	.word	0xffffffff


	//   ....[3]....
        /*2848*/ 	.word	0xffffffff


	//   ....[4]....
        /*284c*/ 	.word	0xffffffff


	//   ....[5]....
        /*2850*/ 	.word	0xffffffff


	//   ....[6]....
        /*2854*/ 	.word	0xffffffff


	//   ....[7]....
        /*2858*/ 	.word	0xffffffff


	//   ....[8]....
        /*285c*/ 	.word	0xffffffff


	//   ....[9]....
        /*2860*/ 	.word	0xffffffff


	//   ....[10]....
        /*2864*/ 	.word	0xffffffff


	//   ....[11]....
        /*2868*/ 	.word	0xffffffff


	//   ....[12]....
        /*286c*/ 	.word	0xffffffff


	//   ....[13]....
        /*2870*/ 	.word	0xffffffff


	//   ....[14]....
        /*2874*/ 	.word	0xffffffff


	//   ....[15]....
        /*2878*/ 	.word	0xffffffff


	//   ....[16]....
        /*287c*/ 	.word	0xffffffff


	//   ....[17]....
        /*2880*/ 	.word	0xffffffff


	//   ....[18]....
        /*2884*/ 	.word	0xffffffff


	//   ....[19]....
        /*2888*/ 	.word	0xffffffff


	//   ....[20]....
        /*288c*/ 	.word	0xffffffff


	//   ....[21]....
        /*2890*/ 	.word	0xffffffff


	//   ....[22]....
        /*2894*/ 	.word	0xffffffff


	//   ....[23]....
        /*2898*/ 	.word	0xffffffff


	//   ....[24]....
        /*289c*/ 	.word	0xffffffff


	//   ....[25]....
        /*28a0*/ 	.word	0xffffffff


	//   ....[26]....
        /*28a4*/ 	.word	0xffffffff


	//   ....[27]....
        /*28a8*/ 	.word	0xffffffff


	//   ....[28]....
        /*28ac*/ 	.word	0xffffffff


	//   ....[29]....
        /*28b0*/ 	.word	0xffffffff


	//   ....[30]....
        /*28b4*/ 	.word	0xffffffff


	//   ....[31]....
        /*28b8*/ 	.word	0xffffffff


	//   ....[32]....
        /*28bc*/ 	.word	0xffffffff


	//   ....[33]....
        /*28c0*/ 	.word	0xffffffff


	//   ....[34]....
        /*28c4*/ 	.word	0xffffffff


	//   ....[35]....
        /*28c8*/ 	.word	0xffffffff


	//   ....[36]....
        /*28cc*/ 	.word	0xffffffff


	//   ....[37]....
        /*28d0*/ 	.word	0xffffffff


	//   ....[38]....
        /*28d4*/ 	.word	0xffffffff


	//   ....[39]....
        /*28d8*/ 	.word	0xffffffff


	//   ....[40]....
        /*28dc*/ 	.word	0xffffffff


	//   ....[41]....
        /*28e0*/ 	.word	0xffffffff


	//   ....[42]....
        /*28e4*/ 	.word	0xffffffff


	//   ....[43]....
        /*28e8*/ 	.word	0xffffffff


	//   ....[44]....
        /*28ec*/ 	.word	0xffffffff


	//   ....[45]....
        /*28f0*/ 	.word	0xffffffff


	//   ....[46]....
        /*28f4*/ 	.word	0xffffffff


	//   ....[47]....
        /*28f8*/ 	.word	0xffffffff


	//   ....[48]....
        /*28fc*/ 	.word	0xffffffff


	//   ....[49]....
        /*2900*/ 	.word	0xffffffff


	//   ....[50]....
        /*2904*/ 	.word	0xffffffff


	//   ....[51]....
        /*2908*/ 	.word	0xffffffff


	//   ....[52]....
        /*290c*/ 	.word	0xffffffff


	//   ....[53]....
        /*2910*/ 	.word	0xffffffff


	//   ....[54]....
        /*2914*/ 	.word	0xffffffff


	//   ....[55]....
        /*2918*/ 	.word	0xffffffff


	//   ....[56]....
        /*291c*/ 	.word	0xffffffff


	//   ....[57]....
        /*2920*/ 	.word	0xffffffff


	//   ....[58]....
        /*2924*/ 	.word	0xffffffff


	//   ....[59]....
        /*2928*/ 	.word	0xffffffff


	//   ....[60]....
        /*292c*/ 	.word	0xffffffff


	//   ....[61]....
        /*2930*/ 	.word	0xffffffff


	//   ....[62]....
        /*2934*/ 	.word	0xffffffff


	//   ....[63]....
        /*2938*/ 	.word	0xffffffff


	//   ....[64]....
        /*293c*/ 	.word	0xffffffff


	//   ....[65]....
        /*2940*/ 	.word	0xffffffff


	//   ....[66]....
        /*2944*/ 	.word	0xffffffff


	//   ....[67]....
        /*2948*/ 	.word	0xffffffff


	//   ....[68]....
        /*294c*/ 	.word	0xffffffff


	//   ....[69]....
        /*2950*/ 	.word	0xffffffff


	//   ....[70]....
        /*2954*/ 	.word	0xffffffff


	//   ....[71]....
        /*2958*/ 	.word	0xffffffff


	//   ....[72]....
        /*295c*/ 	.word	0xffffffff


	//   ....[73]....
        /*2960*/ 	.word	0xffffffff


	//   ....[74]....
        /*2964*/ 	.word	0xffffffff


	//   ....[75]....
        /*2968*/ 	.word	0xffffffff


	//   ....[76]....
        /*296c*/ 	.word	0xffffffff


	//   ....[77]....
        /*2970*/ 	.word	0xffffffff


	//   ....[78]....
        /*2974*/ 	.word	0xffffffff


	//   ....[79]....
        /*2978*/ 	.word	0xffffffff


	//   ....[80]....
        /*297c*/ 	.word	0xffffffff


	//   ....[81]....
        /*2980*/ 	.word	0xffffffff


	//   ....[82]....
        /*2984*/ 	.word	0xffffffff


	//   ....[83]....
        /*2988*/ 	.word	0xffffffff


	//   ....[84]....
        /*298c*/ 	.word	0xffffffff


	//   ....[85]....
        /*2990*/ 	.word	0xffffffff


	//   ....[86]....
        /*2994*/ 	.word	0xffffffff


	//   ....[87]....
        /*2998*/ 	.word	0xffffffff


	//   ....[88]....
        /*299c*/ 	.word	0xffffffff


	//   ....[89]....
        /*29a0*/ 	.word	0xffffffff


	//   ....[90]....
        /*29a4*/ 	.word	0xffffffff


	//   ....[91]....
        /*29a8*/ 	.word	0xffffffff


	//   ....[92]....
        /*29ac*/ 	.word	0xffffffff


	//   ....[93]....
        /*29b0*/ 	.word	0xffffffff


	//   ....[94]....
        /*29b4*/ 	.word	0xffffffff


	//   ....[95]....
        /*29b8*/ 	.word	0xffffffff


	//   ....[96]....
        /*29bc*/ 	.word	0xffffffff


	//   ....[97]....
        /*29c0*/ 	.word	0xffffffff


	//   ....[98]....
        /*29c4*/ 	.word	0xffffffff


	//   ....[99]....
        /*29c8*/ 	.word	0xffffffff


	//   ....[100]....
        /*29cc*/ 	.word	0xffffffff


	//   ....[101]....
        /*29d0*/ 	.word	0xffffffff


	//   ....[102]....
        /*29d4*/ 	.word	0xffffffff


	//   ....[103]....
        /*29d8*/ 	.word	0xffffffff


	//   ....[104]....
        /*29dc*/ 	.word	0xffffffff


	//   ....[105]....
        /*29e0*/ 	.word	0xffffffff


	//   ....[106]....
        /*29e4*/ 	.word	0xffffffff


	//   ....[107]....
        /*29e8*/ 	.word	0xffffffff


	//   ....[108]....
        /*29ec*/ 	.word	0xffffffff


	//   ....[109]....
        /*29f0*/ 	.word	0xffffffff


	//   ....[110]....
        /*29f4*/ 	.word	0xffffffff


	//   ....[111]....
        /*29f8*/ 	.word	0xffffffff


	//   ....[112]....
        /*29fc*/ 	.word	0xffffffff


	//   ....[113]....
        /*2a00*/ 	.word	0xffffffff


	//   ....[114]....
        /*2a04*/ 	.word	0xffffffff


	//   ....[115]....
        /*2a08*/ 	.word	0xffffffff


	//   ....[116]....
        /*2a0c*/ 	.word	0xffffffff


	//   ....[117]....
        /*2a10*/ 	.word	0xffffffff


	//   ....[118]....
        /*2a14*/ 	.word	0xffffffff


	//   ....[119]....
        /*2a18*/ 	.word	0xffffffff


	//   ....[120]....
        /*2a1c*/ 	.word	0xffffffff


	//   ....[121]....
        /*2a20*/ 	.word	0xffffffff


	//   ....[122]....
        /*2a24*/ 	.word	0xffffffff


	//   ....[123]....
        /*2a28*/ 	.word	0xffffffff


	//   ....[124]....
        /*2a2c*/ 	.word	0xffffffff


	//   ....[125]....
        /*2a30*/ 	.word	0xffffffff


	//   ....[126]....
        /*2a34*/ 	.word	0xffffffff


	//   ....[127]....
        /*2a38*/ 	.word	0xffffffff


	//   ....[128]....
        /*2a3c*/ 	.word	0xffffffff


	//   ....[129]....
        /*2a40*/ 	.word	0xffffffff


	//   ....[130]....
        /*2a44*/ 	.word	0xffffffff


	//   ....[131]....
        /*2a48*/ 	.word	0xffffffff


	//   ....[132]....
        /*2a4c*/ 	.word	0xffffffff


	//   ....[133]....
        /*2a50*/ 	.word	0xffffffff


	//   ....[134]....
        /*2a54*/ 	.word	0xffffffff


	//   ....[135]....
        /*2a58*/ 	.word	0xffffffff


	//   ....[136]....
        /*2a5c*/ 	.word	0xffffffff


	//   ....[137]....
        /*2a60*/ 	.word	0xffffffff


	//   ....[138]....
        /*2a64*/ 	.word	0xffffffff


	//   ....[139]....
        /*2a68*/ 	.word	0xffffffff


	//   ....[140]....
        /*2a6c*/ 	.word	0xffffffff


	//   ....[141]....
        /*2a70*/ 	.word	0xffffffff


	//   ....[142]....
        /*2a74*/ 	.word	0xffffffff


	//   ....[143]....
        /*2a78*/ 	.word	0xffffffff


	//   ....[144]....
        /*2a7c*/ 	.word	0xffffffff


	//   ....[145]....
        /*2a80*/ 	.word	0xffffffff


	//   ....[146]....
        /*2a84*/ 	.word	0xffffffff


	//   ....[147]....
        /*2a88*/ 	.word	0xffffffff


	//   ....[148]....
        /*2a8c*/ 	.word	0xffffffff


	//   ....[149]....
        /*2a90*/ 	.word	0xffffffff


	//   ....[150]....
        /*2a94*/ 	.word	0xffffffff


	//   ....[151]....
        /*2a98*/ 	.word	0xffffffff


	//   ....[152]....
        /*2a9c*/ 	.word	0xffffffff


	//   ....[153]....
        /*2aa0*/ 	.word	0xffffffff


	//   ....[154]....
        /*2aa4*/ 	.word	0xffffffff


	//   ....[155]....
        /*2aa8*/ 	.word	0xffffffff


	//   ....[156]....
        /*2aac*/ 	.word	0xffffffff


	//   ....[157]....
        /*2ab0*/ 	.word	0xffffffff


	//   ....[158]....
        /*2ab4*/ 	.word	0xffffffff


	//   ....[159]....
        /*2ab8*/ 	.word	0xffffffff


	//   ....[160]....
        /*2abc*/ 	.word	0xffffffff


	//   ....[161]....
        /*2ac0*/ 	.word	0xffffffff


	//   ....[162]....
        /*2ac4*/ 	.word	0xffffffff


	//   ....[163]....
        /*2ac8*/ 	.word	0xffffffff


	//   ....[164]....
        /*2acc*/ 	.word	0xffffffff


	//   ....[165]....
        /*2ad0*/ 	.word	0xffffffff


	//   ....[166]....
        /*2ad4*/ 	.word	0xffffffff


	//   ....[167]....
        /*2ad8*/ 	.word	0xffffffff


	//   ....[168]....
        /*2adc*/ 	.word	0xffffffff


	//   ....[169]....
        /*2ae0*/ 	.word	0xffffffff


	//   ....[170]....
        /*2ae4*/ 	.word	0xffffffff


	//   ....[171]....
        /*2ae8*/ 	.word	0xffffffff


	//   ....[172]....
        /*2aec*/ 	.word	0xffffffff


	//   ....[173]....
        /*2af0*/ 	.word	0xffffffff


	//   ....[174]....
        /*2af4*/ 	.word	0xffffffff


	//   ....[175]....
        /*2af8*/ 	.word	0xffffffff


	//   ....[176]....
        /*2afc*/ 	.word	0xffffffff


	//   ....[177]....
        /*2b00*/ 	.word	0xffffffff


	//   ....[178]....
        /*2b04*/ 	.word	0xffffffff


	//   ....[179]....
        /*2b08*/ 	.word	0xffffffff


	//   ....[180]....
        /*2b0c*/ 	.word	0xffffffff


	//   ....[181]....
        /*2b10*/ 	.word	0xffffffff


	//   ....[182]....
        /*2b14*/ 	.word	0xffffffff


	//   ....[183]....
        /*2b18*/ 	.word	0xffffffff


	//   ....[184]....
        /*2b1c*/ 	.word	0xffffffff


	//   ....[185]....
        /*2b20*/ 	.word	0xffffffff


	//   ....[186]....
        /*2b24*/ 	.word	0xffffffff


	//   ....[187]....
        /*2b28*/ 	.word	0xffffffff


	//   ....[188]....
        /*2b2c*/ 	.word	0xffffffff


	//   ....[189]....
        /*2b30*/ 	.word	0xffffffff


	//   ....[190]....
        /*2b34*/ 	.word	0xffffffff


	//   ....[191]....
        /*2b38*/ 	.word	0xffffffff


	//   ....[192]....
        /*2b3c*/ 	.word	0xffffffff


	//   ....[193]....
        /*2b40*/ 	.word	0xffffffff


	//   ....[194]....
        /*2b44*/ 	.word	0xffffffff


	//   ....[195]....
        /*2b48*/ 	.word	0xffffffff


	//   ....[196]....
        /*2b4c*/ 	.word	0xffffffff


	//   ....[197]....
        /*2b50*/ 	.word	0xffffffff


	//   ....[198]....
        /*2b54*/ 	.word	0xffffffff


	//   ....[199]....
        /*2b58*/ 	.word	0xffffffff


	//   ....[200]....
        /*2b5c*/ 	.word	0xffffffff


	//   ....[201]....
        /*2b60*/ 	.word	0xffffffff


	//   ....[202]....
        /*2b64*/ 	.word	0xffffffff


	//   ....[203]....
        /*2b68*/ 	.word	0xffffffff


	//   ....[204]....
        /*2b6c*/ 	.word	0xffffffff


	//   ....[205]....
        /*2b70*/ 	.word	0xffffffff


	//   ....[206]....
        /*2b74*/ 	.word	0xffffffff


	//   ....[207]....
        /*2b78*/ 	.word	0xffffffff


	//   ....[208]....
        /*2b7c*/ 	.word	0xffffffff


	//   ....[209]....
        /*2b80*/ 	.word	0xffffffff


	//   ....[210]....
        /*2b84*/ 	.word	0xffffffff


	//   ....[211]....
        /*2b88*/ 	.word	0xffffffff


	//   ....[212]....
        /*2b8c*/ 	.word	0xffffffff


	//   ....[213]....
        /*2b90*/ 	.word	0xffffffff


	//   ....[214]....
        /*2b94*/ 	.word	0xffffffff


	//   ....[215]....
        /*2b98*/ 	.word	0xffffffff


	//   ....[216]....
        /*2b9c*/ 	.word	0xffffffff


	//   ....[217]....
        /*2ba0*/ 	.word	0xffffffff


	//   ....[218]....
        /*2ba4*/ 	.word	0xffffffff


	//   ....[219]....
        /*2ba8*/ 	.word	0xffffffff


	//   ....[220]....
        /*2bac*/ 	.word	0xffffffff


	//   ....[221]....
        /*2bb0*/ 	.word	0xffffffff


	//   ....[222]....
        /*2bb4*/ 	.word	0xffffffff


	//   ....[223]....
        /*2bb8*/ 	.word	0xffffffff


	//   ....[224]....
        /*2bbc*/ 	.word	0xffffffff


	//   ....[225]....
        /*2bc0*/ 	.word	0xffffffff


	//   ....[226]....
        /*2bc4*/ 	.word	0xffffffff


	//   ....[227]....
        /*2bc8*/ 	.word	0xffffffff


	//   ....[228]....
        /*2bcc*/ 	.word	0xffffffff


	//   ....[229]....
        /*2bd0*/ 	.word	0xffffffff


	//   ....[230]....
        /*2bd4*/ 	.word	0xffffffff


	//   ....[231]....
        /*2bd8*/ 	.word	0xffffffff


	//   ....[232]....
        /*2bdc*/ 	.word	0xffffffff


	//   ....[233]....
        /*2be0*/ 	.word	0xffffffff


	//   ....[234]....
        /*2be4*/ 	.word	0xffffffff


	//   ....[235]....
        /*2be8*/ 	.word	0xffffffff


	//   ....[236]....
        /*2bec*/ 	.word	0xffffffff


	//   ....[237]....
        /*2bf0*/ 	.word	0xffffffff


	//   ....[238]....
        /*2bf4*/ 	.word	0xffffffff


	//   ....[239]....
        /*2bf8*/ 	.word	0xffffffff


	//   ....[240]....
        /*2bfc*/ 	.word	0xffffffff


	//   ....[241]....
        /*2c00*/ 	.word	0xffffffff


	//   ....[242]....
        /*2c04*/ 	.word	0xffffffff


	//   ....[243]....
        /*2c08*/ 	.word	0xffffffff


	//   ....[244]....
        /*2c0c*/ 	.word	0xffffffff


	//   ....[245]....
        /*2c10*/ 	.word	0xffffffff


	//   ....[246]....
        /*2c14*/ 	.word	0xffffffff


	//   ....[247]....
        /*2c18*/ 	.word	0xffffffff


	//   ....[248]....
        /*2c1c*/ 	.word	0xffffffff


	//   ....[249]....
        /*2c20*/ 	.word	0xffffffff


	//   ....[250]....
        /*2c24*/ 	.word	0xffffffff


	//   ....[251]....
        /*2c28*/ 	.word	0xffffffff


	//   ....[252]....
        /*2c2c*/ 	.word	0xffffffff


	//   ....[253]....
        /*2c30*/ 	.word	0xffffffff


	//   ....[254]....
        /*2c34*/ 	.word	0xffffffff


	//   ....[255]....
        /*2c38*/ 	.word	0xffffffff


	//   ....[0]....
        /*2c3c*/ 	.word	0xffffffff


	//   ....[1]....
        /*2c40*/ 	.word	0xffffffff


	//   ....[2]....
        /*2c44*/ 	.word	0xffffffff


	//   ....[3]....
        /*2c48*/ 	.word	0xffffffff


	//   ....[4]....
        /*2c4c*/ 	.word	0xffffffff


	//   ....[5]....
        /*2c50*/ 	.word	0xffffffff


	//   ....[6]....
        /*2c54*/ 	.word	0xffffffff


	//   ....[7]....
        /*2c58*/ 	.word	0xffffffff


	//   ....[8]....
        /*2c5c*/ 	.word	0xffffffff


	//   ....[9]....
        /*2c60*/ 	.word	0xffffffff


	//   ....[10]....
        /*2c64*/ 	.word	0xffffffff


	//   ....[11]....
        /*2c68*/ 	.word	0xffffffff


	//   ....[12]....
        /*2c6c*/ 	.word	0xffffffff


	//   ....[13]....
        /*2c70*/ 	.word	0xffffffff


	//   ....[14]....
        /*2c74*/ 	.word	0xffffffff


	//   ....[15]....
        /*2c78*/ 	.word	0xffffffff


	//   ....[16]....
        /*2c7c*/ 	.word	0xffffffff


	//   ....[17]....
        /*2c80*/ 	.word	0xffffffff


	//   ....[18]....
        /*2c84*/ 	.word	0xffffffff


	//   ....[19]....
        /*2c88*/ 	.word	0xffffffff


	//   ....[20]....
        /*2c8c*/ 	.word	0xffffffff


	//   ....[21]....
        /*2c90*/ 	.word	0xffffffff


	//   ....[22]....
        /*2c94*/ 	.word	0xffffffff


	//   ....[23]....
        /*2c98*/ 	.word	0xffffffff


	//   ....[24]....
        /*2c9c*/ 	.word	0xffffffff


	//   ....[25]....
        /*2ca0*/ 	.word	0xffffffff


	//   ....[26]....
        /*2ca4*/ 	.word	0xffffffff


	//   ....[27]....
        /*2ca8*/ 	.word	0xffffffff


	//   ....[28]....
        /*2cac*/ 	.word	0xffffffff


	//   ....[29]....
        /*2cb0*/ 	.word	0xffffffff


	//   ....[30]....
        /*2cb4*/ 	.word	0xffffffff


	//   ....[31]....
        /*2cb8*/ 	.word	0xffffffff


	//   ....[32]....
        /*2cbc*/ 	.word	0xffffffff


	//   ....[33]....
        /*2cc0*/ 	.word	0xffffffff


	//   ....[34]....
        /*2cc4*/ 	.word	0xffffffff


	//   ....[35]....
        /*2cc8*/ 	.word	0xffffffff


	//   ....[36]....
        /*2ccc*/ 	.word	0xffffffff


	//   ....[37]....
        /*2cd0*/ 	.word	0xffffffff


	//   ....[38]....
        /*2cd4*/ 	.word	0xffffffff


	//   ....[39]....
        /*2cd8*/ 	.word	0xffffffff


	//   ....[40]....
        /*2cdc*/ 	.word	0xffffffff


	//   ....[41]....
        /*2ce0*/ 	.word	0xffffffff


	//   ....[42]....
        /*2ce4*/ 	.word	0xffffffff


	//   ....[43]....
        /*2ce8*/ 	.word	0xffffffff


	//   ....[44]....
        /*2cec*/ 	.word	0xffffffff


	//   ....[45]....
        /*2cf0*/ 	.word	0xffffffff


	//   ....[46]....
        /*2cf4*/ 	.word	0xffffffff


	//   ....[47]....
        /*2cf8*/ 	.word	0xffffffff


	//   ....[48]....
        /*2cfc*/ 	.word	0xffffffff


	//   ....[49]....
        /*2d00*/ 	.word	0xffffffff


	//   ....[50]....
        /*2d04*/ 	.word	0xffffffff


	//   ....[51]....
        /*2d08*/ 	.word	0xffffffff


	//   ....[52]....
        /*2d0c*/ 	.word	0xffffffff


	//   ....[53]....
        /*2d10*/ 	.word	0xffffffff


	//   ....[54]....
        /*2d14*/ 	.word	0xffffffff


	//   ....[55]....
        /*2d18*/ 	.word	0xffffffff


	//   ....[56]....
        /*2d1c*/ 	.word	0xffffffff


	//   ....[57]....
        /*2d20*/ 	.word	0xffffffff


	//   ....[58]....
        /*2d24*/ 	.word	0xffffffff


	//   ....[59]....
        /*2d28*/ 	.word	0xffffffff


	//   ....[60]....
        /*2d2c*/ 	.word	0xffffffff


	//   ....[61]....
        /*2d30*/ 	.word	0xffffffff


	//   ....[62]....
        /*2d34*/ 	.word	0xffffffff


	//   ....[63]....
        /*2d38*/ 	.word	0xffffffff


	//   ....[64]....
        /*2d3c*/ 	.word	0xffffffff


	//   ....[65]....
        /*2d40*/ 	.word	0xffffffff


	//   ....[66]....
        /*2d44*/ 	.word	0xffffffff


	//   ....[67]....
        /*2d48*/ 	.word	0xffffffff


	//   ....[68]....
        /*2d4c*/ 	.word	0xffffffff


	//   ....[69]....
        /*2d50*/ 	.word	0xffffffff


	//   ....[70]....
        /*2d54*/ 	.word	0xffffffff


	//   ....[71]....
        /*2d58*/ 	.word	0xffffffff


	//   ....[72]....
        /*2d5c*/ 	.word	0xffffffff


	//   ....[73]....
        /*2d60*/ 	.word	0xffffffff


	//   ....[74]....
        /*2d64*/ 	.word	0xffffffff


	//   ....[75]....
        /*2d68*/ 	.word	0xffffffff


	//   ....[76]....
        /*2d6c*/ 	.word	0xffffffff


	//   ....[77]....
        /*2d70*/ 	.word	0xffffffff


	//   ....[78]....
        /*2d74*/ 	.word	0xffffffff


	//   ....[79]....
        /*2d78*/ 	.word	0xffffffff


	//   ....[80]....
        /*2d7c*/ 	.word	0xffffffff


	//   ....[81]....
        /*2d80*/ 	.word	0xffffffff


	//   ....[82]....
        /*2d84*/ 	.word	0xffffffff


	//   ....[83]....
        /*2d88*/ 	.word	0xffffffff


	//   ....[84]....
        /*2d8c*/ 	.word	0xffffffff


	//   ....[85]....
        /*2d90*/ 	.word	0xffffffff


	//   ....[86]....
        /*2d94*/ 	.word	0xffffffff


	//   ....[87]....
        /*2d98*/ 	.word	0xffffffff


	//   ....[88]....
        /*2d9c*/ 	.word	0xffffffff


	//   ....[89]....
        /*2da0*/ 	.word	0xffffffff


	//   ....[90]....
        /*2da4*/ 	.word	0xffffffff


	//   ....[91]....
        /*2da8*/ 	.word	0xffffffff


	//   ....[92]....
        /*2dac*/ 	.word	0xffffffff


	//   ....[93]....
        /*2db0*/ 	.word	0xffffffff


	//   ....[94]....
        /*2db4*/ 	.word	0xffffffff


	//   ....[95]....
        /*2db8*/ 	.word	0xffffffff


	//   ....[96]....
        /*2dbc*/ 	.word	0xffffffff


	//   ....[97]....
        /*2dc0*/ 	.word	0xffffffff


	//   ....[98]....
        /*2dc4*/ 	.word	0xffffffff


	//   ....[99]....
        /*2dc8*/ 	.word	0xffffffff


	//   ....[100]....
        /*2dcc*/ 	.word	0xffffffff


	//   ....[101]....
        /*2dd0*/ 	.word	0xffffffff


	//   ....[102]....
        /*2dd4*/ 	.word	0xffffffff


	//   ....[103]....
        /*2dd8*/ 	.word	0xffffffff


	//   ....[104]....
        /*2ddc*/ 	.word	0xffffffff


	//   ....[105]....
        /*2de0*/ 	.word	0xffffffff


	//   ....[106]....
        /*2de4*/ 	.word	0xffffffff


	//   ....[107]....
        /*2de8*/ 	.word	0xffffffff


	//   ....[108]....
        /*2dec*/ 	.word	0xffffffff


	//   ....[109]....
        /*2df0*/ 	.word	0xffffffff


	//   ....[110]....
        /*2df4*/ 	.word	0xffffffff


	//   ....[111]....
        /*2df8*/ 	.word	0xffffffff


	//   ....[112]....
        /*2dfc*/ 	.word	0xffffffff


	//   ....[113]....
        /*2e00*/ 	.word	0xffffffff


	//   ....[114]....
        /*2e04*/ 	.word	0xffffffff


	//   ....[115]....
        /*2e08*/ 	.word	0xffffffff


	//   ....[116]....
        /*2e0c*/ 	.word	0xffffffff


	//   ....[117]....
        /*2e10*/ 	.word	0xffffffff


	//   ....[118]....
        /*2e14*/ 	.word	0xffffffff


	//   ....[119]....
        /*2e18*/ 	.word	0xffffffff


	//   ....[120]....
        /*2e1c*/ 	.word	0xffffffff


	//   ....[121]....
        /*2e20*/ 	.word	0xffffffff


	//   ....[122]....
        /*2e24*/ 	.word	0xffffffff


	//   ....[123]....
        /*2e28*/ 	.word	0xffffffff


	//   ....[124]....
        /*2e2c*/ 	.word	0xffffffff


	//   ....[125]....
        /*2e30*/ 	.word	0xffffffff


	//   ....[126]....
        /*2e34*/ 	.word	0xffffffff


	//   ....[127]....
        /*2e38*/ 	.word	0xffffffff


	//   ....[128]....
        /*2e3c*/ 	.word	0xffffffff


	//   ....[129]....
        /*2e40*/ 	.word	0xffffffff


	//   ....[130]....
        /*2e44*/ 	.word	0xffffffff


	//   ....[131]....
        /*2e48*/ 	.word	0xffffffff


	//   ....[132]....
        /*2e4c*/ 	.word	0xffffffff


	//   ....[133]....
        /*2e50*/ 	.word	0xffffffff


	//   ....[134]....
        /*2e54*/ 	.word	0xffffffff


	//   ....[135]....
        /*2e58*/ 	.word	0xffffffff


	//   ....[136]....
        /*2e5c*/ 	.word	0xffffffff


	//   ....[137]....
        /*2e60*/ 	.word	0xffffffff


	//   ....[138]....
        /*2e64*/ 	.word	0xffffffff


	//   ....[139]....
        /*2e68*/ 	.word	0xffffffff


	//   ....[140]....
        /*2e6c*/ 	.word	0xffffffff


	//   ....[141]....
        /*2e70*/ 	.word	0xffffffff


	//   ....[142]....
        /*2e74*/ 	.word	0xffffffff


	//   ....[143]....
        /*2e78*/ 	.word	0xffffffff


	//   ....[144]....
        /*2e7c*/ 	.word	0xffffffff


	//   ....[145]....
        /*2e80*/ 	.word	0xffffffff


	//   ....[146]....
        /*2e84*/ 	.word	0xffffffff


	//   ....[147]....
        /*2e88*/ 	.word	0xffffffff


	//   ....[148]....
        /*2e8c*/ 	.word	0xffffffff


	//   ....[149]....
        /*2e90*/ 	.word	0xffffffff


	//   ....[150]....
        /*2e94*/ 	.word	0xffffffff


	//   ....[151]....
        /*2e98*/ 	.word	0xffffffff


	//   ....[152]....
        /*2e9c*/ 	.word	0xffffffff


	//   ....[153]....
        /*2ea0*/ 	.word	0xffffffff


	//   ....[154]....
        /*2ea4*/ 	.word	0xffffffff


	//   ....[155]....
        /*2ea8*/ 	.word	0xffffffff


	//   ....[156]....
        /*2eac*/ 	.word	0xffffffff


	//   ....[157]....
        /*2eb0*/ 	.word	0xffffffff


	//   ....[158]....
        /*2eb4*/ 	.word	0xffffffff


	//   ....[159]....
        /*2eb8*/ 	.word	0xffffffff


	//   ....[160]....
        /*2ebc*/ 	.word	0xffffffff


	//   ....[161]....
        /*2ec0*/ 	.word	0xffffffff


	//   ....[162]....
        /*2ec4*/ 	.word	0xffffffff


	//   ....[163]....
        /*2ec8*/ 	.word	0xffffffff


	//   ....[164]....
        /*2ecc*/ 	.word	0xffffffff


	//   ....[165]....
        /*2ed0*/ 	.word	0xffffffff


	//   ....[166]....
        /*2ed4*/ 	.word	0xffffffff


	//   ....[167]....
        /*2ed8*/ 	.word	0xffffffff


	//   ....[168]....
        /*2edc*/ 	.word	0xffffffff


	//   ....[169]....
        /*2ee0*/ 	.word	0xffffffff


	//   ....[170]....
        /*2ee4*/ 	.word	0xffffffff


	//   ....[171]....
        /*2ee8*/ 	.word	0xffffffff


	//   ....[172]....
        /*2eec*/ 	.word	0xffffffff


	//   ....[173]....
        /*2ef0*/ 	.word	0xffffffff


	//   ....[174]....
        /*2ef4*/ 	.word	0xffffffff


	//   ....[175]....
        /*2ef8*/ 	.word	0xffffffff


	//   ....[176]....
        /*2efc*/ 	.word	0xffffffff


	//   ....[177]....
        /*2f00*/ 	.word	0xffffffff


	//   ....[178]....
        /*2f04*/ 	.word	0xffffffff


	//   ....[179]....
        /*2f08*/ 	.word	0xffffffff


	//   ....[180]....
        /*2f0c*/ 	.word	0xffffffff


	//   ....[181]....
        /*2f10*/ 	.word	0xffffffff


	//   ....[182]....
        /*2f14*/ 	.word	0xffffffff


	//   ....[183]....
        /*2f18*/ 	.word	0xffffffff


	//   ....[184]....
        /*2f1c*/ 	.word	0xffffffff


	//   ....[185]....
        /*2f20*/ 	.word	0xffffffff


	//   ....[186]....
        /*2f24*/ 	.word	0xffffffff


	//   ....[187]....
        /*2f28*/ 	.word	0xffffffff


	//   ....[188]....
        /*2f2c*/ 	.word	0xffffffff


	//   ....[189]....
        /*2f30*/ 	.word	0xffffffff


	//   ....[190]....
        /*2f34*/ 	.word	0xffffffff


	//   ....[191]....
        /*2f38*/ 	.word	0xffffffff


	//   ....[192]....
        /*2f3c*/ 	.word	0xffffffff


	//   ....[193]....
        /*2f40*/ 	.word	0xffffffff


	//   ....[194]....
        /*2f44*/ 	.word	0xffffffff


	//   ....[195]....
        /*2f48*/ 	.word	0xffffffff


	//   ....[196]....
        /*2f4c*/ 	.word	0xffffffff


	//   ....[197]....
        /*2f50*/ 	.word	0xffffffff


	//   ....[198]....
        /*2f54*/ 	.word	0xffffffff


	//   ....[199]....
        /*2f58*/ 	.word	0xffffffff


	//   ....[200]....
        /*2f5c*/ 	.word	0xffffffff


	//   ....[201]....
        /*2f60*/ 	.word	0xffffffff


	//   ....[202]....
        /*2f64*/ 	.word	0xffffffff


	//   ....[203]....
        /*2f68*/ 	.word	0xffffffff


	//   ....[204]....
        /*2f6c*/ 	.word	0xffffffff


	//   ....[205]....
        /*2f70*/ 	.word	0xffffffff


	//   ....[206]....
        /*2f74*/ 	.word	0xffffffff


	//   ....[207]....
        /*2f78*/ 	.word	0xffffffff


	//   ....[208]....
        /*2f7c*/ 	.word	0xffffffff


	//   ....[209]....
        /*2f80*/ 	.word	0xffffffff


	//   ....[210]....
        /*2f84*/ 	.word	0xffffffff


	//   ....[211]....
        /*2f88*/ 	.word	0xffffffff


	//   ....[212]....
        /*2f8c*/ 	.word	0xffffffff


	//   ....[213]....
        /*2f90*/ 	.word	0xffffffff


	//   ....[214]....
        /*2f94*/ 	.word	0xffffffff


	//   ....[215]....
        /*2f98*/ 	.word	0xffffffff


	//   ....[216]....
        /*2f9c*/ 	.word	0xffffffff


	//   ....[217]....
        /*2fa0*/ 	.word	0xffffffff


	//   ....[218]....
        /*2fa4*/ 	.word	0xffffffff


	//   ....[219]....
        /*2fa8*/ 	.word	0xffffffff


	//   ....[220]....
        /*2fac*/ 	.word	0xffffffff


	//   ....[221]....
        /*2fb0*/ 	.word	0xffffffff


	//   ....[222]....
        /*2fb4*/ 	.word	0xffffffff


	//   ....[223]....
        /*2fb8*/ 	.word	0xffffffff


	//   ....[224]....
        /*2fbc*/ 	.word	0xffffffff


	//   ....[225]....
        /*2fc0*/ 	.word	0xffffffff


	//   ....[226]....
        /*2fc4*/ 	.word	0xffffffff


	//   ....[227]....
        /*2fc8*/ 	.word	0xffffffff


	//   ....[228]....
        /*2fcc*/ 	.word	0xffffffff


	//   ....[229]....
        /*2fd0*/ 	.word	0xffffffff


	//   ....[230]....
        /*2fd4*/ 	.word	0xffffffff


	//   ....[231]....
        /*2fd8*/ 	.word	0xffffffff


	//   ....[232]....
        /*2fdc*/ 	.word	0xffffffff


	//   ....[233]....
        /*2fe0*/ 	.word	0xffffffff


	//   ....[234]....
        /*2fe4*/ 	.word	0xffffffff


	//   ....[235]....
        /*2fe8*/ 	.word	0xffffffff


	//   ....[236]....
        /*2fec*/ 	.word	0xffffffff


	//   ....[237]....
        /*2ff0*/ 	.word	0xffffffff


	//   ....[238]....
        /*2ff4*/ 	.word	0xffffffff


	//   ....[239]....
        /*2ff8*/ 	.word	0xffffffff


	//   ....[240]....
        /*2ffc*/ 	.word	0xffffffff


	//   ....[241]....
        /*3000*/ 	.word	0xffffffff


	//   ....[242]....
        /*3004*/ 	.word	0xffffffff


	//   ....[243]....
        /*3008*/ 	.word	0xffffffff


	//   ....[244]....
        /*300c*/ 	.word	0xffffffff


	//   ....[245]....
        /*3010*/ 	.word	0xffffffff


	//   ....[246]....
        /*3014*/ 	.word	0xffffffff


	//   ....[247]....
        /*3018*/ 	.word	0xffffffff


	//   ....[248]....
        /*301c*/ 	.word	0xffffffff


	//   ....[249]....
        /*3020*/ 	.word	0xffffffff


	//   ....[250]....
        /*3024*/ 	.word	0xffffffff


	//   ....[251]....
        /*3028*/ 	.word	0xffffffff


	//   ....[252]....
        /*302c*/ 	.word	0xffffffff


	//   ....[253]....
        /*3030*/ 	.word	0xffffffff


	//   ....[254]....
        /*3034*/ 	.word	0xffffffff


	//   ....[255]....
        /*3038*/ 	.word	0xffffffff


	//   ....[0]....
        /*303c*/ 	.word	0xffffffff


	//   ....[1]....
        /*3040*/ 	.word	0xffffffff


	//   ....[2]....
        /*3044*/ 	.word	0xffffffff


	//   ....[3]....
        /*3048*/ 	.word	0xffffffff


	//   ....[4]....
        /*304c*/ 	.word	0xffffffff


	//   ....[5]....
        /*3050*/ 	.word	0xffffffff


	//   ....[6]....
        /*3054*/ 	.word	0xffffffff


	//   ....[7]....
        /*3058*/ 	.word	0xffffffff


	//   ....[8]....
        /*305c*/ 	.word	0xffffffff


	//   ....[9]....
        /*3060*/ 	.word	0xffffffff


	//   ....[10]....
        /*3064*/ 	.word	0xffffffff


	//   ....[11]....
        /*3068*/ 	.word	0xffffffff


	//   ....[12]....
        /*306c*/ 	.word	0xffffffff


	//   ....[13]....
        /*3070*/ 	.word	0xffffffff


	//   ....[14]....
        /*3074*/ 	.word	0xffffffff


	//   ....[15]....
        /*3078*/ 	.word	0xffffffff


	//   ....[16]....
        /*307c*/ 	.word	0xffffffff


	//   ....[17]....
        /*3080*/ 	.word	0xffffffff


	//   ....[18]....
        /*3084*/ 	.word	0xffffffff


	//   ....[19]....
        /*3088*/ 	.word	0xffffffff


	//   ....[20]....
        /*308c*/ 	.word	0xffffffff


	//   ....[21]....
        /*3090*/ 	.word	0xffffffff


	//   ....[22]....
        /*3094*/ 	.word	0xffffffff


	//   ....[23]....
        /*3098*/ 	.word	0xffffffff


	//   ....[24]....
        /*309c*/ 	.word	0xffffffff


	//   ....[25]....
        /*30a0*/ 	.word	0xffffffff


	//   ....[26]....
        /*30a4*/ 	.word	0xffffffff


	//   ....[27]....
        /*30a8*/ 	.word	0xffffffff


	//   ....[28]....
        /*30ac*/ 	.word	0xffffffff


	//   ....[29]....
        /*30b0*/ 	.word	0xffffffff


	//   ....[30]....
        /*30b4*/ 	.word	0xffffffff


	//   ....[31]....
        /*30b8*/ 	.word	0xffffffff


	//   ....[32]....
        /*30bc*/ 	.word	0xffffffff


	//   ....[33]....
        /*30c0*/ 	.word	0xffffffff


	//   ....[34]....
        /*30c4*/ 	.word	0xffffffff


	//   ....[35]....
        /*30c8*/ 	.word	0xffffffff


	//   ....[36]....
        /*30cc*/ 	.word	0xffffffff


	//   ....[37]....
        /*30d0*/ 	.word	0xffffffff


	//   ....[38]....
        /*30d4*/ 	.word	0xffffffff


	//   ....[39]....
        /*30d8*/ 	.word	0xffffffff


	//   ....[40]....
        /*30dc*/ 	.word	0xffffffff


	//   ....[41]....
        /*30e0*/ 	.word	0xffffffff


	//   ....[42]....
        /*30e4*/ 	.word	0xffffffff


	//   ....[43]....
        /*30e8*/ 	.word	0xffffffff


	//   ....[44]....
        /*30ec*/ 	.word	0xffffffff


	//   ....[45]....
        /*30f0*/ 	.word	0xffffffff


	//   ....[46]....
        /*30f4*/ 	.word	0xffffffff


	//   ....[47]....
        /*30f8*/ 	.word	0xffffffff


	//   ....[48]....
        /*30fc*/ 	.word	0xffffffff


	//   ....[49]....
        /*3100*/ 	.word	0xffffffff


	//   ....[50]....
        /*3104*/ 	.word	0xffffffff


	//   ....[51]....
        /*3108*/ 	.word	0xffffffff


	//   ....[52]....
        /*310c*/ 	.word	0xffffffff


	//   ....[53]....
        /*3110*/ 	.word	0xffffffff


	//   ....[54]....
        /*3114*/ 	.word	0xffffffff


	//   ....[55]....
        /*3118*/ 	.word	0xffffffff


	//   ....[56]....
        /*311c*/ 	.word	0xffffffff


	//   ....[57]....
        /*3120*/ 	.word	0xffffffff


	//   ....[58]....
        /*3124*/ 	.word	0xffffffff


	//   ....[59]....
        /*3128*/ 	.word	0xffffffff


	//   ....[60]....
        /*312c*/ 	.word	0xffffffff


	//   ....[61]....
        /*3130*/ 	.word	0xffffffff


	//   ....[62]....
        /*3134*/ 	.word	0xffffffff


	//   ....[63]....
        /*3138*/ 	.word	0xffffffff


	//   ....[64]....
        /*313c*/ 	.word	0xffffffff


	//   ....[65]....
        /*3140*/ 	.word	0xffffffff


	//   ....[66]....
        /*3144*/ 	.word	0xffffffff


	//   ....[67]....
        /*3148*/ 	.word	0xffffffff


	//   ....[68]....
        /*314c*/ 	.word	0xffffffff


	//   ....[69]....
        /*3150*/ 	.word	0xffffffff


	//   ....[70]....
        /*3154*/ 	.word	0xffffffff


	//   ....[71]....
        /*3158*/ 	.word	0xffffffff


	//   ....[72]....
        /*315c*/ 	.word	0xffffffff


	//   ....[73]....
        /*3160*/ 	.word	0xffffffff


	//   ....[74]....
        /*3164*/ 	.word	0xffffffff


	//   ....[75]....
        /*3168*/ 	.word	0xffffffff


	//   ....[76]....
        /*316c*/ 	.word	0xffffffff


	//   ....[77]....
        /*3170*/ 	.word	0xffffffff


	//   ....[78]....
        /*3174*/ 	.word	0xffffffff


	//   ....[79]....
        /*3178*/ 	.word	0xffffffff


	//   ....[80]....
        /*317c*/ 	.word	0xffffffff


	//   ....[81]....
        /*3180*/ 	.word	0xffffffff


	//   ....[82]....
        /*3184*/ 	.word	0xffffffff


	//   ....[83]....
        /*3188*/ 	.word	0xffffffff


	//   ....[84]....
        /*318c*/ 	.word	0xffffffff


	//   ....[85]....
        /*3190*/ 	.word	0xffffffff


	//   ....[86]....
        /*3194*/ 	.word	0xffffffff


	//   ....[87]....
        /*3198*/ 	.word	0xffffffff


	//   ....[88]....
        /*319c*/ 	.word	0xffffffff


	//   ....[89]....
        /*31a0*/ 	.word	0xffffffff


	//   ....[90]....
        /*31a4*/ 	.word	0xffffffff


	//   ....[91]....
        /*31a8*/ 	.word	0xffffffff


	//   ....[92]....
        /*31ac*/ 	.word	0xffffffff


	//   ....[93]....
        /*31b0*/ 	.word	0xffffffff


	//   ....[94]....
        /*31b4*/ 	.word	0xffffffff


	//   ....[95]....
        /*31b8*/ 	.word	0xffffffff


	//   ....[96]....
        /*31bc*/ 	.word	0xffffffff


	//   ....[97]....
        /*31c0*/ 	.word	0xffffffff


	//   ....[98]....
        /*31c4*/ 	.word	0xffffffff


	//   ....[99]....
        /*31c8*/ 	.word	0xffffffff


	//   ....[100]....
        /*31cc*/ 	.word	0xffffffff


	//   ....[101]....
        /*31d0*/ 	.word	0xffffffff


	//   ....[102]....
        /*31d4*/ 	.word	0xffffffff


	//   ....[103]....
        /*31d8*/ 	.word	0xffffffff


	//   ....[104]....
        /*31dc*/ 	.word	0xffffffff


	//   ....[105]....
        /*31e0*/ 	.word	0xffffffff


	//   ....[106]....
        /*31e4*/ 	.word	0xffffffff


	//   ....[107]....
        /*31e8*/ 	.word	0xffffffff


	//   ....[108]....
        /*31ec*/ 	.word	0xffffffff


	//   ....[109]....
        /*31f0*/ 	.word	0xffffffff


	//   ....[110]....
        /*31f4*/ 	.word	0xffffffff


	//   ....[111]....
        /*31f8*/ 	.word	0xffffffff


	//   ....[112]....
        /*31fc*/ 	.word	0xffffffff


	//   ....[113]....
        /*3200*/ 	.word	0xffffffff


	//   ....[114]....
        /*3204*/ 	.word	0xffffffff


	//   ....[115]....
        /*3208*/ 	.word	0xffffffff


	//   ....[116]....
        /*320c*/ 	.word	0xffffffff


	//   ....[117]....
        /*3210*/ 	.word	0xffffffff


	//   ....[118]....
        /*3214*/ 	.word	0xffffffff


	//   ....[119]....
        /*3218*/ 	.word	0xffffffff


	//   ....[120]....
        /*321c*/ 	.word	0xffffffff


	//   ....[121]....
        /*3220*/ 	.word	0xffffffff


	//   ....[122]....
        /*3224*/ 	.word	0xffffffff


	//   ....[123]....
        /*3228*/ 	.word	0xffffffff


	//   ....[124]....
        /*322c*/ 	.word	0xffffffff


	//   ....[125]....
        /*3230*/ 	.word	0xffffffff


	//   ....[126]....
        /*3234*/ 	.word	0xffffffff


	//   ....[127]....
        /*3238*/ 	.word	0xffffffff


	//   ....[128]....
        /*323c*/ 	.word	0xffffffff


	//   ....[129]....
        /*3240*/ 	.word	0xffffffff


	//   ....[130]....
        /*3244*/ 	.word	0xffffffff


	//   ....[131]....
        /*3248*/ 	.word	0xffffffff


	//   ....[132]....
        /*324c*/ 	.word	0xffffffff


	//   ....[133]....
        /*3250*/ 	.word	0xffffffff


	//   ....[134]....
        /*3254*/ 	.word	0xffffffff


	//   ....[135]....
        /*3258*/ 	.word	0xffffffff


	//   ....[136]....
        /*325c*/ 	.word	0xffffffff


	//   ....[137]....
        /*3260*/ 	.word	0xffffffff


	//   ....[138]....
        /*3264*/ 	.word	0xffffffff


	//   ....[139]....
        /*3268*/ 	.word	0xffffffff


	//   ....[140]....
        /*326c*/ 	.word	0xffffffff


	//   ....[141]....
        /*3270*/ 	.word	0xffffffff


	//   ....[142]....
        /*3274*/ 	.word	0xffffffff


	//   ....[143]....
        /*3278*/ 	.word	0xffffffff


	//   ....[144]....
        /*327c*/ 	.word	0xffffffff


	//   ....[145]....
        /*3280*/ 	.word	0xffffffff


	//   ....[146]....
        /*3284*/ 	.word	0xffffffff


	//   ....[147]....
        /*3288*/ 	.word	0xffffffff


	//   ....[148]....
        /*328c*/ 	.word	0xffffffff


	//   ....[149]....
        /*3290*/ 	.word	0xffffffff


	//   ....[150]....
        /*3294*/ 	.word	0xffffffff


	//   ....[151]....
        /*3298*/ 	.word	0xffffffff


	//   ....[152]....
        /*329c*/ 	.word	0xffffffff


	//   ....[153]....
        /*32a0*/ 	.word	0xffffffff


	//   ....[154]....
        /*32a4*/ 	.word	0xffffffff


	//   ....[155]....
        /*32a8*/ 	.word	0xffffffff


	//   ....[156]....
        /*32ac*/ 	.word	0xffffffff


	//   ....[157]....
        /*32b0*/ 	.word	0xffffffff


	//   ....[158]....
        /*32b4*/ 	.word	0xffffffff


	//   ....[159]....
        /*32b8*/ 	.word	0xffffffff


	//   ....[160]....
        /*32bc*/ 	.word	0xffffffff


	//   ....[161]....
        /*32c0*/ 	.word	0xffffffff


	//   ....[162]....
        /*32c4*/ 	.word	0xffffffff


	//   ....[163]....
        /*32c8*/ 	.word	0xffffffff


	//   ....[164]....
        /*32cc*/ 	.word	0xffffffff


	//   ....[165]....
        /*32d0*/ 	.word	0xffffffff


	//   ....[166]....
        /*32d4*/ 	.word	0xffffffff


	//   ....[167]....
        /*32d8*/ 	.word	0xffffffff


	//   ....[168]....
        /*32dc*/ 	.word	0xffffffff


	//   ....[169]....
        /*32e0*/ 	.word	0xffffffff


	//   ....[170]....
        /*32e4*/ 	.word	0xffffffff


	//   ....[171]....
        /*32e8*/ 	.word	0xffffffff


	//   ....[172]....
        /*32ec*/ 	.word	0xffffffff


	//   ....[173]....
        /*32f0*/ 	.word	0xffffffff


	//   ....[174]....
        /*32f4*/ 	.word	0xffffffff


	//   ....[175]....
        /*32f8*/ 	.word	0xffffffff


	//   ....[176]....
        /*32fc*/ 	.word	0xffffffff


	//   ....[177]....
        /*3300*/ 	.word	0xffffffff


	//   ....[178]....
        /*3304*/ 	.word	0xffffffff


	//   ....[179]....
        /*3308*/ 	.word	0xffffffff


	//   ....[180]....
        /*330c*/ 	.word	0xffffffff


	//   ....[181]....
        /*3310*/ 	.word	0xffffffff


	//   ....[182]....
        /*3314*/ 	.word	0xffffffff


	//   ....[183]....
        /*3318*/ 	.word	0xffffffff


	//   ....[184]....
        /*331c*/ 	.word	0xffffffff


	//   ....[185]....
        /*3320*/ 	.word	0xffffffff


	//   ....[186]....
        /*3324*/ 	.word	0xffffffff


	//   ....[187]....
        /*3328*/ 	.word	0xffffffff


	//   ....[188]....
        /*332c*/ 	.word	0xffffffff


	//   ....[189]....
        /*3330*/ 	.word	0xffffffff


	//   ....[190]....
        /*3334*/ 	.word	0xffffffff


	//   ....[191]....
        /*3338*/ 	.word	0xffffffff


	//   ....[192]....
        /*333c*/ 	.word	0xffffffff


	//   ....[193]....
        /*3340*/ 	.word	0xffffffff


	//   ....[194]....
        /*3344*/ 	.word	0xffffffff


	//   ....[195]....
        /*3348*/ 	.word	0xffffffff


	//   ....[196]....
        /*334c*/ 	.word	0xffffffff


	//   ....[197]....
        /*3350*/ 	.word	0xffffffff


	//   ....[198]....
        /*3354*/ 	.word	0xffffffff


	//   ....[199]....
        /*3358*/ 	.word	0xffffffff


	//   ....[200]....
        /*335c*/ 	.word	0xffffffff


	//   ....[201]....
        /*3360*/ 	.word	0xffffffff


	//   ....[202]....
        /*3364*/ 	.word	0xffffffff


	//   ....[203]....
        /*3368*/ 	.word	0xffffffff


	//   ....[204]....
        /*336c*/ 	.word	0xffffffff


	//   ....[205]....
        /*3370*/ 	.word	0xffffffff


	//   ....[206]....
        /*3374*/ 	.word	0xffffffff


	//   ....[207]....
        /*3378*/ 	.word	0xffffffff


	//   ....[208]....
        /*337c*/ 	.word	0xffffffff


	//   ....[209]....
        /*3380*/ 	.word	0xffffffff


	//   ....[210]....
        /*3384*/ 	.word	0xffffffff


	//   ....[211]....
        /*3388*/ 	.word	0xffffffff


	//   ....[212]....
        /*338c*/ 	.word	0xffffffff


	//   ....[213]....
        /*3390*/ 	.word	0xffffffff


	//   ....[214]....
        /*3394*/ 	.word	0xffffffff


	//   ....[215]....
        /*3398*/ 	.word	0xffffffff


	//   ....[216]....
        /*339c*/ 	.word	0xffffffff


	//   ....[217]....
        /*33a0*/ 	.word	0xffffffff


	//   ....[218]....
        /*33a4*/ 	.word	0xffffffff


	//   ....[219]....
        /*33a8*/ 	.word	0xffffffff


	//   ....[220]....
        /*33ac*/ 	.word	0xffffffff


	//   ....[221]....
        /*33b0*/ 	.word	0xffffffff


	//   ....[222]....
        /*33b4*/ 	.word	0xffffffff


	//   ....[223]....
        /*33b8*/ 	.word	0xffffffff


	//   ....[224]....
        /*33bc*/ 	.word	0xffffffff


	//   ....[225]....
        /*33c0*/ 	.word	0xffffffff


	//   ....[226]....
        /*33c4*/ 	.word	0xffffffff


	//   ....[227]....
        /*33c8*/ 	.word	0xffffffff


	//   ....[228]....
        /*33cc*/ 	.word	0xffffffff


	//   ....[229]....
        /*33d0*/ 	.word	0xffffffff


	//   ....[230]....
        /*33d4*/ 	.word	0xffffffff


	//   ....[231]....
        /*33d8*/ 	.word	0xffffffff


	//   ....[232]....
        /*33dc*/ 	.word	0xffffffff


	//   ....[233]....
        /*33e0*/ 	.word	0xffffffff


	//   ....[234]....
        /*33e4*/ 	.word	0xffffffff


	//   ....[235]....
        /*33e8*/ 	.word	0xffffffff


	//   ....[236]....
        /*33ec*/ 	.word	0xffffffff


	//   ....[237]....
        /*33f0*/ 	.word	0xffffffff


	//   ....[238]....
        /*33f4*/ 	.word	0xffffffff


	//   ....[239]....
        /*33f8*/ 	.word	0xffffffff


	//   ....[240]....
        /*33fc*/ 	.word	0xffffffff


	//   ....[241]....
        /*3400*/ 	.word	0xffffffff


	//   ....[242]....
        /*3404*/ 	.word	0xffffffff


	//   ....[243]....
        /*3408*/ 	.word	0xffffffff


	//   ....[244]....
        /*340c*/ 	.word	0xffffffff


	//   ....[245]....
        /*3410*/ 	.word	0xffffffff


	//   ....[246]....
        /*3414*/ 	.word	0xffffffff


	//   ....[247]....
        /*3418*/ 	.word	0xffffffff


	//   ....[248]....
        /*341c*/ 	.word	0xffffffff


	//   ....[249]....
        /*3420*/ 	.word	0xffffffff


	//   ....[250]....
        /*3424*/ 	.word	0xffffffff


	//   ....[251]....
        /*3428*/ 	.word	0xffffffff


	//   ....[252]....
        /*342c*/ 	.word	0xffffffff


	//   ....[253]....
        /*3430*/ 	.word	0xffffffff


	//   ....[254]....
        /*3434*/ 	.word	0xffffffff


	//   ....[255]....
        /*3438*/ 	.word	0xffffffff


	//   ....[0]....
        /*343c*/ 	.word	0xffffffff


	//   ....[1]....
        /*3440*/ 	.word	0xffffffff


	//   ....[2]....
        /*3444*/ 	.word	0xffffffff


	//   ....[3]....
        /*3448*/ 	.word	0xffffffff


	//   ....[4]....
        /*344c*/ 	.word	0xffffffff


	//   ....[5]....
        /*3450*/ 	.word	0xffffffff


	//   ....[6]....
        /*3454*/ 	.word	0xffffffff


	//   ....[7]....
        /*3458*/ 	.word	0xffffffff


	//   ....[8]....
        /*345c*/ 	.word	0xffffffff


	//   ....[9]....
        /*3460*/ 	.word	0xffffffff


	//   ....[10]....
        /*3464*/ 	.word	0xffffffff


	//   ....[11]....
        /*3468*/ 	.word	0xffffffff


	//   ....[12]....
        /*346c*/ 	.word	0xffffffff


	//   ....[13]....
        /*3470*/ 	.word	0xffffffff


	//   ....[14]....
        /*3474*/ 	.word	0xffffffff


	//   ....[15]....
        /*3478*/ 	.word	0xffffffff


	//   ....[16]....
        /*347c*/ 	.word	0xffffffff


	//   ....[17]....
        /*3480*/ 	.word	0xffffffff


	//   ....[18]....
        /*3484*/ 	.word	0xffffffff


	//   ....[19]....
        /*3488*/ 	.word	0xffffffff


	//   ....[20]....
        /*348c*/ 	.word	0xffffffff


	//   ....[21]....
        /*3490*/ 	.word	0xffffffff


	//   ....[22]....
        /*3494*/ 	.word	0xffffffff


	//   ....[23]....
        /*3498*/ 	.word	0xffffffff


	//   ....[24]....
        /*349c*/ 	.word	0xffffffff


	//   ....[25]....
        /*34a0*/ 	.word	0xffffffff


	//   ....[26]....
        /*34a4*/ 	.word	0xffffffff


	//   ....[27]....
        /*34a8*/ 	.word	0xffffffff


	//   ....[28]....
        /*34ac*/ 	.word	0xffffffff


	//   ....[29]....
        /*34b0*/ 	.word	0xffffffff


	//   ....[30]....
        /*34b4*/ 	.word	0xffffffff


	//   ....[31]....
        /*34b8*/ 	.word	0xffffffff


	//   ....[32]....
        /*34bc*/ 	.word	0xffffffff


	//   ....[33]....
        /*34c0*/ 	.word	0xffffffff


	//   ....[34]....
        /*34c4*/ 	.word	0xffffffff


	//   ....[35]....
        /*34c8*/ 	.word	0xffffffff


	//   ....[36]....
        /*34cc*/ 	.word	0xffffffff


	//   ....[37]....
        /*34d0*/ 	.word	0xffffffff


	//   ....[38]....
        /*34d4*/ 	.word	0xffffffff


	//   ....[39]....
        /*34d8*/ 	.word	0xffffffff


	//   ....[40]....
        /*34dc*/ 	.word	0xffffffff


	//   ....[41]....
        /*34e0*/ 	.word	0xffffffff


	//   ....[42]....
        /*34e4*/ 	.word	0xffffffff


	//   ....[43]....
        /*34e8*/ 	.word	0xffffffff


	//   ....[44]....
        /*34ec*/ 	.word	0xffffffff


	//   ....[45]....
        /*34f0*/ 	.word	0xffffffff


	//   ....[46]....
        /*34f4*/ 	.word	0xffffffff


	//   ....[47]....
        /*34f8*/ 	.word	0xffffffff


	//   ....[48]....
        /*34fc*/ 	.word	0xffffffff


	//   ....[49]....
        /*3500*/ 	.word	0xffffffff


	//   ....[50]....
        /*3504*/ 	.word	0xffffffff


	//   ....[51]....
        /*3508*/ 	.word	0xffffffff


	//   ....[52]....
        /*350c*/ 	.word	0xffffffff


	//   ....[53]....
        /*3510*/ 	.word	0xffffffff


	//   ....[54]....
        /*3514*/ 	.word	0xffffffff


	//   ....[55]....
        /*3518*/ 	.word	0xffffffff


	//   ....[56]....
        /*351c*/ 	.word	0xffffffff


	//   ....[57]....
        /*3520*/ 	.word	0xffffffff


	//   ....[58]....
        /*3524*/ 	.word	0xffffffff


	//   ....[59]....
        /*3528*/ 	.word	0xffffffff


	//   ....[60]....
        /*352c*/ 	.word	0xffffffff


	//   ....[61]....
        /*3530*/ 	.word	0xffffffff


	//   ....[62]....
        /*3534*/ 	.word	0xffffffff


	//   ....[63]....
        /*3538*/ 	.word	0xffffffff


	//   ....[64]....
        /*353c*/ 	.word	0xffffffff


	//   ....[65]....
        /*3540*/ 	.word	0xffffffff


	//   ....[66]....
        /*3544*/ 	.word	0xffffffff


	//   ....[67]....
        /*3548*/ 	.word	0xffffffff


	//   ....[68]....
        /*354c*/ 	.word	0xffffffff


	//   ....[69]....
        /*3550*/ 	.word	0xffffffff


	//   ....[70]....
        /*3554*/ 	.word	0xffffffff


	//   ....[71]....
        /*3558*/ 	.word	0xffffffff


	//   ....[72]....
        /*355c*/ 	.word	0xffffffff


	//   ....[73]....
        /*3560*/ 	.word	0xffffffff


	//   ....[74]....
        /*3564*/ 	.word	0xffffffff


	//   ....[75]....
        /*3568*/ 	.word	0xffffffff


	//   ....[76]....
        /*356c*/ 	.word	0xffffffff


	//   ....[77]....
        /*3570*/ 	.word	0xffffffff


	//   ....[78]....
        /*3574*/ 	.word	0xffffffff


	//   ....[79]....
        /*3578*/ 	.word	0xffffffff


	//   ....[80]....
        /*357c*/ 	.word	0xffffffff


	//   ....[81]....
        /*3580*/ 	.word	0xffffffff


	//   ....[82]....
        /*3584*/ 	.word	0xffffffff


	//   ....[83]....
        /*3588*/ 	.word	0xffffffff


	//   ....[84]....
        /*358c*/ 	.word	0xffffffff


	//   ....[85]....
        /*3590*/ 	.word	0xffffffff


	//   ....[86]....
        /*3594*/ 	.word	0xffffffff


	//   ....[87]....
        /*3598*/ 	.word	0xffffffff


	//   ....[88]....
        /*359c*/ 	.word	0xffffffff


	//   ....[89]....
        /*35a0*/ 	.word	0xffffffff


	//   ....[90]....
        /*35a4*/ 	.word	0xffffffff


	//   ....[91]....
        /*35a8*/ 	.word	0xffffffff


	//   ....[92]....
        /*35ac*/ 	.word	0xffffffff


	//   ....[93]....
        /*35b0*/ 	.word	0xffffffff


	//   ....[94]....
        /*35b4*/ 	.word	0xffffffff


	//   ....[95]....
        /*35b8*/ 	.word	0xffffffff


	//   ....[96]....
        /*35bc*/ 	.word	0xffffffff


	//   ....[97]....
        /*35c0*/ 	.word	0xffffffff


	//   ....[98]....
        /*35c4*/ 	.word	0xffffffff


	//   ....[99]....
        /*35c8*/ 	.word	0xffffffff


	//   ....[100]....
        /*35cc*/ 	.word	0xffffffff


	//   ....[101]....
        /*35d0*/ 	.word	0xffffffff


	//   ....[102]....
        /*35d4*/ 	.word	0xffffffff


	//   ....[103]....
        /*35d8*/ 	.word	0xffffffff


	//   ....[104]....
        /*35dc*/ 	.word	0xffffffff


	//   ....[105]....
        /*35e0*/ 	.word	0xffffffff


	//   ....[106]....
        /*35e4*/ 	.word	0xffffffff


	//   ....[107]....
        /*35e8*/ 	.word	0xffffffff


	//   ....[108]....
        /*35ec*/ 	.word	0xffffffff


	//   ....[109]....
        /*35f0*/ 	.word	0xffffffff


	//   ....[110]....
        /*35f4*/ 	.word	0xffffffff


	//   ....[111]....
        /*35f8*/ 	.word	0xffffffff


	//   ....[112]....
        /*35fc*/ 	.word	0xffffffff


	//   ....[113]....
        /*3600*/ 	.word	0xffffffff


	//   ....[114]....
        /*3604*/ 	.word	0xffffffff


	//   ....[115]....
        /*3608*/ 	.word	0xffffffff


	//   ....[116]....
        /*360c*/ 	.word	0xffffffff


	//   ....[117]....
        /*3610*/ 	.word	0xffffffff


	//   ....[118]....
        /*3614*/ 	.word	0xffffffff


	//   ....[119]....
        /*3618*/ 	.word	0xffffffff


	//   ....[120]....
        /*361c*/ 	.word	0xffffffff


	//   ....[121]....
        /*3620*/ 	.word	0xffffffff


	//   ....[122]....
        /*3624*/ 	.word	0xffffffff


	//   ....[123]....
        /*3628*/ 	.word	0xffffffff


	//   ....[124]....
        /*362c*/ 	.word	0xffffffff


	//   ....[125]....
        /*3630*/ 	.word	0xffffffff


	//   ....[126]....
        /*3634*/ 	.word	0xffffffff


	//   ....[127]....
        /*3638*/ 	.word	0xffffffff


	//   ....[128]....
        /*363c*/ 	.word	0xffffffff


	//   ....[129]....
        /*3640*/ 	.word	0xffffffff


	//   ....[130]....
        /*3644*/ 	.word	0xffffffff


	//   ....[131]....
        /*3648*/ 	.word	0xffffffff


	//   ....[132]....
        /*364c*/ 	.word	0xffffffff


	//   ....[133]....
        /*3650*/ 	.word	0xffffffff


	//   ....[134]....
        /*3654*/ 	.word	0xffffffff


	//   ....[135]....
        /*3658*/ 	.word	0xffffffff


	//   ....[136]....
        /*365c*/ 	.word	0xffffffff


	//   ....[137]....
        /*3660*/ 	.word	0xffffffff


	//   ....[138]....
        /*3664*/ 	.word	0xffffffff


	//   ....[139]....
        /*3668*/ 	.word	0xffffffff


	//   ....[140]....
        /*366c*/ 	.word	0xffffffff


	//   ....[141]....
        /*3670*/ 	.word	0xffffffff


	//   ....[142]....
        /*3674*/ 	.word	0xffffffff


	//   ....[143]....
        /*3678*/ 	.word	0xffffffff


	//   ....[144]....
        /*367c*/ 	.word	0xffffffff


	//   ....[145]....
        /*3680*/ 	.word	0xffffffff


	//   ....[146]....
        /*3684*/ 	.word	0xffffffff


	//   ....[147]....
        /*3688*/ 	.word	0xffffffff


	//   ....[148]....
        /*368c*/ 	.word	0xffffffff


	//   ....[149]....
        /*3690*/ 	.word	0xffffffff


	//   ....[150]....
        /*3694*/ 	.word	0xffffffff


	//   ....[151]....
        /*3698*/ 	.word	0xffffffff


	//   ....[152]....
        /*369c*/ 	.word	0xffffffff


	//   ....[153]....
        /*36a0*/ 	.word	0xffffffff


	//   ....[154]....
        /*36a4*/ 	.word	0xffffffff


	//   ....[155]....
        /*36a8*/ 	.word	0xffffffff


	//   ....[156]....
        /*36ac*/ 	.word	0xffffffff


	//   ....[157]....
        /*36b0*/ 	.word	0xffffffff


	//   ....[158]....
        /*36b4*/ 	.word	0xffffffff


	//   ....[159]....
        /*36b8*/ 	.word	0xffffffff


	//   ....[160]....
        /*36bc*/ 	.word	0xffffffff


	//   ....[161]....
        /*36c0*/ 	.word	0xffffffff


	//   ....[162]....
        /*36c4*/ 	.word	0xffffffff


	//   ....[163]....
        /*36c8*/ 	.word	0xffffffff


	//   ....[164]....
        /*36cc*/ 	.word	0xffffffff


	//   ....[165]....
        /*36d0*/ 	.word	0xffffffff


	//   ....[166]....
        /*36d4*/ 	.word	0xffffffff


	//   ....[167]....
        /*36d8*/ 	.word	0xffffffff


	//   ....[168]....
        /*36dc*/ 	.word	0xffffffff


	//   ....[169]....
        /*36e0*/ 	.word	0xffffffff


	//   ....[170]....
        /*36e4*/ 	.word	0xffffffff


	//   ....[171]....
        /*36e8*/ 	.word	0xffffffff


	//   ....[172]....
        /*36ec*/ 	.word	0xffffffff


	//   ....[173]....
        /*36f0*/ 	.word	0xffffffff


	//   ....[174]....
        /*36f4*/ 	.word	0xffffffff


	//   ....[175]....
        /*36f8*/ 	.word	0xffffffff


	//   ....[176]....
        /*36fc*/ 	.word	0xffffffff


	//   ....[177]....
        /*3700*/ 	.word	0xffffffff


	//   ....[178]....
        /*3704*/ 	.word	0xffffffff


	//   ....[179]....
        /*3708*/ 	.word	0xffffffff


	//   ....[180]....
        /*370c*/ 	.word	0xffffffff


	//   ....[181]....
        /*3710*/ 	.word	0xffffffff


	//   ....[182]....
        /*3714*/ 	.word	0xffffffff


	//   ....[183]....
        /*3718*/ 	.word	0xffffffff


	//   ....[184]....
        /*371c*/ 	.word	0xffffffff


	//   ....[185]....
        /*3720*/ 	.word	0xffffffff


	//   ....[186]....
        /*3724*/ 	.word	0xffffffff


	//   ....[187]....
        /*3728*/ 	.word	0xffffffff


	//   ....[188]....
        /*372c*/ 	.word	0xffffffff


	//   ....[189]....
        /*3730*/ 	.word	0xffffffff


	//   ....[190]....
        /*3734*/ 	.word	0xffffffff


	//   ....[191]....
        /*3738*/ 	.word	0xffffffff


	//   ....[192]....
        /*373c*/ 	.word	0xffffffff


	//   ....[193]....
        /*3740*/ 	.word	0xffffffff


	//   ....[194]....
        /*3744*/ 	.word	0xffffffff


	//   ....[195]....
        /*3748*/ 	.word	0xffffffff


	//   ....[196]....
        /*374c*/ 	.word	0xffffffff


	//   ....[197]....
        /*3750*/ 	.word	0xffffffff


	//   ....[198]....
        /*3754*/ 	.word	0xffffffff


	//   ....[199]....
        /*3758*/ 	.word	0xffffffff


	//   ....[200]....
        /*375c*/ 	.word	0xffffffff


	//   ....[201]....
        /*3760*/ 	.word	0xffffffff


	//   ....[202]....
        /*3764*/ 	.word	0xffffffff


	//   ....[203]....
        /*3768*/ 	.word	0xffffffff


	//   ....[204]....
        /*376c*/ 	.word	0xffffffff


	//   ....[205]....
        /*3770*/ 	.word	0xffffffff


	//   ....[206]....
        /*3774*/ 	.word	0xffffffff


	//   ....[207]....
        /*3778*/ 	.word	0xffffffff


	//   ....[208]....
        /*377c*/ 	.word	0xffffffff


	//   ....[209]....
        /*3780*/ 	.word	0xffffffff


	//   ....[210]....
        /*3784*/ 	.word	0xffffffff


	//   ....[211]....
        /*3788*/ 	.word	0xffffffff


	//   ....[212]....
        /*378c*/ 	.word	0xffffffff


	//   ....[213]....
        /*3790*/ 	.word	0xffffffff


	//   ....[214]....
        /*3794*/ 	.word	0xffffffff


	//   ....[215]....
        /*3798*/ 	.word	0xffffffff


	//   ....[216]....
        /*379c*/ 	.word	0xffffffff


	//   ....[217]....
        /*37a0*/ 	.word	0xffffffff


	//   ....[218]....
        /*37a4*/ 	.word	0xffffffff


	//   ....[219]....
        /*37a8*/ 	.word	0xffffffff


	//   ....[220]....
        /*37ac*/ 	.word	0xffffffff


	//   ....[221]....
        /*37b0*/ 	.word	0xffffffff


	//   ....[222]....
        /*37b4*/ 	.word	0xffffffff


	//   ....[223]....
        /*37b8*/ 	.word	0xffffffff


	//   ....[224]....
        /*37bc*/ 	.word	0xffffffff


	//   ....[225]....
        /*37c0*/ 	.word	0xffffffff


	//   ....[226]....
        /*37c4*/ 	.word	0xffffffff


	//   ....[227]....
        /*37c8*/ 	.word	0xffffffff


	//   ....[228]....
        /*37cc*/ 	.word	0xffffffff


	//   ....[229]....
        /*37d0*/ 	.word	0xffffffff


	//   ....[230]....
        /*37d4*/ 	.word	0xffffffff


	//   ....[231]....
        /*37d8*/ 	.word	0xffffffff


	//   ....[232]....
        /*37dc*/ 	.word	0xffffffff


	//   ....[233]....
        /*37e0*/ 	.word	0xffffffff


	//   ....[234]....
        /*37e4*/ 	.word	0xffffffff


	//   ....[235]....
        /*37e8*/ 	.word	0xffffffff


	//   ....[236]....
        /*37ec*/ 	.word	0xffffffff


	//   ....[237]....
        /*37f0*/ 	.word	0xffffffff


	//   ....[238]....
        /*37f4*/ 	.word	0xffffffff


	//   ....[239]....
        /*37f8*/ 	.word	0xffffffff


	//   ....[240]....
        /*37fc*/ 	.word	0xffffffff


	//   ....[241]....
        /*3800*/ 	.word	0xffffffff


	//   ....[242]....
        /*3804*/ 	.word	0xffffffff


	//   ....[243]....
        /*3808*/ 	.word	0xffffffff


	//   ....[244]....
        /*380c*/ 	.word	0xffffffff


	//   ....[245]....
        /*3810*/ 	.word	0xffffffff


	//   ....[246]....
        /*3814*/ 	.word	0xffffffff


	//   ....[247]....
        /*3818*/ 	.word	0xffffffff


	//   ....[248]....
        /*381c*/ 	.word	0xffffffff


	//   ....[249]....
        /*3820*/ 	.word	0xffffffff


	//   ....[250]....
        /*3824*/ 	.word	0xffffffff


	//   ....[251]....
        /*3828*/ 	.word	0xffffffff


	//   ....[252]....
        /*382c*/ 	.word	0xffffffff


	//   ....[253]....
        /*3830*/ 	.word	0xffffffff


	//   ....[254]....
        /*3834*/ 	.word	0xffffffff


	//   ....[255]....
        /*3838*/ 	.word	0xffffffff


	//   ....[0]....
        /*383c*/ 	.word	0xffffffff


	//   ....[1]....
        /*3840*/ 	.word	0xffffffff


	//   ....[2]....
        /*3844*/ 	.word	0xffffffff


	//   ....[3]....
        /*3848*/ 	.word	0xffffffff


	//   ....[4]....
        /*384c*/ 	.word	0xffffffff


	//   ....[5]....
        /*3850*/ 	.word	0xffffffff


	//   ....[6]....
        /*3854*/ 	.word	0xffffffff


	//   ....[7]....
        /*3858*/ 	.word	0xffffffff


	//   ....[8]....
        /*385c*/ 	.word	0xffffffff


	//   ....[9]....
        /*3860*/ 	.word	0xffffffff


	//   ....[10]....
        /*3864*/ 	.word	0xffffffff


	//   ....[11]....
        /*3868*/ 	.word	0xffffffff


	//   ....[12]....
        /*386c*/ 	.word	0xffffffff


	//   ....[13]....
        /*3870*/ 	.word	0xffffffff


	//   ....[14]....
        /*3874*/ 	.word	0xffffffff


	//   ....[15]....
        /*3878*/ 	.word	0xffffffff


	//   ....[16]....
        /*387c*/ 	.word	0xffffffff


	//   ....[17]....
        /*3880*/ 	.word	0xffffffff


	//   ....[18]....
        /*3884*/ 	.word	0xffffffff


	//   ....[19]....
        /*3888*/ 	.word	0xffffffff


	//   ....[20]....
        /*388c*/ 	.word	0xffffffff


	//   ....[21]....
        /*3890*/ 	.word	0xffffffff


	//   ....[22]....
        /*3894*/ 	.word	0xffffffff


	//   ....[23]....
        /*3898*/ 	.word	0xffffffff


	//   ....[24]....
        /*389c*/ 	.word	0xffffffff


	//   ....[25]....
        /*38a0*/ 	.word	0xffffffff


	//   ....[26]....
        /*38a4*/ 	.word	0xffffffff


	//   ....[27]....
        /*38a8*/ 	.word	0xffffffff


	//   ....[28]....
        /*38ac*/ 	.word	0xffffffff


	//   ....[29]....
        /*38b0*/ 	.word	0xffffffff


	//   ....[30]....
        /*38b4*/ 	.word	0xffffffff


	//   ....[31]....
        /*38b8*/ 	.word	0xffffffff


	//   ....[32]....
        /*38bc*/ 	.word	0xffffffff


	//   ....[33]....
        /*38c0*/ 	.word	0xffffffff


	//   ....[34]....
        /*38c4*/ 	.word	0xffffffff


	//   ....[35]....
        /*38c8*/ 	.word	0xffffffff


	//   ....[36]....
        /*38cc*/ 	.word	0xffffffff


	//   ....[37]....
        /*38d0*/ 	.word	0xffffffff


	//   ....[38]....
        /*38d4*/ 	.word	0xffffffff


	//   ....[39]....
        /*38d8*/ 	.word	0xffffffff


	//   ....[40]....
        /*38dc*/ 	.word	0xffffffff


	//   ....[41]....
        /*38e0*/ 	.word	0xffffffff


	//   ....[42]....
        /*38e4*/ 	.word	0xffffffff


	//   ....[43]....
        /*38e8*/ 	.word	0xffffffff


	//   ....[44]....
        /*38ec*/ 	.word	0xffffffff


	//   ....[45]....
        /*38f0*/ 	.word	0xffffffff


	//   ....[46]....
        /*38f4*/ 	.word	0xffffffff


	//   ....[47]....
        /*38f8*/ 	.word	0xffffffff


	//   ....[48]....
        /*38fc*/ 	.word	0xffffffff


	//   ....[49]....
        /*3900*/ 	.word	0xffffffff


	//   ....[50]....
        /*3904*/ 	.word	0xffffffff


	//   ....[51]....
        /*3908*/ 	.word	0xffffffff


	//   ....[52]....
        /*390c*/ 	.word	0xffffffff


	//   ....[53]....
        /*3910*/ 	.word	0xffffffff


	//   ....[54]....
        /*3914*/ 	.word	0xffffffff


	//   ....[55]....
        /*3918*/ 	.word	0xffffffff


	//   ....[56]....
        /*391c*/ 	.word	0xffffffff


	//   ....[57]....
        /*3920*/ 	.word	0xffffffff


	//   ....[58]....
        /*3924*/ 	.word	0xffffffff


	//   ....[59]....
        /*3928*/ 	.word	0xffffffff


	//   ....[60]....
        /*392c*/ 	.word	0xffffffff


	//   ....[61]....
        /*3930*/ 	.word	0xffffffff


	//   ....[62]....
        /*3934*/ 	.word	0xffffffff


	//   ....[63]....
        /*3938*/ 	.word	0xffffffff


	//   ....[64]....
        /*393c*/ 	.word	0xffffffff


	//   ....[65]....
        /*3940*/ 	.word	0xffffffff


	//   ....[66]....
        /*3944*/ 	.word	0xffffffff


	//   ....[67]....
        /*3948*/ 	.word	0xffffffff


	//   ....[68]....
        /*394c*/ 	.word	0xffffffff


	//   ....[69]....
        /*3950*/ 	.word	0xffffffff


	//   ....[70]....
        /*3954*/ 	.word	0xffffffff


	//   ....[71]....
        /*3958*/ 	.word	0xffffffff


	//   ....[72]....
        /*395c*/ 	.word	0xffffffff


	//   ....[73]....
        /*3960*/ 	.word	0xffffffff


	//   ....[74]....
        /*3964*/ 	.word	0xffffffff


	//   ....[75]....
        /*3968*/ 	.word	0xffffffff


	//   ....[76]....
        /*396c*/ 	.word	0xffffffff


	//   ....[77]....
        /*3970*/ 	.word	0xffffffff


	//   ....[78]....
        /*3974*/ 	.word	0xffffffff


	//   ....[79]....
        /*3978*/ 	.word	0xffffffff


	//   ....[80]....
        /*397c*/ 	.word	0xffffffff


	//   ....[81]....
        /*3980*/ 	.word	0xffffffff


	//   ....[82]....
        /*3984*/ 	.word	0xffffffff


	//   ....[83]....
        /*3988*/ 	.word	0xffffffff


	//   ....[84]....
        /*398c*/ 	.word	0xffffffff


	//   ....[85]....
        /*3990*/ 	.word	0xffffffff


	//   ....[86]....
        /*3994*/ 	.word	0xffffffff


	//   ....[87]....
        /*3998*/ 	.word	0xffffffff


	//   ....[88]....
        /*399c*/ 	.word	0xffffffff


	//   ....[89]....
        /*39a0*/ 	.word	0xffffffff


	//   ....[90]....
        /*39a4*/ 	.word	0xffffffff


	//   ....[91]....
        /*39a8*/ 	.word	0xffffffff


	//   ....[92]....
        /*39ac*/ 	.word	0xffffffff


	//   ....[93]....
        /*39b0*/ 	.word	0xffffffff


	//   ....[94]....
        /*39b4*/ 	.word	0xffffffff


	//   ....[95]....
        /*39b8*/ 	.word	0xffffffff


	//   ....[96]....
        /*39bc*/ 	.word	0xffffffff


	//   ....[97]....
        /*39c0*/ 	.word	0xffffffff


	//   ....[98]....
        /*39c4*/ 	.word	0xffffffff


	//   ....[99]....
        /*39c8*/ 	.word	0xffffffff


	//   ....[100]....
        /*39cc*/ 	.word	0xffffffff


	//   ....[101]....
        /*39d0*/ 	.word	0xffffffff


	//   ....[102]....
        /*39d4*/ 	.word	0xffffffff


	//   ....[103]....
        /*39d8*/ 	.word	0xffffffff


	//   ....[104]....
        /*39dc*/ 	.word	0xffffffff


	//   ....[105]....
        /*39e0*/ 	.word	0xffffffff


	//   ....[106]....
        /*39e4*/ 	.word	0xffffffff


	//   ....[107]....
        /*39e8*/ 	.word	0xffffffff


	//   ....[108]....
        /*39ec*/ 	.word	0xffffffff


	//   ....[109]....
        /*39f0*/ 	.word	0xffffffff


	//   ....[110]....
        /*39f4*/ 	.word	0xffffffff


	//   ....[111]....
        /*39f8*/ 	.word	0xffffffff


	//   ....[112]....
        /*39fc*/ 	.word	0xffffffff


	//   ....[113]....
        /*3a00*/ 	.word	0xffffffff


	//   ....[114]....
        /*3a04*/ 	.word	0xffffffff


	//   ....[115]....
        /*3a08*/ 	.word	0xffffffff


	//   ....[116]....
        /*3a0c*/ 	.word	0xffffffff


	//   ....[117]....
        /*3a10*/ 	.word	0xffffffff


	//   ....[118]....
        /*3a14*/ 	.word	0xffffffff


	//   ....[119]....
        /*3a18*/ 	.word	0xffffffff


	//   ....[120]....
        /*3a1c*/ 	.word	0xffffffff


	//   ....[121]....
        /*3a20*/ 	.word	0xffffffff


	//   ....[122]....
        /*3a24*/ 	.word	0xffffffff


	//   ....[123]....
        /*3a28*/ 	.word	0xffffffff


	//   ....[124]....
        /*3a2c*/ 	.word	0xffffffff


	//   ....[125]....
        /*3a30*/ 	.word	0xffffffff


	//   ....[126]....
        /*3a34*/ 	.word	0xffffffff


	//   ....[127]....
        /*3a38*/ 	.word	0xffffffff


	//   ....[128]....
        /*3a3c*/ 	.word	0xffffffff


	//   ....[129]....
        /*3a40*/ 	.word	0xffffffff


	//   ....[130]....
        /*3a44*/ 	.word	0xffffffff


	//   ....[131]....
        /*3a48*/ 	.word	0xffffffff


	//   ....[132]....
        /*3a4c*/ 	.word	0xffffffff


	//   ....[133]....
        /*3a50*/ 	.word	0xffffffff


	//   ....[134]....
        /*3a54*/ 	.word	0xffffffff


	//   ....[135]....
        /*3a58*/ 	.word	0xffffffff


	//   ....[136]....
        /*3a5c*/ 	.word	0xffffffff


	//   ....[137]....
        /*3a60*/ 	.word	0xffffffff


	//   ....[138]....
        /*3a64*/ 	.word	0xffffffff


	//   ....[139]....
        /*3a68*/ 	.word	0xffffffff


	//   ....[140]....
        /*3a6c*/ 	.word	0xffffffff


	//   ....[141]....
        /*3a70*/ 	.word	0xffffffff


	//   ....[142]....
        /*3a74*/ 	.word	0xffffffff


	//   ....[143]....
        /*3a78*/ 	.word	0xffffffff


	//   ....[144]....
        /*3a7c*/ 	.word	0xffffffff


	//   ....[145]....
        /*3a80*/ 	.word	0xffffffff


	//   ....[146]....
        /*3a84*/ 	.word	0xffffffff


	//   ....[147]....
        /*3a88*/ 	.word	0xffffffff


	//   ....[148]....
        /*3a8c*/ 	.word	0xffffffff


	//   ....[149]....
        /*3a90*/ 	.word	0xffffffff


	//   ....[150]....
        /*3a94*/ 	.word	0xffffffff


	//   ....[151]....
        /*3a98*/ 	.word	0xffffffff


	//   ....[152]....
        /*3a9c*/ 	.word	0xffffffff


	//   ....[153]....
        /*3aa0*/ 	.word	0xffffffff


	//   ....[154]....
        /*3aa4*/ 	.word	0xffffffff


	//   ....[155]....
        /*3aa8*/ 	.word	0xffffffff


	//   ....[156]....
        /*3aac*/ 	.word	0xffffffff


	//   ....[157]....
        /*3ab0*/ 	.word	0xffffffff


	//   ....[158]....
        /*3ab4*/ 	.word	0xffffffff


	//   ....[159]....
        /*3ab8*/ 	.word	0xffffffff


	//   ....[160]....
        /*3abc*/ 	.word	0xffffffff


	//   ....[161]....
        /*3ac0*/ 	.word	0xffffffff


	//   ....[162]....
        /*3ac4*/ 	.word	0xffffffff


	//   ....[163]....
        /*3ac8*/ 	.word	0xffffffff


	//   ....[164]....
        /*3acc*/ 	.word	0xffffffff


	//   ....[165]....
        /*3ad0*/ 	.word	0xffffffff


	//   ....[166]....
        /*3ad4*/ 	.word	0xffffffff


	//   ....[167]....
        /*3ad8*/ 	.word	0xffffffff


	//   ....[168]....
        /*3adc*/ 	.word	0xffffffff


	//   ....[169]....
        /*3ae0*/ 	.word	0xffffffff


	//   ....[170]....
        /*3ae4*/ 	.word	0xffffffff


	//   ....[171]....
        /*3ae8*/ 	.word	0xffffffff


	//   ....[172]....
        /*3aec*/ 	.word	0xffffffff


	//   ....[173]....
        /*3af0*/ 	.word	0xffffffff


	//   ....[174]....
        /*3af4*/ 	.word	0xffffffff


	//   ....[175]....
        /*3af8*/ 	.word	0xffffffff


	//   ....[176]....
        /*3afc*/ 	.word	0xffffffff


	//   ....[177]....
        /*3b00*/ 	.word	0xffffffff


	//   ....[178]....
        /*3b04*/ 	.word	0xffffffff


	//   ....[179]....
        /*3b08*/ 	.word	0xffffffff


	//   ....[180]....
        /*3b0c*/ 	.word	0xffffffff


	//   ....[181]....
        /*3b10*/ 	.word	0xffffffff


	//   ....[182]....
        /*3b14*/ 	.word	0xffffffff


	//   ....[183]....
        /*3b18*/ 	.word	0xffffffff


	//   ....[184]....
        /*3b1c*/ 	.word	0xffffffff


	//   ....[185]....
        /*3b20*/ 	.word	0xffffffff


	//   ....[186]....
        /*3b24*/ 	.word	0xffffffff


	//   ....[187]....
        /*3b28*/ 	.word	0xffffffff


	//   ....[188]....
        /*3b2c*/ 	.word	0xffffffff


	//   ....[189]....
        /*3b30*/ 	.word	0xffffffff


	//   ....[190]....
        /*3b34*/ 	.word	0xffffffff


	//   ....[191]....
        /*3b38*/ 	.word	0xffffffff


	//   ....[192]....
        /*3b3c*/ 	.word	0xffffffff


	//   ....[193]....
        /*3b40*/ 	.word	0xffffffff


	//   ....[194]....
        /*3b44*/ 	.word	0xffffffff


	//   ....[195]....
        /*3b48*/ 	.word	0xffffffff


	//   ....[196]....
        /*3b4c*/ 	.word	0xffffffff


	//   ....[197]....
        /*3b50*/ 	.word	0xffffffff


	//   ....[198]....
        /*3b54*/ 	.word	0xffffffff


	//   ....[199]....
        /*3b58*/ 	.word	0xffffffff


	//   ....[200]....
        /*3b5c*/ 	.word	0xffffffff


	//   ....[201]....
        /*3b60*/ 	.word	0xffffffff


	//   ....[202]....
        /*3b64*/ 	.word	0xffffffff


	//   ....[203]....
        /*3b68*/ 	.word	0xffffffff


	//   ....[204]....
        /*3b6c*/ 	.word	0xffffffff


	//   ....[205]....
        /*3b70*/ 	.word	0xffffffff


	//   ....[206]....
        /*3b74*/ 	.word	0xffffffff


	//   ....[207]....
        /*3b78*/ 	.word	0xffffffff


	//   ....[208]....
        /*3b7c*/ 	.word	0xffffffff


	//   ....[209]....
        /*3b80*/ 	.word	0xffffffff


	//   ....[210]....
        /*3b84*/ 	.word	0xffffffff


	//   ....[211]....
        /*3b88*/ 	.word	0xffffffff


	//   ....[212]....
        /*3b8c*/ 	.word	0xffffffff


	//   ....[213]....
        /*3b90*/ 	.word	0xffffffff


	//   ....[214]....
        /*3b94*/ 	.word	0xffffffff


	//   ....[215]....
        /*3b98*/ 	.word	0xffffffff


	//   ....[216]....
        /*3b9c*/ 	.word	0xffffffff


	//   ....[217]....
        /*3ba0*/ 	.word	0xffffffff


	//   ....[218]....
        /*3ba4*/ 	.word	0xffffffff


	//   ....[219]....
        /*3ba8*/ 	.word	0xffffffff


	//   ....[220]....
        /*3bac*/ 	.word	0xffffffff


	//   ....[221]....
        /*3bb0*/ 	.word	0xffffffff


	//   ....[222]....
        /*3bb4*/ 	.word	0xffffffff


	//   ....[223]....
        /*3bb8*/ 	.word	0xffffffff


	//   ....[224]....
        /*3bbc*/ 	.word	0xffffffff


	//   ....[225]....
        /*3bc0*/ 	.word	0xffffffff


	//   ....[226]....
        /*3bc4*/ 	.word	0xffffffff


	//   ....[227]....
        /*3bc8*/ 	.word	0xffffffff


	//   ....[228]....
        /*3bcc*/ 	.word	0xffffffff


	//   ....[229]....
        /*3bd0*/ 	.word	0xffffffff


	//   ....[230]....
        /*3bd4*/ 	.word	0xffffffff


	//   ....[231]....
        /*3bd8*/ 	.word	0xffffffff


	//   ....[232]....
        /*3bdc*/ 	.word	0xffffffff


	//   ....[233]....
        /*3be0*/ 	.word	0xffffffff


	//   ....[234]....
        /*3be4*/ 	.word	0xffffffff


	//   ....[235]....
        /*3be8*/ 	.word	0xffffffff


	//   ....[236]....
        /*3bec*/ 	.word	0xffffffff


	//   ....[237]....
        /*3bf0*/ 	.word	0xffffffff


	//   ....[238]....
        /*3bf4*/ 	.word	0xffffffff


	//   ....[239]....
        /*3bf8*/ 	.word	0xffffffff


	//   ....[240]....
        /*3bfc*/ 	.word	0xffffffff


	//   ....[241]....
        /*3c00*/ 	.word	0xffffffff


	//   ....[242]....
        /*3c04*/ 	.word	0xffffffff


	//   ....[243]....
        /*3c08*/ 	.word	0xffffffff


	//   ....[244]....
        /*3c0c*/ 	.word	0xffffffff


	//   ....[245]....
        /*3c10*/ 	.word	0xffffffff


	//   ....[246]....
        /*3c14*/ 	.word	0xffffffff


	//   ....[247]....
        /*3c18*/ 	.word	0xffffffff


	//   ....[248]....
        /*3c1c*/ 	.word	0xffffffff


	//   ....[249]....
        /*3c20*/ 	.word	0xffffffff


	//   ....[250]....
        /*3c24*/ 	.word	0xffffffff


	//   ....[251]....
        /*3c28*/ 	.word	0xffffffff


	//   ....[252]....
        /*3c2c*/ 	.word	0xffffffff


	//   ....[253]....
        /*3c30*/ 	.word	0xffffffff


	//   ....[254]....
        /*3c34*/ 	.word	0xffffffff


	//   ....[255]....
        /*3c38*/ 	.word	0xffffffff


	//   ....[0]....
        /*3c3c*/ 	.word	0xffffffff


	//   ....[1]....
        /*3c40*/ 	.word	0xffffffff


	//   ....[2]....
        /*3c44*/ 	.word	0xffffffff


	//   ....[3]....
        /*3c48*/ 	.word	0xffffffff


	//   ....[4]....
        /*3c4c*/ 	.word	0xffffffff


	//   ....[5]....
        /*3c50*/ 	.word	0xffffffff


	//   ....[6]....
        /*3c54*/ 	.word	0xffffffff


	//   ....[7]....
        /*3c58*/ 	.word	0xffffffff


	//   ....[8]....
        /*3c5c*/ 	.word	0xffffffff


	//   ....[9]....
        /*3c60*/ 	.word	0xffffffff


	//   ....[10]....
        /*3c64*/ 	.word	0xffffffff


	//   ....[11]....
        /*3c68*/ 	.word	0xffffffff


	//   ....[12]....
        /*3c6c*/ 	.word	0xffffffff


	//   ....[13]....
        /*3c70*/ 	.word	0xffffffff


	//   ....[14]....
        /*3c74*/ 	.word	0xffffffff


	//   ....[15]....
        /*3c78*/ 	.word	0xffffffff


	//   ....[16]....
        /*3c7c*/ 	.word	0xffffffff


	//   ....[17]....
        /*3c80*/ 	.word	0xffffffff


	//   ....[18]....
        /*3c84*/ 	.word	0xffffffff


	//   ....[19]....
        /*3c88*/ 	.word	0xffffffff


	//   ....[20]....
        /*3c8c*/ 	.word	0xffffffff


	//   ....[21]....
        /*3c90*/ 	.word	0xffffffff


	//   ....[22]....
        /*3c94*/ 	.word	0xffffffff


	//   ....[23]....
        /*3c98*/ 	.word	0xffffffff


	//   ....[24]....
        /*3c9c*/ 	.word	0xffffffff


	//   ....[25]....
        /*3ca0*/ 	.word	0xffffffff


	//   ....[26]....
        /*3ca4*/ 	.word	0xffffffff


	//   ....[27]....
        /*3ca8*/ 	.word	0xffffffff


	//   ....[28]....
        /*3cac*/ 	.word	0xffffffff


	//   ....[29]....
        /*3cb0*/ 	.word	0xffffffff


	//   ....[30]....
        /*3cb4*/ 	.word	0xffffffff


	//   ....[31]....
        /*3cb8*/ 	.word	0xffffffff


	//   ....[32]....
        /*3cbc*/ 	.word	0xffffffff


	//   ....[33]....
        /*3cc0*/ 	.word	0xffffffff


	//   ....[34]....
        /*3cc4*/ 	.word	0xffffffff


	//   ....[35]....
        /*3cc8*/ 	.word	0xffffffff


	//   ....[36]....
        /*3ccc*/ 	.word	0xffffffff


	//   ....[37]....
        /*3cd0*/ 	.word	0xffffffff


	//   ....[38]....
        /*3cd4*/ 	.word	0xffffffff


	//   ....[39]....
        /*3cd8*/ 	.word	0xffffffff


	//   ....[40]....
        /*3cdc*/ 	.word	0xffffffff


	//   ....[41]....
        /*3ce0*/ 	.word	0xffffffff


	//   ....[42]....
        /*3ce4*/ 	.word	0xffffffff


	//   ....[43]....
        /*3ce8*/ 	.word	0xffffffff


	//   ....[44]....
        /*3cec*/ 	.word	0xffffffff


	//   ....[45]....
        /*3cf0*/ 	.word	0xffffffff


	//   ....[46]....
        /*3cf4*/ 	.word	0xffffffff


	//   ....[47]....
        /*3cf8*/ 	.word	0xffffffff


	//   ....[48]....
        /*3cfc*/ 	.word	0xffffffff


	//   ....[49]....
        /*3d00*/ 	.word	0xffffffff


	//   ....[50]....
        /*3d04*/ 	.word	0xffffffff


	//   ....[51]....
        /*3d08*/ 	.word	0xffffffff


	//   ....[52]....
        /*3d0c*/ 	.word	0xffffffff


	//   ....[53]....
        /*3d10*/ 	.word	0xffffffff


	//   ....[54]....
        /*3d14*/ 	.word	0xffffffff


	//   ....[55]....
        /*3d18*/ 	.word	0xffffffff


	//   ....[56]....
        /*3d1c*/ 	.word	0xffffffff


	//   ....[57]....
        /*3d20*/ 	.word	0xffffffff


	//   ....[58]....
        /*3d24*/ 	.word	0xffffffff


	//   ....[59]....
        /*3d28*/ 	.word	0xffffffff


	//   ....[60]....
        /*3d2c*/ 	.word	0xffffffff


	//   ....[61]....
        /*3d30*/ 	.word	0xffffffff


	//   ....[62]....
        /*3d34*/ 	.word	0xffffffff


	//   ....[63]....
        /*3d38*/ 	.word	0xffffffff


	//   ....[64]....
        /*3d3c*/ 	.word	0xffffffff


	//   ....[65]....
        /*3d40*/ 	.word	0xffffffff


	//   ....[66]....
        /*3d44*/ 	.word	0xffffffff


	//   ....[67]....
        /*3d48*/ 	.word	0xffffffff


	//   ....[68]....
        /*3d4c*/ 	.word	0xffffffff


	//   ....[69]....
        /*3d50*/ 	.word	0xffffffff


	//   ....[70]....
        /*3d54*/ 	.word	0xffffffff


	//   ....[71]....
        /*3d58*/ 	.word	0xffffffff


	//   ....[72]....
        /*3d5c*/ 	.word	0xffffffff


	//   ....[73]....
        /*3d60*/ 	.word	0xffffffff


	//   ....[74]....
        /*3d64*/ 	.word	0xffffffff


	//   ....[75]....
        /*3d68*/ 	.word	0xffffffff


	//   ....[76]....
        /*3d6c*/ 	.word	0xffffffff


	//   ....[77]....
        /*3d70*/ 	.word	0xffffffff


	//   ....[78]....
        /*3d74*/ 	.word	0xffffffff


	//   ....[79]....
        /*3d78*/ 	.word	0xffffffff


	//   ....[80]....
        /*3d7c*/ 	.word	0xffffffff


	//   ....[81]....
        /*3d80*/ 	.word	0xffffffff


	//   ....[82]....
        /*3d84*/ 	.word	0xffffffff


	//   ....[83]....
        /*3d88*/ 	.word	0xffffffff


	//   ....[84]....
        /*3d8c*/ 	.word	0xffffffff


	//   ....[85]....
        /*3d90*/ 	.word	0xffffffff


	//   ....[86]....
        /*3d94*/ 	.word	0xffffffff


	//   ....[87]....
        /*3d98*/ 	.word	0xffffffff


	//   ....[88]....
        /*3d9c*/ 	.word	0xffffffff


	//   ....[89]....
        /*3da0*/ 	.word	0xffffffff


	//   ....[90]....
        /*3da4*/ 	.word	0xffffffff


	//   ....[91]....
        /*3da8*/ 	.word	0xffffffff


	//   ....[92]....
        /*3dac*/ 	.word	0xffffffff


	//   ....[93]....
        /*3db0*/ 	.word	0xffffffff


	//   ....[94]....
        /*3db4*/ 	.word	0xffffffff


	//   ....[95]....
        /*3db8*/ 	.word	0xffffffff


	//   ....[96]....
        /*3dbc*/ 	.word	0xffffffff


	//   ....[97]....
        /*3dc0*/ 	.word	0xffffffff


	//   ....[98]....
        /*3dc4*/ 	.word	0xffffffff


	//   ....[99]....
        /*3dc8*/ 	.word	0xffffffff


	//   ....[100]....
        /*3dcc*/ 	.word	0xffffffff


	//   ....[101]....
        /*3dd0*/ 	.word	0xffffffff


	//   ....[102]....
        /*3dd4*/ 	.word	0xffffffff


	//   ....[103]....
        /*3dd8*/ 	.word	0xffffffff


	//   ....[104]....
        /*3ddc*/ 	.word	0xffffffff


	//   ....[105]....
        /*3de0*/ 	.word	0xffffffff


	//   ....[106]....
        /*3de4*/ 	.word	0xffffffff


	//   ....[107]....
        /*3de8*/ 	.word	0xffffffff


	//   ....[108]....
        /*3dec*/ 	.word	0xffffffff


	//   ....[109]....
        /*3df0*/ 	.word	0xffffffff


	//   ....[110]....
        /*3df4*/ 	.word	0xffffffff


	//   ....[111]....
        /*3df8*/ 	.word	0xffffffff


	//   ....[112]....
        /*3dfc*/ 	.word	0xffffffff


	//   ....[113]....
        /*3e00*/ 	.word	0xffffffff


	//   ....[114]....
        /*3e04*/ 	.word	0xffffffff


	//   ....[115]....
        /*3e08*/ 	.word	0xffffffff


	//   ....[116]....
        /*3e0c*/ 	.word	0xffffffff


	//   ....[117]....
        /*3e10*/ 	.word	0xffffffff


	//   ....[118]....
        /*3e14*/ 	.word	0xffffffff


	//   ....[119]....
        /*3e18*/ 	.word	0xffffffff


	//   ....[120]....
        /*3e1c*/ 	.word	0xffffffff


	//   ....[121]....
        /*3e20*/ 	.word	0xffffffff


	//   ....[122]....
        /*3e24*/ 	.word	0xffffffff


	//   ....[123]....
        /*3e28*/ 	.word	0xffffffff


	//   ....[124]....
        /*3e2c*/ 	.word	0xffffffff


	//   ....[125]....
        /*3e30*/ 	.word	0xffffffff


	//   ....[126]....
        /*3e34*/ 	.word	0xffffffff


	//   ....[127]....
        /*3e38*/ 	.word	0xffffffff


	//   ....[128]....
        /*3e3c*/ 	.word	0xffffffff


	//   ....[129]....
        /*3e40*/ 	.word	0xffffffff


	//   ....[130]....
        /*3e44*/ 	.word	0xffffffff


	//   ....[131]....
        /*3e48*/ 	.word	0xffffffff


	//   ....[132]....
        /*3e4c*/ 	.word	0xffffffff


	//   ....[133]....
        /*3e50*/ 	.word	0xffffffff


	//   ....[134]....
        /*3e54*/ 	.word	0xffffffff


	//   ....[135]....
        /*3e58*/ 	.word	0xffffffff


	//   ....[136]....
        /*3e5c*/ 	.word	0xffffffff


	//   ....[137]....
        /*3e60*/ 	.word	0xffffffff


	//   ....[138]....
        /*3e64*/ 	.word	0xffffffff


	//   ....[139]....
        /*3e68*/ 	.word	0xffffffff


	//   ....[140]....
        /*3e6c*/ 	.word	0xffffffff


	//   ....[141]....
        /*3e70*/ 	.word	0xffffffff


	//   ....[142]....
        /*3e74*/ 	.word	0xffffffff


	//   ....[143]....
        /*3e78*/ 	.word	0xffffffff


	//   ....[144]....
        /*3e7c*/ 	.word	0xffffffff


	//   ....[145]....
        /*3e80*/ 	.word	0xffffffff


	//   ....[146]....
        /*3e84*/ 	.word	0xffffffff


	//   ....[147]....
        /*3e88*/ 	.word	0xffffffff


	//   ....[148]....
        /*3e8c*/ 	.word	0xffffffff


	//   ....[149]....
        /*3e90*/ 	.word	0xffffffff


	//   ....[150]....
        /*3e94*/ 	.word	0xffffffff


	//   ....[151]....
        /*3e98*/ 	.word	0xffffffff


	//   ....[152]....
        /*3e9c*/ 	.word	0xffffffff


	//   ....[153]....
        /*3ea0*/ 	.word	0xffffffff


	//   ....[154]....
        /*3ea4*/ 	.word	0xffffffff


	//   ....[155]....
        /*3ea8*/ 	.word	0xffffffff


	//   ....[156]....
        /*3eac*/ 	.word	0xffffffff


	//   ....[157]....
        /*3eb0*/ 	.word	0xffffffff


	//   ....[158]....
        /*3eb4*/ 	.word	0xffffffff


	//   ....[159]....
        /*3eb8*/ 	.word	0xffffffff


	//   ....[160]....
        /*3ebc*/ 	.word	0xffffffff


	//   ....[161]....
        /*3ec0*/ 	.word	0xffffffff


	//   ....[162]....
        /*3ec4*/ 	.word	0xffffffff


	//   ....[163]....
        /*3ec8*/ 	.word	0xffffffff


	//   ....[164]....
        /*3ecc*/ 	.word	0xffffffff


	//   ....[165]....
        /*3ed0*/ 	.word	0xffffffff


	//   ....[166]....
        /*3ed4*/ 	.word	0xffffffff


	//   ....[167]....
        /*3ed8*/ 	.word	0xffffffff


	//   ....[168]....
        /*3edc*/ 	.word	0xffffffff


	//   ....[169]....
        /*3ee0*/ 	.word	0xffffffff


	//   ....[170]....
        /*3ee4*/ 	.word	0xffffffff


	//   ....[171]....
        /*3ee8*/ 	.word	0xffffffff


	//   ....[172]....
        /*3eec*/ 	.word	0xffffffff


	//   ....[173]....
        /*3ef0*/ 	.word	0xffffffff


	//   ....[174]....
        /*3ef4*/ 	.word	0xffffffff


	//   ....[175]....
        /*3ef8*/ 	.word	0xffffffff


	//   ....[176]....
        /*3efc*/ 	.word	0xffffffff


	//   ....[177]....
        /*3f00*/ 	.word	0xffffffff


	//   ....[178]....
        /*3f04*/ 	.word	0xffffffff


	//   ....[179]....
        /*3f08*/ 	.word	0xffffffff


	//   ....[180]....
        /*3f0c*/ 	.word	0xffffffff


	//   ....[181]....
        /*3f10*/ 	.word	0xffffffff


	//   ....[182]....
        /*3f14*/ 	.word	0xffffffff


	//   ....[183]....
        /*3f18*/ 	.word	0xffffffff


	//   ....[184]....
        /*3f1c*/ 	.word	0xffffffff


	//   ....[185]....
        /*3f20*/ 	.word	0xffffffff


	//   ....[186]....
        /*3f24*/ 	.word	0xffffffff


	//   ....[187]....
        /*3f28*/ 	.word	0xffffffff


	//   ....[188]....
        /*3f2c*/ 	.word	0xffffffff


	//   ....[189]....
        /*3f30*/ 	.word	0xffffffff


	//   ....[190]....
        /*3f34*/ 	.word	0xffffffff


	//   ....[191]....
        /*3f38*/ 	.word	0xffffffff


	//   ....[192]....
        /*3f3c*/ 	.word	0xffffffff


	//   ....[193]....
        /*3f40*/ 	.word	0xffffffff


	//   ....[194]....
        /*3f44*/ 	.word	0xffffffff


	//   ....[195]....
        /*3f48*/ 	.word	0xffffffff


	//   ....[196]....
        /*3f4c*/ 	.word	0xffffffff


	//   ....[197]....
        /*3f50*/ 	.word	0xffffffff


	//   ....[198]....
        /*3f54*/ 	.word	0xffffffff


	//   ....[199]....
        /*3f58*/ 	.word	0xffffffff


	//   ....[200]....
        /*3f5c*/ 	.word	0xffffffff


	//   ....[201]....
        /*3f60*/ 	.word	0xffffffff


	//   ....[202]....
        /*3f64*/ 	.word	0xffffffff


	//   ....[203]....
        /*3f68*/ 	.word	0xffffffff


	//   ....[204]....
        /*3f6c*/ 	.word	0xffffffff


	//   ....[205]....
        /*3f70*/ 	.word	0xffffffff


	//   ....[206]....
        /*3f74*/ 	.word	0xffffffff


	//   ....[207]....
        /*3f78*/ 	.word	0xffffffff


	//   ....[208]....
        /*3f7c*/ 	.word	0xffffffff


	//   ....[209]....
        /*3f80*/ 	.word	0xffffffff


	//   ....[210]....
        /*3f84*/ 	.word	0xffffffff


	//   ....[211]....
        /*3f88*/ 	.word	0xffffffff


	//   ....[212]....
        /*3f8c*/ 	.word	0xffffffff


	//   ....[213]....
        /*3f90*/ 	.word	0xffffffff


	//   ....[214]....
        /*3f94*/ 	.word	0xffffffff


	//   ....[215]....
        /*3f98*/ 	.word	0xffffffff


	//   ....[216]....
        /*3f9c*/ 	.word	0xffffffff


	//   ....[217]....
        /*3fa0*/ 	.word	0xffffffff


	//   ....[218]....
        /*3fa4*/ 	.word	0xffffffff


	//   ....[219]....
        /*3fa8*/ 	.word	0xffffffff


	//   ....[220]....
        /*3fac*/ 	.word	0xffffffff


	//   ....[221]....
        /*3fb0*/ 	.word	0xffffffff


	//   ....[222]....
        /*3fb4*/ 	.word	0xffffffff


	//   ....[223]....
        /*3fb8*/ 	.word	0xffffffff


	//   ....[224]....
        /*3fbc*/ 	.word	0xffffffff


	//   ....[225]....
        /*3fc0*/ 	.word	0xffffffff


	//   ....[226]....
        /*3fc4*/ 	.word	0xffffffff


	//   ....[227]....
        /*3fc8*/ 	.word	0xffffffff


	//   ....[228]....
        /*3fcc*/ 	.word	0xffffffff


	//   ....[229]....
        /*3fd0*/ 	.word	0xffffffff


	//   ....[230]....
        /*3fd4*/ 	.word	0xffffffff


	//   ....[231]....
        /*3fd8*/ 	.word	0xffffffff


	//   ....[232]....
        /*3fdc*/ 	.word	0xffffffff


	//   ....[233]....
        /*3fe0*/ 	.word	0xffffffff


	//   ....[234]....
        /*3fe4*/ 	.word	0xffffffff


	//   ....[235]....
        /*3fe8*/ 	.word	0xffffffff


	//   ....[236]....
        /*3fec*/ 	.word	0xffffffff


	//   ....[237]....
        /*3ff0*/ 	.word	0xffffffff


	//   ....[238]....
        /*3ff4*/ 	.word	0xffffffff


	//   ....[239]....
        /*3ff8*/ 	.word	0xffffffff


	//   ....[240]....
        /*3ffc*/ 	.word	0xffffffff


	//   ....[241]....
        /*4000*/ 	.word	0xffffffff


	//   ....[242]....
        /*4004*/ 	.word	0xffffffff


	//   ....[243]....
        /*4008*/ 	.word	0xffffffff


	//   ....[244]....
        /*400c*/ 	.word	0xffffffff


	//   ....[245]....
        /*4010*/ 	.word	0xffffffff


	//   ....[246]....
        /*4014*/ 	.word	0xffffffff


	//   ....[247]....
        /*4018*/ 	.word	0xffffffff


	//   ....[248]....
        /*401c*/ 	.word	0xffffffff


	//   ....[249]....
        /*4020*/ 	.word	0xffffffff


	//   ....[250]....
        /*4024*/ 	.word	0xffffffff


	//   ....[251]....
        /*4028*/ 	.word	0xffffffff


	//   ....[252]....
        /*402c*/ 	.word	0xffffffff


	//   ....[253]....
        /*4030*/ 	.word	0xffffffff


	//   ....[254]....
        /*4034*/ 	.word	0xffffffff


	//   ....[255]....
        /*4038*/ 	.word	0xffffffff


	//   ....[0]....
        /*403c*/ 	.word	0xffffffff


	//   ....[1]....
        /*4040*/ 	.word	0xffffffff


	//   ....[2]....
        /*4044*/ 	.word	0xffffffff


	//   ....[3]....
        /*4048*/ 	.word	0xffffffff


	//   ....[4]....
        /*404c*/ 	.word	0xffffffff


	//   ....[5]....
        /*4050*/ 	.word	0xffffffff


	//   ....[6]....
        /*4054*/ 	.word	0xffffffff


	//   ....[7]....
        /*4058*/ 	.word	0xffffffff


	//   ....[8]....
        /*405c*/ 	.word	0xffffffff


	//   ....[9]....
        /*4060*/ 	.word	0xffffffff


	//   ....[10]....
        /*4064*/ 	.word	0xffffffff


	//   ....[11]....
        /*4068*/ 	.word	0xffffffff


	//   ....[12]....
        /*406c*/ 	.word	0xffffffff


	//   ....[13]....
        /*4070*/ 	.word	0xffffffff


	//   ....[14]....
        /*4074*/ 	.word	0xffffffff


	//   ....[15]....
        /*4078*/ 	.word	0xffffffff


	//   ....[16]....
        /*407c*/ 	.word	0xffffffff


	//   ....[17]....
        /*4080*/ 	.word	0xffffffff


	//   ....[18]....
        /*4084*/ 	.word	0xffffffff


	//   ....[19]....
        /*4088*/ 	.word	0xffffffff


	//   ....[20]....
        /*408c*/ 	.word	0xffffffff


	//   ....[21]....
        /*4090*/ 	.word	0xffffffff


	//   ....[22]....
        /*4094*/ 	.word	0xffffffff


	//   ....[23]....
        /*4098*/ 	.word	0xffffffff


	//   ....[24]....
        /*409c*/ 	.word	0xffffffff


	//   ....[25]....
        /*40a0*/ 	.word	0xffffffff


	//   ....[26]....
        /*40a4*/ 	.word	0xffffffff


	//   ....[27]....
        /*40a8*/ 	.word	0xffffffff


	//   ....[28]....
        /*40ac*/ 	.word	0xffffffff


	//   ....[29]....
        /*40b0*/ 	.word	0xffffffff


	//   ....[30]....
        /*40b4*/ 	.word	0xffffffff


	//   ....[31]....
        /*40b8*/ 	.word	0xffffffff


	//   ....[32]....
        /*40bc*/ 	.word	0xffffffff


	//   ....[33]....
        /*40c0*/ 	.word	0xffffffff


	//   ....[34]....
        /*40c4*/ 	.word	0xffffffff


	//   ....[35]....
        /*40c8*/ 	.word	0xffffffff


	//   ....[36]....
        /*40cc*/ 	.word	0xffffffff


	//   ....[37]....
        /*40d0*/ 	.word	0xffffffff


	//   ....[38]....
        /*40d4*/ 	.word	0xffffffff


	//   ....[39]....
        /*40d8*/ 	.word	0xffffffff


	//   ....[40]....
        /*40dc*/ 	.word	0xffffffff


	//   ....[41]....
        /*40e0*/ 	.word	0xffffffff


	//   ....[42]....
        /*40e4*/ 	.word	0xffffffff


	//   ....[43]....
        /*40e8*/ 	.word	0xffffffff


	//   ....[44]....
        /*40ec*/ 	.word	0xffffffff


	//   ....[45]....
        /*40f0*/ 	.word	0xffffffff


	//   ....[46]....
        /*40f4*/ 	.word	0xffffffff


	//   ....[47]....
        /*40f8*/ 	.word	0xffffffff


	//   ....[48]....
        /*40fc*/ 	.word	0xffffffff


	//   ....[49]....
        /*4100*/ 	.word	0xffffffff


	//   ....[50]....
        /*4104*/ 	.word	0xffffffff


	//   ....[51]....
        /*4108*/ 	.word	0xffffffff


	//   ....[52]....
        /*410c*/ 	.word	0xffffffff


	//   ....[53]....
        /*4110*/ 	.word	0xffffffff


	//   ....[54]....
        /*4114*/ 	.word	0xffffffff


	//   ....[55]....
        /*4118*/ 	.word	0xffffffff


	//   ....[56]....
        /*411c*/ 	.word	0xffffffff


	//   ....[57]....
        /*4120*/ 	.word	0xffffffff


	//   ....[58]....
        /*4124*/ 	.word	0xffffffff


	//   ....[59]....
        /*4128*/ 	.word	0xffffffff


	//   ....[60]....
        /*412c*/ 	.word	0xffffffff


	//   ....[61]....
        /*4130*/ 	.word	0xffffffff


	//   ....[62]....
        /*4134*/ 	.word	0xffffffff


	//   ....[63]....
        /*4138*/ 	.word	0xffffffff


	//   ....[64]....
        /*413c*/ 	.word	0xffffffff


	//   ....[65]....
        /*4140*/ 	.word	0xffffffff


	//   ....[66]....
        /*4144*/ 	.word	0xffffffff


	//   ....[67]....
        /*4148*/ 	.word	0xffffffff


	//   ....[68]....
        /*414c*/ 	.word	0xffffffff


	//   ....[69]....
        /*4150*/ 	.word	0xffffffff


	//   ....[70]....
        /*4154*/ 	.word	0xffffffff


	//   ....[71]....
        /*4158*/ 	.word	0xffffffff


	//   ....[72]....
        /*415c*/ 	.word	0xffffffff


	//   ....[73]....
        /*4160*/ 	.word	0xffffffff


	//   ....[74]....
        /*4164*/ 	.word	0xffffffff


	//   ....[75]....
        /*4168*/ 	.word	0xffffffff


	//   ....[76]....
        /*416c*/ 	.word	0xffffffff


	//   ....[77]....
        /*4170*/ 	.word	0xffffffff


	//   ....[78]....
        /*4174*/ 	.word	0xffffffff


	//   ....[79]....
        /*4178*/ 	.word	0xffffffff


	//   ....[80]....
        /*417c*/ 	.word	0xffffffff


	//   ....[81]....
        /*4180*/ 	.word	0xffffffff


	//   ....[82]....
        /*4184*/ 	.word	0xffffffff


	//   ....[83]....
        /*4188*/ 	.word	0xffffffff


	//   ....[84]....
        /*418c*/ 	.word	0xffffffff


	//   ....[85]....
        /*4190*/ 	.word	0xffffffff


	//   ....[86]....
        /*4194*/ 	.word	0xffffffff


	//   ....[87]....
        /*4198*/ 	.word	0xffffffff


	//   ....[88]....
        /*419c*/ 	.word	0xffffffff


	//   ....[89]....
        /*41a0*/ 	.word	0xffffffff


	//   ....[90]....
        /*41a4*/ 	.word	0xffffffff


	//   ....[91]....
        /*41a8*/ 	.word	0xffffffff


	//   ....[92]....
        /*41ac*/ 	.word	0xffffffff


	//   ....[93]....
        /*41b0*/ 	.word	0xffffffff


	//   ....[94]....
        /*41b4*/ 	.word	0xffffffff


	//   ....[95]....
        /*41b8*/ 	.word	0xffffffff


	//   ....[96]....
        /*41bc*/ 	.word	0xffffffff


	//   ....[97]....
        /*41c0*/ 	.word	0xffffffff


	//   ....[98]....
        /*41c4*/ 	.word	0xffffffff


	//   ....[99]....
        /*41c8*/ 	.word	0xffffffff


	//   ....[100]....
        /*41cc*/ 	.word	0xffffffff


	//   ....[101]....
        /*41d0*/ 	.word	0xffffffff


	//   ....[102]....
        /*41d4*/ 	.word	0xffffffff


	//   ....[103]....
        /*41d8*/ 	.word	0xffffffff


	//   ....[104]....
        /*41dc*/ 	.word	0xffffffff


	//   ....[105]....
        /*41e0*/ 	.word	0xffffffff


	//   ....[106]....
        /*41e4*/ 	.word	0xffffffff


	//   ....[107]....
        /*41e8*/ 	.word	0xffffffff


	//   ....[108]....
        /*41ec*/ 	.word	0xffffffff


	//   ....[109]....
        /*41f0*/ 	.word	0xffffffff


	//   ....[110]....
        /*41f4*/ 	.word	0xffffffff


	//   ....[111]....
        /*41f8*/ 	.word	0xffffffff


	//   ....[112]....
        /*41fc*/ 	.word	0xffffffff


	//   ....[113]....
        /*4200*/ 	.word	0xffffffff


	//   ....[114]....
        /*4204*/ 	.word	0xffffffff


	//   ....[115]....
        /*4208*/ 	.word	0xffffffff


	//   ....[116]....
        /*420c*/ 	.word	0xffffffff


	//   ....[117]....
        /*4210*/ 	.word	0xffffffff


	//   ....[118]....
        /*4214*/ 	.word	0xffffffff


	//   ....[119]....
        /*4218*/ 	.word	0xffffffff


	//   ....[120]....
        /*421c*/ 	.word	0xffffffff


	//   ....[121]....
        /*4220*/ 	.word	0xffffffff


	//   ....[122]....
        /*4224*/ 	.word	0xffffffff


	//   ....[123]....
        /*4228*/ 	.word	0xffffffff


	//   ....[124]....
        /*422c*/ 	.word	0xffffffff


	//   ....[125]....
        /*4230*/ 	.word	0xffffffff


	//   ....[126]....
        /*4234*/ 	.word	0xffffffff


	//   ....[127]....
        /*4238*/ 	.word	0xffffffff


	//   ....[128]....
        /*423c*/ 	.word	0xffffffff


	//   ....[129]....
        /*4240*/ 	.word	0xffffffff


	//   ....[130]....
        /*4244*/ 	.word	0xffffffff


	//   ....[131]....
        /*4248*/ 	.word	0xffffffff


	//   ....[132]....
        /*424c*/ 	.word	0xffffffff


	//   ....[133]....
        /*4250*/ 	.word	0xffffffff


	//   ....[134]....
        /*4254*/ 	.word	0xffffffff


	//   ....[135]....
        /*4258*/ 	.word	0xffffffff


	//   ....[136]....
        /*425c*/ 	.word	0xffffffff


	//   ....[137]....
        /*4260*/ 	.word	0xffffffff


	//   ....[138]....
        /*4264*/ 	.word	0xffffffff


	//   ....[139]....
        /*4268*/ 	.word	0xffffffff


	//   ....[140]....
        /*426c*/ 	.word	0xffffffff


	//   ....[141]....
        /*4270*/ 	.word	0xffffffff


	//   ....[142]....
        /*4274*/ 	.word	0xffffffff


	//   ....[143]....
        /*4278*/ 	.word	0xffffffff


	//   ....[144]....
        /*427c*/ 	.word	0xffffffff


	//   ....[145]....
        /*4280*/ 	.word	0xffffffff


	//   ....[146]....
        /*4284*/ 	.word	0xffffffff


	//   ....[147]....
        /*4288*/ 	.word	0xffffffff


	//   ....[148]....
        /*428c*/ 	.word	0xffffffff


	//   ....[149]....
        /*4290*/ 	.word	0xffffffff


	//   ....[150]....
        /*4294*/ 	.word	0xffffffff


	//   ....[151]....
        /*4298*/ 	.word	0xffffffff


	//   ....[152]....
        /*429c*/ 	.word	0xffffffff


	//   ....[153]....
        /*42a0*/ 	.word	0xffffffff


	//   ....[154]....
        /*42a4*/ 	.word	0xffffffff


	//   ....[155]....
        /*42a8*/ 	.word	0xffffffff


	//   ....[156]....
        /*42ac*/ 	.word	0xffffffff


	//   ....[157]....
        /*42b0*/ 	.word	0xffffffff


	//   ....[158]....
        /*42b4*/ 	.word	0xffffffff


	//   ....[159]....
        /*42b8*/ 	.word	0xffffffff


	//   ....[160]....
        /*42bc*/ 	.word	0xffffffff


	//   ....[161]....
        /*42c0*/ 	.word	0xffffffff


	//   ....[162]....
        /*42c4*/ 	.word	0xffffffff


	//   ....[163]....
        /*42c8*/ 	.word	0xffffffff


	//   ....[164]....
        /*42cc*/ 	.word	0xffffffff


	//   ....[165]....
        /*42d0*/ 	.word	0xffffffff


	//   ....[166]....
        /*42d4*/ 	.word	0xffffffff


	//   ....[167]....
        /*42d8*/ 	.word	0xffffffff


	//   ....[168]....
        /*42dc*/ 	.word	0xffffffff


	//   ....[169]....
        /*42e0*/ 	.word	0xffffffff


	//   ....[170]....
        /*42e4*/ 	.word	0xffffffff


	//   ....[171]....
        /*42e8*/ 	.word	0xffffffff


	//   ....[172]....
        /*42ec*/ 	.word	0xffffffff


	//   ....[173]....
        /*42f0*/ 	.word	0xffffffff


	//   ....[174]....
        /*42f4*/ 	.word	0xffffffff


	//   ....[175]....
        /*42f8*/ 	.word	0xffffffff


	//   ....[176]....
        /*42fc*/ 	.word	0xffffffff


	//   ....[177]....
        /*4300*/ 	.word	0xffffffff


	//   ....[178]....
        /*4304*/ 	.word	0xffffffff


	//   ....[179]....
        /*4308*/ 	.word	0xffffffff


	//   ....[180]....
        /*430c*/ 	.word	0xffffffff


	//   ....[181]....
        /*4310*/ 	.word	0xffffffff


	//   ....[182]....
        /*4314*/ 	.word	0xffffffff


	//   ....[183]....
        /*4318*/ 	.word	0xffffffff


	//   ....[184]....
        /*431c*/ 	.word	0xffffffff


	//   ....[185]....
        /*4320*/ 	.word	0xffffffff


	//   ....[186]....
        /*4324*/ 	.word	0xffffffff


	//   ....[187]....
        /*4328*/ 	.word	0xffffffff


	//   ....[188]....
        /*432c*/ 	.word	0xffffffff


	//   ....[189]....
        /*4330*/ 	.word	0xffffffff


	//   ....[190]....
        /*4334*/ 	.word	0xffffffff


	//   ....[191]....
        /*4338*/ 	.word	0xffffffff


	//   ....[192]....
        /*433c*/ 	.word	0xffffffff


	//   ....[193]....
        /*4340*/ 	.word	0xffffffff


	//   ....[194]....
        /*4344*/ 	.word	0xffffffff


	//   ....[195]....
        /*4348*/ 	.word	0xffffffff


	//   ....[196]....
        /*434c*/ 	.word	0xffffffff


	//   ....[197]....
        /*4350*/ 	.word	0xffffffff


	//   ....[198]....
        /*4354*/ 	.word	0xffffffff


	//   ....[199]....
        /*4358*/ 	.word	0xffffffff


	//   ....[200]....
        /*435c*/ 	.word	0xffffffff


	//   ....[201]....
        /*4360*/ 	.word	0xffffffff


	//   ....[202]....
        /*4364*/ 	.word	0xffffffff


	//   ....[203]....
        /*4368*/ 	.word	0xffffffff


	//   ....[204]....
        /*436c*/ 	.word	0xffffffff


	//   ....[205]....
        /*4370*/ 	.word	0xffffffff


	//   ....[206]....
        /*4374*/ 	.word	0xffffffff


	//   ....[207]....
        /*4378*/ 	.word	0xffffffff


	//   ....[208]....
        /*437c*/ 	.word	0xffffffff


	//   ....[209]....
        /*4380*/ 	.word	0xffffffff


	//   ....[210]....
        /*4384*/ 	.word	0xffffffff


	//   ....[211]....
        /*4388*/ 	.word	0xffffffff


	//   ....[212]....
        /*438c*/ 	.word	0xffffffff


	//   ....[213]....
        /*4390*/ 	.word	0xffffffff


	//   ....[214]....
        /*4394*/ 	.word	0xffffffff


	//   ....[215]....
        /*4398*/ 	.word	0xffffffff


	//   ....[216]....
        /*439c*/ 	.word	0xffffffff


	//   ....[217]....
        /*43a0*/ 	.word	0xffffffff


	//   ....[218]....
        /*43a4*/ 	.word	0xffffffff


	//   ....[219]....
        /*43a8*/ 	.word	0xffffffff


	//   ....[220]....
        /*43ac*/ 	.word	0xffffffff


	//   ....[221]....
        /*43b0*/ 	.word	0xffffffff


	//   ....[222]....
        /*43b4*/ 	.word	0xffffffff


	//   ....[223]....
        /*43b8*/ 	.word	0xffffffff


	//   ....[224]....
        /*43bc*/ 	.word	0xffffffff


	//   ....[225]....
        /*43c0*/ 	.word	0xffffffff


	//   ....[226]....
        /*43c4*/ 	.word	0xffffffff


	//   ....[227]....
        /*43c8*/ 	.word	0xffffffff


	//   ....[228]....
        /*43cc*/ 	.word	0xffffffff


	//   ....[229]....
        /*43d0*/ 	.word	0xffffffff


	//   ....[230]....
        /*43d4*/ 	.word	0xffffffff


	//   ....[231]....
        /*43d8*/ 	.word	0xffffffff


	//   ....[232]....
        /*43dc*/ 	.word	0xffffffff


	//   ....[233]....
        /*43e0*/ 	.word	0xffffffff


	//   ....[234]....
        /*43e4*/ 	.word	0xffffffff


	//   ....[235]....
        /*43e8*/ 	.word	0xffffffff


	//   ....[236]....
        /*43ec*/ 	.word	0xffffffff


	//   ....[237]....
        /*43f0*/ 	.word	0xffffffff


	//   ....[238]....
        /*43f4*/ 	.word	0xffffffff


	//   ....[239]....
        /*43f8*/ 	.word	0xffffffff


	//   ....[240]....
        /*43fc*/ 	.word	0xffffffff


	//   ....[241]....
        /*4400*/ 	.word	0xffffffff


	//   ....[242]....
        /*4404*/ 	.word	0xffffffff


	//   ....[243]....
        /*4408*/ 	.word	0xffffffff


	//   ....[244]....
        /*440c*/ 	.word	0xffffffff


	//   ....[245]....
        /*4410*/ 	.word	0xffffffff


	//   ....[246]....
        /*4414*/ 	.word	0xffffffff


	//   ....[247]....
        /*4418*/ 	.word	0xffffffff


	//   ....[248]....
        /*441c*/ 	.word	0xffffffff


	//   ....[249]....
        /*4420*/ 	.word	0xffffffff


	//   ....[250]....
        /*4424*/ 	.word	0xffffffff


	//   ....[251]....
        /*4428*/ 	.word	0xffffffff


	//   ....[252]....
        /*442c*/ 	.word	0xffffffff


	//   ....[253]....
        /*4430*/ 	.word	0xffffffff


	//   ....[254]....
        /*4434*/ 	.word	0xffffffff


	//   ....[255]....
        /*4438*/ 	.word	0xffffffff


	//   ....[0]....
        /*443c*/ 	.word	0xffffffff


	//   ....[1]....
        /*4440*/ 	.word	0xffffffff


	//   ....[2]....
        /*4444*/ 	.word	0xffffffff


	//   ....[3]....
        /*4448*/ 	.word	0xffffffff


	//   ....[4]....
        /*444c*/ 	.word	0xffffffff


	//   ....[5]....
        /*4450*/ 	.word	0xffffffff


	//   ....[6]....
        /*4454*/ 	.word	0xffffffff


	//   ....[7]....
        /*4458*/ 	.word	0xffffffff


	//   ....[8]....
        /*445c*/ 	.word	0xffffffff


	//   ....[9]....
        /*4460*/ 	.word	0xffffffff


	//   ....[10]....
        /*4464*/ 	.word	0xffffffff


	//   ....[11]....
        /*4468*/ 	.word	0xffffffff


	//   ....[12]....
        /*446c*/ 	.word	0xffffffff


	//   ....[13]....
        /*4470*/ 	.word	0xffffffff


	//   ....[14]....
        /*4474*/ 	.word	0xffffffff


	//   ....[15]....
        /*4478*/ 	.word	0xffffffff


	//   ....[16]....
        /*447c*/ 	.word	0xffffffff


	//   ....[17]....
        /*4480*/ 	.word	0xffffffff


	//   ....[18]....
        /*4484*/ 	.word	0xffffffff


	//   ....[19]....
        /*4488*/ 	.word	0xffffffff


	//   ....[20]....
        /*448c*/ 	.word	0xffffffff


	//   ....[21]....
        /*4490*/ 	.word	0xffffffff


	//   ....[22]....
        /*4494*/ 	.word	0xffffffff


	//   ....[23]....
        /*4498*/ 	.word	0xffffffff


	//   ....[24]....
        /*449c*/ 	.word	0xffffffff


	//   ....[25]....
        /*44a0*/ 	.word	0xffffffff


	//   ....[26]....
        /*44a4*/ 	.word	0xffffffff


	//   ....[27]....
        /*44a8*/ 	.word	0xffffffff


	//   ....[28]....
        /*44ac*/ 	.word	0xffffffff


	//   ....[29]....
        /*44b0*/ 	.word	0xffffffff


	//   ....[30]....
        /*44b4*/ 	.word	0xffffffff


	//   ....[31]....
        /*44b8*/ 	.word	0xffffffff


	//   ....[32]....
        /*44bc*/ 	.word	0xffffffff


	//   ....[33]....
        /*44c0*/ 	.word	0xffffffff


	//   ....[34]....
        /*44c4*/ 	.word	0xffffffff


	//   ....[35]....
        /*44c8*/ 	.word	0xffffffff


	//   ....[36]....
        /*44cc*/ 	.word	0xffffffff


	//   ....[37]....
        /*44d0*/ 	.word	0xffffffff


	//   ....[38]....
        /*44d4*/ 	.word	0xffffffff


	//   ....[39]....
        /*44d8*/ 	.word	0xffffffff


	//   ....[40]....
        /*44dc*/ 	.word	0xffffffff


	//   ....[41]....
        /*44e0*/ 	.word	0xffffffff


	//   ....[42]....
        /*44e4*/ 	.word	0xffffffff


	//   ....[43]....
        /*44e8*/ 	.word	0xffffffff


	//   ....[44]....
        /*44ec*/ 	.word	0xffffffff


	//   ....[45]....
        /*44f0*/ 	.word	0xffffffff


	//   ....[46]....
        /*44f4*/ 	.word	0xffffffff


	//   ....[47]....
        /*44f8*/ 	.word	0xffffffff


	//   ....[48]....
        /*44fc*/ 	.word	0xffffffff


	//   ....[49]....
        /*4500*/ 	.word	0xffffffff


	//   ....[50]....
        /*4504*/ 	.word	0xffffffff


	//   ....[51]....
        /*4508*/ 	.word	0xffffffff


	//   ....[52]....
        /*450c*/ 	.word	0xffffffff


	//   ....[53]....
        /*4510*/ 	.word	0xffffffff


	//   ....[54]....
        /*4514*/ 	.word	0xffffffff


	//   ....[55]....
        /*4518*/ 	.word	0xffffffff


	//   ....[56]....
        /*451c*/ 	.word	0xffffffff


	//   ....[57]....
        /*4520*/ 	.word	0xffffffff


	//   ....[58]....
        /*4524*/ 	.word	0xffffffff


	//   ....[59]....
        /*4528*/ 	.word	0xffffffff


	//   ....[60]....
        /*452c*/ 	.word	0xffffffff


	//   ....[61]....
        /*4530*/ 	.word	0xffffffff


	//   ....[62]....
        /*4534*/ 	.word	0xffffffff


	//   ....[63]....
        /*4538*/ 	.word	0xffffffff


	//   ....[64]....
        /*453c*/ 	.word	0xffffffff


	//   ....[65]....
        /*4540*/ 	.word	0xffffffff


	//   ....[66]....
        /*4544*/ 	.word	0xffffffff


	//   ....[67]....
        /*4548*/ 	.word	0xffffffff


	//   ....[68]....
        /*454c*/ 	.word	0xffffffff


	//   ....[69]....
        /*4550*/ 	.word	0xffffffff


	//   ....[70]....
        /*4554*/ 	.word	0xffffffff


	//   ....[71]....
        /*4558*/ 	.word	0xffffffff


	//   ....[72]....
        /*455c*/ 	.word	0xffffffff


	//   ....[73]....
        /*4560*/ 	.word	0xffffffff


	//   ....[74]....
        /*4564*/ 	.word	0xffffffff


	//   ....[75]....
        /*4568*/ 	.word	0xffffffff


	//   ....[76]....
        /*456c*/ 	.word	0xffffffff


	//   ....[77]....
        /*4570*/ 	.word	0xffffffff


	//   ....[78]....
        /*4574*/ 	.word	0xffffffff


	//   ....[79]....
        /*4578*/ 	.word	0xffffffff


	//   ....[80]....
        /*457c*/ 	.word	0xffffffff


	//   ....[81]....
        /*4580*/ 	.word	0xffffffff


	//   ....[82]....
        /*4584*/ 	.word	0xffffffff


	//   ....[83]....
        /*4588*/ 	.word	0xffffffff


	//   ....[84]....
        /*458c*/ 	.word	0xffffffff


	//   ....[85]....
        /*4590*/ 	.word	0xffffffff


	//   ....[86]....
        /*4594*/ 	.word	0xffffffff


	//   ....[87]....
        /*4598*/ 	.word	0xffffffff


	//   ....[88]....
        /*459c*/ 	.word	0xffffffff


	//   ....[89]....
        /*45a0*/ 	.word	0xffffffff


	//   ....[90]....
        /*45a4*/ 	.word	0xffffffff


	//   ....[91]....
        /*45a8*/ 	.word	0xffffffff


	//   ....[92]....
        /*45ac*/ 	.word	0xffffffff


	//   ....[93]....
        /*45b0*/ 	.word	0xffffffff


	//   ....[94]....
        /*45b4*/ 	.word	0xffffffff


	//   ....[95]....
        /*45b8*/ 	.word	0xffffffff


	//   ....[96]....
        /*45bc*/ 	.word	0xffffffff


	//   ....[97]....
        /*45c0*/ 	.word	0xffffffff


	//   ....[98]....
        /*45c4*/ 	.word	0xffffffff


	//   ....[99]....
        /*45c8*/ 	.word	0xffffffff


	//   ....[100]....
        /*45cc*/ 	.word	0xffffffff


	//   ....[101]....
        /*45d0*/ 	.word	0xffffffff


	//   ....[102]....
        /*45d4*/ 	.word	0xffffffff


	//   ....[103]....
        /*45d8*/ 	.word	0xffffffff


	//   ....[104]....
        /*45dc*/ 	.word	0xffffffff


	//   ....[105]....
        /*45e0*/ 	.word	0xffffffff


	//   ....[106]....
        /*45e4*/ 	.word	0xffffffff


	//   ....[107]....
        /*45e8*/ 	.word	0xffffffff


	//   ....[108]....
        /*45ec*/ 	.word	0xffffffff


	//   ....[109]....
        /*45f0*/ 	.word	0xffffffff


	//   ....[110]....
        /*45f4*/ 	.word	0xffffffff


	//   ....[111]....
        /*45f8*/ 	.word	0xffffffff


	//   ....[112]....
        /*45fc*/ 	.word	0xffffffff


	//   ....[113]....
        /*4600*/ 	.word	0xffffffff


	//   ....[114]....
        /*4604*/ 	.word	0xffffffff


	//   ....[115]....
        /*4608*/ 	.word	0xffffffff


	//   ....[116]....
        /*460c*/ 	.word	0xffffffff


	//   ....[117]....
        /*4610*/ 	.word	0xffffffff


	//   ....[118]....
        /*4614*/ 	.word	0xffffffff


	//   ....[119]....
        /*4618*/ 	.word	0xffffffff


	//   ....[120]....
        /*461c*/ 	.word	0xffffffff


	//   ....[121]....
        /*4620*/ 	.word	0xffffffff


	//   ....[122]....
        /*4624*/ 	.word	0xffffffff


	//   ....[123]....
        /*4628*/ 	.word	0xffffffff


	//   ....[124]....
        /*462c*/ 	.word	0xffffffff


	//   ....[125]....
        /*4630*/ 	.word	0xffffffff


	//   ....[126]....
        /*4634*/ 	.word	0xffffffff


	//   ....[127]....
        /*4638*/ 	.word	0xffffffff


	//   ....[128]....
        /*463c*/ 	.word	0xffffffff


	//   ....[129]....
        /*4640*/ 	.word	0xffffffff


	//   ....[130]....
        /*4644*/ 	.word	0xffffffff


	//   ....[131]....
        /*4648*/ 	.word	0xffffffff


	//   ....[132]....
        /*464c*/ 	.word	0xffffffff


	//   ....[133]....
        /*4650*/ 	.word	0xffffffff


	//   ....[134]....
        /*4654*/ 	.word	0xffffffff


	//   ....[135]....
        /*4658*/ 	.word	0xffffffff


	//   ....[136]....
        /*465c*/ 	.word	0xffffffff


	//   ....[137]....
        /*4660*/ 	.word	0xffffffff


	//   ....[138]....
        /*4664*/ 	.word	0xffffffff


	//   ....[139]....
        /*4668*/ 	.word	0xffffffff


	//   ....[140]....
        /*466c*/ 	.word	0xffffffff


	//   ....[141]....
        /*4670*/ 	.word	0xffffffff


	//   ....[142]....
        /*4674*/ 	.word	0xffffffff


	//   ....[143]....
        /*4678*/ 	.word	0xffffffff


	//   ....[144]....
        /*467c*/ 	.word	0xffffffff


	//   ....[145]....
        /*4680*/ 	.word	0xffffffff


	//   ....[146]....
        /*4684*/ 	.word	0xffffffff


	//   ....[147]....
        /*4688*/ 	.word	0xffffffff


	//   ....[148]....
        /*468c*/ 	.word	0xffffffff


	//   ....[149]....
        /*4690*/ 	.word	0xffffffff


	//   ....[150]....
        /*4694*/ 	.word	0xffffffff


	//   ....[151]....
        /*4698*/ 	.word	0xffffffff


	//   ....[152]....
        /*469c*/ 	.word	0xffffffff


	//   ....[153]....
        /*46a0*/ 	.word	0xffffffff


	//   ....[154]....
        /*46a4*/ 	.word	0xffffffff


	//   ....[155]....
        /*46a8*/ 	.word	0xffffffff


	//   ....[156]....
        /*46ac*/ 	.word	0xffffffff


	//   ....[157]....
        /*46b0*/ 	.word	0xffffffff


	//   ....[158]....
        /*46b4*/ 	.word	0xffffffff


	//   ....[159]....
        /*46b8*/ 	.word	0xffffffff


	//   ....[160]....
        /*46bc*/ 	.word	0xffffffff


	//   ....[161]....
        /*46c0*/ 	.word	0xffffffff


	//   ....[162]....
        /*46c4*/ 	.word	0xffffffff


	//   ....[163]....
        /*46c8*/ 	.word	0xffffffff


	//   ....[164]....
        /*46cc*/ 	.word	0xffffffff


	//   ....[165]....
        /*46d0*/ 	.word	0xffffffff


	//   ....[166]....
        /*46d4*/ 	.word	0xffffffff


	//   ....[167]....
        /*46d8*/ 	.word	0xffffffff


	//   ....[168]....
        /*46dc*/ 	.word	0xffffffff


	//   ....[169]....
        /*46e0*/ 	.word	0xffffffff


	//   ....[170]....
        /*46e4*/ 	.word	0xffffffff


	//   ....[171]....
        /*46e8*/ 	.word	0xffffffff


	//   ....[172]....
        /*46ec*/ 	.word	0xffffffff


	//   ....[173]....
        /*46f0*/ 	.word	0xffffffff


	//   ....[174]....
        /*46f4*/ 	.word	0xffffffff


	//   ....[175]....
        /*46f8*/ 	.word	0xffffffff


	//   ....[176]....
        /*46fc*/ 	.word	0xffffffff


	//   ....[177]....
        /*4700*/ 	.word	0xffffffff


	//   ....[178]....
        /*4704*/ 	.word	0xffffffff


	//   ....[179]....
        /*4708*/ 	.word	0xffffffff


	//   ....[180]....
        /*470c*/ 	.word	0xffffffff


	//   ....[181]....
        /*4710*/ 	.word	0xffffffff


	//   ....[182]....
        /*4714*/ 	.word	0xffffffff


	//   ....[183]....
        /*4718*/ 	.word	0xffffffff


	//   ....[184]....
        /*471c*/ 	.word	0xffffffff


	//   ....[185]....
        /*4720*/ 	.word	0xffffffff


	//   ....[186]....
        /*4724*/ 	.word	0xffffffff


	//   ....[187]....
        /*4728*/ 	.word	0xffffffff


	//   ....[188]....
        /*472c*/ 	.word	0xffffffff


	//   ....[189]....
        /*4730*/ 	.word	0xffffffff


	//   ....[190]....
        /*4734*/ 	.word	0xffffffff


	//   ....[191]....
        /*4738*/ 	.word	0xffffffff


	//   ....[192]....
        /*473c*/ 	.word	0xffffffff


	//   ....[193]....
        /*4740*/ 	.word	0xffffffff


	//   ....[194]....
        /*4744*/ 	.word	0xffffffff


	//   ....[195]....
        /*4748*/ 	.word	0xffffffff


	//   ....[196]....
        /*474c*/ 	.word	0xffffffff


	//   ....[197]....
        /*4750*/ 	.word	0xffffffff


	//   ....[198]....
        /*4754*/ 	.word	0xffffffff


	//   ....[199]....
        /*4758*/ 	.word	0xffffffff


	//   ....[200]....
        /*475c*/ 	.word	0xffffffff


	//   ....[201]....
        /*4760*/ 	.word	0xffffffff


	//   ....[202]....
        /*4764*/ 	.word	0xffffffff


	//   ....[203]....
        /*4768*/ 	.word	0xffffffff


	//   ....[204]....
        /*476c*/ 	.word	0xffffffff


	//   ....[205]....
        /*4770*/ 	.word	0xffffffff


	//   ....[206]....
        /*4774*/ 	.word	0xffffffff


	//   ....[207]....
        /*4778*/ 	.word	0xffffffff


	//   ....[208]....
        /*477c*/ 	.word	0xffffffff


	//   ....[209]....
        /*4780*/ 	.word	0xffffffff


	//   ....[210]....
        /*4784*/ 	.word	0xffffffff


	//   ....[211]....
        /*4788*/ 	.word	0xffffffff


	//   ....[212]....
        /*478c*/ 	.word	0xffffffff


	//   ....[213]....
        /*4790*/ 	.word	0xffffffff


	//   ....[214]....
        /*4794*/ 	.word	0xffffffff


	//   ....[215]....
        /*4798*/ 	.word	0xffffffff


	//   ....[216]....
        /*479c*/ 	.word	0xffffffff


	//   ....[217]....
        /*47a0*/ 	.word	0xffffffff


	//   ....[218]....
        /*47a4*/ 	.word	0xffffffff


	//   ....[219]....
        /*47a8*/ 	.word	0xffffffff


	//   ....[220]....
        /*47ac*/ 	.word	0xffffffff


	//   ....[221]....
        /*47b0*/ 	.word	0xffffffff


	//   ....[222]....
        /*47b4*/ 	.word	0xffffffff


	//   ....[223]....
        /*47b8*/ 	.word	0xffffffff


	//   ....[224]....
        /*47bc*/ 	.word	0xffffffff


	//   ....[225]....
        /*47c0*/ 	.word	0xffffffff


	//   ....[226]....
        /*47c4*/ 	.word	0xffffffff


	//   ....[227]....
        /*47c8*/ 	.word	0xffffffff


	//   ....[228]....
        /*47cc*/ 	.word	0xffffffff


	//   ....[229]....
        /*47d0*/ 	.word	0xffffffff


	//   ....[230]....
        /*47d4*/ 	.word	0xffffffff


	//   ....[231]....
        /*47d8*/ 	.word	0xffffffff


	//   ....[232]....
        /*47dc*/ 	.word	0xffffffff


	//   ....[233]....
        /*47e0*/ 	.word	0xffffffff


	//   ....[234]....
        /*47e4*/ 	.word	0xffffffff


	//   ....[235]....
        /*47e8*/ 	.word	0xffffffff


	//   ....[236]....
        /*47ec*/ 	.word	0xffffffff


	//   ....[237]....
        /*47f0*/ 	.word	0xffffffff


	//   ....[238]....
        /*47f4*/ 	.word	0xffffffff


	//   ....[239]....
        /*47f8*/ 	.word	0xffffffff


	//   ....[240]....
        /*47fc*/ 	.word	0xffffffff


	//   ....[241]....
        /*4800*/ 	.word	0xffffffff


	//   ....[242]....
        /*4804*/ 	.word	0xffffffff


	//   ....[243]....
        /*4808*/ 	.word	0xffffffff


	//   ....[244]....
        /*480c*/ 	.word	0xffffffff


	//   ....[245]....
        /*4810*/ 	.word	0xffffffff


	//   ....[246]....
        /*4814*/ 	.word	0xffffffff


	//   ....[247]....
        /*4818*/ 	.word	0xffffffff


	//   ....[248]....
        /*481c*/ 	.word	0xffffffff


	//   ....[249]....
        /*4820*/ 	.word	0xffffffff


	//   ....[250]....
        /*4824*/ 	.word	0xffffffff


	//   ....[251]....
        /*4828*/ 	.word	0xffffffff


	//   ....[252]....
        /*482c*/ 	.word	0xffffffff


	//   ....[253]....
        /*4830*/ 	.word	0xffffffff


	//   ....[254]....
        /*4834*/ 	.word	0xffffffff


	//   ....[255]....
        /*4838*/ 	.word	0xffffffff


	//   ....[0]....
        /*483c*/ 	.word	0xffffffff


	//   ....[1]....
        /*4840*/ 	.word	0xffffffff


	//   ....[2]....
        /*4844*/ 	.word	0xffffffff


	//   ....[3]....
        /*4848*/ 	.word	0xffffffff


	//   ....[4]....
        /*484c*/ 	.word	0xffffffff


	//   ....[5]....
        /*4850*/ 	.word	0xffffffff


	//   ....[6]....
        /*4854*/ 	.word	0xffffffff


	//   ....[7]....
        /*4858*/ 	.word	0xffffffff


	//   ....[8]....
        /*485c*/ 	.word	0xffffffff


	//   ....[9]....
        /*4860*/ 	.word	0xffffffff


	//   ....[10]....
        /*4864*/ 	.word	0xffffffff


	//   ....[11]....
        /*4868*/ 	.word	0xffffffff


	//   ....[12]....
        /*486c*/ 	.word	0xffffffff


	//   ....[13]....
        /*4870*/ 	.word	0xffffffff


	//   ....[14]....
        /*4874*/ 	.word	0xffffffff


	//   ....[15]....
        /*4878*/ 	.word	0xffffffff


	//   ....[16]....
        /*487c*/ 	.word	0xffffffff


	//   ....[17]....
        /*4880*/ 	.word	0xffffffff


	//   ....[18]....
        /*4884*/ 	.word	0xffffffff


	//   ....[19]....
        /*4888*/ 	.word	0xffffffff


	//   ....[20]....
        /*488c*/ 	.word	0xffffffff


	//   ....[21]....
        /*4890*/ 	.word	0xffffffff


	//   ....[22]....
        /*4894*/ 	.word	0xffffffff


	//   ....[23]....
        /*4898*/ 	.word	0xffffffff


	//   ....[24]....
        /*489c*/ 	.word	0xffffffff


	//   ....[25]....
        /*48a0*/ 	.word	0xffffffff


	//   ....[26]....
        /*48a4*/ 	.word	0xffffffff


	//   ....[27]....
        /*48a8*/ 	.word	0xffffffff


	//   ....[28]....
        /*48ac*/ 	.word	0xffffffff


	//   ....[29]....
        /*48b0*/ 	.word	0xffffffff


	//   ....[30]....
        /*48b4*/ 	.word	0xffffffff


	//   ....[31]....
        /*48b8*/ 	.word	0xffffffff


	//   ....[32]....
        /*48bc*/ 	.word	0xffffffff


	//   ....[33]....
        /*48c0*/ 	.word	0xffffffff


	//   ....[34]....
        /*48c4*/ 	.word	0xffffffff


	//   ....[35]....
        /*48c8*/ 	.word	0xffffffff


	//   ....[36]....
        /*48cc*/ 	.word	0xffffffff


	//   ....[37]....
        /*48d0*/ 	.word	0xffffffff


	//   ....[38]....
        /*48d4*/ 	.word	0xffffffff


	//   ....[39]....
        /*48d8*/ 	.word	0xffffffff


	//   ....[40]....
        /*48dc*/ 	.word	0xffffffff


	//   ....[41]....
        /*48e0*/ 	.word	0xffffffff


	//   ....[42]....
        /*48e4*/ 	.word	0xffffffff


	//   ....[43]....
        /*48e8*/ 	.word	0xffffffff


	//   ....[44]....
        /*48ec*/ 	.word	0xffffffff


	//   ....[45]....
        /*48f0*/ 	.word	0xffffffff


	//   ....[46]....
        /*48f4*/ 	.word	0xffffffff


	//   ....[47]....
        /*48f8*/ 	.word	0xffffffff


	//   ....[48]....
        /*48fc*/ 	.word	0xffffffff


	//   ....[49]....
        /*4900*/ 	.word	0xffffffff


	//   ....[50]....
        /*4904*/ 	.word	0xffffffff


	//   ....[51]....
        /*4908*/ 	.word	0xffffffff


	//   ....[52]....
        /*490c*/ 	.word	0xffffffff


	//   ....[53]....
        /*4910*/ 	.word	0xffffffff


	//   ....[54]....
        /*4914*/ 	.word	0xffffffff


	//   ....[55]....
        /*4918*/ 	.word	0xffffffff


	//   ....[56]....
        /*491c*/ 	.word	0xffffffff


	//   ....[57]....
        /*4920*/ 	.word	0xffffffff


	//   ....[58]....
        /*4924*/ 	.word	0xffffffff


	//   ....[59]....
        /*4928*/ 	.word	0xffffffff


	//   ....[60]....
        /*492c*/ 	.word	0xffffffff


	//   ....[61]....
        /*4930*/ 	.word	0xffffffff


	//   ....[62]....
        /*4934*/ 	.word	0xffffffff


	//   ....[63]....
        /*4938*/ 	.word	0xffffffff


	//   ....[64]....
        /*493c*/ 	.word	0xffffffff


	//   ....[65]....
        /*4940*/ 	.word	0xffffffff


	//   ....[66]....
        /*4944*/ 	.word	0xffffffff


	//   ....[67]....
        /*4948*/ 	.word	0xffffffff


	//   ....[68]....
        /*494c*/ 	.word	0xffffffff


	//   ....[69]....
        /*4950*/ 	.word	0xffffffff


	//   ....[70]....
        /*4954*/ 	.word	0xffffffff


	//   ....[71]....
        /*4958*/ 	.word	0xffffffff


	//   ....[72]....
        /*495c*/ 	.word	0xffffffff


	//   ....[73]....
        /*4960*/ 	.word	0xffffffff


	//   ....[74]....
        /*4964*/ 	.word	0xffffffff


	//   ....[75]....
        /*4968*/ 	.word	0xffffffff


	//   ....[76]....
        /*496c*/ 	.word	0xffffffff


	//   ....[77]....
        /*4970*/ 	.word	0xffffffff


	//   ....[78]....
        /*4974*/ 	.word	0xffffffff


	//   ....[79]....
        /*4978*/ 	.word	0xffffffff


	//   ....[80]....
        /*497c*/ 	.word	0xffffffff


	//   ....[81]....
        /*4980*/ 	.word	0xffffffff


	//   ....[82]....
        /*4984*/ 	.word	0xffffffff


	//   ....[83]....
        /*4988*/ 	.word	0xffffffff


	//   ....[84]....
        /*498c*/ 	.word	0xffffffff


	//   ....[85]....
        /*4990*/ 	.word	0xffffffff


	//   ....[86]....
        /*4994*/ 	.word	0xffffffff


	//   ....[87]....
        /*4998*/ 	.word	0xffffffff


	//   ....[88]....
        /*499c*/ 	.word	0xffffffff


	//   ....[89]....
        /*49a0*/ 	.word	0xffffffff


	//   ....[90]....
        /*49a4*/ 	.word	0xffffffff


	//   ....[91]....
        /*49a8*/ 	.word	0xffffffff


	//   ....[92]....
        /*49ac*/ 	.word	0xffffffff


	//   ....[93]....
        /*49b0*/ 	.word	0xffffffff


	//   ....[94]....
        /*49b4*/ 	.word	0xffffffff


	//   ....[95]....
        /*49b8*/ 	.word	0xffffffff


	//   ....[96]....
        /*49bc*/ 	.word	0xffffffff


	//   ....[97]....
        /*49c0*/ 	.word	0xffffffff


	//   ....[98]....
        /*49c4*/ 	.word	0xffffffff


	//   ....[99]....
        /*49c8*/ 	.word	0xffffffff


	//   ....[100]....
        /*49cc*/ 	.word	0xffffffff


	//   ....[101]....
        /*49d0*/ 	.word	0xffffffff


	//   ....[102]....
        /*49d4*/ 	.word	0xffffffff


	//   ....[103]....
        /*49d8*/ 	.word	0xffffffff


	//   ....[104]....
        /*49dc*/ 	.word	0xffffffff


	//   ....[105]....
        /*49e0*/ 	.word	0xffffffff


	//   ....[106]....
        /*49e4*/ 	.word	0xffffffff


	//   ....[107]....
        /*49e8*/ 	.word	0xffffffff


	//   ....[108]....
        /*49ec*/ 	.word	0xffffffff


	//   ....[109]....
        /*49f0*/ 	.word	0xffffffff


	//   ....[110]....
        /*49f4*/ 	.word	0xffffffff


	//   ....[111]....
        /*49f8*/ 	.word	0xffffffff


	//   ....[112]....
        /*49fc*/ 	.word	0xffffffff


	//   ....[113]....
        /*4a00*/ 	.word	0xffffffff


	//   ....[114]....
        /*4a04*/ 	.word	0xffffffff


	//   ....[115]....
        /*4a08*/ 	.word	0xffffffff


	//   ....[116]....
        /*4a0c*/ 	.word	0xffffffff


	//   ....[117]....
        /*4a10*/ 	.word	0xffffffff


	//   ....[118]....
        /*4a14*/ 	.word	0xffffffff


	//   ....[119]....
        /*4a18*/ 	.word	0xffffffff


	//   ....[120]....
        /*4a1c*/ 	.word	0xffffffff


	//   ....[121]....
        /*4a20*/ 	.word	0xffffffff


	//   ....[122]....
        /*4a24*/ 	.word	0xffffffff


	//   ....[123]....
        /*4a28*/ 	.word	0xffffffff


	//   ....[124]....
        /*4a2c*/ 	.word	0xffffffff


	//   ....[125]....
        /*4a30*/ 	.word	0xffffffff


	//   ....[126]....
        /*4a34*/ 	.word	0xffffffff


	//   ....[127]....
        /*4a38*/ 	.word	0xffffffff


	//   ....[128]....
        /*4a3c*/ 	.word	0xffffffff


	//   ....[129]....
        /*4a40*/ 	.word	0xffffffff


	//   ....[130]....
        /*4a44*/ 	.word	0xffffffff


	//   ....[131]....
        /*4a48*/ 	.word	0xffffffff


	//   ....[132]....
        /*4a4c*/ 	.word	0xffffffff


	//   ....[133]....
        /*4a50*/ 	.word	0xffffffff


	//   ....[134]....
        /*4a54*/ 	.word	0xffffffff


	//   ....[135]....
        /*4a58*/ 	.word	0xffffffff


	//   ....[136]....
        /*4a5c*/ 	.word	0xffffffff


	//   ....[137]....
        /*4a60*/ 	.word	0xffffffff


	//   ....[138]....
        /*4a64*/ 	.word	0xffffffff


	//   ....[139]....
        /*4a68*/ 	.word	0xffffffff


	//   ....[140]....
        /*4a6c*/ 	.word	0xffffffff


	//   ....[141]....
        /*4a70*/ 	.word	0xffffffff


	//   ....[142]....
        /*4a74*/ 	.word	0xffffffff


	//   ....[143]....
        /*4a78*/ 	.word	0xffffffff


	//   ....[144]....
        /*4a7c*/ 	.word	0xffffffff


	//   ....[145]....
        /*4a80*/ 	.word	0xffffffff


	//   ....[146]....
        /*4a84*/ 	.word	0xffffffff


	//   ....[147]....
        /*4a88*/ 	.word	0xffffffff


	//   ....[148]....
        /*4a8c*/ 	.word	0xffffffff


	//   ....[149]....
        /*4a90*/ 	.word	0xffffffff


	//   ....[150]....
        /*4a94*/ 	.word	0xffffffff


	//   ....[151]....
        /*4a98*/ 	.word	0xffffffff


	//   ....[152]....
        /*4a9c*/ 	.word	0xffffffff


	//   ....[153]....
        /*4aa0*/ 	.word	0xffffffff


	//   ....[154]....
        /*4aa4*/ 	.word	0xffffffff


	//   ....[155]....
        /*4aa8*/ 	.word	0xffffffff


	//   ....[156]....
        /*4aac*/ 	.word	0xffffffff


	//   ....[157]....
        /*4ab0*/ 	.word	0xffffffff


	//   ....[158]....
        /*4ab4*/ 	.word	0xffffffff


	//   ....[159]....
        /*4ab8*/ 	.word	0xffffffff


	//   ....[160]....
        /*4abc*/ 	.word	0xffffffff


	//   ....[161]....
        /*4ac0*/ 	.word	0xffffffff


	//   ....[162]....
        /*4ac4*/ 	.word	0xffffffff


	//   ....[163]....
        /*4ac8*/ 	.word	0xffffffff


	//   ....[164]....
        /*4acc*/ 	.word	0xffffffff


	//   ....[165]....
        /*4ad0*/ 	.word	0xffffffff


	//   ....[166]....
        /*4ad4*/ 	.word	0xffffffff


	//   ....[167]....
        /*4ad8*/ 	.word	0xffffffff


	//   ....[168]....
        /*4adc*/ 	.word	0xffffffff


	//   ....[169]....
        /*4ae0*/ 	.word	0xffffffff


	//   ....[170]....
        /*4ae4*/ 	.word	0xffffffff


	//   ....[171]....
        /*4ae8*/ 	.word	0xffffffff


	//   ....[172]....
        /*4aec*/ 	.word	0xffffffff


	//   ....[173]....
        /*4af0*/ 	.word	0xffffffff


	//   ....[174]....
        /*4af4*/ 	.word	0xffffffff


	//   ....[175]....
        /*4af8*/ 	.word	0xffffffff


	//   ....[176]....
        /*4afc*/ 	.word	0xffffffff


	//   ....[177]....
        /*4b00*/ 	.word	0xffffffff


	//   ....[178]....
        /*4b04*/ 	.word	0xffffffff


	//   ....[179]....
        /*4b08*/ 	.word	0xffffffff


	//   ....[180]....
        /*4b0c*/ 	.word	0xffffffff


	//   ....[181]....
        /*4b10*/ 	.word	0xffffffff


	//   ....[182]....
        /*4b14*/ 	.word	0xffffffff


	//   ....[183]....
        /*4b18*/ 	.word	0xffffffff


	//   ....[184]....
        /*4b1c*/ 	.word	0xffffffff


	//   ....[185]....
        /*4b20*/ 	.word	0xffffffff


	//   ....[186]....
        /*4b24*/ 	.word	0xffffffff


	//   ....[187]....
        /*4b28*/ 	.word	0xffffffff


	//   ....[188]....
        /*4b2c*/ 	.word	0xffffffff


	//   ....[189]....
        /*4b30*/ 	.word	0xffffffff


	//   ....[190]....
        /*4b34*/ 	.word	0xffffffff


	//   ....[191]....
        /*4b38*/ 	.word	0xffffffff


	//   ....[192]....
        /*4b3c*/ 	.word	0xffffffff


	//   ....[193]....
        /*4b40*/ 	.word	0xffffffff


	//   ....[194]....
        /*4b44*/ 	.word	0xffffffff


	//   ....[195]....
        /*4b48*/ 	.word	0xffffffff


	//   ....[196]....
        /*4b4c*/ 	.word	0xffffffff


	//   ....[197]....
        /*4b50*/ 	.word	0xffffffff


	//   ....[198]....
        /*4b54*/ 	.word	0xffffffff


	//   ....[199]....
        /*4b58*/ 	.word	0xffffffff


	//   ....[200]....
        /*4b5c*/ 	.word	0xffffffff


	//   ....[201]....
        /*4b60*/ 	.word	0xffffffff


	//   ....[202]....
        /*4b64*/ 	.word	0xffffffff


	//   ....[203]....
        /*4b68*/ 	.word	0xffffffff


	//   ....[204]....
        /*4b6c*/ 	.word	0xffffffff


	//   ....[205]....
        /*4b70*/ 	.word	0xffffffff


	//   ....[206]....
        /*4b74*/ 	.word	0xffffffff


	//   ....[207]....
        /*4b78*/ 	.word	0xffffffff


	//   ....[208]....
        /*4b7c*/ 	.word	0xffffffff


	//   ....[209]....
        /*4b80*/ 	.word	0xffffffff


	//   ....[210]....
        /*4b84*/ 	.word	0xffffffff


	//   ....[211]....
        /*4b88*/ 	.word	0xffffffff


	//   ....[212]....
        /*4b8c*/ 	.word	0xffffffff


	//   ....[213]....
        /*4b90*/ 	.word	0xffffffff


	//   ....[214]....
        /*4b94*/ 	.word	0xffffffff


	//   ....[215]....
        /*4b98*/ 	.word	0xffffffff


	//   ....[216]....
        /*4b9c*/ 	.word	0xffffffff


	//   ....[217]....
        /*4ba0*/ 	.word	0xffffffff


	//   ....[218]....
        /*4ba4*/ 	.word	0xffffffff


	//   ....[219]....
        /*4ba8*/ 	.word	0xffffffff


	//   ....[220]....
        /*4bac*/ 	.word	0xffffffff


	//   ....[221]....
        /*4bb0*/ 	.word	0xffffffff


	//   ....[222]....
        /*4bb4*/ 	.word	0xffffffff


	//   ....[223]....
        /*4bb8*/ 	.word	0xffffffff


	//   ....[224]....
        /*4bbc*/ 	.word	0xffffffff


	//   ....[225]....
        /*4bc0*/ 	.word	0xffffffff


	//   ....[226]....
        /*4bc4*/ 	.word	0xffffffff


	//   ....[227]....
        /*4bc8*/ 	.word	0xffffffff


	//   ....[228]....
        /*4bcc*/ 	.word	0xffffffff


	//   ....[229]....
        /*4bd0*/ 	.word	0xffffffff


	//   ....[230]....
        /*4bd4*/ 	.word	0xffffffff


	//   ....[231]....
        /*4bd8*/ 	.word	0xffffffff


	//   ....[232]....
        /*4bdc*/ 	.word	0xffffffff


	//   ....[233]....
        /*4be0*/ 	.word	0xffffffff


	//   ....[234]....
        /*4be4*/ 	.word	0xffffffff


	//   ....[235]....
        /*4be8*/ 	.word	0xffffffff


	//   ....[236]....
        /*4bec*/ 	.word	0xffffffff


	//   ....[237]....
        /*4bf0*/ 	.word	0xffffffff


	//   ....[238]....
        /*4bf4*/ 	.word	0xffffffff


	//   ....[239]....
        /*4bf8*/ 	.word	0xffffffff


	//   ....[240]....
        /*4bfc*/ 	.word	0xffffffff


	//   ....[241]....
        /*4c00*/ 	.word	0xffffffff


	//   ....[242]....
        /*4c04*/ 	.word	0xffffffff


	//   ....[243]....
        /*4c08*/ 	.word	0xffffffff


	//   ....[244]....
        /*4c0c*/ 	.word	0xffffffff


	//   ....[245]....
        /*4c10*/ 	.word	0xffffffff


	//   ....[246]....
        /*4c14*/ 	.word	0xffffffff


	//   ....[247]....
        /*4c18*/ 	.word	0xffffffff


	//   ....[248]....
        /*4c1c*/ 	.word	0xffffffff


	//   ....[249]....
        /*4c20*/ 	.word	0xffffffff


	//   ....[250]....
        /*4c24*/ 	.word	0xffffffff


	//   ....[251]....
        /*4c28*/ 	.word	0xffffffff


	//   ....[252]....
        /*4c2c*/ 	.word	0xffffffff


	//   ....[253]....
        /*4c30*/ 	.word	0xffffffff


	//   ....[254]....
        /*4c34*/ 	.word	0xffffffff


	//   ....[255]....
        /*4c38*/ 	.word	0xffffffff


	//   ....[0]....
        /*4c3c*/ 	.word	0xffffffff


	//   ....[1]....
        /*4c40*/ 	.word	0xffffffff


	//   ....[2]....
        /*4c44*/ 	.word	0xffffffff


	//   ....[3]....
        /*4c48*/ 	.word	0xffffffff


	//   ....[4]....
        /*4c4c*/ 	.word	0xffffffff


	//   ....[5]....
        /*4c50*/ 	.word	0xffffffff


	//   ....[6]....
        /*4c54*/ 	.word	0xffffffff


	//   ....[7]....
        /*4c58*/ 	.word	0xffffffff


	//   ....[8]....
        /*4c5c*/ 	.word	0xffffffff


	//   ....[9]....
        /*4c60*/ 	.word	0xffffffff


	//   ....[10]....
        /*4c64*/ 	.word	0xffffffff


	//   ....[11]....
        /*4c68*/ 	.word	0xffffffff


	//   ....[12]....
        /*4c6c*/ 	.word	0xffffffff


	//   ....[13]....
        /*4c70*/ 	.word	0xffffffff


	//   ....[14]....
        /*4c74*/ 	.word	0xffffffff


	//   ....[15]....
        /*4c78*/ 	.word	0xffffffff


	//   ....[16]....
        /*4c7c*/ 	.word	0xffffffff


	//   ....[17]....
        /*4c80*/ 	.word	0xffffffff


	//   ....[18]....
        /*4c84*/ 	.word	0xffffffff


	//   ....[19]....
        /*4c88*/ 	.word	0xffffffff


	//   ....[20]....
        /*4c8c*/ 	.word	0xffffffff


	//   ....[21]....
        /*4c90*/ 	.word	0xffffffff


	//   ....[22]....
        /*4c94*/ 	.word	0xffffffff


	//   ....[23]....
        /*4c98*/ 	.word	0xffffffff


	//   ....[24]....
        /*4c9c*/ 	.word	0xffffffff


	//   ....[25]....
        /*4ca0*/ 	.word	0xffffffff


	//   ....[26]....
        /*4ca4*/ 	.word	0xffffffff


	//   ....[27]....
        /*4ca8*/ 	.word	0xffffffff


	//   ....[28]....
        /*4cac*/ 	.word	0xffffffff


	//   ....[29]....
        /*4cb0*/ 	.word	0xffffffff


	//   ....[30]....
        /*4cb4*/ 	.word	0xffffffff


	//   ....[31]....
        /*4cb8*/ 	.word	0xffffffff


	//   ....[32]....
        /*4cbc*/ 	.word	0xffffffff


	//   ....[33]....
        /*4cc0*/ 	.word	0xffffffff


	//   ....[34]....
        /*4cc4*/ 	.word	0xffffffff


	//   ....[35]....
        /*4cc8*/ 	.word	0xffffffff


	//   ....[36]....
        /*4ccc*/ 	.word	0xffffffff


	//   ....[37]....
        /*4cd0*/ 	.word	0xffffffff


	//   ....[38]....
        /*4cd4*/ 	.word	0xffffffff


	//   ....[39]....
        /*4cd8*/ 	.word	0xffffffff


	//   ....[40]....
        /*4cdc*/ 	.word	0xffffffff


	//   ....[41]....
        /*4ce0*/ 	.word	0xffffffff


	//   ....[42]....
        /*4ce4*/ 	.word	0xffffffff


	//   ....[43]....
        /*4ce8*/ 	.word	0xffffffff


	//   ....[44]....
        /*4cec*/ 	.word	0xffffffff


	//   ....[45]....
        /*4cf0*/ 	.word	0xffffffff


	//   ....[46]....
        /*4cf4*/ 	.word	0xffffffff


	//   ....[47]....
        /*4cf8*/ 	.word	0xffffffff


	//   ....[48]....
        /*4cfc*/ 	.word	0xffffffff


	//   ....[49]....
        /*4d00*/ 	.word	0xffffffff


	//   ....[50]....
        /*4d04*/ 	.word	0xffffffff


	//   ....[51]....
        /*4d08*/ 	.word	0xffffffff


	//   ....[52]....
        /*4d0c*/ 	.word	0xffffffff


	//   ....[53]....
        /*4d10*/ 	.word	0xffffffff


	//   ....[54]....
        /*4d14*/ 	.word	0xffffffff


	//   ....[55]....
        /*4d18*/ 	.word	0xffffffff


	//   ....[56]....
        /*4d1c*/ 	.word	0xffffffff


	//   ....[57]....
        /*4d20*/ 	.word	0xffffffff


	//   ....[58]....
        /*4d24*/ 	.word	0xffffffff


	//   ....[59]....
        /*4d28*/ 	.word	0xffffffff


	//   ....[60]....
        /*4d2c*/ 	.word	0xffffffff


	//   ....[61]....
        /*4d30*/ 	.word	0xffffffff


	//   ....[62]....
        /*4d34*/ 	.word	0xffffffff


	//   ....[63]....
        /*4d38*/ 	.word	0xffffffff


	//   ....[64]....
        /*4d3c*/ 	.word	0xffffffff


	//   ....[65]....
        /*4d40*/ 	.word	0xffffffff


	//   ....[66]....
        /*4d44*/ 	.word	0xffffffff


	//   ....[67]....
        /*4d48*/ 	.word	0xffffffff


	//   ....[68]....
        /*4d4c*/ 	.word	0xffffffff


	//   ....[69]....
        /*4d50*/ 	.word	0xffffffff


	//   ....[70]....
        /*4d54*/ 	.word	0xffffffff


	//   ....[71]....
        /*4d58*/ 	.word	0xffffffff


	//   ....[72]....
        /*4d5c*/ 	.word	0xffffffff


	//   ....[73]....
        /*4d60*/ 	.word	0xffffffff


	//   ....[74]....
        /*4d64*/ 	.word	0xffffffff


	//   ....[75]....
        /*4d68*/ 	.word	0xffffffff


	//   ....[76]....
        /*4d6c*/ 	.word	0xffffffff


	//   ....[77]....
        /*4d70*/ 	.word	0xffffffff


	//   ....[78]....
        /*4d74*/ 	.word	0xffffffff


	//   ....[79]....
        /*4d78*/ 	.word	0xffffffff


	//   ....[80]....
        /*4d7c*/ 	.word	0xffffffff


	//   ....[81]....
        /*4d80*/ 	.word	0xffffffff


	//   ....[82]....
        /*4d84*/ 	.word	0xffffffff


	//   ....[83]....
        /*4d88*/ 	.word	0xffffffff


	//   ....[84]....
        /*4d8c*/ 	.word	0xffffffff


	//   ....[85]....
        /*4d90*/ 	.word	0xffffffff


	//   ....[86]....
        /*4d94*/ 	.word	0xffffffff


	//   ....[87]....
        /*4d98*/ 	.word	0xffffffff


	//   ....[88]....
        /*4d9c*/ 	.word	0xffffffff


	//   ....[89]....
        /*4da0*/ 	.word	0xffffffff


	//   ....[90]....
        /*4da4*/ 	.word	0xffffffff


	//   ....[91]....
        /*4da8*/ 	.word	0xffffffff


	//   ....[92]....
        /*4dac*/ 	.word	0xffffffff


	//   ....[93]....
        /*4db0*/ 	.word	0xffffffff


	//   ....[94]....
        /*4db4*/ 	.word	0xffffffff


	//   ....[95]....
        /*4db8*/ 	.word	0xffffffff


	//   ....[96]....
        /*4dbc*/ 	.word	0xffffffff


	//   ....[97]....
        /*4dc0*/ 	.word	0xffffffff


	//   ....[98]....
        /*4dc4*/ 	.word	0xffffffff


	//   ....[99]....
        /*4dc8*/ 	.word	0xffffffff


	//   ....[100]....
        /*4dcc*/ 	.word	0xffffffff


	//   ....[101]....
        /*4dd0*/ 	.word	0xffffffff


	//   ....[102]....
        /*4dd4*/ 	.word	0xffffffff


	//   ....[103]....
        /*4dd8*/ 	.word	0xffffffff


	//   ....[104]....
        /*4ddc*/ 	.word	0xffffffff


	//   ....[105]....
        /*4de0*/ 	.word	0xffffffff


	//   ....[106]....
        /*4de4*/ 	.word	0xffffffff


	//   ....[107]....
        /*4de8*/ 	.word	0xffffffff


	//   ....[108]....
        /*4dec*/ 	.word	0xffffffff


	//   ....[109]....
        /*4df0*/ 	.word	0xffffffff


	//   ....[110]....
        /*4df4*/ 	.word	0xffffffff


	//   ....[111]....
        /*4df8*/ 	.word	0xffffffff


	//   ....[112]....
        /*4dfc*/ 	.word	0xffffffff


	//   ....[113]....
        /*4e00*/ 	.word	0xffffffff


	//   ....[114]....
        /*4e04*/ 	.word	0xffffffff


	//   ....[115]....
        /*4e08*/ 	.word	0xffffffff


	//   ....[116]....
        /*4e0c*/ 	.word	0xffffffff


	//   ....[117]....
        /*4e10*/ 	.word	0xffffffff


	//   ....[118]....
        /*4e14*/ 	.word	0xffffffff


	//   ....[119]....
        /*4e18*/ 	.word	0xffffffff


	//   ....[120]....
        /*4e1c*/ 	.word	0xffffffff


	//   ....[121]....
        /*4e20*/ 	.word	0xffffffff


	//   ....[122]....
        /*4e24*/ 	.word	0xffffffff


	//   ....[123]....
        /*4e28*/ 	.word	0xffffffff


	//   ....[124]....
        /*4e2c*/ 	.word	0xffffffff


	//   ....[125]....
        /*4e30*/ 	.word	0xffffffff


	//   ....[126]....
        /*4e34*/ 	.word	0xffffffff


	//   ....[127]....
        /*4e38*/ 	.word	0xffffffff


	//   ....[128]....
        /*4e3c*/ 	.word	0xffffffff


	//   ....[129]....
        /*4e40*/ 	.word	0xffffffff


	//   ....[130]....
        /*4e44*/ 	.word	0xffffffff


	//   ....[131]....
        /*4e48*/ 	.word	0xffffffff


	//   ....[132]....
        /*4e4c*/ 	.word	0xffffffff


	//   ....[133]....
        /*4e50*/ 	.word	0xffffffff


	//   ....[134]....
        /*4e54*/ 	.word	0xffffffff


	//   ....[135]....
        /*4e58*/ 	.word	0xffffffff


	//   ....[136]....
        /*4e5c*/ 	.word	0xffffffff


	//   ....[137]....
        /*4e60*/ 	.word	0xffffffff


	//   ....[138]....
        /*4e64*/ 	.word	0xffffffff


	//   ....[139]....
        /*4e68*/ 	.word	0xffffffff


	//   ....[140]....
        /*4e6c*/ 	.word	0xffffffff


	//   ....[141]....
        /*4e70*/ 	.word	0xffffffff


	//   ....[142]....
        /*4e74*/ 	.word	0xffffffff


	//   ....[143]....
        /*4e78*/ 	.word	0xffffffff


	//   ....[144]....
        /*4e7c*/ 	.word	0xffffffff


	//   ....[145]....
        /*4e80*/ 	.word	0xffffffff


	//   ....[146]....
        /*4e84*/ 	.word	0xffffffff


	//   ....[147]....
        /*4e88*/ 	.word	0xffffffff


	//   ....[148]....
        /*4e8c*/ 	.word	0xffffffff


	//   ....[149]....
        /*4e90*/ 	.word	0xffffffff


	//   ....[150]....
        /*4e94*/ 	.word	0xffffffff


	//   ....[151]....
        /*4e98*/ 	.word	0xffffffff


	//   ....[152]....
        /*4e9c*/ 	.word	0xffffffff


	//   ....[153]....
        /*4ea0*/ 	.word	0xffffffff


	//   ....[154]....
        /*4ea4*/ 	.word	0xffffffff


	//   ....[155]....
        /*4ea8*/ 	.word	0xffffffff


	//   ....[156]....
        /*4eac*/ 	.word	0xffffffff


	//   ....[157]....
        /*4eb0*/ 	.word	0xffffffff


	//   ....[158]....
        /*4eb4*/ 	.word	0xffffffff


	//   ....[159]....
        /*4eb8*/ 	.word	0xffffffff


	//   ....[160]....
        /*4ebc*/ 	.word	0xffffffff


	//   ....[161]....
        /*4ec0*/ 	.word	0xffffffff


	//   ....[162]....
        /*4ec4*/ 	.word	0xffffffff


	//   ....[163]....
        /*4ec8*/ 	.word	0xffffffff


	//   ....[164]....
        /*4ecc*/ 	.word	0xffffffff


	//   ....[165]....
        /*4ed0*/ 	.word	0xffffffff


	//   ....[166]....
        /*4ed4*/ 	.word	0xffffffff


	//   ....[167]....
        /*4ed8*/ 	.word	0xffffffff


	//   ....[168]....
        /*4edc*/ 	.word	0xffffffff


	//   ....[169]....
        /*4ee0*/ 	.word	0xffffffff


	//   ....[170]....
        /*4ee4*/ 	.word	0xffffffff


	//   ....[171]....
        /*4ee8*/ 	.word	0xffffffff


	//   ....[172]....
        /*4eec*/ 	.word	0xffffffff


	//   ....[173]....
        /*4ef0*/ 	.word	0xffffffff


	//   ....[174]....
        /*4ef4*/ 	.word	0xffffffff


	//   ....[175]....
        /*4ef8*/ 	.word	0xffffffff


	//   ....[176]....
        /*4efc*/ 	.word	0xffffffff


	//   ....[177]....
        /*4f00*/ 	.word	0xffffffff


	//   ....[178]....
        /*4f04*/ 	.word	0xffffffff


	//   ....[179]....
        /*4f08*/ 	.word	0xffffffff


	//   ....[180]....
        /*4f0c*/ 	.word	0xffffffff


	//   ....[181]....
        /*4f10*/ 	.word	0xffffffff


	//   ....[182]....
        /*4f14*/ 	.word	0xffffffff


	//   ....[183]....
        /*4f18*/ 	.word	0xffffffff


	//   ....[184]....
        /*4f1c*/ 	.word	0xffffffff


	//   ....[185]....
        /*4f20*/ 	.word	0xffffffff


	//   ....[186]....
        /*4f24*/ 	.word	0xffffffff


	//   ....[187]....
        /*4f28*/ 	.word	0xffffffff


	//   ....[188]....
        /*4f2c*/ 	.word	0xffffffff


	//   ....[189]....
        /*4f30*/ 	.word	0xffffffff


	//   ....[190]....
        /*4f34*/ 	.word	0xffffffff


	//   ....[191]....
        /*4f38*/ 	.word	0xffffffff


	//   ....[192]....
        /*4f3c*/ 	.word	0xffffffff


	//   ....[193]....
        /*4f40*/ 	.word	0xffffffff


	//   ....[194]....
        /*4f44*/ 	.word	0xffffffff


	//   ....[195]....
        /*4f48*/ 	.word	0xffffffff


	//   ....[196]....
        /*4f4c*/ 	.word	0xffffffff


	//   ....[197]....
        /*4f50*/ 	.word	0xffffffff


	//   ....[198]....
        /*4f54*/ 	.word	0xffffffff


	//   ....[199]....
        /*4f58*/ 	.word	0xffffffff


	//   ....[200]....
        /*4f5c*/ 	.word	0xffffffff


	//   ....[201]....
        /*4f60*/ 	.word	0xffffffff


	//   ....[202]....
        /*4f64*/ 	.word	0xffffffff


	//   ....[203]....
        /*4f68*/ 	.word	0xffffffff


	//   ....[204]....
        /*4f6c*/ 	.word	0xffffffff


	//   ....[205]....
        /*4f70*/ 	.word	0xffffffff


	//   ....[206]....
        /*4f74*/ 	.word	0xffffffff


	//   ....[207]....
        /*4f78*/ 	.word	0xffffffff


	//   ....[208]....
        /*4f7c*/ 	.word	0xffffffff


	//   ....[209]....
        /*4f80*/ 	.word	0xffffffff


	//   ....[210]....
        /*4f84*/ 	.word	0xffffffff


	//   ....[211]....
        /*4f88*/ 	.word	0xffffffff


	//   ....[212]....
        /*4f8c*/ 	.word	0xffffffff


	//   ....[213]....
        /*4f90*/ 	.word	0xffffffff


	//   ....[214]....
        /*4f94*/ 	.word	0xffffffff


	//   ....[215]....
        /*4f98*/ 	.word	0xffffffff


	//   ....[216]....
        /*4f9c*/ 	.word	0xffffffff


	//   ....[217]....
        /*4fa0*/ 	.word	0xffffffff


	//   ....[218]....
        /*4fa4*/ 	.word	0xffffffff


	//   ....[219]....
        /*4fa8*/ 	.word	0xffffffff


	//   ....[220]....
        /*4fac*/ 	.word	0xffffffff


	//   ....[221]....
        /*4fb0*/ 	.word	0xffffffff


	//   ....[222]....
        /*4fb4*/ 	.word	0xffffffff


	//   ....[223]....
        /*4fb8*/ 	.word	0xffffffff


	//   ....[224]....
        /*4fbc*/ 	.word	0xffffffff


	//   ....[225]....
        /*4fc0*/ 	.word	0xffffffff


	//   ....[226]....
        /*4fc4*/ 	.word	0xffffffff


	//   ....[227]....
        /*4fc8*/ 	.word	0xffffffff


	//   ....[228]....
        /*4fcc*/ 	.word	0xffffffff


	//   ....[229]....
        /*4fd0*/ 	.word	0xffffffff


	//   ....[230]....
        /*4fd4*/ 	.word	0xffffffff


	//   ....[231]....
        /*4fd8*/ 	.word	0xffffffff


	//   ....[232]....
        /*4fdc*/ 	.word	0xffffffff


	//   ....[233]....
        /*4fe0*/ 	.word	0xffffffff


	//   ....[234]....
        /*4fe4*/ 	.word	0xffffffff


	//   ....[235]....
        /*4fe8*/ 	.word	0xffffffff


	//   ....[236]....
        /*4fec*/ 	.word	0xffffffff


	//   ....[237]....
        /*4ff0*/ 	.word	0xffffffff


	//   ....[238]....
        /*4ff4*/ 	.word	0xffffffff


	//   ....[239]....
        /*4ff8*/ 	.word	0xffffffff


	//   ....[240]....
        /*4ffc*/ 	.word	0xffffffff


	//   ....[241]....
        /*5000*/ 	.word	0xffffffff


	//   ....[242]....
        /*5004*/ 	.word	0xffffffff


	//   ....[243]....
        /*5008*/ 	.word	0xffffffff


	//   ....[244]....
        /*500c*/ 	.word	0xffffffff


	//   ....[245]....
        /*5010*/ 	.word	0xffffffff


	//   ....[246]....
        /*5014*/ 	.word	0xffffffff


	//   ....[247]....
        /*5018*/ 	.word	0xffffffff


	//   ....[248]....
        /*501c*/ 	.word	0xffffffff


	//   ....[249]....
        /*5020*/ 	.word	0xffffffff


	//   ....[250]....
        /*5024*/ 	.word	0xffffffff


	//   ....[251]....
        /*5028*/ 	.word	0xffffffff


	//   ....[252]....
        /*502c*/ 	.word	0xffffffff


	//   ....[253]....
        /*5030*/ 	.word	0xffffffff


	//   ....[254]....
        /*5034*/ 	.word	0xffffffff


	//   ....[255]....
        /*5038*/ 	.word	0xffffffff


	//   ....[0]....
        /*503c*/ 	.word	0xffffffff


	//   ....[1]....
        /*5040*/ 	.word	0xffffffff


	//   ....[2]....
        /*5044*/ 	.word	0xffffffff


	//   ....[3]....
        /*5048*/ 	.word	0xffffffff


	//   ....[4]....
        /*504c*/ 	.word	0xffffffff


	//   ....[5]....
        /*5050*/ 	.word	0xffffffff


	//   ....[6]....
        /*5054*/ 	.word	0xffffffff


	//   ....[7]....
        /*5058*/ 	.word	0xffffffff


	//   ....[8]....
        /*505c*/ 	.word	0xffffffff


	//   ....[9]....
        /*5060*/ 	.word	0xffffffff


	//   ....[10]....
        /*5064*/ 	.word	0xffffffff


	//   ....[11]....
        /*5068*/ 	.word	0xffffffff


	//   ....[12]....
        /*506c*/ 	.word	0xffffffff


	//   ....[13]....
        /*5070*/ 	.word	0xffffffff


	//   ....[14]....
        /*5074*/ 	.word	0xffffffff


	//   ....[15]....
        /*5078*/ 	.word	0xffffffff


	//   ....[16]....
        /*507c*/ 	.word	0xffffffff


	//   ....[17]....
        /*5080*/ 	.word	0xffffffff


	//   ....[18]....
        /*5084*/ 	.word	0xffffffff


	//   ....[19]....
        /*5088*/ 	.word	0xffffffff


	//   ....[20]....
        /*508c*/ 	.word	0xffffffff


	//   ....[21]....
        /*5090*/ 	.word	0xffffffff


	//   ....[22]....
        /*5094*/ 	.word	0xffffffff


	//   ....[23]....
        /*5098*/ 	.word	0xffffffff


	//   ....[24]....
        /*509c*/ 	.word	0xffffffff


	//   ....[25]....
        /*50a0*/ 	.word	0xffffffff


	//   ....[26]....
        /*50a4*/ 	.word	0xffffffff


	//   ....[27]....
        /*50a8*/ 	.word	0xffffffff


	//   ....[28]....
        /*50ac*/ 	.word	0xffffffff


	//   ....[29]....
        /*50b0*/ 	.word	0xffffffff


	//   ....[30]....
        /*50b4*/ 	.word	0xffffffff


	//   ....[31]....
        /*50b8*/ 	.word	0xffffffff


	//   ....[32]....
        /*50bc*/ 	.word	0xffffffff


	//   ....[33]....
        /*50c0*/ 	.word	0xffffffff


	//   ....[34]....
        /*50c4*/ 	.word	0xffffffff


	//   ....[35]....
        /*50c8*/ 	.word	0xffffffff


	//   ....[36]....
        /*50cc*/ 	.word	0xffffffff


	//   ....[37]....
        /*50d0*/ 	.word	0xffffffff


	//   ....[38]....
        /*50d4*/ 	.word	0xffffffff


	//   ....[39]....
        /*50d8*/ 	.word	0xffffffff


	//   ....[40]....
        /*50dc*/ 	.word	0xffffffff


	//   ....[41]....
        /*50e0*/ 	.word	0xffffffff


	//   ....[42]....
        /*50e4*/ 	.word	0xffffffff


	//   ....[43]....
        /*50e8*/ 	.word	0xffffffff


	//   ....[44]....
        /*50ec*/ 	.word	0xffffffff


	//   ....[45]....
        /*50f0*/ 	.word	0xffffffff


	//   ....[46]....
        /*50f4*/ 	.word	0xffffffff


	//   ....[47]....
        /*50f8*/ 	.word	0xffffffff


	//   ....[48]....
        /*50fc*/ 	.word	0xffffffff


	//   ....[49]....
        /*5100*/ 	.word	0xffffffff


	//   ....[50]....
        /*5104*/ 	.word	0xffffffff


	//   ....[51]....
        /*5108*/ 	.word	0xffffffff


	//   ....[52]....
        /*510c*/ 	.word	0xffffffff


	//   ....[53]....
        /*5110*/ 	.word	0xffffffff


	//   ....[54]....
        /*5114*/ 	.word	0xffffffff


	//   ....[55]....
        /*5118*/ 	.word	0xffffffff


	//   ....[56]....
        /*511c*/ 	.word	0xffffffff


	//   ....[57]....
        /*5120*/ 	.word	0xffffffff


	//   ....[58]....
        /*5124*/ 	.word	0xffffffff


	//   ....[59]....
        /*5128*/ 	.word	0xffffffff


	//   ....[60]....
        /*512c*/ 	.word	0xffffffff


	//   ....[61]....
        /*5130*/ 	.word	0xffffffff


	//   ....[62]....
        /*5134*/ 	.word	0xffffffff


	//   ....[63]....
        /*5138*/ 	.word	0xffffffff


	//   ....[64]....
        /*513c*/ 	.word	0xffffffff


	//   ....[65]....
        /*5140*/ 	.word	0xffffffff


	//   ....[66]....
        /*5144*/ 	.word	0xffffffff


	//   ....[67]....
        /*5148*/ 	.word	0xffffffff


	//   ....[68]....
        /*514c*/ 	.word	0xffffffff


	//   ....[69]....
        /*5150*/ 	.word	0xffffffff


	//   ....[70]....
        /*5154*/ 	.word	0xffffffff


	//   ....[71]....
        /*5158*/ 	.word	0xffffffff


	//   ....[72]....
        /*515c*/ 	.word	0xffffffff


	//   ....[73]....
        /*5160*/ 	.word	0xffffffff


	//   ....[74]....
        /*5164*/ 	.word	0xffffffff


	//   ....[75]....
        /*5168*/ 	.word	0xffffffff


	//   ....[76]....
        /*516c*/ 	.word	0xffffffff


	//   ....[77]....
        /*5170*/ 	.word	0xffffffff


	//   ....[78]....
        /*5174*/ 	.word	0xffffffff


	//   ....[79]....
        /*5178*/ 	.word	0xffffffff


	//   ....[80]....
        /*517c*/ 	.word	0xffffffff


	//   ....[81]....
        /*5180*/ 	.word	0xffffffff


	//   ....[82]....
        /*5184*/ 	.word	0xffffffff


	//   ....[83]....
        /*5188*/ 	.word	0xffffffff


	//   ....[84]....
        /*518c*/ 	.word	0xffffffff


	//   ....[85]....
        /*5190*/ 	.word	0xffffffff


	//   ....[86]....
        /*5194*/ 	.word	0xffffffff


	//   ....[87]....
        /*5198*/ 	.word	0xffffffff


	//   ....[88]....
        /*519c*/ 	.word	0xffffffff


	//   ....[89]....
        /*51a0*/ 	.word	0xffffffff


	//   ....[90]....
        /*51a4*/ 	.word	0xffffffff


	//   ....[91]....
        /*51a8*/ 	.word	0xffffffff


	//   ....[92]....
        /*51ac*/ 	.word	0xffffffff


	//   ....[93]....
        /*51b0*/ 	.word	0xffffffff


	//   ....[94]....
        /*51b4*/ 	.word	0xffffffff


	//   ....[95]....
        /*51b8*/ 	.word	0xffffffff


	//   ....[96]....
        /*51bc*/ 	.word	0xffffffff


	//   ....[97]....
        /*51c0*/ 	.word	0xffffffff


	//   ....[98]....
        /*51c4*/ 	.word	0xffffffff


	//   ....[99]....
        /*51c8*/ 	.word	0xffffffff


	//   ....[100]....
        /*51cc*/ 	.word	0xffffffff


	//   ....[101]....
        /*51d0*/ 	.word	0xffffffff


	//   ....[102]....
        /*51d4*/ 	.word	0xffffffff


	//   ....[103]....
        /*51d8*/ 	.word	0xffffffff


	//   ....[104]....
        /*51dc*/ 	.word	0xffffffff


	//   ....[105]....
        /*51e0*/ 	.word	0xffffffff


	//   ....[106]....
        /*51e4*/ 	.word	0xffffffff


	//   ....[107]....
        /*51e8*/ 	.word	0xffffffff


	//   ....[108]....
        /*51ec*/ 	.word	0xffffffff


	//   ....[109]....
        /*51f0*/ 	.word	0xffffffff


	//   ....[110]....
        /*51f4*/ 	.word	0xffffffff


	//   ....[111]....
        /*51f8*/ 	.word	0xffffffff


	//   ....[112]....
        /*51fc*/ 	.word	0xffffffff


	//   ....[113]....
        /*5200*/ 	.word	0xffffffff


	//   ....[114]....
        /*5204*/ 	.word	0xffffffff


	//   ....[115]....
        /*5208*/ 	.word	0xffffffff


	//   ....[116]....
        /*520c*/ 	.word	0xffffffff


	//   ....[117]....
        /*5210*/ 	.word	0xffffffff


	//   ....[118]....
        /*5214*/ 	.word	0xffffffff


	//   ....[119]....
        /*5218*/ 	.word	0xffffffff


	//   ....[120]....
        /*521c*/ 	.word	0xffffffff


	//   ....[121]....
        /*5220*/ 	.word	0xffffffff


	//   ....[122]....
        /*5224*/ 	.word	0xffffffff


	//   ....[123]....
        /*5228*/ 	.word	0xffffffff


	//   ....[124]....
        /*522c*/ 	.word	0xffffffff


	//   ....[125]....
        /*5230*/ 	.word	0xffffffff


	//   ....[126]....
        /*5234*/ 	.word	0xffffffff


	//   ....[127]....
        /*5238*/ 	.word	0xffffffff


	//   ....[128]....
        /*523c*/ 	.word	0xffffffff


	//   ....[129]....
        /*5240*/ 	.word	0xffffffff


	//   ....[130]....
        /*5244*/ 	.word	0xffffffff


	//   ....[131]....
        /*5248*/ 	.word	0xffffffff


	//   ....[132]....
        /*524c*/ 	.word	0xffffffff


	//   ....[133]....
        /*5250*/ 	.word	0xffffffff


	//   ....[134]....
        /*5254*/ 	.word	0xffffffff


	//   ....[135]....
        /*5258*/ 	.word	0xffffffff


	//   ....[136]....
        /*525c*/ 	.word	0xffffffff


	//   ....[137]....
        /*5260*/ 	.word	0xffffffff


	//   ....[138]....
        /*5264*/ 	.word	0xffffffff


	//   ....[139]....
        /*5268*/ 	.word	0xffffffff


	//   ....[140]....
        /*526c*/ 	.word	0xffffffff


	//   ....[141]....
        /*5270*/ 	.word	0xffffffff


	//   ....[142]....
        /*5274*/ 	.word	0xffffffff


	//   ....[143]....
        /*5278*/ 	.word	0xffffffff


	//   ....[144]....
        /*527c*/ 	.word	0xffffffff


	//   ....[145]....
        /*5280*/ 	.word	0xffffffff


	//   ....[146]....
        /*5284*/ 	.word	0xffffffff


	//   ....[147]....
        /*5288*/ 	.word	0xffffffff


	//   ....[148]....
        /*528c*/ 	.word	0xffffffff


	//   ....[149]....
        /*5290*/ 	.word	0xffffffff


	//   ....[150]....
        /*5294*/ 	.word	0xffffffff


	//   ....[151]....
        /*5298*/ 	.word	0xffffffff


	//   ....[152]....
        /*529c*/ 	.word	0xffffffff


	//   ....[153]....
        /*52a0*/ 	.word	0xffffffff


	//   ....[154]....
        /*52a4*/ 	.word	0xffffffff


	//   ....[155]....
        /*52a8*/ 	.word	0xffffffff


	//   ....[156]....
        /*52ac*/ 	.word	0xffffffff


	//   ....[157]....
        /*52b0*/ 	.word	0xffffffff


	//   ....[158]....
        /*52b4*/ 	.word	0xffffffff


	//   ....[159]....
        /*52b8*/ 	.word	0xffffffff


	//   ....[160]....
        /*52bc*/ 	.word	0xffffffff


	//   ....[161]....
        /*52c0*/ 	.word	0xffffffff


	//   ....[162]....
        /*52c4*/ 	.word	0xffffffff


	//   ....[163]....
        /*52c8*/ 	.word	0xffffffff


	//   ....[164]....
        /*52cc*/ 	.word	0xffffffff


	//   ....[165]....
        /*52d0*/ 	.word	0xffffffff


	//   ....[166]....
        /*52d4*/ 	.word	0xffffffff


	//   ....[167]....
        /*52d8*/ 	.word	0xffffffff


	//   ....[168]....
        /*52dc*/ 	.word	0xffffffff


	//   ....[169]....
        /*52e0*/ 	.word	0xffffffff


	//   ....[170]....
        /*52e4*/ 	.word	0xffffffff


	//   ....[171]....
        /*52e8*/ 	.word	0xffffffff


	//   ....[172]....
        /*52ec*/ 	.word	0xffffffff


	//   ....[173]....
        /*52f0*/ 	.word	0xffffffff


	//   ....[174]....
        /*52f4*/ 	.word	0xffffffff


	//   ....[175]....
        /*52f8*/ 	.word	0xffffffff


	//   ....[176]....
        /*52fc*/ 	.word	0xffffffff


	//   ....[177]....
        /*5300*/ 	.word	0xffffffff


	//   ....[178]....
        /*5304*/ 	.word	0xffffffff


	//   ....[179]....
        /*5308*/ 	.word	0xffffffff


	//   ....[180]....
        /*530c*/ 	.word	0xffffffff


	//   ....[181]....
        /*5310*/ 	.word	0xffffffff


	//   ....[182]....
        /*5314*/ 	.word	0xffffffff


	//   ....[183]....
        /*5318*/ 	.word	0xffffffff


	//   ....[184]....
        /*531c*/ 	.word	0xffffffff


	//   ....[185]....
        /*5320*/ 	.word	0xffffffff


	//   ....[186]....
        /*5324*/ 	.word	0xffffffff


	//   ....[187]....
        /*5328*/ 	.word	0xffffffff


	//   ....[188]....
        /*532c*/ 	.word	0xffffffff


	//   ....[189]....
        /*5330*/ 	.word	0xffffffff


	//   ....[190]....
        /*5334*/ 	.word	0xffffffff


	//   ....[191]....
        /*5338*/ 	.word	0xffffffff


	//   ....[192]....
        /*533c*/ 	.word	0xffffffff


	//   ....[193]....
        /*5340*/ 	.word	0xffffffff


	//   ....[194]....
        /*5344*/ 	.word	0xffffffff


	//   ....[195]....
        /*5348*/ 	.word	0xffffffff


	//   ....[196]....
        /*534c*/ 	.word	0xffffffff


	//   ....[197]....
        /*5350*/ 	.word	0xffffffff


	//   ....[198]....
        /*5354*/ 	.word	0xffffffff


	//   ....[199]....
        /*5358*/ 	.word	0xffffffff


	//   ....[200]....
        /*535c*/ 	.word	0xffffffff


	//   ....[201]....
        /*5360*/ 	.word	0xffffffff


	//   ....[202]....
        /*5364*/ 	.word	0xffffffff


	//   ....[203]....
        /*5368*/ 	.word	0xffffffff


	//   ....[204]....
        /*536c*/ 	.word	0xffffffff


	//   ....[205]....
        /*5370*/ 	.word	0xffffffff


	//   ....[206]....
        /*5374*/ 	.word	0xffffffff


	//   ....[207]....
        /*5378*/ 	.word	0xffffffff


	//   ....[208]....
        /*537c*/ 	.word	0xffffffff


	//   ....[209]....
        /*5380*/ 	.word	0xffffffff


	//   ....[210]....
        /*5384*/ 	.word	0xffffffff


	//   ....[211]....
        /*5388*/ 	.word	0xffffffff


	//   ....[212]....
        /*538c*/ 	.word	0xffffffff


	//   ....[213]....
        /*5390*/ 	.word	0xffffffff


	//   ....[214]....
        /*5394*/ 	.word	0xffffffff


	//   ....[215]....
        /*5398*/ 	.word	0xffffffff


	//   ....[216]....
        /*539c*/ 	.word	0xffffffff


	//   ....[217]....
        /*53a0*/ 	.word	0xffffffff


	//   ....[218]....
        /*53a4*/ 	.word	0xffffffff


	//   ....[219]....
        /*53a8*/ 	.word	0xffffffff


	//   ....[220]....
        /*53ac*/ 	.word	0xffffffff


	//   ....[221]....
        /*53b0*/ 	.word	0xffffffff


	//   ....[222]....
        /*53b4*/ 	.word	0xffffffff


	//   ....[223]....
        /*53b8*/ 	.word	0xffffffff


	//   ....[224]....
        /*53bc*/ 	.word	0xffffffff


	//   ....[225]....
        /*53c0*/ 	.word	0xffffffff


	//   ....[226]....
        /*53c4*/ 	.word	0xffffffff


	//   ....[227]....
        /*53c8*/ 	.word	0xffffffff


	//   ....[228]....
        /*53cc*/ 	.word	0xffffffff


	//   ....[229]....
        /*53d0*/ 	.word	0xffffffff


	//   ....[230]....
        /*53d4*/ 	.word	0xffffffff


	//   ....[231]....
        /*53d8*/ 	.word	0xffffffff


	//   ....[232]....
        /*53dc*/ 	.word	0xffffffff


	//   ....[233]....
        /*53e0*/ 	.word	0xffffffff


	//   ....[234]....
        /*53e4*/ 	.word	0xffffffff


	//   ....[235]....
        /*53e8*/ 	.word	0xffffffff


	//   ....[236]....
        /*53ec*/ 	.word	0xffffffff


	//   ....[237]....
        /*53f0*/ 	.word	0xffffffff


	//   ....[238]....
        /*53f4*/ 	.word	0xffffffff


	//   ....[239]....
        /*53f8*/ 	.word	0xffffffff


	//   ....[240]....
        /*53fc*/ 	.word	0xffffffff


	//   ....[241]....
        /*5400*/ 	.word	0xffffffff


	//   ....[242]....
        /*5404*/ 	.word	0xffffffff


	//   ....[243]....
        /*5408*/ 	.word	0xffffffff


	//   ....[244]....
        /*540c*/ 	.word	0xffffffff


	//   ....[245]....
        /*5410*/ 	.word	0xffffffff


	//   ....[246]....
        /*5414*/ 	.word	0xffffffff


	//   ....[247]....
        /*5418*/ 	.word	0xffffffff


	//   ....[248]....
        /*541c*/ 	.word	0xffffffff


	//   ....[249]....
        /*5420*/ 	.word	0xffffffff


	//   ....[250]....
        /*5424*/ 	.word	0xffffffff


	//   ....[251]....
        /*5428*/ 	.word	0xffffffff


	//   ....[252]....
        /*542c*/ 	.word	0xffffffff


	//   ....[253]....
        /*5430*/ 	.word	0xffffffff


	//   ....[254]....
        /*5434*/ 	.word	0xffffffff


	//   ....[255]....
        /*5438*/ 	.word	0xffffffff


	//   ....[0]....
        /*543c*/ 	.word	0xffffffff


	//   ....[1]....
        /*5440*/ 	.word	0xffffffff


	//   ....[2]....
        /*5444*/ 	.word	0xffffffff


	//   ....[3]....
        /*5448*/ 	.word	0xffffffff


	//   ....[4]....
        /*544c*/ 	.word	0xffffffff


	//   ....[5]....
        /*5450*/ 	.word	0xffffffff


	//   ....[6]....
        /*5454*/ 	.word	0xffffffff


	//   ....[7]....
        /*5458*/ 	.word	0xffffffff


	//   ....[8]....
        /*545c*/ 	.word	0xffffffff


	//   ....[9]....
        /*5460*/ 	.word	0xffffffff


	//   ....[10]....
        /*5464*/ 	.word	0xffffffff


	//   ....[11]....
        /*5468*/ 	.word	0xffffffff


	//   ....[12]....
        /*546c*/ 	.word	0xffffffff


	//   ....[13]....
        /*5470*/ 	.word	0xffffffff


	//   ....[14]....
        /*5474*/ 	.word	0xffffffff


	//   ....[15]....
        /*5478*/ 	.word	0xffffffff


	//   ....[16]....
        /*547c*/ 	.word	0xffffffff


	//   ....[17]....
        /*5480*/ 	.word	0xffffffff


	//   ....[18]....
        /*5484*/ 	.word	0xffffffff


	//   ....[19]....
        /*5488*/ 	.word	0xffffffff


	//   ....[20]....
        /*548c*/ 	.word	0xffffffff


	//   ....[21]....
        /*5490*/ 	.word	0xffffffff


	//   ....[22]....
        /*5494*/ 	.word	0xffffffff


	//   ....[23]....
        /*5498*/ 	.word	0xffffffff


	//   ....[24]....
        /*549c*/ 	.word	0xffffffff


	//   ....[25]....
        /*54a0*/ 	.word	0xffffffff


	//   ....[26]....
        /*54a4*/ 	.word	0xffffffff


	//   ....[27]....
        /*54a8*/ 	.word	0xffffffff


	//   ....[28]....
        /*54ac*/ 	.word	0xffffffff


	//   ....[29]....
        /*54b0*/ 	.word	0xffffffff


	//   ....[30]....
        /*54b4*/ 	.word	0xffffffff


	//   ....[31]....
        /*54b8*/ 	.word	0xffffffff


	//   ....[32]....
        /*54bc*/ 	.word	0xffffffff


	//   ....[33]....
        /*54c0*/ 	.word	0xffffffff


	//   ....[34]....
        /*54c4*/ 	.word	0xffffffff


	//   ....[35]....
        /*54c8*/ 	.word	0xffffffff


	//   ....[36]....
        /*54cc*/ 	.word	0xffffffff


	//   ....[37]....
        /*54d0*/ 	.word	0xffffffff


	//   ....[38]....
        /*54d4*/ 	.word	0xffffffff


	//   ....[39]....
        /*54d8*/ 	.word	0xffffffff


	//   ....[40]....
        /*54dc*/ 	.word	0xffffffff


	//   ....[41]....
        /*54e0*/ 	.word	0xffffffff


	//   ....[42]....
        /*54e4*/ 	.word	0xffffffff


	//   ....[43]....
        /*54e8*/ 	.word	0xffffffff


	//   ....[44]....
        /*54ec*/ 	.word	0xffffffff


	//   ....[45]....
        /*54f0*/ 	.word	0xffffffff


	//   ....[46]....
        /*54f4*/ 	.word	0xffffffff


	//   ....[47]....
        /*54f8*/ 	.word	0xffffffff


	//   ....[48]....
        /*54fc*/ 	.word	0xffffffff


	//   ....[49]....
        /*5500*/ 	.word	0xffffffff


	//   ....[50]....
        /*5504*/ 	.word	0xffffffff


	//   ....[51]....
        /*5508*/ 	.word	0xffffffff


	//   ....[52]....
        /*550c*/ 	.word	0xffffffff


	//   ....[53]....
        /*5510*/ 	.word	0xffffffff


	//   ....[54]....
        /*5514*/ 	.word	0xffffffff


	//   ....[55]....
        /*5518*/ 	.word	0xffffffff


	//   ....[56]....
        /*551c*/ 	.word	0xffffffff


	//   ....[57]....
        /*5520*/ 	.word	0xffffffff


	//   ....[58]....
        /*5524*/ 	.word	0xffffffff


	//   ....[59]....
        /*5528*/ 	.word	0xffffffff


	//   ....[60]....
        /*552c*/ 	.word	0xffffffff


	//   ....[61]....
        /*5530*/ 	.word	0xffffffff


	//   ....[62]....
        /*5534*/ 	.word	0xffffffff


	//   ....[63]....
        /*5538*/ 	.word	0xffffffff


	//   ....[64]....
        /*553c*/ 	.word	0xffffffff


	//   ....[65]....
        /*5540*/ 	.word	0xffffffff


	//   ....[66]....
        /*5544*/ 	.word	0xffffffff


	//   ....[67]....
        /*5548*/ 	.word	0xffffffff


	//   ....[68]....
        /*554c*/ 	.word	0xffffffff


	//   ....[69]....
        /*5550*/ 	.word	0xffffffff


	//   ....[70]....
        /*5554*/ 	.word	0xffffffff


	//   ....[71]....
        /*5558*/ 	.word	0xffffffff


	//   ....[72]....
        /*555c*/ 	.word	0xffffffff


	//   ....[73]....
        /*5560*/ 	.word	0xffffffff


	//   ....[74]....
        /*5564*/ 	.word	0xffffffff


	//   ....[75]....
        /*5568*/ 	.word	0xffffffff


	//   ....[76]....
        /*556c*/ 	.word	0xffffffff


	//   ....[77]....
        /*5570*/ 	.word	0xffffffff


	//   ....[78]....
        /*5574*/ 	.word	0xffffffff


	//   ....[79]....
        /*5578*/ 	.word	0xffffffff


	//   ....[80]....
        /*557c*/ 	.word	0xffffffff


	//   ....[81]....
        /*5580*/ 	.word	0xffffffff


	//   ....[82]....
        /*5584*/ 	.word	0xffffffff


	//   ....[83]....
        /*5588*/ 	.word	0xffffffff


	//   ....[84]....
        /*558c*/ 	.word	0xffffffff


	//   ....[85]....
        /*5590*/ 	.word	0xffffffff


	//   ....[86]....
        /*5594*/ 	.word	0xffffffff


	//   ....[87]....
        /*5598*/ 	.word	0xffffffff


	//   ....[88]....
        /*559c*/ 	.word	0xffffffff


	//   ....[89]....
        /*55a0*/ 	.word	0xffffffff


	//   ....[90]....
        /*55a4*/ 	.word	0xffffffff


	//   ....[91]....
        /*55a8*/ 	.word	0xffffffff


	//   ....[92]....
        /*55ac*/ 	.word	0xffffffff


	//   ....[93]....
        /*55b0*/ 	.word	0xffffffff


	//   ....[94]....
        /*55b4*/ 	.word	0xffffffff


	//   ....[95]....
        /*55b8*/ 	.word	0xffffffff


	//   ....[96]....
        /*55bc*/ 	.word	0xffffffff


	//   ....[97]....
        /*55c0*/ 	.word	0xffffffff


	//   ....[98]....
        /*55c4*/ 	.word	0xffffffff


	//   ....[99]....
        /*55c8*/ 	.word	0xffffffff


	//   ....[100]....
        /*55cc*/ 	.word	0xffffffff


	//   ....[101]....
        /*55d0*/ 	.word	0xffffffff


	//   ....[102]....
        /*55d4*/ 	.word	0xffffffff


	//   ....[103]....
        /*55d8*/ 	.word	0xffffffff


	//   ....[104]....
        /*55dc*/ 	.word	0xffffffff


	//   ....[105]....
        /*55e0*/ 	.word	0xffffffff


	//   ....[106]....
        /*55e4*/ 	.word	0xffffffff


	//   ....[107]....
        /*55e8*/ 	.word	0xffffffff


	//   ....[108]....
        /*55ec*/ 	.word	0xffffffff


	//   ....[109]....
        /*55f0*/ 	.word	0xffffffff


	//   ....[110]....
        /*55f4*/ 	.word	0xffffffff


	//   ....[111]....
        /*55f8*/ 	.word	0xffffffff


	//   ....[112]....
        /*55fc*/ 	.word	0xffffffff


	//   ....[113]....
        /*5600*/ 	.word	0xffffffff


	//   ....[114]....
        /*5604*/ 	.word	0xffffffff


	//   ....[115]....
        /*5608*/ 	.word	0xffffffff


	//   ....[116]....
        /*560c*/ 	.word	0xffffffff


	//   ....[117]....
        /*5610*/ 	.word	0xffffffff


	//   ....[118]....
        /*5614*/ 	.word	0xffffffff


	//   ....[119]....
        /*5618*/ 	.word	0xffffffff


	//   ....[120]....
        /*561c*/ 	.word	0xffffffff


	//   ....[121]....
        /*5620*/ 	.word	0xffffffff


	//   ....[122]....
        /*5624*/ 	.word	0xffffffff


	//   ....[123]....
        /*5628*/ 	.word	0xffffffff


	//   ....[124]....
        /*562c*/ 	.word	0xffffffff


	//   ....[125]....
        /*5630*/ 	.word	0xffffffff


	//   ....[126]....
        /*5634*/ 	.word	0xffffffff


	//   ....[127]....
        /*5638*/ 	.word	0xffffffff


	//   ....[128]....
        /*563c*/ 	.word	0xffffffff


	//   ....[129]....
        /*5640*/ 	.word	0xffffffff


	//   ....[130]....
        /*5644*/ 	.word	0xffffffff


	//   ....[131]....
        /*5648*/ 	.word	0xffffffff


	//   ....[132]....
        /*564c*/ 	.word	0xffffffff


	//   ....[133]....
        /*5650*/ 	.word	0xffffffff


	//   ....[134]....
        /*5654*/ 	.word	0xffffffff


	//   ....[135]....
        /*5658*/ 	.word	0xffffffff


	//   ....[136]....
        /*565c*/ 	.word	0xffffffff


	//   ....[137]....
        /*5660*/ 	.word	0xffffffff


	//   ....[138]....
        /*5664*/ 	.word	0xffffffff


	//   ....[139]....
        /*5668*/ 	.word	0xffffffff


	//   ....[140]....
        /*566c*/ 	.word	0xffffffff


	//   ....[141]....
        /*5670*/ 	.word	0xffffffff


	//   ....[142]....
        /*5674*/ 	.word	0xffffffff


	//   ....[143]....
        /*5678*/ 	.word	0xffffffff


	//   ....[144]....
        /*567c*/ 	.word	0xffffffff


	//   ....[145]....
        /*5680*/ 	.word	0xffffffff


	//   ....[146]....
        /*5684*/ 	.word	0xffffffff


	//   ....[147]....
        /*5688*/ 	.word	0xffffffff


	//   ....[148]....
        /*568c*/ 	.word	0xffffffff


	//   ....[149]....
        /*5690*/ 	.word	0xffffffff


	//   ....[150]....
        /*5694*/ 	.word	0xffffffff


	//   ....[151]....
        /*5698*/ 	.word	0xffffffff


	//   ....[152]....
        /*569c*/ 	.word	0xffffffff


	//   ....[153]....
        /*56a0*/ 	.word	0xffffffff


	//   ....[154]....
        /*56a4*/ 	.word	0xffffffff


	//   ....[155]....
        /*56a8*/ 	.word	0xffffffff


	//   ....[156]....
        /*56ac*/ 	.word	0xffffffff


	//   ....[157]....
        /*56b0*/ 	.word	0xffffffff


	//   ....[158]....
        /*56b4*/ 	.word	0xffffffff


	//   ....[159]....
        /*56b8*/ 	.word	0xffffffff


	//   ....[160]....
        /*56bc*/ 	.word	0xffffffff


	//   ....[161]....
        /*56c0*/ 	.word	0xffffffff


	//   ....[162]....
        /*56c4*/ 	.word	0xffffffff


	//   ....[163]....
        /*56c8*/ 	.word	0xffffffff


	//   ....[164]....
        /*56cc*/ 	.word	0xffffffff


	//   ....[165]....
        /*56d0*/ 	.word	0xffffffff


	//   ....[166]....
        /*56d4*/ 	.word	0xffffffff


	//   ....[167]....
        /*56d8*/ 	.word	0xffffffff


	//   ....[168]....
        /*56dc*/ 	.word	0xffffffff


	//   ....[169]....
        /*56e0*/ 	.word	0xffffffff


	//   ....[170]....
        /*56e4*/ 	.word	0xffffffff


	//   ....[171]....
        /*56e8*/ 	.word	0xffffffff


	//   ....[172]....
        /*56ec*/ 	.word	0xffffffff


	//   ....[173]....
        /*56f0*/ 	.word	0xffffffff


	//   ....[174]....
        /*56f4*/ 	.word	0xffffffff


	//   ....[175]....
        /*56f8*/ 	.word	0xffffffff


	//   ....[176]....
        /*56fc*/ 	.word	0xffffffff


	//   ....[177]....
        /*5700*/ 	.word	0xffffffff


	//   ....[178]....
        /*5704*/ 	.word	0xffffffff


	//   ....[179]....
        /*5708*/ 	.word	0xffffffff


	//   ....[180]....
        /*570c*/ 	.word	0xffffffff


	//   ....[181]....
        /*5710*/ 	.word	0xffffffff


	//   ....[182]....
        /*5714*/ 	.word	0xffffffff


	//   ....[183]....
        /*5718*/ 	.word	0xffffffff


	//   ....[184]....
        /*571c*/ 	.word	0xffffffff


	//   ....[185]....
        /*5720*/ 	.word	0xffffffff


	//   ....[186]....
        /*5724*/ 	.word	0xffffffff


	//   ....[187]....
        /*5728*/ 	.word	0xffffffff


	//   ....[188]....
        /*572c*/ 	.word	0xffffffff


	//   ....[189]....
        /*5730*/ 	.word	0xffffffff


	//   ....[190]....
        /*5734*/ 	.word	0xffffffff


	//   ....[191]....
        /*5738*/ 	.word	0xffffffff


	//   ....[192]....
        /*573c*/ 	.word	0xffffffff


	//   ....[193]....
        /*5740*/ 	.word	0xffffffff


	//   ....[194]....
        /*5744*/ 	.word	0xffffffff


	//   ....[195]....
        /*5748*/ 	.word	0xffffffff


	//   ....[196]....
        /*574c*/ 	.word	0xffffffff


	//   ....[197]....
        /*5750*/ 	.word	0xffffffff


	//   ....[198]....
        /*5754*/ 	.word	0xffffffff


	//   ....[199]....
        /*5758*/ 	.word	0xffffffff


	//   ....[200]....
        /*575c*/ 	.word	0xffffffff


	//   ....[201]....
        /*5760*/ 	.word	0xffffffff


	//   ....[202]....
        /*5764*/ 	.word	0xffffffff


	//   ....[203]....
        /*5768*/ 	.word	0xffffffff


	//   ....[204]....
        /*576c*/ 	.word	0xffffffff


	//   ....[205]....
        /*5770*/ 	.word	0xffffffff


	//   ....[206]....
        /*5774*/ 	.word	0xffffffff


	//   ....[207]....
        /*5778*/ 	.word	0xffffffff


	//   ....[208]....
        /*577c*/ 	.word	0xffffffff


	//   ....[209]....
        /*5780*/ 	.word	0xffffffff


	//   ....[210]....
        /*5784*/ 	.word	0xffffffff


	//   ....[211]....
        /*5788*/ 	.word	0xffffffff


	//   ....[212]....
        /*578c*/ 	.word	0xffffffff


	//   ....[213]....
        /*5790*/ 	.word	0xffffffff


	//   ....[214]....
        /*5794*/ 	.word	0xffffffff


	//   ....[215]....
        /*5798*/ 	.word	0xffffffff


	//   ....[216]....
        /*579c*/ 	.word	0xffffffff


	//   ....[217]....
        /*57a0*/ 	.word	0xffffffff


	//   ....[218]....
        /*57a4*/ 	.word	0xffffffff


	//   ....[219]....
        /*57a8*/ 	.word	0xffffffff


	//   ....[220]....
        /*57ac*/ 	.word	0xffffffff


	//   ....[221]....
        /*57b0*/ 	.word	0xffffffff


	//   ....[222]....
        /*57b4*/ 	.word	0xffffffff


	//   ....[223]....
        /*57b8*/ 	.word	0xffffffff


	//   ....[224]....
        /*57bc*/ 	.word	0xffffffff


	//   ....[225]....
        /*57c0*/ 	.word	0xffffffff


	//   ....[226]....
        /*57c4*/ 	.word	0xffffffff


	//   ....[227]....
        /*57c8*/ 	.word	0xffffffff


	//   ....[228]....
        /*57cc*/ 	.word	0xffffffff


	//   ....[229]....
        /*57d0*/ 	.word	0xffffffff


	//   ....[230]....
        /*57d4*/ 	.word	0xffffffff


	//   ....[231]....
        /*57d8*/ 	.word	0xffffffff


	//   ....[232]....
        /*57dc*/ 	.word	0xffffffff


	//   ....[233]....
        /*57e0*/ 	.word	0xffffffff


	//   ....[234]....
        /*57e4*/ 	.word	0xffffffff


	//   ....[235]....
        /*57e8*/ 	.word	0xffffffff


	//   ....[236]....
        /*57ec*/ 	.word	0xffffffff


	//   ....[237]....
        /*57f0*/ 	.word	0xffffffff


	//   ....[238]....
        /*57f4*/ 	.word	0xffffffff


	//   ....[239]....
        /*57f8*/ 	.word	0xffffffff


	//   ....[240]....
        /*57fc*/ 	.word	0xffffffff


	//   ....[241]....
        /*5800*/ 	.word	0xffffffff


	//   ....[242]....
        /*5804*/ 	.word	0xffffffff


	//   ....[243]....
        /*5808*/ 	.word	0xffffffff


	//   ....[244]....
        /*580c*/ 	.word	0xffffffff


	//   ....[245]....
        /*5810*/ 	.word	0xffffffff


	//   ....[246]....
        /*5814*/ 	.word	0xffffffff


	//   ....[247]....
        /*5818*/ 	.word	0xffffffff


	//   ....[248]....
        /*581c*/ 	.word	0xffffffff


	//   ....[249]....
        /*5820*/ 	.word	0xffffffff


	//   ....[250]....
        /*5824*/ 	.word	0xffffffff


	//   ....[251]....
        /*5828*/ 	.word	0xffffffff


	//   ....[252]....
        /*582c*/ 	.word	0xffffffff


	//   ....[253]....
        /*5830*/ 	.word	0xffffffff


	//   ....[254]....
        /*5834*/ 	.word	0xffffffff


	//   ....[255]....
        /*5838*/ 	.word	0xffffffff


	//   ....[0]....
        /*583c*/ 	.word	0xffffffff


	//   ....[1]....
        /*5840*/ 	.word	0xffffffff


	//   ....[2]....
        /*5844*/ 	.word	0xffffffff


	//   ....[3]....
        /*5848*/ 	.word	0xffffffff


	//   ....[4]....
        /*584c*/ 	.word	0xffffffff


	//   ....[5]....
        /*5850*/ 	.word	0xffffffff


	//   ....[6]....
        /*5854*/ 	.word	0xffffffff


	//   ....[7]....
        /*5858*/ 	.word	0xffffffff


	//   ....[8]....
        /*585c*/ 	.word	0xffffffff


	//   ....[9]....
        /*5860*/ 	.word	0xffffffff


	//   ....[10]....
        /*5864*/ 	.word	0xffffffff


	//   ....[11]....
        /*5868*/ 	.word	0xffffffff


	//   ....[12]....
        /*586c*/ 	.word	0xffffffff


	//   ....[13]....
        /*5870*/ 	.word	0xffffffff


	//   ....[14]....
        /*5874*/ 	.word	0xffffffff


	//   ....[15]....
        /*5878*/ 	.word	0xffffffff


	//   ....[16]....
        /*587c*/ 	.word	0xffffffff


	//   ....[17]....
        /*5880*/ 	.word	0xffffffff


	//   ....[18]....
        /*5884*/ 	.word	0xffffffff


	//   ....[19]....
        /*5888*/ 	.word	0xffffffff


	//   ....[20]....
        /*588c*/ 	.word	0xffffffff


	//   ....[21]....
        /*5890*/ 	.word	0xffffffff


	//   ....[22]....
        /*5894*/ 	.word	0xffffffff


	//   ....[23]....
        /*5898*/ 	.word	0xffffffff


	//   ....[24]....
        /*589c*/ 	.word	0xffffffff


	//   ....[25]....
        /*58a0*/ 	.word	0xffffffff


	//   ....[26]....
        /*58a4*/ 	.word	0xffffffff


	//   ....[27]....
        /*58a8*/ 	.word	0xffffffff


	//   ....[28]....
        /*58ac*/ 	.word	0xffffffff


	//   ....[29]....
        /*58b0*/ 	.word	0xffffffff


	//   ....[30]....
        /*58b4*/ 	.word	0xffffffff


	//   ....[31]....
        /*58b8*/ 	.word	0xffffffff


	//   ....[32]....
        /*58bc*/ 	.word	0xffffffff


	//   ....[33]....
        /*58c0*/ 	.word	0xffffffff


	//   ....[34]....
        /*58c4*/ 	.word	0xffffffff


	//   ....[35]....
        /*58c8*/ 	.word	0xffffffff


	//   ....[36]....
        /*58cc*/ 	.word	0xffffffff


	//   ....[37]....
        /*58d0*/ 	.word	0xffffffff


	//   ....[38]....
        /*58d4*/ 	.word	0xffffffff


	//   ....[39]....
        /*58d8*/ 	.word	0xffffffff


	//   ....[40]....
        /*58dc*/ 	.word	0xffffffff


	//   ....[41]....
        /*58e0*/ 	.word	0xffffffff


	//   ....[42]....
        /*58e4*/ 	.word	0xffffffff


	//   ....[43]....
        /*58e8*/ 	.word	0xffffffff


	//   ....[44]....
        /*58ec*/ 	.word	0xffffffff


	//   ....[45]....
        /*58f0*/ 	.word	0xffffffff


	//   ....[46]....
        /*58f4*/ 	.word	0xffffffff


	//   ....[47]....
        /*58f8*/ 	.word	0xffffffff


	//   ....[48]....
        /*58fc*/ 	.word	0xffffffff


	//   ....[49]....
        /*5900*/ 	.word	0xffffffff


	//   ....[50]....
        /*5904*/ 	.word	0xffffffff


	//   ....[51]....
        /*5908*/ 	.word	0xffffffff


	//   ....[52]....
        /*590c*/ 	.word	0xffffffff


	//   ....[53]....
        /*5910*/ 	.word	0xffffffff


	//   ....[54]....
        /*5914*/ 	.word	0xffffffff


	//   ....[55]....
        /*5918*/ 	.word	0xffffffff


	//   ....[56]....
        /*591c*/ 	.word	0xffffffff


	//   ....[57]....
        /*5920*/ 	.word	0xffffffff


	//   ....[58]....
        /*5924*/ 	.word	0xffffffff


	//   ....[59]....
        /*5928*/ 	.word	0xffffffff


	//   ....[60]....
        /*592c*/ 	.word	0xffffffff


	//   ....[61]....
        /*5930*/ 	.word	0xffffffff


	//   ....[62]....
        /*5934*/ 	.word	0xffffffff


	//   ....[63]....
        /*5938*/ 	.word	0xffffffff


	//   ....[64]....
        /*593c*/ 	.word	0xffffffff


	//   ....[65]....
        /*5940*/ 	.word	0xffffffff


	//   ....[66]....
        /*5944*/ 	.word	0xffffffff


	//   ....[67]....
        /*5948*/ 	.word	0xffffffff


	//   ....[68]....
        /*594c*/ 	.word	0xffffffff


	//   ....[69]....
        /*5950*/ 	.word	0xffffffff


	//   ....[70]....
        /*5954*/ 	.word	0xffffffff


	//   ....[71]....
        /*5958*/ 	.word	0xffffffff


	//   ....[72]....
        /*595c*/ 	.word	0xffffffff


	//   ....[73]....
        /*5960*/ 	.word	0xffffffff


	//   ....[74]....
        /*5964*/ 	.word	0xffffffff


	//   ....[75]....
        /*5968*/ 	.word	0xffffffff


	//   ....[76]....
        /*596c*/ 	.word	0xffffffff


	//   ....[77]....
        /*5970*/ 	.word	0xffffffff


	//   ....[78]....
        /*5974*/ 	.word	0xffffffff


	//   ....[79]....
        /*5978*/ 	.word	0xffffffff


	//   ....[80]....
        /*597c*/ 	.word	0xffffffff


	//   ....[81]....
        /*5980*/ 	.word	0xffffffff


	//   ....[82]....
        /*5984*/ 	.word	0xffffffff


	//   ....[83]....
        /*5988*/ 	.word	0xffffffff


	//   ....[84]....
        /*598c*/ 	.word	0xffffffff


	//   ....[85]....
        /*5990*/ 	.word	0xffffffff


	//   ....[86]....
        /*5994*/ 	.word	0xffffffff


	//   ....[87]....
        /*5998*/ 	.word	0xffffffff


	//   ....[88]....
        /*599c*/ 	.word	0xffffffff


	//   ....[89]....
        /*59a0*/ 	.word	0xffffffff


	//   ....[90]....
        /*59a4*/ 	.word	0xffffffff


	//   ....[91]....
        /*59a8*/ 	.word	0xffffffff


	//   ....[92]....
        /*59ac*/ 	.word	0xffffffff


	//   ....[93]....
        /*59b0*/ 	.word	0xffffffff


	//   ....[94]....
        /*59b4*/ 	.word	0xffffffff


	//   ....[95]....
        /*59b8*/ 	.word	0xffffffff


	//   ....[96]....
        /*59bc*/ 	.word	0xffffffff


	//   ....[97]....
        /*59c0*/ 	.word	0xffffffff


	//   ....[98]....
        /*59c4*/ 	.word	0xffffffff


	//   ....[99]....
        /*59c8*/ 	.word	0xffffffff


	//   ....[100]....
        /*59cc*/ 	.word	0xffffffff


	//   ....[101]....
        /*59d0*/ 	.word	0xffffffff


	//   ....[102]....
        /*59d4*/ 	.word	0xffffffff


	//   ....[103]....
        /*59d8*/ 	.word	0xffffffff


	//   ....[104]....
        /*59dc*/ 	.word	0xffffffff


	//   ....[105]....
        /*59e0*/ 	.word	0xffffffff


	//   ....[106]....
        /*59e4*/ 	.word	0xffffffff


	//   ....[107]....
        /*59e8*/ 	.word	0xffffffff


	//   ....[108]....
        /*59ec*/ 	.word	0xffffffff


	//   ....[109]....
        /*59f0*/ 	.word	0xffffffff


	//   ....[110]....
        /*59f4*/ 	.word	0xffffffff


	//   ....[111]....
        /*59f8*/ 	.word	0xffffffff


	//   ....[112]....
        /*59fc*/ 	.word	0xffffffff


	//   ....[113]....
        /*5a00*/ 	.word	0xffffffff


	//   ....[114]....
        /*5a04*/ 	.word	0xffffffff


	//   ....[115]....
        /*5a08*/ 	.word	0xffffffff


	//   ....[116]....
        /*5a0c*/ 	.word	0xffffffff


	//   ....[117]....
        /*5a10*/ 	.word	0xffffffff


	//   ....[118]....
        /*5a14*/ 	.word	0xffffffff


	//   ....[119]....
        /*5a18*/ 	.word	0xffffffff


	//   ....[120]....
        /*5a1c*/ 	.word	0xffffffff


	//   ....[121]....
        /*5a20*/ 	.word	0xffffffff


	//   ....[122]....
        /*5a24*/ 	.word	0xffffffff


	//   ....[123]....
        /*5a28*/ 	.word	0xffffffff


	//   ....[124]....
        /*5a2c*/ 	.word	0xffffffff


	//   ....[125]....
        /*5a30*/ 	.word	0xffffffff


	//   ....[126]....
        /*5a34*/ 	.word	0xffffffff


	//   ....[127]....
        /*5a38*/ 	.word	0xffffffff


	//   ....[128]....
        /*5a3c*/ 	.word	0xffffffff


	//   ....[129]....
        /*5a40*/ 	.word	0xffffffff


	//   ....[130]....
        /*5a44*/ 	.word	0xffffffff


	//   ....[131]....
        /*5a48*/ 	.word	0xffffffff


	//   ....[132]....
        /*5a4c*/ 	.word	0xffffffff


	//   ....[133]....
        /*5a50*/ 	.word	0xffffffff


	//   ....[134]....
        /*5a54*/ 	.word	0xffffffff


	//   ....[135]....
        /*5a58*/ 	.word	0xffffffff


	//   ....[136]....
        /*5a5c*/ 	.word	0xffffffff


	//   ....[137]....
        /*5a60*/ 	.word	0xffffffff


	//   ....[138]....
        /*5a64*/ 	.word	0xffffffff


	//   ....[139]....
        /*5a68*/ 	.word	0xffffffff


	//   ....[140]....
        /*5a6c*/ 	.word	0xffffffff


	//   ....[141]....
        /*5a70*/ 	.word	0xffffffff


	//   ....[142]....
        /*5a74*/ 	.word	0xffffffff


	//   ....[143]....
        /*5a78*/ 	.word	0xffffffff


	//   ....[144]....
        /*5a7c*/ 	.word	0xffffffff


	//   ....[145]....
        /*5a80*/ 	.word	0xffffffff


	//   ....[146]....
        /*5a84*/ 	.word	0xffffffff


	//   ....[147]....
        /*5a88*/ 	.word	0xffffffff


	//   ....[148]....
        /*5a8c*/ 	.word	0xffffffff


	//   ....[149]....
        /*5a90*/ 	.word	0xffffffff


	//   ....[150]....
        /*5a94*/ 	.word	0xffffffff


	//   ....[151]....
        /*5a98*/ 	.word	0xffffffff


	//   ....[152]....
        /*5a9c*/ 	.word	0xffffffff


	//   ....[153]....
        /*5aa0*/ 	.word	0xffffffff


	//   ....[154]....
        /*5aa4*/ 	.word	0xffffffff


	//   ....[155]....
        /*5aa8*/ 	.word	0xffffffff


	//   ....[156]....
        /*5aac*/ 	.word	0xffffffff


	//   ....[157]....
        /*5ab0*/ 	.word	0xffffffff


	//   ....[158]....
        /*5ab4*/ 	.word	0xffffffff


	//   ....[159]....
        /*5ab8*/ 	.word	0xffffffff


	//   ....[160]....
        /*5abc*/ 	.word	0xffffffff


	//   ....[161]....
        /*5ac0*/ 	.word	0xffffffff


	//   ....[162]....
        /*5ac4*/ 	.word	0xffffffff


	//   ....[163]....
        /*5ac8*/ 	.word	0xffffffff


	//   ....[164]....
        /*5acc*/ 	.word	0xffffffff


	//   ....[165]....
        /*5ad0*/ 	.word	0xffffffff


	//   ....[166]....
        /*5ad4*/ 	.word	0xffffffff


	//   ....[167]....
        /*5ad8*/ 	.word	0xffffffff


	//   ....[168]....
        /*5adc*/ 	.word	0xffffffff


	//   ....[169]....
        /*5ae0*/ 	.word	0xffffffff


	//   ....[170]....
        /*5ae4*/ 	.word	0xffffffff


	//   ....[171]....
        /*5ae8*/ 	.word	0xffffffff


	//   ....[172]....
        /*5aec*/ 	.word	0xffffffff


	//   ....[173]....
        /*5af0*/ 	.word	0xffffffff


	//   ....[174]....
        /*5af4*/ 	.word	0xffffffff


	//   ....[175]....
        /*5af8*/ 	.word	0xffffffff


	//   ....[176]....
        /*5afc*/ 	.word	0xffffffff


	//   ....[177]....
        /*5b00*/ 	.word	0xffffffff


	//   ....[178]....
        /*5b04*/ 	.word	0xffffffff


	//   ....[179]....
        /*5b08*/ 	.word	0xffffffff


	//   ....[180]....
        /*5b0c*/ 	.word	0xffffffff


	//   ....[181]....
        /*5b10*/ 	.word	0xffffffff


	//   ....[182]....
        /*5b14*/ 	.word	0xffffffff


	//   ....[183]....
        /*5b18*/ 	.word	0xffffffff


	//   ....[184]....
        /*5b1c*/ 	.word	0xffffffff


	//   ....[185]....
        /*5b20*/ 	.word	0xffffffff


	//   ....[186]....
        /*5b24*/ 	.word	0xffffffff


	//   ....[187]....
        /*5b28*/ 	.word	0xffffffff


	//   ....[188]....
        /*5b2c*/ 	.word	0xffffffff


	//   ....[189]....
        /*5b30*/ 	.word	0xffffffff


	//   ....[190]....
        /*5b34*/ 	.word	0xffffffff


	//   ....[191]....
        /*5b38*/ 	.word	0xffffffff


	//   ....[192]....
        /*5b3c*/ 	.word	0xffffffff


	//   ....[193]....
        /*5b40*/ 	.word	0xffffffff


	//   ....[194]....
        /*5b44*/ 	.word	0xffffffff


	//   ....[195]....
        /*5b48*/ 	.word	0xffffffff


	//   ....[196]....
        /*5b4c*/ 	.word	0xffffffff


	//   ....[197]....
        /*5b50*/ 	.word	0xffffffff


	//   ....[198]....
        /*5b54*/ 	.word	0xffffffff


	//   ....[199]....
        /*5b58*/ 	.word	0xffffffff


	//   ....[200]....
        /*5b5c*/ 	.word	0xffffffff


	//   ....[201]....
        /*5b60*/ 	.word	0xffffffff


	//   ....[202]....
        /*5b64*/ 	.word	0xffffffff


	//   ....[203]....
        /*5b68*/ 	.word	0xffffffff


	//   ....[204]....
        /*5b6c*/ 	.word	0xffffffff


	//   ....[205]....
        /*5b70*/ 	.word	0xffffffff


	//   ....[206]....
        /*5b74*/ 	.word	0xffffffff


	//   ....[207]....
        /*5b78*/ 	.word	0xffffffff


	//   ....[208]....
        /*5b7c*/ 	.word	0xffffffff


	//   ....[209]....
        /*5b80*/ 	.word	0xffffffff


	//   ....[210]....
        /*5b84*/ 	.word	0xffffffff


	//   ....[211]....
        /*5b88*/ 	.word	0xffffffff


	//   ....[212]....
        /*5b8c*/ 	.word	0xffffffff


	//   ....[213]....
        /*5b90*/ 	.word	0xffffffff


	//   ....[214]....
        /*5b94*/ 	.word	0xffffffff


	//   ....[215]....
        /*5b98*/ 	.word	0xffffffff


	//   ....[216]....
        /*5b9c*/ 	.word	0xffffffff


	//   ....[217]....
        /*5ba0*/ 	.word	0xffffffff


	//   ....[218]....
        /*5ba4*/ 	.word	0xffffffff


	//   ....[219]....
        /*5ba8*/ 	.word	0xffffffff


	//   ....[220]....
        /*5bac*/ 	.word	0xffffffff


	//   ....[221]....
        /*5bb0*/ 	.word	0xffffffff


	//   ....[222]....
        /*5bb4*/ 	.word	0xffffffff


	//   ....[223]....
        /*5bb8*/ 	.word	0xffffffff


	//   ....[224]....
        /*5bbc*/ 	.word	0xffffffff


	//   ....[225]....
        /*5bc0*/ 	.word	0xffffffff


	//   ....[226]....
        /*5bc4*/ 	.word	0xffffffff


	//   ....[227]....
        /*5bc8*/ 	.word	0xffffffff


	//   ....[228]....
        /*5bcc*/ 	.word	0xffffffff


	//   ....[229]....
        /*5bd0*/ 	.word	0xffffffff


	//   ....[230]....
        /*5bd4*/ 	.word	0xffffffff


	//   ....[231]....
        /*5bd8*/ 	.word	0xffffffff


	//   ....[232]....
        /*5bdc*/ 	.word	0xffffffff


	//   ....[233]....
        /*5be0*/ 	.word	0xffffffff


	//   ....[234]....
        /*5be4*/ 	.word	0xffffffff


	//   ....[235]....
        /*5be8*/ 	.word	0xffffffff


	//   ....[236]....
        /*5bec*/ 	.word	0xffffffff


	//   ....[237]....
        /*5bf0*/ 	.word	0xffffffff


	//   ....[238]....
        /*5bf4*/ 	.word	0xffffffff


	//   ....[239]....
        /*5bf8*/ 	.word	0xffffffff


	//   ....[240]....
        /*5bfc*/ 	.word	0xffffffff


	//   ....[241]....
        /*5c00*/ 	.word	0xffffffff


	//   ....[242]....
        /*5c04*/ 	.word	0xffffffff


	//   ....[243]....
        /*5c08*/ 	.word	0xffffffff


	//   ....[244]....
        /*5c0c*/ 	.word	0xffffffff


	//   ....[245]....
        /*5c10*/ 	.word	0xffffffff


	//   ....[246]....
        /*5c14*/ 	.word	0xffffffff


	//   ....[247]....
        /*5c18*/ 	.word	0xffffffff


	//   ....[248]....
        /*5c1c*/ 	.word	0xffffffff


	//   ....[249]....
        /*5c20*/ 	.word	0xffffffff


	//   ....[250]....
        /*5c24*/ 	.word	0xffffffff


	//   ....[251]....
        /*5c28*/ 	.word	0xffffffff


	//   ....[252]....
        /*5c2c*/ 	.word	0xffffffff


	//   ....[253]....
        /*5c30*/ 	.word	0xffffffff


	//   ....[254]....
        /*5c34*/ 	.word	0xffffffff


	//   ....[255]....
        /*5c38*/ 	.word	0xffffffff


	//   ....[0]....
        /*5c3c*/ 	.word	0xffffffff


	//   ....[1]....
        /*5c40*/ 	.word	0xffffffff


	//   ....[2]....
        /*5c44*/ 	.word	0xffffffff


	//   ....[3]....
        /*5c48*/ 	.word	0xffffffff


	//   ....[4]....
        /*5c4c*/ 	.word	0xffffffff


	//   ....[5]....
        /*5c50*/ 	.word	0xffffffff


	//   ....[6]....
        /*5c54*/ 	.word	0xffffffff


	//   ....[7]....
        /*5c58*/ 	.word	0xffffffff


	//   ....[8]....
        /*5c5c*/ 	.word	0xffffffff


	//   ....[9]....
        /*5c60*/ 	.word	0xffffffff


	//   ....[10]....
        /*5c64*/ 	.word	0xffffffff


	//   ....[11]....
        /*5c68*/ 	.word	0xffffffff


	//   ....[12]....
        /*5c6c*/ 	.word	0xffffffff


	//   ....[13]....
        /*5c70*/ 	.word	0xffffffff


	//   ....[14]....
        /*5c74*/ 	.word	0xffffffff


	//   ....[15]....
        /*5c78*/ 	.word	0xffffffff


	//   ....[16]....
        /*5c7c*/ 	.word	0xffffffff


	//   ....[17]....
        /*5c80*/ 	.word	0xffffffff


	//   ....[18]....
        /*5c84*/ 	.word	0xffffffff


	//   ....[19]....
        /*5c88*/ 	.word	0xffffffff


	//   ....[20]....
        /*5c8c*/ 	.word	0xffffffff


	//   ....[21]....
        /*5c90*/ 	.word	0xffffffff


	//   ....[22]....
        /*5c94*/ 	.word	0xffffffff


	//   ....[23]....
        /*5c98*/ 	.word	0xffffffff


	//   ....[24]....
        /*5c9c*/ 	.word	0xffffffff


	//   ....[25]....
        /*5ca0*/ 	.word	0xffffffff


	//   ....[26]....
        /*5ca4*/ 	.word	0xffffffff


	//   ....[27]....
        /*5ca8*/ 	.word	0xffffffff


	//   ....[28]....
        /*5cac*/ 	.word	0xffffffff


	//   ....[29]....
        /*5cb0*/ 	.word	0xffffffff


	//   ....[30]....
        /*5cb4*/ 	.word	0xffffffff


	//   ....[31]....
        /*5cb8*/ 	.word	0xffffffff


	//   ....[32]....
        /*5cbc*/ 	.word	0xffffffff


	//   ....[33]....
        /*5cc0*/ 	.word	0xffffffff


	//   ....[34]....
        /*5cc4*/ 	.word	0xffffffff


	//   ....[35]....
        /*5cc8*/ 	.word	0xffffffff


	//   ....[36]....
        /*5ccc*/ 	.word	0xffffffff


	//   ....[37]....
        /*5cd0*/ 	.word	0xffffffff


	//   ....[38]....
        /*5cd4*/ 	.word	0xffffffff


	//   ....[39]....
        /*5cd8*/ 	.word	0xffffffff


	//   ....[40]....
        /*5cdc*/ 	.word	0xffffffff


	//   ....[41]....
        /*5ce0*/ 	.word	0xffffffff


	//   ....[42]....
        /*5ce4*/ 	.word	0xffffffff


	//   ....[43]....
        /*5ce8*/ 	.word	0xffffffff


	//   ....[44]....
        /*5cec*/ 	.word	0xffffffff


	//   ....[45]....
        /*5cf0*/ 	.word	0xffffffff


	//   ....[46]....
        /*5cf4*/ 	.word	0xffffffff


	//   ....[47]....
        /*5cf8*/ 	.word	0xffffffff


	//   ....[48]....
        /*5cfc*/ 	.word	0xffffffff


	//   ....[49]....
        /*5d00*/ 	.word	0xffffffff


	//   ....[50]....
        /*5d04*/ 	.word	0xffffffff


	//   ....[51]....
        /*5d08*/ 	.word	0xffffffff


	//   ....[52]....
        /*5d0c*/ 	.word	0xffffffff


	//   ....[53]....
        /*5d10*/ 	.word	0xffffffff


	//   ....[54]....
        /*5d14*/ 	.word	0xffffffff


	//   ....[55]....
        /*5d18*/ 	.word	0xffffffff


	//   ....[56]....
        /*5d1c*/ 	.word	0xffffffff


	//   ....[57]....
        /*5d20*/ 	.word	0xffffffff


	//   ....[58]....
        /*5d24*/ 	.word	0xffffffff


	//   ....[59]....
        /*5d28*/ 	.word	0xffffffff


	//   ....[60]....
        /*5d2c*/ 	.word	0xffffffff


	//   ....[61]....
        /*5d30*/ 	.word	0xffffffff


	//   ....[62]....
        /*5d34*/ 	.word	0xffffffff


	//   ....[63]....
        /*5d38*/ 	.word	0xffffffff


	//   ....[64]....
        /*5d3c*/ 	.word	0xffffffff


	//   ....[65]....
        /*5d40*/ 	.word	0xffffffff


	//   ....[66]....
        /*5d44*/ 	.word	0xffffffff


	//   ....[67]....
        /*5d48*/ 	.word	0xffffffff


	//   ....[68]....
        /*5d4c*/ 	.word	0xffffffff


	//   ....[69]....
        /*5d50*/ 	.word	0xffffffff


	//   ....[70]....
        /*5d54*/ 	.word	0xffffffff


	//   ....[71]....
        /*5d58*/ 	.word	0xffffffff


	//   ....[72]....
        /*5d5c*/ 	.word	0xffffffff


	//   ....[73]....
        /*5d60*/ 	.word	0xffffffff


	//   ....[74]....
        /*5d64*/ 	.word	0xffffffff


	//   ....[75]....
        /*5d68*/ 	.word	0xffffffff


	//   ....[76]....
        /*5d6c*/ 	.word	0xffffffff


	//   ....[77]....
        /*5d70*/ 	.word	0xffffffff


	//   ....[78]....
        /*5d74*/ 	.word	0xffffffff


	//   ....[79]....
        /*5d78*/ 	.word	0xffffffff


	//   ....[80]....
        /*5d7c*/ 	.word	0xffffffff


	//   ....[81]....
        /*5d80*/ 	.word	0xffffffff


	//   ....[82]....
        /*5d84*/ 	.word	0xffffffff


	//   ....[83]....
        /*5d88*/ 	.word	0xffffffff


	//   ....[84]....
        /*5d8c*/ 	.word	0xffffffff


	//   ....[85]....
        /*5d90*/ 	.word	0xffffffff


	//   ....[86]....
        /*5d94*/ 	.word	0xffffffff


	//   ....[87]....
        /*5d98*/ 	.word	0xffffffff


	//   ....[88]....
        /*5d9c*/ 	.word	0xffffffff


	//   ....[89]....
        /*5da0*/ 	.word	0xffffffff


	//   ....[90]....
        /*5da4*/ 	.word	0xffffffff


	//   ....[91]....
        /*5da8*/ 	.word	0xffffffff


	//   ....[92]....
        /*5dac*/ 	.word	0xffffffff


	//   ....[93]....
        /*5db0*/ 	.word	0xffffffff


	//   ....[94]....
        /*5db4*/ 	.word	0xffffffff


	//   ....[95]....
        /*5db8*/ 	.word	0xffffffff


	//   ....[96]....
        /*5dbc*/ 	.word	0xffffffff


	//   ....[97]....
        /*5dc0*/ 	.word	0xffffffff


	//   ....[98]....
        /*5dc4*/ 	.word	0xffffffff


	//   ....[99]....
        /*5dc8*/ 	.word	0xffffffff


	//   ....[100]....
        /*5dcc*/ 	.word	0xffffffff


	//   ....[101]....
        /*5dd0*/ 	.word	0xffffffff


	//   ....[102]....
        /*5dd4*/ 	.word	0xffffffff


	//   ....[103]....
        /*5dd8*/ 	.word	0xffffffff


	//   ....[104]....
        /*5ddc*/ 	.word	0xffffffff


	//   ....[105]....
        /*5de0*/ 	.word	0xffffffff


	//   ....[106]....
        /*5de4*/ 	.word	0xffffffff


	//   ....[107]....
        /*5de8*/ 	.word	0xffffffff


	//   ....[108]....
        /*5dec*/ 	.word	0xffffffff


	//   ....[109]....
        /*5df0*/ 	.word	0xffffffff


	//   ....[110]....
        /*5df4*/ 	.word	0xffffffff


	//   ....[111]....
        /*5df8*/ 	.word	0xffffffff


	//   ....[112]....
        /*5dfc*/ 	.word	0xffffffff


	//   ....[113]....
        /*5e00*/ 	.word	0xffffffff


	//   ....[114]....
        /*5e04*/ 	.word	0xffffffff


	//   ....[115]....
        /*5e08*/ 	.word	0xffffffff


	//   ....[116]....
        /*5e0c*/ 	.word	0xffffffff


	//   ....[117]....
        /*5e10*/ 	.word	0xffffffff


	//   ....[118]....
        /*5e14*/ 	.word	0xffffffff


	//   ....[119]....
        /*5e18*/ 	.word	0xffffffff


	//   ....[120]....
        /*5e1c*/ 	.word	0xffffffff


	//   ....[121]....
        /*5e20*/ 	.word	0xffffffff


	//   ....[122]....
        /*5e24*/ 	.word	0xffffffff


	//   ....[123]....
        /*5e28*/ 	.word	0xffffffff


	//   ....[124]....
        /*5e2c*/ 	.word	0xffffffff


	//   ....[125]....
        /*5e30*/ 	.word	0xffffffff


	//   ....[126]....
        /*5e34*/ 	.word	0xffffffff


	//   ....[127]....
        /*5e38*/ 	.word	0xffffffff


	//   ....[128]....
        /*5e3c*/ 	.word	0xffffffff


	//   ....[129]....
        /*5e40*/ 	.word	0xffffffff


	//   ....[130]....
        /*5e44*/ 	.word	0xffffffff


	//   ....[131]....
        /*5e48*/ 	.word	0xffffffff


	//   ....[132]....
        /*5e4c*/ 	.word	0xffffffff


	//   ....[133]....
        /*5e50*/ 	.word	0xffffffff


	//   ....[134]....
        /*5e54*/ 	.word	0xffffffff


	//   ....[135]....
        /*5e58*/ 	.word	0xffffffff


	//   ....[136]....
        /*5e5c*/ 	.word	0xffffffff


	//   ....[137]....
        /*5e60*/ 	.word	0xffffffff


	//   ....[138]....
        /*5e64*/ 	.word	0xffffffff


	//   ....[139]....
        /*5e68*/ 	.word	0xffffffff


	//   ....[140]....
        /*5e6c*/ 	.word	0xffffffff


	//   ....[141]....
        /*5e70*/ 	.word	0xffffffff


	//   ....[142]....
        /*5e74*/ 	.word	0xffffffff


	//   ....[143]....
        /*5e78*/ 	.word	0xffffffff


	//   ....[144]....
        /*5e7c*/ 	.word	0xffffffff


	//   ....[145]....
        /*5e80*/ 	.word	0xffffffff


	//   ....[146]....
        /*5e84*/ 	.word	0xffffffff


	//   ....[147]....
        /*5e88*/ 	.word	0xffffffff


	//   ....[148]....
        /*5e8c*/ 	.word	0xffffffff


	//   ....[149]....
        /*5e90*/ 	.word	0xffffffff


	//   ....[150]....
        /*5e94*/ 	.word	0xffffffff


	//   ....[151]....
        /*5e98*/ 	.word	0xffffffff


	//   ....[152]....
        /*5e9c*/ 	.word	0xffffffff


	//   ....[153]....
        /*5ea0*/ 	.word	0xffffffff


	//   ....[154]....
        /*5ea4*/ 	.word	0xffffffff


	//   ....[155]....
        /*5ea8*/ 	.word	0xffffffff


	//   ....[156]....
        /*5eac*/ 	.word	0xffffffff


	//   ....[157]....
        /*5eb0*/ 	.word	0xffffffff


	//   ....[158]....
        /*5eb4*/ 	.word	0xffffffff


	//   ....[159]....
        /*5eb8*/ 	.word	0xffffffff


	//   ....[160]....
        /*5ebc*/ 	.word	0xffffffff


	//   ....[161]....
        /*5ec0*/ 	.word	0xffffffff


	//   ....[162]....
        /*5ec4*/ 	.word	0xffffffff


	//   ....[163]....
        /*5ec8*/ 	.word	0xffffffff


	//   ....[164]....
        /*5ecc*/ 	.word	0xffffffff


	//   ....[165]....
        /*5ed0*/ 	.word	0xffffffff


	//   ....[166]....
        /*5ed4*/ 	.word	0xffffffff


	//   ....[167]....
        /*5ed8*/ 	.word	0xffffffff


	//   ....[168]....
        /*5edc*/ 	.word	0xffffffff


	//   ....[169]....
        /*5ee0*/ 	.word	0xffffffff


	//   ....[170]....
        /*5ee4*/ 	.word	0xffffffff


	//   ....[171]....
        /*5ee8*/ 	.word	0xffffffff


	//   ....[172]....
        /*5eec*/ 	.word	0xffffffff


	//   ....[173]....
        /*5ef0*/ 	.word	0xffffffff


	//   ....[174]....
        /*5ef4*/ 	.word	0xffffffff


	//   ....[175]....
        /*5ef8*/ 	.word	0xffffffff


	//   ....[176]....
        /*5efc*/ 	.word	0xffffffff


	//   ....[177]....
        /*5f00*/ 	.word	0xffffffff


	//   ....[178]....
        /*5f04*/ 	.word	0xffffffff


	//   ....[179]....
        /*5f08*/ 	.word	0xffffffff


	//   ....[180]....
        /*5f0c*/ 	.word	0xffffffff


	//   ....[181]....
        /*5f10*/ 	.word	0xffffffff


	//   ....[182]....
        /*5f14*/ 	.word	0xffffffff


	//   ....[183]....
        /*5f18*/ 	.word	0xffffffff


	//   ....[184]....
        /*5f1c*/ 	.word	0xffffffff


	//   ....[185]....
        /*5f20*/ 	.word	0xffffffff


	//   ....[186]....
        /*5f24*/ 	.word	0xffffffff


	//   ....[187]....
        /*5f28*/ 	.word	0xffffffff


	//   ....[188]....
        /*5f2c*/ 	.word	0xffffffff


	//   ....[189]....
        /*5f30*/ 	.word	0xffffffff


	//   ....[190]....
        /*5f34*/ 	.word	0xffffffff


	//   ....[191]....
        /*5f38*/ 	.word	0xffffffff


	//   ....[192]....
        /*5f3c*/ 	.word	0xffffffff


	//   ....[193]....
        /*5f40*/ 	.word	0xffffffff


	//   ....[194]....
        /*5f44*/ 	.word	0xffffffff


	//   ....[195]....
        /*5f48*/ 	.word	0xffffffff


	//   ....[196]....
        /*5f4c*/ 	.word	0xffffffff


	//   ....[197]....
        /*5f50*/ 	.word	0xffffffff


	//   ....[198]....
        /*5f54*/ 	.word	0xffffffff


	//   ....[199]....
        /*5f58*/ 	.word	0xffffffff


	//   ....[200]....
        /*5f5c*/ 	.word	0xffffffff


	//   ....[201]....
        /*5f60*/ 	.word	0xffffffff


	//   ....[202]....
        /*5f64*/ 	.word	0xffffffff


	//   ....[203]....
        /*5f68*/ 	.word	0xffffffff


	//   ....[204]....
        /*5f6c*/ 	.word	0xffffffff


	//   ....[205]....
        /*5f70*/ 	.word	0xffffffff


	//   ....[206]....
        /*5f74*/ 	.word	0xffffffff


	//   ....[207]....
        /*5f78*/ 	.word	0xffffffff


	//   ....[208]....
        /*5f7c*/ 	.word	0xffffffff


	//   ....[209]....
        /*5f80*/ 	.word	0xffffffff


	//   ....[210]....
        /*5f84*/ 	.word	0xffffffff


	//   ....[211]....
        /*5f88*/ 	.word	0xffffffff


	//   ....[212]....
        /*5f8c*/ 	.word	0xffffffff


	//   ....[213]....
        /*5f90*/ 	.word	0xffffffff


	//   ....[214]....
        /*5f94*/ 	.word	0xffffffff


	//   ....[215]....
        /*5f98*/ 	.word	0xffffffff


	//   ....[216]....
        /*5f9c*/ 	.word	0xffffffff


	//   ....[217]....
        /*5fa0*/ 	.word	0xffffffff


	//   ....[218]....
        /*5fa4*/ 	.word	0xffffffff


	//   ....[219]....
        /*5fa8*/ 	.word	0xffffffff


	//   ....[220]....
        /*5fac*/ 	.word	0xffffffff


	//   ....[221]....
        /*5fb0*/ 	.word	0xffffffff


	//   ....[222]....
        /*5fb4*/ 	.word	0xffffffff


	//   ....[223]....
        /*5fb8*/ 	.word	0xffffffff


	//   ....[224]....
        /*5fbc*/ 	.word	0xffffffff


	//   ....[225]....
        /*5fc0*/ 	.word	0xffffffff


	//   ....[226]....
        /*5fc4*/ 	.word	0xffffffff


	//   ....[227]....
        /*5fc8*/ 	.word	0xffffffff


	//   ....[228]....
        /*5fcc*/ 	.word	0xffffffff


	//   ....[229]....
        /*5fd0*/ 	.word	0xffffffff


	//   ....[230]....
        /*5fd4*/ 	.word	0xffffffff


	//   ....[231]....
        /*5fd8*/ 	.word	0xffffffff


	//   ....[232]....
        /*5fdc*/ 	.word	0xffffffff


	//   ....[233]....
        /*5fe0*/ 	.word	0xffffffff


	//   ....[234]....
        /*5fe4*/ 	.word	0xffffffff


	//   ....[235]....
        /*5fe8*/ 	.word	0xffffffff


	//   ....[236]....
        /*5fec*/ 	.word	0xffffffff


	//   ....[237]....
        /*5ff0*/ 	.word	0xffffffff


	//   ....[238]....
        /*5ff4*/ 	.word	0xffffffff


	//   ....[239]....
        /*5ff8*/ 	.word	0xffffffff


	//   ....[240]....
        /*5ffc*/ 	.word	0xffffffff


	//   ....[241]....
        /*6000*/ 	.word	0xffffffff


	//   ....[242]....
        /*6004*/ 	.word	0xffffffff


	//   ....[243]....
        /*6008*/ 	.word	0xffffffff


	//   ....[244]....
        /*600c*/ 	.word	0xffffffff


	//   ....[245]....
        /*6010*/ 	.word	0xffffffff


	//   ....[246]....
        /*6014*/ 	.word	0xffffffff


	//   ....[247]....
        /*6018*/ 	.word	0xffffffff


	//   ....[248]....
        /*601c*/ 	.word	0xffffffff


	//   ....[249]....
        /*6020*/ 	.word	0xffffffff


	//   ....[250]....
        /*6024*/ 	.word	0xffffffff


	//   ....[251]....
        /*6028*/ 	.word	0xffffffff


	//   ....[252]....
        /*602c*/ 	.word	0xffffffff


	//   ....[253]....
        /*6030*/ 	.word	0xffffffff


	//   ....[254]....
        /*6034*/ 	.word	0xffffffff


	//   ....[255]....
        /*6038*/ 	.word	0xffffffff


	//   ....[0]....
        /*603c*/ 	.word	0xffffffff


	//   ....[1]....
        /*6040*/ 	.word	0xffffffff


	//   ....[2]....
        /*6044*/ 	.word	0xffffffff


	//   ....[3]....
        /*6048*/ 	.word	0xffffffff


	//   ....[4]....
        /*604c*/ 	.word	0xffffffff


	//   ....[5]....
        /*6050*/ 	.word	0xffffffff


	//   ....[6]....
        /*6054*/ 	.word	0xffffffff


	//   ....[7]....
        /*6058*/ 	.word	0xffffffff


	//   ....[8]....
        /*605c*/ 	.word	0xffffffff


	//   ....[9]....
        /*6060*/ 	.word	0xffffffff


	//   ....[10]....
        /*6064*/ 	.word	0xffffffff


	//   ....[11]....
        /*6068*/ 	.word	0xffffffff


	//   ....[12]....
        /*606c*/ 	.word	0xffffffff


	//   ....[13]....
        /*6070*/ 	.word	0xffffffff


	//   ....[14]....
        /*6074*/ 	.word	0xffffffff


	//   ....[15]....
        /*6078*/ 	.word	0xffffffff


	//   ....[16]....
        /*607c*/ 	.word	0xffffffff


	//   ....[17]....
        /*6080*/ 	.word	0xffffffff


	//   ....[18]....
        /*6084*/ 	.word	0xffffffff


	//   ....[19]....
        /*6088*/ 	.word	0xffffffff


	//   ....[20]....
        /*608c*/ 	.word	0xffffffff


	//   ....[21]....
        /*6090*/ 	.word	0xffffffff


	//   ....[22]....
        /*6094*/ 	.word	0xffffffff


	//   ....[23]....
        /*6098*/ 	.word	0xffffffff


	//   ....[24]....
        /*609c*/ 	.word	0xffffffff


	//   ....[25]....
        /*60a0*/ 	.word	0xffffffff


	//   ....[26]....
        /*60a4*/ 	.word	0xffffffff


	//   ....[27]....
        /*60a8*/ 	.word	0xffffffff


	//   ....[28]....
        /*60ac*/ 	.word	0xffffffff


	//   ....[29]....
        /*60b0*/ 	.word	0xffffffff


	//   ....[30]....
        /*60b4*/ 	.word	0xffffffff


	//   ....[31]....
        /*60b8*/ 	.word	0xffffffff


	//   ....[32]....
        /*60bc*/ 	.word	0xffffffff


	//   ....[33]....
        /*60c0*/ 	.word	0xffffffff


	//   ....[34]....
        /*60c4*/ 	.word	0xffffffff


	//   ....[35]....
        /*60c8*/ 	.word	0xffffffff


	//   ....[36]....
        /*60cc*/ 	.word	0xffffffff


	//   ....[37]....
        /*60d0*/ 	.word	0xffffffff


	//   ....[38]....
        /*60d4*/ 	.word	0xffffffff


	//   ....[39]....
        /*60d8*/ 	.word	0xffffffff


	//   ....[40]....
        /*60dc*/ 	.word	0xffffffff


	//   ....[41]....
        /*60e0*/ 	.word	0xffffffff


	//   ....[42]....
        /*60e4*/ 	.word	0xffffffff


	//   ....[43]....
        /*60e8*/ 	.word	0xffffffff


	//   ....[44]....
        /*60ec*/ 	.word	0xffffffff


	//   ....[45]....
        /*60f0*/ 	.word	0xffffffff


	//   ....[46]....
        /*60f4*/ 	.word	0xffffffff


	//   ....[47]....
        /*60f8*/ 	.word	0xffffffff


	//   ....[48]....
        /*60fc*/ 	.word	0xffffffff


	//   ....[49]....
        /*6100*/ 	.word	0xffffffff


	//   ....[50]....
        /*6104*/ 	.word	0xffffffff


	//   ....[51]....
        /*6108*/ 	.word	0xffffffff


	//   ....[52]....
        /*610c*/ 	.word	0xffffffff


	//   ....[53]....
        /*6110*/ 	.word	0xffffffff


	//   ....[54]....
        /*6114*/ 	.word	0xffffffff


	//   ....[55]....
        /*6118*/ 	.word	0xffffffff


	//   ....[56]....
        /*611c*/ 	.word	0xffffffff


	//   ....[57]....
        /*6120*/ 	.word	0xffffffff


	//   ....[58]....
        /*6124*/ 	.word	0xffffffff


	//   ....[59]....
        /*6128*/ 	.word	0xffffffff


	//   ....[60]....
        /*612c*/ 	.word	0xffffffff


	//   ....[61]....
        /*6130*/ 	.word	0xffffffff


	//   ....[62]....
        /*6134*/ 	.word	0xffffffff


	//   ....[63]....
        /*6138*/ 	.word	0xffffffff


	//   ....[64]....
        /*613c*/ 	.word	0xffffffff


	//   ....[65]....
        /*6140*/ 	.word	0xffffffff


	//   ....[66]....
        /*6144*/ 	.word	0xffffffff


	//   ....[67]....
        /*6148*/ 	.word	0xffffffff


	//   ....[68]....
        /*614c*/ 	.word	0xffffffff


	//   ....[69]....
        /*6150*/ 	.word	0xffffffff


	//   ....[70]....
        /*6154*/ 	.word	0xffffffff


	//   ....[71]....
        /*6158*/ 	.word	0xffffffff


	//   ....[72]....
        /*615c*/ 	.word	0xffffffff


	//   ....[73]....
        /*6160*/ 	.word	0xffffffff


	//   ....[74]....
        /*6164*/ 	.word	0xffffffff


	//   ....[75]....
        /*6168*/ 	.word	0xffffffff


	//   ....[76]....
        /*616c*/ 	.word	0xffffffff


	//   ....[77]....
        /*6170*/ 	.word	0xffffffff


	//   ....[78]....
        /*6174*/ 	.word	0xffffffff


	//   ....[79]....
        /*6178*/ 	.word	0xffffffff


	//   ....[80]....
        /*617c*/ 	.word	0xffffffff


	//   ....[81]....
        /*6180*/ 	.word	0xffffffff


	//   ....[82]....
        /*6184*/ 	.word	0xffffffff


	//   ....[83]....
        /*6188*/ 	.word	0xffffffff


	//   ....[84]....
        /*618c*/ 	.word	0xffffffff


	//   ....[85]....
        /*6190*/ 	.word	0xffffffff


	//   ....[86]....
        /*6194*/ 	.word	0xffffffff


	//   ....[87]....
        /*6198*/ 	.word	0xffffffff


	//   ....[88]....
        /*619c*/ 	.word	0xffffffff


	//   ....[89]....
        /*61a0*/ 	.word	0xffffffff


	//   ....[90]....
        /*61a4*/ 	.word	0xffffffff


	//   ....[91]....
        /*61a8*/ 	.word	0xffffffff


	//   ....[92]....
        /*61ac*/ 	.word	0xffffffff


	//   ....[93]....
        /*61b0*/ 	.word	0xffffffff


	//   ....[94]....
        /*61b4*/ 	.word	0xffffffff


	//   ....[95]....
        /*61b8*/ 	.word	0xffffffff


	//   ....[96]....
        /*61bc*/ 	.word	0xffffffff


	//   ....[97]....
        /*61c0*/ 	.word	0xffffffff


	//   ....[98]....
        /*61c4*/ 	.word	0xffffffff


	//   ....[99]....
        /*61c8*/ 	.word	0xffffffff


	//   ....[100]....
        /*61cc*/ 	.word	0xffffffff


	//   ....[101]....
        /*61d0*/ 	.word	0xffffffff


	//   ....[102]....
        /*61d4*/ 	.word	0xffffffff


	//   ....[103]....
        /*61d8*/ 	.word	0xffffffff


	//   ....[104]....
        /*61dc*/ 	.word	0xffffffff


	//   ....[105]....
        /*61e0*/ 	.word	0xffffffff


	//   ....[106]....
        /*61e4*/ 	.word	0xffffffff


	//   ....[107]....
        /*61e8*/ 	.word	0xffffffff


	//   ....[108]....
        /*61ec*/ 	.word	0xffffffff


	//   ....[109]....
        /*61f0*/ 	.word	0xffffffff


	//   ....[110]....
        /*61f4*/ 	.word	0xffffffff


	//   ....[111]....
        /*61f8*/ 	.word	0xffffffff


	//   ....[112]....
        /*61fc*/ 	.word	0xffffffff


	//   ....[113]....
        /*6200*/ 	.word	0xffffffff


	//   ....[114]....
        /*6204*/ 	.word	0xffffffff


	//   ....[115]....
        /*6208*/ 	.word	0xffffffff


	//   ....[116]....
        /*620c*/ 	.word	0xffffffff


	//   ....[117]....
        /*6210*/ 	.word	0xffffffff


	//   ....[118]....
        /*6214*/ 	.word	0xffffffff


	//   ....[119]....
        /*6218*/ 	.word	0xffffffff


	//   ....[120]....
        /*621c*/ 	.word	0xffffffff


	//   ....[121]....
        /*6220*/ 	.word	0xffffffff


	//   ....[122]....
        /*6224*/ 	.word	0xffffffff


	//   ....[123]....
        /*6228*/ 	.word	0xffffffff


	//   ....[124]....
        /*622c*/ 	.word	0xffffffff


	//   ....[125]....
        /*6230*/ 	.word	0xffffffff


	//   ....[126]....
        /*6234*/ 	.word	0xffffffff


	//   ....[127]....
        /*6238*/ 	.word	0xffffffff


	//   ....[128]....
        /*623c*/ 	.word	0xffffffff


	//   ....[129]....
        /*6240*/ 	.word	0xffffffff


	//   ....[130]....
        /*6244*/ 	.word	0xffffffff


	//   ....[131]....
        /*6248*/ 	.word	0xffffffff


	//   ....[132]....
        /*624c*/ 	.word	0xffffffff


	//   ....[133]....
        /*6250*/ 	.word	0xffffffff


	//   ....[134]....
        /*6254*/ 	.word	0xffffffff


	//   ....[135]....
        /*6258*/ 	.word	0xffffffff


	//   ....[136]....
        /*625c*/ 	.word	0xffffffff


	//   ....[137]....
        /*6260*/ 	.word	0xffffffff


	//   ....[138]....
        /*6264*/ 	.word	0xffffffff


	//   ....[139]....
        /*6268*/ 	.word	0xffffffff


	//   ....[140]....
        /*626c*/ 	.word	0xffffffff


	//   ....[141]....
        /*6270*/ 	.word	0xffffffff


	//   ....[142]....
        /*6274*/ 	.word	0xffffffff


	//   ....[143]....
        /*6278*/ 	.word	0xffffffff


	//   ....[144]....
        /*627c*/ 	.word	0xffffffff


	//   ....[145]....
        /*6280*/ 	.word	0xffffffff


	//   ....[146]....
        /*6284*/ 	.word	0xffffffff


	//   ....[147]....
        /*6288*/ 	.word	0xffffffff


	//   ....[148]....
        /*628c*/ 	.word	0xffffffff


	//   ....[149]....
        /*6290*/ 	.word	0xffffffff


	//   ....[150]....
        /*6294*/ 	.word	0xffffffff


	//   ....[151]....
        /*6298*/ 	.word	0xffffffff


	//   ....[152]....
        /*629c*/ 	.word	0xffffffff


	//   ....[153]....
        /*62a0*/ 	.word	0xffffffff


	//   ....[154]....
        /*62a4*/ 	.word	0xffffffff


	//   ....[155]....
        /*62a8*/ 	.word	0xffffffff


	//   ....[156]....
        /*62ac*/ 	.word	0xffffffff


	//   ....[157]....
        /*62b0*/ 	.word	0xffffffff


	//   ....[158]....
        /*62b4*/ 	.word	0xffffffff


	//   ....[159]....
        /*62b8*/ 	.word	0xffffffff


	//   ....[160]....
        /*62bc*/ 	.word	0xffffffff


	//   ....[161]....
        /*62c0*/ 	.word	0xffffffff


	//   ....[162]....
        /*62c4*/ 	.word	0xffffffff


	//   ....[163]....
        /*62c8*/ 	.word	0xffffffff


	//   ....[164]....
        /*62cc*/ 	.word	0xffffffff


	//   ....[165]....
        /*62d0*/ 	.word	0xffffffff


	//   ....[166]....
        /*62d4*/ 	.word	0xffffffff


	//   ....[167]....
        /*62d8*/ 	.word	0xffffffff


	//   ....[168]....
        /*62dc*/ 	.word	0xffffffff


	//   ....[169]....
        /*62e0*/ 	.word	0xffffffff


	//   ....[170]....
        /*62e4*/ 	.word	0xffffffff


	//   ....[171]....
        /*62e8*/ 	.word	0xffffffff


	//   ....[172]....
        /*62ec*/ 	.word	0xffffffff


	//   ....[173]....
        /*62f0*/ 	.word	0xffffffff


	//   ....[174]....
        /*62f4*/ 	.word	0xffffffff


	//   ....[175]....
        /*62f8*/ 	.word	0xffffffff


	//   ....[176]....
        /*62fc*/ 	.word	0xffffffff


	//   ....[177]....
        /*6300*/ 	.word	0xffffffff


	//   ....[178]....
        /*6304*/ 	.word	0xffffffff


	//   ....[179]....
        /*6308*/ 	.word	0xffffffff


	//   ....[180]....
        /*630c*/ 	.word	0xffffffff


	//   ....[181]....
        /*6310*/ 	.word	0xffffffff


	//   ....[182]....
        /*6314*/ 	.word	0xffffffff


	//   ....[183]....
        /*6318*/ 	.word	0xffffffff


	//   ....[184]....
        /*631c*/ 	.word	0xffffffff


	//   ....[185]....
        /*6320*/ 	.word	0xffffffff


	//   ....[186]....
        /*6324*/ 	.word	0xffffffff


	//   ....[187]....
        /*6328*/ 	.word	0xffffffff


	//   ....[188]....
        /*632c*/ 	.word	0xffffffff


	//   ....[189]....
        /*6330*/ 	.word	0xffffffff


	//   ....[190]....
        /*6334*/ 	.word	0xffffffff


	//   ....[191]....
        /*6338*/ 	.word	0xffffffff


	//   ....[192]....
        /*633c*/ 	.word	0xffffffff


	//   ....[193]....
        /*6340*/ 	.word	0xffffffff


	//   ....[194]....
        /*6344*/ 	.word	0xffffffff


	//   ....[195]....
        /*6348*/ 	.word	0xffffffff


	//   ....[196]....
        /*634c*/ 	.word	0xffffffff


	//   ....[197]....
        /*6350*/ 	.word	0xffffffff


	//   ....[198]....
        /*6354*/ 	.word	0xffffffff


	//   ....[199]....
        /*6358*/ 	.word	0xffffffff


	//   ....[200]....
        /*635c*/ 	.word	0xffffffff


	//   ....[201]....
        /*6360*/ 	.word	0xffffffff


	//   ....[202]....
        /*6364*/ 	.word	0xffffffff


	//   ....[203]....
        /*6368*/ 	.word	0xffffffff


	//   ....[204]....
        /*636c*/ 	.word	0xffffffff


	//   ....[205]....
        /*6370*/ 	.word	0xffffffff


	//   ....[206]....
        /*6374*/ 	.word	0xffffffff


	//   ....[207]....
        /*6378*/ 	.word	0xffffffff


	//   ....[208]....
        /*637c*/ 	.word	0xffffffff


	//   ....[209]....
        /*6380*/ 	.word	0xffffffff


	//   ....[210]....
        /*6384*/ 	.word	0xffffffff


	//   ....[211]....
        /*6388*/ 	.word	0xffffffff


	//   ....[212]....
        /*638c*/ 	.word	0xffffffff


	//   ....[213]....
        /*6390*/ 	.word	0xffffffff


	//   ....[214]....
        /*6394*/ 	.word	0xffffffff


	//   ....[215]....
        /*6398*/ 	.word	0xffffffff


	//   ....[216]....
        /*639c*/ 	.word	0xffffffff


	//   ....[217]....
        /*63a0*/ 	.word	0xffffffff


	//   ....[218]....
        /*63a4*/ 	.word	0xffffffff


	//   ....[219]....
        /*63a8*/ 	.word	0xffffffff


	//   ....[220]....
        /*63ac*/ 	.word	0xffffffff


	//   ....[221]....
        /*63b0*/ 	.word	0xffffffff


	//   ....[222]....
        /*63b4*/ 	.word	0xffffffff


	//   ....[223]....
        /*63b8*/ 	.word	0xffffffff


	//   ....[224]....
        /*63bc*/ 	.word	0xffffffff


	//   ....[225]....
        /*63c0*/ 	.word	0xffffffff


	//   ....[226]....
        /*63c4*/ 	.word	0xffffffff


	//   ....[227]....
        /*63c8*/ 	.word	0xffffffff


	//   ....[228]....
        /*63cc*/ 	.word	0xffffffff


	//   ....[229]....
        /*63d0*/ 	.word	0xffffffff


	//   ....[230]....
        /*63d4*/ 	.word	0xffffffff


	//   ....[231]....
        /*63d8*/ 	.word	0xffffffff


	//   ....[232]....
        /*63dc*/ 	.word	0xffffffff


	//   ....[233]....
        /*63e0*/ 	.word	0xffffffff


	//   ....[234]....
        /*63e4*/ 	.word	0xffffffff


	//   ....[235]....
        /*63e8*/ 	.word	0xffffffff


	//   ....[236]....
        /*63ec*/ 	.word	0xffffffff


	//   ....[237]....
        /*63f0*/ 	.word	0xffffffff


	//   ....[238]....
        /*63f4*/ 	.word	0xffffffff


	//   ....[239]....
        /*63f8*/ 	.word	0xffffffff


	//   ....[240]....
        /*63fc*/ 	.word	0xffffffff


	//   ....[241]....
        /*6400*/ 	.word	0xffffffff


	//   ....[242]....
        /*6404*/ 	.word	0xffffffff


	//   ....[243]....
        /*6408*/ 	.word	0xffffffff


	//   ....[244]....
        /*640c*/ 	.word	0xffffffff


	//   ....[245]....
        /*6410*/ 	.word	0xffffffff


	//   ....[246]....
        /*6414*/ 	.word	0xffffffff


	//   ....[247]....
        /*6418*/ 	.word	0xffffffff


	//   ....[248]....
        /*641c*/ 	.word	0xffffffff


	//   ....[249]....
        /*6420*/ 	.word	0xffffffff


	//   ....[250]....
        /*6424*/ 	.word	0xffffffff


	//   ....[251]....
        /*6428*/ 	.word	0xffffffff


	//   ....[252]....
        /*642c*/ 	.word	0xffffffff


	//   ....[253]....
        /*6430*/ 	.word	0xffffffff


	//   ....[254]....
        /*6434*/ 	.word	0xffffffff


	//   ....[255]....
        /*6438*/ 	.word	0xffffffff


	//   ....[0]....
        /*643c*/ 	.word	0xffffffff


	//   ....[1]....
        /*6440*/ 	.word	0xffffffff


	//   ....[2]....
        /*6444*/ 	.word	0xffffffff


	//   ....[3]....
        /*6448*/ 	.word	0xffffffff


	//   ....[4]....
        /*644c*/ 	.word	0xffffffff


	//   ....[5]....
        /*6450*/ 	.word	0xffffffff


	//   ....[6]....
        /*6454*/ 	.word	0xffffffff


	//   ....[7]....
        /*6458*/ 	.word	0xffffffff


	//   ....[8]....
        /*645c*/ 	.word	0xffffffff


	//   ....[9]....
        /*6460*/ 	.word	0xffffffff


	//   ....[10]....
        /*6464*/ 	.word	0xffffffff


	//   ....[11]....
        /*6468*/ 	.word	0xffffffff


	//   ....[12]....
        /*646c*/ 	.word	0xffffffff


	//   ....[13]....
        /*6470*/ 	.word	0xffffffff


	//   ....[14]....
        /*6474*/ 	.word	0xffffffff


	//   ....[15]....
        /*6478*/ 	.word	0xffffffff


	//   ....[16]....
        /*647c*/ 	.word	0xffffffff


	//   ....[17]....
        /*6480*/ 	.word	0xffffffff


	//   ....[18]....
        /*6484*/ 	.word	0xffffffff


	//   ....[19]....
        /*6488*/ 	.word	0xffffffff


	//   ....[20]....
        /*648c*/ 	.word	0xffffffff


	//   ....[21]....
        /*6490*/ 	.word	0xffffffff


	//   ....[22]....
        /*6494*/ 	.word	0xffffffff


	//   ....[23]....
        /*6498*/ 	.word	0xffffffff


	//   ....[24]....
        /*649c*/ 	.word	0xffffffff


	//   ....[25]....
        /*64a0*/ 	.word	0xffffffff


	//   ....[26]....
        /*64a4*/ 	.word	0xffffffff


	//   ....[27]....
        /*64a8*/ 	.word	0xffffffff


	//   ....[28]....
        /*64ac*/ 	.word	0xffffffff


	//   ....[29]....
        /*64b0*/ 	.word	0xffffffff


	//   ....[30]....
        /*64b4*/ 	.word	0xffffffff


	//   ....[31]....
        /*64b8*/ 	.word	0xffffffff


	//   ....[32]....
        /*64bc*/ 	.word	0xffffffff


	//   ....[33]....
        /*64c0*/ 	.word	0xffffffff


	//   ....[34]....
        /*64c4*/ 	.word	0xffffffff


	//   ....[35]....
        /*64c8*/ 	.word	0xffffffff


	//   ....[36]....
        /*64cc*/ 	.word	0xffffffff


	//   ....[37]....
        /*64d0*/ 	.word	0xffffffff


	//   ....[38]....
        /*64d4*/ 	.word	0xffffffff


	//   ....[39]....
        /*64d8*/ 	.word	0xffffffff


	//   ....[40]....
        /*64dc*/ 	.word	0xffffffff


	//   ....[41]....
        /*64e0*/ 	.word	0xffffffff


	//   ....[42]....
        /*64e4*/ 	.word	0xffffffff


	//   ....[43]....
        /*64e8*/ 	.word	0xffffffff


	//   ....[44]....
        /*64ec*/ 	.word	0xffffffff


	//   ....[45]....
        /*64f0*/ 	.word	0xffffffff


	//   ....[46]....
        /*64f4*/ 	.word	0xffffffff


	//   ....[47]....
        /*64f8*/ 	.word	0xffffffff


	//   ....[48]....
        /*64fc*/ 	.word	0xffffffff


	//   ....[49]....
        /*6500*/ 	.word	0xffffffff


	//   ....[50]....
        /*6504*/ 	.word	0xffffffff


	//   ....[51]....
        /*6508*/ 	.word	0xffffffff


	//   ....[52]....
        /*650c*/ 	.word	0xffffffff


	//   ....[53]....
        /*6510*/ 	.word	0xffffffff


	//   ....[54]....
        /*6514*/ 	.word	0xffffffff


	//   ....[55]....
        /*6518*/ 	.word	0xffffffff


	//   ....[56]....
        /*651c*/ 	.word	0xffffffff


	//   ....[57]....
        /*6520*/ 	.word	0xffffffff


	//   ....[58]....
        /*6524*/ 	.word	0xffffffff


	//   ....[59]....
        /*6528*/ 	.word	0xffffffff


	//   ....[60]....
        /*652c*/ 	.word	0xffffffff


	//   ....[61]....
        /*6530*/ 	.word	0xffffffff


	//   ....[62]....
        /*6534*/ 	.word	0xffffffff


	//   ....[63]....
        /*6538*/ 	.word	0xffffffff


	//   ....[64]....
        /*653c*/ 	.word	0xffffffff


	//   ....[65]....
        /*6540*/ 	.word	0xffffffff


	//   ....[66]....
        /*6544*/ 	.word	0xffffffff


	//   ....[67]....
        /*6548*/ 	.word	0xffffffff


	//   ....[68]....
        /*654c*/ 	.word	0xffffffff


	//   ....[69]....
        /*6550*/ 	.word	0xffffffff


	//   ....[70]....
        /*6554*/ 	.word	0xffffffff


	//   ....[71]....
        /*6558*/ 	.word	0xffffffff


	//   ....[72]....
        /*655c*/ 	.word	0xffffffff


	//   ....[73]....
        /*6560*/ 	.word	0xffffffff


	//   ....[74]....
        /*6564*/ 	.word	0xffffffff


	//   ....[75]....
        /*6568*/ 	.word	0xffffffff


	//   ....[76]....
        /*656c*/ 	.word	0xffffffff


	//   ....[77]....
        /*6570*/ 	.word	0xffffffff


	//   ....[78]....
        /*6574*/ 	.word	0xffffffff


	//   ....[79]....
        /*6578*/ 	.word	0xffffffff


	//   ....[80]....
        /*657c*/ 	.word	0xffffffff


	//   ....[81]....
        /*6580*/ 	.word	0xffffffff


	//   ....[82]....
        /*6584*/ 	.word	0xffffffff


	//   ....[83]....
        /*6588*/ 	.word	0xffffffff


	//   ....[84]....
        /*658c*/ 	.word	0xffffffff


	//   ....[85]....
        /*6590*/ 	.word	0xffffffff


	//   ....[86]....
        /*6594*/ 	.word	0xffffffff


	//   ....[87]....
        /*6598*/ 	.word	0xffffffff


	//   ....[88]....
        /*659c*/ 	.word	0xffffffff


	//   ....[89]....
        /*65a0*/ 	.word	0xffffffff


	//   ....[90]....
        /*65a4*/ 	.word	0xffffffff


	//   ....[91]....
        /*65a8*/ 	.word	0xffffffff


	//   ....[92]....
        /*65ac*/ 	.word	0xffffffff


	//   ....[93]....
        /*65b0*/ 	.word	0xffffffff


	//   ....[94]....
        /*65b4*/ 	.word	0xffffffff


	//   ....[95]....
        /*65b8*/ 	.word	0xffffffff


	//   ....[96]....
        /*65bc*/ 	.word	0xffffffff


	//   ....[97]....
        /*65c0*/ 	.word	0xffffffff


	//   ....[98]....
        /*65c4*/ 	.word	0xffffffff


	//   ....[99]....
        /*65c8*/ 	.word	0xffffffff


	//   ....[100]....
        /*65cc*/ 	.word	0xffffffff


	//   ....[101]....
        /*65d0*/ 	.word	0xffffffff


	//   ....[102]....
        /*65d4*/ 	.word	0xffffffff


	//   ....[103]....
        /*65d8*/ 	.word	0xffffffff


	//   ....[104]....
        /*65dc*/ 	.word	0xffffffff


	//   ....[105]....
        /*65e0*/ 	.word	0xffffffff


	//   ....[106]....
        /*65e4*/ 	.word	0xffffffff


	//   ....[107]....
        /*65e8*/ 	.word	0xffffffff


	//   ....[108]....
        /*65ec*/ 	.word	0xffffffff


	//   ....[109]....
        /*65f0*/ 	.word	0xffffffff


	//   ....[110]....
        /*65f4*/ 	.word	0xffffffff


	//   ....[111]....
        /*65f8*/ 	.word	0xffffffff


	//   ....[112]....
        /*65fc*/ 	.word	0xffffffff


	//   ....[113]....
        /*6600*/ 	.word	0xffffffff


	//   ....[114]....
        /*6604*/ 	.word	0xffffffff


	//   ....[115]....
        /*6608*/ 	.word	0xffffffff


	//   ....[116]....
        /*660c*/ 	.word	0xffffffff


	//   ....[117]....
        /*6610*/ 	.word	0xffffffff


	//   ....[118]....
        /*6614*/ 	.word	0xffffffff


	//   ....[119]....
        /*6618*/ 	.word	0xffffffff


	//   ....[120]....
        /*661c*/ 	.word	0xffffffff


	//   ....[121]....
        /*6620*/ 	.word	0xffffffff


	//   ....[122]....
        /*6624*/ 	.word	0xffffffff


	//   ....[123]....
        /*6628*/ 	.word	0xffffffff


	//   ....[124]....
        /*662c*/ 	.word	0xffffffff


	//   ....[125]....
        /*6630*/ 	.word	0xffffffff


	//   ....[126]....
        /*6634*/ 	.word	0xffffffff


	//   ....[127]....
        /*6638*/ 	.word	0xffffffff


	//   ....[128]....
        /*663c*/ 	.word	0xffffffff


	//   ....[129]....
        /*6640*/ 	.word	0xffffffff


	//   ....[130]....
        /*6644*/ 	.word	0xffffffff


	//   ....[131]....
        /*6648*/ 	.word	0xffffffff


	//   ....[132]....
        /*664c*/ 	.word	0xffffffff


	//   ....[133]....
        /*6650*/ 	.word	0xffffffff


	//   ....[134]....
        /*6654*/ 	.word	0xffffffff


	//   ....[135]....
        /*6658*/ 	.word	0xffffffff


	//   ....[136]....
        /*665c*/ 	.word	0xffffffff


	//   ....[137]....
        /*6660*/ 	.word	0xffffffff


	//   ....[138]....
        /*6664*/ 	.word	0xffffffff


	//   ....[139]....
        /*6668*/ 	.word	0xffffffff


	//   ....[140]....
        /*666c*/ 	.word	0xffffffff


	//   ....[141]....
        /*6670*/ 	.word	0xffffffff


	//   ....[142]....
        /*6674*/ 	.word	0xffffffff


	//   ....[143]....
        /*6678*/ 	.word	0xffffffff


	//   ....[144]....
        /*667c*/ 	.word	0xffffffff


	//   ....[145]....
        /*6680*/ 	.word	0xffffffff


	//   ....[146]....
        /*6684*/ 	.word	0xffffffff


	//   ....[147]....
        /*6688*/ 	.word	0xffffffff


	//   ....[148]....
        /*668c*/ 	.word	0xffffffff


	//   ....[149]....
        /*6690*/ 	.word	0xffffffff


	//   ....[150]....
        /*6694*/ 	.word	0xffffffff


	//   ....[151]....
        /*6698*/ 	.word	0xffffffff


	//   ....[152]....
        /*669c*/ 	.word	0xffffffff


	//   ....[153]....
        /*66a0*/ 	.word	0xffffffff


	//   ....[154]....
        /*66a4*/ 	.word	0xffffffff


	//   ....[155]....
        /*66a8*/ 	.word	0xffffffff


	//   ....[156]....
        /*66ac*/ 	.word	0xffffffff


	//   ....[157]....
        /*66b0*/ 	.word	0xffffffff


	//   ....[158]....
        /*66b4*/ 	.word	0xffffffff


	//   ....[159]....
        /*66b8*/ 	.word	0xffffffff


	//   ....[160]....
        /*66bc*/ 	.word	0xffffffff


	//   ....[161]....
        /*66c0*/ 	.word	0xffffffff


	//   ....[162]....
        /*66c4*/ 	.word	0xffffffff


	//   ....[163]....
        /*66c8*/ 	.word	0xffffffff


	//   ....[164]....
        /*66cc*/ 	.word	0xffffffff


	//   ....[165]....
        /*66d0*/ 	.word	0xffffffff


	//   ....[166]....
        /*66d4*/ 	.word	0xffffffff


	//   ....[167]....
        /*66d8*/ 	.word	0xffffffff


	//   ....[168]....
        /*66dc*/ 	.word	0xffffffff


	//   ....[169]....
        /*66e0*/ 	.word	0xffffffff


	//   ....[170]....
        /*66e4*/ 	.word	0xffffffff


	//   ....[171]....
        /*66e8*/ 	.word	0xffffffff


	//   ....[172]....
        /*66ec*/ 	.word	0xffffffff


	//   ....[173]....
        /*66f0*/ 	.word	0xffffffff


	//   ....[174]....
        /*66f4*/ 	.word	0xffffffff


	//   ....[175]....
        /*66f8*/ 	.word	0xffffffff


	//   ....[176]....
        /*66fc*/ 	.word	0xffffffff


	//   ....[177]....
        /*6700*/ 	.word	0xffffffff


	//   ....[178]....
        /*6704*/ 	.word	0xffffffff


	//   ....[179]....
        /*6708*/ 	.word	0xffffffff


	//   ....[180]....
        /*670c*/ 	.word	0xffffffff


	//   ....[181]....
        /*6710*/ 	.word	0xffffffff


	//   ....[182]....
        /*6714*/ 	.word	0xffffffff


	//   ....[183]....
        /*6718*/ 	.word	0xffffffff


	//   ....[184]....
        /*671c*/ 	.word	0xffffffff


	//   ....[185]....
        /*6720*/ 	.word	0xffffffff


	//   ....[186]....
        /*6724*/ 	.word	0xffffffff


	//   ....[187]....
        /*6728*/ 	.word	0xffffffff


	//   ....[188]....
        /*672c*/ 	.word	0xffffffff


	//   ....[189]....
        /*6730*/ 	.word	0xffffffff


	//   ....[190]....
        /*6734*/ 	.word	0xffffffff


	//   ....[191]....
        /*6738*/ 	.word	0xffffffff


	//   ....[192]....
        /*673c*/ 	.word	0xffffffff


	//   ....[193]....
        /*6740*/ 	.word	0xffffffff


	//   ....[194]....
        /*6744*/ 	.word	0xffffffff


	//   ....[195]....
        /*6748*/ 	.word	0xffffffff


	//   ....[196]....
        /*674c*/ 	.word	0xffffffff


	//   ....[197]....
        /*6750*/ 	.word	0xffffffff


	//   ....[198]....
        /*6754*/ 	.word	0xffffffff


	//   ....[199]....
        /*6758*/ 	.word	0xffffffff


	//   ....[200]....
        /*675c*/ 	.word	0xffffffff


	//   ....[201]....
        /*6760*/ 	.word	0xffffffff


	//   ....[202]....
        /*6764*/ 	.word	0xffffffff


	//   ....[203]....
        /*6768*/ 	.word	0xffffffff


	//   ....[204]....
        /*676c*/ 	.word	0xffffffff


	//   ....[205]....
        /*6770*/ 	.word	0xffffffff


	//   ....[206]....
        /*6774*/ 	.word	0xffffffff


	//   ....[207]....
        /*6778*/ 	.word	0xffffffff


	//   ....[208]....
        /*677c*/ 	.word	0xffffffff


	//   ....[209]....
        /*6780*/ 	.word	0xffffffff


	//   ....[210]....
        /*6784*/ 	.word	0xffffffff


	//   ....[211]....
        /*6788*/ 	.word	0xffffffff


	//   ....[212]....
        /*678c*/ 	.word	0xffffffff


	//   ....[213]....
        /*6790*/ 	.word	0xffffffff


	//   ....[214]....
        /*6794*/ 	.word	0xffffffff


	//   ....[215]....
        /*6798*/ 	.word	0xffffffff


	//   ....[216]....
        /*679c*/ 	.word	0xffffffff


	//   ....[217]....
        /*67a0*/ 	.word	0xffffffff


	//   ....[218]....
        /*67a4*/ 	.word	0xffffffff


	//   ....[219]....
        /*67a8*/ 	.word	0xffffffff


	//   ....[220]....
        /*67ac*/ 	.word	0xffffffff


	//   ....[221]....
        /*67b0*/ 	.word	0xffffffff


	//   ....[222]....
        /*67b4*/ 	.word	0xffffffff


	//   ....[223]....
        /*67b8*/ 	.word	0xffffffff


	//   ....[224]....
        /*67bc*/ 	.word	0xffffffff


	//   ....[225]....
        /*67c0*/ 	.word	0xffffffff


	//   ....[226]....
        /*67c4*/ 	.word	0xffffffff


	//   ....[227]....
        /*67c8*/ 	.word	0xffffffff


	//   ....[228]....
        /*67cc*/ 	.word	0xffffffff


	//   ....[229]....
        /*67d0*/ 	.word	0xffffffff


	//   ....[230]....
        /*67d4*/ 	.word	0xffffffff


	//   ....[231]....
        /*67d8*/ 	.word	0xffffffff


	//   ....[232]....
        /*67dc*/ 	.word	0xffffffff


	//   ....[233]....
        /*67e0*/ 	.word	0xffffffff


	//   ....[234]....
        /*67e4*/ 	.word	0xffffffff


	//   ....[235]....
        /*67e8*/ 	.word	0xffffffff


	//   ....[236]....
        /*67ec*/ 	.word	0xffffffff


	//   ....[237]....
        /*67f0*/ 	.word	0xffffffff


	//   ....[238]....
        /*67f4*/ 	.word	0xffffffff


	//   ....[239]....
        /*67f8*/ 	.word	0xffffffff


	//   ....[240]....
        /*67fc*/ 	.word	0xffffffff


	//   ....[241]....
        /*6800*/ 	.word	0xffffffff


	//   ....[242]....
        /*6804*/ 	.word	0xffffffff


	//   ....[243]....
        /*6808*/ 	.word	0xffffffff


	//   ....[244]....
        /*680c*/ 	.word	0xffffffff


	//   ....[245]....
        /*6810*/ 	.word	0xffffffff


	//   ....[246]....
        /*6814*/ 	.word	0xffffffff


	//   ....[247]....
        /*6818*/ 	.word	0xffffffff


	//   ....[248]....
        /*681c*/ 	.word	0xffffffff


	//   ....[249]....
        /*6820*/ 	.word	0xffffffff


	//   ....[250]....
        /*6824*/ 	.word	0xffffffff


	//   ....[251]....
        /*6828*/ 	.word	0xffffffff


	//   ....[252]....
        /*682c*/ 	.word	0xffffffff


	//   ....[253]....
        /*6830*/ 	.word	0xffffffff


	//   ....[254]....
        /*6834*/ 	.word	0xffffffff


	//   ....[255]....
        /*6838*/ 	.word	0xffffffff


	//   ....[0]....
        /*683c*/ 	.word	0xffffffff


	//   ....[1]....
        /*6840*/ 	.word	0xffffffff


	//   ....[2]....
        /*6844*/ 	.word	0xffffffff


	//   ....[3]....
        /*6848*/ 	.word	0xffffffff


	//   ....[4]....
        /*684c*/ 	.word	0xffffffff


	//   ....[5]....
        /*6850*/ 	.word	0xffffffff


	//   ....[6]....
        /*6854*/ 	.word	0xffffffff


	//   ....[7]....
        /*6858*/ 	.word	0xffffffff


	//   ....[8]....
        /*685c*/ 	.word	0xffffffff


	//   ....[9]....
        /*6860*/ 	.word	0xffffffff


	//   ....[10]....
        /*6864*/ 	.word	0xffffffff


	//   ....[11]....
        /*6868*/ 	.word	0xffffffff


	//   ....[12]....
        /*686c*/ 	.word	0xffffffff


	//   ....[13]....
        /*6870*/ 	.word	0xffffffff


	//   ....[14]....
        /*6874*/ 	.word	0xffffffff


	//   ....[15]....
        /*6878*/ 	.word	0xffffffff


	//   ....[16]....
        /*687c*/ 	.word	0xffffffff


	//   ....[17]....
        /*6880*/ 	.word	0xffffffff


	//   ....[18]....
        /*6884*/ 	.word	0xffffffff


	//   ....[19]....
        /*6888*/ 	.word	0xffffffff


	//   ....[20]....
        /*688c*/ 	.word	0xffffffff


	//   ....[21]....
        /*6890*/ 	.word	0xffffffff


	//   ....[22]....
        /*6894*/ 	.word	0xffffffff


	//   ....[23]....
        /*6898*/ 	.word	0xffffffff


	//   ....[24]....
        /*689c*/ 	.word	0xffffffff


	//   ....[25]....
        /*68a0*/ 	.word	0xffffffff


	//   ....[26]....
        /*68a4*/ 	.word	0xffffffff


	//   ....[27]....
        /*68a8*/ 	.word	0xffffffff


	//   ....[28]....
        /*68ac*/ 	.word	0xffffffff


	//   ....[29]....
        /*68b0*/ 	.word	0xffffffff


	//   ....[30]....
        /*68b4*/ 	.word	0xffffffff


	//   ....[31]....
        /*68b8*/ 	.word	0xffffffff


	//   ....[32]....
        /*68bc*/ 	.word	0xffffffff


	//   ....[33]....
        /*68c0*/ 	.word	0xffffffff


	//   ....[34]....
        /*68c4*/ 	.word	0xffffffff


	//   ....[35]....
        /*68c8*/ 	.word	0xffffffff


	//   ....[36]....
        /*68cc*/ 	.word	0xffffffff


	//   ....[37]....
        /*68d0*/ 	.word	0xffffffff


	//   ....[38]....
        /*68d4*/ 	.word	0xffffffff


	//   ....[39]....
        /*68d8*/ 	.word	0xffffffff


	//   ....[40]....
        /*68dc*/ 	.word	0xffffffff


	//   ....[41]....
        /*68e0*/ 	.word	0xffffffff


	//   ....[42]....
        /*68e4*/ 	.word	0xffffffff


	//   ....[43]....
        /*68e8*/ 	.word	0xffffffff


	//   ....[44]....
        /*68ec*/ 	.word	0xffffffff


	//   ....[45]....
        /*68f0*/ 	.word	0xffffffff


	//   ....[46]....
        /*68f4*/ 	.word	0xffffffff


	//   ....[47]....
        /*68f8*/ 	.word	0xffffffff


	//   ....[48]....
        /*68fc*/ 	.word	0xffffffff


	//   ....[49]....
        /*6900*/ 	.word	0xffffffff


	//   ....[50]....
        /*6904*/ 	.word	0xffffffff


	//   ....[51]....
        /*6908*/ 	.word	0xffffffff


	//   ....[52]....
        /*690c*/ 	.word	0xffffffff


	//   ....[53]....
        /*6910*/ 	.word	0xffffffff


	//   ....[54]....
        /*6914*/ 	.word	0xffffffff


	//   ....[55]....
        /*6918*/ 	.word	0xffffffff


	//   ....[56]....
        /*691c*/ 	.word	0xffffffff


	//   ....[57]....
        /*6920*/ 	.word	0xffffffff


	//   ....[58]....
        /*6924*/ 	.word	0xffffffff


	//   ....[59]....
        /*6928*/ 	.word	0xffffffff


	//   ....[60]....
        /*692c*/ 	.word	0xffffffff


	//   ....[61]....
        /*6930*/ 	.word	0xffffffff


	//   ....[62]....
        /*6934*/ 	.word	0xffffffff


	//   ....[63]....
        /*6938*/ 	.word	0xffffffff


	//   ....[64]....
        /*693c*/ 	.word	0xffffffff


	//   ....[65]....
        /*6940*/ 	.word	0xffffffff


	//   ....[66]....
        /*6944*/ 	.word	0xffffffff


	//   ....[67]....
        /*6948*/ 	.word	0xffffffff


	//   ....[68]....
        /*694c*/ 	.word	0xffffffff


	//   ....[69]....
        /*6950*/ 	.word	0xffffffff


	//   ....[70]....
        /*6954*/ 	.word	0xffffffff


	//   ....[71]....
        /*6958*/ 	.word	0xffffffff


	//   ....[72]....
        /*695c*/ 	.word	0xffffffff


	//   ....[73]....
        /*6960*/ 	.word	0xffffffff


	//   ....[74]....
        /*6964*/ 	.word	0xffffffff


	//   ....[75]....
        /*6968*/ 	.word	0xffffffff


	//   ....[76]....
        /*696c*/ 	.word	0xffffffff


	//   ....[77]....
        /*6970*/ 	.word	0xffffffff


	//   ....[78]....
        /*6974*/ 	.word	0xffffffff


	//   ....[79]....
        /*6978*/ 	.word	0xffffffff


	//   ....[80]....
        /*697c*/ 	.word	0xffffffff


	//   ....[81]....
        /*6980*/ 	.word	0xffffffff


	//   ....[82]....
        /*6984*/ 	.word	0xffffffff


	//   ....[83]....
        /*6988*/ 	.word	0xffffffff


	//   ....[84]....
        /*698c*/ 	.word	0xffffffff


	//   ....[85]....
        /*6990*/ 	.word	0xffffffff


	//   ....[86]....
        /*6994*/ 	.word	0xffffffff


	//   ....[87]....
        /*6998*/ 	.word	0xffffffff


	//   ....[88]....
        /*699c*/ 	.word	0xffffffff


	//   ....[89]....
        /*69a0*/ 	.word	0xffffffff


	//   ....[90]....
        /*69a4*/ 	.word	0xffffffff


	//   ....[91]....
        /*69a8*/ 	.word	0xffffffff


	//   ....[92]....
        /*69ac*/ 	.word	0xffffffff


	//   ....[93]....
        /*69b0*/ 	.word	0xffffffff


	//   ....[94]....
        /*69b4*/ 	.word	0xffffffff


	//   ....[95]....
        /*69b8*/ 	.word	0xffffffff


	//   ....[96]....
        /*69bc*/ 	.word	0xffffffff


	//   ....[97]....
        /*69c0*/ 	.word	0xffffffff


	//   ....[98]....
        /*69c4*/ 	.word	0xffffffff


	//   ....[99]....
        /*69c8*/ 	.word	0xffffffff


	//   ....[100]....
        /*69cc*/ 	.word	0xffffffff


	//   ....[101]....
        /*69d0*/ 	.word	0xffffffff


	//   ....[102]....
        /*69d4*/ 	.word	0xffffffff


	//   ....[103]....
        /*69d8*/ 	.word	0xffffffff


	//   ....[104]....
        /*69dc*/ 	.word	0xffffffff


	//   ....[105]....
        /*69e0*/ 	.word	0xffffffff


	//   ....[106]....
        /*69e4*/ 	.word	0xffffffff


	//   ....[107]....
        /*69e8*/ 	.word	0xffffffff


	//   ....[108]....
        /*69ec*/ 	.word	0xffffffff


	//   ....[109]....
        /*69f0*/ 	.word	0xffffffff


	//   ....[110]....
        /*69f4*/ 	.word	0xffffffff


	//   ....[111]....
        /*69f8*/ 	.word	0xffffffff


	//   ....[112]....
        /*69fc*/ 	.word	0xffffffff


	//   ....[113]....
        /*6a00*/ 	.word	0xffffffff


	//   ....[114]....
        /*6a04*/ 	.word	0xffffffff


	//   ....[115]....
        /*6a08*/ 	.word	0xffffffff


	//   ....[116]....
        /*6a0c*/ 	.word	0xffffffff


	//   ....[117]....
        /*6a10*/ 	.word	0xffffffff


	//   ....[118]....
        /*6a14*/ 	.word	0xffffffff


	//   ....[119]....
        /*6a18*/ 	.word	0xffffffff


	//   ....[120]....
        /*6a1c*/ 	.word	0xffffffff


	//   ....[121]....
        /*6a20*/ 	.word	0xffffffff


	//   ....[122]....
        /*6a24*/ 	.word	0xffffffff


	//   ....[123]....
        /*6a28*/ 	.word	0xffffffff


	//   ....[124]....
        /*6a2c*/ 	.word	0xffffffff


	//   ....[125]....
        /*6a30*/ 	.word	0xffffffff


	//   ....[126]....
        /*6a34*/ 	.word	0xffffffff


	//   ....[127]....
        /*6a38*/ 	.word	0xffffffff


	//   ....[128]....
        /*6a3c*/ 	.word	0xffffffff


	//   ....[129]....
        /*6a40*/ 	.word	0xffffffff


	//   ....[130]....
        /*6a44*/ 	.word	0xffffffff


	//   ....[131]....
        /*6a48*/ 	.word	0xffffffff


	//   ....[132]....
        /*6a4c*/ 	.word	0xffffffff


	//   ....[133]....
        /*6a50*/ 	.word	0xffffffff


	//   ....[134]....
        /*6a54*/ 	.word	0xffffffff


	//   ....[135]....
        /*6a58*/ 	.word	0xffffffff


	//   ....[136]....
        /*6a5c*/ 	.word	0xffffffff


	//   ....[137]....
        /*6a60*/ 	.word	0xffffffff


	//   ....[138]....
        /*6a64*/ 	.word	0xffffffff


	//   ....[139]....
        /*6a68*/ 	.word	0xffffffff


	//   ....[140]....
        /*6a6c*/ 	.word	0xffffffff


	//   ....[141]....
        /*6a70*/ 	.word	0xffffffff


	//   ....[142]....
        /*6a74*/ 	.word	0xffffffff


	//   ....[143]....
        /*6a78*/ 	.word	0xffffffff


	//   ....[144]....
        /*6a7c*/ 	.word	0xffffffff


	//   ....[145]....
        /*6a80*/ 	.word	0xffffffff


	//   ....[146]....
        /*6a84*/ 	.word	0xffffffff


	//   ....[147]....
        /*6a88*/ 	.word	0xffffffff


	//   ....[148]....
        /*6a8c*/ 	.word	0xffffffff


	//   ....[149]....
        /*6a90*/ 	.word	0xffffffff


	//   ....[150]....
        /*6a94*/ 	.word	0xffffffff


	//   ....[151]....
        /*6a98*/ 	.word	0xffffffff


	//   ....[152]....
        /*6a9c*/ 	.word	0xffffffff


	//   ....[153]....
        /*6aa0*/ 	.word	0xffffffff


	//   ....[154]....
        /*6aa4*/ 	.word	0xffffffff


	//   ....[155]....
        /*6aa8*/ 	.word	0xffffffff


	//   ....[156]....
        /*6aac*/ 	.word	0xffffffff


	//   ....[157]....
        /*6ab0*/ 	.word	0xffffffff


	//   ....[158]....
        /*6ab4*/ 	.word	0xffffffff


	//   ....[159]....
        /*6ab8*/ 	.word	0xffffffff


	//   ....[160]....
        /*6abc*/ 	.word	0xffffffff


	//   ....[161]....
        /*6ac0*/ 	.word	0xffffffff


	//   ....[162]....
        /*6ac4*/ 	.word	0xffffffff


	//   ....[163]....
        /*6ac8*/ 	.word	0xffffffff


	//   ....[164]....
        /*6acc*/ 	.word	0xffffffff


	//   ....[165]....
        /*6ad0*/ 	.word	0xffffffff


	//   ....[166]....
        /*6ad4*/ 	.word	0xffffffff


	//   ....[167]....
        /*6ad8*/ 	.word	0xffffffff


	//   ....[168]....
        /*6adc*/ 	.word	0xffffffff


	//   ....[169]....
        /*6ae0*/ 	.word	0xffffffff


	//   ....[170]....
        /*6ae4*/ 	.word	0xffffffff


	//   ....[171]....
        /*6ae8*/ 	.word	0xffffffff


	//   ....[172]....
        /*6aec*/ 	.word	0xffffffff


	//   ....[173]....
        /*6af0*/ 	.word	0xffffffff


	//   ....[174]....
        /*6af4*/ 	.word	0xffffffff


	//   ....[175]....
        /*6af8*/ 	.word	0xffffffff


	//   ....[176]....
        /*6afc*/ 	.word	0xffffffff


	//   ....[177]....
        /*6b00*/ 	.word	0xffffffff


	//   ....[178]....
        /*6b04*/ 	.word	0xffffffff


	//   ....[179]....
        /*6b08*/ 	.word	0xffffffff


	//   ....[180]....
        /*6b0c*/ 	.word	0xffffffff


	//   ....[181]....
        /*6b10*/ 	.word	0xffffffff


	//   ....[182]....
        /*6b14*/ 	.word	0xffffffff


	//   ....[183]....
        /*6b18*/ 	.word	0xffffffff


	//   ....[184]....
        /*6b1c*/ 	.word	0xffffffff


	//   ....[185]....
        /*6b20*/ 	.word	0xffffffff


	//   ....[186]....
        /*6b24*/ 	.word	0xffffffff


	//   ....[187]....
        /*6b28*/ 	.word	0xffffffff


	//   ....[188]....
        /*6b2c*/ 	.word	0xffffffff


	//   ....[189]....
        /*6b30*/ 	.word	0xffffffff


	//   ....[190]....
        /*6b34*/ 	.word	0xffffffff


	//   ....[191]....
        /*6b38*/ 	.word	0xffffffff


	//   ....[192]....
        /*6b3c*/ 	.word	0xffffffff


	//   ....[193]....
        /*6b40*/ 	.word	0xffffffff


	//   ....[194]....
        /*6b44*/ 	.word	0xffffffff


	//   ....[195]....
        /*6b48*/ 	.word	0xffffffff


	//   ....[196]....
        /*6b4c*/ 	.word	0xffffffff


	//   ....[197]....
        /*6b50*/ 	.word	0xffffffff


	//   ....[198]....
        /*6b54*/ 	.word	0xffffffff


	//   ....[199]....
        /*6b58*/ 	.word	0xffffffff


	//   ....[200]....
        /*6b5c*/ 	.word	0xffffffff


	//   ....[201]....
        /*6b60*/ 	.word	0xffffffff


	//   ....[202]....
        /*6b64*/ 	.word	0xffffffff


	//   ....[203]....
        /*6b68*/ 	.word	0xffffffff


	//   ....[204]....
        /*6b6c*/ 	.word	0xffffffff


	//   ....[205]....
        /*6b70*/ 	.word	0xffffffff


	//   ....[206]....
        /*6b74*/ 	.word	0xffffffff


	//   ....[207]....
        /*6b78*/ 	.word	0xffffffff


	//   ....[208]....
        /*6b7c*/ 	.word	0xffffffff


	//   ....[209]....
        /*6b80*/ 	.word	0xffffffff


	//   ....[210]....
        /*6b84*/ 	.word	0xffffffff


	//   ....[211]....
        /*6b88*/ 	.word	0xffffffff


	//   ....[212]....
        /*6b8c*/ 	.word	0xffffffff


	//   ....[213]....
        /*6b90*/ 	.word	0xffffffff


	//   ....[214]....
        /*6b94*/ 	.word	0xffffffff


	//   ....[215]....
        /*6b98*/ 	.word	0xffffffff


	//   ....[216]....
        /*6b9c*/ 	.word	0xffffffff


	//   ....[217]....
        /*6ba0*/ 	.word	0xffffffff


	//   ....[218]....
        /*6ba4*/ 	.word	0xffffffff


	//   ....[219]....
        /*6ba8*/ 	.word	0xffffffff


	//   ....[220]....
        /*6bac*/ 	.word	0xffffffff


	//   ....[221]....
        /*6bb0*/ 	.word	0xffffffff


	//   ....[222]....
        /*6bb4*/ 	.word	0xffffffff


	//   ....[223]....
        /*6bb8*/ 	.word	0xffffffff


	//   ....[224]....
        /*6bbc*/ 	.word	0xffffffff


	//   ....[225]....
        /*6bc0*/ 	.word	0xffffffff


	//   ....[226]....
        /*6bc4*/ 	.word	0xffffffff


	//   ....[227]....
        /*6bc8*/ 	.word	0xffffffff


	//   ....[228]....
        /*6bcc*/ 	.word	0xffffffff


	//   ....[229]....
        /*6bd0*/ 	.word	0xffffffff


	//   ....[230]....
        /*6bd4*/ 	.word	0xffffffff


	//   ....[231]....
        /*6bd8*/ 	.word	0xffffffff


	//   ....[232]....
        /*6bdc*/ 	.word	0xffffffff


	//   ....[233]....
        /*6be0*/ 	.word	0xffffffff


	//   ....[234]....
        /*6be4*/ 	.word	0xffffffff


	//   ....[235]....
        /*6be8*/ 	.word	0xffffffff


	//   ....[236]....
        /*6bec*/ 	.word	0xffffffff


	//   ....[237]....
        /*6bf0*/ 	.word	0xffffffff


	//   ....[238]....
        /*6bf4*/ 	.word	0xffffffff


	//   ....[239]....
        /*6bf8*/ 	.word	0xffffffff


	//   ....[240]....
        /*6bfc*/ 	.word	0xffffffff


	//   ....[241]....
        /*6c00*/ 	.word	0xffffffff


	//   ....[242]....
        /*6c04*/ 	.word	0xffffffff


	//   ....[243]....
        /*6c08*/ 	.word	0xffffffff


	//   ....[244]....
        /*6c0c*/ 	.word	0xffffffff


	//   ....[245]....
        /*6c10*/ 	.word	0xffffffff


	//   ....[246]....
        /*6c14*/ 	.word	0xffffffff


	//   ....[247]....
        /*6c18*/ 	.word	0xffffffff


	//   ....[248]....
        /*6c1c*/ 	.word	0xffffffff


	//   ....[249]....
        /*6c20*/ 	.word	0xffffffff


	//   ....[250]....
        /*6c24*/ 	.word	0xffffffff


	//   ....[251]....
        /*6c28*/ 	.word	0xffffffff


	//   ....[252]....
        /*6c2c*/ 	.word	0xffffffff


	//   ....[253]....
        /*6c30*/ 	.word	0xffffffff


	//   ....[254]....
        /*6c34*/ 	.word	0xffffffff


	//   ....[255]....
        /*6c38*/ 	.word	0xffffffff


	//   ....[0]....
        /*6c3c*/ 	.word	0xffffffff


	//   ....[1]....
        /*6c40*/ 	.word	0xffffffff


	//   ....[2]....
        /*6c44*/ 	.word	0xffffffff


	//   ....[3]....
        /*6c48*/ 	.word	0xffffffff


	//   ....[4]....
        /*6c4c*/ 	.word	0xffffffff


	//   ....[5]....
        /*6c50*/ 	.word	0xffffffff


	//   ....[6]....
        /*6c54*/ 	.word	0xffffffff


	//   ....[7]....
        /*6c58*/ 	.word	0xffffffff


	//   ....[8]....
        /*6c5c*/ 	.word	0xffffffff


	//   ....[9]....
        /*6c60*/ 	.word	0xffffffff


	//   ....[10]....
        /*6c64*/ 	.word	0xffffffff


	//   ....[11]....
        /*6c68*/ 	.word	0xffffffff


	//   ....[12]....
        /*6c6c*/ 	.word	0xffffffff


	//   ....[13]....
        /*6c70*/ 	.word	0xffffffff


	//   ....[14]....
        /*6c74*/ 	.word	0xffffffff


	//   ....[15]....
        /*6c78*/ 	.word	0xffffffff


	//   ....[16]....
        /*6c7c*/ 	.word	0xffffffff


	//   ....[17]....
        /*6c80*/ 	.word	0xffffffff


	//   ....[18]....
        /*6c84*/ 	.word	0xffffffff


	//   ....[19]....
        /*6c88*/ 	.word	0xffffffff


	//   ....[20]....
        /*6c8c*/ 	.word	0xffffffff


	//   ....[21]....
        /*6c90*/ 	.word	0xffffffff


	//   ....[22]....
        /*6c94*/ 	.word	0xffffffff


	//   ....[23]....
        /*6c98*/ 	.word	0xffffffff


	//   ....[24]....
        /*6c9c*/ 	.word	0xffffffff


	//   ....[25]....
        /*6ca0*/ 	.word	0xffffffff


	//   ....[26]....
        /*6ca4*/ 	.word	0xffffffff


	//   ....[27]....
        /*6ca8*/ 	.word	0xffffffff


	//   ....[28]....
        /*6cac*/ 	.word	0xffffffff


	//   ....[29]....
        /*6cb0*/ 	.word	0xffffffff


	//   ....[30]....
        /*6cb4*/ 	.word	0xffffffff


	//   ....[31]....
        /*6cb8*/ 	.word	0xffffffff


	//   ....[32]....
        /*6cbc*/ 	.word	0xffffffff


	//   ....[33]....
        /*6cc0*/ 	.word	0xffffffff


	//   ....[34]....
        /*6cc4*/ 	.word	0xffffffff


	//   ....[35]....
        /*6cc8*/ 	.word	0xffffffff


	//   ....[36]....
        /*6ccc*/ 	.word	0xffffffff


	//   ....[37]....
        /*6cd0*/ 	.word	0xffffffff


	//   ....[38]....
        /*6cd4*/ 	.word	0xffffffff


	//   ....[39]....
        /*6cd8*/ 	.word	0xffffffff


	//   ....[40]....
        /*6cdc*/ 	.word	0xffffffff


	//   ....[41]....
        /*6ce0*/ 	.word	0xffffffff


	//   ....[42]....
        /*6ce4*/ 	.word	0xffffffff


	//   ....[43]....
        /*6ce8*/ 	.word	0xffffffff


	//   ....[44]....
        /*6cec*/ 	.word	0xffffffff


	//   ....[45]....
        /*6cf0*/ 	.word	0xffffffff


	//   ....[46]....
        /*6cf4*/ 	.word	0xffffffff


	//   ....[47]....
        /*6cf8*/ 	.word	0xffffffff


	//   ....[48]....
        /*6cfc*/ 	.word	0xffffffff


	//   ....[49]....
        /*6d00*/ 	.word	0xffffffff


	//   ....[50]....
        /*6d04*/ 	.word	0xffffffff


	//   ....[51]....
        /*6d08*/ 	.word	0xffffffff


	//   ....[52]....
        /*6d0c*/ 	.word	0xffffffff


	//   ....[53]....
        /*6d10*/ 	.word	0xffffffff


	//   ....[54]....
        /*6d14*/ 	.word	0xffffffff


	//   ....[55]....
        /*6d18*/ 	.word	0xffffffff


	//   ....[56]....
        /*6d1c*/ 	.word	0xffffffff


	//   ....[57]....
        /*6d20*/ 	.word	0xffffffff


	//   ....[58]....
        /*6d24*/ 	.word	0xffffffff


	//   ....[59]....
        /*6d28*/ 	.word	0xffffffff


	//   ....[60]....
        /*6d2c*/ 	.word	0xffffffff


	//   ....[61]....
        /*6d30*/ 	.word	0xffffffff


	//   ....[62]....
        /*6d34*/ 	.word	0xffffffff


	//   ....[63]....
        /*6d38*/ 	.word	0xffffffff


	//   ....[64]....
        /*6d3c*/ 	.word	0xffffffff


	//   ....[65]....
        /*6d40*/ 	.word	0xffffffff


	//   ....[66]....
        /*6d44*/ 	.word	0xffffffff


	//   ....[67]....
        /*6d48*/ 	.word	0xffffffff


	//   ....[68]....
        /*6d4c*/ 	.word	0xffffffff


	//   ....[69]....
        /*6d50*/ 	.word	0xffffffff


	//   ....[70]....
        /*6d54*/ 	.word	0xffffffff


	//   ....[71]....
        /*6d58*/ 	.word	0xffffffff


	//   ....[72]....
        /*6d5c*/ 	.word	0xffffffff


	//   ....[73]....
        /*6d60*/ 	.word	0xffffffff


	//   ....[74]....
        /*6d64*/ 	.word	0xffffffff


	//   ....[75]....
        /*6d68*/ 	.word	0xffffffff


	//   ....[76]....
        /*6d6c*/ 	.word	0xffffffff


	//   ....[77]....
        /*6d70*/ 	.word	0xffffffff


	//   ....[78]....
        /*6d74*/ 	.word	0xffffffff


	//   ....[79]....
        /*6d78*/ 	.word	0xffffffff


	//   ....[80]....
        /*6d7c*/ 	.word	0xffffffff


	//   ....[81]....
        /*6d80*/ 	.word	0xffffffff


	//   ....[82]....
        /*6d84*/ 	.word	0xffffffff


	//   ....[83]....
        /*6d88*/ 	.word	0xffffffff


	//   ....[84]....
        /*6d8c*/ 	.word	0xffffffff


	//   ....[85]....
        /*6d90*/ 	.word	0xffffffff


	//   ....[86]....
        /*6d94*/ 	.word	0xffffffff


	//   ....[87]....
        /*6d98*/ 	.word	0xffffffff


	//   ....[88]....
        /*6d9c*/ 	.word	0xffffffff


	//   ....[89]....
        /*6da0*/ 	.word	0xffffffff


	//   ....[90]....
        /*6da4*/ 	.word	0xffffffff


	//   ....[91]....
        /*6da8*/ 	.word	0xffffffff


	//   ....[92]....
        /*6dac*/ 	.word	0xffffffff


	//   ....[93]....
        /*6db0*/ 	.word	0xffffffff


	//   ....[94]....
        /*6db4*/ 	.word	0xffffffff


	//   ....[95]....
        /*6db8*/ 	.word	0xffffffff


	//   ....[96]....
        /*6dbc*/ 	.word	0xffffffff


	//   ....[97]....
        /*6dc0*/ 	.word	0xffffffff


	//   ....[98]....
        /*6dc4*/ 	.word	0xffffffff


	//   ....[99]....
        /*6dc8*/ 	.word	0xffffffff


	//   ....[100]....
        /*6dcc*/ 	.word	0xffffffff


	//   ....[101]....
        /*6dd0*/ 	.word	0xffffffff


	//   ....[102]....
        /*6dd4*/ 	.word	0xffffffff


	//   ....[103]....
        /*6dd8*/ 	.word	0xffffffff


	//   ....[104]....
        /*6ddc*/ 	.word	0xffffffff


	//   ....[105]....
        /*6de0*/ 	.word	0xffffffff


	//   ....[106]....
        /*6de4*/ 	.word	0xffffffff


	//   ....[107]....
        /*6de8*/ 	.word	0xffffffff


	//   ....[108]....
        /*6dec*/ 	.word	0xffffffff


	//   ....[109]....
        /*6df0*/ 	.word	0xffffffff


	//   ....[110]....
        /*6df4*/ 	.word	0xffffffff


	//   ....[111]....
        /*6df8*/ 	.word	0xffffffff


	//   ....[112]....
        /*6dfc*/ 	.word	0xffffffff


	//   ....[113]....
        /*6e00*/ 	.word	0xffffffff


	//   ....[114]....
        /*6e04*/ 	.word	0xffffffff


	//   ....[115]....
        /*6e08*/ 	.word	0xffffffff


	//   ....[116]....
        /*6e0c*/ 	.word	0xffffffff


	//   ....[117]....
        /*6e10*/ 	.word	0xffffffff


	//   ....[118]....
        /*6e14*/ 	.word	0xffffffff


	//   ....[119]....
        /*6e18*/ 	.word	0xffffffff


	//   ....[120]....
        /*6e1c*/ 	.word	0xffffffff


	//   ....[121]....
        /*6e20*/ 	.word	0xffffffff


	//   ....[122]....
        /*6e24*/ 	.word	0xffffffff


	//   ....[123]....
        /*6e28*/ 	.word	0xffffffff


	//   ....[124]....
        /*6e2c*/ 	.word	0xffffffff


	//   ....[125]....
        /*6e30*/ 	.word	0xffffffff


	//   ....[126]....
        /*6e34*/ 	.word	0xffffffff


	//   ....[127]....
        /*6e38*/ 	.word	0xffffffff


	//   ....[128]....
        /*6e3c*/ 	.word	0xffffffff


	//   ....[129]....
        /*6e40*/ 	.word	0xffffffff


	//   ....[130]....
        /*6e44*/ 	.word	0xffffffff


	//   ....[131]....
        /*6e48*/ 	.word	0xffffffff


	//   ....[132]....
        /*6e4c*/ 	.word	0xffffffff


	//   ....[133]....
        /*6e50*/ 	.word	0xffffffff


	//   ....[134]....
        /*6e54*/ 	.word	0xffffffff


	//   ....[135]....
        /*6e58*/ 	.word	0xffffffff


	//   ....[136]....
        /*6e5c*/ 	.word	0xffffffff


	//   ....[137]....
        /*6e60*/ 	.word	0xffffffff


	//   ....[138]....
        /*6e64*/ 	.word	0xffffffff


	//   ....[139]....
        /*6e68*/ 	.word	0xffffffff


	//   ....[140]....
        /*6e6c*/ 	.word	0xffffffff


	//   ....[141]....
        /*6e70*/ 	.word	0xffffffff


	//   ....[142]....
        /*6e74*/ 	.word	0xffffffff


	//   ....[143]....
        /*6e78*/ 	.word	0xffffffff


	//   ....[144]....
        /*6e7c*/ 	.word	0xffffffff


	//   ....[145]....
        /*6e80*/ 	.word	0xffffffff


	//   ....[146]....
        /*6e84*/ 	.word	0xffffffff


	//   ....[147]....
        /*6e88*/ 	.word	0xffffffff


	//   ....[148]....
        /*6e8c*/ 	.word	0xffffffff


	//   ....[149]....
        /*6e90*/ 	.word	0xffffffff


	//   ....[150]....
        /*6e94*/ 	.word	0xffffffff


	//   ....[151]....
        /*6e98*/ 	.word	0xffffffff


	//   ....[152]....
        /*6e9c*/ 	.word	0xffffffff


	//   ....[153]....
        /*6ea0*/ 	.word	0xffffffff


	//   ....[154]....
        /*6ea4*/ 	.word	0xffffffff


	//   ....[155]....
        /*6ea8*/ 	.word	0xffffffff


	//   ....[156]....
        /*6eac*/ 	.word	0xffffffff


	//   ....[157]....
        /*6eb0*/ 	.word	0xffffffff


	//   ....[158]....
        /*6eb4*/ 	.word	0xffffffff


	//   ....[159]....
        /*6eb8*/ 	.word	0xffffffff


	//   ....[160]....
        /*6ebc*/ 	.word	0xffffffff


	//   ....[161]....
        /*6ec0*/ 	.word	0xffffffff


	//   ....[162]....
        /*6ec4*/ 	.word	0xffffffff


	//   ....[163]....
        /*6ec8*/ 	.word	0xffffffff


	//   ....[164]....
        /*6ecc*/ 	.word	0xffffffff


	//   ....[165]....
        /*6ed0*/ 	.word	0xffffffff


	//   ....[166]....
        /*6ed4*/ 	.word	0xffffffff


	//   ....[167]....
        /*6ed8*/ 	.word	0xffffffff


	//   ....[168]....
        /*6edc*/ 	.word	0xffffffff


	//   ....[169]....
        /*6ee0*/ 	.word	0xffffffff


	//   ....[170]....
        /*6ee4*/ 	.word	0xffffffff


	//   ....[171]....
        /*6ee8*/ 	.word	0xffffffff


	//   ....[172]....
        /*6eec*/ 	.word	0xffffffff


	//   ....[173]....
        /*6ef0*/ 	.word	0xffffffff


	//   ....[174]....
        /*6ef4*/ 	.word	0xffffffff


	//   ....[175]....
        /*6ef8*/ 	.word	0xffffffff


	//   ....[176]....
        /*6efc*/ 	.word	0xffffffff


	//   ....[177]....
        /*6f00*/ 	.word	0xffffffff


	//   ....[178]....
        /*6f04*/ 	.word	0xffffffff


	//   ....[179]....
        /*6f08*/ 	.word	0xffffffff


	//   ....[180]....
        /*6f0c*/ 	.word	0xffffffff


	//   ....[181]....
        /*6f10*/ 	.word	0xffffffff


	//   ....[182]....
        /*6f14*/ 	.word	0xffffffff


	//   ....[183]....
        /*6f18*/ 	.word	0xffffffff


	//   ....[184]....
        /*6f1c*/ 	.word	0xffffffff


	//   ....[185]....
        /*6f20*/ 	.word	0xffffffff


	//   ....[186]....
        /*6f24*/ 	.word	0xffffffff


	//   ....[187]....
        /*6f28*/ 	.word	0xffffffff


	//   ....[188]....
        /*6f2c*/ 	.word	0xffffffff


	//   ....[189]....
        /*6f30*/ 	.word	0xffffffff


	//   ....[190]....
        /*6f34*/ 	.word	0xffffffff


	//   ....[191]....
        /*6f38*/ 	.word	0xffffffff


	//   ....[192]....
        /*6f3c*/ 	.word	0xffffffff


	//   ....[193]....
        /*6f40*/ 	.word	0xffffffff


	//   ....[194]....
        /*6f44*/ 	.word	0xffffffff


	//   ....[195]....
        /*6f48*/ 	.word	0xffffffff


	//   ....[196]....
        /*6f4c*/ 	.word	0xffffffff


	//   ....[197]....
        /*6f50*/ 	.word	0xffffffff


	//   ....[198]....
        /*6f54*/ 	.word	0xffffffff


	//   ....[199]....
        /*6f58*/ 	.word	0xffffffff


	//   ....[200]....
        /*6f5c*/ 	.word	0xffffffff


	//   ....[201]....
        /*6f60*/ 	.word	0xffffffff


	//   ....[202]....
        /*6f64*/ 	.word	0xffffffff


	//   ....[203]....
        /*6f68*/ 	.word	0xffffffff


	//   ....[204]....
        /*6f6c*/ 	.word	0xffffffff


	//   ....[205]....
        /*6f70*/ 	.word	0xffffffff


	//   ....[206]....
        /*6f74*/ 	.word	0xffffffff


	//   ....[207]....
        /*6f78*/ 	.word	0xffffffff


	//   ....[208]....
        /*6f7c*/ 	.word	0xffffffff


	//   ....[209]....
        /*6f80*/ 	.word	0xffffffff


	//   ....[210]....
        /*6f84*/ 	.word	0xffffffff


	//   ....[211]....
        /*6f88*/ 	.word	0xffffffff


	//   ....[212]....
        /*6f8c*/ 	.word	0xffffffff


	//   ....[213]....
        /*6f90*/ 	.word	0xffffffff


	//   ....[214]....
        /*6f94*/ 	.word	0xffffffff


	//   ....[215]....
        /*6f98*/ 	.word	0xffffffff


	//   ....[216]....
        /*6f9c*/ 	.word	0xffffffff


	//   ....[217]....
        /*6fa0*/ 	.word	0xffffffff


	//   ....[218]....
        /*6fa4*/ 	.word	0xffffffff


	//   ....[219]....
        /*6fa8*/ 	.word	0xffffffff


	//   ....[220]....
        /*6fac*/ 	.word	0xffffffff


	//   ....[221]....
        /*6fb0*/ 	.word	0xffffffff


	//   ....[222]....
        /*6fb4*/ 	.word	0xffffffff


	//   ....[223]....
        /*6fb8*/ 	.word	0xffffffff


	//   ....[224]....
        /*6fbc*/ 	.word	0xffffffff


	//   ....[225]....
        /*6fc0*/ 	.word	0xffffffff


	//   ....[226]....
        /*6fc4*/ 	.word	0xffffffff


	//   ....[227]....
        /*6fc8*/ 	.word	0xffffffff


	//   ....[228]....
        /*6fcc*/ 	.word	0xffffffff


	//   ....[229]....
        /*6fd0*/ 	.word	0xffffffff


	//   ....[230]....
        /*6fd4*/ 	.word	0xffffffff


	//   ....[231]....
        /*6fd8*/ 	.word	0xffffffff


	//   ....[232]....
        /*6fdc*/ 	.word	0xffffffff


	//   ....[233]....
        /*6fe0*/ 	.word	0xffffffff


	//   ....[234]....
        /*6fe4*/ 	.word	0xffffffff


	//   ....[235]....
        /*6fe8*/ 	.word	0xffffffff


	//   ....[236]....
        /*6fec*/ 	.word	0xffffffff


	//   ....[237]....
        /*6ff0*/ 	.word	0xffffffff


	//   ....[238]....
        /*6ff4*/ 	.word	0xffffffff


	//   ....[239]....
        /*6ff8*/ 	.word	0xffffffff


	//   ....[240]....
        /*6ffc*/ 	.word	0xffffffff


	//   ....[241]....
        /*7000*/ 	.word	0xffffffff


	//   ....[242]....
        /*7004*/ 	.word	0xffffffff


	//   ....[243]....
        /*7008*/ 	.word	0xffffffff


	//   ....[244]....
        /*700c*/ 	.word	0xffffffff


	//   ....[245]....
        /*7010*/ 	.word	0xffffffff


	//   ....[246]....
        /*7014*/ 	.word	0xffffffff


	//   ....[247]....
        /*7018*/ 	.word	0xffffffff


	//   ....[248]....
        /*701c*/ 	.word	0xffffffff


	//   ....[249]....
        /*7020*/ 	.word	0xffffffff


	//   ....[250]....
        /*7024*/ 	.word	0xffffffff


	//   ....[251]....
        /*7028*/ 	.word	0xffffffff


	//   ....[252]....
        /*702c*/ 	.word	0xffffffff


	//   ....[253]....
        /*7030*/ 	.word	0xffffffff


	//   ....[254]....
        /*7034*/ 	.word	0xffffffff


	//   ....[255]....
        /*7038*/ 	.word	0xffffffff


	//   ....[0]....
        /*703c*/ 	.word	0xffffffff


	//   ....[1]....
        /*7040*/ 	.word	0xffffffff


	//   ....[2]....
        /*7044*/ 	.word	0xffffffff


	//   ....[3]....
        /*7048*/ 	.word	0xffffffff


	//   ....[4]....
        /*704c*/ 	.word	0xffffffff


	//   ....[5]....
        /*7050*/ 	.word	0xffffffff


	//   ....[6]....
        /*7054*/ 	.word	0xffffffff


	//   ....[7]....
        /*7058*/ 	.word	0xffffffff


	//   ....[8]....
        /*705c*/ 	.word	0xffffffff


	//   ....[9]....
        /*7060*/ 	.word	0xffffffff


	//   ....[10]....
        /*7064*/ 	.word	0xffffffff


	//   ....[11]....
        /*7068*/ 	.word	0xffffffff


	//   ....[12]....
        /*706c*/ 	.word	0xffffffff


	//   ....[13]....
        /*7070*/ 	.word	0xffffffff


	//   ....[14]....
        /*7074*/ 	.word	0xffffffff


	//   ....[15]....
        /*7078*/ 	.word	0xffffffff


	//   ....[16]....
        /*707c*/ 	.word	0xffffffff


	//   ....[17]....
        /*7080*/ 	.word	0xffffffff


	//   ....[18]....
        /*7084*/ 	.word	0xffffffff


	//   ....[19]....
        /*7088*/ 	.word	0xffffffff


	//   ....[20]....
        /*708c*/ 	.word	0xffffffff


	//   ....[21]....
        /*7090*/ 	.word	0xffffffff


	//   ....[22]....
        /*7094*/ 	.word	0xffffffff


	//   ....[23]....
        /*7098*/ 	.word	0xffffffff


	//   ....[24]....
        /*709c*/ 	.word	0xffffffff


	//   ....[25]....
        /*70a0*/ 	.word	0xffffffff


	//   ....[26]....
        /*70a4*/ 	.word	0xffffffff


	//   ....[27]....
        /*70a8*/ 	.word	0xffffffff


	//   ....[28]....
        /*70ac*/ 	.word	0xffffffff


	//   ....[29]....
        /*70b0*/ 	.word	0xffffffff


	//   ....[30]....
        /*70b4*/ 	.word	0xffffffff


	//   ....[31]....
        /*70b8*/ 	.word	0xffffffff


	//   ....[32]....
        /*70bc*/ 	.word	0xffffffff


	//   ....[33]....
        /*70c0*/ 	.word	0xffffffff


	//   ....[34]....
        /*70c4*/ 	.word	0xffffffff


	//   ....[35]....
        /*70c8*/ 	.word	0xffffffff


	//   ....[36]....
        /*70cc*/ 	.word	0xffffffff


	//   ....[37]....
        /*70d0*/ 	.word	0xffffffff


	//   ....[38]....
        /*70d4*/ 	.word	0xffffffff


	//   ....[39]....
        /*70d8*/ 	.word	0xffffffff


	//   ....[40]....
        /*70dc*/ 	.word	0xffffffff


	//   ....[41]....
        /*70e0*/ 	.word	0xffffffff


	//   ....[42]....
        /*70e4*/ 	.word	0xffffffff


	//   ....[43]....
        /*70e8*/ 	.word	0xffffffff


	//   ....[44]....
        /*70ec*/ 	.word	0xffffffff


	//   ....[45]....
        /*70f0*/ 	.word	0xffffffff


	//   ....[46]....
        /*70f4*/ 	.word	0xffffffff


	//   ....[47]....
        /*70f8*/ 	.word	0xffffffff


	//   ....[48]....
        /*70fc*/ 	.word	0xffffffff


	//   ....[49]....
        /*7100*/ 	.word	0xffffffff


	//   ....[50]....
        /*7104*/ 	.word	0xffffffff


	//   ....[51]....
        /*7108*/ 	.word	0xffffffff


	//   ....[52]....
        /*710c*/ 	.word	0xffffffff


	//   ....[53]....
        /*7110*/ 	.word	0xffffffff


	//   ....[54]....
        /*7114*/ 	.word	0xffffffff


	//   ....[55]....
        /*7118*/ 	.word	0xffffffff


	//   ....[56]....
        /*711c*/ 	.word	0xffffffff


	//   ....[57]....
        /*7120*/ 	.word	0xffffffff


	//   ....[58]....
        /*7124*/ 	.word	0xffffffff


	//   ....[59]....
        /*7128*/ 	.word	0xffffffff


	//   ....[60]....
        /*712c*/ 	.word	0xffffffff


	//   ....[61]....
        /*7130*/ 	.word	0xffffffff


	//   ....[62]....
        /*7134*/ 	.word	0xffffffff


	//   ....[63]....
        /*7138*/ 	.word	0xffffffff


	//   ....[64]....
        /*713c*/ 	.word	0xffffffff


	//   ....[65]....
        /*7140*/ 	.word	0xffffffff


	//   ....[66]....
        /*7144*/ 	.word	0xffffffff


	//   ....[67]....
        /*7148*/ 	.word	0xffffffff


	//   ....[68]....
        /*714c*/ 	.word	0xffffffff


	//   ....[69]....
        /*7150*/ 	.word	0xffffffff


	//   ....[70]....
        /*7154*/ 	.word	0xffffffff


	//   ....[71]....
        /*7158*/ 	.word	0xffffffff


	//   ....[72]....
        /*715c*/ 	.word	0xffffffff


	//   ....[73]....
        /*7160*/ 	.word	0xffffffff


	//   ....[74]....
        /*7164*/ 	.word	0xffffffff


	//   ....[75]....
        /*7168*/ 	.word	0xffffffff


	//   ....[76]....
        /*716c*/ 	.word	0xffffffff


	//   ....[77]....
        /*7170*/ 	.word	0xffffffff


	//   ....[78]....
        /*7174*/ 	.word	0xffffffff


	//   ....[79]....
        /*7178*/ 	.word	0xffffffff


	//   ....[80]....
        /*717c*/ 	.word	0xffffffff


	//   ....[81]....
        /*7180*/ 	.word	0xffffffff


	//   ....[82]....
        /*7184*/ 	.word	0xffffffff


	//   ....[83]....
        /*7188*/ 	.word	0xffffffff


	//   ....[84]....
        /*718c*/ 	.word	0xffffffff


	//   ....[85]....
        /*7190*/ 	.word	0xffffffff


	//   ....[86]....
        /*7194*/ 	.word	0xffffffff


	//   ....[87]....
        /*7198*/ 	.word	0xffffffff


	//   ....[88]....
        /*719c*/ 	.word	0xffffffff


	//   ....[89]....
        /*71a0*/ 	.word	0xffffffff


	//   ....[90]....
        /*71a4*/ 	.word	0xffffffff


	//   ....[91]....
        /*71a8*/ 	.word	0xffffffff


	//   ....[92]....
        /*71ac*/ 	.word	0xffffffff


	//   ....[93]....
        /*71b0*/ 	.word	0xffffffff


	//   ....[94]....
        /*71b4*/ 	.word	0xffffffff


	//   ....[95]....
        /*71b8*/ 	.word	0xffffffff


	//   ....[96]....
        /*71bc*/ 	.word	0xffffffff


	//   ....[97]....
        /*71c0*/ 	.word	0xffffffff


	//   ....[98]....
        /*71c4*/ 	.word	0xffffffff


	//   ....[99]....
        /*71c8*/ 	.word	0xffffffff


	//   ....[100]....
        /*71cc*/ 	.word	0xffffffff


	//   ....[101]....
        /*71d0*/ 	.word	0xffffffff


	//   ....[102]....
        /*71d4*/ 	.word	0xffffffff


	//   ....[103]....
        /*71d8*/ 	.word	0xffffffff


	//   ....[104]....
        /*71dc*/ 	.word	0xffffffff


	//   ....[105]....
        /*71e0*/ 	.word	0xffffffff


	//   ....[106]....
        /*71e4*/ 	.word	0xffffffff


	//   ....[107]....
        /*71e8*/ 	.word	0xffffffff


	//   ....[108]....
        /*71ec*/ 	.word	0xffffffff


	//   ....[109]....
        /*71f0*/ 	.word	0xffffffff


	//   ....[110]....
        /*71f4*/ 	.word	0xffffffff


	//   ....[111]....
        /*71f8*/ 	.word	0xffffffff


	//   ....[112]....
        /*71fc*/ 	.word	0xffffffff


	//   ....[113]....
        /*7200*/ 	.word	0xffffffff


	//   ....[114]....
        /*7204*/ 	.word	0xffffffff


	//   ....[115]....
        /*7208*/ 	.word	0xffffffff


	//   ....[116]....
        /*720c*/ 	.word	0xffffffff


	//   ....[117]....
        /*7210*/ 	.word	0xffffffff


	//   ....[118]....
        /*7214*/ 	.word	0xffffffff


	//   ....[119]....
        /*7218*/ 	.word	0xffffffff


	//   ....[120]....
        /*721c*/ 	.word	0xffffffff


	//   ....[121]....
        /*7220*/ 	.word	0xffffffff


	//   ....[122]....
        /*7224*/ 	.word	0xffffffff


	//   ....[123]....
        /*7228*/ 	.word	0xffffffff


	//   ....[124]....
        /*722c*/ 	.word	0xffffffff


	//   ....[125]....
        /*7230*/ 	.word	0xffffffff


	//   ....[126]....
        /*7234*/ 	.word	0xffffffff


	//   ....[127]....
        /*7238*/ 	.word	0xffffffff


	//   ....[128]....
        /*723c*/ 	.word	0xffffffff


	//   ....[129]....
        /*7240*/ 	.word	0xffffffff


	//   ....[130]....
        /*7244*/ 	.word	0xffffffff


	//   ....[131]....
        /*7248*/ 	.word	0xffffffff


	//   ....[132]....
        /*724c*/ 	.word	0xffffffff


	//   ....[133]....
        /*7250*/ 	.word	0xffffffff


	//   ....[134]....
        /*7254*/ 	.word	0xffffffff


	//   ....[135]....
        /*7258*/ 	.word	0xffffffff


	//   ....[136]....
        /*725c*/ 	.word	0xffffffff


	//   ....[137]....
        /*7260*/ 	.word	0xffffffff


	//   ....[138]....
        /*7264*/ 	.word	0xffffffff


	//   ....[139]....
        /*7268*/ 	.word	0xffffffff


	//   ....[140]....
        /*726c*/ 	.word	0xffffffff


	//   ....[141]....
        /*7270*/ 	.word	0xffffffff


	//   ....[142]....
        /*7274*/ 	.word	0xffffffff


	//   ....[143]....
        /*7278*/ 	.word	0xffffffff


	//   ....[144]....
        /*727c*/ 	.word	0xffffffff


	//   ....[145]....
        /*7280*/ 	.word	0xffffffff


	//   ....[146]....
        /*7284*/ 	.word	0xffffffff


	//   ....[147]....
        /*7288*/ 	.word	0xffffffff


	//   ....[148]....
        /*728c*/ 	.word	0xffffffff


	//   ....[149]....
        /*7290*/ 	.word	0xffffffff


	//   ....[150]....
        /*7294*/ 	.word	0xffffffff


	//   ....[151]....
        /*7298*/ 	.word	0xffffffff


	//   ....[152]....
        /*729c*/ 	.word	0xffffffff


	//   ....[153]....
        /*72a0*/ 	.word	0xffffffff


	//   ....[154]....
        /*72a4*/ 	.word	0xffffffff


	//   ....[155]....
        /*72a8*/ 	.word	0xffffffff


	//   ....[156]....
        /*72ac*/ 	.word	0xffffffff


	//   ....[157]....
        /*72b0*/ 	.word	0xffffffff


	//   ....[158]....
        /*72b4*/ 	.word	0xffffffff


	//   ....[159]....
        /*72b8*/ 	.word	0xffffffff


	//   ....[160]....
        /*72bc*/ 	.word	0xffffffff


	//   ....[161]....
        /*72c0*/ 	.word	0xffffffff


	//   ....[162]....
        /*72c4*/ 	.word	0xffffffff


	//   ....[163]....
        /*72c8*/ 	.word	0xffffffff


	//   ....[164]....
        /*72cc*/ 	.word	0xffffffff


	//   ....[165]....
        /*72d0*/ 	.word	0xffffffff


	//   ....[166]....
        /*72d4*/ 	.word	0xffffffff


	//   ....[167]....
        /*72d8*/ 	.word	0xffffffff


	//   ....[168]....
        /*72dc*/ 	.word	0xffffffff


	//   ....[169]....
        /*72e0*/ 	.word	0xffffffff


	//   ....[170]....
        /*72e4*/ 	.word	0xffffffff


	//   ....[171]....
        /*72e8*/ 	.word	0xffffffff


	//   ....[172]....
        /*72ec*/ 	.word	0xffffffff


	//   ....[173]....
        /*72f0*/ 	.word	0xffffffff


	//   ....[174]....
        /*72f4*/ 	.word	0xffffffff


	//   ....[175]....
        /*72f8*/ 	.word	0xffffffff


	//   ....[176]....
        /*72fc*/ 	.word	0xffffffff


	//   ....[177]....
        /*7300*/ 	.word	0xffffffff


	//   ....[178]....
        /*7304*/ 	.word	0xffffffff


	//   ....[179]....
        /*7308*/ 	.word	0xffffffff


	//   ....[180]....
        /*730c*/ 	.word	0xffffffff


	//   ....[181]....
        /*7310*/ 	.word	0xffffffff


	//   ....[182]....
        /*7314*/ 	.word	0xffffffff


	//   ....[183]....
        /*7318*/ 	.word	0xffffffff


	//   ....[184]....
        /*731c*/ 	.word	0xffffffff


	//   ....[185]....
        /*7320*/ 	.word	0xffffffff


	//   ....[186]....
        /*7324*/ 	.word	0xffffffff


	//   ....[187]....
        /*7328*/ 	.word	0xffffffff


	//   ....[188]....
        /*732c*/ 	.word	0xffffffff


	//   ....[189]....
        /*7330*/ 	.word	0xffffffff


	//   ....[190]....
        /*7334*/ 	.word	0xffffffff


	//   ....[191]....
        /*7338*/ 	.word	0xffffffff


	//   ....[192]....
        /*733c*/ 	.word	0xffffffff


	//   ....[193]....
        /*7340*/ 	.word	0xffffffff


	//   ....[194]....
        /*7344*/ 	.word	0xffffffff


	//   ....[195]....
        /*7348*/ 	.word	0xffffffff


	//   ....[196]....
        /*734c*/ 	.word	0xffffffff


	//   ....[197]....
        /*7350*/ 	.word	0xffffffff


	//   ....[198]....
        /*7354*/ 	.word	0xffffffff


	//   ....[199]....
        /*7358*/ 	.word	0xffffffff


	//   ....[200]....
        /*735c*/ 	.word	0xffffffff


	//   ....[201]....
        /*7360*/ 	.word	0xffffffff


	//   ....[202]....
        /*7364*/ 	.word	0xffffffff


	//   ....[203]....
        /*7368*/ 	.word	0xffffffff


	//   ....[204]....
        /*736c*/ 	.word	0xffffffff


	//   ....[205]....
        /*7370*/ 	.word	0xffffffff


	//   ....[206]....
        /*7374*/ 	.word	0xffffffff


	//   ....[207]....
        /*7378*/ 	.word	0xffffffff


	//   ....[208]....
        /*737c*/ 	.word	0xffffffff


	//   ....[209]....
        /*7380*/ 	.word	0xffffffff


	//   ....[210]....
        /*7384*/ 	.word	0xffffffff


	//   ....[211]....
        /*7388*/ 	.word	0xffffffff


	//   ....[212]....
        /*738c*/ 	.word	0xffffffff


	//   ....[213]....
        /*7390*/ 	.word	0xffffffff


	//   ....[214]....
        /*7394*/ 	.word	0xffffffff


	//   ....[215]....
        /*7398*/ 	.word	0xffffffff


	//   ....[216]....
        /*739c*/ 	.word	0xffffffff


	//   ....[217]....
        /*73a0*/ 	.word	0xffffffff


	//   ....[218]....
        /*73a4*/ 	.word	0xffffffff


	//   ....[219]....
        /*73a8*/ 	.word	0xffffffff


	//   ....[220]....
        /*73ac*/ 	.word	0xffffffff


	//   ....[221]....
        /*73b0*/ 	.word	0xffffffff


	//   ....[222]....
        /*73b4*/ 	.word	0xffffffff


	//   ....[223]....
        /*73b8*/ 	.word	0xffffffff


	//   ....[224]....
        /*73bc*/ 	.word	0xffffffff


	//   ....[225]....
        /*73c0*/ 	.word	0xffffffff


	//   ....[226]....
        /*73c4*/ 	.word	0xffffffff


	//   ....[227]....
        /*73c8*/ 	.word	0xffffffff


	//   ....[228]....
        /*73cc*/ 	.word	0xffffffff


	//   ....[229]....
        /*73d0*/ 	.word	0xffffffff


	//   ....[230]....
        /*73d4*/ 	.word	0xffffffff


	//   ....[231]....
        /*73d8*/ 	.word	0xffffffff


	//   ....[232]....
        /*73dc*/ 	.word	0xffffffff


	//   ....[233]....
        /*73e0*/ 	.word	0xffffffff


	//   ....[234]....
        /*73e4*/ 	.word	0xffffffff


	//   ....[235]....
        /*73e8*/ 	.word	0xffffffff


	//   ....[236]....
        /*73ec*/ 	.word	0xffffffff


	//   ....[237]....
        /*73f0*/ 	.word	0xffffffff


	//   ....[238]....
        /*73f4*/ 	.word	0xffffffff


	//   ....[239]....
        /*73f8*/ 	.word	0xffffffff


	//   ....[240]....
        /*73fc*/ 	.word	0xffffffff


	//   ....[241]....
        /*7400*/ 	.word	0xffffffff


	//   ....[242]....
        /*7404*/ 	.word	0xffffffff


	//   ....[243]....
        /*7408*/ 	.word	0xffffffff


	//   ....[244]....
        /*740c*/ 	.word	0xffffffff


	//   ....[245]....
        /*7410*/ 	.word	0xffffffff


	//   ....[246]....
        /*7414*/ 	.word	0xffffffff


	//   ....[247]....
        /*7418*/ 	.word	0xffffffff


	//   ....[248]....
        /*741c*/ 	.word	0xffffffff


	//   ....[249]....
        /*7420*/ 	.word	0xffffffff


	//   ....[250]....
        /*7424*/ 	.word	0xffffffff


	//   ....[251]....
        /*7428*/ 	.word	0xffffffff


	//   ....[252]....
        /*742c*/ 	.word	0xffffffff


	//   ....[253]....
        /*7430*/ 	.word	0xffffffff


	//   ....[254]....
        /*7434*/ 	.word	0xffffffff


	//   ....[255]....
        /*7438*/ 	.word	0xffffffff


	//   ....[0]....
        /*743c*/ 	.word	0xffffffff


	//   ....[1]....
        /*7440*/ 	.word	0xffffffff


	//   ....[2]....
        /*7444*/ 	.word	0xffffffff


	//   ....[3]....
        /*7448*/ 	.word	0xffffffff


	//   ....[4]....
        /*744c*/ 	.word	0xffffffff


	//   ....[5]....
        /*7450*/ 	.word	0xffffffff


	//   ....[6]....
        /*7454*/ 	.word	0xffffffff


	//   ....[7]....
        /*7458*/ 	.word	0xffffffff


	//   ....[8]....
        /*745c*/ 	.word	0xffffffff


	//   ....[9]....
        /*7460*/ 	.word	0xffffffff


	//   ....[10]....
        /*7464*/ 	.word	0xffffffff


	//   ....[11]....
        /*7468*/ 	.word	0xffffffff


	//   ....[12]....
        /*746c*/ 	.word	0xffffffff


	//   ....[13]....
        /*7470*/ 	.word	0xffffffff


	//   ....[14]....
        /*7474*/ 	.word	0xffffffff


	//   ....[15]....
        /*7478*/ 	.word	0xffffffff


	//   ....[16]....
        /*747c*/ 	.word	0xffffffff


	//   ....[17]....
        /*7480*/ 	.word	0xffffffff


	//   ....[18]....
        /*7484*/ 	.word	0xffffffff


	//   ....[19]....
        /*7488*/ 	.word	0xffffffff


	//   ....[20]....
        /*748c*/ 	.word	0xffffffff


	//   ....[21]....
        /*7490*/ 	.word	0xffffffff


	//   ....[22]....
        /*7494*/ 	.word	0xffffffff


	//   ....[23]....
        /*7498*/ 	.word	0xffffffff


	//   ....[24]....
        /*749c*/ 	.word	0xffffffff


	//   ....[25]....
        /*74a0*/ 	.word	0xffffffff


	//   ....[26]....
        /*74a4*/ 	.word	0xffffffff


	//   ....[27]....
        /*74a8*/ 	.word	0xffffffff


	//   ....[28]....
        /*74ac*/ 	.word	0xffffffff


	//   ....[29]....
        /*74b0*/ 	.word	0xffffffff


	//   ....[30]....
        /*74b4*/ 	.word	0xffffffff


	//   ....[31]....
        /*74b8*/ 	.word	0xffffffff


	//   ....[32]....
        /*74bc*/ 	.word	0xffffffff


	//   ....[33]....
        /*74c0*/ 	.word	0xffffffff


	//   ....[34]....
        /*74c4*/ 	.word	0xffffffff


	//   ....[35]....
        /*74c8*/ 	.word	0xffffffff


	//   ....[36]....
        /*74cc*/ 	.word	0xffffffff


	//   ....[37]....
        /*74d0*/ 	.word	0xffffffff


	//   ....[38]....
        /*74d4*/ 	.word	0xffffffff


	//   ....[39]....
        /*74d8*/ 	.word	0xffffffff


	//   ....[40]....
        /*74dc*/ 	.word	0xffffffff


	//   ....[41]....
        /*74e0*/ 	.word	0xffffffff


	//   ....[42]....
        /*74e4*/ 	.word	0xffffffff


	//   ....[43]....
        /*74e8*/ 	.word	0xffffffff


	//   ....[44]....
        /*74ec*/ 	.word	0xffffffff


	//   ....[45]....
        /*74f0*/ 	.word	0xffffffff


	//   ....[46]....
        /*74f4*/ 	.word	0xffffffff


	//   ....[47]....
        /*74f8*/ 	.word	0xffffffff


	//   ....[48]....
        /*74fc*/ 	.word	0xffffffff


	//   ....[49]....
        /*7500*/ 	.word	0xffffffff


	//   ....[50]....
        /*7504*/ 	.word	0xffffffff


	//   ....[51]....
        /*7508*/ 	.word	0xffffffff


	//   ....[52]....
        /*750c*/ 	.word	0xffffffff


	//   ....[53]....
        /*7510*/ 	.word	0xffffffff


	//   ....[54]....
        /*7514*/ 	.word	0xffffffff


	//   ....[55]....
        /*7518*/ 	.word	0xffffffff


	//   ....[56]....
        /*751c*/ 	.word	0xffffffff


	//   ....[57]....
        /*7520*/ 	.word	0xffffffff


	//   ....[58]....
        /*7524*/ 	.word	0xffffffff


	//   ....[59]....
        /*7528*/ 	.word	0xffffffff


	//   ....[60]....
        /*752c*/ 	.word	0xffffffff


	//   ....[61]....
        /*7530*/ 	.word	0xffffffff


	//   ....[62]....
        /*7534*/ 	.word	0xffffffff


	//   ....[63]....
        /*7538*/ 	.word	0xffffffff


	//   ....[64]....
        /*753c*/ 	.word	0xffffffff


	//   ....[65]....
        /*7540*/ 	.word	0xffffffff


	//   ....[66]....
        /*7544*/ 	.word	0xffffffff


	//   ....[67]....
        /*7548*/ 	.word	0xffffffff


	//   ....[68]....
        /*754c*/ 	.word	0xffffffff


	//   ....[69]....
        /*7550*/ 	.word	0xffffffff


	//   ....[70]....
        /*7554*/ 	.word	0xffffffff


	//   ....[71]....
        /*7558*/ 	.word	0xffffffff


	//   ....[72]....
        /*755c*/ 	.word	0xffffffff


	//   ....[73]....
        /*7560*/ 	.word	0xffffffff


	//   ....[74]....
        /*7564*/ 	.word	0xffffffff


	//   ....[75]....
        /*7568*/ 	.word	0xffffffff


	//   ....[76]....
        /*756c*/ 	.word	0xffffffff


	//   ....[77]....
        /*7570*/ 	.word	0xffffffff


	//   ....[78]....
        /*7574*/ 	.word	0xffffffff


	//   ....[79]....
        /*7578*/ 	.word	0xffffffff


	//   ....[80]....
        /*757c*/ 	.word	0xffffffff


	//   ....[81]....
        /*7580*/ 	.word	0xffffffff


	//   ....[82]....
        /*7584*/ 	.word	0xffffffff


	//   ....[83]....
        /*7588*/ 	.word	0xffffffff


	//   ....[84]....
        /*758c*/ 	.word	0xffffffff


	//   ....[85]....
        /*7590*/ 	.word	0xffffffff


	//   ....[86]....
        /*7594*/ 	.word	0xffffffff


	//   ....[87]....
        /*7598*/ 	.word	0xffffffff


	//   ....[88]....
        /*759c*/ 	.word	0xffffffff


	//   ....[89]....
        /*75a0*/ 	.word	0xffffffff


	//   ....[90]....
        /*75a4*/ 	.word	0xffffffff


	//   ....[91]....
        /*75a8*/ 	.word	0xffffffff


	//   ....[92]....
        /*75ac*/ 	.word	0xffffffff


	//   ....[93]....
        /*75b0*/ 	.word	0xffffffff


	//   ....[94]....
        /*75b4*/ 	.word	0xffffffff


	//   ....[95]....
        /*75b8*/ 	.word	0xffffffff


	//   ....[96]....
        /*75bc*/ 	.word	0xffffffff


	//   ....[97]....
        /*75c0*/ 	.word	0xffffffff


	//   ....[98]....
        /*75c4*/ 	.word	0xffffffff


	//   ....[99]....
        /*75c8*/ 	.word	0xffffffff


	//   ....[100]....
        /*75cc*/ 	.word	0xffffffff


	//   ....[101]....
        /*75d0*/ 	.word	0xffffffff


	//   ....[102]....
        /*75d4*/ 	.word	0xffffffff


	//   ....[103]....
        /*75d8*/ 	.word	0xffffffff


	//   ....[104]....
        /*75dc*/ 	.word	0xffffffff


	//   ....[105]....
        /*75e0*/ 	.word	0xffffffff


	//   ....[106]....
        /*75e4*/ 	.word	0xffffffff


	//   ....[107]....
        /*75e8*/ 	.word	0xffffffff


	//   ....[108]....
        /*75ec*/ 	.word	0xffffffff


	//   ....[109]....
        /*75f0*/ 	.word	0xffffffff


	//   ....[110]....
        /*75f4*/ 	.word	0xffffffff


	//   ....[111]....
        /*75f8*/ 	.word	0xffffffff


	//   ....[112]....
        /*75fc*/ 	.word	0xffffffff


	//   ....[113]....
        /*7600*/ 	.word	0xffffffff


	//   ....[114]....
        /*7604*/ 	.word	0xffffffff


	//   ....[115]....
        /*7608*/ 	.word	0xffffffff


	//   ....[116]....
        /*760c*/ 	.word	0xffffffff


	//   ....[117]....
        /*7610*/ 	.word	0xffffffff


	//   ....[118]....
        /*7614*/ 	.word	0xffffffff


	//   ....[119]....
        /*7618*/ 	.word	0xffffffff


	//   ....[120]....
        /*761c*/ 	.word	0xffffffff


	//   ....[121]....
        /*7620*/ 	.word	0xffffffff


	//   ....[122]....
        /*7624*/ 	.word	0xffffffff


	//   ....[123]....
        /*7628*/ 	.word	0xffffffff


	//   ....[124]....
        /*762c*/ 	.word	0xffffffff


	//   ....[125]....
        /*7630*/ 	.word	0xffffffff


	//   ....[126]....
        /*7634*/ 	.word	0xffffffff


	//   ....[127]....
        /*7638*/ 	.word	0xffffffff


	//   ....[128]....
        /*763c*/ 	.word	0xffffffff


	//   ....[129]....
        /*7640*/ 	.word	0xffffffff


	//   ....[130]....
        /*7644*/ 	.word	0xffffffff


	//   ....[131]....
        /*7648*/ 	.word	0xffffffff


	//   ....[132]....
        /*764c*/ 	.word	0xffffffff


	//   ....[133]....
        /*7650*/ 	.word	0xffffffff


	//   ....[134]....
        /*7654*/ 	.word	0xffffffff


	//   ....[135]....
        /*7658*/ 	.word	0xffffffff


	//   ....[136]....
        /*765c*/ 	.word	0xffffffff


	//   ....[137]....
        /*7660*/ 	.word	0xffffffff


	//   ....[138]....
        /*7664*/ 	.word	0xffffffff


	//   ....[139]....
        /*7668*/ 	.word	0xffffffff


	//   ....[140]....
        /*766c*/ 	.word	0xffffffff


	//   ....[141]....
        /*7670*/ 	.word	0xffffffff


	//   ....[142]....
        /*7674*/ 	.word	0xffffffff


	//   ....[143]....
        /*7678*/ 	.word	0xffffffff


	//   ....[144]....
        /*767c*/ 	.word	0xffffffff


	//   ....[145]....
        /*7680*/ 	.word	0xffffffff


	//   ....[146]....
        /*7684*/ 	.word	0xffffffff


	//   ....[147]....
        /*7688*/ 	.word	0xffffffff


	//   ....[148]....
        /*768c*/ 	.word	0xffffffff


	//   ....[149]....
        /*7690*/ 	.word	0xffffffff


	//   ....[150]....
        /*7694*/ 	.word	0xffffffff


	//   ....[151]....
        /*7698*/ 	.word	0xffffffff


	//   ....[152]....
        /*769c*/ 	.word	0xffffffff


	//   ....[153]....
        /*76a0*/ 	.word	0xffffffff


	//   ....[154]....
        /*76a4*/ 	.word	0xffffffff


	//   ....[155]....
        /*76a8*/ 	.word	0xffffffff


	//   ....[156]....
        /*76ac*/ 	.word	0xffffffff


	//   ....[157]....
        /*76b0*/ 	.word	0xffffffff


	//   ....[158]....
        /*76b4*/ 	.word	0xffffffff


	//   ....[159]....
        /*76b8*/ 	.word	0xffffffff


	//   ....[160]....
        /*76bc*/ 	.word	0xffffffff


	//   ....[161]....
        /*76c0*/ 	.word	0xffffffff


	//   ....[162]....
        /*76c4*/ 	.word	0xffffffff


	//   ....[163]....
        /*76c8*/ 	.word	0xffffffff


	//   ....[164]....
        /*76cc*/ 	.word	0xffffffff


	//   ....[165]....
        /*76d0*/ 	.word	0xffffffff


	//   ....[166]....
        /*76d4*/ 	.word	0xffffffff


	//   ....[167]....
        /*76d8*/ 	.word	0xffffffff


	//   ....[168]....
        /*76dc*/ 	.word	0xffffffff


	//   ....[169]....
        /*76e0*/ 	.word	0xffffffff


	//   ....[170]....
        /*76e4*/ 	.word	0xffffffff


	//   ....[171]....
        /*76e8*/ 	.word	0xffffffff


	//   ....[172]....
        /*76ec*/ 	.word	0xffffffff


	//   ....[173]....
        /*76f0*/ 	.word	0xffffffff


	//   ....[174]....
        /*76f4*/ 	.word	0xffffffff


	//   ....[175]....
        /*76f8*/ 	.word	0xffffffff


	//   ....[176]....
        /*76fc*/ 	.word	0xffffffff


	//   ....[177]....
        /*7700*/ 	.word	0xffffffff


	//   ....[178]....
        /*7704*/ 	.word	0xffffffff


	//   ....[179]....
        /*7708*/ 	.word	0xffffffff


	//   ....[180]....
        /*770c*/ 	.word	0xffffffff


	//   ....[181]....
        /*7710*/ 	.word	0xffffffff


	//   ....[182]....
        /*7714*/ 	.word	0xffffffff


	//   ....[183]....
        /*7718*/ 	.word	0xffffffff


	//   ....[184]....
        /*771c*/ 	.word	0xffffffff


	//   ....[185]....
        /*7720*/ 	.word	0xffffffff


	//   ....[186]....
        /*7724*/ 	.word	0xffffffff


	//   ....[187]....
        /*7728*/ 	.word	0xffffffff


	//   ....[188]....
        /*772c*/ 	.word	0xffffffff


	//   ....[189]....
        /*7730*/ 	.word	0xffffffff


	//   ....[190]....
        /*7734*/ 	.word	0xffffffff


	//   ....[191]....
        /*7738*/ 	.word	0xffffffff


	//   ....[192]....
        /*773c*/ 	.word	0xffffffff


	//   ....[193]....
        /*7740*/ 	.word	0xffffffff


	//   ....[194]....
        /*7744*/ 	.word	0xffffffff


	//   ....[195]....
        /*7748*/ 	.word	0xffffffff


	//   ....[196]....
        /*774c*/ 	.word	0xffffffff


	//   ....[197]....
        /*7750*/ 	.word	0xffffffff


	//   ....[198]....
        /*7754*/ 	.word	0xffffffff


	//   ....[199]....
        /*7758*/ 	.word	0xffffffff


	//   ....[200]....
        /*775c*/ 	.word	0xffffffff


	//   ....[201]....
        /*7760*/ 	.word	0xffffffff


	//   ....[202]....
        /*7764*/ 	.word	0xffffffff


	//   ....[203]....
        /*7768*/ 	.word	0xffffffff


	//   ....[204]....
        /*776c*/ 	.word	0xffffffff


	//   ....[205]....
        /*7770*/ 	.word	0xffffffff


	//   ....[206]....
        /*7774*/ 	.word	0xffffffff


	//   ....[207]....
        /*7778*/ 	.word	0xffffffff


	//   ....[208]....
        /*777c*/ 	.word	0xffffffff


	//   ....[209]....
        /*7780*/ 	.word	0xffffffff


	//   ....[210]....
        /*7784*/ 	.word	0xffffffff


	//   ....[211]....
        /*7788*/ 	.word	0xffffffff


	//   ....[212]....
        /*778c*/ 	.word	0xffffffff


	//   ....[213]....
        /*7790*/ 	.word	0xffffffff


	//   ....[214]....
        /*7794*/ 	.word	0xffffffff


	//   ....[215]....
        /*7798*/ 	.word	0xffffffff


	//   ....[216]....
        /*779c*/ 	.word	0xffffffff


	//   ....[217]....
        /*77a0*/ 	.word	0xffffffff


	//   ....[218]....
        /*77a4*/ 	.word	0xffffffff


	//   ....[219]....
        /*77a8*/ 	.word	0xffffffff


	//   ....[220]....
        /*77ac*/ 	.word	0xffffffff


	//   ....[221]....
        /*77b0*/ 	.word	0xffffffff


	//   ....[222]....
        /*77b4*/ 	.word	0xffffffff


	//   ....[223]....
        /*77b8*/ 	.word	0xffffffff


	//   ....[224]....
        /*77bc*/ 	.word	0xffffffff


	//   ....[225]....
        /*77c0*/ 	.word	0xffffffff


	//   ....[226]....
        /*77c4*/ 	.word	0xffffffff


	//   ....[227]....
        /*77c8*/ 	.word	0xffffffff


	//   ....[228]....
        /*77cc*/ 	.word	0xffffffff


	//   ....[229]....
        /*77d0*/ 	.word	0xffffffff


	//   ....[230]....
        /*77d4*/ 	.word	0xffffffff


	//   ....[231]....
        /*77d8*/ 	.word	0xffffffff


	//   ....[232]....
        /*77dc*/ 	.word	0xffffffff


	//   ....[233]....
        /*77e0*/ 	.word	0xffffffff


	//   ....[234]....
        /*77e4*/ 	.word	0xffffffff


	//   ....[235]....
        /*77e8*/ 	.word	0xffffffff


	//   ....[236]....
        /*77ec*/ 	.word	0xffffffff


	//   ....[237]....
        /*77f0*/ 	.word	0xffffffff


	//   ....[238]....
        /*77f4*/ 	.word	0xffffffff


	//   ....[239]....
        /*77f8*/ 	.word	0xffffffff


	//   ....[240]....
        /*77fc*/ 	.word	0xffffffff


	//   ....[241]....
        /*7800*/ 	.word	0xffffffff


	//   ....[242]....
        /*7804*/ 	.word	0xffffffff


	//   ....[243]....
        /*7808*/ 	.word	0xffffffff


	//   ....[244]....
        /*780c*/ 	.word	0xffffffff


	//   ....[245]....
        /*7810*/ 	.word	0xffffffff


	//   ....[246]....
        /*7814*/ 	.word	0xffffffff


	//   ....[247]....
        /*7818*/ 	.word	0xffffffff


	//   ....[248]....
        /*781c*/ 	.word	0xffffffff


	//   ....[249]....
        /*7820*/ 	.word	0xffffffff


	//   ....[250]....
        /*7824*/ 	.word	0xffffffff


	//   ....[251]....
        /*7828*/ 	.word	0xffffffff


	//   ....[252]....
        /*782c*/ 	.word	0xffffffff


	//   ....[253]....
        /*7830*/ 	.word	0xffffffff


	//   ....[254]....
        /*7834*/ 	.word	0xffffffff


	//   ....[255]....
        /*7838*/ 	.word	0xffffffff


	//   ....[0]....
        /*783c*/ 	.word	0xffffffff


	//   ....[1]....
        /*7840*/ 	.word	0xffffffff


	//   ....[2]....
        /*7844*/ 	.word	0xffffffff


	//   ....[3]....
        /*7848*/ 	.word	0xffffffff


	//   ....[4]....
        /*784c*/ 	.word	0xffffffff


	//   ....[5]....
        /*7850*/ 	.word	0xffffffff


	//   ....[6]....
        /*7854*/ 	.word	0xffffffff


	//   ....[7]....
        /*7858*/ 	.word	0xffffffff


	//   ....[8]....
        /*785c*/ 	.word	0xffffffff


	//   ....[9]....
        /*7860*/ 	.word	0xffffffff


	//   ....[10]....
        /*7864*/ 	.word	0xffffffff


	//   ....[11]....
        /*7868*/ 	.word	0xffffffff


	//   ....[12]....
        /*786c*/ 	.word	0xffffffff


	//   ....[13]....
        /*7870*/ 	.word	0xffffffff


	//   ....[14]....
        /*7874*/ 	.word	0xffffffff


	//   ....[15]....
        /*7878*/ 	.word	0xffffffff


	//   ....[16]....
        /*787c*/ 	.word	0xffffffff


	//   ....[17]....
        /*7880*/ 	.word	0xffffffff


	//   ....[18]....
        /*7884*/ 	.word	0xffffffff


	//   ....[19]....
        /*7888*/ 	.word	0xffffffff


	//   ....[20]....
        /*788c*/ 	.word	0xffffffff


	//   ....[21]....
        /*7890*/ 	.word	0xffffffff


	//   ....[22]....
        /*7894*/ 	.word	0xffffffff


	//   ....[23]....
        /*7898*/ 	.word	0xffffffff


	//   ....[24]....
        /*789c*/ 	.word	0xffffffff


	//   ....[25]....
        /*78a0*/ 	.word	0xffffffff


	//   ....[26]....
        /*78a4*/ 	.word	0xffffffff


	//   ....[27]....
        /*78a8*/ 	.word	0xffffffff


	//   ....[28]....
        /*78ac*/ 	.word	0xffffffff


	//   ....[29]....
        /*78b0*/ 	.word	0xffffffff


	//   ....[30]....
        /*78b4*/ 	.word	0xffffffff


	//   ....[31]....
        /*78b8*/ 	.word	0xffffffff


	//   ....[32]....
        /*78bc*/ 	.word	0xffffffff


	//   ....[33]....
        /*78c0*/ 	.word	0xffffffff


	//   ....[34]....
        /*78c4*/ 	.word	0xffffffff


	//   ....[35]....
        /*78c8*/ 	.word	0xffffffff


	//   ....[36]....
        /*78cc*/ 	.word	0xffffffff


	//   ....[37]....
        /*78d0*/ 	.word	0xffffffff


	//   ....[38]....
        /*78d4*/ 	.word	0xffffffff


	//   ....[39]....
        /*78d8*/ 	.word	0xffffffff


	//   ....[40]....
        /*78dc*/ 	.word	0xffffffff


	//   ....[41]....
        /*78e0*/ 	.word	0xffffffff


	//   ....[42]....
        /*78e4*/ 	.word	0xffffffff


	//   ....[43]....
        /*78e8*/ 	.word	0xffffffff


	//   ....[44]....
        /*78ec*/ 	.word	0xffffffff


	//   ....[45]....
        /*78f0*/ 	.word	0xffffffff


	//   ....[46]....
        /*78f4*/ 	.word	0xffffffff


	//   ....[47]....
        /*78f8*/ 	.word	0xffffffff


	//   ....[48]....
        /*78fc*/ 	.word	0xffffffff


	//   ....[49]....
        /*7900*/ 	.word	0xffffffff


	//   ....[50]....
        /*7904*/ 	.word	0xffffffff


	//   ....[51]....
        /*7908*/ 	.word	0xffffffff


	//   ....[52]....
        /*790c*/ 	.word	0xffffffff


	//   ....[53]....
        /*7910*/ 	.word	0xffffffff


	//   ....[54]....
        /*7914*/ 	.word	0xffffffff


	//   ....[55]....
        /*7918*/ 	.word	0xffffffff


	//   ....[56]....
        /*791c*/ 	.word	0xffffffff


	//   ....[57]....
        /*7920*/ 	.word	0xffffffff


	//   ....[58]....
        /*7924*/ 	.word	0xffffffff


	//   ....[59]....
        /*7928*/ 	.word	0xffffffff


	//   ....[60]....
        /*792c*/ 	.word	0xffffffff


	//   ....[61]....
        /*7930*/ 	.word	0xffffffff


	//   ....[62]....
        /*7934*/ 	.word	0xffffffff


	//   ....[63]....
        /*7938*/ 	.word	0xffffffff


	//   ....[64]....
        /*793c*/ 	.word	0xffffffff


	//   ....[65]....
        /*7940*/ 	.word	0xffffffff


	//   ....[66]....
        /*7944*/ 	.word	0xffffffff


	//   ....[67]....
        /*7948*/ 	.word	0xffffffff


	//   ....[68]....
        /*794c*/ 	.word	0xffffffff


	//   ....[69]....
        /*7950*/ 	.word	0xffffffff


	//   ....[70]....
        /*7954*/ 	.word	0xffffffff


	//   ....[71]....
        /*7958*/ 	.word	0xffffffff


	//   ....[72]....
        /*795c*/ 	.word	0xffffffff


	//   ....[73]....
        /*7960*/ 	.word	0xffffffff


	//   ....[74]....
        /*7964*/ 	.word	0xffffffff


	//   ....[75]....
        /*7968*/ 	.word	0xffffffff


	//   ....[76]....
        /*796c*/ 	.word	0xffffffff


	//   ....[77]....
        /*7970*/ 	.word	0xffffffff


	//   ....[78]....
        /*7974*/ 	.word	0xffffffff


	//   ....[79]....
        /*7978*/ 	.word	0xffffffff


	//   ....[80]....
        /*797c*/ 	.word	0xffffffff


	//   ....[81]....
        /*7980*/ 	.word	0xffffffff


	//   ....[82]....
        /*7984*/ 	.word	0xffffffff


	//   ....[83]....
        /*7988*/ 	.word	0xffffffff


	//   ....[84]....
        /*798c*/ 	.word	0xffffffff


	//   ....[85]....
        /*7990*/ 	.word	0xffffffff


	//   ....[86]....
        /*7994*/ 	.word	0xffffffff


	//   ....[87]....
        /*7998*/ 	.word	0xffffffff


	//   ....[88]....
        /*799c*/ 	.word	0xffffffff


	//   ....[89]....
        /*79a0*/ 	.word	0xffffffff


	//   ....[90]....
        /*79a4*/ 	.word	0xffffffff


	//   ....[91]....
        /*79a8*/ 	.word	0xffffffff


	//   ....[92]....
        /*79ac*/ 	.word	0xffffffff


	//   ....[93]....
        /*79b0*/ 	.word	0xffffffff


	//   ....[94]....
        /*79b4*/ 	.word	0xffffffff


	//   ....[95]....
        /*79b8*/ 	.word	0xffffffff


	//   ....[96]....
        /*79bc*/ 	.word	0xffffffff


	//   ....[97]....
        /*79c0*/ 	.word	0xffffffff


	//   ....[98]....
        /*79c4*/ 	.word	0xffffffff


	//   ....[99]....
        /*79c8*/ 	.word	0xffffffff


	//   ....[100]....
        /*79cc*/ 	.word	0xffffffff


	//   ....[101]....
        /*79d0*/ 	.word	0xffffffff


	//   ....[102]....
        /*79d4*/ 	.word	0xffffffff


	//   ....[103]....
        /*79d8*/ 	.word	0xffffffff


	//   ....[104]....
        /*79dc*/ 	.word	0xffffffff


	//   ....[105]....
        /*79e0*/ 	.word	0xffffffff


	//   ....[106]....
        /*79e4*/ 	.word	0xffffffff


	//   ....[107]....
        /*79e8*/ 	.word	0xffffffff


	//   ....[108]....
        /*79ec*/ 	.word	0xffffffff


	//   ....[109]....
        /*79f0*/ 	.word	0xffffffff


	//   ....[110]....
        /*79f4*/ 	.word	0xffffffff


	//   ....[111]....
        /*79f8*/ 	.word	0xffffffff


	//   ....[112]....
        /*79fc*/ 	.word	0xffffffff


	//   ....[113]....
        /*7a00*/ 	.word	0xffffffff


	//   ....[114]....
        /*7a04*/ 	.word	0xffffffff


	//   ....[115]....
        /*7a08*/ 	.word	0xffffffff


	//   ....[116]....
        /*7a0c*/ 	.word	0xffffffff


	//   ....[117]....
        /*7a10*/ 	.word	0xffffffff


	//   ....[118]....
        /*7a14*/ 	.word	0xffffffff


	//   ....[119]....
        /*7a18*/ 	.word	0xffffffff


	//   ....[120]....
        /*7a1c*/ 	.word	0xffffffff


	//   ....[121]....
        /*7a20*/ 	.word	0xffffffff


	//   ....[122]....
        /*7a24*/ 	.word	0xffffffff


	//   ....[123]....
        /*7a28*/ 	.word	0xffffffff


	//   ....[124]....
        /*7a2c*/ 	.word	0xffffffff


	//   ....[125]....
        /*7a30*/ 	.word	0xffffffff


	//   ....[126]....
        /*7a34*/ 	.word	0xffffffff


	//   ....[127]....
        /*7a38*/ 	.word	0xffffffff


	//   ....[128]....
        /*7a3c*/ 	.word	0xffffffff


	//   ....[129]....
        /*7a40*/ 	.word	0xffffffff


	//   ....[130]....
        /*7a44*/ 	.word	0xffffffff


	//   ....[131]....
        /*7a48*/ 	.word	0xffffffff


	//   ....[132]....
        /*7a4c*/ 	.word	0xffffffff


	//   ....[133]....
        /*7a50*/ 	.word	0xffffffff


	//   ....[134]....
        /*7a54*/ 	.word	0xffffffff


	//   ....[135]....
        /*7a58*/ 	.word	0xffffffff


	//   ....[136]....
        /*7a5c*/ 	.word	0xffffffff


	//   ....[137]....
        /*7a60*/ 	.word	0xffffffff


	//   ....[138]....
        /*7a64*/ 	.word	0xffffffff


	//   ....[139]....
        /*7a68*/ 	.word	0xffffffff


	//   ....[140]....
        /*7a6c*/ 	.word	0xffffffff


	//   ....[141]....
        /*7a70*/ 	.word	0xffffffff


	//   ....[142]....
        /*7a74*/ 	.word	0xffffffff


	//   ....[143]....
        /*7a78*/ 	.word	0xffffffff


	//   ....[144]....
        /*7a7c*/ 	.word	0xffffffff


	//   ....[145]....
        /*7a80*/ 	.word	0xffffffff


	//   ....[146]....
        /*7a84*/ 	.word	0xffffffff


	//   ....[147]....
        /*7a88*/ 	.word	0xffffffff


	//   ....[148]....
        /*7a8c*/ 	.word	0xffffffff


	//   ....[149]....
        /*7a90*/ 	.word	0xffffffff


	//   ....[150]....
        /*7a94*/ 	.word	0xffffffff


	//   ....[151]....
        /*7a98*/ 	.word	0xffffffff


	//   ....[152]....
        /*7a9c*/ 	.word	0xffffffff


	//   ....[153]....
        /*7aa0*/ 	.word	0xffffffff


	//   ....[154]....
        /*7aa4*/ 	.word	0xffffffff


	//   ....[155]....
        /*7aa8*/ 	.word	0xffffffff


	//   ....[156]....
        /*7aac*/ 	.word	0xffffffff


	//   ....[157]....
        /*7ab0*/ 	.word	0xffffffff


	//   ....[158]....
        /*7ab4*/ 	.word	0xffffffff


	//   ....[159]....
        /*7ab8*/ 	.word	0xffffffff


	//   ....[160]....
        /*7abc*/ 	.word	0xffffffff


	//   ....[161]....
        /*7ac0*/ 	.word	0xffffffff


	//   ....[162]....
        /*7ac4*/ 	.word	0xffffffff


	//   ....[163]....
        /*7ac8*/ 	.word	0xffffffff


	//   ....[164]....
        /*7acc*/ 	.word	0xffffffff


	//   ....[165]....
        /*7ad0*/ 	.word	0xffffffff


	//   ....[166]....
        /*7ad4*/ 	.word	0xffffffff


	//   ....[167]....
        /*7ad8*/ 	.word	0xffffffff


	//   ....[168]....
        /*7adc*/ 	.word	0xffffffff


	//   ....[169]....
        /*7ae0*/ 	.word	0xffffffff


	//   ....[170]....
        /*7ae4*/ 	.word	0xffffffff


	//   ....[171]....
        /*7ae8*/ 	.word	0xffffffff


	//   ....[172]....
        /*7aec*/ 	.word	0xffffffff


	//   ....[173]....
        /*7af0*/ 	.word	0xffffffff


	//   ....[174]....
        /*7af4*/ 	.word	0xffffffff


	//   ....[175]....
        /*7af8*/ 	.word	0xffffffff


	//   ....[176]....
        /*7afc*/ 	.word	0xffffffff


	//   ....[177]....
        /*7b00*/ 	.word	0xffffffff


	//   ....[178]....
        /*7b04*/ 	.word	0xffffffff


	//   ....[179]....
        /*7b08*/ 	.word	0xffffffff


	//   ....[180]....
        /*7b0c*/ 	.word	0xffffffff


	//   ....[181]....
        /*7b10*/ 	.word	0xffffffff


	//   ....[182]....
        /*7b14*/ 	.word	0xffffffff


	//   ....[183]....
        /*7b18*/ 	.word	0xffffffff


	//   ....[184]....
        /*7b1c*/ 	.word	0xffffffff


	//   ....[185]....
        /*7b20*/ 	.word	0xffffffff


	//   ....[186]....
        /*7b24*/ 	.word	0xffffffff


	//   ....[187]....
        /*7b28*/ 	.word	0xffffffff


	//   ....[188]....
        /*7b2c*/ 	.word	0xffffffff


	//   ....[189]....
        /*7b30*/ 	.word	0xffffffff


	//   ....[190]....
        /*7b34*/ 	.word	0xffffffff


	//   ....[191]....
        /*7b38*/ 	.word	0xffffffff


	//   ....[192]....
        /*7b3c*/ 	.word	0xffffffff


	//   ....[193]....
        /*7b40*/ 	.word	0xffffffff


	//   ....[194]....
        /*7b44*/ 	.word	0xffffffff


	//   ....[195]....
        /*7b48*/ 	.word	0xffffffff


	//   ....[196]....
        /*7b4c*/ 	.word	0xffffffff


	//   ....[197]....
        /*7b50*/ 	.word	0xffffffff


	//   ....[198]....
        /*7b54*/ 	.word	0xffffffff


	//   ....[199]....
        /*7b58*/ 	.word	0xffffffff


	//   ....[200]....
        /*7b5c*/ 	.word	0xffffffff


	//   ....[201]....
        /*7b60*/ 	.word	0xffffffff


	//   ....[202]....
        /*7b64*/ 	.word	0xffffffff


	//   ....[203]....
        /*7b68*/ 	.word	0xffffffff


	//   ....[204]....
        /*7b6c*/ 	.word	0xffffffff


	//   ....[205]....
        /*7b70*/ 	.word	0xffffffff


	//   ....[206]....
        /*7b74*/ 	.word	0xffffffff


	//   ....[207]....
        /*7b78*/ 	.word	0xffffffff


	//   ....[208]....
        /*7b7c*/ 	.word	0xffffffff


	//   ....[209]....
        /*7b80*/ 	.word	0xffffffff


	//   ....[210]....
        /*7b84*/ 	.word	0xffffffff


	//   ....[211]....
        /*7b88*/ 	.word	0xffffffff


	//   ....[212]....
        /*7b8c*/ 	.word	0xffffffff


	//   ....[213]....
        /*7b90*/ 	.word	0xffffffff


	//   ....[214]....
        /*7b94*/ 	.word	0xffffffff


	//   ....[215]....
        /*7b98*/ 	.word	0xffffffff


	//   ....[216]....
        /*7b9c*/ 	.word	0xffffffff


	//   ....[217]....
        /*7ba0*/ 	.word	0xffffffff


	//   ....[218]....
        /*7ba4*/ 	.word	0xffffffff


	//   ....[219]....
        /*7ba8*/ 	.word	0xffffffff


	//   ....[220]....
        /*7bac*/ 	.word	0xffffffff


	//   ....[221]....
        /*7bb0*/ 	.word	0xffffffff


	//   ....[222]....
        /*7bb4*/ 	.word	0xffffffff


	//   ....[223]....
        /*7bb8*/ 	.word	0xffffffff


	//   ....[224]....
        /*7bbc*/ 	.word	0xffffffff


	//   ....[225]....
        /*7bc0*/ 	.word	0xffffffff


	//   ....[226]....
        /*7bc4*/ 	.word	0xffffffff


	//   ....[227]....
        /*7bc8*/ 	.word	0xffffffff


	//   ....[228]....
        /*7bcc*/ 	.word	0xffffffff


	//   ....[229]....
        /*7bd0*/ 	.word	0xffffffff


	//   ....[230]....
        /*7bd4*/ 	.word	0xffffffff


	//   ....[231]....
        /*7bd8*/ 	.word	0xffffffff


	//   ....[232]....
        /*7bdc*/ 	.word	0xffffffff


	//   ....[233]....
        /*7be0*/ 	.word	0xffffffff


	//   ....[234]....
        /*7be4*/ 	.word	0xffffffff


	//   ....[235]....
        /*7be8*/ 	.word	0xffffffff


	//   ....[236]....
        /*7bec*/ 	.word	0xffffffff


	//   ....[237]....
        /*7bf0*/ 	.word	0xffffffff


	//   ....[238]....
        /*7bf4*/ 	.word	0xffffffff


	//   ....[239]....
        /*7bf8*/ 	.word	0xffffffff


	//   ....[240]....
        /*7bfc*/ 	.word	0xffffffff


	//   ....[241]....
        /*7c00*/ 	.word	0xffffffff


	//   ....[242]....
        /*7c04*/ 	.word	0xffffffff


	//   ....[243]....
        /*7c08*/ 	.word	0xffffffff


	//   ....[244]....
        /*7c0c*/ 	.word	0xffffffff


	//   ....[245]....
        /*7c10*/ 	.word	0xffffffff


	//   ....[246]....
        /*7c14*/ 	.word	0xffffffff


	//   ....[247]....
        /*7c18*/ 	.word	0xffffffff


	//   ....[248]....
        /*7c1c*/ 	.word	0xffffffff


	//   ....[249]....
        /*7c20*/ 	.word	0xffffffff


	//   ....[250]....
        /*7c24*/ 	.word	0xffffffff


	//   ....[251]....
        /*7c28*/ 	.word	0xffffffff


	//   ....[252]....
        /*7c2c*/ 	.word	0xffffffff


	//   ....[253]....
        /*7c30*/ 	.word	0xffffffff


	//   ....[254]....
        /*7c34*/ 	.word	0xffffffff


	//   ....[255]....
        /*7c38*/ 	.word	0xffffffff


	//   ....[0]....
        /*7c3c*/ 	.word	0xffffffff


	//   ....[1]....
        /*7c40*/ 	.word	0xffffffff


	//   ....[2]....
        /*7c44*/ 	.word	0xffffffff


	//   ....[3]....
        /*7c48*/ 	.word	0xffffffff


	//   ....[4]....
        /*7c4c*/ 	.word	0xffffffff


	//   ....[5]....
        /*7c50*/ 	.word	0xffffffff


	//   ....[6]....
        /*7c54*/ 	.word	0xffffffff


	//   ....[7]....
        /*7c58*/ 	.word	0xffffffff


	//   ....[8]....
        /*7c5c*/ 	.word	0xffffffff


	//   ....[9]....
        /*7c60*/ 	.word	0xffffffff


	//   ....[10]....
        /*7c64*/ 	.word	0xffffffff


	//   ....[11]....
        /*7c68*/ 	.word	0xffffffff


	//   ....[12]....
        /*7c6c*/ 	.word	0xffffffff


	//   ....[13]....
        /*7c70*/ 	.word	0xffffffff


	//   ....[14]....
        /*7c74*/ 	.word	0xffffffff


	//   ....[15]....
        /*7c78*/ 	.word	0xffffffff


	//   ....[16]....
        /*7c7c*/ 	.word	0xffffffff


	//   ....[17]....
        /*7c80*/ 	.word	0xffffffff


	//   ....[18]....
        /*7c84*/ 	.word	0xffffffff


	//   ....[19]....
        /*7c88*/ 	.word	0xffffffff


	//   ....[20]....
        /*7c8c*/ 	.word	0xffffffff


	//   ....[21]....
        /*7c90*/ 	.word	0xffffffff


	//   ....[22]....
        /*7c94*/ 	.word	0xffffffff


	//   ....[23]....
        /*7c98*/ 	.word	0xffffffff


	//   ....[24]....
        /*7c9c*/ 	.word	0xffffffff


	//   ....[25]....
        /*7ca0*/ 	.word	0xffffffff


	//   ....[26]....
        /*7ca4*/ 	.word	0xffffffff


	//   ....[27]....
        /*7ca8*/ 	.word	0xffffffff


	//   ....[28]....
        /*7cac*/ 	.word	0xffffffff


	//   ....[29]....
        /*7cb0*/ 	.word	0xffffffff


	//   ....[30]....
        /*7cb4*/ 	.word	0xffffffff


	//   ....[31]....
        /*7cb8*/ 	.word	0xffffffff


	//   ....[32]....
        /*7cbc*/ 	.word	0xffffffff


	//   ....[33]....
        /*7cc0*/ 	.word	0xffffffff


	//   ....[34]....
        /*7cc4*/ 	.word	0xffffffff


	//   ....[35]....
        /*7cc8*/ 	.word	0xffffffff


	//   ....[36]....
        /*7ccc*/ 	.word	0xffffffff


	//   ....[37]....
        /*7cd0*/ 	.word	0xffffffff


	//   ....[38]....
        /*7cd4*/ 	.word	0xffffffff


	//   ....[39]....
        /*7cd8*/ 	.word	0xffffffff


	//   ....[40]....
        /*7cdc*/ 	.word	0xffffffff


	//   ....[41]....
        /*7ce0*/ 	.word	0xffffffff


	//   ....[42]....
        /*7ce4*/ 	.word	0xffffffff


	//   ....[43]....
        /*7ce8*/ 	.word	0xffffffff


	//   ....[44]....
        /*7cec*/ 	.word	0xffffffff


	//   ....[45]....
        /*7cf0*/ 	.word	0xffffffff


	//   ....[46]....
        /*7cf4*/ 	.word	0xffffffff


	//   ....[47]....
        /*7cf8*/ 	.word	0xffffffff


	//   ....[48]....
        /*7cfc*/ 	.word	0xffffffff


	//   ....[49]....
        /*7d00*/ 	.word	0xffffffff


	//   ....[50]....
        /*7d04*/ 	.word	0xffffffff


	//   ....[51]....
        /*7d08*/ 	.word	0xffffffff


	//   ....[52]....
        /*7d0c*/ 	.word	0xffffffff


	//   ....[53]....
        /*7d10*/ 	.word	0xffffffff


	//   ....[54]....
        /*7d14*/ 	.word	0xffffffff


	//   ....[55]....
        /*7d18*/ 	.word	0xffffffff


	//   ....[56]....
        /*7d1c*/ 	.word	0xffffffff


	//   ....[57]....
        /*7d20*/ 	.word	0xffffffff


	//   ....[58]....
        /*7d24*/ 	.word	0xffffffff


	//   ....[59]....
        /*7d28*/ 	.word	0xffffffff


	//   ....[60]....
        /*7d2c*/ 	.word	0xffffffff


	//   ....[61]....
        /*7d30*/ 	.word	0xffffffff


	//   ....[62]....
        /*7d34*/ 	.word	0xffffffff


	//   ....[63]....
        /*7d38*/ 	.word	0xffffffff


	//   ....[64]....
        /*7d3c*/ 	.word	0xffffffff


	//   ....[65]....
        /*7d40*/ 	.word	0xffffffff


	//   ....[66]....
        /*7d44*/ 	.word	0xffffffff


	//   ....[67]....
        /*7d48*/ 	.word	0xffffffff


	//   ....[68]....
        /*7d4c*/ 	.word	0xffffffff


	//   ....[69]....
        /*7d50*/ 	.word	0xffffffff


	//   ....[70]....
        /*7d54*/ 	.word	0xffffffff


	//   ....[71]....
        /*7d58*/ 	.word	0xffffffff


	//   ....[72]....
        /*7d5c*/ 	.word	0xffffffff


	//   ....[73]....
        /*7d60*/ 	.word	0xffffffff


	//   ....[74]....
        /*7d64*/ 	.word	0xffffffff


	//   ....[75]....
        /*7d68*/ 	.word	0xffffffff


	//   ....[76]....
        /*7d6c*/ 	.word	0xffffffff


	//   ....[77]....
        /*7d70*/ 	.word	0xffffffff


	//   ....[78]....
        /*7d74*/ 	.word	0xffffffff


	//   ....[79]....
        /*7d78*/ 	.word	0xffffffff


	//   ....[80]....
        /*7d7c*/ 	.word	0xffffffff


	//   ....[81]....
        /*7d80*/ 	.word	0xffffffff


	//   ....[82]....
        /*7d84*/ 	.word	0xffffffff


	//   ....[83]....
        /*7d88*/ 	.word	0xffffffff


	//   ....[84]....
        /*7d8c*/ 	.word	0xffffffff


	//   ....[85]....
        /*7d90*/ 	.word	0xffffffff


	//   ....[86]....
        /*7d94*/ 	.word	0xffffffff


	//   ....[87]....
        /*7d98*/ 	.word	0xffffffff


	//   ....[88]....
        /*7d9c*/ 	.word	0xffffffff


	//   ....[89]....
        /*7da0*/ 	.word	0xffffffff


	//   ....[90]....
        /*7da4*/ 	.word	0xffffffff


	//   ....[91]....
        /*7da8*/ 	.word	0xffffffff


	//   ....[92]....
        /*7dac*/ 	.word	0xffffffff


	//   ....[93]....
        /*7db0*/ 	.word	0xffffffff


	//   ....[94]....
        /*7db4*/ 	.word	0xffffffff


	//   ....[95]....
        /*7db8*/ 	.word	0xffffffff


	//   ....[96]....
        /*7dbc*/ 	.word	0xffffffff


	//   ....[97]....
        /*7dc0*/ 	.word	0xffffffff


	//   ....[98]....
        /*7dc4*/ 	.word	0xffffffff


	//   ....[99]....
        /*7dc8*/ 	.word	0xffffffff


	//   ....[100]....
        /*7dcc*/ 	.word	0xffffffff


	//   ....[101]....
        /*7dd0*/ 	.word	0xffffffff


	//   ....[102]....
        /*7dd4*/ 	.word	0xffffffff


	//   ....[103]....
        /*7dd8*/ 	.word	0xffffffff


	//   ....[104]....
        /*7ddc*/ 	.word	0xffffffff


	//   ....[105]....
        /*7de0*/ 	.word	0xffffffff


	//   ....[106]....
        /*7de4*/ 	.word	0xffffffff


	//   ....[107]....
        /*7de8*/ 	.word	0xffffffff


	//   ....[108]....
        /*7dec*/ 	.word	0xffffffff


	//   ....[109]....
        /*7df0*/ 	.word	0xffffffff


	//   ....[110]....
        /*7df4*/ 	.word	0xffffffff


	//   ....[111]....
        /*7df8*/ 	.word	0xffffffff


	//   ....[112]....
        /*7dfc*/ 	.word	0xffffffff


	//   ....[113]....
        /*7e00*/ 	.word	0xffffffff


	//   ....[114]....
        /*7e04*/ 	.word	0xffffffff


	//   ....[115]....
        /*7e08*/ 	.word	0xffffffff


	//   ....[116]....
        /*7e0c*/ 	.word	0xffffffff


	//   ....[117]....
        /*7e10*/ 	.word	0xffffffff


	//   ....[118]....
        /*7e14*/ 	.word	0xffffffff


	//   ....[119]....
        /*7e18*/ 	.word	0xffffffff


	//   ....[120]....
        /*7e1c*/ 	.word	0xffffffff


	//   ....[121]....
        /*7e20*/ 	.word	0xffffffff


	//   ....[122]....
        /*7e24*/ 	.word	0xffffffff


	//   ....[123]....
        /*7e28*/ 	.word	0xffffffff


	//   ....[124]....
        /*7e2c*/ 	.word	0xffffffff


	//   ....[125]....
        /*7e30*/ 	.word	0xffffffff


	//   ....[126]....
        /*7e34*/ 	.word	0xffffffff


	//   ....[127]....
        /*7e38*/ 	.word	0xffffffff


	//   ....[128]....
        /*7e3c*/ 	.word	0xffffffff


	//   ....[129]....
        /*7e40*/ 	.word	0xffffffff


	//   ....[130]....
        /*7e44*/ 	.word	0xffffffff


	//   ....[131]....
        /*7e48*/ 	.word	0xffffffff


	//   ....[132]....
        /*7e4c*/ 	.word	0xffffffff


	//   ....[133]....
        /*7e50*/ 	.word	0xffffffff


	//   ....[134]....
        /*7e54*/ 	.word	0xffffffff


	//   ....[135]....
        /*7e58*/ 	.word	0xffffffff


	//   ....[136]....
        /*7e5c*/ 	.word	0xffffffff


	//   ....[137]....
        /*7e60*/ 	.word	0xffffffff


	//   ....[138]....
        /*7e64*/ 	.word	0xffffffff


	//   ....[139]....
        /*7e68*/ 	.word	0xffffffff


	//   ....[140]....
        /*7e6c*/ 	.word	0xffffffff


	//   ....[141]....
        /*7e70*/ 	.word	0xffffffff


	//   ....[142]....
        /*7e74*/ 	.word	0xffffffff


	//   ....[143]....
        /*7e78*/ 	.word	0xffffffff


	//   ....[144]....
        /*7e7c*/ 	.word	0xffffffff


	//   ....[145]....
        /*7e80*/ 	.word	0xffffffff


	//   ....[146]....
        /*7e84*/ 	.word	0xffffffff


	//   ....[147]....
        /*7e88*/ 	.word	0xffffffff


	//   ....[148]....
        /*7e8c*/ 	.word	0xffffffff


	//   ....[149]....
        /*7e90*/ 	.word	0xffffffff


	//   ....[150]....
        /*7e94*/ 	.word	0xffffffff


	//   ....[151]....
        /*7e98*/ 	.word	0xffffffff


	//   ....[152]....
        /*7e9c*/ 	.word	0xffffffff


	//   ....[153]....
        /*7ea0*/ 	.word	0xffffffff


	//   ....[154]....
        /*7ea4*/ 	.word	0xffffffff


	//   ....[155]....
        /*7ea8*/ 	.word	0xffffffff


	//   ....[156]....
        /*7eac*/ 	.word	0xffffffff


	//   ....[157]....
        /*7eb0*/ 	.word	0xffffffff


	//   ....[158]....
        /*7eb4*/ 	.word	0xffffffff


	//   ....[159]....
        /*7eb8*/ 	.word	0xffffffff


	//   ....[160]....
        /*7ebc*/ 	.word	0xffffffff


	//   ....[161]....
        /*7ec0*/ 	.word	0xffffffff


	//   ....[162]....
        /*7ec4*/ 	.word	0xffffffff


	//   ....[163]....
        /*7ec8*/ 	.word	0xffffffff


	//   ....[164]....
        /*7ecc*/ 	.word	0xffffffff


	//   ....[165]....
        /*7ed0*/ 	.word	0xffffffff


	//   ....[166]....
        /*7ed4*/ 	.word	0xffffffff


	//   ....[167]....
        /*7ed8*/ 	.word	0xffffffff


	//   ....[168]....
        /*7edc*/ 	.word	0xffffffff


	//   ....[169]....
        /*7ee0*/ 	.word	0xffffffff


	//   ....[170]....
        /*7ee4*/ 	.word	0xffffffff


	//   ....[171]....
        /*7ee8*/ 	.word	0xffffffff


	//   ....[172]....
        /*7eec*/ 	.word	0xffffffff


	//   ....[173]....
        /*7ef0*/ 	.word	0xffffffff


	//   ....[174]....
        /*7ef4*/ 	.word	0xffffffff


	//   ....[175]....
        /*7ef8*/ 	.word	0xffffffff


	//   ....[176]....
        /*7efc*/ 	.word	0xffffffff


	//   ....[177]....
        /*7f00*/ 	.word	0xffffffff


	//   ....[178]....
        /*7f04*/ 	.word	0xffffffff


	//   ....[179]....
        /*7f08*/ 	.word	0xffffffff


	//   ....[180]....
        /*7f0c*/ 	.word	0xffffffff


	//   ....[181]....
        /*7f10*/ 	.word	0xffffffff


	//   ....[182]....
        /*7f14*/ 	.word	0xffffffff


	//   ....[183]....
        /*7f18*/ 	.word	0xffffffff


	//   ....[184]....
        /*7f1c*/ 	.word	0xffffffff


	//   ....[185]....
        /*7f20*/ 	.word	0xffffffff


	//   ....[186]....
        /*7f24*/ 	.word	0xffffffff


	//   ....[187]....
        /*7f28*/ 	.word	0xffffffff


	//   ....[188]....
        /*7f2c*/ 	.word	0xffffffff


	//   ....[189]....
        /*7f30*/ 	.word	0xffffffff


	//   ....[190]....
        /*7f34*/ 	.word	0xffffffff


	//   ....[191]....
        /*7f38*/ 	.word	0xffffffff


	//   ....[192]....
        /*7f3c*/ 	.word	0xffffffff


	//   ....[193]....
        /*7f40*/ 	.word	0xffffffff


	//   ....[194]....
        /*7f44*/ 	.word	0xffffffff


	//   ....[195]....
        /*7f48*/ 	.word	0xffffffff


	//   ....[196]....
        /*7f4c*/ 	.word	0xffffffff


	//   ....[197]....
        /*7f50*/ 	.word	0xffffffff


	//   ....[198]....
        /*7f54*/ 	.word	0xffffffff


	//   ....[199]....
        /*7f58*/ 	.word	0xffffffff


	//   ....[200]....
        /*7f5c*/ 	.word	0xffffffff


	//   ....[201]....
        /*7f60*/ 	.word	0xffffffff


	//   ....[202]....
        /*7f64*/ 	.word	0xffffffff


	//   ....[203]....
        /*7f68*/ 	.word	0xffffffff


	//   ....[204]....
        /*7f6c*/ 	.word	0xffffffff


	//   ....[205]....
        /*7f70*/ 	.word	0xffffffff


	//   ....[206]....
        /*7f74*/ 	.word	0xffffffff


	//   ....[207]....
        /*7f78*/ 	.word	0xffffffff


	//   ....[208]....
        /*7f7c*/ 	.word	0xffffffff


	//   ....[209]....
        /*7f80*/ 	.word	0xffffffff


	//   ....[210]....
        /*7f84*/ 	.word	0xffffffff


	//   ....[211]....
        /*7f88*/ 	.word	0xffffffff


	//   ....[212]....
        /*7f8c*/ 	.word	0xffffffff


	//   ....[213]....
        /*7f90*/ 	.word	0xffffffff


	//   ....[214]....
        /*7f94*/ 	.word	0xffffffff


	//   ....[215]....
        /*7f98*/ 	.word	0xffffffff


	//   ....[216]....
        /*7f9c*/ 	.word	0xffffffff


	//   ....[217]....
        /*7fa0*/ 	.word	0xffffffff


	//   ....[218]....
        /*7fa4*/ 	.word	0xffffffff


	//   ....[219]....
        /*7fa8*/ 	.word	0xffffffff


	//   ....[220]....
        /*7fac*/ 	.word	0xffffffff


	//   ....[221]....
        /*7fb0*/ 	.word	0xffffffff


	//   ....[222]....
        /*7fb4*/ 	.word	0xffffffff


	//   ....[223]....
        /*7fb8*/ 	.word	0xffffffff


	//   ....[224]....
        /*7fbc*/ 	.word	0xffffffff


	//   ....[225]....
        /*7fc0*/ 	.word	0xffffffff


	//   ....[226]....
        /*7fc4*/ 	.word	0xffffffff


	//   ....[227]....
        /*7fc8*/ 	.word	0xffffffff


	//   ....[228]....
        /*7fcc*/ 	.word	0xffffffff


	//   ....[229]....
        /*7fd0*/ 	.word	0xffffffff


	//   ....[230]....
        /*7fd4*/ 	.word	0xffffffff


	//   ....[231]....
        /*7fd8*/ 	.word	0xffffffff


	//   ....[232]....
        /*7fdc*/ 	.word	0xffffffff


	//   ....[233]....
        /*7fe0*/ 	.word	0xffffffff


	//   ....[234]....
        /*7fe4*/ 	.word	0xffffffff


	//   ....[235]....
        /*7fe8*/ 	.word	0xffffffff


	//   ....[236]....
        /*7fec*/ 	.word	0xffffffff


	//   ....[237]....
        /*7ff0*/ 	.word	0xffffffff


	//   ....[238]....
        /*7ff4*/ 	.word	0xffffffff


	//   ....[239]....
        /*7ff8*/ 	.word	0xffffffff


	//   ....[240]....
        /*7ffc*/ 	.word	0xffffffff


	//   ....[241]....
        /*8000*/ 	.word	0xffffffff


	//   ....[242]....
        /*8004*/ 	.word	0xffffffff


	//   ....[243]....
        /*8008*/ 	.word	0xffffffff


	//   ....[244]....
        /*800c*/ 	.word	0xffffffff


	//   ....[245]....
        /*8010*/ 	.word	0xffffffff


	//   ....[246]....
        /*8014*/ 	.word	0xffffffff


	//   ....[247]....
        /*8018*/ 	.word	0xffffffff


	//   ....[248]....
        /*801c*/ 	.word	0xffffffff


	//   ....[249]....
        /*8020*/ 	.word	0xffffffff


	//   ....[250]....
        /*8024*/ 	.word	0xffffffff


	//   ....[251]....
        /*8028*/ 	.word	0xffffffff


	//   ....[252]....
        /*802c*/ 	.word	0xffffffff


	//   ....[253]....
        /*8030*/ 	.word	0xffffffff


	//   ....[254]....
        /*8034*/ 	.word	0xffffffff


	//   ....[255]....
        /*8038*/ 	.word	0xffffffff


	//----- nvinfo : EIATTR_COOP_GROUP_INSTR_OFFSETS
	.align		4
.L_271:
        /*803c*/ 	.byte	0x04, 0x28
        /*803e*/ 	.short	(.L_273 - .L_272)


	//   ....[0]....
.L_272:
        /*8040*/ 	.word	0x00000030


	//   ....[1]....
        /*8044*/ 	.word	0x00000050


	//   ....[2]....
        /*8048*/ 	.word	0x00000060


	//   ....[3]....
        /*804c*/ 	.word	0x00000070


	//   ....[4]....
        /*8050*/ 	.word	0x00000080


	//   ....[5]....
        /*8054*/ 	.word	0x000000b0


	//   ....[6]....
        /*8058*/ 	.word	0x000000c0


	//   ....[7]....
        /*805c*/ 	.word	0x000000d0


	//   ....[8]....
        /*8060*/ 	.word	0x000000e0


	//   ....[9]....
        /*8064*/ 	.word	0x00000110


	//   ....[10]....
        /*8068*/ 	.word	0x00000120


	//   ....[11]....
        /*806c*/ 	.word	0x00000130


	//   ....[12]....
        /*8070*/ 	.word	0x00000140


	//   ....[13]....
        /*8074*/ 	.word	0x00000170


	//   ....[14]....
        /*8078*/ 	.word	0x00000180


	//   ....[15]....
        /*807c*/ 	.word	0x00000190


	//   ....[16]....
        /*8080*/ 	.word	0x000001a0


	//   ....[17]....
        /*8084*/ 	.word	0x000001d0


	//   ....[18]....
        /*8088*/ 	.word	0x000001e0


	//   ....[19]....
        /*808c*/ 	.word	0x000001f0


	//   ....[20]....
        /*8090*/ 	.word	0x00000200


	//   ....[21]....
        /*8094*/ 	.word	0x00000230


	//   ....[22]....
        /*8098*/ 	.word	0x00000240


	//   ....[23]....
        /*809c*/ 	.word	0x00000250


	//   ....[24]....
        /*80a0*/ 	.word	0x00000260


	//   ....[25]....
        /*80a4*/ 	.word	0x00000290


	//   ....[26]....
        /*80a8*/ 	.word	0x000002a0


	//   ....[27]....
        /*80ac*/ 	.word	0x000002b0


	//   ....[28]....
        /*80b0*/ 	.word	0x000002c0


	//   ....[29]....
        /*80b4*/ 	.word	0x000002f0


	//   ....[30]....
        /*80b8*/ 	.word	0x00000300


	//   ....[31]....
        /*80bc*/ 	.word	0x00000310


	//   ....[32]....
        /*80c0*/ 	.word	0x00000320


	//   ....[33]....
        /*80c4*/ 	.word	0x00000350


	//   ....[34]....
        /*80c8*/ 	.word	0x00000360


	//   ....[35]....
        /*80cc*/ 	.word	0x00000370


	//   ....[36]....
        /*80d0*/ 	.word	0x00000380


	//   ....[37]....
        /*80d4*/ 	.word	0x000003b0


	//   ....[38]....
        /*80d8*/ 	.word	0x000003c0


	//   ....[39]....
        /*80dc*/ 	.word	0x000003d0


	//   ....[40]....
        /*80e0*/ 	.word	0x000003e0


	//   ....[41]....
        /*80e4*/ 	.word	0x00000410


	//   ....[42]....
        /*80e8*/ 	.word	0x00000420


	//   ....[43]....
        /*80ec*/ 	.word	0x00000430


	//   ....[44]....
        /*80f0*/ 	.word	0x00000440


	//   ....[45]....
        /*80f4*/ 	.word	0x00000470


	//   ....[46]....
        /*80f8*/ 	.word	0x00000480


	//   ....[47]....
        /*80fc*/ 	.word	0x00000490


	//   ....[48]....
        /*8100*/ 	.word	0x000004a0


	//   ....[49]....
        /*8104*/ 	.word	0x000004d0


	//   ....[50]....
        /*8108*/ 	.word	0x000004e0


	//   ....[51]....
        /*810c*/ 	.word	0x000004f0


	//   ....[52]....
        /*8110*/ 	.word	0x00000500


	//   ....[53]....
        /*8114*/ 	.word	0x00000530


	//   ....[54]....
        /*8118*/ 	.word	0x00000540


	//   ....[55]....
        /*811c*/ 	.word	0x00000550


	//   ....[56]....
        /*8120*/ 	.word	0x00000560


	//   ....[57]....
        /*8124*/ 	.word	0x00000590


	//   ....[58]....
        /*8128*/ 	.word	0x000005a0


	//   ....[59]....
        /*812c*/ 	.word	0x000005b0


	//   ....[60]....
        /*8130*/ 	.word	0x000005c0


	//   ....[61]....
        /*8134*/ 	.word	0x000005f0


	//   ....[62]....
        /*8138*/ 	.word	0x00000600


	//   ....[63]....
        /*813c*/ 	.word	0x00000610


	//   ....[64]....
        /*8140*/ 	.word	0x00000620


	//   ....[65]....
        /*8144*/ 	.word	0x00000650


	//   ....[66]....
        /*8148*/ 	.word	0x00000660


	//   ....[67]....
        /*814c*/ 	.word	0x00000670


	//   ....[68]....
        /*8150*/ 	.word	0x00000680


	//   ....[69]....
        /*8154*/ 	.word	0x000006b0


	//   ....[70]....
        /*8158*/ 	.word	0x000006c0


	//   ....[71]....
        /*815c*/ 	.word	0x000006d0


	//   ....[72]....
        /*8160*/ 	.word	0x000006e0


	//   ....[73]....
        /*8164*/ 	.word	0x00000710


	//   ....[74]....
        /*8168*/ 	.word	0x00000720


	//   ....[75]....
        /*816c*/ 	.word	0x00000730


	//   ....[76]....
        /*8170*/ 	.word	0x00000740


	//   ....[77]....
        /*8174*/ 	.word	0x00000770


	//   ....[78]....
        /*8178*/ 	.word	0x00000780


	//   ....[79]....
        /*817c*/ 	.word	0x00000790


	//   ....[80]....
        /*8180*/ 	.word	0x000007a0


	//   ....[81]....
        /*8184*/ 	.word	0x000007d0


	//   ....[82]....
        /*8188*/ 	.word	0x000007e0


	//   ....[83]....
        /*818c*/ 	.word	0x000007f0


	//   ....[84]....
        /*8190*/ 	.word	0x00000800


	//   ....[85]....
        /*8194*/ 	.word	0x00000830


	//   ....[86]....
        /*8198*/ 	.word	0x00000840


	//   ....[87]....
        /*819c*/ 	.word	0x00000850


	//   ....[88]....
        /*81a0*/ 	.word	0x00000860


	//   ....[89]....
        /*81a4*/ 	.word	0x00000890


	//   ....[90]....
        /*81a8*/ 	.word	0x000008a0


	//   ....[91]....
        /*81ac*/ 	.word	0x000008b0


	//   ....[92]....
        /*81b0*/ 	.word	0x000008c0


	//   ....[93]....
        /*81b4*/ 	.word	0x000008f0


	//   ....[94]....
        /*81b8*/ 	.word	0x00000900


	//   ....[95]....
        /*81bc*/ 	.word	0x00000910


	//   ....[96]....
        /*81c0*/ 	.word	0x00000920


	//   ....[97]....
        /*81c4*/ 	.word	0x00000950


	//   ....[98]....
        /*81c8*/ 	.word	0x00000960


	//   ....[99]....
        /*81cc*/ 	.word	0x00000970


	//   ....[100]....
        /*81d0*/ 	.word	0x00000980


	//   ....[101]....
        /*81d4*/ 	.word	0x000009b0


	//   ....[102]....
        /*81d8*/ 	.word	0x000009c0


	//   ....[103]....
        /*81dc*/ 	.word	0x000009d0


	//   ....[104]....
        /*81e0*/ 	.word	0x000009e0


	//   ....[105]....
        /*81e4*/ 	.word	0x00000a10


	//   ....[106]....
        /*81e8*/ 	.word	0x00000a20


	//   ....[107]....
        /*81ec*/ 	.word	0x00000a30


	//   ....[108]....
        /*81f0*/ 	.word	0x00000a40


	//   ....[109]....
        /*81f4*/ 	.word	0x00000a70


	//   ....[110]....
        /*81f8*/ 	.word	0x00000a80


	//   ....[111]....
        /*81fc*/ 	.word	0x00000a90


	//   ....[112]....
        /*8200*/ 	.word	0x00000aa0


	//   ....[113]....
        /*8204*/ 	.word	0x00000ad0


	//   ....[114]....
        /*8208*/ 	.word	0x00000ae0


	//   ....[115]....
        /*820c*/ 	.word	0x00000af0


	//   ....[116]....
        /*8210*/ 	.word	0x00000b00


	//   ....[117]....
        /*8214*/ 	.word	0x00000b30


	//   ....[118]....
        /*8218*/ 	.word	0x00000b40


	//   ....[119]....
        /*821c*/ 	.word	0x00000b50


	//   ....[120]....
        /*8220*/ 	.word	0x00000b60


	//   ....[121]....
        /*8224*/ 	.word	0x00000b90


	//   ....[122]....
        /*8228*/ 	.word	0x00000ba0


	//   ....[123]....
        /*822c*/ 	.word	0x00000bb0


	//   ....[124]....
        /*8230*/ 	.word	0x00000bc0


	//   ....[125]....
        /*8234*/ 	.word	0x00000bf0


	//   ....[126]....
        /*8238*/ 	.word	0x00000c00


	//   ....[127]....
        /*823c*/ 	.word	0x00000c10


	//   ....[128]....
        /*8240*/ 	.word	0x00000c20


	//   ....[129]....
        /*8244*/ 	.word	0x00000c50


	//   ....[130]....
        /*8248*/ 	.word	0x00000c60


	//   ....[131]....
        /*824c*/ 	.word	0x00000c70


	//   ....[132]....
        /*8250*/ 	.word	0x00000c80


	//   ....[133]....
        /*8254*/ 	.word	0x00000cb0


	//   ....[134]....
        /*8258*/ 	.word	0x00000cc0


	//   ....[135]....
        /*825c*/ 	.word	0x00000cd0


	//   ....[136]....
        /*8260*/ 	.word	0x00000ce0


	//   ....[137]....
        /*8264*/ 	.word	0x00000d10


	//   ....[138]....
        /*8268*/ 	.word	0x00000d20


	//   ....[139]....
        /*826c*/ 	.word	0x00000d30


	//   ....[140]....
        /*8270*/ 	.word	0x00000d40


	//   ....[141]....
        /*8274*/ 	.word	0x00000d70


	//   ....[142]....
        /*8278*/ 	.word	0x00000d80


	//   ....[143]....
        /*827c*/ 	.word	0x00000d90


	//   ....[144]....
        /*8280*/ 	.word	0x00000da0


	//   ....[145]....
        /*8284*/ 	.word	0x00000dd0


	//   ....[146]....
        /*8288*/ 	.word	0x00000de0


	//   ....[147]....
        /*828c*/ 	.word	0x00000df0


	//   ....[148]....
        /*8290*/ 	.word	0x00000e00


	//   ....[149]....
        /*8294*/ 	.word	0x00000e30


	//   ....[150]....
        /*8298*/ 	.word	0x00000e40


	//   ....[151]....
        /*829c*/ 	.word	0x00000e50


	//   ....[152]....
        /*82a0*/ 	.word	0x00000e60


	//   ....[153]....
        /*82a4*/ 	.word	0x00000e90


	//   ....[154]....
        /*82a8*/ 	.word	0x00000ea0


	//   ....[155]....
        /*82ac*/ 	.word	0x00000eb0


	//   ....[156]....
        /*82b0*/ 	.word	0x00000ec0


	//   ....[157]....
        /*82b4*/ 	.word	0x00000ef0


	//   ....[158]....
        /*82b8*/ 	.word	0x00000f00


	//   ....[159]....
        /*82bc*/ 	.word	0x00000f10


	//   ....[160]....
        /*82c0*/ 	.word	0x00000f20


	//   ....[161]....
        /*82c4*/ 	.word	0x00000f50


	//   ....[162]....
        /*82c8*/ 	.word	0x00000f60


	//   ....[163]....
        /*82cc*/ 	.word	0x00000f70


	//   ....[164]....
        /*82d0*/ 	.word	0x00000f80


	//   ....[165]....
        /*82d4*/ 	.word	0x00000fb0


	//   ....[166]....
        /*82d8*/ 	.word	0x00000fc0


	//   ....[167]....
        /*82dc*/ 	.word	0x00000fd0


	//   ....[168]....
        /*82e0*/ 	.word	0x00000fe0


	//   ....[169]....
        /*82e4*/ 	.word	0x00001010


	//   ....[170]....
        /*82e8*/ 	.word	0x00001020


	//   ....[171]....
        /*82ec*/ 	.word	0x00001030


	//   ....[172]....
        /*82f0*/ 	.word	0x00001040


	//   ....[173]....
        /*82f4*/ 	.word	0x00001070


	//   ....[174]....
        /*82f8*/ 	.word	0x00001080


	//   ....[175]....
        /*82fc*/ 	.word	0x00001090


	//   ....[176]....
        /*8300*/ 	.word	0x000010a0


	//   ....[177]....
        /*8304*/ 	.word	0x000010d0


	//   ....[178]....
        /*8308*/ 	.word	0x000010e0


	//   ....[179]....
        /*830c*/ 	.word	0x000010f0


	//   ....[180]....
        /*8310*/ 	.word	0x00001100


	//   ....[181]....
        /*8314*/ 	.word	0x00001130


	//   ....[182]....
        /*8318*/ 	.word	0x00001140


	//   ....[183]....
        /*831c*/ 	.word	0x00001150


	//   ....[184]....
        /*8320*/ 	.word	0x00001160


	//   ....[185]....
        /*8324*/ 	.word	0x00001190


	//   ....[186]....
        /*8328*/ 	.word	0x000011a0


	//   ....[187]....
        /*832c*/ 	.word	0x000011b0


	//   ....[188]....
        /*8330*/ 	.word	0x000011c0


	//   ....[189]....
        /*8334*/ 	.word	0x000011f0


	//   ....[190]....
        /*8338*/ 	.word	0x00001200


	//   ....[191]....
        /*833c*/ 	.word	0x00001210


	//   ....[192]....
        /*8340*/ 	.word	0x00001220


	//   ....[193]....
        /*8344*/ 	.word	0x00001250


	//   ....[194]....
        /*8348*/ 	.word	0x00001260


	//   ....[195]....
        /*834c*/ 	.word	0x00001270


	//   ....[196]....
        /*8350*/ 	.word	0x00001280


	//   ....[197]....
        /*8354*/ 	.word	0x000012b0


	//   ....[198]....
        /*8358*/ 	.word	0x000012c0


	//   ....[199]....
        /*835c*/ 	.word	0x000012d0


	//   ....[200]....
        /*8360*/ 	.word	0x000012e0


	//   ....[201]....
        /*8364*/ 	.word	0x00001310


	//   ....[202]....
        /*8368*/ 	.word	0x00001320


	//   ....[203]....
        /*836c*/ 	.word	0x00001330


	//   ....[204]....
        /*8370*/ 	.word	0x00001340


	//   ....[205]....
        /*8374*/ 	.word	0x00001370


	//   ....[206]....
        /*8378*/ 	.word	0x00001380


	//   ....[207]....
        /*837c*/ 	.word	0x00001390


	//   ....[208]....
        /*8380*/ 	.word	0x000013a0


	//   ....[209]....
        /*8384*/ 	.word	0x000013d0


	//   ....[210]....
        /*8388*/ 	.word	0x000013e0


	//   ....[211]....
        /*838c*/ 	.word	0x000013f0


	//   ....[212]....
        /*8390*/ 	.word	0x00001400


	//   ....[213]....
        /*8394*/ 	.word	0x00001430


	//   ....[214]....
        /*8398*/ 	.word	0x00001440


	//   ....[215]....
        /*839c*/ 	.word	0x00001450


	//   ....[216]....
        /*83a0*/ 	.word	0x00001460


	//   ....[217]....
        /*83a4*/ 	.word	0x00001490


	//   ....[218]....
        /*83a8*/ 	.word	0x000014a0


	//   ....[219]....
        /*83ac*/ 	.word	0x000014b0


	//   ....[220]....
        /*83b0*/ 	.word	0x000014c0


	//   ....[221]....
        /*83b4*/ 	.word	0x000014f0


	//   ....[222]....
        /*83b8*/ 	.word	0x00001500


	//   ....[223]....
        /*83bc*/ 	.word	0x00001510


	//   ....[224]....
        /*83c0*/ 	.word	0x00001520


	//   ....[225]....
        /*83c4*/ 	.word	0x00001550


	//   ....[226]....
        /*83c8*/ 	.word	0x00001560


	//   ....[227]....
        /*83cc*/ 	.word	0x00001570


	//   ....[228]....
        /*83d0*/ 	.word	0x00001580


	//   ....[229]....
        /*83d4*/ 	.word	0x000015b0


	//   ....[230]....
        /*83d8*/ 	.word	0x000015c0


	//   ....[231]....
        /*83dc*/ 	.word	0x000015d0


	//   ....[232]....
        /*83e0*/ 	.word	0x000015e0


	//   ....[233]....
        /*83e4*/ 	.word	0x00001610


	//   ....[234]....
        /*83e8*/ 	.word	0x00001620


	//   ....[235]....
        /*83ec*/ 	.word	0x00001630


	//   ....[236]....
        /*83f0*/ 	.word	0x00001640


	//   ....[237]....
        /*83f4*/ 	.word	0x00001670


	//   ....[238]....
        /*83f8*/ 	.word	0x00001680


	//   ....[239]....
        /*83fc*/ 	.word	0x00001690


	//   ....[240]....
        /*8400*/ 	.word	0x000016a0


	//   ....[241]....
        /*8404*/ 	.word	0x000016d0


	//   ....[242]....
        /*8408*/ 	.word	0x000016e0


	//   ....[243]....
        /*840c*/ 	.word	0x000016f0


	//   ....[244]....
        /*8410*/ 	.word	0x00001700


	//   ....[245]....
        /*8414*/ 	.word	0x00001730


	//   ....[246]....
        /*8418*/ 	.word	0x00001740


	//   ....[247]....
        /*841c*/ 	.word	0x00001750


	//   ....[248]....
        /*8420*/ 	.word	0x00001760


	//   ....[249]....
        /*8424*/ 	.word	0x00001790


	//   ....[250]....
        /*8428*/ 	.word	0x000017a0


	//   ....[251]....
        /*842c*/ 	.word	0x000017b0


	//   ....[252]....
        /*8430*/ 	.word	0x000017c0


	//   ....[253]....
        /*8434*/ 	.word	0x000017f0


	//   ....[254]....
        /*8438*/ 	.word	0x00001800


	//   ....[255]....
        /*843c*/ 	.word	0x00001810


	//   ....[0]....
        /*8440*/ 	.word	0x00001820


	//   ....[1]....
        /*8444*/ 	.word	0x00001850


	//   ....[2]....
        /*8448*/ 	.word	0x00001860


	//   ....[3]....
        /*844c*/ 	.word	0x00001870


	//   ....[4]....
        /*8450*/ 	.word	0x00001880


	//   ....[5]....
        /*8454*/ 	.word	0x000018b0


	//   ....[6]....
        /*8458*/ 	.word	0x000018c0


	//   ....[7]....
        /*845c*/ 	.word	0x000018d0


	//   ....[8]....
        /*8460*/ 	.word	0x000018e0


	//   ....[9]....
        /*8464*/ 	.word	0x00001910


	//   ....[10]....
        /*8468*/ 	.word	0x00001920


	//   ....[11]....
        /*846c*/ 	.word	0x00001930


	//   ....[12]....
        /*8470*/ 	.word	0x00001940


	//   ....[13]....
        /*8474*/ 	.word	0x00001970


	//   ....[14]....
        /*8478*/ 	.word	0x00001980


	//   ....[15]....
        /*847c*/ 	.word	0x00001990


	//   ....[16]....
        /*8480*/ 	.word	0x000019a0


	//   ....[17]....
        /*8484*/ 	.word	0x000019d0


	//   ....[18]....
        /*8488*/ 	.word	0x000019e0


	//   ....[19]....
        /*848c*/ 	.word	0x000019f0


	//   ....[20]....
        /*8490*/ 	.word	0x00001a00


	//   ....[21]....
        /*8494*/ 	.word	0x00001a30


	//   ....[22]....
        /*8498*/ 	.word	0x00001a40


	//   ....[23]....
        /*849c*/ 	.word	0x00001a50


	//   ....[24]....
        /*84a0*/ 	.word	0x00001a60


	//   ....[25]....
        /*84a4*/ 	.word	0x00001a90


	//   ....[26]....
        /*84a8*/ 	.word	0x00001aa0


	//   ....[27]....
        /*84ac*/ 	.word	0x00001ab0


	//   ....[28]....
        /*84b0*/ 	.word	0x00001ac0


	//   ....[29]....
        /*84b4*/ 	.word	0x00001af0


	//   ....[30]....
        /*84b8*/ 	.word	0x00001b00


	//   ....[31]....
        /*84bc*/ 	.word	0x00001b10


	//   ....[32]....
        /*84c0*/ 	.word	0x00001b20


	//   ....[33]....
        /*84c4*/ 	.word	0x00001b50


	//   ....[34]....
        /*84c8*/ 	.word	0x00001b60


	//   ....[35]....
        /*84cc*/ 	.word	0x00001b70


	//   ....[36]....
        /*84d0*/ 	.word	0x00001b80


	//   ....[37]....
        /*84d4*/ 	.word	0x00001bb0


	//   ....[38]....
        /*84d8*/ 	.word	0x00001bc0


	//   ....[39]....
        /*84dc*/ 	.word	0x00001bd0


	//   ....[40]....
        /*84e0*/ 	.word	0x00001be0


	//   ....[41]....
        /*84e4*/ 	.word	0x00001c10


	//   ....[42]....
        /*84e8*/ 	.word	0x00001c20


	//   ....[43]....
        /*84ec*/ 	.word	0x00001c30


	//   ....[44]....
        /*84f0*/ 	.word	0x00001c40


	//   ....[45]....
        /*84f4*/ 	.word	0x00001c70


	//   ....[46]....
        /*84f8*/ 	.word	0x00001c80


	//   ....[47]....
        /*84fc*/ 	.word	0x00001c90


	//   ....[48]....
        /*8500*/ 	.word	0x00001ca0


	//   ....[49]....
        /*8504*/ 	.word	0x00001cd0


	//   ....[50]....
        /*8508*/ 	.word	0x00001ce0


	//   ....[51]....
        /*850c*/ 	.word	0x00001cf0


	//   ....[52]....
        /*8510*/ 	.word	0x00001d00


	//   ....[53]....
        /*8514*/ 	.word	0x00001d30


	//   ....[54]....
        /*8518*/ 	.word	0x00001d40


	//   ....[55]....
        /*851c*/ 	.word	0x00001d50


	//   ....[56]....
        /*8520*/ 	.word	0x00001d60


	//   ....[57]....
        /*8524*/ 	.word	0x00001d90


	//   ....[58]....
        /*8528*/ 	.word	0x00001da0


	//   ....[59]....
        /*852c*/ 	.word	0x00001db0


	//   ....[60]....
        /*8530*/ 	.word	0x00001dc0


	//   ....[61]....
        /*8534*/ 	.word	0x00001df0


	//   ....[62]....
        /*8538*/ 	.word	0x00001e00


	//   ....[63]....
        /*853c*/ 	.word	0x00001e10


	//   ....[64]....
        /*8540*/ 	.word	0x00001e20


	//   ....[65]....
        /*8544*/ 	.word	0x00001e50


	//   ....[66]....
        /*8548*/ 	.word	0x00001e60


	//   ....[67]....
        /*854c*/ 	.word	0x00001e70


	//   ....[68]....
        /*8550*/ 	.word	0x00001e80


	//   ....[69]....
        /*8554*/ 	.word	0x00001eb0


	//   ....[70]....
        /*8558*/ 	.word	0x00001ec0


	//   ....[71]....
        /*855c*/ 	.word	0x00001ed0


	//   ....[72]....
        /*8560*/ 	.word	0x00001ee0


	//   ....[73]....
        /*8564*/ 	.word	0x00001f10


	//   ....[74]....
        /*8568*/ 	.word	0x00001f20


	//   ....[75]....
        /*856c*/ 	.word	0x00001f30


	//   ....[76]....
        /*8570*/ 	.word	0x00001f40


	//   ....[77]....
        /*8574*/ 	.word	0x00001f70


	//   ....[78]....
        /*8578*/ 	.word	0x00001f80


	//   ....[79]....
        /*857c*/ 	.word	0x00001f90


	//   ....[80]....
        /*8580*/ 	.word	0x00001fa0


	//   ....[81]....
        /*8584*/ 	.word	0x00001fd0


	//   ....[82]....
        /*8588*/ 	.word	0x00001fe0


	//   ....[83]....
        /*858c*/ 	.word	0x00001ff0


	//   ....[84]....
        /*8590*/ 	.word	0x00002000


	//   ....[85]....
        /*8594*/ 	.word	0x00002030


	//   ....[86]....
        /*8598*/ 	.word	0x00002040


	//   ....[87]....
        /*859c*/ 	.word	0x00002050


	//   ....[88]....
        /*85a0*/ 	.word	0x00002060


	//   ....[89]....
        /*85a4*/ 	.word	0x00002090


	//   ....[90]....
        /*85a8*/ 	.word	0x000020a0


	//   ....[91]....
        /*85ac*/ 	.word	0x000020b0


	//   ....[92]....
        /*85b0*/ 	.word	0x000020c0


	//   ....[93]....
        /*85b4*/ 	.word	0x000020f0


	//   ....[94]....
        /*85b8*/ 	.word	0x00002100


	//   ....[95]....
        /*85bc*/ 	.word	0x00002110


	//   ....[96]....
        /*85c0*/ 	.word	0x00002120


	//   ....[97]....
        /*85c4*/ 	.word	0x00002150


	//   ....[98]....
        /*85c8*/ 	.word	0x00002160


	//   ....[99]....
        /*85cc*/ 	.word	0x00002170


	//   ....[100]....
        /*85d0*/ 	.word	0x00002180


	//   ....[101]....
        /*85d4*/ 	.word	0x000021b0


	//   ....[102]....
        /*85d8*/ 	.word	0x000021c0


	//   ....[103]....
        /*85dc*/ 	.word	0x000021d0


	//   ....[104]....
        /*85e0*/ 	.word	0x000021e0


	//   ....[105]....
        /*85e4*/ 	.word	0x00002210


	//   ....[106]....
        /*85e8*/ 	.word	0x00002220


	//   ....[107]....
        /*85ec*/ 	.word	0x00002230


	//   ....[108]....
        /*85f0*/ 	.word	0x00002240


	//   ....[109]....
        /*85f4*/ 	.word	0x00002270


	//   ....[110]....
        /*85f8*/ 	.word	0x00002280


	//   ....[111]....
        /*85fc*/ 	.word	0x00002290


	//   ....[112]....
        /*8600*/ 	.word	0x000022a0


	//   ....[113]....
        /*8604*/ 	.word	0x000022d0


	//   ....[114]....
        /*8608*/ 	.word	0x000022e0


	//   ....[115]....
        /*860c*/ 	.word	0x000022f0


	//   ....[116]....
        /*8610*/ 	.word	0x00002300


	//   ....[117]....
        /*8614*/ 	.word	0x00002330


	//   ....[118]....
        /*8618*/ 	.word	0x00002340


	//   ....[119]....
        /*861c*/ 	.word	0x00002350


	//   ....[120]....
        /*8620*/ 	.word	0x00002360


	//   ....[121]....
        /*8624*/ 	.word	0x00002390


	//   ....[122]....
        /*8628*/ 	.word	0x000023a0


	//   ....[123]....
        /*862c*/ 	.word	0x000023b0


	//   ....[124]....
        /*8630*/ 	.word	0x000023c0


	//   ....[125]....
        /*8634*/ 	.word	0x000023f0


	//   ....[126]....
        /*8638*/ 	.word	0x00002400


	//   ....[127]....
        /*863c*/ 	.word	0x00002410


	//   ....[128]....
        /*8640*/ 	.word	0x00002420


	//   ....[129]....
        /*8644*/ 	.word	0x00002450


	//   ....[130]....
        /*8648*/ 	.word	0x00002460


	//   ....[131]....
        /*864c*/ 	.word	0x00002470


	//   ....[132]....
        /*8650*/ 	.word	0x00002480


	//   ....[133]....
        /*8654*/ 	.word	0x000024b0


	//   ....[134]....
        /*8658*/ 	.word	0x000024c0


	//   ....[135]....
        /*865c*/ 	.word	0x000024d0


	//   ....[136]....
        /*8660*/ 	.word	0x000024e0


	//   ....[137]....
        /*8664*/ 	.word	0x00002510


	//   ....[138]....
        /*8668*/ 	.word	0x00002520


	//   ....[139]....
        /*866c*/ 	.word	0x00002530


	//   ....[140]....
        /*8670*/ 	.word	0x00002540


	//   ....[141]....
        /*8674*/ 	.word	0x00002570


	//   ....[142]....
        /*8678*/ 	.word	0x00002580


	//   ....[143]....
        /*867c*/ 	.word	0x00002590


	//   ....[144]....
        /*8680*/ 	.word	0x000025a0


	//   ....[145]....
        /*8684*/ 	.word	0x000025d0


	//   ....[146]....
        /*8688*/ 	.word	0x000025e0


	//   ....[147]....
        /*868c*/ 	.word	0x000025f0


	//   ....[148]....
        /*8690*/ 	.word	0x00002600


	//   ....[149]....
        /*8694*/ 	.word	0x00002630


	//   ....[150]....
        /*8698*/ 	.word	0x00002640


	//   ....[151]....
        /*869c*/ 	.word	0x00002650


	//   ....[152]....
        /*86a0*/ 	.word	0x00002660


	//   ....[153]....
        /*86a4*/ 	.word	0x00002690


	//   ....[154]....
        /*86a8*/ 	.word	0x000026a0


	//   ....[155]....
        /*86ac*/ 	.word	0x000026b0


	//   ....[156]....
        /*86b0*/ 	.word	0x000026c0


	//   ....[157]....
        /*86b4*/ 	.word	0x000026f0


	//   ....[158]....
        /*86b8*/ 	.word	0x00002700


	//   ....[159]....
        /*86bc*/ 	.word	0x00002710


	//   ....[160]....
        /*86c0*/ 	.word	0x00002720


	//   ....[161]....
        /*86c4*/ 	.word	0x00002750


	//   ....[162]....
        /*86c8*/ 	.word	0x00002760


	//   ....[163]....
        /*86cc*/ 	.word	0x00002770


	//   ....[164]....
        /*86d0*/ 	.word	0x00002780


	//   ....[165]....
        /*86d4*/ 	.word	0x000027b0


	//   ....[166]....
        /*86d8*/ 	.word	0x000027c0


	//   ....[167]....
        /*86dc*/ 	.word	0x000027d0


	//   ....[168]....
        /*86e0*/ 	.word	0x000027e0


	//   ....[169]....
        /*86e4*/ 	.word	0x00002810


	//   ....[170]....
        /*86e8*/ 	.word	0x00002820


	//   ....[171]....
        /*86ec*/ 	.word	0x00002830


	//   ....[172]....
        /*86f0*/ 	.word	0x00002840


	//   ....[173]....
        /*86f4*/ 	.word	0x00002870


	//   ....[174]....
        /*86f8*/ 	.word	0x00002880


	//   ....[175]....
        /*86fc*/ 	.word	0x00002890


	//   ....[176]....
        /*8700*/ 	.word	0x000028a0


	//   ....[177]....
        /*8704*/ 	.word	0x000028d0


	//   ....[178]....
        /*8708*/ 	.word	0x000028e0


	//   ....[179]....
        /*870c*/ 	.word	0x000028f0


	//   ....[180]....
        /*8710*/ 	.word	0x00002900


	//   ....[181]....
        /*8714*/ 	.word	0x00002930


	//   ....[182]....
        /*8718*/ 	.word	0x00002940


	//   ....[183]....
        /*871c*/ 	.word	0x00002950


	//   ....[184]....
        /*8720*/ 	.word	0x00002960


	//   ....[185]....
        /*8724*/ 	.word	0x00002990


	//   ....[186]....
        /*8728*/ 	.word	0x000029a0


	//   ....[187]....
        /*872c*/ 	.word	0x000029b0


	//   ....[188]....
        /*8730*/ 	.word	0x000029c0


	//   ....[189]....
        /*8734*/ 	.word	0x000029f0


	//   ....[190]....
        /*8738*/ 	.word	0x00002a00


	//   ....[191]....
        /*873c*/ 	.word	0x00002a10


	//   ....[192]....
        /*8740*/ 	.word	0x00002a20


	//   ....[193]....
        /*8744*/ 	.word	0x00002a50


	//   ....[194]....
        /*8748*/ 	.word	0x00002a60


	//   ....[195]....
        /*874c*/ 	.word	0x00002a70


	//   ....[196]....
        /*8750*/ 	.word	0x00002a80


	//   ....[197]....
        /*8754*/ 	.word	0x00002ab0


	//   ....[198]....
        /*8758*/ 	.word	0x00002ac0


	//   ....[199]....
        /*875c*/ 	.word	0x00002ad0


	//   ....[200]....
        /*8760*/ 	.word	0x00002ae0


	//   ....[201]....
        /*8764*/ 	.word	0x00002b10


	//   ....[202]....
        /*8768*/ 	.word	0x00002b20


	//   ....[203]....
        /*876c*/ 	.word	0x00002b30


	//   ....[204]....
        /*8770*/ 	.word	0x00002b40


	//   ....[205]....
        /*8774*/ 	.word	0x00002b70


	//   ....[206]....
        /*8778*/ 	.word	0x00002b80


	//   ....[207]....
        /*877c*/ 	.word	0x00002b90


	//   ....[208]....
        /*8780*/ 	.word	0x00002ba0


	//   ....[209]....
        /*8784*/ 	.word	0x00002bd0


	//   ....[210]....
        /*8788*/ 	.word	0x00002be0


	//   ....[211]....
        /*878c*/ 	.word	0x00002bf0


	//   ....[212]....
        /*8790*/ 	.word	0x00002c00


	//   ....[213]....
        /*8794*/ 	.word	0x00002c30


	//   ....[214]....
        /*8798*/ 	.word	0x00002c40


	//   ....[215]....
        /*879c*/ 	.word	0x00002c50


	//   ....[216]....
        /*87a0*/ 	.word	0x00002c60


	//   ....[217]....
        /*87a4*/ 	.word	0x00002c90


	//   ....[218]....
        /*87a8*/ 	.word	0x00002ca0


	//   ....[219]....
        /*87ac*/ 	.word	0x00002cb0


	//   ....[220]....
        /*87b0*/ 	.word	0x00002cc0


	//   ....[221]....
        /*87b4*/ 	.word	0x00002cf0


	//   ....[222]....
        /*87b8*/ 	.word	0x00002d00


	//   ....[223]....
        /*87bc*/ 	.word	0x00002d10


	//   ....[224]....
        /*87c0*/ 	.word	0x00002d20


	//   ....[225]....
        /*87c4*/ 	.word	0x00002d50


	//   ....[226]....
        /*87c8*/ 	.word	0x00002d60


	//   ....[227]....
        /*87cc*/ 	.word	0x00002d70


	//   ....[228]....
        /*87d0*/ 	.word	0x00002d80


	//   ....[229]....
        /*87d4*/ 	.word	0x00002db0


	//   ....[230]....
        /*87d8*/ 	.word	0x00002dc0


	//   ....[231]....
        /*87dc*/ 	.word	0x00002dd0


	//   ....[232]....
        /*87e0*/ 	.word	0x00002de0


	//   ....[233]....
        /*87e4*/ 	.word	0x00002e10


	//   ....[234]....
        /*87e8*/ 	.word	0x00002e20


	//   ....[235]....
        /*87ec*/ 	.word	0x00002e30


	//   ....[236]....
        /*87f0*/ 	.word	0x00002e40


	//   ....[237]....
        /*87f4*/ 	.word	0x00002e70


	//   ....[238]....
        /*87f8*/ 	.word	0x00002e80


	//   ....[239]....
        /*87fc*/ 	.word	0x00002e90


	//   ....[240]....
        /*8800*/ 	.word	0x00002ea0


	//   ....[241]....
        /*8804*/ 	.word	0x00002ed0


	//   ....[242]....
        /*8808*/ 	.word	0x00002ee0


	//   ....[243]....
        /*880c*/ 	.word	0x00002ef0


	//   ....[244]....
        /*8810*/ 	.word	0x00002f00


	//   ....[245]....
        /*8814*/ 	.word	0x00002f30


	//   ....[246]....
        /*8818*/ 	.word	0x00002f40


	//   ....[247]....
        /*881c*/ 	.word	0x00002f50


	//   ....[248]....
        /*8820*/ 	.word	0x00002f60


	//   ....[249]....
        /*8824*/ 	.word	0x00002f90


	//   ....[250]....
        /*8828*/ 	.word	0x00002fa0


	//   ....[251]....
        /*882c*/ 	.word	0x00002fb0


	//   ....[252]....
        /*8830*/ 	.word	0x00002fc0


	//   ....[253]....
        /*8834*/ 	.word	0x00002ff0


	//   ....[254]....
        /*8838*/ 	.word	0x00003000


	//   ....[255]....
        /*883c*/ 	.word	0x00003010


	//   ....[0]....
        /*8840*/ 	.word	0x00003020


	//   ....[1]....
        /*8844*/ 	.word	0x00003050


	//   ....[2]....
        /*8848*/ 	.word	0x00003060


	//   ....[3]....
        /*884c*/ 	.word	0x00003070


	//   ....[4]....
        /*8850*/ 	.word	0x00003080


	//   ....[5]....
        /*8854*/ 	.word	0x000030b0


	//   ....[6]....
        /*8858*/ 	.word	0x000030c0


	//   ....[7]....
        /*885c*/ 	.word	0x000030d0


	//   ....[8]....
        /*8860*/ 	.word	0x000030e0


	//   ....[9]....
        /*8864*/ 	.word	0x00003110


	//   ....[10]....
        /*8868*/ 	.word	0x00003120


	//   ....[11]....
        /*886c*/ 	.word	0x00003130


	//   ....[12]....
        /*8870*/ 	.word	0x00003140


	//   ....[13]....
        /*8874*/ 	.word	0x00003170


	//   ....[14]....
        /*8878*/ 	.word	0x00003180


	//   ....[15]....
        /*887c*/ 	.word	0x00003190


	//   ....[16]....
        /*8880*/ 	.word	0x000031a0


	//   ....[17]....
        /*8884*/ 	.word	0x000031d0


	//   ....[18]....
        /*8888*/ 	.word	0x000031e0


	//   ....[19]....
        /*888c*/ 	.word	0x000031f0


	//   ....[20]....
        /*8890*/ 	.word	0x00003200


	//   ....[21]....
        /*8894*/ 	.word	0x00003230


	//   ....[22]....
        /*8898*/ 	.word	0x00003240


	//   ....[23]....
        /*889c*/ 	.word	0x00003250


	//   ....[24]....
        /*88a0*/ 	.word	0x00003260


	//   ....[25]....
        /*88a4*/ 	.word	0x00003290


	//   ....[26]....
        /*88a8*/ 	.word	0x000032a0


	//   ....[27]....
        /*88ac*/ 	.word	0x000032b0


	//   ....[28]....
        /*88b0*/ 	.word	0x000032c0


	//   ....[29]....
        /*88b4*/ 	.word	0x000032f0


	//   ....[30]....
        /*88b8*/ 	.word	0x00003300


	//   ....[31]....
        /*88bc*/ 	.word	0x00003310


	//   ....[32]....
        /*88c0*/ 	.word	0x00003320


	//   ....[33]....
        /*88c4*/ 	.word	0x00003350


	//   ....[34]....
        /*88c8*/ 	.word	0x00003360


	//   ....[35]....
        /*88cc*/ 	.word	0x00003370


	//   ....[36]....
        /*88d0*/ 	.word	0x00003380


	//   ....[37]....
        /*88d4*/ 	.word	0x000033b0


	//   ....[38]....
        /*88d8*/ 	.word	0x000033c0


	//   ....[39]....
        /*88dc*/ 	.word	0x000033d0


	//   ....[40]....
        /*88e0*/ 	.word	0x000033e0


	//   ....[41]....
        /*88e4*/ 	.word	0x00003410


	//   ....[42]....
        /*88e8*/ 	.word	0x00003420


	//   ....[43]....
        /*88ec*/ 	.word	0x00003430


	//   ....[44]....
        /*88f0*/ 	.word	0x00003440


	//   ....[45]....
        /*88f4*/ 	.word	0x00003470


	//   ....[46]....
        /*88f8*/ 	.word	0x00003480


	//   ....[47]....
        /*88fc*/ 	.word	0x00003490


	//   ....[48]....
        /*8900*/ 	.word	0x000034a0


	//   ....[49]....
        /*8904*/ 	.word	0x000034d0


	//   ....[50]....
        /*8908*/ 	.word	0x000034e0


	//   ....[51]....
        /*890c*/ 	.word	0x000034f0


	//   ....[52]....
        /*8910*/ 	.word	0x00003500


	//   ....[53]....
        /*8914*/ 	.word	0x00003530


	//   ....[54]....
        /*8918*/ 	.word	0x00003540


	//   ....[55]....
        /*891c*/ 	.word	0x00003550


	//   ....[56]....
        /*8920*/ 	.word	0x00003560


	//   ....[57]....
        /*8924*/ 	.word	0x00003590


	//   ....[58]....
        /*8928*/ 	.word	0x000035a0


	//   ....[59]....
        /*892c*/ 	.word	0x000035b0


	//   ....[60]....
        /*8930*/ 	.word	0x000035c0


	//   ....[61]....
        /*8934*/ 	.word	0x000035f0


	//   ....[62]....
        /*8938*/ 	.word	0x00003600


	//   ....[63]....
        /*893c*/ 	.word	0x00003610


	//   ....[64]....
        /*8940*/ 	.word	0x00003620


	//   ....[65]....
        /*8944*/ 	.word	0x00003650


	//   ....[66]....
        /*8948*/ 	.word	0x00003660


	//   ....[67]....
        /*894c*/ 	.word	0x00003670


	//   ....[68]....
        /*8950*/ 	.word	0x00003680


	//   ....[69]....
        /*8954*/ 	.word	0x000036b0


	//   ....[70]....
        /*8958*/ 	.word	0x000036c0


	//   ....[71]....
        /*895c*/ 	.word	0x000036d0


	//   ....[72]....
        /*8960*/ 	.word	0x000036e0


	//   ....[73]....
        /*8964*/ 	.word	0x00003710


	//   ....[74]....
        /*8968*/ 	.word	0x00003720


	//   ....[75]....
        /*896c*/ 	.word	0x00003730


	//   ....[76]....
        /*8970*/ 	.word	0x00003740


	//   ....[77]....
        /*8974*/ 	.word	0x00003770


	//   ....[78]....
        /*8978*/ 	.word	0x00003780


	//   ....[79]....
        /*897c*/ 	.word	0x00003790


	//   ....[80]....
        /*8980*/ 	.word	0x000037a0


	//   ....[81]....
        /*8984*/ 	.word	0x000037d0


	//   ....[82]....
        /*8988*/ 	.word	0x000037e0


	//   ....[83]....
        /*898c*/ 	.word	0x000037f0


	//   ....[84]....
        /*8990*/ 	.word	0x00003800


	//   ....[85]....
        /*8994*/ 	.word	0x00003830


	//   ....[86]....
        /*8998*/ 	.word	0x00003840


	//   ....[87]....
        /*899c*/ 	.word	0x00003850


	//   ....[88]....
        /*89a0*/ 	.word	0x00003860


	//   ....[89]....
        /*89a4*/ 	.word	0x00003890


	//   ....[90]....
        /*89a8*/ 	.word	0x000038a0


	//   ....[91]....
        /*89ac*/ 	.word	0x000038b0


	//   ....[92]....
        /*89b0*/ 	.word	0x000038c0


	//   ....[93]....
        /*89b4*/ 	.word	0x000038f0


	//   ....[94]....
        /*89b8*/ 	.word	0x00003900


	//   ....[95]....
        /*89bc*/ 	.word	0x00003910


	//   ....[96]....
        /*89c0*/ 	.word	0x00003920


	//   ....[97]....
        /*89c4*/ 	.word	0x00003950


	//   ....[98]....
        /*89c8*/ 	.word	0x00003960


	//   ....[99]....
        /*89cc*/ 	.word	0x00003970


	//   ....[100]....
        /*89d0*/ 	.word	0x00003980


	//   ....[101]....
        /*89d4*/ 	.word	0x000039b0


	//   ....[102]....
        /*89d8*/ 	.word	0x000039c0


	//   ....[103]....
        /*89dc*/ 	.word	0x000039d0


	//   ....[104]....
        /*89e0*/ 	.word	0x000039e0


	//   ....[105]....
        /*89e4*/ 	.word	0x00003a10


	//   ....[106]....
        /*89e8*/ 	.word	0x00003a20


	//   ....[107]....
        /*89ec*/ 	.word	0x00003a30


	//   ....[108]....
        /*89f0*/ 	.word	0x00003a40


	//   ....[109]....
        /*89f4*/ 	.word	0x00003a70


	//   ....[110]....
        /*89f8*/ 	.word	0x00003a80


	//   ....[111]....
        /*89fc*/ 	.word	0x00003a90


	//   ....[112]....
        /*8a00*/ 	.word	0x00003aa0


	//   ....[113]....
        /*8a04*/ 	.word	0x00003ad0


	//   ....[114]....
        /*8a08*/ 	.word	0x00003ae0


	//   ....[115]....
        /*8a0c*/ 	.word	0x00003af0


	//   ....[116]....
        /*8a10*/ 	.word	0x00003b00


	//   ....[117]....
        /*8a14*/ 	.word	0x00003b30


	//   ....[118]....
        /*8a18*/ 	.word	0x00003b40


	//   ....[119]....
        /*8a1c*/ 	.word	0x00003b50


	//   ....[120]....
        /*8a20*/ 	.word	0x00003b60


	//   ....[121]....
        /*8a24*/ 	.word	0x00003b90


	//   ....[122]....
        /*8a28*/ 	.word	0x00003ba0


	//   ....[123]....
        /*8a2c*/ 	.word	0x00003bb0


	//   ....[124]....
        /*8a30*/ 	.word	0x00003bc0


	//   ....[125]....
        /*8a34*/ 	.word	0x00003bf0


	//   ....[126]....
        /*8a38*/ 	.word	0x00003c00


	//   ....[127]....
        /*8a3c*/ 	.word	0x00003c10


	//   ....[128]....
        /*8a40*/ 	.word	0x00003c20


	//   ....[129]....
        /*8a44*/ 	.word	0x00003c50


	//   ....[130]....
        /*8a48*/ 	.word	0x00003c60


	//   ....[131]....
        /*8a4c*/ 	.word	0x00003c70


	//   ....[132]....
        /*8a50*/ 	.word	0x00003c80


	//   ....[133]....
        /*8a54*/ 	.word	0x00003cb0


	//   ....[134]....
        /*8a58*/ 	.word	0x00003cc0


	//   ....[135]....
        /*8a5c*/ 	.word	0x00003cd0


	//   ....[136]....
        /*8a60*/ 	.word	0x00003ce0


	//   ....[137]....
        /*8a64*/ 	.word	0x00003d10


	//   ....[138]....
        /*8a68*/ 	.word	0x00003d20


	//   ....[139]....
        /*8a6c*/ 	.word	0x00003d30


	//   ....[140]....
        /*8a70*/ 	.word	0x00003d40


	//   ....[141]....
        /*8a74*/ 	.word	0x00003d70


	//   ....[142]....
        /*8a78*/ 	.word	0x00003d80


	//   ....[143]....
        /*8a7c*/ 	.word	0x00003d90


	//   ....[144]....
        /*8a80*/ 	.word	0x00003da0


	//   ....[145]....
        /*8a84*/ 	.word	0x00003dd0


	//   ....[146]....
        /*8a88*/ 	.word	0x00003de0


	//   ....[147]....
        /*8a8c*/ 	.word	0x00003df0


	//   ....[148]....
        /*8a90*/ 	.word	0x00003e00


	//   ....[149]....
        /*8a94*/ 	.word	0x00003e30


	//   ....[150]....
        /*8a98*/ 	.word	0x00003e40


	//   ....[151]....
        /*8a9c*/ 	.word	0x00003e50


	//   ....[152]....
        /*8aa0*/ 	.word	0x00003e60


	//   ....[153]....
        /*8aa4*/ 	.word	0x00003e90


	//   ....[154]....
        /*8aa8*/ 	.word	0x00003ea0


	//   ....[155]....
        /*8aac*/ 	.word	0x00003eb0


	//   ....[156]....
        /*8ab0*/ 	.word	0x00003ec0


	//   ....[157]....
        /*8ab4*/ 	.word	0x00003ef0


	//   ....[158]....
        /*8ab8*/ 	.word	0x00003f00


	//   ....[159]....
        /*8abc*/ 	.word	0x00003f10


	//   ....[160]....
        /*8ac0*/ 	.word	0x00003f20


	//   ....[161]....
        /*8ac4*/ 	.word	0x00003f50


	//   ....[162]....
        /*8ac8*/ 	.word	0x00003f60


	//   ....[163]....
        /*8acc*/ 	.word	0x00003f70


	//   ....[164]....
        /*8ad0*/ 	.word	0x00003f80


	//   ....[165]....
        /*8ad4*/ 	.word	0x00003fb0


	//   ....[166]....
        /*8ad8*/ 	.word	0x00003fc0


	//   ....[167]....
        /*8adc*/ 	.word	0x00003fd0


	//   ....[168]....
        /*8ae0*/ 	.word	0x00003fe0


	//   ....[169]....
        /*8ae4*/ 	.word	0x00004010


	//   ....[170]....
        /*8ae8*/ 	.word	0x00004020


	//   ....[171]....
        /*8aec*/ 	.word	0x00004030


	//   ....[172]....
        /*8af0*/ 	.word	0x00004040


	//   ....[173]....
        /*8af4*/ 	.word	0x00004070


	//   ....[174]....
        /*8af8*/ 	.word	0x00004080


	//   ....[175]....
        /*8afc*/ 	.word	0x00004090


	//   ....[176]....
        /*8b00*/ 	.word	0x000040a0


	//   ....[177]....
        /*8b04*/ 	.word	0x000040d0


	//   ....[178]....
        /*8b08*/ 	.word	0x000040e0


	//   ....[179]....
        /*8b0c*/ 	.word	0x000040f0


	//   ....[180]....
        /*8b10*/ 	.word	0x00004100


	//   ....[181]....
        /*8b14*/ 	.word	0x00004130


	//   ....[182]....
        /*8b18*/ 	.word	0x00004140


	//   ....[183]....
        /*8b1c*/ 	.word	0x00004150


	//   ....[184]....
        /*8b20*/ 	.word	0x00004160


	//   ....[185]....
        /*8b24*/ 	.word	0x00004190


	//   ....[186]....
        /*8b28*/ 	.word	0x000041a0


	//   ....[187]....
        /*8b2c*/ 	.word	0x000041b0


	//   ....[188]....
        /*8b30*/ 	.word	0x000041c0


	//   ....[189]....
        /*8b34*/ 	.word	0x000041f0


	//   ....[190]....
        /*8b38*/ 	.word	0x00004200


	//   ....[191]....
        /*8b3c*/ 	.word	0x00004210


	//   ....[192]....
        /*8b40*/ 	.word	0x00004220


	//   ....[193]....
        /*8b44*/ 	.word	0x00004250


	//   ....[194]....
        /*8b48*/ 	.word	0x00004260


	//   ....[195]....
        /*8b4c*/ 	.word	0x00004270


	//   ....[196]....
        /*8b50*/ 	.word	0x00004280


	//   ....[197]....
        /*8b54*/ 	.word	0x000042b0


	//   ....[198]....
        /*8b58*/ 	.word	0x000042c0


	//   ....[199]....
        /*8b5c*/ 	.word	0x000042d0


	//   ....[200]....
        /*8b60*/ 	.word	0x000042e0


	//   ....[201]....
        /*8b64*/ 	.word	0x00004310


	//   ....[202]....
        /*8b68*/ 	.word	0x00004320


	//   ....[203]....
        /*8b6c*/ 	.word	0x00004330


	//   ....[204]....
        /*8b70*/ 	.word	0x00004340


	//   ....[205]....
        /*8b74*/ 	.word	0x00004370


	//   ....[206]....
        /*8b78*/ 	.word	0x00004380


	//   ....[207]....
        /*8b7c*/ 	.word	0x00004390


	//   ....[208]....
        /*8b80*/ 	.word	0x000043a0


	//   ....[209]....
        /*8b84*/ 	.word	0x000043d0


	//   ....[210]....
        /*8b88*/ 	.word	0x000043e0


	//   ....[211]....
        /*8b8c*/ 	.word	0x000043f0


	//   ....[212]....
        /*8b90*/ 	.word	0x00004400


	//   ....[213]....
        /*8b94*/ 	.word	0x00004430


	//   ....[214]....
        /*8b98*/ 	.word	0x00004440


	//   ....[215]....
        /*8b9c*/ 	.word	0x00004450


	//   ....[216]....
        /*8ba0*/ 	.word	0x00004460


	//   ....[217]....
        /*8ba4*/ 	.word	0x00004490


	//   ....[218]....
        /*8ba8*/ 	.word	0x000044a0


	//   ....[219]....
        /*8bac*/ 	.word	0x000044b0


	//   ....[220]....
        /*8bb0*/ 	.word	0x000044c0


	//   ....[221]....
        /*8bb4*/ 	.word	0x000044f0


	//   ....[222]....
        /*8bb8*/ 	.word	0x00004500


	//   ....[223]....
        /*8bbc*/ 	.word	0x00004510


	//   ....[224]....
        /*8bc0*/ 	.word	0x00004520


	//   ....[225]....
        /*8bc4*/ 	.word	0x00004550


	//   ....[226]....
        /*8bc8*/ 	.word	0x00004560


	//   ....[227]....
        /*8bcc*/ 	.word	0x00004570


	//   ....[228]....
        /*8bd0*/ 	.word	0x00004580


	//   ....[229]....
        /*8bd4*/ 	.word	0x000045b0


	//   ....[230]....
        /*8bd8*/ 	.word	0x000045c0


	//   ....[231]....
        /*8bdc*/ 	.word	0x000045d0


	//   ....[232]....
        /*8be0*/ 	.word	0x000045e0


	//   ....[233]....
        /*8be4*/ 	.word	0x00004610


	//   ....[234]....
        /*8be8*/ 	.word	0x00004620


	//   ....[235]....
        /*8bec*/ 	.word	0x00004630


	//   ....[236]....
        /*8bf0*/ 	.word	0x00004640


	//   ....[237]....
        /*8bf4*/ 	.word	0x00004670


	//   ....[238]....
        /*8bf8*/ 	.word	0x00004680


	//   ....[239]....
        /*8bfc*/ 	.word	0x00004690


	//   ....[240]....
        /*8c00*/ 	.word	0x000046a0


	//   ....[241]....
        /*8c04*/ 	.word	0x000046d0


	//   ....[242]....
        /*8c08*/ 	.word	0x000046e0


	//   ....[243]....
        /*8c0c*/ 	.word	0x000046f0


	//   ....[244]....
        /*8c10*/ 	.word	0x00004700


	//   ....[245]....
        /*8c14*/ 	.word	0x00004730


	//   ....[246]....
        /*8c18*/ 	.word	0x00004740


	//   ....[247]....
        /*8c1c*/ 	.word	0x00004750


	//   ....[248]....
        /*8c20*/ 	.word	0x00004760


	//   ....[249]....
        /*8c24*/ 	.word	0x00004790


	//   ....[250]....
        /*8c28*/ 	.word	0x000047a0


	//   ....[251]....
        /*8c2c*/ 	.word	0x000047b0


	//   ....[252]....
        /*8c30*/ 	.word	0x000047c0


	//   ....[253]....
        /*8c34*/ 	.word	0x000047f0


	//   ....[254]....
        /*8c38*/ 	.word	0x00004800


	//   ....[255]....
        /*8c3c*/ 	.word	0x00004810


	//   ....[0]....
        /*8c40*/ 	.word	0x00004820


	//   ....[1]....
        /*8c44*/ 	.word	0x00004850


	//   ....[2]....
        /*8c48*/ 	.word	0x00004860


	//   ....[3]....
        /*8c4c*/ 	.word	0x00004870


	//   ....[4]....
        /*8c50*/ 	.word	0x00004880


	//   ....[5]....
        /*8c54*/ 	.word	0x000048b0


	//   ....[6]....
        /*8c58*/ 	.word	0x000048c0


	//   ....[7]....
        /*8c5c*/ 	.word	0x000048d0


	//   ....[8]....
        /*8c60*/ 	.word	0x000048e0


	//   ....[9]....
        /*8c64*/ 	.word	0x00004910


	//   ....[10]....
        /*8c68*/ 	.word	0x00004920


	//   ....[11]....
        /*8c6c*/ 	.word	0x00004930


	//   ....[12]....
        /*8c70*/ 	.word	0x00004940


	//   ....[13]....
        /*8c74*/ 	.word	0x00004970


	//   ....[14]....
        /*8c78*/ 	.word	0x00004980


	//   ....[15]....
        /*8c7c*/ 	.word	0x00004990


	//   ....[16]....
        /*8c80*/ 	.word	0x000049a0


	//   ....[17]....
        /*8c84*/ 	.word	0x000049d0


	//   ....[18]....
        /*8c88*/ 	.word	0x000049e0


	//   ....[19]....
        /*8c8c*/ 	.word	0x000049f0


	//   ....[20]....
        /*8c90*/ 	.word	0x00004a00


	//   ....[21]....
        /*8c94*/ 	.word	0x00004a30


	//   ....[22]....
        /*8c98*/ 	.word	0x00004a40


	//   ....[23]....
        /*8c9c*/ 	.word	0x00004a50


	//   ....[24]....
        /*8ca0*/ 	.word	0x00004a60


	//   ....[25]....
        /*8ca4*/ 	.word	0x00004a90


	//   ....[26]....
        /*8ca8*/ 	.word	0x00004aa0


	//   ....[27]....
        /*8cac*/ 	.word	0x00004ab0


	//   ....[28]....
        /*8cb0*/ 	.word	0x00004ac0


	//   ....[29]....
        /*8cb4*/ 	.word	0x00004af0


	//   ....[30]....
        /*8cb8*/ 	.word	0x00004b00


	//   ....[31]....
        /*8cbc*/ 	.word	0x00004b10


	//   ....[32]....
        /*8cc0*/ 	.word	0x00004b20


	//   ....[33]....
        /*8cc4*/ 	.word	0x00004b50


	//   ....[34]....
        /*8cc8*/ 	.word	0x00004b60


	//   ....[35]....
        /*8ccc*/ 	.word	0x00004b70


	//   ....[36]....
        /*8cd0*/ 	.word	0x00004b80


	//   ....[37]....
        /*8cd4*/ 	.word	0x00004bb0


	//   ....[38]....
        /*8cd8*/ 	.word	0x00004bc0


	//   ....[39]....
        /*8cdc*/ 	.word	0x00004bd0


	//   ....[40]....
        /*8ce0*/ 	.word	0x00004be0


	//   ....[41]....
        /*8ce4*/ 	.word	0x00004c10


	//   ....[42]....
        /*8ce8*/ 	.word	0x00004c20


	//   ....[43]....
        /*8cec*/ 	.word	0x00004c30


	//   ....[44]....
        /*8cf0*/ 	.word	0x00004c40


	//   ....[45]....
        /*8cf4*/ 	.word	0x00004c70


	//   ....[46]....
        /*8cf8*/ 	.word	0x00004c80


	//   ....[47]....
        /*8cfc*/ 	.word	0x00004c90


	//   ....[48]....
        /*8d00*/ 	.word	0x00004ca0


	//   ....[49]....
        /*8d04*/ 	.word	0x00004cd0


	//   ....[50]....
        /*8d08*/ 	.word	0x00004ce0


	//   ....[51]....
        /*8d0c*/ 	.word	0x00004cf0


	//   ....[52]....
        /*8d10*/ 	.word	0x00004d00


	//   ....[53]....
        /*8d14*/ 	.word	0x00004d30


	//   ....[54]....
        /*8d18*/ 	.word	0x00004d40


	//   ....[55]....
        /*8d1c*/ 	.word	0x00004d50


	//   ....[56]....
        /*8d20*/ 	.word	0x00004d60


	//   ....[57]....
        /*8d24*/ 	.word	0x00004d90


	//   ....[58]....
        /*8d28*/ 	.word	0x00004da0


	//   ....[59]....
        /*8d2c*/ 	.word	0x00004db0


	//   ....[60]....
        /*8d30*/ 	.word	0x00004dc0


	//   ....[61]....
        /*8d34*/ 	.word	0x00004df0


	//   ....[62]....
        /*8d38*/ 	.word	0x00004e00


	//   ....[63]....
        /*8d3c*/ 	.word	0x00004e10


	//   ....[64]....
        /*8d40*/ 	.word	0x00004e20


	//   ....[65]....
        /*8d44*/ 	.word	0x00004e50


	//   ....[66]....
        /*8d48*/ 	.word	0x00004e60


	//   ....[67]....
        /*8d4c*/ 	.word	0x00004e70


	//   ....[68]....
        /*8d50*/ 	.word	0x00004e80


	//   ....[69]....
        /*8d54*/ 	.word	0x00004eb0


	//   ....[70]....
        /*8d58*/ 	.word	0x00004ec0


	//   ....[71]....
        /*8d5c*/ 	.word	0x00004ed0


	//   ....[72]....
        /*8d60*/ 	.word	0x00004ee0


	//   ....[73]....
        /*8d64*/ 	.word	0x00004f10


	//   ....[74]....
        /*8d68*/ 	.word	0x00004f20


	//   ....[75]....
        /*8d6c*/ 	.word	0x00004f30


	//   ....[76]....
        /*8d70*/ 	.word	0x00004f40


	//   ....[77]....
        /*8d74*/ 	.word	0x00004f70


	//   ....[78]....
        /*8d78*/ 	.word	0x00004f80


	//   ....[79]....
        /*8d7c*/ 	.word	0x00004f90


	//   ....[80]....
        /*8d80*/ 	.word	0x00004fa0


	//   ....[81]....
        /*8d84*/ 	.word	0x00004fd0


	//   ....[82]....
        /*8d88*/ 	.word	0x00004fe0


	//   ....[83]....
        /*8d8c*/ 	.word	0x00004ff0


	//   ....[84]....
        /*8d90*/ 	.word	0x00005000


	//   ....[85]....
        /*8d94*/ 	.word	0x00005030


	//   ....[86]....
        /*8d98*/ 	.word	0x00005040


	//   ....[87]....
        /*8d9c*/ 	.word	0x00005050


	//   ....[88]....
        /*8da0*/ 	.word	0x00005060


	//   ....[89]....
        /*8da4*/ 	.word	0x00005090


	//   ....[90]....
        /*8da8*/ 	.word	0x000050a0


	//   ....[91]....
        /*8dac*/ 	.word	0x000050b0


	//   ....[92]....
        /*8db0*/ 	.word	0x000050c0


	//   ....[93]....
        /*8db4*/ 	.word	0x000050f0


	//   ....[94]....
        /*8db8*/ 	.word	0x00005100


	//   ....[95]....
        /*8dbc*/ 	.word	0x00005110


	//   ....[96]....
        /*8dc0*/ 	.word	0x00005120


	//   ....[97]....
        /*8dc4*/ 	.word	0x00005150


	//   ....[98]....
        /*8dc8*/ 	.word	0x00005160


	//   ....[99]....
        /*8dcc*/ 	.word	0x00005170


	//   ....[100]....
        /*8dd0*/ 	.word	0x00005180


	//   ....[101]....
        /*8dd4*/ 	.word	0x000051b0


	//   ....[102]....
        /*8dd8*/ 	.word	0x000051c0


	//   ....[103]....
        /*8ddc*/ 	.word	0x000051d0


	//   ....[104]....
        /*8de0*/ 	.word	0x000051e0


	//   ....[105]....
        /*8de4*/ 	.word	0x00005210


	//   ....[106]....
        /*8de8*/ 	.word	0x00005220


	//   ....[107]....
        /*8dec*/ 	.word	0x00005230


	//   ....[108]....
        /*8df0*/ 	.word	0x00005240


	//   ....[109]....
        /*8df4*/ 	.word	0x00005270


	//   ....[110]....
        /*8df8*/ 	.word	0x00005280


	//   ....[111]....
        /*8dfc*/ 	.word	0x00005290


	//   ....[112]....
        /*8e00*/ 	.word	0x000052a0


	//   ....[113]....
        /*8e04*/ 	.word	0x000052d0


	//   ....[114]....
        /*8e08*/ 	.word	0x000052e0


	//   ....[115]....
        /*8e0c*/ 	.word	0x000052f0


	//   ....[116]....
        /*8e10*/ 	.word	0x00005300


	//   ....[117]....
        /*8e14*/ 	.word	0x00005330


	//   ....[118]....
        /*8e18*/ 	.word	0x00005340


	//   ....[119]....
        /*8e1c*/ 	.word	0x00005350


	//   ....[120]....
        /*8e20*/ 	.word	0x00005360


	//   ....[121]....
        /*8e24*/ 	.word	0x00005390


	//   ....[122]....
        /*8e28*/ 	.word	0x000053a0


	//   ....[123]....
        /*8e2c*/ 	.word	0x000053b0


	//   ....[124]....
        /*8e30*/ 	.word	0x000053c0


	//   ....[125]....
        /*8e34*/ 	.word	0x000053f0


	//   ....[126]....
        /*8e38*/ 	.word	0x00005400


	//   ....[127]....
        /*8e3c*/ 	.word	0x00005410


	//   ....[128]....
        /*8e40*/ 	.word	0x00005420


	//   ....[129]....
        /*8e44*/ 	.word	0x00005450


	//   ....[130]....
        /*8e48*/ 	.word	0x00005460


	//   ....[131]....
        /*8e4c*/ 	.word	0x00005470


	//   ....[132]....
        /*8e50*/ 	.word	0x00005480


	//   ....[133]....
        /*8e54*/ 	.word	0x000054b0


	//   ....[134]....
        /*8e58*/ 	.word	0x000054c0


	//   ....[135]....
        /*8e5c*/ 	.word	0x000054d0


	//   ....[136]....
        /*8e60*/ 	.word	0x000054e0


	//   ....[137]....
        /*8e64*/ 	.word	0x00005510


	//   ....[138]....
        /*8e68*/ 	.word	0x00005520


	//   ....[139]....
        /*8e6c*/ 	.word	0x00005530


	//   ....[140]....
        /*8e70*/ 	.word	0x00005540


	//   ....[141]....
        /*8e74*/ 	.word	0x00005570


	//   ....[142]....
        /*8e78*/ 	.word	0x00005580


	//   ....[143]....
        /*8e7c*/ 	.word	0x00005590


	//   ....[144]....
        /*8e80*/ 	.word	0x000055a0


	//   ....[145]....
        /*8e84*/ 	.word	0x000055d0


	//   ....[146]....
        /*8e88*/ 	.word	0x000055e0


	//   ....[147]....
        /*8e8c*/ 	.word	0x000055f0


	//   ....[148]....
        /*8e90*/ 	.word	0x00005600


	//   ....[149]....
        /*8e94*/ 	.word	0x00005630


	//   ....[150]....
        /*8e98*/ 	.word	0x00005640


	//   ....[151]....
        /*8e9c*/ 	.word	0x00005650


	//   ....[152]....
        /*8ea0*/ 	.word	0x00005660


	//   ....[153]....
        /*8ea4*/ 	.word	0x00005690


	//   ....[154]....
        /*8ea8*/ 	.word	0x000056a0


	//   ....[155]....
        /*8eac*/ 	.word	0x000056b0


	//   ....[156]....
        /*8eb0*/ 	.word	0x000056c0


	//   ....[157]....
        /*8eb4*/ 	.word	0x000056f0


	//   ....[158]....
        /*8eb8*/ 	.word	0x00005700


	//   ....[159]....
        /*8ebc*/ 	.word	0x00005710


	//   ....[160]....
        /*8ec0*/ 	.word	0x00005720


	//   ....[161]....
        /*8ec4*/ 	.word	0x00005750


	//   ....[162]....
        /*8ec8*/ 	.word	0x00005760


	//   ....[163]....
        /*8ecc*/ 	.word	0x00005770


	//   ....[164]....
        /*8ed0*/ 	.word	0x00005780


	//   ....[165]....
        /*8ed4*/ 	.word	0x000057b0


	//   ....[166]....
        /*8ed8*/ 	.word	0x000057c0


	//   ....[167]....
        /*8edc*/ 	.word	0x000057d0


	//   ....[168]....
        /*8ee0*/ 	.word	0x000057e0


	//   ....[169]....
        /*8ee4*/ 	.word	0x00005810


	//   ....[170]....
        /*8ee8*/ 	.word	0x00005820


	//   ....[171]....
        /*8eec*/ 	.word	0x00005830


	//   ....[172]....
        /*8ef0*/ 	.word	0x00005840


	//   ....[173]....
        /*8ef4*/ 	.word	0x00005870


	//   ....[174]....
        /*8ef8*/ 	.word	0x00005880


	//   ....[175]....
        /*8efc*/ 	.word	0x00005890


	//   ....[176]....
        /*8f00*/ 	.word	0x000058a0


	//   ....[177]....
        /*8f04*/ 	.word	0x000058d0


	//   ....[178]....
        /*8f08*/ 	.word	0x000058e0


	//   ....[179]....
        /*8f0c*/ 	.word	0x000058f0


	//   ....[180]....
        /*8f10*/ 	.word	0x00005900


	//   ....[181]....
        /*8f14*/ 	.word	0x00005930


	//   ....[182]....
        /*8f18*/ 	.word	0x00005940


	//   ....[183]....
        /*8f1c*/ 	.word	0x00005950


	//   ....[184]....
        /*8f20*/ 	.word	0x00005960


	//   ....[185]....
        /*8f24*/ 	.word	0x00005990


	//   ....[186]....
        /*8f28*/ 	.word	0x000059a0


	//   ....[187]....
        /*8f2c*/ 	.word	0x000059b0


	//   ....[188]....
        /*8f30*/ 	.word	0x000059c0


	//   ....[189]....
        /*8f34*/ 	.word	0x000059f0


	//   ....[190]....
        /*8f38*/ 	.word	0x00005a00


	//   ....[191]....
        /*8f3c*/ 	.word	0x00005a10


	//   ....[192]....
        /*8f40*/ 	.word	0x00005a20


	//   ....[193]....
        /*8f44*/ 	.word	0x00005a50


	//   ....[194]....
        /*8f48*/ 	.word	0x00005a60


	//   ....[195]....
        /*8f4c*/ 	.word	0x00005a70


	//   ....[196]....
        /*8f50*/ 	.word	0x00005a80


	//   ....[197]....
        /*8f54*/ 	.word	0x00005ab0


	//   ....[198]....
        /*8f58*/ 	.word	0x00005ac0


	//   ....[199]....
        /*8f5c*/ 	.word	0x00005ad0


	//   ....[200]....
        /*8f60*/ 	.word	0x00005ae0


	//   ....[201]....
        /*8f64*/ 	.word	0x00005b10


	//   ....[202]....
        /*8f68*/ 	.word	0x00005b20


	//   ....[203]....
        /*8f6c*/ 	.word	0x00005b30


	//   ....[204]....
        /*8f70*/ 	.word	0x00005b40


	//   ....[205]....
        /*8f74*/ 	.word	0x00005b70


	//   ....[206]....
        /*8f78*/ 	.word	0x00005b80


	//   ....[207]....
        /*8f7c*/ 	.word	0x00005b90


	//   ....[208]....
        /*8f80*/ 	.word	0x00005ba0


	//   ....[209]....
        /*8f84*/ 	.word	0x00005bd0


	//   ....[210]....
        /*8f88*/ 	.word	0x00005be0


	//   ....[211]....
        /*8f8c*/ 	.word	0x00005bf0


	//   ....[212]....
        /*8f90*/ 	.word	0x00005c00


	//   ....[213]....
        /*8f94*/ 	.word	0x00005c30


	//   ....[214]....
        /*8f98*/ 	.word	0x00005c40


	//   ....[215]....
        /*8f9c*/ 	.word	0x00005c50


	//   ....[216]....
        /*8fa0*/ 	.word	0x00005c60


	//   ....[217]....
        /*8fa4*/ 	.word	0x00005c90


	//   ....[218]....
        /*8fa8*/ 	.word	0x00005ca0


	//   ....[219]....
        /*8fac*/ 	.word	0x00005cb0


	//   ....[220]....
        /*8fb0*/ 	.word	0x00005cc0


	//   ....[221]....
        /*8fb4*/ 	.word	0x00005cf0


	//   ....[222]....
        /*8fb8*/ 	.word	0x00005d00


	//   ....[223]....
        /*8fbc*/ 	.word	0x00005d10


	//   ....[224]....
        /*8fc0*/ 	.word	0x00005d20


	//   ....[225]....
        /*8fc4*/ 	.word	0x00005d50


	//   ....[226]....
        /*8fc8*/ 	.word	0x00005d60


	//   ....[227]....
        /*8fcc*/ 	.word	0x00005d70


	//   ....[228]....
        /*8fd0*/ 	.word	0x00005d80


	//   ....[229]....
        /*8fd4*/ 	.word	0x00005db0


	//   ....[230]....
        /*8fd8*/ 	.word	0x00005dc0


	//   ....[231]....
        /*8fdc*/ 	.word	0x00005dd0


	//   ....[232]....
        /*8fe0*/ 	.word	0x00005de0


	//   ....[233]....
        /*8fe4*/ 	.word	0x00005e10


	//   ....[234]....
        /*8fe8*/ 	.word	0x00005e20


	//   ....[235]....
        /*8fec*/ 	.word	0x00005e30


	//   ....[236]....
        /*8ff0*/ 	.word	0x00005e40


	//   ....[237]....
        /*8ff4*/ 	.word	0x00005e70


	//   ....[238]....
        /*8ff8*/ 	.word	0x00005e80


	//   ....[239]....
        /*8ffc*/ 	.word	0x00005e90


	//   ....[240]....
        /*9000*/ 	.word	0x00005ea0


	//   ....[241]....
        /*9004*/ 	.word	0x00005ed0


	//   ....[242]....
        /*9008*/ 	.word	0x00005ee0


	//   ....[243]....
        /*900c*/ 	.word	0x00005ef0


	//   ....[244]....
        /*9010*/ 	.word	0x00005f00


	//   ....[245]....
        /*9014*/ 	.word	0x00005f30


	//   ....[246]....
        /*9018*/ 	.word	0x00005f40


	//   ....[247]....
        /*901c*/ 	.word	0x00005f50


	//   ....[248]....
        /*9020*/ 	.word	0x00005f60


	//   ....[249]....
        /*9024*/ 	.word	0x00005f90


	//   ....[250]....
        /*9028*/ 	.word	0x00005fa0


	//   ....[251]....
        /*902c*/ 	.word	0x00005fb0


	//   ....[252]....
        /*9030*/ 	.word	0x00005fc0


	//   ....[253]....
        /*9034*/ 	.word	0x00005ff0


	//   ....[254]....
        /*9038*/ 	.word	0x00006000


	//   ....[255]....
        /*903c*/ 	.word	0x0000c030


	//   ....[0]....
        /*9040*/ 	.word	0x0000c040


	//   ....[1]....
        /*9044*/ 	.word	0x0000c050


	//   ....[2]....
        /*9048*/ 	.word	0x0000c080


	//   ....[3]....
        /*904c*/ 	.word	0x0000c090


	//   ....[4]....
        /*9050*/ 	.word	0x0000c0a0


	//   ....[5]....
        /*9054*/ 	.word	0x0000c0b0


	//   ....[6]....
        /*9058*/ 	.word	0x0000c0e0


	//   ....[7]....
        /*905c*/ 	.word	0x0000c0f0


	//   ....[8]....
        /*9060*/ 	.word	0x0000c100


	//   ....[9]....
        /*9064*/ 	.word	0x0000c110


	//   ....[10]....
        /*9068*/ 	.word	0x0000c140


	//   ....[11]....
        /*906c*/ 	.word	0x0000c150


	//   ....[12]....
        /*9070*/ 	.word	0x0000c160


	//   ....[13]....
        /*9074*/ 	.word	0x0000c170


	//   ....[14]....
        /*9078*/ 	.word	0x0000c1a0


	//   ....[15]....
        /*907c*/ 	.word	0x0000c1b0


	//   ....[16]....
        /*9080*/ 	.word	0x0000c1c0


	//   ....[17]....
        /*9084*/ 	.word	0x0000c1d0


	//   ....[18]....
        /*9088*/ 	.word	0x0000c200


	//   ....[19]....
        /*908c*/ 	.word	0x0000c210


	//   ....[20]....
        /*9090*/ 	.word	0x0000c220


	//   ....[21]....
        /*9094*/ 	.word	0x0000c230


	//   ....[22]....
        /*9098*/ 	.word	0x0000c260


	//   ....[23]....
        /*909c*/ 	.word	0x0000c270


	//   ....[24]....
        /*90a0*/ 	.word	0x0000c280


	//   ....[25]....
        /*90a4*/ 	.word	0x0000c290


	//   ....[26]....
        /*90a8*/ 	.word	0x0000c2c0


	//   ....[27]....
        /*90ac*/ 	.word	0x0000c2d0


	//   ....[28]....
        /*90b0*/ 	.word	0x0000c2e0


	//   ....[29]....
        /*90b4*/ 	.word	0x0000c2f0


	//   ....[30]....
        /*90b8*/ 	.word	0x0000c320


	//   ....[31]....
        /*90bc*/ 	.word	0x0000c330


	//   ....[32]....
        /*90c0*/ 	.word	0x0000c340


	//   ....[33]....
        /*90c4*/ 	.word	0x0000c350


	//   ....[34]....
        /*90c8*/ 	.word	0x0000c380


	//   ....[35]....
        /*90cc*/ 	.word	0x0000c390


	//   ....[36]....
        /*90d0*/ 	.word	0x0000c3a0


	//   ....[37]....
        /*90d4*/ 	.word	0x0000c3b0


	//   ....[38]....
        /*90d8*/ 	.word	0x0000c3e0


	//   ....[39]....
        /*90dc*/ 	.word	0x0000c3f0


	//   ....[40]....
        /*90e0*/ 	.word	0x0000c400


	//   ....[41]....
        /*90e4*/ 	.word	0x0000c410


	//   ....[42]....
        /*90e8*/ 	.word	0x0000c440


	//   ....[43]....
        /*90ec*/ 	.word	0x0000c450


	//   ....[44]....
        /*90f0*/ 	.word	0x0000c460


	//   ....[45]....
        /*90f4*/ 	.word	0x0000c470


	//   ....[46]....
        /*90f8*/ 	.word	0x0000c4a0


	//   ....[47]....
        /*90fc*/ 	.word	0x0000c4b0


	//   ....[48]....
        /*9100*/ 	.word	0x0000c4c0


	//   ....[49]....
        /*9104*/ 	.word	0x0000c4d0


	//   ....[50]....
        /*9108*/ 	.word	0x0000c500


	//   ....[51]....
        /*910c*/ 	.word	0x0000c510


	//   ....[52]....
        /*9110*/ 	.word	0x0000c520


	//   ....[53]....
        /*9114*/ 	.word	0x0000c530


	//   ....[54]....
        /*9118*/ 	.word	0x0000c560


	//   ....[55]....
        /*911c*/ 	.word	0x0000c570


	//   ....[56]....
        /*9120*/ 	.word	0x0000c580


	//   ....[57]....
        /*9124*/ 	.word	0x0000c590


	//   ....[58]....
        /*9128*/ 	.word	0x0000c5c0


	//   ....[59]....
        /*912c*/ 	.word	0x0000c5d0


	//   ....[60]....
        /*9130*/ 	.word	0x0000c5e0


	//   ....[61]....
        /*9134*/ 	.word	0x0000c5f0


	//   ....[62]....
        /*9138*/ 	.word	0x0000c620


	//   ....[63]....
        /*913c*/ 	.word	0x0000c630


	//   ....[64]....
        /*9140*/ 	.word	0x0000c640


	//   ....[65]....
        /*9144*/ 	.word	0x0000c650


	//   ....[66]....
        /*9148*/ 	.word	0x0000c680


	//   ....[67]....
        /*914c*/ 	.word	0x0000c690


	//   ....[68]....
        /*9150*/ 	.word	0x0000c6a0


	//   ....[69]....
        /*9154*/ 	.word	0x0000c6b0


	//   ....[70]....
        /*9158*/ 	.word	0x0000c6e0


	//   ....[71]....
        /*915c*/ 	.word	0x0000c6f0


	//   ....[72]....
        /*9160*/ 	.word	0x0000c700


	//   ....[73]....
        /*9164*/ 	.word	0x0000c710


	//   ....[74]....
        /*9168*/ 	.word	0x0000c740


	//   ....[75]....
        /*916c*/ 	.word	0x0000c750


	//   ....[76]....
        /*9170*/ 	.word	0x0000c760


	//   ....[77]....
        /*9174*/ 	.word	0x0000c770


	//   ....[78]....
        /*9178*/ 	.word	0x0000c7a0


	//   ....[79]....
        /*917c*/ 	.word	0x0000c7b0


	//   ....[80]....
        /*9180*/ 	.word	0x0000c7c0


	//   ....[81]....
        /*9184*/ 	.word	0x0000c7d0


	//   ....[82]....
        /*9188*/ 	.word	0x0000c800


	//   ....[83]....
        /*918c*/ 	.word	0x0000c810


	//   ....[84]....
        /*9190*/ 	.word	0x0000c820


	//   ....[85]....
        /*9194*/ 	.word	0x0000c830


	//   ....[86]....
        /*9198*/ 	.word	0x0000c860


	//   ....[87]....
        /*919c*/ 	.word	0x0000c870


	//   ....[88]....
        /*91a0*/ 	.word	0x0000c880


	//   ....[89]....
        /*91a4*/ 	.word	0x0000c890


	//   ....[90]....
        /*91a8*/ 	.word	0x0000c8c0


	//   ....[91]....
        /*91ac*/ 	.word	0x0000c8d0


	//   ....[92]....
        /*91b0*/ 	.word	0x0000c8e0


	//   ....[93]....
        /*91b4*/ 	.word	0x0000c8f0


	//   ....[94]....
        /*91b8*/ 	.word	0x0000c920


	//   ....[95]....
        /*91bc*/ 	.word	0x0000c930


	//   ....[96]....
        /*91c0*/ 	.word	0x0000c940


	//   ....[97]....
        /*91c4*/ 	.word	0x0000c950


	//   ....[98]....
        /*91c8*/ 	.word	0x0000c980


	//   ....[99]....
        /*91cc*/ 	.word	0x0000c990


	//   ....[100]....
        /*91d0*/ 	.word	0x0000c9a0


	//   ....[101]....
        /*91d4*/ 	.word	0x0000c9b0


	//   ....[102]....
        /*91d8*/ 	.word	0x0000c9e0


	//   ....[103]....
        /*91dc*/ 	.word	0x0000c9f0


	//   ....[104]....
        /*91e0*/ 	.word	0x0000ca00


	//   ....[105]....
        /*91e4*/ 	.word	0x0000ca10


	//   ....[106]....
        /*91e8*/ 	.word	0x0000ca40


	//   ....[107]....
        /*91ec*/ 	.word	0x0000ca50


	//   ....[108]....
        /*91f0*/ 	.word	0x0000ca60


	//   ....[109]....
        /*91f4*/ 	.word	0x0000ca70


	//   ....[110]....
        /*91f8*/ 	.word	0x0000caa0


	//   ....[111]....
        /*91fc*/ 	.word	0x0000cab0


	//   ....[112]....
        /*9200*/ 	.word	0x0000cac0


	//   ....[113]....
        /*9204*/ 	.word	0x0000cad0


	//   ....[114]....
        /*9208*/ 	.word	0x0000cb00


	//   ....[115]....
        /*920c*/ 	.word	0x0000cb10


	//   ....[116]....
        /*9210*/ 	.word	0x0000cb20


	//   ....[117]....
        /*9214*/ 	.word	0x0000cb30


	//   ....[118]....
        /*9218*/ 	.word	0x0000cb60


	//   ....[119]....
        /*921c*/ 	.word	0x0000cb70


	//   ....[120]....
        /*9220*/ 	.word	0x0000cb80


	//   ....[121]....
        /*9224*/ 	.word	0x0000cb90


	//   ....[122]....
        /*9228*/ 	.word	0x0000cbc0


	//   ....[123]....
        /*922c*/ 	.word	0x0000cbd0


	//   ....[124]....
        /*9230*/ 	.word	0x0000cbe0


	//   ....[125]....
        /*9234*/ 	.word	0x0000cbf0


	//   ....[126]....
        /*9238*/ 	.word	0x0000cc20


	//   ....[127]....
        /*923c*/ 	.word	0x0000cc30


	//   ....[128]....
        /*9240*/ 	.word	0x0000cc40


	//   ....[129]....
        /*9244*/ 	.word	0x0000cc50


	//   ....[130]....
        /*9248*/ 	.word	0x0000cc80


	//   ....[131]....
        /*924c*/ 	.word	0x0000cc90


	//   ....[132]....
        /*9250*/ 	.word	0x0000cca0


	//   ....[133]....
        /*9254*/ 	.word	0x0000ccb0


	//   ....[134]....
        /*9258*/ 	.word	0x0000cce0


	//   ....[135]....
        /*925c*/ 	.word	0x0000ccf0


	//   ....[136]....
        /*9260*/ 	.word	0x0000cd00


	//   ....[137]....
        /*9264*/ 	.word	0x0000cd10


	//   ....[138]....
        /*9268*/ 	.word	0x0000cd40


	//   ....[139]....
        /*926c*/ 	.word	0x0000cd50


	//   ....[140]....
        /*9270*/ 	.word	0x0000cd60


	//   ....[141]....
        /*9274*/ 	.word	0x0000cd70


	//   ....[142]....
        /*9278*/ 	.word	0x0000cda0


	//   ....[143]....
        /*927c*/ 	.word	0x0000cdb0


	//   ....[144]....
        /*9280*/ 	.word	0x0000cdc0


	//   ....[145]....
        /*9284*/ 	.word	0x0000cdd0


	//   ....[146]....
        /*9288*/ 	.word	0x0000ce00


	//   ....[147]....
        /*928c*/ 	.word	0x0000ce10


	//   ....[148]....
        /*9290*/ 	.word	0x0000ce20


	//   ....[149]....
        /*9294*/ 	.word	0x0000ce30


	//   ....[150]....
        /*9298*/ 	.word	0x0000ce60


	//   ....[151]....
        /*929c*/ 	.word	0x0000ce70


	//   ....[152]....
        /*92a0*/ 	.word	0x0000ce80


	//   ....[153]....
        /*92a4*/ 	.word	0x0000ce90


	//   ....[154]....
        /*92a8*/ 	.word	0x0000cec0


	//   ....[155]....
        /*92ac*/ 	.word	0x0000ced0


	//   ....[156]....
        /*92b0*/ 	.word	0x0000cee0


	//   ....[157]....
        /*92b4*/ 	.word	0x0000cef0


	//   ....[158]....
        /*92b8*/ 	.word	0x0000cf20


	//   ....[159]....
        /*92bc*/ 	.word	0x0000cf30


	//   ....[160]....
        /*92c0*/ 	.word	0x0000cf40


	//   ....[161]....
        /*92c4*/ 	.word	0x0000cf50


	//   ....[162]....
        /*92c8*/ 	.word	0x0000cf80


	//   ....[163]....
        /*92cc*/ 	.word	0x0000cf90


	//   ....[164]....
        /*92d0*/ 	.word	0x0000cfa0


	//   ....[165]....
        /*92d4*/ 	.word	0x0000cfb0


	//   ....[166]....
        /*92d8*/ 	.word	0x0000cfe0


	//   ....[167]....
        /*92dc*/ 	.word	0x0000cff0


	//   ....[168]....
        /*92e0*/ 	.word	0x0000d000


	//   ....[169]....
        /*92e4*/ 	.word	0x0000d010


	//   ....[170]....
        /*92e8*/ 	.word	0x0000d040


	//   ....[171]....
        /*92ec*/ 	.word	0x0000d050


	//   ....[172]....
        /*92f0*/ 	.word	0x0000d060


	//   ....[173]....
        /*92f4*/ 	.word	0x0000d070


	//   ....[174]....
        /*92f8*/ 	.word	0x0000d0a0


	//   ....[175]....
        /*92fc*/ 	.word	0x0000d0b0


	//   ....[176]....
        /*9300*/ 	.word	0x0000d0c0


	//   ....[177]....
        /*9304*/ 	.word	0x0000d0d0


	//   ....[178]....
        /*9308*/ 	.word	0x0000d100


	//   ....[179]....
        /*930c*/ 	.word	0x0000d110


	//   ....[180]....
        /*9310*/ 	.word	0x0000d120


	//   ....[181]....
        /*9314*/ 	.word	0x0000d130


	//   ....[182]....
        /*9318*/ 	.word	0x0000d160


	//   ....[183]....
        /*931c*/ 	.word	0x0000d170


	//   ....[184]....
        /*9320*/ 	.word	0x0000d180


	//   ....[185]....
        /*9324*/ 	.word	0x0000d190


	//   ....[186]....
        /*9328*/ 	.word	0x0000d1c0


	//   ....[187]....
        /*932c*/ 	.word	0x0000d1d0


	//   ....[188]....
        /*9330*/ 	.word	0x0000d1e0


	//   ....[189]....
        /*9334*/ 	.word	0x0000d1f0


	//   ....[190]....
        /*9338*/ 	.word	0x0000d220


	//   ....[191]....
        /*933c*/ 	.word	0x0000d230


	//   ....[192]....
        /*9340*/ 	.word	0x0000d240


	//   ....[193]....
        /*9344*/ 	.word	0x0000d250


	//   ....[194]....
        /*9348*/ 	.word	0x0000d280


	//   ....[195]....
        /*934c*/ 	.word	0x0000d290


	//   ....[196]....
        /*9350*/ 	.word	0x0000d2a0


	//   ....[197]....
        /*9354*/ 	.word	0x0000d2b0


	//   ....[198]....
        /*9358*/ 	.word	0x0000d2e0


	//   ....[199]....
        /*935c*/ 	.word	0x0000d2f0


	//   ....[200]....
        /*9360*/ 	.word	0x0000d300


	//   ....[201]....
        /*9364*/ 	.word	0x0000d310


	//   ....[202]....
        /*9368*/ 	.word	0x0000d340


	//   ....[203]....
        /*936c*/ 	.word	0x0000d350


	//   ....[204]....
        /*9370*/ 	.word	0x0000d360


	//   ....[205]....
        /*9374*/ 	.word	0x0000d370


	//   ....[206]....
        /*9378*/ 	.word	0x0000d3a0


	//   ....[207]....
        /*937c*/ 	.word	0x0000d3b0


	//   ....[208]....
        /*9380*/ 	.word	0x0000d3c0


	//   ....[209]....
        /*9384*/ 	.word	0x0000d3d0


	//   ....[210]....
        /*9388*/ 	.word	0x0000d400


	//   ....[211]....
        /*938c*/ 	.word	0x0000d410


	//   ....[212]....
        /*9390*/ 	.word	0x0000d420


	//   ....[213]....
        /*9394*/ 	.word	0x0000d430


	//   ....[214]....
        /*9398*/ 	.word	0x0000d460


	//   ....[215]....
        /*939c*/ 	.word	0x0000d470


	//   ....[216]....
        /*93a0*/ 	.word	0x0000d480


	//   ....[217]....
        /*93a4*/ 	.word	0x0000d490


	//   ....[218]....
        /*93a8*/ 	.word	0x0000d4c0


	//   ....[219]....
        /*93ac*/ 	.word	0x0000d4d0


	//   ....[220]....
        /*93b0*/ 	.word	0x0000d4e0


	//   ....[221]....
        /*93b4*/ 	.word	0x0000d4f0


	//   ....[222]....
        /*93b8*/ 	.word	0x0000d520


	//   ....[223]....
        /*93bc*/ 	.word	0x0000d530


	//   ....[224]....
        /*93c0*/ 	.word	0x0000d540


	//   ....[225]....
        /*93c4*/ 	.word	0x0000d550


	//   ....[226]....
        /*93c8*/ 	.word	0x0000d580


	//   ....[227]....
        /*93cc*/ 	.word	0x0000d590


	//   ....[228]....
        /*93d0*/ 	.word	0x0000d5a0


	//   ....[229]....
        /*93d4*/ 	.word	0x0000d5b0


	//   ....[230]....
        /*93d8*/ 	.word	0x0000d5e0


	//   ....[231]....
        /*93dc*/ 	.word	0x0000d5f0


	//   ....[232]....
        /*93e0*/ 	.word	0x0000d600


	//   ....[233]....
        /*93e4*/ 	.word	0x0000d610


	//   ....[234]....
        /*93e8*/ 	.word	0x0000d640


	//   ....[235]....
        /*93ec*/ 	.word	0x0000d650


	//   ....[236]....
        /*93f0*/ 	.word	0x0000d660


	//   ....[237]....
        /*93f4*/ 	.word	0x0000d670


	//   ....[238]....
        /*93f8*/ 	.word	0x0000d6a0


	//   ....[239]....
        /*93fc*/ 	.word	0x0000d6b0


	//   ....[240]....
        /*9400*/ 	.word	0x0000d6c0


	//   ....[241]....
        /*9404*/ 	.word	0x0000d6d0


	//   ....[242]....
        /*9408*/ 	.word	0x0000d700


	//   ....[243]....
        /*940c*/ 	.word	0x0000d710


	//   ....[244]....
        /*9410*/ 	.word	0x0000d720


	//   ....[245]....
        /*9414*/ 	.word	0x0000d730


	//   ....[246]....
        /*9418*/ 	.word	0x0000d760


	//   ....[247]....
        /*941c*/ 	.word	0x0000d770


	//   ....[248]....
        /*9420*/ 	.word	0x0000d780


	//   ....[249]....
        /*9424*/ 	.word	0x0000d790


	//   ....[250]....
        /*9428*/ 	.word	0x0000d7c0


	//   ....[251]....
        /*942c*/ 	.word	0x0000d7d0


	//   ....[252]....
        /*9430*/ 	.word	0x0000d7e0


	//   ....[253]....
        /*9434*/ 	.word	0x0000d7f0


	//   ....[254]....
        /*9438*/ 	.word	0x0000d820


	//   ....[255]....
        /*943c*/ 	.word	0x0000d830


	//   ....[0]....
        /*9440*/ 	.word	0x0000d840


	//   ....[1]....
        /*9444*/ 	.word	0x0000d850


	//   ....[2]....
        /*9448*/ 	.word	0x0000d880


	//   ....[3]....
        /*944c*/ 	.word	0x0000d890


	//   ....[4]....
        /*9450*/ 	.word	0x0000d8a0


	//   ....[5]....
        /*9454*/ 	.word	0x0000d8b0


	//   ....[6]....
        /*9458*/ 	.word	0x0000d8e0


	//   ....[7]....
        /*945c*/ 	.word	0x0000d8f0


	//   ....[8]....
        /*9460*/ 	.word	0x0000d900


	//   ....[9]....
        /*9464*/ 	.word	0x0000d910


	//   ....[10]....
        /*9468*/ 	.word	0x0000d940


	//   ....[11]....
        /*946c*/ 	.word	0x0000d950


	//   ....[12]....
        /*9470*/ 	.word	0x0000d960


	//   ....[13]....
        /*9474*/ 	.word	0x0000d970


	//   ....[14]....
        /*9478*/ 	.word	0x0000d9a0


	//   ....[15]....
        /*947c*/ 	.word	0x0000d9b0


	//   ....[16]....
        /*9480*/ 	.word	0x0000d9c0


	//   ....[17]....
        /*9484*/ 	.word	0x0000d9d0


	//   ....[18]....
        /*9488*/ 	.word	0x0000da00


	//   ....[19]....
        /*948c*/ 	.word	0x0000da10


	//   ....[20]....
        /*9490*/ 	.word	0x0000da20


	//   ....[21]....
        /*9494*/ 	.word	0x0000da30


	//   ....[22]....
        /*9498*/ 	.word	0x0000da60


	//   ....[23]....
        /*949c*/ 	.word	0x0000da70


	//   ....[24]....
        /*94a0*/ 	.word	0x0000da80


	//   ....[25]....
        /*94a4*/ 	.word	0x0000da90


	//   ....[26]....
        /*94a8*/ 	.word	0x0000dac0


	//   ....[27]....
        /*94ac*/ 	.word	0x0000dad0


	//   ....[28]....
        /*94b0*/ 	.word	0x0000dae0


	//   ....[29]....
        /*94b4*/ 	.word	0x0000daf0


	//   ....[30]....
        /*94b8*/ 	.word	0x0000db20


	//   ....[31]....
        /*94bc*/ 	.word	0x0000db30


	//   ....[32]....
        /*94c0*/ 	.word	0x0000db40


	//   ....[33]....
        /*94c4*/ 	.word	0x0000db50


	//   ....[34]....
        /*94c8*/ 	.word	0x0000db80


	//   ....[35]....
        /*94cc*/ 	.word	0x0000db90


	//   ....[36]....
        /*94d0*/ 	.word	0x0000dba0


	//   ....[37]....
        /*94d4*/ 	.word	0x0000dbb0


	//   ....[38]....
        /*94d8*/ 	.word	0x0000dbe0


	//   ....[39]....
        /*94dc*/ 	.word	0x0000dbf0


	//   ....[40]....
        /*94e0*/ 	.word	0x0000dc00


	//   ....[41]....
        /*94e4*/ 	.word	0x0000dc10


	//   ....[42]....
        /*94e8*/ 	.word	0x0000dc40


	//   ....[43]....
        /*94ec*/ 	.word	0x0000dc50


	//   ....[44]....
        /*94f0*/ 	.word	0x0000dc60


	//   ....[45]....
        /*94f4*/ 	.word	0x0000dc70


	//   ....[46]....
        /*94f8*/ 	.word	0x0000dca0


	//   ....[47]....
        /*94fc*/ 	.word	0x0000dcb0


	//   ....[48]....
        /*9500*/ 	.word	0x0000dcc0


	//   ....[49]....
        /*9504*/ 	.word	0x0000dcd0


	//   ....[50]....
        /*9508*/ 	.word	0x0000dd00


	//   ....[51]....
        /*950c*/ 	.word	0x0000dd10


	//   ....[52]....
        /*9510*/ 	.word	0x0000dd20


	//   ....[53]....
        /*9514*/ 	.word	0x0000dd30


	//   ....[54]....
        /*9518*/ 	.word	0x0000dd60


	//   ....[55]....
        /*951c*/ 	.word	0x0000dd70


	//   ....[56]....
        /*9520*/ 	.word	0x0000dd80


	//   ....[57]....
        /*9524*/ 	.word	0x0000dd90


	//   ....[58]....
        /*9528*/ 	.word	0x0000ddc0


	//   ....[59]....
        /*952c*/ 	.word	0x0000ddd0


	//   ....[60]....
        /*9530*/ 	.word	0x0000dde0


	//   ....[61]....
        /*9534*/ 	.word	0x0000ddf0


	//   ....[62]....
        /*9538*/ 	.word	0x0000de20


	//   ....[63]....
        /*953c*/ 	.word	0x0000de30


	//   ....[64]....
        /*9540*/ 	.word	0x0000de40


	//   ....[65]....
        /*9544*/ 	.word	0x0000de50


	//   ....[66]....
        /*9548*/ 	.word	0x0000de80


	//   ....[67]....
        /*954c*/ 	.word	0x0000de90


	//   ....[68]....
        /*9550*/ 	.word	0x0000dea0


	//   ....[69]....
        /*9554*/ 	.word	0x0000deb0


	//   ....[70]....
        /*9558*/ 	.word	0x0000dee0


	//   ....[71]....
        /*955c*/ 	.word	0x0000def0


	//   ....[72]....
        /*9560*/ 	.word	0x0000df00


	//   ....[73]....
        /*9564*/ 	.word	0x0000df10


	//   ....[74]....
        /*9568*/ 	.word	0x0000df40


	//   ....[75]....
        /*956c*/ 	.word	0x0000df50


	//   ....[76]....
        /*9570*/ 	.word	0x0000df60


	//   ....[77]....
        /*9574*/ 	.word	0x0000df70


	//   ....[78]....
        /*9578*/ 	.word	0x0000dfa0


	//   ....[79]....
        /*957c*/ 	.word	0x0000dfb0


	//   ....[80]....
        /*9580*/ 	.word	0x0000dfc0


	//   ....[81]....
        /*9584*/ 	.word	0x0000dfd0


	//   ....[82]....
        /*9588*/ 	.word	0x0000e000


	//   ....[83]....
        /*958c*/ 	.word	0x0000e010


	//   ....[84]....
        /*9590*/ 	.word	0x0000e020


	//   ....[85]....
        /*9594*/ 	.word	0x0000e030


	//   ....[86]....
        /*9598*/ 	.word	0x0000e060


	//   ....[87]....
        /*959c*/ 	.word	0x0000e070


	//   ....[88]....
        /*95a0*/ 	.word	0x0000e080


	//   ....[89]....
        /*95a4*/ 	.word	0x0000e090


	//   ....[90]....
        /*95a8*/ 	.word	0x0000e0c0


	//   ....[91]....
        /*95ac*/ 	.word	0x0000e0d0


	//   ....[92]....
        /*95b0*/ 	.word	0x0000e0e0


	//   ....[93]....
        /*95b4*/ 	.word	0x0000e0f0


	//   ....[94]....
        /*95b8*/ 	.word	0x0000e120


	//   ....[95]....
        /*95bc*/ 	.word	0x0000e130


	//   ....[96]....
        /*95c0*/ 	.word	0x0000e140


	//   ....[97]....
        /*95c4*/ 	.word	0x0000e150


	//   ....[98]....
        /*95c8*/ 	.word	0x0000e180


	//   ....[99]....
        /*95cc*/ 	.word	0x0000e190


	//   ....[100]....
        /*95d0*/ 	.word	0x0000e1a0


	//   ....[101]....
        /*95d4*/ 	.word	0x0000e1b0


	//   ....[102]....
        /*95d8*/ 	.word	0x0000e1e0


	//   ....[103]....
        /*95dc*/ 	.word	0x0000e1f0


	//   ....[104]....
        /*95e0*/ 	.word	0x0000e200


	//   ....[105]....
        /*95e4*/ 	.word	0x0000e210


	//   ....[106]....
        /*95e8*/ 	.word	0x0000e240


	//   ....[107]....
        /*95ec*/ 	.word	0x0000e250


	//   ....[108]....
        /*95f0*/ 	.word	0x0000e260


	//   ....[109]....
        /*95f4*/ 	.word	0x0000e270


	//   ....[110]....
        /*95f8*/ 	.word	0x0000e2a0


	//   ....[111]....
        /*95fc*/ 	.word	0x0000e2b0


	//   ....[112]....
        /*9600*/ 	.word	0x0000e2c0


	//   ....[113]....
        /*9604*/ 	.word	0x0000e2d0


	//   ....[114]....
        /*9608*/ 	.word	0x0000e300


	//   ....[115]....
        /*960c*/ 	.word	0x0000e310


	//   ....[116]....
        /*9610*/ 	.word	0x0000e320


	//   ....[117]....
        /*9614*/ 	.word	0x0000e330


	//   ....[118]....
        /*9618*/ 	.word	0x0000e360


	//   ....[119]....
        /*961c*/ 	.word	0x0000e370


	//   ....[120]....
        /*9620*/ 	.word	0x0000e380


	//   ....[121]....
        /*9624*/ 	.word	0x0000e390


	//   ....[122]....
        /*9628*/ 	.word	0x0000e3c0


	//   ....[123]....
        /*962c*/ 	.word	0x0000e3d0


	//   ....[124]....
        /*9630*/ 	.word	0x0000e3e0


	//   ....[125]....
        /*9634*/ 	.word	0x0000e3f0


	//   ....[126]....
        /*9638*/ 	.word	0x0000e420


	//   ....[127]....
        /*963c*/ 	.word	0x0000e430


	//   ....[128]....
        /*9640*/ 	.word	0x0000e440


	//   ....[129]....
        /*9644*/ 	.word	0x0000e450


	//   ....[130]....
        /*9648*/ 	.word	0x0000e480


	//   ....[131]....
        /*964c*/ 	.word	0x0000e490


	//   ....[132]....
        /*9650*/ 	.word	0x0000e4a0


	//   ....[133]....
        /*9654*/ 	.word	0x0000e4b0


	//   ....[134]....
        /*9658*/ 	.word	0x0000e4e0


	//   ....[135]....
        /*965c*/ 	.word	0x0000e4f0


	//   ....[136]....
        /*9660*/ 	.word	0x0000e500


	//   ....[137]....
        /*9664*/ 	.word	0x0000e510


	//   ....[138]....
        /*9668*/ 	.word	0x0000e540


	//   ....[139]....
        /*966c*/ 	.word	0x0000e550


	//   ....[140]....
        /*9670*/ 	.word	0x0000e560


	//   ....[141]....
        /*9674*/ 	.word	0x0000e570


	//   ....[142]....
        /*9678*/ 	.word	0x0000e5a0


	//   ....[143]....
        /*967c*/ 	.word	0x0000e5b0


	//   ....[144]....
        /*9680*/ 	.word	0x0000e5c0


	//   ....[145]....
        /*9684*/ 	.word	0x0000e5d0


	//   ....[146]....
        /*9688*/ 	.word	0x0000e600


	//   ....[147]....
        /*968c*/ 	.word	0x0000e610


	//   ....[148]....
        /*9690*/ 	.word	0x0000e620


	//   ....[149]....
        /*9694*/ 	.word	0x0000e630


	//   ....[150]....
        /*9698*/ 	.word	0x0000e660


	//   ....[151]....
        /*969c*/ 	.word	0x0000e670


	//   ....[152]....
        /*96a0*/ 	.word	0x0000e680


	//   ....[153]....
        /*96a4*/ 	.word	0x0000e690


	//   ....[154]....
        /*96a8*/ 	.word	0x0000e6c0


	//   ....[155]....
        /*96ac*/ 	.word	0x0000e6d0


	//   ....[156]....
        /*96b0*/ 	.word	0x0000e6e0


	//   ....[157]....
        /*96b4*/ 	.word	0x0000e6f0


	//   ....[158]....
        /*96b8*/ 	.word	0x0000e720


	//   ....[159]....
        /*96bc*/ 	.word	0x0000e730


	//   ....[160]....
        /*96c0*/ 	.word	0x0000e740


	//   ....[161]....
        /*96c4*/ 	.word	0x0000e750


	//   ....[162]....
        /*96c8*/ 	.word	0x0000e780


	//   ....[163]....
        /*96cc*/ 	.word	0x0000e790


	//   ....[164]....
        /*96d0*/ 	.word	0x0000e7a0


	//   ....[165]....
        /*96d4*/ 	.word	0x0000e7b0


	//   ....[166]....
        /*96d8*/ 	.word	0x0000e7e0


	//   ....[167]....
        /*96dc*/ 	.word	0x0000e7f0


	//   ....[168]....
        /*96e0*/ 	.word	0x0000e800


	//   ....[169]....
        /*96e4*/ 	.word	0x0000e810


	//   ....[170]....
        /*96e8*/ 	.word	0x0000e840


	//   ....[171]....
        /*96ec*/ 	.word	0x0000e850


	//   ....[172]....
        /*96f0*/ 	.word	0x0000e860


	//   ....[173]....
        /*96f4*/ 	.word	0x0000e870


	//   ....[174]....
        /*96f8*/ 	.word	0x0000e8a0


	//   ....[175]....
        /*96fc*/ 	.word	0x0000e8b0


	//   ....[176]....
        /*9700*/ 	.word	0x0000e8c0


	//   ....[177]....
        /*9704*/ 	.word	0x0000e8d0


	//   ....[178]....
        /*9708*/ 	.word	0x0000e900


	//   ....[179]....
        /*970c*/ 	.word	0x0000e910


	//   ....[180]....
        /*9710*/ 	.word	0x0000e920


	//   ....[181]....
        /*9714*/ 	.word	0x0000e930


	//   ....[182]....
        /*9718*/ 	.word	0x0000e960


	//   ....[183]....
        /*971c*/ 	.word	0x0000e970


	//   ....[184]....
        /*9720*/ 	.word	0x0000e980


	//   ....[185]....
        /*9724*/ 	.word	0x0000e990


	//   ....[186]....
        /*9728*/ 	.word	0x0000e9c0


	//   ....[187]....
        /*972c*/ 	.word	0x0000e9d0


	//   ....[188]....
        /*9730*/ 	.word	0x0000e9e0


	//   ....[189]....
        /*9734*/ 	.word	0x0000e9f0


	//   ....[190]....
        /*9738*/ 	.word	0x0000ea20


	//   ....[191]....
        /*973c*/ 	.word	0x0000ea30


	//   ....[192]....
        /*9740*/ 	.word	0x0000ea40


	//   ....[193]....
        /*9744*/ 	.word	0x0000ea50


	//   ....[194]....
        /*9748*/ 	.word	0x0000ea80


	//   ....[195]....
        /*974c*/ 	.word	0x0000ea90


	//   ....[196]....
        /*9750*/ 	.word	0x0000eaa0


	//   ....[197]....
        /*9754*/ 	.word	0x0000eab0


	//   ....[198]....
        /*9758*/ 	.word	0x0000eae0


	//   ....[199]....
        /*975c*/ 	.word	0x0000eaf0


	//   ....[200]....
        /*9760*/ 	.word	0x0000eb00


	//   ....[201]....
        /*9764*/ 	.word	0x0000eb10


	//   ....[202]....
        /*9768*/ 	.word	0x0000eb40


	//   ....[203]....
        /*976c*/ 	.word	0x0000eb50


	//   ....[204]....
        /*9770*/ 	.word	0x0000eb60


	//   ....[205]....
        /*9774*/ 	.word	0x0000eb70


	//   ....[206]....
        /*9778*/ 	.word	0x0000eba0


	//   ....[207]....
        /*977c*/ 	.word	0x0000ebb0


	//   ....[208]....
        /*9780*/ 	.word	0x0000ebc0


	//   ....[209]....
        /*9784*/ 	.word	0x0000ebd0


	//   ....[210]....
        /*9788*/ 	.word	0x0000ec00


	//   ....[211]....
        /*978c*/ 	.word	0x0000ec10


	//   ....[212]....
        /*9790*/ 	.word	0x0000ec20


	//   ....[213]....
        /*9794*/ 	.word	0x0000ec30


	//   ....[214]....
        /*9798*/ 	.word	0x0000ec60


	//   ....[215]....
        /*979c*/ 	.word	0x0000ec70


	//   ....[216]....
        /*97a0*/ 	.word	0x0000ec80


	//   ....[217]....
        /*97a4*/ 	.word	0x0000ec90


	//   ....[218]....
        /*97a8*/ 	.word	0x0000ecc0


	//   ....[219]....
        /*97ac*/ 	.word	0x0000ecd0


	//   ....[220]....
        /*97b0*/ 	.word	0x0000ece0


	//   ....[221]....
        /*97b4*/ 	.word	0x0000ecf0


	//   ....[222]....
        /*97b8*/ 	.word	0x0000ed20


	//   ....[223]....
        /*97bc*/ 	.word	0x0000ed30


	//   ....[224]....
        /*97c0*/ 	.word	0x0000ed40


	//   ....[225]....
        /*97c4*/ 	.word	0x0000ed50


	//   ....[226]....
        /*97c8*/ 	.word	0x0000ed80


	//   ....[227]....
        /*97cc*/ 	.word	0x0000ed90


	//   ....[228]....
        /*97d0*/ 	.word	0x0000eda0


	//   ....[229]....
        /*97d4*/ 	.word	0x0000edb0


	//   ....[230]....
        /*97d8*/ 	.word	0x0000ede0


	//   ....[231]....
        /*97dc*/ 	.word	0x0000edf0


	//   ....[232]....
        /*97e0*/ 	.word	0x0000ee00


	//   ....[233]....
        /*97e4*/ 	.word	0x0000ee10


	//   ....[234]....
        /*97e8*/ 	.word	0x0000ee40


	//   ....[235]....
        /*97ec*/ 	.word	0x0000ee50


	//   ....[236]....
        /*97f0*/ 	.word	0x0000ee60


	//   ....[237]....
        /*97f4*/ 	.word	0x0000ee70


	//   ....[238]....
        /*97f8*/ 	.word	0x0000eea0


	//   ....[239]....
        /*97fc*/ 	.word	0x0000eeb0


	//   ....[240]....
        /*9800*/ 	.word	0x0000eec0


	//   ....[241]....
        /*9804*/ 	.word	0x0000eed0


	//   ....[242]....
        /*9808*/ 	.word	0x0000ef00


	//   ....[243]....
        /*980c*/ 	.word	0x0000ef10


	//   ....[244]....
        /*9810*/ 	.word	0x0000ef20


	//   ....[245]....
        /*9814*/ 	.word	0x0000ef30


	//   ....[246]....
        /*9818*/ 	.word	0x0000ef60


	//   ....[247]....
        /*981c*/ 	.word	0x0000ef70


	//   ....[248]....
        /*9820*/ 	.word	0x0000ef80


	//   ....[249]....
        /*9824*/ 	.word	0x0000ef90


	//   ....[250]....
        /*9828*/ 	.word	0x0000efc0


	//   ....[251]....
        /*982c*/ 	.word	0x0000efd0


	//   ....[252]....
        /*9830*/ 	.word	0x0000efe0


	//   ....[253]....
        /*9834*/ 	.word	0x0000eff0


	//   ....[254]....
        /*9838*/ 	.word	0x0000f020


	//   ....[255]....
        /*983c*/ 	.word	0x0000f030


	//   ....[0]....
        /*9840*/ 	.word	0x0000f040


	//   ....[1]....
        /*9844*/ 	.word	0x0000f050


	//   ....[2]....
        /*9848*/ 	.word	0x0000f080


	//   ....[3]....
        /*984c*/ 	.word	0x0000f090


	//   ....[4]....
        /*9850*/ 	.word	0x0000f0a0


	//   ....[5]....
        /*9854*/ 	.word	0x0000f0b0


	//   ....[6]....
        /*9858*/ 	.word	0x0000f0e0


	//   ....[7]....
        /*985c*/ 	.word	0x0000f0f0


	//   ....[8]....
        /*9860*/ 	.word	0x0000f100


	//   ....[9]....
        /*9864*/ 	.word	0x0000f110


	//   ....[10]....
        /*9868*/ 	.word	0x0000f140


	//   ....[11]....
        /*986c*/ 	.word	0x0000f150


	//   ....[12]....
        /*9870*/ 	.word	0x0000f160


	//   ....[13]....
        /*9874*/ 	.word	0x0000f170


	//   ....[14]....
        /*9878*/ 	.word	0x0000f1a0


	//   ....[15]....
        /*987c*/ 	.word	0x0000f1b0


	//   ....[16]....
        /*9880*/ 	.word	0x0000f1c0


	//   ....[17]....
        /*9884*/ 	.word	0x0000f1d0


	//   ....[18]....
        /*9888*/ 	.word	0x0000f200


	//   ....[19]....
        /*988c*/ 	.word	0x0000f210


	//   ....[20]....
        /*9890*/ 	.word	0x0000f220


	//   ....[21]....
        /*9894*/ 	.word	0x0000f230


	//   ....[22]....
        /*9898*/ 	.word	0x0000f260


	//   ....[23]....
        /*989c*/ 	.word	0x0000f270


	//   ....[24]....
        /*98a0*/ 	.word	0x0000f280


	//   ....[25]....
        /*98a4*/ 	.word	0x0000f290


	//   ....[26]....
        /*98a8*/ 	.word	0x0000f2c0


	//   ....[27]....
        /*98ac*/ 	.word	0x0000f2d0


	//   ....[28]....
        /*98b0*/ 	.word	0x0000f2e0


	//   ....[29]....
        /*98b4*/ 	.word	0x0000f2f0


	//   ....[30]....
        /*98b8*/ 	.word	0x0000f320


	//   ....[31]....
        /*98bc*/ 	.word	0x0000f330


	//   ....[32]....
        /*98c0*/ 	.word	0x0000f340


	//   ....[33]....
        /*98c4*/ 	.word	0x0000f350


	//   ....[34]....
        /*98c8*/ 	.word	0x0000f380


	//   ....[35]....
        /*98cc*/ 	.word	0x0000f390


	//   ....[36]....
        /*98d0*/ 	.word	0x0000f3a0


	//   ....[37]....
        /*98d4*/ 	.word	0x0000f3b0


	//   ....[38]....
        /*98d8*/ 	.word	0x0000f3e0


	//   ....[39]....
        /*98dc*/ 	.word	0x0000f3f0


	//   ....[40]....
        /*98e0*/ 	.word	0x0000f400


	//   ....[41]....
        /*98e4*/ 	.word	0x0000f410


	//   ....[42]....
        /*98e8*/ 	.word	0x0000f440


	//   ....[43]....
        /*98ec*/ 	.word	0x0000f450


	//   ....[44]....
        /*98f0*/ 	.word	0x0000f460


	//   ....[45]....
        /*98f4*/ 	.word	0x0000f470


	//   ....[46]....
        /*98f8*/ 	.word	0x0000f4a0


	//   ....[47]....
        /*98fc*/ 	.word	0x0000f4b0


	//   ....[48]....
        /*9900*/ 	.word	0x0000f4c0


	//   ....[49]....
        /*9904*/ 	.word	0x0000f4d0


	//   ....[50]....
        /*9908*/ 	.word	0x0000f500


	//   ....[51]....
        /*990c*/ 	.word	0x0000f510


	//   ....[52]....
        /*9910*/ 	.word	0x0000f520


	//   ....[53]....
        /*9914*/ 	.word	0x0000f530


	//   ....[54]....
        /*9918*/ 	.word	0x0000f560


	//   ....[55]....
        /*991c*/ 	.word	0x0000f570


	//   ....[56]....
        /*9920*/ 	.word	0x0000f580


	//   ....[57]....
        /*9924*/ 	.word	0x0000f590


	//   ....[58]....
        /*9928*/ 	.word	0x0000f5c0


	//   ....[59]....
        /*992c*/ 	.word	0x0000f5d0


	//   ....[60]....
        /*9930*/ 	.word	0x0000f5e0


	//   ....[61]....
        /*9934*/ 	.word	0x0000f5f0


	//   ....[62]....
        /*9938*/ 	.word	0x0000f620


	//   ....[63]....
        /*993c*/ 	.word	0x0000f630


	//   ....[64]....
        /*9940*/ 	.word	0x0000f640


	//   ....[65]....
        /*9944*/ 	.word	0x0000f650


	//   ....[66]....
        /*9948*/ 	.word	0x0000f680


	//   ....[67]....
        /*994c*/ 	.word	0x0000f690


	//   ....[68]....
        /*9950*/ 	.word	0x0000f6a0


	//   ....[69]....
        /*9954*/ 	.word	0x0000f6b0


	//   ....[70]....
        /*9958*/ 	.word	0x0000f6e0


	//   ....[71]....
        /*995c*/ 	.word	0x0000f6f0


	//   ....[72]....
        /*9960*/ 	.word	0x0000f700


	//   ....[73]....
        /*9964*/ 	.word	0x0000f710


	//   ....[74]....
        /*9968*/ 	.word	0x0000f740


	//   ....[75]....
        /*996c*/ 	.word	0x0000f750


	//   ....[76]....
        /*9970*/ 	.word	0x0000f760


	//   ....[77]....
        /*9974*/ 	.word	0x0000f770


	//   ....[78]....
        /*9978*/ 	.word	0x0000f7a0


	//   ....[79]....
        /*997c*/ 	.word	0x0000f7b0


	//   ....[80]....
        /*9980*/ 	.word	0x0000f7c0


	//   ....[81]....
        /*9984*/ 	.word	0x0000f7d0


	//   ....[82]....
        /*9988*/ 	.word	0x0000f800


	//   ....[83]....
        /*998c*/ 	.word	0x0000f810


	//   ....[84]....
        /*9990*/ 	.word	0x0000f820


	//   ....[85]....
        /*9994*/ 	.word	0x0000f830


	//   ....[86]....
        /*9998*/ 	.word	0x0000f860


	//   ....[87]....
        /*999c*/ 	.word	0x0000f870


	//   ....[88]....
        /*99a0*/ 	.word	0x0000f880


	//   ....[89]....
        /*99a4*/ 	.word	0x0000f890


	//   ....[90]....
        /*99a8*/ 	.word	0x0000f8c0


	//   ....[91]....
        /*99ac*/ 	.word	0x0000f8d0


	//   ....[92]....
        /*99b0*/ 	.word	0x0000f8e0


	//   ....[93]....
        /*99b4*/ 	.word	0x0000f8f0


	//   ....[94]....
        /*99b8*/ 	.word	0x0000f920


	//   ....[95]....
        /*99bc*/ 	.word	0x0000f930


	//   ....[96]....
        /*99c0*/ 	.word	0x0000f940


	//   ....[97]....
        /*99c4*/ 	.word	0x0000f950


	//   ....[98]....
        /*99c8*/ 	.word	0x0000f980


	//   ....[99]....
        /*99cc*/ 	.word	0x0000f990


	//   ....[100]....
        /*99d0*/ 	.word	0x0000f9a0


	//   ....[101]....
        /*99d4*/ 	.word	0x0000f9b0


	//   ....[102]....
        /*99d8*/ 	.word	0x0000f9e0


	//   ....[103]....
        /*99dc*/ 	.word	0x0000f9f0


	//   ....[104]....
        /*99e0*/ 	.word	0x0000fa00


	//   ....[105]....
        /*99e4*/ 	.word	0x0000fa10


	//   ....[106]....
        /*99e8*/ 	.word	0x0000fa40


	//   ....[107]....
        /*99ec*/ 	.word	0x0000fa50


	//   ....[108]....
        /*99f0*/ 	.word	0x0000fa60


	//   ....[109]....
        /*99f4*/ 	.word	0x0000fa70


	//   ....[110]....
        /*99f8*/ 	.word	0x0000faa0


	//   ....[111]....
        /*99fc*/ 	.word	0x0000fab0


	//   ....[112]....
        /*9a00*/ 	.word	0x0000fac0


	//   ....[113]....
        /*9a04*/ 	.word	0x0000fad0


	//   ....[114]....
        /*9a08*/ 	.word	0x0000fb00


	//   ....[115]....
        /*9a0c*/ 	.word	0x0000fb10


	//   ....[116]....
        /*9a10*/ 	.word	0x0000fb20


	//   ....[117]....
        /*9a14*/ 	.word	0x0000fb30


	//   ....[118]....
        /*9a18*/ 	.word	0x0000fb60


	//   ....[119]....
        /*9a1c*/ 	.word	0x0000fb70


	//   ....[120]....
        /*9a20*/ 	.word	0x0000fb80


	//   ....[121]....
        /*9a24*/ 	.word	0x0000fb90


	//   ....[122]....
        /*9a28*/ 	.word	0x0000fbc0


	//   ....[123]....
        /*9a2c*/ 	.word	0x0000fbd0


	//   ....[124]....
        /*9a30*/ 	.word	0x0000fbe0


	//   ....[125]....
        /*9a34*/ 	.word	0x0000fbf0


	//   ....[126]....
        /*9a38*/ 	.word	0x0000fc20


	//   ....[127]....
        /*9a3c*/ 	.word	0x0000fc30


	//   ....[128]....
        /*9a40*/ 	.word	0x0000fc40


	//   ....[129]....
        /*9a44*/ 	.word	0x0000fc50


	//   ....[130]....
        /*9a48*/ 	.word	0x0000fc80


	//   ....[131]....
        /*9a4c*/ 	.word	0x0000fc90


	//   ....[132]....
        /*9a50*/ 	.word	0x0000fca0


	//   ....[133]....
        /*9a54*/ 	.word	0x0000fcb0


	//   ....[134]....
        /*9a58*/ 	.word	0x0000fce0


	//   ....[135]....
        /*9a5c*/ 	.word	0x0000fcf0


	//   ....[136]....
        /*9a60*/ 	.word	0x0000fd00


	//   ....[137]....
        /*9a64*/ 	.word	0x0000fd10


	//   ....[138]....
        /*9a68*/ 	.word	0x0000fd40


	//   ....[139]....
        /*9a6c*/ 	.word	0x0000fd50


	//   ....[140]....
        /*9a70*/ 	.word	0x0000fd60


	//   ....[141]....
        /*9a74*/ 	.word	0x0000fd70


	//   ....[142]....
        /*9a78*/ 	.word	0x0000fda0


	//   ....[143]....
        /*9a7c*/ 	.word	0x0000fdb0


	//   ....[144]....
        /*9a80*/ 	.word	0x0000fdc0


	//   ....[145]....
        /*9a84*/ 	.word	0x0000fdd0


	//   ....[146]....
        /*9a88*/ 	.word	0x0000fe00


	//   ....[147]....
        /*9a8c*/ 	.word	0x0000fe10


	//   ....[148]....
        /*9a90*/ 	.word	0x0000fe20


	//   ....[149]....
        /*9a94*/ 	.word	0x0000fe30


	//   ....[150]....
        /*9a98*/ 	.word	0x0000fe60


	//   ....[151]....
        /*9a9c*/ 	.word	0x0000fe70


	//   ....[152]....
        /*9aa0*/ 	.word	0x0000fe80


	//   ....[153]....
        /*9aa4*/ 	.word	0x0000fe90


	//   ....[154]....
        /*9aa8*/ 	.word	0x0000fec0


	//   ....[155]....
        /*9aac*/ 	.word	0x0000fed0


	//   ....[156]....
        /*9ab0*/ 	.word	0x0000fee0


	//   ....[157]....
        /*9ab4*/ 	.word	0x0000fef0


	//   ....[158]....
        /*9ab8*/ 	.word	0x0000ff20


	//   ....[159]....
        /*9abc*/ 	.word	0x0000ff30


	//   ....[160]....
        /*9ac0*/ 	.word	0x0000ff40


	//   ....[161]....
        /*9ac4*/ 	.word	0x0000ff50


	//   ....[162]....
        /*9ac8*/ 	.word	0x0000ff80


	//   ....[163]....
        /*9acc*/ 	.word	0x0000ff90


	//   ....[164]....
        /*9ad0*/ 	.word	0x0000ffa0


	//   ....[165]....
        /*9ad4*/ 	.word	0x0000ffb0


	//   ....[166]....
        /*9ad8*/ 	.word	0x0000ffe0


	//   ....[167]....
        /*9adc*/ 	.word	0x0000fff0


	//   ....[168]....
        /*9ae0*/ 	.word	0x00010000


	//   ....[169]....
        /*9ae4*/ 	.word	0x00010010


	//   ....[170]....
        /*9ae8*/ 	.word	0x00010040


	//   ....[171]....
        /*9aec*/ 	.word	0x00010050


	//   ....[172]....
        /*9af0*/ 	.word	0x00010060


	//   ....[173]....
        /*9af4*/ 	.word	0x00010070


	//   ....[174]....
        /*9af8*/ 	.word	0x000100a0


	//   ....[175]....
        /*9afc*/ 	.word	0x000100b0


	//   ....[176]....
        /*9b00*/ 	.word	0x000100c0


	//   ....[177]....
        /*9b04*/ 	.word	0x000100d0


	//   ....[178]....
        /*9b08*/ 	.word	0x00010100


	//   ....[179]....
        /*9b0c*/ 	.word	0x00010110


	//   ....[180]....
        /*9b10*/ 	.word	0x00010120


	//   ....[181]....
        /*9b14*/ 	.word	0x00010130


	//   ....[182]....
        /*9b18*/ 	.word	0x00010160


	//   ....[183]....
        /*9b1c*/ 	.word	0x00010170


	//   ....[184]....
        /*9b20*/ 	.word	0x00010180


	//   ....[185]....
        /*9b24*/ 	.word	0x00010190


	//   ....[186]....
        /*9b28*/ 	.word	0x000101c0


	//   ....[187]....
        /*9b2c*/ 	.word	0x000101d0


	//   ....[188]....
        /*9b30*/ 	.word	0x000101e0


	//   ....[189]....
        /*9b34*/ 	.word	0x000101f0


	//   ....[190]....
        /*9b38*/ 	.word	0x00010220


	//   ....[191]....
        /*9b3c*/ 	.word	0x00010230


	//   ....[192]....
        /*9b40*/ 	.word	0x00010240


	//   ....[193]....
        /*9b44*/ 	.word	0x00010250


	//   ....[194]....
        /*9b48*/ 	.word	0x00010280


	//   ....[195]....
        /*9b4c*/ 	.word	0x00010290


	//   ....[196]....
        /*9b50*/ 	.word	0x000102a0


	//   ....[197]....
        /*9b54*/ 	.word	0x000102b0


	//   ....[198]....
        /*9b58*/ 	.word	0x000102e0


	//   ....[199]....
        /*9b5c*/ 	.word	0x000102f0


	//   ....[200]....
        /*9b60*/ 	.word	0x00010300


	//   ....[201]....
        /*9b64*/ 	.word	0x00010310


	//   ....[202]....
        /*9b68*/ 	.word	0x00010340


	//   ....[203]....
        /*9b6c*/ 	.word	0x00010350


	//   ....[204]....
        /*9b70*/ 	.word	0x00010360


	//   ....[205]....
        /*9b74*/ 	.word	0x00010370


	//   ....[206]....
        /*9b78*/ 	.word	0x000103a0


	//   ....[207]....
        /*9b7c*/ 	.word	0x000103b0


	//   ....[208]....
        /*9b80*/ 	.word	0x000103c0


	//   ....[209]....
        /*9b84*/ 	.word	0x000103d0


	//   ....[210]....
        /*9b88*/ 	.word	0x00010400


	//   ....[211]....
        /*9b8c*/ 	.word	0x00010410


	//   ....[212]....
        /*9b90*/ 	.word	0x00010420


	//   ....[213]....
        /*9b94*/ 	.word	0x00010430


	//   ....[214]....
        /*9b98*/ 	.word	0x00010460


	//   ....[215]....
        /*9b9c*/ 	.word	0x00010470


	//   ....[216]....
        /*9ba0*/ 	.word	0x00010480


	//   ....[217]....
        /*9ba4*/ 	.word	0x00010490


	//   ....[218]....
        /*9ba8*/ 	.word	0x000104c0


	//   ....[219]....
        /*9bac*/ 	.word	0x000104d0


	//   ....[220]....
        /*9bb0*/ 	.word	0x000104e0


	//   ....[221]....
        /*9bb4*/ 	.word	0x000104f0


	//   ....[222]....
        /*9bb8*/ 	.word	0x00010520


	//   ....[223]....
        /*9bbc*/ 	.word	0x00010530


	//   ....[224]....
        /*9bc0*/ 	.word	0x00010540


	//   ....[225]....
        /*9bc4*/ 	.word	0x00010550


	//   ....[226]....
        /*9bc8*/ 	.word	0x00010580


	//   ....[227]....
        /*9bcc*/ 	.word	0x00010590


	//   ....[228]....
        /*9bd0*/ 	.word	0x000105a0


	//   ....[229]....
        /*9bd4*/ 	.word	0x000105b0


	//   ....[230]....
        /*9bd8*/ 	.word	0x000105e0


	//   ....[231]....
        /*9bdc*/ 	.word	0x000105f0


	//   ....[232]....
        /*9be0*/ 	.word	0x00010600


	//   ....[233]....
        /*9be4*/ 	.word	0x00010610


	//   ....[234]....
        /*9be8*/ 	.word	0x00010640


	//   ....[235]....
        /*9bec*/ 	.word	0x00010650


	//   ....[236]....
        /*9bf0*/ 	.word	0x00010660


	//   ....[237]....
        /*9bf4*/ 	.word	0x00010670


	//   ....[238]....
        /*9bf8*/ 	.word	0x000106a0


	//   ....[239]....
        /*9bfc*/ 	.word	0x000106b0


	//   ....[240]....
        /*9c00*/ 	.word	0x000106c0


	//   ....[241]....
        /*9c04*/ 	.word	0x000106d0


	//   ....[242]....
        /*9c08*/ 	.word	0x00010700


	//   ....[243]....
        /*9c0c*/ 	.word	0x00010710


	//   ....[244]....
        /*9c10*/ 	.word	0x00010720


	//   ....[245]....
        /*9c14*/ 	.word	0x00010730


	//   ....[246]....
        /*9c18*/ 	.word	0x00010760


	//   ....[247]....
        /*9c1c*/ 	.word	0x00010770


	//   ....[248]....
        /*9c20*/ 	.word	0x00010780


	//   ....[249]....
        /*9c24*/ 	.word	0x00010790


	//   ....[250]....
        /*9c28*/ 	.word	0x000107c0


	//   ....[251]....
        /*9c2c*/ 	.word	0x000107d0


	//   ....[252]....
        /*9c30*/ 	.word	0x000107e0


	//   ....[253]....
        /*9c34*/ 	.word	0x000107f0


	//   ....[254]....
        /*9c38*/ 	.word	0x00010820


	//   ....[255]....
        /*9c3c*/ 	.word	0x00010830


	//   ....[0]....
        /*9c40*/ 	.word	0x00010840


	//   ....[1]....
        /*9c44*/ 	.word	0x00010850


	//   ....[2]....
        /*9c48*/ 	.word	0x00010880


	//   ....[3]....
        /*9c4c*/ 	.word	0x00010890


	//   ....[4]....
        /*9c50*/ 	.word	0x000108a0


	//   ....[5]....
        /*9c54*/ 	.word	0x000108b0


	//   ....[6]....
        /*9c58*/ 	.word	0x000108e0


	//   ....[7]....
        /*9c5c*/ 	.word	0x000108f0


	//   ....[8]....
        /*9c60*/ 	.word	0x00010900


	//   ....[9]....
        /*9c64*/ 	.word	0x00010910


	//   ....[10]....
        /*9c68*/ 	.word	0x00010940


	//   ....[11]....
        /*9c6c*/ 	.word	0x00010950


	//   ....[12]....
        /*9c70*/ 	.word	0x00010960


	//   ....[13]....
        /*9c74*/ 	.word	0x00010970


	//   ....[14]....
        /*9c78*/ 	.word	0x000109a0


	//   ....[15]....
        /*9c7c*/ 	.word	0x000109b0


	//   ....[16]....
        /*9c80*/ 	.word	0x000109c0


	//   ....[17]....
        /*9c84*/ 	.word	0x000109d0


	//   ....[18]....
        /*9c88*/ 	.word	0x00010a00


	//   ....[19]....
        /*9c8c*/ 	.word	0x00010a10


	//   ....[20]....
        /*9c90*/ 	.word	0x00010a20


	//   ....[21]....
        /*9c94*/ 	.word	0x00010a30


	//   ....[22]....
        /*9c98*/ 	.word	0x00010a60


	//   ....[23]....
        /*9c9c*/ 	.word	0x00010a70


	//   ....[24]....
        /*9ca0*/ 	.word	0x00010a80


	//   ....[25]....
        /*9ca4*/ 	.word	0x00010a90


	//   ....[26]....
        /*9ca8*/ 	.word	0x00010ac0


	//   ....[27]....
        /*9cac*/ 	.word	0x00010ad0


	//   ....[28]....
        /*9cb0*/ 	.word	0x00010ae0


	//   ....[29]....
        /*9cb4*/ 	.word	0x00010af0


	//   ....[30]....
        /*9cb8*/ 	.word	0x00010b20


	//   ....[31]....
        /*9cbc*/ 	.word	0x00010b30


	//   ....[32]....
        /*9cc0*/ 	.word	0x00010b40


	//   ....[33]....
        /*9cc4*/ 	.word	0x00010b50


	//   ....[34]....
        /*9cc8*/ 	.word	0x00010b80


	//   ....[35]....
        /*9ccc*/ 	.word	0x00010b90


	//   ....[36]....
        /*9cd0*/ 	.word	0x00010ba0


	//   ....[37]....
        /*9cd4*/ 	.word	0x00010bb0


	//   ....[38]....
        /*9cd8*/ 	.word	0x00010be0


	//   ....[39]....
        /*9cdc*/ 	.word	0x00010bf0


	//   ....[40]....
        /*9ce0*/ 	.word	0x00010c00


	//   ....[41]....
        /*9ce4*/ 	.word	0x00010c10


	//   ....[42]....
        /*9ce8*/ 	.word	0x00010c40


	//   ....[43]....
        /*9cec*/ 	.word	0x00010c50


	//   ....[44]....
        /*9cf0*/ 	.word	0x00010c60


	//   ....[45]....
        /*9cf4*/ 	.word	0x00010c70


	//   ....[46]....
        /*9cf8*/ 	.word	0x00010ca0


	//   ....[47]....
        /*9cfc*/ 	.word	0x00010cb0


	//   ....[48]....
        /*9d00*/ 	.word	0x00010cc0


	//   ....[49]....
        /*9d04*/ 	.word	0x00010cd0


	//   ....[50]....
        /*9d08*/ 	.word	0x00010d00


	//   ....[51]....
        /*9d0c*/ 	.word	0x00010d10


	//   ....[52]....
        /*9d10*/ 	.word	0x00010d20


	//   ....[53]....
        /*9d14*/ 	.word	0x00010d30


	//   ....[54]....
        /*9d18*/ 	.word	0x00010d60


	//   ....[55]....
        /*9d1c*/ 	.word	0x00010d70


	//   ....[56]....
        /*9d20*/ 	.word	0x00010d80


	//   ....[57]....
        /*9d24*/ 	.word	0x00010d90


	//   ....[58]....
        /*9d28*/ 	.word	0x00010dc0


	//   ....[59]....
        /*9d2c*/ 	.word	0x00010dd0


	//   ....[60]....
        /*9d30*/ 	.word	0x00010de0


	//   ....[61]....
        /*9d34*/ 	.word	0x00010df0


	//   ....[62]....
        /*9d38*/ 	.word	0x00010e20


	//   ....[63]....
        /*9d3c*/ 	.word	0x00010e30


	//   ....[64]....
        /*9d40*/ 	.word	0x00010e40


	//   ....[65]....
        /*9d44*/ 	.word	0x00010e50


	//   ....[66]....
        /*9d48*/ 	.word	0x00010e80


	//   ....[67]....
        /*9d4c*/ 	.word	0x00010e90


	//   ....[68]....
        /*9d50*/ 	.word	0x00010ea0


	//   ....[69]....
        /*9d54*/ 	.word	0x00010eb0


	//   ....[70]....
        /*9d58*/ 	.word	0x00010ee0


	//   ....[71]....
        /*9d5c*/ 	.word	0x00010ef0


	//   ....[72]....
        /*9d60*/ 	.word	0x00010f00


	//   ....[73]....
        /*9d64*/ 	.word	0x00010f10


	//   ....[74]....
        /*9d68*/ 	.word	0x00010f40


	//   ....[75]....
        /*9d6c*/ 	.word	0x00010f50


	//   ....[76]....
        /*9d70*/ 	.word	0x00010f60


	//   ....[77]....
        /*9d74*/ 	.word	0x00010f70


	//   ....[78]....
        /*9d78*/ 	.word	0x00010fa0


	//   ....[79]....
        /*9d7c*/ 	.word	0x00010fb0


	//   ....[80]....
        /*9d80*/ 	.word	0x00010fc0


	//   ....[81]....
        /*9d84*/ 	.word	0x00010fd0


	//   ....[82]....
        /*9d88*/ 	.word	0x00011000


	//   ....[83]....
        /*9d8c*/ 	.word	0x00011010


	//   ....[84]....
        /*9d90*/ 	.word	0x00011020


	//   ....[85]....
        /*9d94*/ 	.word	0x00011030


	//   ....[86]....
        /*9d98*/ 	.word	0x00011060


	//   ....[87]....
        /*9d9c*/ 	.word	0x00011070


	//   ....[88]....
        /*9da0*/ 	.word	0x00011080


	//   ....[89]....
        /*9da4*/ 	.word	0x00011090


	//   ....[90]....
        /*9da8*/ 	.word	0x000110c0


	//   ....[91]....
        /*9dac*/ 	.word	0x000110d0


	//   ....[92]....
        /*9db0*/ 	.word	0x000110e0


	//   ....[93]....
        /*9db4*/ 	.word	0x000110f0


	//   ....[94]....
        /*9db8*/ 	.word	0x00011120


	//   ....[95]....
        /*9dbc*/ 	.word	0x00011130


	//   ....[96]....
        /*9dc0*/ 	.word	0x00011140


	//   ....[97]....
        /*9dc4*/ 	.word	0x00011150


	//   ....[98]....
        /*9dc8*/ 	.word	0x00011180


	//   ....[99]....
        /*9dcc*/ 	.word	0x00011190


	//   ....[100]....
        /*9dd0*/ 	.word	0x000111a0


	//   ....[101]....
        /*9dd4*/ 	.word	0x000111b0


	//   ....[102]....
        /*9dd8*/ 	.word	0x000111e0


	//   ....[103]....
        /*9ddc*/ 	.word	0x000111f0


	//   ....[104]....
        /*9de0*/ 	.word	0x00011200


	//   ....[105]....
        /*9de4*/ 	.word	0x00011210


	//   ....[106]....
        /*9de8*/ 	.word	0x00011240


	//   ....[107]....
        /*9dec*/ 	.word	0x00011250


	//   ....[108]....
        /*9df0*/ 	.word	0x00011260


	//   ....[109]....
        /*9df4*/ 	.word	0x00011270


	//   ....[110]....
        /*9df8*/ 	.word	0x000112a0


	//   ....[111]....
        /*9dfc*/ 	.word	0x000112b0


	//   ....[112]....
        /*9e00*/ 	.word	0x000112c0


	//   ....[113]....
        /*9e04*/ 	.word	0x000112d0


	//   ....[114]....
        /*9e08*/ 	.word	0x00011300


	//   ....[115]....
        /*9e0c*/ 	.word	0x00011310


	//   ....[116]....
        /*9e10*/ 	.word	0x00011320


	//   ....[117]....
        /*9e14*/ 	.word	0x00011330


	//   ....[118]....
        /*9e18*/ 	.word	0x00011360


	//   ....[119]....
        /*9e1c*/ 	.word	0x00011370


	//   ....[120]....
        /*9e20*/ 	.word	0x00011380


	//   ....[121]....
        /*9e24*/ 	.word	0x00011390


	//   ....[122]....
        /*9e28*/ 	.word	0x000113c0


	//   ....[123]....
        /*9e2c*/ 	.word	0x000113d0


	//   ....[124]....
        /*9e30*/ 	.word	0x000113e0


	//   ....[125]....
        /*9e34*/ 	.word	0x000113f0


	//   ....[126]....
        /*9e38*/ 	.word	0x00011420


	//   ....[127]....
        /*9e3c*/ 	.word	0x00011430


	//   ....[128]....
        /*9e40*/ 	.word	0x00011440


	//   ....[129]....
        /*9e44*/ 	.word	0x00011450


	//   ....[130]....
        /*9e48*/ 	.word	0x00011480


	//   ....[131]....
        /*9e4c*/ 	.word	0x00011490


	//   ....[132]....
        /*9e50*/ 	.word	0x000114a0


	//   ....[133]....
        /*9e54*/ 	.word	0x000114b0


	//   ....[134]....
        /*9e58*/ 	.word	0x000114e0


	//   ....[135]....
        /*9e5c*/ 	.word	0x000114f0


	//   ....[136]....
        /*9e60*/ 	.word	0x00011500


	//   ....[137]....
        /*9e64*/ 	.word	0x00011510


	//   ....[138]....
        /*9e68*/ 	.word	0x00011540


	//   ....[139]....
        /*9e6c*/ 	.word	0x00011550


	//   ....[140]....
        /*9e70*/ 	.word	0x00011560


	//   ....[141]....
        /*9e74*/ 	.word	0x00011570


	//   ....[142]....
        /*9e78*/ 	.word	0x000115a0


	//   ....[143]....
        /*9e7c*/ 	.word	0x000115b0


	//   ....[144]....
        /*9e80*/ 	.word	0x000115c0


	//   ....[145]....
        /*9e84*/ 	.word	0x000115d0


	//   ....[146]....
        /*9e88*/ 	.word	0x00011600


	//   ....[147]....
        /*9e8c*/ 	.word	0x00011610


	//   ....[148]....
        /*9e90*/ 	.word	0x00011620


	//   ....[149]....
        /*9e94*/ 	.word	0x00011630


	//   ....[150]....
        /*9e98*/ 	.word	0x00011660


	//   ....[151]....
        /*9e9c*/ 	.word	0x00011670


	//   ....[152]....
        /*9ea0*/ 	.word	0x00011680


	//   ....[153]....
        /*9ea4*/ 	.word	0x00011690


	//   ....[154]....
        /*9ea8*/ 	.word	0x000116c0


	//   ....[155]....
        /*9eac*/ 	.word	0x000116d0


	//   ....[156]....
        /*9eb0*/ 	.word	0x000116e0


	//   ....[157]....
        /*9eb4*/ 	.word	0x000116f0


	//   ....[158]....
        /*9eb8*/ 	.word	0x00011720


	//   ....[159]....
        /*9ebc*/ 	.word	0x00011730


	//   ....[160]....
        /*9ec0*/ 	.word	0x00011740


	//   ....[161]....
        /*9ec4*/ 	.word	0x00011750


	//   ....[162]....
        /*9ec8*/ 	.word	0x00011780


	//   ....[163]....
        /*9ecc*/ 	.word	0x00011790


	//   ....[164]....
        /*9ed0*/ 	.word	0x000117a0


	//   ....[165]....
        /*9ed4*/ 	.word	0x000117b0


	//   ....[166]....
        /*9ed8*/ 	.word	0x000117e0


	//   ....[167]....
        /*9edc*/ 	.word	0x000117f0


	//   ....[168]....
        /*9ee0*/ 	.word	0x00011800


	//   ....[169]....
        /*9ee4*/ 	.word	0x00011810


	//   ....[170]....
        /*9ee8*/ 	.word	0x00011840


	//   ....[171]....
        /*9eec*/ 	.word	0x00011850


	//   ....[172]....
        /*9ef0*/ 	.word	0x00011860


	//   ....[173]....
        /*9ef4*/ 	.word	0x00011870


	//   ....[174]....
        /*9ef8*/ 	.word	0x000118a0


	//   ....[175]....
        /*9efc*/ 	.word	0x000118b0


	//   ....[176]....
        /*9f00*/ 	.word	0x000118c0


	//   ....[177]....
        /*9f04*/ 	.word	0x000118d0


	//   ....[178]....
        /*9f08*/ 	.word	0x00011900


	//   ....[179]....
        /*9f0c*/ 	.word	0x00011910


	//   ....[180]....
        /*9f10*/ 	.word	0x00011920


	//   ....[181]....
        /*9f14*/ 	.word	0x00011930


	//   ....[182]....
        /*9f18*/ 	.word	0x00011960


	//   ....[183]....
        /*9f1c*/ 	.word	0x00011970


	//   ....[184]....
        /*9f20*/ 	.word	0x00011980


	//   ....[185]....
        /*9f24*/ 	.word	0x00011990


	//   ....[186]....
        /*9f28*/ 	.word	0x000119c0


	//   ....[187]....
        /*9f2c*/ 	.word	0x000119d0


	//   ....[188]....
        /*9f30*/ 	.word	0x000119e0


	//   ....[189]....
        /*9f34*/ 	.word	0x000119f0


	//   ....[190]....
        /*9f38*/ 	.word	0x00011a20


	//   ....[191]....
        /*9f3c*/ 	.word	0x00011a30


	//   ....[192]....
        /*9f40*/ 	.word	0x00011a40


	//   ....[193]....
        /*9f44*/ 	.word	0x00011a50


	//   ....[194]....
        /*9f48*/ 	.word	0x00011a80


	//   ....[195]....
        /*9f4c*/ 	.word	0x00011a90


	//   ....[196]....
        /*9f50*/ 	.word	0x00011aa0


	//   ....[197]....
        /*9f54*/ 	.word	0x00011ab0


	//   ....[198]....
        /*9f58*/ 	.word	0x00011ae0


	//   ....[199]....
        /*9f5c*/ 	.word	0x00011af0


	//   ....[200]....
        /*9f60*/ 	.word	0x00011b00


	//   ....[201]....
        /*9f64*/ 	.word	0x00011b10


	//   ....[202]....
        /*9f68*/ 	.word	0x00011b40


	//   ....[203]....
        /*9f6c*/ 	.word	0x00011b50


	//   ....[204]....
        /*9f70*/ 	.word	0x00011b60


	//   ....[205]....
        /*9f74*/ 	.word	0x00011b70


	//   ....[206]....
        /*9f78*/ 	.word	0x00011ba0


	//   ....[207]....
        /*9f7c*/ 	.word	0x00011bb0


	//   ....[208]....
        /*9f80*/ 	.word	0x00011bc0


	//   ....[209]....
        /*9f84*/ 	.word	0x00011bd0


	//   ....[210]....
        /*9f88*/ 	.word	0x00011c00


	//   ....[211]....
        /*9f8c*/ 	.word	0x00011c10


	//   ....[212]....
        /*9f90*/ 	.word	0x00011c20


	//   ....[213]....
        /*9f94*/ 	.word	0x00011c30


	//   ....[214]....
        /*9f98*/ 	.word	0x00011c60


	//   ....[215]....
        /*9f9c*/ 	.word	0x00011c70


	//   ....[216]....
        /*9fa0*/ 	.word	0x00011c80


	//   ....[217]....
        /*9fa4*/ 	.word	0x00011c90


	//   ....[218]....
        /*9fa8*/ 	.word	0x00011cc0


	//   ....[219]....
        /*9fac*/ 	.word	0x00011cd0


	//   ....[220]....
        /*9fb0*/ 	.word	0x00011ce0


	//   ....[221]....
        /*9fb4*/ 	.word	0x00011cf0


	//   ....[222]....
        /*9fb8*/ 	.word	0x00011d20


	//   ....[223]....
        /*9fbc*/ 	.word	0x00011d30


	//   ....[224]....
        /*9fc0*/ 	.word	0x00011d40


	//   ....[225]....
        /*9fc4*/ 	.word	0x00011d50


	//   ....[226]....
        /*9fc8*/ 	.word	0x00011d80


	//   ....[227]....
        /*9fcc*/ 	.word	0x00011d90


	//   ....[228]....
        /*9fd0*/ 	.word	0x00011da0


	//   ....[229]....
        /*9fd4*/ 	.word	0x00011db0


	//   ....[230]....
        /*9fd8*/ 	.word	0x00011de0


	//   ....[231]....
        /*9fdc*/ 	.word	0x00011df0


	//   ....[232]....
        /*9fe0*/ 	.word	0x00011e00


	//   ....[233]....
        /*9fe4*/ 	.word	0x00011e10


	//   ....[234]....
        /*9fe8*/ 	.word	0x00011e40


	//   ....[235]....
        /*9fec*/ 	.word	0x00011e50


	//   ....[236]....
        /*9ff0*/ 	.word	0x00011e60


	//   ....[237]....
        /*9ff4*/ 	.word	0x00011e70


	//   ....[238]....
        /*9ff8*/ 	.word	0x00011ea0


	//   ....[239]....
        /*9ffc*/ 	.word	0x00011eb0


	//   ....[240]....
        /*a000*/ 	.word	0x00011ec0


	//   ....[241]....
        /*a004*/ 	.word	0x00011ed0


	//   ....[242]....
        /*a008*/ 	.word	0x00011f00


	//   ....[243]....
        /*a00c*/ 	.word	0x00011f10


	//   ....[244]....
        /*a010*/ 	.word	0x00011f20


	//   ....[245]....
        /*a014*/ 	.word	0x00011f30


	//   ....[246]....
        /*a018*/ 	.word	0x00011f60


	//   ....[247]....
        /*a01c*/ 	.word	0x00011f70


	//   ....[248]....
        /*a020*/ 	.word	0x00011f80


	//   ....[249]....
        /*a024*/ 	.word	0x00011f90


	//   ....[250]....
        /*a028*/ 	.word	0x00011fc0


	//   ....[251]....
        /*a02c*/ 	.word	0x00011fd0


	//   ....[252]....
        /*a030*/ 	.word	0x00011fe0


	//   ....[253]....
        /*a034*/ 	.word	0x00011ff0


	//   ....[254]....
        /*a038*/ 	.word	0x00012030


	//   ....[255]....
        /*a03c*/ 	.word	0x00018050


	//   ....[0]....
        /*a040*/ 	.word	0x00018060


	//   ....[1]....
        /*a044*/ 	.word	0x00018070


	//   ....[2]....
        /*a048*/ 	.word	0x000180a0


	//   ....[3]....
        /*a04c*/ 	.word	0x000180b0


	//   ....[4]....
        /*a050*/ 	.word	0x000180c0


	//   ....[5]....
        /*a054*/ 	.word	0x000180d0


	//   ....[6]....
        /*a058*/ 	.word	0x00018100


	//   ....[7]....
        /*a05c*/ 	.word	0x00018110


	//   ....[8]....
        /*a060*/ 	.word	0x00018120


	//   ....[9]....
        /*a064*/ 	.word	0x00018130


	//   ....[10]....
        /*a068*/ 	.word	0x00018160


	//   ....[11]....
        /*a06c*/ 	.word	0x00018170


	//   ....[12]....
        /*a070*/ 	.word	0x00018180


	//   ....[13]....
        /*a074*/ 	.word	0x00018190


	//   ....[14]....
        /*a078*/ 	.word	0x000181c0


	//   ....[15]....
        /*a07c*/ 	.word	0x000181d0


	//   ....[16]....
        /*a080*/ 	.word	0x000181e0


	//   ....[17]....
        /*a084*/ 	.word	0x000181f0


	//   ....[18]....
        /*a088*/ 	.word	0x00018220


	//   ....[19]....
        /*a08c*/ 	.word	0x00018230


	//   ....[20]....
        /*a090*/ 	.word	0x00018240


	//   ....[21]....
        /*a094*/ 	.word	0x00018250


	//   ....[22]....
        /*a098*/ 	.word	0x00018280


	//   ....[23]....
        /*a09c*/ 	.word	0x00018290


	//   ....[24]....
        /*a0a0*/ 	.word	0x000182a0


	//   ....[25]....
        /*a0a4*/ 	.word	0x000182b0


	//   ....[26]....
        /*a0a8*/ 	.word	0x000182e0


	//   ....[27]....
        /*a0ac*/ 	.word	0x000182f0


	//   ....[28]....
        /*a0b0*/ 	.word	0x00018300


	//   ....[29]....
        /*a0b4*/ 	.word	0x00018310


	//   ....[30]....
        /*a0b8*/ 	.word	0x00018340


	//   ....[31]....
        /*a0bc*/ 	.word	0x00018350


	//   ....[32]....
        /*a0c0*/ 	.word	0x00018360


	//   ....[33]....
        /*a0c4*/ 	.word	0x00018370


	//   ....[34]....
        /*a0c8*/ 	.word	0x000183a0


	//   ....[35]....
        /*a0cc*/ 	.word	0x000183b0


	//   ....[36]....
        /*a0d0*/ 	.word	0x000183c0


	//   ....[37]....
        /*a0d4*/ 	.word	0x000183d0


	//   ....[38]....
        /*a0d8*/ 	.word	0x00018400


	//   ....[39]....
        /*a0dc*/ 	.word	0x00018410


	//   ....[40]....
        /*a0e0*/ 	.word	0x00018420


	//   ....[41]....
        /*a0e4*/ 	.word	0x00018430


	//   ....[42]....
        /*a0e8*/ 	.word	0x00018460


	//   ....[43]....
        /*a0ec*/ 	.word	0x00018470


	//   ....[44]....
        /*a0f0*/ 	.word	0x00018480


	//   ....[45]....
        /*a0f4*/ 	.word	0x00018490


	//   ....[46]....
        /*a0f8*/ 	.word	0x000184c0


	//   ....[47]....
        /*a0fc*/ 	.word	0x000184d0


	//   ....[48]....
        /*a100*/ 	.word	0x000184e0


	//   ....[49]....
        /*a104*/ 	.word	0x000184f0


	//   ....[50]....
        /*a108*/ 	.word	0x00018520


	//   ....[51]....
        /*a10c*/ 	.word	0x00018530


	//   ....[52]....
        /*a110*/ 	.word	0x00018540


	//   ....[53]....
        /*a114*/ 	.word	0x00018550


	//   ....[54]....
        /*a118*/ 	.word	0x00018580


	//   ....[55]....
        /*a11c*/ 	.word	0x00018590


	//   ....[56]....
        /*a120*/ 	.word	0x000185a0


	//   ....[57]....
        /*a124*/ 	.word	0x000185b0


	//   ....[58]....
        /*a128*/ 	.word	0x000185e0


	//   ....[59]....
        /*a12c*/ 	.word	0x000185f0


	//   ....[60]....
        /*a130*/ 	.word	0x00018600


	//   ....[61]....
        /*a134*/ 	.word	0x00018610


	//   ....[62]....
        /*a138*/ 	.word	0x00018640


	//   ....[63]....
        /*a13c*/ 	.word	0x00018650


	//   ....[64]....
        /*a140*/ 	.word	0x00018660


	//   ....[65]....
        /*a144*/ 	.word	0x00018670


	//   ....[66]....
        /*a148*/ 	.word	0x000186a0


	//   ....[67]....
        /*a14c*/ 	.word	0x000186b0


	//   ....[68]....
        /*a150*/ 	.word	0x000186c0


	//   ....[69]....
        /*a154*/ 	.word	0x000186d0


	//   ....[70]....
        /*a158*/ 	.word	0x00018700


	//   ....[71]....
        /*a15c*/ 	.word	0x00018710


	//   ....[72]....
        /*a160*/ 	.word	0x00018720


	//   ....[73]....
        /*a164*/ 	.word	0x00018730


	//   ....[74]....
        /*a168*/ 	.word	0x00018760


	//   ....[75]....
        /*a16c*/ 	.word	0x00018770


	//   ....[76]....
        /*a170*/ 	.word	0x00018780


	//   ....[77]....
        /*a174*/ 	.word	0x00018790


	//   ....[78]....
        /*a178*/ 	.word	0x000187c0


	//   ....[79]....
        /*a17c*/ 	.word	0x000187d0


	//   ....[80]....
        /*a180*/ 	.word	0x000187e0


	//   ....[81]....
        /*a184*/ 	.word	0x000187f0


	//   ....[82]....
        /*a188*/ 	.word	0x00018820


	//   ....[83]....
        /*a18c*/ 	.word	0x00018830


	//   ....[84]....
        /*a190*/ 	.word	0x00018840


	//   ....[85]....
        /*a194*/ 	.word	0x00018850


	//   ....[86]....
        /*a198*/ 	.word	0x00018880


	//   ....[87]....
        /*a19c*/ 	.word	0x00018890


	//   ....[88]....
        /*a1a0*/ 	.word	0x000188a0


	//   ....[89]....
        /*a1a4*/ 	.word	0x000188b0


	//   ....[90]....
        /*a1a8*/ 	.word	0x000188e0


	//   ....[91]....
        /*a1ac*/ 	.word	0x000188f0


	//   ....[92]....
        /*a1b0*/ 	.word	0x00018900


	//   ....[93]....
        /*a1b4*/ 	.word	0x00018910


	//   ....[94]....
        /*a1b8*/ 	.word	0x00018940


	//   ....[95]....
        /*a1bc*/ 	.word	0x00018950


	//   ....[96]....
        /*a1c0*/ 	.word	0x00018960


	//   ....[97]....
        /*a1c4*/ 	.word	0x00018970


	//   ....[98]....
        /*a1c8*/ 	.word	0x000189a0


	//   ....[99]....
        /*a1cc*/ 	.word	0x000189b0


	//   ....[100]....
        /*a1d0*/ 	.word	0x000189c0


	//   ....[101]....
        /*a1d4*/ 	.word	0x000189d0


	//   ....[102]....
        /*a1d8*/ 	.word	0x00018a00


	//   ....[103]....
        /*a1dc*/ 	.word	0x00018a10


	//   ....[104]....
        /*a1e0*/ 	.word	0x00018a20


	//   ....[105]....
        /*a1e4*/ 	.word	0x00018a30


	//   ....[106]....
        /*a1e8*/ 	.word	0x00018a60


	//   ....[107]....
        /*a1ec*/ 	.word	0x00018a70


	//   ....[108]....
        /*a1f0*/ 	.word	0x00018a80


	//   ....[109]....
        /*a1f4*/ 	.word	0x00018a90


	//   ....[110]....
        /*a1f8*/ 	.word	0x00018ac0


	//   ....[111]....
        /*a1fc*/ 	.word	0x00018ad0


	//   ....[112]....
        /*a200*/ 	.word	0x00018ae0


	//   ....[113]....
        /*a204*/ 	.word	0x00018af0


	//   ....[114]....
        /*a208*/ 	.word	0x00018b20


	//   ....[115]....
        /*a20c*/ 	.word	0x00018b30


	//   ....[116]....
        /*a210*/ 	.word	0x00018b40


	//   ....[117]....
        /*a214*/ 	.word	0x00018b50


	//   ....[118]....
        /*a218*/ 	.word	0x00018b80


	//   ....[119]....
        /*a21c*/ 	.word	0x00018b90


	//   ....[120]....
        /*a220*/ 	.word	0x00018ba0


	//   ....[121]....
        /*a224*/ 	.word	0x00018bb0


	//   ....[122]....
        /*a228*/ 	.word	0x00018be0


	//   ....[123]....
        /*a22c*/ 	.word	0x00018bf0


	//   ....[124]....
        /*a230*/ 	.word	0x00018c00


	//   ....[125]....
        /*a234*/ 	.word	0x00018c10


	//   ....[126]....
        /*a238*/ 	.word	0x00018c40


	//   ....[127]....
        /*a23c*/ 	.word	0x00018c50


	//   ....[128]....
        /*a240*/ 	.word	0x00018c60


	//   ....[129]....
        /*a244*/ 	.word	0x00018c70


	//   ....[130]....
        /*a248*/ 	.word	0x00018ca0


	//   ....[131]....
        /*a24c*/ 	.word	0x00018cb0


	//   ....[132]....
        /*a250*/ 	.word	0x00018cc0


	//   ....[133]....
        /*a254*/ 	.word	0x00018cd0


	//   ....[134]....
        /*a258*/ 	.word	0x00018d00


	//   ....[135]....
        /*a25c*/ 	.word	0x00018d10


	//   ....[136]....
        /*a260*/ 	.word	0x00018d20


	//   ....[137]....
        /*a264*/ 	.word	0x00018d30


	//   ....[138]....
        /*a268*/ 	.word	0x00018d60


	//   ....[139]....
        /*a26c*/ 	.word	0x00018d70


	//   ....[140]....
        /*a270*/ 	.word	0x00018d80


	//   ....[141]....
        /*a274*/ 	.word	0x00018d90


	//   ....[142]....
        /*a278*/ 	.word	0x00018dc0


	//   ....[143]....
        /*a27c*/ 	.word	0x00018dd0


	//   ....[144]....
        /*a280*/ 	.word	0x00018de0


	//   ....[145]....
        /*a284*/ 	.word	0x00018df0


	//   ....[146]....
        /*a288*/ 	.word	0x00018e20


	//   ....[147]....
        /*a28c*/ 	.word	0x00018e30


	//   ....[148]....
        /*a290*/ 	.word	0x00018e40


	//   ....[149]....
        /*a294*/ 	.word	0x00018e50


	//   ....[150]....
        /*a298*/ 	.word	0x00018e80


	//   ....[151]....
        /*a29c*/ 	.word	0x00018e90


	//   ....[152]....
        /*a2a0*/ 	.word	0x00018ea0


	//   ....[153]....
        /*a2a4*/ 	.word	0x00018eb0


	//   ....[154]....
        /*a2a8*/ 	.word	0x00018ee0


	//   ....[155]....
        /*a2ac*/ 	.word	0x00018ef0


	//   ....[156]....
        /*a2b0*/ 	.word	0x00018f00


	//   ....[157]....
        /*a2b4*/ 	.word	0x00018f10


	//   ....[158]....
        /*a2b8*/ 	.word	0x00018f40


	//   ....[159]....
        /*a2bc*/ 	.word	0x00018f50


	//   ....[160]....
        /*a2c0*/ 	.word	0x00018f60


	//   ....[161]....
        /*a2c4*/ 	.word	0x00018f70


	//   ....[162]....
        /*a2c8*/ 	.word	0x00018fa0


	//   ....[163]....
        /*a2cc*/ 	.word	0x00018fb0


	//   ....[164]....
        /*a2d0*/ 	.word	0x00018fc0


	//   ....[165]....
        /*a2d4*/ 	.word	0x00018fd0


	//   ....[166]....
        /*a2d8*/ 	.word	0x00019000


	//   ....[167]....
        /*a2dc*/ 	.word	0x00019010


	//   ....[168]....
        /*a2e0*/ 	.word	0x00019020


	//   ....[169]....
        /*a2e4*/ 	.word	0x00019030


	//   ....[170]....
        /*a2e8*/ 	.word	0x00019060


	//   ....[171]....
        /*a2ec*/ 	.word	0x00019070


	//   ....[172]....
        /*a2f0*/ 	.word	0x00019080


	//   ....[173]....
        /*a2f4*/ 	.word	0x00019090


	//   ....[174]....
        /*a2f8*/ 	.word	0x000190c0


	//   ....[175]....
        /*a2fc*/ 	.word	0x000190d0


	//   ....[176]....
        /*a300*/ 	.word	0x000190e0


	//   ....[177]....
        /*a304*/ 	.word	0x000190f0


	//   ....[178]....
        /*a308*/ 	.word	0x00019120


	//   ....[179]....
        /*a30c*/ 	.word	0x00019130


	//   ....[180]....
        /*a310*/ 	.word	0x00019140


	//   ....[181]....
        /*a314*/ 	.word	0x00019150


	//   ....[182]....
        /*a318*/ 	.word	0x00019180


	//   ....[183]....
        /*a31c*/ 	.word	0x00019190


	//   ....[184]....
        /*a320*/ 	.word	0x000191a0


	//   ....[185]....
        /*a324*/ 	.word	0x000191b0


	//   ....[186]....
        /*a328*/ 	.word	0x000191e0


	//   ....[187]....
        /*a32c*/ 	.word	0x000191f0


	//   ....[188]....
        /*a330*/ 	.word	0x00019200


	//   ....[189]....
        /*a334*/ 	.word	0x00019210


	//   ....[190]....
        /*a338*/ 	.word	0x00019240


	//   ....[191]....
        /*a33c*/ 	.word	0x00019250


	//   ....[192]....
        /*a340*/ 	.word	0x00019260


	//   ....[193]....
        /*a344*/ 	.word	0x00019270


	//   ....[194]....
        /*a348*/ 	.word	0x000192a0


	//   ....[195]....
        /*a34c*/ 	.word	0x000192b0


	//   ....[196]....
        /*a350*/ 	.word	0x000192c0


	//   ....[197]....
        /*a354*/ 	.word	0x000192d0


	//   ....[198]....
        /*a358*/ 	.word	0x00019300


	//   ....[199]....
        /*a35c*/ 	.word	0x00019310


	//   ....[200]....
        /*a360*/ 	.word	0x00019320


	//   ....[201]....
        /*a364*/ 	.word	0x00019330


	//   ....[202]....
        /*a368*/ 	.word	0x00019360


	//   ....[203]....
        /*a36c*/ 	.word	0x00019370


	//   ....[204]....
        /*a370*/ 	.word	0x00019380


	//   ....[205]....
        /*a374*/ 	.word	0x00019390


	//   ....[206]....
        /*a378*/ 	.word	0x000193c0


	//   ....[207]....
        /*a37c*/ 	.word	0x000193d0


	//   ....[208]....
        /*a380*/ 	.word	0x000193e0


	//   ....[209]....
        /*a384*/ 	.word	0x000193f0


	//   ....[210]....
        /*a388*/ 	.word	0x00019420


	//   ....[211]....
        /*a38c*/ 	.word	0x00019430


	//   ....[212]....
        /*a390*/ 	.word	0x00019440


	//   ....[213]....
        /*a394*/ 	.word	0x00019450


	//   ....[214]....
        /*a398*/ 	.word	0x00019480


	//   ....[215]....
        /*a39c*/ 	.word	0x00019490


	//   ....[216]....
        /*a3a0*/ 	.word	0x000194a0


	//   ....[217]....
        /*a3a4*/ 	.word	0x000194b0


	//   ....[218]....
        /*a3a8*/ 	.word	0x000194e0


	//   ....[219]....
        /*a3ac*/ 	.word	0x000194f0


	//   ....[220]....
        /*a3b0*/ 	.word	0x00019500


	//   ....[221]....
        /*a3b4*/ 	.word	0x00019510


	//   ....[222]....
        /*a3b8*/ 	.word	0x00019540


	//   ....[223]....
        /*a3bc*/ 	.word	0x00019550


	//   ....[224]....
        /*a3c0*/ 	.word	0x00019560


	//   ....[225]....
        /*a3c4*/ 	.word	0x00019570


	//   ....[226]....
        /*a3c8*/ 	.word	0x000195a0


	//   ....[227]....
        /*a3cc*/ 	.word	0x000195b0


	//   ....[228]....
        /*a3d0*/ 	.word	0x000195c0


	//   ....[229]....
        /*a3d4*/ 	.word	0x000195d0


	//   ....[230]....
        /*a3d8*/ 	.word	0x00019600


	//   ....[231]....
        /*a3dc*/ 	.word	0x00019610


	//   ....[232]....
        /*a3e0*/ 	.word	0x00019620


	//   ....[233]....
        /*a3e4*/ 	.word	0x00019630


	//   ....[234]....
        /*a3e8*/ 	.word	0x00019660


	//   ....[235]....
        /*a3ec*/ 	.word	0x00019670


	//   ....[236]....
        /*a3f0*/ 	.word	0x00019680


	//   ....[237]....
        /*a3f4*/ 	.word	0x00019690


	//   ....[238]....
        /*a3f8*/ 	.word	0x000196c0


	//   ....[239]....
        /*a3fc*/ 	.word	0x000196d0


	//   ....[240]....
        /*a400*/ 	.word	0x000196e0


	//   ....[241]....
        /*a404*/ 	.word	0x000196f0


	//   ....[242]....
        /*a408*/ 	.word	0x00019720


	//   ....[243]....
        /*a40c*/ 	.word	0x00019730


	//   ....[244]....
        /*a410*/ 	.word	0x00019740


	//   ....[245]....
        /*a414*/ 	.word	0x00019750


	//   ....[246]....
        /*a418*/ 	.word	0x00019780


	//   ....[247]....
        /*a41c*/ 	.word	0x00019790


	//   ....[248]....
        /*a420*/ 	.word	0x000197a0


	//   ....[249]....
        /*a424*/ 	.word	0x000197b0


	//   ....[250]....
        /*a428*/ 	.word	0x000197e0


	//   ....[251]....
        /*a42c*/ 	.word	0x000197f0


	//   ....[252]....
        /*a430*/ 	.word	0x00019800


	//   ....[253]....
        /*a434*/ 	.word	0x00019810


	//   ....[254]....
        /*a438*/ 	.word	0x00019840


	//   ....[255]....
        /*a43c*/ 	.word	0x00019850


	//   ....[0]....
        /*a440*/ 	.word	0x00019860


	//   ....[1]....
        /*a444*/ 	.word	0x00019870


	//   ....[2]....
        /*a448*/ 	.word	0x000198a0


	//   ....[3]....
        /*a44c*/ 	.word	0x000198b0


	//   ....[4]....
        /*a450*/ 	.word	0x000198c0


	//   ....[5]....
        /*a454*/ 	.word	0x000198d0


	//   ....[6]....
        /*a458*/ 	.word	0x00019900


	//   ....[7]....
        /*a45c*/ 	.word	0x00019910


	//   ....[8]....
        /*a460*/ 	.word	0x00019920


	//   ....[9]....
        /*a464*/ 	.word	0x00019930


	//   ....[10]....
        /*a468*/ 	.word	0x00019960


	//   ....[11]....
        /*a46c*/ 	.word	0x00019970


	//   ....[12]....
        /*a470*/ 	.word	0x00019980


	//   ....[13]....
        /*a474*/ 	.word	0x00019990


	//   ....[14]....
        /*a478*/ 	.word	0x000199c0


	//   ....[15]....
        /*a47c*/ 	.word	0x000199d0


	//   ....[16]....
        /*a480*/ 	.word	0x000199e0


	//   ....[17]....
        /*a484*/ 	.word	0x000199f0


	//   ....[18]....
        /*a488*/ 	.word	0x00019a20


	//   ....[19]....
        /*a48c*/ 	.word	0x00019a30


	//   ....[20]....
        /*a490*/ 	.word	0x00019a40


	//   ....[21]....
        /*a494*/ 	.word	0x00019a50


	//   ....[22]....
        /*a498*/ 	.word	0x00019a80


	//   ....[23]....
        /*a49c*/ 	.word	0x00019a90


	//   ....[24]....
        /*a4a0*/ 	.word	0x00019aa0


	//   ....[25]....
        /*a4a4*/ 	.word	0x00019ab0


	//   ....[26]....
        /*a4a8*/ 	.word	0x00019ae0


	//   ....[27]....
        /*a4ac*/ 	.word	0x00019af0


	//   ....[28]....
        /*a4b0*/ 	.word	0x00019b00


	//   ....[29]....
        /*a4b4*/ 	.word	0x00019b10


	//   ....[30]....
        /*a4b8*/ 	.word	0x00019b40


	//   ....[31]....
        /*a4bc*/ 	.word	0x00019b50


	//   ....[32]....
        /*a4c0*/ 	.word	0x00019b60


	//   ....[33]....
        /*a4c4*/ 	.word	0x00019b70


	//   ....[34]....
        /*a4c8*/ 	.word	0x00019ba0


	//   ....[35]....
        /*a4cc*/ 	.word	0x00019bb0


	//   ....[36]....
        /*a4d0*/ 	.word	0x00019bc0


	//   ....[37]....
        /*a4d4*/ 	.word	0x00019bd0


	//   ....[38]....
        /*a4d8*/ 	.word	0x00019c00


	//   ....[39]....
        /*a4dc*/ 	.word	0x00019c10


	//   ....[40]....
        /*a4e0*/ 	.word	0x00019c20


	//   ....[41]....
        /*a4e4*/ 	.word	0x00019c30


	//   ....[42]....
        /*a4e8*/ 	.word	0x00019c60


	//   ....[43]....
        /*a4ec*/ 	.word	0x00019c70


	//   ....[44]....
        /*a4f0*/ 	.word	0x00019c80


	//   ....[45]....
        /*a4f4*/ 	.word	0x00019c90


	//   ....[46]....
        /*a4f8*/ 	.word	0x00019cc0


	//   ....[47]....
        /*a4fc*/ 	.word	0x00019cd0


	//   ....[48]....
        /*a500*/ 	.word	0x00019ce0


	//   ....[49]....
        /*a504*/ 	.word	0x00019cf0


	//   ....[50]....
        /*a508*/ 	.word	0x00019d20


	//   ....[51]....
        /*a50c*/ 	.word	0x00019d30


	//   ....[52]....
        /*a510*/ 	.word	0x00019d40


	//   ....[53]....
        /*a514*/ 	.word	0x00019d50


	//   ....[54]....
        /*a518*/ 	.word	0x00019d80


	//   ....[55]....
        /*a51c*/ 	.word	0x00019d90


	//   ....[56]....
        /*a520*/ 	.word	0x00019da0


	//   ....[57]....
        /*a524*/ 	.word	0x00019db0


	//   ....[58]....
        /*a528*/ 	.word	0x00019de0


	//   ....[59]....
        /*a52c*/ 	.word	0x00019df0


	//   ....[60]....
        /*a530*/ 	.word	0x00019e00


	//   ....[61]....
        /*a534*/ 	.word	0x00019e10


	//   ....[62]....
        /*a538*/ 	.word	0x00019e40


	//   ....[63]....
        /*a53c*/ 	.word	0x00019e50


	//   ....[64]....
        /*a540*/ 	.word	0x00019e60


	//   ....[65]....
        /*a544*/ 	.word	0x00019e70


	//   ....[66]....
        /*a548*/ 	.word	0x00019ea0


	//   ....[67]....
        /*a54c*/ 	.word	0x00019eb0


	//   ....[68]....
        /*a550*/ 	.word	0x00019ec0


	//   ....[69]....
        /*a554*/ 	.word	0x00019ed0


	//   ....[70]....
        /*a558*/ 	.word	0x00019f00


	//   ....[71]....
        /*a55c*/ 	.word	0x00019f10


	//   ....[72]....
        /*a560*/ 	.word	0x00019f20


	//   ....[73]....
        /*a564*/ 	.word	0x00019f30


	//   ....[74]....
        /*a568*/ 	.word	0x00019f60


	//   ....[75]....
        /*a56c*/ 	.word	0x00019f70


	//   ....[76]....
        /*a570*/ 	.word	0x00019f80


	//   ....[77]....
        /*a574*/ 	.word	0x00019f90


	//   ....[78]....
        /*a578*/ 	.word	0x00019fc0


	//   ....[79]....
        /*a57c*/ 	.word	0x00019fd0


	//   ....[80]....
        /*a580*/ 	.word	0x00019fe0


	//   ....[81]....
        /*a584*/ 	.word	0x00019ff0


	//   ....[82]....
        /*a588*/ 	.word	0x0001a020


	//   ....[83]....
        /*a58c*/ 	.word	0x0001a030


	//   ....[84]....
        /*a590*/ 	.word	0x0001a040


	//   ....[85]....
        /*a594*/ 	.word	0x0001a050


	//   ....[86]....
        /*a598*/ 	.word	0x0001a080


	//   ....[87]....
        /*a59c*/ 	.word	0x0001a090


	//   ....[88]....
        /*a5a0*/ 	.word	0x0001a0a0


	//   ....[89]....
        /*a5a4*/ 	.word	0x0001a0b0


	//   ....[90]....
        /*a5a8*/ 	.word	0x0001a0e0


	//   ....[91]....
        /*a5ac*/ 	.word	0x0001a0f0


	//   ....[92]....
        /*a5b0*/ 	.word	0x0001a100


	//   ....[93]....
        /*a5b4*/ 	.word	0x0001a110


	//   ....[94]....
        /*a5b8*/ 	.word	0x0001a140


	//   ....[95]....
        /*a5bc*/ 	.word	0x0001a150


	//   ....[96]....
        /*a5c0*/ 	.word	0x0001a160


	//   ....[97]....
        /*a5c4*/ 	.word	0x0001a170


	//   ....[98]....
        /*a5c8*/ 	.word	0x0001a1a0


	//   ....[99]....
        /*a5cc*/ 	.word	0x0001a1b0


	//   ....[100]....
        /*a5d0*/ 	.word	0x0001a1c0


	//   ....[101]....
        /*a5d4*/ 	.word	0x0001a1d0


	//   ....[102]....
        /*a5d8*/ 	.word	0x0001a200


	//   ....[103]....
        /*a5dc*/ 	.word	0x0001a210


	//   ....[104]....
        /*a5e0*/ 	.word	0x0001a220


	//   ....[105]....
        /*a5e4*/ 	.word	0x0001a230


	//   ....[106]....
        /*a5e8*/ 	.word	0x0001a260


	//   ....[107]....
        /*a5ec*/ 	.word	0x0001a270


	//   ....[108]....
        /*a5f0*/ 	.word	0x0001a280


	//   ....[109]....
        /*a5f4*/ 	.word	0x0001a290


	//   ....[110]....
        /*a5f8*/ 	.word	0x0001a2c0


	//   ....[111]....
        /*a5fc*/ 	.word	0x0001a2d0


	//   ....[112]....
        /*a600*/ 	.word	0x0001a2e0


	//   ....[113]....
        /*a604*/ 	.word	0x0001a2f0


	//   ....[114]....
        /*a608*/ 	.word	0x0001a320


	//   ....[115]....
        /*a60c*/ 	.word	0x0001a330


	//   ....[116]....
        /*a610*/ 	.word	0x0001a340


	//   ....[117]....
        /*a614*/ 	.word	0x0001a350


	//   ....[118]....
        /*a618*/ 	.word	0x0001a380


	//   ....[119]....
        /*a61c*/ 	.word	0x0001a390


	//   ....[120]....
        /*a620*/ 	.word	0x0001a3a0


	//   ....[121]....
        /*a624*/ 	.word	0x0001a3b0


	//   ....[122]....
        /*a628*/ 	.word	0x0001a3e0


	//   ....[123]....
        /*a62c*/ 	.word	0x0001a3f0


	//   ....[124]....
        /*a630*/ 	.word	0x0001a400


	//   ....[125]....
        /*a634*/ 	.word	0x0001a410


	//   ....[126]....
        /*a638*/ 	.word	0x0001a440


	//   ....[127]....
        /*a63c*/ 	.word	0x0001a450


	//   ....[128]....
        /*a640*/ 	.word	0x0001a460


	//   ....[129]....
        /*a644*/ 	.word	0x0001a470


	//   ....[130]....
        /*a648*/ 	.word	0x0001a4a0


	//   ....[131]....
        /*a64c*/ 	.word	0x0001a4b0


	//   ....[132]....
        /*a650*/ 	.word	0x0001a4c0


	//   ....[133]....
        /*a654*/ 	.word	0x0001a4d0


	//   ....[134]....
        /*a658*/ 	.word	0x0001a500


	//   ....[135]....
        /*a65c*/ 	.word	0x0001a510


	//   ....[136]....
        /*a660*/ 	.word	0x0001a520


	//   ....[137]....
        /*a664*/ 	.word	0x0001a530


	//   ....[138]....
        /*a668*/ 	.word	0x0001a560


	//   ....[139]....
        /*a66c*/ 	.word	0x0001a570


	//   ....[140]....
        /*a670*/ 	.word	0x0001a580


	//   ....[141]....
        /*a674*/ 	.word	0x0001a590


	//   ....[142]....
        /*a678*/ 	.word	0x0001a5c0


	//   ....[143]....
        /*a67c*/ 	.word	0x0001a5d0


	//   ....[144]....
        /*a680*/ 	.word	0x0001a5e0


	//   ....[145]....
        /*a684*/ 	.word	0x0001a5f0


	//   ....[146]....
        /*a688*/ 	.word	0x0001a620


	//   ....[147]....
        /*a68c*/ 	.word	0x0001a630


	//   ....[148]....
        /*a690*/ 	.word	0x0001a640


	//   ....[149]....
        /*a694*/ 	.word	0x0001a650


	//   ....[150]....
        /*a698*/ 	.word	0x0001a680


	//   ....[151]....
        /*a69c*/ 	.word	0x0001a690


	//   ....[152]....
        /*a6a0*/ 	.word	0x0001a6a0


	//   ....[153]....
        /*a6a4*/ 	.word	0x0001a6b0


	//   ....[154]....
        /*a6a8*/ 	.word	0x0001a6e0


	//   ....[155]....
        /*a6ac*/ 	.word	0x0001a6f0


	//   ....[156]....
        /*a6b0*/ 	.word	0x0001a700


	//   ....[157]....
        /*a6b4*/ 	.word	0x0001a710


	//   ....[158]....
        /*a6b8*/ 	.word	0x0001a740


	//   ....[159]....
        /*a6bc*/ 	.word	0x0001a750


	//   ....[160]....
        /*a6c0*/ 	.word	0x0001a760


	//   ....[161]....
        /*a6c4*/ 	.word	0x0001a770


	//   ....[162]....
        /*a6c8*/ 	.word	0x0001a7a0


	//   ....[163]....
        /*a6cc*/ 	.word	0x0001a7b0


	//   ....[164]....
        /*a6d0*/ 	.word	0x0001a7c0


	//   ....[165]....
        /*a6d4*/ 	.word	0x0001a7d0


	//   ....[166]....
        /*a6d8*/ 	.word	0x0001a800


	//   ....[167]....
        /*a6dc*/ 	.word	0x0001a810


	//   ....[168]....
        /*a6e0*/ 	.word	0x0001a820


	//   ....[169]....
        /*a6e4*/ 	.word	0x0001a830


	//   ....[170]....
        /*a6e8*/ 	.word	0x0001a860


	//   ....[171]....
        /*a6ec*/ 	.word	0x0001a870


	//   ....[172]....
        /*a6f0*/ 	.word	0x0001a880


	//   ....[173]....
        /*a6f4*/ 	.word	0x0001a890


	//   ....[174]....
        /*a6f8*/ 	.word	0x0001a8c0


	//   ....[175]....
        /*a6fc*/ 	.word	0x0001a8d0


	//   ....[176]....
        /*a700*/ 	.word	0x0001a8e0


	//   ....[177]....
        /*a704*/ 	.word	0x0001a8f0


	//   ....[178]....
        /*a708*/ 	.word	0x0001a920


	//   ....[179]....
        /*a70c*/ 	.word	0x0001a930


	//   ....[180]....
        /*a710*/ 	.word	0x0001a940


	//   ....[181]....
        /*a714*/ 	.word	0x0001a950


	//   ....[182]....
        /*a718*/ 	.word	0x0001a980


	//   ....[183]....
        /*a71c*/ 	.word	0x0001a990


	//   ....[184]....
        /*a720*/ 	.word	0x0001a9a0


	//   ....[185]....
        /*a724*/ 	.word	0x0001a9b0


	//   ....[186]....
        /*a728*/ 	.word	0x0001a9e0


	//   ....[187]....
        /*a72c*/ 	.word	0x0001a9f0


	//   ....[188]....
        /*a730*/ 	.word	0x0001aa00


	//   ....[189]....
        /*a734*/ 	.word	0x0001aa10


	//   ....[190]....
        /*a738*/ 	.word	0x0001aa40


	//   ....[191]....
        /*a73c*/ 	.word	0x0001aa50


	//   ....[192]....
        /*a740*/ 	.word	0x0001aa60


	//   ....[193]....
        /*a744*/ 	.word	0x0001aa70


	//   ....[194]....
        /*a748*/ 	.word	0x0001aaa0


	//   ....[195]....
        /*a74c*/ 	.word	0x0001aab0


	//   ....[196]....
        /*a750*/ 	.word	0x0001aac0


	//   ....[197]....
        /*a754*/ 	.word	0x0001aad0


	//   ....[198]....
        /*a758*/ 	.word	0x0001ab00


	//   ....[199]....
        /*a75c*/ 	.word	0x0001ab10


	//   ....[200]....
        /*a760*/ 	.word	0x0001ab20


	//   ....[201]....
        /*a764*/ 	.word	0x0001ab30


	//   ....[202]....
        /*a768*/ 	.word	0x0001ab60


	//   ....[203]....
        /*a76c*/ 	.word	0x0001ab70


	//   ....[204]....
        /*a770*/ 	.word	0x0001ab80


	//   ....[205]....
        /*a774*/ 	.word	0x0001ab90


	//   ....[206]....
        /*a778*/ 	.word	0x0001abc0


	//   ....[207]....
        /*a77c*/ 	.word	0x0001abd0


	//   ....[208]....
        /*a780*/ 	.word	0x0001abe0


	//   ....[209]....
        /*a784*/ 	.word	0x0001abf0


	//   ....[210]....
        /*a788*/ 	.word	0x0001ac20


	//   ....[211]....
        /*a78c*/ 	.word	0x0001ac30


	//   ....[212]....
        /*a790*/ 	.word	0x0001ac40


	//   ....[213]....
        /*a794*/ 	.word	0x0001ac50


	//   ....[214]....
        /*a798*/ 	.word	0x0001ac80


	//   ....[215]....
        /*a79c*/ 	.word	0x0001ac90


	//   ....[216]....
        /*a7a0*/ 	.word	0x0001aca0


	//   ....[217]....
        /*a7a4*/ 	.word	0x0001acb0


	//   ....[218]....
        /*a7a8*/ 	.word	0x0001ace0


	//   ....[219]....
        /*a7ac*/ 	.word	0x0001acf0


	//   ....[220]....
        /*a7b0*/ 	.word	0x0001ad00


	//   ....[221]....
        /*a7b4*/ 	.word	0x0001ad10


	//   ....[222]....
        /*a7b8*/ 	.word	0x0001ad40


	//   ....[223]....
        /*a7bc*/ 	.word	0x0001ad50


	//   ....[224]....
        /*a7c0*/ 	.word	0x0001ad60


	//   ....[225]....
        /*a7c4*/ 	.word	0x0001ad70


	//   ....[226]....
        /*a7c8*/ 	.word	0x0001ada0


	//   ....[227]....
        /*a7cc*/ 	.word	0x0001adb0


	//   ....[228]....
        /*a7d0*/ 	.word	0x0001adc0


	//   ....[229]....
        /*a7d4*/ 	.word	0x0001add0


	//   ....[230]....
        /*a7d8*/ 	.word	0x0001ae00


	//   ....[231]....
        /*a7dc*/ 	.word	0x0001ae10


	//   ....[232]....
        /*a7e0*/ 	.word	0x0001ae20


	//   ....[233]....
        /*a7e4*/ 	.word	0x0001ae30


	//   ....[234]....
        /*a7e8*/ 	.word	0x0001ae60


	//   ....[235]....
        /*a7ec*/ 	.word	0x0001ae70


	//   ....[236]....
        /*a7f0*/ 	.word	0x0001ae80


	//   ....[237]....
        /*a7f4*/ 	.word	0x0001ae90


	//   ....[238]....
        /*a7f8*/ 	.word	0x0001aec0


	//   ....[239]....
        /*a7fc*/ 	.word	0x0001aed0


	//   ....[240]....
        /*a800*/ 	.word	0x0001aee0


	//   ....[241]....
        /*a804*/ 	.word	0x0001aef0


	//   ....[242]....
        /*a808*/ 	.word	0x0001af20


	//   ....[243]....
        /*a80c*/ 	.word	0x0001af30


	//   ....[244]....
        /*a810*/ 	.word	0x0001af40


	//   ....[245]....
        /*a814*/ 	.word	0x0001af50


	//   ....[246]....
        /*a818*/ 	.word	0x0001af80


	//   ....[247]....
        /*a81c*/ 	.word	0x0001af90


	//   ....[248]....
        /*a820*/ 	.word	0x0001afa0


	//   ....[249]....
        /*a824*/ 	.word	0x0001afb0


	//   ....[250]....
        /*a828*/ 	.word	0x0001afe0


	//   ....[251]....
        /*a82c*/ 	.word	0x0001aff0


	//   ....[252]....
        /*a830*/ 	.word	0x0001b000


	//   ....[253]....
        /*a834*/ 	.word	0x0001b010


	//   ....[254]....
        /*a838*/ 	.word	0x0001b040


	//   ....[255]....
        /*a83c*/ 	.word	0x0001b050


	//   ....[0]....
        /*a840*/ 	.word	0x0001b060


	//   ....[1]....
        /*a844*/ 	.word	0x0001b070


	//   ....[2]....
        /*a848*/ 	.word	0x0001b0a0


	//   ....[3]....
        /*a84c*/ 	.word	0x0001b0b0


	//   ....[4]....
        /*a850*/ 	.word	0x0001b0c0


	//   ....[5]....
        /*a854*/ 	.word	0x0001b0d0


	//   ....[6]....
        /*a858*/ 	.word	0x0001b100


	//   ....[7]....
        /*a85c*/ 	.word	0x0001b110


	//   ....[8]....
        /*a860*/ 	.word	0x0001b120


	//   ....[9]....
        /*a864*/ 	.word	0x0001b130


	//   ....[10]....
        /*a868*/ 	.word	0x0001b160


	//   ....[11]....
        /*a86c*/ 	.word	0x0001b170


	//   ....[12]....
        /*a870*/ 	.word	0x0001b180


	//   ....[13]....
        /*a874*/ 	.word	0x0001b190


	//   ....[14]....
        /*a878*/ 	.word	0x0001b1c0


	//   ....[15]....
        /*a87c*/ 	.word	0x0001b1d0


	//   ....[16]....
        /*a880*/ 	.word	0x0001b1e0


	//   ....[17]....
        /*a884*/ 	.word	0x0001b1f0


	//   ....[18]....
        /*a888*/ 	.word	0x0001b220


	//   ....[19]....
        /*a88c*/ 	.word	0x0001b230


	//   ....[20]....
        /*a890*/ 	.word	0x0001b240


	//   ....[21]....
        /*a894*/ 	.word	0x0001b250


	//   ....[22]....
        /*a898*/ 	.word	0x0001b280


	//   ....[23]....
        /*a89c*/ 	.word	0x0001b290


	//   ....[24]....
        /*a8a0*/ 	.word	0x0001b2a0


	//   ....[25]....
        /*a8a4*/ 	.word	0x0001b2b0


	//   ....[26]....
        /*a8a8*/ 	.word	0x0001b2e0


	//   ....[27]....
        /*a8ac*/ 	.word	0x0001b2f0


	//   ....[28]....
        /*a8b0*/ 	.word	0x0001b300


	//   ....[29]....
        /*a8b4*/ 	.word	0x0001b310


	//   ....[30]....
        /*a8b8*/ 	.word	0x0001b340


	//   ....[31]....
        /*a8bc*/ 	.word	0x0001b350


	//   ....[32]....
        /*a8c0*/ 	.word	0x0001b360


	//   ....[33]....
        /*a8c4*/ 	.word	0x0001b370


	//   ....[34]....
        /*a8c8*/ 	.word	0x0001b3a0


	//   ....[35]....
        /*a8cc*/ 	.word	0x0001b3b0


	//   ....[36]....
        /*a8d0*/ 	.word	0x0001b3c0


	//   ....[37]....
        /*a8d4*/ 	.word	0x0001b3d0


	//   ....[38]....
        /*a8d8*/ 	.word	0x0001b400


	//   ....[39]....
        /*a8dc*/ 	.word	0x0001b410


	//   ....[40]....
        /*a8e0*/ 	.word	0x0001b420


	//   ....[41]....
        /*a8e4*/ 	.word	0x0001b430


	//   ....[42]....
        /*a8e8*/ 	.word	0x0001b460


	//   ....[43]....
        /*a8ec*/ 	.word	0x0001b470


	//   ....[44]....
        /*a8f0*/ 	.word	0x0001b480


	//   ....[45]....
        /*a8f4*/ 	.word	0x0001b490


	//   ....[46]....
        /*a8f8*/ 	.word	0x0001b4c0


	//   ....[47]....
        /*a8fc*/ 	.word	0x0001b4d0


	//   ....[48]....
        /*a900*/ 	.word	0x0001b4e0


	//   ....[49]....
        /*a904*/ 	.word	0x0001b4f0


	//   ....[50]....
        /*a908*/ 	.word	0x0001b520


	//   ....[51]....
        /*a90c*/ 	.word	0x0001b530


	//   ....[52]....
        /*a910*/ 	.word	0x0001b540


	//   ....[53]....
        /*a914*/ 	.word	0x0001b550


	//   ....[54]....
        /*a918*/ 	.word	0x0001b580


	//   ....[55]....
        /*a91c*/ 	.word	0x0001b590


	//   ....[56]....
        /*a920*/ 	.word	0x0001b5a0


	//   ....[57]....
        /*a924*/ 	.word	0x0001b5b0


	//   ....[58]....
        /*a928*/ 	.word	0x0001b5e0


	//   ....[59]....
        /*a92c*/ 	.word	0x0001b5f0


	//   ....[60]....
        /*a930*/ 	.word	0x0001b600


	//   ....[61]....
        /*a934*/ 	.word	0x0001b610


	//   ....[62]....
        /*a938*/ 	.word	0x0001b640


	//   ....[63]....
        /*a93c*/ 	.word	0x0001b650


	//   ....[64]....
        /*a940*/ 	.word	0x0001b660


	//   ....[65]....
        /*a944*/ 	.word	0x0001b670


	//   ....[66]....
        /*a948*/ 	.word	0x0001b6a0


	//   ....[67]....
        /*a94c*/ 	.word	0x0001b6b0


	//   ....[68]....
        /*a950*/ 	.word	0x0001b6c0


	//   ....[69]....
        /*a954*/ 	.word	0x0001b6d0


	//   ....[70]....
        /*a958*/ 	.word	0x0001b700


	//   ....[71]....
        /*a95c*/ 	.word	0x0001b710


	//   ....[72]....
        /*a960*/ 	.word	0x0001b720


	//   ....[73]....
        /*a964*/ 	.word	0x0001b730


	//   ....[74]....
        /*a968*/ 	.word	0x0001b760


	//   ....[75]....
        /*a96c*/ 	.word	0x0001b770


	//   ....[76]....
        /*a970*/ 	.word	0x0001b780


	//   ....[77]....
        /*a974*/ 	.word	0x0001b790


	//   ....[78]....
        /*a978*/ 	.word	0x0001b7c0


	//   ....[79]....
        /*a97c*/ 	.word	0x0001b7d0


	//   ....[80]....
        /*a980*/ 	.word	0x0001b7e0


	//   ....[81]....
        /*a984*/ 	.word	0x0001b7f0


	//   ....[82]....
        /*a988*/ 	.word	0x0001b820


	//   ....[83]....
        /*a98c*/ 	.word	0x0001b830


	//   ....[84]....
        /*a990*/ 	.word	0x0001b840


	//   ....[85]....
        /*a994*/ 	.word	0x0001b850


	//   ....[86]....
        /*a998*/ 	.word	0x0001b880


	//   ....[87]....
        /*a99c*/ 	.word	0x0001b890


	//   ....[88]....
        /*a9a0*/ 	.word	0x0001b8a0


	//   ....[89]....
        /*a9a4*/ 	.word	0x0001b8b0


	//   ....[90]....
        /*a9a8*/ 	.word	0x0001b8e0


	//   ....[91]....
        /*a9ac*/ 	.word	0x0001b8f0


	//   ....[92]....
        /*a9b0*/ 	.word	0x0001b900


	//   ....[93]....
        /*a9b4*/ 	.word	0x0001b910


	//   ....[94]....
        /*a9b8*/ 	.word	0x0001b940


	//   ....[95]....
        /*a9bc*/ 	.word	0x0001b950


	//   ....[96]....
        /*a9c0*/ 	.word	0x0001b960


	//   ....[97]....
        /*a9c4*/ 	.word	0x0001b970


	//   ....[98]....
        /*a9c8*/ 	.word	0x0001b9a0


	//   ....[99]....
        /*a9cc*/ 	.word	0x0001b9b0


	//   ....[100]....
        /*a9d0*/ 	.word	0x0001b9c0


	//   ....[101]....
        /*a9d4*/ 	.word	0x0001b9d0


	//   ....[102]....
        /*a9d8*/ 	.word	0x0001ba00


	//   ....[103]....
        /*a9dc*/ 	.word	0x0001ba10


	//   ....[104]....
        /*a9e0*/ 	.word	0x0001ba20


	//   ....[105]....
        /*a9e4*/ 	.word	0x0001ba30


	//   ....[106]....
        /*a9e8*/ 	.word	0x0001ba60


	//   ....[107]....
        /*a9ec*/ 	.word	0x0001ba70


	//   ....[108]....
        /*a9f0*/ 	.word	0x0001ba80


	//   ....[109]....
        /*a9f4*/ 	.word	0x0001ba90


	//   ....[110]....
        /*a9f8*/ 	.word	0x0001bac0


	//   ....[111]....
        /*a9fc*/ 	.word	0x0001bad0


	//   ....[112]....
        /*aa00*/ 	.word	0x0001bae0


	//   ....[113]....
        /*aa04*/ 	.word	0x0001baf0


	//   ....[114]....
        /*aa08*/ 	.word	0x0001bb20


	//   ....[115]....
        /*aa0c*/ 	.word	0x0001bb30


	//   ....[116]....
        /*aa10*/ 	.word	0x0001bb40


	//   ....[117]....
        /*aa14*/ 	.word	0x0001bb50


	//   ....[118]....
        /*aa18*/ 	.word	0x0001bb80


	//   ....[119]....
        /*aa1c*/ 	.word	0x0001bb90


	//   ....[120]....
        /*aa20*/ 	.word	0x0001bba0


	//   ....[121]....
        /*aa24*/ 	.word	0x0001bbb0


	//   ....[122]....
        /*aa28*/ 	.word	0x0001bbe0


	//   ....[123]....
        /*aa2c*/ 	.word	0x0001bbf0


	//   ....[124]....
        /*aa30*/ 	.word	0x0001bc00


	//   ....[125]....
        /*aa34*/ 	.word	0x0001bc10


	//   ....[126]....
        /*aa38*/ 	.word	0x0001bc40


	//   ....[127]....
        /*aa3c*/ 	.word	0x0001bc50


	//   ....[128]....
        /*aa40*/ 	.word	0x0001bc60


	//   ....[129]....
        /*aa44*/ 	.word	0x0001bc70


	//   ....[130]....
        /*aa48*/ 	.word	0x0001bca0


	//   ....[131]....
        /*aa4c*/ 	.word	0x0001bcb0


	//   ....[132]....
        /*aa50*/ 	.word	0x0001bcc0


	//   ....[133]....
        /*aa54*/ 	.word	0x0001bcd0


	//   ....[134]....
        /*aa58*/ 	.word	0x0001bd00


	//   ....[135]....
        /*aa5c*/ 	.word	0x0001bd10


	//   ....[136]....
        /*aa60*/ 	.word	0x0001bd20


	//   ....[137]....
        /*aa64*/ 	.word	0x0001bd30


	//   ....[138]....
        /*aa68*/ 	.word	0x0001bd60


	//   ....[139]....
        /*aa6c*/ 	.word	0x0001bd70


	//   ....[140]....
        /*aa70*/ 	.word	0x0001bd80


	//   ....[141]....
        /*aa74*/ 	.word	0x0001bd90


	//   ....[142]....
        /*aa78*/ 	.word	0x0001bdc0


	//   ....[143]....
        /*aa7c*/ 	.word	0x0001bdd0


	//   ....[144]....
        /*aa80*/ 	.word	0x0001bde0


	//   ....[145]....
        /*aa84*/ 	.word	0x0001bdf0


	//   ....[146]....
        /*aa88*/ 	.word	0x0001be20


	//   ....[147]....
        /*aa8c*/ 	.word	0x0001be30


	//   ....[148]....
        /*aa90*/ 	.word	0x0001be40


	//   ....[149]....
        /*aa94*/ 	.word	0x0001be50


	//   ....[150]....
        /*aa98*/ 	.word	0x0001be80


	//   ....[151]....
        /*aa9c*/ 	.word	0x0001be90


	//   ....[152]....
        /*aaa0*/ 	.word	0x0001bea0


	//   ....[153]....
        /*aaa4*/ 	.word	0x0001beb0


	//   ....[154]....
        /*aaa8*/ 	.word	0x0001bee0


	//   ....[155]....
        /*aaac*/ 	.word	0x0001bef0


	//   ....[156]....
        /*aab0*/ 	.word	0x0001bf00


	//   ....[157]....
        /*aab4*/ 	.word	0x0001bf10


	//   ....[158]....
        /*aab8*/ 	.word	0x0001bf40


	//   ....[159]....
        /*aabc*/ 	.word	0x0001bf50


	//   ....[160]....
        /*aac0*/ 	.word	0x0001bf60


	//   ....[161]....
        /*aac4*/ 	.word	0x0001bf70


	//   ....[162]....
        /*aac8*/ 	.word	0x0001bfa0


	//   ....[163]....
        /*aacc*/ 	.word	0x0001bfb0


	//   ....[164]....
        /*aad0*/ 	.word	0x0001bfc0


	//   ....[165]....
        /*aad4*/ 	.word	0x0001bfd0


	//   ....[166]....
        /*aad8*/ 	.word	0x0001c000


	//   ....[167]....
        /*aadc*/ 	.word	0x0001c010


	//   ....[168]....
        /*aae0*/ 	.word	0x0001c020


	//   ....[169]....
        /*aae4*/ 	.word	0x0001c030


	//   ....[170]....
        /*aae8*/ 	.word	0x0001c060


	//   ....[171]....
        /*aaec*/ 	.word	0x0001c070


	//   ....[172]....
        /*aaf0*/ 	.word	0x0001c080


	//   ....[173]....
        /*aaf4*/ 	.word	0x0001c090


	//   ....[174]....
        /*aaf8*/ 	.word	0x0001c0c0


	//   ....[175]....
        /*aafc*/ 	.word	0x0001c0d0


	//   ....[176]....
        /*ab00*/ 	.word	0x0001c0e0


	//   ....[177]....
        /*ab04*/ 	.word	0x0001c0f0


	//   ....[178]....
        /*ab08*/ 	.word	0x0001c120


	//   ....[179]....
        /*ab0c*/ 	.word	0x0001c130


	//   ....[180]....
        /*ab10*/ 	.word	0x0001c140


	//   ....[181]....
        /*ab14*/ 	.word	0x0001c150


	//   ....[182]....
        /*ab18*/ 	.word	0x0001c180


	//   ....[183]....
        /*ab1c*/ 	.word	0x0001c190


	//   ....[184]....
        /*ab20*/ 	.word	0x0001c1a0


	//   ....[185]....
        /*ab24*/ 	.word	0x0001c1b0


	//   ....[186]....
        /*ab28*/ 	.word	0x0001c1e0


	//   ....[187]....
        /*ab2c*/ 	.word	0x0001c1f0


	//   ....[188]....
        /*ab30*/ 	.word	0x0001c200


	//   ....[189]....
        /*ab34*/ 	.word	0x0001c210


	//   ....[190]....
        /*ab38*/ 	.word	0x0001c240


	//   ....[191]....
        /*ab3c*/ 	.word	0x0001c250


	//   ....[192]....
        /*ab40*/ 	.word	0x0001c260


	//   ....[193]....
        /*ab44*/ 	.word	0x0001c270


	//   ....[194]....
        /*ab48*/ 	.word	0x0001c2a0


	//   ....[195]....
        /*ab4c*/ 	.word	0x0001c2b0


	//   ....[196]....
        /*ab50*/ 	.word	0x0001c2c0


	//   ....[197]....
        /*ab54*/ 	.word	0x0001c2d0


	//   ....[198]....
        /*ab58*/ 	.word	0x0001c300


	//   ....[199]....
        /*ab5c*/ 	.word	0x0001c310


	//   ....[200]....
        /*ab60*/ 	.word	0x0001c320


	//   ....[201]....
        /*ab64*/ 	.word	0x0001c330


	//   ....[202]....
        /*ab68*/ 	.word	0x0001c360


	//   ....[203]....
        /*ab6c*/ 	.word	0x0001c370


	//   ....[204]....
        /*ab70*/ 	.word	0x0001c380


	//   ....[205]....
        /*ab74*/ 	.word	0x0001c390


	//   ....[206]....
        /*ab78*/ 	.word	0x0001c3c0


	//   ....[207]....
        /*ab7c*/ 	.word	0x0001c3d0


	//   ....[208]....
        /*ab80*/ 	.word	0x0001c3e0


	//   ....[209]....
        /*ab84*/ 	.word	0x0001c3f0


	//   ....[210]....
        /*ab88*/ 	.word	0x0001c420


	//   ....[211]....
        /*ab8c*/ 	.word	0x0001c430


	//   ....[212]....
        /*ab90*/ 	.word	0x0001c440


	//   ....[213]....
        /*ab94*/ 	.word	0x0001c450


	//   ....[214]....
        /*ab98*/ 	.word	0x0001c480


	//   ....[215]....
        /*ab9c*/ 	.word	0x0001c490


	//   ....[216]....
        /*aba0*/ 	.word	0x0001c4a0


	//   ....[217]....
        /*aba4*/ 	.word	0x0001c4b0


	//   ....[218]....
        /*aba8*/ 	.word	0x0001c4e0


	//   ....[219]....
        /*abac*/ 	.word	0x0001c4f0


	//   ....[220]....
        /*abb0*/ 	.word	0x0001c500


	//   ....[221]....
        /*abb4*/ 	.word	0x0001c510


	//   ....[222]....
        /*abb8*/ 	.word	0x0001c540


	//   ....[223]....
        /*abbc*/ 	.word	0x0001c550


	//   ....[224]....
        /*abc0*/ 	.word	0x0001c560


	//   ....[225]....
        /*abc4*/ 	.word	0x0001c570


	//   ....[226]....
        /*abc8*/ 	.word	0x0001c5a0


	//   ....[227]....
        /*abcc*/ 	.word	0x0001c5b0


	//   ....[228]....
        /*abd0*/ 	.word	0x0001c5c0


	//   ....[229]....
        /*abd4*/ 	.word	0x0001c5d0


	//   ....[230]....
        /*abd8*/ 	.word	0x0001c600


	//   ....[231]....
        /*abdc*/ 	.word	0x0001c610


	//   ....[232]....
        /*abe0*/ 	.word	0x0001c620


	//   ....[233]....
        /*abe4*/ 	.word	0x0001c630


	//   ....[234]....
        /*abe8*/ 	.word	0x0001c660


	//   ....[235]....
        /*abec*/ 	.word	0x0001c670


	//   ....[236]....
        /*abf0*/ 	.word	0x0001c680


	//   ....[237]....
        /*abf4*/ 	.word	0x0001c690


	//   ....[238]....
        /*abf8*/ 	.word	0x0001c6c0


	//   ....[239]....
        /*abfc*/ 	.word	0x0001c6d0


	//   ....[240]....
        /*ac00*/ 	.word	0x0001c6e0


	//   ....[241]....
        /*ac04*/ 	.word	0x0001c6f0


	//   ....[242]....
        /*ac08*/ 	.word	0x0001c720


	//   ....[243]....
        /*ac0c*/ 	.word	0x0001c730


	//   ....[244]....
        /*ac10*/ 	.word	0x0001c740


	//   ....[245]....
        /*ac14*/ 	.word	0x0001c750


	//   ....[246]....
        /*ac18*/ 	.word	0x0001c780


	//   ....[247]....
        /*ac1c*/ 	.word	0x0001c790


	//   ....[248]....
        /*ac20*/ 	.word	0x0001c7a0


	//   ....[249]....
        /*ac24*/ 	.word	0x0001c7b0


	//   ....[250]....
        /*ac28*/ 	.word	0x0001c7e0


	//   ....[251]....
        /*ac2c*/ 	.word	0x0001c7f0


	//   ....[252]....
        /*ac30*/ 	.word	0x0001c800


	//   ....[253]....
        /*ac34*/ 	.word	0x0001c810


	//   ....[254]....
        /*ac38*/ 	.word	0x0001c840


	//   ....[255]....
        /*ac3c*/ 	.word	0x0001c850


	//   ....[0]....
        /*ac40*/ 	.word	0x0001c860


	//   ....[1]....
        /*ac44*/ 	.word	0x0001c870


	//   ....[2]....
        /*ac48*/ 	.word	0x0001c8a0


	//   ....[3]....
        /*ac4c*/ 	.word	0x0001c8b0


	//   ....[4]....
        /*ac50*/ 	.word	0x0001c8c0


	//   ....[5]....
        /*ac54*/ 	.word	0x0001c8d0


	//   ....[6]....
        /*ac58*/ 	.word	0x0001c900


	//   ....[7]....
        /*ac5c*/ 	.word	0x0001c910


	//   ....[8]....
        /*ac60*/ 	.word	0x0001c920


	//   ....[9]....
        /*ac64*/ 	.word	0x0001c930


	//   ....[10]....
        /*ac68*/ 	.word	0x0001c960


	//   ....[11]....
        /*ac6c*/ 	.word	0x0001c970


	//   ....[12]....
        /*ac70*/ 	.word	0x0001c980


	//   ....[13]....
        /*ac74*/ 	.word	0x0001c990


	//   ....[14]....
        /*ac78*/ 	.word	0x0001c9c0


	//   ....[15]....
        /*ac7c*/ 	.word	0x0001c9d0


	//   ....[16]....
        /*ac80*/ 	.word	0x0001c9e0


	//   ....[17]....
        /*ac84*/ 	.word	0x0001c9f0


	//   ....[18]....
        /*ac88*/ 	.word	0x0001ca20


	//   ....[19]....
        /*ac8c*/ 	.word	0x0001ca30


	//   ....[20]....
        /*ac90*/ 	.word	0x0001ca40


	//   ....[21]....
        /*ac94*/ 	.word	0x0001ca50


	//   ....[22]....
        /*ac98*/ 	.word	0x0001ca80


	//   ....[23]....
        /*ac9c*/ 	.word	0x0001ca90


	//   ....[24]....
        /*aca0*/ 	.word	0x0001caa0


	//   ....[25]....
        /*aca4*/ 	.word	0x0001cab0


	//   ....[26]....
        /*aca8*/ 	.word	0x0001cae0


	//   ....[27]....
        /*acac*/ 	.word	0x0001caf0


	//   ....[28]....
        /*acb0*/ 	.word	0x0001cb00


	//   ....[29]....
        /*acb4*/ 	.word	0x0001cb10


	//   ....[30]....
        /*acb8*/ 	.word	0x0001cb40


	//   ....[31]....
        /*acbc*/ 	.word	0x0001cb50


	//   ....[32]....
        /*acc0*/ 	.word	0x0001cb60


	//   ....[33]....
        /*acc4*/ 	.word	0x0001cb70


	//   ....[34]....
        /*acc8*/ 	.word	0x0001cba0


	//   ....[35]....
        /*accc*/ 	.word	0x0001cbb0


	//   ....[36]....
        /*acd0*/ 	.word	0x0001cbc0


	//   ....[37]....
        /*acd4*/ 	.word	0x0001cbd0


	//   ....[38]....
        /*acd8*/ 	.word	0x0001cc00


	//   ....[39]....
        /*acdc*/ 	.word	0x0001cc10


	//   ....[40]....
        /*ace0*/ 	.word	0x0001cc20


	//   ....[41]....
        /*ace4*/ 	.word	0x0001cc30


	//   ....[42]....
        /*ace8*/ 	.word	0x0001cc60


	//   ....[43]....
        /*acec*/ 	.word	0x0001cc70


	//   ....[44]....
        /*acf0*/ 	.word	0x0001cc80


	//   ....[45]....
        /*acf4*/ 	.word	0x0001cc90


	//   ....[46]....
        /*acf8*/ 	.word	0x0001ccc0


	//   ....[47]....
        /*acfc*/ 	.word	0x0001ccd0


	//   ....[48]....
        /*ad00*/ 	.word	0x0001cce0


	//   ....[49]....
        /*ad04*/ 	.word	0x0001ccf0


	//   ....[50]....
        /*ad08*/ 	.word	0x0001cd20


	//   ....[51]....
        /*ad0c*/ 	.word	0x0001cd30


	//   ....[52]....
        /*ad10*/ 	.word	0x0001cd40


	//   ....[53]....
        /*ad14*/ 	.word	0x0001cd50


	//   ....[54]....
        /*ad18*/ 	.word	0x0001cd80


	//   ....[55]....
        /*ad1c*/ 	.word	0x0001cd90


	//   ....[56]....
        /*ad20*/ 	.word	0x0001cda0


	//   ....[57]....
        /*ad24*/ 	.word	0x0001cdb0


	//   ....[58]....
        /*ad28*/ 	.word	0x0001cde0


	//   ....[59]....
        /*ad2c*/ 	.word	0x0001cdf0


	//   ....[60]....
        /*ad30*/ 	.word	0x0001ce00


	//   ....[61]....
        /*ad34*/ 	.word	0x0001ce10


	//   ....[62]....
        /*ad38*/ 	.word	0x0001ce40


	//   ....[63]....
        /*ad3c*/ 	.word	0x0001ce50


	//   ....[64]....
        /*ad40*/ 	.word	0x0001ce60


	//   ....[65]....
        /*ad44*/ 	.word	0x0001ce70


	//   ....[66]....
        /*ad48*/ 	.word	0x0001cea0


	//   ....[67]....
        /*ad4c*/ 	.word	0x0001ceb0


	//   ....[68]....
        /*ad50*/ 	.word	0x0001cec0


	//   ....[69]....
        /*ad54*/ 	.word	0x0001ced0


	//   ....[70]....
        /*ad58*/ 	.word	0x0001cf00


	//   ....[71]....
        /*ad5c*/ 	.word	0x0001cf10


	//   ....[72]....
        /*ad60*/ 	.word	0x0001cf20


	//   ....[73]....
        /*ad64*/ 	.word	0x0001cf30


	//   ....[74]....
        /*ad68*/ 	.word	0x0001cf60


	//   ....[75]....
        /*ad6c*/ 	.word	0x0001cf70


	//   ....[76]....
        /*ad70*/ 	.word	0x0001cf80


	//   ....[77]....
        /*ad74*/ 	.word	0x0001cf90


	//   ....[78]....
        /*ad78*/ 	.word	0x0001cfc0


	//   ....[79]....
        /*ad7c*/ 	.word	0x0001cfd0


	//   ....[80]....
        /*ad80*/ 	.word	0x0001cfe0


	//   ....[81]....
        /*ad84*/ 	.word	0x0001cff0


	//   ....[82]....
        /*ad88*/ 	.word	0x0001d020


	//   ....[83]....
        /*ad8c*/ 	.word	0x0001d030


	//   ....[84]....
        /*ad90*/ 	.word	0x0001d040


	//   ....[85]....
        /*ad94*/ 	.word	0x0001d050


	//   ....[86]....
        /*ad98*/ 	.word	0x0001d080


	//   ....[87]....
        /*ad9c*/ 	.word	0x0001d090


	//   ....[88]....
        /*ada0*/ 	.word	0x0001d0a0


	//   ....[89]....
        /*ada4*/ 	.word	0x0001d0b0


	//   ....[90]....
        /*ada8*/ 	.word	0x0001d0e0


	//   ....[91]....
        /*adac*/ 	.word	0x0001d0f0


	//   ....[92]....
        /*adb0*/ 	.word	0x0001d100


	//   ....[93]....
        /*adb4*/ 	.word	0x0001d110


	//   ....[94]....
        /*adb8*/ 	.word	0x0001d140


	//   ....[95]....
        /*adbc*/ 	.word	0x0001d150


	//   ....[96]....
        /*adc0*/ 	.word	0x0001d160


	//   ....[97]....
        /*adc4*/ 	.word	0x0001d170


	//   ....[98]....
        /*adc8*/ 	.word	0x0001d1a0


	//   ....[99]....
        /*adcc*/ 	.word	0x0001d1b0


	//   ....[100]....
        /*add0*/ 	.word	0x0001d1c0


	//   ....[101]....
        /*add4*/ 	.word	0x0001d1d0


	//   ....[102]....
        /*add8*/ 	.word	0x0001d200


	//   ....[103]....
        /*addc*/ 	.word	0x0001d210


	//   ....[104]....
        /*ade0*/ 	.word	0x0001d220


	//   ....[105]....
        /*ade4*/ 	.word	0x0001d230


	//   ....[106]....
        /*ade8*/ 	.word	0x0001d260


	//   ....[107]....
        /*adec*/ 	.word	0x0001d270


	//   ....[108]....
        /*adf0*/ 	.word	0x0001d280


	//   ....[109]....
        /*adf4*/ 	.word	0x0001d290


	//   ....[110]....
        /*adf8*/ 	.word	0x0001d2c0


	//   ....[111]....
        /*adfc*/ 	.word	0x0001d2d0


	//   ....[112]....
        /*ae00*/ 	.word	0x0001d2e0


	//   ....[113]....
        /*ae04*/ 	.word	0x0001d2f0


	//   ....[114]....
        /*ae08*/ 	.word	0x0001d320


	//   ....[115]....
        /*ae0c*/ 	.word	0x0001d330


	//   ....[116]....
        /*ae10*/ 	.word	0x0001d340


	//   ....[117]....
        /*ae14*/ 	.word	0x0001d350


	//   ....[118]....
        /*ae18*/ 	.word	0x0001d380


	//   ....[119]....
        /*ae1c*/ 	.word	0x0001d390


	//   ....[120]....
        /*ae20*/ 	.word	0x0001d3a0


	//   ....[121]....
        /*ae24*/ 	.word	0x0001d3b0


	//   ....[122]....
        /*ae28*/ 	.word	0x0001d3e0


	//   ....[123]....
        /*ae2c*/ 	.word	0x0001d3f0


	//   ....[124]....
        /*ae30*/ 	.word	0x0001d400


	//   ....[125]....
        /*ae34*/ 	.word	0x0001d410


	//   ....[126]....
        /*ae38*/ 	.word	0x0001d440


	//   ....[127]....
        /*ae3c*/ 	.word	0x0001d450


	//   ....[128]....
        /*ae40*/ 	.word	0x0001d460


	//   ....[129]....
        /*ae44*/ 	.word	0x0001d470


	//   ....[130]....
        /*ae48*/ 	.word	0x0001d4a0


	//   ....[131]....
        /*ae4c*/ 	.word	0x0001d4b0


	//   ....[132]....
        /*ae50*/ 	.word	0x0001d4c0


	//   ....[133]....
        /*ae54*/ 	.word	0x0001d4d0


	//   ....[134]....
        /*ae58*/ 	.word	0x0001d500


	//   ....[135]....
        /*ae5c*/ 	.word	0x0001d510


	//   ....[136]....
        /*ae60*/ 	.word	0x0001d520


	//   ....[137]....
        /*ae64*/ 	.word	0x0001d530


	//   ....[138]....
        /*ae68*/ 	.word	0x0001d560


	//   ....[139]....
        /*ae6c*/ 	.word	0x0001d570


	//   ....[140]....
        /*ae70*/ 	.word	0x0001d580


	//   ....[141]....
        /*ae74*/ 	.word	0x0001d590


	//   ....[142]....
        /*ae78*/ 	.word	0x0001d5c0


	//   ....[143]....
        /*ae7c*/ 	.word	0x0001d5d0


	//   ....[144]....
        /*ae80*/ 	.word	0x0001d5e0


	//   ....[145]....
        /*ae84*/ 	.word	0x0001d5f0


	//   ....[146]....
        /*ae88*/ 	.word	0x0001d620


	//   ....[147]....
        /*ae8c*/ 	.word	0x0001d630


	//   ....[148]....
        /*ae90*/ 	.word	0x0001d640


	//   ....[149]....
        /*ae94*/ 	.word	0x0001d650


	//   ....[150]....
        /*ae98*/ 	.word	0x0001d680


	//   ....[151]....
        /*ae9c*/ 	.word	0x0001d690


	//   ....[152]....
        /*aea0*/ 	.word	0x0001d6a0


	//   ....[153]....
        /*aea4*/ 	.word	0x0001d6b0


	//   ....[154]....
        /*aea8*/ 	.word	0x0001d6e0


	//   ....[155]....
        /*aeac*/ 	.word	0x0001d6f0


	//   ....[156]....
        /*aeb0*/ 	.word	0x0001d700


	//   ....[157]....
        /*aeb4*/ 	.word	0x0001d710


	//   ....[158]....
        /*aeb8*/ 	.word	0x0001d740


	//   ....[159]....
        /*aebc*/ 	.word	0x0001d750


	//   ....[160]....
        /*aec0*/ 	.word	0x0001d760


	//   ....[161]....
        /*aec4*/ 	.word	0x0001d770


	//   ....[162]....
        /*aec8*/ 	.word	0x0001d7a0


	//   ....[163]....
        /*aecc*/ 	.word	0x0001d7b0


	//   ....[164]....
        /*aed0*/ 	.word	0x0001d7c0


	//   ....[165]....
        /*aed4*/ 	.word	0x0001d7d0


	//   ....[166]....
        /*aed8*/ 	.word	0x0001d800


	//   ....[167]....
        /*aedc*/ 	.word	0x0001d810


	//   ....[168]....
        /*aee0*/ 	.word	0x0001d820


	//   ....[169]....
        /*aee4*/ 	.word	0x0001d830


	//   ....[170]....
        /*aee8*/ 	.word	0x0001d860


	//   ....[171]....
        /*aeec*/ 	.word	0x0001d870


	//   ....[172]....
        /*aef0*/ 	.word	0x0001d880


	//   ....[173]....
        /*aef4*/ 	.word	0x0001d890


	//   ....[174]....
        /*aef8*/ 	.word	0x0001d8c0


	//   ....[175]....
        /*aefc*/ 	.word	0x0001d8d0


	//   ....[176]....
        /*af00*/ 	.word	0x0001d8e0


	//   ....[177]....
        /*af04*/ 	.word	0x0001d8f0


	//   ....[178]....
        /*af08*/ 	.word	0x0001d920


	//   ....[179]....
        /*af0c*/ 	.word	0x0001d930


	//   ....[180]....
        /*af10*/ 	.word	0x0001d940


	//   ....[181]....
        /*af14*/ 	.word	0x0001d950


	//   ....[182]....
        /*af18*/ 	.word	0x0001d980


	//   ....[183]....
        /*af1c*/ 	.word	0x0001d990


	//   ....[184]....
        /*af20*/ 	.word	0x0001d9a0


	//   ....[185]....
        /*af24*/ 	.word	0x0001d9b0


	//   ....[186]....
        /*af28*/ 	.word	0x0001d9e0


	//   ....[187]....
        /*af2c*/ 	.word	0x0001d9f0


	//   ....[188]....
        /*af30*/ 	.word	0x0001da00


	//   ....[189]....
        /*af34*/ 	.word	0x0001da10


	//   ....[190]....
        /*af38*/ 	.word	0x0001da40


	//   ....[191]....
        /*af3c*/ 	.word	0x0001da50


	//   ....[192]....
        /*af40*/ 	.word	0x0001da60


	//   ....[193]....
        /*af44*/ 	.word	0x0001da70


	//   ....[194]....
        /*af48*/ 	.word	0x0001daa0


	//   ....[195]....
        /*af4c*/ 	.word	0x0001dab0


	//   ....[196]....
        /*af50*/ 	.word	0x0001dac0


	//   ....[197]....
        /*af54*/ 	.word	0x0001dad0


	//   ....[198]....
        /*af58*/ 	.word	0x0001db00


	//   ....[199]....
        /*af5c*/ 	.word	0x0001db10


	//   ....[200]....
        /*af60*/ 	.word	0x0001db20


	//   ....[201]....
        /*af64*/ 	.word	0x0001db30


	//   ....[202]....
        /*af68*/ 	.word	0x0001db60


	//   ....[203]....
        /*af6c*/ 	.word	0x0001db70


	//   ....[204]....
        /*af70*/ 	.word	0x0001db80


	//   ....[205]....
        /*af74*/ 	.word	0x0001db90


	//   ....[206]....
        /*af78*/ 	.word	0x0001dbc0


	//   ....[207]....
        /*af7c*/ 	.word	0x0001dbd0


	//   ....[208]....
        /*af80*/ 	.word	0x0001dbe0


	//   ....[209]....
        /*af84*/ 	.word	0x0001dbf0


	//   ....[210]....
        /*af88*/ 	.word	0x0001dc20


	//   ....[211]....
        /*af8c*/ 	.word	0x0001dc30


	//   ....[212]....
        /*af90*/ 	.word	0x0001dc40


	//   ....[213]....
        /*af94*/ 	.word	0x0001dc50


	//   ....[214]....
        /*af98*/ 	.word	0x0001dc80


	//   ....[215]....
        /*af9c*/ 	.word	0x0001dc90


	//   ....[216]....
        /*afa0*/ 	.word	0x0001dca0


	//   ....[217]....
        /*afa4*/ 	.word	0x0001dcb0


	//   ....[218]....
        /*afa8*/ 	.word	0x0001dce0


	//   ....[219]....
        /*afac*/ 	.word	0x0001dcf0


	//   ....[220]....
        /*afb0*/ 	.word	0x0001dd00


	//   ....[221]....
        /*afb4*/ 	.word	0x0001dd10


	//   ....[222]....
        /*afb8*/ 	.word	0x0001dd40


	//   ....[223]....
        /*afbc*/ 	.word	0x0001dd50


	//   ....[224]....
        /*afc0*/ 	.word	0x0001dd60


	//   ....[225]....
        /*afc4*/ 	.word	0x0001dd70


	//   ....[226]....
        /*afc8*/ 	.word	0x0001dda0


	//   ....[227]....
        /*afcc*/ 	.word	0x0001ddb0


	//   ....[228]....
        /*afd0*/ 	.word	0x0001ddc0


	//   ....[229]....
        /*afd4*/ 	.word	0x0001ddd0


	//   ....[230]....
        /*afd8*/ 	.word	0x0001de00


	//   ....[231]....
        /*afdc*/ 	.word	0x0001de10


	//   ....[232]....
        /*afe0*/ 	.word	0x0001de20


	//   ....[233]....
        /*afe4*/ 	.word	0x0001de30


	//   ....[234]....
        /*afe8*/ 	.word	0x0001de60


	//   ....[235]....
        /*afec*/ 	.word	0x0001de70


	//   ....[236]....
        /*aff0*/ 	.word	0x0001de80


	//   ....[237]....
        /*aff4*/ 	.word	0x0001de90


	//   ....[238]....
        /*aff8*/ 	.word	0x0001dec0


	//   ....[239]....
        /*affc*/ 	.word	0x0001ded0


	//   ....[240]....
        /*b000*/ 	.word	0x0001dee0


	//   ....[241]....
        /*b004*/ 	.word	0x0001def0


	//   ....[242]....
        /*b008*/ 	.word	0x0001df20


	//   ....[243]....
        /*b00c*/ 	.word	0x0001df30


	//   ....[244]....
        /*b010*/ 	.word	0x0001df40


	//   ....[245]....
        /*b014*/ 	.word	0x0001df50


	//   ....[246]....
        /*b018*/ 	.word	0x0001df80


	//   ....[247]....
        /*b01c*/ 	.word	0x0001df90


	//   ....[248]....
        /*b020*/ 	.word	0x0001dfa0


	//   ....[249]....
        /*b024*/ 	.word	0x0001dfb0


	//   ....[250]....
        /*b028*/ 	.word	0x0001dfe0


	//   ....[251]....
        /*b02c*/ 	.word	0x0001dff0


	//   ....[252]....
        /*b030*/ 	.word	0x0001e000


	//   ....[253]....
        /*b034*/ 	.word	0x0001e010


	//   ....[254]....
        /*b038*/ 	.word	0x0001e050


	//   ....[255]....
        /*b03c*/ 	.word	0x00024070


	//   ....[0]....
        /*b040*/ 	.word	0x00024080


	//   ....[1]....
        /*b044*/ 	.word	0x00024090


	//   ....[2]....
        /*b048*/ 	.word	0x000240c0


	//   ....[3]....
        /*b04c*/ 	.word	0x000240d0


	//   ....[4]....
        /*b050*/ 	.word	0x000240e0


	//   ....[5]....
        /*b054*/ 	.word	0x000240f0


	//   ....[6]....
        /*b058*/ 	.word	0x00024120


	//   ....[7]....
        /*b05c*/ 	.word	0x00024130


	//   ....[8]....
        /*b060*/ 	.word	0x00024140


	//   ....[9]....
        /*b064*/ 	.word	0x00024150


	//   ....[10]....
        /*b068*/ 	.word	0x00024180


	//   ....[11]....
        /*b06c*/ 	.word	0x00024190


	//   ....[12]....
        /*b070*/ 	.word	0x000241a0


	//   ....[13]....
        /*b074*/ 	.word	0x000241b0


	//   ....[14]....
        /*b078*/ 	.word	0x000241e0


	//   ....[15]....
        /*b07c*/ 	.word	0x000241f0


	//   ....[16]....
        /*b080*/ 	.word	0x00024200


	//   ....[17]....
        /*b084*/ 	.word	0x00024210


	//   ....[18]....
        /*b088*/ 	.word	0x00024240


	//   ....[19]....
        /*b08c*/ 	.word	0x00024250


	//   ....[20]....
        /*b090*/ 	.word	0x00024260


	//   ....[21]....
        /*b094*/ 	.word	0x00024270


	//   ....[22]....
        /*b098*/ 	.word	0x000242a0


	//   ....[23]....
        /*b09c*/ 	.word	0x000242b0


	//   ....[24]....
        /*b0a0*/ 	.word	0x000242c0


	//   ....[25]....
        /*b0a4*/ 	.word	0x000242d0


	//   ....[26]....
        /*b0a8*/ 	.word	0x00024300


	//   ....[27]....
        /*b0ac*/ 	.word	0x00024310


	//   ....[28]....
        /*b0b0*/ 	.word	0x00024320


	//   ....[29]....
        /*b0b4*/ 	.word	0x00024330


	//   ....[30]....
        /*b0b8*/ 	.word	0x00024360


	//   ....[31]....
        /*b0bc*/ 	.word	0x00024370


	//   ....[32]....
        /*b0c0*/ 	.word	0x00024380


	//   ....[33]....
        /*b0c4*/ 	.word	0x00024390


	//   ....[34]....
        /*b0c8*/ 	.word	0x000243c0


	//   ....[35]....
        /*b0cc*/ 	.word	0x000243d0


	//   ....[36]....
        /*b0d0*/ 	.word	0x000243e0


	//   ....[37]....
        /*b0d4*/ 	.word	0x000243f0


	//   ....[38]....
        /*b0d8*/ 	.word	0x00024420


	//   ....[39]....
        /*b0dc*/ 	.word	0x00024430


	//   ....[40]....
        /*b0e0*/ 	.word	0x00024440


	//   ....[41]....
        /*b0e4*/ 	.word	0x00024450


	//   ....[42]....
        /*b0e8*/ 	.word	0x00024480


	//   ....[43]....
        /*b0ec*/ 	.word	0x00024490


	//   ....[44]....
        /*b0f0*/ 	.word	0x000244a0


	//   ....[45]....
        /*b0f4*/ 	.word	0x000244b0


	//   ....[46]....
        /*b0f8*/ 	.word	0x000244e0


	//   ....[47]....
        /*b0fc*/ 	.word	0x000244f0


	//   ....[48]....
        /*b100*/ 	.word	0x00024500


	//   ....[49]....
        /*b104*/ 	.word	0x00024510


	//   ....[50]....
        /*b108*/ 	.word	0x00024540


	//   ....[51]....
        /*b10c*/ 	.word	0x00024550


	//   ....[52]....
        /*b110*/ 	.word	0x00024560


	//   ....[53]....
        /*b114*/ 	.word	0x00024570


	//   ....[54]....
        /*b118*/ 	.word	0x000245a0


	//   ....[55]....
        /*b11c*/ 	.word	0x000245b0


	//   ....[56]....
        /*b120*/ 	.word	0x000245c0


	//   ....[57]....
        /*b124*/ 	.word	0x000245d0


	//   ....[58]....
        /*b128*/ 	.word	0x00024600


	//   ....[59]....
        /*b12c*/ 	.word	0x00024610


	//   ....[60]....
        /*b130*/ 	.word	0x00024620


	//   ....[61]....
        /*b134*/ 	.word	0x00024630


	//   ....[62]....
        /*b138*/ 	.word	0x00024660


	//   ....[63]....
        /*b13c*/ 	.word	0x00024670


	//   ....[64]....
        /*b140*/ 	.word	0x00024680


	//   ....[65]....
        /*b144*/ 	.word	0x00024690


	//   ....[66]....
        /*b148*/ 	.word	0x000246c0


	//   ....[67]....
        /*b14c*/ 	.word	0x000246d0


	//   ....[68]....
        /*b150*/ 	.word	0x000246e0


	//   ....[69]....
        /*b154*/ 	.word	0x000246f0


	//   ....[70]....
        /*b158*/ 	.word	0x00024720


	//   ....[71]....
        /*b15c*/ 	.word	0x00024730


	//   ....[72]....
        /*b160*/ 	.word	0x00024740


	//   ....[73]....
        /*b164*/ 	.word	0x00024750


	//   ....[74]....
        /*b168*/ 	.word	0x00024780


	//   ....[75]....
        /*b16c*/ 	.word	0x00024790


	//   ....[76]....
        /*b170*/ 	.word	0x000247a0


	//   ....[77]....
        /*b174*/ 	.word	0x000247b0


	//   ....[78]....
        /*b178*/ 	.word	0x000247e0


	//   ....[79]....
        /*b17c*/ 	.word	0x000247f0


	//   ....[80]....
        /*b180*/ 	.word	0x00024800


	//   ....[81]....
        /*b184*/ 	.word	0x00024810


	//   ....[82]....
        /*b188*/ 	.word	0x00024840


	//   ....[83]....
        /*b18c*/ 	.word	0x00024850


	//   ....[84]....
        /*b190*/ 	.word	0x00024860


	//   ....[85]....
        /*b194*/ 	.word	0x00024870


	//   ....[86]....
        /*b198*/ 	.word	0x000248a0


	//   ....[87]....
        /*b19c*/ 	.word	0x000248b0


	//   ....[88]....
        /*b1a0*/ 	.word	0x000248c0


	//   ....[89]....
        /*b1a4*/ 	.word	0x000248d0


	//   ....[90]....
        /*b1a8*/ 	.word	0x00024900


	//   ....[91]....
        /*b1ac*/ 	.word	0x00024910


	//   ....[92]....
        /*b1b0*/ 	.word	0x00024920


	//   ....[93]....
        /*b1b4*/ 	.word	0x00024930


	//   ....[94]....
        /*b1b8*/ 	.word	0x00024960


	//   ....[95]....
        /*b1bc*/ 	.word	0x00024970


	//   ....[96]....
        /*b1c0*/ 	.word	0x00024980


	//   ....[97]....
        /*b1c4*/ 	.word	0x00024990


	//   ....[98]....
        /*b1c8*/ 	.word	0x000249c0


	//   ....[99]....
        /*b1cc*/ 	.word	0x000249d0


	//   ....[100]....
        /*b1d0*/ 	.word	0x000249e0


	//   ....[101]....
        /*b1d4*/ 	.word	0x000249f0


	//   ....[102]....
        /*b1d8*/ 	.word	0x00024a20


	//   ....[103]....
        /*b1dc*/ 	.word	0x00024a30


	//   ....[104]....
        /*b1e0*/ 	.word	0x00024a40


	//   ....[105]....
        /*b1e4*/ 	.word	0x00024a50


	//   ....[106]....
        /*b1e8*/ 	.word	0x00024a80


	//   ....[107]....
        /*b1ec*/ 	.word	0x00024a90


	//   ....[108]....
        /*b1f0*/ 	.word	0x00024aa0


	//   ....[109]....
        /*b1f4*/ 	.word	0x00024ab0


	//   ....[110]....
        /*b1f8*/ 	.word	0x00024ae0


	//   ....[111]....
        /*b1fc*/ 	.word	0x00024af0


	//   ....[112]....
        /*b200*/ 	.word	0x00024b00


	//   ....[113]....
        /*b204*/ 	.word	0x00024b10


	//   ....[114]....
        /*b208*/ 	.word	0x00024b40


	//   ....[115]....
        /*b20c*/ 	.word	0x00024b50


	//   ....[116]....
        /*b210*/ 	.word	0x00024b60


	//   ....[117]....
        /*b214*/ 	.word	0x00024b70


	//   ....[118]....
        /*b218*/ 	.word	0x00024ba0


	//   ....[119]....
        /*b21c*/ 	.word	0x00024bb0


	//   ....[120]....
        /*b220*/ 	.word	0x00024bc0


	//   ....[121]....
        /*b224*/ 	.word	0x00024bd0


	//   ....[122]....
        /*b228*/ 	.word	0x00024c00


	//   ....[123]....
        /*b22c*/ 	.word	0x00024c10


	//   ....[124]....
        /*b230*/ 	.word	0x00024c20


	//   ....[125]....
        /*b234*/ 	.word	0x00024c30


	//   ....[126]....
        /*b238*/ 	.word	0x00024c60


	//   ....[127]....
        /*b23c*/ 	.word	0x00024c70


	//   ....[128]....
        /*b240*/ 	.word	0x00024c80


	//   ....[129]....
        /*b244*/ 	.word	0x00024c90


	//   ....[130]....
        /*b248*/ 	.word	0x00024cc0


	//   ....[131]....
        /*b24c*/ 	.word	0x00024cd0


	//   ....[132]....
        /*b250*/ 	.word	0x00024ce0


	//   ....[133]....
        /*b254*/ 	.word	0x00024cf0


	//   ....[134]....
        /*b258*/ 	.word	0x00024d20


	//   ....[135]....
        /*b25c*/ 	.word	0x00024d30


	//   ....[136]....
        /*b260*/ 	.word	0x00024d40


	//   ....[137]....
        /*b264*/ 	.word	0x00024d50


	//   ....[138]....
        /*b268*/ 	.word	0x00024d80


	//   ....[139]....
        /*b26c*/ 	.word	0x00024d90


	//   ....[140]....
        /*b270*/ 	.word	0x00024da0


	//   ....[141]....
        /*b274*/ 	.word	0x00024db0


	//   ....[142]....
        /*b278*/ 	.word	0x00024de0


	//   ....[143]....
        /*b27c*/ 	.word	0x00024df0


	//   ....[144]....
        /*b280*/ 	.word	0x00024e00


	//   ....[145]....
        /*b284*/ 	.word	0x00024e10


	//   ....[146]....
        /*b288*/ 	.word	0x00024e40


	//   ....[147]....
        /*b28c*/ 	.word	0x00024e50


	//   ....[148]....
        /*b290*/ 	.word	0x00024e60


	//   ....[149]....
        /*b294*/ 	.word	0x00024e70


	//   ....[150]....
        /*b298*/ 	.word	0x00024ea0


	//   ....[151]....
        /*b29c*/ 	.word	0x00024eb0


	//   ....[152]....
        /*b2a0*/ 	.word	0x00024ec0


	//   ....[153]....
        /*b2a4*/ 	.word	0x00024ed0


	//   ....[154]....
        /*b2a8*/ 	.word	0x00024f00


	//   ....[155]....
        /*b2ac*/ 	.word	0x00024f10


	//   ....[156]....
        /*b2b0*/ 	.word	0x00024f20


	//   ....[157]....
        /*b2b4*/ 	.word	0x00024f30


	//   ....[158]....
        /*b2b8*/ 	.word	0x00024f60


	//   ....[159]....
        /*b2bc*/ 	.word	0x00024f70


	//   ....[160]....
        /*b2c0*/ 	.word	0x00024f80


	//   ....[161]....
        /*b2c4*/ 	.word	0x00024f90


	//   ....[162]....
        /*b2c8*/ 	.word	0x00024fc0


	//   ....[163]....
        /*b2cc*/ 	.word	0x00024fd0


	//   ....[164]....
        /*b2d0*/ 	.word	0x00024fe0


	//   ....[165]....
        /*b2d4*/ 	.word	0x00024ff0


	//   ....[166]....
        /*b2d8*/ 	.word	0x00025020


	//   ....[167]....
        /*b2dc*/ 	.word	0x00025030


	//   ....[168]....
        /*b2e0*/ 	.word	0x00025040


	//   ....[169]....
        /*b2e4*/ 	.word	0x00025050


	//   ....[170]....
        /*b2e8*/ 	.word	0x00025080


	//   ....[171]....
        /*b2ec*/ 	.word	0x00025090


	//   ....[172]....
        /*b2f0*/ 	.word	0x000250a0


	//   ....[173]....
        /*b2f4*/ 	.word	0x000250b0


	//   ....[174]....
        /*b2f8*/ 	.word	0x000250e0


	//   ....[175]....
        /*b2fc*/ 	.word	0x000250f0


	//   ....[176]....
        /*b300*/ 	.word	0x00025100


	//   ....[177]....
        /*b304*/ 	.word	0x00025110


	//   ....[178]....
        /*b308*/ 	.word	0x00025140


	//   ....[179]....
        /*b30c*/ 	.word	0x00025150


	//   ....[180]....
        /*b310*/ 	.word	0x00025160


	//   ....[181]....
        /*b314*/ 	.word	0x00025170


	//   ....[182]....
        /*b318*/ 	.word	0x000251a0


	//   ....[183]....
        /*b31c*/ 	.word	0x000251b0


	//   ....[184]....
        /*b320*/ 	.word	0x000251c0


	//   ....[185]....
        /*b324*/ 	.word	0x000251d0


	//   ....[186]....
        /*b328*/ 	.word	0x00025200


	//   ....[187]....
        /*b32c*/ 	.word	0x00025210


	//   ....[188]....
        /*b330*/ 	.word	0x00025220


	//   ....[189]....
        /*b334*/ 	.word	0x00025230


	//   ....[190]....
        /*b338*/ 	.word	0x00025260


	//   ....[191]....
        /*b33c*/ 	.word	0x00025270


	//   ....[192]....
        /*b340*/ 	.word	0x00025280


	//   ....[193]....
        /*b344*/ 	.word	0x00025290


	//   ....[194]....
        /*b348*/ 	.word	0x000252c0


	//   ....[195]....
        /*b34c*/ 	.word	0x000252d0


	//   ....[196]....
        /*b350*/ 	.word	0x000252e0


	//   ....[197]....
        /*b354*/ 	.word	0x000252f0


	//   ....[198]....
        /*b358*/ 	.word	0x00025320


	//   ....[199]....
        /*b35c*/ 	.word	0x00025330


	//   ....[200]....
        /*b360*/ 	.word	0x00025340


	//   ....[201]....
        /*b364*/ 	.word	0x00025350


	//   ....[202]....
        /*b368*/ 	.word	0x00025380


	//   ....[203]....
        /*b36c*/ 	.word	0x00025390


	//   ....[204]....
        /*b370*/ 	.word	0x000253a0


	//   ....[205]....
        /*b374*/ 	.word	0x000253b0


	//   ....[206]....
        /*b378*/ 	.word	0x000253e0


	//   ....[207]....
        /*b37c*/ 	.word	0x000253f0


	//   ....[208]....
        /*b380*/ 	.word	0x00025400


	//   ....[209]....
        /*b384*/ 	.word	0x00025410


	//   ....[210]....
        /*b388*/ 	.word	0x00025440


	//   ....[211]....
        /*b38c*/ 	.word	0x00025450


	//   ....[212]....
        /*b390*/ 	.word	0x00025460


	//   ....[213]....
        /*b394*/ 	.word	0x00025470


	//   ....[214]....
        /*b398*/ 	.word	0x000254a0


	//   ....[215]....
        /*b39c*/ 	.word	0x000254b0


	//   ....[216]....
        /*b3a0*/ 	.word	0x000254c0


	//   ....[217]....
        /*b3a4*/ 	.word	0x000254d0


	//   ....[218]....
        /*b3a8*/ 	.word	0x00025500


	//   ....[219]....
        /*b3ac*/ 	.word	0x00025510


	//   ....[220]....
        /*b3b0*/ 	.word	0x00025520


	//   ....[221]....
        /*b3b4*/ 	.word	0x00025530


	//   ....[222]....
        /*b3b8*/ 	.word	0x00025560


	//   ....[223]....
        /*b3bc*/ 	.word	0x00025570


	//   ....[224]....
        /*b3c0*/ 	.word	0x00025580


	//   ....[225]....
        /*b3c4*/ 	.word	0x00025590


	//   ....[226]....
        /*b3c8*/ 	.word	0x000255c0


	//   ....[227]....
        /*b3cc*/ 	.word	0x000255d0


	//   ....[228]....
        /*b3d0*/ 	.word	0x000255e0


	//   ....[229]....
        /*b3d4*/ 	.word	0x000255f0


	//   ....[230]....
        /*b3d8*/ 	.word	0x00025620


	//   ....[231]....
        /*b3dc*/ 	.word	0x00025630


	//   ....[232]....
        /*b3e0*/ 	.word	0x00025640


	//   ....[233]....
        /*b3e4*/ 	.word	0x00025650


	//   ....[234]....
        /*b3e8*/ 	.word	0x00025680


	//   ....[235]....
        /*b3ec*/ 	.word	0x00025690


	//   ....[236]....
        /*b3f0*/ 	.word	0x000256a0


	//   ....[237]....
        /*b3f4*/ 	.word	0x000256b0


	//   ....[238]....
        /*b3f8*/ 	.word	0x000256e0


	//   ....[239]....
        /*b3fc*/ 	.word	0x000256f0


	//   ....[240]....
        /*b400*/ 	.word	0x00025700


	//   ....[241]....
        /*b404*/ 	.word	0x00025710


	//   ....[242]....
        /*b408*/ 	.word	0x00025740


	//   ....[243]....
        /*b40c*/ 	.word	0x00025750


	//   ....[244]....
        /*b410*/ 	.word	0x00025760


	//   ....[245]....
        /*b414*/ 	.word	0x00025770


	//   ....[246]....
        /*b418*/ 	.word	0x000257a0


	//   ....[247]....
        /*b41c*/ 	.word	0x000257b0


	//   ....[248]....
        /*b420*/ 	.word	0x000257c0


	//   ....[249]....
        /*b424*/ 	.word	0x000257d0


	//   ....[250]....
        /*b428*/ 	.word	0x00025800


	//   ....[251]....
        /*b42c*/ 	.word	0x00025810


	//   ....[252]....
        /*b430*/ 	.word	0x00025820


	//   ....[253]....
        /*b434*/ 	.word	0x00025830


	//   ....[254]....
        /*b438*/ 	.word	0x00025860


	//   ....[255]....
        /*b43c*/ 	.word	0x00025870


	//   ....[0]....
        /*b440*/ 	.word	0x00025880


	//   ....[1]....
        /*b444*/ 	.word	0x00025890


	//   ....[2]....
        /*b448*/ 	.word	0x000258c0


	//   ....[3]....
        /*b44c*/ 	.word	0x000258d0


	//   ....[4]....
        /*b450*/ 	.word	0x000258e0


	//   ....[5]....
        /*b454*/ 	.word	0x000258f0


	//   ....[6]....
        /*b458*/ 	.word	0x00025920


	//   ....[7]....
        /*b45c*/ 	.word	0x00025930


	//   ....[8]....
        /*b460*/ 	.word	0x00025940


	//   ....[9]....
        /*b464*/ 	.word	0x00025950


	//   ....[10]....
        /*b468*/ 	.word	0x00025980


	//   ....[11]....
        /*b46c*/ 	.word	0x00025990


	//   ....[12]....
        /*b470*/ 	.word	0x000259a0


	//   ....[13]....
        /*b474*/ 	.word	0x000259b0


	//   ....[14]....
        /*b478*/ 	.word	0x000259e0


	//   ....[15]....
        /*b47c*/ 	.word	0x000259f0


	//   ....[16]....
        /*b480*/ 	.word	0x00025a00


	//   ....[17]....
        /*b484*/ 	.word	0x00025a10


	//   ....[18]....
        /*b488*/ 	.word	0x00025a40


	//   ....[19]....
        /*b48c*/ 	.word	0x00025a50


	//   ....[20]....
        /*b490*/ 	.word	0x00025a60


	//   ....[21]....
        /*b494*/ 	.word	0x00025a70


	//   ....[22]....
        /*b498*/ 	.word	0x00025aa0


	//   ....[23]....
        /*b49c*/ 	.word	0x00025ab0


	//   ....[24]....
        /*b4a0*/ 	.word	0x00025ac0


	//   ....[25]....
        /*b4a4*/ 	.word	0x00025ad0


	//   ....[26]....
        /*b4a8*/ 	.word	0x00025b00


	//   ....[27]....
        /*b4ac*/ 	.word	0x00025b10


	//   ....[28]....
        /*b4b0*/ 	.word	0x00025b20


	//   ....[29]....
        /*b4b4*/ 	.word	0x00025b30


	//   ....[30]....
        /*b4b8*/ 	.word	0x00025b60


	//   ....[31]....
        /*b4bc*/ 	.word	0x00025b70


	//   ....[32]....
        /*b4c0*/ 	.word	0x00025b80


	//   ....[33]....
        /*b4c4*/ 	.word	0x00025b90


	//   ....[34]....
        /*b4c8*/ 	.word	0x00025bc0


	//   ....[35]....
        /*b4cc*/ 	.word	0x00025bd0


	//   ....[36]....
        /*b4d0*/ 	.word	0x00025be0


	//   ....[37]....
        /*b4d4*/ 	.word	0x00025bf0


	//   ....[38]....
        /*b4d8*/ 	.word	0x00025c20


	//   ....[39]....
        /*b4dc*/ 	.word	0x00025c30


	//   ....[40]....
        /*b4e0*/ 	.word	0x00025c40


	//   ....[41]....
        /*b4e4*/ 	.word	0x00025c50


	//   ....[42]....
        /*b4e8*/ 	.word	0x00025c80


	//   ....[43]....
        /*b4ec*/ 	.word	0x00025c90


	//   ....[44]....
        /*b4f0*/ 	.word	0x00025ca0


	//   ....[45]....
        /*b4f4*/ 	.word	0x00025cb0


	//   ....[46]....
        /*b4f8*/ 	.word	0x00025ce0


	//   ....[47]....
        /*b4fc*/ 	.word	0x00025cf0


	//   ....[48]....
        /*b500*/ 	.word	0x00025d00


	//   ....[49]....
        /*b504*/ 	.word	0x00025d10


	//   ....[50]....
        /*b508*/ 	.word	0x00025d40


	//   ....[51]....
        /*b50c*/ 	.word	0x00025d50


	//   ....[52]....
        /*b510*/ 	.word	0x00025d60


	//   ....[53]....
        /*b514*/ 	.word	0x00025d70


	//   ....[54]....
        /*b518*/ 	.word	0x00025da0


	//   ....[55]....
        /*b51c*/ 	.word	0x00025db0


	//   ....[56]....
        /*b520*/ 	.word	0x00025dc0


	//   ....[57]....
        /*b524*/ 	.word	0x00025dd0


	//   ....[58]....
        /*b528*/ 	.word	0x00025e00


	//   ....[59]....
        /*b52c*/ 	.word	0x00025e10


	//   ....[60]....
        /*b530*/ 	.word	0x00025e20


	//   ....[61]....
        /*b534*/ 	.word	0x00025e30


	//   ....[62]....
        /*b538*/ 	.word	0x00025e60


	//   ....[63]....
        /*b53c*/ 	.word	0x00025e70


	//   ....[64]....
        /*b540*/ 	.word	0x00025e80


	//   ....[65]....
        /*b544*/ 	.word	0x00025e90


	//   ....[66]....
        /*b548*/ 	.word	0x00025ec0


	//   ....[67]....
        /*b54c*/ 	.word	0x00025ed0


	//   ....[68]....
        /*b550*/ 	.word	0x00025ee0


	//   ....[69]....
        /*b554*/ 	.word	0x00025ef0


	//   ....[70]....
        /*b558*/ 	.word	0x00025f20


	//   ....[71]....
        /*b55c*/ 	.word	0x00025f30


	//   ....[72]....
        /*b560*/ 	.word	0x00025f40


	//   ....[73]....
        /*b564*/ 	.word	0x00025f50


	//   ....[74]....
        /*b568*/ 	.word	0x00025f80


	//   ....[75]....
        /*b56c*/ 	.word	0x00025f90


	//   ....[76]....
        /*b570*/ 	.word	0x00025fa0


	//   ....[77]....
        /*b574*/ 	.word	0x00025fb0


	//   ....[78]....
        /*b578*/ 	.word	0x00025fe0


	//   ....[79]....
        /*b57c*/ 	.word	0x00025ff0


	//   ....[80]....
        /*b580*/ 	.word	0x00026000


	//   ....[81]....
        /*b584*/ 	.word	0x00026010


	//   ....[82]....
        /*b588*/ 	.word	0x00026040


	//   ....[83]....
        /*b58c*/ 	.word	0x00026050


	//   ....[84]....
        /*b590*/ 	.word	0x00026060


	//   ....[85]....
        /*b594*/ 	.word	0x00026070


	//   ....[86]....
        /*b598*/ 	.word	0x000260a0


	//   ....[87]....
        /*b59c*/ 	.word	0x000260b0


	//   ....[88]....
        /*b5a0*/ 	.word	0x000260c0


	//   ....[89]....
        /*b5a4*/ 	.word	0x000260d0


	//   ....[90]....
        /*b5a8*/ 	.word	0x00026100


	//   ....[91]....
        /*b5ac*/ 	.word	0x00026110


	//   ....[92]....
        /*b5b0*/ 	.word	0x00026120


	//   ....[93]....
        /*b5b4*/ 	.word	0x00026130


	//   ....[94]....
        /*b5b8*/ 	.word	0x00026160


	//   ....[95]....
        /*b5bc*/ 	.word	0x00026170


	//   ....[96]....
        /*b5c0*/ 	.word	0x00026180


	//   ....[97]....
        /*b5c4*/ 	.word	0x00026190


	//   ....[98]....
        /*b5c8*/ 	.word	0x000261c0


	//   ....[99]....
        /*b5cc*/ 	.word	0x000261d0


	//   ....[100]....
        /*b5d0*/ 	.word	0x000261e0


	//   ....[101]....
        /*b5d4*/ 	.word	0x000261f0


	//   ....[102]....
        /*b5d8*/ 	.word	0x00026220


	//   ....[103]....
        /*b5dc*/ 	.word	0x00026230


	//   ....[104]....
        /*b5e0*/ 	.word	0x00026240


	//   ....[105]....
        /*b5e4*/ 	.word	0x00026250


	//   ....[106]....
        /*b5e8*/ 	.word	0x00026280


	//   ....[107]....
        /*b5ec*/ 	.word	0x00026290


	//   ....[108]....
        /*b5f0*/ 	.word	0x000262a0


	//   ....[109]....
        /*b5f4*/ 	.word	0x000262b0


	//   ....[110]....
        /*b5f8*/ 	.word	0x000262e0


	//   ....[111]....
        /*b5fc*/ 	.word	0x000262f0


	//   ....[112]....
        /*b600*/ 	.word	0x00026300


	//   ....[113]....
        /*b604*/ 	.word	0x00026310


	//   ....[114]....
        /*b608*/ 	.word	0x00026340


	//   ....[115]....
        /*b60c*/ 	.word	0x00026350


	//   ....[116]....
        /*b610*/ 	.word	0x00026360


	//   ....[117]....
        /*b614*/ 	.word	0x00026370


	//   ....[118]....
        /*b618*/ 	.word	0x000263a0


	//   ....[119]....
        /*b61c*/ 	.word	0x000263b0


	//   ....[120]....
        /*b620*/ 	.word	0x000263c0


	//   ....[121]....
        /*b624*/ 	.word	0x000263d0


	//   ....[122]....
        /*b628*/ 	.word	0x00026400


	//   ....[123]....
        /*b62c*/ 	.word	0x00026410


	//   ....[124]....
        /*b630*/ 	.word	0x00026420


	//   ....[125]....
        /*b634*/ 	.word	0x00026430


	//   ....[126]....
        /*b638*/ 	.word	0x00026460


	//   ....[127]....
        /*b63c*/ 	.word	0x00026470


	//   ....[128]....
        /*b640*/ 	.word	0x00026480


	//   ....[129]....
        /*b644*/ 	.word	0x00026490


	//   ....[130]....
        /*b648*/ 	.word	0x000264c0


	//   ....[131]....
        /*b64c*/ 	.word	0x000264d0


	//   ....[132]....
        /*b650*/ 	.word	0x000264e0


	//   ....[133]....
        /*b654*/ 	.word	0x000264f0


	//   ....[134]....
        /*b658*/ 	.word	0x00026520


	//   ....[135]....
        /*b65c*/ 	.word	0x00026530


	//   ....[136]....
        /*b660*/ 	.word	0x00026540


	//   ....[137]....
        /*b664*/ 	.word	0x00026550


	//   ....[138]....
        /*b668*/ 	.word	0x00026580


	//   ....[139]....
        /*b66c*/ 	.word	0x00026590


	//   ....[140]....
        /*b670*/ 	.word	0x000265a0


	//   ....[141]....
        /*b674*/ 	.word	0x000265b0


	//   ....[142]....
        /*b678*/ 	.word	0x000265e0


	//   ....[143]....
        /*b67c*/ 	.word	0x000265f0


	//   ....[144]....
        /*b680*/ 	.word	0x00026600


	//   ....[145]....
        /*b684*/ 	.word	0x00026610


	//   ....[146]....
        /*b688*/ 	.word	0x00026640


	//   ....[147]....
        /*b68c*/ 	.word	0x00026650


	//   ....[148]....
        /*b690*/ 	.word	0x00026660


	//   ....[149]....
        /*b694*/ 	.word	0x00026670


	//   ....[150]....
        /*b698*/ 	.word	0x000266a0


	//   ....[151]....
        /*b69c*/ 	.word	0x000266b0


	//   ....[152]....
        /*b6a0*/ 	.word	0x000266c0


	//   ....[153]....
        /*b6a4*/ 	.word	0x000266d0


	//   ....[154]....
        /*b6a8*/ 	.word	0x00026700


	//   ....[155]....
        /*b6ac*/ 	.word	0x00026710


	//   ....[156]....
        /*b6b0*/ 	.word	0x00026720


	//   ....[157]....
        /*b6b4*/ 	.word	0x00026730


	//   ....[158]....
        /*b6b8*/ 	.word	0x00026760


	//   ....[159]....
        /*b6bc*/ 	.word	0x00026770


	//   ....[160]....
        /*b6c0*/ 	.word	0x00026780


	//   ....[161]....
        /*b6c4*/ 	.word	0x00026790


	//   ....[162]....
        /*b6c8*/ 	.word	0x000267c0


	//   ....[163]....
        /*b6cc*/ 	.word	0x000267d0


	//   ....[164]....
        /*b6d0*/ 	.word	0x000267e0


	//   ....[165]....
        /*b6d4*/ 	.word	0x000267f0


	//   ....[166]....
        /*b6d8*/ 	.word	0x00026820


	//   ....[167]....
        /*b6dc*/ 	.word	0x00026830


	//   ....[168]....
        /*b6e0*/ 	.word	0x00026840


	//   ....[169]....
        /*b6e4*/ 	.word	0x00026850


	//   ....[170]....
        /*b6e8*/ 	.word	0x00026880


	//   ....[171]....
        /*b6ec*/ 	.word	0x00026890


	//   ....[172]....
        /*b6f0*/ 	.word	0x000268a0


	//   ....[173]....
        /*b6f4*/ 	.word	0x000268b0


	//   ....[174]....
        /*b6f8*/ 	.word	0x000268e0


	//   ....[175]....
        /*b6fc*/ 	.word	0x000268f0


	//   ....[176]....
        /*b700*/ 	.word	0x00026900


	//   ....[177]....
        /*b704*/ 	.word	0x00026910


	//   ....[178]....
        /*b708*/ 	.word	0x00026940


	//   ....[179]....
        /*b70c*/ 	.word	0x00026950


	//   ....[180]....
        /*b710*/ 	.word	0x00026960


	//   ....[181]....
        /*b714*/ 	.word	0x00026970


	//   ....[182]....
        /*b718*/ 	.word	0x000269a0


	//   ....[183]....
        /*b71c*/ 	.word	0x000269b0


	//   ....[184]....
        /*b720*/ 	.word	0x000269c0


	//   ....[185]....
        /*b724*/ 	.word	0x000269d0


	//   ....[186]....
        /*b728*/ 	.word	0x00026a00


	//   ....[187]....
        /*b72c*/ 	.word	0x00026a10


	//   ....[188]....
        /*b730*/ 	.word	0x00026a20


	//   ....[189]....
        /*b734*/ 	.word	0x00026a30


	//   ....[190]....
        /*b738*/ 	.word	0x00026a60


	//   ....[191]....
        /*b73c*/ 	.word	0x00026a70


	//   ....[192]....
        /*b740*/ 	.word	0x00026a80


	//   ....[193]....
        /*b744*/ 	.word	0x00026a90


	//   ....[194]....
        /*b748*/ 	.word	0x00026ac0


	//   ....[195]....
        /*b74c*/ 	.word	0x00026ad0


	//   ....[196]....
        /*b750*/ 	.word	0x00026ae0


	//   ....[197]....
        /*b754*/ 	.word	0x00026af0


	//   ....[198]....
        /*b758*/ 	.word	0x00026b20


	//   ....[199]....
        /*b75c*/ 	.word	0x00026b30


	//   ....[200]....
        /*b760*/ 	.word	0x00026b40


	//   ....[201]....
        /*b764*/ 	.word	0x00026b50


	//   ....[202]....
        /*b768*/ 	.word	0x00026b80


	//   ....[203]....
        /*b76c*/ 	.word	0x00026b90


	//   ....[204]....
        /*b770*/ 	.word	0x00026ba0


	//   ....[205]....
        /*b774*/ 	.word	0x00026bb0


	//   ....[206]....
        /*b778*/ 	.word	0x00026be0


	//   ....[207]....
        /*b77c*/ 	.word	0x00026bf0


	//   ....[208]....
        /*b780*/ 	.word	0x00026c00


	//   ....[209]....
        /*b784*/ 	.word	0x00026c10


	//   ....[210]....
        /*b788*/ 	.word	0x00026c40


	//   ....[211]....
        /*b78c*/ 	.word	0x00026c50


	//   ....[212]....
        /*b790*/ 	.word	0x00026c60


	//   ....[213]....
        /*b794*/ 	.word	0x00026c70


	//   ....[214]....
        /*b798*/ 	.word	0x00026ca0


	//   ....[215]....
        /*b79c*/ 	.word	0x00026cb0


	//   ....[216]....
        /*b7a0*/ 	.word	0x00026cc0


	//   ....[217]....
        /*b7a4*/ 	.word	0x00026cd0


	//   ....[218]....
        /*b7a8*/ 	.word	0x00026d00


	//   ....[219]....
        /*b7ac*/ 	.word	0x00026d10


	//   ....[220]....
        /*b7b0*/ 	.word	0x00026d20


	//   ....[221]....
        /*b7b4*/ 	.word	0x00026d30


	//   ....[222]....
        /*b7b8*/ 	.word	0x00026d60


	//   ....[223]....
        /*b7bc*/ 	.word	0x00026d70


	//   ....[224]....
        /*b7c0*/ 	.word	0x00026d80


	//   ....[225]....
        /*b7c4*/ 	.word	0x00026d90


	//   ....[226]....
        /*b7c8*/ 	.word	0x00026dc0


	//   ....[227]....
        /*b7cc*/ 	.word	0x00026dd0


	//   ....[228]....
        /*b7d0*/ 	.word	0x00026de0


	//   ....[229]....
        /*b7d4*/ 	.word	0x00026df0


	//   ....[230]....
        /*b7d8*/ 	.word	0x00026e20


	//   ....[231]....
        /*b7dc*/ 	.word	0x00026e30


	//   ....[232]....
        /*b7e0*/ 	.word	0x00026e40


	//   ....[233]....
        /*b7e4*/ 	.word	0x00026e50


	//   ....[234]....
        /*b7e8*/ 	.word	0x00026e80


	//   ....[235]....
        /*b7ec*/ 	.word	0x00026e90


	//   ....[236]....
        /*b7f0*/ 	.word	0x00026ea0


	//   ....[237]....
        /*b7f4*/ 	.word	0x00026eb0


	//   ....[238]....
        /*b7f8*/ 	.word	0x00026ee0


	//   ....[239]....
        /*b7fc*/ 	.word	0x00026ef0


	//   ....[240]....
        /*b800*/ 	.word	0x00026f00


	//   ....[241]....
        /*b804*/ 	.word	0x00026f10


	//   ....[242]....
        /*b808*/ 	.word	0x00026f40


	//   ....[243]....
        /*b80c*/ 	.word	0x00026f50


	//   ....[244]....
        /*b810*/ 	.word	0x00026f60


	//   ....[245]....
        /*b814*/ 	.word	0x00026f70


	//   ....[246]....
        /*b818*/ 	.word	0x00026fa0


	//   ....[247]....
        /*b81c*/ 	.word	0x00026fb0


	//   ....[248]....
        /*b820*/ 	.word	0x00026fc0


	//   ....[249]....
        /*b824*/ 	.word	0x00026fd0


	//   ....[250]....
        /*b828*/ 	.word	0x00027000


	//   ....[251]....
        /*b82c*/ 	.word	0x00027010


	//   ....[252]....
        /*b830*/ 	.word	0x00027020


	//   ....[253]....
        /*b834*/ 	.word	0x00027030


	//   ....[254]....
        /*b838*/ 	.word	0x00027060


	//   ....[255]....
        /*b83c*/ 	.word	0x00027070


	//   ....[0]....
        /*b840*/ 	.word	0x00027080


	//   ....[1]....
        /*b844*/ 	.word	0x00027090


	//   ....[2]....
        /*b848*/ 	.word	0x000270c0


	//   ....[3]....
        /*b84c*/ 	.word	0x000270d0


	//   ....[4]....
        /*b850*/ 	.word	0x000270e0


	//   ....[5]....
        /*b854*/ 	.word	0x000270f0


	//   ....[6]....
        /*b858*/ 	.word	0x00027120


	//   ....[7]....
        /*b85c*/ 	.word	0x00027130


	//   ....[8]....
        /*b860*/ 	.word	0x00027140


	//   ....[9]....
        /*b864*/ 	.word	0x00027150


	//   ....[10]....
        /*b868*/ 	.word	0x00027180


	//   ....[11]....
        /*b86c*/ 	.word	0x00027190


	//   ....[12]....
        /*b870*/ 	.word	0x000271a0


	//   ....[13]....
        /*b874*/ 	.word	0x000271b0


	//   ....[14]....
        /*b878*/ 	.word	0x000271e0


	//   ....[15]....
        /*b87c*/ 	.word	0x000271f0


	//   ....[16]....
        /*b880*/ 	.word	0x00027200


	//   ....[17]....
        /*b884*/ 	.word	0x00027210


	//   ....[18]....
        /*b888*/ 	.word	0x00027240


	//   ....[19]....
        /*b88c*/ 	.word	0x00027250


	//   ....[20]....
        /*b890*/ 	.word	0x00027260


	//   ....[21]....
        /*b894*/ 	.word	0x00027270


	//   ....[22]....
        /*b898*/ 	.word	0x000272a0


	//   ....[23]....
        /*b89c*/ 	.word	0x000272b0


	//   ....[24]....
        /*b8a0*/ 	.word	0x000272c0


	//   ....[25]....
        /*b8a4*/ 	.word	0x000272d0


	//   ....[26]....
        /*b8a8*/ 	.word	0x00027300


	//   ....[27]....
        /*b8ac*/ 	.word	0x00027310


	//   ....[28]....
        /*b8b0*/ 	.word	0x00027320


	//   ....[29]....
        /*b8b4*/ 	.word	0x00027330


	//   ....[30]....
        /*b8b8*/ 	.word	0x00027360


	//   ....[31]....
        /*b8bc*/ 	.word	0x00027370


	//   ....[32]....
        /*b8c0*/ 	.word	0x00027380


	//   ....[33]....
        /*b8c4*/ 	.word	0x00027390


	//   ....[34]....
        /*b8c8*/ 	.word	0x000273c0


	//   ....[35]....
        /*b8cc*/ 	.word	0x000273d0


	//   ....[36]....
        /*b8d0*/ 	.word	0x000273e0


	//   ....[37]....
        /*b8d4*/ 	.word	0x000273f0


	//   ....[38]....
        /*b8d8*/ 	.word	0x00027420


	//   ....[39]....
        /*b8dc*/ 	.word	0x00027430


	//   ....[40]....
        /*b8e0*/ 	.word	0x00027440


	//   ....[41]....
        /*b8e4*/ 	.word	0x00027450


	//   ....[42]....
        /*b8e8*/ 	.word	0x00027480


	//   ....[43]....
        /*b8ec*/ 	.word	0x00027490


	//   ....[44]....
        /*b8f0*/ 	.word	0x000274a0


	//   ....[45]....
        /*b8f4*/ 	.word	0x000274b0


	//   ....[46]....
        /*b8f8*/ 	.word	0x000274e0


	//   ....[47]....
        /*b8fc*/ 	.word	0x000274f0


	//   ....[48]....
        /*b900*/ 	.word	0x00027500


	//   ....[49]....
        /*b904*/ 	.word	0x00027510


	//   ....[50]....
        /*b908*/ 	.word	0x00027540


	//   ....[51]....
        /*b90c*/ 	.word	0x00027550


	//   ....[52]....
        /*b910*/ 	.word	0x00027560


	//   ....[53]....
        /*b914*/ 	.word	0x00027570


	//   ....[54]....
        /*b918*/ 	.word	0x000275a0


	//   ....[55]....
        /*b91c*/ 	.word	0x000275b0


	//   ....[56]....
        /*b920*/ 	.word	0x000275c0


	//   ....[57]....
        /*b924*/ 	.word	0x000275d0


	//   ....[58]....
        /*b928*/ 	.word	0x00027600


	//   ....[59]....
        /*b92c*/ 	.word	0x00027610


	//   ....[60]....
        /*b930*/ 	.word	0x00027620


	//   ....[61]....
        /*b934*/ 	.word	0x00027630


	//   ....[62]....
        /*b938*/ 	.word	0x00027660


	//   ....[63]....
        /*b93c*/ 	.word	0x00027670


	//   ....[64]....
        /*b940*/ 	.word	0x00027680


	//   ....[65]....
        /*b944*/ 	.word	0x00027690


	//   ....[66]....
        /*b948*/ 	.word	0x000276c0


	//   ....[67]....
        /*b94c*/ 	.word	0x000276d0


	//   ....[68]....
        /*b950*/ 	.word	0x000276e0


	//   ....[69]....
        /*b954*/ 	.word	0x000276f0


	//   ....[70]....
        /*b958*/ 	.word	0x00027720


	//   ....[71]....
        /*b95c*/ 	.word	0x00027730


	//   ....[72]....
        /*b960*/ 	.word	0x00027740


	//   ....[73]....
        /*b964*/ 	.word	0x00027750


	//   ....[74]....
        /*b968*/ 	.word	0x00027780


	//   ....[75]....
        /*b96c*/ 	.word	0x00027790


	//   ....[76]....
        /*b970*/ 	.word	0x000277a0


	//   ....[77]....
        /*b974*/ 	.word	0x000277b0


	//   ....[78]....
        /*b978*/ 	.word	0x000277e0


	//   ....[79]....
        /*b97c*/ 	.word	0x000277f0


	//   ....[80]....
        /*b980*/ 	.word	0x00027800


	//   ....[81]....
        /*b984*/ 	.word	0x00027810


	//   ....[82]....
        /*b988*/ 	.word	0x00027840


	//   ....[83]....
        /*b98c*/ 	.word	0x00027850


	//   ....[84]....
        /*b990*/ 	.word	0x00027860


	//   ....[85]....
        /*b994*/ 	.word	0x00027870


	//   ....[86]....
        /*b998*/ 	.word	0x000278a0


	//   ....[87]....
        /*b99c*/ 	.word	0x000278b0


	//   ....[88]....
        /*b9a0*/ 	.word	0x000278c0


	//   ....[89]....
        /*b9a4*/ 	.word	0x000278d0


	//   ....[90]....
        /*b9a8*/ 	.word	0x00027900


	//   ....[91]....
        /*b9ac*/ 	.word	0x00027910


	//   ....[92]....
        /*b9b0*/ 	.word	0x00027920


	//   ....[93]....
        /*b9b4*/ 	.word	0x00027930


	//   ....[94]....
        /*b9b8*/ 	.word	0x00027960


	//   ....[95]....
        /*b9bc*/ 	.word	0x00027970


	//   ....[96]....
        /*b9c0*/ 	.word	0x00027980


	//   ....[97]....
        /*b9c4*/ 	.word	0x00027990


	//   ....[98]....
        /*b9c8*/ 	.word	0x000279c0


	//   ....[99]....
        /*b9cc*/ 	.word	0x000279d0


	//   ....[100]....
        /*b9d0*/ 	.word	0x000279e0


	//   ....[101]....
        /*b9d4*/ 	.word	0x000279f0


	//   ....[102]....
        /*b9d8*/ 	.word	0x00027a20


	//   ....[103]....
        /*b9dc*/ 	.word	0x00027a30


	//   ....[104]....
        /*b9e0*/ 	.word	0x00027a40


	//   ....[105]....
        /*b9e4*/ 	.word	0x00027a50


	//   ....[106]....
        /*b9e8*/ 	.word	0x00027a80


	//   ....[107]....
        /*b9ec*/ 	.word	0x00027a90


	//   ....[108]....
        /*b9f0*/ 	.word	0x00027aa0


	//   ....[109]....
        /*b9f4*/ 	.word	0x00027ab0


	//   ....[110]....
        /*b9f8*/ 	.word	0x00027ae0


	//   ....[111]....
        /*b9fc*/ 	.word	0x00027af0


	//   ....[112]....
        /*ba00*/ 	.word	0x00027b00


	//   ....[113]....
        /*ba04*/ 	.word	0x00027b10


	//   ....[114]....
        /*ba08*/ 	.word	0x00027b40


	//   ....[115]....
        /*ba0c*/ 	.word	0x00027b50


	//   ....[116]....
        /*ba10*/ 	.word	0x00027b60


	//   ....[117]....
        /*ba14*/ 	.word	0x00027b70


	//   ....[118]....
        /*ba18*/ 	.word	0x00027ba0


	//   ....[119]....
        /*ba1c*/ 	.word	0x00027bb0


	//   ....[120]....
        /*ba20*/ 	.word	0x00027bc0


	//   ....[121]....
        /*ba24*/ 	.word	0x00027bd0


	//   ....[122]....
        /*ba28*/ 	.word	0x00027c00


	//   ....[123]....
        /*ba2c*/ 	.word	0x00027c10


	//   ....[124]....
        /*ba30*/ 	.word	0x00027c20


	//   ....[125]....
        /*ba34*/ 	.word	0x00027c30


	//   ....[126]....
        /*ba38*/ 	.word	0x00027c60


	//   ....[127]....
        /*ba3c*/ 	.word	0x00027c70


	//   ....[128]....
        /*ba40*/ 	.word	0x00027c80


	//   ....[129]....
        /*ba44*/ 	.word	0x00027c90


	//   ....[130]....
        /*ba48*/ 	.word	0x00027cc0


	//   ....[131]....
        /*ba4c*/ 	.word	0x00027cd0


	//   ....[132]....
        /*ba50*/ 	.word	0x00027ce0


	//   ....[133]....
        /*ba54*/ 	.word	0x00027cf0


	//   ....[134]....
        /*ba58*/ 	.word	0x00027d20


	//   ....[135]....
        /*ba5c*/ 	.word	0x00027d30


	//   ....[136]....
        /*ba60*/ 	.word	0x00027d40


	//   ....[137]....
        /*ba64*/ 	.word	0x00027d50


	//   ....[138]....
        /*ba68*/ 	.word	0x00027d80


	//   ....[139]....
        /*ba6c*/ 	.word	0x00027d90


	//   ....[140]....
        /*ba70*/ 	.word	0x00027da0


	//   ....[141]....
        /*ba74*/ 	.word	0x00027db0


	//   ....[142]....
        /*ba78*/ 	.word	0x00027de0


	//   ....[143]....
        /*ba7c*/ 	.word	0x00027df0


	//   ....[144]....
        /*ba80*/ 	.word	0x00027e00


	//   ....[145]....
        /*ba84*/ 	.word	0x00027e10


	//   ....[146]....
        /*ba88*/ 	.word	0x00027e40


	//   ....[147]....
        /*ba8c*/ 	.word	0x00027e50


	//   ....[148]....
        /*ba90*/ 	.word	0x00027e60


	//   ....[149]....
        /*ba94*/ 	.word	0x00027e70


	//   ....[150]....
        /*ba98*/ 	.word	0x00027ea0


	//   ....[151]....
        /*ba9c*/ 	.word	0x00027eb0


	//   ....[152]....
        /*baa0*/ 	.word	0x00027ec0


	//   ....[153]....
        /*baa4*/ 	.word	0x00027ed0


	//   ....[154]....
        /*baa8*/ 	.word	0x00027f00


	//   ....[155]....
        /*baac*/ 	.word	0x00027f10


	//   ....[156]....
        /*bab0*/ 	.word	0x00027f20


	//   ....[157]....
        /*bab4*/ 	.word	0x00027f30


	//   ....[158]....
        /*bab8*/ 	.word	0x00027f60


	//   ....[159]....
        /*babc*/ 	.word	0x00027f70


	//   ....[160]....
        /*bac0*/ 	.word	0x00027f80


	//   ....[161]....
        /*bac4*/ 	.word	0x00027f90


	//   ....[162]....
        /*bac8*/ 	.word	0x00027fc0


	//   ....[163]....
        /*bacc*/ 	.word	0x00027fd0


	//   ....[164]....
        /*bad0*/ 	.word	0x00027fe0


	//   ....[165]....
        /*bad4*/ 	.word	0x00027ff0


	//   ....[166]....
        /*bad8*/ 	.word	0x00028020


	//   ....[167]....
        /*badc*/ 	.word	0x00028030


	//   ....[168]....
        /*bae0*/ 	.word	0x00028040


	//   ....[169]....
        /*bae4*/ 	.word	0x00028050


	//   ....[170]....
        /*bae8*/ 	.word	0x00028080


	//   ....[171]....
        /*baec*/ 	.word	0x00028090


	//   ....[172]....
        /*baf0*/ 	.word	0x000280a0


	//   ....[173]....
        /*baf4*/ 	.word	0x000280b0


	//   ....[174]....
        /*baf8*/ 	.word	0x000280e0


	//   ....[175]....
        /*bafc*/ 	.word	0x000280f0


	//   ....[176]....
        /*bb00*/ 	.word	0x00028100


	//   ....[177]....
        /*bb04*/ 	.word	0x00028110


	//   ....[178]....
        /*bb08*/ 	.word	0x00028140


	//   ....[179]....
        /*bb0c*/ 	.word	0x00028150


	//   ....[180]....
        /*bb10*/ 	.word	0x00028160


	//   ....[181]....
        /*bb14*/ 	.word	0x00028170


	//   ....[182]....
        /*bb18*/ 	.word	0x000281a0


	//   ....[183]....
        /*bb1c*/ 	.word	0x000281b0


	//   ....[184]....
        /*bb20*/ 	.word	0x000281c0


	//   ....[185]....
        /*bb24*/ 	.word	0x000281d0


	//   ....[186]....
        /*bb28*/ 	.word	0x00028200


	//   ....[187]....
        /*bb2c*/ 	.word	0x00028210


	//   ....[188]....
        /*bb30*/ 	.word	0x00028220


	//   ....[189]....
        /*bb34*/ 	.word	0x00028230


	//   ....[190]....
        /*bb38*/ 	.word	0x00028260


	//   ....[191]....
        /*bb3c*/ 	.word	0x00028270


	//   ....[192]....
        /*bb40*/ 	.word	0x00028280


	//   ....[193]....
        /*bb44*/ 	.word	0x00028290


	//   ....[194]....
        /*bb48*/ 	.word	0x000282c0


	//   ....[195]....
        /*bb4c*/ 	.word	0x000282d0


	//   ....[196]....
        /*bb50*/ 	.word	0x000282e0


	//   ....[197]....
        /*bb54*/ 	.word	0x000282f0


	//   ....[198]....
        /*bb58*/ 	.word	0x00028320


	//   ....[199]....
        /*bb5c*/ 	.word	0x00028330


	//   ....[200]....
        /*bb60*/ 	.word	0x00028340


	//   ....[201]....
        /*bb64*/ 	.word	0x00028350


	//   ....[202]....
        /*bb68*/ 	.word	0x00028380


	//   ....[203]....
        /*bb6c*/ 	.word	0x00028390


	//   ....[204]....
        /*bb70*/ 	.word	0x000283a0


	//   ....[205]....
        /*bb74*/ 	.word	0x000283b0


	//   ....[206]....
        /*bb78*/ 	.word	0x000283e0


	//   ....[207]....
        /*bb7c*/ 	.word	0x000283f0


	//   ....[208]....
        /*bb80*/ 	.word	0x00028400


	//   ....[209]....
        /*bb84*/ 	.word	0x00028410


	//   ....[210]....
        /*bb88*/ 	.word	0x00028440


	//   ....[211]....
        /*bb8c*/ 	.word	0x00028450


	//   ....[212]....
        /*bb90*/ 	.word	0x00028460


	//   ....[213]....
        /*bb94*/ 	.word	0x00028470


	//   ....[214]....
        /*bb98*/ 	.word	0x000284a0


	//   ....[215]....
        /*bb9c*/ 	.word	0x000284b0


	//   ....[216]....
        /*bba0*/ 	.word	0x000284c0


	//   ....[217]....
        /*bba4*/ 	.word	0x000284d0


	//   ....[218]....
        /*bba8*/ 	.word	0x00028500


	//   ....[219]....
        /*bbac*/ 	.word	0x00028510


	//   ....[220]....
        /*bbb0*/ 	.word	0x00028520


	//   ....[221]....
        /*bbb4*/ 	.word	0x00028530


	//   ....[222]....
        /*bbb8*/ 	.word	0x00028560


	//   ....[223]....
        /*bbbc*/ 	.word	0x00028570


	//   ....[224]....
        /*bbc0*/ 	.word	0x00028580


	//   ....[225]....
        /*bbc4*/ 	.word	0x00028590


	//   ....[226]....
        /*bbc8*/ 	.word	0x000285c0


	//   ....[227]....
        /*bbcc*/ 	.word	0x000285d0


	//   ....[228]....
        /*bbd0*/ 	.word	0x000285e0


	//   ....[229]....
        /*bbd4*/ 	.word	0x000285f0


	//   ....[230]....
        /*bbd8*/ 	.word	0x00028620


	//   ....[231]....
        /*bbdc*/ 	.word	0x00028630


	//   ....[232]....
        /*bbe0*/ 	.word	0x00028640


	//   ....[233]....
        /*bbe4*/ 	.word	0x00028650


	//   ....[234]....
        /*bbe8*/ 	.word	0x00028680


	//   ....[235]....
        /*bbec*/ 	.word	0x00028690


	//   ....[236]....
        /*bbf0*/ 	.word	0x000286a0


	//   ....[237]....
        /*bbf4*/ 	.word	0x000286b0


	//   ....[238]....
        /*bbf8*/ 	.word	0x000286e0


	//   ....[239]....
        /*bbfc*/ 	.word	0x000286f0


	//   ....[240]....
        /*bc00*/ 	.word	0x00028700


	//   ....[241]....
        /*bc04*/ 	.word	0x00028710


	//   ....[242]....
        /*bc08*/ 	.word	0x00028740


	//   ....[243]....
        /*bc0c*/ 	.word	0x00028750


	//   ....[244]....
        /*bc10*/ 	.word	0x00028760


	//   ....[245]....
        /*bc14*/ 	.word	0x00028770


	//   ....[246]....
        /*bc18*/ 	.word	0x000287a0


	//   ....[247]....
        /*bc1c*/ 	.word	0x000287b0


	//   ....[248]....
        /*bc20*/ 	.word	0x000287c0


	//   ....[249]....
        /*bc24*/ 	.word	0x000287d0


	//   ....[250]....
        /*bc28*/ 	.word	0x00028800


	//   ....[251]....
        /*bc2c*/ 	.word	0x00028810


	//   ....[252]....
        /*bc30*/ 	.word	0x00028820


	//   ....[253]....
        /*bc34*/ 	.word	0x00028830


	//   ....[254]....
        /*bc38*/ 	.word	0x00028860


	//   ....[255]....
        /*bc3c*/ 	.word	0x00028870


	//   ....[0]....
        /*bc40*/ 	.word	0x00028880


	//   ....[1]....
        /*bc44*/ 	.word	0x00028890


	//   ....[2]....
        /*bc48*/ 	.word	0x000288c0


	//   ....[3]....
        /*bc4c*/ 	.word	0x000288d0


	//   ....[4]....
        /*bc50*/ 	.word	0x000288e0


	//   ....[5]....
        /*bc54*/ 	.word	0x000288f0


	//   ....[6]....
        /*bc58*/ 	.word	0x00028920


	//   ....[7]....
        /*bc5c*/ 	.word	0x00028930


	//   ....[8]....
        /*bc60*/ 	.word	0x00028940


	//   ....[9]....
        /*bc64*/ 	.word	0x00028950


	//   ....[10]....
        /*bc68*/ 	.word	0x00028980


	//   ....[11]....
        /*bc6c*/ 	.word	0x00028990


	//   ....[12]....
        /*bc70*/ 	.word	0x000289a0


	//   ....[13]....
        /*bc74*/ 	.word	0x000289b0


	//   ....[14]....
        /*bc78*/ 	.word	0x000289e0


	//   ....[15]....
        /*bc7c*/ 	.word	0x000289f0


	//   ....[16]....
        /*bc80*/ 	.word	0x00028a00


	//   ....[17]....
        /*bc84*/ 	.word	0x00028a10


	//   ....[18]....
        /*bc88*/ 	.word	0x00028a40


	//   ....[19]....
        /*bc8c*/ 	.word	0x00028a50


	//   ....[20]....
        /*bc90*/ 	.word	0x00028a60


	//   ....[21]....
        /*bc94*/ 	.word	0x00028a70


	//   ....[22]....
        /*bc98*/ 	.word	0x00028aa0


	//   ....[23]....
        /*bc9c*/ 	.word	0x00028ab0


	//   ....[24]....
        /*bca0*/ 	.word	0x00028ac0


	//   ....[25]....
        /*bca4*/ 	.word	0x00028ad0


	//   ....[26]....
        /*bca8*/ 	.word	0x00028b00


	//   ....[27]....
        /*bcac*/ 	.word	0x00028b10


	//   ....[28]....
        /*bcb0*/ 	.word	0x00028b20


	//   ....[29]....
        /*bcb4*/ 	.word	0x00028b30


	//   ....[30]....
        /*bcb8*/ 	.word	0x00028b60


	//   ....[31]....
        /*bcbc*/ 	.word	0x00028b70


	//   ....[32]....
        /*bcc0*/ 	.word	0x00028b80


	//   ....[33]....
        /*bcc4*/ 	.word	0x00028b90


	//   ....[34]....
        /*bcc8*/ 	.word	0x00028bc0


	//   ....[35]....
        /*bccc*/ 	.word	0x00028bd0


	//   ....[36]....
        /*bcd0*/ 	.word	0x00028be0


	//   ....[37]....
        /*bcd4*/ 	.word	0x00028bf0


	//   ....[38]....
        /*bcd8*/ 	.word	0x00028c20


	//   ....[39]....
        /*bcdc*/ 	.word	0x00028c30


	//   ....[40]....
        /*bce0*/ 	.word	0x00028c40


	//   ....[41]....
        /*bce4*/ 	.word	0x00028c50


	//   ....[42]....
        /*bce8*/ 	.word	0x00028c80


	//   ....[43]....
        /*bcec*/ 	.word	0x00028c90


	//   ....[44]....
        /*bcf0*/ 	.word	0x00028ca0


	//   ....[45]....
        /*bcf4*/ 	.word	0x00028cb0


	//   ....[46]....
        /*bcf8*/ 	.word	0x00028ce0


	//   ....[47]....
        /*bcfc*/ 	.word	0x00028cf0


	//   ....[48]....
        /*bd00*/ 	.word	0x00028d00


	//   ....[49]....
        /*bd04*/ 	.word	0x00028d10


	//   ....[50]....
        /*bd08*/ 	.word	0x00028d40


	//   ....[51]....
        /*bd0c*/ 	.word	0x00028d50


	//   ....[52]....
        /*bd10*/ 	.word	0x00028d60


	//   ....[53]....
        /*bd14*/ 	.word	0x00028d70


	//   ....[54]....
        /*bd18*/ 	.word	0x00028da0


	//   ....[55]....
        /*bd1c*/ 	.word	0x00028db0


	//   ....[56]....
        /*bd20*/ 	.word	0x00028dc0


	//   ....[57]....
        /*bd24*/ 	.word	0x00028dd0


	//   ....[58]....
        /*bd28*/ 	.word	0x00028e00


	//   ....[59]....
        /*bd2c*/ 	.word	0x00028e10


	//   ....[60]....
        /*bd30*/ 	.word	0x00028e20


	//   ....[61]....
        /*bd34*/ 	.word	0x00028e30


	//   ....[62]....
        /*bd38*/ 	.word	0x00028e60


	//   ....[63]....
        /*bd3c*/ 	.word	0x00028e70


	//   ....[64]....
        /*bd40*/ 	.word	0x00028e80


	//   ....[65]....
        /*bd44*/ 	.word	0x00028e90


	//   ....[66]....
        /*bd48*/ 	.word	0x00028ec0


	//   ....[67]....
        /*bd4c*/ 	.word	0x00028ed0


	//   ....[68]....
        /*bd50*/ 	.word	0x00028ee0


	//   ....[69]....
        /*bd54*/ 	.word	0x00028ef0


	//   ....[70]....
        /*bd58*/ 	.word	0x00028f20


	//   ....[71]....
        /*bd5c*/ 	.word	0x00028f30


	//   ....[72]....
        /*bd60*/ 	.word	0x00028f40


	//   ....[73]....
        /*bd64*/ 	.word	0x00028f50


	//   ....[74]....
        /*bd68*/ 	.word	0x00028f80


	//   ....[75]....
        /*bd6c*/ 	.word	0x00028f90


	//   ....[76]....
        /*bd70*/ 	.word	0x00028fa0


	//   ....[77]....
        /*bd74*/ 	.word	0x00028fb0


	//   ....[78]....
        /*bd78*/ 	.word	0x00028fe0


	//   ....[79]....
        /*bd7c*/ 	.word	0x00028ff0


	//   ....[80]....
        /*bd80*/ 	.word	0x00029000


	//   ....[81]....
        /*bd84*/ 	.word	0x00029010


	//   ....[82]....
        /*bd88*/ 	.word	0x00029040


	//   ....[83]....
        /*bd8c*/ 	.word	0x00029050


	//   ....[84]....
        /*bd90*/ 	.word	0x00029060


	//   ....[85]....
        /*bd94*/ 	.word	0x00029070


	//   ....[86]....
        /*bd98*/ 	.word	0x000290a0


	//   ....[87]....
        /*bd9c*/ 	.word	0x000290b0


	//   ....[88]....
        /*bda0*/ 	.word	0x000290c0


	//   ....[89]....
        /*bda4*/ 	.word	0x000290d0


	//   ....[90]....
        /*bda8*/ 	.word	0x00029100


	//   ....[91]....
        /*bdac*/ 	.word	0x00029110


	//   ....[92]....
        /*bdb0*/ 	.word	0x00029120


	//   ....[93]....
        /*bdb4*/ 	.word	0x00029130


	//   ....[94]....
        /*bdb8*/ 	.word	0x00029160


	//   ....[95]....
        /*bdbc*/ 	.word	0x00029170


	//   ....[96]....
        /*bdc0*/ 	.word	0x00029180


	//   ....[97]....
        /*bdc4*/ 	.word	0x00029190


	//   ....[98]....
        /*bdc8*/ 	.word	0x000291c0


	//   ....[99]....
        /*bdcc*/ 	.word	0x000291d0


	//   ....[100]....
        /*bdd0*/ 	.word	0x000291e0


	//   ....[101]....
        /*bdd4*/ 	.word	0x000291f0


	//   ....[102]....
        /*bdd8*/ 	.word	0x00029220


	//   ....[103]....
        /*bddc*/ 	.word	0x00029230


	//   ....[104]....
        /*bde0*/ 	.word	0x00029240


	//   ....[105]....
        /*bde4*/ 	.word	0x00029250


	//   ....[106]....
        /*bde8*/ 	.word	0x00029280


	//   ....[107]....
        /*bdec*/ 	.word	0x00029290


	//   ....[108]....
        /*bdf0*/ 	.word	0x000292a0


	//   ....[109]....
        /*bdf4*/ 	.word	0x000292b0


	//   ....[110]....
        /*bdf8*/ 	.word	0x000292e0


	//   ....[111]....
        /*bdfc*/ 	.word	0x000292f0


	//   ....[112]....
        /*be00*/ 	.word	0x00029300


	//   ....[113]....
        /*be04*/ 	.word	0x00029310


	//   ....[114]....
        /*be08*/ 	.word	0x00029340


	//   ....[115]....
        /*be0c*/ 	.word	0x00029350


	//   ....[116]....
        /*be10*/ 	.word	0x00029360


	//   ....[117]....
        /*be14*/ 	.word	0x00029370


	//   ....[118]....
        /*be18*/ 	.word	0x000293a0


	//   ....[119]....
        /*be1c*/ 	.word	0x000293b0


	//   ....[120]....
        /*be20*/ 	.word	0x000293c0


	//   ....[121]....
        /*be24*/ 	.word	0x000293d0


	//   ....[122]....
        /*be28*/ 	.word	0x00029400


	//   ....[123]....
        /*be2c*/ 	.word	0x00029410


	//   ....[124]....
        /*be30*/ 	.word	0x00029420


	//   ....[125]....
        /*be34*/ 	.word	0x00029430


	//   ....[126]....
        /*be38*/ 	.word	0x00029460


	//   ....[127]....
        /*be3c*/ 	.word	0x00029470


	//   ....[128]....
        /*be40*/ 	.word	0x00029480


	//   ....[129]....
        /*be44*/ 	.word	0x00029490


	//   ....[130]....
        /*be48*/ 	.word	0x000294c0


	//   ....[131]....
        /*be4c*/ 	.word	0x000294d0


	//   ....[132]....
        /*be50*/ 	.word	0x000294e0


	//   ....[133]....
        /*be54*/ 	.word	0x000294f0


	//   ....[134]....
        /*be58*/ 	.word	0x00029520


	//   ....[135]....
        /*be5c*/ 	.word	0x00029530


	//   ....[136]....
        /*be60*/ 	.word	0x00029540


	//   ....[137]....
        /*be64*/ 	.word	0x00029550


	//   ....[138]....
        /*be68*/ 	.word	0x00029580


	//   ....[139]....
        /*be6c*/ 	.word	0x00029590


	//   ....[140]....
        /*be70*/ 	.word	0x000295a0


	//   ....[141]....
        /*be74*/ 	.word	0x000295b0


	//   ....[142]....
        /*be78*/ 	.word	0x000295e0


	//   ....[143]....
        /*be7c*/ 	.word	0x000295f0


	//   ....[144]....
        /*be80*/ 	.word	0x00029600


	//   ....[145]....
        /*be84*/ 	.word	0x00029610


	//   ....[146]....
        /*be88*/ 	.word	0x00029640


	//   ....[147]....
        /*be8c*/ 	.word	0x00029650


	//   ....[148]....
        /*be90*/ 	.word	0x00029660


	//   ....[149]....
        /*be94*/ 	.word	0x00029670


	//   ....[150]....
        /*be98*/ 	.word	0x000296a0


	//   ....[151]....
        /*be9c*/ 	.word	0x000296b0


	//   ....[152]....
        /*bea0*/ 	.word	0x000296c0


	//   ....[153]....
        /*bea4*/ 	.word	0x000296d0


	//   ....[154]....
        /*bea8*/ 	.word	0x00029700


	//   ....[155]....
        /*beac*/ 	.word	0x00029710


	//   ....[156]....
        /*beb0*/ 	.word	0x00029720


	//   ....[157]....
        /*beb4*/ 	.word	0x00029730


	//   ....[158]....
        /*beb8*/ 	.word	0x00029760


	//   ....[159]....
        /*bebc*/ 	.word	0x00029770


	//   ....[160]....
        /*bec0*/ 	.word	0x00029780


	//   ....[161]....
        /*bec4*/ 	.word	0x00029790


	//   ....[162]....
        /*bec8*/ 	.word	0x000297c0


	//   ....[163]....
        /*becc*/ 	.word	0x000297d0


	//   ....[164]....
        /*bed0*/ 	.word	0x000297e0


	//   ....[165]....
        /*bed4*/ 	.word	0x000297f0


	//   ....[166]....
        /*bed8*/ 	.word	0x00029820


	//   ....[167]....
        /*bedc*/ 	.word	0x00029830


	//   ....[168]....
        /*bee0*/ 	.word	0x00029840


	//   ....[169]....
        /*bee4*/ 	.word	0x00029850


	//   ....[170]....
        /*bee8*/ 	.word	0x00029880


	//   ....[171]....
        /*beec*/ 	.word	0x00029890


	//   ....[172]....
        /*bef0*/ 	.word	0x000298a0


	//   ....[173]....
        /*bef4*/ 	.word	0x000298b0


	//   ....[174]....
        /*bef8*/ 	.word	0x000298e0


	//   ....[175]....
        /*befc*/ 	.word	0x000298f0


	//   ....[176]....
        /*bf00*/ 	.word	0x00029900


	//   ....[177]....
        /*bf04*/ 	.word	0x00029910


	//   ....[178]....
        /*bf08*/ 	.word	0x00029940


	//   ....[179]....
        /*bf0c*/ 	.word	0x00029950


	//   ....[180]....
        /*bf10*/ 	.word	0x00029960


	//   ....[181]....
        /*bf14*/ 	.word	0x00029970


	//   ....[182]....
        /*bf18*/ 	.word	0x000299a0


	//   ....[183]....
        /*bf1c*/ 	.word	0x000299b0


	//   ....[184]....
        /*bf20*/ 	.word	0x000299c0


	//   ....[185]....
        /*bf24*/ 	.word	0x000299d0


	//   ....[186]....
        /*bf28*/ 	.word	0x00029a00


	//   ....[187]....
        /*bf2c*/ 	.word	0x00029a10


	//   ....[188]....
        /*bf30*/ 	.word	0x00029a20


	//   ....[189]....
        /*bf34*/ 	.word	0x00029a30


	//   ....[190]....
        /*bf38*/ 	.word	0x00029a60


	//   ....[191]....
        /*bf3c*/ 	.word	0x00029a70


	//   ....[192]....
        /*bf40*/ 	.word	0x00029a80


	//   ....[193]....
        /*bf44*/ 	.word	0x00029a90


	//   ....[194]....
        /*bf48*/ 	.word	0x00029ac0


	//   ....[195]....
        /*bf4c*/ 	.word	0x00029ad0


	//   ....[196]....
        /*bf50*/ 	.word	0x00029ae0


	//   ....[197]....
        /*bf54*/ 	.word	0x00029af0


	//   ....[198]....
        /*bf58*/ 	.word	0x00029b20


	//   ....[199]....
        /*bf5c*/ 	.word	0x00029b30


	//   ....[200]....
        /*bf60*/ 	.word	0x00029b40


	//   ....[201]....
        /*bf64*/ 	.word	0x00029b50


	//   ....[202]....
        /*bf68*/ 	.word	0x00029b80


	//   ....[203]....
        /*bf6c*/ 	.word	0x00029b90


	//   ....[204]....
        /*bf70*/ 	.word	0x00029ba0


	//   ....[205]....
        /*bf74*/ 	.word	0x00029bb0


	//   ....[206]....
        /*bf78*/ 	.word	0x00029be0


	//   ....[207]....
        /*bf7c*/ 	.word	0x00029bf0


	//   ....[208]....
        /*bf80*/ 	.word	0x00029c00


	//   ....[209]....
        /*bf84*/ 	.word	0x00029c10


	//   ....[210]....
        /*bf88*/ 	.word	0x00029c40


	//   ....[211]....
        /*bf8c*/ 	.word	0x00029c50


	//   ....[212]....
        /*bf90*/ 	.word	0x00029c60


	//   ....[213]....
        /*bf94*/ 	.word	0x00029c70


	//   ....[214]....
        /*bf98*/ 	.word	0x00029ca0


	//   ....[215]....
        /*bf9c*/ 	.word	0x00029cb0


	//   ....[216]....
        /*bfa0*/ 	.word	0x00029cc0


	//   ....[217]....
        /*bfa4*/ 	.word	0x00029cd0


	//   ....[218]....
        /*bfa8*/ 	.word	0x00029d00


	//   ....[219]....
        /*bfac*/ 	.word	0x00029d10


	//   ....[220]....
        /*bfb0*/ 	.word	0x00029d20


	//   ....[221]....
        /*bfb4*/ 	.word	0x00029d30


	//   ....[222]....
        /*bfb8*/ 	.word	0x00029d60


	//   ....[223]....
        /*bfbc*/ 	.word	0x00029d70


	//   ....[224]....
        /*bfc0*/ 	.word	0x00029d80


	//   ....[225]....
        /*bfc4*/ 	.word	0x00029d90


	//   ....[226]....
        /*bfc8*/ 	.word	0x00029dc0


	//   ....[227]....
        /*bfcc*/ 	.word	0x00029dd0


	//   ....[228]....
        /*bfd0*/ 	.word	0x00029de0


	//   ....[229]....
        /*bfd4*/ 	.word	0x00029df0


	//   ....[230]....
        /*bfd8*/ 	.word	0x00029e20


	//   ....[231]....
        /*bfdc*/ 	.word	0x00029e30


	//   ....[232]....
        /*bfe0*/ 	.word	0x00029e40


	//   ....[233]....
        /*bfe4*/ 	.word	0x00029e50


	//   ....[234]....
        /*bfe8*/ 	.word	0x00029e80


	//   ....[235]....
        /*bfec*/ 	.word	0x00029e90


	//   ....[236]....
        /*bff0*/ 	.word	0x00029ea0


	//   ....[237]....
        /*bff4*/ 	.word	0x00029eb0


	//   ....[238]....
        /*bff8*/ 	.word	0x00029ee0


	//   ....[239]....
        /*bffc*/ 	.word	0x00029ef0


	//   ....[240]....
        /*c000*/ 	.word	0x00029f00


	//   ....[241]....
        /*c004*/ 	.word	0x00029f10


	//   ....[242]....
        /*c008*/ 	.word	0x00029f40


	//   ....[243]....
        /*c00c*/ 	.word	0x00029f50


	//   ....[244]....
        /*c010*/ 	.word	0x00029f60


	//   ....[245]....
        /*c014*/ 	.word	0x00029f70


	//   ....[246]....
        /*c018*/ 	.word	0x00029fa0


	//   ....[247]....
        /*c01c*/ 	.word	0x00029fb0


	//   ....[248]....
        /*c020*/ 	.word	0x00029fc0


	//   ....[249]....
        /*c024*/ 	.word	0x00029fd0


	//   ....[250]....
        /*c028*/ 	.word	0x0002a000


	//   ....[251]....
        /*c02c*/ 	.word	0x0002a010


	//   ....[252]....
        /*c030*/ 	.word	0x0002a020


	//   ....[253]....
        /*c034*/ 	.word	0x0002a060


	//   ....[254]....
        /*c038*/ 	.word	0x00030080


	//   ....[255]....
        /*c03c*/ 	.word	0x00030090


	//   ....[0]....
        /*c040*/ 	.word	0x000300a0


	//   ....[1]....
        /*c044*/ 	.word	0x000300d0


	//   ....[2]....
        /*c048*/ 	.word	0x000300e0


	//   ....[3]....
        /*c04c*/ 	.word	0x000300f0


	//   ....[4]....
        /*c050*/ 	.word	0x00030100


	//   ....[5]....
        /*c054*/ 	.word	0x00030130


	//   ....[6]....
        /*c058*/ 	.word	0x00030140


	//   ....[7]....
        /*c05c*/ 	.word	0x00030150


	//   ....[8]....
        /*c060*/ 	.word	0x00030160


	//   ....[9]....
        /*c064*/ 	.word	0x00030190


	//   ....[10]....
        /*c068*/ 	.word	0x000301a0


	//   ....[11]....
        /*c06c*/ 	.word	0x000301b0


	//   ....[12]....
        /*c070*/ 	.word	0x000301c0


	//   ....[13]....
        /*c074*/ 	.word	0x000301f0


	//   ....[14]....
        /*c078*/ 	.word	0x00030200


	//   ....[15]....
        /*c07c*/ 	.word	0x00030210


	//   ....[16]....
        /*c080*/ 	.word	0x00030220


	//   ....[17]....
        /*c084*/ 	.word	0x00030250


	//   ....[18]....
        /*c088*/ 	.word	0x00030260


	//   ....[19]....
        /*c08c*/ 	.word	0x00030270


	//   ....[20]....
        /*c090*/ 	.word	0x00030280


	//   ....[21]....
        /*c094*/ 	.word	0x000302b0


	//   ....[22]....
        /*c098*/ 	.word	0x000302c0


	//   ....[23]....
        /*c09c*/ 	.word	0x000302d0


	//   ....[24]....
        /*c0a0*/ 	.word	0x000302e0


	//   ....[25]....
        /*c0a4*/ 	.word	0x00030310


	//   ....[26]....
        /*c0a8*/ 	.word	0x00030320


	//   ....[27]....
        /*c0ac*/ 	.word	0x00030330


	//   ....[28]....
        /*c0b0*/ 	.word	0x00030340


	//   ....[29]....
        /*c0b4*/ 	.word	0x00030370


	//   ....[30]....
        /*c0b8*/ 	.word	0x00030380


	//   ....[31]....
        /*c0bc*/ 	.word	0x00030390


	//   ....[32]....
        /*c0c0*/ 	.word	0x000303a0


	//   ....[33]....
        /*c0c4*/ 	.word	0x000303d0


	//   ....[34]....
        /*c0c8*/ 	.word	0x000303e0


	//   ....[35]....
        /*c0cc*/ 	.word	0x000303f0


	//   ....[36]....
        /*c0d0*/ 	.word	0x00030400


	//   ....[37]....
        /*c0d4*/ 	.word	0x00030430


	//   ....[38]....
        /*c0d8*/ 	.word	0x00030440


	//   ....[39]....
        /*c0dc*/ 	.word	0x00030450


	//   ....[40]....
        /*c0e0*/ 	.word	0x00030460


	//   ....[41]....
        /*c0e4*/ 	.word	0x00030490


	//   ....[42]....
        /*c0e8*/ 	.word	0x000304a0


	//   ....[43]....
        /*c0ec*/ 	.word	0x000304b0


	//   ....[44]....
        /*c0f0*/ 	.word	0x000304c0


	//   ....[45]....
        /*c0f4*/ 	.word	0x000304f0


	//   ....[46]....
        /*c0f8*/ 	.word	0x00030500


	//   ....[47]....
        /*c0fc*/ 	.word	0x00030510


	//   ....[48]....
        /*c100*/ 	.word	0x00030520


	//   ....[49]....
        /*c104*/ 	.word	0x00030550


	//   ....[50]....
        /*c108*/ 	.word	0x00030560


	//   ....[51]....
        /*c10c*/ 	.word	0x00030570


	//   ....[52]....
        /*c110*/ 	.word	0x00030580


	//   ....[53]....
        /*c114*/ 	.word	0x000305b0


	//   ....[54]....
        /*c118*/ 	.word	0x000305c0


	//   ....[55]....
        /*c11c*/ 	.word	0x000305d0


	//   ....[56]....
        /*c120*/ 	.word	0x000305e0


	//   ....[57]....
        /*c124*/ 	.word	0x00030610


	//   ....[58]....
        /*c128*/ 	.word	0x00030620


	//   ....[59]....
        /*c12c*/ 	.word	0x00030630


	//   ....[60]....
        /*c130*/ 	.word	0x00030640


	//   ....[61]....
        /*c134*/ 	.word	0x00030670


	//   ....[62]....
        /*c138*/ 	.word	0x00030680


	//   ....[63]....
        /*c13c*/ 	.word	0x00030690


	//   ....[64]....
        /*c140*/ 	.word	0x000306a0


	//   ....[65]....
        /*c144*/ 	.word	0x000306d0


	//   ....[66]....
        /*c148*/ 	.word	0x000306e0


	//   ....[67]....
        /*c14c*/ 	.word	0x000306f0


	//   ....[68]....
        /*c150*/ 	.word	0x00030700


	//   ....[69]....
        /*c154*/ 	.word	0x00030730


	//   ....[70]....
        /*c158*/ 	.word	0x00030740


	//   ....[71]....
        /*c15c*/ 	.word	0x00030750


	//   ....[72]....
        /*c160*/ 	.word	0x00030760


	//   ....[73]....
        /*c164*/ 	.word	0x00030790


	//   ....[74]....
        /*c168*/ 	.word	0x000307a0


	//   ....[75]....
        /*c16c*/ 	.word	0x000307b0


	//   ....[76]....
        /*c170*/ 	.word	0x000307c0


	//   ....[77]....
        /*c174*/ 	.word	0x000307f0


	//   ....[78]....
        /*c178*/ 	.word	0x00030800


	//   ....[79]....
        /*c17c*/ 	.word	0x00030810


	//   ....[80]....
        /*c180*/ 	.word	0x00030820


	//   ....[81]....
        /*c184*/ 	.word	0x00030850


	//   ....[82]....
        /*c188*/ 	.word	0x00030860


	//   ....[83]....
        /*c18c*/ 	.word	0x00030870


	//   ....[84]....
        /*c190*/ 	.word	0x00030880


	//   ....[85]....
        /*c194*/ 	.word	0x000308b0


	//   ....[86]....
        /*c198*/ 	.word	0x000308c0


	//   ....[87]....
        /*c19c*/ 	.word	0x000308d0


	//   ....[88]....
        /*c1a0*/ 	.word	0x000308e0


	//   ....[89]....
        /*c1a4*/ 	.word	0x00030910


	//   ....[90]....
        /*c1a8*/ 	.word	0x00030920


	//   ....[91]....
        /*c1ac*/ 	.word	0x00030930


	//   ....[92]....
        /*c1b0*/ 	.word	0x00030940


	//   ....[93]....
        /*c1b4*/ 	.word	0x00030970


	//   ....[94]....
        /*c1b8*/ 	.word	0x00030980


	//   ....[95]....
        /*c1bc*/ 	.word	0x00030990


	//   ....[96]....
        /*c1c0*/ 	.word	0x000309a0


	//   ....[97]....
        /*c1c4*/ 	.word	0x000309d0


	//   ....[98]....
        /*c1c8*/ 	.word	0x000309e0


	//   ....[99]....
        /*c1cc*/ 	.word	0x000309f0


	//   ....[100]....
        /*c1d0*/ 	.word	0x00030a00


	//   ....[101]....
        /*c1d4*/ 	.word	0x00030a30


	//   ....[102]....
        /*c1d8*/ 	.word	0x00030a40


	//   ....[103]....
        /*c1dc*/ 	.word	0x00030a50


	//   ....[104]....
        /*c1e0*/ 	.word	0x00030a60


	//   ....[105]....
        /*c1e4*/ 	.word	0x00030a90


	//   ....[106]....
        /*c1e8*/ 	.word	0x00030aa0


	//   ....[107]....
        /*c1ec*/ 	.word	0x00030ab0


	//   ....[108]....
        /*c1f0*/ 	.word	0x00030ac0


	//   ....[109]....
        /*c1f4*/ 	.word	0x00030af0


	//   ....[110]....
        /*c1f8*/ 	.word	0x00030b00


	//   ....[111]....
        /*c1fc*/ 	.word	0x00030b10


	//   ....[112]....
        /*c200*/ 	.word	0x00030b20


	//   ....[113]....
        /*c204*/ 	.word	0x00030b50


	//   ....[114]....
        /*c208*/ 	.word	0x00030b60


	//   ....[115]....
        /*c20c*/ 	.word	0x00030b70


	//   ....[116]....
        /*c210*/ 	.word	0x00030b80


	//   ....[117]....
        /*c214*/ 	.word	0x00030bb0


	//   ....[118]....
        /*c218*/ 	.word	0x00030bc0


	//   ....[119]....
        /*c21c*/ 	.word	0x00030bd0


	//   ....[120]....
        /*c220*/ 	.word	0x00030be0


	//   ....[121]....
        /*c224*/ 	.word	0x00030c10


	//   ....[122]....
        /*c228*/ 	.word	0x00030c20


	//   ....[123]....
        /*c22c*/ 	.word	0x00030c30


	//   ....[124]....
        /*c230*/ 	.word	0x00030c40


	//   ....[125]....
        /*c234*/ 	.word	0x00030c70


	//   ....[126]....
        /*c238*/ 	.word	0x00030c80


	//   ....[127]....
        /*c23c*/ 	.word	0x00030c90


	//   ....[128]....
        /*c240*/ 	.word	0x00030ca0


	//   ....[129]....
        /*c244*/ 	.word	0x00030cd0


	//   ....[130]....
        /*c248*/ 	.word	0x00030ce0


	//   ....[131]....
        /*c24c*/ 	.word	0x00030cf0


	//   ....[132]....
        /*c250*/ 	.word	0x00030d00


	//   ....[133]....
        /*c254*/ 	.word	0x00030d30


	//   ....[134]....
        /*c258*/ 	.word	0x00030d40


	//   ....[135]....
        /*c25c*/ 	.word	0x00030d50


	//   ....[136]....
        /*c260*/ 	.word	0x00030d60


	//   ....[137]....
        /*c264*/ 	.word	0x00030d90


	//   ....[138]....
        /*c268*/ 	.word	0x00030da0


	//   ....[139]....
        /*c26c*/ 	.word	0x00030db0


	//   ....[140]....
        /*c270*/ 	.word	0x00030dc0


	//   ....[141]....
        /*c274*/ 	.word	0x00030df0


	//   ....[142]....
        /*c278*/ 	.word	0x00030e00


	//   ....[143]....
        /*c27c*/ 	.word	0x00030e10


	//   ....[144]....
        /*c280*/ 	.word	0x00030e20


	//   ....[145]....
        /*c284*/ 	.word	0x00030e50


	//   ....[146]....
        /*c288*/ 	.word	0x00030e60


	//   ....[147]....
        /*c28c*/ 	.word	0x00030e70


	//   ....[148]....
        /*c290*/ 	.word	0x00030e80


	//   ....[149]....
        /*c294*/ 	.word	0x00030eb0


	//   ....[150]....
        /*c298*/ 	.word	0x00030ec0


	//   ....[151]....
        /*c29c*/ 	.word	0x00030ed0


	//   ....[152]....
        /*c2a0*/ 	.word	0x00030ee0


	//   ....[153]....
        /*c2a4*/ 	.word	0x00030f10


	//   ....[154]....
        /*c2a8*/ 	.word	0x00030f20


	//   ....[155]....
        /*c2ac*/ 	.word	0x00030f30


	//   ....[156]....
        /*c2b0*/ 	.word	0x00030f40


	//   ....[157]....
        /*c2b4*/ 	.word	0x00030f70


	//   ....[158]....
        /*c2b8*/ 	.word	0x00030f80


	//   ....[159]....
        /*c2bc*/ 	.word	0x00030f90


	//   ....[160]....
        /*c2c0*/ 	.word	0x00030fa0


	//   ....[161]....
        /*c2c4*/ 	.word	0x00030fd0


	//   ....[162]....
        /*c2c8*/ 	.word	0x00030fe0


	//   ....[163]....
        /*c2cc*/ 	.word	0x00030ff0


	//   ....[164]....
        /*c2d0*/ 	.word	0x00031000


	//   ....[165]....
        /*c2d4*/ 	.word	0x00031030


	//   ....[166]....
        /*c2d8*/ 	.word	0x00031040


	//   ....[167]....
        /*c2dc*/ 	.word	0x00031050


	//   ....[168]....
        /*c2e0*/ 	.word	0x00031060


	//   ....[169]....
        /*c2e4*/ 	.word	0x00031090


	//   ....[170]....
        /*c2e8*/ 	.word	0x000310a0


	//   ....[171]....
        /*c2ec*/ 	.word	0x000310b0


	//   ....[172]....
        /*c2f0*/ 	.word	0x000310c0


	//   ....[173]....
        /*c2f4*/ 	.word	0x000310f0


	//   ....[174]....
        /*c2f8*/ 	.word	0x00031100


	//   ....[175]....
        /*c2fc*/ 	.word	0x00031110


	//   ....[176]....
        /*c300*/ 	.word	0x00031120


	//   ....[177]....
        /*c304*/ 	.word	0x00031150


	//   ....[178]....
        /*c308*/ 	.word	0x00031160


	//   ....[179]....
        /*c30c*/ 	.word	0x00031170


	//   ....[180]....
        /*c310*/ 	.word	0x00031180


	//   ....[181]....
        /*c314*/ 	.word	0x000311b0


	//   ....[182]....
        /*c318*/ 	.word	0x000311c0


	//   ....[183]....
        /*c31c*/ 	.word	0x000311d0


	//   ....[184]....
        /*c320*/ 	.word	0x000311e0


	//   ....[185]....
        /*c324*/ 	.word	0x00031210


	//   ....[186]....
        /*c328*/ 	.word	0x00031220


	//   ....[187]....
        /*c32c*/ 	.word	0x00031230


	//   ....[188]....
        /*c330*/ 	.word	0x00031240


	//   ....[189]....
        /*c334*/ 	.word	0x00031270


	//   ....[190]....
        /*c338*/ 	.word	0x00031280


	//   ....[191]....
        /*c33c*/ 	.word	0x00031290


	//   ....[192]....
        /*c340*/ 	.word	0x000312a0


	//   ....[193]....
        /*c344*/ 	.word	0x000312d0


	//   ....[194]....
        /*c348*/ 	.word	0x000312e0


	//   ....[195]....
        /*c34c*/ 	.word	0x000312f0


	//   ....[196]....
        /*c350*/ 	.word	0x00031300


	//   ....[197]....
        /*c354*/ 	.word	0x00031330


	//   ....[198]....
        /*c358*/ 	.word	0x00031340


	//   ....[199]....
        /*c35c*/ 	.word	0x00031350


	//   ....[200]....
        /*c360*/ 	.word	0x00031360


	//   ....[201]....
        /*c364*/ 	.word	0x00031390


	//   ....[202]....
        /*c368*/ 	.word	0x000313a0


	//   ....[203]....
        /*c36c*/ 	.word	0x000313b0


	//   ....[204]....
        /*c370*/ 	.word	0x000313c0


	//   ....[205]....
        /*c374*/ 	.word	0x000313f0


	//   ....[206]....
        /*c378*/ 	.word	0x00031400


	//   ....[207]....
        /*c37c*/ 	.word	0x00031410


	//   ....[208]....
        /*c380*/ 	.word	0x00031420


	//   ....[209]....
        /*c384*/ 	.word	0x00031450


	//   ....[210]....
        /*c388*/ 	.word	0x00031460


	//   ....[211]....
        /*c38c*/ 	.word	0x00031470


	//   ....[212]....
        /*c390*/ 	.word	0x00031480


	//   ....[213]....
        /*c394*/ 	.word	0x000314b0


	//   ....[214]....
        /*c398*/ 	.word	0x000314c0


	//   ....[215]....
        /*c39c*/ 	.word	0x000314d0


	//   ....[216]....
        /*c3a0*/ 	.word	0x000314e0


	//   ....[217]....
        /*c3a4*/ 	.word	0x00031510


	//   ....[218]....
        /*c3a8*/ 	.word	0x00031520


	//   ....[219]....
        /*c3ac*/ 	.word	0x00031530


	//   ....[220]....
        /*c3b0*/ 	.word	0x00031540


	//   ....[221]....
        /*c3b4*/ 	.word	0x00031570


	//   ....[222]....
        /*c3b8*/ 	.word	0x00031580


	//   ....[223]....
        /*c3bc*/ 	.word	0x00031590


	//   ....[224]....
        /*c3c0*/ 	.word	0x000315a0


	//   ....[225]....
        /*c3c4*/ 	.word	0x000315d0


	//   ....[226]....
        /*c3c8*/ 	.word	0x000315e0


	//   ....[227]....
        /*c3cc*/ 	.word	0x000315f0


	//   ....[228]....
        /*c3d0*/ 	.word	0x00031600


	//   ....[229]....
        /*c3d4*/ 	.word	0x00031630


	//   ....[230]....
        /*c3d8*/ 	.word	0x00031640


	//   ....[231]....
        /*c3dc*/ 	.word	0x00031650


	//   ....[232]....
        /*c3e0*/ 	.word	0x00031660


	//   ....[233]....
        /*c3e4*/ 	.word	0x00031690


	//   ....[234]....
        /*c3e8*/ 	.word	0x000316a0


	//   ....[235]....
        /*c3ec*/ 	.word	0x000316b0


	//   ....[236]....
        /*c3f0*/ 	.word	0x000316c0


	//   ....[237]....
        /*c3f4*/ 	.word	0x000316f0


	//   ....[238]....
        /*c3f8*/ 	.word	0x00031700


	//   ....[239]....
        /*c3fc*/ 	.word	0x00031710


	//   ....[240]....
        /*c400*/ 	.word	0x00031720


	//   ....[241]....
        /*c404*/ 	.word	0x00031750


	//   ....[242]....
        /*c408*/ 	.word	0x00031760


	//   ....[243]....
        /*c40c*/ 	.word	0x00031770


	//   ....[244]....
        /*c410*/ 	.word	0x00031780


	//   ....[245]....
        /*c414*/ 	.word	0x000317b0


	//   ....[246]....
        /*c418*/ 	.word	0x000317c0


	//   ....[247]....
        /*c41c*/ 	.word	0x000317d0


	//   ....[248]....
        /*c420*/ 	.word	0x000317e0


	//   ....[249]....
        /*c424*/ 	.word	0x00031810


	//   ....[250]....
        /*c428*/ 	.word	0x00031820


	//   ....[251]....
        /*c42c*/ 	.word	0x00031830


	//   ....[252]....
        /*c430*/ 	.word	0x00031840


	//   ....[253]....
        /*c434*/ 	.word	0x00031870


	//   ....[254]....
        /*c438*/ 	.word	0x00031880


	//   ....[255]....
        /*c43c*/ 	.word	0x00031890


	//   ....[0]....
        /*c440*/ 	.word	0x000318a0


	//   ....[1]....
        /*c444*/ 	.word	0x000318d0


	//   ....[2]....
        /*c448*/ 	.word	0x000318e0


	//   ....[3]....
        /*c44c*/ 	.word	0x000318f0


	//   ....[4]....
        /*c450*/ 	.word	0x00031900


	//   ....[5]....
        /*c454*/ 	.word	0x00031930


	//   ....[6]....
        /*c458*/ 	.word	0x00031940


	//   ....[7]....
        /*c45c*/ 	.word	0x00031950


	//   ....[8]....
        /*c460*/ 	.word	0x00031960


	//   ....[9]....
        /*c464*/ 	.word	0x00031990


	//   ....[10]....
        /*c468*/ 	.word	0x000319a0


	//   ....[11]....
        /*c46c*/ 	.word	0x000319b0


	//   ....[12]....
        /*c470*/ 	.word	0x000319c0


	//   ....[13]....
        /*c474*/ 	.word	0x000319f0


	//   ....[14]....
        /*c478*/ 	.word	0x00031a00


	//   ....[15]....
        /*c47c*/ 	.word	0x00031a10


	//   ....[16]....
        /*c480*/ 	.word	0x00031a20


	//   ....[17]....
        /*c484*/ 	.word	0x00031a50


	//   ....[18]....
        /*c488*/ 	.word	0x00031a60


	//   ....[19]....
        /*c48c*/ 	.word	0x00031a70


	//   ....[20]....
        /*c490*/ 	.word	0x00031a80


	//   ....[21]....
        /*c494*/ 	.word	0x00031ab0


	//   ....[22]....
        /*c498*/ 	.word	0x00031ac0


	//   ....[23]....
        /*c49c*/ 	.word	0x00031ad0


	//   ....[24]....
        /*c4a0*/ 	.word	0x00031ae0


	//   ....[25]....
        /*c4a4*/ 	.word	0x00031b10


	//   ....[26]....
        /*c4a8*/ 	.word	0x00031b20


	//   ....[27]....
        /*c4ac*/ 	.word	0x00031b30


	//   ....[28]....
        /*c4b0*/ 	.word	0x00031b40


	//   ....[29]....
        /*c4b4*/ 	.word	0x00031b70


	//   ....[30]....
        /*c4b8*/ 	.word	0x00031b80


	//   ....[31]....
        /*c4bc*/ 	.word	0x00031b90


	//   ....[32]....
        /*c4c0*/ 	.word	0x00031ba0


	//   ....[33]....
        /*c4c4*/ 	.word	0x00031bd0


	//   ....[34]....
        /*c4c8*/ 	.word	0x00031be0


	//   ....[35]....
        /*c4cc*/ 	.word	0x00031bf0


	//   ....[36]....
        /*c4d0*/ 	.word	0x00031c00


	//   ....[37]....
        /*c4d4*/ 	.word	0x00031c30


	//   ....[38]....
        /*c4d8*/ 	.word	0x00031c40


	//   ....[39]....
        /*c4dc*/ 	.word	0x00031c50


	//   ....[40]....
        /*c4e0*/ 	.word	0x00031c60


	//   ....[41]....
        /*c4e4*/ 	.word	0x00031c90


	//   ....[42]....
        /*c4e8*/ 	.word	0x00031ca0


	//   ....[43]....
        /*c4ec*/ 	.word	0x00031cb0


	//   ....[44]....
        /*c4f0*/ 	.word	0x00031cc0


	//   ....[45]....
        /*c4f4*/ 	.word	0x00031cf0


	//   ....[46]....
        /*c4f8*/ 	.word	0x00031d00


	//   ....[47]....
        /*c4fc*/ 	.word	0x00031d10


	//   ....[48]....
        /*c500*/ 	.word	0x00031d20


	//   ....[49]....
        /*c504*/ 	.word	0x00031d50


	//   ....[50]....
        /*c508*/ 	.word	0x00031d60


	//   ....[51]....
        /*c50c*/ 	.word	0x00031d70


	//   ....[52]....
        /*c510*/ 	.word	0x00031d80


	//   ....[53]....
        /*c514*/ 	.word	0x00031db0


	//   ....[54]....
        /*c518*/ 	.word	0x00031dc0


	//   ....[55]....
        /*c51c*/ 	.word	0x00031dd0


	//   ....[56]....
        /*c520*/ 	.word	0x00031de0


	//   ....[57]....
        /*c524*/ 	.word	0x00031e10


	//   ....[58]....
        /*c528*/ 	.word	0x00031e20


	//   ....[59]....
        /*c52c*/ 	.word	0x00031e30


	//   ....[60]....
        /*c530*/ 	.word	0x00031e40


	//   ....[61]....
        /*c534*/ 	.word	0x00031e70


	//   ....[62]....
        /*c538*/ 	.word	0x00031e80


	//   ....[63]....
        /*c53c*/ 	.word	0x00031e90


	//   ....[64]....
        /*c540*/ 	.word	0x00031ea0


	//   ....[65]....
        /*c544*/ 	.word	0x00031ed0


	//   ....[66]....
        /*c548*/ 	.word	0x00031ee0


	//   ....[67]....
        /*c54c*/ 	.word	0x00031ef0


	//   ....[68]....
        /*c550*/ 	.word	0x00031f00


	//   ....[69]....
        /*c554*/ 	.word	0x00031f30


	//   ....[70]....
        /*c558*/ 	.word	0x00031f40


	//   ....[71]....
        /*c55c*/ 	.word	0x00031f50


	//   ....[72]....
        /*c560*/ 	.word	0x00031f60


	//   ....[73]....
        /*c564*/ 	.word	0x00031f90


	//   ....[74]....
        /*c568*/ 	.word	0x00031fa0


	//   ....[75]....
        /*c56c*/ 	.word	0x00031fb0


	//   ....[76]....
        /*c570*/ 	.word	0x00031fc0


	//   ....[77]....
        /*c574*/ 	.word	0x00031ff0


	//   ....[78]....
        /*c578*/ 	.word	0x00032000


	//   ....[79]....
        /*c57c*/ 	.word	0x00032010


	//   ....[80]....
        /*c580*/ 	.word	0x00032020


	//   ....[81]....
        /*c584*/ 	.word	0x00032050


	//   ....[82]....
        /*c588*/ 	.word	0x00032060


	//   ....[83]....
        /*c58c*/ 	.word	0x00032070


	//   ....[84]....
        /*c590*/ 	.word	0x00032080


	//   ....[85]....
        /*c594*/ 	.word	0x000320b0


	//   ....[86]....
        /*c598*/ 	.word	0x000320c0


	//   ....[87]....
        /*c59c*/ 	.word	0x000320d0


	//   ....[88]....
        /*c5a0*/ 	.word	0x000320e0


	//   ....[89]....
        /*c5a4*/ 	.word	0x00032110


	//   ....[90]....
        /*c5a8*/ 	.word	0x00032120


	//   ....[91]....
        /*c5ac*/ 	.word	0x00032130


	//   ....[92]....
        /*c5b0*/ 	.word	0x00032140


	//   ....[93]....
        /*c5b4*/ 	.word	0x00032170


	//   ....[94]....
        /*c5b8*/ 	.word	0x00032180


	//   ....[95]....
        /*c5bc*/ 	.word	0x00032190


	//   ....[96]....
        /*c5c0*/ 	.word	0x000321a0


	//   ....[97]....
        /*c5c4*/ 	.word	0x000321d0


	//   ....[98]....
        /*c5c8*/ 	.word	0x000321e0


	//   ....[99]....
        /*c5cc*/ 	.word	0x000321f0


	//   ....[100]....
        /*c5d0*/ 	.word	0x00032200


	//   ....[101]....
        /*c5d4*/ 	.word	0x00032230


	//   ....[102]....
        /*c5d8*/ 	.word	0x00032240


	//   ....[103]....
        /*c5dc*/ 	.word	0x00032250


	//   ....[104]....
        /*c5e0*/ 	.word	0x00032260


	//   ....[105]....
        /*c5e4*/ 	.word	0x00032290


	//   ....[106]....
        /*c5e8*/ 	.word	0x000322a0


	//   ....[107]....
        /*c5ec*/ 	.word	0x000322b0


	//   ....[108]....
        /*c5f0*/ 	.word	0x000322c0


	//   ....[109]....
        /*c5f4*/ 	.word	0x000322f0


	//   ....[110]....
        /*c5f8*/ 	.word	0x00032300


	//   ....[111]....
        /*c5fc*/ 	.word	0x00032310


	//   ....[112]....
        /*c600*/ 	.word	0x00032320


	//   ....[113]....
        /*c604*/ 	.word	0x00032350


	//   ....[114]....
        /*c608*/ 	.word	0x00032360


	//   ....[115]....
        /*c60c*/ 	.word	0x00032370


	//   ....[116]....
        /*c610*/ 	.word	0x00032380


	//   ....[117]....
        /*c614*/ 	.word	0x000323b0


	//   ....[118]....
        /*c618*/ 	.word	0x000323c0


	//   ....[119]....
        /*c61c*/ 	.word	0x000323d0


	//   ....[120]....
        /*c620*/ 	.word	0x000323e0


	//   ....[121]....
        /*c624*/ 	.word	0x00032410


	//   ....[122]....
        /*c628*/ 	.word	0x00032420


	//   ....[123]....
        /*c62c*/ 	.word	0x00032430


	//   ....[124]....
        /*c630*/ 	.word	0x00032440


	//   ....[125]....
        /*c634*/ 	.word	0x00032470


	//   ....[126]....
        /*c638*/ 	.word	0x00032480


	//   ....[127]....
        /*c63c*/ 	.word	0x00032490


	//   ....[128]....
        /*c640*/ 	.word	0x000324a0


	//   ....[129]....
        /*c644*/ 	.word	0x000324d0


	//   ....[130]....
        /*c648*/ 	.word	0x000324e0


	//   ....[131]....
        /*c64c*/ 	.word	0x000324f0


	//   ....[132]....
        /*c650*/ 	.word	0x00032500


	//   ....[133]....
        /*c654*/ 	.word	0x00032530


	//   ....[134]....
        /*c658*/ 	.word	0x00032540


	//   ....[135]....
        /*c65c*/ 	.word	0x00032550


	//   ....[136]....
        /*c660*/ 	.word	0x00032560


	//   ....[137]....
        /*c664*/ 	.word	0x00032590


	//   ....[138]....
        /*c668*/ 	.word	0x000325a0


	//   ....[139]....
        /*c66c*/ 	.word	0x000325b0


	//   ....[140]....
        /*c670*/ 	.word	0x000325c0


	//   ....[141]....
        /*c674*/ 	.word	0x000325f0


	//   ....[142]....
        /*c678*/ 	.word	0x00032600


	//   ....[143]....
        /*c67c*/ 	.word	0x00032610


	//   ....[144]....
        /*c680*/ 	.word	0x00032620


	//   ....[145]....
        /*c684*/ 	.word	0x00032650


	//   ....[146]....
        /*c688*/ 	.word	0x00032660


	//   ....[147]....
        /*c68c*/ 	.word	0x00032670


	//   ....[148]....
        /*c690*/ 	.word	0x00032680


	//   ....[149]....
        /*c694*/ 	.word	0x000326b0


	//   ....[150]....
        /*c698*/ 	.word	0x000326c0


	//   ....[151]....
        /*c69c*/ 	.word	0x000326d0


	//   ....[152]....
        /*c6a0*/ 	.word	0x000326e0


	//   ....[153]....
        /*c6a4*/ 	.word	0x00032710


	//   ....[154]....
        /*c6a8*/ 	.word	0x00032720


	//   ....[155]....
        /*c6ac*/ 	.word	0x00032730


	//   ....[156]....
        /*c6b0*/ 	.word	0x00032740


	//   ....[157]....
        /*c6b4*/ 	.word	0x00032770


	//   ....[158]....
        /*c6b8*/ 	.word	0x00032780


	//   ....[159]....
        /*c6bc*/ 	.word	0x00032790


	//   ....[160]....
        /*c6c0*/ 	.word	0x000327a0


	//   ....[161]....
        /*c6c4*/ 	.word	0x000327d0


	//   ....[162]....
        /*c6c8*/ 	.word	0x000327e0


	//   ....[163]....
        /*c6cc*/ 	.word	0x000327f0


	//   ....[164]....
        /*c6d0*/ 	.word	0x00032800


	//   ....[165]....
        /*c6d4*/ 	.word	0x00032830


	//   ....[166]....
        /*c6d8*/ 	.word	0x00032840


	//   ....[167]....
        /*c6dc*/ 	.word	0x00032850


	//   ....[168]....
        /*c6e0*/ 	.word	0x00032860


	//   ....[169]....
        /*c6e4*/ 	.word	0x00032890


	//   ....[170]....
        /*c6e8*/ 	.word	0x000328a0


	//   ....[171]....
        /*c6ec*/ 	.word	0x000328b0


	//   ....[172]....
        /*c6f0*/ 	.word	0x000328c0


	//   ....[173]....
        /*c6f4*/ 	.word	0x000328f0


	//   ....[174]....
        /*c6f8*/ 	.word	0x00032900


	//   ....[175]....
        /*c6fc*/ 	.word	0x00032910


	//   ....[176]....
        /*c700*/ 	.word	0x00032920


	//   ....[177]....
        /*c704*/ 	.word	0x00032950


	//   ....[178]....
        /*c708*/ 	.word	0x00032960


	//   ....[179]....
        /*c70c*/ 	.word	0x00032970


	//   ....[180]....
        /*c710*/ 	.word	0x00032980


	//   ....[181]....
        /*c714*/ 	.word	0x000329b0


	//   ....[182]....
        /*c718*/ 	.word	0x000329c0


	//   ....[183]....
        /*c71c*/ 	.word	0x000329d0


	//   ....[184]....
        /*c720*/ 	.word	0x000329e0


	//   ....[185]....
        /*c724*/ 	.word	0x00032a10


	//   ....[186]....
        /*c728*/ 	.word	0x00032a20


	//   ....[187]....
        /*c72c*/ 	.word	0x00032a30


	//   ....[188]....
        /*c730*/ 	.word	0x00032a40


	//   ....[189]....
        /*c734*/ 	.word	0x00032a70


	//   ....[190]....
        /*c738*/ 	.word	0x00032a80


	//   ....[191]....
        /*c73c*/ 	.word	0x00032a90


	//   ....[192]....
        /*c740*/ 	.word	0x00032aa0


	//   ....[193]....
        /*c744*/ 	.word	0x00032ad0


	//   ....[194]....
        /*c748*/ 	.word	0x00032ae0


	//   ....[195]....
        /*c74c*/ 	.word	0x00032af0


	//   ....[196]....
        /*c750*/ 	.word	0x00032b00


	//   ....[197]....
        /*c754*/ 	.word	0x00032b30


	//   ....[198]....
        /*c758*/ 	.word	0x00032b40


	//   ....[199]....
        /*c75c*/ 	.word	0x00032b50


	//   ....[200]....
        /*c760*/ 	.word	0x00032b60


	//   ....[201]....
        /*c764*/ 	.word	0x00032b90


	//   ....[202]....
        /*c768*/ 	.word	0x00032ba0


	//   ....[203]....
        /*c76c*/ 	.word	0x00032bb0


	//   ....[204]....
        /*c770*/ 	.word	0x00032bc0


	//   ....[205]....
        /*c774*/ 	.word	0x00032bf0


	//   ....[206]....
        /*c778*/ 	.word	0x00032c00


	//   ....[207]....
        /*c77c*/ 	.word	0x00032c10


	//   ....[208]....
        /*c780*/ 	.word	0x00032c20


	//   ....[209]....
        /*c784*/ 	.word	0x00032c50


	//   ....[210]....
        /*c788*/ 	.word	0x00032c60


	//   ....[211]....
        /*c78c*/ 	.word	0x00032c70


	//   ....[212]....
        /*c790*/ 	.word	0x00032c80


	//   ....[213]....
        /*c794*/ 	.word	0x00032cb0


	//   ....[214]....
        /*c798*/ 	.word	0x00032cc0


	//   ....[215]....
        /*c79c*/ 	.word	0x00032cd0


	//   ....[216]....
        /*c7a0*/ 	.word	0x00032ce0


	//   ....[217]....
        /*c7a4*/ 	.word	0x00032d10


	//   ....[218]....
        /*c7a8*/ 	.word	0x00032d20


	//   ....[219]....
        /*c7ac*/ 	.word	0x00032d30


	//   ....[220]....
        /*c7b0*/ 	.word	0x00032d40


	//   ....[221]....
        /*c7b4*/ 	.word	0x00032d70


	//   ....[222]....
        /*c7b8*/ 	.word	0x00032d80


	//   ....[223]....
        /*c7bc*/ 	.word	0x00032d90


	//   ....[224]....
        /*c7c0*/ 	.word	0x00032da0


	//   ....[225]....
        /*c7c4*/ 	.word	0x00032dd0


	//   ....[226]....
        /*c7c8*/ 	.word	0x00032de0


	//   ....[227]....
        /*c7cc*/ 	.word	0x00032df0


	//   ....[228]....
        /*c7d0*/ 	.word	0x00032e00


	//   ....[229]....
        /*c7d4*/ 	.word	0x00032e30


	//   ....[230]....
        /*c7d8*/ 	.word	0x00032e40


	//   ....[231]....
        /*c7dc*/ 	.word	0x00032e50


	//   ....[232]....
        /*c7e0*/ 	.word	0x00032e60


	//   ....[233]....
        /*c7e4*/ 	.word	0x00032e90


	//   ....[234]....
        /*c7e8*/ 	.word	0x00032ea0


	//   ....[235]....
        /*c7ec*/ 	.word	0x00032eb0


	//   ....[236]....
        /*c7f0*/ 	.word	0x00032ec0


	//   ....[237]....
        /*c7f4*/ 	.word	0x00032ef0


	//   ....[238]....
        /*c7f8*/ 	.word	0x00032f00


	//   ....[239]....
        /*c7fc*/ 	.word	0x00032f10


	//   ....[240]....
        /*c800*/ 	.word	0x00032f20


	//   ....[241]....
        /*c804*/ 	.word	0x00032f50


	//   ....[242]....
        /*c808*/ 	.word	0x00032f60


	//   ....[243]....
        /*c80c*/ 	.word	0x00032f70


	//   ....[244]....
        /*c810*/ 	.word	0x00032f80


	//   ....[245]....
        /*c814*/ 	.word	0x00032fb0


	//   ....[246]....
        /*c818*/ 	.word	0x00032fc0


	//   ....[247]....
        /*c81c*/ 	.word	0x00032fd0


	//   ....[248]....
        /*c820*/ 	.word	0x00032fe0


	//   ....[249]....
        /*c824*/ 	.word	0x00033010


	//   ....[250]....
        /*c828*/ 	.word	0x00033020


	//   ....[251]....
        /*c82c*/ 	.word	0x00033030


	//   ....[252]....
        /*c830*/ 	.word	0x00033040


	//   ....[253]....
        /*c834*/ 	.word	0x00033070


	//   ....[254]....
        /*c838*/ 	.word	0x00033080


	//   ....[255]....
        /*c83c*/ 	.word	0x00033090


	//   ....[0]....
        /*c840*/ 	.word	0x000330a0


	//   ....[1]....
        /*c844*/ 	.word	0x000330d0


	//   ....[2]....
        /*c848*/ 	.word	0x000330e0


	//   ....[3]....
        /*c84c*/ 	.word	0x000330f0


	//   ....[4]....
        /*c850*/ 	.word	0x00033100


	//   ....[5]....
        /*c854*/ 	.word	0x00033130


	//   ....[6]....
        /*c858*/ 	.word	0x00033140


	//   ....[7]....
        /*c85c*/ 	.word	0x00033150


	//   ....[8]....
        /*c860*/ 	.word	0x00033160


	//   ....[9]....
        /*c864*/ 	.word	0x00033190


	//   ....[10]....
        /*c868*/ 	.word	0x000331a0


	//   ....[11]....
        /*c86c*/ 	.word	0x000331b0


	//   ....[12]....
        /*c870*/ 	.word	0x000331c0


	//   ....[13]....
        /*c874*/ 	.word	0x000331f0


	//   ....[14]....
        /*c878*/ 	.word	0x00033200


	//   ....[15]....
        /*c87c*/ 	.word	0x00033210


	//   ....[16]....
        /*c880*/ 	.word	0x00033220


	//   ....[17]....
        /*c884*/ 	.word	0x00033250


	//   ....[18]....
        /*c888*/ 	.word	0x00033260


	//   ....[19]....
        /*c88c*/ 	.word	0x00033270


	//   ....[20]....
        /*c890*/ 	.word	0x00033280


	//   ....[21]....
        /*c894*/ 	.word	0x000332b0


	//   ....[22]....
        /*c898*/ 	.word	0x000332c0


	//   ....[23]....
        /*c89c*/ 	.word	0x000332d0


	//   ....[24]....
        /*c8a0*/ 	.word	0x000332e0


	//   ....[25]....
        /*c8a4*/ 	.word	0x00033310


	//   ....[26]....
        /*c8a8*/ 	.word	0x00033320


	//   ....[27]....
        /*c8ac*/ 	.word	0x00033330


	//   ....[28]....
        /*c8b0*/ 	.word	0x00033340


	//   ....[29]....
        /*c8b4*/ 	.word	0x00033370


	//   ....[30]....
        /*c8b8*/ 	.word	0x00033380


	//   ....[31]....
        /*c8bc*/ 	.word	0x00033390


	//   ....[32]....
        /*c8c0*/ 	.word	0x000333a0


	//   ....[33]....
        /*c8c4*/ 	.word	0x000333d0


	//   ....[34]....
        /*c8c8*/ 	.word	0x000333e0


	//   ....[35]....
        /*c8cc*/ 	.word	0x000333f0


	//   ....[36]....
        /*c8d0*/ 	.word	0x00033400


	//   ....[37]....
        /*c8d4*/ 	.word	0x00033430


	//   ....[38]....
        /*c8d8*/ 	.word	0x00033440


	//   ....[39]....
        /*c8dc*/ 	.word	0x00033450


	//   ....[40]....
        /*c8e0*/ 	.word	0x00033460


	//   ....[41]....
        /*c8e4*/ 	.word	0x00033490


	//   ....[42]....
        /*c8e8*/ 	.word	0x000334a0


	//   ....[43]....
        /*c8ec*/ 	.word	0x000334b0


	//   ....[44]....
        /*c8f0*/ 	.word	0x000334c0


	//   ....[45]....
        /*c8f4*/ 	.word	0x000334f0


	//   ....[46]....
        /*c8f8*/ 	.word	0x00033500


	//   ....[47]....
        /*c8fc*/ 	.word	0x00033510


	//   ....[48]....
        /*c900*/ 	.word	0x00033520


	//   ....[49]....
        /*c904*/ 	.word	0x00033550


	//   ....[50]....
        /*c908*/ 	.word	0x00033560


	//   ....[51]....
        /*c90c*/ 	.word	0x00033570


	//   ....[52]....
        /*c910*/ 	.word	0x00033580


	//   ....[53]....
        /*c914*/ 	.word	0x000335b0


	//   ....[54]....
        /*c918*/ 	.word	0x000335c0


	//   ....[55]....
        /*c91c*/ 	.word	0x000335d0


	//   ....[56]....
        /*c920*/ 	.word	0x000335e0


	//   ....[57]....
        /*c924*/ 	.word	0x00033610


	//   ....[58]....
        /*c928*/ 	.word	0x00033620


	//   ....[59]....
        /*c92c*/ 	.word	0x00033630


	//   ....[60]....
        /*c930*/ 	.word	0x00033640


	//   ....[61]....
        /*c934*/ 	.word	0x00033670


	//   ....[62]....
        /*c938*/ 	.word	0x00033680


	//   ....[63]....
        /*c93c*/ 	.word	0x00033690


	//   ....[64]....
        /*c940*/ 	.word	0x000336a0


	//   ....[65]....
        /*c944*/ 	.word	0x000336d0


	//   ....[66]....
        /*c948*/ 	.word	0x000336e0


	//   ....[67]....
        /*c94c*/ 	.word	0x000336f0


	//   ....[68]....
        /*c950*/ 	.word	0x00033700


	//   ....[69]....
        /*c954*/ 	.word	0x00033730


	//   ....[70]....
        /*c958*/ 	.word	0x00033740


	//   ....[71]....
        /*c95c*/ 	.word	0x00033750


	//   ....[72]....
        /*c960*/ 	.word	0x00033760


	//   ....[73]....
        /*c964*/ 	.word	0x00033790


	//   ....[74]....
        /*c968*/ 	.word	0x000337a0


	//   ....[75]....
        /*c96c*/ 	.word	0x000337b0


	//   ....[76]....
        /*c970*/ 	.word	0x000337c0


	//   ....[77]....
        /*c974*/ 	.word	0x000337f0


	//   ....[78]....
        /*c978*/ 	.word	0x00033800


	//   ....[79]....
        /*c97c*/ 	.word	0x00033810


	//   ....[80]....
        /*c980*/ 	.word	0x00033820


	//   ....[81]....
        /*c984*/ 	.word	0x00033850


	//   ....[82]....
        /*c988*/ 	.word	0x00033860


	//   ....[83]....
        /*c98c*/ 	.word	0x00033870


	//   ....[84]....
        /*c990*/ 	.word	0x00033880


	//   ....[85]....
        /*c994*/ 	.word	0x000338b0


	//   ....[86]....
        /*c998*/ 	.word	0x000338c0


	//   ....[87]....
        /*c99c*/ 	.word	0x000338d0


	//   ....[88]....
        /*c9a0*/ 	.word	0x000338e0


	//   ....[89]....
        /*c9a4*/ 	.word	0x00033910


	//   ....[90]....
        /*c9a8*/ 	.word	0x00033920


	//   ....[91]....
        /*c9ac*/ 	.word	0x00033930


	//   ....[92]....
        /*c9b0*/ 	.word	0x00033940


	//   ....[93]....
        /*c9b4*/ 	.word	0x00033970


	//   ....[94]....
        /*c9b8*/ 	.word	0x00033980


	//   ....[95]....
        /*c9bc*/ 	.word	0x00033990


	//   ....[96]....
        /*c9c0*/ 	.word	0x000339a0


	//   ....[97]....
        /*c9c4*/ 	.word	0x000339d0


	//   ....[98]....
        /*c9c8*/ 	.word	0x000339e0


	//   ....[99]....
        /*c9cc*/ 	.word	0x000339f0


	//   ....[100]....
        /*c9d0*/ 	.word	0x00033a00


	//   ....[101]....
        /*c9d4*/ 	.word	0x00033a30


	//   ....[102]....
        /*c9d8*/ 	.word	0x00033a40


	//   ....[103]....
        /*c9dc*/ 	.word	0x00033a50


	//   ....[104]....
        /*c9e0*/ 	.word	0x00033a60


	//   ....[105]....
        /*c9e4*/ 	.word	0x00033a90


	//   ....[106]....
        /*c9e8*/ 	.word	0x00033aa0


	//   ....[107]....
        /*c9ec*/ 	.word	0x00033ab0


	//   ....[108]....
        /*c9f0*/ 	.word	0x00033ac0


	//   ....[109]....
        /*c9f4*/ 	.word	0x00033af0


	//   ....[110]....
        /*c9f8*/ 	.word	0x00033b00


	//   ....[111]....
        /*c9fc*/ 	.word	0x00033b10


	//   ....[112]....
        /*ca00*/ 	.word	0x00033b20


	//   ....[113]....
        /*ca04*/ 	.word	0x00033b50


	//   ....[114]....
        /*ca08*/ 	.word	0x00033b60


	//   ....[115]....
        /*ca0c*/ 	.word	0x00033b70


	//   ....[116]....
        /*ca10*/ 	.word	0x00033b80


	//   ....[117]....
        /*ca14*/ 	.word	0x00033bb0


	//   ....[118]....
        /*ca18*/ 	.word	0x00033bc0


	//   ....[119]....
        /*ca1c*/ 	.word	0x00033bd0


	//   ....[120]....
        /*ca20*/ 	.word	0x00033be0


	//   ....[121]....
        /*ca24*/ 	.word	0x00033c10


	//   ....[122]....
        /*ca28*/ 	.word	0x00033c20


	//   ....[123]....
        /*ca2c*/ 	.word	0x00033c30


	//   ....[124]....
        /*ca30*/ 	.word	0x00033c40


	//   ....[125]....
        /*ca34*/ 	.word	0x00033c70


	//   ....[126]....
        /*ca38*/ 	.word	0x00033c80


	//   ....[127]....
        /*ca3c*/ 	.word	0x00033c90


	//   ....[128]....
        /*ca40*/ 	.word	0x00033ca0


	//   ....[129]....
        /*ca44*/ 	.word	0x00033cd0


	//   ....[130]....
        /*ca48*/ 	.word	0x00033ce0


	//   ....[131]....
        /*ca4c*/ 	.word	0x00033cf0


	//   ....[132]....
        /*ca50*/ 	.word	0x00033d00


	//   ....[133]....
        /*ca54*/ 	.word	0x00033d30


	//   ....[134]....
        /*ca58*/ 	.word	0x00033d40


	//   ....[135]....
        /*ca5c*/ 	.word	0x00033d50


	//   ....[136]....
        /*ca60*/ 	.word	0x00033d60


	//   ....[137]....
        /*ca64*/ 	.word	0x00033d90


	//   ....[138]....
        /*ca68*/ 	.word	0x00033da0


	//   ....[139]....
        /*ca6c*/ 	.word	0x00033db0


	//   ....[140]....
        /*ca70*/ 	.word	0x00033dc0


	//   ....[141]....
        /*ca74*/ 	.word	0x00033df0


	//   ....[142]....
        /*ca78*/ 	.word	0x00033e00


	//   ....[143]....
        /*ca7c*/ 	.word	0x00033e10


	//   ....[144]....
        /*ca80*/ 	.word	0x00033e20


	//   ....[145]....
        /*ca84*/ 	.word	0x00033e50


	//   ....[146]....
        /*ca88*/ 	.word	0x00033e60


	//   ....[147]....
        /*ca8c*/ 	.word	0x00033e70


	//   ....[148]....
        /*ca90*/ 	.word	0x00033e80


	//   ....[149]....
        /*ca94*/ 	.word	0x00033eb0


	//   ....[150]....
        /*ca98*/ 	.word	0x00033ec0


	//   ....[151]....
        /*ca9c*/ 	.word	0x00033ed0


	//   ....[152]....
        /*caa0*/ 	.word	0x00033ee0


	//   ....[153]....
        /*caa4*/ 	.word	0x00033f10


	//   ....[154]....
        /*caa8*/ 	.word	0x00033f20


	//   ....[155]....
        /*caac*/ 	.word	0x00033f30


	//   ....[156]....
        /*cab0*/ 	.word	0x00033f40


	//   ....[157]....
        /*cab4*/ 	.word	0x00033f70


	//   ....[158]....
        /*cab8*/ 	.word	0x00033f80


	//   ....[159]....
        /*cabc*/ 	.word	0x00033f90


	//   ....[160]....
        /*cac0*/ 	.word	0x00033fa0


	//   ....[161]....
        /*cac4*/ 	.word	0x00033fd0


	//   ....[162]....
        /*cac8*/ 	.word	0x00033fe0


	//   ....[163]....
        /*cacc*/ 	.word	0x00033ff0


	//   ....[164]....
        /*cad0*/ 	.word	0x00034000


	//   ....[165]....
        /*cad4*/ 	.word	0x00034030


	//   ....[166]....
        /*cad8*/ 	.word	0x00034040


	//   ....[167]....
        /*cadc*/ 	.word	0x00034050


	//   ....[168]....
        /*cae0*/ 	.word	0x00034060


	//   ....[169]....
        /*cae4*/ 	.word	0x00034090


	//   ....[170]....
        /*cae8*/ 	.word	0x000340a0


	//   ....[171]....
        /*caec*/ 	.word	0x000340b0


	//   ....[172]....
        /*caf0*/ 	.word	0x000340c0


	//   ....[173]....
        /*caf4*/ 	.word	0x000340f0


	//   ....[174]....
        /*caf8*/ 	.word	0x00034100


	//   ....[175]....
        /*cafc*/ 	.word	0x00034110


	//   ....[176]....
        /*cb00*/ 	.word	0x00034120


	//   ....[177]....
        /*cb04*/ 	.word	0x00034150


	//   ....[178]....
        /*cb08*/ 	.word	0x00034160


	//   ....[179]....
        /*cb0c*/ 	.word	0x00034170


	//   ....[180]....
        /*cb10*/ 	.word	0x00034180


	//   ....[181]....
        /*cb14*/ 	.word	0x000341b0


	//   ....[182]....
        /*cb18*/ 	.word	0x000341c0


	//   ....[183]....
        /*cb1c*/ 	.word	0x000341d0


	//   ....[184]....
        /*cb20*/ 	.word	0x000341e0


	//   ....[185]....
        /*cb24*/ 	.word	0x00034210


	//   ....[186]....
        /*cb28*/ 	.word	0x00034220


	//   ....[187]....
        /*cb2c*/ 	.word	0x00034230


	//   ....[188]....
        /*cb30*/ 	.word	0x00034240


	//   ....[189]....
        /*cb34*/ 	.word	0x00034270


	//   ....[190]....
        /*cb38*/ 	.word	0x00034280


	//   ....[191]....
        /*cb3c*/ 	.word	0x00034290


	//   ....[192]....
        /*cb40*/ 	.word	0x000342a0


	//   ....[193]....
        /*cb44*/ 	.word	0x000342d0


	//   ....[194]....
        /*cb48*/ 	.word	0x000342e0


	//   ....[195]....
        /*cb4c*/ 	.word	0x000342f0


	//   ....[196]....
        /*cb50*/ 	.word	0x00034300


	//   ....[197]....
        /*cb54*/ 	.word	0x00034330


	//   ....[198]....
        /*cb58*/ 	.word	0x00034340


	//   ....[199]....
        /*cb5c*/ 	.word	0x00034350


	//   ....[200]....
        /*cb60*/ 	.word	0x00034360


	//   ....[201]....
        /*cb64*/ 	.word	0x00034390


	//   ....[202]....
        /*cb68*/ 	.word	0x000343a0


	//   ....[203]....
        /*cb6c*/ 	.word	0x000343b0


	//   ....[204]....
        /*cb70*/ 	.word	0x000343c0


	//   ....[205]....
        /*cb74*/ 	.word	0x000343f0


	//   ....[206]....
        /*cb78*/ 	.word	0x00034400


	//   ....[207]....
        /*cb7c*/ 	.word	0x00034410


	//   ....[208]....
        /*cb80*/ 	.word	0x00034420


	//   ....[209]....
        /*cb84*/ 	.word	0x00034450


	//   ....[210]....
        /*cb88*/ 	.word	0x00034460


	//   ....[211]....
        /*cb8c*/ 	.word	0x00034470


	//   ....[212]....
        /*cb90*/ 	.word	0x00034480


	//   ....[213]....
        /*cb94*/ 	.word	0x000344b0


	//   ....[214]....
        /*cb98*/ 	.word	0x000344c0


	//   ....[215]....
        /*cb9c*/ 	.word	0x000344d0


	//   ....[216]....
        /*cba0*/ 	.word	0x000344e0


	//   ....[217]....
        /*cba4*/ 	.word	0x00034510


	//   ....[218]....
        /*cba8*/ 	.word	0x00034520


	//   ....[219]....
        /*cbac*/ 	.word	0x00034530


	//   ....[220]....
        /*cbb0*/ 	.word	0x00034540


	//   ....[221]....
        /*cbb4*/ 	.word	0x00034570


	//   ....[222]....
        /*cbb8*/ 	.word	0x00034580


	//   ....[223]....
        /*cbbc*/ 	.word	0x00034590


	//   ....[224]....
        /*cbc0*/ 	.word	0x000345a0


	//   ....[225]....
        /*cbc4*/ 	.word	0x000345d0


	//   ....[226]....
        /*cbc8*/ 	.word	0x000345e0


	//   ....[227]....
        /*cbcc*/ 	.word	0x000345f0


	//   ....[228]....
        /*cbd0*/ 	.word	0x00034600


	//   ....[229]....
        /*cbd4*/ 	.word	0x00034630


	//   ....[230]....
        /*cbd8*/ 	.word	0x00034640


	//   ....[231]....
        /*cbdc*/ 	.word	0x00034650


	//   ....[232]....
        /*cbe0*/ 	.word	0x00034660


	//   ....[233]....
        /*cbe4*/ 	.word	0x00034690


	//   ....[234]....
        /*cbe8*/ 	.word	0x000346a0


	//   ....[235]....
        /*cbec*/ 	.word	0x000346b0


	//   ....[236]....
        /*cbf0*/ 	.word	0x000346c0


	//   ....[237]....
        /*cbf4*/ 	.word	0x000346f0


	//   ....[238]....
        /*cbf8*/ 	.word	0x00034700


	//   ....[239]....
        /*cbfc*/ 	.word	0x00034710


	//   ....[240]....
        /*cc00*/ 	.word	0x00034720


	//   ....[241]....
        /*cc04*/ 	.word	0x00034750


	//   ....[242]....
        /*cc08*/ 	.word	0x00034760


	//   ....[243]....
        /*cc0c*/ 	.word	0x00034770


	//   ....[244]....
        /*cc10*/ 	.word	0x00034780


	//   ....[245]....
        /*cc14*/ 	.word	0x000347b0


	//   ....[246]....
        /*cc18*/ 	.word	0x000347c0


	//   ....[247]....
        /*cc1c*/ 	.word	0x000347d0


	//   ....[248]....
        /*cc20*/ 	.word	0x000347e0


	//   ....[249]....
        /*cc24*/ 	.word	0x00034810


	//   ....[250]....
        /*cc28*/ 	.word	0x00034820


	//   ....[251]....
        /*cc2c*/ 	.word	0x00034830


	//   ....[252]....
        /*cc30*/ 	.word	0x00034840


	//   ....[253]....
        /*cc34*/ 	.word	0x00034870


	//   ....[254]....
        /*cc38*/ 	.word	0x00034880


	//   ....[255]....
        /*cc3c*/ 	.word	0x00034890


	//   ....[0]....
        /*cc40*/ 	.word	0x000348a0


	//   ....[1]....
        /*cc44*/ 	.word	0x000348d0


	//   ....[2]....
        /*cc48*/ 	.word	0x000348e0


	//   ....[3]....
        /*cc4c*/ 	.word	0x000348f0


	//   ....[4]....
        /*cc50*/ 	.word	0x00034900


	//   ....[5]....
        /*cc54*/ 	.word	0x00034930


	//   ....[6]....
        /*cc58*/ 	.word	0x00034940


	//   ....[7]....
        /*cc5c*/ 	.word	0x00034950


	//   ....[8]....
        /*cc60*/ 	.word	0x00034960


	//   ....[9]....
        /*cc64*/ 	.word	0x00034990


	//   ....[10]....
        /*cc68*/ 	.word	0x000349a0


	//   ....[11]....
        /*cc6c*/ 	.word	0x000349b0


	//   ....[12]....
        /*cc70*/ 	.word	0x000349c0


	//   ....[13]....
        /*cc74*/ 	.word	0x000349f0


	//   ....[14]....
        /*cc78*/ 	.word	0x00034a00


	//   ....[15]....
        /*cc7c*/ 	.word	0x00034a10


	//   ....[16]....
        /*cc80*/ 	.word	0x00034a20


	//   ....[17]....
        /*cc84*/ 	.word	0x00034a50


	//   ....[18]....
        /*cc88*/ 	.word	0x00034a60


	//   ....[19]....
        /*cc8c*/ 	.word	0x00034a70


	//   ....[20]....
        /*cc90*/ 	.word	0x00034a80


	//   ....[21]....
        /*cc94*/ 	.word	0x00034ab0


	//   ....[22]....
        /*cc98*/ 	.word	0x00034ac0


	//   ....[23]....
        /*cc9c*/ 	.word	0x00034ad0


	//   ....[24]....
        /*cca0*/ 	.word	0x00034ae0


	//   ....[25]....
        /*cca4*/ 	.word	0x00034b10


	//   ....[26]....
        /*cca8*/ 	.word	0x00034b20


	//   ....[27]....
        /*ccac*/ 	.word	0x00034b30


	//   ....[28]....
        /*ccb0*/ 	.word	0x00034b40


	//   ....[29]....
        /*ccb4*/ 	.word	0x00034b70


	//   ....[30]....
        /*ccb8*/ 	.word	0x00034b80


	//   ....[31]....
        /*ccbc*/ 	.word	0x00034b90


	//   ....[32]....
        /*ccc0*/ 	.word	0x00034ba0


	//   ....[33]....
        /*ccc4*/ 	.word	0x00034bd0


	//   ....[34]....
        /*ccc8*/ 	.word	0x00034be0


	//   ....[35]....
        /*cccc*/ 	.word	0x00034bf0


	//   ....[36]....
        /*ccd0*/ 	.word	0x00034c00


	//   ....[37]....
        /*ccd4*/ 	.word	0x00034c30


	//   ....[38]....
        /*ccd8*/ 	.word	0x00034c40


	//   ....[39]....
        /*ccdc*/ 	.word	0x00034c50


	//   ....[40]....
        /*cce0*/ 	.word	0x00034c60


	//   ....[41]....
        /*cce4*/ 	.word	0x00034c90


	//   ....[42]....
        /*cce8*/ 	.word	0x00034ca0


	//   ....[43]....
        /*ccec*/ 	.word	0x00034cb0


	//   ....[44]....
        /*ccf0*/ 	.word	0x00034cc0


	//   ....[45]....
        /*ccf4*/ 	.word	0x00034cf0


	//   ....[46]....
        /*ccf8*/ 	.word	0x00034d00


	//   ....[47]....
        /*ccfc*/ 	.word	0x00034d10


	//   ....[48]....
        /*cd00*/ 	.word	0x00034d20


	//   ....[49]....
        /*cd04*/ 	.word	0x00034d50


	//   ....[50]....
        /*cd08*/ 	.word	0x00034d60


	//   ....[51]....
        /*cd0c*/ 	.word	0x00034d70


	//   ....[52]....
        /*cd10*/ 	.word	0x00034d80


	//   ....[53]....
        /*cd14*/ 	.word	0x00034db0


	//   ....[54]....
        /*cd18*/ 	.word	0x00034dc0


	//   ....[55]....
        /*cd1c*/ 	.word	0x00034dd0


	//   ....[56]....
        /*cd20*/ 	.word	0x00034de0


	//   ....[57]....
        /*cd24*/ 	.word	0x00034e10


	//   ....[58]....
        /*cd28*/ 	.word	0x00034e20


	//   ....[59]....
        /*cd2c*/ 	.word	0x00034e30


	//   ....[60]....
        /*cd30*/ 	.word	0x00034e40


	//   ....[61]....
        /*cd34*/ 	.word	0x00034e70


	//   ....[62]....
        /*cd38*/ 	.word	0x00034e80


	//   ....[63]....
        /*cd3c*/ 	.word	0x00034e90


	//   ....[64]....
        /*cd40*/ 	.word	0x00034ea0


	//   ....[65]....
        /*cd44*/ 	.word	0x00034ed0


	//   ....[66]....
        /*cd48*/ 	.word	0x00034ee0


	//   ....[67]....
        /*cd4c*/ 	.word	0x00034ef0


	//   ....[68]....
        /*cd50*/ 	.word	0x00034f00


	//   ....[69]....
        /*cd54*/ 	.word	0x00034f30


	//   ....[70]....
        /*cd58*/ 	.word	0x00034f40


	//   ....[71]....
        /*cd5c*/ 	.word	0x00034f50


	//   ....[72]....
        /*cd60*/ 	.word	0x00034f60


	//   ....[73]....
        /*cd64*/ 	.word	0x00034f90


	//   ....[74]....
        /*cd68*/ 	.word	0x00034fa0


	//   ....[75]....
        /*cd6c*/ 	.word	0x00034fb0


	//   ....[76]....
        /*cd70*/ 	.word	0x00034fc0


	//   ....[77]....
        /*cd74*/ 	.word	0x00034ff0


	//   ....[78]....
        /*cd78*/ 	.word	0x00035000


	//   ....[79]....
        /*cd7c*/ 	.word	0x00035010


	//   ....[80]....
        /*cd80*/ 	.word	0x00035020


	//   ....[81]....
        /*cd84*/ 	.word	0x00035050


	//   ....[82]....
        /*cd88*/ 	.word	0x00035060


	//   ....[83]....
        /*cd8c*/ 	.word	0x00035070


	//   ....[84]....
        /*cd90*/ 	.word	0x00035080


	//   ....[85]....
        /*cd94*/ 	.word	0x000350b0


	//   ....[86]....
        /*cd98*/ 	.word	0x000350c0


	//   ....[87]....
        /*cd9c*/ 	.word	0x000350d0


	//   ....[88]....
        /*cda0*/ 	.word	0x000350e0


	//   ....[89]....
        /*cda4*/ 	.word	0x00035110


	//   ....[90]....
        /*cda8*/ 	.word	0x00035120


	//   ....[91]....
        /*cdac*/ 	.word	0x00035130


	//   ....[92]....
        /*cdb0*/ 	.word	0x00035140


	//   ....[93]....
        /*cdb4*/ 	.word	0x00035170


	//   ....[94]....
        /*cdb8*/ 	.word	0x00035180


	//   ....[95]....
        /*cdbc*/ 	.word	0x00035190


	//   ....[96]....
        /*cdc0*/ 	.word	0x000351a0


	//   ....[97]....
        /*cdc4*/ 	.word	0x000351d0


	//   ....[98]....
        /*cdc8*/ 	.word	0x000351e0


	//   ....[99]....
        /*cdcc*/ 	.word	0x000351f0


	//   ....[100]....
        /*cdd0*/ 	.word	0x00035200


	//   ....[101]....
        /*cdd4*/ 	.word	0x00035230


	//   ....[102]....
        /*cdd8*/ 	.word	0x00035240


	//   ....[103]....
        /*cddc*/ 	.word	0x00035250


	//   ....[104]....
        /*cde0*/ 	.word	0x00035260


	//   ....[105]....
        /*cde4*/ 	.word	0x00035290


	//   ....[106]....
        /*cde8*/ 	.word	0x000352a0


	//   ....[107]....
        /*cdec*/ 	.word	0x000352b0


	//   ....[108]....
        /*cdf0*/ 	.word	0x000352c0


	//   ....[109]....
        /*cdf4*/ 	.word	0x000352f0


	//   ....[110]....
        /*cdf8*/ 	.word	0x00035300


	//   ....[111]....
        /*cdfc*/ 	.word	0x00035310


	//   ....[112]....
        /*ce00*/ 	.word	0x00035320


	//   ....[113]....
        /*ce04*/ 	.word	0x00035350


	//   ....[114]....
        /*ce08*/ 	.word	0x00035360


	//   ....[115]....
        /*ce0c*/ 	.word	0x00035370


	//   ....[116]....
        /*ce10*/ 	.word	0x00035380


	//   ....[117]....
        /*ce14*/ 	.word	0x000353b0


	//   ....[118]....
        /*ce18*/ 	.word	0x000353c0


	//   ....[119]....
        /*ce1c*/ 	.word	0x000353d0


	//   ....[120]....
        /*ce20*/ 	.word	0x000353e0


	//   ....[121]....
        /*ce24*/ 	.word	0x00035410


	//   ....[122]....
        /*ce28*/ 	.word	0x00035420


	//   ....[123]....
        /*ce2c*/ 	.word	0x00035430


	//   ....[124]....
        /*ce30*/ 	.word	0x00035440


	//   ....[125]....
        /*ce34*/ 	.word	0x00035470


	//   ....[126]....
        /*ce38*/ 	.word	0x00035480


	//   ....[127]....
        /*ce3c*/ 	.word	0x00035490


	//   ....[128]....
        /*ce40*/ 	.word	0x000354a0


	//   ....[129]....
        /*ce44*/ 	.word	0x000354d0


	//   ....[130]....
        /*ce48*/ 	.word	0x000354e0


	//   ....[131]....
        /*ce4c*/ 	.word	0x000354f0


	//   ....[132]....
        /*ce50*/ 	.word	0x00035500


	//   ....[133]....
        /*ce54*/ 	.word	0x00035530


	//   ....[134]....
        /*ce58*/ 	.word	0x00035540


	//   ....[135]....
        /*ce5c*/ 	.word	0x00035550


	//   ....[136]....
        /*ce60*/ 	.word	0x00035560


	//   ....[137]....
        /*ce64*/ 	.word	0x00035590


	//   ....[138]....
        /*ce68*/ 	.word	0x000355a0


	//   ....[139]....
        /*ce6c*/ 	.word	0x000355b0


	//   ....[140]....
        /*ce70*/ 	.word	0x000355c0


	//   ....[141]....
        /*ce74*/ 	.word	0x000355f0


	//   ....[142]....
        /*ce78*/ 	.word	0x00035600


	//   ....[143]....
        /*ce7c*/ 	.word	0x00035610


	//   ....[144]....
        /*ce80*/ 	.word	0x00035620


	//   ....[145]....
        /*ce84*/ 	.word	0x00035650


	//   ....[146]....
        /*ce88*/ 	.word	0x00035660


	//   ....[147]....
        /*ce8c*/ 	.word	0x00035670


	//   ....[148]....
        /*ce90*/ 	.word	0x00035680


	//   ....[149]....
        /*ce94*/ 	.word	0x000356b0


	//   ....[150]....
        /*ce98*/ 	.word	0x000356c0


	//   ....[151]....
        /*ce9c*/ 	.word	0x000356d0


	//   ....[152]....
        /*cea0*/ 	.word	0x000356e0


	//   ....[153]....
        /*cea4*/ 	.word	0x00035710


	//   ....[154]....
        /*cea8*/ 	.word	0x00035720


	//   ....[155]....
        /*ceac*/ 	.word	0x00035730


	//   ....[156]....
        /*ceb0*/ 	.word	0x00035740


	//   ....[157]....
        /*ceb4*/ 	.word	0x00035770


	//   ....[158]....
        /*ceb8*/ 	.word	0x00035780


	//   ....[159]....
        /*cebc*/ 	.word	0x00035790


	//   ....[160]....
        /*cec0*/ 	.word	0x000357a0


	//   ....[161]....
        /*cec4*/ 	.word	0x000357d0


	//   ....[162]....
        /*cec8*/ 	.word	0x000357e0


	//   ....[163]....
        /*cecc*/ 	.word	0x000357f0


	//   ....[164]....
        /*ced0*/ 	.word	0x00035800


	//   ....[165]....
        /*ced4*/ 	.word	0x00035830


	//   ....[166]....
        /*ced8*/ 	.word	0x00035840


	//   ....[167]....
        /*cedc*/ 	.word	0x00035850


	//   ....[168]....
        /*cee0*/ 	.word	0x00035860


	//   ....[169]....
        /*cee4*/ 	.word	0x00035890


	//   ....[170]....
        /*cee8*/ 	.word	0x000358a0


	//   ....[171]....
        /*ceec*/ 	.word	0x000358b0


	//   ....[172]....
        /*cef0*/ 	.word	0x000358c0


	//   ....[173]....
        /*cef4*/ 	.word	0x000358f0


	//   ....[174]....
        /*cef8*/ 	.word	0x00035900


	//   ....[175]....
        /*cefc*/ 	.word	0x00035910


	//   ....[176]....
        /*cf00*/ 	.word	0x00035920


	//   ....[177]....
        /*cf04*/ 	.word	0x00035950


	//   ....[178]....
        /*cf08*/ 	.word	0x00035960


	//   ....[179]....
        /*cf0c*/ 	.word	0x00035970


	//   ....[180]....
        /*cf10*/ 	.word	0x00035980


	//   ....[181]....
        /*cf14*/ 	.word	0x000359b0


	//   ....[182]....
        /*cf18*/ 	.word	0x000359c0


	//   ....[183]....
        /*cf1c*/ 	.word	0x000359d0


	//   ....[184]....
        /*cf20*/ 	.word	0x000359e0


	//   ....[185]....
        /*cf24*/ 	.word	0x00035a10


	//   ....[186]....
        /*cf28*/ 	.word	0x00035a20


	//   ....[187]....
        /*cf2c*/ 	.word	0x00035a30


	//   ....[188]....
        /*cf30*/ 	.word	0x00035a40


	//   ....[189]....
        /*cf34*/ 	.word	0x00035a70


	//   ....[190]....
        /*cf38*/ 	.word	0x00035a80


	//   ....[191]....
        /*cf3c*/ 	.word	0x00035a90


	//   ....[192]....
        /*cf40*/ 	.word	0x00035aa0


	//   ....[193]....
        /*cf44*/ 	.word	0x00035ad0


	//   ....[194]....
        /*cf48*/ 	.word	0x00035ae0


	//   ....[195]....
        /*cf4c*/ 	.word	0x00035af0


	//   ....[196]....
        /*cf50*/ 	.word	0x00035b00


	//   ....[197]....
        /*cf54*/ 	.word	0x00035b30


	//   ....[198]....
        /*cf58*/ 	.word	0x00035b40


	//   ....[199]....
        /*cf5c*/ 	.word	0x00035b50


	//   ....[200]....
        /*cf60*/ 	.word	0x00035b60


	//   ....[201]....
        /*cf64*/ 	.word	0x00035b90


	//   ....[202]....
        /*cf68*/ 	.word	0x00035ba0


	//   ....[203]....
        /*cf6c*/ 	.word	0x00035bb0


	//   ....[204]....
        /*cf70*/ 	.word	0x00035bc0


	//   ....[205]....
        /*cf74*/ 	.word	0x00035bf0


	//   ....[206]....
        /*cf78*/ 	.word	0x00035c00


	//   ....[207]....
        /*cf7c*/ 	.word	0x00035c10


	//   ....[208]....
        /*cf80*/ 	.word	0x00035c20


	//   ....[209]....
        /*cf84*/ 	.word	0x00035c50


	//   ....[210]....
        /*cf88*/ 	.word	0x00035c60


	//   ....[211]....
        /*cf8c*/ 	.word	0x00035c70


	//   ....[212]....
        /*cf90*/ 	.word	0x00035c80


	//   ....[213]....
        /*cf94*/ 	.word	0x00035cb0


	//   ....[214]....
        /*cf98*/ 	.word	0x00035cc0


	//   ....[215]....
        /*cf9c*/ 	.word	0x00035cd0


	//   ....[216]....
        /*cfa0*/ 	.word	0x00035ce0


	//   ....[217]....
        /*cfa4*/ 	.word	0x00035d10


	//   ....[218]....
        /*cfa8*/ 	.word	0x00035d20


	//   ....[219]....
        /*cfac*/ 	.word	0x00035d30


	//   ....[220]....
        /*cfb0*/ 	.word	0x00035d40


	//   ....[221]....
        /*cfb4*/ 	.word	0x00035d70


	//   ....[222]....
        /*cfb8*/ 	.word	0x00035d80


	//   ....[223]....
        /*cfbc*/ 	.word	0x00035d90


	//   ....[224]....
        /*cfc0*/ 	.word	0x00035da0


	//   ....[225]....
        /*cfc4*/ 	.word	0x00035dd0


	//   ....[226]....
        /*cfc8*/ 	.word	0x00035de0


	//   ....[227]....
        /*cfcc*/ 	.word	0x00035df0


	//   ....[228]....
        /*cfd0*/ 	.word	0x00035e00


	//   ....[229]....
        /*cfd4*/ 	.word	0x00035e30


	//   ....[230]....
        /*cfd8*/ 	.word	0x00035e40


	//   ....[231]....
        /*cfdc*/ 	.word	0x00035e50


	//   ....[232]....
        /*cfe0*/ 	.word	0x00035e60


	//   ....[233]....
        /*cfe4*/ 	.word	0x00035e90


	//   ....[234]....
        /*cfe8*/ 	.word	0x00035ea0


	//   ....[235]....
        /*cfec*/ 	.word	0x00035eb0


	//   ....[236]....
        /*cff0*/ 	.word	0x00035ec0


	//   ....[237]....
        /*cff4*/ 	.word	0x00035ef0


	//   ....[238]....
        /*cff8*/ 	.word	0x00035f00


	//   ....[239]....
        /*cffc*/ 	.word	0x00035f10


	//   ....[240]....
        /*d000*/ 	.word	0x00035f20


	//   ....[241]....
        /*d004*/ 	.word	0x00035f50


	//   ....[242]....
        /*d008*/ 	.word	0x00035f60


	//   ....[243]....
        /*d00c*/ 	.word	0x00035f70


	//   ....[244]....
        /*d010*/ 	.word	0x00035f80


	//   ....[245]....
        /*d014*/ 	.word	0x00035fb0


	//   ....[246]....
        /*d018*/ 	.word	0x00035fc0


	//   ....[247]....
        /*d01c*/ 	.word	0x00035fd0


	//   ....[248]....
        /*d020*/ 	.word	0x00035fe0


	//   ....[249]....
        /*d024*/ 	.word	0x00036010


	//   ....[250]....
        /*d028*/ 	.word	0x00036020


	//   ....[251]....
        /*d02c*/ 	.word	0x00036030


	//   ....[252]....
        /*d030*/ 	.word	0x00036040


	//   ....[253]....
        /*d034*/ 	.word	0x00036080


	//   ....[254]....
        /*d038*/ 	.word	0x0003c080


	//   ....[255]....
        /*d03c*/ 	.word	0x0003c090


	//   ....[0]....
        /*d040*/ 	.word	0x0003c0a0


	//   ....[1]....
        /*d044*/ 	.word	0x0003c0d0


	//   ....[2]....
        /*d048*/ 	.word	0x0003c0e0


	//   ....[3]....
        /*d04c*/ 	.word	0x0003c0f0


	//   ....[4]....
        /*d050*/ 	.word	0x0003c100


	//   ....[5]....
        /*d054*/ 	.word	0x0003c130


	//   ....[6]....
        /*d058*/ 	.word	0x0003c140


	//   ....[7]....
        /*d05c*/ 	.word	0x0003c150


	//   ....[8]....
        /*d060*/ 	.word	0x0003c160


	//   ....[9]....
        /*d064*/ 	.word	0x0003c190


	//   ....[10]....
        /*d068*/ 	.word	0x0003c1a0


	//   ....[11]....
        /*d06c*/ 	.word	0x0003c1b0


	//   ....[12]....
        /*d070*/ 	.word	0x0003c1c0


	//   ....[13]....
        /*d074*/ 	.word	0x0003c1f0


	//   ....[14]....
        /*d078*/ 	.word	0x0003c200


	//   ....[15]....
        /*d07c*/ 	.word	0x0003c210


	//   ....[16]....
        /*d080*/ 	.word	0x0003c220


	//   ....[17]....
        /*d084*/ 	.word	0x0003c250


	//   ....[18]....
        /*d088*/ 	.word	0x0003c260


	//   ....[19]....
        /*d08c*/ 	.word	0x0003c270


	//   ....[20]....
        /*d090*/ 	.word	0x0003c280


	//   ....[21]....
        /*d094*/ 	.word	0x0003c2b0


	//   ....[22]....
        /*d098*/ 	.word	0x0003c2c0


	//   ....[23]....
        /*d09c*/ 	.word	0x0003c2d0


	//   ....[24]....
        /*d0a0*/ 	.word	0x0003c2e0


	//   ....[25]....
        /*d0a4*/ 	.word	0x0003c310


	//   ....[26]....
        /*d0a8*/ 	.word	0x0003c320


	//   ....[27]....
        /*d0ac*/ 	.word	0x0003c330


	//   ....[28]....
        /*d0b0*/ 	.word	0x0003c340


	//   ....[29]....
        /*d0b4*/ 	.word	0x0003c370


	//   ....[30]....
        /*d0b8*/ 	.word	0x0003c380


	//   ....[31]....
        /*d0bc*/ 	.word	0x0003c390


	//   ....[32]....
        /*d0c0*/ 	.word	0x0003c3a0


	//   ....[33]....
        /*d0c4*/ 	.word	0x0003c3d0


	//   ....[34]....
        /*d0c8*/ 	.word	0x0003c3e0


	//   ....[35]....
        /*d0cc*/ 	.word	0x0003c3f0


	//   ....[36]....
        /*d0d0*/ 	.word	0x0003c400


	//   ....[37]....
        /*d0d4*/ 	.word	0x0003c430


	//   ....[38]....
        /*d0d8*/ 	.word	0x0003c440


	//   ....[39]....
        /*d0dc*/ 	.word	0x0003c450


	//   ....[40]....
        /*d0e0*/ 	.word	0x0003c460


	//   ....[41]....
        /*d0e4*/ 	.word	0x0003c490


	//   ....[42]....
        /*d0e8*/ 	.word	0x0003c4a0


	//   ....[43]....
        /*d0ec*/ 	.word	0x0003c4b0


	//   ....[44]....
        /*d0f0*/ 	.word	0x0003c4c0


	//   ....[45]....
        /*d0f4*/ 	.word	0x0003c4f0


	//   ....[46]....
        /*d0f8*/ 	.word	0x0003c500


	//   ....[47]....
        /*d0fc*/ 	.word	0x0003c510


	//   ....[48]....
        /*d100*/ 	.word	0x0003c520


	//   ....[49]....
        /*d104*/ 	.word	0x0003c550


	//   ....[50]....
        /*d108*/ 	.word	0x0003c560


	//   ....[51]....
        /*d10c*/ 	.word	0x0003c570


	//   ....[52]....
        /*d110*/ 	.word	0x0003c580


	//   ....[53]....
        /*d114*/ 	.word	0x0003c5b0


	//   ....[54]....
        /*d118*/ 	.word	0x0003c5c0


	//   ....[55]....
        /*d11c*/ 	.word	0x0003c5d0


	//   ....[56]....
        /*d120*/ 	.word	0x0003c5e0


	//   ....[57]....
        /*d124*/ 	.word	0x0003c610


	//   ....[58]....
        /*d128*/ 	.word	0x0003c620


	//   ....[59]....
        /*d12c*/ 	.word	0x0003c630


	//   ....[60]....
        /*d130*/ 	.word	0x0003c640


	//   ....[61]....
        /*d134*/ 	.word	0x0003c670


	//   ....[62]....
        /*d138*/ 	.word	0x0003c680


	//   ....[63]....
        /*d13c*/ 	.word	0x0003c690


	//   ....[64]....
        /*d140*/ 	.word	0x0003c6a0


	//   ....[65]....
        /*d144*/ 	.word	0x0003c6d0


	//   ....[66]....
        /*d148*/ 	.word	0x0003c6e0


	//   ....[67]....
        /*d14c*/ 	.word	0x0003c6f0


	//   ....[68]....
        /*d150*/ 	.word	0x0003c700


	//   ....[69]....
        /*d154*/ 	.word	0x0003c730


	//   ....[70]....
        /*d158*/ 	.word	0x0003c740


	//   ....[71]....
        /*d15c*/ 	.word	0x0003c750


	//   ....[72]....
        /*d160*/ 	.word	0x0003c760


	//   ....[73]....
        /*d164*/ 	.word	0x0003c790


	//   ....[74]....
        /*d168*/ 	.word	0x0003c7a0


	//   ....[75]....
        /*d16c*/ 	.word	0x0003c7b0


	//   ....[76]....
        /*d170*/ 	.word	0x0003c7c0


	//   ....[77]....
        /*d174*/ 	.word	0x0003c7f0


	//   ....[78]....
        /*d178*/ 	.word	0x0003c800


	//   ....[79]....
        /*d17c*/ 	.word	0x0003c810


	//   ....[80]....
        /*d180*/ 	.word	0x0003c820


	//   ....[81]....
        /*d184*/ 	.word	0x0003c850


	//   ....[82]....
        /*d188*/ 	.word	0x0003c860


	//   ....[83]....
        /*d18c*/ 	.word	0x0003c870


	//   ....[84]....
        /*d190*/ 	.word	0x0003c880


	//   ....[85]....
        /*d194*/ 	.word	0x0003c8b0


	//   ....[86]....
        /*d198*/ 	.word	0x0003c8c0


	//   ....[87]....
        /*d19c*/ 	.word	0x0003c8d0


	//   ....[88]....
        /*d1a0*/ 	.word	0x0003c8e0


	//   ....[89]....
        /*d1a4*/ 	.word	0x0003c910


	//   ....[90]....
        /*d1a8*/ 	.word	0x0003c920


	//   ....[91]....
        /*d1ac*/ 	.word	0x0003c930


	//   ....[92]....
        /*d1b0*/ 	.word	0x0003c940


	//   ....[93]....
        /*d1b4*/ 	.word	0x0003c970


	//   ....[94]....
        /*d1b8*/ 	.word	0x0003c980


	//   ....[95]....
        /*d1bc*/ 	.word	0x0003c990


	//   ....[96]....
        /*d1c0*/ 	.word	0x0003c9a0


	//   ....[97]....
        /*d1c4*/ 	.word	0x0003c9d0


	//   ....[98]....
        /*d1c8*/ 	.word	0x0003c9e0


	//   ....[99]....
        /*d1cc*/ 	.word	0x0003c9f0


	//   ....[100]....
        /*d1d0*/ 	.word	0x0003ca00


	//   ....[101]....
        /*d1d4*/ 	.word	0x0003ca30


	//   ....[102]....
        /*d1d8*/ 	.word	0x0003ca40


	//   ....[103]....
        /*d1dc*/ 	.word	0x0003ca50


	//   ....[104]....
        /*d1e0*/ 	.word	0x0003ca60


	//   ....[105]....
        /*d1e4*/ 	.word	0x0003ca90


	//   ....[106]....
        /*d1e8*/ 	.word	0x0003caa0


	//   ....[107]....
        /*d1ec*/ 	.word	0x0003cab0


	//   ....[108]....
        /*d1f0*/ 	.word	0x0003cac0


	//   ....[109]....
        /*d1f4*/ 	.word	0x0003caf0


	//   ....[110]....
        /*d1f8*/ 	.word	0x0003cb00


	//   ....[111]....
        /*d1fc*/ 	.word	0x0003cb10


	//   ....[112]....
        /*d200*/ 	.word	0x0003cb20


	//   ....[113]....
        /*d204*/ 	.word	0x0003cb50


	//   ....[114]....
        /*d208*/ 	.word	0x0003cb60


	//   ....[115]....
        /*d20c*/ 	.word	0x0003cb70


	//   ....[116]....
        /*d210*/ 	.word	0x0003cb80


	//   ....[117]....
        /*d214*/ 	.word	0x0003cbb0


	//   ....[118]....
        /*d218*/ 	.word	0x0003cbc0


	//   ....[119]....
        /*d21c*/ 	.word	0x0003cbd0


	//   ....[120]....
        /*d220*/ 	.word	0x0003cbe0


	//   ....[121]....
        /*d224*/ 	.word	0x0003cc10


	//   ....[122]....
        /*d228*/ 	.word	0x0003cc20


	//   ....[123]....
        /*d22c*/ 	.word	0x0003cc30


	//   ....[124]....
        /*d230*/ 	.word	0x0003cc40


	//   ....[125]....
        /*d234*/ 	.word	0x0003cc70


	//   ....[126]....
        /*d238*/ 	.word	0x0003cc80


	//   ....[127]....
        /*d23c*/ 	.word	0x0003cc90


	//   ....[128]....
        /*d240*/ 	.word	0x0003cca0


	//   ....[129]....
        /*d244*/ 	.word	0x0003ccd0


	//   ....[130]....
        /*d248*/ 	.word	0x0003cce0


	//   ....[131]....
        /*d24c*/ 	.word	0x0003ccf0


	//   ....[132]....
        /*d250*/ 	.word	0x0003cd00


	//   ....[133]....
        /*d254*/ 	.word	0x0003cd30


	//   ....[134]....
        /*d258*/ 	.word	0x0003cd40


	//   ....[135]....
        /*d25c*/ 	.word	0x0003cd50


	//   ....[136]....
        /*d260*/ 	.word	0x0003cd60


	//   ....[137]....
        /*d264*/ 	.word	0x0003cd90


	//   ....[138]....
        /*d268*/ 	.word	0x0003cda0


	//   ....[139]....
        /*d26c*/ 	.word	0x0003cdb0


	//   ....[140]....
        /*d270*/ 	.word	0x0003cdc0


	//   ....[141]....
        /*d274*/ 	.word	0x0003cdf0


	//   ....[142]....
        /*d278*/ 	.word	0x0003ce00


	//   ....[143]....
        /*d27c*/ 	.word	0x0003ce10


	//   ....[144]....
        /*d280*/ 	.word	0x0003ce20


	//   ....[145]....
        /*d284*/ 	.word	0x0003ce50


	//   ....[146]....
        /*d288*/ 	.word	0x0003ce60


	//   ....[147]....
        /*d28c*/ 	.word	0x0003ce70


	//   ....[148]....
        /*d290*/ 	.word	0x0003ce80


	//   ....[149]....
        /*d294*/ 	.word	0x0003ceb0


	//   ....[150]....
        /*d298*/ 	.word	0x0003cec0


	//   ....[151]....
        /*d29c*/ 	.word	0x0003ced0


	//   ....[152]....
        /*d2a0*/ 	.word	0x0003cee0


	//   ....[153]....
        /*d2a4*/ 	.word	0x0003cf10


	//   ....[154]....
        /*d2a8*/ 	.word	0x0003cf20


	//   ....[155]....
        /*d2ac*/ 	.word	0x0003cf30


	//   ....[156]....
        /*d2b0*/ 	.word	0x0003cf40


	//   ....[157]....
        /*d2b4*/ 	.word	0x0003cf70


	//   ....[158]....
        /*d2b8*/ 	.word	0x0003cf80


	//   ....[159]....
        /*d2bc*/ 	.word	0x0003cf90


	//   ....[160]....
        /*d2c0*/ 	.word	0x0003cfa0


	//   ....[161]....
        /*d2c4*/ 	.word	0x0003cfd0


	//   ....[162]....
        /*d2c8*/ 	.word	0x0003cfe0


	//   ....[163]....
        /*d2cc*/ 	.word	0x0003cff0


	//   ....[164]....
        /*d2d0*/ 	.word	0x0003d000


	//   ....[165]....
        /*d2d4*/ 	.word	0x0003d030


	//   ....[166]....
        /*d2d8*/ 	.word	0x0003d040


	//   ....[167]....
        /*d2dc*/ 	.word	0x0003d050


	//   ....[168]....
        /*d2e0*/ 	.word	0x0003d060


	//   ....[169]....
        /*d2e4*/ 	.word	0x0003d090


	//   ....[170]....
        /*d2e8*/ 	.word	0x0003d0a0


	//   ....[171]....
        /*d2ec*/ 	.word	0x0003d0b0


	//   ....[172]....
        /*d2f0*/ 	.word	0x0003d0c0


	//   ....[173]....
        /*d2f4*/ 	.word	0x0003d0f0


	//   ....[174]....
        /*d2f8*/ 	.word	0x0003d100


	//   ....[175]....
        /*d2fc*/ 	.word	0x0003d110


	//   ....[176]....
        /*d300*/ 	.word	0x0003d120


	//   ....[177]....
        /*d304*/ 	.word	0x0003d150


	//   ....[178]....
        /*d308*/ 	.word	0x0003d160


	//   ....[179]....
        /*d30c*/ 	.word	0x0003d170


	//   ....[180]....
        /*d310*/ 	.word	0x0003d180


	//   ....[181]....
        /*d314*/ 	.word	0x0003d1b0


	//   ....[182]....
        /*d318*/ 	.word	0x0003d1c0


	//   ....[183]....
        /*d31c*/ 	.word	0x0003d1d0


	//   ....[184]....
        /*d320*/ 	.word	0x0003d1e0


	//   ....[185]....
        /*d324*/ 	.word	0x0003d210


	//   ....[186]....
        /*d328*/ 	.word	0x0003d220


	//   ....[187]....
        /*d32c*/ 	.word	0x0003d230


	//   ....[188]....
        /*d330*/ 	.word	0x0003d240


	//   ....[189]....
        /*d334*/ 	.word	0x0003d270


	//   ....[190]....
        /*d338*/ 	.word	0x0003d280


	//   ....[191]....
        /*d33c*/ 	.word	0x0003d290


	//   ....[192]....
        /*d340*/ 	.word	0x0003d2a0


	//   ....[193]....
        /*d344*/ 	.word	0x0003d2d0


	//   ....[194]....
        /*d348*/ 	.word	0x0003d2e0


	//   ....[195]....
        /*d34c*/ 	.word	0x0003d2f0


	//   ....[196]....
        /*d350*/ 	.word	0x0003d300


	//   ....[197]....
        /*d354*/ 	.word	0x0003d330


	//   ....[198]....
        /*d358*/ 	.word	0x0003d340


	//   ....[199]....
        /*d35c*/ 	.word	0x0003d350


	//   ....[200]....
        /*d360*/ 	.word	0x0003d360


	//   ....[201]....
        /*d364*/ 	.word	0x0003d390


	//   ....[202]....
        /*d368*/ 	.word	0x0003d3a0


	//   ....[203]....
        /*d36c*/ 	.word	0x0003d3b0


	//   ....[204]....
        /*d370*/ 	.word	0x0003d3c0


	//   ....[205]....
        /*d374*/ 	.word	0x0003d3f0


	//   ....[206]....
        /*d378*/ 	.word	0x0003d400


	//   ....[207]....
        /*d37c*/ 	.word	0x0003d410


	//   ....[208]....
        /*d380*/ 	.word	0x0003d420


	//   ....[209]....
        /*d384*/ 	.word	0x0003d450


	//   ....[210]....
        /*d388*/ 	.word	0x0003d460


	//   ....[211]....
        /*d38c*/ 	.word	0x0003d470


	//   ....[212]....
        /*d390*/ 	.word	0x0003d480


	//   ....[213]....
        /*d394*/ 	.word	0x0003d4b0


	//   ....[214]....
        /*d398*/ 	.word	0x0003d4c0


	//   ....[215]....
        /*d39c*/ 	.word	0x0003d4d0


	//   ....[216]....
        /*d3a0*/ 	.word	0x0003d4e0


	//   ....[217]....
        /*d3a4*/ 	.word	0x0003d510


	//   ....[218]....
        /*d3a8*/ 	.word	0x0003d520


	//   ....[219]....
        /*d3ac*/ 	.word	0x0003d530


	//   ....[220]....
        /*d3b0*/ 	.word	0x0003d540


	//   ....[221]....
        /*d3b4*/ 	.word	0x0003d570


	//   ....[222]....
        /*d3b8*/ 	.word	0x0003d580


	//   ....[223]....
        /*d3bc*/ 	.word	0x0003d590


	//   ....[224]....
        /*d3c0*/ 	.word	0x0003d5a0


	//   ....[225]....
        /*d3c4*/ 	.word	0x0003d5d0


	//   ....[226]....
        /*d3c8*/ 	.word	0x0003d5e0


	//   ....[227]....
        /*d3cc*/ 	.word	0x0003d5f0


	//   ....[228]....
        /*d3d0*/ 	.word	0x0003d600


	//   ....[229]....
        /*d3d4*/ 	.word	0x0003d630


	//   ....[230]....
        /*d3d8*/ 	.word	0x0003d640


	//   ....[231]....
        /*d3dc*/ 	.word	0x0003d650


	//   ....[232]....
        /*d3e0*/ 	.word	0x0003d660


	//   ....[233]....
        /*d3e4*/ 	.word	0x0003d690


	//   ....[234]....
        /*d3e8*/ 	.word	0x0003d6a0


	//   ....[235]....
        /*d3ec*/ 	.word	0x0003d6b0


	//   ....[236]....
        /*d3f0*/ 	.word	0x0003d6c0


	//   ....[237]....
        /*d3f4*/ 	.word	0x0003d6f0


	//   ....[238]....
        /*d3f8*/ 	.word	0x0003d700


	//   ....[239]....
        /*d3fc*/ 	.word	0x0003d710


	//   ....[240]....
        /*d400*/ 	.word	0x0003d720


	//   ....[241]....
        /*d404*/ 	.word	0x0003d750


	//   ....[242]....
        /*d408*/ 	.word	0x0003d760


	//   ....[243]....
        /*d40c*/ 	.word	0x0003d770


	//   ....[244]....
        /*d410*/ 	.word	0x0003d780


	//   ....[245]....
        /*d414*/ 	.word	0x0003d7b0


	//   ....[246]....
        /*d418*/ 	.word	0x0003d7c0


	//   ....[247]....
        /*d41c*/ 	.word	0x0003d7d0


	//   ....[248]....
        /*d420*/ 	.word	0x0003d7e0


	//   ....[249]....
        /*d424*/ 	.word	0x0003d810


	//   ....[250]....
        /*d428*/ 	.word	0x0003d820


	//   ....[251]....
        /*d42c*/ 	.word	0x0003d830


	//   ....[252]....
        /*d430*/ 	.word	0x0003d840


	//   ....[253]....
        /*d434*/ 	.word	0x0003d870


	//   ....[254]....
        /*d438*/ 	.word	0x0003d880


	//   ....[255]....
        /*d43c*/ 	.word	0x0003d890


	//   ....[0]....
        /*d440*/ 	.word	0x0003d8a0


	//   ....[1]....
        /*d444*/ 	.word	0x0003d8d0


	//   ....[2]....
        /*d448*/ 	.word	0x0003d8e0


	//   ....[3]....
        /*d44c*/ 	.word	0x0003d8f0


	//   ....[4]....
        /*d450*/ 	.word	0x0003d900


	//   ....[5]....
        /*d454*/ 	.word	0x0003d930


	//   ....[6]....
        /*d458*/ 	.word	0x0003d940


	//   ....[7]....
        /*d45c*/ 	.word	0x0003d950


	//   ....[8]....
        /*d460*/ 	.word	0x0003d960


	//   ....[9]....
        /*d464*/ 	.word	0x0003d990


	//   ....[10]....
        /*d468*/ 	.word	0x0003d9a0


	//   ....[11]....
        /*d46c*/ 	.word	0x0003d9b0


	//   ....[12]....
        /*d470*/ 	.word	0x0003d9c0


	//   ....[13]....
        /*d474*/ 	.word	0x0003d9f0


	//   ....[14]....
        /*d478*/ 	.word	0x0003da00


	//   ....[15]....
        /*d47c*/ 	.word	0x0003da10


	//   ....[16]....
        /*d480*/ 	.word	0x0003da20


	//   ....[17]....
        /*d484*/ 	.word	0x0003da50


	//   ....[18]....
        /*d488*/ 	.word	0x0003da60


	//   ....[19]....
        /*d48c*/ 	.word	0x0003da70


	//   ....[20]....
        /*d490*/ 	.word	0x0003da80


	//   ....[21]....
        /*d494*/ 	.word	0x0003dab0


	//   ....[22]....
        /*d498*/ 	.word	0x0003dac0


	//   ....[23]....
        /*d49c*/ 	.word	0x0003dad0


	//   ....[24]....
        /*d4a0*/ 	.word	0x0003dae0


	//   ....[25]....
        /*d4a4*/ 	.word	0x0003db10


	//   ....[26]....
        /*d4a8*/ 	.word	0x0003db20


	//   ....[27]....
        /*d4ac*/ 	.word	0x0003db30


	//   ....[28]....
        /*d4b0*/ 	.word	0x0003db40


	//   ....[29]....
        /*d4b4*/ 	.word	0x0003db70


	//   ....[30]....
        /*d4b8*/ 	.word	0x0003db80


	//   ....[31]....
        /*d4bc*/ 	.word	0x0003db90


	//   ....[32]....
        /*d4c0*/ 	.word	0x0003dba0


	//   ....[33]....
        /*d4c4*/ 	.word	0x0003dbd0


	//   ....[34]....
        /*d4c8*/ 	.word	0x0003dbe0


	//   ....[35]....
        /*d4cc*/ 	.word	0x0003dbf0


	//   ....[36]....
        /*d4d0*/ 	.word	0x0003dc00


	//   ....[37]....
        /*d4d4*/ 	.word	0x0003dc30


	//   ....[38]....
        /*d4d8*/ 	.word	0x0003dc40


	//   ....[39]....
        /*d4dc*/ 	.word	0x0003dc50


	//   ....[40]....
        /*d4e0*/ 	.word	0x0003dc60


	//   ....[41]....
        /*d4e4*/ 	.word	0x0003dc90


	//   ....[42]....
        /*d4e8*/ 	.word	0x0003dca0


	//   ....[43]....
        /*d4ec*/ 	.word	0x0003dcb0


	//   ....[44]....
        /*d4f0*/ 	.word	0x0003dcc0


	//   ....[45]....
        /*d4f4*/ 	.word	0x0003dcf0


	//   ....[46]....
        /*d4f8*/ 	.word	0x0003dd00


	//   ....[47]....
        /*d4fc*/ 	.word	0x0003dd10


	//   ....[48]....
        /*d500*/ 	.word	0x0003dd20


	//   ....[49]....
        /*d504*/ 	.word	0x0003dd50


	//   ....[50]....
        /*d508*/ 	.word	0x0003dd60


	//   ....[51]....
        /*d50c*/ 	.word	0x0003dd70


	//   ....[52]....
        /*d510*/ 	.word	0x0003dd80


	//   ....[53]....
        /*d514*/ 	.word	0x0003ddb0


	//   ....[54]....
        /*d518*/ 	.word	0x0003ddc0


	//   ....[55]....
        /*d51c*/ 	.word	0x0003ddd0


	//   ....[56]....
        /*d520*/ 	.word	0x0003dde0


	//   ....[57]....
        /*d524*/ 	.word	0x0003de10


	//   ....[58]....
        /*d528*/ 	.word	0x0003de20


	//   ....[59]....
        /*d52c*/ 	.word	0x0003de30


	//   ....[60]....
        /*d530*/ 	.word	0x0003de40


	//   ....[61]....
        /*d534*/ 	.word	0x0003de70


	//   ....[62]....
        /*d538*/ 	.word	0x0003de80


	//   ....[63]....
        /*d53c*/ 	.word	0x0003de90


	//   ....[64]....
        /*d540*/ 	.word	0x0003dea0


	//   ....[65]....
        /*d544*/ 	.word	0x0003ded0


	//   ....[66]....
        /*d548*/ 	.word	0x0003dee0


	//   ....[67]....
        /*d54c*/ 	.word	0x0003def0


	//   ....[68]....
        /*d550*/ 	.word	0x0003df00


	//   ....[69]....
        /*d554*/ 	.word	0x0003df30


	//   ....[70]....
        /*d558*/ 	.word	0x0003df40


	//   ....[71]....
        /*d55c*/ 	.word	0x0003df50


	//   ....[72]....
        /*d560*/ 	.word	0x0003df60


	//   ....[73]....
        /*d564*/ 	.word	0x0003df90


	//   ....[74]....
        /*d568*/ 	.word	0x0003dfa0


	//   ....[75]....
        /*d56c*/ 	.word	0x0003dfb0


	//   ....[76]....
        /*d570*/ 	.word	0x0003dfc0


	//   ....[77]....
        /*d574*/ 	.word	0x0003dff0


	//   ....[78]....
        /*d578*/ 	.word	0x0003e000


	//   ....[79]....
        /*d57c*/ 	.word	0x0003e010


	//   ....[80]....
        /*d580*/ 	.word	0x0003e020


	//   ....[81]....
        /*d584*/ 	.word	0x0003e050


	//   ....[82]....
        /*d588*/ 	.word	0x0003e060


	//   ....[83]....
        /*d58c*/ 	.word	0x0003e070


	//   ....[84]....
        /*d590*/ 	.word	0x0003e080


	//   ....[85]....
        /*d594*/ 	.word	0x0003e0b0


	//   ....[86]....
        /*d598*/ 	.word	0x0003e0c0


	//   ....[87]....
        /*d59c*/ 	.word	0x0003e0d0


	//   ....[88]....
        /*d5a0*/ 	.word	0x0003e0e0


	//   ....[89]....
        /*d5a4*/ 	.word	0x0003e110


	//   ....[90]....
        /*d5a8*/ 	.word	0x0003e120


	//   ....[91]....
        /*d5ac*/ 	.word	0x0003e130


	//   ....[92]....
        /*d5b0*/ 	.word	0x0003e140


	//   ....[93]....
        /*d5b4*/ 	.word	0x0003e170


	//   ....[94]....
        /*d5b8*/ 	.word	0x0003e180


	//   ....[95]....
        /*d5bc*/ 	.word	0x0003e190


	//   ....[96]....
        /*d5c0*/ 	.word	0x0003e1a0


	//   ....[97]....
        /*d5c4*/ 	.word	0x0003e1d0


	//   ....[98]....
        /*d5c8*/ 	.word	0x0003e1e0


	//   ....[99]....
        /*d5cc*/ 	.word	0x0003e1f0


	//   ....[100]....
        /*d5d0*/ 	.word	0x0003e200


	//   ....[101]....
        /*d5d4*/ 	.word	0x0003e230


	//   ....[102]....
        /*d5d8*/ 	.word	0x0003e240


	//   ....[103]....
        /*d5dc*/ 	.word	0x0003e250


	//   ....[104]....
        /*d5e0*/ 	.word	0x0003e260


	//   ....[105]....
        /*d5e4*/ 	.word	0x0003e290


	//   ....[106]....
        /*d5e8*/ 	.word	0x0003e2a0


	//   ....[107]....
        /*d5ec*/ 	.word	0x0003e2b0


	//   ....[108]....
        /*d5f0*/ 	.word	0x0003e2c0


	//   ....[109]....
        /*d5f4*/ 	.word	0x0003e2f0


	//   ....[110]....
        /*d5f8*/ 	.word	0x0003e300


	//   ....[111]....
        /*d5fc*/ 	.word	0x0003e310


	//   ....[112]....
        /*d600*/ 	.word	0x0003e320


	//   ....[113]....
        /*d604*/ 	.word	0x0003e350


	//   ....[114]....
        /*d608*/ 	.word	0x0003e360


	//   ....[115]....
        /*d60c*/ 	.word	0x0003e370


	//   ....[116]....
        /*d610*/ 	.word	0x0003e380


	//   ....[117]....
        /*d614*/ 	.word	0x0003e3b0


	//   ....[118]....
        /*d618*/ 	.word	0x0003e3c0


	//   ....[119]....
        /*d61c*/ 	.word	0x0003e3d0


	//   ....[120]....
        /*d620*/ 	.word	0x0003e3e0


	//   ....[121]....
        /*d624*/ 	.word	0x0003e410


	//   ....[122]....
        /*d628*/ 	.word	0x0003e420


	//   ....[123]....
        /*d62c*/ 	.word	0x0003e430


	//   ....[124]....
        /*d630*/ 	.word	0x0003e440


	//   ....[125]....
        /*d634*/ 	.word	0x0003e470


	//   ....[126]....
        /*d638*/ 	.word	0x0003e480


	//   ....[127]....
        /*d63c*/ 	.word	0x0003e490


	//   ....[128]....
        /*d640*/ 	.word	0x0003e4a0


	//   ....[129]....
        /*d644*/ 	.word	0x0003e4d0


	//   ....[130]....
        /*d648*/ 	.word	0x0003e4e0


	//   ....[131]....
        /*d64c*/ 	.word	0x0003e4f0


	//   ....[132]....
        /*d650*/ 	.word	0x0003e500


	//   ....[133]....
        /*d654*/ 	.word	0x0003e530


	//   ....[134]....
        /*d658*/ 	.word	0x0003e540


	//   ....[135]....
        /*d65c*/ 	.word	0x0003e550


	//   ....[136]....
        /*d660*/ 	.word	0x0003e560


	//   ....[137]....
        /*d664*/ 	.word	0x0003e590


	//   ....[138]....
        /*d668*/ 	.word	0x0003e5a0


	//   ....[139]....
        /*d66c*/ 	.word	0x0003e5b0


	//   ....[140]....
        /*d670*/ 	.word	0x0003e5c0


	//   ....[141]....
        /*d674*/ 	.word	0x0003e5f0


	//   ....[142]....
        /*d678*/ 	.word	0x0003e600


	//   ....[143]....
        /*d67c*/ 	.word	0x0003e610


	//   ....[144]....
        /*d680*/ 	.word	0x0003e620


	//   ....[145]....
        /*d684*/ 	.word	0x0003e650


	//   ....[146]....
        /*d688*/ 	.word	0x0003e660


	//   ....[147]....
        /*d68c*/ 	.word	0x0003e670


	//   ....[148]....
        /*d690*/ 	.word	0x0003e680


	//   ....[149]....
        /*d694*/ 	.word	0x0003e6b0


	//   ....[150]....
        /*d698*/ 	.word	0x0003e6c0


	//   ....[151]....
        /*d69c*/ 	.word	0x0003e6d0


	//   ....[152]....
        /*d6a0*/ 	.word	0x0003e6e0


	//   ....[153]....
        /*d6a4*/ 	.word	0x0003e710


	//   ....[154]....
        /*d6a8*/ 	.word	0x0003e720


	//   ....[155]....
        /*d6ac*/ 	.word	0x0003e730


	//   ....[156]....
        /*d6b0*/ 	.word	0x0003e740


	//   ....[157]....
        /*d6b4*/ 	.word	0x0003e770


	//   ....[158]....
        /*d6b8*/ 	.word	0x0003e780


	//   ....[159]....
        /*d6bc*/ 	.word	0x0003e790


	//   ....[160]....
        /*d6c0*/ 	.word	0x0003e7a0


	//   ....[161]....
        /*d6c4*/ 	.word	0x0003e7d0


	//   ....[162]....
        /*d6c8*/ 	.word	0x0003e7e0


	//   ....[163]....
        /*d6cc*/ 	.word	0x0003e7f0


	//   ....[164]....
        /*d6d0*/ 	.word	0x0003e800


	//   ....[165]....
        /*d6d4*/ 	.word	0x0003e830


	//   ....[166]....
        /*d6d8*/ 	.word	0x0003e840


	//   ....[167]....
        /*d6dc*/ 	.word	0x0003e850


	//   ....[168]....
        /*d6e0*/ 	.word	0x0003e860


	//   ....[169]....
        /*d6e4*/ 	.word	0x0003e890


	//   ....[170]....
        /*d6e8*/ 	.word	0x0003e8a0


	//   ....[171]....
        /*d6ec*/ 	.word	0x0003e8b0


	//   ....[172]....
        /*d6f0*/ 	.word	0x0003e8c0


	//   ....[173]....
        /*d6f4*/ 	.word	0x0003e8f0


	//   ....[174]....
        /*d6f8*/ 	.word	0x0003e900


	//   ....[175]....
        /*d6fc*/ 	.word	0x0003e910


	//   ....[176]....
        /*d700*/ 	.word	0x0003e920


	//   ....[177]....
        /*d704*/ 	.word	0x0003e950


	//   ....[178]....
        /*d708*/ 	.word	0x0003e960


	//   ....[179]....
        /*d70c*/ 	.word	0x0003e970


	//   ....[180]....
        /*d710*/ 	.word	0x0003e980


	//   ....[181]....
        /*d714*/ 	.word	0x0003e9b0


	//   ....[182]....
        /*d718*/ 	.word	0x0003e9c0


	//   ....[183]....
        /*d71c*/ 	.word	0x0003e9d0


	//   ....[184]....
        /*d720*/ 	.word	0x0003e9e0


	//   ....[185]....
        /*d724*/ 	.word	0x0003ea10


	//   ....[186]....
        /*d728*/ 	.word	0x0003ea20


	//   ....[187]....
        /*d72c*/ 	.word	0x0003ea30


	//   ....[188]....
        /*d730*/ 	.word	0x0003ea40


	//   ....[189]....
        /*d734*/ 	.word	0x0003ea70


	//   ....[190]....
        /*d738*/ 	.word	0x0003ea80


	//   ....[191]....
        /*d73c*/ 	.word	0x0003ea90


	//   ....[192]....
        /*d740*/ 	.word	0x0003eaa0


	//   ....[193]....
        /*d744*/ 	.word	0x0003ead0


	//   ....[194]....
        /*d748*/ 	.word	0x0003eae0


	//   ....[195]....
        /*d74c*/ 	.word	0x0003eaf0


	//   ....[196]....
        /*d750*/ 	.word	0x0003eb00


	//   ....[197]....
        /*d754*/ 	.word	0x0003eb30


	//   ....[198]....
        /*d758*/ 	.word	0x0003eb40


	//   ....[199]....
        /*d75c*/ 	.word	0x0003eb50


	//   ....[200]....
        /*d760*/ 	.word	0x0003eb60


	//   ....[201]....
        /*d764*/ 	.word	0x0003eb90


	//   ....[202]....
        /*d768*/ 	.word	0x0003eba0


	//   ....[203]....
        /*d76c*/ 	.word	0x0003ebb0


	//   ....[204]....
        /*d770*/ 	.word	0x0003ebc0


	//   ....[205]....
        /*d774*/ 	.word	0x0003ebf0


	//   ....[206]....
        /*d778*/ 	.word	0x0003ec00


	//   ....[207]....
        /*d77c*/ 	.word	0x0003ec10


	//   ....[208]....
        /*d780*/ 	.word	0x0003ec20


	//   ....[209]....
        /*d784*/ 	.word	0x0003ec50


	//   ....[210]....
        /*d788*/ 	.word	0x0003ec60


	//   ....[211]....
        /*d78c*/ 	.word	0x0003ec70


	//   ....[212]....
        /*d790*/ 	.word	0x0003ec80


	//   ....[213]....
        /*d794*/ 	.word	0x0003ecb0


	//   ....[214]....
        /*d798*/ 	.word	0x0003ecc0


	//   ....[215]....
        /*d79c*/ 	.word	0x0003ecd0


	//   ....[216]....
        /*d7a0*/ 	.word	0x0003ece0


	//   ....[217]....
        /*d7a4*/ 	.word	0x0003ed10


	//   ....[218]....
        /*d7a8*/ 	.word	0x0003ed20


	//   ....[219]....
        /*d7ac*/ 	.word	0x0003ed30


	//   ....[220]....
        /*d7b0*/ 	.word	0x0003ed40


	//   ....[221]....
        /*d7b4*/ 	.word	0x0003ed70


	//   ....[222]....
        /*d7b8*/ 	.word	0x0003ed80


	//   ....[223]....
        /*d7bc*/ 	.word	0x0003ed90


	//   ....[224]....
        /*d7c0*/ 	.word	0x0003eda0


	//   ....[225]....
        /*d7c4*/ 	.word	0x0003edd0


	//   ....[226]....
        /*d7c8*/ 	.word	0x0003ede0


	//   ....[227]....
        /*d7cc*/ 	.word	0x0003edf0


	//   ....[228]....
        /*d7d0*/ 	.word	0x0003ee00


	//   ....[229]....
        /*d7d4*/ 	.word	0x0003ee30


	//   ....[230]....
        /*d7d8*/ 	.word	0x0003ee40


	//   ....[231]....
        /*d7dc*/ 	.word	0x0003ee50


	//   ....[232]....
        /*d7e0*/ 	.word	0x0003ee60


	//   ....[233]....
        /*d7e4*/ 	.word	0x0003ee90


	//   ....[234]....
        /*d7e8*/ 	.word	0x0003eea0


	//   ....[235]....
        /*d7ec*/ 	.word	0x0003eeb0


	//   ....[236]....
        /*d7f0*/ 	.word	0x0003eec0


	//   ....[237]....
        /*d7f4*/ 	.word	0x0003eef0


	//   ....[238]....
        /*d7f8*/ 	.word	0x0003ef00


	//   ....[239]....
        /*d7fc*/ 	.word	0x0003ef10


	//   ....[240]....
        /*d800*/ 	.word	0x0003ef20


	//   ....[241]....
        /*d804*/ 	.word	0x0003ef50


	//   ....[242]....
        /*d808*/ 	.word	0x0003ef60


	//   ....[243]....
        /*d80c*/ 	.word	0x0003ef70


	//   ....[244]....
        /*d810*/ 	.word	0x0003ef80


	//   ....[245]....
        /*d814*/ 	.word	0x0003efb0


	//   ....[246]....
        /*d818*/ 	.word	0x0003efc0


	//   ....[247]....
        /*d81c*/ 	.word	0x0003efd0


	//   ....[248]....
        /*d820*/ 	.word	0x0003efe0


	//   ....[249]....
        /*d824*/ 	.word	0x0003f010


	//   ....[250]....
        /*d828*/ 	.word	0x0003f020


	//   ....[251]....
        /*d82c*/ 	.word	0x0003f030


	//   ....[252]....
        /*d830*/ 	.word	0x0003f040


	//   ....[253]....
        /*d834*/ 	.word	0x0003f070


	//   ....[254]....
        /*d838*/ 	.word	0x0003f080


	//   ....[255]....
        /*d83c*/ 	.word	0x0003f090


	//   ....[0]....
        /*d840*/ 	.word	0x0003f0a0


	//   ....[1]....
        /*d844*/ 	.word	0x0003f0d0


	//   ....[2]....
        /*d848*/ 	.word	0x0003f0e0


	//   ....[3]....
        /*d84c*/ 	.word	0x0003f0f0


	//   ....[4]....
        /*d850*/ 	.word	0x0003f100


	//   ....[5]....
        /*d854*/ 	.word	0x0003f130


	//   ....[6]....
        /*d858*/ 	.word	0x0003f140


	//   ....[7]....
        /*d85c*/ 	.word	0x0003f150


	//   ....[8]....
        /*d860*/ 	.word	0x0003f160


	//   ....[9]....
        /*d864*/ 	.word	0x0003f190


	//   ....[10]....
        /*d868*/ 	.word	0x0003f1a0


	//   ....[11]....
        /*d86c*/ 	.word	0x0003f1b0


	//   ....[12]....
        /*d870*/ 	.word	0x0003f1c0


	//   ....[13]....
        /*d874*/ 	.word	0x0003f1f0


	//   ....[14]....
        /*d878*/ 	.word	0x0003f200


	//   ....[15]....
        /*d87c*/ 	.word	0x0003f210


	//   ....[16]....
        /*d880*/ 	.word	0x0003f220


	//   ....[17]....
        /*d884*/ 	.word	0x0003f250


	//   ....[18]....
        /*d888*/ 	.word	0x0003f260


	//   ....[19]....
        /*d88c*/ 	.word	0x0003f270


	//   ....[20]....
        /*d890*/ 	.word	0x0003f280


	//   ....[21]....
        /*d894*/ 	.word	0x0003f2b0


	//   ....[22]....
        /*d898*/ 	.word	0x0003f2c0


	//   ....[23]....
        /*d89c*/ 	.word	0x0003f2d0


	//   ....[24]....
        /*d8a0*/ 	.word	0x0003f2e0


	//   ....[25]....
        /*d8a4*/ 	.word	0x0003f310


	//   ....[26]....
        /*d8a8*/ 	.word	0x0003f320


	//   ....[27]....
        /*d8ac*/ 	.word	0x0003f330


	//   ....[28]....
        /*d8b0*/ 	.word	0x0003f340


	//   ....[29]....
        /*d8b4*/ 	.word	0x0003f370


	//   ....[30]....
        /*d8b8*/ 	.word	0x0003f380


	//   ....[31]....
        /*d8bc*/ 	.word	0x0003f390


	//   ....[32]....
        /*d8c0*/ 	.word	0x0003f3a0


	//   ....[33]....
        /*d8c4*/ 	.word	0x0003f3d0


	//   ....[34]....
        /*d8c8*/ 	.word	0x0003f3e0


	//   ....[35]....
        /*d8cc*/ 	.word	0x0003f3f0


	//   ....[36]....
        /*d8d0*/ 	.word	0x0003f400


	//   ....[37]....
        /*d8d4*/ 	.word	0x0003f430


	//   ....[38]....
        /*d8d8*/ 	.word	0x0003f440


	//   ....[39]....
        /*d8dc*/ 	.word	0x0003f450


	//   ....[40]....
        /*d8e0*/ 	.word	0x0003f460


	//   ....[41]....
        /*d8e4*/ 	.word	0x0003f490


	//   ....[42]....
        /*d8e8*/ 	.word	0x0003f4a0


	//   ....[43]....
        /*d8ec*/ 	.word	0x0003f4b0


	//   ....[44]....
        /*d8f0*/ 	.word	0x0003f4c0


	//   ....[45]....
        /*d8f4*/ 	.word	0x0003f4f0


	//   ....[46]....
        /*d8f8*/ 	.word	0x0003f500


	//   ....[47]....
        /*d8fc*/ 	.word	0x0003f510


	//   ....[48]....
        /*d900*/ 	.word	0x0003f520


	//   ....[49]....
        /*d904*/ 	.word	0x0003f550


	//   ....[50]....
        /*d908*/ 	.word	0x0003f560


	//   ....[51]....
        /*d90c*/ 	.word	0x0003f570


	//   ....[52]....
        /*d910*/ 	.word	0x0003f580


	//   ....[53]....
        /*d914*/ 	.word	0x0003f5b0


	//   ....[54]....
        /*d918*/ 	.word	0x0003f5c0


	//   ....[55]....
        /*d91c*/ 	.word	0x0003f5d0


	//   ....[56]....
        /*d920*/ 	.word	0x0003f5e0


	//   ....[57]....
        /*d924*/ 	.word	0x0003f610


	//   ....[58]....
        /*d928*/ 	.word	0x0003f620


	//   ....[59]....
        /*d92c*/ 	.word	0x0003f630


	//   ....[60]....
        /*d930*/ 	.word	0x0003f640


	//   ....[61]....
        /*d934*/ 	.word	0x0003f670


	//   ....[62]....
        /*d938*/ 	.word	0x0003f680


	//   ....[63]....
        /*d93c*/ 	.word	0x0003f690


	//   ....[64]....
        /*d940*/ 	.word	0x0003f6a0


	//   ....[65]....
        /*d944*/ 	.word	0x0003f6d0


	//   ....[66]....
        /*d948*/ 	.word	0x0003f6e0


	//   ....[67]....
        /*d94c*/ 	.word	0x0003f6f0


	//   ....[68]....
        /*d950*/ 	.word	0x0003f700


	//   ....[69]....
        /*d954*/ 	.word	0x0003f730


	//   ....[70]....
        /*d958*/ 	.word	0x0003f740


	//   ....[71]....
        /*d95c*/ 	.word	0x0003f750


	//   ....[72]....
        /*d960*/ 	.word	0x0003f760


	//   ....[73]....
        /*d964*/ 	.word	0x0003f790


	//   ....[74]....
        /*d968*/ 	.word	0x0003f7a0


	//   ....[75]....
        /*d96c*/ 	.word	0x0003f7b0


	//   ....[76]....
        /*d970*/ 	.word	0x0003f7c0


	//   ....[77]....
        /*d974*/ 	.word	0x0003f7f0


	//   ....[78]....
        /*d978*/ 	.word	0x0003f800


	//   ....[79]....
        /*d97c*/ 	.word	0x0003f810


	//   ....[80]....
        /*d980*/ 	.word	0x0003f820


	//   ....[81]....
        /*d984*/ 	.word	0x0003f850


	//   ....[82]....
        /*d988*/ 	.word	0x0003f860


	//   ....[83]....
        /*d98c*/ 	.word	0x0003f870


	//   ....[84]....
        /*d990*/ 	.word	0x0003f880


	//   ....[85]....
        /*d994*/ 	.word	0x0003f8b0


	//   ....[86]....
        /*d998*/ 	.word	0x0003f8c0


	//   ....[87]....
        /*d99c*/ 	.word	0x0003f8d0


	//   ....[88]....
        /*d9a0*/ 	.word	0x0003f8e0


	//   ....[89]....
        /*d9a4*/ 	.word	0x0003f910


	//   ....[90]....
        /*d9a8*/ 	.word	0x0003f920


	//   ....[91]....
        /*d9ac*/ 	.word	0x0003f930


	//   ....[92]....
        /*d9b0*/ 	.word	0x0003f940


	//   ....[93]....
        /*d9b4*/ 	.word	0x0003f970


	//   ....[94]....
        /*d9b8*/ 	.word	0x0003f980


	//   ....[95]....
        /*d9bc*/ 	.word	0x0003f990


	//   ....[96]....
        /*d9c0*/ 	.word	0x0003f9a0


	//   ....[97]....
        /*d9c4*/ 	.word	0x0003f9d0


	//   ....[98]....
        /*d9c8*/ 	.word	0x0003f9e0


	//   ....[99]....
        /*d9cc*/ 	.word	0x0003f9f0


	//   ....[100]....
        /*d9d0*/ 	.word	0x0003fa00


	//   ....[101]....
        /*d9d4*/ 	.word	0x0003fa30


	//   ....[102]....
        /*d9d8*/ 	.word	0x0003fa40


	//   ....[103]....
        /*d9dc*/ 	.word	0x0003fa50


	//   ....[104]....
        /*d9e0*/ 	.word	0x0003fa60


	//   ....[105]....
        /*d9e4*/ 	.word	0x0003fa90


	//   ....[106]....
        /*d9e8*/ 	.word	0x0003faa0


	//   ....[107]....
        /*d9ec*/ 	.word	0x0003fab0


	//   ....[108]....
        /*d9f0*/ 	.word	0x0003fac0


	//   ....[109]....
        /*d9f4*/ 	.word	0x0003faf0


	//   ....[110]....
        /*d9f8*/ 	.word	0x0003fb00


	//   ....[111]....
        /*d9fc*/ 	.word	0x0003fb10


	//   ....[112]....
        /*da00*/ 	.word	0x0003fb20


	//   ....[113]....
        /*da04*/ 	.word	0x0003fb50


	//   ....[114]....
        /*da08*/ 	.word	0x0003fb60


	//   ....[115]....
        /*da0c*/ 	.word	0x0003fb70


	//   ....[116]....
        /*da10*/ 	.word	0x0003fb80


	//   ....[117]....
        /*da14*/ 	.word	0x0003fbb0


	//   ....[118]....
        /*da18*/ 	.word	0x0003fbc0


	//   ....[119]....
        /*da1c*/ 	.word	0x0003fbd0


	//   ....[120]....
        /*da20*/ 	.word	0x0003fbe0


	//   ....[121]....
        /*da24*/ 	.word	0x0003fc10


	//   ....[122]....
        /*da28*/ 	.word	0x0003fc20


	//   ....[123]....
        /*da2c*/ 	.word	0x0003fc30


	//   ....[124]....
        /*da30*/ 	.word	0x0003fc40


	//   ....[125]....
        /*da34*/ 	.word	0x0003fc70


	//   ....[126]....
        /*da38*/ 	.word	0x0003fc80


	//   ....[127]....
        /*da3c*/ 	.word	0x0003fc90


	//   ....[128]....
        /*da40*/ 	.word	0x0003fca0


	//   ....[129]....
        /*da44*/ 	.word	0x0003fcd0


	//   ....[130]....
        /*da48*/ 	.word	0x0003fce0


	//   ....[131]....
        /*da4c*/ 	.word	0x0003fcf0


	//   ....[132]....
        /*da50*/ 	.word	0x0003fd00


	//   ....[133]....
        /*da54*/ 	.word	0x0003fd30


	//   ....[134]....
        /*da58*/ 	.word	0x0003fd40


	//   ....[135]....
        /*da5c*/ 	.word	0x0003fd50


	//   ....[136]....
        /*da60*/ 	.word	0x0003fd60


	//   ....[137]....
        /*da64*/ 	.word	0x0003fd90


	//   ....[138]....
        /*da68*/ 	.word	0x0003fda0


	//   ....[139]....
        /*da6c*/ 	.word	0x0003fdb0


	//   ....[140]....
        /*da70*/ 	.word	0x0003fdc0


	//   ....[141]....
        /*da74*/ 	.word	0x0003fdf0


	//   ....[142]....
        /*da78*/ 	.word	0x0003fe00


	//   ....[143]....
        /*da7c*/ 	.word	0x0003fe10


	//   ....[144]....
        /*da80*/ 	.word	0x0003fe20


	//   ....[145]....
        /*da84*/ 	.word	0x0003fe50


	//   ....[146]....
        /*da88*/ 	.word	0x0003fe60


	//   ....[147]....
        /*da8c*/ 	.word	0x0003fe70


	//   ....[148]....
        /*da90*/ 	.word	0x0003fe80


	//   ....[149]....
        /*da94*/ 	.word	0x0003feb0


	//   ....[150]....
        /*da98*/ 	.word	0x0003fec0


	//   ....[151]....
        /*da9c*/ 	.word	0x0003fed0


	//   ....[152]....
        /*daa0*/ 	.word	0x0003fee0


	//   ....[153]....
        /*daa4*/ 	.word	0x0003ff10


	//   ....[154]....
        /*daa8*/ 	.word	0x0003ff20


	//   ....[155]....
        /*daac*/ 	.word	0x0003ff30


	//   ....[156]....
        /*dab0*/ 	.word	0x0003ff40


	//   ....[157]....
        /*dab4*/ 	.word	0x0003ff70


	//   ....[158]....
        /*dab8*/ 	.word	0x0003ff80


	//   ....[159]....
        /*dabc*/ 	.word	0x0003ff90


	//   ....[160]....
        /*dac0*/ 	.word	0x0003ffa0


	//   ....[161]....
        /*dac4*/ 	.word	0x0003ffd0


	//   ....[162]....
        /*dac8*/ 	.word	0x0003ffe0


	//   ....[163]....
        /*dacc*/ 	.word	0x0003fff0


	//   ....[164]....
        /*dad0*/ 	.word	0x00040000


	//   ....[165]....
        /*dad4*/ 	.word	0x00040030


	//   ....[166]....
        /*dad8*/ 	.word	0x00040040


	//   ....[167]....
        /*dadc*/ 	.word	0x00040050


	//   ....[168]....
        /*dae0*/ 	.word	0x00040060


	//   ....[169]....
        /*dae4*/ 	.word	0x00040090


	//   ....[170]....
        /*dae8*/ 	.word	0x000400a0


	//   ....[171]....
        /*daec*/ 	.word	0x000400b0


	//   ....[172]....
        /*daf0*/ 	.word	0x000400c0


	//   ....[173]....
        /*daf4*/ 	.word	0x000400f0


	//   ....[174]....
        /*daf8*/ 	.word	0x00040100


	//   ....[175]....
        /*dafc*/ 	.word	0x00040110


	//   ....[176]....
        /*db00*/ 	.word	0x00040120


	//   ....[177]....
        /*db04*/ 	.word	0x00040150


	//   ....[178]....
        /*db08*/ 	.word	0x00040160


	//   ....[179]....
        /*db0c*/ 	.word	0x00040170


	//   ....[180]....
        /*db10*/ 	.word	0x00040180


	//   ....[181]....
        /*db14*/ 	.word	0x000401b0


	//   ....[182]....
        /*db18*/ 	.word	0x000401c0


	//   ....[183]....
        /*db1c*/ 	.word	0x000401d0


	//   ....[184]....
        /*db20*/ 	.word	0x000401e0


	//   ....[185]....
        /*db24*/ 	.word	0x00040210


	//   ....[186]....
        /*db28*/ 	.word	0x00040220


	//   ....[187]....
        /*db2c*/ 	.word	0x00040230


	//   ....[188]....
        /*db30*/ 	.word	0x00040240


	//   ....[189]....
        /*db34*/ 	.word	0x00040270


	//   ....[190]....
        /*db38*/ 	.word	0x00040280


	//   ....[191]....
        /*db3c*/ 	.word	0x00040290


	//   ....[192]....
        /*db40*/ 	.word	0x000402a0


	//   ....[193]....
        /*db44*/ 	.word	0x000402d0


	//   ....[194]....
        /*db48*/ 	.word	0x000402e0


	//   ....[195]....
        /*db4c*/ 	.word	0x000402f0


	//   ....[196]....
        /*db50*/ 	.word	0x00040300


	//   ....[197]....
        /*db54*/ 	.word	0x00040330


	//   ....[198]....
        /*db58*/ 	.word	0x00040340


	//   ....[199]....
        /*db5c*/ 	.word	0x00040350


	//   ....[200]....
        /*db60*/ 	.word	0x00040360


	//   ....[201]....
        /*db64*/ 	.word	0x00040390


	//   ....[202]....
        /*db68*/ 	.word	0x000403a0


	//   ....[203]....
        /*db6c*/ 	.word	0x000403b0


	//   ....[204]....
        /*db70*/ 	.word	0x000403c0


	//   ....[205]....
        /*db74*/ 	.word	0x000403f0


	//   ....[206]....
        /*db78*/ 	.word	0x00040400


	//   ....[207]....
        /*db7c*/ 	.word	0x00040410


	//   ....[208]....
        /*db80*/ 	.word	0x00040420


	//   ....[209]....
        /*db84*/ 	.word	0x00040450


	//   ....[210]....
        /*db88*/ 	.word	0x00040460


	//   ....[211]....
        /*db8c*/ 	.word	0x00040470


	//   ....[212]....
        /*db90*/ 	.word	0x00040480


	//   ....[213]....
        /*db94*/ 	.word	0x000404b0


	//   ....[214]....
        /*db98*/ 	.word	0x000404c0


	//   ....[215]....
        /*db9c*/ 	.word	0x000404d0


	//   ....[216]....
        /*dba0*/ 	.word	0x000404e0


	//   ....[217]....
        /*dba4*/ 	.word	0x00040510


	//   ....[218]....
        /*dba8*/ 	.word	0x00040520


	//   ....[219]....
        /*dbac*/ 	.word	0x00040530


	//   ....[220]....
        /*dbb0*/ 	.word	0x00040540


	//   ....[221]....
        /*dbb4*/ 	.word	0x00040570


	//   ....[222]....
        /*dbb8*/ 	.word	0x00040580


	//   ....[223]....
        /*dbbc*/ 	.word	0x00040590


	//   ....[224]....
        /*dbc0*/ 	.word	0x000405a0


	//   ....[225]....
        /*dbc4*/ 	.word	0x000405d0


	//   ....[226]....
        /*dbc8*/ 	.word	0x000405e0


	//   ....[227]....
        /*dbcc*/ 	.word	0x000405f0


	//   ....[228]....
        /*dbd0*/ 	.word	0x00040600


	//   ....[229]....
        /*dbd4*/ 	.word	0x00040630


	//   ....[230]....
        /*dbd8*/ 	.word	0x00040640


	//   ....[231]....
        /*dbdc*/ 	.word	0x00040650


	//   ....[232]....
        /*dbe0*/ 	.word	0x00040660


	//   ....[233]....
        /*dbe4*/ 	.word	0x00040690


	//   ....[234]....
        /*dbe8*/ 	.word	0x000406a0


	//   ....[235]....
        /*dbec*/ 	.word	0x000406b0


	//   ....[236]....
        /*dbf0*/ 	.word	0x000406c0


	//   ....[237]....
        /*dbf4*/ 	.word	0x000406f0


	//   ....[238]....
        /*dbf8*/ 	.word	0x00040700


	//   ....[239]....
        /*dbfc*/ 	.word	0x00040710


	//   ....[240]....
        /*dc00*/ 	.word	0x00040720


	//   ....[241]....
        /*dc04*/ 	.word	0x00040750


	//   ....[242]....
        /*dc08*/ 	.word	0x00040760


	//   ....[243]....
        /*dc0c*/ 	.word	0x00040770


	//   ....[244]....
        /*dc10*/ 	.word	0x00040780


	//   ....[245]....
        /*dc14*/ 	.word	0x000407b0


	//   ....[246]....
        /*dc18*/ 	.word	0x000407c0


	//   ....[247]....
        /*dc1c*/ 	.word	0x000407d0


	//   ....[248]....
        /*dc20*/ 	.word	0x000407e0


	//   ....[249]....
        /*dc24*/ 	.word	0x00040810


	//   ....[250]....
        /*dc28*/ 	.word	0x00040820


	//   ....[251]....
        /*dc2c*/ 	.word	0x00040830


	//   ....[252]....
        /*dc30*/ 	.word	0x00040840


	//   ....[253]....
        /*dc34*/ 	.word	0x00040870


	//   ....[254]....
        /*dc38*/ 	.word	0x00040880


	//   ....[255]....
        /*dc3c*/ 	.word	0x00040890


	//   ....[0]....
        /*dc40*/ 	.word	0x000408a0


	//   ....[1]....
        /*dc44*/ 	.word	0x000408d0


	//   ....[2]....
        /*dc48*/ 	.word	0x000408e0


	//   ....[3]....
        /*dc4c*/ 	.word	0x000408f0


	//   ....[4]....
        /*dc50*/ 	.word	0x00040900


	//   ....[5]....
        /*dc54*/ 	.word	0x00040930


	//   ....[6]....
        /*dc58*/ 	.word	0x00040940


	//   ....[7]....
        /*dc5c*/ 	.word	0x00040950


	//   ....[8]....
        /*dc60*/ 	.word	0x00040960


	//   ....[9]....
        /*dc64*/ 	.word	0x00040990


	//   ....[10]....
        /*dc68*/ 	.word	0x000409a0


	//   ....[11]....
        /*dc6c*/ 	.word	0x000409b0


	//   ....[12]....
        /*dc70*/ 	.word	0x000409c0


	//   ....[13]....
        /*dc74*/ 	.word	0x000409f0


	//   ....[14]....
        /*dc78*/ 	.word	0x00040a00


	//   ....[15]....
        /*dc7c*/ 	.word	0x00040a10


	//   ....[16]....
        /*dc80*/ 	.word	0x00040a20


	//   ....[17]....
        /*dc84*/ 	.word	0x00040a50


	//   ....[18]....
        /*dc88*/ 	.word	0x00040a60


	//   ....[19]....
        /*dc8c*/ 	.word	0x00040a70


	//   ....[20]....
        /*dc90*/ 	.word	0x00040a80


	//   ....[21]....
        /*dc94*/ 	.word	0x00040ab0


	//   ....[22]....
        /*dc98*/ 	.word	0x00040ac0


	//   ....[23]....
        /*dc9c*/ 	.word	0x00040ad0


	//   ....[24]....
        /*dca0*/ 	.word	0x00040ae0


	//   ....[25]....
        /*dca4*/ 	.word	0x00040b10


	//   ....[26]....
        /*dca8*/ 	.word	0x00040b20


	//   ....[27]....
        /*dcac*/ 	.word	0x00040b30


	//   ....[28]....
        /*dcb0*/ 	.word	0x00040b40


	//   ....[29]....
        /*dcb4*/ 	.word	0x00040b70


	//   ....[30]....
        /*dcb8*/ 	.word	0x00040b80


	//   ....[31]....
        /*dcbc*/ 	.word	0x00040b90


	//   ....[32]....
        /*dcc0*/ 	.word	0x00040ba0


	//   ....[33]....
        /*dcc4*/ 	.word	0x00040bd0


	//   ....[34]....
        /*dcc8*/ 	.word	0x00040be0


	//   ....[35]....
        /*dccc*/ 	.word	0x00040bf0


	//   ....[36]....
        /*dcd0*/ 	.word	0x00040c00


	//   ....[37]....
        /*dcd4*/ 	.word	0x00040c30


	//   ....[38]....
        /*dcd8*/ 	.word	0x00040c40


	//   ....[39]....
        /*dcdc*/ 	.word	0x00040c50


	//   ....[40]....
        /*dce0*/ 	.word	0x00040c60


	//   ....[41]....
        /*dce4*/ 	.word	0x00040c90


	//   ....[42]....
        /*dce8*/ 	.word	0x00040ca0


	//   ....[43]....
        /*dcec*/ 	.word	0x00040cb0


	//   ....[44]....
        /*dcf0*/ 	.word	0x00040cc0


	//   ....[45]....
        /*dcf4*/ 	.word	0x00040cf0


	//   ....[46]....
        /*dcf8*/ 	.word	0x00040d00


	//   ....[47]....
        /*dcfc*/ 	.word	0x00040d10


	//   ....[48]....
        /*dd00*/ 	.word	0x00040d20


	//   ....[49]....
        /*dd04*/ 	.word	0x00040d50


	//   ....[50]....
        /*dd08*/ 	.word	0x00040d60


	//   ....[51]....
        /*dd0c*/ 	.word	0x00040d70


	//   ....[52]....
        /*dd10*/ 	.word	0x00040d80


	//   ....[53]....
        /*dd14*/ 	.word	0x00040db0


	//   ....[54]....
        /*dd18*/ 	.word	0x00040dc0


	//   ....[55]....
        /*dd1c*/ 	.word	0x00040dd0


	//   ....[56]....
        /*dd20*/ 	.word	0x00040de0


	//   ....[57]....
        /*dd24*/ 	.word	0x00040e10


	//   ....[58]....
        /*dd28*/ 	.word	0x00040e20


	//   ....[59]....
        /*dd2c*/ 	.word	0x00040e30


	//   ....[60]....
        /*dd30*/ 	.word	0x00040e40


	//   ....[61]....
        /*dd34*/ 	.word	0x00040e70


	//   ....[62]....
        /*dd38*/ 	.word	0x00040e80


	//   ....[63]....
        /*dd3c*/ 	.word	0x00040e90


	//   ....[64]....
        /*dd40*/ 	.word	0x00040ea0


	//   ....[65]....
        /*dd44*/ 	.word	0x00040ed0


	//   ....[66]....
        /*dd48*/ 	.word	0x00040ee0


	//   ....[67]....
        /*dd4c*/ 	.word	0x00040ef0


	//   ....[68]....
        /*dd50*/ 	.word	0x00040f00


	//   ....[69]....
        /*dd54*/ 	.word	0x00040f30


	//   ....[70]....
        /*dd58*/ 	.word	0x00040f40


	//   ....[71]....
        /*dd5c*/ 	.word	0x00040f50


	//   ....[72]....
        /*dd60*/ 	.word	0x00040f60


	//   ....[73]....
        /*dd64*/ 	.word	0x00040f90


	//   ....[74]....
        /*dd68*/ 	.word	0x00040fa0


	//   ....[75]....
        /*dd6c*/ 	.word	0x00040fb0


	//   ....[76]....
        /*dd70*/ 	.word	0x00040fc0


	//   ....[77]....
        /*dd74*/ 	.word	0x00040ff0


	//   ....[78]....
        /*dd78*/ 	.word	0x00041000


	//   ....[79]....
        /*dd7c*/ 	.word	0x00041010


	//   ....[80]....
        /*dd80*/ 	.word	0x00041020


	//   ....[81]....
        /*dd84*/ 	.word	0x00041050


	//   ....[82]....
        /*dd88*/ 	.word	0x00041060


	//   ....[83]....
        /*dd8c*/ 	.word	0x00041070


	//   ....[84]....
        /*dd90*/ 	.word	0x00041080


	//   ....[85]....
        /*dd94*/ 	.word	0x000410b0


	//   ....[86]....
        /*dd98*/ 	.word	0x000410c0


	//   ....[87]....
        /*dd9c*/ 	.word	0x000410d0


	//   ....[88]....
        /*dda0*/ 	.word	0x000410e0


	//   ....[89]....
        /*dda4*/ 	.word	0x00041110


	//   ....[90]....
        /*dda8*/ 	.word	0x00041120


	//   ....[91]....
        /*ddac*/ 	.word	0x00041130


	//   ....[92]....
        /*ddb0*/ 	.word	0x00041140


	//   ....[93]....
        /*ddb4*/ 	.word	0x00041170


	//   ....[94]....
        /*ddb8*/ 	.word	0x00041180


	//   ....[95]....
        /*ddbc*/ 	.word	0x00041190


	//   ....[96]....
        /*ddc0*/ 	.word	0x000411a0


	//   ....[97]....
        /*ddc4*/ 	.word	0x000411d0


	//   ....[98]....
        /*ddc8*/ 	.word	0x000411e0


	//   ....[99]....
        /*ddcc*/ 	.word	0x000411f0


	//   ....[100]....
        /*ddd0*/ 	.word	0x00041200


	//   ....[101]....
        /*ddd4*/ 	.word	0x00041230


	//   ....[102]....
        /*ddd8*/ 	.word	0x00041240


	//   ....[103]....
        /*dddc*/ 	.word	0x00041250


	//   ....[104]....
        /*dde0*/ 	.word	0x00041260


	//   ....[105]....
        /*dde4*/ 	.word	0x00041290


	//   ....[106]....
        /*dde8*/ 	.word	0x000412a0


	//   ....[107]....
        /*ddec*/ 	.word	0x000412b0


	//   ....[108]....
        /*ddf0*/ 	.word	0x000412c0


	//   ....[109]....
        /*ddf4*/ 	.word	0x000412f0


	//   ....[110]....
        /*ddf8*/ 	.word	0x00041300


	//   ....[111]....
        /*ddfc*/ 	.word	0x00041310


	//   ....[112]....
        /*de00*/ 	.word	0x00041320


	//   ....[113]....
        /*de04*/ 	.word	0x00041350


	//   ....[114]....
        /*de08*/ 	.word	0x00041360


	//   ....[115]....
        /*de0c*/ 	.word	0x00041370


	//   ....[116]....
        /*de10*/ 	.word	0x00041380


	//   ....[117]....
        /*de14*/ 	.word	0x000413b0


	//   ....[118]....
        /*de18*/ 	.word	0x000413c0


	//   ....[119]....
        /*de1c*/ 	.word	0x000413d0


	//   ....[120]....
        /*de20*/ 	.word	0x000413e0


	//   ....[121]....
        /*de24*/ 	.word	0x00041410


	//   ....[122]....
        /*de28*/ 	.word	0x00041420


	//   ....[123]....
        /*de2c*/ 	.word	0x00041430


	//   ....[124]....
        /*de30*/ 	.word	0x00041440


	//   ....[125]....
        /*de34*/ 	.word	0x00041470


	//   ....[126]....
        /*de38*/ 	.word	0x00041480


	//   ....[127]....
        /*de3c*/ 	.word	0x00041490


	//   ....[128]....
        /*de40*/ 	.word	0x000414a0


	//   ....[129]....
        /*de44*/ 	.word	0x000414d0


	//   ....[130]....
        /*de48*/ 	.word	0x000414e0


	//   ....[131]....
        /*de4c*/ 	.word	0x000414f0


	//   ....[132]....
        /*de50*/ 	.word	0x00041500


	//   ....[133]....
        /*de54*/ 	.word	0x00041530


	//   ....[134]....
        /*de58*/ 	.word	0x00041540


	//   ....[135]....
        /*de5c*/ 	.word	0x00041550


	//   ....[136]....
        /*de60*/ 	.word	0x00041560


	//   ....[137]....
        /*de64*/ 	.word	0x00041590


	//   ....[138]....
        /*de68*/ 	.word	0x000415a0


	//   ....[139]....
        /*de6c*/ 	.word	0x000415b0


	//   ....[140]....
        /*de70*/ 	.word	0x000415c0


	//   ....[141]....
        /*de74*/ 	.word	0x000415f0


	//   ....[142]....
        /*de78*/ 	.word	0x00041600


	//   ....[143]....
        /*de7c*/ 	.word	0x00041610


	//   ....[144]....
        /*de80*/ 	.word	0x00041620


	//   ....[145]....
        /*de84*/ 	.word	0x00041650


	//   ....[146]....
        /*de88*/ 	.word	0x00041660


	//   ....[147]....
        /*de8c*/ 	.word	0x00041670


	//   ....[148]....
        /*de90*/ 	.word	0x00041680


	//   ....[149]....
        /*de94*/ 	.word	0x000416b0


	//   ....[150]....
        /*de98*/ 	.word	0x000416c0


	//   ....[151]....
        /*de9c*/ 	.word	0x000416d0


	//   ....[152]....
        /*dea0*/ 	.word	0x000416e0


	//   ....[153]....
        /*dea4*/ 	.word	0x00041710


	//   ....[154]....
        /*dea8*/ 	.word	0x00041720


	//   ....[155]....
        /*deac*/ 	.word	0x00041730


	//   ....[156]....
        /*deb0*/ 	.word	0x00041740


	//   ....[157]....
        /*deb4*/ 	.word	0x00041770


	//   ....[158]....
        /*deb8*/ 	.word	0x00041780


	//   ....[159]....
        /*debc*/ 	.word	0x00041790


	//   ....[160]....
        /*dec0*/ 	.word	0x000417a0


	//   ....[161]....
        /*dec4*/ 	.word	0x000417d0


	//   ....[162]....
        /*dec8*/ 	.word	0x000417e0


	//   ....[163]....
        /*decc*/ 	.word	0x000417f0


	//   ....[164]....
        /*ded0*/ 	.word	0x00041800


	//   ....[165]....
        /*ded4*/ 	.word	0x00041830


	//   ....[166]....
        /*ded8*/ 	.word	0x00041840


	//   ....[167]....
        /*dedc*/ 	.word	0x00041850


	//   ....[168]....
        /*dee0*/ 	.word	0x00041860


	//   ....[169]....
        /*dee4*/ 	.word	0x00041890


	//   ....[170]....
        /*dee8*/ 	.word	0x000418a0


	//   ....[171]....
        /*deec*/ 	.word	0x000418b0


	//   ....[172]....
        /*def0*/ 	.word	0x000418c0


	//   ....[173]....
        /*def4*/ 	.word	0x000418f0


	//   ....[174]....
        /*def8*/ 	.word	0x00041900


	//   ....[175]....
        /*defc*/ 	.word	0x00041910


	//   ....[176]....
        /*df00*/ 	.word	0x00041920


	//   ....[177]....
        /*df04*/ 	.word	0x00041950


	//   ....[178]....
        /*df08*/ 	.word	0x00041960


	//   ....[179]....
        /*df0c*/ 	.word	0x00041970


	//   ....[180]....
        /*df10*/ 	.word	0x00041980


	//   ....[181]....
        /*df14*/ 	.word	0x000419b0


	//   ....[182]....
        /*df18*/ 	.word	0x000419c0


	//   ....[183]....
        /*df1c*/ 	.word	0x000419d0


	//   ....[184]....
        /*df20*/ 	.word	0x000419e0


	//   ....[185]....
        /*df24*/ 	.word	0x00041a10


	//   ....[186]....
        /*df28*/ 	.word	0x00041a20


	//   ....[187]....
        /*df2c*/ 	.word	0x00041a30


	//   ....[188]....
        /*df30*/ 	.word	0x00041a40


	//   ....[189]....
        /*df34*/ 	.word	0x00041a70


	//   ....[190]....
        /*df38*/ 	.word	0x00041a80


	//   ....[191]....
        /*df3c*/ 	.word	0x00041a90


	//   ....[192]....
        /*df40*/ 	.word	0x00041aa0


	//   ....[193]....
        /*df44*/ 	.word	0x00041ad0


	//   ....[194]....
        /*df48*/ 	.word	0x00041ae0


	//   ....[195]....
        /*df4c*/ 	.word	0x00041af0


	//   ....[196]....
        /*df50*/ 	.word	0x00041b00


	//   ....[197]....
        /*df54*/ 	.word	0x00041b30


	//   ....[198]....
        /*df58*/ 	.word	0x00041b40


	//   ....[199]....
        /*df5c*/ 	.word	0x00041b50


	//   ....[200]....
        /*df60*/ 	.word	0x00041b60


	//   ....[201]....
        /*df64*/ 	.word	0x00041b90


	//   ....[202]....
        /*df68*/ 	.word	0x00041ba0


	//   ....[203]....
        /*df6c*/ 	.word	0x00041bb0


	//   ....[204]....
        /*df70*/ 	.word	0x00041bc0


	//   ....[205]....
        /*df74*/ 	.word	0x00041bf0


	//   ....[206]....
        /*df78*/ 	.word	0x00041c00


	//   ....[207]....
        /*df7c*/ 	.word	0x00041c10


	//   ....[208]....
        /*df80*/ 	.word	0x00041c20


	//   ....[209]....
        /*df84*/ 	.word	0x00041c50


	//   ....[210]....
        /*df88*/ 	.word	0x00041c60


	//   ....[211]....
        /*df8c*/ 	.word	0x00041c70


	//   ....[212]....
        /*df90*/ 	.word	0x00041c80


	//   ....[213]....
        /*df94*/ 	.word	0x00041cb0


	//   ....[214]....
        /*df98*/ 	.word	0x00041cc0


	//   ....[215]....
        /*df9c*/ 	.word	0x00041cd0


	//   ....[216]....
        /*dfa0*/ 	.word	0x00041ce0


	//   ....[217]....
        /*dfa4*/ 	.word	0x00041d10


	//   ....[218]....
        /*dfa8*/ 	.word	0x00041d20


	//   ....[219]....
        /*dfac*/ 	.word	0x00041d30


	//   ....[220]....
        /*dfb0*/ 	.word	0x00041d40


	//   ....[221]....
        /*dfb4*/ 	.word	0x00041d70


	//   ....[222]....
        /*dfb8*/ 	.word	0x00041d80


	//   ....[223]....
        /*dfbc*/ 	.word	0x00041d90


	//   ....[224]....
        /*dfc0*/ 	.word	0x00041da0


	//   ....[225]....
        /*dfc4*/ 	.word	0x00041dd0


	//   ....[226]....
        /*dfc8*/ 	.word	0x00041de0


	//   ....[227]....
        /*dfcc*/ 	.word	0x00041df0


	//   ....[228]....
        /*dfd0*/ 	.word	0x00041e00


	//   ....[229]....
        /*dfd4*/ 	.word	0x00041e30


	//   ....[230]....
        /*dfd8*/ 	.word	0x00041e40


	//   ....[231]....
        /*dfdc*/ 	.word	0x00041e50


	//   ....[232]....
        /*dfe0*/ 	.word	0x00041e60


	//   ....[233]....
        /*dfe4*/ 	.word	0x00041e90


	//   ....[234]....
        /*dfe8*/ 	.word	0x00041ea0


	//   ....[235]....
        /*dfec*/ 	.word	0x00041eb0


	//   ....[236]....
        /*dff0*/ 	.word	0x00041ec0


	//   ....[237]....
        /*dff4*/ 	.word	0x00041ef0


	//   ....[238]....
        /*dff8*/ 	.word	0x00041f00


	//   ....[239]....
        /*dffc*/ 	.word	0x00041f10


	//   ....[240]....
        /*e000*/ 	.word	0x00041f20


	//   ....[241]....
        /*e004*/ 	.word	0x00041f50


	//   ....[242]....
        /*e008*/ 	.word	0x00041f60


	//   ....[243]....
        /*e00c*/ 	.word	0x00041f70


	//   ....[244]....
        /*e010*/ 	.word	0x00041f80


	//   ....[245]....
        /*e014*/ 	.word	0x00041fb0


	//   ....[246]....
        /*e018*/ 	.word	0x00041fc0


	//   ....[247]....
        /*e01c*/ 	.word	0x00041fd0


	//   ....[248]....
        /*e020*/ 	.word	0x00041fe0


	//   ....[249]....
        /*e024*/ 	.word	0x00042010


	//   ....[250]....
        /*e028*/ 	.word	0x00042020


	//   ....[251]....
        /*e02c*/ 	.word	0x00042030


	//   ....[252]....
        /*e030*/ 	.word	0x00042040


	//   ....[253]....
        /*e034*/ 	.word	0x00042080


	//   ....[254]....
        /*e038*/ 	.word	0x000480a0


	//   ....[255]....
        /*e03c*/ 	.word	0x000480b0


	//   ....[0]....
        /*e040*/ 	.word	0x000480c0


	//   ....[1]....
        /*e044*/ 	.word	0x000480f0


	//   ....[2]....
        /*e048*/ 	.word	0x00048100


	//   ....[3]....
        /*e04c*/ 	.word	0x00048110


	//   ....[4]....
        /*e050*/ 	.word	0x00048120


	//   ....[5]....
        /*e054*/ 	.word	0x00048150


	//   ....[6]....
        /*e058*/ 	.word	0x00048160


	//   ....[7]....
        /*e05c*/ 	.word	0x00048170


	//   ....[8]....
        /*e060*/ 	.word	0x00048180


	//   ....[9]....
        /*e064*/ 	.word	0x000481b0


	//   ....[10]....
        /*e068*/ 	.word	0x000481c0


	//   ....[11]....
        /*e06c*/ 	.word	0x000481d0


	//   ....[12]....
        /*e070*/ 	.word	0x000481e0


	//   ....[13]....
        /*e074*/ 	.word	0x00048210


	//   ....[14]....
        /*e078*/ 	.word	0x00048220


	//   ....[15]....
        /*e07c*/ 	.word	0x00048230


	//   ....[16]....
        /*e080*/ 	.word	0x00048240


	//   ....[17]....
        /*e084*/ 	.word	0x00048270


	//   ....[18]....
        /*e088*/ 	.word	0x00048280


	//   ....[19]....
        /*e08c*/ 	.word	0x00048290


	//   ....[20]....
        /*e090*/ 	.word	0x000482a0


	//   ....[21]....
        /*e094*/ 	.word	0x000482d0


	//   ....[22]....
        /*e098*/ 	.word	0x000482e0


	//   ....[23]....
        /*e09c*/ 	.word	0x000482f0


	//   ....[24]....
        /*e0a0*/ 	.word	0x00048300


	//   ....[25]....
        /*e0a4*/ 	.word	0x00048330


	//   ....[26]....
        /*e0a8*/ 	.word	0x00048340


	//   ....[27]....
        /*e0ac*/ 	.word	0x00048350


	//   ....[28]....
        /*e0b0*/ 	.word	0x00048360


	//   ....[29]....
        /*e0b4*/ 	.word	0x00048390


	//   ....[30]....
        /*e0b8*/ 	.word	0x000483a0


	//   ....[31]....
        /*e0bc*/ 	.word	0x000483b0


	//   ....[32]....
        /*e0c0*/ 	.word	0x000483c0


	//   ....[33]....
        /*e0c4*/ 	.word	0x000483f0


	//   ....[34]....
        /*e0c8*/ 	.word	0x00048400


	//   ....[35]....
        /*e0cc*/ 	.word	0x00048410


	//   ....[36]....
        /*e0d0*/ 	.word	0x00048420


	//   ....[37]....
        /*e0d4*/ 	.word	0x00048450


	//   ....[38]....
        /*e0d8*/ 	.word	0x00048460


	//   ....[39]....
        /*e0dc*/ 	.word	0x00048470


	//   ....[40]....
        /*e0e0*/ 	.word	0x00048480


	//   ....[41]....
        /*e0e4*/ 	.word	0x000484b0


	//   ....[42]....
        /*e0e8*/ 	.word	0x000484c0


	//   ....[43]....
        /*e0ec*/ 	.word	0x000484d0


	//   ....[44]....
        /*e0f0*/ 	.word	0x000484e0


	//   ....[45]....
        /*e0f4*/ 	.word	0x00048510


	//   ....[46]....
        /*e0f8*/ 	.word	0x00048520


	//   ....[47]....
        /*e0fc*/ 	.word	0x00048530


	//   ....[48]....
        /*e100*/ 	.word	0x00048540


	//   ....[49]....
        /*e104*/ 	.word	0x00048570


	//   ....[50]....
        /*e108*/ 	.word	0x00048580


	//   ....[51]....
        /*e10c*/ 	.word	0x00048590


	//   ....[52]....
        /*e110*/ 	.word	0x000485a0


	//   ....[53]....
        /*e114*/ 	.word	0x000485d0


	//   ....[54]....
        /*e118*/ 	.word	0x000485e0


	//   ....[55]....
        /*e11c*/ 	.word	0x000485f0


	//   ....[56]....
        /*e120*/ 	.word	0x00048600


	//   ....[57]....
        /*e124*/ 	.word	0x00048630


	//   ....[58]....
        /*e128*/ 	.word	0x00048640


	//   ....[59]....
        /*e12c*/ 	.word	0x00048650


	//   ....[60]....
        /*e130*/ 	.word	0x00048660


	//   ....[61]....
        /*e134*/ 	.word	0x00048690


	//   ....[62]....
        /*e138*/ 	.word	0x000486a0


	//   ....[63]....
        /*e13c*/ 	.word	0x000486b0


	//   ....[64]....
        /*e140*/ 	.word	0x000486c0


	//   ....[65]....
        /*e144*/ 	.word	0x000486f0


	//   ....[66]....
        /*e148*/ 	.word	0x00048700


	//   ....[67]....
        /*e14c*/ 	.word	0x00048710


	//   ....[68]....
        /*e150*/ 	.word	0x00048720


	//   ....[69]....
        /*e154*/ 	.word	0x00048750


	//   ....[70]....
        /*e158*/ 	.word	0x00048760


	//   ....[71]....
        /*e15c*/ 	.word	0x00048770


	//   ....[72]....
        /*e160*/ 	.word	0x00048780


	//   ....[73]....
        /*e164*/ 	.word	0x000487b0


	//   ....[74]....
        /*e168*/ 	.word	0x000487c0


	//   ....[75]....
        /*e16c*/ 	.word	0x000487d0


	//   ....[76]....
        /*e170*/ 	.word	0x000487e0


	//   ....[77]....
        /*e174*/ 	.word	0x00048810


	//   ....[78]....
        /*e178*/ 	.word	0x00048820


	//   ....[79]....
        /*e17c*/ 	.word	0x00048830


	//   ....[80]....
        /*e180*/ 	.word	0x00048840


	//   ....[81]....
        /*e184*/ 	.word	0x00048870


	//   ....[82]....
        /*e188*/ 	.word	0x00048880


	//   ....[83]....
        /*e18c*/ 	.word	0x00048890


	//   ....[84]....
        /*e190*/ 	.word	0x000488a0


	//   ....[85]....
        /*e194*/ 	.word	0x000488d0


	//   ....[86]....
        /*e198*/ 	.word	0x000488e0


	//   ....[87]....
        /*e19c*/ 	.word	0x000488f0


	//   ....[88]....
        /*e1a0*/ 	.word	0x00048900


	//   ....[89]....
        /*e1a4*/ 	.word	0x00048930


	//   ....[90]....
        /*e1a8*/ 	.word	0x00048940


	//   ....[91]....
        /*e1ac*/ 	.word	0x00048950


	//   ....[92]....
        /*e1b0*/ 	.word	0x00048960


	//   ....[93]....
        /*e1b4*/ 	.word	0x00048990


	//   ....[94]....
        /*e1b8*/ 	.word	0x000489a0


	//   ....[95]....
        /*e1bc*/ 	.word	0x000489b0


	//   ....[96]....
        /*e1c0*/ 	.word	0x000489c0


	//   ....[97]....
        /*e1c4*/ 	.word	0x000489f0


	//   ....[98]....
        /*e1c8*/ 	.word	0x00048a00


	//   ....[99]....
        /*e1cc*/ 	.word	0x00048a10


	//   ....[100]....
        /*e1d0*/ 	.word	0x00048a20


	//   ....[101]....
        /*e1d4*/ 	.word	0x00048a50


	//   ....[102]....
        /*e1d8*/ 	.word	0x00048a60


	//   ....[103]....
        /*e1dc*/ 	.word	0x00048a70


	//   ....[104]....
        /*e1e0*/ 	.word	0x00048a80


	//   ....[105]....
        /*e1e4*/ 	.word	0x00048ab0


	//   ....[106]....
        /*e1e8*/ 	.word	0x00048ac0


	//   ....[107]....
        /*e1ec*/ 	.word	0x00048ad0


	//   ....[108]....
        /*e1f0*/ 	.word	0x00048ae0


	//   ....[109]....
        /*e1f4*/ 	.word	0x00048b10


	//   ....[110]....
        /*e1f8*/ 	.word	0x00048b20


	//   ....[111]....
        /*e1fc*/ 	.word	0x00048b30


	//   ....[112]....
        /*e200*/ 	.word	0x00048b40


	//   ....[113]....
        /*e204*/ 	.word	0x00048b70


	//   ....[114]....
        /*e208*/ 	.word	0x00048b80


	//   ....[115]....
        /*e20c*/ 	.word	0x00048b90


	//   ....[116]....
        /*e210*/ 	.word	0x00048ba0


	//   ....[117]....
        /*e214*/ 	.word	0x00048bd0


	//   ....[118]....
        /*e218*/ 	.word	0x00048be0


	//   ....[119]....
        /*e21c*/ 	.word	0x00048bf0


	//   ....[120]....
        /*e220*/ 	.word	0x00048c00


	//   ....[121]....
        /*e224*/ 	.word	0x00048c30


	//   ....[122]....
        /*e228*/ 	.word	0x00048c40


	//   ....[123]....
        /*e22c*/ 	.word	0x00048c50


	//   ....[124]....
        /*e230*/ 	.word	0x00048c60


	//   ....[125]....
        /*e234*/ 	.word	0x00048c90


	//   ....[126]....
        /*e238*/ 	.word	0x00048ca0


	//   ....[127]....
        /*e23c*/ 	.word	0x00048cb0


	//   ....[128]....
        /*e240*/ 	.word	0x00048cc0


	//   ....[129]....
        /*e244*/ 	.word	0x00048cf0


	//   ....[130]....
        /*e248*/ 	.word	0x00048d00


	//   ....[131]....
        /*e24c*/ 	.word	0x00048d10


	//   ....[132]....
        /*e250*/ 	.word	0x00048d20


	//   ....[133]....
        /*e254*/ 	.word	0x00048d50


	//   ....[134]....
        /*e258*/ 	.word	0x00048d60


	//   ....[135]....
        /*e25c*/ 	.word	0x00048d70


	//   ....[136]....
        /*e260*/ 	.word	0x00048d80


	//   ....[137]....
        /*e264*/ 	.word	0x00048db0


	//   ....[138]....
        /*e268*/ 	.word	0x00048dc0


	//   ....[139]....
        /*e26c*/ 	.word	0x00048dd0


	//   ....[140]....
        /*e270*/ 	.word	0x00048de0


	//   ....[141]....
        /*e274*/ 	.word	0x00048e10


	//   ....[142]....
        /*e278*/ 	.word	0x00048e20


	//   ....[143]....
        /*e27c*/ 	.word	0x00048e30


	//   ....[144]....
        /*e280*/ 	.word	0x00048e40


	//   ....[145]....
        /*e284*/ 	.word	0x00048e70


	//   ....[146]....
        /*e288*/ 	.word	0x00048e80


	//   ....[147]....
        /*e28c*/ 	.word	0x00048e90


	//   ....[148]....
        /*e290*/ 	.word	0x00048ea0


	//   ....[149]....
        /*e294*/ 	.word	0x00048ed0


	//   ....[150]....
        /*e298*/ 	.word	0x00048ee0


	//   ....[151]....
        /*e29c*/ 	.word	0x00048ef0


	//   ....[152]....
        /*e2a0*/ 	.word	0x00048f00


	//   ....[153]....
        /*e2a4*/ 	.word	0x00048f30


	//   ....[154]....
        /*e2a8*/ 	.word	0x00048f40


	//   ....[155]....
        /*e2ac*/ 	.word	0x00048f50


	//   ....[156]....
        /*e2b0*/ 	.word	0x00048f60


	//   ....[157]....
        /*e2b4*/ 	.word	0x00048f90


	//   ....[158]....
        /*e2b8*/ 	.word	0x00048fa0


	//   ....[159]....
        /*e2bc*/ 	.word	0x00048fb0


	//   ....[160]....
        /*e2c0*/ 	.word	0x00048fc0


	//   ....[161]....
        /*e2c4*/ 	.word	0x00048ff0


	//   ....[162]....
        /*e2c8*/ 	.word	0x00049000


	//   ....[163]....
        /*e2cc*/ 	.word	0x00049010


	//   ....[164]....
        /*e2d0*/ 	.word	0x00049020


	//   ....[165]....
        /*e2d4*/ 	.word	0x00049050


	//   ....[166]....
        /*e2d8*/ 	.word	0x00049060


	//   ....[167]....
        /*e2dc*/ 	.word	0x00049070


	//   ....[168]....
        /*e2e0*/ 	.word	0x00049080


	//   ....[169]....
        /*e2e4*/ 	.word	0x000490b0


	//   ....[170]....
        /*e2e8*/ 	.word	0x000490c0


	//   ....[171]....
        /*e2ec*/ 	.word	0x000490d0


	//   ....[172]....
        /*e2f0*/ 	.word	0x000490e0


	//   ....[173]....
        /*e2f4*/ 	.word	0x00049110


	//   ....[174]....
        /*e2f8*/ 	.word	0x00049120


	//   ....[175]....
        /*e2fc*/ 	.word	0x00049130


	//   ....[176]....
        /*e300*/ 	.word	0x00049140


	//   ....[177]....
        /*e304*/ 	.word	0x00049170


	//   ....[178]....
        /*e308*/ 	.word	0x00049180


	//   ....[179]....
        /*e30c*/ 	.word	0x00049190


	//   ....[180]....
        /*e310*/ 	.word	0x000491a0


	//   ....[181]....
        /*e314*/ 	.word	0x000491d0


	//   ....[182]....
        /*e318*/ 	.word	0x000491e0


	//   ....[183]....
        /*e31c*/ 	.word	0x000491f0


	//   ....[184]....
        /*e320*/ 	.word	0x00049200


	//   ....[185]....
        /*e324*/ 	.word	0x00049230


	//   ....[186]....
        /*e328*/ 	.word	0x00049240


	//   ....[187]....
        /*e32c*/ 	.word	0x00049250


	//   ....[188]....
        /*e330*/ 	.word	0x00049260


	//   ....[189]....
        /*e334*/ 	.word	0x00049290


	//   ....[190]....
        /*e338*/ 	.word	0x000492a0


	//   ....[191]....
        /*e33c*/ 	.word	0x000492b0


	//   ....[192]....
        /*e340*/ 	.word	0x000492c0


	//   ....[193]....
        /*e344*/ 	.word	0x000492f0


	//   ....[194]....
        /*e348*/ 	.word	0x00049300


	//   ....[195]....
        /*e34c*/ 	.word	0x00049310


	//   ....[196]....
        /*e350*/ 	.word	0x00049320


	//   ....[197]....
        /*e354*/ 	.word	0x00049350


	//   ....[198]....
        /*e358*/ 	.word	0x00049360


	//   ....[199]....
        /*e35c*/ 	.word	0x00049370


	//   ....[200]....
        /*e360*/ 	.word	0x00049380


	//   ....[201]....
        /*e364*/ 	.word	0x000493b0


	//   ....[202]....
        /*e368*/ 	.word	0x000493c0


	//   ....[203]....
        /*e36c*/ 	.word	0x000493d0


	//   ....[204]....
        /*e370*/ 	.word	0x000493e0


	//   ....[205]....
        /*e374*/ 	.word	0x00049410


	//   ....[206]....
        /*e378*/ 	.word	0x00049420


	//   ....[207]....
        /*e37c*/ 	.word	0x00049430


	//   ....[208]....
        /*e380*/ 	.word	0x00049440


	//   ....[209]....
        /*e384*/ 	.word	0x00049470


	//   ....[210]....
        /*e388*/ 	.word	0x00049480


	//   ....[211]....
        /*e38c*/ 	.word	0x00049490


	//   ....[212]....
        /*e390*/ 	.word	0x000494a0


	//   ....[213]....
        /*e394*/ 	.word	0x000494d0


	//   ....[214]....
        /*e398*/ 	.word	0x000494e0


	//   ....[215]....
        /*e39c*/ 	.word	0x000494f0


	//   ....[216]....
        /*e3a0*/ 	.word	0x00049500


	//   ....[217]....
        /*e3a4*/ 	.word	0x00049530


	//   ....[218]....
        /*e3a8*/ 	.word	0x00049540


	//   ....[219]....
        /*e3ac*/ 	.word	0x00049550


	//   ....[220]....
        /*e3b0*/ 	.word	0x00049560


	//   ....[221]....
        /*e3b4*/ 	.word	0x00049590


	//   ....[222]....
        /*e3b8*/ 	.word	0x000495a0


	//   ....[223]....
        /*e3bc*/ 	.word	0x000495b0


	//   ....[224]....
        /*e3c0*/ 	.word	0x000495c0


	//   ....[225]....
        /*e3c4*/ 	.word	0x000495f0


	//   ....[226]....
        /*e3c8*/ 	.word	0x00049600


	//   ....[227]....
        /*e3cc*/ 	.word	0x00049610


	//   ....[228]....
        /*e3d0*/ 	.word	0x00049620


	//   ....[229]....
        /*e3d4*/ 	.word	0x00049650


	//   ....[230]....
        /*e3d8*/ 	.word	0x00049660


	//   ....[231]....
        /*e3dc*/ 	.word	0x00049670


	//   ....[232]....
        /*e3e0*/ 	.word	0x00049680


	//   ....[233]....
        /*e3e4*/ 	.word	0x000496b0


	//   ....[234]....
        /*e3e8*/ 	.word	0x000496c0


	//   ....[235]....
        /*e3ec*/ 	.word	0x000496d0


	//   ....[236]....
        /*e3f0*/ 	.word	0x000496e0


	//   ....[237]....
        /*e3f4*/ 	.word	0x00049710


	//   ....[238]....
        /*e3f8*/ 	.word	0x00049720


	//   ....[239]....
        /*e3fc*/ 	.word	0x00049730


	//   ....[240]....
        /*e400*/ 	.word	0x00049740


	//   ....[241]....
        /*e404*/ 	.word	0x00049770


	//   ....[242]....
        /*e408*/ 	.word	0x00049780


	//   ....[243]....
        /*e40c*/ 	.word	0x00049790


	//   ....[244]....
        /*e410*/ 	.word	0x000497a0


	//   ....[245]....
        /*e414*/ 	.word	0x000497d0


	//   ....[246]....
        /*e418*/ 	.word	0x000497e0


	//   ....[247]....
        /*e41c*/ 	.word	0x000497f0


	//   ....[248]....
        /*e420*/ 	.word	0x00049800


	//   ....[249]....
        /*e424*/ 	.word	0x00049830


	//   ....[250]....
        /*e428*/ 	.word	0x00049840


	//   ....[251]....
        /*e42c*/ 	.word	0x00049850


	//   ....[252]....
        /*e430*/ 	.word	0x00049860


	//   ....[253]....
        /*e434*/ 	.word	0x00049890


	//   ....[254]....
        /*e438*/ 	.word	0x000498a0


	//   ....[255]....
        /*e43c*/ 	.word	0x000498b0


	//   ....[0]....
        /*e440*/ 	.word	0x000498c0


	//   ....[1]....
        /*e444*/ 	.word	0x000498f0


	//   ....[2]....
        /*e448*/ 	.word	0x00049900


	//   ....[3]....
        /*e44c*/ 	.word	0x00049910


	//   ....[4]....
        /*e450*/ 	.word	0x00049920


	//   ....[5]....
        /*e454*/ 	.word	0x00049950


	//   ....[6]....
        /*e458*/ 	.word	0x00049960


	//   ....[7]....
        /*e45c*/ 	.word	0x00049970


	//   ....[8]....
        /*e460*/ 	.word	0x00049980


	//   ....[9]....
        /*e464*/ 	.word	0x000499b0


	//   ....[10]....
        /*e468*/ 	.word	0x000499c0


	//   ....[11]....
        /*e46c*/ 	.word	0x000499d0


	//   ....[12]....
        /*e470*/ 	.word	0x000499e0


	//   ....[13]....
        /*e474*/ 	.word	0x00049a10


	//   ....[14]....
        /*e478*/ 	.word	0x00049a20


	//   ....[15]....
        /*e47c*/ 	.word	0x00049a30


	//   ....[16]....
        /*e480*/ 	.word	0x00049a40


	//   ....[17]....
        /*e484*/ 	.word	0x00049a70


	//   ....[18]....
        /*e488*/ 	.word	0x00049a80


	//   ....[19]....
        /*e48c*/ 	.word	0x00049a90


	//   ....[20]....
        /*e490*/ 	.word	0x00049aa0


	//   ....[21]....
        /*e494*/ 	.word	0x00049ad0


	//   ....[22]....
        /*e498*/ 	.word	0x00049ae0


	//   ....[23]....
        /*e49c*/ 	.word	0x00049af0


	//   ....[24]....
        /*e4a0*/ 	.word	0x00049b00


	//   ....[25]....
        /*e4a4*/ 	.word	0x00049b30


	//   ....[26]....
        /*e4a8*/ 	.word	0x00049b40


	//   ....[27]....
        /*e4ac*/ 	.word	0x00049b50


	//   ....[28]....
        /*e4b0*/ 	.word	0x00049b60


	//   ....[29]....
        /*e4b4*/ 	.word	0x00049b90


	//   ....[30]....
        /*e4b8*/ 	.word	0x00049ba0


	//   ....[31]....
        /*e4bc*/ 	.word	0x00049bb0


	//   ....[32]....
        /*e4c0*/ 	.word	0x00049bc0


	//   ....[33]....
        /*e4c4*/ 	.word	0x00049bf0


	//   ....[34]....
        /*e4c8*/ 	.word	0x00049c00


	//   ....[35]....
        /*e4cc*/ 	.word	0x00049c10


	//   ....[36]....
        /*e4d0*/ 	.word	0x00049c20


	//   ....[37]....
        /*e4d4*/ 	.word	0x00049c50


	//   ....[38]....
        /*e4d8*/ 	.word	0x00049c60


	//   ....[39]....
        /*e4dc*/ 	.word	0x00049c70


	//   ....[40]....
        /*e4e0*/ 	.word	0x00049c80


	//   ....[41]....
        /*e4e4*/ 	.word	0x00049cb0


	//   ....[42]....
        /*e4e8*/ 	.word	0x00049cc0


	//   ....[43]....
        /*e4ec*/ 	.word	0x00049cd0


	//   ....[44]....
        /*e4f0*/ 	.word	0x00049ce0


	//   ....[45]....
        /*e4f4*/ 	.word	0x00049d10


	//   ....[46]....
        /*e4f8*/ 	.word	0x00049d20


	//   ....[47]....
        /*e4fc*/ 	.word	0x00049d30


	//   ....[48]....
        /*e500*/ 	.word	0x00049d40


	//   ....[49]....
        /*e504*/ 	.word	0x00049d70


	//   ....[50]....
        /*e508*/ 	.word	0x00049d80


	//   ....[51]....
        /*e50c*/ 	.word	0x00049d90


	//   ....[52]....
        /*e510*/ 	.word	0x00049da0


	//   ....[53]....
        /*e514*/ 	.word	0x00049dd0


	//   ....[54]....
        /*e518*/ 	.word	0x00049de0


	//   ....[55]....
        /*e51c*/ 	.word	0x00049df0


	//   ....[56]....
        /*e520*/ 	.word	0x00049e00


	//   ....[57]....
        /*e524*/ 	.word	0x00049e30


	//   ....[58]....
        /*e528*/ 	.word	0x00049e40


	//   ....[59]....
        /*e52c*/ 	.word	0x00049e50


	//   ....[60]....
        /*e530*/ 	.word	0x00049e60


	//   ....[61]....
        /*e534*/ 	.word	0x00049e90


	//   ....[62]....
        /*e538*/ 	.word	0x00049ea0


	//   ....[63]....
        /*e53c*/ 	.word	0x00049eb0


	//   ....[64]....
        /*e540*/ 	.word	0x00049ec0


	//   ....[65]....
        /*e544*/ 	.word	0x00049ef0


	//   ....[66]....
        /*e548*/ 	.word	0x00049f00


	//   ....[67]....
        /*e54c*/ 	.word	0x00049f10


	//   ....[68]....
        /*e550*/ 	.word	0x00049f20


	//   ....[69]....
        /*e554*/ 	.word	0x00049f50


	//   ....[70]....
        /*e558*/ 	.word	0x00049f60


	//   ....[71]....
        /*e55c*/ 	.word	0x00049f70


	//   ....[72]....
        /*e560*/ 	.word	0x00049f80


	//   ....[73]....
        /*e564*/ 	.word	0x00049fb0


	//   ....[74]....
        /*e568*/ 	.word	0x00049fc0


	//   ....[75]....
        /*e56c*/ 	.word	0x00049fd0


	//   ....[76]....
        /*e570*/ 	.word	0x00049fe0


	//   ....[77]....
        /*e574*/ 	.word	0x0004a010


	//   ....[78]....
        /*e578*/ 	.word	0x0004a020


	//   ....[79]....
        /*e57c*/ 	.word	0x0004a030


	//   ....[80]....
        /*e580*/ 	.word	0x0004a040


	//   ....[81]....
        /*e584*/ 	.word	0x0004a070


	//   ....[82]....
        /*e588*/ 	.word	0x0004a080


	//   ....[83]....
        /*e58c*/ 	.word	0x0004a090


	//   ....[84]....
        /*e590*/ 	.word	0x0004a0a0


	//   ....[85]....
        /*e594*/ 	.word	0x0004a0d0


	//   ....[86]....
        /*e598*/ 	.word	0x0004a0e0


	//   ....[87]....
        /*e59c*/ 	.word	0x0004a0f0


	//   ....[88]....
        /*e5a0*/ 	.word	0x0004a100


	//   ....[89]....
        /*e5a4*/ 	.word	0x0004a130


	//   ....[90]....
        /*e5a8*/ 	.word	0x0004a140


	//   ....[91]....
        /*e5ac*/ 	.word	0x0004a150


	//   ....[92]....
        /*e5b0*/ 	.word	0x0004a160


	//   ....[93]....
        /*e5b4*/ 	.word	0x0004a190


	//   ....[94]....
        /*e5b8*/ 	.word	0x0004a1a0


	//   ....[95]....
        /*e5bc*/ 	.word	0x0004a1b0


	//   ....[96]....
        /*e5c0*/ 	.word	0x0004a1c0


	//   ....[97]....
        /*e5c4*/ 	.word	0x0004a1f0


	//   ....[98]....
        /*e5c8*/ 	.word	0x0004a200


	//   ....[99]....
        /*e5cc*/ 	.word	0x0004a210


	//   ....[100]....
        /*e5d0*/ 	.word	0x0004a220


	//   ....[101]....
        /*e5d4*/ 	.word	0x0004a250


	//   ....[102]....
        /*e5d8*/ 	.word	0x0004a260


	//   ....[103]....
        /*e5dc*/ 	.word	0x0004a270


	//   ....[104]....
        /*e5e0*/ 	.word	0x0004a280


	//   ....[105]....
        /*e5e4*/ 	.word	0x0004a2b0


	//   ....[106]....
        /*e5e8*/ 	.word	0x0004a2c0


	//   ....[107]....
        /*e5ec*/ 	.word	0x0004a2d0


	//   ....[108]....
        /*e5f0*/ 	.word	0x0004a2e0


	//   ....[109]....
        /*e5f4*/ 	.word	0x0004a310


	//   ....[110]....
        /*e5f8*/ 	.word	0x0004a320


	//   ....[111]....
        /*e5fc*/ 	.word	0x0004a330


	//   ....[112]....
        /*e600*/ 	.word	0x0004a340


	//   ....[113]....
        /*e604*/ 	.word	0x0004a370


	//   ....[114]....
        /*e608*/ 	.word	0x0004a380


	//   ....[115]....
        /*e60c*/ 	.word	0x0004a390


	//   ....[116]....
        /*e610*/ 	.word	0x0004a3a0


	//   ....[117]....
        /*e614*/ 	.word	0x0004a3d0


	//   ....[118]....
        /*e618*/ 	.word	0x0004a3e0


	//   ....[119]....
        /*e61c*/ 	.word	0x0004a3f0


	//   ....[120]....
        /*e620*/ 	.word	0x0004a400


	//   ....[121]....
        /*e624*/ 	.word	0x0004a430


	//   ....[122]....
        /*e628*/ 	.word	0x0004a440


	//   ....[123]....
        /*e62c*/ 	.word	0x0004a450


	//   ....[124]....
        /*e630*/ 	.word	0x0004a460


	//   ....[125]....
        /*e634*/ 	.word	0x0004a490


	//   ....[126]....
        /*e638*/ 	.word	0x0004a4a0


	//   ....[127]....
        /*e63c*/ 	.word	0x0004a4b0


	//   ....[128]....
        /*e640*/ 	.word	0x0004a4c0


	//   ....[129]....
        /*e644*/ 	.word	0x0004a4f0


	//   ....[130]....
        /*e648*/ 	.word	0x0004a500


	//   ....[131]....
        /*e64c*/ 	.word	0x0004a510


	//   ....[132]....
        /*e650*/ 	.word	0x0004a520


	//   ....[133]....
        /*e654*/ 	.word	0x0004a550


	//   ....[134]....
        /*e658*/ 	.word	0x0004a560


	//   ....[135]....
        /*e65c*/ 	.word	0x0004a570


	//   ....[136]....
        /*e660*/ 	.word	0x0004a580


	//   ....[137]....
        /*e664*/ 	.word	0x0004a5b0


	//   ....[138]....
        /*e668*/ 	.word	0x0004a5c0


	//   ....[139]....
        /*e66c*/ 	.word	0x0004a5d0


	//   ....[140]....
        /*e670*/ 	.word	0x0004a5e0


	//   ....[141]....
        /*e674*/ 	.word	0x0004a610


	//   ....[142]....
        /*e678*/ 	.word	0x0004a620


	//   ....[143]....
        /*e67c*/ 	.word	0x0004a630


	//   ....[144]....
        /*e680*/ 	.word	0x0004a640


	//   ....[145]....
        /*e684*/ 	.word	0x0004a670


	//   ....[146]....
        /*e688*/ 	.word	0x0004a680


	//   ....[147]....
        /*e68c*/ 	.word	0x0004a690


	//   ....[148]....
        /*e690*/ 	.word	0x0004a6a0


	//   ....[149]....
        /*e694*/ 	.word	0x0004a6d0


	//   ....[150]....
        /*e698*/ 	.word	0x0004a6e0


	//   ....[151]....
        /*e69c*/ 	.word	0x0004a6f0


	//   ....[152]....
        /*e6a0*/ 	.word	0x0004a700


	//   ....[153]....
        /*e6a4*/ 	.word	0x0004a730


	//   ....[154]....
        /*e6a8*/ 	.word	0x0004a740


	//   ....[155]....
        /*e6ac*/ 	.word	0x0004a750


	//   ....[156]....
        /*e6b0*/ 	.word	0x0004a760


	//   ....[157]....
        /*e6b4*/ 	.word	0x0004a790


	//   ....[158]....
        /*e6b8*/ 	.word	0x0004a7a0


	//   ....[159]....
        /*e6bc*/ 	.word	0x0004a7b0


	//   ....[160]....
        /*e6c0*/ 	.word	0x0004a7c0


	//   ....[161]....
        /*e6c4*/ 	.word	0x0004a7f0


	//   ....[162]....
        /*e6c8*/ 	.word	0x0004a800


	//   ....[163]....
        /*e6cc*/ 	.word	0x0004a810


	//   ....[164]....
        /*e6d0*/ 	.word	0x0004a820


	//   ....[165]....
        /*e6d4*/ 	.word	0x0004a850


	//   ....[166]....
        /*e6d8*/ 	.word	0x0004a860


	//   ....[167]....
        /*e6dc*/ 	.word	0x0004a870


	//   ....[168]....
        /*e6e0*/ 	.word	0x0004a880


	//   ....[169]....
        /*e6e4*/ 	.word	0x0004a8b0


	//   ....[170]....
        /*e6e8*/ 	.word	0x0004a8c0


	//   ....[171]....
        /*e6ec*/ 	.word	0x0004a8d0


	//   ....[172]....
        /*e6f0*/ 	.word	0x0004a8e0


	//   ....[173]....
        /*e6f4*/ 	.word	0x0004a910


	//   ....[174]....
        /*e6f8*/ 	.word	0x0004a920


	//   ....[175]....
        /*e6fc*/ 	.word	0x0004a930


	//   ....[176]....
        /*e700*/ 	.word	0x0004a940


	//   ....[177]....
        /*e704*/ 	.word	0x0004a970


	//   ....[178]....
        /*e708*/ 	.word	0x0004a980


	//   ....[179]....
        /*e70c*/ 	.word	0x0004a990


	//   ....[180]....
        /*e710*/ 	.word	0x0004a9a0


	//   ....[181]....
        /*e714*/ 	.word	0x0004a9d0


	//   ....[182]....
        /*e718*/ 	.word	0x0004a9e0


	//   ....[183]....
        /*e71c*/ 	.word	0x0004a9f0


	//   ....[184]....
        /*e720*/ 	.word	0x0004aa00


	//   ....[185]....
        /*e724*/ 	.word	0x0004aa30


	//   ....[186]....
        /*e728*/ 	.word	0x0004aa40


	//   ....[187]....
        /*e72c*/ 	.word	0x0004aa50


	//   ....[188]....
        /*e730*/ 	.word	0x0004aa60


	//   ....[189]....
        /*e734*/ 	.word	0x0004aa90


	//   ....[190]....
        /*e738*/ 	.word	0x0004aaa0


	//   ....[191]....
        /*e73c*/ 	.word	0x0004aab0


	//   ....[192]....
        /*e740*/ 	.word	0x0004aac0


	//   ....[193]....
        /*e744*/ 	.word	0x0004aaf0


	//   ....[194]....
        /*e748*/ 	.word	0x0004ab00


	//   ....[195]....
        /*e74c*/ 	.word	0x0004ab10


	//   ....[196]....
        /*e750*/ 	.word	0x0004ab20


	//   ....[197]....
        /*e754*/ 	.word	0x0004ab50


	//   ....[198]....
        /*e758*/ 	.word	0x0004ab60


	//   ....[199]....
        /*e75c*/ 	.word	0x0004ab70


	//   ....[200]....
        /*e760*/ 	.word	0x0004ab80


	//   ....[201]....
        /*e764*/ 	.word	0x0004abb0


	//   ....[202]....
        /*e768*/ 	.word	0x0004abc0


	//   ....[203]....
        /*e76c*/ 	.word	0x0004abd0


	//   ....[204]....
        /*e770*/ 	.word	0x0004abe0


	//   ....[205]....
        /*e774*/ 	.word	0x0004ac10


	//   ....[206]....
        /*e778*/ 	.word	0x0004ac20


	//   ....[207]....
        /*e77c*/ 	.word	0x0004ac30


	//   ....[208]....
        /*e780*/ 	.word	0x0004ac40


	//   ....[209]....
        /*e784*/ 	.word	0x0004ac70


	//   ....[210]....
        /*e788*/ 	.word	0x0004ac80


	//   ....[211]....
        /*e78c*/ 	.word	0x0004ac90


	//   ....[212]....
        /*e790*/ 	.word	0x0004aca0


	//   ....[213]....
        /*e794*/ 	.word	0x0004acd0


	//   ....[214]....
        /*e798*/ 	.word	0x0004ace0


	//   ....[215]....
        /*e79c*/ 	.word	0x0004acf0


	//   ....[216]....
        /*e7a0*/ 	.word	0x0004ad00


	//   ....[217]....
        /*e7a4*/ 	.word	0x0004ad30


	//   ....[218]....
        /*e7a8*/ 	.word	0x0004ad40


	//   ....[219]....
        /*e7ac*/ 	.word	0x0004ad50


	//   ....[220]....
        /*e7b0*/ 	.word	0x0004ad60


	//   ....[221]....
        /*e7b4*/ 	.word	0x0004ad90


	//   ....[222]....
        /*e7b8*/ 	.word	0x0004ada0


	//   ....[223]....
        /*e7bc*/ 	.word	0x0004adb0


	//   ....[224]....
        /*e7c0*/ 	.word	0x0004adc0


	//   ....[225]....
        /*e7c4*/ 	.word	0x0004adf0


	//   ....[226]....
        /*e7c8*/ 	.word	0x0004ae00


	//   ....[227]....
        /*e7cc*/ 	.word	0x0004ae10


	//   ....[228]....
        /*e7d0*/ 	.word	0x0004ae20


	//   ....[229]....
        /*e7d4*/ 	.word	0x0004ae50


	//   ....[230]....
        /*e7d8*/ 	.word	0x0004ae60


	//   ....[231]....
        /*e7dc*/ 	.word	0x0004ae70


	//   ....[232]....
        /*e7e0*/ 	.word	0x0004ae80


	//   ....[233]....
        /*e7e4*/ 	.word	0x0004aeb0


	//   ....[234]....
        /*e7e8*/ 	.word	0x0004aec0


	//   ....[235]....
        /*e7ec*/ 	.word	0x0004aed0


	//   ....[236]....
        /*e7f0*/ 	.word	0x0004aee0


	//   ....[237]....
        /*e7f4*/ 	.word	0x0004af10


	//   ....[238]....
        /*e7f8*/ 	.word	0x0004af20


	//   ....[239]....
        /*e7fc*/ 	.word	0x0004af30


	//   ....[240]....
        /*e800*/ 	.word	0x0004af40


	//   ....[241]....
        /*e804*/ 	.word	0x0004af70


	//   ....[242]....
        /*e808*/ 	.word	0x0004af80


	//   ....[243]....
        /*e80c*/ 	.word	0x0004af90


	//   ....[244]....
        /*e810*/ 	.word	0x0004afa0


	//   ....[245]....
        /*e814*/ 	.word	0x0004afd0


	//   ....[246]....
        /*e818*/ 	.word	0x0004afe0


	//   ....[247]....
        /*e81c*/ 	.word	0x0004aff0


	//   ....[248]....
        /*e820*/ 	.word	0x0004b000


	//   ....[249]....
        /*e824*/ 	.word	0x0004b030


	//   ....[250]....
        /*e828*/ 	.word	0x0004b040


	//   ....[251]....
        /*e82c*/ 	.word	0x0004b050


	//   ....[252]....
        /*e830*/ 	.word	0x0004b060


	//   ....[253]....
        /*e834*/ 	.word	0x0004b090


	//   ....[254]....
        /*e838*/ 	.word	0x0004b0a0


	//   ....[255]....
        /*e83c*/ 	.word	0x0004b0b0


	//   ....[0]....
        /*e840*/ 	.word	0x0004b0c0


	//   ....[1]....
        /*e844*/ 	.word	0x0004b0f0


	//   ....[2]....
        /*e848*/ 	.word	0x0004b100


	//   ....[3]....
        /*e84c*/ 	.word	0x0004b110


	//   ....[4]....
        /*e850*/ 	.word	0x0004b120


	//   ....[5]....
        /*e854*/ 	.word	0x0004b150


	//   ....[6]....
        /*e858*/ 	.word	0x0004b160


	//   ....[7]....
        /*e85c*/ 	.word	0x0004b170


	//   ....[8]....
        /*e860*/ 	.word	0x0004b180


	//   ....[9]....
        /*e864*/ 	.word	0x0004b1b0


	//   ....[10]....
        /*e868*/ 	.word	0x0004b1c0


	//   ....[11]....
        /*e86c*/ 	.word	0x0004b1d0


	//   ....[12]....
        /*e870*/ 	.word	0x0004b1e0


	//   ....[13]....
        /*e874*/ 	.word	0x0004b210


	//   ....[14]....
        /*e878*/ 	.word	0x0004b220


	//   ....[15]....
        /*e87c*/ 	.word	0x0004b230


	//   ....[16]....
        /*e880*/ 	.word	0x0004b240


	//   ....[17]....
        /*e884*/ 	.word	0x0004b270


	//   ....[18]....
        /*e888*/ 	.word	0x0004b280


	//   ....[19]....
        /*e88c*/ 	.word	0x0004b290


	//   ....[20]....
        /*e890*/ 	.word	0x0004b2a0


	//   ....[21]....
        /*e894*/ 	.word	0x0004b2d0


	//   ....[22]....
        /*e898*/ 	.word	0x0004b2e0


	//   ....[23]....
        /*e89c*/ 	.word	0x0004b2f0


	//   ....[24]....
        /*e8a0*/ 	.word	0x0004b300


	//   ....[25]....
        /*e8a4*/ 	.word	0x0004b330


	//   ....[26]....
        /*e8a8*/ 	.word	0x0004b340


	//   ....[27]....
        /*e8ac*/ 	.word	0x0004b350


	//   ....[28]....
        /*e8b0*/ 	.word	0x0004b360


	//   ....[29]....
        /*e8b4*/ 	.word	0x0004b390


	//   ....[30]....
        /*e8b8*/ 	.word	0x0004b3a0


	//   ....[31]....
        /*e8bc*/ 	.word	0x0004b3b0


	//   ....[32]....
        /*e8c0*/ 	.word	0x0004b3c0


	//   ....[33]....
        /*e8c4*/ 	.word	0x0004b3f0


	//   ....[34]....
        /*e8c8*/ 	.word	0x0004b400


	//   ....[35]....
        /*e8cc*/ 	.word	0x0004b410


	//   ....[36]....
        /*e8d0*/ 	.word	0x0004b420


	//   ....[37]....
        /*e8d4*/ 	.word	0x0004b450


	//   ....[38]....
        /*e8d8*/ 	.word	0x0004b460


	//   ....[39]....
        /*e8dc*/ 	.word	0x0004b470


	//   ....[40]....
        /*e8e0*/ 	.word	0x0004b480


	//   ....[41]....
        /*e8e4*/ 	.word	0x0004b4b0


	//   ....[42]....
        /*e8e8*/ 	.word	0x0004b4c0


	//   ....[43]....
        /*e8ec*/ 	.word	0x0004b4d0


	//   ....[44]....
        /*e8f0*/ 	.word	0x0004b4e0


	//   ....[45]....
        /*e8f4*/ 	.word	0x0004b510


	//   ....[46]....
        /*e8f8*/ 	.word	0x0004b520


	//   ....[47]....
        /*e8fc*/ 	.word	0x0004b530


	//   ....[48]....
        /*e900*/ 	.word	0x0004b540


	//   ....[49]....
        /*e904*/ 	.word	0x0004b570


	//   ....[50]....
        /*e908*/ 	.word	0x0004b580


	//   ....[51]....
        /*e90c*/ 	.word	0x0004b590


	//   ....[52]....
        /*e910*/ 	.word	0x0004b5a0


	//   ....[53]....
        /*e914*/ 	.word	0x0004b5d0


	//   ....[54]....
        /*e918*/ 	.word	0x0004b5e0


	//   ....[55]....
        /*e91c*/ 	.word	0x0004b5f0


	//   ....[56]....
        /*e920*/ 	.word	0x0004b600


	//   ....[57]....
        /*e924*/ 	.word	0x0004b630


	//   ....[58]....
        /*e928*/ 	.word	0x0004b640


	//   ....[59]....
        /*e92c*/ 	.word	0x0004b650


	//   ....[60]....
        /*e930*/ 	.word	0x0004b660


	//   ....[61]....
        /*e934*/ 	.word	0x0004b690


	//   ....[62]....
        /*e938*/ 	.word	0x0004b6a0


	//   ....[63]....
        /*e93c*/ 	.word	0x0004b6b0


	//   ....[64]....
        /*e940*/ 	.word	0x0004b6c0


	//   ....[65]....
        /*e944*/ 	.word	0x0004b6f0


	//   ....[66]....
        /*e948*/ 	.word	0x0004b700


	//   ....[67]....
        /*e94c*/ 	.word	0x0004b710


	//   ....[68]....
        /*e950*/ 	.word	0x0004b720


	//   ....[69]....
        /*e954*/ 	.word	0x0004b750


	//   ....[70]....
        /*e958*/ 	.word	0x0004b760


	//   ....[71]....
        /*e95c*/ 	.word	0x0004b770


	//   ....[72]....
        /*e960*/ 	.word	0x0004b780


	//   ....[73]....
        /*e964*/ 	.word	0x0004b7b0


	//   ....[74]....
        /*e968*/ 	.word	0x0004b7c0


	//   ....[75]....
        /*e96c*/ 	.word	0x0004b7d0


	//   ....[76]....
        /*e970*/ 	.word	0x0004b7e0


	//   ....[77]....
        /*e974*/ 	.word	0x0004b810


	//   ....[78]....
        /*e978*/ 	.word	0x0004b820


	//   ....[79]....
        /*e97c*/ 	.word	0x0004b830


	//   ....[80]....
        /*e980*/ 	.word	0x0004b840


	//   ....[81]....
        /*e984*/ 	.word	0x0004b870


	//   ....[82]....
        /*e988*/ 	.word	0x0004b880


	//   ....[83]....
        /*e98c*/ 	.word	0x0004b890


	//   ....[84]....
        /*e990*/ 	.word	0x0004b8a0


	//   ....[85]....
        /*e994*/ 	.word	0x0004b8d0


	//   ....[86]....
        /*e998*/ 	.word	0x0004b8e0


	//   ....[87]....
        /*e99c*/ 	.word	0x0004b8f0


	//   ....[88]....
        /*e9a0*/ 	.word	0x0004b900


	//   ....[89]....
        /*e9a4*/ 	.word	0x0004b930


	//   ....[90]....
        /*e9a8*/ 	.word	0x0004b940


	//   ....[91]....
        /*e9ac*/ 	.word	0x0004b950


	//   ....[92]....
        /*e9b0*/ 	.word	0x0004b960


	//   ....[93]....
        /*e9b4*/ 	.word	0x0004b990


	//   ....[94]....
        /*e9b8*/ 	.word	0x0004b9a0


	//   ....[95]....
        /*e9bc*/ 	.word	0x0004b9b0


	//   ....[96]....
        /*e9c0*/ 	.word	0x0004b9c0


	//   ....[97]....
        /*e9c4*/ 	.word	0x0004b9f0


	//   ....[98]....
        /*e9c8*/ 	.word	0x0004ba00


	//   ....[99]....
        /*e9cc*/ 	.word	0x0004ba10


	//   ....[100]....
        /*e9d0*/ 	.word	0x0004ba20


	//   ....[101]....
        /*e9d4*/ 	.word	0x0004ba50


	//   ....[102]....
        /*e9d8*/ 	.word	0x0004ba60


	//   ....[103]....
        /*e9dc*/ 	.word	0x0004ba70


	//   ....[104]....
        /*e9e0*/ 	.word	0x0004ba80


	//   ....[105]....
        /*e9e4*/ 	.word	0x0004bab0


	//   ....[106]....
        /*e9e8*/ 	.word	0x0004bac0


	//   ....[107]....
        /*e9ec*/ 	.word	0x0004bad0


	//   ....[108]....
        /*e9f0*/ 	.word	0x0004bae0


	//   ....[109]....
        /*e9f4*/ 	.word	0x0004bb10


	//   ....[110]....
        /*e9f8*/ 	.word	0x0004bb20


	//   ....[111]....
        /*e9fc*/ 	.word	0x0004bb30


	//   ....[112]....
        /*ea00*/ 	.word	0x0004bb40


	//   ....[113]....
        /*ea04*/ 	.word	0x0004bb70


	//   ....[114]....
        /*ea08*/ 	.word	0x0004bb80


	//   ....[115]....
        /*ea0c*/ 	.word	0x0004bb90


	//   ....[116]....
        /*ea10*/ 	.word	0x0004bba0


	//   ....[117]....
        /*ea14*/ 	.word	0x0004bbd0


	//   ....[118]....
        /*ea18*/ 	.word	0x0004bbe0


	//   ....[119]....
        /*ea1c*/ 	.word	0x0004bbf0


	//   ....[120]....
        /*ea20*/ 	.word	0x0004bc00


	//   ....[121]....
        /*ea24*/ 	.word	0x0004bc30


	//   ....[122]....
        /*ea28*/ 	.word	0x0004bc40


	//   ....[123]....
        /*ea2c*/ 	.word	0x0004bc50


	//   ....[124]....
        /*ea30*/ 	.word	0x0004bc60


	//   ....[125]....
        /*ea34*/ 	.word	0x0004bc90


	//   ....[126]....
        /*ea38*/ 	.word	0x0004bca0


	//   ....[127]....
        /*ea3c*/ 	.word	0x0004bcb0


	//   ....[128]....
        /*ea40*/ 	.word	0x0004bcc0


	//   ....[129]....
        /*ea44*/ 	.word	0x0004bcf0


	//   ....[130]....
        /*ea48*/ 	.word	0x0004bd00


	//   ....[131]....
        /*ea4c*/ 	.word	0x0004bd10


	//   ....[132]....
        /*ea50*/ 	.word	0x0004bd20


	//   ....[133]....
        /*ea54*/ 	.word	0x0004bd50


	//   ....[134]....
        /*ea58*/ 	.word	0x0004bd60


	//   ....[135]....
        /*ea5c*/ 	.word	0x0004bd70


	//   ....[136]....
        /*ea60*/ 	.word	0x0004bd80


	//   ....[137]....
        /*ea64*/ 	.word	0x0004bdb0


	//   ....[138]....
        /*ea68*/ 	.word	0x0004bdc0


	//   ....[139]....
        /*ea6c*/ 	.word	0x0004bdd0


	//   ....[140]....
        /*ea70*/ 	.word	0x0004bde0


	//   ....[141]....
        /*ea74*/ 	.word	0x0004be10


	//   ....[142]....
        /*ea78*/ 	.word	0x0004be20


	//   ....[143]....
        /*ea7c*/ 	.word	0x0004be30


	//   ....[144]....
        /*ea80*/ 	.word	0x0004be40


	//   ....[145]....
        /*ea84*/ 	.word	0x0004be70


	//   ....[146]....
        /*ea88*/ 	.word	0x0004be80


	//   ....[147]....
        /*ea8c*/ 	.word	0x0004be90


	//   ....[148]....
        /*ea90*/ 	.word	0x0004bea0


	//   ....[149]....
        /*ea94*/ 	.word	0x0004bed0


	//   ....[150]....
        /*ea98*/ 	.word	0x0004bee0


	//   ....[151]....
        /*ea9c*/ 	.word	0x0004bef0


	//   ....[152]....
        /*eaa0*/ 	.word	0x0004bf00


	//   ....[153]....
        /*eaa4*/ 	.word	0x0004bf30


	//   ....[154]....
        /*eaa8*/ 	.word	0x0004bf40


	//   ....[155]....
        /*eaac*/ 	.word	0x0004bf50


	//   ....[156]....
        /*eab0*/ 	.word	0x0004bf60


	//   ....[157]....
        /*eab4*/ 	.word	0x0004bf90


	//   ....[158]....
        /*eab8*/ 	.word	0x0004bfa0


	//   ....[159]....
        /*eabc*/ 	.word	0x0004bfb0


	//   ....[160]....
        /*eac0*/ 	.word	0x0004bfc0


	//   ....[161]....
        /*eac4*/ 	.word	0x0004bff0


	//   ....[162]....
        /*eac8*/ 	.word	0x0004c000


	//   ....[163]....
        /*eacc*/ 	.word	0x0004c010


	//   ....[164]....
        /*ead0*/ 	.word	0x0004c020


	//   ....[165]....
        /*ead4*/ 	.word	0x0004c050


	//   ....[166]....
        /*ead8*/ 	.word	0x0004c060


	//   ....[167]....
        /*eadc*/ 	.word	0x0004c070


	//   ....[168]....
        /*eae0*/ 	.word	0x0004c080


	//   ....[169]....
        /*eae4*/ 	.word	0x0004c0b0


	//   ....[170]....
        /*eae8*/ 	.word	0x0004c0c0


	//   ....[171]....
        /*eaec*/ 	.word	0x0004c0d0


	//   ....[172]....
        /*eaf0*/ 	.word	0x0004c0e0


	//   ....[173]....
        /*eaf4*/ 	.word	0x0004c110


	//   ....[174]....
        /*eaf8*/ 	.word	0x0004c120


	//   ....[175]....
        /*eafc*/ 	.word	0x0004c130


	//   ....[176]....
        /*eb00*/ 	.word	0x0004c140


	//   ....[177]....
        /*eb04*/ 	.word	0x0004c170


	//   ....[178]....
        /*eb08*/ 	.word	0x0004c180


	//   ....[179]....
        /*eb0c*/ 	.word	0x0004c190


	//   ....[180]....
        /*eb10*/ 	.word	0x0004c1a0


	//   ....[181]....
        /*eb14*/ 	.word	0x0004c1d0


	//   ....[182]....
        /*eb18*/ 	.word	0x0004c1e0


	//   ....[183]....
        /*eb1c*/ 	.word	0x0004c1f0


	//   ....[184]....
        /*eb20*/ 	.word	0x0004c200


	//   ....[185]....
        /*eb24*/ 	.word	0x0004c230


	//   ....[186]....
        /*eb28*/ 	.word	0x0004c240


	//   ....[187]....
        /*eb2c*/ 	.word	0x0004c250


	//   ....[188]....
        /*eb30*/ 	.word	0x0004c260


	//   ....[189]....
        /*eb34*/ 	.word	0x0004c290


	//   ....[190]....
        /*eb38*/ 	.word	0x0004c2a0


	//   ....[191]....
        /*eb3c*/ 	.word	0x0004c2b0


	//   ....[192]....
        /*eb40*/ 	.word	0x0004c2c0


	//   ....[193]....
        /*eb44*/ 	.word	0x0004c2f0


	//   ....[194]....
        /*eb48*/ 	.word	0x0004c300


	//   ....[195]....
        /*eb4c*/ 	.word	0x0004c310


	//   ....[196]....
        /*eb50*/ 	.word	0x0004c320


	//   ....[197]....
        /*eb54*/ 	.word	0x0004c350


	//   ....[198]....
        /*eb58*/ 	.word	0x0004c360


	//   ....[199]....
        /*eb5c*/ 	.word	0x0004c370


	//   ....[200]....
        /*eb60*/ 	.word	0x0004c380


	//   ....[201]....
        /*eb64*/ 	.word	0x0004c3b0


	//   ....[202]....
        /*eb68*/ 	.word	0x0004c3c0


	//   ....[203]....
        /*eb6c*/ 	.word	0x0004c3d0


	//   ....[204]....
        /*eb70*/ 	.word	0x0004c3e0


	//   ....[205]....
        /*eb74*/ 	.word	0x0004c410


	//   ....[206]....
        /*eb78*/ 	.word	0x0004c420


	//   ....[207]....
        /*eb7c*/ 	.word	0x0004c430


	//   ....[208]....
        /*eb80*/ 	.word	0x0004c440


	//   ....[209]....
        /*eb84*/ 	.word	0x0004c470


	//   ....[210]....
        /*eb88*/ 	.word	0x0004c480


	//   ....[211]....
        /*eb8c*/ 	.word	0x0004c490


	//   ....[212]....
        /*eb90*/ 	.word	0x0004c4a0


	//   ....[213]....
        /*eb94*/ 	.word	0x0004c4d0


	//   ....[214]....
        /*eb98*/ 	.word	0x0004c4e0


	//   ....[215]....
        /*eb9c*/ 	.word	0x0004c4f0


	//   ....[216]....
        /*eba0*/ 	.word	0x0004c500


	//   ....[217]....
        /*eba4*/ 	.word	0x0004c530


	//   ....[218]....
        /*eba8*/ 	.word	0x0004c540


	//   ....[219]....
        /*ebac*/ 	.word	0x0004c550


	//   ....[220]....
        /*ebb0*/ 	.word	0x0004c560


	//   ....[221]....
        /*ebb4*/ 	.word	0x0004c590


	//   ....[222]....
        /*ebb8*/ 	.word	0x0004c5a0


	//   ....[223]....
        /*ebbc*/ 	.word	0x0004c5b0


	//   ....[224]....
        /*ebc0*/ 	.word	0x0004c5c0


	//   ....[225]....
        /*ebc4*/ 	.word	0x0004c5f0


	//   ....[226]....
        /*ebc8*/ 	.word	0x0004c600


	//   ....[227]....
        /*ebcc*/ 	.word	0x0004c610


	//   ....[228]....
        /*ebd0*/ 	.word	0x0004c620


	//   ....[229]....
        /*ebd4*/ 	.word	0x0004c650


	//   ....[230]....
        /*ebd8*/ 	.word	0x0004c660


	//   ....[231]....
        /*ebdc*/ 	.word	0x0004c670


	//   ....[232]....
        /*ebe0*/ 	.word	0x0004c680


	//   ....[233]....
        /*ebe4*/ 	.word	0x0004c6b0


	//   ....[234]....
        /*ebe8*/ 	.word	0x0004c6c0


	//   ....[235]....
        /*ebec*/ 	.word	0x0004c6d0


	//   ....[236]....
        /*ebf0*/ 	.word	0x0004c6e0


	//   ....[237]....
        /*ebf4*/ 	.word	0x0004c710


	//   ....[238]....
        /*ebf8*/ 	.word	0x0004c720


	//   ....[239]....
        /*ebfc*/ 	.word	0x0004c730


	//   ....[240]....
        /*ec00*/ 	.word	0x0004c740


	//   ....[241]....
        /*ec04*/ 	.word	0x0004c770


	//   ....[242]....
        /*ec08*/ 	.word	0x0004c780


	//   ....[243]....
        /*ec0c*/ 	.word	0x0004c790


	//   ....[244]....
        /*ec10*/ 	.word	0x0004c7a0


	//   ....[245]....
        /*ec14*/ 	.word	0x0004c7d0


	//   ....[246]....
        /*ec18*/ 	.word	0x0004c7e0


	//   ....[247]....
        /*ec1c*/ 	.word	0x0004c7f0


	//   ....[248]....
        /*ec20*/ 	.word	0x0004c800


	//   ....[249]....
        /*ec24*/ 	.word	0x0004c830


	//   ....[250]....
        /*ec28*/ 	.word	0x0004c840


	//   ....[251]....
        /*ec2c*/ 	.word	0x0004c850


	//   ....[252]....
        /*ec30*/ 	.word	0x0004c860


	//   ....[253]....
        /*ec34*/ 	.word	0x0004c890


	//   ....[254]....
        /*ec38*/ 	.word	0x0004c8a0


	//   ....[255]....
        /*ec3c*/ 	.word	0x0004c8b0


	//   ....[0]....
        /*ec40*/ 	.word	0x0004c8c0


	//   ....[1]....
        /*ec44*/ 	.word	0x0004c8f0


	//   ....[2]....
        /*ec48*/ 	.word	0x0004c900


	//   ....[3]....
        /*ec4c*/ 	.word	0x0004c910


	//   ....[4]....
        /*ec50*/ 	.word	0x0004c920


	//   ....[5]....
        /*ec54*/ 	.word	0x0004c950


	//   ....[6]....
        /*ec58*/ 	.word	0x0004c960


	//   ....[7]....
        /*ec5c*/ 	.word	0x0004c970


	//   ....[8]....
        /*ec60*/ 	.word	0x0004c980


	//   ....[9]....
        /*ec64*/ 	.word	0x0004c9b0


	//   ....[10]....
        /*ec68*/ 	.word	0x0004c9c0


	//   ....[11]....
        /*ec6c*/ 	.word	0x0004c9d0


	//   ....[12]....
        /*ec70*/ 	.word	0x0004c9e0


	//   ....[13]....
        /*ec74*/ 	.word	0x0004ca10


	//   ....[14]....
        /*ec78*/ 	.word	0x0004ca20


	//   ....[15]....
        /*ec7c*/ 	.word	0x0004ca30


	//   ....[16]....
        /*ec80*/ 	.word	0x0004ca40


	//   ....[17]....
        /*ec84*/ 	.word	0x0004ca70


	//   ....[18]....
        /*ec88*/ 	.word	0x0004ca80


	//   ....[19]....
        /*ec8c*/ 	.word	0x0004ca90


	//   ....[20]....
        /*ec90*/ 	.word	0x0004caa0


	//   ....[21]....
        /*ec94*/ 	.word	0x0004cad0


	//   ....[22]....
        /*ec98*/ 	.word	0x0004cae0


	//   ....[23]....
        /*ec9c*/ 	.word	0x0004caf0


	//   ....[24]....
        /*eca0*/ 	.word	0x0004cb00


	//   ....[25]....
        /*eca4*/ 	.word	0x0004cb30


	//   ....[26]....
        /*eca8*/ 	.word	0x0004cb40


	//   ....[27]....
        /*ecac*/ 	.word	0x0004cb50


	//   ....[28]....
        /*ecb0*/ 	.word	0x0004cb60


	//   ....[29]....
        /*ecb4*/ 	.word	0x0004cb90


	//   ....[30]....
        /*ecb8*/ 	.word	0x0004cba0


	//   ....[31]....
        /*ecbc*/ 	.word	0x0004cbb0


	//   ....[32]....
        /*ecc0*/ 	.word	0x0004cbc0


	//   ....[33]....
        /*ecc4*/ 	.word	0x0004cbf0


	//   ....[34]....
        /*ecc8*/ 	.word	0x0004cc00


	//   ....[35]....
        /*eccc*/ 	.word	0x0004cc10


	//   ....[36]....
        /*ecd0*/ 	.word	0x0004cc20


	//   ....[37]....
        /*ecd4*/ 	.word	0x0004cc50


	//   ....[38]....
        /*ecd8*/ 	.word	0x0004cc60


	//   ....[39]....
        /*ecdc*/ 	.word	0x0004cc70


	//   ....[40]....
        /*ece0*/ 	.word	0x0004cc80


	//   ....[41]....
        /*ece4*/ 	.word	0x0004ccb0


	//   ....[42]....
        /*ece8*/ 	.word	0x0004ccc0


	//   ....[43]....
        /*ecec*/ 	.word	0x0004ccd0


	//   ....[44]....
        /*ecf0*/ 	.word	0x0004cce0


	//   ....[45]....
        /*ecf4*/ 	.word	0x0004cd10


	//   ....[46]....
        /*ecf8*/ 	.word	0x0004cd20


	//   ....[47]....
        /*ecfc*/ 	.word	0x0004cd30


	//   ....[48]....
        /*ed00*/ 	.word	0x0004cd40


	//   ....[49]....
        /*ed04*/ 	.word	0x0004cd70


	//   ....[50]....
        /*ed08*/ 	.word	0x0004cd80


	//   ....[51]....
        /*ed0c*/ 	.word	0x0004cd90


	//   ....[52]....
        /*ed10*/ 	.word	0x0004cda0


	//   ....[53]....
        /*ed14*/ 	.word	0x0004cdd0


	//   ....[54]....
        /*ed18*/ 	.word	0x0004cde0


	//   ....[55]....
        /*ed1c*/ 	.word	0x0004cdf0


	//   ....[56]....
        /*ed20*/ 	.word	0x0004ce00


	//   ....[57]....
        /*ed24*/ 	.word	0x0004ce30


	//   ....[58]....
        /*ed28*/ 	.word	0x0004ce40


	//   ....[59]....
        /*ed2c*/ 	.word	0x0004ce50


	//   ....[60]....
        /*ed30*/ 	.word	0x0004ce60


	//   ....[61]....
        /*ed34*/ 	.word	0x0004ce90


	//   ....[62]....
        /*ed38*/ 	.word	0x0004cea0


	//   ....[63]....
        /*ed3c*/ 	.word	0x0004ceb0


	//   ....[64]....
        /*ed40*/ 	.word	0x0004cec0


	//   ....[65]....
        /*ed44*/ 	.word	0x0004cef0


	//   ....[66]....
        /*ed48*/ 	.word	0x0004cf00


	//   ....[67]....
        /*ed4c*/ 	.word	0x0004cf10


	//   ....[68]....
        /*ed50*/ 	.word	0x0004cf20


	//   ....[69]....
        /*ed54*/ 	.word	0x0004cf50


	//   ....[70]....
        /*ed58*/ 	.word	0x0004cf60


	//   ....[71]....
        /*ed5c*/ 	.word	0x0004cf70


	//   ....[72]....
        /*ed60*/ 	.word	0x0004cf80


	//   ....[73]....
        /*ed64*/ 	.word	0x0004cfb0


	//   ....[74]....
        /*ed68*/ 	.word	0x0004cfc0


	//   ....[75]....
        /*ed6c*/ 	.word	0x0004cfd0


	//   ....[76]....
        /*ed70*/ 	.word	0x0004cfe0


	//   ....[77]....
        /*ed74*/ 	.word	0x0004d010


	//   ....[78]....
        /*ed78*/ 	.word	0x0004d020


	//   ....[79]....
        /*ed7c*/ 	.word	0x0004d030


	//   ....[80]....
        /*ed80*/ 	.word	0x0004d040


	//   ....[81]....
        /*ed84*/ 	.word	0x0004d070


	//   ....[82]....
        /*ed88*/ 	.word	0x0004d080


	//   ....[83]....
        /*ed8c*/ 	.word	0x0004d090


	//   ....[84]....
        /*ed90*/ 	.word	0x0004d0a0


	//   ....[85]....
        /*ed94*/ 	.word	0x0004d0d0


	//   ....[86]....
        /*ed98*/ 	.word	0x0004d0e0


	//   ....[87]....
        /*ed9c*/ 	.word	0x0004d0f0


	//   ....[88]....
        /*eda0*/ 	.word	0x0004d100


	//   ....[89]....
        /*eda4*/ 	.word	0x0004d130


	//   ....[90]....
        /*eda8*/ 	.word	0x0004d140


	//   ....[91]....
        /*edac*/ 	.word	0x0004d150


	//   ....[92]....
        /*edb0*/ 	.word	0x0004d160


	//   ....[93]....
        /*edb4*/ 	.word	0x0004d190


	//   ....[94]....
        /*edb8*/ 	.word	0x0004d1a0


	//   ....[95]....
        /*edbc*/ 	.word	0x0004d1b0


	//   ....[96]....
        /*edc0*/ 	.word	0x0004d1c0


	//   ....[97]....
        /*edc4*/ 	.word	0x0004d1f0


	//   ....[98]....
        /*edc8*/ 	.word	0x0004d200


	//   ....[99]....
        /*edcc*/ 	.word	0x0004d210


	//   ....[100]....
        /*edd0*/ 	.word	0x0004d220


	//   ....[101]....
        /*edd4*/ 	.word	0x0004d250


	//   ....[102]....
        /*edd8*/ 	.word	0x0004d260


	//   ....[103]....
        /*eddc*/ 	.word	0x0004d270


	//   ....[104]....
        /*ede0*/ 	.word	0x0004d280


	//   ....[105]....
        /*ede4*/ 	.word	0x0004d2b0


	//   ....[106]....
        /*ede8*/ 	.word	0x0004d2c0


	//   ....[107]....
        /*edec*/ 	.word	0x0004d2d0


	//   ....[108]....
        /*edf0*/ 	.word	0x0004d2e0


	//   ....[109]....
        /*edf4*/ 	.word	0x0004d310


	//   ....[110]....
        /*edf8*/ 	.word	0x0004d320


	//   ....[111]....
        /*edfc*/ 	.word	0x0004d330


	//   ....[112]....
        /*ee00*/ 	.word	0x0004d340


	//   ....[113]....
        /*ee04*/ 	.word	0x0004d370


	//   ....[114]....
        /*ee08*/ 	.word	0x0004d380


	//   ....[115]....
        /*ee0c*/ 	.word	0x0004d390


	//   ....[116]....
        /*ee10*/ 	.word	0x0004d3a0


	//   ....[117]....
        /*ee14*/ 	.word	0x0004d3d0


	//   ....[118]....
        /*ee18*/ 	.word	0x0004d3e0


	//   ....[119]....
        /*ee1c*/ 	.word	0x0004d3f0


	//   ....[120]....
        /*ee20*/ 	.word	0x0004d400


	//   ....[121]....
        /*ee24*/ 	.word	0x0004d430


	//   ....[122]....
        /*ee28*/ 	.word	0x0004d440


	//   ....[123]....
        /*ee2c*/ 	.word	0x0004d450


	//   ....[124]....
        /*ee30*/ 	.word	0x0004d460


	//   ....[125]....
        /*ee34*/ 	.word	0x0004d490


	//   ....[126]....
        /*ee38*/ 	.word	0x0004d4a0


	//   ....[127]....
        /*ee3c*/ 	.word	0x0004d4b0


	//   ....[128]....
        /*ee40*/ 	.word	0x0004d4c0


	//   ....[129]....
        /*ee44*/ 	.word	0x0004d4f0


	//   ....[130]....
        /*ee48*/ 	.word	0x0004d500


	//   ....[131]....
        /*ee4c*/ 	.word	0x0004d510


	//   ....[132]....
        /*ee50*/ 	.word	0x0004d520


	//   ....[133]....
        /*ee54*/ 	.word	0x0004d550


	//   ....[134]....
        /*ee58*/ 	.word	0x0004d560


	//   ....[135]....
        /*ee5c*/ 	.word	0x0004d570


	//   ....[136]....
        /*ee60*/ 	.word	0x0004d580


	//   ....[137]....
        /*ee64*/ 	.word	0x0004d5b0


	//   ....[138]....
        /*ee68*/ 	.word	0x0004d5c0


	//   ....[139]....
        /*ee6c*/ 	.word	0x0004d5d0


	//   ....[140]....
        /*ee70*/ 	.word	0x0004d5e0


	//   ....[141]....
        /*ee74*/ 	.word	0x0004d610


	//   ....[142]....
        /*ee78*/ 	.word	0x0004d620


	//   ....[143]....
        /*ee7c*/ 	.word	0x0004d630


	//   ....[144]....
        /*ee80*/ 	.word	0x0004d640


	//   ....[145]....
        /*ee84*/ 	.word	0x0004d670


	//   ....[146]....
        /*ee88*/ 	.word	0x0004d680


	//   ....[147]....
        /*ee8c*/ 	.word	0x0004d690


	//   ....[148]....
        /*ee90*/ 	.word	0x0004d6a0


	//   ....[149]....
        /*ee94*/ 	.word	0x0004d6d0


	//   ....[150]....
        /*ee98*/ 	.word	0x0004d6e0


	//   ....[151]....
        /*ee9c*/ 	.word	0x0004d6f0


	//   ....[152]....
        /*eea0*/ 	.word	0x0004d700


	//   ....[153]....
        /*eea4*/ 	.word	0x0004d730


	//   ....[154]....
        /*eea8*/ 	.word	0x0004d740


	//   ....[155]....
        /*eeac*/ 	.word	0x0004d750


	//   ....[156]....
        /*eeb0*/ 	.word	0x0004d760


	//   ....[157]....
        /*eeb4*/ 	.word	0x0004d790


	//   ....[158]....
        /*eeb8*/ 	.word	0x0004d7a0


	//   ....[159]....
        /*eebc*/ 	.word	0x0004d7b0


	//   ....[160]....
        /*eec0*/ 	.word	0x0004d7c0


	//   ....[161]....
        /*eec4*/ 	.word	0x0004d7f0


	//   ....[162]....
        /*eec8*/ 	.word	0x0004d800


	//   ....[163]....
        /*eecc*/ 	.word	0x0004d810


	//   ....[164]....
        /*eed0*/ 	.word	0x0004d820


	//   ....[165]....
        /*eed4*/ 	.word	0x0004d850


	//   ....[166]....
        /*eed8*/ 	.word	0x0004d860


	//   ....[167]....
        /*eedc*/ 	.word	0x0004d870


	//   ....[168]....
        /*eee0*/ 	.word	0x0004d880


	//   ....[169]....
        /*eee4*/ 	.word	0x0004d8b0


	//   ....[170]....
        /*eee8*/ 	.word	0x0004d8c0


	//   ....[171]....
        /*eeec*/ 	.word	0x0004d8d0


	//   ....[172]....
        /*eef0*/ 	.word	0x0004d8e0


	//   ....[173]....
        /*eef4*/ 	.word	0x0004d910


	//   ....[174]....
        /*eef8*/ 	.word	0x0004d920


	//   ....[175]....
        /*eefc*/ 	.word	0x0004d930


	//   ....[176]....
        /*ef00*/ 	.word	0x0004d940


	//   ....[177]....
        /*ef04*/ 	.word	0x0004d970


	//   ....[178]....
        /*ef08*/ 	.word	0x0004d980


	//   ....[179]....
        /*ef0c*/ 	.word	0x0004d990


	//   ....[180]....
        /*ef10*/ 	.word	0x0004d9a0


	//   ....[181]....
        /*ef14*/ 	.word	0x0004d9d0


	//   ....[182]....
        /*ef18*/ 	.word	0x0004d9e0


	//   ....[183]....
        /*ef1c*/ 	.word	0x0004d9f0


	//   ....[184]....
        /*ef20*/ 	.word	0x0004da00


	//   ....[185]....
        /*ef24*/ 	.word	0x0004da30


	//   ....[186]....
        /*ef28*/ 	.word	0x0004da40


	//   ....[187]....
        /*ef2c*/ 	.word	0x0004da50


	//   ....[188]....
        /*ef30*/ 	.word	0x0004da60


	//   ....[189]....
        /*ef34*/ 	.word	0x0004da90


	//   ....[190]....
        /*ef38*/ 	.word	0x0004daa0


	//   ....[191]....
        /*ef3c*/ 	.word	0x0004dab0


	//   ....[192]....
        /*ef40*/ 	.word	0x0004dac0


	//   ....[193]....
        /*ef44*/ 	.word	0x0004daf0


	//   ....[194]....
        /*ef48*/ 	.word	0x0004db00


	//   ....[195]....
        /*ef4c*/ 	.word	0x0004db10


	//   ....[196]....
        /*ef50*/ 	.word	0x0004db20


	//   ....[197]....
        /*ef54*/ 	.word	0x0004db50


	//   ....[198]....
        /*ef58*/ 	.word	0x0004db60


	//   ....[199]....
        /*ef5c*/ 	.word	0x0004db70


	//   ....[200]....
        /*ef60*/ 	.word	0x0004db80


	//   ....[201]....
        /*ef64*/ 	.word	0x0004dbb0


	//   ....[202]....
        /*ef68*/ 	.word	0x0004dbc0


	//   ....[203]....
        /*ef6c*/ 	.word	0x0004dbd0


	//   ....[204]....
        /*ef70*/ 	.word	0x0004dbe0


	//   ....[205]....
        /*ef74*/ 	.word	0x0004dc10


	//   ....[206]....
        /*ef78*/ 	.word	0x0004dc20


	//   ....[207]....
        /*ef7c*/ 	.word	0x0004dc30


	//   ....[208]....
        /*ef80*/ 	.word	0x0004dc40


	//   ....[209]....
        /*ef84*/ 	.word	0x0004dc70


	//   ....[210]....
        /*ef88*/ 	.word	0x0004dc80


	//   ....[211]....
        /*ef8c*/ 	.word	0x0004dc90


	//   ....[212]....
        /*ef90*/ 	.word	0x0004dca0


	//   ....[213]....
        /*ef94*/ 	.word	0x0004dcd0


	//   ....[214]....
        /*ef98*/ 	.word	0x0004dce0


	//   ....[215]....
        /*ef9c*/ 	.word	0x0004dcf0


	//   ....[216]....
        /*efa0*/ 	.word	0x0004dd00


	//   ....[217]....
        /*efa4*/ 	.word	0x0004dd30


	//   ....[218]....
        /*efa8*/ 	.word	0x0004dd40


	//   ....[219]....
        /*efac*/ 	.word	0x0004dd50


	//   ....[220]....
        /*efb0*/ 	.word	0x0004dd60


	//   ....[221]....
        /*efb4*/ 	.word	0x0004dd90


	//   ....[222]....
        /*efb8*/ 	.word	0x0004dda0


	//   ....[223]....
        /*efbc*/ 	.word	0x0004ddb0


	//   ....[224]....
        /*efc0*/ 	.word	0x0004ddc0


	//   ....[225]....
        /*efc4*/ 	.word	0x0004ddf0


	//   ....[226]....
        /*efc8*/ 	.word	0x0004de00


	//   ....[227]....
        /*efcc*/ 	.word	0x0004de10


	//   ....[228]....
        /*efd0*/ 	.word	0x0004de20


	//   ....[229]....
        /*efd4*/ 	.word	0x0004de50


	//   ....[230]....
        /*efd8*/ 	.word	0x0004de60


	//   ....[231]....
        /*efdc*/ 	.word	0x0004de70


	//   ....[232]....
        /*efe0*/ 	.word	0x0004de80


	//   ....[233]....
        /*efe4*/ 	.word	0x0004deb0


	//   ....[234]....
        /*efe8*/ 	.word	0x0004dec0


	//   ....[235]....
        /*efec*/ 	.word	0x0004ded0


	//   ....[236]....
        /*eff0*/ 	.word	0x0004dee0


	//   ....[237]....
        /*eff4*/ 	.word	0x0004df10


	//   ....[238]....
        /*eff8*/ 	.word	0x0004df20


	//   ....[239]....
        /*effc*/ 	.word	0x0004df30


	//   ....[240]....
        /*f000*/ 	.word	0x0004df40


	//   ....[241]....
        /*f004*/ 	.word	0x0004df70


	//   ....[242]....
        /*f008*/ 	.word	0x0004df80


	//   ....[243]....
        /*f00c*/ 	.word	0x0004df90


	//   ....[244]....
        /*f010*/ 	.word	0x0004dfa0


	//   ....[245]....
        /*f014*/ 	.word	0x0004dfd0


	//   ....[246]....
        /*f018*/ 	.word	0x0004dfe0


	//   ....[247]....
        /*f01c*/ 	.word	0x0004dff0


	//   ....[248]....
        /*f020*/ 	.word	0x0004e000


	//   ....[249]....
        /*f024*/ 	.word	0x0004e030


	//   ....[250]....
        /*f028*/ 	.word	0x0004e040


	//   ....[251]....
        /*f02c*/ 	.word	0x0004e050


	//   ....[252]....
        /*f030*/ 	.word	0x0004e060


	//   ....[253]....
        /*f034*/ 	.word	0x0004e0a0


	//   ....[254]....
        /*f038*/ 	.word	0x000540c0


	//   ....[255]....
        /*f03c*/ 	.word	0x000540d0


	//   ....[0]....
        /*f040*/ 	.word	0x000540e0


	//   ....[1]....
        /*f044*/ 	.word	0x00054110


	//   ....[2]....
        /*f048*/ 	.word	0x00054120


	//   ....[3]....
        /*f04c*/ 	.word	0x00054130


	//   ....[4]....
        /*f050*/ 	.word	0x00054140


	//   ....[5]....
        /*f054*/ 	.word	0x00054170


	//   ....[6]....
        /*f058*/ 	.word	0x00054180


	//   ....[7]....
        /*f05c*/ 	.word	0x00054190


	//   ....[8]....
        /*f060*/ 	.word	0x000541a0


	//   ....[9]....
        /*f064*/ 	.word	0x000541d0


	//   ....[10]....
        /*f068*/ 	.word	0x000541e0


	//   ....[11]....
        /*f06c*/ 	.word	0x000541f0


	//   ....[12]....
        /*f070*/ 	.word	0x00054200


	//   ....[13]....
        /*f074*/ 	.word	0x00054230


	//   ....[14]....
        /*f078*/ 	.word	0x00054240


	//   ....[15]....
        /*f07c*/ 	.word	0x00054250


	//   ....[16]....
        /*f080*/ 	.word	0x00054260


	//   ....[17]....
        /*f084*/ 	.word	0x00054290


	//   ....[18]....
        /*f088*/ 	.word	0x000542a0


	//   ....[19]....
        /*f08c*/ 	.word	0x000542b0


	//   ....[20]....
        /*f090*/ 	.word	0x000542c0


	//   ....[21]....
        /*f094*/ 	.word	0x000542f0


	//   ....[22]....
        /*f098*/ 	.word	0x00054300


	//   ....[23]....
        /*f09c*/ 	.word	0x00054310


	//   ....[24]....
        /*f0a0*/ 	.word	0x00054320


	//   ....[25]....
        /*f0a4*/ 	.word	0x00054350


	//   ....[26]....
        /*f0a8*/ 	.word	0x00054360


	//   ....[27]....
        /*f0ac*/ 	.word	0x00054370


	//   ....[28]....
        /*f0b0*/ 	.word	0x00054380


	//   ....[29]....
        /*f0b4*/ 	.word	0x000543b0


	//   ....[30]....
        /*f0b8*/ 	.word	0x000543c0


	//   ....[31]....
        /*f0bc*/ 	.word	0x000543d0


	//   ....[32]....
        /*f0c0*/ 	.word	0x000543e0


	//   ....[33]....
        /*f0c4*/ 	.word	0x00054410


	//   ....[34]....
        /*f0c8*/ 	.word	0x00054420


	//   ....[35]....
        /*f0cc*/ 	.word	0x00054430


	//   ....[36]....
        /*f0d0*/ 	.word	0x00054440


	//   ....[37]....
        /*f0d4*/ 	.word	0x00054470


	//   ....[38]....
        /*f0d8*/ 	.word	0x00054480


	//   ....[39]....
        /*f0dc*/ 	.word	0x00054490


	//   ....[40]....
        /*f0e0*/ 	.word	0x000544a0


	//   ....[41]....
        /*f0e4*/ 	.word	0x000544d0


	//   ....[42]....
        /*f0e8*/ 	.word	0x000544e0


	//   ....[43]....
        /*f0ec*/ 	.word	0x000544f0


	//   ....[44]....
        /*f0f0*/ 	.word	0x00054500


	//   ....[45]....
        /*f0f4*/ 	.word	0x00054530


	//   ....[46]....
        /*f0f8*/ 	.word	0x00054540


	//   ....[47]....
        /*f0fc*/ 	.word	0x00054550


	//   ....[48]....
        /*f100*/ 	.word	0x00054560


	//   ....[49]....
        /*f104*/ 	.word	0x00054590


	//   ....[50]....
        /*f108*/ 	.word	0x000545a0


	//   ....[51]....
        /*f10c*/ 	.word	0x000545b0


	//   ....[52]....
        /*f110*/ 	.word	0x000545c0


	//   ....[53]....
        /*f114*/ 	.word	0x000545f0


	//   ....[54]....
        /*f118*/ 	.word	0x00054600


	//   ....[55]....
        /*f11c*/ 	.word	0x00054610


	//   ....[56]....
        /*f120*/ 	.word	0x00054620


	//   ....[57]....
        /*f124*/ 	.word	0x00054650


	//   ....[58]....
        /*f128*/ 	.word	0x00054660


	//   ....[59]....
        /*f12c*/ 	.word	0x00054670


	//   ....[60]....
        /*f130*/ 	.word	0x00054680


	//   ....[61]....
        /*f134*/ 	.word	0x000546b0


	//   ....[62]....
        /*f138*/ 	.word	0x000546c0


	//   ....[63]....
        /*f13c*/ 	.word	0x000546d0


	//   ....[64]....
        /*f140*/ 	.word	0x000546e0


	//   ....[65]....
        /*f144*/ 	.word	0x00054710


	//   ....[66]....
        /*f148*/ 	.word	0x00054720


	//   ....[67]....
        /*f14c*/ 	.word	0x00054730


	//   ....[68]....
        /*f150*/ 	.word	0x00054740


	//   ....[69]....
        /*f154*/ 	.word	0x00054770


	//   ....[70]....
        /*f158*/ 	.word	0x00054780


	//   ....[71]....
        /*f15c*/ 	.word	0x00054790


	//   ....[72]....
        /*f160*/ 	.word	0x000547a0


	//   ....[73]....
        /*f164*/ 	.word	0x000547d0


	//   ....[74]....
        /*f168*/ 	.word	0x000547e0


	//   ....[75]....
        /*f16c*/ 	.word	0x000547f0


	//   ....[76]....
        /*f170*/ 	.word	0x00054800


	//   ....[77]....
        /*f174*/ 	.word	0x00054830


	//   ....[78]....
        /*f178*/ 	.word	0x00054840


	//   ....[79]....
        /*f17c*/ 	.word	0x00054850


	//   ....[80]....
        /*f180*/ 	.word	0x00054860


	//   ....[81]....
        /*f184*/ 	.word	0x00054890


	//   ....[82]....
        /*f188*/ 	.word	0x000548a0


	//   ....[83]....
        /*f18c*/ 	.word	0x000548b0


	//   ....[84]....
        /*f190*/ 	.word	0x000548c0


	//   ....[85]....
        /*f194*/ 	.word	0x000548f0


	//   ....[86]....
        /*f198*/ 	.word	0x00054900


	//   ....[87]....
        /*f19c*/ 	.word	0x00054910


	//   ....[88]....
        /*f1a0*/ 	.word	0x00054920


	//   ....[89]....
        /*f1a4*/ 	.word	0x00054950


	//   ....[90]....
        /*f1a8*/ 	.word	0x00054960


	//   ....[91]....
        /*f1ac*/ 	.word	0x00054970


	//   ....[92]....
        /*f1b0*/ 	.word	0x00054980


	//   ....[93]....
        /*f1b4*/ 	.word	0x000549b0


	//   ....[94]....
        /*f1b8*/ 	.word	0x000549c0


	//   ....[95]....
        /*f1bc*/ 	.word	0x000549d0


	//   ....[96]....
        /*f1c0*/ 	.word	0x000549e0


	//   ....[97]....
        /*f1c4*/ 	.word	0x00054a10


	//   ....[98]....
        /*f1c8*/ 	.word	0x00054a20


	//   ....[99]....
        /*f1cc*/ 	.word	0x00054a30


	//   ....[100]....
        /*f1d0*/ 	.word	0x00054a40


	//   ....[101]....
        /*f1d4*/ 	.word	0x00054a70


	//   ....[102]....
        /*f1d8*/ 	.word	0x00054a80


	//   ....[103]....
        /*f1dc*/ 	.word	0x00054a90


	//   ....[104]....
        /*f1e0*/ 	.word	0x00054aa0


	//   ....[105]....
        /*f1e4*/ 	.word	0x00054ad0


	//   ....[106]....
        /*f1e8*/ 	.word	0x00054ae0


	//   ....[107]....
        /*f1ec*/ 	.word	0x00054af0


	//   ....[108]....
        /*f1f0*/ 	.word	0x00054b00


	//   ....[109]....
        /*f1f4*/ 	.word	0x00054b30


	//   ....[110]....
        /*f1f8*/ 	.word	0x00054b40


	//   ....[111]....
        /*f1fc*/ 	.word	0x00054b50


	//   ....[112]....
        /*f200*/ 	.word	0x00054b60


	//   ....[113]....
        /*f204*/ 	.word	0x00054b90


	//   ....[114]....
        /*f208*/ 	.word	0x00054ba0


	//   ....[115]....
        /*f20c*/ 	.word	0x00054bb0


	//   ....[116]....
        /*f210*/ 	.word	0x00054bc0


	//   ....[117]....
        /*f214*/ 	.word	0x00054bf0


	//   ....[118]....
        /*f218*/ 	.word	0x00054c00


	//   ....[119]....
        /*f21c*/ 	.word	0x00054c10


	//   ....[120]....
        /*f220*/ 	.word	0x00054c20


	//   ....[121]....
        /*f224*/ 	.word	0x00054c50


	//   ....[122]....
        /*f228*/ 	.word	0x00054c60


	//   ....[123]....
        /*f22c*/ 	.word	0x00054c70


	//   ....[124]....
        /*f230*/ 	.word	0x00054c80


	//   ....[125]....
        /*f234*/ 	.word	0x00054cb0


	//   ....[126]....
        /*f238*/ 	.word	0x00054cc0


	//   ....[127]....
        /*f23c*/ 	.word	0x00054cd0


	//   ....[128]....
        /*f240*/ 	.word	0x00054ce0


	//   ....[129]....
        /*f244*/ 	.word	0x00054d10


	//   ....[130]....
        /*f248*/ 	.word	0x00054d20


	//   ....[131]....
        /*f24c*/ 	.word	0x00054d30


	//   ....[132]....
        /*f250*/ 	.word	0x00054d40


	//   ....[133]....
        /*f254*/ 	.word	0x00054d70


	//   ....[134]....
        /*f258*/ 	.word	0x00054d80


	//   ....[135]....
        /*f25c*/ 	.word	0x00054d90


	//   ....[136]....
        /*f260*/ 	.word	0x00054da0


	//   ....[137]....
        /*f264*/ 	.word	0x00054dd0


	//   ....[138]....
        /*f268*/ 	.word	0x00054de0


	//   ....[139]....
        /*f26c*/ 	.word	0x00054df0


	//   ....[140]....
        /*f270*/ 	.word	0x00054e00


	//   ....[141]....
        /*f274*/ 	.word	0x00054e30


	//   ....[142]....
        /*f278*/ 	.word	0x00054e40


	//   ....[143]....
        /*f27c*/ 	.word	0x00054e50


	//   ....[144]....
        /*f280*/ 	.word	0x00054e60


	//   ....[145]....
        /*f284*/ 	.word	0x00054e90


	//   ....[146]....
        /*f288*/ 	.word	0x00054ea0


	//   ....[147]....
        /*f28c*/ 	.word	0x00054eb0


	//   ....[148]....
        /*f290*/ 	.word	0x00054ec0


	//   ....[149]....
        /*f294*/ 	.word	0x00054ef0


	//   ....[150]....
        /*f298*/ 	.word	0x00054f00


	//   ....[151]....
        /*f29c*/ 	.word	0x00054f10


	//   ....[152]....
        /*f2a0*/ 	.word	0x00054f20


	//   ....[153]....
        /*f2a4*/ 	.word	0x00054f50


	//   ....[154]....
        /*f2a8*/ 	.word	0x00054f60


	//   ....[155]....
        /*f2ac*/ 	.word	0x00054f70


	//   ....[156]....
        /*f2b0*/ 	.word	0x00054f80


	//   ....[157]....
        /*f2b4*/ 	.word	0x00054fb0


	//   ....[158]....
        /*f2b8*/ 	.word	0x00054fc0


	//   ....[159]....
        /*f2bc*/ 	.word	0x00054fd0


	//   ....[160]....
        /*f2c0*/ 	.word	0x00054fe0


	//   ....[161]....
        /*f2c4*/ 	.word	0x00055010


	//   ....[162]....
        /*f2c8*/ 	.word	0x00055020


	//   ....[163]....
        /*f2cc*/ 	.word	0x00055030


	//   ....[164]....
        /*f2d0*/ 	.word	0x00055040


	//   ....[165]....
        /*f2d4*/ 	.word	0x00055070


	//   ....[166]....
        /*f2d8*/ 	.word	0x00055080


	//   ....[167]....
        /*f2dc*/ 	.word	0x00055090


	//   ....[168]....
        /*f2e0*/ 	.word	0x000550a0


	//   ....[169]....
        /*f2e4*/ 	.word	0x000550d0


	//   ....[170]....
        /*f2e8*/ 	.word	0x000550e0


	//   ....[171]....
        /*f2ec*/ 	.word	0x000550f0


	//   ....[172]....
        /*f2f0*/ 	.word	0x00055100


	//   ....[173]....
        /*f2f4*/ 	.word	0x00055130


	//   ....[174]....
        /*f2f8*/ 	.word	0x00055140


	//   ....[175]....
        /*f2fc*/ 	.word	0x00055150


	//   ....[176]....
        /*f300*/ 	.word	0x00055160


	//   ....[177]....
        /*f304*/ 	.word	0x00055190


	//   ....[178]....
        /*f308*/ 	.word	0x000551a0


	//   ....[179]....
        /*f30c*/ 	.word	0x000551b0


	//   ....[180]....
        /*f310*/ 	.word	0x000551c0


	//   ....[181]....
        /*f314*/ 	.word	0x000551f0


	//   ....[182]....
        /*f318*/ 	.word	0x00055200


	//   ....[183]....
        /*f31c*/ 	.word	0x00055210


	//   ....[184]....
        /*f320*/ 	.word	0x00055220


	//   ....[185]....
        /*f324*/ 	.word	0x00055250


	//   ....[186]....
        /*f328*/ 	.word	0x00055260


	//   ....[187]....
        /*f32c*/ 	.word	0x00055270


	//   ....[188]....
        /*f330*/ 	.word	0x00055280


	//   ....[189]....
        /*f334*/ 	.word	0x000552b0


	//   ....[190]....
        /*f338*/ 	.word	0x000552c0


	//   ....[191]....
        /*f33c*/ 	.word	0x000552d0


	//   ....[192]....
        /*f340*/ 	.word	0x000552e0


	//   ....[193]....
        /*f344*/ 	.word	0x00055310


	//   ....[194]....
        /*f348*/ 	.word	0x00055320


	//   ....[195]....
        /*f34c*/ 	.word	0x00055330


	//   ....[196]....
        /*f350*/ 	.word	0x00055340


	//   ....[197]....
        /*f354*/ 	.word	0x00055370


	//   ....[198]....
        /*f358*/ 	.word	0x00055380


	//   ....[199]....
        /*f35c*/ 	.word	0x00055390


	//   ....[200]....
        /*f360*/ 	.word	0x000553a0


	//   ....[201]....
        /*f364*/ 	.word	0x000553d0


	//   ....[202]....
        /*f368*/ 	.word	0x000553e0


	//   ....[203]....
        /*f36c*/ 	.word	0x000553f0


	//   ....[204]....
        /*f370*/ 	.word	0x00055400


	//   ....[205]....
        /*f374*/ 	.word	0x00055430


	//   ....[206]....
        /*f378*/ 	.word	0x00055440


	//   ....[207]....
        /*f37c*/ 	.word	0x00055450


	//   ....[208]....
        /*f380*/ 	.word	0x00055460


	//   ....[209]....
        /*f384*/ 	.word	0x00055490


	//   ....[210]....
        /*f388*/ 	.word	0x000554a0


	//   ....[211]....
        /*f38c*/ 	.word	0x000554b0


	//   ....[212]....
        /*f390*/ 	.word	0x000554c0


	//   ....[213]....
        /*f394*/ 	.word	0x000554f0


	//   ....[214]....
        /*f398*/ 	.word	0x00055500


	//   ....[215]....
        /*f39c*/ 	.word	0x00055510


	//   ....[216]....
        /*f3a0*/ 	.word	0x00055520


	//   ....[217]....
        /*f3a4*/ 	.word	0x00055550


	//   ....[218]....
        /*f3a8*/ 	.word	0x00055560


	//   ....[219]....
        /*f3ac*/ 	.word	0x00055570


	//   ....[220]....
        /*f3b0*/ 	.word	0x00055580


	//   ....[221]....
        /*f3b4*/ 	.word	0x000555b0


	//   ....[222]....
        /*f3b8*/ 	.word	0x000555c0


	//   ....[223]....
        /*f3bc*/ 	.word	0x000555d0


	//   ....[224]....
        /*f3c0*/ 	.word	0x000555e0


	//   ....[225]....
        /*f3c4*/ 	.word	0x00055610


	//   ....[226]....
        /*f3c8*/ 	.word	0x00055620


	//   ....[227]....
        /*f3cc*/ 	.word	0x00055630


	//   ....[228]....
        /*f3d0*/ 	.word	0x00055640


	//   ....[229]....
        /*f3d4*/ 	.word	0x00055670


	//   ....[230]....
        /*f3d8*/ 	.word	0x00055680


	//   ....[231]....
        /*f3dc*/ 	.word	0x00055690


	//   ....[232]....
        /*f3e0*/ 	.word	0x000556a0


	//   ....[233]....
        /*f3e4*/ 	.word	0x000556d0


	//   ....[234]....
        /*f3e8*/ 	.word	0x000556e0


	//   ....[235]....
        /*f3ec*/ 	.word	0x000556f0


	//   ....[236]....
        /*f3f0*/ 	.word	0x00055700


	//   ....[237]....
        /*f3f4*/ 	.word	0x00055730


	//   ....[238]....
        /*f3f8*/ 	.word	0x00055740


	//   ....[239]....
        /*f3fc*/ 	.word	0x00055750


	//   ....[240]....
        /*f400*/ 	.word	0x00055760


	//   ....[241]....
        /*f404*/ 	.word	0x00055790


	//   ....[242]....
        /*f408*/ 	.word	0x000557a0


	//   ....[243]....
        /*f40c*/ 	.word	0x000557b0


	//   ....[244]....
        /*f410*/ 	.word	0x000557c0


	//   ....[245]....
        /*f414*/ 	.word	0x000557f0


	//   ....[246]....
        /*f418*/ 	.word	0x00055800


	//   ....[247]....
        /*f41c*/ 	.word	0x00055810


	//   ....[248]....
        /*f420*/ 	.word	0x00055820


	//   ....[249]....
        /*f424*/ 	.word	0x00055850


	//   ....[250]....
        /*f428*/ 	.word	0x00055860


	//   ....[251]....
        /*f42c*/ 	.word	0x00055870


	//   ....[252]....
        /*f430*/ 	.word	0x00055880


	//   ....[253]....
        /*f434*/ 	.word	0x000558b0


	//   ....[254]....
        /*f438*/ 	.word	0x000558c0


	//   ....[255]....
        /*f43c*/ 	.word	0x000558d0


	//   ....[0]....
        /*f440*/ 	.word	0x000558e0


	//   ....[1]....
        /*f444*/ 	.word	0x00055910


	//   ....[2]....
        /*f448*/ 	.word	0x00055920


	//   ....[3]....
        /*f44c*/ 	.word	0x00055930


	//   ....[4]....
        /*f450*/ 	.word	0x00055940


	//   ....[5]....
        /*f454*/ 	.word	0x00055970


	//   ....[6]....
        /*f458*/ 	.word	0x00055980


	//   ....[7]....
        /*f45c*/ 	.word	0x00055990


	//   ....[8]....
        /*f460*/ 	.word	0x000559a0


	//   ....[9]....
        /*f464*/ 	.word	0x000559d0


	//   ....[10]....
        /*f468*/ 	.word	0x000559e0


	//   ....[11]....
        /*f46c*/ 	.word	0x000559f0


	//   ....[12]....
        /*f470*/ 	.word	0x00055a00


	//   ....[13]....
        /*f474*/ 	.word	0x00055a30


	//   ....[14]....
        /*f478*/ 	.word	0x00055a40


	//   ....[15]....
        /*f47c*/ 	.word	0x00055a50


	//   ....[16]....
        /*f480*/ 	.word	0x00055a60


	//   ....[17]....
        /*f484*/ 	.word	0x00055a90


	//   ....[18]....
        /*f488*/ 	.word	0x00055aa0


	//   ....[19]....
        /*f48c*/ 	.word	0x00055ab0


	//   ....[20]....
        /*f490*/ 	.word	0x00055ac0


	//   ....[21]....
        /*f494*/ 	.word	0x00055af0


	//   ....[22]....
        /*f498*/ 	.word	0x00055b00


	//   ....[23]....
        /*f49c*/ 	.word	0x00055b10


	//   ....[24]....
        /*f4a0*/ 	.word	0x00055b20


	//   ....[25]....
        /*f4a4*/ 	.word	0x00055b50


	//   ....[26]....
        /*f4a8*/ 	.word	0x00055b60


	//   ....[27]....
        /*f4ac*/ 	.word	0x00055b70


	//   ....[28]....
        /*f4b0*/ 	.word	0x00055b80


	//   ....[29]....
        /*f4b4*/ 	.word	0x00055bb0


	//   ....[30]....
        /*f4b8*/ 	.word	0x00055bc0


	//   ....[31]....
        /*f4bc*/ 	.word	0x00055bd0


	//   ....[32]....
        /*f4c0*/ 	.word	0x00055be0


	//   ....[33]....
        /*f4c4*/ 	.word	0x00055c10


	//   ....[34]....
        /*f4c8*/ 	.word	0x00055c20


	//   ....[35]....
        /*f4cc*/ 	.word	0x00055c30


	//   ....[36]....
        /*f4d0*/ 	.word	0x00055c40


	//   ....[37]....
        /*f4d4*/ 	.word	0x00055c70


	//   ....[38]....
        /*f4d8*/ 	.word	0x00055c80


	//   ....[39]....
        /*f4dc*/ 	.word	0x00055c90


	//   ....[40]....
        /*f4e0*/ 	.word	0x00055ca0


	//   ....[41]....
        /*f4e4*/ 	.word	0x00055cd0


	//   ....[42]....
        /*f4e8*/ 	.word	0x00055ce0


	//   ....[43]....
        /*f4ec*/ 	.word	0x00055cf0


	//   ....[44]....
        /*f4f0*/ 	.word	0x00055d00


	//   ....[45]....
        /*f4f4*/ 	.word	0x00055d30


	//   ....[46]....
        /*f4f8*/ 	.word	0x00055d40


	//   ....[47]....
        /*f4fc*/ 	.word	0x00055d50


	//   ....[48]....
        /*f500*/ 	.word	0x00055d60


	//   ....[49]....
        /*f504*/ 	.word	0x00055d90


	//   ....[50]....
        /*f508*/ 	.word	0x00055da0


	//   ....[51]....
        /*f50c*/ 	.word	0x00055db0


	//   ....[52]....
        /*f510*/ 	.word	0x00055dc0


	//   ....[53]....
        /*f514*/ 	.word	0x00055df0


	//   ....[54]....
        /*f518*/ 	.word	0x00055e00


	//   ....[55]....
        /*f51c*/ 	.word	0x00055e10


	//   ....[56]....
        /*f520*/ 	.word	0x00055e20


	//   ....[57]....
        /*f524*/ 	.word	0x00055e50


	//   ....[58]....
        /*f528*/ 	.word	0x00055e60


	//   ....[59]....
        /*f52c*/ 	.word	0x00055e70


	//   ....[60]....
        /*f530*/ 	.word	0x00055e80


	//   ....[61]....
        /*f534*/ 	.word	0x00055eb0


	//   ....[62]....
        /*f538*/ 	.word	0x00055ec0


	//   ....[63]....
        /*f53c*/ 	.word	0x00055ed0


	//   ....[64]....
        /*f540*/ 	.word	0x00055ee0


	//   ....[65]....
        /*f544*/ 	.word	0x00055f10


	//   ....[66]....
        /*f548*/ 	.word	0x00055f20


	//   ....[67]....
        /*f54c*/ 	.word	0x00055f30


	//   ....[68]....
        /*f550*/ 	.word	0x00055f40


	//   ....[69]....
        /*f554*/ 	.word	0x00055f70


	//   ....[70]....
        /*f558*/ 	.word	0x00055f80


	//   ....[71]....
        /*f55c*/ 	.word	0x00055f90


	//   ....[72]....
        /*f560*/ 	.word	0x00055fa0


	//   ....[73]....
        /*f564*/ 	.word	0x00055fd0


	//   ....[74]....
        /*f568*/ 	.word	0x00055fe0


	//   ....[75]....
        /*f56c*/ 	.word	0x00055ff0


	//   ....[76]....
        /*f570*/ 	.word	0x00056000


	//   ....[77]....
        /*f574*/ 	.word	0x00056030


	//   ....[78]....
        /*f578*/ 	.word	0x00056040


	//   ....[79]....
        /*f57c*/ 	.word	0x00056050


	//   ....[80]....
        /*f580*/ 	.word	0x00056060


	//   ....[81]....
        /*f584*/ 	.word	0x00056090


	//   ....[82]....
        /*f588*/ 	.word	0x000560a0


	//   ....[83]....
        /*f58c*/ 	.word	0x000560b0


	//   ....[84]....
        /*f590*/ 	.word	0x000560c0


	//   ....[85]....
        /*f594*/ 	.word	0x000560f0


	//   ....[86]....
        /*f598*/ 	.word	0x00056100


	//   ....[87]....
        /*f59c*/ 	.word	0x00056110


	//   ....[88]....
        /*f5a0*/ 	.word	0x00056120


	//   ....[89]....
        /*f5a4*/ 	.word	0x00056150


	//   ....[90]....
        /*f5a8*/ 	.word	0x00056160


	//   ....[91]....
        /*f5ac*/ 	.word	0x00056170


	//   ....[92]....
        /*f5b0*/ 	.word	0x00056180


	//   ....[93]....
        /*f5b4*/ 	.word	0x000561b0


	//   ....[94]....
        /*f5b8*/ 	.word	0x000561c0


	//   ....[95]....
        /*f5bc*/ 	.word	0x000561d0


	//   ....[96]....
        /*f5c0*/ 	.word	0x000561e0


	//   ....[97]....
        /*f5c4*/ 	.word	0x00056210


	//   ....[98]....
        /*f5c8*/ 	.word	0x00056220


	//   ....[99]....
        /*f5cc*/ 	.word	0x00056230


	//   ....[100]....
        /*f5d0*/ 	.word	0x00056240


	//   ....[101]....
        /*f5d4*/ 	.word	0x00056270


	//   ....[102]....
        /*f5d8*/ 	.word	0x00056280


	//   ....[103]....
        /*f5dc*/ 	.word	0x00056290


	//   ....[104]....
        /*f5e0*/ 	.word	0x000562a0


	//   ....[105]....
        /*f5e4*/ 	.word	0x000562d0


	//   ....[106]....
        /*f5e8*/ 	.word	0x000562e0


	//   ....[107]....
        /*f5ec*/ 	.word	0x000562f0


	//   ....[108]....
        /*f5f0*/ 	.word	0x00056300


	//   ....[109]....
        /*f5f4*/ 	.word	0x00056330


	//   ....[110]....
        /*f5f8*/ 	.word	0x00056340


	//   ....[111]....
        /*f5fc*/ 	.word	0x00056350


	//   ....[112]....
        /*f600*/ 	.word	0x00056360


	//   ....[113]....
        /*f604*/ 	.word	0x00056390


	//   ....[114]....
        /*f608*/ 	.word	0x000563a0


	//   ....[115]....
        /*f60c*/ 	.word	0x000563b0


	//   ....[116]....
        /*f610*/ 	.word	0x000563c0


	//   ....[117]....
        /*f614*/ 	.word	0x000563f0


	//   ....[118]....
        /*f618*/ 	.word	0x00056400


	//   ....[119]....
        /*f61c*/ 	.word	0x00056410


	//   ....[120]....
        /*f620*/ 	.word	0x00056420


	//   ....[121]....
        /*f624*/ 	.word	0x00056450


	//   ....[122]....
        /*f628*/ 	.word	0x00056460


	//   ....[123]....
        /*f62c*/ 	.word	0x00056470


	//   ....[124]....
        /*f630*/ 	.word	0x00056480


	//   ....[125]....
        /*f634*/ 	.word	0x000564b0


	//   ....[126]....
        /*f638*/ 	.word	0x000564c0


	//   ....[127]....
        /*f63c*/ 	.word	0x000564d0


	//   ....[128]....
        /*f640*/ 	.word	0x000564e0


	//   ....[129]....
        /*f644*/ 	.word	0x00056510


	//   ....[130]....
        /*f648*/ 	.word	0x00056520


	//   ....[131]....
        /*f64c*/ 	.word	0x00056530


	//   ....[132]....
        /*f650*/ 	.word	0x00056540


	//   ....[133]....
        /*f654*/ 	.word	0x00056570


	//   ....[134]....
        /*f658*/ 	.word	0x00056580


	//   ....[135]....
        /*f65c*/ 	.word	0x00056590


	//   ....[136]....
        /*f660*/ 	.word	0x000565a0


	//   ....[137]....
        /*f664*/ 	.word	0x000565d0


	//   ....[138]....
        /*f668*/ 	.word	0x000565e0


	//   ....[139]....
        /*f66c*/ 	.word	0x000565f0


	//   ....[140]....
        /*f670*/ 	.word	0x00056600


	//   ....[141]....
        /*f674*/ 	.word	0x00056630


	//   ....[142]....
        /*f678*/ 	.word	0x00056640


	//   ....[143]....
        /*f67c*/ 	.word	0x00056650


	//   ....[144]....
        /*f680*/ 	.word	0x00056660


	//   ....[145]....
        /*f684*/ 	.word	0x00056690


	//   ....[146]....
        /*f688*/ 	.word	0x000566a0


	//   ....[147]....
        /*f68c*/ 	.word	0x000566b0


	//   ....[148]....
        /*f690*/ 	.word	0x000566c0


	//   ....[149]....
        /*f694*/ 	.word	0x000566f0


	//   ....[150]....
        /*f698*/ 	.word	0x00056700


	//   ....[151]....
        /*f69c*/ 	.word	0x00056710


	//   ....[152]....
        /*f6a0*/ 	.word	0x00056720


	//   ....[153]....
        /*f6a4*/ 	.word	0x00056750


	//   ....[154]....
        /*f6a8*/ 	.word	0x00056760


	//   ....[155]....
        /*f6ac*/ 	.word	0x00056770


	//   ....[156]....
        /*f6b0*/ 	.word	0x00056780


	//   ....[157]....
        /*f6b4*/ 	.word	0x000567b0


	//   ....[158]....
        /*f6b8*/ 	.word	0x000567c0


	//   ....[159]....
        /*f6bc*/ 	.word	0x000567d0


	//   ....[160]....
        /*f6c0*/ 	.word	0x000567e0


	//   ....[161]....
        /*f6c4*/ 	.word	0x00056810


	//   ....[162]....
        /*f6c8*/ 	.word	0x00056820


	//   ....[163]....
        /*f6cc*/ 	.word	0x00056830


	//   ....[164]....
        /*f6d0*/ 	.word	0x00056840


	//   ....[165]....
        /*f6d4*/ 	.word	0x00056870


	//   ....[166]....
        /*f6d8*/ 	.word	0x00056880


	//   ....[167]....
        /*f6dc*/ 	.word	0x00056890


	//   ....[168]....
        /*f6e0*/ 	.word	0x000568a0


	//   ....[169]....
        /*f6e4*/ 	.word	0x000568d0


	//   ....[170]....
        /*f6e8*/ 	.word	0x000568e0


	//   ....[171]....
        /*f6ec*/ 	.word	0x000568f0


	//   ....[172]....
        /*f6f0*/ 	.word	0x00056900


	//   ....[173]....
        /*f6f4*/ 	.word	0x00056930


	//   ....[174]....
        /*f6f8*/ 	.word	0x00056940


	//   ....[175]....
        /*f6fc*/ 	.word	0x00056950


	//   ....[176]....
        /*f700*/ 	.word	0x00056960


	//   ....[177]....
        /*f704*/ 	.word	0x00056990


	//   ....[178]....
        /*f708*/ 	.word	0x000569a0


	//   ....[179]....
        /*f70c*/ 	.word	0x000569b0


	//   ....[180]....
        /*f710*/ 	.word	0x000569c0


	//   ....[181]....
        /*f714*/ 	.word	0x000569f0


	//   ....[182]....
        /*f718*/ 	.word	0x00056a00


	//   ....[183]....
        /*f71c*/ 	.word	0x00056a10


	//   ....[184]....
        /*f720*/ 	.word	0x00056a20


	//   ....[185]....
        /*f724*/ 	.word	0x00056a50


	//   ....[186]....
        /*f728*/ 	.word	0x00056a60


	//   ....[187]....
        /*f72c*/ 	.word	0x00056a70


	//   ....[188]....
        /*f730*/ 	.word	0x00056a80


	//   ....[189]....
        /*f734*/ 	.word	0x00056ab0


	//   ....[190]....
        /*f738*/ 	.word	0x00056ac0


	//   ....[191]....
        /*f73c*/ 	.word	0x00056ad0


	//   ....[192]....
        /*f740*/ 	.word	0x00056ae0


	//   ....[193]....
        /*f744*/ 	.word	0x00056b10


	//   ....[194]....
        /*f748*/ 	.word	0x00056b20


	//   ....[195]....
        /*f74c*/ 	.word	0x00056b30


	//   ....[196]....
        /*f750*/ 	.word	0x00056b40


	//   ....[197]....
        /*f754*/ 	.word	0x00056b70


	//   ....[198]....
        /*f758*/ 	.word	0x00056b80


	//   ....[199]....
        /*f75c*/ 	.word	0x00056b90


	//   ....[200]....
        /*f760*/ 	.word	0x00056ba0


	//   ....[201]....
        /*f764*/ 	.word	0x00056bd0


	//   ....[202]....
        /*f768*/ 	.word	0x00056be0


	//   ....[203]....
        /*f76c*/ 	.word	0x00056bf0


	//   ....[204]....
        /*f770*/ 	.word	0x00056c00


	//   ....[205]....
        /*f774*/ 	.word	0x00056c30


	//   ....[206]....
        /*f778*/ 	.word	0x00056c40


	//   ....[207]....
        /*f77c*/ 	.word	0x00056c50


	//   ....[208]....
        /*f780*/ 	.word	0x00056c60


	//   ....[209]....
        /*f784*/ 	.word	0x00056c90


	//   ....[210]....
        /*f788*/ 	.word	0x00056ca0


	//   ....[211]....
        /*f78c*/ 	.word	0x00056cb0


	//   ....[212]....
        /*f790*/ 	.word	0x00056cc0


	//   ....[213]....
        /*f794*/ 	.word	0x00056cf0


	//   ....[214]....
        /*f798*/ 	.word	0x00056d00


	//   ....[215]....
        /*f79c*/ 	.word	0x00056d10


	//   ....[216]....
        /*f7a0*/ 	.word	0x00056d20


	//   ....[217]....
        /*f7a4*/ 	.word	0x00056d50


	//   ....[218]....
        /*f7a8*/ 	.word	0x00056d60


	//   ....[219]....
        /*f7ac*/ 	.word	0x00056d70


	//   ....[220]....
        /*f7b0*/ 	.word	0x00056d80


	//   ....[221]....
        /*f7b4*/ 	.word	0x00056db0


	//   ....[222]....
        /*f7b8*/ 	.word	0x00056dc0


	//   ....[223]....
        /*f7bc*/ 	.word	0x00056dd0


	//   ....[224]....
        /*f7c0*/ 	.word	0x00056de0


	//   ....[225]....
        /*f7c4*/ 	.word	0x00056e10


	//   ....[226]....
        /*f7c8*/ 	.word	0x00056e20


	//   ....[227]....
        /*f7cc*/ 	.word	0x00056e30


	//   ....[228]....
        /*f7d0*/ 	.word	0x00056e40


	//   ....[229]....
        /*f7d4*/ 	.word	0x00056e70


	//   ....[230]....
        /*f7d8*/ 	.word	0x00056e80


	//   ....[231]....
        /*f7dc*/ 	.word	0x00056e90


	//   ....[232]....
        /*f7e0*/ 	.word	0x00056ea0


	//   ....[233]....
        /*f7e4*/ 	.word	0x00056ed0


	//   ....[234]....
        /*f7e8*/ 	.word	0x00056ee0


	//   ....[235]....
        /*f7ec*/ 	.word	0x00056ef0


	//   ....[236]....
        /*f7f0*/ 	.word	0x00056f00


	//   ....[237]....
        /*f7f4*/ 	.word	0x00056f30


	//   ....[238]....
        /*f7f8*/ 	.word	0x00056f40


	//   ....[239]....
        /*f7fc*/ 	.word	0x00056f50


	//   ....[240]....
        /*f800*/ 	.word	0x00056f60


	//   ....[241]....
        /*f804*/ 	.word	0x00056f90


	//   ....[242]....
        /*f808*/ 	.word	0x00056fa0


	//   ....[243]....
        /*f80c*/ 	.word	0x00056fb0


	//   ....[244]....
        /*f810*/ 	.word	0x00056fc0


	//   ....[245]....
        /*f814*/ 	.word	0x00056ff0


	//   ....[246]....
        /*f818*/ 	.word	0x00057000


	//   ....[247]....
        /*f81c*/ 	.word	0x00057010


	//   ....[248]....
        /*f820*/ 	.word	0x00057020


	//   ....[249]....
        /*f824*/ 	.word	0x00057050


	//   ....[250]....
        /*f828*/ 	.word	0x00057060


	//   ....[251]....
        /*f82c*/ 	.word	0x00057070


	//   ....[252]....
        /*f830*/ 	.word	0x00057080


	//   ....[253]....
        /*f834*/ 	.word	0x000570b0


	//   ....[254]....
        /*f838*/ 	.word	0x000570c0


	//   ....[255]....
        /*f83c*/ 	.word	0x000570d0


	//   ....[0]....
        /*f840*/ 	.word	0x000570e0


	//   ....[1]....
        /*f844*/ 	.word	0x00057110


	//   ....[2]....
        /*f848*/ 	.word	0x00057120


	//   ....[3]....
        /*f84c*/ 	.word	0x00057130


	//   ....[4]....
        /*f850*/ 	.word	0x00057140


	//   ....[5]....
        /*f854*/ 	.word	0x00057170


	//   ....[6]....
        /*f858*/ 	.word	0x00057180


	//   ....[7]....
        /*f85c*/ 	.word	0x00057190


	//   ....[8]....
        /*f860*/ 	.word	0x000571a0


	//   ....[9]....
        /*f864*/ 	.word	0x000571d0


	//   ....[10]....
        /*f868*/ 	.word	0x000571e0


	//   ....[11]....
        /*f86c*/ 	.word	0x000571f0


	//   ....[12]....
        /*f870*/ 	.word	0x00057200


	//   ....[13]....
        /*f874*/ 	.word	0x00057230


	//   ....[14]....
        /*f878*/ 	.word	0x00057240


	//   ....[15]....
        /*f87c*/ 	.word	0x00057250


	//   ....[16]....
        /*f880*/ 	.word	0x00057260


	//   ....[17]....
        /*f884*/ 	.word	0x00057290


	//   ....[18]....
        /*f888*/ 	.word	0x000572a0


	//   ....[19]....
        /*f88c*/ 	.word	0x000572b0


	//   ....[20]....
        /*f890*/ 	.word	0x000572c0


	//   ....[21]....
        /*f894*/ 	.word	0x000572f0


	//   ....[22]....
        /*f898*/ 	.word	0x00057300


	//   ....[23]....
        /*f89c*/ 	.word	0x00057310


	//   ....[24]....
        /*f8a0*/ 	.word	0x00057320


	//   ....[25]....
        /*f8a4*/ 	.word	0x00057350


	//   ....[26]....
        /*f8a8*/ 	.word	0x00057360


	//   ....[27]....
        /*f8ac*/ 	.word	0x00057370


	//   ....[28]....
        /*f8b0*/ 	.word	0x00057380


	//   ....[29]....
        /*f8b4*/ 	.word	0x000573b0


	//   ....[30]....
        /*f8b8*/ 	.word	0x000573c0


	//   ....[31]....
        /*f8bc*/ 	.word	0x000573d0


	//   ....[32]....
        /*f8c0*/ 	.word	0x000573e0


	//   ....[33]....
        /*f8c4*/ 	.word	0x00057410


	//   ....[34]....
        /*f8c8*/ 	.word	0x00057420


	//   ....[35]....
        /*f8cc*/ 	.word	0x00057430


	//   ....[36]....
        /*f8d0*/ 	.word	0x00057440


	//   ....[37]....
        /*f8d4*/ 	.word	0x00057470


	//   ....[38]....
        /*f8d8*/ 	.word	0x00057480


	//   ....[39]....
        /*f8dc*/ 	.word	0x00057490


	//   ....[40]....
        /*f8e0*/ 	.word	0x000574a0


	//   ....[41]....
        /*f8e4*/ 	.word	0x000574d0


	//   ....[42]....
        /*f8e8*/ 	.word	0x000574e0


	//   ....[43]....
        /*f8ec*/ 	.word	0x000574f0


	//   ....[44]....
        /*f8f0*/ 	.word	0x00057500


	//   ....[45]....
        /*f8f4*/ 	.word	0x00057530


	//   ....[46]....
        /*f8f8*/ 	.word	0x00057540


	//   ....[47]....
        /*f8fc*/ 	.word	0x00057550


	//   ....[48]....
        /*f900*/ 	.word	0x00057560


	//   ....[49]....
        /*f904*/ 	.word	0x00057590


	//   ....[50]....
        /*f908*/ 	.word	0x000575a0


	//   ....[51]....
        /*f90c*/ 	.word	0x000575b0


	//   ....[52]....
        /*f910*/ 	.word	0x000575c0


	//   ....[53]....
        /*f914*/ 	.word	0x000575f0


	//   ....[54]....
        /*f918*/ 	.word	0x00057600


	//   ....[55]....
        /*f91c*/ 	.word	0x00057610


	//   ....[56]....
        /*f920*/ 	.word	0x00057620


	//   ....[57]....
        /*f924*/ 	.word	0x00057650


	//   ....[58]....
        /*f928*/ 	.word	0x00057660


	//   ....[59]....
        /*f92c*/ 	.word	0x00057670


	//   ....[60]....
        /*f930*/ 	.word	0x00057680


	//   ....[61]....
        /*f934*/ 	.word	0x000576b0


	//   ....[62]....
        /*f938*/ 	.word	0x000576c0


	//   ....[63]....
        /*f93c*/ 	.word	0x000576d0


	//   ....[64]....
        /*f940*/ 	.word	0x000576e0


	//   ....[65]....
        /*f944*/ 	.word	0x00057710


	//   ....[66]....
        /*f948*/ 	.word	0x00057720


	//   ....[67]....
        /*f94c*/ 	.word	0x00057730


	//   ....[68]....
        /*f950*/ 	.word	0x00057740


	//   ....[69]....
        /*f954*/ 	.word	0x00057770


	//   ....[70]....
        /*f958*/ 	.word	0x00057780


	//   ....[71]....
        /*f95c*/ 	.word	0x00057790


	//   ....[72]....
        /*f960*/ 	.word	0x000577a0


	//   ....[73]....
        /*f964*/ 	.word	0x000577d0


	//   ....[74]....
        /*f968*/ 	.word	0x000577e0


	//   ....[75]....
        /*f96c*/ 	.word	0x000577f0


	//   ....[76]....
        /*f970*/ 	.word	0x00057800


	//   ....[77]....
        /*f974*/ 	.word	0x00057830


	//   ....[78]....
        /*f978*/ 	.word	0x00057840


	//   ....[79]....
        /*f97c*/ 	.word	0x00057850


	//   ....[80]....
        /*f980*/ 	.word	0x00057860


	//   ....[81]....
        /*f984*/ 	.word	0x00057890


	//   ....[82]....
        /*f988*/ 	.word	0x000578a0


	//   ....[83]....
        /*f98c*/ 	.word	0x000578b0


	//   ....[84]....
        /*f990*/ 	.word	0x000578c0


	//   ....[85]....
        /*f994*/ 	.word	0x000578f0


	//   ....[86]....
        /*f998*/ 	.word	0x00057900


	//   ....[87]....
        /*f99c*/ 	.word	0x00057910


	//   ....[88]....
        /*f9a0*/ 	.word	0x00057920


	//   ....[89]....
        /*f9a4*/ 	.word	0x00057950


	//   ....[90]....
        /*f9a8*/ 	.word	0x00057960


	//   ....[91]....
        /*f9ac*/ 	.word	0x00057970


	//   ....[92]....
        /*f9b0*/ 	.word	0x00057980


	//   ....[93]....
        /*f9b4*/ 	.word	0x000579b0


	//   ....[94]....
        /*f9b8*/ 	.word	0x000579c0


	//   ....[95]....
        /*f9bc*/ 	.word	0x000579d0


	//   ....[96]....
        /*f9c0*/ 	.word	0x000579e0


	//   ....[97]....
        /*f9c4*/ 	.word	0x00057a10


	//   ....[98]....
        /*f9c8*/ 	.word	0x00057a20


	//   ....[99]....
        /*f9cc*/ 	.word	0x00057a30


	//   ....[100]....
        /*f9d0*/ 	.word	0x00057a40


	//   ....[101]....
        /*f9d4*/ 	.word	0x00057a70


	//   ....[102]....
        /*f9d8*/ 	.word	0x00057a80


	//   ....[103]....
        /*f9dc*/ 	.word	0x00057a90


	//   ....[104]....
        /*f9e0*/ 	.word	0x00057aa0


	//   ....[105]....
        /*f9e4*/ 	.word	0x00057ad0


	//   ....[106]....
        /*f9e8*/ 	.word	0x00057ae0


	//   ....[107]....
        /*f9ec*/ 	.word	0x00057af0


	//   ....[108]....
        /*f9f0*/ 	.word	0x00057b00


	//   ....[109]....
        /*f9f4*/ 	.word	0x00057b30


	//   ....[110]....
        /*f9f8*/ 	.word	0x00057b40


	//   ....[111]....
        /*f9fc*/ 	.word	0x00057b50


	//   ....[112]....
        /*fa00*/ 	.word	0x00057b60


	//   ....[113]....
        /*fa04*/ 	.word	0x00057b90


	//   ....[114]....
        /*fa08*/ 	.word	0x00057ba0


	//   ....[115]....
        /*fa0c*/ 	.word	0x00057bb0


	//   ....[116]....
        /*fa10*/ 	.word	0x00057bc0


	//   ....[117]....
        /*fa14*/ 	.word	0x00057bf0


	//   ....[118]....
        /*fa18*/ 	.word	0x00057c00


	//   ....[119]....
        /*fa1c*/ 	.word	0x00057c10


	//   ....[120]....
        /*fa20*/ 	.word	0x00057c20


	//   ....[121]....
        /*fa24*/ 	.word	0x00057c50


	//   ....[122]....
        /*fa28*/ 	.word	0x00057c60


	//   ....[123]....
        /*fa2c*/ 	.word	0x00057c70


	//   ....[124]....
        /*fa30*/ 	.word	0x00057c80


	//   ....[125]....
        /*fa34*/ 	.word	0x00057cb0


	//   ....[126]....
        /*fa38*/ 	.word	0x00057cc0


	//   ....[127]....
        /*fa3c*/ 	.word	0x00057cd0


	//   ....[128]....
        /*fa40*/ 	.word	0x00057ce0


	//   ....[129]....
        /*fa44*/ 	.word	0x00057d10


	//   ....[130]....
        /*fa48*/ 	.word	0x00057d20


	//   ....[131]....
        /*fa4c*/ 	.word	0x00057d30


	//   ....[132]....
        /*fa50*/ 	.word	0x00057d40


	//   ....[133]....
        /*fa54*/ 	.word	0x00057d70


	//   ....[134]....
        /*fa58*/ 	.word	0x00057d80


	//   ....[135]....
        /*fa5c*/ 	.word	0x00057d90


	//   ....[136]....
        /*fa60*/ 	.word	0x00057da0


	//   ....[137]....
        /*fa64*/ 	.word	0x00057dd0


	//   ....[138]....
        /*fa68*/ 	.word	0x00057de0


	//   ....[139]....
        /*fa6c*/ 	.word	0x00057df0


	//   ....[140]....
        /*fa70*/ 	.word	0x00057e00


	//   ....[141]....
        /*fa74*/ 	.word	0x00057e30


	//   ....[142]....
        /*fa78*/ 	.word	0x00057e40


	//   ....[143]....
        /*fa7c*/ 	.word	0x00057e50


	//   ....[144]....
        /*fa80*/ 	.word	0x00057e60


	//   ....[145]....
        /*fa84*/ 	.word	0x00057e90


	//   ....[146]....
        /*fa88*/ 	.word	0x00057ea0


	//   ....[147]....
        /*fa8c*/ 	.word	0x00057eb0


	//   ....[148]....
        /*fa90*/ 	.word	0x00057ec0


	//   ....[149]....
        /*fa94*/ 	.word	0x00057ef0


	//   ....[150]....
        /*fa98*/ 	.word	0x00057f00


	//   ....[151]....
        /*fa9c*/ 	.word	0x00057f10


	//   ....[152]....
        /*faa0*/ 	.word	0x00057f20


	//   ....[153]....
        /*faa4*/ 	.word	0x00057f50


	//   ....[154]....
        /*faa8*/ 	.word	0x00057f60


	//   ....[155]....
        /*faac*/ 	.word	0x00057f70


	//   ....[156]....
        /*fab0*/ 	.word	0x00057f80


	//   ....[157]....
        /*fab4*/ 	.word	0x00057fb0


	//   ....[158]....
        /*fab8*/ 	.word	0x00057fc0


	//   ....[159]....
        /*fabc*/ 	.word	0x00057fd0


	//   ....[160]....
        /*fac0*/ 	.word	0x00057fe0


	//   ....[161]....
        /*fac4*/ 	.word	0x00058010


	//   ....[162]....
        /*fac8*/ 	.word	0x00058020


	//   ....[163]....
        /*facc*/ 	.word	0x00058030


	//   ....[164]....
        /*fad0*/ 	.word	0x00058040


	//   ....[165]....
        /*fad4*/ 	.word	0x00058070


	//   ....[166]....
        /*fad8*/ 	.word	0x00058080


	//   ....[167]....
        /*fadc*/ 	.word	0x00058090


	//   ....[168]....
        /*fae0*/ 	.word	0x000580a0


	//   ....[169]....
        /*fae4*/ 	.word	0x000580d0


	//   ....[170]....
        /*fae8*/ 	.word	0x000580e0


	//   ....[171]....
        /*faec*/ 	.word	0x000580f0


	//   ....[172]....
        /*faf0*/ 	.word	0x00058100


	//   ....[173]....
        /*faf4*/ 	.word	0x00058130


	//   ....[174]....
        /*faf8*/ 	.word	0x00058140


	//   ....[175]....
        /*fafc*/ 	.word	0x00058150


	//   ....[176]....
        /*fb00*/ 	.word	0x00058160


	//   ....[177]....
        /*fb04*/ 	.word	0x00058190


	//   ....[178]....
        /*fb08*/ 	.word	0x000581a0


	//   ....[179]....
        /*fb0c*/ 	.word	0x000581b0


	//   ....[180]....
        /*fb10*/ 	.word	0x000581c0


	//   ....[181]....
        /*fb14*/ 	.word	0x000581f0


	//   ....[182]....
        /*fb18*/ 	.word	0x00058200


	//   ....[183]....
        /*fb1c*/ 	.word	0x00058210


	//   ....[184]....
        /*fb20*/ 	.word	0x00058220


	//   ....[185]....
        /*fb24*/ 	.word	0x00058250


	//   ....[186]....
        /*fb28*/ 	.word	0x00058260


	//   ....[187]....
        /*fb2c*/ 	.word	0x00058270


	//   ....[188]....
        /*fb30*/ 	.word	0x00058280


	//   ....[189]....
        /*fb34*/ 	.word	0x000582b0


	//   ....[190]....
        /*fb38*/ 	.word	0x000582c0


	//   ....[191]....
        /*fb3c*/ 	.word	0x000582d0


	//   ....[192]....
        /*fb40*/ 	.word	0x000582e0


	//   ....[193]....
        /*fb44*/ 	.word	0x00058310


	//   ....[194]....
        /*fb48*/ 	.word	0x00058320


	//   ....[195]....
        /*fb4c*/ 	.word	0x00058330


	//   ....[196]....
        /*fb50*/ 	.word	0x00058340


	//   ....[197]....
        /*fb54*/ 	.word	0x00058370


	//   ....[198]....
        /*fb58*/ 	.word	0x00058380


	//   ....[199]....
        /*fb5c*/ 	.word	0x00058390


	//   ....[200]....
        /*fb60*/ 	.word	0x000583a0


	//   ....[201]....
        /*fb64*/ 	.word	0x000583d0


	//   ....[202]....
        /*fb68*/ 	.word	0x000583e0


	//   ....[203]....
        /*fb6c*/ 	.word	0x000583f0


	//   ....[204]....
        /*fb70*/ 	.word	0x00058400


	//   ....[205]....
        /*fb74*/ 	.word	0x00058430


	//   ....[206]....
        /*fb78*/ 	.word	0x00058440


	//   ....[207]....
        /*fb7c*/ 	.word	0x00058450


	//   ....[208]....
        /*fb80*/ 	.word	0x00058460


	//   ....[209]....
        /*fb84*/ 	.word	0x00058490


	//   ....[210]....
        /*fb88*/ 	.word	0x000584a0


	//   ....[211]....
        /*fb8c*/ 	.word	0x000584b0


	//   ....[212]....
        /*fb90*/ 	.word	0x000584c0


	//   ....[213]....
        /*fb94*/ 	.word	0x000584f0


	//   ....[214]....
        /*fb98*/ 	.word	0x00058500


	//   ....[215]....
        /*fb9c*/ 	.word	0x00058510


	//   ....[216]....
        /*fba0*/ 	.word	0x00058520


	//   ....[217]....
        /*fba4*/ 	.word	0x00058550


	//   ....[218]....
        /*fba8*/ 	.word	0x00058560


	//   ....[219]....
        /*fbac*/ 	.word	0x00058570


	//   ....[220]....
        /*fbb0*/ 	.word	0x00058580


	//   ....[221]....
        /*fbb4*/ 	.word	0x000585b0


	//   ....[222]....
        /*fbb8*/ 	.word	0x000585c0


	//   ....[223]....
        /*fbbc*/ 	.word	0x000585d0


	//   ....[224]....
        /*fbc0*/ 	.word	0x000585e0


	//   ....[225]....
        /*fbc4*/ 	.word	0x00058610


	//   ....[226]....
        /*fbc8*/ 	.word	0x00058620


	//   ....[227]....
        /*fbcc*/ 	.word	0x00058630


	//   ....[228]....
        /*fbd0*/ 	.word	0x00058640


	//   ....[229]....
        /*fbd4*/ 	.word	0x00058670


	//   ....[230]....
        /*fbd8*/ 	.word	0x00058680


	//   ....[231]....
        /*fbdc*/ 	.word	0x00058690


	//   ....[232]....
        /*fbe0*/ 	.word	0x000586a0


	//   ....[233]....
        /*fbe4*/ 	.word	0x000586d0


	//   ....[234]....
        /*fbe8*/ 	.word	0x000586e0


	//   ....[235]....
        /*fbec*/ 	.word	0x000586f0


	//   ....[236]....
        /*fbf0*/ 	.word	0x00058700


	//   ....[237]....
        /*fbf4*/ 	.word	0x00058730


	//   ....[238]....
        /*fbf8*/ 	.word	0x00058740


	//   ....[239]....
        /*fbfc*/ 	.word	0x00058750


	//   ....[240]....
        /*fc00*/ 	.word	0x00058760


	//   ....[241]....
        /*fc04*/ 	.word	0x00058790


	//   ....[242]....
        /*fc08*/ 	.word	0x000587a0


	//   ....[243]....
        /*fc0c*/ 	.word	0x000587b0


	//   ....[244]....
        /*fc10*/ 	.word	0x000587c0


	//   ....[245]....
        /*fc14*/ 	.word	0x000587f0


	//   ....[246]....
        /*fc18*/ 	.word	0x00058800


	//   ....[247]....
        /*fc1c*/ 	.word	0x00058810


	//   ....[248]....
        /*fc20*/ 	.word	0x00058820


	//   ....[249]....
        /*fc24*/ 	.word	0x00058850


	//   ....[250]....
        /*fc28*/ 	.word	0x00058860


	//   ....[251]....
        /*fc2c*/ 	.word	0x00058870


	//   ....[252]....
        /*fc30*/ 	.word	0x00058880


	//   ....[253]....
        /*fc34*/ 	.word	0x000588b0


	//   ....[254]....
        /*fc38*/ 	.word	0x000588c0


	//   ....[255]....
        /*fc3c*/ 	.word	0x000588d0


	//   ....[0]....
        /*fc40*/ 	.word	0x000588e0


	//   ....[1]....
        /*fc44*/ 	.word	0x00058910


	//   ....[2]....
        /*fc48*/ 	.word	0x00058920


	//   ....[3]....
        /*fc4c*/ 	.word	0x00058930


	//   ....[4]....
        /*fc50*/ 	.word	0x00058940


	//   ....[5]....
        /*fc54*/ 	.word	0x00058970


	//   ....[6]....
        /*fc58*/ 	.word	0x00058980


	//   ....[7]....
        /*fc5c*/ 	.word	0x00058990


	//   ....[8]....
        /*fc60*/ 	.word	0x000589a0


	//   ....[9]....
        /*fc64*/ 	.word	0x000589d0


	//   ....[10]....
        /*fc68*/ 	.word	0x000589e0


	//   ....[11]....
        /*fc6c*/ 	.word	0x000589f0


	//   ....[12]....
        /*fc70*/ 	.word	0x00058a00


	//   ....[13]....
        /*fc74*/ 	.word	0x00058a30


	//   ....[14]....
        /*fc78*/ 	.word	0x00058a40


	//   ....[15]....
        /*fc7c*/ 	.word	0x00058a50


	//   ....[16]....
        /*fc80*/ 	.word	0x00058a60


	//   ....[17]....
        /*fc84*/ 	.word	0x00058a90


	//   ....[18]....
        /*fc88*/ 	.word	0x00058aa0


	//   ....[19]....
        /*fc8c*/ 	.word	0x00058ab0


	//   ....[20]....
        /*fc90*/ 	.word	0x00058ac0


	//   ....[21]....
        /*fc94*/ 	.word	0x00058af0


	//   ....[22]....
        /*fc98*/ 	.word	0x00058b00


	//   ....[23]....
        /*fc9c*/ 	.word	0x00058b10


	//   ....[24]....
        /*fca0*/ 	.word	0x00058b20


	//   ....[25]....
        /*fca4*/ 	.word	0x00058b50


	//   ....[26]....
        /*fca8*/ 	.word	0x00058b60


	//   ....[27]....
        /*fcac*/ 	.word	0x00058b70


	//   ....[28]....
        /*fcb0*/ 	.word	0x00058b80


	//   ....[29]....
        /*fcb4*/ 	.word	0x00058bb0


	//   ....[30]....
        /*fcb8*/ 	.word	0x00058bc0


	//   ....[31]....
        /*fcbc*/ 	.word	0x00058bd0


	//   ....[32]....
        /*fcc0*/ 	.word	0x00058be0


	//   ....[33]....
        /*fcc4*/ 	.word	0x00058c10


	//   ....[34]....
        /*fcc8*/ 	.word	0x00058c20


	//   ....[35]....
        /*fccc*/ 	.word	0x00058c30


	//   ....[36]....
        /*fcd0*/ 	.word	0x00058c40


	//   ....[37]....
        /*fcd4*/ 	.word	0x00058c70


	//   ....[38]....
        /*fcd8*/ 	.word	0x00058c80


	//   ....[39]....
        /*fcdc*/ 	.word	0x00058c90


	//   ....[40]....
        /*fce0*/ 	.word	0x00058ca0


	//   ....[41]....
        /*fce4*/ 	.word	0x00058cd0


	//   ....[42]....
        /*fce8*/ 	.word	0x00058ce0


	//   ....[43]....
        /*fcec*/ 	.word	0x00058cf0


	//   ....[44]....
        /*fcf0*/ 	.word	0x00058d00


	//   ....[45]....
        /*fcf4*/ 	.word	0x00058d30


	//   ....[46]....
        /*fcf8*/ 	.word	0x00058d40


	//   ....[47]....
        /*fcfc*/ 	.word	0x00058d50


	//   ....[48]....
        /*fd00*/ 	.word	0x00058d60


	//   ....[49]....
        /*fd04*/ 	.word	0x00058d90


	//   ....[50]....
        /*fd08*/ 	.word	0x00058da0


	//   ....[51]....
        /*fd0c*/ 	.word	0x00058db0


	//   ....[52]....
        /*fd10*/ 	.word	0x00058dc0


	//   ....[53]....
        /*fd14*/ 	.word	0x00058df0


	//   ....[54]....
        /*fd18*/ 	.word	0x00058e00


	//   ....[55]....
        /*fd1c*/ 	.word	0x00058e10


	//   ....[56]....
        /*fd20*/ 	.word	0x00058e20


	//   ....[57]....
        /*fd24*/ 	.word	0x00058e50


	//   ....[58]....
        /*fd28*/ 	.word	0x00058e60


	//   ....[59]....
        /*fd2c*/ 	.word	0x00058e70


	//   ....[60]....
        /*fd30*/ 	.word	0x00058e80


	//   ....[61]....
        /*fd34*/ 	.word	0x00058eb0


	//   ....[62]....
        /*fd38*/ 	.word	0x00058ec0


	//   ....[63]....
        /*fd3c*/ 	.word	0x00058ed0


	//   ....[64]....
        /*fd40*/ 	.word	0x00058ee0


	//   ....[65]....
        /*fd44*/ 	.word	0x00058f10


	//   ....[66]....
        /*fd48*/ 	.word	0x00058f20


	//   ....[67]....
        /*fd4c*/ 	.word	0x00058f30


	//   ....[68]....
        /*fd50*/ 	.word	0x00058f40


	//   ....[69]....
        /*fd54*/ 	.word	0x00058f70


	//   ....[70]....
        /*fd58*/ 	.word	0x00058f80


	//   ....[71]....
        /*fd5c*/ 	.word	0x00058f90


	//   ....[72]....
        /*fd60*/ 	.word	0x00058fa0


	//   ....[73]....
        /*fd64*/ 	.word	0x00058fd0


	//   ....[74]....
        /*fd68*/ 	.word	0x00058fe0


	//   ....[75]....
        /*fd6c*/ 	.word	0x00058ff0


	//   ....[76]....
        /*fd70*/ 	.word	0x00059000


	//   ....[77]....
        /*fd74*/ 	.word	0x00059030


	//   ....[78]....
        /*fd78*/ 	.word	0x00059040


	//   ....[79]....
        /*fd7c*/ 	.word	0x00059050


	//   ....[80]....
        /*fd80*/ 	.word	0x00059060


	//   ....[81]....
        /*fd84*/ 	.word	0x00059090


	//   ....[82]....
        /*fd88*/ 	.word	0x000590a0


	//   ....[83]....
        /*fd8c*/ 	.word	0x000590b0


	//   ....[84]....
        /*fd90*/ 	.word	0x000590c0


	//   ....[85]....
        /*fd94*/ 	.word	0x000590f0


	//   ....[86]....
        /*fd98*/ 	.word	0x00059100


	//   ....[87]....
        /*fd9c*/ 	.word	0x00059110


	//   ....[88]....
        /*fda0*/ 	.word	0x00059120


	//   ....[89]....
        /*fda4*/ 	.word	0x00059150


	//   ....[90]....
        /*fda8*/ 	.word	0x00059160


	//   ....[91]....
        /*fdac*/ 	.word	0x00059170


	//   ....[92]....
        /*fdb0*/ 	.word	0x00059180


	//   ....[93]....
        /*fdb4*/ 	.word	0x000591b0


	//   ....[94]....
        /*fdb8*/ 	.word	0x000591c0


	//   ....[95]....
        /*fdbc*/ 	.word	0x000591d0


	//   ....[96]....
        /*fdc0*/ 	.word	0x000591e0


	//   ....[97]....
        /*fdc4*/ 	.word	0x00059210


	//   ....[98]....
        /*fdc8*/ 	.word	0x00059220


	//   ....[99]....
        /*fdcc*/ 	.word	0x00059230


	//   ....[100]....
        /*fdd0*/ 	.word	0x00059240


	//   ....[101]....
        /*fdd4*/ 	.word	0x00059270


	//   ....[102]....
        /*fdd8*/ 	.word	0x00059280


	//   ....[103]....
        /*fddc*/ 	.word	0x00059290


	//   ....[104]....
        /*fde0*/ 	.word	0x000592a0


	//   ....[105]....
        /*fde4*/ 	.word	0x000592d0


	//   ....[106]....
        /*fde8*/ 	.word	0x000592e0


	//   ....[107]....
        /*fdec*/ 	.word	0x000592f0


	//   ....[108]....
        /*fdf0*/ 	.word	0x00059300


	//   ....[109]....
        /*fdf4*/ 	.word	0x00059330


	//   ....[110]....
        /*fdf8*/ 	.word	0x00059340


	//   ....[111]....
        /*fdfc*/ 	.word	0x00059350


	//   ....[112]....
        /*fe00*/ 	.word	0x00059360


	//   ....[113]....
        /*fe04*/ 	.word	0x00059390


	//   ....[114]....
        /*fe08*/ 	.word	0x000593a0


	//   ....[115]....
        /*fe0c*/ 	.word	0x000593b0


	//   ....[116]....
        /*fe10*/ 	.word	0x000593c0


	//   ....[117]....
        /*fe14*/ 	.word	0x000593f0


	//   ....[118]....
        /*fe18*/ 	.word	0x00059400


	//   ....[119]....
        /*fe1c*/ 	.word	0x00059410


	//   ....[120]....
        /*fe20*/ 	.word	0x00059420


	//   ....[121]....
        /*fe24*/ 	.word	0x00059450


	//   ....[122]....
        /*fe28*/ 	.word	0x00059460


	//   ....[123]....
        /*fe2c*/ 	.word	0x00059470


	//   ....[124]....
        /*fe30*/ 	.word	0x00059480


	//   ....[125]....
        /*fe34*/ 	.word	0x000594b0


	//   ....[126]....
        /*fe38*/ 	.word	0x000594c0


	//   ....[127]....
        /*fe3c*/ 	.word	0x000594d0


	//   ....[128]....
        /*fe40*/ 	.word	0x000594e0


	//   ....[129]....
        /*fe44*/ 	.word	0x00059510


	//   ....[130]....
        /*fe48*/ 	.word	0x00059520


	//   ....[131]....
        /*fe4c*/ 	.word	0x00059530


	//   ....[132]....
        /*fe50*/ 	.word	0x00059540


	//   ....[133]....
        /*fe54*/ 	.word	0x00059570


	//   ....[134]....
        /*fe58*/ 	.word	0x00059580


	//   ....[135]....
        /*fe5c*/ 	.word	0x00059590


	//   ....[136]....
        /*fe60*/ 	.word	0x000595a0


	//   ....[137]....
        /*fe64*/ 	.word	0x000595d0


	//   ....[138]....
        /*fe68*/ 	.word	0x000595e0


	//   ....[139]....
        /*fe6c*/ 	.word	0x000595f0


	//   ....[140]....
        /*fe70*/ 	.word	0x00059600


	//   ....[141]....
        /*fe74*/ 	.word	0x00059630


	//   ....[142]....
        /*fe78*/ 	.word	0x00059640


	//   ....[143]....
        /*fe7c*/ 	.word	0x00059650


	//   ....[144]....
        /*fe80*/ 	.word	0x00059660


	//   ....[145]....
        /*fe84*/ 	.word	0x00059690


	//   ....[146]....
        /*fe88*/ 	.word	0x000596a0


	//   ....[147]....
        /*fe8c*/ 	.word	0x000596b0


	//   ....[148]....
        /*fe90*/ 	.word	0x000596c0


	//   ....[149]....
        /*fe94*/ 	.word	0x000596f0


	//   ....[150]....
        /*fe98*/ 	.word	0x00059700


	//   ....[151]....
        /*fe9c*/ 	.word	0x00059710


	//   ....[152]....
        /*fea0*/ 	.word	0x00059720


	//   ....[153]....
        /*fea4*/ 	.word	0x00059750


	//   ....[154]....
        /*fea8*/ 	.word	0x00059760


	//   ....[155]....
        /*feac*/ 	.word	0x00059770


	//   ....[156]....
        /*feb0*/ 	.word	0x00059780


	//   ....[157]....
        /*feb4*/ 	.word	0x000597b0


	//   ....[158]....
        /*feb8*/ 	.word	0x000597c0


	//   ....[159]....
        /*febc*/ 	.word	0x000597d0


	//   ....[160]....
        /*fec0*/ 	.word	0x000597e0


	//   ....[161]....
        /*fec4*/ 	.word	0x00059810


	//   ....[162]....
        /*fec8*/ 	.word	0x00059820


	//   ....[163]....
        /*fecc*/ 	.word	0x00059830


	//   ....[164]....
        /*fed0*/ 	.word	0x00059840


	//   ....[165]....
        /*fed4*/ 	.word	0x00059870


	//   ....[166]....
        /*fed8*/ 	.word	0x00059880


	//   ....[167]....
        /*fedc*/ 	.word	0x00059890


	//   ....[168]....
        /*fee0*/ 	.word	0x000598a0


	//   ....[169]....
        /*fee4*/ 	.word	0x000598d0


	//   ....[170]....
        /*fee8*/ 	.word	0x000598e0


	//   ....[171]....
        /*feec*/ 	.word	0x000598f0


	//   ....[172]....
        /*fef0*/ 	.word	0x00059900


	//   ....[173]....
        /*fef4*/ 	.word	0x00059930


	//   ....[174]....
        /*fef8*/ 	.word	0x00059940


	//   ....[175]....
        /*fefc*/ 	.word	0x00059950


	//   ....[176]....
        /*ff00*/ 	.word	0x00059960


	//   ....[177]....
        /*ff04*/ 	.word	0x00059990


	//   ....[178]....
        /*ff08*/ 	.word	0x000599a0


	//   ....[179]....
        /*ff0c*/ 	.word	0x000599b0


	//   ....[180]....
        /*ff10*/ 	.word	0x000599c0


	//   ....[181]....
        /*ff14*/ 	.word	0x000599f0


	//   ....[182]....
        /*ff18*/ 	.word	0x00059a00


	//   ....[183]....
        /*ff1c*/ 	.word	0x00059a10


	//   ....[184]....
        /*ff20*/ 	.word	0x00059a20


	//   ....[185]....
        /*ff24*/ 	.word	0x00059a50


	//   ....[186]....
        /*ff28*/ 	.word	0x00059a60


	//   ....[187]....
        /*ff2c*/ 	.word	0x00059a70


	//   ....[188]....
        /*ff30*/ 	.word	0x00059a80


	//   ....[189]....
        /*ff34*/ 	.word	0x00059ab0


	//   ....[190]....
        /*ff38*/ 	.word	0x00059ac0


	//   ....[191]....
        /*ff3c*/ 	.word	0x00059ad0


	//   ....[192]....
        /*ff40*/ 	.word	0x00059ae0


	//   ....[193]....
        /*ff44*/ 	.word	0x00059b10


	//   ....[194]....
        /*ff48*/ 	.word	0x00059b20


	//   ....[195]....
        /*ff4c*/ 	.word	0x00059b30


	//   ....[196]....
        /*ff50*/ 	.word	0x00059b40


	//   ....[197]....
        /*ff54*/ 	.word	0x00059b70


	//   ....[198]....
        /*ff58*/ 	.word	0x00059b80


	//   ....[199]....
        /*ff5c*/ 	.word	0x00059b90


	//   ....[200]....
        /*ff60*/ 	.word	0x00059ba0


	//   ....[201]....
        /*ff64*/ 	.word	0x00059bd0


	//   ....[202]....
        /*ff68*/ 	.word	0x00059be0


	//   ....[203]....
        /*ff6c*/ 	.word	0x00059bf0


	//   ....[204]....
        /*ff70*/ 	.word	0x00059c00


	//   ....[205]....
        /*ff74*/ 	.word	0x00059c30


	//   ....[206]....
        /*ff78*/ 	.word	0x00059c40


	//   ....[207]....
        /*ff7c*/ 	.word	0x00059c50


	//   ....[208]....
        /*ff80*/ 	.word	0x00059c60


	//   ....[209]....
        /*ff84*/ 	.word	0x00059c90


	//   ....[210]....
        /*ff88*/ 	.word	0x00059ca0


	//   ....[211]....
        /*ff8c*/ 	.word	0x00059cb0


	//   ....[212]....
        /*ff90*/ 	.word	0x00059cc0


	//   ....[213]....
        /*ff94*/ 	.word	0x00059cf0


	//   ....[214]....
        /*ff98*/ 	.word	0x00059d00


	//   ....[215]....
        /*ff9c*/ 	.word	0x00059d10


	//   ....[216]....
        /*ffa0*/ 	.word	0x00059d20


	//   ....[217]....
        /*ffa4*/ 	.word	0x00059d50


	//   ....[218]....
        /*ffa8*/ 	.word	0x00059d60


	//   ....[219]....
        /*ffac*/ 	.word	0x00059d70


	//   ....[220]....
        /*ffb0*/ 	.word	0x00059d80


	//   ....[221]....
        /*ffb4*/ 	.word	0x00059db0


	//   ....[222]....
        /*ffb8*/ 	.word	0x00059dc0


	//   ....[223]....
        /*ffbc*/ 	.word	0x00059dd0


	//   ....[224]....
        /*ffc0*/ 	.word	0x00059de0


	//   ....[225]....
        /*ffc4*/ 	.word	0x00059e10


	//   ....[226]....
        /*ffc8*/ 	.word	0x00059e20


	//   ....[227]....
        /*ffcc*/ 	.word	0x00059e30


	//   ....[228]....
        /*ffd0*/ 	.word	0x00059e40


	//   ....[229]....
        /*ffd4*/ 	.word	0x00059e70


	//   ....[230]....
        /*ffd8*/ 	.word	0x00059e80


	//   ....[231]....
        /*ffdc*/ 	.word	0x00059e90


	//   ....[232]....
        /*ffe0*/ 	.word	0x00059ed0


	//   ....[233]....
        /*ffe4*/ 	.word	0x00059ef0


	//   ....[234]....
        /*ffe8*/ 	.word	0x00059f00


	//   ....[235]....
        /*ffec*/ 	.word	0x00059f30


	//   ....[236]....
        /*fff0*/ 	.word	0x00059f40


	//   ....[237]....
        /*fff4*/ 	.word	0x00059f50


	//   ....[238]....
        /*fff8*/ 	.word	0x00059f60


	//   ....[239]....
        /*fffc*/ 	.word	0x00059f90


	//   ....[240]....
        /*10000*/ 	.word	0x00059fa0


	//   ....[241]....
        /*10004*/ 	.word	0x00059fb0


	//   ....[242]....
        /*10008*/ 	.word	0x00059fc0


	//   ....[243]....
        /*1000c*/ 	.word	0x00059ff0


	//   ....[244]....
        /*10010*/ 	.word	0x0005a000


	//   ....[245]....
        /*10014*/ 	.word	0x0005a010


	//   ....[246]....
        /*10018*/ 	.word	0x0005a020


	//   ....[247]....
        /*1001c*/ 	.word	0x0005a050


	//   ....[248]....
        /*10020*/ 	.word	0x0005a060


	//   ....[249]....
        /*10024*/ 	.word	0x0005a070


	//   ....[250]....
        /*10028*/ 	.word	0x0005a080


	//   ....[251]....
        /*1002c*/ 	.word	0x0005a0b0


	//   ....[252]....
        /*10030*/ 	.word	0x0005a0d0


	//   ....[253]....
        /*10034*/ 	.word	0x00060110


	//   ....[254]....
        /*10038*/ 	.word	0x00060140


	//   ....[255]....
        /*1003c*/ 	.word	0x00060160


	//----- nvinfo : EIATTR_VRC_CTA_INIT_COUNT
	.align		4
.L_273:
        /*10040*/ 	.byte	0x02, 0x4a
	.zero		1
	.zero		1


	//----- nvinfo : EIATTR_EXIT_INSTR_OFFSETS
	.align		4
        /*10044*/ 	.byte	0x04, 0x1c
        /*10046*/ 	.short	(.L_275 - .L_274)


	//   ....[0]....
.L_274:
        /*10048*/ 	.word	0x00060230


	//----- nvinfo : EIATTR_CBANK_PARAM_SIZE
	.align		4
.L_275:
        /*1004c*/ 	.byte	0x03, 0x19
        /*1004e*/ 	.short	0x0010


	//----- nvinfo : EIATTR_PARAM_CBANK
	.align		4
        /*10050*/ 	.byte	0x04, 0x0a
        /*10052*/ 	.short	(.L_277 - .L_276)
	.align		4
.L_276:
        /*10054*/ 	.word	index@(.nv.constant0._Z19mma_s8s8s32_32_8_16PvPi)
        /*10058*/ 	.short	0x0380
        /*1005a*/ 	.short	0x0010


	//----- nvinfo : EIATTR_SW_WAR
	.align		4
.L_277:
        /*1005c*/ 	.byte	0x04, 0x36
        /*1005e*/ 	.short	(.L_279 - .L_278)
.L_278:
        /*10060*/ 	.word	0x00000008
.L_279:


//--------------------- .nv.info._Z20mma_s8s8s32_16_16_16PvPi --------------------------
	.section	.nv.info._Z20mma_s8s8s32_16_16_16PvPi,"",@"SHT_CUDA_INFO"
	.sectionflags	@""
	.align	4


	//----- nvinfo : EIATTR_CUDA_API_VERSION
	.align		4
        /*0000*/ 	.byte	0x04, 0x37
        /*0002*/ 	.short	(.L_281 - .L_280)
.L_280:
        /*0004*/ 	.word	0x00000082


	//----- nvinfo : EIATTR_KPARAM_INFO
	.align		4
.L_281:
        /*0008*/ 	.byte	0x04, 0x17
        /*000a*/ 	.short	(.L_283 - .L_282)
.L_282:
        /*000c*/ 	.word	0x00000000
        /*0010*/ 	.short	0x0001
        /*0012*/ 	.short	0x0008
        /*0014*/ 	.byte	0x00, 0xf5, 0x21, 0x00


	//----- nvinfo : EIATTR_KPARAM_INFO
	.align		4
.L_283:
        /*0018*/ 	.byte	0x04, 0x17
        /*001a*/ 	.short	(.L_285 - .L_284)
.L_284:
        /*001c*/ 	.word	0x00000000
        /*0020*/ 	.short	0x0000
        /*0022*/ 	.short	0x0000
        /*0024*/ 	.byte	0x00, 0xf5, 0x21, 0x00


	//----- nvinfo : EIATTR_SPARSE_MMA_MASK
	.align		4
.L_285:
        /*0028*/ 	.byte	0x03, 0x50
        /*002a*/ 	.short	0x0000


	//----- nvinfo : EIATTR_WMMA_USED
	.align		4
        /*002c*/ 	.byte	0x01, 0x2b
	.zero		2


	//----- nvinfo : EIATTR_MAXREG_COUNT
	.align		4
        /*0030*/ 	.byte	0x03, 0x1b
        /*0032*/ 	.short	0x00ff


	//----- nvinfo : EIATTR_MERCURY_ISA_VERSION
	.align		4
        /*0034*/ 	.byte	0x03, 0x5f
        /*0036*/ 	.short	0x0101


	//----- nvinfo : EIATTR_COOP_GROUP_MASK_REGIDS
	.align		4
        /*0038*/ 	.byte	0x04, 0x29
        /*003a*/ 	.short	(.L_287 - .L_286)


	//   ....[0]....
.L_286:
        /*003c*/ 	.word	0xffffffff


	//   ....[1]....
        /*0040*/ 	.word	0xffffffff


	//   ....[2]....
        /*0044*/ 	.word	0xffffffff


	//   ....[3]....
        /*0048*/ 	.word	0xffffffff


	//   ....[4]....
        /*004c*/ 	.word	0xffffffff


	//   ....[5]....
        /*0050*/ 	.word	0xffffffff


	//   ....[6]....
        /*0054*/ 	.word	0xffffffff


	//   ....[7]....
        /*0058*/ 	.word	0xffffffff


	//   ....[8]....
        /*005c*/ 	.word	0xffffffff


	//   ....[9]....
        /*0060*/ 	.word	0xffffffff


	//   ....[10]....
        /*0064*/ 	.word	0xffffffff


	//   ....[11]....
        /*0068*/ 	.word	0xffffffff


	//   ....[12]....
        /*006c*/ 	.word	0xffffffff


	//   ....[13]....
        /*0070*/ 	.word	0xffffffff


	//   ....[14]....
        /*0074*/ 	.word	0xffffffff


	//   ....[15]....
        /*0078*/ 	.word	0xffffffff


	//   ....[16]....
        /*007c*/ 	.word	0xffffffff


	//   ....[17]....
        /*0080*/ 	.word	0xffffffff


	//   ....[18]....
        /*0084*/ 	.word	0xffffffff


	//   ....[19]....
        /*0088*/ 	.word	0xffffffff


	//   ....[20]....
        /*008c*/ 	.word	0xffffffff


	//   ....[21]....
        /*0090*/ 	.word	0xffffffff


	//   ....[22]....
        /*0094*/ 	.word	0xffffffff


	//   ....[23]....
        /*0098*/ 	.word	0xffffffff


	//   ....[24]....
        /*009c*/ 	.word	0xffffffff


	//   ....[25]....
        /*00a0*/ 	.word	0xffffffff


	//   ....[26]....
        /*00a4*/ 	.word	0xffffffff


	//   ....[27]....
        /*00a8*/ 	.word	0xffffffff


	//   ....[28]....
        /*00ac*/ 	.word	0xffffffff


	//   ....[29]....
        /*00b0*/ 	.word	0xffffffff


	//   ....[30]....
        /*00b4*/ 	.word	0xffffffff


	//   ....[31]....
        /*00b8*/ 	.word	0xffffffff


	//   ....[32]....
        /*00bc*/ 	.word	0xffffffff


	//   ....[33]....
        /*00c0*/ 	.word	0xffffffff


	//   ....[34]....
        /*00c4*/ 	.word	0xffffffff


	//   ....[35]....
        /*00c8*/ 	.word	0xffffffff


	//   ....[36]....
        /*00cc*/ 	.word	0xffffffff


	//   ....[37]....
        /*00d0*/ 	.word	0xffffffff


	//   ....[38]....
        /*00d4*/ 	.word	0xffffffff


	//   ....[39]....
        /*00d8*/ 	.word	0xffffffff


	//   ....[40]....
        /*00dc*/ 	.word	0xffffffff


	//   ....[41]....
        /*00e0*/ 	.word	0xffffffff


	//   ....[42]....
        /*00e4*/ 	.word	0xffffffff


	//   ....[43]....
        /*00e8*/ 	.word	0xffffffff


	//   ....[44]....
        /*00ec*/ 	.word	0xffffffff


	//   ....[45]....
        /*00f0*/ 	.word	0xffffffff


	//   ....[46]....
        /*00f4*/ 	.word	0xffffffff


	//   ....[47]....
        /*00f8*/ 	.word	0xffffffff


	//   ....[48]....
        /*00fc*/ 	.word	0xffffffff


	//   ....[49]....
        /*0100*/ 	.word	0xffffffff


	//   ....[50]....
        /*0104*/ 	.word	0xffffffff


	//   ....[51]....
        /*0108*/ 	.word	0xffffffff


	//   ....[52]....
        /*010c*/ 	.word	0xffffffff


	//   ....[53]....
        /*0110*/ 	.word	0xffffffff


	//   ....[54]....
        /*0114*/ 	.word	0xffffffff


	//   ....[55]....
        /*0118*/ 	.word	0xffffffff


	//   ....[56]....
        /*011c*/ 	.word	0xffffffff


	//   ....[57]....
        /*0120*/ 	.word	0xffffffff


	//   ....[58]....
        /*0124*/ 	.word	0xffffffff


	//   ....[59]....
        /*0128*/ 	.word	0xffffffff


	//   ....[60]....
        /*012c*/ 	.word	0xffffffff


	//   ....[61]....
        /*0130*/ 	.word	0xffffffff


	//   ....[62]....
        /*0134*/ 	.word	0xffffffff


	//   ....[63]....
        /*0138*/ 	.word	0xffffffff


	//   ....[64]....
        /*013c*/ 	.word	0xffffffff


	//   ....[65]....
        /*0140*/ 	.word	0xffffffff


	//   ....[66]....
        /*0144*/ 	.word	0xffffffff


	//   ....[67]....
        /*0148*/ 	.word	0xffffffff


	//   ....[68]....
        /*014c*/ 	.word	0xffffffff


	//   ....[69]....
        /*0150*/ 	.word	0xffffffff


	//   ....[70]....
        /*0154*/ 	.word	0xffffffff


	//   ....[71]....
        /*0158*/ 	.word	0xffffffff


	//   ....[72]....
        /*015c*/ 	.word	0xffffffff


	//   ....[73]....
        /*0160*/ 	.word	0xffffffff


	//   ....[74]....
        /*0164*/ 	.word	0xffffffff


	//   ....[75]....
        /*0168*/ 	.word	0xffffffff


	//   ....[76]....
        /*016c*/ 	.word	0xffffffff


	//   ....[77]....
        /*0170*/ 	.word	0xffffffff


	//   ....[78]....
        /*0174*/ 	.word	0xffffffff


	//   ....[79]....
        /*0178*/ 	.word	0xffffffff


	//   ....[80]....
        /*017c*/ 	.word	0xffffffff


	//   ....[81]....
        /*0180*/ 	.word	0xffffffff


	//   ....[82]....
        /*0184*/ 	.word	0xffffffff


	//   ....[83]....
        /*0188*/ 	.word	0xffffffff


	//   ....[84]....
        /*018c*/ 	.word	0xffffffff


	//   ....[85]....
        /*0190*/ 	.word	0xffffffff


	//   ....[86]....
        /*0194*/ 	.word	0xffffffff


	//   ....[87]....
        /*0198*/ 	.word	0xffffffff


	//   ....[88]....
        /*019c*/ 	.word	0xffffffff


	//   ....[89]....
        /*01a0*/ 	.word	0xffffffff


	//   ....[90]....
        /*01a4*/ 	.word	0xffffffff


	//   ....[91]....
        /*01a8*/ 	.word	0xffffffff


	//   ....[92]....
        /*01ac*/ 	.word	0xffffffff


	//   ....[93]....
        /*01b0*/ 	.word	0xffffffff


	//   ....[94]....
        /*01b4*/ 	.word	0xffffffff


	//   ....[95]....
        /*01b8*/ 	.word	0xffffffff


	//   ....[96]....
        /*01bc*/ 	.word	0xffffffff


	//   ....[97]....
        /*01c0*/ 	.word	0xffffffff


	//   ....[98]....
        /*01c4*/ 	.word	0xffffffff


	//   ....[99]....
        /*01c8*/ 	.word	0xffffffff


	//   ....[100]....
        /*01cc*/ 	.word	0xffffffff


	//   ....[101]....
        /*01d0*/ 	.word	0xffffffff


	//   ....[102]....
        /*01d4*/ 	.word	0xffffffff


	//   ....[103]....
        /*01d8*/ 	.word	0xffffffff


	//   ....[104]....
        /*01dc*/ 	.word	0xffffffff


	//   ....[105]....
        /*01e0*/ 	.word	0xffffffff


	//   ....[106]....
        /*01e4*/ 	.word	0xffffffff


	//   ....[107]....
        /*01e8*/ 	.word	0xffffffff


	//   ....[108]....
        /*01ec*/ 	.word	0xffffffff


	//   ....[109]....
        /*01f0*/ 	.word	0xffffffff


	//   ....[110]....
        /*01f4*/ 	.word	0xffffffff


	//   ....[111]....
        /*01f8*/ 	.word	0xffffffff


	//   ....[112]....
        /*01fc*/ 	.word	0xffffffff


	//   ....[113]....
        /*0200*/ 	.word	0xffffffff


	//   ....[114]....
        /*0204*/ 	.word	0xffffffff


	//   ....[115]....
        /*0208*/ 	.word	0xffffffff


	//   ....[116]....
        /*020c*/ 	.word	0xffffffff


	//   ....[117]....
        /*0210*/ 	.word	0xffffffff


	//   ....[118]....
        /*0214*/ 	.word	0xffffffff


	//   ....[119]....
        /*0218*/ 	.word	0xffffffff


	//   ....[120]....
        /*021c*/ 	.word	0xffffffff


	//   ....[121]....
        /*0220*/ 	.word	0xffffffff


	//   ....[122]....
        /*0224*/ 	.word	0xffffffff


	//   ....[123]....
        /*0228*/ 	.word	0xffffffff


	//   ....[124]....
        /*022c*/ 	.word	0xffffffff


	//   ....[125]....
        /*0230*/ 	.word	0xffffffff


	//   ....[126]....
        /*0234*/ 	.word	0xffffffff


	//   ....[127]....
        /*0238*/ 	.word	0xffffffff


	//   ....[128]....
        /*023c*/ 	.word	0xffffffff


	//   ....[129]....
        /*0240*/ 	.word	0xffffffff


	//   ....[130]....
        /*0244*/ 	.word	0xffffffff


	//   ....[131]....
        /*0248*/ 	.word	0xffffffff


	//   ....[132]....
        /*024c*/ 	.word	0xffffffff


	//   ....[133]....
        /*0250*/ 	.word	0xffffffff


	//   ....[134]....
        /*0254*/ 	.word	0xffffffff


	//   ....[135]....
        /*0258*/ 	.word	0xffffffff


	//   ....[136]....
        /*025c*/ 	.word	0xffffffff


	//   ....[137]....
        /*0260*/ 	.word	0xffffffff


	//   ....[138]....
        /*0264*/ 	.word	0xffffffff


	//   ....[139]....
        /*0268*/ 	.word	0xffffffff


	//   ....[140]....
        /*026c*/ 	.word	0xffffffff


	//   ....[141]....
        /*0270*/ 	.word	0xffffffff


	//   ....[142]....
        /*0274*/ 	.word	0xffffffff


	//   ....[143]....
        /*0278*/ 	.word	0xffffffff


	//   ....[144]....
        /*027c*/ 	.word	0xffffffff


	//   ....[145]....
        /*0280*/ 	.word	0xffffffff


	//   ....[146]....
        /*0284*/ 	.word	0xffffffff


	//   ....[147]....
        /*0288*/ 	.word	0xffffffff


	//   ....[148]....
        /*028c*/ 	.word	0xffffffff


	//   ....[149]....
        /*0290*/ 	.word	0xffffffff


	//   ....[150]....
        /*0294*/ 	.word	0xffffffff


	//   ....[151]....
        /*0298*/ 	.word	0xffffffff


	//   ....[152]....
        /*029c*/ 	.word	0xffffffff


	//   ....[153]....
        /*02a0*/ 	.word	0xffffffff


	//   ....[154]....
        /*02a4*/ 	.word	0xffffffff


	//   ....[155]....
        /*02a8*/ 	.word	0xffffffff


	//   ....[156]....
        /*02ac*/ 	.word	0xffffffff


	//   ....[157]....
        /*02b0*/ 	.word	0xffffffff


	//   ....[158]....
        /*02b4*/ 	.word	0xffffffff


	//   ....[159]....
        /*02b8*/ 	.word	0xffffffff


	//   ....[160]....
        /*02bc*/ 	.word	0xffffffff


	//   ....[161]....
        /*02c0*/ 	.word	0xffffffff


	//   ....[162]....
        /*02c4*/ 	.word	0xffffffff


	//   ....[163]....
        /*02c8*/ 	.word	0xffffffff


	//   ....[164]....
        /*02cc*/ 	.word	0xffffffff


	//   ....[165]....
        /*02d0*/ 	.word	0xffffffff


	//   ....[166]....
        /*02d4*/ 	.word	0xffffffff


	//   ....[167]....
        /*02d8*/ 	.word	0xffffffff


	//   ....[168]....
        /*02dc*/ 	.word	0xffffffff


	//   ....[169]....
        /*02e0*/ 	.word	0xffffffff


	//   ....[170]....
        /*02e4*/ 	.word	0xffffffff


	//   ....[171]....
        /*02e8*/ 	.word	0xffffffff


	//   ....[172]....
        /*02ec*/ 	.word	0xffffffff


	//   ....[173]....
        /*02f0*/ 	.word	0xffffffff


	//   ....[174]....
        /*02f4*/ 	.word	0xffffffff


	//   ....[175]....
        /*02f8*/ 	.word	0xffffffff


	//   ....[176]....
        /*02fc*/ 	.word	0xffffffff


	//   ....[177]....
        /*0300*/ 	.word	0xffffffff


	//   ....[178]....
        /*0304*/ 	.word	0xffffffff


	//   ....[179]....
        /*0308*/ 	.word	0xffffffff


	//   ....[180]....
        /*030c*/ 	.word	0xffffffff


	//   ....[181]....
        /*0310*/ 	.word	0xffffffff


	//   ....[182]....
        /*0314*/ 	.word	0xffffffff


	//   ....[183]....
        /*0318*/ 	.word	0xffffffff


	//   ....[184]....
        /*031c*/ 	.word	0xffffffff


	//   ....[185]....
        /*0320*/ 	.word	0xffffffff


	//   ....[186]....
        /*0324*/ 	.word	0xffffffff


	//   ....[187]....
        /*0328*/ 	.word	0xffffffff


	//   ....[188]....
        /*032c*/ 	.word	0xffffffff


	//   ....[189]....
        /*0330*/ 	.word	0xffffffff


	//   ....[190]....
        /*0334*/ 	.word	0xffffffff


	//   ....[191]....
        /*0338*/ 	.word	0xffffffff


	//   ....[192]....
        /*033c*/ 	.word	0xffffffff


	//   ....[193]....
        /*0340*/ 	.word	0xffffffff


	//   ....[194]....
        /*0344*/ 	.word	0xffffffff


	//   ....[195]....
        /*0348*/ 	.word	0xffffffff


	//   ....[196]....
        /*034c*/ 	.word	0xffffffff


	//   ....[197]....
        /*0350*/ 	.word	0xffffffff


	//   ....[198]....
        /*0354*/ 	.word	0xffffffff


	//   ....[199]....
        /*0358*/ 	.word	0xffffffff


	//   ....[200]....
        /*035c*/ 	.word	0xffffffff


	//   ....[201]....
        /*0360*/ 	.word	0xffffffff


	//   ....[202]....
        /*0364*/ 	.word	0xffffffff


	//   ....[203]....
        /*0368*/ 	.word	0xffffffff


	//   ....[204]....
        /*036c*/ 	.word	0xffffffff


	//   ....[205]....
        /*0370*/ 	.word	0xffffffff


	//   ....[206]....
        /*0374*/ 	.word	0xffffffff


	//   ....[207]....
        /*0378*/ 	.word	0xffffffff


	//   ....[208]....
        /*037c*/ 	.word	0xffffffff


	//   ....[209]....
        /*0380*/ 	.word	0xffffffff


	//   ....[210]....
        /*0384*/ 	.word	0xffffffff


	//   ....[211]....
        /*0388*/ 	.word	0xffffffff


	//   ....[212]....
        /*038c*/ 	.word	0xffffffff


	//   ....[213]....
        /*0390*/ 	.word	0xffffffff


	//   ....[214]....
        /*0394*/ 	.word	0xffffffff


	//   ....[215]....
        /*0398*/ 	.word	0xffffffff


	//   ....[216]....
        /*039c*/ 	.word	0xffffffff


	//   ....[217]....
        /*03a0*/ 	.word	0xffffffff


	//   ....[218]....
        /*03a4*/ 	.word	0xffffffff


	//   ....[219]....
        /*03a8*/ 	.word	0xffffffff


	//   ....[220]....
        /*03ac*/ 	.word	0xffffffff


	//   ....[221]....
        /*03b0*/ 	.word	0xffffffff


	//   ....[222]....
        /*03b4*/ 	.word	0xffffffff


	//   ....[223]....
        /*03b8*/ 	.word	0xffffffff


	//   ....[224]....
        /*03bc*/ 	.word	0xffffffff


	//   ....[225]....
        /*03c0*/ 	.word	0xffffffff


	//   ....[226]....
        /*03c4*/ 	.word	0xffffffff


	//   ....[227]....
        /*03c8*/ 	.word	0xffffffff


	//   ....[228]....
        /*03cc*/ 	.word	0xffffffff


	//   ....[229]....
        /*03d0*/ 	.word	0xffffffff


	//   ....[230]....
        /*03d4*/ 	.word	0xffffffff


	//   ....[231]....
        /*03d8*/ 	.word	0xffffffff


	//   ....[232]....
        /*03dc*/ 	.word	0xffffffff


	//   ....[233]....
        /*03e0*/ 	.word	0xffffffff


	//   ....[234]....
        /*03e4*/ 	.word	0xffffffff


	//   ....[235]....
        /*03e8*/ 	.word	0xffffffff


	//   ....[236]....
        /*03ec*/ 	.word	0xffffffff


	//   ....[237]....
        /*03f0*/ 	.word	0xffffffff


	//   ....[238]....
        /*03f4*/ 	.word	0xffffffff


	//   ....[239]....
        /*03f8*/ 	.word	0xffffffff


	//   ....[240]....
        /*03fc*/ 	.word	0xffffffff


	//   ....[241]....
        /*0400*/ 	.word	0xffffffff


	//   ....[242]....
        /*0404*/ 	.word	0xffffffff


	//   ....[243]....
        /*0408*/ 	.word	0xffffffff


	//   ....[244]....
        /*040c*/ 	.word	0xffffffff


	//   ....[245]....
        /*0410*/ 	.word	0xffffffff


	//   ....[246]....
        /*0414*/ 	.word	0xffffffff


	//   ....[247]....
        /*0418*/ 	.word	0xffffffff


	//   ....[248]....
        /*041c*/ 	.word	0xffffffff


	//   ....[249]....
        /*0420*/ 	.word	0xffffffff


	//   ....[250]....
        /*0424*/ 	.word	0xffffffff


	//   ....[251]....
        /*0428*/ 	.word	0xffffffff


	//   ....[252]....
        /*042c*/ 	.word	0xffffffff


	//   ....[253]....
        /*0430*/ 	.word	0xffffffff


	//   ....[254]....
        /*0434*/ 	.word	0xffffffff


	//   ....[255]....
        /*0438*/ 	.word	0xffffffff


	//   ....[0]....
        /*043c*/ 	.word	0xffffffff


	//   ....[1]....
        /*0440*/ 	.word	0xffffffff


	//   ....[2]....
        /*0444*/ 	.word	0xffffffff


	//   ....[3]....
        /*0448*/ 	.word	0xffffffff


	//   ....[4]....
        /*044c*/ 	.word	0xffffffff


	//   ....[5]....
        /*0450*/ 	.word	0xffffffff


	//   ....[6]....
        /*0454*/ 	.word	0xffffffff


	//   ....[7]....
        /*0458*/ 	.word	0xffffffff


	//   ....[8]....
        /*045c*/ 	.word	0xffffffff


	//   ....[9]....
        /*0460*/ 	.word	0xffffffff


	//   ....[10]....
        /*0464*/ 	.word	0xffffffff


	//   ....[11]....
        /*0468*/ 	.word	0xffffffff


	//   ....[12]....
        /*046c*/ 	.word	0xffffffff


	//   ....[13]....
        /*0470*/ 	.word	0xffffffff


	//   ....[14]....
        /*0474*/ 	.word	0xffffffff


	//   ....[15]....
        /*0478*/ 	.word	0xffffffff


	//   ....[16]....
        /*047c*/ 	.word	0xffffffff


	//   ....[17]....
        /*0480*/ 	.word	0xffffffff


	//   ....[18]....
        /*0484*/ 	.word	0xffffffff


	//   ....[19]....
        /*0488*/ 	.word	0xffffffff


	//   ....[20]....
        /*048c*/ 	.word	0xffffffff


	//   ....[21]....
        /*0490*/ 	.word	0xffffffff


	//   ....[22]....
        /*0494*/ 	.word	0xffffffff


	//   ....[23]....
        /*0498*/ 	.word	0xffffffff


	//   ....[24]....
        /*049c*/ 	.word	0xffffffff


	//   ....[25]....
        /*04a0*/ 	.word	0xffffffff


	//   ....[26]....
        /*04a4*/ 	.word	0xffffffff


	//   ....[27]....
        /*04a8*/ 	.word	0xffffffff


	//   ....[28]....
        /*04ac*/ 	.word	0xffffffff


	//   ....[29]....
        /*04b0*/ 	.word	0xffffffff


	//   ....[30]....
        /*04b4*/ 	.word	0xffffffff


	//   ....[31]....
        /*04b8*/ 	.word	0xffffffff


	//   ....[32]....
        /*04bc*/ 	.word	0xffffffff


	//   ....[33]....
        /*04c0*/ 	.word	0xffffffff


	//   ....[34]....
        /*04c4*/ 	.word	0xffffffff


	//   ....[35]....
        /*04c8*/ 	.word	0xffffffff


	//   ....[36]....
        /*04cc*/ 	.word	0xffffffff


	//   ....[37]....
        /*04d0*/ 	.word	0xffffffff


	//   ....[38]....
        /*04d4*/ 	.word	0xffffffff


	//   ....[39]....
        /*04d8*/ 	.word	0xffffffff


	//   ....[40]....
        /*04dc*/ 	.word	0xffffffff


	//   ....[41]....
        /*04e0*/ 	.word	0xffffffff


	//   ....[42]....
        /*04e4*/ 	.word	0xffffffff


	//   ....[43]....
        /*04e8*/ 	.word	0xffffffff


	//   ....[44]....
        /*04ec*/ 	.word	0xffffffff


	//   ....[45]....
        /*04f0*/ 	.word	0xffffffff


	//   ....[46]....
        /*04f4*/ 	.word	0xffffffff


	//   ....[47]....
        /*04f8*/ 	.word	0xffffffff


	//   ....[48]....
        /*04fc*/ 	.word	0xffffffff


	//   ....[49]....
        /*0500*/ 	.word	0xffffffff


	//   ....[50]....
        /*0504*/ 	.word	0xffffffff


	//   ....[51]....
        /*0508*/ 	.word	0xffffffff


	//   ....[52]....
        /*050c*/ 	.word	0xffffffff


	//   ....[53]....
        /*0510*/ 	.word	0xffffffff


	//   ....[54]....
        /*0514*/ 	.word	0xffffffff


	//   ....[55]....
        /*0518*/ 	.word	0xffffffff


	//   ....[56]....
        /*051c*/ 	.word	0xffffffff


	//   ....[57]....
        /*0520*/ 	.word	0xffffffff


	//   ....[58]....
        /*0524*/ 	.word	0xffffffff


	//   ....[59]....
        /*0528*/ 	.word	0xffffffff


	//   ....[60]....
        /*052c*/ 	.word	0xffffffff


	//   ....[61]....
        /*0530*/ 	.word	0xffffffff


	//   ....[62]....
        /*0534*/ 	.word	0xffffffff


	//   ....[63]....
        /*0538*/ 	.word	0xffffffff


	//   ....[64]....
        /*053c*/ 	.word	0xffffffff


	//   ....[65]....
        /*0540*/ 	.word	0xffffffff


	//   ....[66]....
        /*0544*/ 	.word	0xffffffff


	//   ....[67]....
        /*0548*/ 	.word	0xffffffff


	//   ....[68]....
        /*054c*/ 	.word	0xffffffff


	//   ....[69]....
        /*0550*/ 	.word	0xffffffff


	//   ....[70]....
        /*0554*/ 	.word	0xffffffff


	//   ....[71]....
        /*0558*/ 	.word	0xffffffff


	//   ....[72]....
        /*055c*/ 	.word	0xffffffff


	//   ....[73]....
        /*0560*/ 	.word	0xffffffff


	//   ....[74]....
        /*0564*/ 	.word	0xffffffff


	//   ....[75]....
        /*0568*/ 	.word	0xffffffff


	//   ....[76]....
        /*056c*/ 	.word	0xffffffff


	//   ....[77]....
        /*0570*/ 	.word	0xffffffff


	//   ....[78]....
        /*0574*/ 	.word	0xffffffff


	//   ....[79]....
        /*0578*/ 	.word	0xffffffff


	//   ....[80]....
        /*057c*/ 	.word	0xffffffff


	//   ....[81]....
        /*0580*/ 	.word	0xffffffff


	//   ....[82]....
        /*0584*/ 	.word	0xffffffff


	//   ....[83]....
        /*0588*/ 	.word	0xffffffff


	//   ....[84]....
        /*058c*/ 	.word	0xffffffff


	//   ....[85]....
        /*0590*/ 	.word	0xffffffff


	//   ....[86]....
        /*0594*/ 	.word	0xffffffff


	//   ....[87]....
        /*0598*/ 	.word	0xffffffff


	//   ....[88]....
        /*059c*/ 	.word	0xffffffff


	//   ....[89]....
        /*05a0*/ 	.word	0xffffffff


	//   ....[90]....
        /*05a4*/ 	.word	0xffffffff


	//   ....[91]....
        /*05a8*/ 	.word	0xffffffff


	//   ....[92]....
        /*05ac*/ 	.word	0xffffffff


	//   ....[93]....
        /*05b0*/ 	.word	0xffffffff


	//   ....[94]....
        /*05b4*/ 	.word	0xffffffff


	//   ....[95]....
        /*05b8*/ 	.word	0xffffffff


	//   ....[96]....
        /*05bc*/ 	.word	0xffffffff


	//   ....[97]....
        /*05c0*/ 	.word	0xffffffff


	//   ....[98]....
        /*05c4*/ 	.word	0xffffffff


	//   ....[99]....
        /*05c8*/ 	.word	0xffffffff


	//   ....[100]....
        /*05cc*/ 	.word	0xffffffff


	//   ....[101]....
        /*05d0*/ 	.word	0xffffffff


	//   ....[102]....
        /*05d4*/ 	.word	0xffffffff


	//   ....[103]....
        /*05d8*/ 	.word	0xffffffff


	//   ....[104]....
        /*05dc*/ 	.word	0xffffffff


	//   ....[105]....
        /*05e0*/ 	.word	0xffffffff


	//   ....[106]....
        /*05e4*/ 	.word	0xffffffff


	//   ....[107]....
        /*05e8*/ 	.word	0xffffffff


	//   ....[108]....
        /*05ec*/ 	.word	0xffffffff


	//   ....[109]....
        /*05f0*/ 	.word	0xffffffff


	//   ....[110]....
        /*05f4*/ 	.word	0xffffffff


	//   ....[111]....
        /*05f8*/ 	.word	0xffffffff


	//   ....[112]....
        /*05fc*/ 	.word	0xffffffff


	//   ....[113]....
        /*0600*/ 	.word	0xffffffff


	//   ....[114]....
        /*0604*/ 	.word	0xffffffff


	//   ....[115]....
        /*0608*/ 	.word	0xffffffff


	//   ....[116]....
        /*060c*/ 	.word	0xffffffff


	//   ....[117]....
        /*0610*/ 	.word	0xffffffff


	//   ....[118]....
        /*0614*/ 	.word	0xffffffff


	//   ....[119]....
        /*0618*/ 	.word	0xffffffff


	//   ....[120]....
        /*061c*/ 	.word	0xffffffff


	//   ....[121]....
        /*0620*/ 	.word	0xffffffff


	//   ....[122]....
        /*0624*/ 	.word	0xffffffff


	//   ....[123]....
        /*0628*/ 	.word	0xffffffff


	//   ....[124]....
        /*062c*/ 	.word	0xffffffff


	//   ....[125]....
        /*0630*/ 	.word	0xffffffff


	//   ....[126]....
        /*0634*/ 	.word	0xffffffff


	//   ....[127]....
        /*0638*/ 	.word	0xffffffff


	//   ....[128]....
        /*063c*/ 	.word	0xffffffff


	//   ....[129]....
        /*0640*/ 	.word	0xffffffff


	//   ....[130]....
        /*0644*/ 	.word	0xffffffff


	//   ....[131]....
        /*0648*/ 	.word	0xffffffff


	//   ....[132]....
        /*064c*/ 	.word	0xffffffff


	//   ....[133]....
        /*0650*/ 	.word	0xffffffff


	//   ....[134]....
        /*0654*/ 	.word	0xffffffff


	//   ....[135]....
        /*0658*/ 	.word	0xffffffff


	//   ....[136]....
        /*065c*/ 	.word	0xffffffff


	//   ....[137]....
        /*0660*/ 	.word	0xffffffff


	//   ....[138]....
        /*0664*/ 	.word	0xffffffff


	//   ....[139]....
        /*0668*/ 	.word	0xffffffff


	//   ....[140]....
        /*066c*/ 	.word	0xffffffff


	//   ....[141]....
        /*0670*/ 	.word	0xffffffff


	//   ....[142]....
        /*0674*/ 	.word	0xffffffff


	//   ....[143]....
        /*0678*/ 	.word	0xffffffff


	//   ....[144]....
        /*067c*/ 	.word	0xffffffff


	//   ....[145]....
        /*0680*/ 	.word	0xffffffff


	//   ....[146]....
        /*0684*/ 	.word	0xffffffff


	//   ....[147]....
        /*0688*/ 	.word	0xffffffff


	//   ....[148]....
        /*068c*/ 	.word	0xffffffff


	//   ....[149]....
        /*0690*/ 	.word	0xffffffff


	//   ....[150]....
        /*0694*/ 	.word	0xffffffff


	//   ....[151]....
        /*0698*/ 	.word	0xffffffff


	//   ....[152]....
        /*069c*/ 	.word	0xffffffff


	//   ....[153]....
        /*06a0*/ 	.word	0xffffffff


	//   ....[154]....
        /*06a4*/ 	.word	0xffffffff


	//   ....[155]....
        /*06a8*/ 	.word	0xffffffff


	//   ....[156]....
        /*06ac*/ 	.word	0xffffffff


	//   ....[157]....
        /*06b0*/ 	.word	0xffffffff


	//   ....[158]....
        /*06b4*/ 	.word	0xffffffff


	//   ....[159]....
        /*06b8*/ 	.word	0xffffffff


	//   ....[160]....
        /*06bc*/ 	.word	0xffffffff


	//   ....[161]....
        /*06c0*/ 	.word	0xffffffff


	//   ....[162]....
        /*06c4*/ 	.word	0xffffffff


	//   ....[163]....
        /*06c8*/ 	.word	0xffffffff


	//   ....[164]....
        /*06cc*/ 	.word	0xffffffff


	//   ....[165]....
        /*06d0*/ 	.word	0xffffffff


	//   ....[166]....
        /*06d4*/ 	.word	0xffffffff


	//   ....[167]....
        /*06d8*/ 	.word	0xffffffff


	//   ....[168]....
        /*06dc*/ 	.word	0xffffffff


	//   ....[169]....
        /*06e0*/ 	.word	0xffffffff


	//   ....[170]....
        /*06e4*/ 	.word	0xffffffff


	//   ....[171]....
        /*06e8*/ 	.word	0xffffffff


	//   ....[172]....
        /*06ec*/ 	.word	0xffffffff


	//   ....[173]....
        /*06f0*/ 	.word	0xffffffff


	//   ....[174]....
        /*06f4*/ 	.word	0xffffffff


	//   ....[175]....
        /*06f8*/ 	.word	0xffffffff


	//   ....[176]....
        /*06fc*/ 	.word	0xffffffff


	//   ....[177]....
        /*0700*/ 	.word	0xffffffff


	//   ....[178]....
        /*0704*/ 	.word	0xffffffff


	//   ....[179]....
        /*0708*/ 	.word	0xffffffff


	//   ....[180]....
        /*070c*/ 	.word	0xffffffff


	//   ....[181]....
        /*0710*/ 	.word	0xffffffff


	//   ....[182]....
        /*0714*/ 	.word	0xffffffff


	//   ....[183]....
        /*0718*/ 	.word	0xffffffff


	//   ....[184]....
        /*071c*/ 	.word	0xffffffff


	//   ....[185]....
        /*0720*/ 	.word	0xffffffff


	//   ....[186]....
        /*0724*/ 	.word	0xffffffff


	//   ....[187]....
        /*0728*/ 	.word	0xffffffff


	//   ....[188]....
        /*072c*/ 	.word	0xffffffff


	//   ....[189]....
        /*0730*/ 	.word	0xffffffff


	//   ....[190]....
        /*0734*/ 	.word	0xffffffff


	//   ....[191]....
        /*0738*/ 	.word	0xffffffff


	//   ....[192]....
        /*073c*/ 	.word	0xffffffff


	//   ....[193]....
        /*0740*/ 	.word	0xffffffff


	//   ....[194]....
        /*0744*/ 	.word	0xffffffff


	//   ....[195]....
        /*0748*/ 	.word	0xffffffff


	//   ....[196]....
        /*074c*/ 	.word	0xffffffff


	//   ....[197]....
        /*0750*/ 	.word	0xffffffff


	//   ....[198]....
        /*0754*/ 	.word	0xffffffff


	//   ....[199]....
        /*0758*/ 	.word	0xffffffff


	//   ....[200]....
        /*075c*/ 	.word	0xffffffff


	//   ....[201]....
        /*0760*/ 	.word	0xffffffff


	//   ....[202]....
        /*0764*/ 	.word	0xffffffff


	//   ....[203]....
        /*0768*/ 	.word	0xffffffff


	//   ....[204]....
        /*076c*/ 	.word	0xffffffff


	//   ....[205]....
        /*0770*/ 	.word	0xffffffff


	//   ....[206]....
        /*0774*/ 	.word	0xffffffff


	//   ....[207]....
        /*0778*/ 	.word	0xffffffff


	//   ....[208]....
        /*077c*/ 	.word	0xffffffff


	//   ....[209]....
        /*0780*/ 	.word	0xffffffff


	//   ....[210]....
        /*0784*/ 	.word	0xffffffff


	//   ....[211]....
        /*0788*/ 	.word	0xffffffff


	//   ....[212]....
        /*078c*/ 	.word	0xffffffff


	//   ....[213]....
        /*0790*/ 	.word	0xffffffff


	//   ....[214]....
        /*0794*/ 	.word	0xffffffff


	//   ....[215]....
        /*0798*/ 	.word	0xffffffff


	//   ....[216]....
        /*079c*/ 	.word	0xffffffff


	//   ....[217]....
        /*07a0*/ 	.word	0xffffffff


	//   ....[218]....
        /*07a4*/ 	.word	0xffffffff


	//   ....[219]....
        /*07a8*/ 	.word	0xffffffff


	//   ....[220]....
        /*07ac*/ 	.word	0xffffffff


	//   ....[221]....
        /*07b0*/ 	.word	0xffffffff


	//   ....[222]....
        /*07b4*/ 	.word	0xffffffff


	//   ....[223]....
        /*07b8*/ 	.word	0xffffffff


	//   ....[224]....
        /*07bc*/ 	.word	0xffffffff


	//   ....[225]....
        /*07c0*/ 	.word	0xffffffff


	//   ....[226]....
        /*07c4*/ 	.word	0xffffffff


	//   ....[227]....
        /*07c8*/ 	.word	0xffffffff


	//   ....[228]....
        /*07cc*/ 	.word	0xffffffff


	//   ....[229]....
        /*07d0*/ 	.word	0xffffffff


	//   ....[230]....
        /*07d4*/ 	.word	0xffffffff


	//   ....[231]....
        /*07d8*/ 	.word	0xffffffff


	//   ....[232]....
        /*07dc*/ 	.word	0xffffffff


	//   ....[233]....
        /*07e0*/ 	.word	0xffffffff


	//   ....[234]....
        /*07e4*/ 	.word	0xffffffff


	//   ....[235]....
        /*07e8*/ 	.word	0xffffffff


	//   ....[236]....
        /*07ec*/ 	.word	0xffffffff


	//   ....[237]....
        /*07f0*/ 	.word	0xffffffff


	//   ....[238]....
        /*07f4*/ 	.word	0xffffffff


	//   ....[239]....
        /*07f8*/ 	.word	0xffffffff


	//   ....[240]....
        /*07fc*/ 	.word	0xffffffff


	//   ....[241]....
        /*0800*/ 	.word	0xffffffff


	//   ....[242]....
        /*0804*/ 	.word	0xffffffff


	//   ....[243]....
        /*0808*/ 	.word	0xffffffff


	//   ....[244]....
        /*080c*/ 	.word	0xffffffff


	//   ....[245]....
        /*0810*/ 	.word	0xffffffff


	//   ....[246]....
        /*0814*/ 	.word	0xffffffff


	//   ....[247]....
        /*0818*/ 	.word	0xffffffff


	//   ....[248]....
        /*081c*/ 	.word	0xffffffff


	//   ....[249]....
        /*0820*/ 	.word	0xffffffff


	//   ....[250]....
        /*0824*/ 	.word	0xffffffff


	//   ....[251]....
        /*0828*/ 	.word	0xffffffff


	//   ....[252]....
        /*082c*/ 	.word	0xffffffff


	//   ....[253]....
        /*0830*/ 	.word	0xffffffff


	//   ....[254]....
        /*0834*/ 	.word	0xffffffff


	//   ....[255]....
        /*0838*/ 	.word	0xffffffff


	//   ....[0]....
        /*083c*/ 	.word	0xffffffff


	//   ....[1]....
        /*0840*/ 	.word	0xffffffff


	//   ....[2]....
        /*0844*/ 	.word	0xffffffff


	//   ....[3]....
        /*0848*/ 	.word	0xffffffff


	//   ....[4]....
        /*084c*/ 	.word	0xffffffff


	//   ....[5]....
        /*0850*/ 	.word	0xffffffff


	//   ....[6]....
        /*0854*/ 	.word	0xffffffff


	//   ....[7]....
        /*0858*/ 	.word	0xffffffff


	//   ....[8]....
        /*085c*/ 	.word	0xffffffff


	//   ....[9]....
        /*0860*/ 	.word	0xffffffff


	//   ....[10]....
        /*0864*/ 	.word	0xffffffff


	//   ....[11]....
        /*0868*/ 	.word	0xffffffff


	//   ....[12]....
        /*086c*/ 	.word	0xffffffff


	//   ....[13]....
        /*0870*/ 	.word	0xffffffff


	//   ....[14]....
        /*0874*/ 	.word	0xffffffff


	//   ....[15]....
        /*0878*/ 	.word	0xffffffff


	//   ....[16]....
        /*087c*/ 	.word	0xffffffff


	//   ....[17]....
        /*0880*/ 	.word	0xffffffff


	//   ....[18]....
        /*0884*/ 	.word	0xffffffff


	//   ....[19]....
        /*0888*/ 	.word	0xffffffff


	//   ....[20]....
        /*088c*/ 	.word	0xffffffff


	//   ....[21]....
        /*0890*/ 	.word	0xffffffff


	//   ....[22]....
        /*0894*/ 	.word	0xffffffff


	//   ....[23]....
        /*0898*/ 	.word	0xffffffff


	//   ....[24]....
        /*089c*/ 	.word	0xffffffff


	//   ....[25]....
        /*08a0*/ 	.word	0xffffffff


	//   ....[26]....
        /*08a4*/ 	.word	0xffffffff


	//   ....[27]....
        /*08a8*/ 	.word	0xffffffff


	//   ....[28]....
        /*08ac*/ 	.word	0xffffffff


	//   ....[29]....
        /*08b0*/ 	.word	0xffffffff


	//   ....[30]....
        /*08b4*/ 	.word	0xffffffff


	//   ....[31]....
        /*08b8*/ 	.word	0xffffffff


	//   ....[32]....
        /*08bc*/ 	.word	0xffffffff


	//   ....[33]....
        /*08c0*/ 	.word	0xffffffff


	//   ....[34]....
        /*08c4*/ 	.word	0xffffffff


	//   ....[35]....
        /*08c8*/ 	.word	0xffffffff


	//   ....[36]....
        /*08cc*/ 	.word	0xffffffff


	//   ....[37]....
        /*08d0*/ 	.word	0xffffffff


	//   ....[38]....
        /*08d4*/ 	.word	0xffffffff


	//   ....[39]....
        /*08d8*/ 	.word	0xffffffff


	//   ....[40]....
        /*08dc*/ 	.word	0xffffffff


	//   ....[41]....
        /*08e0*/ 	.word	0xffffffff


	//   ....[42]....
        /*08e4*/ 	.word	0xffffffff


	//   ....[43]....
        /*08e8*/ 	.word	0xffffffff


	//   ....[44]....
        /*08ec*/ 	.word	0xffffffff


	//   ....[45]....
        /*08f0*/ 	.word	0xffffffff


	//   ....[46]....
        /*08f4*/ 	.word	0xffffffff


	//   ....[47]....
        /*08f8*/ 	.word	0xffffffff


	//   ....[48]....
        /*08fc*/ 	.word	0xffffffff


	//   ....[49]....
        /*0900*/ 	.word	0xffffffff


	//   ....[50]....
        /*0904*/ 	.word	0xffffffff


	//   ....[51]....
        /*0908*/ 	.word	0xffffffff


	//   ....[52]....
        /*090c*/ 	.word	0xffffffff


	//   ....[53]....
        /*0910*/ 	.word	0xffffffff


	//   ....[54]....
        /*0914*/ 	.word	0xffffffff


	//   ....[55]....
        /*0918*/ 	.word	0xffffffff


	//   ....[56]....
        /*091c*/ 	.word	0xffffffff


	//   ....[57]....
        /*0920*/ 	.word	0xffffffff


	//   ....[58]....
        /*0924*/ 	.word	0xffffffff


	//   ....[59]....
        /*0928*/ 	.word	0xffffffff


	//   ....[60]....
        /*092c*/ 	.word	0xffffffff


	//   ....[61]....
        /*0930*/ 	.word	0xffffffff


	//   ....[62]....
        /*0934*/ 	.word	0xffffffff


	//   ....[63]....
        /*0938*/ 	.word	0xffffffff


	//   ....[64]....
        /*093c*/ 	.word	0xffffffff


	//   ....[65]....
        /*0940*/ 	.word	0xffffffff


	//   ....[66]....
        /*0944*/ 	.word	0xffffffff


	//   ....[67]....
        /*0948*/ 	.word	0xffffffff


	//   ....[68]....
        /*094c*/ 	.word	0xffffffff


	//   ....[69]....
        /*0950*/ 	.word	0xffffffff


	//   ....[70]....
        /*0954*/ 	.word	0xffffffff


	//   ....[71]....
        /*0958*/ 	.word	0xffffffff


	//   ....[72]....
        /*095c*/ 	.word	0xffffffff


	//   ....[73]....
        /*0960*/ 	.word	0xffffffff


	//   ....[74]....
        /*0964*/ 	.word	0xffffffff


	//   ....[75]....
        /*0968*/ 	.word	0xffffffff


	//   ....[76]....
        /*096c*/ 	.word	0xffffffff


	//   ....[77]....
        /*0970*/ 	.word	0xffffffff


	//   ....[78]....
        /*0974*/ 	.word	0xffffffff


	//   ....[79]....
        /*0978*/ 	.word	0xffffffff


	//   ....[80]....
        /*097c*/ 	.word	0xffffffff


	//   ....[81]....
        /*0980*/ 	.word	0xffffffff


	//   ....[82]....
        /*0984*/ 	.word	0xffffffff


	//   ....[83]....
        /*0988*/ 	.word	0xffffffff


	//   ....[84]....
        /*098c*/ 	.word	0xffffffff


	//   ....[85]....
        /*0990*/ 	.word	0xffffffff


	//   ....[86]....
        /*0994*/ 	.word	0xffffffff


	//   ....[87]....
        /*0998*/ 	.word	0xffffffff


	//   ....[88]....
        /*099c*/ 	.word	0xffffffff


	//   ....[89]....
        /*09a0*/ 	.word	0xffffffff


	//   ....[90]....
        /*09a4*/ 	.word	0xffffffff


	//   ....[91]....
        /*09a8*/ 	.word	0xffffffff


	//   ....[92]....
        /*09ac*/ 	.word	0xffffffff


	//   ....[93]....
        /*09b0*/ 	.word	0xffffffff


	//   ....[94]....
        /*09b4*/ 	.word	0xffffffff


	//   ....[95]....
        /*09b8*/ 	.word	0xffffffff


	//   ....[96]....
        /*09bc*/ 	.word	0xffffffff


	//   ....[97]....
        /*09c0*/ 	.word	0xffffffff


	//   ....[98]....
        /*09c4*/ 	.word	0xffffffff


	//   ....[99]....
        /*09c8*/ 	.word	0xffffffff


	//   ....[100]....
        /*09cc*/ 	.word	0xffffffff


	//   ....[101]....
        /*09d0*/ 	.word	0xffffffff


	//   ....[102]....
        /*09d4*/ 	.word	0xffffffff


	//   ....[103]....
        /*09d8*/ 	.word	0xffffffff


	//   ....[104]....
        /*09dc*/ 	.word	0xffffffff


	//   ....[105]....
        /*09e0*/ 	.word	0xffffffff


	//   ....[106]....
        /*09e4*/ 	.word	0xffffffff


	//   ....[107]....
        /*09e8*/ 	.word	0xffffffff


	//   ....[108]....
        /*09ec*/ 	.word	0xffffffff


	//   ....[109]....
        /*09f0*/ 	.word	0xffffffff


	//   ....[110]....
        /*09f4*/ 	.word	0xffffffff


	//   ....[111]....
        /*09f8*/ 	.word	0xffffffff


	//   ....[112]....
        /*09fc*/ 	.word	0xffffffff


	//   ....[113]....
        /*0a00*/ 	.word	0xffffffff


	//   ....[114]....
        /*0a04*/ 	.word	0xffffffff


	//   ....[115]....
        /*0a08*/ 	.word	0xffffffff


	//   ....[116]....
        /*0a0c*/ 	.word	0xffffffff


	//   ....[117]....
        /*0a10*/ 	.word	0xffffffff


	//   ....[118]....
        /*0a14*/ 	.word	0xffffffff


	//   ....[119]....
        /*0a18*/ 	.word	0xffffffff


	//   ....[120]....
        /*0a1c*/ 	.word	0xffffffff


	//   ....[121]....
        /*0a20*/ 	.word	0xffffffff


	//   ....[122]....
        /*0a24*/ 	.word	0xffffffff


	//   ....[123]....
        /*0a28*/ 	.word	0xffffffff


	//   ....[124]....
        /*0a2c*/ 	.word	0xffffffff


	//   ....[125]....
        /*0a30*/ 	.word	0xffffffff


	//   ....[126]....
        /*0a34*/ 	.word	0xffffffff


	//   ....[127]....
        /*0a38*/ 	.word	0xffffffff


	//   ....[128]....
        /*0a3c*/ 	.word	0xffffffff


	//   ....[129]....
        /*0a40*/ 	.word	0xffffffff


	//   ....[130]....
        /*0a44*/ 	.word	0xffffffff


	//   ....[131]....
        /*0a48*/ 	.word	0xffffffff


	//   ....[132]....
        /*0a4c*/ 	.word	0xffffffff


	//   ....[133]....
        /*0a50*/ 	.word	0xffffffff


	//   ....[134]....
        /*0a54*/ 	.word	0xffffffff


	//   ....[135]....
        /*0a58*/ 	.word	0xffffffff


	//   ....[136]....
        /*0a5c*/ 	.word	0xffffffff


	//   ....[137]....
        /*0a60*/ 	.word	0xffffffff


	//   ....[138]....
        /*0a64*/ 	.word	0xffffffff


	//   ....[139]....
        /*0a68*/ 	.word	0xffffffff


	//   ....[140]....
        /*0a6c*/ 	.word	0xffffffff


	//   ....[141]....
        /*0a70*/ 	.word	0xffffffff


	//   ....[142]....
        /*0a74*/ 	.word	0xffffffff


	//   ....[143]....
        /*0a78*/ 	.word	0xffffffff


	//   ....[144]....
        /*0a7c*/ 	.word	0xffffffff


	//   ....[145]....
        /*0a80*/ 	.word	0xffffffff


	//   ....[146]....
        /*0a84*/ 	.word	0xffffffff


	//   ....[147]....
        /*0a88*/ 	.word	0xffffffff


	//   ....[148]....
        /*0a8c*/ 	.word	0xffffffff


	//   ....[149]....
        /*0a90*/ 	.word	0xffffffff


	//   ....[150]....
        /*0a94*/ 	.word	0xffffffff


	//   ....[151]....
        /*0a98*/ 	.word	0xffffffff


	//   ....[152]....
        /*0a9c*/ 	.word	0xffffffff


	//   ....[153]....
        /*0aa0*/ 	.word	0xffffffff


	//   ....[154]....
        /*0aa4*/ 	.word	0xffffffff


	//   ....[155]....
        /*0aa8*/ 	.word	0xffffffff


	//   ....[156]....
        /*0aac*/ 	.word	0xffffffff


	//   ....[157]....
        /*0ab0*/ 	.word	0xffffffff


	//   ....[158]....
        /*0ab4*/ 	.word	0xffffffff


	//   ....[159]....
        /*0ab8*/ 	.word	0xffffffff


	//   ....[160]....
        /*0abc*/ 	.word	0xffffffff


	//   ....[161]....
        /*0ac0*/ 	.word	0xffffffff


	//   ....[162]....
        /*0ac4*/ 	.word	0xffffffff


	//   ....[163]....
        /*0ac8*/ 	.word	0xffffffff


	//   ....[164]....
        /*0acc*/ 	.word	0xffffffff


	//   ....[165]....
        /*0ad0*/ 	.word	0xffffffff


	//   ....[166]....
        /*0ad4*/ 	.word	0xffffffff


	//   ....[167]....
        /*0ad8*/ 	.word	0xffffffff


	//   ....[168]....
        /*0adc*/ 	.word	0xffffffff


	//   ....[169]....
        /*0ae0*/ 	.word	0xffffffff


	//   ....[170]....
        /*0ae4*/ 	.word	0xffffffff


	//   ....[171]....
        /*0ae8*/ 	.word	0xffffffff


	//   ....[172]....
        /*0aec*/ 	.word	0xffffffff


	//   ....[173]....
        /*0af0*/ 	.word	0xffffffff


	//   ....[174]....
        /*0af4*/ 	.word	0xffffffff


	//   ....[175]....
        /*0af8*/ 	.word	0xffffffff


	//   ....[176]....
        /*0afc*/ 	.word	0xffffffff


	//   ....[177]....
        /*0b00*/ 	.word	0xffffffff


	//   ....[178]....
        /*0b04*/ 	.word	0xffffffff


	//   ....[179]....
        /*0b08*/ 	.word	0xffffffff


	//   ....[180]....
        /*0b0c*/ 	.word	0xffffffff


	//   ....[181]....
        /*0b10*/ 	.word	0xffffffff


	//   ....[182]....
        /*0b14*/ 	.word	0xffffffff


	//   ....[183]....
        /*0b18*/ 	.word	0xffffffff


	//   ....[184]....
        /*0b1c*/ 	.word	0xffffffff


	//   ....[185]....
        /*0b20*/ 	.word	0xffffffff


	//   ....[186]....
        /*0b24*/ 	.word	0xffffffff


	//   ....[187]....
        /*0b28*/ 	.word	0xffffffff


	//   ....[188]....
        /*0b2c*/ 	.word	0xffffffff


	//   ....[189]....
        /*0b30*/ 	.word	0xffffffff


	//   ....[190]....
        /*0b34*/ 	.word	0xffffffff


	//   ....[191]....
        /*0b38*/ 	.word	0xffffffff


	//   ....[192]....
        /*0b3c*/ 	.word	0xffffffff


	//   ....[193]....
        /*0b40*/ 	.word	0xffffffff


	//   ....[194]....
        /*0b44*/ 	.word	0xffffffff


	//   ....[195]....
        /*0b48*/ 	.word	0xffffffff


	//   ....[196]....
        /*0b4c*/ 	.word	0xffffffff


	//   ....[197]....
        /*0b50*/ 	.word	0xffffffff


	//   ....[198]....
        /*0b54*/ 	.word	0xffffffff


	//   ....[199]....
        /*0b58*/ 	.word	0xffffffff


	//   ....[200]....
        /*0b5c*/ 	.word	0xffffffff


	//   ....[201]....
        /*0b60*/ 	.word	0xffffffff


	//   ....[202]....
        /*0b64*/ 	.word	0xffffffff


	//   ....[203]....
        /*0b68*/ 	.word	0xffffffff


	//   ....[204]....
        /*0b6c*/ 	.word	0xffffffff


	//   ....[205]....
        /*0b70*/ 	.word	0xffffffff


	//   ....[206]....
        /*0b74*/ 	.word	0xffffffff


	//   ....[207]....
        /*0b78*/ 	.word	0xffffffff


	//   ....[208]....
        /*0b7c*/ 	.word	0xffffffff


	//   ....[209]....
        /*0b80*/ 	.word	0xffffffff


	//   ....[210]....
        /*0b84*/ 	.word	0xffffffff


	//   ....[211]....
        /*0b88*/ 	.word	0xffffffff


	//   ....[212]....
        /*0b8c*/ 	.word	0xffffffff


	//   ....[213]....
        /*0b90*/ 	.word	0xffffffff


	//   ....[214]....
        /*0b94*/ 	.word	0xffffffff


	//   ....[215]....
        /*0b98*/ 	.word	0xffffffff


	//   ....[216]....
        /*0b9c*/ 	.word	0xffffffff


	//   ....[217]....
        /*0ba0*/ 	.word	0xffffffff


	//   ....[218]....
        /*0ba4*/ 	.word	0xffffffff


	//   ....[219]....
        /*0ba8*/ 	.word	0xffffffff


	//   ....[220]....
        /*0bac*/ 	.word	0xffffffff


	//   ....[221]....
        /*0bb0*/ 	.word	0xffffffff


	//   ....[222]....
        /*0bb4*/ 	.word	0xffffffff


	//   ....[223]....
        /*0bb8*/ 	.word	0xffffffff


	//   ....[224]....
        /*0bbc*/ 	.word	0xffffffff


	//   ....[225]....
        /*0bc0*/ 	.word	0xffffffff


	//   ....[226]....
        /*0bc4*/ 	.word	0xffffffff


	//   ....[227]....
        /*0bc8*/ 	.word	0xffffffff


	//   ....[228]....
        /*0bcc*/ 	.word	0xffffffff


	//   ....[229]....
        /*0bd0*/ 	.word	0xffffffff


	//   ....[230]....
        /*0bd4*/ 	.word	0xffffffff


	//   ....[231]....
        /*0bd8*/ 	.word	0xffffffff


	//   ....[232]....
        /*0bdc*/ 	.word	0xffffffff


	//   ....[233]....
        /*0be0*/ 	.word	0xffffffff


	//   ....[234]....
        /*0be4*/ 	.word	0xffffffff


	//   ....[235]....
        /*0be8*/ 	.word	0xffffffff


	//   ....[236]....
        /*0bec*/ 	.word	0xffffffff


	//   ....[237]....
        /*0bf0*/ 	.word	0xffffffff


	//   ....[238]....
        /*0bf4*/ 	.word	0xffffffff


	//   ....[239]....
        /*0bf8*/ 	.word	0xffffffff


	//   ....[240]....
        /*0bfc*/ 	.word	0xffffffff


	//   ....[241]....
        /*0c00*/ 	.word	0xffffffff


	//   ....[242]....
        /*0c04*/ 	.word	0xffffffff


	//   ....[243]....
        /*0c08*/ 	.word	0xffffffff


	//   ....[244]....
        /*0c0c*/ 	.word	0xffffffff


	//   ....[245]....
        /*0c10*/ 	.word	0xffffffff


	//   ....[246]....
        /*0c14*/ 	.word	0xffffffff


	//   ....[247]....
        /*0c18*/ 	.word	0xffffffff


	//   ....[248]....
        /*0c1c*/ 	.word	0xffffffff


	//   ....[249]....
        /*0c20*/ 	.word	0xffffffff


	//   ....[250]....
        /*0c24*/ 	.word	0xffffffff


	//   ....[251]....
        /*0c28*/ 	.word	0xffffffff


	//   ....[252]....
        /*0c2c*/ 	.word	0xffffffff


	//   ....[253]....
        /*0c30*/ 	.word	0xffffffff


	//   ....[254]....
        /*0c34*/ 	.word	0xffffffff


	//   ....[255]....
        /*0c38*/ 	.word	0xffffffff


	//   ....[0]....
        /*0c3c*/ 	.word	0xffffffff


	//   ....[1]....
        /*0c40*/ 	.word	0xffffffff


	//   ....[2]....
        /*0c44*/ 	.word	0xffffffff


	//   ....[3]....
        /*0c48*/ 	.word	0xffffffff


	//   ....[4]....
        /*0c4c*/ 	.word	0xffffffff


	//   ....[5]....
        /*0c50*/ 	.word	0xffffffff


	//   ....[6]....
        /*0c54*/ 	.word	0xffffffff


	//   ....[7]....
        /*0c58*/ 	.word	0xffffffff


	//   ....[8]....
        /*0c5c*/ 	.word	0xffffffff


	//   ....[9]....
        /*0c60*/ 	.word	0xffffffff


	//   ....[10]....
        /*0c64*/ 	.word	0xffffffff


	//   ....[11]....
        /*0c68*/ 	.word	0xffffffff


	//   ....[12]....
        /*0c6c*/ 	.word	0xffffffff


	//   ....[13]....
        /*0c70*/ 	.word	0xffffffff


	//   ....[14]....
        /*0c74*/ 	.word	0xffffffff


	//   ....[15]....
        /*0c78*/ 	.word	0xffffffff


	//   ....[16]....
        /*0c7c*/ 	.word	0xffffffff


	//   ....[17]....
        /*0c80*/ 	.word	0xffffffff


	//   ....[18]....
        /*0c84*/ 	.word	0xffffffff


	//   ....[19]....
        /*0c88*/ 	.word	0xffffffff


	//   ....[20]....
        /*0c8c*/ 	.word	0xffffffff


	//   ....[21]....
        /*0c90*/ 	.word	0xffffffff


	//   ....[22]....
        /*0c94*/ 	.word	0xffffffff


	//   ....[23]....
        /*0c98*/ 	.word	0xffffffff


	//   ....[24]....
        /*0c9c*/ 	.word	0xffffffff


	//   ....[25]....
        /*0ca0*/ 	.word	0xffffffff


	//   ....[26]....
        /*0ca4*/ 	.word	0xffffffff


	//   ....[27]....
        /*0ca8*/ 	.word	0xffffffff


	//   ....[28]....
        /*0cac*/ 	.word	0xffffffff


	//   ....[29]....
        /*0cb0*/ 	.word	0xffffffff


	//   ....[30]....
        /*0cb4*/ 	.word	0xffffffff


	//   ....[31]....
        /*0cb8*/ 	.word	0xffffffff


	//   ....[32]....
        /*0cbc*/ 	.word	0xffffffff


	//   ....[33]....
        /*0cc0*/ 	.word	0xffffffff


	//   ....[34]....
        /*0cc4*/ 	.word	0xffffffff


	//   ....[35]....
        /*0cc8*/ 	.word	0xffffffff


	//   ....[36]....
        /*0ccc*/ 	.word	0xffffffff


	//   ....[37]....
        /*0cd0*/ 	.word	0xffffffff


	//   ....[38]....
        /*0cd4*/ 	.word	0xffffffff


	//   ....[39]....
        /*0cd8*/ 	.word	0xffffffff


	//   ....[40]....
        /*0cdc*/ 	.word	0xffffffff


	//   ....[41]....
        /*0ce0*/ 	.word	0xffffffff


	//   ....[42]....
        /*0ce4*/ 	.word	0xffffffff


	//   ....[43]....
        /*0ce8*/ 	.word	0xffffffff


	//   ....[44]....
        /*0cec*/ 	.word	0xffffffff


	//   ....[45]....
        /*0cf0*/ 	.word	0xffffffff


	//   ....[46]....
        /*0cf4*/ 	.word	0xffffffff


	//   ....[47]....
        /*0cf8*/ 	.word	0xffffffff


	//   ....[48]....
        /*0cfc*/ 	.word	0xffffffff


	//   ....[49]....
        /*0d00*/ 	.word	0xffffffff


	//   ....[50]....
        /*0d04*/ 	.word	0xffffffff


	//   ....[51]....
        /*0d08*/ 	.word	0xffffffff


	//   ....[52]....
        /*0d0c*/ 	.word	0xffffffff


	//   ....[53]....
        /*0d10*/ 	.word	0xffffffff


	//   ....[54]....
        /*0d14*/ 	.word	0xffffffff


	//   ....[55]....
        /*0d18*/ 	.word	0xffffffff


	//   ....[56]....
        /*0d1c*/ 	.word	0xffffffff


	//   ....[57]....
        /*0d20*/ 	.word	0xffffffff


	//   ....[58]....
        /*0d24*/ 	.word	0xffffffff


	//   ....[59]....
        /*0d28*/ 	.word	0xffffffff


	//   ....[60]....
        /*0d2c*/ 	.word	0xffffffff


	//   ....[61]....
        /*0d30*/ 	.word	0xffffffff


	//   ....[62]....
        /*0d34*/ 	.word	0xffffffff


	//   ....[63]....
        /*0d38*/ 	.word	0xffffffff


	//   ....[64]....
        /*0d3c*/ 	.word	0xffffffff


	//   ....[65]....
        /*0d40*/ 	.word	0xffffffff


	//   ....[66]....
        /*0d44*/ 	.word	0xffffffff


	//   ....[67]....
        /*0d48*/ 	.word	0xffffffff


	//   ....[68]....
        /*0d4c*/ 	.word	0xffffffff


	//   ....[69]....
        /*0d50*/ 	.word	0xffffffff


	//   ....[70]....
        /*0d54*/ 	.word	0xffffffff


	//   ....[71]....
        /*0d58*/ 	.word	0xffffffff


	//   ....[72]....
        /*0d5c*/ 	.word	0xffffffff


	//   ....[73]....
        /*0d60*/ 	.word	0xffffffff


	//   ....[74]....
        /*0d64*/ 	.word	0xffffffff


	//   ....[75]....
        /*0d68*/ 	.word	0xffffffff


	//   ....[76]....
        /*0d6c*/ 	.word	0xffffffff


	//   ....[77]....
        /*0d70*/ 	.word	0xffffffff


	//   ....[78]....
        /*0d74*/ 	.word	0xffffffff


	//   ....[79]....
        /*0d78*/ 	.word	0xffffffff


	//   ....[80]....
        /*0d7c*/ 	.word	0xffffffff


	//   ....[81]....
        /*0d80*/ 	.word	0xffffffff


	//   ....[82]....
        /*0d84*/ 	.word	0xffffffff


	//   ....[83]....
        /*0d88*/ 	.word	0xffffffff


	//   ....[84]....
        /*0d8c*/ 	.word	0xffffffff


	//   ....[85]....
        /*0d90*/ 	.word	0xffffffff


	//   ....[86]....
        /*0d94*/ 	.word	0xffffffff


	//   ....[87]....
        /*0d98*/ 	.word	0xffffffff


	//   ....[88]....
        /*0d9c*/ 	.word	0xffffffff


	//   ....[89]....
        /*0da0*/ 	.word	0xffffffff


	//   ....[90]....
        /*0da4*/ 	.word	0xffffffff


	//   ....[91]....
        /*0da8*/ 	.word	0xffffffff


	//   ....[92]....
        /*0dac*/ 	.word	0xffffffff


	//   ....[93]....
        /*0db0*/ 	.word	0xffffffff


	//   ....[94]....
        /*0db4*/ 	.word	0xffffffff


	//   ....[95]....
        /*0db8*/ 	.word	0xffffffff


	//   ....[96]....
        /*0dbc*/ 	.word	0xffffffff


	//   ....[97]....
        /*0dc0*/ 	.word	0xffffffff


	//   ....[98]....
        /*0dc4*/ 	.word	0xffffffff


	//   ....[99]....
        /*0dc8*/ 	.word	0xffffffff


	//   ....[100]....
        /*0dcc*/ 	.word	0xffffffff


	//   ....[101]....
        /*0dd0*/ 	.word	0xffffffff


	//   ....[102]....
        /*0dd4*/ 	.word	0xffffffff


	//   ....[103]....
        /*0dd8*/ 	.word	0xffffffff


	//   ....[104]....
        /*0ddc*/ 	.word	0xffffffff


	//   ....[105]....
        /*0de0*/ 	.word	0xffffffff


	//   ....[106]....
        /*0de4*/ 	.word	0xffffffff


	//   ....[107]....
        /*0de8*/ 	.word	0xffffffff


	//   ....[108]....
        /*0dec*/ 	.word	0xffffffff


	//   ....[109]....
        /*0df0*/ 	.word	0xffffffff


	//   ....[110]....
        /*0df4*/ 	.word	0xffffffff


	//   ....[111]....
        /*0df8*/ 	.word	0xffffffff


	//   ....[112]....
        /*0dfc*/ 	.word	0xffffffff


	//   ....[113]....
        /*0e00*/ 	.word	0xffffffff


	//   ....[114]....
        /*0e04*/ 	.word	0xffffffff


	//   ....[115]....
        /*0e08*/ 	.word	0xffffffff


	//   ....[116]....
        /*0e0c*/ 	.word	0xffffffff


	//   ....[117]....
        /*0e10*/ 	.word	0xffffffff


	//   ....[118]....
        /*0e14*/ 	.word	0xffffffff


	//   ....[119]....
        /*0e18*/ 	.word	0xffffffff


	//   ....[120]....
        /*0e1c*/ 	.word	0xffffffff


	//   ....[121]....
        /*0e20*/ 	.word	0xffffffff


	//   ....[122]....
        /*0e24*/ 	.word	0xffffffff


	//   ....[123]....
        /*0e28*/ 	.word	0xffffffff


	//   ....[124]....
        /*0e2c*/ 	.word	0xffffffff


	//   ....[125]....
        /*0e30*/ 	.word	0xffffffff


	//   ....[126]....
        /*0e34*/ 	.word	0xffffffff


	//   ....[127]....
        /*0e38*/ 	.word	0xffffffff


	//   ....[128]....
        /*0e3c*/ 	.word	0xffffffff


	//   ....[129]....
        /*0e40*/ 	.word	0xffffffff


	//   ....[130]....
        /*0e44*/ 	.word	0xffffffff


	//   ....[131]....
        /*0e48*/ 	.word	0xffffffff


	//   ....[132]....
        /*0e4c*/ 	.word	0xffffffff


	//   ....[133]....
        /*0e50*/ 	.word	0xffffffff


	//   ....[134]....
        /*0e54*/ 	.word	0xffffffff


	//   ....[135]....
        /*0e58*/ 	.word	0xffffffff


	//   ....[136]....
        /*0e5c*/ 	.word	0xffffffff


	//   ....[137]....
        /*0e60*/ 	.word	0xffffffff


	//   ....[138]....
        /*0e64*/ 	.word	0xffffffff


	//   ....[139]....
        /*0e68*/ 	.word	0xffffffff


	//   ....[140]....
        /*0e6c*/ 	.word	0xffffffff


	//   ....[141]....
        /*0e70*/ 	.word	0xffffffff


	//   ....[142]....
        /*0e74*/ 	.word	0xffffffff


	//   ....[143]....
        /*0e78*/ 	.word	0xffffffff


	//   ....[144]....
        /*0e7c*/ 	.word	0xffffffff


	//   ....[145]....
        /*0e80*/ 	.word	0xffffffff


	//   ....[146]....
        /*0e84*/ 	.word	0xffffffff


	//   ....[147]....
        /*0e88*/ 	.word	0xffffffff


	//   ....[148]....
        /*0e8c*/ 	.word	0xffffffff


	//   ....[149]....
        /*0e90*/ 	.word	0xffffffff


	//   ....[150]....
        /*0e94*/ 	.word	0xffffffff


	//   ....[151]....
        /*0e98*/ 	.word	0xffffffff


	//   ....[152]....
        /*0e9c*/ 	.word	0xffffffff


	//   ....[153]....
        /*0ea0*/ 	.word	0xffffffff


	//   ....[154]....
        /*0ea4*/ 	.word	0xffffffff


	//   ....[155]....
        /*0ea8*/ 	.word	0xffffffff


	//   ....[156]....
        /*0eac*/ 	.word	0xffffffff


	//   ....[157]....
        /*0eb0*/ 	.word	0xffffffff


	//   ....[158]....
        /*0eb4*/ 	.word	0xffffffff


	//   ....[159]....
        /*0eb8*/ 	.word	0xffffffff


	//   ....[160]....
        /*0ebc*/ 	.word	0xffffffff


	//   ....[161]....
        /*0ec0*/ 	.word	0xffffffff


	//   ....[162]....
        /*0ec4*/ 	.word	0xffffffff


	//   ....[163]....
        /*0ec8*/ 	.word	0xffffffff


	//   ....[164]....
        /*0ecc*/ 	.word	0xffffffff


	//   ....[165]....
        /*0ed0*/ 	.word	0xffffffff


	//   ....[166]....
        /*0ed4*/ 	.word	0xffffffff


	//   ....[167]....
        /*0ed8*/ 	.word	0xffffffff


	//   ....[168]....
        /*0edc*/ 	.word	0xffffffff


	//   ....[169]....
        /*0ee0*/ 	.word	0xffffffff


	//   ....[170]....
        /*0ee4*/ 	.word	0xffffffff


	//   ....[171]....
        /*0ee8*/ 	.word	0xffffffff


	//   ....[172]....
        /*0eec*/ 	.word	0xffffffff


	//   ....[173]....
        /*0ef0*/ 	.word	0xffffffff


	//   ....[174]....
        /*0ef4*/ 	.word	0xffffffff


	//   ....[175]....
        /*0ef8*/ 	.word	0xffffffff


	//   ....[176]....
        /*0efc*/ 	.word	0xffffffff


	//   ....[177]....
        /*0f00*/ 	.word	0xffffffff


	//   ....[178]....
        /*0f04*/ 	.word	0xffffffff


	//   ....[179]....
        /*0f08*/ 	.word	0xffffffff


	//   ....[180]....
        /*0f0c*/ 	.word	0xffffffff


	//   ....[181]....
        /*0f10*/ 	.word	0xffffffff


	//   ....[182]....
        /*0f14*/ 	.word	0xffffffff


	//   ....[183]....
        /*0f18*/ 	.word	0xffffffff


	//   ....[184]....
        /*0f1c*/ 	.word	0xffffffff


	//   ....[185]....
        /*0f20*/ 	.word	0xffffffff


	//   ....[186]....
        /*0f24*/ 	.word	0xffffffff


	//   ....[187]....
        /*0f28*/ 	.word	0xffffffff


	//   ....[188]....
        /*0f2c*/ 	.word	0xffffffff


	//   ....[189]....
        /*0f30*/ 	.word	0xffffffff


	//   ....[190]....
        /*0f34*/ 	.word	0xffffffff


	//   ....[191]....
        /*0f38*/ 	.word	0xffffffff


	//   ....[192]....
        /*0f3c*/ 	.word	0xffffffff


	//   ....[193]....
        /*0f40*/ 	.word	0xffffffff


	//   ....[194]....
        /*0f44*/ 	.word	0xffffffff


	//   ....[195]....
        /*0f48*/ 	.word	0xffffffff


	//   ....[196]....
        /*0f4c*/ 	.word	0xffffffff


	//   ....[197]....
        /*0f50*/ 	.word	0xffffffff


	//   ....[198]....
        /*0f54*/ 	.word	0xffffffff


	//   ....[199]....
        /*0f58*/ 	.word	0xffffffff


	//   ....[200]....
        /*0f5c*/ 	.word	0xffffffff


	//   ....[201]....
        /*0f60*/ 	.word	0xffffffff


	//   ....[202]....
        /*0f64*/ 	.word	0xffffffff


	//   ....[203]....
        /*0f68*/ 	.word	0xffffffff


	//   ....[204]....
        /*0f6c*/ 	.word	0xffffffff


	//   ....[205]....
        /*0f70*/ 	.word	0xffffffff


	//   ....[206]....
        /*0f74*/ 	.word	0xffffffff


	//   ....[207]....
        /*0f78*/ 	.word	0xffffffff


	//   ....[208]....
        /*0f7c*/ 	.word	0xffffffff


	//   ....[209]....
        /*0f80*/ 	.word	0xffffffff


	//   ....[210]....
        /*0f84*/ 	.word	0xffffffff


	//   ....[211]....
        /*0f88*/ 	.word	0xffffffff


	//   ....[212]....
        /*0f8c*/ 	.word	0xffffffff


	//   ....[213]....
        /*0f90*/ 	.word	0xffffffff


	//   ....[214]....
        /*0f94*/ 	.word	0xffffffff


	//   ....[215]....
        /*0f98*/ 	.word	0xffffffff


	//   ....[216]....
        /*0f9c*/ 	.word	0xffffffff


	//   ....[217]....
        /*0fa0*/ 	.word	0xffffffff


	//   ....[218]....
        /*0fa4*/ 	.word	0xffffffff


	//   ....[219]....
        /*0fa8*/ 	.word	0xffffffff


	//   ....[220]....
        /*0fac*/ 	.word	0xffffffff


	//   ....[221]....
        /*0fb0*/ 	.word	0xffffffff


	//   ....[222]....
        /*0fb4*/ 	.word	0xffffffff


	//   ....[223]....
        /*0fb8*/ 	.word	0xffffffff


	//   ....[224]....
        /*0fbc*/ 	.word	0xffffffff


	//   ....[225]....
        /*0fc0*/ 	.word	0xffffffff


	//   ....[226]....
        /*0fc4*/ 	.word	0xffffffff


	//   ....[227]....
        /*0fc8*/ 	.word	0xffffffff


	//   ....[228]....
        /*0fcc*/ 	.word	0xffffffff


	//   ....[229]....
        /*0fd0*/ 	.word	0xffffffff


	//   ....[230]....
        /*0fd4*/ 	.word	0xffffffff


	//   ....[231]....
        /*0fd8*/ 	.word	0xffffffff


	//   ....[232]....
        /*0fdc*/ 	.word	0xffffffff


	//   ....[233]....
        /*0fe0*/ 	.word	0xffffffff


	//   ....[234]....
        /*0fe4*/ 	.word	0xffffffff


	//   ....[235]....
        /*0fe8*/ 	.word	0xffffffff


	//   ....[236]....
        /*0fec*/ 	.word	0xffffffff


	//   ....[237]....
        /*0ff0*/ 	.word	0xffffffff


	//   ....[238]....
        /*0ff4*/ 	.word	0xffffffff


	//   ....[239]....
        /*0ff8*/ 	.word	0xffffffff


	//   ....[240]....
        /*0ffc*/ 	.word	0xffffffff


	//   ....[241]....
        /*1000*/ 	.word	0xffffffff


	//   ....[242]....
        /*1004*/ 	.word	0xffffffff


	//   ....[243]....
        /*1008*/ 	.word	0xffffffff


	//   ....[244]....
        /*100c*/ 	.word	0xffffffff


	//   ....[245]....
        /*1010*/ 	.word	0xffffffff


	//   ....[246]....
        /*1014*/ 	.word	0xffffffff


	//   ....[247]....
        /*1018*/ 	.word	0xffffffff


	//   ....[248]....
        /*101c*/ 	.word	0xffffffff


	//   ....[249]....
        /*1020*/ 	.word	0xffffffff


	//   ....[250]....
        /*1024*/ 	.word	0xffffffff


	//   ....[251]....
        /*1028*/ 	.word	0xffffffff


	//   ....[252]....
        /*102c*/ 	.word	0xffffffff


	//   ....[253]....
        /*1030*/ 	.word	0xffffffff


	//   ....[254]....
        /*1034*/ 	.word	0xffffffff


	//   ....[255]....
        /*1038*/ 	.word	0xffffffff


	//   ....[0]....
        /*103c*/ 	.word	0xffffffff


	//   ....[1]....
        /*1040*/ 	.word	0xffffffff


	//   ....[2]....
        /*1044*/ 	.word	0xffffffff


	//   ....[3]....
        /*1048*/ 	.word	0xffffffff


	//   ....[4]....
        /*104c*/ 	.word	0xffffffff


	//   ....[5]....
        /*1050*/ 	.word	0xffffffff


	//   ....[6]....
        /*1054*/ 	.word	0xffffffff


	//   ....[7]....
        /*1058*/ 	.word	0xffffffff


	//   ....[8]....
        /*105c*/ 	.word	0xffffffff


	//   ....[9]....
        /*1060*/ 	.word	0xffffffff


	//   ....[10]....
        /*1064*/ 	.word	0xffffffff


	//   ....[11]....
        /*1068*/ 	.word	0xffffffff


	//   ....[12]....
        /*106c*/ 	.word	0xffffffff


	//   ....[13]....
        /*1070*/ 	.word	0xffffffff


	//   ....[14]....
        /*1074*/ 	.word	0xffffffff


	//   ....[15]....
        /*1078*/ 	.word	0xffffffff


	//   ....[16]....
        /*107c*/ 	.word	0xffffffff


	//   ....[17]....
        /*1080*/ 	.word	0xffffffff


	//   ....[18]....
        /*1084*/ 	.word	0xffffffff


	//   ....[19]....
        /*1088*/ 	.word	0xffffffff


	//   ....[20]....
        /*108c*/ 	.word	0xffffffff


	//   ....[21]....
        /*1090*/ 	.word	0xffffffff


	//   ....[22]....
        /*1094*/ 	.word	0xffffffff


	//   ....[23]....
        /*1098*/ 	.word	0xffffffff


	//   ....[24]....
        /*109c*/ 	.word	0xffffffff


	//   ....[25]....
        /*10a0*/ 	.word	0xffffffff


	//   ....[26]....
        /*10a4*/ 	.word	0xffffffff


	//   ....[27]....
        /*10a8*/ 	.word	0xffffffff


	//   ....[28]....
        /*10ac*/ 	.word	0xffffffff


	//   ....[29]....
        /*10b0*/ 	.word	0xffffffff


	//   ....[30]....
        /*10b4*/ 	.word	0xffffffff


	//   ....[31]....
        /*10b8*/ 	.word	0xffffffff


	//   ....[32]....
        /*10bc*/ 	.word	0xffffffff


	//   ....[33]....
        /*10c0*/ 	.word	0xffffffff


	//   ....[34]....
        /*10c4*/ 	.word	0xffffffff


	//   ....[35]....
        /*10c8*/ 	.word	0xffffffff


	//   ....[36]....
        /*10cc*/ 	.word	0xffffffff


	//   ....[37]....
        /*10d0*/ 	.word	0xffffffff


	//   ....[38]....
        /*10d4*/ 	.word	0xffffffff


	//   ....[39]....
        /*10d8*/ 	.word	0xffffffff


	//   ....[40]....
        /*10dc*/ 	.word	0xffffffff


	//   ....[41]....
        /*10e0*/ 	.word	0xffffffff


	//   ....[42]....
        /*10e4*/ 	.word	0xffffffff


	//   ....[43]....
        /*10e8*/ 	.word	0xffffffff


	//   ....[44]....
        /*10ec*/ 	.word	0xffffffff


	//   ....[45]....
        /*10f0*/ 	.word	0xffffffff


	//   ....[46]....
        /*10f4*/ 	.word	0xffffffff


	//   ....[47]....
        /*10f8*/ 	.word	0xffffffff


	//   ....[48]....
        /*10fc*/ 	.word	0xffffffff


	//   ....[49]....
        /*1100*/ 	.word	0xffffffff


	//   ....[50]....
        /*1104*/ 	.word	0xffffffff


	//   ....[51]....
        /*1108*/ 	.word	0xffffffff


	//   ....[52]....
        /*110c*/ 	.word	0xffffffff


	//   ....[53]....
        /*1110*/ 	.word	0xffffffff


	//   ....[54]....
        /*1114*/ 	.word	0xffffffff


	//   ....[55]....
        /*1118*/ 	.word	0xffffffff


	//   ....[56]....
        /*111c*/ 	.word	0xffffffff


	//   ....[57]....
        /*1120*/ 	.word	0xffffffff


	//   ....[58]....
        /*1124*/ 	.word	0xffffffff


	//   ....[59]....
        /*1128*/ 	.word	0xffffffff


	//   ....[60]....
        /*112c*/ 	.word	0xffffffff


	//   ....[61]....
        /*1130*/ 	.word	0xffffffff


	//   ....[62]....
        /*1134*/ 	.word	0xffffffff


	//   ....[63]....
        /*1138*/ 	.word	0xffffffff


	//   ....[64]....
        /*113c*/ 	.word	0xffffffff


	//   ....[65]....
        /*1140*/ 	.word	0xffffffff


	//   ....[66]....
        /*1144*/ 	.word	0xffffffff


	//   ....[67]....
        /*1148*/ 	.word	0xffffffff


	//   ....[68]....
        /*114c*/ 	.word	0xffffffff


	//   ....[69]....
        /*1150*/ 	.word	0xffffffff


	//   ....[70]....
        /*1154*/ 	.word	0xffffffff


	//   ....[71]....
        /*1158*/ 	.word	0xffffffff


	//   ....[72]....
        /*115c*/ 	.word	0xffffffff


	//   ....[73]....
        /*1160*/ 	.word	0xffffffff


	//   ....[74]....
        /*1164*/ 	.word	0xffffffff


	//   ....[75]....
        /*1168*/ 	.word	0xffffffff


	//   ....[76]....
        /*116c*/ 	.word	0xffffffff


	//   ....[77]....
        /*1170*/ 	.word	0xffffffff


	//   ....[78]....
        /*1174*/ 	.word	0xffffffff


	//   ....[79]....
        /*1178*/ 	.word	0xffffffff


	//   ....[80]....
        /*117c*/ 	.word	0xffffffff


	//   ....[81]....
        /*1180*/ 	.word	0xffffffff


	//   ....[82]....
        /*1184*/ 	.word	0xffffffff


	//   ....[83]....
        /*1188*/ 	.word	0xffffffff


	//   ....[84]....
        /*118c*/ 	.word	0xffffffff


	//   ....[85]....
        /*1190*/ 	.word	0xffffffff


	//   ....[86]....
        /*1194*/ 	.word	0xffffffff


	//   ....[87]....
        /*1198*/ 	.word	0xffffffff


	//   ....[88]....
        /*119c*/ 	.word	0xffffffff


	//   ....[89]....
        /*11a0*/ 	.word	0xffffffff


	//   ....[90]....
        /*11a4*/ 	.word	0xffffffff


	//   ....[91]....
        /*11a8*/ 	.word	0xffffffff


	//   ....[92]....
        /*11ac*/ 	.word	0xffffffff


	//   ....[93]....
        /*11b0*/ 	.word	0xffffffff


	//   ....[94]....
        /*11b4*/ 	.word	0xffffffff


	//   ....[95]....
        /*11b8*/ 	.word	0xffffffff


	//   ....[96]....
        /*11bc*/ 	.word	0xffffffff


	//   ....[97]....
        /*11c0*/ 	.word	0xffffffff


	//   ....[98]....
        /*11c4*/ 	.word	0xffffffff


	//   ....[99]....
        /*11c8*/ 	.word	0xffffffff


	//   ....[100]....
        /*11cc*/ 	.word	0xffffffff


	//   ....[101]....
        /*11d0*/ 	.word	0xffffffff


	//   ....[102]....
        /*11d4*/ 	.word	0xffffffff


	//   ....[103]....
        /*11d8*/ 	.word	0xffffffff


	//   ....[104]....
        /*11dc*/ 	.word	0xffffffff


	//   ....[105]....
        /*11e0*/ 	.word	0xffffffff


	//   ....[106]....
        /*11e4*/ 	.word	0xffffffff


	//   ....[107]....
        /*11e8*/ 	.word	0xffffffff


	//   ....[108]....
        /*11ec*/ 	.word	0xffffffff


	//   ....[109]....
        /*11f0*/ 	.word	0xffffffff


	//   ....[110]....
        /*11f4*/ 	.word	0xffffffff


	//   ....[111]....
        /*11f8*/ 	.word	0xffffffff


	//   ....[112]....
        /*11fc*/ 	.word	0xffffffff


	//   ....[113]....
        /*1200*/ 	.word	0xffffffff


	//   ....[114]....
        /*1204*/ 	.word	0xffffffff


	//   ....[115]....
        /*1208*/ 	.word	0xffffffff


	//   ....[116]....
        /*120c*/ 	.word	0xffffffff


	//   ....[117]....
        /*1210*/ 	.word	0xffffffff


	//   ....[118]....
        /*1214*/ 	.word	0xffffffff


	//   ....[119]....
        /*1218*/ 	.word	0xffffffff


	//   ....[120]....
        /*121c*/ 	.word	0xffffffff


	//   ....[121]....
        /*1220*/ 	.word	0xffffffff


	//   ....[122]....
        /*1224*/ 	.word	0xffffffff


	//   ....[123]....
        /*1228*/ 	.word	0xffffffff


	//   ....[124]....
        /*122c*/ 	.word	0xffffffff


	//   ....[125]....
        /*1230*/ 	.word	0xffffffff


	//   ....[126]....
        /*1234*/ 	.word	0xffffffff


	//   ....[127]....
        /*1238*/ 	.word	0xffffffff


	//   ....[128]....
        /*123c*/ 	.word	0xffffffff


	//   ....[129]....
        /*1240*/ 	.word	0xffffffff


	//   ....[130]....
        /*1244*/ 	.word	0xffffffff


	//   ....[131]....
        /*1248*/ 	.word	0xffffffff


	//   ....[132]....
        /*124c*/ 	.word	0xffffffff


	//   ....[133]....
        /*1250*/ 	.word	0xffffffff


	//   ....[134]....
        /*1254*/ 	.word	0xffffffff


	//   ....[135]....
        /*1258*/ 	.word	0xffffffff


	//   ....[136]....
        /*125c*/ 	.word	0xffffffff


	//   ....[137]....
        /*1260*/ 	.word	0xffffffff


	//   ....[138]....
        /*1264*/ 	.word	0xffffffff


	//   ....[139]....
        /*1268*/ 	.word	0xffffffff


	//   ....[140]....
        /*126c*/ 	.word	0xffffffff


	//   ....[141]....
        /*1270*/ 	.word	0xffffffff


	//   ....[142]....
        /*1274*/ 	.word	0xffffffff


	//   ....[143]....
        /*1278*/ 	.word	0xffffffff


	//   ....[144]....
        /*127c*/ 	.word	0xffffffff


	//   ....[145]....
        /*1280*/ 	.word	0xffffffff


	//   ....[146]....
        /*1284*/ 	.word	0xffffffff


	//   ....[147]....
        /*1288*/ 	.word	0xffffffff


	//   ....[148]....
        /*128c*/ 	.word	0xffffffff


	//   ....[149]....
        /*1290*/ 	.word	0xffffffff


	//   ....[150]....
        /*1294*/ 	.word	0xffffffff


	//   ....[151]....
        /*1298*/ 	.word	0xffffffff


	//   ....[152]....
        /*129c*/ 	.word	0xffffffff


	//   ....[153]....
        /*12a0*/ 	.word	0xffffffff


	//   ....[154]....
        /*12a4*/ 	.word	0xffffffff


	//   ....[155]....
        /*12a8*/ 	.word	0xffffffff


	//   ....[156]....
        /*12ac*/ 	.word	0xffffffff


	//   ....[157]....
        /*12b0*/ 	.word	0xffffffff


	//   ....[158]....
        /*12b4*/ 	.word	0xffffffff


	//   ....[159]....
        /*12b8*/ 	.word	0xffffffff


	//   ....[160]....
        /*12bc*/ 	.word	0xffffffff


	//   ....[161]....
        /*12c0*/ 	.word	0xffffffff


	//   ....[162]....
        /*12c4*/ 	.word	0xffffffff


	//   ....[163]....
        /*12c8*/ 	.word	0xffffffff


	//   ....[164]....
        /*12cc*/ 	.word	0xffffffff


	//   ....[165]....
        /*12d0*/ 	.word	0xffffffff


	//   ....[166]....
        /*12d4*/ 	.word	0xffffffff


	//   ....[167]....
        /*12d8*/ 	.word	0xffffffff


	//   ....[168]....
        /*12dc*/ 	.word	0xffffffff


	//   ....[169]....
        /*12e0*/ 	.word	0xffffffff


	//   ....[170]....
        /*12e4*/ 	.word	0xffffffff


	//   ....[171]....
        /*12e8*/ 	.word	0xffffffff


	//   ....[172]....
        /*12ec*/ 	.word	0xffffffff


	//   ....[173]....
        /*12f0*/ 	.word	0xffffffff


	//   ....[174]....
        /*12f4*/ 	.word	0xffffffff


	//   ....[175]....
        /*12f8*/ 	.word	0xffffffff


	//   ....[176]....
        /*12fc*/ 	.word	0xffffffff


	//   ....[177]....
        /*1300*/ 	.word	0xffffffff


	//   ....[178]....
        /*1304*/ 	.word	0xffffffff


	//   ....[179]....
        /*1308*/ 	.word	0xffffffff


	//   ....[180]....
        /*130c*/ 	.word	0xffffffff


	//   ....[181]....
        /*1310*/ 	.word	0xffffffff


	//   ....[182]....
        /*1314*/ 	.word	0xffffffff


	//   ....[183]....
        /*1318*/ 	.word	0xffffffff


	//   ....[184]....
        /*131c*/ 	.word	0xffffffff


	//   ....[185]....
        /*1320*/ 	.word	0xffffffff


	//   ....[186]....
        /*1324*/ 	.word	0xffffffff


	//   ....[187]....
        /*1328*/ 	.word	0xffffffff


	//   ....[188]....
        /*132c*/ 	.word	0xffffffff


	//   ....[189]....
        /*1330*/ 	.word	0xffffffff


	//   ....[190]....
        /*1334*/ 	.word	0xffffffff


	//   ....[191]....
        /*1338*/ 	.word	0xffffffff


	//   ....[192]....
        /*133c*/ 	.word	0xffffffff


	//   ....[193]....
        /*1340*/ 	.word	0xffffffff


	//   ....[194]....
        /*1344*/ 	.word	0xffffffff


	//   ....[195]....
        /*1348*/ 	.word	0xffffffff


	//   ....[196]....
        /*134c*/ 	.word	0xffffffff


	//   ....[197]....
        /*1350*/ 	.word	0xffffffff


	//   ....[198]....
        /*1354*/ 	.word	0xffffffff


	//   ....[199]....
        /*1358*/ 	.word	0xffffffff


	//   ....[200]....
        /*135c*/ 	.word	0xffffffff


	//   ....[201]....
        /*1360*/ 	.word	0xffffffff


	//   ....[202]....
        /*1364*/ 	.word	0xffffffff


	//   ....[203]....
        /*1368*/ 	.word	0xffffffff


	//   ....[204]....
        /*136c*/ 	.word	0xffffffff


	//   ....[205]....
        /*1370*/ 	.word	0xffffffff


	//   ....[206]....
        /*1374*/ 	.word	0xffffffff


	//   ....[207]....
        /*1378*/ 	.word	0xffffffff


	//   ....[208]....
        /*137c*/ 	.word	0xffffffff


	//   ....[209]....
        /*1380*/ 	.word	0xffffffff


	//   ....[210]....
        /*1384*/ 	.word	0xffffffff


	//   ....[211]....
        /*1388*/ 	.word	0xffffffff


	//   ....[212]....
        /*138c*/ 	.word	0xffffffff


	//   ....[213]....
        /*1390*/ 	.word	0xffffffff


	//   ....[214]....
        /*1394*/ 	.word	0xffffffff


	//   ....[215]....
        /*1398*/ 	.word	0xffffffff


	//   ....[216]....
        /*139c*/ 	.word	0xffffffff


	//   ....[217]....
        /*13a0*/ 	.word	0xffffffff


	//   ....[218]....
        /*13a4*/ 	.word	0xffffffff


	//   ....[219]....
        /*13a8*/ 	.word	0xffffffff


	//   ....[220]....
        /*13ac*/ 	.word	0xffffffff


	//   ....[221]....
        /*13b0*/ 	.word	0xffffffff


	//   ....[222]....
        /*13b4*/ 	.word	0xffffffff


	//   ....[223]....
        /*13b8*/ 	.word	0xffffffff


	//   ....[224]....
        /*13bc*/ 	.word	0xffffffff


	//   ....[225]....
        /*13c0*/ 	.word	0xffffffff


	//   ....[226]....
        /*13c4*/ 	.word	0xffffffff


	//   ....[227]....
        /*13c8*/ 	.word	0xffffffff


	//   ....[228]....
        /*13cc*/ 	.word	0xffffffff


	//   ....[229]....
        /*13d0*/ 	.word	0xffffffff


	//   ....[230]....
        /*13d4*/ 	.word	0xffffffff


	//   ....[231]....
        /*13d8*/ 	.word	0xffffffff


	//   ....[232]....
        /*13dc*/ 	.word	0xffffffff


	//   ....[233]....
        /*13e0*/ 	.word	0xffffffff


	//   ....[234]....
        /*13e4*/ 	.word	0xffffffff


	//   ....[235]....
        /*13e8*/ 	.word	0xffffffff


	//   ....[236]....
        /*13ec*/ 	.word	0xffffffff


	//   ....[237]....
        /*13f0*/ 	.word	0xffffffff


	//   ....[238]....
        /*13f4*/ 	.word	0xffffffff


	//   ....[239]....
        /*13f8*/ 	.word	0xffffffff


	//   ....[240]....
        /*13fc*/ 	.word	0xffffffff


	//   ....[241]....
        /*1400*/ 	.word	0xffffffff


	//   ....[242]....
        /*1404*/ 	.word	0xffffffff


	//   ....[243]....
        /*1408*/ 	.word	0xffffffff


	//   ....[244]....
        /*140c*/ 	.word	0xffffffff


	//   ....[245]....
        /*1410*/ 	.word	0xffffffff


	//   ....[246]....
        /*1414*/ 	.word	0xffffffff


	//   ....[247]....
        /*1418*/ 	.word	0xffffffff


	//   ....[248]....
        /*141c*/ 	.word	0xffffffff


	//   ....[249]....
        /*1420*/ 	.word	0xffffffff


	//   ....[250]....
        /*1424*/ 	.word	0xffffffff


	//   ....[251]....
        /*1428*/ 	.word	0xffffffff


	//   ....[252]....
        /*142c*/ 	.word	0xffffffff


	//   ....[253]....
        /*1430*/ 	.word	0xffffffff


	//   ....[254]....
        /*1434*/ 	.word	0xffffffff


	//   ....[255]....
        /*1438*/ 	.word	0xffffffff


	//   ....[0]....
        /*143c*/ 	.word	0xffffffff


	//   ....[1]....
        /*1440*/ 	.word	0xffffffff


	//   ....[2]....
        /*1444*/ 	.word	0xffffffff


	//   ....[3]....
        /*1448*/ 	.word	0xffffffff


	//   ....[4]....
        /*144c*/ 	.word	0xffffffff


	//   ....[5]....
        /*1450*/ 	.word	0xffffffff


	//   ....[6]....
        /*1454*/ 	.word	0xffffffff


	//   ....[7]....
        /*1458*/ 	.word	0xffffffff


	//   ....[8]....
        /*145c*/ 	.word	0xffffffff


	//   ....[9]....
        /*1460*/ 	.word	0xffffffff


	//   ....[10]....
        /*1464*/ 	.word	0xffffffff


	//   ....[11]....
        /*1468*/ 	.word	0xffffffff


	//   ....[12]....
        /*146c*/ 	.word	0xffffffff


	//   ....[13]....
        /*1470*/ 	.word	0xffffffff


	//   ....[14]....
        /*1474*/ 	.word	0xffffffff


	//   ....[15]....
        /*1478*/ 	.word	0xffffffff


	//   ....[16]....
        /*147c*/ 	.word	0xffffffff


	//   ....[17]....
        /*1480*/ 	.word	0xffffffff


	//   ....[18]....
        /*1484*/ 	.word	0xffffffff


	//   ....[19]....
        /*1488*/ 	.word	0xffffffff


	//   ....[20]....
        /*148c*/ 	.word	0xffffffff


	//   ....[21]....
        /*1490*/ 	.word	0xffffffff


	//   ....[22]....
        /*1494*/ 	.word	0xffffffff


	//   ....[23]....
        /*1498*/ 	.word	0xffffffff


	//   ....[24]....
        /*149c*/ 	.word	0xffffffff


	//   ....[25]....
        /*14a0*/ 	.word	0xffffffff


	//   ....[26]....
        /*14a4*/ 	.word	0xffffffff


	//   ....[27]....
        /*14a8*/ 	.word	0xffffffff


	//   ....[28]....
        /*14ac*/ 	.word	0xffffffff


	//   ....[29]....
        /*14b0*/ 	.word	0xffffffff


	//   ....[30]....
        /*14b4*/ 	.word	0xffffffff


	//   ....[31]....
        /*14b8*/ 	.word	0xffffffff


	//   ....[32]....
        /*14bc*/ 	.word	0xffffffff


	//   ....[33]....
        /*14c0*/ 	.word	0xffffffff


	//   ....[34]....
        /*14c4*/ 	.word	0xffffffff


	//   ....[35]....
        /*14c8*/ 	.word	0xffffffff


	//   ....[36]....
        /*14cc*/ 	.word	0xffffffff


	//   ....[37]....
        /*14d0*/ 	.word	0xffffffff


	//   ....[38]....
        /*14d4*/ 	.word	0xffffffff


	//   ....[39]....
        /*14d8*/ 	.word	0xffffffff


	//   ....[40]....
        /*14dc*/ 	.word	0xffffffff


	//   ....[41]....
        /*14e0*/ 	.word	0xffffffff


	//   ....[42]....
        /*14e4*/ 	.word	0xffffffff


	//   ....[43]....
        /*14e8*/ 	.word	0xffffffff


	//   ....[44]....
        /*14ec*/ 	.word	0xffffffff


	//   ....[45]....
        /*14f0*/ 	.word	0xffffffff


	//   ....[46]....
        /*14f4*/ 	.word	0xffffffff


	//   ....[47]....
        /*14f8*/ 	.word	0xffffffff


	//   ....[48]....
        /*14fc*/ 	.word	0xffffffff


	//   ....[49]....
        /*1500*/ 	.word	0xffffffff


	//   ....[50]....
        /*1504*/ 	.word	0xffffffff


	//   ....[51]....
        /*1508*/ 	.word	0xffffffff


	//   ....[52]....
        /*150c*/ 	.word	0xffffffff


	//   ....[53]....
        /*1510*/ 	.word	0xffffffff


	//   ....[54]....
        /*1514*/ 	.word	0xffffffff


	//   ....[55]....
        /*1518*/ 	.word	0xffffffff


	//   ....[56]....
        /*151c*/ 	.word	0xffffffff


	//   ....[57]....
        /*1520*/ 	.word	0xffffffff


	//   ....[58]....
        /*1524*/ 	.word	0xffffffff


	//   ....[59]....
        /*1528*/ 	.word	0xffffffff


	//   ....[60]....
        /*152c*/ 	.word	0xffffffff


	//   ....[61]....
        /*1530*/ 	.word	0xffffffff


	//   ....[62]....
        /*1534*/ 	.word	0xffffffff


	//   ....[63]....
        /*1538*/ 	.word	0xffffffff


	//   ....[64]....
        /*153c*/ 	.word	0xffffffff


	//   ....[65]....
        /*1540*/ 	.word	0xffffffff


	//   ....[66]....
        /*1544*/ 	.word	0xffffffff


	//   ....[67]....
        /*1548*/ 	.word	0xffffffff


	//   ....[68]....
        /*154c*/ 	.word	0xffffffff


	//   ....[69]....
        /*1550*/ 	.word	0xffffffff


	//   ....[70]....
        /*1554*/ 	.word	0xffffffff


	//   ....[71]....
        /*1558*/ 	.word	0xffffffff


	//   ....[72]....
        /*155c*/ 	.word	0xffffffff


	//   ....[73]....
        /*1560*/ 	.word	0xffffffff


	//   ....[74]....
        /*1564*/ 	.word	0xffffffff


	//   ....[75]....
        /*1568*/ 	.word	0xffffffff


	//   ....[76]....
        /*156c*/ 	.word	0xffffffff


	//   ....[77]....
        /*1570*/ 	.word	0xffffffff


	//   ....[78]....
        /*1574*/ 	.word	0xffffffff


	//   ....[79]....
        /*1578*/ 	.word	0xffffffff


	//   ....[80]....
        /*157c*/ 	.word	0xffffffff


	//   ....[81]....
        /*1580*/ 	.word	0xffffffff


	//   ....[82]....
        /*1584*/ 	.word	0xffffffff


	//   ....[83]....
        /*1588*/ 	.word	0xffffffff


	//   ....[84]....
        /*158c*/ 	.word	0xffffffff


	//   ....[85]....
        /*1590*/ 	.word	0xffffffff


	//   ....[86]....
        /*1594*/ 	.word	0xffffffff


	//   ....[87]....
        /*1598*/ 	.word	0xffffffff


	//   ....[88]....
        /*159c*/ 	.word	0xffffffff


	//   ....[89]....
        /*15a0*/ 	.word	0xffffffff


	//   ....[90]....
        /*15a4*/ 	.word	0xffffffff


	//   ....[91]....
        /*15a8*/ 	.word	0xffffffff


	//   ....[92]....
        /*15ac*/ 	.word	0xffffffff


	//   ....[93]....
        /*15b0*/ 	.word	0xffffffff


	//   ....[94]....
        /*15b4*/ 	.word	0xffffffff


	//   ....[95]....
        /*15b8*/ 	.word	0xffffffff


	//   ....[96]....
        /*15bc*/ 	.word	0xffffffff


	//   ....[97]....
        /*15c0*/ 	.word	0xffffffff


	//   ....[98]....
        /*15c4*/ 	.word	0xffffffff


	//   ....[99]....
        /*15c8*/ 	.word	0xffffffff


	//   ....[100]....
        /*15cc*/ 	.word	0xffffffff


	//   ....[101]....
        /*15d0*/ 	.word	0xffffffff


	//   ....[102]....
        /*15d4*/ 	.word	0xffffffff


	//   ....[103]....
        /*15d8*/ 	.word	0xffffffff


	//   ....[104]....
        /*15dc*/ 	.word	0xffffffff


	//   ....[105]....
        /*15e0*/ 	.word	0xffffffff


	//   ....[106]....
        /*15e4*/ 	.word	0xffffffff


	//   ....[107]....
        /*15e8*/ 	.word	0xffffffff


	//   ....[108]....
        /*15ec*/ 	.word	0xffffffff


	//   ....[109]....
        /*15f0*/ 	.word	0xffffffff


	//   ....[110]....
        /*15f4*/ 	.word	0xffffffff


	//   ....[111]....
        /*15f8*/ 	.word	0xffffffff


	//   ....[112]....
        /*15fc*/ 	.word	0xffffffff


	//   ....[113]....
        /*1600*/ 	.word	0xffffffff


	//   ....[114]....
        /*1604*/ 	.word	0xffffffff


	//   ....[115]....
        /*1608*/ 	.word	0xffffffff


	//   ....[116]....
        /*160c*/ 	.word	0xffffffff


	//   ....[117]....
        /*1610*/ 	.word	0xffffffff


	//   ....[118]....
        /*1614*/ 	.word	0xffffffff


	//   ....[119]....
        /*1618*/ 	.word	0xffffffff


	//   ....[120]....
        /*161c*/ 	.word	0xffffffff


	//   ....[121]....
        /*1620*/ 	.word	0xffffffff


	//   ....[122]....
        /*1624*/ 	.word	0xffffffff


	//   ....[123]....
        /*1628*/ 	.word	0xffffffff


	//   ....[124]....
        /*162c*/ 	.word	0xffffffff


	//   ....[125]....
        /*1630*/ 	.word	0xffffffff


	//   ....[126]....
        /*1634*/ 	.word	0xffffffff


	//   ....[127]....
        /*1638*/ 	.word	0xffffffff


	//   ....[128]....
        /*163c*/ 	.word	0xffffffff


	//   ....[129]....
        /*1640*/ 	.word	0xffffffff


	//   ....[130]....
        /*1644*/ 	.word	0xffffffff


	//   ....[131]....
        /*1648*/ 	.word	0xffffffff


	//   ....[132]....
        /*164c*/ 	.word	0xffffffff


	//   ....[133]....
        /*1650*/ 	.word	0xffffffff


	//   ....[134]....
        /*1654*/ 	.word	0xffffffff


	//   ....[135]....
        /*1658*/ 	.word	0xffffffff


	//   ....[136]....
        /*165c*/ 	.word	0xffffffff


	//   ....[137]....
        /*1660*/ 	.word	0xffffffff


	//   ....[138]....
        /*1664*/ 	.word	0xffffffff


	//   ....[139]....
        /*1668*/ 	.word	0xffffffff


	//   ....[140]....
        /*166c*/ 	.word	0xffffffff


	//   ....[141]....
        /*1670*/ 	.word	0xffffffff


	//   ....[142]....
        /*1674*/ 	.word	0xffffffff


	//   ....[143]....
        /*1678*/ 	.word	0xffffffff


	//   ....[144]....
        /*167c*/ 	.word	0xffffffff


	//   ....[145]....
        /*1680*/ 	.word	0xffffffff


	//   ....[146]....
        /*1684*/ 	.word	0xffffffff


	//   ....[147]....
        /*1688*/ 	.word	0xffffffff


	//   ....[148]....
        /*168c*/ 	.word	0xffffffff


	//   ....[149]....
        /*1690*/ 	.word	0xffffffff


	//   ....[150]....
        /*1694*/ 	.word	0xffffffff


	//   ....[151]....
        /*1698*/ 	.word	0xffffffff


	//   ....[152]....
        /*169c*/ 	.word	0xffffffff


	//   ....[153]....
        /*16a0*/ 	.word	0xffffffff


	//   ....[154]....
        /*16a4*/ 	.word	0xffffffff


	//   ....[155]....
        /*16a8*/ 	.word	0xffffffff


	//   ....[156]....
        /*16ac*/ 	.word	0xffffffff


	//   ....[157]....
        /*16b0*/ 	.word	0xffffffff


	//   ....[158]....
        /*16b4*/ 	.word	0xffffffff


	//   ....[159]....
        /*16b8*/ 	.word	0xffffffff


	//   ....[160]....
        /*16bc*/ 	.word	0xffffffff


	//   ....[161]....
        /*16c0*/ 	.word	0xffffffff


	//   ....[162]....
        /*16c4*/ 	.word	0xffffffff


	//   ....[163]....
        /*16c8*/ 	.word	0xffffffff


	//   ....[164]....
        /*16cc*/ 	.word	0xffffffff


	//   ....[165]....
        /*16d0*/ 	.word	0xffffffff


	//   ....[166]....
        /*16d4*/ 	.word	0xffffffff


	//   ....[167]....
        /*16d8*/ 	.word	0xffffffff


	//   ....[168]....
        /*16dc*/ 	.word	0xffffffff


	//   ....[169]....
        /*16e0*/ 	.word	0xffffffff


	//   ....[170]....
        /*16e4*/ 	.word	0xffffffff


	//   ....[171]....
        /*16e8*/ 	.word	0xffffffff


	//   ....[172]....
        /*16ec*/ 	.word	0xffffffff


	//   ....[173]....
        /*16f0*/ 	.word	0xffffffff


	//   ....[174]....
        /*16f4*/ 	.word	0xffffffff


	//   ....[175]....
        /*16f8*/ 	.word	0xffffffff


	//   ....[176]....
        /*16fc*/ 	.word	0xffffffff


	//   ....[177]....
        /*1700*/ 	.word	0xffffffff


	//   ....[178]....
        /*1704*/ 	.word	0xffffffff


	//   ....[179]....
        /*1708*/ 	.word	0xffffffff


	//   ....[180]....
        /*170c*/ 	.word	0xffffffff


	//   ....[181]....
        /*1710*/ 	.word	0xffffffff


	//   ....[182]....
        /*1714*/ 	.word	0xffffffff


	//   ....[183]....
        /*1718*/ 	.word	0xffffffff


	//   ....[184]....
        /*171c*/ 	.word	0xffffffff


	//   ....[185]....
        /*1720*/ 	.word	0xffffffff


	//   ....[186]....
        /*1724*/ 	.word	0xffffffff


	//   ....[187]....
        /*1728*/ 	.word	0xffffffff


	//   ....[188]....
        /*172c*/ 	.word	0xffffffff


	//   ....[189]....
        /*1730*/ 	.word	0xffffffff


	//   ....[190]....
        /*1734*/ 	.word	0xffffffff


	//   ....[191]....
        /*1738*/ 	.word	0xffffffff


	//   ....[192]....
        /*173c*/ 	.word	0xffffffff


	//   ....[193]....
        /*1740*/ 	.word	0xffffffff


	//   ....[194]....
        /*1744*/ 	.word	0xffffffff


	//   ....[195]....
        /*1748*/ 	.word	0xffffffff


	//   ....[196]....
        /*174c*/ 	.word	0xffffffff


	//   ....[197]....
        /*1750*/ 	.word	0xffffffff


	//   ....[198]....
        /*1754*/ 	.word	0xffffffff


	//   ....[199]....
        /*1758*/ 	.word	0xffffffff


	//   ....[200]....
        /*175c*/ 	.word	0xffffffff


	//   ....[201]....
        /*1760*/ 	.word	0xffffffff


	//   ....[202]....
        /*1764*/ 	.word	0xffffffff


	//   ....[203]....
        /*1768*/ 	.word	0xffffffff


	//   ....[204]....
        /*176c*/ 	.word	0xffffffff


	//   ....[205]....
        /*1770*/ 	.word	0xffffffff


	//   ....[206]....
        /*1774*/ 	.word	0xffffffff


	//   ....[207]....
        /*1778*/ 	.word	0xffffffff


	//   ....[208]....
        /*177c*/ 	.word	0xffffffff


	//   ....[209]....
        /*1780*/ 	.word	0xffffffff


	//   ....[210]....
        /*1784*/ 	.word	0xffffffff


	//   ....[211]....
        /*1788*/ 	.word	0xffffffff


	//   ....[212]....
        /*178c*/ 	.word	0xffffffff


	//   ....[213]....
        /*1790*/ 	.word	0xffffffff


	//   ....[214]....
        /*1794*/ 	.word	0xffffffff


	//   ....[215]....
        /*1798*/ 	.word	0xffffffff


	//   ....[216]....
        /*179c*/ 	.word	0xffffffff


	//   ....[217]....
        /*17a0*/ 	.word	0xffffffff


	//   ....[218]....
        /*17a4*/ 	.word	0xffffffff


	//   ....[219]....
        /*17a8*/ 	.word	0xffffffff


	//   ....[220]....
        /*17ac*/ 	.word	0xffffffff


	//   ....[221]....
        /*17b0*/ 	.word	0xffffffff


	//   ....[222]....
        /*17b4*/ 	.word	0xffffffff


	//   ....[223]....
        /*17b8*/ 	.word	0xffffffff


	//   ....[224]....
        /*17bc*/ 	.word	0xffffffff


	//   ....[225]....
        /*17c0*/ 	.word	0xffffffff


	//   ....[226]....
        /*17c4*/ 	.word	0xffffffff


	//   ....[227]....
        /*17c8*/ 	.word	0xffffffff


	//   ....[228]....
        /*17cc*/ 	.word	0xffffffff


	//   ....[229]....
        /*17d0*/ 	.word	0xffffffff


	//   ....[230]....
        /*17d4*/ 	.word	0xffffffff


	//   ....[231]....
        /*17d8*/ 	.word	0xffffffff


	//   ....[232]....
        /*17dc*/ 	.word	0xffffffff


	//   ....[233]....
        /*17e0*/ 	.word	0xffffffff


	//   ....[234]....
        /*17e4*/ 	.word	0xffffffff


	//   ....[235]....
        /*17e8*/ 	.word	0xffffffff


	//   ....[236]....
        /*17ec*/ 	.word	0xffffffff


	//   ....[237]....
        /*17f0*/ 	.word	0xffffffff


	//   ....[238]....
        /*17f4*/ 	.word	0xffffffff


	//   ....[239]....
        /*17f8*/ 	.word	0xffffffff


	//   ....[240]....
        /*17fc*/ 	.word	0xffffffff


	//   ....[241]....
        /*1800*/ 	.word	0xffffffff


	//   ....[242]....
        /*1804*/ 	.word	0xffffffff


	//   ....[243]....
        /*1808*/ 	.word	0xffffffff


	//   ....[244]....
        /*180c*/ 	.word	0xffffffff


	//   ....[245]....
        /*1810*/ 	.word	0xffffffff


	//   ....[246]....
        /*1814*/ 	.word	0xffffffff


	//   ....[247]....
        /*1818*/ 	.word	0xffffffff


	//   ....[248]....
        /*181c*/ 	.word	0xffffffff


	//   ....[249]....
        /*1820*/ 	.word	0xffffffff


	//   ....[250]....
        /*1824*/ 	.word	0xffffffff


	//   ....[251]....
        /*1828*/ 	.word	0xffffffff


	//   ....[252]....
        /*182c*/ 	.word	0xffffffff


	//   ....[253]....
        /*1830*/ 	.word	0xffffffff


	//   ....[254]....
        /*1834*/ 	.word	0xffffffff


	//   ....[255]....
        /*1838*/ 	.word	0xffffffff


	//   ....[0]....
        /*183c*/ 	.word	0xffffffff


	//   ....[1]....
        /*1840*/ 	.word	0xffffffff


	//   ....[2]....
        /*1844*/ 	.word	0xffffffff


	//   ....[3]....
        /*1848*/ 	.word	0xffffffff


	//   ....[4]....
        /*184c*/ 	.word	0xffffffff


	//   ....[5]....
        /*1850*/ 	.word	0xffffffff


	//   ....[6]....
        /*1854*/ 	.word	0xffffffff


	//   ....[7]....
        /*1858*/ 	.word	0xffffffff


	//   ....[8]....
        /*185c*/ 	.word	0xffffffff


	//   ....[9]....
        /*1860*/ 	.word	0xffffffff


	//   ....[10]....
        /*1864*/ 	.word	0xffffffff


	//   ....[11]....
        /*1868*/ 	.word	0xffffffff


	//   ....[12]....
        /*186c*/ 	.word	0xffffffff


	//   ....[13]....
        /*1870*/ 	.word	0xffffffff


	//   ....[14]....
        /*1874*/ 	.word	0xffffffff


	//   ....[15]....
        /*1878*/ 	.word	0xffffffff


	//   ....[16]....
        /*187c*/ 	.word	0xffffffff


	//   ....[17]....
        /*1880*/ 	.word	0xffffffff


	//   ....[18]....
        /*1884*/ 	.word	0xffffffff


	//   ....[19]....
        /*1888*/ 	.word	0xffffffff


	//   ....[20]....
        /*188c*/ 	.word	0xffffffff


	//   ....[21]....
        /*1890*/ 	.word	0xffffffff


	//   ....[22]....
        /*1894*/ 	.word	0xffffffff


	//   ....[23]....
        /*1898*/ 	.word	0xffffffff


	//   ....[24]....
        /*189c*/ 	.word	0xffffffff


	//   ....[25]....
        /*18a0*/ 	.word	0xffffffff


	//   ....[26]....
        /*18a4*/ 	.word	0xffffffff


	//   ....[27]....
        /*18a8*/ 	.word	0xffffffff


	//   ....[28]....
        /*18ac*/ 	.word	0xffffffff


	//   ....[29]....
        /*18b0*/ 	.word	0xffffffff


	//   ....[30]....
        /*18b4*/ 	.word	0xffffffff


	//   ....[31]....
        /*18b8*/ 	.word	0xffffffff


	//   ....[32]....
        /*18bc*/ 	.word	0xffffffff


	//   ....[33]....
        /*18c0*/ 	.word	0xffffffff


	//   ....[34]....
        /*18c4*/ 	.word	0xffffffff


	//   ....[35]....
        /*18c8*/ 	.word	0xffffffff


	//   ....[36]....
        /*18cc*/ 	.word	0xffffffff


	//   ....[37]....
        /*18d0*/ 	.word	0xffffffff


	//   ....[38]....
        /*18d4*/ 	.word	0xffffffff


	//   ....[39]....
        /*18d8*/ 	.word	0xffffffff


	//   ....[40]....
        /*18dc*/ 	.word	0xffffffff


	//   ....[41]....
        /*18e0*/ 	.word	0xffffffff


	//   ....[42]....
        /*18e4*/ 	.word	0xffffffff


	//   ....[43]....
        /*18e8*/ 	.word	0xffffffff


	//   ....[44]....
        /*18ec*/ 	.word	0xffffffff


	//   ....[45]....
        /*18f0*/ 	.word	0xffffffff


	//   ....[46]....
        /*18f4*/ 	.word	0xffffffff


	//   ....[47]....
        /*18f8*/ 	.word	0xffffffff


	//   ....[48]....
        /*18fc*/ 	.word	0xffffffff


	//   ....[49]....
        /*1900*/ 	.word	0xffffffff


	//   ....[50]....
        /*1904*/ 	.word	0xffffffff


	//   ....[51]....
        /*1908*/ 	.word	0xffffffff


	//   ....[52]....
        /*190c*/ 	.word	0xffffffff


	//   ....[53]....
        /*1910*/ 	.word	0xffffffff


	//   ....[54]....
        /*1914*/ 	.word	0xffffffff


	//   ....[55]....
        /*1918*/ 	.word	0xffffffff


	//   ....[56]....
        /*191c*/ 	.word	0xffffffff


	//   ....[57]....
        /*1920*/ 	.word	0xffffffff


	//   ....[58]....
        /*1924*/ 	.word	0xffffffff


	//   ....[59]....
        /*1928*/ 	.word	0xffffffff


	//   ....[60]....
        /*192c*/ 	.word	0xffffffff


	//   ....[61]....
        /*1930*/ 	.word	0xffffffff


	//   ....[62]....
        /*1934*/ 	.word	0xffffffff


	//   ....[63]....
        /*1938*/ 	.word	0xffffffff


	//   ....[64]....
        /*193c*/ 	.word	0xffffffff


	//   ....[65]....
        /*1940*/ 	.word	0xffffffff


	//   ....[66]....
        /*1944*/ 	.word	0xffffffff


	//   ....[67]....
        /*1948*/ 	.word	0xffffffff


	//   ....[68]....
        /*194c*/ 	.word	0xffffffff


	//   ....[69]....
        /*1950*/ 	.word	0xffffffff


	//   ....[70]....
        /*1954*/ 	.word	0xffffffff


	//   ....[71]....
        /*1958*/ 	.word	0xffffffff


	//   ....[72]....
        /*195c*/ 	.word	0xffffffff


	//   ....[73]....
        /*1960*/ 	.word	0xffffffff


	//   ....[74]....
        /*1964*/ 	.word	0xffffffff


	//   ....[75]....
        /*1968*/ 	.word	0xffffffff


	//   ....[76]....
        /*196c*/ 	.word	0xffffffff


	//   ....[77]....
        /*1970*/ 	.word	0xffffffff


	//   ....[78]....
        /*1974*/ 	.word	0xffffffff


	//   ....[79]....
        /*1978*/ 	.word	0xffffffff


	//   ....[80]....
        /*197c*/ 	.word	0xffffffff


	//   ....[81]....
        /*1980*/ 	.word	0xffffffff


	//   ....[82]....
        /*1984*/ 	.word	0xffffffff


	//   ....[83]....
        /*1988*/ 	.word	0xffffffff


	//   ....[84]....
        /*198c*/ 	.word	0xffffffff


	//   ....[85]....
        /*1990*/ 	.word	0xffffffff


	//   ....[86]....
        /*1994*/ 	.word	0xffffffff


	//   ....[87]....
        /*1998*/ 	.word	0xffffffff


	//   ....[88]....
        /*199c*/ 	.word	0xffffffff


	//   ....[89]....
        /*19a0*/ 	.word	0xffffffff


	//   ....[90]....
        /*19a4*/ 	.word	0xffffffff


	//   ....[91]....
        /*19a8*/ 	.word	0xffffffff


	//   ....[92]....
        /*19ac*/ 	.word	0xffffffff


	//   ....[93]....
        /*19b0*/ 	.word	0xffffffff


	//   ....[94]....
        /*19b4*/ 	.word	0xffffffff


	//   ....[95]....
        /*19b8*/ 	.word	0xffffffff


	//   ....[96]....
        /*19bc*/ 	.word	0xffffffff


	//   ....[97]....
        /*19c0*/ 	.word	0xffffffff


	//   ....[98]....
        /*19c4*/ 	.word	0xffffffff


	//   ....[99]....
        /*19c8*/ 	.word	0xffffffff


	//   ....[100]....
        /*19cc*/ 	.word	0xffffffff


	//   ....[101]....
        /*19d0*/ 	.word	0xffffffff


	//   ....[102]....
        /*19d4*/ 	.word	0xffffffff


	//   ....[103]....
        /*19d8*/ 	.word	0xffffffff


	//   ....[104]....
        /*19dc*/ 	.word	0xffffffff


	//   ....[105]....
        /*19e0*/ 	.word	0xffffffff


	//   ....[106]....
        /*19e4*/ 	.word	0xffffffff


	//   ....[107]....
        /*19e8*/ 	.word	0xffffffff


	//   ....[108]....
        /*19ec*/ 	.word	0xffffffff


	//   ....[109]....
        /*19f0*/ 	.word	0xffffffff


	//   ....[110]....
        /*19f4*/ 	.word	0xffffffff


	//   ....[111]....
        /*19f8*/ 	.word	0xffffffff


	//   ....[112]....
        /*19fc*/ 	.word	0xffffffff


	//   ....[113]....
        /*1a00*/ 	.word	0xffffffff


	//   ....[114]....
        /*1a04*/ 	.word	0xffffffff


	//   ....[115]....
        /*1a08*/ 	.word	0xffffffff


	//   ....[116]....
        /*1a0c*/ 	.word	0xffffffff


	//   ....[117]....
        /*1a10*/ 	.word	0xffffffff


	//   ....[118]....
        /*1a14*/ 	.word	0xffffffff


	//   ....[119]....
        /*1a18*/ 	.word	0xffffffff


	//   ....[120]....
        /*1a1c*/ 	.word	0xffffffff


	//   ....[121]....
        /*1a20*/ 	.word	0xffffffff


	//   ....[122]....
        /*1a24*/ 	.word	0xffffffff


	//   ....[123]....
        /*1a28*/ 	.word	0xffffffff


	//   ....[124]....
        /*1a2c*/ 	.word	0xffffffff


	//   ....[125]....
        /*1a30*/ 	.word	0xffffffff


	//   ....[126]....
        /*1a34*/ 	.word	0xffffffff


	//   ....[127]....
        /*1a38*/ 	.word	0xffffffff


	//   ....[128]....
        /*1a3c*/ 	.word	0xffffffff


	//   ....[129]....
        /*1a40*/ 	.word	0xffffffff


	//   ....[130]....
        /*1a44*/ 	.word	0xffffffff


	//   ....[131]....
        /*1a48*/ 	.word	0xffffffff


	//   ....[132]....
        /*1a4c*/ 	.word	0xffffffff


	//   ....[133]....
        /*1a50*/ 	.word	0xffffffff


	//   ....[134]....
        /*1a54*/ 	.word	0xffffffff


	//   ....[135]....
        /*1a58*/ 	.word	0xffffffff


	//   ....[136]....
        /*1a5c*/ 	.word	0xffffffff


	//   ....[137]....
        /*1a60*/ 	.word	0xffffffff


	//   ....[138]....
        /*1a64*/ 	.word	0xffffffff


	//   ....[139]....
        /*1a68*/ 	.word	0xffffffff


	//   ....[140]....
        /*1a6c*/ 	.word	0xffffffff


	//   ....[141]....
        /*1a70*/ 	.word	0xffffffff


	//   ....[142]....
        /*1a74*/ 	.word	0xffffffff


	//   ....[143]....
        /*1a78*/ 	.word	0xffffffff


	//   ....[144]....
        /*1a7c*/ 	.word	0xffffffff


	//   ....[145]....
        /*1a80*/ 	.word	0xffffffff


	//   ....[146]....
        /*1a84*/ 	.word	0xffffffff


	//   ....[147]....
        /*1a88*/ 	.word	0xffffffff


	//   ....[148]....
        /*1a8c*/ 	.word	0xffffffff


	//   ....[149]....
        /*1a90*/ 	.word	0xffffffff


	//   ....[150]....
        /*1a94*/ 	.word	0xffffffff


	//   ....[151]....
        /*1a98*/ 	.word	0xffffffff


	//   ....[152]....
        /*1a9c*/ 	.word	0xffffffff


	//   ....[153]....
        /*1aa0*/ 	.word	0xffffffff


	//   ....[154]....
        /*1aa4*/ 	.word	0xffffffff


	//   ....[155]....
        /*1aa8*/ 	.word	0xffffffff


	//   ....[156]....
        /*1aac*/ 	.word	0xffffffff


	//   ....[157]....
        /*1ab0*/ 	.word	0xffffffff


	//   ....[158]....
        /*1ab4*/ 	.word	0xffffffff


	//   ....[159]....
        /*1ab8*/ 	.word	0xffffffff


	//   ....[160]....
        /*1abc*/ 	.word	0xffffffff


	//   ....[161]....
        /*1ac0*/ 	.word	0xffffffff


	//   ....[162]....
        /*1ac4*/ 	.word	0xffffffff


	//   ....[163]....
        /*1ac8*/ 	.word	0xffffffff


	//   ....[164]....
        /*1acc*/ 	.word	0xffffffff


	//   ....[165]....
        /*1ad0*/ 	.word	0xffffffff


	//   ....[166]....
        /*1ad4*/ 	.word	0xffffffff


	//   ....[167]....
        /*1ad8*/ 	.word	0xffffffff


	//   ....[168]....
        /*1adc*/ 	.word	0xffffffff


	//   ....[169]....
        /*1ae0*/ 	.word	0xffffffff


	//   ....[170]....
        /*1ae4*/ 	.word	0xffffffff


	//   ....[171]....
        /*1ae8*/ 	.word	0xffffffff


	//   ....[172]....
        /*1aec*/ 	.word	0xffffffff


	//   ....[173]....
        /*1af0*/ 	.word	0xffffffff


	//   ....[174]....
        /*1af4*/ 	.word	0xffffffff


	//   ....[175]....
        /*1af8*/ 	.word	0xffffffff


	//   ....[176]....
        /*1afc*/ 	.word	0xffffffff


	//   ....[177]....
        /*1b00*/ 	.word	0xffffffff


	//   ....[178]....
        /*1b04*/ 	.word	0xffffffff


	//   ....[179]....
        /*1b08*/ 	.word	0xffffffff


	//   ....[180]....
        /*1b0c*/ 	.word	0xffffffff


	//   ....[181]....
        /*1b10*/ 	.word	0xffffffff


	//   ....[182]....
        /*1b14*/ 	.word	0xffffffff


	//   ....[183]....
        /*1b18*/ 	.word	0xffffffff


	//   ....[184]....
        /*1b1c*/ 	.word	0xffffffff


	//   ....[185]....
        /*1b20*/ 	.word	0xffffffff


	//   ....[186]....
        /*1b24*/ 	.word	0xffffffff


	//   ....[187]....
        /*1b28*/ 	.word	0xffffffff


	//   ....[188]....
        /*1b2c*/ 	.word	0xffffffff


	//   ....[189]....
        /*1b30*/ 	.word	0xffffffff


	//   ....[190]....
        /*1b34*/ 	.word	0xffffffff


	//   ....[191]....
        /*1b38*/ 	.word	0xffffffff


	//   ....[192]....
        /*1b3c*/ 	.word	0xffffffff


	//   ....[193]....
        /*1b40*/ 	.word	0xffffffff


	//   ....[194]....
        /*1b44*/ 	.word	0xffffffff


	//   ....[195]....
        /*1b48*/ 	.word	0xffffffff


	//   ....[196]....
        /*1b4c*/ 	.word	0xffffffff


	//   ....[197]....
        /*1b50*/ 	.word	0xffffffff


	//   ....[198]....
        /*1b54*/ 	.word	0xffffffff


	//   ....[199]....
        /*1b58*/ 	.word	0xffffffff


	//   ....[200]....
        /*1b5c*/ 	.word	0xffffffff


	//   ....[201]....
        /*1b60*/ 	.word	0xffffffff


	//   ....[202]....
        /*1b64*/ 	.word	0xffffffff


	//   ....[203]....
        /*1b68*/ 	.word	0xffffffff


	//   ....[204]....
        /*1b6c*/ 	.word	0xffffffff


	//   ....[205]....
        /*1b70*/ 	.word	0xffffffff


	//   ....[206]....
        /*1b74*/ 	.word	0xffffffff


	//   ....[207]....
        /*1b78*/ 	.word	0xffffffff


	//   ....[208]....
        /*1b7c*/ 	.word	0xffffffff


	//   ....[209]....
        /*1b80*/ 	.word	0xffffffff


	//   ....[210]....
        /*1b84*/ 	.word	0xffffffff


	//   ....[211]....
        /*1b88*/ 	.word	0xffffffff


	//   ....[212]....
        /*1b8c*/ 	.word	0xffffffff


	//   ....[213]....
        /*1b90*/ 	.word	0xffffffff


	//   ....[214]....
        /*1b94*/ 	.word	0xffffffff


	//   ....[215]....
        /*1b98*/ 	.word	0xffffffff


	//   ....[216]....
        /*1b9c*/ 	.word	0xffffffff


	//   ....[217]....
        /*1ba0*/ 	.word	0xffffffff


	//   ....[218]....
        /*1ba4*/ 	.word	0xffffffff


	//   ....[219]....
        /*1ba8*/ 	.word	0xffffffff


	//   ....[220]....
        /*1bac*/ 	.word	0xffffffff


	//   ....[221]....
        /*1bb0*/ 	.word	0xffffffff


	//   ....[222]....
        /*1bb4*/ 	.word	0xffffffff


	//   ....[223]....
        /*1bb8*/ 	.word	0xffffffff


	//   ....[224]....
        /*1bbc*/ 	.word	0xffffffff


	//   ....[225]....
        /*1bc0*/ 	.word	0xffffffff


	//   ....[226]....
        /*1bc4*/ 	.word	0xffffffff


	//   ....[227]....
        /*1bc8*/ 	.word	0xffffffff


	//   ....[228]....
        /*1bcc*/ 	.word	0xffffffff


	//   ....[229]....
        /*1bd0*/ 	.word	0xffffffff


	//   ....[230]....
        /*1bd4*/ 	.word	0xffffffff


	//   ....[231]....
        /*1bd8*/ 	.word	0xffffffff


	//   ....[232]....
        /*1bdc*/ 	.word	0xffffffff


	//   ....[233]....
        /*1be0*/ 	.word	0xffffffff


	//   ....[234]....
        /*1be4*/ 	.word	0xffffffff


	//   ....[235]....
        /*1be8*/ 	.word	0xffffffff


	//   ....[236]....
        /*1bec*/ 	.word	0xffffffff


	//   ....[237]....
        /*1bf0*/ 	.word	0xffffffff


	//   ....[238]....
        /*1bf4*/ 	.word	0xffffffff


	//   ....[239]....
        /*1bf8*/ 	.word	0xffffffff


	//   ....[240]....
        /*1bfc*/ 	.word	0xffffffff


	//   ....[241]....
        /*1c00*/ 	.word	0xffffffff


	//   ....[242]....
        /*1c04*/ 	.word	0xffffffff


	//   ....[243]....
        /*1c08*/ 	.word	0xffffffff


	//   ....[244]....
        /*1c0c*/ 	.word	0xffffffff


	//   ....[245]....
        /*1c10*/ 	.word	0xffffffff


	//   ....[246]....
        /*1c14*/ 	.word	0xffffffff


	//   ....[247]....
        /*1c18*/ 	.word	0xffffffff


	//   ....[248]....
        /*1c1c*/ 	.word	0xffffffff


	//   ....[249]....
        /*1c20*/ 	.word	0xffffffff


	//   ....[250]....
        /*1c24*/ 	.word	0xffffffff


	//   ....[251]....
        /*1c28*/ 	.word	0xffffffff


	//   ....[252]....
        /*1c2c*/ 	.word	0xffffffff


	//   ....[253]....
        /*1c30*/ 	.word	0xffffffff


	//   ....[254]....
        /*1c34*/ 	.word	0xffffffff


	//   ....[255]....
        /*1c38*/ 	.word	0xffffffff


	//   ....[0]....
        /*1c3c*/ 	.word	0xffffffff


	//   ....[1]....
        /*1c40*/ 	.word	0xffffffff


	//   ....[2]....
        /*1c44*/ 	.word	0xffffffff


	//   ....[3]....
        /*1c48*/ 	.word	0xffffffff


	//   ....[4]....
        /*1c4c*/ 	.word	0xffffffff


	//   ....[5]....
        /*1c50*/ 	.word	0xffffffff


	//   ....[6]....
        /*1c54*/ 	.word	0xffffffff


	//   ....[7]....
        /*1c58*/ 	.word	0xffffffff


	//   ....[8]....
        /*1c5c*/ 	.word	0xffffffff


	//   ....[9]....
        /*1c60*/ 	.word	0xffffffff


	//   ....[10]....
        /*1c64*/ 	.word	0xffffffff


	//   ....[11]....
        /*1c68*/ 	.word	0xffffffff


	//   ....[12]....
        /*1c6c*/ 	.word	0xffffffff


	//   ....[13]....
        /*1c70*/ 	.word	0xffffffff


	//   ....[14]....
        /*1c74*/ 	.word	0xffffffff


	//   ....[15]....
        /*1c78*/ 	.word	0xffffffff


	//   ....[16]....
        /*1c7c*/ 	.word	0xffffffff


	//   ....[17]....
        /*1c80*/ 	.word	0xffffffff


	//   ....[18]....
        /*1c84*/ 	.word	0xffffffff


	//   ....[19]....
        /*1c88*/ 	.word	0xffffffff


	//   ....[20]....
        /*1c8c*/ 	.word	0xffffffff


	//   ....[21]....
        /*1c90*/ 	.word	0xffffffff


	//   ....[22]....
        /*1c94*/ 	.word	0xffffffff


	//   ....[23]....
        /*1c98*/ 	.word	0xffffffff


	//   ....[24]....
        /*1c9c*/ 	.word	0xffffffff


	//   ....[25]....
        /*1ca0*/ 	.word	0xffffffff


	//   ....[26]....
        /*1ca4*/ 	.word	0xffffffff


	//   ....[27]....
        /*1ca8*/ 	.word	0xffffffff


	//   ....[28]....
        /*1cac*/ 	.word	0xffffffff


	//   ....[29]....
        /*1cb0*/ 	.word	0xffffffff


	//   ....[30]....
        /*1cb4*/ 	.word	0xffffffff


	//   ....[31]....
        /*1cb8*/ 	.word	0xffffffff


	//   ....[32]....
        /*1cbc*/ 	.word	0xffffffff


	//   ....[33]....
        /*1cc0*/ 	.word	0xffffffff


	//   ....[34]....
        /*1cc4*/ 	.word	0xffffffff


	//   ....[35]....
        /*1cc8*/ 	.word	0xffffffff


	//   ....[36]....
        /*1ccc*/ 	.word	0xffffffff


	//   ....[37]....
        /*1cd0*/ 	.word	0xffffffff


	//   ....[38]....
        /*1cd4*/ 	.word	0xffffffff


	//   ....[39]....
        /*1cd8*/ 	.word	0xffffffff


	//   ....[40]....
        /*1cdc*/ 	.word	0xffffffff


	//   ....[41]....
        /*1ce0*/ 	.word	0xffffffff


	//   ....[42]....
        /*1ce4*/ 	.word	0xffffffff


	//   ....[43]....
        /*1ce8*/ 	.word	0xffffffff


	//   ....[44]....
        /*1cec*/ 	.word	0xffffffff


	//   ....[45]....
        /*1cf0*/ 	.word	0xffffffff


	//   ....[46]....
        /*1cf4*/ 	.word	0xffffffff


	//   ....[47]....
        /*1cf8*/ 	.word	0xffffffff


	//   ....[48]....
        /*1cfc*/ 	.word	0xffffffff


	//   ....[49]....
        /*1d00*/ 	.word	0xffffffff


	//   ....[50]....
        /*1d04*/ 	.word	0xffffffff


	//   ....[51]....
        /*1d08*/ 	.word	0xffffffff


	//   ....[52]....
        /*1d0c*/ 	.word	0xffffffff


	//   ....[53]....
        /*1d10*/ 	.word	0xffffffff


	//   ....[54]....
        /*1d14*/ 	.word	0xffffffff


	//   ....[55]....
        /*1d18*/ 	.word	0xffffffff


	//   ....[56]....
        /*1d1c*/ 	.word	0xffffffff


	//   ....[57]....
        /*1d20*/ 	.word	0xffffffff


	//   ....[58]....
        /*1d24*/ 	.word	0xffffffff


	//   ....[59]....
        /*1d28*/ 	.word	0xffffffff


	//   ....[60]....
        /*1d2c*/ 	.word	0xffffffff


	//   ....[61]....
        /*1d30*/ 	.word	0xffffffff


	//   ....[62]....
        /*1d34*/ 	.word	0xffffffff


	//   ....[63]....
        /*1d38*/ 	.word	0xffffffff


	//   ....[64]....
        /*1d3c*/ 	.word	0xffffffff


	//   ....[65]....
        /*1d40*/ 	.word	0xffffffff


	//   ....[66]....
        /*1d44*/ 	.word	0xffffffff


	//   ....[67]....
        /*1d48*/ 	.word	0xffffffff


	//   ....[68]....
        /*1d4c*/ 	.word	0xffffffff


	//   ....[69]....
        /*1d50*/ 	.word	0xffffffff


	//   ....[70]....
        /*1d54*/ 	.word	0xffffffff


	//   ....[71]....
        /*1d58*/ 	.word	0xffffffff


	//   ....[72]....
        /*1d5c*/ 	.word	0xffffffff


	//   ....[73]....
        /*1d60*/ 	.word	0xffffffff


	//   ....[74]....
        /*1d64*/ 	.word	0xffffffff


	//   ....[75]....
        /*1d68*/ 	.word	0xffffffff


	//   ....[76]....
        /*1d6c*/ 	.word	0xffffffff


	//   ....[77]....
        /*1d70*/ 	.word	0xffffffff


	//   ....[78]....
        /*1d74*/ 	.word	0xffffffff


	//   ....[79]....
        /*1d78*/ 	.word	0xffffffff


	//   ....[80]....
        /*1d7c*/ 	.word	0xffffffff


	//   ....[81]....
        /*1d80*/ 	.word	0xffffffff


	//   ....[82]....
        /*1d84*/ 	.word	0xffffffff


	//   ....[83]....
        /*1d88*/ 	.word	0xffffffff


	//   ....[84]....
        /*1d8c*/ 	.word	0xffffffff


	//   ....[85]....
        /*1d90*/ 	.word	0xffffffff


	//   ....[86]....
        /*1d94*/ 	.word	0xffffffff


	//   ....[87]....
        /*1d98*/ 	.word	0xffffffff


	//   ....[88]....
        /*1d9c*/ 	.word	0xffffffff


	//   ....[89]....
        /*1da0*/ 	.word	0xffffffff


	//   ....[90]....
        /*1da4*/ 	.word	0xffffffff


	//   ....[91]....
        /*1da8*/ 	.word	0xffffffff


	//   ....[92]....
        /*1dac*/ 	.word	0xffffffff


	//   ....[93]....
        /*1db0*/ 	.word	0xffffffff


	//   ....[94]....
        /*1db4*/ 	.word	0xffffffff


	//   ....[95]....
        /*1db8*/ 	.word	0xffffffff


	//   ....[96]....
        /*1dbc*/ 	.word	0xffffffff


	//   ....[97]....
        /*1dc0*/ 	.word	0xffffffff


	//   ....[98]....
        /*1dc4*/ 	.word	0xffffffff


	//   ....[99]....
        /*1dc8*/ 	.word	0xffffffff


	//   ....[100]....
        /*1dcc*/ 	.word	0xffffffff


	//   ....[101]....
        /*1dd0*/ 	.word	0xffffffff


	//   ....[102]....
        /*1dd4*/ 	.word	0xffffffff


	//   ....[103]....
        /*1dd8*/ 	.word	0xffffffff


	//   ....[104]....
        /*1ddc*/ 	.word	0xffffffff


	//   ....[105]....
        /*1de0*/ 	.word	0xffffffff


	//   ....[106]....
        /*1de4*/ 	.word	0xffffffff


	//   ....[107]....
        /*1de8*/ 	.word	0xffffffff


	//   ....[108]....
        /*1dec*/ 	.word	0xffffffff


	//   ....[109]....
        /*1df0*/ 	.word	0xffffffff


	//   ....[110]....
        /*1df4*/ 	.word	0xffffffff


	//   ....[111]....
        /*1df8*/ 	.word	0xffffffff


	//   ....[112]....
        /*1dfc*/ 	.word	0xffffffff


	//   ....[113]....
        /*1e00*/ 	.word	0xffffffff


	//   ....[114]....
        /*1e04*/ 	.word	0xffffffff


	//   ....[115]....
        /*1e08*/ 	.word	0xffffffff


	//   ....[116]....
        /*1e0c*/ 	.word	0xffffffff


	//   ....[117]....
        /*1e10*/ 	.word	0xffffffff


	//   ....[118]....
        /*1e14*/ 	.word	0xffffffff


	//   ....[119]....
        /*1e18*/ 	.word	0xffffffff


	//   ....[120]....
        /*1e1c*/ 	.word	0xffffffff


	//   ....[121]....
        /*1e20*/ 	.word	0xffffffff


	//   ....[122]....
        /*1e24*/ 	.word	0xffffffff


	//   ....[123]....
        /*1e28*/ 	.word	0xffffffff


	//   ....[124]....
        /*1e2c*/ 	.word	0xffffffff


	//   ....[125]....
        /*1e30*/ 	.word	0xffffffff


	//   ....[126]....
        /*1e34*/ 	.word	0xffffffff


	//   ....[127]....
        /*1e38*/ 	.word	0xffffffff


	//   ....[128]....
        /*1e3c*/ 	.word	0xffffffff


	//   ....[129]....
        /*1e40*/ 	.word	0xffffffff


	//   ....[130]....
        /*1e44*/ 	.word	0xffffffff


	//   ....[131]....
        /*1e48*/ 	.word	0xffffffff


	//   ....[132]....
        /*1e4c*/ 	.word	0xffffffff


	//   ....[133]....
        /*1e50*/ 	.word	0xffffffff


	//   ....[134]....
        /*1e54*/ 	.word	0xffffffff


	//   ....[135]....
        /*1e58*/ 	.word	0xffffffff


	//   ....[136]....
        /*1e5c*/ 	.word	0xffffffff


	//   ....[137]....
        /*1e60*/ 	.word	0xffffffff


	//   ....[138]....
        /*1e64*/ 	.word	0xffffffff


	//   ....[139]....
        /*1e68*/ 	.word	0xffffffff


	//   ....[140]....
        /*1e6c*/ 	.word	0xffffffff


	//   ....[141]....
        /*1e70*/ 	.word	0xffffffff


	//   ....[142]....
        /*1e74*/ 	.word	0xffffffff


	//   ....[143]....
        /*1e78*/ 	.word	0xffffffff


	//   ....[144]....
        /*1e7c*/ 	.word	0xffffffff


	//   ....[145]....
        /*1e80*/ 	.word	0xffffffff


	//   ....[146]....
        /*1e84*/ 	.word	0xffffffff


	//   ....[147]....
        /*1e88*/ 	.word	0xffffffff


	//   ....[148]....
        /*1e8c*/ 	.word	0xffffffff


	//   ....[149]....
        /*1e90*/ 	.word	0xffffffff


	//   ....[150]....
        /*1e94*/ 	.word	0xffffffff


	//   ....[151]....
        /*1e98*/ 	.word	0xffffffff


	//   ....[152]....
        /*1e9c*/ 	.word	0xffffffff


	//   ....[153]....
        /*1ea0*/ 	.word	0xffffffff


	//   ....[154]....
        /*1ea4*/ 	.word	0xffffffff


	//   ....[155]....
        /*1ea8*/ 	.word	0xffffffff


	//   ....[156]....
        /*1eac*/ 	.word	0xffffffff


	//   ....[157]....
        /*1eb0*/ 	.word	0xffffffff


	//   ....[158]....
        /*1eb4*/ 	.word	0xffffffff


	//   ....[159]....
        /*1eb8*/ 	.word	0xffffffff


	//   ....[160]....
        /*1ebc*/ 	.word	0xffffffff


	//   ....[161]....
        /*1ec0*/ 	.word	0xffffffff


	//   ....[162]....
        /*1ec4*/ 	.word	0xffffffff


	//   ....[163]....
        /*1ec8*/ 	.word	0xffffffff


	//   ....[164]....
        /*1ecc*/ 	.word	0xffffffff


	//   ....[165]....
        /*1ed0*/ 	.word	0xffffffff


	//   ....[166]....
        /*1ed4*/ 	.word	0xffffffff


	//   ....[167]....
        /*1ed8*/ 	.word	0xffffffff


	//   ....[168]....
        /*1edc*/ 	.word	0xffffffff


	//   ....[169]....
        /*1ee0*/ 	.word	0xffffffff


	//   ....[170]....
        /*1ee4*/ 	.word	0xffffffff


	//   ....[171]....
        /*1ee8*/ 	.word	0xffffffff


	//   ....[172]....
        /*1eec*/ 	.word	0xffffffff


	//   ....[173]....
        /*1ef0*/ 	.word	0xffffffff


	//   ....[174]....
        /*1ef4*/ 	.word	0xffffffff


	//   ....[175]....
        /*1ef8*/ 	.word	0xffffffff


	//   ....[176]....
        /*1efc*/ 	.word	0xffffffff


	//   ....[177]....
        /*1f00*/ 	.word	0xffffffff


	//   ....[178]....
        /*1f04*/ 	.word	0xffffffff


	//   ....[179]....
        /*1f08*/ 	.word	0xffffffff


	//   ....[180]....
        /*1f0c*/ 	.word	0xffffffff


	//   ....[181]....
        /*1f10*/ 	.word	0xffffffff


	//   ....[182]....
        /*1f14*/ 	.word	0xffffffff


	//   ....[183]....
        /*1f18*/ 	.word	0xffffffff


	//   ....[184]....
        /*1f1c*/ 	.word	0xffffffff


	//   ....[185]....
        /*1f20*/ 	.word	0xffffffff


	//   ....[186]....
        /*1f24*/ 	.word	0xffffffff


	//   ....[187]....
        /*1f28*/ 	.word	0xffffffff


	//   ....[188]....
        /*1f2c*/ 	.word	0xffffffff


	//   ....[189]....
        /*1f30*/ 	.word	0xffffffff


	//   ....[190]....
        /*1f34*/ 	.word	0xffffffff


	//   ....[191]....
        /*1f38*/ 	.word	0xffffffff


	//   ....[192]....
        /*1f3c*/ 	.word	0xffffffff


	//   ....[193]....
        /*1f40*/ 	.word	0xffffffff


	//   ....[194]....
        /*1f44*/ 	.word	0xffffffff


	//   ....[195]....
        /*1f48*/ 	.word	0xffffffff


	//   ....[196]....
        /*1f4c*/ 	.word	0xffffffff


	//   ....[197]....
        /*1f50*/ 	.word	0xffffffff


	//   ....[198]....
        /*1f54*/ 	.word	0xffffffff


	//   ....[199]....
        /*1f58*/ 	.word	0xffffffff


	//   ....[200]....
        /*1f5c*/ 	.word	0xffffffff


	//   ....[201]....
        /*1f60*/ 	.word	0xffffffff


	//   ....[202]....
        /*1f64*/ 	.word	0xffffffff


	//   ....[203]....
        /*1f68*/ 	.word	0xffffffff


	//   ....[204]....
        /*1f6c*/ 	.word	0xffffffff


	//   ....[205]....
        /*1f70*/ 	.word	0xffffffff


	//   ....[206]....
        /*1f74*/ 	.word	0xffffffff


	//   ....[207]....
        /*1f78*/ 	.word	0xffffffff


	//   ....[208]....
        /*1f7c*/ 	.word	0xffffffff


	//   ....[209]....
        /*1f80*/ 	.word	0xffffffff


	//   ....[210]....
        /*1f84*/ 	.word	0xffffffff


	//   ....[211]....
        /*1f88*/ 	.word	0xffffffff


	//   ....[212]....
        /*1f8c*/ 	.word	0xffffffff


	//   ....[213]....
        /*1f90*/ 	.word	0xffffffff


	//   ....[214]....
        /*1f94*/ 	.word	0xffffffff


	//   ....[215]....
        /*1f98*/ 	.word	0xffffffff


	//   ....[216]....
        /*1f9c*/ 	.word	0xffffffff


	//   ....[217]....
        /*1fa0*/ 	.word	0xffffffff


	//   ....[218]....
        /*1fa4*/ 	.word	0xffffffff


	//   ....[219]....
        /*1fa8*/ 	.word	0xffffffff


	//   ....[220]....
        /*1fac*/ 	.word	0xffffffff


	//   ....[221]....
        /*1fb0*/ 	.word	0xffffffff


	//   ....[222]....
        /*1fb4*/ 	.word	0xffffffff


	//   ....[223]....
        /*1fb8*/ 	.word	0xffffffff


	//   ....[224]....
        /*1fbc*/ 	.word	0xffffffff


	//   ....[225]....
        /*1fc0*/ 	.word	0xffffffff


	//   ....[226]....
        /*1fc4*/ 	.word	0xffffffff


	//   ....[227]....
        /*1fc8*/ 	.word	0xffffffff


	//   ....[228]....
        /*1fcc*/ 	.word	0xffffffff


	//   ....[229]....
        /*1fd0*/ 	.word	0xffffffff


	//   ....[230]....
        /*1fd4*/ 	.word	0xffffffff


	//   ....[231]....
        /*1fd8*/ 	.word	0xffffffff


	//   ....[232]....
        /*1fdc*/ 	.word	0xffffffff


	//   ....[233]....
        /*1fe0*/ 	.word	0xffffffff


	//   ....[234]....
        /*1fe4*/ 	.word	0xffffffff


	//   ....[235]....
        /*1fe8*/ 	.word	0xffffffff


	//   ....[236]....
        /*1fec*/ 	.word	0xffffffff


	//   ....[237]....
        /*1ff0*/ 	.word	0xffffffff


	//   ....[238]....
        /*1ff4*/ 	.word	0xffffffff


	//   ....[239]....
        /*1ff8*/ 	.word	0xffffffff


	//   ....[240]....
        /*1ffc*/ 	.word	0xffffffff


	//   ....[241]....
        /*2000*/ 	.word	0xffffffff


	//   ....[242]....
        /*2004*/ 	.word	0xffffffff


	//   ....[243]....
        /*2008*/ 	.word	0xffffffff


	//   ....[244]....
        /*200c*/ 	.word	0xffffffff


	//   ....[245]....
        /*2010*/ 	.word	0xffffffff


	//   ....[246]....
        /*2014*/ 	.word	0xffffffff


	//   ....[247]....
        /*2018*/ 	.word	0xffffffff


	//   ....[248]....
        /*201c*/ 	.word	0xffffffff


	//   ....[249]....
        /*2020*/ 	.word	0xffffffff


	//   ....[250]....
        /*2024*/ 	.word	0xffffffff


	//   ....[251]....
        /*2028*/ 	.word	0xffffffff


	//   ....[252]....
        /*202c*/ 	.word	0xffffffff


	//   ....[253]....
        /*2030*/ 	.word	0xffffffff


	//   ....[254]....
        /*2034*/ 	.word	0xffffffff


	//   ....[255]....
        /*2038*/ 	.word	0xffffffff


	//   ....[0]....
        /*203c*/ 	.word	0xffffffff


	//   ....[1]....
        /*2040*/ 	.word	0xffffffff


	//   ....[2]....
        /*2044*/ 	.word	0xffffffff


	//   ....[3]....
        /*2048*/ 	.word	0xffffffff


	//   ....[4]....
        /*204c*/ 	.word	0xffffffff


	//   ....[5]....
        /*2050*/ 	.word	0xffffffff


	//   ....[6]....
        /*2054*/ 	.word	0xffffffff


	//   ....[7]....
        /*2058*/ 	.word	0xffffffff


	//   ....[8]....
        /*205c*/ 	.word	0xffffffff


	//   ....[9]....
        /*2060*/ 	.word	0xffffffff


	//   ....[10]....
        /*2064*/ 	.word	0xffffffff


	//   ....[11]....
        /*2068*/ 	.word	0xffffffff


	//   ....[12]....
        /*206c*/ 	.word	0xffffffff


	//   ....[13]....
        /*2070*/ 	.word	0xffffffff


	//   ....[14]....
        /*2074*/ 	.word	0xffffffff


	//   ....[15]....
        /*2078*/ 	.word	0xffffffff


	//   ....[16]....
        /*207c*/ 	.word	0xffffffff


	//   ....[17]....
        /*2080*/ 	.word	0xffffffff


	//   ....[18]....
        /*2084*/ 	.word	0xffffffff


	//   ....[19]....
        /*2088*/ 	.word	0xffffffff


	//   ....[20]....
        /*208c*/ 	.word	0xffffffff


	//   ....[21]....
        /*2090*/ 	.word	0xffffffff


	//   ....[22]....
        /*2094*/ 	.word	0xffffffff


	//   ....[23]....
        /*2098*/ 	.word	0xffffffff


	//   ....[24]....
        /*209c*/ 	.word	0xffffffff


	//   ....[25]....
        /*20a0*/ 	.word	0xffffffff


	//   ....[26]....
        /*20a4*/ 	.word	0xffffffff


	//   ....[27]....
        /*20a8*/ 	.word	0xffffffff


	//   ....[28]....
        /*20ac*/ 	.word	0xffffffff


	//   ....[29]....
        /*20b0*/ 	.word	0xffffffff


	//   ....[30]....
        /*20b4*/ 	.word	0xffffffff


	//   ....[31]....
        /*20b8*/ 	.word	0xffffffff


	//   ....[32]....
        /*20bc*/ 	.word	0xffffffff


	//   ....[33]....
        /*20c0*/ 	.word	0xffffffff


	//   ....[34]....
        /*20c4*/ 	.word	0xffffffff


	//   ....[35]....
        /*20c8*/ 	.word	0xffffffff


	//   ....[36]....
        /*20cc*/ 	.word	0xffffffff


	//   ....[37]....
        /*20d0*/ 	.word	0xffffffff


	//   ....[38]....
        /*20d4*/ 	.word	0xffffffff


	//   ....[39]....
        /*20d8*/ 	.word	0xffffffff


	//   ....[40]....
        /*20dc*/ 	.word	0xffffffff


	//   ....[41]....
        /*20e0*/ 	.word	0xffffffff


	//   ....[42]....
        /*20e4*/ 	.word	0xffffffff


	//   ....[43]....
        /*20e8*/ 	.word	0xffffffff


	//   ....[44]....
        /*20ec*/ 	.word	0xffffffff


	//   ....[45]....
        /*20f0*/ 	.word	0xffffffff


	//   ....[46]....
        /*20f4*/ 	.word	0xffffffff


	//   ....[47]....
        /*20f8*/ 	.word	0xffffffff


	//   ....[48]....
        /*20fc*/ 	.word	0xffffffff


	//   ....[49]....
        /*2100*/ 	.word	0xffffffff


	//   ....[50]....
        /*2104*/ 	.word	0xffffffff


	//   ....[51]....
        /*2108*/ 	.word	0xffffffff


	//   ....[52]....
        /*210c*/ 	.word	0xffffffff


	//   ....[53]....
        /*2110*/ 	.word	0xffffffff


	//   ....[54]....
        /*2114*/ 	.word	0xffffffff


	//   ....[55]....
        /*2118*/ 	.word	0xffffffff


	//   ....[56]....
        /*211c*/ 	.word	0xffffffff


	//   ....[57]....
        /*2120*/ 	.word	0xffffffff


	//   ....[58]....
        /*2124*/ 	.word	0xffffffff


	//   ....[59]....
        /*2128*/ 	.word	0xffffffff


	//   ....[60]....
        /*212c*/ 	.word	0xffffffff


	//   ....[61]....
        /*2130*/ 	.word	0xffffffff


	//   ....[62]....
        /*2134*/ 	.word	0xffffffff


	//   ....[63]....
        /*2138*/ 	.word	0xffffffff


	//   ....[64]....
        /*213c*/ 	.word	0xffffffff


	//   ....[65]....
        /*2140*/ 	.word	0xffffffff


	//   ....[66]....
        /*2144*/ 	.word	0xffffffff


	//   ....[67]....
        /*2148*/ 	.word	0xffffffff


	//   ....[68]....
        /*214c*/ 	.word	0xffffffff


	//   ....[69]....
        /*2150*/ 	.word	0xffffffff


	//   ....[70]....
        /*2154*/ 	.word	0xffffffff


	//   ....[71]....
        /*2158*/ 	.word	0xffffffff


	//   ....[72]....
        /*215c*/ 	.word	0xffffffff


	//   ....[73]....
        /*2160*/ 	.word	0xffffffff


	//   ....[74]....
        /*2164*/ 	.word	0xffffffff


	//   ....[75]....
        /*2168*/ 	.word	0xffffffff


	//   ....[76]....
        /*216c*/ 	.word	0xffffffff


	//   ....[77]....
        /*2170*/ 	.word	0xffffffff


	//   ....[78]....
        /*2174*/ 	.word	0xffffffff


	//   ....[79]....
        /*2178*/ 	.word	0xffffffff


	//   ....[80]....
        /*217c*/ 	.word	0xffffffff


	//   ....[81]....
        /*2180*/ 	.word	0xffffffff


	//   ....[82]....
        /*2184*/ 	.word	0xffffffff


	//   ....[83]....
        /*2188*/ 	.word	0xffffffff


	//   ....[84]....
        /*218c*/ 	.word	0xffffffff


	//   ....[85]....
        /*2190*/ 	.word	0xffffffff


	//   ....[86]....
        /*2194*/ 	.word	0xffffffff


	//   ....[87]....
        /*2198*/ 	.word	0xffffffff


	//   ....[88]....
        /*219c*/ 	.word	0xffffffff


	//   ....[89]....
        /*21a0*/ 	.word	0xffffffff


	//   ....[90]....
        /*21a4*/ 	.word	0xffffffff


	//   ....[91]....
        /*21a8*/ 	.word	0xffffffff


	//   ....[92]....
        /*21ac*/ 	.word	0xffffffff


	//   ....[93]....
        /*21b0*/ 	.word	0xffffffff


	//   ....[94]....
        /*21b4*/ 	.word	0xffffffff


	//   ....[95]....
        /*21b8*/ 	.word	0xffffffff


	//   ....[96]....
        /*21bc*/ 	.word	0xffffffff


	//   ....[97]....
        /*21c0*/ 	.word	0xffffffff


	//   ....[98]....
        /*21c4*/ 	.word	0xffffffff


	//   ....[99]....
        /*21c8*/ 	.word	0xffffffff


	//   ....[100]....
        /*21cc*/ 	.word	0xffffffff


	//   ....[101]....
        /*21d0*/ 	.word	0xffffffff


	//   ....[102]....
        /*21d4*/ 	.word	0xffffffff


	//   ....[103]....
        /*21d8*/ 	.word	0xffffffff


	//   ....[104]....
        /*21dc*/ 	.word	0xffffffff


	//   ....[105]....
        /*21e0*/ 	.word	0xffffffff


	//   ....[106]....
        /*21e4*/ 	.word	0xffffffff


	//   ....[107]....
        /*21e8*/ 	.word	0xffffffff


	//   ....[108]....
        /*21ec*/ 	.word	0xffffffff


	//   ....[109]....
        /*21f0*/ 	.word	0xffffffff


	//   ....[110]....
        /*21f4*/ 	.word	0xffffffff


	//   ....[111]....
        /*21f8*/ 	.word	0xffffffff


	//   ....[112]....
        /*21fc*/ 	.word	0xffffffff


	//   ....[113]....
        /*2200*/ 	.word	0xffffffff


	//   ....[114]....
        /*2204*/ 	.word	0xffffffff


	//   ....[115]....
        /*2208*/ 	.word	0xffffffff


	//   ....[116]....
        /*220c*/ 	.word	0xffffffff


	//   ....[117]....
        /*2210*/ 	.word	0xffffffff


	//   ....[118]....
        /*2214*/ 	.word	0xffffffff


	//   ....[119]....
        /*2218*/ 	.word	0xffffffff


	//   ....[120]....
        /*221c*/ 	.word	0xffffffff


	//   ....[121]....
        /*2220*/ 	.word	0xffffffff


	//   ....[122]....
        /*2224*/ 	.word	0xffffffff


	//   ....[123]....
        /*2228*/ 	.word	0xffffffff


	//   ....[124]....
        /*222c*/ 	.word	0xffffffff


	//   ....[125]....
        /*2230*/ 	.word	0xffffffff


	//   ....[126]....
        /*2234*/ 	.word	0xffffffff


	//   ....[127]....
        /*2238*/ 	.word	0xffffffff


	//   ....[128]....
        /*223c*/ 	.word	0xffffffff


	//   ....[129]....
        /*2240*/ 	.word	0xffffffff


	//   ....[130]....
        /*2244*/ 	.word	0xffffffff


	//   ....[131]....
        /*2248*/ 	.word	0xffffffff


	//   ....[132]....
        /*224c*/ 	.word	0xffffffff


	//   ....[133]....
        /*2250*/ 	.word	0xffffffff


	//   ....[134]....
        /*2254*/ 	.word	0xffffffff


	//   ....[135]....
        /*2258*/ 	.word	0xffffffff


	//   ....[136]....
        /*225c*/ 	.word	0xffffffff


	//   ....[137]....
        /*2260*/ 	.word	0xffffffff


	//   ....[138]....
        /*2264*/ 	.word	0xffffffff


	//   ....[139]....
        /*2268*/ 	.word	0xffffffff


	//   ....[140]....
        /*226c*/ 	.word	0xffffffff


	//   ....[141]....
        /*2270*/ 	.word	0xffffffff


	//   ....[142]....
        /*2274*/ 	.word	0xffffffff


	//   ....[143]....
        /*2278*/ 	.word	0xffffffff


	//   ....[144]....
        /*227c*/ 	.word	0xffffffff


	//   ....[145]....
        /*2280*/ 	.word	0xffffffff


	//   ....[146]....
        /*2284*/ 	.word	0xffffffff


	//   ....[147]....
        /*2288*/ 	.word	0xffffffff


	//   ....[148]....
        /*228c*/ 	.word	0xffffffff


	//   ....[149]....
        /*2290*/ 	.word	0xffffffff


	//   ....[150]....
        /*2294*/ 	.word	0xffffffff


	//   ....[151]....
        /*2298*/ 	.word	0xffffffff


	//   ....[152]....
        /*229c*/ 	.word	0xffffffff


	//   ....[153]....
        /*22a0*/ 	.word	0xffffffff


	//   ....[154]....
        /*22a4*/ 	.word	0xffffffff


	//   ....[155]....
        /*22a8*/ 	.word	0xffffffff


	//   ....[156]....
        /*22ac*/ 	.word	0xffffffff


	//   ....[157]....
        /*22b0*/ 	.word	0xffffffff


	//   ....[158]....
        /*22b4*/ 	.word	0xffffffff


	//   ....[159]....
        /*22b8*/ 	.word	0xffffffff


	//   ....[160]....
        /*22bc*/ 	.word	0xffffffff


	//   ....[161]....
        /*22c0*/ 	.word	0xffffffff


	//   ....[162]....
        /*22c4*/ 	.word	0xffffffff


	//   ....[163]....
        /*22c8*/ 	.word	0xffffffff


	//   ....[164]....
        /*22cc*/ 	.word	0xffffffff


	//   ....[165]....
        /*22d0*/ 	.word	0xffffffff


	//   ....[166]....
        /*22d4*/ 	.word	0xffffffff


	//   ....[167]....
        /*22d8*/ 	.word	0xffffffff


	//   ....[168]....
        /*22dc*/ 	.word	0xffffffff


	//   ....[169]....
        /*22e0*/ 	.word	0xffffffff


	//   ....[170]....
        /*22e4*/ 	.word	0xffffffff


	//   ....[171]....
        /*22e8*/ 	.word	0xffffffff


	//   ....[172]....
        /*22ec*/ 	.word	0xffffffff


	//   ....[173]....
        /*22f0*/ 	.word	0xffffffff


	//   ....[174]....
        /*22f4*/ 	.word	0xffffffff


	//   ....[175]....
        /*22f8*/ 	.word	0xffffffff


	//   ....[176]....
        /*22fc*/ 	.word	0xffffffff


	//   ....[177]....
        /*2300*/ 	.word	0xffffffff


	//   ....[178]....
        /*2304*/ 	.word	0xffffffff


	//   ....[179]....
        /*2308*/ 	.word	0xffffffff


	//   ....[180]....
        /*230c*/ 	.word	0xffffffff


	//   ....[181]....
        /*2310*/ 	.word	0xffffffff


	//   ....[182]....
        /*2314*/ 	.word	0xffffffff


	//   ....[183]....
        /*2318*/ 	.word	0xffffffff


	//   ....[184]....
        /*231c*/ 	.word	0xffffffff


	//   ....[185]....
        /*2320*/ 	.word	0xffffffff


	//   ....[186]....
        /*2324*/ 	.word	0xffffffff


	//   ....[187]....
        /*2328*/ 	.word	0xffffffff


	//   ....[188]....
        /*232c*/ 	.word	0xffffffff


	//   ....[189]....
        /*2330*/ 	.word	0xffffffff


	//   ....[190]....
        /*2334*/ 	.word	0xffffffff


	//   ....[191]....
        /*2338*/ 	.word	0xffffffff


	//   ....[192]....
        /*233c*/ 	.word	0xffffffff


	//   ....[193]....
        /*2340*/ 	.word	0xffffffff


	//   ....[194]....
        /*2344*/ 	.word	0xffffffff


	//   ....[195]....
        /*2348*/ 	.word	0xffffffff


	//   ....[196]....
        /*234c*/ 	.word	0xffffffff


	//   ....[197]....
        /*2350*/ 	.word	0xffffffff


	//   ....[198]....
        /*2354*/ 	.word	0xffffffff


	//   ....[199]....
        /*2358*/ 	.word	0xffffffff


	//   ....[200]....
        /*235c*/ 	.word	0xffffffff


	//   ....[201]....
        /*2360*/ 	.word	0xffffffff


	//   ....[202]....
        /*2364*/ 	.word	0xffffffff


	//   ....[203]....
        /*2368*/ 	.word	0xffffffff


	//   ....[204]....
        /*236c*/ 	.word	0xffffffff


	//   ....[205]....
        /*2370*/ 	.word	0xffffffff


	//   ....[206]....
        /*2374*/ 	.word	0xffffffff


	//   ....[207]....
        /*2378*/ 	.word	0xffffffff


	//   ....[208]....
        /*237c*/ 	.word	0xffffffff


	//   ....[209]....
        /*2380*/ 	.word	0xffffffff


	//   ....[210]....
        /*2384*/ 	.word	0xffffffff


	//   ....[211]....
        /*2388*/ 	.word	0xffffffff


	//   ....[212]....
        /*238c*/ 	.word	0xffffffff


	//   ....[213]....
        /*2390*/ 	.word	0xffffffff


	//   ....[214]....
        /*2394*/ 	.word	0xffffffff


	//   ....[215]....
        /*2398*/ 	.word	0xffffffff


	//   ....[216]....
        /*239c*/ 	.word	0xffffffff


	//   ....[217]....
        /*23a0*/ 	.word	0xffffffff


	//   ....[218]....
        /*23a4*/ 	.word	0xffffffff


	//   ....[219]....
        /*23a8*/ 	.word	0xffffffff


	//   ....[220]....
        /*23ac*/ 	.word	0xffffffff


	//   ....[221]....
        /*23b0*/ 	.word	0xffffffff


	//   ....[222]....
        /*23b4*/ 	.word	0xffffffff


	//   ....[223]....
        /*23b8*/ 	.word	0xffffffff


	//   ....[224]....
        /*23bc*/ 	.word	0xffffffff


	//   ....[225]....
        /*23c0*/ 	.word	0xffffffff


	//   ....[226]....
        /*23c4*/ 	.word	0xffffffff


	//   ....[227]....
        /*23c8*/ 	.word	0xffffffff


	//   ....[228]....
        /*23cc*/ 	.word	0xffffffff


	//   ....[229]....
        /*23d0*/ 	.word	0xffffffff


	//   ....[230]....
        /*23d4*/ 	.word	0xffffffff


	//   ....[231]....
        /*23d8*/ 	.word	0xffffffff


	//   ....[232]....
        /*23dc*/ 	.word	0xffffffff


	//   ....[233]....
        /*23e0*/ 	.word	0xffffffff


	//   ....[234]....
        /*23e4*/ 	.word	0xffffffff


	//   ....[235]....
        /*23e8*/ 	.word	0xffffffff


	//   ....[236]....
        /*23ec*/ 	.word	0xffffffff


	//   ....[237]....
        /*23f0*/ 	.word	0xffffffff


	//   ....[238]....
        /*23f4*/ 	.word	0xffffffff


	//   ....[239]....
        /*23f8*/ 	.word	0xffffffff


	//   ....[240]....
        /*23fc*/ 	.word	0xffffffff


	//   ....[241]....
        /*2400*/ 	.word	0xffffffff


	//   ....[242]....
        /*2404*/ 	.word	0xffffffff


	//   ....[243]....
        /*2408*/ 	.word	0xffffffff


	//   ....[244]....
        /*240c*/ 	.word	0xffffffff


	//   ....[245]....
        /*2410*/ 	.word	0xffffffff


	//   ....[246]....
        /*2414*/ 	.word	0xffffffff


	//   ....[247]....
        /*2418*/ 	.word	0xffffffff


	//   ....[248]....
        /*241c*/ 	.word	0xffffffff


	//   ....[249]....
        /*2420*/ 	.word	0xffffffff


	//   ....[250]....
        /*2424*/ 	.word	0xffffffff


	//   ....[251]....
        /*2428*/ 	.word	0xffffffff


	//   ....[252]....
        /*242c*/ 	.word	0xffffffff


	//   ....[253]....
        /*2430*/ 	.word	0xffffffff


	//   ....[254]....
        /*2434*/ 	.word	0xffffffff


	//   ....[255]....
        /*2438*/ 	.word	0xffffffff


	//   ....[0]....
        /*243c*/ 	.word	0xffffffff


	//   ....[1]....
        /*2440*/ 	.word	0xffffffff


	//   ....[2]....
        /*2444*/ 	.word	0xffffffff


	//   ....[3]....
        /*2448*/ 	.word	0xffffffff


	//   ....[4]....
        /*244c*/ 	.word	0xffffffff


	//   ....[5]....
        /*2450*/ 	.word	0xffffffff


	//   ....[6]....
        /*2454*/ 	.word	0xffffffff


	//   ....[7]....
        /*2458*/ 	.word	0xffffffff


	//   ....[8]....
        /*245c*/ 	.word	0xffffffff


	//   ....[9]....
        /*2460*/ 	.word	0xffffffff


	//   ....[10]....
        /*2464*/ 	.word	0xffffffff


	//   ....[11]....
        /*2468*/ 	.word	0xffffffff


	//   ....[12]....
        /*246c*/ 	.word	0xffffffff


	//   ....[13]....
        /*2470*/ 	.word	0xffffffff


	//   ....[14]....
        /*2474*/ 	.word	0xffffffff


	//   ....[15]....
        /*2478*/ 	.word	0xffffffff


	//   ....[16]....
        /*247c*/ 	.word	0xffffffff


	//   ....[17]....
        /*2480*/ 	.word	0xffffffff


	//   ....[18]....
        /*2484*/ 	.word	0xffffffff


	//   ....[19]....
        /*2488*/ 	.word	0xffffffff


	//   ....[20]....
        /*248c*/ 	.word	0xffffffff


	//   ....[21]....
        /*2490*/ 	.word	0xffffffff


	//   ....[22]....
        /*2494*/ 	.word	0xffffffff


	//   ....[23]....
        /*2498*/ 	.word	0xffffffff


	//   ....[24]....
        /*249c*/ 	.word	0xffffffff


	//   ....[25]....
        /*24a0*/ 	.word	0xffffffff


	//   ....[26]....
        /*24a4*/ 	.word	0xffffffff


	//   ....[27]....
        /*24a8*/ 	.word	0xffffffff


	//   ....[28]....
        /*24ac*/ 	.word	0xffffffff


	//   ....[29]....
        /*24b0*/ 	.word	0xffffffff


	//   ....[30]....
        /*24b4*/ 	.word	0xffffffff


	//   ....[31]....
        /*24b8*/ 	.word	0xffffffff


	//   ....[32]....
        /*24bc*/ 	.word	0xffffffff


	//   ....[33]....
        /*24c0*/ 	.word	0xffffffff


	//   ....[34]....
        /*24c4*/ 	.word	0xffffffff


	//   ....[35]....
        /*24c8*/ 	.word	0xffffffff


	//   ....[36]....
        /*24cc*/ 	.word	0xffffffff


	//   ....[37]....
        /*24d0*/ 	.word	0xffffffff


	//   ....[38]....
        /*24d4*/ 	.word	0xffffffff


	//   ....[39]....
        /*24d8*/ 	.word	0xffffffff


	//   ....[40]....
        /*24dc*/ 	.word	0xffffffff


	//   ....[41]....
        /*24e0*/ 	.word	0xffffffff


	//   ....[42]....
        /*24e4*/ 	.word	0xffffffff


	//   ....[43]....
        /*24e8*/ 	.word	0xffffffff


	//   ....[44]....
        /*24ec*/ 	.word	0xffffffff


	//   ....[45]....
        /*24f0*/ 	.word	0xffffffff


	//   ....[46]....
        /*24f4*/ 	.word	0xffffffff


	//   ....[47]....
        /*24f8*/ 	.word	0xffffffff


	//   ....[48]....
        /*24fc*/ 	.word	0xffffffff


	//   ....[49]....
        /*2500*/ 	.word	0xffffffff


	//   ....[50]....
        /*2504*/ 	.word	0xffffffff


	//   ....[51]....
        /*2508*/ 	.word	0xffffffff


	//   ....[52]....
        /*250c*/ 	.word	0xffffffff


	//   ....[53]....
        /*2510*/ 	.word	0xffffffff


	//   ....[54]....
        /*2514*/ 	.word	0xffffffff


	//   ....[55]....
        /*2518*/ 	.word	0xffffffff


	//   ....[56]....
        /*251c*/ 	.word	0xffffffff


	//   ....[57]....
        /*2520*/ 	.word	0xffffffff


	//   ....[58]....
        /*2524*/ 	.word	0xffffffff


	//   ....[59]....
        /*2528*/ 	.word	0xffffffff


	//   ....[60]....
        /*252c*/ 	.word	0xffffffff


	//   ....[61]....
        /*2530*/ 	.word	0xffffffff


	//   ....[62]....
        /*2534*/ 	.word	0xffffffff


	//   ....[63]....
        /*2538*/ 	.word	0xffffffff


	//   ....[64]....
        /*253c*/ 	.word	0xffffffff


	//   ....[65]....
        /*2540*/ 	.word	0xffffffff


	//   ....[66]....
        /*2544*/ 	.word	0xffffffff


	//   ....[67]....
        /*2548*/ 	.word	0xffffffff


	//   ....[68]....
        /*254c*/ 	.word	0xffffffff


	//   ....[69]....
        /*2550*/ 	.word	0xffffffff


	//   ....[70]....
        /*2554*/ 	.word	0xffffffff


	//   ....[71]....
        /*2558*/ 	.word	0xffffffff


	//   ....[72]....
        /*255c*/ 	.word	0xffffffff


	//   ....[73]....
        /*2560*/ 	.word	0xffffffff


	//   ....[74]....
        /*2564*/ 	.word	0xffffffff


	//   ....[75]....
        /*2568*/ 	.word	0xffffffff


	//   ....[76]....
        /*256c*/ 	.word	0xffffffff


	//   ....[77]....
        /*2570*/ 	.word	0xffffffff


	//   ....[78]....
        /*2574*/ 	.word	0xffffffff


	//   ....[79]....
        /*2578*/ 	.word	0xffffffff


	//   ....[80]....
        /*257c*/ 	.word	0xffffffff


	//   ....[81]....
        /*2580*/ 	.word	0xffffffff


	//   ....[82]....
        /*2584*/ 	.word	0xffffffff


	//   ....[83]....
        /*2588*/ 	.word	0xffffffff


	//   ....[84]....
        /*258c*/ 	.word	0xffffffff


	//   ....[85]....
        /*2590*/ 	.word	0xffffffff


	//   ....[86]....
        /*2594*/ 	.word	0xffffffff


	//   ....[87]....
        /*2598*/ 	.word	0xffffffff


	//   ....[88]....
        /*259c*/ 	.word	0xffffffff


	//   ....[89]....
        /*25a0*/ 	.word	0xffffffff


	//   ....[90]....
        /*25a4*/ 	.word	0xffffffff


	//   ....[91]....
        /*25a8*/ 	.word	0xffffffff


	//   ....[92]....
        /*25ac*/ 	.word	0xffffffff


	//   ....[93]....
        /*25b0*/ 	.word	0xffffffff


	//   ....[94]....
        /*25b4*/ 	.word	0xffffffff


	//   ....[95]....
        /*25b8*/ 	.word	0xffffffff


	//   ....[96]....
        /*25bc*/ 	.word	0xffffffff


	//   ....[97]....
        /*25c0*/ 	.word	0xffffffff


	//   ....[98]....
        /*25c4*/ 	.word	0xffffffff


	//   ....[99]....
        /*25c8*/ 	.word	0xffffffff


	//   ....[100]....
        /*25cc*/ 	.word	0xffffffff


	//   ....[101]....
        /*25d0*/ 	.word	0xffffffff


	//   ....[102]....
        /*25d4*/ 	.word	0xffffffff


	//   ....[103]....
        /*25d8*/ 	.word	0xffffffff


	//   ....[104]....
        /*25dc*/ 	.word	0xffffffff


	//   ....[105]....
        /*25e0*/ 	.word	0xffffffff


	//   ....[106]....
        /*25e4*/ 	.word	0xffffffff


	//   ....[107]....
        /*25e8*/ 	.word	0xffffffff


	//   ....[108]....
        /*25ec*/ 	.word	0xffffffff


	//   ....[109]....
        /*25f0*/ 	.word	0xffffffff


	//   ....[110]....
        /*25f4*/ 	.word	0xffffffff


	//   ....[111]....
        /*25f8*/ 	.word	0xffffffff


	//   ....[112]....
        /*25fc*/ 	.word	0xffffffff


	//   ....[113]....
        /*2600*/ 	.word	0xffffffff


	//   ....[114]....
        /*2604*/ 	.word	0xffffffff


	//   ....[115]....
        /*2608*/ 	.word	0xffffffff


	//   ....[116]....
        /*260c*/ 	.word	0xffffffff


	//   ....[117]....
        /*2610*/ 	.word	0xffffffff


	//   ....[118]....
        /*2614*/ 	.word	0xffffffff


	//   ....[119]....
        /*2618*/ 	.word	0xffffffff


	//   ....[120]....
        /*261c*/ 	.word	0xffffffff


	//   ....[121]....
        /*2620*/ 	.word	0xffffffff


	//   ....[122]....
        /*2624*/ 	.word	0xffffffff


	//   ....[123]....
        /*2628*/ 	.word	0xffffffff


	//   ....[124]....
        /*262c*/ 	.word	0xffffffff


	//   ....[125]....
        /*2630*/ 	.word	0xffffffff


	//   ....[126]....
        /*2634*/ 	.word	0xffffffff


	//   ....[127]....
        /*2638*/ 	.word	0xffffffff


	//   ....[128]....
        /*263c*/ 	.word	0xffffffff


	//   ....[129]....
        /*2640*/ 	.word	0xffffffff


	//   ....[130]....
        /*2644*/ 	.word	0xffffffff


	//   ....[131]....
        /*2648*/ 	.word	0xffffffff


	//   ....[132]....
        /*264c*/ 	.word	0xffffffff


	//   ....[133]....
        /*2650*/ 	.word	0xffffffff


	//   ....[134]....
        /*2654*/ 	.word	0xffffffff


	//   ....[135]....
        /*2658*/ 	.word	0xffffffff


	//   ....[136]....
        /*265c*/ 	.word	0xffffffff


	//   ....[137]....
        /*2660*/ 	.word	0xffffffff


	//   ....[138]....
        /*2664*/ 	.word	0xffffffff


	//   ....[139]....
        /*2668*/ 	.word	0xffffffff


	//   ....[140]....
        /*266c*/ 	.word	0xffffffff


	//   ....[141]....
        /*2670*/ 	.word	0xffffffff


	//   ....[142]....
        /*2674*/ 	.word	0xffffffff


	//   ....[143]....
        /*2678*/ 	.word	0xffffffff


	//   ....[144]....
        /*267c*/ 	.word	0xffffffff


	//   ....[145]....
        /*2680*/ 	.word	0xffffffff


	//   ....[146]....
        /*2684*/ 	.word	0xffffffff


	//   ....[147]....
        /*2688*/ 	.word	0xffffffff


	//   ....[148]....
        /*268c*/ 	.word	0xffffffff


	//   ....[149]....
        /*2690*/ 	.word	0xffffffff


	//   ....[150]....
        /*2694*/ 	.word	0xffffffff


	//   ....[151]....
        /*2698*/ 	.word	0xffffffff


	//   ....[152]....
        /*269c*/ 	.word	0xffffffff


	//   ....[153]....
        /*26a0*/ 	.word	0xffffffff


	//   ....[154]....
        /*26a4*/ 	.word	0xffffffff


	//   ....[155]....
        /*26a8*/ 	.word	0xffffffff


	//   ....[156]....
        /*26ac*/ 	.word	0xffffffff


	//   ....[157]....
        /*26b0*/ 	.word	0xffffffff


	//   ....[158]....
        /*26b4*/ 	.word	0xffffffff


	//   ....[159]....
        /*26b8*/ 	.word	0xffffffff


	//   ....[160]....
        /*26bc*/ 	.word	0xffffffff


	//   ....[161]....
        /*26c0*/ 	.word	0xffffffff


	//   ....[162]....
        /*26c4*/ 	.word	0xffffffff


	//   ....[163]....
        /*26c8*/ 	.word	0xffffffff


	//   ....[164]....
        /*26cc*/ 	.word	0xffffffff


	//   ....[165]....
        /*26d0*/ 	.word	0xffffffff


	//   ....[166]....
        /*26d4*/ 	.word	0xffffffff


	//   ....[167]....
        /*26d8*/ 	.word	0xffffffff


	//   ....[168]....
        /*26dc*/ 	.word	0xffffffff


	//   ....[169]....
        /*26e0*/ 	.word	0xffffffff


	//   ....[170]....
        /*26e4*/ 	.word	0xffffffff


	//   ....[171]....
        /*26e8*/ 	.word	0xffffffff


	//   ....[172]....
        /*26ec*/ 	.word	0xffffffff


	//   ....[173]....
        /*26f0*/ 	.word	0xffffffff


	//   ....[174]....
        /*26f4*/ 	.word	0xffffffff


	//   ....[175]....
        /*26f8*/ 	.word	0xffffffff


	//   ....[176]....
        /*26fc*/ 	.word	0xffffffff


	//   ....[177]....
        /*2700*/ 	.word	0xffffffff


	//   ....[178]....
        /*2704*/ 	.word	0xffffffff


	//   ....[179]....
        /*2708*/ 	.word	0xffffffff


	//   ....[180]....
        /*270c*/ 	.word	0xffffffff


	//   ....[181]....
        /*2710*/ 	.word	0xffffffff


	//   ....[182]....
        /*2714*/ 	.word	0xffffffff


	//   ....[183]....
        /*2718*/ 	.word	0xffffffff


	//   ....[184]....
        /*271c*/ 	.word	0xffffffff


	//   ....[185]....
        /*2720*/ 	.word	0xffffffff


	//   ....[186]....
        /*2724*/ 	.word	0xffffffff


	//   ....[187]....
        /*2728*/ 	.word	0xffffffff


	//   ....[188]....
        /*272c*/ 	.word	0xffffffff


	//   ....[189]....
        /*2730*/ 	.word	0xffffffff


	//   ....[190]....
        /*2734*/ 	.word	0xffffffff


	//   ....[191]....
        /*2738*/ 	.word	0xffffffff


	//   ....[192]....
        /*273c*/ 	.word	0xffffffff


	//   ....[193]....
        /*2740*/ 	.word	0xffffffff


	//   ....[194]....
        /*2744*/ 	.word	0xffffffff


	//   ....[195]....
        /*2748*/ 	.word	0xffffffff


	//   ....[196]....
        /*274c*/ 	.word	0xffffffff


	//   ....[197]....
        /*2750*/ 	.word	0xffffffff


	//   ....[198]....
        /*2754*/ 	.word	0xffffffff


	//   ....[199]....
        /*2758*/ 	.word	0xffffffff


	//   ....[200]....
        /*275c*/ 	.word	0xffffffff


	//   ....[201]....
        /*2760*/ 	.word	0xffffffff


	//   ....[202]....
        /*2764*/ 	.word	0xffffffff


	//   ....[203]....
        /*2768*/ 	.word	0xffffffff


	//   ....[204]....
        /*276c*/ 	.word	0xffffffff


	//   ....[205]....
        /*2770*/ 	.word	0xffffffff


	//   ....[206]....
        /*2774*/ 	.word	0xffffffff


	//   ....[207]....
        /*2778*/ 	.word	0xffffffff


	//   ....[208]....
        /*277c*/ 	.word	0xffffffff


	//   ....[209]....
        /*2780*/ 	.word	0xffffffff


	//   ....[210]....
        /*2784*/ 	.word	0xffffffff


	//   ....[211]....
        /*2788*/ 	.word	0xffffffff


	//   ....[212]....
        /*278c*/ 	.word	0xffffffff


	//   ....[213]....
        /*2790*/ 	.word	0xffffffff


	//   ....[214]....
        /*2794*/ 	.word	0xffffffff


	//   ....[215]....
        /*2798*/ 	.word	0xffffffff


	//   ....[216]....
        /*279c*/ 	.word	0xffffffff


	//   ....[217]....
        /*27a0*/ 	.word	0xffffffff


	//   ....[218]....
        /*27a4*/ 	.word	0xffffffff


	//   ....[219]....
        /*27a8*/ 	.word	0xffffffff


	//   ....[220]....
        /*27ac*/ 	.word	0xffffffff


	//   ....[221]....
        /*27b0*/ 	.word	0xffffffff


	//   ....[222]....
        /*27b4*/ 	.word	0xffffffff


	//   ....[223]....
        /*27b8*/ 	.word	0xffffffff


	//   ....[224]....
        /*27bc*/ 	.word	0xffffffff


	//   ....[225]....
        /*27c0*/ 	.word	0xffffffff


	//   ....[226]....
        /*27c4*/ 	.word	0xffffffff


	//   ....[227]....
        /*27c8*/ 	.word	0xffffffff


	//   ....[228]....
        /*27cc*/ 	.word	0xffffffff


	//   ....[229]....
        /*27d0*/ 	.word	0xffffffff


	//   ....[230]....
        /*27d4*/ 	.word	0xffffffff


	//   ....[231]....
        /*27d8*/ 	.word	0xffffffff


	//   ....[232]....
        /*27dc*/ 	.word	0xffffffff


	//   ....[233]....
        /*27e0*/ 	.word	0xffffffff


	//   ....[234]....
        /*27e4*/ 	.word	0xffffffff


	//   ....[235]....
        /*27e8*/ 	.word	0xffffffff


	//   ....[236]....
        /*27ec*/ 	.word	0xffffffff


	//   ....[237]....
        /*27f0*/ 	.word	0xffffffff


	//   ....[238]....
        /*27f4*/ 	.word	0xffffffff


	//   ....[239]....
        /*27f8*/ 	.word	0xffffffff


	//   ....[240]....
        /*27fc*/ 	.word	0xffffffff


	//   ....[241]....
        /*2800*/ 	.word	0xffffffff


	//   ....[242]....
        /*2804*/ 	.word	0xffffffff


	//   ....[243]....
        /*2808*/ 	.word	0xffffffff


	//   ....[244]....
        /*280c*/ 	.word	0xffffffff


	//   ....[245]....
        /*2810*/ 	.word	0xffffffff


	//   ....[246]....
        /*2814*/ 	.word	0xffffffff


	//   ....[247]....
        /*2818*/ 	.word	0xffffffff


	//   ....[248]....
        /*281c*/ 	.word	0xffffffff


	//   ....[249]....
        /*2820*/ 	.word	0xffffffff


	//   ....[250]....
        /*2824*/ 	.word	0xffffffff


	//   ....[251]....
        /*2828*/ 	.word	0xffffffff


	//   ....[252]....
        /*282c*/ 	.word	0xffffffff


	//   ....[253]....
        /*2830*/ 	.word	0xffffffff


	//   ....[254]....
        /*2834*/ 	.word	0xffffffff


	//   ....[255]....
        /*2838*/ 	.word	0xffffffff


	//   ....[0]....
        /*283c*/ 	.word	0xffffffff


	//   ....[1]....
        /*2840*/ 	.word	0xffffffff


	//   ....[2]....
        /*2844*/ 	.word	0xffffffff


	//   ....[3]....
        /*2848*/ 	.word	0xffffffff


	//   ....[4]....
        /*284c*/ 	.word	0xffffffff


	//   ....[5]....
        /*2850*/ 	.word	0xffffffff


	//   ....[6]....
        /*2854*/ 	.word	0xffffffff


	//   ....[7]....
        /*2858*/ 	.word	0xffffffff


	//   ....[8]....
        /*285c*/ 	.word	0xffffffff


	//   ....[9]....
        /*2860*/ 	.word	0xffffffff


	//   ....[10]....
        /*2864*/ 	.word	0xffffffff


	//   ....[11]....
        /*2868*/ 	.word	0xffffffff


	//   ....[12]....
        /*286c*/ 	.word	0xffffffff


	//   ....[13]....
        /*2870*/ 	.word	0xffffffff


	//   ....[14]....
        /*2874*/ 	.word	0xffffffff


	//   ....[15]....
        /*2878*/ 	.word	0xffffffff


	//   ....[16]....
        /*287c*/ 	.word	0xffffffff


	//   ....[17]....
        /*2880*/ 	.word	0xffffffff


	//   ....[18]....
        /*2884*/ 	.word	0xffffffff


	//   ....[19]....
        /*2888*/ 	.word	0xffffffff


	//   ....[20]....
        /*288c*/ 	.word	0xffffffff


	//   ....[21]....
        /*2890*/ 	.word	0xffffffff


	//   ....[22]....
        /*2894*/ 	.word	0xffffffff


	//   ....[23]....
        /*2898*/ 	.word	0xffffffff


	//   ....[24]....
        /*289c*/ 	.word	0xffffffff


	//   ....[25]....
        /*28a0*/ 	.word	0xffffffff


	//   ....[26]....
        /*28a4*/ 	.word	0xffffffff


	//   ....[27]....
        /*28a8*/ 	.word	0xffffffff


	//   ....[28]....
        /*28ac*/ 	.word	0xffffffff


	//   ....[29]....
        /*28b0*/ 	.word	0xffffffff


	//   ....[30]....
        /*28b4*/ 	.word	0xffffffff


	//   ....[31]....
        /*28b8*/ 	.word	0xffffffff


	//   ....[32]....
        /*28bc*/ 	.word	0xffffffff


	//   ....[33]....
        /*28c0*/ 	.word	0xffffffff


	//   ....[34]....
        /*28c4*/ 	.word	0xffffffff


	//   ....[35]....
        /*28c8*/ 	.word	0xffffffff


	//   ....[36]....
        /*28cc*/ 	.word	0xffffffff


	//   ....[37]....
        /*28d0*/ 	.word	0xffffffff


	//   ....[38]....
        /*28d4*/ 	.word	0xffffffff


	//   ....[39]....
        /*28d8*/ 	.word	0xffffffff


	//   ....[40]....
        /*28dc*/ 	.word	0xffffffff


	//   ....[41]....
        /*28e0*/ 	.word	0xffffffff


	//   ....[42]....
        /*28e4*/ 	.word	0xffffffff


	//   ....[43]....
        /*28e8*/ 	.word	0xffffffff


	//   ....[44]....
        /*28ec*/ 	.word	0xffffffff


	//   ....[45]....
        /*28f0*/ 	.word	0xffffffff


	//   ....[46]....
        /*28f4*/ 	.word	0xffffffff


	//   ....[47]....
        /*28f8*/ 	.word	0xffffffff


	//   ....[48]....
        /*28fc*/ 	.word	0xffffffff


	//   ....[49]....
        /*2900*/ 	.word	0xffffffff


	//   ....[50]....
        /*2904*/ 	.word	0xffffffff


	//   ....[51]....
        /*2908*/ 	.word	0xffffffff


	//   ....[52]....
        /*290c*/ 	.word	0xffffffff


	//   ....[53]....
        /*2910*/ 	.word	0xffffffff


	//   ....[54]....
        /*2914*/ 	.word	0xffffffff


	//   ....[55]....
        /*2918*/ 	.word	0xffffffff


	//   ....[56]....
        /*291c*/ 	.word	0xffffffff


	//   ....[57]....
        /*2920*/ 	.word	0xffffffff


	//   ....[58]....
        /*2924*/ 	.word	0xffffffff


	//   ....[59]....
        /*2928*/ 	.word	0xffffffff


	//   ....[60]....
        /*292c*/ 	.word	0xffffffff


	//   ....[61]....
        /*2930*/ 	.word	0xffffffff


	//   ....[62]....
        /*2934*/ 	.word	0xffffffff


	//   ....[63]....
        /*2938*/ 	.word	0xffffffff


	//   ....[64]....
        /*293c*/ 	.word	0xffffffff


	//   ....[65]....
        /*2940*/ 	.word	0xffffffff


	//   ....[66]....
        /*2944*/ 	.word	0xffffffff


	//   ....[67]....
        /*2948*/ 	.word	0xffffffff


	//   ....[68]....
        /*294c*/ 	.word	0xffffffff


	//   ....[69]....
        /*2950*/ 	.word	0xffffffff


	//   ....[70]....
        /*2954*/ 	.word	0xffffffff


	//   ....[71]....
        /*2958*/ 	.word	0xffffffff


	//   ....[72]....
        /*295c*/ 	.word	0xffffffff


	//   ....[73]....
        /*2960*/ 	.word	0xffffffff


	//   ....[74]....
        /*2964*/ 	.word	0xffffffff


	//   ....[75]....
        /*2968*/ 	.word	0xffffffff


	//   ....[76]....
        /*296c*/ 	.word	0xffffffff


	//   ....[77]....
        /*2970*/ 	.word	0xffffffff


	//   ....[78]....
        /*2974*/ 	.word	0xffffffff


	//   ....[79]....
        /*2978*/ 	.word	0xffffffff


	//   ....[80]....
        /*297c*/ 	.word	0xffffffff


	//   ....[81]....
        /*2980*/ 	.word	0xffffffff


	//   ....[82]....
        /*2984*/ 	.word	0xffffffff


	//   ....[83]....
        /*2988*/ 	.word	0xffffffff


	//   ....[84]....
        /*298c*/ 	.word	0xffffffff


	//   ....[85]....
        /*2990*/ 	.word	0xffffffff


	//   ....[86]....
        /*2994*/ 	.word	0xffffffff


	//   ....[87]....
        /*2998*/ 	.word	0xffffffff


	//   ....[88]....
        /*299c*/ 	.word	0xffffffff


	//   ....[89]....
        /*29a0*/ 	.word	0xffffffff


	//   ....[90]....
        /*29a4*/ 	.word	0xffffffff


	//   ....[91]....
        /*29a8*/ 	.word	0xffffffff


	//   ....[92]....
        /*29ac*/ 	.word	0xffffffff


	//   ....[93]....
        /*29b0*/ 	.word	0xffffffff


	//   ....[94]....
        /*29b4*/ 	.word	0xffffffff


	//   ....[95]....
        /*29b8*/ 	.word	0xffffffff


	//   ....[96]....
        /*29bc*/ 	.word	0xffffffff


	//   ....[97]....
        /*29c0*/ 	.word	0xffffffff


	//   ....[98]....
        /*29c4*/ 	.word	0xffffffff


	//   ....[99]....
        /*29c8*/ 	.word	0xffffffff


	//   ....[100]....
        /*29cc*/ 	.word	0xffffffff


	//   ....[101]....
        /*29d0*/ 	.word	0xffffffff


	//   ....[102]....
        /*29d4*/ 	.word	0xffffffff


	//   ....[103]....
        /*29d8*/ 	.word	0xffffffff


	//   ....[104]....
        /*29dc*/ 	.word	0xffffffff


	//   ....[105]....
        /*29e0*/ 	.word	0xffffffff


	//   ....[106]....
        /*29e4*/ 	.word	0xffffffff


	//   ....[107]....
        /*29e8*/ 	.word	0xffffffff


	//   ....[108]....
        /*29ec*/ 	.word	0xffffffff


	//   ....[109]....
        /*29f0*/ 	.word	0xffffffff


	//   ....[110]....
        /*29f4*/ 	.word	0xffffffff


	//   ....[111]....
        /*29f8*/ 	.word	0xffffffff


	//   ....[112]....
        /*29fc*/ 	.word	0xffffffff


	//   ....[113]....
        /*2a00*/ 	.word	0xffffffff


	//   ....[114]....
        /*2a04*/ 	.word	0xffffffff


	//   ....[115]....
        /*2a08*/ 	.word	0xffffffff


	//   ....[116]....
        /*2a0c*/ 	.word	0xffffffff


	//   ....[117]....
        /*2a10*/ 	.word	0xffffffff


	//   ....[118]....
        /*2a14*/ 	.word	0xffffffff


	//   ....[119]....
        /*2a18*/ 	.word	0xffffffff


	//   ....[120]....
        /*2a1c*/ 	.word	0xffffffff


	//   ....[121]....
        /*2a20*/ 	.word	0xffffffff


	//   ....[122]....
        /*2a24*/ 	.word	0xffffffff


	//   ....[123]....
        /*2a28*/ 	.word	0xffffffff


	//   ....[124]....
        /*2a2c*/ 	.word	0xffffffff


	//   ....[125]....
        /*2a30*/ 	.word	0xffffffff


	//   ....[126]....
        /*2a34*/ 	.word	0xffffffff


	//   ....[127]....
        /*2a38*/ 	.word	0xffffffff


	//   ....[128]....
        /*2a3c*/ 	.word	0xffffffff


	//   ....[129]....
        /*2a40*/ 	.word	0xffffffff


	//   ....[130]....
        /*2a44*/ 	.word	0xffffffff


	//   ....[131]....
        /*2a48*/ 	.word	0xffffffff


	//   ....[132]....
        /*2a4c*/ 	.word	0xffffffff


	//   ....[133]....
        /*2a50*/ 	.word	0xffffffff


	//   ....[134]....
        /*2a54*/ 	.word	0xffffffff


	//   ....[135]....
        /*2a58*/ 	.word	0xffffffff


	//   ....[136]....
        /*2a5c*/ 	.word	0xffffffff


	//   ....[137]....
        /*2a60*/ 	.word	0xffffffff


	//   ....[138]....
        /*2a64*/ 	.word	0xffffffff


	//   ....[139]....
        /*2a68*/ 	.word	0xffffffff


	//   ....[140]....
        /*2a6c*/ 	.word	0xffffffff


	//   ....[141]....
        /*2a70*/ 	.word	0xffffffff


	//   ....[142]....
        /*2a74*/ 	.word	0xffffffff


	//   ....[143]....
        /*2a78*/ 	.word	0xffffffff


	//   ....[144]....
        /*2a7c*/ 	.word	0xffffffff


	//   ....[145]....
        /*2a80*/ 	.word	0xffffffff


	//   ....[146]....
        /*2a84*/ 	.word	0xffffffff


	//   ....[147]....
        /*2a88*/ 	.word	0xffffffff


	//   ....[148]....
        /*2a8c*/ 	.word	0xffffffff


	//   ....[149]....
        /*2a90*/ 	.word	0xffffffff


	//   ....[150]....
        /*2a94*/ 	.word	0xffffffff


	//   ....[151]....
        /*2a98*/ 	.word	0xffffffff


	//   ....[152]....
        /*2a9c*/ 	.word	0xffffffff


	//   ....[153]....
        /*2aa0*/ 	.word	0xffffffff


	//   ....[154]....
        /*2aa4*/ 	.word	0xffffffff


	//   ....[155]....
        /*2aa8*/ 	.word	0xffffffff


	//   ....[156]....
        /*2aac*/ 	.word	0xffffffff


	//   ....[157]....
        /*2ab0*/ 	.word	0xffffffff


	//   ....[158]....
        /*2ab4*/ 	.word	0xffffffff


	//   ....[159]....
        /*2ab8*/ 	.word	0xffffffff


	//   ....[160]....
        /*2abc*/ 	.word	0xffffffff


	//   ....[161]....
        /*2ac0*/ 	.word	0xffffffff


	//   ....[162]....
        /*2ac4*/ 	.word	0xffffffff


	//   ....[163]....
        /*2ac8*/ 	.word	0xffffffff


	//   ....[164]....
        /*2acc*/ 	.word	0xffffffff


	//   ....[165]....
        /*2ad0*/ 	.word	0xffffffff


	//   ....[166]....
        /*2ad4*/ 	.word	0xffffffff


	//   ....[167]....
        /*2ad8*/ 	.word	0xffffffff


	//   ....[168]....
        /*2adc*/ 	.word	0xffffffff


	//   ....[169]....
        /*2ae0*/ 	.word	0xffffffff


	//   ....[170]....
        /*2ae4*/ 	.word	0xffffffff


	//   ....[171]....
        /*2ae8*/ 	.word	0xffffffff


	//   ....[172]....
        /*2aec*/ 	.word	0xffffffff


	//   ....[173]....
        /*2af0*/ 	.word	0xffffffff


	//   ....[174]....
        /*2af4*/ 	.word	0xffffffff


	//   ....[175]....
        /*2af8*/ 	.word	0xffffffff


	//   ....[176]....
        /*2afc*/ 	.word	0xffffffff


	//   ....[177]....
        /*2b00*/ 	.word	0xffffffff


	//   ....[178]....
        /*2b04*/ 	.word	0xffffffff


	//   ....[179]....
        /*2b08*/ 	.word	0xffffffff


	//   ....[180]....
        /*2b0c*/ 	.word	0xffffffff


	//   ....[181]....
        /*2b10*/ 	.word	0xffffffff


	//   ....[182]....
        /*2b14*/ 	.word	0xffffffff


	//   ....[183]....
        /*2b18*/ 	.word	0xffffffff


	//   ....[184]....
        /*2b1c*/ 	.word	0xffffffff


	//   ....[185]....
        /*2b20*/ 	.word	0xffffffff


	//   ....[186]....
        /*2b24*/ 	.word	0xffffffff


	//   ....[187]....
        /*2b28*/ 	.word	0xffffffff


	//   ....[188]....
        /*2b2c*/ 	.word	0xffffffff


	//   ....[189]....
        /*2b30*/ 	.word	0xffffffff


	//   ....[190]....
        /*2b34*/ 	.word	0xffffffff


	//   ....[191]....
        /*2b38*/ 	.word	0xffffffff


	//   ....[192]....
        /*2b3c*/ 	.word	0xffffffff


	//   ....[193]....
        /*2b40*/ 	.word	0xffffffff


	//   ....[194]....
        /*2b44*/ 	.word	0xffffffff


	//   ....[195]....
        /*2b48*/ 	.word	0xffffffff


	//   ....[196]....
        /*2b4c*/ 	.word	0xffffffff


	//   ....[197]....
        /*2b50*/ 	.word	0xffffffff


	//   ....[198]....
        /*2b54*/ 	.word	0xffffffff


	//   ....[199]....
        /*2b58*/ 	.word	0xffffffff


	//   ....[200]....
        /*2b5c*/ 	.word	0xffffffff


	//   ....[201]....
        /*2b60*/ 	.word	0xffffffff


	//   ....[202]....
        /*2b64*/ 	.word	0xffffffff


	//   ....[203]....
        /*2b68*/ 	.word	0xffffffff


	//   ....[204]....
        /*2b6c*/ 	.word	0xffffffff


	//   ....[205]....
        /*2b70*/ 	.word	0xffffffff


	//   ....[206]....
        /*2b74*/ 	.word	0xffffffff


	//   ....[207]....
        /*2b78*/ 	.word	0xffffffff


	//   ....[208]....
        /*2b7c*/ 	.word	0xffffffff


	//   ....[209]....
        /*2b80*/ 	.word	0xffffffff


	//   ....[210]....
        /*2b84*/ 	.word	0xffffffff


	//   ....[211]....
        /*2b88*/ 	.word	0xffffffff


	//   ....[212]....
        /*2b8c*/ 	.word	0xffffffff


	//   ....[213]....
        /*2b90*/ 	.word	0xffffffff


	//   ....[214]....
        /*2b94*/ 	.word	0xffffffff


	//   ....[215]....
        /*2b98*/ 	.word	0xffffffff


	//   ....[216]....
        /*2b9c*/ 	.word	0xffffffff


	//   ....[217]....
        /*2ba0*/ 	.word	0xffffffff


	//   ....[218]....
        /*2ba4*/ 	.word	0xffffffff


	//   ....[219]....
        /*2ba8*/ 	.word	0xffffffff


	//   ....[220]....
        /*2bac*/ 	.word	0xffffffff


	//   ....[221]....
        /*2bb0*/ 	.word	0xffffffff


	//   ....[222]....
        /*2bb4*/ 	.word	0xffffffff


	//   ....[223]....
        /*2bb8*/ 	.word	0xffffffff


	//   ....[224]....
        /*2bbc*/ 	.word	0xffffffff


	//   ....[225]....
        /*2bc0*/ 	.word	0xffffffff


	//   ....[226]....
        /*2bc4*/ 	.word	0xffffffff


	//   ....[227]....
        /*2bc8*/ 	.word	0xffffffff


	//   ....[228]....
        /*2bcc*/ 	.word	0xffffffff


	//   ....[229]....
        /*2bd0*/ 	.word	0xffffffff


	//   ....[230]....
        /*2bd4*/ 	.word	0xffffffff


	//   ....[231]....
        /*2bd8*/ 	.word	0xffffffff


	//   ....[232]....
        /*2bdc*/ 	.word	0xffffffff


	//   ....[233]....
        /*2be0*/ 	.word	0xffffffff


	//   ....[234]....
        /*2be4*/ 	.word	0xffffffff


	//   ....[235]....
        /*2be8*/ 	.word	0xffffffff


	//   ....[236]....
        /*2bec*/ 	.word	0xffffffff


	//   ....[237]....
        /*2bf0*/ 	.word	0xffffffff


	//   ....[238]....
        /*2bf4*/ 	.word	0xffffffff


	//   ....[239]....
        /*2bf8*/ 	.word	0xffffffff


	//   ....[240]....
        /*2bfc*/ 	.word	0xffffffff


	//   ....[241]....
        /*2c00*/ 	.word	0xffffffff


	//   ....[242]....
        /*2c04*/ 	.word	0xffffffff


	//   ....[243]....
        /*2c08*/ 	.word	0xffffffff


	//   ....[244]....
        /*2c0c*/ 	.word	0xffffffff


	//   ....[245]....
        /*2c10*/ 	.word	0xffffffff


	//   ....[246]....
        /*2c14*/ 	.word	0xffffffff


	//   ....[247]....
        /*2c18*/ 	.word	0xffffffff


	//   ....[248]....
        /*2c1c*/ 	.word	0xffffffff


	//   ....[249]....
        /*2c20*/ 	.word	0xffffffff


	//   ....[250]....
        /*2c24*/ 	.word	0xffffffff


	//   ....[251]....
        /*2c28*/ 	.word	0xffffffff


	//   ....[252]....
        /*2c2c*/ 	.word	0xffffffff


	//   ....[253]....
        /*2c30*/ 	.word	0xffffffff


	//   ....[254]....
        /*2c34*/ 	.word	0xffffffff


	//   ....[255]....
        /*2c38*/ 	.word	0xffffffff


	//   ....[0]....
        /*2c3c*/ 	.word	0xffffffff


	//   ....[1]....
        /*2c40*/ 	.word	0xffffffff


	//   ....[2]....
        /*2c44*/ 	.word	0xffffffff


	//   ....[3]....
        /*2c48*/ 	.word	0xffffffff


	//   ....[4]....
        /*2c4c*/ 	.word	0xffffffff


	//   ....[5]....
        /*2c50*/ 	.word	0xffffffff


	//   ....[6]....
        /*2c54*/ 	.word	0xffffffff


	//   ....[7]....
        /*2c58*/ 	.word	0xffffffff


	//   ....[8]....
        /*2c5c*/ 	.word	0xffffffff


	//   ....[9]....
        /*2c60*/ 	.word	0xffffffff


	//   ....[10]....
        /*2c64*/ 	.word	0xffffffff


	//   ....[11]....
        /*2c68*/ 	.word	0xffffffff


	//   ....[12]....
        /*2c6c*/ 	.word	0xffffffff


	//   ....[13]....
        /*2c70*/ 	.word	0xffffffff


	//   ....[14]....
        /*2c74*/ 	.word	0xffffffff


	//   ....[15]....
        /*2c78*/ 	.word	0xffffffff


	//   ....[16]....
        /*2c7c*/ 	.word	0xffffffff


	//   ....[17]....
        /*2c80*/ 	.word	0xffffffff


	//   ....[18]....
        /*2c84*/ 	.word	0xffffffff


	//   ....[19]....
        /*2c88*/ 	.word	0xffffffff


	//   ....[20]....
        /*2c8c*/ 	.word	0xffffffff


	//   ....[21]....
        /*2c90*/ 	.word	0xffffffff


	//   ....[22]....
        /*2c94*/ 	.word	0xffffffff


	//   ....[23]....
        /*2c98*/ 	.word	0xffffffff


	//   ....[24]....
        /*2c9c*/ 	.word	0xffffffff


	//   ....[25]....
        /*2ca0*/ 	.word	0xffffffff


	//   ....[26]....
        /*2ca4*/ 	.word	0xffffffff


	//   ....[27]....
        /*2ca8*/ 	.word	0xffffffff


	//   ....[28]....
        /*2cac*/ 	.word	0xffffffff


	//   ....[29]....
        /*2cb0*/ 	.word	0xffffffff


	//   ....[30]....
        /*2cb4*/ 	.word	0xffffffff


	//   ....[31]....
        /*2cb8*/ 	.word	0xffffffff


	//   ....[32]....
        /*2cbc*/ 	.word	0xffffffff


	//   ....[33]....
        /*2cc0*/ 	.word	0xffffffff


	//   ....[34]....
        /*2cc4*/ 	.word	0xffffffff


	//   ....[35]....
        /*2cc8*/ 	.word	0xffffffff


	//   ....[36]....
        /*2ccc*/ 	.word	0xffffffff


	//   ....[37]....
        /*2cd0*/ 	.word	0xffffffff


	//   ....[38]....
        /*2cd4*/ 	.word	0xffffffff


	//   ....[39]....
        /*2cd8*/ 	.word	0xffffffff


	//   ....[40]....
        /*2cdc*/ 	.word	0xffffffff


	//   ....[41]....
        /*2ce0*/ 	.word	0xffffffff


	//   ....[42]....
        /*2ce4*/ 	.word	0xffffffff


	//   ....[43]....
        /*2ce8*/ 	.word	0xffffffff


	//   ....[44]....
        /*2cec*/ 	.word	0xffffffff


	//   ....[45]....
        /*2cf0*/ 	.word	0xffffffff


	//   ....[46]....
        /*2cf4*/ 	.word	0xffffffff


	//   ....[47]....
        /*2cf8*/ 	.word	0xffffffff


	//   ....[48]....
        /*2cfc*/ 	.word	0xffffffff


	//   ....[49]....
        /*2d00*/ 	.word	0xffffffff


	//   ....[50]....
        /*2d04*/ 	.word	0xffffffff


	//   ....[51]....
        /*2d08*/ 	.word	0xffffffff


	//   ....[52]....
        /*2d0c*/ 	.word	0xffffffff


	//   ....[53]....
        /*2d10*/ 	.word	0xffffffff


	//   ....[54]....
        /*2d14*/ 	.word	0xffffffff


	//   ....[55]....
        /*2d18*/ 	.word	0xffffffff


	//   ....[56]....
        /*2d1c*/ 	.word	0xffffffff


	//   ....[57]....
        /*2d20*/ 	.word	0xffffffff


	//   ....[58]....
        /*2d24*/ 	.word	0xffffffff


	//   ....[59]....
        /*2d28*/ 	.word	0xffffffff


	//   ....[60]....
        /*2d2c*/ 	.word	0xffffffff


	//   ....[61]....
        /*2d30*/ 	.word	0xffffffff


	//   ....[62]....
        /*2d34*/ 	.word	0xffffffff


	//   ....[63]....
        /*2d38*/ 	.word	0xffffffff


	//   ....[64]....
        /*2d3c*/ 	.word	0xffffffff


	//   ....[65]....
        /*2d40*/ 	.word	0xffffffff


	//   ....[66]....
        /*2d44*/ 	.word	0xffffffff


	//   ....[67]....
        /*2d48*/ 	.word	0xffffffff


	//   ....[68]....
        /*2d4c*/ 	.word	0xffffffff


	//   ....[69]....
        /*2d50*/ 	.word	0xffffffff


	//   ....[70]....
        /*2d54*/ 	.word	0xffffffff


	//   ....[71]....
        /*2d58*/ 	.word	0xffffffff


	//   ....[72]....
        /*2d5c*/ 	.word	0xffffffff


	//   ....[73]....
        /*2d60*/ 	.word	0xffffffff


	//   ....[74]....
        /*2d64*/ 	.word	0xffffffff


	//   ....[75]....
        /*2d68*/ 	.word	0xffffffff


	//   ....[76]....
        /*2d6c*/ 	.word	0xffffffff


	//   ....[77]....
        /*2d70*/ 	.word	0xffffffff


	//   ....[78]....
        /*2d74*/ 	.word	0xffffffff


	//   ....[79]....
        /*2d78*/ 	.word	0xffffffff


	//   ....[80]....
        /*2d7c*/ 	.word	0xffffffff


	//   ....[81]....
        /*2d80*/ 	.word	0xffffffff


	//   ....[82]....
        /*2d84*/ 	.word	0xffffffff


	//   ....[83]....
        /*2d88*/ 	.word	0xffffffff


	//   ....[84]....
        /*2d8c*/ 	.word	0xffffffff


	//   ....[85]....
        /*2d90*/ 	.word	0xffffffff


	//   ....[86]....
        /*2d94*/ 	.word	0xffffffff


	//   ....[87]....
        /*2d98*/ 	.word	0xffffffff


	//   ....[88]....
        /*2d9c*/ 	.word	0xffffffff


	//   ....[89]....
        /*2da0*/ 	.word	0xffffffff


	//   ....[90]....
        /*2da4*/ 	.word	0xffffffff


	//   ....[91]....
        /*2da8*/ 	.word	0xffffffff


	//   ....[92]....
        /*2dac*/ 	.word	0xffffffff


	//   ....[93]....
        /*2db0*/ 	.word	0xffffffff


	//   ....[94]....
        /*2db4*/ 	.word	0xffffffff


	//   ....[95]....
        /*2db8*/ 	.word	0xffffffff


	//   ....[96]....
        /*2dbc*/ 	.word	0xffffffff


	//   ....[97]....
        /*2dc0*/ 	.word	0xffffffff


	//   ....[98]....
        /*2dc4*/ 	.word	0xffffffff


	//   ....[99]....
        /*2dc8*/ 	.word	0xffffffff


	//   ....[100]....
        /*2dcc*/ 	.word	0xffffffff


	//   ....[101]....
        /*2dd0*/ 	.word	0xffffffff


	//   ....[102]....
        /*2dd4*/ 	.word	0xffffffff


	//   ....[103]....
        /*2dd8*/ 	.word	0xffffffff


	//   ....[104]....
        /*2ddc*/ 	.word	0xffffffff


	//   ....[105]....
        /*2de0*/ 	.word	0xffffffff


	//   ....[106]....
        /*2de4*/ 	.word	0xffffffff


	//   ....[107]....
        /*2de8*/ 	.word	0xffffffff


	//   ....[108]....
        /*2dec*/ 	.word	0xffffffff


	//   ....[109]....
        /*2df0*/ 	.word	0xffffffff


	//   ....[110]....
        /*2df4*/ 	.word	0xffffffff


	//   ....[111]....
        /*2df8*/ 	.word	0xffffffff


	//   ....[112]....
        /*2dfc*/ 	.word	0xffffffff


	//   ....[113]....
        /*2e00*/ 	.word	0xffffffff


	//   ....[114]....
        /*2e04*/ 	.word	0xffffffff


	//   ....[115]....
        /*2e08*/ 	.word	0xffffffff


	//   ....[116]....
        /*2e0c*/ 	.word	0xffffffff


	//   ....[117]....
        /*2e10*/ 	.word	0xffffffff


	//   ....[118]....
        /*2e14*/ 	.word	0xffffffff


	//   ....[119]....
        /*2e18*/ 	.word	0xffffffff


	//   ....[120]....
        /*2e1c*/ 	.word	0xffffffff


	//   ....[121]....
        /*2e20*/ 	.word	0xffffffff


	//   ....[122]....
        /*2e24*/ 	.word	0xffffffff


	//   ....[123]....
        /*2e28*/ 	.word	0xffffffff


	//   ....[124]....
        /*2e2c*/ 	.word	0xffffffff


	//   ....[125]....
        /*2e30*/ 	.word	0xffffffff


	//   ....[126]....
        /*2e34*/ 	.word	0xffffffff


	//   ....[127]....
        /*2e38*/ 	.word	0xffffffff


	//   ....[128]....
        /*2e3c*/ 	.word	0xffffffff


	//   ....[129]....
        /*2e40*/ 	.word	0xffffffff


	//   ....[130]....
        /*2e44*/ 	.word	0xffffffff


	//   ....[131]....
        /*2e48*/ 	.word	0xffffffff


	//   ....[132]....
        /*2e4c*/ 	.word	0xffffffff


	//   ....[133]....
        /*2e50*/ 	.word	0xffffffff


	//   ....[134]....
        /*2e54*/ 	.word	0xffffffff


	//   ....[135]....
        /*2e58*/ 	.word	0xffffffff


	//   ....[136]....
        /*2e5c*/ 	.word	0xffffffff


	//   ....[137]....
        /*2e60*/ 	.word	0xffffffff


	//   ....[138]....
        /*2e64*/ 	.word	0xffffffff


	//   ....[139]....
        /*2e68*/ 	.word	0xffffffff


	//   ....[140]....
        /*2e6c*/ 	.word	0xffffffff


	//   ....[141]....
        /*2e70*/ 	.word	0xffffffff


	//   ....[142]....
        /*2e74*/ 	.word	0xffffffff


	//   ....[143]....
        /*2e78*/ 	.word	0xffffffff


	//   ....[144]....
        /*2e7c*/ 	.word	0xffffffff


	//   ....[145]....
        /*2e80*/ 	.word	0xffffffff


	//   ....[146]....
        /*2e84*/ 	.word	0xffffffff


	//   ....[147]....
        /*2e88*/ 	.word	0xffffffff


	//   ....[148]....
        /*2e8c*/ 	.word	0xffffffff


	//   ....[149]....
        /*2e90*/ 	.word	0xffffffff


	//   ....[150]....
        /*2e94*/ 	.word	0xffffffff


	//   ....[151]....
        /*2e98*/ 	.word	0xffffffff


	//   ....[152]....
        /*2e9c*/ 	.word	0xffffffff


	//   ....[153]....
        /*2ea0*/ 	.word	0xffffffff


	//   ....[154]....
        /*2ea4*/ 	.word	0xffffffff


	//   ....[155]....
        /*2ea8*/ 	.word	0xffffffff


	//   ....[156]....
        /*2eac*/ 	.word	0xffffffff


	//   ....[157]....
        /*2eb0*/ 	.word	0xffffffff


	//   ....[158]....
        /*2eb4*/ 	.word	0xffffffff


	//   ....[159]....
        /*2eb8*/ 	.word	0xffffffff


	//   ....[160]....
        /*2ebc*/ 	.word	0xffffffff


	//   ....[161]....
        /*2ec0*/ 	.word	0xffffffff


	//   ....[162]....
        /*2ec4*/ 	.word	0xffffffff


	//   ....[163]....
        /*2ec8*/ 	.word	0xffffffff


	//   ....[164]....
        /*2ecc*/ 	.word	0xffffffff


	//   ....[165]....
        /*2ed0*/ 	.word	0xffffffff


	//   ....[166]....
        /*2ed4*/ 	.word	0xffffffff


	//   ....[167]....
        /*2ed8*/ 	.word	0xffffffff


	//   ....[168]....
        /*2edc*/ 	.word	0xffffffff


	//   ....[169]....
        /*2ee0*/ 	.word	0xffffffff


	//   ....[170]....
        /*2ee4*/ 	.word	0xffffffff


	//   ....[171]....
        /*2ee8*/ 	.word	0xffffffff


	//   ....[172]....
        /*2eec*/ 	.word	0xffffffff


	//   ....[173]....
        /*2ef0*/ 	.word	0xffffffff


	//   ....[174]....
        /*2ef4*/ 	.word	0xffffffff


	//   ....[175]....
        /*2ef8*/ 	.word	0xffffffff


	//   ....[176]....
        /*2efc*/ 	.word	0xffffffff


	//   ....[177]....
        /*2f00*/ 	.word	0xffffffff


	//   ....[178]....
        /*2f04*/ 	.word	0xffffffff


	//   ....[179]....
        /*2f08*/ 	.word	0xffffffff


	//   ....[180]....
        /*2f0c*/ 	.word	0xffffffff


	//   ....[181]....
        /*2f10*/ 	.word	0xffffffff


	//   ....[182]....
        /*2f14*/ 	.word	0xffffffff


	//   ....[183]....
        /*2f18*/ 	.word	0xffffffff


	//   ....[184]....
        /*2f1c*/ 	.word	0xffffffff


	//   ....[185]....
        /*2f20*/ 	.word	0xffffffff


	//   ....[186]....
        /*2f24*/ 	.word	0xffffffff


	//   ....[187]....
        /*2f28*/ 	.word	0xffffffff


	//   ....[188]....
        /*2f2c*/ 	.word	0xffffffff


	//   ....[189]....
        /*2f30*/ 	.word	0xffffffff


	//   ....[190]....
        /*2f34*/ 	.word	0xffffffff


	//   ....[191]....
        /*2f38*/ 	.word	0xffffffff


	//   ....[192]....
        /*2f3c*/ 	.word	0xffffffff


	//   ....[193]....
        /*2f40*/ 	.word	0xffffffff


	//   ....[194]....
        /*2f44*/ 	.word	0xffffffff


	//   ....[195]....
        /*2f48*/ 	.word	0xffffffff


	//   ....[196]....
        /*2f4c*/ 	.word	0xffffffff


	//   ....[197]....
        /*2f50*/ 	.word	0xffffffff


	//   ....[198]....
        /*2f54*/ 	.word	0xffffffff


	//   ....[199]....
        /*2f58*/ 	.word	0xffffffff


	//   ....[200]....
        /*2f5c*/ 	.word	0xffffffff


	//   ....[201]....
        /*2f60*/ 	.word	0xffffffff


	//   ....[202]....
        /*2f64*/ 	.word	0xffffffff


	//   ....[203]....
        /*2f68*/ 	.word	0xffffffff


	//   ....[204]....
        /*2f6c*/ 	.word	0xffffffff


	//   ....[205]....
        /*2f70*/ 	.word	0xffffffff


	//   ....[206]....
        /*2f74*/ 	.word	0xffffffff


	//   ....[207]....
        /*2f78*/ 	.word	0xffffffff


	//   ....[208]....
        /*2f7c*/ 	.word	0xffffffff


	//   ....[209]....
        /*2f80*/ 	.word	0xffffffff


	//   ....[210]....
        /*2f84*/ 	.word	0xffffffff


	//   ....[211]....
        /*2f88*/ 	.word	0xffffffff


	//   ....[212]....
        /*2f8c*/ 	.word	0xffffffff


	//   ....[213]....
        /*2f90*/ 	.word	0xffffffff


	//   ....[214]....
        /*2f94*/ 	.word	0xffffffff


	//   ....[215]....
        /*2f98*/ 	.word	0xffffffff


	//   ....[216]....
        /*2f9c*/ 	.word	0xffffffff


	//   ....[217]....
        /*2fa0*/ 	.word	0xffffffff


	//   ....[218]....
        /*2fa4*/ 	.word	0xffffffff


	//   ....[219]....
        /*2fa8*/ 	.word	0xffffffff


	//   ....[220]....
        /*2fac*/ 	.word	0xffffffff


	//   ....[221]....
        /*2fb0*/ 	.word	0xffffffff


	//   ....[222]....
        /*2fb4*/ 	.word	0xffffffff


	//   ....[223]....
        /*2fb8*/ 	.word	0xffffffff


	//   ....[224]....
        /*2fbc*/ 	.word	0xffffffff


	//   ....[225]....
        /*2fc0*/ 	.word	0xffffffff


	//   ....[226]....
        /*2fc4*/ 	.word	0xffffffff


	//   ....[227]....
        /*2fc8*/ 	.word	0xffffffff


	//   ....[228]....
        /*2fcc*/ 	.word	0xffffffff


	//   ....[229]....
        /*2fd0*/ 	.word	0xffffffff


	//   ....[230]....
        /*2fd4*/ 	.word	0xffffffff


	//   ....[231]....
        /*2fd8*/ 	.word	0xffffffff


	//   ....[232]....
        /*2fdc*/ 	.word	0xffffffff


	//   ....[233]....
        /*2fe0*/ 	.word	0xffffffff


	//   ....[234]....
        /*2fe4*/ 	.word	0xffffffff


	//   ....[235]....
        /*2fe8*/ 	.word	0xffffffff


	//   ....[236]....
        /*2fec*/ 	.word	0xffffffff


	//   ....[237]....
        /*2ff0*/ 	.word	0xffffffff


	//   ....[238]....
        /*2ff4*/ 	.word	0xffffffff


	//   ....[239]....
        /*2ff8*/ 	.word	0xffffffff


	//   ....[240]....
        /*2ffc*/ 	.word	0xffffffff


	//   ....[241]....
        /*3000*/ 	.word	0xffffffff


	//   ....[242]....
        /*3004*/ 	.word	0xffffffff


	//   ....[243]....
        /*3008*/ 	.word	0xffffffff


	//   ....[244]....
        /*300c*/ 	.word	0xffffffff


	//   ....[245]....
        /*3010*/ 	.word	0xffffffff


	//   ....[246]....
        /*3014*/ 	.word	0xffffffff


	//   ....[247]....
        /*3018*/ 	.word	0xffffffff


	//   ....[248]....
        /*301c*/ 	.word	0xffffffff


	//   ....[249]....
        /*3020*/ 	.word	0xffffffff


	//   ....[250]....
        /*3024*/ 	.word	0xffffffff


	//   ....[251]....
        /*3028*/ 	.word	0xffffffff


	//   ....[252]....
        /*302c*/ 	.word	0xffffffff


	//   ....[253]....
        /*3030*/ 	.word	0xffffffff


	//   ....[254]....
        /*3034*/ 	.word	0xffffffff


	//   ....[255]....
        /*3038*/ 	.word	0xffffffff


	//   ....[0]....
        /*303c*/ 	.word	0xffffffff


	//   ....[1]....
        /*3040*/ 	.word	0xffffffff


	//   ....[2]....
        /*3044*/ 	.word	0xffffffff


	//   ....[3]....
        /*3048*/ 	.word	0xffffffff


	//   ....[4]....
        /*304c*/ 	.word	0xffffffff


	//   ....[5]....
        /*3050*/ 	.word	0xffffffff


	//   ....[6]....
        /*3054*/ 	.word	0xffffffff


	//   ....[7]....
        /*3058*/ 	.word	0xffffffff


	//   ....[8]....
        /*305c*/ 	.word	0xffffffff


	//   ....[9]....
        /*3060*/ 	.word	0xffffffff


	//   ....[10]....
        /*3064*/ 	.word	0xffffffff


	//   ....[11]....
        /*3068*/ 	.word	0xffffffff


	//   ....[12]....
        /*306c*/ 	.word	0xffffffff


	//   ....[13]....
        /*3070*/ 	.word	0xffffffff


	//   ....[14]....
        /*3074*/ 	.word	0xffffffff


	//   ....[15]....
        /*3078*/ 	.word	0xffffffff


	//   ....[16]....
        /*307c*/ 	.word	0xffffffff


	//   ....[17]....
        /*3080*/ 	.word	0xffffffff


	//   ....[18]....
        /*3084*/ 	.word	0xffffffff


	//   ....[19]....
        /*3088*/ 	.word	0xffffffff


	//   ....[20]....
        /*308c*/ 	.word	0xffffffff


	//   ....[21]....
        /*3090*/ 	.word	0xffffffff


	//   ....[22]....
        /*3094*/ 	.word	0xffffffff


	//   ....[23]....
        /*3098*/ 	.word	0xffffffff


	//   ....[24]....
        /*309c*/ 	.word	0xffffffff


	//   ....[25]....
        /*30a0*/ 	.word	0xffffffff


	//   ....[26]....
        /*30a4*/ 	.word	0xffffffff


	//   ....[27]....
        /*30a8*/ 	.word	0xffffffff


	//   ....[28]....
        /*30ac*/ 	.word	0xffffffff


	//   ....[29]....
        /*30b0*/ 	.word	0xffffffff


	//   ....[30]....
        /*30b4*/ 	.word	0xffffffff


	//   ....[31]....
        /*30b8*/ 	.word	0xffffffff


	//   ....[32]....
        /*30bc*/ 	.word	0xffffffff


	//   ....[33]....
        /*30c0*/ 	.word	0xffffffff


	//   ....[34]....
        /*30c4*/ 	.word	0xffffffff


	//   ....[35]....
        /*30c8*/ 	.word	0xffffffff


	//   ....[36]....
        /*30cc*/ 	.word	0xffffffff


	//   ....[37]....
        /*30d0*/ 	.word	0xffffffff


	//   ....[38]....
        /*30d4*/ 	.word	0xffffffff


	//   ....[39]....
        /*30d8*/ 	.word	0xffffffff


	//   ....[40]....
        /*30dc*/ 	.word	0xffffffff


	//   ....[41]....
        /*30e0*/ 	.word	0xffffffff


	//   ....[42]....
        /*30e4*/ 	.word	0xffffffff


	//   ....[43]....
        /*30e8*/ 	.word	0xffffffff


	//   ....[44]....
        /*30ec*/ 	.word	0xffffffff


	//   ....[45]....
        /*30f0*/ 	.word	0xffffffff


	//   ....[46]....
        /*30f4*/ 	.word	0xffffffff


	//   ....[47]....
        /*30f8*/ 	.word	0xffffffff


	//   ....[48]....
        /*30fc*/ 	.word	0xffffffff


	//   ....[49]....
        /*3100*/ 	.word	0xffffffff


	//   ....[50]....
        /*3104*/ 	.word	0xffffffff


	//   ....[51]....
        /*3108*/ 	.word	0xffffffff


	//   ....[52]....
        /*310c*/ 	.word	0xffffffff


	//   ....[53]....
        /*3110*/ 	.word	0xffffffff


	//   ....[54]....
        /*3114*/ 	.word	0xffffffff


	//   ....[55]....
        /*3118*/ 	.word	0xffffffff


	//   ....[56]....
        /*311c*/ 	.word	0xffffffff


	//   ....[57]....
        /*3120*/ 	.word	0xffffffff


	//   ....[58]....
        /*3124*/ 	.word	0xffffffff


	//   ....[59]....
        /*3128*/ 	.word	0xffffffff


	//   ....[60]....
        /*312c*/ 	.word	0xffffffff


	//   ....[61]....
        /*3130*/ 	.word	0xffffffff


	//   ....[62]....
        /*3134*/ 	.word	0xffffffff


	//   ....[63]....
        /*3138*/ 	.word	0xffffffff


	//   ....[64]....
        /*313c*/ 	.word	0xffffffff


	//   ....[65]....
        /*3140*/ 	.word	0xffffffff


	//   ....[66]....
        /*3144*/ 	.word	0xffffffff


	//   ....[67]....
        /*3148*/ 	.word	0xffffffff


	//   ....[68]....
        /*314c*/ 	.word	0xffffffff


	//   ....[69]....
        /*3150*/ 	.word	0xffffffff


	//   ....[70]....
        /*3154*/ 	.word	0xffffffff


	//   ....[71]....
        /*3158*/ 	.word	0xffffffff


	//   ....[72]....
        /*315c*/ 	.word	0xffffffff


	//   ....[73]....
        /*3160*/ 	.word	0xffffffff


	//   ....[74]....
        /*3164*/ 	.word	0xffffffff


	//   ....[75]....
        /*3168*/ 	.word	0xffffffff


	//   ....[76]....
        /*316c*/ 	.word	0xffffffff


	//   ....[77]....
        /*3170*/ 	.word	0xffffffff


	//   ....[78]....
        /*3174*/ 	.word	0xffffffff


	//   ....[79]....
        /*3178*/ 	.word	0xffffffff


	//   ....[80]....
        /*317c*/ 	.word	0xffffffff


	//   ....[81]....
        /*3180*/ 	.word	0xffffffff


	//   ....[82]....
        /*3184*/ 	.word	0xffffffff


	//   ....[83]....
        /*3188*/ 	.word	0xffffffff


	//   ....[84]....
        /*318c*/ 	.word	0xffffffff


	//   ....[85]....
        /*3190*/ 	.word	0xffffffff


	//   ....[86]....
        /*3194*/ 	.word	0xffffffff


	//   ....[87]....
        /*3198*/ 	.word	0xffffffff


	//   ....[88]....
        /*319c*/ 	.word	0xffffffff


	//   ....[89]....
        /*31a0*/ 	.word	0xffffffff


	//   ....[90]....
        /*31a4*/ 	.word	0xffffffff


	//   ....[91]....
        /*31a8*/ 	.word	0xffffffff


	//   ....[92]....
        /*31ac*/ 	.word	0xffffffff


	//   ....[93]....
        /*31b0*/ 	.word	0xffffffff


	//   ....[94]....
        /*31b4*/ 	.word	0xffffffff


	//   ....[95]....
        /*31b8*/ 	.word	0xffffffff


	//   ....[96]....
        /*31bc*/ 	.word	0xffffffff


	//   ....[97]....
        /*31c0*/ 	.word	0xffffffff


	//   ....[98]....
        /*31c4*/ 	.word	0xffffffff


	//   ....[99]....
        /*31c8*/ 	.word	0xffffffff


	//   ....[100]....
        /*31cc*/ 	.word	0xffffffff


	//   ....[101]....
        /*31d0*/ 	.word	0xffffffff


	//   ....[102]....
        /*31d4*/ 	.word	0xffffffff


	//   ....[103]....
        /*31d8*/ 	.word	0xffffffff


	//   ....[104]....
        /*31dc*/ 	.word	0xffffffff


	//   ....[105]....
        /*31e0*/ 	.word	0xffffffff


	//   ....[106]....
        /*31e4*/ 	.word	0xffffffff


	//   ....[107]....
        /*31e8*/ 	.word	0xffffffff


	//   ....[108]....
        /*31ec*/ 	.word	0xffffffff


	//   ....[109]....
        /*31f0*/ 	.word	0xffffffff


	//   ....[110]....
        /*31f4*/ 	.word	0xffffffff


	//   ....[111]....
        /*31f8*/ 	.word	0xffffffff


	//   ....[112]....
        /*31fc*/ 	.word	0xffffffff


	//   ....[113]....
        /*3200*/ 	.word	0xffffffff


	//   ....[114]....
        /*3204*/ 	.word	0xffffffff


	//   ....[115]....
        /*3208*/ 	.word	0xffffffff


	//   ....[116]....
        /*320c*/ 	.word	0xffffffff


	//   ....[117]....
        /*3210*/ 	.word	0xffffffff


	//   ....[118]....
        /*3214*/ 	.word	0xffffffff


	//   ....[119]....
        /*3218*/ 	.word	0xffffffff


	//   ....[120]....
        /*321c*/ 	.word	0xffffffff


	//   ....[121]....
        /*3220*/ 	.word	0xffffffff


	//   ....[122]....
        /*3224*/ 	.word	0xffffffff


	//   ....[123]....
        /*3228*/ 	.word	0xffffffff


	//   ....[124]....
        /*322c*/ 	.word	0xffffffff


	//   ....[125]....
        /*3230*/ 	.word	0xffffffff


	//   ....[126]....
        /*3234*/ 	.word	0xffffffff


	//   ....[127]....
        /*3238*/ 	.word	0xffffffff


	//   ....[128]....
        /*323c*/ 	.word	0xffffffff


	//   ....[129]....
        /*3240*/ 	.word	0xffffffff


	//   ....[130]....
        /*3244*/ 	.word	0xffffffff


	//   ....[131]....
        /*3248*/ 	.word	0xffffffff


	//   ....[132]....
        /*324c*/ 	.word	0xffffffff


	//   ....[133]....
        /*3250*/ 	.word	0xffffffff


	//   ....[134]....
        /*3254*/ 	.word	0xffffffff


	//   ....[135]....
        /*3258*/ 	.word	0xffffffff


	//   ....[136]....
        /*325c*/ 	.word	0xffffffff


	//   ....[137]....
        /*3260*/ 	.word	0xffffffff


	//   ....[138]....
        /*3264*/ 	.word	0xffffffff


	//   ....[139]....
        /*3268*/ 	.word	0xffffffff


	//   ....[140]....
        /*326c*/ 	.word	0xffffffff


	//   ....[141]....
        /*3270*/ 	.word	0xffffffff


	//   ....[142]....
        /*3274*/ 	.word	0xffffffff


	//   ....[143]....
        /*3278*/ 	.word	0xffffffff


	//   ....[144]....
        /*327c*/ 	.word	0xffffffff


	//   ....[145]....
        /*3280*/ 	.word	0xffffffff


	//   ....[146]....
        /*3284*/ 	.word	0xffffffff


	//   ....[147]....
        /*3288*/ 	.word	0xffffffff


	//   ....[148]....
        /*328c*/ 	.word	0xffffffff


	//   ....[149]....
        /*3290*/ 	.word	0xffffffff


	//   ....[150]....
        /*3294*/ 	.word	0xffffffff


	//   ....[151]....
        /*3298*/ 	.word	0xffffffff


	//   ....[152]....
        /*329c*/ 	.word	0xffffffff


	//   ....[153]....
        /*32a0*/ 	.word	0xffffffff


	//   ....[154]....
        /*32a4*/ 	.word	0xffffffff


	//   ....[155]....
        /*32a8*/ 	.word	0xffffffff


	//   ....[156]....
        /*32ac*/ 	.word	0xffffffff


	//   ....[157]....
        /*32b0*/ 	.word	0xffffffff


	//   ....[158]....
        /*32b4*/ 	.word	0xffffffff


	//   ....[159]....
        /*32b8*/ 	.word	0xffffffff


	//   ....[160]....
        /*32bc*/ 	.word	0xffffffff


	//   ....[161]....
        /*32c0*/ 	.word	0xffffffff


	//   ....[162]....
        /*32c4*/ 	.word	0xffffffff


	//   ....[163]....
        /*32c8*/ 	.word	0xffffffff


	//   ....[164]....
        /*32cc*/ 	.word	0xffffffff


	//   ....[165]....
        /*32d0*/ 	.word	0xffffffff


	//   ....[166]....
        /*32d4*/ 	.word	0xffffffff


	//   ....[167]....
        /*32d8*/ 	.word	0xffffffff


	//   ....[168]....
        /*32dc*/ 	.word	0xffffffff


	//   ....[169]....
        /*32e0*/ 	.word	0xffffffff


	//   ....[170]....
        /*32e4*/ 	.word	0xffffffff


	//   ....[171]....
        /*32e8*/ 	.word	0xffffffff


	//   ....[172]....
        /*32ec*/ 	.word	0xffffffff


	//   ....[173]....
        /*32f0*/ 	.word	0xffffffff


	//   ....[174]....
        /*32f4*/ 	.word	0xffffffff


	//   ....[175]....
        /*32f8*/ 	.word	0xffffffff


	//   ....[176]....
        /*32fc*/ 	.word	0xffffffff


	//   ....[177]....
        /*3300*/ 	.word	0xffffffff


	//   ....[178]....
        /*3304*/ 	.word	0xffffffff


	//   ....[179]....
        /*3308*/ 	.word	0xffffffff


	//   ....[180]....
        /*330c*/ 	.word	0xffffffff


	//   ....[181]....
        /*3310*/ 	.word	0xffffffff


	//   ....[182]....
        /*3314*/ 	.word	0xffffffff


	//   ....[183]....
        /*3318*/ 	.word	0xffffffff


	//   ....[184]....
        /*331c*/ 	.word	0xffffffff


	//   ....[185]....
        /*3320*/ 	.word	0xffffffff


	//   ....[186]....
        /*3324*/ 	.word	0xffffffff


	//   ....[187]....
        /*3328*/ 	.word	0xffffffff


	//   ....[188]....
        /*332c*/ 	.word	0xffffffff


	//   ....[189]....
        /*3330*/ 	.word	0xffffffff


	//   ....[190]....
        /*3334*/ 	.word	0xffffffff


	//   ....[191]....
        /*3338*/ 	.word	0xffffffff


	//   ....[192]....
        /*333c*/ 	.word	0xffffffff


	//   ....[193]....
        /*3340*/ 	.word	0xffffffff


	//   ....[194]....
        /*3344*/ 	.word	0xffffffff


	//   ....[195]....
        /*3348*/ 	.word	0xffffffff


	//   ....[196]....
        /*334c*/ 	.word	0xffffffff


	//   ....[197]....
        /*3350*/ 	.word	0xffffffff


	//   ....[198]....
        /*3354*/ 	.word	0xffffffff


	//   ....[199]....
        /*3358*/ 	.word	0xffffffff


	//   ....[200]....
        /*335c*/ 	.word	0xffffffff


	//   ....[201]....
        /*3360*/ 	.word	0xffffffff


	//   ....[202]....
        /*3364*/ 	.word	0xffffffff


	//   ....[203]....
        /*3368*/ 	.word	0xffffffff


	//   ....[204]....
        /*336c*/ 	.word	0xffffffff


	//   ....[205]....
        /*3370*/ 	.word	0xffffffff


	//   ....[206]....
        /*3374*/ 	.word	0xffffffff


	//   ....[207]....
        /*3378*/ 	.word	0xffffffff


	//   ....[208]....
        /*337c*/ 	.word	0xffffffff


	//   ....[209]....
        /*3380*/ 	.word	0xffffffff


	//   ....[210]....
        /*3384*/ 	.word	0xffffffff


	//   ....[211]....
        /*3388*/ 	.word	0xffffffff


	//   ....[212]....
        /*338c*/ 	.word	0xffffffff


	//   ....[213]....
        /*3390*/ 	.word	0xffffffff


	//   ....[214]....
        /*3394*/ 	.word	0xffffffff


	//   ....[215]....
        /*3398*/ 	.word	0xffffffff


	//   ....[216]....
        /*339c*/ 	.word	0xffffffff


	//   ....[217]....
        /*33a0*/ 	.word	0xffffffff


	//   ....[218]....
        /*33a4*/ 	.word	0xffffffff


	//   ....[219]....
        /*33a8*/ 	.word	0xffffffff


	//   ....[220]....
        /*33ac*/ 	.word	0xffffffff


	//   ....[221]....
        /*33b0*/ 	.word	0xffffffff


	//   ....[222]....
        /*33b4*/ 	.word	0xffffffff


	//   ....[223]....
        /*33b8*/ 	.word	0xffffffff


	//   ....[224]....
        /*33bc*/ 	.word	0xffffffff


	//   ....[225]....
        /*33c0*/ 	.word	0xffffffff


	//   ....[226]....
        /*33c4*/ 	.word	0xffffffff


	//   ....[227]....
        /*33c8*/ 	.word	0xffffffff


	//   ....[228]....
        /*33cc*/ 	.word	0xffffffff


	//   ....[229]....
        /*33d0*/ 	.word	0xffffffff


	//   ....[230]....
        /*33d4*/ 	.word	0xffffffff


	//   ....[231]....
        /*33d8*/ 	.word	0xffffffff


	//   ....[232]....
        /*33dc*/ 	.word	0xffffffff


	//   ....[233]....
        /*33e0*/ 	.word	0xffffffff


	//   ....[234]....
        /*33e4*/ 	.word	0xffffffff


	//   ....[235]....
        /*33e8*/ 	.word	0xffffffff


	//   ....[236]....
        /*33ec*/ 	.word	0xffffffff


	//   ....[237]....
        /*33f0*/ 	.word	0xffffffff


	//   ....[238]....
        /*33f4*/ 	.word	0xffffffff


	//   ....[239]....
        /*33f8*/ 	.word	0xffffffff


	//   ....[240]....
        /*33fc*/ 	.word	0xffffffff


	//   ....[241]....
        /*3400*/ 	.word	0xffffffff


	//   ....[242]....
        /*3404*/ 	.word	0xffffffff


	//   ....[243]....
        /*3408*/ 	.word	0xffffffff


	//   ....[244]....
        /*340c*/ 	.word	0xffffffff


	//   ....[245]....
        /*3410*/ 	.word	0xffffffff


	//   ....[246]....
        /*3414*/ 	.word	0xffffffff


	//   ....[247]....
        /*3418*/ 	.word	0xffffffff


	//   ....[248]....
        /*341c*/ 	.word	0xffffffff


	//   ....[249]....
        /*3420*/ 	.word	0xffffffff


	//   ....[250]....
        /*3424*/ 	.word	0xffffffff


	//   ....[251]....
        /*3428*/ 	.word	0xffffffff


	//   ....[252]....
        /*342c*/ 	.word	0xffffffff


	//   ....[253]....
        /*3430*/ 	.word	0xffffffff


	//   ....[254]....
        /*3434*/ 	.word	0xffffffff


	//   ....[255]....
        /*3438*/ 	.word	0xffffffff


	//   ....[0]....
        /*343c*/ 	.word	0xffffffff


	//   ....[1]....
        /*3440*/ 	.word	0xffffffff


	//   ....[2]....
        /*3444*/ 	.word	0xffffffff


	//   ....[3]....
        /*3448*/ 	.word	0xffffffff


	//   ....[4]....
        /*344c*/ 	.word	0xffffffff


	//   ....[5]....
        /*3450*/ 	.word	0xffffffff


	//   ....[6]....
        /*3454*/ 	.word	0xffffffff


	//   ....[7]....
        /*3458*/ 	.word	0xffffffff


	//   ....[8]....
        /*345c*/ 	.word	0xffffffff


	//   ....[9]....
        /*3460*/ 	.word	0xffffffff


	//   ....[10]....
        /*3464*/ 	.word	0xffffffff


	//   ....[11]....
        /*3468*/ 	.word	0xffffffff


	//   ....[12]....
        /*346c*/ 	.word	0xffffffff


	//   ....[13]....
        /*3470*/ 	.word	0xffffffff


	//   ....[14]....
        /*3474*/ 	.word	0xffffffff


	//   ....[15]....
        /*3478*/ 	.word	0xffffffff


	//   ....[16]....
        /*347c*/ 	.word	0xffffffff


	//   ....[17]....
        /*3480*/ 	.word	0xffffffff


	//   ....[18]....
        /*3484*/ 	.word	0xffffffff


	//   ....[19]....
        /*3488*/ 	.word	0xffffffff


	//   ....[20]....
        /*348c*/ 	.word	0xffffffff


	//   ....[21]....
        /*3490*/ 	.word	0xffffffff


	//   ....[22]....
        /*3494*/ 	.word	0xffffffff


	//   ....[23]....
        /*3498*/ 	.word	0xffffffff


	//   ....[24]....
        /*349c*/ 	.word	0xffffffff


	//   ....[25]....
        /*34a0*/ 	.word	0xffffffff


	//   ....[26]....
        /*34a4*/ 	.word	0xffffffff


	//   ....[27]....
        /*34a8*/ 	.word	0xffffffff


	//   ....[28]....
        /*34ac*/ 	.word	0xffffffff


	//   ....[29]....
        /*34b0*/ 	.word	0xffffffff


	//   ....[30]....
        /*34b4*/ 	.word	0xffffffff


	//   ....[31]....
        /*34b8*/ 	.word	0xffffffff


	//   ....[32]....
        /*34bc*/ 	.word	0xffffffff


	//   ....[33]....
        /*34c0*/ 	.word	0xffffffff


	//   ....[34]....
        /*34c4*/ 	.word	0xffffffff


	//   ....[35]....
        /*34c8*/ 	.word	0xffffffff


	//   ....[36]....
        /*34cc*/ 	.word	0xffffffff


	//   ....[37]....
        /*34d0*/ 	.word	0xffffffff


	//   ....[38]....
        /*34d4*/ 	.word	0xffffffff


	//   ....[39]....
        /*34d8*/ 	.word	0xffffffff


	//   ....[40]....
        /*34dc*/ 	.word	0xffffffff


	//   ....[41]....
        /*34e0*/ 	.word	0xffffffff


	//   ....[42]....
        /*34e4*/ 	.word	0xffffffff


	//   ....[43]....
        /*34e8*/ 	.word	0xffffffff


	//   ....[44]....
        /*34ec*/ 	.word	0xffffffff


	//   ....[45]....
        /*34f0*/ 	.word	0xffffffff


	//   ....[46]....
        /*34f4*/ 	.word	0xffffffff


	//   ....[47]....
        /*34f8*/ 	.word	0xffffffff


	//   ....[48]....
        /*34fc*/ 	.word	0xffffffff


	//   ....[49]....
        /*3500*/ 	.word	0xffffffff


	//   ....[50]....
        /*3504*/ 	.word	0xffffffff


	//   ....[51]....
        /*3508*/ 	.word	0xffffffff


	//   ....[52]....
        /*350c*/ 	.word	0xffffffff


	//   ....[53]....
        /*3510*/ 	.word	0xffffffff


	//   ....[54]....
        /*3514*/ 	.word	0xffffffff


	//   ....[55]....
        /*3518*/ 	.word	0xffffffff


	//   ....[56]....
        /*351c*/ 	.word	0xffffffff


	//   ....[57]....
        /*3520*/ 	.word	0xffffffff


	//   ....[58]....
        /*3524*/ 	.word	0xffffffff


	//   ....[59]....
        /*3528*/ 	.word	0xffffffff


	//   ....[60]....
        /*352c*/ 	.word	0xffffffff


	//   ....[61]....
        /*3530*/ 	.word	0xffffffff


	//   ....[62]....
        /*3534*/ 	.word	0xffffffff


	//   ....[63]....
        /*3538*/ 	.word	0xffffffff


	//   ....[64]....
        /*353c*/ 	.word	0xffffffff


	//   ....[65]....
        /*3540*/ 	.word	0xffffffff


	//   ....[66]....
        /*3544*/ 	.word	0xffffffff


	//   ....[67]....
        /*3548*/ 	.word	0xffffffff


	//   ....[68]....
        /*354c*/ 	.word	0xffffffff


	//   ....[69]....
        /*3550*/ 	.word	0xffffffff


	//   ....[70]....
        /*3554*/ 	.word	0xffffffff


	//   ....[71]....
        /*3558*/ 	.word	0xffffffff


	//   ....[72]....
        /*355c*/ 	.word	0xffffffff


	//   ....[73]....
        /*3560*/ 	.word	0xffffffff


	//   ....[74]....
        /*3564*/ 	.word	0xffffffff


	//   ....[75]....
        /*3568*/ 	.word	0xffffffff


	//   ....[76]....
        /*356c*/ 	.word	0xffffffff


	//   ....[77]....
        /*3570*/ 	.word	0xffffffff


	//   ....[78]....
        /*3574*/ 	.word	0xffffffff


	//   ....[79]....
        /*3578*/ 	.word	0xffffffff


	//   ....[80]....
        /*357c*/ 	.word	0xffffffff


	//   ....[81]....
        /*3580*/ 	.word	0xffffffff


	//   ....[82]....
        /*3584*/ 	.word	0xffffffff


	//   ....[83]....
        /*3588*/ 	.word	0xffffffff


	//   ....[84]....
        /*358c*/ 	.word	0xffffffff


	//   ....[85]....
        /*3590*/ 	.word	0xffffffff


	//   ....[86]....
        /*3594*/ 	.word	0xffffffff


	//   ....[87]....
        /*3598*/ 	.word	0xffffffff


	//   ....[88]....
        /*359c*/ 	.word	0xffffffff


	//   ....[89]....
        /*35a0*/ 	.word	0xffffffff


	//   ....[90]....
        /*35a4*/ 	.word	0xffffffff


	//   ....[91]....
        /*35a8*/ 	.word	0xffffffff


	//   ....[92]....
        /*35ac*/ 	.word	0xffffffff


	//   ....[93]....
        /*35b0*/ 	.word	0xffffffff


	//   ....[94]....
        /*35b4*/ 	.word	0xffffffff


	//   ....[95]....
        /*35b8*/ 	.word	0xffffffff


	//   ....[96]....
        /*35bc*/ 	.word	0xffffffff


	//   ....[97]....
        /*35c0*/ 	.word	0xffffffff


	//   ....[98]....
        /*35c4*/ 	.word	0xffffffff


	//   ....[99]....
        /*35c8*/ 	.word	0xffffffff


	//   ....[100]....
        /*35cc*/ 	.word	0xffffffff


	//   ....[101]....
        /*35d0*/ 	.word	0xffffffff


	//   ....[102]....
        /*35d4*/ 	.word	0xffffffff


	//   ....[103]....
        /*35d8*/ 	.word	0xffffffff


	//   ....[104]....
        /*35dc*/ 	.word	0xffffffff


	//   ....[105]....
        /*35e0*/ 	.word	0xffffffff


	//   ....[106]....
        /*35e4*/ 	.word	0xffffffff


	//   ....[107]....
        /*35e8*/ 	.word	0xffffffff


	//   ....[108]....
        /*35ec*/ 	.word	0xffffffff


	//   ....[109]....
        /*35f0*/ 	.word	0xffffffff


	//   ....[110]....
        /*35f4*/ 	.word	0xffffffff


	//   ....[111]....
        /*35f8*/ 	.word	0xffffffff


	//   ....[112]....
        /*35fc*/ 	.word	0xffffffff


	//   ....[113]....
        /*3600*/ 	.word	0xffffffff


	//   ....[114]....
        /*3604*/ 	.word	0xffffffff


	//   ....[115]....
        /*3608*/ 	.word	0xffffffff


	//   ....[116]....
        /*360c*/ 	.word	0xffffffff


	//   ....[117]....
        /*3610*/ 	.word	0xffffffff


	//   ....[118]....
        /*3614*/ 	.word	0xffffffff


	//   ....[119]....
        /*3618*/ 	.word	0xffffffff


	//   ....[120]....
        /*361c*/ 	.word	0xffffffff


	//   ....[121]....
        /*3620*/ 	.word	0xffffffff


	//   ....[122]....
        /*3624*/ 	.word	0xffffffff


	//   ....[123]....
        /*3628*/ 	.word	0xffffffff


	//   ....[124]....
        /*362c*/ 	.word	0xffffffff


	//   ....[125]....
        /*3630*/ 	.word	0xffffffff


	//   ....[126]....
        /*3634*/ 	.word	0xffffffff


	//   ....[127]....
        /*3638*/ 	.word	0xffffffff


	//   ....[128]....
        /*363c*/ 	.word	0xffffffff


	//   ....[129]....
        /*3640*/ 	.word	0xffffffff


	//   ....[130]....
        /*3644*/ 	.word	0xffffffff


	//   ....[131]....
        /*3648*/ 	.word	0xffffffff


	//   ....[132]....
        /*364c*/ 	.word	0xffffffff


	//   ....[133]....
        /*3650*/ 	.word	0xffffffff


	//   ....[134]....
        /*3654*/ 	.word	0xffffffff


	//   ....[135]....
        /*3658*/ 	.word	0xffffffff


	//   ....[136]....
        /*365c*/ 	.word	0xffffffff


	//   ....[137]....
        /*3660*/ 	.word	0xffffffff


	//   ....[138]....
        /*3664*/ 	.word	0xffffffff


	//   ....[139]....
        /*3668*/ 	.word	0xffffffff


	//   ....[140]....
        /*366c*/ 	.word	0xffffffff


	//   ....[141]....
        /*3670*/ 	.word	0xffffffff


	//   ....[142]....
        /*3674*/ 	.word	0xffffffff


	//   ....[143]....
        /*3678*/ 	.word	0xffffffff


	//   ....[144]....
        /*367c*/ 	.word	0xffffffff


	//   ....[145]....
        /*3680*/ 	.word	0xffffffff


	//   ....[146]....
        /*3684*/ 	.word	0xffffffff


	//   ....[147]....
        /*3688*/ 	.word	0xffffffff


	//   ....[148]....
        /*368c*/ 	.word	0xffffffff


	//   ....[149]....
        /*3690*/ 	.word	0xffffffff


	//   ....[150]....
        /*3694*/ 	.word	0xffffffff


	//   ....[151]....
        /*3698*/ 	.word	0xffffffff


	//   ....[152]....
        /*369c*/ 	.word	0xffffffff


	//   ....[153]....
        /*36a0*/ 	.word	0xffffffff


	//   ....[154]....
        /*36a4*/ 	.word	0xffffffff


	//   ....[155]....
        /*36a8*/ 	.word	0xffffffff


	//   ....[156]....
        /*36ac*/ 	.word	0xffffffff


	//   ....[157]....
        /*36b0*/ 	.word	0xffffffff


	//   ....[158]....
        /*36b4*/ 	.word	0xffffffff


	//   ....[159]....
        /*36b8*/ 	.word	0xffffffff


	//   ....[160]....
        /*36bc*/ 	.word	0xffffffff


	//   ....[161]....
        /*36c0*/ 	.word	0xffffffff


	//   ....[162]....
        /*36c4*/ 	.word	0xffffffff


	//   ....[163]....
        /*36c8*/ 	.word	0xffffffff


	//   ....[164]....
        /*36cc*/ 	.word	0xffffffff


	//   ....[165]....
        /*36d0*/ 	.word	0xffffffff


	//   ....[166]....
        /*36d4*/ 	.word	0xffffffff


	//   ....[167]....
        /*36d8*/ 	.word	0xffffffff


	//   ....[168]....
        /*36dc*/ 	.word	0xffffffff


	//   ....[169]....
        /*36e0*/ 	.word	0xffffffff


	//   ....[170]....
        /*36e4*/ 	.word	0xffffffff


	//   ....[171]....
        /*36e8*/ 	.word	0xffffffff


	//   ....[172]....
        /*36ec*/ 	.word	0xffffffff


	//   ....[173]....
        /*36f0*/ 	.word	0xffffffff


	//   ....[174]....
        /*36f4*/ 	.word	0xffffffff


	//   ....[175]....
        /*36f8*/ 	.word	0xffffffff


	//   ....[176]....
        /*36fc*/ 	.word	0xffffffff


	//   ....[177]....
        /*3700*/ 	.word	0xffffffff


	//   ....[178]....
        /*3704*/ 	.word	0xffffffff


	//   ....[179]....
        /*3708*/ 	.word	0xffffffff


	//   ....[180]....
        /*370c*/ 	.word	0xffffffff


	//   ....[181]....
        /*3710*/ 	.word	0xffffffff


	//   ....[182]....
        /*3714*/ 	.word	0xffffffff


	//   ....[183]....
        /*3718*/ 	.word	0xffffffff


	//   ....[184]....
        /*371c*/ 	.word	0xffffffff


	//   ....[185]....
        /*3720*/ 	.word	0xffffffff


	//   ....[186]....
        /*3724*/ 	.word	0xffffffff


	//   ....[187]....
        /*3728*/ 	.word	0xffffffff


	//   ....[188]....
        /*372c*/ 	.word	0xffffffff


	//   ....[189]....
        /*3730*/ 	.word	0xffffffff


	//   ....[190]....
        /*3734*/ 	.word	0xffffffff


	//   ....[191]....
        /*3738*/ 	.word	0xffffffff


	//   ....[192]....
        /*373c*/ 	.word	0xffffffff


	//   ....[193]....
        /*3740*/ 	.word	0xffffffff


	//   ....[194]....
        /*3744*/ 	.word	0xffffffff


	//   ....[195]....
        /*3748*/ 	.word	0xffffffff


	//   ....[196]....
        /*374c*/ 	.word	0xffffffff


	//   ....[197]....
        /*3750*/ 	.word	0xffffffff


	//   ....[198]....
        /*3754*/ 	.word	0xffffffff


	//   ....[199]....
        /*3758*/ 	.word	0xffffffff


	//   ....[200]....
        /*375c*/ 	.word	0xffffffff


	//   ....[201]....
        /*3760*/ 	.word	0xffffffff


	//   ....[202]....
        /*3764*/ 	.word	0xffffffff


	//   ....[203]....
        /*3768*/ 	.word	0xffffffff


	//   ....[204]....
        /*376c*/ 	.word	0xffffffff


	//   ....[205]....
        /*3770*/ 	.word	0xffffffff


	//   ....[206]....
        /*3774*/ 	.word	0xffffffff


	//   ....[207]....
        /*3778*/ 	.word	0xffffffff


	//   ....[208]....
        /*377c*/ 	.word	0xffffffff


	//   ....[209]....
        /*3780*/ 	.word	0xffffffff


	//   ....[210]....
        /*3784*/ 	.word	0xffffffff


	//   ....[211]....
        /*3788*/ 	.word	0xffffffff


	//   ....[212]....
        /*378c*/ 	.word	0xffffffff


	//   ....[213]....
        /*3790*/ 	.word	0xffffffff


	//   ....[214]....
        /*3794*/ 	.word	0xffffffff


	//   ....[215]....
        /*3798*/ 	.word	0xffffffff


	//   ....[216]....
        /*379c*/ 	.word	0xffffffff


	//   ....[217]....
        /*37a0*/ 	.word	0xffffffff


	//   ....[218]....
        /*37a4*/ 	.word	0xffffffff


	//   ....[219]....
        /*37a8*/ 	.word	0xffffffff


	//   ....[220]....
        /*37ac*/ 	.word	0xffffffff


	//   ....[221]....
        /*37b0*/ 	.word	0xffffffff


	//   ....[222]....
        /*37b4*/ 	.word	0xffffffff


	//   ....[223]....
        /*37b8*/ 	.word	0xffffffff


	//   ....[224]....
        /*37bc*/ 	.word	0xffffffff


	//   ....[225]....
        /*37c0*/ 	.word	0xffffffff


	//   ....[226]....
        /*37c4*/ 	.word	0xffffffff


	//   ....[227]....
        /*37c8*/ 	.word	0xffffffff


	//   ....[228]....
        /*37cc*/ 	.word	0xffffffff


	//   ....[229]....
        /*37d0*/ 	.word	0xffffffff


	//   ....[230]....
        /*37d4*/ 	.word	0xffffffff


	//   ....[231]....
        /*37d8*/ 	.word	0xffffffff


	//   ....[232]....
        /*37dc*/ 	.word	0xffffffff


	//   ....[233]....
        /*37e0*/ 	.word	0xffffffff


	//   ....[234]....
        /*37e4*/ 	.word	0xffffffff


	//   ....[235]....
        /*37e8*/ 	.word	0xffffffff


	//   ....[236]....
        /*37ec*/ 	.word	0xffffffff


	//   ....[237]....
        /*37f0*/ 	.word	0xffffffff


	//   ....[238]....
        /*37f4*/ 	.word	0xffffffff


	//   ....[239]....
        /*37f8*/ 	.word	0xffffffff


	//   ....[240]....
        /*37fc*/ 	.word	0xffffffff


	//   ....[241]....
        /*3800*/ 	.word	0xffffffff


	//   ....[242]....
        /*3804*/ 	.word	0xffffffff


	//   ....[243]....
        /*3808*/ 	.word	0xffffffff


	//   ....[244]....
        /*380c*/ 	.word	0xffffffff


	//   ....[245]....
        /*3810*/ 	.word	0xffffffff


	//   ....[246]....
        /*3814*/ 	.word	0xffffffff


	//   ....[247]....
        /*3818*/ 	.word	0xffffffff


	//   ....[248]....
        /*381c*/ 	.word	0xffffffff


	//   ....[249]....
        /*3820*/ 	.word	0xffffffff


	//   ....[250]....
        /*3824*/ 	.word	0xffffffff


	//   ....[251]....
        /*3828*/ 	.word	0xffffffff


	//   ....[252]....
        /*382c*/ 	.word	0xffffffff


	//   ....[253]....
        /*3830*/ 	.word	0xffffffff


	//   ....[254]....
        /*3834*/ 	.word	0xffffffff


	//   ....[255]....
        /*3838*/ 	.word	0xffffffff


	//   ....[0]....
        /*383c*/ 	.word	0xffffffff


	//   ....[1]....
        /*3840*/ 	.word	0xffffffff


	//   ....[2]....
        /*3844*/ 	.word	0xffffffff


	//   ....[3]....
        /*3848*/ 	.word	0xffffffff


	//   ....[4]....
        /*384c*/ 	.word	0xffffffff


	//   ....[5]....
        /*3850*/ 	.word	0xffffffff


	//   ....[6]....
        /*3854*/ 	.word	0xffffffff


	//   ....[7]....
        /*3858*/ 	.word	0xffffffff


	//   ....[8]....
        /*385c*/ 	.word	0xffffffff


	//   ....[9]....
        /*3860*/ 	.word	0xffffffff


	//   ....[10]....
        /*3864*/ 	.word	0xffffffff


	//   ....[11]....
        /*3868*/ 	.word	0xffffffff


	//   ....[12]....
        /*386c*/ 	.word	0xffffffff


	//   ....[13]....
        /*3870*/ 	.word	0xffffffff


	//   ....[14]....
        /*3874*/ 	.word	0xffffffff


	//   ....[15]....
        /*3878*/ 	.word	0xffffffff


	//   ....[16]....
        /*387c*/ 	.word	0xffffffff


	//   ....[17]....
        /*3880*/ 	.word	0xffffffff


	//   ....[18]....
        /*3884*/ 	.word	0xffffffff


	//   ....[19]....
        /*3888*/ 	.word	0xffffffff


	//   ....[20]....
        /*388c*/ 	.word	0xffffffff


	//   ....[21]....
        /*3890*/ 	.word	0xffffffff


	//   ....[22]....
        /*3894*/ 	.word	0xffffffff


	//   ....[23]....
        /*3898*/ 	.word	0xffffffff


	//   ....[24]....
        /*389c*/ 	.word	0xffffffff


	//   ....[25]....
        /*38a0*/ 	.word	0xffffffff


	//   ....[26]....
        /*38a4*/ 	.word	0xffffffff


	//   ....[27]....
        /*38a8*/ 	.word	0xffffffff


	//   ....[28]....
        /*38ac*/ 	.word	0xffffffff


	//   ....[29]....
        /*38b0*/ 	.word	0xffffffff


	//   ....[30]....
        /*38b4*/ 	.word	0xffffffff


	//   ....[31]....
        /*38b8*/ 	.word	0xffffffff


	//   ....[32]....
        /*38bc*/ 	.word	0xffffffff


	//   ....[33]....
        /*38c0*/ 	.word	0xffffffff


	//   ....[34]....
        /*38c4*/ 	.word	0xffffffff


	//   ....[35]....
        /*38c8*/ 	.word	0xffffffff


	//   ....[36]....
        /*38cc*/ 	.word	0xffffffff


	//   ....[37]....
        /*38d0*/ 	.word	0xffffffff


	//   ....[38]....
        /*38d4*/ 	.word	0xffffffff


	//   ....[39]....
        /*38d8*/ 	.word	0xffffffff


	//   ....[40]....
        /*38dc*/ 	.word	0xffffffff


	//   ....[41]....
        /*38e0*/ 	.word	0xffffffff


	//   ....[42]....
        /*38e4*/ 	.word	0xffffffff


	//   ....[43]....
        /*38e8*/ 	.word	0xffffffff


	//   ....[44]....
        /*38ec*/ 	.word	0xffffffff


	//   ....[45]....
        /*38f0*/ 	.word	0xffffffff


	//   ....[46]....
        /*38f4*/ 	.word	0xffffffff


	//   ....[47]....
        /*38f8*/ 	.word	0xffffffff


	//   ....[48]....
        /*38fc*/ 	.word	0xffffffff


	//   ....[49]....
        /*3900*/ 	.word	0xffffffff


	//   ....[50]....
        /*3904*/ 	.word	0xffffffff


	//   ....[51]....
        /*3908*/ 	.word	0xffffffff


	//   ....[52]....
        /*390c*/ 	.word	0xffffffff


	//   ....[53]....
        /*3910*/ 	.word	0xffffffff


	//   ....[54]....
        /*3914*/ 	.word	0xffffffff


	//   ....[55]....
        /*3918*/ 	.word	0xffffffff


	//   ....[56]....
        /*391c*/ 	.word	0xffffffff


	//   ....[57]....
        /*3920*/ 	.word	0xffffffff


	//   ....[58]....
        /*3924*/ 	.word	0xffffffff


	//   ....[59]....
        /*3928*/ 	.word	0xffffffff


	//   ....[60]....
        /*392c*/ 	.word	0xffffffff


	//   ....[61]....
        /*3930*/ 	.word	0xffffffff


	//   ....[62]....
        /*3934*/ 	.word	0xffffffff


	//   ....[63]....
        /*3938*/ 	.word	0xffffffff


	//   ....[64]....
        /*393c*/ 	.word	0xffffffff


	//   ....[65]....
        /*3940*/ 	.word	0xffffffff


	//   ....[66]....
        /*3944*/ 	.word	0xffffffff


	//   ....[67]....
        /*3948*/ 	.word	0xffffffff


	//   ....[68]....
        /*394c*/ 	.word	0xffffffff


	//   ....[69]....
        /*3950*/ 	.word	0xffffffff


	//   ....[70]....
        /*3954*/ 	.word	0xffffffff


	//   ....[71]....
        /*3958*/ 	.word	0xffffffff


	//   ....[72]....
        /*395c*/ 	.word	0xffffffff


	//   ....[73]....
        /*3960*/ 	.word	0xffffffff


	//   ....[74]....
        /*3964*/ 	.word	0xffffffff


	//   ....[75]....
        /*3968*/ 	.word	0xffffffff


	//   ....[76]....
        /*396c*/ 	.word	0xffffffff


	//   ....[77]....
        /*3970*/ 	.word	0xffffffff


	//   ....[78]....
        /*3974*/ 	.word	0xffffffff


	//   ....[79]....
        /*3978*/ 	.word	0xffffffff


	//   ....[80]....
        /*397c*/ 	.word	0xffffffff


	//   ....[81]....
        /*3980*/ 	.word	0xffffffff


	//   ....[82]....
        /*3984*/ 	.word	0xffffffff


	//   ....[83]....
        /*3988*/ 	.word	0xffffffff


	//   ....[84]....
        /*398c*/ 	.word	0xffffffff


	//   ....[85]....
        /*3990*/ 	.word	0xffffffff


	//   ....[86]....
        /*3994*/ 	.word	0xffffffff


	//   ....[87]....
        /*3998*/ 	.word	0xffffffff


	//   ....[88]....
        /*399c*/ 	.word	0xffffffff


	//   ....[89]....
        /*39a0*/ 	.word	0xffffffff


	//   ....[90]....
        /*39a4*/ 	.word	0xffffffff


	//   ....[91]....
        /*39a8*/ 	.word	0xffffffff


	//   ....[92]....
        /*39ac*/ 	.word	0xffffffff


	//   ....[93]....
        /*39b0*/ 	.word	0xffffffff


	//   ....[94]....
        /*39b4*/ 	.word	0xffffffff


	//   ....[95]....
        /*39b8*/ 	.word	0xffffffff


	//   ....[96]....
        /*39bc*/ 	.word	0xffffffff


	//   ....[97]....
        /*39c0*/ 	.word	0xffffffff


	//   ....[98]....
        /*39c4*/ 	.word	0xffffffff


	//   ....[99]....
        /*39c8*/ 	.word	0xffffffff


	//   ....[100]....
        /*39cc*/ 	.word	0xffffffff


	//   ....[101]....
        /*39d0*/ 	.word	0xffffffff


	//   ....[102]....
        /*39d4*/ 	.word	0xffffffff


	//   ....[103]....
        /*39d8*/ 	.word	0xffffffff


	//   ....[104]....
        /*39dc*/ 	.word	0xffffffff


	//   ....[105]....
        /*39e0*/ 	.word	0xffffffff


	//   ....[106]....
        /*39e4*/ 	.word	0xffffffff


	//   ....[107]....
        /*39e8*/ 	.word	0xffffffff


	//   ....[108]....
        /*39ec*/ 	.word	0xffffffff


	//   ....[109]....
        /*39f0*/ 	.word	0xffffffff


	//   ....[110]....
        /*39f4*/ 	.word	0xffffffff


	//   ....[111]....
        /*39f8*/ 	.word	0xffffffff


	//   ....[112]....
        /*39fc*/ 	.word	0xffffffff


	//   ....[113]....
        /*3a00*/ 	.word	0xffffffff


	//   ....[114]....
        /*3a04*/ 	.word	0xffffffff


	//   ....[115]....
        /*3a08*/ 	.word	0xffffffff


	//   ....[116]....
        /*3a0c*/ 	.word	0xffffffff


	//   ....[117]....
        /*3a10*/ 	.word	0xffffffff


	//   ....[118]....
        /*3a14*/ 	.word	0xffffffff


	//   ....[119]....
        /*3a18*/ 	.word	0xffffffff


	//   ....[120]....
        /*3a1c*/ 	.word	0xffffffff


	//   ....[121]....
        /*3a20*/ 	.word	0xffffffff


	//   ....[122]....
        /*3a24*/ 	.word	0xffffffff


	//   ....[123]....
        /*3a28*/ 	.word	0xffffffff


	//   ....[124]....
        /*3a2c*/ 	.word	0xffffffff


	//   ....[125]....
        /*3a30*/ 	.word	0xffffffff


	//   ....[126]....
        /*3a34*/ 	.word	0xffffffff


	//   ....[127]....
        /*3a38*/ 	.word	0xffffffff


	//   ....[128]....
        /*3a3c*/ 	.word	0xffffffff


	//   ....[129]....
        /*3a40*/ 	.word	0xffffffff


	//   ....[130]....
        /*3a44*/ 	.word	0xffffffff


	//   ....[131]....
        /*3a48*/ 	.word	0xffffffff


	//   ....[132]....
        /*3a4c*/ 	.word	0xffffffff


	//   ....[133]....
        /*3a50*/ 	.word	0xffffffff


	//   ....[134]....
        /*3a54*/ 	.word	0xffffffff


	//   ....[135]....
        /*3a58*/ 	.word	0xffffffff


	//   ....[136]....
        /*3a5c*/ 	.word	0xffffffff


	//   ....[137]....
        /*3a60*/ 	.word	0xffffffff


	//   ....[138]....
        /*3a64*/ 	.word	0xffffffff


	//   ....[139]....
        /*3a68*/ 	.word	0xffffffff


	//   ....[140]....
        /*3a6c*/ 	.word	0xffffffff


	//   ....[141]....
        /*3a70*/ 	.word	0xffffffff


	//   ....[142]....
        /*3a74*/ 	.word	0xffffffff


	//   ....[143]....
        /*3a78*/ 	.word	0xffffffff


	//   ....[144]....
        /*3a7c*/ 	.word	0xffffffff


	//   ....[145]....
        /*3a80*/ 	.word	0xffffffff


	//   ....[146]....
        /*3a84*/ 	.word	0xffffffff


	//   ....[147]....
        /*3a88*/ 	.word	0xffffffff


	//   ....[148]....
        /*3a8c*/ 	.word	0xffffffff


	//   ....[149]....
        /*3a90*/ 	.word	0xffffffff


	//   ....[150]....
        /*3a94*/ 	.word	0xffffffff


	//   ....[151]....
        /*3a98*/ 	.word	0xffffffff


	//   ....[152]....
        /*3a9c*/ 	.word	0xffffffff


	//   ....[153]....
        /*3aa0*/ 	.word	0xffffffff


	//   ....[154]....
        /*3aa4*/ 	.word	0xffffffff


	//   ....[155]....
        /*3aa8*/ 	.word	0xffffffff


	//   ....[156]....
        /*3aac*/ 	.word	0xffffffff


	//   ....[157]....
        /*3ab0*/ 	.word	0xffffffff


	//   ....[158]....
        /*3ab4*/ 	.word	0xffffffff


	//   ....[159]....
        /*3ab8*/ 	.word	0xffffffff


	//   ....[160]....
        /*3abc*/ 	.word	0xffffffff


	//   ....[161]....
        /*3ac0*/ 	.word	0xffffffff


	//   ....[162]....
        /*3ac4*/ 	.word	0xffffffff


	//   ....[163]....
        /*3ac8*/ 	.word	0xffffffff


	//   ....[164]....
        /*3acc*/ 	.word	0xffffffff


	//   ....[165]....
        /*3ad0*/ 	.word	0xffffffff


	//   ....[166]....
        /*3ad4*/ 	.word	0xffffffff


	//   ....[167]....
        /*3ad8*/ 	.word	0xffffffff


	//   ....[168]....
        /*3adc*/ 	.word	0xffffffff


	//   ....[169]....
        /*3ae0*/ 	.word	0xffffffff


	//   ....[170]....
        /*3ae4*/ 	.word	0xffffffff


	//   ....[171]....
        /*3ae8*/ 	.word	0xffffffff


	//   ....[172]....
        /*3aec*/ 	.word	0xffffffff


	//   ....[173]....
        /*3af0*/ 	.word	0xffffffff


	//   ....[174]....
        /*3af4*/ 	.word	0xffffffff


	//   ....[175]....
        /*3af8*/ 	.word	0xffffffff


	//   ....[176]....
        /*3afc*/ 	.word	0xffffffff


	//   ....[177]....
        /*3b00*/ 	.word	0xffffffff


	//   ....[178]....
        /*3b04*/ 	.word	0xffffffff


	//   ....[179]....
        /*3b08*/ 	.word	0xffffffff


	//   ....[180]....
        /*3b0c*/ 	.word	0xffffffff


	//   ....[181]....
        /*3b10*/ 	.word	0xffffffff


	//   ....[182]....
        /*3b14*/ 	.word	0xffffffff


	//   ....[183]....
        /*3b18*/ 	.word	0xffffffff


	//   ....[184]....
        /*3b1c*/ 	.word	0xffffffff


	//   ....[185]....
        /*3b20*/ 	.word	0xffffffff


	//   ....[186]....
        /*3b24*/ 	.word	0xffffffff


	//   ....[187]....
        /*3b28*/ 	.word	0xffffffff


	//   ....[188]....
        /*3b2c*/ 	.word	0xffffffff


	//   ....[189]....
        /*3b30*/ 	.word	0xffffffff


	//   ....[190]....
        /*3b34*/ 	.word	0xffffffff


	//   ....[191]....
        /*3b38*/ 	.word	0xffffffff


	//   ....[192]....
        /*3b3c*/ 	.word	0xffffffff


	//   ....[193]....
        /*3b40*/ 	.word	0xffffffff


	//   ....[194]....
        /*3b44*/ 	.word	0xffffffff


	//   ....[195]....
        /*3b48*/ 	.word	0xffffffff


	//   ....[196]....
        /*3b4c*/ 	.word	0xffffffff


	//   ....[197]....
        /*3b50*/ 	.word	0xffffffff


	//   ....[198]....
        /*3b54*/ 	.word	0xffffffff


	//   ....[199]....
        /*3b58*/ 	.word	0xffffffff


	//   ....[200]....
        /*3b5c*/ 	.word	0xffffffff


	//   ....[201]....
        /*3b60*/ 	.word	0xffffffff


	//   ....[202]....
        /*3b64*/ 	.word	0xffffffff


	//   ....[203]....
        /*3b68*/ 	.word	0xffffffff


	//   ....[204]....
        /*3b6c*/ 	.word	0xffffffff


	//   ....[205]....
        /*3b70*/ 	.word	0xffffffff


	//   ....[206]....
        /*3b74*/ 	.word	0xffffffff


	//   ....[207]....
        /*3b78*/ 	.word	0xffffffff


	//   ....[208]....
        /*3b7c*/ 	.word	0xffffffff


	//   ....[209]....
        /*3b80*/ 	.word	0xffffffff


	//   ....[210]....
        /*3b84*/ 	.word	0xffffffff


	//   ....[211]....
        /*3b88*/ 	.word	0xffffffff


	//   ....[212]....
        /*3b8c*/ 	.word	0xffffffff


	//   ....[213]....
        /*3b90*/ 	.word	0xffffffff


	//   ....[214]....
        /*3b94*/ 	.word	0xffffffff


	//   ....[215]....
        /*3b98*/ 	.word	0xffffffff


	//   ....[216]....
        /*3b9c*/ 	.word	0xffffffff


	//   ....[217]....
        /*3ba0*/ 	.word	0xffffffff


	//   ....[218]....
        /*3ba4*/ 	.word	0xffffffff


	//   ....[219]....
        /*3ba8*/ 	.word	0xffffffff


	//   ....[220]....
        /*3bac*/ 	.word	0xffffffff


	//   ....[221]....
        /*3bb0*/ 	.word	0xffffffff


	//   ....[222]....
        /*3bb4*/ 	.word	0xffffffff


	//   ....[223]....
        /*3bb8*/ 	.word	0xffffffff


	//   ....[224]....
        /*3bbc*/ 	.word	0xffffffff


	//   ....[225]....
        /*3bc0*/ 	.word	0xffffffff


	//   ....[226]....
        /*3bc4*/ 	.word	0xffffffff


	//   ....[227]....
        /*3bc8*/ 	.word	0xffffffff


	//   ....[228]....
        /*3bcc*/ 	.word	0xffffffff


	//   ....[229]....
        /*3bd0*/ 	.word	0xffffffff


	//   ....[230]....
        /*3bd4*/ 	.word	0xffffffff


	//   ....[231]....
        /*3bd8*/ 	.word	0xffffffff


	//   ....[232]....
        /*3bdc*/ 	.word	0xffffffff


	//   ....[233]....
        /*3be0*/ 	.word	0xffffffff


	//   ....[234]....
        /*3be4*/ 	.word	0xffffffff


	//   ....[235]....
        /*3be8*/ 	.word	0xffffffff


	//   ....[236]....
        /*3bec*/ 	.word	0xffffffff


	//   ....[237]....
        /*3bf0*/ 	.word	0xffffffff


	//   ....[238]....
        /*3bf4*/ 	.word	0xffffffff


	//   ....[239]....
        /*3bf8*/ 	.word	0xffffffff


	//   ....[240]....
        /*3bfc*/ 	.word	0xffffffff


	//   ....[241]....
        /*3c00*/ 	.word	0xffffffff


	//   ....[242]....
        /*3c04*/ 	.word	0xffffffff


	//   ....[243]....
        /*3c08*/ 	.word	0xffffffff


	//   ....[244]....
        /*3c0c*/ 	.word	0xffffffff


	//   ....[245]....
        /*3c10*/ 	.word	0xffffffff


	//   ....[246]....
        /*3c14*/ 	.word	0xffffffff


	//   ....[247]....
        /*3c18*/ 	.word	0xffffffff


	//   ....[248]....
        /*3c1c*/ 	.word	0xffffffff


	//   ....[249]....
        /*3c20*/ 	.word	0xffffffff


	//   ....[250]....
        /*3c24*/ 	.word	0xffffffff


	//   ....[251]....
        /*3c28*/ 	.word	0xffffffff


	//   ....[252]....
        /*3c2c*/ 	.word	0xffffffff


	//   ....[253]....
        /*3c30*/ 	.word	0xffffffff


	//   ....[254]....
        /*3c34*/ 	.word	0xffffffff


	//   ....[255]....
        /*3c38*/ 	.word	0xffffffff


	//   ....[0]....
        /*3c3c*/ 	.word	0xffffffff


	//   ....[1]....
        /*3c40*/ 	.word	0xffffffff


	//   ....[2]....
        /*3c44*/ 	.word	0xffffffff


	//   ....[3]....
        /*3c48*/ 	.word	0xffffffff


	//   ....[4]....
        /*3c4c*/ 	.word	0xffffffff


	//   ....[5]....
        /*3c50*/ 	.word	0xffffffff


	//   ....[6]....
        /*3c54*/ 	.word	0xffffffff


	//   ....[7]....
        /*3c58*/ 	.word	0xffffffff


	//   ....[8]....
        /*3c5c*/ 	.word	0xffffffff


	//   ....[9]....
        /*3c60*/ 	.word	0xffffffff


	//   ....[10]....
        /*3c64*/ 	.word	0xffffffff


	//   ....[11]....
        /*3c68*/ 	.word	0xffffffff


	//   ....[12]....
        /*3c6c*/ 	.word	0xffffffff


	//   ....[13]....
        /*3c70*/ 	.word	0xffffffff


	//   ....[14]....
        /*3c74*/ 	.word	0xffffffff


	//   ....[15]....
        /*3c78*/ 	.word	0xffffffff


	//   ....[16]....
        /*3c7c*/ 	.word	0xffffffff


	//   ....[17]....
        /*3c80*/ 	.word	0xffffffff


	//   ....[18]....
        /*3c84*/ 	.word	0xffffffff


	//   ....[19]....
        /*3c88*/ 	.word	0xffffffff


	//   ....[20]....
        /*3c8c*/ 	.word	0xffffffff


	//   ....[21]....
        /*3c90*/ 	.word	0xffffffff


	//   ....[22]....
        /*3c94*/ 	.word	0xffffffff


	//   ....[23]....
        /*3c98*/ 	.word	0xffffffff


	//   ....[24]....
        /*3c9c*/ 	.word	0xffffffff


	//   ....[25]....
        /*3ca0*/ 	.word	0xffffffff


	//   ....[26]....
        /*3ca4*/ 	.word	0xffffffff


	//   ....[27]....
        /*3ca8*/ 	.word	0xffffffff


	//   ....[28]....
        /*3cac*/ 	.word	0xffffffff


	//   ....[29]....
        /*3cb0*/ 	.word	0xffffffff


	//   ....[30]....
        /*3cb4*/ 	.word	0xffffffff


	//   ....[31]....
        /*3cb8*/ 	.word	0xffffffff


	//   ....[32]....
        /*3cbc*/ 	.word	0xffffffff


	//   ....[33]....
        /*3cc0*/ 	.word	0xffffffff


	//   ....[34]....
        /*3cc4*/ 	.word	0xffffffff


	//   ....[35]....
        /*3cc8*/ 	.word	0xffffffff


	//   ....[36]....
        /*3ccc*/ 	.word	0xffffffff


	//   ....[37]....
        /*3cd0*/ 	.word	0xffffffff


	//   ....[38]....
        /*3cd4*/ 	.word	0xffffffff


	//   ....[39]....
        /*3cd8*/ 	.word	0xffffffff


	//   ....[40]....
        /*3cdc*/ 	.word	0xffffffff


	//   ....[41]....
        /*3ce0*/ 	.word	0xffffffff


	//   ....[42]....
        /*3ce4*/ 	.word	0xffffffff


	//   ....[43]....
        /*3ce8*/ 	.word	0xffffffff


	//   ....[44]....
        /*3cec*/ 	.word	0xffffffff


	//   ....[45]....
        /*3cf0*/ 	.word	0xffffffff


	//   ....[46]....
        /*3cf4*/ 	.word	0xffffffff


	//   ....[47]....
        /*3cf8*/ 	.word	0xffffffff


	//   ....[48]....
        /*3cfc*/ 	.word	0xffffffff


	//   ....[49]....
        /*3d00*/ 	.word	0xffffffff


	//   ....[50]....
        /*3d04*/ 	.word	0xffffffff


	//   ....[51]....
        /*3d08*/ 	.word	0xffffffff


	//   ....[52]....
        /*3d0c*/ 	.word	0xffffffff


	//   ....[53]....
        /*3d10*/ 	.word	0xffffffff


	//   ....[54]....
        /*3d14*/ 	.word	0xffffffff


	//   ....[55]....
        /*3d18*/ 	.word	0xffffffff


	//   ....[56]....
        /*3d1c*/ 	.word	0xffffffff


	//   ....[57]....
        /*3d20*/ 	.word	0xffffffff


	//   ....[58]....
        /*3d24*/ 	.word	0xffffffff


	//   ....[59]....
        /*3d28*/ 	.word	0xffffffff


	//   ....[60]....
        /*3d2c*/ 	.word	0xffffffff


	//   ....[61]....
        /*3d30*/ 	.word	0xffffffff


	//   ....[62]....
        /*3d34*/ 	.word	0xffffffff


	//   ....[63]....
        /*3d38*/ 	.word	0xffffffff


	//   ....[64]....
        /*3d3c*/ 	.word	0xffffffff


	//   ....[65]....
        /*3d40*/ 	.word	0xffffffff


	//   ....[66]....
        /*3d44*/ 	.word	0xffffffff


	//   ....[67]....
        /*3d48*/ 	.word	0xffffffff


	//   ....[68]....
        /*3d4c*/ 	.word	0xffffffff


	//   ....[69]....
        /*3d50*/ 	.word	0xffffffff


	//   ....[70]....
        /*3d54*/ 	.word	0xffffffff


	//   ....[71]....
        /*3d58*/ 	.word	0xffffffff


	//   ....[72]....
        /*3d5c*/ 	.word	0xffffffff


	//   ....[73]....
        /*3d60*/ 	.word	0xffffffff


	//   ....[74]....
        /*3d64*/ 	.word	0xffffffff


	//   ....[75]....
        /*3d68*/ 	.word	0xffffffff


	//   ....[76]....
        /*3d6c*/ 	.word	0xffffffff


	//   ....[77]....
        /*3d70*/ 	.word	0xffffffff


	//   ....[78]....
        /*3d74*/ 	.word	0xffffffff


	//   ....[79]....
        /*3d78*/ 	.word	0xffffffff


	//   ....[80]....
        /*3d7c*/ 	.word	0xffffffff


	//   ....[81]....
        /*3d80*/ 	.word	0xffffffff


	//   ....[82]....
        /*3d84*/ 	.word	0xffffffff


	//   ....[83]....
        /*3d88*/ 	.word	0xffffffff


	//   ....[84]....
        /*3d8c*/ 	.word	0xffffffff


	//   ....[85]....
        /*3d90*/ 	.word	0xffffffff


	//   ....[86]....
        /*3d94*/ 	.word	0xffffffff


	//   ....[87]....
        /*3d98*/ 	.word	0xffffffff


	//   ....[88]....
        /*3d9c*/ 	.word	0xffffffff


	//   ....[89]....
        /*3da0*/ 	.word	0xffffffff


	//   ....[90]....
        /*3da4*/ 	.word	0xffffffff


	//   ....[91]....
        /*3da8*/ 	.word	0xffffffff


	//   ....[92]....
        /*3dac*/ 	.word	0xffffffff


	//   ....[93]....
        /*3db0*/ 	.word	0xffffffff


	//   ....[94]....
        /*3db4*/ 	.word	0xffffffff


	//   ....[95]....
        /*3db8*/ 	.word	0xffffffff


	//   ....[96]....
        /*3dbc*/ 	.word	0xffffffff


	//   ....[97]....
        /*3dc0*/ 	.word	0xffffffff


	//   ....[98]....
        /*3dc4*/ 	.word	0xffffffff


	//   ....[99]....
        /*3dc8*/ 	.word	0xffffffff


	//   ....[100]....
        /*3dcc*/ 	.word	0xffffffff


	//   ....[101]....
        /*3dd0*/ 	.word	0xffffffff


	//   ....[102]....
        /*3dd4*/ 	.word	0xffffffff


	//   ....[103]....
        /*3dd8*/ 	.word	0xffffffff


	//   ....[104]....
        /*3ddc*/ 	.word	0xffffffff


	//   ....[105]....
        /*3de0*/ 	.word	0xffffffff


	//   ....[106]....
        /*3de4*/ 	.word	0xffffffff


	//   ....[107]....
        /*3de8*/ 	.word	0xffffffff


	//   ....[108]....
        /*3dec*/ 	.word	0xffffffff


	//   ....[109]....
        /*3df0*/ 	.word	0xffffffff


	//   ....[110]....
        /*3df4*/ 	.word	0xffffffff


	//   ....[111]....
        /*3df8*/ 	.word	0xffffffff


	//   ....[112]....
        /*3dfc*/ 	.word	0xffffffff


	//   ....[113]....
        /*3e00*/ 	.word	0xffffffff


	//   ....[114]....
        /*3e04*/ 	.word	0xffffffff


	//   ....[115]....
        /*3e08*/ 	.word	0xffffffff


	//   ....[116]....
        /*3e0c*/ 	.word	0xffffffff


	//   ....[117]....
        /*3e10*/ 	.word	0xffffffff


	//   ....[118]....
        /*3e14*/ 	.word	0xffffffff


	//   ....[119]....
        /*3e18*/ 	.word	0xffffffff


	//   ....[120]....
        /*3e1c*/ 	.word	0xffffffff


	//   ....[121]....
        /*3e20*/ 	.word	0xffffffff


	//   ....[122]....
        /*3e24*/ 	.word	0xffffffff


	//   ....[123]....
        /*3e28*/ 	.word	0xffffffff


	//   ....[124]....
        /*3e2c*/ 	.word	0xffffffff


	//   ....[125]....
        /*3e30*/ 	.word	0xffffffff


	//   ....[126]....
        /*3e34*/ 	.word	0xffffffff


	//   ....[127]....
        /*3e38*/ 	.word	0xffffffff


	//   ....[128]....
        /*3e3c*/ 	.word	0xffffffff


	//   ....[129]....
        /*3e40*/ 	.word	0xffffffff


	//   ....[130]....
        /*3e44*/ 	.word	0xffffffff


	//   ....[131]....
        /*3e48*/ 	.word	0xffffffff


	//   ....[132]....
        /*3e4c*/ 	.word	0xffffffff


	//   ....[133]....
        /*3e50*/ 	.word	0xffffffff


	//   ....[134]....
        /*3e54*/ 	.word	0xffffffff


	//   ....[135]....
        /*3e58*/ 	.word	0xffffffff


	//   ....[136]....
        /*3e5c*/ 	.word	0xffffffff


	//   ....[137]....
        /*3e60*/ 	.word	0xffffffff


	//   ....[138]....
        /*3e64*/ 	.word	0xffffffff


	//   ....[139]....
        /*3e68*/ 	.word	0xffffffff


	//   ....[140]....
        /*3e6c*/ 	.word	0xffffffff


	//   ....[141]....
        /*3e70*/ 	.word	0xffffffff


	//   ....[142]....
        /*3e74*/ 	.word	0xffffffff


	//   ....[143]....
        /*3e78*/ 	.word	0xffffffff


	//   ....[144]....
        /*3e7c*/ 	.word	0xffffffff


	//   ....[145]....
        /*3e80*/ 	.word	0xffffffff


	//   ....[146]....
        /*3e84*/ 	.word	0xffffffff


	//   ....[147]....
        /*3e88*/ 	.word	0xffffffff


	//   ....[148]....
        /*3e8c*/ 	.word	0xffffffff


	//   ....[149]....
        /*3e90*/ 	.word	0xffffffff


	//   ....[150]....
        /*3e94*/ 	.word	0xffffffff


	//   ....[151]....
        /*3e98*/ 	.word	0xffffffff


	//   ....[152]....
        /*3e9c*/ 	.word	0xffffffff


	//   ....[153]....
        /*3ea0*/ 	.word	0xffffffff


	//   ....[154]....
        /*3ea4*/ 	.word	0xffffffff


	//   ....[155]....
        /*3ea8*/ 	.word	0xffffffff


	//   ....[156]....
        /*3eac*/ 	.word	0xffffffff


	//   ....[157]....
        /*3eb0*/ 	.word	0xffffffff


	//   ....[158]....
        /*3eb4*/ 	.word	0xffffffff


	//   ....[159]....
        /*3eb8*/ 	.word	0xffffffff


	//   ....[160]....
        /*3ebc*/ 	.word	0xffffffff


	//   ....[161]....
        /*3ec0*/ 	.word	0xffffffff


	//   ....[162]....
        /*3ec4*/ 	.word	0xffffffff


	//   ....[163]....
        /*3ec8*/ 	.word	0xffffffff


	//   ....[164]....
        /*3ecc*/ 	.word	0xffffffff


	//   ....[165]....
        /*3ed0*/ 	.word	0xffffffff


	//   ....[166]....
        /*3ed4*/ 	.word	0xffffffff


	//   ....[167]....
        /*3ed8*/ 	.word	0xffffffff


	//   ....[168]....
        /*3edc*/ 	.word	0xffffffff


	//   ....[169]....
        /*3ee0*/ 	.word	0xffffffff


	//   ....[170]....
        /*3ee4*/ 	.word	0xffffffff


	//   ....[171]....
        /*3ee8*/ 	.word	0xffffffff


	//   ....[172]....
        /*3eec*/ 	.word	0xffffffff


	//   ....[173]....
        /*3ef0*/ 	.word	0xffffffff


	//   ....[174]....
        /*3ef4*/ 	.word	0xffffffff


	//   ....[175]....
        /*3ef8*/ 	.word	0xffffffff


	//   ....[176]....
        /*3efc*/ 	.word	0xffffffff


	//   ....[177]....
        /*3f00*/ 	.word	0xffffffff


	//   ....[178]....
        /*3f04*/ 	.word	0xffffffff


	//   ....[179]....
        /*3f08*/ 	.word	0xffffffff


	//   ....[180]....
        /*3f0c*/ 	.word	0xffffffff


	//   ....[181]....
        /*3f10*/ 	.word	0xffffffff


	//   ....[182]....
        /*3f14*/ 	.word	0xffffffff


	//   ....[183]....
        /*3f18*/ 	.word	0xffffffff


	//   ....[184]....
        /*3f1c*/ 	.word	0xffffffff


	//   ....[185]....
        /*3f20*/ 	.word	0xffffffff


	//   ....[186]....
        /*3f24*/ 	.word	0xffffffff


	//   ....[187]....
        /*3f28*/ 	.word	0xffffffff


	//   ....[188]....
        /*3f2c*/ 	.word	0xffffffff


	//   ....[189]....
        /*3f30*/ 	.word	0xffffffff


	//   ....[190]....
        /*3f34*/ 	.word	0xffffffff


	//   ....[191]....
        /*3f38*/ 	.word	0xffffffff


	//   ....[192]....
        /*3f3c*/ 	.word	0xffffffff


	//   ....[193]....
        /*3f40*/ 	.word	0xffffffff


	//   ....[194]....
        /*3f44*/ 	.word	0xffffffff


	//   ....[195]....
        /*3f48*/ 	.word	0xffffffff


	//   ....[196]....
        /*3f4c*/ 	.word	0xffffffff


	//   ....[197]....
        /*3f50*/ 	.word	0xffffffff


	//   ....[198]....
        /*3f54*/ 	.word	0xffffffff


	//   ....[199]....
        /*3f58*/ 	.word	0xffffffff


	//   ....[200]....
        /*3f5c*/ 	.word	0xffffffff


	//   ....[201]....
        /*3f60*/ 	.word	0xffffffff


	//   ....[202]....
        /*3f64*/ 	.word	0xffffffff


	//   ....[203]....
        /*3f68*/ 	.word	0xffffffff


	//   ....[204]....
        /*3f6c*/ 	.word	0xffffffff


	//   ....[205]....
        /*3f70*/ 	.word	0xffffffff


	//   ....[206]....
        /*3f74*/ 	.word	0xffffffff


	//   ....[207]....
        /*3f78*/ 	.word	0xffffffff


	//   ....[208]....
        /*3f7c*/ 	.word	0xffffffff


	//   ....[209]....
        /*3f80*/ 	.word	0xffffffff


	//   ....[210]....
        /*3f84*/ 	.word	0xffffffff


	//   ....[211]....
        /*3f88*/ 	.word	0xffffffff


	//   ....[212]....
        /*3f8c*/ 	.word	0xffffffff


	//   ....[213]....
        /*3f90*/ 	.word	0xffffffff


	//   ....[214]....
        /*3f94*/ 	.word	0xffffffff


	//   ....[215]....
        /*3f98*/ 	.word	0xffffffff


	//   ....[216]....
        /*3f9c*/ 	.word	0xffffffff


	//   ....[217]....
        /*3fa0*/ 	.word	0xffffffff


	//   ....[218]....
        /*3fa4*/ 	.word	0xffffffff


	//   ....[219]....
        /*3fa8*/ 	.word	0xffffffff


	//   ....[220]....
        /*3fac*/ 	.word	0xffffffff


	//   ....[221]....
        /*3fb0*/ 	.word	0xffffffff


	//   ....[222]....
        /*3fb4*/ 	.word	0xffffffff


	//   ....[223]....
        /*3fb8*/ 	.word	0xffffffff


	//   ....[224]....
        /*3fbc*/ 	.word	0xffffffff


	//   ....[225]....
        /*3fc0*/ 	.word	0xffffffff


	//   ....[226]....
        /*3fc4*/ 	.word	0xffffffff


	//   ....[227]....
        /*3fc8*/ 	.word	0xffffffff


	//   ....[228]....
        /*3fcc*/ 	.word	0xffffffff


	//   ....[229]....
        /*3fd0*/ 	.word	0xffffffff


	//   ....[230]....
        /*3fd4*/ 	.word	0xffffffff


	//   ....[231]....
        /*3fd8*/ 	.word	0xffffffff


	//   ....[232]....
        /*3fdc*/ 	.word	0xffffffff


	//   ....[233]....
        /*3fe0*/ 	.word	0xffffffff


	//   ....[234]....
        /*3fe4*/ 	.word	0xffffffff


	//   ....[235]....
        /*3fe8*/ 	.word	0xffffffff


	//   ....[236]....
        /*3fec*/ 	.word	0xffffffff


	//   ....[237]....
        /*3ff0*/ 	.word	0xffffffff


	//   ....[238]....
        /*3ff4*/ 	.word	0xffffffff


	//   ....[239]....
        /*3ff8*/ 	.word	0xffffffff


	//   ....[240]....
        /*3ffc*/ 	.word	0xffffffff


	//   ....[241]....
        /*4000*/ 	.word	0xffffffff


	//   ....[242]....
        /*4004*/ 	.word	0xffffffff


	//   ....[243]....
        /*4008*/ 	.word	0xffffffff


	//   ....[244]....
        /*400c*/ 	.word	0xffffffff


	//   ....[245]....
        /*4010*/ 	.word	0xffffffff


	//   ....[246]....
        /*4014*/ 	.word	0xffffffff


	//   ....[247]....
        /*4018*/ 	.word	0xffffffff


	//   ....[248]....
        /*401c*/ 	.word	0xffffffff


	//   ....[249]....
        /*4020*/ 	.word	0xffffffff


	//   ....[250]....
        /*4024*/ 	.word	0xffffffff


	//   ....[251]....
        /*4028*/ 	.word	0xffffffff


	//   ....[252]....
        /*402c*/ 	.word	0xffffffff


	//   ....[253]....
        /*4030*/ 	.word	0xffffffff


	//   ....[254]....
        /*4034*/ 	.word	0xffffffff


	//   ....[255]....
        /*4038*/ 	.word	0xffffffff


	//   ....[0]....
        /*403c*/ 	.word	0xffffffff


	//   ....[1]....
        /*4040*/ 	.word	0xffffffff


	//   ....[2]....
        /*4044*/ 	.word	0xffffffff


	//   ....[3]....
        /*4048*/ 	.word	0xffffffff


	//   ....[4]....
        /*404c*/ 	.word	0xffffffff


	//   ....[5]....
        /*4050*/ 	.word	0xffffffff


	//   ....[6]....
        /*4054*/ 	.word	0xffffffff


	//   ....[7]....
        /*4058*/ 	.word	0xffffffff


	//   ....[8]....
        /*405c*/ 	.word	0xffffffff


	//   ....[9]....
        /*4060*/ 	.word	0xffffffff


	//   ....[10]....
        /*4064*/ 	.word	0xffffffff


	//   ....[11]....
        /*4068*/ 	.word	0xffffffff


	//   ....[12]....
        /*406c*/ 	.word	0xffffffff


	//   ....[13]....
        /*4070*/ 	.word	0xffffffff


	//   ....[14]....
        /*4074*/ 	.word	0xffffffff


	//   ....[15]....
        /*4078*/ 	.word	0xffffffff


	//   ....[16]....
        /*407c*/ 	.word	0xffffffff


	//   ....[17]....
        /*4080*/ 	.word	0xffffffff


	//   ....[18]....
        /*4084*/ 	.word	0xffffffff


	//   ....[19]....
        /*4088*/ 	.word	0xffffffff


	//   ....[20]....
        /*408c*/ 	.word	0xffffffff


	//   ....[21]....
        /*4090*/ 	.word	0xffffffff


	//   ....[22]....
        /*4094*/ 	.word	0xffffffff


	//   ....[23]....
        /*4098*/ 	.word	0xffffffff


	//   ....[24]....
        /*409c*/ 	.word	0xffffffff


	//   ....[25]....
        /*40a0*/ 	.word	0xffffffff


	//   ....[26]....
        /*40a4*/ 	.word	0xffffffff


	//   ....[27]....
        /*40a8*/ 	.word	0xffffffff


	//   ....[28]....
        /*40ac*/ 	.word	0xffffffff


	//   ....[29]....
        /*40b0*/ 	.word	0xffffffff


	//   ....[30]....
        /*40b4*/ 	.word	0xffffffff


	//   ....[31]....
        /*40b8*/ 	.word	0xffffffff


	//   ....[32]....
        /*40bc*/ 	.word	0xffffffff


	//   ....[33]....
        /*40c0*/ 	.word	0xffffffff


	//   ....[34]....
        /*40c4*/ 	.word	0xffffffff


	//   ....[35]....
        /*40c8*/ 	.word	0xffffffff


	//   ....[36]....
        /*40cc*/ 	.word	0xffffffff


	//   ....[37]....
        /*40d0*/ 	.word	0xffffffff


	//   ....[38]....
        /*40d4*/ 	.word	0xffffffff


	//   ....[39]....
        /*40d8*/ 	.word	0xffffffff


	//   ....[40]....
        /*40dc*/ 	.word	0xffffffff


	//   ....[41]....
        /*40e0*/ 	.word	0xffffffff


	//   ....[42]....
        /*40e4*/ 	.word	0xffffffff


	//   ....[43]....
        /*40e8*/ 	.word	0xffffffff


	//   ....[44]....
        /*40ec*/ 	.word	0xffffffff


	//   ....[45]....
        /*40f0*/ 	.word	0xffffffff


	//   ....[46]....
        /*40f4*/ 	.word	0xffffffff


	//   ....[47]....
        /*40f8*/ 	.word	0xffffffff


	//   ....[48]....
        /*40fc*/ 	.word	0xffffffff


	//   ....[49]....
        /*4100*/ 	.word	0xffffffff


	//   ....[50]....
        /*4104*/ 	.word	0xffffffff


	//   ....[51]....
        /*4108*/ 	.word	0xffffffff


	//   ....[52]....
        /*410c*/ 	.word	0xffffffff


	//   ....[53]....
        /*4110*/ 	.word	0xffffffff


	//   ....[54]....
        /*4114*/ 	.word	0xffffffff


	//   ....[55]....
        /*4118*/ 	.word	0xffffffff


	//   ....[56]....
        /*411c*/ 	.word	0xffffffff


	//   ....[57]....
        /*4120*/ 	.word	0xffffffff


	//   ....[58]....
        /*4124*/ 	.word	0xffffffff


	//   ....[59]....
        /*4128*/ 	.word	0xffffffff


	//   ....[60]....
        /*412c*/ 	.word	0xffffffff


	//   ....[61]....
        /*4130*/ 	.word	0xffffffff


	//   ....[62]....
        /*4134*/ 	.word	0xffffffff


	//   ....[63]....
        /*4138*/ 	.word	0xffffffff


	//   ....[64]....
        /*413c*/ 	.word	0xffffffff


	//   ....[65]....
        /*4140*/ 	.word	0xffffffff


	//   ....[66]....
        /*4144*/ 	.word	0xffffffff


	//   ....[67]....
        /*4148*/ 	.word	0xffffffff


	//   ....[68]....
        /*414c*/ 	.word	0xffffffff


	//   ....[69]....
        /*4150*/ 	.word	0xffffffff


	//   ....[70]....
        /*4154*/ 	.word	0xffffffff


	//   ....[71]....
        /*4158*/ 	.word	0xffffffff


	//   ....[72]....
        /*415c*/ 	.word	0xffffffff


	//   ....[73]....
        /*4160*/ 	.word	0xffffffff


	//   ....[74]....
        /*4164*/ 	.word	0xffffffff


	//   ....[75]....
        /*4168*/ 	.word	0xffffffff


	//   ....[76]....
        /*416c*/ 	.word	0xffffffff


	//   ....[77]....
        /*4170*/ 	.word	0xffffffff


	//   ....[78]....
        /*4174*/ 	.word	0xffffffff


	//   ....[79]....
        /*4178*/ 	.word	0xffffffff


	//   ....[80]....
        /*417c*/ 	.word	0xffffffff


	//   ....[81]....
        /*4180*/ 	.word	0xffffffff


	//   ....[82]....
        /*4184*/ 	.word	0xffffffff


	//   ....[83]....
        /*4188*/ 	.word	0xffffffff


	//   ....[84]....
        /*418c*/ 	.word	0xffffffff


	//   ....[85]....
        /*4190*/ 	.word	0xffffffff


	//   ....[86]....
        /*4194*/ 	.word	0xffffffff


	//   ....[87]....
        /*4198*/ 	.word	0xffffffff


	//   ....[88]....
        /*419c*/ 	.word	0xffffffff


	//   ....[89]....
        /*41a0*/ 	.word	0xffffffff


	//   ....[90]....
        /*41a4*/ 	.word	0xffffffff


	//   ....[91]....
        /*41a8*/ 	.word	0xffffffff


	//   ....[92]....
        /*41ac*/ 	.word	0xffffffff


	//   ....[93]....
        /*41b0*/ 	.word	0xffffffff


	//   ....[94]....
        /*41b4*/ 	.word	0xffffffff


	//   ....[95]....
        /*41b8*/ 	.word	0xffffffff


	//   ....[96]....
        /*41bc*/ 	.word	0xffffffff


	//   ....[97]....
        /*41c0*/ 	.word	0xffffffff


	//   ....[98]....
        /*41c4*/ 	.word	0xffffffff


	//   ....[99]....
        /*41c8*/ 	.word	0xffffffff


	//   ....[100]....
        /*41cc*/ 	.word	0xffffffff


	//   ....[101]....
        /*41d0*/ 	.word	0xffffffff


	//   ....[102]....
        /*41d4*/ 	.word	0xffffffff


	//   ....[103]....
        /*41d8*/ 	.word	0xffffffff


	//   ....[104]....
        /*41dc*/ 	.word	0xffffffff


	//   ....[105]....
        /*41e0*/ 	.word	0xffffffff


	//   ....[106]....
        /*41e4*/ 	.word	0xffffffff


	//   ....[107]....
        /*41e8*/ 	.word	0xffffffff


	//   ....[108]....
        /*41ec*/ 	.word	0xffffffff


	//   ....[109]....
        /*41f0*/ 	.word	0xffffffff


	//   ....[110]....
        /*41f4*/ 	.word	0xffffffff


	//   ....[111]....
        /*41f8*/ 	.word	0xffffffff


	//   ....[112]....
        /*41fc*/ 	.word	0xffffffff


	//   ....[113]....
        /*4200*/ 	.word	0xffffffff


	//   ....[114]....
        /*4204*/ 	.word	0xffffffff


	//   ....[115]....
        /*4208*/ 	.word	0xffffffff


	//   ....[116]....
        /*420c*/ 	.word	0xffffffff


	//   ....[117]....
        /*4210*/ 	.word	0xffffffff


	//   ....[118]....
        /*4214*/ 	.word	0xffffffff


	//   ....[119]....
        /*4218*/ 	.word	0xffffffff


	//   ....[120]....
        /*421c*/ 	.word	0xffffffff


	//   ....[121]....
        /*4220*/ 	.word	0xffffffff


	//   ....[122]....
        /*4224*/ 	.word	0xffffffff


	//   ....[123]....
        /*4228*/ 	.word	0xffffffff


	//   ....[124]....
        /*422c*/ 	.word	0xffffffff


	//   ....[125]....
        /*4230*/ 	.word	0xffffffff


	//   ....[126]....
        /*4234*/ 	.word	0xffffffff


	//   ....[127]....
        /*4238*/ 	.word	0xffffffff


	//   ....[128]....
        /*423c*/ 	.word	0xffffffff


	//   ....[129]....
        /*4240*/ 	.word	0xffffffff


	//   ....[130]....
        /*4244*/ 	.word	0xffffffff


	//   ....[131]....
        /*4248*/ 	.word	0xffffffff


	//   ....[132]....
        /*424c*/ 	.word	0xffffffff


	//   ....[133]....
        /*4250*/ 	.word	0xffffffff


	//   ....[134]....
        /*4254*/ 	.word	0xffffffff


	//   ....[135]....
        /*4258*/ 	.word	0xffffffff


	//   ....[136]....
        /*425c*/ 	.word	0xffffffff


	//   ....[137]....
        /*4260*/ 	.word	0xffffffff


	//   ....[138]....
        /*4264*/ 	.word	0xffffffff


	//   ....[139]....
        /*4268*/ 	.word	0xffffffff


	//   ....[140]....
        /*426c*/ 	.word	0xffffffff


	//   ....[141]....
        /*4270*/ 	.word	0xffffffff


	//   ....[142]....
        /*4274*/ 	.word	0xffffffff


	//   ....[143]....
        /*4278*/ 	.word	0xffffffff


	//   ....[144]....
        /*427c*/ 	.word	0xffffffff


	//   ....[145]....
        /*4280*/ 	.word	0xffffffff


	//   ....[146]....
        /*4284*/ 	.word	0xffffffff


	//   ....[147]....
        /*4288*/ 	.word	0xffffffff


	//   ....[148]....
        /*428c*/ 	.word	0xffffffff


	//   ....[149]....
        /*4290*/ 	.word	0xffffffff


	//   ....[150]....
        /*4294*/ 	.word	0xffffffff


	//   ....[151]....
        /*4298*/ 	.word	0xffffffff


	//   ....[152]....
        /*429c*/ 	.word	0xffffffff


	//   ....[153]....
        /*42a0*/ 	.word	0xffffffff


	//   ....[154]....
        /*42a4*/ 	.word	0xffffffff


	//   ....[155]....
        /*42a8*/ 	.word	0xffffffff


	//   ....[156]....
        /*42ac*/ 	.word	0xffffffff


	//   ....[157]....
        /*42b0*/ 	.word	0xffffffff


	//   ....[158]....
        /*42b4*/ 	.word	0xffffffff


	//   ....[159]....
        /*42b8*/ 	.word	0xffffffff


	//   ....[160]....
        /*42bc*/ 	.word	0xffffffff


	//   ....[161]....
        /*42c0*/ 	.word	0xffffffff


	//   ....[162]....
        /*42c4*/ 	.word	0xffffffff


	//   ....[163]....
        /*42c8*/ 	.word	0xffffffff


	//   ....[164]....
        /*42cc*/ 	.word	0xffffffff


	//   ....[165]....
        /*42d0*/ 	.word	0xffffffff


	//   ....[166]....
        /*42d4*/ 	.word	0xffffffff


	//   ....[167]....
        /*42d8*/ 	.word	0xffffffff


	//   ....[168]....
        /*42dc*/ 	.word	0xffffffff


	//   ....[169]....
        /*42e0*/ 	.word	0xffffffff


	//   ....[170]....
        /*42e4*/ 	.word	0xffffffff


	//   ....[171]....
        /*42e8*/ 	.word	0xffffffff


	//   ....[172]....
        /*42ec*/ 	.word	0xffffffff


	//   ....[173]....
        /*42f0*/ 	.word	0xffffffff


	//   ....[174]....
        /*42f4*/ 	.word	0xffffffff


	//   ....[175]....
        /*42f8*/ 	.word	0xffffffff


	//   ....[176]....
        /*42fc*/ 	.word	0xffffffff


	//   ....[177]....
        /*4300*/ 	.word	0xffffffff


	//   ....[178]....
        /*4304*/ 	.word	0xffffffff


	//   ....[179]....
        /*4308*/ 	.word	0xffffffff


	//   ....[180]....
        /*430c*/ 	.word	0xffffffff


	//   ....[181]....
        /*4310*/ 	.word	0xffffffff


	//   ....[182]....
        /*4314*/ 	.word	0xffffffff


	//   ....[183]....
        /*4318*/ 	.word	0xffffffff


	//   ....[184]....
        /*431c*/ 	.word	0xffffffff


	//   ....[185]....
        /*4320*/ 	.word	0xffffffff


	//   ....[186]....
        /*4324*/ 	.word	0xffffffff


	//   ....[187]....
        /*4328*/ 	.word	0xffffffff


	//   ....[188]....
        /*432c*/ 	.word	0xffffffff


	//   ....[189]....
        /*4330*/ 	.word	0xffffffff


	//   ....[190]....
        /*4334*/ 	.word	0xffffffff


	//   ....[191]....
        /*4338*/ 	.word	0xffffffff


	//   ....[192]....
        /*433c*/ 	.word	0xffffffff


	//   ....[193]....
        /*4340*/ 	.word	0xffffffff


	//   ....[194]....
        /*4344*/ 	.word	0xffffffff


	//   ....[195]....
        /*4348*/ 	.word	0xffffffff


	//   ....[196]....
        /*434c*/ 	.word	0xffffffff


	//   ....[197]....
        /*4350*/ 	.word	0xffffffff


	//   ....[198]....
        /*4354*/ 	.word	0xffffffff


	//   ....[199]....
        /*4358*/ 	.word	0xffffffff


	//   ....[200]....
        /*435c*/ 	.word	0xffffffff


	//   ....[201]....
        /*4360*/ 	.word	0xffffffff


	//   ....[202]....
        /*4364*/ 	.word	0xffffffff


	//   ....[203]....
        /*4368*/ 	.word	0xffffffff


	//   ....[204]....
        /*436c*/ 	.word	0xffffffff


	//   ....[205]....
        /*4370*/ 	.word	0xffffffff


	//   ....[206]....
        /*4374*/ 	.word	0xffffffff


	//   ....[207]....
        /*4378*/ 	.word	0xffffffff


	//   ....[208]....
        /*437c*/ 	.word	0xffffffff


	//   ....[209]....
        /*4380*/ 	.word	0xffffffff


	//   ....[210]....
        /*4384*/ 	.word	0xffffffff


	//   ....[211]....
        /*4388*/ 	.word	0xffffffff


	//   ....[212]....
        /*438c*/ 	.word	0xffffffff


	//   ....[213]....
        /*4390*/ 	.word	0xffffffff


	//   ....[214]....
        /*4394*/ 	.word	0xffffffff


	//   ....[215]....
        /*4398*/ 	.word	0xffffffff


	//   ....[216]....
        /*439c*/ 	.word	0xffffffff


	//   ....[217]....
        /*43a0*/ 	.word	0xffffffff


	//   ....[218]....
        /*43a4*/ 	.word	0xffffffff


	//   ....[219]....
        /*43a8*/ 	.word	0xffffffff


	//   ....[220]....
        /*43ac*/ 	.word	0xffffffff


	//   ....[221]....
        /*43b0*/ 	.word	0xffffffff


	//   ....[222]....
        /*43b4*/ 	.word	0xffffffff


	//   ....[223]....
        /*43b8*/ 	.word	0xffffffff


	//   ....[224]....
        /*43bc*/ 	.word	0xffffffff


	//   ....[225]....
        /*43c0*/ 	.word	0xffffffff


	//   ....[226]....
        /*43c4*/ 	.word	0xffffffff


	//   ....[227]....
        /*43c8*/ 	.word	0xffffffff


	//   ....[228]....
        /*43cc*/ 	.word	0xffffffff


	//   ....[229]....
        /*43d0*/ 	.word	0xffffffff


	//   ....[230]....
        /*43d4*/ 	.word	0xffffffff


	//   ....[231]....
        /*43d8*/ 	.word	0xffffffff


	//   ....[232]....
        /*43dc*/ 	.word	0xffffffff


	//   ....[233]....
        /*43e0*/ 	.word	0xffffffff


	//   ....[234]....
        /*43e4*/ 	.word	0xffffffff


	//   ....[235]....
        /*43e8*/ 	.word	0xffffffff


	//   ....[236]....
        /*43ec*/ 	.word	0xffffffff


	//   ....[237]....
        /*43f0*/ 	.word	0xffffffff


	//   ....[238]....
        /*43f4*/ 	.word	0xffffffff


	//   ....[239]....
        /*43f8*/ 	.word	0xffffffff


	//   ....[240]....
        /*43fc*/ 	.word	0xffffffff


	//   ....[241]....
        /*4400*/ 	.word	0xffffffff


	//   ....[242]....
        /*4404*/ 	.word	0xffffffff


	//   ....[243]....
        /*4408*/ 	.word	0xffffffff


	//   ....[244]....
        /*440c*/ 	.word	0xffffffff


	//   ....[245]....
        /*4410*/ 	.word	0xffffffff


	//   ....[246]....
        /*4414*/ 	.word	0xffffffff


	//   ....[247]....
        /*4418*/ 	.word	0xffffffff


	//   ....[248]....
        /*441c*/ 	.word	0xffffffff


	//   ....[249]....
        /*4420*/ 	.word	0xffffffff


	//   ....[250]....
        /*4424*/ 	.word	0xffffffff


	//   ....[251]....
        /*4428*/ 	.word	0xffffffff


	//   ....[252]....
        /*442c*/ 	.word	0xffffffff


	//   ....[253]....
        /*4430*/ 	.word	0xffffffff


	//   ....[254]....
        /*4434*/ 	.word	0xffffffff


	//   ....[255]....
        /*4438*/ 	.word	0xffffffff


	//   ....[0]....
        /*443c*/ 	.word	0xffffffff


	//   ....[1]....
        /*4440*/ 	.word	0xffffffff


	//   ....[2]....
        /*4444*/ 	.word	0xffffffff


	//   ....[3]....
        /*4448*/ 	.word	0xffffffff


	//   ....[4]....
        /*444c*/ 	.word	0xffffffff


	//   ....[5]....
        /*4450*/ 	.word	0xffffffff


	//   ....[6]....
        /*4454*/ 	.word	0xffffffff


	//   ....[7]....
        /*4458*/ 	.word	0xffffffff


	//   ....[8]....
        /*445c*/ 	.word	0xffffffff


	//   ....[9]....
        /*4460*/ 	.word	0xffffffff


	//   ....[10]....
        /*4464*/ 	.word	0xffffffff


	//   ....[11]....
        /*4468*/ 	.word	0xffffffff


	//   ....[12]....
        /*446c*/ 	.word	0xffffffff


	//   ....[13]....
        /*4470*/ 	.word	0xffffffff


	//   ....[14]....
        /*4474*/ 	.word	0xffffffff


	//   ....[15]....
        /*4478*/ 	.word	0xffffffff


	//   ....[16]....
        /*447c*/ 	.word	0xffffffff


	//   ....[17]....
        /*4480*/ 	.word	0xffffffff


	//   ....[18]....
        /*4484*/ 	.word	0xffffffff


	//   ....[19]....
        /*4488*/ 	.word	0xffffffff


	//   ....[20]....
        /*448c*/ 	.word	0xffffffff


	//   ....[21]....
        /*4490*/ 	.word	0xffffffff


	//   ....[22]....
        /*4494*/ 	.word	0xffffffff


	//   ....[23]....
        /*4498*/ 	.word	0xffffffff


	//   ....[24]....
        /*449c*/ 	.word	0xffffffff


	//   ....[25]....
        /*44a0*/ 	.word	0xffffffff


	//   ....[26]....
        /*44a4*/ 	.word	0xffffffff


	//   ....[27]....
        /*44a8*/ 	.word	0xffffffff


	//   ....[28]....
        /*44ac*/ 	.word	0xffffffff


	//   ....[29]....
        /*44b0*/ 	.word	0xffffffff


	//   ....[30]....
        /*44b4*/ 	.word	0xffffffff


	//   ....[31]....
        /*44b8*/ 	.word	0xffffffff


	//   ....[32]....
        /*44bc*/ 	.word	0xffffffff


	//   ....[33]....
        /*44c0*/ 	.word	0xffffffff


	//   ....[34]....
        /*44c4*/ 	.word	0xffffffff


	//   ....[35]....
        /*44c8*/ 	.word	0xffffffff


	//   ....[36]....
        /*44cc*/ 	.word	0xffffffff


	//   ....[37]....
        /*44d0*/ 	.word	0xffffffff


	//   ....[38]....
        /*44d4*/ 	.word	0xffffffff


	//   ....[39]....
        /*44d8*/ 	.word	0xffffffff


	//   ....[40]....
        /*44dc*/ 	.word	0xffffffff


	//   ....[41]....
        /*44e0*/ 	.word	0xffffffff


	//   ....[42]....
        /*44e4*/ 	.word	0xffffffff


	//   ....[43]....
        /*44e8*/ 	.word	0xffffffff


	//   ....[44]....
        /*44ec*/ 	.word	0xffffffff


	//   ....[45]....
        /*44f0*/ 	.word	0xffffffff


	//   ....[46]....
        /*44f4*/ 	.word	0xffffffff


	//   ....[47]....
        /*44f8*/ 	.word	0xffffffff


	//   ....[48]....
        /*44fc*/ 	.word	0xffffffff


	//   ....[49]....
        /*4500*/ 	.word	0xffffffff


	//   ....[50]....
        /*4504*/ 	.word	0xffffffff


	//   ....[51]....
        /*4508*/ 	.word	0xffffffff


	//   ....[52]....
        /*450c*/ 	.word	0xffffffff


	//   ....[53]....
        /*4510*/ 	.word	0xffffffff


	//   ....[54]....
        /*4514*/ 	.word	0xffffffff


	//   ....[55]....
        /*4518*/ 	.word	0xffffffff


	//   ....[56]....
        /*451c*/ 	.word	0xffffffff


	//   ....[57]....
        /*4520*/ 	.word	0xffffffff


	//   ....[58]....
        /*4524*/ 	.word	0xffffffff


	//   ....[59]....
        /*4528*/ 	.word	0xffffffff


	//   ....[60]....
        /*452c*/ 	.word	0xffffffff


	//   ....[61]....
        /*4530*/ 	.word	0xffffffff


	//   ....[62]....
        /*4534*/ 	.word	0xffffffff


	//   ....[63]....
        /*4538*/ 	.word	0xffffffff


	//   ....[64]....
        /*453c*/ 	.word	0xffffffff


	//   ....[65]....
        /*4540*/ 	.word	0xffffffff


	//   ....[66]....
        /*4544*/ 	.word	0xffffffff


	//   ....[67]....
        /*4548*/ 	.word	0xffffffff


	//   ....[68]....
        /*454c*/ 	.word	0xffffffff


	//   ....[69]....
        /*4550*/ 	.word	0xffffffff


	//   ....[70]....
        /*4554*/ 	.word	0xffffffff


	//   ....[71]....
        /*4558*/ 	.word	0xffffffff


	//   ....[72]....
        /*455c*/ 	.word	0xffffffff


	//   ....[73]....
        /*4560*/ 	.word	0xffffffff


	//   ....[74]....
        /*4564*/ 	.word	0xffffffff


	//   ....[75]....
        /*4568*/ 	.word	0xffffffff


	//   ....[76]....
        /*456c*/ 	.word	0xffffffff


	//   ....[77]....
        /*4570*/ 	.word	0xffffffff


	//   ....[78]....
        /*4574*/ 	.word	0xffffffff


	//   ....[79]....
        /*4578*/ 	.word	0xffffffff


	//   ....[80]....
        /*457c*/ 	.word	0xffffffff


	//   ....[81]....
        /*4580*/ 	.word	0xffffffff


	//   ....[82]....
        /*4584*/ 	.word	0xffffffff


	//   ....[83]....
        /*4588*/ 	.word	0xffffffff


	//   ....[84]....
        /*458c*/ 	.word	0xffffffff


	//   ....[85]....
        /*4590*/ 	.word	0xffffffff


	//   ....[86]....
        /*4594*/ 	.word	0xffffffff


	//   ....[87]....
        /*4598*/ 	.word	0xffffffff


	//   ....[88]....
        /*459c*/ 	.word	0xffffffff


	//   ....[89]....
        /*45a0*/ 	.word	0xffffffff


	//   ....[90]....
        /*45a4*/ 	.word	0xffffffff


	//   ....[91]....
        /*45a8*/ 	.word	0xffffffff


	//   ....[92]....
        /*45ac*/ 	.word	0xffffffff


	//   ....[93]....
        /*45b0*/ 	.word	0xffffffff


	//   ....[94]....
        /*45b4*/ 	.word	0xffffffff


	//   ....[95]....
        /*45b8*/ 	.word	0xffffffff


	//   ....[96]....
        /*45bc*/ 	.word	0xffffffff


	//   ....[97]....
        /*45c0*/ 	.word	0xffffffff


	//   ....[98]....
        /*45c4*/ 	.word	0xffffffff


	//   ....[99]....
        /*45c8*/ 	.word	0xffffffff


	//   ....[100]....
        /*45cc*/ 	.word	0xffffffff


	//   ....[101]....
        /*45d0*/ 	.word	0xffffffff


	//   ....[102]....
        /*45d4*/ 	.word	0xffffffff


	//   ....[103]....
        /*45d8*/ 	.word	0xffffffff


	//   ....[104]....
        /*45dc*/ 	.word	0xffffffff


	//   ....[105]....
        /*45e0*/ 	.word	0xffffffff


	//   ....[106]....
        /*45e4*/ 	.word	0xffffffff


	//   ....[107]....
        /*45e8*/ 	.word	0xffffffff


	//   ....[108]....
        /*45ec*/ 	.word	0xffffffff


	//   ....[109]....
        /*45f0*/ 	.word	0xffffffff


	//   ....[110]....
        /*45f4*/ 	.word	0xffffffff


	//   ....[111]....
        /*45f8*/ 	.word	0xffffffff


	//   ....[112]....
        /*45fc*/ 	.word	0xffffffff


	//   ....[113]....
        /*4600*/ 	.word	0xffffffff


	//   ....[114]....
        /*4604*/ 	.word	0xffffffff


	//   ....[115]....
        /*4608*/ 	.word	0xffffffff


	//   ....[116]....
        /*460c*/ 	.word	0xffffffff


	//   ....[117]....
        /*4610*/ 	.word	0xffffffff


	//   ....[118]....
        /*4614*/ 	.word	0xffffffff


	//   ....[119]....
        /*4618*/ 	.word	0xffffffff


	//   ....[120]....
        /*461c*/ 	.word	0xffffffff


	//   ....[121]....
        /*4620*/ 	.word	0xffffffff


	//   ....[122]....
        /*4624*/ 	.word	0xffffffff


	//   ....[123]....
        /*4628*/ 	.word	0xffffffff


	//   ....[124]....
        /*462c*/ 	.word	0xffffffff


	//   ....[125]....
        /*4630*/ 	.word	0xffffffff


	//   ....[126]....
        /*4634*/ 	.word	0xffffffff


	//   ....[127]....
        /*4638*/ 	.word	0xffffffff


	//   ....[128]....
        /*463c*/ 	.word	0xffffffff


	//   ....[129]....
        /*4640*/ 	.word	0xffffffff


	//   ....[130]....
        /*4644*/ 	.word	0xffffffff


	//   ....[131]....
        /*4648*/ 	.word	0xffffffff


	//   ....[132]....
        /*464c*/ 	.word	0xffffffff


	//   ....[133]....
        /*4650*/ 	.word	0xffffffff


	//   ....[134]....
        /*4654*/ 	.word	0xffffffff


	//   ....[135]....
        /*4658*/ 	.word	0xffffffff


	//   ....[136]....
        /*465c*/ 	.word	0xffffffff


	//   ....[137]....
        /*4660*/ 	.word	0xffffffff


	//   ....[138]....
        /*4664*/ 	.word	0xffffffff


	//   ....[139]....
        /*4668*/ 	.word	0xffffffff


	//   ....[140]....
        /*466c*/ 	.word	0xffffffff


	//   ....[141]....
        /*4670*/ 	.word	0xffffffff


	//   ....[142]....
        /*4674*/ 	.word	0xffffffff


	//   ....[143]....
        /*4678*/ 	.word	0xffffffff


	//   ....[144]....
        /*467c*/ 	.word	0xffffffff


	//   ....[145]....
        /*4680*/ 	.word	0xffffffff


	//   ....[146]....
        /*4684*/ 	.word	0xffffffff


	//   ....[147]....
        /*4688*/ 	.word	0xffffffff


	//   ....[148]....
        /*468c*/ 	.word	0xffffffff


	//   ....[149]....
        /*4690*/ 	.word	0xffffffff


	//   ....[150]....
        /*4694*/ 	.word	0xffffffff


	//   ....[151]....
        /*4698*/ 	.word	0xffffffff


	//   ....[152]....
        /*469c*/ 	.word	0xffffffff


	//   ....[153]....
        /*46a0*/ 	.word	0xffffffff


	//   ....[154]....
        /*46a4*/ 	.word	0xffffffff


	//   ....[155]....
        /*46a8*/ 	.word	0xffffffff


	//   ....[156]....
        /*46ac*/ 	.word	0xffffffff


	//   ....[157]....
        /*46b0*/ 	.word	0xffffffff


	//   ....[158]....
        /*46b4*/ 	.word	0xffffffff


	//   ....[159]....
        /*46b8*/ 	.word	0xffffffff


	//   ....[160]....
        /*46bc*/ 	.word	0xffffffff


	//   ....[161]....
        /*46c0*/ 	.word	0xffffffff


	//   ....[162]....
        /*46c4*/ 	.word	0xffffffff


	//   ....[163]....
        /*46c8*/ 	.word	0xffffffff


	//   ....[164]....
        /*46cc*/ 	.word	0xffffffff


	//   ....[165]....
        /*46d0*/ 	.word	0xffffffff


	//   ....[166]....
        /*46d4*/ 	.word	0xffffffff


	//   ....[167]....
        /*46d8*/ 	.word	0xffffffff


	//   ....[168]....
        /*46dc*/ 	.word	0xffffffff


	//   ....[169]....
        /*46e0*/ 	.word	0xffffffff


	//   ....[170]....
        /*46e4*/ 	.word	0xffffffff


	//   ....[171]....
        /*46e8*/ 	.word	0xffffffff


	//   ....[172]....
        /*46ec*/ 	.word	0xffffffff


	//   ....[173]....
        /*46f0*/ 	.word	0xffffffff


	//   ....[174]....
        /*46f4*/ 	.word	0xffffffff


	//   ....[175]....
        /*46f8*/ 	.word	0xffffffff


	//   ....[176]....
        /*46fc*/ 	.word	0xffffffff


	//   ....[177]....
        /*4700*/ 	.word	0xffffffff


	//   ....[178]....
        /*4704*/ 	.word	0xffffffff


	//   ....[179]....
        /*4708*/ 	.word	0xffffffff


	//   ....[180]....
        /*470c*/ 	.word	0xffffffff


	//   ....[181]....
        /*4710*/ 	.word	0xffffffff


	//   ....[182]....
        /*4714*/ 	.word	0xffffffff


	//   ....[183]....
        /*4718*/ 	.word	0xffffffff


	//   ....[184]....
        /*471c*/ 	.word	0xffffffff


	//   ....[185]....
        /*4720*/ 	.word	0xffffffff


	//   ....[186]....
        /*4724*/ 	.word	0xffffffff


	//   ....[187]....
        /*4728*/ 	.word	0xffffffff


	//   ....[188]....
        /*472c*/ 	.word	0xffffffff


	//   ....[189]....
        /*4730*/ 	.word	0xffffffff


	//   ....[190]....
        /*4734*/ 	.word	0xffffffff


	//   ....[191]....
        /*4738*/ 	.word	0xffffffff


	//   ....[192]....
        /*473c*/ 	.word	0xffffffff


	//   ....[193]....
        /*4740*/ 	.word	0xffffffff


	//   ....[194]....
        /*4744*/ 	.word	0xffffffff


	//   ....[195]....
        /*4748*/ 	.word	0xffffffff


	//   ....[196]....
        /*474c*/ 	.word	0xffffffff


	//   ....[197]....
        /*4750*/ 	.word	0xffffffff


	//   ....[198]....
        /*4754*/ 	.word	0xffffffff


	//   ....[199]....
        /*4758*/ 	.word	0xffffffff


	//   ....[200]....
        /*475c*/ 	.word	0xffffffff


	//   ....[201]....
        /*4760*/ 	.word	0xffffffff


	//   ....[202]....
        /*4764*/ 	.word	0xffffffff


	//   ....[203]....
        /*4768*/ 	.word	0xffffffff


	//   ....[204]....
        /*476c*/ 	.word	0xffffffff


	//   ....[205]....
        /*4770*/ 	.word	0xffffffff


	//   ....[206]....
        /*4774*/ 	.word	0xffffffff


	//   ....[207]....
        /*4778*/ 	.word	0xffffffff


	//   ....[208]....
        /*477c*/ 	.word	0xffffffff


	//   ....[209]....
        /*4780*/ 	.word	0xffffffff


	//   ....[210]....
        /*4784*/ 	.word	0xffffffff


	//   ....[211]....
        /*4788*/ 	.word	0xffffffff


	//   ....[212]....
        /*478c*/ 	.word	0xffffffff


	//   ....[213]....
        /*4790*/ 	.word	0xffffffff


	//   ....[214]....
        /*4794*/ 	.word	0xffffffff


	//   ....[215]....
        /*4798*/ 	.word	0xffffffff


	//   ....[216]....
        /*479c*/ 	.word	0xffffffff


	//   ....[217]....
        /*47a0*/ 	.word	0xffffffff


	//   ....[218]....
        /*47a4*/ 	.word	0xffffffff


	//   ....[219]....
        /*47a8*/ 	.word	0xffffffff


	//   ....[220]....
        /*47ac*/ 	.word	0xffffffff


	//   ....[221]....
        /*47b0*/ 	.word	0xffffffff


	//   ....[222]....
        /*47b4*/ 	.word	0xffffffff


	//   ....[223]....
        /*47b8*/ 	.word	0xffffffff


	//   ....[224]....
        /*47bc*/ 	.word	0xffffffff


	//   ....[225]....
        /*47c0*/ 	.word	0xffffffff


	//   ....[226]....
        /*47c4*/ 	.word	0xffffffff


	//   ....[227]....
        /*47c8*/ 	.word	0xffffffff


	//   ....[228]....
        /*47cc*/ 	.word	0xffffffff


	//   ....[229]....
        /*47d0*/ 	.word	0xffffffff


	//   ....[230]....
        /*47d4*/ 	.word	0xffffffff


	//   ....[231]....
        /*47d8*/ 	.word	0xffffffff


	//   ....[232]....
        /*47dc*/ 	.word	0xffffffff


	//   ....[233]....
        /*47e0*/ 	.word	0xffffffff


	//   ....[234]....
        /*47e4*/ 	.word	0xffffffff


	//   ....[235]....
        /*47e8*/ 	.word	0xffffffff


	//   ....[236]....
        /*47ec*/ 	.word	0xffffffff


	//   ....[237]....
        /*47f0*/ 	.word	0xffffffff


	//   ....[238]....
        /*47f4*/ 	.word	0xffffffff


	//   ....[239]....
        /*47f8*/ 	.word	0xffffffff


	//   ....[240]....
        /*47fc*/ 	.word	0xffffffff


	//   ....[241]....
        /*4800*/ 	.word	0xffffffff


	//   ....[242]....
        /*4804*/ 	.word	0xffffffff


	//   ....[243]....
        /*4808*/ 	.word	0xffffffff


	//   ....[244]....
        /*480c*/ 	.word	0xffffffff


	//   ....[245]....
        /*4810*/ 	.word	0xffffffff


	//   ....[246]....
        /*4814*/ 	.word	0xffffffff


	//   ....[247]....
        /*4818*/ 	.word	0xffffffff


	//   ....[248]....
        /*481c*/ 	.word	0xffffffff


	//   ....[249]....
        /*4820*/ 	.word	0xffffffff


	//   ....[250]....
        /*4824*/ 	.word	0xffffffff


	//   ....[251]....
        /*4828*/ 	.word	0xffffffff


	//   ....[252]....
        /*482c*/ 	.word	0xffffffff


	//   ....[253]....
        /*4830*/ 	.word	0xffffffff


	//   ....[254]....
        /*4834*/ 	.word	0xffffffff


	//   ....[255]....
        /*4838*/ 	.word	0xffffffff


	//   ....[0]....
        /*483c*/ 	.word	0xffffffff


	//   ....[1]....
        /*4840*/ 	.word	0xffffffff


	//   ....[2]....
        /*4844*/ 	.word	0xffffffff


	//   ....[3]....
        /*4848*/ 	.word	0xffffffff


	//   ....[4]....
        /*484c*/ 	.word	0xffffffff


	//   ....[5]....
        /*4850*/ 	.word	0xffffffff


	//   ....[6]....
        /*4854*/ 	.word	0xffffffff


	//   ....[7]....
        /*4858*/ 	.word	0xffffffff


	//   ....[8]....
        /*485c*/ 	.word	0xffffffff


	//   ....[9]....
        /*4860*/ 	.word	0xffffffff


	//   ....[10]....
        /*4864*/ 	.word	0xffffffff


	//   ....[11]....
        /*4868*/ 	.word	0xffffffff


	//   ....[12]....
        /*486c*/ 	.word	0xffffffff


	//   ....[13]....
        /*4870*/ 	.word	0xffffffff


	//   ....[14]....
        /*4874*/ 	.word	0xffffffff


	//   ....[15]....
        /*4878*/ 	.word	0xffffffff


	//   ....[16]....
        /*487c*/ 	.word	0xffffffff


	//   ....[17]....
        /*4880*/ 	.word	0xffffffff


	//   ....[18]....
        /*4884*/ 	.word	0xffffffff


	//   ....[19]....
        /*4888*/ 	.word	0xffffffff


	//   ....[20]....
        /*488c*/ 	.word	0xffffffff


	//   ....[21]....
        /*4890*/ 	.word	0xffffffff


	//   ....[22]....
        /*4894*/ 	.word	0xffffffff


	//   ....[23]....
        /*4898*/ 	.word	0xffffffff


	//   ....[24]....
        /*489c*/ 	.word	0xffffffff


	//   ....[25]....
        /*48a0*/ 	.word	0xffffffff


	//   ....[26]....
        /*48a4*/ 	.word	0xffffffff


	//   ....[27]....
        /*48a8*/ 	.word	0xffffffff


	//   ....[28]....
        /*48ac*/ 	.word	0xffffffff


	//   ....[29]....
        /*48b0*/ 	.word	0xffffffff


	//   ....[30]....
        /*48b4*/ 	.word	0xffffffff


	//   ....[31]....
        /*48b8*/ 	.word	0xffffffff


	//   ....[32]....
        /*48bc*/ 	.word	0xffffffff


	//   ....[33]....
        /*48c0*/ 	.word	0xffffffff


	//   ....[34]....
        /*48c4*/ 	.word	0xffffffff


	//   ....[35]....
        /*48c8*/ 	.word	0xffffffff


	//   ....[36]....
        /*48cc*/ 	.word	0xffffffff


	//   ....[37]....
        /*48d0*/ 	.word	0xffffffff


	//   ....[38]....
        /*48d4*/ 	.word	0xffffffff


	//   ....[39]....
        /*48d8*/ 	.word	0xffffffff


	//   ....[40]....
        /*48dc*/ 	.word	0xffffffff


	//   ....[41]....
        /*48e0*/ 	.word	0xffffffff


	//   ....[42]....
        /*48e4*/ 	.word	0xffffffff


	//   ....[43]....
        /*48e8*/ 	.word	0xffffffff


	//   ....[44]....
        /*48ec*/ 	.word	0xffffffff


	//   ....[45]....
        /*48f0*/ 	.word	0xffffffff


	//   ....[46]....
        /*48f4*/ 	.word	0xffffffff


	//   ....[47]....
        /*48f8*/ 	.word	0xffffffff


	//   ....[48]....
        /*48fc*/ 	.word	0xffffffff


	//   ....[49]....
        /*4900*/ 	.word	0xffffffff


	//   ....[50]....
        /*4904*/ 	.word	0xffffffff


	//   ....[51]....
        /*4908*/ 	.word	0xffffffff


	//   ....[52]....
        /*490c*/ 	.word	0xffffffff


	//   ....[53]....
        /*4910*/ 	.word	0xffffffff


	//   ....[54]....
        /*4914*/ 	.word	0xffffffff


	//   ....[55]....
        /*4918*/ 	.word	0xffffffff


	//   ....[56]....
        /*491c*/ 	.word	0xffffffff


	//   ....[57]....
        /*4920*/ 	.word	0xffffffff


	//   ....[58]....
        /*4924*/ 	.word	0xffffffff


	//   ....[59]....
        /*4928*/ 	.word	0xffffffff


	//   ....[60]....
        /*492c*/ 	.word	0xffffffff


	//   ....[61]....
        /*4930*/ 	.word	0xffffffff


	//   ....[62]....
        /*4934*/ 	.word	0xffffffff


	//   ....[63]....
        /*4938*/ 	.word	0xffffffff


	//   ....[64]....
        /*493c*/ 	.word	0xffffffff


	//   ....[65]....
        /*4940*/ 	.word	0xffffffff


	//   ....[66]....
        /*4944*/ 	.word	0xffffffff


	//   ....[67]....
        /*4948*/ 	.word	0xffffffff


	//   ....[68]....
        /*494c*/ 	.word	0xffffffff


	//   ....[69]....
        /*4950*/ 	.word	0xffffffff


	//   ....[70]....
        /*4954*/ 	.word	0xffffffff


	//   ....[71]....
        /*4958*/ 	.word	0xffffffff


	//   ....[72]....
        /*495c*/ 	.word	0xffffffff


	//   ....[73]....
        /*4960*/ 	.word	0xffffffff


	//   ....[74]....
        /*4964*/ 	.word	0xffffffff


	//   ....[75]....
        /*4968*/ 	.word	0xffffffff


	//   ....[76]....
        /*496c*/ 	.word	0xffffffff


	//   ....[77]....
        /*4970*/ 	.word	0xffffffff


	//   ....[78]....
        /*4974*/ 	.word	0xffffffff


	//   ....[79]....
        /*4978*/ 	.word	0xffffffff


	//   ....[80]....
        /*497c*/ 	.word	0xffffffff


	//   ....[81]....
        /*4980*/ 	.word	0xffffffff


	//   ....[82]....
        /*4984*/ 	.word	0xffffffff


	//   ....[83]....
        /*4988*/ 	.word	0xffffffff


	//   ....[84]....
        /*498c*/ 	.word	0xffffffff


	//   ....[85]....
        /*4990*/ 	.word	0xffffffff


	//   ....[86]....
        /*4994*/ 	.word	0xffffffff


	//   ....[87]....
        /*4998*/ 	.word	0xffffffff


	//   ....[88]....
        /*499c*/ 	.word	0xffffffff


	//   ....[89]....
        /*49a0*/ 	.word	0xffffffff


	//   ....[90]....
        /*49a4*/ 	.word	0xffffffff


	//   ....[91]....
        /*49a8*/ 	.word	0xffffffff


	//   ....[92]....
        /*49ac*/ 	.word	0xffffffff


	//   ....[93]....
        /*49b0*/ 	.word	0xffffffff


	//   ....[94]....
        /*49b4*/ 	.word	0xffffffff


	//   ....[95]....
        /*49b8*/ 	.word	0xffffffff


	//   ....[96]....
        /*49bc*/ 	.word	0xffffffff


	//   ....[97]....
        /*49c0*/ 	.word	0xffffffff


	//   ....[98]....
        /*49c4*/ 	.word	0xffffffff


	//   ....[99]....
        /*49c8*/ 	.word	0xffffffff


	//   ....[100]....
        /*49cc*/ 	.word	0xffffffff


	//   ....[101]....
        /*49d0*/ 	.word	0xffffffff


	//   ....[102]....
        /*49d4*/ 	.word	0xffffffff


	//   ....[103]....
        /*49d8*/ 	.word	0xffffffff


	//   ....[104]....
        /*49dc*/ 	.word	0xffffffff


	//   ....[105]....
        /*49e0*/ 	.word	0xffffffff


	//   ....[106]....
        /*49e4*/ 	.word	0xffffffff


	//   ....[107]....
        /*49e8*/ 	.word	0xffffffff


	//   ....[108]....
        /*49ec*/ 	.word	0xffffffff


	//   ....[109]....
        /*49f0*/ 	.word	0xffffffff


	//   ....[110]....
        /*49f4*/ 	.word	0xffffffff


	//   ....[111]....
        /*49f8*/ 	.word	0xffffffff


	//   ....[112]....
        /*49fc*/ 	.word	0xffffffff


	//   ....[113]....
        /*4a00*/ 	.word	0xffffffff


	//   ....[114]....
        /*4a04*/ 	.word	0xffffffff


	//   ....[115]....
        /*4a08*/ 	.word	0xffffffff


	//   ....[116]....
        /*4a0c*/ 	.word	0xffffffff


	//   ....[117]....
        /*4a10*/ 	.word	0xffffffff


	//   ....[118]....
        /*4a14*/ 	.word	0xffffffff


	//   ....[119]....
        /*4a18*/ 	.word	0xffffffff


	//   ....[120]....
        /*4a1c*/ 	.word	0xffffffff


	//   ....[121]....
        /*4a20*/ 	.word	0xffffffff


	//   ....[122]....
        /*4a24*/ 	.word	0xffffffff


	//   ....[123]....
        /*4a28*/ 	.word	0xffffffff


	//   ....[124]....
        /*4a2c*/ 	.word	0xffffffff


	//   ....[125]....
        /*4a30*/ 	.word	0xffffffff


	//   ....[126]....
        /*4a34*/ 	.word	0xffffffff


	//   ....[127]....
        /*4a38*/ 	.word	0xffffffff


	//   ....[128]....
        /*4a3c*/ 	.word	0xffffffff


	//   ....[129]....
        /*4a40*/ 	.word	0xffffffff


	//   ....[130]....
        /*4a44*/ 	.word	0xffffffff


	//   ....[131]....
        /*4a48*/ 	.word	0xffffffff


	//   ....[132]....
        /*4a4c*/ 	.word	0xffffffff


	//   ....[133]....
        /*4a50*/ 	.word	0xffffffff


	//   ....[134]....
        /*4a54*/ 	.word	0xffffffff


	//   ....[135]....
        /*4a58*/ 	.word	0xffffffff


	//   ....[136]....
        /*4a5c*/ 	.word	0xffffffff


	//   ....[137]....
        /*4a60*/ 	.word	0xffffffff


	//   ....[138]....
        /*4a64*/ 	.word	0xffffffff


	//   ....[139]....
        /*4a68*/ 	.word	0xffffffff


	//   ....[140]....
        /*4a6c*/ 	.word	0xffffffff


	//   ....[141]....
        /*4a70*/ 	.word	0xffffffff


	//   ....[142]....
        /*4a74*/ 	.word	0xffffffff


	//   ....[143]....
        /*4a78*/ 	.word	0xffffffff


	//   ....[144]....
        /*4a7c*/ 	.word	0xffffffff


	//   ....[145]....
        /*4a80*/ 	.word	0xffffffff


	//   ....[146]....
        /*4a84*/ 	.word	0xffffffff


	//   ....[147]....
        /*4a88*/ 	.word	0xffffffff


	//   ....[148]....
        /*4a8c*/ 	.word	0xffffffff


	//   ....[149]....
        /*4a90*/ 	.word	0xffffffff


	//   ....[150]....
        /*4a94*/ 	.word	0xffffffff


	//   ....[151]....
        /*4a98*/ 	.word	0xffffffff


	//   ....[152]....
        /*4a9c*/ 	.word	0xffffffff


	//   ....[153]....
        /*4aa0*/ 	.word	0xffffffff


	//   ....[154]....
        /*4aa4*/ 	.word	0xffffffff


	//   ....[155]....
        /*4aa8*/ 	.word	0xffffffff


	//   ....[156]....
        /*4aac*/ 	.word	0xffffffff


	//   ....[157]....
        /*4ab0*/ 	.word	0xffffffff


	//   ....[158]....
        /*4ab4*/ 	.word	0xffffffff


	//   ....[159]....
        /*4ab8*/ 	.word	0xffffffff


	//   ....[160]....
        /*4abc*/ 	.word	0xffffffff


	//   ....[161]....
        /*4ac0*/ 	.word	0xffffffff


	//   ....[162]....
        /*4ac4*/ 	.word	0xffffffff


	//   ....[163]....
        /*4ac8*/ 	.word	0xffffffff


	//   ....[164]....
        /*4acc*/ 	.word	0xffffffff


	//   ....[165]....
        /*4ad0*/ 	.word	0xffffffff


	//   ....[166]....
        /*4ad4*/ 	.word	0xffffffff


	//   ....[167]....
        /*4ad8*/ 	.word	0xffffffff


	//   ....[168]....
        /*4adc*/ 	.word	0xffffffff


	//   ....[169]....
        /*4ae0*/ 	.word	0xffffffff


	//   ....[170]....
        /*4ae4*/ 	.word	0xffffffff


	//   ....[171]....
        /*4ae8*/ 	.word	0xffffffff


	//   ....[172]....
        /*4aec*/ 	.word	0xffffffff


	//   ....[173]....
        /*4af0*/ 	.word	0xffffffff


	//   ....[174]....
        /*4af4*/ 	.word	0xffffffff


	//   ....[175]....
        /*4af8*/ 	.word	0xffffffff


	//   ....[176]....
        /*4afc*/ 	.word	0xffffffff


	//   ....[177]....
        /*4b00*/ 	.word	0xffffffff


	//   ....[178]....
        /*4b04*/ 	.word	0xffffffff


	//   ....[179]....
        /*4b08*/ 	.word	0xffffffff


	//   ....[180]....
        /*4b0c*/ 	.word	0xffffffff


	//   ....[181]....
        /*4b10*/ 	.word	0xffffffff


	//   ....[182]....
        /*4b14*/ 	.word	0xffffffff


	//   ....[183]....
        /*4b18*/ 	.word	0xffffffff


	//   ....[184]....
        /*4b1c*/ 	.word	0xffffffff


	//   ....[185]....
        /*4b20*/ 	.word	0xffffffff


	//   ....[186]....
        /*4b24*/ 	.word	0xffffffff


	//   ....[187]....
        /*4b28*/ 	.word	0xffffffff


	//   ....[188]....
        /*4b2c*/ 	.word	0xffffffff


	//   ....[189]....
        /*4b30*/ 	.word	0xffffffff


	//   ....[190]....
        /*4b34*/ 	.word	0xffffffff


	//   ....[191]....
        /*4b38*/ 	.word	0xffffffff


	//   ....[192]....
        /*4b3c*/ 	.word	0xffffffff


	//   ....[193]....
        /*4b40*/ 	.word	0xffffffff


	//   ....[194]....
        /*4b44*/ 	.word	0xffffffff


	//   ....[195]....
        /*4b48*/ 	.word	0xffffffff


	//   ....[196]....
        /*4b4c*/ 	.word	0xffffffff


	//   ....[197]....
        /*4b50*/ 	.word	0xffffffff


	//   ....[198]....
        /*4b54*/ 	.word	0xffffffff


	//   ....[199]....
        /*4b58*/ 	.word	0xffffffff


	//   ....[200]....
        /*4b5c*/ 	.word	0xffffffff


	//   ....[201]....
        /*4b60*/ 	.word	0xffffffff


	//   ....[202]....
        /*4b64*/ 	.word	0xffffffff


	//   ....[203]....
        /*4b68*/ 	.word	0xffffffff


	//   ....[204]....
        /*4b6c*/ 	.word	0xffffffff


	//   ....[205]....
        /*4b70*/ 	.word	0xffffffff


	//   ....[206]....
        /*4b74*/ 	.word	0xffffffff


	//   ....[207]....
        /*4b78*/ 	.word	0xffffffff


	//   ....[208]....
        /*4b7c*/ 	.word	0xffffffff


	//   ....[209]....
        /*4b80*/ 	.word	0xffffffff


	//   ....[210]....
        /*4b84*/ 	.word	0xffffffff


	//   ....[211]....
        /*4b88*/ 	.word	0xffffffff


	//   ....[212]....
        /*4b8c*/ 	.word	0xffffffff


	//   ....[213]....
        /*4b90*/ 	.word	0xffffffff


	//   ....[214]....
        /*4b94*/ 	.word	0xffffffff


	//   ....[215]....
        /*4b98*/ 	.word	0xffffffff


	//   ....[216]....
        /*4b9c*/ 	.word	0xffffffff


	//   ....[217]....
        /*4ba0*/ 	.word	0xffffffff


	//   ....[218]....
        /*4ba4*/ 	.word	0xffffffff


	//   ....[219]....
        /*4ba8*/ 	.word	0xffffffff


	//   ....[220]....
        /*4bac*/ 	.word	0xffffffff


	//   ....[221]....
        /*4bb0*/ 	.word	0xffffffff


	//   ....[222]....
        /*4bb4*/ 	.word	0xffffffff


	//   ....[223]....
        /*4bb8*/ 	.word	0xffffffff


	//   ....[224]....
        /*4bbc*/ 	.word	0xffffffff


	//   ....[225]....
        /*4bc0*/ 	.word	0xffffffff


	//   ....[226]....
        /*4bc4*/ 	.word	0xffffffff


	//   ....[227]....
        /*4bc8*/ 	.word	0xffffffff


	//   ....[228]....
        /*4bcc*/ 	.word	0xffffffff


	//   ....[229]....
        /*4bd0*/ 	.word	0xffffffff


	//   ....[230]....
        /*4bd4*/ 	.word	0xffffffff


	//   ....[231]....
        /*4bd8*/ 	.word	0xffffffff


	//   ....[232]....
        /*4bdc*/ 	.word	0xffffffff


	//   ....[233]....
        /*4be0*/ 	.word	0xffffffff


	//   ....[234]....
        /*4be4*/ 	.word	0xffffffff


	//   ....[235]....
        /*4be8*/ 	.word	0xffffffff


	//   ....[236]....
        /*4bec*/ 	.word	0xffffffff


	//   ....[237]....
        /*4bf0*/ 	.word	0xffffffff


	//   ....[238]....
        /*4bf4*/ 	.word	0xffffffff


	//   ....[239]....
        /*4bf8*/ 	.word	0xffffffff


	//   ....[240]....
        /*4bfc*/ 	.word	0xffffffff


	//   ....[241]....
        /*4c00*/ 	.word	0xffffffff


	//   ....[242]....
        /*4c04*/ 	.word	0xffffffff


	//   ....[243]....
        /*4c08*/ 	.word	0xffffffff


	//   ....[244]....
        /*4c0c*/ 	.word	0xffffffff


	//   ....[245]....
        /*4c10*/ 	.word	0xffffffff


	//   ....[246]....
        /*4c14*/ 	.word	0xffffffff


	//   ....[247]....
        /*4c18*/ 	.word	0xffffffff


	//   ....[248]....
        /*4c1c*/ 	.word	0xffffffff


	//   ....[249]....
        /*4c20*/ 	.word	0xffffffff


	//   ....[250]....
        /*4c24*/ 	.word	0xffffffff


	//   ....[251]....
        /*4c28*/ 	.word	0xffffffff


	//   ....[252]....
        /*4c2c*/ 	.word	0xffffffff


	//   ....[253]....
        /*4c30*/ 	.word	0xffffffff


	//   ....[254]....
        /*4c34*/ 	.word	0xffffffff


	//   ....[255]....
        /*4c38*/ 	.word	0xffffffff


	//   ....[0]....
        /*4c3c*/ 	.word	0xffffffff


	//   ....[1]....
        /*4c40*/ 	.word	0xffffffff


	//   ....[2]....
        /*4c44*/ 	.word	0xffffffff


	//   ....[3]....
        /*4c48*/ 	.word	0xffffffff


	//   ....[4]....
        /*4c4c*/ 	.word	0xffffffff


	//   ....[5]....
        /*4c50*/ 	.word	0xffffffff


	//   ....[6]....
        /*4c54*/ 	.word	0xffffffff


	//   ....[7]....
        /*4c58*/ 	.word	0xffffffff


	//   ....[8]....
        /*4c5c*/ 	.word	0xffffffff


	//   ....[9]....
        /*4c60*/ 	.word	0xffffffff


	//   ....[10]....
        /*4c64*/ 	.word	0xffffffff


	//   ....[11]....
        /*4c68*/ 	.word	0xffffffff


	//   ....[12]....
        /*4c6c*/ 	.word	0xffffffff


	//   ....[13]....
        /*4c70*/ 	.word	0xffffffff


	//   ....[14]....
        /*4c74*/ 	.word	0xffffffff


	//   ....[15]....
        /*4c78*/ 	.word	0xffffffff


	//   ....[16]....
        /*4c7c*/ 	.word	0xffffffff


	//   ....[17]....
        /*4c80*/ 	.word	0xffffffff


	//   ....[18]....
        /*4c84*/ 	.word	0xffffffff


	//   ....[19]....
        /*4c88*/ 	.word	0xffffffff


	//   ....[20]....
        /*4c8c*/ 	.word	0xffffffff


	//   ....[21]....
        /*4c90*/ 	.word	0xffffffff


	//   ....[22]....
        /*4c94*/ 	.word	0xffffffff


	//   ....[23]....
        /*4c98*/ 	.word	0xffffffff


	//   ....[24]....
        /*4c9c*/ 	.word	0xffffffff


	//   ....[25]....
        /*4ca0*/ 	.word	0xffffffff


	//   ....[26]....
        /*4ca4*/ 	.word	0xffffffff


	//   ....[27]....
        /*4ca8*/ 	.word	0xffffffff


	//   ....[28]....
        /*4cac*/ 	.word	0xffffffff


	//   ....[29]....
        /*4cb0*/ 	.word	0xffffffff


	//   ....[30]....
        /*4cb4*/ 	.word	0xffffffff


	//   ....[31]....
        /*4cb8*/ 	.word	0xffffffff


	//   ....[32]....
        /*4cbc*/ 	.word	0xffffffff


	//   ....[33]....
        /*4cc0*/ 	.word	0xffffffff


	//   ....[34]....
        /*4cc4*/ 	.word	0xffffffff


	//   ....[35]....
        /*4cc8*/ 	.word	0xffffffff


	//   ....[36]....
        /*4ccc*/ 	.word	0xffffffff


	//   ....[37]....
        /*4cd0*/ 	.word	0xffffffff


	//   ....[38]....
        /*4cd4*/ 	.word	0xffffffff


	//   ....[39]....
        /*4cd8*/ 	.word	0xffffffff


	//   ....[40]....
        /*4cdc*/ 	.word	0xffffffff


	//   ....[41]....
        /*4ce0*/ 	.word	0xffffffff


	//   ....[42]....
        /*4ce4*/ 	.word	0xffffffff


	//   ....[43]....
        /*4ce8*/ 	.word	0xffffffff


	//   ....[44]....
        /*4cec*/ 	.word	0xffffffff


	//   ....[45]....
        /*4cf0*/ 	.word	0xffffffff


	//   ....[46]....
        /*4cf4*/ 	.word	0xffffffff


	//   ....[47]....
        /*4cf8*/ 	.word	0xffffffff


	//   ....[48]....
        /*4cfc*/ 	.word	0xffffffff


	//   ....[49]....
        /*4d00*/ 	.word	0xffffffff


	//   ....[50]....
        /*4d04*/ 	.word	0xffffffff


	//   ....[51]....
        /*4d08*/ 	.word	0xffffffff


	//   ....[52]....
        /*4d0c*/ 	.word	0xffffffff


	//   ....[53]....
        /*4d10*/ 	.word	0xffffffff


	//   ....[54]....
        /*4d14*/ 	.word	0xffffffff


	//   ....[55]....
        /*4d18*/ 	.word	0xffffffff


	//   ....[56]....
        /*4d1c*/ 	.word	0xffffffff


	//   ....[57]....
        /*4d20*/ 	.word	0xffffffff


	//   ....[58]....
        /*4d24*/ 	.word	0xffffffff


	//   ....[59]....
        /*4d28*/ 	.word	0xffffffff


	//   ....[60]....
        /*4d2c*/ 	.word	0xffffffff


	//   ....[61]....
        /*4d30*/ 	.word	0xffffffff


	//   ....[62]....
        /*4d34*/ 	.word	0xffffffff


	//   ....[63]....
        /*4d38*/ 	.word	0xffffffff


	//   ....[64]....
        /*4d3c*/ 	.word	0xffffffff


	//   ....[65]....
        /*4d40*/ 	.word	0xffffffff


	//   ....[66]....
        /*4d44*/ 	.word	0xffffffff


	//   ....[67]....
        /*4d48*/ 	.word	0xffffffff


	//   ....[68]....
        /*4d4c*/ 	.word	0xffffffff


	//   ....[69]....
        /*4d50*/ 	.word	0xffffffff


	//   ....[70]....
        /*4d54*/ 	.word	0xffffffff


	//   ....[71]....
        /*4d58*/ 	.word	0xffffffff


	//   ....[72]....
        /*4d5c*/ 	.word	0xffffffff


	//   ....[73]....
        /*4d60*/ 	.word	0xffffffff


	//   ....[74]....
        /*4d64*/ 	.word	0xffffffff


	//   ....[75]....
        /*4d68*/ 	.word	0xffffffff


	//   ....[76]....
        /*4d6c*/ 	.word	0xffffffff


	//   ....[77]....
        /*4d70*/ 	.word	0xffffffff


	//   ....[78]....
        /*4d74*/ 	.word	0xffffffff


	//   ....[79]....
        /*4d78*/ 	.word	0xffffffff


	//   ....[80]....
        /*4d7c*/ 	.word	0xffffffff


	//   ....[81]....
        /*4d80*/ 	.word	0xffffffff


	//   ....[82]....
        /*4d84*/ 	.word	0xffffffff


	//   ....[83]....
        /*4d88*/ 	.word	0xffffffff


	//   ....[84]....
        /*4d8c*/ 	.word	0xffffffff


	//   ....[85]....
        /*4d90*/ 	.word	0xffffffff


	//   ....[86]....
        /*4d94*/ 	.word	0xffffffff


	//   ....[87]....
        /*4d98*/ 	.word	0xffffffff


	//   ....[88]....
        /*4d9c*/ 	.word	0xffffffff


	//   ....[89]....
        /*4da0*/ 	.word	0xffffffff


	//   ....[90]....
        /*4da4*/ 	.word	0xffffffff


	//   ....[91]....
        /*4da8*/ 	.word	0xffffffff


	//   ....[92]....
        /*4dac*/ 	.word	0xffffffff


	//   ....[93]....
        /*4db0*/ 	.word	0xffffffff


	//   ....[94]....
        /*4db4*/ 	.word	0xffffffff


	//   ....[95]....
        /*4db8*/ 	.word	0xffffffff


	//   ....[96]....
        /*4dbc*/ 	.word	0xffffffff


	//   ....[97]....
        /*4dc0*/ 	.word	0xffffffff


	//   ....[98]....
        /*4dc4*/ 	.word	0xffffffff


	//   ....[99]....
        /*4dc8*/ 	.word	0xffffffff


	//   ....[100]....
        /*4dcc*/ 	.word	0xffffffff


	//   ....[101]....
        /*4dd0*/ 	.word	0xffffffff


	//   ....[102]....
        /*4dd4*/ 	.word	0xffffffff


	//   ....[103]....
        /*4dd8*/ 	.word	0xffffffff


	//   ....[104]....
        /*4ddc*/ 	.word	0xffffffff


	//   ....[105]....
        /*4de0*/ 	.word	0xffffffff


	//   ....[106]....
        /*4de4*/ 	.word	0xffffffff


	//   ....[107]....
        /*4de8*/ 	.word	0xffffffff


	//   ....[108]....
        /*4dec*/ 	.word	0xffffffff


	//   ....[109]....
        /*4df0*/ 	.word	0xffffffff


	//   ....[110]....
        /*4df4*/ 	.word	0xffffffff


	//   ....[111]....
        /*4df8*/ 	.word	0xffffffff


	//   ....[112]....
        /*4dfc*/ 	.word	0xffffffff


	//   ....[113]....
        /*4e00*/ 	.word	0xffffffff


	//   ....[114]....
        /*4e04*/ 	.word	0xffffffff


	//   ....[115]....
        /*4e08*/ 	.word	0xffffffff


	//   ....[116]....
        /*4e0c*/ 	.word	0xffffffff


	//   ....[117]....
        /*4e10*/ 	.word	0xffffffff


	//   ....[118]....
        /*4e14*/ 	.word	0xffffffff


	//   ....[119]....
        /*4e18*/ 	.word	0xffffffff


	//   ....[120]....
        /*4e1c*/ 	.word	0xffffffff


	//   ....[121]....
        /*4e20*/ 	.word	0xffffffff


	//   ....[122]....
        /*4e24*/ 	.word	0xffffffff


	//   ....[123]....
        /*4e28*/ 	.word	0xffffffff


	//   ....[124]....
        /*4e2c*/ 	.word	0xffffffff


	//   ....[125]....
        /*4e30*/ 	.word	0xffffffff


	//   ....[126]....
        /*4e34*/ 	.word	0xffffffff


	//   ....[127]....
        /*4e38*/ 	.word	0xffffffff


	//   ....[128]....
        /*4e3c*/ 	.word	0xffffffff


	//   ....[129]....
        /*4e40*/ 	.word	0xffffffff


	//   ....[130]....
        /*4e44*/ 	.word	0xffffffff


	//   ....[131]....
        /*4e48*/ 	.word	0xffffffff


	//   ....[132]....
        /*4e4c*/ 	.word	0xffffffff


	//   ....[133]....
        /*4e50*/ 	.word	0xffffffff


	//   ....[134]....
        /*4e54*/ 	.word	0xffffffff


	//   ....[135]....
        /*4e58*/ 	.word	0xffffffff


	//   ....[136]....
        /*4e5c*/ 	.word	0xffffffff


	//   ....[137]....
        /*4e60*/ 	.word	0xffffffff


	//   ....[138]....
        /*4e64*/ 	.word	0xffffffff


	//   ....[139]....
        /*4e68*/ 	.word	0xffffffff


	//   ....[140]....
        /*4e6c*/ 	.word	0xffffffff


	//   ....[141]....
        /*4e70*/ 	.word	0xffffffff


	//   ....[142]....
        /*4e74*/ 	.word	0xffffffff


	//   ....[143]....
        /*4e78*/ 	.word	0xffffffff


	//   ....[144]....
        /*4e7c*/ 	.word	0xffffffff


	//   ....[145]....
        /*4e80*/ 	.word	0xffffffff


	//   ....[146]....
        /*4e84*/ 	.word	0xffffffff


	//   ....[147]....
        /*4e88*/ 	.word	0xffffffff


	//   ....[148]....
        /*4e8c*/ 	.word	0xffffffff


	//   ....[149]....
        /*4e90*/ 	.word	0xffffffff


	//   ....[150]....
        /*4e94*/ 	.word	0xffffffff


	//   ....[151]....
        /*4e98*/ 	.word	0xffffffff


	//   ....[152]....
        /*4e9c*/ 	.word	0xffffffff


	//   ....[153]....
        /*4ea0*/ 	.word	0xffffffff


	//   ....[154]....
        /*4ea4*/ 	.word	0xffffffff


	//   ....[155]....
        /*4ea8*/ 	.word	0xffffffff


	//   ....[156]....
        /*4eac*/ 	.word	0xffffffff


	//   ....[157]....
        /*4eb0*/ 	.word	0xffffffff


	//   ....[158]....
        /*4eb4*/ 	.word	0xffffffff


	//   ....[159]....
        /*4eb8*/ 	.word	0xffffffff


	//   ....[160]....
        /*4ebc*/ 	.word	0xffffffff


	//   ....[161]....
        /*4ec0*/ 	.word	0xffffffff


	//   ....[162]....
        /*4ec4*/ 	.word	0xffffffff


	//   ....[163]....
        /*4ec8*/ 	.word	0xffffffff


	//   ....[164]....
        /*4ecc*/ 	.word	0xffffffff


	//   ....[165]....
        /*4ed0*/ 	.word	0xffffffff


	//   ....[166]....
        /*4ed4*/ 	.word	0xffffffff


	//   ....[167]....
        /*4ed8*/ 	.word	0xffffffff


	//   ....[168]....
        /*4edc*/ 	.word	0xffffffff


	//   ....[169]....
        /*4ee0*/ 	.word	0xffffffff


	//   ....[170]....
        /*4ee4*/ 	.word	0xffffffff


	//   ....[171]....
        /*4ee8*/ 	.word	0xffffffff


	//   ....[172]....
        /*4eec*/ 	.word	0xffffffff


	//   ....[173]....
        /*4ef0*/ 	.word	0xffffffff


	//   ....[174]....
        /*4ef4*/ 	.word	0xffffffff


	//   ....[175]....
        /*4ef8*/ 	.word	0xffffffff


	//   ....[176]....
        /*4efc*/ 	.word	0xffffffff


	//   ....[177]....
        /*4f00*/ 	.word	0xffffffff


	//   ....[178]....
        /*4f04*/ 	.word	0xffffffff


	//   ....[179]....
        /*4f08*/ 	.word	0xffffffff


	//   ....[180]....
        /*4f0c*/ 	.word	0xffffffff


	//   ....[181]....
        /*4f10*/ 	.word	0xffffffff


	//   ....[182]....
        /*4f14*/ 	.word	0xffffffff


	//   ....[183]....
        /*4f18*/ 	.word	0xffffffff


	//   ....[184]....
        /*4f1c*/ 	.word	0xffffffff


	//   ....[185]....
        /*4f20*/ 	.word	0xffffffff


	//   ....[186]....
        /*4f24*/ 	.word	0xffffffff


	//   ....[187]....
        /*4f28*/ 	.word	0xffffffff


	//   ....[188]....
        /*4f2c*/ 	.word	0xffffffff


	//   ....[189]....
        /*4f30*/ 	.word	0xffffffff


	//   ....[190]....
        /*4f34*/ 	.word	0xffffffff


	//   ....[191]....
        /*4f38*/ 	.word	0xffffffff


	//   ....[192]....
        /*4f3c*/ 	.word	0xffffffff


	//   ....[193]....
        /*4f40*/ 	.word	0xffffffff


	//   ....[194]....
        /*4f44*/ 	.word	0xffffffff


	//   ....[195]....
        /*4f48*/ 	.word	0xffffffff


	//   ....[196]....
        /*4f4c*/ 	.word	0xffffffff


	//   ....[197]....
        /*4f50*/ 	.word	0xffffffff


	//   ....[198]....
        /*4f54*/ 	.word	0xffffffff


	//   ....[199]....
        /*4f58*/ 	.word	0xffffffff


	//   ....[200]....
        /*4f5c*/ 	.word	0xffffffff


	//   ....[201]....
        /*4f60*/ 	.word	0xffffffff


	//   ....[202]....
        /*4f64*/ 	.word	0xffffffff


	//   ....[203]....
        /*4f68*/ 	.word	0xffffffff


	//   ....[204]....
        /*4f6c*/ 	.word	0xffffffff


	//   ....[205]....
        /*4f70*/ 	.word	0xffffffff


	//   ....[206]....
        /*4f74*/ 	.word	0xffffffff


	//   ....[207]....
        /*4f78*/ 	.word	0xffffffff


	//   ....[208]....
        /*4f7c*/ 	.word	0xffffffff


	//   ....[209]....
        /*4f80*/ 	.word	0xffffffff


	//   ....[210]....
        /*4f84*/ 	.word	0xffffffff


	//   ....[211]....
        /*4f88*/ 	.word	0xffffffff


	//   ....[212]....
        /*4f8c*/ 	.word	0xffffffff


	//   ....[213]....
        /*4f90*/ 	.word	0xffffffff


	//   ....[214]....
        /*4f94*/ 	.word	0xffffffff


	//   ....[215]....
        /*4f98*/ 	.word	0xffffffff


	//   ....[216]....
        /*4f9c*/ 	.word	0xffffffff


	//   ....[217]....
        /*4fa0*/ 	.word	0xffffffff


	//   ....[218]....
        /*4fa4*/ 	.word	0xffffffff


	//   ....[219]....
        /*4fa8*/ 	.word	0xffffffff


	//   ....[220]....
        /*4fac*/ 	.word	0xffffffff


	//   ....[221]....
        /*4fb0*/ 	.word	0xffffffff


	//   ....[222]....
        /*4fb4*/ 	.word	0xffffffff


	//   ....[223]....
        /*4fb8*/ 	.word	0xffffffff


	//   ....[224]....
        /*4fbc*/ 	.word	0xffffffff


	//   ....[225]....
        /*4fc0*/ 	.word	0xffffffff


	//   ....[226]....
        /*4fc4*/ 	.word	0xffffffff


	//   ....[227]....
        /*4fc8*/ 	.word	0xffffffff


	//   ....[228]....
        /*4fcc*/ 	.word	0xffffffff


	//   ....[229]....
        /*4fd0*/ 	.word	0xffffffff


	//   ....[230]....
        /*4fd4*/ 	.word	0xffffffff


	//   ....[231]....
        /*4fd8*/ 	.word	0xffffffff


	//   ....[232]....
        /*4fdc*/ 	.word	0xffffffff


	//   ....[233]....
        /*4fe0*/ 	.word	0xffffffff


	//   ....[234]....
        /*4fe4*/ 	.word	0xffffffff


	//   ....[235]....
        /*4fe8*/ 	.word	0xffffffff


	//   ....[236]....
        /*4fec*/ 	.word	0xffffffff


	//   ....[237]....
        /*4ff0*/ 	.word	0xffffffff


	//   ....[238]....
        /*4ff4*/ 	.word	0xffffffff


	//   ....[239]....
        /*4ff8*/ 	.word	0xffffffff


	//   ....[240]....
        /*4ffc*/ 	.word	0xffffffff


	//   ....[241]....
        /*5000*/ 	.word	0xffffffff


	//   ....[242]....
        /*5004*/ 	.word	0xffffffff


	//   ....[243]....
        /*5008*/ 	.word	0xffffffff


	//   ....[244]....
        /*500c*/ 	.word	0xffffffff


	//   ....[245]....
        /*5010*/ 	.word	0xffffffff


	//   ....[246]....
        /*5014*/ 	.word	0xffffffff


	//   ....[247]....
        /*5018*/ 	.word	0xffffffff


	//   ....[248]....
        /*501c*/ 	.word	0xffffffff


	//   ....[249]....
        /*5020*/ 	.word	0xffffffff


	//   ....[250]....
        /*5024*/ 	.word	0xffffffff


	//   ....[251]....
        /*5028*/ 	.word	0xffffffff


	//   ....[252]....
        /*502c*/ 	.word	0xffffffff


	//   ....[253]....
        /*5030*/ 	.word	0xffffffff


	//   ....[254]....
        /*5034*/ 	.word	0xffffffff


	//   ....[255]....
        /*5038*/ 	.word	0xffffffff


	//   ....[0]....
        /*503c*/ 	.word	0xffffffff


	//   ....[1]....
        /*5040*/ 	.word	0xffffffff


	//   ....[2]....
        /*5044*/ 	.word	0xffffffff


	//   ....[3]....
        /*5048*/ 	.word	0xffffffff


	//   ....[4]....
        /*504c*/ 	.word	0xffffffff


	//   ....[5]....
        /*5050*/ 	.word	0xffffffff


	//   ....[6]....
        /*5054*/ 	.word	0xffffffff


	//   ....[7]....
        /*5058*/ 	.word	0xffffffff


	//   ....[8]....
        /*505c*/ 	.word	0xffffffff


	//   ....[9]....
        /*5060*/ 	.word	0xffffffff


	//   ....[10]....
        /*5064*/ 	.word	0xffffffff


	//   ....[11]....
        /*5068*/ 	.word	0xffffffff


	//   ....[12]....
        /*506c*/ 	.word	0xffffffff


	//   ....[13]....
        /*5070*/ 	.word	0xffffffff


	//   ....[14]....
        /*5074*/ 	.word	0xffffffff


	//   ....[15]....
        /*5078*/ 	.word	0xffffffff


	//   ....[16]....
        /*507c*/ 	.word	0xffffffff


	//   ....[17]....
        /*5080*/ 	.word	0xffffffff


	//   ....[18]....
        /*5084*/ 	.word	0xffffffff


	//   ....[19]....
        /*5088*/ 	.word	0xffffffff


	//   ....[20]....
        /*508c*/ 	.word	0xffffffff


	//   ....[21]....
        /*5090*/ 	.word	0xffffffff


	//   ....[22]....
        /*5094*/ 	.word	0xffffffff


	//   ....[23]....
        /*5098*/ 	.word	0xffffffff


	//   ....[24]....
        /*509c*/ 	.word	0xffffffff


	//   ....[25]....
        /*50a0*/ 	.word	0xffffffff


	//   ....[26]....
        /*50a4*/ 	.word	0xffffffff


	//   ....[27]....
        /*50a8*/ 	.word	0xffffffff


	//   ....[28]....
        /*50ac*/ 	.word	0xffffffff


	//   ....[29]....
        /*50b0*/ 	.word	0xffffffff


	//   ....[30]....
        /*50b4*/ 	.word	0xffffffff


	//   ....[31]....
        /*50b8*/ 	.word	0xffffffff


	//   ....[32]....
        /*50bc*/ 	.word	0xffffffff


	//   ....[33]....
        /*50c0*/ 	.word	0xffffffff


	//   ....[34]....
        /*50c4*/ 	.word	0xffffffff


	//   ....[35]....
        /*50c8*/ 	.word	0xffffffff


	//   ....[36]....
        /*50cc*/ 	.word	0xffffffff


	//   ....[37]....
        /*50d0*/ 	.word	0xffffffff


	//   ....[38]....
        /*50d4*/ 	.word	0xffffffff


	//   ....[39]....
        /*50d8*/ 	.word	0xffffffff


	//   ....[40]....
        /*50dc*/ 	.word	0xffffffff


	//   ....[41]....
        /*50e0*/ 	.word	0xffffffff


	//   ....[42]....
        /*50e4*/ 	.word	0xffffffff


	//   ....[43]....
        /*50e8*/ 	.word	0xffffffff


	//   ....[44]....
        /*50ec*/ 	.word	0xffffffff


	//   ....[45]....
        /*50f0*/ 	.word	0xffffffff


	//   ....[46]....
        /*50f4*/ 	.word	0xffffffff


	//   ....[47]....
        /*50f8*/ 	.word	0xffffffff


	//   ....[48]....
        /*50fc*/ 	.word	0xffffffff


	//   ....[49]....
        /*5100*/ 	.word	0xffffffff


	//   ....[50]....
        /*5104*/ 	.word	0xffffffff


	//   ....[51]....
        /*5108*/ 	.word	0xffffffff


	//   ....[52]....
        /*510c*/ 	.word	0xffffffff


	//   ....[53]....
        /*5110*/ 	.word	0xffffffff


	//   ....[54]....
        /*5114*/ 	.word	0xffffffff


	//   ....[55]....
        /*5118*/ 	.word	0xffffffff


	//   ....[56]....
        /*511c*/ 	.word	0xffffffff


	//   ....[57]....
        /*5120*/ 	.word	0xffffffff


	//   ....[58]....
        /*5124*/ 	.word	0xffffffff


	//   ....[59]....
        /*5128*/ 	.word	0xffffffff


	//   ....[60]....
        /*512c*/ 	.word	0xffffffff


	//   ....[61]....
        /*5130*/ 	.word	0xffffffff


	//   ....[62]....
        /*5134*/ 	.word	0xffffffff


	//   ....[63]....
        /*5138*/ 	.word	0xffffffff


	//   ....[64]....
        /*513c*/ 	.word	0xffffffff


	//   ....[65]....
        /*5140*/ 	.word	0xffffffff


	//   ....[66]....
        /*5144*/ 	.word	0xffffffff


	//   ....[67]....
        /*5148*/ 	.word	0xffffffff


	//   ....[68]....
        /*514c*/ 	.word	0xffffffff


	//   ....[69]....
        /*5150*/ 	.word	0xffffffff


	//   ....[70]....
        /*5154*/ 	.word	0xffffffff


	//   ....[71]....
        /*5158*/ 	.word	0xffffffff


	//   ....[72]....
        /*515c*/ 	.word	0xffffffff


	//   ....[73]....
        /*5160*/ 	.word	0xffffffff


	//   ....[74]....
        /*5164*/ 	.word	0xffffffff


	//   ....[75]....
        /*5168*/ 	.word	0xffffffff


	//   ....[76]....
        /*516c*/ 	.word	0xffffffff


	//   ....[77]....
        /*5170*/ 	.word	0xffffffff


	//   ....[78]....
        /*5174*/ 	.word	0xffffffff


	//   ....[79]....
        /*5178*/ 	.word	0xffffffff


	//   ....[80]....
        /*517c*/ 	.word	0xffffffff


	//   ....[81]....
        /*5180*/ 	.word	0xffffffff


	//   ....[82]....
        /*5184*/ 	.word	0xffffffff


	//   ....[83]....
        /*5188*/ 	.word	0xffffffff


	//   ....[84]....
        /*518c*/ 	.word	0xffffffff


	//   ....[85]....
        /*5190*/ 	.word	0xffffffff


	//   ....[86]....
        /*5194*/ 	.word	0xffffffff


	//   ....[87]....
        /*5198*/ 	.word	0xffffffff


	//   ....[88]....
        /*519c*/ 	.word	0xffffffff


	//   ....[89]....
        /*51a0*/ 	.word	0xffffffff


	//   ....[90]....
        /*51a4*/ 	.word	0xffffffff


	//   ....[91]....
        /*51a8*/ 	.word	0xffffffff


	//   ....[92]....
        /*51ac*/ 	.word	0xffffffff


	//   ....[93]....
        /*51b0*/ 	.word	0xffffffff


	//   ....[94]....
        /*51b4*/ 	.word	0xffffffff


	//   ....[95]....
        /*51b8*/ 	.word	0xffffffff


	//   ....[96]....
        /*51bc*/ 	.word	0xffffffff


	//   ....[97]....
        /*51c0*/ 	.word	0xffffffff


	//   ....[98]....
        /*51c4*/ 	.word	0xffffffff


	//   ....[99]....
        /*51c8*/ 	.word	0xffffffff


	//   ....[100]....
        /*51cc*/ 	.word	0xffffffff


	//   ....[101]....
        /*51d0*/ 	.word	0xffffffff


	//   ....[102]....
        /*51d4*/ 	.word	0xffffffff


	//   ....[103]....
        /*51d8*/ 	.word	0xffffffff


	//   ....[104]....
        /*51dc*/ 	.word	0xffffffff


	//   ....[105]....
        /*51e0*/ 	.word	0xffffffff


	//   ....[106]....
        /*51e4*/ 	.word	0xffffffff


	//   ....[107]....
        /*51e8*/ 	.word	0xffffffff


	//   ....[108]....
        /*51ec*/ 	.word	0xffffffff


	//   ....[109]....
        /*51f0*/ 	.word	0xffffffff


	//   ....[110]....
        /*51f4*/ 	.word	0xffffffff


	//   ....[111]....
        /*51f8*/ 	.word	0xffffffff


	//   ....[112]....
        /*51fc*/ 	.word	0xffffffff


	//   ....[113]....
        /*5200*/ 	.word	0xffffffff


	//   ....[114]....
        /*5204*/ 	.word	0xffffffff


	//   ....[115]....
        /*5208*/ 	.word	0xffffffff


	//   ....[116]....
        /*520c*/ 	.word	0xffffffff


	//   ....[117]....
        /*5210*/ 	.word	0xffffffff


	//   ....[118]....
        /*5214*/ 	.word	0xffffffff


	//   ....[119]....
        /*5218*/ 	.word	0xffffffff


	//   ....[120]....
        /*521c*/ 	.word	0xffffffff


	//   ....[121]....
        /*5220*/ 	.word	0xffffffff


	//   ....[122]....
        /*5224*/ 	.word	0xffffffff


	//   ....[123]....
        /*5228*/ 	.word	0xffffffff


	//   ....[124]....
        /*522c*/ 	.word	0xffffffff


	//   ....[125]....
        /*5230*/ 	.word	0xffffffff


	//   ....[126]....
        /*5234*/ 	.word	0xffffffff


	//   ....[127]....
        /*5238*/ 	.word	0xffffffff


	//   ....[128]....
        /*523c*/ 	.word	0xffffffff


	//   ....[129]....
        /*5240*/ 	.word	0xffffffff


	//   ....[130]....
        /*5244*/ 	.word	0xffffffff


	//   ....[131]....
        /*5248*/ 	.word	0xffffffff


	//   ....[132]....
        /*524c*/ 	.word	0xffffffff


	//   ....[133]....
        /*5250*/ 	.word	0xffffffff


	//   ....[134]....
        /*5254*/ 	.word	0xffffffff


	//   ....[135]....
        /*5258*/ 	.word	0xffffffff


	//   ....[136]....
        /*525c*/ 	.word	0xffffffff


	//   ....[137]....
        /*5260*/ 	.word	0xffffffff


	//   ....[138]....
        /*5264*/ 	.word	0xffffffff


	//   ....[139]....
        /*5268*/ 	.word	0xffffffff


	//   ....[140]....
        /*526c*/ 	.word	0xffffffff


	//   ....[141]....
        /*5270*/ 	.word	0xffffffff


	//   ....[142]....
        /*5274*/ 	.word	0xffffffff


	//   ....[143]....
        /*5278*/ 	.word	0xffffffff


	//   ....[144]....
        /*527c*/ 	.word	0xffffffff


	//   ....[145]....
        /*5280*/ 	.word	0xffffffff


	//   ....[146]....
        /*5284*/ 	.word	0xffffffff


	//   ....[147]....
        /*5288*/ 	.word	0xffffffff


	//   ....[148]....
        /*528c*/ 	.word	0xffffffff


	//   ....[149]....
        /*5290*/ 	.word	0xffffffff


	//   ....[150]....
        /*5294*/ 	.word	0xffffffff


	//   ....[151]....
        /*5298*/ 	.word	0xffffffff


	//   ....[152]....
        /*529c*/ 	.word	0xffffffff


	//   ....[153]....
        /*52a0*/ 	.word	0xffffffff


	//   ....[154]....
        /*52a4*/ 	.word	0xffffffff


	//   ....[155]....
        /*52a8*/ 	.word	0xffffffff


	//   ....[156]....
        /*52ac*/ 	.word	0xffffffff


	//   ....[157]....
        /*52b0*/ 	.word	0xffffffff


	//   ....[158]....
        /*52b4*/ 	.word	0xffffffff


	//   ....[159]....
        /*52b8*/ 	.word	0xffffffff


	//   ....[160]....
        /*52bc*/ 	.word	0xffffffff


	//   ....[161]....
        /*52c0*/ 	.word	0xffffffff


	//   ....[162]....
        /*52c4*/ 	.word	0xffffffff


	//   ....[163]....
        /*52c8*/ 	.word	0xffffffff


	//   ....[164]....
        /*52cc*/ 	.word	0xffffffff


	//   ....[165]....
        /*52d0*/ 	.word	0xffffffff


	//   ....[166]....
        /*52d4*/ 	.word	0xffffffff


	//   ....[167]....
        /*52d8*/ 	.word	0xffffffff


	//   ....[168]....
        /*52dc*/ 	.word	0xffffffff


	//   ....[169]....
        /*52e0*/ 	.word	0xffffffff


	//   ....[170]....
        /*52e4*/ 	.word	0xffffffff


	//   ....[171]....
        /*52e8*/ 	.word	0xffffffff


	//   ....[172]....
        /*52ec*/ 	.word	0xffffffff


	//   ....[173]....
        /*52f0*/ 	.word	0xffffffff


	//   ....[174]....
        /*52f4*/ 	.word	0xffffffff


	//   ....[175]....
        /*52f8*/ 	.word	0xffffffff


	//   ....[176]....
        /*52fc*/ 	.word	0xffffffff


	//   ....[177]....
        /*5300*/ 	.word	0xffffffff


	//   ....[178]....
        /*5304*/ 	.word	0xffffffff


	//   ....[179]....
        /*5308*/ 	.word	0xffffffff


	//   ....[180]....
        /*530c*/ 	.word	0xffffffff


	//   ....[181]....
        /*5310*/ 	.word	0xffffffff


	//   ....[182]....
        /*5314*/ 	.word	0xffffffff


	//   ....[183]....
        /*5318*/ 	.word	0xffffffff


	//   ....[184]....
        /*531c*/ 	.word	0xffffffff


	//   ....[185]....
        /*5320*/ 	.word	0xffffffff


	//   ....[186]....
        /*5324*/ 	.word	0xffffffff


	//   ....[187]....
        /*5328*/ 	.word	0xffffffff


	//   ....[188]....
        /*532c*/ 	.word	0xffffffff


	//   ....[189]....
        /*5330*/ 	.word	0xffffffff


	//   ....[190]....
        /*5334*/ 	.word	0xffffffff


	//   ....[191]....
        /*5338*/ 	.word	0xffffffff


	//   ....[192]....
        /*533c*/ 	.word	0xffffffff


	//   ....[193]....
        /*5340*/ 	.word	0xffffffff


	//   ....[194]....
        /*5344*/ 	.word	0xffffffff


	//   ....[195]....
        /*5348*/ 	.word	0xffffffff


	//   ....[196]....
        /*534c*/ 	.word	0xffffffff


	//   ....[197]....
        /*5350*/ 	.word	0xffffffff


	//   ....[198]....
        /*5354*/ 	.word	0xffffffff


	//   ....[199]....
        /*5358*/ 	.word	0xffffffff


	//   ....[200]....
        /*535c*/ 	.word	0xffffffff


	//   ....[201]....
        /*5360*/ 	.word	0xffffffff


	//   ....[202]....
        /*5364*/ 	.word	0xffffffff


	//   ....[203]....
        /*5368*/ 	.word	0xffffffff


	//   ....[204]....
        /*536c*/ 	.word	0xffffffff


	//   ....[205]....
        /*5370*/ 	.word	0xffffffff


	//   ....[206]....
        /*5374*/ 	.word	0xffffffff


	//   ....[207]....
        /*5378*/ 	.word	0xffffffff


	//   ....[208]....
        /*537c*/ 	.word	0xffffffff


	//   ....[209]....
        /*5380*/ 	.word	0xffffffff


	//   ....[210]....
        /*5384*/ 	.word	0xffffffff


	//   ....[211]....
        /*5388*/ 	.word	0xffffffff


	//   ....[212]....
        /*538c*/ 	.word	0xffffffff


	//   ....[213]....
        /*5390*/ 	.word	0xffffffff


	//   ....[214]....
        /*5394*/ 	.word	0xffffffff


	//   ....[215]....
        /*5398*/ 	.word	0xffffffff


	//   ....[216]....
        /*539c*/ 	.word	0xffffffff


	//   ....[217]....
        /*53a0*/ 	.word	0xffffffff


	//   ....[218]....
        /*53a4*/ 	.word	0xffffffff


	//   ....[219]....
        /*53a8*/ 	.word	0xffffffff


	//   ....[220]....
        /*53ac*/ 	.word	0xffffffff


	//   ....[221]....
        /*53b0*/ 	.word	0xffffffff


	//   ....[222]....
        /*53b4*/ 	.word	0xffffffff


	//   ....[223]....
        /*53b8*/ 	.word	0xffffffff


	//   ....[224]....
        /*53bc*/ 	.word	0xffffffff


	//   ....[225]....
        /*53c0*/ 	.word	0xffffffff


	//   ....[226]....
        /*53c4*/ 	.word	0xffffffff


	//   ....[227]....
        /*53c8*/ 	.word	0xffffffff


	//   ....[228]....
        /*53cc*/ 	.word	0xffffffff


	//   ....[229]....
        /*53d0*/ 	.word	0xffffffff


	//   ....[230]....
        /*53d4*/ 	.word	0xffffffff


	//   ....[231]....
        /*53d8*/ 	.word	0xffffffff


	//   ....[232]....
        /*53dc*/ 	.word	0xffffffff


	//   ....[233]....
        /*53e0*/ 	.word	0xffffffff


	//   ....[234]....
        /*53e4*/ 	.word	0xffffffff


	//   ....[235]....
        /*53e8*/ 	.word	0xffffffff


	//   ....[236]....
        /*53ec*/ 	.word	0xffffffff


	//   ....[237]....
        /*53f0*/ 	.word	0xffffffff


	//   ....[238]....
        /*53f4*/ 	.word	0xffffffff


	//   ....[239]....
        /*53f8*/ 	.word	0xffffffff


	//   ....[240]....
        /*53fc*/ 	.word	0xffffffff


	//   ....[241]....
        /*5400*/ 	.word	0xffffffff


	//   ....[242]....
        /*5404*/ 	.word	0xffffffff


	//   ....[243]....
        /*5408*/ 	.word	0xffffffff


	//   ....[244]....
        /*540c*/ 	.word	0xffffffff


	//   ....[245]....
        /*5410*/ 	.word	0xffffffff


	//   ....[246]....
        /*5414*/ 	.word	0xffffffff


	//   ....[247]....
        /*5418*/ 	.word	0xffffffff


	//   ....[248]....
        /*541c*/ 	.word	0xffffffff


	//   ....[249]....
        /*5420*/ 	.word	0xffffffff


	//   ....[250]....
        /*5424*/ 	.word	0xffffffff


	//   ....[251]....
        /*5428*/ 	.word	0xffffffff


	//   ....[252]....
        /*542c*/ 	.word	0xffffffff


	//   ....[253]....
        /*5430*/ 	.word	0xffffffff


	//   ....[254]....
        /*5434*/ 	.word	0xffffffff


	//   ....[255]....
        /*5438*/ 	.word	0xffffffff


	//   ....[0]....
        /*543c*/ 	.word	0xffffffff


	//   ....[1]....
        /*5440*/ 	.word	0xffffffff


	//   ....[2]....
        /*5444*/ 	.word	0xffffffff


	//   ....[3]....
        /*5448*/ 	.word	0xffffffff


	//   ....[4]....
        /*544c*/ 	.word	0xffffffff


	//   ....[5]....
        /*5450*/ 	.word	0xffffffff


	//   ....[6]....
        /*5454*/ 	.word	0xffffffff


	//   ....[7]....
        /*5458*/ 	.word	0xffffffff


	//   ....[8]....
        /*545c*/ 	.word	0xffffffff


	//   ....[9]....
        /*5460*/ 	.word	0xffffffff


	//   ....[10]....
        /*5464*/ 	.word	0xffffffff


	//   ....[11]....
        /*5468*/ 	.word	0xffffffff


	//   ....[12]....
        /*546c*/ 	.word	0xffffffff


	//   ....[13]....
        /*5470*/ 	.word	0xffffffff


	//   ....[14]....
        /*5474*/ 	.word	0xffffffff


	//   ....[15]....
        /*5478*/ 	.word	0xffffffff


	//   ....[16]....
        /*547c*/ 	.word	0xffffffff


	//   ....[17]....
        /*5480*/ 	.word	0xffffffff


	//   ....[18]....
        /*5484*/ 	.word	0xffffffff


	//   ....[19]....
        /*5488*/ 	.word	0xffffffff


	//   ....[20]....
        /*548c*/ 	.word	0xffffffff


	//   ....[21]....
        /*5490*/ 	.word	0xffffffff


	//   ....[22]....
        /*5494*/ 	.word	0xffffffff


	//   ....[23]....
        /*5498*/ 	.word	0xffffffff


	//   ....[24]....
        /*549c*/ 	.word	0xffffffff


	//   ....[25]....
        /*54a0*/ 	.word	0xffffffff


	//   ....[26]....
        /*54a4*/ 	.word	0xffffffff


	//   ....[27]....
        /*54a8*/ 	.word	0xffffffff


	//   ....[28]....
        /*54ac*/ 	.word	0xffffffff


	//   ....[29]....
        /*54b0*/ 	.word	0xffffffff


	//   ....[30]....
        /*54b4*/ 	.word	0xffffffff


	//   ....[31]....
        /*54b8*/ 	.word	0xffffffff


	//   ....[32]....
        /*54bc*/ 	.word	0xffffffff


	//   ....[33]....
        /*54c0*/ 	.word	0xffffffff


	//   ....[34]....
        /*54c4*/ 	.word	0xffffffff


	//   ....[35]....
        /*54c8*/ 	.word	0xffffffff


	//   ....[36]....
        /*54cc*/ 	.word	0xffffffff


	//   ....[37]....
        /*54d0*/ 	.word	0xffffffff


	//   ....[38]....
        /*54d4*/ 	.word	0xffffffff


	//   ....[39]....
        /*54d8*/ 	.word	0xffffffff


	//   ....[40]....
        /*54dc*/ 	.word	0xffffffff


	//   ....[41]....
        /*54e0*/ 	.word	0xffffffff


	//   ....[42]....
        /*54e4*/ 	.word	0xffffffff


	//   ....[43]....
        /*54e8*/ 	.word	0xffffffff


	//   ....[44]....
        /*54ec*/ 	.word	0xffffffff


	//   ....[45]....
        /*54f0*/ 	.word	0xffffffff


	//   ....[46]....
        /*54f4*/ 	.word	0xffffffff


	//   ....[47]....
        /*54f8*/ 	.word	0xffffffff


	//   ....[48]....
        /*54fc*/ 	.word	0xffffffff


	//   ....[49]....
        /*5500*/ 	.word	0xffffffff


	//   ....[50]....
        /*5504*/ 	.word	0xffffffff


	//   ....[51]....
        /*5508*/ 	.word	0xffffffff


	//   ....[52]....
        /*550c*/ 	.word	0xffffffff


	//   ....[53]....
        /*5510*/ 	.word	0xffffffff


	//   ....[54]....
        /*5514*/ 	.word	0xffffffff


	//   ....[55]....
        /*5518*/ 	.word	0xffffffff


	//   ....[56]....
        /*551c*/ 	.word	0xffffffff


	//   ....[57]....
        /*5520*/ 	.word	0xffffffff


	//   ....[58]....
        /*5524*/ 	.word	0xffffffff


	//   ....[59]....
        /*5528*/ 	.word	0xffffffff


	//   ....[60]....
        /*552c*/ 	.word	0xffffffff


	//   ....[61]....
        /*5530*/ 	.word	0xffffffff


	//   ....[62]....
        /*5534*/ 	.word	0xffffffff


	//   ....[63]....
        /*5538*/ 	.word	0xffffffff


	//   ....[64]....
        /*553c*/ 	.word	0xffffffff


	//   ....[65]....
        /*5540*/ 	.word	0xffffffff


	//   ....[66]....
        /*5544*/ 	.word	0xffffffff


	//   ....[67]....
        /*5548*/ 	.word	0xffffffff


	//   ....[68]....
        /*554c*/ 	.word	0xffffffff


	//   ....[69]....
        /*5550*/ 	.word	0xffffffff


	//   ....[70]....
        /*5554*/ 	.word	0xffffffff


	//   ....[71]....
        /*5558*/ 	.word	0xffffffff


	//   ....[72]....
        /*555c*/ 	.word	0xffffffff


	//   ....[73]....
        /*5560*/ 	.word	0xffffffff


	//   ....[74]....
        /*5564*/ 	.word	0xffffffff


	//   ....[75]....
        /*5568*/ 	.word	0xffffffff


	//   ....[76]....
        /*556c*/ 	.word	0xffffffff


	//   ....[77]....
        /*5570*/ 	.word	0xffffffff


	//   ....[78]....
        /*5574*/ 	.word	0xffffffff


	//   ....[79]....
        /*5578*/ 	.word	0xffffffff


	//   ....[80]....
        /*557c*/ 	.word	0xffffffff


	//   ....[81]....
        /*5580*/ 	.word	0xffffffff


	//   ....[82]....
        /*5584*/ 	.word	0xffffffff


	//   ....[83]....
        /*5588*/ 	.word	0xffffffff


	//   ....[84]....
        /*558c*/ 	.word	0xffffffff


	//   ....[85]....
        /*5590*/ 	.word	0xffffffff


	//   ....[86]....
        /*5594*/ 	.word	0xffffffff


	//   ....[87]....
        /*5598*/ 	.word	0xffffffff


	//   ....[88]....
        /*559c*/ 	.word	0xffffffff


	//   ....[89]....
        /*55a0*/ 	.word	0xffffffff


	//   ....[90]....
        /*55a4*/ 	.word	0xffffffff


	//   ....[91]....
        /*55a8*/ 	.word	0xffffffff


	//   ....[92]....
        /*55ac*/ 	.word	0xffffffff


	//   ....[93]....
        /*55b0*/ 	.word	0xffffffff


	//   ....[94]....
        /*55b4*/ 	.word	0xffffffff


	//   ....[95]....
        /*55b8*/ 	.word	0xffffffff


	//   ....[96]....
        /*55bc*/ 	.word	0xffffffff


	//   ....[97]....
        /*55c0*/ 	.word	0xffffffff


	//   ....[98]....
        /*55c4*/ 	.word	0xffffffff


	//   ....[99]....
        /*55c8*/ 	.word	0xffffffff


	//   ....[100]....
        /*55cc*/ 	.word	0xffffffff


	//   ....[101]....
        /*55d0*/ 	.word	0xffffffff


	//   ....[102]....
        /*55d4*/ 	.word	0xffffffff


	//   ....[103]....
        /*55d8*/ 	.word	0xffffffff


	//   ....[104]....
        /*55dc*/ 	.word	0xffffffff


	//   ....[105]....
        /*55e0*/ 	.word	0xffffffff


	//   ....[106]....
        /*55e4*/ 	.word	0xffffffff


	//   ....[107]....
        /*55e8*/ 	.word	0xffffffff


	//   ....[108]....
        /*55ec*/ 	.word	0xffffffff


	//   ....[109]....
        /*55f0*/ 	.word	0xffffffff


	//   ....[110]....
        /*55f4*/ 	.word	0xffffffff


	//   ....[111]....
        /*55f8*/ 	.word	0xffffffff


	//   ....[112]....
        /*55fc*/ 	.word	0xffffffff


	//   ....[113]....
        /*5600*/ 	.word	0xffffffff


	//   ....[114]....
        /*5604*/ 	.word	0xffffffff


	//   ....[115]....
        /*5608*/ 	.word	0xffffffff


	//   ....[116]....
        /*560c*/ 	.word	0xffffffff


	//   ....[117]....
        /*5610*/ 	.word	0xffffffff


	//   ....[118]....
        /*5614*/ 	.word	0xffffffff


	//   ....[119]....
        /*5618*/ 	.word	0xffffffff


	//   ....[120]....
        /*561c*/ 	.word	0xffffffff


	//   ....[121]....
        /*5620*/ 	.word	0xffffffff


	//   ....[122]....
        /*5624*/ 	.word	0xffffffff


	//   ....[123]....
        /*5628*/ 	.word	0xffffffff


	//   ....[124]....
        /*562c*/ 	.word	0xffffffff


	//   ....[125]....
        /*5630*/ 	.word	0xffffffff


	//   ....[126]....
        /*5634*/ 	.word	0xffffffff


	//   ....[127]....
        /*5638*/ 	.word	0xffffffff


	//   ....[128]....
        /*563c*/ 	.word	0xffffffff


	//   ....[129]....
        /*5640*/ 	.word	0xffffffff


	//   ....[130]....
        /*5644*/ 	.word	0xffffffff


	//   ....[131]....
        /*5648*/ 	.word	0xffffffff


	//   ....[132]....
        /*564c*/ 	.word	0xffffffff


	//   ....[133]....
        /*5650*/ 	.word	0xffffffff


	//   ....[134]....
        /*5654*/ 	.word	0xffffffff


	//   ....[135]....
        /*5658*/ 	.word	0xffffffff


	//   ....[136]....
        /*565c*/ 	.word	0xffffffff


	//   ....[137]....
        /*5660*/ 	.word	0xffffffff


	//   ....[138]....
        /*5664*/ 	.word	0xffffffff


	//   ....[139]....
        /*5668*/ 	.word	0xffffffff


	//   ....[140]....
        /*566c*/ 	.word	0xffffffff


	//   ....[141]....
        /*5670*/ 	.word	0xffffffff


	//   ....[142]....
        /*5674*/ 	.word	0xffffffff


	//   ....[143]....
        /*5678*/ 	.word	0xffffffff


	//   ....[144]....
        /*567c*/ 	.word	0xffffffff


	//   ....[145]....
        /*5680*/ 	.word	0xffffffff


	//   ....[146]....
        /*5684*/ 	.word	0xffffffff


	//   ....[147]....
        /*5688*/ 	.word	0xffffffff


	//   ....[148]....
        /*568c*/ 	.word	0xffffffff


	//   ....[149]....
        /*5690*/ 	.word	0xffffffff


	//   ....[150]....
        /*5694*/ 	.word	0xffffffff


	//   ....[151]....
        /*5698*/ 	.word	0xffffffff


	//   ....[152]....
        /*569c*/ 	.word	0xffffffff


	//   ....[153]....
        /*56a0*/ 	.word	0xffffffff


	//   ....[154]....
        /*56a4*/ 	.word	0xffffffff


	//   ....[155]....
        /*56a8*/ 	.word	0xffffffff


	//   ....[156]....
        /*56ac*/ 	.word	0xffffffff


	//   ....[157]....
        /*56b0*/ 	.word	0xffffffff


	//   ....[158]....
        /*56b4*/ 	.word	0xffffffff


	//   ....[159]....
        /*56b8*/ 	.word	0xffffffff


	//   ....[160]....
        /*56bc*/ 	.word	0xffffffff


	//   ....[161]....
        /*56c0*/ 	.word	0xffffffff


	//   ....[162]....
        /*56c4*/ 	.word	0xffffffff


	//   ....[163]....
        /*56c8*/ 	.word	0xffffffff


	//   ....[164]....
        /*56cc*/ 	.word	0xffffffff


	//   ....[165]....
        /*56d0*/ 	.word	0xffffffff


	//   ....[166]....
        /*56d4*/ 	.word	0xffffffff


	//   ....[167]....
        /*56d8*/ 	.word	0xffffffff


	//   ....[168]....
        /*56dc*/ 	.word	0xffffffff


	//   ....[169]....
        /*56e0*/ 	.word	0xffffffff


	//   ....[170]....
        /*56e4*/ 	.word	0xffffffff


	//   ....[171]....
        /*56e8*/ 	.word	0xffffffff


	//   ....[172]....
        /*56ec*/ 	.word	0xffffffff


	//   ....[173]....
        /*56f0*/ 	.word	0xffffffff


	//   ....[174]....
        /*56f4*/ 	.word	0xffffffff


	//   ....[175]....
        /*56f8*/ 	.word	0xffffffff


	//   ....[176]....
        /*56fc*/ 	.word	0xffffffff


	//   ....[177]....
        /*5700*/ 	.word	0xffffffff


	//   ....[178]....
        /*5704*/ 	.word	0xffffffff


	//   ....[179]....
        /*5708*/ 	.word	0xffffffff


	//   ....[180]....
        /*570c*/ 	.word	0xffffffff


	//   ....[181]....
        /*5710*/ 	.word	0xffffffff


	//   ....[182]....
        /*5714*/ 	.word	0xffffffff


	//   ....[183]....
        /*5718*/ 	.word	0xffffffff


	//   ....[184]....
        /*571c*/ 	.word	0xffffffff


	//   ....[185]....
        /*5720*/ 	.word	0xffffffff


	//   ....[186]....
        /*5724*/ 	.word	0xffffffff


	//   ....[187]....
        /*5728*/ 	.word	0xffffffff


	//   ....[188]....
        /*572c*/ 	.word	0xffffffff


	//   ....[189]....
        /*5730*/ 	.word	0xffffffff


	//   ....[190]....
        /*5734*/ 	.word	0xffffffff


	//   ....[191]....
        /*5738*/ 	.word	0xffffffff


	//   ....[192]....
        /*573c*/ 	.word	0xffffffff


	//   ....[193]....
        /*5740*/ 	.word	0xffffffff


	//   ....[194]....
        /*5744*/ 	.word	0xffffffff


	//   ....[195]....
        /*5748*/ 	.word	0xffffffff


	//   ....[196]....
        /*574c*/ 	.word	0xffffffff


	//   ....[197]....
        /*5750*/ 	.word	0xffffffff


	//   ....[198]....
        /*5754*/ 	.word	0xffffffff


	//   ....[199]....
        /*5758*/ 	.word	0xffffffff


	//   ....[200]....
        /*575c*/ 	.word	0xffffffff


	//   ....[201]....
        /*5760*/ 	.word	0xffffffff


	//   ....[202]....
        /*5764*/ 	.word	0xffffffff


	//   ....[203]....
        /*5768*/ 	.word	0xffffffff


	//   ....[204]....
        /*576c*/ 	.word	0xffffffff


	//   ....[205]....
        /*5770*/ 	.word	0xffffffff


	//   ....[206]....
        /*5774*/ 	.word	0xffffffff


	//   ....[207]....
        /*5778*/ 	.word	0xffffffff


	//   ....[208]....
        /*577c*/ 	.word	0xffffffff


	//   ....[209]....
        /*5780*/ 	.word	0xffffffff


	//   ....[210]....
        /*5784*/ 	.word	0xffffffff


	//   ....[211]....
        /*5788*/ 	.word	0xffffffff


	//   ....[212]....
        /*578c*/ 	.word	0xffffffff


	//   ....[213]....
        /*5790*/ 	.word	0xffffffff


	//   ....[214]....
        /*5794*/ 	.word	0xffffffff


	//   ....[215]....
        /*5798*/ 	.word	0xffffffff


	//   ....[216]....
        /*579c*/ 	.word	0xffffffff


	//   ....[217]....
        /*57a0*/ 	.word	0xffffffff


	//   ....[218]....
        /*57a4*/ 	.word	0xffffffff


	//   ....[219]....
        /*57a8*/ 	.word	0xffffffff


	//   ....[220]....
        /*57ac*/ 	.word	0xffffffff


	//   ....[221]....
        /*57b0*/ 	.word	0xffffffff


	//   ....[222]....
        /*57b4*/ 	.word	0xffffffff


	//   ....[223]....
        /*57b8*/ 	.word	0xffffffff


	//   ....[224]....
        /*57bc*/ 	.word	0xffffffff


	//   ....[225]....
        /*57c0*/ 	.word	0xffffffff


	//   ....[226]....
        /*57c4*/ 	.word	0xffffffff


	//   ....[227]....
        /*57c8*/ 	.word	0xffffffff


	//   ....[228]....
        /*57cc*/ 	.word	0xffffffff


	//   ....[229]....
        /*57d0*/ 	.word	0xffffffff


	//   ....[230]....
        /*57d4*/ 	.word	0xffffffff


	//   ....[231]....
        /*57d8*/ 	.word	0xffffffff


	//   ....[232]....
        /*57dc*/ 	.word	0xffffffff


	//   ....[233]....
        /*57e0*/ 	.word	0xffffffff


	//   ....[234]....
        /*57e4*/ 	.word	0xffffffff


	//   ....[235]....
        /*57e8*/ 	.word	0xffffffff


	//   ....[236]....
        /*57ec*/ 	.word	0xffffffff


	//   ....[237]....
        /*57f0*/ 	.word	0xffffffff


	//   ....[238]....
        /*57f4*/ 	.word	0xffffffff


	//   ....[239]....
        /*57f8*/ 	.word	0xffffffff


	//   ....[240]....
        /*57fc*/ 	.word	0xffffffff


	//   ....[241]....
        /*5800*/ 	.word	0xffffffff


	//   ....[242]....
        /*5804*/ 	.word	0xffffffff


	//   ....[243]....
        /*5808*/ 	.word	0xffffffff


	//   ....[244]....
        /*580c*/ 	.word	0xffffffff


	//   ....[245]....
        /*5810*/ 	.word	0xffffffff


	//   ....[246]....
        /*5814*/ 	.word	0xffffffff


	//   ....[247]....
        /*5818*/ 	.word	0xffffffff


	//   ....[248]....
        /*581c*/ 	.word	0xffffffff


	//   ....[249]....
        /*5820*/ 	.word	0xffffffff


	//   ....[250]....
        /*5824*/ 	.word	0xffffffff


	//   ....[251]....
        /*5828*/ 	.word	0xffffffff


	//   ....[252]....
        /*582c*/ 	.word	0xffffffff


	//   ....[253]....
        /*5830*/ 	.word	0xffffffff


	//   ....[254]....
        /*5834*/ 	.word	0xffffffff


	//   ....[255]....
        /*5838*/ 	.word	0xffffffff


	//   ....[0]....
        /*583c*/ 	.word	0xffffffff


	//   ....[1]....
        /*5840*/ 	.word	0xffffffff


	//   ....[2]....
        /*5844*/ 	.word	0xffffffff


	//   ....[3]....
        /*5848*/ 	.word	0xffffffff


	//   ....[4]....
        /*584c*/ 	.word	0xffffffff


	//   ....[5]....
        /*5850*/ 	.word	0xffffffff


	//   ....[6]....
        /*5854*/ 	.word	0xffffffff


	//   ....[7]....
        /*5858*/ 	.word	0xffffffff


	//   ....[8]....
        /*585c*/ 	.word	0xffffffff


	//   ....[9]....
        /*5860*/ 	.word	0xffffffff


	//   ....[10]....
        /*5864*/ 	.word	0xffffffff


	//   ....[11]....
        /*5868*/ 	.word	0xffffffff


	//   ....[12]....
        /*586c*/ 	.word	0xffffffff


	//   ....[13]....
        /*5870*/ 	.word	0xffffffff


	//   ....[14]....
        /*5874*/ 	.word	0xffffffff


	//   ....[15]....
        /*5878*/ 	.word	0xffffffff


	//   ....[16]....
        /*587c*/ 	.word	0xffffffff


	//   ....[17]....
        /*5880*/ 	.word	0xffffffff


	//   ....[18]....
        /*5884*/ 	.word	0xffffffff


	//   ....[19]....
        /*5888*/ 	.word	0xffffffff


	//   ....[20]....
        /*588c*/ 	.word	0xffffffff


	//   ....[21]....
        /*5890*/ 	.word	0xffffffff


	//   ....[22]....
        /*5894*/ 	.word	0xffffffff


	//   ....[23]....
        /*5898*/ 	.word	0xffffffff


	//   ....[24]....
        /*589c*/ 	.word	0xffffffff


	//   ....[25]....
        /*58a0*/ 	.word	0xffffffff


	//   ....[26]....
        /*58a4*/ 	.word	0xffffffff


	//   ....[27]....
        /*58a8*/ 	.word	0xffffffff


	//   ....[28]....
        /*58ac*/ 	.word	0xffffffff


	//   ....[29]....
        /*58b0*/ 	.word	0xffffffff


	//   ....[30]....
        /*58b4*/ 	.word	0xffffffff


	//   ....[31]....
        /*58b8*/ 	.word	0xffffffff


	//   ....[32]....
        /*58bc*/ 	.word	0xffffffff


	//   ....[33]....
        /*58c0*/ 	.word	0xffffffff


	//   ....[34]....
        /*58c4*/ 	.word	0xffffffff


	//   ....[35]....
        /*58c8*/ 	.word	0xffffffff


	//   ....[36]....
        /*58cc*/ 	.word	0xffffffff


	//   ....[37]....
        /*58d0*/ 	.word	0xffffffff


	//   ....[38]....
        /*58d4*/ 	.word	0xffffffff


	//   ....[39]....
        /*58d8*/ 	.word	0xffffffff


	//   ....[40]....
        /*58dc*/ 	.word	0xffffffff


	//   ....[41]....
        /*58e0*/ 	.word	0xffffffff


	//   ....[42]....
        /*58e4*/ 	.word	0xffffffff


	//   ....[43]....
        /*58e8*/ 	.word	0xffffffff


	//   ....[44]....
        /*58ec*/ 	.word	0xffffffff


	//   ....[45]....
        /*58f0*/ 	.word	0xffffffff


	//   ....[46]....
        /*58f4*/ 	.word	0xffffffff


	//   ....[47]....
        /*58f8*/ 	.word	0xffffffff


	//   ....[48]....
        /*58fc*/ 	.word	0xffffffff


	//   ....[49]....
        /*5900*/ 	.word	0xffffffff


	//   ....[50]....
        /*5904*/ 	.word	0xffffffff


	//   ....[51]....
        /*5908*/ 	.word	0xffffffff


	//   ....[52]....
        /*590c*/ 	.word	0xffffffff


	//   ....[53]....
        /*5910*/ 	.word	0xffffffff


	//   ....[54]....
        /*5914*/ 	.word	0xffffffff


	//   ....[55]....
        /*5918*/ 	.word	0xffffffff


	//   ....[56]....
        /*591c*/ 	.word	0xffffffff


	//   ....[57]....
        /*5920*/ 	.word	0xffffffff


	//   ....[58]....
        /*5924*/ 	.word	0xffffffff


	//   ....[59]....
        /*5928*/ 	.word	0xffffffff


	//   ....[60]....
        /*592c*/ 	.word	0xffffffff


	//   ....[61]....
        /*5930*/ 	.word	0xffffffff


	//   ....[62]....
        /*5934*/ 	.word	0xffffffff


	//   ....[63]....
        /*5938*/ 	.word	0xffffffff


	//   ....[64]....
        /*593c*/ 	.word	0xffffffff


	//   ....[65]....
        /*5940*/ 	.word	0xffffffff


	//   ....[66]....
        /*5944*/ 	.word	0xffffffff


	//   ....[67]....
        /*5948*/ 	.word	0xffffffff


	//   ....[68]....
        /*594c*/ 	.word	0xffffffff


	//   ....[69]....
        /*5950*/ 	.word	0xffffffff


	//   ....[70]....
        /*5954*/ 	.word	0xffffffff


	//   ....[71]....
        /*5958*/ 	.word	0xffffffff


	//   ....[72]....
        /*595c*/ 	.word	0xffffffff


	//   ....[73]....
        /*5960*/ 	.word	0xffffffff


	//   ....[74]....
        /*5964*/ 	.word	0xffffffff


	//   ....[75]....
        /*5968*/ 	.word	0xffffffff


	//   ....[76]....
        /*596c*/ 	.word	0xffffffff


	//   ....[77]....
        /*5970*/ 	.word	0xffffffff


	//   ....[78]....
        /*5974*/ 	.word	0xffffffff


	//   ....[79]....
        /*5978*/ 	.word	0xffffffff


	//   ....[80]....
        /*597c*/ 	.word	0xffffffff


	//   ....[81]....
        /*5980*/ 	.word	0xffffffff


	//   ....[82]....
        /*5984*/ 	.word	0xffffffff


	//   ....[83]....
        /*5988*/ 	.word	0xffffffff


	//   ....[84]....
        /*598c*/ 	.word	0xffffffff


	//   ....[85]....
        /*5990*/ 	.word	0xffffffff


	//   ....[86]....
        /*5994*/ 	.word	0xffffffff


	//   ....[87]....
        /*5998*/ 	.word	0xffffffff


	//   ....[88]....
        /*599c*/ 	.word	0xffffffff


	//   ....[89]....
        /*59a0*/ 	.word	0xffffffff


	//   ....[90]....
        /*59a4*/ 	.word	0xffffffff


	//   ....[91]....
        /*59a8*/ 	.word	0xffffffff


	//   ....[92]....
        /*59ac*/ 	.word	0xffffffff


	//   ....[93]....
        /*59b0*/ 	.word	0xffffffff


	//   ....[94]....
        /*59b4*/ 	.word	0xffffffff


	//   ....[95]....
        /*59b8*/ 	.word	0xffffffff


	//   ....[96]....
        /*59bc*/ 	.word	0xffffffff


	//   ....[97]....
        /*59c0*/ 	.word	0xffffffff


	//   ....[98]....
        /*59c4*/ 	.word	0xffffffff


	//   ....[99]....
        /*59c8*/ 	.word	0xffffffff


	//   ....[100]....
        /*59cc*/ 	.word	0xffffffff


	//   ....[101]....
        /*59d0*/ 	.word	0xffffffff


	//   ....[102]....
        /*59d4*/ 	.word	0xffffffff


	//   ....[103]....
        /*59d8*/ 	.word	0xffffffff


	//   ....[104]....
        /*59dc*/ 	.word	0xffffffff


	//   ....[105]....
        /*59e0*/ 	.word	0xffffffff


	//   ....[106]....
        /*59e4*/ 	.word	0xffffffff


	//   ....[107]....
        /*59e8*/ 	.word	0xffffffff


	//   ....[108]....
        /*59ec*/ 	.word	0xffffffff


	//   ....[109]....
        /*59f0*/ 	.word	0xffffffff


	//   ....[110]....
        /*59f4*/ 	.word	0xffffffff


	//   ....[111]....
        /*59f8*/ 	.word	0xffffffff


	//   ....[112]....
        /*59fc*/ 	.word	0xffffffff


	//   ....[113]....
        /*5a00*/ 	.word	0xffffffff


	//   ....[114]....
        /*5a04*/ 	.word	0xffffffff


	//   ....[115]....
        /*5a08*/ 	.word	0xffffffff


	//   ....[116]....
        /*5a0c*/ 	.word	0xffffffff


	//   ....[117]....
        /*5a10*/ 	.word	0xffffffff


	//   ....[118]....
        /*5a14*/ 	.word	0xffffffff


	//   ....[119]....
        /*5a18*/ 	.word	0xffffffff


	//   ....[120]....
        /*5a1c*/ 	.word	0xffffffff


	//   ....[121]....
        /*5a20*/ 	.word	0xffffffff


	//   ....[122]....
        /*5a24*/ 	.word	0xffffffff


	//   ....[123]....
        /*5a28*/ 	.word	0xffffffff


	//   ....[124]....
        /*5a2c*/ 	.word	0xffffffff


	//   ....[125]....
        /*5a30*/ 	.word	0xffffffff


	//   ....[126]....
        /*5a34*/ 	.word	0xffffffff


	//   ....[127]....
        /*5a38*/ 	.word	0xffffffff


	//   ....[128]....
        /*5a3c*/ 	.word	0xffffffff


	//   ....[129]....
        /*5a40*/ 	.word	0xffffffff


	//   ....[130]....
        /*5a44*/ 	.word	0xffffffff


	//   ....[131]....
        /*5a48*/ 	.word	0xffffffff


	//   ....[132]....
        /*5a4c*/ 	.word	0xffffffff


	//   ....[133]....
        /*5a50*/ 	.word	0xffffffff


	//   ....[134]....
        /*5a54*/ 	.word	0xffffffff


	//   ....[135]....
        /*5a58*/ 	.word	0xffffffff


	//   ....[136]....
        /*5a5c*/ 	.word	0xffffffff


	//   ....[137]....
        /*5a60*/ 	.word	0xffffffff


	//   ....[138]....
        /*5a64*/ 	.word	0xffffffff


	//   ....[139]....
        /*5a68*/ 	.word	0xffffffff


	//   ....[140]....
        /*5a6c*/ 	.word	0xffffffff


	//   ....[141]....
        /*5a70*/ 	.word	0xffffffff


	//   ....[142]....
        /*5a74*/ 	.word	0xffffffff


	//   ....[143]....
        /*5a78*/ 	.word	0xffffffff


	//   ....[144]....
        /*5a7c*/ 	.word	0xffffffff


	//   ....[145]....
        /*5a80*/ 	.word	0xffffffff


	//   ....[146]....
        /*5a84*/ 	.word	0xffffffff


	//   ....[147]....
        /*5a88*/ 	.word	0xffffffff


	//   ....[148]....
        /*5a8c*/ 	.word	0xffffffff


	//   ....[149]....
        /*5a90*/ 	.word	0xffffffff


	//   ....[150]....
        /*5a94*/ 	.word	0xffffffff


	//   ....[151]....
        /*5a98*/ 	.word	0xffffffff


	//   ....[152]....
        /*5a9c*/ 	.word	0xffffffff


	//   ....[153]....
        /*5aa0*/ 	.word	0xffffffff


	//   ....[154]....
        /*5aa4*/ 	.word	0xffffffff


	//   ....[155]....
        /*5aa8*/ 	.word	0xffffffff


	//   ....[156]....
        /*5aac*/ 	.word	0xffffffff


	//   ....[157]....
        /*5ab0*/ 	.word	0xffffffff


	//   ....[158]....
        /*5ab4*/ 	.word	0xffffffff


	//   ....[159]....
        /*5ab8*/ 	.word	0xffffffff


	//   ....[160]....
        /*5abc*/ 	.word	0xffffffff


	//   ....[161]....
        /*5ac0*/ 	.word	0xffffffff


	//   ....[162]....
        /*5ac4*/ 	.word	0xffffffff


	//   ....[163]....
        /*5ac8*/ 	.word	0xffffffff


	//   ....[164]....
        /*5acc*/ 	.word	0xffffffff


	//   ....[165]....
        /*5ad0*/ 	.word	0xffffffff


	//   ....[166]....
        /*5ad4*/ 	.word	0xffffffff


	//   ....[167]....
        /*5ad8*/ 	.word	0xffffffff


	//   ....[168]....
        /*5adc*/ 	.word	0xffffffff


	//   ....[169]....
        /*5ae0*/ 	.word	0xffffffff


	//   ....[170]....
        /*5ae4*/ 	.word	0xffffffff


	//   ....[171]....
        /*5ae8*/ 	.word	0xffffffff


	//   ....[172]....
        /*5aec*/ 	.word	0xffffffff


	//   ....[173]....
        /*5af0*/ 	.word	0xffffffff


	//   ....[174]....
        /*5af4*/ 	.word	0xffffffff


	//   ....[175]....
        /*5af8*/ 	.word	0xffffffff


	//   ....[176]....
        /*5afc*/ 	.word	0xffffffff


	//   ....[177]....
        /*5b00*/ 	.word	0xffffffff


	//   ....[178]....
        /*5b04*/ 	.word	0xffffffff


	//   ....[179]....
        /*5b08*/ 	.word	0xffffffff


	//   ....[180]....
        /*5b0c*/ 	.word	0xffffffff


	//   ....[181]....
        /*5b10*/ 	.word	0xffffffff


	//   ....[182]....
        /*5b14*/ 	.word	0xffffffff


	//   ....[183]....
        /*5b18*/ 	.word	0xffffffff


	//   ....[184]....
        /*5b1c*/ 	.word	0xffffffff


	//   ....[185]....
        /*5b20*/ 	.word	0xffffffff


	//   ....[186]....
        /*5b24*/ 	.word	0xffffffff


	//   ....[187]....
        /*5b28*/ 	.word	0xffffffff


	//   ....[188]....
        /*5b2c*/ 	.word	0xffffffff


	//   ....[189]....
        /*5b30*/ 	.word	0xffffffff


	//   ....[190]....
        /*5b34*/ 	.word	0xffffffff


	//   ....[191]....
        /*5b38*/ 	.word	0xffffffff


	//   ....[192]....
        /*5b3c*/ 	.word	0xffffffff


	//   ....[193]....
        /*5b40*/ 	.word	0xffffffff


	//   ....[194]....
        /*5b44*/ 	.word	0xffffffff


	//   ....[195]....
        /*5b48*/ 	.word	0xffffffff


	//   ....[196]....
        /*5b4c*/ 	.word	0xffffffff


	//   ....[197]....
        /*5b50*/ 	.word	0xffffffff


	//   ....[198]....
        /*5b54*/ 	.word	0xffffffff


	//   ....[199]....
        /*5b58*/ 	.word	0xffffffff


	//   ....[200]....
        /*5b5c*/ 	.word	0xffffffff


	//   ....[201]....
        /*5b60*/ 	.word	0xffffffff


	//   ....[202]....
        /*5b64*/ 	.word	0xffffffff


	//   ....[203]....
        /*5b68*/ 	.word	0xffffffff


	//   ....[204]....
        /*5b6c*/ 	.word	0xffffffff


	//   ....[205]....
        /*5b70*/ 	.word	0xffffffff


	//   ....[206]....
        /*5b74*/ 	.word	0xffffffff


	//   ....[207]....
        /*5b78*/ 	.word	0xffffffff


	//   ....[208]....
        /*5b7c*/ 	.word	0xffffffff


	//   ....[209]....
        /*5b80*/ 	.word	0xffffffff


	//   ....[210]....
        /*5b84*/ 	.word	0xffffffff


	//   ....[211]....
        /*5b88*/ 	.word	0xffffffff


	//   ....[212]....
        /*5b8c*/ 	.word	0xffffffff


	//   ....[213]....
        /*5b90*/ 	.word	0xffffffff


	//   ....[214]....
        /*5b94*/ 	.word	0xffffffff


	//   ....[215]....
        /*5b98*/ 	.word	0xffffffff


	//   ....[216]....
        /*5b9c*/ 	.word	0xffffffff


	//   ....[217]....
        /*5ba0*/ 	.word	0xffffffff


	//   ....[218]....
        /*5ba4*/ 	.word	0xffffffff


	//   ....[219]....
        /*5ba8*/ 	.word	0xffffffff


	//   ....[220]....
        /*5bac*/ 	.word	0xffffffff


	//   ....[221]....
        /*5bb0*/ 	.word	0xffffffff


	//   ....[222]....
        /*5bb4*/ 	.word	0xffffffff


	//   ....[223]....
        /*5bb8*/ 	.word	0xffffffff


	//   ....[224]....
        /*5bbc*/ 	.word	0xffffffff


	//   ....[225]....
        /*5bc0*/ 	.word	0xffffffff


	//   ....[226]....
        /*5bc4*/ 	.word	0xffffffff


	//   ....[227]....
        /*5bc8*/ 	.word	0xffffffff


	//   ....[228]....
        /*5bcc*/ 	.word	0xffffffff


	//   ....[229]....
        /*5bd0*/ 	.word	0xffffffff


	//   ....[230]....
        /*5bd4*/ 	.word	0xffffffff


	//   ....[231]....
        /*5bd8*/ 	.word	0xffffffff


	//   ....[232]....
        /*5bdc*/ 	.word	0xffffffff


	//   ....[233]....
        /*5be0*/ 	.word	0xffffffff


	//   ....[234]....
        /*5be4*/ 	.word	0xffffffff


	//   ....[235]....
        /*5be8*/ 	.word	0xffffffff


	//   ....[236]....
        /*5bec*/ 	.word	0xffffffff


	//   ....[237]....
        /*5bf0*/ 	.word	0xffffffff


	//   ....[238]....
        /*5bf4*/ 	.word	0xffffffff


	//   ....[239]....
        /*5bf8*/ 	.word	0xffffffff


	//   ....[240]....
        /*5bfc*/ 	.word	0xffffffff


	//   ....[241]....
        /*5c00*/ 	.word	0xffffffff


	//   ....[242]....
        /*5c04*/ 	.word	0xffffffff


	//   ....[243]....
        /*5c08*/ 	.word	0xffffffff


	//   ....[244]....
        /*5c0c*/ 	.word	0xffffffff


	//   ....[245]....
        /*5c10*/ 	.word	0xffffffff


	//   ....[246]....
        /*5c14*/ 	.word	0xffffffff


	//   ....[247]....
        /*5c18*/ 	.word	0xffffffff


	//   ....[248]....
        /*5c1c*/ 	.word	0xffffffff


	//   ....[249]....
        /*5c20*/ 	.word	0xffffffff


	//   ....[250]....
        /*5c24*/ 	.word	0xffffffff


	//   ....[251]....
        /*5c28*/ 	.word	0xffffffff


	//   ....[252]....
        /*5c2c*/ 	.word	0xffffffff


	//   ....[253]....
        /*5c30*/ 	.word	0xffffffff


	//   ....[254]....
        /*5c34*/ 	.word	0xffffffff


	//   ....[255]....
        /*5c38*/ 	.word	0xffffffff


	//   ....[0]....
        /*5c3c*/ 	.word	0xffffffff


	//   ....[1]....
        /*5c40*/ 	.word	0xffffffff


	//   ....[2]....
        /*5c44*/ 	.word	0xffffffff


	//   ....[3]....
        /*5c48*/ 	.word	0xffffffff


	//   ....[4]....
        /*5c4c*/ 	.word	0xffffffff


	//   ....[5]....
        /*5c50*/ 	.word	0xffffffff


	//   ....[6]....
        /*5c54*/ 	.word	0xffffffff


	//   ....[7]....
        /*5c58*/ 	.word	0xffffffff


	//   ....[8]....
        /*5c5c*/ 	.word	0xffffffff


	//   ....[9]....
        /*5c60*/ 	.word	0xffffffff


	//   ....[10]....
        /*5c64*/ 	.word	0xffffffff


	//   ....[11]....
        /*5c68*/ 	.word	0xffffffff


	//   ....[12]....
        /*5c6c*/ 	.word	0xffffffff


	//   ....[13]....
        /*5c70*/ 	.word	0xffffffff


	//   ....[14]....
        /*5c74*/ 	.word	0xffffffff


	//   ....[15]....
        /*5c78*/ 	.word	0xffffffff


	//   ....[16]....
        /*5c7c*/ 	.word	0xffffffff


	//   ....[17]....
        /*5c80*/ 	.word	0xffffffff


	//   ....[18]....
        /*5c84*/ 	.word	0xffffffff


	//   ....[19]....
        /*5c88*/ 	.word	0xffffffff


	//   ....[20]....
        /*5c8c*/ 	.word	0xffffffff


	//   ....[21]....
        /*5c90*/ 	.word	0xffffffff


	//   ....[22]....
        /*5c94*/ 	.word	0xffffffff


	//   ....[23]....
        /*5c98*/ 	.word	0xffffffff


	//   ....[24]....
        /*5c9c*/ 	.word	0xffffffff


	//   ....[25]....
        /*5ca0*/ 	.word	0xffffffff


	//   ....[26]....
        /*5ca4*/ 	.word	0xffffffff


	//   ....[27]....
        /*5ca8*/ 	.word	0xffffffff


	//   ....[28]....
        /*5cac*/ 	.word	0xffffffff


	//   ....[29]....
        /*5cb0*/ 	.word	0xffffffff


	//   ....[30]....
        /*5cb4*/ 	.word	0xffffffff


	//   ....[31]....
        /*5cb8*/ 	.word	0xffffffff


	//   ....[32]....
        /*5cbc*/ 	.word	0xffffffff


	//   ....[33]....
        /*5cc0*/ 	.word	0xffffffff


	//   ....[34]....
        /*5cc4*/ 	.word	0xffffffff


	//   ....[35]....
        /*5cc8*/ 	.word	0xffffffff


	//   ....[36]....
        /*5ccc*/ 	.word	0xffffffff


	//   ....[37]....
        /*5cd0*/ 	.word	0xffffffff


	//   ....[38]....
        /*5cd4*/ 	.word	0xffffffff


	//   ....[39]....
        /*5cd8*/ 	.word	0xffffffff


	//   ....[40]....
        /*5cdc*/ 	.word	0xffffffff


	//   ....[41]....
        /*5ce0*/ 	.word	0xffffffff


	//   ....[42]....
        /*5ce4*/ 	.word	0xffffffff


	//   ....[43]....
        /*5ce8*/ 	.word	0xffffffff


	//   ....[44]....
        /*5cec*/ 	.word	0xffffffff


	//   ....[45]....
        /*5cf0*/ 	.word	0xffffffff


	//   ....[46]....
        /*5cf4*/ 	.word	0xffffffff


	//   ....[47]....
        /*5cf8*/ 	.word	0xffffffff


	//   ....[48]....
        /*5cfc*/ 	.word	0xffffffff


	//   ....[49]....
        /*5d00*/ 	.word	0xffffffff


	//   ....[50]....
        /*5d04*/ 	.word	0xffffffff


	//   ....[51]....
        /*5d08*/ 	.word	0xffffffff


	//   ....[52]....
        /*5d0c*/ 	.word	0xffffffff


	//   ....[53]....
        /*5d10*/ 	.word	0xffffffff


	//   ....[54]....
        /*5d14*/ 	.word	0xffffffff


	//   ....[55]....
        /*5d18*/ 	.word	0xffffffff


	//   ....[56]....
        /*5d1c*/ 	.word	0xffffffff


	//   ....[57]....
        /*5d20*/ 	.word	0xffffffff


	//   ....[58]....
        /*5d24*/ 	.word	0xffffffff


	//   ....[59]....
        /*5d28*/ 	.word	0xffffffff


	//   ....[60]....
        /*5d2c*/ 	.word	0xffffffff


	//   ....[61]....
        /*5d30*/ 	.word	0xffffffff


	//   ....[62]....
        /*5d34*/ 	.word	0xffffffff


	//   ....[63]....
        /*5d38*/ 	.word	0xffffffff


	//   ....[64]....
        /*5d3c*/ 	.word	0xffffffff


	//   ....[65]....
        /*5d40*/ 	.word	0xffffffff


	//   ....[66]....
        /*5d44*/ 	.word	0xffffffff


	//   ....[67]....
        /*5d48*/ 	.word	0xffffffff


	//   ....[68]....
        /*5d4c*/ 	.word	0xffffffff


	//   ....[69]....
        /*5d50*/ 	.word	0xffffffff


	//   ....[70]....
        /*5d54*/ 	.word	0xffffffff


	//   ....[71]....
        /*5d58*/ 	.word	0xffffffff


	//   ....[72]....
        /*5d5c*/ 	.word	0xffffffff


	//   ....[73]....
        /*5d60*/ 	.word	0xffffffff


	//   ....[74]....
        /*5d64*/ 	.word	0xffffffff


	//   ....[75]....
        /*5d68*/ 	.word	0xffffffff


	//   ....[76]....
        /*5d6c*/ 	.word	0xffffffff


	//   ....[77]....
        /*5d70*/ 	.word	0xffffffff


	//   ....[78]....
        /*5d74*/ 	.word	0xffffffff


	//   ....[79]....
        /*5d78*/ 	.word	0xffffffff


	//   ....[80]....
        /*5d7c*/ 	.word	0xffffffff


	//   ....[81]....
        /*5d80*/ 	.word	0xffffffff


	//   ....[82]....
        /*5d84*/ 	.word	0xffffffff


	//   ....[83]....
        /*5d88*/ 	.word	0xffffffff


	//   ....[84]....
        /*5d8c*/ 	.word	0xffffffff


	//   ....[85]....
        /*5d90*/ 	.word	0xffffffff


	//   ....[86]....
        /*5d94*/ 	.word	0xffffffff


	//   ....[87]....
        /*5d98*/ 	.word	0xffffffff


	//   ....[88]....
        /*5d9c*/ 	.word	0xffffffff


	//   ....[89]....
        /*5da0*/ 	.word	0xffffffff


	//   ....[90]....
        /*5da4*/ 	.word	0xffffffff


	//   ....[91]....
        /*5da8*/ 	.word	0xffffffff


	//   ....[92]....
        /*5dac*/ 	.word	0xffffffff


	//   ....[93]....
        /*5db0*/ 	.word	0xffffffff


	//   ....[94]....
        /*5db4*/ 	.word	0xffffffff


	//   ....[95]....
        /*5db8*/ 	.word	0xffffffff


	//   ....[96]....
        /*5dbc*/ 	.word	0xffffffff


	//   ....[97]....
        /*5dc0*/ 	.word	0xffffffff


	//   ....[98]....
        /*5dc4*/ 	.word	0xffffffff


	//   ....[99]....
        /*5dc8*/ 	.word	0xffffffff


	//   ....[100]....
        /*5dcc*/ 	.word	0xffffffff


	//   ....[101]....
        /*5dd0*/ 	.word	0xffffffff


	//   ....[102]....
        /*5dd4*/ 	.word	0xffffffff


	//   ....[103]....
        /*5dd8*/ 	.word	0xffffffff


	//   ....[104]....
        /*5ddc*/ 	.word	0xffffffff


	//   ....[105]....
        /*5de0*/ 	.word	0xffffffff


	//   ....[106]....
        /*5de4*/ 	.word	0xffffffff


	//   ....[107]....
        /*5de8*/ 	.word	0xffffffff


	//   ....[108]....
        /*5dec*/ 	.word	0xffffffff


	//   ....[109]....
        /*5df0*/ 	.word	0xffffffff


	//   ....[110]....
        /*5df4*/ 	.word	0xffffffff


	//   ....[111]....
        /*5df8*/ 	.word	0xffffffff


	//   ....[112]....
        /*5dfc*/ 	.word	0xffffffff


	//   ....[113]....
        /*5e00*/ 	.word	0xffffffff


	//   ....[114]....
        /*5e04*/ 	.word	0xffffffff


	//   ....[115]....
        /*5e08*/ 	.word	0xffffffff


	//   ....[116]....
        /*5e0c*/ 	.word	0xffffffff


	//   ....[117]....
        /*5e10*/ 	.word	0xffffffff


	//   ....[118]....
        /*5e14*/ 	.word	0xffffffff


	//   ....[119]....
        /*5e18*/ 	.word	0xffffffff


	//   ....[120]....
        /*5e1c*/ 	.word	0xffffffff


	//   ....[121]....
        /*5e20*/ 	.word	0xffffffff


	//   ....[122]....
        /*5e24*/ 	.word	0xffffffff


	//   ....[123]....
        /*5e28*/ 	.word	0xffffffff


	//   ....[124]....
        /*5e2c*/ 	.word	0xffffffff


	//   ....[125]....
        /*5e30*/ 	.word	0xffffffff


	//   ....[126]....
        /*5e34*/ 	.word	0xffffffff


	//   ....[127]....
        /*5e38*/ 	.word	0xffffffff


	//   ....[128]....
        /*5e3c*/ 	.word	0xffffffff


	//   ....[129]....
        /*5e40*/ 	.word	0xffffffff


	//   ....[130]....
        /*5e44*/ 	.word	0xffffffff


	//   ....[131]....
        /*5e48*/ 	.word	0xffffffff


	//   ....[132]....
        /*5e4c*/ 	.word	0xffffffff


	//   ....[133]....
        /*5e50*/ 	.word	0xffffffff


	//   ....[134]....
        /*5e54*/ 	.word	0xffffffff


	//   ....[135]....
        /*5e58*/ 	.word	0xffffffff


	//   ....[136]....
        /*5e5c*/ 	.word	0xffffffff


	//   ....[137]....
        /*5e60*/ 	.word	0xffffffff


	//   ....[138]....
        /*5e64*/ 	.word	0xffffffff


	//   ....[139]....
        /*5e68*/ 	.word	0xffffffff


	//   ....[140]....
        /*5e6c*/ 	.word	0xffffffff


	//   ....[141]....
        /*5e70*/ 	.word	0xffffffff


	//   ....[142]....
        /*5e74*/ 	.word	0xffffffff


	//   ....[143]....
        /*5e78*/ 	.word	0xffffffff


	//   ....[144]....
        /*5e7c*/ 	.word	0xffffffff


	//   ....[145]....
        /*5e80*/ 	.word	0xffffffff


	//   ....[146]....
        /*5e84*/ 	.word	0xffffffff


	//   ....[147]....
        /*5e88*/ 	.word	0xffffffff


	//   ....[148]....
        /*5e8c*/ 	.word	0xffffffff


	//   ....[149]....
        /*5e90*/ 	.word	0xffffffff


	//   ....[150]....
        /*5e94*/ 	.word	0xffffffff


	//   ....[151]....
        /*5e98*/ 	.word	0xffffffff


	//   ....[152]....
        /*5e9c*/ 	.word	0xffffffff


	//   ....[153]....
        /*5ea0*/ 	.word	0xffffffff


	//   ....[154]....
        /*5ea4*/ 	.word	0xffffffff


	//   ....[155]....
        /*5ea8*/ 	.word	0xffffffff


	//   ....[156]....
        /*5eac*/ 	.word	0xffffffff


	//   ....[157]....
        /*5eb0*/ 	.word	0xffffffff


	//   ....[158]....
        /*5eb4*/ 	.word	0xffffffff


	//   ....[159]....
        /*5eb8*/ 	.word	0xffffffff


	//   ....[160]....
        /*5ebc*/ 	.word	0xffffffff


	//   ....[161]....
        /*5ec0*/ 	.word	0xffffffff


	//   ....[162]....
        /*5ec4*/ 	.word	0xffffffff


	//   ....[163]....
        /*5ec8*/ 	.word	0xffffffff


	//   ....[164]....
        /*5ecc*/ 	.word	0xffffffff


	//   ....[165]....
        /*5ed0*/ 	.word	0xffffffff


	//   ....[166]....
        /*5ed4*/ 	.word	0xffffffff


	//   ....[167]....
        /*5ed8*/ 	.word	0xffffffff


	//   ....[168]....
        /*5edc*/ 	.word	0xffffffff


	//   ....[169]....
        /*5ee0*/ 	.word	0xffffffff


	//   ....[170]....
        /*5ee4*/ 	.word	0xffffffff


	//   ....[171]....
        /*5ee8*/ 	.word	0xffffffff


	//   ....[172]....
        /*5eec*/ 	.word	0xffffffff


	//   ....[173]....
        /*5ef0*/ 	.word	0xffffffff


	//   ....[174]....
        /*5ef4*/ 	.word	0xffffffff


	//   ....[175]....
        /*5ef8*/ 	.word	0xffffffff


	//   ....[176]....
        /*5efc*/ 	.word	0xffffffff


	//   ....[177]....
        /*5f00*/ 	.word	0xffffffff


	//   ....[178]....
        /*5f04*/ 	.word	0xffffffff


	//   ....[179]....
        /*5f08*/ 	.word	0xffffffff


	//   ....[180]....
        /*5f0c*/ 	.word	0xffffffff


	//   ....[181]....
        /*5f10*/ 	.word	0xffffffff


	//   ....[182]....
        /*5f14*/ 	.word	0xffffffff


	//   ....[183]....
        /*5f18*/ 	.word	0xffffffff


	//   ....[184]....
        /*5f1c*/ 	.word	0xffffffff


	//   ....[185]....
        /*5f20*/ 	.word	0xffffffff


	//   ....[186]....
        /*5f24*/ 	.word	0xffffffff


	//   ....[187]....
        /*5f28*/ 	.word	0xffffffff


	//   ....[188]....
        /*5f2c*/ 	.word	0xffffffff


	//   ....[189]....
        /*5f30*/ 	.word	0xffffffff


	//   ....[190]....
        /*5f34*/ 	.word	0xffffffff


	//   ....[191]....
        /*5f38*/ 	.word	0xffffffff


	//   ....[192]....
        /*5f3c*/ 	.word	0xffffffff


	//   ....[193]....
        /*5f40*/ 	.word	0xffffffff


	//   ....[194]....
        /*5f44*/ 	.word	0xffffffff


	//   ....[195]....
        /*5f48*/ 	.word	0xffffffff


	//   ....[196]....
        /*5f4c*/ 	.word	0xffffffff


	//   ....[197]....
        /*5f50*/ 	.word	0xffffffff


	//   ....[198]....
        /*5f54*/ 	.word	0xffffffff


	//   ....[199]....
        /*5f58*/ 	.word	0xffffffff


	//   ....[200]....
        /*5f5c*/ 	.word	0xffffffff


	//   ....[201]....
        /*5f60*/ 	.word	0xffffffff


	//   ....[202]....
        /*5f64*/ 	.word	0xffffffff


	//   ....[203]....
        /*5f68*/ 	.word	0xffffffff


	//   ....[204]....
        /*5f6c*/ 	.word	0xffffffff


	//   ....[205]....
        /*5f70*/ 	.word	0xffffffff


	//   ....[206]....
        /*5f74*/ 	.word	0xffffffff


	//   ....[207]....
        /*5f78*/ 	.word	0xffffffff


	//   ....[208]....
        /*5f7c*/ 	.word	0xffffffff


	//   ....[209]....
        /*5f80*/ 	.word	0xffffffff


	//   ....[210]....
        /*5f84*/ 	.word	0xffffffff


	//   ....[211]....
        /*5f88*/ 	.word	0xffffffff


	//   ....[212]....
        /*5f8c*/ 	.word	0xffffffff


	//   ....[213]....
        /*5f90*/ 	.word	0xffffffff


	//   ....[214]....
        /*5f94*/ 	.word	0xffffffff


	//   ....[215]....
        /*5f98*/ 	.word	0xffffffff


	//   ....[216]....
        /*5f9c*/ 	.word	0xffffffff


	//   ....[217]....
        /*5fa0*/ 	.word	0xffffffff


	//   ....[218]....
        /*5fa4*/ 	.word	0xffffffff


	//   ....[219]....
        /*5fa8*/ 	.word	0xffffffff


	//   ....[220]....
        /*5fac*/ 	.word	0xffffffff


	//   ....[221]....
        /*5fb0*/ 	.word	0xffffffff


	//   ....[222]....
        /*5fb4*/ 	.word	0xffffffff


	//   ....[223]....
        /*5fb8*/ 	.word	0xffffffff


	//   ....[224]....
        /*5fbc*/ 	.word	0xffffffff


	//   ....[225]....
        /*5fc0*/ 	.word	0xffffffff


	//   ....[226]....
        /*5fc4*/ 	.word	0xffffffff


	//   ....[227]....
        /*5fc8*/ 	.word	0xffffffff


	//   ....[228]....
        /*5fcc*/ 	.word	0xffffffff


	//   ....[229]....
        /*5fd0*/ 	.word	0xffffffff


	//   ....[230]....
        /*5fd4*/ 	.word	0xffffffff


	//   ....[231]....
        /*5fd8*/ 	.word	0xffffffff


	//   ....[232]....
        /*5fdc*/ 	.word	0xffffffff


	//   ....[233]....
        /*5fe0*/ 	.word	0xffffffff


	//   ....[234]....
        /*5fe4*/ 	.word	0xffffffff


	//   ....[235]....
        /*5fe8*/ 	.word	0xffffffff


	//   ....[236]....
        /*5fec*/ 	.word	0xffffffff


	//   ....[237]....
        /*5ff0*/ 	.word	0xffffffff


	//   ....[238]....
        /*5ff4*/ 	.word	0xffffffff


	//   ....[239]....
        /*5ff8*/ 	.word	0xffffffff


	//   ....[240]....
        /*5ffc*/ 	.word	0xffffffff


	//   ....[241]....
        /*6000*/ 	.word	0xffffffff


	//   ....[242]....
        /*6004*/ 	.word	0xffffffff


	//   ....[243]....
        /*6008*/ 	.word	0xffffffff


	//   ....[244]....
        /*600c*/ 	.word	0xffffffff


	//   ....[245]....
        /*6010*/ 	.word	0xffffffff


	//   ....[246]....
        /*6014*/ 	.word	0xffffffff


	//   ....[247]....
        /*6018*/ 	.word	0xffffffff


	//   ....[248]....
        /*601c*/ 	.word	0xffffffff


	//   ....[249]....
        /*6020*/ 	.word	0xffffffff


	//   ....[250]....
        /*6024*/ 	.word	0xffffffff


	//   ....[251]....
        /*6028*/ 	.word	0xffffffff


	//   ....[252]....
        /*602c*/ 	.word	0xffffffff


	//   ....[253]....
        /*6030*/ 	.word	0xffffffff


	//   ....[254]....
        /*6034*/ 	.word	0xffffffff


	//   ....[255]....
        /*6038*/ 	.word	0xffffffff


	//   ....[0]....
        /*603c*/ 	.word	0xffffffff


	//   ....[1]....
        /*6040*/ 	.word	0xffffffff


	//   ....[2]....
        /*6044*/ 	.word	0xffffffff


	//   ....[3]....
        /*6048*/ 	.word	0xffffffff


	//   ....[4]....
        /*604c*/ 	.word	0xffffffff


	//   ....[5]....
        /*6050*/ 	.word	0xffffffff


	//   ....[6]....
        /*6054*/ 	.word	0xffffffff


	//   ....[7]....
        /*6058*/ 	.word	0xffffffff


	//   ....[8]....
        /*605c*/ 	.word	0xffffffff


	//   ....[9]....
        /*6060*/ 	.word	0xffffffff


	//   ....[10]....
        /*6064*/ 	.word	0xffffffff


	//   ....[11]....
        /*6068*/ 	.word	0xffffffff


	//   ....[12]....
        /*606c*/ 	.word	0xffffffff


	//   ....[13]....
        /*6070*/ 	.word	0xffffffff


	//   ....[14]....
        /*6074*/ 	.word	0xffffffff


	//   ....[15]....
        /*6078*/ 	.word	0xffffffff


	//   ....[16]....
        /*607c*/ 	.word	0xffffffff


	//   ....[17]....
        /*6080*/ 	.word	0xffffffff


	//   ....[18]....
        /*6084*/ 	.word	0xffffffff


	//   ....[19]....
        /*6088*/ 	.word	0xffffffff


	//   ....[20]....
        /*608c*/ 	.word	0xffffffff


	//   ....[21]....
        /*6090*/ 	.word	0xffffffff


	//   ....[22]....
        /*6094*/ 	.word	0xffffffff


	//   ....[23]....
        /*6098*/ 	.word	0xffffffff


	//   ....[24]....
        /*609c*/ 	.word	0xffffffff


	//   ....[25]....
        /*60a0*/ 	.word	0xffffffff


	//   ....[26]....
        /*60a4*/ 	.word	0xffffffff


	//   ....[27]....
        /*60a8*/ 	.word	0xffffffff


	//   ....[28]....
        /*60ac*/ 	.word	0xffffffff


	//   ....[29]....
        /*60b0*/ 	.word	0xffffffff


	//   ....[30]....
        /*60b4*/ 	.word	0xffffffff


	//   ....[31]....
        /*60b8*/ 	.word	0xffffffff


	//   ....[32]....
        /*60bc*/ 	.word	0xffffffff


	//   ....[33]....
        /*60c0*/ 	.word	0xffffffff


	//   ....[34]....
        /*60c4*/ 	.word	0xffffffff


	//   ....[35]....
        /*60c8*/ 	.word	0xffffffff


	//   ....[36]....
        /*60cc*/ 	.word	0xffffffff


	//   ....[37]....
        /*60d0*/ 	.word	0xffffffff


	//   ....[38]....
        /*60d4*/ 	.word	0xffffffff


	//   ....[39]....
        /*60d8*/ 	.word	0xffffffff


	//   ....[40]....
        /*60dc*/ 	.word	0xffffffff


	//   ....[41]....
        /*60e0*/ 	.word	0xffffffff


	//   ....[42]....
        /*60e4*/ 	.word	0xffffffff


	//   ....[43]....
        /*60e8*/ 	.word	0xffffffff


	//   ....[44]....
        /*60ec*/ 	.word	0xffffffff


	//   ....[45]....
        /*60f0*/ 	.word	0xffffffff


	//   ....[46]....
        /*60f4*/ 	.word	0xffffffff


	//   ....[47]....
        /*60f8*/ 	.word	0xffffffff


	//   ....[48]....
        /*60fc*/ 	.word	0xffffffff


	//   ....[49]....
        /*6100*/ 	.word	0xffffffff


	//   ....[50]....
        /*6104*/ 	.word	0xffffffff


	//   ....[51]....
        /*6108*/ 	.word	0xffffffff


	//   ....[52]....
        /*610c*/ 	.word	0xffffffff


	//   ....[53]....
        /*6110*/ 	.word	0xffffffff


	//   ....[54]....
        /*6114*/ 	.word	0xffffffff


	//   ....[55]....
        /*6118*/ 	.word	0xffffffff


	//   ....[56]....
        /*611c*/ 	.word	0xffffffff


	//   ....[57]....
        /*6120*/ 	.word	0xffffffff


	//   ....[58]....
        /*6124*/ 	.word	0xffffffff


	//   ....[59]....
        /*6128*/ 	.word	0xffffffff


	//   ....[60]....
        /*612c*/ 	.word	0xffffffff


	//   ....[61]....
        /*6130*/ 	.word	0xffffffff


	//   ....[62]....
        /*6134*/ 	.word	0xffffffff


	//   ....[63]....
        /*6138*/ 	.word	0xffffffff


	//   ....[64]....
        /*613c*/ 	.word	0xffffffff


	//   ....[65]....
        /*6140*/ 	.word	0xffffffff


	//   ....[66]....
        /*6144*/ 	.word	0xffffffff


	//   ....[67]....
        /*6148*/ 	.word	0xffffffff


	//   ....[68]....
        /*614c*/ 	.word	0xffffffff


	//   ....[69]....
        /*6150*/ 	.word	0xffffffff


	//   ....[70]....
        /*6154*/ 	.word	0xffffffff


	//   ....[71]....
        /*6158*/ 	.word	0xffffffff


	//   ....[72]....
        /*615c*/ 	.word	0xffffffff


	//   ....[73]....
        /*6160*/ 	.word	0xffffffff


	//   ....[74]....
        /*6164*/ 	.word	0xffffffff


	//   ....[75]....
        /*6168*/ 	.word	0xffffffff


	//   ....[76]....
        /*616c*/ 	.word	0xffffffff


	//   ....[77]....
        /*6170*/ 	.word	0xffffffff


	//   ....[78]....
        /*6174*/ 	.word	0xffffffff


	//   ....[79]....
        /*6178*/ 	.word	0xffffffff


	//   ....[80]....
        /*617c*/ 	.word	0xffffffff


	//   ....[81]....
        /*6180*/ 	.word	0xffffffff


	//   ....[82]....
        /*6184*/ 	.word	0xffffffff


	//   ....[83]....
        /*6188*/ 	.word	0xffffffff


	//   ....[84]....
        /*618c*/ 	.word	0xffffffff


	//   ....[85]....
        /*6190*/ 	.word	0xffffffff


	//   ....[86]....
        /*6194*/ 	.word	0xffffffff


	//   ....[87]....
        /*6198*/ 	.word	0xffffffff


	//   ....[88]....
        /*619c*/ 	.word	0xffffffff


	//   ....[89]....
        /*61a0*/ 	.word	0xffffffff


	//   ....[90]....
        /*61a4*/ 	.word	0xffffffff


	//   ....[91]....
        /*61a8*/ 	.word	0xffffffff


	//   ....[92]....
        /*61ac*/ 	.word	0xffffffff


	//   ....[93]....
        /*61b0*/ 	.word	0xffffffff


	//   ....[94]....
        /*61b4*/ 	.word	0xffffffff


	//   ....[95]....
        /*61b8*/ 	.word	0xffffffff


	//   ....[96]....
        /*61bc*/ 	.word	0xffffffff


	//   ....[97]....
        /*61c0*/ 	.word	0xffffffff


	//   ....[98]....
        /*61c4*/ 	.word	0xffffffff


	//   ....[99]....
        /*61c8*/ 	.word	0xffffffff


	//   ....[100]....
        /*61cc*/ 	.word	0xffffffff


	//   ....[101]....
        /*61d0*/ 	.word	0xffffffff


	//   ....[102]....
        /*61d4*/ 	.word	0xffffffff


	//   ....[103]....
        /*61d8*/ 	.word	0xffffffff


	//   ....[104]....
        /*61dc*/ 	.word	0xffffffff


	//   ....[105]....
        /*61e0*/ 	.word	0xffffffff


	//   ....[106]....
        /*61e4*/ 	.word	0xffffffff


	//   ....[107]....
        /*61e8*/ 	.word	0xffffffff


	//   ....[108]....
        /*61ec*/ 	.word	0xffffffff


	//   ....[109]....
        /*61f0*/ 	.word	0xffffffff


	//   ....[110]....
        /*61f4*/ 	.word	0xffffffff


	//   ....[111]....
        /*61f8*/ 	.word	0xffffffff


	//   ....[112]....
        /*61fc*/ 	.word	0xffffffff


	//   ....[113]....
        /*6200*/ 	.word	0xffffffff


	//   ....[114]....
        /*6204*/ 	.word	0xffffffff


	//   ....[115]....
        /*6208*/ 	.word	0xffffffff


	//   ....[116]....
        /*620c*/ 	.word	0xffffffff


	//   ....[117]....
        /*6210*/ 	.word	0xffffffff


	//   ....[118]....
        /*6214*/ 	.word	0xffffffff


	//   ....[119]....
        /*6218*/ 	.word	0xffffffff


	//   ....[120]....
        /*621c*/ 	.word	0xffffffff


	//   ....[121]....
        /*6220*/ 	.word	0xffffffff


	//   ....[122]....
        /*6224*/ 	.word	0xffffffff


	//   ....[123]....
        /*6228*/ 	.word	0xffffffff


	//   ....[124]....
        /*622c*/ 	.word	0xffffffff


	//   ....[125]....
        /*6230*/ 	.word	0xffffffff


	//   ....[126]....
        /*6234*/ 	.word	0xffffffff


	//   ....[127]....
        /*6238*/ 	.word	0xffffffff


	//   ....[128]....
        /*623c*/ 	.word	0xffffffff


	//   ....[129]....
        /*6240*/ 	.word	0xffffffff


	//   ....[130]....
        /*6244*/ 	.word	0xffffffff


	//   ....[131]....
        /*6248*/ 	.word	0xffffffff


	//   ....[132]....
        /*624c*/ 	.word	0xffffffff


	//   ....[133]....
        /*6250*/ 	.word	0xffffffff


	//   ....[134]....
        /*6254*/ 	.word	0xffffffff


	//   ....[135]....
        /*6258*/ 	.word	0xffffffff


	//   ....[136]....
        /*625c*/ 	.word	0xffffffff


	//   ....[137]....
        /*6260*/ 	.word	0xffffffff


	//   ....[138]....
        /*6264*/ 	.word	0xffffffff


	//   ....[139]....
        /*6268*/ 	.word	0xffffffff


	//   ....[140]....
        /*626c*/ 	.word	0xffffffff


	//   ....[141]....
        /*6270*/ 	.word	0xffffffff


	//   ....[142]....
        /*6274*/ 	.word	0xffffffff


	//   ....[143]....
        /*6278*/ 	.word	0xffffffff


	//   ....[144]....
        /*627c*/ 	.word	0xffffffff


	//   ....[145]....
        /*6280*/ 	.word	0xffffffff


	//   ....[146]....
        /*6284*/ 	.word	0xffffffff


	//   ....[147]....
        /*6288*/ 	.word	0xffffffff


	//   ....[148]....
        /*628c*/ 	.word	0xffffffff


	//   ....[149]....
        /*6290*/ 	.word	0xffffffff


	//   ....[150]....
        /*6294*/ 	.word	0xffffffff


	//   ....[151]....
        /*6298*/ 	.word	0xffffffff


	//   ....[152]....
        /*629c*/ 	.word	0xffffffff


	//   ....[153]....
        /*62a0*/ 	.word	0xffffffff


	//   ....[154]....
        /*62a4*/ 	.word	0xffffffff


	//   ....[155]....
        /*62a8*/ 	.word	0xffffffff


	//   ....[156]....
        /*62ac*/ 	.word	0xffffffff


	//   ....[157]....
        /*62b0*/ 	.word	0xffffffff


	//   ....[158]....
        /*62b4*/ 	.word	0xffffffff


	//   ....[159]....
        /*62b8*/ 	.word	0xffffffff


	//   ....[160]....
        /*62bc*/ 	.word	0xffffffff


	//   ....[161]....
        /*62c0*/ 	.word	0xffffffff


	//   ....[162]....
        /*62c4*/ 	.word	0xffffffff


	//   ....[163]....
        /*62c8*/ 	.word	0xffffffff


	//   ....[164]....
        /*62cc*/ 	.word	0xffffffff


	//   ....[165]....
        /*62d0*/ 	.word	0xffffffff


	//   ....[166]....
        /*62d4*/ 	.word	0xffffffff


	//   ....[167]....
        /*62d8*/ 	.word	0xffffffff


	//   ....[168]....
        /*62dc*/ 	.word	0xffffffff


	//   ....[169]....
        /*62e0*/ 	.word	0xffffffff


	//   ....[170]....
        /*62e4*/ 	.word	0xffffffff


	//   ....[171]....
        /*62e8*/ 	.word	0xffffffff


	//   ....[172]....
        /*62ec*/ 	.word	0xffffffff


	//   ....[173]....
        /*62f0*/ 	.word	0xffffffff


	//   ....[174]....
        /*62f4*/ 	.word	0xffffffff


	//   ....[175]....
        /*62f8*/ 	.word	0xffffffff


	//   ....[176]....
        /*62fc*/ 	.word	0xffffffff


	//   ....[177]....
        /*6300*/ 	.word	0xffffffff


	//   ....[178]....
        /*6304*/ 	.word	0xffffffff


	//   ....[179]....
        /*6308*/ 	.word	0xffffffff


	//   ....[180]....
        /*630c*/ 	.word	0xffffffff


	//   ....[181]....
        /*6310*/ 	.word	0xffffffff


	//   ....[182]....
        /*6314*/ 	.word	0xffffffff


	//   ....[183]....
        /*6318*/ 	.word	0xffffffff


	//   ....[184]....
        /*631c*/ 	.word	0xffffffff


	//   ....[185]....
        /*6320*/ 	.word	0xffffffff


	//   ....[186]....
        /*6324*/ 	.word	0xffffffff


	//   ....[187]....
        /*6328*/ 	.word	0xffffffff


	//   ....[188]....
        /*632c*/ 	.word	0xffffffff


	//   ....[189]....
        /*6330*/ 	.word	0xffffffff


	//   ....[190]....
        /*6334*/ 	.word	0xffffffff


	//   ....[191]....
        /*6338*/ 	.word	0xffffffff


	//   ....[192]....
        /*633c*/ 	.word	0xffffffff


	//   ....[193]....
        /*6340*/ 	.word	0xffffffff


	//   ....[194]....
        /*6344*/ 	.word	0xffffffff


	//   ....[195]....
        /*6348*/ 	.word	0xffffffff


	//   ....[196]....
        /*634c*/ 	.word	0xffffffff


	//   ....[197]....
        /*6350*/ 	.word	0xffffffff


	//   ....[198]....
        /*6354*/ 	.word	0xffffffff


	//   ....[199]....
        /*6358*/ 	.word	0xffffffff


	//   ....[200]....
        /*635c*/ 	.word	0xffffffff


	//   ....[201]....
        /*6360*/ 	.word	0xffffffff


	//   ....[202]....
        /*6364*/ 	.word	0xffffffff


	//   ....[203]....
        /*6368*/ 	.word	0xffffffff


	//   ....[204]....
        /*636c*/ 	.word	0xffffffff


	//   ....[205]....
        /*6370*/ 	.word	0xffffffff


	//   ....[206]....
        /*6374*/ 	.word	0xffffffff


	//   ....[207]....
        /*6378*/ 	.word	0xffffffff


	//   ....[208]....
        /*637c*/ 	.word	0xffffffff


	//   ....[209]....
        /*6380*/ 	.word	0xffffffff


	//   ....[210]....
        /*6384*/ 	.word	0xffffffff


	//   ....[211]....
        /*6388*/ 	.word	0xffffffff


	//   ....[212]....
        /*638c*/ 	.word	0xffffffff


	//   ....[213]....
        /*6390*/ 	.word	0xffffffff


	//   ....[214]....
        /*6394*/ 	.word	0xffffffff


	//   ....[215]....
        /*6398*/ 	.word	0xffffffff


	//   ....[216]....
        /*639c*/ 	.word	0xffffffff


	//   ....[217]....
        /*63a0*/ 	.word	0xffffffff


	//   ....[218]....
        /*63a4*/ 	.word	0xffffffff


	//   ....[219]....
        /*63a8*/ 	.word	0xffffffff


	//   ....[220]....
        /*63ac*/ 	.word	0xffffffff


	//   ....[221]....
        /*63b0*/ 	.word	0xffffffff


	//   ....[222]....
        /*63b4*/ 	.word	0xffffffff


	//   ....[223]....
        /*63b8*/ 	.word	0xffffffff


	//   ....[224]....
        /*63bc*/ 	.word	0xffffffff


	//   ....[225]....
        /*63c0*/ 	.word	0xffffffff


	//   ....[226]....
        /*63c4*/ 	.word	0xffffffff


	//   ....[227]....
        /*63c8*/ 	.word	0xffffffff


	//   ....[228]....
        /*63cc*/ 	.word	0xffffffff


	//   ....[229]....
        /*63d0*/ 	.word	0xffffffff


	//   ....[230]....
        /*63d4*/ 	.word	0xffffffff


	//   ....[231]....
        /*63d8*/ 	.word	0xffffffff


	//   ....[232]....
        /*63dc*/ 	.word	0xffffffff


	//   ....[233]....
        /*63e0*/ 	.word	0xffffffff


	//   ....[234]....
        /*63e4*/ 	.word	0xffffffff


	//   ....[235]....
        /*63e8*/ 	.word	0xffffffff


	//   ....[236]....
        /*63ec*/ 	.word	0xffffffff


	//   ....[237]....
        /*63f0*/ 	.word	0xffffffff


	//   ....[238]....
        /*63f4*/ 	.word	0xffffffff


	//   ....[239]....
        /*63f8*/ 	.word	0xffffffff


	//   ....[240]....
        /*63fc*/ 	.word	0xffffffff


	//   ....[241]....
        /*6400*/ 	.word	0xffffffff


	//   ....[242]....
        /*6404*/ 	.word	0xffffffff


	//   ....[243]....
        /*6408*/ 	.word	0xffffffff


	//   ....[244]....
        /*640c*/ 	.word	0xffffffff


	//   ....[245]....
        /*6410*/ 	.word	0xffffffff


	//   ....[246]....
        /*6414*/ 	.word	0xffffffff


	//   ....[247]....
        /*6418*/ 	.word	0xffffffff


	//   ....[248]....
        /*641c*/ 	.word	0xffffffff


	//   ....[249]....
        /*6420*/ 	.word	0xffffffff


	//   ....[250]....
        /*6424*/ 	.word	0xffffffff


	//   ....[251]....
        /*6428*/ 	.word	0xffffffff


	//   ....[252]....
        /*642c*/ 	.word	0xffffffff


	//   ....[253]....
        /*6430*/ 	.word	0xffffffff


	//   ....[254]....
        /*6434*/ 	.word	0xffffffff


	//   ....[255]....
        /*6438*/ 	.word	0xffffffff


	//   ....[0]....
        /*643c*/ 	.word	0xffffffff


	//   ....[1]....
        /*6440*/ 	.word	0xffffffff


	//   ....[2]....
        /*6444*/ 	.word	0xffffffff


	//   ....[3]....
        /*6448*/ 	.word	0xffffffff


	//   ....[4]....
        /*644c*/ 	.word	0xffffffff


	//   ....[5]....
        /*6450*/ 	.word	0xffffffff


	//   ....[6]....
        /*6454*/ 	.word	0xffffffff


	//   ....[7]....
        /*6458*/ 	.word	0xffffffff


	//   ....[8]....
        /*645c*/ 	.word	0xffffffff


	//   ....[9]....
        /*6460*/ 	.word	0xffffffff


	//   ....[10]....
        /*6464*/ 	.word	0xffffffff


	//   ....[11]....
        /*6468*/ 	.word	0xffffffff


	//   ....[12]....
        /*646c*/ 	.word	0xffffffff


	//   ....[13]....
        /*6470*/ 	.word	0xffffffff


	//   ....[14]....
        /*6474*/ 	.word	0xffffffff


	//   ....[15]....
        /*6478*/ 	.word	0xffffffff


	//   ....[16]....
        /*647c*/ 	.word	0xffffffff


	//   ....[17]....
        /*6480*/ 	.word	0xffffffff


	//   ....[18]....
        /*6484*/ 	.word	0xffffffff


	//   ....[19]....
        /*6488*/ 	.word	0xffffffff


	//   ....[20]....
        /*648c*/ 	.word	0xffffffff


	//   ....[21]....
        /*6490*/ 	.word	0xffffffff


	//   ....[22]....
        /*6494*/ 	.word	0xffffffff


	//   ....[23]....
        /*6498*/ 	.word	0xffffffff


	//   ....[24]....
        /*649c*/ 	.word	0xffffffff


	//   ....[25]....
        /*64a0*/ 	.word	0xffffffff


	//   ....[26]....
        /*64a4*/ 	.word	0xffffffff


	//   ....[27]....
        /*64a8*/ 	.word	0xffffffff


	//   ....[28]....
        /*64ac*/ 	.word	0xffffffff


	//   ....[29]....
        /*64b0*/ 	.word	0xffffffff


	//   ....[30]....
        /*64b4*/ 	.word	0xffffffff


	//   ....[31]....
        /*64b8*/ 	.word	0xffffffff


	//   ....[32]....
        /*64bc*/ 	.word	0xffffffff


	//   ....[33]....
        /*64c0*/ 	.word	0xffffffff


	//   ....[34]....
        /*64c4*/ 	.word	0xffffffff


	//   ....[35]....
        /*64c8*/ 	.word	0xffffffff


	//   ....[36]....
        /*64cc*/ 	.word	0xffffffff


	//   ....[37]....
        /*64d0*/ 	.word	0xffffffff


	//   ....[38]....
        /*64d4*/ 	.word	0xffffffff


	//   ....[39]....
        /*64d8*/ 	.word	0xffffffff


	//   ....[40]....
        /*64dc*/ 	.word	0xffffffff


	//   ....[41]....
        /*64e0*/ 	.word	0xffffffff


	//   ....[42]....
        /*64e4*/ 	.word	0xffffffff


	//   ....[43]....
        /*64e8*/ 	.word	0xffffffff


	//   ....[44]....
        /*64ec*/ 	.word	0xffffffff


	//   ....[45]....
        /*64f0*/ 	.word	0xffffffff


	//   ....[46]....
        /*64f4*/ 	.word	0xffffffff


	//   ....[47]....
        /*64f8*/ 	.word	0xffffffff


	//   ....[48]....
        /*64fc*/ 	.word	0xffffffff


	//   ....[49]....
        /*6500*/ 	.word	0xffffffff


	//   ....[50]....
        /*6504*/ 	.word	0xffffffff


	//   ....[51]....
        /*6508*/ 	.word	0xffffffff


	//   ....[52]....
        /*650c*/ 	.word	0xffffffff


	//   ....[53]....
        /*6510*/ 	.word	0xffffffff


	//   ....[54]....
        /*6514*/ 	.word	0xffffffff


	//   ....[55]....
        /*6518*/ 	.word	0xffffffff


	//   ....[56]....
        /*651c*/ 	.word	0xffffffff


	//   ....[57]....
        /*6520*/ 	.word	0xffffffff


	//   ....[58]....
        /*6524*/ 	.word	0xffffffff


	//   ....[59]....
        /*6528*/ 	.word	0xffffffff


	//   ....[60]....
        /*652c*/ 	.word	0xffffffff


	//   ....[61]....
        /*6530*/ 	.word	0xffffffff


	//   ....[62]....
        /*6534*/ 	.word	0xffffffff


	//   ....[63]....
        /*6538*/ 	.word	0xffffffff


	//   ....[64]....
        /*653c*/ 	.word	0xffffffff


	//   ....[65]....
        /*6540*/ 	.word	0xffffffff


	//   ....[66]....
        /*6544*/ 	.word	0xffffffff


	//   ....[67]....
        /*6548*/ 	.word	0xffffffff


	//   ....[68]....
        /*654c*/ 	.word	0xffffffff


	//   ....[69]....
        /*6550*/ 	.word	0xffffffff


	//   ....[70]....
        /*6554*/ 	.word	0xffffffff


	//   ....[71]....
        /*6558*/ 	.word	0xffffffff


	//   ....[72]....
        /*655c*/ 	.word	0xffffffff


	//   ....[73]....
        /*6560*/ 	.word	0xffffffff


	//   ....[74]....
        /*6564*/ 	.word	0xffffffff


	//   ....[75]....
        /*6568*/ 	.word	0xffffffff


	//   ....[76]....
        /*656c*/ 	.word	0xffffffff


	//   ....[77]....
        /*6570*/ 	.word	0xffffffff


	//   ....[78]....
        /*6574*/ 	.word	0xffffffff


	//   ....[79]....
        /*6578*/ 	.word	0xffffffff


	//   ....[80]....
        /*657c*/ 	.word	0xffffffff


	//   ....[81]....
        /*6580*/ 	.word	0xffffffff


	//   ....[82]....
        /*6584*/ 	.word	0xffffffff


	//   ....[83]....
        /*6588*/ 	.word	0xffffffff


	//   ....[84]....
        /*658c*/ 	.word	0xffffffff


	//   ....[85]....
        /*6590*/ 	.word	0xffffffff


	//   ....[86]....
        /*6594*/ 	.word	0xffffffff


	//   ....[87]....
        /*6598*/ 	.word	0xffffffff


	//   ....[88]....
        /*659c*/ 	.word	0xffffffff


	//   ....[89]....
        /*65a0*/ 	.word	0xffffffff


	//   ....[90]....
        /*65a4*/ 	.word	0xffffffff


	//   ....[91]....
        /*65a8*/ 	.word	0xffffffff


	//   ....[92]....
        /*65ac*/ 	.word	0xffffffff


	//   ....[93]....
        /*65b0*/ 	.word	0xffffffff


	//   ....[94]....
        /*65b4*/ 	.word	0xffffffff


	//   ....[95]....
        /*65b8*/ 	.word	0xffffffff


	//   ....[96]....
        /*65bc*/ 	.word	0xffffffff


	//   ....[97]....
        /*65c0*/ 	.word	0xffffffff


	//   ....[98]....
        /*65c4*/ 	.word	0xffffffff


	//   ....[99]....
        /*65c8*/ 	.word	0xffffffff


	//   ....[100]....
        /*65cc*/ 	.word	0xffffffff


	//   ....[101]....
        /*65d0*/ 	.word	0xffffffff


	//   ....[102]....
        /*65d4*/ 	.word	0xffffffff


	//   ....[103]....
        /*65d8*/ 	.word	0xffffffff


	//   ....[104]....
        /*65dc*/ 	.word	0xffffffff


	//   ....[105]....
        /*65e0*/ 	.word	0xffffffff


	//   ....[106]....
        /*65e4*/ 	.word	0xffffffff


	//   ....[107]....
        /*65e8*/ 	.word	0xffffffff


	//   ....[108]....
        /*65ec*/ 	.word	0xffffffff


	//   ....[109]....
        /*65f0*/ 	.word	0xffffffff


	//   ....[110]....
        /*65f4*/ 	.word	0xffffffff


	//   ....[111]....
        /*65f8*/ 	.word	0xffffffff


	//   ....[112]....
        /*65fc*/ 	.word	0xffffffff


	//   ....[113]....
        /*6600*/ 	.word	0xffffffff


	//   ....[114]....
        /*6604*/ 	.word	0xffffffff


	//   ....[115]....
        /*6608*/ 	.word	0xffffffff


	//   ....[116]....
        /*660c*/ 	.word	0xffffffff


	//   ....[117]....
        /*6610*/ 	.word	0xffffffff


	//   ....[118]....
        /*6614*/ 	.word	0xffffffff


	//   ....[119]....
        /*6618*/ 	.word	0xffffffff


	//   ....[120]....
        /*661c*/ 	.word	0xffffffff


	//   ....[121]....
        /*6620*/ 	.word	0xffffffff


	//   ....[122]....
        /*6624*/ 	.word	0xffffffff


	//   ....[123]....
        /*6628*/ 	.word	0xffffffff


	//   ....[124]....
        /*662c*/ 	.word	0xffffffff


	//   ....[125]....
        /*6630*/ 	.word	0xffffffff


	//   ....[126]....
        /*6634*/ 	.word	0xffffffff


	//   ....[127]....
        /*6638*/ 	.word	0xffffffff


	//   ....[128]....
        /*663c*/ 	.word	0xffffffff


	//   ....[129]....
        /*6640*/ 	.word	0xffffffff


	//   ....[130]....
        /*6644*/ 	.word	0xffffffff


	//   ....[131]....
        /*6648*/ 	.word	0xffffffff


	//   ....[132]....
        /*664c*/ 	.word	0xffffffff


	//   ....[133]....
        /*6650*/ 	.word	0xffffffff


	//   ....[134]....
        /*6654*/ 	.word	0xffffffff


	//   ....[135]....
        /*6658*/ 	.word	0xffffffff


	//   ....[136]....
        /*665c*/ 	.word	0xffffffff


	//   ....[137]....
        /*6660*/ 	.word	0xffffffff


	//   ....[138]....
        /*6664*/ 	.word	0xffffffff


	//   ....[139]....
        /*6668*/ 	.word	0xffffffff


	//   ....[140]....
        /*666c*/ 	.word	0xffffffff


	//   ....[141]....
        /*6670*/ 	.word	0xffffffff


	//   ....[142]....
        /*6674*/ 	.word	0xffffffff


	//   ....[143]....
        /*6678*/ 	.word	0xffffffff


	//   ....[144]....
        /*667c*/ 	.word	0xffffffff


	//   ....[145]....
        /*6680*/ 	.word	0xffffffff


	//   ....[146]....
        /*6684*/ 	.word	0xffffffff


	//   ....[147]....
        /*6688*/ 	.word	0xffffffff


	//   ....[148]....
        /*668c*/ 	.word	0xffffffff


	//   ....[149]....
        /*6690*/ 	.word	0xffffffff


	//   ....[150]....
        /*6694*/ 	.word	0xffffffff


	//   ....[151]....
        /*6698*/ 	.word	0xffffffff


	//   ....[152]....
        /*669c*/ 	.word	0xffffffff


	//   ....[153]....
        /*66a0*/ 	.word	0xffffffff


	//   ....[154]....
        /*66a4*/ 	.word	0xffffffff


	//   ....[155]....
        /*66a8*/ 	.word	0xffffffff


	//   ....[156]....
        /*66ac*/ 	.word	0xffffffff


	//   ....[157]....
        /*66b0*/ 	.word	0xffffffff


	//   ....[158]....
        /*66b4*/ 	.word	0xffffffff


	//   ....[159]....
        /*66b8*/ 	.word	0xffffffff


	//   ....[160]....
        /*66bc*/ 	.word	0xffffffff


	//   ....[161]....
        /*66c0*/ 	.word	0xffffffff


	//   ....[162]....
        /*66c4*/ 	.word	0xffffffff


	//   ....[163]....
        /*66c8*/ 	.word	0xffffffff


	//   ....[164]....
        /*66cc*/ 	.word	0xffffffff


	//   ....[165]....
        /*66d0*/ 	.word	0xffffffff


	//   ....[166]....
        /*66d4*/ 	.word	0xffffffff


	//   ....[167]....
        /*66d8*/ 	.word	0xffffffff


	//   ....[168]....
        /*66dc*/ 	.word	0xffffffff


	//   ....[169]....
        /*66e0*/ 	.word	0xffffffff


	//   ....[170]....
        /*66e4*/ 	.word	0xffffffff


	//   ....[171]....
        /*66e8*/ 	.word	0xffffffff


	//   ....[172]....
        /*66ec*/ 	.word	0xffffffff


	//   ....[173]....
        /*66f0*/ 	.word	0xffffffff


	//   ....[174]....
        /*66f4*/ 	.word	0xffffffff


	//   ....[175]....
        /*66f8*/ 	.word	0xffffffff


	//   ....[176]....
        /*66fc*/ 	.word	0xffffffff


	//   ....[177]....
        /*6700*/ 	.word	0xffffffff


	//   ....[178]....
        /*6704*/ 	.word	0xffffffff


	//   ....[179]....
        /*6708*/ 	.word	0xffffffff


	//   ....[180]....
        /*670c*/ 	.word	0xffffffff


	//   ....[181]....
        /*6710*/ 	.word	0xffffffff


	//   ....[182]....
        /*6714*/ 	.word	0xffffffff


	//   ....[183]....
        /*6718*/ 	.word	0xffffffff


	//   ....[184]....
        /*671c*/ 	.word	0xffffffff


	//   ....[185]....
        /*6720*/ 	.word	0xffffffff


	//   ....[186]....
        /*6724*/ 	.word	0xffffffff


	//   ....[187]....
        /*6728*/ 	.word	0xffffffff


	//   ....[188]....
        /*672c*/ 	.word	0xffffffff


	//   ....[189]....
        /*6730*/ 	.word	0xffffffff


	//   ....[190]....
        /*6734*/ 	.word	0xffffffff


	//   ....[191]....
        /*6738*/ 	.word	0xffffffff


	//   ....[192]....
        /*673c*/ 	.word	0xffffffff


	//   ....[193]....
        /*6740*/ 	.word	0xffffffff


	//   ....[194]....
        /*6744*/ 	.word	0xffffffff


	//   ....[195]....
        /*6748*/ 	.word	0xffffffff


	//   ....[196]....
        /*674c*/ 	.word	0xffffffff


	//   ....[197]....
        /*6750*/ 	.word	0xffffffff


	//   ....[198]....
        /*6754*/ 	.word	0xffffffff


	//   ....[199]....
        /*6758*/ 	.word	0xffffffff


	//   ....[200]....
        /*675c*/ 	.word	0xffffffff


	//   ....[201]....
        /*6760*/ 	.word	0xffffffff


	//   ....[202]....
        /*6764*/ 	.word	0xffffffff


	//   ....[203]....
        /*6768*/ 	.word	0xffffffff


	//   ....[204]....
        /*676c*/ 	.word	0xffffffff


	//   ....[205]....
        /*6770*/ 	.word	0xffffffff


	//   ....[206]....
        /*6774*/ 	.word	0xffffffff


	//   ....[207]....
        /*6778*/ 	.word	0xffffffff


	//   ....[208]....
        /*677c*/ 	.word	0xffffffff


	//   ....[209]....
        /*6780*/ 	.word	0xffffffff


	//   ....[210]....
        /*6784*/ 	.word	0xffffffff


	//   ....[211]....
        /*6788*/ 	.word	0xffffffff


	//   ....[212]....
        /*678c*/ 	.word	0xffffffff


	//   ....[213]....
        /*6790*/ 	.word	0xffffffff


	//   ....[214]....
        /*6794*/ 	.word	0xffffffff


	//   ....[215]....
        /*6798*/ 	.word	0xffffffff


	//   ....[216]....
        /*679c*/ 	.word	0xffffffff


	//   ....[217]....
        /*67a0*/ 	.word	0xffffffff


	//   ....[218]....
        /*67a4*/ 	.word	0xffffffff


	//   ....[219]....
        /*67a8*/ 	.word	0xffffffff


	//   ....[220]....
        /*67ac*/ 	.word	0xffffffff


	//   ....[221]....
        /*67b0*/ 	.word	0xffffffff


	//   ....[222]....
        /*67b4*/ 	.word	0xffffffff


	//   ....[223]....
        /*67b8*/ 	.word	0xffffffff


	//   ....[224]....
        /*67bc*/ 	.word	0xffffffff


	//   ....[225]....
        /*67c0*/ 	.word	0xffffffff


	//   ....[226]....
        /*67c4*/ 	.word	0xffffffff


	//   ....[227]....
        /*67c8*/ 	.word	0xffffffff


	//   ....[228]....
        /*67cc*/ 	.word	0xffffffff


	//   ....[229]....
        /*67d0*/ 	.word	0xffffffff


	//   ....[230]....
        /*67d4*/ 	.word	0xffffffff


	//   ....[231]....
        /*67d8*/ 	.word	0xffffffff


	//   ....[232]....
        /*67dc*/ 	.word	0xffffffff


	//   ....[233]....
        /*67e0*/ 	.word	0xffffffff


	//   ....[234]....
        /*67e4*/ 	.word	0xffffffff


	//   ....[235]....
        /*67e8*/ 	.word	0xffffffff


	//   ....[236]....
        /*67ec*/ 	.word	0xffffffff


	//   ....[237]....
        /*67f0*/ 	.word	0xffffffff


	//   ....[238]....
        /*67f4*/ 	.word	0xffffffff


	//   ....[239]....
        /*67f8*/ 	.word	0xffffffff


	//   ....[240]....
        /*67fc*/ 	.word	0xffffffff


	//   ....[241]....
        /*6800*/ 	.word	0xffffffff


	//   ....[242]....
        /*6804*/ 	.word	0xffffffff


	//   ....[243]....
        /*6808*/ 	.word	0xffffffff


	//   ....[244]....
        /*680c*/ 	.word	0xffffffff


	//   ....[245]....
        /*6810*/ 	.word	0xffffffff


	//   ....[246]....
        /*6814*/ 	.word	0xffffffff


	//   ....[247]....
        /*6818*/ 	.word	0xffffffff


	//   ....[248]....
        /*681c*/ 	.word	0xffffffff


	//   ....[249]....
        /*6820*/ 	.word	0xffffffff


	//   ....[250]....
        /*6824*/ 	.word	0xffffffff


	//   ....[251]....
        /*6828*/ 	.word	0xffffffff


	//   ....[252]....
        /*682c*/ 	.word	0xffffffff


	//   ....[253]....
        /*6830*/ 	.word	0xffffffff


	//   ....[254]....
        /*6834*/ 	.word	0xffffffff


	//   ....[255]....
        /*6838*/ 	.word	0xffffffff


	//   ....[0]....
        /*683c*/ 	.word	0xffffffff


	//   ....[1]....
        /*6840*/ 	.word	0xffffffff


	//   ....[2]....
        /*6844*/ 	.word	0xffffffff


	//   ....[3]....
        /*6848*/ 	.word	0xffffffff


	//   ....[4]....
        /*684c*/ 	.word	0xffffffff


	//   ....[5]....
        /*6850*/ 	.word	0xffffffff


	//   ....[6]....
        /*6854*/ 	.word	0xffffffff


	//   ....[7]....
        /*6858*/ 	.word	0xffffffff


	//   ....[8]....
        /*685c*/ 	.word	0xffffffff


	//   ....[9]....
        /*6860*/ 	.word	0xffffffff


	//   ....[10]....
        /*6864*/ 	.word	0xffffffff


	//   ....[11]....
        /*6868*/ 	.word	0xffffffff


	//   ....[12]....
        /*686c*/ 	.word	0xffffffff


	//   ....[13]....
        /*6870*/ 	.word	0xffffffff


	//   ....[14]....
        /*6874*/ 	.word	0xffffffff


	//   ....[15]....
        /*6878*/ 	.word	0xffffffff


	//   ....[16]....
        /*687c*/ 	.word	0xffffffff


	//   ....[17]....
        /*6880*/ 	.word	0xffffffff


	//   ....[18]....
        /*6884*/ 	.word	0xffffffff


	//   ....[19]....
        /*6888*/ 	.word	0xffffffff


	//   ....[20]....
        /*688c*/ 	.word	0xffffffff


	//   ....[21]....
        /*6890*/ 	.word	0xffffffff


	//   ....[22]....
        /*6894*/ 	.word	0xffffffff


	//   ....[23]....
        /*6898*/ 	.word	0xffffffff


	//   ....[24]....
        /*689c*/ 	.word	0xffffffff


	//   ....[25]....
        /*68a0*/ 	.word	0xffffffff


	//   ....[26]....
        /*68a4*/ 	.word	0xffffffff


	//   ....[27]....
        /*68a8*/ 	.word	0xffffffff


	//   ....[28]....
        /*68ac*/ 	.word	0xffffffff


	//   ....[29]....
        /*68b0*/ 	.word	0xffffffff


	//   ....[30]....
        /*68b4*/ 	.word	0xffffffff


	//   ....[31]....
        /*68b8*/ 	.word	0xffffffff


	//   ....[32]....
        /*68bc*/ 	.word	0xffffffff


	//   ....[33]....
        /*68c0*/ 	.word	0xffffffff


	//   ....[34]....
        /*68c4*/ 	.word	0xffffffff


	//   ....[35]....
        /*68c8*/ 	.word	0xffffffff


	//   ....[36]....
        /*68cc*/ 	.word	0xffffffff


	//   ....[37]....
        /*68d0*/ 	.word	0xffffffff


	//   ....[38]....
        /*68d4*/ 	.word	0xffffffff


	//   ....[39]....
        /*68d8*/ 	.word	0xffffffff


	//   ....[40]....
        /*68dc*/ 	.word	0xffffffff


	//   ....[41]....
        /*68e0*/ 	.word	0xffffffff


	//   ....[42]....
        /*68e4*/ 	.word	0xffffffff


	//   ....[43]....
        /*68e8*/ 	.word	0xffffffff


	//   ....[44]....
        /*68ec*/ 	.word	0xffffffff


	//   ....[45]....
        /*68f0*/ 	.word	0xffffffff


	//   ....[46]....
        /*68f4*/ 	.word	0xffffffff


	//   ....[47]....
        /*68f8*/ 	.word	0xffffffff


	//   ....[48]....
        /*68fc*/ 	.word	0xffffffff


	//   ....[49]....
        /*6900*/ 	.word	0xffffffff


	//   ....[50]....
        /*6904*/ 	.word	0xffffffff


	//   ....[51]....
        /*6908*/ 	.word	0xffffffff


	//   ....[52]....
        /*690c*/ 	.word	0xffffffff


	//   ....[53]....
        /*6910*/ 	.word	0xffffffff


	//   ....[54]....
        /*6914*/ 	.word	0xffffffff


	//   ....[55]....
        /*6918*/ 	.word	0xffffffff


	//   ....[56]....
        /*691c*/ 	.word	0xffffffff


	//   ....[57]....
        /*6920*/ 	.word	0xffffffff


	//   ....[58]....
        /*6924*/ 	.word	0xffffffff


	//   ....[59]....
        /*6928*/ 	.word	0xffffffff


	//   ....[60]....
        /*692c*/ 	.word	0xffffffff


	//   ....[61]....
        /*6930*/ 	.word	0xffffffff


	//   ....[62]....
        /*6934*/ 	.word	0xffffffff


	//   ....[63]....
        /*6938*/ 	.word	0xffffffff


	//   ....[64]....
        /*693c*/ 	.word	0xffffffff


	//   ....[65]....
        /*6940*/ 	.word	0xffffffff


	//   ....[66]....
        /*6944*/ 	.word	0xffffffff


	//   ....[67]....
        /*6948*/ 	.word	0xffffffff


	//   ....[68]....
        /*694c*/ 	.word	0xffffffff


	//   ....[69]....
        /*6950*/ 	.word	0xffffffff


	//   ....[70]....
        /*6954*/ 	.word	0xffffffff


	//   ....[71]....
        /*6958*/ 	.word	0xffffffff


	//   ....[72]....
        /*695c*/ 	.word	0xffffffff


	//   ....[73]....
        /*6960*/ 	.word	0xffffffff


	//   ....[74]....
        /*6964*/ 	.word	0xffffffff


	//   ....[75]....
        /*6968*/ 	.word	0xffffffff


	//   ....[76]....
        /*696c*/ 	.word	0xffffffff


	//   ....[77]....
        /*6970*/ 	.word	0xffffffff


	//   ....[78]....
        /*6974*/ 	.word	0xffffffff


	//   ....[79]....
        /*6978*/ 	.word	0xffffffff


	//   ....[80]....
        /*697c*/ 	.word	0xffffffff


	//   ....[81]....
        /*6980*/ 	.word	0xffffffff


	//   ....[82]....
        /*6984*/ 	.word	0xffffffff


	//   ....[83]....
        /*6988*/ 	.word	0xffffffff


	//   ....[84]....
        /*698c*/ 	.word	0xffffffff


	//   ....[85]....
        /*6990*/ 	.word	0xffffffff


	//   ....[86]....
        /*6994*/ 	.word	0xffffffff


	//   ....[87]....
        /*6998*/ 	.word	0xffffffff


	//   ....[88]....
        /*699c*/ 	.word	0xffffffff


	//   ....[89]....
        /*69a0*/ 	.word	0xffffffff


	//   ....[90]....
        /*69a4*/ 	.word	0xffffffff


	//   ....[91]....
        /*69a8*/ 	.word	0xffffffff


	//   ....[92]....
        /*69ac*/ 	.word	0xffffffff


	//   ....[93]....
        /*69b0*/ 	.word	0xffffffff


	//   ....[94]....
        /*69b4*/ 	.word	0xffffffff


	//   ....[95]....
        /*69b8*/ 	.word	0xffffffff


	//   ....[96]....
        /*69bc*/ 	.word	0xffffffff


	//   ....[97]....
        /*69c0*/ 	.word	0xffffffff


	//   ....[98]....
        /*69c4*/ 	.word	0xffffffff


	//   ....[99]....
        /*69c8*/ 	.word	0xffffffff


	//   ....[100]....
        /*69cc*/ 	.word	0xffffffff


	//   ....[101]....
        /*69d0*/ 	.word	0xffffffff


	//   ....[102]....
        /*69d4*/ 	.word	0xffffffff


	//   ....[103]....
        /*69d8*/ 	.word	0xffffffff


	//   ....[104]....
        /*69dc*/ 	.word	0xffffffff


	//   ....[105]....
        /*69e0*/ 	.word	0xffffffff


	//   ....[106]....
        /*69e4*/ 	.word	0xffffffff


	//   ....[107]....
        /*69e8*/ 	.word	0xffffffff


	//   ....[108]....
        /*69ec*/ 	.word	0xffffffff


	//   ....[109]....
        /*69f0*/ 	.word	0xffffffff


	//   ....[110]....
        /*69f4*/ 	.word	0xffffffff


	//   ....[111]....
        /*69f8*/ 	.word	0xffffffff


	//   ....[112]....
        /*69fc*/ 	.word	0xffffffff


	//   ....[113]....
        /*6a00*/ 	.word	0xffffffff


	//   ....[114]....
        /*6a04*/ 	.word	0xffffffff


	//   ....[115]....
        /*6a08*/ 	.word	0xffffffff


	//   ....[116]....
        /*6a0c*/ 	.word	0xffffffff


	//   ....[117]....
        /*6a10*/ 	.word	0xffffffff


	//   ....[118]....
        /*6a14*/ 	.word	0xffffffff


	//   ....[119]....
        /*6a18*/ 	.word	0xffffffff


	//   ....[120]....
        /*6a1c*/ 	.word	0xffffffff


	//   ....[121]....
        /*6a20*/ 	.word	0xffffffff


	//   ....[122]....
        /*6a24*/ 	.word	0xffffffff


	//   ....[123]....
        /*6a28*/ 	.word	0xffffffff


	//   ....[124]....
        /*6a2c*/ 	.word	0xffffffff


	//   ....[125]....
        /*6a30*/ 	.word	0xffffffff


	//   ....[126]....
        /*6a34*/ 	.word	0xffffffff


	//   ....[127]....
        /*6a38*/ 	.word	0xffffffff


	//   ....[128]....
        /*6a3c*/ 	.word	0xffffffff


	//   ....[129]....
        /*6a40*/ 	.word	0xffffffff


	//   ....[130]....
        /*6a44*/ 	.word	0xffffffff


	//   ....[131]....
        /*6a48*/ 	.word	0xffffffff


	//   ....[132]....
        /*6a4c*/ 	.word	0xffffffff


	//   ....[133]....
        /*6a50*/ 	.word	0xffffffff


	//   ....[134]....
        /*6a54*/ 	.word	0xffffffff


	//   ....[135]....
        /*6a58*/ 	.word	0xffffffff


	//   ....[136]....
        /*6a5c*/ 	.word	0xffffffff


	//   ....[137]....
        /*6a60*/ 	.word	0xffffffff


	//   ....[138]....
        /*6a64*/ 	.word	0xffffffff


	//   ....[139]....
        /*6a68*/ 	.word	0xffffffff


	//   ....[140]....
        /*6a6c*/ 	.word	0xffffffff


	//   ....[141]....
        /*6a70*/ 	.word	0xffffffff


	//   ....[142]....
        /*6a74*/ 	.word	0xffffffff


	//   ....[143]....
        /*6a78*/ 	.word	0xffffffff


	//   ....[144]....
        /*6a7c*/ 	.word	0xffffffff


	//   ....[145]....
        /*6a80*/ 	.word	0xffffffff


	//   ....[146]....
        /*6a84*/ 	.word	0xffffffff


	//   ....[147]....
        /*6a88*/ 	.word	0xffffffff


	//   ....[148]....
        /*6a8c*/ 	.word	0xffffffff


	//   ....[149]....
        /*6a90*/ 	.word	0xffffffff


	//   ....[150]....
        /*6a94*/ 	.word	0xffffffff


	//   ....[151]....
        /*6a98*/ 	.word	0xffffffff


	//   ....[152]....
        /*6a9c*/ 	.word	0xffffffff


	//   ....[153]....
        /*6aa0*/ 	.word	0xffffffff


	//   ....[154]....
        /*6aa4*/ 	.word	0xffffffff


	//   ....[155]....
        /*6aa8*/ 	.word	0xffffffff


	//   ....[156]....
        /*6aac*/ 	.word	0xffffffff


	//   ....[157]....
        /*6ab0*/ 	.word	0xffffffff


	//   ....[158]....
        /*6ab4*/ 	.word	0xffffffff


	//   ....[159]....
        /*6ab8*/ 	.word	0xffffffff


	//   ....[160]....
        /*6abc*/ 	.word	0xffffffff


	//   ....[161]....
        /*6ac0*/ 	.word	0xffffffff


	//   ....[162]....
        /*6ac4*/ 	.word	0xffffffff


	//   ....[163]....
        /*6ac8*/ 	.word	0xffffffff


	//   ....[164]....
        /*6acc*/ 	.word	0xffffffff


	//   ....[165]....
        /*6ad0*/ 	.word	0xffffffff


	//   ....[166]....
        /*6ad4*/ 	.word	0xffffffff


	//   ....[167]....
        /*6ad8*/ 	.word	0xffffffff


	//   ....[168]....
        /*6adc*/ 	.word	0xffffffff


	//   ....[169]....
        /*6ae0*/ 	.word	0xffffffff


	//   ....[170]....
        /*6ae4*/ 	.word	0xffffffff


	//   ....[171]....
        /*6ae8*/ 	.word	0xffffffff


	//   ....[172]....
        /*6aec*/ 	.word	0xffffffff


	//   ....[173]....
        /*6af0*/ 	.word	0xffffffff


	//   ....[174]....
        /*6af4*/ 	.word	0xffffffff


	//   ....[175]....
        /*6af8*/ 	.word	0xffffffff


	//   ....[176]....
        /*6afc*/ 	.word	0xffffffff


	//   ....[177]....
        /*6b00*/ 	.word	0xffffffff


	//   ....[178]....
        /*6b04*/ 	.word	0xffffffff


	//   ....[179]....
        /*6b08*/ 	.word	0xffffffff


	//   ....[180]....
        /*6b0c*/ 	.word	0xffffffff


	//   ....[181]....
        /*6b10*/ 	.word	0xffffffff


	//   ....[182]....
        /*6b14*/ 	.word	0xffffffff


	//   ....[183]....
        /*6b18*/ 	.word	0xffffffff


	//   ....[184]....
        /*6b1c*/ 	.word	0xffffffff


	//   ....[185]....
        /*6b20*/ 	.word	0xffffffff


	//   ....[186]....
        /*6b24*/ 	.word	0xffffffff


	//   ....[187]....
        /*6b28*/ 	.word	0xffffffff


	//   ....[188]....
        /*6b2c*/ 	.word	0xffffffff


	//   ....[189]....
        /*6b30*/ 	.word	0xffffffff


	//   ....[190]....
        /*6b34*/ 	.word	0xffffffff


	//   ....[191]....
        /*6b38*/ 	.word	0xffffffff


	//   ....[192]....
        /*6b3c*/ 	.word	0xffffffff


	//   ....[193]....
        /*6b40*/ 	.word	0xffffffff


	//   ....[194]....
        /*6b44*/ 	.word	0xffffffff


	//   ....[195]....
        /*6b48*/ 	.word	0xffffffff


	//   ....[196]....
        /*6b4c*/ 	.word	0xffffffff


	//   ....[197]....
        /*6b50*/ 	.word	0xffffffff


	//   ....[198]....
        /*6b54*/ 	.word	0xffffffff


	//   ....[199]....
        /*6b58*/ 	.word	0xffffffff


	//   ....[200]....
        /*6b5c*/ 	.word	0xffffffff


	//   ....[201]....
        /*6b60*/ 	.word	0xffffffff


	//   ....[202]....
        /*6b64*/ 	.word	0xffffffff


	//   ....[203]....
        /*6b68*/ 	.word	0xffffffff


	//   ....[204]....
        /*6b6c*/ 	.word	0xffffffff


	//   ....[205]....
        /*6b70*/ 	.word	0xffffffff


	//   ....[206]....
        /*6b74*/ 	.word	0xffffffff


	//   ....[207]....
        /*6b78*/ 	.word	0xffffffff


	//   ....[208]....
        /*6b7c*/ 	.word	0xffffffff


	//   ....[209]....
        /*6b80*/ 	.word	0xffffffff


	//   ....[210]....
        /*6b84*/ 	.word	0xffffffff


	//   ....[211]....
        /*6b88*/ 	.word	0xffffffff


	//   ....[212]....
        /*6b8c*/ 	.word	0xffffffff


	//   ....[213]....
        /*6b90*/ 	.word	0xffffffff


	//   ....[214]....
        /*6b94*/ 	.word	0xffffffff


	//   ....[215]....
        /*6b98*/ 	.word	0xffffffff


	//   ....[216]....
        /*6b9c*/ 	.word	0xffffffff


	//   ....[217]....
        /*6ba0*/ 	.word	0xffffffff


	//   ....[218]....
        /*6ba4*/ 	.word	0xffffffff


	//   ....[219]....
        /*6ba8*/ 	.word	0xffffffff


	//   ....[220]....
        /*6bac*/ 	.word	0xffffffff


	//   ....[221]....
        /*6bb0*/ 	.word	0xffffffff


	//   ....[222]....
        /*6bb4*/ 	.word	0xffffffff


	//   ....[223]....
        /*6bb8*/ 	.word	0xffffffff


	//   ....[224]....
        /*6bbc*/ 	.word	0xffffffff


	//   ....[225]....
        /*6bc0*/ 	.word	0xffffffff


	//   ....[226]....
        /*6bc4*/ 	.word	0xffffffff


	//   ....[227]....
        /*6bc8*/ 	.word	0xffffffff


	//   ....[228]....
        /*6bcc*/ 	.word	0xffffffff


	//   ....[229]....
        /*6bd0*/ 	.word	0xffffffff


	//   ....[230]....
        /*6bd4*/ 	.word	0xffffffff


	//   ....[231]....
        /*6bd8*/ 	.word	0xffffffff


	//   ....[232]....
        /*6bdc*/ 	.word	0xffffffff


	//   ....[233]....
        /*6be0*/ 	.word	0xffffffff


	//   ....[234]....
        /*6be4*/ 	.word	0xffffffff


	//   ....[235]....
        /*6be8*/ 	.word	0xffffffff


	//   ....[236]....
        /*6bec*/ 	.word	0xffffffff


	//   ....[237]....
        /*6bf0*/ 	.word	0xffffffff


	//   ....[238]....
        /*6bf4*/ 	.word	0xffffffff


	//   ....[239]....
        /*6bf8*/ 	.word	0xffffffff


	//   ....[240]....
        /*6bfc*/ 	.word	0xffffffff


	//   ....[241]....
        /*6c00*/ 	.word	0xffffffff


	//   ....[242]....
        /*6c04*/ 	.word	0xffffffff


	//   ....[243]....
        /*6c08*/ 	.word	0xffffffff


	//   ....[244]....
        /*6c0c*/ 	.word	0xffffffff


	//   ....[245]....
        /*6c10*/ 	.word	0xffffffff


	//   ....[246]....
        /*6c14*/ 	.word	0xffffffff


	//   ....[247]....
        /*6c18*/ 	.word	0xffffffff


	//   ....[248]....
        /*6c1c*/ 	.word	0xffffffff


	//   ....[249]....
        /*6c20*/ 	.word	0xffffffff


	//   ....[250]....
        /*6c24*/ 	.word	0xffffffff


	//   ....[251]....
        /*6c28*/ 	.word	0xffffffff


	//   ....[252]....
        /*6c2c*/ 	.word	0xffffffff


	//   ....[253]....
        /*6c30*/ 	.word	0xffffffff


	//   ....[254]....
        /*6c34*/ 	.word	0xffffffff


	//   ....[255]....
        /*6c38*/ 	.word	0xffffffff


	//   ....[0]....
        /*6c3c*/ 	.word	0xffffffff


	//   ....[1]....
        /*6c40*/ 	.word	0xffffffff


	//   ....[2]....
        /*6c44*/ 	.word	0xffffffff


	//   ....[3]....
        /*6c48*/ 	.word	0xffffffff


	//   ....[4]....
        /*6c4c*/ 	.word	0xffffffff


	//   ....[5]....
        /*6c50*/ 	.word	0xffffffff


	//   ....[6]....
        /*6c54*/ 	.word	0xffffffff


	//   ....[7]....
        /*6c58*/ 	.word	0xffffffff


	//   ....[8]....
        /*6c5c*/ 	.word	0xffffffff


	//   ....[9]....
        /*6c60*/ 	.word	0xffffffff


	//   ....[10]....
        /*6c64*/ 	.word	0xffffffff


	//   ....[11]....
        /*6c68*/ 	.word	0xffffffff


	//   ....[12]....
        /*6c6c*/ 	.word	0xffffffff


	//   ....[13]....
        /*6c70*/ 	.word	0xffffffff


	//   ....[14]....
        /*6c74*/ 	.word	0xffffffff


	//   ....[15]....
        /*6c78*/ 	.word	0xffffffff


	//   ....[16]....
        /*6c7c*/ 	.word	0xffffffff


	//   ....[17]....
        /*6c80*/ 	.word	0xffffffff


	//   ....[18]....
        /*6c84*/ 	.word	0xffffffff


	//   ....[19]....
        /*6c88*/ 	.word	0xffffffff


	//   ....[20]....
        /*6c8c*/ 	.word	0xffffffff


	//   ....[21]....
        /*6c90*/ 	.word	0xffffffff


	//   ....[22]....
        /*6c94*/ 	.word	0xffffffff


	//   ....[23]....
        /*6c98*/ 	.word	0xffffffff


	//   ....[24]....
        /*6c9c*/ 	.word	0xffffffff


	//   ....[25]....
        /*6ca0*/ 	.word	0xffffffff


	//   ....[26]....
        /*6ca4*/ 	.word	0xffffffff


	//   ....[27]....
        /*6ca8*/ 	.word	0xffffffff


	//   ....[28]....
        /*6cac*/ 	.word	0xffffffff


	//   ....[29]....
        /*6cb0*/ 	.word	0xffffffff


	//   ....[30]....
        /*6cb4*/ 	.word	0xffffffff


	//   ....[31]....
        /*6cb8*/ 	.word	0xffffffff


	//   ....[32]....
        /*6cbc*/ 	.word	0xffffffff


	//   ....[33]....
        /*6cc0*/ 	.word	0xffffffff


	//   ....[34]....
        /*6cc4*/ 	.word	0xffffffff


	//   ....[35]....
        /*6cc8*/ 	.word	0xffffffff


	//   ....[36]....
        /*6ccc*/ 	.word	0xffffffff


	//   ....[37]....
        /*6cd0*/ 	.word	0xffffffff


	//   ....[38]....
        /*6cd4*/ 	.word	0xffffffff


	//   ....[39]....
        /*6cd8*/ 	.word	0xffffffff


	//   ....[40]....
        /*6cdc*/ 	.word	0xffffffff


	//   ....[41]....
        /*6ce0*/ 	.word	0xffffffff


	//   ....[42]....
        /*6ce4*/ 	.word	0xffffffff


	//   ....[43]....
        /*6ce8*/ 	.word	0xffffffff


	//   ....[44]....
        /*6cec*/ 	.word	0xffffffff


	//   ....[45]....
        /*6cf0*/ 	.word	0xffffffff


	//   ....[46]....
        /*6cf4*/ 	.word	0xffffffff


	//   ....[47]....
        /*6cf8*/ 	.word	0xffffffff


	//   ....[48]....
        /*6cfc*/ 	.word	0xffffffff


	//   ....[49]....
        /*6d00*/ 	.word	0xffffffff


	//   ....[50]....
        /*6d04*/ 	.word	0xffffffff


	//   ....[51]....
        /*6d08*/ 	.word	0xffffffff


	//   ....[52]....
        /*6d0c*/ 	.word	0xffffffff


	//   ....[53]....
        /*6d10*/ 	.word	0xffffffff


	//   ....[54]....
        /*6d14*/ 	.word	0xffffffff


	//   ....[55]....
        /*6d18*/ 	.word	0xffffffff


	//   ....[56]....
        /*6d1c*/ 	.word	0xffffffff


	//   ....[57]....
        /*6d20*/ 	.word	0xffffffff


	//   ....[58]....
        /*6d24*/ 	.word	0xffffffff


	//   ....[59]....
        /*6d28*/ 	.word	0xffffffff


	//   ....[60]....
        /*6d2c*/ 	.word	0xffffffff


	//   ....[61]....
        /*6d30*/ 	.word	0xffffffff


	//   ....[62]....
        /*6d34*/ 	.word	0xffffffff


	//   ....[63]....
        /*6d38*/ 	.word	0xffffffff


	//   ....[64]....
        /*6d3c*/ 	.word	0xffffffff


	//   ....[65]....
        /*6d40*/ 	.word	0xffffffff


	//   ....[66]....
        /*6d44*/ 	.word	0xffffffff


	//   ....[67]....
        /*6d48*/ 	.word	0xffffffff


	//   ....[68]....
        /*6d4c*/ 	.word	0xffffffff


	//   ....[69]....
        /*6d50*/ 	.word	0xffffffff


	//   ....[70]....
        /*6d54*/ 	.word	0xffffffff


	//   ....[71]....
        /*6d58*/ 	.word	0xffffffff


	//   ....[72]....
        /*6d5c*/ 	.word	0xffffffff


	//   ....[73]....
        /*6d60*/ 	.word	0xffffffff


	//   ....[74]....
        /*6d64*/ 	.word	0xffffffff


	//   ....[75]....
        /*6d68*/ 	.word	0xffffffff


	//   ....[76]....
        /*6d6c*/ 	.word	0xffffffff


	//   ....[77]....
        /*6d70*/ 	.word	0xffffffff


	//   ....[78]....
        /*6d74*/ 	.word	0xffffffff


	//   ....[79]....
        /*6d78*/ 	.word	0xffffffff


	//   ....[80]....
        /*6d7c*/ 	.word	0xffffffff


	//   ....[81]....
        /*6d80*/ 	.word	0xffffffff


	//   ....[82]....
        /*6d84*/ 	.word	0xffffffff


	//   ....[83]....
        /*6d88*/ 	.word	0xffffffff


	//   ....[84]....
        /*6d8c*/ 	.word	0xffffffff


	//   ....[85]....
        /*6d90*/ 	.word	0xffffffff


	//   ....[86]....
        /*6d94*/ 	.word	0xffffffff


	//   ....[87]....
        /*6d98*/ 	.word	0xffffffff


	//   ....[88]....
        /*6d9c*/ 	.word	0xffffffff


	//   ....[89]....
        /*6da0*/ 	.word	0xffffffff


	//   ....[90]....
        /*6da4*/ 	.word	0xffffffff


	//   ....[91]....
        /*6da8*/ 	.word	0xffffffff


	//   ....[92]....
        /*6dac*/ 	.word	0xffffffff


	//   ....[93]....
        /*6db0*/ 	.word	0xffffffff


	//   ....[94]....
        /*6db4*/ 	.word	0xffffffff


	//   ....[95]....
        /*6db8*/ 	.word	0xffffffff


	//   ....[96]....
        /*6dbc*/ 	.word	0xffffffff


	//   ....[97]....
        /*6dc0*/ 	.word	0xffffffff


	//   ....[98]....
        /*6dc4*/ 	.word	0xffffffff


	//   ....[99]....
        /*6dc8*/ 	.word	0xffffffff


	//   ....[100]....
        /*6dcc*/ 	.word	0xffffffff


	//   ....[101]....
        /*6dd0*/ 	.word	0xffffffff


	//   ....[102]....
        /*6dd4*/ 	.word	0xffffffff


	//   ....[103]....
        /*6dd8*/ 	.word	0xffffffff


	//   ....[104]....
        /*6ddc*/ 	.word	0xffffffff


	//   ....[105]....
        /*6de0*/ 	.word	0xffffffff


	//   ....[106]....
        /*6de4*/ 	.word	0xffffffff


	//   ....[107]....
        /*6de8*/ 	.word	0xffffffff


	//   ....[108]....
        /*6dec*/ 	.word	0xffffffff


	//   ....[109]....
        /*6df0*/ 	.word	0xffffffff


	//   ....[110]....
        /*6df4*/ 	.word	0xffffffff


	//   ....[111]....
        /*6df8*/ 	.word	0xffffffff


	//   ....[112]....
        /*6dfc*/ 	.word	0xffffffff


	//   ....[113]....
        /*6e00*/ 	.word	0xffffffff


	//   ....[114]....
        /*6e04*/ 	.word	0xffffffff


	//   ....[115]....
        /*6e08*/ 	.word	0xffffffff


	//   ....[116]....
        /*6e0c*/ 	.word	0xffffffff


	//   ....[117]....
        /*6e10*/ 	.word	0xffffffff


	//   ....[118]....
        /*6e14*/ 	.word	0xffffffff


	//   ....[119]....
        /*6e18*/ 	.word	0xffffffff


	//   ....[120]....
        /*6e1c*/ 	.word	0xffffffff


	//   ....[121]....
        /*6e20*/ 	.word	0xffffffff


	//   ....[122]....
        /*6e24*/ 	.word	0xffffffff


	//   ....[123]....
        /*6e28*/ 	.word	0xffffffff


	//   ....[124]....
        /*6e2c*/ 	.word	0xffffffff


	//   ....[125]....
        /*6e30*/ 	.word	0xffffffff


	//   ....[126]....
        /*6e34*/ 	.word	0xffffffff


	//   ....[127]....
        /*6e38*/ 	.word	0xffffffff


	//   ....[128]....
        /*6e3c*/ 	.word	0xffffffff


	//   ....[129]....
        /*6e40*/ 	.word	0xffffffff


	//   ....[130]....
        /*6e44*/ 	.word	0xffffffff


	//   ....[131]....
        /*6e48*/ 	.word	0xffffffff


	//   ....[132]....
        /*6e4c*/ 	.word	0xffffffff


	//   ....[133]....
        /*6e50*/ 	.word	0xffffffff


	//   ....[134]....
        /*6e54*/ 	.word	0xffffffff


	//   ....[135]....
        /*6e58*/ 	.word	0xffffffff


	//   ....[136]....
        /*6e5c*/ 	.word	0xffffffff


	//   ....[137]....
        /*6e60*/ 	.word	0xffffffff


	//   ....[138]....
        /*6e64*/ 	.word	0xffffffff


	//   ....[139]....
        /*6e68*/ 	.word	0xffffffff


	//   ....[140]....
        /*6e6c*/ 	.word	0xffffffff


	//   ....[141]....
        /*6e70*/ 	.word	0xffffffff


	//   ....[142]....
        /*6e74*/ 	.word	0xffffffff


	//   ....[143]....
        /*6e78*/ 	.word	0xffffffff


	//   ....[144]....
        /*6e7c*/ 	.word	0xffffffff


	//   ....[145]....
        /*6e80*/ 	.word	0xffffffff


	//   ....[146]....
        /*6e84*/ 	.word	0xffffffff


	//   ....[147]....
        /*6e88*/ 	.word	0xffffffff


	//   ....[148]....
        /*6e8c*/ 	.word	0xffffffff


	//   ....[149]....
        /*6e90*/ 	.word	0xffffffff


	//   ....[150]....
        /*6e94*/ 	.word	0xffffffff


	//   ....[151]....
        /*6e98*/ 	.word	0xffffffff


	//   ....[152]....
        /*6e9c*/ 	.word	0xffffffff


	//   ....[153]....
        /*6ea0*/ 	.word	0xffffffff


	//   ....[154]....
        /*6ea4*/ 	.word	0xffffffff


	//   ....[155]....
        /*6ea8*/ 	.word	0xffffffff


	//   ....[156]....
        /*6eac*/ 	.word	0xffffffff


	//   ....[157]....
        /*6eb0*/ 	.word	0xffffffff


	//   ....[158]....
        /*6eb4*/ 	.word	0xffffffff


	//   ....[159]....
        /*6eb8*/ 	.word	0xffffffff


	//   ....[160]....
        /*6ebc*/ 	.word	0xffffffff


	//   ....[161]....
        /*6ec0*/ 	.word	0xffffffff


	//   ....[162]....
        /*6ec4*/ 	.word	0xffffffff


	//   ....[163]....
        /*6ec8*/ 	.word	0xffffffff


	//   ....[164]....
        /*6ecc*/ 	.word	0xffffffff


	//   ....[165]....
        /*6ed0*/ 	.word	0xffffffff


	//   ....[166]....
        /*6ed4*/ 	.word	0xffffffff


	//   ....[167]....
        /*6ed8*/ 	.word	0xffffffff


	//   ....[168]....
        /*6edc*/ 	.word	0xffffffff


	//   ....[169]....
        /*6ee0*/ 	.word	0xffffffff


	//   ....[170]....
        /*6ee4*/ 	.word	0xffffffff


	//   ....[171]....
        /*6ee8*/ 	.word	0xffffffff


	//   ....[172]....
        /*6eec*/ 	.word	0xffffffff


	//   ....[173]....
        /*6ef0*/ 	.word	0xffffffff


	//   ....[174]....
        /*6ef4*/ 	.word	0xffffffff


	//   ....[175]....
        /*6ef8*/ 	.word	0xffffffff


	//   ....[176]....
        /*6efc*/ 	.word	0xffffffff


	//   ....[177]....
        /*6f00*/ 	.word	0xffffffff


	//   ....[178]....
        /*6f04*/ 	.word	0xffffffff


	//   ....[179]....
        /*6f08*/ 	.word	0xffffffff


	//   ....[180]....
        /*6f0c*/ 	.word	0xffffffff


	//   ....[181]....
        /*6f10*/ 	.word	0xffffffff


	//   ....[182]....
        /*6f14*/ 	.word	0xffffffff


	//   ....[183]....
        /*6f18*/ 	.word	0xffffffff


	//   ....[184]....
        /*6f1c*/ 	.word	0xffffffff


	//   ....[185]....
        /*6f20*/ 	.word	0xffffffff


	//   ....[186]....
        /*6f24*/ 	.word	0xffffffff


	//   ....[187]....
        /*6f28*/ 	.word	0xffffffff


	//   ....[188]....
        /*6f2c*/ 	.word	0xffffffff


	//   ....[189]....
        /*6f30*/ 	.word	0xffffffff


	//   ....[190]....
        /*6f34*/ 	.word	0xffffffff


	//   ....[191]....
        /*6f38*/ 	.word	0xffffffff


	//   ....[192]....
        /*6f3c*/ 	.word	0xffffffff


	//   ....[193]....
        /*6f40*/ 	.word	0xffffffff


	//   ....[194]....
        /*6f44*/ 	.word	0xffffffff


	//   ....[195]....
        /*6f48*/ 	.word	0xffffffff


	//   ....[196]....
        /*6f4c*/ 	.word	0xffffffff


	//   ....[197]....
        /*6f50*/ 	.word	0xffffffff


	//   ....[198]....
        /*6f54*/ 	.word	0xffffffff


	//   ....[199]....
        /*6f58*/ 	.word	0xffffffff


	//   ....[200]....
        /*6f5c*/ 	.word	0xffffffff


	//   ....[201]....
        /*6f60*/ 	.word	0xffffffff


	//   ....[202]....
        /*6f64*/ 	.word	0xffffffff


	//   ....[203]....
        /*6f68*/ 	.word	0xffffffff


	//   ....[204]....
        /*6f6c*/ 	.word	0xffffffff


	//   ....[205]....
        /*6f70*/ 	.word	0xffffffff


	//   ....[206]....
        /*6f74*/ 	.word	0xffffffff


	//   ....[207]....
        /*6f78*/ 	.word	0xffffffff


	//   ....[208]....
        /*6f7c*/ 	.word	0xffffffff


	//   ....[209]....
        /*6f80*/ 	.word	0xffffffff


	//   ....[210]....
        /*6f84*/ 	.word	0xffffffff


	//   ....[211]....
        /*6f88*/ 	.word	0xffffffff


	//   ....[212]....
        /*6f8c*/ 	.word	0xffffffff


	//   ....[213]....
        /*6f90*/ 	.word	0xffffffff


	//   ....[214]....
        /*6f94*/ 	.word	0xffffffff


	//   ....[215]....
        /*6f98*/ 	.word	0xffffffff


	//   ....[216]....
        /*6f9c*/ 	.word	0xffffffff


	//   ....[217]....
        /*6fa0*/ 	.word	0xffffffff


	//   ....[218]....
        /*6fa4*/ 	.word	0xffffffff


	//   ....[219]....
        /*6fa8*/ 	.word	0xffffffff


	//   ....[220]....
        /*6fac*/ 	.word	0xffffffff


	//   ....[221]....
        /*6fb0*/ 	.word	0xffffffff


	//   ....[222]....
        /*6fb4*/ 	.word	0xffffffff


	//   ....[223]....
        /*6fb8*/ 	.word	0xffffffff


	//   ....[224]....
        /*6fbc*/ 	.word	0xffffffff


	//   ....[225]....
        /*6fc0*/ 	.word	0xffffffff


	//   ....[226]....
        /*6fc4*/ 	.word	0xffffffff


	//   ....[227]....
        /*6fc8*/ 	.word	0xffffffff


	//   ....[228]....
        /*6fcc*/ 	.word	0xffffffff


	//   ....[229]....
        /*6fd0*/ 	.word	0xffffffff


	//   ....[230]....
        /*6fd4*/ 	.word	0xffffffff


	//   ....[231]....
        /*6fd8*/ 	.word	0xffffffff


	//   ....[232]....
        /*6fdc*/ 	.word	0xffffffff


	//   ....[233]....
        /*6fe0*/ 	.word	0xffffffff


	//   ....[234]....
        /*6fe4*/ 	.word	0xffffffff


	//   ....[235]....
        /*6fe8*/ 	.word	0xffffffff


	//   ....[236]....
        /*6fec*/ 	.word	0xffffffff


	//   ....[237]....
        /*6ff0*/ 	.word	0xffffffff


	//   ....[238]....
        /*6ff4*/ 	.word	0xffffffff


	//   ....[239]....
        /*6ff8*/ 	.word	0xffffffff


	//   ....[240]....
        /*6ffc*/ 	.word	0xffffffff


	//   ....[241]....
        /*7000*/ 	.word	0xffffffff


	//   ....[242]....
        /*7004*/ 	.word	0xffffffff


	//   ....[243]....
        /*7008*/ 	.word	0xffffffff


	//   ....[244]....
        /*700c*/ 	.word	0xffffffff


	//   ....[245]....
        /*7010*/ 	.word	0xffffffff


	//   ....[246]....
        /*7014*/ 	.word	0xffffffff


	//   ....[247]....
        /*7018*/ 	.word	0xffffffff


	//   ....[248]....
        /*701c*/ 	.word	0xffffffff


	//   ....[249]....
        /*7020*/ 	.word	0xffffffff


	//   ....[250]....
        /*7024*/ 	.word	0xffffffff


	//   ....[251]....
        /*7028*/ 	.word	0xffffffff


	//   ....[252]....
        /*702c*/ 	.word	0xffffffff


	//   ....[253]....
        /*7030*/ 	.word	0xffffffff


	//   ....[254]....
        /*7034*/ 	.word	0xffffffff


	//   ....[255]....
        /*7038*/ 	.word	0xffffffff


	//   ....[0]....
        /*703c*/ 	.word	0xffffffff


	//   ....[1]....
        /*7040*/ 	.word	0xffffffff


	//   ....[2]....
        /*7044*/ 	.word	0xffffffff


	//   ....[3]....
        /*7048*/ 	.word	0xffffffff


	//   ....[4]....
        /*704c*/ 	.word	0xffffffff


	//   ....[5]....
        /*7050*/ 	.word	0xffffffff


	//   ....[6]....
        /*7054*/ 	.word	0xffffffff


	//   ....[7]....
        /*7058*/ 	.word	0xffffffff


	//   ....[8]....
        /*705c*/ 	.word	0xffffffff


	//   ....[9]....
        /*7060*/ 	.word	0xffffffff


	//   ....[10]....
        /*7064*/ 	.word	0xffffffff


	//   ....[11]....
        /*7068*/ 	.word	0xffffffff


	//   ....[12]....
        /*706c*/ 	.word	0xffffffff


	//   ....[13]....
        /*7070*/ 	.word	0xffffffff


	//   ....[14]....
        /*7074*/ 	.word	0xffffffff


	//   ....[15]....
        /*7078*/ 	.word	0xffffffff


	//   ....[16]....
        /*707c*/ 	.word	0xffffffff


	//   ....[17]....
        /*7080*/ 	.word	0xffffffff


	//   ....[18]....
        /*7084*/ 	.word	0xffffffff


	//   ....[19]....
        /*7088*/ 	.word	0xffffffff


	//   ....[20]....
        /*708c*/ 	.word	0xffffffff


	//   ....[21]....
        /*7090*/ 	.word	0xffffffff


	//   ....[22]....
        /*7094*/ 	.word	0xffffffff


	//   ....[23]....
        /*7098*/ 	.word	0xffffffff


	//   ....[24]....
        /*709c*/ 	.word	0xffffffff


	//   ....[25]....
        /*70a0*/ 	.word	0xffffffff


	//   ....[26]....
        /*70a4*/ 	.word	0xffffffff


	//   ....[27]....
        /*70a8*/ 	.word	0xffffffff


	//   ....[28]....
        /*70ac*/ 	.word	0xffffffff


	//   ....[29]....
        /*70b0*/ 	.word	0xffffffff


	//   ....[30]....
        /*70b4*/ 	.word	0xffffffff


	//   ....[31]....
        /*70b8*/ 	.word	0xffffffff


	//   ....[32]....
        /*70bc*/ 	.word	0xffffffff


	//   ....[33]....
        /*70c0*/ 	.word	0xffffffff


	//   ....[34]....
        /*70c4*/ 	.word	0xffffffff


	//   ....[35]....
        /*70c8*/ 	.word	0xffffffff


	//   ....[36]....
        /*70cc*/ 	.word	0xffffffff


	//   ....[37]....
        /*70d0*/ 	.word	0xffffffff


	//   ....[38]....
        /*70d4*/ 	.word	0xffffffff


	//   ....[39]....
        /*70d8*/ 	.word	0xffffffff


	//   ....[40]....
        /*70dc*/ 	.word	0xffffffff


	//   ....[41]....
        /*70e0*/ 	.word	0xffffffff


	//   ....[42]....
        /*70e4*/ 	.word	0xffffffff


	//   ....[43]....
        /*70e8*/ 	.word	0xffffffff


	//   ....[44]....
        /*70ec*/ 	.word	0xffffffff


	//   ....[45]....
        /*70f0*/ 	.word	0xffffffff


	//   ....[46]....
        /*70f4*/ 	.word	0xffffffff


	//   ....[47]....
        /*70f8*/ 	.word	0xffffffff


	//   ....[48]....
        /*70fc*/ 	.word	0xffffffff


	//   ....[49]....
        /*7100*/ 	.word	0xffffffff


	//   ....[50]....
        /*7104*/ 	.word	0xffffffff


	//   ....[51]....
        /*7108*/ 	.word	0xffffffff


	//   ....[52]....
        /*710c*/ 	.word	0xffffffff


	//   ....[53]....
        /*7110*/ 	.word	0xffffffff


	//   ....[54]....
        /*7114*/ 	.word	0xffffffff


	//   ....[55]....
        /*7118*/ 	.word	0xffffffff


	//   ....[56]....
        /*711c*/ 	.word	0xffffffff


	//   ....[57]....
        /*7120*/ 	.word	0xffffffff


	//   ....[58]....
        /*7124*/ 	.word	0xffffffff


	//   ....[59]....
        /*7128*/ 	.word	0xffffffff


	//   ....[60]....
        /*712c*/ 	.word	0xffffffff


	//   ....[61]....
        /*7130*/ 	.word	0xffffffff


	//   ....[62]....
        /*7134*/ 	.word	0xffffffff


	//   ....[63]....
        /*7138*/ 	.word	0xffffffff


	//   ....[64]....
        /*713c*/ 	.word	0xffffffff


	//   ....[65]....
        /*7140*/ 	.word	0xffffffff


	//   ....[66]....
        /*7144*/ 	.word	0xffffffff


	//   ....[67]....
        /*7148*/ 	.word	0xffffffff


	//   ....[68]....
        /*714c*/ 	.word	0xffffffff


	//   ....[69]....
        /*7150*/ 	.word	0xffffffff


	//   ....[70]....
        /*7154*/ 	.word	0xffffffff


	//   ....[71]....
        /*7158*/ 	.word	0xffffffff


	//   ....[72]....
        /*715c*/ 	.word	0xffffffff


	//   ....[73]....
        /*7160*/ 	.word	0xffffffff


	//   ....[74]....
        /*7164*/ 	.word	0xffffffff


	//   ....[75]....
        /*7168*/ 	.word	0xffffffff


	//   ....[76]....
        /*716c*/ 	.word	0xffffffff


	//   ....[77]....
        /*7170*/ 	.word	0xffffffff


	//   ....[78]....
        /*7174*/ 	.word	0xffffffff


	//   ....[79]....
        /*7178*/ 	.word	0xffffffff


	//   ....[80]....
        /*717c*/ 	.word	0xffffffff


	//   ....[81]....
        /*7180*/ 	.word	0xffffffff


	//   ....[82]....
        /*7184*/ 	.word	0xffffffff


	//   ....[83]....
        /*7188*/ 	.word	0xffffffff


	//   ....[84]....
        /*718c*/ 	.word	0xffffffff


	//   ....[85]....
        /*7190*/ 	.word	0xffffffff


	//   ....[86]....
        /*7194*/ 	.word	0xffffffff


	//   ....[87]....
        /*7198*/ 	.word	0xffffffff


	//   ....[88]....
        /*719c*/ 	.word	0xffffffff


	//   ....[89]....
        /*71a0*/ 	.word	0xffffffff


	//   ....[90]....
        /*71a4*/ 	.word	0xffffffff


	//   ....[91]....
        /*71a8*/ 	.word	0xffffffff


	//   ....[92]....
        /*71ac*/ 	.word	0xffffffff


	//   ....[93]....
        /*71b0*/ 	.word	0xffffffff


	//   ....[94]....
        /*71b4*/ 	.word	0xffffffff


	//   ....[95]....
        /*71b8*/ 	.word	0xffffffff


	//   ....[96]....
        /*71bc*/ 	.word	0xffffffff


	//   ....[97]....
        /*71c0*/ 	.word	0xffffffff


	//   ....[98]....
        /*71c4*/ 	.word	0xffffffff


	//   ....[99]....
        /*71c8*/ 	.word	0xffffffff


	//   ....[100]....
        /*71cc*/ 	.word	0xffffffff


	//   ....[101]....
        /*71d0*/ 	.word	0xffffffff


	//   ....[102]....
        /*71d4*/ 	.word	0xffffffff


	//   ....[103]....
        /*71d8*/ 	.word	0xffffffff


	//   ....[104]....
        /*71dc*/ 	.word	0xffffffff


	//   ....[105]....
        /*71e0*/ 	.word	0xffffffff


	//   ....[106]....
        /*71e4*/ 	.word	0xffffffff


	//   ....[107]....
        /*71e8*/ 	.word	0xffffffff


	//   ....[108]....
        /*71ec*/ 	.word	0xffffffff


	//   ....[109]....
        /*71f0*/ 	.word	0xffffffff


	//   ....[110]....
        /*71f4*/ 	.word	0xffffffff


	//   ....[111]....
        /*71f8*/ 	.word	0xffffffff


	//   ....[112]....
        /*71fc*/ 	.word	0xffffffff


	//   ....[113]....
        /*7200*/ 	.word	0xffffffff


	//   ....[114]....
        /*7204*/ 	.word	0xffffffff


	//   ....[115]....
        /*7208*/ 	.word	0xffffffff


	//   ....[116]....
        /*720c*/ 	.word	0xffffffff


	//   ....[117]....
        /*7210*/ 	.word	0xffffffff


	//   ....[118]....
        /*7214*/ 	.word	0xffffffff


	//   ....[119]....
        /*7218*/ 	.word	0xffffffff


	//   ....[120]....
        /*721c*/ 	.word	0xffffffff


	//   ....[121]....
        /*7220*/ 	.word	0xffffffff


	//   ....[122]....
        /*7224*/ 	.word	0xffffffff


	//   ....[123]....
        /*7228*/ 	.word	0xffffffff


	//   ....[124]....
        /*722c*/ 	.word	0xffffffff


	//   ....[125]....
        /*7230*/ 	.word	0xffffffff


	//   ....[126]....
        /*7234*/ 	.word	0xffffffff


	//   ....[127]....
        /*7238*/ 	.word	0xffffffff


	//   ....[128]....
        /*723c*/ 	.word	0xffffffff


	//   ....[129]....
        /*7240*/ 	.word	0xffffffff


	//   ....[130]....
        /*7244*/ 	.word	0xffffffff


	//   ....[131]....
        /*7248*/ 	.word	0xffffffff


	//   ....[132]....
        /*724c*/ 	.word	0xffffffff


	//   ....[133]....
        /*7250*/ 	.word	0xffffffff


	//   ....[134]....
        /*7254*/ 	.word	0xffffffff


	//   ....[135]....
        /*7258*/ 	.word	0xffffffff


	//   ....[136]....
        /*725c*/ 	.word	0xffffffff


	//   ....[137]....
        /*7260*/ 	.word	0xffffffff


	//   ....[138]....
        /*7264*/ 	.word	0xffffffff


	//   ....[139]....
        /*7268*/ 	.word	0xffffffff


	//   ....[140]....
        /*726c*/ 	.word	0xffffffff


	//   ....[141]....
        /*7270*/ 	.word	0xffffffff


	//   ....[142]....
        /*7274*/ 	.word	0xffffffff


	//   ....[143]....
        /*7278*/ 	.word	0xffffffff


	//   ....[144]....
        /*727c*/ 	.word	0xffffffff


	//   ....[145]....
        /*7280*/ 	.word	0xffffffff


	//   ....[146]....
        /*7284*/ 	.word	0xffffffff


	//   ....[147]....
        /*7288*/ 	.word	0xffffffff


	//   ....[148]....
        /*728c*/ 	.word	0xffffffff


	//   ....[149]....
        /*7290*/ 	.word	0xffffffff


	//   ....[150]....
        /*7294*/ 	.word	0xffffffff


	//   ....[151]....
        /*7298*/ 	.word	0xffffffff


	//   ....[152]....
        /*729c*/ 	.word	0xffffffff


	//   ....[153]....
        /*72a0*/ 	.word	0xffffffff


	//   ....[154]....
        /*72a4*/ 	.word	0xffffffff


	//   ....[155]....
        /*72a8*/ 	.word	0xffffffff


	//   ....[156]....
        /*72ac*/ 	.word	0xffffffff


	//   ....[157]....
        /*72b0*/ 	.word	0xffffffff


	//   ....[158]....
        /*72b4*/ 	.word	0xffffffff


	//   ....[159]....
        /*72b8*/ 	.word	0xffffffff


	//   ....[160]....
        /*72bc*/ 	.word	0xffffffff


	//   ....[161]....
        /*72c0*/ 	.word	0xffffffff


	//   ....[162]....
        /*72c4*/ 	.word	0xffffffff


	//   ....[163]....
        /*72c8*/ 	.word	0xffffffff


	//   ....[164]....
        /*72cc*/ 	.word	0xffffffff


	//   ....[165]....
        /*72d0*/ 	.word	0xffffffff


	//   ....[166]....
        /*72d4*/ 	.word	0xffffffff


	//   ....[167]....
        /*72d8*/ 	.word	0xffffffff


	//   ....[168]....
        /*72dc*/ 	.word	0xffffffff


	//   ....[169]....
        /*72e0*/ 	.word	0xffffffff


	//   ....[170]....
        /*72e4*/ 	.word	0xffffffff


	//   ....[171]....
        /*72e8*/ 	.word	0xffffffff


	//   ....[172]....
        /*72ec*/ 	.word	0xffffffff


	//   ....[173]....
        /*72f0*/ 	.word	0xffffffff


	//   ....[174]....
        /*72f4*/ 	.word	0xffffffff


	//   ....[175]....
        /*72f8*/ 	.word	0xffffffff


	//   ....[176]....
        /*72fc*/ 	.word	0xffffffff


	//   ....[177]....
        /*7300*/ 	.word	0xffffffff


	//   ....[178]....
        /*7304*/ 	.word	0xffffffff


	//   ....[179]....
        /*7308*/ 	.word	0xffffffff


	//   ....[180]....
        /*730c*/ 	.word	0xffffffff


	//   ....[181]....
        /*7310*/ 	.word	0xffffffff


	//   ....[182]....
        /*7314*/ 	.word	0xffffffff


	//   ....[183]....
        /*7318*/ 	.word	0xffffffff


	//   ....[184]....
        /*731c*/ 	.word	0xffffffff


	//   ....[185]....
        /*7320*/ 	.word	0xffffffff


	//   ....[186]....
        /*7324*/ 	.word	0xffffffff


	//   ....[187]....
        /*7328*/ 	.word	0xffffffff


	//   ....[188]....
        /*732c*/ 	.word	0xffffffff


	//   ....[189]....
        /*7330*/ 	.word	0xffffffff


	//   ....[190]....
        /*7334*/ 	.word	0xffffffff


	//   ....[191]....
        /*7338*/ 	.word	0xffffffff


	//   ....[192]....
        /*733c*/ 	.word	0xffffffff


	//   ....[193]....
        /*7340*/ 	.word	0xffffffff


	//   ....[194]....
        /*7344*/ 	.word	0xffffffff


	//   ....[195]....
        /*7348*/ 	.word	0xffffffff


	//   ....[196]....
        /*734c*/ 	.word	0xffffffff


	//   ....[197]....
        /*7350*/ 	.word	0xffffffff


	//   ....[198]....
        /*7354*/ 	.word	0xffffffff


	//   ....[199]....
        /*7358*/ 	.word	0xffffffff


	//   ....[200]....
        /*735c*/ 	.word	0xffffffff


	//   ....[201]....
        /*7360*/ 	.word	0xffffffff


	//   ....[202]....
        /*7364*/ 	.word	0xffffffff


	//   ....[203]....
        /*7368*/ 	.word	0xffffffff


	//   ....[204]....
        /*736c*/ 	.word	0xffffffff


	//   ....[205]....
        /*7370*/ 	.word	0xffffffff


	//   ....[206]....
        /*7374*/ 	.word	0xffffffff


	//   ....[207]....
        /*7378*/ 	.word	0xffffffff


	//   ....[208]....
        /*737c*/ 	.word	0xffffffff


	//   ....[209]....
        /*7380*/ 	.word	0xffffffff


	//   ....[210]....
        /*7384*/ 	.word	0xffffffff


	//   ....[211]....
        /*7388*/ 	.word	0xffffffff


	//   ....[212]....
        /*738c*/ 	.word	0xffffffff


	//   ....[213]....
        /*7390*/ 	.word	0xffffffff


	//   ....[214]....
        /*7394*/ 	.word	0xffffffff


	//   ....[215]....
        /*7398*/ 	.word	0xffffffff


	//   ....[216]....
        /*739c*/ 	.word	0xffffffff


	//   ....[217]....
        /*73a0*/ 	.word	0xffffffff


	//   ....[218]....
        /*73a4*/ 	.word	0xffffffff


	//   ....[219]....
        /*73a8*/ 	.word	0xffffffff


	//   ....[220]....
        /*73ac*/ 	.word	0xffffffff


	//   ....[221]....
        /*73b0*/ 	.word	0xffffffff


	//   ....[222]....
        /*73b4*/ 	.word	0xffffffff


	//   ....[223]....
        /*73b8*/ 	.word	0xffffffff


	//   ....[224]....
        /*73bc*/ 	.word	0xffffffff


	//   ....[225]....
        /*73c0*/ 	.word	0xffffffff


	//   ....[226]....
        /*73c4*/ 	.word	0xffffffff


	//   ....[227]....
        /*73c8*/ 	.word	0xffffffff


	//   ....[228]....
        /*73cc*/ 	.word	0xffffffff


	//   ....[229]....
        /*73d0*/ 	.word	0xffffffff


	//   ....[230]....
        /*73d4*/ 	.word	0xffffffff


	//   ....[231]....
        /*73d8*/ 	.word	0xffffffff


	//   ....[232]....
        /*73dc*/ 	.word	0xffffffff


	//   ....[233]....
        /*73e0*/ 	.word	0xffffffff


	//   ....[234]....
        /*73e4*/ 	.word	0xffffffff


	//   ....[235]....
        /*73e8*/ 	.word	0xffffffff


	//   ....[236]....
        /*73ec*/ 	.word	0xffffffff


	//   ....[237]....
        /*73f0*/ 	.word	0xffffffff


	//   ....[238]....
        /*73f4*/ 	.word	0xffffffff


	//   ....[239]....
        /*73f8*/ 	.word	0xffffffff


	//   ....[240]....
        /*73fc*/ 	.word	0xffffffff


	//   ....[241]....
        /*7400*/ 	.word	0xffffffff


	//   ....[242]....
        /*7404*/ 	.word	0xffffffff


	//   ....[243]....
        /*7408*/ 	.word	0xffffffff


	//   ....[244]....
        /*740c*/ 	.word	0xffffffff


	//   ....[245]....
        /*7410*/ 	.word	0xffffffff


	//   ....[246]....
        /*7414*/ 	.word	0xffffffff


	//   ....[247]....
        /*7418*/ 	.word	0xffffffff


	//   ....[248]....
        /*741c*/ 	.word	0xffffffff


	//   ....[249]....
        /*7420*/ 	.word	0xffffffff


	//   ....[250]....
        /*7424*/ 	.word	0xffffffff


	//   ....[251]....
        /*7428*/ 	.word	0xffffffff


	//   ....[252]....
        /*742c*/ 	.word	0xffffffff


	//   ....[253]....
        /*7430*/ 	.word	0xffffffff


	//   ....[254]....
        /*7434*/ 	.word	0xffffffff


	//   ....[255]....
        /*7438*/ 	.word	0xffffffff


	//   ....[0]....
        /*743c*/ 	.word	0xffffffff


	//   ....[1]....
        /*7440*/ 	.word	0xffffffff


	//   ....[2]....
        /*7444*/ 	.word	0xffffffff


	//   ....[3]....
        /*7448*/ 	.word	0xffffffff


	//   ....[4]....
        /*744c*/ 	.word	0xffffffff


	//   ....[5]....
        /*7450*/ 	.word	0xffffffff


	//   ....[6]....
        /*7454*/ 	.word	0xffffffff


	//   ....[7]....
        /*7458*/ 	.word	0xffffffff


	//   ....[8]....
        /*745c*/ 	.word	0xffffffff


	//   ....[9]....
        /*7460*/ 	.word	0xffffffff


	//   ....[10]....
        /*7464*/ 	.word	0xffffffff


	//   ....[11]....
        /*7468*/ 	.word	0xffffffff


	//   ....[12]....
        /*746c*/ 	.word	0xffffffff


	//   ....[13]....
        /*7470*/ 	.word	0xffffffff


	//   ....[14]....
        /*7474*/ 	.word	0xffffffff


	//   ....[15]....
        /*7478*/ 	.word	0xffffffff


	//   ....[16]....
        /*747c*/ 	.word	0xffffffff


	//   ....[17]....
        /*7480*/ 	.word	0xffffffff


	//   ....[18]....
        /*7484*/ 	.word	0xffffffff


	//   ....[19]....
        /*7488*/ 	.word	0xffffffff


	//   ....[20]....
        /*748c*/ 	.word	0xffffffff


	//   ....[21]....
        /*7490*/ 	.word	0xffffffff


	//   ....[22]....
        /*7494*/ 	.word	0xffffffff


	//   ....[23]....
        /*7498*/ 	.word	0xffffffff


	//   ....[24]....
        /*749c*/ 	.word	0xffffffff


	//   ....[25]....
        /*74a0*/ 	.word	0xffffffff


	//   ....[26]....
        /*74a4*/ 	.word	0xffffffff


	//   ....[27]....
        /*74a8*/ 	.word	0xffffffff


	//   ....[28]....
        /*74ac*/ 	.word	0xffffffff


	//   ....[29]....
        /*74b0*/ 	.word	0xffffffff


	//   ....[30]....
        /*74b4*/ 	.word	0xffffffff


	//   ....[31]....
        /*74b8*/ 	.word	0xffffffff


	//   ....[32]....
        /*74bc*/ 	.word	0xffffffff


	//   ....[33]....
        /*74c0*/ 	.word	0xffffffff


	//   ....[34]....
        /*74c4*/ 	.word	0xffffffff


	//   ....[35]....
        /*74c8*/ 	.word	0xffffffff


	//   ....[36]....
        /*74cc*/ 	.word	0xffffffff


	//   ....[37]....
        /*74d0*/ 	.word	0xffffffff


	//   ....[38]....
        /*74d4*/ 	.word	0xffffffff


	//   ....[39]....
        /*74d8*/ 	.word	0xffffffff


	//   ....[40]....
        /*74dc*/ 	.word	0xffffffff


	//   ....[41]....
        /*74e0*/ 	.word	0xffffffff


	//   ....[42]....
        /*74e4*/ 	.word	0xffffffff


	//   ....[43]....
        /*74e8*/ 	.word	0xffffffff


	//   ....[44]....
        /*74ec*/ 	.word	0xffffffff


	//   ....[45]....
        /*74f0*/ 	.word	0xffffffff


	//   ....[46]....
        /*74f4*/ 	.word	0xffffffff


	//   ....[47]....
        /*74f8*/ 	.word	0xffffffff


	//   ....[48]....
        /*74fc*/ 	.word	0xffffffff


	//   ....[49]....
        /*7500*/ 	.word	0xffffffff


	//   ....[50]....
        /*7504*/ 	.word	0xffffffff


	//   ....[51]....
        /*7508*/ 	.word	0xffffffff


	//   ....[52]....
        /*750c*/ 	.word	0xffffffff


	//   ....[53]....
        /*7510*/ 	.word	0xffffffff


	//   ....[54]....
        /*7514*/ 	.word	0xffffffff


	//   ....[55]....
        /*7518*/ 	.word	0xffffffff


	//   ....[56]....
        /*751c*/ 	.word	0xffffffff


	//   ....[57]....
        /*7520*/ 	.word	0xffffffff


	//   ....[58]....
        /*7524*/ 	.word	0xffffffff


	//   ....[59]....
        /*7528*/ 	.word	0xffffffff


	//   ....[60]....
        /*752c*/ 	.word	0xffffffff


	//   ....[61]....
        /*7530*/ 	.word	0xffffffff


	//   ....[62]....
        /*7534*/ 	.word	0xffffffff


	//   ....[63]....
        /*7538*/ 	.word	0xffffffff


	//   ....[64]....
        /*753c*/ 	.word	0xffffffff


	//   ....[65]....
        /*7540*/ 	.word	0xffffffff


	//   ....[66]....
        /*7544*/ 	.word	0xffffffff


	//   ....[67]....
        /*7548*/ 	.word	0xffffffff


	//   ....[68]....
        /*754c*/ 	.word	0xffffffff


	//   ....[69]....
        /*7550*/ 	.word	0xffffffff


	//   ....[70]....
        /*7554*/ 	.word	0xffffffff


	//   ....[71]....
        /*7558*/ 	.word	0xffffffff


	//   ....[72]....
        /*755c*/ 	.word	0xffffffff


	//   ....[73]....
        /*7560*/ 	.word	0xffffffff


	//   ....[74]....
        /*7564*/ 	.word	0xffffffff


	//   ....[75]....
        /*7568*/ 	.word	0xffffffff


	//   ....[76]....
        /*756c*/ 	.word	0xffffffff


	//   ....[77]....
        /*7570*/ 	.word	0xffffffff


	//   ....[78]....
        /*7574*/ 	.word	0xffffffff


	//   ....[79]....
        /*7578*/ 	.word	0xffffffff


	//   ....[80]....
        /*757c*/ 	.word	0xffffffff


	//   ....[81]....
        /*7580*/ 	.word	0xffffffff


	//   ....[82]....
        /*7584*/ 	.word	0xffffffff


	//   ....[83]....
        /*7588*/ 	.word	0xffffffff


	//   ....[84]....
        /*758c*/ 	.word	0xffffffff


	//   ....[85]....
        /*7590*/ 	.word	0xffffffff


	//   ....[86]....
        /*7594*/ 	.word	0xffffffff


	//   ....[87]....
        /*7598*/ 	.word	0xffffffff


	//   ....[88]....
        /*759c*/ 	.word	0xffffffff


	//   ....[89]....
        /*75a0*/ 	.word	0xffffffff


	//   ....[90]....
        /*75a4*/ 	.word	0xffffffff


	//   ....[91]....
        /*75a8*/ 	.word	0xffffffff


	//   ....[92]....
        /*75ac*/ 	.word	0xffffffff


	//   ....[93]....
        /*75b0*/ 	.word	0xffffffff


	//   ....[94]....
        /*75b4*/ 	.word	0xffffffff


	//   ....[95]....
        /*75b8*/ 	.word	0xffffffff


	//   ....[96]....
        /*75bc*/ 	.word	0xffffffff


	//   ....[97]....
        /*75c0*/ 	.word	0xffffffff


	//   ....[98]....
        /*75c4*/ 	.word	0xffffffff


	//   ....[99]....
        /*75c8*/ 	.word	0xffffffff


	//   ....[100]....
        /*75cc*/ 	.word	0xffffffff


	//   ....[101]....
        /*75d0*/ 	.word	0xffffffff


	//   ....[102]....
        /*75d4*/ 	.word	0xffffffff


	//   ....[103]....
        /*75d8*/ 	.word	0xffffffff


	//   ....[104]....
        /*75dc*/ 	.word	0xffffffff


	//   ....[105]....
        /*75e0*/ 	.word	0xffffffff


	//   ....[106]....
        /*75e4*/ 	.word	0xffffffff


	//   ....[107]....
        /*75e8*/ 	.word	0xffffffff


	//   ....[108]....
        /*75ec*/ 	.word	0xffffffff


	//   ....[109]....
        /*75f0*/ 	.word	0xffffffff


	//   ....[110]....
        /*75f4*/ 	.word	0xffffffff


	//   ....[111]....
        /*75f8*/ 	.word	0xffffffff


	//   ....[112]....
        /*75fc*/ 	.word	0xffffffff


	//   ....[113]....
        /*7600*/ 	.word	0xffffffff


	//   ....[114]....
        /*7604*/ 	.word	0xffffffff


	//   ....[115]....
        /*7608*/ 	.word	0xffffffff


	//   ....[116]....
        /*760c*/ 	.word	0xffffffff


	//   ....[117]....
        /*7610*/ 	.word	0xffffffff


	//   ....[118]....
        /*7614*/ 	.word	0xffffffff


	//   ....[119]....
        /*7618*/ 	.word	0xffffffff


	//   ....[120]....
        /*761c*/ 	.word	0xffffffff


	//   ....[121]....
        /*7620*/ 	.word	0xffffffff


	//   ....[122]....
        /*7624*/ 	.word	0xffffffff


	//   ....[123]....
        /*7628*/ 	.word	0xffffffff


	//   ....[124]....
        /*762c*/ 	.word	0xffffffff


	//   ....[125]....
        /*7630*/ 	.word	0xffffffff


	//   ....[126]....
        /*7634*/ 	.word	0xffffffff


	//   ....[127]....
        /*7638*/ 	.word	0xffffffff


	//   ....[128]....
        /*763c*/ 	.word	0xffffffff


	//   ....[129]....
        /*7640*/ 	.word	0xffffffff


	//   ....[130]....
        /*7644*/ 	.word	0xffffffff


	//   ....[131]....
        /*7648*/ 	.word	0xffffffff


	//   ....[132]....
        /*764c*/ 	.word	0xffffffff


	//   ....[133]....
        /*7650*/ 	.word	0xffffffff


	//   ....[134]....
        /*7654*/ 	.word	0xffffffff


	//   ....[135]....
        /*7658*/ 	.word	0xffffffff


	//   ....[136]....
        /*765c*/ 	.word	0xffffffff


	//   ....[137]....
        /*7660*/ 	.word	0xffffffff


	//   ....[138]....
        /*7664*/ 	.word	0xffffffff


	//   ....[139]....
        /*7668*/ 	.word	0xffffffff


	//   ....[140]....
        /*766c*/ 	.word	0xffffffff


	//   ....[141]....
        /*7670*/ 	.word	0xffffffff


	//   ....[142]....
        /*7674*/ 	.word	0xffffffff


	//   ....[143]....
        /*7678*/ 	.word	0xffffffff


	//   ....[144]....
        /*767c*/ 	.word	0xffffffff


	//   ....[145]....
        /*7680*/ 	.word	0xffffffff


	//   ....[146]....
        /*7684*/ 	.word	0xffffffff


	//   ....[147]....
        /*7688*/ 	.word	0xffffffff


	//   ....[148]....
        /*768c*/ 	.word	0xffffffff


	//   ....[149]....
        /*7690*/ 	.word	0xffffffff


	//   ....[150]....
        /*7694*/ 	.word	0xffffffff


	//   ....[151]....
        /*7698*/ 	.word	0xffffffff


	//   ....[152]....
        /*769c*/ 	.word	0xffffffff


	//   ....[153]....
        /*76a0*/ 	.word	0xffffffff


	//   ....[154]....
        /*76a4*/ 	.word	0xffffffff


	//   ....[155]....
        /*76a8*/ 	.word	0xffffffff


	//   ....[156]....
        /*76ac*/ 	.word	0xffffffff


	//   ....[157]....
        /*76b0*/ 	.word	0xffffffff


	//   ....[158]....
        /*76b4*/ 	.word	0xffffffff


	//   ....[159]....
        /*76b8*/ 	.word	0xffffffff


	//   ....[160]....
        /*76bc*/ 	.word	0xffffffff


	//   ....[161]....
        /*76c0*/ 	.word	0xffffffff


	//   ....[162]....
        /*76c4*/ 	.word	0xffffffff


	//   ....[163]....
        /*76c8*/ 	.word	0xffffffff


	//   ....[164]....
        /*76cc*/ 	.word	0xffffffff


	//   ....[165]....
        /*76d0*/ 	.word	0xffffffff


	//   ....[166]....
        /*76d4*/ 	.word	0xffffffff


	//   ....[167]....
        /*76d8*/ 	.word	0xffffffff


	//   ....[168]....
        /*76dc*/ 	.word	0xffffffff


	//   ....[169]....
        /*76e0*/ 	.word	0xffffffff


	//   ....[170]....
        /*76e4*/ 	.word	0xffffffff


	//   ....[171]....
        /*76e8*/ 	.word	0xffffffff


	//   ....[172]....
        /*76ec*/ 	.word	0xffffffff


	//   ....[173]....
        /*76f0*/ 	.word	0xffffffff


	//   ....[174]....
        /*76f4*/ 	.word	0xffffffff


	//   ....[175]....
        /*76f8*/ 	.word	0xffffffff


	//   ....[176]....
        /*76fc*/ 	.word	0xffffffff


	//   ....[177]....
        /*7700*/ 	.word	0xffffffff


	//   ....[178]....
        /*7704*/ 	.word	0xffffffff


	//   ....[179]....
        /*7708*/ 	.word	0xffffffff


	//   ....[180]....
        /*770c*/ 	.word	0xffffffff


	//   ....[181]....
        /*7710*/ 	.word	0xffffffff


	//   ....[182]....
        /*7714*/ 	.word	0xffffffff


	//   ....[183]....
        /*7718*/ 	.word	0xffffffff


	//   ....[184]....
        /*771c*/ 	.word	0xffffffff


	//   ....[185]....
        /*7720*/ 	.word	0xffffffff


	//   ....[186]....
        /*7724*/ 	.word	0xffffffff


	//   ....[187]....
        /*7728*/ 	.word	0xffffffff


	//   ....[188]....
        /*772c*/ 	.word	0xffffffff


	//   ....[189]....
        /*7730*/ 	.word	0xffffffff


	//   ....[190]....
        /*7734*/ 	.word	0xffffffff


	//   ....[191]....
        /*7738*/ 	.word	0xffffffff


	//   ....[192]....
        /*773c*/ 	.word	0xffffffff


	//   ....[193]....
        /*7740*/ 	.word	0xffffffff


	//   ....[194]....
        /*7744*/ 	.word	0xffffffff


	//   ....[195]....
        /*7748*/ 	.word	0xffffffff


	//   ....[196]....
        /*774c*/ 	.word	0xffffffff


	//   ....[197]....
        /*7750*/ 	.word	0xffffffff


	//   ....[198]....
        /*7754*/ 	.word	0xffffffff


	//   ....[199]....
        /*7758*/ 	.word	0xffffffff


	//   ....[200]....
        /*775c*/ 	.word	0xffffffff


	//   ....[201]....
        /*7760*/ 	.word	0xffffffff


	//   ....[202]....
        /*7764*/ 	.word	0xffffffff


	//   ....[203]....
        /*7768*/ 	.word	0xffffffff


	//   ....[204]....
        /*776c*/ 	.word	0xffffffff


	//   ....[205]....
        /*7770*/ 	.word	0xffffffff


	//   ....[206]....
        /*7774*/ 	.word	0xffffffff


	//   ....[207]....
        /*7778*/ 	.word	0xffffffff


	//   ....[208]....
        /*777c*/ 	.word	0xffffffff


	//   ....[209]....
        /*7780*/ 	.word	0xffffffff


	//   ....[210]....
        /*7784*/ 	.word	0xffffffff


	//   ....[211]....
        /*7788*/ 	.word	0xffffffff


	//   ....[212]....
        /*778c*/ 	.word	0xffffffff


	//   ....[213]....
        /*7790*/ 	.word	0xffffffff


	//   ....[214]....
        /*7794*/ 	.word	0xffffffff


	//   ....[215]....
        /*7798*/ 	.word	0xffffffff


	//   ....[216]....
        /*779c*/ 	.word	0xffffffff


	//   ....[217]....
        /*77a0*/ 	.word	0xffffffff


	//   ....[218]....
        /*77a4*/ 	.word	0xffffffff


	//   ....[219]....
        /*77a8*/ 	.word	0xffffffff


	//   ....[220]....
        /*77ac*/ 	.word	0xffffffff


	//   ....[221]....
        /*77b0*/ 	.word	0xffffffff


	//   ....[222]....
        /*77b4*/ 	.word	0xffffffff


	//   ....[223]....
        /*77b8*/ 	.word	0xffffffff


	//   ....[224]....
        /*77bc*/ 	.word	0xffffffff


	//   ....[225]....
        /*77c0*/ 	.word	0xffffffff


	//   ....[226]....
        /*77c4*/ 	.word	0xffffffff


	//   ....[227]....
        /*77c8*/ 	.word	0xffffffff


	//   ....[228]....
        /*77cc*/ 	.word	0xffffffff


	//   ....[229]....
        /*77d0*/ 	.word	0xffffffff


	//   ....[230]....
        /*77d4*/ 	.word	0xffffffff


	//   ....[231]....
        /*77d8*/ 	.word	0xffffffff


	//   ....[232]....
        /*77dc*/ 	.word	0xffffffff


	//   ....[233]....
        /*77e0*/ 	.word	0xffffffff


	//   ....[234]....
        /*77e4*/ 	.word	0xffffffff


	//   ....[235]....
        /*77e8*/ 	.word	0xffffffff


	//   ....[236]....
        /*77ec*/ 	.word	0xffffffff


	//   ....[237]....
        /*77f0*/ 	.word	0xffffffff


	//   ....[238]....
        /*77f4*/ 	.word	0xffffffff


	//   ....[239]....
        /*77f8*/ 	.word	0xffffffff


	//   ....[240]....
        /*77fc*/ 	.word	0xffffffff


	//   ....[241]....
        /*7800*/ 	.word	0xffffffff


	//   ....[242]....
        /*7804*/ 	.word	0xffffffff


	//   ....[243]....
        /*7808*/ 	.word	0xffffffff


	//   ....[244]....
        /*780c*/ 	.word	0xffffffff


	//   ....[245]....
        /*7810*/ 	.word	0xffffffff


	//   ....[246]....
        /*7814*/ 	.word	0xffffffff


	//   ....[247]....
        /*7818*/ 	.word	0xffffffff


	//   ....[248]....
        /*781c*/ 	.word	0xffffffff


	//   ....[249]....
        /*7820*/ 	.word	0xffffffff


	//   ....[250]....
        /*7824*/ 	.word	0xffffffff


	//   ....[251]....
        /*7828*/ 	.word	0xffffffff


	//   ....[252]....
        /*782c*/ 	.word	0xffffffff


	//   ....[253]....
        /*7830*/ 	.word	0xffffffff


	//   ....[254]....
        /*7834*/ 	.word	0xffffffff


	//   ....[255]....
        /*7838*/ 	.word	0xffffffff


	//   ....[0]....
        /*783c*/ 	.word	0xffffffff


	//   ....[1]....
        /*7840*/ 	.word	0xffffffff


	//   ....[2]....
        /*7844*/ 	.word	0xffffffff


	//   ....[3]....
        /*7848*/ 	.word	0xffffffff


	//   ....[4]....
        /*784c*/ 	.word	0xffffffff


	//   ....[5]....
        /*7850*/ 	.word	0xffffffff


	//   ....[6]....
        /*7854*/ 	.word	0xffffffff


	//   ....[7]....
        /*7858*/ 	.word	0xffffffff


	//   ....[8]....
        /*785c*/ 	.word	0xffffffff


	//   ....[9]....
        /*7860*/ 	.word	0xffffffff


	//   ....[10]....
        /*7864*/ 	.word	0xffffffff


	//   ....[11]....
        /*7868*/ 	.word	0xffffffff


	//   ....[12]....
        /*786c*/ 	.word	0xffffffff


	//   ....[13]....
        /*7870*/ 	.word	0xffffffff


	//   ....[14]....
        /*7874*/ 	.word	0xffffffff


	//   ....[15]....
        /*7878*/ 	.word	0xffffffff


	//   ....[16]....
        /*787c*/ 	.word	0xffffffff


	//   ....[17]....
        /*7880*/ 	.word	0xffffffff


	//   ....[18]....
        /*7884*/ 	.word	0xffffffff


	//   ....[19]....
        /*7888*/ 	.word	0xffffffff


	//   ....[20]....
        /*788c*/ 	.word	0xffffffff


	//   ....[21]....
        /*7890*/ 	.word	0xffffffff


	//   ....[22]....
        /*7894*/ 	.word	0xffffffff


	//   ....[23]....
        /*7898*/ 	.word	0xffffffff


	//   ....[24]....
        /*789c*/ 	.word	0xffffffff


	//   ....[25]....
        /*78a0*/ 	.word	0xffffffff


	//   ....[26]....
        /*78a4*/ 	.word	0xffffffff


	//   ....[27]....
        /*78a8*/ 	.word	0xffffffff


	//   ....[28]....
        /*78ac*/ 	.word	0xffffffff


	//   ....[29]....
        /*78b0*/ 	.word	0xffffffff


	//   ....[30]....
        /*78b4*/ 	.word	0xffffffff


	//   ....[31]....
        /*78b8*/ 	.word	0xffffffff


	//   ....[32]....
        /*78bc*/ 	.word	0xffffffff


	//   ....[33]....
        /*78c0*/ 	.word	0xffffffff


	//   ....[34]....
        /*78c4*/ 	.word	0xffffffff


	//   ....[35]....
        /*78c8*/ 	.word	0xffffffff


	//   ....[36]....
        /*78cc*/ 	.word	0xffffffff


	//   ....[37]....
        /*78d0*/ 	.word	0xffffffff


	//   ....[38]....
        /*78d4*/ 	.word	0xffffffff


	//   ....[39]....
        /*78d8*/ 	.word	0xffffffff


	//   ....[40]....
        /*78dc*/ 	.word	0xffffffff


	//   ....[41]....
        /*78e0*/ 	.word	0xffffffff


	//   ....[42]....
        /*78e4*/ 	.word	0xffffffff


	//   ....[43]....
        /*78e8*/ 	.word	0xffffffff


	//   ....[44]....
        /*78ec*/ 	.word	0xffffffff


	//   ....[45]....
        /*78f0*/ 	.word	0xffffffff


	//   ....[46]....
        /*78f4*/ 	.word	0xffffffff


	//   ....[47]....
        /*78f8*/ 	.word	0xffffffff


	//   ....[48]....
        /*78fc*/ 	.word	0xffffffff


	//   ....[49]....
        /*7900*/ 	.word	0xffffffff


	//   ....[50]....
        /*7904*/ 	.word	0xffffffff


	//   ....[51]....
        /*7908*/ 	.word	0xffffffff


	//   ....[52]....
        /*790c*/ 	.word	0xffffffff


	//   ....[53]....
        /*7910*/ 	.word	0xffffffff


	//   ....[54]....
        /*7914*/ 	.word	0xffffffff


	//   ....[55]....
        /*7918*/ 	.word	0xffffffff


	//   ....[56]....
        /*791c*/ 	.word	0xffffffff


	//   ....[57]....
        /*7920*/ 	.word	0xffffffff


	//   ....[58]....
        /*7924*/ 	.word	0xffffffff


	//   ....[59]....
        /*7928*/ 	.word	0xffffffff


	//   ....[60]....
        /*792c*/ 	.word	0xffffffff


	//   ....[61]....
        /*7930*/ 	.word	0xffffffff


	//   ....[62]....
        /*7934*/ 	.word	0xffffffff


	//   ....[63]....
        /*7938*/ 	.word	0xffffffff


	//   ....[64]....
        /*793c*/ 	.word	0xffffffff


	//   ....[65]....
        /*7940*/ 	.word	0xffffffff


	//   ....[66]....
        /*7944*/ 	.word	0xffffffff


	//   ....[67]....
        /*7948*/ 	.word	0xffffffff


	//   ....[68]....
        /*794c*/ 	.word	0xffffffff


	//   ....[69]....
        /*7950*/ 	.word	0xffffffff


	//   ....[70]....
        /*7954*/ 	.word	0xffffffff


	//   ....[71]....
        /*7958*/ 	.word	0xffffffff


	//   ....[72]....
        /*795c*/ 	.word	0xffffffff


	//   ....[73]....
        /*7960*/ 	.word	0xffffffff


	//   ....[74]....
        /*7964*/ 	.word	0xffffffff


	//   ....[75]....
        /*7968*/ 	.word	0xffffffff


	//   ....[76]....
        /*796c*/ 	.word	0xffffffff


	//   ....[77]....
        /*7970*/ 	.word	0xffffffff


	//   ....[78]....
        /*7974*/ 	.word	0xffffffff


	//   ....[79]....
        /*7978*/ 	.word	0xffffffff


	//   ....[80]....
        /*797c*/ 	.word	0xffffffff


	//   ....[81]....
        /*7980*/ 	.word	0xffffffff


	//   ....[82]....
        /*7984*/ 	.word	0xffffffff


	//   ....[83]....
        /*7988*/ 	.word	0xffffffff


	//   ....[84]....
        /*798c*/ 	.word	0xffffffff


	//   ....[85]....
        /*7990*/ 	.word	0xffffffff


	//   ....[86]....
        /*7994*/ 	.word	0xffffffff


	//   ....[87]....
        /*7998*/ 	.word	0xffffffff


	//   ....[88]....
        /*799c*/ 	.word	0xffffffff


	//   ....[89]....
        /*79a0*/ 	.word	0xffffffff


	//   ....[90]....
        /*79a4*/ 	.word	0xffffffff


	//   ....[91]....
        /*79a8*/ 	.word	0xffffffff


	//   ....[92]....
        /*79ac*/ 	.word	0xffffffff


	//   ....[93]....
        /*79b0*/ 	.word	0xffffffff


	//   ....[94]....
        /*79b4*/ 	.word	0xffffffff


	//   ....[95]....
        /*79b8*/ 	.word	0xffffffff


	//   ....[96]....
        /*79bc*/ 	.word	0xffffffff


	//   ....[97]....
        /*79c0*/ 	.word	0xffffffff


	//   ....[98]....
        /*79c4*/ 	.word	0xffffffff


	//   ....[99]....
        /*79c8*/ 	.word	0xffffffff


	//   ....[100]....
        /*79cc*/ 	.word	0xffffffff


	//   ....[101]....
        /*79d0*/ 	.word	0xffffffff


	//   ....[102]....
        /*79d4*/ 	.word	0xffffffff


	//   ....[103]....
        /*79d8*/ 	.word	0xffffffff


	//   ....[104]....
        /*79dc*/ 	.word	0xffffffff


	//   ....[105]....
        /*79e0*/ 	.word	0xffffffff


	//   ....[106]....
        /*79e4*/ 	.word	0xffffffff


	//   ....[107]....
        /*79e8*/ 	.word	0xffffffff


	//   ....[108]....
        /*79ec*/ 	.word	0xffffffff


	//   ....[109]....
        /*79f0*/ 	.word	0xffffffff


	//   ....[110]....
        /*79f4*/ 	.word	0xffffffff


	//   ....[111]....
        /*79f8*/ 	.word	0xffffffff


	//   ....[112]....
        /*79fc*/ 	.word	0xffffffff


	//   ....[113]....
        /*7a00*/ 	.word	0xffffffff


	//   ....[114]....
        /*7a04*/ 	.word	0xffffffff


	//   ....[115]....
        /*7a08*/ 	.word	0xffffffff


	//   ....[116]....
        /*7a0c*/ 	.word	0xffffffff


	//   ....[117]....
        /*7a10*/ 	.word	0xffffffff


	//   ....[118]....
        /*7a14*/ 	.word	0xffffffff


	//   ....[119]....
        /*7a18*/ 	.word	0xffffffff


	//   ....[120]....
        /*7a1c*/ 	.word	0xffffffff


	//   ....[121]....
        /*7a20*/ 	.word	0xffffffff


	//   ....[122]....
        /*7a24*/ 	.word	0xffffffff


	//   ....[123]....
        /*7a28*/ 	.word	0xffffffff


	//   ....[124]....
        /*7a2c*/ 	.word	0xffffffff


	//   ....[125]....
        /*7a30*/ 	.word	0xffffffff


	//   ....[126]....
        /*7a34*/ 	.word	0xffffffff


	//   ....[127]....
        /*7a38*/ 	.word	0xffffffff


	//   ....[128]....
        /*7a3c*/ 	.word	0xffffffff


	//   ....[129]....
        /*7a40*/ 	.word	0xffffffff


	//   ....[130]....
        /*7a44*/ 	.word	0xffffffff


	//   ....[131]....
        /*7a48*/ 	.word	0xffffffff


	//   ....[132]....
        /*7a4c*/ 	.word	0xffffffff


	//   ....[133]....
        /*7a50*/ 	.word	0xffffffff


	//   ....[134]....
        /*7a54*/ 	.word	0xffffffff


	//   ....[135]....
        /*7a58*/ 	.word	0xffffffff


	//   ....[136]....
        /*7a5c*/ 	.word	0xffffffff


	//   ....[137]....
        /*7a60*/ 	.word	0xffffffff


	//   ....[138]....
        /*7a64*/ 	.word	0xffffffff


	//   ....[139]....
        /*7a68*/ 	.word	0xffffffff


	//   ....[140]....
        /*7a6c*/ 	.word	0xffffffff


	//   ....[141]....
        /*7a70*/ 	.word	0xffffffff


	//   ....[142]....
        /*7a74*/ 	.word	0xffffffff


	//   ....[143]....
        /*7a78*/ 	.word	0xffffffff


	//   ....[144]....
        /*7a7c*/ 	.word	0xffffffff


	//   ....[145]....
        /*7a80*/ 	.word	0xffffffff


	//   ....[146]....
        /*7a84*/ 	.word	0xffffffff


	//   ....[147]....
        /*7a88*/ 	.word	0xffffffff


	//   ....[148]....
        /*7a8c*/ 	.word	0xffffffff


	//   ....[149]....
        /*7a90*/ 	.word	0xffffffff


	//   ....[150]....
        /*7a94*/ 	.word	0xffffffff


	//   ....[151]....
        /*7a98*/ 	.word	0xffffffff


	//   ....[152]....
        /*7a9c*/ 	.word	0xffffffff


	//   ....[153]....
        /*7aa0*/ 	.word	0xffffffff


	//   ....[154]....
        /*7aa4*/ 	.word	0xffffffff


	//   ....[155]....
        /*7aa8*/ 	.word	0xffffffff


	//   ....[156]....
        /*7aac*/ 	.word	0xffffffff


	//   ....[157]....
        /*7ab0*/ 	.word	0xffffffff


	//   ....[158]....
        /*7ab4*/ 	.word	0xffffffff


	//   ....[159]....
        /*7ab8*/ 	.word	0xffffffff


	//   ....[160]....
        /*7abc*/ 	.word	0xffffffff


	//   ....[161]....
        /*7ac0*/ 	.word	0xffffffff


	//   ....[162]....
        /*7ac4*/ 	.word	0xffffffff


	//   ....[163]....
        /*7ac8*/ 	.word	0xffffffff


	//   ....[164]....
        /*7acc*/ 	.word	0xffffffff


	//   ....[165]....
        /*7ad0*/ 	.word	0xffffffff


	//   ....[166]....
        /*7ad4*/ 	.word	0xffffffff


	//   ....[167]....
        /*7ad8*/ 	.word	0xffffffff


	//   ....[168]....
        /*7adc*/ 	.word	0xffffffff


	//   ....[169]....
        /*7ae0*/ 	.word	0xffffffff


	//   ....[170]....
        /*7ae4*/ 	.word	0xffffffff


	//   ....[171]....
        /*7ae8*/ 	.word	0xffffffff


	//   ....[172]....
        /*7aec*/ 	.word	0xffffffff


	//   ....[173]....
        /*7af0*/ 	.word	0xffffffff


	//   ....[174]....
        /*7af4*/ 	.word	0xffffffff


	//   ....[175]....
        /*7af8*/ 	.word	0xffffffff


	//   ....[176]....
        /*7afc*/ 	.word	0xffffffff


	//   ....[177]....
        /*7b00*/ 	.word	0xffffffff


	//   ....[178]....
        /*7b04*/ 	.word	0xffffffff


	//   ....[179]....
        /*7b08*/ 	.word	0xffffffff


	//   ....[180]....
        /*7b0c*/ 	.word	0xffffffff


	//   ....[181]....
        /*7b10*/ 	.word	0xffffffff


	//   ....[182]....
        /*7b14*/ 	.word	0xffffffff


	//   ....[183]....
        /*7b18*/ 	.word	0xffffffff


	//   ....[184]....
        /*7b1c*/ 	.word	0xffffffff


	//   ....[185]....
        /*7b20*/ 	.word	0xffffffff


	//   ....[186]....
        /*7b24*/ 	.word	0xffffffff


	//   ....[187]....
        /*7b28*/ 	.word	0xffffffff


	//   ....[188]....
        /*7b2c*/ 	.word	0xffffffff


	//   ....[189]....
        /*7b30*/ 	.word	0xffffffff


	//   ....[190]....
        /*7b34*/ 	.word	0xffffffff


	//   ....[191]....
        /*7b38*/ 	.word	0xffffffff


	//   ....[192]....
        /*7b3c*/ 	.word	0xffffffff


	//   ....[193]....
        /*7b40*/ 	.word	0xffffffff


	//   ....[194]....
        /*7b44*/ 	.word	0xffffffff


	//   ....[195]....
        /*7b48*/ 	.word	0xffffffff


	//   ....[196]....
        /*7b4c*/ 	.word	0xffffffff


	//   ....[197]....
        /*7b50*/ 	.word	0xffffffff


	//   ....[198]....
        /*7b54*/ 	.word	0xffffffff


	//   ....[199]....
        /*7b58*/ 	.word	0xffffffff


	//   ....[200]....
        /*7b5c*/ 	.word	0xffffffff


	//   ....[201]....
        /*7b60*/ 	.word	0xffffffff


	//   ....[202]....
        /*7b64*/ 	.word	0xffffffff


	//   ....[203]....
        /*7b68*/ 	.word	0xffffffff


	//   ....[204]....
        /*7b6c*/ 	.word	0xffffffff


	//   ....[205]....
        /*7b70*/ 	.word	0xffffffff


	//   ....[206]....
        /*7b74*/ 	.word	0xffffffff


	//   ....[207]....
        /*7b78*/ 	.word	0xffffffff


	//   ....[208]....
        /*7b7c*/ 	.word	0xffffffff


	//   ....[209]....
        /*7b80*/ 	.word	0xffffffff


	//   ....[210]....
        /*7b84*/ 	.word	0xffffffff


	//   ....[211]....
        /*7b88*/ 	.word	0xffffffff


	//   ....[212]....
        /*7b8c*/ 	.word	0xffffffff


	//   ....[213]....
        /*7b90*/ 	.word	0xffffffff


	//   ....[214]....
        /*7b94*/ 	.word	0xffffffff


	//   ....[215]....
        /*7b98*/ 	.word	0xffffffff


	//   ....[216]....
        /*7b9c*/ 	.word	0xffffffff


	//   ....[217]....
        /*7ba0*/ 	.word	0xffffffff


	//   ....[218]....
        /*7ba4*/ 	.word	0xffffffff


	//   ....[219]....
        /*7ba8*/ 	.word	0xffffffff


	//   ....[220]....
        /*7bac*/ 	.word	0xffffffff


	//   ....[221]....
        /*7bb0*/ 	.word	0xffffffff


	//   ....[222]....
        /*7bb4*/ 	.word	0xffffffff


	//   ....[223]....
        /*7bb8*/ 	.word	0xffffffff


	//   ....[224]....
        /*7bbc*/ 	.word	0xffffffff


	//   ....[225]....
        /*7bc0*/ 	.word	0xffffffff


	//   ....[226]....
        /*7bc4*/ 	.word	0xffffffff


	//   ....[227]....
        /*7bc8*/ 	.word	0xffffffff


	//   ....[228]....
        /*7bcc*/ 	.word	0xffffffff


	//   ....[229]....
        /*7bd0*/ 	.word	0xffffffff


	//   ....[230]....
        /*7bd4*/ 	.word	0xffffffff


	//   ....[231]....
        /*7bd8*/ 	.word	0xffffffff


	//   ....[232]....
        /*7bdc*/ 	.word	0xffffffff


	//   ....[233]....
        /*7be0*/ 	.word	0xffffffff


	//   ....[234]....
        /*7be4*/ 	.word	0xffffffff


	//   ....[235]....
        /*7be8*/ 	.word	0xffffffff


	//   ....[236]....
        /*7bec*/ 	.word	0xffffffff


	//   ....[237]....
        /*7bf0*/ 	.word	0xffffffff


	//   ....[238]....
        /*7bf4*/ 	.word	0xffffffff


	//   ....[239]....
        /*7bf8*/ 	.word	0xffffffff


	//   ....[240]....
        /*7bfc*/ 	.word	0xffffffff


	//   ....[241]....
        /*7c00*/ 	.word	0xffffffff


	//   ....[242]....
        /*7c04*/ 	.word	0xffffffff


	//   ....[243]....
        /*7c08*/ 	.word	0xffffffff


	//   ....[244]....
        /*7c0c*/ 	.word	0xffffffff


	//   ....[245]....
        /*7c10*/ 	.word	0xffffffff


	//   ....[246]....
        /*7c14*/ 	.word	0xffffffff


	//   ....[247]....
        /*7c18*/ 	.word	0xffffffff


	//   ....[248]....
        /*7c1c*/ 	.word	0xffffffff


	//   ....[249]....
        /*7c20*/ 	.word	0xffffffff


	//   ....[250]....
        /*7c24*/ 	.word	0xffffffff


	//   ....[251]....
        /*7c28*/ 	.word	0xffffffff


	//   ....[252]....
        /*7c2c*/ 	.word	0xffffffff


	//   ....[253]....
        /*7c30*/ 	.word	0xffffffff


	//   ....[254]....
        /*7c34*/ 	.word	0xffffffff


	//   ....[255]....
        /*7c38*/ 	.word	0xffffffff


	//   ....[0]....
        /*7c3c*/ 	.word	0xffffffff


	//   ....[1]....
        /*7c40*/ 	.word	0xffffffff


	//   ....[2]....
        /*7c44*/ 	.word	0xffffffff


	//   ....[3]....
        /*7c48*/ 	.word	0xffffffff


	//   ....[4]....
        /*7c4c*/ 	.word	0xffffffff


	//   ....[5]....
        /*7c50*/ 	.word	0xffffffff


	//   ....[6]....
        /*7c54*/ 	.word	0xffffffff


	//   ....[7]....
        /*7c58*/ 	.word	0xffffffff


	//   ....[8]....
        /*7c5c*/ 	.word	0xffffffff


	//   ....[9]....
        /*7c60*/ 	.word	0xffffffff


	//   ....[10]....
        /*7c64*/ 	.word	0xffffffff


	//   ....[11]....
        /*7c68*/ 	.word	0xffffffff


	//   ....[12]....
        /*7c6c*/ 	.word	0xffffffff


	//   ....[13]....
        /*7c70*/ 	.word	0xffffffff


	//   ....[14]....
        /*7c74*/ 	.word	0xffffffff


	//   ....[15]....
        /*7c78*/ 	.word	0xffffffff


	//   ....[16]....
        /*7c7c*/ 	.word	0xffffffff


	//   ....[17]....
        /*7c80*/ 	.word	0xffffffff


	//   ....[18]....
        /*7c84*/ 	.word	0xffffffff


	//   ....[19]....
        /*7c88*/ 	.word	0xffffffff


	//   ....[20]....
        /*7c8c*/ 	.word	0xffffffff


	//   ....[21]....
        /*7c90*/ 	.word	0xffffffff


	//   ....[22]....
        /*7c94*/ 	.word	0xffffffff


	//   ....[23]....
        /*7c98*/ 	.word	0xffffffff


	//   ....[24]....
        /*7c9c*/ 	.word	0xffffffff


	//   ....[25]....
        /*7ca0*/ 	.word	0xffffffff


	//   ....[26]....
        /*7ca4*/ 	.word	0xffffffff


	//   ....[27]....
        /*7ca8*/ 	.word	0xffffffff


	//   ....[28]....
        /*7cac*/ 	.word	0xffffffff


	//   ....[29]....
        /*7cb0*/ 	.word	0xffffffff


	//   ....[30]....
        /*7cb4*/ 	.word	0xffffffff


	//   ....[31]....
        /*7cb8*/ 	.word	0xffffffff


	//   ....[32]....
        /*7cbc*/ 	.word	0xffffffff


	//   ....[33]....
        /*7cc0*/ 	.word	0xffffffff


	//   ....[34]....
        /*7cc4*/ 	.word	0xffffffff


	//   ....[35]....
        /*7cc8*/ 	.word	0xffffffff


	//   ....[36]....
        /*7ccc*/ 	.word	0xffffffff


	//   ....[37]....
        /*7cd0*/ 	.word	0xffffffff


	//   ....[38]....
        /*7cd4*/ 	.word	0xffffffff


	//   ....[39]....
        /*7cd8*/ 	.word	0xffffffff


	//   ....[40]....
        /*7cdc*/ 	.word	0xffffffff


	//   ....[41]....
        /*7ce0*/ 	.word	0xffffffff


	//   ....[42]....
        /*7ce4*/ 	.word	0xffffffff


	//   ....[43]....
        /*7ce8*/ 	.word	0xffffffff


	//   ....[44]....
        /*7cec*/ 	.word	0xffffffff


	//   ....[45]....
        /*7cf0*/ 	.word	0xffffffff


	//   ....[46]....
        /*7cf4*/ 	.word	0xffffffff


	//   ....[47]....
        /*7cf8*/ 	.word	0xffffffff


	//   ....[48]....
        /*7cfc*/ 	.word	0xffffffff


	//   ....[49]....
        /*7d00*/ 	.word	0xffffffff


	//   ....[50]....
        /*7d04*/ 	.word	0xffffffff


	//   ....[51]....
        /*7d08*/ 	.word	0xffffffff


	//   ....[52]....
        /*7d0c*/ 	.word	0xffffffff


	//   ....[53]....
        /*7d10*/ 	.word	0xffffffff


	//   ....[54]....
        /*7d14*/ 	.word	0xffffffff


	//   ....[55]....
        /*7d18*/ 	.word	0xffffffff


	//   ....[56]....
        /*7d1c*/ 	.word	0xffffffff


	//   ....[57]....
        /*7d20*/ 	.word	0xffffffff


	//   ....[58]....
        /*7d24*/ 	.word	0xffffffff


	//   ....[59]....
        /*7d28*/ 	.word	0xffffffff


	//   ....[60]....
        /*7d2c*/ 	.word	0xffffffff


	//   ....[61]....
        /*7d30*/ 	.word	0xffffffff


	//   ....[62]....
        /*7d34*/ 	.word	0xffffffff


	//   ....[63]....
        /*7d38*/ 	.word	0xffffffff


	//   ....[64]....
        /*7d3c*/ 	.word	0xffffffff


	//   ....[65]....
        /*7d40*/ 	.word	0xffffffff


	//   ....[66]....
        /*7d44*/ 	.word	0xffffffff


	//   ....[67]....
        /*7d48*/ 	.word	0xffffffff


	//   ....[68]....
        /*7d4c*/ 	.word	0xffffffff


	//   ....[69]....
        /*7d50*/ 	.word	0xffffffff


	//   ....[70]....
        /*7d54*/ 	.word	0xffffffff


	//   ....[71]....
        /*7d58*/ 	.word	0xffffffff


	//   ....[72]....
        /*7d5c*/ 	.word	0xffffffff


	//   ....[73]....
        /*7d60*/ 	.word	0xffffffff


	//   ....[74]....
        /*7d64*/ 	.word	0xffffffff


	//   ....[75]....
        /*7d68*/ 	.word	0xffffffff


	//   ....[76]....
        /*7d6c*/ 	.word	0xffffffff


	//   ....[77]....
        /*7d70*/ 	.word	0xffffffff


	//   ....[78]....
        /*7d74*/ 	.word	0xffffffff


	//   ....[79]....
        /*7d78*/ 	.word	0xffffffff


	//   ....[80]....
        /*7d7c*/ 	.word	0xffffffff


	//   ....[81]....
        /*7d80*/ 	.word	0xffffffff


	//   ....[82]....
        /*7d84*/ 	.word	0xffffffff


	//   ....[83]....
        /*7d88*/ 	.word	0xffffffff


	//   ....[84]....
        /*7d8c*/ 	.word	0xffffffff


	//   ....[85]....
        /*7d90*/ 	.word	0xffffffff


	//   ....[86]....
        /*7d94*/ 	.word	0xffffffff


	//   ....[87]....
        /*7d98*/ 	.word	0xffffffff


	//   ....[88]....
        /*7d9c*/ 	.word	0xffffffff


	//   ....[89]....
        /*7da0*/ 	.word	0xffffffff


	//   ....[90]....
        /*7da4*/ 	.word	0xffffffff


	//   ....[91]....
        /*7da8*/ 	.word	0xffffffff


	//   ....[92]....
        /*7dac*/ 	.word	0xffffffff


	//   ....[93]....
        /*7db0*/ 	.word	0xffffffff


	//   ....[94]....
        /*7db4*/ 	.word	0xffffffff


	//   ....[95]....
        /*7db8*/ 	.word	0xffffffff


	//   ....[96]....
        /*7dbc*/ 	.word	0xffffffff


	//   ....[97]....
        /*7dc0*/ 	.word	0xffffffff


	//   ....[98]....
        /*7dc4*/ 	.word	0xffffffff


	//   ....[99]....
        /*7dc8*/ 	.word	0xffffffff


	//   ....[100]....
        /*7dcc*/ 	.word	0xffffffff


	//   ....[101]....
        /*7dd0*/ 	.word	0xffffffff


	//   ....[102]....
        /*7dd4*/ 	.word	0xffffffff


	//   ....[103]....
        /*7dd8*/ 	.word	0xffffffff


	//   ....[104]....
        /*7ddc*/ 	.word	0xffffffff


	//   ....[105]....
        /*7de0*/ 	.word	0xffffffff


	//   ....[106]....
        /*7de4*/ 	.word	0xffffffff


	//   ....[107]....
        /*7de8*/ 	.word	0xffffffff


	//   ....[108]....
        /*7dec*/ 	.word	0xffffffff


	//   ....[109]....
        /*7df0*/ 	.word	0xffffffff


	//   ....[110]....
        /*7df4*/ 	.word	0xffffffff


	//   ....[111]....
        /*7df8*/ 	.word	0xffffffff


	//   ....[112]....
        /*7dfc*/ 	.word	0xffffffff


	//   ....[113]....
        /*7e00*/ 	.word	0xffffffff


	//   ....[114]....
        /*7e04*/ 	.word	0xffffffff


	//   ....[115]....
        /*7e08*/ 	.word	0xffffffff


	//   ....[116]....
        /*7e0c*/ 	.word	0xffffffff


	//   ....[117]....
        /*7e10*/ 	.word	0xffffffff


	//   ....[118]....
        /*7e14*/ 	.word	0xffffffff


	//   ....[119]....
        /*7e18*/ 	.word	0xffffffff


	//   ....[120]....
        /*7e1c*/ 	.word	0xffffffff


	//   ....[121]....
        /*7e20*/ 	.word	0xffffffff


	//   ....[122]....
        /*7e24*/ 	.word	0xffffffff


	//   ....[123]....
        /*7e28*/ 	.word	0xffffffff


	//   ....[124]....
        /*7e2c*/ 	.word	0xffffffff


	//   ....[125]....
        /*7e30*/ 	.word	0xffffffff


	//   ....[126]....
        /*7e34*/ 	.word	0xffffffff


	//   ....[127]....
        /*7e38*/ 	.word	0xffffffff


	//   ....[128]....
        /*7e3c*/ 	.word	0xffffffff


	//   ....[129]....
        /*7e40*/ 	.word	0xffffffff


	//   ....[130]....
        /*7e44*/ 	.word	0xffffffff


	//   ....[131]....
        /*7e48*/ 	.word	0xffffffff


	//   ....[132]....
        /*7e4c*/ 	.word	0xffffffff


	//   ....[133]....
        /*7e50*/ 	.word	0xffffffff


	//   ....[134]....
        /*7e54*/ 	.word	0xffffffff


	//   ....[135]....
        /*7e58*/ 	.word	0xffffffff


	//   ....[136]....
        /*7e5c*/ 	.word	0xffffffff


	//   ....[137]....
        /*7e60*/ 	.word	0xffffffff


	//   ....[138]....
        /*7e64*/ 	.word	0xffffffff


	//   ....[139]....
        /*7e68*/ 	.word	0xffffffff


	//   ....[140]....
        /*7e6c*/ 	.word	0xffffffff


	//   ....[141]....
        /*7e70*/ 	.word	0xffffffff


	//   ....[142]....
        /*7e74*/ 	.word	0xffffffff


	//   ....[143]....
        /*7e78*/ 	.word	0xffffffff


	//   ....[144]....
        /*7e7c*/ 	.word	0xffffffff


	//   ....[145]....
        /*7e80*/ 	.word	0xffffffff


	//   ....[146]....
        /*7e84*/ 	.word	0xffffffff


	//   ....[147]....
        /*7e88*/ 	.word	0xffffffff


	//   ....[148]....
        /*7e8c*/ 	.word	0xffffffff


	//   ....[149]....
        /*7e90*/ 	.word	0xffffffff


	//   ....[150]....
        /*7e94*/ 	.word	0xffffffff


	//   ....[151]....
        /*7e98*/ 	.word	0xffffffff


	//   ....[152]....
        /*7e9c*/ 	.word	0xffffffff


	//   ....[153]....
        /*7ea0*/ 	.word	0xffffffff


	//   ....[154]....
        /*7ea4*/ 	.word	0xffffffff


	//   ....[155]....
        /*7ea8*/ 	.word	0xffffffff


	//   ....[156]....
        /*7eac*/ 	.word	0xffffffff


	//   ....[157]....
        /*7eb0*/ 	.word	0xffffffff


	//   ....[158]....
        /*7eb4*/ 	.word	0xffffffff


	//   ....[159]....
        /*7eb8*/ 	.word	0xffffffff


	//   ....[160]....
        /*7ebc*/ 	.word	0xffffffff


	//   ....[161]....
        /*7ec0*/ 	.word	0xffffffff


	//   ....[162]....
        /*7ec4*/ 	.word	0xffffffff


	//   ....[163]....
        /*7ec8*/ 	.word	0xffffffff


	//   ....[164]....
        /*7ecc*/ 	.word	0xffffffff


	//   ....[165]....
        /*7ed0*/ 	.word	0xffffffff


	//   ....[166]....
        /*7ed4*/ 	.word	0xffffffff


	//   ....[167]....
        /*7ed8*/ 	.word	0xffffffff


	//   ....[168]....
        /*7edc*/ 	.word	0xffffffff


	//   ....[169]....
        /*7ee0*/ 	.word	0xffffffff


	//   ....[170]....
        /*7ee4*/ 	.word	0xffffffff


	//   ....[171]....
        /*7ee8*/ 	.word	0xffffffff


	//   ....[172]....
        /*7eec*/ 	.word	0xffffffff


	//   ....[173]....
        /*7ef0*/ 	.word	0xffffffff


	//   ....[174]....
        /*7ef4*/ 	.word	0xffffffff


	//   ....[175]....
        /*7ef8*/ 	.word	0xffffffff


	//   ....[176]....
        /*7efc*/ 	.word	0xffffffff


	//   ....[177]....
        /*7f00*/ 	.word	0xffffffff


	//   ....[178]....
        /*7f04*/ 	.word	0xffffffff


	//   ....[179]....
        /*7f08*/ 	.word	0xffffffff


	//   ....[180]....
        /*7f0c*/ 	.word	0xffffffff


	//   ....[181]....
        /*7f10*/ 	.word	0xffffffff


	//   ....[182]....
        /*7f14*/ 	.word	0xffffffff


	//   ....[183]....
        /*7f18*/ 	.word	0xffffffff


	//   ....[184]....
        /*7f1c*/ 	.word	0xffffffff


	//   ....[185]....
        /*7f20*/ 	.word	0xffffffff


	//   ....[186]....
        /*7f24*/ 	.word	0xffffffff


	//   ....[187]....
        /*7f28*/ 	.word	0xffffffff


	//   ....[188]....
        /*7f2c*/ 	.word	0xffffffff


	//   ....[189]....
        /*7f30*/ 	.word	0xffffffff


	//   ....[190]....
        /*7f34*/ 	.word	0xffffffff


	//   ....[191]....
        /*7f38*/ 	.word	0xffffffff


	//   ....[192]....
        /*7f3c*/ 	.word	0xffffffff


	//   ....[193]....
        /*7f40*/ 	.word	0xffffffff


	//   ....[194]....
        /*7f44*/ 	.word	0xffffffff


	//   ....[195]....
        /*7f48*/ 	.word	0xffffffff


	//   ....[196]....
        /*7f4c*/ 	.word	0xffffffff


	//   ....[197]....
        /*7f50*/ 	.word	0xffffffff


	//   ....[198]....
        /*7f54*/ 	.word	0xffffffff


	//   ....[199]....
        /*7f58*/ 	.word	0xffffffff


	//   ....[200]....
        /*7f5c*/ 	.word	0xffffffff


	//   ....[201]....
        /*7f60*/ 	.word	0xffffffff


	//   ....[202]....
        /*7f64*/ 	.word	0xffffffff


	//   ....[203]....
        /*7f68*/ 	.word	0xffffffff


	//   ....[204]....
        /*7f6c*/ 	.word	0xffffffff


	//   ....[205]....
        /*7f70*/ 	.word	0xffffffff


	//   ....[206]....
        /*7f74*/ 	.word	0xffffffff


	//   ....[207]....
        /*7f78*/ 	.word	0xffffffff


	//   ....[208]....
        /*7f7c*/ 	.word	0xffffffff


	//   ....[209]....
        /*7f80*/ 	.word	0xffffffff


	//   ....[210]....
        /*7f84*/ 	.word	0xffffffff


	//   ....[211]....
        /*7f88*/ 	.word	0xffffffff


	//   ....[212]....
        /*7f8c*/ 	.word	0xffffffff


	//   ....[213]....
        /*7f90*/ 	.word	0xffffffff


	//   ....[214]....
        /*7f94*/ 	.word	0xffffffff


	//   ....[215]....
        /*7f98*/ 	.word	0xffffffff


	//   ....[216]....
        /*7f9c*/ 	.word	0xffffffff


	//   ....[217]....
        /*7fa0*/ 	.word	0xffffffff


	//   ....[218]....
        /*7fa4*/ 	.word	0xffffffff


	//   ....[219]....
        /*7fa8*/ 	.word	0xffffffff


	//   ....[220]....
        /*7fac*/ 	.word	0xffffffff


	//   ....[221]....
        /*7fb0*/ 	.word	0xffffffff


	//   ....[222]....
        /*7fb4*/ 	.word	0xffffffff


	//   ....[223]....
        /*7fb8*/ 	.word	0xffffffff


	//   ....[224]....
        /*7fbc*/ 	.word	0xffffffff


	//   ....[225]....
        /*7fc0*/ 	.word	0xffffffff


	//   ....[226]....
        /*7fc4*/ 	.word	0xffffffff


	//   ....[227]....
        /*7fc8*/ 	.word	0xffffffff


	//   ....[228]....
        /*7fcc*/ 	.word	0xffffffff


	//   ....[229]....
        /*7fd0*/ 	.word	0xffffffff


	//   ....[230]....
        /*7fd4*/ 	.word	0xffffffff


	//   ....[231]....
        /*7fd8*/ 	.word	0xffffffff


	//   ....[232]....
        /*7fdc*/ 	.word	0xffffffff


	//   ....[233]....
        /*7fe0*/ 	.word	0xffffffff


	//   ....[234]....
        /*7fe4*/ 	.word	0xffffffff


	//   ....[235]....
        /*7fe8*/ 	.word	0xffffffff


	//   ....[236]....
        /*7fec*/ 	.word	0xffffffff


	//   ....[237]....
        /*7ff0*/ 	.word	0xffffffff


	//   ....[238]....
        /*7ff4*/ 	.word	0xffffffff


	//   ....[239]....
        /*7ff8*/ 	.word	0xffffffff


	//   ....[240]....
        /*7ffc*/ 	.word	0xffffffff


	//   ....[241]....
        /*8000*/ 	.word	0xffffffff


	//   ....[242]....
        /*8004*/ 	.word	0xffffffff


	//   ....[243]....
        /*8008*/ 	.word	0xffffffff


	//   ....[244]....
        /*800c*/ 	.word	0xffffffff


	//   ....[245]....
        /*8010*/ 	.word	0xffffffff


	//   ....[246]....
        /*8014*/ 	.word	0xffffffff


	//   ....[247]....
        /*8018*/ 	.word	0xffffffff


	//   ....[248]....
        /*801c*/ 	.word	0xffffffff


	//   ....[249]....
        /*8020*/ 	.word	0xffffffff


	//   ....[250]....
        /*8024*/ 	.word	0xffffffff


	//   ....[251]....
        /*8028*/ 	.word	0xffffffff


	//   ....[252]....
        /*802c*/ 	.word	0xffffffff


	//   ....[253]....
        /*8030*/ 	.word	0xffffffff


	//   ....[254]....
        /*8034*/ 	.word	0xffffffff


	//   ....[255]....
        /*8038*/ 	.word	0xffffffff


	//----- nvinfo : EIATTR_COOP_GROUP_INSTR_OFFSETS
	.align		4
.L_287:
        /*803c*/ 	.byte	0x04, 0x28
        /*803e*/ 	.short	(.L_289 - .L_288)


	//   ....[0]....
.L_288:
        /*8040*/ 	.word	0x00000030


	//   ....[1]....
        /*8044*/ 	.word	0x00000050


	//   ....[2]....
        /*8048*/ 	.word	0x00000060


	//   ....[3]....
        /*804c*/ 	.word	0x00000070


	//   ....[4]....
        /*8050*/ 	.word	0x00000080


	//   ....[5]....
        /*8054*/ 	.word	0x000000b0


	//   ....[6]....
        /*8058*/ 	.word	0x000000c0


	//   ....[7]....
        /*805c*/ 	.word	0x000000d0


	//   ....[8]....
        /*8060*/ 	.word	0x000000e0


	//   ....[9]....
        /*8064*/ 	.word	0x00000110


	//   ....[10]....
        /*8068*/ 	.word	0x00000120


	//   ....[11]....
        /*806c*/ 	.word	0x00000130


	//   ....[12]....
        /*8070*/ 	.word	0x00000140


	//   ....[13]....
        /*8074*/ 	.word	0x00000170


	//   ....[14]....
        /*8078*/ 	.word	0x00000180


	//   ....[15]....
        /*807c*/ 	.word	0x00000190


	//   ....[16]....
        /*8080*/ 	.word	0x000001a0


	//   ....[17]....
        /*8084*/ 	.word	0x000001d0


	//   ....[18]....
        /*8088*/ 	.word	0x000001e0


	//   ....[19]....
        /*808c*/ 	.word	0x000001f0


	//   ....[20]....
        /*8090*/ 	.word	0x00000200


	//   ....[21]....
        /*8094*/ 	.word	0x00000230


	//   ....[22]....
        /*8098*/ 	.word	0x00000240


	//   ....[23]....
        /*809c*/ 	.word	0x00000250


	//   ....[24]....
        /*80a0*/ 	.word	0x00000260


	//   ....[25]....
        /*80a4*/ 	.word	0x00000290


	//   ....[26]....
        /*80a8*/ 	.word	0x000002a0


	//   ....[27]....
        /*80ac*/ 	.word	0x000002b0


	//   ....[28]....
        /*80b0*/ 	.word	0x000002c0


	//   ....[29]....
        /*80b4*/ 	.word	0x000002f0


	//   ....[30]....
        /*80b8*/ 	.word	0x00000300


	//   ....[31]....
        /*80bc*/ 	.word	0x00000310


	//   ....[32]....
        /*80c0*/ 	.word	0x00000320


	//   ....[33]....
        /*80c4*/ 	.word	0x00000350


	//   ....[34]....
        /*80c8*/ 	.word	0x00000360


	//   ....[35]....
        /*80cc*/ 	.word	0x00000370


	//   ....[36]....
        /*80d0*/ 	.word	0x00000380


	//   ....[37]....
        /*80d4*/ 	.word	0x000003b0


	//   ....[38]....
        /*80d8*/ 	.word	0x000003c0


	//   ....[39]....
        /*80dc*/ 	.word	0x000003d0


	//   ....[40]....
        /*80e0*/ 	.word	0x000003e0


	//   ....[41]....
        /*80e4*/ 	.word	0x00000410


	//   ....[42]....
        /*80e8*/ 	.word	0x00000420


	//   ....[43]....
        /*80ec*/ 	.word	0x00000430


	//   ....[44]....
        /*80f0*/ 	.word	0x00000440


	//   ....[45]....
        /*80f4*/ 	.word	0x00000470


	//   ....[46]....
        /*80f8*/ 	.word	0x00000480


	//   ....[47]....
        /*80fc*/ 	.word	0x00000490


	//   ....[48]....
        /*8100*/ 	.word	0x000004a0


	//   ....[49]....
        /*8104*/ 	.word	0x000004d0


	//   ....[50]....
        /*8108*/ 	.word	0x000004e0


	//   ....[51]....
        /*810c*/ 	.word	0x000004f0


	//   ....[52]....
        /*8110*/ 	.word	0x00000500


	//   ....[53]....
        /*8114*/ 	.word	0x00000530


	//   ....[54]....
        /*8118*/ 	.word	0x00000540


	//   ....[55]....
        /*811c*/ 	.word	0x00000550


	//   ....[56]....
        /*8120*/ 	.word	0x00000560


	//   ....[57]....
        /*8124*/ 	.word	0x00000590


	//   ....[58]....
        /*8128*/ 	.word	0x000005a0


	//   ....[59]....
        /*812c*/ 	.word	0x000005b0


	//   ....[60]....
        /*8130*/ 	.word	0x000005c0


	//   ....[61]....
        /*8134*/ 	.word	0x000005f0


	//   ....[62]....
        /*8138*/ 	.word	0x00000600


	//   ....[63]....
        /*813c*/ 	.word	0x00000610


	//   ....[64]....
        /*8140*/ 	.word	0x00000620


	//   ....[65]....
        /*8144*/ 	.word	0x00000650


	//   ....[66]....
        /*8148*/ 	.word	0x00000660


	//   ....[67]....
        /*814c*/ 	.word	0x00000670


	//   ....[68]....
        /*8150*/ 	.word	0x00000680


	//   ....[69]....
        /*8154*/ 	.word	0x000006b0


	//   ....[70]....
        /*8158*/ 	.word	0x000006c0


	//   ....[71]....
        /*815c*/ 	.word	0x000006d0


	//   ....[72]....
        /*8160*/ 	.word	0x000006e0


	//   ....[73]....
        /*8164*/ 	.word	0x00000710


	//   ....[74]....
        /*8168*/ 	.word	0x00000720


	//   ....[75]....
        /*816c*/ 	.word	0x00000730


	//   ....[76]....
        /*8170*/ 	.word	0x00000740


	//   ....[77]....
        /*8174*/ 	.word	0x00000770


	//   ....[78]....
        /*8178*/ 	.word	0x00000780


	//   ....[79]....
        /*817c*/ 	.word	0x00000790


	//   ....[80]....
        /*8180*/ 	.word	0x000007a0


	//   ....[81]....
        /*8184*/ 	.word	0x000007d0


	//   ....[82]....
        /*8188*/ 	.word	0x000007e0


	//   ....[83]....
        /*818c*/ 	.word	0x000007f0


	//   ....[84]....
        /*8190*/ 	.word	0x00000800


	//   ....[85]....
        /*8194*/ 	.word	0x00000830


	//   ....[86]....
        /*8198*/ 	.word	0x00000840


	//   ....[87]....
        /*819c*/ 	.word	0x00000850


	//   ....[88]....
        /*81a0*/ 	.word	0x00000860


	//   ....[89]....
        /*81a4*/ 	.word	0x00000890


	//   ....[90]....
        /*81a8*/ 	.word	0x000008a0


	//   ....[91]....
        /*81ac*/ 	.word	0x000008b0


	//   ....[92]....
        /*81b0*/ 	.word	0x000008c0


	//   ....[93]....
        /*81b4*/ 	.word	0x000008f0


	//   ....[94]....
        /*81b8*/ 	.word	0x00000900


	//   ....[95]....
        /*81bc*/ 	.word	0x00000910


	//   ....[96]....
        /*81c0*/ 	.word	0x00000920


	//   ....[97]....
        /*81c4*/ 	.word	0x00000950


	//   ....[98]....
        /*81c8*/ 	.word	0x00000960


	//   ....[99]....
        /*81cc*/ 	.word	0x00000970


	//   ....[100]....
        /*81d0*/ 	.word	0x00000980


	//   ....[101]....
        /*81d4*/ 	.word	0x000009b0


	//   ....[102]....
        /*81d8*/ 	.word	0x000009c0


	//   ....[103]....
        /*81dc*/ 	.word	0x000009d0


	//   ....[104]....
        /*81e0*/ 	.word	0x000009e0


	//   ....[105]....
        /*81e4*/ 	.word	0x00000a10


	//   ....[106]....
        /*81e8*/ 	.word	0x00000a20


	//   ....[107]....
        /*81ec*/ 	.word	0x00000a30


	//   ....[108]....
        /*81f0*/ 	.word	0x00000a40


	//   ....[109]....
        /*81f4*/ 	.word	0x00000a70


	//   ....[110]....
        /*81f8*/ 	.word	0x00000a80


	//   ....[111]....
        /*81fc*/ 	.word	0x00000a90


	//   ....[112]....
        /*8200*/ 	.word	0x00000aa0


	//   ....[113]....
        /*8204*/ 	.word	0x00000ad0


	//   ....[114]....
        /*8208*/ 	.word	0x00000ae0


	//   ....[115]....
        /*820c*/ 	.word	0x00000af0


	//   ....[116]....
        /*8210*/ 	.word	0x00000b00


	//   ....[117]....
        /*8214*/ 	.word	0x00000b30


	//   ....[118]....
        /*8218*/ 	.word	0x00000b40


	//   ....[119]....
        /*821c*/ 	.word	0x00000b50


	//   ....[120]....
        /*8220*/ 	.word	0x00000b60


	//   ....[121]....
        /*8224*/ 	.word	0x00000b90


	//   ....[122]....
        /*8228*/ 	.word	0x00000ba0


	//   ....[123]....
        /*822c*/ 	.word	0x00000bb0


	//   ....[124]....
        /*8230*/ 	.word	0x00000bc0


	//   ....[125]....
        /*8234*/ 	.word	0x00000bf0


	//   ....[126]....
        /*8238*/ 	.word	0x00000c00


	//   ....[127]....
        /*823c*/ 	.word	0x00000c10


	//   ....[128]....
        /*8240*/ 	.word	0x00000c20


	//   ....[129]....
        /*8244*/ 	.word	0x00000c50


	//   ....[130]....
        /*8248*/ 	.word	0x00000c60


	//   ....[131]....
        /*824c*/ 	.word	0x00000c70


	//   ....[132]....
        /*8250*/ 	.word	0x00000c80


	//   ....[133]....
        /*8254*/ 	.word	0x00000cb0


	//   ....[134]....
        /*8258*/ 	.word	0x00000cc0


	//   ....[135]....
        /*825c*/ 	.word	0x00000cd0


	//   ....[136]....
        /*8260*/ 	.word	0x00000ce0


	//   ....[137]....
        /*8264*/ 	.word	0x00000d10


	//   ....[138]....
        /*8268*/ 	.word	0x00000d20


	//   ....[139]....
        /*826c*/ 	.word	0x00000d30


	//   ....[140]....
        /*8270*/ 	.word	0x00000d40


	//   ....[141]....
        /*8274*/ 	.word	0x00000d70


	//   ....[142]....
        /*8278*/ 	.word	0x00000d80


	//   ....[143]....
        /*827c*/ 	.word	0x00000d90


	//   ....[144]....
        /*8280*/ 	.word	0x00000da0


	//   ....[145]....
        /*8284*/ 	.word	0x00000dd0


	//   ....[146]....
        /*8288*/ 	.word	0x00000de0


	//   ....[147]....
        /*828c*/ 	.word	0x00000df0


	//   ....[148]....
        /*8290*/ 	.word	0x00000e00


	//   ....[149]....
        /*8294*/ 	.word	0x00000e30


	//   ....[150]....
        /*8298*/ 	.word	0x00000e40


	//   ....[151]....
        /*829c*/ 	.word	0x00000e50


	//   ....[152]....
        /*82a0*/ 	.word	0x00000e60


	//   ....[153]....
        /*82a4*/ 	.word	0x00000e90


	//   ....[154]....
        /*82a8*/ 	.word	0x00000ea0


	//   ....[155]....
        /*82ac*/ 	.word	0x00000eb0


	//   ....[156]....
        /*82b0*/ 	.word	0x00000ec0


	//   ....[157]....
        /*82b4*/ 	.word	0x00000ef0


	//   ....[158]....
        /*82b8*/ 	.word	0x00000f00


	//   ....[159]....
        /*82bc*/ 	.word	0x00000f10


	//   ....[160]....
        /*82c0*/ 	.word	0x00000f20


	//   ....[161]....
        /*82c4*/ 	.word	0x00000f50


	//   ....[162]....
        /*82c8*/ 	.word	0x00000f60


	//   ....[163]....
        /*82cc*/ 	.word	0x00000f70


	//   ....[164]....
        /*82d0*/ 	.word	0x00000f80


	//   ....[165]....
        /*82d4*/ 	.word	0x00000fb0


	//   ....[166]....
        /*82d8*/ 	.word	0x00000fc0


	//   ....[167]....
        /*82dc*/ 	.word	0x00000fd0


	//   ....[168]....
        /*82e0*/ 	.word	0x00000fe0


	//   ....[169]....
        /*82e4*/ 	.word	0x00001010


	//   ....[170]....
        /*82e8*/ 	.word	0x00001020


	//   ....[171]....
        /*82ec*/ 	.word	0x00001030


	//   ....[172]....
        /*82f0*/ 	.word	0x00001040


	//   ....[173]....
        /*82f4*/ 	.word	0x00001070


	//   ....[174]....
        /*82f8*/ 	.word	0x00001080


	//   ....[175]....
        /*82fc*/ 	.word	0x00001090


	//   ....[176]....
        /*8300*/ 	.word	0x000010a0


	//   ....[177]....
        /*8304*/ 	.word	0x000010d0


	//   ....[178]....
        /*8308*/ 	.word	0x000010e0


	//   ....[179]....
        /*830c*/ 	.word	0x000010f0


	//   ....[180]....
        /*8310*/ 	.word	0x00001100


	//   ....[181]....
        /*8314*/ 	.word	0x00001130


	//   ....[182]....
        /*8318*/ 	.word	0x00001140


	//   ....[183]....
        /*831c*/ 	.word	0x00001150


	//   ....[184]....
        /*8320*/ 	.word	0x00001160


	//   ....[185]....
        /*8324*/ 	.word	0x00001190


	//   ....[186]....
        /*8328*/ 	.word	0x000011a0


	//   ....[187]....
        /*832c*/ 	.word	0x000011b0


	//   ....[188]....
        /*8330*/ 	.word	0x000011c0


	//   ....[189]....
        /*8334*/ 	.word	0x000011f0


	//   ....[190]....
        /*8338*/ 	.word	0x00001200


	//   ....[191]....
        /*833c*/ 	.word	0x00001210


	//   ....[192]....
        /*8340*/ 	.word	0x00001220


	//   ....[193]....
        /*8344*/ 	.word	0x00001250


	//   ....[194]....
        /*8348*/ 	.word	0x00001260


	//   ....[195]....
        /*834c*/ 	.word	0x00001270


	//   ....[196]....
        /*8350*/ 	.word	0x00001280


	//   ....[197]....
        /*8354*/ 	.word	0x000012b0


	//   ....[198]....
        /*8358*/ 	.word	0x000012c0


	//   ....[199]....
        /*835c*/ 	.word	0x000012d0


	//   ....[200]....
        /*8360*/ 	.word	0x000012e0


	//   ....[201]....
        /*8364*/ 	.word	0x00001310


	//   ....[202]....
        /*8368*/ 	.word	0x00001320


	//   ....[203]....
        /*836c*/ 	.word	0x00001330


	//   ....[204]....
        /*8370*/ 	.word	0x00001340


	//   ....[205]....
        /*8374*/ 	.word	0x00001370


	//   ....[206]....
        /*8378*/ 	.word	0x00001380


	//   ....[207]....
        /*837c*/ 	.word	0x00001390


	//   ....[208]....
        /*8380*/ 	.word	0x000013a0


	//   ....[209]....
        /*8384*/ 	.word	0x000013d0


	//   ....[210]....
        /*8388*/ 	.word	0x000013e0


	//   ....[211]....
        /*838c*/ 	.word	0x000013f0


	//   ....[212]....
        /*8390*/ 	.word	0x00001400


	//   ....[213]....
        /*8394*/ 	.word	0x00001430


	//   ....[214]....
        /*8398*/ 	.word	0x00001440


	//   ....[215]....
        /*839c*/ 	.word	0x00001450


	//   ....[216]....
        /*83a0*/ 	.word	0x00001460


	//   ....[217]....
        /*83a4*/ 	.word	0x00001490


	//   ....[218]....
        /*83a8*/ 	.word	0x000014a0


	//   ....[219]....
        /*83ac*/ 	.word	0x000014b0


	//   ....[220]....
        /*83b0*/ 	.word	0x000014c0


	//   ....[221]....
        /*83b4*/ 	.word	0x000014f0


	//   ....[222]....
        /*83b8*/ 	.word	0x00001500


	//   ....[223]....
        /*83bc*/ 	.word	0x00001510


	//   ....[224]....
        /*83c0*/ 	.word	0x00001520


	//   ....[225]....
        /*83c4*/ 	.word	0x00001550


	//   ....[226]....
        /*83c8*/ 	.word	0x00001560


	//   ....[227]....
        /*83cc*/ 	.word	0x00001570


	//   ....[228]....
        /*83d0*/ 	.word	0x00001580


	//   ....[229]....
        /*83d4*/ 	.word	0x000015b0


	//   ....[230]....
        /*83d8*/ 	.word	0x000015c0


	//   ....[231]....
        /*83dc*/ 	.word	0x000015d0


	//   ....[232]....
        /*83e0*/ 	.word	0x000015e0


	//   ....[233]....
        /*83e4*/ 	.word	0x00001610


	//   ....[234]....
        /*83e8*/ 	.word	0x00001620


	//   ....[235]....
        /*83ec*/ 	.word	0x00001630


	//   ....[236]....
        /*83f0*/ 	.word	0x00001640


	//   ....[237]....
        /*83f4*/ 	.word	0x00001670


	//   ....[238]....
        /*83f8*/ 	.word	0x00001680


	//   ....[239]....
        /*83fc*/ 	.word	0x00001690


	//   ....[240]....
        /*8400*/ 	.word	0x000016a0


	//   ....[241]....
        /*8404*/ 	.word	0x000016d0


	//   ....[242]....
        /*8408*/ 	.word	0x000016e0


	//   ....[243]....
        /*840c*/ 	.word	0x000016f0


	//   ....[244]....
        /*8410*/ 	.word	0x00001700


	//   ....[245]....
        /*8414*/ 	.word	0x00001730


	//   ....[246]....
        /*8418*/ 	.word	0x00001740


	//   ....[247]....
        /*841c*/ 	.word	0x00001750


	//   ....[248]....
        /*8420*/ 	.word	0x00001760


	//   ....[249]....
        /*8424*/ 	.word	0x00001790


	//   ....[250]....
        /*8428*/ 	.word	0x000017a0


	//   ....[251]....
        /*842c*/ 	.word	0x000017b0


	//   ....[252]....
        /*8430*/ 	.word	0x000017c0


	//   ....[253]....
        /*8434*/ 	.word	0x000017f0


	//   ....[254]....
        /*8438*/ 	.word	0x00001800


	//   ....[255]....
        /*843c*/ 	.word	0x00001810


	//   ....[0]....
        /*8440*/ 	.word	0x00001820


	//   ....[1]....
        /*8444*/ 	.word	0x00001850


	//   ....[2]....
        /*8448*/ 	.word	0x00001860


	//   ....[3]....
        /*844c*/ 	.word	0x00001870


	//   ....[4]....
        /*8450*/ 	.word	0x00001880


	//   ....[5]....
        /*8454*/ 	.word	0x000018b0


	//   ....[6]....
        /*8458*/ 	.word	0x000018c0


	//   ....[7]....
        /*845c*/ 	.word	0x000018d0


	//   ....[8]....
        /*8460*/ 	.word	0x000018e0


	//   ....[9]....
        /*8464*/ 	.word	0x00001910


	//   ....[10]....
        /*8468*/ 	.word	0x00001920


	//   ....[11]....
        /*846c*/ 	.word	0x00001930


	//   ....[12]....
        /*8470*/ 	.word	0x00001940


	//   ....[13]....
        /*8474*/ 	.word	0x00001970


	//   ....[14]....
        /*8478*/ 	.word	0x00001980


	//   ....[15]....
        /*847c*/ 	.word	0x00001990


	//   ....[16]....
        /*8480*/ 	.word	0x000019a0


	//   ....[17]....
        /*8484*/ 	.word	0x000019d0


	//   ....[18]....
        /*8488*/ 	.word	0x000019e0


	//   ....[19]....
        /*848c*/ 	.word	0x000019f0


	//   ....[20]....
        /*8490*/ 	.word	0x00001a00


	//   ....[21]....
        /*8494*/ 	.word	0x00001a30


	//   ....[22]....
        /*8498*/ 	.word	0x00001a40


	//   ....[23]....
        /*849c*/ 	.word	0x00001a50


	//   ....[24]....
        /*84a0*/ 	.word	0x00001a60


	//   ....[25]....
        /*84a4*/ 	.word	0x00001a90


	//   ....[26]....
        /*84a8*/ 	.word	0x00001aa0


	//   ....[27]....
        /*84ac*/ 	.word	0x00001ab0


	//   ....[28]....
        /*84b0*/ 	.word	0x00001ac0


	//   ....[29]....
        /*84b4*/ 	.word	0x00001af0


	//   ....[30]....
        /*84b8*/ 	.word	0x00001b00


	//   ....[31]....
        /*84bc*/ 	.word	0x00001b10


	//   ....[32]....
        /*84c0*/ 	.word	0x00001b20


	//   ....[33]....
        /*84c4*/ 	.word	0x00001b50


	//   ....[34]....
        /*84c8*/ 	.word	0x00001b60


	//   ....[35]....
        /*84cc*/ 	.word	0x00001b70


	//   ....[36]....
        /*84d0*/ 	.word	0x00001b80


	//   ....[37]....
        /*84d4*/ 	.word	0x00001bb0


	//   ....[38]....
        /*84d8*/ 	.word	0x00001bc0


	//   ....[39]....
        /*84dc*/ 	.word	0x00001bd0


	//   ....[40]....
        /*84e0*/ 	.word	0x00001be0


	//   ....[41]....
        /*84e4*/ 	.word	0x00001c10


	//   ....[42]....
        /*84e8*/ 	.word	0x00001c20


	//   ....[43]....
        /*84ec*/ 	.word	0x00001c30


	//   ....[44]....
        /*84f0*/ 	.word	0x00001c40


	//   ....[45]....
        /*84f4*/ 	.word	0x00001c70


	//   ....[46]....
        /*84f8*/ 	.word	0x00001c80


	//   ....[47]....
        /*84fc*/ 	.word	0x00001c90


	//   ....[48]....
        /*8500*/ 	.word	0x00001ca0


	//   ....[49]....
        /*8504*/ 	.word	0x00001cd0


	//   ....[50]....
        /*8508*/ 	.word	0x00001ce0


	//   ....[51]....
        /*850c*/ 	.word	0x00001cf0


	//   ....[52]....
        /*8510*/ 	.word	0x00001d00


	//   ....[53]....
        /*8514*/ 	.word	0x00001d30


	//   ....[54]....
        /*8518*/ 	.word	0x00001d40


	//   ....[55]....
        /*851c*/ 	.word	0x00001d50


	//   ....[56]....
        /*8520*/ 	.word	0x00001d60


	//   ....[57]....
        /*8524*/ 	.word	0x00001d90


	//   ....[58]....
        /*8528*/ 	.word	0x00001da0


	//   ....[59]....
        /*852c*/ 	.word	0x00001db0


	//   ....[60]....
        /*8530*/ 	.word	0x00001dc0


	//   ....[61]....
        /*8534*/ 	.word	0x00001df0


	//   ....[62]....
        /*8538*/ 	.word	0x00001e00


	//   ....[63]....
        /*853c*/ 	.word	0x00001e10


	//   ....[64]....
        /*8540*/ 	.word	0x00001e20


	//   ....[65]....
        /*8544*/ 	.word	0x00001e50


	//   ....[66]....
        /*8548*/ 	.word	0x00001e60


	//   ....[67]....
        /*854c*/ 	.word	0x00001e70


	//   ....[68]....
        /*8550*/ 	.word	0x00001e80


	//   ....[69]....
        /*8554*/ 	.word	0x00001eb0


	//   ....[70]....
        /*8558*/ 	.word	0x00001ec0


	//   ....[71]....
        /*855c*/ 	.word	0x00001ed0


	//   ....[72]....
        /*8560*/ 	.word	0x00001ee0


	//   ....[73]....
        /*8564*/ 	.word	0x00001f10


	//   ....[74]....
        /*8568*/ 	.word	0x00001f20


	//   ....[75]....
        /*856c*/ 	.word	0x00001f30


	//   ....[76]....
        /*8570*/ 	.word	0x00001f40


	//   ....[77]....
        /*8574*/ 	.word	0x00001f70


	//   ....[78]....
        /*8578*/ 	.word	0x00001f80


	//   ....[79]....
        /*857c*/ 	.word	0x00001f90


	//   ....[80]....
        /*8580*/ 	.word	0x00001fa0


	//   ....[81]....
        /*8584*/ 	.word	0x00001fd0


	//   ....[82]....
        /*8588*/ 	.word	0x00001fe0


	//   ....[83]....
        /*858c*/ 	.word	0x00001ff0


	//   ....[84]....
        /*8590*/ 	.word	0x00002000


	//   ....[85]....
        /*8594*/ 	.word	0x00002030


	//   ....[86]....
        /*8598*/ 	.word	0x00002040


	//   ....[87]....
        /*859c*/ 	.word	0x00002050


	//   ....[88]....
        /*85a0*/ 	.word	0x00002060


	//   ....[89]....
        /*85a4*/ 	.word	0x00002090


	//   ....[90]....
        /*85a8*/ 	.word	0x000020a0


	//   ....[91]....
        /*85ac*/ 	.word	0x000020b0


	//   ....[92]....
        /*85b0*/ 	.word	0x000020c0


	//   ....[93]....
        /*85b4*/ 	.word	0x000020f0


	//   ....[94]....
        /*85b8*/ 	.word	0x00002100


	//   ....[95]....
        /*85bc*/ 	.word	0x00002110


	//   ....[96]....
        /*85c0*/ 	.word	0x00002120


	//   ....[97]....
        /*85c4*/ 	.word	0x00002150


	//   ....[98]....
        /*85c8*/ 	.word	0x00002160


	//   ....[99]....
        /*85cc*/ 	.word	0x00002170


	//   ....[100]....
        /*85d0*/ 	.word	0x00002180


	//   ....[101]....
        /*85d4*/ 	.word	0x000021b0


	//   ....[102]....
        /*85d8*/ 	.word	0x000021c0


	//   ....[103]....
        /*85dc*/ 	.word	0x000021d0


	//   ....[104]....
        /*85e0*/ 	.word	0x000021e0


	//   ....[105]....
        /*85e4*/ 	.word	0x00002210


	//   ....[106]....
        /*85e8*/ 	.word	0x00002220


	//   ....[107]....
        /*85ec*/ 	.word	0x00002230


	//   ....[108]....
        /*85f0*/ 	.word	0x00002240


	//   ....[109]....
        /*85f4*/ 	.word	0x00002270


	//   ....[110]....
        /*85f8*/ 	.word	0x00002280


	//   ....[111]....
        /*85fc*/ 	.word	0x00002290


	//   ....[112]....
        /*8600*/ 	.word	0x000022a0


	//   ....[113]....
        /*8604*/ 	.word	0x000022d0


	//   ....[114]....
        /*8608*/ 	.word	0x000022e0


	//   ....[115]....
        /*860c*/ 	.word	0x000022f0


	//   ....[116]....
        /*8610*/ 	.word	0x00002300


	//   ....[117]....
        /*8614*/ 	.word	0x00002330


	//   ....[118]....
        /*8618*/ 	.word	0x00002340


	//   ....[119]....
        /*861c*/ 	.word	0x00002350


	//   ....[120]....
        /*8620*/ 	.word	0x00002360


	//   ....[121]....
        /*8624*/ 	.word	0x00002390


	//   ....[122]....
        /*8628*/ 	.word	0x000023a0


	//   ....[123]....
        /*862c*/ 	.word	0x000023b0


	//   ....[124]....
        /*8630*/ 	.word	0x000023c0


	//   ....[125]....
        /*8634*/ 	.word	0x000023f0


	//   ....[126]....
        /*8638*/ 	.word	0x00002400


	//   ....[127]....
        /*863c*/ 	.word	0x00002410


	//   ....[128]....
        /*8640*/ 	.word	0x00002420


	//   ....[129]....
        /*8644*/ 	.word	0x00002450


	//   ....[130]....
        /*8648*/ 	.word	0x00002460


	//   ....[131]....
        /*864c*/ 	.word	0x00002470


	//   ....[132]....
        /*8650*/ 	.word	0x00002480


	//   ....[133]....
        /*8654*/ 	.word	0x000024b0


	//   ....[134]....
        /*8658*/ 	.word	0x000024c0


	//   ....[135]....
        /*865c*/ 	.word	0x000024d0


	//   ....[136]....
        /*8660*/ 	.word	0x000024e0


	//   ....[137]....
        /*8664*/ 	.word	0x00002510


	//   ....[138]....
        /*8668*/ 	.word	0x00002520


	//   ....[139]....
        /*866c*/ 	.word	0x00002530


	//   ....[140]....
        /*8670*/ 	.word	0x00002540


	//   ....[141]....
        /*8674*/ 	.word	0x00002570


	//   ....[142]....
        /*8678*/ 	.word	0x00002580


	//   ....[143]....
        /*867c*/ 	.word	0x00002590


	//   ....[144]....
        /*8680*/ 	.word	0x000025a0


	//   ....[145]....
        /*8684*/ 	.word	0x000025d0


	//   ....[146]....
        /*8688*/ 	.word	0x000025e0


	//   ....[147]....
        /*868c*/ 	.word	0x000025f0


	//   ....[148]....
        /*8690*/ 	.word	0x00002600


	//   ....[149]....
        /*8694*/ 	.word	0x00002630


	//   ....[150]....
        /*8698*/ 	.word	0x00002640


	//   ....[151]....
        /*869c*/ 	.word	0x00002650


	//   ....[152]....
        /*86a0*/ 	.word	0x00002660


	//   ....[153]....
        /*86a4*/ 	.word	0x00002690


	//   ....[154]....
        /*86a8*/ 	.word	0x000026a0


	//   ....[155]....
        /*86ac*/ 	.word	0x000026b0


	//   ....[156]....
        /*86b0*/ 	.word	0x000026c0


	//   ....[157]....
        /*86b4*/ 	.word	0x000026f0


	//   ....[158]....
        /*86b8*/ 	.word	0x00002700


	//   ....[159]....
        /*86bc*/ 	.word	0x00002710


	//   ....[160]....
        /*86c0*/ 	.word	0x00002720


	//   ....[161]....
        /*86c4*/ 	.word	0x00002750


	//   ....[162]....
        /*86c8*/ 	.word	0x00002760


	//   ....[163]....
        /*86cc*/ 	.word	0x00002770


	//   ....[164]....
        /*86d0*/ 	.word	0x00002780


	//   ....[165]....
        /*86d4*/ 	.word	0x000027b0


	//   ....[166]....
        /*86d8*/ 	.word	0x000027c0


	//   ....[167]....
        /*86dc*/ 	.word	0x000027d0


	//   ....[168]....
        /*86e0*/ 	.word	0x000027e0


	//   ....[169]....
        /*86e4*/ 	.word	0x00002810


	//   ....[170]....
        /*86e8*/ 	.word	0x00002820


	//   ....[171]....
        /*86ec*/ 	.word	0x00002830


	//   ....[172]....
        /*86f0*/ 	.word	0x00002840


	//   ....[173]....
        /*86f4*/ 	.word	0x00002870


	//   ....[174]....
        /*86f8*/ 	.word	0x00002880


	//   ....[175]....
        /*86fc*/ 	.word	0x00002890


	//   ....[176]....
        /*8700*/ 	.word	0x000028a0


	//   ....[177]....
        /*8704*/ 	.word	0x000028d0


	//   ....[178]....
        /*8708*/ 	.word	0x000028e0


	//   ....[179]....
        /*870c*/ 	.word	0x000028f0


	//   ....[180]....
        /*8710*/ 	.word	0x00002900


	//   ....[181]....
        /*8714*/ 	.word	0x00002930


	//   ....[182]....
        /*8718*/ 	.word	0x00002940


	//   ....[183]....
        /*871c*/ 	.word	0x00002950


	//   ....[184]....
        /*8720*/ 	.word	0x00002960


	//   ....[185]....
        /*8724*/ 	.word	0x00002990


	//   ....[186]....
        /*8728*/ 	.word	0x000029a0


	//   ....[187]....
        /*872c*/ 	.word	0x000029b0


	//   ....[188]....
        /*8730*/ 	.word	0x000029c0


	//   ....[189]....
        /*8734*/ 	.word	0x000029f0


	//   ....[190]....
        /*8738*/ 	.word	0x00002a00


	//   ....[191]....
        /*873c*/ 	.word	0x00002a10


	//   ....[192]....
        /*8740*/ 	.word	0x00002a20


	//   ....[193]....
        /*8744*/ 	.word	0x00002a50


	//   ....[194]....
        /*8748*/ 	.word	0x00002a60


	//   ....[195]....
        /*874c*/ 	.word	0x00002a70


	//   ....[196]....
        /*8750*/ 	.word	0x00002a80


	//   ....[197]....
        /*8754*/ 	.word	0x00002ab0


	//   ....[198]....
        /*8758*/ 	.word	0x00002ac0


	//   ....[199]....
        /*875c*/ 	.word	0x00002ad0


	//   ....[200]....
        /*8760*/ 	.word	0x00002ae0


	//   ....[201]....
        /*8764*/ 	.word	0x00002b10


	//   ....[202]....
        /*8768*/ 	.word	0x00002b20


	//   ....[203]....
        /*876c*/ 	.word	0x00002b30


	//   ....[204]....
        /*8770*/ 	.word	0x00002b40


	//   ....[205]....
        /*8774*/ 	.word	0x00002b70


	//   ....[206]....
        /*8778*/ 	.word	0x00002b80


	//   ....[207]....
        /*877c*/ 	.word	0x00002b90


	//   ....[208]....
        /*8780*/ 	.word	0x00002ba0


	//   ....[209]....
        /*8784*/ 	.word	0x00002bd0


	//   ....[210]....
        /*8788*/ 	.word	0x00002be0


	//   ....[211]....
        /*878c*/ 	.word	0x00002bf0


	//   ....[212]....
        /*8790*/ 	.word	0x00002c00


	//   ....[213]....
        /*8794*/ 	.word	0x00002c30


	//   ....[214]....
        /*8798*/ 	.word	0x00002c40


	//   ....[215]....
        /*879c*/ 	.word	0x00002c50


	//   ....[216]....
        /*87a0*/ 	.word	0x00002c60


	//   ....[217]....
        /*87a4*/ 	.word	0x00002c90


	//   ....[218]....
        /*87a8*/ 	.word	0x00002ca0


	//   ....[219]....
        /*87ac*/ 	.word	0x00002cb0


	//   ....[220]....
        /*87b0*/ 	.word	0x00002cc0


	//   ....[221]....
        /*87b4*/ 	.word	0x00002cf0


	//   ....[222]....
        /*87b8*/ 	.word	0x00002d00


	//   ....[223]....
        /*87bc*/ 	.word	0x00002d10


	//   ....[224]....
        /*87c0*/ 	.word	0x00002d20


	//   ....[225]....
        /*87c4*/ 	.word	0x00002d50


	//   ....[226]....
        /*87c8*/ 	.word	0x00002d60


	//   ....[227]....
        /*87cc*/ 	.word	0x00002d70


	//   ....[228]....
        /*87d0*/ 	.word	0x00002d80


	//   ....[229]....
        /*87d4*/ 	.word	0x00002db0


	//   ....[230]....
        /*87d8*/ 	.word	0x00002dc0


	//   ....[231]....
        /*87dc*/ 	.word	0x00002dd0


	//   ....[232]....
        /*87e0*/ 	.word	0x00002de0


	//   ....[233]....
        /*87e4*/ 	.word	0x00002e10


	//   ....[234]....
        /*87e8*/ 	.word	0x00002e20


	//   ....[235]....
        /*87ec*/ 	.word	0x00002e30


	//   ....[236]....
        /*87f0*/ 	.word	0x00002e40


	//   ....[237]....
        /*87f4*/ 	.word	0x00002e70


	//   ....[238]....
        /*87f8*/ 	.word	0x00002e80


	//   ....[239]....
        /*87fc*/ 	.word	0x00002e90


	//   ....[240]....
        /*8800*/ 	.word	0x00002ea0


	//   ....[241]....
        /*8804*/ 	.word	0x00002ed0


	//   ....[242]....
        /*8808*/ 	.word	0x00002ee0


	//   ....[243]....
        /*880c*/ 	.word	0x00002ef0


	//   ....[244]....
        /*8810*/ 	.word	0x00002f00


	//   ....[245]....
        /*8814*/ 	.word	0x00002f30


	//   ....[246]....
        /*8818*/ 	.word	0x00002f40


	//   ....[247]....
        /*881c*/ 	.word	0x00002f50


	//   ....[248]....
        /*8820*/ 	.word	0x00002f60


	//   ....[249]....
        /*8824*/ 	.word	0x00002f90


	//   ....[250]....
        /*8828*/ 	.word	0x00002fa0


	//   ....[251]....
        /*882c*/ 	.word	0x00002fb0


	//   ....[252]....
        /*8830*/ 	.word	0x00002fc0


	//   ....[253]....
        /*8834*/ 	.word	0x00002ff0


	//   ....[254]....
        /*8838*/ 	.word	0x00003000


	//   ....[255]....
        /*883c*/ 	.word	0x00003010


	//   ....[0]....
        /*8840*/ 	.word	0x00003020


	//   ....[1]....
        /*8844*/ 	.word	0x00003050


	//   ....[2]....
        /*8848*/ 	.word	0x00003060


	//   ....[3]....
        /*884c*/ 	.word	0x00003070


	//   ....[4]....
        /*8850*/ 	.word	0x00003080


	//   ....[5]....
        /*8854*/ 	.word	0x000030b0


	//   ....[6]....
        /*8858*/ 	.word	0x000030c0


	//   ....[7]....
        /*885c*/ 	.word	0x000030d0


	//   ....[8]....
        /*8860*/ 	.word	0x000030e0


	//   ....[9]....
        /*8864*/ 	.word	0x00003110


	//   ....[10]....
        /*8868*/ 	.word	0x00003120


	//   ....[11]....
        /*886c*/ 	.word	0x00003130


	//   ....[12]....
        /*8870*/ 	.word	0x00003140


	//   ....[13]....
        /*8874*/ 	.word	0x00003170


	//   ....[14]....
        /*8878*/ 	.word	0x00003180


	//   ....[15]....
        /*887c*/ 	.word	0x00003190


	//   ....[16]....
        /*8880*/ 	.word	0x000031a0


	//   ....[17]....
        /*8884*/ 	.word	0x000031d0


	//   ....[18]....
        /*8888*/ 	.word	0x000031e0


	//   ....[19]....
        /*888c*/ 	.word	0x000031f0


	//   ....[20]....
        /*8890*/ 	.word	0x00003200


	//   ....[21]....
        /*8894*/ 	.word	0x00003230


	//   ....[22]....
        /*8898*/ 	.word	0x00003240


	//   ....[23]....
        /*889c*/ 	.word	0x00003250


	//   ....[24]....
        /*88a0*/ 	.word	0x00003260


	//   ....[25]....
        /*88a4*/ 	.word	0x00003290


	//   ....[26]....
        /*88a8*/ 	.word	0x000032a0


	//   ....[27]....
        /*88ac*/ 	.word	0x000032b0


	//   ....[28]....
        /*88b0*/ 	.word	0x000032c0


	//   ....[29]....
        /*88b4*/ 	.word	0x000032f0


	//   ....[30]....
        /*88b8*/ 	.word	0x00003300


	//   ....[31]....
        /*88bc*/ 	.word	0x00003310


	//   ....[32]....
        /*88c0*/ 	.word	0x00003320


	//   ....[33]....
        /*88c4*/ 	.word	0x00003350


	//   ....[34]....
        /*88c8*/ 	.word	0x00003360


	//   ....[35]....
        /*88cc*/ 	.word	0x00003370


	//   ....[36]....
        /*88d0*/ 	.word	0x00003380


	//   ....[37]....
        /*88d4*/ 	.word	0x000033b0


	//   ....[38]....
        /*88d8*/ 	.word	0x000033c0


	//   ....[39]....
        /*88dc*/ 	.word	0x000033d0


	//   ....[40]....
        /*88e0*/ 	.word	0x000033e0


	//   ....[41]....
        /*88e4*/ 	.word	0x00003410


	//   ....[42]....
        /*88e8*/ 	.word	0x00003420


	//   ....[43]....
        /*88ec*/ 	.word	0x00003430


	//   ....[44]....
        /*88f0*/ 	.word	0x00003440


	//   ....[45]....
        /*88f4*/ 	.word	0x00003470


	//   ....[46]....
        /*88f8*/ 	.word	0x00003480


	//   ....[47]....
        /*88fc*/ 	.word	0x00003490


	//   ....[48]....
        /*8900*/ 	.word	0x000034a0


	//   ....[49]....
        /*8904*/ 	.word	0x000034d0


	//   ....[50]....
        /*8908*/ 	.word	0x000034e0


	//   ....[51]....
        /*890c*/ 	.word	0x000034f0


	//   ....[52]....
        /*8910*/ 	.word	0x00003500


	//   ....[53]....
        /*8914*/ 	.word	0x00003530


	//   ....[54]....
        /*8918*/ 	.word	0x00003540


	//   ....[55]....
        /*891c*/ 	.word	0x00003550


	//   ....[56]....
        /*8920*/ 	.word	0x00003560


	//   ....[57]....
        /*8924*/ 	.word	0x00003590


	//   ....[58]....
        /*8928*/ 	.word	0x000035a0


	//   ....[59]....
        /*892c*/ 	.word	0x000035b0


	//   ....[60]....
        /*8930*/ 	.word	0x000035c0


	//   ....[61]....
        /*8934*/ 	.word	0x000035f0


	//   ....[62]....
        /*8938*/ 	.word	0x00003600


	//   ....[63]....
        /*893c*/ 	.word	0x00003610


	//   ....[64]....
        /*8940*/ 	.word	0x00003620


	//   ....[65]....
        /*8944*/ 	.word	0x00003650


	//   ....[66]....
        /*8948*/ 	.word	0x00003660


	//   ....[67]....
        /*894c*/ 	.word	0x00003670


	//   ....[68]....
        /*8950*/ 	.word	0x00003680


	//   ....[69]....
        /*8954*/ 	.word	0x000036b0


	//   ....[70]....
        /*8958*/ 	.word	0x000036c0


	//   ....[71]....
        /*895c*/ 	.word	0x000036d0


	//   ....[72]....
        /*8960*/ 	.word	0x000036e0


	//   ....[73]....
        /*8964*/ 	.word	0x00003710


	//   ....[74]....
        /*8968*/ 	.word	0x00003720


	//   ....[75]....
        /*896c*/ 	.word	0x00003730


	//   ....[76]....
        /*8970*/ 	.word	0x00003740


	//   ....[77]....
        /*8974*/ 	.word	0x00003770


	//   ....[78]....
        /*8978*/ 	.word	0x00003780


	//   ....[79]....
        /*897c*/ 	.word	0x00003790


	//   ....[80]....
        /*8980*/ 	.word	0x000037a0


	//   ....[81]....
        /*8984*/ 	.word	0x000037d0


	//   ....[82]....
        /*8988*/ 	.word	0x000037e0


	//   ....[83]....
        /*898c*/ 	.word	0x000037f0


	//   ....[84]....
        /*8990*/ 	.word	0x00003800


	//   ....[85]....
        /*8994*/ 	.word	0x00003830


	//   ....[86]....
        /*8998*/ 	.word	0x00003840


	//   ....[87]....
        /*899c*/ 	.word	0x00003850


	//   ....[88]....
        /*89a0*/ 	.word	0x00003860


	//   ....[89]....
        /*89a4*/ 	.word	0x00003890


	//   ....[90]....
        /*89a8*/ 	.word	0x000038a0


	//   ....[91]....
        /*89ac*/ 	.word	0x000038b0


	//   ....[92]....
        /*89b0*/ 	.word	0x000038c0


	//   ....[93]....
        /*89b4*/ 	.word	0x000038f0


	//   ....[94]....
        /*89b8*/ 	.word	0x00003900


	//   ....[95]....
        /*89bc*/ 	.word	0x00003910


	//   ....[96]....
        /*89c0*/ 	.word	0x00003920


	//   ....[97]....
        /*89c4*/ 	.word	0x00003950


	//   ....[98]....
        /*89c8*/ 	.word	0x00003960


	//   ....[99]....
        /*89cc*/ 	.word	0x00003970


	//   ....[100]....
        /*89d0*/ 	.word	0x00003980


	//   ....[101]....
        /*89d4*/ 	.word	0x000039b0


	//   ....[102]....
        /*89d8*/ 	.word	0x000039c0


	//   ....[103]....
        /*89dc*/ 	.word	0x000039d0


	//   ....[104]....
        /*89e0*/ 	.word	0x000039e0


	//   ....[105]....
        /*89e4*/ 	.word	0x00003a10


	//   ....[106]....
        /*89e8*/ 	.word	0x00003a20


	//   ....[107]....
        /*89ec*/ 	.word	0x00003a30


	//   ....[108]....
        /*89f0*/ 	.word	0x00003a40


	//   ....[109]....
        /*89f4*/ 	.word	0x00003a70


	//   ....[110]....
        /*89f8*/ 	.word	0x00003a80


	//   ....[111]....
        /*89fc*/ 	.word	0x00003a90


	//   ....[112]....
        /*8a00*/ 	.word	0x00003aa0


	//   ....[113]....
        /*8a04*/ 	.word	0x00003ad0


	//   ....[114]....
        /*8a08*/ 	.word	0x00003ae0


	//   ....[115]....
        /*8a0c*/ 	.word	0x00003af0


	//   ....[116]....
        /*8a10*/ 	.word	0x00003b00


	//   ....[117]....
        /*8a14*/ 	.word	0x00003b30


	//   ....[118]....
        /*8a18*/ 	.word	0x00003b40


	//   ....[119]....
        /*8a1c*/ 	.word	0x00003b50


	//   ....[120]....
        /*8a20*/ 	.word	0x00003b60


	//   ....[121]....
        /*8a24*/ 	.word	0x00003b90


	//   ....[122]....
        /*8a28*/ 	.word	0x00003ba0


	//   ....[123]....
        /*8a2c*/ 	.word	0x00003bb0


	//   ....[124]....
        /*8a30*/ 	.word	0x00003bc0


	//   ....[125]....
        /*8a34*/ 	.word	0x00003bf0


	//   ....[126]....
        /*8a38*/ 	.word	0x00003c00


	//   ....[127]....
        /*8a3c*/ 	.word	0x00003c10


	//   ....[128]....
        /*8a40*/ 	.word	0x00003c20


	//   ....[129]....
        /*8a44*/ 	.word	0x00003c50


	//   ....[130]....
        /*8a48*/ 	.word	0x00003c60


	//   ....[131]....
        /*8a4c*/ 	.word	0x00003c70


	//   ....[132]....
        /*8a50*/ 	.word	0x00003c80


	//   ....[133]....
        /*8a54*/ 	.word	0x00003cb0


	//   ....[134]....
        /*8a58*/ 	.word	0x00003cc0


	//   ....[135]....
        /*8a5c*/ 	.word	0x00003cd0


	//   ....[136]....
        /*8a60*/ 	.word	0x00003ce0


	//   ....[137]....
        /*8a64*/ 	.word	0x00003d10


	//   ....[138]....
        /*8a68*/ 	.word	0x00003d20


	//   ....[139]....
        /*8a6c*/ 	.word	0x00003d30


	//   ....[140]....
        /*8a70*/ 	.word	0x00003d40


	//   ....[141]....
        /*8a74*/ 	.word	0x00003d70


	//   ....[142]....
        /*8a78*/ 	.word	0x00003d80


	//   ....[143]....
        /*8a7c*/ 	.word	0x00003d90


	//   ....[144]....
        /*8a80*/ 	.word	0x00003da0


	//   ....[145]....
        /*8a84*/ 	.word	0x00003dd0


	//   ....[146]....
        /*8a88*/ 	.word	0x00003de0


	//   ....[147]....
        /*8a8c*/ 	.word	0x00003df0


	//   ....[148]....
        /*8a90*/ 	.word	0x00003e00


	//   ....[149]....
        /*8a94*/ 	.word	0x00003e30


	//   ....[150]....
        /*8a98*/ 	.word	0x00003e40


	//   ....[151]....
        /*8a9c*/ 	.word	0x00003e50


	//   ....[152]....
        /*8aa0*/ 	.word	0x00003e60


	//   ....[153]....
        /*8aa4*/ 	.word	0x00003e90


	//   ....[154]....
        /*8aa8*/ 	.word	0x00003ea0


	//   ....[155]....
        /*8aac*/ 	.word	0x00003eb0


	//   ....[156]....
        /*8ab0*/ 	.word	0x00003ec0


	//   ....[157]....
        /*8ab4*/ 	.word	0x00003ef0


	//   ....[158]....
        /*8ab8*/ 	.word	0x00003f00


	//   ....[159]....
        /*8abc*/ 	.word	0x00003f10


	//   ....[160]....
        /*8ac0*/ 	.word	0x00003f20


	//   ....[161]....
        /*8ac4*/ 	.word	0x00003f50


	//   ....[162]....
        /*8ac8*/ 	.word	0x00003f60


	//   ....[163]....
        /*8acc*/ 	.word	0x00003f70


	//   ....[164]....
        /*8ad0*/ 	.word	0x00003f80


	//   ....[165]....
        /*8ad4*/ 	.word	0x00003fb0


	//   ....[166]....
        /*8ad8*/ 	.word	0x00003fc0


	//   ....[167]....
        /*8adc*/ 	.word	0x00003fd0


	//   ....[168]....
        /*8ae0*/ 	.word	0x00003fe0


	//   ....[169]....
        /*8ae4*/ 	.word	0x00004010


	//   ....[170]....
        /*8ae8*/ 	.word	0x00004020


	//   ....[171]....
        /*8aec*/ 	.word	0x00004030


	//   ....[172]....
        /*8af0*/ 	.word	0x00004040


	//   ....[173]....
        /*8af4*/ 	.word	0x00004070


	//   ....[174]....
        /*8af8*/ 	.word	0x00004080


	//   ....[175]....
        /*8afc*/ 	.word	0x00004090


	//   ....[176]....
        /*8b00*/ 	.word	0x000040a0


	//   ....[177]....
        /*8b04*/ 	.word	0x000040d0


	//   ....[178]....
        /*8b08*/ 	.word	0x000040e0


	//   ....[179]....
        /*8b0c*/ 	.word	0x000040f0


	//   ....[180]....
        /*8b10*/ 	.word	0x00004100


	//   ....[181]....
        /*8b14*/ 	.word	0x00004130


	//   ....[182]....
        /*8b18*/ 	.word	0x00004140


	//   ....[183]....
        /*8b1c*/ 	.word	0x00004150


	//   ....[184]....
        /*8b20*/ 	.word	0x00004160


	//   ....[185]....
        /*8b24*/ 	.word	0x00004190


	//   ....[186]....
        /*8b28*/ 	.word	0x000041a0


	//   ....[187]....
        /*8b2c*/ 	.word	0x000041b0


	//   ....[188]....
        /*8b30*/ 	.word	0x000041c0


	//   ....[189]....
        /*8b34*/ 	.word	0x000041f0


	//   ....[190]....
        /*8b38*/ 	.word	0x00004200


	//   ....[191]....
        /*8b3c*/ 	.word	0x00004210


	//   ....[192]....
        /*8b40*/ 	.word	0x00004220


	//   ....[193]....
        /*8b44*/ 	.word	0x00004250


	//   ....[194]....
        /*8b48*/ 	.word	0x00004260


	//   ....[195]....
        /*8b4c*/ 	.word	0x00004270


	//   ....[196]....
        /*8b50*/ 	.word	0x00004280


	//   ....[197]....
        /*8b54*/ 	.word	0x000042b0


	//   ....[198]....
        /*8b58*/ 	.word	0x000042c0


	//   ....[199]....
        /*8b5c*/ 	.word	0x000042d0


	//   ....[200]....
        /*8b60*/ 	.word	0x000042e0


	//   ....[201]....
        /*8b64*/ 	.word	0x00004310


	//   ....[202]....
        /*8b68*/ 	.word	0x00004320


	//   ....[203]....
        /*8b6c*/ 	.word	0x00004330


	//   ....[204]....
        /*8b70*/ 	.word	0x00004340


	//   ....[205]....
        /*8b74*/ 	.word	0x00004370


	//   ....[206]....
        /*8b78*/ 	.word	0x00004380


	//   ....[207]....
        /*8b7c*/ 	.word	0x00004390


	//   ....[208]....
        /*8b80*/ 	.word	0x000043a0


	//   ....[209]....
        /*8b84*/ 	.word	0x000043d0


	//   ....[210]....
        /*8b88*/ 	.word	0x000043e0


	//   ....[211]....
        /*8b8c*/ 	.word	0x000043f0


	//   ....[212]....
        /*8b90*/ 	.word	0x00004400


	//   ....[213]....
        /*8b94*/ 	.word	0x00004430


	//   ....[214]....
        /*8b98*/ 	.word	0x00004440


	//   ....[215]....
        /*8b9c*/ 	.word	0x00004450


	//   ....[216]....
        /*8ba0*/ 	.word	0x00004460


	//   ....[217]....
        /*8ba4*/ 	.word	0x00004490


	//   ....[218]....
        /*8ba8*/ 	.word	0x000044a0


	//   ....[219]....
        /*8bac*/ 	.word	0x000044b0


	//   ....[220]....
        /*8bb0*/ 	.word	0x000044c0


	//   ....[221]....
        /*8bb4*/ 	.word	0x000044f0


	//   ....[222]....
        /*8bb8*/ 	.word	0x00004500


	//   ....[223]....
        /*8bbc*/ 	.word	0x00004510


	//   ....[224]....
        /*8bc0*/ 	.word	0x00004520


	//   ....[225]....
        /*8bc4*/ 	.word	0x00004550


	//   ....[226]....
        /*8bc8*/ 	.word	0x00004560


	//   ....[227]....
        /*8bcc*/ 	.word	0x00004570


	//   ....[228]....
        /*8bd0*/ 	.word	0x00004580


	//   ....[229]....
        /*8bd4*/ 	.word	0x000045b0


	//   ....[230]....
        /*8bd8*/ 	.word	0x000045c0


	//   ....[231]....
        /*8bdc*/ 	.word	0x000045d0


	//   ....[232]....
        /*8be0*/ 	.word	0x000045e0


	//   ....[233]....
        /*8be4*/ 	.word	0x00004610


	//   ....[234]....
        /*8be8*/ 	.word	0x00004620


	//   ....[235]....
        /*8bec*/ 	.word	0x00004630


	//   ....[236]....
        /*8bf0*/ 	.word	0x00004640


	//   ....[237]....
        /*8bf4*/ 	.word	0x00004670


	//   ....[238]....
        /*8bf8*/ 	.word	0x00004680


	//   ....[239]....
        /*8bfc*/ 	.word	0x00004690


	//   ....[240]....
        /*8c00*/ 	.word	0x000046a0


	//   ....[241]....
        /*8c04*/ 	.word	0x000046d0


	//   ....[242]....
        /*8c08*/ 	.word	0x000046e0


	//   ....[243]....
        /*8c0c*/ 	.word	0x000046f0


	//   ....[244]....
        /*8c10*/ 	.word	0x00004700


	//   ....[245]....
        /*8c14*/ 	.word	0x00004730


	//   ....[246]....
        /*8c18*/ 	.word	0x00004740


	//   ....[247]....
        /*8c1c*/ 	.word	0x00004750


	//   ....[248]....
        /*8c20*/ 	.word	0x00004760


	//   ....[249]....
        /*8c24*/ 	.word	0x00004790


	//   ....[250]....
        /*8c28*/ 	.word	0x000047a0


	//   ....[251]....
        /*8c2c*/ 	.word	0x000047b0


	//   ....[252]....
        /*8c30*/ 	.word	0x000047c0


	//   ....[253]....
        /*8c34*/ 	.word	0x000047f0


	//   ....[254]....
        /*8c38*/ 	.word	0x00004800


	//   ....[255]....
        /*8c3c*/ 	.word	0x00004810


	//   ....[0]....
        /*8c40*/ 	.word	0x00004820


	//   ....[1]....
        /*8c44*/ 	.word	0x00004850


	//   ....[2]....
        /*8c48*/ 	.word	0x00004860


	//   ....[3]....
        /*8c4c*/ 	.word	0x00004870


	//   ....[4]....
        /*8c50*/ 	.word	0x00004880


	//   ....[5]....
        /*8c54*/ 	.word	0x000048b0


	//   ....[6]....
        /*8c58*/ 	.word	0x000048c0


	//   ....[7]....
        /*8c5c*/ 	.word	0x000048d0


	//   ....[8]....
        /*8c60*/ 	.word	0x000048e0


	//   ....[9]....
        /*8c64*/ 	.word	0x00004910


	//   ....[10]....
        /*8c68*/ 	.word	0x00004920


	//   ....[11]....
        /*8c6c*/ 	.word	0x00004930


	//   ....[12]....
        /*8c70*/ 	.word	0x00004940


	//   ....[13]....
        /*8c74*/ 	.word	0x00004970


	//   ....[14]....
        /*8c78*/ 	.word	0x00004980


	//   ....[15]....
        /*8c7c*/ 	.word	0x00004990


	//   ....[16]....
        /*8c80*/ 	.word	0x000049a0


	//   ....[17]....
        /*8c84*/ 	.word	0x000049d0


	//   ....[18]....
        /*8c88*/ 	.word	0x000049e0


	//   ....[19]....
        /*8c8c*/ 	.word	0x000049f0


	//   ....[20]....
        /*8c90*/ 	.word	0x00004a00


	//   ....[21]....
        /*8c94*/ 	.word	0x00004a30


	//   ....[22]....
        /*8c98*/ 	.word	0x00004a40


	//   ....[23]....
        /*8c9c*/ 	.word	0x00004a50


	//   ....[24]....
        /*8ca0*/ 	.word	0x00004a60


	//   ....[25]....
        /*8ca4*/ 	.word	0x00004a90


	//   ....[26]....
        /*8ca8*/ 	.word	0x00004aa0


	//   ....[27]....
        /*8cac*/ 	.word	0x00004ab0


	//   ....[28]....
        /*8cb0*/ 	.word	0x00004ac0


	//   ....[29]....
        /*8cb4*/ 	.word	0x00004af0


	//   ....[30]....
        /*8cb8*/ 	.word	0x00004b00


	//   ....[31]....
        /*8cbc*/ 	.word	0x00004b10


	//   ....[32]....
        /*8cc0*/ 	.word	0x00004b20


	//   ....[33]....
        /*8cc4*/ 	.word	0x00004b50


	//   ....[34]....
        /*8cc8*/ 	.word	0x00004b60


	//   ....[35]....
        /*8ccc*/ 	.word	0x00004b70


	//   ....[36]....
        /*8cd0*/ 	.word	0x00004b80


	//   ....[37]....
        /*8cd4*/ 	.word	0x00004bb0


	//   ....[38]....
        /*8cd8*/ 	.word	0x00004bc0


	//   ....[39]....
        /*8cdc*/ 	.word	0x00004bd0


	//   ....[40]....
        /*8ce0*/ 	.word	0x00004be0


	//   ....[41]....
        /*8ce4*/ 	.word	0x00004c10


	//   ....[42]....
        /*8ce8*/ 	.word	0x00004c20


	//   ....[43]....
        /*8cec*/ 	.word	0x00004c30


	//   ....[44]....
        /*8cf0*/ 	.word	0x00004c40


	//   ....[45]....
        /*8cf4*/ 	.word	0x00004c70


	//   ....[46]....
        /*8cf8*/ 	.word	0x00004c80


	//   ....[47]....
        /*8cfc*/ 	.word	0x00004c90


	//   ....[48]....
        /*8d00*/ 	.word	0x00004ca0


	//   ....[49]....
        /*8d04*/ 	.word	0x00004cd0


	//   ....[50]....
        /*8d08*/ 	.word	0x00004ce0


	//   ....[51]....
        /*8d0c*/ 	.word	0x00004cf0


	//   ....[52]....
        /*8d10*/ 	.word	0x00004d00


	//   ....[53]....
        /*8d14*/ 	.word	0x00004d30


	//   ....[54]....
        /*8d18*/ 	.word	0x00004d40


	//   ....[55]....
        /*8d1c*/ 	.word	0x00004d50


	//   ....[56]....
        /*8d20*/ 	.word	0x00004d60


	//   ....[57]....
        /*8d24*/ 	.word	0x00004d90


	//   ....[58]....
        /*8d28*/ 	.word	0x00004da0


	//   ....[59]....
        /*8d2c*/ 	.word	0x00004db0


	//   ....[60]....
        /*8d30*/ 	.word	0x00004dc0


	//   ....[61]....
        /*8d34*/ 	.word	0x00004df0


	//   ....[62]....
        /*8d38*/ 	.word	0x00004e00


	//   ....[63]....
        /*8d3c*/ 	.word	0x00004e10


	//   ....[64]....
        /*8d40*/ 	.word	0x00004e20


	//   ....[65]....
        /*8d44*/ 	.word	0x00004e50


	//   ....[66]....
        /*8d48*/ 	.word	0x00004e60


	//   ....[67]....
        /*8d4c*/ 	.word	0x00004e70


	//   ....[68]....
        /*8d50*/ 	.word	0x00004e80


	//   ....[69]....
        /*8d54*/ 	.word	0x00004eb0


	//   ....[70]....
        /*8d58*/ 	.word	0x00004ec0


	//   ....[71]....
        /*8d5c*/ 	.word	0x00004ed0


	//   ....[72]....
        /*8d60*/ 	.word	0x00004ee0


	//   ....[73]....
        /*8d64*/ 	.word	0x00004f10


	//   ....[74]....
        /*8d68*/ 	.word	0x00004f20


	//   ....[75]....
        /*8d6c*/ 	.word	0x00004f30


	//   ....[76]....
        /*8d70*/ 	.word	0x00004f40


	//   ....[77]....
        /*8d74*/ 	.word	0x00004f70


	//   ....[78]....
        /*8d78*/ 	.word	0x00004f80


	//   ....[79]....
        /*8d7c*/ 	.word	0x00004f90


	//   ....[80]....
        /*8d80*/ 	.word	0x00004fa0


	//   ....[81]....
        /*8d84*/ 	.word	0x00004fd0


	//   ....[82]....
        /*8d88*/ 	.word	0x00004fe0


	//   ....[83]....
        /*8d8c*/ 	.word	0x00004ff0


	//   ....[84]....
        /*8d90*/ 	.word	0x00005000


	//   ....[85]....
        /*8d94*/ 	.word	0x00005030


	//   ....[86]....
        /*8d98*/ 	.word	0x00005040


	//   ....[87]....
        /*8d9c*/ 	.word	0x00005050


	//   ....[88]....
        /*8da0*/ 	.word	0x00005060


	//   ....[89]....
        /*8da4*/ 	.word	0x00005090


	//   ....[90]....
        /*8da8*/ 	.word	0x000050a0


	//   ....[91]....
        /*8dac*/ 	.word	0x000050b0


	//   ....[92]....
        /*8db0*/ 	.word	0x000050c0


	//   ....[93]....
        /*8db4*/ 	.word	0x000050f0


	//   ....[94]....
        /*8db8*/ 	.word	0x00005100


	//   ....[95]....
        /*8dbc*/ 	.word	0x00005110


	//   ....[96]....
        /*8dc0*/ 	.word	0x00005120


	//   ....[97]....
        /*8dc4*/ 	.word	0x00005150


	//   ....[98]....
        /*8dc8*/ 	.word	0x00005160


	//   ....[99]....
        /*8dcc*/ 	.word	0x00005170


	//   ....[100]....
        /*8dd0*/ 	.word	0x00005180


	//   ....[101]....
        /*8dd4*/ 	.word	0x000051b0


	//   ....[102]....
        /*8dd8*/ 	.word	0x000051c0


	//   ....[103]....
        /*8ddc*/ 	.word	0x000051d0


	//   ....[104]....
        /*8de0*/ 	.word	0x000051e0


	//   ....[105]....
        /*8de4*/ 	.word	0x00005210


	//   ....[106]....
        /*8de8*/ 	.word	0x00005220


	//   ....[107]....
        /*8dec*/ 	.word	0x00005230


	//   ....[108]....
        /*8df0*/ 	.word	0x00005240


	//   ....[109]....
        /*8df4*/ 	.word	0x00005270


	//   ....[110]....
        /*8df8*/ 	.word	0x00005280


	//   ....[111]....
        /*8dfc*/ 	.word	0x00005290


	//   ....[112]....
        /*8e00*/ 	.word	0x000052a0


	//   ....[113]....
        /*8e04*/ 	.word	0x000052d0


	//   ....[114]....
        /*8e08*/ 	.word	0x000052e0


	//   ....[115]....
        /*8e0c*/ 	.word	0x000052f0


	//   ....[116]....
        /*8e10*/ 	.word	0x00005300


	//   ....[117]....
        /*8e14*/ 	.word	0x00005330


	//   ....[118]....
        /*8e18*/ 	.word	0x00005340


	//   ....[119]....
        /*8e1c*/ 	.word	0x00005350


	//   ....[120]....
        /*8e20*/ 	.word	0x00005360


	//   ....[121]....
        /*8e24*/ 	.word	0x00005390


	//   ....[122]....
        /*8e28*/ 	.word	0x000053a0


	//   ....[123]....
        /*8e2c*/ 	.word	0x000053b0


	//   ....[124]....
        /*8e30*/ 	.word	0x000053c0


	//   ....[125]....
        /*8e34*/ 	.word	0x000053f0


	//   ....[126]....
        /*8e38*/ 	.word	0x00005400


	//   ....[127]....
        /*8e3c*/ 	.word	0x00005410


	//   ....[128]....
        /*8e40*/ 	.word	0x00005420


	//   ....[129]....
        /*8e44*/ 	.word	0x00005450


	//   ....[130]....
        /*8e48*/ 	.word	0x00005460


	//   ....[131]....
        /*8e4c*/ 	.word	0x00005470


	//   ....[132]....
        /*8e50*/ 	.word	0x00005480


	//   ....[133]....
        /*8e54*/ 	.word	0x000054b0


	//   ....[134]....
        /*8e58*/ 	.word	0x000054c0


	//   ....[135]....
        /*8e5c*/ 	.word	0x000054d0


	//   ....[136]....
        /*8e60*/ 	.word	0x000054e0


	//   ....[137]....
        /*8e64*/ 	.word	0x00005510


	//   ....[138]....
        /*8e68*/ 	.word	0x00005520


	//   ....[139]....
        /*8e6c*/ 	.word	0x00005530


	//   ....[140]....
        /*8e70*/ 	.word	0x00005540


	//   ....[141]....
        /*8e74*/ 	.word	0x00005570


	//   ....[142]....
        /*8e78*/ 	.word	0x00005580


	//   ....[143]....
        /*8e7c*/ 	.word	0x00005590


	//   ....[144]....
        /*8e80*/ 	.word	0x000055a0


	//   ....[145]....
        /*8e84*/ 	.word	0x000055d0


	//   ....[146]....
        /*8e88*/ 	.word	0x000055e0


	//   ....[147]....
        /*8e8c*/ 	.word	0x000055f0


	//   ....[148]....
        /*8e90*/ 	.word	0x00005600


	//   ....[149]....
        /*8e94*/ 	.word	0x00005630


	//   ....[150]....
        /*8e98*/ 	.word	0x00005640


	//   ....[151]....
        /*8e9c*/ 	.word	0x00005650


	//   ....[152]....
        /*8ea0*/ 	.word	0x00005660


	//   ....[153]....
        /*8ea4*/ 	.word	0x00005690


	//   ....[154]....
        /*8ea8*/ 	.word	0x000056a0


	//   ....[155]....
        /*8eac*/ 	.word	0x000056b0


	//   ....[156]....
        /*8eb0*/ 	.word	0x000056c0


	//   ....[157]....
        /*8eb4*/ 	.word	0x000056f0


	//   ....[158]....
        /*8eb8*/ 	.word	0x00005700


	//   ....[159]....
        /*8ebc*/ 	.word	0x00005710


	//   ....[160]....
        /*8ec0*/ 	.word	0x00005720


	//   ....[161]....
        /*8ec4*/ 	.word	0x00005750


	//   ....[162]....
        /*8ec8*/ 	.word	0x00005760


	//   ....[163]....
        /*8ecc*/ 	.word	0x00005770


	//   ....[164]....
        /*8ed0*/ 	.word	0x00005780


	//   ....[165]....
        /*8ed4*/ 	.word	0x000057b0


	//   ....[166]....
        /*8ed8*/ 	.word	0x000057c0


	//   ....[167]....
        /*8edc*/ 	.word	0x000057d0


	//   ....[168]....
        /*8ee0*/ 	.word	0x000057e0


	//   ....[169]....
        /*8ee4*/ 	.word	0x00005810


	//   ....[170]....
        /*8ee8*/ 	.word	0x00005820


	//   ....[171]....
        /*8eec*/ 	.word	0x00005830


	//   ....[172]....
        /*8ef0*/ 	.word	0x00005840


	//   ....[173]....
        /*8ef4*/ 	.word	0x00005870


	//   ....[174]....
        /*8ef8*/ 	.word	0x00005880


	//   ....[175]....
        /*8efc*/ 	.word	0x00005890


	//   ....[176]....
        /*8f00*/ 	.word	0x000058a0


	//   ....[177]....
        /*8f04*/ 	.word	0x000058d0


	//   ....[178]....
        /*8f08*/ 	.word	0x000058e0


	//   ....[179]....
        /*8f0c*/ 	.word	0x000058f0


	//   ....[180]....
        /*8f10*/ 	.word	0x00005900


	//   ....[181]....
        /*8f14*/ 	.word	0x00005930


	//   ....[182]....
        /*8f18*/ 	.word	0x00005940


	//   ....[183]....
        /*8f1c*/ 	.word	0x00005950


	//   ....[184]....
        /*8f20*/ 	.word	0x00005960


	//   ....[185]....
        /*8f24*/ 	.word	0x00005990


	//   ....[186]....
        /*8f28*/ 	.word	0x000059a0


	//   ....[187]....
        /*8f2c*/ 	.word	0x000059b0


	//   ....[188]....
        /*8f30*/ 	.word	0x000059c0


	//   ....[189]....
        /*8f34*/ 	.word	0x000059f0


	//   ....[190]....
        /*8f38*/ 	.word	0x00005a00


	//   ....[191]....
        /*8f3c*/ 	.word	0x00005a10


	//   ....[192]....
        /*8f40*/ 	.word	0x00005a20


	//   ....[193]....
        /*8f44*/ 	.word	0x00005a50


	//   ....[194]....
        /*8f48*/ 	.word	0x00005a60


	//   ....[195]....
        /*8f4c*/ 	.word	0x00005a70


	//   ....[196]....
        /*8f50*/ 	.word	0x00005a80


	//   ....[197]....
        /*8f54*/ 	.word	0x00005ab0


	//   ....[198]....
        /*8f58*/ 	.word	0x00005ac0


	//   ....[199]....
        /*8f5c*/ 	.word	0x00005ad0


	//   ....[200]....
        /*8f60*/ 	.word	0x00005ae0


	//   ....[201]....
        /*8f64*/ 	.word	0x00005b10


	//   ....[202]....
        /*8f68*/ 	.word	0x00005b20


	//   ....[203]....
        /*8f6c*/ 	.word	0x00005b30


	//   ....[204]....
        /*8f70*/ 	.word	0x00005b40


	//   ....[205]....
        /*8f74*/ 	.word	0x00005b70


	//   ....[206]....
        /*8f78*/ 	.word	0x00005b80


	//   ....[207]....
        /*8f7c*/ 	.word	0x00005b90


	//   ....[208]....
        /*8f80*/ 	.word	0x00005ba0


	//   ....[209]....
        /*8f84*/ 	.word	0x00005bd0


	//   ....[210]....
        /*8f88*/ 	.word	0x00005be0


	//   ....[211]....
        /*8f8c*/ 	.word	0x00005bf0


	//   ....[212]....
        /*8f90*/ 	.word	0x00005c00


	//   ....[213]....
        /*8f94*/ 	.word	0x00005c30


	//   ....[214]....
        /*8f98*/ 	.word	0x00005c40


	//   ....[215]....
        /*8f9c*/ 	.word	0x00005c50


	//   ....[216]....
        /*8fa0*/ 	.word	0x00005c60


	//   ....[217]....
        /*8fa4*/ 	.word	0x00005c90


	//   ....[218]....
        /*8fa8*/ 	.word	0x00005ca0


	//   ....[219]....
        /*8fac*/ 	.word	0x00005cb0


	//   ....[220]....
        /*8fb0*/ 	.word	0x00005cc0


	//   ....[221]....
        /*8fb4*/ 	.word	0x00005cf0


	//   ....[222]....
        /*8fb8*/ 	.word	0x00005d00


	//   ....[223]....
        /*8fbc*/ 	.word	0x00005d10


	//   ....[224]....
        /*8fc0*/ 	.word	0x00005d20


	//   ....[225]....
        /*8fc4*/ 	.word	0x00005d50


	//   ....[226]....
        /*8fc8*/ 	.word	0x00005d60


	//   ....[227]....
        /*8fcc*/ 	.word	0x00005d70


	//   ....[228]....
        /*8fd0*/ 	.word	0x00005d80


	//   ....[229]....
        /*8fd4*/ 	.word	0x00005db0


	//   ....[230]....
        /*8fd8*/ 	.word	0x00005dc0


	//   ....[231]....
        /*8fdc*/ 	.word	0x00005dd0


	//   ....[232]....
        /*8fe0*/ 	.word	0x00005de0


	//   ....[233]....
        /*8fe4*/ 	.word	0x00005e10


	//   ....[234]....
        /*8fe8*/ 	.word	0x00005e20


	//   ....[235]....
        /*8fec*/ 	.word	0x00005e30


	//   ....[236]....
        /*8ff0*/ 	.word	0x00005e40


	//   ....[237]....
        /*8ff4*/ 	.word	0x00005e70


	//   ....[238]....
        /*8ff8*/ 	.word	0x00005e80


	//   ....[239]....
        /*8ffc*/ 	.word	0x00005e90


	//   ....[240]....
        /*9000*/ 	.word	0x00005ea0


	//   ....[241]....
        /*9004*/ 	.word	0x00005ed0


	//   ....[242]....
        /*9008*/ 	.word	0x00005ee0


	//   ....[243]....
        /*900c*/ 	.word	0x00005ef0


	//   ....[244]....
        /*9010*/ 	.word	0x00005f00


	//   ....[245]....
        /*9014*/ 	.word	0x00005f30


	//   ....[246]....
        /*9018*/ 	.word	0x00005f40


	//   ....[247]....
        /*901c*/ 	.word	0x00005f50


	//   ....[248]....
        /*9020*/ 	.word	0x00005f60


	//   ....[249]....
        /*9024*/ 	.word	0x00005f90


	//   ....[250]....
        /*9028*/ 	.word	0x00005fa0


	//   ....[251]....
        /*902c*/ 	.word	0x00005fb0


	//   ....[252]....
        /*9030*/ 	.word	0x00005fc0


	//   ....[253]....
        /*9034*/ 	.word	0x00005ff0


	//   ....[254]....
        /*9038*/ 	.word	0x00006000


	//   ....[255]....
        /*903c*/ 	.word	0x0000c030


	//   ....[0]....
        /*9040*/ 	.word	0x0000c040


	//   ....[1]....
        /*9044*/ 	.word	0x0000c050


	//   ....[2]....
        /*9048*/ 	.word	0x0000c080


	//   ....[3]....
        /*904c*/ 	.word	0x0000c090


	//   ....[4]....
        /*9050*/ 	.word	0x0000c0a0


	//   ....[5]....
        /*9054*/ 	.word	0x0000c0b0


	//   ....[6]....
        /*9058*/ 	.word	0x0000c0e0


	//   ....[7]....
        /*905c*/ 	.word	0x0000c0f0


	//   ....[8]....
        /*9060*/ 	.word	0x0000c100


	//   ....[9]....
        /*9064*/ 	.word	0x0000c110


	//   ....[10]....
        /*9068*/ 	.word	0x0000c140


	//   ....[11]....
        /*906c*/ 	.word	0x0000c150


	//   ....[12]....
        /*9070*/ 	.word	0x0000c160


	//   ....[13]....
        /*9074*/ 	.word	0x0000c170


	//   ....[14]....
        /*9078*/ 	.word	0x0000c1a0


	//   ....[15]....
        /*907c*/ 	.word	0x0000c1b0


	//   ....[16]....
        /*9080*/ 	.word	0x0000c1c0


	//   ....[17]....
        /*9084*/ 	.word	0x0000c1d0


	//   ....[18]....
        /*9088*/ 	.word	0x0000c200


	//   ....[19]....
        /*908c*/ 	.word	0x0000c210


	//   ....[20]....
        /*9090*/ 	.word	0x0000c220


	//   ....[21]....
        /*9094*/ 	.word	0x0000c230


	//   ....[22]....
        /*9098*/ 	.word	0x0000c260


	//   ....[23]....
        /*909c*/ 	.word	0x0000c270


	//   ....[24]....
        /*90a0*/ 	.word	0x0000c280


	//   ....[25]....
        /*90a4*/ 	.word	0x0000c290


	//   ....[26]....
        /*90a8*/ 	.word	0x0000c2c0


	//   ....[27]....
        /*90ac*/ 	.word	0x0000c2d0


	//   ....[28]....
        /*90b0*/ 	.word	0x0000c2e0


	//   ....[29]....
        /*90b4*/ 	.word	0x0000c2f0


	//   ....[30]....
        /*90b8*/ 	.word	0x0000c320


	//   ....[31]....
        /*90bc*/ 	.word	0x0000c330


	//   ....[32]....
        /*90c0*/ 	.word	0x0000c340


	//   ....[33]....
        /*90c4*/ 	.word	0x0000c350


	//   ....[34]....
        /*90c8*/ 	.word	0x0000c380


	//   ....[35]....
        /*90cc*/ 	.word	0x0000c390


	//   ....[36]....
        /*90d0*/ 	.word	0x0000c3a0


	//   ....[37]....
        /*90d4*/ 	.word	0x0000c3b0


	//   ....[38]....
        /*90d8*/ 	.word	0x0000c3e0


	//   ....[39]....
        /*90dc*/ 	.word	0x0000c3f0


	//   ....[40]....
        /*90e0*/ 	.word	0x0000c400


	//   ....[41]....
        /*90e4*/ 	.word	0x0000c410


	//   ....[42]....
        /*90e8*/ 	.word	0x0000c440


	//   ....[43]....
        /*90ec*/ 	.word	0x0000c450


	//   ....[44]....
        /*90f0*/ 	.word	0x0000c460


	//   ....[45]....
        /*90f4*/ 	.word	0x0000c470


	//   ....[46]....
        /*90f8*/ 	.word	0x0000c4a0


	//   ....[47]....
        /*90fc*/ 	.word	0x0000c4b0


	//   ....[48]....
        /*9100*/ 	.word	0x0000c4c0


	//   ....[49]....
        /*9104*/ 	.word	0x0000c4d0


	//   ....[50]....
        /*9108*/ 	.word	0x0000c500


	//   ....[51]....
        /*910c*/ 	.word	0x0000c510


	//   ....[52]....
        /*9110*/ 	.word	0x0000c520


	//   ....[53]....
        /*9114*/ 	.word	0x0000c530


	//   ....[54]....
        /*9118*/ 	.word	0x0000c560


	//   ....[55]....
        /*911c*/ 	.word	0x0000c570


	//   ....[56]....
        /*9120*/ 	.word	0x0000c580


	//   ....[57]....
        /*9124*/ 	.word	0x0000c590


	//   ....[58]....
        /*9128*/ 	.word	0x0000c5c0


	//   ....[59]....
        /*912c*/ 	.word	0x0000c5d0


	//   ....[60]....
        /*9130*/ 	.word	0x0000c5e0


	//   ....[61]....
        /*9134*/ 	.word	0x0000c5f0


	//   ....[62]....
        /*9138*/ 	.word	0x0000c620


	//   ....[63]....
        /*913c*/ 	.word	0x0000c630


	//   ....[64]....
        /*9140*/ 	.word	0x0000c640


	//   ....[65]....
        /*9144*/ 	.word	0x0000c650


	//   ....[66]....
        /*9148*/ 	.word	0x0000c680


	//   ....[67]....
        /*914c*/ 	.word	0x0000c690


	//   ....[68]....
        /*9150*/ 	.word	0x0000c6a0


	//   ....[69]....
        /*9154*/ 	.word	0x0000c6b0


	//   ....[70]....
        /*9158*/ 	.word	0x0000c6e0


	//   ....[71]....
        /*915c*/ 	.word	0x0000c6f0


	//   ....[72]....
        /*9160*/ 	.word	0x0000c700


	//   ....[73]....
        /*9164*/ 	.word	0x0000c710


	//   ....[74]....
        /*9168*/ 	.word	0x0000c740


	//   ....[75]....
        /*916c*/ 	.word	0x0000c750


	//   ....[76]....
        /*9170*/ 	.word	0x0000c760


	//   ....[77]....
        /*9174*/ 	.word	0x0000c770


	//   ....[78]....
        /*9178*/ 	.word	0x0000c7a0


	//   ....[79]....
        /*917c*/ 	.word	0x0000c7b0


	//   ....[80]....
        /*9180*/ 	.word	0x0000c7c0


	//   ....[81]....
        /*9184*/ 	.word	0x0000c7d0


	//   ....[82]....
        /*9188*/ 	.word	0x0000c800


	//   ....[83]....
        /*918c*/ 	.word	0x0000c810


	//   ....[84]....
        /*9190*/ 	.word	0x0000c820


	//   ....[85]....
        /*9194*/ 	.word	0x0000c830


	//   ....[86]....
        /*9198*/ 	.word	0x0000c860


	//   ....[87]....
        /*919c*/ 	.word	0x0000c870


	//   ....[88]....
        /*91a0*/ 	.word	0x0000c880


	//   ....[89]....
        /*91a4*/ 	.word	0x0000c890


	//   ....[90]....
        /*91a8*/ 	.word	0x0000c8c0


	//   ....[91]....
        /*91ac*/ 	.word	0x0000c8d0


	//   ....[92]....
        /*91b0*/ 	.word	0x0000c8e0


	//   ....[93]....
        /*91b4*/ 	.word	0x0000c8f0


	//   ....[94]....
        /*91b8*/ 	.word	0x0000c920


	//   ....[95]....
        /*91bc*/ 	.word	0x0000c930


	//   ....[96]....
        /*91c0*/ 	.word	0x0000c940


	//   ....[97]....
        /*91c4*/ 	.word	0x0000c950


	//   ....[98]....
        /*91c8*/ 	.word	0x0000c980


	//   ....[99]....
        /*91cc*/ 	.word	0x0000c990


	//   ....[100]....
        /*91d0*/ 	.word	0x0000c9a0


	//   ....[101]....
        /*91d4*/ 	.word	0x0000c9b0


	//   ....[102]....
        /*91d8*/ 	.word	0x0000c9e0


	//   ....[103]....
        /*91dc*/ 	.word	0x0000c9f0


	//   ....[104]....
        /*91e0*/ 	.word	0x0000ca00


	//   ....[105]....
        /*91e4*/ 	.word	0x0000ca10


	//   ....[106]....
        /*91e8*/ 	.word	0x0000ca40


	//   ....[107]....
        /*91ec*/ 	.word	0x0000ca50


	//   ....[108]....
        /*91f0*/ 	.word	0x0000ca60


	//   ....[109]....
        /*91f4*/ 	.word	0x0000ca70


	//   ....[110]....
        /*91f8*/ 	.word	0x0000caa0


	//   ....[111]....
        /*91fc*/ 	.word	0x0000cab0


	//   ....[112]....
        /*9200*/ 	.word	0x0000cac0


	//   ....[113]....
        /*9204*/ 	.word	0x0000cad0


	//   ....[114]....
        /*9208*/ 	.word	0x0000cb00


	//   ....[115]....
        /*920c*/ 	.word	0x0000cb10


	//   ....[116]....
        /*9210*/ 	.word	0x0000cb20


	//   ....[117]....
        /*9214*/ 	.word	0x0000cb30


	//   ....[118]....
        /*9218*/ 	.word	0x0000cb60


	//   ....[119]....
        /*921c*/ 	.word	0x0000cb70


	//   ....[120]....
        /*9220*/ 	.word	0x0000cb80


	//   ....[121]....
        /*9224*/ 	.word	0x0000cb90


	//   ....[122]....
        /*9228*/ 	.word	0x0000cbc0


	//   ....[123]....
        /*922c*/ 	.word	0x0000cbd0


	//   ....[124]....
        /*9230*/ 	.word	0x0000cbe0


	//   ....[125]....
        /*9234*/ 	.word	0x0000cbf0


	//   ....[126]....
        /*9238*/ 	.word	0x0000cc20


	//   ....[127]....
        /*923c*/ 	.word	0x0000cc30


	//   ....[128]....
        /*9240*/ 	.word	0x0000cc40


	//   ....[129]....
        /*9244*/ 	.word	0x0000cc50


	//   ....[130]....
        /*9248*/ 	.word	0x0000cc80


	//   ....[131]....
        /*924c*/ 	.word	0x0000cc90


	//   ....[132]....
        /*9250*/ 	.word	0x0000cca0


	//   ....[133]....
        /*9254*/ 	.word	0x0000ccb0


	//   ....[134]....
        /*9258*/ 	.word	0x0000cce0


	//   ....[135]....
        /*925c*/ 	.word	0x0000ccf0


	//   ....[136]....
        /*9260*/ 	.word	0x0000cd00


	//   ....[137]....
        /*9264*/ 	.word	0x0000cd10


	//   ....[138]....
        /*9268*/ 	.word	0x0000cd40


	//   ....[139]....
        /*926c*/ 	.word	0x0000cd50


	//   ....[140]....
        /*9270*/ 	.word	0x0000cd60


	//   ....[141]....
        /*9274*/ 	.word	0x0000cd70


	//   ....[142]....
        /*9278*/ 	.word	0x0000cda0


	//   ....[143]....
        /*927c*/ 	.word	0x0000cdb0


	//   ....[144]....
        /*9280*/ 	.word	0x0000cdc0


	//   ....[145]....
        /*9284*/ 	.word	0x0000cdd0


	//   ....[146]....
        /*9288*/ 	.word	0x0000ce00


	//   ....[147]....
        /*928c*/ 	.word	0x0000ce10


	//   ....[148]....
        /*9290*/ 	.word	0x0000ce20


	//   ....[149]....
        /*9294*/ 	.word	0x0000ce30


	//   ....[150]....
        /*9298*/ 	.word	0x0000ce60


	//   ....[151]....
        /*929c*/ 	.word	0x0000ce70


	//   ....[152]....
        /*92a0*/ 	.word	0x0000ce80


	//   ....[153]....
        /*92a4*/ 	.word	0x0000ce90


	//   ....[154]....
        /*92a8*/ 	.word	0x0000cec0


	//   ....[155]....
        /*92ac*/ 	.word	0x0000ced0


	//   ....[156]....
        /*92b0*/ 	.word	0x0000cee0


	//   ....[157]....
        /*92b4*/ 	.word	0x0000cef0


	//   ....[158]....
        /*92b8*/ 	.word	0x0000cf20


	//   ....[159]....
        /*92bc*/ 	.word	0x0000cf30


	//   ....[160]....
        /*92c0*/ 	.word	0x0000cf40


	//   ....[161]....
        /*92c4*/ 	.word	0x0000cf50


	//   ....[162]....
        /*92c8*/ 	.word	0x0000cf80


	//   ....[163]....
        /*92cc*/ 	.word	0x0000cf90


	//   ....[164]....
        /*92d0*/ 	.word	0x0000cfa0


	//   ....[165]....
        /*92d4*/ 	.word	0x0000cfb0


	//   ....[166]....
        /*92d8*/ 	.word	0x0000cfe0


	//   ....[167]....
        /*92dc*/ 	.word	0x0000cff0


	//   ....[168]....
        /*92e0*/ 	.word	0x0000d000


	//   ....[169]....
        /*92e4*/ 	.word	0x0000d010


	//   ....[170]....
        /*92e8*/ 	.word	0x0000d040


	//   ....[171]....
        /*92ec*/ 	.word	0x0000d050


	//   ....[172]....
        /*92f0*/ 	.word	0x0000d060


	//   ....[173]....
        /*92f4*/ 	.word	0x0000d070


	//   ....[174]....
        /*92f8*/ 	.word	0x0000d0a0


	//   ....[175]....
        /*92fc*/ 	.word	0x0000d0b0


	//   ....[176]....
        /*9300*/ 	.word	0x0000d0c0


	//   ....[177]....
        /*9304*/ 	.word	0x0000d0d0


	//   ....[178]....
        /*9308*/ 	.word	0x0000d100


	//   ....[179]....
        /*930c*/ 	.word	0x0000d110


	//   ....[180]....
        /*9310*/ 	.word	0x0000d120


	//   ....[181]....
        /*9314*/ 	.word	0x0000d130


	//   ....[182]....
        /*9318*/ 	.word	0x0000d160


	//   ....[183]....
        /*931c*/ 	.word	0x0000d170


	//   ....[184]....
        /*9320*/ 	.word	0x0000d180


	//   ....[185]....
        /*9324*/ 	.word	0x0000d190


	//   ....[186]....
        /*9328*/ 	.word	0x0000d1c0


	//   ....[187]....
        /*932c*/ 	.word	0x0000d1d0


	//   ....[188]....
        /*9330*/ 	.word	0x0000d1e0


	//   ....[189]....
        /*9334*/ 	.word	0x0000d1f0


	//   ....[190]....
        /*9338*/ 	.word	0x0000d220


	//   ....[191]....
        /*933c*/ 	.word	0x0000d230


	//   ....[192]....
        /*9340*/ 	.word	0x0000d240


	//   ....[193]....
        /*9344*/ 	.word	0x0000d250


	//   ....[194]....
        /*9348*/ 	.word	0x0000d280


	//   ....[195]....
        /*934c*/ 	.word	0x0000d290


	//   ....[196]....
        /*9350*/ 	.word	0x0000d2a0


	//   ....[197]....
        /*9354*/ 	.word	0x0000d2b0


	//   ....[198]....
        /*9358*/ 	.word	0x0000d2e0


	//   ....[199]....
        /*935c*/ 	.word	0x0000d2f0


	//   ....[200]....
        /*9360*/ 	.word	0x0000d300


	//   ....[201]....
        /*9364*/ 	.word	0x0000d310


	//   ....[202]....
        /*9368*/ 	.word	0x0000d340


	//   ....[203]....
        /*936c*/ 	.word	0x0000d350


	//   ....[204]....
        /*9370*/ 	.word	0x0000d360


	//   ....[205]....
        /*9374*/ 	.word	0x0000d370


	//   ....[206]....
        /*9378*/ 	.word	0x0000d3a0


	//   ....[207]....
        /*937c*/ 	.word	0x0000d3b0


	//   ....[208]....
        /*9380*/ 	.word	0x0000d3c0


	//   ....[209]....
        /*9384*/ 	.word	0x0000d3d0


	//   ....[210]....
        /*9388*/ 	.word	0x0000d400


	//   ....[211]....
        /*938c*/ 	.word	0x0000d410


	//   ....[212]....
        /*9390*/ 	.word	0x0000d420


	//   ....[213]....
        /*9394*/ 	.word	0x0000d430


	//   ....[214]....
        /*9398*/ 	.word	0x0000d460


	//   ....[215]....
        /*939c*/ 	.word	0x0000d470


	//   ....[216]....
        /*93a0*/ 	.word	0x0000d480


	//   ....[217]....
        /*93a4*/ 	.word	0x0000d490


	//   ....[218]....
        /*93a8*/ 	.word	0x0000d4c0


	//   ....[219]....
        /*93ac*/ 	.word	0x0000d4d0


	//   ....[220]....
        /*93b0*/ 	.word	0x0000d4e0


	//   ....[221]....
        /*93b4*/ 	.word	0x0000d4f0


	//   ....[222]....
        /*93b8*/ 	.word	0x0000d520


	//   ....[223]....
        /*93bc*/ 	.word	0x0000d530


	//   ....[224]....
        /*93c0*/ 	.word	0x0000d540


	//   ....[225]....
        /*93c4*/ 	.word	0x0000d550


	//   ....[226]....
        /*93c8*/ 	.word	0x0000d580


	//   ....[227]....
        /*93cc*/ 	.word	0x0000d590


	//   ....[228]....
        /*93d0*/ 	.word	0x0000d5a0


	//   ....[229]....
        /*93d4*/ 	.word	0x0000d5b0


	//   ....[230]....
        /*93d8*/ 	.word	0x0000d5e0


	//   ....[231]....
        /*93dc*/ 	.word	0x0000d5f0


	//   ....[232]....
        /*93e0*/ 	.word	0x0000d600


	//   ....[233]....
        /*93e4*/ 	.word	0x0000d610


	//   ....[234]....
        /*93e8*/ 	.word	0x0000d640


	//   ....[235]....
        /*93ec*/ 	.word	0x0000d650


	//   ....[236]....
        /*93f0*/ 	.word	0x0000d660


	//   ....[237]....
        /*93f4*/ 	.word	0x0000d670


	//   ....[238]....
        /*93f8*/ 	.word	0x0000d6a0


	//   ....[239]....
        /*93fc*/ 	.word	0x0000d6b0


	//   ....[240]....
        /*9400*/ 	.word	0x0000d6c0


	//   ....[241]....
        /*9404*/ 	.word	0x0000d6d0


	//   ....[242]....
        /*9408*/ 	.word	0x0000d700


	//   ....[243]....
        /*940c*/ 	.word	0x0000d710


	//   ....[244]....
        /*9410*/ 	.word	0x0000d720


	//   ....[245]....
        /*9414*/ 	.word	0x0000d730


	//   ....[246]....
        /*9418*/ 	.word	0x0000d760


	//   ....[247]....
        /*941c*/ 	.word	0x0000d770


	//   ....[248]....
        /*9420*/ 	.word	0x0000d780


	//   ....[249]....
        /*9424*/ 	.word	0x0000d790


	//   ....[250]....
        /*9428*/ 	.word	0x0000d7c0


	//   ....[251]....
        /*942c*/ 	.word	0x0000d7d0


	//   ....[252]....
        /*9430*/ 	.word	0x0000d7e0


	//   ....[253]....
        /*9434*/ 	.word	0x0000d7f0


	//   ....[254]....
        /*9438*/ 	.word	0x0000d820


	//   ....[255]....
        /*943c*/ 	.word	0x0000d830


	//   ....[0]....
        /*9440*/ 	.word	0x0000d840


	//   ....[1]....
        /*9444*/ 	.word	0x0000d850


	//   ....[2]....
        /*9448*/ 	.word	0x0000d880


	//   ....[3]....
        /*944c*/ 	.word	0x0000d890


	//   ....[4]....
        /*9450*/ 	.word	0x0000d8a0


	//   ....[5]....
        /*9454*/ 	.word	0x0000d8b0


	//   ....[6]....
        /*9458*/ 	.word	0x0000d8e0


	//   ....[7]....
        /*945c*/ 	.word	0x0000d8f0


	//   ....[8]....
        /*9460*/ 	.word	0x0000d900


	//   ....[9]....
        /*9464*/ 	.word	0x0000d910


	//   ....[10]....
        /*9468*/ 	.word	0x0000d940


	//   ....[11]....
        /*946c*/ 	.word	0x0000d950


	//   ....[12]....
        /*9470*/ 	.word	0x0000d960


	//   ....[13]....
        /*9474*/ 	.word	0x0000d970


	//   ....[14]....
        /*9478*/ 	.word	0x0000d9a0


	//   ....[15]....
        /*947c*/ 	.word	0x0000d9b0


	//   ....[16]....
        /*9480*/ 	.word	0x0000d9c0


	//   ....[17]....
        /*9484*/ 	.word	0x0000d9d0


	//   ....[18]....
        /*9488*/ 	.word	0x0000da00


	//   ....[19]....
        /*948c*/ 	.word	0x0000da10


	//   ....[20]....
        /*9490*/ 	.word	0x0000da20


	//   ....[21]....
        /*9494*/ 	.word	0x0000da30


	//   ....[22]....
        /*9498*/ 	.word	0x0000da60


	//   ....[23]....
        /*949c*/ 	.word	0x0000da70


	//   ....[24]....
        /*94a0*/ 	.word	0x0000da80


	//   ....[25]....
        /*94a4*/ 	.word	0x0000da90


	//   ....[26]....
        /*94a8*/ 	.word	0x0000dac0


	//   ....[27]....
        /*94ac*/ 	.word	0x0000dad0


	//   ....[28]....
        /*94b0*/ 	.word	0x0000dae0


	//   ....[29]....
        /*94b4*/ 	.word	0x0000daf0


	//   ....[30]....
        /*94b8*/ 	.word	0x0000db20


	//   ....[31]....
        /*94bc*/ 	.word	0x0000db30


	//   ....[32]....
        /*94c0*/ 	.word	0x0000db40


	//   ....[33]....
        /*94c4*/ 	.word	0x0000db50


	//   ....[34]....
        /*94c8*/ 	.word	0x0000db80


	//   ....[35]....
        /*94cc*/ 	.word	0x0000db90


	//   ....[36]....
        /*94d0*/ 	.word	0x0000dba0


	//   ....[37]....
        /*94d4*/ 	.word	0x0000dbb0


	//   ....[38]....
        /*94d8*/ 	.word	0x0000dbe0


	//   ....[39]....
        /*94dc*/ 	.word	0x0000dbf0


	//   ....[40]....
        /*94e0*/ 	.word	0x0000dc00


	//   ....[41]....
        /*94e4*/ 	.word	0x0000dc10


	//   ....[42]....
        /*94e8*/ 	.word	0x0000dc40


	//   ....[43]....
        /*94ec*/ 	.word	0x0000dc50


	//   ....[44]....
        /*94f0*/ 	.word	0x0000dc60


	//   ....[45]....
        /*94f4*/ 	.word	0x0000dc70


	//   ....[46]....
        /*94f8*/ 	.word	0x0000dca0


	//   ....[47]....
        /*94fc*/ 	.word	0x0000dcb0


	//   ....[48]....
        /*9500*/ 	.word	0x0000dcc0


	//   ....[49]....
        /*9504*/ 	.word	0x0000dcd0


	//   ....[50]....
        /*9508*/ 	.word	0x0000dd00


	//   ....[51]....
        /*950c*/ 	.word	0x0000dd10


	//   ....[52]....
        /*9510*/ 	.word	0x0000dd20


	//   ....[53]....
        /*9514*/ 	.word	0x0000dd30


	//   ....[54]....
        /*9518*/ 	.word	0x0000dd60


	//   ....[55]....
        /*951c*/ 	.word	0x0000dd70


	//   ....[56]....
        /*9520*/ 	.word	0x0000dd80


	//   ....[57]....
        /*9524*/ 	.word	0x0000dd90


	//   ....[58]....
        /*9528*/ 	.word	0x0000ddc0


	//   ....[59]....
        /*952c*/ 	.word	0x0000ddd0


	//   ....[60]....
        /*9530*/ 	.word	0x0000dde0


	//   ....[61]....
        /*9534*/ 	.word	0x0000ddf0


	//   ....[62]....
        /*9538*/ 	.word	0x0000de20


	//   ....[63]....
        /*953c*/ 	.word	0x0000de30


	//   ....[64]....
        /*9540*/ 	.word	0x0000de40


	//   ....[65]....
        /*9544*/ 	.word	0x0000de50


	//   ....[66]....
        /*9548*/ 	.word	0x0000de80


	//   ....[67]....
        /*954c*/ 	.word	0x0000de90


	//   ....[68]....
        /*9550*/ 	.word	0x0000dea0


	//   ....[69]....
        /*9554*/ 	.word	0x0000deb0


	//   ....[70]....
        /*9558*/ 	.word	0x0000dee0


	//   ....[71]....
        /*955c*/ 	.word	0x0000def0


	//   ....[72]....
        /*9560*/ 	.word	0x0000df00


	//   ....[73]....
        /*9564*/ 	.word	0x0000df10


	//   ....[74]....
        /*9568*/ 	.word	0x0000df40


	//   ....[75]....
        /*956c*/ 	.word	0x0000df50


	//   ....[76]....
        /*9570*/ 	.word	0x0000df60


	//   ....[77]....
        /*9574*/ 	.word	0x0000df70


	//   ....[78]....
        /*9578*/ 	.word	0x0000dfa0


	//   ....[79]....
        /*957c*/ 	.word	0x0000dfb0


	//   ....[80]....
        /*9580*/ 	.word	0x0000dfc0


	//   ....[81]....
        /*9584*/ 	.word	0x0000dfd0


	//   ....[82]....
        /*9588*/ 	.word	0x0000e000


	//   ....[83]....
        /*958c*/ 	.word	0x0000e010


	//   ....[84]....
        /*9590*/ 	.word	0x0000e020


	//   ....[85]....
        /*9594*/ 	.word	0x0000e030


	//   ....[86]....
        /*9598*/ 	.word	0x0000e060


	//   ....[87]....
        /*959c*/ 	.word	0x0000e070


	//   ....[88]....
        /*95a0*/ 	.word	0x0000e080


	//   ....[89]....
        /*95a4*/ 	.word	0x0000e090


	//   ....[90]....
        /*95a8*/ 	.word	0x0000e0c0


	//   ....[91]....
        /*95ac*/ 	.word	0x0000e0d0


	//   ....[92]....
        /*95b0*/ 	.word	0x0000e0e0


	//   ....[93]....
        /*95b4*/ 	.word	0x0000e0f0


	//   ....[94]....
        /*95b8*/ 	.word	0x0000e120


	//   ....[95]....
        /*95bc*/ 	.word	0x0000e130


	//   ....[96]....
        /*95c0*/ 	.word	0x0000e140


	//   ....[97]....
        /*95c4*/ 	.word	0x0000e150


	//   ....[98]....
        /*95c8*/ 	.word	0x0000e180


	//   ....[99]....
        /*95cc*/ 	.word	0x0000e190


	//   ....[100]....
        /*95d0*/ 	.word	0x0000e1a0


	//   ....[101]....
        /*95d4*/ 	.word	0x0000e1b0


	//   ....[102]....
        /*95d8*/ 	.word	0x0000e1e0


	//   ....[103]....
        /*95dc*/ 	.word	0x0000e1f0


	//   ....[104]....
        /*95e0*/ 	.word	0x0000e200


	//   ....[105]....
        /*95e4*/ 	.word	0x0000e210


	//   ....[106]....
        /*95e8*/ 	.word	0x0000e240


	//   ....[107]....
        /*95ec*/ 	.word	0x0000e250


	//   ....[108]....
        /*95f0*/ 	.word	0x0000e260


	//   ....[109]....
        /*95f4*/ 	.word	0x0000e270


	//   ....[110]....
        /*95f8*/ 	.word	0x0000e2a0


	//   ....[111]....
        /*95fc*/ 	.word	0x0000e2b0


	//   ....[112]....
        /*9600*/ 	.word	0x0000e2c0


	//   ....[113]....
        /*9604*/ 	.word	0x0000e2d0


	//   ....[114]....
        /*9608*/ 	.word	0x0000e300


	//   ....[115]....
        /*960c*/ 	.word	0x0000e310


	//   ....[116]....
        /*9610*/ 	.word	0x0000e320


	//   ....[117]....
        /*9614*/ 	.word	0x0000e330


	//   ....[118]....
        /*9618*/ 	.word	0x0000e360


	//   ....[119]....
        /*961c*/ 	.word	0x0000e370


	//   ....[120]....
        /*9620*/ 	.word	0x0000e380


	//   ....[121]....
        /*9624*/ 	.word	0x0000e390


	//   ....[122]....
        /*9628*/ 	.word	0x0000e3c0


	//   ....[123]....
        /*962c*/ 	.word	0x0000e3d0


	//   ....[124]....
        /*9630*/ 	.word	0x0000e3e0


	//   ....[125]....
        /*9634*/ 	.word	0x0000e3f0


	//   ....[126]....
        /*9638*/ 	.word	0x0000e420


	//   ....[127]....
        /*963c*/ 	.word	0x0000e430


	//   ....[128]....
        /*9640*/ 	.word	0x0000e440


	//   ....[129]....
        /*9644*/ 	.word	0x0000e450


	//   ....[130]....
        /*9648*/ 	.word	0x0000e480


	//   ....[131]....
        /*964c*/ 	.word	0x0000e490


	//   ....[132]....
        /*9650*/ 	.word	0x0000e4a0


	//   ....[133]....
        /*9654*/ 	.word	0x0000e4b0


	//   ....[134]....
        /*9658*/ 	.word	0x0000e4e0


	//   ....[135]....
        /*965c*/ 	.word	0x0000e4f0


	//   ....[136]....
        /*9660*/ 	.word	0x0000e500


	//   ....[137]....
        /*9664*/ 	.word	0x0000e510


	//   ....[138]....
        /*9668*/ 	.word	0x0000e540


	//   ....[139]....
        /*966c*/ 	.word	0x0000e550


	//   ....[140]....
        /*9670*/ 	.word	0x0000e560


	//   ....[141]....
        /*9674*/ 	.word	0x0000e570


	//   ....[142]....
        /*9678*/ 	.word	0x0000e5a0


	//   ....[143]....
        /*967c*/ 	.word	0x0000e5b0


	//   ....[144]....
        /*9680*/ 	.word	0x0000e5c0


	//   ....[145]....
        /*9684*/ 	.word	0x0000e5d0


	//   ....[146]....
        /*9688*/ 	.word	0x0000e600


	//   ....[147]....
        /*968c*/ 	.word	0x0000e610


	//   ....[148]....
        /*9690*/ 	.word	0x0000e620


	//   ....[149]....
        /*9694*/ 	.word	0x0000e630


	//   ....[150]....
        /*9698*/ 	.word	0x0000e660


	//   ....[151]....
        /*969c*/ 	.word	0x0000e670


	//   ....[152]....
        /*96a0*/ 	.word	0x0000e680


	//   ....[153]....
        /*96a4*/ 	.word	0x0000e690


	//   ....[154]....
        /*96a8*/ 	.word	0x0000e6c0


	//   ....[155]....
        /*96ac*/ 	.word	0x0000e6d0


	//   ....[156]....
        /*96b0*/ 	.word	0x0000e6e0


	//   ....[157]....
        /*96b4*/ 	.word	0x0000e6f0


	//   ....[158]....
        /*96b8*/ 	.word	0x0000e720


	//   ....[159]....
        /*96bc*/ 	.word	0x0000e730


	//   ....[160]....
        /*96c0*/ 	.word	0x0000e740


	//   ....[161]....
        /*96c4*/ 	.word	0x0000e750


	//   ....[162]....
        /*96c8*/ 	.word	0x0000e780


	//   ....[163]....
        /*96cc*/ 	.word	0x0000e790


	//   ....[164]....
        /*96d0*/ 	.word	0x0000e7a0


	//   ....[165]....
        /*96d4*/ 	.word	0x0000e7b0


	//   ....[166]....
        /*96d8*/ 	.word	0x0000e7e0


	//   ....[167]....
        /*96dc*/ 	.word	0x0000e7f0


	//   ....[168]....
        /*96e0*/ 	.word	0x0000e800


	//   ....[169]....
        /*96e4*/ 	.word	0x0000e810


	//   ....[170]....
        /*96e8*/ 	.word	0x0000e840


	//   ....[171]....
        /*96ec*/ 	.word	0x0000e850


	//   ....[172]....
        /*96f0*/ 	.word	0x0000e860


	//   ....[173]....
        /*96f4*/ 	.word	0x0000e870


	//   ....[174]....
        /*96f8*/ 	.word	0x0000e8a0


	//   ....[175]....
        /*96fc*/ 	.word	0x0000e8b0


	//   ....[176]....
        /*9700*/ 	.word	0x0000e8c0


	//   ....[177]....
        /*9704*/ 	.word	0x0000e8d0


	//   ....[178]....
        /*9708*/ 	.word	0x0000e900


	//   ....[179]....
        /*970c*/ 	.word	0x0000e910


	//   ....[180]....
        /*9710*/ 	.word	0x0000e920


	//   ....[181]....
        /*9714*/ 	.word	0x0000e930


	//   ....[182]....
        /*9718*/ 	.word	0x0000e960


	//   ....[183]....
        /*971c*/ 	.word	0x0000e970


	//   ....[184]....
        /*9720*/ 	.word	0x0000e980


	//   ....[185]....
        /*9724*/ 	.word	0x0000e990


	//   ....[186]....
        /*9728*/ 	.word	0x0000e9c0


	//   ....[187]....
        /*972c*/ 	.word	0x0000e9d0


	//   ....[188]....
        /*9730*/ 	.word	0x0000e9e0


	//   ....[189]....
        /*9734*/ 	.word	0x0000e9f0


	//   ....[190]....
        /*9738*/ 	.word	0x0000ea20


	//   ....[191]....
        /*973c*/ 	.word	0x0000ea30


	//   ....[192]....
        /*9740*/ 	.word	0x0000ea40


	//   ....[193]....
        /*9744*/ 	.word	0x0000ea50


	//   ....[194]....
        /*9748*/ 	.word	0x0000ea80


	//   ....[195]....
        /*974c*/ 	.word	0x0000ea90


	//   ....[196]....
        /*9750*/ 	.word	0x0000eaa0


	//   ....[197]....
        /*9754*/ 	.word	0x0000eab0


	//   ....[198]....
        /*9758*/ 	.word	0x0000eae0


	//   ....[199]....
        /*975c*/ 	.word	0x0000eaf0


	//   ....[200]....
        /*9760*/ 	.word	0x0000eb00


	//   ....[201]....
        /*9764*/ 	.word	0x0000eb10


	//   ....[202]....
        /*9768*/ 	.word	0x0000eb40


	//   ....[203]....
        /*976c*/ 	.word	0x0000eb50


	//   ....[204]....
        /*9770*/ 	.word	0x0000eb60


	//   ....[205]....
        /*9774*/ 	.word	0x0000eb70


	//   ....[206]....
        /*9778*/ 	.word	0x0000eba0


	//   ....[207]....
        /*977c*/ 	.word	0x0000ebb0


	//   ....[208]....
        /*9780*/ 	.word	0x0000ebc0


	//   ....[209]....
        /*9784*/ 	.word	0x0000ebd0


	//   ....[210]....
        /*9788*/ 	.word	0x0000ec00


	//   ....[211]....
        /*978c*/ 	.word	0x0000ec10


	//   ....[212]....
        /*9790*/ 	.word	0x0000ec20


	//   ....[213]....
        /*9794*/ 	.word	0x0000ec30


	//   ....[214]....
        /*9798*/ 	.word	0x0000ec60


	//   ....[215]....
        /*979c*/ 	.word	0x0000ec70


	//   ....[216]....
        /*97a0*/ 	.word	0x0000ec80


	//   ....[217]....
        /*97a4*/ 	.word	0x0000ec90


	//   ....[218]....
        /*97a8*/ 	.word	0x0000ecc0


	//   ....[219]....
        /*97ac*/ 	.word	0x0000ecd0


	//   ....[220]....
        /*97b0*/ 	.word	0x0000ece0


	//   ....[221]....
        /*97b4*/ 	.word	0x0000ecf0


	//   ....[222]....
        /*97b8*/ 	.word	0x0000ed20


	//   ....[223]....
        /*97bc*/ 	.word	0x0000ed30


	//   ....[224]....
        /*97c0*/ 	.word	0x0000ed40


	//   ....[225]....
        /*97c4*/ 	.word	0x0000ed50


	//   ....[226]....
        /*97c8*/ 	.word	0x0000ed80


	//   ....[227]....
        /*97cc*/ 	.word	0x0000ed90


	//   ....[228]....
        /*97d0*/ 	.word	0x0000eda0


	//   ....[229]....
        /*97d4*/ 	.word	0x0000edb0


	//   ....[230]....
        /*97d8*/ 	.word	0x0000ede0


	//   ....[231]....
        /*97dc*/ 	.word	0x0000edf0


	//   ....[232]....
        /*97e0*/ 	.word	0x0000ee00


	//   ....[233]....
        /*97e4*/ 	.word	0x0000ee10


	//   ....[234]....
        /*97e8*/ 	.word	0x0000ee40


	//   ....[235]....
        /*97ec*/ 	.word	0x0000ee50


	//   ....[236]....
        /*97f0*/ 	.word	0x0000ee60


	//   ....[237]....
        /*97f4*/ 	.word	0x0000ee70


	//   ....[238]....
        /*97f8*/ 	.word	0x0000eea0


	//   ....[239]....
        /*97fc*/ 	.word	0x0000eeb0


	//   ....[240]....
        /*9800*/ 	.word	0x0000eec0


	//   ....[241]....
        /*9804*/ 	.word	0x0000eed0


	//   ....[242]....
        /*9808*/ 	.word	0x0000ef00


	//   ....[243]....
        /*980c*/ 	.word	0x0000ef10


	//   ....[244]....
        /*9810*/ 	.word	0x0000ef20


	//   ....[245]....
        /*9814*/ 	.word	0x0000ef30


	//   ....[246]....
        /*9818*/ 	.word	0x0000ef60


	//   ....[247]....
        /*981c*/ 	.word	0x0000ef70


	//   ....[248]....
        /*9820*/ 	.word	0x0000ef80


	//   ....[249]....
        /*9824*/ 	.word	0x0000ef90


	//   ....[250]....
        /*9828*/ 	.word	0x0000efc0


	//   ....[251]....
        /*982c*/ 	.word	0x0000efd0


	//   ....[252]....
        /*9830*/ 	.word	0x0000efe0


	//   ....[253]....
        /*9834*/ 	.word	0x0000eff0


	//   ....[254]....
        /*9838*/ 	.word	0x0000f020


	//   ....[255]....
        /*983c*/ 	.word	0x0000f030


	//   ....[0]....
        /*9840*/ 	.word	0x0000f040


	//   ....[1]....
        /*9844*/ 	.word	0x0000f050


	//   ....[2]....
        /*9848*/ 	.word	0x0000f080


	//   ....[3]....
        /*984c*/ 	.word	0x0000f090


	//   ....[4]....
        /*9850*/ 	.word	0x0000f0a0


	//   ....[5]....
        /*9854*/ 	.word	0x0000f0b0


	//   ....[6]....
        /*9858*/ 	.word	0x0000f0e0


	//   ....[7]....
        /*985c*/ 	.word	0x0000f0f0


	//   ....[8]....
        /*9860*/ 	.word	0x0000f100


	//   ....[9]....
        /*9864*/ 	.word	0x0000f110


	//   ....[10]....
        /*9868*/ 	.word	0x0000f140


	//   ....[11]....
        /*986c*/ 	.word	0x0000f150


	//   ....[12]....
        /*9870*/ 	.word	0x0000f160


	//   ....[13]....
        /*9874*/ 	.word	0x0000f170


	//   ....[14]....
        /*9878*/ 	.word	0x0000f1a0


	//   ....[15]....
        /*987c*/ 	.word	0x0000f1b0


	//   ....[16]....
        /*9880*/ 	.word	0x0000f1c0


	//   ....[17]....
        /*9884*/ 	.word	0x0000f1d0


	//   ....[18]....
        /*9888*/ 	.word	0x0000f200


	//   ....[19]....
        /*988c*/ 	.word	0x0000f210


	//   ....[20]....
        /*9890*/ 	.word	0x0000f220


	//   ....[21]....
        /*9894*/ 	.word	0x0000f230


	//   ....[22]....
        /*9898*/ 	.word	0x0000f260


	//   ....[23]....
        /*989c*/ 	.word	0x0000f270


	//   ....[24]....
        /*98a0*/ 	.word	0x0000f280


	//   ....[25]....
        /*98a4*/ 	.word	0x0000f290


	//   ....[26]....
        /*98a8*/ 	.word	0x0000f2c0


	//   ....[27]....
        /*98ac*/ 	.word	0x0000f2d0


	//   ....[28]....
        /*98b0*/ 	.word	0x0000f2e0


	//   ....[29]....
        /*98b4*/ 	.word	0x0000f2f0


	//   ....[30]....
        /*98b8*/ 	.word	0x0000f320


	//   ....[31]....
        /*98bc*/ 	.word	0x0000f330


	//   ....[32]....
        /*98c0*/ 	.word	0x0000f340


	//   ....[33]....
        /*98c4*/ 	.word	0x0000f350


	//   ....[34]....
        /*98c8*/ 	.word	0x0000f380


	//   ....[35]....
        /*98cc*/ 	.word	0x0000f390


	//   ....[36]....
        /*98d0*/ 	.word	0x0000f3a0


	//   ....[37]....
        /*98d4*/ 	.word	0x0000f3b0


	//   ....[38]....
        /*98d8*/ 	.word	0x0000f3e0


	//   ....[39]....
        /*98dc*/ 	.word	0x0000f3f0


	//   ....[40]....
        /*98e0*/ 	.word	0x0000f400


	//   ....[41]....
        /*98e4*/ 	.word	0x0000f410


	//   ....[42]....
        /*98e8*/ 	.word	0x0000f440


	//   ....[43]....
        /*98ec*/ 	.word	0x0000f450


	//   ....[44]....
        /*98f0*/ 	.word	0x0000f460


	//   ....[45]....
        /*98f4*/ 	.word	0x0000f470


	//   ....[46]....
        /*98f8*/ 	.word	0x0000f4a0


	//   ....[47]....
        /*98fc*/ 	.word	0x0000f4b0


	//   ....[48]....
        /*9900*/ 	.word	0x0000f4c0


	//   ....[49]....
        /*9904*/ 	.word	0x0000f4d0


	//   ....[50]....
        /*9908*/ 	.word	0x0000f500


	//   ....[51]....
        /*990c*/ 	.word	0x0000f510


	//   ....[52]....
        /*9910*/ 	.word	0x0000f520


	//   ....[53]....
        /*9914*/ 	.word	0x0000f530


	//   ....[54]....
        /*9918*/ 	.word	0x0000f560


	//   ....[55]....
        /*991c*/ 	.word	0x0000f570


	//   ....[56]....
        /*9920*/ 	.word	0x0000f580


	//   ....[57]....
        /*9924*/ 	.word	0x0000f590


	//   ....[58]....
        /*9928*/ 	.word	0x0000f5c0


	//   ....[59]....
        /*992c*/ 	.word	0x0000f5d0


	//   ....[60]....
        /*9930*/ 	.word	0x0000f5e0


	//   ....[61]....
        /*9934*/ 	.word	0x0000f5f0


	//   ....[62]....
        /*9938*/ 	.word	0x0000f620


	//   ....[63]....
        /*993c*/ 	.word	0x0000f630


	//   ....[64]....
        /*9940*/ 	.word	0x0000f640


	//   ....[65]....
        /*9944*/ 	.word	0x0000f650


	//   ....[66]....
        /*9948*/ 	.word	0x0000f680


	//   ....[67]....
        /*994c*/ 	.word	0x0000f690


	//   ....[68]....
        /*9950*/ 	.word	0x0000f6a0


	//   ....[69]....
        /*9954*/ 	.word	0x0000f6b0


	//   ....[70]....
        /*9958*/ 	.word	0x0000f6e0


	//   ....[71]....
        /*995c*/ 	.word	0x0000f6f0


	//   ....[72]....
        /*9960*/ 	.word	0x0000f700


	//   ....[73]....
        /*9964*/ 	.word	0x0000f710


	//   ....[74]....
        /*9968*/ 	.word	0x0000f740


	//   ....[75]....
        /*996c*/ 	.word	0x0000f750


	//   ....[76]....
        /*9970*/ 	.word	0x0000f760


	//   ....[77]....
        /*9974*/ 	.word	0x0000f770


	//   ....[78]....
        /*9978*/ 	.word	0x0000f7a0


	//   ....[79]....
        /*997c*/ 	.word	0x0000f7b0


	//   ....[80]....
        /*9980*/ 	.word	0x0000f7c0


	//   ....[81]....
        /*9984*/ 	.word	0x0000f7d0


	//   ....[82]....
        /*9988*/ 	.word	0x0000f800


	//   ....[83]....
        /*998c*/ 	.word	0x0000f810


	//   ....[84]....
        /*9990*/ 	.word	0x0000f820


	//   ....[85]....
        /*9994*/ 	.word	0x0000f830


	//   ....[86]....
        /*9998*/ 	.word	0x0000f860


	//   ....[87]....
        /*999c*/ 	.word	0x0000f870


	//   ....[88]....
        /*99a0*/ 	.word	0x0000f880


	//   ....[89]....
        /*99a4*/ 	.word	0x0000f890


	//   ....[90]....
        /*99a8*/ 	.word	0x0000f8c0


	//   ....[91]....
        /*99ac*/ 	.word	0x0000f8d0


	//   ....[92]....
        /*99b0*/ 	.word	0x0000f8e0


	//   ....[93]....
        /*99b4*/ 	.word	0x0000f8f0


	//   ....[94]....
        /*99b8*/ 	.word	0x0000f920


	//   ....[95]....
        /*99bc*/ 	.word	0x0000f930


	//   ....[96]....
        /*99c0*/ 	.word	0x0000f940


	//   ....[97]....
        /*99c4*/ 	.word	0x0000f950


	//   ....[98]....
        /*99c8*/ 	.word	0x0000f980


	//   ....[99]....
        /*99cc*/ 	.word	0x0000f990


	//   ....[100]....
        /*99d0*/ 	.word	0x0000f9a0


	//   ....[101]....
        /*99d4*/ 	.word	0x0000f9b0


	//   ....[102]....
        /*99d8*/ 	.word	0x0000f9e0


	//   ....[103]....
        /*99dc*/ 	.word	0x0000f9f0


	//   ....[104]....
        /*99e0*/ 	.word	0x0000fa00


	//   ....[105]....
        /*99e4*/ 	.word	0x0000fa10


	//   ....[106]....
        /*99e8*/ 	.word	0x0000fa40


	//   ....[107]....
        /*99ec*/ 	.word	0x0000fa50


	//   ....[108]....
        /*99f0*/ 	.word	0x0000fa60


	//   ....[109]....
        /*99f4*/ 	.word	0x0000fa70


	//   ....[110]....
        /*99f8*/ 	.word	0x0000faa0


	//   ....[111]....
        /*99fc*/ 	.word	0x0000fab0


	//   ....[112]....
        /*9a00*/ 	.word	0x0000fac0


	//   ....[113]....
        /*9a04*/ 	.word	0x0000fad0


	//   ....[114]....
        /*9a08*/ 	.word	0x0000fb00


	//   ....[115]....
        /*9a0c*/ 	.word	0x0000fb10


	//   ....[116]....
        /*9a10*/ 	.word	0x0000fb20


	//   ....[117]....
        /*9a14*/ 	.word	0x0000fb30


	//   ....[118]....
        /*9a18*/ 	.word	0x0000fb60


	//   ....[119]....
        /*9a1c*/ 	.word	0x0000fb70


	//   ....[120]....
        /*9a20*/ 	.word	0x0000fb80


	//   ....[121]....
        /*9a24*/ 	.word	0x0000fb90


	//   ....[122]....
        /*9a28*/ 	.word	0x0000fbc0


	//   ....[123]....
        /*9a2c*/ 	.word	0x0000fbd0


	//   ....[124]....
        /*9a30*/ 	.word	0x0000fbe0


	//   ....[125]....
        /*9a34*/ 	.word	0x0000fbf0


	//   ....[126]....
        /*9a38*/ 	.word	0x0000fc20


	//   ....[127]....
        /*9a3c*/ 	.word	0x0000fc30


	//   ....[128]....
        /*9a40*/ 	.word	0x0000fc40


	//   ....[129]....
        /*9a44*/ 	.word	0x0000fc50


	//   ....[130]....
        /*9a48*/ 	.word	0x0000fc80


	//   ....[131]....
        /*9a4c*/ 	.word	0x0000fc90


	//   ....[132]....
        /*9a50*/ 	.word	0x0000fca0


	//   ....[133]....
        /*9a54*/ 	.word	0x0000fcb0


	//   ....[134]....
        /*9a58*/ 	.word	0x0000fce0


	//   ....[135]....
        /*9a5c*/ 	.word	0x0000fcf0


	//   ....[136]....
        /*9a60*/ 	.word	0x0000fd00


	//   ....[137]....
        /*9a64*/ 	.word	0x0000fd10


	//   ....[138]....
        /*9a68*/ 	.word	0x0000fd40


	//   ....[139]....
        /*9a6c*/ 	.word	0x0000fd50


	//   ....[140]....
        /*9a70*/ 	.word	0x0000fd60


	//   ....[141]....
        /*9a74*/ 	.word	0x0000fd70


	//   ....[142]....
        /*9a78*/ 	.word	0x0000fda0


	//   ....[143]....
        /*9a7c*/ 	.word	0x0000fdb0


	//   ....[144]....
        /*9a80*/ 	.word	0x0000fdc0


	//   ....[145]....
        /*9a84*/ 	.word	0x0000fdd0


	//   ....[146]....
        /*9a88*/ 	.word	0x0000fe00


	//   ....[147]....
        /*9a8c*/ 	.word	0x0000fe10


	//   ....[148]....
        /*9a90*/ 	.word	0x0000fe20


	//   ....[149]....
        /*9a94*/ 	.word	0x0000fe30


	//   ....[150]....
        /*9a98*/ 	.word	0x0000fe60


	//   ....[151]....
        /*9a9c*/ 	.word	0x0000fe70


	//   ....[152]....
        /*9aa0*/ 	.word	0x0000fe80


	//   ....[153]....
        /*9aa4*/ 	.word	0x0000fe90


	//   ....[154]....
        /*9aa8*/ 	.word	0x0000fec0


	//   ....[155]....
        /*9aac*/ 	.word	0x0000fed0


	//   ....[156]....
        /*9ab0*/ 	.word	0x0000fee0


	//   ....[157]....
        /*9ab4*/ 	.word	0x0000fef0


	//   ....[158]....
        /*9ab8*/ 	.word	0x0000ff20


	//   ....[159]....
        /*9abc*/ 	.word	0x0000ff30


	//   ....[160]....
        /*9ac0*/ 	.word	0x0000ff40


	//   ....[161]....
        /*9ac4*/ 	.word	0x0000ff50


	//   ....[162]....
        /*9ac8*/ 	.word	0x0000ff80


	//   ....[163]....
        /*9acc*/ 	.word	0x0000ff90


	//   ....[164]....
        /*9ad0*/ 	.word	0x0000ffa0


	//   ....[165]....
        /*9ad4*/ 	.word	0x0000ffb0


	//   ....[166]....
        /*9ad8*/ 	.word	0x0000ffe0


	//   ....[167]....
        /*9adc*/ 	.word	0x0000fff0


	//   ....[168]....
        /*9ae0*/ 	.word	0x00010000


	//   ....[169]....
        /*9ae4*/ 	.word	0x00010010


	//   ....[170]....
        /*9ae8*/ 	.word	0x00010040


	//   ....[171]....
        /*9aec*/ 	.word	0x00010050


	//   ....[172]....
        /*9af0*/ 	.word	0x00010060


	//   ....[173]....
        /*9af4*/ 	.word	0x00010070


	//   ....[174]....
        /*9af8*/ 	.word	0x000100a0


	//   ....[175]....
        /*9afc*/ 	.word	0x000100b0


	//   ....[176]....
        /*9b00*/ 	.word	0x000100c0


	//   ....[177]....
        /*9b04*/ 	.word	0x000100d0


	//   ....[178]....
        /*9b08*/ 	.word	0x00010100


	//   ....[179]....
        /*9b0c*/ 	.word	0x00010110


	//   ....[180]....
        /*9b10*/ 	.word	0x00010120


	//   ....[181]....
        /*9b14*/ 	.word	0x00010130


	//   ....[182]....
        /*9b18*/ 	.word	0x00010160


	//   ....[183]....
        /*9b1c*/ 	.word	0x00010170


	//   ....[184]....
        /*9b20*/ 	.word	0x00010180


	//   ....[185]....
        /*9b24*/ 	.word	0x00010190


	//   ....[186]....
        /*9b28*/ 	.word	0x000101c0


	//   ....[187]....
        /*9b2c*/ 	.word	0x000101d0


	//   ....[188]....
        /*9b30*/ 	.word	0x000101e0


	//   ....[189]....
        /*9b34*/ 	.word	0x000101f0


	//   ....[190]....
        /*9b38*/ 	.word	0x00010220


	//   ....[191]....
        /*9b3c*/ 	.word	0x00010230


	//   ....[192]....
        /*9b40*/ 	.word	0x00010240


	//   ....[193]....
        /*9b44*/ 	.word	0x00010250


	//   ....[194]....
        /*9b48*/ 	.word	0x00010280


	//   ....[195]....
        /*9b4c*/ 	.word	0x00010290


	//   ....[196]....
        /*9b50*/ 	.word	0x000102a0


	//   ....[197]....
        /*9b54*/ 	.word	0x000102b0


	//   ....[198]....
        /*9b58*/ 	.word	0x000102e0


	//   ....[199]....
        /*9b5c*/ 	.word	0x000102f0


	//   ....[200]....
        /*9b60*/ 	.word	0x00010300


	//   ....[201]....
        /*9b64*/ 	.word	0x00010310


	//   ....[202]....
        /*9b68*/ 	.word	0x00010340


	//   ....[203]....
        /*9b6c*/ 	.word	0x00010350


	//   ....[204]....
        /*9b70*/ 	.word	0x00010360


	//   ....[205]....
        /*9b74*/ 	.word	0x00010370


	//   ....[206]....
        /*9b78*/ 	.word	0x000103a0


	//   ....[207]....
        /*9b7c*/ 	.word	0x000103b0


	//   ....[208]....
        /*9b80*/ 	.word	0x000103c0


	//   ....[209]....
        /*9b84*/ 	.word	0x000103d0


	//   ....[210]....
        /*9b88*/ 	.word	0x00010400


	//   ....[211]....
        /*9b8c*/ 	.word	0x00010410


	//   ....[212]....
        /*9b90*/ 	.word	0x00010420


	//   ....[213]....
        /*9b94*/ 	.word	0x00010430


	//   ....[214]....
        /*9b98*/ 	.word	0x00010460


	//   ....[215]....
        /*9b9c*/ 	.word	0x00010470


	//   ....[216]....
        /*9ba0*/ 	.word	0x00010480


	//   ....[217]....
        /*9ba4*/ 	.word	0x00010490


	//   ....[218]....
        /*9ba8*/ 	.word	0x000104c0


	//   ....[219]....
        /*9bac*/ 	.word	0x000104d0


	//   ....[220]....
        /*9bb0*/ 	.word	0x000104e0


	//   ....[221]....
        /*9bb4*/ 	.word	0x000104f0


	//   ....[222]....
        /*9bb8*/ 	.word	0x00010520


	//   ....[223]....
        /*9bbc*/ 	.word	0x00010530


	//   ....[224]....
        /*9bc0*/ 	.word	0x00010540


	//   ....[225]....
        /*9bc4*/ 	.word	0x00010550


	//   ....[226]....
        /*9bc8*/ 	.word	0x00010580


	//   ....[227]....
        /*9bcc*/ 	.word	0x00010590


	//   ....[228]....
        /*9bd0*/ 	.word	0x000105a0


	//   ....[229]....
        /*9bd4*/ 	.word	0x000105b0


	//   ....[230]....
        /*9bd8*/ 	.word	0x000105e0


	//   ....[231]....
        /*9bdc*/ 	.word	0x000105f0


	//   ....[232]....
        /*9be0*/ 	.word	0x00010600


	//   ....[233]....
        /*9be4*/ 	.word	0x00010610


	//   ....[234]....
        /*9be8*/ 	.word	0x00010640


	//   ....[235]....
        /*9bec*/ 	.word	0x00010650


	//   ....[236]....
        /*9bf0*/ 	.word	0x00010660


	//   ....[237]....
        /*9bf4*/ 	.word	0x00010670


	//   ....[238]....
        /*9bf8*/ 	.word	0x000106a0


	//   ....[239]....
        /*9bfc*/ 	.word	0x000106b0


	//   ....[240]....
        /*9c00*/ 	.word	0x000106c0


	//   ....[241]....
        /*9c04*/ 	.word	0x000106d0


	//   ....[242]....
        /*9c08*/ 	.word	0x00010700


	//   ....[243]....
        /*9c0c*/ 	.word	0x00010710


	//   ....[244]....
        /*9c10*/ 	.word	0x00010720


	//   ....[245]....
        /*9c14*/ 	.word	0x00010730


	//   ....[246]....
        /*9c18*/ 	.word	0x00010760


	//   ....[247]....
        /*9c1c*/ 	.word	0x00010770


	//   ....[248]....
        /*9c20*/ 	.word	0x00010780


	//   ....[249]....
        /*9c24*/ 	.word	0x00010790


	//   ....[250]....
        /*9c28*/ 	.word	0x000107c0


	//   ....[251]....
        /*9c2c*/ 	.word	0x000107d0


	//   ....[252]....
        /*9c30*/ 	.word	0x000107e0


	//   ....[253]....
        /*9c34*/ 	.word	0x000107f0


	//   ....[254]....
        /*9c38*/ 	.word	0x00010820


	//   ....[255]....
        /*9c3c*/ 	.word	0x00010830


	//   ....[0]....
        /*9c40*/ 	.word	0x00010840


	//   ....[1]....
        /*9c44*/ 	.word	0x00010850


	//   ....[2]....
        /*9c48*/ 	.word	0x00010880


	//   ....[3]....
        /*9c4c*/ 	.word	0x00010890


	//   ....[4]....
        /*9c50*/ 	.word	0x000108a0


	//   ....[5]....
        /*9c54*/ 	.word	0x000108b0


	//   ....[6]....
        /*9c58*/ 	.word	0x000108e0


	//   ....[7]....
        /*9c5c*/ 	.word	0x000108f0


	//   ....[8]....
        /*9c60*/ 	.word	0x00010900


	//   ....[9]....
        /*9c64*/ 	.word	0x00010910


	//   ....[10]....
        /*9c68*/ 	.word	0x00010940


	//   ....[11]....
        /*9c6c*/ 	.word	0x00010950


	//   ....[12]....
        /*9c70*/ 	.word	0x00010960


	//   ....[13]....
        /*9c74*/ 	.word	0x00010970


	//   ....[14]....
        /*9c78*/ 	.word	0x000109a0


	//   ....[15]....
        /*9c7c*/ 	.word	0x000109b0


	//   ....[16]....
        /*9c80*/ 	.word	0x000109c0


	//   ....[17]....
        /*9c84*/ 	.word	0x000109d0


	//   ....[18]....
        /*9c88*/ 	.word	0x00010a00


	//   ....[19]....
        /*9c8c*/ 	.word	0x00010a10


	//   ....[20]....
        /*9c90*/ 	.word	0x00010a20


	//   ....[21]....
        /*9c94*/ 	.word	0x00010a30


	//   ....[22]....
        /*9c98*/ 	.word	0x00010a60


	//   ....[23]....
        /*9c9c*/ 	.word	0x00010a70


	//   ....[24]....
        /*9ca0*/ 	.word	0x00010a80


	//   ....[25]....
        /*9ca4*/ 	.word	0x00010a90


	//   ....[26]....
        /*9ca8*/ 	.word	0x00010ac0


	//   ....[27]....
        /*9cac*/ 	.word	0x00010ad0


	//   ....[28]....
        /*9cb0*/ 	.word	0x00010ae0


	//   ....[29]....
        /*9cb4*/ 	.word	0x00010af0


	//   ....[30]....
        /*9cb8*/ 	.word	0x00010b20


	//   ....[31]....
        /*9cbc*/ 	.word	0x00010b30


	//   ....[32]....
        /*9cc0*/ 	.word	0x00010b40


	//   ....[33]....
        /*9cc4*/ 	.word	0x00010b50


	//   ....[34]....
        /*9cc8*/ 	.word	0x00010b80


	//   ....[35]....
        /*9ccc*/ 	.word	0x00010b90


	//   ....[36]....
        /*9cd0*/ 	.word	0x00010ba0


	//   ....[37]....
        /*9cd4*/ 	.word	0x00010bb0


	//   ....[38]....
        /*9cd8*/ 	.word	0x00010be0


	//   ....[39]....
        /*9cdc*/ 	.word	0x00010bf0


	//   ....[40]....
        /*9ce0*/ 	.word	0x00010c00


	//   ....[41]....
        /*9ce4*/ 	.word	0x00010c10


	//   ....[42]....
        /*9ce8*/ 	.word	0x00010c40


	//   ....[43]....
        /*9cec*/ 	.word	0x00010c50


	//   ....[44]....
        /*9cf0*/ 	.word	0x00010c60


	//   ....[45]....
        /*9cf4*/ 	.word	0x00010c70


	//   ....[46]....
        /*9cf8*/ 	.word	0x00010ca0


	//   ....[47]....
        /*9cfc*/ 	.word	0x00010cb0


	//   ....[48]....
        /*9d00*/ 	.word	0x00010cc0


	//   ....[49]....
        /*9d04*/ 	.word	0x00010cd0


	//   ....[50]....
        /*9d08*/ 	.word	0x00010d00


	//   ....[51]....
        /*9d0c*/ 	.word	0x00010d10


	//   ....[52]....
        /*9d10*/ 	.word	0x00010d20


	//   ....[53]....
        /*9d14*/ 	.word	0x00010d30


	//   ....[54]....
        /*9d18*/ 	.word	0x00010d60


	//   ....[55]....
        /*9d1c*/ 	.word	0x00010d70


	//   ....[56]....
        /*9d20*/ 	.word	0x00010d80


	//   ....[57]....
        /*9d24*/ 	.word	0x00010d90


	//   ....[58]....
        /*9d28*/ 	.word	0x00010dc0


	//   ....[59]....
        /*9d2c*/ 	.word	0x00010dd0


	//   ....[60]....
        /*9d30*/ 	.word	0x00010de0


	//   ....[61]....
        /*9d34*/ 	.word	0x00010df0


	//   ....[62]....
        /*9d38*/ 	.word	0x00010e20


	//   ....[63]....
        /*9d3c*/ 	.word	0x00010e30


	//   ....[64]....
        /*9d40*/ 	.word	0x00010e40


	//   ....[65]....
        /*9d44*/ 	.word	0x00010e50


	//   ....[66]....
        /*9d48*/ 	.word	0x00010e80


	//   ....[67]....
        /*9d4c*/ 	.word	0x00010e90


	//   ....[68]....
        /*9d50*/ 	.word	0x00010ea0


	//   ....[69]....
        /*9d54*/ 	.word	0x00010eb0


	//   ....[70]....
        /*9d58*/ 	.word	0x00010ee0


	//   ....[71]....
        /*9d5c*/ 	.word	0x00010ef0


	//   ....[72]....
        /*9d60*/ 	.word	0x00010f00


	//   ....[73]....
        /*9d64*/ 	.word	0x00010f10


	//   ....[74]....
        /*9d68*/ 	.word	0x00010f40


	//   ....[75]....
        /*9d6c*/ 	.word	0x00010f50


	//   ....[76]....
        /*9d70*/ 	.word	0x00010f60


	//   ....[77]....
        /*9d74*/ 	.word	0x00010f70


	//   ....[78]....
        /*9d78*/ 	.word	0x00010fa0


	//   ....[79]....
        /*9d7c*/ 	.word	0x00010fb0


	//   ....[80]....
        /*9d80*/ 	.word	0x00010fc0


	//   ....[81]....
        /*9d84*/ 	.word	0x00010fd0


	//   ....[82]....
        /*9d88*/ 	.word	0x00011000


	//   ....[83]....
        /*9d8c*/ 	.word	0x00011010


	//   ....[84]....
        /*9d90*/ 	.word	0x00011020


	//   ....[85]....
        /*9d94*/ 	.word	0x00011030


	//   ....[86]....
        /*9d98*/ 	.word	0x00011060


	//   ....[87]....
        /*9d9c*/ 	.word	0x00011070


	//   ....[88]....
        /*9da0*/ 	.word	0x00011080


	//   ....[89]....
        /*9da4*/ 	.word	0x00011090


	//   ....[90]....
        /*9da8*/ 	.word	0x000110c0


	//   ....[91]....
        /*9dac*/ 	.word	0x000110d0


	//   ....[92]....
        /*9db0*/ 	.word	0x000110e0


	//   ....[93]....
        /*9db4*/ 	.word	0x000110f0


	//   ....[94]....
        /*9db8*/ 	.word	0x00011120


	//   ....[95]....
        /*9dbc*/ 	.word	0x00011130


	//   ....[96]....
        /*9dc0*/ 	.word	0x00011140


	//   ....[97]....
        /*9dc4*/ 	.word	0x00011150


	//   ....[98]....
        /*9dc8*/ 	.word	0x00011180


	//   ....[99]....
        /*9dcc*/ 	.word	0x00011190


	//   ....[100]....
        /*9dd0*/ 	.word	0x000111a0


	//   ....[101]....
        /*9dd4*/ 	.word	0x000111b0


	//   ....[102]....
        /*9dd8*/ 	.word	0x000111e0


	//   ....[103]....
        /*9ddc*/ 	.word	0x000111f0


	//   ....[104]....
        /*9de0*/ 	.word	0x00011200


	//   ....[105]....
        /*9de4*/ 	.word	0x00011210


	//   ....[106]....
        /*9de8*/ 	.word	0x00011240


	//   ....[107]....
        /*9dec*/ 	.word	0x00011250


	//   ....[108]....
        /*9df0*/ 	.word	0x00011260


	//   ....[109]....
        /*9df4*/ 	.word	0x00011270


	//   ....[110]....
        /*9df8*/ 	.word	0x000112a0


	//   ....[111]....
        /*9dfc*/ 	.word	0x000112b0


	//   ....[112]....
        /*9e00*/ 	.word	0x000112c0


	//   ....[113]....
        /*9e04*/ 	.word	0x000112d0


	//   ....[114]....
        /*9e08*/ 	.word	0x00011300


	//   ....[115]....
        /*9e0c*/ 	.word	0x00011310


	//   ....[116]....
        /*9e10*/ 	.word	0x00011320


	//   ....[117]....
        /*9e14*/ 	.word	0x00011330


	//   ....[118]....
        /*9e18*/ 	.word	0x00011360


	//   ....[119]....
        /*9e1c*/ 	.word	0x00011370


	//   ....[120]....
        /*9e20*/ 	.word	0x00011380


	//   ....[121]....
        /*9e24*/ 	.word	0x00011390


	//   ....[122]....
        /*9e28*/ 	.word	0x000113c0


	//   ....[123]....
        /*9e2c*/ 	.word	0x000113d0


	//   ....[124]....
        /*9e30*/ 	.word	0x000113e0


	//   ....[125]....
        /*9e34*/ 	.word	0x000113f0


	//   ....[126]....
        /*9e38*/ 	.word	0x00011420


	//   ....[127]....
        /*9e3c*/ 	.word	0x00011430


	//   ....[128]....
        /*9e40*/ 	.word	0x00011440


	//   ....[129]....
        /*9e44*/ 	.word	0x00011450


	//   ....[130]....
        /*9e48*/ 	.word	0x00011480


	//   ....[131]....
        /*9e4c*/ 	.word	0x00011490


	//   ....[132]....
        /*9e50*/ 	.word	0x000114a0


	//   ....[133]....
        /*9e54*/ 	.word	0x000114b0


	//   ....[134]....
        /*9e58*/ 	.word	0x000114e0


	//   ....[135]....
        /*9e5c*/ 	.word	0x000114f0


	//   ....[136]....
        /*9e60*/ 	.word	0x00011500


	//   ....[137]....
        /*9e64*/ 	.word	0x00011510


	//   ....[138]....
        /*9e68*/ 	.word	0x00011540


	//   ....[139]....
        /*9e6c*/ 	.word	0x00011550


	//   ....[140]....
        /*9e70*/ 	.word	0x00011560


	//   ....[141]....
        /*9e74*/ 	.word	0x00011570


	//   ....[142]....
        /*9e78*/ 	.word	0x000115a0


	//   ....[143]....
        /*9e7c*/ 	.word	0x000115b0


	//   ....[144]....
        /*9e80*/ 	.word	0x000115c0


	//   ....[145]....
        /*9e84*/ 	.word	0x000115d0


	//   ....[146]....
        /*9e88*/ 	.word	0x00011600


	//   ....[147]....
        /*9e8c*/ 	.word	0x00011610


	//   ....[148]....
        /*9e90*/ 	.word	0x00011620


	//   ....[149]....
        /*9e94*/ 	.word	0x00011630


	//   ....[150]....
        /*9e98*/ 	.word	0x00011660


	//   ....[151]....
        /*9e9c*/ 	.word	0x00011670


	//   ....[152]....
        /*9ea0*/ 	.word	0x00011680


	//   ....[153]....
        /*9ea4*/ 	.word	0x00011690


	//   ....[154]....
        /*9ea8*/ 	.word	0x000116c0


	//   ....[155]....
        /*9eac*/ 	.word	0x000116d0


	//   ....[156]....
        /*9eb0*/ 	.word	0x000116e0


	//   ....[157]....
        /*9eb4*/ 	.word	0x000116f0


	//   ....[158]....
        /*9eb8*/ 	.word	0x00011720


	//   ....[159]....
        /*9ebc*/ 	.word	0x00011730


	//   ....[160]....
        /*9ec0*/ 	.word	0x00011740


	//   ....[161]....
        /*9ec4*/ 	.word	0x00011750


	//   ....[162]....
        /*9ec8*/ 	.word	0x00011780


	//   ....[163]....
        /*9ecc*/ 	.word	0x00011790


	//   ....[164]....
        /*9ed0*/ 	.word	0x000117a0


	//   ....[165]....
        /*9ed4*/ 	.word	0x000117b0


	//   ....[166]....
        /*9ed8*/ 	.word	0x000117e0


	//   ....[167]....
        /*9edc*/ 	.word	0x000117f0


	//   ....[168]....
        /*9ee0*/ 	.word	0x00011800


	//   ....[169]....
        /*9ee4*/ 	.word	0x00011810


	//   ....[170]....
        /*9ee8*/ 	.word	0x00011840


	//   ....[171]....
        /*9eec*/ 	.word	0x00011850


	//   ....[172]....
        /*9ef0*/ 	.word	0x00011860


	//   ....[173]....
        /*9ef4*/ 	.word	0x00011870


	//   ....[174]....
        /*9ef8*/ 	.word	0x000118a0


	//   ....[175]....
        /*9efc*/ 	.word	0x000118b0


	//   ....[176]....
        /*9f00*/ 	.word	0x000118c0


	//   ....[177]....
        /*9f04*/ 	.word	0x000118d0


	//   ....[178]....
        /*9f08*/ 	.word	0x00011900


	//   ....[179]....
        /*9f0c*/ 	.word	0x00011910


	//   ....[180]....
        /*9f10*/ 	.word	0x00011920


	//   ....[181]....
        /*9f14*/ 	.word	0x00011930


	//   ....[182]....
        /*9f18*/ 	.word	0x00011960


	//   ....[183]....
        /*9f1c*/ 	.word	0x00011970


	//   ....[184]....
        /*9f20*/ 	.word	0x00011980


	//   ....[185]....
        /*9f24*/ 	.word	0x00011990


	//   ....[186]....
        /*9f28*/ 	.word	0x000119c0


	//   ....[187]....
        /*9f2c*/ 	.word	0x000119d0


	//   ....[188]....
        /*9f30*/ 	.word	0x000119e0


	//   ....[189]....
        /*9f34*/ 	.word	0x000119f0


	//   ....[190]....
        /*9f38*/ 	.word	0x00011a20


	//   ....[191]....
        /*9f3c*/ 	.word	0x00011a30


	//   ....[192]....
        /*9f40*/ 	.word	0x00011a40


	//   ....[193]....
        /*9f44*/ 	.word	0x00011a50


	//   ....[194]....
        /*9f48*/ 	.word	0x00011a80


	//   ....[195]....
        /*9f4c*/ 	.word	0x00011a90


	//   ....[196]....
        /*9f50*/ 	.word	0x00011aa0


	//   ....[197]....
        /*9f54*/ 	.word	0x00011ab0


	//   ....[198]....
        /*9f58*/ 	.word	0x00011ae0


	//   ....[199]....
        /*9f5c*/ 	.word	0x00011af0


	//   ....[200]....
        /*9f60*/ 	.word	0x00011b00


	//   ....[201]....
        /*9f64*/ 	.word	0x00011b10


	//   ....[202]....
        /*9f68*/ 	.word	0x00011b40


	//   ....[203]....
        /*9f6c*/ 	.word	0x00011b50


	//   ....[204]....
        /*9f70*/ 	.word	0x00011b60


	//   ....[205]....
        /*9f74*/ 	.word	0x00011b70


	//   ....[206]....
        /*9f78*/ 	.word	0x00011ba0


	//   ....[207]....
        /*9f7c*/ 	.word	0x00011bb0


	//   ....[208]....
        /*9f80*/ 	.word	0x00011bc0


	//   ....[209]....
        /*9f84*/ 	.word	0x00011bd0


	//   ....[210]....
        /*9f88*/ 	.word	0x00011c00


	//   ....[211]....
        /*9f8c*/ 	.word	0x00011c10


	//   ....[212]....
        /*9f90*/ 	.word	0x00011c20


	//   ....[213]....
        /*9f94*/ 	.word	0x00011c30


	//   ....[214]....
        /*9f98*/ 	.word	0x00011c60


	//   ....[215]....
        /*9f9c*/ 	.word	0x00011c70


	//   ....[216]....
        /*9fa0*/ 	.word	0x00011c80


	//   ....[217]....
        /*9fa4*/ 	.word	0x00011c90


	//   ....[218]....
        /*9fa8*/ 	.word	0x00011cc0


	//   ....[219]....
        /*9fac*/ 	.word	0x00011cd0


	//   ....[220]....
        /*9fb0*/ 	.word	0x00011ce0


	//   ....[221]....
        /*9fb4*/ 	.word	0x00011cf0


	//   ....[222]....
        /*9fb8*/ 	.word	0x00011d20


	//   ....[223]....
        /*9fbc*/ 	.word	0x00011d30


	//   ....[224]....
        /*9fc0*/ 	.word	0x00011d40


	//   ....[225]....
        /*9fc4*/ 	.word	0x00011d50


	//   ....[226]....
        /*9fc8*/ 	.word	0x00011d80


	//   ....[227]....
        /*9fcc*/ 	.word	0x00011d90


	//   ....[228]....
        /*9fd0*/ 	.word	0x00011da0


	//   ....[229]....
        /*9fd4*/ 	.word	0x00011db0


	//   ....[230]....
        /*9fd8*/ 	.word	0x00011de0


	//   ....[231]....
        /*9fdc*/ 	.word	0x00011df0


	//   ....[232]....
        /*9fe0*/ 	.word	0x00011e00


	//   ....[233]....
        /*9fe4*/ 	.word	0x00011e10


	//   ....[234]....
        /*9fe8*/ 	.word	0x00011e40


	//   ....[235]....
        /*9fec*/ 	.word	0x00011e50


	//   ....[236]....
        /*9ff0*/ 	.word	0x00011e60


	//   ....[237]....
        /*9ff4*/ 	.word	0x00011e70


	//   ....[238]....
        /*9ff8*/ 	.word	0x00011ea0


	//   ....[239]....
        /*9ffc*/ 	.word	0x00011eb0


	//   ....[240]....
        /*a000*/ 	.word	0x00011ec0


	//   ....[241]....
        /*a004*/ 	.word	0x00011ed0


	//   ....[242]....
        /*a008*/ 	.word	0x00011f00


	//   ....[243]....
        /*a00c*/ 	.word	0x00011f10


	//   ....[244]....
        /*a010*/ 	.word	0x00011f20


	//   ....[245]....
        /*a014*/ 	.word	0x00011f30


	//   ....[246]....
        /*a018*/ 	.word	0x00011f60


	//   ....[247]....
        /*a01c*/ 	.word	0x00011f70


	//   ....[248]....
        /*a020*/ 	.word	0x00011f80


	//   ....[249]....
        /*a024*/ 	.word	0x00011f90


	//   ....[250]....
        /*a028*/ 	.word	0x00011fc0


	//   ....[251]....
        /*a02c*/ 	.word	0x00011fd0


	//   ....[252]....
        /*a030*/ 	.word	0x00011fe0


	//   ....[253]....
        /*a034*/ 	.word	0x00011ff0


	//   ....[254]....
        /*a038*/ 	.word	0x00012030


	//   ....[255]....
        /*a03c*/ 	.word	0x00018050


	//   ....[0]....
        /*a040*/ 	.word	0x00018060


	//   ....[1]....
        /*a044*/ 	.word	0x00018070


	//   ....[2]....
        /*a048*/ 	.word	0x000180a0


	//   ....[3]....
        /*a04c*/ 	.word	0x000180b0


	//   ....[4]....
        /*a050*/ 	.word	0x000180c0


	//   ....[5]....
        /*a054*/ 	.word	0x000180d0


	//   ....[6]....
        /*a058*/ 	.word	0x00018100


	//   ....[7]....
        /*a05c*/ 	.word	0x00018110


	//   ....[8]....
        /*a060*/ 	.word	0x00018120


	//   ....[9]....
        /*a064*/ 	.word	0x00018130


	//   ....[10]....
        /*a068*/ 	.word	0x00018160


	//   ....[11]....
        /*a06c*/ 	.word	0x00018170


	//   ....[12]....
        /*a070*/ 	.word	0x00018180


	//   ....[13]....
        /*a074*/ 	.word	0x00018190


	//   ....[14]....
        /*a078*/ 	.word	0x000181c0


	//   ....[15]....
        /*a07c*/ 	.word	0x000181d0


	//   ....[16]....
        /*a080*/ 	.word	0x000181e0


	//   ....[17]....
        /*a084*/ 	.word	0x000181f0


	//   ....[18]....
        /*a088*/ 	.word	0x00018220


	//   ....[19]....
        /*a08c*/ 	.word	0x00018230


	//   ....[20]....
        /*a090*/ 	.word	0x00018240


	//   ....[21]....
        /*a094*/ 	.word	0x00018250


	//   ....[22]....
        /*a098*/ 	.word	0x00018280


	//   ....[23]....
        /*a09c*/ 	.word	0x00018290


	//   ....[24]....
        /*a0a0*/ 	.word	0x000182a0


	//   ....[25]....
        /*a0a4*/ 	.word	0x000182b0


	//   ....[26]....
        /*a0a8*/ 	.word	0x000182e0


	//   ....[27]....
        /*a0ac*/ 	.word	0x000182f0


	//   ....[28]....
        /*a0b0*/ 	.word	0x00018300


	//   ....[29]....
        /*a0b4*/ 	.word	0x00018310


	//   ....[30]....
        /*a0b8*/ 	.word	0x00018340


	//   ....[31]....
        /*a0bc*/ 	.word	0x00018350


	//   ....[32]....
        /*a0c0*/ 	.word	0x00018360


	//   ....[33]....
        /*a0c4*/ 	.word	0x00018370


	//   ....[34]....
        /*a0c8*/ 	.word	0x000183a0


	//   ....[35]....
        /*a0cc*/ 	.word	0x000183b0


	//   ....[36]....
        /*a0d0*/ 	.word	0x000183c0


	//   ....[37]....
        /*a0d4*/ 	.word	0x000183d0


	//   ....[38]....
        /*a0d8*/ 	.word	0x00018400


	//   ....[39]....
        /*a0dc*/ 	.word	0x00018410


	//   ....[40]....
        /*a0e0*/ 	.word	0x00018420


	//   ....[41]....
        /*a0e4*/ 	.word	0x00018430


	//   ....[42]....
        /*a0e8*/ 	.word	0x00018460


	//   ....[43]....
        /*a0ec*/ 	.word	0x00018470


	//   ....[44]....
        /*a0f0*/ 	.word	0x00018480


	//   ....[45]....
        /*a0f4*/ 	.word	0x00018490


	//   ....[46]....
        /*a0f8*/ 	.word	0x000184c0


	//   ....[47]....
        /*a0fc*/ 	.word	0x000184d0


	//   ....[48]....
        /*a100*/ 	.word	0x000184e0


	//   ....[49]....
        /*a104*/ 	.word	0x000184f0


	//   ....[50]....
        /*a108*/ 	.word	0x00018520


	//   ....[51]....
        /*a10c*/ 	.word	0x00018530


	//   ....[52]....
        /*a110*/ 	.word	0x00018540


	//   ....[53]....
        /*a114*/ 	.word	0x00018550


	//   ....[54]....
        /*a118*/ 	.word	0x00018580


	//   ....[55]....
        /*a11c*/ 	.word	0x00018590


	//   ....[56]....
        /*a120*/ 	.word	0x000185a0


	//   ....[57]....
        /*a124*/ 	.word	0x000185b0


	//   ....[58]....
        /*a128*/ 	.word	0x000185e0


	//   ....[59]....
        /*a12c*/ 	.word	0x000185f0


	//   ....[60]....
        /*a130*/ 	.word	0x00018600


	//   ....[61]....
        /*a134*/ 	.word	0x00018610


	//   ....[62]....
        /*a138*/ 	.word	0x00018640


	//   ....[63]....
        /*a13c*/ 	.word	0x00018650


	//   ....[64]....
        /*a140*/ 	.word	0x00018660


	//   ....[65]....
        /*a144*/ 	.word	0x00018670


	//   ....[66]....
        /*a148*/ 	.word	0x000186a0


	//   ....[67]....
        /*a14c*/ 	.word	0x000186b0


	//   ....[68]....
        /*a150*/ 	.word	0x000186c0


	//   ....[69]....
        /*a154*/ 	.word	0x000186d0


	//   ....[70]....
        /*a158*/ 	.word	0x00018700


	//   ....[71]....
        /*a15c*/ 	.word	0x00018710


	//   ....[72]....
        /*a160*/ 	.word	0x00018720


	//   ....[73]....
        /*a164*/ 	.word	0x00018730


	//   ....[74]....
        /*a168*/ 	.word	0x00018760


	//   ....[75]....
        /*a16c*/ 	.word	0x00018770


	//   ....[76]....
        /*a170*/ 	.word	0x00018780


	//   ....[77]....
        /*a174*/ 	.word	0x00018790


	//   ....[78]....
        /*a178*/ 	.word	0x000187c0


	//   ....[79]....
        /*a17c*/ 	.word	0x000187d0


	//   ....[80]....
        /*a180*/ 	.word	0x000187e0


	//   ....[81]....
        /*a184*/ 	.word	0x000187f0


	//   ....[82]....
        /*a188*/ 	.word	0x00018820


	//   ....[83]....
        /*a18c*/ 	.word	0x00018830


	//   ....[84]....
        /*a190*/ 	.word	0x00018840


	//   ....[85]....
        /*a194*/ 	.word	0x00018850


	//   ....[86]....
        /*a198*/ 	.word	0x00018880


	//   ....[87]....
        /*a19c*/ 	.word	0x00018890


	//   ....[88]....
        /*a1a0*/ 	.word	0x000188a0


	//   ....[89]....
        /*a1a4*/ 	.word	0x000188b0


	//   ....[90]....
        /*a1a8*/ 	.word	0x000188e0


	//   ....[91]....
        /*a1ac*/ 	.word	0x000188f0


	//   ....[92]....
        /*a1b0*/ 	.word	0x00018900


	//   ....[93]....
        /*a1b4*/ 	.word	0x00018910


	//   ....[94]....
        /*a1b8*/ 	.word	0x00018940


	//   ....[95]....
        /*a1bc*/ 	.word	0x00018950


	//   ....[96]....
        /*a1c0*/ 	.word	0x00018960


	//   ....[97]....
        /*a1c4*/ 	.word	0x00018970


	//   ....[98]....
        /*a1c8*/ 	.word	0x000189a0


	//   ....[99]....
        /*a1cc*/ 	.word	0x000189b0


	//   ....[100]....
        /*a1d0*/ 	.word	0x000189c0


	//   ....[101]....
        /*a1d4*/ 	.word	0x000189d0


	//   ....[102]....
        /*a1d8*/ 	.word	0x00018a00


	//   ....[103]....
        /*a1dc*/ 	.word	0x00018a10


	//   ....[104]....
        /*a1e0*/ 	.word	0x00018a20


	//   ....[105]....
        /*a1e4*/ 	.word	0x00018a30


	//   ....[106]....
        /*a1e8*/ 	.word	0x00018a60


	//   ....[107]....
        /*a1ec*/ 	.word	0x00018a70


	//   ....[108]....
        /*a1f0*/ 	.word	0x00018a80


	//   ....[109]....
        /*a1f4*/ 	.word	0x00018a90


	//   ....[110]....
        /*a1f8*/ 	.word	0x00018ac0


	//   ....[111]....
        /*a1fc*/ 	.word	0x00018ad0


	//   ....[112]....
        /*a200*/ 	.word	0x00018ae0


	//   ....[113]....
        /*a204*/ 	.word	0x00018af0


	//   ....[114]....
        /*a208*/ 	.word	0x00018b20


	//   ....[115]....
        /*a20c*/ 	.word	0x00018b30


	//   ....[116]....
        /*a210*/ 	.word	0x00018b40


	//   ....[117]....
        /*a214*/ 	.word	0x00018b50


	//   ....[118]....
        /*a218*/ 	.word	0x00018b80


	//   ....[119]....
        /*a21c*/ 	.word	0x00018b90


	//   ....[120]....
        /*a220*/ 	.word	0x00018ba0


	//   ....[121]....
        /*a224*/ 	.word	0x00018bb0


	//   ....[122]....
        /*a228*/ 	.word	0x00018be0


	//   ....[123]....
        /*a22c*/ 	.word	0x00018bf0


	//   ....[124]....
        /*a230*/ 	.word	0x00018c00


	//   ....[125]....
        /*a234*/ 	.word	0x00018c10


	//   ....[126]....
        /*a238*/ 	.word	0x00018c40


	//   ....[127]....
        /*a23c*/ 	.word	0x00018c50


	//   ....[128]....
        /*a240*/ 	.word	0x00018c60


	//   ....[129]....
        /*a244*/ 	.word	0x00018c70


	//   ....[130]....
        /*a248*/ 	.word	0x00018ca0


	//   ....[131]....
        /*a24c*/ 	.word	0x00018cb0


	//   ....[132]....
        /*a250*/ 	.word	0x00018cc0


	//   ....[133]....
        /*a254*/ 	.word	0x00018cd0


	//   ....[134]....
        /*a258*/ 	.word	0x00018d00


	//   ....[135]....
        /*a25c*/ 	.word	0x00018d10


	//   ....[136]....
        /*a260*/ 	.word	0x00018d20


	//   ....[137]....
        /*a264*/ 	.word	0x00018d30


	//   ....[138]....
        /*a268*/ 	.word	0x00018d60


	//   ....[139]....
        /*a26c*/ 	.word	0x00018d70


	//   ....[140]....
        /*a270*/ 	.word	0x00018d80


	//   ....[141]....
        /*a274*/ 	.word	0x00018d90


	//   ....[142]....
        /*a278*/ 	.word	0x00018dc0


	//   ....[143]....
        /*a27c*/ 	.word	0x00018dd0


	//   ....[144]....
        /*a280*/ 	.word	0x00018de0


	//   ....[145]....
        /*a284*/ 	.word	0x00018df0


	//   ....[146]....
        /*a288*/ 	.word	0x00018e20


	//   ....[147]....
        /*a28c*/ 	.word	0x00018e30


	//   ....[148]....
        /*a290*/ 	.word	0x00018e40


	//   ....[149]....
        /*a294*/ 	.word	0x00018e50


	//   ....[150]....
        /*a298*/ 	.word	0x00018e80


	//   ....[151]....
        /*a29c*/ 	.word	0x00018e90


	//   ....[152]....
        /*a2a0*/ 	.word	0x00018ea0


	//   ....[153]....
        /*a2a4*/ 	.word	0x00018eb0


	//   ....[154]....
        /*a2a8*/ 	.word	0x00018ee0


	//   ....[155]....
        /*a2ac*/ 	.word	0x00018ef0


	//   ....[156]....
        /*a2b0*/ 	.word	0x00018f00


	//   ....[157]....
        /*a2b4*/ 	.word	0x00018f10


	//   ....[158]....
        /*a2b8*/ 	.word	0x00018f40


	//   ....[159]....
        /*a2bc*/ 	.word	0x00018f50


	//   ....[160]....
        /*a2c0*/ 	.word	0x00018f60


	//   ....[161]....
        /*a2c4*/ 	.word	0x00018f70


	//   ....[162]....
        /*a2c8*/ 	.word	0x00018fa0


	//   ....[163]....
        /*a2cc*/ 	.word	0x00018fb0


	//   ....[164]....
        /*a2d0*/ 	.word	0x00018fc0


	//   ....[165]....
        /*a2d4*/ 	.word	0x00018fd0


	//   ....[166]....
        /*a2d8*/ 	.word	0x00019000


	//   ....[167]....
        /*a2dc*/ 	.word	0x00019010


	//   ....[168]....
        /*a2e0*/ 	.word	0x00019020


	//   ....[169]....
        /*a2e4*/ 	.word	0x00019030


	//   ....[170]....
        /*a2e8*/ 	.word	0x00019060


	//   ....[171]....
        /*a2ec*/ 	.word	0x00019070


	//   ....[172]....
        /*a2f0*/ 	.word	0x00019080


	//   ....[173]....
        /*a2f4*/ 	.word	0x00019090


	//   ....[174]....
        /*a2f8*/ 	.word	0x000190c0


	//   ....[175]....
        /*a2fc*/ 	.word	0x000190d0


	//   ....[176]....
        /*a300*/ 	.word	0x000190e0


	//   ....[177]....
        /*a304*/ 	.word	0x000190f0


	//   ....[178]....
        /*a308*/ 	.word	0x00019120


	//   ....[179]....
        /*a30c*/ 	.word	0x00019130


	//   ....[180]....
        /*a310*/ 	.word	0x00019140


	//   ....[181]....
        /*a314*/ 	.word	0x00019150


	//   ....[182]....
        /*a318*/ 	.word	0x00019180


	//   ....[183]....
        /*a31c*/ 	.word	0x00019190


	//   ....[184]....
        /*a320*/ 	.word	0x000191a0


	//   ....[185]....
        /*a324*/ 	.word	0x000191b0


	//   ....[186]....
        /*a328*/ 	.word	0x000191e0


	//   ....[187]....
        /*a32c*/ 	.word	0x000191f0


	//   ....[188]....
        /*a330*/ 	.word	0x00019200


	//   ....[189]....
        /*a334*/ 	.word	0x00019210


	//   ....[190]....
        /*a338*/ 	.word	0x00019240


	//   ....[191]....
        /*a33c*/ 	.word	0x00019250


	//   ....[192]....
        /*a340*/ 	.word	0x00019260


	//   ....[193]....
        /*a344*/ 	.word	0x00019270


	//   ....[194]....
        /*a348*/ 	.word	0x000192a0


	//   ....[195]....
        /*a34c*/ 	.word	0x000192b0


	//   ....[196]....
        /*a350*/ 	.word	0x000192c0


	//   ....[197]....
        /*a354*/ 	.word	0x000192d0


	//   ....[198]....
        /*a358*/ 	.word	0x00019300


	//   ....[199]....
        /*a35c*/ 	.word	0x00019310


	//   ....[200]....
        /*a360*/ 	.word	0x00019320


	//   ....[201]....
        /*a364*/ 	.word	0x00019330


	//   ....[202]....
        /*a368*/ 	.word	0x00019360


	//   ....[203]....
        /*a36c*/ 	.word	0x00019370


	//   ....[204]....
        /*a370*/ 	.word	0x00019380


	//   ....[205]....
        /*a374*/ 	.word	0x00019390


	//   ....[206]....
        /*a378*/ 	.word	0x000193c0


	//   ....[207]....
        /*a37c*/ 	.word	0x000193d0


	//   ....[208]....
        /*a380*/ 	.word	0x000193e0


	//   ....[209]....
        /*a384*/ 	.word	0x000193f0


	//   ....[210]....
        /*a388*/ 	.word	0x00019420


	//   ....[211]....
        /*a38c*/ 	.word	0x00019430


	//   ....[212]....
        /*a390*/ 	.word	0x00019440


	//   ....[213]....
        /*a394*/ 	.word	0x00019450


	//   ....[214]....
        /*a398*/ 	.word	0x00019480


	//   ....[215]....
        /*a39c*/ 	.word	0x00019490


	//   ....[216]....
        /*a3a0*/ 	.word	0x000194a0


	//   ....[217]....
        /*a3a4*/ 	.word	0x000194b0


	//   ....[218]....
        /*a3a8*/ 	.word	0x000194e0


	//   ....[219]....
        /*a3ac*/ 	.word	0x000194f0


	//   ....[220]....
        /*a3b0*/ 	.word	0x00019500


	//   ....[221]....
        /*a3b4*/ 	.word	0x00019510


	//   ....[222]....
        /*a3b8*/ 	.word	0x00019540


	//   ....[223]....
        /*a3bc*/ 	.word	0x00019550


	//   ....[224]....
        /*a3c0*/ 	.word	0x00019560


	//   ....[225]....
        /*a3c4*/ 	.word	0x00019570


	//   ....[226]....
        /*a3c8*/ 	.word	0x000195a0


	//   ....[227]....
        /*a3cc*/ 	.word	0x000195b0


	//   ....[228]....
        /*a3d0*/ 	.word	0x000195c0


	//   ....[229]....
        /*a3d4*/ 	.word	0x000195d0


	//   ....[230]....
        /*a3d8*/ 	.word	0x00019600


	//   ....[231]....
        /*a3dc*/ 	.word	0x00019610


	//   ....[232]....
        /*a3e0*/ 	.word	0x00019620


	//   ....[233]....
        /*a3e4*/ 	.word	0x00019630


	//   ....[234]....
        /*a3e8*/ 	.word	0x00019660


	//   ....[235]....
        /*a3ec*/ 	.word	0x00019670


	//   ....[236]....
        /*a3f0*/ 	.word	0x00019680


	//   ....[237]....
        /*a3f4*/ 	.word	0x00019690


	//   ....[238]....
        /*a3f8*/ 	.word	0x000196c0


	//   ....[239]....
        /*a3fc*/ 	.word	0x000196d0


	//   ....[240]....
        /*a400*/ 	.word	0x000196e0


	//   ....[241]....
        /*a404*/ 	.word	0x000196f0


	//   ....[242]....
        /*a408*/ 	.word	0x00019720


	//   ....[243]....
        /*a40c*/ 	.word	0x00019730


	//   ....[244]....
        /*a410*/ 	.word	0x00019740


	//   ....[245]....
        /*a414*/ 	.word	0x00019750


	//   ....[246]....
        /*a418*/ 	.word	0x00019780


	//   ....[247]....
        /*a41c*/ 	.word	0x00019790


	//   ....[248]....
        /*a420*/ 	.word	0x000197a0


	//   ....[249]....
        /*a424*/ 	.word	0x000197b0


	//   ....[250]....
        /*a428*/ 	.word	0x000197e0


	//   ....[251]....
        /*a42c*/ 	.word	0x000197f0


	//   ....[252]....
        /*a430*/ 	.word	0x00019800


	//   ....[253]....
        /*a434*/ 	.word	0x00019810


	//   ....[254]....
        /*a438*/ 	.word	0x00019840


	//   ....[255]....
        /*a43c*/ 	.word	0x00019850


	//   ....[0]....
        /*a440*/ 	.word	0x00019860


	//   ....[1]....
        /*a444*/ 	.word	0x00019870


	//   ....[2]....
        /*a448*/ 	.word	0x000198a0


	//   ....[3]....
        /*a44c*/ 	.word	0x000198b0


	//   ....[4]....
        /*a450*/ 	.word	0x000198c0


	//   ....[5]....
        /*a454*/ 	.word	0x000198d0


	//   ....[6]....
        /*a458*/ 	.word	0x00019900


	//   ....[7]....
        /*a45c*/ 	.word	0x00019910


	//   ....[8]....
        /*a460*/ 	.word	0x00019920


	//   ....[9]....
        /*a464*/ 	.word	0x00019930


	//   ....[10]....
        /*a468*/ 	.word	0x00019960


	//   ....[11]....
        /*a46c*/ 	.word	0x00019970


	//   ....[12]....
        /*a470*/ 	.word	0x00019980


	//   ....[13]....
        /*a474*/ 	.word	0x00019990


	//   ....[14]....
        /*a478*/ 	.word	0x000199c0


	//   ....[15]....
        /*a47c*/ 	.word	0x000199d0


	//   ....[16]....
        /*a480*/ 	.word	0x000199e0


	//   ....[17]....
        /*a484*/ 	.word	0x000199f0


	//   ....[18]....
        /*a488*/ 	.word	0x00019a20


	//   ....[19]....
        /*a48c*/ 	.word	0x00019a30


	//   ....[20]....
        /*a490*/ 	.word	0x00019a40


	//   ....[21]....
        /*a494*/ 	.word	0x00019a50


	//   ....[22]....
        /*a498*/ 	.word	0x00019a80


	//   ....[23]....
        /*a49c*/ 	.word	0x00019a90


	//   ....[24]....
        /*a4a0*/ 	.word	0x00019aa0


	//   ....[25]....
        /*a4a4*/ 	.word	0x00019ab0


	//   ....[26]....
        /*a4a8*/ 	.word	0x00019ae0


	//   ....[27]....
        /*a4ac*/ 	.word	0x00019af0


	//   ....[28]....
        /*a4b0*/ 	.word	0x00019b00


	//   ....[29]....
        /*a4b4*/ 	.word	0x00019b10


	//   ....[30]....
        /*a4b8*/ 	.word	0x00019b40


	//   ....[31]....
        /*a4bc*/ 	.word	0x00019b50


	//   ....[32]....
        /*a4c0*/ 	.word	0x00019b60


	//   ....[33]....
        /*a4c4*/ 	.word	0x00019b70


	//   ....[34]....
        /*a4c8*/ 	.word	0x00019ba0


	//   ....[35]....
        /*a4cc*/ 	.word	0x00019bb0


	//   ....[36]....
        /*a4d0*/ 	.word	0x00019bc0


	//   ....[37]....
        /*a4d4*/ 	.word	0x00019bd0


	//   ....[38]....
        /*a4d8*/ 	.word	0x00019c00


	//   ....[39]....
        /*a4dc*/ 	.word	0x00019c10


	//   ....[40]....
        /*a4e0*/ 	.word	0x00019c20


	//   ....[41]....
        /*a4e4*/ 	.word	0x00019c30


	//   ....[42]....
        /*a4e8*/ 	.word	0x00019c60


	//   ....[43]....
        /*a4ec*/ 	.word	0x00019c70


	//   ....[44]....
        /*a4f0*/ 	.word	0x00019c80


	//   ....[45]....
        /*a4f4*/ 	.word	0x00019c90


	//   ....[46]....
        /*a4f8*/ 	.word	0x00019cc0


	//   ....[47]....
        /*a4fc*/ 	.word	0x00019cd0


	//   ....[48]....
        /*a500*/ 	.word	0x00019ce0


	//   ....[49]....
        /*a504*/ 	.word	0x00019cf0


	//   ....[50]....
        /*a508*/ 	.word	0x00019d20


	//   ....[51]....
        /*a50c*/ 	.word	0x00019d30


	//   ....[52]....
        /*a510*/ 	.word	0x00019d40


	//   ....[53]....
        /*a514*/ 	.word	0x00019d50


	//   ....[54]....
        /*a518*/ 	.word	0x00019d80


	//   ....[55]....
        /*a51c*/ 	.word	0x00019d90


	//   ....[56]....
        /*a520*/ 	.word	0x00019da0


	//   ....[57]....
        /*a524*/ 	.word	0x00019db0


	//   ....[58]....
        /*a528*/ 	.word	0x00019de0


	//   ....[59]....
        /*a52c*/ 	.word	0x00019df0


	//   ....[60]....
        /*a530*/ 	.word	0x00019e00


	//   ....[61]....
        /*a534*/ 	.word	0x00019e10


	//   ....[62]....
        /*a538*/ 	.word	0x00019e40


	//   ....[63]....
        /*a53c*/ 	.word	0x00019e50


	//   ....[64]....
        /*a540*/ 	.word	0x00019e60


	//   ....[65]....
        /*a544*/ 	.word	0x00019e70


	//   ....[66]....
        /*a548*/ 	.word	0x00019ea0


	//   ....[67]....
        /*a54c*/ 	.word	0x00019eb0


	//   ....[68]....
        /*a550*/ 	.word	0x00019ec0


	//   ....[69]....
        /*a554*/ 	.word	0x00019ed0


	//   ....[70]....
        /*a558*/ 	.word	0x00019f00


	//   ....[71]....
        /*a55c*/ 	.word	0x00019f10


	//   ....[72]....
        /*a560*/ 	.word	0x00019f20


	//   ....[73]....
        /*a564*/ 	.word	0x00019f30


	//   ....[74]....
        /*a568*/ 	.word	0x00019f60


	//   ....[75]....
        /*a56c*/ 	.word	0x00019f70


	//   ....[76]....
        /*a570*/ 	.word	0x00019f80


	//   ....[77]....
        /*a574*/ 	.word	0x00019f90


	//   ....[78]....
        /*a578*/ 	.word	0x00019fc0


	//   ....[79]....
        /*a57c*/ 	.word	0x00019fd0


	//   ....[80]....
        /*a580*/ 	.word	0x00019fe0


	//   ....[81]....
        /*a584*/ 	.word	0x00019ff0


	//   ....[82]....
        /*a588*/ 	.word	0x0001a020


	//   ....[83]....
        /*a58c*/ 	.word	0x0001a030


	//   ....[84]....
        /*a590*/ 	.word	0x0001a040


	//   ....[85]....
        /*a594*/ 	.word	0x0001a050


	//   ....[86]....
        /*a598*/ 	.word	0x0001a080


	//   ....[87]....
        /*a59c*/ 	.word	0x0001a090


	//   ....[88]....
        /*a5a0*/ 	.word	0x0001a0a0


	//   ....[89]....
        /*a5a4*/ 	.word	0x0001a0b0


	//   ....[90]....
        /*a5a8*/ 	.word	0x0001a0e0


	//   ....[91]....
        /*a5ac*/ 	.word	0x0001a0f0


	//   ....[92]....
        /*a5b0*/ 	.word	0x0001a100


	//   ....[93]....
        /*a5b4*/ 	.word	0x0001a110


	//   ....[94]....
        /*a5b8*/ 	.word	0x0001a140


	//   ....[95]....
        /*a5bc*/ 	.word	0x0001a150


	//   ....[96]....
        /*a5c0*/ 	.word	0x0001a160


	//   ....[97]....
        /*a5c4*/ 	.word	0x0001a170


	//   ....[98]....
        /*a5c8*/ 	.word	0x0001a1a0


	//   ....[99]....
        /*a5cc*/ 	.word	0x0001a1b0


	//   ....[100]....
        /*a5d0*/ 	.word	0x0001a1c0


	//   ....[101]....
        /*a5d4*/ 	.word	0x0001a1d0


	//   ....[102]....
        /*a5d8*/ 	.word	0x0001a200


	//   ....[103]....
        /*a5dc*/ 	.word	0x0001a210


	//   ....[104]....
        /*a5e0*/ 	.word	0x0001a220


	//   ....[105]....
        /*a5e4*/ 	.word	0x0001a230


	//   ....[106]....
        /*a5e8*/ 	.word	0x0001a260


	//   ....[107]....
        /*a5ec*/ 	.word	0x0001a270


	//   ....[108]....
        /*a5f0*/ 	.word	0x0001a280


	//   ....[109]....
        /*a5f4*/ 	.word	0x0001a290


	//   ....[110]....
        /*a5f8*/ 	.word	0x0001a2c0


	//   ....[111]....
        /*a5fc*/ 	.word	0x0001a2d0


	//   ....[112]....
        /*a600*/ 	.word	0x0001a2e0


	//   ....[113]....
        /*a604*/ 	.word	0x0001a2f0


	//   ....[114]....
        /*a608*/ 	.word	0x0001a320


	//   ....[115]....
        /*a60c*/ 	.word	0x0001a330


	//   ....[116]....
        /*a610*/ 	.word	0x0001a340


	//   ....[117]....
        /*a614*/ 	.word	0x0001a350


	//   ....[118]....
        /*a618*/ 	.word	0x0001a380


	//   ....[119]....
        /*a61c*/ 	.word	0x0001a390


	//   ....[120]....
        /*a620*/ 	.word	0x0001a3a0


	//   ....[121]....
        /*a624*/ 	.word	0x0001a3b0


	//   ....[122]....
        /*a628*/ 	.word	0x0001a3e0


	//   ....[123]....
        /*a62c*/ 	.word	0x0001a3f0


	//   ....[124]....
        /*a630*/ 	.word	0x0001a400


	//   ....[125]....
        /*a634*/ 	.word	0x0001a410


	//   ....[126]....
        /*a638*/ 	.word	0x0001a440


	//   ....[127]....
        /*a63c*/ 	.word	0x0001a450


	//   ....[128]....
        /*a640*/ 	.word	0x0001a460


	//   ....[129]....
        /*a644*/ 	.word	0x0001a470


	//   ....[130]....
        /*a648*/ 	.word	0x0001a4a0


	//   ....[131]....
        /*a64c*/ 	.word	0x0001a4b0


	//   ....[132]....
        /*a650*/ 	.word	0x0001a4c0


	//   ....[133]....
        /*a654*/ 	.word	0x0001a4d0


	//   ....[134]....
        /*a658*/ 	.word	0x0001a500


	//   ....[135]....
        /*a65c*/ 	.word	0x0001a510


	//   ....[136]....
        /*a660*/ 	.word	0x0001a520


	//   ....[137]....
        /*a664*/ 	.word	0x0001a530


	//   ....[138]....
        /*a668*/ 	.word	0x0001a560


	//   ....[139]....
        /*a66c*/ 	.word	0x0001a570


	//   ....[140]....
        /*a670*/ 	.word	0x0001a580


	//   ....[141]....
        /*a674*/ 	.word	0x0001a590


	//   ....[142]....
        /*a678*/ 	.word	0x0001a5c0


	//   ....[143]....
        /*a67c*/ 	.word	0x0001a5d0


	//   ....[144]....
        /*a680*/ 	.word	0x0001a5e0


	//   ....[145]....
        /*a684*/ 	.word	0x0001a5f0


	//   ....[146]....
        /*a688*/ 	.word	0x0001a620


	//   ....[147]....
        /*a68c*/ 	.word	0x0001a630


	//   ....[148]....
        /*a690*/ 	.word	0x0001a640


	//   ....[149]....
        /*a694*/ 	.word	0x0001a650


	//   ....[150]....
        /*a698*/ 	.word	0x0001a680


	//   ....[151]....
        /*a69c*/ 	.word	0x0001a690


	//   ....[152]....
        /*a6a0*/ 	.word	0x0001a6a0


	//   ....[153]....
        /*a6a4*/ 	.word	0x0001a6b0


	//   ....[154]....
        /*a6a8*/ 	.word	0x0001a6e0


	//   ....[155]....
        /*a6ac*/ 	.word	0x0001a6f0


	//   ....[156]....
        /*a6b0*/ 	.word	0x0001a700


	//   ....[157]....
        /*a6b4*/ 	.word	0x0001a710


	//   ....[158]....
        /*a6b8*/ 	.word	0x0001a740


	//   ....[159]....
        /*a6bc*/ 	.word	0x0001a750


	//   ....[160]....
        /*a6c0*/ 	.word	0x0001a760


	//   ....[161]....
        /*a6c4*/ 	.word	0x0001a770


	//   ....[162]....
        /*a6c8*/ 	.word	0x0001a7a0


	//   ....[163]....
        /*a6cc*/ 	.word	0x0001a7b0


	//   ....[164]....
        /*a6d0*/ 	.word	0x0001a7c0


	//   ....[165]....
        /*a6d4*/ 	.word	0x0001a7d0


	//   ....[166]....
        /*a6d8*/ 	.word	0x0001a800


	//   ....[167]....
        /*a6dc*/ 	.word	0x0001a810


	//   ....[168]....
        /*a6e0*/ 	.word	0x0001a820


	//   ....[169]....
        /*a6e4*/ 	.word	0x0001a830


	//   ....[170]....
        /*a6e8*/ 	.word	0x0001a860


	//   ....[171]....
        /*a6ec*/ 	.word	0x0001a870


	//   ....[172]....
        /*a6f0*/ 	.word	0x0001a880


	//   ....[173]....
        /*a6f4*/ 	.word	0x0001a890


	//   ....[174]....
        /*a6f8*/ 	.word	0x0001a8c0


	//   ....[175]....
        /*a6fc*/ 	.word	0x0001a8d0


	//   ....[176]....
        /*a700*/ 	.word	0x0001a8e0


	//   ....[177]....
        /*a704*/ 	.word	0x0001a8f0


	//   ....[178]....
        /*a708*/ 	.word	0x0001a920


	//   ....[179]....
        /*a70c*/ 	.word	0x0001a930


	//   ....[180]....
        /*a710*/ 	.word	0x0001a940


	//   ....[181]....
        /*a714*/ 	.word	0x0001a950


	//   ....[182]....
        /*a718*/ 	.word	0x0001a980


	//   ....[183]....
        /*a71c*/ 	.word	0x0001a990


	//   ....[184]....
        /*a720*/ 	.word	0x0001a9a0


	//   ....[185]....
        /*a724*/ 	.word	0x0001a9b0


	//   ....[186]....
        /*a728*/ 	.word	0x0001a9e0


	//   ....[187]....
        /*a72c*/ 	.word	0x0001a9f0


	//   ....[188]....
        /*a730*/ 	.word	0x0001aa00


	//   ....[189]....
        /*a734*/ 	.word	0x0001aa10


	//   ....[190]....
        /*a738*/ 	.word	0x0001aa40


	//   ....[191]....
        /*a73c*/ 	.word	0x0001aa50


	//   ....[192]....
        /*a740*/ 	.word	0x0001aa60


	//   ....[193]....
        /*a744*/ 	.word	0x0001aa70


	//   ....[194]....
        /*a748*/ 	.word	0x0001aaa0


	//   ....[195]....
        /*a74c*/ 	.word	0x0001aab0


	//   ....[196]....
        /*a750*/ 	.word	0x0001aac0


	//   ....[197]....
        /*a754*/ 	.word	0x0001aad0


	//   ....[198]....
        /*a758*/ 	.word	0x0001ab00


	//   ....[199]....
        /*a75c*/ 	.word	0x0001ab10


	//   ....[200]....
        /*a760*/ 	.word	0x0001ab20


	//   ....[201]....
        /*a764*/ 	.word	0x0001ab30


	//   ....[202]....
        /*a768*/ 	.word	0x0001ab60


	//   ....[203]....
        /*a76c*/ 	.word	0x0001ab70


	//   ....[204]....
        /*a770*/ 	.word	0x0001ab80


	//   ....[205]....
        /*a774*/ 	.word	0x0001ab90


	//   ....[206]....
        /*a778*/ 	.word	0x0001abc0


	//   ....[207]....
        /*a77c*/ 	.word	0x0001abd0


	//   ....[208]....
        /*a780*/ 	.word	0x0001abe0


	//   ....[209]....
        /*a784*/ 	.word	0x0001abf0


	//   ....[210]....
        /*a788*/ 	.word	0x0001ac20


	//   ....[211]....
        /*a78c*/ 	.word	0x0001ac30


	//   ....[212]....
        /*a790*/ 	.word	0x0001ac40


	//   ....[213]....
        /*a794*/ 	.word	0x0001ac50


	//   ....[214]....
        /*a798*/ 	.word	0x0001ac80


	//   ....[215]....
        /*a79c*/ 	.word	0x0001ac90


	//   ....[216]....
        /*a7a0*/ 	.word	0x0001aca0


	//   ....[217]....
        /*a7a4*/ 	.word	0x0001acb0


	//   ....[218]....
        /*a7a8*/ 	.word	0x0001ace0


	//   ....[219]....
        /*a7ac*/ 	.word	0x0001acf0


	//   ....[220]....
        /*a7b0*/ 	.word	0x0001ad00


	//   ....[221]....
        /*a7b4*/ 	.word	0x0001ad10


	//   ....[222]....
        /*a7b8*/ 	.word	0x0001ad40


	//   ....[223]....
        /*a7bc*/ 	.word	0x0001ad50


	//   ....[224]....
        /*a7c0*/ 	.word	0x0001ad60


	//   ....[225]....
        /*a7c4*/ 	.word	0x0001ad70


	//   ....[226]....
        /*a7c8*/ 	.word	0x0001ada0


	//   ....[227]....
        /*a7cc*/ 	.word	0x0001adb0


	//   ....[228]....
        /*a7d0*/ 	.word	0x0001adc0


	//   ....[229]....
        /*a7d4*/ 	.word	0x0001add0


	//   ....[230]....
        /*a7d8*/ 	.word	0x0001ae00


	//   ....[231]....
        /*a7dc*/ 	.word	0x0001ae10


	//   ....[232]....
        /*a7e0*/ 	.word	0x0001ae20


	//   ....[233]....
        /*a7e4*/ 	.word	0x0001ae30


	//   ....[234]....
        /*a7e8*/ 	.word	0x0001ae60


	//   ....[235]....
        /*a7ec*/ 	.word	0x0001ae70


	//   ....[236]....
        /*a7f0*/ 	.word	0x0001ae80


	//   ....[237]....
        /*a7f4*/ 	.word	0x0001ae90


	//   ....[238]....
        /*a7f8*/ 	.word	0x0001aec0


	//   ....[239]....
        /*a7fc*/ 	.word	0x0001aed0


	//   ....[240]....
        /*a800*/ 	.word	0x0001aee0


	//   ....[241]....
        /*a804*/ 	.word	0x0001aef0


	//   ....[242]....
        /*a808*/ 	.word	0x0001af20


	//   ....[243]....
        /*a80c*/ 	.word	0x0001af30


	//   ....[244]....
        /*a810*/ 	.word	0x0001af40


	//   ....[245]....
        /*a814*/ 	.word	0x0001af50


	//   ....[246]....
        /*a818*/ 	.word	0x0001af80


	//   ....[247]....
        /*a81c*/ 	.word	0x0001af90


	//   ....[248]....
        /*a820*/ 	.word	0x0001afa0


	//   ....[249]....
        /*a824*/ 	.word	0x0001afb0


	//   ....[250]....
        /*a828*/ 	.word	0x0001afe0


	//   ....[251]....
        /*a82c*/ 	.word	0x0001aff0


	//   ....[252]....
        /*a830*/ 	.word	0x0001b000


	//   ....[253]....
        /*a834*/ 	.word	0x0001b010


	//   ....[254]....
        /*a838*/ 	.word	0x0001b040


	//   ....[255]....
        /*a83c*/ 	.word	0x0001b050


	//   ....[0]....
        /*a840*/ 	.word	0x0001b060


	//   ....[1]....
        /*a844*/ 	.word	0x0001b070


	//   ....[2]....
        /*a848*/ 	.word	0x0001b0a0


	//   ....[3]....
        /*a84c*/ 	.word	0x0001b0b0


	//   ....[4]....
        /*a850*/ 	.word	0x0001b0c0


	//   ....[5]....
        /*a854*/ 	.word	0x0001b0d0


	//   ....[6]....
        /*a858*/ 	.word	0x0001b100


	//   ....[7]....
        /*a85c*/ 	.word	0x0001b110


	//   ....[8]....
        /*a860*/ 	.word	0x0001b120


	//   ....[9]....
        /*a864*/ 	.word	0x0001b130


	//   ....[10]....
        /*a868*/ 	.word	0x0001b160


	//   ....[11]....
        /*a86c*/ 	.word	0x0001b170


	//   ....[12]....
        /*a870*/ 	.word	0x0001b180


	//   ....[13]....
        /*a874*/ 	.word	0x0001b190


	//   ....[14]....
        /*a878*/ 	.word	0x0001b1c0


	//   ....[15]....
        /*a87c*/ 	.word	0x0001b1d0


	//   ....[16]....
        /*a880*/ 	.word	0x0001b1e0


	//   ....[17]....
        /*a884*/ 	.word	0x0001b1f0


	//   ....[18]....
        /*a888*/ 	.word	0x0001b220


	//   ....[19]....
        /*a88c*/ 	.word	0x0001b230


	//   ....[20]....
        /*a890*/ 	.word	0x0001b240


	//   ....[21]....
        /*a894*/ 	.word	0x0001b250


	//   ....[22]....
        /*a898*/ 	.word	0x0001b280


	//   ....[23]....
        /*a89c*/ 	.word	0x0001b290


	//   ....[24]....
        /*a8a0*/ 	.word	0x0001b2a0


	//   ....[25]....
        /*a8a4*/ 	.word	0x0001b2b0


	//   ....[26]....
        /*a8a8*/ 	.word	0x0001b2e0


	//   ....[27]....
        /*a8ac*/ 	.word	0x0001b2f0


	//   ....[28]....
        /*a8b0*/ 	.word	0x0001b300


	//   ....[29]....
        /*a8b4*/ 	.word	0x0001b310


	//   ....[30]....
        /*a8b8*/ 	.word	0x0001b340


	//   ....[31]....
        /*a8bc*/ 	.word	0x0001b350


	//   ....[32]....
        /*a8c0*/ 	.word	0x0001b360


	//   ....[33]....
        /*a8c4*/ 	.word	0x0001b370


	//   ....[34]....
        /*a8c8*/ 	.word	0x0001b3a0


	//   ....[35]....
        /*a8cc*/ 	.word	0x0001b3b0


	//   ....[36]....
        /*a8d0*/ 	.word	0x0001b3c0


	//   ....[37]....
        /*a8d4*/ 	.word	0x0001b3d0


	//   ....[38]....
        /*a8d8*/ 	.word	0x0001b400


	//   ....[39]....
        /*a8dc*/ 	.word	0x0001b410


	//   ....[40]....
        /*a8e0*/ 	.word	0x0001b420


	//   ....[41]....
        /*a8e4*/ 	.word	0x0001b430


	//   ....[42]....
        /*a8e8*/ 	.word	0x0001b460


	//   ....[43]....
        /*a8ec*/ 	.word	0x0001b470


	//   ....[44]....
        /*a8f0*/ 	.word	0x0001b480


	//   ....[45]....
        /*a8f4*/ 	.word	0x0001b490


	//   ....[46]....
        /*a8f8*/ 	.word	0x0001b4c0


	//   ....[47]....
        /*a8fc*/ 	.word	0x0001b4d0


	//   ....[48]....
        /*a900*/ 	.word	0x0001b4e0


	//   ....[49]....
        /*a904*/ 	.word	0x0001b4f0


	//   ....[50]....
        /*a908*/ 	.word	0x0001b520


	//   ....[51]....
        /*a90c*/ 	.word	0x0001b530


	//   ....[52]....
        /*a910*/ 	.word	0x0001b540


	//   ....[53]....
        /*a914*/ 	.word	0x0001b550


	//   ....[54]....
        /*a918*/ 	.word	0x0001b580


	//   ....[55]....
        /*a91c*/ 	.word	0x0001b590


	//   ....[56]....
        /*a920*/ 	.word	0x0001b5a0


	//   ....[57]....
        /*a924*/ 	.word	0x0001b5b0


	//   ....[58]....
        /*a928*/ 	.word	0x0001b5e0


	//   ....[59]....
        /*a92c*/ 	.word	0x0001b5f0


	//   ....[60]....
        /*a930*/ 	.word	0x0001b600


	//   ....[61]....
        /*a934*/ 	.word	0x0001b610


	//   ....[62]....
        /*a938*/ 	.word	0x0001b640


	//   ....[63]....
        /*a93c*/ 	.word	0x0001b650


	//   ....[64]....
        /*a940*/ 	.word	0x0001b660


	//   ....[65]....
        /*a944*/ 	.word	0x0001b670


	//   ....[66]....
        /*a948*/ 	.word	0x0001b6a0


	//   ....[67]....
        /*a94c*/ 	.word	0x0001b6b0


	//   ....[68]....
        /*a950*/ 	.word	0x0001b6c0


	//   ....[69]....
        /*a954*/ 	.word	0x0001b6d0


	//   ....[70]....
        /*a958*/ 	.word	0x0001b700


	//   ....[71]....
        /*a95c*/ 	.word	0x0001b710


	//   ....[72]....
        /*a960*/ 	.word	0x0001b720


	//   ....[73]....
        /*a964*/ 	.word	0x0001b730


	//   ....[74]....
        /*a968*/ 	.word	0x0001b760


	//   ....[75]....
        /*a96c*/ 	.word	0x0001b770


	//   ....[76]....
        /*a970*/ 	.word	0x0001b780


	//   ....[77]....
        /*a974*/ 	.word	0x0001b790


	//   ....[78]....
        /*a978*/ 	.word	0x0001b7c0


	//   ....[79]....
        /*a97c*/ 	.word	0x0001b7d0


	//   ....[80]....
        /*a980*/ 	.word	0x0001b7e0


	//   ....[81]....
        /*a984*/ 	.word	0x0001b7f0


	//   ....[82]....
        /*a988*/ 	.word	0x0001b820


	//   ....[83]....
        /*a98c*/ 	.word	0x0001b830


	//   ....[84]....
        /*a990*/ 	.word	0x0001b840


	//   ....[85]....
        /*a994*/ 	.word	0x0001b850


	//   ....[86]....
        /*a998*/ 	.word	0x0001b880


	//   ....[87]....
        /*a99c*/ 	.word	0x0001b890


	//   ....[88]....
        /*a9a0*/ 	.word	0x0001b8a0


	//   ....[89]....
        /*a9a4*/ 	.word	0x0001b8b0


	//   ....[90]....
        /*a9a8*/ 	.word	0x0001b8e0


	//   ....[91]....
        /*a9ac*/ 	.word	0x0001b8f0


	//   ....[92]....
        /*a9b0*/ 	.word	0x0001b900


	//   ....[93]....
        /*a9b4*/ 	.word	0x0001b910


	//   ....[94]....
        /*a9b8*/ 	.word	0x0001b940


	//   ....[95]....
        /*a9bc*/ 	.word	0x0001b950


	//   ....[96]....
        /*a9c0*/ 	.word	0x0001b960


	//   ....[97]....
        /*a9c4*/ 	.word	0x0001b970


	//   ....[98]....
        /*a9c8*/ 	.word	0x0001b9a0


	//   ....[99]....
        /*a9cc*/ 	.word	0x0001b9b0


	//   ....[100]....
        /*a9d0*/ 	.word	0x0001b9c0


	//   ....[101]....
        /*a9d4*/ 	.word	0x0001b9d0


	//   ....[102]....
        /*a9d8*/ 	.word	0x0001ba00


	//   ....[103]....
        /*a9dc*/ 	.word	0x0001ba10


	//   ....[104]....
        /*a9e0*/ 	.word	0x0001ba20


	//   ....[105]....
        /*a9e4*/ 	.word	0x0001ba30


	//   ....[106]....
        /*a9e8*/ 	.word	0x0001ba60


	//   ....[107]....
        /*a9ec*/ 	.word	0x0001ba70


	//   ....[108]....
        /*a9f0*/ 	.word	0x0001ba80


	//   ....[109]....
        /*a9f4*/ 	.word	0x0001ba90


	//   ....[110]....
        /*a9f8*/ 	.word	0x0001bac0


	//   ....[111]....
        /*a9fc*/ 	.word	0x0001bad0


	//   ....[112]....
        /*aa00*/ 	.word	0x0001bae0


	//   ....[113]....
        /*aa04*/ 	.word	0x0001baf0


	//   ....[114]....
        /*aa08*/ 	.word	0x0001bb20


	//   ....[115]....
        /*aa0c*/ 	.word	0x0001bb30


	//   ....[116]....
        /*aa10*/ 	.word	0x0001bb40


	//   ....[117]....
        /*aa14*/ 	.word	0x0001bb50


	//   ....[118]....
        /*aa18*/ 	.word	0x0001bb80


	//   ....[119]....
        /*aa1c*/ 	.word	0x0001bb90


	//   ....[120]....
        /*aa20*/ 	.word	0x0001bba0


	//   ....[121]....
        /*aa24*/ 	.word	0x0001bbb0


	//   ....[122]....
        /*aa28*/ 	.word	0x0001bbe0


	//   ....[123]....
        /*aa2c*/ 	.word	0x0001bbf0


	//   ....[124]....
        /*aa30*/ 	.word	0x0001bc00


	//   ....[125]....
        /*aa34*/ 	.word	0x0001bc10


	//   ....[126]....
        /*aa38*/ 	.word	0x0001bc40


	//   ....[127]....
        /*aa3c*/ 	.word	0x0001bc50


	//   ....[128]....
        /*aa40*/ 	.word	0x0001bc60


	//   ....[129]....
        /*aa44*/ 	.word	0x0001bc70


	//   ....[130]....
        /*aa48*/ 	.word	0x0001bca0


	//   ....[131]....
        /*aa4c*/ 	.word	0x0001bcb0


	//   ....[132]....
        /*aa50*/ 	.word	0x0001bcc0


	//   ....[133]....
        /*aa54*/ 	.word	0x0001bcd0


	//   ....[134]....
        /*aa58*/ 	.word	0x0001bd00


	//   ....[135]....
        /*aa5c*/ 	.word	0x0001bd10


	//   ....[136]....
        /*aa60*/ 	.word	0x0001bd20


	//   ....[137]....
        /*aa64*/ 	.word	0x0001bd30


	//   ....[138]....
        /*aa68*/ 	.word	0x0001bd60


	//   ....[139]....
        /*aa6c*/ 	.word	0x0001bd70


	//   ....[140]....
        /*aa70*/ 	.word	0x0001bd80


	//   ....[141]....
        /*aa74*/ 	.word	0x0001bd90


	//   ....[142]....
        /*aa78*/ 	.word	0x0001bdc0


	//   ....[143]....
        /*aa7c*/ 	.word	0x0001bdd0


	//   ....[144]....
        /*aa80*/ 	.word	0x0001bde0


	//   ....[145]....
        /*aa84*/ 	.word	0x0001bdf0


	//   ....[146]....
        /*aa88*/ 	.word	0x0001be20


	//   ....[147]....
        /*aa8c*/ 	.word	0x0001be30


	//   ....[148]....
        /*aa90*/ 	.word	0x0001be40


	//   ....[149]....
        /*aa94*/ 	.word	0x0001be50


	//   ....[150]....
        /*aa98*/ 	.word	0x0001be80


	//   ....[151]....
        /*aa9c*/ 	.word	0x0001be90


	//   ....[152]....
        /*aaa0*/ 	.word	0x0001bea0


	//   ....[153]....
        /*aaa4*/ 	.word	0x0001beb0


	//   ....[154]....
        /*aaa8*/ 	.word	0x0001bee0


	//   ....[155]....
        /*aaac*/ 	.word	0x0001bef0


	//   ....[156]....
        /*aab0*/ 	.word	0x0001bf00


	//   ....[157]....
        /*aab4*/ 	.word	0x0001bf10


	//   ....[158]....
        /*aab8*/ 	.word	0x0001bf40


	//   ....[159]....
        /*aabc*/ 	.word	0x0001bf50


	//   ....[160]....
        /*aac0*/ 	.word	0x0001bf60


	//   ....[161]....
        /*aac4*/ 	.word	0x0001bf70


	//   ....[162]....
        /*aac8*/ 	.word	0x0001bfa0


	//   ....[163]....
        /*aacc*/ 	.word	0x0001bfb0


	//   ....[164]....
        /*aad0*/ 	.word	0x0001bfc0


	//   ....[165]....
        /*aad4*/ 	.word	0x0001bfd0


	//   ....[166]....
        /*aad8*/ 	.word	0x0001c000


	//   ....[167]....
        /*aadc*/ 	.word	0x0001c010


	//   ....[168]....
        /*aae0*/ 	.word	0x0001c020


	//   ....[169]....
        /*aae4*/ 	.word	0x0001c030


	//   ....[170]....
        /*aae8*/ 	.word	0x0001c060


	//   ....[171]....
        /*aaec*/ 	.word	0x0001c070


	//   ....[172]....
        /*aaf0*/ 	.word	0x0001c080


	//   ....[173]....
        /*aaf4*/ 	.word	0x0001c090


	//   ....[174]....
        /*aaf8*/ 	.word	0x0001c0c0


	//   ....[175]....
        /*aafc*/ 	.word	0x0001c0d0


	//   ....[176]....
        /*ab00*/ 	.word	0x0001c0e0


	//   ....[177]....
        /*ab04*/ 	.word	0x0001c0f0


	//   ....[178]....
        /*ab08*/ 	.word	0x0001c120


	//   ....[179]....
        /*ab0c*/ 	.word	0x0001c130


	//   ....[180]....
        /*ab10*/ 	.word	0x0001c140


	//   ....[181]....
        /*ab14*/ 	.word	0x0001c150


	//   ....[182]....
        /*ab18*/ 	.word	0x0001c180


	//   ....[183]....
        /*ab1c*/ 	.word	0x0001c190


	//   ....[184]....
        /*ab20*/ 	.word	0x0001c1a0


	//   ....[185]....
        /*ab24*/ 	.word	0x0001c1b0


	//   ....[186]....
        /*ab28*/ 	.word	0x0001c1e0


	//   ....[187]....
        /*ab2c*/ 	.word	0x0001c1f0


	//   ....[188]....
        /*ab30*/ 	.word	0x0001c200


	//   ....[189]....
        /*ab34*/ 	.word	0x0001c210


	//   ....[190]....
        /*ab38*/ 	.word	0x0001c240


	//   ....[191]....
        /*ab3c*/ 	.word	0x0001c250


	//   ....[192]....
        /*ab40*/ 	.word	0x0001c260


	//   ....[193]....
        /*ab44*/ 	.word	0x0001c270


	//   ....[194]....
        /*ab48*/ 	.word	0x0001c2a0


	//   ....[195]....
        /*ab4c*/ 	.word	0x0001c2b0


	//   ....[196]....
        /*ab50*/ 	.word	0x0001c2c0


	//   ....[197]....
        /*ab54*/ 	.word	0x0001c2d0


	//   ....[198]....
        /*ab58*/ 	.word	0x0001c300


	//   ....[199]....
        /*ab5c*/ 	.word	0x0001c310


	//   ....[200]....
        /*ab60*/ 	.word	0x0001c320


	//   ....[201]....
        /*ab64*/ 	.word	0x0001c330


	//   ....[202]....
        /*ab68*/ 	.word	0x0001c360


	//   ....[203]....
        /*ab6c*/ 	.word	0x0001c370


	//   ....[204]....
        /*ab70*/ 	.word	0x0001c380


	//   ....[205]....
        /*ab74*/ 	.word	0x0001c390


	//   ....[206]....
        /*ab78*/ 	.word	0x0001c3c0


	//   ....[207]....
        /*ab7c*/ 	.word	0x0001c3d0


	//   ....[208]....
        /*ab80*/ 	.word	0x0001c3e0


	//   ....[209]....
        /*ab84*/ 	.word	0x0001c3f0


	//   ....[210]....
        /*ab88*/ 	.word	0x0001c420


	//   ....[211]....
        /*ab8c*/ 	.word	0x0001c430


	//   ....[212]....
        /*ab90*/ 	.word	0x0001c440


	//   ....[213]....
        /*ab94*/ 	.word	0x0001c450


	//   ....[214]....
        /*ab98*/ 	.word	0x0001c480


	//   ....[215]....
        /*ab9c*/ 	.word	0x0001c490


	//   ....[216]....
        /*aba0*/ 	.word	0x0001c4a0


	//   ....[217]....
        /*aba4*/ 	.word	0x0001c4b0


	//   ....[218]....
        /*aba8*/ 	.word	0x0001c4e0


	//   ....[219]....
        /*abac*/ 	.word	0x0001c4f0


	//   ....[220]....
        /*abb0*/ 	.word	0x0001c500


	//   ....[221]....
        /*abb4*/ 	.word	0x0001c510


	//   ....[222]....
        /*abb8*/ 	.word	0x0001c540


	//   ....[223]....
        /*abbc*/ 	.word	0x0001c550


	//   ....[224]....
        /*abc0*/ 	.word	0x0001c560


	//   ....[225]....
        /*abc4*/ 	.word	0x0001c570


	//   ....[226]....
        /*abc8*/ 	.word	0x0001c5a0


	//   ....[227]....
        /*abcc*/ 	.word	0x0001c5b0


	//   ....[228]....
        /*abd0*/ 	.word	0x0001c5c0


	//   ....[229]....
        /*abd4*/ 	.word	0x0001c5d0


	//   ....[230]....
        /*abd8*/ 	.word	0x0001c600


	//   ....[231]....
        /*abdc*/ 	.word	0x0001c610


	//   ....[232]....
        /*abe0*/ 	.word	0x0001c620


	//   ....[233]....
        /*abe4*/ 	.word	0x0001c630


	//   ....[234]....
        /*abe8*/ 	.word	0x0001c660


	//   ....[235]....
        /*abec*/ 	.word	0x0001c670


	//   ....[236]....
        /*abf0*/ 	.word	0x0001c680


	//   ....[237]....
        /*abf4*/ 	.word	0x0001c690


	//   ....[238]....
        /*abf8*/ 	.word	0x0001c6c0


	//   ....[239]....
        /*abfc*/ 	.word	0x0001c6d0


	//   ....[240]....
        /*ac00*/ 	.word	0x0001c6e0


	//   ....[241]....
        /*ac04*/ 	.word	0x0001c6f0


	//   ....[242]....
        /*ac08*/ 	.word	0x0001c720


	//   ....[243]....
        /*ac0c*/ 	.word	0x0001c730


	//   ....[244]....
        /*ac10*/ 	.word	0x0001c740


	//   ....[245]....
        /*ac14*/ 	.word	0x0001c750


	//   ....[246]....
        /*ac18*/ 	.word	0x0001c780


	//   ....[247]....
        /*ac1c*/ 	.word	0x0001c790


	//   ....[248]....
        /*ac20*/ 	.word	0x0001c7a0


	//   ....[249]....
        /*ac24*/ 	.word	0x0001c7b0


	//   ....[250]....
        /*ac28*/ 	.word	0x0001c7e0


	//   ....[251]....
        /*ac2c*/ 	.word	0x0001c7f0


	//   ....[252]....
        /*ac30*/ 	.word	0x0001c800


	//   ....[253]....
        /*ac34*/ 	.word	0x0001c810


	//   ....[254]....
        /*ac38*/ 	.word	0x0001c840


	//   ....[255]....
        /*ac3c*/ 	.word	0x0001c850


	//   ....[0]....
        /*ac40*/ 	.word	0x0001c860


	//   ....[1]....
        /*ac44*/ 	.word	0x0001c870


	//   ....[2]....
        /*ac48*/ 	.word	0x0001c8a0


	//   ....[3]....
        /*ac4c*/ 	.word	0x0001c8b0


	//   ....[4]....
        /*ac50*/ 	.word	0x0001c8c0


	//   ....[5]....
        /*ac54*/ 	.word	0x0001c8d0


	//   ....[6]....
        /*ac58*/ 	.word	0x0001c900


	//   ....[7]....
        /*ac5c*/ 	.word	0x0001c910


	//   ....[8]....
        /*ac60*/ 	.word	0x0001c920


	//   ....[9]....
        /*ac64*/ 	.word	0x0001c930


	//   ....[10]....
        /*ac68*/ 	.word	0x0001c960


	//   ....[11]....
        /*ac6c*/ 	.word	0x0001c970


	//   ....[12]....
        /*ac70*/ 	.word	0x0001c980


	//   ....[13]....
        /*ac74*/ 	.word	0x0001c990


	//   ....[14]....
        /*ac78*/ 	.word	0x0001c9c0


	//   ....[15]....
        /*ac7c*/ 	.word	0x0001c9d0


	//   ....[16]....
        /*ac80*/ 	.word	0x0001c9e0


	//   ....[17]....
        /*ac84*/ 	.word	0x0001c9f0


	//   ....[18]....
        /*ac88*/ 	.word	0x0001ca20


	//   ....[19]....
        /*ac8c*/ 	.word	0x0001ca30


	//   ....[20]....
        /*ac90*/ 	.word	0x0001ca40


	//   ....[21]....
        /*ac94*/ 	.word	0x0001ca50


	//   ....[22]....
        /*ac98*/ 	.word	0x0001ca80


	//   ....[23]....
        /*ac9c*/ 	.word	0x0001ca90


	//   ....[24]....
        /*aca0*/ 	.word	0x0001caa0


	//   ....[25]....
        /*aca4*/ 	.word	0x0001cab0


	//   ....[26]....
        /*aca8*/ 	.word	0x0001cae0


	//   ....[27]....
        /*acac*/ 	.word	0x0001caf0


	//   ....[28]....
        /*acb0*/ 	.word	0x0001cb00


	//   ....[29]....
        /*acb4*/ 	.word	0x0001cb10


	//   ....[30]....
        /*acb8*/ 	.word	0x0001cb40


	//   ....[31]....
        /*acbc*/ 	.word	0x0001cb50


	//   ....[32]....
        /*acc0*/ 	.word	0x0001cb60


	//   ....[33]....
        /*acc4*/ 	.word	0x0001cb70


	//   ....[34]....
        /*acc8*/ 	.word	0x0001cba0


	//   ....[35]....
        /*accc*/ 	.word	0x0001cbb0


	//   ....[36]....
        /*acd0*/ 	.word	0x0001cbc0


	//   ....[37]....
        /*acd4*/ 	.word	0x0001cbd0


	//   ....[38]....
        /*acd8*/ 	.word	0x0001cc00


	//   ....[39]....
        /*acdc*/ 	.word	0x0001cc10


	//   ....[40]....
        /*ace0*/ 	.word	0x0001cc20


	//   ....[41]....
        /*ace4*/ 	.word	0x0001cc30


	//   ....[42]....
        /*ace8*/ 	.word	0x0001cc60


	//   ....[43]....
        /*acec*/ 	.word	0x0001cc70


	//   ....[44]....
        /*acf0*/ 	.word	0x0001cc80


	//   ....[45]....
        /*acf4*/ 	.word	0x0001cc90


	//   ....[46]....
        /*acf8*/ 	.word	0x0001ccc0


	//   ....[47]....
        /*acfc*/ 	.word	0x0001ccd0


	//   ....[48]....
        /*ad00*/ 	.word	0x0001cce0


	//   ....[49]....
        /*ad04*/ 	.word	0x0001ccf0


	//   ....[50]....
        /*ad08*/ 	.word	0x0001cd20


	//   ....[51]....
        /*ad0c*/ 	.word	0x0001cd30


	//   ....[52]....
        /*ad10*/ 	.word	0x0001cd40


	//   ....[53]....
        /*ad14*/ 	.word	0x0001cd50


	//   ....[54]....
        /*ad18*/ 	.word	0x0001cd80


	//   ....[55]....
        /*ad1c*/ 	.word	0x0001cd90


	//   ....[56]....
        /*ad20*/ 	.word	0x0001cda0


	//   ....[57]....
        /*ad24*/ 	.word	0x0001cdb0


	//   ....[58]....
        /*ad28*/ 	.word	0x0001cde0


	//   ....[59]....
        /*ad2c*/ 	.word	0x0001cdf0


	//   ....[60]....
        /*ad30*/ 	.word	0x0001ce00


	//   ....[61]....
        /*ad34*/ 	.word	0x0001ce10


	//   ....[62]....
        /*ad38*/ 	.word	0x0001ce40


	//   ....[63]....
        /*ad3c*/ 	.word	0x0001ce50


	//   ....[64]....
        /*ad40*/ 	.word	0x0001ce60


	//   ....[65]....
        /*ad44*/ 	.word	0x0001ce70


	//   ....[66]....
        /*ad48*/ 	.word	0x0001cea0


	//   ....[67]....
        /*ad4c*/ 	.word	0x0001ceb0


	//   ....[68]....
        /*ad50*/ 	.word	0x0001cec0


	//   ....[69]....
        /*ad54*/ 	.word	0x0001ced0


	//   ....[70]....
        /*ad58*/ 	.word	0x0001cf00


	//   ....[71]....
        /*ad5c*/ 	.word	0x0001cf10


	//   ....[72]....
        /*ad60*/ 	.word	0x0001cf20


	//   ....[73]....
        /*ad64*/ 	.word	0x0001cf30


	//   ....[74]....
        /*ad68*/ 	.word	0x0001cf60


	//   ....[75]....
        /*ad6c*/ 	.word	0x0001cf70


	//   ....[76]....
        /*ad70*/ 	.word	0x0001cf80


	//   ....[77]....
        /*ad74*/ 	.word	0x0001cf90


	//   ....[78]....
        /*ad78*/ 	.word	0x0001cfc0


	//   ....[79]....
        /*ad7c*/ 	.word	0x0001cfd0


	//   ....[80]....
        /*ad80*/ 	.word	0x0001cfe0


	//   ....[81]....
        /*ad84*/ 	.word	0x0001cff0


	//   ....[82]....
        /*ad88*/ 	.word	0x0001d020


	//   ....[83]....
        /*ad8c*/ 	.word	0x0001d030


	//   ....[84]....
        /*ad90*/ 	.word	0x0001d040


	//   ....[85]....
        /*ad94*/ 	.word	0x0001d050


	//   ....[86]....
        /*ad98*/ 	.word	0x0001d080


	//   ....[87]....
        /*ad9c*/ 	.word	0x0001d090


	//   ....[88]....
        /*ada0*/ 	.word	0x0001d0a0


	//   ....[89]....
        /*ada4*/ 	.word	0x0001d0b0


	//   ....[90]....
        /*ada8*/ 	.word	0x0001d0e0


	//   ....[91]....
        /*adac*/ 	.word	0x0001d0f0


	//   ....[92]....
        /*adb0*/ 	.word	0x0001d100


	//   ....[93]....
        /*adb4*/ 	.word	0x0001d110


	//   ....[94]....
        /*adb8*/ 	.word	0x0001d140


	//   ....[95]....
        /*adbc*/ 	.word	0x0001d150


	//   ....[96]....
        /*adc0*/ 	.word	0x0001d160


	//   ....[97]....
        /*adc4*/ 	.word	0x0001d170


	//   ....[98]....
        /*adc8*/ 	.word	0x0001d1a0


	//   ....[99]....
        /*adcc*/ 	.word	0x0001d1b0


	//   ....[100]....
        /*add0*/ 	.word	0x0001d1c0


	//   ....[101]....
        /*add4*/ 	.word	0x0001d1d0


	//   ....[102]....
        /*add8*/ 	.word	0x0001d200


	//   ....[103]....
        /*addc*/ 	.word	0x0001d210


	//   ....[104]....
        /*ade0*/ 	.word	0x0001d220


	//   ....[105]....
        /*ade4*/ 	.word	0x0001d230


	//   ....[106]....
        /*ade8*/ 	.word	0x0001d260


	//   ....[107]....
        /*adec*/ 	.word	0x0001d270


	//   ....[108]....
        /*adf0*/ 	.word	0x0001d280


	//   ....[109]....
        /*adf4*/ 	.word	0x0001d290


	//   ....[110]....
        /*adf8*/ 	.word	0x0001d2c0


	//   ....[111]....
        /*adfc*/ 	.word	0x0001d2d0


	//   ....[112]....
        /*ae00*/ 	.word	0x0001d2e0


	//   ....[113]....
        /*ae04*/ 	.word	0x0001d2f0


	//   ....[114]....
        /*ae08*/ 	.word	0x0001d320


	//   ....[115]....
        /*ae0c*/ 	.word	0x0001d330


	//   ....[116]....
        /*ae10*/ 	.word	0x0001d340


	//   ....[117]....
        /*ae14*/ 	.word	0x0001d350


	//   ....[118]....
        /*ae18*/ 	.word	0x0001d380


	//   ....[119]....
        /*ae1c*/ 	.word	0x0001d390


	//   ....[120]....
        /*ae20*/ 	.word	0x0001d3a0


	//   ....[121]....
        /*ae24*/ 	.word	0x0001d3b0


	//   ....[122]....
        /*ae28*/ 	.word	0x0001d3e0


	//   ....[123]....
        /*ae2c*/ 	.word	0x0001d3f0


	//   ....[124]....
        /*ae30*/ 	.word	0x0001d400


	//   ....[125]....
        /*ae34*/ 	.word	0x0001d410


	//   ....[126]....
        /*ae38*/ 	.word	0x0001d440


	//   ....[127]....
        /*ae3c*/ 	.word	0x0001d450


	//   ....[128]....
        /*ae40*/ 	.word	0x0001d460


	//   ....[129]....
        /*ae44*/ 	.word	0x0001d470


	//   ....[130]....
        /*ae48*/ 	.word	0x0001d4a0


	//   ....[131]....
        /*ae4c*/ 	.word	0x0001d4b0


	//   ....[132]....
        /*ae50*/ 	.word	0x0001d4c0


	//   ....[133]....
        /*ae54*/ 	.word	0x0001d4d0


	//   ....[134]....
        /*ae58*/ 	.word	0x0001d500


	//   ....[135]....
        /*ae5c*/ 	.word	0x0001d510


	//   ....[136]....
        /*ae60*/ 	.word	0x0001d520


	//   ....[137]....
        /*ae64*/ 	.word	0x0001d530


	//   ....[138]....
        /*ae68*/ 	.word	0x0001d560


	//   ....[139]....
        /*ae6c*/ 	.word	0x0001d570


	//   ....[140]....
        /*ae70*/ 	.word	0x0001d580


	//   ....[141]....
        /*ae74*/ 	.word	0x0001d590


	//   ....[142]....
        /*ae78*/ 	.word	0x0001d5c0


	//   ....[143]....
        /*ae7c*/ 	.word	0x0001d5d0


	//   ....[144]....
        /*ae80*/ 	.word	0x0001d5e0


	//   ....[145]....
        /*ae84*/ 	.word	0x0001d5f0


	//   ....[146]....
        /*ae88*/ 	.word	0x0001d620


	//   ....[147]....
        /*ae8c*/ 	.word	0x0001d630


	//   ....[148]....
        /*ae90*/ 	.word	0x0001d640


	//   ....[149]....
        /*ae94*/ 	.word	0x0001d650


	//   ....[150]....
        /*ae98*/ 	.word	0x0001d680


	//   ....[151]....
        /*ae9c*/ 	.word	0x0001d690


	//   ....[152]....
        /*aea0*/ 	.word	0x0001d6a0


	//   ....[153]....
        /*aea4*/ 	.word	0x0001d6b0


	//   ....[154]....
        /*aea8*/ 	.word	0x0001d6e0


	//   ....[155]....
        /*aeac*/ 	.word	0x0001d6f0


	//   ....[156]....
        /*aeb0*/ 	.word	0x0001d700


	//   ....[157]....
        /*aeb4*/ 	.word	0x0001d710


	//   ....[158]....
        /*aeb8*/ 	.word	0x0001d740


	//   ....[159]....
        /*aebc*/ 	.word	0x0001d750


	//   ....[160]....
        /*aec0*/ 	.word	0x0001d760


	//   ....[161]....
        /*aec4*/ 	.word	0x0001d770


	//   ....[162]....
        /*aec8*/ 	.word	0x0001d7a0


	//   ....[163]....
        /*aecc*/ 	.word	0x0001d7b0


	//   ....[164]....
        /*aed0*/ 	.word	0x0001d7c0


	//   ....[165]....
        /*aed4*/ 	.word	0x0001d7d0


	//   ....[166]....
        /*aed8*/ 	.word	0x0001d800


	//   ....[167]....
        /*aedc*/ 	.word	0x0001d810


	//   ....[168]....
        /*aee0*/ 	.word	0x0001d820


	//   ....[169]....
        /*aee4*/ 	.word	0x0001d830


	//   ....[170]....
        /*aee8*/ 	.word	0x0001d860


	//   ....[171]....
        /*aeec*/ 	.word	0x0001d870


	//   ....[172]....
        /*aef0*/ 	.word	0x0001d880


	//   ....[173]....
        /*aef4*/ 	.word	0x0001d890


	//   ....[174]....
        /*aef8*/ 	.word	0x0001d8c0


	//   ....[175]....
        /*aefc*/ 	.word	0x0001d8d0


	//   ....[176]....
        /*af00*/ 	.word	0x0001d8e0


	//   ....[177]....
        /*af04*/ 	.word	0x0001d8f0


	//   ....[178]....
        /*af08*/ 	.word	0x0001d920


	//   ....[179]....
        /*af0c*/ 	.word	0x0001d930


	//   ....[180]....
        /*af10*/ 	.word	0x0001d940


	//   ....[181]....
        /*af14*/ 	.word	0x0001d950


	//   ....[182]....
        /*af18*/ 	.word	0x0001d980


	//   ....[183]....
        /*af1c*/ 	.word	0x0001d990


	//   ....[184]....
        /*af20*/ 	.word	0x0001d9a0


	//   ....[185]....
        /*af24*/ 	.word	0x0001d9b0


	//   ....[186]....
        /*af28*/ 	.word	0x0001d9e0


	//   ....[187]....
        /*af2c*/ 	.word	0x0001d9f0


	//   ....[188]....
        /*af30*/ 	.word	0x0001da00


	//   ....[189]....
        /*af34*/ 	.word	0x0001da10


	//   ....[190]....
        /*af38*/ 	.word	0x0001da40


	//   ....[191]....
        /*af3c*/ 	.word	0x0001da50


	//   ....[192]....
        /*af40*/ 	.word	0x0001da60


	//   ....[193]....
        /*af44*/ 	.word	0x0001da70


	//   ....[194]....
        /*af48*/ 	.word	0x0001daa0


	//   ....[195]....
        /*af4c*/ 	.word	0x0001dab0


	//   ....[196]....
        /*af50*/ 	.word	0x0001dac0


	//   ....[197]....
        /*af54*/ 	.word	0x0001dad0


	//   ....[198]....
        /*af58*/ 	.word	0x0001db00


	//   ....[199]....
        /*af5c*/ 	.word	0x0001db10


	//   ....[200]....
        /*af60*/ 	.word	0x0001db20


	//   ....[201]....
        /*af64*/ 	.word	0x0001db30


	//   ....[202]....
        /*af68*/ 	.word	0x0001db60


	//   ....[203]....
        /*af6c*/ 	.word	0x0001db70


	//   ....[204]....
        /*af70*/ 	.word	0x0001db80


	//   ....[205]....
        /*af74*/ 	.word	0x0001db90


	//   ....[206]....
        /*af78*/ 	.word	0x0001dbc0


	//   ....[207]....
        /*af7c*/ 	.word	0x0001dbd0


	//   ....[208]....
        /*af80*/ 	.word	0x0001dbe0


	//   ....[209]....
        /*af84*/ 	.word	0x0001dbf0


	//   ....[210]....
        /*af88*/ 	.word	0x0001dc20


	//   ....[211]....
        /*af8c*/ 	.word	0x0001dc30


	//   ....[212]....
        /*af90*/ 	.word	0x0001dc40


	//   ....[213]....
        /*af94*/ 	.word	0x0001dc50


	//   ....[214]....
        /*af98*/ 	.word	0x0001dc80


	//   ....[215]....
        /*af9c*/ 	.word	0x0001dc90


	//   ....[216]....
        /*afa0*/ 	.word	0x0001dca0


	//   ....[217]....
        /*afa4*/ 	.word	0x0001dcb0


	//   ....[218]....
        /*afa8*/ 	.word	0x0001dce0


	//   ....[219]....
        /*afac*/ 	.word	0x0001dcf0


	//   ....[220]....
        /*afb0*/ 	.word	0x0001dd00


	//   ....[221]....
        /*afb4*/ 	.word	0x0001dd10


	//   ....[222]....
        /*afb8*/ 	.word	0x0001dd40


	//   ....[223]....
        /*afbc*/ 	.word	0x0001dd50


	//   ....[224]....
        /*afc0*/ 	.word	0x0001dd60


	//   ....[225]....
        /*afc4*/ 	.word	0x0001dd70


	//   ....[226]....
        /*afc8*/ 	.word	0x0001dda0


	//   ....[227]....
        /*afcc*/ 	.word	0x0001ddb0


	//   ....[228]....
        /*afd0*/ 	.word	0x0001ddc0


	//   ....[229]....
        /*afd4*/ 	.word	0x0001ddd0


	//   ....[230]....
        /*afd8*/ 	.word	0x0001de00


	//   ....[231]....
        /*afdc*/ 	.word	0x0001de10


	//   ....[232]....
        /*afe0*/ 	.word	0x0001de20


	//   ....[233]....
        /*afe4*/ 	.word	0x0001de30


	//   ....[234]....
        /*afe8*/ 	.word	0x0001de60


	//   ....[235]....
        /*afec*/ 	.word	0x0001de70


	//   ....[236]....
        /*aff0*/ 	.word	0x0001de80


	//   ....[237]....
        /*aff4*/ 	.word	0x0001de90


	//   ....[238]....
        /*aff8*/ 	.word	0x0001dec0


	//   ....[239]....
        /*affc*/ 	.word	0x0001ded0


	//   ....[240]....
        /*b000*/ 	.word	0x0001dee0


	//   ....[241]....
        /*b004*/ 	.word	0x0001def0


	//   ....[242]....
        /*b008*/ 	.word	0x0001df20


	//   ....[243]....
        /*b00c*/ 	.word	0x0001df30


	//   ....[244]....
        /*b010*/ 	.word	0x0001df40


	//   ....[245]....
        /*b014*/ 	.word	0x0001df50


	//   ....[246]....
        /*b018*/ 	.word	0x0001df80


	//   ....[247]....
        /*b01c*/ 	.word	0x0001df90


	//   ....[248]....
        /*b020*/ 	.word	0x0001dfa0


	//   ....[249]....
        /*b024*/ 	.word	0x0001dfb0


	//   ....[250]....
        /*b028*/ 	.word	0x0001dfe0


	//   ....[251]....
        /*b02c*/ 	.word	0x0001dff0


	//   ....[252]....
        /*b030*/ 	.word	0x0001e000


	//   ....[253]....
        /*b034*/ 	.word	0x0001e010


	//   ....[254]....
        /*b038*/ 	.word	0x0001e050


	//   ....[255]....
        /*b03c*/ 	.word	0x00024070


	//   ....[0]....
        /*b040*/ 	.word	0x00024080


	//   ....[1]....
        /*b044*/ 	.word	0x00024090


	//   ....[2]....
        /*b048*/ 	.word	0x000240c0


	//   ....[3]....
        /*b04c*/ 	.word	0x000240d0


	//   ....[4]....
        /*b050*/ 	.word	0x000240e0


	//   ....[5]....
        /*b054*/ 	.word	0x000240f0


	//   ....[6]....
        /*b058*/ 	.word	0x00024120


	//   ....[7]....
        /*b05c*/ 	.word	0x00024130


	//   ....[8]....
        /*b060*/ 	.word	0x00024140


	//   ....[9]....
        /*b064*/ 	.word	0x00024150


	//   ....[10]....
        /*b068*/ 	.word	0x00024180


	//   ....[11]....
        /*b06c*/ 	.word	0x00024190


	//   ....[12]....
        /*b070*/ 	.word	0x000241a0


	//   ....[13]....
        /*b074*/ 	.word	0x000241b0


	//   ....[14]....
        /*b078*/ 	.word	0x000241e0


	//   ....[15]....
        /*b07c*/ 	.word	0x000241f0


	//   ....[16]....
        /*b080*/ 	.word	0x00024200


	//   ....[17]....
        /*b084*/ 	.word	0x00024210


	//   ....[18]....
        /*b088*/ 	.word	0x00024240


	//   ....[19]....
        /*b08c*/ 	.word	0x00024250


	//   ....[20]....
        /*b090*/ 	.word	0x00024260


	//   ....[21]....
        /*b094*/ 	.word	0x00024270


	//   ....[22]....
        /*b098*/ 	.word	0x000242a0


	//   ....[23]....
        /*b09c*/ 	.word	0x000242b0


	//   ....[24]....
        /*b0a0*/ 	.word	0x000242c0


	//   ....[25]....
        /*b0a4*/ 	.word	0x000242d0


	//   ....[26]....
        /*b0a8*/ 	.word	0x00024300


	//   ....[27]....
        /*b0ac*/ 	.word	0x00024310


	//   ....[28]....
        /*b0b0*/ 	.word	0x00024320


	//   ....[29]....
        /*b0b4*/ 	.word	0x00024330


	//   ....[30]....
        /*b0b8*/ 	.word	0x00024360


	//   ....[31]....
        /*b0bc*/ 	.word	0x00024370


	//   ....[32]....
        /*b0c0*/ 	.word	0x00024380


	//   ....[33]....
        /*b0c4*/ 	.word	0x00024390


	//   ....[34]....
        /*b0c8*/ 	.word	0x000243c0


	//   ....[35]....
        /*b0cc*/ 	.word	0x000243d0


	//   ....[36]....
        /*b0d0*/ 	.word	0x000243e0


	//   ....[37]....
        /*b0d4*/ 	.word	0x000243f0


	//   ....[38]....
        /*b0d8*/ 	.word	0x00024420


	//   ....[39]....
        /*b0dc*/ 	.word	0x00024430


	//   ....[40]....
        /*b0e0*/ 	.word	0x00024440


	//   ....[41]....
        /*b0e4*/ 	.word	0x00024450


	//   ....[42]....
        /*b0e8*/ 	.word	0x00024480


	//   ....[43]....
        /*b0ec*/ 	.word	0x00024490


	//   ....[44]....
        /*b0f0*/ 	.word	0x000244a0


	//   ....[45]....
        /*b0f4*/ 	.word	0x000244b0


	//   ....[46]....
        /*b0f8*/ 	.word	0x000244e0


	//   ....[47]....
        /*b0fc*/ 	.word	0x000244f0


	//   ....[48]....
        /*b100*/ 	.word	0x00024500


	//   ....[49]....
        /*b104*/ 	.word	0x00024510


	//   ....[50]....
        /*b108*/ 	.word	0x00024540


	//   ....[51]....
        /*b10c*/ 	.word	0x00024550


	//   ....[52]....
        /*b110*/ 	.word	0x00024560


	//   ....[53]....
        /*b114*/ 	.word	0x00024570


	//   ....[54]....
        /*b118*/ 	.word	0x000245a0


	//   ....[55]....
        /*b11c*/ 	.word	0x000245b0


	//   ....[56]....
        /*b120*/ 	.word	0x000245c0


	//   ....[57]....
        /*b124*/ 	.word	0x000245d0


	//   ....[58]....
        /*b128*/ 	.word	0x00024600


	//   ....[59]....
        /*b12c*/ 	.word	0x00024610


	//   ....[60]....
        /*b130*/ 	.word	0x00024620


	//   ....[61]....
        /*b134*/ 	.word	0x00024630


	//   ....[62]....
        /*b138*/ 	.word	0x00024660


	//   ....[63]....
        /*b13c*/ 	.word	0x00024670


	//   ....[64]....
        /*b140*/ 	.word	0x00024680


	//   ....[65]....
        /*b144*/ 	.word	0x00024690


	//   ....[66]....
        /*b148*/ 	.word	0x000246c0


	//   ....[67]....
        /*b14c*/ 	.word	0x000246d0


	//   ....[68]....
        /*b150*/ 	.word	0x000246e0


	//   ....[69]....
        /*b154*/ 	.word	0x000246f0


	//   ....[70]....
        /*b158*/ 	.word	0x00024720


	//   ....[71]....
        /*b15c*/ 	.word	0x00024730


	//   ....[72]....
        /*b160*/ 	.word	0x00024740


	//   ....[73]....
        /*b164*/ 	.word	0x00024750


	//   ....[74]....
        /*b168*/ 	.word	0x00024780


	//   ....[75]....
        /*b16c*/ 	.word	0x00024790


	//   ....[76]....
        /*b170*/ 	.word	0x000247a0


	//   ....[77]....
        /*b174*/ 	.word	0x000247b0


	//   ....[78]....
        /*b178*/ 	.word	0x000247e0


	//   ....[79]....
        /*b17c*/ 	.word	0x000247f0


	//   ....[80]....
        /*b180*/ 	.word	0x00024800


	//   ....[81]....
        /*b184*/ 	.word	0x00024810


	//   ....[82]....
        /*b188*/ 	.word	0x00024840


	//   ....[83]....
        /*b18c*/ 	.word	0x00024850


	//   ....[84]....
        /*b190*/ 	.word	0x00024860


	//   ....[85]....
        /*b194*/ 	.word	0x00024870


	//   ....[86]....
        /*b198*/ 	.word	0x000248a0


	//   ....[87]....
        /*b19c*/ 	.word	0x000248b0


	//   ....[88]....
        /*b1a0*/ 	.word	0x000248c0


	//   ....[89]....
        /*b1a4*/ 	.word	0x000248d0


	//   ....[90]....
        /*b1a8*/ 	.word	0x00024900


	//   ....[91]....
        /*b1ac*/ 	.word	0x00024910


	//   ....[92]....
        /*b1b0*/ 	.word	0x00024920


	//   ....[93]....
        /*b1b4*/ 	.word	0x00024930


	//   ....[94]....
        /*b1b8*/ 	.word	0x00024960


	//   ....[95]....
        /*b1bc*/ 	.word	0x00024970


	//   ....[96]....
        /*b1c0*/ 	.word	0x00024980


	//   ....[97]....
        /*b1c4*/ 	.word	0x00024990


	//   ....[98]....
        /*b1c8*/ 	.word	0x000249c0


	//   ....[99]....
        /*b1cc*/ 	.word	0x000249d0


	//   ....[100]....
        /*b1d0*/ 	.word	0x000249e0


	//   ....[101]....
        /*b1d4*/ 	.word	0x000249f0


	//   ....[102]....
        /*b1d8*/ 	.word	0x00024a20


	//   ....[103]....
        /*b1dc*/ 	.word	0x00024a30


	//   ....[104]....
        /*b1e0*/ 	.word	0x00024a40


	//   ....[105]....
        /*b1e4*/ 	.word	0x00024a50


	//   ....[106]....
        /*b1e8*/ 	.word	0x00024a80


	//   ....[107]....
        /*b1ec*/ 	.word	0x00024a90


	//   ....[108]....
        /*b1f0*/ 	.word	0x00024aa0


	//   ....[109]....
        /*b1f4*/ 	.word	0x00024ab0


	//   ....[110]....
        /*b1f8*/ 	.word	0x00024ae0


	//   ....[111]....
        /*b1fc*/ 	.word	0x00024af0


	//   ....[112]....
        /*b200*/ 	.word	0x00024b00


	//   ....[113]....
        /*b204*/ 	.word	0x00024b10


	//   ....[114]....
        /*b208*/ 	.word	0x00024b40


	//   ....[115]....
        /*b20c*/ 	.word	0x00024b50


	//   ....[116]....
        /*b210*/ 	.word	0x00024b60


	//   ....[117]....
        /*b214*/ 	.word	0x00024b70


	//   ....[118]....
        /*b218*/ 	.word	0x00024ba0


	//   ....[119]....
        /*b21c*/ 	.word	0x00024bb0


	//   ....[120]....
        /*b220*/ 	.word	0x00024bc0


	//   ....[121]....
        /*b224*/ 	.word	0x00024bd0


	//   ....[122]....
        /*b228*/ 	.word	0x00024c00


	//   ....[123]....
        /*b22c*/ 	.word	0x00024c10


	//   ....[124]....
        /*b230*/ 	.word	0x00024c20


	//   ....[125]....
        /*b234*/ 	.word	0x00024c30


	//   ....[126]....
        /*b238*/ 	.word	0x00024c60


	//   ....[127]....
        /*b23c*/ 	.word	0x00024c70


	//   ....[128]....
        /*b240*/ 	.word	0x00024c80


	//   ....[129]....
        /*b244*/ 	.word	0x00024c90


	//   ....[130]....
        /*b248*/ 	.word	0x00024cc0


	//   ....[131]....
        /*b24c*/ 	.word	0x00024cd0


	//   ....[132]....
        /*b250*/ 	.word	0x00024ce0


	//   ....[133]....
        /*b254*/ 	.word	0x00024cf0


	//   ....[134]....
        /*b258*/ 	.word	0x00024d20


	//   ....[135]....
        /*b25c*/ 	.word	0x00024d30


	//   ....[136]....
        /*b260*/ 	.word	0x00024d40


	//   ....[137]....
        /*b264*/ 	.word	0x00024d50


	//   ....[138]....
        /*b268*/ 	.word	0x00024d80


	//   ....[139]....
        /*b26c*/ 	.word	0x00024d90


	//   ....[140]....
        /*b270*/ 	.word	0x00024da0


	//   ....[141]....
        /*b274*/ 	.word	0x00024db0


	//   ....[142]....
        /*b278*/ 	.word	0x00024de0


	//   ....[143]....
        /*b27c*/ 	.word	0x00024df0


	//   ....[144]....
        /*b280*/ 	.word	0x00024e00


	//   ....[145]....
        /*b284*/ 	.word	0x00024e10


	//   ....[146]....
        /*b288*/ 	.word	0x00024e40


	//   ....[147]....
        /*b28c*/ 	.word	0x00024e50


	//   ....[148]....
        /*b290*/ 	.word	0x00024e60


	//   ....[149]....
        /*b294*/ 	.word	0x00024e70


	//   ....[150]....
        /*b298*/ 	.word	0x00024ea0


	//   ....[151]....
        /*b29c*/ 	.word	0x00024eb0


	//   ....[152]....
        /*b2a0*/ 	.word	0x00024ec0


	//   ....[153]....
        /*b2a4*/ 	.word	0x00024ed0


	//   ....[154]....
        /*b2a8*/ 	.word	0x00024f00


	//   ....[155]....
        /*b2ac*/ 	.word	0x00024f10


	//   ....[156]....
        /*b2b0*/ 	.word	0x00024f20


	//   ....[157]....
        /*b2b4*/ 	.word	0x00024f30


	//   ....[158]....
        /*b2b8*/ 	.word	0x00024f60


	//   ....[159]....
        /*b2bc*/ 	.word	0x00024f70


	//   ....[160]....
        /*b2c0*/ 	.word	0x00024f80


	//   ....[161]....
        /*b2c4*/ 	.word	0x00024f90


	//   ....[162]....
        /*b2c8*/ 	.word	0x00024fc0


	//   ....[163]....
        /*b2cc*/ 	.word	0x00024fd0


	//   ....[164]....
        /*b2d0*/ 	.word	0x00024fe0


	//   ....[165]....
        /*b2d4*/ 	.word	0x00024ff0


	//   ....[166]....
        /*b2d8*/ 	.word	0x00025020


	//   ....[167]....
        /*b2dc*/ 	.word	0x00025030


	//   ....[168]....
        /*b2e0*/ 	.word	0x00025040


	//   ....[169]....
        /*b2e4*/ 	.word	0x00025050


	//   ....[170]....
        /*b2e8*/ 	.word	0x00025080


	//   ....[171]....
        /*b2ec*/ 	.word	0x00025090


	//   ....[172]....
        /*b2f0*/ 	.word	0x000250a0


	//   ....[173]....
        /*b2f4*/ 	.word	0x000250b0


	//   ....[174]....
        /*b2f8*/ 	.word	0x000250e0


	//   ....[175]....
        /*b2fc*/ 	.word	0x000250f0


	//   ....[176]....
        /*b300*/ 	.word	0x00025100


	//   ....[177]....
        /*b304*/ 	.word	0x00025110


	//   ....[178]....
        /*b308*/ 	.word	0x00025140


	//   ....[179]....
        /*b30c*/ 	.word	0x00025150


	//   ....[180]....
        /*b310*/ 	.word	0x00025160


	//   ....[181]....
        /*b314*/ 	.word	0x00025170


	//   ....[182]....
        /*b318*/ 	.word	0x000251a0


	//   ....[183]....
        /*b31c*/ 	.word	0x000251b0


	//   ....[184]....
        /*b320*/ 	.word	0x000251c0


	//   ....[185]....
        /*b324*/ 	.word	0x000251d0


	//   ....[186]....
        /*b328*/ 	.word	0x00025200


	//   ....[187]....
        /*b32c*/ 	.word	0x00025210


	//   ....[188]....
        /*b330*/ 	.word	0x00025220


	//   ....[189]....
        /*b334*/ 	.word	0x00025230


	//   ....[190]....
        /*b338*/ 	.word	0x00025260


	//   ....[191]....
        /*b33c*/ 	.word	0x00025270


	//   ....[192]....
        /*b340*/ 	.word	0x00025280


	//   ....[193]....
        /*b344*/ 	.word	0x00025290


	//   ....[194]....
        /*b348*/ 	.word	0x000252c0


	//   ....[195]....
        /*b34c*/ 	.word	0x000252d0


	//   ....[196]....
        /*b350*/ 	.word	0x000252e0


	//   ....[197]....
        /*b354*/ 	.word	0x000252f0


	//   ....[198]....
        /*b358*/ 	.word	0x00025320


	//   ....[199]....
        /*b35c*/ 	.word	0x00025330


	//   ....[200]....
        /*b360*/ 	.word	0x00025340


	//   ....[201]....
        /*b364*/ 	.word	0x00025350


	//   ....[202]....
        /*b368*/ 	.word	0x00025380


	//   ....[203]....
        /*b36c*/ 	.word	0x00025390


	//   ....[204]....
        /*b370*/ 	.word	0x000253a0


	//   ....[205]....
        /*b374*/ 	.word	0x000253b0


	//   ....[206]....
        /*b378*/ 	.word	0x000253e0


	//   ....[207]....
        /*b37c*/ 	.word	0x000253f0


	//   ....[208]....
        /*b380*/ 	.word	0x00025400


	//   ....[209]....
        /*b384*/ 	.word	0x00025410


	//   ....[210]....
        /*b388*/ 	.word	0x00025440


	//   ....[211]....
        /*b38c*/ 	.word	0x00025450


	//   ....[212]....
        /*b390*/ 	.word	0x00025460


	//   ....[213]....
        /*b394*/ 	.word	0x00025470


	//   ....[214]....
        /*b398*/ 	.word	0x000254a0


	//   ....[215]....
        /*b39c*/ 	.word	0x000254b0


	//   ....[216]....
        /*b3a0*/ 	.word	0x000254c0


	//   ....[217]....
        /*b3a4*/ 	.word	0x000254d0


	//   ....[218]....
        /*b3a8*/ 	.word	0x00025500


	//   ....[219]....
        /*b3ac*/ 	.word	0x00025510


	//   ....[220]....
        /*b3b0*/ 	.word	0x00025520


	//   ....[221]....
        /*b3b4*/ 	.word	0x00025530


	//   ....[222]....
        /*b3b8*/ 	.word	0x00025560


	//   ....[223]....
        /*b3bc*/ 	.word	0x00025570


	//   ....[224]....
        /*b3c0*/ 	.word	0x00025580


	//   ....[225]....
        /*b3c4*/ 	.word	0x00025590


	//   ....[226]....
        /*b3c8*/ 	.word	0x000255c0


	//   ....[227]....
        /*b3cc*/ 	.word	0x000255d0


	//   ....[228]....
        /*b3d0*/ 	.word	0x000255e0


	//   ....[229]....
        /*b3d4*/ 	.word	0x000255f0


	//   ....[230]....
        /*b3d8*/ 	.word	0x00025620


	//   ....[231]....
        /*b3dc*/ 	.word	0x00025630


	//   ....[232]....
        /*b3e0*/ 	.word	0x00025640


	//   ....[233]....
        /*b3e4*/ 	.word	0x00025650


	//   ....[234]....
        /*b3e8*/ 	.word	0x00025680


	//   ....[235]....
        /*b3ec*/ 	.word	0x00025690


	//   ....[236]....
        /*b3f0*/ 	.word	0x000256a0


	//   ....[237]....
        /*b3f4*/ 	.word	0x000256b0


	//   ....[238]....
        /*b3f8*/ 	.word	0x000256e0


	//   ....[239]....
        /*b3fc*/ 	.word	0x000256f0


	//   ....[240]....
        /*b400*/ 	.word	0x00025700


	//   ....[241]....
        /*b404*/ 	.word	0x00025710


	//   ....[242]....
        /*b408*/ 	.word	0x00025740


	//   ....[243]....
        /*b40c*/ 	.word	0x00025750


	//   ....[244]....
        /*b410*/ 	.word	0x00025760


	//   ....[245]....
        /*b414*/ 	.word	0x00025770


	//   ....[246]....
        /*b418*/ 	.word	0x000257a0


	//   ....[247]....
        /*b41c*/ 	.word	0x000257b0


	//   ....[248]....
        /*b420*/ 	.word	0x000257c0


	//   ....[249]....
        /*b424*/ 	.word	0x000257d0


	//   ....[250]....
        /*b428*/ 	.word	0x00025800


	//   ....[251]....
        /*b42c*/ 	.word	0x00025810


	//   ....[252]....
        /*b430*/ 	.word	0x00025820


	//   ....[253]....
        /*b434*/ 	.word	0x00025830


	//   ....[254]....
        /*b438*/ 	.word	0x00025860


	//   ....[255]....
        /*b43c*/ 	.word	0x00025870


	//   ....[0]....
        /*b440*/ 	.word	0x00025880


	//   ....[1]....
        /*b444*/ 	.word	0x00025890


	//   ....[2]....
        /*b448*/ 	.word	0x000258c0


	//   ....[3]....
        /*b44c*/ 	.word	0x000258d0


	//   ....[4]....
        /*b450*/ 	.word	0x000258e0


	//   ....[5]....
        /*b454*/ 	.word	0x000258f0


	//   ....[6]....
        /*b458*/ 	.word	0x00025920


	//   ....[7]....
        /*b45c*/ 	.word	0x00025930


	//   ....[8]....
        /*b460*/ 	.word	0x00025940


	//   ....[9]....
        /*b464*/ 	.word	0x00025950


	//   ....[10]....
        /*b468*/ 	.word	0x00025980


	//   ....[11]....
        /*b46c*/ 	.word	0x00025990


	//   ....[12]....
        /*b470*/ 	.word	0x000259a0


	//   ....[13]....
        /*b474*/ 	.word	0x000259b0


	//   ....[14]....
        /*b478*/ 	.word	0x000259e0


	//   ....[15]....
        /*b47c*/ 	.word	0x000259f0


	//   ....[16]....
        /*b480*/ 	.word	0x00025a00


	//   ....[17]....
        /*b484*/ 	.word	0x00025a10


	//   ....[18]....
        /*b488*/ 	.word	0x00025a40


	//   ....[19]....
        /*b48c*/ 	.word	0x00025a50


	//   ....[20]....
        /*b490*/ 	.word	0x00025a60


	//   ....[21]....
        /*b494*/ 	.word	0x00025a70


	//   ....[22]....
        /*b498*/ 	.word	0x00025aa0


	//   ....[23]....
        /*b49c*/ 	.word	0x00025ab0


	//   ....[24]....
        /*b4a0*/ 	.word	0x00025ac0


	//   ....[25]....
        /*b4a4*/ 	.word	0x00025ad0


	//   ....[26]....
        /*b4a8*/ 	.word	0x00025b00


	//   ....[27]....
        /*b4ac*/ 	.word	0x00025b10


	//   ....[28]....
        /*b4b0*/ 	.word	0x00025b20


	//   ....[29]....
        /*b4b4*/ 	.word	0x00025b30


	//   ....[30]....
        /*b4b8*/ 	.word	0x00025b60


	//   ....[31]....
        /*b4bc*/ 	.word	0x00025b70


	//   ....[32]....
        /*b4c0*/ 	.word	0x00025b80


	//   ....[33]....
        /*b4c4*/ 	.word	0x00025b90


	//   ....[34]....
        /*b4c8*/ 	.word	0x00025bc0


	//   ....[35]....
        /*b4cc*/ 	.word	0x00025bd0


	//   ....[36]....
        /*b4d0*/ 	.word	0x00025be0


	//   ....[37]....
        /*b4d4*/ 	.word	0x00025bf0


	//   ....[38]....
        /*b4d8*/ 	.word	0x00025c20


	//   ....[39]....
        /*b4dc*/ 	.word	0x00025c30


	//   ....[40]....
        /*b4e0*/ 	.word	0x00025c40


	//   ....[41]....
        /*b4e4*/ 	.word	0x00025c50


	//   ....[42]....
        /*b4e8*/ 	.word	0x00025c80


	//   ....[43]....
        /*b4ec*/ 	.word	0x00025c90


	//   ....[44]....
        /*b4f0*/ 	.word	0x00025ca0


	//   ....[45]....
        /*b4f4*/ 	.word	0x00025cb0


	//   ....[46]....
        /*b4f8*/ 	.word	0x00025ce0


	//   ....[47]....
        /*b4fc*/ 	.word	0x00025cf0


	//   ....[48]....
        /*b500*/ 	.word	0x00025d00


	//   ....[49]....
        /*b504*/ 	.word	0x00025d10


	//   ....[50]....
        /*b508*/ 	.word	0x00025d40


	//   ....[51]....
        /*b50c*/ 	.word	0x00025d50


	//   ....[52]....
        /*b510*/ 	.word	0x00025d60


	//   ....[53]....
        /*b514*/ 	.word	0x00025d70


	//   ....[54]....
        /*b518*/ 	.word	0x00025da0


	//   ....[55]....
        /*b51c*/ 	.word	0x00025db0


	//   ....[56]....
        /*b520*/ 	.word	0x00025dc0


	//   ....[57]....
        /*b524*/ 	.word	0x00025dd0


	//   ....[58]....
        /*b528*/ 	.word	0x00025e00


	//   ....[59]....
        /*b52c*/ 	.word	0x00025e10


	//   ....[60]....
        /*b530*/ 	.word	0x00025e20


	//   ....[61]....
        /*b534*/ 	.word	0x00025e30


	//   ....[62]....
        /*b538*/ 	.word	0x00025e60


	//   ....[63]....
        /*b53c*/ 	.word	0x00025e70


	//   ....[64]....
        /*b540*/ 	.word	0x00025e80


	//   ....[65]....
        /*b544*/ 	.word	0x00025e90


	//   ....[66]....
        /*b548*/ 	.word	0x00025ec0


	//   ....[67]....
        /*b54c*/ 	.word	0x00025ed0


	//   ....[68]....
        /*b550*/ 	.word	0x00025ee0


	//   ....[69]....
        /*b554*/ 	.word	0x00025ef0


	//   ....[70]....
        /*b558*/ 	.word	0x00025f20


	//   ....[71]....
        /*b55c*/ 	.word	0x00025f30


	//   ....[72]....
        /*b560*/ 	.word	0x00025f40


	//   ....[73]....
        /*b564*/ 	.word	0x00025f50


	//   ....[74]....
        /*b568*/ 	.word	0x00025f80


	//   ....[75]....
        /*b56c*/ 	.word	0x00025f90


	//   ....[76]....
        /*b570*/ 	.word	0x00025fa0


	//   ....[77]....
        /*b574*/ 	.word	0x00025fb0


	//   ....[78]....
        /*b578*/ 	.word	0x00025fe0


	//   ....[79]....
        /*b57c*/ 	.word	0x00025ff0


	//   ....[80]....
        /*b580*/ 	.word	0x00026000


	//   ....[81]....
        /*b584*/ 	.word	0x00026010


	//   ....[82]....
        /*b588*/ 	.word	0x00026040


	//   ....[83]....
        /*b58c*/ 	.word	0x00026050


	//   ....[84]....
        /*b590*/ 	.word	0x00026060


	//   ....[85]....
        /*b594*/ 	.word	0x00026070


	//   ....[86]....
        /*b598*/ 	.word	0x000260a0


	//   ....[87]....
        /*b59c*/ 	.word	0x000260b0


	//   ....[88]....
        /*b5a0*/ 	.word	0x000260c0


	//   ....[89]....
        /*b5a4*/ 	.word	0x000260d0


	//   ....[90]....
        /*b5a8*/ 	.word	0x00026100


	//   ....[91]....
        /*b5ac*/ 	.word	0x00026110


	//   ....[92]....
        /*b5b0*/ 	.word	0x00026120


	//   ....[93]....
        /*b5b4*/ 	.word	0x00026130


	//   ....[94]....
        /*b5b8*/ 	.word	0x00026160


	//   ....[95]....
        /*b5bc*/ 	.word	0x00026170


	//   ....[96]....
        /*b5c0*/ 	.word	0x00026180


	//   ....[97]....
        /*b5c4*/ 	.word	0x00026190


	//   ....[98]....
        /*b5c8*/ 	.word	0x000261c0


	//   ....[99]....
        /*b5cc*/ 	.word	0x000261d0


	//   ....[100]....
        /*b5d0*/ 	.word	0x000261e0


	//   ....[101]....
        /*b5d4*/ 	.word	0x000261f0


	//   ....[102]....
        /*b5d8*/ 	.word	0x00026220


	//   ....[103]....
        /*b5dc*/ 	.word	0x00026230


	//   ....[104]....
        /*b5e0*/ 	.word	0x00026240


	//   ....[105]....
        /*b5e4*/ 	.word	0x00026250


	//   ....[106]....
        /*b5e8*/ 	.word	0x00026280


	//   ....[107]....
        /*b5ec*/ 	.word	0x00026290


	//   ....[108]....
        /*b5f0*/ 	.word	0x000262a0


	//   ....[109]....
        /*b5f4*/ 	.word	0x000262b0


	//   ....[110]....
        /*b5f8*/ 	.word	0x000262e0


	//   ....[111]....
        /*b5fc*/ 	.word	0x000262f0


	//   ....[112]....
        /*b600*/ 	.word	0x00026300


	//   ....[113]....
        /*b604*/ 	.word	0x00026310


	//   ....[114]....
        /*b608*/ 	.word	0x00026340


	//   ....[115]....
        /*b60c*/ 	.word	0x00026350


	//   ....[116]....
        /*b610*/ 	.word	0x00026360


	//   ....[117]....
        /*b614*/ 	.word	0x00026370


	//   ....[118]....
        /*b618*/ 	.word	0x000263a0


	//   ....[119]....
        /*b61c*/ 	.word	0x000263b0


	//   ....[120]....
        /*b620*/ 	.word	0x000263c0


	//   ....[121]....
        /*b624*/ 	.word	0x000263d0


	//   ....[122]....
        /*b628*/ 	.word	0x00026400


	//   ....[123]....
        /*b62c*/ 	.word	0x00026410


	//   ....[124]....
        /*b630*/ 	.word	0x00026420


	//   ....[125]....
        /*b634*/ 	.word	0x00026430


	//   ....[126]....
        /*b638*/ 	.word	0x00026460


	//   ....[127]....
        /*b63c*/ 	.word	0x00026470


	//   ....[128]....
        /*b640*/ 	.word	0x00026480


	//   ....[129]....
        /*b644*/ 	.word	0x00026490


	//   ....[130]....
        /*b648*/ 	.word	0x000264c0


	//   ....[131]....
        /*b64c*/ 	.word	0x000264d0


	//   ....[132]....
        /*b650*/ 	.word	0x000264e0


	//   ....[133]....
        /*b654*/ 	.word	0x000264f0


	//   ....[134]....
        /*b658*/ 	.word	0x00026520


	//   ....[135]....
        /*b65c*/ 	.word	0x00026530


	//   ....[136]....
        /*b660*/ 	.word	0x00026540


	//   ....[137]....
        /*b664*/ 	.word	0x00026550


	//   ....[138]....
        /*b668*/ 	.word	0x00026580


	//   ....[139]....
        /*b66c*/ 	.word	0x00026590


	//   ....[140]....
        /*b670*/ 	.word	0x000265a0


	//   ....[141]....
        /*b674*/ 	.word	0x000265b0


	//   ....[142]....
        /*b678*/ 	.word	0x000265e0


	//   ....[143]....
        /*b67c*/ 	.word	0x000265f0


	//   ....[144]....
        /*b680*/ 	.word	0x00026600


	//   ....[145]....
        /*b684*/ 	.word	0x00026610


	//   ....[146]....
        /*b688*/ 	.word	0x00026640


	//   ....[147]....
        /*b68c*/ 	.word	0x00026650


	//   ....[148]....
        /*b690*/ 	.word	0x00026660


	//   ....[149]....
        /*b694*/ 	.word	0x00026670


	//   ....[150]....
        /*b698*/ 	.word	0x000266a0


	//   ....[151]....
        /*b69c*/ 	.word	0x000266b0


	//   ....[152]....
        /*b6a0*/ 	.word	0x000266c0


	//   ....[153]....
        /*b6a4*/ 	.word	0x000266d0


	//   ....[154]....
        /*b6a8*/ 	.word	0x00026700


	//   ....[155]....
        /*b6ac*/ 	.word	0x00026710


	//   ....[156]....
        /*b6b0*/ 	.word	0x00026720


	//   ....[157]....
        /*b6b4*/ 	.word	0x00026730


	//   ....[158]....
        /*b6b8*/ 	.word	0x00026760


	//   ....[159]....
        /*b6bc*/ 	.word	0x00026770


	//   ....[160]....
        /*b6c0*/ 	.word	0x00026780


	//   ....[161]....
        /*b6c4*/ 	.word	0x00026790


	//   ....[162]....
        /*b6c8*/ 	.word	0x000267c0


	//   ....[163]....
        /*b6cc*/ 	.word	0x000267d0


	//   ....[164]....
        /*b6d0*/ 	.word	0x000267e0


	//   ....[165]....
        /*b6d4*/ 	.word	0x000267f0


	//   ....[166]....
        /*b6d8*/ 	.word	0x00026820


	//   ....[167]....
        /*b6dc*/ 	.word	0x00026830


	//   ....[168]....
        /*b6e0*/ 	.word	0x00026840


	//   ....[169]....
        /*b6e4*/ 	.word	0x00026850


	//   ....[170]....
        /*b6e8*/ 	.word	0x00026880


	//   ....[171]....
        /*b6ec*/ 	.word	0x00026890


	//   ....[172]....
        /*b6f0*/ 	.word	0x000268a0


	//   ....[173]....
        /*b6f4*/ 	.word	0x000268b0


	//   ....[174]....
        /*b6f8*/ 	.word	0x000268e0


	//   ....[175]....
        /*b6fc*/ 	.word	0x000268f0


	//   ....[176]....
        /*b700*/ 	.word	0x00026900


	//   ....[177]....
        /*b704*/ 	.word	0x00026910


	//   ....[178]....
        /*b708*/ 	.word	0x00026940


	//   ....[179]....
        /*b70c*/ 	.word	0x00026950


	//   ....[180]....
        /*b710*/ 	.word	0x00026960


	//   ....[181]....
        /*b714*/ 	.word	0x00026970


	//   ....[182]....
        /*b718*/ 	.word	0x000269a0


	//   ....[183]....
        /*b71c*/ 	.word	0x000269b0


	//   ....[184]....
        /*b720*/ 	.word	0x000269c0


	//   ....[185]....
        /*b724*/ 	.word	0x000269d0


	//   ....[186]....
        /*b728*/ 	.word	0x00026a00


	//   ....[187]....
        /*b72c*/ 	.word	0x00026a10


	//   ....[188]....
        /*b730*/ 	.word	0x00026a20


	//   ....[189]....
        /*b734*/ 	.word	0x00026a30


	//   ....[190]....
        /*b738*/ 	.word	0x00026a60


	//   ....[191]....
        /*b73c*/ 	.word	0x00026a70


	//   ....[192]....
        /*b740*/ 	.word	0x00026a80


	//   ....[193]....
        /*b744*/ 	.word	0x00026a90


	//   ....[194]....
        /*b748*/ 	.word	0x00026ac0


	//   ....[195]....
        /*b74c*/ 	.word	0x00026ad0


	//   ....[196]....
        /*b750*/ 	.word	0x00026ae0


	//   ....[197]....
        /*b754*/ 	.word	0x00026af0


	//   ....[198]....
        /*b758*/ 	.word	0x00026b20


	//   ....[199]....
        /*b75c*/ 	.word	0x00026b30


	//   ....[200]....
        /*b760*/ 	.word	0x00026b40


	//   ....[201]....
        /*b764*/ 	.word	0x00026b50


	//   ....[202]....
        /*b768*/ 	.word	0x00026b80


	//   ....[203]....
        /*b76c*/ 	.word	0x00026b90


	//   ....[204]....
        /*b770*/ 	.word	0x00026ba0


	//   ....[205]....
        /*b774*/ 	.word	0x00026bb0


	//   ....[206]....
        /*b778*/ 	.word	0x00026be0


	//   ....[207]....
        /*b77c*/ 	.word	0x00026bf0


	//   ....[208]....
        /*b780*/ 	.word	0x00026c00


	//   ....[209]....
        /*b784*/ 	.word	0x00026c10


	//   ....[210]....
        /*b788*/ 	.word	0x00026c40


	//   ....[211]....
        /*b78c*/ 	.word	0x00026c50


	//   ....[212]....
        /*b790*/ 	.word	0x00026c60


	//   ....[213]....
        /*b794*/ 	.word	0x00026c70


	//   ....[214]....
        /*b798*/ 	.word	0x00026ca0


	//   ....[215]....
        /*b79c*/ 	.word	0x00026cb0


	//   ....[216]....
        /*b7a0*/ 	.word	0x00026cc0


	//   ....[217]....
        /*b7a4*/ 	.word	0x00026cd0


	//   ....[218]....
        /*b7a8*/ 	.word	0x00026d00


	//   ....[219]....
        /*b7ac*/ 	.word	0x00026d10


	//   ....[220]....
        /*b7b0*/ 	.word	0x00026d20


	//   ....[221]....
        /*b7b4*/ 	.word	0x00026d30


	//   ....[222]....
        /*b7b8*/ 	.word	0x00026d60


	//   ....[223]....
        /*b7bc*/ 	.word	0x00026d70


	//   ....[224]....
        /*b7c0*/ 	.word	0x00026d80


	//   ....[225]....
        /*b7c4*/ 	.word	0x00026d90


	//   ....[226]....
        /*b7c8*/ 	.word	0x00026dc0


	//   ....[227]....
        /*b7cc*/ 	.word	0x00026dd0


	//   ....[228]....
        /*b7d0*/ 	.word	0x00026de0


	//   ....[229]....
        /*b7d4*/ 	.word	0x00026df0


	//   ....[230]....
        /*b7d8*/ 	.word	0x00026e20


	//   ....[231]....
        /*b7dc*/ 	.word	0x00026e30


	//   ....[232]....
        /*b7e0*/ 	.word	0x00026e40


	//   ....[233]....
        /*b7e4*/ 	.word	0x00026e50


	//   ....[234]....
        /*b7e8*/ 	.word	0x00026e80


	//   ....[235]....
        /*b7ec*/ 	.word	0x00026e90


	//   ....[236]....
        /*b7f0*/ 	.word	0x00026ea0


	//   ....[237]....
        /*b7f4*/ 	.word	0x00026eb0


	//   ....[238]....
        /*b7f8*/ 	.word	0x00026ee0


	//   ....[239]....
        /*b7fc*/ 	.word	0x00026ef0


	//   ....[240]....
        /*b800*/ 	.word	0x00026f00


	//   ....[241]....
        /*b804*/ 	.word	0x00026f10


	//   ....[242]....
        /*b808*/ 	.word	0x00026f40


	//   ....[243]....
        /*b80c*/ 	.word	0x00026f50


	//   ....[244]....
        /*b810*/ 	.word	0x00026f60


	//   ....[245]....
        /*b814*/ 	.word	0x00026f70


	//   ....[246]....
        /*b818*/ 	.word	0x00026fa0


	//   ....[247]....
        /*b81c*/ 	.word	0x00026fb0


	//   ....[248]....
        /*b820*/ 	.word	0x00026fc0


	//   ....[249]....
        /*b824*/ 	.word	0x00026fd0


	//   ....[250]....
        /*b828*/ 	.word	0x00027000


	//   ....[251]....
        /*b82c*/ 	.word	0x00027010


	//   ....[252]....
        /*b830*/ 	.word	0x00027020


	//   ....[253]....
        /*b834*/ 	.word	0x00027030


	//   ....[254]....
        /*b838*/ 	.word	0x00027060


	//   ....[255]....
        /*b83c*/ 	.word	0x00027070


	//   ....[0]....
        /*b840*/ 	.word	0x00027080


	//   ....[1]....
        /*b844*/ 	.word	0x00027090


	//   ....[2]....
        /*b848*/ 	.word	0x000270c0


	//   ....[3]....
        /*b84c*/ 	.word	0x000270d0


	//   ....[4]....
        /*b850*/ 	.word	0x000270e0


	//   ....[5]....
        /*b854*/ 	.word	0x000270f0


	//   ....[6]....
        /*b858*/ 	.word	0x00027120


	//   ....[7]....
        /*b85c*/ 	.word	0x00027130


	//   ....[8]....
        /*b860*/ 	.word	0x00027140


	//   ....[9]....
        /*b864*/ 	.word	0x00027150


	//   ....[10]....
        /*b868*/ 	.word	0x00027180


	//   ....[11]....
        /*b86c*/ 	.word	0x00027190


	//   ....[12]....
        /*b870*/ 	.word	0x000271a0


	//   ....[13]....
        /*b874*/ 	.word	0x000271b0


	//   ....[14]....
        /*b878*/ 	.word	0x000271e0


	//   ....[15]....
        /*b87c*/ 	.word	0x000271f0


	//   ....[16]....
        /*b880*/ 	.word	0x00027200


	//   ....[17]....
        /*b884*/ 	.word	0x00027210


	//   ....[18]....
        /*b888*/ 	.word	0x00027240


	//   ....[19]....
        /*b88c*/ 	.word	0x00027250


	//   ....[20]....
        /*b890*/ 	.word	0x00027260


	//   ....[21]....
        /*b894*/ 	.word	0x00027270


	//   ....[22]....
        /*b898*/ 	.word	0x000272a0


	//   ....[23]....
        /*b89c*/ 	.word	0x000272b0


	//   ....[24]....
        /*b8a0*/ 	.word	0x000272c0


	//   ....[25]....
        /*b8a4*/ 	.word	0x000272d0


	//   ....[26]....
        /*b8a8*/ 	.word	0x00027300


	//   ....[27]....
        /*b8ac*/ 	.word	0x00027310


	//   ....[28]....
        /*b8b0*/ 	.word	0x00027320


	//   ....[29]....
        /*b8b4*/ 	.word	0x00027330


	//   ....[30]....
        /*b8b8*/ 	.word	0x00027360


	//   ....[31]....
        /*b8bc*/ 	.word	0x00027370


	//   ....[32]....
        /*b8c0*/ 	.word	0x00027380


	//   ....[33]....
        /*b8c4*/ 	.word	0x00027390


	//   ....[34]....
        /*b8c8*/ 	.word	0x000273c0


	//   ....[35]....
        /*b8cc*/ 	.word	0x000273d0


	//   ....[36]....
        /*b8d0*/ 	.word	0x000273e0


	//   ....[37]....
        /*b8d4*/ 	.word	0x000273f0


	//   ....[38]....
        /*b8d8*/ 	.word	0x00027420


	//   ....[39]....
        /*b8dc*/ 	.word	0x00027430


	//   ....[40]....
        /*b8e0*/ 	.word	0x00027440


	//   ....[41]....
        /*b8e4*/ 	.word	0x00027450


	//   ....[42]....
        /*b8e8*/ 	.word	0x00027480


	//   ....[43]....
        /*b8ec*/ 	.word	0x00027490


	//   ....[44]....
        /*b8f0*/ 	.word	0x000274a0


	//   ....[45]....
        /*b8f4*/ 	.word	0x000274b0


	//   ....[46]....
        /*b8f8*/ 	.word	0x000274e0


	//   ....[47]....
        /*b8fc*/ 	.word	0x000274f0


	//   ....[48]....
        /*b900*/ 	.word	0x00027500


	//   ....[49]....
        /*b904*/ 	.word	0x00027510


	//   ....[50]....
        /*b908*/ 	.word	0x00027540


	//   ....[51]....
        /*b90c*/ 	.word	0x00027550


	//   ....[52]....
        /*b910*/ 	.word	0x00027560


	//   ....[53]....
        /*b914*/ 	.word	0x00027570


	//   ....[54]....
        /*b918*/ 	.word	0x000275a0


	//   ....[55]....
        /*b91c*/ 	.word	0x000275b0


	//   ....[56]....
        /*b920*/ 	.word	0x000275c0


	//   ....[57]....
        /*b924*/ 	.word	0x000275d0


	//   ....[58]....
        /*b928*/ 	.word	0x00027600


	//   ....[59]....
        /*b92c*/ 	.word	0x00027610


	//   ....[60]....
        /*b930*/ 	.word	0x00027620


	//   ....[61]....
        /*b934*/ 	.word	0x00027630


	//   ....[62]....
        /*b938*/ 	.word	0x00027660


	//   ....[63]....
        /*b93c*/ 	.word	0x00027670


	//   ....[64]....
        /*b940*/ 	.word	0x00027680


	//   ....[65]....
        /*b944*/ 	.word	0x00027690


	//   ....[66]....
        /*b948*/ 	.word	0x000276c0


	//   ....[67]....
        /*b94c*/ 	.word	0x000276d0


	//   ....[68]....
        /*b950*/ 	.word	0x000276e0


	//   ....[69]....
        /*b954*/ 	.word	0x000276f0


	//   ....[70]....
        /*b958*/ 	.word	0x00027720


	//   ....[71]....
        /*b95c*/ 	.word	0x00027730


	//   ....[72]....
        /*b960*/ 	.word	0x00027740


	//   ....[73]....
        /*b964*/ 	.word	0x00027750


	//   ....[74]....
        /*b968*/ 	.word	0x00027780


	//   ....[75]....
        /*b96c*/ 	.word	0x00027790


	//   ....[76]....
        /*b970*/ 	.word	0x000277a0


	//   ....[77]....
        /*b974*/ 	.word	0x000277b0


	//   ....[78]....
        /*b978*/ 	.word	0x000277e0


	//   ....[79]....
        /*b97c*/ 	.word	0x000277f0


	//   ....[80]....
        /*b980*/ 	.word	0x00027800


	//   ....[81]....
        /*b984*/ 	.word	0x00027810


	//   ....[82]....
        /*b988*/ 	.word	0x00027840


	//   ....[83]....
        /*b98c*/ 	.word	0x00027850


	//   ....[84]....
        /*b990*/ 	.word	0x00027860


	//   ....[85]....
        /*b994*/ 	.word	0x00027870


	//   ....[86]....
        /*b998*/ 	.word	0x000278a0


	//   ....[87]....
        /*b99c*/ 	.word	0x000278b0


	//   ....[88]....
        /*b9a0*/ 	.word	0x000278c0


	//   ....[89]....
        /*b9a4*/ 	.word	0x000278d0


	//   ....[90]....
        /*b9a8*/ 	.word	0x00027900


	//   ....[91]....
        /*b9ac*/ 	.word	0x00027910


	//   ....[92]....
        /*b9b0*/ 	.word	0x00027920


	//   ....[93]....
        /*b9b4*/ 	.word	0x00027930


	//   ....[94]....
        /*b9b8*/ 	.word	0x00027960


	//   ....[95]....
        /*b9bc*/ 	.word	0x00027970


	//   ....[96]....
        /*b9c0*/ 	.word	0x00027980


	//   ....[97]....
        /*b9c4*/ 	.word	0x00027990


	//   ....[98]....
        /*b9c8*/ 	.word	0x000279c0


	//   ....[99]....
        /*b9cc*/ 	.word	0x000279d0


	//   ....[100]....
        /*b9d0*/ 	.word	0x000279e0


	//   ....[101]....
        /*b9d4*/ 	.word	0x000279f0


	//   ....[102]....
        /*b9d8*/ 	.word	0x00027a20


	//   ....[103]....
        /*b9dc*/ 	.word	0x00027a30


	//   ....[104]....
        /*b9e0*/ 	.word	0x00027a40


	//   ....[105]....
        /*b9e4*/ 	.word	0x00027a50


	//   ....[106]....
        /*b9e8*/ 	.word	0x00027a80


	//   ....[107]....
        /*b9ec*/ 	.word	0x00027a90


	//   ....[108]....
        /*b9f0*/ 	.word	0x00027aa0


	//   ....[109]....
        /*b9f4*/ 	.word	0x00027ab0


	//   ....[110]....
        /*b9f8*/ 	.word	0x00027ae0


	//   ....[111]....
        /*b9fc*/ 	.word	0x00027af0


	//   ....[112]....
        /*ba00*/ 	.word	0x00027b00


	//   ....[113]....
        /*ba04*/ 	.word	0x00027b10


	//   ....[114]....
        /*ba08*/ 	.word	0x00027b40


	//   ....[115]....
        /*ba0c*/ 	.word	0x00027b50


	//   ....[116]....
        /*ba10*/ 	.word	0x00027b60


	//   ....[117]....
        /*ba14*/ 	.word	0x00027b70


	//   ....[118]....
        /*ba18*/ 	.word	0x00027ba0


	//   ....[119]....
        /*ba1c*/ 	.word	0x00027bb0


	//   ....[120]....
        /*ba20*/ 	.word	0x00027bc0


	//   ....[121]....
        /*ba24*/ 	.word	0x00027bd0


	//   ....[122]....
        /*ba28*/ 	.word	0x00027c00


	//   ....[123]....
        /*ba2c*/ 	.word	0x00027c10


	//   ....[124]....
        /*ba30*/ 	.word	0x00027c20


	//   ....[125]....
        /*ba34*/ 	.word	0x00027c30


	//   ....[126]....
        /*ba38*/ 	.word	0x00027c60


	//   ....[127]....
        /*ba3c*/ 	.word	0x00027c70


	//   ....[128]....
        /*ba40*/ 	.word	0x00027c80


	//   ....[129]....
        /*ba44*/ 	.word	0x00027c90


	//   ....[130]....
        /*ba48*/ 	.word	0x00027cc0


	//   ....[131]....
        /*ba4c*/ 	.word	0x00027cd0


	//   ....[132]....
        /*ba50*/ 	.word	0x00027ce0


	//   ....[133]....
        /*ba54*/ 	.word	0x00027cf0


	//   ....[134]....
        /*ba58*/ 	.word	0x00027d20


	//   ....[135]....
        /*ba5c*/ 	.word	0x00027d30


	//   ....[136]....
        /*ba60*/ 	.word	0x00027d40


	//   ....[137]....
        /*ba64*/ 	.word	0x00027d50


	//   ....[138]....
        /*ba68*/ 	.word	0x00027d80


	//   ....[139]....
        /*ba6c*/ 	.word	0x00027d90


	//   ....[140]....
        /*ba70*/ 	.word	0x00027da0


	//   ....[141]....
        /*ba74*/ 	.word	0x00027db0


	//   ....[142]....
        /*ba78*/ 	.word	0x00027de0


	//   ....[143]....
        /*ba7c*/ 	.word	0x00027df0


	//   ....[144]....
        /*ba80*/ 	.word	0x00027e00


	//   ....[145]....
        /*ba84*/ 	.word	0x00027e10


	//   ....[146]....
        /*ba88*/ 	.word	0x00027e40


	//   ....[147]....
        /*ba8c*/ 	.word	0x00027e50


	//   ....[148]....
        /*ba90*/ 	.word	0x00027e60


	//   ....[149]....
        /*ba94*/ 	.word	0x00027e70


	//   ....[150]....
        /*ba98*/ 	.word	0x00027ea0


	//   ....[151]....
        /*ba9c*/ 	.word	0x00027eb0


	//   ....[152]....
        /*baa0*/ 	.word	0x00027ec0


	//   ....[153]....
        /*baa4*/ 	.word	0x00027ed0


	//   ....[154]....
        /*baa8*/ 	.word	0x00027f00


	//   ....[155]....
        /*baac*/ 	.word	0x00027f10


	//   ....[156]....
        /*bab0*/ 	.word	0x00027f20


	//   ....[157]....
        /*bab4*/ 	.word	0x00027f30


	//   ....[158]....
        /*bab8*/ 	.word	0x00027f60


	//   ....[159]....
        /*babc*/ 	.word	0x00027f70


	//   ....[160]....
        /*bac0*/ 	.word	0x00027f80


	//   ....[161]....
        /*bac4*/ 	.word	0x00027f90


	//   ....[162]....
        /*bac8*/ 	.word	0x00027fc0


	//   ....[163]....
        /*bacc*/ 	.word	0x00027fd0


	//   ....[164]....
        /*bad0*/ 	.word	0x00027fe0


	//   ....[165]....
        /*bad4*/ 	.word	0x00027ff0


	//   ....[166]....
        /*bad8*/ 	.word	0x00028020


	//   ....[167]....
        /*badc*/ 	.word	0x00028030


	//   ....[168]....
        /*bae0*/ 	.word	0x00028040


	//   ....[169]....
        /*bae4*/ 	.word	0x00028050


	//   ....[170]....
        /*bae8*/ 	.word	0x00028080


	//   ....[171]....
        /*baec*/ 	.word	0x00028090


	//   ....[172]....
        /*baf0*/ 	.word	0x000280a0


	//   ....[173]....
        /*baf4*/ 	.word	0x000280b0


	//   ....[174]....
        /*baf8*/ 	.word	0x000280e0


	//   ....[175]....
        /*bafc*/ 	.word	0x000280f0


	//   ....[176]....
        /*bb00*/ 	.word	0x00028100


	//   ....[177]....
        /*bb04*/ 	.word	0x00028110


	//   ....[178]....
        /*bb08*/ 	.word	0x00028140


	//   ....[179]....
        /*bb0c*/ 	.word	0x00028150


	//   ....[180]....
        /*bb10*/ 	.word	0x00028160


	//   ....[181]....
        /*bb14*/ 	.word	0x00028170


	//   ....[182]....
        /*bb18*/ 	.word	0x000281a0


	//   ....[183]....
        /*bb1c*/ 	.word	0x000281b0


	//   ....[184]....
        /*bb20*/ 	.word	0x000281c0


	//   ....[185]....
        /*bb24*/ 	.word	0x000281d0


	//   ....[186]....
        /*bb28*/ 	.word	0x00028200


	//   ....[187]....
        /*bb2c*/ 	.word	0x00028210


	//   ....[188]....
        /*bb30*/ 	.word	0x00028220


	//   ....[189]....
        /*bb34*/ 	.word	0x00028230


	//   ....[190]....
        /*bb38*/ 	.word	0x00028260


	//   ....[191]....
        /*bb3c*/ 	.word	0x00028270


	//   ....[192]....
        /*bb40*/ 	.word	0x00028280


	//   ....[193]....
        /*bb44*/ 	.word	0x00028290


	//   ....[194]....
        /*bb48*/ 	.word	0x000282c0


	//   ....[195]....
        /*bb4c*/ 	.word	0x000282d0


	//   ....[196]....
        /*bb50*/ 	.word	0x000282e0


	//   ....[197]....
        /*bb54*/ 	.word	0x000282f0


	//   ....[198]....
        /*bb58*/ 	.word	0x00028320


	//   ....[199]....
        /*bb5c*/ 	.word	0x00028330


	//   ....[200]....
        /*bb60*/ 	.word	0x00028340


	//   ....[201]....
        /*bb64*/ 	.word	0x00028350


	//   ....[202]....
        /*bb68*/ 	.word	0x00028380


	//   ....[203]....
        /*bb6c*/ 	.word	0x00028390


	//   ....[204]....
        /*bb70*/ 	.word	0x000283a0


	//   ....[205]....
        /*bb74*/ 	.word	0x000283b0


	//   ....[206]....
        /*bb78*/ 	.word	0x000283e0


	//   ....[207]....
        /*bb7c*/ 	.word	0x000283f0


	//   ....[208]....
        /*bb80*/ 	.word	0x00028400


	//   ....[209]....
        /*bb84*/ 	.word	0x00028410


	//   ....[210]....
        /*bb88*/ 	.word	0x00028440


	//   ....[211]....
        /*bb8c*/ 	.word	0x00028450


	//   ....[212]....
        /*bb90*/ 	.word	0x00028460


	//   ....[213]....
        /*bb94*/ 	.word	0x00028470


	//   ....[214]....
        /*bb98*/ 	.word	0x000284a0


	//   ....[215]....
        /*bb9c*/ 	.word	0x000284b0


	//   ....[216]....
        /*bba0*/ 	.word	0x000284c0


	//   ....[217]....
        /*bba4*/ 	.word	0x000284d0


	//   ....[218]....
        /*bba8*/ 	.word	0x00028500


	//   ....[219]....
        /*bbac*/ 	.word	0x00028510


	//   ....[220]....
        /*bbb0*/ 	.word	0x00028520


	//   ....[221]....
        /*bbb4*/ 	.word	0x00028530


	//   ....[222]....
        /*bbb8*/ 	.word	0x00028560


	//   ....[223]....
        /*bbbc*/ 	.word	0x00028570


	//   ....[224]....
        /*bbc0*/ 	.word	0x00028580


	//   ....[225]....
        /*bbc4*/ 	.word	0x00028590


	//   ....[226]....
        /*bbc8*/ 	.word	0x000285c0


	//   ....[227]....
        /*bbcc*/ 	.word	0x000285d0


	//   ....[228]....
        /*bbd0*/ 	.word	0x000285e0


	//   ....[229]....
        /*bbd4*/ 	.word	0x000285f0


	//   ....[230]....
        /*bbd8*/ 	.word	0x00028620


	//   ....[231]....
        /*bbdc*/ 	.word	0x00028630


	//   ....[232]....
        /*bbe0*/ 	.word	0x00028640


	//   ....[233]....
        /*bbe4*/ 	.word	0x00028650


	//   ....[234]....
        /*bbe8*/ 	.word	0x00028680


	//   ....[235]....
        /*bbec*/ 	.word	0x00028690


	//   ....[236]....
        /*bbf0*/ 	.word	0x000286a0


	//   ....[237]....
        /*bbf4*/ 	.word	0x000286b0


	//   ....[238]....
        /*bbf8*/ 	.word	0x000286e0


	//   ....[239]....
        /*bbfc*/ 	.word	0x000286f0


	//   ....[240]....
        /*bc00*/ 	.word	0x00028700


	//   ....[241]....
        /*bc04*/ 	.word	0x00028710


	//   ....[242]....
        /*bc08*/ 	.word	0x00028740


	//   ....[243]....
        /*bc0c*/ 	.word	0x00028750


	//   ....[244]....
        /*bc10*/ 	.word	0x00028760


	//   ....[245]....
        /*bc14*/ 	.word	0x00028770


	//   ....[246]....
        /*bc18*/ 	.word	0x000287a0


	//   ....[247]....
        /*bc1c*/ 	.word	0x000287b0


	//   ....[248]....
        /*bc20*/ 	.word	0x000287c0


	//   ....[249]....
        /*bc24*/ 	.word	0x000287d0


	//   ....[250]....
        /*bc28*/ 	.word	0x00028800


	//   ....[251]....
        /*bc2c*/ 	.word	0x00028810


	//   ....[252]....
        /*bc30*/ 	.word	0x00028820


	//   ....[253]....
        /*bc34*/ 	.word	0x00028830


	//   ....[254]....
        /*bc38*/ 	.word	0x00028860


	//   ....[255]....
        /*bc3c*/ 	.word	0x00028870


	//   ....[0]....
        /*bc40*/ 	.word	0x00028880


	//   ....[1]....
        /*bc44*/ 	.word	0x00028890


	//   ....[2]....
        /*bc48*/ 	.word	0x000288c0


	//   ....[3]....
        /*bc4c*/ 	.word	0x000288d0


	//   ....[4]....
        /*bc50*/ 	.word	0x000288e0


	//   ....[5]....
        /*bc54*/ 	.word	0x000288f0


	//   ....[6]....
        /*bc58*/ 	.word	0x00028920


	//   ....[7]....
        /*bc5c*/ 	.word	0x00028930


	//   ....[8]....
        /*bc60*/ 	.word	0x00028940


	//   ....[9]....
        /*bc64*/ 	.word	0x00028950


	//   ....[10]....
        /*bc68*/ 	.word	0x00028980


	//   ....[11]....
        /*bc6c*/ 	.word	0x00028990


	//   ....[12]....
        /*bc70*/ 	.word	0x000289a0


	//   ....[13]....
        /*bc74*/ 	.word	0x000289b0


	//   ....[14]....
        /*bc78*/ 	.word	0x000289e0


	//   ....[15]....
        /*bc7c*/ 	.word	0x000289f0


	//   ....[16]....
        /*bc80*/ 	.word	0x00028a00


	//   ....[17]....
        /*bc84*/ 	.word	0x00028a10


	//   ....[18]....
        /*bc88*/ 	.word	0x00028a40


	//   ....[19]....
        /*bc8c*/ 	.word	0x00028a50


	//   ....[20]....
        /*bc90*/ 	.word	0x00028a60


	//   ....[21]....
        /*bc94*/ 	.word	0x00028a70


	//   ....[22]....
        /*bc98*/ 	.word	0x00028aa0


	//   ....[23]....
        /*bc9c*/ 	.word	0x00028ab0


	//   ....[24]....
        /*bca0*/ 	.word	0x00028ac0


	//   ....[25]....
        /*bca4*/ 	.word	0x00028ad0


	//   ....[26]....
        /*bca8*/ 	.word	0x00028b00


	//   ....[27]....
        /*bcac*/ 	.word	0x00028b10


	//   ....[28]....
        /*bcb0*/ 	.word	0x00028b20


	//   ....[29]....
        /*bcb4*/ 	.word	0x00028b30


	//   ....[30]....
        /*bcb8*/ 	.word	0x00028b60


	//   ....[31]....
        /*bcbc*/ 	.word	0x00028b70


	//   ....[32]....
        /*bcc0*/ 	.word	0x00028b80


	//   ....[33]....
        /*bcc4*/ 	.word	0x00028b90


	//   ....[34]....
        /*bcc8*/ 	.word	0x00028bc0


	//   ....[35]....
        /*bccc*/ 	.word	0x00028bd0


	//   ....[36]....
        /*bcd0*/ 	.word	0x00028be0


	//   ....[37]....
        /*bcd4*/ 	.word	0x00028bf0


	//   ....[38]....
        /*bcd8*/ 	.word	0x00028c20


	//   ....[39]....
        /*bcdc*/ 	.word	0x00028c30


	//   ....[40]....
        /*bce0*/ 	.word	0x00028c40


	//   ....[41]....
        /*bce4*/ 	.word	0x00028c50


	//   ....[42]....
        /*bce8*/ 	.word	0x00028c80


	//   ....[43]....
        /*bcec*/ 	.word	0x00028c90


	//   ....[44]....
        /*bcf0*/ 	.word	0x00028ca0


	//   ....[45]....
        /*bcf4*/ 	.word	0x00028cb0


	//   ....[46]....
        /*bcf8*/ 	.word	0x00028ce0


	//   ....[47]....
        /*bcfc*/ 	.word	0x00028cf0


	//   ....[48]....
        /*bd00*/ 	.word	0x00028d00


	//   ....[49]....
        /*bd04*/ 	.word	0x00028d10


	//   ....[50]....
        /*bd08*/ 	.word	0x00028d40


	//   ....[51]....
        /*bd0c*/ 	.word	0x00028d50


	//   ....[52]....
        /*bd10*/ 	.word	0x00028d60


	//   ....[53]....
        /*bd14*/ 	.word	0x00028d70


	//   ....[54]....
        /*bd18*/ 	.word	0x00028da0


	//   ....[55]....
        /*bd1c*/ 	.word	0x00028db0


	//   ....[56]....
        /*bd20*/ 	.word	0x00028dc0


	//   ....[57]....
        /*bd24*/ 	.word	0x00028dd0


	//   ....[58]....
        /*bd28*/ 	.word	0x00028e00


	//   ....[59]....
        /*bd2c*/ 	.word	0x00028e10


	//   ....[60]....
        /*bd30*/ 	.word	0x00028e20


	//   ....[61]....
        /*bd34*/ 	.word	0x00028e30


	//   ....[62]....
        /*bd38*/ 	.word	0x00028e60


	//   ....[63]....
        /*bd3c*/ 	.word	0x00028e70


	//   ....[64]....
        /*bd40*/ 	.word	0x00028e80


	//   ....[65]....
        /*bd44*/ 	.word	0x00028e90


	//   ....[66]....
        /*bd48*/ 	.word	0x00028ec0


	//   ....[67]....
        /*bd4c*/ 	.word	0x00028ed0


	//   ....[68]....
        /*bd50*/ 	.word	0x00028ee0


	//   ....[69]....
        /*bd54*/ 	.word	0x00028ef0


	//   ....[70]....
        /*bd58*/ 	.word	0x00028f20


	//   ....[71]....
        /*bd5c*/ 	.word	0x00028f30


	//   ....[72]....
        /*bd60*/ 	.word	0x00028f40


	//   ....[73]....
        /*bd64*/ 	.word	0x00028f50


	//   ....[74]....
        /*bd68*/ 	.word	0x00028f80


	//   ....[75]....
        /*bd6c*/ 	.word	0x00028f90


	//   ....[76]....
        /*bd70*/ 	.word	0x00028fa0


	//   ....[77]....
        /*bd74*/ 	.word	0x00028fb0


	//   ....[78]....
        /*bd78*/ 	.word	0x00028fe0


	//   ....[79]....
        /*bd7c*/ 	.word	0x00028ff0


	//   ....[80]....
        /*bd80*/ 	.word	0x00029000


	//   ....[81]....
        /*bd84*/ 	.word	0x00029010


	//   ....[82]....
        /*bd88*/ 	.word	0x00029040


	//   ....[83]....
        /*bd8c*/ 	.word	0x00029050


	//   ....[84]....
        /*bd90*/ 	.word	0x00029060


	//   ....[85]....
        /*bd94*/ 	.word	0x00029070


	//   ....[86]....
        /*bd98*/ 	.word	0x000290a0


	//   ....[87]....
        /*bd9c*/ 	.word	0x000290b0


	//   ....[88]....
        /*bda0*/ 	.word	0x000290c0


	//   ....[89]....
        /*bda4*/ 	.word	0x000290d0


	//   ....[90]....
        /*bda8*/ 	.word	0x00029100


	//   ....[91]....
        /*bdac*/ 	.word	0x00029110


	//   ....[92]....
        /*bdb0*/ 	.word	0x00029120


	//   ....[93]....
        /*bdb4*/ 	.word	0x00029130


	//   ....[94]....
        /*bdb8*/ 	.word	0x00029160


	//   ....[95]....
        /*bdbc*/ 	.word	0x00029170


	//   ....[96]....
        /*bdc0*/ 	.word	0x00029180


	//   ....[97]....
        /*bdc4*/ 	.word	0x00029190


	//   ....[98]....
        /*bdc8*/ 	.word	0x000291c0


	//   ....[99]....
        /*bdcc*/ 	.word	0x000291d0


	//   ....[100]....
        /*bdd0*/ 	.word	0x000291e0


	//   ....[101]....
        /*bdd4*/ 	.word	0x000291f0


	//   ....[102]....
        /*bdd8*/ 	.word	0x00029220


	//   ....[103]....
        /*bddc*/ 	.word	0x00029230


	//   ....[104]....
        /*bde0*/ 	.word	0x00029240


	//   ....[105]....
        /*bde4*/ 	.word	0x00029250


	//   ....[106]....
        /*bde8*/ 	.word	0x00029280


	//   ....[107]....
        /*bdec*/ 	.word	0x00029290


	//   ....[108]....
        /*bdf0*/ 	.word	0x000292a0


	//   ....[109]....
        /*bdf4*/ 	.word	0x000292b0


	//   ....[110]....
        /*bdf8*/ 	.word	0x000292e0


	//   ....[111]....
        /*bdfc*/ 	.word	0x000292f0


	//   ....[112]....
        /*be00*/ 	.word	0x00029300


	//   ....[113]....
        /*be04*/ 	.word	0x00029310


	//   ....[114]....
        /*be08*/ 	.word	0x00029340


	//   ....[115]....
        /*be0c*/ 	.word	0x00029350


	//   ....[116]....
        /*be10*/ 	.word	0x00029360


	//   ....[117]....
        /*be14*/ 	.word	0x00029370


	//   ....[118]....
        /*be18*/ 	.word	0x000293a0


	//   ....[119]....
        /*be1c*/ 	.word	0x000293b0


	//   ....[120]....
        /*be20*/ 	.word	0x000293c0


	//   ....[121]....
        /*be24*/ 	.word	0x000293d0


	//   ....[122]....
        /*be28*/ 	.word	0x00029400


	//   ....[123]....
        /*be2c*/ 	.word	0x00029410


	//   ....[124]....
        /*be30*/ 	.word	0x00029420


	//   ....[125]....
        /*be34*/ 	.word	0x00029430


	//   ....[126]....
        /*be38*/ 	.word	0x00029460


	//   ....[127]....
        /*be3c*/ 	.word	0x00029470


	//   ....[128]....
        /*be40*/ 	.word	0x00029480


	//   ....[129]....
        /*be44*/ 	.word	0x00029490


	//   ....[130]....
        /*be48*/ 	.word	0x000294c0


	//   ....[131]....
        /*be4c*/ 	.word	0x000294d0


	//   ....[132]....
        /*be50*/ 	.word	0x000294e0


	//   ....[133]....
        /*be54*/ 	.word	0x000294f0


	//   ....[134]....
        /*be58*/ 	.word	0x00029520


	//   ....[135]....
        /*be5c*/ 	.word	0x00029530


	//   ....[136]....
        /*be60*/ 	.word	0x00029540


	//   ....[137]....
        /*be64*/ 	.word	0x00029550


	//   ....[138]....
        /*be68*/ 	.word	0x00029580


	//   ....[139]....
        /*be6c*/ 	.word	0x00029590


	//   ....[140]....
        /*be70*/ 	.word	0x000295a0


	//   ....[141]....
        /*be74*/ 	.word	0x000295b0


	//   ....[142]....
        /*be78*/ 	.word	0x000295e0


	//   ....[143]....
        /*be7c*/ 	.word	0x000295f0


	//   ....[144]....
        /*be80*/ 	.word	0x00029600


	//   ....[145]....
        /*be84*/ 	.word	0x00029610


	//   ....[146]....
        /*be88*/ 	.word	0x00029640


	//   ....[147]....
        /*be8c*/ 	.word	0x00029650


	//   ....[148]....
        /*be90*/ 	.word	0x00029660


	//   ....[149]....
        /*be94*/ 	.word	0x00029670


	//   ....[150]....
        /*be98*/ 	.word	0x000296a0


	//   ....[151]....
        /*be9c*/ 	.word	0x000296b0


	//   ....[152]....
        /*bea0*/ 	.word	0x000296c0


	//   ....[153]....
        /*bea4*/ 	.word	0x000296d0


	//   ....[154]....
        /*bea8*/ 	.word	0x00029700


	//   ....[155]....
        /*beac*/ 	.word	0x00029710


	//   ....[156]....
        /*beb0*/ 	.word	0x00029720


	//   ....[157]....
        /*beb4*/ 	.word	0x00029730


	//   ....[158]....
        /*beb8*/ 	.word	0x00029760


	//   ....[159]....
        /*bebc*/ 	.word	0x00029770


	//   ....[160]....
        /*bec0*/ 	.word	0x00029780


	//   ....[161]....
        /*bec4*/ 	.word	0x00029790


	//   ....[162]....
        /*bec8*/ 	.word	0x000297c0


	//   ....[163]....
        /*becc*/ 	.word	0x000297d0


	//   ....[164]....
        /*bed0*/ 	.word	0x000297e0


	//   ....[165]....
        /*bed4*/ 	.word	0x000297f0


	//   ....[166]....
        /*bed8*/ 	.word	0x00029820


	//   ....[167]....
        /*bedc*/ 	.word	0x00029830


	//   ....[168]....
        /*bee0*/ 	.word	0x00029840


	//   ....[169]....
        /*bee4*/ 	.word	0x00029850


	//   ....[170]....
        /*bee8*/ 	.word	0x00029880


	//   ....[171]....
        /*beec*/ 	.word	0x00029890


	//   ....[172]....
        /*bef0*/ 	.word	0x000298a0


	//   ....[173]....
        /*bef4*/ 	.word	0x000298b0


	//   ....[174]....
        /*bef8*/ 	.word	0x000298e0


	//   ....[175]....
        /*befc*/ 	.word	0x000298f0


	//   ....[176]....
        /*bf00*/ 	.word	0x00029900


	//   ....[177]....
        /*bf04*/ 	.word	0x00029910


	//   ....[178]....
        /*bf08*/ 	.word	0x00029940


	//   ....[179]....
        /*bf0c*/ 	.word	0x00029950


	//   ....[180]....
        /*bf10*/ 	.word	0x00029960


	//   ....[181]....
        /*bf14*/ 	.word	0x00029970


	//   ....[182]....
        /*bf18*/ 	.word	0x000299a0


	//   ....[183]....
        /*bf1c*/ 	.word	0x000299b0


	//   ....[184]....
        /*bf20*/ 	.word	0x000299c0


	//   ....[185]....
        /*bf24*/ 	.word	0x000299d0


	//   ....[186]....
        /*bf28*/ 	.word	0x00029a00


	//   ....[187]....
        /*bf2c*/ 	.word	0x00029a10


	//   ....[188]....
        /*bf30*/ 	.word	0x00029a20


	//   ....[189]....
        /*bf34*/ 	.word	0x00029a30


	//   ....[190]....
        /*bf38*/ 	.word	0x00029a60


	//   ....[191]....
        /*bf3c*/ 	.word	0x00029a70


	//   ....[192]....
        /*bf40*/ 	.word	0x00029a80


	//   ....[193]....
        /*bf44*/ 	.word	0x00029a90


	//   ....[194]....
        /*bf48*/ 	.word	0x00029ac0


	//   ....[195]....
        /*bf4c*/ 	.word	0x00029ad0


	//   ....[196]....
        /*bf50*/ 	.word	0x00029ae0


	//   ....[197]....
        /*bf54*/ 	.word	0x00029af0


	//   ....[198]....
        /*bf58*/ 	.word	0x00029b20


	//   ....[199]....
        /*bf5c*/ 	.word	0x00029b30


	//   ....[200]....
        /*bf60*/ 	.word	0x00029b40


	//   ....[201]....
        /*bf64*/ 	.word	0x00029b50


	//   ....[202]....
        /*bf68*/ 	.word	0x00029b80


	//   ....[203]....
        /*bf6c*/ 	.word	0x00029b90


	//   ....[204]....
        /*bf70*/ 	.word	0x00029ba0


	//   ....[205]....
        /*bf74*/ 	.word	0x00029bb0


	//   ....[206]....
        /*bf78*/ 	.word	0x00029be0


	//   ....[207]....
        /*bf7c*/ 	.word	0x00029bf0


	//   ....[208]....
        /*bf80*/ 	.word	0x00029c00


	//   ....[209]....
        /*bf84*/ 	.word	0x00029c10


	//   ....[210]....
        /*bf88*/ 	.word	0x00029c40


	//   ....[211]....
        /*bf8c*/ 	.word	0x00029c50


	//   ....[212]....
        /*bf90*/ 	.word	0x00029c60


	//   ....[213]....
        /*bf94*/ 	.word	0x00029c70


	//   ....[214]....
        /*bf98*/ 	.word	0x00029ca0


	//   ....[215]....
        /*bf9c*/ 	.word	0x00029cb0


	//   ....[216]....
        /*bfa0*/ 	.word	0x00029cc0


	//   ....[217]....
        /*bfa4*/ 	.word	0x00029cd0


	//   ....[218]....
        /*bfa8*/ 	.word	0x00029d00


	//   ....[219]....
        /*bfac*/ 	.word	0x00029d10


	//   ....[220]....
        /*bfb0*/ 	.word	0x00029d20


	//   ....[221]....
        /*bfb4*/ 	.word	0x00029d30


	//   ....[222]....
        /*bfb8*/ 	.word	0x00029d60


	//   ....[223]....
        /*bfbc*/ 	.word	0x00029d70


	//   ....[224]....
        /*bfc0*/ 	.word	0x00029d80


	//   ....[225]....
        /*bfc4*/ 	.word	0x00029d90


	//   ....[226]....
        /*bfc8*/ 	.word	0x00029dc0


	//   ....[227]....
        /*bfcc*/ 	.word	0x00029dd0


	//   ....[228]....
        /*bfd0*/ 	.word	0x00029de0


	//   ....[229]....
        /*bfd4*/ 	.word	0x00029df0


	//   ....[230]....
        /*bfd8*/ 	.word	0x00029e20


	//   ....[231]....
        /*bfdc*/ 	.word	0x00029e30


	//   ....[232]....
        /*bfe0*/ 	.word	0x00029e40


	//   ....[233]....
        /*bfe4*/ 	.word	0x00029e50


	//   ....[234]....
        /*bfe8*/ 	.word	0x00029e80


	//   ....[235]....
        /*bfec*/ 	.word	0x00029e90


	//   ....[236]....
        /*bff0*/ 	.word	0x00029ea0


	//   ....[237]....
        /*bff4*/ 	.word	0x00029eb0


	//   ....[238]....
        /*bff8*/ 	.word	0x00029ee0


	//   ....[239]....
        /*bffc*/ 	.word	0x00029ef0


	//   ....[240]....
        /*c000*/ 	.word	0x00029f00


	//   ....[241]....
        /*c004*/ 	.word	0x00029f10


	//   ....[242]....
        /*c008*/ 	.word	0x00029f40


	//   ....[243]....
        /*c00c*/ 	.word	0x00029f50


	//   ....[244]....
        /*c010*/ 	.word	0x00029f60


	//   ....[245]....
        /*c014*/ 	.word	0x00029f70


	//   ....[246]....
        /*c018*/ 	.word	0x00029fa0


	//   ....[247]....
        /*c01c*/ 	.word	0x00029fb0


	//   ....[248]....
        /*c020*/ 	.word	0x00029fc0


	//   ....[249]....
        /*c024*/ 	.word	0x00029fd0


	//   ....[250]....
        /*c028*/ 	.word	0x0002a000


	//   ....[251]....
        /*c02c*/ 	.word	0x0002a010


	//   ....[252]....
        /*c030*/ 	.word	0x0002a020


	//   ....[253]....
        /*c034*/ 	.word	0x0002a060


	//   ....[254]....
        /*c038*/ 	.word	0x00030080


	//   ....[255]....
        /*c03c*/ 	.word	0x00030090


	//   ....[0]....
        /*c040*/ 	.word	0x000300a0


	//   ....[1]....
        /*c044*/ 	.word	0x000300d0


	//   ....[2]....
        /*c048*/ 	.word	0x000300e0


	//   ....[3]....
        /*c04c*/ 	.word	0x000300f0


	//   ....[4]....
        /*c050*/ 	.word	0x00030100


	//   ....[5]....
        /*c054*/ 	.word	0x00030130


	//   ....[6]....
        /*c058*/ 	.word	0x00030140


	//   ....[7]....
        /*c05c*/ 	.word	0x00030150


	//   ....[8]....
        /*c060*/ 	.word	0x00030160


	//   ....[9]....
        /*c064*/ 	.word	0x00030190


	//   ....[10]....
        /*c068*/ 	.word	0x000301a0


	//   ....[11]....
        /*c06c*/ 	.word	0x000301b0


	//   ....[12]....
        /*c070*/ 	.word	0x000301c0


	//   ....[13]....
        /*c074*/ 	.word	0x000301f0


	//   ....[14]....
        /*c078*/ 	.word	0x00030200


	//   ....[15]....
        /*c07c*/ 	.word	0x00030210


	//   ....[16]....
        /*c080*/ 	.word	0x00030220


	//   ....[17]....
        /*c084*/ 	.word	0x00030250


	//   ....[18]....
        /*c088*/ 	.word	0x00030260


	//   ....[19]....
        /*c08c*/ 	.word	0x00030270


	//   ....[20]....
        /*c090*/ 	.word	0x00030280


	//   ....[21]....
        /*c094*/ 	.word	0x000302b0


	//   ....[22]....
        /*c098*/ 	.word	0x000302c0


	//   ....[23]....
        /*c09c*/ 	.word	0x000302d0


	//   ....[24]....
        /*c0a0*/ 	.word	0x000302e0


	//   ....[25]....
        /*c0a4*/ 	.word	0x00030310


	//   ....[26]....
        /*c0a8*/ 	.word	0x00030320


	//   ....[27]....
        /*c0ac*/ 	.word	0x00030330


	//   ....[28]....
        /*c0b0*/ 	.word	0x00030340


	//   ....[29]....
        /*c0b4*/ 	.word	0x00030370


	//   ....[30]....
        /*c0b8*/ 	.word	0x00030380


	//   ....[31]....
        /*c0bc*/ 	.word	0x00030390


	//   ....[32]....
        /*c0c0*/ 	.word	0x000303a0


	//   ....[33]....
        /*c0c4*/ 	.word	0x000303d0


	//   ....[34]....
        /*c0c8*/ 	.word	0x000303e0


	//   ....[35]....
        /*c0cc*/ 	.word	0x000303f0


	//   ....[36]....
        /*c0d0*/ 	.word	0x00030400


	//   ....[37]....
        /*c0d4*/ 	.word	0x00030430


	//   ....[38]....
        /*c0d8*/ 	.word	0x00030440


	//   ....[39]....
        /*c0dc*/ 	.word	0x00030450


	//   ....[40]....
        /*c0e0*/ 	.word	0x00030460


	//   ....[41]....
        /*c0e4*/ 	.word	0x00030490


	//   ....[42]....
        /*c0e8*/ 	.word	0x000304a0


	//   ....[43]....
        /*c0ec*/ 	.word	0x000304b0


	//   ....[44]....
        /*c0f0*/ 	.word	0x000304c0


	//   ....[45]....
        /*c0f4*/ 	.word	0x000304f0


	//   ....[46]....
        /*c0f8*/ 	.word	0x00030500


	//   ....[47]....
        /*c0fc*/ 	.word	0x00030510


	//   ....[48]....
        /*c100*/ 	.word	0x00030520


	//   ....[49]....
        /*c104*/ 	.word	0x00030550


	//   ....[50]....
        /*c108*/ 	.word	0x00030560


	//   ....[51]....
        /*c10c*/ 	.word	0x00030570


	//   ....[52]....
        /*c110*/ 	.word	0x00030580


	//   ....[53]....
        /*c114*/ 	.word	0x000305b0


	//   ....[54]....
        /*c118*/ 	.word	0x000305c0


	//   ....[55]....
        /*c11c*/ 	.word	0x000305d0


	//   ....[56]....
        /*c120*/ 	.word	0x000305e0


	//   ....[57]....
        /*c124*/ 	.word	0x00030610


	//   ....[58]....
        /*c128*/ 	.word	0x00030620


	//   ....[59]....
        /*c12c*/ 	.word	0x00030630


	//   ....[60]....
        /*c130*/ 	.word	0x00030640


	//   ....[61]....
        /*c134*/ 	.word	0x00030670


	//   ....[62]....
        /*c138*/ 	.word	0x00030680


	//   ....[63]....
        /*c13c*/ 	.word	0x00030690


	//   ....[64]....
        /*c140*/ 	.word	0x000306a0


	//   ....[65]....
        /*c144*/ 	.word	0x000306d0


	//   ....[66]....
        /*c148*/ 	.word	0x000306e0


	//   ....[67]....
        /*c14c*/ 	.word	0x000306f0


	//   ....[68]....
        /*c150*/ 	.word	0x00030700


	//   ....[69]....
        /*c154*/ 	.word	0x00030730


	//   ....[70]....
        /*c158*/ 	.word	0x00030740


	//   ....[71]....
        /*c15c*/ 	.word	0x00030750


	//   ....[72]....
        /*c160*/ 	.word	0x00030760


	//   ....[73]....
        /*c164*/ 	.word	0x00030790


	//   ....[74]....
        /*c168*/ 	.word	0x000307a0


	//   ....[75]....
        /*c16c*/ 	.word	0x000307b0


	//   ....[76]....
        /*c170*/ 	.word	0x000307c0


	//   ....[77]....
        /*c174*/ 	.word	0x000307f0


	//   ....[78]....
        /*c178*/ 	.word	0x00030800


	//   ....[79]....
        /*c17c*/ 	.word	0x00030810


	//   ....[80]....
        /*c180*/ 	.word	0x00030820


	//   ....[81]....
        /*c184*/ 	.word	0x00030850


	//   ....[82]....
        /*c188*/ 	.word	0x00030860


	//   ....[83]....
        /*c18c*/ 	.word	0x00030870


	//   ....[84]....
        /*c190*/ 	.word	0x00030880


	//   ....[85]....
        /*c194*/ 	.word	0x000308b0


	//   ....[86]....
        /*c198*/ 	.word	0x000308c0


	//   ....[87]....
        /*c19c*/ 	.word	0x000308d0


	//   ....[88]....
        /*c1a0*/ 	.word	0x000308e0


	//   ....[89]....
        /*c1a4*/ 	.word	0x00030910


	//   ....[90]....
        /*c1a8*/ 	.word	0x00030920


	//   ....[91]....
        /*c1ac*/ 	.word	0x00030930


	//   ....[92]....
        /*c1b0*/ 	.word	0x00030940


	//   ....[93]....
        /*c1b4*/ 	.word	0x00030970


	//   ....[94]....
        /*c1b8*/ 	.word	0x00030980


	//   ....[95]....
        /*c1bc*/ 	.word	0x00030990


	//   ....[96]....
        /*c1c0*/ 	.word	0x000309a0


	//   ....[97]....
        /*c1c4*/ 	.word	0x000309d0


	//   ....[98]....
        /*c1c8*/ 	.word	0x000309e0


	//   ....[99]....
        /*c1cc*/ 	.word	0x000309f0


	//   ....[100]....
        /*c1d0*/ 	.word	0x00030a00


	//   ....[101]....
        /*c1d4*/ 	.word	0x00030a30


	//   ....[102]....
        /*c1d8*/ 	.word	0x00030a40


	//   ....[103]....
        /*c1dc*/ 	.word	0x00030a50


	//   ....[104]....
        /*c1e0*/ 	.word	0x00030a60


	//   ....[105]....
        /*c1e4*/ 	.word	0x00030a90


	//   ....[106]....
        /*c1e8*/ 	.word	0x00030aa0


	//   ....[107]....
        /*c1ec*/ 	.word	0x00030ab0


	//   ....[108]....
        /*c1f0*/ 	.word	0x00030ac0


	//   ....[109]....
        /*c1f4*/ 	.word	0x00030af0


	//   ....[110]....
        /*c1f8*/ 	.word	0x00030b00


	//   ....[111]....
        /*c1fc*/ 	.word	0x00030b10


	//   ....[112]....
        /*c200*/ 	.word	0x00030b20


	//   ....[113]....
        /*c204*/ 	.word	0x00030b50


	//   ....[114]....
        /*c208*/ 	.word	0x00030b60


	//   ....[115]....
        /*c20c*/ 	.word	0x00030b70


	//   ....[116]....
        /*c210*/ 	.word	0x00030b80


	//   ....[117]....
        /*c214*/ 	.word	0x00030bb0


	//   ....[118]....
        /*c218*/ 	.word	0x00030bc0


	//   ....[119]....
        /*c21c*/ 	.word	0x00030bd0


	//   ....[120]....
        /*c220*/ 	.word	0x00030be0


	//   ....[121]....
        /*c224*/ 	.word	0x00030c10


	//   ....[122]....
        /*c228*/ 	.word	0x00030c20


	//   ....[123]....
        /*c22c*/ 	.word	0x00030c30


	//   ....[124]....
        /*c230*/ 	.word	0x00030c40


	//   ....[125]....
        /*c234*/ 	.word	0x00030c70


	//   ....[126]....
        /*c238*/ 	.word	0x00030c80


	//   ....[127]....
        /*c23c*/ 	.word	0x00030c90


	//   ....[128]....
        /*c240*/ 	.word	0x00030ca0


	//   ....[129]....
        /*c244*/ 	.word	0x00030cd0


	//   ....[130]....
        /*c248*/ 	.word	0x00030ce0


	//   ....[131]....
        /*c24c*/ 	.word	0x00030cf0


	//   ....[132]....
        /*c250*/ 	.word	0x00030d00


	//   ....[133]....
        /*c254*/ 	.word	0x00030d30


	//   ....[134]....
        /*c258*/ 	.word	0x00030d40


	//   ....[135]....
        /*c25c*/ 	.word	0x00030d50


	//   ....[136]....
        /*c260*/ 	.word	0x00030d60


	//   ....[137]....
        /*c264*/ 	.word	0x00030d90


	//   ....[138]....
        /*c268*/ 	.word	0x00030da0


	//   ....[139]....
        /*c26c*/ 	.word	0x00030db0


	//   ....[140]....
        /*c270*/ 	.word	0x00030dc0


	//   ....[141]....
        /*c274*/ 	.word	0x00030df0


	//   ....[142]....
        /*c278*/ 	.word	0x00030e00


	//   ....[143]....
        /*c27c*/ 	.word	0x00030e10


	//   ....[144]....
        /*c280*/ 	.word	0x00030e20


	//   ....[145]....
        /*c284*/ 	.word	0x00030e50


	//   ....[146]....
        /*c288*/ 	.word	0x00030e60


	//   ....[147]....
        /*c28c*/ 	.word	0x00030e70


	//   ....[148]....
        /*c290*/ 	.word	0x00030e80


	//   ....[149]....
        /*c294*/ 	.word	0x00030eb0


	//   ....[150]....
        /*c298*/ 	.word	0x00030ec0


	//   ....[151]....
        /*c29c*/ 	.word	0x00030ed0


	//   ....[152]....
        /*c2a0*/ 	.word	0x00030ee0


	//   ....[153]....
        /*c2a4*/ 	.word	0x00030f10


	//   ....[154]....
        /*c2a8*/ 	.word	0x00030f20


	//   ....[155]....
        /*c2ac*/ 	.word	0x00030f30


	//   ....[156]....
        /*c2b0*/ 	.word	0x00030f40


	//   ....[157]....
        /*c2b4*/ 	.word	0x00030f70


	//   ....[158]....
        /*c2b8*/ 	.word	0x00030f80


	//   ....[159]....
        /*c2bc*/ 	.word	0x00030f90


	//   ....[160]....
        /*c2c0*/ 	.word	0x00030fa0


	//   ....[161]....
        /*c2c4*/ 	.word	0x00030fd0


	//   ....[162]....
        /*c2c8*/ 	.word	0x00030fe0


	//   ....[163]....
        /*c2cc*/ 	.word	0x00030ff0


	//   ....[164]....
        /*c2d0*/ 	.word	0x00031000


	//   ....[165]....
        /*c2d4*/ 	.word	0x00031030


	//   ....[166]....
        /*c2d8*/ 	.word	0x00031040


	//   ....[167]....
        /*c2dc*/ 	.word	0x00031050


	//   ....[168]....
        /*c2e0*/ 	.word	0x00031060


	//   ....[169]....
        /*c2e4*/ 	.word	0x00031090


	//   ....[170]....
        /*c2e8*/ 	.word	0x000310a0


	//   ....[171]....
        /*c2ec*/ 	.word	0x000310b0


	//   ....[172]....
        /*c2f0*/ 	.word	0x000310c0


	//   ....[173]....
        /*c2f4*/ 	.word	0x000310f0


	//   ....[174]....
        /*c2f8*/ 	.word	0x00031100


	//   ....[175]....
        /*c2fc*/ 	.word	0x00031110


	//   ....[176]....
        /*c300*/ 	.word	0x00031120


	//   ....[177]....
        /*c304*/ 	.word	0x00031150


	//   ....[178]....
        /*c308*/ 	.word	0x00031160


	//   ....[179]....
        /*c30c*/ 	.word	0x00031170


	//   ....[180]....
        /*c310*/ 	.word	0x00031180


	//   ....[181]....
        /*c314*/ 	.word	0x000311b0


	//   ....[182]....
        /*c318*/ 	.word	0x000311c0


	//   ....[183]....
        /*c31c*/ 	.word	0x000311d0


	//   ....[184]....
        /*c320*/ 	.word	0x000311e0


	//   ....[185]....
        /*c324*/ 	.word	0x00031210


	//   ....[186]....
        /*c328*/ 	.word	0x00031220


	//   ....[187]....
        /*c32c*/ 	.word	0x00031230


	//   ....[188]....
        /*c330*/ 	.word	0x00031240


	//   ....[189]....
        /*c334*/ 	.word	0x00031270


	//   ....[190]....
        /*c338*/ 	.word	0x00031280


	//   ....[191]....
        /*c33c*/ 	.word	0x00031290


	//   ....[192]....
        /*c340*/ 	.word	0x000312a0


	//   ....[193]....
        /*c344*/ 	.word	0x000312d0


	//   ....[194]....
        /*c348*/ 	.word	0x000312e0


	//   ....[195]....
        /*c34c*/ 	.word	0x000312f0


	//   ....[196]....
        /*c350*/ 	.word	0x00031300


	//   ....[197]....
        /*c354*/ 	.word	0x00031330


	//   ....[198]....
        /*c358*/ 	.word	0x00031340


	//   ....[199]....
        /*c35c*/ 	.word	0x00031350


	//   ....[200]....
        /*c360*/ 	.word	0x00031360


	//   ....[201]....
        /*c364*/ 	.word	0x00031390


	//   ....[202]....
        /*c368*/ 	.word	0x000313a0


	//   ....[203]....
        /*c36c*/ 	.word	0x000313b0


	//   ....[204]....
        /*c370*/ 	.word	0x000313c0


	//   ....[205]....
        /*c374*/ 	.word	0x000313f0


	//   ....[206]....
        /*c378*/ 	.word	0x00031400


	//   ....[207]....
        /*c37c*/ 	.word	0x00031410


	//   ....[208]....
        /*c380*/ 	.word	0x00031420


	//   ....[209]....
        /*c384*/ 	.word	0x00031450


	//   ....[210]....
        /*c388*/ 	.word	0x00031460


	//   ....[211]....
        /*c38c*/ 	.word	0x00031470


	//   ....[212]....
        /*c390*/ 	.word	0x00031480


	//   ....[213]....
        /*c394*/ 	.word	0x000314b0


	//   ....[214]....
        /*c398*/ 	.word	0x000314c0


	//   ....[215]....
        /*c39c*/ 	.word	0x000314d0


	//   ....[216]....
        /*c3a0*/ 	.word	0x000314e0


	//   ....[217]....
        /*c3a4*/ 	.word	0x00031510


	//   ....[218]....
        /*c3a8*/ 	.word	0x00031520


	//   ....[219]....
        /*c3ac*/ 	.word	0x00031530


	//   ....[220]....
        /*c3b0*/ 	.word	0x00031540


	//   ....[221]....
        /*c3b4*/ 	.word	0x00031570


	//   ....[222]....
        /*c3b8*/ 	.word	0x00031580


	//   ....[223]....
        /*c3bc*/ 	.word	0x00031590


	//   ....[224]....
        /*c3c0*/ 	.word	0x000315a0


	//   ....[225]....
        /*c3c4*/ 	.word	0x000315d0


	//   ....[226]....
        /*c3c8*/ 	.word	0x000315e0


	//   ....[227]....
        /*c3cc*/ 	.word	0x000315f0


	//   ....[228]....
        /*c3d0*/ 	.word	0x00031600


	//   ....[229]....
        /*c3d4*/ 	.word	0x00031630


	//   ....[230]....
        /*c3d8*/ 	.word	0x00031640


	//   ....[231]....
        /*c3dc*/ 	.word	0x00031650


	//   ....[232]....
        /*c3e0*/ 	.word	0x00031660


	//   ....[233]....
        /*c3e4*/ 	.word	0x00031690


	//   ....[234]....
        /*c3e8*/ 	.word	0x000316a0


	//   ....[235]....
        /*c3ec*/ 	.word	0x000316b0


	//   ....[236]....
        /*c3f0*/ 	.word	0x000316c0


	//   ....[237]....
        /*c3f4*/ 	.word	0x000316f0


	//   ....[238]....
        /*c3f8*/ 	.word	0x00031700


	//   ....[239]....
        /*c3fc*/ 	.word	0x00031710


	//   ....[240]....
        /*c400*/ 	.word	0x00031720


	//   ....[241]....
        /*c404*/ 	.word	0x00031750


	//   ....[242]....
        /*c408*/ 	.word	0x00031760


	//   ....[243]....
        /*c40c*/ 	.word	0x00031770


	//   ....[244]....
        /*c410*/ 	.word	0x00031780


	//   ....[245]....
        /*c414*/ 	.word	0x000317b0


	//   ....[246]....
        /*c418*/ 	.word	0x000317c0


	//   ....[247]....
        /*c41c*/ 	.word	0x000317d0


	//   ....[248]....
        /*c420*/ 	.word	0x000317e0


	//   ....[249]....
        /*c424*/ 	.word	0x00031810


	//   ....[250]....
        /*c428*/ 	.word	0x00031820


	//   ....[251]....
        /*c42c*/ 	.word	0x00031830


	//   ....[252]....
        /*c430*/ 	.word	0x00031840


	//   ....[253]....
        /*c434*/ 	.word	0x00031870


	//   ....[254]....
        /*c438*/ 	.word	0x00031880


	//   ....[255]....
        /*c43c*/ 	.word	0x00031890


	//   ....[0]....
        /*c440*/ 	.word	0x000318a0


	//   ....[1]....
        /*c444*/ 	.word	0x000318d0


	//   ....[2]....
        /*c448*/ 	.word	0x000318e0


	//   ....[3]....
        /*c44c*/ 	.word	0x000318f0


	//   ....[4]....
        /*c450*/ 	.word	0x00031900


	//   ....[5]....
        /*c454*/ 	.word	0x00031930


	//   ....[6]....
        /*c458*/ 	.word	0x00031940


	//   ....[7]....
        /*c45c*/ 	.word	0x00031950


	//   ....[8]....
        /*c460*/ 	.word	0x00031960


	//   ....[9]....
        /*c464*/ 	.word	0x00031990


	//   ....[10]....
        /*c468*/ 	.word	0x000319a0


	//   ....[11]....
        /*c46c*/ 	.word	0x000319b0


	//   ....[12]....
        /*c470*/ 	.word	0x000319c0


	//   ....[13]....
        /*c474*/ 	.word	0x000319f0


	//   ....[14]....
        /*c478*/ 	.word	0x00031a00


	//   ....[15]....
        /*c47c*/ 	.word	0x00031a10


	//   ....[16]....
        /*c480*/ 	.word	0x00031a20


	//   ....[17]....
        /*c484*/ 	.word	0x00031a50


	//   ....[18]....
        /*c488*/ 	.word	0x00031a60


	//   ....[19]....
        /*c48c*/ 	.word	0x00031a70


	//   ....[20]....
        /*c490*/ 	.word	0x00031a80


	//   ....[21]....
        /*c494*/ 	.word	0x00031ab0


	//   ....[22]....
        /*c498*/ 	.word	0x00031ac0


	//   ....[23]....
        /*c49c*/ 	.word	0x00031ad0


	//   ....[24]....
        /*c4a0*/ 	.word	0x00031ae0


	//   ....[25]....
        /*c4a4*/ 	.word	0x00031b10


	//   ....[26]....
        /*c4a8*/ 	.word	0x00031b20


	//   ....[27]....
        /*c4ac*/ 	.word	0x00031b30


	//   ....[28]....
        /*c4b0*/ 	.word	0x00031b40


	//   ....[29]....
        /*c4b4*/ 	.word	0x00031b70


	//   ....[30]....
        /*c4b8*/ 	.word	0x00031b80


	//   ....[31]....
        /*c4bc*/ 	.word	0x00031b90


	//   ....[32]....
        /*c4c0*/ 	.word	0x00031ba0


	//   ....[33]....
        /*c4c4*/ 	.word	0x00031bd0


	//   ....[34]....
        /*c4c8*/ 	.word	0x00031be0


	//   ....[35]....
        /*c4cc*/ 	.word	0x00031bf0


	//   ....[36]....
        /*c4d0*/ 	.word	0x00031c00


	//   ....[37]....
        /*c4d4*/ 	.word	0x00031c30


	//   ....[38]....
        /*c4d8*/ 	.word	0x00031c40


	//   ....[39]....
        /*c4dc*/ 	.word	0x00031c50


	//   ....[40]....
        /*c4e0*/ 	.word	0x00031c60


	//   ....[41]....
        /*c4e4*/ 	.word	0x00031c90


	//   ....[42]....
        /*c4e8*/ 	.word	0x00031ca0


	//   ....[43]....
        /*c4ec*/ 	.word	0x00031cb0


	//   ....[44]....
        /*c4f0*/ 	.word	0x00031cc0


	//   ....[45]....
        /*c4f4*/ 	.word	0x00031cf0


	//   ....[46]....
        /*c4f8*/ 	.word	0x00031d00


	//   ....[47]....
        /*c4fc*/ 	.word	0x00031d10


	//   ....[48]....
        /*c500*/ 	.word	0x00031d20


	//   ....[49]....
        /*c504*/ 	.word	0x00031d50


	//   ....[50]....
        /*c508*/ 	.word	0x00031d60


	//   ....[51]....
        /*c50c*/ 	.word	0x00031d70


	//   ....[52]....
        /*c510*/ 	.word	0x00031d80


	//   ....[53]....
        /*c514*/ 	.word	0x00031db0


	//   ....[54]....
        /*c518*/ 	.word	0x00031dc0


	//   ....[55]....
        /*c51c*/ 	.word	0x00031dd0


	//   ....[56]....
        /*c520*/ 	.word	0x00031de0


	//   ....[57]....
        /*c524*/ 	.word	0x00031e10


	//   ....[58]....
        /*c528*/ 	.word	0x00031e20


	//   ....[59]....
        /*c52c*/ 	.word	0x00031e30


	//   ....[60]....
        /*c530*/ 	.word	0x00031e40


	//   ....[61]....
        /*c534*/ 	.word	0x00031e70


	//   ....[62]....
        /*c538*/ 	.word	0x00031e80


	//   ....[63]....
        /*c53c*/ 	.word	0x00031e90


	//   ....[64]....
        /*c540*/ 	.word	0x00031ea0


	//   ....[65]....
        /*c544*/ 	.word	0x00031ed0


	//   ....[66]....
        /*c548*/ 	.word	0x00031ee0


	//   ....[67]....
        /*c54c*/ 	.word	0x00031ef0


	//   ....[68]....
        /*c550*/ 	.word	0x00031f00


	//   ....[69]....
        /*c554*/ 	.word	0x00031f30


	//   ....[70]....
        /*c558*/ 	.word	0x00031f40


	//   ....[71]....
        /*c55c*/ 	.word	0x00031f50


	//   ....[72]....
        /*c560*/ 	.word	0x00031f60


	//   ....[73]....
        /*c564*/ 	.word	0x00031f90


	//   ....[74]....
        /*c568*/ 	.word	0x00031fa0


	//   ....[75]....
        /*c56c*/ 	.word	0x00031fb0


	//   ....[76]....
        /*c570*/ 	.word	0x00031fc0


	//   ....[77]....
        /*c574*/ 	.word	0x00031ff0


	//   ....[78]....
        /*c578*/ 	.word	0x00032000


	//   ....[79]....
        /*c57c*/ 	.word	0x00032010


	//   ....[80]....
        /*c580*/ 	.word	0x00032020


	//   ....[81]....
        /*c584*/ 	.word	0x00032050


	//   ....[82]....
        /*c588*/ 	.word	0x00032060


	//   ....[83]....
        /*c58c*/ 	.word	0x00032070


	//   ....[84]....
        /*c590*/ 	.word	0x00032080


	//   ....[85]....
        /*c594*/ 	.word	0x000320b0


	//   ....[86]....
        /*c598*/ 	.word	0x000320c0


	//   ....[87]....
        /*c59c*/ 	.word	0x000320d0


	//   ....[88]....
        /*c5a0*/ 	.word	0x000320e0


	//   ....[89]....
        /*c5a4*/ 	.word	0x00032110


	//   ....[90]....
        /*c5a8*/ 	.word	0x00032120


	//   ....[91]....
        /*c5ac*/ 	.word	0x00032130


	//   ....[92]....
        /*c5b0*/ 	.word	0x00032140


	//   ....[93]....
        /*c5b4*/ 	.word	0x00032170


	//   ....[94]....
        /*c5b8*/ 	.word	0x00032180


	//   ....[95]....
        /*c5bc*/ 	.word	0x00032190


	//   ....[96]....
        /*c5c0*/ 	.word	0x000321a0


	//   ....[97]....
        /*c5c4*/ 	.word	0x000321d0


	//   ....[98]....
        /*c5c8*/ 	.word	0x000321e0


	//   ....[99]....
        /*c5cc*/ 	.word	0x000321f0


	//   ....[100]....
        /*c5d0*/ 	.word	0x00032200


	//   ....[101]....
        /*c5d4*/ 	.word	0x00032230


	//   ....[102]....
        /*c5d8*/ 	.word	0x00032240


	//   ....[103]....
        /*c5dc*/ 	.word	0x00032250


	//   ....[104]....
        /*c5e0*/ 	.word	0x00032260


	//   ....[105]....
        /*c5e4*/ 	.word	0x00032290


	//   ....[106]....
        /*c5e8*/ 	.word	0x000322a0


	//   ....[107]....
        /*c5ec*/ 	.word	0x000322b0


	//   ....[108]....
        /*c5f0*/ 	.word	0x000322c0


	//   ....[109]....
        /*c5f4*/ 	.word	0x000322f0


	//   ....[110]....
        /*c5f8*/ 	.word	0x00032300


	//   ....[111]....
        /*c5fc*/ 	.word	0x00032310


	//   ....[112]....
        /*c600*/ 	.word	0x00032320


	//   ....[113]....
        /*c604*/ 	.word	0x00032350


	//   ....[114]....
        /*c608*/ 	.word	0x00032360


	//   ....[115]....
        /*c60c*/ 	.word	0x00032370


	//   ....[116]....
        /*c610*/ 	.word	0x00032380


	//   ....[117]....
        /*c614*/ 	.word	0x000323b0


	//   ....[118]....
        /*c618*/ 	.word	0x000323c0


	//   ....[119]....
        /*c61c*/ 	.word	0x000323d0


	//   ....[120]....
        /*c620*/ 	.word	0x000323e0


	//   ....[121]....
        /*c624*/ 	.word	0x00032410


	//   ....[122]....
        /*c628*/ 	.word	0x00032420


	//   ....[123]....
        /*c62c*/ 	.word	0x00032430


	//   ....[124]....
        /*c630*/ 	.word	0x00032440


	//   ....[125]....
        /*c634*/ 	.word	0x00032470


	//   ....[126]....
        /*c638*/ 	.word	0x00032480


	//   ....[127]....
        /*c63c*/ 	.word	0x00032490


	//   ....[128]....
        /*c640*/ 	.word	0x000324a0


	//   ....[129]....
        /*c644*/ 	.word	0x000324d0


	//   ....[130]....
        /*c648*/ 	.word	0x000324e0


	//   ....[131]....
        /*c64c*/ 	.word	0x000324f0


	//   ....[132]....
        /*c650*/ 	.word	0x00032500


	//   ....[133]....
        /*c654*/ 	.word	0x00032530


	//   ....[134]....
        /*c658*/ 	.word	0x00032540


	//   ....[135]....
        /*c65c*/ 	.word	0x00032550


	//   ....[136]....
        /*c660*/ 	.word	0x00032560


	//   ....[137]....
        /*c664*/ 	.word	0x00032590


	//   ....[138]....
        /*c668*/ 	.word	0x000325a0


	//   ....[139]....
        /*c66c*/ 	.word	0x000325b0


	//   ....[140]....
        /*c670*/ 	.word	0x000325c0


	//   ....[141]....
        /*c674*/ 	.word	0x000325f0


	//   ....[142]....
        /*c678*/ 	.word	0x00032600


	//   ....[143]....
        /*c67c*/ 	.word	0x00032610


	//   ....[144]....
        /*c680*/ 	.word	0x00032620


	//   ....[145]....
        /*c684*/ 	.word	0x00032650


	//   ....[146]....
        /*c688*/ 	.word	0x00032660


	//   ....[147]....
        /*c68c*/ 	.word	0x00032670


	//   ....[148]....
        /*c690*/ 	.word	0x00032680


	//   ....[149]....
        /*c694*/ 	.word	0x000326b0


	//   ....[150]....
        /*c698*/ 	.word	0x000326c0


	//   ....[151]....
        /*c69c*/ 	.word	0x000326d0


	//   ....[152]....
        /*c6a0*/ 	.word	0x000326e0


	//   ....[153]....
        /*c6a4*/ 	.word	0x00032710


	//   ....[154]....
        /*c6a8*/ 	.word	0x00032720


	//   ....[155]....
        /*c6ac*/ 	.word	0x00032730


	//   ....[156]....
        /*c6b0*/ 	.word	0x00032740


	//   ....[157]....
        /*c6b4*/ 	.word	0x00032770


	//   ....[158]....
        /*c6b8*/ 	.word	0x00032780


	//   ....[159]....
        /*c6bc*/ 	.word	0x00032790


	//   ....[160]....
        /*c6c0*/ 	.word	0x000327a0


	//   ....[161]....
        /*c6c4*/ 	.word	0x000327d0


	//   ....[162]....
        /*c6c8*/ 	.word	0x000327e0


	//   ....[163]....
        /*c6cc*/ 	.word	0x000327f0


	//   ....[164]....
        /*c6d0*/ 	.word	0x00032800


	//   ....[165]....
        /*c6d4*/ 	.word	0x00032830


	//   ....[166]....
        /*c6d8*/ 	.word	0x00032840


	//   ....[167]....
        /*c6dc*/ 	.word	0x00032850


	//   ....[168]....
        /*c6e0*/ 	.word	0x00032860


	//   ....[169]....
        /*c6e4*/ 	.word	0x00032890


	//   ....[170]....
        /*c6e8*/ 	.word	0x000328a0


	//   ....[171]....
        /*c6ec*/ 	.word	0x000328b0


	//   ....[172]....
        /*c6f0*/ 	.word	0x000328c0


	//   ....[173]....
        /*c6f4*/ 	.word	0x000328f0


	//   ....[174]....
        /*c6f8*/ 	.word	0x00032900


	//   ....[175]....
        /*c6fc*/ 	.word	0x00032910


	//   ....[176]....
        /*c700*/ 	.word	0x00032920


	//   ....[177]....
        /*c704*/ 	.word	0x00032950


	//   ....[178]....
        /*c708*/ 	.word	0x00032960


	//   ....[179]....
        /*c70c*/ 	.word	0x00032970


	//   ....[180]....
        /*c710*/ 	.word	0x00032980


	//   ....[181]....
        /*c714*/ 	.word	0x000329b0


	//   ....[182]....
        /*c718*/ 	.word	0x000329c0


	//   ....[183]....
        /*c71c*/ 	.word	0x000329d0


	//   ....[184]....
        /*c720*/ 	.word	0x000329e0


	//   ....[185]....
        /*c724*/ 	.word	0x00032a10


	//   ....[186]....
        /*c728*/ 	.word	0x00032a20


	//   ....[187]....
        /*c72c*/ 	.word	0x00032a30


	//   ....[188]....
        /*c730*/ 	.word	0x00032a40


	//   ....[189]....
        /*c734*/ 	.word	0x00032a70


	//   ....[190]....
        /*c738*/ 	.word	0x00032a80


	//   ....[191]....
        /*c73c*/ 	.word	0x00032a90


	//   ....[192]....
        /*c740*/ 	.word	0x00032aa0


	//   ....[193]....
        /*c744*/ 	.word	0x00032ad0


	//   ....[194]....
        /*c748*/ 	.word	0x00032ae0


	//   ....[195]....
        /*c74c*/ 	.word	0x00032af0


	//   ....[196]....
        /*c750*/ 	.word	0x00032b00


	//   ....[197]....
        /*c754*/ 	.word	0x00032b30


	//   ....[198]....
        /*c758*/ 	.word	0x00032b40


	//   ....[199]....
        /*c75c*/ 	.word	0x00032b50


	//   ....[200]....
        /*c760*/ 	.word	0x00032b60


	//   ....[201]....
        /*c764*/ 	.word	0x00032b90


	//   ....[202]....
        /*c768*/ 	.word	0x00032ba0


	//   ....[203]....
        /*c76c*/ 	.word	0x00032bb0


	//   ....[204]....
        /*c770*/ 	.word	0x00032bc0


	//   ....[205]....
        /*c774*/ 	.word	0x00032bf0


	//   ....[206]....
        /*c778*/ 	.word	0x00032c00


	//   ....[207]....
        /*c77c*/ 	.word	0x00032c10


	//   ....[208]....
        /*c780*/ 	.word	0x00032c20


	//   ....[209]....
        /*c784*/ 	.word	0x00032c50


	//   ....[210]....
        /*c788*/ 	.word	0x00032c60


	//   ....[211]....
        /*c78c*/ 	.word	0x00032c70


	//   ....[212]....
        /*c790*/ 	.word	0x00032c80


	//   ....[213]....
        /*c794*/ 	.word	0x00032cb0


	//   ....[214]....
        /*c798*/ 	.word	0x00032cc0


	//   ....[215]....
        /*c79c*/ 	.word	0x00032cd0


	//   ....[216]....
        /*c7a0*/ 	.word	0x00032ce0


	//   ....[217]....
        /*c7a4*/ 	.word	0x00032d10


	//   ....[218]....
        /*c7a8*/ 	.word	0x00032d20


	//   ....[219]....
        /*c7ac*/ 	.word	0x00032d30


	//   ....[220]....
        /*c7b0*/ 	.word	0x00032d40


	//   ....[221]....
        /*c7b4*/ 	.word	0x00032d70


	//   ....[222]....
        /*c7b8*/ 	.word	0x00032d80


	//   ....[223]....
        /*c7bc*/ 	.word	0x00032d90


	//   ....[224]....
        /*c7c0*/ 	.word	0x00032da0


	//   ....[225]....
        /*c7c4*/ 	.word	0x00032dd0


	//   ....[226]....
        /*c7c8*/ 	.word	0x00032de0


	//   ....[227]....
        /*c7cc*/ 	.word	0x00032df0


	//   ....[228]....
        /*c7d0*/ 	.word	0x00032e00


	//   ....[229]....
        /*c7d4*/ 	.word	0x00032e30


	//   ....[230]....
        /*c7d8*/ 	.word	0x00032e40


	//   ....[231]....
        /*c7dc*/ 	.word	0x00032e50


	//   ....[232]....
        /*c7e0*/ 	.word	0x00032e60


	//   ....[233]....
        /*c7e4*/ 	.word	0x00032e90


	//   ....[234]....
        /*c7e8*/ 	.word	0x00032ea0


	//   ....[235]....
        /*c7ec*/ 	.word	0x00032eb0


	//   ....[236]....
        /*c7f0*/ 	.word	0x00032ec0


	//   ....[237]....
        /*c7f4*/ 	.word	0x00032ef0


	//   ....[238]....
        /*c7f8*/ 	.word	0x00032f00


	//   ....[239]....
        /*c7fc*/ 	.word	0x00032f10


	//   ....[240]....
        /*c800*/ 	.word	0x00032f20


	//   ....[241]....
        /*c804*/ 	.word	0x00032f50


	//   ....[242]....
        /*c808*/ 	.word	0x00032f60


	//   ....[243]....
        /*c80c*/ 	.word	0x00032f70


	//   ....[244]....
        /*c810*/ 	.word	0x00032f80


	//   ....[245]....
        /*c814*/ 	.word	0x00032fb0


	//   ....[246]....
        /*c818*/ 	.word	0x00032fc0


	//   ....[247]....
        /*c81c*/ 	.word	0x00032fd0


	//   ....[248]....
        /*c820*/ 	.word	0x00032fe0


	//   ....[249]....
        /*c824*/ 	.word	0x00033010


	//   ....[250]....
        /*c828*/ 	.word	0x00033020


	//   ....[251]....
        /*c82c*/ 	.word	0x00033030


	//   ....[252]....
        /*c830*/ 	.word	0x00033040


	//   ....[253]....
        /*c834*/ 	.word	0x00033070


	//   ....[254]....
        /*c838*/ 	.word	0x00033080


	//   ....[255]....
        /*c83c*/ 	.word	0x00033090


	//   ....[0]....
        /*c840*/ 	.word	0x000330a0


	//   ....[1]....
        /*c844*/ 	.word	0x000330d0


	//   ....[2]....
        /*c848*/ 	.word	0x000330e0


	//   ....[3]....
        /*c84c*/ 	.word	0x000330f0


	//   ....[4]....
        /*c850*/ 	.word	0x00033100


	//   ....[5]....
        /*c854*/ 	.word	0x00033130


	//   ....[6]....
        /*c858*/ 	.word	0x00033140


	//   ....[7]....
        /*c85c*/ 	.word	0x00033150


	//   ....[8]....
        /*c860*/ 	.word	0x00033160


	//   ....[9]....
        /*c864*/ 	.word	0x00033190


	//   ....[10]....
        /*c868*/ 	.word	0x000331a0


	//   ....[11]....
        /*c86c*/ 	.word	0x000331b0


	//   ....[12]....
        /*c870*/ 	.word	0x000331c0


	//   ....[13]....
        /*c874*/ 	.word	0x000331f0


	//   ....[14]....
        /*c878*/ 	.word	0x00033200


	//   ....[15]....
        /*c87c*/ 	.word	0x00033210


	//   ....[16]....
        /*c880*/ 	.word	0x00033220


	//   ....[17]....
        /*c884*/ 	.word	0x00033250


	//   ....[18]....
        /*c888*/ 	.word	0x00033260


	//   ....[19]....
        /*c88c*/ 	.word	0x00033270


	//   ....[20]....
        /*c890*/ 	.word	0x00033280


	//   ....[21]....
        /*c894*/ 	.word	0x000332b0


	//   ....[22]....
        /*c898*/ 	.word	0x000332c0


	//   ....[23]....
        /*c89c*/ 	.word	0x000332d0


	//   ....[24]....
        /*c8a0*/ 	.word	0x000332e0


	//   ....[25]....
        /*c8a4*/ 	.word	0x00033310


	//   ....[26]....
        /*c8a8*/ 	.word	0x00033320


	//   ....[27]....
        /*c8ac*/ 	.word	0x00033330


	//   ....[28]....
        /*c8b0*/ 	.word	0x00033340


	//   ....[29]....
        /*c8b4*/ 	.word	0x00033370


	//   ....[30]....
        /*c8b8*/ 	.word	0x00033380


	//   ....[31]....
        /*c8bc*/ 	.word	0x00033390


	//   ....[32]....
        /*c8c0*/ 	.word	0x000333a0


	//   ....[33]....
        /*c8c4*/ 	.word	0x000333d0


	//   ....[34]....
        /*c8c8*/ 	.word	0x000333e0


	//   ....[35]....
        /*c8cc*/ 	.word	0x000333f0


	//   ....[36]....
        /*c8d0*/ 	.word	0x00033400


	//   ....[37]....
        /*c8d4*/ 	.word	0x00033430


	//   ....[38]....
        /*c8d8*/ 	.word	0x00033440


	//   ....[39]....
        /*c8dc*/ 	.word	0x00033450


	//   ....[40]....
        /*c8e0*/ 	.word	0x00033460


	//   ....[41]....
        /*c8e4*/ 	.word	0x00033490


	//   ....[42]....
        /*c8e8*/ 	.word	0x000334a0


	//   ....[43]....
        /*c8ec*/ 	.word	0x000334b0


	//   ....[44]....
        /*c8f0*/ 	.word	0x000334c0


	//   ....[45]....
        /*c8f4*/ 	.word	0x000334f0


	//   ....[46]....
        /*c8f8*/ 	.word	0x00033500


	//   ....[47]....
        /*c8fc*/ 	.word	0x00033510


	//   ....[48]....
        /*c900*/ 	.word	0x00033520


	//   ....[49]....
        /*c904*/ 	.word	0x00033550


	//   ....[50]....
        /*c908*/ 	.word	0x00033560


	//   ....[51]....
        /*c90c*/ 	.word	0x00033570


	//   ....[52]....
        /*c910*/ 	.word	0x00033580


	//   ....[53]....
        /*c914*/ 	.word	0x000335b0


	//   ....[54]....
        /*c918*/ 	.word	0x000335c0


	//   ....[55]....
        /*c91c*/ 	.word	0x000335d0


	//   ....[56]....
        /*c920*/ 	.word	0x000335e0


	//   ....[57]....
        /*c924*/ 	.word	0x00033610


	//   ....[58]....
        /*c928*/ 	.word	0x00033620


	//   ....[59]....
        /*c92c*/ 	.word	0x00033630


	//   ....[60]....
        /*c930*/ 	.word	0x00033640


	//   ....[61]....
        /*c934*/ 	.word	0x00033670


	//   ....[62]....
        /*c938*/ 	.word	0x00033680


	//   ....[63]....
        /*c93c*/ 	.word	0x00033690


	//   ....[64]....
        /*c940*/ 	.word	0x000336a0


	//   ....[65]....
        /*c944*/ 	.word	0x000336d0


	//   ....[66]....
        /*c948*/ 	.word	0x000336e0


	//   ....[67]....
        /*c94c*/ 	.word	0x000336f0


	//   ....[68]....
        /*c950*/ 	.word	0x00033700


	//   ....[69]....
        /*c954*/ 	.word	0x00033730


	//   ....[70]....
        /*c958*/ 	.word	0x00033740


	//   ....[71]....
        /*c95c*/ 	.word	0x00033750


	//   ....[72]....
        /*c960*/ 	.word	0x00033760


	//   ....[73]....
        /*c964*/ 	.word	0x00033790


	//   ....[74]....
        /*c968*/ 	.word	0x000337a0


	//   ....[75]....
        /*c96c*/ 	.word	0x000337b0


	//   ....[76]....
        /*c970*/ 	.word	0x000337c0


	//   ....[77]....
        /*c974*/ 	.word	0x000337f0


	//   ....[78]....
        /*c978*/ 	.word	0x00033800


	//   ....[79]....
        /*c97c*/ 	.word	0x00033810


	//   ....[80]....
        /*c980*/ 	.word	0x00033820


	//   ....[81]....
        /*c984*/ 	.word	0x00033850


	//   ....[82]....
        /*c988*/ 	.word	0x00033860


	//   ....[83]....
        /*c98c*/ 	.word	0x00033870


	//   ....[84]....
        /*c990*/ 	.word	0x00033880


	//   ....[85]....
        /*c994*/ 	.word	0x000338b0


	//   ....[86]....
        /*c998*/ 	.word	0x000338c0


	//   ....[87]....
        /*c99c*/ 	.word	0x000338d0


	//   ....[88]....
        /*c9a0*/ 	.word	0x000338e0


	//   ....[89]....
        /*c9a4*/ 	.word	0x00033910


	//   ....[90]....
        /*c9a8*/ 	.word	0x00033920


	//   ....[91]....
        /*c9ac*/ 	.word	0x00033930


	//   ....[92]....
        /*c9b0*/ 	.word	0x00033940


	//   ....[93]....
        /*c9b4*/ 	.word	0x00033970


	//   ....[94]....
        /*c9b8*/ 	.word	0x00033980


	//   ....[95]....
        /*c9bc*/ 	.word	0x00033990


	//   ....[96]....
        /*c9c0*/ 	.word	0x000339a0


	//   ....[97]....
        /*c9c4*/ 	.word	0x000339d0


	//   ....[98]....
        /*c9c8*/ 	.word	0x000339e0


	//   ....[99]....
        /*c9cc*/ 	.word	0x000339f0


	//   ....[100]....
        /*c9d0*/ 	.word	0x00033a00


	//   ....[101]....
        /*c9d4*/ 	.word	0x00033a30


	//   ....[102]....
        /*c9d8*/ 	.word	0x00033a40


	//   ....[103]....
        /*c9dc*/ 	.word	0x00033a50


	//   ....[104]....
        /*c9e0*/ 	.word	0x00033a60


	//   ....[105]....
        /*c9e4*/ 	.word	0x00033a90


	//   ....[106]....
        /*c9e8*/ 	.word	0x00033aa0


	//   ....[107]....
        /*c9ec*/ 	.word	0x00033ab0


	//   ....[108]....
        /*c9f0*/ 	.word	0x00033ac0


	//   ....[109]....
        /*c9f4*/ 	.word	0x00033af0


	//   ....[110]....
        /*c9f8*/ 	.word	0x00033b00


	//   ....[111]....
        /*c9fc*/ 	.word	0x00033b10


	//   ....[112]....
        /*ca00*/ 	.word	0x00033b20


	//   ....[113]....
        /*ca04*/ 	.word	0x00033b50


	//   ....[114]....
        /*ca08*/ 	.word	0x00033b60


	//   ....[115]....
        /*ca0c*/ 	.word	0x00033b70


	//   ....[116]....
        /*ca10*/ 	.word	0x00033b80


	//   ....[117]....
        /*ca14*/ 	.word	0x00033bb0


	//   ....[118]....
        /*ca18*/ 	.word	0x00033bc0


	//   ....[119]....
        /*ca1c*/ 	.word	0x00033bd0


	//   ....[120]....
        /*ca20*/ 	.word	0x00033be0


	//   ....[121]....
        /*ca24*/ 	.word	0x00033c10


	//   ....[122]....
        /*ca28*/ 	.word	0x00033c20


	//   ....[123]....
        /*ca2c*/ 	.word	0x00033c30


	//   ....[124]....
        /*ca30*/ 	.word	0x00033c40


	//   ....[125]....
        /*ca34*/ 	.word	0x00033c70


	//   ....[126]....
        /*ca38*/ 	.word	0x00033c80


	//   ....[127]....
        /*ca3c*/ 	.word	0x00033c90


	//   ....[128]....
        /*ca40*/ 	.word	0x00033ca0


	//   ....[129]....
        /*ca44*/ 	.word	0x00033cd0


	//   ....[130]....
        /*ca48*/ 	.word	0x00033ce0


	//   ....[131]....
        /*ca4c*/ 	.word	0x00033cf0


	//   ....[132]....
        /*ca50*/ 	.word	0x00033d00


	//   ....[133]....
        /*ca54*/ 	.word	0x00033d30


	//   ....[134]....
        /*ca58*/ 	.word	0x00033d40


	//   ....[135]....
        /*ca5c*/ 	.word	0x00033d50


	//   ....[136]....
        /*ca60*/ 	.word	0x00033d60


	//   ....[137]....
        /*ca64*/ 	.word	0x00033d90


	//   ....[138]....
        /*ca68*/ 	.word	0x00033da0


	//   ....[139]....
        /*ca6c*/ 	.word	0x00033db0


	//   ....[140]....
        /*ca70*/ 	.word	0x00033dc0


	//   ....[141]....
        /*ca74*/ 	.word	0x00033df0


	//   ....[142]....
        /*ca78*/ 	.word	0x00033e00


	//   ....[143]....
        /*ca7c*/ 	.word	0x00033e10


	//   ....[144]....
        /*ca80*/ 	.word	0x00033e20


	//   ....[145]....
        /*ca84*/ 	.word	0x00033e50


	//   ....[146]....
        /*ca88*/ 	.word	0x00033e60


	//   ....[147]....
        /*ca8c*/ 	.word	0x00033e70


	//   ....[148]....
        /*ca90*/ 	.word	0x00033e80


	//   ....[149]....
        /*ca94*/ 	.word	0x00033eb0


	//   ....[150]....
        /*ca98*/ 	.word	0x00033ec0


	//   ....[151]....
        /*ca9c*/ 	.word	0x00033ed0


	//   ....[152]....
        /*caa0*/ 	.word	0x00033ee0


	//   ....[153]....
        /*caa4*/ 	.word	0x00033f10


	//   ....[154]....
        /*caa8*/ 	.word	0x00033f20


	//   ....[155]....
        /*caac*/ 	.word	0x00033f30


	//   ....[156]....
        /*cab0*/ 	.word	0x00033f40


	//   ....[157]....
        /*cab4*/ 	.word	0x00033f70


	//   ....[158]....
        /*cab8*/ 	.word	0x00033f80


	//   ....[159]....
        /*cabc*/ 	.word	0x00033f90


	//   ....[160]....
        /*cac0*/ 	.word	0x00033fa0


	//   ....[161]....
        /*cac4*/ 	.word	0x00033fd0


	//   ....[162]....
        /*cac8*/ 	.word	0x00033fe0


	//   ....[163]....
        /*cacc*/ 	.word	0x00033ff0


	//   ....[164]....
        /*cad0*/ 	.word	0x00034000


	//   ....[165]....
        /*cad4*/ 	.word	0x00034030


	//   ....[166]....
        /*cad8*/ 	.word	0x00034040


	//   ....[167]....
        /*cadc*/ 	.word	0x00034050


	//   ....[168]....
        /*cae0*/ 	.word	0x00034060


	//   ....[169]....
        /*cae4*/ 	.word	0x00034090


	//   ....[170]....
        /*cae8*/ 	.word	0x000340a0


	//   ....[171]....
        /*caec*/ 	.word	0x000340b0


	//   ....[172]....
        /*caf0*/ 	.word	0x000340c0


	//   ....[173]....
        /*caf4*/ 	.word	0x000340f0


	//   ....[174]....
        /*caf8*/ 	.word	0x00034100


	//   ....[175]....
        /*cafc*/ 	.word	0x00034110


	//   ....[176]....
        /*cb00*/ 	.word	0x00034120


	//   ....[177]....
        /*cb04*/ 	.word	0x00034150


	//   ....[178]....
        /*cb08*/ 	.word	0x00034160


	//   ....[179]....
        /*cb0c*/ 	.word	0x00034170


	//   ....[180]....
        /*cb10*/ 	.word	0x00034180


	//   ....[181]....
        /*cb14*/ 	.word	0x000341b0


	//   ....[182]....
        /*cb18*/ 	.word	0x000341c0


	//   ....[183]....
        /*cb1c*/ 	.word	0x000341d0


	//   ....[184]....
        /*cb20*/ 	.word	0x000341e0


	//   ....[185]....
        /*cb24*/ 	.word	0x00034210


	//   ....[186]....
        /*cb28*/ 	.word	0x00034220


	//   ....[187]....
        /*cb2c*/ 	.word	0x00034230


	//   ....[188]....
        /*cb30*/ 	.word	0x00034240


	//   ....[189]....
        /*cb34*/ 	.word	0x00034270


	//   ....[190]....
        /*cb38*/ 	.word	0x00034280


	//   ....[191]....
        /*cb3c*/ 	.word	0x00034290


	//   ....[192]....
        /*cb40*/ 	.word	0x000342a0


	//   ....[193]....
        /*cb44*/ 	.word	0x000342d0


	//   ....[194]....
        /*cb48*/ 	.word	0x000342e0


	//   ....[195]....
        /*cb4c*/ 	.word	0x000342f0


	//   ....[196]....
        /*cb50*/ 	.word	0x00034300


	//   ....[197]....
        /*cb54*/ 	.word	0x00034330


	//   ....[198]....
        /*cb58*/ 	.word	0x00034340


	//   ....[199]....
        /*cb5c*/ 	.word	0x00034350


	//   ....[200]....
        /*cb60*/ 	.word	0x00034360


	//   ....[201]....
        /*cb64*/ 	.word	0x00034390


	//   ....[202]....
        /*cb68*/ 	.word	0x000343a0


	//   ....[203]....
        /*cb6c*/ 	.word	0x000343b0


	//   ....[204]....
        /*cb70*/ 	.word	0x000343c0


	//   ....[205]....
        /*cb74*/ 	.word	0x000343f0


	//   ....[206]....
        /*cb78*/ 	.word	0x00034400


	//   ....[207]....
        /*cb7c*/ 	.word	0x00034410


	//   ....[208]....
        /*cb80*/ 	.word	0x00034420


	//   ....[209]....
        /*cb84*/ 	.word	0x00034450


	//   ....[210]....
        /*cb88*/ 	.word	0x00034460


	//   ....[211]....
        /*cb8c*/ 	.word	0x00034470


	//   ....[212]....
        /*cb90*/ 	.word	0x00034480


	//   ....[213]....
        /*cb94*/ 	.word	0x000344b0


	//   ....[214]....
        /*cb98*/ 	.word	0x000344c0


	//   ....[215]....
        /*cb9c*/ 	.word	0x000344d0


	//   ....[216]....
        /*cba0*/ 	.word	0x000344e0


	//   ....[217]....
        /*cba4*/ 	.word	0x00034510


	//   ....[218]....
        /*cba8*/ 	.word	0x00034520


	//   ....[219]....
        /*cbac*/ 	.word	0x00034530


	//   ....[220]....
        /*cbb0*/ 	.word	0x00034540


	//   ....[221]....
        /*cbb4*/ 	.word	0x00034570


	//   ....[222]....
        /*cbb8*/ 	.word	0x00034580


	//   ....[223]....
        /*cbbc*/ 	.word	0x00034590


	//   ....[224]....
        /*cbc0*/ 	.word	0x000345a0


	//   ....[225]....
        /*cbc4*/ 	.word	0x000345d0


	//   ....[226]....
        /*cbc8*/ 	.word	0x000345e0


	//   ....[227]....
        /*cbcc*/ 	.word	0x000345f0


	//   ....[228]....
        /*cbd0*/ 	.word	0x00034600


	//   ....[229]....
        /*cbd4*/ 	.word	0x00034630


	//   ....[230]....
        /*cbd8*/ 	.word	0x00034640


	//   ....[231]....
        /*cbdc*/ 	.word	0x00034650


	//   ....[232]....
        /*cbe0*/ 	.word	0x00034660


	//   ....[233]....
        /*cbe4*/ 	.word	0x00034690


	//   ....[234]....
        /*cbe8*/ 	.word	0x000346a0


	//   ....[235]....
        /*cbec*/ 	.word	0x000346b0


	//   ....[236]....
        /*cbf0*/ 	.word	0x000346c0


	//   ....[237]....
        /*cbf4*/ 	.word	0x000346f0


	//   ....[238]....
        /*cbf8*/ 	.word	0x00034700


	//   ....[239]....
        /*cbfc*/ 	.word	0x00034710


	//   ....[240]....
        /*cc00*/ 	.word	0x00034720


	//   ....[241]....
        /*cc04*/ 	.word	0x00034750


	//   ....[242]....
        /*cc08*/ 	.word	0x00034760


	//   ....[243]....
        /*cc0c*/ 	.word	0x00034770


	//   ....[244]....
        /*cc10*/ 	.word	0x00034780


	//   ....[245]....
        /*cc14*/ 	.word	0x000347b0


	//   ....[246]....
        /*cc18*/ 	.word	0x000347c0


	//   ....[247]....
        /*cc1c*/ 	.word	0x000347d0


	//   ....[248]....
        /*cc20*/ 	.word	0x000347e0


	//   ....[249]....
        /*cc24*/ 	.word	0x00034810


	//   ....[250]....
        /*cc28*/ 	.word	0x00034820


	//   ....[251]....
        /*cc2c*/ 	.word	0x00034830


	//   ....[252]....
        /*cc30*/ 	.word	0x00034840


	//   ....[253]....
        /*cc34*/ 	.word	0x00034870


	//   ....[254]....
        /*cc38*/ 	.word	0x00034880


	//   ....[255]....
        /*cc3c*/ 	.word	0x00034890


	//   ....[0]....
        /*cc40*/ 	.word	0x000348a0


	//   ....[1]....
        /*cc44*/ 	.word	0x000348d0


	//   ....[2]....
        /*cc48*/ 	.word	0x000348e0


	//   ....[3]....
        /*cc4c*/ 	.word	0x000348f0


	//   ....[4]....
        /*cc50*/ 	.word	0x00034900


	//   ....[5]....
        /*cc54*/ 	.word	0x00034930


	//   ....[6]....
        /*cc58*/ 	.word	0x00034940


	//   ....[7]....
        /*cc5c*/ 	.word	0x00034950


	//   ....[8]....
        /*cc60*/ 	.word	0x00034960


	//   ....[9]....
        /*cc64*/ 	.word	0x00034990


	//   ....[10]....
        /*cc68*/ 	.word	0x000349a0


	//   ....[11]....
        /*cc6c*/ 	.word	0x000349b0


	//   ....[12]....
        /*cc70*/ 	.word	0x000349c0


	//   ....[13]....
        /*cc74*/ 	.word	0x000349f0


	//   ....[14]....
        /*cc78*/ 	.word	0x00034a00


	//   ....[15]....
        /*cc7c*/ 	.word	0x00034a10


	//   ....[16]....
        /*cc80*/ 	.word	0x00034a20


	//   ....[17]....
        /*cc84*/ 	.word	0x00034a50


	//   ....[18]....
        /*cc88*/ 	.word	0x00034a60


	//   ....[19]....
        /*cc8c*/ 	.word	0x00034a70


	//   ....[20]....
        /*cc90*/ 	.word	0x00034a80


	//   ....[21]....
        /*cc94*/ 	.word	0x00034ab0


	//   ....[22]....
        /*cc98*/ 	.word	0x00034ac0


	//   ....[23]....
        /*cc9c*/ 	.word	0x00034ad0


	//   ....[24]....
        /*cca0*/ 	.word	0x00034ae0


	//   ....[25]....
        /*cca4*/ 	.word	0x00034b10


	//   ....[26]....
        /*cca8*/ 	.word	0x00034b20


	//   ....[27]....
        /*ccac*/ 	.word	0x00034b30


	//   ....[28]....
        /*ccb0*/ 	.word	0x00034b40


	//   ....[29]....
        /*ccb4*/ 	.word	0x00034b70


	//   ....[30]....
        /*ccb8*/ 	.word	0x00034b80


	//   ....[31]....
        /*ccbc*/ 	.word	0x00034b90


	//   ....[32]....
        /*ccc0*/ 	.word	0x00034ba0


	//   ....[33]....
        /*ccc4*/ 	.word	0x00034bd0


	//   ....[34]....
        /*ccc8*/ 	.word	0x00034be0


	//   ....[35]....
        /*cccc*/ 	.word	0x00034bf0


	//   ....[36]....
        /*ccd0*/ 	.word	0x00034c00


	//   ....[37]....
        /*ccd4*/ 	.word	0x00034c30


	//   ....[38]....
        /*ccd8*/ 	.word	0x00034c40


	//   ....[39]....
        /*ccdc*/ 	.word	0x00034c50


	//   ....[40]....
        /*cce0*/ 	.word	0x00034c60


	//   ....[41]....
        /*cce4*/ 	.word	0x00034c90


	//   ....[42]....
        /*cce8*/ 	.word	0x00034ca0


	//   ....[43]....
        /*ccec*/ 	.word	0x00034cb0


	//   ....[44]....
        /*ccf0*/ 	.word	0x00034cc0


	//   ....[45]....
        /*ccf4*/ 	.word	0x00034cf0


	//   ....[46]....
        /*ccf8*/ 	.word	0x00034d00


	//   ....[47]....
        /*ccfc*/ 	.word	0x00034d10


	//   ....[48]....
        /*cd00*/ 	.word	0x00034d20


	//   ....[49]....
        /*cd04*/ 	.word	0x00034d50


	//   ....[50]....
        /*cd08*/ 	.word	0x00034d60


	//   ....[51]....
        /*cd0c*/ 	.word	0x00034d70


	//   ....[52]....
        /*cd10*/ 	.word	0x00034d80


	//   ....[53]....
        /*cd14*/ 	.word	0x00034db0


	//   ....[54]....
        /*cd18*/ 	.word	0x00034dc0


	//   ....[55]....
        /*cd1c*/ 	.word	0x00034dd0


	//   ....[56]....
        /*cd20*/ 	.word	0x00034de0


	//   ....[57]....
        /*cd24*/ 	.word	0x00034e10


	//   ....[58]....
        /*cd28*/ 	.word	0x00034e20


	//   ....[59]....
        /*cd2c*/ 	.word	0x00034e30


	//   ....[60]....
        /*cd30*/ 	.word	0x00034e40


	//   ....[61]....
        /*cd34*/ 	.word	0x00034e70


	//   ....[62]....
        /*cd38*/ 	.word	0x00034e80


	//   ....[63]....
        /*cd3c*/ 	.word	0x00034e90


	//   ....[64]....
        /*cd40*/ 	.word	0x00034ea0


	//   ....[65]....
        /*cd44*/ 	.word	0x00034ed0


	//   ....[66]....
        /*cd48*/ 	.word	0x00034ee0


	//   ....[67]....
        /*cd4c*/ 	.word	0x00034ef0


	//   ....[68]....
        /*cd50*/ 	.word	0x00034f00


	//   ....[69]....
        /*cd54*/ 	.word	0x00034f30


	//   ....[70]....
        /*cd58*/ 	.word	0x00034f40


	//   ....[71]....
        /*cd5c*/ 	.word	0x00034f50


	//   ....[72]....
        /*cd60*/ 	.word	0x00034f60


	//   ....[73]....
        /*cd64*/ 	.word	0x00034f90


	//   ....[74]....
        /*cd68*/ 	.word	0x00034fa0


	//   ....[75]....
        /*cd6c*/ 	.word	0x00034fb0


	//   ....[76]....
        /*cd70*/ 	.word	0x00034fc0


	//   ....[77]....
        /*cd74*/ 	.word	0x00034ff0


	//   ....[78]....
        /*cd78*/ 	.word	0x00035000


	//   ....[79]....
        /*cd7c*/ 	.word	0x00035010


	//   ....[80]....
        /*cd80*/ 	.word	0x00035020


	//   ....[81]....
        /*cd84*/ 	.word	0x00035050


	//   ....[82]....
        /*cd88*/ 	.word	0x00035060


	//   ....[83]....
        /*cd8c*/ 	.word	0x00035070


	//   ....[84]....
        /*cd90*/ 	.word	0x00035080


	//   ....[85]....
        /*cd94*/ 	.word	0x000350b0


	//   ....[86]....
        /*cd98*/ 	.word	0x000350c0


	//   ....[87]....
        /*cd9c*/ 	.word	0x000350d0


	//   ....[88]....
        /*cda0*/ 	.word	0x000350e0


	//   ....[89]....
        /*cda4*/ 	.word	0x00035110


	//   ....[90]....
        /*cda8*/ 	.word	0x00035120


	//   ....[91]....
        /*cdac*/ 	.word	0x00035130


	//   ....[92]....
        /*cdb0*/ 	.word	0x00035140


	//   ....[93]....
        /*cdb4*/ 	.word	0x00035170


	//   ....[94]....
        /*cdb8*/ 	.word	0x00035180


	//   ....[95]....
        /*cdbc*/ 	.word	0x00035190


	//   ....[96]....
        /*cdc0*/ 	.word	0x000351a0


	//   ....[97]....
        /*cdc4*/ 	.word	0x000351d0


	//   ....[98]....
        /*cdc8*/ 	.word	0x000351e0


	//   ....[99]....
        /*cdcc*/ 	.word	0x000351f0


	//   ....[100]....
        /*cdd0*/ 	.word	0x00035200


	//   ....[101]....
        /*cdd4*/ 	.word	0x00035230


	//   ....[102]....
        /*cdd8*/ 	.word	0x00035240


	//   ....[103]....
        /*cddc*/ 	.word	0x00035250


	//   ....[104]....
        /*cde0*/ 	.word	0x00035260


	//   ....[105]....
        /*cde4*/ 	.word	0x00035290


	//   ....[106]....
        /*cde8*/ 	.word	0x000352a0


	//   ....[107]....
        /*cdec*/ 	.word	0x000352b0


	//   ....[108]....
        /*cdf0*/ 	.word	0x000352c0


	//   ....[109]....
        /*cdf4*/ 	.word	0x000352f0


	//   ....[110]....
        /*cdf8*/ 	.word	0x00035300


	//   ....[111]....
        /*cdfc*/ 	.word	0x00035310


	//   ....[112]....
        /*ce00*/ 	.word	0x00035320


	//   ....[113]....
        /*ce04*/ 	.word	0x00035350


	//   ....[114]....
        /*ce08*/ 	.word	0x00035360


	//   ....[115]....
        /*ce0c*/ 	.word	0x00035370


	//   ....[116]....
        /*ce10*/ 	.word	0x00035380


	//   ....[117]....
        /*ce14*/ 	.word	0x000353b0


	//   ....[118]....
        /*ce18*/ 	.word	0x000353c0


	//   ....[119]....
        /*ce1c*/ 	.word	0x000353d0


	//   ....[120]....
        /*ce20*/ 	.word	0x000353e0


	//   ....[121]....
        /*ce24*/ 	.word	0x00035410


	//   ....[122]....
        /*ce28*/ 	.word	0x00035420


	//   ....[123]....
        /*ce2c*/ 	.word	0x00035430


	//   ....[124]....
        /*ce30*/ 	.word	0x00035440


	//   ....[125]....
        /*ce34*/ 	.word	0x00035470


	//   ....[126]....
        /*ce38*/ 	.word	0x00035480


	//   ....[127]....
        /*ce3c*/ 	.word	0x00035490


	//   ....[128]....
        /*ce40*/ 	.word	0x000354a0


	//   ....[129]....
        /*ce44*/ 	.word	0x000354d0


	//   ....[130]....
        /*ce48*/ 	.word	0x000354e0


	//   ....[131]....
        /*ce4c*/ 	.word	0x000354f0


	//   ....[132]....
        /*ce50*/ 	.word	0x00035500


	//   ....[133]....
        /*ce54*/ 	.word	0x00035530


	//   ....[134]....
        /*ce58*/ 	.word	0x00035540


	//   ....[135]....
        /*ce5c*/ 	.word	0x00035550


	//   ....[136]....
        /*ce60*/ 	.word	0x00035560


	//   ....[137]....
        /*ce64*/ 	.word	0x00035590


	//   ....[138]....
        /*ce68*/ 	.word	0x000355a0


	//   ....[139]....
        /*ce6c*/ 	.word	0x000355b0


	//   ....[140]....
        /*ce70*/ 	.word	0x000355c0


	//   ....[141]....
        /*ce74*/ 	.word	0x000355f0


	//   ....[142]....
        /*ce78*/ 	.word	0x00035600


	//   ....[143]....
        /*ce7c*/ 	.word	0x00035610


	//   ....[144]....
        /*ce80*/ 	.word	0x00035620


	//   ....[145]....
        /*ce84*/ 	.word	0x00035650


	//   ....[146]....
        /*ce88*/ 	.word	0x00035660


	//   ....[147]....
        /*ce8c*/ 	.word	0x00035670


	//   ....[148]....
        /*ce90*/ 	.word	0x00035680


	//   ....[149]....
        /*ce94*/ 	.word	0x000356b0


	//   ....[150]....
        /*ce98*/ 	.word	0x000356c0


	//   ....[151]....
        /*ce9c*/ 	.word	0x000356d0


	//   ....[152]....
        /*cea0*/ 	.word	0x000356e0


	//   ....[153]....
        /*cea4*/ 	.word	0x00035710


	//   ....[154]....
        /*cea8*/ 	.word	0x00035720


	//   ....[155]....
        /*ceac*/ 	.word	0x00035730


	//   ....[156]....
        /*ceb0*/ 	.word	0x00035740


	//   ....[157]....
        /*ceb4*/ 	.word	0x00035770


	//   ....[158]....
        /*ceb8*/ 	.word	0x00035780


	//   ....[159]....
        /*cebc*/ 	.word	0x00035790


	//   ....[160]....
        /*cec0*/ 	.word	0x000357a0


	//   ....[161]....
        /*cec4*/ 	.word	0x000357d0


	//   ....[162]....
        /*cec8*/ 	.word	0x000357e0


	//   ....[163]....
        /*cecc*/ 	.word	0x000357f0


	//   ....[164]....
        /*ced0*/ 	.word	0x00035800


	//   ....[165]....
        /*ced4*/ 	.word	0x00035830


	//   ....[166]....
        /*ced8*/ 	.word	0x00035840


	//   ....[167]....
        /*cedc*/ 	.word	0x00035850


	//   ....[168]....
        /*cee0*/ 	.word	0x00035860


	//   ....[169]....
        /*cee4*/ 	.word	0x00035890


	//   ....[170]....
        /*cee8*/ 	.word	0x000358a0


	//   ....[171]....
        /*ceec*/ 	.word	0x000358b0


	//   ....[172]....
        /*cef0*/ 	.word	0x000358c0


	//   ....[173]....
        /*cef4*/ 	.word	0x000358f0


	//   ....[174]....
        /*cef8*/ 	.word	0x00035900


	//   ....[175]....
        /*cefc*/ 	.word	0x00035910


	//   ....[176]....
        /*cf00*/ 	.word	0x00035920


	//   ....[177]....
        /*cf04*/ 	.word	0x00035950


	//   ....[178]....
        /*cf08*/ 	.word	0x00035960


	//   ....[179]....
        /*cf0c*/ 	.word	0x00035970


	//   ....[180]....
        /*cf10*/ 	.word	0x00035980


	//   ....[181]....
        /*cf14*/ 	.word	0x000359b0


	//   ....[182]....
        /*cf18*/ 	.word	0x000359c0


	//   ....[183]....
        /*cf1c*/ 	.word	0x000359d0


	//   ....[184]....
        /*cf20*/ 	.word	0x000359e0


	//   ....[185]....
        /*cf24*/ 	.word	0x00035a10


	//   ....[186]....
        /*cf28*/ 	.word	0x00035a20


	//   ....[187]....
        /*cf2c*/ 	.word	0x00035a30


	//   ....[188]....
        /*cf30*/ 	.word	0x00035a40


	//   ....[189]....
        /*cf34*/ 	.word	0x00035a70


	//   ....[190]....
        /*cf38*/ 	.word	0x00035a80


	//   ....[191]....
        /*cf3c*/ 	.word	0x00035a90


	//   ....[192]....
        /*cf40*/ 	.word	0x00035aa0


	//   ....[193]....
        /*cf44*/ 	.word	0x00035ad0


	//   ....[194]....
        /*cf48*/ 	.word	0x00035ae0


	//   ....[195]....
        /*cf4c*/ 	.word	0x00035af0


	//   ....[196]....
        /*cf50*/ 	.word	0x00035b00


	//   ....[197]....
        /*cf54*/ 	.word	0x00035b30


	//   ....[198]....
        /*cf58*/ 	.word	0x00035b40


	//   ....[199]....
        /*cf5c*/ 	.word	0x00035b50


	//   ....[200]....
        /*cf60*/ 	.word	0x00035b60


	//   ....[201]....
        /*cf64*/ 	.word	0x00035b90


	//   ....[202]....
        /*cf68*/ 	.word	0x00035ba0


	//   ....[203]....
        /*cf6c*/ 	.word	0x00035bb0


	//   ....[204]....
        /*cf70*/ 	.word	0x00035bc0


	//   ....[205]....
        /*cf74*/ 	.word	0x00035bf0


	//   ....[206]....
        /*cf78*/ 	.word	0x00035c00


	//   ....[207]....
        /*cf7c*/ 	.word	0x00035c10


	//   ....[208]....
        /*cf80*/ 	.word	0x00035c20


	//   ....[209]....
        /*cf84*/ 	.word	0x00035c50


	//   ....[210]....
        /*cf88*/ 	.word	0x00035c60


	//   ....[211]....
        /*cf8c*/ 	.word	0x00035c70


	//   ....[212]....
        /*cf90*/ 	.word	0x00035c80


	//   ....[213]....
        /*cf94*/ 	.word	0x00035cb0


	//   ....[214]....
        /*cf98*/ 	.word	0x00035cc0


	//   ....[215]....
        /*cf9c*/ 	.word	0x00035cd0


	//   ....[216]....
        /*cfa0*/ 	.word	0x00035ce0


	//   ....[217]....
        /*cfa4*/ 	.word	0x00035d10


	//   ....[218]....
        /*cfa8*/ 	.word	0x00035d20


	//   ....[219]....
        /*cfac*/ 	.word	0x00035d30


	//   ....[220]....
        /*cfb0*/ 	.word	0x00035d40


	//   ....[221]....
        /*cfb4*/ 	.word	0x00035d70


	//   ....[222]....
        /*cfb8*/ 	.word	0x00035d80


	//   ....[223]....
        /*cfbc*/ 	.word	0x00035d90


	//   ....[224]....
        /*cfc0*/ 	.word	0x00035da0


	//   ....[225]....
        /*cfc4*/ 	.word	0x00035dd0


	//   ....[226]....
        /*cfc8*/ 	.word	0x00035de0


	//   ....[227]....
        /*cfcc*/ 	.word	0x00035df0


	//   ....[228]....
        /*cfd0*/ 	.word	0x00035e00


	//   ....[229]....
        /*cfd4*/ 	.word	0x00035e30


	//   ....[230]....
        /*cfd8*/ 	.word	0x00035e40


	//   ....[231]....
        /*cfdc*/ 	.word	0x00035e50


	//   ....[232]....
        /*cfe0*/ 	.word	0x00035e60


	//   ....[233]....
        /*cfe4*/ 	.word	0x00035e90


	//   ....[234]....
        /*cfe8*/ 	.word	0x00035ea0


	//   ....[235]....
        /*cfec*/ 	.word	0x00035eb0


	//   ....[236]....
        /*cff0*/ 	.word	0x00035ec0


	//   ....[237]....
        /*cff4*/ 	.word	0x00035ef0


	//   ....[238]....
        /*cff8*/ 	.word	0x00035f00


	//   ....[239]....
        /*cffc*/ 	.word	0x00035f10


	//   ....[240]....
        /*d000*/ 	.word	0x00035f20


	//   ....[241]....
        /*d004*/ 	.word	0x00035f50


	//   ....[242]....
        /*d008*/ 	.word	0x00035f60


	//   ....[243]....
        /*d00c*/ 	.word	0x00035f70


	//   ....[244]....
        /*d010*/ 	.word	0x00035f80


	//   ....[245]....
        /*d014*/ 	.word	0x00035fb0


	//   ....[246]....
        /*d018*/ 	.word	0x00035fc0


	//   ....[247]....
        /*d01c*/ 	.word	0x00035fd0


	//   ....[248]....
        /*d020*/ 	.word	0x00035fe0


	//   ....[249]....
        /*d024*/ 	.word	0x00036010


	//   ....[250]....
        /*d028*/ 	.word	0x00036020


	//   ....[251]....
        /*d02c*/ 	.word	0x00036030


	//   ....[252]....
        /*d030*/ 	.word	0x00036040


	//   ....[253]....
        /*d034*/ 	.word	0x00036080


	//   ....[254]....
        /*d038*/ 	.word	0x0003c080


	//   ....[255]....
        /*d03c*/ 	.word	0x0003c090


	//   ....[0]....
        /*d040*/ 	.word	0x0003c0a0


	//   ....[1]....
        /*d044*/ 	.word	0x0003c0d0


	//   ....[2]....
        /*d048*/ 	.word	0x0003c0e0


	//   ....[3]....
        /*d04c*/ 	.word	0x0003c0f0


	//   ....[4]....
        /*d050*/ 	.word	0x0003c100


	//   ....[5]....
        /*d054*/ 	.word	0x0003c130


	//   ....[6]....
        /*d058*/ 	.word	0x0003c140


	//   ....[7]....
        /*d05c*/ 	.word	0x0003c150


	//   ....[8]....
        /*d060*/ 	.word	0x0003c160


	//   ....[9]....
        /*d064*/ 	.word	0x0003c190


	//   ....[10]....
        /*d068*/ 	.word	0x0003c1a0


	//   ....[11]....
        /*d06c*/ 	.word	0x0003c1b0


	//   ....[12]....
        /*d070*/ 	.word	0x0003c1c0


	//   ....[13]....
        /*d074*/ 	.word	0x0003c1f0


	//   ....[14]....
        /*d078*/ 	.word	0x0003c200


	//   ....[15]....
        /*d07c*/ 	.word	0x0003c210


	//   ....[16]....
        /*d080*/ 	.word	0x0003c220


	//   ....[17]....
        /*d084*/ 	.word	0x0003c250


	//   ....[18]....
        /*d088*/ 	.word	0x0003c260


	//   ....[19]....
        /*d08c*/ 	.word	0x0003c270


	//   ....[20]....
        /*d090*/ 	.word	0x0003c280


	//   ....[21]....
        /*d094*/ 	.word	0x0003c2b0


	//   ....[22]....
        /*d098*/ 	.word	0x0003c2c0


	//   ....[23]....
        /*d09c*/ 	.word	0x0003c2d0


	//   ....[24]....
        /*d0a0*/ 	.word	0x0003c2e0


	//   ....[25]....
        /*d0a4*/ 	.word	0x0003c310


	//   ....[26]....
        /*d0a8*/ 	.word	0x0003c320


	//   ....[27]....
        /*d0ac*/ 	.word	0x0003c330


	//   ....[28]....
        /*d0b0*/ 	.word	0x0003c340


	//   ....[29]....
        /*d0b4*/ 	.word	0x0003c370


	//   ....[30]....
        /*d0b8*/ 	.word	0x0003c380


	//   ....[31]....
        /*d0bc*/ 	.word	0x0003c390


	//   ....[32]....
        /*d0c0*/ 	.word	0x0003c3a0


	//   ....[33]....
        /*d0c4*/ 	.word	0x0003c3d0


	//   ....[34]....
        /*d0c8*/ 	.word	0x0003c3e0


	//   ....[35]....
        /*d0cc*/ 	.word	0x0003c3f0


	//   ....[36]....
        /*d0d0*/ 	.word	0x0003c400


	//   ....[37]....
        /*d0d4*/ 	.word	0x0003c430


	//   ....[38]....
        /*d0d8*/ 	.word	0x0003c440


	//   ....[39]....
        /*d0dc*/ 	.word	0x0003c450


	//   ....[40]....
        /*d0e0*/ 	.word	0x0003c460


	//   ....[41]....
        /*d0e4*/ 	.word	0x0003c490


	//   ....[42]....
        /*d0e8*/ 	.word	0x0003c4a0


	//   ....[43]....
        /*d0ec*/ 	.word	0x0003c4b0


	//   ....[44]....
        /*d0f0*/ 	.word	0x0003c4c0


	//   ....[45]....
        /*d0f4*/ 	.word	0x0003c4f0


	//   ....[46]....
        /*d0f8*/ 	.word	0x0003c500


	//   ....[47]....
        /*d0fc*/ 	.word	0x0003c510


	//   ....[48]....
        /*d100*/ 	.word	0x0003c520


	//   ....[49]....
        /*d104*/ 	.word	0x0003c550


	//   ....[50]....
        /*d108*/ 	.word	0x0003c560


	//   ....[51]....
        /*d10c*/ 	.word	0x0003c570


	//   ....[52]....
        /*d110*/ 	.word	0x0003c580


	//   ....[53]....
        /*d114*/ 	.word	0x0003c5b0


	//   ....[54]....
        /*d118*/ 	.word	0x0003c5c0


	//   ....[55]....
        /*d11c*/ 	.word	0x0003c5d0


	//   ....[56]....
        /*d120*/ 	.word	0x0003c5e0


	//   ....[57]....
        /*d124*/ 	.word	0x0003c610


	//   ....[58]....
        /*d128*/ 	.word	0x0003c620


	//   ....[59]....
        /*d12c*/ 	.word	0x0003c630


	//   ....[60]....
        /*d130*/ 	.word	0x0003c640


	//   ....[61]....
        /*d134*/ 	.word	0x0003c670


	//   ....[62]....
        /*d138*/ 	.word	0x0003c680


	//   ....[63]....
        /*d13c*/ 	.word	0x0003c690


	//   ....[64]....
        /*d140*/ 	.word	0x0003c6a0


	//   ....[65]....
        /*d144*/ 	.word	0x0003c6d0


	//   ....[66]....
        /*d148*/ 	.word	0x0003c6e0


	//   ....[67]....
        /*d14c*/ 	.word	0x0003c6f0


	//   ....[68]....
        /*d150*/ 	.word	0x0003c700


	//   ....[69]....
        /*d154*/ 	.word	0x0003c730


	//   ....[70]....
        /*d158*/ 	.word	0x0003c740


	//   ....[71]....
        /*d15c*/ 	.word	0x0003c750


	//   ....[72]....
        /*d160*/ 	.word	0x0003c760


	//   ....[73]....
        /*d164*/ 	.word	0x0003c790


	//   ....[74]....
        /*d168*/ 	.word	0x0003c7a0


	//   ....[75]....
        /*d16c*/ 	.word	0x0003c7b0


	//   ....[76]....
        /*d170*/ 	.word	0x0003c7c0


	//   ....[77]....
        /*d174*/ 	.word	0x0003c7f0


	//   ....[78]....
        /*d178*/ 	.word	0x0003c800


	//   ....[79]....
        /*d17c*/ 	.word	0x0003c810


	//   ....[80]....
        /*d180*/ 	.word	0x0003c820


	//   ....[81]....
        /*d184*/ 	.word	0x0003c850


	//   ....[82]....
        /*d188*/ 	.word	0x0003c860


	//   ....[83]....
        /*d18c*/ 	.word	0x0003c870


	//   ....[84]....
        /*d190*/ 	.word	0x0003c880


	//   ....[85]....
        /*d194*/ 	.word	0x0003c8b0


	//   ....[86]....
        /*d198*/ 	.word	0x0003c8c0


	//   ....[87]....
        /*d19c*/ 	.word	0x0003c8d0


	//   ....[88]....
        /*d1a0*/ 	.word	0x0003c8e0


	//   ....[89]....
        /*d1a4*/ 	.word	0x0003c910


	//   ....[90]....
        /*d1a8*/ 	.word	0x0003c920


	//   ....[91]....
        /*d1ac*/ 	.word	0x0003c930


	//   ....[92]....
        /*d1b0*/ 	.word	0x0003c940


	//   ....[93]....
        /*d1b4*/ 	.word	0x0003c970


	//   ....[94]....
        /*d1b8*/ 	.word	0x0003c980


	//   ....[95]....
        /*d1bc*/ 	.word	0x0003c990


	//   ....[96]....
        /*d1c0*/ 	.word	0x0003c9a0


	//   ....[97]....
        /*d1c4*/ 	.word	0x0003c9d0


	//   ....[98]....
        /*d1c8*/ 	.word	0x0003c9e0


	//   ....[99]....
        /*d1cc*/ 	.word	0x0003c9f0


	//   ....[100]....
        /*d1d0*/ 	.word	0x0003ca00


	//   ....[101]....
        /*d1d4*/ 	.word	0x0003ca30


	//   ....[102]....
        /*d1d8*/ 	.word	0x0003ca40


	//   ....[103]....
        /*d1dc*/ 	.word	0x0003ca50


	//   ....[104]....
        /*d1e0*/ 	.word	0x0003ca60


	//   ....[105]....
        /*d1e4*/ 	.word	0x0003ca90


	//   ....[106]....
        /*d1e8*/ 	.word	0x0003caa0


	//   ....[107]....
        /*d1ec*/ 	.word	0x0003cab0


	//   ....[108]....
        /*d1f0*/ 	.word	0x0003cac0


	//   ....[109]....
        /*d1f4*/ 	.word	0x0003caf0


	//   ....[110]....
        /*d1f8*/ 	.word	0x0003cb00


	//   ....[111]....
        /*d1fc*/ 	.word	0x0003cb10


	//   ....[112]....
        /*d200*/ 	.word	0x0003cb20


	//   ....[113]....
        /*d204*/ 	.word	0x0003cb50


	//   ....[114]....
        /*d208*/ 	.word	0x0003cb60


	//   ....[115]....
        /*d20c*/ 	.word	0x0003cb70


	//   ....[116]....
        /*d210*/ 	.word	0x0003cb80


	//   ....[117]....
        /*d214*/ 	.word	0x0003cbb0


	//   ....[118]....
        /*d218*/ 	.word	0x0003cbc0


	//   ....[119]....
        /*d21c*/ 	.word	0x0003cbd0


	//   ....[120]....
        /*d220*/ 	.word	0x0003cbe0


	//   ....[121]....
        /*d224*/ 	.word	0x0003cc10


	//   ....[122]....
        /*d228*/ 	.word	0x0003cc20


	//   ....[123]....
        /*d22c*/ 	.word	0x0003cc30


	//   ....[124]....
        /*d230*/ 	.word	0x0003cc40


	//   ....[125]....
        /*d234*/ 	.word	0x0003cc70


	//   ....[126]....
        /*d238*/ 	.word	0x0003cc80


	//   ....[127]....
        /*d23c*/ 	.word	0x0003cc90


	//   ....[128]....
        /*d240*/ 	.word	0x0003cca0


	//   ....[129]....
        /*d244*/ 	.word	0x0003ccd0


	//   ....[130]....
        /*d248*/ 	.word	0x0003cce0


	//   ....[131]....
        /*d24c*/ 	.word	0x0003ccf0


	//   ....[132]....
        /*d250*/ 	.word	0x0003cd00


	//   ....[133]....
        /*d254*/ 	.word	0x0003cd30


	//   ....[134]....
        /*d258*/ 	.word	0x0003cd40


	//   ....[135]....
        /*d25c*/ 	.word	0x0003cd50


	//   ....[136]....
        /*d260*/ 	.word	0x0003cd60


	//   ....[137]....
        /*d264*/ 	.word	0x0003cd90


	//   ....[138]....
        /*d268*/ 	.word	0x0003cda0


	//   ....[139]....
        /*d26c*/ 	.word	0x0003cdb0


	//   ....[140]....
        /*d270*/ 	.word	0x0003cdc0


	//   ....[141]....
        /*d274*/ 	.word	0x0003cdf0


	//   ....[142]....
        /*d278*/ 	.word	0x0003ce00


	//   ....[143]....
        /*d27c*/ 	.word	0x0003ce10


	//   ....[144]....
        /*d280*/ 	.word	0x0003ce20


	//   ....[145]....
        /*d284*/ 	.word	0x0003ce50


	//   ....[146]....
        /*d288*/ 	.word	0x0003ce60


	//   ....[147]....
        /*d28c*/ 	.word	0x0003ce70


	//   ....[148]....
        /*d290*/ 	.word	0x0003ce80


	//   ....[149]....
        /*d294*/ 	.word	0x0003ceb0


	//   ....[150]....
        /*d298*/ 	.word	0x0003cec0


	//   ....[151]....
        /*d29c*/ 	.word	0x0003ced0


	//   ....[152]....
        /*d2a0*/ 	.word	0x0003cee0


	//   ....[153]....
        /*d2a4*/ 	.word	0x0003cf10


	//   ....[154]....
        /*d2a8*/ 	.word	0x0003cf20


	//   ....[155]....
        /*d2ac*/ 	.word	0x0003cf30


	//   ....[156]....
        /*d2b0*/ 	.word	0x0003cf40


	//   ....[157]....
        /*d2b4*/ 	.word	0x0003cf70


	//   ....[158]....
        /*d2b8*/ 	.word	0x0003cf80


	//   ....[159]....
        /*d2bc*/ 	.word	0x0003cf90


	//   ....[160]....
        /*d2c0*/ 	.word	0x0003cfa0


	//   ....[161]....
        /*d2c4*/ 	.word	0x0003cfd0


	//   ....[162]....
        /*d2c8*/ 	.word	0x0003cfe0


	//   ....[163]....
        /*d2cc*/ 	.word	0x0003cff0


	//   ....[164]....
        /*d2d0*/ 	.word	0x0003d000


	//   ....[165]....
        /*d2d4*/ 	.word	0x0003d030


	//   ....[166]....
        /*d2d8*/ 	.word	0x0003d040


	//   ....[167]....
        /*d2dc*/ 	.word	0x0003d050


	//   ....[168]....
        /*d2e0*/ 	.word	0x0003d060


	//   ....[169]....
        /*d2e4*/ 	.word	0x0003d090


	//   ....[170]....
        /*d2e8*/ 	.word	0x0003d0a0


	//   ....[171]....
        /*d2ec*/ 	.word	0x0003d0b0


	//   ....[172]....
        /*d2f0*/ 	.word	0x0003d0c0


	//   ....[173]....
        /*d2f4*/ 	.word	0x0003d0f0


	//   ....[174]....
        /*d2f8*/ 	.word	0x0003d100


	//   ....[175]....
        /*d2fc*/ 	.word	0x0003d110


	//   ....[176]....
        /*d300*/ 	.word	0x0003d120


	//   ....[177]....
        /*d304*/ 	.word	0x0003d150


	//   ....[178]....
        /*d308*/ 	.word	0x0003d160


	//   ....[179]....
        /*d30c*/ 	.word	0x0003d170


	//   ....[180]....
        /*d310*/ 	.word	0x0003d180


	//   ....[181]....
        /*d314*/ 	.word	0x0003d1b0


	//   ....[182]....
        /*d318*/ 	.word	0x0003d1c0


	//   ....[183]....
        /*d31c*/ 	.word	0x0003d1d0


	//   ....[184]....
        /*d320*/ 	.word	0x0003d1e0


	//   ....[185]....
        /*d324*/ 	.word	0x0003d210


	//   ....[186]....
        /*d328*/ 	.word	0x0003d220


	//   ....[187]....
        /*d32c*/ 	.word	0x0003d230


	//   ....[188]....
        /*d330*/ 	.word	0x0003d240


	//   ....[189]....
        /*d334*/ 	.word	0x0003d270


	//   ....[190]....
        /*d338*/ 	.word	0x0003d280


	//   ....[191]....
        /*d33c*/ 	.word	0x0003d290


	//   ....[192]....
        /*d340*/ 	.word	0x0003d2a0


	//   ....[193]....
        /*d344*/ 	.word	0x0003d2d0


	//   ....[194]....
        /*d348*/ 	.word	0x0003d2e0


	//   ....[195]....
        /*d34c*/ 	.word	0x0003d2f0


	//   ....[196]....
        /*d350*/ 	.word	0x0003d300


	//   ....[197]....
        /*d354*/ 	.word	0x0003d330


	//   ....[198]....
        /*d358*/ 	.word	0x0003d340


	//   ....[199]....
        /*d35c*/ 	.word	0x0003d350


	//   ....[200]....
        /*d360*/ 	.word	0x0003d360


	//   ....[201]....
        /*d364*/ 	.word	0x0003d390


	//   ....[202]....
        /*d368*/ 	.word	0x0003d3a0


	//   ....[203]....
        /*d36c*/ 	.word	0x0003d3b0


	//   ....[204]....
        /*d370*/ 	.word	0x0003d3c0


	//   ....[205]....
        /*d374*/ 	.word	0x0003d3f0


	//   ....[206]....
        /*d378*/ 	.word	0x0003d400


	//   ....[207]....
        /*d37c*/ 	.word	0x0003d410


	//   ....[208]....
        /*d380*/ 	.word	0x0003d420


	//   ....[209]....
        /*d384*/ 	.word	0x0003d450


	//   ....[210]....
        /*d388*/ 	.word	0x0003d460


	//   ....[211]....
        /*d38c*/ 	.word	0x0003d470


	//   ....[212]....
        /*d390*/ 	.word	0x0003d480


	//   ....[213]....
        /*d394*/ 	.word	0x0003d4b0


	//   ....[214]....
        /*d398*/ 	.word	0x0003d4c0


	//   ....[215]....
        /*d39c*/ 	.word	0x0003d4d0


	//   ....[216]....
        /*d3a0*/ 	.word	0x0003d4e0


	//   ....[217]....
        /*d3a4*/ 	.word	0x0003d510


	//   ....[218]....
        /*d3a8*/ 	.word	0x0003d520


	//   ....[219]....
        /*d3ac*/ 	.word	0x0003d530


	//   ....[220]....
        /*d3b0*/ 	.word	0x0003d540


	//   ....[221]....
        /*d3b4*/ 	.word	0x0003d570


	//   ....[222]....
        /*d3b8*/ 	.word	0x0003d580


	//   ....[223]....
        /*d3bc*/ 	.word	0x0003d590


	//   ....[224]....
        /*d3c0*/ 	.word	0x0003d5a0


	//   ....[225]....
        /*d3c4*/ 	.word	0x0003d5d0


	//   ....[226]....
        /*d3c8*/ 	.word	0x0003d5e0


	//   ....[227]....
        /*d3cc*/ 	.word	0x0003d5f0


	//   ....[228]....
        /*d3d0*/ 	.word	0x0003d600


	//   ....[229]....
        /*d3d4*/ 	.word	0x0003d630


	//   ....[230]....
        /*d3d8*/ 	.word	0x0003d640


	//   ....[231]....
        /*d3dc*/ 	.word	0x0003d650


	//   ....[232]....
        /*d3e0*/ 	.word	0x0003d660


	//   ....[233]....
        /*d3e4*/ 	.word	0x0003d690


	//   ....[234]....
        /*d3e8*/ 	.word	0x0003d6a0


	//   ....[235]....
        /*d3ec*/ 	.word	0x0003d6b0


	//   ....[236]....
        /*d3f0*/ 	.word	0x0003d6c0


	//   ....[237]....
        /*d3f4*/ 	.word	0x0003d6f0


	//   ....[238]....
        /*d3f8*/ 	.word	0x0003d700


	//   ....[239]....
        /*d3fc*/ 	.word	0x0003d710


	//   ....[240]....
        /*d400*/ 	.word	0x0003d720


	//   ....[241]....
        /*d404*/ 	.word	0x0003d750


	//   ....[242]....
        /*d408*/ 	.word	0x0003d760


	//   ....[243]....
        /*d40c*/ 	.word	0x0003d770


	//   ....[244]....
        /*d410*/ 	.word	0x0003d780


	//   ....[245]....
        /*d414*/ 	.word	0x0003d7b0


	//   ....[246]....
        /*d418*/ 	.word	0x0003d7c0


	//   ....[247]....
        /*d41c*/ 	.word	0x0003d7d0


	//   ....[248]....
        /*d420*/ 	.word	0x0003d7e0


	//   ....[249]....
        /*d424*/ 	.word	0x0003d810


	//   ....[250]....
        /*d428*/ 	.word	0x0003d820


	//   ....[251]....
        /*d42c*/ 	.word	0x0003d830


	//   ....[252]....
        /*d430*/ 	.word	0x0003d840


	//   ....[253]....
        /*d434*/ 	.word	0x0003d870


	//   ....[254]....
        /*d438*/ 	.word	0x0003d880


	//   ....[255]....
        /*d43c*/ 	.word	0x0003d890


	//   ....[0]....
        /*d440*/ 	.word	0x0003d8a0


	//   ....[1]....
        /*d444*/ 	.word	0x0003d8d0


	//   ....[2]....
        /*d448*/ 	.word	0x0003d8e0


	//   ....[3]....
        /*d44c*/ 	.word	0x0003d8f0


	//   ....[4]....
        /*d450*/ 	.word	0x0003d900


	//   ....[5]....
        /*d454*/ 	.word	0x0003d930


	//   ....[6]....
        /*d458*/ 	.word	0x0003d940


	//   ....[7]....
        /*d45c*/ 	.word	0x0003d950


	//   ....[8]....
        /*d460*/ 	.word	0x0003d960


	//   ....[9]....
        /*d464*/ 	.word	0x0003d990


	//   ....[10]....
        /*d468*/ 	.word	0x0003d9a0


	//   ....[11]....
        /*d46c*/ 	.word	0x0003d9b0


	//   ....[12]....
        /*d470*/ 	.word	0x0003d9c0


	//   ....[13]....
        /*d474*/ 	.word	0x0003d9f0


	//   ....[14]....
        /*d478*/ 	.word	0x0003da00


	//   ....[15]....
        /*d47c*/ 	.word	0x0003da10


	//   ....[16]....
        /*d480*/ 	.word	0x0003da20


	//   ....[17]....
        /*d484*/ 	.word	0x0003da50


	//   ....[18]....
        /*d488*/ 	.word	0x0003da60


	//   ....[19]....
        /*d48c*/ 	.word	0x0003da70


	//   ....[20]....
        /*d490*/ 	.word	0x0003da80


	//   ....[21]....
        /*d494*/ 	.word	0x0003dab0


	//   ....[22]....
        /*d498*/ 	.word	0x0003dac0


	//   ....[23]....
        /*d49c*/ 	.word	0x0003dad0


	//   ....[24]....
        /*d4a0*/ 	.word	0x0003dae0


	//   ....[25]....
        /*d4a4*/ 	.word	0x0003db10


	//   ....[26]....
        /*d4a8*/ 	.word	0x0003db20


	//   ....[27]....
        /*d4ac*/ 	.word	0x0003db30


	//   ....[28]....
        /*d4b0*/ 	.word	0x0003db40


	//   ....[29]....
        /*d4b4*/ 	.word	0x0003db70


	//   ....[30]....
        /*d4b8*/ 	.word	0x0003db80


	//   ....[31]....
        /*d4bc*/ 	.word	0x0003db90


	//   ....[32]....
        /*d4c0*/ 	.word	0x0003dba0


	//   ....[33]....
        /*d4c4*/ 	.word	0x0003dbd0


	//   ....[34]....
        /*d4c8*/ 	.word	0x0003dbe0


	//   ....[35]....
        /*d4cc*/ 	.word	0x0003dbf0


	//   ....[36]....
        /*d4d0*/ 	.word	0x0003dc00


	//   ....[37]....
        /*d4d4*/ 	.word	0x0003dc30


	//   ....[38]....
        /*d4d8*/ 	.word	0x0003dc40


	//   ....[39]....
        /*d4dc*/ 	.word	0x0003dc50


	//   ....[40]....
        /*d4e0*/ 	.word	0x0003dc60


	//   ....[41]....
        /*d4e4*/ 	.word	0x0003dc90


	//   ....[42]....
        /*d4e8*/ 	.word	0x0003dca0


	//   ....[43]....
        /*d4ec*/ 	.word	0x0003dcb0


	//   ....[44]....
        /*d4f0*/ 	.word	0x0003dcc0


	//   ....[45]....
        /*d4f4*/ 	.word	0x0003dcf0


	//   ....[46]....
        /*d4f8*/ 	.word	0x0003dd00


	//   ....[47]....
        /*d4fc*/ 	.word	0x0003dd10


	//   ....[48]....
        /*d500*/ 	.word	0x0003dd20


	//   ....[49]....
        /*d504*/ 	.word	0x0003dd50


	//   ....[50]....
        /*d508*/ 	.word	0x0003dd60


	//   ....[51]....
        /*d50c*/ 	.word	0x0003dd70


	//   ....[52]....
        /*d510*/ 	.word	0x0003dd80


	//   ....[53]....
        /*d514*/ 	.word	0x0003ddb0


	//   ....[54]....
        /*d518*/ 	.word	0x0003ddc0


	//   ....[55]....
        /*d51c*/ 	.word	0x0003ddd0


	//   ....[56]....
        /*d520*/ 	.word	0x0003dde0


	//   ....[57]....
        /*d524*/ 	.word	0x0003de10


	//   ....[58]....
        /*d528*/ 	.word	0x0003de20


	//   ....[59]....
        /*d52c*/ 	.word	0x0003de30


	//   ....[60]....
        /*d530*/ 	.word	0x0003de40


	//   ....[61]....
        /*d534*/ 	.word	0x0003de70


	//   ....[62]....
        /*d538*/ 	.word	0x0003de80


	//   ....[63]....
        /*d53c*/ 	.word	0x0003de90


	//   ....[64]....
        /*d540*/ 	.word	0x0003dea0


	//   ....[65]....
        /*d544*/ 	.word	0x0003ded0


	//   ....[66]....
        /*d548*/ 	.word	0x0003dee0


	//   ....[67]....
        /*d54c*/ 	.word	0x0003def0


	//   ....[68]....
        /*d550*/ 	.word	0x0003df00


	//   ....[69]....
        /*d554*/ 	.word	0x0003df30


	//   ....[70]....
        /*d558*/ 	.word	0x0003df40


	//   ....[71]....
        /*d55c*/ 	.word	0x0003df50


	//   ....[72]....
        /*d560*/ 	.word	0x0003df60


	//   ....[73]....
        /*d564*/ 	.word	0x0003df90


	//   ....[74]....
        /*d568*/ 	.word	0x0003dfa0


	//   ....[75]....
        /*d56c*/ 	.word	0x0003dfb0


	//   ....[76]....
        /*d570*/ 	.word	0x0003dfc0


	//   ....[77]....
        /*d574*/ 	.word	0x0003dff0


	//   ....[78]....
        /*d578*/ 	.word	0x0003e000


	//   ....[79]....
        /*d57c*/ 	.word	0x0003e010


	//   ....[80]....
        /*d580*/ 	.word	0x0003e020


	//   ....[81]....
        /*d584*/ 	.word	0x0003e050


	//   ....[82]....
        /*d588*/ 	.word	0x0003e060


	//   ....[83]....
        /*d58c*/ 	.word	0x0003e070


	//   ....[84]....
        /*d590*/ 	.word	0x0003e080


	//   ....[85]....
        /*d594*/ 	.word	0x0003e0b0


	//   ....[86]....
        /*d598*/ 	.word	0x0003e0c0


	//   ....[87]....
        /*d59c*/ 	.word	0x0003e0d0


	//   ....[88]....
        /*d5a0*/ 	.word	0x0003e0e0


	//   ....[89]....
        /*d5a4*/ 	.word	0x0003e110


	//   ....[90]....
        /*d5a8*/ 	.word	0x0003e120


	//   ....[91]....
        /*d5ac*/ 	.word	0x0003e130


	//   ....[92]....
        /*d5b0*/ 	.word	0x0003e140


	//   ....[93]....
        /*d5b4*/ 	.word	0x0003e170


	//   ....[94]....
        /*d5b8*/ 	.word	0x0003e180


	//   ....[95]....
        /*d5bc*/ 	.word	0x0003e190


	//   ....[96]....
        /*d5c0*/ 	.word	0x0003e1a0


	//   ....[97]....
        /*d5c4*/ 	.word	0x0003e1d0


	//   ....[98]....
        /*d5c8*/ 	.word	0x0003e1e0


	//   ....[99]....
        /*d5cc*/ 	.word	0x0003e1f0


	//   ....[100]....
        /*d5d0*/ 	.word	0x0003e200


	//   ....[101]....
        /*d5d4*/ 	.word	0x0003e230


	//   ....[102]....
        /*d5d8*/ 	.word	0x0003e240


	//   ....[103]....
        /*d5dc*/ 	.word	0x0003e250


	//   ....[104]....
        /*d5e0*/ 	.word	0x0003e260


	//   ....[105]....
        /*d5e4*/ 	.word	0x0003e290


	//   ....[106]....
        /*d5e8*/ 	.word	0x0003e2a0


	//   ....[107]....
        /*d5ec*/ 	.word	0x0003e2b0


	//   ....[108]....
        /*d5f0*/ 	.word	0x0003e2c0


	//   ....[109]....
        /*d5f4*/ 	.word	0x0003e2f0


	//   ....[110]....
        /*d5f8*/ 	.word	0x0003e300


	//   ....[111]....
        /*d5fc*/ 	.word	0x0003e310


	//   ....[112]....
        /*d600*/ 	.word	0x0003e320


	//   ....[113]....
        /*d604*/ 	.word	0x0003e350


	//   ....[114]....
        /*d608*/ 	.word	0x0003e360


	//   ....[115]....
        /*d60c*/ 	.word	0x0003e370


	//   ....[116]....
        /*d610*/ 	.word	0x0003e380


	//   ....[117]....
        /*d614*/ 	.word	0x0003e3b0


	//   ....[118]....
        /*d618*/ 	.word	0x0003e3c0


	//   ....[119]....
        /*d61c*/ 	.word	0x0003e3d0


	//   ....[120]....
        /*d620*/ 	.word	0x0003e3e0


	//   ....[121]....
        /*d624*/ 	.word	0x0003e410


	//   ....[122]....
        /*d628*/ 	.word	0x0003e420


	//   ....[123]....
        /*d62c*/ 	.word	0x0003e430


	//   ....[124]....
        /*d630*/ 	.word	0x0003e440


	//   ....[125]....
        /*d634*/ 	.word	0x0003e470


	//   ....[126]....
        /*d638*/ 	.word	0x0003e480


	//   ....[127]....
        /*d63c*/ 	.word	0x0003e490


	//   ....[128]....
        /*d640*/ 	.word	0x0003e4a0


	//   ....[129]....
        /*d644*/ 	.word	0x0003e4d0


	//   ....[130]....
        /*d648*/ 	.word	0x0003e4e0


	//   ....[131]....
        /*d64c*/ 	.word	0x0003e4f0


	//   ....[132]....
        /*d650*/ 	.word	0x0003e500


	//   ....[133]....
        /*d654*/ 	.word	0x0003e530


	//   ....[134]....
        /*d658*/ 	.word	0x0003e540


	//   ....[135]....
        /*d65c*/ 	.word	0x0003e550


	//   ....[136]....
        /*d660*/ 	.word	0x0003e560


	//   ....[137]....
        /*d664*/ 	.word	0x0003e590


	//   ....[138]....
        /*d668*/ 	.word	0x0003e5a0


	//   ....[139]....
        /*d66c*/ 	.word	0x0003e5b0


	//   ....[140]....
        /*d670*/ 	.word	0x0003e5c0


	//   ....[141]....
        /*d674*/ 	.word	0x0003e5f0


	//   ....[142]....
        /*d678*/ 	.word	0x0003e600


	//   ....[143]....
        /*d67c*/ 	.word	0x0003e610


	//   ....[144]....
        /*d680*/ 	.word	0x0003e620


	//   ....[145]....
        /*d684*/ 	.word	0x0003e650


	//   ....[146]....
        /*d688*/ 	.word	0x0003e660


	//   ....[147]....
        /*d68c*/ 	.word	0x0003e670


	//   ....[148]....
        /*d690*/ 	.word	0x0003e680


	//   ....[149]....
        /*d694*/ 	.word	0x0003e6b0


	//   ....[150]....
        /*d698*/ 	.word	0x0003e6c0


	//   ....[151]....
        /*d69c*/ 	.word	0x0003e6d0


	//   ....[152]....
        /*d6a0*/ 	.word	0x0003e6e0


	//   ....[153]....
        /*d6a4*/ 	.word	0x0003e710


	//   ....[154]....
        /*d6a8*/ 	.word	0x0003e720


	//   ....[155]....
        /*d6ac*/ 	.word	0x0003e730


	//   ....[156]....
        /*d6b0*/ 	.word	0x0003e740


	//   ....[157]....
        /*d6b4*/ 	.word	0x0003e770


	//   ....[158]....
        /*d6b8*/ 	.word	0x0003e780


	//   ....[159]....
        /*d6bc*/ 	.word	0x0003e790


	//   ....[160]....
        /*d6c0*/ 	.word	0x0003e7a0


	//   ....[161]....
        /*d6c4*/ 	.word	0x0003e7d0


	//   ....[162]....
        /*d6c8*/ 	.word	0x0003e7e0


	//   ....[163]....
        /*d6cc*/ 	.word	0x0003e7f0


	//   ....[164]....
        /*d6d0*/ 	.word	0x0003e800


	//   ....[165]....
        /*d6d4*/ 	.word	0x0003e830


	//   ....[166]....
        /*d6d8*/ 	.word	0x0003e840


	//   ....[167]....
        /*d6dc*/ 	.word	0x0003e850


	//   ....[168]....
        /*d6e0*/ 	.word	0x0003e860


	//   ....[169]....
        /*d6e4*/ 	.word	0x0003e890


	//   ....[170]....
        /*d6e8*/ 	.word	0x0003e8a0


	//   ....[171]....
        /*d6ec*/ 	.word	0x0003e8b0


	//   ....[172]....
        /*d6f0*/ 	.word	0x0003e8c0


	//   ....[173]....
        /*d6f4*/ 	.word	0x0003e8f0


	//   ....[174]....
        /*d6f8*/ 	.word	0x0003e900


	//   ....[175]....
        /*d6fc*/ 	.word	0x0003e910


	//   ....[176]....
        /*d700*/ 	.word	0x0003e920


	//   ....[177]....
        /*d704*/ 	.word	0x0003e950


	//   ....[178]....
        /*d708*/ 	.word	0x0003e960


	//   ....[179]....
        /*d70c*/ 	.word	0x0003e970


	//   ....[180]....
        /*d710*/ 	.word	0x0003e980


	//   ....[181]....
        /*d714*/ 	.word	0x0003e9b0


	//   ....[182]....
        /*d718*/ 	.word	0x0003e9c0


	//   ....[183]....
        /*d71c*/ 	.word	0x0003e9d0


	//   ....[184]....
        /*d720*/ 	.word	0x0003e9e0


	//   ....[185]....
        /*d724*/ 	.word	0x0003ea10


	//   ....[186]....
        /*d728*/ 	.word	0x0003ea20


	//   ....[187]....
        /*d72c*/ 	.word	0x0003ea30


	//   ....[188]....
        /*d730*/ 	.word	0x0003ea40


	//   ....[189]....
        /*d734*/ 	.word	0x0003ea70


	//   ....[190]....
        /*d738*/ 	.word	0x0003ea80


	//   ....[191]....
        /*d73c*/ 	.word	0x0003ea90


	//   ....[192]....
        /*d740*/ 	.word	0x0003eaa0


	//   ....[193]....
        /*d744*/ 	.word	0x0003ead0


	//   ....[194]....
        /*d748*/ 	.word	0x0003eae0


	//   ....[195]....
        /*d74c*/ 	.word	0x0003eaf0


	//   ....[196]....
        /*d750*/ 	.word	0x0003eb00


	//   ....[197]....
        /*d754*/ 	.word	0x0003eb30


	//   ....[198]....
        /*d758*/ 	.word	0x0003eb40


	//   ....[199]....
        /*d75c*/ 	.word	0x0003eb50


	//   ....[200]....
        /*d760*/ 	.word	0x0003eb60


	//   ....[201]....
        /*d764*/ 	.word	0x0003eb90


	//   ....[202]....
        /*d768*/ 	.word	0x0003eba0


	//   ....[203]....
        /*d76c*/ 	.word	0x0003ebb0


	//   ....[204]....
        /*d770*/ 	.word	0x0003ebc0


	//   ....[205]....
        /*d774*/ 	.word	0x0003ebf0


	//   ....[206]....
        /*d778*/ 	.word	0x0003ec00


	//   ....[207]....
        /*d77c*/ 	.word	0x0003ec10


	//   ....[208]....
        /*d780*/ 	.word	0x0003ec20


	//   ....[209]....
        /*d784*/ 	.word	0x0003ec50


	//   ....[210]....
        /*d788*/ 	.word	0x0003ec60


	//   ....[211]....
        /*d78c*/ 	.word	0x0003ec70


	//   ....[212]....
        /*d790*/ 	.word	0x0003ec80


	//   ....[213]....
        /*d794*/ 	.word	0x0003ecb0


	//   ....[214]....
        /*d798*/ 	.word	0x0003ecc0


	//   ....[215]....
        /*d79c*/ 	.word	0x0003ecd0


	//   ....[216]....
        /*d7a0*/ 	.word	0x0003ece0


	//   ....[217]....
        /*d7a4*/ 	.word	0x0003ed10


	//   ....[218]....
        /*d7a8*/ 	.word	0x0003ed20


	//   ....[219]....
        /*d7ac*/ 	.word	0x0003ed30


	//   ....[220]....
        /*d7b0*/ 	.word	0x0003ed40


	//   ....[221]....
        /*d7b4*/ 	.word	0x0003ed70


	//   ....[222]....
        /*d7b8*/ 	.word	0x0003ed80


	//   ....[223]....
        /*d7bc*/ 	.word	0x0003ed90


	//   ....[224]....
        /*d7c0*/ 	.word	0x0003eda0


	//   ....[225]....
        /*d7c4*/ 	.word	0x0003edd0


	//   ....[226]....
        /*d7c8*/ 	.word	0x0003ede0


	//   ....[227]....
        /*d7cc*/ 	.word	0x0003edf0


	//   ....[228]....
        /*d7d0*/ 	.word	0x0003ee00


	//   ....[229]....
        /*d7d4*/ 	.word	0x0003ee30


	//   ....[230]....
        /*d7d8*/ 	.word	0x0003ee40


	//   ....[231]....
        /*d7dc*/ 	.word	0x0003ee50


	//   ....[232]....
        /*d7e0*/ 	.word	0x0003ee60


	//   ....[233]....
        /*d7e4*/ 	.word	0x0003ee90


	//   ....[234]....
        /*d7e8*/ 	.word	0x0003eea0


	//   ....[235]....
        /*d7ec*/ 	.word	0x0003eeb0


	//   ....[236]....
        /*d7f0*/ 	.word	0x0003eec0


	//   ....[237]....
        /*d7f4*/ 	.word	0x0003eef0


	//   ....[238]....
        /*d7f8*/ 	.word	0x0003ef00


	//   ....[239]....
        /*d7fc*/ 	.word	0x0003ef10


	//   ....[240]....
        /*d800*/ 	.word	0x0003ef20


	//   ....[241]....
        /*d804*/ 	.word	0x0003ef50


	//   ....[242]....
        /*d808*/ 	.word	0x0003ef60


	//   ....[243]....
        /*d80c*/ 	.word	0x0003ef70


	//   ....[244]....
        /*d810*/ 	.word	0x0003ef80


	//   ....[245]....
        /*d814*/ 	.word	0x0003efb0


	//   ....[246]....
        /*d818*/ 	.word	0x0003efc0


	//   ....[247]....
        /*d81c*/ 	.word	0x0003efd0


	//   ....[248]....
        /*d820*/ 	.word	0x0003efe0


	//   ....[249]....
        /*d824*/ 	.word	0x0003f010


	//   ....[250]....
        /*d828*/ 	.word	0x0003f020


	//   ....[251]....
        /*d82c*/ 	.word	0x0003f030


	//   ....[252]....
        /*d830*/ 	.word	0x0003f040


	//   ....[253]....
        /*d834*/ 	.word	0x0003f070


	//   ....[254]....
        /*d838*/ 	.word	0x0003f080


	//   ....[255]....
        /*d83c*/ 	.word	0x0003f090


	//   ....[0]....
        /*d840*/ 	.word	0x0003f0a0


	//   ....[1]....
        /*d844*/ 	.word	0x0003f0d0


	//   ....[2]....
        /*d848*/ 	.word	0x0003f0e0


	//   ....[3]....
        /*d84c*/ 	.word	0x0003f0f0


	//   ....[4]....
        /*d850*/ 	.word	0x0003f100


	//   ....[5]....
        /*d854*/ 	.word	0x0003f130


	//   ....[6]....
        /*d858*/ 	.word	0x0003f140


	//   ....[7]....
        /*d85c*/ 	.word	0x0003f150


	//   ....[8]....
        /*d860*/ 	.word	0x0003f160


	//   ....[9]....
        /*d864*/ 	.word	0x0003f190


	//   ....[10]....
        /*d868*/ 	.word	0x0003f1a0


	//   ....[11]....
        /*d86c*/ 	.word	0x0003f1b0


	//   ....[12]....
        /*d870*/ 	.word	0x0003f1c0


	//   ....[13]....
        /*d874*/ 	.word	0x0003f1f0


	//   ....[14]....
        /*d878*/ 	.word	0x0003f200


	//   ....[15]....
        /*d87c*/ 	.word	0x0003f210


	//   ....[16]....
        /*d880*/ 	.word	0x0003f220


	//   ....[17]....
        /*d884*/ 	.word	0x0003f250


	//   ....[18]....
        /*d888*/ 	.word	0x0003f260


	//   ....[19]....
        /*d88c*/ 	.word	0x0003f270


	//   ....[20]....
        /*d890*/ 	.word	0x0003f280


	//   ....[21]....
        /*d894*/ 	.word	0x0003f2b0


	//   ....[22]....
        /*d898*/ 	.word	0x0003f2c0


	//   ....[23]....
        /*d89c*/ 	.word	0x0003f2d0


	//   ....[24]....
        /*d8a0*/ 	.word	0x0003f2e0


	//   ....[25]....
        /*d8a4*/ 	.word	0x0003f310


	//   ....[26]....
        /*d8a8*/ 	.word	0x0003f320


	//   ....[27]....
        /*d8ac*/ 	.word	0x0003f330


	//   ....[28]....
        /*d8b0*/ 	.word	0x0003f340


	//   ....[29]....
        /*d8b4*/ 	.word	0x0003f370


	//   ....[30]....
        /*d8b8*/ 	.word	0x0003f380


	//   ....[31]....
        /*d8bc*/ 	.word	0x0003f390


	//   ....[32]....
        /*d8c0*/ 	.word	0x0003f3a0


	//   ....[33]....
        /*d8c4*/ 	.word	0x0003f3d0


	//   ....[34]....
        /*d8c8*/ 	.word	0x0003f3e0


	//   ....[35]....
        /*d8cc*/ 	.word	0x0003f3f0


	//   ....[36]....
        /*d8d0*/ 	.word	0x0003f400


	//   ....[37]....
        /*d8d4*/ 	.word	0x0003f430


	//   ....[38]....
        /*d8d8*/ 	.word	0x0003f440


	//   ....[39]....
        /*d8dc*/ 	.word	0x0003f450


	//   ....[40]....
        /*d8e0*/ 	.word	0x0003f460


	//   ....[41]....
        /*d8e4*/ 	.word	0x0003f490


	//   ....[42]....
        /*d8e8*/ 	.word	0x0003f4a0


	//   ....[43]....
        /*d8ec*/ 	.word	0x0003f4b0


	//   ....[44]....
        /*d8f0*/ 	.word	0x0003f4c0


	//   ....[45]....
        /*d8f4*/ 	.word	0x0003f4f0


	//   ....[46]....
        /*d8f8*/ 	.word	0x0003f500


	//   ....[47]....
        /*d8fc*/ 	.word	0x0003f510


	//   ....[48]....
        /*d900*/ 	.word	0x0003f520


	//   ....[49]....
        /*d904*/ 	.word	0x0003f550


	//   ....[50]....
        /*d908*/ 	.word	0x0003f560


	//   ....[51]....
        /*d90c*/ 	.word	0x0003f570


	//   ....[52]....
        /*d910*/ 	.word	0x0003f580


	//   ....[53]....
        /*d914*/ 	.word	0x0003f5b0


	//   ....[54]....
        /*d918*/ 	.word	0x0003f5c0


	//   ....[55]....
        /*d91c*/ 	.word	0x0003f5d0


	//   ....[56]....
        /*d920*/ 	.word	0x0003f5e0


	//   ....[57]....
        /*d924*/ 	.word	0x0003f610


	//   ....[58]....
        /*d928*/ 	.word	0x0003f620


	//   ....[59]....
        /*d92c*/ 	.word	0x0003f630


	//   ....[60]....
        /*d930*/ 	.word	0x0003f640


	//   ....[61]....
        /*d934*/ 	.word	0x0003f670


	//   ....[62]....
        /*d938*/ 	.word	0x0003f680


	//   ....[63]....
        /*d93c*/ 	.word	0x0003f690


	//   ....[64]....
        /*d940*/ 	.word	0x0003f6a0


	//   ....[65]....
        /*d944*/ 	.word	0x0003f6d0


	//   ....[66]....
        /*d948*/ 	.word	0x0003f6e0


	//   ....[67]....
        /*d94c*/ 	.word	0x0003f6f0


	//   ....[68]....
        /*d950*/ 	.word	0x0003f700


	//   ....[69]....
        /*d954*/ 	.word	0x0003f730


	//   ....[70]....
        /*d958*/ 	.word	0x0003f740


	//   ....[71]....
        /*d95c*/ 	.word	0x0003f750


	//   ....[72]....
        /*d960*/ 	.word	0x0003f760


	//   ....[73]....
        /*d964*/ 	.word	0x0003f790


	//   ....[74]....
        /*d968*/ 	.word	0x0003f7a0


	//   ....[75]....
        /*d96c*/ 	.word	0x0003f7b0


	//   ....[76]....
        /*d970*/ 	.word	0x0003f7c0


	//   ....[77]....
        /*d974*/ 	.word	0x0003f7f0


	//   ....[78]....
        /*d978*/ 	.word	0x0003f800


	//   ....[79]....
        /*d97c*/ 	.word	0x0003f810


	//   ....[80]....
        /*d980*/ 	.word	0x0003f820


	//   ....[81]....
        /*d984*/ 	.word	0x0003f850


	//   ....[82]....
        /*d988*/ 	.word	0x0003f860


	//   ....[83]....
        /*d98c*/ 	.word	0x0003f870


	//   ....[84]....
        /*d990*/ 	.word	0x0003f880


	//   ....[85]....
        /*d994*/ 	.word	0x0003f8b0


	//   ....[86]....
        /*d998*/ 	.word	0x0003f8c0


	//   ....[87]....
        /*d99c*/ 	.word	0x0003f8d0


	//   ....[88]....
        /*d9a0*/ 	.word	0x0003f8e0


	//   ....[89]....
        /*d9a4*/ 	.word	0x0003f910


	//   ....[90]....
        /*d9a8*/ 	.word	0x0003f920


	//   ....[91]....
        /*d9ac*/ 	.word	0x0003f930


	//   ....[92]....
        /*d9b0*/ 	.word	0x0003f940


	//   ....[93]....
        /*d9b4*/ 	.word	0x0003f970


	//   ....[94]....
        /*d9b8*/ 	.word	0x0003f980


	//   ....[95]....
        /*d9bc*/ 	.word	0x0003f990


	//   ....[96]....
        /*d9c0*/ 	.word	0x0003f9a0


	//   ....[97]....
        /*d9c4*/ 	.word	0x0003f9d0


	//   ....[98]....
        /*d9c8*/ 	.word	0x0003f9e0


	//   ....[99]....
        /*d9cc*/ 	.word	0x0003f9f0


	//   ....[100]....
        /*d9d0*/ 	.word	0x0003fa00


	//   ....[101]....
        /*d9d4*/ 	.word	0x0003fa30


	//   ....[102]....
        /*d9d8*/ 	.word	0x0003fa40


	//   ....[103]....
        /*d9dc*/ 	.word	0x0003fa50


	//   ....[104]....
        /*d9e0*/ 	.word	0x0003fa60


	//   ....[105]....
        /*d9e4*/ 	.word	0x0003fa90


	//   ....[106]....
        /*d9e8*/ 	.word	0x0003faa0


	//   ....[107]....
        /*d9ec*/ 	.word	0x0003fab0


	//   ....[108]....
        /*d9f0*/ 	.word	0x0003fac0


	//   ....[109]....
        /*d9f4*/ 	.word	0x0003faf0


	//   ....[110]....
        /*d9f8*/ 	.word	0x0003fb00


	//   ....[111]....
        /*d9fc*/ 	.word	0x0003fb10


	//   ....[112]....
        /*da00*/ 	.word	0x0003fb20


	//   ....[113]....
        /*da04*/ 	.word	0x0003fb50


	//   ....[114]....
        /*da08*/ 	.word	0x0003fb60


	//   ....[115]....
        /*da0c*/ 	.word	0x0003fb70


	//   ....[116]....
        /*da10*/ 	.word	0x0003fb80


	//   ....[117]....
        /*da14*/ 	.word	0x0003fbb0


	//   ....[118]....
        /*da18*/ 	.word	0x0003fbc0


	//   ....[119]....
        /*da1c*/ 	.word	0x0003fbd0


	//   ....[120]....
        /*da20*/ 	.word	0x0003fbe0


	//   ....[121]....
        /*da24*/ 	.word	0x0003fc10


	//   ....[122]....
        /*da28*/ 	.word	0x0003fc20


	//   ....[123]....
        /*da2c*/ 	.word	0x0003fc30


	//   ....[124]....
        /*da30*/ 	.word	0x0003fc40


	//   ....[125]....
        /*da34*/ 	.word	0x0003fc70


	//   ....[126]....
        /*da38*/ 	.word	0x0003fc80


	//   ....[127]....
        /*da3c*/ 	.word	0x0003fc90


	//   ....[128]....
        /*da40*/ 	.word	0x0003fca0


	//   ....[129]....
        /*da44*/ 	.word	0x0003fcd0


	//   ....[130]....
        /*da48*/ 	.word	0x0003fce0


	//   ....[131]....
        /*da4c*/ 	.word	0x0003fcf0


	//   ....[132]....
        /*da50*/ 	.word	0x0003fd00


	//   ....[133]....
        /*da54*/ 	.word	0x0003fd30


	//   ....[134]....
        /*da58*/ 	.word	0x0003fd40


	//   ....[135]....
        /*da5c*/ 	.word	0x0003fd50


	//   ....[136]....
        /*da60*/ 	.word	0x0003fd60


	//   ....[137]....
        /*da64*/ 	.word	0x0003fd90


	//   ....[138]....
        /*da68*/ 	.word	0x0003fda0


	//   ....[139]....
        /*da6c*/ 	.word	0x0003fdb0


	//   ....[140]....
        /*da70*/ 	.word	0x0003fdc0


	//   ....[141]....
        /*da74*/ 	.word	0x0003fdf0


	//   ....[142]....
        /*da78*/ 	.word	0x0003fe00


	//   ....[143]....
        /*da7c*/ 	.word	0x0003fe10


	//   ....[144]....
        /*da80*/ 	.word	0x0003fe20


	//   ....[145]....
        /*da84*/ 	.word	0x0003fe50


	//   ....[146]....
        /*da88*/ 	.word	0x0003fe60


	//   ....[147]....
        /*da8c*/ 	.word	0x0003fe70


	//   ....[148]....
        /*da90*/ 	.word	0x0003fe80


	//   ....[149]....
        /*da94*/ 	.word	0x0003feb0


	//   ....[150]....
        /*da98*/ 	.word	0x0003fec0


	//   ....[151]....
        /*da9c*/ 	.word	0x0003fed0


	//   ....[152]....
        /*daa0*/ 	.word	0x0003fee0


	//   ....[153]....
        /*daa4*/ 	.word	0x0003ff10


	//   ....[154]....
        /*daa8*/ 	.word	0x0003ff20


	//   ....[155]....
        /*daac*/ 	.word	0x0003ff30


	//   ....[156]....
        /*dab0*/ 	.word	0x0003ff40


	//   ....[157]....
        /*dab4*/ 	.word	0x0003ff70


	//   ....[158]....
        /*dab8*/ 	.word	0x0003ff80


	//   ....[159]....
        /*dabc*/ 	.word	0x0003ff90


	//   ....[160]....
        /*dac0*/ 	.word	0x0003ffa0


	//   ....[161]....
        /*dac4*/ 	.word	0x0003ffd0


	//   ....[162]....
        /*dac8*/ 	.word	0x0003ffe0


	//   ....[163]....
        /*dacc*/ 	.word	0x0003fff0


	//   ....[164]....
        /*dad0*/ 	.word	0x00040000


	//   ....[165]....
        /*dad4*/ 	.word	0x00040030


	//   ....[166]....
        /*dad8*/ 	.word	0x00040040


	//   ....[167]....
        /*dadc*/ 	.word	0x00040050


	//   ....[168]....
        /*dae0*/ 	.word	0x00040060


	//   ....[169]....
        /*dae4*/ 	.word	0x00040090


	//   ....[170]....
        /*dae8*/ 	.word	0x000400a0


	//   ....[171]....
        /*daec*/ 	.word	0x000400b0


	//   ....[172]....
        /*daf0*/ 	.word	0x000400c0


	//   ....[173]....
        /*daf4*/ 	.word	0x000400f0


	//   ....[174]....
        /*daf8*/ 	.word	0x00040100


	//   ....[175]....
        /*dafc*/ 	.word	0x00040110


	//   ....[176]....
        /*db00*/ 	.word	0x00040120


	//   ....[177]....
        /*db04*/ 	.word	0x00040150


	//   ....[178]....
        /*db08*/ 	.word	0x00040160


	//   ....[179]....
        /*db0c*/ 	.word	0x00040170


	//   ....[180]....
        /*db10*/ 	.word	0x00040180


	//   ....[181]....
        /*db14*/ 	.word	0x000401b0


	//   ....[182]....
        /*db18*/ 	.word	0x000401c0


	//   ....[183]....
        /*db1c*/ 	.word	0x000401d0


	//   ....[184]....
        /*db20*/ 	.word	0x000401e0


	//   ....[185]....
        /*db24*/ 	.word	0x00040210


	//   ....[186]....
        /*db28*/ 	.word	0x00040220


	//   ....[187]....
        /*db2c*/ 	.word	0x00040230


	//   ....[188]....
        /*db30*/ 	.word	0x00040240


	//   ....[189]....
        /*db34*/ 	.word	0x00040270


	//   ....[190]....
        /*db38*/ 	.word	0x00040280


	//   ....[191]....
        /*db3c*/ 	.word	0x00040290


	//   ....[192]....
        /*db40*/ 	.word	0x000402a0


	//   ....[193]....
        /*db44*/ 	.word	0x000402d0


	//   ....[194]....
        /*db48*/ 	.word	0x000402e0


	//   ....[195]....
        /*db4c*/ 	.word	0x000402f0


	//   ....[196]....
        /*db50*/ 	.word	0x00040300


	//   ....[197]....
        /*db54*/ 	.word	0x00040330


	//   ....[198]....
        /*db58*/ 	.word	0x00040340


	//   ....[199]....
        /*db5c*/ 	.word	0x00040350


	//   ....[200]....
        /*db60*/ 	.word	0x00040360


	//   ....[201]....
        /*db64*/ 	.word	0x00040390


	//   ....[202]....
        /*db68*/ 	.word	0x000403a0


	//   ....[203]....
        /*db6c*/ 	.word	0x000403b0


	//   ....[204]....
        /*db70*/ 	.word	0x000403c0


	//   ....[205]....
        /*db74*/ 	.word	0x000403f0


	//   ....[206]....
        /*db78*/ 	.word	0x00040400


	//   ....[207]....
        /*db7c*/ 	.word	0x00040410


	//   ....[208]....
        /*db80*/ 	.word	0x00040420


	//   ....[209]....
        /*db84*/ 	.word	0x00040450


	//   ....[210]....
        /*db88*/ 	.word	0x00040460


	//   ....[211]....
        /*db8c*/ 	.word	0x00040470


	//   ....[212]....
        /*db90*/ 	.word	0x00040480


	//   ....[213]....
        /*db94*/ 	.word	0x000404b0


	//   ....[214]....
        /*db98*/ 	.word	0x000404c0


	//   ....[215]....
        /*db9c*/ 	.word	0x000404d0


	//   ....[216]....
        /*dba0*/ 	.word	0x000404e0


	//   ....[217]....
        /*dba4*/ 	.word	0x00040510


	//   ....[218]....
        /*dba8*/ 	.word	0x00040520


	//   ....[219]....
        /*dbac*/ 	.word	0x00040530


	//   ....[220]....
        /*dbb0*/ 	.word	0x00040540


	//   ....[221]....
        /*dbb4*/ 	.word	0x00040570


	//   ....[222]....
        /*dbb8*/ 	.word	0x00040580


	//   ....[223]....
        /*dbbc*/ 	.word	0x00040590


	//   ....[224]....
        /*dbc0*/ 	.word	0x000405a0


	//   ....[225]....
        /*dbc4*/ 	.word	0x000405d0


	//   ....[226]....
        /*dbc8*/ 	.word	0x000405e0


	//   ....[227]....
        /*dbcc*/ 	.word	0x000405f0


	//   ....[228]....
        /*dbd0*/ 	.word	0x00040600


	//   ....[229]....
        /*dbd4*/ 	.word	0x00040630


	//   ....[230]....
        /*dbd8*/ 	.word	0x00040640


	//   ....[231]....
        /*dbdc*/ 	.word	0x00040650


	//   ....[232]....
        /*dbe0*/ 	.word	0x00040660


	//   ....[233]....
        /*dbe4*/ 	.word	0x00040690


	//   ....[234]....
        /*dbe8*/ 	.word	0x000406a0


	//   ....[235]....
        /*dbec*/ 	.word	0x000406b0


	//   ....[236]....
        /*dbf0*/ 	.word	0x000406c0


	//   ....[237]....
        /*dbf4*/ 	.word	0x000406f0


	//   ....[238]....
        /*dbf8*/ 	.word	0x00040700


	//   ....[239]....
        /*dbfc*/ 	.word	0x00040710


	//   ....[240]....
        /*dc00*/ 	.word	0x00040720


	//   ....[241]....
        /*dc04*/ 	.word	0x00040750


	//   ....[242]....
        /*dc08*/ 	.word	0x00040760


	//   ....[243]....
        /*dc0c*/ 	.word	0x00040770


	//   ....[244]....
        /*dc10*/ 	.word	0x00040780


	//   ....[245]....
        /*dc14*/ 	.word	0x000407b0


	//   ....[246]....
        /*dc18*/ 	.word	0x000407c0


	//   ....[247]....
        /*dc1c*/ 	.word	0x000407d0


	//   ....[248]....
        /*dc20*/ 	.word	0x000407e0


	//   ....[249]....
        /*dc24*/ 	.word	0x00040810


	//   ....[250]....
        /*dc28*/ 	.word	0x00040820


	//   ....[251]....
        /*dc2c*/ 	.word	0x00040830


	//   ....[252]....
        /*dc30*/ 	.word	0x00040840


	//   ....[253]....
        /*dc34*/ 	.word	0x00040870


	//   ....[254]....
        /*dc38*/ 	.word	0x00040880


	//   ....[255]....
        /*dc3c*/ 	.word	0x00040890


	//   ....[0]....
        /*dc40*/ 	.word	0x000408a0


	//   ....[1]....
        /*dc44*/ 	.word	0x000408d0


	//   ....[2]....
        /*dc48*/ 	.word	0x000408e0


	//   ....[3]....
        /*dc4c*/ 	.word	0x000408f0


	//   ....[4]....
        /*dc50*/ 	.word	0x00040900


	//   ....[5]....
        /*dc54*/ 	.word	0x00040930


	//   ....[6]....
        /*dc58*/ 	.word	0x00040940


	//   ....[7]....
        /*dc5c*/ 	.word	0x00040950


	//   ....[8]....
        /*dc60*/ 	.word	0x00040960


	//   ....[9]....
        /*dc64*/ 	.word	0x00040990


	//   ....[10]....
        /*dc68*/ 	.word	0x000409a0


	//   ....[11]....
        /*dc6c*/ 	.word	0x000409b0


	//   ....[12]....
        /*dc70*/ 	.word	0x000409c0


	//   ....[13]....
        /*dc74*/ 	.word	0x000409f0


	//   ....[14]....
        /*dc78*/ 	.word	0x00040a00


	//   ....[15]....
        /*dc7c*/ 	.word	0x00040a10


	//   ....[16]....
        /*dc80*/ 	.word	0x00040a20


	//   ....[17]....
        /*dc84*/ 	.word	0x00040a50


	//   ....[18]....
        /*dc88*/ 	.word	0x00040a60


	//   ....[19]....
        /*dc8c*/ 	.word	0x00040a70


	//   ....[20]....
        /*dc90*/ 	.word	0x00040a80


	//   ....[21]....
        /*dc94*/ 	.word	0x00040ab0


	//   ....[22]....
        /*dc98*/ 	.word	0x00040ac0


	//   ....[23]....
        /*dc9c*/ 	.word	0x00040ad0


	//   ....[24]....
        /*dca0*/ 	.word	0x00040ae0


	//   ....[25]....
        /*dca4*/ 	.word	0x00040b10


	//   ....[26]....
        /*dca8*/ 	.word	0x00040b20


	//   ....[27]....
        /*dcac*/ 	.word	0x00040b30


	//   ....[28]....
        /*dcb0*/ 	.word	0x00040b40


	//   ....[29]....
        /*dcb4*/ 	.word	0x00040b70


	//   ....[30]....
        /*dcb8*/ 	.word	0x00040b80


	//   ....[31]....
        /*dcbc*/ 	.word	0x00040b90


	//   ....[32]....
        /*dcc0*/ 	.word	0x00040ba0


	//   ....[33]....
        /*dcc4*/ 	.word	0x00040bd0


	//   ....[34]....
        /*dcc8*/ 	.word	0x00040be0


	//   ....[35]....
        /*dccc*/ 	.word	0x00040bf0


	//   ....[36]....
        /*dcd0*/ 	.word	0x00040c00


	//   ....[37]....
        /*dcd4*/ 	.word	0x00040c30


	//   ....[38]....
        /*dcd8*/ 	.word	0x00040c40


	//   ....[39]....
        /*dcdc*/ 	.word	0x00040c50


	//   ....[40]....
        /*dce0*/ 	.word	0x00040c60


	//   ....[41]....
        /*dce4*/ 	.word	0x00040c90


	//   ....[42]....
        /*dce8*/ 	.word	0x00040ca0


	//   ....[43]....
        /*dcec*/ 	.word	0x00040cb0


	//   ....[44]....
        /*dcf0*/ 	.word	0x00040cc0


	//   ....[45]....
        /*dcf4*/ 	.word	0x00040cf0


	//   ....[46]....
        /*dcf8*/ 	.word	0x00040d00


	//   ....[47]....
        /*dcfc*/ 	.word	0x00040d10


	//   ....[48]....
        /*dd00*/ 	.word	0x00040d20


	//   ....[49]....
        /*dd04*/ 	.word	0x00040d50


	//   ....[50]....
        /*dd08*/ 	.word	0x00040d60


	//   ....[51]....
        /*dd0c*/ 	.word	0x00040d70


	//   ....[52]....
        /*dd10*/ 	.word	0x00040d80


	//   ....[53]....
        /*dd14*/ 	.word	0x00040db0


	//   ....[54]....
        /*dd18*/ 	.word	0x00040dc0


	//   ....[55]....
        /*dd1c*/ 	.word	0x00040dd0


	//   ....[56]....
        /*dd20*/ 	.word	0x00040de0


	//   ....[57]....
        /*dd24*/ 	.word	0x00040e10


	//   ....[58]....
        /*dd28*/ 	.word	0x00040e20


	//   ....[59]....
        /*dd2c*/ 	.word	0x00040e30


	//   ....[60]....
        /*dd30*/ 	.word	0x00040e40


	//   ....[61]....
        /*dd34*/ 	.word	0x00040e70


	//   ....[62]....
        /*dd38*/ 	.word	0x00040e80


	//   ....[63]....
        /*dd3c*/ 	.word	0x00040e90


	//   ....[64]....
        /*dd40*/ 	.word	0x00040ea0


	//   ....[65]....
        /*dd44*/ 	.word	0x00040ed0


	//   ....[66]....
        /*dd48*/ 	.word	0x00040ee0


	//   ....[67]....
        /*dd4c*/ 	.word	0x00040ef0


	//   ....[68]....
        /*dd50*/ 	.word	0x00040f00


	//   ....[69]....
        /*dd54*/ 	.word	0x00040f30


	//   ....[70]....
        /*dd58*/ 	.word	0x00040f40


	//   ....[71]....
        /*dd5c*/ 	.word	0x00040f50


	//   ....[72]....
        /*dd60*/ 	.word	0x00040f60


	//   ....[73]....
        /*dd64*/ 	.word	0x00040f90


	//   ....[74]....
        /*dd68*/ 	.word	0x00040fa0


	//   ....[75]....
        /*dd6c*/ 	.word	0x00040fb0


	//   ....[76]....
        /*dd70*/ 	.word	0x00040fc0


	//   ....[77]....
        /*dd74*/ 	.word	0x00040ff0


	//   ....[78]....
        /*dd78*/ 	.word	0x00041000


	//   ....[79]....
        /*dd7c*/ 	.word	0x00041010


	//   ....[80]....
        /*dd80*/ 	.word	0x00041020


	//   ....[81]....
        /*dd84*/ 	.word	0x00041050


	//   ....[82]....
        /*dd88*/ 	.word	0x00041060


	//   ....[83]....
        /*dd8c*/ 	.word	0x00041070


	//   ....[84]....
        /*dd90*/ 	.word	0x00041080


	//   ....[85]....
        /*dd94*/ 	.word	0x000410b0


	//   ....[86]....
        /*dd98*/ 	.word	0x000410c0


	//   ....[87]....
        /*dd9c*/ 	.word	0x000410d0


	//   ....[88]....
        /*dda0*/ 	.word	0x000410e0


	//   ....[89]....
        /*dda4*/ 	.word	0x00041110


	//   ....[90]....
        /*dda8*/ 	.word	0x00041120


	//   ....[91]....
        /*ddac*/ 	.word	0x00041130


	//   ....[92]....
        /*ddb0*/ 	.word	0x00041140


	//   ....[93]....
        /*ddb4*/ 	.word	0x00041170


	//   ....[94]....
        /*ddb8*/ 	.word	0x00041180


	//   ....[95]....
        /*ddbc*/ 	.word	0x00041190


	//   ....[96]....
        /*ddc0*/ 	.word	0x000411a0


	//   ....[97]....
        /*ddc4*/ 	.word	0x000411d0


	//   ....[98]....
        /*ddc8*/ 	.word	0x000411e0


	//   ....[99]....
        /*ddcc*/ 	.word	0x000411f0


	//   ....[100]....
        /*ddd0*/ 	.word	0x00041200


	//   ....[101]....
        /*ddd4*/ 	.word	0x00041230


	//   ....[102]....
        /*ddd8*/ 	.word	0x00041240


	//   ....[103]....
        /*dddc*/ 	.word	0x00041250


	//   ....[104]....
        /*dde0*/ 	.word	0x00041260


	//   ....[105]....
        /*dde4*/ 	.word	0x00041290


	//   ....[106]....
        /*dde8*/ 	.word	0x000412a0


	//   ....[107]....
        /*ddec*/ 	.word	0x000412b0


	//   ....[108]....
        /*ddf0*/ 	.word	0x000412c0


	//   ....[109]....
        /*ddf4*/ 	.word	0x000412f0


	//   ....[110]....
        /*ddf8*/ 	.word	0x00041300


	//   ....[111]....
        /*ddfc*/ 	.word	0x00041310


	//   ....[112]....
        /*de00*/ 	.word	0x00041320


	//   ....[113]....
        /*de04*/ 	.word	0x00041350


	//   ....[114]....
        /*de08*/ 	.word	0x00041360


	//   ....[115]....
        /*de0c*/ 	.word	0x00041370


	//   ....[116]....
        /*de10*/ 	.word	0x00041380


	//   ....[117]....
        /*de14*/ 	.word	0x000413b0


	//   ....[118]....
        /*de18*/ 	.word	0x000413c0


	//   ....[119]....
        /*de1c*/ 	.word	0x000413d0


	//   ....[120]....
        /*de20*/ 	.word	0x000413e0


	//   ....[121]....
        /*de24*/ 	.word	0x00041410


	//   ....[122]....
        /*de28*/ 	.word	0x00041420


	//   ....[123]....
        /*de2c*/ 	.word	0x00041430


	//   ....[124]....
        /*de30*/ 	.word	0x00041440


	//   ....[125]....
        /*de34*/ 	.word	0x00041470


	//   ....[126]....
        /*de38*/ 	.word	0x00041480


	//   ....[127]....
        /*de3c*/ 	.word	0x00041490


	//   ....[128]....
        /*de40*/ 	.word	0x000414a0


	//   ....[129]....
        /*de44*/ 	.word	0x000414d0


	//   ....[130]....
        /*de48*/ 	.word	0x000414e0


	//   ....[131]....
        /*de4c*/ 	.word	0x000414f0


	//   ....[132]....
        /*de50*/ 	.word	0x00041500


	//   ....[133]....
        /*de54*/ 	.word	0x00041530


	//   ....[134]....
        /*de58*/ 	.word	0x00041540


	//   ....[135]....
        /*de5c*/ 	.word	0x00041550


	//   ....[136]....
        /*de60*/ 	.word	0x00041560


	//   ....[137]....
        /*de64*/ 	.word	0x00041590


	//   ....[138]....
        /*de68*/ 	.word	0x000415a0


	//   ....[139]....
        /*de6c*/ 	.word	0x000415b0


	//   ....[140]....
        /*de70*/ 	.word	0x000415c0


	//   ....[141]....
        /*de74*/ 	.word	0x000415f0


	//   ....[142]....
        /*de78*/ 	.word	0x00041600


	//   ....[143]....
        /*de7c*/ 	.word	0x00041610


	//   ....[144]....
        /*de80*/ 	.word	0x00041620


	//   ....[145]....
        /*de84*/ 	.word	0x00041650


	//   ....[146]....
        /*de88*/ 	.word	0x00041660


	//   ....[147]....
        /*de8c*/ 	.word	0x00041670


	//   ....[148]....
        /*de90*/ 	.word	0x00041680


	//   ....[149]....
        /*de94*/ 	.word	0x000416b0


	//   ....[150]....
        /*de98*/ 	.word	0x000416c0


	//   ....[151]....
        /*de9c*/ 	.word	0x000416d0


	//   ....[152]....
        /*dea0*/ 	.word	0x000416e0


	//   ....[153]....
        /*dea4*/ 	.word	0x00041710


	//   ....[154]....
        /*dea8*/ 	.word	0x00041720


	//   ....[155]....
        /*deac*/ 	.word	0x00041730


	//   ....[156]....
        /*deb0*/ 	.word	0x00041740


	//   ....[157]....
        /*deb4*/ 	.word	0x00041770


	//   ....[158]....
        /*deb8*/ 	.word	0x00041780


	//   ....[159]....
        /*debc*/ 	.word	0x00041790


	//   ....[160]....
        /*dec0*/ 	.word	0x000417a0


	//   ....[161]....
        /*dec4*/ 	.word	0x000417d0


	//   ....[162]....
        /*dec8*/ 	.word	0x000417e0


	//   ....[163]....
        /*decc*/ 	.word	0x000417f0


	//   ....[164]....
        /*ded0*/ 	.word	0x00041800


	//   ....[165]....
        /*ded4*/ 	.word	0x00041830


	//   ....[166]....
        /*ded8*/ 	.word	0x00041840


	//   ....[167]....
        /*dedc*/ 	.word	0x00041850


	//   ....[168]....
        /*dee0*/ 	.word	0x00041860


	//   ....[169]....
        /*dee4*/ 	.word	0x00041890


	//   ....[170]....
        /*dee8*/ 	.word	0x000418a0


	//   ....[171]....
        /*deec*/ 	.word	0x000418b0


	//   ....[172]....
        /*def0*/ 	.word	0x000418c0


	//   ....[173]....
        /*def4*/ 	.word	0x000418f0


	//   ....[174]....
        /*def8*/ 	.word	0x00041900


	//   ....[175]....
        /*defc*/ 	.word	0x00041910


	//   ....[176]....
        /*df00*/ 	.word	0x00041920


	//   ....[177]....
        /*df04*/ 	.word	0x00041950


	//   ....[178]....
        /*df08*/ 	.word	0x00041960


	//   ....[179]....
        /*df0c*/ 	.word	0x00041970


	//   ....[180]....
        /*df10*/ 	.word	0x00041980


	//   ....[181]....
        /*df14*/ 	.word	0x000419b0


	//   ....[182]....
        /*df18*/ 	.word	0x000419c0


	//   ....[183]....
        /*df1c*/ 	.word	0x000419d0


	//   ....[184]....
        /*df20*/ 	.word	0x000419e0


	//   ....[185]....
        /*df24*/ 	.word	0x00041a10


	//   ....[186]....
        /*df28*/ 	.word	0x00041a20


	//   ....[187]....
        /*df2c*/ 	.word	0x00041a30


	//   ....[188]....
        /*df30*/ 	.word	0x00041a40


	//   ....[189]....
        /*df34*/ 	.word	0x00041a70


	//   ....[190]....
        /*df38*/ 	.word	0x00041a80


	//   ....[191]....
        /*df3c*/ 	.word	0x00041a90


	//   ....[192]....
        /*df40*/ 	.word	0x00041aa0


	//   ....[193]....
        /*df44*/ 	.word	0x00041ad0


	//   ....[194]....
        /*df48*/ 	.word	0x00041ae0


	//   ....[195]....
        /*df4c*/ 	.word	0x00041af0


	//   ....[196]....
        /*df50*/ 	.word	0x00041b00


	//   ....[197]....
        /*df54*/ 	.word	0x00041b30


	//   ....[198]....
        /*df58*/ 	.word	0x00041b40


	//   ....[199]....
        /*df5c*/ 	.word	0x00041b50


	//   ....[200]....
        /*df60*/ 	.word	0x00041b60


	//   ....[201]....
        /*df64*/ 	.word	0x00041b90


	//   ....[202]....
        /*df68*/ 	.word	0x00041ba0


	//   ....[203]....
        /*df6c*/ 	.word	0x00041bb0


	//   ....[204]....
        /*df70*/ 	.word	0x00041bc0


	//   ....[205]....
        /*df74*/ 	.word	0x00041bf0


	//   ....[206]....
        /*df78*/ 	.word	0x00041c00


	//   ....[207]....
        /*df7c*/ 	.word	0x00041c10


	//   ....[208]....
        /*df80*/ 	.word	0x00041c20


	//   ....[209]....
        /*df84*/ 	.word	0x00041c50


	//   ....[210]....
        /*df88*/ 	.word	0x00041c60


	//   ....[211]....
        /*df8c*/ 	.word	0x00041c70


	//   ....[212]....
        /*df90*/ 	.word	0x00041c80


	//   ....[213]....
        /*df94*/ 	.word	0x00041cb0


	//   ....[214]....
        /*df98*/ 	.word	0x00041cc0


	//   ....[215]....
        /*df9c*/ 	.word	0x00041cd0


	//   ....[216]....
        /*dfa0*/ 	.word	0x00041ce0


	//   ....[217]....
        /*dfa4*/ 	.word	0x00041d10


	//   ....[218]....
        /*dfa8*/ 	.word	0x00041d20


	//   ....[219]....
        /*dfac*/ 	.word	0x00041d30


	//   ....[220]....
        /*dfb0*/ 	.word	0x00041d40


	//   ....[221]....
        /*dfb4*/ 	.word	0x00041d70


	//   ....[222]....
        /*dfb8*/ 	.word	0x00041d80


	//   ....[223]....
        /*dfbc*/ 	.word	0x00041d90


	//   ....[224]....
        /*dfc0*/ 	.word	0x00041da0


	//   ....[225]....
        /*dfc4*/ 	.word	0x00041dd0


	//   ....[226]....
        /*dfc8*/ 	.word	0x00041de0


	//   ....[227]....
        /*dfcc*/ 	.word	0x00041df0


	//   ....[228]....
        /*dfd0*/ 	.word	0x00041e00


	//   ....[229]....
        /*dfd4*/ 	.word	0x00041e30


	//   ....[230]....
        /*dfd8*/ 	.word	0x00041e40


	//   ....[231]....
        /*dfdc*/ 	.word	0x00041e50


	//   ....[232]....
        /*dfe0*/ 	.word	0x00041e60


	//   ....[233]....
        /*dfe4*/ 	.word	0x00041e90


	//   ....[234]....
        /*dfe8*/ 	.word	0x00041ea0


	//   ....[235]....
        /*dfec*/ 	.word	0x00041eb0


	//   ....[236]....
        /*dff0*/ 	.word	0x00041ec0


	//   ....[237]....
        /*dff4*/ 	.word	0x00041ef0


	//   ....[238]....
        /*dff8*/ 	.word	0x00041f00


	//   ....[239]....
        /*dffc*/ 	.word	0x00041f10


	//   ....[240]....
        /*e000*/ 	.word	0x00041f20


	//   ....[241]....
        /*e004*/ 	.word	0x00041f50


	//   ....[242]....
        /*e008*/ 	.word	0x00041f60


	//   ....[243]....
        /*e00c*/ 	.word	0x00041f70


	//   ....[244]....
        /*e010*/ 	.word	0x00041f80


	//   ....[245]....
        /*e014*/ 	.word	0x00041fb0


	//   ....[246]....
        /*e018*/ 	.word	0x00041fc0


	//   ....[247]....
        /*e01c*/ 	.word	0x00041fd0


	//   ....[248]....
        /*e020*/ 	.word	0x00041fe0


	//   ....[249]....
        /*e024*/ 	.word	0x00042010


	//   ....[250]....
        /*e028*/ 	.word	0x00042020


	//   ....[251]....
        /*e02c*/ 	.word	0x00042030


	//   ....[252]....
        /*e030*/ 	.word	0x00042040


	//   ....[253]....
        /*e034*/ 	.word	0x00042080


	//   ....[254]....
        /*e038*/ 	.word	0x000480a0


	//   ....[255]....
        /*e03c*/ 	.word	0x000480b0


	//   ....[0]....
        /*e040*/ 	.word	0x000480c0


	//   ....[1]....
        /*e044*/ 	.word	0x000480f0


	//   ....[2]....
        /*e048*/ 	.word	0x00048100


	//   ....[3]....
        /*e04c*/ 	.word	0x00048110


	//   ....[4]....
        /*e050*/ 	.word	0x00048120


	//   ....[5]....
        /*e054*/ 	.word	0x00048150


	//   ....[6]....
        /*e058*/ 	.word	0x00048160


	//   ....[7]....
        /*e05c*/ 	.word	0x00048170


	//   ....[8]....
        /*e060*/ 	.word	0x00048180


	//   ....[9]....
        /*e064*/ 	.word	0x000481b0


	//   ....[10]....
        /*e068*/ 	.word	0x000481c0


	//   ....[11]....
        /*e06c*/ 	.word	0x000481d0


	//   ....[12]....
        /*e070*/ 	.word	0x000481e0


	//   ....[13]....
        /*e074*/ 	.word	0x00048210


	//   ....[14]....
        /*e078*/ 	.word	0x00048220


	//   ....[15]....
        /*e07c*/ 	.word	0x00048230


	//   ....[16]....
        /*e080*/ 	.word	0x00048240


	//   ....[17]....
        /*e084*/ 	.word	0x00048270


	//   ....[18]....
        /*e088*/ 	.word	0x00048280


	//   ....[19]....
        /*e08c*/ 	.word	0x00048290


	//   ....[20]....
        /*e090*/ 	.word	0x000482a0


	//   ....[21]....
        /*e094*/ 	.word	0x000482d0


	//   ....[22]....
        /*e098*/ 	.word	0x000482e0


	//   ....[23]....
        /*e09c*/ 	.word	0x000482f0


	//   ....[24]....
        /*e0a0*/ 	.word	0x00048300


	//   ....[25]....
        /*e0a4*/ 	.word	0x00048330


	//   ....[26]....
        /*e0a8*/ 	.word	0x00048340


	//   ....[27]....
        /*e0ac*/ 	.word	0x00048350


	//   ....[28]....
        /*e0b0*/ 	.word	0x00048360


	//   ....[29]....
        /*e0b4*/ 	.word	0x00048390


	//   ....[30]....
        /*e0b8*/ 	.word	0x000483a0


	//   ....[31]....
        /*e0bc*/ 	.word	0x000483b0


	//   ....[32]....
        /*e0c0*/ 	.word	0x000483c0


	//   ....[33]....
        /*e0c4*/ 	.word	0x000483f0


	//   ....[34]....
        /*e0c8*/ 	.word	0x00048400


	//   ....[35]....
        /*e0cc*/ 	.word	0x00048410


	//   ....[36]....
        /*e0d0*/ 	.word	0x00048420


	//   ....[37]....
        /*e0d4*/ 	.word	0x00048450


	//   ....[38]....
        /*e0d8*/ 	.word	0x00048460


	//   ....[39]....
        /*e0dc*/ 	.word	0x00048470


	//   ....[40]....
        /*e0e0*/ 	.word	0x00048480


	//   ....[41]....
        /*e0e4*/ 	.word	0x000484b0


	//   ....[42]....
        /*e0e8*/ 	.word	0x000484c0


	//   ....[43]....
        /*e0ec*/ 	.word	0x000484d0


	//   ....[44]....
        /*e0f0*/ 	.word	0x000484e0


	//   ....[45]....
        /*e0f4*/ 	.word	0x00048510


	//   ....[46]....
        /*e0f8*/ 	.word	0x00048520


	//   ....[47]....
        /*e0fc*/ 	.word	0x00048530


	//   ....[48]....
        /*e100*/ 	.word	0x00048540


	//   ....[49]....
        /*e104*/ 	.word	0x00048570


	//   ....[50]....
        /*e108*/ 	.word	0x00048580


	//   ....[51]....
        /*e10c*/ 	.word	0x00048590


	//   ....[52]....
        /*e110*/ 	.word	0x000485a0


	//   ....[53]....
        /*e114*/ 	.word	0x000485d0


	//   ....[54]....
        /*e118*/ 	.word	0x000485e0


	//   ....[55]....
        /*e11c*/ 	.word	0x000485f0


	//   ....[56]....
        /*e120*/ 	.word	0x00048600


	//   ....[57]....
        /*e124*/ 	.word	0x00048630


	//   ....[58]....
        /*e128*/ 	.word	0x00048640


	//   ....[59]....
        /*e12c*/ 	.word	0x00048650


	//   ....[60]....
        /*e130*/ 	.word	0x00048660


	//   ....[61]....
        /*e134*/ 	.word	0x00048690


	//   ....[62]....
        /*e138*/ 	.word	0x000486a0


	//   ....[63]....
        /*e13c*/ 	.word	0x000486b0


	//   ....[64]....
        /*e140*/ 	.word	0x000486c0


	//   ....[65]....
        /*e144*/ 	.word	0x000486f0


	//   ....[66]....
        /*e148*/ 	.word	0x00048700


	//   ....[67]....
        /*e14c*/ 	.word	0x00048710


	//   ....[68]....
        /*e150*/ 	.word	0x00048720


	//   ....[69]....
        /*e154*/ 	.word	0x00048750


	//   ....[70]....
        /*e158*/ 	.word	0x00048760


	//   ....[71]....
        /*e15c*/ 	.word	0x00048770


	//   ....[72]....
        /*e160*/ 	.word	0x00048780


	//   ....[73]....
        /*e164*/ 	.word	0x000487b0


	//   ....[74]....
        /*e168*/ 	.word	0x000487c0


	//   ....[75]....
        /*e16c*/ 	.word	0x000487d0


	//   ....[76]....
        /*e170*/ 	.word	0x000487e0


	//   ....[77]....
        /*e174*/ 	.word	0x00048810


	//   ....[78]....
        /*e178*/ 	.word	0x00048820


	//   ....[79]....
        /*e17c*/ 	.word	0x00048830


	//   ....[80]....
        /*e180*/ 	.word	0x00048840


	//   ....[81]....
        /*e184*/ 	.word	0x00048870


	//   ....[82]....
        /*e188*/ 	.word	0x00048880


	//   ....[83]....
        /*e18c*/ 	.word	0x00048890


	//   ....[84]....
        /*e190*/ 	.word	0x000488a0


	//   ....[85]....
        /*e194*/ 	.word	0x000488d0


	//   ....[86]....
        /*e198*/ 	.word	0x000488e0


	//   ....[87]....
        /*e19c*/ 	.word	0x000488f0


	//   ....[88]....
        /*e1a0*/ 	.word	0x00048900


	//   ....[89]....
        /*e1a4*/ 	.word	0x00048930


	//   ....[90]....
        /*e1a8*/ 	.word	0x00048940


	//   ....[91]....
        /*e1ac*/ 	.word	0x00048950


	//   ....[92]....
        /*e1b0*/ 	.word	0x00048960


	//   ....[93]....
        /*e1b4*/ 	.word	0x00048990


	//   ....[94]....
        /*e1b8*/ 	.word	0x000489a0


	//   ....[95]....
        /*e1bc*/ 	.word	0x000489b0


	//   ....[96]....
        /*e1c0*/ 	.word	0x000489c0


	//   ....[97]....
        /*e1c4*/ 	.word	0x000489f0


	//   ....[98]....
        /*e1c8*/ 	.word	0x00048a00


	//   ....[99]....
        /*e1cc*/ 	.word	0x00048a10


	//   ....[100]....
        /*e1d0*/ 	.word	0x00048a20


	//   ....[101]....
        /*e1d4*/ 	.word	0x00048a50


	//   ....[102]....
        /*e1d8*/ 	.word	0x00048a60


	//   ....[103]....
        /*e1dc*/ 	.word	0x00048a70


	//   ....[104]....
        /*e1e0*/ 	.word	0x00048a80


	//   ....[105]....
        /*e1e4*/ 	.word	0x00048ab0


	//   ....[106]....
        /*e1e8*/ 	.word	0x00048ac0


	//   ....[107]....
        /*e1ec*/ 	.word	0x00048ad0


	//   ....[108]....
        /*e1f0*/ 	.word	0x00048ae0


	//   ....[109]....
        /*e1f4*/ 	.word	0x00048b10


	//   ....[110]....
        /*e1f8*/ 	.word	0x00048b20


	//   ....[111]....
        /*e1fc*/ 	.word	0x00048b30


	//   ....[112]....
        /*e200*/ 	.word	0x00048b40


	//   ....[113]....
        /*e204*/ 	.word	0x00048b70


	//   ....[114]....
        /*e208*/ 	.word	0x00048b80


	//   ....[115]....
        /*e20c*/ 	.word	0x00048b90


	//   ....[116]....
        /*e210*/ 	.word	0x00048ba0


	//   ....[117]....
        /*e214*/ 	.word	0x00048bd0


	//   ....[118]....
        /*e218*/ 	.word	0x00048be0


	//   ....[119]....
        /*e21c*/ 	.word	0x00048bf0


	//   ....[120]....
        /*e220*/ 	.word	0x00048c00


	//   ....[121]....
        /*e224*/ 	.word	0x00048c30


	//   ....[122]....
        /*e228*/ 	.word	0x00048c40


	//   ....[123]....
        /*e22c*/ 	.word	0x00048c50


	//   ....[124]....
        /*e230*/ 	.word	0x00048c60


	//   ....[125]....
        /*e234*/ 	.word	0x00048c90


	//   ....[126]....
        /*e238*/ 	.word	0x00048ca0


	//   ....[127]....
        /*e23c*/ 	.word	0x00048cb0


	//   ....[128]....
        /*e240*/ 	.word	0x00048cc0


	//   ....[129]....
        /*e244*/ 	.word	0x00048cf0


	//   ....[130]....
        /*e248*/ 	.word	0x00048d00


	//   ....[131]....
        /*e24c*/ 	.word	0x00048d10


	//   ....[132]....
        /*e250*/ 	.word	0x00048d20


	//   ....[133]....
        /*e254*/ 	.word	0x00048d50


	//   ....[134]....
        /*e258*/ 	.word	0x00048d60


	//   ....[135]....
        /*e25c*/ 	.word	0x00048d70


	//   ....[136]....
        /*e260*/ 	.word	0x00048d80


	//   ....[137]....
        /*e264*/ 	.word	0x00048db0


	//   ....[138]....
        /*e268*/ 	.word	0x00048dc0


	//   ....[139]....
        /*e26c*/ 	.word	0x00048dd0


	//   ....[140]....
        /*e270*/ 	.word	0x00048de0


	//   ....[141]....
        /*e274*/ 	.word	0x00048e10


	//   ....[142]....
        /*e278*/ 	.word	0x00048e20


	//   ....[143]....
        /*e27c*/ 	.word	0x00048e30


	//   ....[144]....
        /*e280*/ 	.word	0x00048e40


	//   ....[145]....
        /*e284*/ 	.word	0x00048e70


	//   ....[146]....
        /*e288*/ 	.word	0x00048e80


	//   ....[147]....
        /*e28c*/ 	.word	0x00048e90


	//   ....[148]....
        /*e290*/ 	.word	0x00048ea0


	//   ....[149]....
        /*e294*/ 	.word	0x00048ed0


	//   ....[150]....
        /*e298*/ 	.word	0x00048ee0


	//   ....[151]....
        /*e29c*/ 	.word	0x00048ef0


	//   ....[152]....
        /*e2a0*/ 	.word	0x00048f00


	//   ....[153]....
        /*e2a4*/ 	.word	0x00048f30


	//   ....[154]....
        /*e2a8*/ 	.word	0x00048f40


	//   ....[155]....
        /*e2ac*/ 	.word	0x00048f50


	//   ....[156]....
        /*e2b0*/ 	.word	0x00048f60


	//   ....[157]....
        /*e2b4*/ 	.word	0x00048f90


	//   ....[158]....
        /*e2b8*/ 	.word	0x00048fa0


	//   ....[159]....
        /*e2bc*/ 	.word	0x00048fb0


	//   ....[160]....
        /*e2c0*/ 	.word	0x00048fc0


	//   ....[161]....
        /*e2c4*/ 	.word	0x00048ff0


	//   ....[162]....
        /*e2c8*/ 	.word	0x00049000


	//   ....[163]....
        /*e2cc*/ 	.word	0x00049010


	//   ....[164]....
        /*e2d0*/ 	.word	0x00049020


	//   ....[165]....
        /*e2d4*/ 	.word	0x00049050


	//   ....[166]....
        /*e2d8*/ 	.word	0x00049060


	//   ....[167]....
        /*e2dc*/ 	.word	0x00049070


	//   ....[168]....
        /*e2e0*/ 	.word	0x00049080


	//   ....[169]....
        /*e2e4*/ 	.word	0x000490b0


	//   ....[170]....
        /*e2e8*/ 	.word	0x000490c0


	//   ....[171]....
        /*e2ec*/ 	.word	0x000490d0


	//   ....[172]....
        /*e2f0*/ 	.word	0x000490e0


	//   ....[173]....
        /*e2f4*/ 	.word	0x00049110


	//   ....[174]....
        /*e2f8*/ 	.word	0x00049120


	//   ....[175]....
        /*e2fc*/ 	.word	0x00049130


	//   ....[176]....
        /*e300*/ 	.word	0x00049140


	//   ....[177]....
        /*e304*/ 	.word	0x00049170


	//   ....[178]....
        /*e308*/ 	.word	0x00049180


	//   ....[179]....
        /*e30c*/ 	.word	0x00049190


	//   ....[180]....
        /*e310*/ 	.word	0x000491a0


	//   ....[181]....
        /*e314*/ 	.word	0x000491d0


	//   ....[182]....
        /*e318*/ 	.word	0x000491e0


	//   ....[183]....
        /*e31c*/ 	.word	0x000491f0


	//   ....[184]....
        /*e320*/ 	.word	0x00049200


	//   ....[185]....
        /*e324*/ 	.word	0x00049230


	//   ....[186]....
        /*e328*/ 	.word	0x00049240


	//   ....[187]....
        /*e32c*/ 	.word	0x00049250


	//   ....[188]....
        /*e330*/ 	.word	0x00049260


	//   ....[189]....
        /*e334*/ 	.word	0x00049290


	//   ....[190]....
        /*e338*/ 	.word	0x000492a0


	//   ....[191]....
        /*e33c*/ 	.word	0x000492b0


	//   ....[192]....
        /*e340*/ 	.word	0x000492c0


	//   ....[193]....
        /*e344*/ 	.word	0x000492f0


	//   ....[194]....
        /*e348*/ 	.word	0x00049300


	//   ....[195]....
        /*e34c*/ 	.word	0x00049310


	//   ....[196]....
        /*e350*/ 	.word	0x00049320


	//   ....[197]....
        /*e354*/ 	.word	0x00049350


	//   ....[198]....
        /*e358*/ 	.word	0x00049360


	//   ....[199]....
        /*e35c*/ 	.word	0x00049370


	//   ....[200]....
        /*e360*/ 	.word	0x00049380


	//   ....[201]....
        /*e364*/ 	.word	0x000493b0


	//   ....[202]....
        /*e368*/ 	.word	0x000493c0


	//   ....[203]....
        /*e36c*/ 	.word	0x000493d0


	//   ....[204]....
        /*e370*/ 	.word	0x000493e0


	//   ....[205]....
        /*e374*/ 	.word	0x00049410


	//   ....[206]....
        /*e378*/ 	.word	0x00049420


	//   ....[207]....
        /*e37c*/ 	.word	0x00049430


	//   ....[208]....
        /*e380*/ 	.word	0x00049440


	//   ....[209]....
        /*e384*/ 	.word	0x00049470


	//   ....[210]....
        /*e388*/ 	.word	0x00049480


	//   ....[211]....
        /*e38c*/ 	.word	0x00049490


	//   ....[212]....
        /*e390*/ 	.word	0x000494a0


	//   ....[213]....
        /*e394*/ 	.word	0x000494d0


	//   ....[214]....
        /*e398*/ 	.word	0x000494e0


	//   ....[215]....
        /*e39c*/ 	.word	0x000494f0


	//   ....[216]....
        /*e3a0*/ 	.word	0x00049500


	//   ....[217]....
        /*e3a4*/ 	.word	0x00049530


	//   ....[218]....
        /*e3a8*/ 	.word	0x00049540


	//   ....[219]....
        /*e3ac*/ 	.word	0x00049550


	//   ....[220]....
        /*e3b0*/ 	.word	0x00049560


	//   ....[221]....
        /*e3b4*/ 	.word	0x00049590


	//   ....[222]....
        /*e3b8*/ 	.word	0x000495a0


	//   ....[223]....
        /*e3bc*/ 	.word	0x000495b0


	//   ....[224]....
        /*e3c0*/ 	.word	0x000495c0


	//   ....[225]....
        /*e3c4*/ 	.word	0x000495f0


	//   ....[226]....
        /*e3c8*/ 	.word	0x00049600


	//   ....[227]....
        /*e3cc*/ 	.word	0x00049610


	//   ....[228]....
        /*e3d0*/ 	.word	0x00049620


	//   ....[229]....
        /*e3d4*/ 	.word	0x00049650


	//   ....[230]....
        /*e3d8*/ 	.word	0x00049660


	//   ....[231]....
        /*e3dc*/ 	.word	0x00049670


	//   ....[232]....
        /*e3e0*/ 	.word	0x00049680


	//   ....[233]....
        /*e3e4*/ 	.word	0x000496b0


	//   ....[234]....
        /*e3e8*/ 	.word	0x000496c0


	//   ....[235]....
        /*e3ec*/ 	.word	0x000496d0


	//   ....[236]....
        /*e3f0*/ 	.word	0x000496e0


	//   ....[237]....
        /*e3f4*/ 	.word	0x00049710


	//   ....[238]....
        /*e3f8*/ 	.word	0x00049720


	//   ....[239]....
        /*e3fc*/ 	.word	0x00049730


	//   ....[240]....
        /*e400*/ 	.word	0x00049740


	//   ....[241]....
        /*e404*/ 	.word	0x00049770


	//   ....[242]....
        /*e408*/ 	.word	0x00049780


	//   ....[243]....
        /*e40c*/ 	.word	0x00049790


	//   ....[244]....
        /*e410*/ 	.word	0x000497a0


	//   ....[245]....
        /*e414*/ 	.word	0x000497d0


	//   ....[246]....
        /*e418*/ 	.word	0x000497e0


	//   ....[247]....
        /*e41c*/ 	.word	0x000497f0


	//   ....[248]....
        /*e420*/ 	.word	0x00049800


	//   ....[249]....
        /*e424*/ 	.word	0x00049830


	//   ....[250]....
        /*e428*/ 	.word	0x00049840


	//   ....[251]....
        /*e42c*/ 	.word	0x00049850


	//   ....[252]....
        /*e430*/ 	.word	0x00049860


	//   ....[253]....
        /*e434*/ 	.word	0x00049890


	//   ....[254]....
        /*e438*/ 	.word	0x000498a0


	//   ....[255]....
        /*e43c*/ 	.word	0x000498b0


	//   ....[0]....
        /*e440*/ 	.word	0x000498c0


	//   ....[1]....
        /*e444*/ 	.word	0x000498f0


	//   ....[2]....
        /*e448*/ 	.word	0x00049900


	//   ....[3]....
        /*e44c*/ 	.word	0x00049910


	//   ....[4]....
        /*e450*/ 	.word	0x00049920


	//   ....[5]....
        /*e454*/ 	.word	0x00049950


	//   ....[6]....
        /*e458*/ 	.word	0x00049960


	//   ....[7]....
        /*e45c*/ 	.word	0x00049970


	//   ....[8]....
        /*e460*/ 	.word	0x00049980


	//   ....[9]....
        /*e464*/ 	.word	0x000499b0


	//   ....[10]....
        /*e468*/ 	.word	0x000499c0


	//   ....[11]....
        /*e46c*/ 	.word	0x000499d0


	//   ....[12]....
        /*e470*/ 	.word	0x000499e0


	//   ....[13]....
        /*e474*/ 	.word	0x00049a10


	//   ....[14]....
        /*e478*/ 	.word	0x00049a20


	//   ....[15]....
        /*e47c*/ 	.word	0x00049a30


	//   ....[16]....
        /*e480*/ 	.word	0x00049a40


	//   ....[17]....
        /*e484*/ 	.word	0x00049a70


	//   ....[18]....
        /*e488*/ 	.word	0x00049a80


	//   ....[19]....
        /*e48c*/ 	.word	0x00049a90


	//   ....[20]....
        /*e490*/ 	.word	0x00049aa0


	//   ....[21]....
        /*e494*/ 	.word	0x00049ad0


	//   ....[22]....
        /*e498*/ 	.word	0x00049ae0


	//   ....[23]....
        /*e49c*/ 	.word	0x00049af0


	//   ....[24]....
        /*e4a0*/ 	.word	0x00049b00


	//   ....[25]....
        /*e4a4*/ 	.word	0x00049b30


	//   ....[26]....
        /*e4a8*/ 	.word	0x00049b40


	//   ....[27]....
        /*e4ac*/ 	.word	0x00049b50


	//   ....[28]....
        /*e4b0*/ 	.word	0x00049b60


	//   ....[29]....
        /*e4b4*/ 	.word	0x00049b90


	//   ....[30]....
        /*e4b8*/ 	.word	0x00049ba0


	//   ....[31]....
        /*e4bc*/ 	.word	0x00049bb0


	//   ....[32]....
        /*e4c0*/ 	.word	0x00049bc0


	//   ....[33]....
        /*e4c4*/ 	.word	0x00049bf0


	//   ....[34]....
        /*e4c8*/ 	.word	0x00049c00


	//   ....[35]....
        /*e4cc*/ 	.word	0x00049c10


	//   ....[36]....
        /*e4d0*/ 	.word	0x00049c20


	//   ....[37]....
        /*e4d4*/ 	.word	0x00049c50


	//   ....[38]....
        /*e4d8*/ 	.word	0x00049c60


	//   ....[39]....
        /*e4dc*/ 	.word	0x00049c70


	//   ....[40]....
        /*e4e0*/ 	.word	0x00049c80


	//   ....[41]....
        /*e4e4*/ 	.word	0x00049cb0


	//   ....[42]....
        /*e4e8*/ 	.word	0x00049cc0


	//   ....[43]....
        /*e4ec*/ 	.word	0x00049cd0


	//   ....[44]....
        /*e4f0*/ 	.word	0x00049ce0


	//   ....[45]....
        /*e4f4*/ 	.word	0x00049d10


	//   ....[46]....
        /*e4f8*/ 	.word	0x00049d20


	//   ....[47]....
        /*e4fc*/ 	.word	0x00049d30


	//   ....[48]....
        /*e500*/ 	.word	0x00049d40


	//   ....[49]....
        /*e504*/ 	.word	0x00049d70


	//   ....[50]....
        /*e508*/ 	.word	0x00049d80


	//   ....[51]....
        /*e50c*/ 	.word	0x00049d90


	//   ....[52]....
        /*e510*/ 	.word	0x00049da0


	//   ....[53]....
        /*e514*/ 	.word	0x00049dd0


	//   ....[54]....
        /*e518*/ 	.word	0x00049de0


	//   ....[55]....
        /*e51c*/ 	.word	0x00049df0


	//   ....[56]....
        /*e520*/ 	.word	0x00049e00


	//   ....[57]....
        /*e524*/ 	.word	0x00049e30


	//   ....[58]....
        /*e528*/ 	.word	0x00049e40


	//   ....[59]....
        /*e52c*/ 	.word	0x00049e50


	//   ....[60]....
        /*e530*/ 	.word	0x00049e60


	//   ....[61]....
        /*e534*/ 	.word	0x00049e90


	//   ....[62]....
        /*e538*/ 	.word	0x00049ea0


	//   ....[63]....
        /*e53c*/ 	.word	0x00049eb0


	//   ....[64]....
        /*e540*/ 	.word	0x00049ec0


	//   ....[65]....
        /*e544*/ 	.word	0x00049ef0


	//   ....[66]....
        /*e548*/ 	.word	0x00049f00


	//   ....[67]....
        /*e54c*/ 	.word	0x00049f10


	//   ....[68]....
        /*e550*/ 	.word	0x00049f20


	//   ....[69]....
        /*e554*/ 	.word	0x00049f50


	//   ....[70]....
        /*e558*/ 	.word	0x00049f60


	//   ....[71]....
        /*e55c*/ 	.word	0x00049f70


	//   ....[72]....
        /*e560*/ 	.word	0x00049f80


	//   ....[73]....
        /*e564*/ 	.word	0x00049fb0


	//   ....[74]....
        /*e568*/ 	.word	0x00049fc0


	//   ....[75]....
        /*e56c*/ 	.word	0x00049fd0


	//   ....[76]....
        /*e570*/ 	.word	0x00049fe0


	//   ....[77]....
        /*e574*/ 	.word	0x0004a010


	//   ....[78]....
        /*e578*/ 	.word	0x0004a020


	//   ....[79]....
        /*e57c*/ 	.word	0x0004a030


	//   ....[80]....
        /*e580*/ 	.word	0x0004a040


	//   ....[81]....
        /*e584*/ 	.word	0x0004a070


	//   ....[82]....
        /*e588*/ 	.word	0x0004a080


	//   ....[83]....
        /*e58c*/ 	.word	0x0004a090


	//   ....[84]....
        /*e590*/ 	.word	0x0004a0a0


	//   ....[85]....
        /*e594*/ 	.word	0x0004a0d0


	//   ....[86]....
        /*e598*/ 	.word	0x0004a0e0


	//   ....[87]....
        /*e59c*/ 	.word	0x0004a0f0


	//   ....[88]....
        /*e5a0*/ 	.word	0x0004a100


	//   ....[89]....
        /*e5a4*/ 	.word	0x0004a130


	//   ....[90]....
        /*e5a8*/ 	.word	0x0004a140


	//   ....[91]....
        /*e5ac*/ 	.word	0x0004a150


	//   ....[92]....
        /*e5b0*/ 	.word	0x0004a160


	//   ....[93]....
        /*e5b4*/ 	.word	0x0004a190


	//   ....[94]....
        /*e5b8*/ 	.word	0x0004a1a0


	//   ....[95]....
        /*e5bc*/ 	.word	0x0004a1b0


	//   ....[96]....
        /*e5c0*/ 	.word	0x0004a1c0


	//   ....[97]....
        /*e5c4*/ 	.word	0x0004a1f0


	//   ....[98]....
        /*e5c8*/ 	.word	0x0004a200


	//   ....[99]....
        /*e5cc*/ 	.word	0x0004a210


	//   ....[100]....
        /*e5d0*/ 	.word	0x0004a220


	//   ....[101]....
        /*e5d4*/ 	.word	0x0004a250


	//   ....[102]....
        /*e5d8*/ 	.word	0x0004a260


	//   ....[103]....
        /*e5dc*/ 	.word	0x0004a270


	//   ....[104]....
        /*e5e0*/ 	.word	0x0004a280


	//   ....[105]....
        /*e5e4*/ 	.word	0x0004a2b0


	//   ....[106]....
        /*e5e8*/ 	.word	0x0004a2c0


	//   ....[107]....
        /*e5ec*/ 	.word	0x0004a2d0


	//   ....[108]....
        /*e5f0*/ 	.word	0x0004a2e0


	//   ....[109]....
        /*e5f4*/ 	.word	0x0004a310


	//   ....[110]....
        /*e5f8*/ 	.word	0x0004a320


	//   ....[111]....
        /*e5fc*/ 	.word	0x0004a330


	//   ....[112]....
        /*e600*/ 	.word	0x0004a340


	//   ....[113]....
        /*e604*/ 	.word	0x0004a370


	//   ....[114]....
        /*e608*/ 	.word	0x0004a380


	//   ....[115]....
        /*e60c*/ 	.word	0x0004a390


	//   ....[116]....
        /*e610*/ 	.word	0x0004a3a0


	//   ....[117]....
        /*e614*/ 	.word	0x0004a3d0


	//   ....[118]....
        /*e618*/ 	.word	0x0004a3e0


	//   ....[119]....
        /*e61c*/ 	.word	0x0004a3f0


	//   ....[120]....
        /*e620*/ 	.word	0x0004a400


	//   ....[121]....
        /*e624*/ 	.word	0x0004a430


	//   ....[122]....
        /*e628*/ 	.word	0x0004a440


	//   ....[123]....
        /*e62c*/ 	.word	0x0004a450


	//   ....[124]....
        /*e630*/ 	.word	0x0004a460


	//   ....[125]....
        /*e634*/ 	.word	0x0004a490


	//   ....[126]....
        /*e638*/ 	.word	0x0004a4a0


	//   ....[127]....
        /*e63c*/ 	.word	0x0004a4b0


	//   ....[128]....
        /*e640*/ 	.word	0x0004a4c0


	//   ....[129]....
        /*e644*/ 	.word	0x0004a4f0


	//   ....[130]....
        /*e648*/ 	.word	0x0004a500


	//   ....[131]....
        /*e64c*/ 	.word	0x0004a510


	//   ....[132]....
        /*e650*/ 	.word	0x0004a520


	//   ....[133]....
        /*e654*/ 	.word	0x0004a550


	//   ....[134]....
        /*e658*/ 	.word	0x0004a560


	//   ....[135]....
        /*e65c*/ 	.word	0x0004a570


	//   ....[136]....
        /*e660*/ 	.word	0x0004a580


	//   ....[137]....
        /*e664*/ 	.word	0x0004a5b0


	//   ....[138]....
        /*e668*/ 	.word	0x0004a5c0


	//   ....[139]....
        /*e66c*/ 	.word	0x0004a5d0


	//   ....[140]....
        /*e670*/ 	.word	0x0004a5e0


	//   ....[141]....
        /*e674*/ 	.word	0x0004a610


	//   ....[142]....
        /*e678*/ 	.word	0x0004a620


	//   ....[143]....
        /*e67c*/ 	.word	0x0004a630


	//   ....[144]....
        /*e680*/ 	.word	0x0004a640


	//   ....[145]....
        /*e684*/ 	.word	0x0004a670


	//   ....[146]....
        /*e688*/ 	.word	0x0004a680


	//   ....[147]....
        /*e68c*/ 	.word	0x0004a690


	//   ....[148]....
        /*e690*/ 	.word	0x0004a6a0


	//   ....[149]....
        /*e694*/ 	.word	0x0004a6d0


	//   ....[150]....
        /*e698*/ 	.word	0x0004a6e0


	//   ....[151]....
        /*e69c*/ 	.word	0x0004a6f0


	//   ....[152]....
        /*e6a0*/ 	.word	0x0004a700


	//   ....[153]....
        /*e6a4*/ 	.word	0x0004a730


	//   ....[154]....
        /*e6a8*/ 	.word	0x0004a740


	//   ....[155]....
        /*e6ac*/ 	.word	0x0004a750


	//   ....[156]....
        /*e6b0*/ 	.word	0x0004a760


	//   ....[157]....
        /*e6b4*/ 	.word	0x0004a790


	//   ....[158]....
        /*e6b8*/ 	.word	0x0004a7a0


	//   ....[159]....
        /*e6bc*/ 	.word	0x0004a7b0


	//   ....[160]....
        /*e6c0*/ 	.word	0x0004a7c0


	//   ....[161]....
        /*e6c4*/ 	.word	0x0004a7f0


	//   ....[162]....
        /*e6c8*/ 	.word	0x0004a800


	//   ....[163]....
        /*e6cc*/ 	.word	0x0004a810


	//   ....[164]....
        /*e6d0*/ 	.word	0x0004a820


	//   ....[165]....
        /*e6d4*/ 	.word	0x0004a850


	//   ....[166]....
        /*e6d8*/ 	.word	0x0004a860


	//   ....[167]....
        /*e6dc*/ 	.word	0x0004a870


	//   ....[168]....
        /*e6e0*/ 	.word	0x0004a880


	//   ....[169]....
        /*e6e4*/ 	.word	0x0004a8b0


	//   ....[170]....
        /*e6e8*/ 	.word	0x0004a8c0


	//   ....[171]....
        /*e6ec*/ 	.word	0x0004a8d0


	//   ....[172]....
        /*e6f0*/ 	.word	0x0004a8e0


	//   ....[173]....
        /*e6f4*/ 	.word	0x0004a910


	//   ....[174]....
        /*e6f8*/ 	.word	0x0004a920


	//   ....[175]....
        /*e6fc*/ 	.word	0x0004a930


	//   ....[176]....
        /*e700*/ 	.word	0x0004a940


	//   ....[177]....
        /*e704*/ 	.word	0x0004a970


	//   ....[178]....
        /*e708*/ 	.word	0x0004a980


	//   ....[179]....
        /*e70c*/ 	.word	0x0004a990


	//   ....[180]....
        /*e710*/ 	.word	0x0004a9a0


	//   ....[181]....
        /*e714*/ 	.word	0x0004a9d0


	//   ....[182]....
        /*e718*/ 	.word	0x0004a9e0


	//   ....[183]....
        /*e71c*/ 	.word	0x0004a9f0


	//   ....[184]....
        /*e720*/ 	.word	0x0004aa00


	//   ....[185]....
        /*e724*/ 	.word	0x0004aa30


	//   ....[186]....
        /*e728*/ 	.word	0x0004aa40


	//   ....[187]....
        /*e72c*/ 	.word	0x0004aa50


	//   ....[188]....
        /*e730*/ 	.word	0x0004aa60


	//   ....[189]....
        /*e734*/ 	.word	0x0004aa90


	//   ....[190]....
        /*e738*/ 	.word	0x0004aaa0


	//   ....[191]....
        /*e73c*/ 	.word	0x0004aab0


	//   ....[192]....
        /*e740*/ 	.word	0x0004aac0


	//   ....[193]....
        /*e744*/ 	.word	0x0004aaf0


	//   ....[194]....
        /*e748*/ 	.word	0x0004ab00


	//   ....[195]....
        /*e74c*/ 	.word	0x0004ab10


	//   ....[196]....
        /*e750*/ 	.word	0x0004ab20


	//   ....[197]....
        /*e754*/ 	.word	0x0004ab50


	//   ....[198]....
        /*e758*/ 	.word	0x0004ab60


	//   ....[199]....
        /*e75c*/ 	.word	0x0004ab70


	//   ....[200]....
        /*e760*/ 	.word	0x0004ab80


	//   ....[201]....
        /*e764*/ 	.word	0x0004abb0


	//   ....[202]....
        /*e768*/ 	.word	0x0004abc0


	//   ....[203]....
        /*e76c*/ 	.word	0x0004abd0


	//   ....[204]....
        /*e770*/ 	.word	0x0004abe0


	//   ....[205]....
        /*e774*/ 	.word	0x0004ac10


	//   ....[206]....
        /*e778*/ 	.word	0x0004ac20


	//   ....[207]....
        /*e77c*/ 	.word	0x0004ac30


	//   ....[208]....
        /*e780*/ 	.word	0x0004ac40


	//   ....[209]....
        /*e784*/ 	.word	0x0004ac70


	//   ....[210]....
        /*e788*/ 	.word	0x0004ac80


	//   ....[211]....
        /*e78c*/ 	.word	0x0004ac90


	//   ....[212]....
        /*e790*/ 	.word	0x0004aca0


	//   ....[213]....
        /*e794*/ 	.word	0x0004acd0


	//   ....[214]....
        /*e798*/ 	.word	0x0004ace0


	//   ....[215]....
        /*e79c*/ 	.word	0x0004acf0


	//   ....[216]....
        /*e7a0*/ 	.word	0x0004ad00


	//   ....[217]....
        /*e7a4*/ 	.word	0x0004ad30


	//   ....[218]....
        /*e7a8*/ 	.word	0x0004ad40


	//   ....[219]....
        /*e7ac*/ 	.word	0x0004ad50


	//   ....[220]....
        /*e7b0*/ 	.word	0x0004ad60


	//   ....[221]....
        /*e7b4*/ 	.word	0x0004ad90


	//   ....[222]....
        /*e7b8*/ 	.word	0x0004ada0


	//   ....[223]....
        /*e7bc*/ 	.word	0x0004adb0


	//   ....[224]....
        /*e7c0*/ 	.word	0x0004adc0


	//   ....[225]....
        /*e7c4*/ 	.word	0x0004adf0


	//   ....[226]....
        /*e7c8*/ 	.word	0x0004ae00


	//   ....[227]....
        /*e7cc*/ 	.word	0x0004ae10


	//   ....[228]....
        /*e7d0*/ 	.word	0x0004ae20


	//   ....[229]....
        /*e7d4*/ 	.word	0x0004ae50


	//   ....[230]....
        /*e7d8*/ 	.word	0x0004ae60


	//   ....[231]....
        /*e7dc*/ 	.word	0x0004ae70


	//   ....[232]....
        /*e7e0*/ 	.word	0x0004ae80


	//   ....[233]....
        /*e7e4*/ 	.word	0x0004aeb0


	//   ....[234]....
        /*e7e8*/ 	.word	0x0004aec0


	//   ....[235]....
        /*e7ec*/ 	.word	0x0004aed0


	//   ....[236]....
        /*e7f0*/ 	.word	0x0004aee0


	//   ....[237]....
        /*e7f4*/ 	.word	0x0004af10


	//   ....[238]....
        /*e7f8*/ 	.word	0x0004af20


	//   ....[239]....
        /*e7fc*/ 	.word	0x0004af30


	//   ....[240]....
        /*e800*/ 	.word	0x0004af40


	//   ....[241]....
        /*e804*/ 	.word	0x0004af70


	//   ....[242]....
        /*e808*/ 	.word	0x0004af80


	//   ....[243]....
        /*e80c*/ 	.word	0x0004af90


	//   ....[244]....
        /*e810*/ 	.word	0x0004afa0


	//   ....[245]....
        /*e814*/ 	.word	0x0004afd0


	//   ....[246]....
        /*e818*/ 	.word	0x0004afe0


	//   ....[247]....
        /*e81c*/ 	.word	0x0004aff0


	//   ....[248]....
        /*e820*/ 	.word	0x0004b000


	//   ....[249]....
        /*e824*/ 	.word	0x0004b030


	//   ....[250]....
        /*e828*/ 	.word	0x0004b040


	//   ....[251]....
        /*e82c*/ 	.word	0x0004b050


	//   ....[252]....
        /*e830*/ 	.word	0x0004b060


	//   ....[253]....
        /*e834*/ 	.word	0x0004b090


	//   ....[254]....
        /*e838*/ 	.word	0x0004b0a0


	//   ....[255]....
        /*e83c*/ 	.word	0x0004b0b0


	//   ....[0]....
        /*e840*/ 	.word	0x0004b0c0


	//   ....[1]....
        /*e844*/ 	.word	0x0004b0f0


	//   ....[2]....
        /*e848*/ 	.word	0x0004b100


	//   ....[3]....
        /*e84c*/ 	.word	0x0004b110


	//   ....[4]....
        /*e850*/ 	.word	0x0004b120


	//   ....[5]....
        /*e854*/ 	.word	0x0004b150


	//   ....[6]....
        /*e858*/ 	.word	0x0004b160


	//   ....[7]....
        /*e85c*/ 	.word	0x0004b170


	//   ....[8]....
        /*e860*/ 	.word	0x0004b180


	//   ....[9]....
        /*e864*/ 	.word	0x0004b1b0


	//   ....[10]....
        /*e868*/ 	.word	0x0004b1c0


	//   ....[11]....
        /*e86c*/ 	.word	0x0004b1d0


	//   ....[12]....
        /*e870*/ 	.word	0x0004b1e0


	//   ....[13]....
        /*e874*/ 	.word	0x0004b210


	//   ....[14]....
        /*e878*/ 	.word	0x0004b220


	//   ....[15]....
        /*e87c*/ 	.word	0x0004b230


	//   ....[16]....
        /*e880*/ 	.word	0x0004b240


	//   ....[17]....
        /*e884*/ 	.word	0x0004b270


	//   ....[18]....
        /*e888*/ 	.word	0x0004b280


	//   ....[19]....
        /*e88c*/ 	.word	0x0004b290


	//   ....[20]....
        /*e890*/ 	.word	0x0004b2a0


	//   ....[21]....
        /*e894*/ 	.word	0x0004b2d0


	//   ....[22]....
        /*e898*/ 	.word	0x0004b2e0


	//   ....[23]....
        /*e89c*/ 	.word	0x0004b2f0


	//   ....[24]....
        /*e8a0*/ 	.word	0x0004b300


	//   ....[25]....
        /*e8a4*/ 	.word	0x0004b330


	//   ....[26]....
        /*e8a8*/ 	.word	0x0004b340


	//   ....[27]....
        /*e8ac*/ 	.word	0x0004b350


	//   ....[28]....
        /*e8b0*/ 	.word	0x0004b360


	//   ....[29]....
        /*e8b4*/ 	.word	0x0004b390


	//   ....[30]....
        /*e8b8*/ 	.word	0x0004b3a0


	//   ....[31]....
        /*e8bc*/ 	.word	0x0004b3b0


	//   ....[32]....
        /*e8c0*/ 	.word	0x0004b3c0


	//   ....[33]....
        /*e8c4*/ 	.word	0x0004b3f0


	//   ....[34]....
        /*e8c8*/ 	.word	0x0004b400


	//   ....[35]....
        /*e8cc*/ 	.word	0x0004b410


	//   ....[36]....
        /*e8d0*/ 	.word	0x0004b420


	//   ....[37]....
        /*e8d4*/ 	.word	0x0004b450


	//   ....[38]....
        /*e8d8*/ 	.word	0x0004b460


	//   ....[39]....
        /*e8dc*/ 	.word	0x0004b470


	//   ....[40]....
        /*e8e0*/ 	.word	0x0004b480


	//   ....[41]....
        /*e8e4*/ 	.word	0x0004b4b0


	//   ....[42]....
        /*e8e8*/ 	.word	0x0004b4c0


	//   ....[43]....
        /*e8ec*/ 	.word	0x0004b4d0


	//   ....[44]....
        /*e8f0*/ 	.word	0x0004b4e0


	//   ....[45]....
        /*e8f4*/ 	.word	0x0004b510


	//   ....[46]....
        /*e8f8*/ 	.word	0x0004b520


	//   ....[47]....
        /*e8fc*/ 	.word	0x0004b530


	//   ....[48]....
        /*e900*/ 	.word	0x0004b540


	//   ....[49]....
        /*e904*/ 	.word	0x0004b570


	//   ....[50]....
        /*e908*/ 	.word	0x0004b580


	//   ....[51]....
        /*e90c*/ 	.word	0x0004b590


	//   ....[52]....
        /*e910*/ 	.word	0x0004b5a0


	//   ....[53]....
        /*e914*/ 	.word	0x0004b5d0


	//   ....[54]....
        /*e918*/ 	.word	0x0004b5e0


	//   ....[55]....
        /*e91c*/ 	.word	0x0004b5f0


	//   ....[56]....
        /*e920*/ 	.word	0x0004b600


	//   ....[57]....
        /*e924*/ 	.word	0x0004b630


	//   ....[58]....
        /*e928*/ 	.word	0x0004b640


	//   ....[59]....
        /*e92c*/ 	.word	0x0004b650


	//   ....[60]....
        /*e930*/ 	.word	0x0004b660


	//   ....[61]....
        /*e934*/ 	.word	0x0004b690


	//   ....[62]....
        /*e938*/ 	.word	0x0004b6a0


	//   ....[63]....
        /*e93c*/ 	.word	0x0004b6b0


	//   ....[64]....
        /*e940*/ 	.word	0x0004b6c0


	//   ....[65]....
        /*e944*/ 	.word	0x0004b6f0


	//   ....[66]....
        /*e948*/ 	.word	0x0004b700


	//   ....[67]....
        /*e94c*/ 	.word	0x0004b710


	//   ....[68]....
        /*e950*/ 	.word	0x0004b720


	//   ....[69]....
        /*e954*/ 	.word	0x0004b750


	//   ....[70]....
        /*e958*/ 	.word	0x0004b760


	//   ....[71]....
        /*e95c*/ 	.word	0x0004b770


	//   ....[72]....
        /*e960*/ 	.word	0x0004b780


	//   ....[73]....
        /*e964*/ 	.word	0x0004b7b0


	//   ....[74]....
        /*e968*/ 	.word	0x0004b7c0


	//   ....[75]....
        /*e96c*/ 	.word	0x0004b7d0


	//   ....[76]....
        /*e970*/ 	.word	0x0004b7e0


	//   ....[77]....
        /*e974*/ 	.word	0x0004b810


	//   ....[78]....
        /*e978*/ 	.word	0x0004b820


	//   ....[79]....
        /*e97c*/ 	.word	0x0004b830


	//   ....[80]....
        /*e980*/ 	.word	0x0004b840


	//   ....[81]....
        /*e984*/ 	.word	0x0004b870


	//   ....[82]....
        /*e988*/ 	.word	0x0004b880


	//   ....[83]....
        /*e98c*/ 	.word	0x0004b890


	//   ....[84]....
        /*e990*/ 	.word	0x0004b8a0


	//   ....[85]....
        /*e994*/ 	.word	0x0004b8d0


	//   ....[86]....
        /*e998*/ 	.word	0x0004b8e0


	//   ....[87]....
        /*e99c*/ 	.word	0x0004b8f0


	//   ....[88]....
        /*e9a0*/ 	.word	0x0004b900


	//   ....[89]....
        /*e9a4*/ 	.word	0x0004b930


	//   ....[90]....
        /*e9a8*/ 	.word	0x0004b940


	//   ....[91]....
        /*e9ac*/ 	.word	0x0004b950


	//   ....[92]....
        /*e9b0*/ 	.word	0x0004b960


	//   ....[93]....
        /*e9b4*/ 	.word	0x0004b990


	//   ....[94]....
        /*e9b8*/ 	.word	0x0004b9a0


	//   ....[95]....
        /*e9bc*/ 	.word	0x0004b9b0


	//   ....[96]....
        /*e9c0*/ 	.word	0x0004b9c0


	//   ....[97]....
        /*e9c4*/ 	.word	0x0004b9f0


	//   ....[98]....
        /*e9c8*/ 	.word	0x0004ba00


	//   ....[99]....
        /*e9cc*/ 	.word	0x0004ba10


	//   ....[100]....
        /*e9d0*/ 	.word	0x0004ba20


	//   ....[101]....
        /*e9d4*/ 	.word	0x0004ba50


	//   ....[102]....
        /*e9d8*/ 	.word	0x0004ba60


	//   ....[103]....
        /*e9dc*/ 	.word	0x0004ba70


	//   ....[104]....
        /*e9e0*/ 	.word	0x0004ba80


	//   ....[105]....
        /*e9e4*/ 	.word	0x0004bab0


	//   ....[106]....
        /*e9e8*/ 	.word	0x0004bac0


	//   ....[107]....
        /*e9ec*/ 	.word	0x0004bad0


	//   ....[108]....
        /*e9f0*/ 	.word	0x0004bae0


	//   ....[109]....
        /*e9f4*/ 	.word	0x0004bb10


	//   ....[110]....
        /*e9f8*/ 	.word	0x0004bb20


	//   ....[111]....
        /*e9fc*/ 	.word	0x0004bb30


	//   ....[112]....
        /*ea00*/ 	.word	0x0004bb40


	//   ....[113]....
        /*ea04*/ 	.word	0x0004bb70


	//   ....[114]....
        /*ea08*/ 	.word	0x0004bb80


	//   ....[115]....
        /*ea0c*/ 	.word	0x0004bb90


	//   ....[116]....
        /*ea10*/ 	.word	0x0004bba0


	//   ....[117]....
        /*ea14*/ 	.word	0x0004bbd0


	//   ....[118]....
        /*ea18*/ 	.word	0x0004bbe0


	//   ....[119]....
        /*ea1c*/ 	.word	0x0004bbf0


	//   ....[120]....
        /*ea20*/ 	.word	0x0004bc00


	//   ....[121]....
        /*ea24*/ 	.word	0x0004bc30


	//   ....[122]....
        /*ea28*/ 	.word	0x0004bc40


	//   ....[123]....
        /*ea2c*/ 	.word	0x0004bc50


	//   ....[124]....
        /*ea30*/ 	.word	0x0004bc60


	//   ....[125]....
        /*ea34*/ 	.word	0x0004bc90


	//   ....[126]....
        /*ea38*/ 	.word	0x0004bca0


	//   ....[127]....
        /*ea3c*/ 	.word	0x0004bcb0


	//   ....[128]....
        /*ea40*/ 	.word	0x0004bcc0


	//   ....[129]....
        /*ea44*/ 	.word	0x0004bcf0


	//   ....[130]....
        /*ea48*/ 	.word	0x0004bd00


	//   ....[131]....
        /*ea4c*/ 	.word	0x0004bd10


	//   ....[132]....
        /*ea50*/ 	.word	0x0004bd20


	//   ....[133]....
        /*ea54*/ 	.word	0x0004bd50


	//   ....[134]....
        /*ea58*/ 	.word	0x0004bd60


	//   ....[135]....
        /*ea5c*/ 	.word	0x0004bd70


	//   ....[136]....
        /*ea60*/ 	.word	0x0004bd80


	//   ....[137]....
        /*ea64*/ 	.word	0x0004bdb0


	//   ....[138]....
        /*ea68*/ 	.word	0x0004bdc0


	//   ....[139]....
        /*ea6c*/ 	.word	0x0004bdd0


	//   ....[140]....
        /*ea70*/ 	.word	0x0004bde0


	//   ....[141]....
        /*ea74*/ 	.word	0x0004be10


	//   ....[142]....
        /*ea78*/ 	.word	0x0004be20


	//   ....[143]....
        /*ea7c*/ 	.word	0x0004be30


	//   ....[144]....
        /*ea80*/ 	.word	0x0004be40


	//   ....[145]....
        /*ea84*/ 	.word	0x0004be70


	//   ....[146]....
        /*ea88*/ 	.word	0x0004be80


	//   ....[147]....
        /*ea8c*/ 	.word	0x0004be90


	//   ....[148]....
        /*ea90*/ 	.word	0x0004bea0


	//   ....[149]....
        /*ea94*/ 	.word	0x0004bed0


	//   ....[150]....
        /*ea98*/ 	.word	0x0004bee0


	//   ....[151]....
        /*ea9c*/ 	.word	0x0004bef0


	//   ....[152]....
        /*eaa0*/ 	.word	0x0004bf00


	//   ....[153]....
        /*eaa4*/ 	.word	0x0004bf30


	//   ....[154]....
        /*eaa8*/ 	.word	0x0004bf40


	//   ....[155]....
        /*eaac*/ 	.word	0x0004bf50


	//   ....[156]....
        /*eab0*/ 	.word	0x0004bf60


	//   ....[157]....
        /*eab4*/ 	.word	0x0004bf90


	//   ....[158]....
        /*eab8*/ 	.word	0x0004bfa0


	//   ....[159]....
        /*eabc*/ 	.word	0x0004bfb0


	//   ....[160]....
        /*eac0*/ 	.word	0x0004bfc0


	//   ....[161]....
        /*eac4*/ 	.word	0x0004bff0


	//   ....[162]....
        /*eac8*/ 	.word	0x0004c000


	//   ....[163]....
        /*eacc*/ 	.word	0x0004c010


	//   ....[164]....
        /*ead0*/ 	.word	0x0004c020


	//   ....[165]....
        /*ead4*/ 	.word	0x0004c050


	//   ....[166]....
        /*ead8*/ 	.word	0x0004c060


	//   ....[167]....
        /*eadc*/ 	.word	0x0004c070


	//   ....[168]....
        /*eae0*/ 	.word	0x0004c080


	//   ....[169]....
        /*eae4*/ 	.word	0x0004c0b0


	//   ....[170]....
        /*eae8*/ 	.word	0x0004c0c0


	//   ....[171]....
        /*eaec*/ 	.word	0x0004c0d0


	//   ....[172]....
        /*eaf0*/ 	.word	0x0004c0e0


	//   ....[173]....
        /*eaf4*/ 	.word	0x0004c110


	//   ....[174]....
        /*eaf8*/ 	.word	0x0004c120


	//   ....[175]....
        /*eafc*/ 	.word	0x0004c130


	//   ....[176]....
        /*eb00*/ 	.word	0x0004c140


	//   ....[177]....
        /*eb04*/ 	.word	0x0004c170


	//   ....[178]....
        /*eb08*/ 	.word	0x0004c180


	//   ....[179]....
        /*eb0c*/ 	.word	0x0004c190


	//   ....[180]....
        /*eb10*/ 	.word	0x0004c1a0


	//   ....[181]....
        /*eb14*/ 	.word	0x0004c1d0


	//   ....[182]....
        /*eb18*/ 	.word	0x0004c1e0


	//   ....[183]....
        /*eb1c*/ 	.word	0x0004c1f0


	//   ....[184]....
        /*eb20*/ 	.word	0x0004c200


	//   ....[185]....
        /*eb24*/ 	.word	0x0004c230


	//   ....[186]....
        /*eb28*/ 	.word	0x0004c240


	//   ....[187]....
        /*eb2c*/ 	.word	0x0004c250


	//   ....[188]....
        /*eb30*/ 	.word	0x0004c260


	//   ....[189]....
        /*eb34*/ 	.word	0x0004c290


	//   ....[190]....
        /*eb38*/ 	.word	0x0004c2a0


	//   ....[191]....
        /*eb3c*/ 	.word	0x0004c2b0


	//   ....[192]....
        /*eb40*/ 	.word	0x0004c2c0


	//   ....[193]....
        /*eb44*/ 	.word	0x0004c2f0


	//   ....[194]....
        /*eb48*/ 	.word	0x0004c300


	//   ....[195]....
        /*eb4c*/ 	.word	0x0004c310


	//   ....[196]....
        /*eb50*/ 	.word	0x0004c320


	//   ....[197]....
        /*eb54*/ 	.word	0x0004c350


	//   ....[198]....
        /*eb58*/ 	.word	0x0004c360


	//   ....[199]....
        /*eb5c*/ 	.word	0x0004c370


	//   ....[200]....
        /*eb60*/ 	.word	0x0004c380


	//   ....[201]....
        /*eb64*/ 	.word	0x0004c3b0


	//   ....[202]....
        /*eb68*/ 	.word	0x0004c3c0


	//   ....[203]....
        /*eb6c*/ 	.word	0x0004c3d0


	//   ....[204]....
        /*eb70*/ 	.word	0x0004c3e0


	//   ....[205]....
        /*eb74*/ 	.word	0x0004c410


	//   ....[206]....
        /*eb78*/ 	.word	0x0004c420


	//   ....[207]....
        /*eb7c*/ 	.word	0x0004c430


	//   ....[208]....
        /*eb80*/ 	.word	0x0004c440


	//   ....[209]....
        /*eb84*/ 	.word	0x0004c470


	//   ....[210]....
        /*eb88*/ 	.word	0x0004c480


	//   ....[211]....
        /*eb8c*/ 	.word	0x0004c490


	//   ....[212]....
        /*eb90*/ 	.word	0x0004c4a0


	//   ....[213]....
        /*eb94*/ 	.word	0x0004c4d0


	//   ....[214]....
        /*eb98*/ 	.word	0x0004c4e0


	//   ....[215]....
        /*eb9c*/ 	.word	0x0004c4f0


	//   ....[216]....
        /*eba0*/ 	.word	0x0004c500


	//   ....[217]....
        /*eba4*/ 	.word	0x0004c530


	//   ....[218]....
        /*eba8*/ 	.word	0x0004c540


	//   ....[219]....
        /*ebac*/ 	.word	0x0004c550


	//   ....[220]....
        /*ebb0*/ 	.word	0x0004c560


	//   ....[221]....
        /*ebb4*/ 	.word	0x0004c590


	//   ....[222]....
        /*ebb8*/ 	.word	0x0004c5a0


	//   ....[223]....
        /*ebbc*/ 	.word	0x0004c5b0


	//   ....[224]....
        /*ebc0*/ 	.word	0x0004c5c0


	//   ....[225]....
        /*ebc4*/ 	.word	0x0004c5f0


	//   ....[226]....
        /*ebc8*/ 	.word	0x0004c600


	//   ....[227]....
        /*ebcc*/ 	.word	0x0004c610


	//   ....[228]....
        /*ebd0*/ 	.word	0x0004c620


	//   ....[229]....
        /*ebd4*/ 	.word	0x0004c650


	//   ....[230]....
        /*ebd8*/ 	.word	0x0004c660


	//   ....[231]....
        /*ebdc*/ 	.word	0x0004c670


	//   ....[232]....
        /*ebe0*/ 	.word	0x0004c680


	//   ....[233]....
        /*ebe4*/ 	.word	0x0004c6b0


	//   ....[234]....
        /*ebe8*/ 	.word	0x0004c6c0


	//   ....[235]....
        /*ebec*/ 	.word	0x0004c6d0


	//   ....[236]....
        /*ebf0*/ 	.word	0x0004c6e0


	//   ....[237]....
        /*ebf4*/ 	.word	0x0004c710


	//   ....[238]....
        /*ebf8*/ 	.word	0x0004c720


	//   ....[239]....
        /*ebfc*/ 	.word	0x0004c730


	//   ....[240]....
        /*ec00*/ 	.word	0x0004c740


	//   ....[241]....
        /*ec04*/ 	.word	0x0004c770


	//   ....[242]....
        /*ec08*/ 	.word	0x0004c780


	//   ....[243]....
        /*ec0c*/ 	.word	0x0004c790


	//   ....[244]....
        /*ec10*/ 	.word	0x0004c7a0


	//   ....[245]....
        /*ec14*/ 	.word	0x0004c7d0


	//   ....[246]....
        /*ec18*/ 	.word	0x0004c7e0


	//   ....[247]....
        /*ec1c*/ 	.word	0x0004c7f0


	//   ....[248]....
        /*ec20*/ 	.word	0x0004c800


	//   ....[249]....
        /*ec24*/ 	.word	0x0004c830


	//   ....[250]....
        /*ec28*/ 	.word	0x0004c840


	//   ....[251]....
        /*ec2c*/ 	.word	0x0004c850


	//   ....[252]....
        /*ec30*/ 	.word	0x0004c860


	//   ....[253]....
        /*ec34*/ 	.word	0x0004c890


	//   ....[254]....
        /*ec38*/ 	.word	0x0004c8a0


	//   ....[255]....
        /*ec3c*/ 	.word	0x0004c8b0


	//   ....[0]....
        /*ec40*/ 	.word	0x0004c8c0


	//   ....[1]....
        /*ec44*/ 	.word	0x0004c8f0


	//   ....[2]....
        /*ec48*/ 	.word	0x0004c900


	//   ....[3]....
        /*ec4c*/ 	.word	0x0004c910


	//   ....[4]....
        /*ec50*/ 	.word	0x0004c920


	//   ....[5]....
        /*ec54*/ 	.word	0x0004c950


	//   ....[6]....
        /*ec58*/ 	.word	0x0004c960


	//   ....[7]....
        /*ec5c*/ 	.word	0x0004c970


	//   ....[8]....
        /*ec60*/ 	.word	0x0004c980


	//   ....[9]....
        /*ec64*/ 	.word	0x0004c9b0


	//   ....[10]....
        /*ec68*/ 	.word	0x0004c9c0


	//   ....[11]....
        /*ec6c*/ 	.word	0x0004c9d0


	//   ....[12]....
        /*ec70*/ 	.word	0x0004c9e0


	//   ....[13]....
        /*ec74*/ 	.word	0x0004ca10


	//   ....[14]....
        /*ec78*/ 	.word	0x0004ca20


	//   ....[15]....
        /*ec7c*/ 	.word	0x0004ca30


	//   ....[16]....
        /*ec80*/ 	.word	0x0004ca40


	//   ....[17]....
        /*ec84*/ 	.word	0x0004ca70


	//   ....[18]....
        /*ec88*/ 	.word	0x0004ca80


	//   ....[19]....
        /*ec8c*/ 	.word	0x0004ca90


	//   ....[20]....
        /*ec90*/ 	.word	0x0004caa0


	//   ....[21]....
        /*ec94*/ 	.word	0x0004cad0


	//   ....[22]....
        /*ec98*/ 	.word	0x0004cae0


	//   ....[23]....
        /*ec9c*/ 	.word	0x0004caf0


	//   ....[24]....
        /*eca0*/ 	.word	0x0004cb00


	//   ....[25]....
        /*eca4*/ 	.word	0x0004cb30


	//   ....[26]....
        /*eca8*/ 	.word	0x0004cb40


	//   ....[27]....
        /*ecac*/ 	.word	0x0004cb50


	//   ....[28]....
        /*ecb0*/ 	.word	0x0004cb60


	//   ....[29]....
        /*ecb4*/ 	.word	0x0004cb90


	//   ....[30]....
        /*ecb8*/ 	.word	0x0004cba0


	//   ....[31]....
        /*ecbc*/ 	.word	0x0004cbb0


	//   ....[32]....
        /*ecc0*/ 	.word	0x0004cbc0


	//   ....[33]....
        /*ecc4*/ 	.word	0x0004cbf0


	//   ....[34]....
        /*ecc8*/ 	.word	0x0004cc00


	//   ....[35]....
        /*eccc*/ 	.word	0x0004cc10


	//   ....[36]....
        /*ecd0*/ 	.word	0x0004cc20


	//   ....[37]....
        /*ecd4*/ 	.word	0x0004cc50


	//   ....[38]....
        /*ecd8*/ 	.word	0x0004cc60


	//   ....[39]....
        /*ecdc*/ 	.word	0x0004cc70


	//   ....[40]....
        /*ece0*/ 	.word	0x0004cc80


	//   ....[41]....
        /*ece4*/ 	.word	0x0004ccb0


	//   ....[42]....
        /*ece8*/ 	.word	0x0004ccc0


	//   ....[43]....
        /*ecec*/ 	.word	0x0004ccd0


	//   ....[44]....
        /*ecf0*/ 	.word	0x0004cce0


	//   ....[45]....
        /*ecf4*/ 	.word	0x0004cd10


	//   ....[46]....
        /*ecf8*/ 	.word	0x0004cd20


	//   ....[47]....
        /*ecfc*/ 	.word	0x0004cd30


	//   ....[48]....
        /*ed00*/ 	.word	0x0004cd40


	//   ....[49]....
        /*ed04*/ 	.word	0x0004cd70


	//   ....[50]....
        /*ed08*/ 	.word	0x0004cd80


	//   ....[51]....
        /*ed0c*/ 	.word	0x0004cd90


	//   ....[52]....
        /*ed10*/ 	.word	0x0004cda0


	//   ....[53]....
        /*ed14*/ 	.word	0x0004cdd0


	//   ....[54]....
        /*ed18*/ 	.word	0x0004cde0


	//   ....[55]....
        /*ed1c*/ 	.word	0x0004cdf0


	//   ....[56]....
        /*ed20*/ 	.word	0x0004ce00


	//   ....[57]....
        /*ed24*/ 	.word	0x0004ce30


	//   ....[58]....
        /*ed28*/ 	.word	0x0004ce40


	//   ....[59]....
        /*ed2c*/ 	.word	0x0004ce50


	//   ....[60]....
        /*ed30*/ 	.word	0x0004ce60


	//   ....[61]....
        /*ed34*/ 	.word	0x0004ce90


	//   ....[62]....
        /*ed38*/ 	.word	0x0004cea0


	//   ....[63]....
        /*ed3c*/ 	.word	0x0004ceb0


	//   ....[64]....
        /*ed40*/ 	.word	0x0004cec0


	//   ....[65]....
        /*ed44*/ 	.word	0x0004cef0


	//   ....[66]....
        /*ed48*/ 	.word	0x0004cf00


	//   ....[67]....
        /*ed4c*/ 	.word	0x0004cf10


	//   ....[68]....
        /*ed50*/ 	.word	0x0004cf20


	//   ....[69]....
        /*ed54*/ 	.word	0x0004cf50


	//   ....[70]....
        /*ed58*/ 	.word	0x0004cf60


	//   ....[71]....
        /*ed5c*/ 	.word	0x0004cf70


	//   ....[72]....
        /*ed60*/ 	.word	0x0004cf80


	//   ....[73]....
        /*ed64*/ 	.word	0x0004cfb0


	//   ....[74]....
        /*ed68*/ 	.word	0x0004cfc0


	//   ....[75]....
        /*ed6c*/ 	.word	0x0004cfd0


	//   ....[76]....
        /*ed70*/ 	.word	0x0004cfe0


	//   ....[77]....
        /*ed74*/ 	.word	0x0004d010


	//   ....[78]....
        /*ed78*/ 	.word	0x0004d020


	//   ....[79]....
        /*ed7c*/ 	.word	0x0004d030


	//   ....[80]....
        /*ed80*/ 	.word	0x0004d040


	//   ....[81]....
        /*ed84*/ 	.word	0x0004d070


	//   ....[82]....
        /*ed88*/ 	.word	0x0004d080


	//   ....[83]....
        /*ed8c*/ 	.word	0x0004d090


	//   ....[84]....
        /*ed90*/ 	.word	0x0004d0a0


	//   ....[85]....
        /*ed94*/ 	.word	0x0004d0d0


	//   ....[86]....
        /*ed98*/ 	.word	0x0004d0e0


	//   ....[87]....
        /*ed9c*/ 	.word	0x0004d0f0


	//   ....[88]....
        /*eda0*/ 	.word	0x0004d100


	//   ....[89]....
        /*eda4*/ 	.word	0x0004d130


	//   ....[90]....
        /*eda8*/ 	.word	0x0004d140


	//   ....[91]....
        /*edac*/ 	.word	0x0004d150


	//   ....[92]....
        /*edb0*/ 	.word	0x0004d160


	//   ....[93]....
        /*edb4*/ 	.word	0x0004d190


	//   ....[94]....
        /*edb8*/ 	.word	0x0004d1a0


	//   ....[95]....
        /*edbc*/ 	.word	0x0004d1b0


	//   ....[96]....
        /*edc0*/ 	.word	0x0004d1c0


	//   ....[97]....
        /*edc4*/ 	.word	0x0004d1f0


	//   ....[98]....
        /*edc8*/ 	.word	0x0004d200


	//   ....[99]....
        /*edcc*/ 	.word	0x0004d210


	//   ....[100]....
        /*edd0*/ 	.word	0x0004d220


	//   ....[101]....
        /*edd4*/ 	.word	0x0004d250


	//   ....[102]....
        /*edd8*/ 	.word	0x0004d260


	//   ....[103]....
        /*eddc*/ 	.word	0x0004d270


	//   ....[104]....
        /*ede0*/ 	.word	0x0004d280


	//   ....[105]....
        /*ede4*/ 	.word	0x0004d2b0


	//   ....[106]....
        /*ede8*/ 	.word	0x0004d2c0


	//   ....[107]....
        /*edec*/ 	.word	0x0004d2d0


	//   ....[108]....
        /*edf0*/ 	.word	0x0004d2e0


	//   ....[109]....
        /*edf4*/ 	.word	0x0004d310


	//   ....[110]....
        /*edf8*/ 	.word	0x0004d320


	//   ....[111]....
        /*edfc*/ 	.word	0x0004d330


	//   ....[112]....
        /*ee00*/ 	.word	0x0004d340


	//   ....[113]....
        /*ee04*/ 	.word	0x0004d370


	//   ....[114]....
        /*ee08*/ 	.word	0x0004d380


	//   ....[115]....
        /*ee0c*/ 	.word	0x0004d390


	//   ....[116]....
        /*ee10*/ 	.word	0x0004d3a0


	//   ....[117]....
        /*ee14*/ 	.word	0x0004d3d0


	//   ....[118]....
        /*ee18*/ 	.word	0x0004d3e0


	//   ....[119]....
        /*ee1c*/ 	.word	0x0004d3f0


	//   ....[120]....
        /*ee20*/ 	.word	0x0004d400


	//   ....[121]....
        /*ee24*/ 	.word	0x0004d430


	//   ....[122]....
        /*ee28*/ 	.word	0x0004d440


	//   ....[123]....
        /*ee2c*/ 	.word	0x0004d450


	//   ....[124]....
        /*ee30*/ 	.word	0x0004d460


	//   ....[125]....
        /*ee34*/ 	.word	0x0004d490


	//   ....[126]....
        /*ee38*/ 	.word	0x0004d4a0


	//   ....[127]....
        /*ee3c*/ 	.word	0x0004d4b0


	//   ....[128]....
        /*ee40*/ 	.word	0x0004d4c0


	//   ....[129]....
        /*ee44*/ 	.word	0x0004d4f0


	//   ....[130]....
        /*ee48*/ 	.word	0x0004d500


	//   ....[131]....
        /*ee4c*/ 	.word	0x0004d510


	//   ....[132]....
        /*ee50*/ 	.word	0x0004d520


	//   ....[133]....
        /*ee54*/ 	.word	0x0004d550


	//   ....[134]....
        /*ee58*/ 	.word	0x0004d560


	//   ....[135]....
        /*ee5c*/ 	.word	0x0004d570


	//   ....[136]....
        /*ee60*/ 	.word	0x0004d580


	//   ....[137]....
        /*ee64*/ 	.word	0x0004d5b0


	//   ....[138]....
        /*ee68*/ 	.word	0x0004d5c0


	//   ....[139]....
        /*ee6c*/ 	.word	0x0004d5d0


	//   ....[140]....
        /*ee70*/ 	.word	0x0004d5e0


	//   ....[141]....
        /*ee74*/ 	.word	0x0004d610


	//   ....[142]....
        /*ee78*/ 	.word	0x0004d620


	//   ....[143]....
        /*ee7c*/ 	.word	0x0004d630


	//   ....[144]....
        /*ee80*/ 	.word	0x0004d640


	//   ....[145]....
        /*ee84*/ 	.word	0x0004d670


	//   ....[146]....
        /*ee88*/ 	.word	0x0004d680


	//   ....[147]....
        /*ee8c*/ 	.word	0x0004d690


	//   ....[148]....
        /*ee90*/ 	.word	0x0004d6a0


	//   ....[149]....
        /*ee94*/ 	.word	0x0004d6d0


	//   ....[150]....
        /*ee98*/ 	.word	0x0004d6e0


	//   ....[151]....
        /*ee9c*/ 	.word	0x0004d6f0


	//   ....[152]....
        /*eea0*/ 	.word	0x0004d700


	//   ....[153]....
        /*eea4*/ 	.word	0x0004d730


	//   ....[154]....
        /*eea8*/ 	.word	0x0004d740


	//   ....[155]....
        /*eeac*/ 	.word	0x0004d750


	//   ....[156]....
        /*eeb0*/ 	.word	0x0004d760


	//   ....[157]....
        /*eeb4*/ 	.word	0x0004d790


	//   ....[158]....
        /*eeb8*/ 	.word	0x0004d7a0


	//   ....[159]....
        /*eebc*/ 	.word	0x0004d7b0


	//   ....[160]....
        /*eec0*/ 	.word	0x0004d7c0


	//   ....[161]....
        /*eec4*/ 	.word	0x0004d7f0


	//   ....[162]....
        /*eec8*/ 	.word	0x0004d800


	//   ....[163]....
        /*eecc*/ 	.word	0x0004d810


	//   ....[164]....
        /*eed0*/ 	.word	0x0004d820


	//   ....[165]....
        /*eed4*/ 	.word	0x0004d850


	//   ....[166]....
        /*eed8*/ 	.word	0x0004d860


	//   ....[167]....
        /*eedc*/ 	.word	0x0004d870


	//   ....[168]....
        /*eee0*/ 	.word	0x0004d880


	//   ....[169]....
        /*eee4*/ 	.word	0x0004d8b0


	//   ....[170]....
        /*eee8*/ 	.word	0x0004d8c0


	//   ....[171]....
        /*eeec*/ 	.word	0x0004d8d0


	//   ....[172]....
        /*eef0*/ 	.word	0x0004d8e0


	//   ....[173]....
        /*eef4*/ 	.word	0x0004d910


	//   ....[174]....
        /*eef8*/ 	.word	0x0004d920


	//   ....[175]....
        /*eefc*/ 	.word	0x0004d930


	//   ....[176]....
        /*ef00*/ 	.word	0x0004d940


	//   ....[177]....
        /*ef04*/ 	.word	0x0004d970


	//   ....[178]....
        /*ef08*/ 	.word	0x0004d980


	//   ....[179]....
        /*ef0c*/ 	.word	0x0004d990


	//   ....[180]....
        /*ef10*/ 	.word	0x0004d9a0


	//   ....[181]....
        /*ef14*/ 	.word	0x0004d9d0


	//   ....[182]....
        /*ef18*/ 	.word	0x0004d9e0


	//   ....[183]....
        /*ef1c*/ 	.word	0x0004d9f0


	//   ....[184]....
        /*ef20*/ 	.word	0x0004da00


	//   ....[185]....
        /*ef24*/ 	.word	0x0004da30


	//   ....[186]....
        /*ef28*/ 	.word	0x0004da40


	//   ....[187]....
        /*ef2c*/ 	.word	0x0004da50


	//   ....[188]....
        /*ef30*/ 	.word	0x0004da60


	//   ....[189]....
        /*ef34*/ 	.word	0x0004da90


	//   ....[190]....
        /*ef38*/ 	.word	0x0004daa0


	//   ....[191]....
        /*ef3c*/ 	.word	0x0004dab0


	//   ....[192]....
        /*ef40*/ 	.word	0x0004dac0


	//   ....[193]....
        /*ef44*/ 	.word	0x0004daf0


	//   ....[194]....
        /*ef48*/ 	.word	0x0004db00


	//   ....[195]....
        /*ef4c*/ 	.word	0x0004db10


	//   ....[196]....
        /*ef50*/ 	.word	0x0004db20


	//   ....[197]....
        /*ef54*/ 	.word	0x0004db50


	//   ....[198]....
        /*ef58*/ 	.word	0x0004db60


	//   ....[199]....
        /*ef5c*/ 	.word	0x0004db70


	//   ....[200]....
        /*ef60*/ 	.word	0x0004db80


	//   ....[201]....
        /*ef64*/ 	.word	0x0004dbb0


	//   ....[202]....
        /*ef68*/ 	.word	0x0004dbc0


	//   ....[203]....
        /*ef6c*/ 	.word	0x0004dbd0


	//   ....[204]....
        /*ef70*/ 	.word	0x0004dbe0


	//   ....[205]....
        /*ef74*/ 	.word	0x0004dc10


	//   ....[206]....
        /*ef78*/ 	.word	0x0004dc20


	//   ....[207]....
        /*ef7c*/ 	.word	0x0004dc30


	//   ....[208]....
        /*ef80*/ 	.word	0x0004dc40


	//   ....[209]....
        /*ef84*/ 	.word	0x0004dc70


	//   ....[210]....
        /*ef88*/ 	.word	0x0004dc80


	//   ....[211]....
        /*ef8c*/ 	.word	0x0004dc90


	//   ....[212]....
        /*ef90*/ 	.word	0x0004dca0


	//   ....[213]....
        /*ef94*/ 	.word	0x0004dcd0


	//   ....[214]....
        /*ef98*/ 	.word	0x0004dce0


	//   ....[215]....
        /*ef9c*/ 	.word	0x0004dcf0


	//   ....[216]....
        /*efa0*/ 	.word	0x0004dd00


	//   ....[217]....
        /*efa4*/ 	.word	0x0004dd30


	//   ....[218]....
        /*efa8*/ 	.word	0x0004dd40


	//   ....[219]....
        /*efac*/ 	.word	0x0004dd50


	//   ....[220]....
        /*efb0*/ 	.word	0x0004dd60


	//   ....[221]....
        /*efb4*/ 	.word	0x0004dd90


	//   ....[222]....
        /*efb8*/ 	.word	0x0004dda0


	//   ....[223]....
        /*efbc*/ 	.word	0x0004ddb0


	//   ....[224]....
        /*efc0*/ 	.word	0x0004ddc0


	//   ....[225]....
        /*efc4*/ 	.word	0x0004ddf0


	//   ....[226]....
        /*efc8*/ 	.word	0x0004de00


	//   ....[227]....
        /*efcc*/ 	.word	0x0004de10


	//   ....[228]....
        /*efd0*/ 	.word	0x0004de20


	//   ....[229]....
        /*efd4*/ 	.word	0x0004de50


	//   ....[230]....
        /*efd8*/ 	.word	0x0004de60


	//   ....[231]....
        /*efdc*/ 	.word	0x0004de70


	//   ....[232]....
        /*efe0*/ 	.word	0x0004de80


	//   ....[233]....
        /*efe4*/ 	.word	0x0004deb0


	//   ....[234]....
        /*efe8*/ 	.word	0x0004dec0


	//   ....[235]....
        /*efec*/ 	.word	0x0004ded0


	//   ....[236]....
        /*eff0*/ 	.word	0x0004dee0


	//   ....[237]....
        /*eff4*/ 	.word	0x0004df10


	//   ....[238]....
        /*eff8*/ 	.word	0x0004df20


	//   ....[239]....
        /*effc*/ 	.word	0x0004df30


	//   ....[240]....
        /*f000*/ 	.word	0x0004df40


	//   ....[241]....
        /*f004*/ 	.word	0x0004df70


	//   ....[242]....
        /*f008*/ 	.word	0x0004df80


	//   ....[243]....
        /*f00c*/ 	.word	0x0004df90


	//   ....[244]....
        /*f010*/ 	.word	0x0004dfa0


	//   ....[245]....
        /*f014*/ 	.word	0x0004dfd0


	//   ....[246]....
        /*f018*/ 	.word	0x0004dfe0


	//   ....[247]....
        /*f01c*/ 	.word	0x0004dff0


	//   ....[248]....
        /*f020*/ 	.word	0x0004e000


	//   ....[249]....
        /*f024*/ 	.word	0x0004e030


	//   ....[250]....
        /*f028*/ 	.word	0x0004e040


	//   ....[251]....
        /*f02c*/ 	.word	0x0004e050


	//   ....[252]....
        /*f030*/ 	.word	0x0004e060


	//   ....[253]....
        /*f034*/ 	.word	0x0004e0a0


	//   ....[254]....
        /*f038*/ 	.word	0x000540c0


	//   ....[255]....
        /*f03c*/ 	.word	0x000540d0


	//   ....[0]....
        /*f040*/ 	.word	0x000540e0


	//   ....[1]....
        /*f044*/ 	.word	0x00054110


	//   ....[2]....
        /*f048*/ 	.word	0x00054120


	//   ....[3]....
        /*f04c*/ 	.word	0x00054130


	//   ....[4]....
        /*f050*/ 	.word	0x00054140


	//   ....[5]....
        /*f054*/ 	.word	0x00054170


	//   ....[6]....
        /*f058*/ 	.word	0x00054180


	//   ....[7]....
        /*f05c*/ 	.word	0x00054190


	//   ....[8]....
        /*f060*/ 	.word	0x000541a0


	//   ....[9]....
        /*f064*/ 	.word	0x000541d0


	//   ....[10]....
        /*f068*/ 	.word	0x000541e0


	//   ....[11]....
        /*f06c*/ 	.word	0x000541f0


	//   ....[12]....
        /*f070*/ 	.word	0x00054200


	//   ....[13]....
        /*f074*/ 	.word	0x00054230


	//   ....[14]....
        /*f078*/ 	.word	0x00054240


	//   ....[15]....
        /*f07c*/ 	.word	0x00054250


	//   ....[16]....
        /*f080*/ 	.word	0x00054260


	//   ....[17]....
        /*f084*/ 	.word	0x00054290


	//   ....[18]....
        /*f088*/ 	.word	0x000542a0


	//   ....[19]....
        /*f08c*/ 	.word	0x000542b0


	//   ....[20]....
        /*f090*/ 	.word	0x000542c0


	//   ....[21]....
        /*f094*/ 	.word	0x000542f0


	//   ....[22]....
        /*f098*/ 	.word	0x00054300


	//   ....[23]....
        /*f09c*/ 	.word	0x00054310


	//   ....[24]....
        /*f0a0*/ 	.word	0x00054320


	//   ....[25]....
        /*f0a4*/ 	.word	0x00054350


	//   ....[26]....
        /*f0a8*/ 	.word	0x00054360


	//   ....[27]....
        /*f0ac*/ 	.word	0x00054370


	//   ....[28]....
        /*f0b0*/ 	.word	0x00054380


	//   ....[29]....
        /*f0b4*/ 	.word	0x000543b0


	//   ....[30]....
        /*f0b8*/ 	.word	0x000543c0


	//   ....[31]....
        /*f0bc*/ 	.word	0x000543d0


	//   ....[32]....
        /*f0c0*/ 	.word	0x000543e0


	//   ....[33]....
        /*f0c4*/ 	.word	0x00054410


	//   ....[34]....
        /*f0c8*/ 	.word	0x00054420


	//   ....[35]....
        /*f0cc*/ 	.word	0x00054430


	//   ....[36]....
        /*f0d0*/ 	.word	0x00054440


	//   ....[37]....
        /*f0d4*/ 	.word	0x00054470


	//   ....[38]....
        /*f0d8*/ 	.word	0x00054480


	//   ....[39]....
        /*f0dc*/ 	.word	0x00054490


	//   ....[40]....
        /*f0e0*/ 	.word	0x000544a0


	//   ....[41]....
        /*f0e4*/ 	.word	0x000544d0


	//   ....[42]....
        /*f0e8*/ 	.word	0x000544e0


	//   ....[43]....
        /*f0ec*/ 	.word	0x000544f0


	//   ....[44]....
        /*f0f0*/ 	.word	0x00054500


	//   ....[45]....
        /*f0f4*/ 	.word	0x00054530


	//   ....[46]....
        /*f0f8*/ 	.word	0x00054540


	//   ....[47]....
        /*f0fc*/ 	.word	0x00054550


	//   ....[48]....
        /*f100*/ 	.word	0x00054560


	//   ....[49]....
        /*f104*/ 	.word	0x00054590


	//   ....[50]....
        /*f108*/ 	.word	0x000545a0


	//   ....[51]....
        /*f10c*/ 	.word	0x000545b0


	//   ....[52]....
        /*f110*/ 	.word	0x000545c0


	//   ....[53]....
        /*f114*/ 	.word	0x000545f0


	//   ....[54]....
        /*f118*/ 	.word	0x00054600


	//   ....[55]....
        /*f11c*/ 	.word	0x00054610


	//   ....[56]....
        /*f120*/ 	.word	0x00054620


	//   ....[57]....
        /*f124*/ 	.word	0x00054650


	//   ....[58]....
        /*f128*/ 	.word	0x00054660


	//   ....[59]....
        /*f12c*/ 	.word	0x00054670


	//   ....[60]....
        /*f130*/ 	.word	0x00054680


	//   ....[61]....
        /*f134*/ 	.word	0x000546b0


	//   ....[62]....
        /*f138*/ 	.word	0x000546c0


	//   ....[63]....
        /*f13c*/ 	.word	0x000546d0


	//   ....[64]....
        /*f140*/ 	.word	0x000546e0


	//   ....[65]....
        /*f144*/ 	.word	0x00054710


	//   ....[66]....
        /*f148*/ 	.word	0x00054720


	//   ....[67]....
        /*f14c*/ 	.word	0x00054730


	//   ....[68]....
        /*f150*/ 	.word	0x00054740


	//   ....[69]....
        /*f154*/ 	.word	0x00054770


	//   ....[70]....
        /*f158*/ 	.word	0x00054780


	//   ....[71]....
        /*f15c*/ 	.word	0x00054790


	//   ....[72]....
        /*f160*/ 	.word	0x000547a0


	//   ....[73]....
        /*f164*/ 	.word	0x000547d0


	//   ....[74]....
        /*f168*/ 	.word	0x000547e0


	//   ....[75]....
        /*f16c*/ 	.word	0x000547f0


	//   ....[76]....
        /*f170*/ 	.word	0x00054800


	//   ....[77]....
        /*f174*/ 	.word	0x00054830


	//   ....[78]....
        /*f178*/ 	.word	0x00054840


	//   ....[79]....
        /*f17c*/ 	.word	0x00054850


	//   ....[80]....
        /*f180*/ 	.word	0x00054860


	//   ....[81]....
        /*f184*/ 	.word	0x00054890


	//   ....[82]....
        /*f188*/ 	.word	0x000548a0


	//   ....[83]....
        /*f18c*/ 	.word	0x000548b0


	//   ....[84]....
        /*f190*/ 	.word	0x000548c0


	//   ....[85]....
        /*f194*/ 	.word	0x000548f0


	//   ....[86]....
        /*f198*/ 	.word	0x00054900


	//   ....[87]....
        /*f19c*/ 	.word	0x00054910


	//   ....[88]....
        /*f1a0*/ 	.word	0x00054920


	//   ....[89]....
        /*f1a4*/ 	.word	0x00054950


	//   ....[90]....
        /*f1a8*/ 	.word	0x00054960


	//   ....[91]....
        /*f1ac*/ 	.word	0x00054970


	//   ....[92]....
        /*f1b0*/ 	.word	0x00054980


	//   ....[93]....
        /*f1b4*/ 	.word	0x000549b0


	//   ....[94]....
        /*f1b8*/ 	.word	0x000549c0


	//   ....[95]....
        /*f1bc*/ 	.word	0x000549d0


	//   ....[96]....
        /*f1c0*/ 	.word	0x000549e0


	//   ....[97]....
        /*f1c4*/ 	.word	0x00054a10


	//   ....[98]....
        /*f1c8*/ 	.word	0x00054a20


	//   ....[99]....
        /*f1cc*/ 	.word	0x00054a30


	//   ....[100]....
        /*f1d0*/ 	.word	0x00054a40


	//   ....[101]....
        /*f1d4*/ 	.word	0x00054a70


	//   ....[102]....
        /*f1d8*/ 	.word	0x00054a80


	//   ....[103]....
        /*f1dc*/ 	.word	0x00054a90


	//   ....[104]....
        /*f1e0*/ 	.word	0x00054aa0


	//   ....[105]....
        /*f1e4*/ 	.word	0x00054ad0


	//   ....[106]....
        /*f1e8*/ 	.word	0x00054ae0


	//   ....[107]....
        /*f1ec*/ 	.word	0x00054af0


	//   ....[108]....
        /*f1f0*/ 	.word	0x00054b00


	//   ....[109]....
        /*f1f4*/ 	.word	0x00054b30


	//   ....[110]....
        /*f1f8*/ 	.word	0x00054b40


	//   ....[111]....
        /*f1fc*/ 	.word	0x00054b50


	//   ....[112]....
        /*f200*/ 	.word	0x00054b60


	//   ....[113]....
        /*f204*/ 	.word	0x00054b90


	//   ....[114]....
        /*f208*/ 	.word	0x00054ba0


	//   ....[115]....
        /*f20c*/ 	.word	0x00054bb0


	//   ....[116]....
        /*f210*/ 	.word	0x00054bc0


	//   ....[117]....
        /*f214*/ 	.word	0x00054bf0


	//   ....[118]....
        /*f218*/ 	.word	0x00054c00


	//   ....[119]....
        /*f21c*/ 	.word	0x00054c10


	//   ....[120]....
        /*f220*/ 	.word	0x00054c20


	//   ....[121]....
        /*f224*/ 	.word	0x00054c50


	//   ....[122]....
        /*f228*/ 	.word	0x00054c60


	//   ....[123]....
        /*f22c*/ 	.word	0x00054c70


	//   ....[124]....
        /*f230*/ 	.word	0x00054c80


	//   ....[125]....
        /*f234*/ 	.word	0x00054cb0


	//   ....[126]....
        /*f238*/ 	.word	0x00054cc0


	//   ....[127]....
        /*f23c*/ 	.word	0x00054cd0


	//   ....[128]....
        /*f240*/ 	.word	0x00054ce0


	//   ....[129]....
        /*f244*/ 	.word	0x00054d10


	//   ....[130]....
        /*f248*/ 	.word	0x00054d20


	//   ....[131]....
        /*f24c*/ 	.word	0x00054d30


	//   ....[132]....
        /*f250*/ 	.word	0x00054d40


	//   ....[133]....
        /*f254*/ 	.word	0x00054d70


	//   ....[134]....
        /*f258*/ 	.word	0x00054d80


	//   ....[135]....
        /*f25c*/ 	.word	0x00054d90


	//   ....[136]....
        /*f260*/ 	.word	0x00054da0


	//   ....[137]....
        /*f264*/ 	.word	0x00054dd0


	//   ....[138]....
        /*f268*/ 	.word	0x00054de0


	//   ....[139]....
        /*f26c*/ 	.word	0x00054df0


	//   ....[140]....
        /*f270*/ 	.word	0x00054e00


	//   ....[141]....
        /*f274*/ 	.word	0x00054e30


	//   ....[142]....
        /*f278*/ 	.word	0x00054e40


	//   ....[143]....
        /*f27c*/ 	.word	0x00054e50


	//   ....[144]....
        /*f280*/ 	.word	0x00054e60


	//   ....[145]....
        /*f284*/ 	.word	0x00054e90


	//   ....[146]....
        /*f288*/ 	.word	0x00054ea0


	//   ....[147]....
        /*f28c*/ 	.word	0x00054eb0


	//   ....[148]....
        /*f290*/ 	.word	0x00054ec0


	//   ....[149]....
        /*f294*/ 	.word	0x00054ef0


	//   ....[150]....
        /*f298*/ 	.word	0x00054f00


	//   ....[151]....
        /*f29c*/ 	.word	0x00054f10


	//   ....[152]....
        /*f2a0*/ 	.word	0x00054f20


	//   ....[153]....
        /*f2a4*/ 	.word	0x00054f50


	//   ....[154]....
        /*f2a8*/ 	.word	0x00054f60


	//   ....[155]....
        /*f2ac*/ 	.word	0x00054f70


	//   ....[156]....
        /*f2b0*/ 	.word	0x00054f80


	//   ....[157]....
        /*f2b4*/ 	.word	0x00054fb0


	//   ....[158]....
        /*f2b8*/ 	.word	0x00054fc0


	//   ....[159]....
        /*f2bc*/ 	.word	0x00054fd0


	//   ....[160]....
        /*f2c0*/ 	.word	0x00054fe0


	//   ....[161]....
        /*f2c4*/ 	.word	0x00055010


	//   ....[162]....
        /*f2c8*/ 	.word	0x00055020


	//   ....[163]....
        /*f2cc*/ 	.word	0x00055030


	//   ....[164]....
        /*f2d0*/ 	.word	0x00055040


	//   ....[165]....
        /*f2d4*/ 	.word	0x00055070


	//   ....[166]....
        /*f2d8*/ 	.word	0x00055080


	//   ....[167]....
        /*f2dc*/ 	.word	0x00055090


	//   ....[168]....
        /*f2e0*/ 	.word	0x000550a0


	//   ....[169]....
        /*f2e4*/ 	.word	0x000550d0


	//   ....[170]....
        /*f2e8*/ 	.word	0x000550e0


	//   ....[171]....
        /*f2ec*/ 	.word	0x000550f0


	//   ....[172]....
        /*f2f0*/ 	.word	0x00055100


	//   ....[173]....
        /*f2f4*/ 	.word	0x00055130


	//   ....[174]....
        /*f2f8*/ 	.word	0x00055140


	//   ....[175]....
        /*f2fc*/ 	.word	0x00055150


	//   ....[176]....
        /*f300*/ 	.word	0x00055160


	//   ....[177]....
        /*f304*/ 	.word	0x00055190


	//   ....[178]....
        /*f308*/ 	.word	0x000551a0


	//   ....[179]....
        /*f30c*/ 	.word	0x000551b0


	//   ....[180]....
        /*f310*/ 	.word	0x000551c0


	//   ....[181]....
        /*f314*/ 	.word	0x000551f0


	//   ....[182]....
        /*f318*/ 	.word	0x00055200


	//   ....[183]....
        /*f31c*/ 	.word	0x00055210


	//   ....[184]....
        /*f320*/ 	.word	0x00055220


	//   ....[185]....
        /*f324*/ 	.word	0x00055250


	//   ....[186]....
        /*f328*/ 	.word	0x00055260


	//   ....[187]....
        /*f32c*/ 	.word	0x00055270


	//   ....[188]....
        /*f330*/ 	.word	0x00055280


	//   ....[189]....
        /*f334*/ 	.word	0x000552b0


	//   ....[190]....
        /*f338*/ 	.word	0x000552c0


	//   ....[191]....
        /*f33c*/ 	.word	0x000552d0


	//   ....[192]....
        /*f340*/ 	.word	0x000552e0


	//   ....[193]....
        /*f344*/ 	.word	0x00055310


	//   ....[194]....
        /*f348*/ 	.word	0x00055320


	//   ....[195]....
        /*f34c*/ 	.word	0x00055330


	//   ....[196]....
        /*f350*/ 	.word	0x00055340


	//   ....[197]....
        /*f354*/ 	.word	0x00055370


	//   ....[198]....
        /*f358*/ 	.word	0x00055380


	//   ....[199]....
        /*f35c*/ 	.word	0x00055390


	//   ....[200]....
        /*f360*/ 	.word	0x000553a0


	//   ....[201]....
        /*f364*/ 	.word	0x000553d0


	//   ....[202]....
        /*f368*/ 	.word	0x000553e0


	//   ....[203]....
        /*f36c*/ 	.word	0x000553f0


	//   ....[204]....
        /*f370*/ 	.word	0x00055400


	//   ....[205]....
        /*f374*/ 	.word	0x00055430


	//   ....[206]....
        /*f378*/ 	.word	0x00055440


	//   ....[207]....
        /*f37c*/ 	.word	0x00055450


	//   ....[208]....
        /*f380*/ 	.word	0x00055460


	//   ....[209]....
        /*f384*/ 	.word	0x00055490


	//   ....[210]....
        /*f388*/ 	.word	0x000554a0


	//   ....[211]....
        /*f38c*/ 	.word	0x000554b0


	//   ....[212]....
        /*f390*/ 	.word	0x000554c0


	//   ....[213]....
        /*f394*/ 	.word	0x000554f0


	//   ....[214]....
        /*f398*/ 	.word	0x00055500


	//   ....[215]....
        /*f39c*/ 	.word	0x00055510


	//   ....[216]....
        /*f3a0*/ 	.word	0x00055520


	//   ....[217]....
        /*f3a4*/ 	.word	0x00055550


	//   ....[218]....
        /*f3a8*/ 	.word	0x00055560


	//   ....[219]....
        /*f3ac*/ 	.word	0x00055570


	//   ....[220]....
        /*f3b0*/ 	.word	0x00055580


	//   ....[221]....
        /*f3b4*/ 	.word	0x000555b0


	//   ....[222]....
        /*f3b8*/ 	.word	0x000555c0


	//   ....[223]....
        /*f3bc*/ 	.word	0x000555d0


	//   ....[224]....
        /*f3c0*/ 	.word	0x000555e0


	//   ....[225]....
        /*f3c4*/ 	.word	0x00055610


	//   ....[226]....
        /*f3c8*/ 	.word	0x00055620


	//   ....[227]....
        /*f3cc*/ 	.word	0x00055630


	//   ....[228]....
        /*f3d0*/ 	.word	0x00055640


	//   ....[229]....
        /*f3d4*/ 	.word	0x00055670


	//   ....[230]....
        /*f3d8*/ 	.word	0x00055680


	//   ....[231]....
        /*f3dc*/ 	.word	0x00055690


	//   ....[232]....
        /*f3e0*/ 	.word	0x000556a0


	//   ....[233]....
        /*f3e4*/ 	.word	0x000556d0


	//   ....[234]....
        /*f3e8*/ 	.word	0x000556e0


	//   ....[235]....
        /*f3ec*/ 	.word	0x000556f0


	//   ....[236]....
        /*f3f0*/ 	.word	0x00055700


	//   ....[237]....
        /*f3f4*/ 	.word	0x00055730


	//   ....[238]....
        /*f3f8*/ 	.word	0x00055740


	//   ....[239]....
        /*f3fc*/ 	.word	0x00055750


	//   ....[240]....
        /*f400*/ 	.word	0x00055760


	//   ....[241]....
        /*f404*/ 	.word	0x00055790


	//   ....[242]....
        /*f408*/ 	.word	0x000557a0


	//   ....[243]....
        /*f40c*/ 	.word	0x000557b0


	//   ....[244]....
        /*f410*/ 	.word	0x000557c0


	//   ....[245]....
        /*f414*/ 	.word	0x000557f0


	//   ....[246]....
        /*f418*/ 	.word	0x00055800


	//   ....[247]....
        /*f41c*/ 	.word	0x00055810


	//   ....[248]....
        /*f420*/ 	.word	0x00055820


	//   ....[249]....
        /*f424*/ 	.word	0x00055850


	//   ....[250]....
        /*f428*/ 	.word	0x00055860


	//   ....[251]....
        /*f42c*/ 	.word	0x00055870


	//   ....[252]....
        /*f430*/ 	.word	0x00055880


	//   ....[253]....
        /*f434*/ 	.word	0x000558b0


	//   ....[254]....
        /*f438*/ 	.word	0x000558c0


	//   ....[255]....
        /*f43c*/ 	.word	0x000558d0


	//   ....[0]....
        /*f440*/ 	.word	0x000558e0


	//   ....[1]....
        /*f444*/ 	.word	0x00055910


	//   ....[2]....
        /*f448*/ 	.word	0x00055920


	//   ....[3]....
        /*f44c*/ 	.word	0x00055930


	//   ....[4]....
        /*f450*/ 	.word	0x00055940


	//   ....[5]....
        /*f454*/ 	.word	0x00055970


	//   ....[6]....
        /*f458*/ 	.word	0x00055980


	//   ....[7]....
        /*f45c*/ 	.word	0x00055990


	//   ....[8]....
        /*f460*/ 	.word	0x000559a0


	//   ....[9]....
        /*f464*/ 	.word	0x000559d0


	//   ....[10]....
        /*f468*/ 	.word	0x000559e0


	//   ....[11]....
        /*f46c*/ 	.word	0x000559f0


	//   ....[12]....
        /*f470*/ 	.word	0x00055a00


	//   ....[13]....
        /*f474*/ 	.word	0x00055a30


	//   ....[14]....
        /*f478*/ 	.word	0x00055a40


	//   ....[15]....
        /*f47c*/ 	.word	0x00055a50


	//   ....[16]....
        /*f480*/ 	.word	0x00055a60


	//   ....[17]....
        /*f484*/ 	.word	0x00055a90


	//   ....[18]....
        /*f488*/ 	.word	0x00055aa0


	//   ....[19]....
        /*f48c*/ 	.word	0x00055ab0


	//   ....[20]....
        /*f490*/ 	.word	0x00055ac0


	//   ....[21]....
        /*f494*/ 	.word	0x00055af0


	//   ....[22]....
        /*f498*/ 	.word	0x00055b00


	//   ....[23]....
        /*f49c*/ 	.word	0x00055b10


	//   ....[24]....
        /*f4a0*/ 	.word	0x00055b20


	//   ....[25]....
        /*f4a4*/ 	.word	0x00055b50


	//   ....[26]....
        /*f4a8*/ 	.word	0x00055b60


	//   ....[27]....
        /*f4ac*/ 	.word	0x00055b70


	//   ....[28]....
        /*f4b0*/ 	.word	0x00055b80


	//   ....[29]....
        /*f4b4*/ 	.word	0x00055bb0


	//   ....[30]....
        /*f4b8*/ 	.word	0x00055bc0


	//   ....[31]....
        /*f4bc*/ 	.word	0x00055bd0


	//   ....[32]....
        /*f4c0*/ 	.word	0x00055be0


	//   ....[33]....
        /*f4c4*/ 	.word	0x00055c10


	//   ....[34]....
        /*f4c8*/ 	.word	0x00055c20


	//   ....[35]....
        /*f4cc*/ 	.word	0x00055c30


	//   ....[36]....
        /*f4d0*/ 	.word	0x00055c40


	//   ....[37]....
        /*f4d4*/ 	.word	0x00055c70


	//   ....[38]....
        /*f4d8*/ 	.word	0x00055c80


	//   ....[39]....
        /*f4dc*/ 	.word	0x00055c90


	//   ....[40]....
        /*f4e0*/ 	.word	0x00055ca0


	//   ....[41]....
        /*f4e4*/ 	.word	0x00055cd0


	//   ....[42]....
        /*f4e8*/ 	.word	0x00055ce0


	//   ....[43]....
        /*f4ec*/ 	.word	0x00055cf0


	//   ....[44]....
        /*f4f0*/ 	.word	0x00055d00


	//   ....[45]....
        /*f4f4*/ 	.word	0x00055d30


	//   ....[46]....
        /*f4f8*/ 	.word	0x00055d40


	//   ....[47]....
        /*f4fc*/ 	.word	0x00055d50


	//   ....[48]....
        /*f500*/ 	.word	0x00055d60


	//   ....[49]....
        /*f504*/ 	.word	0x00055d90


	//   ....[50]....
        /*f508*/ 	.word	0x00055da0


	//   ....[51]....
        /*f50c*/ 	.word	0x00055db0


	//   ....[52]....
        /*f510*/ 	.word	0x00055dc0


	//   ....[53]....
        /*f514*/ 	.word	0x00055df0


	//   ....[54]....
        /*f518*/ 	.word	0x00055e00


	//   ....[55]....
        /*f51c*/ 	.word	0x00055e10


	//   ....[56]....
        /*f520*/ 	.word	0x00055e20


	//   ....[57]....
        /*f524*/ 	.word	0x00055e50


	//   ....[58]....
        /*f528*/ 	.word	0x00055e60


	//   ....[59]....
        /*f52c*/ 	.word	0x00055e70


	//   ....[60]....
        /*f530*/ 	.word	0x00055e80


	//   ....[61]....
        /*f534*/ 	.word	0x00055eb0


	//   ....[62]....
        /*f538*/ 	.word	0x00055ec0


	//   ....[63]....
        /*f53c*/ 	.word	0x00055ed0


	//   ....[64]....
        /*f540*/ 	.word	0x00055ee0


	//   ....[65]....
        /*f544*/ 	.word	0x00055f10


	//   ....[66]....
        /*f548*/ 	.word	0x00055f20


	//   ....[67]....
        /*f54c*/ 	.word	0x00055f30


	//   ....[68]....
        /*f550*/ 	.word	0x00055f40


	//   ....[69]....
        /*f554*/ 	.word	0x00055f70


	//   ....[70]....
        /*f558*/ 	.word	0x00055f80


	//   ....[71]....
        /*f55c*/ 	.word	0x00055f90


	//   ....[72]....
        /*f560*/ 	.word	0x00055fa0


	//   ....[73]....
        /*f564*/ 	.word	0x00055fd0


	//   ....[74]....
        /*f568*/ 	.word	0x00055fe0


	//   ....[75]....
        /*f56c*/ 	.word	0x00055ff0


	//   ....[76]....
        /*f570*/ 	.word	0x00056000


	//   ....[77]....
        /*f574*/ 	.word	0x00056030


	//   ....[78]....
        /*f578*/ 	.word	0x00056040


	//   ....[79]....
        /*f57c*/ 	.word	0x00056050


	//   ....[80]....
        /*f580*/ 	.word	0x00056060


	//   ....[81]....
        /*f584*/ 	.word	0x00056090


	//   ....[82]....
        /*f588*/ 	.word	0x000560a0


	//   ....[83]....
        /*f58c*/ 	.word	0x000560b0


	//   ....[84]....
        /*f590*/ 	.word	0x000560c0


	//   ....[85]....
        /*f594*/ 	.word	0x000560f0


	//   ....[86]....
        /*f598*/ 	.word	0x00056100


	//   ....[87]....
        /*f59c*/ 	.word	0x00056110


	//   ....[88]....
        /*f5a0*/ 	.word	0x00056120


	//   ....[89]....
        /*f5a4*/ 	.word	0x00056150


	//   ....[90]....
        /*f5a8*/ 	.word	0x00056160


	//   ....[91]....
        /*f5ac*/ 	.word	0x00056170


	//   ....[92]....
        /*f5b0*/ 	.word	0x00056180


	//   ....[93]....
        /*f5b4*/ 	.word	0x000561b0


	//   ....[94]....
        /*f5b8*/ 	.word	0x000561c0


	//   ....[95]....
        /*f5bc*/ 	.word	0x000561d0


	//   ....[96]....
        /*f5c0*/ 	.word	0x000561e0


	//   ....[97]....
        /*f5c4*/ 	.word	0x00056210


	//   ....[98]....
        /*f5c8*/ 	.word	0x00056220


	//   ....[99]....
        /*f5cc*/ 	.word	0x00056230


	//   ....[100]....
        /*f5d0*/ 	.word	0x00056240


	//   ....[101]....
        /*f5d4*/ 	.word	0x00056270


	//   ....[102]....
        /*f5d8*/ 	.word	0x00056280


	//   ....[103]....
        /*f5dc*/ 	.word	0x00056290


	//   ....[104]....
        /*f5e0*/ 	.word	0x000562a0


	//   ....[105]....
        /*f5e4*/ 	.word	0x000562d0


	//   ....[106]....
        /*f5e8*/ 	.word	0x000562e0


	//   ....[107]....
        /*f5ec*/ 	.word	0x000562f0


	//   ....[108]....
        /*f5f0*/ 	.word	0x00056300


	//   ....[109]....
        /*f5f4*/ 	.word	0x00056330


	//   ....[110]....
        /*f5f8*/ 	.word	0x00056340


	//   ....[111]....
        /*f5fc*/ 	.word	0x00056350


	//   ....[112]....
        /*f600*/ 	.word	0x00056360


	//   ....[113]....
        /*f604*/ 	.word	0x00056390


	//   ....[114]....
        /*f608*/ 	.word	0x000563a0


	//   ....[115]....
        /*f60c*/ 	.word	0x000563b0


	//   ....[116]....
        /*f610*/ 	.word	0x000563c0


	//   ....[117]....
        /*f614*/ 	.word	0x000563f0


	//   ....[118]....
        /*f618*/ 	.word	0x00056400


	//   ....[119]....
        /*f61c*/ 	.word	0x00056410


	//   ....[120]....
        /*f620*/ 	.word	0x00056420


	//   ....[121]....
        /*f624*/ 	.word	0x00056450


	//   ....[122]....
        /*f628*/ 	.word	0x00056460


	//   ....[123]....
        /*f62c*/ 	.word	0x00056470


	//   ....[124]....
        /*f630*/ 	.word	0x00056480


	//   ....[125]....
        /*f634*/ 	.word	0x000564b0


	//   ....[126]....
        /*f638*/ 	.word	0x000564c0


	//   ....[127]....
        /*f63c*/ 	.word	0x000564d0


	//   ....[128]....
        /*f640*/ 	.word	0x000564e0


	//   ....[129]....
        /*f644*/ 	.word	0x00056510


	//   ....[130]....
        /*f648*/ 	.word	0x00056520


	//   ....[131]....
        /*f64c*/ 	.word	0x00056530


	//   ....[132]....
        /*f650*/ 	.word	0x00056540


	//   ....[133]....
        /*f654*/ 	.word	0x00056570


	//   ....[134]....
        /*f658*/ 	.word	0x00056580


	//   ....[135]....
        /*f65c*/ 	.word	0x00056590


	//   ....[136]....
        /*f660*/ 	.word	0x000565a0


	//   ....[137]....
        /*f664*/ 	.word	0x000565d0


	//   ....[138]....
        /*f668*/ 	.word	0x000565e0


	//   ....[139]....
        /*f66c*/ 	.word	0x000565f0


	//   ....[140]....
        /*f670*/ 	.word	0x00056600


	//   ....[141]....
        /*f674*/ 	.word	0x00056630


	//   ....[142]....
        /*f678*/ 	.word	0x00056640


	//   ....[143]....
        /*f67c*/ 	.word	0x00056650


	//   ....[144]....
        /*f680*/ 	.word	0x00056660


	//   ....[145]....
        /*f684*/ 	.word	0x00056690


	//   ....[146]....
        /*f688*/ 	.word	0x000566a0


	//   ....[147]....
        /*f68c*/ 	.word	0x000566b0


	//   ....[148]....
        /*f690*/ 	.word	0x000566c0


	//   ....[149]....
        /*f694*/ 	.word	0x000566f0


	//   ....[150]....
        /*f698*/ 	.word	0x00056700


	//   ....[151]....
        /*f69c*/ 	.word	0x00056710


	//   ....[152]....
        /*f6a0*/ 	.word	0x00056720


	//   ....[153]....
        /*f6a4*/ 	.word	0x00056750


	//   ....[154]....
        /*f6a8*/ 	.word	0x00056760


	//   ....[155]....
        /*f6ac*/ 	.word	0x00056770


	//   ....[156]....
        /*f6b0*/ 	.word	0x00056780


	//   ....[157]....
        /*f6b4*/ 	.word	0x000567b0


	//   ....[158]....
        /*f6b8*/ 	.word	0x000567c0


	//   ....[159]....
        /*f6bc*/ 	.word	0x000567d0


	//   ....[160]....
        /*f6c0*/ 	.word	0x000567e0


	//   ....[161]....
        /*f6c4*/ 	.word	0x00056810


	//   ....[162]....
        /*f6c8*/ 	.word	0x00056820


	//   ....[163]....
        /*f6cc*/ 	.word	0x00056830


	//   ....[164]....
        /*f6d0*/ 	.word	0x00056840


	//   ....[165]....
        /*f6d4*/ 	.word	0x00056870


	//   ....[166]....
        /*f6d8*/ 	.word	0x00056880


	//   ....[167]....
        /*f6dc*/ 	.word	0x00056890


	//   ....[168]....
        /*f6e0*/ 	.word	0x000568a0


	//   ....[169]....
        /*f6e4*/ 	.word	0x000568d0


	//   ....[170]....
        /*f6e8*/ 	.word	0x000568e0


	//   ....[171]....
        /*f6ec*/ 	.word	0x000568f0


	//   ....[172]....
        /*f6f0*/ 	.word	0x00056900


	//   ....[173]....
        /*f6f4*/ 	.word	0x00056930


	//   ....[174]....
        /*f6f8*/ 	.word	0x00056940


	//   ....[175]....
        /*f6fc*/ 	.word	0x00056950


	//   ....[176]....
        /*f700*/ 	.word	0x00056960


	//   ....[177]....
        /*f704*/ 	.word	0x00056990


	//   ....[178]....
        /*f708*/ 	.word	0x000569a0


	//   ....[179]....
        /*f70c*/ 	.word	0x000569b0


	//   ....[180]....
        /*f710*/ 	.word	0x000569c0


	//   ....[181]....
        /*f714*/ 	.word	0x000569f0


	//   ....[182]....
        /*f718*/ 	.word	0x00056a00


	//   ....[183]....
        /*f71c*/ 	.word	0x00056a10


	//   ....[184]....
        /*f720*/ 	.word	0x00056a20


	//   ....[185]....
        /*f724*/ 	.word	0x00056a50


	//   ....[186]....
        /*f728*/ 	.word	0x00056a60


	//   ....[187]....
        /*f72c*/ 	.word	0x00056a70


	//   ....[188]....
        /*f730*/ 	.word	0x00056a80


	//   ....[189]....
        /*f734*/ 	.word	0x00056ab0


	//   ....[190]....
        /*f738*/ 	.word	0x00056ac0


	//   ....[191]....
        /*f73c*/ 	.word	0x00056ad0


	//   ....[192]....
        /*f740*/ 	.word	0x00056ae0


	//   ....[193]....
        /*f744*/ 	.word	0x00056b10


	//   ....[194]....
        /*f748*/ 	.word	0x00056b20


	//   ....[195]....
        /*f74c*/ 	.word	0x00056b30


	//   ....[196]....
        /*f750*/ 	.word	0x00056b40


	//   ....[197]....
        /*f754*/ 	.word	0x00056b70


	//   ....[198]....
        /*f758*/ 	.word	0x00056b80


	//   ....[199]....
        /*f75c*/ 	.word	0x00056b90


	//   ....[200]....
        /*f760*/ 	.word	0x00056ba0


	//   ....[201]....
        /*f764*/ 	.word	0x00056bd0


	//   ....[202]....
        /*f768*/ 	.word	0x00056be0


	//   ....[203]....
        /*f76c*/ 	.word	0x00056bf0


	//   ....[204]....
        /*f770*/ 	.word	0x00056c00


	//   ....[205]....
        /*f774*/ 	.word	0x00056c30


	//   ....[206]....
        /*f778*/ 	.word	0x00056c40


	//   ....[207]....
        /*f77c*/ 	.word	0x00056c50


	//   ....[208]....
        /*f780*/ 	.word	0x00056c60


	//   ....[209]....
        /*f784*/ 	.word	0x00056c90


	//   ....[210]....
        /*f788*/ 	.word	0x00056ca0


	//   ....[211]....
        /*f78c*/ 	.word	0x00056cb0


	//   ....[212]....
        /*f790*/ 	.word	0x00056cc0


	//   ....[213]....
        /*f794*/ 	.word	0x00056cf0


	//   ....[214]....
        /*f798*/ 	.word	0x00056d00


	//   ....[215]....
        /*f79c*/ 	.word	0x00056d10


	//   ....[216]....
        /*f7a0*/ 	.word	0x00056d20


	//   ....[217]....
        /*f7a4*/ 	.word	0x00056d50


	//   ....[218]....
        /*f7a8*/ 	.word	0x00056d60


	//   ....[219]....
        /*f7ac*/ 	.word	0x00056d70


	//   ....[220]....
        /*f7b0*/ 	.word	0x00056d80


	//   ....[221]....
        /*f7b4*/ 	.word	0x00056db0


	//   ....[222]....
        /*f7b8*/ 	.word	0x00056dc0


	//   ....[223]....
        /*f7bc*/ 	.word	0x00056dd0


	//   ....[224]....
        /*f7c0*/ 	.word	0x00056de0


	//   ....[225]....
        /*f7c4*/ 	.word	0x00056e10


	//   ....[226]....
        /*f7c8*/ 	.word	0x00056e20


	//   ....[227]....
        /*f7cc*/ 	.word	0x00056e30


	//   ....[228]....
        /*f7d0*/ 	.word	0x00056e40


	//   ....[229]....
        /*f7d4*/ 	.word	0x00056e70


	//   ....[230]....
        /*f7d8*/ 	.word	0x00056e80


	//   ....[231]....
        /*f7dc*/ 	.word	0x00056e90


	//   ....[232]....
        /*f7e0*/ 	.word	0x00056ea0


	//   ....[233]....
        /*f7e4*/ 	.word	0x00056ed0


	//   ....[234]....
        /*f7e8*/ 	.word	0x00056ee0


	//   ....[235]....
        /*f7ec*/ 	.word	0x00056ef0


	//   ....[236]....
        /*f7f0*/ 	.word	0x00056f00


	//   ....[237]....
        /*f7f4*/ 	.word	0x00056f30


	//   ....[238]....
        /*f7f8*/ 	.word	0x00056f40


	//   ....[239]....
        /*f7fc*/ 	.word	0x00056f50


	//   ....[240]....
        /*f800*/ 	.word	0x00056f60


	//   ....[241]....
        /*f804*/ 	.word	0x00056f90


	//   ....[242]....
        /*f808*/ 	.word	0x00056fa0


	//   ....[243]....
        /*f80c*/ 	.word	0x00056fb0


	//   ....[244]....
        /*f810*/ 	.word	0x00056fc0


	//   ....[245]....
        /*f814*/ 	.word	0x00056ff0


	//   ....[246]....
        /*f818*/ 	.word	0x00057000


	//   ....[247]....
        /*f81c*/ 	.word	0x00057010


	//   ....[248]....
        /*f820*/ 	.word	0x00057020


	//   ....[249]....
        /*f824*/ 	.word	0x00057050


	//   ....[250]....
        /*f828*/ 	.word	0x00057060


	//   ....[251]....
        /*f82c*/ 	.word	0x00057070


	//   ....[252]....
        /*f830*/ 	.word	0x00057080


	//   ....[253]....
        /*f834*/ 	.word	0x000570b0


	//   ....[254]....
        /*f838*/ 	.word	0x000570c0


	//   ....[255]....
        /*f83c*/ 	.word	0x000570d0


	//   ....[0]....
        /*f840*/ 	.word	0x000570e0


	//   ....[1]....
        /*f844*/ 	.word	0x00057110


	//   ....[2]....
        /*f848*/ 	.word	0x00057120


	//   ....[3]....
        /*f84c*/ 	.word	0x00057130


	//   ....[4]....
        /*f850*/ 	.word	0x00057140


	//   ....[5]....
        /*f854*/ 	.word	0x00057170


	//   ....[6]....
        /*f858*/ 	.word	0x00057180


	//   ....[7]....
        /*f85c*/ 	.word	0x00057190


	//   ....[8]....
        /*f860*/ 	.word	0x000571a0


	//   ....[9]....
        /*f864*/ 	.word	0x000571d0


	//   ....[10]....
        /*f868*/ 	.word	0x000571e0


	//   ....[11]....
        /*f86c*/ 	.word	0x000571f0


	//   ....[12]....
        /*f870*/ 	.word	0x00057200


	//   ....[13]....
        /*f874*/ 	.word	0x00057230


	//   ....[14]....
        /*f878*/ 	.word	0x00057240


	//   ....[15]....
        /*f87c*/ 	.word	0x00057250


	//   ....[16]....
        /*f880*/ 	.word	0x00057260


	//   ....[17]....
        /*f884*/ 	.word	0x00057290


	//   ....[18]....
        /*f888*/ 	.word	0x000572a0


	//   ....[19]....
        /*f88c*/ 	.word	0x000572b0


	//   ....[20]....
        /*f890*/ 	.word	0x000572c0


	//   ....[21]....
        /*f894*/ 	.word	0x000572f0


	//   ....[22]....
        /*f898*/ 	.word	0x00057300


	//   ....[23]....
        /*f89c*/ 	.word	0x00057310


	//   ....[24]....
        /*f8a0*/ 	.word	0x00057320


	//   ....[25]....
        /*f8a4*/ 	.word	0x00057350


	//   ....[26]....
        /*f8a8*/ 	.word	0x00057360


	//   ....[27]....
        /*f8ac*/ 	.word	0x00057370


	//   ....[28]....
        /*f8b0*/ 	.word	0x00057380


	//   ....[29]....
        /*f8b4*/ 	.word	0x000573b0


	//   ....[30]....
        /*f8b8*/ 	.word	0x000573c0


	//   ....[31]....
        /*f8bc*/ 	.word	0x000573d0


	//   ....[32]....
        /*f8c0*/ 	.word	0x000573e0


	//   ....[33]....
        /*f8c4*/ 	.word	0x00057410


	//   ....[34]....
        /*f8c8*/ 	.word	0x00057420


	//   ....[35]....
        /*f8cc*/ 	.word	0x00057430


	//   ....[36]....
        /*f8d0*/ 	.word	0x00057440


	//   ....[37]....
        /*f8d4*/ 	.word	0x00057470


	//   ....[38]....
        /*f8d8*/ 	.word	0x00057480


	//   ....[39]....
        /*f8dc*/ 	.word	0x00057490


	//   ....[40]....
        /*f8e0*/ 	.word	0x000574a0


	//   ....[41]....
        /*f8e4*/ 	.word	0x000574d0


	//   ....[42]....
        /*f8e8*/ 	.word	0x000574e0


	//   ....[43]....
        /*f8ec*/ 	.word	0x000574f0


	//   ....[44]....
        /*f8f0*/ 	.word	0x00057500


	//   ....[45]....
        /*f8f4*/ 	.word	0x00057530


	//   ....[46]....
        /*f8f8*/ 	.word	0x00057540


	//   ....[47]....
        /*f8fc*/ 	.word	0x00057550


	//   ....[48]....
        /*f900*/ 	.word	0x00057560


	//   ....[49]....
        /*f904*/ 	.word	0x00057590


	//   ....[50]....
        /*f908*/ 	.word	0x000575a0


	//   ....[51]....
        /*f90c*/ 	.word	0x000575b0


	//   ....[52]....
        /*f910*/ 	.word	0x000575c0


	//   ....[53]....
        /*f914*/ 	.word	0x000575f0


	//   ....[54]....
        /*f918*/ 	.word	0x00057600


	//   ....[55]....
        /*f91c*/ 	.word	0x00057610


	//   ....[56]....
        /*f920*/ 	.word	0x00057620


	//   ....[57]....
        /*f924*/ 	.word	0x00057650


	//   ....[58]....
        /*f928*/ 	.word	0x00057660


	//   ....[59]....
        /*f92c*/ 	.word	0x00057670


	//   ....[60]....
        /*f930*/ 	.word	0x00057680


	//   ....[61]....
        /*f934*/ 	.word	0x000576b0


	//   ....[62]....
        /*f938*/ 	.word	0x000576c0


	//   ....[63]....
        /*f93c*/ 	.word	0x000576d0


	//   ....[64]....
        /*f940*/ 	.word	0x000576e0


	//   ....[65]....
        /*f944*/ 	.word	0x00057710


	//   ....[66]....
        /*f948*/ 	.word	0x00057720


	//   ....[67]....
        /*f94c*/ 	.word	0x00057730


	//   ....[68]....
        /*f950*/ 	.word	0x00057740


	//   ....[69]....
        /*f954*/ 	.word	0x00057770


	//   ....[70]....
        /*f958*/ 	.word	0x00057780


	//   ....[71]....
        /*f95c*/ 	.word	0x00057790


	//   ....[72]....
        /*f960*/ 	.word	0x000577a0


	//   ....[73]....
        /*f964*/ 	.word	0x000577d0


	//   ....[74]....
        /*f968*/ 	.word	0x000577e0


	//   ....[75]....
        /*f96c*/ 	.word	0x000577f0


	//   ....[76]....
        /*f970*/ 	.word	0x00057800


	//   ....[77]....
        /*f974*/ 	.word	0x00057830


	//   ....[78]....
        /*f978*/ 	.word	0x00057840


	//   ....[79]....
        /*f97c*/ 	.word	0x00057850


	//   ....[80]....
        /*f980*/ 	.word	0x00057860


	//   ....[81]....
        /*f984*/ 	.word	0x00057890


	//   ....[82]....
        /*f988*/ 	.word	0x000578a0


	//   ....[83]....
        /*f98c*/ 	.word	0x000578b0


	//   ....[84]....
        /*f990*/ 	.word	0x000578c0


	//   ....[85]....
        /*f994*/ 	.word	0x000578f0


	//   ....[86]....
        /*f998*/ 	.word	0x00057900


	//   ....[87]....
        /*f99c*/ 	.word	0x00057910


	//   ....[88]....
        /*f9a0*/ 	.word	0x00057920


	//   ....[89]....
        /*f9a4*/ 	.word	0x00057950


	//   ....[90]....
        /*f9a8*/ 	.word	0x00057960


	//   ....[91]....
        /*f9ac*/ 	.word	0x00057970


	//   ....[92]....
        /*f9b0*/ 	.word	0x00057980


	//   ....[93]....
        /*f9b4*/ 	.word	0x000579b0


	//   ....[94]....
        /*f9b8*/ 	.word	0x000579c0


	//   ....[95]....
        /*f9bc*/ 	.word	0x000579d0


	//   ....[96]....
        /*f9c0*/ 	.word	0x000579e0


	//   ....[97]....
        /*f9c4*/ 	.word	0x00057a10


	//   ....[98]....
        /*f9c8*/ 	.word	0x00057a20


	//   ....[99]....
        /*f9cc*/ 	.word	0x00057a30


	//   ....[100]....
        /*f9d0*/ 	.word	0x00057a40


	//   ....[101]....
        /*f9d4*/ 	.word	0x00057a70


	//   ....[102]....
        /*f9d8*/ 	.word	0x00057a80


	//   ....[103]....
        /*f9dc*/ 	.word	0x00057a90


	//   ....[104]....
        /*f9e0*/ 	.word	0x00057aa0


	//   ....[105]....
        /*f9e4*/ 	.word	0x00057ad0


	//   ....[106]....
        /*f9e8*/ 	.word	0x00057ae0


	//   ....[107]....
        /*f9ec*/ 	.word	0x00057af0


	//   ....[108]....
        /*f9f0*/ 	.word	0x00057b00


	//   ....[109]....
        /*f9f4*/ 	.word	0x00057b30


	//   ....[110]....
        /*f9f8*/ 	.word	0x00057b40


	//   ....[111]....
        /*f9fc*/ 	.word	0x00057b50


	//   ....[112]....
        /*fa00*/ 	.word	0x00057b60


	//   ....[113]....
        /*fa04*/ 	.word	0x00057b90


	//   ....[114]....
        /*fa08*/ 	.word	0x00057ba0


	//   ....[115]....
        /*fa0c*/ 	.word	0x00057bb0


	//   ....[116]....
        /*fa10*/ 	.word	0x00057bc0


	//   ....[117]....
        /*fa14*/ 	.word	0x00057bf0


	//   ....[118]....
        /*fa18*/ 	.word	0x00057c00


	//   ....[119]....
        /*fa1c*/ 	.word	0x00057c10


	//   ....[120]....
        /*fa20*/ 	.word	0x00057c20


	//   ....[121]....
        /*fa24*/ 	.word	0x00057c50


	//   ....[122]....
        /*fa28*/ 	.word	0x00057c60


	//   ....[123]....
        /*fa2c*/ 	.word	0x00057c70


	//   ....[124]....
        /*fa30*/ 	.word	0x00057c80


	//   ....[125]....
        /*fa34*/ 	.word	0x00057cb0


	//   ....[126]....
        /*fa38*/ 	.word	0x00057cc0


	//   ....[127]....
        /*fa3c*/ 	.word	0x00057cd0


	//   ....[128]....
        /*fa40*/ 	.word	0x00057ce0


	//   ....[129]....
        /*fa44*/ 	.word	0x00057d10


	//   ....[130]....
        /*fa48*/ 	.word	0x00057d20


	//   ....[131]....
        /*fa4c*/ 	.word	0x00057d30


	//   ....[132]....
        /*fa50*/ 	.word	0x00057d40


	//   ....[133]....
        /*fa54*/ 	.word	0x00057d70


	//   ....[134]....
        /*fa58*/ 	.word	0x00057d80


	//   ....[135]....
        /*fa5c*/ 	.word	0x00057d90


	//   ....[136]....
        /*fa60*/ 	.word	0x00057da0


	//   ....[137]....
        /*fa64*/ 	.word	0x00057dd0


	//   ....[138]....
        /*fa68*/ 	.word	0x00057de0


	//   ....[139]....
        /*fa6c*/ 	.word	0x00057df0


	//   ....[140]....
        /*fa70*/ 	.word	0x00057e00


	//   ....[141]....
        /*fa74*/ 	.word	0x00057e30


	//   ....[142]....
        /*fa78*/ 	.word	0x00057e40


	//   ....[143]....
        /*fa7c*/ 	.word	0x00057e50


	//   ....[144]....
        /*fa80*/ 	.word	0x00057e60


	//   ....[145]....
        /*fa84*/ 	.word	0x00057e90


	//   ....[146]....
        /*fa88*/ 	.word	0x00057ea0


	//   ....[147]....
        /*fa8c*/ 	.word	0x00057eb0


	//   ....[148]....
        /*fa90*/ 	.word	0x00057ec0


	//   ....[149]....
        /*fa94*/ 	.word	0x00057ef0


	//   ....[150]....
        /*fa98*/ 	.word	0x00057f00


	//   ....[151]....
        /*fa9c*/ 	.word	0x00057f10


	//   ....[152]....
        /*faa0*/ 	.word	0x00057f20


	//   ....[153]....
        /*faa4*/ 	.word	0x00057f50


	//   ....[154]....
        /*faa8*/ 	.word	0x00057f60


	//   ....[155]....
        /*faac*/ 	.word	0x00057f70


	//   ....[156]....
        /*fab0*/ 	.word	0x00057f80


	//   ....[157]....
        /*fab4*/ 	.word	0x00057fb0


	//   ....[158]....
        /*fab8*/ 	.word	0x00057fc0


	//   ....[159]....
        /*fabc*/ 	.word	0x00057fd0


	//   ....[160]....
        /*fac0*/ 	.word	0x00057fe0


	//   ....[161]....
        /*fac4*/ 	.word	0x00058010


	//   ....[162]....
        /*fac8*/ 	.word	0x00058020


	//   ....[163]....
        /*facc*/ 	.word	0x00058030


	//   ....[164]....
        /*fad0*/ 	.word	0x00058040


	//   ....[165]....
        /*fad4*/ 	.word	0x00058070


	//   ....[166]....
        /*fad8*/ 	.word	0x00058080


	//   ....[167]....
        /*fadc*/ 	.word	0x00058090


	//   ....[168]....
        /*fae0*/ 	.word	0x000580a0


	//   ....[169]....
        /*fae4*/ 	.word	0x000580d0


	//   ....[170]....
        /*fae8*/ 	.word	0x000580e0


	//   ....[171]....
        /*faec*/ 	.word	0x000580f0


	//   ....[172]....
        /*faf0*/ 	.word	0x00058100


	//   ....[173]....
        /*faf4*/ 	.word	0x00058130


	//   ....[174]....
        /*faf8*/ 	.word	0x00058140


	//   ....[175]....
        /*fafc*/ 	.word	0x00058150


	//   ....[176]....
        /*fb00*/ 	.word	0x00058160


	//   ....[177]....
        /*fb04*/ 	.word	0x00058190


	//   ....[178]....
        /*fb08*/ 	.word	0x000581a0


	//   ....[179]....
        /*fb0c*/ 	.word	0x000581b0


	//   ....[180]....
        /*fb10*/ 	.word	0x000581c0


	//   ....[181]....
        /*fb14*/ 	.word	0x000581f0


	//   ....[182]....
        /*fb18*/ 	.word	0x00058200


	//   ....[183]....
        /*fb1c*/ 	.word	0x00058210


	//   ....[184]....
        /*fb20*/ 	.word	0x00058220


	//   ....[185]....
        /*fb24*/ 	.word	0x00058250


	//   ....[186]....
        /*fb28*/ 	.word	0x00058260


	//   ....[187]....
        /*fb2c*/ 	.word	0x00058270


	//   ....[188]....
        /*fb30*/ 	.word	0x00058280


	//   ....[189]....
        /*fb34*/ 	.word	0x000582b0


	//   ....[190]....
        /*fb38*/ 	.word	0x000582c0


	//   ....[191]....
        /*fb3c*/ 	.word	0x000582d0


	//   ....[192]....
        /*fb40*/ 	.word	0x000582e0


	//   ....[193]....
        /*fb44*/ 	.word	0x00058310


	//   ....[194]....
        /*fb48*/ 	.word	0x00058320


	//   ....[195]....
        /*fb4c*/ 	.word	0x00058330


	//   ....[196]....
        /*fb50*/ 	.word	0x00058340


	//   ....[197]....
        /*fb54*/ 	.word	0x00058370


	//   ....[198]....
        /*fb58*/ 	.word	0x00058380


	//   ....[199]....
        /*fb5c*/ 	.word	0x00058390


	//   ....[200]....
        /*fb60*/ 	.word	0x000583a0


	//   ....[201]....
        /*fb64*/ 	.word	0x000583d0


	//   ....[202]....
        /*fb68*/ 	.word	0x000583e0


	//   ....[203]....
        /*fb6c*/ 	.word	0x000583f0


	//   ....[204]....
        /*fb70*/ 	.word	0x00058400


	//   ....[205]....
        /*fb74*/ 	.word	0x00058430


	//   ....[206]....
        /*fb78*/ 	.word	0x00058440


	//   ....[207]....
        /*fb7c*/ 	.word	0x00058450


	//   ....[208]....
        /*fb80*/ 	.word	0x00058460


	//   ....[209]....
        /*fb84*/ 	.word	0x00058490


	//   ....[210]....
        /*fb88*/ 	.word	0x000584a0


	//   ....[211]....
        /*fb8c*/ 	.word	0x000584b0


	//   ....[212]....
        /*fb90*/ 	.word	0x000584c0


	//   ....[213]....
        /*fb94*/ 	.word	0x000584f0


	//   ....[214]....
        /*fb98*/ 	.word	0x00058500


	//   ....[215]....
        /*fb9c*/ 	.word	0x00058510


	//   ....[216]....
        /*fba0*/ 	.word	0x00058520


	//   ....[217]....
        /*fba4*/ 	.word	0x00058550


	//   ....[218]....
        /*fba8*/ 	.word	0x00058560


	//   ....[219]....
        /*fbac*/ 	.word	0x00058570


	//   ....[220]....
        /*fbb0*/ 	.word	0x00058580


	//   ....[221]....
        /*fbb4*/ 	.word	0x000585b0


	//   ....[222]....
        /*fbb8*/ 	.word	0x000585c0


	//   ....[223]....
        /*fbbc*/ 	.word	0x000585d0


	//   ....[224]....
        /*fbc0*/ 	.word	0x000585e0


	//   ....[225]....
        /*fbc4*/ 	.word	0x00058610


	//   ....[226]....
        /*fbc8*/ 	.word	0x00058620


	//   ....[227]....
        /*fbcc*/ 	.word	0x00058630


	//   ....[228]....
        /*fbd0*/ 	.word	0x00058640


	//   ....[229]....
        /*fbd4*/ 	.word	0x00058670


	//   ....[230]....
        /*fbd8*/ 	.word	0x00058680


	//   ....[231]....
        /*fbdc*/ 	.word	0x00058690


	//   ....[232]....
        /*fbe0*/ 	.word	0x000586a0


	//   ....[233]....
        /*fbe4*/ 	.word	0x000586d0


	//   ....[234]....
        /*fbe8*/ 	.word	0x000586e0


	//   ....[235]....
        /*fbec*/ 	.word	0x000586f0


	//   ....[236]....
        /*fbf0*/ 	.word	0x00058700


	//   ....[237]....
        /*fbf4*/ 	.word	0x00058730


	//   ....[238]....
        /*fbf8*/ 	.word	0x00058740


	//   ....[239]....
        /*fbfc*/ 	.word	0x00058750


	//   ....[240]....
        /*fc00*/ 	.word	0x00058760


	//   ....[241]....
        /*fc04*/ 	.word	0x00058790


	//   ....[242]....
        /*fc08*/ 	.word	0x000587a0


	//   ....[243]....
        /*fc0c*/ 	.word	0x000587b0


	//   ....[244]....
        /*fc10*/ 	.word	0x000587c0


	//   ....[245]....
        /*fc14*/ 	.word	0x000587f0


	//   ....[246]....
        /*fc18*/ 	.word	0x00058800


	//   ....[247]....
        /*fc1c*/ 	.word	0x00058810


	//   ....[248]....
        /*fc20*/ 	.word	0x00058820


	//   ....[249]....
        /*fc24*/ 	.word	0x00058850


	//   ....[250]....
        /*fc28*/ 	.word	0x00058860


	//   ....[251]....
        /*fc2c*/ 	.word	0x00058870


	//   ....[252]....
        /*fc30*/ 	.word	0x00058880


	//   ....[253]....
        /*fc34*/ 	.word	0x000588b0


	//   ....[254]....
        /*fc38*/ 	.word	0x000588c0


	//   ....[255]....
        /*fc3c*/ 	.word	0x000588d0


	//   ....[0]....
        /*fc40*/ 	.word	0x000588e0


	//   ....[1]....
        /*fc44*/ 	.word	0x00058910


	//   ....[2]....
        /*fc48*/ 	.word	0x00058920


	//   ....[3]....
        /*fc4c*/ 	.word	0x00058930


	//   ....[4]....
        /*fc50*/ 	.word	0x00058940


	//   ....[5]....
        /*fc54*/ 	.word	0x00058970


	//   ....[6]....
        /*fc58*/ 	.word	0x00058980


	//   ....[7]....
        /*fc5c*/ 	.word	0x00058990


	//   ....[8]....
        /*fc60*/ 	.word	0x000589a0


	//   ....[9]....
        /*fc64*/ 	.word	0x000589d0


	//   ....[10]....
        /*fc68*/ 	.word	0x000589e0


	//   ....[11]....
        /*fc6c*/ 	.word	0x000589f0


	//   ....[12]....
        /*fc70*/ 	.word	0x00058a00


	//   ....[13]....
        /*fc74*/ 	.word	0x00058a30


	//   ....[14]....
        /*fc78*/ 	.word	0x00058a40


	//   ....[15]....
        /*fc7c*/ 	.word	0x00058a50


	//   ....[16]....
        /*fc80*/ 	.word	0x00058a60


	//   ....[17]....
        /*fc84*/ 	.word	0x00058a90


	//   ....[18]....
        /*fc88*/ 	.word	0x00058aa0


	//   ....[19]....
        /*fc8c*/ 	.word	0x00058ab0


	//   ....[20]....
        /*fc90*/ 	.word	0x00058ac0


	//   ....[21]....
        /*fc94*/ 	.word	0x00058af0


	//   ....[22]....
        /*fc98*/ 	.word	0x00058b00


	//   ....[23]....
        /*fc9c*/ 	.word	0x00058b10


	//   ....[24]....
        /*fca0*/ 	.word	0x00058b20


	//   ....[25]....
        /*fca4*/ 	.word	0x00058b50


	//   ....[26]....
        /*fca8*/ 	.word	0x00058b60


	//   ....[27]....
        /*fcac*/ 	.word	0x00058b70


	//   ....[28]....
        /*fcb0*/ 	.word	0x00058b80


	//   ....[29]....
        /*fcb4*/ 	.word	0x00058bb0


	//   ....[30]....
        /*fcb8*/ 	.word	0x00058bc0


	//   ....[31]....
        /*fcbc*/ 	.word	0x00058bd0


	//   ....[32]....
        /*fcc0*/ 	.word	0x00058be0


	//   ....[33]....
        /*fcc4*/ 	.word	0x00058c10


	//   ....[34]....
        /*fcc8*/ 	.word	0x00058c20


	//   ....[35]....
        /*fccc*/ 	.word	0x00058c30


	//   ....[36]....
        /*fcd0*/ 	.word	0x00058c40


	//   ....[37]....
        /*fcd4*/ 	.word	0x00058c70


	//   ....[38]....
        /*fcd8*/ 	.word	0x00058c80


	//   ....[39]....
        /*fcdc*/ 	.word	0x00058c90


	//   ....[40]....
        /*fce0*/ 	.word	0x00058ca0


	//   ....[41]....
        /*fce4*/ 	.word	0x00058cd0


	//   ....[42]....
        /*fce8*/ 	.word	0x00058ce0


	//   ....[43]....
        /*fcec*/ 	.word	0x00058cf0


	//   ....[44]....
        /*fcf0*/ 	.word	0x00058d00


	//   ....[45]....
        /*fcf4*/ 	.word	0x00058d30


	//   ....[46]....
        /*fcf8*/ 	.word	0x00058d40


	//   ....[47]....
        /*fcfc*/ 	.word	0x00058d50


	//   ....[48]....
        /*fd00*/ 	.word	0x00058d60


	//   ....[49]....
        /*fd04*/ 	.word	0x00058d90


	//   ....[50]....
        /*fd08*/ 	.word	0x00058da0


	//   ....[51]....
        /*fd0c*/ 	.word	0x00058db0


	//   ....[52]....
        /*fd10*/ 	.word	0x00058dc0


	//   ....[53]....
        /*fd14*/ 	.word	0x00058df0


	//   ....[54]....
        /*fd18*/ 	.word	0x00058e00


	//   ....[55]....
        /*fd1c*/ 	.word	0x00058e10


	//   ....[56]....
        /*fd20*/ 	.word	0x00058e20


	//   ....[57]....
        /*fd24*/ 	.word	0x00058e50


	//   ....[58]....
        /*fd28*/ 	.word	0x00058e60


	//   ....[59]....
        /*fd2c*/ 	.word	0x00058e70


	//   ....[60]....
        /*fd30*/ 	.word	0x00058e80


	//   ....[61]....
        /*fd34*/ 	.word	0x00058eb0


	//   ....[62]....
        /*fd38*/ 	.word	0x00058ec0


	//   ....[63]....
        /*fd3c*/ 	.word	0x00058ed0


	//   ....[64]....
        /*fd40*/ 	.word	0x00058ee0


	//   ....[65]....
        /*fd44*/ 	.word	0x00058f10


	//   ....[66]....
        /*fd48*/ 	.word	0x00058f20


	//   ....[67]....
        /*fd4c*/ 	.word	0x00058f30


	//   ....[68]....
        /*fd50*/ 	.word	0x00058f40


	//   ....[69]....
        /*fd54*/ 	.word	0x00058f70


	//   ....[70]....
        /*fd58*/ 	.word	0x00058f80


	//   ....[71]....
        /*fd5c*/ 	.word	0x00058f90


	//   ....[72]....
        /*fd60*/ 	.word	0x00058fa0


	//   ....[73]....
        /*fd64*/ 	.word	0x00058fd0


	//   ....[74]....
        /*fd68*/ 	.word	0x00058fe0


	//   ....[75]....
        /*fd6c*/ 	.word	0x00058ff0


	//   ....[76]....
        /*fd70*/ 	.word	0x00059000


	//   ....[77]....
        /*fd74*/ 	.word	0x00059030


	//   ....[78]....
        /*fd78*/ 	.word	0x00059040


	//   ....[79]....
        /*fd7c*/ 	.word	0x00059050


	//   ....[80]....
        /*fd80*/ 	.word	0x00059060


	//   ....[81]....
        /*fd84*/ 	.word	0x00059090


	//   ....[82]....
        /*fd88*/ 	.word	0x000590a0


	//   ....[83]....
        /*fd8c*/ 	.word	0x000590b0


	//   ....[84]....
        /*fd90*/ 	.word	0x000590c0


	//   ....[85]....
        /*fd94*/ 	.word	0x000590f0


	//   ....[86]....
        /*fd98*/ 	.word	0x00059100


	//   ....[87]....
        /*fd9c*/ 	.word	0x00059110


	//   ....[88]....
        /*fda0*/ 	.word	0x00059120


	//   ....[89]....
        /*fda4*/ 	.word	0x00059150


	//   ....[90]....
        /*fda8*/ 	.word	0x00059160


	//   ....[91]....
        /*fdac*/ 	.word	0x00059170


	//   ....[92]....
        /*fdb0*/ 	.word	0x00059180


	//   ....[93]....
        /*fdb4*/ 	.word	0x000591b0


	//   ....[94]....
        /*fdb8*/ 	.word	0x000591c0


	//   ....[95]....
        /*fdbc*/ 	.word	0x000591d0


	//   ....[96]....
        /*fdc0*/ 	.word	0x000591e0


	//   ....[97]....
        /*fdc4*/ 	.word	0x00059210


	//   ....[98]....
        /*fdc8*/ 	.word	0x00059220


	//   ....[99]....
        /*fdcc*/ 	.word	0x00059230


	//   ....[100]....
        /*fdd0*/ 	.word	0x00059240


	//   ....[101]....
        /*fdd4*/ 	.word	0x00059270


	//   ....[102]....
        /*fdd8*/ 	.word	0x00059280


	//   ....[103]....
        /*fddc*/ 	.word	0x00059290


	//   ....[104]....
        /*fde0*/ 	.word	0x000592a0


	//   ....[105]....
        /*fde4*/ 	.word	0x000592d0


	//   ....[106]....
        /*fde8*/ 	.word	0x000592e0


	//   ....[107]....
        /*fdec*/ 	.word	0x000592f0


	//   ....[108]....
        /*fdf0*/ 	.word	0x00059300


	//   ....[109]....
        /*fdf4*/ 	.word	0x00059330


	//   ....[110]....
        /*fdf8*/ 	.word	0x00059340


	//   ....[111]....
        /*fdfc*/ 	.word	0x00059350


	//   ....[112]....
        /*fe00*/ 	.word	0x00059360


	//   ....[113]....
        /*fe04*/ 	.word	0x00059390


	//   ....[114]....
        /*fe08*/ 	.word	0x000593a0


	//   ....[115]....
        /*fe0c*/ 	.word	0x000593b0


	//   ....[116]....
        /*fe10*/ 	.word	0x000593c0


	//   ....[117]....
        /*fe14*/ 	.word	0x000593f0


	//   ....[118]....
        /*fe18*/ 	.word	0x00059400


	//   ....[119]....
        /*fe1c*/ 	.word	0x00059410


	//   ....[120]....
        /*fe20*/ 	.word	0x00059420


	//   ....[121]....
        /*fe24*/ 	.word	0x00059450


	//   ....[122]....
        /*fe28*/ 	.word	0x00059460


	//   ....[123]....
        /*fe2c*/ 	.word	0x00059470


	//   ....[124]....
        /*fe30*/ 	.word	0x00059480


	//   ....[125]....
        /*fe34*/ 	.word	0x000594b0


	//   ....[126]....
        /*fe38*/ 	.word	0x000594c0


	//   ....[127]....
        /*fe3c*/ 	.word	0x000594d0


	//   ....[128]....
        /*fe40*/ 	.word	0x000594e0


	//   ....[129]....
        /*fe44*/ 	.word	0x00059510


	//   ....[130]....
        /*fe48*/ 	.word	0x00059520


	//   ....[131]....
        /*fe4c*/ 	.word	0x00059530


	//   ....[132]....
        /*fe50*/ 	.word	0x00059540


	//   ....[133]....
        /*fe54*/ 	.word	0x00059570


	//   ....[134]....
        /*fe58*/ 	.word	0x00059580


	//   ....[135]....
        /*fe5c*/ 	.word	0x00059590


	//   ....[136]....
        /*fe60*/ 	.word	0x000595a0


	//   ....[137]....
        /*fe64*/ 	.word	0x000595d0


	//   ....[138]....
        /*fe68*/ 	.word	0x000595e0


	//   ....[139]....
        /*fe6c*/ 	.word	0x000595f0


	//   ....[140]....
        /*fe70*/ 	.word	0x00059600


	//   ....[141]....
        /*fe74*/ 	.word	0x00059630


	//   ....[142]....
        /*fe78*/ 	.word	0x00059640


	//   ....[143]....
        /*fe7c*/ 	.word	0x00059650


	//   ....[144]....
        /*fe80*/ 	.word	0x00059660


	//   ....[145]....
        /*fe84*/ 	.word	0x00059690


	//   ....[146]....
        /*fe88*/ 	.word	0x000596a0


	//   ....[147]....
        /*fe8c*/ 	.word	0x000596b0


	//   ....[148]....
        /*fe90*/ 	.word	0x000596c0


	//   ....[149]....
        /*fe94*/ 	.word	0x000596f0


	//   ....[150]....
        /*fe98*/ 	.word	0x00059700


	//   ....[151]....
        /*fe9c*/ 	.word	0x00059710


	//   ....[152]....
        /*fea0*/ 	.word	0x00059720


	//   ....[153]....
        /*fea4*/ 	.word	0x00059750


	//   ....[154]....
        /*fea8*/ 	.word	0x00059760


	//   ....[155]....
        /*feac*/ 	.word	0x00059770


	//   ....[156]....
        /*feb0*/ 	.word	0x00059780


	//   ....[157]....
        /*feb4*/ 	.word	0x000597b0


	//   ....[158]....
        /*feb8*/ 	.word	0x000597c0


	//   ....[159]....
        /*febc*/ 	.word	0x000597d0


	//   ....[160]....
        /*fec0*/ 	.word	0x000597e0


	//   ....[161]....
        /*fec4*/ 	.word	0x00059810


	//   ....[162]....
        /*fec8*/ 	.word	0x00059820


	//   ....[163]....
        /*fecc*/ 	.word	0x00059830


	//   ....[164]....
        /*fed0*/ 	.word	0x00059840


	//   ....[165]....
        /*fed4*/ 	.word	0x00059870


	//   ....[166]....
        /*fed8*/ 	.word	0x00059880


	//   ....[167]....
        /*fedc*/ 	.word	0x00059890


	//   ....[168]....
        /*fee0*/ 	.word	0x000598a0


	//   ....[169]....
        /*fee4*/ 	.word	0x000598d0


	//   ....[170]....
        /*fee8*/ 	.word	0x000598e0


	//   ....[171]....
        /*feec*/ 	.word	0x000598f0


	//   ....[172]....
        /*fef0*/ 	.word	0x00059900


	//   ....[173]....
        /*fef4*/ 	.word	0x00059930


	//   ....[174]....
        /*fef8*/ 	.word	0x00059940


	//   ....[175]....
        /*fefc*/ 	.word	0x00059950


	//   ....[176]....
        /*ff00*/ 	.word	0x00059960


	//   ....[177]....
        /*ff04*/ 	.word	0x00059990


	//   ....[178]....
        /*ff08*/ 	.word	0x000599a0


	//   ....[179]....
        /*ff0c*/ 	.word	0x000599b0


	//   ....[180]....
        /*ff10*/ 	.word	0x000599c0


	//   ....[181]....
        /*ff14*/ 	.word	0x000599f0


	//   ....[182]....
        /*ff18*/ 	.word	0x00059a00


	//   ....[183]....
        /*ff1c*/ 	.word	0x00059a10


	//   ....[184]....
        /*ff20*/ 	.word	0x00059a20


	//   ....[185]....
        /*ff24*/ 	.word	0x00059a50


	//   ....[186]....
        /*ff28*/ 	.word	0x00059a60


	//   ....[187]....
        /*ff2c*/ 	.word	0x00059a70


	//   ....[188]....
        /*ff30*/ 	.word	0x00059a80


	//   ....[189]....
        /*ff34*/ 	.word	0x00059ab0


	//   ....[190]....
        /*ff38*/ 	.word	0x00059ac0


	//   ....[191]....
        /*ff3c*/ 	.word	0x00059ad0


	//   ....[192]....
        /*ff40*/ 	.word	0x00059ae0


	//   ....[193]....
        /*ff44*/ 	.word	0x00059b10


	//   ....[194]....
        /*ff48*/ 	.word	0x00059b20


	//   ....[195]....
        /*ff4c*/ 	.word	0x00059b30


	//   ....[196]....
        /*ff50*/ 	.word	0x00059b40


	//   ....[197]....
        /*ff54*/ 	.word	0x00059b70


	//   ....[198]....
        /*ff58*/ 	.word	0x00059b80


	//   ....[199]....
        /*ff5c*/ 	.word	0x00059b90


	//   ....[200]....
        /*ff60*/ 	.word	0x00059ba0


	//   ....[201]....
        /*ff64*/ 	.word	0x00059bd0


	//   ....[202]....
        /*ff68*/ 	.word	0x00059be0


	//   ....[203]....
        /*ff6c*/ 	.word	0x00059bf0


	//   ....[204]....
        /*ff70*/ 	.word	0x00059c00


	//   ....[205]....
        /*ff74*/ 	.word	0x00059c30


	//   ....[206]....
        /*ff78*/ 	.word	0x00059c40


	//   ....[207]....
        /*ff7c*/ 	.word	0x00059c50


	//   ....[208]....
        /*ff80*/ 	.word	0x00059c60


	//   ....[209]....
        /*ff84*/ 	.word	0x00059c90


	//   ....[210]....
        /*ff88*/ 	.word	0x00059ca0


	//   ....[211]....
        /*ff8c*/ 	.word	0x00059cb0


	//   ....[212]....
        /*ff90*/ 	.word	0x00059cc0


	//   ....[213]....
        /*ff94*/ 	.word	0x00059cf0


	//   ....[214]....
        /*ff98*/ 	.word	0x00059d00


	//   ....[215]....
        /*ff9c*/ 	.word	0x00059d10


	//   ....[216]....
        /*ffa0*/ 	.word	0x00059d20


	//   ....[217]....
        /*ffa4*/ 	.word	0x00059d50


	//   ....[218]....
        /*ffa8*/ 	.word	0x00059d60


	//   ....[219]....
        /*ffac*/ 	.word	0x00059d70


	//   ....[220]....
        /*ffb0*/ 	.word	0x00059d80


	//   ....[221]....
        /*ffb4*/ 	.word	0x00059db0


	//   ....[222]....
        /*ffb8*/ 	.word	0x00059dc0


	//   ....[223]....
        /*ffbc*/ 	.word	0x00059dd0


	//   ....[224]....
        /*ffc0*/ 	.word	0x00059de0


	//   ....[225]....
        /*ffc4*/ 	.word	0x00059e10


	//   ....[226]....
        /*ffc8*/ 	.word	0x00059e20


	//   ....[227]....
        /*ffcc*/ 	.word	0x00059e30


	//   ....[228]....
        /*ffd0*/ 	.word	0x00059e40


	//   ....[229]....
        /*ffd4*/ 	.word	0x00059e70


	//   ....[230]....
        /*ffd8*/ 	.word	0x00059e80


	//   ....[231]....
        /*ffdc*/ 	.word	0x00059e90


	//   ....[232]....
        /*ffe0*/ 	.word	0x00059ed0


	//   ....[233]....
        /*ffe4*/ 	.word	0x00059ef0


	//   ....[234]....
        /*ffe8*/ 	.word	0x00059f00


	//   ....[235]....
        /*ffec*/ 	.word	0x00059f30


	//   ....[236]....
        /*fff0*/ 	.word	0x00059f40


	//   ....[237]....
        /*fff4*/ 	.word	0x00059f50


	//   ....[238]....
        /*fff8*/ 	.word	0x00059f60


	//   ....[239]....
        /*fffc*/ 	.word	0x00059f90


	//   ....[240]....
        /*10000*/ 	.word	0x00059fa0


	//   ....[241]....
        /*10004*/ 	.word	0x00059fb0


	//   ....[242]....
        /*10008*/ 	.word	0x00059fc0


	//   ....[243]....
        /*1000c*/ 	.word	0x00059ff0


	//   ....[244]....
        /*10010*/ 	.word	0x0005a000


	//   ....[245]....
        /*10014*/ 	.word	0x0005a010


	//   ....[246]....
        /*10018*/ 	.word	0x0005a020


	//   ....[247]....
        /*1001c*/ 	.word	0x0005a050


	//   ....[248]....
        /*10020*/ 	.word	0x0005a060


	//   ....[249]....
        /*10024*/ 	.word	0x0005a070


	//   ....[250]....
        /*10028*/ 	.word	0x0005a080


	//   ....[251]....
        /*1002c*/ 	.word	0x0005a0b0


	//   ....[252]....
        /*10030*/ 	.word	0x0005a0d0


	//   ....[253]....
        /*10034*/ 	.word	0x00060110


	//   ....[254]....
        /*10038*/ 	.word	0x00060140


	//   ....[255]....
        /*1003c*/ 	.word	0x00060160


	//----- nvinfo : EIATTR_VRC_CTA_INIT_COUNT
	.align		4
.L_289:
        /*10040*/ 	.byte	0x02, 0x4a
	.zero		1
	.zero		1


	//----- nvinfo : EIATTR_EXIT_INSTR_OFFSETS
	.align		4
        /*10044*/ 	.byte	0x04, 0x1c
        /*10046*/ 	.short	(.L_291 - .L_290)


	//   ....[0]....
.L_290:
        /*10048*/ 	.word	0x00060230


	//----- nvinfo : EIATTR_CBANK_PARAM_SIZE
	.align		4
.L_291:
        /*1004c*/ 	.byte	0x03, 0x19
        /*1004e*/ 	.short	0x0010


	//----- nvinfo : EIATTR_PARAM_CBANK
	.align		4
        /*10050*/ 	.byte	0x04, 0x0a
        /*10052*/ 	.short	(.L_293 - .L_292)
	.align		4
.L_292:
        /*10054*/ 	.word	index@(.nv.constant0._Z20mma_s8s8s32_16_16_16PvPi)
        /*10058*/ 	.short	0x0380
        /*1005a*/ 	.short	0x0010


	//----- nvinfo : EIATTR_SW_WAR
	.align		4
.L_293:
        /*1005c*/ 	.byte	0x04, 0x36
        /*1005e*/ 	.short	(.L_295 - .L_294)
.L_294:
        /*10060*/ 	.word	0x00000008
.L_295:


//--------------------- .nv.info._Z23mma_bf16bf16f32_16_8_64PvPi --------------------------
	.section	.nv.info._Z23mma_bf16bf16f32_16_8_64PvPi,"",@"SHT_CUDA_INFO"
	.sectionflags	@""
	.align	4


	//----- nvinfo : EIATTR_CUDA_API_VERSION
	.align		4
        /*0000*/ 	.byte	0x04, 0x37
        /*0002*/ 	.short	(.L_297 - .L_296)
.L_296:
        /*0004*/ 	.word	0x00000082


	//----- nvinfo : EIATTR_KPARAM_INFO
	.align		4
.L_297:
        /*0008*/ 	.byte	0x04, 0x17
        /*000a*/ 	.short	(.L_299 - .L_298)
.L_298:
        /*000c*/ 	.word	0x00000000
        /*0010*/ 	.short	0x0001
        /*0012*/ 	.short	0x0008
        /*0014*/ 	.byte	0x00, 0xf5, 0x21, 0x00


	//----- nvinfo : EIATTR_KPARAM_INFO
	.align		4
.L_299:
        /*0018*/ 	.byte	0x04, 0x17
        /*001a*/ 	.short	(.L_301 - .L_300)
.L_300:
        /*001c*/ 	.word	0x00000000
        /*0020*/ 	.short	0x0000
        /*0022*/ 	.short	0x0000
        /*0024*/ 	.byte	0x00, 0xf5, 0x21, 0x00


	//----- nvinfo : EIATTR_SPARSE_MMA_MASK
	.align		4
.L_301:
        /*0028*/ 	.byte	0x03, 0x50
        /*002a*/ 	.short	0x0000


	//----- nvinfo : EIATTR_MAXREG_COUNT
	.align		4
        /*002c*/ 	.byte	0x03, 0x1b
        /*002e*/ 	.short	0x00ff


	//----- nvinfo : EIATTR_MERCURY_ISA_VERSION
	.align		4
        /*0030*/ 	.byte	0x03, 0x5f
        /*0032*/ 	.short	0x0101


	//----- nvinfo : EIATTR_VRC_CTA_INIT_COUNT
	.align		4
        /*0034*/ 	.byte	0x02, 0x4a
	.zero		1
	.zero		1


	//----- nvinfo : EIATTR_EXIT_INSTR_OFFSETS
	.align		4
        /*0038*/ 	.byte	0x04, 0x1c
        /*003a*/ 	.short	(.L_303 - .L_302)


	//   ....[0]....
.L_302:
        /*003c*/ 	.word	0x00000050


	//----- nvinfo : EIATTR_CBANK_PARAM_SIZE
	.align		4
.L_303:
        /*0040*/ 	.byte	0x03, 0x19
        /*0042*/ 	.short	0x0010


	//----- nvinfo : EIATTR_PARAM_CBANK
	.align		4
        /*0044*/ 	.byte	0x04, 0x0a
        /*0046*/ 	.short	(.L_305 - .L_304)
	.align		4
.L_304:
        /*0048*/ 	.word	index@(.nv.constant0._Z23mma_bf16bf16f32_16_8_64PvPi)
        /*004c*/ 	.short	0x0380
        /*004e*/ 	.short	0x0010


	//----- nvinfo : EIATTR_SW_WAR
	.align		4
.L_305:
        /*0050*/ 	.byte	0x04, 0x36
        /*0052*/ 	.short	(.L_307 - .L_306)
.L_306:
        /*0054*/ 	.word	0x00000008
.L_307:


//--------------------- .nv.info._Z21mma_f16f16f32_16_8_64PvPi --------------------------
	.section	.nv.info._Z21mma_f16f16f32_16_8_64PvPi,"",@"SHT_CUDA_INFO"
	.sectionflags	@""
	.align	4


	//----- nvinfo : EIATTR_CUDA_API_VERSION
	.align		4
        /*0000*/ 	.byte	0x04, 0x37
        /*0002*/ 	.short	(.L_309 - .L_308)
.L_308:
        /*0004*/ 	.word	0x00000082


	//----- nvinfo : EIATTR_KPARAM_INFO
	.align		4
.L_309:
        /*0008*/ 	.byte	0x04, 0x17
        /*000a*/ 	.short	(.L_311 - .L_310)
.L_310:
        /*000c*/ 	.word	0x00000000
        /*0010*/ 	.short	0x0001
        /*0012*/ 	.short	0x0008
        /*0014*/ 	.byte	0x00, 0xf5, 0x21, 0x00


	//----- nvinfo : EIATTR_KPARAM_INFO
	.align		4
.L_311:
        /*0018*/ 	.byte	0x04, 0x17
        /*001a*/ 	.short	(.L_313 - .L_312)
.L_312:
        /*001c*/ 	.word	0x00000000
        /*0020*/ 	.short	0x0000
        /*0022*/ 	.short	0x0000
        /*0024*/ 	.byte	0x00, 0xf5, 0x21, 0x00


	//----- nvinfo : EIATTR_SPARSE_MMA_MASK
	.align		4
.L_313:
        /*0028*/ 	.byte	0x03, 0x50
        /*002a*/ 	.short	0x0000


	//----- nvinfo : EIATTR_MAXREG_COUNT
	.align		4
        /*002c*/ 	.byte	0x03, 0x1b
        /*002e*/ 	.short	0x00ff


	//----- nvinfo : EIATTR_MERCURY_ISA_VERSION
	.align		4
        /*0030*/ 	.byte	0x03, 0x5f
        /*0032*/ 	.short	0x0101


	//----- nvinfo : EIATTR_VRC_CTA_INIT_COUNT
	.align		4
        /*0034*/ 	.byte	0x02, 0x4a
	.zero		1
	.zero		1


	//----- nvinfo : EIATTR_EXIT_INSTR_OFFSETS
	.align		4
        /*0038*/ 	.byte	0x04, 0x1c
        /*003a*/ 	.short	(.L_315 - .L_314)


	//   ....[0]....
.L_314:
        /*003c*/ 	.word	0x00000050


	//----- nvinfo : EIATTR_CBANK_PARAM_SIZE
	.align		4
.L_315:
        /*0040*/ 	.byte	0x03, 0x19
        /*0042*/ 	.short	0x0010


	//----- nvinfo : EIATTR_PARAM_CBANK
	.align		4
        /*0044*/ 	.byte	0x04, 0x0a
        /*0046*/ 	.short	(.L_317 - .L_316)
	.align		4
.L_316:
        /*0048*/ 	.word	index@(.nv.constant0._Z21mma_f16f16f32_16_8_64PvPi)
        /*004c*/ 	.short	0x0380
        /*004e*/ 	.short	0x0010


	//----- nvinfo : EIATTR_SW_WAR
	.align		4
.L_317:
        /*0050*/ 	.byte	0x04, 0x36
        /*0052*/ 	.short	(.L_319 - .L_318)
.L_318:
        /*0054*/ 	.word	0x00000008
.L_319:


//--------------------- .nv.info._Z21mma_f16f16f16_16_8_64PvPi --------------------------
	.section	.nv.info._Z21mma_f16f16f16_16_8_64PvPi,"",@"SHT_CUDA_INFO"
	.sectionflags	@""
	.align	4


	//----- nvinfo : EIATTR_CUDA_API_VERSION
	.align		4
        /*0000*/ 	.byte	0x04, 0x37
        /*0002*/ 	.short	(.L_321 - .L_320)
.L_320:
        /*0004*/ 	.word	0x00000082


	//----- nvinfo : EIATTR_KPARAM_INFO
	.align		4
.L_321:
        /*0008*/ 	.byte	0x04, 0x17
        /*000a*/ 	.short	(.L_323 - .L_322)
.L_322:
        /*000c*/ 	.word	0x00000000
        /*0010*/ 	.short	0x0001
        /*0012*/ 	.short	0x0008
        /*0014*/ 	.byte	0x00, 0xf5, 0x21, 0x00


	//----- nvinfo : EIATTR_KPARAM_INFO
	.align		4
.L_323:
        /*0018*/ 	.byte	0x04, 0x17
        /*001a*/ 	.short	(.L_325 - .L_324)
.L_324:
        /*001c*/ 	.word	0x00000000
        /*0020*/ 	.short	0x0000
        /*0022*/ 	.short	0x0000
        /*0024*/ 	.byte	0x00, 0xf5, 0x21, 0x00


	//----- nvinfo : EIATTR_SPARSE_MMA_MASK
	.align		4
.L_325:
        /*0028*/ 	.byte	0x03, 0x50
        /*002a*/ 	.short	0x0000


	//----- nvinfo : EIATTR_MAXREG_COUNT
	.align		4
        /*002c*/ 	.byte	0x03, 0x1b
        /*002e*/ 	.short	0x00ff


	//----- nvinfo : EIATTR_MERCURY_ISA_VERSION
	.align		4
        /*0030*/ 	.byte	0x03, 0x5f
        /*0032*/ 	.short	0x0101


	//----- nvinfo : EIATTR_VRC_CTA_INIT_COUNT
	.align		4
        /*0034*/ 	.byte	0x02, 0x4a
	.zero		1
	.zero		1


	//----- nvinfo : EIATTR_EXIT_INSTR_OFFSETS
	.align		4
        /*0038*/ 	.byte	0x04, 0x1c
        /*003a*/ 	.short	(.L_327 - .L_326)


	//   ....[0]....
.L_326:
        /*003c*/ 	.word	0x00000050


	//----- nvinfo : EIATTR_CBANK_PARAM_SIZE
	.align		4
.L_327:
        /*0040*/ 	.byte	0x03, 0x19
        /*0042*/ 	.short	0x0010


	//----- nvinfo : EIATTR_PARAM_CBANK
	.align		4
        /*0044*/ 	.byte	0x04, 0x0a
        /*0046*/ 	.short	(.L_329 - .L_328)
	.align		4
.L_328:
        /*0048*/ 	.word	index@(.nv.constant0._Z21mma_f16f16f16_16_8_64PvPi)
        /*004c*/ 	.short	0x0380
        /*004e*/ 	.short	0x0010


	//----- nvinfo : EIATTR_SW_WAR
	.align		4
.L_329:
        /*0050*/ 	.byte	0x04, 0x36
        /*0052*/ 	.short	(.L_331 - .L_330)
.L_330:
        /*0054*/ 	.word	0x00000008
.L_331:


//--------------------- .nv.info._Z19mma_f8f8f32_16_8_64PvPi --------------------------
	.section	.nv.info._Z19mma_f8f8f32_16_8_64PvPi,"",@"SHT_CUDA_INFO"
	.sectionflags	@""
	.align	4


	//----- nvinfo : EIATTR_CUDA_API_VERSION
	.align		4
        /*0000*/ 	.byte	0x04, 0x37
        /*0002*/ 	.short	(.L_333 - .L_332)
.L_332:
        /*0004*/ 	.word	0x00000082


	//----- nvinfo : EIATTR_KPARAM_INFO
	.align		4
.L_333:
        /*0008*/ 	.byte	0x04, 0x17
        /*000a*/ 	.short	(.L_335 - .L_334)
.L_334:
        /*000c*/ 	.word	0x00000000
        /*0010*/ 	.short	0x0001
        /*0012*/ 	.short	0x0008
        /*0014*/ 	.byte	0x00, 0xf5, 0x21, 0x00


	//----- nvinfo : EIATTR_KPARAM_INFO
	.align		4
.L_335:
        /*0018*/ 	.byte	0x04, 0x17
        /*001a*/ 	.short	(.L_337 - .L_336)
.L_336:
        /*001c*/ 	.word	0x00000000
        /*0020*/ 	.short	0x0000
        /*0022*/ 	.short	0x0000
        /*0024*/ 	.byte	0x00, 0xf5, 0x21, 0x00


	//----- nvinfo : EIATTR_SPARSE_MMA_MASK
	.align		4
.L_337:
        /*0028*/ 	.byte	0x03, 0x50
        /*002a*/ 	.short	0x0000


	//----- nvinfo : EIATTR_MAXREG_COUNT
	.align		4
        /*002c*/ 	.byte	0x03, 0x1b
        /*002e*/ 	.short	0x00ff


	//----- nvinfo : EIATTR_MERCURY_ISA_VERSION
	.align		4
        /*0030*/ 	.byte	0x03, 0x5f
        /*0032*/ 	.short	0x0101


	//----- nvinfo : EIATTR_VRC_CTA_INIT_COUNT
	.align		4
        /*0034*/ 	.byte	0x02, 0x4a
	.zero		1
	.zero		1


	//----- nvinfo : EIATTR_EXIT_INSTR_OFFSETS
	.align		4
        /*0038*/ 	.byte	0x04, 0x1c
        /*003a*/ 	.short	(.L_339 - .L_338)


	//   ....[0]....
.L_338:
        /*003c*/ 	.word	0x00000050


	//----- nvinfo : EIATTR_CBANK_PARAM_SIZE
	.align		4
.L_339:
        /*0040*/ 	.byte	0x03, 0x19
        /*0042*/ 	.short	0x0010


	//----- nvinfo : EIATTR_PARAM_CBANK
	.align		4
        /*0044*/ 	.byte	0x04, 0x0a
        /*0046*/ 	.short	(.L_341 - .L_340)
	.align		4
.L_340:
        /*0048*/ 	.word	index@(.nv.constant0._Z19mma_f8f8f32_16_8_64PvPi)
        /*004c*/ 	.short	0x0380
        /*004e*/ 	.short	0x0010


	//----- nvinfo : EIATTR_SW_WAR
	.align		4
.L_341:
        /*0050*/ 	.byte	0x04, 0x36
        /*0052*/ 	.short	(.L_343 - .L_342)
.L_342:
        /*0054*/ 	.word	0x00000008
.L_343:


//--------------------- .nv.info._Z19mma_f8f8f16_16_8_64PvPi --------------------------
	.section	.nv.info._Z19mma_f8f8f16_16_8_64PvPi,"",@"SHT_CUDA_INFO"
	.sectionflags	@""
	.align	4


	//----- nvinfo : EIATTR_CUDA_API_VERSION
	.align		4
        /*0000*/ 	.byte	0x04, 0x37
        /*0002*/ 	.short	(.L_345 - .L_344)
.L_344:
        /*0004*/ 	.word	0x00000082


	//----- nvinfo : EIATTR_KPARAM_INFO
	.align		4
.L_345:
        /*0008*/ 	.byte	0x04, 0x17
        /*000a*/ 	.short	(.L_347 - .L_346)
.L_346:
        /*000c*/ 	.word	0x00000000
        /*0010*/ 	.short	0x0001
        /*0012*/ 	.short	0x0008
        /*0014*/ 	.byte	0x00, 0xf5, 0x21, 0x00


	//----- nvinfo : EIATTR_KPARAM_INFO
	.align		4
.L_347:
        /*0018*/ 	.byte	0x04, 0x17
        /*001a*/ 	.short	(.L_349 - .L_348)
.L_348:
        /*001c*/ 	.word	0x00000000
        /*0020*/ 	.short	0x0000
        /*0022*/ 	.short	0x0000
        /*0024*/ 	.byte	0x00, 0xf5, 0x21, 0x00


	//----- nvinfo : EIATTR_SPARSE_MMA_MASK
	.align		4
.L_349:
        /*0028*/ 	.byte	0x03, 0x50
        /*002a*/ 	.short	0x0000


	//----- nvinfo : EIATTR_MAXREG_COUNT
	.align		4
        /*002c*/ 	.byte	0x03, 0x1b
        /*002e*/ 	.short	0x00ff


	//----- nvinfo : EIATTR_MERCURY_ISA_VERSION
	.align		4
        /*0030*/ 	.byte	0x03, 0x5f
        /*0032*/ 	.short	0x0101


	//----- nvinfo : EIATTR_VRC_CTA_INIT_COUNT
	.align		4
        /*0034*/ 	.byte	0x02, 0x4a
	.zero		1
	.zero		1


	//----- nvinfo : EIATTR_EXIT_INSTR_OFFSETS
	.align		4
        /*0038*/ 	.byte	0x04, 0x1c
        /*003a*/ 	.short	(.L_351 - .L_350)


	//   ....[0]....
.L_350:
        /*003c*/ 	.word	0x00000050


	//----- nvinfo : EIATTR_CBANK_PARAM_SIZE
	.align		4
.L_351:
        /*0040*/ 	.byte	0x03, 0x19
        /*0042*/ 	.short	0x0010


	//----- nvinfo : EIATTR_PARAM_CBANK
	.align		4
        /*0044*/ 	.byte	0x04, 0x0a
        /*0046*/ 	.short	(.L_353 - .L_352)
	.align		4
.L_352:
        /*0048*/ 	.word	index@(.nv.constant0._Z19mma_f8f8f16_16_8_64PvPi)
        /*004c*/ 	.short	0x0380
        /*004e*/ 	.short	0x0010


	//----- nvinfo : EIATTR_SW_WAR
	.align		4
.L_353:
        /*0050*/ 	.byte	0x04, 0x36
        /*0052*/ 	.short	(.L_355 - .L_354)
.L_354:
        /*0054*/ 	.word	0x00000008
.L_355:


//--------------------- .nv.info._Z23mma_mxf8mxf8f32_16_8_64PvPi --------------------------
	.section	.nv.info._Z23mma_mxf8mxf8f32_16_8_64PvPi,"",@"SHT_CUDA_INFO"
	.sectionflags	@""
	.align	4


	//----- nvinfo : EIATTR_CUDA_API_VERSION
	.align		4
        /*0000*/ 	.byte	0x04, 0x37
        /*0002*/ 	.short	(.L_357 - .L_356)
.L_356:
        /*0004*/ 	.word	0x00000082


	//----- nvinfo : EIATTR_KPARAM_INFO
	.align		4
.L_357:
        /*0008*/ 	.byte	0x04, 0x17
        /*000a*/ 	.short	(.L_359 - .L_358)
.L_358:
        /*000c*/ 	.word	0x00000000
        /*0010*/ 	.short	0x0001
        /*0012*/ 	.short	0x0008
        /*0014*/ 	.byte	0x00, 0xf5, 0x21, 0x00


	//----- nvinfo : EIATTR_KPARAM_INFO
	.align		4
.L_359:
        /*0018*/ 	.byte	0x04, 0x17
        /*001a*/ 	.short	(.L_361 - .L_360)
.L_360:
        /*001c*/ 	.word	0x00000000
        /*0020*/ 	.short	0x0000
        /*0022*/ 	.short	0x0000
        /*0024*/ 	.byte	0x00, 0xf5, 0x21, 0x00


	//----- nvinfo : EIATTR_SPARSE_MMA_MASK
	.align		4
.L_361:
        /*0028*/ 	.byte	0x03, 0x50
        /*002a*/ 	.short	0x0000


	//----- nvinfo : EIATTR_MAXREG_COUNT
	.align		4
        /*002c*/ 	.byte	0x03, 0x1b
        /*002e*/ 	.short	0x00ff


	//----- nvinfo : EIATTR_MERCURY_ISA_VERSION
	.align		4
        /*0030*/ 	.byte	0x03, 0x5f
        /*0032*/ 	.short	0x0101


	//----- nvinfo : EIATTR_VRC_CTA_INIT_COUNT
	.align		4
        /*0034*/ 	.byte	0x02, 0x4a
	.zero		1
	.zero		1


	//----- nvinfo : EIATTR_EXIT_INSTR_OFFSETS
	.align		4
        /*0038*/ 	.byte	0x04, 0x1c
        /*003a*/ 	.short	(.L_363 - .L_362)


	//   ....[0]....
.L_362:
        /*003c*/ 	.word	0x00000050


	//----- nvinfo : EIATTR_CBANK_PARAM_SIZE
	.align		4
.L_363:
        /*0040*/ 	.byte	0x03, 0x19
        /*0042*/ 	.short	0x0010


	//----- nvinfo : EIATTR_PARAM_CBANK
	.align		4
        /*0044*/ 	.byte	0x04, 0x0a
        /*0046*/ 	.short	(.L_365 - .L_364)
	.align		4
.L_364:
        /*0048*/ 	.word	index@(.nv.constant0._Z23mma_mxf8mxf8f32_16_8_64PvPi)
        /*004c*/ 	.short	0x0380
        /*004e*/ 	.short	0x0010


	//----- nvinfo : EIATTR_SW_WAR
	.align		4
.L_365:
        /*0050*/ 	.byte	0x04, 0x36
        /*0052*/ 	.short	(.L_367 - .L_366)
.L_366:
        /*0054*/ 	.word	0x00000008
.L_367:


//--------------------- .nv.info._Z23mma_mxf6mxf6f32_16_8_64PvPi --------------------------
	.section	.nv.info._Z23mma_mxf6mxf6f32_16_8_64PvPi,"",@"SHT_CUDA_INFO"
	.sectionflags	@""
	.align	4


	//----- nvinfo : EIATTR_CUDA_API_VERSION
	.align		4
        /*0000*/ 	.byte	0x04, 0x37
        /*0002*/ 	.short	(.L_369 - .L_368)
.L_368:
        /*0004*/ 	.word	0x00000082


	//----- nvinfo : EIATTR_KPARAM_INFO
	.align		4
.L_369:
        /*0008*/ 	.byte	0x04, 0x17
        /*000a*/ 	.short	(.L_371 - .L_370)
.L_370:
        /*000c*/ 	.word	0x00000000
        /*0010*/ 	.short	0x0001
        /*0012*/ 	.short	0x0008
        /*0014*/ 	.byte	0x00, 0xf5, 0x21, 0x00


	//----- nvinfo : EIATTR_KPARAM_INFO
	.align		4
.L_371:
        /*0018*/ 	.byte	0x04, 0x17
        /*001a*/ 	.short	(.L_373 - .L_372)
.L_372:
        /*001c*/ 	.word	0x00000000
        /*0020*/ 	.short	0x0000
        /*0022*/ 	.short	0x0000
        /*0024*/ 	.byte	0x00, 0xf5, 0x21, 0x00


	//----- nvinfo : EIATTR_SPARSE_MMA_MASK
	.align		4
.L_373:
        /*0028*/ 	.byte	0x03, 0x50
        /*002a*/ 	.short	0x0000


	//----- nvinfo : EIATTR_MAXREG_COUNT
	.align		4
        /*002c*/ 	.byte	0x03, 0x1b
        /*002e*/ 	.short	0x00ff


	//----- nvinfo : EIATTR_MERCURY_ISA_VERSION
	.align		4
        /*0030*/ 	.byte	0x03, 0x5f
        /*0032*/ 	.short	0x0101


	//----- nvinfo : EIATTR_VRC_CTA_INIT_COUNT
	.align		4
        /*0034*/ 	.byte	0x02, 0x4a
	.zero		1
	.zero		1


	//----- nvinfo : EIATTR_EXIT_INSTR_OFFSETS
	.align		4
        /*0038*/ 	.byte	0x04, 0x1c
        /*003a*/ 	.short	(.L_375 - .L_374)


	//   ....[0]....
.L_374:
        /*003c*/ 	.word	0x00000050


	//----- nvinfo : EIATTR_CBANK_PARAM_SIZE
	.align		4
.L_375:
        /*0040*/ 	.byte	0x03, 0x19
        /*0042*/ 	.short	0x0010


	//----- nvinfo : EIATTR_PARAM_CBANK
	.align		4
        /*0044*/ 	.byte	0x04, 0x0a
        /*0046*/ 	.short	(.L_377 - .L_376)
	.align		4
.L_376:
        /*0048*/ 	.word	index@(.nv.constant0._Z23mma_mxf6mxf6f32_16_8_64PvPi)
        /*004c*/ 	.short	0x0380
        /*004e*/ 	.short	0x0010


	//----- nvinfo : EIATTR_SW_WAR
	.align		4
.L_377:
        /*0050*/ 	.byte	0x04, 0x36
        /*0052*/ 	.short	(.L_379 - .L_378)
.L_378:
        /*0054*/ 	.word	0x00000008
.L_379:


//--------------------- .nv.info._Z19mma_f6f6f32_16_8_64PvPi --------------------------
	.section	.nv.info._Z19mma_f6f6f32_16_8_64PvPi,"",@"SHT_CUDA_INFO"
	.sectionflags	@""
	.align	4


	//----- nvinfo : EIATTR_CUDA_API_VERSION
	.align		4
        /*0000*/ 	.byte	0x04, 0x37
        /*0002*/ 	.short	(.L_381 - .L_380)
.L_380:
        /*0004*/ 	.word	0x00000082


	//----- nvinfo : EIATTR_KPARAM_INFO
	.align		4
.L_381:
        /*0008*/ 	.byte	0x04, 0x17
        /*000a*/ 	.short	(.L_383 - .L_382)
.L_382:
        /*000c*/ 	.word	0x00000000
        /*0010*/ 	.short	0x0001
        /*0012*/ 	.short	0x0008
        /*0014*/ 	.byte	0x00, 0xf5, 0x21, 0x00


	//----- nvinfo : EIATTR_KPARAM_INFO
	.align		4
.L_383:
        /*0018*/ 	.byte	0x04, 0x17
        /*001a*/ 	.short	(.L_385 - .L_384)
.L_384:
        /*001c*/ 	.word	0x00000000
        /*0020*/ 	.short	0x0000
        /*0022*/ 	.short	0x0000
        /*0024*/ 	.byte	0x00, 0xf5, 0x21, 0x00


	//----- nvinfo : EIATTR_SPARSE_MMA_MASK
	.align		4
.L_385:
        /*0028*/ 	.byte	0x03, 0x50
        /*002a*/ 	.short	0x0000


	//----- nvinfo : EIATTR_MAXREG_COUNT
	.align		4
        /*002c*/ 	.byte	0x03, 0x1b
        /*002e*/ 	.short	0x00ff


	//----- nvinfo : EIATTR_MERCURY_ISA_VERSION
	.align		4
        /*0030*/ 	.byte	0x03, 0x5f
        /*0032*/ 	.short	0x0101


	//----- nvinfo : EIATTR_VRC_CTA_INIT_COUNT
	.align		4
        /*0034*/ 	.byte	0x02, 0x4a
	.zero		1
	.zero		1


	//----- nvinfo : EIATTR_EXIT_INSTR_OFFSETS
	.align		4
        /*0038*/ 	.byte	0x04, 0x1c
        /*003a*/ 	.short	(.L_387 - .L_386)


	//   ....[0]....
.L_386:
        /*003c*/ 	.word	0x00000050


	//----- nvinfo : EIATTR_CBANK_PARAM_SIZE
	.align		4
.L_387:
        /*0040*/ 	.byte	0x03, 0x19
        /*0042*/ 	.short	0x0010


	//----- nvinfo : EIATTR_PARAM_CBANK
	.align		4
        /*0044*/ 	.byte	0x04, 0x0a
        /*0046*/ 	.short	(.L_389 - .L_388)
	.align		4
.L_388:
        /*0048*/ 	.word	index@(.nv.constant0._Z19mma_f6f6f32_16_8_64PvPi)
        /*004c*/ 	.short	0x0380
        /*004e*/ 	.short	0x0010


	//----- nvinfo : EIATTR_SW_WAR
	.align		4
.L_389:
        /*0050*/ 	.byte	0x04, 0x36
        /*0052*/ 	.short	(.L_391 - .L_390)
.L_390:
        /*0054*/ 	.word	0x00000008
.L_391:


//--------------------- .nv.info._Z19mma_f6f6f16_16_8_64PvPi --------------------------
	.section	.nv.info._Z19mma_f6f6f16_16_8_64PvPi,"",@"SHT_CUDA_INFO"
	.sectionflags	@""
	.align	4


	//----- nvinfo : EIATTR_CUDA_API_VERSION
	.align		4
        /*0000*/ 	.byte	0x04, 0x37
        /*0002*/ 	.short	(.L_393 - .L_392)
.L_392:
        /*0004*/ 	.word	0x00000082


	//----- nvinfo : EIATTR_KPARAM_INFO
	.align		4
.L_393:
        /*0008*/ 	.byte	0x04, 0x17
        /*000a*/ 	.short	(.L_395 - .L_394)
.L_394:
        /*000c*/ 	.word	0x00000000
        /*0010*/ 	.short	0x0001
        /*0012*/ 	.short	0x0008
        /*0014*/ 	.byte	0x00, 0xf5, 0x21, 0x00


	//----- nvinfo : EIATTR_KPARAM_INFO
	.align		4
.L_395:
        /*0018*/ 	.byte	0x04, 0x17
        /*001a*/ 	.short	(.L_397 - .L_396)
.L_396:
        /*001c*/ 	.word	0x00000000
        /*0020*/ 	.short	0x0000
        /*0022*/ 	.short	0x0000
        /*0024*/ 	.byte	0x00, 0xf5, 0x21, 0x00


	//----- nvinfo : EIATTR_SPARSE_MMA_MASK
	.align		4
.L_397:
        /*0028*/ 	.byte	0x03, 0x50
        /*002a*/ 	.short	0x0000


	//----- nvinfo : EIATTR_MAXREG_COUNT
	.align		4
        /*002c*/ 	.byte	0x03, 0x1b
        /*002e*/ 	.short	0x00ff


	//----- nvinfo : EIATTR_MERCURY_ISA_VERSION
	.align		4
        /*0030*/ 	.byte	0x03, 0x5f
        /*0032*/ 	.short	0x0101


	//----- nvinfo : EIATTR_VRC_CTA_INIT_COUNT
	.align		4
        /*0034*/ 	.byte	0x02, 0x4a
	.zero		1
	.zero		1


	//----- nvinfo : EIATTR_EXIT_INSTR_OFFSETS
	.align		4
        /*0038*/ 	.byte	0x04, 0x1c
        /*003a*/ 	.short	(.L_399 - .L_398)


	//   ....[0]....
.L_398:
        /*003c*/ 	.word	0x00000050


	//----- nvinfo : EIATTR_CBANK_PARAM_SIZE
	.align		4
.L_399:
        /*0040*/ 	.byte	0x03, 0x19
        /*0042*/ 	.short	0x0010


	//----- nvinfo : EIATTR_PARAM_CBANK
	.align		4
        /*0044*/ 	.byte	0x04, 0x0a
        /*0046*/ 	.short	(.L_401 - .L_400)
	.align		4
.L_400:
        /*0048*/ 	.word	index@(.nv.constant0._Z19mma_f6f6f16_16_8_64PvPi)
        /*004c*/ 	.short	0x0380
        /*004e*/ 	.short	0x0010


	//----- nvinfo : EIATTR_SW_WAR
	.align		4
.L_401:
        /*0050*/ 	.byte	0x04, 0x36
        /*0052*/ 	.short	(.L_403 - .L_402)
.L_402:
        /*0054*/ 	.word	0x00000008
.L_403:


//--------------------- .nv.info._Z19mma_f4f4f32_16_8_64PvPi --------------------------
	.section	.nv.info._Z19mma_f4f4f32_16_8_64PvPi,"",@"SHT_CUDA_INFO"
	.sectionflags	@""
	.align	4


	//----- nvinfo : EIATTR_CUDA_API_VERSION
	.align		4
        /*0000*/ 	.byte	0x04, 0x37
        /*0002*/ 	.short	(.L_405 - .L_404)
.L_404:
        /*0004*/ 	.word	0x00000082


	//----- nvinfo : EIATTR_KPARAM_INFO
	.align		4
.L_405:
        /*0008*/ 	.byte	0x04, 0x17
        /*000a*/ 	.short	(.L_407 - .L_406)
.L_406:
        /*000c*/ 	.word	0x00000000
        /*0010*/ 	.short	0x0001
        /*0012*/ 	.short	0x0008
        /*0014*/ 	.byte	0x00, 0xf5, 0x21, 0x00


	//----- nvinfo : EIATTR_KPARAM_INFO
	.align		4
.L_407:
        /*0018*/ 	.byte	0x04, 0x17
        /*001a*/ 	.short	(.L_409 - .L_408)
.L_408:
        /*001c*/ 	.word	0x00000000
        /*0020*/ 	.short	0x0000
        /*0022*/ 	.short	0x0000
        /*0024*/ 	.byte	0x00, 0xf5, 0x21, 0x00


	//----- nvinfo : EIATTR_SPARSE_MMA_MASK
	.align		4
.L_409:
        /*0028*/ 	.byte	0x03, 0x50
        /*002a*/ 	.short	0x0000


	//----- nvinfo : EIATTR_MAXREG_COUNT
	.align		4
        /*002c*/ 	.byte	0x03, 0x1b
        /*002e*/ 	.short	0x00ff


	//----- nvinfo : EIATTR_MERCURY_ISA_VERSION
	.align		4
        /*0030*/ 	.byte	0x03, 0x5f
        /*0032*/ 	.short	0x0101


	//----- nvinfo : EIATTR_VRC_CTA_INIT_COUNT
	.align		4
        /*0034*/ 	.byte	0x02, 0x4a
	.zero		1
	.zero		1


	//----- nvinfo : EIATTR_EXIT_INSTR_OFFSETS
	.align		4
        /*0038*/ 	.byte	0x04, 0x1c
        /*003a*/ 	.short	(.L_411 - .L_410)


	//   ....[0]....
.L_410:
        /*003c*/ 	.word	0x00000050


	//----- nvinfo : EIATTR_CBANK_PARAM_SIZE
	.align		4
.L_411:
        /*0040*/ 	.byte	0x03, 0x19
        /*0042*/ 	.short	0x0010


	//----- nvinfo : EIATTR_PARAM_CBANK
	.align		4
        /*0044*/ 	.byte	0x04, 0x0a
        /*0046*/ 	.short	(.L_413 - .L_412)
	.align		4
.L_412:
        /*0048*/ 	.word	index@(.nv.constant0._Z19mma_f4f4f32_16_8_64PvPi)
        /*004c*/ 	.short	0x0380
        /*004e*/ 	.short	0x0010


	//----- nvinfo : EIATTR_SW_WAR
	.align		4
.L_413:
        /*0050*/ 	.byte	0x04, 0x36
        /*0052*/ 	.short	(.L_415 - .L_414)
.L_414:
        /*0054*/ 	.word	0x00000008
.L_415:


//--------------------- .nv.info._Z19mma_f4f4f16_16_8_64PvPi --------------------------
	.section	.nv.info._Z19mma_f4f4f16_16_8_64PvPi,"",@"SHT_CUDA_INFO"
	.sectionflags	@""
	.align	4


	//----- nvinfo : EIATTR_CUDA_API_VERSION
	.align		4
        /*0000*/ 	.byte	0x04, 0x37
        /*0002*/ 	.short	(.L_417 - .L_416)
.L_416:
        /*0004*/ 	.word	0x00000082


	//----- nvinfo : EIATTR_KPARAM_INFO
	.align		4
.L_417:
        /*0008*/ 	.byte	0x04, 0x17
        /*000a*/ 	.short	(.L_419 - .L_418)
.L_418:
        /*000c*/ 	.word	0x00000000
        /*0010*/ 	.short	0x0001
        /*0012*/ 	.short	0x0008
        /*0014*/ 	.byte	0x00, 0xf5, 0x21, 0x00


	//----- nvinfo : EIATTR_KPARAM_INFO
	.align		4
.L_419:
        /*0018*/ 	.byte	0x04, 0x17
        /*001a*/ 	.short	(.L_421 - .L_420)
.L_420:
        /*001c*/ 	.word	0x00000000
        /*0020*/ 	.short	0x0000
        /*0022*/ 	.short	0x0000
        /*0024*/ 	.byte	0x00, 0xf5, 0x21, 0x00


	//----- nvinfo : EIATTR_SPARSE_MMA_MASK
	.align		4
.L_421:
        /*0028*/ 	.byte	0x03, 0x50
        /*002a*/ 	.short	0x0000


	//----- nvinfo : EIATTR_MAXREG_COUNT
	.align		4
        /*002c*/ 	.byte	0x03, 0x1b
        /*002e*/ 	.short	0x00ff


	//----- nvinfo : EIATTR_MERCURY_ISA_VERSION
	.align		4
        /*0030*/ 	.byte	0x03, 0x5f
        /*0032*/ 	.short	0x0101


	//----- nvinfo : EIATTR_VRC_CTA_INIT_COUNT
	.align		4
        /*0034*/ 	.byte	0x02, 0x4a
	.zero		1
	.zero		1


	//----- nvinfo : EIATTR_EXIT_INSTR_OFFSETS
	.align		4
        /*0038*/ 	.byte	0x04, 0x1c
        /*003a*/ 	.short	(.L_423 - .L_422)


	//   ....[0]....
.L_422:
        /*003c*/ 	.word	0x00000050


	//----- nvinfo : EIATTR_CBANK_PARAM_SIZE
	.align		4
.L_423:
        /*0040*/ 	.byte	0x03, 0x19
        /*0042*/ 	.short	0x0010


	//----- nvinfo : EIATTR_PARAM_CBANK
	.align		4
        /*0044*/ 	.byte	0x04, 0x0a
        /*0046*/ 	.short	(.L_425 - .L_424)
	.align		4
.L_424:
        /*0048*/ 	.word	index@(.nv.constant0._Z19mma_f4f4f16_16_8_64PvPi)
        /*004c*/ 	.short	0x0380
        /*004e*/ 	.short	0x0010


	//----- nvinfo : EIATTR_SW_WAR
	.align		4
.L_425:
        /*0050*/ 	.byte	0x04, 0x36
        /*0052*/ 	.short	(.L_427 - .L_426)
.L_426:
        /*0054*/ 	.word	0x00000008
.L_427:


//--------------------- .nv.info._Z23mma_nvf4nvf4f32_16_8_64PvPi --------------------------
	.section	.nv.info._Z23mma_nvf4nvf4f32_16_8_64PvPi,"",@"SHT_CUDA_INFO"
	.sectionflags	@""
	.align	4


	//----- nvinfo : EIATTR_CUDA_API_VERSION
	.align		4
        /*0000*/ 	.byte	0x04, 0x37
        /*0002*/ 	.short	(.L_429 - .L_428)
.L_428:
        /*0004*/ 	.word	0x00000082


	//----- nvinfo : EIATTR_KPARAM_INFO
	.align		4
.L_429:
        /*0008*/ 	.byte	0x04, 0x17
        /*000a*/ 	.short	(.L_431 - .L_430)
.L_430:
        /*000c*/ 	.word	0x00000000
        /*0010*/ 	.short	0x0001
        /*0012*/ 	.short	0x0008
        /*0014*/ 	.byte	0x00, 0xf5, 0x21, 0x00


	//----- nvinfo : EIATTR_KPARAM_INFO
	.align		4
.L_431:
        /*0018*/ 	.byte	0x04, 0x17
        /*001a*/ 	.short	(.L_433 - .L_432)
.L_432:
        /*001c*/ 	.word	0x00000000
        /*0020*/ 	.short	0x0000
        /*0022*/ 	.short	0x0000
        /*0024*/ 	.byte	0x00, 0xf5, 0x21, 0x00


	//----- nvinfo : EIATTR_SPARSE_MMA_MASK
	.align		4
.L_433:
        /*0028*/ 	.byte	0x03, 0x50
        /*002a*/ 	.short	0x0000


	//----- nvinfo : EIATTR_MAXREG_COUNT
	.align		4
        /*002c*/ 	.byte	0x03, 0x1b
        /*002e*/ 	.short	0x00ff


	//----- nvinfo : EIATTR_MERCURY_ISA_VERSION
	.align		4
        /*0030*/ 	.byte	0x03, 0x5f
        /*0032*/ 	.short	0x0101


	//----- nvinfo : EIATTR_VRC_CTA_INIT_COUNT
	.align		4
        /*0034*/ 	.byte	0x02, 0x4a
	.zero		1
	.zero		1


	//----- nvinfo : EIATTR_EXIT_INSTR_OFFSETS
	.align		4
        /*0038*/ 	.byte	0x04, 0x1c
        /*003a*/ 	.short	(.L_435 - .L_434)


	//   ....[0]....
.L_434:
        /*003c*/ 	.word	0x00000050


	//----- nvinfo : EIATTR_CBANK_PARAM_SIZE
	.align		4
.L_435:
        /*0040*/ 	.byte	0x03, 0x19
        /*0042*/ 	.short	0x0010


	//----- nvinfo : EIATTR_PARAM_CBANK
	.align		4
        /*0044*/ 	.byte	0x04, 0x0a
        /*0046*/ 	.short	(.L_437 - .L_436)
	.align		4
.L_436:
        /*0048*/ 	.word	index@(.nv.constant0._Z23mma_nvf4nvf4f32_16_8_64PvPi)
        /*004c*/ 	.short	0x0380
        /*004e*/ 	.short	0x0010


	//----- nvinfo : EIATTR_SW_WAR
	.align		4
.L_437:
        /*0050*/ 	.byte	0x04, 0x36
        /*0052*/ 	.short	(.L_439 - .L_438)
.L_438:
        /*0054*/ 	.word	0x00000008
.L_439:


//--------------------- .nv.info._Z23mma_mxf4mxf4f32_16_8_64PvPi --------------------------
	.section	.nv.info._Z23mma_mxf4mxf4f32_16_8_64PvPi,"",@"SHT_CUDA_INFO"
	.sectionflags	@""
	.align	4


	//----- nvinfo : EIATTR_CUDA_API_VERSION
	.align		4
        /*0000*/ 	.byte	0x04, 0x37
        /*0002*/ 	.short	(.L_441 - .L_440)
.L_440:
        /*0004*/ 	.word	0x00000082


	//----- nvinfo : EIATTR_KPARAM_INFO
	.align		4
.L_441:
        /*0008*/ 	.byte	0x04, 0x17
        /*000a*/ 	.short	(.L_443 - .L_442)
.L_442:
        /*000c*/ 	.word	0x00000000
        /*0010*/ 	.short	0x0001
        /*0012*/ 	.short	0x0008
        /*0014*/ 	.byte	0x00, 0xf5, 0x21, 0x00


	//----- nvinfo : EIATTR_KPARAM_INFO
	.align		4
.L_443:
        /*0018*/ 	.byte	0x04, 0x17
        /*001a*/ 	.short	(.L_445 - .L_444)
.L_444:
        /*001c*/ 	.word	0x00000000
        /*0020*/ 	.short	0x0000
        /*0022*/ 	.short	0x0000
        /*0024*/ 	.byte	0x00, 0xf5, 0x21, 0x00


	//----- nvinfo : EIATTR_SPARSE_MMA_MASK
	.align		4
.L_445:
        /*0028*/ 	.byte	0x03, 0x50
        /*002a*/ 	.short	0x0000


	//----- nvinfo : EIATTR_MAXREG_COUNT
	.align		4
        /*002c*/ 	.byte	0x03, 0x1b
        /*002e*/ 	.short	0x00ff


	//----- nvinfo : EIATTR_MERCURY_ISA_VERSION
	.align		4
        /*0030*/ 	.byte	0x03, 0x5f
        /*0032*/ 	.short	0x0101


	//----- nvinfo : EIATTR_VRC_CTA_INIT_COUNT
	.align		4
        /*0034*/ 	.byte	0x02, 0x4a
	.zero		1
	.zero		1


	//----- nvinfo : EIATTR_EXIT_INSTR_OFFSETS
	.align		4
        /*0038*/ 	.byte	0x04, 0x1c
        /*003a*/ 	.short	(.L_447 - .L_446)


	//   ....[0]....
.L_446:
        /*003c*/ 	.word	0x00000050


	//----- nvinfo : EIATTR_CBANK_PARAM_SIZE
	.align		4
.L_447:
        /*0040*/ 	.byte	0x03, 0x19
        /*0042*/ 	.short	0x0010


	//----- nvinfo : EIATTR_PARAM_CBANK
	.align		4
        /*0044*/ 	.byte	0x04, 0x0a
        /*0046*/ 	.short	(.L_449 - .L_448)
	.align		4
.L_448:
        /*0048*/ 	.word	index@(.nv.constant0._Z23mma_mxf4mxf4f32_16_8_64PvPi)
        /*004c*/ 	.short	0x0380
        /*004e*/ 	.short	0x0010


	//----- nvinfo : EIATTR_SW_WAR
	.align		4
.L_449:
        /*0050*/ 	.byte	0x04, 0x36
        /*0052*/ 	.short	(.L_451 - .L_450)
.L_450:
        /*0054*/ 	.word	0x00000008
.L_451:


//--------------------- .nv.info._Z19mma_f8f8f32_16_8_32PvPi --------------------------
	.section	.nv.info._Z19mma_f8f8f32_16_8_32PvPi,"",@"SHT_CUDA_INFO"
	.sectionflags	@""
	.align	4


	//----- nvinfo : EIATTR_CUDA_API_VERSION
	.align		4
        /*0000*/ 	.byte	0x04, 0x37
        /*0002*/ 	.short	(.L_453 - .L_452)
.L_452:
        /*0004*/ 	.word	0x00000082


	//----- nvinfo : EIATTR_KPARAM_INFO
	.align		4
.L_453:
        /*0008*/ 	.byte	0x04, 0x17
        /*000a*/ 	.short	(.L_455 - .L_454)
.L_454:
        /*000c*/ 	.word	0x00000000
        /*0010*/ 	.short	0x0001
        /*0012*/ 	.short	0x0008
        /*0014*/ 	.byte	0x00, 0xf5, 0x21, 0x00


	//----- nvinfo : EIATTR_KPARAM_INFO
	.align		4
.L_455:
        /*0018*/ 	.byte	0x04, 0x17
        /*001a*/ 	.short	(.L_457 - .L_456)
.L_456:
        /*001c*/ 	.word	0x00000000
        /*0020*/ 	.short	0x0000
        /*0022*/ 	.short	0x0000
        /*0024*/ 	.byte	0x00, 0xf5, 0x21, 0x00


	//----- nvinfo : EIATTR_SPARSE_MMA_MASK
	.align		4
.L_457:
        /*0028*/ 	.byte	0x03, 0x50
        /*002a*/ 	.short	0x0000


	//----- nvinfo : EIATTR_MAXREG_COUNT
	.align		4
        /*002c*/ 	.byte	0x03, 0x1b
        /*002e*/ 	.short	0x00ff


	//----- nvinfo : EIATTR_MERCURY_ISA_VERSION
	.align		4
        /*0030*/ 	.byte	0x03, 0x5f
        /*0032*/ 	.short	0x0101


	//----- nvinfo : EIATTR_VRC_CTA_INIT_COUNT
	.align		4
        /*0034*/ 	.byte	0x02, 0x4a
	.zero		1
	.zero		1


	//----- nvinfo : EIATTR_EXIT_INSTR_OFFSETS
	.align		4
        /*0038*/ 	.byte	0x04, 0x1c
        /*003a*/ 	.short	(.L_459 - .L_458)


	//   ....[0]....
.L_458:
        /*003c*/ 	.word	0x00000050


	//----- nvinfo : EIATTR_CBANK_PARAM_SIZE
	.align		4
.L_459:
        /*0040*/ 	.byte	0x03, 0x19
        /*0042*/ 	.short	0x0010


	//----- nvinfo : EIATTR_PARAM_CBANK
	.align		4
        /*0044*/ 	.byte	0x04, 0x0a
        /*0046*/ 	.short	(.L_461 - .L_460)
	.align		4
.L_460:
        /*0048*/ 	.word	index@(.nv.constant0._Z19mma_f8f8f32_16_8_32PvPi)
        /*004c*/ 	.short	0x0380
        /*004e*/ 	.short	0x0010


	//----- nvinfo : EIATTR_SW_WAR
	.align		4
.L_461:
        /*0050*/ 	.byte	0x04, 0x36
        /*0052*/ 	.short	(.L_463 - .L_462)
.L_462:
        /*0054*/ 	.word	0x00000008
.L_463:


//--------------------- .nv.info._Z19mma_f8f8f16_16_8_32PvPi --------------------------
	.section	.nv.info._Z19mma_f8f8f16_16_8_32PvPi,"",@"SHT_CUDA_INFO"
	.sectionflags	@""
	.align	4


	//----- nvinfo : EIATTR_CUDA_API_VERSION
	.align		4
        /*0000*/ 	.byte	0x04, 0x37
        /*0002*/ 	.short	(.L_465 - .L_464)
.L_464:
        /*0004*/ 	.word	0x00000082


	//----- nvinfo : EIATTR_KPARAM_INFO
	.align		4
.L_465:
        /*0008*/ 	.byte	0x04, 0x17
        /*000a*/ 	.short	(.L_467 - .L_466)
.L_466:
        /*000c*/ 	.word	0x00000000
        /*0010*/ 	.short	0x0001
        /*0012*/ 	.short	0x0008
        /*0014*/ 	.byte	0x00, 0xf5, 0x21, 0x00


	//----- nvinfo : EIATTR_KPARAM_INFO
	.align		4
.L_467:
        /*0018*/ 	.byte	0x04, 0x17
        /*001a*/ 	.short	(.L_469 - .L_468)
.L_468:
        /*001c*/ 	.word	0x00000000
        /*0020*/ 	.short	0x0000
        /*0022*/ 	.short	0x0000
        /*0024*/ 	.byte	0x00, 0xf5, 0x21, 0x00


	//----- nvinfo : EIATTR_SPARSE_MMA_MASK
	.align		4
.L_469:
        /*0028*/ 	.byte	0x03, 0x50
        /*002a*/ 	.short	0x0000


	//----- nvinfo : EIATTR_MAXREG_COUNT
	.align		4
        /*002c*/ 	.byte	0x03, 0x1b
        /*002e*/ 	.short	0x00ff


	//----- nvinfo : EIATTR_MERCURY_ISA_VERSION
	.align		4
        /*0030*/ 	.byte	0x03, 0x5f
        /*0032*/ 	.short	0x0101


	//----- nvinfo : EIATTR_VRC_CTA_INIT_COUNT
	.align		4
        /*0034*/ 	.byte	0x02, 0x4a
	.zero		1
	.zero		1


	//----- nvinfo : EIATTR_EXIT_INSTR_OFFSETS
	.align		4
        /*0038*/ 	.byte	0x04, 0x1c
        /*003a*/ 	.short	(.L_471 - .L_470)


	//   ....[0]....
.L_470:
        /*003c*/ 	.word	0x00000050


	//----- nvinfo : EIATTR_CBANK_PARAM_SIZE
	.align		4
.L_471:
        /*0040*/ 	.byte	0x03, 0x19
        /*0042*/ 	.short	0x0010


	//----- nvinfo : EIATTR_PARAM_CBANK
	.align		4
        /*0044*/ 	.byte	0x04, 0x0a
        /*0046*/ 	.short	(.L_473 - .L_472)
	.align		4
.L_472:
        /*0048*/ 	.word	index@(.nv.constant0._Z19mma_f8f8f16_16_8_32PvPi)
        /*004c*/ 	.short	0x0380
        /*004e*/ 	.short	0x0010


	//----- nvinfo : EIATTR_SW_WAR
	.align		4
.L_473:
        /*0050*/ 	.byte	0x04, 0x36
        /*0052*/ 	.short	(.L_475 - .L_474)
.L_474:
        /*0054*/ 	.word	0x00000008
.L_475:


//--------------------- .nv.info._Z18mma_s4s4s32_8_8_32PvPi --------------------------
	.section	.nv.info._Z18mma_s4s4s32_8_8_32PvPi,"",@"SHT_CUDA_INFO"
	.sectionflags	@""
	.align	4


	//----- nvinfo : EIATTR_CUDA_API_VERSION
	.align		4
        /*0000*/ 	.byte	0x04, 0x37
        /*0002*/ 	.short	(.L_477 - .L_476)
.L_476:
        /*0004*/ 	.word	0x00000082


	//----- nvinfo : EIATTR_KPARAM_INFO
	.align		4
.L_477:
        /*0008*/ 	.byte	0x04, 0x17
        /*000a*/ 	.short	(.L_479 - .L_478)
.L_478:
        /*000c*/ 	.word	0x00000000
        /*0010*/ 	.short	0x0001
        /*0012*/ 	.short	0x0008
        /*0014*/ 	.byte	0x00, 0xf5, 0x21, 0x00


	//----- nvinfo : EIATTR_KPARAM_INFO
	.align		4
.L_479:
        /*0018*/ 	.byte	0x04, 0x17
        /*001a*/ 	.short	(.L_481 - .L_480)
.L_480:
        /*001c*/ 	.word	0x00000000
        /*0020*/ 	.short	0x0000
        /*0022*/ 	.short	0x0000
        /*0024*/ 	.byte	0x00, 0xf5, 0x21, 0x00


	//----- nvinfo : EIATTR_SPARSE_MMA_MASK
	.align		4
.L_481:
        /*0028*/ 	.byte	0x03, 0x50
        /*002a*/ 	.short	0x0000


	//----- nvinfo : EIATTR_WMMA_USED
	.align		4
        /*002c*/ 	.byte	0x01, 0x2b
	.zero		2


	//----- nvinfo : EIATTR_MAXREG_COUNT
	.align		4
        /*0030*/ 	.byte	0x03, 0x1b
        /*0032*/ 	.short	0x00ff


	//----- nvinfo : EIATTR_MERCURY_ISA_VERSION
	.align		4
        /*0034*/ 	.byte	0x03, 0x5f
        /*0036*/ 	.short	0x0101


	//----- nvinfo : EIATTR_COOP_GROUP_MASK_REGIDS
	.align		4
        /*0038*/ 	.byte	0x04, 0x29
        /*003a*/ 	.short	(.L_483 - .L_482)


	//   ....[0]....
.L_482:
        /*003c*/ 	.word	0xffffffff


	//   ....[1]....
        /*0040*/ 	.word	0xffffffff


	//   ....[2]....
        /*0044*/ 	.word	0xffffffff


	//   ....[3]....
        /*0048*/ 	.word	0xffffffff


	//   ....[4]....
        /*004c*/ 	.word	0xffffffff


	//   ....[5]....
        /*0050*/ 	.word	0xffffffff


	//   ....[6]....
        /*0054*/ 	.word	0xffffffff


	//   ....[7]....
        /*0058*/ 	.word	0xffffffff


	//   ....[8]....
        /*005c*/ 	.word	0xffffffff


	//   ....[9]....
        /*0060*/ 	.word	0xffffffff


	//   ....[10]....
        /*0064*/ 	.word	0xffffffff


	//   ....[11]....
        /*0068*/ 	.word	0xffffffff


	//   ....[12]....
        /*006c*/ 	.word	0xffffffff


	//   ....[13]....
        /*0070*/ 	.word	0xffffffff


	//   ....[14]....
        /*0074*/ 	.word	0xffffffff


	//   ....[15]....
        /*0078*/ 	.word	0xffffffff


	//   ....[16]....
        /*007c*/ 	.word	0xffffffff


	//   ....[17]....
        /*0080*/ 	.word	0xffffffff


	//   ....[18]....
        /*0084*/ 	.word	0xffffffff


	//   ....[19]....
        /*0088*/ 	.word	0xffffffff


	//   ....[20]....
        /*008c*/ 	.word	0xffffffff


	//   ....[21]....
        /*0090*/ 	.word	0xffffffff


	//   ....[22]....
        /*0094*/ 	.word	0xffffffff


	//   ....[23]....
        /*0098*/ 	.word	0xffffffff


	//   ....[24]....
        /*009c*/ 	.word	0xffffffff


	//   ....[25]....
        /*00a0*/ 	.word	0xffffffff


	//   ....[26]....
        /*00a4*/ 	.word	0xffffffff


	//   ....[27]....
        /*00a8*/ 	.word	0xffffffff


	//   ....[28]....
        /*00ac*/ 	.word	0xffffffff


	//   ....[29]....
        /*00b0*/ 	.word	0xffffffff


	//   ....[30]....
        /*00b4*/ 	.word	0xffffffff


	//   ....[31]....
        /*00b8*/ 	.word	0xffffffff


	//   ....[32]....
        /*00bc*/ 	.word	0xffffffff


	//   ....[33]....
        /*00c0*/ 	.word	0xffffffff


	//   ....[34]....
        /*00c4*/ 	.word	0xffffffff


	//   ....[35]....
        /*00c8*/ 	.word	0xffffffff


	//   ....[36]....
        /*00cc*/ 	.word	0xffffffff


	//   ....[37]....
        /*00d0*/ 	.word	0xffffffff


	//   ....[38]....
        /*00d4*/ 	.word	0xffffffff


	//   ....[39]....
        /*00d8*/ 	.word	0xffffffff


	//   ....[40]....
        /*00dc*/ 	.word	0xffffffff


	//   ....[41]....
        /*00e0*/ 	.word	0xffffffff


	//   ....[42]....
        /*00e4*/ 	.word	0xffffffff


	//   ....[43]....
        /*00e8*/ 	.word	0xffffffff


	//   ....[44]....
        /*00ec*/ 	.word	0xffffffff


	//   ....[45]....
        /*00f0*/ 	.word	0xffffffff


	//   ....[46]....
        /*00f4*/ 	.word	0xffffffff


	//   ....[47]....
        /*00f8*/ 	.word	0xffffffff


	//   ....[48]....
        /*00fc*/ 	.word	0xffffffff


	//   ....[49]....
        /*0100*/ 	.word	0xffffffff


	//   ....[50]....
        /*0104*/ 	.word	0xffffffff


	//   ....[51]....
        /*0108*/ 	.word	0xffffffff


	//   ....[52]....
        /*010c*/ 	.word	0xffffffff


	//   ....[53]....
        /*0110*/ 	.word	0xffffffff


	//   ....[54]....
        /*0114*/ 	.word	0xffffffff


	//   ....[55]....
        /*0118*/ 	.word	0xffffffff


	//   ....[56]....
        /*011c*/ 	.word	0xffffffff


	//   ....[57]....
        /*0120*/ 	.word	0xffffffff


	//   ....[58]....
        /*0124*/ 	.word	0xffffffff


	//   ....[59]....
        /*0128*/ 	.word	0xffffffff


	//   ....[60]....
        /*012c*/ 	.word	0xffffffff


	//   ....[61]....
        /*0130*/ 	.word	0xffffffff


	//   ....[62]....
        /*0134*/ 	.word	0xffffffff


	//   ....[63]....
        /*0138*/ 	.word	0xffffffff


	//   ....[64]....
        /*013c*/ 	.word	0xffffffff


	//   ....[65]....
        /*0140*/ 	.word	0xffffffff


	//   ....[66]....
        /*0144*/ 	.word	0xffffffff


	//   ....[67]....
        /*0148*/ 	.word	0xffffffff


	//   ....[68]....
        /*014c*/ 	.word	0xffffffff


	//   ....[69]....
        /*0150*/ 	.word	0xffffffff


	//   ....[70]....
        /*0154*/ 	.word	0xffffffff


	//   ....[71]....
        /*0158*/ 	.word	0xffffffff


	//   ....[72]....
        /*015c*/ 	.word	0xffffffff


	//   ....[73]....
        /*0160*/ 	.word	0xffffffff


	//   ....[74]....
        /*0164*/ 	.word	0xffffffff


	//   ....[75]....
        /*0168*/ 	.word	0xffffffff


	//   ....[76]....
        /*016c*/ 	.word	0xffffffff


	//   ....[77]....
        /*0170*/ 	.word	0xffffffff


	//   ....[78]....
        /*0174*/ 	.word	0xffffffff


	//   ....[79]....
        /*0178*/ 	.word	0xffffffff


	//   ....[80]....
        /*017c*/ 	.word	0xffffffff


	//   ....[81]....
        /*0180*/ 	.word	0xffffffff


	//   ....[82]....
        /*0184*/ 	.word	0xffffffff


	//   ....[83]....
        /*0188*/ 	.word	0xffffffff


	//   ....[84]....
        /*018c*/ 	.word	0xffffffff


	//   ....[85]....
        /*0190*/ 	.word	0xffffffff


	//   ....[86]....
        /*0194*/ 	.word	0xffffffff


	//   ....[87]....
        /*0198*/ 	.word	0xffffffff


	//   ....[88]....
        /*019c*/ 	.word	0xffffffff


	//   ....[89]....
        /*01a0*/ 	.word	0xffffffff


	//   ....[90]....
        /*01a4*/ 	.word	0xffffffff


	//   ....[91]....
        /*01a8*/ 	.word	0xffffffff


	//   ....[92]....
        /*01ac*/ 	.word	0xffffffff


	//   ....[93]....
        /*01b0*/ 	.word	0xffffffff


	//   ....[94]....
        /*01b4*/ 	.word	0xffffffff


	//   ....[95]....
        /*01b8*/ 	.word	0xffffffff


	//   ....[96]....
        /*01bc*/ 	.word	0xffffffff


	//   ....[97]....
        /*01c0*/ 	.word	0xffffffff


	//   ....[98]....
        /*01c4*/ 	.word	0xffffffff


	//   ....[99]....
        /*01c8*/ 	.word	0xffffffff


	//   ....[100]....
        /*01cc*/ 	.word	0xffffffff


	//   ....[101]....
        /*01d0*/ 	.word	0xffffffff


	//   ....[102]....
        /*01d4*/ 	.word	0xffffffff


	//   ....[103]....
        /*01d8*/ 	.word	0xffffffff


	//   ....[104]....
        /*01dc*/ 	.word	0xffffffff


	//   ....[105]....
        /*01e0*/ 	.word	0xffffffff


	//   ....[106]....
        /*01e4*/ 	.word	0xffffffff


	//   ....[107]....
        /*01e8*/ 	.word	0xffffffff


	//   ....[108]....
        /*01ec*/ 	.word	0xffffffff


	//   ....[109]....
        /*01f0*/ 	.word	0xffffffff


	//   ....[110]....
        /*01f4*/ 	.word	0xffffffff


	//   ....[111]....
        /*01f8*/ 	.word	0xffffffff


	//   ....[112]....
        /*01fc*/ 	.word	0xffffffff


	//   ....[113]....
        /*0200*/ 	.word	0xffffffff


	//   ....[114]....
        /*0204*/ 	.word	0xffffffff


	//   ....[115]....
        /*0208*/ 	.word	0xffffffff


	//   ....[116]....
        /*020c*/ 	.word	0xffffffff


	//   ....[117]....
        /*0210*/ 	.word	0xffffffff


	//   ....[118]....
        /*0214*/ 	.word	0xffffffff


	//   ....[119]....
        /*0218*/ 	.word	0xffffffff


	//   ....[120]....
        /*021c*/ 	.word	0xffffffff


	//   ....[121]....
        /*0220*/ 	.word	0xffffffff


	//   ....[122]....
        /*0224*/ 	.word	0xffffffff


	//   ....[123]....
        /*0228*/ 	.word	0xffffffff


	//   ....[124]....
        /*022c*/ 	.word	0xffffffff


	//   ....[125]....
        /*0230*/ 	.word	0xffffffff


	//   ....[126]....
        /*0234*/ 	.word	0xffffffff


	//   ....[127]....
        /*0238*/ 	.word	0xffffffff


	//   ....[128]....
        /*023c*/ 	.word	0xffffffff


	//   ....[129]....
        /*0240*/ 	.word	0xffffffff


	//   ....[130]....
        /*0244*/ 	.word	0xffffffff


	//   ....[131]....
        /*0248*/ 	.word	0xffffffff


	//   ....[132]....
        /*024c*/ 	.word	0xffffffff


	//   ....[133]....
        /*0250*/ 	.word	0xffffffff


	//   ....[134]....
        /*0254*/ 	.word	0xffffffff


	//   ....[135]....
        /*0258*/ 	.word	0xffffffff


	//   ....[136]....
        /*025c*/ 	.word	0xffffffff


	//   ....[137]....
        /*0260*/ 	.word	0xffffffff


	//   ....[138]....
        /*0264*/ 	.word	0xffffffff


	//   ....[139]....
        /*0268*/ 	.word	0xffffffff


	//   ....[140]....
        /*026c*/ 	.word	0xffffffff


	//   ....[141]....
        /*0270*/ 	.word	0xffffffff


	//   ....[142]....
        /*0274*/ 	.word	0xffffffff


	//   ....[143]....
        /*0278*/ 	.word	0xffffffff


	//   ....[144]....
        /*027c*/ 	.word	0xffffffff


	//   ....[145]....
        /*0280*/ 	.word	0xffffffff


	//   ....[146]....
        /*0284*/ 	.word	0xffffffff


	//   ....[147]....
        /*0288*/ 	.word	0xffffffff


	//   ....[148]....
        /*028c*/ 	.word	0xffffffff


	//   ....[149]....
        /*0290*/ 	.word	0xffffffff


	//   ....[150]....
        /*0294*/ 	.word	0xffffffff


	//   ....[151]....
        /*0298*/ 	.word	0xffffffff


	//   ....[152]....
        /*029c*/ 	.word	0xffffffff


	//   ....[153]....
        /*02a0*/ 	.word	0xffffffff


	//   ....[154]....
        /*02a4*/ 	.word	0xffffffff


	//   ....[155]....
        /*02a8*/ 	.word	0xffffffff


	//   ....[156]....
        /*02ac*/ 	.word	0xffffffff


	//   ....[157]....
        /*02b0*/ 	.word	0xffffffff


	//   ....[158]....
        /*02b4*/ 	.word	0xffffffff


	//   ....[159]....
        /*02b8*/ 	.word	0xffffffff


	//   ....[160]....
        /*02bc*/ 	.word	0xffffffff


	//   ....[161]....
        /*02c0*/ 	.word	0xffffffff


	//   ....[162]....
        /*02c4*/ 	.word	0xffffffff


	//   ....[163]....
        /*02c8*/ 	.word	0xffffffff


	//   ....[164]....
        /*02cc*/ 	.word	0xffffffff


	//   ....[165]....
        /*02d0*/ 	.word	0xffffffff


	//   ....[166]....
        /*02d4*/ 	.word	0xffffffff


	//   ....[167]....
        /*02d8*/ 	.word	0xffffffff


	//   ....[168]....
        /*02dc*/ 	.word	0xffffffff


	//   ....[169]....
        /*02e0*/ 	.word	0xffffffff


	//   ....[170]....
        /*02e4*/ 	.word	0xffffffff


	//   ....[171]....
        /*02e8*/ 	.word	0xffffffff


	//   ....[172]....
        /*02ec*/ 	.word	0xffffffff


	//   ....[173]....
        /*02f0*/ 	.word	0xffffffff


	//   ....[174]....
        /*02f4*/ 	.word	0xffffffff


	//   ....[175]....
        /*02f8*/ 	.word	0xffffffff


	//   ....[176]....
        /*02fc*/ 	.word	0xffffffff


	//   ....[177]....
        /*0300*/ 	.word	0xffffffff


	//   ....[178]....
        /*0304*/ 	.word	0xffffffff


	//   ....[179]....
        /*0308*/ 	.word	0xffffffff


	//   ....[180]....
        /*030c*/ 	.word	0xffffffff


	//   ....[181]....
        /*0310*/ 	.word	0xffffffff


	//   ....[182]....
        /*0314*/ 	.word	0xffffffff


	//   ....[183]....
        /*0318*/ 	.word	0xffffffff


	//   ....[184]....
        /*031c*/ 	.word	0xffffffff


	//   ....[185]....
        /*0320*/ 	.word	0xffffffff


	//   ....[186]....
        /*0324*/ 	.word	0xffffffff


	//   ....[187]....
        /*0328*/ 	.word	0xffffffff


	//   ....[188]....
        /*032c*/ 	.word	0xffffffff


	//   ....[189]....
        /*0330*/ 	.word	0xffffffff


	//   ....[190]....
        /*0334*/ 	.word	0xffffffff


	//   ....[191]....
        /*0338*/ 	.word	0xffffffff


	//   ....[192]....
        /*033c*/ 	.word	0xffffffff


	//   ....[193]....
        /*0340*/ 	.word	0xffffffff


	//   ....[194]....
        /*0344*/ 	.word	0xffffffff


	//   ....[195]....
        /*0348*/ 	.word	0xffffffff


	//   ....[196]....
        /*034c*/ 	.word	0xffffffff


	//   ....[197]....
        /*0350*/ 	.word	0xffffffff


	//   ....[198]....
        /*0354*/ 	.word	0xffffffff


	//   ....[199]....
        /*0358*/ 	.word	0xffffffff


	//   ....[200]....
        /*035c*/ 	.word	0xffffffff


	//   ....[201]....
        /*0360*/ 	.word	0xffffffff


	//   ....[202]....
        /*0364*/ 	.word	0xffffffff


	//   ....[203]....
        /*0368*/ 	.word	0xffffffff


	//   ....[204]....
        /*036c*/ 	.word	0xffffffff


	//   ....[205]....
        /*0370*/ 	.word	0xffffffff


	//   ....[206]....
        /*0374*/ 	.word	0xffffffff


	//   ....[207]....
        /*0378*/ 	.word	0xffffffff


	//   ....[208]....
        /*037c*/ 	.word	0xffffffff


	//   ....[209]....
        /*0380*/ 	.word	0xffffffff


	//   ....[210]....
        /*0384*/ 	.word	0xffffffff


	//   ....[211]....
        /*0388*/ 	.word	0xffffffff


	//   ....[212]....
        /*038c*/ 	.word	0xffffffff


	//   ....[213]....
        /*0390*/ 	.word	0xffffffff


	//   ....[214]....
        /*0394*/ 	.word	0xffffffff


	//   ....[215]....
        /*0398*/ 	.word	0xffffffff


	//   ....[216]....
        /*039c*/ 	.word	0xffffffff


	//   ....[217]....
        /*03a0*/ 	.word	0xffffffff


	//   ....[218]....
        /*03a4*/ 	.word	0xffffffff


	//   ....[219]....
        /*03a8*/ 	.word	0xffffffff


	//   ....[220]....
        /*03ac*/ 	.word	0xffffffff


	//   ....[221]....
        /*03b0*/ 	.word	0xffffffff


	//   ....[222]....
        /*03b4*/ 	.word	0xffffffff


	//   ....[223]....
        /*03b8*/ 	.word	0xffffffff


	//   ....[224]....
        /*03bc*/ 	.word	0xffffffff


	//   ....[225]....
        /*03c0*/ 	.word	0xffffffff


	//   ....[226]....
        /*03c4*/ 	.word	0xffffffff


	//   ....[227]....
        /*03c8*/ 	.word	0xffffffff


	//   ....[228]....
        /*03cc*/ 	.word	0xffffffff


	//   ....[229]....
        /*03d0*/ 	.word	0xffffffff


	//   ....[230]....
        /*03d4*/ 	.word	0xffffffff


	//   ....[231]....
        /*03d8*/ 	.word	0xffffffff


	//   ....[232]....
        /*03dc*/ 	.word	0xffffffff


	//   ....[233]....
        /*03e0*/ 	.word	0xffffffff


	//   ....[234]....
        /*03e4*/ 	.word	0xffffffff


	//   ....[235]....
        /*03e8*/ 	.word	0xffffffff


	//   ....[236]....
        /*03ec*/ 	.word	0xffffffff


	//   ....[237]....
        /*03f0*/ 	.word	0xffffffff


	//   ....[238]....
        /*03f4*/ 	.word	0xffffffff


	//   ....[239]....
        /*03f8*/ 	.word	0xffffffff


	//   ....[240]....
        /*03fc*/ 	.word	0xffffffff


	//   ....[241]....
        /*0400*/ 	.word	0xffffffff


	//   ....[242]....
        /*0404*/ 	.word	0xffffffff


	//   ....[243]....
        /*0408*/ 	.word	0xffffffff


	//   ....[244]....
        /*040c*/ 	.word	0xffffffff


	//   ....[245]....
        /*0410*/ 	.word	0xffffffff


	//   ....[246]....
        /*0414*/ 	.word	0xffffffff


	//   ....[247]....
        /*0418*/ 	.word	0xffffffff


	//   ....[248]....
        /*041c*/ 	.word	0xffffffff


	//   ....[249]....
        /*0420*/ 	.word	0xffffffff


	//   ....[250]....
        /*0424*/ 	.word	0xffffffff


	//   ....[251]....
        /*0428*/ 	.word	0xffffffff


	//   ....[252]....
        /*042c*/ 	.word	0xffffffff


	//   ....[253]....
        /*0430*/ 	.word	0xffffffff


	//   ....[254]....
        /*0434*/ 	.word	0xffffffff


	//   ....[255]....
        /*0438*/ 	.word	0xffffffff


	//   ....[0]....
        /*043c*/ 	.word	0xffffffff


	//   ....[1]....
        /*0440*/ 	.word	0xffffffff


	//   ....[2]....
        /*0444*/ 	.word	0xffffffff


	//   ....[3]....
        /*0448*/ 	.word	0xffffffff


	//   ....[4]....
        /*044c*/ 	.word	0xffffffff


	//   ....[5]....
        /*0450*/ 	.word	0xffffffff


	//   ....[6]....
        /*0454*/ 	.word	0xffffffff


	//   ....[7]....
        /*0458*/ 	.word	0xffffffff


	//   ....[8]....
        /*045c*/ 	.word	0xffffffff


	//   ....[9]....
        /*0460*/ 	.word	0xffffffff


	//   ....[10]....
        /*0464*/ 	.word	0xffffffff


	//   ....[11]....
        /*0468*/ 	.word	0xffffffff


	//   ....[12]....
        /*046c*/ 	.word	0xffffffff


	//   ....[13]....
        /*0470*/ 	.word	0xffffffff


	//   ....[14]....
        /*0474*/ 	.word	0xffffffff


	//   ....[15]....
        /*0478*/ 	.word	0xffffffff


	//   ....[16]....
        /*047c*/ 	.word	0xffffffff


	//   ....[17]....
        /*0480*/ 	.word	0xffffffff


	//   ....[18]....
        /*0484*/ 	.word	0xffffffff


	//   ....[19]....
        /*0488*/ 	.word	0xffffffff


	//   ....[20]....
        /*048c*/ 	.word	0xffffffff


	//   ....[21]....
        /*0490*/ 	.word	0xffffffff


	//   ....[22]....
        /*0494*/ 	.word	0xffffffff


	//   ....[23]....
        /*0498*/ 	.word	0xffffffff


	//   ....[24]....
        /*049c*/ 	.word	0xffffffff


	//   ....[25]....
        /*04a0*/ 	.word	0xffffffff


	//   ....[26]....
        /*04a4*/ 	.word	0xffffffff


	//   ....[27]....
        /*04a8*/ 	.word	0xffffffff


	//   ....[28]....
        /*04ac*/ 	.word	0xffffffff


	//   ....[29]....
        /*04b0*/ 	.word	0xffffffff


	//   ....[30]....
        /*04b4*/ 	.word	0xffffffff


	//   ....[31]....
        /*04b8*/ 	.word	0xffffffff


	//   ....[32]....
        /*04bc*/ 	.word	0xffffffff


	//   ....[33]....
        /*04c0*/ 	.word	0xffffffff


	//   ....[34]....
        /*04c4*/ 	.word	0xffffffff


	//   ....[35]....
        /*04c8*/ 	.word	0xffffffff


	//   ....[36]....
        /*04cc*/ 	.word	0xffffffff


	//   ....[37]....
        /*04d0*/ 	.word	0xffffffff


	//   ....[38]....
        /*04d4*/ 	.word	0xffffffff


	//   ....[39]....
        /*04d8*/ 	.word	0xffffffff


	//   ....[40]....
        /*04dc*/ 	.word	0xffffffff


	//   ....[41]....
        /*04e0*/ 	.word	0xffffffff


	//   ....[42]....
        /*04e4*/ 	.word	0xffffffff


	//   ....[43]....
        /*04e8*/ 	.word	0xffffffff


	//   ....[44]....
        /*04ec*/ 	.word	0xffffffff


	//   ....[45]....
        /*04f0*/ 	.word	0xffffffff


	//   ....[46]....
        /*04f4*/ 	.word	0xffffffff


	//   ....[47]....
        /*04f8*/ 	.word	0xffffffff


	//   ....[48]....
        /*04fc*/ 	.word	0xffffffff


	//   ....[49]....
        /*0500*/ 	.word	0xffffffff


	//   ....[50]....
        /*0504*/ 	.word	0xffffffff


	//   ....[51]....
        /*0508*/ 	.word	0xffffffff


	//   ....[52]....
        /*050c*/ 	.word	0xffffffff


	//   ....[53]....
        /*0510*/ 	.word	0xffffffff


	//   ....[54]....
        /*0514*/ 	.word	0xffffffff


	//   ....[55]....
        /*0518*/ 	.word	0xffffffff


	//   ....[56]....
        /*051c*/ 	.word	0xffffffff


	//   ....[57]....
        /*0520*/ 	.word	0xffffffff


	//   ....[58]....
        /*0524*/ 	.word	0xffffffff


	//   ....[59]....
        /*0528*/ 	.word	0xffffffff


	//   ....[60]....
        /*052c*/ 	.word	0xffffffff


	//   ....[61]....
        /*0530*/ 	.word	0xffffffff


	//   ....[62]....
        /*0534*/ 	.word	0xffffffff


	//   ....[63]....
        /*0538*/ 	.word	0xffffffff


	//   ....[64]....
        /*053c*/ 	.word	0xffffffff


	//   ....[65]....
        /*0540*/ 	.word	0xffffffff


	//   ....[66]....
        /*0544*/ 	.word	0xffffffff


	//   ....[67]....
        /*0548*/ 	.word	0xffffffff


	//   ....[68]....
        /*054c*/ 	.word	0xffffffff


	//   ....[69]....
        /*0550*/ 	.word	0xffffffff


	//   ....[70]....
        /*0554*/ 	.word	0xffffffff


	//   ....[71]....
        /*0558*/ 	.word	0xffffffff


	//   ....[72]....
        /*055c*/ 	.word	0xffffffff


	//   ....[73]....
        /*0560*/ 	.word	0xffffffff


	//   ....[74]....
        /*0564*/ 	.word	0xffffffff


	//   ....[75]....
        /*0568*/ 	.word	0xffffffff


	//   ....[76]....
        /*056c*/ 	.word	0xffffffff


	//   ....[77]....
        /*0570*/ 	.word	0xffffffff


	//   ....[78]....
        /*0574*/ 	.word	0xffffffff


	//   ....[79]....
        /*0578*/ 	.word	0xffffffff


	//   ....[80]....
        /*057c*/ 	.word	0xffffffff


	//   ....[81]....
        /*0580*/ 	.word	0xffffffff


	//   ....[82]....
        /*0584*/ 	.word	0xffffffff


	//   ....[83]....
        /*0588*/ 	.word	0xffffffff


	//   ....[84]....
        /*058c*/ 	.word	0xffffffff


	//   ....[85]....
        /*0590*/ 	.word	0xffffffff


	//   ....[86]....
        /*0594*/ 	.word	0xffffffff


	//   ....[87]....
        /*0598*/ 	.word	0xffffffff


	//   ....[88]....
        /*059c*/ 	.word	0xffffffff


	//   ....[89]....
        /*05a0*/ 	.word	0xffffffff


	//   ....[90]....
        /*05a4*/ 	.word	0xffffffff


	//   ....[91]....
        /*05a8*/ 	.word	0xffffffff


	//   ....[92]....
        /*05ac*/ 	.word	0xffffffff


	//   ....[93]....
        /*05b0*/ 	.word	0xffffffff


	//   ....[94]....
        /*05b4*/ 	.word	0xffffffff


	//   ....[95]....
        /*05b8*/ 	.word	0xffffffff


	//   ....[96]....
        /*05bc*/ 	.word	0xffffffff


	//   ....[97]....
        /*05c0*/ 	.word	0xffffffff


	//   ....[98]....
        /*05c4*/ 	.word	0xffffffff


	//   ....[99]....
        /*05c8*/ 	.word	0xffffffff


	//   ....[100]....
        /*05cc*/ 	.word	0xffffffff


	//   ....[101]....
        /*05d0*/ 	.word	0xffffffff


	//   ....[102]....
        /*05d4*/ 	.word	0xffffffff


	//   ....[103]....
        /*05d8*/ 	.word	0xffffffff


	//   ....[104]....
        /*05dc*/ 	.word	0xffffffff


	//   ....[105]....
        /*05e0*/ 	.word	0xffffffff


	//   ....[106]....
        /*05e4*/ 	.word	0xffffffff


	//   ....[107]....
        /*05e8*/ 	.word	0xffffffff


	//   ....[108]....
        /*05ec*/ 	.word	0xffffffff


	//   ....[109]....
        /*05f0*/ 	.word	0xffffffff


	//   ....[110]....
        /*05f4*/ 	.word	0xffffffff


	//   ....[111]....
        /*05f8*/ 	.word	0xffffffff


	//   ....[112]....
        /*05fc*/ 	.word	0xffffffff


	//   ....[113]....
        /*0600*/ 	.word	0xffffffff


	//   ....[114]....
        /*0604*/ 	.word	0xffffffff


	//   ....[115]....
        /*0608*/ 	.word	0xffffffff


	//   ....[116]....
        /*060c*/ 	.word	0xffffffff


	//   ....[117]....
        /*0610*/ 	.word	0xffffffff


	//   ....[118]....
        /*0614*/ 	.word	0xffffffff


	//   ....[119]....
        /*0618*/ 	.word	0xffffffff


	//   ....[120]....
        /*061c*/ 	.word	0xffffffff


	//   ....[121]....
        /*0620*/ 	.word	0xffffffff


	//   ....[122]....
        /*0624*/ 	.word	0xffffffff


	//   ....[123]....
        /*0628*/ 	.word	0xffffffff


	//   ....[124]....
        /*062c*/ 	.word	0xffffffff


	//   ....[125]....
        /*0630*/ 	.word	0xffffffff


	//   ....[126]....
        /*0634*/ 	.word	0xffffffff


	//   ....[127]....
        /*0638*/ 	.word	0xffffffff


	//   ....[128]....
        /*063c*/ 	.word	0xffffffff


	//   ....[129]....
        /*0640*/ 	.word	0xffffffff


	//   ....[130]....
        /*0644*/ 	.word	0xffffffff


	//   ....[131]....
        /*0648*/ 	.word	0xffffffff


	//   ....[132]....
        /*064c*/ 	.word	0xffffffff


	//   ....[133]....
        /*0650*/ 	.word	0xffffffff


	//   ....[134]....
        /*0654*/ 	.word	0xffffffff


	//   ....[135]....
        /*0658*/ 	.word	0xffffffff


	//   ....[136]....
        /*065c*/ 	.word	0xffffffff


	//   ....[137]....
        /*0660*/ 	.word	0xffffffff


	//   ....[138]....
        /*0664*/ 	.word	0xffffffff


	//   ....[139]....
        /*0668*/ 	.word	0xffffffff


	//   ....[140]....
        /*066c*/ 	.word	0xffffffff


	//   ....[141]....
        /*0670*/ 	.word	0xffffffff


	//   ....[142]....
        /*0674*/ 	.word	0xffffffff


	//   ....[143]....
        /*0678*/ 	.word	0xffffffff


	//   ....[144]....
        /*067c*/ 	.word	0xffffffff


	//   ....[145]....
        /*0680*/ 	.word	0xffffffff


	//   ....[146]....
        /*0684*/ 	.word	0xffffffff


	//   ....[147]....
        /*0688*/ 	.word	0xffffffff


	//   ....[148]....
        /*068c*/ 	.word	0xffffffff


	//   ....[149]....
        /*0690*/ 	.word	0xffffffff


	//   ....[150]....
        /*0694*/ 	.word	0xffffffff


	//   ....[151]....
        /*0698*/ 	.word	0xffffffff


	//   ....[152]....
        /*069c*/ 	.word	0xffffffff


	//   ....[153]....
        /*06a0*/ 	.word	0xffffffff


	//   ....[154]....
        /*06a4*/ 	.word	0xffffffff


	//   ....[155]....
        /*06a8*/ 	.word	0xffffffff


	//   ....[156]....
        /*06ac*/ 	.word	0xffffffff


	//   ....[157]....
        /*06b0*/ 	.word	0xffffffff


	//   ....[158]....
        /*06b4*/ 	.word	0xffffffff


	//   ....[159]....
        /*06b8*/ 	.word	0xffffffff


	//   ....[160]....
        /*06bc*/ 	.word	0xffffffff


	//   ....[161]....
        /*06c0*/ 	.word	0xffffffff


	//   ....[162]....
        /*06c4*/ 	.word	0xffffffff


	//   ....[163]....
        /*06c8*/ 	.word	0xffffffff


	//   ....[164]....
        /*06cc*/ 	.word	0xffffffff


	//   ....[165]....
        /*06d0*/ 	.word	0xffffffff


	//   ....[166]....
        /*06d4*/ 	.word	0xffffffff


	//   ....[167]....
        /*06d8*/ 	.word	0xffffffff


	//   ....[168]....
        /*06dc*/ 	.word	0xffffffff


	//   ....[169]....
        /*06e0*/ 	.word	0xffffffff


	//   ....[170]....
        /*06e4*/ 	.word	0xffffffff


	//   ....[171]....
        /*06e8*/ 	.word	0xffffffff


	//   ....[172]....
        /*06ec*/ 	.word	0xffffffff


	//   ....[173]....
        /*06f0*/ 	.word	0xffffffff


	//   ....[174]....
        /*06f4*/ 	.word	0xffffffff


	//   ....[175]....
        /*06f8*/ 	.word	0xffffffff


	//   ....[176]....
        /*06fc*/ 	.word	0xffffffff


	//   ....[177]....
        /*0700*/ 	.word	0xffffffff


	//   ....[178]....
        /*0704*/ 	.word	0xffffffff


	//   ....[179]....
        /*0708*/ 	.word	0xffffffff


	//   ....[180]....
        /*070c*/ 	.word	0xffffffff


	//   ....[181]....
        /*0710*/ 	.word	0xffffffff


	//   ....[182]....
        /*0714*/ 	.word	0xffffffff


	//   ....[183]....
        /*0718*/ 	.word	0xffffffff


	//   ....[184]....
        /*071c*/ 	.word	0xffffffff


	//   ....[185]....
        /*0720*/ 	.word	0xffffffff


	//   ....[186]....
        /*0724*/ 	.word	0xffffffff


	//   ....[187]....
        /*0728*/ 	.word	0xffffffff


	//   ....[188]....
        /*072c*/ 	.word	0xffffffff


	//   ....[189]....
        /*0730*/ 	.word	0xffffffff


	//   ....[190]....
        /*0734*/ 	.word	0xffffffff


	//   ....[191]....
        /*0738*/ 	.word	0xffffffff


	//   ....[192]....
        /*073c*/ 	.word	0xffffffff


	//   ....[193]....
        /*0740*/ 	.word	0xffffffff


	//   ....[194]....
        /*0744*/ 	.word	0xffffffff


	//   ....[195]....
        /*0748*/ 	.word	0xffffffff


	//   ....[196]....
        /*074c*/ 	.word	0xffffffff


	//   ....[197]....
        /*0750*/ 	.word	0xffffffff


	//   ....[198]....
        /*0754*/ 	.word	0xffffffff


	//   ....[199]....
        /*0758*/ 	.word	0xffffffff


	//   ....[200]....
        /*075c*/ 	.word	0xffffffff


	//   ....[201]....
        /*0760*/ 	.word	0xffffffff


	//   ....[202]....
        /*0764*/ 	.word	0xffffffff


	//   ....[203]....
        /*0768*/ 	.word	0xffffffff


	//   ....[204]....
        /*076c*/ 	.word	0xffffffff


	//   ....[205]....
        /*0770*/ 	.word	0xffffffff


	//   ....[206]....
        /*0774*/ 	.word	0xffffffff


	//   ....[207]....
        /*0778*/ 	.word	0xffffffff


	//   ....[208]....
        /*077c*/ 	.word	0xffffffff


	//   ....[209]....
        /*0780*/ 	.word	0xffffffff


	//   ....[210]....
        /*0784*/ 	.word	0xffffffff


	//   ....[211]....
        /*0788*/ 	.word	0xffffffff


	//   ....[212]....
        /*078c*/ 	.word	0xffffffff


	//   ....[213]....
        /*0790*/ 	.word	0xffffffff


	//   ....[214]....
        /*0794*/ 	.word	0xffffffff


	//   ....[215]....
        /*0798*/ 	.word	0xffffffff


	//   ....[216]....
        /*079c*/ 	.word	0xffffffff


	//   ....[217]....
        /*07a0*/ 	.word	0xffffffff


	//   ....[218]....
        /*07a4*/ 	.word	0xffffffff


	//   ....[219]....
        /*07a8*/ 	.word	0xffffffff


	//   ....[220]....
        /*07ac*/ 	.word	0xffffffff


	//   ....[221]....
        /*07b0*/ 	.word	0xffffffff


	//   ....[222]....
        /*07b4*/ 	.word	0xffffffff


	//   ....[223]....
        /*07b8*/ 	.word	0xffffffff


	//   ....[224]....
        /*07bc*/ 	.word	0xffffffff


	//   ....[225]....
        /*07c0*/ 	.word	0xffffffff


	//   ....[226]....
        /*07c4*/ 	.word	0xffffffff


	//   ....[227]....
        /*07c8*/ 	.word	0xffffffff


	//   ....[228]....
        /*07cc*/ 	.word	0xffffffff


	//   ....[229]....
        /*07d0*/ 	.word	0xffffffff


	//   ....[230]....
        /*07d4*/ 	.word	0xffffffff


	//   ....[231]....
        /*07d8*/ 	.word	0xffffffff


	//   ....[232]....
        /*07dc*/ 	.word	0xffffffff


	//   ....[233]....
        /*07e0*/ 	.word	0xffffffff


	//   ....[234]....
        /*07e4*/ 	.word	0xffffffff


	//   ....[235]....
        /*07e8*/ 	.word	0xffffffff


	//   ....[236]....
        /*07ec*/ 	.word	0xffffffff


	//   ....[237]....
        /*07f0*/ 	.word	0xffffffff


	//   ....[238]....
        /*07f4*/ 	.word	0xffffffff


	//   ....[239]....
        /*07f8*/ 	.word	0xffffffff


	//   ....[240]....
        /*07fc*/ 	.word	0xffffffff


	//   ....[241]....
        /*0800*/ 	.word	0xffffffff


	//   ....[242]....
        /*0804*/ 	.word	0xffffffff


	//   ....[243]....
        /*0808*/ 	.word	0xffffffff


	//   ....[244]....
        /*080c*/ 	.word	0xffffffff


	//   ....[245]....
        /*0810*/ 	.word	0xffffffff


	//   ....[246]....
        /*0814*/ 	.word	0xffffffff


	//   ....[247]....
        /*0818*/ 	.word	0xffffffff


	//   ....[248]....
        /*081c*/ 	.word	0xffffffff


	//   ....[249]....
        /*0820*/ 	.word	0xffffffff


	//   ....[250]....
        /*0824*/ 	.word	0xffffffff


	//   ....[251]....
        /*0828*/ 	.word	0xffffffff


	//   ....[252]....
        /*082c*/ 	.word	0xffffffff


	//   ....[253]....
        /*0830*/ 	.word	0xffffffff


	//   ....[254]....
        /*0834*/ 	.word	0xffffffff


	//   ....[255]....
        /*0838*/ 	.word	0xffffffff


	//   ....[0]....
        /*083c*/ 	.word	0xffffffff


	//   ....[1]....
        /*0840*/ 	.word	0xffffffff


	//   ....[2]....
        /*0844*/ 	.word	0xffffffff


	//   ....[3]....
        /*0848*/ 	.word	0xffffffff


	//   ....[4]....
        /*084c*/ 	.word	0xffffffff


	//   ....[5]....
        /*0850*/ 	.word	0xffffffff


	//   ....[6]....
        /*0854*/ 	.word	0xffffffff


	//   ....[7]....
        /*0858*/ 	.word	0xffffffff


	//   ....[8]....
        /*085c*/ 	.word	0xffffffff


	//   ....[9]....
        /*0860*/ 	.word	0xffffffff


	//   ....[10]....
        /*0864*/ 	.word	0xffffffff


	//   ....[11]....
        /*0868*/ 	.word	0xffffffff


	//   ....[12]....
        /*086c*/ 	.word	0xffffffff


	//   ....[13]....
        /*0870*/ 	.word	0xffffffff


	//   ....[14]....
        /*0874*/ 	.word	0xffffffff


	//   ....[15]....
        /*0878*/ 	.word	0xffffffff


	//   ....[16]....
        /*087c*/ 	.word	0xffffffff


	//   ....[17]....
        /*0880*/ 	.word	0xffffffff


	//   ....[18]....
        /*0884*/ 	.word	0xffffffff


	//   ....[19]....
        /*0888*/ 	.word	0xffffffff


	//   ....[20]....
        /*088c*/ 	.word	0xffffffff


	//   ....[21]....
        /*0890*/ 	.word	0xffffffff


	//   ....[22]....
        /*0894*/ 	.word	0xffffffff


	//   ....[23]....
        /*0898*/ 	.word	0xffffffff


	//   ....[24]....
        /*089c*/ 	.word	0xffffffff


	//   ....[25]....
        /*08a0*/ 	.word	0xffffffff


	//   ....[26]....
        /*08a4*/ 	.word	0xffffffff


	//   ....[27]....
        /*08a8*/ 	.word	0xffffffff


	//   ....[28]....
        /*08ac*/ 	.word	0xffffffff


	//   ....[29]....
        /*08b0*/ 	.word	0xffffffff


	//   ....[30]....
        /*08b4*/ 	.word	0xffffffff


	//   ....[31]....
        /*08b8*/ 	.word	0xffffffff


	//   ....[32]....
        /*08bc*/ 	.word	0xffffffff


	//   ....[33]....
        /*08c0*/ 	.word	0xffffffff


	//   ....[34]....
        /*08c4*/ 	.word	0xffffffff


	//   ....[35]....
        /*08c8*/ 	.word	0xffffffff


	//   ....[36]....
        /*08cc*/ 	.word	0xffffffff


	//   ....[37]....
        /*08d0*/ 	.word	0xffffffff


	//   ....[38]....
        /*08d4*/ 	.word	0xffffffff


	//   ....[39]....
        /*08d8*/ 	.word	0xffffffff


	//   ....[40]....
        /*08dc*/ 	.word	0xffffffff


	//   ....[41]....
        /*08e0*/ 	.word	0xffffffff


	//   ....[42]....
        /*08e4*/ 	.word	0xffffffff


	//   ....[43]....
        /*08e8*/ 	.word	0xffffffff


	//   ....[44]....
        /*08ec*/ 	.word	0xffffffff


	//   ....[45]....
        /*08f0*/ 	.word	0xffffffff


	//   ....[46]....
        /*08f4*/ 	.word	0xffffffff


	//   ....[47]....
        /*08f8*/ 	.word	0xffffffff


	//   ....[48]....
        /*08fc*/ 	.word	0xffffffff


	//   ....[49]....
        /*0900*/ 	.word	0xffffffff


	//   ....[50]....
        /*0904*/ 	.word	0xffffffff


	//   ....[51]....
        /*0908*/ 	.word	0xffffffff


	//   ....[52]....
        /*090c*/ 	.word	0xffffffff


	//   ....[53]....
        /*0910*/ 	.word	0xffffffff


	//   ....[54]....
        /*0914*/ 	.word	0xffffffff


	//   ....[55]....
        /*0918*/ 	.word	0xffffffff


	//   ....[56]....
        /*091c*/ 	.word	0xffffffff


	//   ....[57]....
        /*0920*/ 	.word	0xffffffff


	//   ....[58]....
        /*0924*/ 	.word	0xffffffff


	//   ....[59]....
        /*0928*/ 	.word	0xffffffff


	//   ....[60]....
        /*092c*/ 	.word	0xffffffff


	//   ....[61]....
        /*0930*/ 	.word	0xffffffff


	//   ....[62]....
        /*0934*/ 	.word	0xffffffff


	//   ....[63]....
        /*0938*/ 	.word	0xffffffff


	//   ....[64]....
        /*093c*/ 	.word	0xffffffff


	//   ....[65]....
        /*0940*/ 	.word	0xffffffff


	//   ....[66]....
        /*0944*/ 	.word	0xffffffff


	//   ....[67]....
        /*0948*/ 	.word	0xffffffff


	//   ....[68]....
        /*094c*/ 	.word	0xffffffff


	//   ....[69]....
        /*0950*/ 	.word	0xffffffff


	//   ....[70]....
        /*0954*/ 	.word	0xffffffff


	//   ....[71]....
        /*0958*/ 	.word	0xffffffff


	//   ....[72]....
        /*095c*/ 	.word	0xffffffff


	//   ....[73]....
        /*0960*/ 	.word	0xffffffff


	//   ....[74]....
        /*0964*/ 	.word	0xffffffff


	//   ....[75]....
        /*0968*/ 	.word	0xffffffff


	//   ....[76]....
        /*096c*/ 	.word	0xffffffff


	//   ....[77]....
        /*0970*/ 	.word	0xffffffff


	//   ....[78]....
        /*0974*/ 	.word	0xffffffff


	//   ....[79]....
        /*0978*/ 	.word	0xffffffff


	//   ....[80]....
        /*097c*/ 	.word	0xffffffff


	//   ....[81]....
        /*0980*/ 	.word	0xffffffff


	//   ....[82]....
        /*0984*/ 	.word	0xffffffff


	//   ....[83]....
        /*0988*/ 	.word	0xffffffff


	//   ....[84]....
        /*098c*/ 	.word	0xffffffff


	//   ....[85]....
        /*0990*/ 	.word	0xffffffff


	//   ....[86]....
        /*0994*/ 	.word	0xffffffff


	//   ....[87]....
        /*0998*/ 	.word	0xffffffff


	//   ....[88]....
        /*099c*/ 	.word	0xffffffff


	//   ....[89]....
        /*09a0*/ 	.word	0xffffffff


	//   ....[90]....
        /*09a4*/ 	.word	0xffffffff


	//   ....[91]....
        /*09a8*/ 	.word	0xffffffff


	//   ....[92]....
        /*09ac*/ 	.word	0xffffffff


	//   ....[93]....
        /*09b0*/ 	.word	0xffffffff


	//   ....[94]....
        /*09b4*/ 	.word	0xffffffff


	//   ....[95]....
        /*09b8*/ 	.word	0xffffffff


	//   ....[96]....
        /*09bc*/ 	.word	0xffffffff


	//   ....[97]....
        /*09c0*/ 	.word	0xffffffff


	//   ....[98]....
        /*09c4*/ 	.word	0xffffffff


	//   ....[99]....
        /*09c8*/ 	.word	0xffffffff


	//   ....[100]....
        /*09cc*/ 	.word	0xffffffff


	//   ....[101]....
        /*09d0*/ 	.word	0xffffffff


	//   ....[102]....
        /*09d4*/ 	.word	0xffffffff


	//   ....[103]....
        /*09d8*/ 	.word	0xffffffff


	//   ....[104]....
        /*09dc*/ 	.word	0xffffffff


	//   ....[105]....
        /*09e0*/ 	.word	0xffffffff


	//   ....[106]....
        /*09e4*/ 	.word	0xffffffff


	//   ....[107]....
        /*09e8*/ 	.word	0xffffffff


	//   ....[108]....
        /*09ec*/ 	.word	0xffffffff


	//   ....[109]....
        /*09f0*/ 	.word	0xffffffff


	//   ....[110]....
        /*09f4*/ 	.word	0xffffffff


	//   ....[111]....
        /*09f8*/ 	.word	0xffffffff


	//   ....[112]....
        /*09fc*/ 	.word	0xffffffff


	//   ....[113]....
        /*0a00*/ 	.word	0xffffffff


	//   ....[114]....
        /*0a04*/ 	.word	0xffffffff


	//   ....[115]....
        /*0a08*/ 	.word	0xffffffff


	//   ....[116]....
        /*0a0c*/ 	.word	0xffffffff


	//   ....[117]....
        /*0a10*/ 	.word	0xffffffff


	//   ....[118]....
        /*0a14*/ 	.word	0xffffffff


	//   ....[119]....
        /*0a18*/ 	.word	0xffffffff


	//   ....[120]....
        /*0a1c*/ 	.word	0xffffffff


	//   ....[121]....
        /*0a20*/ 	.word	0xffffffff


	//   ....[122]....
        /*0a24*/ 	.word	0xffffffff


	//   ....[123]....
        /*0a28*/ 	.word	0xffffffff


	//   ....[124]....
        /*0a2c*/ 	.word	0xffffffff


	//   ....[125]....
        /*0a30*/ 	.word	0xffffffff


	//   ....[126]....
        /*0a34*/ 	.word	0xffffffff


	//   ....[127]....
        /*0a38*/ 	.word	0xffffffff


	//   ....[128]....
        /*0a3c*/ 	.word	0xffffffff


	//   ....[129]....
        /*0a40*/ 	.word	0xffffffff


	//   ....[130]....
        /*0a44*/ 	.word	0xffffffff


	//   ....[131]....
        /*0a48*/ 	.word	0xffffffff


	//   ....[132]....
        /*0a4c*/ 	.word	0xffffffff


	//   ....[133]....
        /*0a50*/ 	.word	0xffffffff


	//   ....[134]....
        /*0a54*/ 	.word	0xffffffff


	//   ....[135]....
        /*0a58*/ 	.word	0xffffffff


	//   ....[136]....
        /*0a5c*/ 	.word	0xffffffff


	//   ....[137]....
        /*0a60*/ 	.word	0xffffffff


	//   ....[138]....
        /*0a64*/ 	.word	0xffffffff


	//   ....[139]....
        /*0a68*/ 	.word	0xffffffff


	//   ....[140]....
        /*0a6c*/ 	.word	0xffffffff


	//   ....[141]....
        /*0a70*/ 	.word	0xffffffff


	//   ....[142]....
        /*0a74*/ 	.word	0xffffffff


	//   ....[143]....
        /*0a78*/ 	.word	0xffffffff


	//   ....[144]....
        /*0a7c*/ 	.word	0xffffffff


	//   ....[145]....
        /*0a80*/ 	.word	0xffffffff


	//   ....[146]....
        /*0a84*/ 	.word	0xffffffff


	//   ....[147]....
        /*0a88*/ 	.word	0xffffffff


	//   ....[148]....
        /*0a8c*/ 	.word	0xffffffff


	//   ....[149]....
        /*0a90*/ 	.word	0xffffffff


	//   ....[150]....
        /*0a94*/ 	.word	0xffffffff


	//   ....[151]....
        /*0a98*/ 	.word	0xffffffff


	//   ....[152]....
        /*0a9c*/ 	.word	0xffffffff


	//   ....[153]....
        /*0aa0*/ 	.word	0xffffffff


	//   ....[154]....
        /*0aa4*/ 	.word	0xffffffff


	//   ....[155]....
        /*0aa8*/ 	.word	0xffffffff


	//   ....[156]....
        /*0aac*/ 	.word	0xffffffff


	//   ....[157]....
        /*0ab0*/ 	.word	0xffffffff


	//   ....[158]....
        /*0ab4*/ 	.word	0xffffffff


	//   ....[159]....
        /*0ab8*/ 	.word	0xffffffff


	//   ....[160]....
        /*0abc*/ 	.word	0xffffffff


	//   ....[161]....
        /*0ac0*/ 	.word	0xffffffff


	//   ....[162]....
        /*0ac4*/ 	.word	0xffffffff


	//   ....[163]....
        /*0ac8*/ 	.word	0xffffffff


	//   ....[164]....
        /*0acc*/ 	.word	0xffffffff


	//   ....[165]....
        /*0ad0*/ 	.word	0xffffffff


	//   ....[166]....
        /*0ad4*/ 	.word	0xffffffff


	//   ....[167]....
        /*0ad8*/ 	.word	0xffffffff


	//   ....[168]....
        /*0adc*/ 	.word	0xffffffff


	//   ....[169]....
        /*0ae0*/ 	.word	0xffffffff


	//   ....[170]....
        /*0ae4*/ 	.word	0xffffffff


	//   ....[171]....
        /*0ae8*/ 	.word	0xffffffff


	//   ....[172]....
        /*0aec*/ 	.word	0xffffffff


	//   ....[173]....
        /*0af0*/ 	.word	0xffffffff


	//   ....[174]....
        /*0af4*/ 	.word	0xffffffff


	//   ....[175]....
        /*0af8*/ 	.word	0xffffffff


	//   ....[176]....
        /*0afc*/ 	.word	0xffffffff


	//   ....[177]....
        /*0b00*/ 	.word	0xffffffff


	//   ....[178]....
        /*0b04*/ 	.word	0xffffffff


	//   ....[179]....
        /*0b08*/ 	.word	0xffffffff


	//   ....[180]....
        /*0b0c*/ 	.word	0xffffffff


	//   ....[181]....
        /*0b10*/ 	.word	0xffffffff


	//   ....[182]....
        /*0b14*/ 	.word	0xffffffff


	//   ....[183]....
        /*0b18*/ 	.word	0xffffffff


	//   ....[184]....
        /*0b1c*/ 	.word	0xffffffff


	//   ....[185]....
        /*0b20*/ 	.word	0xffffffff


	//   ....[186]....
        /*0b24*/ 	.word	0xffffffff


	//   ....[187]....
        /*0b28*/ 	.word	0xffffffff


	//   ....[188]....
        /*0b2c*/ 	.word	0xffffffff


	//   ....[189]....
        /*0b30*/ 	.word	0xffffffff


	//   ....[190]....
        /*0b34*/ 	.word	0xffffffff


	//   ....[191]....
        /*0b38*/ 	.word	0xffffffff


	//   ....[192]....
        /*0b3c*/ 	.word	0xffffffff


	//   ....[193]....
        /*0b40*/ 	.word	0xffffffff


	//   ....[194]....
        /*0b44*/ 	.word	0xffffffff


	//   ....[195]....
        /*0b48*/ 	.word	0xffffffff


	//   ....[196]....
        /*0b4c*/ 	.word	0xffffffff


	//   ....[197]....
        /*0b50*/ 	.word	0xffffffff


	//   ....[198]....
        /*0b54*/ 	.word	0xffffffff


	//   ....[199]....
        /*0b58*/ 	.word	0xffffffff


	//   ....[200]....
        /*0b5c*/ 	.word	0xffffffff


	//   ....[201]....
        /*0b60*/ 	.word	0xffffffff


	//   ....[202]....
        /*0b64*/ 	.word	0xffffffff


	//   ....[203]....
        /*0b68*/ 	.word	0xffffffff


	//   ....[204]....
        /*0b6c*/ 	.word	0xffffffff


	//   ....[205]....
        /*0b70*/ 	.word	0xffffffff


	//   ....[206]....
        /*0b74*/ 	.word	0xffffffff


	//   ....[207]....
        /*0b78*/ 	.word	0xffffffff


	//   ....[208]....
        /*0b7c*/ 	.word	0xffffffff


	//   ....[209]....
        /*0b80*/ 	.word	0xffffffff


	//   ....[210]....
        /*0b84*/ 	.word	0xffffffff


	//   ....[211]....
        /*0b88*/ 	.word	0xffffffff


	//   ....[212]....
        /*0b8c*/ 	.word	0xffffffff


	//   ....[213]....
        /*0b90*/ 	.word	0xffffffff


	//   ....[214]....
        /*0b94*/ 	.word	0xffffffff


	//   ....[215]....
        /*0b98*/ 	.word	0xffffffff


	//   ....[216]....
        /*0b9c*/ 	.word	0xffffffff


	//   ....[217]....
        /*0ba0*/ 	.word	0xffffffff


	//   ....[218]....
        /*0ba4*/ 	.word	0xffffffff


	//   ....[219]....
        /*0ba8*/ 	.word	0xffffffff


	//   ....[220]....
        /*0bac*/ 	.word	0xffffffff


	//   ....[221]....
        /*0bb0*/ 	.word	0xffffffff


	//   ....[222]....
        /*0bb4*/ 	.word	0xffffffff


	//   ....[223]....
        /*0bb8*/ 	.word	0xffffffff


	//   ....[224]....
        /*0bbc*/ 	.word	0xffffffff


	//   ....[225]....
        /*0bc0*/ 	.word	0xffffffff


	//   ....[226]....
        /*0bc4*/ 	.word	0xffffffff


	//   ....[227]....
        /*0bc8*/ 	.word	0xffffffff


	//   ....[228]....
        /*0bcc*/ 	.word	0xffffffff


	//   ....[229]....
        /*0bd0*/ 	.word	0xffffffff


	//   ....[230]....
        /*0bd4*/ 	.word	0xffffffff


	//   ....[231]....
        /*0bd8*/ 	.word	0xffffffff


	//   ....[232]....
        /*0bdc*/ 	.word	0xffffffff


	//   ....[233]....
        /*0be0*/ 	.word	0xffffffff


	//   ....[234]....
        /*0be4*/ 	.word	0xffffffff


	//   ....[235]....
        /*0be8*/ 	.word	0xffffffff


	//   ....[236]....
        /*0bec*/ 	.word	0xffffffff


	//   ....[237]....
        /*0bf0*/ 	.word	0xffffffff


	//   ....[238]....
        /*0bf4*/ 	.word	0xffffffff


	//   ....[239]....
        /*0bf8*/ 	.word	0xffffffff


	//   ....[240]....
        /*0bfc*/ 	.word	0xffffffff


	//   ....[241]....
        /*0c00*/ 	.word	0xffffffff


	//   ....[242]....
        /*0c04*/ 	.word	0xffffffff


	//   ....[243]....
        /*0c08*/ 	.word	0xffffffff


	//   ....[244]....
        /*0c0c*/ 	.word	0xffffffff


	//   ....[245]....
        /*0c10*/ 	.word	0xffffffff


	//   ....[246]....
        /*0c14*/ 	.word	0xffffffff


	//   ....[247]....
        /*0c18*/ 	.word	0xffffffff


	//   ....[248]....
        /*0c1c*/ 	.word	0xffffffff


	//   ....[249]....
        /*0c20*/ 	.word	0xffffffff


	//   ....[250]....
        /*0c24*/ 	.word	0xffffffff


	//   ....[251]....
        /*0c28*/ 	.word	0xffffffff


	//   ....[252]....
        /*0c2c*/ 	.word	0xffffffff


	//   ....[253]....
        /*0c30*/ 	.word	0xffffffff


	//   ....[254]....
        /*0c34*/ 	.word	0xffffffff


	//   ....[255]....
        /*0c38*/ 	.word	0xffffffff


	//   ....[0]....
        /*0c3c*/ 	.word	0xffffffff


	//   ....[1]....
        /*0c40*/ 	.word	0xffffffff


	//   ....[2]....
        /*0c44*/ 	.word	0xffffffff


	//   ....[3]....
        /*0c48*/ 	.word	0xffffffff


	//   ....[4]....
        /*0c4c*/ 	.word	0xffffffff


	//   ....[5]....
        /*0c50*/ 	.word	0xffffffff


	//   ....[6]....
        /*0c54*/ 	.word	0xffffffff


	//   ....[7]....
        /*0c58*/ 	.word	0xffffffff


	//   ....[8]....
        /*0c5c*/ 	.word	0xffffffff


	//   ....[9]....
        /*0c60*/ 	.word	0xffffffff


	//   ....[10]....
        /*0c64*/ 	.word	0xffffffff


	//   ....[11]....
        /*0c68*/ 	.word	0xffffffff


	//   ....[12]....
        /*0c6c*/ 	.word	0xffffffff


	//   ....[13]....
        /*0c70*/ 	.word	0xffffffff


	//   ....[14]....
        /*0c74*/ 	.word	0xffffffff


	//   ....[15]....
        /*0c78*/ 	.word	0xffffffff


	//   ....[16]....
        /*0c7c*/ 	.word	0xffffffff


	//   ....[17]....
        /*0c80*/ 	.word	0xffffffff


	//   ....[18]....
        /*0c84*/ 	.word	0xffffffff


	//   ....[19]....
        /*0c88*/ 	.word	0xffffffff


	//   ....[20]....
        /*0c8c*/ 	.word	0xffffffff


	//   ....[21]....
        /*0c90*/ 	.word	0xffffffff


	//   ....[22]....
        /*0c94*/ 	.word	0xffffffff


	//   ....[23]....
        /*0c98*/ 	.word	0xffffffff


	//   ....[24]....
        /*0c9c*/ 	.word	0xffffffff


	//   ....[25]....
        /*0ca0*/ 	.word	0xffffffff


	//   ....[26]....
        /*0ca4*/ 	.word	0xffffffff


	//   ....[27]....
        /*0ca8*/ 	.word	0xffffffff


	//   ....[28]....
        /*0cac*/ 	.word	0xffffffff


	//   ....[29]....
        /*0cb0*/ 	.word	0xffffffff


	//   ....[30]....
        /*0cb4*/ 	.word	0xffffffff


	//   ....[31]....
        /*0cb8*/ 	.word	0xffffffff


	//   ....[32]....
        /*0cbc*/ 	.word	0xffffffff


	//   ....[33]....
        /*0cc0*/ 	.word	0xffffffff


	//   ....[34]....
        /*0cc4*/ 	.word	0xffffffff


	//   ....[35]....
        /*0cc8*/ 	.word	0xffffffff


	//   ....[36]....
        /*0ccc*/ 	.word	0xffffffff


	//   ....[37]....
        /*0cd0*/ 	.word	0xffffffff


	//   ....[38]....
        /*0cd4*/ 	.word	0xffffffff


	//   ....[39]....
        /*0cd8*/ 	.word	0xffffffff


	//   ....[40]....
        /*0cdc*/ 	.word	0xffffffff


	//   ....[41]....
        /*0ce0*/ 	.word	0xffffffff


	//   ....[42]....
        /*0ce4*/ 	.word	0xffffffff


	//   ....[43]....
        /*0ce8*/ 	.word	0xffffffff


	//   ....[44]....
        /*0cec*/ 	.word	0xffffffff


	//   ....[45]....
        /*0cf0*/ 	.word	0xffffffff


	//   ....[46]....
        /*0cf4*/ 	.word	0xffffffff


	//   ....[47]....
        /*0cf8*/ 	.word	0xffffffff


	//   ....[48]....
        /*0cfc*/ 	.word	0xffffffff


	//   ....[49]....
        /*0d00*/ 	.word	0xffffffff


	//   ....[50]....
        /*0d04*/ 	.word	0xffffffff


	//   ....[51]....
        /*0d08*/ 	.word	0xffffffff


	//   ....[52]....
        /*0d0c*/ 	.word	0xffffffff


	//   ....[53]....
        /*0d10*/ 	.word	0xffffffff


	//   ....[54]....
        /*0d14*/ 	.word	0xffffffff


	//   ....[55]....
        /*0d18*/ 	.word	0xffffffff


	//   ....[56]....
        /*0d1c*/ 	.word	0xffffffff


	//   ....[57]....
        /*0d20*/ 	.word	0xffffffff


	//   ....[58]....
        /*0d24*/ 	.word	0xffffffff


	//   ....[59]....
        /*0d28*/ 	.word	0xffffffff


	//   ....[60]....
        /*0d2c*/ 	.word	0xffffffff


	//   ....[61]....
        /*0d30*/ 	.word	0xffffffff


	//   ....[62]....
        /*0d34*/ 	.word	0xffffffff


	//   ....[63]....
        /*0d38*/ 	.word	0xffffffff


	//   ....[64]....
        /*0d3c*/ 	.word	0xffffffff


	//   ....[65]....
        /*0d40*/ 	.word	0xffffffff


	//   ....[66]....
        /*0d44*/ 	.word	0xffffffff


	//   ....[67]....
        /*0d48*/ 	.word	0xffffffff


	//   ....[68]....
        /*0d4c*/ 	.word	0xffffffff


	//   ....[69]....
        /*0d50*/ 	.word	0xffffffff


	//   ....[70]....
        /*0d54*/ 	.word	0xffffffff


	//   ....[71]....
        /*0d58*/ 	.word	0xffffffff


	//   ....[72]....
        /*0d5c*/ 	.word	0xffffffff


	//   ....[73]....
        /*0d60*/ 	.word	0xffffffff


	//   ....[74]....
        /*0d64*/ 	.word	0xffffffff


	//   ....[75]....
        /*0d68*/ 	.word	0xffffffff


	//   ....[76]....
        /*0d6c*/ 	.word	0xffffffff


	//   ....[77]....
        /*0d70*/ 	.word	0xffffffff


	//   ....[78]....
        /*0d74*/ 	.word	0xffffffff


	//   ....[79]....
        /*0d78*/ 	.word	0xffffffff


	//   ....[80]....
        /*0d7c*/ 	.word	0xffffffff


	//   ....[81]....
        /*0d80*/ 	.word	0xffffffff


	//   ....[82]....
        /*0d84*/ 	.word	0xffffffff


	//   ....[83]....
        /*0d88*/ 	.word	0xffffffff


	//   ....[84]....
        /*0d8c*/ 	.word	0xffffffff


	//   ....[85]....
        /*0d90*/ 	.word	0xffffffff


	//   ....[86]....
        /*0d94*/ 	.word	0xffffffff


	//   ....[87]....
        /*0d98*/ 	.word	0xffffffff


	//   ....[88]....
        /*0d9c*/ 	.word	0xffffffff


	//   ....[89]....
        /*0da0*/ 	.word	0xffffffff


	//   ....[90]....
        /*0da4*/ 	.word	0xffffffff


	//   ....[91]....
        /*0da8*/ 	.word	0xffffffff


	//   ....[92]....
        /*0dac*/ 	.word	0xffffffff


	//   ....[93]....
        /*0db0*/ 	.word	0xffffffff


	//   ....[94]....
        /*0db4*/ 	.word	0xffffffff


	//   ....[95]....
        /*0db8*/ 	.word	0xffffffff


	//   ....[96]....
        /*0dbc*/ 	.word	0xffffffff


	//   ....[97]....
        /*0dc0*/ 	.word	0xffffffff


	//   ....[98]....
        /*0dc4*/ 	.word	0xffffffff


	//   ....[99]....
        /*0dc8*/ 	.word	0xffffffff


	//   ....[100]....
        /*0dcc*/ 	.word	0xffffffff


	//   ....[101]....
        /*0dd0*/ 	.word	0xffffffff


	//   ....[102]....
        /*0dd4*/ 	.word	0xffffffff


	//   ....[103]....
        /*0dd8*/ 	.word	0xffffffff


	//   ....[104]....
        /*0ddc*/ 	.word	0xffffffff


	//   ....[105]....
        /*0de0*/ 	.word	0xffffffff


	//   ....[106]....
        /*0de4*/ 	.word	0xffffffff


	//   ....[107]....
        /*0de8*/ 	.word	0xffffffff


	//   ....[108]....
        /*0dec*/ 	.word	0xffffffff


	//   ....[109]....
        /*0df0*/ 	.word	0xffffffff


	//   ....[110]....
        /*0df4*/ 	.word	0xffffffff


	//   ....[111]....
        /*0df8*/ 	.word	0xffffffff


	//   ....[112]....
        /*0dfc*/ 	.word	0xffffffff


	//   ....[113]....
        /*0e00*/ 	.word	0xffffffff


	//   ....[114]....
        /*0e04*/ 	.word	0xffffffff


	//   ....[115]....
        /*0e08*/ 	.word	0xffffffff


	//   ....[116]....
        /*0e0c*/ 	.word	0xffffffff


	//   ....[117]....
        /*0e10*/ 	.word	0xffffffff


	//   ....[118]....
        /*0e14*/ 	.word	0xffffffff


	//   ....[119]....
        /*0e18*/ 	.word	0xffffffff


	//   ....[120]....
        /*0e1c*/ 	.word	0xffffffff


	//   ....[121]....
        /*0e20*/ 	.word	0xffffffff


	//   ....[122]....
        /*0e24*/ 	.word	0xffffffff


	//   ....[123]....
        /*0e28*/ 	.word	0xffffffff


	//   ....[124]....
        /*0e2c*/ 	.word	0xffffffff


	//   ....[125]....
        /*0e30*/ 	.word	0xffffffff


	//   ....[126]....
        /*0e34*/ 	.word	0xffffffff


	//   ....[127]....
        /*0e38*/ 	.word	0xffffffff


	//   ....[128]....
        /*0e3c*/ 	.word	0xffffffff


	//   ....[129]....
        /*0e40*/ 	.word	0xffffffff


	//   ....[130]....
        /*0e44*/ 	.word	0xffffffff


	//   ....[131]....
        /*0e48*/ 	.word	0xffffffff


	//   ....[132]....
        /*0e4c*/ 	.word	0xffffffff


	//   ....[133]....
        /*0e50*/ 	.word	0xffffffff


	//   ....[134]....
        /*0e54*/ 	.word	0xffffffff


	//   ....[135]....
        /*0e58*/ 	.word	0xffffffff


	//   ....[136]....
        /*0e5c*/ 	.word	0xffffffff


	//   ....[137]....
        /*0e60*/ 	.word	0xffffffff


	//   ....[138]....
        /*0e64*/ 	.word	0xffffffff


	//   ....[139]....
        /*0e68*/ 	.word	0xffffffff


	//   ....[140]....
        /*0e6c*/ 	.word	0xffffffff


	//   ....[141]....
        /*0e70*/ 	.word	0xffffffff


	//   ....[142]....
        /*0e74*/ 	.word	0xffffffff


	//   ....[143]....
        /*0e78*/ 	.word	0xffffffff


	//   ....[144]....
        /*0e7c*/ 	.word	0xffffffff


	//   ....[145]....
        /*0e80*/ 	.word	0xffffffff


	//   ....[146]....
        /*0e84*/ 	.word	0xffffffff


	//   ....[147]....
        /*0e88*/ 	.word	0xffffffff


	//   ....[148]....
        /*0e8c*/ 	.word	0xffffffff


	//   ....[149]....
        /*0e90*/ 	.word	0xffffffff


	//   ....[150]....
        /*0e94*/ 	.word	0xffffffff


	//   ....[151]....
        /*0e98*/ 	.word	0xffffffff


	//   ....[152]....
        /*0e9c*/ 	.word	0xffffffff


	//   ....[153]....
        /*0ea0*/ 	.word	0xffffffff


	//   ....[154]....
        /*0ea4*/ 	.word	0xffffffff


	//   ....[155]....
        /*0ea8*/ 	.word	0xffffffff


	//   ....[156]....
        /*0eac*/ 	.word	0xffffffff


	//   ....[157]....
        /*0eb0*/ 	.word	0xffffffff


	//   ....[158]....
        /*0eb4*/ 	.word	0xffffffff


	//   ....[159]....
        /*0eb8*/ 	.word	0xffffffff


	//   ....[160]....
        /*0ebc*/ 	.word	0xffffffff


	//   ....[161]....
        /*0ec0*/ 	.word	0xffffffff


	//   ....[162]....
        /*0ec4*/ 	.word	0xffffffff


	//   ....[163]....
        /*0ec8*/ 	.word	0xffffffff


	//   ....[164]....
        /*0ecc*/ 	.word	0xffffffff


	//   ....[165]....
        /*0ed0*/ 	.word	0xffffffff


	//   ....[166]....
        /*0ed4*/ 	.word	0xffffffff


	//   ....[167]....
        /*0ed8*/ 	.word	0xffffffff


	//   ....[168]....
        /*0edc*/ 	.word	0xffffffff


	//   ....[169]....
        /*0ee0*/ 	.word	0xffffffff


	//   ....[170]....
        /*0ee4*/ 	.word	0xffffffff


	//   ....[171]....
        /*0ee8*/ 	.word	0xffffffff


	//   ....[172]....
        /*0eec*/ 	.word	0xffffffff


	//   ....[173]....
        /*0ef0*/ 	.word	0xffffffff


	//   ....[174]....
        /*0ef4*/ 	.word	0xffffffff


	//   ....[175]....
        /*0ef8*/ 	.word	0xffffffff


	//   ....[176]....
        /*0efc*/ 	.word	0xffffffff


	//   ....[177]....
        /*0f00*/ 	.word	0xffffffff


	//   ....[178]....
        /*0f04*/ 	.word	0xffffffff


	//   ....[179]....
        /*0f08*/ 	.word	0xffffffff


	//   ....[180]....
        /*0f0c*/ 	.word	0xffffffff


	//   ....[181]....
        /*0f10*/ 	.word	0xffffffff


	//   ....[182]....
        /*0f14*/ 	.word	0xffffffff


	//   ....[183]....
        /*0f18*/ 	.word	0xffffffff


	//   ....[184]....
        /*0f1c*/ 	.word	0xffffffff


	//   ....[185]....
        /*0f20*/ 	.word	0xffffffff


	//   ....[186]....
        /*0f24*/ 	.word	0xffffffff


	//   ....[187]....
        /*0f28*/ 	.word	0xffffffff


	//   ....[188]....
        /*0f2c*/ 	.word	0xffffffff


	//   ....[189]....
        /*0f30*/ 	.word	0xffffffff


	//   ....[190]....
        /*0f34*/ 	.word	0xffffffff


	//   ....[191]....
        /*0f38*/ 	.word	0xffffffff


	//   ....[192]....
        /*0f3c*/ 	.word	0xffffffff


	//   ....[193]....
        /*0f40*/ 	.word	0xffffffff


	//   ....[194]....
        /*0f44*/ 	.word	0xffffffff


	//   ....[195]....
        /*0f48*/ 	.word	0xffffffff


	//   ....[196]....
        /*0f4c*/ 	.word	0xffffffff


	//   ....[197]....
        /*0f50*/ 	.word	0xffffffff


	//   ....[198]....
        /*0f54*/ 	.word	0xffffffff


	//   ....[199]....
        /*0f58*/ 	.word	0xffffffff


	//   ....[200]....
        /*0f5c*/ 	.word	0xffffffff


	//   ....[201]....
        /*0f60*/ 	.word	0xffffffff


	//   ....[202]....
        /*0f64*/ 	.word	0xffffffff


	//   ....[203]....
        /*0f68*/ 	.word	0xffffffff


	//   ....[204]....
        /*0f6c*/ 	.word	0xffffffff


	//   ....[205]....
        /*0f70*/ 	.word	0xffffffff


	//   ....[206]....
        /*0f74*/ 	.word	0xffffffff


	//   ....[207]....
        /*0f78*/ 	.word	0xffffffff


	//   ....[208]....
        /*0f7c*/ 	.word	0xffffffff


	//   ....[209]....
        /*0f80*/ 	.word	0xffffffff


	//   ....[210]....
        /*0f84*/ 	.word	0xffffffff


	//   ....[211]....
        /*0f88*/ 	.word	0xffffffff


	//   ....[212]....
        /*0f8c*/ 	.word	0xffffffff


	//   ....[213]....
        /*0f90*/ 	.word	0xffffffff


	//   ....[214]....
        /*0f94*/ 	.word	0xffffffff


	//   ....[215]....
        /*0f98*/ 	.word	0xffffffff


	//   ....[216]....
        /*0f9c*/ 	.word	0xffffffff


	//   ....[217]....
        /*0fa0*/ 	.word	0xffffffff


	//   ....[218]....
        /*0fa4*/ 	.word	0xffffffff


	//   ....[219]....
        /*0fa8*/ 	.word	0xffffffff


	//   ....[220]....
        /*0fac*/ 	.word	0xffffffff


	//   ....[221]....
        /*0fb0*/ 	.word	0xffffffff


	//   ....[222]....
        /*0fb4*/ 	.word	0xffffffff


	//   ....[223]....
        /*0fb8*/ 	.word	0xffffffff


	//   ....[224]....
        /*0fbc*/ 	.word	0xffffffff


	//   ....[225]....
        /*0fc0*/ 	.word	0xffffffff


	//   ....[226]....
        /*0fc4*/ 	.word	0xffffffff


	//   ....[227]....
        /*0fc8*/ 	.word	0xffffffff


	//   ....[228]....
        /*0fcc*/ 	.word	0xffffffff


	//   ....[229]....
        /*0fd0*/ 	.word	0xffffffff


	//   ....[230]....
        /*0fd4*/ 	.word	0xffffffff


	//   ....[231]....
        /*0fd8*/ 	.word	0xffffffff


	//   ....[232]....
        /*0fdc*/ 	.word	0xffffffff


	//   ....[233]....
        /*0fe0*/ 	.word	0xffffffff


	//   ....[234]....
        /*0fe4*/ 	.word	0xffffffff


	//   ....[235]....
        /*0fe8*/ 	.word	0xffffffff


	//   ....[236]....
        /*0fec*/ 	.word	0xffffffff


	//   ....[237]....
        /*0ff0*/ 	.word	0xffffffff


	//   ....[238]....
        /*0ff4*/ 	.word	0xffffffff


	//   ....[239]....
        /*0ff8*/ 	.word	0xffffffff


	//   ....[240]....
        /*0ffc*/ 	.word	0xffffffff


	//   ....[241]....
        /*1000*/ 	.word	0xffffffff


	//   ....[242]....
        /*1004*/ 	.word	0xffffffff


	//   ....[243]....
        /*1008*/ 	.word	0xffffffff


	//   ....[244]....
        /*100c*/ 	.word	0xffffffff


	//   ....[245]....
        /*1010*/ 	.word	0xffffffff


	//   ....[246]....
        /*1014*/ 	.word	0xffffffff


	//   ....[247]....
        /*1018*/ 	.word	0xffffffff


	//   ....[248]....
        /*101c*/ 	.word	0xffffffff


	//   ....[249]....
        /*1020*/ 	.word	0xffffffff


	//   ....[250]....
        /*1024*/ 	.word	0xffffffff


	//   ....[251]....
        /*1028*/ 	.word	0xffffffff


	//   ....[252]....
        /*102c*/ 	.word	0xffffffff


	//   ....[253]....
        /*1030*/ 	.word	0xffffffff


	//   ....[254]....
        /*1034*/ 	.word	0xffffffff


	//   ....[255]....
        /*1038*/ 	.word	0xffffffff


	//   ....[0]....
        /*103c*/ 	.word	0xffffffff


	//   ....[1]....
        /*1040*/ 	.word	0xffffffff


	//   ....[2]....
        /*1044*/ 	.word	0xffffffff


	//   ....[3]....
        /*1048*/ 	.word	0xffffffff


	//   ....[4]....
        /*104c*/ 	.word	0xffffffff


	//   ....[5]....
        /*1050*/ 	.word	0xffffffff


	//   ....[6]....
        /*1054*/ 	.word	0xffffffff


	//   ....[7]....
        /*1058*/ 	.word	0xffffffff


	//   ....[8]....
        /*105c*/ 	.word	0xffffffff


	//   ....[9]....
        /*1060*/ 	.word	0xffffffff


	//   ....[10]....
        /*1064*/ 	.word	0xffffffff


	//   ....[11]....
        /*1068*/ 	.word	0xffffffff


	//   ....[12]....
        /*106c*/ 	.word	0xffffffff


	//   ....[13]....
        /*1070*/ 	.word	0xffffffff


	//   ....[14]....
        /*1074*/ 	.word	0xffffffff


	//   ....[15]....
        /*1078*/ 	.word	0xffffffff


	//   ....[16]....
        /*107c*/ 	.word	0xffffffff


	//   ....[17]....
        /*1080*/ 	.word	0xffffffff


	//   ....[18]....
        /*1084*/ 	.word	0xffffffff


	//   ....[19]....
        /*1088*/ 	.word	0xffffffff


	//   ....[20]....
        /*108c*/ 	.word	0xffffffff


	//   ....[21]....
        /*1090*/ 	.word	0xffffffff


	//   ....[22]....
        /*1094*/ 	.word	0xffffffff


	//   ....[23]....
        /*1098*/ 	.word	0xffffffff


	//   ....[24]....
        /*109c*/ 	.word	0xffffffff


	//   ....[25]....
        /*10a0*/ 	.word	0xffffffff


	//   ....[26]....
        /*10a4*/ 	.word	0xffffffff


	//   ....[27]....
        /*10a8*/ 	.word	0xffffffff


	//   ....[28]....
        /*10ac*/ 	.word	0xffffffff


	//   ....[29]....
        /*10b0*/ 	.word	0xffffffff


	//   ....[30]....
        /*10b4*/ 	.word	0xffffffff


	//   ....[31]....
        /*10b8*/ 	.word	0xffffffff


	//   ....[32]....
        /*10bc*/ 	.word	0xffffffff


	//   ....[33]....
        /*10c0*/ 	.word	0xffffffff


	//   ....[34]....
        /*10c4*/ 	.word	0xffffffff


	//   ....[35]....
        /*10c8*/ 	.word	0xffffffff


	//   ....[36]....
        /*10cc*/ 	.word	0xffffffff


	//   ....[37]....
        /*10d0*/ 	.word	0xffffffff


	//   ....[38]....
        /*10d4*/ 	.word	0xffffffff


	//   ....[39]....
        /*10d8*/ 	.word	0xffffffff


	//   ....[40]....
        /*10dc*/ 	.word	0xffffffff


	//   ....[41]....
        /*10e0*/ 	.word	0xffffffff


	//   ....[42]....
        /*10e4*/ 	.word	0xffffffff


	//   ....[43]....
        /*10e8*/ 	.word	0xffffffff


	//   ....[44]....
        /*10ec*/ 	.word	0xffffffff


	//   ....[45]....
        /*10f0*/ 	.word	0xffffffff


	//   ....[46]....
        /*10f4*/ 	.word	0xffffffff


	//   ....[47]....
        /*10f8*/ 	.word	0xffffffff


	//   ....[48]....
        /*10fc*/ 	.word	0xffffffff


	//   ....[49]....
        /*1100*/ 	.word	0xffffffff


	//   ....[50]....
        /*1104*/ 	.word	0xffffffff


	//   ....[51]....
        /*1108*/ 	.word	0xffffffff


	//   ....[52]....
        /*110c*/ 	.word	0xffffffff


	//   ....[53]....
        /*1110*/ 	.word	0xffffffff


	//   ....[54]....
        /*1114*/ 	.word	0xffffffff


	//   ....[55]....
        /*1118*/ 	.word	0xffffffff


	//   ....[56]....
        /*111c*/ 	.word	0xffffffff


	//   ....[57]....
        /*1120*/ 	.word	0xffffffff


	//   ....[58]....
        /*1124*/ 	.word	0xffffffff


	//   ....[59]....
        /*1128*/ 	.word	0xffffffff


	//   ....[60]....
        /*112c*/ 	.word	0xffffffff


	//   ....[61]....
        /*1130*/ 	.word	0xffffffff


	//   ....[62]....
        /*1134*/ 	.word	0xffffffff


	//   ....[63]....
        /*1138*/ 	.word	0xffffffff


	//   ....[64]....
        /*113c*/ 	.word	0xffffffff


	//   ....[65]....
        /*1140*/ 	.word	0xffffffff


	//   ....[66]....
        /*1144*/ 	.word	0xffffffff


	//   ....[67]....
        /*1148*/ 	.word	0xffffffff


	//   ....[68]....
        /*114c*/ 	.word	0xffffffff


	//   ....[69]....
        /*1150*/ 	.word	0xffffffff


	//   ....[70]....
        /*1154*/ 	.word	0xffffffff


	//   ....[71]....
        /*1158*/ 	.word	0xffffffff


	//   ....[72]....
        /*115c*/ 	.word	0xffffffff


	//   ....[73]....
        /*1160*/ 	.word	0xffffffff


	//   ....[74]....
        /*1164*/ 	.word	0xffffffff


	//   ....[75]....
        /*1168*/ 	.word	0xffffffff


	//   ....[76]....
        /*116c*/ 	.word	0xffffffff


	//   ....[77]....
        /*1170*/ 	.word	0xffffffff


	//   ....[78]....
        /*1174*/ 	.word	0xffffffff


	//   ....[79]....
        /*1178*/ 	.word	0xffffffff


	//   ....[80]....
        /*117c*/ 	.word	0xffffffff


	//   ....[81]....
        /*1180*/ 	.word	0xffffffff


	//   ....[82]....
        /*1184*/ 	.word	0xffffffff


	//   ....[83]....
        /*1188*/ 	.word	0xffffffff


	//   ....[84]....
        /*118c*/ 	.word	0xffffffff


	//   ....[85]....
        /*1190*/ 	.word	0xffffffff


	//   ....[86]....
        /*1194*/ 	.word	0xffffffff


	//   ....[87]....
        /*1198*/ 	.word	0xffffffff


	//   ....[88]....
        /*119c*/ 	.word	0xffffffff


	//   ....[89]....
        /*11a0*/ 	.word	0xffffffff


	//   ....[90]....
        /*11a4*/ 	.word	0xffffffff


	//   ....[91]....
        /*11a8*/ 	.word	0xffffffff


	//   ....[92]....
        /*11ac*/ 	.word	0xffffffff


	//   ....[93]....
        /*11b0*/ 	.word	0xffffffff


	//   ....[94]....
        /*11b4*/ 	.word	0xffffffff


	//   ....[95]....
        /*11b8*/ 	.word	0xffffffff


	//   ....[96]....
        /*11bc*/ 	.word	0xffffffff


	//   ....[97]....
        /*11c0*/ 	.word	0xffffffff


	//   ....[98]....
        /*11c4*/ 	.word	0xffffffff


	//   ....[99]....
        /*11c8*/ 	.word	0xffffffff


	//   ....[100]....
        /*11cc*/ 	.word	0xffffffff


	//   ....[101]....
        /*11d0*/ 	.word	0xffffffff


	//   ....[102]....
        /*11d4*/ 	.word	0xffffffff


	//   ....[103]....
        /*11d8*/ 	.word	0xffffffff


	//   ....[104]....
        /*11dc*/ 	.word	0xffffffff


	//   ....[105]....
        /*11e0*/ 	.word	0xffffffff


	//   ....[106]....
        /*11e4*/ 	.word	0xffffffff


	//   ....[107]....
        /*11e8*/ 	.word	0xffffffff


	//   ....[108]....
        /*11ec*/ 	.word	0xffffffff


	//   ....[109]....
        /*11f0*/ 	.word	0xffffffff


	//   ....[110]....
        /*11f4*/ 	.word	0xffffffff


	//   ....[111]....
        /*11f8*/ 	.word	0xffffffff


	//   ....[112]....
        /*11fc*/ 	.word	0xffffffff


	//   ....[113]....
        /*1200*/ 	.word	0xffffffff


	//   ....[114]....
        /*1204*/ 	.word	0xffffffff


	//   ....[115]....
        /*1208*/ 	.word	0xffffffff


	//   ....[116]....
        /*120c*/ 	.word	0xffffffff


	//   ....[117]....
        /*1210*/ 	.word	0xffffffff


	//   ....[118]....
        /*1214*/ 	.word	0xffffffff


	//   ....[119]....
        /*1218*/ 	.word	0xffffffff


	//   ....[120]....
        /*121c*/ 	.word	0xffffffff


	//   ....[121]....
        /*1220*/ 	.word	0xffffffff


	//   ....[122]....
        /*1224*/ 	.word	0xffffffff


	//   ....[123]....
        /*1228*/ 	.word	0xffffffff


	//   ....[124]....
        /*122c*/ 	.word	0xffffffff


	//   ....[125]....
        /*1230*/ 	.word	0xffffffff


	//   ....[126]....
        /*1234*/ 	.word	0xffffffff


	//   ....[127]....
        /*1238*/ 	.word	0xffffffff


	//   ....[128]....
        /*123c*/ 	.word	0xffffffff


	//   ....[129]....
        /*1240*/ 	.word	0xffffffff


	//   ....[130]....
        /*1244*/ 	.word	0xffffffff


	//   ....[131]....
        /*1248*/ 	.word	0xffffffff


	//   ....[132]....
        /*124c*/ 	.word	0xffffffff


	//   ....[133]....
        /*1250*/ 	.word	0xffffffff


	//   ....[134]....
        /*1254*/ 	.word	0xffffffff


	//   ....[135]....
        /*1258*/ 	.word	0xffffffff


	//   ....[136]....
        /*125c*/ 	.word	0xffffffff


	//   ....[137]....
        /*1260*/ 	.word	0xffffffff


	//   ....[138]....
        /*1264*/ 	.word	0xffffffff


	//   ....[139]....
        /*1268*/ 	.word	0xffffffff


	//   ....[140]....
        /*126c*/ 	.word	0xffffffff


	//   ....[141]....
        /*1270*/ 	.word	0xffffffff


	//   ....[142]....
        /*1274*/ 	.word	0xffffffff


	//   ....[143]....
        /*1278*/ 	.word	0xffffffff


	//   ....[144]....
        /*127c*/ 	.word	0xffffffff


	//   ....[145]....
        /*1280*/ 	.word	0xffffffff


	//   ....[146]....
        /*1284*/ 	.word	0xffffffff


	//   ....[147]....
        /*1288*/ 	.word	0xffffffff


	//   ....[148]....
        /*128c*/ 	.word	0xffffffff


	//   ....[149]....
        /*1290*/ 	.word	0xffffffff


	//   ....[150]....
        /*1294*/ 	.word	0xffffffff


	//   ....[151]....
        /*1298*/ 	.word	0xffffffff


	//   ....[152]....
        /*129c*/ 	.word	0xffffffff


	//   ....[153]....
        /*12a0*/ 	.word	0xffffffff


	//   ....[154]....
        /*12a4*/ 	.word	0xffffffff


	//   ....[155]....
        /*12a8*/ 	.word	0xffffffff


	//   ....[156]....
        /*12ac*/ 	.word	0xffffffff


	//   ....[157]....
        /*12b0*/ 	.word	0xffffffff


	//   ....[158]....
        /*12b4*/ 	.word	0xffffffff


	//   ....[159]....
        /*12b8*/ 	.word	0xffffffff


	//   ....[160]....
        /*12bc*/ 	.word	0xffffffff


	//   ....[161]....
        /*12c0*/ 	.word	0xffffffff


	//   ....[162]....
        /*12c4*/ 	.word	0xffffffff


	//   ....[163]....
        /*12c8*/ 	.word	0xffffffff


	//   ....[164]....
        /*12cc*/ 	.word	0xffffffff


	//   ....[165]....
        /*12d0*/ 	.word	0xffffffff


	//   ....[166]....
        /*12d4*/ 	.word	0xffffffff


	//   ....[167]....
        /*12d8*/ 	.word	0xffffffff


	//   ....[168]....
        /*12dc*/ 	.word	0xffffffff


	//   ....[169]....
        /*12e0*/ 	.word	0xffffffff


	//   ....[170]....
        /*12e4*/ 	.word	0xffffffff


	//   ....[171]....
        /*12e8*/ 	.word	0xffffffff


	//   ....[172]....
        /*12ec*/ 	.word	0xffffffff


	//   ....[173]....
        /*12f0*/ 	.word	0xffffffff


	//   ....[174]....
        /*12f4*/ 	.word	0xffffffff


	//   ....[175]....
        /*12f8*/ 	.word	0xffffffff


	//   ....[176]....
        /*12fc*/ 	.word	0xffffffff


	//   ....[177]....
        /*1300*/ 	.word	0xffffffff


	//   ....[178]....
        /*1304*/ 	.word	0xffffffff


	//   ....[179]....
        /*1308*/ 	.word	0xffffffff


	//   ....[180]....
        /*130c*/ 	.word	0xffffffff


	//   ....[181]....
        /*1310*/ 	.word	0xffffffff


	//   ....[182]....
        /*1314*/ 	.word	0xffffffff


	//   ....[183]....
        /*1318*/ 	.word	0xffffffff


	//   ....[184]....
        /*131c*/ 	.word	0xffffffff


	//   ....[185]....
        /*1320*/ 	.word	0xffffffff


	//   ....[186]....
        /*1324*/ 	.word	0xffffffff


	//   ....[187]....
        /*1328*/ 	.word	0xffffffff


	//   ....[188]....
        /*132c*/ 	.word	0xffffffff


	//   ....[189]....
        /*1330*/ 	.word	0xffffffff


	//   ....[190]....
        /*1334*/ 	.word	0xffffffff


	//   ....[191]....
        /*1338*/ 	.word	0xffffffff


	//   ....[192]....
        /*133c*/ 	.word	0xffffffff


	//   ....[193]....
        /*1340*/ 	.word	0xffffffff


	//   ....[194]....
        /*1344*/ 	.word	0xffffffff


	//   ....[195]....
        /*1348*/ 	.word	0xffffffff


	//   ....[196]....
        /*134c*/ 	.word	0xffffffff


	//   ....[197]....
        /*1350*/ 	.word	0xffffffff


	//   ....[198]....
        /*1354*/ 	.word	0xffffffff


	//   ....[199]....
        /*1358*/ 	.word	0xffffffff


	//   ....[200]....
        /*135c*/ 	.word	0xffffffff


	//   ....[201]....
        /*1360*/ 	.word	0xffffffff


	//   ....[202]....
        /*1364*/ 	.word	0xffffffff


	//   ....[203]....
        /*1368*/ 	.word	0xffffffff


	//   ....[204]....
        /*136c*/ 	.word	0xffffffff


	//   ....[205]....
        /*1370*/ 	.word	0xffffffff


	//   ....[206]....
        /*1374*/ 	.word	0xffffffff


	//   ....[207]....
        /*1378*/ 	.word	0xffffffff


	//   ....[208]....
        /*137c*/ 	.word	0xffffffff


	//   ....[209]....
        /*1380*/ 	.word	0xffffffff


	//   ....[210]....
        /*1384*/ 	.word	0xffffffff


	//   ....[211]....
        /*1388*/ 	.word	0xffffffff


	//   ....[212]....
        /*138c*/ 	.word	0xffffffff


	//   ....[213]....
        /*1390*/ 	.word	0xffffffff


	//   ....[214]....
        /*1394*/ 	.word	0xffffffff


	//   ....[215]....
        /*1398*/ 	.word	0xffffffff


	//   ....[216]....
        /*139c*/ 	.word	0xffffffff


	//   ....[217]....
        /*13a0*/ 	.word	0xffffffff


	//   ....[218]....
        /*13a4*/ 	.word	0xffffffff


	//   ....[219]....
        /*13a8*/ 	.word	0xffffffff


	//   ....[220]....
        /*13ac*/ 	.word	0xffffffff


	//   ....[221]....
        /*13b0*/ 	.word	0xffffffff


	//   ....[222]....
        /*13b4*/ 	.word	0xffffffff


	//   ....[223]....
        /*13b8*/ 	.word	0xffffffff


	//   ....[224]....
        /*13bc*/ 	.word	0xffffffff


	//   ....[225]....
        /*13c0*/ 	.word	0xffffffff


	//   ....[226]....
        /*13c4*/ 	.word	0xffffffff


	//   ....[227]....
        /*13c8*/ 	.word	0xffffffff


	//   ....[228]....
        /*13cc*/ 	.word	0xffffffff


	//   ....[229]....
        /*13d0*/ 	.word	0xffffffff


	//   ....[230]....
        /*13d4*/ 	.word	0xffffffff


	//   ....[231]....
        /*13d8*/ 	.word	0xffffffff


	//   ....[232]....
        /*13dc*/ 	.word	0xffffffff


	//   ....[233]....
        /*13e0*/ 	.word	0xffffffff


	//   ....[234]....
        /*13e4*/ 	.word	0xffffffff


	//   ....[235]....
        /*13e8*/ 	.word	0xffffffff


	//   ....[236]....
        /*13ec*/ 	.word	0xffffffff


	//   ....[237]....
        /*13f0*/ 	.word	0xffffffff


	//   ....[238]....
        /*13f4*/ 	.word	0xffffffff


	//   ....[239]....
        /*13f8*/ 	.word	0xffffffff


	//   ....[240]....
        /*13fc*/ 	.word	0xffffffff


	//   ....[241]....
        /*1400*/ 	.word	0xffffffff


	//   ....[242]....
        /*1404*/ 	.word	0xffffffff


	//   ....[243]....
        /*1408*/ 	.word	0xffffffff


	//   ....[244]....
        /*140c*/ 	.word	0xffffffff


	//   ....[245]....
        /*1410*/ 	.word	0xffffffff


	//   ....[246]....
        /*1414*/ 	.word	0xffffffff


	//   ....[247]....
        /*1418*/ 	.word	0xffffffff


	//   ....[248]....
        /*141c*/ 	.word	0xffffffff


	//   ....[249]....
        /*1420*/ 	.word	0xffffffff


	//   ....[250]....
        /*1424*/ 	.word	0xffffffff


	//   ....[251]....
        /*1428*/ 	.word	0xffffffff


	//   ....[252]....
        /*142c*/ 	.word	0xffffffff


	//   ....[253]....
        /*1430*/ 	.word	0xffffffff


	//   ....[254]....
        /*1434*/ 	.word	0xffffffff


	//   ....[255]....
        /*1438*/ 	.word	0xffffffff


	//   ....[0]....
        /*143c*/ 	.word	0xffffffff


	//   ....[1]....
        /*1440*/ 	.word	0xffffffff


	//   ....[2]....
        /*1444*/ 	.word	0xffffffff


	//   ....[3]....
        /*1448*/ 	.word	0xffffffff


	//   ....[4]....
        /*144c*/ 	.word	0xffffffff


	//   ....[5]....
        /*1450*/ 	.word	0xffffffff


	//   ....[6]....
        /*1454*/ 	.word	0xffffffff


	//   ....[7]....
        /*1458*/ 	.word	0xffffffff


	//   ....[8]....
        /*145c*/ 	.word	0xffffffff


	//   ....[9]....
        /*1460*/ 	.word	0xffffffff


	//   ....[10]....
        /*1464*/ 	.word	0xffffffff


	//   ....[11]....
        /*1468*/ 	.word	0xffffffff


	//   ....[12]....
        /*146c*/ 	.word	0xffffffff


	//   ....[13]....
        /*1470*/ 	.word	0xffffffff


	//   ....[14]....
        /*1474*/ 	.word	0xffffffff


	//   ....[15]....
        /*1478*/ 	.word	0xffffffff


	//   ....[16]....
        /*147c*/ 	.word	0xffffffff


	//   ....[17]....
        /*1480*/ 	.word	0xffffffff


	//   ....[18]....
        /*1484*/ 	.word	0xffffffff


	//   ....[19]....
        /*1488*/ 	.word	0xffffffff


	//   ....[20]....
        /*148c*/ 	.word	0xffffffff


	//   ....[21]....
        /*1490*/ 	.word	0xffffffff


	//   ....[22]....
        /*1494*/ 	.word	0xffffffff


	//   ....[23]....
        /*1498*/ 	.word	0xffffffff


	//   ....[24]....
        /*149c*/ 	.word	0xffffffff


	//   ....[25]....
        /*14a0*/ 	.word	0xffffffff


	//   ....[26]....
        /*14a4*/ 	.word	0xffffffff


	//   ....[27]....
        /*14a8*/ 	.word	0xffffffff


	//   ....[28]....
        /*14ac*/ 	.word	0xffffffff


	//   ....[29]....
        /*14b0*/ 	.word	0xffffffff


	//   ....[30]....
        /*14b4*/ 	.word	0xffffffff


	//   ....[31]....
        /*14b8*/ 	.word	0xffffffff


	//   ....[32]....
        /*14bc*/ 	.word	0xffffffff


	//   ....[33]....
        /*14c0*/ 	.word	0xffffffff


	//   ....[34]....
        /*14c4*/ 	.word	0xffffffff


	//   ....[35]....
        /*14c8*/ 	.word	0xffffffff


	//   ....[36]....
        /*14cc*/ 	.word	0xffffffff


	//   ....[37]....
        /*14d0*/ 	.word	0xffffffff


	//   ....[38]....
        /*14d4*/ 	.word	0xffffffff


	//   ....[39]....
        /*14d8*/ 	.word	0xffffffff


	//   ....[40]....
        /*14dc*/ 	.word	0xffffffff


	//   ....[41]....
        /*14e0*/ 	.word	0xffffffff


	//   ....[42]....
        /*14e4*/ 	.word	0xffffffff


	//   ....[43]....
        /*14e8*/ 	.word	0xffffffff


	//   ....[44]....
        /*14ec*/ 	.word	0xffffffff


	//   ....[45]....
        /*14f0*/ 	.word	0xffffffff


	//   ....[46]....
        /*14f4*/ 	.word	0xffffffff


	//   ....[47]....
        /*14f8*/ 	.word	0xffffffff


	//   ....[48]....
        /*14fc*/ 	.word	0xffffffff


	//   ....[49]....
        /*1500*/ 	.word	0xffffffff


	//   ....[50]....
        /*1504*/ 	.word	0xffffffff


	//   ....[51]....
        /*1508*/ 	.word	0xffffffff


	//   ....[52]....
        /*150c*/ 	.word	0xffffffff


	//   ....[53]....
        /*1510*/ 	.word	0xffffffff


	//   ....[54]....
        /*1514*/ 	.word	0xffffffff


	//   ....[55]....
        /*1518*/ 	.word	0xffffffff


	//   ....[56]....
        /*151c*/ 	.word	0xffffffff


	//   ....[57]....
        /*1520*/ 	.word	0xffffffff


	//   ....[58]....
        /*1524*/ 	.word	0xffffffff


	//   ....[59]....
        /*1528*/ 	.word	0xffffffff


	//   ....[60]....
        /*152c*/ 	.word	0xffffffff


	//   ....[61]....
        /*1530*/ 	.word	0xffffffff


	//   ....[62]....
        /*1534*/ 	.word	0xffffffff


	//   ....[63]....
        /*1538*/ 	.word	0xffffffff


	//   ....[64]....
        /*153c*/ 	.word	0xffffffff


	//   ....[65]....
        /*1540*/ 	.word	0xffffffff


	//   ....[66]....
        /*1544*/ 	.word	0xffffffff


	//   ....[67]....
        /*1548*/ 	.word	0xffffffff


	//   ....[68]....
        /*154c*/ 	.word	0xffffffff


	//   ....[69]....
        /*1550*/ 	.word	0xffffffff


	//   ....[70]....
        /*1554*/ 	.word	0xffffffff


	//   ....[71]....
        /*1558*/ 	.word	0xffffffff


	//   ....[72]....
        /*155c*/ 	.word	0xffffffff


	//   ....[73]....
        /*1560*/ 	.word	0xffffffff


	//   ....[74]....
        /*1564*/ 	.word	0xffffffff


	//   ....[75]....
        /*1568*/ 	.word	0xffffffff


	//   ....[76]....
        /*156c*/ 	.word	0xffffffff


	//   ....[77]....
        /*1570*/ 	.word	0xffffffff


	//   ....[78]....
        /*1574*/ 	.word	0xffffffff


	//   ....[79]....
        /*1578*/ 	.word	0xffffffff


	//   ....[80]....
        /*157c*/ 	.word	0xffffffff


	//   ....[81]....
        /*1580*/ 	.word	0xffffffff


	//   ....[82]....
        /*1584*/ 	.word	0xffffffff


	//   ....[83]....
        /*1588*/ 	.word	0xffffffff


	//   ....[84]....
        /*158c*/ 	.word	0xffffffff


	//   ....[85]....
        /*1590*/ 	.word	0xffffffff


	//   ....[86]....
        /*1594*/ 	.word	0xffffffff


	//   ....[87]....
        /*1598*/ 	.word	0xffffffff


	//   ....[88]....
        /*159c*/ 	.word	0xffffffff


	//   ....[89]....
        /*15a0*/ 	.word	0xffffffff


	//   ....[90]....
        /*15a4*/ 	.word	0xffffffff


	//   ....[91]....
        /*15a8*/ 	.word	0xffffffff


	//   ....[92]....
        /*15ac*/ 	.word	0xffffffff


	//   ....[93]....
        /*15b0*/ 	.word	0xffffffff


	//   ....[94]....
        /*15b4*/ 	.word	0xffffffff


	//   ....[95]....
        /*15b8*/ 	.word	0xffffffff


	//   ....[96]....
        /*15bc*/ 	.word	0xffffffff


	//   ....[97]....
        /*15c0*/ 	.word	0xffffffff


	//   ....[98]....
        /*15c4*/ 	.word	0xffffffff


	//   ....[99]....
        /*15c8*/ 	.word	0xffffffff


	//   ....[100]....
        /*15cc*/ 	.word	0xffffffff


	//   ....[101]....
        /*15d0*/ 	.word	0xffffffff


	//   ....[102]....
        /*15d4*/ 	.word	0xffffffff


	//   ....[103]....
        /*15d8*/ 	.word	0xffffffff


	//   ....[104]....
        /*15dc*/ 	.word	0xffffffff


	//   ....[105]....
        /*15e0*/ 	.word	0xffffffff


	//   ....[106]....
        /*15e4*/ 	.word	0xffffffff


	//   ....[107]....
        /*15e8*/ 	.word	0xffffffff


	//   ....[108]....
        /*15ec*/ 	.word	0xffffffff


	//   ....[109]....
        /*15f0*/ 	.word	0xffffffff


	//   ....[110]....
        /*15f4*/ 	.word	0xffffffff


	//   ....[111]....
        /*15f8*/ 	.word	0xffffffff


	//   ....[112]....
        /*15fc*/ 	.word	0xffffffff


	//   ....[113]....
        /*1600*/ 	.word	0xffffffff


	//   ....[114]....
        /*1604*/ 	.word	0xffffffff


	//   ....[115]....
        /*1608*/ 	.word	0xffffffff


	//   ....[116]....
        /*160c*/ 	.word	0xffffffff


	//   ....[117]....
        /*1610*/ 	.word	0xffffffff


	//   ....[118]....
        /*1614*/ 	.word	0xffffffff


	//   ....[119]....
        /*1618*/ 	.word	0xffffffff


	//   ....[120]....
        /*161c*/ 	.word	0xffffffff


	//   ....[121]....
        /*1620*/ 	.word	0xffffffff


	//   ....[122]....
        /*1624*/ 	.word	0xffffffff


	//   ....[123]....
        /*1628*/ 	.word	0xffffffff


	//   ....[124]....
        /*162c*/ 	.word	0xffffffff


	//   ....[125]....
        /*1630*/ 	.word	0xffffffff


	//   ....[126]....
        /*1634*/ 	.word	0xffffffff


	//   ....[127]....
        /*1638*/ 	.word	0xffffffff


	//   ....[128]....
        /*163c*/ 	.word	0xffffffff


	//   ....[129]....
        /*1640*/ 	.word	0xffffffff


	//   ....[130]....
        /*1644*/ 	.word	0xffffffff


	//   ....[131]....
        /*1648*/ 	.word	0xffffffff


	//   ....[132]....
        /*164c*/ 	.word	0xffffffff


	//   ....[133]....
        /*1650*/ 	.word	0xffffffff


	//   ....[134]....
        /*1654*/ 	.word	0xffffffff


	//   ....[135]....
        /*1658*/ 	.word	0xffffffff


	//   ....[136]....
        /*165c*/ 	.word	0xffffffff


	//   ....[137]....
        /*1660*/ 	.word	0xffffffff


	//   ....[138]....
        /*1664*/ 	.word	0xffffffff


	//   ....[139]....
        /*1668*/ 	.word	0xffffffff


	//   ....[140]....
        /*166c*/ 	.word	0xffffffff


	//   ....[141]....
        /*1670*/ 	.word	0xffffffff


	//   ....[142]....
        /*1674*/ 	.word	0xffffffff


	//   ....[143]....
        /*1678*/ 	.word	0xffffffff


	//   ....[144]....
        /*167c*/ 	.word	0xffffffff


	//   ....[145]....
        /*1680*/ 	.word	0xffffffff


	//   ....[146]....
        /*1684*/ 	.word	0xffffffff


	//   ....[147]....
        /*1688*/ 	.word	0xffffffff


	//   ....[148]....
        /*168c*/ 	.word	0xffffffff


	//   ....[149]....
        /*1690*/ 	.word	0xffffffff


	//   ....[150]....
        /*1694*/ 	.word	0xffffffff


	//   ....[151]....
        /*1698*/ 	.word	0xffffffff


	//   ....[152]....
        /*169c*/ 	.word	0xffffffff


	//   ....[153]....
        /*16a0*/ 	.word	0xffffffff


	//   ....[154]....
        /*16a4*/ 	.word	0xffffffff


	//   ....[155]....
        /*16a8*/ 	.word	0xffffffff


	//   ....[156]....
        /*16ac*/ 	.word	0xffffffff


	//   ....[157]....
        /*16b0*/ 	.word	0xffffffff


	//   ....[158]....
        /*16b4*/ 	.word	0xffffffff


	//   ....[159]....
        /*16b8*/ 	.word	0xffffffff


	//   ....[160]....
        /*16bc*/ 	.word	0xffffffff


	//   ....[161]....
        /*16c0*/ 	.word	0xffffffff


	//   ....[162]....
        /*16c4*/ 	.word	0xffffffff


	//   ....[163]....
        /*16c8*/ 	.word	0xffffffff


	//   ....[164]....
        /*16cc*/ 	.word	0xffffffff


	//   ....[165]....
        /*16d0*/ 	.word	0xffffffff


	//   ....[166]....
        /*16d4*/ 	.word	0xffffffff


	//   ....[167]....
        /*16d8*/ 	.word	0xffffffff


	//   ....[168]....
        /*16dc*/ 	.word	0xffffffff


	//   ....[169]....
        /*16e0*/ 	.word	0xffffffff


	//   ....[170]....
        /*16e4*/ 	.word	0xffffffff


	//   ....[171]....
        /*16e8*/ 	.word	0xffffffff


	//   ....[172]....
        /*16ec*/ 	.word	0xffffffff


	//   ....[173]....
        /*16f0*/ 	.word	0xffffffff


	//   ....[174]....
        /*16f4*/ 	.word	0xffffffff


	//   ....[175]....
        /*16f8*/ 	.word	0xffffffff


	//   ....[176]....
        /*16fc*/ 	.word	0xffffffff


	//   ....[177]....
        /*1700*/ 	.word	0xffffffff


	//   ....[178]....
        /*1704*/ 	.word	0xffffffff


	//   ....[179]....
        /*1708*/ 	.word	0xffffffff


	//   ....[180]....
        /*170c*/ 	.word	0xffffffff


	//   ....[181]....
        /*1710*/ 	.word	0xffffffff


	//   ....[182]....
        /*1714*/ 	.word	0xffffffff


	//   ....[183]....
        /*1718*/ 	.word	0xffffffff


	//   ....[184]....
        /*171c*/ 	.word	0xffffffff


	//   ....[185]....
        /*1720*/ 	.word	0xffffffff


	//   ....[186]....
        /*1724*/ 	.word	0xffffffff


	//   ....[187]....
        /*1728*/ 	.word	0xffffffff


	//   ....[188]....
        /*172c*/ 	.word	0xffffffff


	//   ....[189]....
        /*1730*/ 	.word	0xffffffff


	//   ....[190]....
        /*1734*/ 	.word	0xffffffff


	//   ....[191]....
        /*1738*/ 	.word	0xffffffff


	//   ....[192]....
        /*173c*/ 	.word	0xffffffff


	//   ....[193]....
        /*1740*/ 	.word	0xffffffff


	//   ....[194]....
        /*1744*/ 	.word	0xffffffff


	//   ....[195]....
        /*1748*/ 	.word	0xffffffff


	//   ....[196]....
        /*174c*/ 	.word	0xffffffff


	//   ....[197]....
        /*1750*/ 	.word	0xffffffff


	//   ....[198]....
        /*1754*/ 	.word	0xffffffff


	//   ....[199]....
        /*1758*/ 	.word	0xffffffff


	//   ....[200]....
        /*175c*/ 	.word	0xffffffff


	//   ....[201]....
        /*1760*/ 	.word	0xffffffff


	//   ....[202]....
        /*1764*/ 	.word	0xffffffff


	//   ....[203]....
        /*1768*/ 	.word	0xffffffff


	//   ....[204]....
        /*176c*/ 	.word	0xffffffff


	//   ....[205]....
        /*1770*/ 	.word	0xffffffff


	//   ....[206]....
        /*1774*/ 	.word	0xffffffff


	//   ....[207]....
        /*1778*/ 	.word	0xffffffff


	//   ....[208]....
        /*177c*/ 	.word	0xffffffff


	//   ....[209]....
        /*1780*/ 	.word	0xffffffff


	//   ....[210]....
        /*1784*/ 	.word	0xffffffff


	//   ....[211]....
        /*1788*/ 	.word	0xffffffff


	//   ....[212]....
        /*178c*/ 	.word	0xffffffff


	//   ....[213]....
        /*1790*/ 	.word	0xffffffff


	//   ....[214]....
        /*1794*/ 	.word	0xffffffff


	//   ....[215]....
        /*1798*/ 	.word	0xffffffff


	//   ....[216]....
        /*179c*/ 	.word	0xffffffff


	//   ....[217]....
        /*17a0*/ 	.word	0xffffffff


	//   ....[218]....
        /*17a4*/ 	.word	0xffffffff


	//   ....[219]....
        /*17a8*/ 	.word	0xffffffff


	//   ....[220]....
        /*17ac*/ 	.word	0xffffffff


	//   ....[221]....
        /*17b0*/ 	.word	0xffffffff


	//   ....[222]....
        /*17b4*/ 	.word	0xffffffff


	//   ....[223]....
        /*17b8*/ 	.word	0xffffffff


	//   ....[224]....
        /*17bc*/ 	.word	0xffffffff


	//   ....[225]....
        /*17c0*/ 	.word	0xffffffff


	//   ....[226]....
        /*17c4*/ 	.word	0xffffffff


	//   ....[227]....
        /*17c8*/ 	.word	0xffffffff


	//   ....[228]....
        /*17cc*/ 	.word	0xffffffff


	//   ....[229]....
        /*17d0*/ 	.word	0xffffffff


	//   ....[230]....
        /*17d4*/ 	.word	0xffffffff


	//   ....[231]....
        /*17d8*/ 	.word	0xffffffff


	//   ....[232]....
        /*17dc*/ 	.word	0xffffffff


	//   ....[233]....
        /*17e0*/ 	.word	0xffffffff


	//   ....[234]....
        /*17e4*/ 	.word	0xffffffff


	//   ....[235]....
        /*17e8*/ 	.word	0xffffffff


	//   ....[236]....
        /*17ec*/ 	.word	0xffffffff


	//   ....[237]....
        /*17f0*/ 	.word	0xffffffff


	//   ....[238]....
        /*17f4*/ 	.word	0xffffffff


	//   ....[239]....
        /*17f8*/ 	.word	0xffffffff


	//   ....[240]....
        /*17fc*/ 	.word	0xffffffff


	//   ....[241]....
        /*1800*/ 	.word	0xffffffff


	//   ....[242]....
        /*1804*/ 	.word	0xffffffff


	//   ....[243]....
        /*1808*/ 	.word	0xffffffff


	//   ....[244]....
        /*180c*/ 	.word	0xffffffff


	//   ....[245]....
        /*1810*/ 	.word	0xffffffff


	//   ....[246]....
        /*1814*/ 	.word	0xffffffff


	//   ....[247]....
        /*1818*/ 	.word	0xffffffff


	//   ....[248]....
        /*181c*/ 	.word	0xffffffff


	//   ....[249]....
        /*1820*/ 	.word	0xffffffff


	//   ....[250]....
        /*1824*/ 	.word	0xffffffff


	//   ....[251]....
        /*1828*/ 	.word	0xffffffff


	//   ....[252]....
        /*182c*/ 	.word	0xffffffff


	//   ....[253]....
        /*1830*/ 	.word	0xffffffff


	//   ....[254]....
        /*1834*/ 	.word	0xffffffff


	//   ....[255]....
        /*1838*/ 	.word	0xffffffff


	//   ....[0]....
        /*183c*/ 	.word	0xffffffff


	//   ....[1]....
        /*1840*/ 	.word	0xffffffff


	//   ....[2]....
        /*1844*/ 	.word	0xffffffff


	//   ....[3]....
        /*1848*/ 	.word	0xffffffff


	//   ....[4]....
        /*184c*/ 	.word	0xffffffff


	//   ....[5]....
        /*1850*/ 	.word	0xffffffff


	//   ....[6]....
        /*1854*/ 	.word	0xffffffff


	//   ....[7]....
        /*1858*/ 	.word	0xffffffff


	//   ....[8]....
        /*185c*/ 	.word	0xffffffff


	//   ....[9]....
        /*1860*/ 	.word	0xffffffff


	//   ....[10]....
        /*1864*/ 	.word	0xffffffff


	//   ....[11]....
        /*1868*/ 	.word	0xffffffff


	//   ....[12]....
        /*186c*/ 	.word	0xffffffff


	//   ....[13]....
        /*1870*/ 	.word	0xffffffff


	//   ....[14]....
        /*1874*/ 	.word	0xffffffff


	//   ....[15]....
        /*1878*/ 	.word	0xffffffff


	//   ....[16]....
        /*187c*/ 	.word	0xffffffff


	//   ....[17]....
        /*1880*/ 	.word	0xffffffff


	//   ....[18]....
        /*1884*/ 	.word	0xffffffff


	//   ....[19]....
        /*1888*/ 	.word	0xffffffff


	//   ....[20]....
        /*188c*/ 	.word	0xffffffff


	//   ....[21]....
        /*1890*/ 	.word	0xffffffff


	//   ....[22]....
        /*1894*/ 	.word	0xffffffff


	//   ....[23]....
        /*1898*/ 	.word	0xffffffff


	//   ....[24]....
        /*189c*/ 	.word	0xffffffff


	//   ....[25]....
        /*18a0*/ 	.word	0xffffffff


	//   ....[26]....
        /*18a4*/ 	.word	0xffffffff


	//   ....[27]....
        /*18a8*/ 	.word	0xffffffff


	//   ....[28]....
        /*18ac*/ 	.word	0xffffffff


	//   ....[29]....
        /*18b0*/ 	.word	0xffffffff


	//   ....[30]....
        /*18b4*/ 	.word	0xffffffff


	//   ....[31]....
        /*18b8*/ 	.word	0xffffffff


	//   ....[32]....
        /*18bc*/ 	.word	0xffffffff


	//   ....[33]....
        /*18c0*/ 	.word	0xffffffff


	//   ....[34]....
        /*18c4*/ 	.word	0xffffffff


	//   ....[35]....
        /*18c8*/ 	.word	0xffffffff


	//   ....[36]....
        /*18cc*/ 	.word	0xffffffff


	//   ....[37]....
        /*18d0*/ 	.word	0xffffffff


	//   ....[38]....
        /*18d4*/ 	.word	0xffffffff


	//   ....[39]....
        /*18d8*/ 	.word	0xffffffff


	//   ....[40]....
        /*18dc*/ 	.word	0xffffffff


	//   ....[41]....
        /*18e0*/ 	.word	0xffffffff


	//   ....[42]....
        /*18e4*/ 	.word	0xffffffff


	//   ....[43]....
        /*18e8*/ 	.word	0xffffffff


	//   ....[44]....
        /*18ec*/ 	.word	0xffffffff


	//   ....[45]....
        /*18f0*/ 	.word	0xffffffff


	//   ....[46]....
        /*18f4*/ 	.word	0xffffffff


	//   ....[47]....
        /*18f8*/ 	.word	0xffffffff


	//   ....[48]....
        /*18fc*/ 	.word	0xffffffff


	//   ....[49]....
        /*1900*/ 	.word	0xffffffff


	//   ....[50]....
        /*1904*/ 	.word	0xffffffff


	//   ....[51]....
        /*1908*/ 	.word	0xffffffff


	//   ....[52]....
        /*190c*/ 	.word	0xffffffff


	//   ....[53]....
        /*1910*/ 	.word	0xffffffff


	//   ....[54]....
        /*1914*/ 	.word	0xffffffff


	//   ....[55]....
        /*1918*/ 	.word	0xffffffff


	//   ....[56]....
        /*191c*/ 	.word	0xffffffff


	//   ....[57]....
        /*1920*/ 	.word	0xffffffff


	//   ....[58]....
        /*1924*/ 	.word	0xffffffff


	//   ....[59]....
        /*1928*/ 	.word	0xffffffff


	//   ....[60]....
        /*192c*/ 	.word	0xffffffff


	//   ....[61]....
        /*1930*/ 	.word	0xffffffff


	//   ....[62]....
        /*1934*/ 	.word	0xffffffff


	//   ....[63]....
        /*1938*/ 	.word	0xffffffff


	//   ....[64]....
        /*193c*/ 	.word	0xffffffff


	//   ....[65]....
        /*1940*/ 	.word	0xffffffff


	//   ....[66]....
        /*1944*/ 	.word	0xffffffff


	//   ....[67]....
        /*1948*/ 	.word	0xffffffff


	//   ....[68]....
        /*194c*/ 	.word	0xffffffff


	//   ....[69]....
        /*1950*/ 	.word	0xffffffff


	//   ....[70]....
        /*1954*/ 	.word	0xffffffff


	//   ....[71]....
        /*1958*/ 	.word	0xffffffff


	//   ....[72]....
        /*195c*/ 	.word	0xffffffff


	//   ....[73]....
        /*1960*/ 	.word	0xffffffff


	//   ....[74]....
        /*1964*/ 	.word	0xffffffff


	//   ....[75]....
        /*1968*/ 	.word	0xffffffff


	//   ....[76]....
        /*196c*/ 	.word	0xffffffff


	//   ....[77]....
        /*1970*/ 	.word	0xffffffff


	//   ....[78]....
        /*1974*/ 	.word	0xffffffff


	//   ....[79]....
        /*1978*/ 	.word	0xffffffff


	//   ....[80]....
        /*197c*/ 	.word	0xffffffff


	//   ....[81]....
        /*1980*/ 	.word	0xffffffff


	//   ....[82]....
        /*1984*/ 	.word	0xffffffff


	//   ....[83]....
        /*1988*/ 	.word	0xffffffff


	//   ....[84]....
        /*198c*/ 	.word	0xffffffff


	//   ....[85]....
        /*1990*/ 	.word	0xffffffff


	//   ....[86]....
        /*1994*/ 	.word	0xffffffff


	//   ....[87]....
        /*1998*/ 	.word	0xffffffff


	//   ....[88]....
        /*199c*/ 	.word	0xffffffff


	//   ....[89]....
        /*19a0*/ 	.word	0xffffffff


	//   ....[90]....
        /*19a4*/ 	.word	0xffffffff


	//   ....[91]....
        /*19a8*/ 	.word	0xffffffff


	//   ....[92]....
        /*19ac*/ 	.word	0xffffffff


	//   ....[93]....
        /*19b0*/ 	.word	0xffffffff


	//   ....[94]....
        /*19b4*/ 	.word	0xffffffff


	//   ....[95]....
        /*19b8*/ 	.word	0xffffffff


	//   ....[96]....
        /*19bc*/ 	.word	0xffffffff


	//   ....[97]....
        /*19c0*/ 	.word	0xffffffff


	//   ....[98]....
        /*19c4*/ 	.word	0xffffffff


	//   ....[99]....
        /*19c8*/ 	.word	0xffffffff


	//   ....[100]....
        /*19cc*/ 	.word	0xffffffff


	//   ....[101]....
        /*19d0*/ 	.word	0xffffffff


	//   ....[102]....
        /*19d4*/ 	.word	0xffffffff


	//   ....[103]....
        /*19d8*/ 	.word	0xffffffff


	//   ....[104]....
        /*19dc*/ 	.word	0xffffffff


	//   ....[105]....
        /*19e0*/ 	.word	0xffffffff


	//   ....[106]....
        /*19e4*/ 	.word	0xffffffff


	//   ....[107]....
        /*19e8*/ 	.word	0xffffffff


	//   ....[108]....
        /*19ec*/ 	.word	0xffffffff


	//   ....[109]....
        /*19f0*/ 	.word	0xffffffff


	//   ....[110]....
        /*19f4*/ 	.word	0xffffffff


	//   ....[111]....
        /*19f8*/ 	.word	0xffffffff


	//   ....[112]....
        /*19fc*/ 	.word	0xffffffff


	//   ....[113]....
        /*1a00*/ 	.word	0xffffffff


	//   ....[114]....
        /*1a04*/ 	.word	0xffffffff


	//   ....[115]....
        /*1a08*/ 	.word	0xffffffff


	//   ....[116]....
        /*1a0c*/ 	.word	0xffffffff


	//   ....[117]....
        /*1a10*/ 	.word	0xffffffff


	//   ....[118]....
        /*1a14*/ 	.word	0xffffffff


	//   ....[119]....
        /*1a18*/ 	.word	0xffffffff


	//   ....[120]....
        /*1a1c*/ 	.word	0xffffffff


	//   ....[121]....
        /*1a20*/ 	.word	0xffffffff


	//   ....[122]....
        /*1a24*/ 	.word	0xffffffff


	//   ....[123]....
        /*1a28*/ 	.word	0xffffffff


	//   ....[124]....
        /*1a2c*/ 	.word	0xffffffff


	//   ....[125]....
        /*1a30*/ 	.word	0xffffffff


	//   ....[126]....
        /*1a34*/ 	.word	0xffffffff


	//   ....[127]....
        /*1a38*/ 	.word	0xffffffff


	//   ....[128]....
        /*1a3c*/ 	.word	0xffffffff


	//   ....[129]....
        /*1a40*/ 	.word	0xffffffff


	//   ....[130]....
        /*1a44*/ 	.word	0xffffffff


	//   ....[131]....
        /*1a48*/ 	.word	0xffffffff


	//   ....[132]....
        /*1a4c*/ 	.word	0xffffffff


	//   ....[133]....
        /*1a50*/ 	.word	0xffffffff


	//   ....[134]....
        /*1a54*/ 	.word	0xffffffff


	//   ....[135]....
        /*1a58*/ 	.word	0xffffffff


	//   ....[136]....
        /*1a5c*/ 	.word	0xffffffff


	//   ....[137]....
        /*1a60*/ 	.word	0xffffffff


	//   ....[138]....
        /*1a64*/ 	.word	0xffffffff


	//   ....[139]....
        /*1a68*/ 	.word	0xffffffff


	//   ....[140]....
        /*1a6c*/ 	.word	0xffffffff


	//   ....[141]....
        /*1a70*/ 	.word	0xffffffff


	//   ....[142]....
        /*1a74*/ 	.word	0xffffffff


	//   ....[143]....
        /*1a78*/ 	.word	0xffffffff


	//   ....[144]....
        /*1a7c*/ 	.word	0xffffffff


	//   ....[145]....
        /*1a80*/ 	.word	0xffffffff


	//   ....[146]....
        /*1a84*/ 	.word	0xffffffff


	//   ....[147]....
        /*1a88*/ 	.word	0xffffffff


	//   ....[148]....
        /*1a8c*/ 	.word	0xffffffff


	//   ....[149]....
        /*1a90*/ 	.word	0xffffffff


	//   ....[150]....
        /*1a94*/ 	.word	0xffffffff


	//   ....[151]....
        /*1a98*/ 	.word	0xffffffff


	//   ....[152]....
        /*1a9c*/ 	.word	0xffffffff


	//   ....[153]....
        /*1aa0*/ 	.word	0xffffffff


	//   ....[154]....
        /*1aa4*/ 	.word	0xffffffff


	//   ....[155]....
        /*1aa8*/ 	.word	0xffffffff


	//   ....[156]....
        /*1aac*/ 	.word	0xffffffff


	//   ....[157]....
        /*1ab0*/ 	.word	0xffffffff


	//   ....[158]....
        /*1ab4*/ 	.word	0xffffffff


	//   ....[159]....
        /*1ab8*/ 	.word	0xffffffff


	//   ....[160]....
        /*1abc*/ 	.word	0xffffffff


	//   ....[161]....
        /*1ac0*/ 	.word	0xffffffff


	//   ....[162]....
        /*1ac4*/ 	.word	0xffffffff


	//   ....[163]....
        /*1ac8*/ 	.word	0xffffffff


	//   ....[164]....
        /*1acc*/ 	.word	0xffffffff


	//   ....[165]....
        /*1ad0*/ 	.word	0xffffffff


	//   ....[166]....
        /*1ad4*/ 	.word	0xffffffff


	//   ....[167]....
        /*1ad8*/ 	.word	0xffffffff


	//   ....[168]....
        /*1adc*/ 	.word	0xffffffff


	//   ....[169]....
        /*1ae0*/ 	.word	0xffffffff


	//   ....[170]....
        /*1ae4*/ 	.word	0xffffffff


	//   ....[171]....
        /*1ae8*/ 	.word	0xffffffff


	//   ....[172]....
        /*1aec*/ 	.word	0xffffffff


	//   ....[173]....
        /*1af0*/ 	.word	0xffffffff


	//   ....[174]....
        /*1af4*/ 	.word	0xffffffff


	//   ....[175]....
        /*1af8*/ 	.word	0xffffffff


	//   ....[176]....
        /*1afc*/ 	.word	0xffffffff


	//   ....[177]....
        /*1b00*/ 	.word	0xffffffff


	//   ....[178]....
        /*1b04*/ 	.word	0xffffffff


	//   ....[179]....
        /*1b08*/ 	.word	0xffffffff


	//   ....[180]....
        /*1b0c*/ 	.word	0xffffffff


	//   ....[181]....
        /*1b10*/ 	.word	0xffffffff


	//   ....[182]....
        /*1b14*/ 	.word	0xffffffff


	//   ....[183]....
        /*1b18*/ 	.word	0xffffffff


	//   ....[184]....
        /*1b1c*/ 	.word	0xffffffff


	//   ....[185]....
        /*1b20*/ 	.word	0xffffffff


	//   ....[186]....
        /*1b24*/ 	.word	0xffffffff


	//   ....[187]....
        /*1b28*/ 	.word	0xffffffff


	//   ....[188]....
        /*1b2c*/ 	.word	0xffffffff


	//   ....[189]....
        /*1b30*/ 	.word	0xffffffff


	//   ....[190]....
        /*1b34*/ 	.word	0xffffffff


	//   ....[191]....
        /*1b38*/ 	.word	0xffffffff


	//   ....[192]....
        /*1b3c*/ 	.word	0xffffffff


	//   ....[193]....
        /*1b40*/ 	.word	0xffffffff


	//   ....[194]....
        /*1b44*/ 	.word	0xffffffff


	//   ....[195]....
        /*1b48*/ 	.word	0xffffffff


	//   ....[196]....
        /*1b4c*/ 	.word	0xffffffff


	//   ....[197]....
        /*1b50*/ 	.word	0xffffffff


	//   ....[198]....
        /*1b54*/ 	.word	0xffffffff


	//   ....[199]....
        /*1b58*/ 	.word	0xffffffff


	//   ....[200]....
        /*1b5c*/ 	.word	0xffffffff


	//   ....[201]....
        /*1b60*/ 	.word	0xffffffff


	//   ....[202]....
        /*1b64*/ 	.word	0xffffffff


	//   ....[203]....
        /*1b68*/ 	.word	0xffffffff


	//   ....[204]....
        /*1b6c*/ 	.word	0xffffffff


	//   ....[205]....
        /*1b70*/ 	.word	0xffffffff


	//   ....[206]....
        /*1b74*/ 	.word	0xffffffff


	//   ....[207]....
        /*1b78*/ 	.word	0xffffffff


	//   ....[208]....
        /*1b7c*/ 	.word	0xffffffff


	//   ....[209]....
        /*1b80*/ 	.word	0xffffffff


	//   ....[210]....
        /*1b84*/ 	.word	0xffffffff


	//   ....[211]....
        /*1b88*/ 	.word	0xffffffff


	//   ....[212]....
        /*1b8c*/ 	.word	0xffffffff


	//   ....[213]....
        /*1b90*/ 	.word	0xffffffff


	//   ....[214]....
        /*1b94*/ 	.word	0xffffffff


	//   ....[215]....
        /*1b98*/ 	.word	0xffffffff


	//   ....[216]....
        /*1b9c*/ 	.word	0xffffffff


	//   ....[217]....
        /*1ba0*/ 	.word	0xffffffff


	//   ....[218]....
        /*1ba4*/ 	.word	0xffffffff


	//   ....[219]....
        /*1ba8*/ 	.word	0xffffffff


	//   ....[220]....
        /*1bac*/ 	.word	0xffffffff


	//   ....[221]....
        /*1bb0*/ 	.word	0xffffffff


	//   ....[222]....
        /*1bb4*/ 	.word	0xffffffff


	//   ....[223]....
        /*1bb8*/ 	.word	0xffffffff


	//   ....[224]....
        /*1bbc*/ 	.word	0xffffffff


	//   ....[225]....
        /*1bc0*/ 	.word	0xffffffff


	//   ....[226]....
        /*1bc4*/ 	.word	0xffffffff


	//   ....[227]....
        /*1bc8*/ 	.word	0xffffffff


	//   ....[228]....
        /*1bcc*/ 	.word	0xffffffff


	//   ....[229]....
        /*1bd0*/ 	.word	0xffffffff


	//   ....[230]....
        /*1bd4*/ 	.word	0xffffffff


	//   ....[231]....
        /*1bd8*/ 	.word	0xffffffff


	//   ....[232]....
        /*1bdc*/ 	.word	0xffffffff


	//   ....[233]....
        /*1be0*/ 	.word	0xffffffff


	//   ....[234]....
        /*1be4*/ 	.word	0xffffffff


	//   ....[235]....
        /*1be8*/ 	.word	0xffffffff


	//   ....[236]....
        /*1bec*/ 	.word	0xffffffff


	//   ....[237]....
        /*1bf0*/ 	.word	0xffffffff


	//   ....[238]....
        /*1bf4*/ 	.word	0xffffffff


	//   ....[239]....
        /*1bf8*/ 	.word	0xffffffff


	//   ....[240]....
        /*1bfc*/ 	.word	0xffffffff


	//   ....[241]....
        /*1c00*/ 	.word	0xffffffff


	//   ....[242]....
        /*1c04*/ 	.word	0xffffffff


	//   ....[243]....
        /*1c08*/ 	.word	0xffffffff


	//   ....[244]....
        /*1c0c*/ 	.word	0xffffffff


	//   ....[245]....
        /*1c10*/ 	.word	0xffffffff


	//   ....[246]....
        /*1c14*/ 	.word	0xffffffff


	//   ....[247]....
        /*1c18*/ 	.word	0xffffffff


	//   ....[248]....
        /*1c1c*/ 	.word	0xffffffff


	//   ....[249]....
        /*1c20*/ 	.word	0xffffffff


	//   ....[250]....
        /*1c24*/ 	.word	0xffffffff


	//   ....[251]....
        /*1c28*/ 	.word	0xffffffff


	//   ....[252]....
        /*1c2c*/ 	.word	0xffffffff


	//   ....[253]....
        /*1c30*/ 	.word	0xffffffff


	//   ....[254]....
        /*1c34*/ 	.word	0xffffffff


	//   ....[255]....
        /*1c38*/ 	.word	0xffffffff


	//   ....[0]....
        /*1c3c*/ 	.word	0xffffffff


	//   ....[1]....
        /*1c40*/ 	.word	0xffffffff


	//   ....[2]....
        /*1c44*/ 	.word	0xffffffff


	//   ....[3]....
        /*1c48*/ 	.word	0xffffffff


	//   ....[4]....
        /*1c4c*/ 	.word	0xffffffff


	//   ....[5]....
        /*1c50*/ 	.word	0xffffffff


	//   ....[6]....
        /*1c54*/ 	.word	0xffffffff


	//   ....[7]....
        /*1c58*/ 	.word	0xffffffff


	//   ....[8]....
        /*1c5c*/ 	.word	0xffffffff


	//   ....[9]....
        /*1c60*/ 	.word	0xffffffff


	//   ....[10]....
        /*1c64*/ 	.word	0xffffffff


	//   ....[11]....
        /*1c68*/ 	.word	0xffffffff


	//   ....[12]....
        /*1c6c*/ 	.word	0xffffffff


	//   ....[13]....
        /*1c70*/ 	.word	0xffffffff


	//   ....[14]....
        /*1c74*/ 	.word	0xffffffff


	//   ....[15]....
        /*1c78*/ 	.word	0xffffffff


	//   ....[16]....
        /*1c7c*/ 	.word	0xffffffff


	//   ....[17]....
        /*1c80*/ 	.word	0xffffffff


	//   ....[18]....
        /*1c84*/ 	.word	0xffffffff


	//   ....[19]....
        /*1c88*/ 	.word	0xffffffff


	//   ....[20]....
        /*1c8c*/ 	.word	0xffffffff


	//   ....[21]....
        /*1c90*/ 	.word	0xffffffff


	//   ....[22]....
        /*1c94*/ 	.word	0xffffffff


	//   ....[23]....
        /*1c98*/ 	.word	0xffffffff


	//   ....[24]....
        /*1c9c*/ 	.word	0xffffffff


	//   ....[25]....
        /*1ca0*/ 	.word	0xffffffff


	//   ....[26]....
        /*1ca4*/ 	.word	0xffffffff


	//   ....[27]....
        /*1ca8*/ 	.word	0xffffffff


	//   ....[28]....
        /*1cac*/ 	.word	0xffffffff


	//   ....[29]....
        /*1cb0*/ 	.word	0xffffffff


	//   ....[30]....
        /*1cb4*/ 	.word	0xffffffff


	//   ....[31]....
        /*1cb8*/ 	.word	0xffffffff


	//   ....[32]....
        /*1cbc*/ 	.word	0xffffffff


	//   ....[33]....
        /*1cc0*/ 	.word	0xffffffff


	//   ....[34]....
        /*1cc4*/ 	.word	0xffffffff


	//   ....[35]....
        /*1cc8*/ 	.word	0xffffffff


	//   ....[36]....
        /*1ccc*/ 	.word	0xffffffff


	//   ....[37]....
        /*1cd0*/ 	.word	0xffffffff


	//   ....[38]....
        /*1cd4*/ 	.word	0xffffffff


	//   ....[39]....
        /*1cd8*/ 	.word	0xffffffff


	//   ....[40]....
        /*1cdc*/ 	.word	0xffffffff


	//   ....[41]....
        /*1ce0*/ 	.word	0xffffffff


	//   ....[42]....
        /*1ce4*/ 	.word	0xffffffff


	//   ....[43]....
        /*1ce8*/ 	.word	0xffffffff


	//   ....[44]....
        /*1cec*/ 	.word	0xffffffff


	//   ....[45]....
        /*1cf0*/ 	.word	0xffffffff


	//   ....[46]....
        /*1cf4*/ 	.word	0xffffffff


	//   ....[47]....
        /*1cf8*/ 	.word	0xffffffff


	//   ....[48]....
        /*1cfc*/ 	.word	0xffffffff


	//   ....[49]....
        /*1d00*/ 	.word	0xffffffff


	//   ....[50]....
        /*1d04*/ 	.word	0xffffffff


	//   ....[51]....
        /*1d08*/ 	.word	0xffffffff


	//   ....[52]....
        /*1d0c*/ 	.word	0xffffffff


	//   ....[53]....
        /*1d10*/ 	.word	0xffffffff


	//   ....[54]....
        /*1d14*/ 	.word	0xffffffff


	//   ....[55]....
        /*1d18*/ 	.word	0xffffffff


	//   ....[56]....
        /*1d1c*/ 	.word	0xffffffff


	//   ....[57]....
        /*1d20*/ 	.word	0xffffffff


	//   ....[58]....
        /*1d24*/ 	.word	0xffffffff


	//   ....[59]....
        /*1d28*/ 	.word	0xffffffff


	//   ....[60]....
        /*1d2c*/ 	.word	0xffffffff


	//   ....[61]....
        /*1d30*/ 	.word	0xffffffff


	//   ....[62]....
        /*1d34*/ 	.word	0xffffffff


	//   ....[63]....
        /*1d38*/ 	.word	0xffffffff


	//   ....[64]....
        /*1d3c*/ 	.word	0xffffffff


	//   ....[65]....
        /*1d40*/ 	.word	0xffffffff


	//   ....[66]....
        /*1d44*/ 	.word	0xffffffff


	//   ....[67]....
        /*1d48*/ 	.word	0xffffffff


	//   ....[68]....
        /*1d4c*/ 	.word	0xffffffff


	//   ....[69]....
        /*1d50*/ 	.word	0xffffffff


	//   ....[70]....
        /*1d54*/ 	.word	0xffffffff


	//   ....[71]....
        /*1d58*/ 	.word	0xffffffff


	//   ....[72]....
        /*1d5c*/ 	.word	0xffffffff


	//   ....[73]....
        /*1d60*/ 	.word	0xffffffff


	//   ....[74]....
        /*1d64*/ 	.word	0xffffffff


	//   ....[75]....
        /*1d68*/ 	.word	0xffffffff


	//   ....[76]....
        /*1d6c*/ 	.word	0xffffffff


	//   ....[77]....
        /*1d70*/ 	.word	0xffffffff


	//   ....[78]....
        /*1d74*/ 	.word	0xffffffff


	//   ....[79]....
        /*1d78*/ 	.word	0xffffffff


	//   ....[80]....
        /*1d7c*/ 	.word	0xffffffff


	//   ....[81]....
        /*1d80*/ 	.word	0xffffffff


	//   ....[82]....
        /*1d84*/ 	.word	0xffffffff


	//   ....[83]....
        /*1d88*/ 	.word	0xffffffff


	//   ....[84]....
        /*1d8c*/ 	.word	0xffffffff


	//   ....[85]....
        /*1d90*/ 	.word	0xffffffff


	//   ....[86]....
        /*1d94*/ 	.word	0xffffffff


	//   ....[87]....
        /*1d98*/ 	.word	0xffffffff


	//   ....[88]....
        /*1d9c*/ 	.word	0xffffffff


	//   ....[89]....
        /*1da0*/ 	.word	0xffffffff


	//   ....[90]....
        /*1da4*/ 	.word	0xffffffff


	//   ....[91]....
        /*1da8*/ 	.word	0xffffffff


	//   ....[92]....
        /*1dac*/ 	.word	0xffffffff


	//   ....[93]....
        /*1db0*/ 	.word	0xffffffff


	//   ....[94]....
        /*1db4*/ 	.word	0xffffffff


	//   ....[95]....
        /*1db8*/ 	.word	0xffffffff


	//   ....[96]....
        /*1dbc*/ 	.word	0xffffffff


	//   ....[97]....
        /*1dc0*/ 	.word	0xffffffff


	//   ....[98]....
        /*1dc4*/ 	.word	0xffffffff


	//   ....[99]....
        /*1dc8*/ 	.word	0xffffffff


	//   ....[100]....
        /*1dcc*/ 	.word	0xffffffff


	//   ....[101]....
        /*1dd0*/ 	.word	0xffffffff


	//   ....[102]....
        /*1dd4*/ 	.word	0xffffffff


	//   ....[103]....
        /*1dd8*/ 	.word	0xffffffff


	//   ....[104]....
        /*1ddc*/ 	.word	0xffffffff


	//   ....[105]....
        /*1de0*/ 	.word	0xffffffff


	//   ....[106]....
        /*1de4*/ 	.word	0xffffffff


	//   ....[107]....
        /*1de8*/ 	.word	0xffffffff


	//   ....[108]....
        /*1dec*/ 	.word	0xffffffff


	//   ....[109]....
        /*1df0*/ 	.word	0xffffffff


	//   ....[110]....
        /*1df4*/ 	.word	0xffffffff


	//   ....[111]....
        /*1df8*/ 	.word	0xffffffff


	//   ....[112]....
        /*1dfc*/ 	.word	0xffffffff


	//   ....[113]....
        /*1e00*/ 	.word	0xffffffff


	//   ....[114]....
        /*1e04*/ 	.word	0xffffffff


	//   ....[115]....
        /*1e08*/ 	.word	0xffffffff


	//   ....[116]....
        /*1e0c*/ 	.word	0xffffffff


	//   ....[117]....
        /*1e10*/ 	.word	0xffffffff


	//   ....[118]....
        /*1e14*/ 	.word	0xffffffff


	//   ....[119]....
        /*1e18*/ 	.word	0xffffffff


	//   ....[120]....
        /*1e1c*/ 	.word	0xffffffff


	//   ....[121]....
        /*1e20*/ 	.word	0xffffffff


	//   ....[122]....
        /*1e24*/ 	.word	0xffffffff


	//   ....[123]....
        /*1e28*/ 	.word	0xffffffff


	//   ....[124]....
        /*1e2c*/ 	.word	0xffffffff


	//   ....[125]....
        /*1e30*/ 	.word	0xffffffff


	//   ....[126]....
        /*1e34*/ 	.word	0xffffffff


	//   ....[127]....
        /*1e38*/ 	.word	0xffffffff


	//   ....[128]....
        /*1e3c*/ 	.word	0xffffffff


	//   ....[129]....
        /*1e40*/ 	.word	0xffffffff


	//   ....[130]....
        /*1e44*/ 	.word	0xffffffff


	//   ....[131]....
        /*1e48*/ 	.word	0xffffffff


	//   ....[132]....
        /*1e4c*/ 	.word	0xffffffff


	//   ....[133]....
        /*1e50*/ 	.word	0xffffffff


	//   ....[134]....
        /*1e54*/ 	.word	0xffffffff


	//   ....[135]....
        /*1e58*/ 	.word	0xffffffff


	//   ....[136]....
        /*1e5c*/ 	.word	0xffffffff


	//   ....[137]....
        /*1e60*/ 	.word	0xffffffff


	//   ....[138]....
        /*1e64*/ 	.word	0xffffffff


	//   ....[139]....
        /*1e68*/ 	.word	0xffffffff


	//   ....[140]....
        /*1e6c*/ 	.word	0xffffffff


	//   ....[141]....
        /*1e70*/ 	.word	0xffffffff


	//   ....[142]....
        /*1e74*/ 	.word	0xffffffff


	//   ....[143]....
        /*1e78*/ 	.word	0xffffffff


	//   ....[144]....
        /*1e7c*/ 	.word	0xffffffff


	//   ....[145]....
        /*1e80*/ 	.word	0xffffffff


	//   ....[146]....
        /*1e84*/ 	.word	0xffffffff


	//   ....[147]....
        /*1e88*/ 	.word	0xffffffff


	//   ....[148]....
        /*1e8c*/ 	.word	0xffffffff


	//   ....[149]....
        /*1e90*/ 	.word	0xffffffff


	//   ....[150]....
        /*1e94*/ 	.word	0xffffffff


	//   ....[151]....
        /*1e98*/ 	.word	0xffffffff


	//   ....[152]....
        /*1e9c*/ 	.word	0xffffffff


	//   ....[153]....
        /*1ea0*/ 	.word	0xffffffff


	//   ....[154]....
        /*1ea4*/ 	.word	0xffffffff


	//   ....[155]....
        /*1ea8*/ 	.word	0xffffffff


	//   ....[156]....
        /*1eac*/ 	.word	0xffffffff


	//   ....[157]....
        /*1eb0*/ 	.word	0xffffffff


	//   ....[158]....
        /*1eb4*/ 	.word	0xffffffff


	//   ....[159]....
        /*1eb8*/ 	.word	0xffffffff


	//   ....[160]....
        /*1ebc*/ 	.word	0xffffffff


	//   ....[161]....
        /*1ec0*/ 	.word	0xffffffff


	//   ....[162]....
        /*1ec4*/ 	.word	0xffffffff


	//   ....[163]....
        /*1ec8*/ 	.word	0xffffffff


	//   ....[164]....
        /*1ecc*/ 	.word	0xffffffff


	//   ....[165]....
        /*1ed0*/ 	.word	0xffffffff


	//   ....[166]....
        /*1ed4*/ 	.word	0xffffffff


	//   ....[167]....
        /*1ed8*/ 	.word	0xffffffff


	//   ....[168]....
        /*1edc*/ 	.word	0xffffffff


	//   ....[169]....
        /*1ee0*/ 	.word	0xffffffff


	//   ....[170]....
        /*1ee4*/ 	.word	0xffffffff


	//   ....[171]....
        /*1ee8*/ 	.word	0xffffffff


	//   ....[172]....
        /*1eec*/ 	.word	0xffffffff


	//   ....[173]....
        /*1ef0*/ 	.word	0xffffffff


	//   ....[174]....
        /*1ef4*/ 	.word	0xffffffff


	//   ....[175]....
        /*1ef8*/ 	.word	0xffffffff


	//   ....[176]....
        /*1efc*/ 	.word	0xffffffff


	//   ....[177]....
        /*1f00*/ 	.word	0xffffffff


	//   ....[178]....
        /*1f04*/ 	.word	0xffffffff


	//   ....[179]....
        /*1f08*/ 	.word	0xffffffff


	//   ....[180]....
        /*1f0c*/ 	.word	0xffffffff


	//   ....[181]....
        /*1f10*/ 	.word	0xffffffff


	//   ....[182]....
        /*1f14*/ 	.word	0xffffffff


	//   ....[183]....
        /*1f18*/ 	.word	0xffffffff


	//   ....[184]....
        /*1f1c*/ 	.word	0xffffffff


	//   ....[185]....
        /*1f20*/ 	.word	0xffffffff


	//   ....[186]....
        /*1f24*/ 	.word	0xffffffff


	//   ....[187]....
        /*1f28*/ 	.word	0xffffffff


	//   ....[188]....
        /*1f2c*/ 	.word	0xffffffff


	//   ....[189]....
        /*1f30*/ 	.word	0xffffffff


	//   ....[190]....
        /*1f34*/ 	.word	0xffffffff


	//   ....[191]....
        /*1f38*/ 	.word	0xffffffff


	//   ....[192]....
        /*1f3c*/ 	.word	0xffffffff


	//   ....[193]....
        /*1f40*/ 	.word	0xffffffff


	//   ....[194]....
        /*1f44*/ 	.word	0xffffffff


	//   ....[195]....
        /*1f48*/ 	.word	0xffffffff


	//   ....[196]....
        /*1f4c*/ 	.word	0xffffffff


	//   ....[197]....
        /*1f50*/ 	.word	0xffffffff


	//   ....[198]....
        /*1f54*/ 	.word	0xffffffff


	//   ....[199]....
        /*1f58*/ 	.word	0xffffffff


	//   ....[200]....
        /*1f5c*/ 	.word	0xffffffff


	//   ....[201]....
        /*1f60*/ 	.word	0xffffffff


	//   ....[202]....
        /*1f64*/ 	.word	0xffffffff


	//   ....[203]....
        /*1f68*/ 	.word	0xffffffff


	//   ....[204]....
        /*1f6c*/ 	.word	0xffffffff


	//   ....[205]....
        /*1f70*/ 	.word	0xffffffff


	//   ....[206]....
        /*1f74*/ 	.word	0xffffffff


	//   ....[207]....
        /*1f78*/ 	.word	0xffffffff


	//   ....[208]....
        /*1f7c*/ 	.word	0xffffffff


	//   ....[209]....
        /*1f80*/ 	.word	0xffffffff


	//   ....[210]....
        /*1f84*/ 	.word	0xffffffff


	//   ....[211]....
        /*1f88*/ 	.word	0xffffffff


	//   ....[212]....
        /*1f8c*/ 	.word	0xffffffff


	//   ....[213]....
        /*1f90*/ 	.word	0xffffffff


	//   ....[214]....
        /*1f94*/ 	.word	0xffffffff


	//   ....[215]....
        /*1f98*/ 	.word	0xffffffff


	//   ....[216]....
        /*1f9c*/ 	.word	0xffffffff


	//   ....[217]....
        /*1fa0*/ 	.word	0xffffffff


	//   ....[218]....
        /*1fa4*/ 	.word	0xffffffff


	//   ....[219]....
        /*1fa8*/ 	.word	0xffffffff


	//   ....[220]....
        /*1fac*/ 	.word	0xffffffff


	//   ....[221]....
        /*1fb0*/ 	.word	0xffffffff


	//   ....[222]....
        /*1fb4*/ 	.word	0xffffffff


	//   ....[223]....
        /*1fb8*/ 	.word	0xffffffff


	//   ....[224]....
        /*1fbc*/ 	.word	0xffffffff


	//   ....[225]....
        /*1fc0*/ 	.word	0xffffffff


	//   ....[226]....
        /*1fc4*/ 	.word	0xffffffff


	//   ....[227]....
        /*1fc8*/ 	.word	0xffffffff


	//   ....[228]....
        /*1fcc*/ 	.word	0xffffffff


	//   ....[229]....
        /*1fd0*/ 	.word	0xffffffff


	//   ....[230]....
        /*1fd4*/ 	.word	0xffffffff


	//   ....[231]....
        /*1fd8*/ 	.word	0xffffffff


	//   ....[232]....
        /*1fdc*/ 	.word	0xffffffff


	//   ....[233]....
        /*1fe0*/ 	.word	0xffffffff


	//   ....[234]....
        /*1fe4*/ 	.word	0xffffffff


	//   ....[235]....
        /*1fe8*/ 	.word	0xffffffff


	//   ....[236]....
        /*1fec*/ 	.word	0xffffffff


	//   ....[237]....
        /*1ff0*/ 	.word	0xffffffff


	//   ....[238]....
        /*1ff4*/ 	.word	0xffffffff


	//   ....[239]....
        /*1ff8*/ 	.word	0xffffffff


	//   ....[240]....
        /*1ffc*/ 	.word	0xffffffff


	//   ....[241]....
        /*2000*/ 	.word	0xffffffff


	//   ....[242]....
        /*2004*/ 	.word	0xffffffff


	//   ....[243]....
        /*2008*/ 	.word	0xffffffff


	//   ....[244]....
        /*200c*/ 	.word	0xffffffff


	//   ....[245]....
        /*2010*/ 	.word	0xffffffff


	//   ....[246]....
        /*2014*/ 	.word	0xffffffff


	//   ....[247]....
        /*2018*/ 	.word	0xffffffff


	//   ....[248]....
        /*201c*/ 	.word	0xffffffff


	//   ....[249]....
        /*2020*/ 	.word	0xffffffff


	//   ....[250]....
        /*2024*/ 	.word	0xffffffff


	//   ....[251]....
        /*2028*/ 	.word	0xffffffff


	//   ....[252]....
        /*202c*/ 	.word	0xffffffff


	//   ....[253]....
        /*2030*/ 	.word	0xffffffff


	//   ....[254]....
        /*2034*/ 	.word	0xffffffff


	//   ....[255]....
        /*2038*/ 	.word	0xffffffff


	//   ....[0]....
        /*203c*/ 	.word	0xffffffff


	//   ....[1]....
        /*2040*/ 	.word	0xffffffff


	//   ....[2]....
        /*2044*/ 	.word	0xffffffff


	//   ....[3]....
        /*2048*/ 	.word	0xffffffff


	//   ....[4]....
        /*204c*/ 	.word	0xffffffff


	//   ....[5]....
        /*2050*/ 	.word	0xffffffff


	//   ....[6]....
        /*2054*/ 	.word	0xffffffff


	//   ....[7]....
        /*2058*/ 	.word	0xffffffff


	//   ....[8]....
        /*205c*/ 	.word	0xffffffff


	//   ....[9]....
        /*2060*/ 	.word	0xffffffff


	//   ....[10]....
        /*2064*/ 	.word	0xffffffff


	//   ....[11]....
        /*2068*/ 	.word	0xffffffff


	//   ....[12]....
        /*206c*/ 	.word	0xffffffff


	//   ....[13]....
        /*2070*/ 	.word	0xffffffff


	//   ....[14]....
        /*2074*/ 	.word	0xffffffff


	//   ....[15]....
        /*2078*/ 	.word	0xffffffff


	//   ....[16]....
        /*207c*/ 	.word	0xffffffff


	//   ....[17]....
        /*2080*/ 	.word	0xffffffff


	//   ....[18]....
        /*2084*/ 	.word	0xffffffff


	//   ....[19]....
        /*2088*/ 	.word	0xffffffff


	//   ....[20]....
        /*208c*/ 	.word	0xffffffff


	//   ....[21]....
        /*2090*/ 	.word	0xffffffff


	//   ....[22]....
        /*2094*/ 	.word	0xffffffff


	//   ....[23]....
        /*2098*/ 	.word	0xffffffff


	//   ....[24]....
        /*209c*/ 	.word	0xffffffff


	//   ....[25]....
        /*20a0*/ 	.word	0xffffffff


	//   ....[26]....
        /*20a4*/ 	.word	0xffffffff


	//   ....[27]....
        /*20a8*/ 	.word	0xffffffff


	//   ....[28]....
        /*20ac*/ 	.word	0xffffffff


	//   ....[29]....
        /*20b0*/ 	.word	0xffffffff


	//   ....[30]....
        /*20b4*/ 	.word	0xffffffff


	//   ....[31]....
        /*20b8*/ 	.word	0xffffffff


	//   ....[32]....
        /*20bc*/ 	.word	0xffffffff


	//   ....[33]....
        /*20c0*/ 	.word	0xffffffff


	//   ....[34]....
        /*20c4*/ 	.word	0xffffffff


	//   ....[35]....
        /*20c8*/ 	.word	0xffffffff


	//   ....[36]....
        /*20cc*/ 	.word	0xffffffff


	//   ....[37]....
        /*20d0*/ 	.word	0xffffffff


	//   ....[38]....
        /*20d4*/ 	.word	0xffffffff


	//   ....[39]....
        /*20d8*/ 	.word	0xffffffff


	//   ....[40]....
        /*20dc*/ 	.word	0xffffffff


	//   ....[41]....
        /*20e0*/ 	.word	0xffffffff


	//   ....[42]....
        /*20e4*/ 	.word	0xffffffff


	//   ....[43]....
        /*20e8*/ 	.word	0xffffffff


	//   ....[44]....
        /*20ec*/ 	.word	0xffffffff


	//   ....[45]....
        /*20f0*/ 	.word	0xffffffff


	//   ....[46]....
        /*20f4*/ 	.word	0xffffffff


	//   ....[47]....
        /*20f8*/ 	.word	0xffffffff


	//   ....[48]....
        /*20fc*/ 	.word	0xffffffff


	//   ....[49]....
        /*2100*/ 	.word	0xffffffff


	//   ....[50]....
        /*2104*/ 	.word	0xffffffff


	//   ....[51]....
        /*2108*/ 	.word	0xffffffff


	//   ....[52]....
        /*210c*/ 	.word	0xffffffff


	//   ....[53]....
        /*2110*/ 	.word	0xffffffff


	//   ....[54]....
        /*2114*/ 	.word	0xffffffff


	//   ....[55]....
        /*2118*/ 	.word	0xffffffff


	//   ....[56]....
        /*211c*/ 	.word	0xffffffff


	//   ....[57]....
        /*2120*/ 	.word	0xffffffff


	//   ....[58]....
        /*2124*/ 	.word	0xffffffff


	//   ....[59]....
        /*2128*/ 	.word	0xffffffff


	//   ....[60]....
        /*212c*/ 	.word	0xffffffff


	//   ....[61]....
        /*2130*/ 	.word	0xffffffff


	//   ....[62]....
        /*2134*/ 	.word	0xffffffff


	//   ....[63]....
        /*2138*/ 	.word	0xffffffff


	//   ....[64]....
        /*213c*/ 	.word	0xffffffff


	//   ....[65]....
        /*2140*/ 	.word	0xffffffff


	//   ....[66]....
        /*2144*/ 	.word	0xffffffff


	//   ....[67]....
        /*2148*/ 	.word	0xffffffff


	//   ....[68]....
        /*214c*/ 	.word	0xffffffff


	//   ....[69]....
        /*2150*/ 	.word	0xffffffff


	//   ....[70]....
        /*2154*/ 	.word	0xffffffff


	//   ....[71]....
        /*2158*/ 	.word	0xffffffff


	//   ....[72]....
        /*215c*/ 	.word	0xffffffff


	//   ....[73]....
        /*2160*/ 	.word	0xffffffff


	//   ....[74]....
        /*2164*/ 	.word	0xffffffff


	//   ....[75]....
        /*2168*/ 	.word	0xffffffff


	//   ....[76]....
        /*216c*/ 	.word	0xffffffff


	//   ....[77]....
        /*2170*/ 	.word	0xffffffff


	//   ....[78]....
        /*2174*/ 	.word	0xffffffff


	//   ....[79]....
        /*2178*/ 	.word	0xffffffff


	//   ....[80]....
        /*217c*/ 	.word	0xffffffff


	//   ....[81]....
        /*2180*/ 	.word	0xffffffff


	//   ....[82]....
        /*2184*/ 	.word	0xffffffff


	//   ....[83]....
        /*2188*/ 	.word	0xffffffff


	//   ....[84]....
        /*218c*/ 	.word	0xffffffff


	//   ....[85]....
        /*2190*/ 	.word	0xffffffff


	//   ....[86]....
        /*2194*/ 	.word	0xffffffff


	//   ....[87]....
        /*2198*/ 	.word	0xffffffff


	//   ....[88]....
        /*219c*/ 	.word	0xffffffff


	//   ....[89]....
        /*21a0*/ 	.word	0xffffffff


	//   ....[90]....
        /*21a4*/ 	.word	0xffffffff


	//   ....[91]....
        /*21a8*/ 	.word	0xffffffff


	//   ....[92]....
        /*21ac*/ 	.word	0xffffffff


	//   ....[93]....
        /*21b0*/ 	.word	0xffffffff


	//   ....[94]....
        /*21b4*/ 	.word	0xffffffff


	//   ....[95]....
        /*21b8*/ 	.word	0xffffffff


	//   ....[96]....
        /*21bc*/ 	.word	0xffffffff


	//   ....[97]....
        /*21c0*/ 	.word	0xffffffff


	//   ....[98]....
        /*21c4*/ 	.word	0xffffffff


	//   ....[99]....
        /*21c8*/ 	.word	0xffffffff


	//   ....[100]....
        /*21cc*/ 	.word	0xffffffff


	//   ....[101]....
        /*21d0*/ 	.word	0xffffffff


	//   ....[102]....
        /*21d4*/ 	.word	0xffffffff


	//   ....[103]....
        /*21d8*/ 	.word	0xffffffff


	//   ....[104]....
        /*21dc*/ 	.word	0xffffffff


	//   ....[105]....
        /*21e0*/ 	.word	0xffffffff


	//   ....[106]....
        /*21e4*/ 	.word	0xffffffff


	//   ....[107]....
        /*21e8*/ 	.word	0xffffffff


	//   ....[108]....
        /*21ec*/ 	.word	0xffffffff


	//   ....[109]....
        /*21f0*/ 	.word	0xffffffff


	//   ....[110]....
        /*21f4*/ 	.word	0xffffffff


	//   ....[111]....
        /*21f8*/ 	.word	0xffffffff


	//   ....[112]....
        /*21fc*/ 	.word	0xffffffff


	//   ....[113]....
        /*2200*/ 	.word	0xffffffff


	//   ....[114]....
        /*2204*/ 	.word	0xffffffff


	//   ....[115]....
        /*2208*/ 	.word	0xffffffff


	//   ....[116]....
        /*220c*/ 	.word	0xffffffff


	//   ....[117]....
        /*2210*/ 	.word	0xffffffff


	//   ....[118]....
        /*2214*/ 	.word	0xffffffff


	//   ....[119]....
        /*2218*/ 	.word	0xffffffff


	//   ....[120]....
        /*221c*/ 	.word	0xffffffff


	//   ....[121]....
        /*2220*/ 	.word	0xffffffff


	//   ....[122]....
        /*2224*/ 	.word	0xffffffff


	//   ....[123]....
        /*2228*/ 	.word	0xffffffff


	//   ....[124]....
        /*222c*/ 	.word	0xffffffff


	//   ....[125]....
        /*2230*/ 	.word	0xffffffff


	//   ....[126]....
        /*2234*/ 	.word	0xffffffff


	//   ....[127]....
        /*2238*/ 	.word	0xffffffff


	//   ....[128]....
        /*223c*/ 	.word	0xffffffff


	//   ....[129]....
        /*2240*/ 	.word	0xffffffff


	//   ....[130]....
        /*2244*/ 	.word	0xffffffff


	//   ....[131]....
        /*2248*/ 	.word	0xffffffff


	//   ....[132]....
        /*224c*/ 	.word	0xffffffff


	//   ....[133]....
        /*2250*/ 	.word	0xffffffff


	//   ....[134]....
        /*2254*/ 	.word	0xffffffff


	//   ....[135]....
        /*2258*/ 	.word	0xffffffff


	//   ....[136]....
        /*225c*/ 	.word	0xffffffff


	//   ....[137]....
        /*2260*/ 	.word	0xffffffff


	//   ....[138]....
        /*2264*/ 	.word	0xffffffff


	//   ....[139]....
        /*2268*/ 	.word	0xffffffff


	//   ....[140]....
        /*226c*/ 	.word	0xffffffff


	//   ....[141]....
        /*2270*/ 	.word	0xffffffff


	//   ....[142]....
        /*2274*/ 	.word	0xffffffff


	//   ....[143]....
        /*2278*/ 	.word	0xffffffff


	//   ....[144]....
        /*227c*/ 	.word	0xffffffff


	//   ....[145]....
        /*2280*/ 	.word	0xffffffff


	//   ....[146]....
        /*2284*/ 	.word	0xffffffff


	//   ....[147]....
        /*2288*/ 	.word	0xffffffff


	//   ....[148]....
        /*228c*/ 	.word	0xffffffff


	//   ....[149]....
        /*2290*/ 	.word	0xffffffff


	//   ....[150]....
        /*2294*/ 	.word	0xffffffff


	//   ....[151]....
        /*2298*/ 	.word	0xffffffff


	//   ....[152]....
        /*229c*/ 	.word	0xffffffff


	//   ....[153]....
        /*22a0*/ 	.word	0xffffffff


	//   ....[154]....
        /*22a4*/ 	.word	0xffffffff


	//   ....[155]....
        /*22a8*/ 	.word	0xffffffff


	//   ....[156]....
        /*22ac*/ 	.word	0xffffffff


	//   ....[157]....
        /*22b0*/ 	.word	0xffffffff


	//   ....[158]....
        /*22b4*/ 	.word	0xffffffff


	//   ....[159]....
        /*22b8*/ 	.word	0xffffffff


	//   ....[160]....
        /*22bc*/ 	.word	0xffffffff


	//   ....[161]....
        /*22c0*/ 	.word	0xffffffff


	//   ....[162]....
        /*22c4*/ 	.word	0xffffffff


	//   ....[163]....
        /*22c8*/ 	.word	0xffffffff


	//   ....[164]....
        /*22cc*/ 	.word	0xffffffff


	//   ....[165]....
        /*22d0*/ 	.word	0xffffffff


	//   ....[166]....
        /*22d4*/ 	.word	0xffffffff


	//   ....[167]....
        /*22d8*/ 	.word	0xffffffff


	//   ....[168]....
        /*22dc*/ 	.word	0xffffffff


	//   ....[169]....
        /*22e0*/ 	.word	0xffffffff


	//   ....[170]....
        /*22e4*/ 	.word	0xffffffff


	//   ....[171]....
        /*22e8*/ 	.word	0xffffffff


	//   ....[172]....
        /*22ec*/ 	.word	0xffffffff


	//   ....[173]....
        /*22f0*/ 	.word	0xffffffff


	//   ....[174]....
        /*22f4*/ 	.word	0xffffffff


	//   ....[175]....
        /*22f8*/ 	.word	0xffffffff


	//   ....[176]....
        /*22fc*/ 	.word	0xffffffff


	//   ....[177]....
        /*2300*/ 	.word	0xffffffff


	//   ....[178]....
        /*2304*/ 	.word	0xffffffff


	//   ....[179]....
        /*2308*/ 	.word	0xffffffff


	//   ....[180]....
        /*230c*/ 	.word	0xffffffff


	//   ....[181]....
        /*2310*/ 	.word	0xffffffff


	//   ....[182]....
        /*2314*/ 	.word	0xffffffff


	//   ....[183]....
        /*2318*/ 	.word	0xffffffff


	//   ....[184]....
        /*231c*/ 	.word	0xffffffff


	//   ....[185]....
        /*2320*/ 	.word	0xffffffff


	//   ....[186]....
        /*2324*/ 	.word	0xffffffff


	//   ....[187]....
        /*2328*/ 	.word	0xffffffff


	//   ....[188]....
        /*232c*/ 	.word	0xffffffff


	//   ....[189]....
        /*2330*/ 	.word	0xffffffff


	//   ....[190]....
        /*2334*/ 	.word	0xffffffff


	//   ....[191]....
        /*2338*/ 	.word	0xffffffff


	//   ....[192]....
        /*233c*/ 	.word	0xffffffff


	//   ....[193]....
        /*2340*/ 	.word	0xffffffff


	//   ....[194]....
        /*2344*/ 	.word	0xffffffff


	//   ....[195]....
        /*2348*/ 	.word	0xffffffff


	//   ....[196]....
        /*234c*/ 	.word	0xffffffff


	//   ....[197]....
        /*2350*/ 	.word	0xffffffff


	//   ....[198]....
        /*2354*/ 	.word	0xffffffff


	//   ....[199]....
        /*2358*/ 	.word	0xffffffff


	//   ....[200]....
        /*235c*/ 	.word	0xffffffff


	//   ....[201]....
        /*2360*/ 	.word	0xffffffff


	//   ....[202]....
        /*2364*/ 	.word	0xffffffff


	//   ....[203]....
        /*2368*/ 	.word	0xffffffff


	//   ....[204]....
        /*236c*/ 	.word	0xffffffff


	//   ....[205]....
        /*2370*/ 	.word	0xffffffff


	//   ....[206]....
        /*2374*/ 	.word	0xffffffff


	//   ....[207]....
        /*2378*/ 	.word	0xffffffff


	//   ....[208]....
        /*237c*/ 	.word	0xffffffff


	//   ....[209]....
        /*2380*/ 	.word	0xffffffff


	//   ....[210]....
        /*2384*/ 	.word	0xffffffff


	//   ....[211]....
        /*2388*/ 	.word	0xffffffff


	//   ....[212]....
        /*238c*/ 	.word	0xffffffff


	//   ....[213]....
        /*2390*/ 	.word	0xffffffff


	//   ....[214]....
        /*2394*/ 	.word	0xffffffff


	//   ....[215]....
        /*2398*/ 	.word	0xffffffff


	//   ....[216]....
        /*239c*/ 	.word	0xffffffff


	//   ....[217]....
        /*23a0*/ 	.word	0xffffffff


	//   ....[218]....
        /*23a4*/ 	.word	0xffffffff


	//   ....[219]....
        /*23a8*/ 	.word	0xffffffff


	//   ....[220]....
        /*23ac*/ 	.word	0xffffffff


	//   ....[221]....
        /*23b0*/ 	.word	0xffffffff


	//   ....[222]....
        /*23b4*/ 	.word	0xffffffff


	//   ....[223]....
        /*23b8*/ 	.word	0xffffffff


	//   ....[224]....
        /*23bc*/ 	.word	0xffffffff


	//   ....[225]....
        /*23c0*/ 	.word	0xffffffff


	//   ....[226]....
        /*23c4*/ 	.word	0xffffffff


	//   ....[227]....
        /*23c8*/ 	.word	0xffffffff


	//   ....[228]....
        /*23cc*/ 	.word	0xffffffff


	//   ....[229]....
        /*23d0*/ 	.word	0xffffffff


	//   ....[230]....
        /*23d4*/ 	.word	0xffffffff


	//   ....[231]....
        /*23d8*/ 	.word	0xffffffff


	//   ....[232]....
        /*23dc*/ 	.word	0xffffffff


	//   ....[233]....
        /*23e0*/ 	.word	0xffffffff


	//   ....[234]....
        /*23e4*/ 	.word	0xffffffff


	//   ....[235]....
        /*23e8*/ 	.word	0xffffffff


	//   ....[236]....
        /*23ec*/ 	.word	0xffffffff


	//   ....[237]....
        /*23f0*/ 	.word	0xffffffff


	//   ....[238]....
        /*23f4*/ 	.word	0xffffffff


	//   ....[239]....
        /*23f8*/ 	.word	0xffffffff


	//   ....[240]....
        /*23fc*/ 	.word	0xffffffff


	//   ....[241]....
        /*2400*/ 	.word	0xffffffff


	//   ....[242]....
        /*2404*/ 	.word	0xffffffff


	//   ....[243]....
        /*2408*/ 	.word	0xffffffff


	//   ....[244]....
        /*240c*/ 	.word	0xffffffff


	//   ....[245]....
        /*2410*/ 	.word	0xffffffff


	//   ....[246]....
        /*2414*/ 	.word	0xffffffff


	//   ....[247]....
        /*2418*/ 	.word	0xffffffff


	//   ....[248]....
        /*241c*/ 	.word	0xffffffff


	//   ....[249]....
        /*2420*/ 	.word	0xffffffff


	//   ....[250]....
        /*2424*/ 	.word	0xffffffff


	//   ....[251]....
        /*2428*/ 	.word	0xffffffff


	//   ....[252]....
        /*242c*/ 	.word	0xffffffff


	//   ....[253]....
        /*2430*/ 	.word	0xffffffff


	//   ....[254]....
        /*2434*/ 	.word	0xffffffff


	//   ....[255]....
        /*2438*/ 	.word	0xffffffff


	//   ....[0]....
        /*243c*/ 	.word	0xffffffff


	//   ....[1]....
        /*2440*/ 	.word	0xffffffff


	//   ....[2]....
        /*2444*/ 	.word	0xffffffff


	//   ....[3]....
        /*2448*/ 	.word	0xffffffff


	//   ....[4]....
        /*244c*/ 	.word	0xffffffff


	//   ....[5]....
        /*2450*/ 	.word	0xffffffff


	//   ....[6]....
        /*2454*/ 	.word	0xffffffff


	//   ....[7]....
        /*2458*/ 	.word	0xffffffff


	//   ....[8]....
        /*245c*/ 	.word	0xffffffff


	//   ....[9]....
        /*2460*/ 	.word	0xffffffff


	//   ....[10]....
        /*2464*/ 	.word	0xffffffff


	//   ....[11]....
        /*2468*/ 	.word	0xffffffff


	//   ....[12]....
        /*246c*/ 	.word	0xffffffff


	//   ....[13]....
        /*2470*/ 	.word	0xffffffff


	//   ....[14]....
        /*2474*/ 	.word	0xffffffff


	//   ....[15]....
        /*2478*/ 	.word	0xffffffff


	//   ....[16]....
        /*247c*/ 	.word	0xffffffff


	//   ....[17]....
        /*2480*/ 	.word	0xffffffff


	//   ....[18]....
        /*2484*/ 	.word	0xffffffff


	//   ....[19]....
        /*2488*/ 	.word	0xffffffff


	//   ....[20]....
        /*248c*/ 	.word	0xffffffff


	//   ....[21]....
        /*2490*/ 	.word	0xffffffff


	//   ....[22]....
        /*2494*/ 	.word	0xffffffff


	//   ....[23]....
        /*2498*/ 	.word	0xffffffff


	//   ....[24]....
        /*249c*/ 	.word	0xffffffff


	//   ....[25]....
        /*24a0*/ 	.word	0xffffffff


	//   ....[26]....
        /*24a4*/ 	.word	0xffffffff


	//   ....[27]....
        /*24a8*/ 	.word	0xffffffff


	//   ....[28]....
        /*24ac*/ 	.word	0xffffffff


	//   ....[29]....
        /*24b0*/ 	.word	0xffffffff


	//   ....[30]....
        /*24b4*/ 	.word	0xffffffff


	//   ....[31]....
        /*24b8*/ 	.word	0xffffffff


	//   ....[32]....
        /*24bc*/ 	.word	0xffffffff


	//   ....[33]....
        /*24c0*/ 	.word	0xffffffff


	//   ....[34]....
        /*24c4*/ 	.word	0xffffffff


	//   ....[35]....
        /*24c8*/ 	.word	0xffffffff


	//   ....[36]....
        /*24cc*/ 	.word	0xffffffff


	//   ....[37]....
        /*24d0*/ 	.word	0xffffffff


	//   ....[38]....
        /*24d4*/ 	.word	0xffffffff


	//   ....[39]....
        /*24d8*/ 	.word	0xffffffff


	//   ....[40]....
        /*24dc*/ 	.word	0xffffffff


	//   ....[41]....
        /*24e0*/ 	.word	0xffffffff


	//   ....[42]....
        /*24e4*/ 	.word	0xffffffff


	//   ....[43]....
        /*24e8*/ 	.word	0xffffffff


	//   ....[44]....
        /*24ec*/ 	.word	0xffffffff


	//   ....[45]....
        /*24f0*/ 	.word	0xffffffff


	//   ....[46]....
        /*24f4*/ 	.word	0xffffffff


	//   ....[47]....
        /*24f8*/ 	.word	0xffffffff


	//   ....[48]....
        /*24fc*/ 	.word	0xffffffff


	//   ....[49]....
        /*2500*/ 	.word	0xffffffff


	//   ....[50]....
        /*2504*/ 	.word	0xffffffff


	//   ....[51]....
        /*2508*/ 	.word	0xffffffff


	//   ....[52]....
        /*250c*/ 	.word	0xffffffff


	//   ....[53]....
        /*2510*/ 	.word	0xffffffff


	//   ....[54]....
        /*2514*/ 	.word	0xffffffff


	//   ....[55]....
        /*2518*/ 	.word	0xffffffff


	//   ....[56]....
        /*251c*/ 	.word	0xffffffff


	//   ....[57]....
        /*2520*/ 	.word	0xffffffff


	//   ....[58]....
        /*2524*/ 	.word	0xffffffff


	//   ....[59]....
        /*2528*/ 	.word	0xffffffff


	//   ....[60]....
        /*252c*/ 	.word	0xffffffff


	//   ....[61]....
        /*2530*/ 	.word	0xffffffff


	//   ....[62]....
        /*2534*/ 	.word	0xffffffff


	//   ....[63]....
        /*2538*/ 	.word	0xffffffff


	//   ....[64]....
        /*253c*/ 	.word	0xffffffff


	//   ....[65]....
        /*2540*/ 	.word	0xffffffff


	//   ....[66]....
        /*2544*/ 	.word	0xffffffff


	//   ....[67]....
        /*2548*/ 	.word	0xffffffff


	//   ....[68]....
        /*254c*/ 	.word	0xffffffff


	//   ....[69]....
        /*2550*/ 	.word	0xffffffff


	//   ....[70]....
        /*2554*/ 	.word	0xffffffff


	//   ....[71]....
        /*2558*/ 	.word	0xffffffff


	//   ....[72]....
        /*255c*/ 	.word	0xffffffff


	//   ....[73]....
        /*2560*/ 	.word	0xffffffff


	//   ....[74]....
        /*2564*/ 	.word	0xffffffff


	//   ....[75]....
        /*2568*/ 	.word	0xffffffff


	//   ....[76]....
        /*256c*/ 	.word	0xffffffff


	//   ....[77]....
        /*2570*/ 	.word	0xffffffff


	//   ....[78]....
        /*2574*/ 	.word	0xffffffff


	//   ....[79]....
        /*2578*/ 	.word	0xffffffff


	//   ....[80]....
        /*257c*/ 	.word	0xffffffff


	//   ....[81]....
        /*2580*/ 	.word	0xffffffff


	//   ....[82]....
        /*2584*/ 	.word	0xffffffff


	//   ....[83]....
        /*2588*/ 	.word	0xffffffff


	//   ....[84]....
        /*258c*/ 	.word	0xffffffff


	//   ....[85]....
        /*2590*/ 	.word	0xffffffff


	//   ....[86]....
        /*2594*/ 	.word	0xffffffff


	//   ....[87]....
        /*2598*/ 	.word	0xffffffff


	//   ....[88]....
        /*259c*/ 	.word	0xffffffff


	//   ....[89]....
        /*25a0*/ 	.word	0xffffffff


	//   ....[90]....
        /*25a4*/ 	.word	0xffffffff


	//   ....[91]....
        /*25a8*/ 	.word	0xffffffff


	//   ....[92]....
        /*25ac*/ 	.word	0xffffffff


	//   ....[93]....
        /*25b0*/ 	.word	0xffffffff


	//   ....[94]....
        /*25b4*/ 	.word	0xffffffff


	//   ....[95]....
        /*25b8*/ 	.word	0xffffffff


	//   ....[96]....
        /*25bc*/ 	.word	0xffffffff


	//   ....[97]....
        /*25c0*/ 	.word	0xffffffff


	//   ....[98]....
        /*25c4*/ 	.word	0xffffffff


	//   ....[99]....
        /*25c8*/ 	.word	0xffffffff


	//   ....[100]....
        /*25cc*/ 	.word	0xffffffff


	//   ....[101]....
        /*25d0*/ 	.word	0xffffffff


	//   ....[102]....
        /*25d4*/ 	.word	0xffffffff


	//   ....[103]....
        /*25d8*/ 	.word	0xffffffff


	//   ....[104]....
        /*25dc*/ 	.word	0xffffffff


	//   ....[105]....
        /*25e0*/ 	.word	0xffffffff


	//   ....[106]....
        /*25e4*/ 	.word	0xffffffff


	//   ....[107]....
        /*25e8*/ 	.word	0xffffffff


	//   ....[108]....
        /*25ec*/ 	.word	0xffffffff


	//   ....[109]....
        /*25f0*/ 	.word	0xffffffff


	//   ....[110]....
        /*25f4*/ 	.word	0xffffffff


	//   ....[111]....
        /*25f8*/ 	.word	0xffffffff


	//   ....[112]....
        /*25fc*/ 	.word	0xffffffff


	//   ....[113]....
        /*2600*/ 	.word	0xffffffff


	//   ....[114]....
        /*2604*/ 	.word	0xffffffff


	//   ....[115]....
        /*2608*/ 	.word	0xffffffff


	//   ....[116]....
        /*260c*/ 	.word	0xffffffff


	//   ....[117]....
        /*2610*/ 	.word	0xffffffff


	//   ....[118]....
        /*2614*/ 	.word	0xffffffff


	//   ....[119]....
        /*2618*/ 	.word	0xffffffff


	//   ....[120]....
        /*261c*/ 	.word	0xffffffff


	//   ....[121]....
        /*2620*/ 	.word	0xffffffff


	//   ....[122]....
        /*2624*/ 	.word	0xffffffff


	//   ....[123]....
        /*2628*/ 	.word	0xffffffff


	//   ....[124]....
        /*262c*/ 	.word	0xffffffff


	//   ....[125]....
        /*2630*/ 	.word	0xffffffff


	//   ....[126]....
        /*2634*/ 	.word	0xffffffff


	//   ....[127]....
        /*2638*/ 	.word	0xffffffff


	//   ....[128]....
        /*263c*/ 	.word	0xffffffff


	//   ....[129]....
        /*2640*/ 	.word	0xffffffff


	//   ....[130]....
        /*2644*/ 	.word	0xffffffff


	//   ....[131]....
        /*2648*/ 	.word	0xffffffff


	//   ....[132]....
        /*264c*/ 	.word	0xffffffff


	//   ....[133]....
        /*2650*/ 	.word	0xffffffff


	//   ....[134]....
        /*2654*/ 	.word	0xffffffff


	//   ....[135]....
        /*2658*/ 	.word	0xffffffff


	//   ....[136]....
        /*265c*/ 	.word	0xffffffff


	//   ....[137]....
        /*2660*/ 	.word	0xffffffff


	//   ....[138]....
        /*2664*/ 	.word	0xffffffff


	//   ....[139]....
        /*2668*/ 	.word	0xffffffff


	//   ....[140]....
        /*266c*/ 	.word	0xffffffff


	//   ....[141]....
        /*2670*/ 	.word	0xffffffff


	//   ....[142]....
        /*2674*/ 	.word	0xffffffff


	//   ....[143]....
        /*2678*/ 	.word	0xffffffff


	//   ....[144]....
        /*267c*/ 	.word	0xffffffff


	//   ....[145]....
        /*2680*/ 	.word	0xffffffff


	//   ....[146]....
        /*2684*/ 	.word	0xffffffff


	//   ....[147]....
        /*2688*/ 	.word	0xffffffff


	//   ....[148]....
        /*268c*/ 	.word	0xffffffff


	//   ....[149]....
        /*2690*/ 	.word	0xffffffff


	//   ....[150]....
        /*2694*/ 	.word	0xffffffff


	//   ....[151]....
        /*2698*/ 	.word	0xffffffff


	//   ....[152]....
        /*269c*/ 	.word	0xffffffff


	//   ....[153]....
        /*26a0*/ 	.word	0xffffffff


	//   ....[154]....
        /*26a4*/ 	.word	0xffffffff


	//   ....[155]....
        /*26a8*/ 	.word	0xffffffff


	//   ....[156]....
        /*26ac*/ 	.word	0xffffffff


	//   ....[157]....
        /*26b0*/ 	.word	0xffffffff


	//   ....[158]....
        /*26b4*/ 	.word	0xffffffff


	//   ....[159]....
        /*26b8*/ 	.word	0xffffffff


	//   ....[160]....
        /*26bc*/ 	.word	0xffffffff


	//   ....[161]....
        /*26c0*/ 	.word	0xffffffff


	//   ....[162]....
        /*26c4*/ 	.word	0xffffffff


	//   ....[163]....
        /*26c8*/ 	.word	0xffffffff


	//   ....[164]....
        /*26cc*/ 	.word	0xffffffff


	//   ....[165]....
        /*26d0*/ 	.word	0xffffffff


	//   ....[166]....
        /*26d4*/ 	.word	0xffffffff


	//   ....[167]....
        /*26d8*/ 	.word	0xffffffff


	//   ....[168]....
        /*26dc*/ 	.word	0xffffffff


	//   ....[169]....
        /*26e0*/ 	.word	0xffffffff


	//   ....[170]....
        /*26e4*/ 	.word	0xffffffff


	//   ....[171]....
        /*26e8*/ 	.word	0xffffffff


	//   ....[172]....
        /*26ec*/ 	.word	0xffffffff


	//   ....[173]....
        /*26f0*/ 	.word	0xffffffff


	//   ....[174]....
        /*26f4*/ 	.word	0xffffffff


	//   ....[175]....
        /*26f8*/ 	.word	0xffffffff


	//   ....[176]....
        /*26fc*/ 	.word	0xffffffff


	//   ....[177]....
        /*2700*/ 	.word	0xffffffff


	//   ....[178]....
        /*2704*/ 	.word	0xffffffff


	//   ....[179]....
        /*2708*/ 	.word	0xffffffff


	//   ....[180]....
        /*270c*/ 	.word	0xffffffff


	//   ....[181]....
        /*2710*/ 	.word	0xffffffff


	//   ....[182]....
        /*2714*/ 	.word	0xffffffff


	//   ....[183]....
        /*2718*/ 	.word	0xffffffff


	//   ....[184]....
        /*271c*/ 	.word	0xffffffff


	//   ....[185]....
        /*2720*/ 	.word	0xffffffff


	//   ....[186]....
        /*2724*/ 	.word	0xffffffff


	//   ....[187]....
        /*2728*/ 	.word	0xffffffff


	//   ....[188]....
        /*272c*/ 	.word	0xffffffff


	//   ....[189]....
        /*2730*/ 	.word	0xffffffff


	//   ....[190]....
        /*2734*/ 	.word	0xffffffff


	//   ....[191]....
        /*2738*/ 	.word	0xffffffff


	//   ....[192]....
        /*273c*/ 	.word	0xffffffff


	//   ....[193]....
        /*2740*/ 	.word	0xffffffff


	//   ....[194]....
        /*2744*/ 	.word	0xffffffff


	//   ....[195]....
        /*2748*/ 	.word	0xffffffff


	//   ....[196]....
        /*274c*/ 	.word	0xffffffff


	//   ....[197]....
        /*2750*/ 	.word	0xffffffff


	//   ....[198]....
        /*2754*/ 	.word	0xffffffff


	//   ....[199]....
        /*2758*/ 	.word	0xffffffff


	//   ....[200]....
        /*275c*/ 	.word	0xffffffff


	//   ....[201]....
        /*2760*/ 	.word	0xffffffff


	//   ....[202]....
        /*2764*/ 	.word	0xffffffff


	//   ....[203]....
        /*2768*/ 	.word	0xffffffff


	//   ....[204]....
        /*276c*/ 	.word	0xffffffff


	//   ....[205]....
        /*2770*/ 	.word	0xffffffff


	//   ....[206]....
        /*2774*/ 	.word	0xffffffff


	//   ....[207]....
        /*2778*/ 	.word	0xffffffff


	//   ....[208]....
        /*277c*/ 	.word	0xffffffff


	//   ....[209]....
        /*2780*/ 	.word	0xffffffff


	//   ....[210]....
        /*2784*/ 	.word	0xffffffff


	//   ....[211]....
        /*2788*/ 	.word	0xffffffff


	//   ....[212]....
        /*278c*/ 	.word	0xffffffff


	//   ....[213]....
        /*2790*/ 	.word	0xffffffff


	//   ....[214]....
        /*2794*/ 	.word	0xffffffff


	//   ....[215]....
        /*2798*/ 	.word	0xffffffff


	//   ....[216]....
        /*279c*/ 	.word	0xffffffff


	//   ....[217]....
        /*27a0*/ 	.word	0xffffffff


	//   ....[218]....
        /*27a4*/ 	.word	0xffffffff


	//   ....[219]....
        /*27a8*/ 	.word	0xffffffff


	//   ....[220]....
        /*27ac*/ 	.word	0xffffffff


	//   ....[221]....
        /*27b0*/ 	.word	0xffffffff


	//   ....[222]....
        /*27b4*/ 	.word	0xffffffff


	//   ....[223]....
        /*27b8*/ 	.word	0xffffffff


	//   ....[224]....
        /*27bc*/ 	.word	0xffffffff


	//   ....[225]....
        /*27c0*/ 	.word	0xffffffff


	//   ....[226]....
        /*27c4*/ 	.word	0xffffffff


	//   ....[227]....
        /*27c8*/ 	.word	0xffffffff


	//   ....[228]....
        /*27cc*/ 	.word	0xffffffff


	//   ....[229]....
        /*27d0*/ 	.word	0xffffffff


	//   ....[230]....
        /*27d4*/ 	.word	0xffffffff


	//   ....[231]....
        /*27d8*/ 	.word	0xffffffff


	//   ....[232]....
        /*27dc*/ 	.word	0xffffffff


	//   ....[233]....
        /*27e0*/ 	.word	0xffffffff


	//   ....[234]....
        /*27e4*/ 	.word	0xffffffff


	//   ....[235]....
        /*27e8*/ 	.word	0xffffffff


	//   ....[236]....
        /*27ec*/ 	.word	0xffffffff


	//   ....[237]....
        /*27f0*/ 	.word	0xffffffff


	//   ....[238]....
        /*27f4*/ 	.word	0xffffffff


	//   ....[239]....
        /*27f8*/ 	.word	0xffffffff


	//   ....[240]....
        /*27fc*/ 	.word	0xffffffff


	//   ....[241]....
        /*2800*/ 	.word	0xffffffff


	//   ....[242]....
        /*2804*/ 	.word	0xffffffff


	//   ....[243]....
        /*2808*/ 	.word	0xffffffff


	//   ....[244]....
        /*280c*/ 	.word	0xffffffff


	//   ....[245]....
        /*2810*/ 	.word	0xffffffff


	//   ....[246]....
        /*2814*/ 	.word	0xffffffff


	//   ....[247]....
        /*2818*/ 	.word	0xffffffff


	//   ....[248]....
        /*281c*/ 	.word	0xffffffff


	//   ....[249]....
        /*2820*/ 	.word	0xffffffff


	//   ....[250]....
        /*2824*/ 	.word	0xffffffff


	//   ....[251]....
        /*2828*/ 	.word	0xffffffff


	//   ....[252]....
        /*282c*/ 	.word	0xffffffff


	//   ....[253]....
        /*2830*/ 	.word	0xffffffff


	//   ....[254]....
        /*2834*/ 	.word	0xffffffff


	//   ....[255]....
        /*2838*/ 	.word	0xffffffff


	//   ....[0]....
        /*283c*/ 	.word	0xffffffff


	//   ....[1]....
        /*2840*/ 	.word	0xffffffff


	//   ....[2]....
        /*2844*/ 	.word	0xffffffff


	//   ....[3]....
        /*2848*/ 	.word	0xffffffff


	//   ....[4]....
        /*284c*/ 	.word	0xffffffff


	//   ....[5]....
        /*2850*/ 	.word	0xffffffff


	//   ....[6]....
        /*2854*/ 	.word	0xffffffff


	//   ....[7]....
        /*2858*/ 	.word	0xffffffff


	//   ....[8]....
        /*285c*/ 	.word	0xffffffff


	//   ....[9]....
        /*2860*/ 	.word	0xffffffff


	//   ....[10]....
        /*2864*/ 	.word	0xffffffff


	//   ....[11]....
        /*2868*/ 	.word	0xffffffff


	//   ....[12]....
        /*286c*/ 	.word	0xffffffff


	//   ....[13]....
        /*2870*/ 	.word	0xffffffff


	//   ....[14]....
        /*2874*/ 	.word	0xffffffff


	//   ....[15]....
        /*2878*/ 	.word	0xffffffff


	//   ....[16]....
        /*287c*/ 	.word	0xffffffff


	//   ....[17]....
        /*2880*/ 	.word	0xffffffff


	//   ....[18]....
        /*2884*/ 	.word	0xffffffff


	//   ....[19]....
        /*2888*/ 	.word	0xffffffff


	//   ....[20]....
        /*288c*/ 	.word	0xffffffff


	//   ....[21]....
        /*2890*/ 	.word	0xffffffff


	//   ....[22]....
        /*2894*/ 	.word	0xffffffff


	//   ....[23]....
        /*2898*/ 	.word	0xffffffff


	//   ....[24]....
        /*289c*/ 	.word	0xffffffff


	//   ....[25]....
        /*28a0*/ 	.word	0xffffffff


	//   ....[26]....
        /*28a4*/ 	.word	0xffffffff


	//   ....[27]....
        /*28a8*/ 	.word	0xffffffff


	//   ....[28]....
        /*28ac*/ 	.word	0xffffffff


	//   ....[29]....
        /*28b0*/ 	.word	0xffffffff


	//   ....[30]....
        /*28b4*/ 	.word	0xffffffff


	//   ....[31]....
        /*28b8*/ 	.word	0xffffffff


	//   ....[32]....
        /*28bc*/ 	.word	0xffffffff


	//   ....[33]....
        /*28c0*/ 	.word	0xffffffff


	//   ....[34]....
        /*28c4*/ 	.word	0xffffffff


	//   ....[35]....
        /*28c8*/ 	.word	0xffffffff


	//   ....[36]....
        /*28cc*/ 	.word	0xffffffff


	//   ....[37]....
        /*28d0*/ 	.word	0xffffffff


	//   ....[38]....
        /*28d4*/ 	.word	0xffffffff


	//   ....[39]....
        /*28d8*/ 	.word	0xffffffff


	//   ....[40]....
        /*28dc*/ 	.word	0xffffffff


	//   ....[41]....
        /*28e0*/ 	.word	0xffffffff


	//   ....[42]....
        /*28e4*/ 	.word	0xffffffff


	//   ....[43]....
        /*28e8*/ 	.word	0xffffffff


	//   ....[44]....
        /*28ec*/ 	.word	0xffffffff


	//   ....[45]....
        /*28f0*/ 	.word	0xffffffff


	//   ....[46]....
        /*28f4*/ 	.word	0xffffffff


	//   ....[47]....
        /*28f8*/ 	.word	0xffffffff


	//   ....[48]....
        /*28fc*/ 	.word	0xffffffff


	//   ....[49]....
        /*2900*/ 	.word	0xffffffff


	//   ....[50]....
        /*2904*/ 	.word	0xffffffff


	//   ....[51]....
        /*2908*/ 	.word	0xffffffff


	//   ....[52]....
        /*290c*/ 	.word	0xffffffff


	//   ....[53]....
        /*2910*/ 	.word	0xffffffff


	//   ....[54]....
        /*2914*/ 	.word	0xffffffff


	//   ....[55]....
        /*2918*/ 	.word	0xffffffff


	//   ....[56]....
        /*291c*/ 	.word	0xffffffff


	//   ....[57]....
        /*2920*/ 	.word	0xffffffff


	//   ....[58]....
        /*2924*/ 	.word	0xffffffff


	//   ....[59]....
        /*2928*/ 	.word	0xffffffff


	//   ....[60]....
        /*292c*/ 	.word	0xffffffff


	//   ....[61]....
        /*2930*/ 	.word	0xffffffff


	//   ....[62]....
        /*2934*/ 	.word	0xffffffff


	//   ....[63]....
        /*2938*/ 	.word	0xffffffff


	//   ....[64]....
        /*293c*/ 	.word	0xffffffff


	//   ....[65]....
        /*2940*/ 	.word	0xffffffff


	//   ....[66]....
        /*2944*/ 	.word	0xffffffff


	//   ....[67]....
        /*2948*/ 	.word	0xffffffff


	//   ....[68]....
        /*294c*/ 	.word	0xffffffff


	//   ....[69]....
        /*2950*/ 	.word	0xffffffff


	//   ....[70]....
        /*2954*/ 	.word	0xffffffff


	//   ....[71]....
        /*2958*/ 	.word	0xffffffff


	//   ....[72]....
        /*295c*/ 	.word	0xffffffff


	//   ....[73]....
        /*2960*/ 	.word	0xffffffff


	//   ....[74]....
        /*2964*/ 	.word	0xffffffff


	//   ....[75]....
        /*2968*/ 	.word	0xffffffff


	//   ....[76]....
        /*296c*/ 	.word	0xffffffff


	//   ....[77]....
        /*2970*/ 	.word	0xffffffff


	//   ....[78]....
        /*2974*/ 	.word	0xffffffff


	//   ....[79]....
        /*2978*/ 	.word	0xffffffff


	//   ....[80]....
        /*297c*/ 	.word	0xffffffff


	//   ....[81]....
        /*2980*/ 	.word	0xffffffff


	//   ....[82]....
        /*2984*/ 	.word	0xffffffff


	//   ....[83]....
        /*2988*/ 	.word	0xffffffff


	//   ....[84]....
        /*298c*/ 	.word	0xffffffff


	//   ....[85]....
        /*2990*/ 	.word	0xffffffff


	//   ....[86]....
        /*2994*/ 	.word	0xffffffff


	//   ....[87]....
        /*2998*/ 	.word	0xffffffff


	//   ....[88]....
        /*299c*/ 	.word	0xffffffff


	//   ....[89]....
        /*29a0*/ 	.word	0xffffffff


	//   ....[90]....
        /*29a4*/ 	.word	0xffffffff


	//   ....[91]....
        /*29a8*/ 	.word	0xffffffff


	//   ....[92]....
        /*29ac*/ 	.word	0xffffffff


	//   ....[93]....
        /*29b0*/ 	.word	0xffffffff


	//   ....[94]....
        /*29b4*/ 	.word	0xffffffff


	//   ....[95]....
        /*29b8*/ 	.word	0xffffffff


	//   ....[96]....
        /*29bc*/ 	.word	0xffffffff


	//   ....[97]....
        /*29c0*/ 	.word	0xffffffff


	//   ....[98]....
        /*29c4*/ 	.word	0xffffffff


	//   ....[99]....
        /*29c8*/ 	.word	0xffffffff


	//   ....[100]....
        /*29cc*/ 	.word	0xffffffff


	//   ....[101]....
        /*29d0*/ 	.word	0xffffffff


	//   ....[102]....
        /*29d4*/ 	.word	0xffffffff


	//   ....[103]....
        /*29d8*/ 	.word	0xffffffff


	//   ....[104]....
        /*29dc*/ 	.word	0xffffffff


	//   ....[105]....
        /*29e0*/ 	.word	0xffffffff


	//   ....[106]....
        /*29e4*/ 	.word	0xffffffff


	//   ....[107]....
        /*29e8*/ 	.word	0xffffffff


	//   ....[108]....
        /*29ec*/ 	.word	0xffffffff


	//   ....[109]....
        /*29f0*/ 	.word	0xffffffff


	//   ....[110]....
        /*29f4*/ 	.word	0xffffffff


	//   ....[111]....
        /*29f8*/ 	.word	0xffffffff


	//   ....[112]....
        /*29fc*/ 	.word	0xffffffff


	//   ....[113]....
        /*2a00*/ 	.word	0xffffffff


	//   ....[114]....
        /*2a04*/ 	.word	0xffffffff


	//   ....[115]....
        /*2a08*/ 	.word	0xffffffff


	//   ....[116]....
        /*2a0c*/ 	.word	0xffffffff


	//   ....[117]....
        /*2a10*/ 	.word	0xffffffff


	//   ....[118]....
        /*2a14*/ 	.word	0xffffffff


	//   ....[119]....
        /*2a18*/ 	.word	0xffffffff


	//   ....[120]....
        /*2a1c*/ 	.word	0xffffffff


	//   ....[121]....
        /*2a20*/ 	.word	0xffffffff


	//   ....[122]....
        /*2a24*/ 	.word	0xffffffff


	//   ....[123]....
        /*2a28*/ 	.word	0xffffffff


	//   ....[124]....
        /*2a2c*/ 	.word	0xffffffff


	//   ....[125]....
        /*2a30*/ 	.word	0xffffffff


	//   ....[126]....
        /*2a34*/ 	.word	0xffffffff


	//   ....[127]....
        /*2a38*/ 	.word	0xffffffff


	//   ....[128]....
        /*2a3c*/ 	.word	0xffffffff


	//   ....[129]....
        /*2a40*/ 	.word	0xffffffff


	//   ....[130]....
        /*2a44*/ 	.word	0xffffffff


	//   ....[131]....
        /*2a48*/ 	.word	0xffffffff


	//   ....[132]....
        /*2a4c*/ 	.word	0xffffffff


	//   ....[133]....
        /*2a50*/ 	.word	0xffffffff


	//   ....[134]....
        /*2a54*/ 	.word	0xffffffff


	//   ....[135]....
        /*2a58*/ 	.word	0xffffffff


	//   ....[136]....
        /*2a5c*/ 	.word	0xffffffff


	//   ....[137]....
        /*2a60*/ 	.word	0xffffffff


	//   ....[138]....
        /*2a64*/ 	.word	0xffffffff


	//   ....[139]....
        /*2a68*/ 	.word	0xffffffff


	//   ....[140]....
        /*2a6c*/ 	.word	0xffffffff


	//   ....[141]....
        /*2a70*/ 	.word	0xffffffff


	//   ....[142]....
        /*2a74*/ 	.word	0xffffffff


	//   ....[143]....
        /*2a78*/ 	.word	0xffffffff


	//   ....[144]....
        /*2a7c*/ 	.word	0xffffffff


	//   ....[145]....
        /*2a80*/ 	.word	0xffffffff


	//   ....[146]....
        /*2a84*/ 	.word	0xffffffff


	//   ....[147]....
        /*2a88*/ 	.word	0xffffffff


	//   ....[148]....
        /*2a8c*/ 	.word	0xffffffff


	//   ....[149]....
        /*2a90*/ 	.word	0xffffffff


	//   ....[150]....
        /*2a94*/ 	.word	0xffffffff


	//   ....[151]....
        /*2a98*/ 	.word	0xffffffff


	//   ....[152]....
        /*2a9c*/ 	.word	0xffffffff


	//   ....[153]....
        /*2aa0*/ 	.word	0xffffffff


	//   ....[154]....
        /*2aa4*/ 	.word	0xffffffff


	//   ....[155]....
        /*2aa8*/ 	.word	0xffffffff


	//   ....[156]....
        /*2aac*/ 	.word	0xffffffff


	//   ....[157]....
        /*2ab0*/ 	.word	0xffffffff


	//   ....[158]....
        /*2ab4*/ 	.word	0xffffffff


	//   ....[159]....
        /*2ab8*/ 	.word	0xffffffff


	//   ....[160]....
        /*2abc*/ 	.word	0xffffffff


	//   ....[161]....
        /*2ac0*/ 	.word	0xffffffff


	//   ....[162]....
        /*2ac4*/ 	.word	0xffffffff


	//   ....[163]....
        /*2ac8*/ 	.word	0xffffffff


	//   ....[164]....
        /*2acc*/ 	.word	0xffffffff


	//   ....[165]....
        /*2ad0*/ 	.word	0xffffffff


	//   ....[166]....
        /*2ad4*/ 	.word	0xffffffff


	//   ....[167]....
        /*2ad8*/ 	.word	0xffffffff


	//   ....[168]....
        /*2adc*/ 	.word	0xffffffff


	//   ....[169]....
        /*2ae0*/ 	.word	0xffffffff


	//   ....[170]....
        /*2ae4*/ 	.word	0xffffffff


	//   ....[171]....
        /*2ae8*/ 	.word	0xffffffff


	//   ....[172]....
        /*2aec*/ 	.word	0xffffffff


	//   ....[173]....
        /*2af0*/ 	.word	0xffffffff


	//   ....[174]....
        /*2af4*/ 	.word	0xffffffff


	//   ....[175]....
        /*2af8*/ 	.word	0xffffffff


	//   ....[176]....
        /*2afc*/ 	.word	0xffffffff


	//   ....[177]....
        /*2b00*/ 	.word	0xffffffff


	//   ....[178]....
        /*2b04*/ 	.word	0xffffffff


	//   ....[179]....
        /*2b08*/ 	.word	0xffffffff


	//   ....[180]....
        /*2b0c*/ 	.word	0xffffffff


	//   ....[181]....
        /*2b10*/ 	.word	0xffffffff


	//   ....[182]....
        /*2b14*/ 	.word	0xffffffff


	//   ....[183]....
        /*2b18*/ 	.word	0xffffffff


	//   ....[184]....
        /*2b1c*/ 	.word	0xffffffff


	//   ....[185]....
        /*2b20*/ 	.word	0xffffffff


	//   ....[186]....
        /*2b24*/ 	.word	0xffffffff


	//   ....[187]....
        /*2b28*/ 	.word	0xffffffff


	//   ....[188]....
        /*2b2c*/ 	.word	0xffffffff


	//   ....[189]....
        /*2b30*/ 	.word	0xffffffff


	//   ....[190]....
        /*2b34*/ 	.word	0xffffffff


	//   ....[191]....
        /*2b38*/ 	.word	0xffffffff


	//   ....[192]....
        /*2b3c*/ 	.word	0xffffffff


	//   ....[193]....
        /*2b40*/ 	.word	0xffffffff


	//   ....[194]....
        /*2b44*/ 	.word	0xffffffff


	//   ....[195]....
        /*2b48*/ 	.word	0xffffffff


	//   ....[196]....
        /*2b4c*/ 	.word	0xffffffff


	//   ....[197]....
        /*2b50*/ 	.word	0xffffffff


	//   ....[198]....
        /*2b54*/ 	.word	0xffffffff


	//   ....[199]....
        /*2b58*/ 	.word	0xffffffff


	//   ....[200]....
        /*2b5c*/ 	.word	0xffffffff


	//   ....[201]....
        /*2b60*/ 	.word	0xffffffff


	//   ....[202]....
        /*2b64*/ 	.word	0xffffffff


	//   ....[203]....
        /*2b68*/ 	.word	0xffffffff


	//   ....[204]....
        /*2b6c*/ 	.word	0xffffffff


	//   ....[205]....
        /*2b70*/ 	.word	0xffffffff


	//   ....[206]....
        /*2b74*/ 	.word	0xffffffff


	//   ....[207]....
        /*2b78*/ 	.word	0xffffffff


	//   ....[208]....
        /*2b7c*/ 	.word	0xffffffff


	//   ....[209]....
        /*2b80*/ 	.word	0xffffffff


	//   ....[210]....
        /*2b84*/ 	.word	0xffffffff


	//   ....[211]....
        /*2b88*/ 	.word	0xffffffff


	//   ....[212]....
        /*2b8c*/ 	.word	0xffffffff


	//   ....[213]....
        /*2b90*/ 	.word	0xffffffff


	//   ....[214]....
        /*2b94*/ 	.word	0xffffffff


	//   ....[215]....
        /*2b98*/ 	.word	0xffffffff


	//   ....[216]....
        /*2b9c*/ 	.word	0xffffffff


	//   ....[217]....
        /*2ba0*/ 	.word	0xffffffff


	//   ....[218]....
        /*2ba4*/ 	.word	0xffffffff


	//   ....[219]....
        /*2ba8*/ 	.word	0xffffffff


	//   ....[220]....
        /*2bac*/ 	.word	0xffffffff


	//   ....[221]....
        /*2bb0*/ 	.word	0xffffffff


	//   ....[222]....
        /*2bb4*/ 	.word	0xffffffff


	//   ....[223]....
        /*2bb8*/ 	.word	0xffffffff


	//   ....[224]....
        /*2bbc*/ 	.word	0xffffffff


	//   ....[225]....
        /*2bc0*/ 	.word	0xffffffff


	//   ....[226]....
        /*2bc4*/ 	.word	0xffffffff


	//   ....[227]....
        /*2bc8*/ 	.word	0xffffffff


	//   ....[228]....
        /*2bcc*/ 	.word	0xffffffff


	//   ....[229]....
        /*2bd0*/ 	.word	0xffffffff


	//   ....[230]....
        /*2bd4*/ 	.word	0xffffffff


	//   ....[231]....
        /*2bd8*/ 	.word	0xffffffff


	//   ....[232]....
        /*2bdc*/ 	.word	0xffffffff


	//   ....[233]....
        /*2be0*/ 	.word	0xffffffff


	//   ....[234]....
        /*2be4*/ 	.word	0xffffffff


	//   ....[235]....
        /*2be8*/ 	.word	0xffffffff


	//   ....[236]....
        /*2bec*/ 	.word	0xffffffff


	//   ....[237]....
        /*2bf0*/ 	.word	0xffffffff


	//   ....[238]....
        /*2bf4*/ 	.word	0xffffffff


	//   ....[239]....
        /*2bf8*/ 	.word	0xffffffff


	//   ....[240]....
        /*2bfc*/ 	.word	0xffffffff


	//   ....[241]....
        /*2c00*/ 	.word	0xffffffff


	//   ....[242]....
        /*2c04*/ 	.word	0xffffffff


	//   ....[243]....
        /*2c08*/ 	.word	0xffffffff


	//   ....[244]....
        /*2c0c*/ 	.word	0xffffffff


	//   ....[245]....
        /*2c10*/ 	.word	0xffffffff


	//   ....[246]....
        /*2c14*/ 	.word	0xffffffff


	//   ....[247]....
        /*2c18*/ 	.word	0xffffffff


	//   ....[248]....
        /*2c1c*/ 	.word	0xffffffff


	//   ....[249]....
        /*2c20*/ 	.word	0xffffffff


	//   ....[250]....
        /*2c24*/ 	.word	0xffffffff


	//   ....[251]....
        /*2c28*/ 	.word	0xffffffff


	//   ....[252]....
        /*2c2c*/ 	.word	0xffffffff


	//   ....[253]....
        /*2c30*/ 	.word	0xffffffff


	//   ....[254]....
        /*2c34*/ 	.word	0xffffffff


	//   ....[255]....
        /*2c38*/ 	.word	0xffffffff


	//   ....[0]....
        /*2c3c*/ 	.word	0xffffffff


	//   ....[1]....
        /*2c40*/ 	.word	0xffffffff


	//   ....[2]....
        /*2c44*/ 	.word	0xffffffff


	//   ....[3]....
        /*2c48*/ 	.word	0xffffffff


	//   ....[4]....
        /*2c4c*/ 	.word	0xffffffff


	//   ....[5]....
        /*2c50*/ 	.word	0xffffffff


	//   ....[6]....
        /*2c54*/ 	.word	0xffffffff


	//   ....[7]....
        /*2c58*/ 	.word	0xffffffff


	//   ....[8]....
        /*2c5c*/ 	.word	0xffffffff


	//   ....[9]....
        /*2c60*/ 	.word	0xffffffff


	//   ....[10]....
        /*2c64*/ 	.word	0xffffffff


	//   ....[11]....
        /*2c68*/ 	.word	0xffffffff


	//   ....[12]....
        /*2c6c*/ 	.word	0xffffffff


	//   ....[13]....
        /*2c70*/ 	.word	0xffffffff


	//   ....[14]....
        /*2c74*/ 	.word	0xffffffff


	//   ....[15]....
        /*2c78*/ 	.word	0xffffffff


	//   ....[16]....
        /*2c7c*/ 	.word	0xffffffff


	//   ....[17]....
        /*2c80*/ 	.word	0xffffffff


	//   ....[18]....
        /*2c84*/ 	.word	0xffffffff


	//   ....[19]....
        /*2c88*/ 	.word	0xffffffff


	//   ....[20]....
        /*2c8c*/ 	.word	0xffffffff


	//   ....[21]....
        /*2c90*/ 	.word	0xffffffff


	//   ....[22]....
        /*2c94*/ 	.word	0xffffffff


	//   ....[23]....
        /*2c98*/ 	.word	0xffffffff


	//   ....[24]....
        /*2c9c*/ 	.word	0xffffffff


	//   ....[25]....
        /*2ca0*/ 	.word	0xffffffff


	//   ....[26]....
        /*2ca4*/ 	.word	0xffffffff


	//   ....[27]....
        /*2ca8*/ 	.word	0xffffffff


	//   ....[28]....
        /*2cac*/ 	.word	0xffffffff


	//   ....[29]....
        /*2cb0*/ 	.word	0xffffffff


	//   ....[30]....
        /*2cb4*/ 	.word	0xffffffff


	//   ....[31]....
        /*2cb8*/ 	.word	0xffffffff


	//   ....[32]....
        /*2cbc*/ 	.word	0xffffffff


	//   ....[33]....
        /*2cc0*/ 	.word	0xffffffff


	//   ....[34]....
        /*2cc4*/ 	.word	0xffffffff


	//   ....[35]....
        /*2cc8*/ 	.word	0xffffffff


	//   ....[36]....
        /*2ccc*/ 	.word	0xffffffff


	//   ....[37]....
        /*2cd0*/ 	.word	0xffffffff


	//   ....[38]....
        /*2cd4*/ 	.word	0xffffffff


	//   ....[39]....
        /*2cd8*/ 	.word	0xffffffff


	//   ....[40]....
        /*2cdc*/ 	.word	0xffffffff


	//   ....[41]....
        /*2ce0*/ 	.word	0xffffffff


	//   ....[42]....
        /*2ce4*/ 	.word	0xffffffff


	//   ....[43]....
        /*2ce8*/ 	.word	0xffffffff


	//   ....[44]....
        /*2cec*/ 	.word	0xffffffff


	//   ....[45]....
        /*2cf0*/ 	.word	0xffffffff


	//   ....[46]....
        /*2cf4*/ 	.word	0xffffffff


	//   ....[47]....
        /*2cf8*/ 	.word	0xffffffff


	//   ....[48]....
        /*2cfc*/ 	.word	0xffffffff


	//   ....[49]....
        /*2d00*/ 	.word	0xffffffff


	//   ....[50]....
        /*2d04*/ 	.word	0xffffffff


	//   ....[51]....
        /*2d08*/ 	.word	0xffffffff


	//   ....[52]....
        /*2d0c*/ 	.word	0xffffffff


	//   ....[53]....
        /*2d10*/ 	.word	0xffffffff


	//   ....[54]....
        /*2d14*/ 	.word	0xffffffff


	//   ....[55]....
        /*2d18*/ 	.word	0xffffffff


	//   ....[56]....
        /*2d1c*/ 	.word	0xffffffff


	//   ....[57]....
        /*2d20*/ 	.word	0xffffffff


	//   ....[58]....
        /*2d24*/ 	.word	0xffffffff


	//   ....[59]....
        /*2d28*/ 	.word	0xffffffff


	//   ....[60]....
        /*2d2c*/ 	.word	0xffffffff


	//   ....[61]....
        /*2d30*/ 	.word	0xffffffff


	//   ....[62]....
        /*2d34*/ 	.word	0xffffffff


	//   ....[63]....
        /*2d38*/ 	.word	0xffffffff


	//   ....[64]....
        /*2d3c*/ 	.word	0xffffffff


	//   ....[65]....
        /*2d40*/ 	.word	0xffffffff


	//   ....[66]....
        /*2d44*/ 	.word	0xffffffff


	//   ....[67]....
        /*2d48*/ 	.word	0xffffffff


	//   ....[68]....
        /*2d4c*/ 	.word	0xffffffff


	//   ....[69]....
        /*2d50*/ 	.word	0xffffffff


	//   ....[70]....
        /*2d54*/ 	.word	0xffffffff


	//   ....[71]....
        /*2d58*/ 	.word	0xffffffff


	//   ....[72]....
        /*2d5c*/ 	.word	0xffffffff


	//   ....[73]....
        /*2d60*/ 	.word	0xffffffff


	//   ....[74]....
        /*2d64*/ 	.word	0xffffffff


	//   ....[75]....
        /*2d68*/ 	.word	0xffffffff


	//   ....[76]....
        /*2d6c*/ 	.word	0xffffffff


	//   ....[77]....
        /*2d70*/ 	.word	0xffffffff


	//   ....[78]....
        /*2d74*/ 	.word	0xffffffff


	//   ....[79]....
        /*2d78*/ 	.word	0xffffffff


	//   ....[80]....
        /*2d7c*/ 	.word	0xffffffff


	//   ....[81]....
        /*2d80*/ 	.word	0xffffffff


	//   ....[82]....
        /*2d84*/ 	.word	0xffffffff


	//   ....[83]....
        /*2d88*/ 	.word	0xffffffff


	//   ....[84]....
        /*2d8c*/ 	.word	0xffffffff


	//   ....[85]....
        /*2d90*/ 	.word	0xffffffff


	//   ....[86]....
        /*2d94*/ 	.word	0xffffffff


	//   ....[87]....
        /*2d98*/ 	.word	0xffffffff


	//   ....[88]....
        /*2d9c*/ 	.word	0xffffffff


	//   ....[89]....
        /*2da0*/ 	.word	0xffffffff


	//   ....[90]....
        /*2da4*/ 	.word	0xffffffff


	//   ....[91]....
        /*2da8*/ 	.word	0xffffffff


	//   ....[92]....
        /*2dac*/ 	.word	0xffffffff


	//   ....[93]....
        /*2db0*/ 	.word	0xffffffff


	//   ....[94]....
        /*2db4*/ 	.word	0xffffffff


	//   ....[95]....
        /*2db8*/ 	.word	0xffffffff


	//   ....[96]....
        /*2dbc*/ 	.word	0xffffffff


	//   ....[97]....
        /*2dc0*/ 	.word	0xffffffff


	//   ....[98]....
        /*2dc4*/ 	.word	0xffffffff


	//   ....[99]....
        /*2dc8*/ 	.word	0xffffffff


	//   ....[100]....
        /*2dcc*/ 	.word	0xffffffff


	//   ....[101]....
        /*2dd0*/ 	.word	0xffffffff


	//   ....[102]....
        /*2dd4*/ 	.word	0xffffffff


	//   ....[103]....
        /*2dd8*/ 	.word	0xffffffff


	//   ....[104]....
        /*2ddc*/ 	.word	0xffffffff


	//   ....[105]....
        /*2de0*/ 	.word	0xffffffff


	//   ....[106]....
        /*2de4*/ 	.word	0xffffffff


	//   ....[107]....
        /*2de8*/ 	.word	0xffffffff


	//   ....[108]....
        /*2dec*/ 	.word	0xffffffff


	//   ....[109]....
        /*2df0*/ 	.word	0xffffffff


	//   ....[110]....
        /*2df4*/ 	.word	0xffffffff


	//   ....[111]....
        /*2df8*/ 	.word	0xffffffff


	//   ....[112]....
        /*2dfc*/ 	.word	0xffffffff


	//   ....[113]....
        /*2e00*/ 	.word	0xffffffff


	//   ....[114]....
        /*2e04*/ 	.word	0xffffffff


	//   ....[115]....
        /*2e08*/ 	.word	0xffffffff


	//   ....[116]....
        /*2e0c*/ 	.word	0xffffffff


	//   ....[117]....
        /*2e10*/ 	.word	0xffffffff


	//   ....[118]....
        /*2e14*/ 	.word	0xffffffff


	//   ....[119]....
        /*2e18*/ 	.word	0xffffffff


	//   ....[120]....
        /*2e1c*/ 	.word	0xffffffff


	//   ....[121]....
        /*2e20*/ 	.word	0xffffffff


	//   ....[122]....
        /*2e24*/ 	.word	0xffffffff


	//   ....[123]....
        /*2e28*/ 	.word	0xffffffff


	//   ....[124]....
        /*2e2c*/ 	.word	0xffffffff


	//   ....[125]....
        /*2e30*/ 	.word	0xffffffff


	//   ....[126]....
        /*2e34*/ 	.word	0xffffffff


	//   ....[127]....
        /*2e38*/ 	.word	0xffffffff


	//   ....[128]....
        /*2e3c*/ 	.word	0xffffffff


	//   ....[129]....
        /*2e40*/ 	.word	0xffffffff


	//   ....[130]....
        /*2e44*/ 	.word	0xffffffff


	//   ....[131]....
        /*2e48*/ 	.word	0xffffffff


	//   ....[132]....
        /*2e4c*/ 	.word	0xffffffff


	//   ....[133]....
        /*2e50*/ 	.word	0xffffffff


	//   ....[134]....
        /*2e54*/ 	.word	0xffffffff


	//   ....[135]....
        /*2e58*/ 	.word	0xffffffff


	//   ....[136]....
        /*2e5c*/ 	.word	0xffffffff


	//   ....[137]....
        /*2e60*/ 	.word	0xffffffff


	//   ....[138]....
        /*2e64*/ 	.word	0xffffffff


	//   ....[139]....
        /*2e68*/ 	.word	0xffffffff


	//   ....[140]....
        /*2e6c*/ 	.word	0xffffffff


	//   ....[141]....
        /*2e70*/ 	.word	0xffffffff


	//   ....[142]....
        /*2e74*/ 	.word	0xffffffff


	//   ....[143]....
        /*2e78*/ 	.word	0xffffffff


	//   ....[144]....
        /*2e7c*/ 	.word	0xffffffff


	//   ....[145]....
        /*2e80*/ 	.word	0xffffffff


	//   ....[146]....
        /*2e84*/ 	.word	0xffffffff


	//   ....[147]....
        /*2e88*/ 	.word	0xffffffff


	//   ....[148]....
        /*2e8c*/ 	.word	0xffffffff


	//   ....[149]....
        /*2e90*/ 	.word	0xffffffff


	//   ....[150]....
        /*2e94*/ 	.word	0xffffffff


	//   ....[151]....
        /*2e98*/ 	.word	0xffffffff


	//   ....[152]....
        /*2e9c*/ 	.word	0xffffffff


	//   ....[153]....
        /*2ea0*/ 	.word	0xffffffff


	//   ....[154]....
        /*2ea4*/ 	.word	0xffffffff


	//   ....[155]....
        /*2ea8*/ 	.word	0xffffffff


	//   ....[156]....
        /*2eac*/ 	.word	0xffffffff


	//   ....[157]....
        /*2eb0*/ 	.word	0xffffffff


	//   ....[158]....
        /*2eb4*/ 	.word	0xffffffff


	//   ....[159]....
        /*2eb8*/ 	.word	0xffffffff


	//   ....[160]....
        /*2ebc*/ 	.word	0xffffffff


	//   ....[161]....
        /*2ec0*/ 	.word	0xffffffff


	//   ....[162]....
        /*2ec4*/ 	.word	0xffffffff


	//   ....[163]....
        /*2ec8*/ 	.word	0xffffffff


	//   ....[164]....
        /*2ecc*/ 	.word	0xffffffff


	//   ....[165]....
        /*2ed0*/ 	.word	0xffffffff


	//   ....[166]....
        /*2ed4*/ 	.word	0xffffffff


	//   ....[167]....
        /*2ed8*/ 	.word	0xffffffff


	//   ....[168]....
        /*2edc*/ 	.word	0xffffffff


	//   ....[169]....
        /*2ee0*/ 	.word	0xffffffff


	//   ....[170]....
        /*2ee4*/ 	.word	0xffffffff


	//   ....[171]....
        /*2ee8*/ 	.word	0xffffffff


	//   ....[172]....
        /*2eec*/ 	.word	0xffffffff


	//   ....[173]....
        /*2ef0*/ 	.word	0xffffffff


	//   ....[174]....
        /*2ef4*/ 	.word	0xffffffff


	//   ....[175]....
        /*2ef8*/ 	.word	0xffffffff


	//   ....[176]....
        /*2efc*/ 	.word	0xffffffff


	//   ....[177]....
        /*2f00*/ 	.word	0xffffffff


	//   ....[178]....
        /*2f04*/ 	.word	0xffffffff


	//   ....[179]....
        /*2f08*/ 	.word	0xffffffff


	//   ....[180]....
        /*2f0c*/ 	.word	0xffffffff


	//   ....[181]....
        /*2f10*/ 	.word	0xffffffff


	//   ....[182]....
        /*2f14*/ 	.word	0xffffffff


	//   ....[183]....
        /*2f18*/ 	.word	0xffffffff


	//   ....[184]....
        /*2f1c*/ 	.word	0xffffffff


	//   ....[185]....
        /*2f20*/ 	.word	0xffffffff


	//   ....[186]....
        /*2f24*/ 	.word	0xffffffff


	//   ....[187]....
        /*2f28*/ 	.word	0xffffffff


	//   ....[188]....
        /*2f2c*/ 	.word	0xffffffff


	//   ....[189]....
        /*2f30*/ 	.word	0xffffffff


	//   ....[190]....
        /*2f34*/ 	.word	0xffffffff


	//   ....[191]....
        /*2f38*/ 	.word	0xffffffff


	//   ....[192]....
        /*2f3c*/ 	.word	0xffffffff


	//   ....[193]....
        /*2f40*/ 	.word	0xffffffff


	//   ....[194]....
        /*2f44*/ 	.word	0xffffffff


	//   ....[195]....
        /*2f48*/ 	.word	0xffffffff


	//   ....[196]....
        /*2f4c*/ 	.word	0xffffffff


	//   ....[197]....
        /*2f50*/ 	.word	0xffffffff


	//   ....[198]....
        /*2f54*/ 	.word	0xffffffff


	//   ....[199]....
        /*2f58*/ 	.word	0xffffffff


	//   ....[200]....
        /*2f5c*/ 	.word	0xffffffff


	//   ....[201]....
        /*2f60*/ 	.word	0xffffffff


	//   ....[202]....
        /*2f64*/ 	.word	0xffffffff


	//   ....[203]....
        /*2f68*/ 	.word	0xffffffff


	//   ....[204]....
        /*2f6c*/ 	.word	0xffffffff


	//   ....[205]....
        /*2f70*/ 	.word	0xffffffff


	//   ....[206]....
        /*2f74*/ 	.word	0xffffffff


	//   ....[207]....
        /*2f78*/ 	.word	0xffffffff


	//   ....[208]....
        /*2f7c*/ 	.word	0xffffffff


	//   ....[209]....
        /*2f80*/ 	.word	0xffffffff


	//   ....[210]....
        /*2f84*/ 	.word	0xffffffff


	//   ....[211]....
        /*2f88*/ 	.word	0xffffffff


	//   ....[212]....
        /*2f8c*/ 	.word	0xffffffff


	//   ....[213]....
        /*2f90*/ 	.word	0xffffffff


	//   ....[214]....
        /*2f94*/ 	.word	0xffffffff


	//   ....[215]....
        /*2f98*/ 	.word	0xffffffff


	//   ....[216]....
        /*2f9c*/ 	.word	0xffffffff


	//   ....[217]....
        /*2fa0*/ 	.word	0xffffffff


	//   ....[218]....
        /*2fa4*/ 	.word	0xffffffff


	//   ....[219]....
        /*2fa8*/ 	.word	0xffffffff


	//   ....[220]....
        /*2fac*/ 	.word	0xffffffff


	//   ....[221]....
        /*2fb0*/ 	.word	0xffffffff


	//   ....[222]....
        /*2fb4*/ 	.word	0xffffffff


	//   ....[223]....
        /*2fb8*/ 	.word	0xffffffff


	//   ....[224]....
        /*2fbc*/ 	.word	0xffffffff


	//   ....[225]....
        /*2fc0*/ 	.word	0xffffffff


	//   ....[226]....
        /*2fc4*/ 	.word	0xffffffff


	//   ....[227]....
        /*2fc8*/ 	.word	0xffffffff


	//   ....[228]....
        /*2fcc*/ 	.word	0xffffffff


	//   ....[229]....
        /*2fd0*/ 	.word	0xffffffff


	//   ....[230]....
        /*2fd4*/ 	.word	0xffffffff


	//   ....[231]....
        /*2fd8*/ 	.word	0xffffffff


	//   ....[232]....
        /*2fdc*/ 	.word	0xffffffff


	//   ....[233]....
        /*2fe0*/ 	.word	0xffffffff


	//   ....[234]....
        /*2fe4*/ 	.word	0xffffffff


	//   ....[235]....
        /*2fe8*/ 	.word	0xffffffff


	//   ....[236]....
        /*2fec*/ 	.word	0xffffffff


	//   ....[237]....
        /*2ff0*/ 	.word	0xffffffff


	//   ....[238]....
        /*2ff4*/ 	.word	0xffffffff


	//   ....[239]....
        /*2ff8*/ 	.word	0xffffffff


	//   ....[240]....
        /*2ffc*/ 	.word	0xffffffff


	//   ....[241]....
        /*3000*/ 	.word	0xffffffff


	//   ....[242]....
        /*3004*/ 	.word	0xffffffff


	//   ....[243]....
        /*3008*/ 	.word	0xffffffff


	//   ....[244]....
        /*300c*/ 	.word	0xffffffff


	//   ....[245]....
        /*3010*/ 	.word	0xffffffff


	//   ....[246]....
        /*3014*/ 	.word	0xffffffff


	//   ....[247]....
        /*3018*/ 	.word	0xffffffff


	//   ....[248]....
        /*301c*/ 	.word	0xffffffff


	//   ....[249]....
        /*3020*/ 	.word	0xffffffff


	//   ....[250]....
        /*3024*/ 	.word	0xffffffff


	//   ....[251]....
        /*3028*/ 	.word	0xffffffff


	//   ....[252]....
        /*302c*/ 	.word	0xffffffff


	//   ....[253]....
        /*3030*/ 	.word	0xffffffff


	//   ....[254]....
        /*3034*/ 	.word	0xffffffff


	//   ....[255]....
        /*3038*/ 	.word	0xffffffff


	//   ....[0]....
        /*303c*/ 	.word	0xffffffff


	//   ....[1]....
        /*3040*/ 	.word	0xffffffff


	//   ....[2]....
        /*3044*/ 	.word	0xffffffff


	//   ....[3]....
        /*3048*/ 	.word	0xffffffff


	//   ....[4]....
        /*304c*/ 	.word	0xffffffff


	//   ....[5]....
        /*3050*/ 	.word	0xffffffff


	//   ....[6]....
        /*3054*/ 	.word	0xffffffff


	//   ....[7]....
        /*3058*/ 	.word	0xffffffff


	//   ....[8]....
        /*305c*/ 	.word	0xffffffff


	//   ....[9]....
        /*3060*/ 	.word	0xffffffff


	//   ....[10]....
        /*3064*/ 	.word	0xffffffff


	//   ....[11]....
        /*3068*/ 	.word	0xffffffff


	//   ....[12]....
        /*306c*/ 	.word	0xffffffff


	//   ....[13]....
        /*3070*/ 	.word	0xffffffff


	//   ....[14]....
        /*3074*/ 	.word	0xffffffff


	//   ....[15]....
        /*3078*/ 	.word	0xffffffff


	//   ....[16]....
        /*307c*/ 	.word	0xffffffff


	//   ....[17]....
        /*3080*/ 	.word	0xffffffff


	//   ....[18]....
        /*3084*/ 	.word	0xffffffff


	//   ....[19]....
        /*3088*/ 	.word	0xffffffff


	//   ....[20]....
        /*308c*/ 	.word	0xffffffff


	//   ....[21]....
        /*3090*/ 	.word	0xffffffff


	//   ....[22]....
        /*3094*/ 	.word	0xffffffff


	//   ....[23]....
        /*3098*/ 	.word	0xffffffff


	//   ....[24]....
        /*309c*/ 	.word	0xffffffff


	//   ....[25]....
        /*30a0*/ 	.word	0xffffffff


	//   ....[26]....
        /*30a4*/ 	.word	0xffffffff


	//   ....[27]....
        /*30a8*/ 	.word	0xffffffff


	//   ....[28]....
        /*30ac*/ 	.word	0xffffffff


	//   ....[29]....
        /*30b0*/ 	.word	0xffffffff


	//   ....[30]....
        /*30b4*/ 	.word	0xffffffff


	//   ....[31]....
        /*30b8*/ 	.word	0xffffffff


	//   ....[32]....
        /*30bc*/ 	.word	0xffffffff


	//   ....[33]....
        /*30c0*/ 	.word	0xffffffff


	//   ....[34]....
        /*30c4*/ 	.word	0xffffffff


	//   ....[35]....
        /*30c8*/ 	.word	0xffffffff


	//   ....[36]....
        /*30cc*/ 	.word	0xffffffff


	//   ....[37]....
        /*30d0*/ 	.word	0xffffffff


	//   ....[38]....
        /*30d4*/ 	.word	0xffffffff


	//   ....[39]....
        /*30d8*/ 	.word	0xffffffff


	//   ....[40]....
        /*30dc*/ 	.word	0xffffffff


	//   ....[41]....
        /*30e0*/ 	.word	0xffffffff


	//   ....[42]....
        /*30e4*/ 	.word	0xffffffff


	//   ....[43]....
        /*30e8*/ 	.word	0xffffffff


	//   ....[44]....
        /*30ec*/ 	.word	0xffffffff


	//   ....[45]....
        /*30f0*/ 	.word	0xffffffff


	//   ....[46]....
        /*30f4*/ 	.word	0xffffffff


	//   ....[47]....
        /*30f8*/ 	.word	0xffffffff


	//   ....[48]....
        /*30fc*/ 	.word	0xffffffff


	//   ....[49]....
        /*3100*/ 	.word	0xffffffff


	//   ....[50]....
        /*3104*/ 	.word	0xffffffff


	//   ....[51]....
        /*3108*/ 	.word	0xffffffff


	//   ....[52]....
        /*310c*/ 	.word	0xffffffff


	//   ....[53]....
        /*3110*/ 	.word	0xffffffff


	//   ....[54]....
        /*3114*/ 	.word	0xffffffff


	//   ....[55]....
        /*3118*/ 	.word	0xffffffff


	//   ....[56]....
        /*311c*/ 	.word	0xffffffff


	//   ....[57]....
        /*3120*/ 	.word	0xffffffff


	//   ....[58]....
        /*3124*/ 	.word	0xffffffff


	//   ....[59]....
        /*3128*/ 	.word	0xffffffff


	//   ....[60]....
        /*312c*/ 	.word	0xffffffff


	//   ....[61]....
        /*3130*/ 	.word	0xffffffff


	//   ....[62]....
        /*3134*/ 	.word	0xffffffff


	//   ....[63]....
        /*3138*/ 	.word	0xffffffff


	//   ....[64]....
        /*313c*/ 	.word	0xffffffff


	//   ....[65]....
        /*3140*/ 	.word	0xffffffff


	//   ....[66]....
        /*3144*/ 	.word	0xffffffff


	//   ....[67]....
        /*3148*/ 	.word	0xffffffff


	//   ....[68]....
        /*314c*/ 	.word	0xffffffff


	//   ....[69]....
        /*3150*/ 	.word	0xffffffff


	//   ....[70]....
        /*3154*/ 	.word	0xffffffff


	//   ....[71]....
        /*3158*/ 	.word	0xffffffff


	//   ....[72]....
        /*315c*/ 	.word	0xffffffff


	//   ....[73]....
        /*3160*/ 	.word	0xffffffff


	//   ....[74]....
        /*3164*/ 	.word	0xffffffff


	//   ....[75]....
        /*3168*/ 	.word	0xffffffff


	//   ....[76]....
        /*316c*/ 	.word	0xffffffff


	//   ....[77]....
        /*3170*/ 	.word	0xffffffff


	//   ....[78]....
        /*3174*/ 	.word	0xffffffff


	//   ....[79]....
        /*3178*/ 	.word	0xffffffff


	//   ....[80]....
        /*317c*/ 	.word	0xffffffff


	//   ....[81]....
        /*3180*/ 	.word	0xffffffff


	//   ....[82]....
        /*3184*/ 	.word	0xffffffff


	//   ....[83]....
        /*3188*/ 	.word	0xffffffff


	//   ....[84]....
        /*318c*/ 	.word	0xffffffff


	//   ....[85]....
        /*3190*/ 	.word	0xffffffff


	//   ....[86]....
        /*3194*/ 	.word	0xffffffff


	//   ....[87]....
        /*3198*/ 	.word	0xffffffff


	//   ....[88]....
        /*319c*/ 	.word	0xffffffff


	//   ....[89]....
        /*31a0*/ 	.word	0xffffffff


	//   ....[90]....
        /*31a4*/ 	.word	0xffffffff


	//   ....[91]....
        /*31a8*/ 	.word	0xffffffff


	//   ....[92]....
        /*31ac*/ 	.word	0xffffffff


	//   ....[93]....
        /*31b0*/ 	.word	0xffffffff


	//   ....[94]....
        /*31b4*/ 	.word	0xffffffff


	//   ....[95]....
        /*31b8*/ 	.word	0xffffffff


	//   ....[96]....
        /*31bc*/ 	.word	0xffffffff


	//   ....[97]....
        /*31c0*/ 	.word	0xffffffff


	//   ....[98]....
        /*31c4*/ 	.word	0xffffffff


	//   ....[99]....
        /*31c8*/ 	.word	0xffffffff


	//   ....[100]....
        /*31cc*/ 	.word	0xffffffff


	//   ....[101]....
        /*31d0*/ 	.word	0xffffffff


	//   ....[102]....
        /*31d4*/ 	.word	0xffffffff


	//   ....[103]....
        /*31d8*/ 	.word	0xffffffff


	//   ....[104]....
        /*31dc*/ 	.word	0xffffffff


	//   ....[105]....
        /*31e0*/ 	.word	0xffffffff


	//   ....[106]....
        /*31e4*/ 	.word	0xffffffff


	//   ....[107]....
        /*31e8*/ 	.word	0xffffffff


	//   ....[108]....
        /*31ec*/ 	.word	0xffffffff


	//   ....[109]....
        /*31f0*/ 	.word	0xffffffff


	//   ....[110]....
        /*31f4*/ 	.word	0xffffffff


	//   ....[111]....
        /*31f8*/ 	.word	0xffffffff


	//   ....[112]....
        /*31fc*/ 	.word	0xffffffff


	//   ....[113]....
        /*3200*/ 	.word	0xffffffff


	//   ....[114]....
        /*3204*/ 	.word	0xffffffff


	//   ....[115]....
        /*3208*/ 	.word	0xffffffff


	//   ....[116]....
        /*320c*/ 	.word	0xffffffff


	//   ....[117]....
        /*3210*/ 	.word	0xffffffff


	//   ....[118]....
        /*3214*/ 	.word	0xffffffff


	//   ....[119]....
        /*3218*/ 	.word	0xffffffff


	//   ....[120]....
        /*321c*/ 	.word	0xffffffff


	//   ....[121]....
        /*3220*/ 	.word	0xffffffff


	//   ....[122]....
        /*3224*/ 	.word	0xffffffff


	//   ....[123]....
        /*3228*/ 	.word	0xffffffff


	//   ....[124]....
        /*322c*/ 	.word	0xffffffff


	//   ....[125]....
        /*3230*/ 	.word	0xffffffff


	//   ....[126]....
        /*3234*/ 	.word	0xffffffff


	//   ....[127]....
        /*3238*/ 	.word	0xffffffff


	//   ....[128]....
        /*323c*/ 	.word	0xffffffff


	//   ....[129]....
        /*3240*/ 	.word	0xffffffff


	//   ....[130]....
        /*3244*/ 	.word	0xffffffff


	//   ....[131]....
        /*3248*/ 	.word	0xffffffff


	//   ....[132]....
        /*324c*/ 	.word	0xffffffff


	//   ....[133]....
        /*3250*/ 	.word	0xffffffff


	//   ....[134]....
        /*3254*/ 	.word	0xffffffff


	//   ....[135]....
        /*3258*/ 	.word	0xffffffff


	//   ....[136]....
        /*325c*/ 	.word	0xffffffff


	//   ....[137]....
        /*3260*/ 	.word	0xffffffff


	//   ....[138]....
        /*3264*/ 	.word	0xffffffff


	//   ....[139]....
        /*3268*/ 	.word	0xffffffff


	//   ....[140]....
        /*326c*/ 	.word	0xffffffff


	//   ....[141]....
        /*3270*/ 	.word	0xffffffff


	//   ....[142]....
        /*3274*/ 	.word	0xffffffff


	//   ....[143]....
        /*3278*/ 	.word	0xffffffff


	//   ....[144]....
        /*327c*/ 	.word	0xffffffff


	//   ....[145]....
        /*3280*/ 	.word	0xffffffff


	//   ....[146]....
        /*3284*/ 	.word	0xffffffff


	//   ....[147]....
        /*3288*/ 	.word	0xffffffff


	//   ....[148]....
        /*328c*/ 	.word	0xffffffff


	//   ....[149]....
        /*3290*/ 	.word	0xffffffff


	//   ....[150]....
        /*3294*/ 	.word	0xffffffff


	//   ....[151]....
        /*3298*/ 	.word	0xffffffff


	//   ....[152]....
        /*329c*/ 	.word	0xffffffff


	//   ....[153]....
        /*32a0*/ 	.word	0xffffffff


	//   ....[154]....
        /*32a4*/ 	.word	0xffffffff


	//   ....[155]....
        /*32a8*/ 	.word	0xffffffff


	//   ....[156]....
        /*32ac*/ 	.word	0xffffffff


	//   ....[157]....
        /*32b0*/ 	.word	0xffffffff


	//   ....[158]....
        /*32b4*/ 	.word	0xffffffff


	//   ....[159]....
        /*32b8*/ 	.word	0xffffffff


	//   ....[160]....
        /*32bc*/ 	.word	0xffffffff


	//   ....[161]....
        /*32c0*/ 	.word	0xffffffff


	//   ....[162]....
        /*32c4*/ 	.word	0xffffffff


	//   ....[163]....
        /*32c8*/ 	.word	0xffffffff


	//   ....[164]....
        /*32cc*/ 	.word	0xffffffff


	//   ....[165]....
        /*32d0*/ 	.word	0xffffffff


	//   ....[166]....
        /*32d4*/ 	.word	0xffffffff


	//   ....[167]....
        /*32d8*/ 	.word	0xffffffff


	//   ....[168]....
        /*32dc*/ 	.word	0xffffffff


	//   ....[169]....
        /*32e0*/ 	.word	0xffffffff


	//   ....[170]....
        /*32e4*/ 	.word	0xffffffff


	//   ....[171]....
        /*32e8*/ 	.word	0xffffffff


	//   ....[172]....
        /*32ec*/ 	.word	0xffffffff


	//   ....[173]....
        /*32f0*/ 	.word	0xffffffff


	//   ....[174]....
        /*32f4*/ 	.word	0xffffffff


	//   ....[175]....
        /*32f8*/ 	.word	0xffffffff


	//   ....[176]....
        /*32fc*/ 	.word	0xffffffff


	//   ....[177]....
        /*3300*/ 	.word	0xffffffff


	//   ....[178]....
        /*3304*/ 	.word	0xffffffff


	//   ....[179]....
        /*3308*/ 	.word	0xffffffff


	//   ....[180]....
        /*330c*/ 	.word	0xffffffff


	//   ....[181]....
        /*3310*/ 	.word	0xffffffff


	//   ....[182]....
        /*3314*/ 	.word	0xffffffff


	//   ....[183]....
        /*3318*/ 	.word	0xffffffff


	//   ....[184]....
        /*331c*/ 	.word	0xffffffff


	//   ....[185]....
        /*3320*/ 	.word	0xffffffff


	//   ....[186]....
        /*3324*/ 	.word	0xffffffff


	//   ....[187]....
        /*3328*/ 	.word	0xffffffff


	//   ....[188]....
        /*332c*/ 	.word	0xffffffff


	//   ....[189]....
        /*3330*/ 	.word	0xffffffff


	//   ....[190]....
        /*3334*/ 	.word	0xffffffff


	//   ....[191]....
        /*3338*/ 	.word	0xffffffff


	//   ....[192]....
        /*333c*/ 	.word	0xffffffff


	//   ....[193]....
        /*3340*/ 	.word	0xffffffff


	//   ....[194]....
        /*3344*/ 	.word	0xffffffff


	//   ....[195]....
        /*3348*/ 	.word	0xffffffff


	//   ....[196]....
        /*334c*/ 	.word	0xffffffff


	//   ....[197]....
        /*3350*/ 	.word	0xffffffff


	//   ....[198]....
        /*3354*/ 	.word	0xffffffff


	//   ....[199]....
        /*3358*/ 	.word	0xffffffff


	//   ....[200]....
        /*335c*/ 	.word	0xffffffff


	//   ....[201]....
        /*3360*/ 	.word	0xffffffff


	//   ....[202]....
        /*3364*/ 	.word	0xffffffff


	//   ....[203]....
        /*3368*/ 	.word	0xffffffff


	//   ....[204]....
        /*336c*/ 	.word	0xffffffff


	//   ....[205]....
        /*3370*/ 	.word	0xffffffff


	//   ....[206]....
        /*3374*/ 	.word	0xffffffff


	//   ....[207]....
        /*3378*/ 	.word	0xffffffff


	//   ....[208]....
        /*337c*/ 	.word	0xffffffff


	//   ....[209]....
        /*3380*/ 	.word	0xffffffff


	//   ....[210]....
        /*3384*/ 	.word	0xffffffff


	//   ....[211]....
        /*3388*/ 	.word	0xffffffff


	//   ....[212]....
        /*338c*/ 	.word	0xffffffff


	//   ....[213]....
        /*3390*/ 	.word	0xffffffff


	//   ....[214]....
        /*3394*/ 	.word	0xffffffff


	//   ....[215]....
        /*3398*/ 	.word	0xffffffff


	//   ....[216]....
        /*339c*/ 	.word	0xffffffff


	//   ....[217]....
        /*33a0*/ 	.word	0xffffffff


	//   ....[218]....
        /*33a4*/ 	.word	0xffffffff


	//   ....[219]....
        /*33a8*/ 	.word	0xffffffff


	//   ....[220]....
        /*33ac*/ 	.word	0xffffffff


	//   ....[221]....
        /*33b0*/ 	.word	0xffffffff


	//   ....[222]....
        /*33b4*/ 	.word	0xffffffff


	//   ....[223]....
        /*33b8*/ 	.word	0xffffffff


	//   ....[224]....
        /*33bc*/ 	.word	0xffffffff


	//   ....[225]....
        /*33c0*/ 	.word	0xffffffff


	//   ....[226]....
        /*33c4*/ 	.word	0xffffffff


	//   ....[227]....
        /*33c8*/ 	.word	0xffffffff


	//   ....[228]....
        /*33cc*/ 	.word	0xffffffff


	//   ....[229]....
        /*33d0*/ 	.word	0xffffffff


	//   ....[230]....
        /*33d4*/ 	.word	0xffffffff


	//   ....[231]....
        /*33d8*/ 	.word	0xffffffff


	//   ....[232]....
        /*33dc*/ 	.word	0xffffffff


	//   ....[233]....
        /*33e0*/ 	.word	0xffffffff


	//   ....[234]....
        /*33e4*/ 	.word	0xffffffff


	//   ....[235]....
        /*33e8*/ 	.word	0xffffffff


	//   ....[236]....
        /*33ec*/ 	.word	0xffffffff


	//   ....[237]....
        /*33f0*/ 	.word	0xffffffff


	//   ....[238]....
        /*33f4*/ 	.word	0xffffffff


	//   ....[239]....
        /*33f8*/ 	.word	0xffffffff


	//   ....[240]....
        /*33fc*/ 	.word	0xffffffff


	//   ....[241]....
        /*3400*/ 	.word	0xffffffff


	//   ....[242]....
        /*3404*/ 	.word	0xffffffff


	//   ....[243]....
        /*3408*/ 	.word	0xffffffff


	//   ....[244]....
        /*340c*/ 	.word	0xffffffff


	//   ....[245]....
        /*3410*/ 	.word	0xffffffff


	//   ....[246]....
        /*3414*/ 	.word	0xffffffff


	//   ....[247]....
        /*3418*/ 	.word	0xffffffff


	//   ....[248]....
        /*341c*/ 	.word	0xffffffff


	//   ....[249]....
        /*3420*/ 	.word	0xffffffff


	//   ....[250]....
        /*3424*/ 	.word	0xffffffff


	//   ....[251]....
        /*3428*/ 	.word	0xffffffff


	//   ....[252]....
        /*342c*/ 	.word	0xffffffff


	//   ....[253]....
        /*3430*/ 	.word	0xffffffff


	//   ....[254]....
        /*3434*/ 	.word	0xffffffff


	//   ....[255]....
        /*3438*/ 	.word	0xffffffff


	//   ....[0]....
        /*343c*/ 	.word	0xffffffff


	//   ....[1]....
        /*3440*/ 	.word	0xffffffff


	//   ....[2]....
        /*3444*/ 	.word	0xffffffff


	//   ....[3]....
        /*3448*/ 	.word	0xffffffff


	//   ....[4]....
        /*344c*/ 	.word	0xffffffff


	//   ....[5]....
        /*3450*/ 	.word	0xffffffff


	//   ....[6]....
        /*3454*/ 	.word	0xffffffff


	//   ....[7]....
        /*3458*/ 	.word	0xffffffff


	//   ....[8]....
        /*345c*/ 	.word	0xffffffff


	//   ....[9]....
        /*3460*/ 	.word	0xffffffff


	//   ....[10]....
        /*3464*/ 	.word	0xffffffff


	//   ....[11]....
        /*3468*/ 	.word	0xffffffff


	//   ....[12]....
        /*346c*/ 	.word	0xffffffff


	//   ....[13]....
        /*3470*/ 	.word	0xffffffff


	//   ....[14]....
        /*3474*/ 	.word	0xffffffff


	//   ....[15]....
        /*3478*/ 	.word	0xffffffff


	//   ....[16]....
        /*347c*/ 	.word	0xffffffff


	//   ....[17]....
        /*3480*/ 	.word	0xffffffff


	//   ....[18]....
        /*3484*/ 	.word	0xffffffff


	//   ....[19]....
        /*3488*/ 	.word	0xffffffff


	//   ....[20]....
        /*348c*/ 	.word	0xffffffff


	//   ....[21]....
        /*3490*/ 	.word	0xffffffff


	//   ....[22]....
        /*3494*/ 	.word	0xffffffff


	//   ....[23]....
        /*3498*/ 	.word	0xffffffff


	//   ....[24]....
        /*349c*/ 	.word	0xffffffff


	//   ....[25]....
        /*34a0*/ 	.word	0xffffffff


	//   ....[26]....
        /*34a4*/ 	.word	0xffffffff


	//   ....[27]....
        /*34a8*/ 	.word	0xffffffff


	//   ....[28]....
        /*34ac*/ 	.word	0xffffffff


	//   ....[29]....
        /*34b0*/ 	.word	0xffffffff


	//   ....[30]....
        /*34b4*/ 	.word	0xffffffff


	//   ....[31]....
        /*34b8*/ 	.word	0xffffffff


	//   ....[32]....
        /*34bc*/ 	.word	0xffffffff


	//   ....[33]....
        /*34c0*/ 	.word	0xffffffff


	//   ....[34]....
        /*34c4*/ 	.word	0xffffffff


	//   ....[35]....
        /*34c8*/ 	.word	0xffffffff


	//   ....[36]....
        /*34cc*/ 	.word	0xffffffff


	//   ....[37]....
        /*34d0*/ 	.word	0xffffffff


	//   ....[38]....
        /*34d4*/ 	.word	0xffffffff


	//   ....[39]....
        /*34d8*/ 	.word	0xffffffff


	//   ....[40]....
        /*34dc*/ 	.word	0xffffffff


	//   ....[41]....
        /*34e0*/ 	.word	0xffffffff


	//   ....[42]....
        /*34e4*/ 	.word	0xffffffff


	//   ....[43]....
        /*34e8*/ 	.word	0xffffffff


	//   ....[44]....
        /*34ec*/ 	.word	0xffffffff


	//   ....[45]....
        /*34f0*/ 	.word	0xffffffff


	//   ....[46]....
        /*34f4*/ 	.word	0xffffffff


	//   ....[47]....
        /*34f8*/ 	.word	0xffffffff


	//   ....[48]....
        /*34fc*/ 	.word	0xffffffff


	//   ....[49]....
        /*3500*/ 	.word	0xffffffff


	//   ....[50]....
        /*3504*/ 	.word	0xffffffff


	//   ....[51]....
        /*3508*/ 	.word	0xffffffff


	//   ....[52]....
        /*350c*/ 	.word	0xffffffff


	//   ....[53]....
        /*3510*/ 	.word	0xffffffff


	//   ....[54]....
        /*3514*/ 	.word	0xffffffff


	//   ....[55]....
        /*3518*/ 	.word	0xffffffff


	//   ....[56]....
        /*351c*/ 	.word	0xffffffff


	//   ....[57]....
        /*3520*/ 	.word	0xffffffff


	//   ....[58]....
        /*3524*/ 	.word	0xffffffff


	//   ....[59]....
        /*3528*/ 	.word	0xffffffff


	//   ....[60]....
        /*352c*/ 	.word	0xffffffff


	//   ....[61]....
        /*3530*/ 	.word	0xffffffff


	//   ....[62]....
        /*3534*/ 	.word	0xffffffff


	//   ....[63]....
        /*3538*/ 	.word	0xffffffff


	//   ....[64]....
        /*353c*/ 	.word	0xffffffff


	//   ....[65]....
        /*3540*/ 	.word	0xffffffff


	//   ....[66]....
        /*3544*/ 	.word	0xffffffff


	//   ....[67]....
        /*3548*/ 	.word	0xffffffff


	//   ....[68]....
        /*354c*/ 	.word	0xffffffff


	//   ....[69]....
        /*3550*/ 	.word	0xffffffff


	//   ....[70]....
        /*3554*/ 	.word	0xffffffff


	//   ....[71]....
        /*3558*/ 	.word	0xffffffff


	//   ....[72]....
        /*355c*/ 	.word	0xffffffff


	//   ....[73]....
        /*3560*/ 	.word	0xffffffff


	//   ....[74]....
        /*3564*/ 	.word	0xffffffff


	//   ....[75]....
        /*3568*/ 	.word	0xffffffff


	//   ....[76]....
        /*356c*/ 	.word	0xffffffff


	//   ....[77]....
        /*3570*/ 	.word	0xffffffff


	//   ....[78]....
        /*3574*/ 	.word	0xffffffff


	//   ....[79]....
        /*3578*/ 	.word	0xffffffff


	//   ....[80]....
        /*357c*/ 	.word	0xffffffff


	//   ....[81]....
        /*3580*/ 	.word	0xffffffff


	//   ....[82]....
        /*3584*/ 	.word	0xffffffff


	//   ....[83]....
        /*3588*/ 	.word	0xffffffff


	//   ....[84]....
        /*358c*/ 	.word	0xffffffff


	//   ....[85]....
        /*3590*/ 	.word	0xffffffff


	//   ....[86]....
        /*3594*/ 	.word	0xffffffff


	//   ....[87]....
        /*3598*/ 	.word	0xffffffff


	//   ....[88]....
        /*359c*/ 	.word	0xffffffff


	//   ....[89]....
        /*35a0*/ 	.word	0xffffffff


	//   ....[90]....
        /*35a4*/ 	.word	0xffffffff


	//   ....[91]....
        /*35a8*/ 	.word	0xffffffff


	//   ....[92]....
        /*35ac*/ 	.word	0xffffffff


	//   ....[93]....
        /*35b0*/ 	.word	0xffffffff


	//   ....[94]....
        /*35b4*/ 	.word	0xffffffff


	//   ....[95]....
        /*35b8*/ 	.word	0xffffffff


	//   ....[96]....
        /*35bc*/ 	.word	0xffffffff


	//   ....[97]....
        /*35c0*/ 	.word	0xffffffff


	//   ....[98]....
        /*35c4*/ 	.word	0xffffffff


	//   ....[99]....
        /*35c8*/ 	.word	0xffffffff


	//   ....[100]....
        /*35cc*/ 	.word	0xffffffff


	//   ....[101]....
        /*35d0*/ 	.word	0xffffffff


	//   ....[102]....
        /*35d4*/ 	.word	0xffffffff


	//   ....[103]....
        /*35d8*/ 	.word	0xffffffff


	//   ....[104]....
        /*35dc*/ 	.word	0xffffffff


	//   ....[105]....
        /*35e0*/ 	.word	0xffffffff


	//   ....[106]....
        /*35e4*/ 	.word	0xffffffff


	//   ....[107]....
        /*35e8*/ 	.word	0xffffffff


	//   ....[108]....
        /*35ec*/ 	.word	0xffffffff


	//   ....[109]....
        /*35f0*/ 	.word	0xffffffff


	//   ....[110]....
        /*35f4*/ 	.word	0xffffffff


	//   ....[111]....
        /*35f8*/ 	.word	0xffffffff


	//   ....[112]....
        /*35fc*/ 	.word	0xffffffff


	//   ....[113]....
        /*3600*/ 	.word	0xffffffff


	//   ....[114]....
        /*3604*/ 	.word	0xffffffff


	//   ....[115]....
        /*3608*/ 	.word	0xffffffff


	//   ....[116]....
        /*360c*/ 	.word	0xffffffff


	//   ....[117]....
        /*3610*/ 	.word	0xffffffff


	//   ....[118]....
        /*3614*/ 	.word	0xffffffff


	//   ....[119]....
        /*3618*/ 	.word	0xffffffff


	//   ....[120]....
        /*361c*/ 	.word	0xffffffff


	//   ....[121]....
        /*3620*/ 	.word	0xffffffff


	//   ....[122]....
        /*3624*/ 	.word	0xffffffff


	//   ....[123]....
        /*3628*/ 	.word	0xffffffff


	//   ....[124]....
        /*362c*/ 	.word	0xffffffff


	//   ....[125]....
        /*3630*/ 	.word	0xffffffff


	//   ....[126]....
        /*3634*/ 	.word	0xffffffff


	//   ....[127]....
        /*3638*/ 	.word	0xffffffff


	//   ....[128]....
        /*363c*/ 	.word	0xffffffff


	//   ....[129]....
        /*3640*/ 	.word	0xffffffff


	//   ....[130]....
        /*3644*/ 	.word	0xffffffff


	//   ....[131]....
        /*3648*/ 	.word	0xffffffff


	//   ....[132]....
        /*364c*/ 	.word	0xffffffff


	//   ....[133]....
        /*3650*/ 	.word	0xffffffff


	//   ....[134]....
        /*3654*/ 	.word	0xffffffff


	//   ....[135]....
        /*3658*/ 	.word	0xffffffff


	//   ....[136]....
        /*365c*/ 	.word	0xffffffff


	//   ....[137]....
        /*3660*/ 	.word	0xffffffff


	//   ....[138]....
        /*3664*/ 	.word	0xffffffff


	//   ....[139]....
        /*3668*/ 	.word	0xffffffff


	//   ....[140]....
        /*366c*/ 	.word	0xffffffff


	//   ....[141]....
        /*3670*/ 	.word	0xffffffff


	//   ....[142]....
        /*3674*/ 	.word	0xffffffff


	//   ....[143]....
        /*3678*/ 	.word	0xffffffff


	//   ....[144]....
        /*367c*/ 	.word	0xffffffff


	//   ....[145]....
        /*3680*/ 	.word	0xffffffff


	//   ....[146]....
        /*3684*/ 	.word	0xffffffff


	//   ....[147]....
        /*3688*/ 	.word	0xffffffff


	//   ....[148]....
        /*368c*/ 	.word	0xffffffff


	//   ....[149]....
        /*3690*/ 	.word	0xffffffff


	//   ....[150]....
        /*3694*/ 	.word	0xffffffff


	//   ....[151]....
        /*3698*/ 	.word	0xffffffff


	//   ....[152]....
        /*369c*/ 	.word	0xffffffff


	//   ....[153]....
        /*36a0*/ 	.word	0xffffffff


	//   ....[154]....
        /*36a4*/ 	.word	0xffffffff


	//   ....[155]....
        /*36a8*/ 	.word	0xffffffff


	//   ....[156]....
        /*36ac*/ 	.word	0xffffffff


	//   ....[157]....
        /*36b0*/ 	.word	0xffffffff


	//   ....[158]....
        /*36b4*/ 	.word	0xffffffff


	//   ....[159]....
        /*36b8*/ 	.word	0xffffffff


	//   ....[160]....
        /*36bc*/ 	.word	0xffffffff


	//   ....[161]....
        /*36c0*/ 	.word	0xffffffff


	//   ....[162]....
        /*36c4*/ 	.word	0xffffffff


	//   ....[163]....
        /*36c8*/ 	.word	0xffffffff


	//   ....[164]....
        /*36cc*/ 	.word	0xffffffff


	//   ....[165]....
        /*36d0*/ 	.word	0xffffffff


	//   ....[166]....
        /*36d4*/ 	.word	0xffffffff


	//   ....[167]....
        /*36d8*/ 	.word	0xffffffff


	//   ....[168]....
        /*36dc*/ 	.word	0xffffffff


	//   ....[169]....
        /*36e0*/ 	.word	0xffffffff


	//   ....[170]....
        /*36e4*/ 	.word	0xffffffff


	//   ....[171]....
        /*36e8*/ 	.word	0xffffffff


	//   ....[172]....
        /*36ec*/ 	.word	0xffffffff


	//   ....[173]....
        /*36f0*/ 	.word	0xffffffff


	//   ....[174]....
        /*36f4*/ 	.word	0xffffffff


	//   ....[175]....
        /*36f8*/ 	.word	0xffffffff


	//   ....[176]....
        /*36fc*/ 	.word	0xffffffff


	//   ....[177]....
        /*3700*/ 	.word	0xffffffff


	//   ....[178]....
        /*3704*/ 	.word	0xffffffff


	//   ....[179]....
        /*3708*/ 	.word	0xffffffff


	//   ....[180]....
        /*370c*/ 	.word	0xffffffff


	//   ....[181]....
        /*3710*/ 	.word	0xffffffff


	//   ....[182]....
        /*3714*/ 	.word	0xffffffff


	//   ....[183]....
        /*3718*/ 	.word	0xffffffff


	//   ....[184]....
        /*371c*/ 	.word	0xffffffff


	//   ....[185]....
        /*3720*/ 	.word	0xffffffff


	//   ....[186]....
        /*3724*/ 	.word	0xffffffff


	//   ....[187]....
        /*3728*/ 	.word	0xffffffff


	//   ....[188]....
        /*372c*/ 	.word	0xffffffff


	//   ....[189]....
        /*3730*/ 	.word	0xffffffff


	//   ....[190]....
        /*3734*/ 	.word	0xffffffff


	//   ....[191]....
        /*3738*/ 	.word	0xffffffff


	//   ....[192]....
        /*373c*/ 	.word	0xffffffff


	//   ....[193]....
        /*3740*/ 	.word	0xffffffff


	//   ....[194]....
        /*3744*/ 	.word	0xffffffff


	//   ....[195]....
        /*3748*/ 	.word	0xffffffff


	//   ....[196]....
        /*374c*/ 	.word	0xffffffff


	//   ....[197]....
        /*3750*/ 	.word	0xffffffff


	//   ....[198]....
        /*3754*/ 	.word	0xffffffff


	//   ....[199]....
        /*3758*/ 	.word	0xffffffff


	//   ....[200]....
        /*375c*/ 	.word	0xffffffff


	//   ....[201]....
        /*3760*/ 	.word	0xffffffff


	//   ....[202]....
        /*3764*/ 	.word	0xffffffff


	//   ....[203]....
        /*3768*/ 	.word	0xffffffff


	//   ....[204]....
        /*376c*/ 	.word	0xffffffff


	//   ....[205]....
        /*3770*/ 	.word	0xffffffff


	//   ....[206]....
        /*3774*/ 	.word	0xffffffff


	//   ....[207]....
        /*3778*/ 	.word	0xffffffff


	//   ....[208]....
        /*377c*/ 	.word	0xffffffff


	//   ....[209]....
        /*3780*/ 	.word	0xffffffff


	//   ....[210]....
        /*3784*/ 	.word	0xffffffff


	//   ....[211]....
        /*3788*/ 	.word	0xffffffff


	//   ....[212]....
        /*378c*/ 	.word	0xffffffff


	//   ....[213]....
        /*3790*/ 	.word	0xffffffff


	//   ....[214]....
        /*3794*/ 	.word	0xffffffff


	//   ....[215]....
        /*3798*/ 	.word	0xffffffff


	//   ....[216]....
        /*379c*/ 	.word	0xffffffff


	//   ....[217]....
        /*37a0*/ 	.word	0xffffffff


	//   ....[218]....
        /*37a4*/ 	.word	0xffffffff


	//   ....[219]....
        /*37a8*/ 	.word	0xffffffff


	//   ....[220]....
        /*37ac*/ 	.word	0xffffffff


	//   ....[221]....
        /*37b0*/ 	.word	0xffffffff


	//   ....[222]....
        /*37b4*/ 	.word	0xffffffff


	//   ....[223]....
        /*37b8*/ 	.word	0xffffffff


	//   ....[224]....
        /*37bc*/ 	.word	0xffffffff


	//   ....[225]....
        /*37c0*/ 	.word	0xffffffff


	//   ....[226]....
        /*37c4*/ 	.word	0xffffffff


	//   ....[227]....
        /*37c8*/ 	.word	0xffffffff


	//   ....[228]....
        /*37cc*/ 	.word	0xffffffff


	//   ....[229]....
        /*37d0*/ 	.word	0xffffffff


	//   ....[230]....
        /*37d4*/ 	.word	0xffffffff


	//   ....[231]....
        /*37d8*/ 	.word	0xffffffff


	//   ....[232]....
        /*37dc*/ 	.word	0xffffffff


	//   ....[233]....
        /*37e0*/ 	.word	0xffffffff


	//   ....[234]....
        /*37e4*/ 	.word	0xffffffff


	//   ....[235]....
        /*37e8*/ 	.word	0xffffffff


	//   ....[236]....
        /*37ec*/ 	.word	0xffffffff


	//   ....[237]....
        /*37f0*/ 	.word	0xffffffff


	//   ....[238]....
        /*37f4*/ 	.word	0xffffffff


	//   ....[239]....
        /*37f8*/ 	.word	0xffffffff


	//   ....[240]....
        /*37fc*/ 	.word	0xffffffff


	//   ....[241]....
        /*3800*/ 	.word	0xffffffff


	//   ....[242]....
        /*3804*/ 	.word	0xffffffff


	//   ....[243]....
        /*3808*/ 	.word	0xffffffff


	//   ....[244]....
        /*380c*/ 	.word	0xffffffff


	//   ....[245]....
        /*3810*/ 	.word	0xffffffff


	//   ....[246]....
        /*3814*/ 	.word	0xffffffff


	//   ....[247]....
        /*3818*/ 	.word	0xffffffff


	//   ....[248]....
        /*381c*/ 	.word	0xffffffff


	//   ....[249]....
        /*3820*/ 	.word	0xffffffff


	//   ....[250]....
        /*3824*/ 	.word	0xffffffff


	//   ....[251]....
        /*3828*/ 	.word	0xffffffff


	//   ....[252]....
        /*382c*/ 	.word	0xffffffff


	//   ....[253]....
        /*3830*/ 	.word	0xffffffff


	//   ....[254]....
        /*3834*/ 	.word	0xffffffff


	//   ....[255]....
        /*3838*/ 	.word	0xffffffff


	//   ....[0]....
        /*383c*/ 	.word	0xffffffff


	//   ....[1]....
        /*3840*/ 	.word	0xffffffff


	//   ....[2]....
        /*3844*/ 	.word	0xffffffff


	//   ....[3]....
        /*3848*/ 	.word	0xffffffff


	//   ....[4]....
        /*384c*/ 	.word	0xffffffff


	//   ....[5]....
        /*3850*/ 	.word	0xffffffff


	//   ....[6]....
        /*3854*/ 	.word	0xffffffff


	//   ....[7]....
        /*3858*/ 	.word	0xffffffff


	//   ....[8]....
        /*385c*/ 	.word	0xffffffff


	//   ....[9]....
        /*3860*/ 	.word	0xffffffff


	//   ....[10]....
        /*3864*/ 	.word	0xffffffff


	//   ....[11]....
        /*3868*/ 	.word	0xffffffff


	//   ....[12]....
        /*386c*/ 	.word	0xffffffff


	//   ....[13]....
        /*3870*/ 	.word	0xffffffff


	//   ....[14]....
        /*3874*/ 	.word	0xffffffff


	//   ....[15]....
        /*3878*/ 	.word	0xffffffff


	//   ....[16]....
        /*387c*/ 	.word	0xffffffff


	//   ....[17]....
        /*3880*/ 	.word	0xffffffff


	//   ....[18]....
        /*3884*/ 	.word	0xffffffff


	//   ....[19]....
        /*3888*/ 	.word	0xffffffff


	//   ....[20]....
        /*388c*/ 	.word	0xffffffff


	//   ....[21]....
        /*3890*/ 	.word	0xffffffff


	//   ....[22]....
        /*3894*/ 	.word	0xffffffff


	//   ....[23]....
        /*3898*/ 	.word	0xffffffff


	//   ....[24]....
        /*389c*/ 	.word	0xffffffff


	//   ....[25]....
        /*38a0*/ 	.word	0xffffffff


	//   ....[26]....
        /*38a4*/ 	.word	0xffffffff


	//   ....[27]....
        /*38a8*/ 	.word	0xffffffff


	//   ....[28]....
        /*38ac*/ 	.word	0xffffffff


	//   ....[29]....
        /*38b0*/ 	.word	0xffffffff


	//   ....[30]....
        /*38b4*/ 	.word	0xffffffff


	//   ....[31]....
        /*38b8*/ 	.word	0xffffffff


	//   ....[32]....
        /*38bc*/ 	.word	0xffffffff


	//   ....[33]....
        /*38c0*/ 	.word	0xffffffff


	//   ....[34]....
        /*38c4*/ 	.word	0xffffffff


	//   ....[35]....
        /*38c8*/ 	.word	0xffffffff


	//   ....[36]....
        /*38cc*/ 	.word	0xffffffff


	//   ....[37]....
        /*38d0*/ 	.word	0xffffffff


	//   ....[38]....
        /*38d4*/ 	.word	0xffffffff


	//   ....[39]....
        /*38d8*/ 	.word	0xffffffff


	//   ....[40]....
        /*38dc*/ 	.word	0xffffffff


	//   ....[41]....
        /*38e0*/ 	.word	0xffffffff


	//   ....[42]....
        /*38e4*/ 	.word	0xffffffff


	//   ....[43]....
        /*38e8*/ 	.word	0xffffffff


	//   ....[44]....
        /*38ec*/ 	.word	0xffffffff


	//   ....[45]....
        /*38f0*/ 	.word	0xffffffff


	//   ....[46]....
        /*38f4*/ 	.word	0xffffffff


	//   ....[47]....
        /*38f8*/ 	.word	0xffffffff


	//   ....[48]....
        /*38fc*/ 	.word	0xffffffff


	//   ....[49]....
        /*3900*/ 	.word	0xffffffff


	//   ....[50]....
        /*3904*/ 	.word	0xffffffff


	//   ....[51]....
        /*3908*/ 	.word	0xffffffff


	//   ....[52]....
        /*390c*/ 	.word	0xffffffff


	//   ....[53]....
        /*3910*/ 	.word	0xffffffff


	//   ....[54]....
        /*3914*/ 	.word	0xffffffff


	//   ....[55]....
        /*3918*/ 	.word	0xffffffff


	//   ....[56]....
        /*391c*/ 	.word	0xffffffff


	//   ....[57]....
        /*3920*/ 	.word	0xffffffff


	//   ....[58]....
        /*3924*/ 	.word	0xffffffff


	//   ....[59]....
        /*3928*/ 	.word	0xffffffff


	//   ....[60]....
        /*392c*/ 	.word	0xffffffff


	//   ....[61]....
        /*3930*/ 	.word	0xffffffff


	//   ....[62]....
        /*3934*/ 	.word	0xffffffff


	//   ....[63]....
        /*3938*/ 	.word	0xffffffff


	//   ....[64]....
        /*393c*/ 	.word	0xffffffff


	//   ....[65]....
        /*3940*/ 	.word	0xffffffff


	//   ....[66]....
        /*3944*/ 	.word	0xffffffff


	//   ....[67]....
        /*3948*/ 	.word	0xffffffff


	//   ....[68]....
        /*394c*/ 	.word	0xffffffff


	//   ....[69]....
        /*3950*/ 	.word	0xffffffff


	//   ....[70]....
        /*3954*/ 	.word	0xffffffff


	//   ....[71]....
        /*3958*/ 	.word	0xffffffff


	//   ....[72]....
        /*395c*/ 	.word	0xffffffff


	//   ....[73]....
        /*3960*/ 	.word	0xffffffff


	//   ....[74]....
        /*3964*/ 	.word	0xffffffff


	//   ....[75]....
        /*3968*/ 	.word	0xffffffff


	//   ....[76]....
        /*396c*/ 	.word	0xffffffff


	//   ....[77]....
        /*3970*/ 	.word	0xffffffff


	//   ....[78]....
        /*3974*/ 	.word	0xffffffff


	//   ....[79]....
        /*3978*/ 	.word	0xffffffff


	//   ....[80]....
        /*397c*/ 	.word	0xffffffff


	//   ....[81]....
        /*3980*/ 	.word	0xffffffff


	//   ....[82]....
        /*3984*/ 	.word	0xffffffff


	//   ....[83]....
        /*3988*/ 	.word	0xffffffff


	//   ....[84]....
        /*398c*/ 	.word	0xffffffff


	//   ....[85]....
        /*3990*/ 	.word	0xffffffff


	//   ....[86]....
        /*3994*/ 	.word	0xffffffff


	//   ....[87]....
        /*3998*/ 	.word	0xffffffff


	//   ....[88]....
        /*399c*/ 	.word	0xffffffff


	//   ....[89]....
        /*39a0*/ 	.word	0xffffffff


	//   ....[90]....
        /*39a4*/ 	.word	0xffffffff


	//   ....[91]....
        /*39a8*/ 	.word	0xffffffff


	//   ....[92]....
        /*39ac*/ 	.word	0xffffffff


	//   ....[93]....
        /*39b0*/ 	.word	0xffffffff


	//   ....[94]....
        /*39b4*/ 	.word	0xffffffff


	//   ....[95]....
        /*39b8*/ 	.word	0xffffffff


	//   ....[96]....
        /*39bc*/ 	.word	0xffffffff


	//   ....[97]....
        /*39c0*/ 	.word	0xffffffff


	//   ....[98]....
        /*39c4*/ 	.word	0xffffffff


	//   ....[99]....
        /*39c8*/ 	.word	0xffffffff


	//   ....[100]....
        /*39cc*/ 	.word	0xffffffff


	//   ....[101]....
        /*39d0*/ 	.word	0xffffffff


	//   ....[102]....
        /*39d4*/ 	.word	0xffffffff


	//   ....[103]....
        /*39d8*/ 	.word	0xffffffff


	//   ....[104]....
        /*39dc*/ 	.word	0xffffffff


	//   ....[105]....
        /*39e0*/ 	.word	0xffffffff


	//   ....[106]....
        /*39e4*/ 	.word	0xffffffff


	//   ....[107]....
        /*39e8*/ 	.word	0xffffffff


	//   ....[108]....
        /*39ec*/ 	.word	0xffffffff


	//   ....[109]....
        /*39f0*/ 	.word	0xffffffff


	//   ....[110]....
        /*39f4*/ 	.word	0xffffffff


	//   ....[111]....
        /*39f8*/ 	.word	0xffffffff


	//   ....[112]....
        /*39fc*/ 	.word	0xffffffff


	//   ....[113]....
        /*3a00*/ 	.word	0xffffffff


	//   ....[114]....
        /*3a04*/ 	.word	0xffffffff


	//   ....[115]....
        /*3a08*/ 	.word	0xffffffff


	//   ....[116]....
        /*3a0c*/ 	.word	0xffffffff


	//   ....[117]....
        /*3a10*/ 	.word	0xffffffff


	//   ....[118]....
        /*3a14*/ 	.word	0xffffffff


	//   ....[119]....
        /*3a18*/ 	.word	0xffffffff


	//   ....[120]....
        /*3a1c*/ 	.word	0xffffffff


	//   ....[121]....
        /*3a20*/ 	.word	0xffffffff


	//   ....[122]....
        /*3a24*/ 	.word	0xffffffff


	//   ....[123]....
        /*3a28*/ 	.word	0xffffffff


	//   ....[124]....
        /*3a2c*/ 	.word	0xffffffff


	//   ....[125]....
        /*3a30*/ 	.word	0xffffffff


	//   ....[126]....
        /*3a34*/ 	.word	0xffffffff


	//   ....[127]....
        /*3a38*/ 	.word	0xffffffff


	//   ....[128]....
        /*3a3c*/ 	.word	0xffffffff


	//   ....[129]....
        /*3a40*/ 	.word	0xffffffff


	//   ....[130]....
        /*3a44*/ 	.word	0xffffffff


	//   ....[131]....
        /*3a48*/ 	.word	0xffffffff


	//   ....[132]....
        /*3a4c*/ 	.word	0xffffffff


	//   ....[133]....
        /*3a50*/ 	.word	0xffffffff


	//   ....[134]....
        /*3a54*/ 	.word	0xffffffff


	//   ....[135]....
        /*3a58*/ 	.word	0xffffffff


	//   ....[136]....
        /*3a5c*/ 	.word	0xffffffff


	//   ....[137]....
        /*3a60*/ 	.word	0xffffffff


	//   ....[138]....
        /*3a64*/ 	.word	0xffffffff


	//   ....[139]....
        /*3a68*/ 	.word	0xffffffff


	//   ....[140]....
        /*3a6c*/ 	.word	0xffffffff


	//   ....[141]....
        /*3a70*/ 	.word	0xffffffff


	//   ....[142]....
        /*3a74*/ 	.word	0xffffffff


	//   ....[143]....
        /*3a78*/ 	.word	0xffffffff


	//   ....[144]....
        /*3a7c*/ 	.word	0xffffffff


	//   ....[145]....
        /*3a80*/ 	.word	0xffffffff


	//   ....[146]....
        /*3a84*/ 	.word	0xffffffff


	//   ....[147]....
        /*3a88*/ 	.word	0xffffffff


	//   ....[148]....
        /*3a8c*/ 	.word	0xffffffff


	//   ....[149]....
        /*3a90*/ 	.word	0xffffffff


	//   ....[150]....
        /*3a94*/ 	.word	0xffffffff


	//   ....[151]....
        /*3a98*/ 	.word	0xffffffff


	//   ....[152]....
        /*3a9c*/ 	.word	0xffffffff


	//   ....[153]....
        /*3aa0*/ 	.word	0xffffffff


	//   ....[154]....
        /*3aa4*/ 	.word	0xffffffff


	//   ....[155]....
        /*3aa8*/ 	.word	0xffffffff


	//   ....[156]....
        /*3aac*/ 	.word	0xffffffff


	//   ....[157]....
        /*3ab0*/ 	.word	0xffffffff


	//   ....[158]....
        /*3ab4*/ 	.word	0xffffffff


	//   ....[159]....
        /*3ab8*/ 	.word	0xffffffff


	//   ....[160]....
        /*3abc*/ 	.word	0xffffffff


	//   ....[161]....
        /*3ac0*/ 	.word	0xffffffff


	//   ....[162]....
        /*3ac4*/ 	.word	0xffffffff


	//   ....[163]....
        /*3ac8*/ 	.word	0xffffffff


	//   ....[164]....
        /*3acc*/ 	.word	0xffffffff


	//   ....[165]....
        /*3ad0*/ 	.word	0xffffffff


	//   ....[166]....
        /*3ad4*/ 	.word	0xffffffff


	//   ....[167]....
        /*3ad8*/ 	.word	0xffffffff


	//   ....[168]....
        /*3adc*/ 	.word	0xffffffff


	//   ....[169]....
        /*3ae0*/ 	.word	0xffffffff


	//   ....[170]....
        /*3ae4*/ 	.word	0xffffffff


	//   ....[171]....
        /*3ae8*/ 	.word	0xffffffff


	//   ....[172]....
        /*3aec*/ 	.word	0xffffffff


	//   ....[173]....
        /*3af0*/ 	.word	0xffffffff


	//   ....[174]....
        /*3af4*/ 	.word	0xffffffff


	//   ....[175]....
        /*3af8*/ 	.word	0xffffffff


	//   ....[176]....
        /*3afc*/ 	.word	0xffffffff


	//   ....[177]....
        /*3b00*/ 	.word	0xffffffff


	//   ....[178]....
        /*3b04*/ 	.word	0xffffffff


	//   ....[179]....
        /*3b08*/ 	.word	0xffffffff


	//   ....[180]....
        /*3b0c*/ 	.word	0xffffffff


	//   ....[181]....
        /*3b10*/ 	.word	0xffffffff


	//   ....[182]....
        /*3b14*/ 	.word	0xffffffff


	//   ....[183]....
        /*3b18*/ 	.word	0xffffffff


	//   ....[184]....
        /*3b1c*/ 	.word	0xffffffff


	//   ....[185]....
        /*3b20*/ 	.word	0xffffffff


	//   ....[186]....
        /*3b24*/ 	.word	0xffffffff


	//   ....[187]....
        /*3b28*/ 	.word	0xffffffff


	//   ....[188]....
        /*3b2c*/ 	.word	0xffffffff


	//   ....[189]....
        /*3b30*/ 	.word	0xffffffff


	//   ....[190]....
        /*3b34*/ 	.word	0xffffffff


	//   ....[191]....
        /*3b38*/ 	.word	0xffffffff


	//   ....[192]....
        /*3b3c*/ 	.word	0xffffffff


	//   ....[193]....
        /*3b40*/ 	.word	0xffffffff


	//   ....[194]....
        /*3b44*/ 	.word	0xffffffff


	//   ....[195]....
        /*3b48*/ 	.word	0xffffffff


	//   ....[196]....
        /*3b4c*/ 	.word	0xffffffff


	//   ....[197]....
        /*3b50*/ 	.word	0xffffffff


	//   ....[198]....
        /*3b54*/ 	.word	0xffffffff


	//   ....[199]....
        /*3b58*/ 	.word	0xffffffff


	//   ....[200]....
        /*3b5c*/ 	.word	0xffffffff


	//   ....[201]....
        /*3b60*/ 	.word	0xffffffff


	//   ....[202]....
        /*3b64*/ 	.word	0xffffffff


	//   ....[203]....
        /*3b68*/ 	.word	0xffffffff


	//   ....[204]....
        /*3b6c*/ 	.word	0xffffffff


	//   ....[205]....
        /*3b70*/ 	.word	0xffffffff


	//   ....[206]....
        /*3b74*/ 	.word	0xffffffff


	//   ....[207]....
        /*3b78*/ 	.word	0xffffffff


	//   ....[208]....
        /*3b7c*/ 	.word	0xffffffff


	//   ....[209]....
        /*3b80*/ 	.word	0xffffffff


	//   ....[210]....
        /*3b84*/ 	.word	0xffffffff


	//   ....[211]....
        /*3b88*/ 	.word	0xffffffff


	//   ....[212]....
        /*3b8c*/ 	.word	0xffffffff


	//   ....[213]....
        /*3b90*/ 	.word	0xffffffff


	//   ....[214]....
        /*3b94*/ 	.word	0xffffffff


	//   ....[215]....
        /*3b98*/ 	.word	0xffffffff


	//   ....[216]....
        /*3b9c*/ 	.word	0xffffffff


	//   ....[217]....
        /*3ba0*/ 	.word	0xffffffff


	//   ....[218]....
        /*3ba4*/ 	.word	0xffffffff


	//   ....[219]....
        /*3ba8*/ 	.word	0xffffffff


	//   ....[220]....
        /*3bac*/ 	.word	0xffffffff


	//   ....[221]....
        /*3bb0*/ 	.word	0xffffffff


	//   ....[222]....
        /*3bb4*/ 	.word	0xffffffff


	//   ....[223]....
        /*3bb8*/ 	.word	0xffffffff


	//   ....[224]....
        /*3bbc*/ 	.word	0xffffffff


	//   ....[225]....
        /*3bc0*/ 	.word	0xffffffff


	//   ....[226]....
        /*3bc4*/ 	.word	0xffffffff


	//   ....[227]....
        /*3bc8*/ 	.word	0xffffffff


	//   ....[228]....
        /*3bcc*/ 	.word	0xffffffff


	//   ....[229]....
        /*3bd0*/ 	.word	0xffffffff


	//   ....[230]....
        /*3bd4*/ 	.word	0xffffffff


	//   ....[231]....
        /*3bd8*/ 	.word	0xffffffff


	//   ....[232]....
        /*3bdc*/ 	.word	0xffffffff


	//   ....[233]....
        /*3be0*/ 	.word	0xffffffff


	//   ....[234]....
        /*3be4*/ 	.word	0xffffffff


	//   ....[235]....
        /*3be8*/ 	.word	0xffffffff


	//   ....[236]....
        /*3bec*/ 	.word	0xffffffff


	//   ....[237]....
        /*3bf0*/ 	.word	0xffffffff


	//   ....[238]....
        /*3bf4*/ 	.word	0xffffffff


	//   ....[239]....
        /*3bf8*/ 	.word	0xffffffff


	//   ....[240]....
        /*3bfc*/ 	.word	0xffffffff


	//   ....[241]....
        /*3c00*/ 	.word	0xffffffff


	//   ....[242]....
        /*3c04*/ 	.word	0xffffffff


	//   ....[243]....
        /*3c08*/ 	.word	0xffffffff


	//   ....[244]....
        /*3c0c*/ 	.word	0xffffffff


	//   ....[245]....
        /*3c10*/ 	.word	0xffffffff


	//   ....[246]....
        /*3c14*/ 	.word	0xffffffff


	//   ....[247]....
        /*3c18*/ 	.word	0xffffffff


	//   ....[248]....
        /*3c1c*/ 	.word	0xffffffff


	//   ....[249]....
        /*3c20*/ 	.word	0xffffffff


	//   ....[250]....
        /*3c24*/ 	.word	0xffffffff


	//   ....[251]....
        /*3c28*/ 	.word	0xffffffff


	//   ....[252]....
        /*3c2c*/ 	.word	0xffffffff


	//   ....[253]....
        /*3c30*/ 	.word	0xffffffff


	//   ....[254]....
        /*3c34*/ 	.word	0xffffffff


	//   ....[255]....
        /*3c38*/ 	.word	0xffffffff


	//   ....[0]....
        /*3c3c*/ 	.word	0xffffffff


	//   ....[1]....
        /*3c40*/ 	.word	0xffffffff


	//   ....[2]....
        /*3c44*/ 	.word	0xffffffff


	//   ....[3]....
        /*3c48*/ 	.word	0xffffffff


	//   ....[4]....
        /*3c4c*/ 	.word	0xffffffff


	//   ....[5]....
        /*3c50*/ 	.word	0xffffffff


	//   ....[6]....
        /*3c54*/ 	.word	0xffffffff


	//   ....[7]....
        /*3c58*/ 	.word	0xffffffff


	//   ....[8]....
        /*3c5c*/ 	.word	0xffffffff


	//   ....[9]....
        /*3c60*/ 	.word	0xffffffff


	//   ....[10]....
        /*3c64*/ 	.word	0xffffffff


	//   ....[11]....
        /*3c68*/ 	.word	0xffffffff


	//   ....[12]....
        /*3c6c*/ 	.word	0xffffffff


	//   ....[13]....
        /*3c70*/ 	.word	0xffffffff


	//   ....[14]....
        /*3c74*/ 	.word	0xffffffff


	//   ....[15]....
        /*3c78*/ 	.word	0xffffffff


	//   ....[16]....
        /*3c7c*/ 	.word	0xffffffff


	//   ....[17]....
        /*3c80*/ 	.word	0xffffffff


	//   ....[18]....
        /*3c84*/ 	.word	0xffffffff


	//   ....[19]....
        /*3c88*/ 	.word	0xffffffff


	//   ....[20]....
        /*3c8c*/ 	.word	0xffffffff


	//   ....[21]....
        /*3c90*/ 	.word	0xffffffff


	//   ....[22]....
        /*3c94*/ 	.word	0xffffffff


	//   ....[23]....
        /*3c98*/ 	.word	0xffffffff


	//   ....[24]....
        /*3c9c*/ 	.word	0xffffffff


	//   ....[25]....
        /*3ca0*/ 	.word	0xffffffff


	//   ....[26]....
        /*3ca4*/ 	.word	0xffffffff


	//   ....[27]....
        /*3ca8*/ 	.word	0xffffffff


	//   ....[28]....
        /*3cac*/ 	.word	0xffffffff


	//   ....[29]....
        /*3cb0*/ 	.word	0xffffffff


	//   ....[30]....
        /*3cb4*/ 	.word	0xffffffff


	//   ....[31]....
        /*3cb8*/ 	.word	0xffffffff


	//   ....[32]....
        /*3cbc*/ 	.word	0xffffffff


	//   ....[33]....
        /*3cc0*/ 	.word	0xffffffff


	//   ....[34]....
        /*3cc4*/ 	.word	0xffffffff


	//   ....[35]....
        /*3cc8*/ 	.word	0xffffffff


	//   ....[36]....
        /*3ccc*/ 	.word	0xffffffff


	//   ....[37]....
        /*3cd0*/ 	.word	0xffffffff


	//   ....[38]....
        /*3cd4*/ 	.word	0xffffffff


	//   ....[39]....
        /*3cd8*/ 	.word	0xffffffff


	//   ....[40]....
        /*3cdc*/ 	.word	0xffffffff


	//   ....[41]....
        /*3ce0*/ 	.word	0xffffffff


	//   ....[42]....
        /*3ce4*/ 	.word	0xffffffff


	//   ....[43]....
        /*3ce8*/ 	.word	0xffffffff


	//   ....[44]....
        /*3cec*/ 	.word	0xffffffff


	//   ....[45]....
        /*3cf0*/ 	.word	0xffffffff


	//   ....[46]....
        /*3cf4*/ 	.word	0xffffffff


	//   ....[47]....
        /*3cf8*/ 	.word	0xffffffff


	//   ....[48]....
        /*3cfc*/ 	.word	0xffffffff


	//   ....[49]....
        /*3d00*/ 	.word	0xffffffff


	//   ....[50]....
        /*3d04*/ 	.word	0xffffffff


	//   ....[51]....
        /*3d08*/ 	.word	0xffffffff


	//   ....[52]....
        /*3d0c*/ 	.word	0xffffffff


	//   ....[53]....
        /*3d10*/ 	.word	0xffffffff


	//   ....[54]....
        /*3d14*/ 	.word	0xffffffff


	//   ....[55]....
        /*3d18*/ 	.word	0xffffffff


	//   ....[56]....
        /*3d1c*/ 	.word	0xffffffff


	//   ....[57]....
        /*3d20*/ 	.word	0xffffffff


	//   ....[58]....
        /*3d24*/ 	.word	0xffffffff


	//   ....[59]....
        /*3d28*/ 	.word	0xffffffff


	//   ....[60]....
        /*3d2c*/ 	.word	0xffffffff


	//   ....[61]....
        /*3d30*/ 	.word	0xffffffff


	//   ....[62]....
        /*3d34*/ 	.word	0xffffffff


	//   ....[63]....
        /*3d38*/ 	.word	0xffffffff


	//   ....[64]....
        /*3d3c*/ 	.word	0xffffffff


	//   ....[65]....
        /*3d40*/ 	.word	0xffffffff


	//   ....[66]....
        /*3d44*/ 	.word	0xffffffff


	//   ....[67]....
        /*3d48*/ 	.word	0xffffffff


	//   ....[68]....
        /*3d4c*/ 	.word	0xffffffff


	//   ....[69]....
        /*3d50*/ 	.word	0xffffffff


	//   ....[70]....
        /*3d54*/ 	.word	0xffffffff


	//   ....[71]....
        /*3d58*/ 	.word	0xffffffff


	//   ....[72]....
        /*3d5c*/ 	.word	0xffffffff


	//   ....[73]....
        /*3d60*/ 	.word	0xffffffff


	//   ....[74]....
        /*3d64*/ 	.word	0xffffffff


	//   ....[75]....
        /*3d68*/ 	.word	0xffffffff


	//   ....[76]....
        /*3d6c*/ 	.word	0xffffffff


	//   ....[77]....
        /*3d70*/ 	.word	0xffffffff


	//   ....[78]....
        /*3d74*/ 	.word	0xffffffff


	//   ....[79]....
        /*3d78*/ 	.word	0xffffffff


	//   ....[80]....
        /*3d7c*/ 	.word	0xffffffff


	//   ....[81]....
        /*3d80*/ 	.word	0xffffffff


	//   ....[82]....
        /*3d84*/ 	.word	0xffffffff


	//   ....[83]....
        /*3d88*/ 	.word	0xffffffff


	//   ....[84]....
        /*3d8c*/ 	.word	0xffffffff


	//   ....[85]....
        /*3d90*/ 	.word	0xffffffff


	//   ....[86]....
        /*3d94*/ 	.word	0xffffffff


	//   ....[87]....
        /*3d98*/ 	.word	0xffffffff


	//   ....[88]....
        /*3d9c*/ 	.word	0xffffffff


	//   ....[89]....
        /*3da0*/ 	.word	0xffffffff


	//   ....[90]....
        /*3da4*/ 	.word	0xffffffff


	//   ....[91]....
        /*3da8*/ 	.word	0xffffffff


	//   ....[92]....
        /*3dac*/ 	.word	0xffffffff


	//   ....[93]....
        /*3db0*/ 	.word	0xffffffff


	//   ....[94]....
        /*3db4*/ 	.word	0xffffffff


	//   ....[95]....
        /*3db8*/ 	.word	0xffffffff


	//   ....[96]....
        /*3dbc*/ 	.word	0xffffffff


	//   ....[97]....
        /*3dc0*/ 	.word	0xffffffff


	//   ....[98]....
        /*3dc4*/ 	.word	0xffffffff


	//   ....[99]....
        /*3dc8*/ 	.word	0xffffffff


	//   ....[100]....
        /*3dcc*/ 	.word	0xffffffff


	//   ....[101]....
        /*3dd0*/ 	.word	0xffffffff


	//   ....[102]....
        /*3dd4*/ 	.word	0xffffffff


	//   ....[103]....
        /*3dd8*/ 	.word	0xffffffff


	//   ....[104]....
        /*3ddc*/ 	.word	0xffffffff


	//   ....[105]....
        /*3de0*/ 	.word	0xffffffff


	//   ....[106]....
        /*3de4*/ 	.word	0xffffffff


	//   ....[107]....
        /*3de8*/ 	.word	0xffffffff


	//   ....[108]....
        /*3dec*/ 	.word	0xffffffff


	//   ....[109]....
        /*3df0*/ 	.word	0xffffffff


	//   ....[110]....
        /*3df4*/ 	.word	0xffffffff


	//   ....[111]....
        /*3df8*/ 	.word	0xffffffff


	//   ....[112]....
        /*3dfc*/ 	.word	0xffffffff


	//   ....[113]....
        /*3e00*/ 	.word	0xffffffff


	//   ....[114]....
        /*3e04*/ 	.word	0xffffffff


	//   ....[115]....
        /*3e08*/ 	.word	0xffffffff


	//   ....[116]....
        /*3e0c*/ 	.word	0xffffffff


	//   ....[117]....
        /*3e10*/ 	.word	0xffffffff


	//   ....[118]....
        /*3e14*/ 	.word	0xffffffff


	//   ....[119]....
        /*3e18*/ 	.word	0xffffffff


	//   ....[120]....
        /*3e1c*/ 	.word	0xffffffff


	//   ....[121]....
        /*3e20*/ 	.word	0xffffffff


	//   ....[122]....
        /*3e24*/ 	.word	0xffffffff


	//   ....[123]....
        /*3e28*/ 	.word	0xffffffff


	//   ....[124]....
        /*3e2c*/ 	.word	0xffffffff


	//   ....[125]....
        /*3e30*/ 	.word	0xffffffff


	//   ....[126]....
        /*3e34*/ 	.word	0xffffffff


	//   ....[127]....
        /*3e38*/ 	.word	0xffffffff


	//   ....[128]....
        /*3e3c*/ 	.word	0xffffffff


	//   ....[129]....
        /*3e40*/ 	.word	0xffffffff


	//   ....[130]....
        /*3e44*/ 	.word	0xffffffff


	//   ....[131]....
        /*3e48*/ 	.word	0xffffffff


	//   ....[132]....
        /*3e4c*/ 	.word	0xffffffff


	//   ....[133]....
        /*3e50*/ 	.word	0xffffffff


	//   ....[134]....
        /*3e54*/ 	.word	0xffffffff


	//   ....[135]....
        /*3e58*/ 	.word	0xffffffff


	//   ....[136]....
        /*3e5c*/ 	.word	0xffffffff


	//   ....[137]....
        /*3e60*/ 	.word	0xffffffff


	//   ....[138]....
        /*3e64*/ 	.word	0xffffffff


	//   ....[139]....
        /*3e68*/ 	.word	0xffffffff


	//   ....[140]....
        /*3e6c*/ 	.word	0xffffffff


	//   ....[141]....
        /*3e70*/ 	.word	0xffffffff


	//   ....[142]....
        /*3e74*/ 	.word	0xffffffff


	//   ....[143]....
        /*3e78*/ 	.word	0xffffffff


	//   ....[144]....
        /*3e7c*/ 	.word	0xffffffff


	//   ....[145]....
        /*3e80*/ 	.word	0xffffffff


	//   ....[146]....
        /*3e84*/ 	.word	0xffffffff


	//   ....[147]....
        /*3e88*/ 	.word	0xffffffff


	//   ....[148]....
        /*3e8c*/ 	.word	0xffffffff


	//   ....[149]....
        /*3e90*/ 	.word	0xffffffff


	//   ....[150]....
        /*3e94*/ 	.word	0xffffffff


	//   ....[151]....
        /*3e98*/ 	.word	0xffffffff


	//   ....[152]....
        /*3e9c*/ 	.word	0xffffffff


	//   ....[153]....
        /*3ea0*/ 	.word	0xffffffff


	//   ....[154]....
        /*3ea4*/ 	.word	0xffffffff


	//   ....[155]....
        /*3ea8*/ 	.word	0xffffffff


	//   ....[156]....
        /*3eac*/ 	.word	0xffffffff


	//   ....[157]....
        /*3eb0*/ 	.word	0xffffffff


	//   ....[158]....
        /*3eb4*/ 	.word	0xffffffff


	//   ....[159]....
        /*3eb8*/ 	.word	0xffffffff


	//   ....[160]....
        /*3ebc*/ 	.word	0xffffffff


	//   ....[161]....
        /*3ec0*/ 	.word	0xffffffff


	//   ....[162]....
        /*3ec4*/ 	.word	0xffffffff


	//   ....[163]....
        /*3ec8*/ 	.word	0xffffffff


	//   ....[164]....
        /*3ecc*/ 	.word	0xffffffff


	//   ....[165]....
        /*3ed0*/ 	.word	0xffffffff


	//   ....[166]....
        /*3ed4*/ 	.word	0xffffffff


	//   ....[167]....
        /*3ed8*/ 	.word	0xffffffff


	//   ....[168]....
        /*3edc*/ 	.word	0xffffffff


	//   ....[169]....
        /*3ee0*/ 	.word	0xffffffff


	//   ....[170]....
        /*3ee4*/ 	.word	0xffffffff


	//   ....[171]....
        /*3ee8*/ 	.word	0xffffffff


	//   ....[172]....
        /*3eec*/ 	.word	0xffffffff


	//   ....[173]....
        /*3ef0*/ 	.word	0xffffffff


	//   ....[174]....
        /*3ef4*/ 	.word	0xffffffff


	//   ....[175]....
        /*3ef8*/ 	.word	0xffffffff


	//   ....[176]....
        /*3efc*/ 	.word	0xffffffff


	//   ....[177]....
        /*3f00*/ 	.word	0xffffffff


	//   ....[178]....
        /*3f04*/ 	.word	0xffffffff


	//   ....[179]....
        /*3f08*/ 	.word	0xffffffff


	//   ....[180]....
        /*3f0c*/ 	.word	0xffffffff


	//   ....[181]....
        /*3f10*/ 	.word	0xffffffff


	//   ....[182]....
        /*3f14*/ 	.word	0xffffffff


	//   ....[183]....
        /*3f18*/ 	.word	0xffffffff


	//   ....[184]....
        /*3f1c*/ 	.word	0xffffffff


	//   ....[185]....
        /*3f20*/ 	.word	0xffffffff


	//   ....[186]....
        /*3f24*/ 	.word	0xffffffff


	//   ....[187]....
        /*3f28*/ 	.word	0xffffffff


	//   ....[188]....
        /*3f2c*/ 	.word	0xffffffff


	//   ....[189]....
        /*3f30*/ 	.word	0xffffffff


	//   ....[190]....
        /*3f34*/ 	.word	0xffffffff


	//   ....[191]....
        /*3f38*/ 	.word	0xffffffff


	//   ....[192]....
        /*3f3c*/ 	.word	0xffffffff


	//   ....[193]....
        /*3f40*/ 	.word	0xffffffff


	//   ....[194]....
        /*3f44*/ 	.word	0xffffffff


	//   ....[195]....
        /*3f48*/ 	.word	0xffffffff


	//   ....[196]....
        /*3f4c*/ 	.word	0xffffffff


	//   ....[197]....
        /*3f50*/ 	.word	0xffffffff


	//   ....[198]....
        /*3f54*/ 	.word	0xffffffff


	//   ....[199]....
        /*3f58*/ 	.word	0xffffffff


	//   ....[200]....
        /*3f5c*/ 	.word	0xffffffff


	//   ....[201]....
        /*3f60*/ 	.word	0xffffffff


	//   ....[202]....
        /*3f64*/ 	.word	0xffffffff


	//   ....[203]....
        /*3f68*/ 	.word	0xffffffff


	//   ....[204]....
        /*3f6c*/ 	.word	0xffffffff


	//   ....[205]....
        /*3f70*/ 	.word	0xffffffff


	//   ....[206]....
        /*3f74*/ 	.word	0xffffffff


	//   ....[207]....
        /*3f78*/ 	.word	0xffffffff


	//   ....[208]....
        /*3f7c*/ 	.word	0xffffffff


	//   ....[209]....
        /*3f80*/ 	.word	0xffffffff


	//   ....[210]....
        /*3f84*/ 	.word	0xffffffff


	//   ....[211]....
        /*3f88*/ 	.word	0xffffffff


	//   ....[212]....
        /*3f8c*/ 	.word	0xffffffff


	//   ....[213]....
        /*3f90*/ 	.word	0xffffffff


	//   ....[214]....
        /*3f94*/ 	.word	0xffffffff


	//   ....[215]....
        /*3f98*/ 	.word	0xffffffff


	//   ....[216]....
        /*3f9c*/ 	.word	0xffffffff


	//   ....[217]....
        /*3fa0*/ 	.word	0xffffffff


	//   ....[218]....
        /*3fa4*/ 	.word	0xffffffff


	//   ....[219]....
        /*3fa8*/ 	.word	0xffffffff


	//   ....[220]....
        /*3fac*/ 	.word	0xffffffff


	//   ....[221]....
        /*3fb0*/ 	.word	0xffffffff


	//   ....[222]....
        /*3fb4*/ 	.word	0xffffffff


	//   ....[223]....
        /*3fb8*/ 	.word	0xffffffff


	//   ....[224]....
        /*3fbc*/ 	.word	0xffffffff


	//   ....[225]....
        /*3fc0*/ 	.word	0xffffffff


	//   ....[226]....
        /*3fc4*/ 	.word	0xffffffff


	//   ....[227]....
        /*3fc8*/ 	.word	0xffffffff


	//   ....[228]....
        /*3fcc*/ 	.word	0xffffffff


	//   ....[229]....
        /*3fd0*/ 	.word	0xffffffff


	//   ....[230]....
        /*3fd4*/ 	.word	0xffffffff


	//   ....[231]....
        /*3fd8*/ 	.word	0xffffffff


	//   ....[232]....
        /*3fdc*/ 	.word	0xffffffff


	//   ....[233]....
        /*3fe0*/ 	.word	0xffffffff


	//   ....[234]....
        /*3fe4*/ 	.word	0xffffffff


	//   ....[235]....
        /*3fe8*/ 	.word	0xffffffff


	//   ....[236]....
        /*3fec*/ 	.word	0xffffffff


	//   ....[237]....
        /*3ff0*/ 	.word	0xffffffff


	//   ....[238]....
        /*3ff4*/ 	.word	0xffffffff


	//   ....[239]....
        /*3ff8*/ 	.word	0xffffffff


	//   ....[240]....
        /*3ffc*/ 	.word	0xffffffff


	//   ....[241]....
        /*4000*/ 	.word	0xffffffff


	//   ....[242]....
        /*4004*/ 	.word	0xffffffff


	//   ....[243]....
        /*4008*/ 	.word	0xffffffff


	//   ....[244]....
        /*400c*/ 	.word	0xffffffff


	//   ....[245]....
        /*4010*/ 	.word	0xffffffff


	//   ....[246]....
        /*4014*/ 	.word	0xffffffff


	//   ....[247]....
        /*4018*/ 	.word	0xffffffff


	//   ....[248]....
        /*401c*/ 	.word	0xffffffff


	//   ....[249]....
        /*4020*/ 	.word	0xffffffff


	//   ....[250]....
        /*4024*/ 	.word	0xffffffff


	//   ....[251]....
        /*4028*/ 	.word	0xffffffff


	//   ....[252]....
        /*402c*/ 	.word	0xffffffff


	//   ....[253]....
        /*4030*/ 	.word	0xffffffff


	//   ....[254]....
        /*4034*/ 	.word	0xffffffff


	//   ....[255]....
        /*4038*/ 	.word	0xffffffff


	//   ....[0]....
        /*403c*/ 	.word	0xffffffff


	//   ....[1]....
        /*4040*/ 	.word	0xffffffff


	//   ....[2]....
        /*4044*/ 	.word	0xffffffff


	//   ....[3]....
        /*4048*/ 	.word	0xffffffff


	//   ....[4]....
        /*404c*/ 	.word	0xffffffff


	//   ....[5]....
        /*4050*/ 	.word	0xffffffff


	//   ....[6]....
        /*4054*/ 	.word	0xffffffff


	//   ....[7]....
        /*4058*/ 	.word	0xffffffff


	//   ....[8]....
        /*405c*/ 	.word	0xffffffff


	//   ....[9]....
        /*4060*/ 	.word	0xffffffff


	//   ....[10]....
        /*4064*/ 	.word	0xffffffff


	//   ....[11]....
        /*4068*/ 	.word	0xffffffff


	//   ....[12]....
        /*406c*/ 	.word	0xffffffff


	//   ....[13]....
        /*4070*/ 	.word	0xffffffff


	//   ....[14]....
        /*4074*/ 	.word	0xffffffff


	//   ....[15]....
        /*4078*/ 	.word	0xffffffff


	//   ....[16]....
        /*407c*/ 	.word	0xffffffff


	//   ....[17]....
        /*4080*/ 	.word	0xffffffff


	//   ....[18]....
        /*4084*/ 	.word	0xffffffff


	//   ....[19]....
        /*4088*/ 	.word	0xffffffff


	//   ....[20]....
        /*408c*/ 	.word	0xffffffff


	//   ....[21]....
        /*4090*/ 	.word	0xffffffff


	//   ....[22]....
        /*4094*/ 	.word	0xffffffff


	//   ....[23]....
        /*4098*/ 	.word	0xffffffff


	//   ....[24]....
        /*409c*/ 	.word	0xffffffff


	//   ....[25]....
        /*40a0*/ 	.word	0xffffffff


	//   ....[26]....
        /*40a4*/ 	.word	0xffffffff


	//   ....[27]....
        /*40a8*/ 	.word	0xffffffff


	//   ....[28]....
        /*40ac*/ 	.word	0xffffffff


	//   ....[29]....
        /*40b0*/ 	.word	0xffffffff


	//   ....[30]....
        /*40b4*/ 	.word	0xffffffff


	//   ....[31]....
        /*40b8*/ 	.word	0xffffffff


	//   ....[32]....
        /*40bc*/ 	.word	0xffffffff


	//   ....[33]....
        /*40c0*/ 	.word	0xffffffff


	//   ....[34]....
        /*40c4*/ 	.word	0xffffffff


	//   ....[35]....
        /*40c8*/ 	.word	0xffffffff


	//   ....[36]....
        /*40cc*/ 	.word	0xffffffff


	//   ....[37]....
        /*40d0*/ 	.word	0xffffffff


	//   ....[38]....
        /*40d4*/ 	.word	0xffffffff


	//   ....[39]....
        /*40d8*/ 	.word	0xffffffff


	//   ....[40]....
        /*40dc*/ 	.word	0xffffffff


	//   ....[41]....
        /*40e0*/ 	.word	0xffffffff


	//   ....[42]....
        /*40e4*/ 	.word	0xffffffff


	//   ....[43]....
        /*40e8*/ 	.word	0xffffffff


	//   ....[44]....
        /*40ec*/ 	.word	0xffffffff


	//   ....[45]....
        /*40f0*/ 	.word	0xffffffff


	//   ....[46]....
        /*40f4*/ 	.word	0xffffffff


	//   ....[47]....
        /*40f8*/ 	.word	0xffffffff


	//   ....[48]....
        /*40fc*/ 	.word	0xffffffff


	//   ....[49]....
        /*4100*/ 	.word	0xffffffff


	//   ....[50]....
        /*4104*/ 	.word	0xffffffff


	//   ....[51]....
        /*4108*/ 	.word	0xffffffff


	//   ....[52]....
        /*410c*/ 	.word	0xffffffff


	//   ....[53]....
        /*4110*/ 	.word	0xffffffff


	//   ....[54]....
        /*4114*/ 	.word	0xffffffff


	//   ....[55]....
        /*4118*/ 	.word	0xffffffff


	//   ....[56]....
        /*411c*/ 	.word	0xffffffff


	//   ....[57]....
        /*4120*/ 	.word	0xffffffff


	//   ....[58]....
        /*4124*/ 	.word	0xffffffff


	//   ....[59]....
        /*4128*/ 	.word	0xffffffff


	//   ....[60]....
        /*412c*/ 	.word	0xffffffff


	//   ....[61]....
        /*4130*/ 	.word	0xffffffff


	//   ....[62]....
        /*4134*/ 	.word	0xffffffff


	//   ....[63]....
        /*4138*/ 	.word	0xffffffff


	//   ....[64]....
        /*413c*/ 	.word	0xffffffff


	//   ....[65]....
        /*4140*/ 	.word	0xffffffff


	//   ....[66]....
        /*4144*/ 	.word	0xffffffff


	//   ....[67]....
        /*4148*/ 	.word	0xffffffff


	//   ....[68]....
        /*414c*/ 	.word	0xffffffff


	//   ....[69]....
        /*4150*/ 	.word	0xffffffff


	//   ....[70]....
        /*4154*/ 	.word	0xffffffff


	//   ....[71]....
        /*4158*/ 	.word	0xffffffff


	//   ....[72]....
        /*415c*/ 	.word	0xffffffff


	//   ....[73]....
        /*4160*/ 	.word	0xffffffff


	//   ....[74]....
        /*4164*/ 	.word	0xffffffff


	//   ....[75]....
        /*4168*/ 	.word	0xffffffff


	//   ....[76]....
        /*416c*/ 	.word	0xffffffff


	//   ....[77]....
        /*4170*/ 	.word	0xffffffff


	//   ....[78]....
        /*4174*/ 	.word	0xffffffff


	//   ....[79]....
        /*4178*/ 	.word	0xffffffff


	//   ....[80]....
        /*417c*/ 	.word	0xffffffff


	//   ....[81]....
        /*4180*/ 	.word	0xffffffff


	//   ....[82]....
        /*4184*/ 	.word	0xffffffff


	//   ....[83]....
        /*4188*/ 	.word	0xffffffff


	//   ....[84]....
        /*418c*/ 	.word	0xffffffff


	//   ....[85]....
        /*4190*/ 	.word	0xffffffff


	//   ....[86]....
        /*4194*/ 	.word	0xffffffff


	//   ....[87]....
        /*4198*/ 	.word	0xffffffff


	//   ....[88]....
        /*419c*/ 	.word	0xffffffff


	//   ....[89]....
        /*41a0*/ 	.word	0xffffffff


	//   ....[90]....
        /*41a4*/ 	.word	0xffffffff


	//   ....[91]....
        /*41a8*/ 	.word	0xffffffff


	//   ....[92]....
        /*41ac*/ 	.word	0xffffffff


	//   ....[93]....
        /*41b0*/ 	.word	0xffffffff


	//   ....[94]....
        /*41b4*/ 	.word	0xffffffff


	//   ....[95]....
        /*41b8*/ 	.word	0xffffffff


	//   ....[96]....
        /*41bc*/ 	.word	0xffffffff


	//   ....[97]....
        /*41c0*/ 	.word	0xffffffff


	//   ....[98]....
        /*41c4*/ 	.word	0xffffffff


	//   ....[99]....
        /*41c8*/ 	.word	0xffffffff


	//   ....[100]....
        /*41cc*/ 	.word	0xffffffff


	//   ....[101]....
        /*41d0*/ 	.word	0xffffffff


	//   ....[102]....
        /*41d4*/ 	.word	0xffffffff


	//   ....[103]....
        /*41d8*/ 	.word	0xffffffff


	//   ....[104]....
        /*41dc*/ 	.word	0xffffffff


	//   ....[105]....
        /*41e0*/ 	.word	0xffffffff


	//   ....[106]....
        /*41e4*/ 	.word	0xffffffff


	//   ....[107]....
        /*41e8*/ 	.word	0xffffffff


	//   ....[108]....
        /*41ec*/ 	.word	0xffffffff


	//   ....[109]....
        /*41f0*/ 	.word	0xffffffff


	//   ....[110]....
        /*41f4*/ 	.word	0xffffffff


	//   ....[111]....
        /*41f8*/ 	.word	0xffffffff


	//   ....[112]....
        /*41fc*/ 	.word	0xffffffff


	//   ....[113]....
        /*4200*/ 	.word	0xffffffff


	//   ....[114]....
        /*4204*/ 	.word	0xffffffff


	//   ....[115]....
        /*4208*/ 	.word	0xffffffff


	//   ....[116]....
        /*420c*/ 	.word	0xffffffff


	//   ....[117]....
        /*4210*/ 	.word	0xffffffff


	//   ....[118]....
        /*4214*/ 	.word	0xffffffff


	//   ....[119]....
        /*4218*/ 	.word	0xffffffff


	//   ....[120]....
        /*421c*/ 	.word	0xffffffff


	//   ....[121]....
        /*4220*/ 	.word	0xffffffff


	//   ....[122]....
        /*4224*/ 	.word	0xffffffff


	//   ....[123]....
        /*4228*/ 	.word	0xffffffff


	//   ....[124]....
        /*422c*/ 	.word	0xffffffff


	//   ....[125]....
        /*4230*/ 	.word	0xffffffff


	//   ....[126]....
        /*4234*/ 	.word	0xffffffff


	//   ....[127]....
        /*4238*/ 	.word	0xffffffff


	//   ....[128]....
        /*423c*/ 	.word	0xffffffff


	//   ....[129]....
        /*4240*/ 	.word	0xffffffff


	//   ....[130]....
        /*4244*/ 	.word	0xffffffff


	//   ....[131]....
        /*4248*/ 	.word	0xffffffff


	//   ....[132]....
        /*424c*/ 	.word	0xffffffff


	//   ....[133]....
        /*4250*/ 	.word	0xffffffff


	//   ....[134]....
        /*4254*/ 	.word	0xffffffff


	//   ....[135]....
        /*4258*/ 	.word	0xffffffff


	//   ....[136]....
        /*425c*/ 	.word	0xffffffff


	//   ....[137]....
        /*4260*/ 	.word	0xffffffff


	//   ....[138]....
        /*4264*/ 	.word	0xffffffff


	//   ....[139]....
        /*4268*/ 	.word	0xffffffff


	//   ....[140]....
        /*426c*/ 	.word	0xffffffff


	//   ....[141]....
        /*4270*/ 	.word	0xffffffff


	//   ....[142]....
        /*4274*/ 	.word	0xffffffff


	//   ....[143]....
        /*4278*/ 	.word	0xffffffff


	//   ....[144]....
        /*427c*/ 	.word	0xffffffff


	//   ....[145]....
        /*4280*/ 	.word	0xffffffff


	//   ....[146]....
        /*4284*/ 	.word	0xffffffff


	//   ....[147]....
        /*4288*/ 	.word	0xffffffff


	//   ....[148]....
        /*428c*/ 	.word	0xffffffff


	//   ....[149]....
        /*4290*/ 	.word	0xffffffff


	//   ....[150]....
        /*4294*/ 	.word	0xffffffff


	//   ....[151]....
        /*4298*/ 	.word	0xffffffff


	//   ....[152]....
        /*429c*/ 	.word	0xffffffff


	//   ....[153]....
        /*42a0*/ 	.word	0xffffffff


	//   ....[154]....
        /*42a4*/ 	.word	0xffffffff


	//   ....[155]....
        /*42a8*/ 	.word	0xffffffff


	//   ....[156]....
        /*42ac*/ 	.word	0xffffffff


	//   ....[157]....
        /*42b0*/ 	.word	0xffffffff


	//   ....[158]....
        /*42b4*/ 	.word	0xffffffff


	//   ....[159]....
        /*42b8*/ 	.word	0xffffffff


	//   ....[160]....
        /*42bc*/ 	.word	0xffffffff


	//   ....[161]....
        /*42c0*/ 	.word	0xffffffff


	//   ....[162]....
        /*42c4*/ 	.word	0xffffffff


	//   ....[163]....
        /*42c8*/ 	.word	0xffffffff


	//   ....[164]....
        /*42cc*/ 	.word	0xffffffff


	//   ....[165]....
        /*42d0*/ 	.word	0xffffffff


	//   ....[166]....
        /*42d4*/ 	.word	0xffffffff


	//   ....[167]....
        /*42d8*/ 	.word	0xffffffff


	//   ....[168]....
        /*42dc*/ 	.word	0xffffffff


	//   ....[169]....
        /*42e0*/ 	.word	0xffffffff


	//   ....[170]....
        /*42e4*/ 	.word	0xffffffff


	//   ....[171]....
        /*42e8*/ 	.word	0xffffffff


	//   ....[172]....
        /*42ec*/ 	.word	0xffffffff


	//   ....[173]....
        /*42f0*/ 	.word	0xffffffff


	//   ....[174]....
        /*42f4*/ 	.word	0xffffffff


	//   ....[175]....
        /*42f8*/ 	.word	0xffffffff


	//   ....[176]....
        /*42fc*/ 	.word	0xffffffff


	//   ....[177]....
        /*4300*/ 	.word	0xffffffff


	//   ....[178]....
        /*4304*/ 	.word	0xffffffff


	//   ....[179]....
        /*4308*/ 	.word	0xffffffff


	//   ....[180]....
        /*430c*/ 	.word	0xffffffff


	//   ....[181]....
        /*4310*/ 	.word	0xffffffff


	//   ....[182]....
        /*4314*/ 	.word	0xffffffff


	//   ....[183]....
        /*4318*/ 	.word	0xffffffff


	//   ....[184]....
        /*431c*/ 	.word	0xffffffff


	//   ....[185]....
        /*4320*/ 	.word	0xffffffff


	//   ....[186]....
        /*4324*/ 	.word	0xffffffff


	//   ....[187]....
        /*4328*/ 	.word	0xffffffff


	//   ....[188]....
        /*432c*/ 	.word	0xffffffff


	//   ....[189]....
        /*4330*/ 	.word	0xffffffff


	//   ....[190]....
        /*4334*/ 	.word	0xffffffff


	//   ....[191]....
        /*4338*/ 	.word	0xffffffff


	//   ....[192]....
        /*433c*/ 	.word	0xffffffff


	//   ....[193]....
        /*4340*/ 	.word	0xffffffff


	//   ....[194]....
        /*4344*/ 	.word	0xffffffff


	//   ....[195]....
        /*4348*/ 	.word	0xffffffff


	//   ....[196]....
        /*434c*/ 	.word	0xffffffff


	//   ....[197]....
        /*4350*/ 	.word	0xffffffff


	//   ....[198]....
        /*4354*/ 	.word	0xffffffff


	//   ....[199]....
        /*4358*/ 	.word	0xffffffff


	//   ....[200]....
        /*435c*/ 	.word	0xffffffff


	//   ....[201]....
        /*4360*/ 	.word	0xffffffff


	//   ....[202]....
        /*4364*/ 	.word	0xffffffff


	//   ....[203]....
        /*4368*/ 	.word	0xffffffff


	//   ....[204]....
        /*436c*/ 	.word	0xffffffff


	//   ....[205]....
        /*4370*/ 	.word	0xffffffff


	//   ....[206]....
        /*4374*/ 	.word	0xffffffff


	//   ....[207]....
        /*4378*/ 	.word	0xffffffff


	//   ....[208]....
        /*437c*/ 	.word	0xffffffff


	//   ....[209]....
        /*4380*/ 	.word	0xffffffff


	//   ....[210]....
        /*4384*/ 	.word	0xffffffff


	//   ....[211]....
        /*4388*/ 	.word	0xffffffff


	//   ....[212]....
        /*438c*/ 	.word	0xffffffff


	//   ....[213]....
        /*4390*/ 	.word	0xffffffff


	//   ....[214]....
        /*4394*/ 	.word	0xffffffff


	//   ....[215]....
        /*4398*/ 	.word	0xffffffff


	//   ....[216]....
        /*439c*/ 	.word	0xffffffff


	//   ....[217]....
        /*43a0*/ 	.word	0xffffffff


	//   ....[218]....
        /*43a4*/ 	.word	0xffffffff


	//   ....[219]....
        /*43a8*/ 	.word	0xffffffff


	//   ....[220]....
        /*43ac*/ 	.word	0xffffffff


	//   ....[221]....
        /*43b0*/ 	.word	0xffffffff


	//   ....[222]....
        /*43b4*/ 	.word	0xffffffff


	//   ....[223]....
        /*43b8*/ 	.word	0xffffffff


	//   ....[224]....
        /*43bc*/ 	.word	0xffffffff


	//   ....[225]....
        /*43c0*/ 	.word	0xffffffff


	//   ....[226]....
        /*43c4*/ 	.word	0xffffffff


	//   ....[227]....
        /*43c8*/ 	.word	0xffffffff


	//   ....[228]....
        /*43cc*/ 	.word	0xffffffff


	//   ....[229]....
        /*43d0*/ 	.word	0xffffffff


	//   ....[230]....
        /*43d4*/ 	.word	0xffffffff


	//   ....[231]....
        /*43d8*/ 	.word	0xffffffff


	//   ....[232]....
        /*43dc*/ 	.word	0xffffffff


	//   ....[233]....
        /*43e0*/ 	.word	0xffffffff


	//   ....[234]....
        /*43e4*/ 	.word	0xffffffff


	//   ....[235]....
        /*43e8*/ 	.word	0xffffffff


	//   ....[236]....
        /*43ec*/ 	.word	0xffffffff


	//   ....[237]....
        /*43f0*/ 	.word	0xffffffff


	//   ....[238]....
        /*43f4*/ 	.word	0xffffffff


	//   ....[239]....
        /*43f8*/ 	.word	0xffffffff


	//   ....[240]....
        /*43fc*/ 	.word	0xffffffff


	//   ....[241]....
        /*4400*/ 	.word	0xffffffff


	//   ....[242]....
        /*4404*/ 	.word	0xffffffff


	//   ....[243]....
        /*4408*/ 	.word	0xffffffff


	//   ....[244]....
        /*440c*/ 	.word	0xffffffff


	//   ....[245]....
        /*4410*/ 	.word	0xffffffff


	//   ....[246]....
        /*4414*/ 	.word	0xffffffff


	//   ....[247]....
        /*4418*/ 	.word	0xffffffff


	//   ....[248]....
        /*441c*/ 	.word	0xffffffff


	//   ....[249]....
        /*4420*/ 	.word	0xffffffff


	//   ....[250]....
        /*4424*/ 	.word	0xffffffff


	//   ....[251]....
        /*4428*/ 	.word	0xffffffff


	//   ....[252]....
        /*442c*/ 	.word	0xffffffff


	//   ....[253]....
        /*4430*/ 	.word	0xffffffff


	//   ....[254]....
        /*4434*/ 	.word	0xffffffff


	//   ....[255]....
        /*4438*/ 	.word	0xffffffff


	//   ....[0]....
        /*443c*/ 	.word	0xffffffff


	//   ....[1]....
        /*4440*/ 	.word	0xffffffff


	//   ....[2]....
        /*4444*/ 	.word	0xffffffff


	//   ....[3]....
        /*4448*/ 	.word	0xffffffff


	//   ....[4]....
        /*444c*/ 	.word	0xffffffff


	//   ....[5]....
        /*4450*/ 	.word	0xffffffff


	//   ....[6]....
        /*4454*/ 	.word	0xffffffff


	//   ....[7]....
        /*4458*/ 	.word	0xffffffff


	//   ....[8]....
        /*445c*/ 	.word	0xffffffff


	//   ....[9]....
        /*4460*/ 	.word	0xffffffff


	//   ....[10]....
        /*4464*/ 	.word	0xffffffff


	//   ....[11]....
        /*4468*/ 	.word	0xffffffff


	//   ....[12]....
        /*446c*/ 	.word	0xffffffff


	//   ....[13]....
        /*4470*/ 	.word	0xffffffff


	//   ....[14]....
        /*4474*/ 	.word	0xffffffff


	//   ....[15]....
        /*4478*/ 	.word	0xffffffff


	//   ....[16]....
        /*447c*/ 	.word	0xffffffff


	//   ....[17]....
        /*4480*/ 	.word	0xffffffff


	//   ....[18]....
        /*4484*/ 	.word	0xffffffff


	//   ....[19]....
        /*4488*/ 	.word	0xffffffff


	//   ....[20]....
        /*448c*/ 	.word	0xffffffff


	//   ....[21]....
        /*4490*/ 	.word	0xffffffff


	//   ....[22]....
        /*4494*/ 	.word	0xffffffff


	//   ....[23]....
        /*4498*/ 	.word	0xffffffff


	//   ....[24]....
        /*449c*/ 	.word	0xffffffff


	//   ....[25]....
        /*44a0*/ 	.word	0xffffffff


	//   ....[26]....
        /*44a4*/ 	.word	0xffffffff


	//   ....[27]....
        /*44a8*/ 	.word	0xffffffff


	//   ....[28]....
        /*44ac*/ 	.word	0xffffffff


	//   ....[29]....
        /*44b0*/ 	.word	0xffffffff


	//   ....[30]....
        /*44b4*/ 	.word	0xffffffff


	//   ....[31]....
        /*44b8*/ 	.word	0xffffffff


	//   ....[32]....
        /*44bc*/ 	.word	0xffffffff


	//   ....[33]....
        /*44c0*/ 	.word	0xffffffff


	//   ....[34]....
        /*44c4*/ 	.word	0xffffffff


	//   ....[35]....
        /*44c8*/ 	.word	0xffffffff


	//   ....[36]....
        /*44cc*/ 	.word	0xffffffff


	//   ....[37]....
        /*44d0*/ 	.word	0xffffffff


	//   ....[38]....
        /*44d4*/ 	.word	0xffffffff


	//   ....[39]....
        /*44d8*/ 	.word	0xffffffff


	//   ....[40]....
        /*44dc*/ 	.word	0xffffffff


	//   ....[41]....
        /*44e0*/ 	.word	0xffffffff


	//   ....[42]....
        /*44e4*/ 	.word	0xffffffff


	//   ....[43]....
        /*44e8*/ 	.word	0xffffffff


	//   ....[44]....
        /*44ec*/ 	.word	0xffffffff


	//   ....[45]....
        /*44f0*/ 	.word	0xffffffff


	//   ....[46]....
        /*44f4*/ 	.word	0xffffffff


	//   ....[47]....
        /*44f8*/ 	.word	0xffffffff


	//   ....[48]....
        /*44fc*/ 	.word	0xffffffff


	//   ....[49]....
        /*4500*/ 	.word	0xffffffff


	//   ....[50]....
        /*4504*/ 	.word	0xffffffff


	//   ....[51]....
        /*4508*/ 	.word	0xffffffff


	//   ....[52]....
        /*450c*/ 	.word	0xffffffff


	//   ....[53]....
        /*4510*/ 	.word	0xffffffff


	//   ....[54]....
        /*4514*/ 	.word	0xffffffff


	//   ....[55]....
        /*4518*/ 	.word	0xffffffff


	//   ....[56]....
        /*451c*/ 	.word	0xffffffff


	//   ....[57]....
        /*4520*/ 	.word	0xffffffff


	//   ....[58]....
        /*4524*/ 	.word	0xffffffff


	//   ....[59]....
        /*4528*/ 	.word	0xffffffff


	//   ....[60]....
        /*452c*/ 	.word	0xffffffff


	//   ....[61]....
        /*4530*/ 	.word	0xffffffff


	//   ....[62]....
        /*4534*/ 	.word	0xffffffff


	//   ....[63]....
        /*4538*/ 	.word	0xffffffff


	//   ....[64]....
        /*453c*/ 	.word	0xffffffff


	//   ....[65]....
        /*4540*/ 	.word	0xffffffff


	//   ....[66]....
        /*4544*/ 	.word	0xffffffff


	//   ....[67]....
        /*4548*/ 	.word	0xffffffff


	//   ....[68]....
        /*454c*/ 	.word	0xffffffff


	//   ....[69]....
        /*4550*/ 	.word	0xffffffff


	//   ....[70]....
        /*4554*/ 	.word	0xffffffff


	//   ....[71]....
        /*4558*/ 	.word	0xffffffff


	//   ....[72]....
        /*455c*/ 	.word	0xffffffff


	//   ....[73]....
        /*4560*/ 	.word	0xffffffff


	//   ....[74]....
        /*4564*/ 	.word	0xffffffff


	//   ....[75]....
        /*4568*/ 	.word	0xffffffff


	//   ....[76]....
        /*456c*/ 	.word	0xffffffff


	//   ....[77]....
        /*4570*/ 	.word	0xffffffff


	//   ....[78]....
        /*4574*/ 	.word	0xffffffff


	//   ....[79]....
        /*4578*/ 	.word	0xffffffff


	//   ....[80]....
        /*457c*/ 	.word	0xffffffff


	//   ....[81]....
        /*4580*/ 	.word	0xffffffff


	//   ....[82]....
        /*4584*/ 	.word	0xffffffff


	//   ....[83]....
        /*4588*/ 	.word	0xffffffff


	//   ....[84]....
        /*458c*/ 	.word	0xffffffff


	//   ....[85]....
        /*4590*/ 	.word	0xffffffff


	//   ....[86]....
        /*4594*/ 	.word	0xffffffff


	//   ....[87]....
        /*4598*/ 	.word	0xffffffff


	//   ....[88]....
        /*459c*/ 	.word	0xffffffff


	//   ....[89]....
        /*45a0*/ 	.word	0xffffffff


	//   ....[90]....
        /*45a4*/ 	.word	0xffffffff


	//   ....[91]....
        /*45a8*/ 	.word	0xffffffff


	//   ....[92]....
        /*45ac*/ 	.word	0xffffffff


	//   ....[93]....
        /*45b0*/ 	.word	0xffffffff


	//   ....[94]....
        /*45b4*/ 	.word	0xffffffff


	//   ....[95]....
        /*45b8*/ 	.word	0xffffffff


	//   ....[96]....
        /*45bc*/ 	.word	0xffffffff


	//   ....[97]....
        /*45c0*/ 	.word	0xffffffff


	//   ....[98]....
        /*45c4*/ 	.word	0xffffffff


	//   ....[99]....
        /*45c8*/ 	.word	0xffffffff


	//   ....[100]....
        /*45cc*/ 	.word	0xffffffff


	//   ....[101]....
        /*45d0*/ 	.word	0xffffffff


	//   ....[102]....
        /*45d4*/ 	.word	0xffffffff


	//   ....[103]....
        /*45d8*/ 	.word	0xffffffff


	//   ....[104]....
        /*45dc*/ 	.word	0xffffffff


	//   ....[105]....
        /*45e0*/ 	.word	0xffffffff


	//   ....[106]....
        /*45e4*/ 	.word	0xffffffff


	//   ....[107]....
        /*45e8*/ 	.word	0xffffffff


	//   ....[108]....
        /*45ec*/ 	.word	0xffffffff


	//   ....[109]....
        /*45f0*/ 	.word	0xffffffff


	//   ....[110]....
        /*45f4*/ 	.word	0xffffffff


	//   ....[111]....
        /*45f8*/ 	.word	0xffffffff


	//   ....[112]....
        /*45fc*/ 	.word	0xffffffff


	//   ....[113]....
        /*4600*/ 	.word	0xffffffff


	//   ....[114]....
        /*4604*/ 	.word	0xffffffff


	//   ....[115]....
        /*4608*/ 	.word	0xffffffff


	//   ....[116]....
        /*460c*/ 	.word	0xffffffff


	//   ....[117]....
        /*4610*/ 	.word	0xffffffff


	//   ....[118]....
        /*4614*/ 	.word	0xffffffff


	//   ....[119]....
        /*4618*/ 	.word	0xffffffff


	//   ....[120]....
        /*461c*/ 	.word	0xffffffff


	//   ....[121]....
        /*4620*/ 	.word	0xffffffff


	//   ....[122]....
        /*4624*/ 	.word	0xffffffff


	//   ....[123]....
        /*4628*/ 	.word	0xffffffff


	//   ....[124]....
        /*462c*/ 	.word	0xffffffff


	//   ....[125]....
        /*4630*/ 	.word	0xffffffff


	//   ....[126]....
        /*4634*/ 	.word	0xffffffff


	//   ....[127]....
        /*4638*/ 	.word	0xffffffff


	//   ....[128]....
        /*463c*/ 	.word	0xffffffff


	//   ....[129]....
        /*4640*/ 	.word	0xffffffff


	//   ....[130]....
        /*4644*/ 	.word	0xffffffff


	//   ....[131]....
        /*4648*/ 	.word	0xffffffff


	//   ....[132]....
        /*464c*/ 	.word	0xffffffff


	//   ....[133]....
        /*4650*/ 	.word	0xffffffff


	//   ....[134]....
        /*4654*/ 	.word	0xffffffff


	//   ....[135]....
        /*4658*/ 	.word	0xffffffff


	//   ....[136]....
        /*465c*/ 	.word	0xffffffff


	//   ....[137]....
        /*4660*/ 	.word	0xffffffff


	//   ....[138]....
        /*4664*/ 	.word	0xffffffff


	//   ....[139]....
        /*4668*/ 	.word	0xffffffff


	//   ....[140]....
        /*466c*/ 	.word	0xffffffff


	//   ....[141]....
        /*4670*/ 	.word	0xffffffff


	//   ....[142]....
        /*4674*/ 	.word	0xffffffff


	//   ....[143]....
        /*4678*/ 	.word	0xffffffff


	//   ....[144]....
        /*467c*/ 	.word	0xffffffff


	//   ....[145]....
        /*4680*/ 	.word	0xffffffff


	//   ....[146]....
        /*4684*/ 	.word	0xffffffff


	//   ....[147]....
        /*4688*/ 	.word	0xffffffff


	//   ....[148]....
        /*468c*/ 	.word	0xffffffff


	//   ....[149]....
        /*4690*/ 	.word	0xffffffff


	//   ....[150]....
        /*4694*/ 	.word	0xffffffff


	//   ....[151]....
        /*4698*/ 	.word	0xffffffff


	//   ....[152]....
        /*469c*/ 	.word	0xffffffff


	//   ....[153]....
        /*46a0*/ 	.word	0xffffffff


	//   ....[154]....
        /*46a4*/ 	.word	0xffffffff


	//   ....[155]....
        /*46a8*/ 	.word	0xffffffff


	//   ....[156]....
        /*46ac*/ 	.word	0xffffffff


	//   ....[157]....
        /*46b0*/ 	.word	0xffffffff


	//   ....[158]....
        /*46b4*/ 	.word	0xffffffff


	//   ....[159]....
        /*46b8*/ 	.word	0xffffffff


	//   ....[160]....
        /*46bc*/ 	.word	0xffffffff


	//   ....[161]....
        /*46c0*/ 	.word	0xffffffff


	//   ....[162]....
        /*46c4*/ 	.word	0xffffffff


	//   ....[163]....
        /*46c8*/ 	.word	0xffffffff


	//   ....[164]....
        /*46cc*/ 	.word	0xffffffff


	//   ....[165]....
        /*46d0*/ 	.word	0xffffffff


	//   ....[166]....
        /*46d4*/ 	.word	0xffffffff


	//   ....[167]....
        /*46d8*/ 	.word	0xffffffff


	//   ....[168]....
        /*46dc*/ 	.word	0xffffffff


	//   ....[169]....
        /*46e0*/ 	.word	0xffffffff


	//   ....[170]....
        /*46e4*/ 	.word	0xffffffff


	//   ....[171]....
        /*46e8*/ 	.word	0xffffffff


	//   ....[172]....
        /*46ec*/ 	.word	0xffffffff


	//   ....[173]....
        /*46f0*/ 	.word	0xffffffff


	//   ....[174]....
        /*46f4*/ 	.word	0xffffffff


	//   ....[175]....
        /*46f8*/ 	.word	0xffffffff


	//   ....[176]....
        /*46fc*/ 	.word	0xffffffff


	//   ....[177]....
        /*4700*/ 	.word	0xffffffff


	//   ....[178]....
        /*4704*/ 	.word	0xffffffff


	//   ....[179]....
        /*4708*/ 	.word	0xffffffff


	//   ....[180]....
        /*470c*/ 	.word	0xffffffff


	//   ....[181]....
        /*4710*/ 	.word	0xffffffff


	//   ....[182]....
        /*4714*/ 	.word	0xffffffff


	//   ....[183]....
        /*4718*/ 	.word	0xffffffff


	//   ....[184]....
        /*471c*/ 	.word	0xffffffff


	//   ....[185]....
        /*4720*/ 	.word	0xffffffff


	//   ....[186]....
        /*4724*/ 	.word	0xffffffff


	//   ....[187]....
        /*4728*/ 	.word	0xffffffff


	//   ....[188]....
        /*472c*/ 	.word	0xffffffff


	//   ....[189]....
        /*4730*/ 	.word	0xffffffff


	//   ....[190]....
        /*4734*/ 	.word	0xffffffff


	//   ....[191]....
        /*4738*/ 	.word	0xffffffff


	//   ....[192]....
        /*473c*/ 	.word	0xffffffff


	//   ....[193]....
        /*4740*/ 	.word	0xffffffff


	//   ....[194]....
        /*4744*/ 	.word	0xffffffff


	//   ....[195]....
        /*4748*/ 	.word	0xffffffff


	//   ....[196]....
        /*474c*/ 	.word	0xffffffff


	//   ....[197]....
        /*4750*/ 	.word	0xffffffff


	//   ....[198]....
        /*4754*/ 	.word	0xffffffff


	//   ....[199]....
        /*4758*/ 	.word	0xffffffff


	//   ....[200]....
        /*475c*/ 	.word	0xffffffff


	//   ....[201]....
        /*4760*/ 	.word	0xffffffff


	//   ....[202]....
        /*4764*/ 	.word	0xffffffff


	//   ....[203]....
        /*4768*/ 	.word	0xffffffff


	//   ....[204]....
        /*476c*/ 	.word	0xffffffff


	//   ....[205]....
        /*4770*/ 	.word	0xffffffff


	//   ....[206]....
        /*4774*/ 	.word	0xffffffff


	//   ....[207]....
        /*4778*/ 	.word	0xffffffff


	//   ....[208]....
        /*477c*/ 	.word	0xffffffff


	//   ....[209]....
        /*4780*/ 	.word	0xffffffff


	//   ....[210]....
        /*4784*/ 	.word	0xffffffff


	//   ....[211]....
        /*4788*/ 	.word	0xffffffff


	//   ....[212]....
        /*478c*/ 	.word	0xffffffff


	//   ....[213]....
        /*4790*/ 	.word	0xffffffff


	//   ....[214]....
        /*4794*/ 	.word	0xffffffff


	//   ....[215]....
        /*4798*/ 	.word	0xffffffff


	//   ....[216]....
        /*479c*/ 	.word	0xffffffff


	//   ....[217]....
        /*47a0*/ 	.word	0xffffffff


	//   ....[218]....
        /*47a4*/ 	.word	0xffffffff


	//   ....[219]....
        /*47a8*/ 	.word	0xffffffff


	//   ....[220]....
        /*47ac*/ 	.word	0xffffffff


	//   ....[221]....
        /*47b0*/ 	.word	0xffffffff


	//   ....[222]....
        /*47b4*/ 	.word	0xffffffff


	//   ....[223]....
        /*47b8*/ 	.word	0xffffffff


	//   ....[224]....
        /*47bc*/ 	.word	0xffffffff


	//   ....[225]....
        /*47c0*/ 	.word	0xffffffff


	//   ....[226]....
        /*47c4*/ 	.word	0xffffffff


	//   ....[227]....
        /*47c8*/ 	.word	0xffffffff


	//   ....[228]....
        /*47cc*/ 	.word	0xffffffff


	//   ....[229]....
        /*47d0*/ 	.word	0xffffffff


	//   ....[230]....
        /*47d4*/ 	.word	0xffffffff


	//   ....[231]....
        /*47d8*/ 	.word	0xffffffff


	//   ....[232]....
        /*47dc*/ 	.word	0xffffffff


	//   ....[233]....
        /*47e0*/ 	.word	0xffffffff


	//   ....[234]....
        /*47e4*/ 	.word	0xffffffff


	//   ....[235]....
        /*47e8*/ 	.word	0xffffffff


	//   ....[236]....
        /*47ec*/ 	.word	0xffffffff


	//   ....[237]....
        /*47f0*/ 	.word	0xffffffff


	//   ....[238]....
        /*47f4*/ 	.word	0xffffffff


	//   ....[239]....
        /*47f8*/ 	.word	0xffffffff


	//   ....[240]....
        /*47fc*/ 	.word	0xffffffff


	//   ....[241]....
        /*4800*/ 	.word	0xffffffff


	//   ....[242]....
        /*4804*/ 	.word	0xffffffff


	//   ....[243]....
        /*4808*/ 	.word	0xffffffff


	//   ....[244]....
        /*480c*/ 	.word	0xffffffff


	//   ....[245]....
        /*4810*/ 	.word	0xffffffff


	//   ....[246]....
        /*4814*/ 	.word	0xffffffff


	//   ....[247]....
        /*4818*/ 	.word	0xffffffff


	//   ....[248]....
        /*481c*/ 	.word	0xffffffff


	//   ....[249]....
        /*4820*/ 	.word	0xffffffff


	//   ....[250]....
        /*4824*/ 	.word	0xffffffff


	//   ....[251]....
        /*4828*/ 	.word	0xffffffff


	//   ....[252]....
        /*482c*/ 	.word	0xffffffff


	//   ....[253]....
        /*4830*/ 	.word	0xffffffff


	//   ....[254]....
        /*4834*/ 	.word	0xffffffff


	//   ....[255]....
        /*4838*/ 	.word	0xffffffff


	//   ....[0]....
        /*483c*/ 	.word	0xffffffff


	//   ....[1]....
        /*4840*/ 	.word	0xffffffff


	//   ....[2]....
        /*4844*/ 	.word	0xffffffff


	//   ....[3]....
        /*4848*/ 	.word	0xffffffff


	//   ....[4]....
        /*484c*/ 	.word	0xffffffff


	//   ....[5]....
        /*4850*/ 	.word	0xffffffff


	//   ....[6]....
        /*4854*/ 	.word	0xffffffff


	//   ....[7]....
        /*4858*/ 	.word	0xffffffff


	//   ....[8]....
        /*485c*/ 	.word	0xffffffff


	//   ....[9]....
        /*4860*/ 	.word	0xffffffff


	//   ....[10]....
        /*4864*/ 	.word	0xffffffff


	//   ....[11]....
        /*4868*/ 	.word	0xffffffff


	//   ....[12]....
        /*486c*/ 	.word	0xffffffff


	//   ....[13]....
        /*4870*/ 	.word	0xffffffff


	//   ....[14]....
        /*4874*/ 	.word	0xffffffff


	//   ....[15]....
        /*4878*/ 	.word	0xffffffff


	//   ....[16]....
        /*487c*/ 	.word	0xffffffff


	//   ....[17]....
        /*4880*/ 	.word	0xffffffff


	//   ....[18]....
        /*4884*/ 	.word	0xffffffff


	//   ....[19]....
        /*4888*/ 	.word	0xffffffff


	//   ....[20]....
        /*488c*/ 	.word	0xffffffff


	//   ....[21]....
        /*4890*/ 	.word	0xffffffff


	//   ....[22]....
        /*4894*/ 	.word	0xffffffff


	//   ....[23]....
        /*4898*/ 	.word	0xffffffff


	//   ....[24]....
        /*489c*/ 	.word	0xffffffff


	//   ....[25]....
        /*48a0*/ 	.word	0xffffffff


	//   ....[26]....
        /*48a4*/ 	.word	0xffffffff


	//   ....[27]....
        /*48a8*/ 	.word	0xffffffff


	//   ....[28]....
        /*48ac*/ 	.word	0xffffffff


	//   ....[29]....
        /*48b0*/ 	.word	0xffffffff


	//   ....[30]....
        /*48b4*/ 	.word	0xffffffff


	//   ....[31]....
        /*48b8*/ 	.word	0xffffffff


	//   ....[32]....
        /*48bc*/ 	.word	0xffffffff


	//   ....[33]....
        /*48c0*/ 	.word	0xffffffff


	//   ....[34]....
        /*48c4*/ 	.word	0xffffffff


	//   ....[35]....
        /*48c8*/ 	.word	0xffffffff


	//   ....[36]....
        /*48cc*/ 	.word	0xffffffff


	//   ....[37]....
        /*48d0*/ 	.word	0xffffffff


	//   ....[38]....
        /*48d4*/ 	.word	0xffffffff


	//   ....[39]....
        /*48d8*/ 	.word	0xffffffff


	//   ....[40]....
        /*48dc*/ 	.word	0xffffffff


	//   ....[41]....
        /*48e0*/ 	.word	0xffffffff


	//   ....[42]....
        /*48e4*/ 	.word	0xffffffff


	//   ....[43]....
        /*48e8*/ 	.word	0xffffffff


	//   ....[44]....
        /*48ec*/ 	.word	0xffffffff


	//   ....[45]....
        /*48f0*/ 	.word	0xffffffff


	//   ....[46]....
        /*48f4*/ 	.word	0xffffffff


	//   ....[47]....
        /*48f8*/ 	.word	0xffffffff


	//   ....[48]....
        /*48fc*/ 	.word	0xffffffff


	//   ....[49]....
        /*4900*/ 	.word	0xffffffff


	//   ....[50]....
        /*4904*/ 	.word	0xffffffff


	//   ....[51]....
        /*4908*/ 	.word	0xffffffff


	//   ....[52]....
        /*490c*/ 	.word	0xffffffff


	//   ....[53]....
        /*4910*/ 	.word	0xffffffff


	//   ....[54]....
        /*4914*/ 	.word	0xffffffff


	//   ....[55]....
        /*4918*/ 	.word	0xffffffff


	//   ....[56]....
        /*491c*/ 	.word	0xffffffff


	//   ....[57]....
        /*4920*/ 	.word	0xffffffff


	//   ....[58]....
        /*4924*/ 	.word	0xffffffff


	//   ....[59]....
        /*4928*/ 	.word	0xffffffff


	//   ....[60]....
        /*492c*/ 	.word	0xffffffff


	//   ....[61]....
        /*4930*/ 	.word	0xffffffff


	//   ....[62]....
        /*4934*/ 	.word	0xffffffff


	//   ....[63]....
        /*4938*/ 	.word	0xffffffff


	//   ....[64]....
        /*493c*/ 	.word	0xffffffff


	//   ....[65]....
        /*4940*/ 	.word	0xffffffff


	//   ....[66]....
        /*4944*/ 	.word	0xffffffff


	//   ....[67]....
        /*4948*/ 	.word	0xffffffff


	//   ....[68]....
        /*494c*/ 	.word	0xffffffff


	//   ....[69]....
        /*4950*/ 	.word	0xffffffff


	//   ....[70]....
        /*4954*/ 	.word	0xffffffff


	//   ....[71]....
        /*4958*/ 	.word	0xffffffff


	//   ....[72]....
        /*495c*/ 	.word	0xffffffff


	//   ....[73]....
        /*4960*/ 	.word	0xffffffff


	//   ....[74]....
        /*4964*/ 	.word	0xffffffff


	//   ....[75]....
        /*4968*/ 	.word	0xffffffff


	//   ....[76]....
        /*496c*/ 	.word	0xffffffff


	//   ....[77]....
        /*4970*/ 	.word	0xffffffff


	//   ....[78]....
        /*4974*/ 	.word	0xffffffff


	//   ....[79]....
        /*4978*/ 	.word	0xffffffff


	//   ....[80]....
        /*497c*/ 	.word	0xffffffff


	//   ....[81]....
        /*4980*/ 	.word	0xffffffff


	//   ....[82]....
        /*4984*/ 	.word	0xffffffff


	//   ....[83]....
        /*4988*/ 	.word	0xffffffff


	//   ....[84]....
        /*498c*/ 	.word	0xffffffff


	//   ....[85]....
        /*4990*/ 	.word	0xffffffff


	//   ....[86]....
        /*4994*/ 	.word	0xffffffff


	//   ....[87]....
        /*4998*/ 	.word	0xffffffff


	//   ....[88]....
        /*499c*/ 	.word	0xffffffff


	//   ....[89]....
        /*49a0*/ 	.word	0xffffffff


	//   ....[90]....
        /*49a4*/ 	.word	0xffffffff


	//   ....[91]....
        /*49a8*/ 	.word	0xffffffff


	//   ....[92]....
        /*49ac*/ 	.word	0xffffffff


	//   ....[93]....
        /*49b0*/ 	.word	0xffffffff


	//   ....[94]....
        /*49b4*/ 	.word	0xffffffff


	//   ....[95]....
        /*49b8*/ 	.word	0xffffffff


	//   ....[96]....
        /*49bc*/ 	.word	0xffffffff


	//   ....[97]....
        /*49c0*/ 	.word	0xffffffff


	//   ....[98]....
        /*49c4*/ 	.word	0xffffffff


	//   ....[99]....
        /*49c8*/ 	.word	0xffffffff


	//   ....[100]....
        /*49cc*/ 	.word	0xffffffff


	//   ....[101]....
        /*49d0*/ 	.word	0xffffffff


	//   ....[102]....
        /*49d4*/ 	.word	0xffffffff


	//   ....[103]....
        /*49d8*/ 	.word	0xffffffff


	//   ....[104]....
        /*49dc*/ 	.word	0xffffffff


	//   ....[105]....
        /*49e0*/ 	.word	0xffffffff


	//   ....[106]....
        /*49e4*/ 	.word	0xffffffff


	//   ....[107]....
        /*49e8*/ 	.word	0xffffffff


	//   ....[108]....
        /*49ec*/ 	.word	0xffffffff


	//   ....[109]....
        /*49f0*/ 	.word	0xffffffff


	//   ....[110]....
        /*49f4*/ 	.word	0xffffffff


	//   ....[111]....
        /*49f8*/ 	.word	0xffffffff


	//   ....[112]....
        /*49fc*/ 	.word	0xffffffff


	//   ....[113]....
        /*4a00*/ 	.word	0xffffffff


	//   ....[114]....
        /*4a04*/ 	.word	0xffffffff


	//   ....[115]....
        /*4a08*/ 	.word	0xffffffff


	//   ....[116]....
        /*4a0c*/ 	.word	0xffffffff


	//   ....[117]....
        /*4a10*/ 	.word	0xffffffff


	//   ....[118]....
        /*4a14*/ 	.word	0xffffffff


	//   ....[119]....
        /*4a18*/ 	.word	0xffffffff


	//   ....[120]....
        /*4a1c*/ 	.word	0xffffffff


	//   ....[121]....
        /*4a20*/ 	.word	0xffffffff


	//   ....[122]....
        /*4a24*/ 	.word	0xffffffff


	//   ....[123]....
        /*4a28*/ 	.word	0xffffffff


	//   ....[124]....
        /*4a2c*/ 	.word	0xffffffff


	//   ....[125]....
        /*4a30*/ 	.word	0xffffffff


	//   ....[126]....
        /*4a34*/ 	.word	0xffffffff


	//   ....[127]....
        /*4a38*/ 	.word	0xffffffff


	//   ....[128]....
        /*4a3c*/ 	.word	0xffffffff


	//   ....[129]....
        /*4a40*/ 	.word	0xffffffff


	//   ....[130]....
        /*4a44*/ 	.word	0xffffffff


	//   ....[131]....
        /*4a48*/ 	.word	0xffffffff


	//   ....[132]....
        /*4a4c*/ 	.word	0xffffffff


	//   ....[133]....
        /*4a50*/ 	.word	0xffffffff


	//   ....[134]....
        /*4a54*/ 	.word	0xffffffff


	//   ....[135]....
        /*4a58*/ 	.word	0xffffffff


	//   ....[136]....
        /*4a5c*/ 	.word	0xffffffff


	//   ....[137]....
        /*4a60*/ 	.word	0xffffffff


	//   ....[138]....
        /*4a64*/ 	.word	0xffffffff


	//   ....[139]....
        /*4a68*/ 	.word	0xffffffff


	//   ....[140]....
        /*4a6c*/ 	.word	0xffffffff


	//   ....[141]....
        /*4a70*/ 	.word	0xffffffff


	//   ....[142]....
        /*4a74*/ 	.word	0xffffffff


	//   ....[143]....
        /*4a78*/ 	.word	0xffffffff


	//   ....[144]....
        /*4a7c*/ 	.word	0xffffffff


	//   ....[145]....
        /*4a80*/ 	.word	0xffffffff


	//   ....[146]....
        /*4a84*/ 	.word	0xffffffff


	//   ....[147]....
        /*4a88*/ 	.word	0xffffffff


	//   ....[148]....
        /*4a8c*/ 	.word	0xffffffff


	//   ....[149]....
        /*4a90*/ 	.word	0xffffffff


	//   ....[150]....
        /*4a94*/ 	.word	0xffffffff


	//   ....[151]....
        /*4a98*/ 	.word	0xffffffff


	//   ....[152]....
        /*4a9c*/ 	.word	0xffffffff


	//   ....[153]....
        /*4aa0*/ 	.word	0xffffffff


	//   ....[154]....
        /*4aa4*/ 	.word	0xffffffff


	//   ....[155]....
        /*4aa8*/ 	.word	0xffffffff


	//   ....[156]....
        /*4aac*/ 	.word	0xffffffff


	//   ....[157]....
        /*4ab0*/ 	.word	0xffffffff


	//   ....[158]....
        /*4ab4*/ 	.word	0xffffffff


	//   ....[159]....
        /*4ab8*/ 	.word	0xffffffff


	//   ....[160]....
        /*4abc*/ 	.word	0xffffffff


	//   ....[161]....
        /*4ac0*/ 	.word	0xffffffff


	//   ....[162]....
        /*4ac4*/ 	.word	0xffffffff


	//   ....[163]....
        /*4ac8*/ 	.word	0xffffffff


	//   ....[164]....
        /*4acc*/ 	.word	0xffffffff


	//   ....[165]....
        /*4ad0*/ 	.word	0xffffffff


	//   ....[166]....
        /*4ad4*/ 	.word	0xffffffff


	//   ....[167]....
        /*4ad8*/ 	.word	0xffffffff


	//   ....[168]....
        /*4adc*/ 	.word	0xffffffff


	//   ....[169]....
        /*4ae0*/ 	.word	0xffffffff


	//   ....[170]....
        /*4ae4*/ 	.word	0xffffffff


	//   ....[171]....
        /*4ae8*/ 	.word	0xffffffff


	//   ....[172]....
        /*4aec*/ 	.word	0xffffffff


	//   ....[173]....
        /*4af0*/ 	.word	0xffffffff


	//   ....[174]....
        /*4af4*/ 	.word	0xffffffff


	//   ....[175]....
        /*4af8*/ 	.word	0xffffffff


	//   ....[176]....
        /*4afc*/ 	.word	0xffffffff


	//   ....[177]....
        /*4b00*/ 	.word	0xffffffff


	//   ....[178]....
        /*4b04*/ 	.word	0xffffffff


	//   ....[179]....
        /*4b08*/ 	.word	0xffffffff


	//   ....[180]....
        /*4b0c*/ 	.word	0xffffffff


	//   ....[181]....
        /*4b10*/ 	.word	0xffffffff


	//   ....[182]....
        /*4b14*/ 	.word	0xffffffff


	//   ....[183]....
        /*4b18*/ 	.word	0xffffffff


	//   ....[184]....
        /*4b1c*/ 	.word	0xffffffff


	//   ....[185]....
        /*4b20*/ 	.word	0xffffffff


	//   ....[186]....
        /*4b24*/ 	.word	0xffffffff


	//   ....[187]....
        /*4b28*/ 	.word	0xffffffff


	//   ....[188]....
        /*4b2c*/ 	.word	0xffffffff


	//   ....[189]....
        /*4b30*/ 	.word	0xffffffff


	//   ....[190]....
        /*4b34*/ 	.word	0xffffffff


	//   ....[191]....
        /*4b38*/ 	.word	0xffffffff


	//   ....[192]....
        /*4b3c*/ 	.word	0xffffffff


	//   ....[193]....
        /*4b40*/ 	.word	0xffffffff


	//   ....[194]....
        /*4b44*/ 	.word	0xffffffff


	//   ....[195]....
        /*4b48*/ 	.word	0xffffffff


	//   ....[196]....
        /*4b4c*/ 	.word	0xffffffff


	//   ....[197]....
        /*4b50*/ 	.word	0xffffffff


	//   ....[198]....
        /*4b54*/ 	.word	0xffffffff


	//   ....[199]....
        /*4b58*/ 	.word	0xffffffff


	//   ....[200]....
        /*4b5c*/ 	.word	0xffffffff


	//   ....[201]....
        /*4b60*/ 	.word	0xffffffff


	//   ....[202]....
        /*4b64*/ 	.word	0xffffffff


	//   ....[203]....
        /*4b68*/ 	.word	0xffffffff


	//   ....[204]....
        /*4b6c*/ 	.word	0xffffffff


	//   ....[205]....
        /*4b70*/ 	.word	0xffffffff


	//   ....[206]....
        /*4b74*/ 	.word	0xffffffff


	//   ....[207]....
        /*4b78*/ 	.word	0xffffffff


	//   ....[208]....
        /*4b7c*/ 	.word	0xffffffff


	//   ....[209]....
        /*4b80*/ 	.word	0xffffffff


	//   ....[210]....
        /*4b84*/ 	.word	0xffffffff


	//   ....[211]....
        /*4b88*/ 	.word	0xffffffff


	//   ....[212]....
        /*4b8c*/ 	.word	0xffffffff


	//   ....[213]....
        /*4b90*/ 	.word	0xffffffff


	//   ....[214]....
        /*4b94*/ 	.word	0xffffffff


	//   ....[215]....
        /*4b98*/ 	.word	0xffffffff


	//   ....[216]....
        /*4b9c*/ 	.word	0xffffffff


	//   ....[217]....
        /*4ba0*/ 	.word	0xffffffff


	//   ....[218]....
        /*4ba4*/ 	.word	0xffffffff


	//   ....[219]....
        /*4ba8*/ 	.word	0xffffffff


	//   ....[220]....
        /*4bac*/ 	.word	0xffffffff


	//   ....[221]....
        /*4bb0*/ 	.word	0xffffffff


	//   ....[222]....
        /*4bb4*/ 	.word	0xffffffff


	//   ....[223]....
        /*4bb8*/ 	.word	0xffffffff


	//   ....[224]....
        /*4bbc*/ 	.word	0xffffffff


	//   ....[225]....
        /*4bc0*/ 	.word	0xffffffff


	//   ....[226]....
        /*4bc4*/ 	.word	0xffffffff


	//   ....[227]....
        /*4bc8*/ 	.word	0xffffffff


	//   ....[228]....
        /*4bcc*/ 	.word	0xffffffff


	//   ....[229]....
        /*4bd0*/ 	.word	0xffffffff


	//   ....[230]....
        /*4bd4*/ 	.word	0xffffffff


	//   ....[231]....
        /*4bd8*/ 	.word	0xffffffff


	//   ....[232]....
        /*4bdc*/ 	.word	0xffffffff


	//   ....[233]....
        /*4be0*/ 	.word	0xffffffff


	//   ....[234]....
        /*4be4*/ 	.word	0xffffffff


	//   ....[235]....
        /*4be8*/ 	.word	0xffffffff


	//   ....[236]....
        /*4bec*/ 	.word	0xffffffff


	//   ....[237]....
        /*4bf0*/ 	.word	0xffffffff


	//   ....[238]....
        /*4bf4*/ 	.word	0xffffffff


	//   ....[239]....
        /*4bf8*/ 	.word	0xffffffff


	//   ....[240]....
        /*4bfc*/ 	.word	0xffffffff


	//   ....[241]....
        /*4c00*/ 	.word	0xffffffff


	//   ....[242]....
        /*4c04*/ 	.word	0xffffffff


	//   ....[243]....
        /*4c08*/ 	.word	0xffffffff


	//   ....[244]....
        /*4c0c*/ 	.word	0xffffffff


	//   ....[245]....
        /*4c10*/ 	.word	0xffffffff


	//   ....[246]....
        /*4c14*/ 	.word	0xffffffff


	//   ....[247]....
        /*4c18*/ 	.word	0xffffffff


	//   ....[248]....
        /*4c1c*/ 	.word	0xffffffff


	//   ....[249]....
        /*4c20*/ 	.word	0xffffffff


	//   ....[250]....
        /*4c24*/ 	.word	0xffffffff


	//   ....[251]....
        /*4c28*/ 	.word	0xffffffff


	//   ....[252]....
        /*4c2c*/ 	.word	0xffffffff


	//   ....[253]....
        /*4c30*/ 	.word	0xffffffff


	//   ....[254]....
        /*4c34*/ 	.word	0xffffffff


	//   ....[255]....
        /*4c38*/ 	.word	0xffffffff


	//   ....[0]....
        /*4c3c*/ 	.word	0xffffffff


	//   ....[1]....
        /*4c40*/ 	.word	0xffffffff


	//   ....[2]....
        /*4c44*/ 	.word	0xffffffff


	//   ....[3]....
        /*4c48*/ 	.word	0xffffffff


	//   ....[4]....
        /*4c4c*/ 	.word	0xffffffff


	//   ....[5]....
        /*4c50*/ 	.word	0xffffffff


	//   ....[6]....
        /*4c54*/ 	.word	0xffffffff


	//   ....[7]....
        /*4c58*/ 	.word	0xffffffff


	//   ....[8]....
        /*4c5c*/ 	.word	0xffffffff


	//   ....[9]....
        /*4c60*/ 	.word	0xffffffff


	//   ....[10]....
        /*4c64*/ 	.word	0xffffffff


	//   ....[11]....
        /*4c68*/ 	.word	0xffffffff


	//   ....[12]....
        /*4c6c*/ 	.word	0xffffffff


	//   ....[13]....
        /*4c70*/ 	.word	0xffffffff


	//   ....[14]....
        /*4c74*/ 	.word	0xffffffff


	//   ....[15]....
        /*4c78*/ 	.word	0xffffffff


	//   ....[16]....
        /*4c7c*/ 	.word	0xffffffff


	//   ....[17]....
        /*4c80*/ 	.word	0xffffffff


	//   ....[18]....
        /*4c84*/ 	.word	0xffffffff


	//   ....[19]....
        /*4c88*/ 	.word	0xffffffff


	//   ....[20]....
        /*4c8c*/ 	.word	0xffffffff


	//   ....[21]....
        /*4c90*/ 	.word	0xffffffff


	//   ....[22]....
        /*4c94*/ 	.word	0xffffffff


	//   ....[23]....
        /*4c98*/ 	.word	0xffffffff


	//   ....[24]....
        /*4c9c*/ 	.word	0xffffffff


	//   ....[25]....
        /*4ca0*/ 	.word	0xffffffff


	//   ....[26]....
        /*4ca4*/ 	.word	0xffffffff


	//   ....[27]....
        /*4ca8*/ 	.word	0xffffffff


	//   ....[28]....
        /*4cac*/ 	.word	0xffffffff


	//   ....[29]....
        /*4cb0*/ 	.word	0xffffffff


	//   ....[30]....
        /*4cb4*/ 	.word	0xffffffff


	//   ....[31]....
        /*4cb8*/ 	.word	0xffffffff


	//   ....[32]....
        /*4cbc*/ 	.word	0xffffffff


	//   ....[33]....
        /*4cc0*/ 	.word	0xffffffff


	//   ....[34]....
        /*4cc4*/ 	.word	0xffffffff


	//   ....[35]....
        /*4cc8*/ 	.word	0xffffffff


	//   ....[36]....
        /*4ccc*/ 	.word	0xffffffff


	//   ....[37]....
        /*4cd0*/ 	.word	0xffffffff


	//   ....[38]....
        /*4cd4*/ 	.word	0xffffffff


	//   ....[39]....
        /*4cd8*/ 	.word	0xffffffff


	//   ....[40]....
        /*4cdc*/ 	.word	0xffffffff


	//   ....[41]....
        /*4ce0*/ 	.word	0xffffffff


	//   ....[42]....
        /*4ce4*/ 	.word	0xffffffff


	//   ....[43]....
        /*4ce8*/ 	.word	0xffffffff


	//   ....[44]....
        /*4cec*/ 	.word	0xffffffff


	//   ....[45]....
        /*4cf0*/ 	.word	0xffffffff


	//   ....[46]....
        /*4cf4*/ 	.word	0xffffffff


	//   ....[47]....
        /*4cf8*/ 	.word	0xffffffff


	//   ....[48]....
        /*4cfc*/ 	.word	0xffffffff


	//   ....[49]....
        /*4d00*/ 	.word	0xffffffff


	//   ....[50]....
        /*4d04*/ 	.word	0xffffffff


	//   ....[51]....
        /*4d08*/ 	.word	0xffffffff


	//   ....[52]....
        /*4d0c*/ 	.word	0xffffffff


	//   ....[53]....
        /*4d10*/ 	.word	0xffffffff


	//   ....[54]....
        /*4d14*/ 	.word	0xffffffff


	//   ....[55]....
        /*4d18*/ 	.word	0xffffffff


	//   ....[56]....
        /*4d1c*/ 	.word	0xffffffff


	//   ....[57]....
        /*4d20*/ 	.word	0xffffffff


	//   ....[58]....
        /*4d24*/ 	.word	0xffffffff


	//   ....[59]....
        /*4d28*/ 	.word	0xffffffff


	//   ....[60]....
        /*4d2c*/ 	.word	0xffffffff


	//   ....[61]....
        /*4d30*/ 	.word	0xffffffff


	//   ....[62]....
        /*4d34*/ 	.word	0xffffffff


	//   ....[63]....
        /*4d38*/ 	.word	0xffffffff


	//   ....[64]....
        /*4d3c*/ 	.word	0xffffffff


	//   ....[65]....
        /*4d40*/ 	.word	0xffffffff


	//   ....[66]....
        /*4d44*/ 	.word	0xffffffff


	//   ....[67]....
        /*4d48*/ 	.word	0xffffffff


	//   ....[68]....
        /*4d4c*/ 	.word	0xffffffff


	//   ....[69]....
        /*4d50*/ 	.word	0xffffffff


	//   ....[70]....
        /*4d54*/ 	.word	0xffffffff


	//   ....[71]....
        /*4d58*/ 	.word	0xffffffff


	//   ....[72]....
        /*4d5c*/ 	.word	0xffffffff


	//   ....[73]....
        /*4d60*/ 	.word	0xffffffff


	//   ....[74]....
        /*4d64*/ 	.word	0xffffffff


	//   ....[75]....
        /*4d68*/ 	.word	0xffffffff


	//   ....[76]....
        /*4d6c*/ 	.word	0xffffffff


	//   ....[77]....
        /*4d70*/ 	.word	0xffffffff


	//   ....[78]....
        /*4d74*/ 	.word	0xffffffff


	//   ....[79]....
        /*4d78*/ 	.word	0xffffffff


	//   ....[80]....
        /*4d7c*/ 	.word	0xffffffff


	//   ....[81]....
        /*4d80*/ 	.word	0xffffffff


	//   ....[82]....
        /*4d84*/ 	.word	0xffffffff


	//   ....[83]....
        /*4d88*/ 	.word	0xffffffff


	//   ....[84]....
        /*4d8c*/ 	.word	0xffffffff


	//   ....[85]....
        /*4d90*/ 	.word	0xffffffff


	//   ....[86]....
        /*4d94*/ 	.word	0xffffffff


	//   ....[87]....
        /*4d98*/ 	.word	0xffffffff


	//   ....[88]....
        /*4d9c*/ 	.word	0xffffffff


	//   ....[89]....
        /*4da0*/ 	.word	0xffffffff


	//   ....[90]....
        /*4da4*/ 	.word	0xffffffff


	//   ....[91]....
        /*4da8*/ 	.word	0xffffffff


	//   ....[92]....
        /*4dac*/ 	.word	0xffffffff


	//   ....[93]....
        /*4db0*/ 	.word	0xffffffff


	//   ....[94]....
        /*4db4*/ 	.word	0xffffffff


	//   ....[95]....
        /*4db8*/ 	.word	0xffffffff


	//   ....[96]....
        /*4dbc*/ 	.word	0xffffffff


	//   ....[97]....
        /*4dc0*/ 	.word	0xffffffff


	//   ....[98]....
        /*4dc4*/ 	.word	0xffffffff


	//   ....[99]....
        /*4dc8*/ 	.word	0xffffffff


	//   ....[100]....
        /*4dcc*/ 	.word	0xffffffff


	//   ....[101]....
        /*4dd0*/ 	.word	0xffffffff


	//   ....[102]....
        /*4dd4*/ 	.word	0xffffffff


	//   ....[103]....
        /*4dd8*/ 	.word	0xffffffff


	//   ....[104]....
        /*4ddc*/ 	.word	0xffffffff


	//   ....[105]....
        /*4de0*/ 	.word	0xffffffff


	//   ....[106]....
        /*4de4*/ 	.word	0xffffffff


	//   ....[107]....
        /*4de8*/ 	.word	0xffffffff


	//   ....[108]....
        /*4dec*/ 	.word	0xffffffff


	//   ....[109]....
        /*4df0*/ 	.word	0xffffffff


	//   ....[110]....
        /*4df4*/ 	.word	0xffffffff


	//   ....[111]....
        /*4df8*/ 	.word	0xffffffff


	//   ....[112]....
        /*4dfc*/ 	.word	0xffffffff


	//   ....[113]....
        /*4e00*/ 	.word	0xffffffff


	//   ....[114]....
        /*4e04*/ 	.word	0xffffffff


	//   ....[115]....
        /*4e08*/ 	.word	0xffffffff


	//   ....[116]....
        /*4e0c*/ 	.word	0xffffffff


	//   ....[117]....
        /*4e10*/ 	.word	0xffffffff


	//   ....[118]....
        /*4e14*/ 	.word	0xffffffff


	//   ....[119]....
        /*4e18*/ 	.word	0xffffffff


	//   ....[120]....
        /*4e1c*/ 	.word	0xffffffff


	//   ....[121]....
        /*4e20*/ 	.word	0xffffffff


	//   ....[122]....
        /*4e24*/ 	.word	0xffffffff


	//   ....[123]....
        /*4e28*/ 	.word	0xffffffff


	//   ....[124]....
        /*4e2c*/ 	.word	0xffffffff


	//   ....[125]....
        /*4e30*/ 	.word	0xffffffff


	//   ....[126]....
        /*4e34*/ 	.word	0xffffffff


	//   ....[127]....
        /*4e38*/ 	.word	0xffffffff


	//   ....[128]....
        /*4e3c*/ 	.word	0xffffffff


	//   ....[129]....
        /*4e40*/ 	.word	0xffffffff


	//   ....[130]....
        /*4e44*/ 	.word	0xffffffff


	//   ....[131]....
        /*4e48*/ 	.word	0xffffffff


	//   ....[132]....
        /*4e4c*/ 	.word	0xffffffff


	//   ....[133]....
        /*4e50*/ 	.word	0xffffffff


	//   ....[134]....
        /*4e54*/ 	.word	0xffffffff


	//   ....[135]....
        /*4e58*/ 	.word	0xffffffff


	//   ....[136]....
        /*4e5c*/ 	.word	0xffffffff


	//   ....[137]....
        /*4e60*/ 	.word	0xffffffff


	//   ....[138]....
        /*4e64*/ 	.word	0xffffffff


	//   ....[139]....
        /*4e68*/ 	.word	0xffffffff


	//   ....[140]....
        /*4e6c*/ 	.word	0xffffffff


	//   ....[141]....
        /*4e70*/ 	.word	0xffffffff


	//   ....[142]....
        /*4e74*/ 	.word	0xffffffff


	//   ....[143]....
        /*4e78*/ 	.word	0xffffffff


	//   ....[144]....
        /*4e7c*/ 	.word	0xffffffff


	//   ....[145]....
        /*4e80*/ 	.word	0xffffffff


	//   ....[146]....
        /*4e84*/ 	.word	0xffffffff


	//   ....[147]....
        /*4e88*/ 	.word	0xffffffff


	//   ....[148]....
        /*4e8c*/ 	.word	0xffffffff


	//   ....[149]....
        /*4e90*/ 	.word	0xffffffff


	//   ....[150]....
        /*4e94*/ 	.word	0xffffffff


	//   ....[151]....
        /*4e98*/ 	.word	0xffffffff


	//   ....[152]....
        /*4e9c*/ 	.word	0xffffffff


	//   ....[153]....
        /*4ea0*/ 	.word	0xffffffff


	//   ....[154]....
        /*4ea4*/ 	.word	0xffffffff


	//   ....[155]....
        /*4ea8*/ 	.word	0xffffffff


	//   ....[156]....
        /*4eac*/ 	.word	0xffffffff


	//   ....[157]....
        /*4eb0*/ 	.word	0xffffffff


	//   ....[158]....
        /*4eb4*/ 	.word	0xffffffff


	//   ....[159]....
        /*4eb8*/ 	.word	0xffffffff


	//   ....[160]....
        /*4ebc*/ 	.word	0xffffffff


	//   ....[161]....
        /*4ec0*/ 	.word	0xffffffff


	//   ....[162]....
        /*4ec4*/ 	.word	0xffffffff


	//   ....[163]....
        /*4ec8*/ 	.word	0xffffffff


	//   ....[164]....
        /*4ecc*/ 	.word	0xffffffff


	//   ....[165]....
        /*4ed0*/ 	.word	0xffffffff


	//   ....[166]....
        /*4ed4*/ 	.word	0xffffffff


	//   ....[167]....
        /*4ed8*/ 	.word	0xffffffff


	//   ....[168]....
        /*4edc*/ 	.word	0xffffffff


	//   ....[169]....
        /*4ee0*/ 	.word	0xffffffff


	//   ....[170]....
        /*4ee4*/ 	.word	0xffffffff


	//   ....[171]....
        /*4ee8*/ 	.word	0xffffffff


	//   ....[172]....
        /*4eec*/ 	.word	0xffffffff


	//   ....[173]....
        /*4ef0*/ 	.word	0xffffffff


	//   ....[174]....
        /*4ef4*/ 	.word	0xffffffff


	//   ....[175]....
        /*4ef8*/ 	.word	0xffffffff


	//   ....[176]....
        /*4efc*/ 	.word	0xffffffff


	//   ....[177]....
        /*4f00*/ 	.word	0xffffffff


	//   ....[178]....
        /*4f04*/ 	.word	0xffffffff


	//   ....[179]....
        /*4f08*/ 	.word	0xffffffff


	//   ....[180]....
        /*4f0c*/ 	.word	0xffffffff


	//   ....[181]....
        /*4f10*/ 	.word	0xffffffff


	//   ....[182]....
        /*4f14*/ 	.word	0xffffffff


	//   ....[183]....
        /*4f18*/ 	.word	0xffffffff


	//   ....[184]....
        /*4f1c*/ 	.word	0xffffffff


	//   ....[185]....
        /*4f20*/ 	.word	0xffffffff


	//   ....[186]....
        /*4f24*/ 	.word	0xffffffff


	//   ....[187]....
        /*4f28*/ 	.word	0xffffffff


	//   ....[188]....
        /*4f2c*/ 	.word	0xffffffff


	//   ....[189]....
        /*4f30*/ 	.word	0xffffffff


	//   ....[190]....
        /*4f34*/ 	.word	0xffffffff


	//   ....[191]....
        /*4f38*/ 	.word	0xffffffff


	//   ....[192]....
        /*4f3c*/ 	.word	0xffffffff


	//   ....[193]....
        /*4f40*/ 	.word	0xffffffff


	//   ....[194]....
        /*4f44*/ 	.word	0xffffffff


	//   ....[195]....
        /*4f48*/ 	.word	0xffffffff


	//   ....[196]....
        /*4f4c*/ 	.word	0xffffffff


	//   ....[197]....
        /*4f50*/ 	.word	0xffffffff


	//   ....[198]....
        /*4f54*/ 	.word	0xffffffff


	//   ....[199]....
        /*4f58*/ 	.word	0xffffffff


	//   ....[200]....
        /*4f5c*/ 	.word	0xffffffff


	//   ....[201]....
        /*4f60*/ 	.word	0xffffffff


	//   ....[202]....
        /*4f64*/ 	.word	0xffffffff


	//   ....[203]....
        /*4f68*/ 	.word	0xffffffff


	//   ....[204]....
        /*4f6c*/ 	.word	0xffffffff


	//   ....[205]....
        /*4f70*/ 	.word	0xffffffff


	//   ....[206]....
        /*4f74*/ 	.word	0xffffffff


	//   ....[207]....
        /*4f78*/ 	.word	0xffffffff


	//   ....[208]....
        /*4f7c*/ 	.word	0xffffffff


	//   ....[209]....
        /*4f80*/ 	.word	0xffffffff


	//   ....[210]....
        /*4f84*/ 	.word	0xffffffff


	//   ....[211]....
        /*4f88*/ 	.word	0xffffffff


	//   ....[212]....
        /*4f8c*/ 	.word	0xffffffff


	//   ....[213]....
        /*4f90*/ 	.word	0xffffffff


	//   ....[214]....
        /*4f94*/ 	.word	0xffffffff


	//   ....[215]....
        /*4f98*/ 	.word	0xffffffff


	//   ....[216]....
        /*4f9c*/ 	.word	0xffffffff


	//   ....[217]....
        /*4fa0*/ 	.word	0xffffffff


	//   ....[218]....
        /*4fa4*/ 	.word	0xffffffff


	//   ....[219]....
        /*4fa8*/ 	.word	0xffffffff


	//   ....[220]....
        /*4fac*/ 	.word	0xffffffff


	//   ....[221]....
        /*4fb0*/ 	.word	0xffffffff


	//   ....[222]....
        /*4fb4*/ 	.word	0xffffffff


	//   ....[223]....
        /*4fb8*/ 	.word	0xffffffff


	//   ....[224]....
        /*4fbc*/ 	.word	0xffffffff


	//   ....[225]....
        /*4fc0*/ 	.word	0xffffffff


	//   ....[226]....
        /*4fc4*/ 	.word	0xffffffff


	//   ....[227]....
        /*4fc8*/ 	.word	0xffffffff


	//   ....[228]....
        /*4fcc*/ 	.word	0xffffffff


	//   ....[229]....
        /*4fd0*/ 	.word	0xffffffff


	//   ....[230]....
        /*4fd4*/ 	.word	0xffffffff


	//   ....[231]....
        /*4fd8*/ 	.word	0xffffffff


	//   ....[232]....
        /*4fdc*/ 	.word	0xffffffff


	//   ....[233]....
        /*4fe0*/ 	.word	0xffffffff


	//   ....[234]....
        /*4fe4*/ 	.word	0xffffffff


	//   ....[235]....
        /*4fe8*/ 	.word	0xffffffff


	//   ....[236]....
        /*4fec*/ 	.word	0xffffffff


	//   ....[237]....
        /*4ff0*/ 	.word	0xffffffff


	//   ....[238]....
        /*4ff4*/ 	.word	0xffffffff


	//   ....[239]....
        /*4ff8*/ 	.word	0xffffffff


	//   ....[240]....
        /*4ffc*/ 	.word	0xffffffff


	//   ....[241]....
        /*5000*/ 	.word	0xffffffff


	//   ....[242]....
        /*5004*/ 	.word	0xffffffff


	//   ....[243]....
        /*5008*/ 	.word	0xffffffff


	//   ....[244]....
        /*500c*/ 	.word	0xffffffff


	//   ....[245]....
        /*5010*/ 	.word	0xffffffff


	//   ....[246]....
        /*5014*/ 	.word	0xffffffff


	//   ....[247]....
        /*5018*/ 	.word	0xffffffff


	//   ....[248]....
        /*501c*/ 	.word	0xffffffff


	//   ....[249]....
        /*5020*/ 	.word	0xffffffff


	//   ....[250]....
        /*5024*/ 	.word	0xffffffff


	//   ....[251]....
        /*5028*/ 	.word	0xffffffff


	//   ....[252]....
        /*502c*/ 	.word	0xffffffff


	//   ....[253]....
        /*5030*/ 	.word	0xffffffff


	//   ....[254]....
        /*5034*/ 	.word	0xffffffff


	//   ....[255]....
        /*5038*/ 	.word	0xffffffff


	//   ....[0]....
        /*503c*/ 	.word	0xffffffff


	//   ....[1]....
        /*5040*/ 	.word	0xffffffff


	//   ....[2]....
        /*5044*/ 	.word	0xffffffff


	//   ....[3]....
        /*5048*/ 	.word	0xffffffff


	//   ....[4]....
        /*504c*/ 	.word	0xffffffff


	//   ....[5]....
        /*5050*/ 	.word	0xffffffff


	//   ....[6]....
        /*5054*/ 	.word	0xffffffff


	//   ....[7]....
        /*5058*/ 	.word	0xffffffff


	//   ....[8]....
        /*505c*/ 	.word	0xffffffff


	//   ....[9]....
        /*5060*/ 	.word	0xffffffff


	//   ....[10]....
        /*5064*/ 	.word	0xffffffff


	//   ....[11]....
        /*5068*/ 	.word	0xffffffff


	//   ....[12]....
        /*506c*/ 	.word	0xffffffff


	//   ....[13]....
        /*5070*/ 	.word	0xffffffff


	//   ....[14]....
        /*5074*/ 	.word	0xffffffff


	//   ....[15]....
        /*5078*/ 	.word	0xffffffff


	//   ....[16]....
        /*507c*/ 	.word	0xffffffff


	//   ....[17]....
        /*5080*/ 	.word	0xffffffff


	//   ....[18]....
        /*5084*/ 	.word	0xffffffff


	//   ....[19]....
        /*5088*/ 	.word	0xffffffff


	//   ....[20]....
        /*508c*/ 	.word	0xffffffff


	//   ....[21]....
        /*5090*/ 	.word	0xffffffff


	//   ....[22]....
        /*5094*/ 	.word	0xffffffff


	//   ....[23]....
        /*5098*/ 	.word	0xffffffff


	//   ....[24]....
        /*509c*/ 	.word	0xffffffff


	//   ....[25]....
        /*50a0*/ 	.word	0xffffffff


	//   ....[26]....
        /*50a4*/ 	.word	0xffffffff


	//   ....[27]....
        /*50a8*/ 	.word	0xffffffff


	//   ....[28]....
        /*50ac*/ 	.word	0xffffffff


	//   ....[29]....
        /*50b0*/ 	.word	0xffffffff


	//   ....[30]....
        /*50b4*/ 	.word	0xffffffff


	//   ....[31]....
        /*50b8*/ 	.word	0xffffffff


	//   ....[32]....
        /*50bc*/ 	.word	0xffffffff


	//   ....[33]....
        /*50c0*/ 	.word	0xffffffff


	//   ....[34]....
        /*50c4*/ 	.word	0xffffffff


	//   ....[35]....
        /*50c8*/ 	.word	0xffffffff


	//   ....[36]....
        /*50cc*/ 	.word	0xffffffff


	//   ....[37]....
        /*50d0*/ 	.word	0xffffffff


	//   ....[38]....
        /*50d4*/ 	.word	0xffffffff


	//   ....[39]....
        /*50d8*/ 	.word	0xffffffff


	//   ....[40]....
        /*50dc*/ 	.word	0xffffffff


	//   ....[41]....
        /*50e0*/ 	.word	0xffffffff


	//   ....[42]....
        /*50e4*/ 	.word	0xffffffff


	//   ....[43]....
        /*50e8*/ 	.word	0xffffffff


	//   ....[44]....
        /*50ec*/ 	.word	0xffffffff


	//   ....[45]....
        /*50f0*/ 	.word	0xffffffff


	//   ....[46]....
        /*50f4*/ 	.word	0xffffffff


	//   ....[47]....
        /*50f8*/ 	.word	0xffffffff


	//   ....[48]....
        /*50fc*/ 	.word	0xffffffff


	//   ....[49]....
        /*5100*/ 	.word	0xffffffff


	//   ....[50]....
        /*5104*/ 	.word	0xffffffff


	//   ....[51]....
        /*5108*/ 	.word	0xffffffff


	//   ....[52]....
        /*510c*/ 	.word	0xffffffff


	//   ....[53]....
        /*5110*/ 	.word	0xffffffff


	//   ....[54]....
        /*5114*/ 	.word	0xffffffff


	//   ....[55]....
        /*5118*/ 	.word	0xffffffff


	//   ....[56]....
        /*511c*/ 	.word	0xffffffff


	//   ....[57]....
        /*5120*/ 	.word	0xffffffff


	//   ....[58]....
        /*5124*/ 	.word	0xffffffff


	//   ....[59]....
        /*5128*/ 	.word	0xffffffff


	//   ....[60]....
        /*512c*/ 	.word	0xffffffff


	//   ....[61]....
        /*5130*/ 	.word	0xffffffff


	//   ....[62]....
        /*5134*/ 	.word	0xffffffff


	//   ....[63]....
        /*5138*/ 	.word	0xffffffff


	//   ....[64]....
        /*513c*/ 	.word	0xffffffff


	//   ....[65]....
        /*5140*/ 	.word	0xffffffff


	//   ....[66]....
        /*5144*/ 	.word	0xffffffff


	//   ....[67]....
        /*5148*/ 	.word	0xffffffff


	//   ....[68]....
        /*514c*/ 	.word	0xffffffff


	//   ....[69]....
        /*5150*/ 	.word	0xffffffff


	//   ....[70]....
        /*5154*/ 	.word	0xffffffff


	//   ....[71]....
        /*5158*/ 	.word	0xffffffff


	//   ....[72]....
        /*515c*/ 	.word	0xffffffff


	//   ....[73]....
        /*5160*/ 	.word	0xffffffff


	//   ....[74]....
        /*5164*/ 	.word	0xffffffff


	//   ....[75]....
        /*5168*/ 	.word	0xffffffff


	//   ....[76]....
        /*516c*/ 	.word	0xffffffff


	//   ....[77]....
        /*5170*/ 	.word	0xffffffff


	//   ....[78]....
        /*5174*/ 	.word	0xffffffff


	//   ....[79]....
        /*5178*/ 	.word	0xffffffff


	//   ....[80]....
        /*517c*/ 	.word	0xffffffff


	//   ....[81]....
        /*5180*/ 	.word	0xffffffff


	//   ....[82]....
        /*5184*/ 	.word	0xffffffff


	//   ....[83]....
        /*5188*/ 	.word	0xffffffff


	//   ....[84]....
        /*518c*/ 	.word	0xffffffff


	//   ....[85]....
        /*5190*/ 	.word	0xffffffff


	//   ....[86]....
        /*5194*/ 	.word	0xffffffff


	//   ....[87]....
        /*5198*/ 	.word	0xffffffff


	//   ....[88]....
        /*519c*/ 	.word	0xffffffff


	//   ....[89]....
        /*51a0*/ 	.word	0xffffffff


	//   ....[90]....
        /*51a4*/ 	.word	0xffffffff


	//   ....[91]....
        /*51a8*/ 	.word	0xffffffff


	//   ....[92]....
        /*51ac*/ 	.word	0xffffffff


	//   ....[93]....
        /*51b0*/ 	.word	0xffffffff


	//   ....[94]....
        /*51b4*/ 	.word	0xffffffff


	//   ....[95]....
        /*51b8*/ 	.word	0xffffffff


	//   ....[96]....
        /*51bc*/ 	.word	0xffffffff


	//   ....[97]....
        /*51c0*/ 	.word	0xffffffff


	//   ....[98]....
        /*51c4*/ 	.word	0xffffffff


	//   ....[99]....
        /*51c8*/ 	.word	0xffffffff


	//   ....[100]....
        /*51cc*/ 	.word	0xffffffff


	//   ....[101]....
        /*51d0*/ 	.word	0xffffffff


	//   ....[102]....
        /*51d4*/ 	.word	0xffffffff


	//   ....[103]....
        /*51d8*/ 	.word	0xffffffff


	//   ....[104]....
        /*51dc*/ 	.word	0xffffffff


	//   ....[105]....
        /*51e0*/ 	.word	0xffffffff


	//   ....[106]....
        /*51e4*/ 	.word	0xffffffff


	//   ....[107]....
        /*51e8*/ 	.word	0xffffffff


	//   ....[108]....
        /*51ec*/ 	.word	0xffffffff


	//   ....[109]....
        /*51f0*/ 	.word	0xffffffff


	//   ....[110]....
        /*51f4*/ 	.word	0xffffffff


	//   ....[111]....
        /*51f8*/ 	.word	0xffffffff


	//   ....[112]....
        /*51fc*/ 	.word	0xffffffff


	//   ....[113]....
        /*5200*/ 	.word	0xffffffff


	//   ....[114]....
        /*5204*/ 	.word	0xffffffff


	//   ....[115]....
        /*5208*/ 	.word	0xffffffff


	//   ....[116]....
        /*520c*/ 	.word	0xffffffff


	//   ....[117]....
        /*5210*/ 	.word	0xffffffff


	//   ....[118]....
        /*5214*/ 	.word	0xffffffff


	//   ....[119]....
        /*5218*/ 	.word	0xffffffff


	//   ....[120]....
        /*521c*/ 	.word	0xffffffff


	//   ....[121]....
        /*5220*/ 	.word	0xffffffff


	//   ....[122]....
        /*5224*/ 	.word	0xffffffff


	//   ....[123]....
        /*5228*/ 	.word	0xffffffff


	//   ....[124]....
        /*522c*/ 	.word	0xffffffff


	//   ....[125]....
        /*5230*/ 	.word	0xffffffff


	//   ....[126]....
        /*5234*/ 	.word	0xffffffff


	//   ....[127]....
        /*5238*/ 	.word	0xffffffff


	//   ....[128]....
        /*523c*/ 	.word	0xffffffff


	//   ....[129]....
        /*5240*/ 	.word	0xffffffff


	//   ....[130]....
        /*5244*/ 	.word	0xffffffff


	//   ....[131]....
        /*5248*/ 	.word	0xffffffff


	//   ....[132]....
        /*524c*/ 	.word	0xffffffff


	//   ....[133]....
        /*5250*/ 	.word	0xffffffff


	//   ....[134]....
        /*5254*/ 	.word	0xffffffff


	//   ....[135]....
        /*5258*/ 	.word	0xffffffff


	//   ....[136]....
        /*525c*/ 	.word	0xffffffff


	//   ....[137]....
        /*5260*/ 	.word	0xffffffff


	//   ....[138]....
        /*5264*/ 	.word	0xffffffff


	//   ....[139]....
        /*5268*/ 	.word	0xffffffff


	//   ....[140]....
        /*526c*/ 	.word	0xffffffff


	//   ....[141]....
        /*5270*/ 	.word	0xffffffff


	//   ....[142]....
        /*5274*/ 	.word	0xffffffff


	//   ....[143]....
        /*5278*/ 	.word	0xffffffff


	//   ....[144]....
        /*527c*/ 	.word	0xffffffff


	//   ....[145]....
        /*5280*/ 	.word	0xffffffff


	//   ....[146]....
        /*5284*/ 	.word	0xffffffff


	//   ....[147]....
        /*5288*/ 	.word	0xffffffff


	//   ....[148]....
        /*528c*/ 	.word	0xffffffff


	//   ....[149]....
        /*5290*/ 	.word	0xffffffff


	//   ....[150]....
        /*5294*/ 	.word	0xffffffff


	//   ....[151]....
        /*5298*/ 	.word	0xffffffff


	//   ....[152]....
        /*529c*/ 	.word	0xffffffff


	//   ....[153]....
        /*52a0*/ 	.word	0xffffffff


	//   ....[154]....
        /*52a4*/ 	.word	0xffffffff


	//   ....[155]....
        /*52a8*/ 	.word	0xffffffff


	//   ....[156]....
        /*52ac*/ 	.word	0xffffffff


	//   ....[157]....
        /*52b0*/ 	.word	0xffffffff


	//   ....[158]....
        /*52b4*/ 	.word	0xffffffff


	//   ....[159]....
        /*52b8*/ 	.word	0xffffffff


	//   ....[160]....
        /*52bc*/ 	.word	0xffffffff


	//   ....[161]....
        /*52c0*/ 	.word	0xffffffff


	//   ....[162]....
        /*52c4*/ 	.word	0xffffffff


	//   ....[163]....
        /*52c8*/ 	.word	0xffffffff


	//   ....[164]....
        /*52cc*/ 	.word	0xffffffff


	//   ....[165]....
        /*52d0*/ 	.word	0xffffffff


	//   ....[166]....
        /*52d4*/ 	.word	0xffffffff


	//   ....[167]....
        /*52d8*/ 	.word	0xffffffff


	//   ....[168]....
        /*52dc*/ 	.word	0xffffffff


	//   ....[169]....
        /*52e0*/ 	.word	0xffffffff


	//   ....[170]....
        /*52e4*/ 	.word	0xffffffff


	//   ....[171]....
        /*52e8*/ 	.word	0xffffffff


	//   ....[172]....
        /*52ec*/ 	.word	0xffffffff


	//   ....[173]....
        /*52f0*/ 	.word	0xffffffff


	//   ....[174]....
        /*52f4*/ 	.word	0xffffffff


	//   ....[175]....
        /*52f8*/ 	.word	0xffffffff


	//   ....[176]....
        /*52fc*/ 	.word	0xffffffff


	//   ....[177]....
        /*5300*/ 	.word	0xffffffff


	//   ....[178]....
        /*5304*/ 	.word	0xffffffff


	//   ....[179]....
        /*5308*/ 	.word	0xffffffff


	//   ....[180]....
        /*530c*/ 	.word	0xffffffff


	//   ....[181]....
        /*5310*/ 	.word	0xffffffff


	//   ....[182]....
        /*5314*/ 	.word	0xffffffff


	//   ....[183]....
        /*5318*/ 	.word	0xffffffff


	//   ....[184]....
        /*531c*/ 	.word	0xffffffff


	//   ....[185]....
        /*5320*/ 	.word	0xffffffff


	//   ....[186]....
        /*5324*/ 	.word	0xffffffff


	//   ....[187]....
        /*5328*/ 	.word	0xffffffff


	//   ....[188]....
        /*532c*/ 	.word	0xffffffff


	//   ....[189]....
        /*5330*/ 	.word	0xffffffff


	//   ....[190]....
        /*5334*/ 	.word	0xffffffff


	//   ....[191]....
        /*5338*/ 	.word	0xffffffff


	//   ....[192]....
        /*533c*/ 	.word	0xffffffff


	//   ....[193]....
        /*5340*/ 	.word	0xffffffff


	//   ....[194]....
        /*5344*/ 	.word	0xffffffff


	//   ....[195]....
        /*5348*/ 	.word	0xffffffff


	//   ....[196]....
        /*534c*/ 	.word	0xffffffff


	//   ....[197]....
        /*5350*/ 	.word	0xffffffff


	//   ....[198]....
        /*5354*/ 	.word	0xffffffff


	//   ....[199]....
        /*5358*/ 	.word	0xffffffff


	//   ....[200]....
        /*535c*/ 	.word	0xffffffff


	//   ....[201]....
        /*5360*/ 	.word	0xffffffff


	//   ....[202]....
        /*5364*/ 	.word	0xffffffff


	//   ....[203]....
        /*5368*/ 	.word	0xffffffff


	//   ....[204]....
        /*536c*/ 	.word	0xffffffff


	//   ....[205]....
        /*5370*/ 	.word	0xffffffff


	//   ....[206]....
        /*5374*/ 	.word	0xffffffff


	//   ....[207]....
        /*5378*/ 	.word	0xffffffff


	//   ....[208]....
        /*537c*/ 	.word	0xffffffff


	//   ....[209]....
        /*5380*/ 	.word	0xffffffff


	//   ....[210]....
        /*5384*/ 	.word	0xffffffff


	//   ....[211]....
        /*5388*/ 	.word	0xffffffff


	//   ....[212]....
        /*538c*/ 	.word	0xffffffff


	//   ....[213]....
        /*5390*/ 	.word	0xffffffff


	//   ....[214]....
        /*5394*/ 	.word	0xffffffff


	//   ....[215]....
        /*5398*/ 	.word	0xffffffff


	//   ....[216]....
        /*539c*/ 	.word	0xffffffff


	//   ....[217]....
        /*53a0*/ 	.word	0xffffffff


	//   ....[218]....
        /*53a4*/ 	.word	0xffffffff


	//   ....[219]....
        /*53a8*/ 	.word	0xffffffff


	//   ....[220]....
        /*53ac*/ 	.word	0xffffffff


	//   ....[221]....
        /*53b0*/ 	.word	0xffffffff


	//   ....[222]....
        /*53b4*/ 	.word	0xffffffff


	//   ....[223]....
        /*53b8*/ 	.word	0xffffffff


	//   ....[224]....
        /*53bc*/ 	.word	0xffffffff


	//   ....[225]....
        /*53c0*/ 	.word	0xffffffff


	//   ....[226]....
        /*53c4*/ 	.word	0xffffffff


	//   ....[227]....
        /*53c8*/ 	.word	0xffffffff


	//   ....[228]....
        /*53cc*/ 	.word	0xffffffff


	//   ....[229]....
        /*53d0*/ 	.word	0xffffffff


	//   ....[230]....
        /*53d4*/ 	.word	0xffffffff


	//   ....[231]....
        /*53d8*/ 	.word	0xffffffff


	//   ....[232]....
        /*53dc*/ 	.word	0xffffffff


	//   ....[233]....
        /*53e0*/ 	.word	0xffffffff


	//   ....[234]....
        /*53e4*/ 	.word	0xffffffff


	//   ....[235]....
        /*53e8*/ 	.word	0xffffffff


	//   ....[236]....
        /*53ec*/ 	.word	0xffffffff


	//   ....[237]....
        /*53f0*/ 	.word	0xffffffff


	//   ....[238]....
        /*53f4*/ 	.word	0xffffffff


	//   ....[239]....
        /*53f8*/ 	.word	0xffffffff


	//   ....[240]....
        /*53fc*/ 	.word	0xffffffff


	//   ....[241]....
        /*5400*/ 	.word	0xffffffff


	//   ....[242]....
        /*5404*/ 	.word	0xffffffff


	//   ....[243]....
        /*5408*/ 	.word	0xffffffff


	//   ....[244]....
        /*540c*/ 	.word	0xffffffff


	//   ....[245]....
        /*5410*/ 	.word	0xffffffff


	//   ....[246]....
        /*5414*/ 	.word	0xffffffff


	//   ....[247]....
        /*5418*/ 	.word	0xffffffff


	//   ....[248]....
        /*541c*/ 	.word	0xffffffff


	//   ....[249]....
        /*5420*/ 	.word	0xffffffff


	//   ....[250]....
        /*5424*/ 	.word	0xffffffff


	//   ....[251]....
        /*5428*/ 	.word	0xffffffff


	//   ....[252]....
        /*542c*/ 	.word	0xffffffff


	//   ....[253]....
        /*5430*/ 	.word	0xffffffff


	//   ....[254]....
        /*5434*/ 	.word	0xffffffff


	//   ....[255]....
        /*5438*/ 	.word	0xffffffff


	//   ....[0]....
        /*543c*/ 	.word	0xffffffff


	//   ....[1]....
        /*5440*/ 	.word	0xffffffff


	//   ....[2]....
        /*5444*/ 	.word	0xffffffff


	//   ....[3]....
        /*5448*/ 	.word	0xffffffff


	//   ....[4]....
        /*544c*/ 	.word	0xffffffff


	//   ....[5]....
        /*5450*/ 	.word	0xffffffff


	//   ....[6]....
        /*5454*/ 	.word	0xffffffff


	//   ....[7]....
        /*5458*/ 	.word	0xffffffff


	//   ....[8]....
        /*545c*/ 	.word	0xffffffff


	//   ....[9]....
        /*5460*/ 	.word	0xffffffff


	//   ....[10]....
        /*5464*/ 	.word	0xffffffff


	//   ....[11]....
        /*5468*/ 	.word	0xffffffff


	//   ....[12]....
        /*546c*/ 	.word	0xffffffff


	//   ....[13]....
        /*5470*/ 	.word	0xffffffff


	//   ....[14]....
        /*5474*/ 	.word	0xffffffff


	//   ....[15]....
        /*5478*/ 	.word	0xffffffff


	//   ....[16]....
        /*547c*/ 	.word	0xffffffff


	//   ....[17]....
        /*5480*/ 	.word	0xffffffff


	//   ....[18]....
        /*5484*/ 	.word	0xffffffff


	//   ....[19]....
        /*5488*/ 	.word	0xffffffff


	//   ....[20]....
        /*548c*/ 	.word	0xffffffff


	//   ....[21]....
        /*5490*/ 	.word	0xffffffff


	//   ....[22]....
        /*5494*/ 	.word	0xffffffff


	//   ....[23]....
        /*5498*/ 	.word	0xffffffff


	//   ....[24]....
        /*549c*/ 	.word	0xffffffff


	//   ....[25]....
        /*54a0*/ 	.word	0xffffffff


	//   ....[26]....
        /*54a4*/ 	.word	0xffffffff


	//   ....[27]....
        /*54a8*/ 	.word	0xffffffff


	//   ....[28]....
        /*54ac*/ 	.word	0xffffffff


	//   ....[29]....
        /*54b0*/ 	.word	0xffffffff


	//   ....[30]....
        /*54b4*/ 	.word	0xffffffff


	//   ....[31]....
        /*54b8*/ 	.word	0xffffffff


	//   ....[32]....
        /*54bc*/ 	.word	0xffffffff


	//   ....[33]....
        /*54c0*/ 	.word	0xffffffff


	//   ....[34]....
        /*54c4*/ 	.word	0xffffffff


	//   ....[35]....
        /*54c8*/ 	.word	0xffffffff


	//   ....[36]....
        /*54cc*/ 	.word	0xffffffff


	//   ....[37]....
        /*54d0*/ 	.word	0xffffffff


	//   ....[38]....
        /*54d4*/ 	.word	0xffffffff


	//   ....[39]....
        /*54d8*/ 	.word	0xffffffff


	//   ....[40]....
        /*54dc*/ 	.word	0xffffffff


	//   ....[41]....
        /*54e0*/ 	.word	0xffffffff


	//   ....[42]....
        /*54e4*/ 	.word	0xffffffff


	//   ....[43]....
        /*54e8*/ 	.word	0xffffffff


	//   ....[44]....
        /*54ec*/ 	.word	0xffffffff


	//   ....[45]....
        /*54f0*/ 	.word	0xffffffff


	//   ....[46]....
        /*54f4*/ 	.word	0xffffffff


	//   ....[47]....
        /*54f8*/ 	.word	0xffffffff


	//   ....[48]....
        /*54fc*/ 	.word	0xffffffff


	//   ....[49]....
        /*5500*/ 	.word	0xffffffff


	//   ....[50]....
        /*5504*/ 	.word	0xffffffff


	//   ....[51]....
        /*5508*/ 	.word	0xffffffff


	//   ....[52]....
        /*550c*/ 	.word	0xffffffff


	//   ....[53]....
        /*5510*/ 	.word	0xffffffff


	//   ....[54]....
        /*5514*/ 	.word	0xffffffff


	//   ....[55]....
        /*5518*/ 	.word	0xffffffff


	//   ....[56]....
        /*551c*/ 	.word	0xffffffff


	//   ....[57]....
        /*5520*/ 	.word	0xffffffff


	//   ....[58]....
        /*5524*/ 	.word	0xffffffff


	//   ....[59]....
        /*5528*/ 	.word	0xffffffff


	//   ....[60]....
        /*552c*/ 	.word	0xffffffff


	//   ....[61]....
        /*5530*/ 	.word	0xffffffff


	//   ....[62]....
        /*5534*/ 	.word	0xffffffff


	//   ....[63]....
        /*5538*/ 	.word	0xffffffff


	//   ....[64]....
        /*553c*/ 	.word	0xffffffff


	//   ....[65]....
        /*5540*/ 	.word	0xffffffff


	//   ....[66]....
        /*5544*/ 	.word	0xffffffff


	//   ....[67]....
        /*5548*/ 	.word	0xffffffff


	//   ....[68]....
        /*554c*/ 	.word	0xffffffff


	//   ....[69]....
        /*5550*/ 	.word	0xffffffff


	//   ....[70]....
        /*5554*/ 	.word	0xffffffff


	//   ....[71]....
        /*5558*/ 	.word	0xffffffff


	//   ....[72]....
        /*555c*/ 	.word	0xffffffff


	//   ....[73]....
        /*5560*/ 	.word	0xffffffff


	//   ....[74]....
        /*5564*/ 	.word	0xffffffff


	//   ....[75]....
        /*5568*/ 	.word	0xffffffff


	//   ....[76]....
        /*556c*/ 	.word	0xffffffff


	//   ....[77]....
        /*5570*/ 	.word	0xffffffff


	//   ....[78]....
        /*5574*/ 	.word	0xffffffff


	//   ....[79]....
        /*5578*/ 	.word	0xffffffff


	//   ....[80]....
        /*557c*/ 	.word	0xffffffff


	//   ....[81]....
        /*5580*/ 	.word	0xffffffff


	//   ....[82]....
        /*5584*/ 	.word	0xffffffff


	//   ....[83]....
        /*5588*/ 	.word	0xffffffff


	//   ....[84]....
        /*558c*/ 	.word	0xffffffff


	//   ....[85]....
        /*5590*/ 	.word	0xffffffff


	//   ....[86]....
        /*5594*/ 	.word	0xffffffff


	//   ....[87]....
        /*5598*/ 	.word	0xffffffff


	//   ....[88]....
        /*559c*/ 	.word	0xffffffff


	//   ....[89]....
        /*55a0*/ 	.word	0xffffffff


	//   ....[90]....
        /*55a4*/ 	.word	0xffffffff


	//   ....[91]....
        /*55a8*/ 	.word	0xffffffff


	//   ....[92]....
        /*55ac*/ 	.word	0xffffffff


	//   ....[93]....
        /*55b0*/ 	.word	0xffffffff


	//   ....[94]....
        /*55b4*/ 	.word	0xffffffff


	//   ....[95]....
        /*55b8*/ 	.word	0xffffffff


	//   ....[96]....
        /*55bc*/ 	.word	0xffffffff


	//   ....[97]....
        /*55c0*/ 	.word	0xffffffff


	//   ....[98]....
        /*55c4*/ 	.word	0xffffffff


	//   ....[99]....
        /*55c8*/ 	.word	0xffffffff


	//   ....[100]....
        /*55cc*/ 	.word	0xffffffff


	//   ....[101]....
        /*55d0*/ 	.word	0xffffffff


	//   ....[102]....
        /*55d4*/ 	.word	0xffffffff


	//   ....[103]....
        /*55d8*/ 	.word	0xffffffff


	//   ....[104]....
        /*55dc*/ 	.word	0xffffffff


	//   ....[105]....
        /*55e0*/ 	.word	0xffffffff


	//   ....[106]....
        /*55e4*/ 	.word	0xffffffff


	//   ....[107]....
        /*55e8*/ 	.word	0xffffffff


	//   ....[108]....
        /*55ec*/ 	.word	0xffffffff


	//   ....[109]....
        /*55f0*/ 	.word	0xffffffff


	//   ....[110]....
        /*55f4*/ 	.word	0xffffffff


	//   ....[111]....
        /*55f8*/ 	.word	0xffffffff


	//   ....[112]....
        /*55fc*/ 	.word	0xffffffff


	//   ....[113]....
        /*5600*/ 	.word	0xffffffff


	//   ....[114]....
        /*5604*/ 	.word	0xffffffff


	//   ....[115]....
        /*5608*/ 	.word	0xffffffff


	//   ....[116]....
        /*560c*/ 	.word	0xffffffff


	//   ....[117]....
        /*5610*/ 	.word	0xffffffff


	//   ....[118]....
        /*5614*/ 	.word	0xffffffff


	//   ....[119]....
        /*5618*/ 	.word	0xffffffff


	//   ....[120]....
        /*561c*/ 	.word	0xffffffff


	//   ....[121]....
        /*5620*/ 	.word	0xffffffff


	//   ....[122]....
        /*5624*/ 	.word	0xffffffff


	//   ....[123]....
        /*5628*/ 	.word	0xffffffff


	//   ....[124]....
        /*562c*/ 	.word	0xffffffff


	//   ....[125]....
        /*5630*/ 	.word	0xffffffff


	//   ....[126]....
        /*5634*/ 	.word	0xffffffff


	//   ....[127]....
        /*5638*/ 	.word	0xffffffff


	//   ....[128]....
        /*563c*/ 	.word	0xffffffff


	//   ....[129]....
        /*5640*/ 	.word	0xffffffff


	//   ....[130]....
        /*5644*/ 	.word	0xffffffff


	//   ....[131]....
        /*5648*/ 	.word	0xffffffff


	//   ....[132]....
        /*564c*/ 	.word	0xffffffff


	//   ....[133]....
        /*5650*/ 	.word	0xffffffff


	//   ....[134]....
        /*5654*/ 	.word	0xffffffff


	//   ....[135]....
        /*5658*/ 	.word	0xffffffff


	//   ....[136]....
        /*565c*/ 	.word	0xffffffff


	//   ....[137]....
        /*5660*/ 	.word	0xffffffff


	//   ....[138]....
        /*5664*/ 	.word	0xffffffff


	//   ....[139]....
        /*5668*/ 	.word	0xffffffff


	//   ....[140]....
        /*566c*/ 	.word	0xffffffff


	//   ....[141]....
        /*5670*/ 	.word	0xffffffff


	//   ....[142]....
        /*5674*/ 	.word	0xffffffff


	//   ....[143]....
        /*5678*/ 	.word	0xffffffff


	//   ....[144]....
        /*567c*/ 	.word	0xffffffff


	//   ....[145]....
        /*5680*/ 	.word	0xffffffff


	//   ....[146]....
        /*5684*/ 	.word	0xffffffff


	//   ....[147]....
        /*5688*/ 	.word	0xffffffff


	//   ....[148]....
        /*568c*/ 	.word	0xffffffff


	//   ....[149]....
        /*5690*/ 	.word	0xffffffff


	//   ....[150]....
        /*5694*/ 	.word	0xffffffff


	//   ....[151]....
        /*5698*/ 	.word	0xffffffff


	//   ....[152]....
        /*569c*/ 	.word	0xffffffff


	//   ....[153]....
        /*56a0*/ 	.word	0xffffffff


	//   ....[154]....
        /*56a4*/ 	.word	0xffffffff


	//   ....[155]....
        /*56a8*/ 	.word	0xffffffff


	//   ....[156]....
        /*56ac*/ 	.word	0xffffffff


	//   ....[157]....
        /*56b0*/ 	.word	0xffffffff


	//   ....[158]....
        /*56b4*/ 	.word	0xffffffff


	//   ....[159]....
        /*56b8*/ 	.word	0xffffffff


	//   ....[160]....
        /*56bc*/ 	.word	0xffffffff


	//   ....[161]....
        /*56c0*/ 	.word	0xffffffff


	//   ....[162]....
        /*56c4*/ 	.word	0xffffffff


	//   ....[163]....
        /*56c8*/ 	.word	0xffffffff


	//   ....[164]....
        /*56cc*/ 	.word	0xffffffff


	//   ....[165]....
        /*56d0*/ 	.word	0xffffffff


	//   ....[166]....
        /*56d4*/ 	.word	0xffffffff


	//   ....[167]....
        /*56d8*/ 	.word	0xffffffff


	//   ....[168]....
        /*56dc*/ 	.word	0xffffffff


	//   ....[169]....
        /*56e0*/ 	.word	0xffffffff


	//   ....[170]....
        /*56e4*/ 	.word	0xffffffff


	//   ....[171]....
        /*56e8*/ 	.word	0xffffffff


	//   ....[172]....
        /*56ec*/ 	.word	0xffffffff


	//   ....[173]....
        /*56f0*/ 	.word	0xffffffff


	//   ....[174]....
        /*56f4*/ 	.word	0xffffffff


	//   ....[175]....
        /*56f8*/ 	.word	0xffffffff


	//   ....[176]....
        /*56fc*/ 	.word	0xffffffff


	//   ....[177]....
        /*5700*/ 	.word	0xffffffff


	//   ....[178]....
        /*5704*/ 	.word	0xffffffff


	//   ....[179]....
        /*5708*/ 	.word	0xffffffff


	//   ....[180]....
        /*570c*/ 	.word	0xffffffff


	//   ....[181]....
        /*5710*/ 	.word	0xffffffff


	//   ....[182]....
        /*5714*/ 	.word	0xffffffff


	//   ....[183]....
        /*5718*/ 	.word	0xffffffff


	//   ....[184]....
        /*571c*/ 	.word	0xffffffff


	//   ....[185]....
        /*5720*/ 	.word	0xffffffff


	//   ....[186]....
        /*5724*/ 	.word	0xffffffff


	//   ....[187]....
        /*5728*/ 	.word	0xffffffff


	//   ....[188]....
        /*572c*/ 	.word	0xffffffff


	//   ....[189]....
        /*5730*/ 	.word	0xffffffff


	//   ....[190]....
        /*5734*/ 	.word	0xffffffff


	//   ....[191]....
        /*5738*/ 	.word	0xffffffff


	//   ....[192]....
        /*573c*/ 	.word	0xffffffff


	//   ....[193]....
        /*5740*/ 	.word	0xffffffff


	//   ....[194]....
        /*5744*/ 	.word	0xffffffff


	//   ....[195]....
        /*5748*/ 	.word	0xffffffff


	//   ....[196]....
        /*574c*/ 	.word	0xffffffff


	//   ....[197]....
        /*5750*/ 	.word	0xffffffff


	//   ....[198]....
        /*5754*/ 	.word	0xffffffff


	//   ....[199]....
        /*5758*/ 	.word	0xffffffff


	//   ....[200]....
        /*575c*/ 	.word	0xffffffff


	//   ....[201]....
        /*5760*/ 	.word	0xffffffff


	//   ....[202]....
        /*5764*/ 	.word	0xffffffff


	//   ....[203]....
        /*5768*/ 	.word	0xffffffff


	//   ....[204]....
        /*576c*/ 	.word	0xffffffff


	//   ....[205]....
        /*5770*/ 	.word	0xffffffff


	//   ....[206]....
        /*5774*/ 	.word	0xffffffff


	//   ....[207]....
        /*5778*/ 	.word	0xffffffff


	//   ....[208]....
        /*577c*/ 	.word	0xffffffff


	//   ....[209]....
        /*5780*/ 	.word	0xffffffff


	//   ....[210]....
        /*5784*/ 	.word	0xffffffff


	//   ....[211]....
        /*5788*/ 	.word	0xffffffff


	//   ....[212]....
        /*578c*/ 	.word	0xffffffff


	//   ....[213]....
        /*5790*/ 	.word	0xffffffff


	//   ....[214]....
        /*5794*/ 	.word	0xffffffff


	//   ....[215]....
        /*5798*/ 	.word	0xffffffff


	//   ....[216]....
        /*579c*/ 	.word	0xffffffff


	//   ....[217]....
        /*57a0*/ 	.word	0xffffffff


	//   ....[218]....
        /*57a4*/ 	.word	0xffffffff


	//   ....[219]....
        /*57a8*/ 	.word	0xffffffff


	//   ....[220]....
        /*57ac*/ 	.word	0xffffffff


	//   ....[221]....
        /*57b0*/ 	.word	0xffffffff


	//   ....[222]....
        /*57b4*/ 	.word	0xffffffff


	//   ....[223]....
        /*57b8*/ 	.word	0xffffffff


	//   ....[224]....
        /*57bc*/ 	.word	0xffffffff


	//   ....[225]....
        /*57c0*/ 	.word	0xffffffff


	//   ....[226]....
        /*57c4*/ 	.word	0xffffffff


	//   ....[227]....
        /*57c8*/ 	.word	0xffffffff


	//   ....[228]....
        /*57cc*/ 	.word	0xffffffff


	//   ....[229]....
        /*57d0*/ 	.word	0xffffffff


	//   ....[230]....
        /*57d4*/ 	.word	0xffffffff


	//   ....[231]....
        /*57d8*/ 	.word	0xffffffff


	//   ....[232]....
        /*57dc*/ 	.word	0xffffffff


	//   ....[233]....
        /*57e0*/ 	.word	0xffffffff


	//   ....[234]....
        /*57e4*/ 	.word	0xffffffff


	//   ....[235]....
        /*57e8*/ 	.word	0xffffffff


	//   ....[236]....
        /*57ec*/ 	.word	0xffffffff


	//   ....[237]....
        /*57f0*/ 	.word	0xffffffff


	//   ....[238]....
        /*57f4*/ 	.word	0xffffffff


	//   ....[239]....
        /*57f8*/ 	.word	0xffffffff


	//   ....[240]....
        /*57fc*/ 	.word	0xffffffff


	//   ....[241]....
        /*5800*/ 	.word	0xffffffff


	//   ....[242]....
        /*5804*/ 	.word	0xffffffff


	//   ....[243]....
        /*5808*/ 	.word	0xffffffff


	//   ....[244]....
        /*580c*/ 	.word	0xffffffff


	//   ....[245]....
        /*5810*/ 	.word	0xffffffff


	//   ....[246]....
        /*5814*/ 	.word	0xffffffff


	//   ....[247]....
        /*5818*/ 	.word	0xffffffff


	//   ....[248]....
        /*581c*/ 	.word	0xffffffff


	//   ....[249]....
        /*5820*/ 	.word	0xffffffff


	//   ....[250]....
        /*5824*/ 	.word	0xffffffff


	//   ....[251]....
        /*5828*/ 	.word	0xffffffff


	//   ....[252]....
        /*582c*/ 	.word	0xffffffff


	//   ....[253]....
        /*5830*/ 	.word	0xffffffff


	//   ....[254]....
        /*5834*/ 	.word	0xffffffff


	//   ....[255]....
        /*5838*/ 	.word	0xffffffff


	//   ....[0]....
        /*583c*/ 	.word	0xffffffff


	//   ....[1]....
        /*5840*/ 	.word	0xffffffff


	//   ....[2]....
        /*5844*/ 	.word	0xffffffff


	//   ....[3]....
        /*5848*/ 	.word	0xffffffff


	//   ....[4]....
        /*584c*/ 	.word	0xffffffff


	//   ....[5]....
        /*5850*/ 	.word	0xffffffff


	//   ....[6]....
        /*5854*/ 	.word	0xffffffff


	//   ....[7]....
        /*5858*/ 	.word	0xffffffff


	//   ....[8]....
        /*585c*/ 	.word	0xffffffff


	//   ....[9]....
        /*5860*/ 	.word	0xffffffff


	//   ....[10]....
        /*5864*/ 	.word	0xffffffff


	//   ....[11]....
        /*5868*/ 	.word	0xffffffff


	//   ....[12]....
        /*586c*/ 	.word	0xffffffff


	//   ....[13]....
        /*5870*/ 	.word	0xffffffff


	//   ....[14]....
        /*5874*/ 	.word	0xffffffff


	//   ....[15]....
        /*5878*/ 	.word	0xffffffff


	//   ....[16]....
        /*587c*/ 	.word	0xffffffff


	//   ....[17]....
        /*5880*/ 	.word	0xffffffff


	//   ....[18]....
        /*5884*/ 	.word	0xffffffff


	//   ....[19]....
        /*5888*/ 	.word	0xffffffff


	//   ....[20]....
        /*588c*/ 	.word	0xffffffff


	//   ....[21]....
        /*5890*/ 	.word	0xffffffff


	//   ....[22]....
        /*5894*/ 	.word	0xffffffff


	//   ....[23]....
        /*5898*/ 	.word	0xffffffff


	//   ....[24]....
        /*589c*/ 	.word	0xffffffff


	//   ....[25]....
        /*58a0*/ 	.word	0xffffffff


	//   ....[26]....
        /*58a4*/ 	.word	0xffffffff


	//   ....[27]....
        /*58a8*/ 	.word	0xffffffff


	//   ....[28]....
        /*58ac*/ 	.word	0xffffffff


	//   ....[29]....
        /*58b0*/ 	.word	0xffffffff


	//   ....[30]....
        /*58b4*/ 	.word	0xffffffff


	//   ....[31]....
        /*58b8*/ 	.word	0xffffffff


	//   ....[32]....
        /*58bc*/ 	.word	0xffffffff


	//   ....[33]....
        /*58c0*/ 	.word	0xffffffff


	//   ....[34]....
        /*58c4*/ 	.word	0xffffffff


	//   ....[35]....
        /*58c8*/ 	.word	0xffffffff


	//   ....[36]....
        /*58cc*/ 	.word	0xffffffff


	//   ....[37]....
        /*58d0*/ 	.word	0xffffffff


	//   ....[38]....
        /*58d4*/ 	.word	0xffffffff


	//   ....[39]....
        /*58d8*/ 	.word	0xffffffff


	//   ....[40]....
        /*58dc*/ 	.word	0xffffffff


	//   ....[41]....
        /*58e0*/ 	.word	0xffffffff


	//   ....[42]....
        /*58e4*/ 	.word	0xffffffff


	//   ....[43]....
        /*58e8*/ 	.word	0xffffffff


	//   ....[44]....
        /*58ec*/ 	.word	0xffffffff


	//   ....[45]....
        /*58f0*/ 	.word	0xffffffff


	//   ....[46]....
        /*58f4*/ 	.word	0xffffffff


	//   ....[47]....
        /*58f8*/ 	.word	0xffffffff


	//   ....[48]....
        /*58fc*/ 	.word	0xffffffff


	//   ....[49]....
        /*5900*/ 	.word	0xffffffff


	//   ....[50]....
        /*5904*/ 	.word	0xffffffff


	//   ....[51]....
        /*5908*/ 	.word	0xffffffff


	//   ....[52]....
        /*590c*/ 	.word	0xffffffff


	//   ....[53]....
        /*5910*/ 	.word	0xffffffff


	//   ....[54]....
        /*5914*/ 	.word	0xffffffff


	//   ....[55]....
        /*5918*/ 	.word	0xffffffff


	//   ....[56]....
        /*591c*/ 	.word	0xffffffff


	//   ....[57]....
        /*5920*/ 	.word	0xffffffff


	//   ....[58]....
        /*5924*/ 	.word	0xffffffff


	//   ....[59]....
        /*5928*/ 	.word	0xffffffff


	//   ....[60]....
        /*592c*/ 	.word	0xffffffff


	//   ....[61]....
        /*5930*/ 	.word	0xffffffff


	//   ....[62]....
        /*5934*/ 	.word	0xffffffff


	//   ....[63]....
        /*5938*/ 	.word	0xffffffff


	//   ....[64]....
        /*593c*/ 	.word	0xffffffff


	//   ....[65]....
        /*5940*/ 	.word	0xffffffff


	//   ....[66]....
        /*5944*/ 	.word	0xffffffff


	//   ....[67]....
        /*5948*/ 	.word	0xffffffff


	//   ....[68]....
        /*594c*/ 	.word	0xffffffff


	//   ....[69]....
        /*5950*/ 	.word	0xffffffff


	//   ....[70]....
        /*5954*/ 	.word	0xffffffff


	//   ....[71]....
        /*5958*/ 	.word	0xffffffff


	//   ....[72]....
        /*595c*/ 	.word	0xffffffff


	//   ....[73]....
        /*5960*/ 	.word	0xffffffff


	//   ....[74]....
        /*5964*/ 	.word	0xffffffff


	//   ....[75]....
        /*5968*/ 	.word	0xffffffff


	//   ....[76]....
        /*596c*/ 	.word	0xffffffff


	//   ....[77]....
        /*5970*/ 	.word	0xffffffff


	//   ....[78]....
        /*5974*/ 	.word	0xffffffff


	//   ....[79]....
        /*5978*/ 	.word	0xffffffff


	//   ....[80]....
        /*597c*/ 	.word	0xffffffff


	//   ....[81]....
        /*5980*/ 	.word	0xffffffff


	//   ....[82]....
        /*5984*/ 	.word	0xffffffff


	//   ....[83]....
        /*5988*/ 	.word	0xffffffff


	//   ....[84]....
        /*598c*/ 	.word	0xffffffff


	//   ....[85]....
        /*5990*/ 	.word	0xffffffff


	//   ....[86]....
        /*5994*/ 	.word	0xffffffff


	//   ....[87]....
        /*5998*/ 	.word	0xffffffff


	//   ....[88]....
        /*599c*/ 	.word	0xffffffff


	//   ....[89]....
        /*59a0*/ 	.word	0xffffffff


	//   ....[90]....
        /*59a4*/ 	.word	0xffffffff


	//   ....[91]....
        /*59a8*/ 	.word	0xffffffff


	//   ....[92]....
        /*59ac*/ 	.word	0xffffffff


	//   ....[93]....
        /*59b0*/ 	.word	0xffffffff


	//   ....[94]....
        /*59b4*/ 	.word	0xffffffff


	//   ....[95]....
        /*59b8*/ 	.word	0xffffffff


	//   ....[96]....
        /*59bc*/ 	.word	0xffffffff


	//   ....[97]....
        /*59c0*/ 	.word	0xffffffff


	//   ....[98]....
        /*59c4*/ 	.word	0xffffffff


	//   ....[99]....
        /*59c8*/ 	.word	0xffffffff


	//   ....[100]....
        /*59cc*/ 	.word	0xffffffff


	//   ....[101]....
        /*59d0*/ 	.word	0xffffffff


	//   ....[102]....
        /*59d4*/ 	.word	0xffffffff


	//   ....[103]....
        /*59d8*/ 	.word	0xffffffff


	//   ....[104]....
        /*59dc*/ 	.word	0xffffffff


	//   ....[105]....
        /*59e0*/ 	.word	0xffffffff


	//   ....[106]....
        /*59e4*/ 	.word	0xffffffff


	//   ....[107]....
        /*59e8*/ 	.word	0xffffffff


	//   ....[108]....
        /*59ec*/ 	.word	0xffffffff


	//   ....[109]....
        /*59f0*/ 	.word	0xffffffff


	//   ....[110]....
        /*59f4*/ 	.word	0xffffffff


	//   ....[111]....
        /*59f8*/ 	.word	0xffffffff


	//   ....[112]....
        /*59fc*/ 	.word	0xffffffff


	//   ....[113]....
        /*5a00*/ 	.word	0xffffffff


	//   ....[114]....
        /*5a04*/ 	.word	0xffffffff


	//   ....[115]....
        /*5a08*/ 	.word	0xffffffff


	//   ....[116]....
        /*5a0c*/ 	.word	0xffffffff


	//   ....[117]....
        /*5a10*/ 	.word	0xffffffff


	//   ....[118]....
        /*5a14*/ 	.word	0xffffffff


	//   ....[119]....
        /*5a18*/ 	.word	0xffffffff


	//   ....[120]....
        /*5a1c*/ 	.word	0xffffffff


	//   ....[121]....
        /*5a20*/ 	.word	0xffffffff


	//   ....[122]....
        /*5a24*/ 	.word	0xffffffff


	//   ....[123]....
        /*5a28*/ 	.word	0xffffffff


	//   ....[124]....
        /*5a2c*/ 	.word	0xffffffff


	//   ....[125]....
        /*5a30*/ 	.word	0xffffffff


	//   ....[126]....
        /*5a34*/ 	.word	0xffffffff


	//   ....[127]....
        /*5a38*/ 	.word	0xffffffff


	//   ....[128]....
        /*5a3c*/ 	.word	0xffffffff


	//   ....[129]....
        /*5a40*/ 	.word	0xffffffff


	//   ....[130]....
        /*5a44*/ 	.word	0xffffffff


	//   ....[131]....
        /*5a48*/ 	.word	0xffffffff


	//   ....[132]....
        /*5a4c*/ 	.word	0xffffffff


	//   ....[133]....
        /*5a50*/ 	.word	0xffffffff


	//   ....[134]....
        /*5a54*/ 	.word	0xffffffff


	//   ....[135]....
        /*5a58*/ 	.word	0xffffffff


	//   ....[136]....
        /*5a5c*/ 	.word	0xffffffff


	//   ....[137]....
        /*5a60*/ 	.word	0xffffffff


	//   ....[138]....
        /*5a64*/ 	.word	0xffffffff


	//   ....[139]....
        /*5a68*/ 	.word	0xffffffff


	//   ....[140]....
        /*5a6c*/ 	.word	0xffffffff


	//   ....[141]....
        /*5a70*/ 	.word	0xffffffff


	//   ....[142]....
        /*5a74*/ 	.word	0xffffffff


	//   ....[143]....
        /*5a78*/ 	.word	0xffffffff


	//   ....[144]....
        /*5a7c*/ 	.word	0xffffffff


	//   ....[145]....
        /*5a80*/ 	.word	0xffffffff


	//   ....[146]....
        /*5a84*/ 	.word	0xffffffff


	//   ....[147]....
        /*5a88*/ 	.word	0xffffffff


	//   ....[148]....
        /*5a8c*/ 	.word	0xffffffff


	//   ....[149]....
        /*5a90*/ 	.word	0xffffffff


	//   ....[150]....
        /*5a94*/ 	.word	0xffffffff


	//   ....[151]....
        /*5a98*/ 	.word	0xffffffff


	//   ....[152]....
        /*5a9c*/ 	.word	0xffffffff


	//   ....[153]....
        /*5aa0*/ 	.word	0xffffffff


	//   ....[154]....
        /*5aa4*/ 	.word	0xffffffff


	//   ....[155]....
        /*5aa8*/ 	.word	0xffffffff


	//   ....[156]....
        /*5aac*/ 	.word	0xffffffff


	//   ....[157]....
        /*5ab0*/ 	.word	0xffffffff


	//   ....[158]....
        /*5ab4*/ 	.word	0xffffffff


	//   ....[159]....
        /*5ab8*/ 	.word	0xffffffff


	//   ....[160]....
        /*5abc*/ 	.word	0xffffffff


	//   ....[161]....
        /*5ac0*/ 	.word	0xffffffff


	//   ....[162]....
        /*5ac4*/ 	.word	0xffffffff


	//   ....[163]....
        /*5ac8*/ 	.word	0xffffffff


	//   ....[164]....
        /*5acc*/ 	.word	0xffffffff


	//   ....[165]....
        /*5ad0*/ 	.word	0xffffffff


	//   ....[166]....
        /*5ad4*/ 	.word	0xffffffff


	//   ....[167]....
        /*5ad8*/ 	.word	0xffffffff


	//   ....[168]....
        /*5adc*/ 	.word	0xffffffff


	//   ....[169]....
        /*5ae0*/ 	.word	0xffffffff


	//   ....[170]....
        /*5ae4*/ 	.word	0xffffffff


	//   ....[171]....
        /*5ae8*/ 	.word	0xffffffff


	//   ....[172]....
        /*5aec*/ 	.word	0xffffffff


	//   ....[173]....
        /*5af0*/ 	.word	0xffffffff


	//   ....[174]....
        /*5af4*/ 	.word	0xffffffff


	//   ....[175]....
        /*5af8*/ 	.word	0xffffffff


	//   ....[176]....
        /*5afc*/ 	.word	0xffffffff


	//   ....[177]....
        /*5b00*/ 	.word	0xffffffff


	//   ....[178]....
        /*5b04*/ 	.word	0xffffffff


	//   ....[179]....
        /*5b08*/ 	.word	0xffffffff


	//   ....[180]....
        /*5b0c*/ 	.word	0xffffffff


	//   ....[181]....
        /*5b10*/ 	.word	0xffffffff


	//   ....[182]....
        /*5b14*/ 	.word	0xffffffff


	//   ....[183]....
        /*5b18*/ 	.word	0xffffffff


	//   ....[184]....
        /*5b1c*/ 	.word	0xffffffff


	//   ....[185]....
        /*5b20*/ 	.word	0xffffffff


	//   ....[186]....
        /*5b24*/ 	.word	0xffffffff


	//   ....[187]....
        /*5b28*/ 	.word	0xffffffff


	//   ....[188]....
        /*5b2c*/ 	.word	0xffffffff


	//   ....[189]....
        /*5b30*/ 	.word	0xffffffff


	//   ....[190]....
        /*5b34*/ 	.word	0xffffffff


	//   ....[191]....
        /*5b38*/ 	.word	0xffffffff


	//   ....[192]....
        /*5b3c*/ 	.word	0xffffffff


	//   ....[193]....
        /*5b40*/ 	.word	0xffffffff


	//   ....[194]....
        /*5b44*/ 	.word	0xffffffff


	//   ....[195]....
        /*5b48*/ 	.word	0xffffffff


	//   ....[196]....
        /*5b4c*/ 	.word	0xffffffff


	//   ....[197]....
        /*5b50*/ 	.word	0xffffffff


	//   ....[198]....
        /*5b54*/ 	.word	0xffffffff


	//   ....[199]....
        /*5b58*/ 	.word	0xffffffff


	//   ....[200]....
        /*5b5c*/ 	.word	0xffffffff


	//   ....[201]....
        /*5b60*/ 	.word	0xffffffff


	//   ....[202]....
        /*5b64*/ 	.word	0xffffffff


	//   ....[203]....
        /*5b68*/ 	.word	0xffffffff


	//   ....[204]....
        /*5b6c*/ 	.word	0xffffffff


	//   ....[205]....
        /*5b70*/ 	.word	0xffffffff


	//   ....[206]....
        /*5b74*/ 	.word	0xffffffff


	//   ....[207]....
        /*5b78*/ 	.word	0xffffffff


	//   ....[208]....
        /*5b7c*/ 	.word	0xffffffff


	//   ....[209]....
        /*5b80*/ 	.word	0xffffffff


	//   ....[210]....
        /*5b84*/ 	.word	0xffffffff


	//   ....[211]....
        /*5b88*/ 	.word	0xffffffff


	//   ....[212]....
        /*5b8c*/ 	.word	0xffffffff


	//   ....[213]....
        /*5b90*/ 	.word	0xffffffff


	//   ....[214]....
        /*5b94*/ 	.word	0xffffffff


	//   ....[215]....
        /*5b98*/ 	.word	0xffffffff


	//   ....[216]....
        /*5b9c*/ 	.word	0xffffffff


	//   ....[217]....
        /*5ba0*/ 	.word	0xffffffff


	//   ....[218]....
        /*5ba4*/ 	.word	0xffffffff


	//   ....[219]....
        /*5ba8*/ 	.word	0xffffffff


	//   ....[220]....
        /*5bac*/ 	.word	0xffffffff


	//   ....[221]....
        /*5bb0*/ 	.word	0xffffffff


	//   ....[222]....
        /*5bb4*/ 	.word	0xffffffff


	//   ....[223]....
        /*5bb8*/ 	.word	0xffffffff


	//   ....[224]....
        /*5bbc*/ 	.word	0xffffffff


	//   ....[225]....
        /*5bc0*/ 	.word	0xffffffff


	//   ....[226]....
        /*5bc4*/ 	.word	0xffffffff


	//   ....[227]....
        /*5bc8*/ 	.word	0xffffffff


	//   ....[228]....
        /*5bcc*/ 	.word	0xffffffff


	//   ....[229]....
        /*5bd0*/ 	.word	0xffffffff


	//   ....[230]....
        /*5bd4*/ 	.word	0xffffffff


	//   ....[231]....
        /*5bd8*/ 	.word	0xffffffff


	//   ....[232]....
        /*5bdc*/ 	.word	0xffffffff


	//   ....[233]....
        /*5be0*/ 	.word	0xffffffff


	//   ....[234]....
        /*5be4*/ 	.word	0xffffffff


	//   ....[235]....
        /*5be8*/ 	.word	0xffffffff


	//   ....[236]....
        /*5bec*/ 	.word	0xffffffff


	//   ....[237]....
        /*5bf0*/ 	.word	0xffffffff


	//   ....[238]....
        /*5bf4*/ 	.word	0xffffffff


	//   ....[239]....
        /*5bf8*/ 	.word	0xffffffff


	//   ....[240]....
        /*5bfc*/ 	.word	0xffffffff


	//   ....[241]....
        /*5c00*/ 	.word	0xffffffff


	//   ....[242]....
        /*5c04*/ 	.word	0xffffffff


	//   ....[243]....
        /*5c08*/ 	.word	0xffffffff


	//   ....[244]....
        /*5c0c*/ 	.word	0xffffffff


	//   ....[245]....
        /*5c10*/ 	.word	0xffffffff


	//   ....[246]....
        /*5c14*/ 	.word	0xffffffff


	//   ....[247]....
        /*5c18*/ 	.word	0xffffffff


	//   ....[248]....
        /*5c1c*/ 	.word	0xffffffff


	//   ....[249]....
        /*5c20*/ 	.word	0xffffffff


	//   ....[250]....
        /*5c24*/ 	.word	0xffffffff


	//   ....[251]....
        /*5c28*/ 	.word	0xffffffff


	//   ....[252]....
        /*5c2c*/ 	.word	0xffffffff


	//   ....[253]....
        /*5c30*/ 	.word	0xffffffff


	//   ....[254]....
        /*5c34*/ 	.word	0xffffffff


	//   ....[255]....
        /*5c38*/ 	.word	0xffffffff


	//   ....[0]....
        /*5c3c*/ 	.word	0xffffffff


	//   ....[1]....
        /*5c40*/ 	.word	0xffffffff


	//   ....[2]....
        /*5c44*/ 	.word	0xffffffff


	//   ....[3]....
        /*5c48*/ 	.word	0xffffffff


	//   ....[4]....
        /*5c4c*/ 	.word	0xffffffff


	//   ....[5]....
        /*5c50*/ 	.word	0xffffffff


	//   ....[6]....
        /*5c54*/ 	.word	0xffffffff


	//   ....[7]....
        /*5c58*/ 	.word	0xffffffff


	//   ....[8]....
        /*5c5c*/ 	.word	0xffffffff


	//   ....[9]....
        /*5c60*/ 	.word	0xffffffff


	//   ....[10]....
        /*5c64*/ 	.word	0xffffffff


	//   ....[11]....
        /*5c68*/ 	.word	0xffffffff


	//   ....[12]....
        /*5c6c*/ 	.word	0xffffffff


	//   ....[13]....
        /*5c70*/ 	.word	0xffffffff


	//   ....[14]....
        /*5c74*/ 	.word	0xffffffff


	//   ....[15]....
        /*5c78*/ 	.word	0xffffffff


	//   ....[16]....
        /*5c7c*/ 	.word	0xffffffff


	//   ....[17]....
        /*5c80*/ 	.word	0xffffffff


	//   ....[18]....
        /*5c84*/ 	.word	0xffffffff


	//   ....[19]....
        /*5c88*/ 	.word	0xffffffff


	//   ....[20]....
        /*5c8c*/ 	.word	0xffffffff


	//   ....[21]....
        /*5c90*/ 	.word	0xffffffff


	//   ....[22]....
        /*5c94*/ 	.word	0xffffffff


	//   ....[23]....
        /*5c98*/ 	.word	0xffffffff


	//   ....[24]....
        /*5c9c*/ 	.word	0xffffffff


	//   ....[25]....
        /*5ca0*/ 	.word	0xffffffff


	//   ....[26]....
        /*5ca4*/ 	.word	0xffffffff


	//   ....[27]....
        /*5ca8*/ 	.word	0xffffffff


	//   ....[28]....
        /*5cac*/ 	.word	0xffffffff


	//   ....[29]....
        /*5cb0*/ 	.word	0xffffffff


	//   ....[30]....
        /*5cb4*/ 	.word	0xffffffff


	//   ....[31]....
        /*5cb8*/ 	.word	0xffffffff


	//   ....[32]....
        /*5cbc*/ 	.word	0xffffffff


	//   ....[33]....
        /*5cc0*/ 	.word	0xffffffff


	//   ....[34]....
        /*5cc4*/ 	.word	0xffffffff


	//   ....[35]....
        /*5cc8*/ 	.word	0xffffffff


	//   ....[36]....
        /*5ccc*/ 	.word	0xffffffff


	//   ....[37]....
        /*5cd0*/ 	.word	0xffffffff


	//   ....[38]....
        /*5cd4*/ 	.word	0xffffffff


	//   ....[39]....
        /*5cd8*/ 	.word	0xffffffff


	//   ....[40]....
        /*5cdc*/ 	.word	0xffffffff


	//   ....[41]....
        /*5ce0*/ 	.word	0xffffffff


	//   ....[42]....
        /*5ce4*/ 	.word	0xffffffff


	//   ....[43]....
        /*5ce8*/ 	.word	0xffffffff


	//   ....[44]....
        /*5cec*/ 	.word	0xffffffff


	//   ....[45]....
        /*5cf0*/ 	.word	0xffffffff


	//   ....[46]....
        /*5cf4*/ 	.word	0xffffffff


	//   ....[47]....
        /*5cf8*/ 	.word	0xffffffff


	//   ....[48]....
        /*5cfc*/ 	.word	0xffffffff


	//   ....[49]....
        /*5d00*/ 	.word	0xffffffff


	//   ....[50]....
        /*5d04*/ 	.word	0xffffffff


	//   ....[51]....
        /*5d08*/ 	.word	0xffffffff


	//   ....[52]....
        /*5d0c*/ 	.word	0xffffffff


	//   ....[53]....
        /*5d10*/ 	.word	0xffffffff


	//   ....[54]....
        /*5d14*/ 	.word	0xffffffff


	//   ....[55]....
        /*5d18*/ 	.word	0xffffffff


	//   ....[56]....
        /*5d1c*/ 	.word	0xffffffff


	//   ....[57]....
        /*5d20*/ 	.word	0xffffffff


	//   ....[58]....
        /*5d24*/ 	.word	0xffffffff


	//   ....[59]....
        /*5d28*/ 	.word	0xffffffff


	//   ....[60]....
        /*5d2c*/ 	.word	0xffffffff


	//   ....[61]....
        /*5d30*/ 	.word	0xffffffff


	//   ....[62]....
        /*5d34*/ 	.word	0xffffffff


	//   ....[63]....
        /*5d38*/ 	.word	0xffffffff


	//   ....[64]....
        /*5d3c*/ 	.word	0xffffffff


	//   ....[65]....
        /*5d40*/ 	.word	0xffffffff


	//   ....[66]....
        /*5d44*/ 	.word	0xffffffff


	//   ....[67]....
        /*5d48*/ 	.word	0xffffffff


	//   ....[68]....
        /*5d4c*/ 	.word	0xffffffff


	//   ....[69]....
        /*5d50*/ 	.word	0xffffffff


	//   ....[70]....
        /*5d54*/ 	.word	0xffffffff


	//   ....[71]....
        /*5d58*/ 	.word	0xffffffff


	//   ....[72]....
        /*5d5c*/ 	.word	0xffffffff


	//   ....[73]....
        /*5d60*/ 	.word	0xffffffff


	//   ....[74]....
        /*5d64*/ 	.word	0xffffffff


	//   ....[75]....
        /*5d68*/ 	.word	0xffffffff


	//   ....[76]....
        /*5d6c*/ 	.word	0xffffffff


	//   ....[77]....
        /*5d70*/ 	.word	0xffffffff


	//   ....[78]....
        /*5d74*/ 	.word	0xffffffff


	//   ....[79]....
        /*5d78*/ 	.word	0xffffffff


	//   ....[80]....
        /*5d7c*/ 	.word	0xffffffff


	//   ....[81]....
        /*5d80*/ 	.word	0xffffffff


	//   ....[82]....
        /*5d84*/ 	.word	0xffffffff


	//   ....[83]....
        /*5d88*/ 	.word	0xffffffff


	//   ....[84]....
        /*5d8c*/ 	.word	0xffffffff


	//   ....[85]....
        /*5d90*/ 	.word	0xffffffff


	//   ....[86]....
        /*5d94*/ 	.word	0xffffffff


	//   ....[87]....
        /*5d98*/ 	.word	0xffffffff


	//   ....[88]....
        /*5d9c*/ 	.word	0xffffffff


	//   ....[89]....
        /*5da0*/ 	.word	0xffffffff


	//   ....[90]....
        /*5da4*/ 	.word	0xffffffff


	//   ....[91]....
        /*5da8*/ 	.word	0xffffffff


	//   ....[92]....
        /*5dac*/ 	.word	0xffffffff


	//   ....[93]....
        /*5db0*/ 	.word	0xffffffff


	//   ....[94]....
        /*5db4*/ 	.word	0xffffffff


	//   ....[95]....
        /*5db8*/ 	.word	0xffffffff


	//   ....[96]....
        /*5dbc*/ 	.word	0xffffffff


	//   ....[97]....
        /*5dc0*/ 	.word	0xffffffff


	//   ....[98]....
        /*5dc4*/ 	.word	0xffffffff


	//   ....[99]....
        /*5dc8*/ 	.word	0xffffffff


	//   ....[100]....
        /*5dcc*/ 	.word	0xffffffff


	//   ....[101]....
        /*5dd0*/ 	.word	0xffffffff


	//   ....[102]....
        /*5dd4*/ 	.word	0xffffffff


	//   ....[103]....
        /*5dd8*/ 	.word	0xffffffff


	//   ....[104]....
        /*5ddc*/ 	.word	0xffffffff


	//   ....[105]....
        /*5de0*/ 	.word	0xffffffff


	//   ....[106]....
        /*5de4*/ 	.word	0xffffffff


	//   ....[107]....
        /*5de8*/ 	.word	0xffffffff


	//   ....[108]....
        /*5dec*/ 	.word	0xffffffff


	//   ....[109]....
        /*5df0*/ 	.word	0xffffffff


	//   ....[110]....
        /*5df4*/ 	.word	0xffffffff


	//   ....[111]....
        /*5df8*/ 	.word	0xffffffff


	//   ....[112]....
        /*5dfc*/ 	.word	0xffffffff


	//   ....[113]....
        /*5e00*/ 	.word	0xffffffff


	//   ....[114]....
        /*5e04*/ 	.word	0xffffffff


	//   ....[115]....
        /*5e08*/ 	.word	0xffffffff


	//   ....[116]....
        /*5e0c*/ 	.word	0xffffffff


	//   ....[117]....
        /*5e10*/ 	.word	0xffffffff


	//   ....[118]....
        /*5e14*/ 	.word	0xffffffff


	//   ....[119]....
        /*5e18*/ 	.word	0xffffffff


	//   ....[120]....
        /*5e1c*/ 	.word	0xffffffff


	//   ....[121]....
        /*5e20*/ 	.word	0xffffffff


	//   ....[122]....
        /*5e24*/ 	.word	0xffffffff


	//   ....[123]....
        /*5e28*/ 	.word	0xffffffff


	//   ....[124]....
        /*5e2c*/ 	.word	0xffffffff


	//   ....[125]....
        /*5e30*/ 	.word	0xffffffff


	//   ....[126]....
        /*5e34*/ 	.word	0xffffffff


	//   ....[127]....
        /*5e38*/ 	.word	0xffffffff


	//   ....[128]....
        /*5e3c*/ 	.word	0xffffffff


	//   ....[129]....
        /*5e40*/ 	.word	0xffffffff


	//   ....[130]....
        /*5e44*/ 	.word	0xffffffff


	//   ....[131]....
        /*5e48*/ 	.word	0xffffffff


	//   ....[132]....
        /*5e4c*/ 	.word	0xffffffff


	//   ....[133]....
        /*5e50*/ 	.word	0xffffffff


	//   ....[134]....
        /*5e54*/ 	.word	0xffffffff


	//   ....[135]....
        /*5e58*/ 	.word	0xffffffff


	//   ....[136]....
        /*5e5c*/ 	.word	0xffffffff


	//   ....[137]....
        /*5e60*/ 	.word	0xffffffff


	//   ....[138]....
        /*5e64*/ 	.word	0xffffffff


	//   ....[139]....
        /*5e68*/ 	.word	0xffffffff


	//   ....[140]....
        /*5e6c*/ 	.word	0xffffffff


	//   ....[141]....
        /*5e70*/ 	.word	0xffffffff


	//   ....[142]....
        /*5e74*/ 	.word	0xffffffff


	//   ....[143]....
        /*5e78*/ 	.word	0xffffffff


	//   ....[144]....
        /*5e7c*/ 	.word	0xffffffff


	//   ....[145]....
        /*5e80*/ 	.word	0xffffffff


	//   ....[146]....
        /*5e84*/ 	.word	0xffffffff


	//   ....[147]....
        /*5e88*/ 	.word	0xffffffff


	//   ....[148]....
        /*5e8c*/ 	.word	0xffffffff


	//   ....[149]....
        /*5e90*/ 	.word	0xffffffff


	//   ....[150]....
        /*5e94*/ 	.word	0xffffffff


	//   ....[151]....
        /*5e98*/ 	.word	0xffffffff


	//   ....[152]....
        /*5e9c*/ 	.word	0xffffffff


	//   ....[153]....
        /*5ea0*/ 	.word	0xffffffff


	//   ....[154]....
        /*5ea4*/ 	.word	0xffffffff


	//   ....[155]....
        /*5ea8*/ 	.word	0xffffffff


	//   ....[156]....
        /*5eac*/ 	.word	0xffffffff


	//   ....[157]....
        /*5eb0*/ 	.word	0xffffffff


	//   ....[158]....
        /*5eb4*/ 	.word	0xffffffff


	//   ....[159]....
        /*5eb8*/ 	.word	0xffffffff


	//   ....[160]....
        /*5ebc*/ 	.word	0xffffffff


	//   ....[161]....
        /*5ec0*/ 	.word	0xffffffff


	//   ....[162]....
        /*5ec4*/ 	.word	0xffffffff


	//   ....[163]....
        /*5ec8*/ 	.word	0xffffffff


	//   ....[164]....
        /*5ecc*/ 	.word	0xffffffff


	//   ....[165]....
        /*5ed0*/ 	.word	0xffffffff


	//   ....[166]....
        /*5ed4*/ 	.word	0xffffffff


	//   ....[167]....
        /*5ed8*/ 	.word	0xffffffff


	//   ....[168]....
        /*5edc*/ 	.word	0xffffffff


	//   ....[169]....
        /*5ee0*/ 	.word	0xffffffff


	//   ....[170]....
        /*5ee4*/ 	.word	0xffffffff


	//   ....[171]....
        /*5ee8*/ 	.word	0xffffffff


	//   ....[172]....
        /*5eec*/ 	.word	0xffffffff


	//   ....[173]....
        /*5ef0*/ 	.word	0xffffffff


	//   ....[174]....
        /*5ef4*/ 	.word	0xffffffff


	//   ....[175]....
        /*5ef8*/ 	.word	0xffffffff


	//   ....[176]....
        /*5efc*/ 	.word	0xffffffff


	//   ....[177]....
        /*5f00*/ 	.word	0xffffffff


	//   ....[178]....
        /*5f04*/ 	.word	0xffffffff


	//   ....[179]....
        /*5f08*/ 	.word	0xffffffff


	//   ....[180]....
        /*5f0c*/ 	.word	0xffffffff


	//   ....[181]....
        /*5f10*/ 	.word	0xffffffff


	//   ....[182]....
        /*5f14*/ 	.word	0xffffffff


	//   ....[183]....
        /*5f18*/ 	.word	0xffffffff


	//   ....[184]....
        /*5f1c*/ 	.word	0xffffffff


	//   ....[185]....
        /*5f20*/ 	.word	0xffffffff


	//   ....[186]....
        /*5f24*/ 	.word	0xffffffff


	//   ....[187]....
        /*5f28*/ 	.word	0xffffffff


	//   ....[188]....
        /*5f2c*/ 	.word	0xffffffff


	//   ....[189]....
        /*5f30*/ 	.word	0xffffffff


	//   ....[190]....
        /*5f34*/ 	.word	0xffffffff


	//   ....[191]....
        /*5f38*/ 	.word	0xffffffff


	//   ....[192]....
        /*5f3c*/ 	.word	0xffffffff


	//   ....[193]....
        /*5f40*/ 	.word	0xffffffff


	//   ....[194]....
        /*5f44*/ 	.word	0xffffffff


	//   ....[195]....
        /*5f48*/ 	.word	0xffffffff


	//   ....[196]....
        /*5f4c*/ 	.word	0xffffffff


	//   ....[197]....
        /*5f50*/ 	.word	0xffffffff


	//   ....[198]....
        /*5f54*/ 	.word	0xffffffff


	//   ....[199]....
        /*5f58*/ 	.word	0xffffffff


	//   ....[200]....
        /*5f5c*/ 	.word	0xffffffff


	//   ....[201]....
        /*5f60*/ 	.word	0xffffffff


	//   ....[202]....
        /*5f64*/ 	.word	0xffffffff


	//   ....[203]....
        /*5f68*/ 	.word	0xffffffff


	//   ....[204]....
        /*5f6c*/ 	.word	0xffffffff


	//   ....[205]....
        /*5f70*/ 	.word	0xffffffff


	//   ....[206]....
        /*5f74*/ 	.word	0xffffffff


	//   ....[207]....
        /*5f78*/ 	.word	0xffffffff


	//   ....[208]....
        /*5f7c*/ 	.word	0xffffffff


	//   ....[209]....
        /*5f80*/ 	.word	0xffffffff


	//   ....[210]....
        /*5f84*/ 	.word	0xffffffff


	//   ....[211]....
        /*5f88*/ 	.word	0xffffffff


	//   ....[212]....
        /*5f8c*/ 	.word	0xffffffff


	//   ....[213]....
        /*5f90*/ 	.word	0xffffffff


	//   ....[214]....
        /*5f94*/ 	.word	0xffffffff


	//   ....[215]....
        /*5f98*/ 	.word	0xffffffff


	//   ....[216]....
        /*5f9c*/ 	.word	0xffffffff


	//   ....[217]....
        /*5fa0*/ 	.word	0xffffffff


	//   ....[218]....
        /*5fa4*/ 	.word	0xffffffff


	//   ....[219]....
        /*5fa8*/ 	.word	0xffffffff


	//   ....[220]....
        /*5fac*/ 	.word	0xffffffff


	//   ....[221]....
        /*5fb0*/ 	.word	0xffffffff


	//   ....[222]....
        /*5fb4*/ 	.word	0xffffffff


	//   ....[223]....
        /*5fb8*/ 	.word	0xffffffff


	//   ....[224]....
        /*5fbc*/ 	.word	0xffffffff


	//   ....[225]....
        /*5fc0*/ 	.word	0xffffffff


	//   ....[226]....
        /*5fc4*/ 	.word	0xffffffff


	//   ....[227]....
        /*5fc8*/ 	.word	0xffffffff


	//   ....[228]....
        /*5fcc*/ 	.word	0xffffffff


	//   ....[229]....
        /*5fd0*/ 	.word	0xffffffff


	//   ....[230]....
        /*5fd4*/ 	.word	0xffffffff


	//   ....[231]....
        /*5fd8*/ 	.word	0xffffffff


	//   ....[232]....
        /*5fdc*/ 	.word	0xffffffff


	//   ....[233]....
        /*5fe0*/ 	.word	0xffffffff


	//   ....[234]....
        /*5fe4*/ 	.word	0xffffffff


	//   ....[235]....
        /*5fe8*/ 	.word	0xffffffff


	//   ....[236]....
        /*5fec*/ 	.word	0xffffffff


	//   ....[237]....
        /*5ff0*/ 	.word	0xffffffff


	//   ....[238]....
        /*5ff4*/ 	.word	0xffffffff


	//   ....[239]....
        /*5ff8*/ 	.word	0xffffffff


	//   ....[240]....
        /*5ffc*/ 	.word	0xffffffff


	//   ....[241]....
        /*6000*/ 	.word	0xffffffff


	//   ....[242]....
        /*6004*/ 	.word	0xffffffff


	//   ....[243]....
        /*6008*/ 	.word	0xffffffff


	//   ....[244]....
        /*600c*/ 	.word	0xffffffff


	//   ....[245]....
        /*6010*/ 	.word	0xffffffff


	//   ....[246]....
        /*6014*/ 	.word	0xffffffff


	//   ....[247]....
        /*6018*/ 	.word	0xffffffff


	//   ....[248]....
        /*601c*/ 	.word	0xffffffff


	//   ....[249]....
        /*6020*/ 	.word	0xffffffff


	//   ....[250]....
        /*6024*/ 	.word	0xffffffff


	//   ....[251]....
        /*6028*/ 	.word	0xffffffff


	//   ....[252]....
        /*602c*/ 	.word	0xffffffff


	//   ....[253]....
        /*6030*/ 	.word	0xffffffff


	//   ....[254]....
        /*6034*/ 	.word	0xffffffff


	//   ....[255]....
        /*6038*/ 	.word	0xffffffff


	//   ....[0]....
        /*603c*/ 	.word	0xffffffff


	//   ....[1]....
        /*6040*/ 	.word	0xffffffff


	//   ....[2]....
        /*6044*/ 	.word	0xffffffff


	//   ....[3]....
        /*6048*/ 	.word	0xffffffff


	//   ....[4]....
        /*604c*/ 	.word	0xffffffff


	//   ....[5]....
        /*6050*/ 	.word	0xffffffff


	//   ....[6]....
        /*6054*/ 	.word	0xffffffff


	//   ....[7]....
        /*6058*/ 	.word	0xffffffff


	//   ....[8]....
        /*605c*/ 	.word	0xffffffff


	//   ....[9]....
        /*6060*/ 	.word	0xffffffff


	//   ....[10]....
        /*6064*/ 	.word	0xffffffff


	//   ....[11]....
        /*6068*/ 	.word	0xffffffff


	//   ....[12]....
        /*606c*/ 	.word	0xffffffff


	//   ....[13]....
        /*6070*/ 	.word	0xffffffff


	//   ....[14]....
        /*6074*/ 	.word	0xffffffff


	//   ....[15]....
        /*6078*/ 	.word	0xffffffff


	//   ....[16]....
        /*607c*/ 	.word	0xffffffff


	//   ....[17]....
        /*6080*/ 	.word	0xffffffff


	//   ....[18]....
        /*6084*/ 	.word	0xffffffff


	//   ....[19]....
        /*6088*/ 	.word	0xffffffff


	//   ....[20]....
        /*608c*/ 	.word	0xffffffff


	//   ....[21]....
        /*6090*/ 	.word	0xffffffff


	//   ....[22]....
        /*6094*/ 	.word	0xffffffff


	//   ....[23]....
        /*6098*/ 	.word	0xffffffff


	//   ....[24]....
        /*609c*/ 	.word	0xffffffff


	//   ....[25]....
        /*60a0*/ 	.word	0xffffffff


	//   ....[26]....
        /*60a4*/ 	.word	0xffffffff


	//   ....[27]....
        /*60a8*/ 	.word	0xffffffff


	//   ....[28]....
        /*60ac*/ 	.word	0xffffffff


	//   ....[29]....
        /*60b0*/ 	.word	0xffffffff


	//   ....[30]....
        /*60b4*/ 	.word	0xffffffff


	//   ....[31]....
        /*60b8*/ 	.word	0xffffffff


	//   ....[32]....
        /*60bc*/ 	.word	0xffffffff


	//   ....[33]....
        /*60c0*/ 	.word	0xffffffff


	//   ....[34]....
        /*60c4*/ 	.word	0xffffffff


	//   ....[35]....
        /*60c8*/ 	.word	0xffffffff


	//   ....[36]....
        /*60cc*/ 	.word	0xffffffff


	//   ....[37]....
        /*60d0*/ 	.word	0xffffffff


	//   ....[38]....
        /*60d4*/ 	.word	0xffffffff


	//   ....[39]....
        /*60d8*/ 	.word	0xffffffff


	//   ....[40]....
        /*60dc*/ 	.word	0xffffffff


	//   ....[41]....
        /*60e0*/ 	.word	0xffffffff


	//   ....[42]....
        /*60e4*/ 	.word	0xffffffff


	//   ....[43]....
        /*60e8*/ 	.word	0xffffffff


	//   ....[44]....
        /*60ec*/ 	.word	0xffffffff


	//   ....[45]....
        /*60f0*/ 	.word	0xffffffff


	//   ....[46]....
        /*60f4*/ 	.word	0xffffffff


	//   ....[47]....
        /*60f8*/ 	.word	0xffffffff


	//   ....[48]....
        /*60fc*/ 	.word	0xffffffff


	//   ....[49]....
        /*6100*/ 	.word	0xffffffff


	//   ....[50]....
        /*6104*/ 	.word	0xffffffff


	//   ....[51]....
        /*6108*/ 	.word	0xffffffff


	//   ....[52]....
        /*610c*/ 	.word	0xffffffff


	//   ....[53]....
        /*6110*/ 	.word	0xffffffff


	//   ....[54]....
        /*6114*/ 	.word	0xffffffff


	//   ....[55]....
        /*6118*/ 	.word	0xffffffff


	//   ....[56]....
        /*611c*/ 	.word	0xffffffff


	//   ....[57]....
        /*6120*/ 	.word	0xffffffff


	//   ....[58]....
        /*6124*/ 	.word	0xffffffff


	//   ....[59]....
        /*6128*/ 	.word	0xffffffff


	//   ....[60]....
        /*612c*/ 	.word	0xffffffff


	//   ....[61]....
        /*6130*/ 	.word	0xffffffff


	//   ....[62]....
        /*6134*/ 	.word	0xffffffff


	//   ....[63]....
        /*6138*/ 	.word	0xffffffff


	//   ....[64]....
        /*613c*/ 	.word	0xffffffff


	//   ....[65]....
        /*6140*/ 	.word	0xffffffff


	//   ....[66]....
        /*6144*/ 	.word	0xffffffff


	//   ....[67]....
        /*6148*/ 	.word	0xffffffff


	//   ....[68]....
        /*614c*/ 	.word	0xffffffff


	//   ....[69]....
        /*6150*/ 	.word	0xffffffff


	//   ....[70]....
        /*6154*/ 	.word	0xffffffff


	//   ....[71]....
        /*6158*/ 	.word	0xffffffff


	//   ....[72]....
        /*615c*/ 	.word	0xffffffff


	//   ....[73]....
        /*6160*/ 	.word	0xffffffff


	//   ....[74]....
        /*6164*/ 	.word	0xffffffff


	//   ....[75]....
        /*6168*/ 	.word	0xffffffff


	//   ....[76]....
        /*616c*/ 	.word	0xffffffff


	//   ....[77]....
        /*6170*/ 	.word	0xffffffff


	//   ....[78]....
        /*6174*/ 	.word	0xffffffff


	//   ....[79]....
        /*6178*/ 	.word	0xffffffff


	//   ....[80]....
        /*617c*/ 	.word	0xffffffff


	//   ....[81]....
        /*6180*/ 	.word	0xffffffff


	//   ....[82]....
        /*6184*/ 	.word	0xffffffff


	//   ....[83]....
        /*6188*/ 	.word	0xffffffff


	//   ....[84]....
        /*618c*/ 	.word	0xffffffff


	//   ....[85]....
        /*6190*/ 	.word	0xffffffff


	//   ....[86]....
        /*6194*/ 	.word	0xffffffff


	//   ....[87]....
        /*6198*/ 	.word	0xffffffff


	//   ....[88]....
        /*619c*/ 	.word	0xffffffff


	//   ....[89]....
        /*61a0*/ 	.word	0xffffffff


	//   ....[90]....
        /*61a4*/ 	.word	0xffffffff


	//   ....[91]....
        /*61a8*/ 	.word	0xffffffff


	//   ....[92]....
        /*61ac*/ 	.word	0xffffffff


	//   ....[93]....
        /*61b0*/ 	.word	0xffffffff


	//   ....[94]....
        /*61b4*/ 	.word	0xffffffff


	//   ....[95]....
        /*61b8*/ 	.word	0xffffffff


	//   ....[96]....
        /*61bc*/ 	.word	0xffffffff


	//   ....[97]....
        /*61c0*/ 	.word	0xffffffff


	//   ....[98]....
        /*61c4*/ 	.word	0xffffffff


	//   ....[99]....
        /*61c8*/ 	.word	0xffffffff


	//   ....[100]....
        /*61cc*/ 	.word	0xffffffff


	//   ....[101]....
        /*61d0*/ 	.word	0xffffffff


	//   ....[102]....
        /*61d4*/ 	.word	0xffffffff


	//   ....[103]....
        /*61d8*/ 	.word	0xffffffff


	//   ....[104]....
        /*61dc*/ 	.word	0xffffffff


	//   ....[105]....
        /*61e0*/ 	.word	0xffffffff


	//   ....[106]....
        /*61e4*/ 	.word	0xffffffff


	//   ....[107]....
        /*61e8*/ 	.word	0xffffffff


	//   ....[108]....
        /*61ec*/ 	.word	0xffffffff


	//   ....[109]....
        /*61f0*/ 	.word	0xffffffff


	//   ....[110]....
        /*61f4*/ 	.word	0xffffffff


	//   ....[111]....
        /*61f8*/ 	.word	0xffffffff


	//   ....[112]....
        /*61fc*/ 	.word	0xffffffff


	//   ....[113]....
        /*6200*/ 	.word	0xffffffff


	//   ....[114]....
        /*6204*/ 	.word	0xffffffff


	//   ....[115]....
        /*6208*/ 	.word	0xffffffff


	//   ....[116]....
        /*620c*/ 	.word	0xffffffff


	//   ....[117]....
        /*6210*/ 	.word	0xffffffff


	//   ....[118]....
        /*6214*/ 	.word	0xffffffff


	//   ....[119]....
        /*6218*/ 	.word	0xffffffff


	//   ....[120]....
        /*621c*/ 	.word	0xffffffff


	//   ....[121]....
        /*6220*/ 	.word	0xffffffff


	//   ....[122]....
        /*6224*/ 	.word	0xffffffff


	//   ....[123]....
        /*6228*/ 	.word	0xffffffff


	//   ....[124]....
        /*622c*/ 	.word	0xffffffff


	//   ....[125]....
        /*6230*/ 	.word	0xffffffff


	//   ....[126]....
        /*6234*/ 	.word	0xffffffff


	//   ....[127]....
        /*6238*/ 	.word	0xffffffff


	//   ....[128]....
        /*623c*/ 	.word	0xffffffff


	//   ....[129]....
        /*6240*/ 	.word	0xffffffff


	//   ....[130]....
        /*6244*/ 	.word	0xffffffff


	//   ....[131]....
        /*6248*/ 	.word	0xffffffff


	//   ....[132]....
        /*624c*/ 	.word	0xffffffff


	//   ....[133]....
        /*6250*/ 	.word	0xffffffff


	//   ....[134]....
        /*6254*/ 	.word	0xffffffff


	//   ....[135]....
        /*6258*/ 	.word	0xffffffff


	//   ....[136]....
        /*625c*/ 	.word	0xffffffff


	//   ....[137]....
        /*6260*/ 	.word	0xffffffff


	//   ....[138]....
        /*6264*/ 	.word	0xffffffff


	//   ....[139]....
        /*6268*/ 	.word	0xffffffff


	//   ....[140]....
        /*626c*/ 	.word	0xffffffff


	//   ....[141]....
        /*6270*/ 	.word	0xffffffff


	//   ....[142]....
        /*6274*/ 	.word	0xffffffff


	//   ....[143]....
        /*6278*/ 	.word	0xffffffff


	//   ....[144]....
        /*627c*/ 	.word	0xffffffff


	//   ....[145]....
        /*6280*/ 	.word	0xffffffff


	//   ....[146]....
        /*6284*/ 	.word	0xffffffff


	//   ....[147]....
        /*6288*/ 	.word	0xffffffff


	//   ....[148]....
        /*628c*/ 	.word	0xffffffff


	//   ....[149]....
        /*6290*/ 	.word	0xffffffff


	//   ....[150]....
        /*6294*/ 	.word	0xffffffff


	//   ....[151]....
        /*6298*/ 	.word	0xffffffff


	//   ....[152]....
        /*629c*/ 	.word	0xffffffff


	//   ....[153]....
        /*62a0*/ 	.word	0xffffffff


	//   ....[154]....
        /*62a4*/ 	.word	0xffffffff


	//   ....[155]....
        /*62a8*/ 	.word	0xffffffff


	//   ....[156]....
        /*62ac*/ 	.word	0xffffffff


	//   ....[157]....
        /*62b0*/ 	.word	0xffffffff


	//   ....[158]....
        /*62b4*/ 	.word	0xffffffff


	//   ....[159]....
        /*62b8*/ 	.word	0xffffffff


	//   ....[160]....
        /*62bc*/ 	.word	0xffffffff


	//   ....[161]....
        /*62c0*/ 	.word	0xffffffff


	//   ....[162]....
        /*62c4*/ 	.word	0xffffffff


	//   ....[163]....
        /*62c8*/ 	.word	0xffffffff


	//   ....[164]....
        /*62cc*/ 	.word	0xffffffff


	//   ....[165]....
        /*62d0*/ 	.word	0xffffffff


	//   ....[166]....
        /*62d4*/ 	.word	0xffffffff


	//   ....[167]....
        /*62d8*/ 	.word	0xffffffff


	//   ....[168]....
        /*62dc*/ 	.word	0xffffffff


	//   ....[169]....
        /*62e0*/ 	.word	0xffffffff


	//   ....[170]....
        /*62e4*/ 	.word	0xffffffff


	//   ....[171]....
        /*62e8*/ 	.word	0xffffffff


	//   ....[172]....
        /*62ec*/ 	.word	0xffffffff


	//   ....[173]....
        /*62f0*/ 	.word	0xffffffff


	//   ....[174]....
        /*62f4*/ 	.word	0xffffffff


	//   ....[175]....
        /*62f8*/ 	.word	0xffffffff


	//   ....[176]....
        /*62fc*/ 	.word	0xffffffff


	//   ....[177]....
        /*6300*/ 	.word	0xffffffff


	//   ....[178]....
        /*6304*/ 	.word	0xffffffff


	//   ....[179]....
        /*6308*/ 	.word	0xffffffff


	//   ....[180]....
        /*630c*/ 	.word	0xffffffff


	//   ....[181]....
        /*6310*/ 	.word	0xffffffff


	//   ....[182]....
        /*6314*/ 	.word	0xffffffff


	//   ....[183]....
        /*6318*/ 	.word	0xffffffff


	//   ....[184]....
        /*631c*/ 	.word	0xffffffff


	//   ....[185]....
        /*6320*/ 	.word	0xffffffff


	//   ....[186]....
        /*6324*/ 	.word	0xffffffff


	//   ....[187]....
        /*6328*/ 	.word	0xffffffff


	//   ....[188]....
        /*632c*/ 	.word	0xffffffff


	//   ....[189]....
        /*6330*/ 	.word	0xffffffff


	//   ....[190]....
        /*6334*/ 	.word	0xffffffff


	//   ....[191]....
        /*6338*/ 	.word	0xffffffff


	//   ....[192]....
        /*633c*/ 	.word	0xffffffff


	//   ....[193]....
        /*6340*/ 	.word	0xffffffff


	//   ....[194]....
        /*6344*/ 	.word	0xffffffff


	//   ....[195]....
        /*6348*/ 	.word	0xffffffff


	//   ....[196]....
        /*634c*/ 	.word	0xffffffff


	//   ....[197]....
        /*6350*/ 	.word	0xffffffff


	//   ....[198]....
        /*6354*/ 	.word	0xffffffff


	//   ....[199]....
        /*6358*/ 	.word	0xffffffff


	//   ....[200]....
        /*635c*/ 	.word	0xffffffff


	//   ....[201]....
        /*6360*/ 	.word	0xffffffff


	//   ....[202]....
        /*6364*/ 	.word	0xffffffff


	//   ....[203]....
        /*6368*/ 	.word	0xffffffff


	//   ....[204]....
        /*636c*/ 	.word	0xffffffff


	//   ....[205]....
        /*6370*/ 	.word	0xffffffff


	//   ....[206]....
        /*6374*/ 	.word	0xffffffff


	//   ....[207]....
        /*6378*/ 	.word	0xffffffff


	//   ....[208]....
        /*637c*/ 	.word	0xffffffff


	//   ....[209]....
        /*6380*/ 	.word	0xffffffff


	//   ....[210]....
        /*6384*/ 	.word	0xffffffff


	//   ....[211]....
        /*6388*/ 	.word	0xffffffff


	//   ....[212]....
        /*638c*/ 	.word	0xffffffff


	//   ....[213]....
        /*6390*/ 	.word	0xffffffff


	//   ....[214]....
        /*6394*/ 	.word	0xffffffff


	//   ....[215]....
        /*6398*/ 	.word	0xffffffff


	//   ....[216]....
        /*639c*/ 	.word	0xffffffff


	//   ....[217]....
        /*63a0*/ 	.word	0xffffffff


	//   ....[218]....
        /*63a4*/ 	.word	0xffffffff


	//   ....[219]....
        /*63a8*/ 	.word	0xffffffff


	//   ....[220]....
        /*63ac*/ 	.word	0xffffffff


	//   ....[221]....
        /*63b0*/ 	.word	0xffffffff


	//   ....[222]....
        /*63b4*/ 	.word	0xffffffff


	//   ....[223]....
        /*63b8*/ 	.word	0xffffffff


	//   ....[224]....
        /*63bc*/ 	.word	0xffffffff


	//   ....[225]....
        /*63c0*/ 	.word	0xffffffff


	//   ....[226]....
        /*63c4*/ 	.word	0xffffffff


	//   ....[227]....
        /*63c8*/ 	.word	0xffffffff


	//   ....[228]....
        /*63cc*/ 	.word	0xffffffff


	//   ....[229]....
        /*63d0*/ 	.word	0xffffffff


	//   ....[230]....
        /*63d4*/ 	.word	0xffffffff


	//   ....[231]....
        /*63d8*/ 	.word	0xffffffff


	//   ....[232]....
        /*63dc*/ 	.word	0xffffffff


	//   ....[233]....
        /*63e0*/ 	.word	0xffffffff


	//   ....[234]....
        /*63e4*/ 	.word	0xffffffff


	//   ....[235]....
        /*63e8*/ 	.word	0xffffffff


	//   ....[236]....
        /*63ec*/ 	.word	0xffffffff


	//   ....[237]....
        /*63f0*/ 	.word	0xffffffff


	//   ....[238]....
        /*63f4*/ 	.word	0xffffffff


	//   ....[239]....
        /*63f8*/ 	.word	0xffffffff


	//   ....[240]....
        /*63fc*/ 	.word	0xffffffff


	//   ....[241]....
        /*6400*/ 	.word	0xffffffff


	//   ....[242]....
        /*6404*/ 	.word	0xffffffff


	//   ....[243]....
        /*6408*/ 	.word	0xffffffff


	//   ....[244]....
        /*640c*/ 	.word	0xffffffff


	//   ....[245]....
        /*6410*/ 	.word	0xffffffff


	//   ....[246]....
        /*6414*/ 	.word	0xffffffff


	//   ....[247]....
        /*6418*/ 	.word	0xffffffff


	//   ....[248]....
        /*641c*/ 	.word	0xffffffff


	//   ....[249]....
        /*6420*/ 	.word	0xffffffff


	//   ....[250]....
        /*6424*/ 	.word	0xffffffff


	//   ....[251]....
        /*6428*/ 	.word	0xffffffff


	//   ....[252]....
        /*642c*/ 	.word	0xffffffff


	//   ....[253]....
        /*6430*/ 	.word	0xffffffff


	//   ....[254]....
        /*6434*/ 	.word	0xffffffff


	//   ....[255]....
        /*6438*/ 	.word	0xffffffff


	//   ....[0]....
        /*643c*/ 	.word	0xffffffff


	//   ....[1]....
        /*6440*/ 	.word	0xffffffff


	//   ....[2]....
        /*6444*/ 	.word	0xffffffff


	//   ....[3]....
        /*6448*/ 	.word	0xffffffff


	//   ....[4]....
        /*644c*/ 	.word	0xffffffff


	//   ....[5]....
        /*6450*/ 	.word	0xffffffff


	//   ....[6]....
        /*6454*/ 	.word	0xffffffff


	//   ....[7]....
        /*6458*/ 	.word	0xffffffff


	//   ....[8]....
        /*645c*/ 	.word	0xffffffff


	//   ....[9]....
        /*6460*/ 	.word	0xffffffff


	//   ....[10]....
        /*6464*/ 	.word	0xffffffff


	//   ....[11]....
        /*6468*/ 	.word	0xffffffff


	//   ....[12]....
        /*646c*/ 	.word	0xffffffff


	//   ....[13]....
        /*6470*/ 	.word	0xffffffff


	//   ....[14]....
        /*6474*/ 	.word	0xffffffff


	//   ....[15]....
        /*6478*/ 	.word	0xffffffff


	//   ....[16]....
        /*647c*/ 	.word	0xffffffff


	//   ....[17]....
        /*6480*/ 	.word	0xffffffff


	//   ....[18]....
        /*6484*/ 	.word	0xffffffff


	//   ....[19]....
        /*6488*/ 	.word	0xffffffff


	//   ....[20]....
        /*648c*/ 	.word	0xffffffff


	//   ....[21]....
        /*6490*/ 	.word	0xffffffff


	//   ....[22]....
        /*6494*/ 	.word	0xffffffff


	//   ....[23]....
        /*6498*/ 	.word	0xffffffff


	//   ....[24]....
        /*649c*/ 	.word	0xffffffff


	//   ....[25]....
        /*64a0*/ 	.word	0xffffffff


	//   ....[26]....
        /*64a4*/ 	.word	0xffffffff


	//   ....[27]....
        /*64a8*/ 	.word	0xffffffff


	//   ....[28]....
        /*64ac*/ 	.word	0xffffffff


	//   ....[29]....
        /*64b0*/ 	.word	0xffffffff


	//   ....[30]....
        /*64b4*/ 	.word	0xffffffff


	//   ....[31]....
        /*64b8*/ 	.word	0xffffffff


	//   ....[32]....
        /*64bc*/ 	.word	0xffffffff


	//   ....[33]....
        /*64c0*/ 	.word	0xffffffff


	//   ....[34]....
        /*64c4*/ 	.word	0xffffffff


	//   ....[35]....
        /*64c8*/ 	.word	0xffffffff


	//   ....[36]....
        /*64cc*/ 	.word	0xffffffff


	//   ....[37]....
        /*64d0*/ 	.word	0xffffffff


	//   ....[38]....
        /*64d4*/ 	.word	0xffffffff


	//   ....[39]....
        /*64d8*/ 	.word	0xffffffff


	//   ....[40]....
        /*64dc*/ 	.word	0xffffffff


	//   ....[41]....
        /*64e0*/ 	.word	0xffffffff


	//   ....[42]....
        /*64e4*/ 	.word	0xffffffff


	//   ....[43]....
        /*64e8*/ 	.word	0xffffffff


	//   ....[44]....
        /*64ec*/ 	.word	0xffffffff


	//   ....[45]....
        /*64f0*/ 	.word	0xffffffff


	//   ....[46]....
        /*64f4*/ 	.word	0xffffffff


	//   ....[47]....
        /*64f8*/ 	.word	0xffffffff


	//   ....[48]....
        /*64fc*/ 	.word	0xffffffff


	//   ....[49]....
        /*6500*/ 	.word	0xffffffff


	//   ....[50]....
        /*6504*/ 	.word	0xffffffff


	//   ....[51]....
        /*6508*/ 	.word	0xffffffff


	//   ....[52]....
        /*650c*/ 	.word	0xffffffff


	//   ....[53]....
        /*6510*/ 	.word	0xffffffff


	//   ....[54]....
        /*6514*/ 	.word	0xffffffff


	//   ....[55]....
        /*6518*/ 	.word	0xffffffff


	//   ....[56]....
        /*651c*/ 	.word	0xffffffff


	//   ....[57]....
        /*6520*/ 	.word	0xffffffff


	//   ....[58]....
        /*6524*/ 	.word	0xffffffff


	//   ....[59]....
        /*6528*/ 	.word	0xffffffff


	//   ....[60]....
        /*652c*/ 	.word	0xffffffff


	//   ....[61]....
        /*6530*/ 	.word	0xffffffff


	//   ....[62]....
        /*6534*/ 	.word	0xffffffff


	//   ....[63]....
        /*6538*/ 	.word	0xffffffff


	//   ....[64]....
        /*653c*/ 	.word	0xffffffff


	//   ....[65]....
        /*6540*/ 	.word	0xffffffff


	//   ....[66]....
        /*6544*/ 	.word	0xffffffff


	//   ....[67]....
        /*6548*/ 	.word	0xffffffff


	//   ....[68]....
        /*654c*/ 	.word	0xffffffff


	//   ....[69]....
        /*6550*/ 	.word	0xffffffff


	//   ....[70]....
        /*6554*/ 	.word	0xffffffff


	//   ....[71]....
        /*6558*/ 	.word	0xffffffff


	//   ....[72]....
        /*655c*/ 	.word	0xffffffff


	//   ....[73]....
        /*6560*/ 	.word	0xffffffff


	//   ....[74]....
        /*6564*/ 	.word	0xffffffff


	//   ....[75]....
        /*6568*/ 	.word	0xffffffff


	//   ....[76]....
        /*656c*/ 	.word	0xffffffff


	//   ....[77]....
        /*6570*/ 	.word	0xffffffff


	//   ....[78]....
        /*6574*/ 	.word	0xffffffff


	//   ....[79]....
        /*6578*/ 	.word	0xffffffff


	//   ....[80]....
        /*657c*/ 	.word	0xffffffff


	//   ....[81]....
        /*6580*/ 	.word	0xffffffff


	//   ....[82]....
        /*6584*/ 	.word	0xffffffff


	//   ....[83]....
        /*6588*/ 	.word	0xffffffff


	//   ....[84]....
        /*658c*/ 	.word	0xffffffff


	//   ....[85]....
        /*6590*/ 	.word	0xffffffff


	//   ....[86]....
        /*6594*/ 	.word	0xffffffff


	//   ....[87]....
        /*6598*/ 	.word	0xffffffff


	//   ....[88]....
        /*659c*/ 	.word	0xffffffff


	//   ....[89]....
        /*65a0*/ 	.word	0xffffffff


	//   ....[90]....
        /*65a4*/ 	.word	0xffffffff


	//   ....[91]....
        /*65a8*/ 	.word	0xffffffff


	//   ....[92]....
        /*65ac*/ 	.word	0xffffffff


	//   ....[93]....
        /*65b0*/ 	.word	0xffffffff


	//   ....[94]....
        /*65b4*/ 	.word	0xffffffff


	//   ....[95]....
        /*65b8*/ 	.word	0xffffffff


	//   ....[96]....
        /*65bc*/ 	.word	0xffffffff


	//   ....[97]....
        /*65c0*/ 	.word	0xffffffff


	//   ....[98]....
        /*65c4*/ 	.word	0xffffffff


	//   ....[99]....
        /*65c8*/ 	.word	0xffffffff


	//   ....[100]....
        /*65cc*/ 	.word	0xffffffff


	//   ....[101]....
        /*65d0*/ 	.word	0xffffffff


	//   ....[102]....
        /*65d4*/ 	.word	0xffffffff


	//   ....[103]....
        /*65d8*/ 	.word	0xffffffff


	//   ....[104]....
        /*65dc*/ 	.word	0xffffffff


	//   ....[105]....
        /*65e0*/ 	.word	0xffffffff


	//   ....[106]....
        /*65e4*/ 	.word	0xffffffff


	//   ....[107]....
        /*65e8*/ 	.word	0xffffffff


	//   ....[108]....
        /*65ec*/ 	.word	0xffffffff


	//   ....[109]....
        /*65f0*/ 	.word	0xffffffff


	//   ....[110]....
        /*65f4*/ 	.word	0xffffffff


	//   ....[111]....
        /*65f8*/ 	.word	0xffffffff


	//   ....[112]....
        /*65fc*/ 	.word	0xffffffff


	//   ....[113]....
        /*6600*/ 	.word	0xffffffff


	//   ....[114]....
        /*6604*/ 	.word	0xffffffff


	//   ....[115]....
        /*6608*/ 	.word	0xffffffff


	//   ....[116]....
        /*660c*/ 	.word	0xffffffff


	//   ....[117]....
        /*6610*/ 	.word	0xffffffff


	//   ....[118]....
        /*6614*/ 	.word	0xffffffff


	//   ....[119]....
        /*6618*/ 	.word	0xffffffff


	//   ....[120]....
        /*661c*/ 	.word	0xffffffff


	//   ....[121]....
        /*6620*/ 	.word	0xffffffff


	//   ....[122]....
        /*6624*/ 	.word	0xffffffff


	//   ....[123]....
        /*6628*/ 	.word	0xffffffff


	//   ....[124]....
        /*662c*/ 	.word	0xffffffff


	//   ....[125]....
        /*6630*/ 	.word	0xffffffff


	//   ....[126]....
        /*6634*/ 	.word	0xffffffff


	//   ....[127]....
        /*6638*/ 	.word	0xffffffff


	//   ....[128]....
        /*663c*/ 	.word	0xffffffff


	//   ....[129]....
        /*6640*/ 	.word	0xffffffff


	//   ....[130]....
        /*6644*/ 	.word	0xffffffff


	//   ....[131]....
        /*6648*/ 	.word	0xffffffff


	//   ....[132]....
        /*664c*/ 	.word	0xffffffff


	//   ....[133]....
        /*6650*/ 	.word	0xffffffff


	//   ....[134]....
        /*6654*/ 	.word	0xffffffff


	//   ....[135]....
        /*6658*/ 	.word	0xffffffff


	//   ....[136]....
        /*665c*/ 	.word	0xffffffff


	//   ....[137]....
        /*6660*/ 	.word	0xffffffff


	//   ....[138]....
        /*6664*/ 	.word	0xffffffff


	//   ....[139]....
        /*6668*/ 	.word	0xffffffff


	//   ....[140]....
        /*666c*/ 	.word	0xffffffff


	//   ....[141]....
        /*6670*/ 	.word	0xffffffff


	//   ....[142]....
        /*6674*/ 	.word	0xffffffff


	//   ....[143]....
        /*6678*/ 	.word	0xffffffff


	//   ....[144]....
        /*667c*/ 	.word	0xffffffff


	//   ....[145]....
        /*6680*/ 	.word	0xffffffff


	//   ....[146]....
        /*6684*/ 	.word	0xffffffff


	//   ....[147]....
        /*6688*/ 	.word	0xffffffff


	//   ....[148]....
        /*668c*/ 	.word	0xffffffff


	//   ....[149]....
        /*6690*/ 	.word	0xffffffff


	//   ....[150]....
        /*6694*/ 	.word	0xffffffff


	//   ....[151]....
        /*6698*/ 	.word	0xffffffff


	//   ....[152]....
        /*669c*/ 	.word	0xffffffff


	//   ....[153]....
        /*66a0*/ 	.word	0xffffffff


	//   ....[154]....
        /*66a4*/ 	.word	0xffffffff


	//   ....[155]....
        /*66a8*/ 	.word	0xffffffff


	//   ....[156]....
        /*66ac*/ 	.word	0xffffffff


	//   ....[157]....
        /*66b0*/ 	.word	0xffffffff


	//   ....[158]....
        /*66b4*/ 	.word	0xffffffff


	//   ....[159]....
        /*66b8*/ 	.word	0xffffffff


	//   ....[160]....
        /*66bc*/ 	.word	0xffffffff


	//   ....[161]....
        /*66c0*/ 	.word	0xffffffff


	//   ....[162]....
        /*66c4*/ 	.word	0xffffffff


	//   ....[163]....
        /*66c8*/ 	.word	0xffffffff


	//   ....[164]....
        /*66cc*/ 	.word	0xffffffff


	//   ....[165]....
        /*66d0*/ 	.word	0xffffffff


	//   ....[166]....
        /*66d4*/ 	.word	0xffffffff


	//   ....[167]....
        /*66d8*/ 	.word	0xffffffff


	//   ....[168]....
        /*66dc*/ 	.word	0xffffffff


	//   ....[169]....
        /*66e0*/ 	.word	0xffffffff


	//   ....[170]....
        /*66e4*/ 	.word	0xffffffff


	//   ....[171]....
        /*66e8*/ 	.word	0xffffffff


	//   ....[172]....
        /*66ec*/ 	.word	0xffffffff


	//   ....[173]....
        /*66f0*/ 	.word	0xffffffff


	//   ....[174]....
        /*66f4*/ 	.word	0xffffffff


	//   ....[175]....
        /*66f8*/ 	.word	0xffffffff


	//   ....[176]....
        /*66fc*/ 	.word	0xffffffff


	//   ....[177]....
        /*6700*/ 	.word	0xffffffff


	//   ....[178]....
        /*6704*/ 	.word	0xffffffff


	//   ....[179]....
        /*6708*/ 	.word	0xffffffff


	//   ....[180]....
        /*670c*/ 	.word	0xffffffff


	//   ....[181]....
        /*6710*/ 	.word	0xffffffff


	//   ....[182]....
        /*6714*/ 	.word	0xffffffff


	//   ....[183]....
        /*6718*/ 	.word	0xffffffff


	//   ....[184]....
        /*671c*/ 	.word	0xffffffff


	//   ....[185]....
        /*6720*/ 	.word	0xffffffff


	//   ....[186]....
        /*6724*/ 	.word	0xffffffff


	//   ....[187]....
        /*6728*/ 	.word	0xffffffff


	//   ....[188]....
        /*672c*/ 	.word	0xffffffff


	//   ....[189]....
        /*6730*/ 	.word	0xffffffff


	//   ....[190]....
        /*6734*/ 	.word	0xffffffff


	//   ....[191]....
        /*6738*/ 	.word	0xffffffff


	//   ....[192]....
        /*673c*/ 	.word	0xffffffff


	//   ....[193]....
        /*6740*/ 	.word	0xffffffff


	//   ....[194]....
        /*6744*/ 	.word	0xffffffff


	//   ....[195]....
        /*6748*/ 	.word	0xffffffff


	//   ....[196]....
        /*674c*/ 	.word	0xffffffff


	//   ....[197]....
        /*6750*/ 	.word	0xffffffff


	//   ....[198]....
        /*6754*/ 	.word	0xffffffff


	//   ....[199]....
        /*6758*/ 	.word	0xffffffff


	//   ....[200]....
        /*675c*/ 	.word	0xffffffff


	//   ....[201]....
        /*6760*/ 	.word	0xffffffff


	//   ....[202]....
        /*6764*/ 	.word	0xffffffff


	//   ....[203]....
        /*6768*/ 	.word	0xffffffff


	//   ....[204]....
        /*676c*/ 	.word	0xffffffff


	//   ....[205]....
        /*6770*/ 	.word	0xffffffff


	//   ....[206]....
        /*6774*/ 	.word	0xffffffff


	//   ....[207]....
        /*6778*/ 	.word	0xffffffff


	//   ....[208]....
        /*677c*/ 	.word	0xffffffff


	//   ....[209]....
        /*6780*/ 	.word	0xffffffff


	//   ....[210]....
        /*6784*/ 	.word	0xffffffff


	//   ....[211]....
        /*6788*/ 	.word	0xffffffff


	//   ....[212]....
        /*678c*/ 	.word	0xffffffff


	//   ....[213]....
        /*6790*/ 	.word	0xffffffff


	//   ....[214]....
        /*6794*/ 	.word	0xffffffff


	//   ....[215]....
        /*6798*/ 	.word	0xffffffff


	//   ....[216]....
        /*679c*/ 	.word	0xffffffff


	//   ....[217]....
        /*67a0*/ 	.word	0xffffffff


	//   ....[218]....
        /*67a4*/ 	.word	0xffffffff


	//   ....[219]....
        /*67a8*/ 	.word	0xffffffff


	//   ....[220]....
        /*67ac*/ 	.word	0xffffffff


	//   ....[221]....
        /*67b0*/ 	.word	0xffffffff


	//   ....[222]....
        /*67b4*/ 	.word	0xffffffff


	//   ....[223]....
        /*67b8*/ 	.word	0xffffffff


	//   ....[224]....
        /*67bc*/ 	.word	0xffffffff


	//   ....[225]....
        /*67c0*/ 	.word	0xffffffff


	//   ....[226]....
        /*67c4*/ 	.word	0xffffffff


	//   ....[227]....
        /*67c8*/ 	.word	0xffffffff


	//   ....[228]....
        /*67cc*/ 	.word	0xffffffff


	//   ....[229]....
        /*67d0*/ 	.word	0xffffffff


	//   ....[230]....
        /*67d4*/ 	.word	0xffffffff


	//   ....[231]....
        /*67d8*/ 	.word	0xffffffff


	//   ....[232]....
        /*67dc*/ 	.word	0xffffffff


	//   ....[233]....
        /*67e0*/ 	.word	0xffffffff


	//   ....[234]....
        /*67e4*/ 	.word	0xffffffff


	//   ....[235]....
        /*67e8*/ 	.word	0xffffffff


	//   ....[236]....
        /*67ec*/ 	.word	0xffffffff


	//   ....[237]....
        /*67f0*/ 	.word	0xffffffff


	//   ....[238]....
        /*67f4*/ 	.word	0xffffffff


	//   ....[239]....
        /*67f8*/ 	.word	0xffffffff


	//   ....[240]....
        /*67fc*/ 	.word	0xffffffff


	//   ....[241]....
        /*6800*/ 	.word	0xffffffff


	//   ....[242]....
        /*6804*/ 	.word	0xffffffff


	//   ....[243]....
        /*6808*/ 	.word	0xffffffff


	//   ....[244]....
        /*680c*/ 	.word	0xffffffff


	//   ....[245]....
        /*6810*/ 	.word	0xffffffff


	//   ....[246]....
        /*6814*/ 	.word	0xffffffff


	//   ....[247]....
        /*6818*/ 	.word	0xffffffff


	//   ....[248]....
        /*681c*/ 	.word	0xffffffff


	//   ....[249]....
        /*6820*/ 	.word	0xffffffff


	//   ....[250]....
        /*6824*/ 	.word	0xffffffff


	//   ....[251]....
        /*6828*/ 	.word	0xffffffff


	//   ....[252]....
        /*682c*/ 	.word	0xffffffff


	//   ....[253]....
        /*6830*/ 	.word	0xffffffff


	//   ....[254]....
        /*6834*/ 	.word	0xffffffff


	//   ....[255]....
        /*6838*/ 	.word	0xffffffff


	//   ....[0]....
        /*683c*/ 	.word	0xffffffff


	//   ....[1]....
        /*6840*/ 	.word	0xffffffff


	//   ....[2]....
        /*6844*/ 	.word	0xffffffff


	//   ....[3]....
        /*6848*/ 	.word	0xffffffff


	//   ....[4]....
        /*684c*/ 	.word	0xffffffff


	//   ....[5]....
        /*6850*/ 	.word	0xffffffff


	//   ....[6]....
        /*6854*/ 	.word	0xffffffff


	//   ....[7]....
        /*6858*/ 	.word	0xffffffff


	//   ....[8]....
        /*685c*/ 	.word	0xffffffff


	//   ....[9]....
        /*6860*/ 	.word	0xffffffff


	//   ....[10]....
        /*6864*/ 	.word	0xffffffff


	//   ....[11]....
        /*6868*/ 	.word	0xffffffff


	//   ....[12]....
        /*686c*/ 	.word	0xffffffff


	//   ....[13]....
        /*6870*/ 	.word	0xffffffff


	//   ....[14]....
        /*6874*/ 	.word	0xffffffff


	//   ....[15]....
        /*6878*/ 	.word	0xffffffff


	//   ....[16]....
        /*687c*/ 	.word	0xffffffff


	//   ....[17]....
        /*6880*/ 	.word	0xffffffff


	//   ....[18]....
        /*6884*/ 	.word	0xffffffff


	//   ....[19]....
        /*6888*/ 	.word	0xffffffff


	//   ....[20]....
        /*688c*/ 	.word	0xffffffff


	//   ....[21]....
        /*6890*/ 	.word	0xffffffff


	//   ....[22]....
        /*6894*/ 	.word	0xffffffff


	//   ....[23]....
        /*6898*/ 	.word	0xffffffff


	//   ....[24]....
        /*689c*/ 	.word	0xffffffff


	//   ....[25]....
        /*68a0*/ 	.word	0xffffffff


	//   ....[26]....
        /*68a4*/ 	.word	0xffffffff


	//   ....[27]....
        /*68a8*/ 	.word	0xffffffff


	//   ....[28]....
        /*68ac*/ 	.word	0xffffffff


	//   ....[29]....
        /*68b0*/ 	.word	0xffffffff


	//   ....[30]....
        /*68b4*/ 	.word	0xffffffff


	//   ....[31]....
        /*68b8*/ 	.word	0xffffffff


	//   ....[32]....
        /*68bc*/ 	.word	0xffffffff


	//   ....[33]....
        /*68c0*/ 	.word	0xffffffff


	//   ....[34]....
        /*68c4*/ 	.word	0xffffffff


	//   ....[35]....
        /*68c8*/ 	.word	0xffffffff


	//   ....[36]....
        /*68cc*/ 	.word	0xffffffff


	//   ....[37]....
        /*68d0*/ 	.word	0xffffffff


	//   ....[38]....
        /*68d4*/ 	.word	0xffffffff


	//   ....[39]....
        /*68d8*/ 	.word	0xffffffff


	//   ....[40]....
        /*68dc*/ 	.word	0xffffffff


	//   ....[41]....
        /*68e0*/ 	.word	0xffffffff


	//   ....[42]....
        /*68e4*/ 	.word	0xffffffff


	//   ....[43]....
        /*68e8*/ 	.word	0xffffffff


	//   ....[44]....
        /*68ec*/ 	.word	0xffffffff


	//   ....[45]....
        /*68f0*/ 	.word	0xffffffff


	//   ....[46]....
        /*68f4*/ 	.word	0xffffffff


	//   ....[47]....
        /*68f8*/ 	.word	0xffffffff


	//   ....[48]....
        /*68fc*/ 	.word	0xffffffff


	//   ....[49]....
        /*6900*/ 	.word	0xffffffff


	//   ....[50]....
        /*6904*/ 	.word	0xffffffff


	//   ....[51]....
        /*6908*/ 	.word	0xffffffff


	//   ....[52]....
        /*690c*/ 	.word	0xffffffff


	//   ....[53]....
        /*6910*/ 	.word	0xffffffff


	//   ....[54]....
        /*6914*/ 	.word	0xffffffff


	//   ....[55]....
        /*6918*/ 	.word	0xffffffff


	//   ....[56]....
        /*691c*/ 	.word	0xffffffff


	//   ....[57]....
        /*6920*/ 	.word	0xffffffff


	//   ....[58]....
        /*6924*/ 	.word	0xffffffff


	//   ....[59]....
        /*6928*/ 	.word	0xffffffff


	//   ....[60]....
        /*692c*/ 	.word	0xffffffff


	//   ....[61]....
        /*6930*/ 	.word	0xffffffff


	//   ....[62]....
        /*6934*/ 	.word	0xffffffff


	//   ....[63]....
        /*6938*/ 	.word	0xffffffff


	//   ....[64]....
        /*693c*/ 	.word	0xffffffff


	//   ....[65]....
        /*6940*/ 	.word	0xffffffff


	//   ....[66]....
        /*6944*/ 	.word	0xffffffff


	//   ....[67]....
        /*6948*/ 	.word	0xffffffff


	//   ....[68]....
        /*694c*/ 	.word	0xffffffff


	//   ....[69]....
        /*6950*/ 	.word	0xffffffff


	//   ....[70]....
        /*6954*/ 	.word	0xffffffff


	//   ....[71]....
        /*6958*/ 	.word	0xffffffff


	//   ....[72]....
        /*695c*/ 	.word	0xffffffff


	//   ....[73]....
        /*6960*/ 	.word	0xffffffff


	//   ....[74]....
        /*6964*/ 	.word	0xffffffff


	//   ....[75]....
        /*6968*/ 	.word	0xffffffff


	//   ....[76]....
        /*696c*/ 	.word	0xffffffff


	//   ....[77]....
        /*6970*/ 	.word	0xffffffff


	//   ....[78]....
        /*6974*/ 	.word	0xffffffff


	//   ....[79]....
        /*6978*/ 	.word	0xffffffff


	//   ....[80]....
        /*697c*/ 	.word	0xffffffff


	//   ....[81]....
        /*6980*/ 	.word	0xffffffff


	//   ....[82]....
        /*6984*/ 	.word	0xffffffff


	//   ....[83]....
        /*6988*/ 	.word	0xffffffff


	//   ....[84]....
        /*698c*/ 	.word	0xffffffff


	//   ....[85]....
        /*6990*/ 	.word	0xffffffff


	//   ....[86]....
        /*6994*/ 	.word	0xffffffff


	//   ....[87]....
        /*6998*/ 	.word	0xffffffff


	//   ....[88]....
        /*699c*/ 	.word	0xffffffff


	//   ....[89]....
        /*69a0*/ 	.word	0xffffffff


	//   ....[90]....
        /*69a4*/ 	.word	0xffffffff


	//   ....[91]....
        /*69a8*/ 	.word	0xffffffff


	//   ....[92]....
        /*69ac*/ 	.word	0xffffffff


	//   ....[93]....
        /*69b0*/ 	.word	0xffffffff


	//   ....[94]....
        /*69b4*/ 	.word	0xffffffff


	//   ....[95]....
        /*69b8*/ 	.word	0xffffffff


	//   ....[96]....
        /*69bc*/ 	.word	0xffffffff


	//   ....[97]....
        /*69c0*/ 	.word	0xffffffff


	//   ....[98]....
        /*69c4*/ 	.word	0xffffffff


	//   ....[99]....
        /*69c8*/ 	.word	0xffffffff


	//   ....[100]....
        /*69cc*/ 	.word	0xffffffff


	//   ....[101]....
        /*69d0*/ 	.word	0xffffffff


	//   ....[102]....
        /*69d4*/ 	.word	0xffffffff


	//   ....[103]....
        /*69d8*/ 	.word	0xffffffff


	//   ....[104]....
        /*69dc*/ 	.word	0xffffffff


	//   ....[105]....
        /*69e0*/ 	.word	0xffffffff


	//   ....[106]....
        /*69e4*/ 	.word	0xffffffff


	//   ....[107]....
        /*69e8*/ 	.word	0xffffffff


	//   ....[108]....
        /*69ec*/ 	.word	0xffffffff


	//   ....[109]....
        /*69f0*/ 	.word	0xffffffff


	//   ....[110]....
        /*69f4*/ 	.word	0xffffffff


	//   ....[111]....
        /*69f8*/ 	.word	0xffffffff


	//   ....[112]....
        /*69fc*/ 	.word	0xffffffff


	//   ....[113]....
        /*6a00*/ 	.word	0xffffffff


	//   ....[114]....
        /*6a04*/ 	.word	0xffffffff


	//   ....[115]....
        /*6a08*/ 	.word	0xffffffff


	//   ....[116]....
        /*6a0c*/ 	.word	0xffffffff


	//   ....[117]....
        /*6a10*/ 	.word	0xffffffff


	//   ....[118]....
        /*6a14*/ 	.word	0xffffffff


	//   ....[119]....
        /*6a18*/ 	.word	0xffffffff


	//   ....[120]....
        /*6a1c*/ 	.word	0xffffffff


	//   ....[121]....
        /*6a20*/ 	.word	0xffffffff


	//   ....[122]....
        /*6a24*/ 	.word	0xffffffff


	//   ....[123]....
        /*6a28*/ 	.word	0xffffffff


	//   ....[124]....
        /*6a2c*/ 	.word	0xffffffff


	//   ....[125]....
        /*6a30*/ 	.word	0xffffffff


	//   ....[126]....
        /*6a34*/ 	.word	0xffffffff


	//   ....[127]....
        /*6a38*/ 	.word	0xffffffff


	//   ....[128]....
        /*6a3c*/ 	.word	0xffffffff


	//   ....[129]....
        /*6a40*/ 	.word	0xffffffff


	//   ....[130]....
        /*6a44*/ 	.word	0xffffffff


	//   ....[131]....
        /*6a48*/ 	.word	0xffffffff


	//   ....[132]....
        /*6a4c*/ 	.word	0xffffffff


	//   ....[133]....
        /*6a50*/ 	.word	0xffffffff


	//   ....[134]....
        /*6a54*/ 	.word	0xffffffff


	//   ....[135]....
        /*6a58*/ 	.word	0xffffffff


	//   ....[136]....
        /*6a5c*/ 	.word	0xffffffff


	//   ....[137]....
        /*6a60*/ 	.word	0xffffffff


	//   ....[138]....
        /*6a64*/ 	.word	0xffffffff


	//   ....[139]....
        /*6a68*/ 	.word	0xffffffff


	//   ....[140]....
        /*6a6c*/ 	.word	0xffffffff


	//   ....[141]....
        /*6a70*/ 	.word	0xffffffff


	//   ....[142]....
        /*6a74*/ 	.word	0xffffffff


	//   ....[143]....
        /*6a78*/ 	.word	0xffffffff


	//   ....[144]....
        /*6a7c*/ 	.word	0xffffffff


	//   ....[145]....
        /*6a80*/ 	.word	0xffffffff


	//   ....[146]....
        /*6a84*/ 	.word	0xffffffff


	//   ....[147]....
        /*6a88*/ 	.word	0xffffffff


	//   ....[148]....
        /*6a8c*/ 	.word	0xffffffff


	//   ....[149]....
        /*6a90*/ 	.word	0xffffffff


	//   ....[150]....
        /*6a94*/ 	.word	0xffffffff


	//   ....[151]....
        /*6a98*/ 	.word	0xffffffff


	//   ....[152]....
        /*6a9c*/ 	.word	0xffffffff


	//   ....[153]....
        /*6aa0*/ 	.word	0xffffffff


	//   ....[154]....
        /*6aa4*/ 	.word	0xffffffff


	//   ....[155]....
        /*6aa8*/ 	.word	0xffffffff


	//   ....[156]....
        /*6aac*/ 	.word	0xffffffff


	//   ....[157]....
        /*6ab0*/ 	.word	0xffffffff


	//   ....[158]....
        /*6ab4*/ 	.word	0xffffffff


	//   ....[159]....
        /*6ab8*/ 	.word	0xffffffff


	//   ....[160]....
        /*6abc*/ 	.word	0xffffffff


	//   ....[161]....
        /*6ac0*/ 	.word	0xffffffff


	//   ....[162]....
        /*6ac4*/ 	.word	0xffffffff


	//   ....[163]....
        /*6ac8*/ 	.word	0xffffffff


	//   ....[164]....
        /*6acc*/ 	.word	0xffffffff


	//   ....[165]....
        /*6ad0*/ 	.word	0xffffffff


	//   ....[166]....
        /*6ad4*/ 	.word	0xffffffff


	//   ....[167]....
        /*6ad8*/ 	.word	0xffffffff


	//   ....[168]....
        /*6adc*/ 	.word	0xffffffff


	//   ....[169]....
        /*6ae0*/ 	.word	0xffffffff


	//   ....[170]....
        /*6ae4*/ 	.word	0xffffffff


	//   ....[171]....
        /*6ae8*/ 	.word	0xffffffff


	//   ....[172]....
        /*6aec*/ 	.word	0xffffffff


	//   ....[173]....
        /*6af0*/ 	.word	0xffffffff


	//   ....[174]....
        /*6af4*/ 	.word	0xffffffff


	//   ....[175]....
        /*6af8*/ 	.word	0xffffffff


	//   ....[176]....
        /*6afc*/ 	.word	0xffffffff


	//   ....[177]....
        /*6b00*/ 	.word	0xffffffff


	//   ....[178]....
        /*6b04*/ 	.word	0xffffffff


	//   ....[179]....
        /*6b08*/ 	.word	0xffffffff


	//   ....[180]....
        /*6b0c*/ 	.word	0xffffffff


	//   ....[181]....
        /*6b10*/ 	.word	0xffffffff


	//   ....[182]....
        /*6b14*/ 	.word	0xffffffff


	//   ....[183]....
        /*6b18*/ 	.word	0xffffffff


	//   ....[184]....
        /*6b1c*/ 	.word	0xffffffff


	//   ....[185]....
        /*6b20*/ 	.word	0xffffffff


	//   ....[186]....
        /*6b24*/ 	.word	0xffffffff


	//   ....[187]....
        /*6b28*/ 	.word	0xffffffff


	//   ....[188]....
        /*6b2c*/ 	.word	0xffffffff


	//   ....[189]....
        /*6b30*/ 	.word	0xffffffff


	//   ....[190]....
        /*6b34*/ 	.word	0xffffffff


	//   ....[191]....
        /*6b38*/ 	.word	0xffffffff


	//   ....[192]....
        /*6b3c*/ 	.word	0xffffffff


	//   ....[193]....
        /*6b40*/ 	.word	0xffffffff


	//   ....[194]....
        /*6b44*/ 	.word	0xffffffff


	//   ....[195]....
        /*6b48*/ 	.word	0xffffffff


	//   ....[196]....
        /*6b4c*/ 	.word	0xffffffff


	//   ....[197]....
        /*6b50*/ 	.word	0xffffffff


	//   ....[198]....
        /*6b54*/ 	.word	0xffffffff


	//   ....[199]....
        /*6b58*/ 	.word	0xffffffff


	//   ....[200]....
        /*6b5c*/ 	.word	0xffffffff


	//   ....[201]....
        /*6b60*/ 	.word	0xffffffff


	//   ....[202]....
        /*6b64*/ 	.word	0xffffffff


	//   ....[203]....
        /*6b68*/ 	.word	0xffffffff


	//   ....[204]....
        /*6b6c*/ 	.word	0xffffffff


	//   ....[205]....
        /*6b70*/ 	.word	0xffffffff


	//   ....[206]....
        /*6b74*/ 	.word	0xffffffff


	//   ....[207]....
        /*6b78*/ 	.word	0xffffffff


	//   ....[208]....
        /*6b7c*/ 	.word	0xffffffff


	//   ....[209]....
        /*6b80*/ 	.word	0xffffffff


	//   ....[210]....
        /*6b84*/ 	.word	0xffffffff


	//   ....[211]....
        /*6b88*/ 	.word	0xffffffff


	//   ....[212]....
        /*6b8c*/ 	.word	0xffffffff


	//   ....[213]....
        /*6b90*/ 	.word	0xffffffff


	//   ....[214]....
        /*6b94*/ 	.word	0xffffffff


	//   ....[215]....
        /*6b98*/ 	.word	0xffffffff


	//   ....[216]....
        /*6b9c*/ 	.word	0xffffffff


	//   ....[217]....
        /*6ba0*/ 	.word	0xffffffff


	//   ....[218]....
        /*6ba4*/ 	.word	0xffffffff


	//   ....[219]....
        /*6ba8*/ 	.word	0xffffffff


	//   ....[220]....
        /*6bac*/ 	.word	0xffffffff


	//   ....[221]....
        /*6bb0*/ 	.word	0xffffffff


	//   ....[222]....
        /*6bb4*/ 	.word	0xffffffff


	//   ....[223]....
        /*6bb8*/ 	.word	0xffffffff


	//   ....[224]....
        /*6bbc*/ 	.word	0xffffffff


	//   ....[225]....
        /*6bc0*/ 	.word	0xffffffff


	//   ....[226]....
        /*6bc4*/ 	.word	0xffffffff


	//   ....[227]....
        /*6bc8*/ 	.word	0xffffffff


	//   ....[228]....
        /*6bcc*/ 	.word	0xffffffff


	//   ....[229]....
        /*6bd0*/ 	.word	0xffffffff


	//   ....[230]....
        /*6bd4*/ 	.word	0xffffffff


	//   ....[231]....
        /*6bd8*/ 	.word	0xffffffff


	//   ....[232]....
        /*6bdc*/ 	.word	0xffffffff


	//   ....[233]....
        /*6be0*/ 	.word	0xffffffff


	//   ....[234]....
        /*6be4*/ 	.word	0xffffffff


	//   ....[235]....
        /*6be8*/ 	.word	0xffffffff


	//   ....[236]....
        /*6bec*/ 	.word	0xffffffff


	//   ....[237]....
        /*6bf0*/ 	.word	0xffffffff


	//   ....[238]....
        /*6bf4*/ 	.word	0xffffffff


	//   ....[239]....
        /*6bf8*/ 	.word	0xffffffff


	//   ....[240]....
        /*6bfc*/ 	.word	0xffffffff


	//   ....[241]....
        /*6c00*/ 	.word	0xffffffff


	//   ....[242]....
        /*6c04*/ 	.word	0xffffffff


	//   ....[243]....
        /*6c08*/ 	.word	0xffffffff


	//   ....[244]....
        /*6c0c*/ 	.word	0xffffffff


	//   ....[245]....
        /*6c10*/ 	.word	0xffffffff


	//   ....[246]....
        /*6c14*/ 	.word	0xffffffff


	//   ....[247]....
        /*6c18*/ 	.word	0xffffffff


	//   ....[248]....
        /*6c1c*/ 	.word	0xffffffff


	//   ....[249]....
        /*6c20*/ 	.word	0xffffffff


	//   ....[250]....
        /*6c24*/ 	.word	0xffffffff


	//   ....[251]....
        /*6c28*/ 	.word	0xffffffff


	//   ....[252]....
        /*6c2c*/ 	.word	0xffffffff


	//   ....[253]....
        /*6c30*/ 	.word	0xffffffff


	//   ....[254]....
        /*6c34*/ 	.word	0xffffffff


	//   ....[255]....
        /*6c38*/ 	.word	0xffffffff


	//   ....[0]....
        /*6c3c*/ 	.word	0xffffffff


	//   ....[1]....
        /*6c40*/ 	.word	0xffffffff


	//   ....[2]....
        /*6c44*/ 	.word	0xffffffff


	//   ....[3]....
        /*6c48*/ 	.word	0xffffffff


	//   ....[4]....
        /*6c4c*/ 	.word	0xffffffff


	//   ....[5]....
        /*6c50*/ 	.word	0xffffffff


	//   ....[6]....
        /*6c54*/ 	.word	0xffffffff


	//   ....[7]....
        /*6c58*/ 	.word	0xffffffff


	//   ....[8]....
        /*6c5c*/ 	.word	0xffffffff


	//   ....[9]....
        /*6c60*/ 	.word	0xffffffff


	//   ....[10]....
        /*6c64*/ 	.word	0xffffffff


	//   ....[11]....
        /*6c68*/ 	.word	0xffffffff


	//   ....[12]....
        /*6c6c*/ 	.word	0xffffffff


	//   ....[13]....
        /*6c70*/ 	.word	0xffffffff


	//   ....[14]....
        /*6c74*/ 	.word	0xffffffff


	//   ....[15]....
        /*6c78*/ 	.word	0xffffffff


	//   ....[16]....
        /*6c7c*/ 	.word	0xffffffff


	//   ....[17]....
        /*6c80*/ 	.word	0xffffffff


	//   ....[18]....
        /*6c84*/ 	.word	0xffffffff


	//   ....[19]....
        /*6c88*/ 	.word	0xffffffff


	//   ....[20]....
        /*6c8c*/ 	.word	0xffffffff


	//   ....[21]....
        /*6c90*/ 	.word	0xffffffff


	//   ....[22]....
        /*6c94*/ 	.word	0xffffffff


	//   ....[23]....
        /*6c98*/ 	.word	0xffffffff


	//   ....[24]....
        /*6c9c*/ 	.word	0xffffffff


	//   ....[25]....
        /*6ca0*/ 	.word	0xffffffff


	//   ....[26]....
        /*6ca4*/ 	.word	0xffffffff


	//   ....[27]....
        /*6ca8*/ 	.word	0xffffffff


	//   ....[28]....
        /*6cac*/ 	.word	0xffffffff


	//   ....[29]....
        /*6cb0*/ 	.word	0xffffffff


	//   ....[30]....
        /*6cb4*/ 	.word	0xffffffff


	//   ....[31]....
        /*6cb8*/ 	.word	0xffffffff


	//   ....[32]....
        /*6cbc*/ 	.word	0xffffffff


	//   ....[33]....
        /*6cc0*/ 	.word	0xffffffff


	//   ....[34]....
        /*6cc4*/ 	.word	0xffffffff


	//   ....[35]....
        /*6cc8*/ 	.word	0xffffffff


	//   ....[36]....
        /*6ccc*/ 	.word	0xffffffff


	//   ....[37]....
        /*6cd0*/ 	.word	0xffffffff


	//   ....[38]....
        /*6cd4*/ 	.word	0xffffffff


	//   ....[39]....
        /*6cd8*/ 	.word	0xffffffff


	//   ....[40]....
        /*6cdc*/ 	.word	0xffffffff


	//   ....[41]....
        /*6ce0*/ 	.word	0xffffffff


	//   ....[42]....
        /*6ce4*/ 	.word	0xffffffff


	//   ....[43]....
        /*6ce8*/ 	.word	0xffffffff


	//   ....[44]....
        /*6cec*/ 	.word	0xffffffff


	//   ....[45]....
        /*6cf0*/ 	.word	0xffffffff


	//   ....[46]....
        /*6cf4*/ 	.word	0xffffffff


	//   ....[47]....
        /*6cf8*/ 	.word	0xffffffff


	//   ....[48]....
        /*6cfc*/ 	.word	0xffffffff


	//   ....[49]....
        /*6d00*/ 	.word	0xffffffff


	//   ....[50]....
        /*6d04*/ 	.word	0xffffffff


	//   ....[51]....
        /*6d08*/ 	.word	0xffffffff


	//   ....[52]....
        /*6d0c*/ 	.word	0xffffffff


	//   ....[53]....
        /*6d10*/ 	.word	0xffffffff


	//   ....[54]....
        /*6d14*/ 	.word	0xffffffff


	//   ....[55]....
        /*6d18*/ 	.word	0xffffffff


	//   ....[56]....
        /*6d1c*/ 	.word	0xffffffff


	//   ....[57]....
        /*6d20*/ 	.word	0xffffffff


	//   ....[58]....
        /*6d24*/ 	.word	0xffffffff


	//   ....[59]....
        /*6d28*/ 	.word	0xffffffff


	//   ....[60]....
        /*6d2c*/ 	.word	0xffffffff


	//   ....[61]....
        /*6d30*/ 	.word	0xffffffff


	//   ....[62]....
        /*6d34*/ 	.word	0xffffffff


	//   ....[63]....
        /*6d38*/ 	.word	0xffffffff


	//   ....[64]....
        /*6d3c*/ 	.word	0xffffffff


	//   ....[65]....
        /*6d40*/ 	.word	0xffffffff


	//   ....[66]....
        /*6d44*/ 	.word	0xffffffff


	//   ....[67]....
        /*6d48*/ 	.word	0xffffffff


	//   ....[68]....
        /*6d4c*/ 	.word	0xffffffff


	//   ....[69]....
        /*6d50*/ 	.word	0xffffffff


	//   ....[70]....
        /*6d54*/ 	.word	0xffffffff


	//   ....[71]....
        /*6d58*/ 	.word	0xffffffff


	//   ....[72]....
        /*6d5c*/ 	.word	0xffffffff


	//   ....[73]....
        /*6d60*/ 	.word	0xffffffff


	//   ....[74]....
        /*6d64*/ 	.word	0xffffffff


	//   ....[75]....
        /*6d68*/ 	.word	0xffffffff


	//   ....[76]....
        /*6d6c*/ 	.word	0xffffffff


	//   ....[77]....
        /*6d70*/ 	.word	0xffffffff


	//   ....[78]....
        /*6d74*/ 	.word	0xffffffff


	//   ....[79]....
        /*6d78*/ 	.word	0xffffffff


	//   ....[80]....
        /*6d7c*/ 	.word	0xffffffff


	//   ....[81]....
        /*6d80*/ 	.word	0xffffffff


	//   ....[82]....
        /*6d84*/ 	.word	0xffffffff


	//   ....[83]....
        /*6d88*/ 	.word	0xffffffff


	//   ....[84]....
        /*6d8c*/ 	.word	0xffffffff


	//   ....[85]....
        /*6d90*/ 	.word	0xffffffff


	//   ....[86]....
        /*6d94*/ 	.word	0xffffffff


	//   ....[87]....
        /*6d98*/ 	.word	0xffffffff


	//   ....[88]....
        /*6d9c*/ 	.word	0xffffffff


	//   ....[89]....
        /*6da0*/ 	.word	0xffffffff


	//   ....[90]....
        /*6da4*/ 	.word	0xffffffff


	//   ....[91]....
        /*6da8*/ 	.word	0xffffffff


	//   ....[92]....
        /*6dac*/ 	.word	0xffffffff


	//   ....[93]....
        /*6db0*/ 	.word	0xffffffff


	//   ....[94]....
        /*6db4*/ 	.word	0xffffffff


	//   ....[95]....
        /*6db8*/ 	.word	0xffffffff


	//   ....[96]....
        /*6dbc*/ 	.word	0xffffffff


	//   ....[97]....
        /*6dc0*/ 	.word	0xffffffff


	//   ....[98]....
        /*6dc4*/ 	.word	0xffffffff


	//   ....[99]....
        /*6dc8*/ 	.word	0xffffffff


	//   ....[100]....
        /*6dcc*/ 	.word	0xffffffff


	//   ....[101]....
        /*6dd0*/ 	.word	0xffffffff


	//   ....[102]....
        /*6dd4*/ 	.word	0xffffffff


	//   ....[103]....
        /*6dd8*/ 	.word	0xffffffff


	//   ....[104]....
        /*6ddc*/ 	.word	0xffffffff


	//   ....[105]....
        /*6de0*/ 	.word	0xffffffff


	//   ....[106]....
        /*6de4*/ 	.word	0xffffffff


	//   ....[107]....
        /*6de8*/ 	.word	0xffffffff


	//   ....[108]....
        /*6dec*/ 	.word	0xffffffff


	//   ....[109]....
        /*6df0*/ 	.word	0xffffffff


	//   ....[110]....
        /*6df4*/ 	.word	0xffffffff


	//   ....[111]....
        /*6df8*/ 	.word	0xffffffff


	//   ....[112]....
        /*6dfc*/ 	.word	0xffffffff


	//   ....[113]....
        /*6e00*/ 	.word	0xffffffff


	//   ....[114]....
        /*6e04*/ 	.word	0xffffffff


	//   ....[115]....
        /*6e08*/ 	.word	0xffffffff


	//   ....[116]....
        /*6e0c*/ 	.word	0xffffffff


	//   ....[117]....
        /*6e10*/ 	.word	0xffffffff


	//   ....[118]....
        /*6e14*/ 	.word	0xffffffff


	//   ....[119]....
        /*6e18*/ 	.word	0xffffffff


	//   ....[120]....
        /*6e1c*/ 	.word	0xffffffff


	//   ....[121]....
        /*6e20*/ 	.word	0xffffffff


	//   ....[122]....
        /*6e24*/ 	.word	0xffffffff


	//   ....[123]....
        /*6e28*/ 	.word	0xffffffff


	//   ....[124]....
        /*6e2c*/ 	.word	0xffffffff


	//   ....[125]....
        /*6e30*/ 	.word	0xffffffff


	//   ....[126]....
        /*6e34*/ 	.word	0xffffffff


	//   ....[127]....
        /*6e38*/ 	.word	0xffffffff


	//   ....[128]....
        /*6e3c*/ 	.word	0xffffffff


	//   ....[129]....
        /*6e40*/ 	.word	0xffffffff


	//   ....[130]....
        /*6e44*/ 	.word	0xffffffff


	//   ....[131]....
        /*6e48*/ 	.word	0xffffffff


	//   ....[132]....
        /*6e4c*/ 	.word	0xffffffff


	//   ....[133]....
        /*6e50*/ 	.word	0xffffffff


	//   ....[134]....
        /*6e54*/ 	.word	0xffffffff


	//   ....[135]....
        /*6e58*/ 	.word	0xffffffff


	//   ....[136]....
        /*6e5c*/ 	.word	0xffffffff


	//   ....[137]....
        /*6e60*/ 	.word	0xffffffff


	//   ....[138]....
        /*6e64*/ 	.word	0xffffffff


	//   ....[139]....
        /*6e68*/ 	.word	0xffffffff


	//   ....[140]....
        /*6e6c*/ 	.word	0xffffffff


	//   ....[141]....
        /*6e70*/ 	.word	0xffffffff


	//   ....[142]....
        /*6e74*/ 	.word	0xffffffff


	//   ....[143]....
        /*6e78*/ 	.word	0xffffffff


	//   ....[144]....
        /*6e7c*/ 	.word	0xffffffff


	//   ....[145]....
        /*6e80*/ 	.word	0xffffffff


	//   ....[146]....
        /*6e84*/ 	.word	0xffffffff


	//   ....[147]....
        /*6e88*/ 	.word	0xffffffff


	//   ....[148]....
        /*6e8c*/ 	.word	0xffffffff


	//   ....[149]....
        /*6e90*/ 	.word	0xffffffff


	//   ....[150]....
        /*6e94*/ 	.word	0xffffffff


	//   ....[151]....
        /*6e98*/ 	.word	0xffffffff


	//   ....[152]....
        /*6e9c*/ 	.word	0xffffffff


	//   ....[153]....
        /*6ea0*/ 	.word	0xffffffff


	//   ....[154]....
        /*6ea4*/ 	.word	0xffffffff


	//   ....[155]....
        /*6ea8*/ 	.word	0xffffffff


	//   ....[156]....
        /*6eac*/ 	.word	0xffffffff


	//   ....[157]....
        /*6eb0*/ 	.word	0xffffffff


	//   ....[158]....
        /*6eb4*/ 	.word	0xffffffff


	//   ....[159]....
        /*6eb8*/ 	.word	0xffffffff


	//   ....[160]....
        /*6ebc*/ 	.word	0xffffffff


	//   ....[161]....
        /*6ec0*/ 	.word	0xffffffff


	//   ....[162]....
        /*6ec4*/ 	.word	0xffffffff


	//   ....[163]....
        /*6ec8*/ 	.word	0xffffffff


	//   ....[164]....
        /*6ecc*/ 	.word	0xffffffff


	//   ....[165]....
        /*6ed0*/ 	.word	0xffffffff


	//   ....[166]....
        /*6ed4*/ 	.word	0xffffffff


	//   ....[167]....
        /*6ed8*/ 	.word	0xffffffff


	//   ....[168]....
        /*6edc*/ 	.word	0xffffffff


	//   ....[169]....
        /*6ee0*/ 	.word	0xffffffff


	//   ....[170]....
        /*6ee4*/ 	.word	0xffffffff


	//   ....[171]....
        /*6ee8*/ 	.word	0xffffffff


	//   ....[172]....
        /*6eec*/ 	.word	0xffffffff


	//   ....[173]....
        /*6ef0*/ 	.word	0xffffffff


	//   ....[174]....
        /*6ef4*/ 	.word	0xffffffff


	//   ....[175]....
        /*6ef8*/ 	.word	0xffffffff


	//   ....[176]....
        /*6efc*/ 	.word	0xffffffff


	//   ....[177]....
        /*6f00*/ 	.word	0xffffffff


	//   ....[178]....
        /*6f04*/ 	.word	0xffffffff


	//   ....[179]....
        /*6f08*/ 	.word	0xffffffff


	//   ....[180]....
        /*6f0c*/ 	.word	0xffffffff


	//   ....[181]....
        /*6f10*/ 	.word	0xffffffff


	//   ....[182]....
        /*6f14*/ 	.word	0xffffffff


	//   ....[183]....
        /*6f18*/ 	.word	0xffffffff


	//   ....[184]....
        /*6f1c*/ 	.word	0xffffffff


	//   ....[185]....
        /*6f20*/ 	.word	0xffffffff


	//   ....[186]....
        /*6f24*/ 	.word	0xffffffff


	//   ....[187]....
        /*6f28*/ 	.word	0xffffffff


	//   ....[188]....
        /*6f2c*/ 	.word	0xffffffff


	//   ....[189]....
        /*6f30*/ 	.word	0xffffffff


	//   ....[190]....
        /*6f34*/ 	.word	0xffffffff


	//   ....[191]....
        /*6f38*/ 	.word	0xffffffff


	//   ....[192]....
        /*6f3c*/ 	.word	0xffffffff


	//   ....[193]....
        /*6f40*/ 	.word	0xffffffff


	//   ....[194]....
        /*6f44*/ 	.word	0xffffffff


	//   ....[195]....
        /*6f48*/ 	.word	0xffffffff


	//   ....[196]....
        /*6f4c*/ 	.word	0xffffffff


	//   ....[197]....
        /*6f50*/ 	.word	0xffffffff


	//   ....[198]....
        /*6f54*/ 	.word	0xffffffff


	//   ....[199]....
        /*6f58*/ 	.word	0xffffffff


	//   ....[200]....
        /*6f5c*/ 	.word	0xffffffff


	//   ....[201]....
        /*6f60*/ 	.word	0xffffffff


	//   ....[202]....
        /*6f64*/ 	.word	0xffffffff


	//   ....[203]....
        /*6f68*/ 	.word	0xffffffff


	//   ....[204]....
        /*6f6c*/ 	.word	0xffffffff


	//   ....[205]....
        /*6f70*/ 	.word	0xffffffff


	//   ....[206]....
        /*6f74*/ 	.word	0xffffffff


	//   ....[207]....
        /*6f78*/ 	.word	0xffffffff


	//   ....[208]....
        /*6f7c*/ 	.word	0xffffffff


	//   ....[209]....
        /*6f80*/ 	.word	0xffffffff


	//   ....[210]....
        /*6f84*/ 	.word	0xffffffff


	//   ....[211]....
        /*6f88*/ 	.word	0xffffffff


	//   ....[212]....
        /*6f8c*/ 	.word	0xffffffff


	//   ....[213]....
        /*6f90*/ 	.word	0xffffffff


	//   ....[214]....
        /*6f94*/ 	.word	0xffffffff


	//   ....[215]....
        /*6f98*/ 	.word	0xffffffff


	//   ....[216]....
        /*6f9c*/ 	.word	0xffffffff


	//   ....[217]....
        /*6fa0*/ 	.word	0xffffffff


	//   ....[218]....
        /*6fa4*/ 	.word	0xffffffff


	//   ....[219]....
        /*6fa8*/ 	.word	0xffffffff


	//   ....[220]....
        /*6fac*/ 	.word	0xffffffff


	//   ....[221]....
        /*6fb0*/ 	.word	0xffffffff


	//   ....[222]....
        /*6fb4*/ 	.word	0xffffffff


	//   ....[223]....
        /*6fb8*/ 	.word	0xffffffff


	//   ....[224]....
        /*6fbc*/ 	.word	0xffffffff


	//   ....[225]....
        /*6fc0*/ 	.word	0xffffffff


	//   ....[226]....
        /*6fc4*/ 	.word	0xffffffff


	//   ....[227]....
        /*6fc8*/ 	.word	0xffffffff


	//   ....[228]....
        /*6fcc*/ 	.word	0xffffffff


	//   ....[229]....
        /*6fd0*/ 	.word	0xffffffff


	//   ....[230]....
        /*6fd4*/ 	.word	0xffffffff


	//   ....[231]....
        /*6fd8*/ 	.word	0xffffffff


	//   ....[232]....
        /*6fdc*/ 	.word	0xffffffff


	//   ....[233]....
        /*6fe0*/ 	.word	0xffffffff


	//   ....[234]....
        /*6fe4*/ 	.word	0xffffffff


	//   ....[235]....
        /*6fe8*/ 	.word	0xffffffff


	//   ....[236]....
        /*6fec*/ 	.word	0xffffffff


	//   ....[237]....
        /*6ff0*/ 	.word	0xffffffff


	//   ....[238]....
        /*6ff4*/ 	.word	0xffffffff


	//   ....[239]....
        /*6ff8*/ 	.word	0xffffffff


	//   ....[240]....
        /*6ffc*/ 	.word	0xffffffff


	//   ....[241]....
        /*7000*/ 	.word	0xffffffff


	//   ....[242]....
        /*7004*/ 	.word	0xffffffff


	//   ....[243]....
        /*7008*/ 	.word	0xffffffff


	//   ....[244]....
        /*700c*/ 	.word	0xffffffff


	//   ....[245]....
        /*7010*/ 	.word	0xffffffff


	//   ....[246]....
        /*7014*/ 	.word	0xffffffff


	//   ....[247]....
        /*7018*/ 	.word	0xffffffff


	//   ....[248]....
        /*701c*/ 	.word	0xffffffff


	//   ....[249]....
        /*7020*/ 	.word	0xffffffff


	//   ....[250]....
        /*7024*/ 	.word	0xffffffff


	//   ....[251]....
        /*7028*/ 	.word	0xffffffff


	//   ....[252]....
        /*702c*/ 	.word	0xffffffff


	//   ....[253]....
        /*7030*/ 	.word	0xffffffff


	//   ....[254]....
        /*7034*/ 	.word	0xffffffff


	//   ....[255]....
        /*7038*/ 	.word	0xffffffff


	//   ....[0]....
        /*703c*/ 	.word	0xffffffff


	//   ....[1]....
        /*7040*/ 	.word	0xffffffff


	//   ....[2]....
        /*7044*/ 	.word	0xffffffff


	//   ....[3]....
        /*7048*/ 	.word	0xffffffff


	//   ....[4]....
        /*704c*/ 	.word	0xffffffff


	//   ....[5]....
        /*7050*/ 	.word	0xffffffff


	//   ....[6]....
        /*7054*/ 	.word	0xffffffff


	//   ....[7]....
        /*7058*/ 	.word	0xffffffff


	//   ....[8]....
        /*705c*/ 	.word	0xffffffff


	//   ....[9]....
        /*7060*/ 	.word	0xffffffff


	//   ....[10]....
        /*7064*/ 	.word	0xffffffff


	//   ....[11]....
        /*7068*/ 	.word	0xffffffff


	//   ....[12]....
        /*706c*/ 	.word	0xffffffff


	//   ....[13]....
        /*7070*/ 	.word	0xffffffff


	//   ....[14]....
        /*7074*/ 	.word	0xffffffff


	//   ....[15]....
        /*7078*/ 	.word	0xffffffff


	//   ....[16]....
        /*707c*/ 	.word	0xffffffff


	//   ....[17]....
        /*7080*/ 	.word	0xffffffff


	//   ....[18]....
        /*7084*/ 	.word	0xffffffff


	//   ....[19]....
        /*7088*/ 	.word	0xffffffff


	//   ....[20]....
        /*708c*/ 	.word	0xffffffff


	//   ....[21]....
        /*7090*/ 	.word	0xffffffff


	//   ....[22]....
        /*7094*/ 	.word	0xffffffff


	//   ....[23]....
        /*7098*/ 	.word	0xffffffff


	//   ....[24]....
        /*709c*/ 	.word	0xffffffff


	//   ....[25]....
        /*70a0*/ 	.word	0xffffffff


	//   ....[26]....
        /*70a4*/ 	.word	0xffffffff


	//   ....[27]....
        /*70a8*/ 	.word	0xffffffff


	//   ....[28]....
        /*70ac*/ 	.word	0xffffffff


	//   ....[29]....
        /*70b0*/ 	.word	0xffffffff


	//   ....[30]....
        /*70b4*/ 	.word	0xffffffff


	//   ....[31]....
        /*70b8*/ 	.word	0xffffffff


	//   ....[32]....
        /*70bc*/ 	.word	0xffffffff


	//   ....[33]....
        /*70c0*/ 	.word	0xffffffff


	//   ....[34]....
        /*70c4*/ 	.word	0xffffffff


	//   ....[35]....
        /*70c8*/ 	.word	0xffffffff


	//   ....[36]....
        /*70cc*/ 	.word	0xffffffff


	//   ....[37]....
        /*70d0*/ 	.word	0xffffffff


	//   ....[38]....
        /*70d4*/ 	.word	0xffffffff


	//   ....[39]....
        /*70d8*/ 	.word	0xffffffff


	//   ....[40]....
        /*70dc*/ 	.word	0xffffffff


	//   ....[41]....
        /*70e0*/ 	.word	0xffffffff


	//   ....[42]....
        /*70e4*/ 	.word	0xffffffff


	//   ....[43]....
        /*70e8*/ 	.word	0xffffffff


	//   ....[44]....
        /*70ec*/ 	.word	0xffffffff


	//   ....[45]....
        /*70f0*/ 	.word	0xffffffff


	//   ....[46]....
        /*70f4*/ 	.word	0xffffffff


	//   ....[47]....
        /*70f8*/ 	.word	0xffffffff


	//   ....[48]....
        /*70fc*/ 	.word	0xffffffff


	//   ....[49]....
        /*7100*/ 	.word	0xffffffff


	//   ....[50]....
        /*7104*/ 	.word	0xffffffff


	//   ....[51]....
        /*7108*/ 	.word	0xffffffff


	//   ....[52]....
        /*710c*/ 	.word	0xffffffff


	//   ....[53]....
        /*7110*/ 	.word	0xffffffff


	//   ....[54]....
        /*7114*/ 	.word	0xffffffff


	//   ....[55]....
        /*7118*/ 	.word	0xffffffff


	//   ....[56]....
        /*711c*/ 	.word	0xffffffff


	//   ....[57]....
        /*7120*/ 	.word	0xffffffff


	//   ....[58]....
        /*7124*/ 	.word	0xffffffff


	//   ....[59]....
        /*7128*/ 	.word	0xffffffff


	//   ....[60]....
        /*712c*/ 	.word	0xffffffff


	//   ....[61]....
        /*7130*/ 	.word	0xffffffff


	//   ....[62]....
        /*7134*/ 	.word	0xffffffff


	//   ....[63]....
        /*7138*/ 	.word	0xffffffff


	//   ....[64]....
        /*713c*/ 	.word	0xffffffff


	//   ....[65]....
        /*7140*/ 	.word	0xffffffff


	//   ....[66]....
        /*7144*/ 	.word	0xffffffff


	//   ....[67]....
        /*7148*/ 	.word	0xffffffff


	//   ....[68]....
        /*714c*/ 	.word	0xffffffff


	//   ....[69]....
        /*7150*/ 	.word	0xffffffff


	//   ....[70]....
        /*7154*/ 	.word	0xffffffff


	//   ....[71]....
        /*7158*/ 	.word	0xffffffff


	//   ....[72]....
        /*715c*/ 	.word	0xffffffff


	//   ....[73]....
        /*7160*/ 	.word	0xffffffff


	//   ....[74]....
        /*7164*/ 	.word	0xffffffff


	//   ....[75]....
        /*7168*/ 	.word	0xffffffff


	//   ....[76]....
        /*716c*/ 	.word	0xffffffff


	//   ....[77]....
        /*7170*/ 	.word	0xffffffff


	//   ....[78]....
        /*7174*/ 	.word	0xffffffff


	//   ....[79]....
        /*7178*/ 	.word	0xffffffff


	//   ....[80]....
        /*717c*/ 	.word	0xffffffff


	//   ....[81]....
        /*7180*/ 	.word	0xffffffff


	//   ....[82]....
        /*7184*/ 	.word	0xffffffff


	//   ....[83]....
        /*7188*/ 	.word	0xffffffff


	//   ....[84]....
        /*718c*/ 	.word	0xffffffff


	//   ....[85]....
        /*7190*/ 	.word	0xffffffff


	//   ....[86]....
        /*7194*/ 	.word	0xffffffff


	//   ....[87]....
        /*7198*/ 	.word	0xffffffff


	//   ....[88]....
        /*719c*/ 	.word	0xffffffff


	//   ....[89]....
        /*71a0*/ 	.word	0xffffffff


	//   ....[90]....
        /*71a4*/ 	.word	0xffffffff


	//   ....[91]....
        /*71a8*/ 	.word	0xffffffff


	//   ....[92]....
        /*71ac*/ 	.word	0xffffffff


	//   ....[93]....
        /*71b0*/ 	.word	0xffffffff


	//   ....[94]....
        /*71b4*/ 	.word	0xffffffff


	//   ....[95]....
        /*71b8*/ 	.word	0xffffffff


	//   ....[96]....
        /*71bc*/ 	.word	0xffffffff


	//   ....[97]....
        /*71c0*/ 	.word	0xffffffff


	//   ....[98]....
        /*71c4*/ 	.word	0xffffffff


	//   ....[99]....
        /*71c8*/ 	.word	0xffffffff


	//   ....[100]....
        /*71cc*/ 	.word	0xffffffff


	//   ....[101]....
        /*71d0*/ 	.word	0xffffffff


	//   ....[102]....
        /*71d4*/ 	.word	0xffffffff


	//   ....[103]....
        /*71d8*/ 	.word	0xffffffff


	//   ....[104]....
        /*71dc*/ 	.word	0xffffffff


	//   ....[105]....
        /*71e0*/ 	.word	0xffffffff


	//   ....[106]....
        /*71e4*/ 	.word	0xffffffff


	//   ....[107]....
        /*71e8*/ 	.word	0xffffffff


	//   ....[108]....
        /*71ec*/ 	.word	0xffffffff


	//   ....[109]....
        /*71f0*/ 	.word	0xffffffff


	//   ....[110]....
        /*71f4*/ 	.word	0xffffffff


	//   ....[111]....
        /*71f8*/ 	.word	0xffffffff


	//   ....[112]....
        /*71fc*/ 	.word	0xffffffff


	//   ....[113]....
        /*7200*/ 	.word	0xffffffff


	//   ....[114]....
        /*7204*/ 	.word	0xffffffff


	//   ....[115]....
        /*7208*/ 	.word	0xffffffff


	//   ....[116]....
        /*720c*/ 	.word	0xffffffff


	//   ....[117]....
        /*7210*/ 	.word	0xffffffff


	//   ....[118]....
        /*7214*/ 	.word	0xffffffff


	//   ....[119]....
        /*7218*/ 	.word	0xffffffff


	//   ....[120]....
        /*721c*/ 	.word	0xffffffff


	//   ....[121]....
        /*7220*/ 	.word	0xffffffff


	//   ....[122]....
        /*7224*/ 	.word	0xffffffff


	//   ....[123]....
        /*7228*/ 	.word	0xffffffff


	//   ....[124]....
        /*722c*/ 	.word	0xffffffff


	//   ....[125]....
        /*7230*/ 	.word	0xffffffff


	//   ....[126]....
        /*7234*/ 	.word	0xffffffff


	//   ....[127]....
        /*7238*/ 	.word	0xffffffff


	//   ....[128]....
        /*723c*/ 	.word	0xffffffff


	//   ....[129]....
        /*7240*/ 	.word	0xffffffff


	//   ....[130]....
        /*7244*/ 	.word	0xffffffff


	//   ....[131]....
        /*7248*/ 	.word	0xffffffff


	//   ....[132]....
        /*724c*/ 	.word	0xffffffff


	//   ....[133]....
        /*7250*/ 	.word	0xffffffff


	//   ....[134]....
        /*7254*/ 	.word	0xffffffff


	//   ....[135]....
        /*7258*/ 	.word	0xffffffff


	//   ....[136]....
        /*725c*/ 	.word	0xffffffff


	//   ....[137]....
        /*7260*/ 	.word	0xffffffff


	//   ....[138]....
        /*7264*/ 	.word	0xffffffff


	//   ....[139]....
        /*7268*/ 	.word	0xffffffff


	//   ....[140]....
        /*726c*/ 	.word	0xffffffff


	//   ....[141]....
        /*7270*/ 	.word	0xffffffff


	//   ....[142]....
        /*7274*/ 	.word	0xffffffff


	//   ....[143]....
        /*7278*/ 	.word	0xffffffff


	//   ....[144]....
        /*727c*/ 	.word	0xffffffff


	//   ....[145]....
        /*7280*/ 	.word	0xffffffff


	//   ....[146]....
        /*7284*/ 	.word	0xffffffff


	//   ....[147]....
        /*7288*/ 	.word	0xffffffff


	//   ....[148]....
        /*728c*/ 	.word	0xffffffff


	//   ....[149]....
        /*7290*/ 	.word	0xffffffff


	//   ....[150]....
        /*7294*/ 	.word	0xffffffff


	//   ....[151]....
        /*7298*/ 	.word	0xffffffff


	//   ....[152]....
        /*729c*/ 	.word	0xffffffff


	//   ....[153]....
        /*72a0*/ 	.word	0xffffffff


	//   ....[154]....
        /*72a4*/ 	.word	0xffffffff


	//   ....[155]....
        /*72a8*/ 	.word	0xffffffff


	//   ....[156]....
        /*72ac*/ 	.word	0xffffffff


	//   ....[157]....
        /*72b0*/ 	.word	0xffffffff


	//   ....[158]....
        /*72b4*/ 	.word	0xffffffff


	//   ....[159]....
        /*72b8*/ 	.word	0xffffffff


	//   ....[160]....
        /*72bc*/ 	.word	0xffffffff


	//   ....[161]....
        /*72c0*/ 	.word	0xffffffff


	//   ....[162]....
        /*72c4*/ 	.word	0xffffffff


	//   ....[163]....
        /*72c8*/ 	.word	0xffffffff


	//   ....[164]....
        /*72cc*/ 	.word	0xffffffff


	//   ....[165]....
        /*72d0*/ 	.word	0xffffffff


	//   ....[166]....
        /*72d4*/ 	.word	0xffffffff


	//   ....[167]....
        /*72d8*/ 	.word	0xffffffff


	//   ....[168]....
        /*72dc*/ 	.word	0xffffffff


	//   ....[169]....
        /*72e0*/ 	.word	0xffffffff


	//   ....[170]....
        /*72e4*/ 	.word	0xffffffff


	//   ....[171]....
        /*72e8*/ 	.word	0xffffffff


	//   ....[172]....
        /*72ec*/ 	.word	0xffffffff


	//   ....[173]....
        /*72f0*/ 	.word	0xffffffff


	//   ....[174]....
        /*72f4*/ 	.word	0xffffffff


	//   ....[175]....
        /*72f8*/ 	.word	0xffffffff


	//   ....[176]....
        /*72fc*/ 	.word	0xffffffff


	//   ....[177]....
        /*7300*/ 	.word	0xffffffff


	//   ....[178]....
        /*7304*/ 	.word	0xffffffff


	//   ....[179]....
        /*7308*/ 	.word	0xffffffff


	//   ....[180]....
        /*730c*/ 	.word	0xffffffff


	//   ....[181]....
        /*7310*/ 	.word	0xffffffff


	//   ....[182]....
        /*7314*/ 	.word	0xffffffff


	//   ....[183]....
        /*7318*/ 	.word	0xffffffff


	//   ....[184]....
        /*731c*/ 	.word	0xffffffff


	//   ....[185]....
        /*7320*/ 	.word	0xffffffff


	//   ....[186]....
        /*7324*/ 	.word	0xffffffff


	//   ....[187]....
        /*7328*/ 	.word	0xffffffff


	//   ....[188]....
        /*732c*/ 	.word	0xffffffff


	//   ....[189]....
        /*7330*/ 	.word	0xffffffff


	//   ....[190]....
        /*7334*/ 	.word	0xffffffff


	//   ....[191]....
        /*7338*/ 	.word	0xffffffff


	//   ....[192]....
        /*733c*/ 	.word	0xffffffff


	//   ....[193]....
        /*7340*/ 	.word	0xffffffff


	//   ....[194]....
        /*7344*/ 	.word	0xffffffff


	//   ....[195]....
        /*7348*/ 	.word	0xffffffff


	//   ....[196]....
        /*734c*/ 	.word	0xffffffff


	//   ....[197]....
        /*7350*/ 	.word	0xffffffff


	//   ....[198]....
        /*7354*/ 	.word	0xffffffff


	//   ....[199]....
        /*7358*/ 	.word	0xffffffff


	//   ....[200]....
        /*735c*/ 	.word	0xffffffff


	//   ....[201]....
        /*7360*/ 	.word	0xffffffff


	//   ....[202]....
        /*7364*/ 	.word	0xffffffff


	//   ....[203]....
        /*7368*/ 	.word	0xffffffff


	//   ....[204]....
        /*736c*/ 	.word	0xffffffff


	//   ....[205]....
        /*7370*/ 	.word	0xffffffff


	//   ....[206]....
        /*7374*/ 	.word	0xffffffff


	//   ....[207]....
        /*7378*/ 	.word	0xffffffff


	//   ....[208]....
        /*737c*/ 	.word	0xffffffff


	//   ....[209]....
        /*7380*/ 	.word	0xffffffff


	//   ....[210]....
        /*7384*/ 	.word	0xffffffff


	//   ....[211]....
        /*7388*/ 	.word	0xffffffff


	//   ....[212]....
        /*738c*/ 	.word	0xffffffff


	//   ....[213]....
        /*7390*/ 	.word	0xffffffff


	//   ....[214]....
        /*7394*/ 	.word	0xffffffff


	//   ....[215]....
        /*7398*/ 	.word	0xffffffff


	//   ....[216]....
        /*739c*/ 	.word	0xffffffff


	//   ....[217]....
        /*73a0*/ 	.word	0xffffffff


	//   ....[218]....
        /*73a4*/ 	.word	0xffffffff


	//   ....[219]....
        /*73a8*/ 	.word	0xffffffff


	//   ....[220]....
        /*73ac*/ 	.word	0xffffffff


	//   ....[221]....
        /*73b0*/ 	.word	0xffffffff


	//   ....[222]....
        /*73b4*/ 	.word	0xffffffff


	//   ....[223]....
        /*73b8*/ 	.word	0xffffffff


	//   ....[224]....
        /*73bc*/ 	.word	0xffffffff


	//   ....[225]....
        /*73c0*/ 	.word	0xffffffff


	//   ....[226]....
        /*73c4*/ 	.word	0xffffffff


	//   ....[227]....
        /*73c8*/ 	.word	0xffffffff


	//   ....[228]....
        /*73cc*/ 	.word	0xffffffff


	//   ....[229]....
        /*73d0*/ 	.word	0xffffffff


	//   ....[230]....
        /*73d4*/ 	.word	0xffffffff


	//   ....[231]....
        /*73d8*/ 	.word	0xffffffff


	//   ....[232]....
        /*73dc*/ 	.word	0xffffffff


	//   ....[233]....
        /*73e0*/ 	.word	0xffffffff


	//   ....[234]....
        /*73e4*/ 	.word	0xffffffff


	//   ....[235]....
        /*73e8*/ 	.word	0xffffffff


	//   ....[236]....
        /*73ec*/ 	.word	0xffffffff


	//   ....[237]....
        /*73f0*/ 	.word	0xffffffff


	//   ....[238]....
        /*73f4*/ 	.word	0xffffffff


	//   ....[239]....
        /*73f8*/ 	.word	0xffffffff


	//   ....[240]....
        /*73fc*/ 	.word	0xffffffff


	//   ....[241]....
        /*7400*/ 	.word	0xffffffff


	//   ....[242]....
        /*7404*/ 	.word	0xffffffff


	//   ....[243]....
        /*7408*/ 	.word	0xffffffff


	//   ....[244]....
        /*740c*/ 	.word	0xffffffff


	//   ....[245]....
        /*7410*/ 	.word	0xffffffff


	//   ....[246]....
        /*7414*/ 	.word	0xffffffff


	//   ....[247]....
        /*7418*/ 	.word	0xffffffff


	//   ....[248]....
        /*741c*/ 	.word	0xffffffff


	//   ....[249]....
        /*7420*/ 	.word	0xffffffff


	//   ....[250]....
        /*7424*/ 	.word	0xffffffff


	//   ....[251]....
        /*7428*/ 	.word	0xffffffff


	//   ....[252]....
        /*742c*/ 	.word	0xffffffff


	//   ....[253]....
        /*7430*/ 	.word	0xffffffff


	//   ....[254]....
        /*7434*/ 	.word	0xffffffff


	//   ....[255]....
        /*7438*/ 	.word	0xffffffff


	//   ....[0]....
        /*743c*/ 	.word	0xffffffff


	//   ....[1]....
        /*7440*/ 	.word	0xffffffff


	//   ....[2]....
        /*7444*/ 	.word	0xffffffff


	//   ....[3]....
        /*7448*/ 	.word	0xffffffff


	//   ....[4]....
        /*744c*/ 	.word	0xffffffff


	//   ....[5]....
        /*7450*/ 	.word	0xffffffff


	//   ....[6]....
        /*7454*/ 	.word	0xffffffff


	//   ....[7]....
        /*7458*/ 	.word	0xffffffff


	//   ....[8]....
        /*745c*/ 	.word	0xffffffff


	//   ....[9]....
        /*7460*/ 	.word	0xffffffff


	//   ....[10]....
        /*7464*/ 	.word	0xffffffff


	//   ....[11]....
        /*7468*/ 	.word	0xffffffff


	//   ....[12]....
        /*746c*/ 	.word	0xffffffff


	//   ....[13]....
        /*7470*/ 	.word	0xffffffff


	//   ....[14]....
        /*7474*/ 	.word	0xffffffff


	//   ....[15]....
        /*7478*/ 	.word	0xffffffff


	//   ....[16]....
        /*747c*/ 	.word	0xffffffff


	//   ....[17]....
        /*7480*/ 	.word	0xffffffff


	//   ....[18]....
        /*7484*/ 	.word	0xffffffff


	//   ....[19]....
        /*7488*/ 	.word	0xffffffff


	//   ....[20]....
        /*748c*/ 	.word	0xffffffff


	//   ....[21]....
        /*7490*/ 	.word	0xffffffff


	//   ....[22]....
        /*7494*/ 	.word	0xffffffff


	//   ....[23]....
        /*7498*/ 	.word	0xffffffff


	//   ....[24]....
        /*749c*/ 	.word	0xffffffff


	//   ....[25]....
        /*74a0*/ 	.word	0xffffffff


	//   ....[26]....
        /*74a4*/ 	.word	0xffffffff


	//   ....[27]....
        /*74a8*/ 	.word	0xffffffff


	//   ....[28]....
        /*74ac*/ 	.word	0xffffffff


	//   ....[29]....
        /*74b0*/ 	.word	0xffffffff


	//   ....[30]....
        /*74b4*/ 	.word	0xffffffff


	//   ....[31]....
        /*74b8*/ 	.word	0xffffffff


	//   ....[32]....
        /*74bc*/ 	.word	0xffffffff


	//   ....[33]....
        /*74c0*/ 	.word	0xffffffff


	//   ....[34]....
        /*74c4*/ 	.word	0xffffffff


	//   ....[35]....
        /*74c8*/ 	.word	0xffffffff


	//   ....[36]....
        /*74cc*/ 	.word	0xffffffff


	//   ....[37]....
        /*74d0*/ 	.word	0xffffffff


	//   ....[38]....
        /*74d4*/ 	.word	0xffffffff


	//   ....[39]....
        /*74d8*/ 	.word	0xffffffff


	//   ....[40]....
        /*74dc*/ 	.word	0xffffffff


	//   ....[41]....
        /*74e0*/ 	.word	0xffffffff


	//   ....[42]....
        /*74e4*/ 	.word	0xffffffff


	//   ....[43]....
        /*74e8*/ 	.word	0xffffffff


	//   ....[44]....
        /*74ec*/ 	.word	0xffffffff


	//   ....[45]....
        /*74f0*/ 	.word	0xffffffff


	//   ....[46]....
        /*74f4*/ 	.word	0xffffffff


	//   ....[47]....
        /*74f8*/ 	.word	0xffffffff


	//   ....[48]....
        /*74fc*/ 	.word	0xffffffff


	//   ....[49]....
        /*7500*/ 	.word	0xffffffff


	//   ....[50]....
        /*7504*/ 	.word	0xffffffff


	//   ....[51]....
        /*7508*/ 	.word	0xffffffff


	//   ....[52]....
        /*750c*/ 	.word	0xffffffff


	//   ....[53]....
        /*7510*/ 	.word	0xffffffff


	//   ....[54]....
        /*7514*/ 	.word	0xffffffff


	//   ....[55]....
        /*7518*/ 	.word	0xffffffff


	//   ....[56]....
        /*751c*/ 	.word	0xffffffff


	//   ....[57]....
        /*7520*/ 	.word	0xffffffff


	//   ....[58]....
        /*7524*/ 	.word	0xffffffff


	//   ....[59]....
        /*7528*/ 	.word	0xffffffff


	//   ....[60]....
        /*752c*/ 	.word	0xffffffff


	//   ....[61]....
        /*7530*/ 	.word	0xffffffff


	//   ....[62]....
        /*7534*/ 	.word	0xffffffff


	//   ....[63]....
        /*7538*/ 	.word	0xffffffff


	//   ....[64]....
        /*753c*/ 	.word	0xffffffff


	//   ....[65]....
        /*7540*/ 	.word	0xffffffff


	//   ....[66]....
        /*7544*/ 	.word	0xffffffff


	//   ....[67]....
        /*7548*/ 	.word	0xffffffff


	//   ....[68]....
        /*754c*/ 	.word	0xffffffff


	//   ....[69]....
        /*7550*/ 	.word	0xffffffff


	//   ....[70]....
        /*7554*/ 	.word	0xffffffff


	//   ....[71]....
        /*7558*/ 	.word	0xffffffff


	//   ....[72]....
        /*755c*/ 	.word	0xffffffff


	//   ....[73]....
        /*7560*/ 	.word	0xffffffff


	//   ....[74]....
        /*7564*/ 	.word	0xffffffff


	//   ....[75]....
        /*7568*/ 	.word	0xffffffff


	//   ....[76]....
        /*756c*/ 	.word	0xffffffff


	//   ....[77]....
        /*7570*/ 	.word	0xffffffff


	//   ....[78]....
        /*7574*/ 	.word	0xffffffff


	//   ....[79]....
        /*7578*/ 	.word	0xffffffff


	//   ....[80]....
        /*757c*/ 	.word	0xffffffff


	//   ....[81]....
        /*7580*/ 	.word	0xffffffff


	//   ....[82]....
        /*7584*/ 	.word	0xffffffff


	//   ....[83]....
        /*7588*/ 	.word	0xffffffff


	//   ....[84]....
        /*758c*/ 	.word	0xffffffff


	//   ....[85]....
        /*7590*/ 	.word	0xffffffff


	//   ....[86]....
        /*7594*/ 	.word	0xffffffff


	//   ....[87]....
        /*7598*/ 	.word	0xffffffff


	//   ....[88]....
        /*759c*/ 	.word	0xffffffff


	//   ....[89]....
        /*75a0*/ 	.word	0xffffffff


	//   ....[90]....
        /*75a4*/ 	.word	0xffffffff


	//   ....[91]....
        /*75a8*/ 	.word	0xffffffff


	//   ....[92]....
        /*75ac*/ 	.word	0xffffffff


	//   ....[93]....
        /*75b0*/ 	.word	0xffffffff


	//   ....[94]....
        /*75b4*/ 	.word	0xffffffff


	//   ....[95]....
        /*75b8*/ 	.word	0xffffffff


	//   ....[96]....
        /*75bc*/ 	.word	0xffffffff


	//   ....[97]....
        /*75c0*/ 	.word	0xffffffff


	//   ....[98]....
        /*75c4*/ 	.word	0xffffffff


	//   ....[99]....
        /*75c8*/ 	.word	0xffffffff


	//   ....[100]....
        /*75cc*/ 	.word	0xffffffff


	//   ....[101]....
        /*75d0*/ 	.word	0xffffffff


	//   ....[102]....
        /*75d4*/ 	.word	0xffffffff


	//   ....[103]....
        /*75d8*/ 	.word	0xffffffff


	//   ....[104]....
        /*75dc*/ 	.word	0xffffffff


	//   ....[105]....
        /*75e0*/ 	.word	0xffffffff


	//   ....[106]....
        /*75e4*/ 	.word	0xffffffff


	//   ....[107]....
        /*75e8*/ 	.word	0xffffffff


	//   ....[108]....
        /*75ec*/ 	.word	0xffffffff


	//   ....[109]....
        /*75f0*/ 	.word	0xffffffff


	//   ....[110]....
        /*75f4*/ 	.word	0xffffffff


	//   ....[111]....
        /*75f8*/ 	.word	0xffffffff


	//   ....[112]....
        /*75fc*/ 	.word	0xffffffff


	//   ....[113]....
        /*7600*/ 	.word	0xffffffff


	//   ....[114]....
        /*7604*/ 	.word	0xffffffff


	//   ....[115]....
        /*7608*/ 	.word	0xffffffff


	//   ....[116]....
        /*760c*/ 	.word	0xffffffff


	//   ....[117]....
        /*7610*/ 	.word	0xffffffff


	//   ....[118]....
        /*7614*/ 	.word	0xffffffff


	//   ....[119]....
        /*7618*/ 	.word	0xffffffff


	//   ....[120]....
        /*761c*/ 	.word	0xffffffff


	//   ....[121]....
        /*7620*/ 	.word	0xffffffff


	//   ....[122]....
        /*7624*/ 	.word	0xffffffff


	//   ....[123]....
        /*7628*/ 	.word	0xffffffff


	//   ....[124]....
        /*762c*/ 	.word	0xffffffff


	//   ....[125]....
        /*7630*/ 	.word	0xffffffff


	//   ....[126]....
        /*7634*/ 	.word	0xffffffff


	//   ....[127]....
        /*7638*/ 	.word	0xffffffff


	//   ....[128]....
        /*763c*/ 	.word	0xffffffff


	//   ....[129]....
        /*7640*/ 	.word	0xffffffff


	//   ....[130]....
        /*7644*/ 	.word	0xffffffff


	//   ....[131]....
        /*7648*/ 	.word	0xffffffff


	//   ....[132]....
        /*764c*/ 	.word	0xffffffff


	//   ....[133]....
        /*7650*/ 	.word	0xffffffff


	//   ....[134]....
        /*7654*/ 	.word	0xffffffff


	//   ....[135]....
        /*7658*/ 	.word	0xffffffff


	//   ....[136]....
        /*765c*/ 	.word	0xffffffff


	//   ....[137]....
        /*7660*/ 	.word	0xffffffff


	//   ....[138]....
        /*7664*/ 	.word	0xffffffff


	//   ....[139]....
        /*7668*/ 	.word	0xffffffff


	//   ....[140]....
        /*766c*/ 	.word	0xffffffff


	//   ....[141]....
        /*7670*/ 	.word	0xffffffff


	//   ....[142]....
        /*7674*/ 	.word	0xffffffff


	//   ....[143]....
        /*7678*/ 	.word	0xffffffff


	//   ....[144]....
        /*767c*/ 	.word	0xffffffff


	//   ....[145]....
        /*7680*/ 	.word	0xffffffff


	//   ....[146]....
        /*7684*/ 	.word	0xffffffff


	//   ....[147]....
        /*7688*/ 	.word	0xffffffff


	//   ....[148]....
        /*768c*/ 	.word	0xffffffff


	//   ....[149]....
        /*7690*/ 	.word	0xffffffff


	//   ....[150]....
        /*7694*/ 	.word	0xffffffff


	//   ....[151]....
        /*7698*/ 	.word	0xffffffff


	//   ....[152]....
        /*769c*/ 	.word	0xffffffff


	//   ....[153]....
        /*76a0*/ 	.word	0xffffffff


	//   ....[154]....
        /*76a4*/ 	.word	0xffffffff


	//   ....[155]....
        /*76a8*/ 	.word	0xffffffff


	//   ....[156]....
        /*76ac*/ 	.word	0xffffffff


	//   ....[157]....
        /*76b0*/ 	.word	0xffffffff


	//   ....[158]....
        /*76b4*/ 	.word	0xffffffff


	//   ....[159]....
        /*76b8*/ 	.word	0xffffffff


	//   ....[160]....
        /*76bc*/ 	.word	0xffffffff


	//   ....[161]....
        /*76c0*/ 	.word	0xffffffff


	//   ....[162]....
        /*76c4*/ 	.word	0xffffffff


	//   ....[163]....
        /*76c8*/ 	.word	0xffffffff


	//   ....[164]....
        /*76cc*/ 	.word	0xffffffff


	//   ....[165]....
        /*76d0*/ 	.word	0xffffffff


	//   ....[166]....
        /*76d4*/ 	.word	0xffffffff


	//   ....[167]....
        /*76d8*/ 	.word	0xffffffff


	//   ....[168]....
        /*76dc*/ 	.word	0xffffffff


	//   ....[169]....
        /*76e0*/ 	.word	0xffffffff


	//   ....[170]....
        /*76e4*/ 	.word	0xffffffff


	//   ....[171]....
        /*76e8*/ 	.word	0xffffffff


	//   ....[172]....
        /*76ec*/ 	.word	0xffffffff


	//   ....[173]....
        /*76f0*/ 	.word	0xffffffff


	//   ....[174]....
        /*76f4*/ 	.word	0xffffffff


	//   ....[175]....
        /*76f8*/ 	.word	0xffffffff


	//   ....[176]....
        /*76fc*/ 	.word	0xffffffff


	//   ....[177]....
        /*7700*/ 	.word	0xffffffff


	//   ....[178]....
        /*7704*/ 	.word	0xffffffff


	//   ....[179]....
        /*7708*/ 	.word	0xffffffff


	//   ....[180]....
        /*770c*/ 	.word	0xffffffff


	//   ....[181]....
        /*7710*/ 	.word	0xffffffff


	//   ....[182]....
        /*7714*/ 	.word	0xffffffff


	//   ....[183]....
        /*7718*/ 	.word	0xffffffff


	//   ....[184]....
        /*771c*/ 	.word	0xffffffff


	//   ....[185]....
        /*7720*/ 	.word	0xffffffff


	//   ....[186]....
        /*7724*/ 	.word	0xffffffff


	//   ....[187]....
        /*7728*/ 	.word	0xffffffff


	//   ....[188]....
        /*772c*/ 	.word	0xffffffff


	//   ....[189]....
        /*7730*/ 	.word	0xffffffff


	//   ....[190]....
        /*7734*/ 	.word	0xffffffff


	//   ....[191]....
        /*7738*/ 	.word	0xffffffff


	//   ....[192]....
        /*773c*/ 	.word	0xffffffff


	//   ....[193]....
        /*7740*/ 	.word	0xffffffff


	//   ....[194]....
        /*7744*/ 	.word	0xffffffff


	//   ....[195]....
        /*7748*/ 	.word	0xffffffff


	//   ....[196]....
        /*774c*/ 	.word	0xffffffff


	//   ....[197]....
        /*7750*/ 	.word	0xffffffff


	//   ....[198]....
        /*7754*/ 	.word	0xffffffff


	//   ....[199]....
        /*7758*/ 	.word	0xffffffff


	//   ....[200]....
        /*775c*/ 	.word	0xffffffff


	//   ....[201]....
        /*7760*/ 	.word	0xffffffff


	//   ....[202]....
        /*7764*/ 	.word	0xffffffff


	//   ....[203]....
        /*7768*/ 	.word	0xffffffff


	//   ....[204]....
        /*776c*/ 	.word	0xffffffff


	//   ....[205]....
        /*7770*/ 	.word	0xffffffff


	//   ....[206]....
        /*7774*/ 	.word	0xffffffff


	//   ....[207]....
        /*7778*/ 	.word	0xffffffff


	//   ....[208]....
        /*777c*/ 	.word	0xffffffff


	//   ....[209]....
        /*7780*/ 	.word	0xffffffff


	//   ....[210]....
        /*7784*/ 	.word	0xffffffff


	//   ....[211]....
        /*7788*/ 	.word	0xffffffff


	//   ....[212]....
        /*778c*/ 	.word	0xffffffff


	//   ....[213]....
        /*7790*/ 	.word	0xffffffff


	//   ....[214]....
        /*7794*/ 	.word	0xffffffff


	//   ....[215]....
        /*7798*/ 	.word	0xffffffff


	//   ....[216]....
        /*779c*/ 	.word	0xffffffff


	//   ....[217]....
        /*77a0*/ 	.word	0xffffffff


	//   ....[218]....
        /*77a4*/ 	.word	0xffffffff


	//   ....[219]....
        /*77a8*/ 	.word	0xffffffff


	//   ....[220]....
        /*77ac*/ 	.word	0xffffffff


	//   ....[221]....
        /*77b0*/ 	.word	0xffffffff


	//   ....[222]....
        /*77b4*/ 	.word	0xffffffff


	//   ....[223]....
        /*77b8*/ 	.word	0xffffffff


	//   ....[224]....
        /*77bc*/ 	.word	0xffffffff


	//   ....[225]....
        /*77c0*/ 	.word	0xffffffff


	//   ....[226]....
        /*77c4*/ 	.word	0xffffffff


	//   ....[227]....
        /*77c8*/ 	.word	0xffffffff


	//   ....[228]....
        /*77cc*/ 	.word	0xffffffff


	//   ....[229]....
        /*77d0*/ 	.word	0xffffffff


	//   ....[230]....
        /*77d4*/ 	.word	0xffffffff


	//   ....[231]....
        /*77d8*/ 	.word	0xffffffff


	//   ....[232]....
        /*77dc*/ 	.word	0xffffffff


	//   ....[233]....
        /*77e0*/ 	.word	0xffffffff


	//   ....[234]....
        /*77e4*/ 	.word	0xffffffff


	//   ....[235]....
        /*77e8*/ 	.word	0xffffffff


	//   ....[236]....
        /*77ec*/ 	.word	0xffffffff


	//   ....[237]....
        /*77f0*/ 	.word	0xffffffff


	//   ....[238]....
        /*77f4*/ 	.word	0xffffffff


	//   ....[239]....
        /*77f8*/ 	.word	0xffffffff


	//   ....[240]....
        /*77fc*/ 	.word	0xffffffff


	//   ....[241]....
        /*7800*/ 	.word	0xffffffff


	//   ....[242]....
        /*7804*/ 	.word	0xffffffff


	//   ....[243]....
        /*7808*/ 	.word	0xffffffff


	//   ....[244]....
        /*780c*/ 	.word	0xffffffff


	//   ....[245]....
        /*7810*/ 	.word	0xffffffff


	//   ....[246]....
        /*7814*/ 	.word	0xffffffff


	//   ....[247]....
        /*7818*/ 	.word	0xffffffff


	//   ....[248]....
        /*781c*/ 	.word	0xffffffff


	//   ....[249]....
        /*7820*/ 	.word	0xffffffff


	//   ....[250]....
        /*7824*/ 	.word	0xffffffff


	//   ....[251]....
        /*7828*/ 	.word	0xffffffff


	//   ....[252]....
        /*782c*/ 	.word	0xffffffff


	//   ....[253]....
        /*7830*/ 	.word	0xffffffff


	//   ....[254]....
        /*7834*/ 	.word	0xffffffff


	//   ....[255]....
        /*7838*/ 	.word	0xffffffff


	//   ....[0]....
        /*783c*/ 	.word	0xffffffff


	//   ....[1]....
        /*7840*/ 	.word	0xffffffff


	//   ....[2]....
        /*7844*/ 	.word	0xffffffff


	//   ....[3]....
        /*7848*/ 	.word	0xffffffff


	//   ....[4]....
        /*784c*/ 	.word	0xffffffff


	//   ....[5]....
        /*7850*/ 	.word	0xffffffff


	//   ....[6]....
        /*7854*/ 	.word	0xffffffff


	//   ....[7]....
        /*7858*/ 	.word	0xffffffff


	//   ....[8]....
        /*785c*/ 	.word	0xffffffff


	//   ....[9]....
        /*7860*/ 	.word	0xffffffff


	//   ....[10]....
        /*7864*/ 	.word	0xffffffff


	//   ....[11]....
        /*7868*/ 	.word	0xffffffff


	//   ....[12]....
        /*786c*/ 	.word	0xffffffff


	//   ....[13]....
        /*7870*/ 	.word	0xffffffff


	//   ....[14]....
        /*7874*/ 	.word	0xffffffff


	//   ....[15]....
        /*7878*/ 	.word	0xffffffff


	//   ....[16]....
        /*787c*/ 	.word	0xffffffff


	//   ....[17]....
        /*7880*/ 	.word	0xffffffff


	//   ....[18]....
        /*7884*/ 	.word	0xffffffff


	//   ....[19]....
        /*7888*/ 	.word	0xffffffff


	//   ....[20]....
        /*788c*/ 	.word	0xffffffff


	//   ....[21]....
        /*7890*/ 	.word	0xffffffff


	//   ....[22]....
        /*7894*/ 	.word	0xffffffff


	//   ....[23]....
        /*7898*/ 	.word	0xffffffff


	//   ....[24]....
        /*789c*/ 	.word	0xffffffff


	//   ....[25]....
        /*78a0*/ 	.word	0xffffffff


	//   ....[26]....
        /*78a4*/ 	.word	0xffffffff


	//   ....[27]....
        /*78a8*/ 	.word	0xffffffff


	//   ....[28]....
        /*78ac*/ 	.word	0xffffffff


	//   ....[29]....
        /*78b0*/ 	.word	0xffffffff


	//   ....[30]....
        /*78b4*/ 	.word	0xffffffff


	//   ....[31]....
        /*78b8*/ 	.word	0xffffffff


	//   ....[32]....
        /*78bc*/ 	.word	0xffffffff


	//   ....[33]....
        /*78c0*/ 	.word	0xffffffff


	//   ....[34]....
        /*78c4*/ 	.word	0xffffffff


	//   ....[35]....
        /*78c8*/ 	.word	0xffffffff


	//   ....[36]....
        /*78cc*/ 	.word	0xffffffff


	//   ....[37]....
        /*78d0*/ 	.word	0xffffffff


	//   ....[38]....
        /*78d4*/ 	.word	0xffffffff


	//   ....[39]....
        /*78d8*/ 	.word	0xffffffff


	//   ....[40]....
        /*78dc*/ 	.word	0xffffffff


	//   ....[41]....
        /*78e0*/ 	.word	0xffffffff


	//   ....[42]....
        /*78e4*/ 	.word	0xffffffff


	//   ....[43]....
        /*78e8*/ 	.word	0xffffffff


	//   ....[44]....
        /*78ec*/ 	.word	0xffffffff


	//   ....[45]....
        /*78f0*/ 	.word	0xffffffff


	//   ....[46]....
        /*78f4*/ 	.word	0xffffffff


	//   ....[47]....
        /*78f8*/ 	.word	0xffffffff


	//   ....[48]....
        /*78fc*/ 	.word	0xffffffff


	//   ....[49]....
        /*7900*/ 	.word	0xffffffff


	//   ....[50]....
        /*7904*/ 	.word	0xffffffff


	//   ....[51]....
        /*7908*/ 	.word	0xffffffff


	//   ....[52]....
        /*790c*/ 	.word	0xffffffff


	//   ....[53]....
        /*7910*/ 	.word	0xffffffff


	//   ....[54]....
        /*7914*/ 	.word	0xffffffff


	//   ....[55]....
        /*7918*/ 	.word	0xffffffff


	//   ....[56]....
        /*791c*/ 	.word	0xffffffff


	//   ....[57]....
        /*7920*/ 	.word	0xffffffff


	//   ....[58]....
        /*7924*/ 	.word	0xffffffff


	//   ....[59]....
        /*7928*/ 	.word	0xffffffff


	//   ....[60]....
        /*792c*/ 	.word	0xffffffff


	//   ....[61]....
        /*7930*/ 	.word	0xffffffff


	//   ....[62]....
        /*7934*/ 	.word	0xffffffff


	//   ....[63]....
        /*7938*/ 	.word	0xffffffff


	//   ....[64]....
        /*793c*/ 	.word	0xffffffff


	//   ....[65]....
        /*7940*/ 	.word	0xffffffff


	//   ....[66]....
        /*7944*/ 	.word	0xffffffff


	//   ....[67]....
        /*7948*/ 	.word	0xffffffff


	//   ....[68]....
        /*794c*/ 	.word	0xffffffff


	//   ....[69]....
        /*7950*/ 	.word	0xffffffff


	//   ....[70]....
        /*7954*/ 	.word	0xffffffff


	//   ....[71]....
        /*7958*/ 	.word	0xffffffff


	//   ....[72]....
        /*795c*/ 	.word	0xffffffff


	//   ....[73]....
        /*7960*/ 	.word	0xffffffff


	//   ....[74]....
        /*7964*/ 	.word	0xffffffff


	//   ....[75]....
        /*7968*/ 	.word	0xffffffff


	//   ....[76]....
        /*796c*/ 	.word	0xffffffff


	//   ....[77]....
        /*7970*/ 	.word	0xffffffff


	//   ....[78]....
        /*7974*/ 	.word	0xffffffff


	//   ....[79]....
        /*7978*/ 	.word	0xffffffff


	//   ....[80]....
        /*797c*/ 	.word	0xffffffff


	//   ....[81]....
        /*7980*/ 	.word	0xffffffff


	//   ....[82]....
        /*7984*/ 	.word	0xffffffff


	//   ....[83]....
        /*7988*/ 	.word	0xffffffff


	//   ....[84]....
        /*798c*/ 	.word	0xffffffff


	//   ....[85]....
        /*7990*/ 	.word	0xffffffff


	//   ....[86]....
        /*7994*/ 	.word	0xffffffff


	//   ....[87]....
        /*7998*/ 	.word	0xffffffff


	//   ....[88]....
        /*799c*/ 	.word	0xffffffff


	//   ....[89]....
        /*79a0*/ 	.word	0xffffffff


	//   ....[90]....
        /*79a4*/ 	.word	0xffffffff


	//   ....[91]....
        /*79a8*/ 	.word	0xffffffff


	//   ....[92]....
        /*79ac*/ 	.word	0xffffffff


	//   ....[93]....
        /*79b0*/ 	.word	0xffffffff


	//   ....[94]....
        /*79b4*/ 	.word	0xffffffff


	//   ....[95]....
        /*79b8*/ 	.word	0xffffffff


	//   ....[96]....
        /*79bc*/ 	.word	0xffffffff


	//   ....[97]....
        /*79c0*/ 	.word	0xffffffff


	//   ....[98]....
        /*79c4*/ 	.word	0xffffffff


	//   ....[99]....
        /*79c8*/ 	.word	0xffffffff


	//   ....[100]....
        /*79cc*/ 	.word	0xffffffff


	//   ....[101]....
        /*79d0*/ 	.word	0xffffffff


	//   ....[102]....
        /*79d4*/ 	.word	0xffffffff


	//   ....[103]....
        /*79d8*/ 	.word	0xffffffff


	//   ....[104]....
        /*79dc*/ 	.word	0xffffffff


	//   ....[105]....
        /*79e0*/ 	.word	0xffffffff


	//   ....[106]....
        /*79e4*/ 	.word	0xffffffff


	//   ....[107]....
        /*79e8*/ 	.word	0xffffffff


	//   ....[108]....
        /*79ec*/ 	.word	0xffffffff


	//   ....[109]....
        /*79f0*/ 	.word	0xffffffff


	//   ....[110]....
        /*79f4*/ 	.word	0xffffffff


	//   ....[111]....
        /*79f8*/ 	.word	0xffffffff


	//   ....[112]....
        /*79fc*/ 	.word	0xffffffff


	//   ....[113]....
        /*7a00*/ 	.word	0xffffffff


	//   ....[114]....
        /*7a04*/ 	.word	0xffffffff


	//   ....[115]....
        /*7a08*/ 	.word	0xffffffff


	//   ....[116]....
        /*7a0c*/ 	.word	0xffffffff


	//   ....[117]....
        /*7a10*/ 	.word	0xffffffff


	//   ....[118]....
        /*7a14*/ 	.word	0xffffffff


	//   ....[119]....
        /*7a18*/ 	.word	0xffffffff


	//   ....[120]....
        /*7a1c*/ 	.word	0xffffffff


	//   ....[121]....
        /*7a20*/ 	.word	0xffffffff


	//   ....[122]....
        /*7a24*/ 	.word	0xffffffff


	//   ....[123]....
        /*7a28*/ 	.word	0xffffffff


	//   ....[124]....
        /*7a2c*/ 	.word	0xffffffff


	//   ....[125]....
        /*7a30*/ 	.word	0xffffffff


	//   ....[126]....
        /*7a34*/ 	.word	0xffffffff


	//   ....[127]....
        /*7a38*/ 	.word	0xffffffff


	//   ....[128]....
        /*7a3c*/ 	.word	0xffffffff


	//   ....[129]....
        /*7a40*/ 	.word	0xffffffff


	//   ....[130]....
        /*7a44*/ 	.word	0xffffffff


	//   ....[131]....
        /*7a48*/ 	.word	0xffffffff


	//   ....[132]....
        /*7a4c*/ 	.word	0xffffffff


	//   ....[133]....
        /*7a50*/ 	.word	0xffffffff


	//   ....[134]....
        /*7a54*/ 	.word	0xffffffff


	//   ....[135]....
        /*7a58*/ 	.word	0xffffffff


	//   ....[136]....
        /*7a5c*/ 	.word	0xffffffff


	//   ....[137]....
        /*7a60*/ 	.word	0xffffffff


	//   ....[138]....
        /*7a64*/ 	.word	0xffffffff


	//   ....[139]....
        /*7a68*/ 	.word	0xffffffff


	//   ....[140]....
        /*7a6c*/ 	.word	0xffffffff


	//   ....[141]....
        /*7a70*/ 	.word	0xffffffff


	//   ....[142]....
        /*7a74*/ 	.word	0xffffffff


	//   ....[143]....
        /*7a78*/ 	.word	0xffffffff


	//   ....[144]....
        /*7a7c*/ 	.word	0xffffffff


	//   ....[145]....
        /*7a80*/ 	.word	0xffffffff


	//   ....[146]....
        /*7a84*/ 	.word	0xffffffff


	//   ....[147]....
        /*7a88*/ 	.word	0xffffffff


	//   ....[148]....
        /*7a8c*/ 	.word	0xffffffff


	//   ....[149]....
        /*7a90*/ 	.word	0xffffffff


	//   ....[150]....
        /*7a94*/ 	.word	0xffffffff


	//   ....[151]....
        /*7a98*/ 	.word	0xffffffff


	//   ....[152]....
        /*7a9c*/ 	.word	0xffffffff


	//   ....[153]....
        /*7aa0*/ 	.word	0xffffffff


	//   ....[154]....
        /*7aa4*/ 	.word	0xffffffff


	//   ....[155]....
        /*7aa8*/ 	.word	0xffffffff


	//   ....[156]....
        /*7aac*/ 	.word	0xffffffff


	//   ....[157]....
        /*7ab0*/ 	.word	0xffffffff


	//   ....[158]....
        /*7ab4*/ 	.word	0xffffffff


	//   ....[159]....
        /*7ab8*/ 	.word	0xffffffff


	//   ....[160]....
        /*7abc*/ 	.word	0xffffffff


	//   ....[161]....
        /*7ac0*/ 	.word	0xffffffff


	//   ....[162]....
        /*7ac4*/ 	.word	0xffffffff


	//   ....[163]....
        /*7ac8*/ 	.word	0xffffffff


	//   ....[164]....
        /*7acc*/ 	.word	0xffffffff


	//   ....[165]....
        /*7ad0*/ 	.word	0xffffffff


	//   ....[166]....
        /*7ad4*/ 	.word	0xffffffff


	//   ....[167]....
        /*7ad8*/ 	.word	0xffffffff


	//   ....[168]....
        /*7adc*/ 	.word	0xffffffff


	//   ....[169]....
        /*7ae0*/ 	.word	0xffffffff


	//   ....[170]....
        /*7ae4*/ 	.word	0xffffffff


	//   ....[171]....
        /*7ae8*/ 	.word	0xffffffff


	//   ....[172]....
        /*7aec*/ 	.word	0xffffffff


	//   ....[173]....
        /*7af0*/ 	.word	0xffffffff


	//   ....[174]....
        /*7af4*/ 	.word	0xffffffff


	//   ....[175]....
        /*7af8*/ 	.word	0xffffffff


	//   ....[176]....
        /*7afc*/ 	.word	0xffffffff


	//   ....[177]....
        /*7b00*/ 	.word	0xffffffff


	//   ....[178]....
        /*7b04*/ 	.word	0xffffffff


	//   ....[179]....
        /*7b08*/ 	.word	0xffffffff


	//   ....[180]....
        /*7b0c*/ 	.word	0xffffffff


	//   ....[181]....
        /*7b10*/ 	.word	0xffffffff


	//   ....[182]....
        /*7b14*/ 	.word	0xffffffff


	//   ....[183]....
        /*7b18*/ 	.word	0xffffffff


	//   ....[184]....
        /*7b1c*/ 	.word	0xffffffff


	//   ....[185]....
        /*7b20*/ 	.word	0xffffffff


	//   ....[186]....
        /*7b24*/ 	.word	0xffffffff


	//   ....[187]....
        /*7b28*/ 	.word	0xffffffff


	//   ....[188]....
        /*7b2c*/ 	.word	0xffffffff


	//   ....[189]....
        /*7b30*/ 	.word	0xffffffff


	//   ....[190]....
        /*7b34*/ 	.word	0xffffffff


	//   ....[191]....
        /*7b38*/ 	.word	0xffffffff


	//   ....[192]....
        /*7b3c*/ 	.word	0xffffffff


	//   ....[193]....
        /*7b40*/ 	.word	0xffffffff


	//   ....[194]....
        /*7b44*/ 	.word	0xffffffff


	//   ....[195]....
        /*7b48*/ 	.word	0xffffffff


	//   ....[196]....
        /*7b4c*/ 	.word	0xffffffff


	//   ....[197]....
        /*7b50*/ 	.word	0xffffffff


	//   ....[198]....
        /*7b54*/ 	.word	0xffffffff


	//   ....[199]....
        /*7b58*/ 	.word	0xffffffff


	//   ....[200]....
        /*7b5c*/ 	.word	0xffffffff


	//   ....[201]....
        /*7b60*/ 	.word	0xffffffff


	//   ....[202]....
        /*7b64*/ 	.word	0xffffffff


	//   ....[203]....
        /*7b68*/ 	.word	0xffffffff


	//   ....[204]....
        /*7b6c*/ 	.word	0xffffffff


	//   ....[205]....
        /*7b70*/ 	.word	0xffffffff


	//   ....[206]....
        /*7b74*/ 	.word	0xffffffff


	//   ....[207]....
        /*7b78*/ 	.word	0xffffffff


	//   ....[208]....
        /*7b7c*/ 	.word	0xffffffff


	//   ....[209]....
        /*7b80*/ 	.word	0xffffffff


	//   ....[210]....
        /*7b84*/ 	.word	0xffffffff


	//   ....[211]....
        /*7b88*/ 	.word	0xffffffff


	//   ....[212]....
        /*7b8c*/ 	.word	0xffffffff


	//   ....[213]....
        /*7b90*/ 	.word	0xffffffff


	//   ....[214]....
        /*7b94*/ 	.word	0xffffffff


	//   ....[215]....
        /*7b98*/ 	.word	0xffffffff


	//   ....[216]....
        /*7b9c*/ 	.word	0xffffffff


	//   ....[217]....
        /*7ba0*/ 	.word	0xffffffff


	//   ....[218]....
        /*7ba4*/ 	.word	0xffffffff


	//   ....[219]....
        /*7ba8*/ 	.word	0xffffffff


	//   ....[220]....
        /*7bac*/ 	.word	0xffffffff


	//   ....[221]....
        /*7bb0*/ 	.word	0xffffffff


	//   ....[222]....
        /*7bb4*/ 	.word	0xffffffff


	//   ....[223]....
        /*7bb8*/ 	.word	0xffffffff


	//   ....[224]....
        /*7bbc*/ 	.word	0xffffffff


	//   ....[225]....
        /*7bc0*/ 	.word	0xffffffff


	//   ....[226]....
        /*7bc4*/ 	.word	0xffffffff


	//   ....[227]....
        /*7bc8*/ 	.word	0xffffffff


	//   ....[228]....
        /*7bcc*/ 	.word	0xffffffff


	//   ....[229]....
        /*7bd0*/ 	.word	0xffffffff


	//   ....[230]....
        /*7bd4*/ 	.word	0xffffffff


	//   ....[231]....
        /*7bd8*/ 	.word	0xffffffff


	//   ....[232]....
        /*7bdc*/ 	.word	0xffffffff


	//   ....[233]....
        /*7be0*/ 	.word	0xffffffff


	//   ....[234]....
        /*7be4*/ 	.word	0xffffffff


	//   ....[235]....
        /*7be8*/ 	.word	0xffffffff


	//   ....[236]....
        /*7bec*/ 	.word	0xffffffff


	//   ....[237]....
        /*7bf0*/ 	.word	0xffffffff


	//   ....[238]....
        /*7bf4*/ 	.word	0xffffffff


	//   ....[239]....
        /*7bf8*/ 	.word	0xffffffff


	//   ....[240]....
        /*7bfc*/ 	.word	0xffffffff


	//   ....[241]....
        /*7c00*/ 	.word	0xffffffff


	//   ....[242]....
        /*7c04*/ 	.word	0xffffffff


	//   ....[243]....
        /*7c08*/ 	.word	0xffffffff


	//   ....[244]....
        /*7c0c*/ 	.word	0xffffffff


	//   ....[245]....
        /*7c10*/ 	.word	0xffffffff


	//   ....[246]....
        /*7c14*/ 	.word	0xffffffff


	//   ....[247]....
        /*7c18*/ 	.word	0xffffffff


	//   ....[248]....
        /*7c1c*/ 	.word	0xffffffff


	//   ....[249]....
        /*7c20*/ 	.word	0xffffffff


	//   ....[250]....
        /*7c24*/ 	.word	0xffffffff


	//   ....[251]....
        /*7c28*/ 	.word	0xffffffff


	//   ....[252]....
        /*7c2c*/ 	.word	0xffffffff


	//   ....[253]....
        /*7c30*/ 	.word	0xffffffff


	//   ....[254]....
        /*7c34*/ 	.word	0xffffffff


	//   ....[255]....
        /*7c38*/ 	.word	0xffffffff


	//   ....[0]....
        /*7c3c*/ 	.word	0xffffffff


	//   ....[1]....
        /*7c40*/ 	.word	0xffffffff


	//   ....[2]....
        /*7c44*/ 	.word	0xffffffff


	//   ....[3]....
        /*7c48*/ 	.word	0xffffffff


	//   ....[4]....
        /*7c4c*/ 	.word	0xffffffff


	//   ....[5]....
        /*7c50*/ 	.word	0xffffffff


	//   ....[6]....
        /*7c54*/ 	.word	0xffffffff


	//   ....[7]....
        /*7c58*/ 	.word	0xffffffff


	//   ....[8]....
        /*7c5c*/ 	.word	0xffffffff


	//   ....[9]....
        /*7c60*/ 	.word	0xffffffff


	//   ....[10]....
        /*7c64*/ 	.word	0xffffffff


	//   ....[11]....
        /*7c68*/ 	.word	0xffffffff


	//   ....[12]....
        /*7c6c*/ 	.word	0xffffffff


	//   ....[13]....
        /*7c70*/ 	.word	0xffffffff


	//   ....[14]....
        /*7c74*/ 	.word	0xffffffff


	//   ....[15]....
        /*7c78*/ 	.word	0xffffffff


	//   ....[16]....
        /*7c7c*/ 	.word	0xffffffff


	//   ....[17]....
        /*7c80*/ 	.word	0xffffffff


	//   ....[18]....
        /*7c84*/ 	.word	0xffffffff


	//   ....[19]....
        /*7c88*/ 	.word	0xffffffff


	//   ....[20]....
        /*7c8c*/ 	.word	0xffffffff


	//   ....[21]....
        /*7c90*/ 	.word	0xffffffff


	//   ....[22]....
        /*7c94*/ 	.word	0xffffffff


	//   ....[23]....
        /*7c98*/ 	.word	0xffffffff


	//   ....[24]....
        /*7c9c*/ 	.word	0xffffffff


	//   ....[25]....
        /*7ca0*/ 	.word	0xffffffff


	//   ....[26]....
        /*7ca4*/ 	.word	0xffffffff


	//   ....[27]....
        /*7ca8*/ 	.word	0xffffffff


	//   ....[28]....
        /*7cac*/ 	.word	0xffffffff


	//   ....[29]....
        /*7cb0*/ 	.word	0xffffffff


	//   ....[30]....
        /*7cb4*/ 	.word	0xffffffff


	//   ....[31]....
        /*7cb8*/ 	.word	0xffffffff


	//   ....[32]....
        /*7cbc*/ 	.word	0xffffffff


	//   ....[33]....
        /*7cc0*/ 	.word	0xffffffff


	//   ....[34]....
        /*7cc4*/ 	.word	0xffffffff


	//   ....[35]....
        /*7cc8*/ 	.word	0xffffffff


	//   ....[36]....
        /*7ccc*/ 	.word	0xffffffff


	//   ....[37]....
        /*7cd0*/ 	.word	0xffffffff


	//   ....[38]....
        /*7cd4*/ 	.word	0xffffffff


	//   ....[39]....
        /*7cd8*/ 	.word	0xffffffff


	//   ....[40]....
        /*7cdc*/ 	.word	0xffffffff


	//   ....[41]....
        /*7ce0*/ 	.word	0xffffffff


	//   ....[42]....
        /*7ce4*/ 	.word	0xffffffff


	//   ....[43]....
        /*7ce8*/ 	.word	0xffffffff


	//   ....[44]....
        /*7cec*/ 	.word	0xffffffff


	//   ....[45]....
        /*7cf0*/ 	.word	0xffffffff


	//   ....[46]....
        /*7cf4*/ 	.word	0xffffffff


	//   ....[47]....
        /*7cf8*/ 	.word	0xffffffff


	//   ....[48]....
        /*7cfc*/ 	.word	0xffffffff


	//   ....[49]....
        /*7d00*/ 	.word	0xffffffff


	//   ....[50]....
        /*7d04*/ 	.word	0xffffffff


	//   ....[51]....
        /*7d08*/ 	.word	0xffffffff


	//   ....[52]....
        /*7d0c*/ 	.word	0xffffffff


	//   ....[53]....
        /*7d10*/ 	.word	0xffffffff


	//   ....[54]....
        /*7d14*/ 	.word	0xffffffff


	//   ....[55]....
        /*7d18*/ 	.word	0xffffffff


	//   ....[56]....
        /*7d1c*/ 	.word	0xffffffff


	//   ....[57]....
        /*7d20*/ 	.word	0xffffffff


	//   ....[58]....
        /*7d24*/ 	.word	0xffffffff


	//   ....[59]....
        /*7d28*/ 	.word	0xffffffff


	//   ....[60]....
        /*7d2c*/ 	.word	0xffffffff


	//   ....[61]....
        /*7d30*/ 	.word	0xffffffff


	//   ....[62]....
        /*7d34*/ 	.word	0xffffffff


	//   ....[63]....
        /*7d38*/ 	.word	0xffffffff


	//   ....[64]....
        /*7d3c*/ 	.word	0xffffffff


	//   ....[65]....
        /*7d40*/ 	.word	0xffffffff


	//   ....[66]....
        /*7d44*/ 	.word	0xffffffff


	//   ....[67]....
        /*7d48*/ 	.word	0xffffffff


	//   ....[68]....
        /*7d4c*/ 	.word	0xffffffff


	//   ....[69]....
        /*7d50*/ 	.word	0xffffffff


	//   ....[70]....
        /*7d54*/ 	.word	0xffffffff


	//   ....[71]....
        /*7d58*/ 	.word	0xffffffff


	//   ....[72]....
        /*7d5c*/ 	.word	0xffffffff


	//   ....[73]....
        /*7d60*/ 	.word	0xffffffff


	//   ....[74]....
        /*7d64*/ 	.word	0xffffffff


	//   ....[75]....
        /*7d68*/ 	.word	0xffffffff


	//   ....[76]....
        /*7d6c*/ 	.word	0xffffffff


	//   ....[77]....
        /*7d70*/ 	.word	0xffffffff


	//   ....[78]....
        /*7d74*/ 	.word	0xffffffff


	//   ....[79]....
        /*7d78*/ 	.word	0xffffffff


	//   ....[80]....
        /*7d7c*/ 	.word	0xffffffff


	//   ....[81]....
        /*7d80*/ 	.word	0xffffffff


	//   ....[82]....
        /*7d84*/ 	.word	0xffffffff


	//   ....[83]....
        /*7d88*/ 	.word	0xffffffff


	//   ....[84]....
        /*7d8c*/ 	.word	0xffffffff


	//   ....[85]....
        /*7d90*/ 	.word	0xffffffff


	//   ....[86]....
        /*7d94*/ 	.word	0xffffffff


	//   ....[87]....
        /*7d98*/ 	.word	0xffffffff


	//   ....[88]....
        /*7d9c*/ 	.word	0xffffffff


	//   ....[89]....
        /*7da0*/ 	.word	0xffffffff


	//   ....[90]....
        /*7da4*/ 	.word	0xffffffff


	//   ....[91]....
        /*7da8*/ 	.word	0xffffffff


	//   ....[92]....
        /*7dac*/ 	.word	0xffffffff


	//   ....[93]....
        /*7db0*/ 	.word	0xffffffff


	//   ....[94]....
        /*7db4*/ 	.word	0xffffffff


	//   ....[95]....
        /*7db8*/ 	.word	0xffffffff


	//   ....[96]....
        /*7dbc*/ 	.word	0xffffffff


	//   ....[97]....
        /*7dc0*/ 	.word	0xffffffff


	//   ....[98]....
        /*7dc4*/ 	.word	0xffffffff


	//   ....[99]....
        /*7dc8*/ 	.word	0xffffffff


	//   ....[100]....
        /*7dcc*/ 	.word	0xffffffff


	//   ....[101]....
        /*7dd0*/ 	.word	0xffffffff


	//   ....[102]....
        /*7dd4*/ 	.word	0xffffffff


	//   ....[103]....
        /*7dd8*/ 	.word	0xffffffff


	//   ....[104]....
        /*7ddc*/ 	.word	0xffffffff


	//   ....[105]....
        /*7de0*/ 	.word	0xffffffff


	//   ....[106]....
        /*7de4*/ 	.word	0xffffffff


	//   ....[107]....
        /*7de8*/ 	.word	0xffffffff


	//   ....[108]....
        /*7dec*/ 	.word	0xffffffff


	//   ....[109]....
        /*7df0*/ 	.word	0xffffffff


	//   ....[110]....
        /*7df4*/ 	.word	0xffffffff


	//   ....[111]....
        /*7df8*/ 	.word	0xffffffff


	//   ....[112]....
        /*7dfc*/ 	.word	0xffffffff


	//   ....[113]....
        /*7e00*/ 	.word	0xffffffff


	//   ....[114]....
        /*7e04*/ 	.word	0xffffffff


	//   ....[115]....
        /*7e08*/ 	.word	0xffffffff


	//   ....[116]....
        /*7e0c*/ 	.word	0xffffffff


	//   ....[117]....
        /*7e10*/ 	.word	0xffffffff


	//   ....[118]....
        /*7e14*/ 	.word	0xffffffff


	//   ....[119]....
        /*7e18*/ 	.word	0xffffffff


	//   ....[120]....
        /*7e1c*/ 	.word	0xffffffff


	//   ....[121]....
        /*7e20*/ 	.word	0xffffffff


	//   ....[122]....
        /*7e24*/ 	.word	0xffffffff


	//   ....[123]....
        /*7e28*/ 	.word	0xffffffff


	//   ....[124]....
        /*7e2c*/ 	.word	0xffffffff


	//   ....[125]....
        /*7e30*/ 	.word	0xffffffff


	//   ....[126]....
        /*7e34*/ 	.word	0xffffffff


	//   ....[127]....
        /*7e38*/ 	.word	0xffffffff


	//   ....[128]....
        /*7e3c*/ 	.word	0xffffffff


	//   ....[129]....
        /*7e40*/ 	.word	0xffffffff


	//   ....[130]....
        /*7e44*/ 	.word	0xffffffff


	//   ....[131]....
        /*7e48*/ 	.word	0xffffffff


	//   ....[132]....
        /*7e4c*/ 	.word	0xffffffff


	//   ....[133]....
        /*7e50*/ 	.word	0xffffffff


	//   ....[134]....
        /*7e54*/ 	.word	0xffffffff


	//   ....[135]....
        /*7e58*/ 	.word	0xffffffff


	//   ....[136]....
        /*7e5c*/ 	.word	0xffffffff


	//   ....[137]....
        /*7e60*/ 	.word	0xffffffff


	//   ....[138]....
        /*7e64*/ 	.word	0xffffffff


	//   ....[139]....
        /*7e68*/ 	.word	0xffffffff


	//   ....[140]....
        /*7e6c*/ 	.word	0xffffffff


	//   ....[141]....
        /*7e70*/ 	.word	0xffffffff


	//   ....[142]....
        /*7e74*/ 	.word	0xffffffff


	//   ....[143]....
        /*7e78*/ 	.word	0xffffffff


	//   ....[144]....
        /*7e7c*/ 	.word	0xffffffff


	//   ....[145]....
        /*7e80*/ 	.word	0xffffffff


	//   ....[146]....
        /*7e84*/ 	.word	0xffffffff


	//   ....[147]....
        /*7e88*/ 	.word	0xffffffff


	//   ....[148]....
        /*7e8c*/ 	.word	0xffffffff


	//   ....[149]....
        /*7e90*/ 	.word	0xffffffff


	//   ....[150]....
        /*7e94*/ 	.word	0xffffffff


	//   ....[151]....
        /*7e98*/ 	.word	0xffffffff


	//   ....[152]....
        /*7e9c*/ 	.word	0xffffffff


	//   ....[153]....
        /*7ea0*/ 	.word	0xffffffff


	//   ....[154]....
        /*7ea4*/ 	.word	0xffffffff


	//   ....[155]....
        /*7ea8*/ 	.word	0xffffffff


	//   ....[156]....
        /*7eac*/ 	.word	0xffffffff


	//   ....[157]....
        /*7eb0*/ 	.word	0xffffffff


	//   ....[158]....
        /*7eb4*/ 	.word	0xffffffff


	//   ....[159]....
        /*7eb8*/ 	.word	0xffffffff


	//   ....[160]....
        /*7ebc*/ 	.word	0xffffffff


	//   ....[161]....
        /*7ec0*/ 	.word	0xffffffff


	//   ....[162]....
        /*7ec4*/ 	.word	0xffffffff


	//   ....[163]....
        /*7ec8*/ 	.word	0xffffffff


	//   ....[164]....
        /*7ecc*/ 	.word	0xffffffff


	//   ....[165]....
        /*7ed0*/ 	.word	0xffffffff


	//   ....[166]....
        /*7ed4*/ 	.word	0xffffffff


	//   ....[167]....
        /*7ed8*/ 	.word	0xffffffff


	//   ....[168]....
        /*7edc*/ 	.word	0xffffffff


	//   ....[169]....
        /*7ee0*/ 	.word	0xffffffff


	//   ....[170]....
        /*7ee4*/ 	.word	0xffffffff


	//   ....[171]....
        /*7ee8*/ 	.word	0xffffffff


	//   ....[172]....
        /*7eec*/ 	.word	0xffffffff


	//   ....[173]....
        /*7ef0*/ 	.word	0xffffffff


	//   ....[174]....
        /*7ef4*/ 	.word	0xffffffff


	//   ....[175]....
        /*7ef8*/ 	.word	0xffffffff


	//   ....[176]....
        /*7efc*/ 	.word	0xffffffff


	//   ....[177]....
        /*7f00*/ 	.word	0xffffffff


	//   ....[178]....
        /*7f04*/ 	.word	0xffffffff


	//   ....[179]....
        /*7f08*/ 	.word	0xffffffff


	//   ....[180]....
        /*7f0c*/ 	.word	0xffffffff


	//   ....[181]....
        /*7f10*/ 	.word	0xffffffff


	//   ....[182]....
        /*7f14*/ 	.word	0xffffffff


	//   ....[183]....
        /*7f18*/ 	.word	0xffffffff


	//   ....[184]....
        /*7f1c*/ 	.word	0xffffffff


	//   ....[185]....
        /*7f20*/ 	.word	0xffffffff


	//   ....[186]....
        /*7f24*/ 	.word	0xffffffff


	//   ....[187]....
        /*7f28*/ 	.word	0xffffffff


	//   ....[188]....
        /*7f2c*/ 	.word	0xffffffff


	//   ....[189]....
        /*7f30*/ 	.word	0xffffffff


	//   ....[190]....
        /*7f34*/ 	.word	0xffffffff


	//   ....[191]....
        /*7f38*/ 	.word	0xffffffff


	//   ....[192]....
        /*7f3c*/ 	.word	0xffffffff


	//   ....[193]....
        /*7f40*/ 	.word	0xffffffff


	//   ....[194]....
        /*7f44*/ 	.word	0xffffffff


	//   ....[195]....
        /*7f48*/ 	.word	0xffffffff


	//   ....[196]....
        /*7f4c*/ 	.word	0xffffffff


	//   ....[197]....
        /*7f50*/ 	.word	0xffffffff


	//   ....[198]....
        /*7f54*/ 	.word	0xffffffff


	//   ....[199]....
        /*7f58*/ 	.word	0xffffffff


	//   ....[200]....
        /*7f5c*/ 	.word	0xffffffff


	//   ....[201]....
        /*7f60*/ 	.word	0xffffffff


	//   ....[202]....
        /*7f64*/ 	.word	0xffffffff


	//   ....[203]....
        /*7f68*/ 	.word	0xffffffff


	//   ....[204]....
        /*7f6c*/ 	.word	0xffffffff


	//   ....[205]....
        /*7f70*/ 	.word	0xffffffff


	//   ....[206]....
        /*7f74*/ 	.word	0xffffffff


	//   ....[207]....
        /*7f78*/ 	.word	0xffffffff


	//   ....[208]....
        /*7f7c*/ 	.word	0xffffffff


	//   ....[209]....
        /*7f80*/ 	.word	0xffffffff


	//   ....[210]....
        /*7f84*/ 	.word	0xffffffff


	//   ....[211]....
        /*7f88*/ 	.word	0xffffffff


	//   ....[212]....
        /*7f8c*/ 	.word	0xffffffff


	//   ....[213]....
        /*7f90*/ 	.word	0xffffffff


	//   ....[214]....
        /*7f94*/ 	.word	0xffffffff


	//   ....[215]....
        /*7f98*/ 	.word	0xffffffff


	//   ....[216]....
        /*7f9c*/ 	.word	0xffffffff


	//   ....[217]....
        /*7fa0*/ 	.word	0xffffffff


	//   ....[218]....
        /*7fa4*/ 	.word	0xffffffff


	//   ....[219]....
        /*7fa8*/ 	.word	0xffffffff


	//   ....[220]....
        /*7fac*/ 	.word	0xffffffff


	//   ....[221]....
        /*7fb0*/ 	.word	0xffffffff


	//   ....[222]....
        /*7fb4*/ 	.word	0xffffffff


	//   ....[223]....
        /*7fb8*/ 	.word	0xffffffff


	//   ....[224]....
        /*7fbc*/ 	.word	0xffffffff


	//   ....[225]....
        /*7fc0*/ 	.word	0xffffffff


	//   ....[226]....
        /*7fc4*/ 	.word	0xffffffff


	//   ....[227]....
        /*7fc8*/ 	.word	0xffffffff


	//   ....[228]....
        /*7fcc*/ 	.word	0xffffffff


	//   ....[229]....
        /*7fd0*/ 	.word	0xffffffff


	//   ....[230]....
        /*7fd4*/ 	.word	0xffffffff


	//   ....[231]....
        /*7fd8*/ 	.word	0xffffffff


	//   ....[232]....
        /*7fdc*/ 	.word	0xffffffff


	//   ....[233]....
        /*7fe0*/ 	.word	0xffffffff


	//   ....[234]....
        /*7fe4*/ 	.word	0xffffffff


	//   ....[235]....
        /*7fe8*/ 	.word	0xffffffff


	//   ....[236]....
        /*7fec*/ 	.word	0xffffffff


	//   ....[237]....
        /*7ff0*/ 	.word	0xffffffff


	//   ....[238]....
        /*7ff4*/ 	.word	0xffffffff


	//   ....[239]....
        /*7ff8*/ 	.word	0xffffffff


	//   ....[240]....
        /*7ffc*/ 	.word	0xffffffff


	//   ....[241]....
        /*8000*/ 	.word	0xffffffff


	//   ....[242]....
        /*8004*/ 	.word	0xffffffff


	//   ....[243]....
        /*8008*/ 	.word	0xffffffff


	//   ....[244]....
        /*800c*/ 	.word	0xffffffff


	//   ....[245]....
        /*8010*/ 	.word	0xffffffff


	//   ....[246]....
        /*8014*/ 	.word	0xffffffff


	//   ....[247]....
        /*8018*/ 	.word	0xffffffff


	//   ....[248]....
        /*801c*/ 	.word	0xffffffff


	//   ....[249]....
        /*8020*/ 	.word	0xffffffff


	//   ....[250]....
        /*8024*/ 	.word	0xffffffff


	//   ....[251]....
        /*8028*/ 	.word	0xffffffff


	//   ....[252]....
        /*802c*/ 	.word	0xffffffff


	//   ....[253]....
        /*8030*/ 	.word	0xffffffff


	//   ....[254]....
        /*8034*/ 	.word	0xffffffff


	//   ....[255]....
        /*8038*/ 	.word	0xffffffff


	//----- nvinfo : EIATTR_COOP_GROUP_INSTR_OFFSETS
	.align		4
.L_483:
        /*803c*/ 	.byte	0x04, 0x28
        /*803e*/ 	.short	(.L_485 - .L_484)


	//   ....[0]....
.L_484:
        /*8040*/ 	.word	0x00000060


	//   ....[1]....
        /*8044*/ 	.word	0x000000c0


	//   ....[2]....
        /*8048*/ 	.word	0x00000100


	//   ....[3]....
        /*804c*/ 	.word	0x00000150


	//   ....[4]....
        /*8050*/ 	.word	0x000001b0


	//   ....[5]....
        /*8054*/ 	.word	0x000001f0


	//   ....[6]....
        /*8058*/ 	.word	0x00000250


	//   ....[7]....
        /*805c*/ 	.word	0x00000290


	//   ....[8]....
        /*8060*/ 	.word	0x000002e0


	//   ....[9]....
        /*8064*/ 	.word	0x00000340


	//   ....[10]....
        /*8068*/ 	.word	0x00000380


	//   ....[11]....
        /*806c*/ 	.word	0x000003e0


	//   ....[12]....
        /*8070*/ 	.word	0x00000420


	//   ....[13]....
        /*8074*/ 	.word	0x00000470


	//   ....[14]....
        /*8078*/ 	.word	0x000004d0


	//   ....[15]....
        /*807c*/ 	.word	0x00000510


	//   ....[16]....
        /*8080*/ 	.word	0x00000570


	//   ....[17]....
        /*8084*/ 	.word	0x000005b0


	//   ....[18]....
        /*8088*/ 	.word	0x00000600


	//   ....[19]....
        /*808c*/ 	.word	0x00000660


	//   ....[20]....
        /*8090*/ 	.word	0x000006a0


	//   ....[21]....
        /*8094*/ 	.word	0x00000700


	//   ....[22]....
        /*8098*/ 	.word	0x00000740


	//   ....[23]....
        /*809c*/ 	.word	0x00000790


	//   ....[24]....
        /*80a0*/ 	.word	0x000007f0


	//   ....[25]....
        /*80a4*/ 	.word	0x00000830


	//   ....[26]....
        /*80a8*/ 	.word	0x00000890


	//   ....[27]....
        /*80ac*/ 	.word	0x000008d0


	//   ....[28]....
        /*80b0*/ 	.word	0x00000920


	//   ....[29]....
        /*80b4*/ 	.word	0x00000980


	//   ....[30]....
        /*80b8*/ 	.word	0x000009c0


	//   ....[31]....
        /*80bc*/ 	.word	0x00000a20


	//   ....[32]....
        /*80c0*/ 	.word	0x00000a60


	//   ....[33]....
        /*80c4*/ 	.word	0x00000ab0


	//   ....[34]....
        /*80c8*/ 	.word	0x00000b10


	//   ....[35]....
        /*80cc*/ 	.word	0x00000b50


	//   ....[36]....
        /*80d0*/ 	.word	0x00000bb0


	//   ....[37]....
        /*80d4*/ 	.word	0x00000bf0


	//   ....[38]....
        /*80d8*/ 	.word	0x00000c40


	//   ....[39]....
        /*80dc*/ 	.word	0x00000ca0


	//   ....[40]....
        /*80e0*/ 	.word	0x00000ce0


	//   ....[41]....
        /*80e4*/ 	.word	0x00000d40


	//   ....[42]....
        /*80e8*/ 	.word	0x00000d80


	//   ....[43]....
        /*80ec*/ 	.word	0x00000dd0


	//   ....[44]....
        /*80f0*/ 	.word	0x00000e30


	//   ....[45]....
        /*80f4*/ 	.word	0x00000e70


	//   ....[46]....
        /*80f8*/ 	.word	0x00000ed0


	//   ....[47]....
        /*80fc*/ 	.word	0x00000f10


	//   ....[48]....
        /*8100*/ 	.word	0x00000f60


	//   ....[49]....
        /*8104*/ 	.word	0x00000fc0


	//   ....[50]....
        /*8108*/ 	.word	0x00001000


	//   ....[51]....
        /*810c*/ 	.word	0x00001060


	//   ....[52]....
        /*8110*/ 	.word	0x000010a0


	//   ....[53]....
        /*8114*/ 	.word	0x000010f0


	//   ....[54]....
        /*8118*/ 	.word	0x00001150


	//   ....[55]....
        /*811c*/ 	.word	0x00001190


	//   ....[56]....
        /*8120*/ 	.word	0x000011f0


	//   ....[57]....
        /*8124*/ 	.word	0x00001230


	//   ....[58]....
        /*8128*/ 	.word	0x00001280


	//   ....[59]....
        /*812c*/ 	.word	0x000012e0


	//   ....[60]....
        /*8130*/ 	.word	0x00001320


	//   ....[61]....
        /*8134*/ 	.word	0x00001380


	//   ....[62]....
        /*8138*/ 	.word	0x000013c0


	//   ....[63]....
        /*813c*/ 	.word	0x00001410


	//   ....[64]....
        /*8140*/ 	.word	0x00001470


	//   ....[65]....
        /*8144*/ 	.word	0x000014b0


	//   ....[66]....
        /*8148*/ 	.word	0x00001510


	//   ....[67]....
        /*814c*/ 	.word	0x00001550


	//   ....[68]....
        /*8150*/ 	.word	0x000015a0


	//   ....[69]....
        /*8154*/ 	.word	0x00001600


	//   ....[70]....
        /*8158*/ 	.word	0x00001640


	//   ....[71]....
        /*815c*/ 	.word	0x000016a0


	//   ....[72]....
        /*8160*/ 	.word	0x000016e0


	//   ....[73]....
        /*8164*/ 	.word	0x00001730


	//   ....[74]....
        /*8168*/ 	.word	0x00001790


	//   ....[75]....
        /*816c*/ 	.word	0x000017d0


	//   ....[76]....
        /*8170*/ 	.word	0x00001830


	//   ....[77]....
        /*8174*/ 	.word	0x00001870


	//   ....[78]....
        /*8178*/ 	.word	0x000018c0


	//   ....[79]....
        /*817c*/ 	.word	0x00001920


	//   ....[80]....
        /*8180*/ 	.word	0x00001960


	//   ....[81]....
        /*8184*/ 	.word	0x000019c0


	//   ....[82]....
        /*8188*/ 	.word	0x00001a00


	//   ....[83]....
        /*818c*/ 	.word	0x00001a50


	//   ....[84]....
        /*8190*/ 	.word	0x00001ab0


	//   ....[85]....
        /*8194*/ 	.word	0x00001af0


	//   ....[86]....
        /*8198*/ 	.word	0x00001b50


	//   ....[87]....
        /*819c*/ 	.word	0x00001b90


	//   ....[88]....
        /*81a0*/ 	.word	0x00001be0


	//   ....[89]....
        /*81a4*/ 	.word	0x00001c40


	//   ....[90]....
        /*81a8*/ 	.word	0x00001c80


	//   ....[91]....
        /*81ac*/ 	.word	0x00001ce0


	//   ....[92]....
        /*81b0*/ 	.word	0x00001d20


	//   ....[93]....
        /*81b4*/ 	.word	0x00001d70


	//   ....[94]....
        /*81b8*/ 	.word	0x00001dd0


	//   ....[95]....
        /*81bc*/ 	.word	0x00001e10


	//   ....[96]....
        /*81c0*/ 	.word	0x00001e70


	//   ....[97]....
        /*81c4*/ 	.word	0x00001eb0


	//   ....[98]....
        /*81c8*/ 	.word	0x00001f10


	//   ....[99]....
        /*81cc*/ 	.word	0x00001f50


	//   ....[100]....
        /*81d0*/ 	.word	0x00001fb0


	//   ....[101]....
        /*81d4*/ 	.word	0x00001ff0


	//   ....[102]....
        /*81d8*/ 	.word	0x00002050


	//   ....[103]....
        /*81dc*/ 	.word	0x00002090


	//   ....[104]....
        /*81e0*/ 	.word	0x000020f0


	//   ....[105]....
        /*81e4*/ 	.word	0x00002130


	//   ....[106]....
        /*81e8*/ 	.word	0x00002190


	//   ....[107]....
        /*81ec*/ 	.word	0x000021d0


	//   ....[108]....
        /*81f0*/ 	.word	0x00002230


	//   ....[109]....
        /*81f4*/ 	.word	0x00002270


	//   ....[110]....
        /*81f8*/ 	.word	0x000022d0


	//   ....[111]....
        /*81fc*/ 	.word	0x00002310


	//   ....[112]....
        /*8200*/ 	.word	0x00002370


	//   ....[113]....
        /*8204*/ 	.word	0x000023b0


	//   ....[114]....
        /*8208*/ 	.word	0x00002410


	//   ....[115]....
        /*820c*/ 	.word	0x00002450


	//   ....[116]....
        /*8210*/ 	.word	0x000024b0


	//   ....[117]....
        /*8214*/ 	.word	0x000024f0


	//   ....[118]....
        /*8218*/ 	.word	0x00002550


	//   ....[119]....
        /*821c*/ 	.word	0x00002590


	//   ....[120]....
        /*8220*/ 	.word	0x000025f0


	//   ....[121]....
        /*8224*/ 	.word	0x00002630


	//   ....[122]....
        /*8228*/ 	.word	0x00002690


	//   ....[123]....
        /*822c*/ 	.word	0x000026d0


	//   ....[124]....
        /*8230*/ 	.word	0x00002730


	//   ....[125]....
        /*8234*/ 	.word	0x00002770


	//   ....[126]....
        /*8238*/ 	.word	0x000027d0


	//   ....[127]....
        /*823c*/ 	.word	0x00002810


	//   ....[128]....
        /*8240*/ 	.word	0x00002870


	//   ....[129]....
        /*8244*/ 	.word	0x000028b0


	//   ....[130]....
        /*8248*/ 	.word	0x00002910


	//   ....[131]....
        /*824c*/ 	.word	0x00002950


	//   ....[132]....
        /*8250*/ 	.word	0x000029b0


	//   ....[133]....
        /*8254*/ 	.word	0x000029f0


	//   ....[134]....
        /*8258*/ 	.word	0x00002a50


	//   ....[135]....
        /*825c*/ 	.word	0x00002a90


	//   ....[136]....
        /*8260*/ 	.word	0x00002af0


	//   ....[137]....
        /*8264*/ 	.word	0x00002b30


	//   ....[138]....
        /*8268*/ 	.word	0x00002b90


	//   ....[139]....
        /*826c*/ 	.word	0x00002bd0


	//   ....[140]....
        /*8270*/ 	.word	0x00002c30


	//   ....[141]....
        /*8274*/ 	.word	0x00002c70


	//   ....[142]....
        /*8278*/ 	.word	0x00002cd0


	//   ....[143]....
        /*827c*/ 	.word	0x00002d10


	//   ....[144]....
        /*8280*/ 	.word	0x00002d70


	//   ....[145]....
        /*8284*/ 	.word	0x00002db0


	//   ....[146]....
        /*8288*/ 	.word	0x00002e10


	//   ....[147]....
        /*828c*/ 	.word	0x00002e50


	//   ....[148]....
        /*8290*/ 	.word	0x00002eb0


	//   ....[149]....
        /*8294*/ 	.word	0x00002ef0


	//   ....[150]....
        /*8298*/ 	.word	0x00002f50


	//   ....[151]....
        /*829c*/ 	.word	0x00002f90


	//   ....[152]....
        /*82a0*/ 	.word	0x00002ff0


	//   ....[153]....
        /*82a4*/ 	.word	0x00003030


	//   ....[154]....
        /*82a8*/ 	.word	0x00003090


	//   ....[155]....
        /*82ac*/ 	.word	0x000030d0


	//   ....[156]....
        /*82b0*/ 	.word	0x00003130


	//   ....[157]....
        /*82b4*/ 	.word	0x00003170


	//   ....[158]....
        /*82b8*/ 	.word	0x000031d0


	//   ....[159]....
        /*82bc*/ 	.word	0x00003210


	//   ....[160]....
        /*82c0*/ 	.word	0x00003270


	//   ....[161]....
        /*82c4*/ 	.word	0x000032b0


	//   ....[162]....
        /*82c8*/ 	.word	0x00003310


	//   ....[163]....
        /*82cc*/ 	.word	0x00003350


	//   ....[164]....
        /*82d0*/ 	.word	0x000033b0


	//   ....[165]....
        /*82d4*/ 	.word	0x000033f0


	//   ....[166]....
        /*82d8*/ 	.word	0x00003450


	//   ....[167]....
        /*82dc*/ 	.word	0x00003490


	//   ....[168]....
        /*82e0*/ 	.word	0x000034f0


	//   ....[169]....
        /*82e4*/ 	.word	0x00003530


	//   ....[170]....
        /*82e8*/ 	.word	0x00003590


	//   ....[171]....
        /*82ec*/ 	.word	0x000035d0


	//   ....[172]....
        /*82f0*/ 	.word	0x00003630


	//   ....[173]....
        /*82f4*/ 	.word	0x00003670


	//   ....[174]....
        /*82f8*/ 	.word	0x000036d0


	//   ....[175]....
        /*82fc*/ 	.word	0x00003710


	//   ....[176]....
        /*8300*/ 	.word	0x00003770


	//   ....[177]....
        /*8304*/ 	.word	0x000037b0


	//   ....[178]....
        /*8308*/ 	.word	0x00003810


	//   ....[179]....
        /*830c*/ 	.word	0x00003850


	//   ....[180]....
        /*8310*/ 	.word	0x000038b0


	//   ....[181]....
        /*8314*/ 	.word	0x000038f0


	//   ....[182]....
        /*8318*/ 	.word	0x00003950


	//   ....[183]....
        /*831c*/ 	.word	0x00003990


	//   ....[184]....
        /*8320*/ 	.word	0x000039f0


	//   ....[185]....
        /*8324*/ 	.word	0x00003a30


	//   ....[186]....
        /*8328*/ 	.word	0x00003a90


	//   ....[187]....
        /*832c*/ 	.word	0x00003ad0


	//   ....[188]....
        /*8330*/ 	.word	0x00003b30


	//   ....[189]....
        /*8334*/ 	.word	0x00003b70


	//   ....[190]....
        /*8338*/ 	.word	0x00003bd0


	//   ....[191]....
        /*833c*/ 	.word	0x00003c10


	//   ....[192]....
        /*8340*/ 	.word	0x00003c70


	//   ....[193]....
        /*8344*/ 	.word	0x00003cb0


	//   ....[194]....
        /*8348*/ 	.word	0x00003d10


	//   ....[195]....
        /*834c*/ 	.word	0x00003d50


	//   ....[196]....
        /*8350*/ 	.word	0x00003db0


	//   ....[197]....
        /*8354*/ 	.word	0x00003df0


	//   ....[198]....
        /*8358*/ 	.word	0x00003e50


	//   ....[199]....
        /*835c*/ 	.word	0x00003e90


	//   ....[200]....
        /*8360*/ 	.word	0x00003ef0


	//   ....[201]....
        /*8364*/ 	.word	0x00003f30


	//   ....[202]....
        /*8368*/ 	.word	0x00003f90


	//   ....[203]....
        /*836c*/ 	.word	0x00003fd0


	//   ....[204]....
        /*8370*/ 	.word	0x00004030


	//   ....[205]....
        /*8374*/ 	.word	0x00004070


	//   ....[206]....
        /*8378*/ 	.word	0x000040d0


	//   ....[207]....
        /*837c*/ 	.word	0x00004110


	//   ....[208]....
        /*8380*/ 	.word	0x00004170


	//   ....[209]....
        /*8384*/ 	.word	0x000041b0


	//   ....[210]....
        /*8388*/ 	.word	0x00004210


	//   ....[211]....
        /*838c*/ 	.word	0x00004250


	//   ....[212]....
        /*8390*/ 	.word	0x000042b0


	//   ....[213]....
        /*8394*/ 	.word	0x000042f0


	//   ....[214]....
        /*8398*/ 	.word	0x00004350


	//   ....[215]....
        /*839c*/ 	.word	0x00004390


	//   ....[216]....
        /*83a0*/ 	.word	0x000043f0


	//   ....[217]....
        /*83a4*/ 	.word	0x00004430


	//   ....[218]....
        /*83a8*/ 	.word	0x00004490


	//   ....[219]....
        /*83ac*/ 	.word	0x000044d0


	//   ....[220]....
        /*83b0*/ 	.word	0x00004530


	//   ....[221]....
        /*83b4*/ 	.word	0x00004570


	//   ....[222]....
        /*83b8*/ 	.word	0x000045d0


	//   ....[223]....
        /*83bc*/ 	.word	0x00004610


	//   ....[224]....
        /*83c0*/ 	.word	0x00004670


	//   ....[225]....
        /*83c4*/ 	.word	0x000046b0


	//   ....[226]....
        /*83c8*/ 	.word	0x00004710


	//   ....[227]....
        /*83cc*/ 	.word	0x00004750


	//   ....[228]....
        /*83d0*/ 	.word	0x000047b0


	//   ....[229]....
        /*83d4*/ 	.word	0x000047f0


	//   ....[230]....
        /*83d8*/ 	.word	0x00004850


	//   ....[231]....
        /*83dc*/ 	.word	0x00004890


	//   ....[232]....
        /*83e0*/ 	.word	0x000048f0


	//   ....[233]....
        /*83e4*/ 	.word	0x00004930


	//   ....[234]....
        /*83e8*/ 	.word	0x00004990


	//   ....[235]....
        /*83ec*/ 	.word	0x000049d0


	//   ....[236]....
        /*83f0*/ 	.word	0x00004a30


	//   ....[237]....
        /*83f4*/ 	.word	0x00004a70


	//   ....[238]....
        /*83f8*/ 	.word	0x00004ad0


	//   ....[239]....
        /*83fc*/ 	.word	0x00004b10


	//   ....[240]....
        /*8400*/ 	.word	0x00004b70


	//   ....[241]....
        /*8404*/ 	.word	0x00004bb0


	//   ....[242]....
        /*8408*/ 	.word	0x00004c10


	//   ....[243]....
        /*840c*/ 	.word	0x00004c50


	//   ....[244]....
        /*8410*/ 	.word	0x00004cb0


	//   ....[245]....
        /*8414*/ 	.word	0x00004cf0


	//   ....[246]....
        /*8418*/ 	.word	0x00004d50


	//   ....[247]....
        /*841c*/ 	.word	0x00004d90


	//   ....[248]....
        /*8420*/ 	.word	0x00004df0


	//   ....[249]....
        /*8424*/ 	.word	0x00004e30


	//   ....[250]....
        /*8428*/ 	.word	0x00004e90


	//   ....[251]....
        /*842c*/ 	.word	0x00004ed0


	//   ....[252]....
        /*8430*/ 	.word	0x00004f30


	//   ....[253]....
        /*8434*/ 	.word	0x00004f70


	//   ....[254]....
        /*8438*/ 	.word	0x00004fd0


	//   ....[255]....
        /*843c*/ 	.word	0x00005010


	//   ....[0]....
        /*8440*/ 	.word	0x00005070


	//   ....[1]....
        /*8444*/ 	.word	0x000050b0


	//   ....[2]....
        /*8448*/ 	.word	0x00005110


	//   ....[3]....
        /*844c*/ 	.word	0x00005150


	//   ....[4]....
        /*8450*/ 	.word	0x000051b0


	//   ....[5]....
        /*8454*/ 	.word	0x000051f0


	//   ....[6]....
        /*8458*/ 	.word	0x00005250


	//   ....[7]....
        /*845c*/ 	.word	0x00005290


	//   ....[8]....
        /*8460*/ 	.word	0x000052f0


	//   ....[9]....
        /*8464*/ 	.word	0x00005330


	//   ....[10]....
        /*8468*/ 	.word	0x00005390


	//   ....[11]....
        /*846c*/ 	.word	0x000053d0


	//   ....[12]....
        /*8470*/ 	.word	0x00005430


	//   ....[13]....
        /*8474*/ 	.word	0x00005470


	//   ....[14]....
        /*8478*/ 	.word	0x000054d0


	//   ....[15]....
        /*847c*/ 	.word	0x00005510


	//   ....[16]....
        /*8480*/ 	.word	0x00005570


	//   ....[17]....
        /*8484*/ 	.word	0x000055b0


	//   ....[18]....
        /*8488*/ 	.word	0x00005610


	//   ....[19]....
        /*848c*/ 	.word	0x00005650


	//   ....[20]....
        /*8490*/ 	.word	0x000056b0


	//   ....[21]....
        /*8494*/ 	.word	0x000056f0


	//   ....[22]....
        /*8498*/ 	.word	0x00005750


	//   ....[23]....
        /*849c*/ 	.word	0x00005790


	//   ....[24]....
        /*84a0*/ 	.word	0x000057f0


	//   ....[25]....
        /*84a4*/ 	.word	0x00005830


	//   ....[26]....
        /*84a8*/ 	.word	0x00005890


	//   ....[27]....
        /*84ac*/ 	.word	0x000058d0


	//   ....[28]....
        /*84b0*/ 	.word	0x00005930


	//   ....[29]....
        /*84b4*/ 	.word	0x00005970


	//   ....[30]....
        /*84b8*/ 	.word	0x000059d0


	//   ....[31]....
        /*84bc*/ 	.word	0x00005a10


	//   ....[32]....
        /*84c0*/ 	.word	0x00005a70


	//   ....[33]....
        /*84c4*/ 	.word	0x00005ab0


	//   ....[34]....
        /*84c8*/ 	.word	0x00005b10


	//   ....[35]....
        /*84cc*/ 	.word	0x00005b50


	//   ....[36]....
        /*84d0*/ 	.word	0x00005bb0


	//   ....[37]....
        /*84d4*/ 	.word	0x00005bf0


	//   ....[38]....
        /*84d8*/ 	.word	0x00005c50


	//   ....[39]....
        /*84dc*/ 	.word	0x00005c90


	//   ....[40]....
        /*84e0*/ 	.word	0x00005cf0


	//   ....[41]....
        /*84e4*/ 	.word	0x00005d30


	//   ....[42]....
        /*84e8*/ 	.word	0x00005d90


	//   ....[43]....
        /*84ec*/ 	.word	0x00005dd0


	//   ....[44]....
        /*84f0*/ 	.word	0x00005e30


	//   ....[45]....
        /*84f4*/ 	.word	0x00005e70


	//   ....[46]....
        /*84f8*/ 	.word	0x00005ed0


	//   ....[47]....
        /*84fc*/ 	.word	0x00005f10


	//   ....[48]....
        /*8500*/ 	.word	0x00005f70


	//   ....[49]....
        /*8504*/ 	.word	0x00005fb0


	//   ....[50]....
        /*8508*/ 	.word	0x00006010


	//   ....[51]....
        /*850c*/ 	.word	0x00006050


	//   ....[52]....
        /*8510*/ 	.word	0x000060b0


	//   ....[53]....
        /*8514*/ 	.word	0x000060f0


	//   ....[54]....
        /*8518*/ 	.word	0x00006150


	//   ....[55]....
        /*851c*/ 	.word	0x00006190


	//   ....[56]....
        /*8520*/ 	.word	0x000061f0


	//   ....[57]....
        /*8524*/ 	.word	0x00006230


	//   ....[58]....
        /*8528*/ 	.word	0x00006290


	//   ....[59]....
        /*852c*/ 	.word	0x000062d0


	//   ....[60]....
        /*8530*/ 	.word	0x00006330


	//   ....[61]....
        /*8534*/ 	.word	0x00006370


	//   ....[62]....
        /*8538*/ 	.word	0x000063d0


	//   ....[63]....
        /*853c*/ 	.word	0x00006410


	//   ....[64]....
        /*8540*/ 	.word	0x00006470


	//   ....[65]....
        /*8544*/ 	.word	0x000064b0


	//   ....[66]....
        /*8548*/ 	.word	0x00006510


	//   ....[67]....
        /*854c*/ 	.word	0x00006550


	//   ....[68]....
        /*8550*/ 	.word	0x000065b0


	//   ....[69]....
        /*8554*/ 	.word	0x000065f0


	//   ....[70]....
        /*8558*/ 	.word	0x00006650


	//   ....[71]....
        /*855c*/ 	.word	0x00006690


	//   ....[72]....
        /*8560*/ 	.word	0x000066f0


	//   ....[73]....
        /*8564*/ 	.word	0x00006730


	//   ....[74]....
        /*8568*/ 	.word	0x00006790


	//   ....[75]....
        /*856c*/ 	.word	0x000067d0


	//   ....[76]....
        /*8570*/ 	.word	0x00006830


	//   ....[77]....
        /*8574*/ 	.word	0x00006870


	//   ....[78]....
        /*8578*/ 	.word	0x000068d0


	//   ....[79]....
        /*857c*/ 	.word	0x00006910


	//   ....[80]....
        /*8580*/ 	.word	0x00006970


	//   ....[81]....
        /*8584*/ 	.word	0x000069b0


	//   ....[82]....
        /*8588*/ 	.word	0x00006a10


	//   ....[83]....
        /*858c*/ 	.word	0x00006a50


	//   ....[84]....
        /*8590*/ 	.word	0x00006ab0


	//   ....[85]....
        /*8594*/ 	.word	0x00006af0


	//   ....[86]....
        /*8598*/ 	.word	0x00006b50


	//   ....[87]....
        /*859c*/ 	.word	0x00006b90


	//   ....[88]....
        /*85a0*/ 	.word	0x00006bf0


	//   ....[89]....
        /*85a4*/ 	.word	0x00006c30


	//   ....[90]....
        /*85a8*/ 	.word	0x00006c90


	//   ....[91]....
        /*85ac*/ 	.word	0x00006cd0


	//   ....[92]....
        /*85b0*/ 	.word	0x00006d30


	//   ....[93]....
        /*85b4*/ 	.word	0x00006d70


	//   ....[94]....
        /*85b8*/ 	.word	0x00006dd0


	//   ....[95]....
        /*85bc*/ 	.word	0x00006e10


	//   ....[96]....
        /*85c0*/ 	.word	0x00006e70


	//   ....[97]....
        /*85c4*/ 	.word	0x00006eb0


	//   ....[98]....
        /*85c8*/ 	.word	0x00006f10


	//   ....[99]....
        /*85cc*/ 	.word	0x00006f50


	//   ....[100]....
        /*85d0*/ 	.word	0x00006fb0


	//   ....[101]....
        /*85d4*/ 	.word	0x00006ff0


	//   ....[102]....
        /*85d8*/ 	.word	0x00007050


	//   ....[103]....
        /*85dc*/ 	.word	0x00007090


	//   ....[104]....
        /*85e0*/ 	.word	0x000070f0


	//   ....[105]....
        /*85e4*/ 	.word	0x00007130


	//   ....[106]....
        /*85e8*/ 	.word	0x00007190


	//   ....[107]....
        /*85ec*/ 	.word	0x000071d0


	//   ....[108]....
        /*85f0*/ 	.word	0x00007230


	//   ....[109]....
        /*85f4*/ 	.word	0x00007270


	//   ....[110]....
        /*85f8*/ 	.word	0x000072d0


	//   ....[111]....
        /*85fc*/ 	.word	0x00007310


	//   ....[112]....
        /*8600*/ 	.word	0x00007370


	//   ....[113]....
        /*8604*/ 	.word	0x000073b0


	//   ....[114]....
        /*8608*/ 	.word	0x00007410


	//   ....[115]....
        /*860c*/ 	.word	0x00007450


	//   ....[116]....
        /*8610*/ 	.word	0x000074b0


	//   ....[117]....
        /*8614*/ 	.word	0x000074f0


	//   ....[118]....
        /*8618*/ 	.word	0x00007550


	//   ....[119]....
        /*861c*/ 	.word	0x00007590


	//   ....[120]....
        /*8620*/ 	.word	0x000075f0


	//   ....[121]....
        /*8624*/ 	.word	0x00007630


	//   ....[122]....
        /*8628*/ 	.word	0x00007690


	//   ....[123]....
        /*862c*/ 	.word	0x000076d0


	//   ....[124]....
        /*8630*/ 	.word	0x00007730


	//   ....[125]....
        /*8634*/ 	.word	0x00007770


	//   ....[126]....
        /*8638*/ 	.word	0x000077d0


	//   ....[127]....
        /*863c*/ 	.word	0x00007810


	//   ....[128]....
        /*8640*/ 	.word	0x00007870


	//   ....[129]....
        /*8644*/ 	.word	0x000078b0


	//   ....[130]....
        /*8648*/ 	.word	0x00007910


	//   ....[131]....
        /*864c*/ 	.word	0x00007950


	//   ....[132]....
        /*8650*/ 	.word	0x000079b0


	//   ....[133]....
        /*8654*/ 	.word	0x000079f0


	//   ....[134]....
        /*8658*/ 	.word	0x00007a50


	//   ....[135]....
        /*865c*/ 	.word	0x00007a90


	//   ....[136]....
        /*8660*/ 	.word	0x00007af0


	//   ....[137]....
        /*8664*/ 	.word	0x00007b30


	//   ....[138]....
        /*8668*/ 	.word	0x00007b90


	//   ....[139]....
        /*866c*/ 	.word	0x00007bd0


	//   ....[140]....
        /*8670*/ 	.word	0x00007c30


	//   ....[141]....
        /*8674*/ 	.word	0x00007c70


	//   ....[142]....
        /*8678*/ 	.word	0x00007cd0


	//   ....[143]....
        /*867c*/ 	.word	0x00007d10


	//   ....[144]....
        /*8680*/ 	.word	0x00007d70


	//   ....[145]....
        /*8684*/ 	.word	0x00007db0


	//   ....[146]....
        /*8688*/ 	.word	0x00007e10


	//   ....[147]....
        /*868c*/ 	.word	0x00007e50


	//   ....[148]....
        /*8690*/ 	.word	0x00007eb0


	//   ....[149]....
        /*8694*/ 	.word	0x00007ef0


	//   ....[150]....
        /*8698*/ 	.word	0x00007f50


	//   ....[151]....
        /*869c*/ 	.word	0x00007f90


	//   ....[152]....
        /*86a0*/ 	.word	0x00007ff0


	//   ....[153]....
        /*86a4*/ 	.word	0x00008030


	//   ....[154]....
        /*86a8*/ 	.word	0x00008090


	//   ....[155]....
        /*86ac*/ 	.word	0x000080d0


	//   ....[156]....
        /*86b0*/ 	.word	0x00008130


	//   ....[157]....
        /*86b4*/ 	.word	0x00008170


	//   ....[158]....
        /*86b8*/ 	.word	0x000081d0


	//   ....[159]....
        /*86bc*/ 	.word	0x00008210


	//   ....[160]....
        /*86c0*/ 	.word	0x00008270


	//   ....[161]....
        /*86c4*/ 	.word	0x000082b0


	//   ....[162]....
        /*86c8*/ 	.word	0x00008310


	//   ....[163]....
        /*86cc*/ 	.word	0x00008350


	//   ....[164]....
        /*86d0*/ 	.word	0x000083b0


	//   ....[165]....
        /*86d4*/ 	.word	0x000083f0


	//   ....[166]....
        /*86d8*/ 	.word	0x00008450


	//   ....[167]....
        /*86dc*/ 	.word	0x00008490


	//   ....[168]....
        /*86e0*/ 	.word	0x000084f0


	//   ....[169]....
        /*86e4*/ 	.word	0x00008530


	//   ....[170]....
        /*86e8*/ 	.word	0x00008590


	//   ....[171]....
        /*86ec*/ 	.word	0x000085d0


	//   ....[172]....
        /*86f0*/ 	.word	0x00008630


	//   ....[173]....
        /*86f4*/ 	.word	0x00008670


	//   ....[174]....
        /*86f8*/ 	.word	0x000086d0


	//   ....[175]....
        /*86fc*/ 	.word	0x00008710


	//   ....[176]....
        /*8700*/ 	.word	0x00008770


	//   ....[177]....
        /*8704*/ 	.word	0x000087b0


	//   ....[178]....
        /*8708*/ 	.word	0x00008810


	//   ....[179]....
        /*870c*/ 	.word	0x00008850


	//   ....[180]....
        /*8710*/ 	.word	0x000088b0


	//   ....[181]....
        /*8714*/ 	.word	0x000088f0


	//   ....[182]....
        /*8718*/ 	.word	0x00008950


	//   ....[183]....
        /*871c*/ 	.word	0x00008990


	//   ....[184]....
        /*8720*/ 	.word	0x000089f0


	//   ....[185]....
        /*8724*/ 	.word	0x00008a30


	//   ....[186]....
        /*8728*/ 	.word	0x00008a90


	//   ....[187]....
        /*872c*/ 	.word	0x00008ad0


	//   ....[188]....
        /*8730*/ 	.word	0x00008b30


	//   ....[189]....
        /*8734*/ 	.word	0x00008b70


	//   ....[190]....
        /*8738*/ 	.word	0x00008bd0


	//   ....[191]....
        /*873c*/ 	.word	0x00008c10


	//   ....[192]....
        /*8740*/ 	.word	0x00008c70


	//   ....[193]....
        /*8744*/ 	.word	0x00008cb0


	//   ....[194]....
        /*8748*/ 	.word	0x00008d10


	//   ....[195]....
        /*874c*/ 	.word	0x00008d50


	//   ....[196]....
        /*8750*/ 	.word	0x00008db0


	//   ....[197]....
        /*8754*/ 	.word	0x00008df0


	//   ....[198]....
        /*8758*/ 	.word	0x00008e50


	//   ....[199]....
        /*875c*/ 	.word	0x00008e90


	//   ....[200]....
        /*8760*/ 	.word	0x00008ef0


	//   ....[201]....
        /*8764*/ 	.word	0x00008f30


	//   ....[202]....
        /*8768*/ 	.word	0x00008f90


	//   ....[203]....
        /*876c*/ 	.word	0x00008fd0


	//   ....[204]....
        /*8770*/ 	.word	0x00009030


	//   ....[205]....
        /*8774*/ 	.word	0x00009070


	//   ....[206]....
        /*8778*/ 	.word	0x000090d0


	//   ....[207]....
        /*877c*/ 	.word	0x00009110


	//   ....[208]....
        /*8780*/ 	.word	0x00009170


	//   ....[209]....
        /*8784*/ 	.word	0x000091b0


	//   ....[210]....
        /*8788*/ 	.word	0x00009210


	//   ....[211]....
        /*878c*/ 	.word	0x00009250


	//   ....[212]....
        /*8790*/ 	.word	0x000092b0


	//   ....[213]....
        /*8794*/ 	.word	0x000092f0


	//   ....[214]....
        /*8798*/ 	.word	0x00009350


	//   ....[215]....
        /*879c*/ 	.word	0x00009390


	//   ....[216]....
        /*87a0*/ 	.word	0x000093f0


	//   ....[217]....
        /*87a4*/ 	.word	0x00009430


	//   ....[218]....
        /*87a8*/ 	.word	0x00009490


	//   ....[219]....
        /*87ac*/ 	.word	0x000094d0


	//   ....[220]....
        /*87b0*/ 	.word	0x00009530


	//   ....[221]....
        /*87b4*/ 	.word	0x00009570


	//   ....[222]....
        /*87b8*/ 	.word	0x000095d0


	//   ....[223]....
        /*87bc*/ 	.word	0x00009610


	//   ....[224]....
        /*87c0*/ 	.word	0x00009670


	//   ....[225]....
        /*87c4*/ 	.word	0x000096b0


	//   ....[226]....
        /*87c8*/ 	.word	0x00009710


	//   ....[227]....
        /*87cc*/ 	.word	0x00009750


	//   ....[228]....
        /*87d0*/ 	.word	0x000097b0


	//   ....[229]....
        /*87d4*/ 	.word	0x000097f0


	//   ....[230]....
        /*87d8*/ 	.word	0x00009850


	//   ....[231]....
        /*87dc*/ 	.word	0x00009890


	//   ....[232]....
        /*87e0*/ 	.word	0x000098f0


	//   ....[233]....
        /*87e4*/ 	.word	0x00009930


	//   ....[234]....
        /*87e8*/ 	.word	0x00009990


	//   ....[235]....
        /*87ec*/ 	.word	0x000099d0


	//   ....[236]....
        /*87f0*/ 	.word	0x00009a30


	//   ....[237]....
        /*87f4*/ 	.word	0x00009a70


	//   ....[238]....
        /*87f8*/ 	.word	0x00009ad0


	//   ....[239]....
        /*87fc*/ 	.word	0x00009b10


	//   ....[240]....
        /*8800*/ 	.word	0x00009b70


	//   ....[241]....
        /*8804*/ 	.word	0x00009bb0


	//   ....[242]....
        /*8808*/ 	.word	0x00009c10


	//   ....[243]....
        /*880c*/ 	.word	0x00009c50


	//   ....[244]....
        /*8810*/ 	.word	0x00009cb0


	//   ....[245]....
        /*8814*/ 	.word	0x00009cf0


	//   ....[246]....
        /*8818*/ 	.word	0x00009d50


	//   ....[247]....
        /*881c*/ 	.word	0x00009d90


	//   ....[248]....
        /*8820*/ 	.word	0x00009df0


	//   ....[249]....
        /*8824*/ 	.word	0x00009e30


	//   ....[250]....
        /*8828*/ 	.word	0x00009e90


	//   ....[251]....
        /*882c*/ 	.word	0x00009ed0


	//   ....[252]....
        /*8830*/ 	.word	0x00009f30


	//   ....[253]....
        /*8834*/ 	.word	0x00009f70


	//   ....[254]....
        /*8838*/ 	.word	0x00009fd0


	//   ....[255]....
        /*883c*/ 	.word	0x0000a010


	//   ....[0]....
        /*8840*/ 	.word	0x0000a070


	//   ....[1]....
        /*8844*/ 	.word	0x0000a0b0


	//   ....[2]....
        /*8848*/ 	.word	0x0000a110


	//   ....[3]....
        /*884c*/ 	.word	0x0000a150


	//   ....[4]....
        /*8850*/ 	.word	0x0000a1b0


	//   ....[5]....
        /*8854*/ 	.word	0x0000a1f0


	//   ....[6]....
        /*8858*/ 	.word	0x0000a250


	//   ....[7]....
        /*885c*/ 	.word	0x0000a290


	//   ....[8]....
        /*8860*/ 	.word	0x0000a2f0


	//   ....[9]....
        /*8864*/ 	.word	0x0000a330


	//   ....[10]....
        /*8868*/ 	.word	0x0000a390


	//   ....[11]....
        /*886c*/ 	.word	0x0000a3d0


	//   ....[12]....
        /*8870*/ 	.word	0x0000a430


	//   ....[13]....
        /*8874*/ 	.word	0x0000a470


	//   ....[14]....
        /*8878*/ 	.word	0x0000a4d0


	//   ....[15]....
        /*887c*/ 	.word	0x0000a510


	//   ....[16]....
        /*8880*/ 	.word	0x0000a570


	//   ....[17]....
        /*8884*/ 	.word	0x0000a5b0


	//   ....[18]....
        /*8888*/ 	.word	0x0000a610


	//   ....[19]....
        /*888c*/ 	.word	0x0000a650


	//   ....[20]....
        /*8890*/ 	.word	0x0000a6b0


	//   ....[21]....
        /*8894*/ 	.word	0x0000a6f0


	//   ....[22]....
        /*8898*/ 	.word	0x0000a750


	//   ....[23]....
        /*889c*/ 	.word	0x0000a790


	//   ....[24]....
        /*88a0*/ 	.word	0x0000a7f0


	//   ....[25]....
        /*88a4*/ 	.word	0x0000a830


	//   ....[26]....
        /*88a8*/ 	.word	0x0000a890


	//   ....[27]....
        /*88ac*/ 	.word	0x0000a8d0


	//   ....[28]....
        /*88b0*/ 	.word	0x0000a930


	//   ....[29]....
        /*88b4*/ 	.word	0x0000a970


	//   ....[30]....
        /*88b8*/ 	.word	0x0000a9d0


	//   ....[31]....
        /*88bc*/ 	.word	0x0000aa10


	//   ....[32]....
        /*88c0*/ 	.word	0x0000aa70


	//   ....[33]....
        /*88c4*/ 	.word	0x0000aab0


	//   ....[34]....
        /*88c8*/ 	.word	0x0000ab10


	//   ....[35]....
        /*88cc*/ 	.word	0x0000ab50


	//   ....[36]....
        /*88d0*/ 	.word	0x0000abb0


	//   ....[37]....
        /*88d4*/ 	.word	0x0000abf0


	//   ....[38]....
        /*88d8*/ 	.word	0x0000ac50


	//   ....[39]....
        /*88dc*/ 	.word	0x0000ac90


	//   ....[40]....
        /*88e0*/ 	.word	0x0000acf0


	//   ....[41]....
        /*88e4*/ 	.word	0x0000ad30


	//   ....[42]....
        /*88e8*/ 	.word	0x0000ad90


	//   ....[43]....
        /*88ec*/ 	.word	0x0000add0


	//   ....[44]....
        /*88f0*/ 	.word	0x0000ae30


	//   ....[45]....
        /*88f4*/ 	.word	0x0000ae70


	//   ....[46]....
        /*88f8*/ 	.word	0x0000aed0


	//   ....[47]....
        /*88fc*/ 	.word	0x0000af10


	//   ....[48]....
        /*8900*/ 	.word	0x0000af70


	//   ....[49]....
        /*8904*/ 	.word	0x0000afb0


	//   ....[50]....
        /*8908*/ 	.word	0x0000b010


	//   ....[51]....
        /*890c*/ 	.word	0x0000b050


	//   ....[52]....
        /*8910*/ 	.word	0x0000b0b0


	//   ....[53]....
        /*8914*/ 	.word	0x0000b0f0


	//   ....[54]....
        /*8918*/ 	.word	0x0000b150


	//   ....[55]....
        /*891c*/ 	.word	0x0000b190


	//   ....[56]....
        /*8920*/ 	.word	0x0000b1f0


	//   ....[57]....
        /*8924*/ 	.word	0x0000b230


	//   ....[58]....
        /*8928*/ 	.word	0x0000b290


	//   ....[59]....
        /*892c*/ 	.word	0x0000b2d0


	//   ....[60]....
        /*8930*/ 	.word	0x0000b330


	//   ....[61]....
        /*8934*/ 	.word	0x0000b370


	//   ....[62]....
        /*8938*/ 	.word	0x0000b3d0


	//   ....[63]....
        /*893c*/ 	.word	0x0000b410


	//   ....[64]....
        /*8940*/ 	.word	0x0000b470


	//   ....[65]....
        /*8944*/ 	.word	0x0000b4b0


	//   ....[66]....
        /*8948*/ 	.word	0x0000b510


	//   ....[67]....
        /*894c*/ 	.word	0x0000b550


	//   ....[68]....
        /*8950*/ 	.word	0x0000b5b0


	//   ....[69]....
        /*8954*/ 	.word	0x0000b5f0


	//   ....[70]....
        /*8958*/ 	.word	0x0000b650


	//   ....[71]....
        /*895c*/ 	.word	0x0000b690


	//   ....[72]....
        /*8960*/ 	.word	0x0000b6f0


	//   ....[73]....
        /*8964*/ 	.word	0x0000b730


	//   ....[74]....
        /*8968*/ 	.word	0x0000b790


	//   ....[75]....
        /*896c*/ 	.word	0x0000b7d0


	//   ....[76]....
        /*8970*/ 	.word	0x0000b830


	//   ....[77]....
        /*8974*/ 	.word	0x0000b870


	//   ....[78]....
        /*8978*/ 	.word	0x0000b8d0


	//   ....[79]....
        /*897c*/ 	.word	0x0000b910


	//   ....[80]....
        /*8980*/ 	.word	0x0000b970


	//   ....[81]....
        /*8984*/ 	.word	0x0000b9b0


	//   ....[82]....
        /*8988*/ 	.word	0x0000ba10


	//   ....[83]....
        /*898c*/ 	.word	0x0000ba50


	//   ....[84]....
        /*8990*/ 	.word	0x0000bab0


	//   ....[85]....
        /*8994*/ 	.word	0x0000baf0


	//   ....[86]....
        /*8998*/ 	.word	0x0000bb50


	//   ....[87]....
        /*899c*/ 	.word	0x0000bb90


	//   ....[88]....
        /*89a0*/ 	.word	0x0000bbf0


	//   ....[89]....
        /*89a4*/ 	.word	0x0000bc30


	//   ....[90]....
        /*89a8*/ 	.word	0x0000bc90


	//   ....[91]....
        /*89ac*/ 	.word	0x0000bcd0


	//   ....[92]....
        /*89b0*/ 	.word	0x0000bd30


	//   ....[93]....
        /*89b4*/ 	.word	0x0000bd70


	//   ....[94]....
        /*89b8*/ 	.word	0x0000bdd0


	//   ....[95]....
        /*89bc*/ 	.word	0x0000be10


	//   ....[96]....
        /*89c0*/ 	.word	0x0000be70


	//   ....[97]....
        /*89c4*/ 	.word	0x0000beb0


	//   ....[98]....
        /*89c8*/ 	.word	0x0000bf10


	//   ....[99]....
        /*89cc*/ 	.word	0x0000bf50


	//   ....[100]....
        /*89d0*/ 	.word	0x0000bfb0


	//   ....[101]....
        /*89d4*/ 	.word	0x0000bff0


	//   ....[102]....
        /*89d8*/ 	.word	0x0000c050


	//   ....[103]....
        /*89dc*/ 	.word	0x0000c090


	//   ....[104]....
        /*89e0*/ 	.word	0x0000c0f0


	//   ....[105]....
        /*89e4*/ 	.word	0x0000c130


	//   ....[106]....
        /*89e8*/ 	.word	0x0000c190


	//   ....[107]....
        /*89ec*/ 	.word	0x0000c1d0


	//   ....[108]....
        /*89f0*/ 	.word	0x0000c230


	//   ....[109]....
        /*89f4*/ 	.word	0x0000c270


	//   ....[110]....
        /*89f8*/ 	.word	0x0000c2d0


	//   ....[111]....
        /*89fc*/ 	.word	0x0000c310


	//   ....[112]....
        /*8a00*/ 	.word	0x0000c370


	//   ....[113]....
        /*8a04*/ 	.word	0x0000c3b0


	//   ....[114]....
        /*8a08*/ 	.word	0x0000c410


	//   ....[115]....
        /*8a0c*/ 	.word	0x0000c450


	//   ....[116]....
        /*8a10*/ 	.word	0x0000c4b0


	//   ....[117]....
        /*8a14*/ 	.word	0x0000c4f0


	//   ....[118]....
        /*8a18*/ 	.word	0x0000c550


	//   ....[119]....
        /*8a1c*/ 	.word	0x0000c590


	//   ....[120]....
        /*8a20*/ 	.word	0x0000c5f0


	//   ....[121]....
        /*8a24*/ 	.word	0x0000c630


	//   ....[122]....
        /*8a28*/ 	.word	0x0000c690


	//   ....[123]....
        /*8a2c*/ 	.word	0x0000c6d0


	//   ....[124]....
        /*8a30*/ 	.word	0x0000c730


	//   ....[125]....
        /*8a34*/ 	.word	0x0000c770


	//   ....[126]....
        /*8a38*/ 	.word	0x0000c7d0


	//   ....[127]....
        /*8a3c*/ 	.word	0x0000c810


	//   ....[128]....
        /*8a40*/ 	.word	0x0000c870


	//   ....[129]....
        /*8a44*/ 	.word	0x0000c8b0


	//   ....[130]....
        /*8a48*/ 	.word	0x0000c910


	//   ....[131]....
        /*8a4c*/ 	.word	0x0000c950


	//   ....[132]....
        /*8a50*/ 	.word	0x0000c9b0


	//   ....[133]....
        /*8a54*/ 	.word	0x0000c9f0


	//   ....[134]....
        /*8a58*/ 	.word	0x0000ca50


	//   ....[135]....
        /*8a5c*/ 	.word	0x0000ca90


	//   ....[136]....
        /*8a60*/ 	.word	0x0000caf0


	//   ....[137]....
        /*8a64*/ 	.word	0x0000cb30


	//   ....[138]....
        /*8a68*/ 	.word	0x0000cb90


	//   ....[139]....
        /*8a6c*/ 	.word	0x0000cbd0


	//   ....[140]....
        /*8a70*/ 	.word	0x0000cc30


	//   ....[141]....
        /*8a74*/ 	.word	0x0000cc70


	//   ....[142]....
        /*8a78*/ 	.word	0x0000ccd0


	//   ....[143]....
        /*8a7c*/ 	.word	0x0000cd10


	//   ....[144]....
        /*8a80*/ 	.word	0x0000cd70


	//   ....[145]....
        /*8a84*/ 	.word	0x0000cdb0


	//   ....[146]....
        /*8a88*/ 	.word	0x0000ce10


	//   ....[147]....
        /*8a8c*/ 	.word	0x0000ce50


	//   ....[148]....
        /*8a90*/ 	.word	0x0000ceb0


	//   ....[149]....
        /*8a94*/ 	.word	0x0000cef0


	//   ....[150]....
        /*8a98*/ 	.word	0x0000cf50


	//   ....[151]....
        /*8a9c*/ 	.word	0x0000cf90


	//   ....[152]....
        /*8aa0*/ 	.word	0x0000cff0


	//   ....[153]....
        /*8aa4*/ 	.word	0x0000d030


	//   ....[154]....
        /*8aa8*/ 	.word	0x0000d090


	//   ....[155]....
        /*8aac*/ 	.word	0x0000d0d0


	//   ....[156]....
        /*8ab0*/ 	.word	0x0000d130


	//   ....[157]....
        /*8ab4*/ 	.word	0x0000d170


	//   ....[158]....
        /*8ab8*/ 	.word	0x0000d1d0


	//   ....[159]....
        /*8abc*/ 	.word	0x0000d210


	//   ....[160]....
        /*8ac0*/ 	.word	0x0000d270


	//   ....[161]....
        /*8ac4*/ 	.word	0x0000d2b0


	//   ....[162]....
        /*8ac8*/ 	.word	0x0000d310


	//   ....[163]....
        /*8acc*/ 	.word	0x0000d350


	//   ....[164]....
        /*8ad0*/ 	.word	0x0000d3b0


	//   ....[165]....
        /*8ad4*/ 	.word	0x0000d3f0


	//   ....[166]....
        /*8ad8*/ 	.word	0x0000d450


	//   ....[167]....
        /*8adc*/ 	.word	0x0000d490


	//   ....[168]....
        /*8ae0*/ 	.word	0x0000d4f0


	//   ....[169]....
        /*8ae4*/ 	.word	0x0000d530


	//   ....[170]....
        /*8ae8*/ 	.word	0x0000d590


	//   ....[171]....
        /*8aec*/ 	.word	0x0000d5d0


	//   ....[172]....
        /*8af0*/ 	.word	0x0000d630


	//   ....[173]....
        /*8af4*/ 	.word	0x0000d670


	//   ....[174]....
        /*8af8*/ 	.word	0x0000d6d0


	//   ....[175]....
        /*8afc*/ 	.word	0x0000d710


	//   ....[176]....
        /*8b00*/ 	.word	0x0000d770


	//   ....[177]....
        /*8b04*/ 	.word	0x0000d7b0


	//   ....[178]....
        /*8b08*/ 	.word	0x0000d810


	//   ....[179]....
        /*8b0c*/ 	.word	0x0000d850


	//   ....[180]....
        /*8b10*/ 	.word	0x0000d8b0


	//   ....[181]....
        /*8b14*/ 	.word	0x0000d8f0


	//   ....[182]....
        /*8b18*/ 	.word	0x0000d950


	//   ....[183]....
        /*8b1c*/ 	.word	0x0000d990


	//   ....[184]....
        /*8b20*/ 	.word	0x0000d9f0


	//   ....[185]....
        /*8b24*/ 	.word	0x0000da30


	//   ....[186]....
        /*8b28*/ 	.word	0x0000da90


	//   ....[187]....
        /*8b2c*/ 	.word	0x0000dad0


	//   ....[188]....
        /*8b30*/ 	.word	0x0000db30


	//   ....[189]....
        /*8b34*/ 	.word	0x0000db70


	//   ....[190]....
        /*8b38*/ 	.word	0x0000dbd0


	//   ....[191]....
        /*8b3c*/ 	.word	0x0000dc10


	//   ....[192]....
        /*8b40*/ 	.word	0x0000dc70


	//   ....[193]....
        /*8b44*/ 	.word	0x0000dcb0


	//   ....[194]....
        /*8b48*/ 	.word	0x0000dd10


	//   ....[195]....
        /*8b4c*/ 	.word	0x0000dd50


	//   ....[196]....
        /*8b50*/ 	.word	0x0000ddb0


	//   ....[197]....
        /*8b54*/ 	.word	0x0000ddf0


	//   ....[198]....
        /*8b58*/ 	.word	0x0000de50


	//   ....[199]....
        /*8b5c*/ 	.word	0x0000de90


	//   ....[200]....
        /*8b60*/ 	.word	0x0000def0


	//   ....[201]....
        /*8b64*/ 	.word	0x0000df30


	//   ....[202]....
        /*8b68*/ 	.word	0x0000df90


	//   ....[203]....
        /*8b6c*/ 	.word	0x0000dfd0


	//   ....[204]....
        /*8b70*/ 	.word	0x0000e030


	//   ....[205]....
        /*8b74*/ 	.word	0x0000e070


	//   ....[206]....
        /*8b78*/ 	.word	0x0000e0d0


	//   ....[207]....
        /*8b7c*/ 	.word	0x0000e110


	//   ....[208]....
        /*8b80*/ 	.word	0x0000e170


	//   ....[209]....
        /*8b84*/ 	.word	0x0000e1b0


	//   ....[210]....
        /*8b88*/ 	.word	0x0000e210


	//   ....[211]....
        /*8b8c*/ 	.word	0x0000e250


	//   ....[212]....
        /*8b90*/ 	.word	0x0000e2b0


	//   ....[213]....
        /*8b94*/ 	.word	0x0000e2f0


	//   ....[214]....
        /*8b98*/ 	.word	0x0000e350


	//   ....[215]....
        /*8b9c*/ 	.word	0x0000e390


	//   ....[216]....
        /*8ba0*/ 	.word	0x0000e3f0


	//   ....[217]....
        /*8ba4*/ 	.word	0x0000e430


	//   ....[218]....
        /*8ba8*/ 	.word	0x0000e490


	//   ....[219]....
        /*8bac*/ 	.word	0x0000e4d0


	//   ....[220]....
        /*8bb0*/ 	.word	0x0000e530


	//   ....[221]....
        /*8bb4*/ 	.word	0x0000e570


	//   ....[222]....
        /*8bb8*/ 	.word	0x0000e5d0


	//   ....[223]....
        /*8bbc*/ 	.word	0x0000e610


	//   ....[224]....
        /*8bc0*/ 	.word	0x0000e670


	//   ....[225]....
        /*8bc4*/ 	.word	0x0000e6b0


	//   ....[226]....
        /*8bc8*/ 	.word	0x0000e710


	//   ....[227]....
        /*8bcc*/ 	.word	0x0000e750


	//   ....[228]....
        /*8bd0*/ 	.word	0x0000e7b0


	//   ....[229]....
        /*8bd4*/ 	.word	0x0000e7f0


	//   ....[230]....
        /*8bd8*/ 	.word	0x0000e850


	//   ....[231]....
        /*8bdc*/ 	.word	0x0000e890


	//   ....[232]....
        /*8be0*/ 	.word	0x0000e8f0


	//   ....[233]....
        /*8be4*/ 	.word	0x0000e930


	//   ....[234]....
        /*8be8*/ 	.word	0x0000e990


	//   ....[235]....
        /*8bec*/ 	.word	0x0000e9d0


	//   ....[236]....
        /*8bf0*/ 	.word	0x0000ea30


	//   ....[237]....
        /*8bf4*/ 	.word	0x0000ea70


	//   ....[238]....
        /*8bf8*/ 	.word	0x0000ead0


	//   ....[239]....
        /*8bfc*/ 	.word	0x0000eb10


	//   ....[240]....
        /*8c00*/ 	.word	0x0000eb70


	//   ....[241]....
        /*8c04*/ 	.word	0x0000ebb0


	//   ....[242]....
        /*8c08*/ 	.word	0x0000ec10


	//   ....[243]....
        /*8c0c*/ 	.word	0x0000ec50


	//   ....[244]....
        /*8c10*/ 	.word	0x0000ecb0


	//   ....[245]....
        /*8c14*/ 	.word	0x0000ecf0


	//   ....[246]....
        /*8c18*/ 	.word	0x0000ed50


	//   ....[247]....
        /*8c1c*/ 	.word	0x0000ed90


	//   ....[248]....
        /*8c20*/ 	.word	0x0000edf0


	//   ....[249]....
        /*8c24*/ 	.word	0x0000ee30


	//   ....[250]....
        /*8c28*/ 	.word	0x0000ee90


	//   ....[251]....
        /*8c2c*/ 	.word	0x0000eed0


	//   ....[252]....
        /*8c30*/ 	.word	0x0000ef30


	//   ....[253]....
        /*8c34*/ 	.word	0x0000ef70


	//   ....[254]....
        /*8c38*/ 	.word	0x0000efd0


	//   ....[255]....
        /*8c3c*/ 	.word	0x0000f010


	//   ....[0]....
        /*8c40*/ 	.word	0x0000f070


	//   ....[1]....
        /*8c44*/ 	.word	0x0000f0b0


	//   ....[2]....
        /*8c48*/ 	.word	0x0000f110


	//   ....[3]....
        /*8c4c*/ 	.word	0x0000f150


	//   ....[4]....
        /*8c50*/ 	.word	0x0000f1b0


	//   ....[5]....
        /*8c54*/ 	.word	0x0000f1f0


	//   ....[6]....
        /*8c58*/ 	.word	0x0000f250


	//   ....[7]....
        /*8c5c*/ 	.word	0x0000f290


	//   ....[8]....
        /*8c60*/ 	.word	0x0000f2f0


	//   ....[9]....
        /*8c64*/ 	.word	0x0000f330


	//   ....[10]....
        /*8c68*/ 	.word	0x0000f390


	//   ....[11]....
        /*8c6c*/ 	.word	0x0000f3d0


	//   ....[12]....
        /*8c70*/ 	.word	0x0000f430


	//   ....[13]....
        /*8c74*/ 	.word	0x0000f470


	//   ....[14]....
        /*8c78*/ 	.word	0x0000f4d0


	//   ....[15]....
        /*8c7c*/ 	.word	0x0000f510


	//   ....[16]....
        /*8c80*/ 	.word	0x0000f570


	//   ....[17]....
        /*8c84*/ 	.word	0x0000f5b0


	//   ....[18]....
        /*8c88*/ 	.word	0x0000f610


	//   ....[19]....
        /*8c8c*/ 	.word	0x0000f650


	//   ....[20]....
        /*8c90*/ 	.word	0x0000f6b0


	//   ....[21]....
        /*8c94*/ 	.word	0x0000f6f0


	//   ....[22]....
        /*8c98*/ 	.word	0x0000f750


	//   ....[23]....
        /*8c9c*/ 	.word	0x0000f790


	//   ....[24]....
        /*8ca0*/ 	.word	0x0000f7f0


	//   ....[25]....
        /*8ca4*/ 	.word	0x0000f830


	//   ....[26]....
        /*8ca8*/ 	.word	0x0000f890


	//   ....[27]....
        /*8cac*/ 	.word	0x0000f8d0


	//   ....[28]....
        /*8cb0*/ 	.word	0x0000f930


	//   ....[29]....
        /*8cb4*/ 	.word	0x0000f970


	//   ....[30]....
        /*8cb8*/ 	.word	0x0000f9d0


	//   ....[31]....
        /*8cbc*/ 	.word	0x0000fa10


	//   ....[32]....
        /*8cc0*/ 	.word	0x0000fa70


	//   ....[33]....
        /*8cc4*/ 	.word	0x0000fab0


	//   ....[34]....
        /*8cc8*/ 	.word	0x0000fb10


	//   ....[35]....
        /*8ccc*/ 	.word	0x0000fb50


	//   ....[36]....
        /*8cd0*/ 	.word	0x0000fbb0


	//   ....[37]....
        /*8cd4*/ 	.word	0x0000fbf0


	//   ....[38]....
        /*8cd8*/ 	.word	0x0000fc50


	//   ....[39]....
        /*8cdc*/ 	.word	0x0000fc90


	//   ....[40]....
        /*8ce0*/ 	.word	0x0000fcf0


	//   ....[41]....
        /*8ce4*/ 	.word	0x0000fd30


	//   ....[42]....
        /*8ce8*/ 	.word	0x0000fd90


	//   ....[43]....
        /*8cec*/ 	.word	0x0000fdd0


	//   ....[44]....
        /*8cf0*/ 	.word	0x0000fe30


	//   ....[45]....
        /*8cf4*/ 	.word	0x0000fe70


	//   ....[46]....
        /*8cf8*/ 	.word	0x0000fed0


	//   ....[47]....
        /*8cfc*/ 	.word	0x0000ff10


	//   ....[48]....
        /*8d00*/ 	.word	0x0000ff70


	//   ....[49]....
        /*8d04*/ 	.word	0x0000ffb0


	//   ....[50]....
        /*8d08*/ 	.word	0x00010010


	//   ....[51]....
        /*8d0c*/ 	.word	0x00010050


	//   ....[52]....
        /*8d10*/ 	.word	0x000100b0


	//   ....[53]....
        /*8d14*/ 	.word	0x000100f0


	//   ....[54]....
        /*8d18*/ 	.word	0x00010150


	//   ....[55]....
        /*8d1c*/ 	.word	0x00010190


	//   ....[56]....
        /*8d20*/ 	.word	0x000101f0


	//   ....[57]....
        /*8d24*/ 	.word	0x00010230


	//   ....[58]....
        /*8d28*/ 	.word	0x00010290


	//   ....[59]....
        /*8d2c*/ 	.word	0x000102d0


	//   ....[60]....
        /*8d30*/ 	.word	0x00010330


	//   ....[61]....
        /*8d34*/ 	.word	0x00010370


	//   ....[62]....
        /*8d38*/ 	.word	0x000103d0


	//   ....[63]....
        /*8d3c*/ 	.word	0x00010410


	//   ....[64]....
        /*8d40*/ 	.word	0x00010470


	//   ....[65]....
        /*8d44*/ 	.word	0x000104b0


	//   ....[66]....
        /*8d48*/ 	.word	0x00010510


	//   ....[67]....
        /*8d4c*/ 	.word	0x00010550


	//   ....[68]....
        /*8d50*/ 	.word	0x000105b0


	//   ....[69]....
        /*8d54*/ 	.word	0x000105f0


	//   ....[70]....
        /*8d58*/ 	.word	0x00010650


	//   ....[71]....
        /*8d5c*/ 	.word	0x00010690


	//   ....[72]....
        /*8d60*/ 	.word	0x000106f0


	//   ....[73]....
        /*8d64*/ 	.word	0x00010730


	//   ....[74]....
        /*8d68*/ 	.word	0x00010790


	//   ....[75]....
        /*8d6c*/ 	.word	0x000107d0


	//   ....[76]....
        /*8d70*/ 	.word	0x00010830


	//   ....[77]....
        /*8d74*/ 	.word	0x00010870


	//   ....[78]....
        /*8d78*/ 	.word	0x000108d0


	//   ....[79]....
        /*8d7c*/ 	.word	0x00010910


	//   ....[80]....
        /*8d80*/ 	.word	0x00010970


	//   ....[81]....
        /*8d84*/ 	.word	0x000109b0


	//   ....[82]....
        /*8d88*/ 	.word	0x00010a10


	//   ....[83]....
        /*8d8c*/ 	.word	0x00010a50


	//   ....[84]....
        /*8d90*/ 	.word	0x00010ab0


	//   ....[85]....
        /*8d94*/ 	.word	0x00010af0


	//   ....[86]....
        /*8d98*/ 	.word	0x00010b50


	//   ....[87]....
        /*8d9c*/ 	.word	0x00010b90


	//   ....[88]....
        /*8da0*/ 	.word	0x00010bf0


	//   ....[89]....
        /*8da4*/ 	.word	0x00010c30


	//   ....[90]....
        /*8da8*/ 	.word	0x00010c90


	//   ....[91]....
        /*8dac*/ 	.word	0x00010cd0


	//   ....[92]....
        /*8db0*/ 	.word	0x00010d30


	//   ....[93]....
        /*8db4*/ 	.word	0x00010d70


	//   ....[94]....
        /*8db8*/ 	.word	0x00010dd0


	//   ....[95]....
        /*8dbc*/ 	.word	0x00010e10


	//   ....[96]....
        /*8dc0*/ 	.word	0x00010e70


	//   ....[97]....
        /*8dc4*/ 	.word	0x00010eb0


	//   ....[98]....
        /*8dc8*/ 	.word	0x00010f10


	//   ....[99]....
        /*8dcc*/ 	.word	0x00010f50


	//   ....[100]....
        /*8dd0*/ 	.word	0x00010fb0


	//   ....[101]....
        /*8dd4*/ 	.word	0x00010ff0


	//   ....[102]....
        /*8dd8*/ 	.word	0x00011050


	//   ....[103]....
        /*8ddc*/ 	.word	0x00011090


	//   ....[104]....
        /*8de0*/ 	.word	0x000110f0


	//   ....[105]....
        /*8de4*/ 	.word	0x00011130


	//   ....[106]....
        /*8de8*/ 	.word	0x00011190


	//   ....[107]....
        /*8dec*/ 	.word	0x000111d0


	//   ....[108]....
        /*8df0*/ 	.word	0x00011230


	//   ....[109]....
        /*8df4*/ 	.word	0x00011270


	//   ....[110]....
        /*8df8*/ 	.word	0x000112d0


	//   ....[111]....
        /*8dfc*/ 	.word	0x00011310


	//   ....[112]....
        /*8e00*/ 	.word	0x00011370


	//   ....[113]....
        /*8e04*/ 	.word	0x000113b0


	//   ....[114]....
        /*8e08*/ 	.word	0x00011410


	//   ....[115]....
        /*8e0c*/ 	.word	0x00011450


	//   ....[116]....
        /*8e10*/ 	.word	0x000114b0


	//   ....[117]....
        /*8e14*/ 	.word	0x000114f0


	//   ....[118]....
        /*8e18*/ 	.word	0x00011550


	//   ....[119]....
        /*8e1c*/ 	.word	0x00011590


	//   ....[120]....
        /*8e20*/ 	.word	0x000115f0


	//   ....[121]....
        /*8e24*/ 	.word	0x00011630


	//   ....[122]....
        /*8e28*/ 	.word	0x00011690


	//   ....[123]....
        /*8e2c*/ 	.word	0x000116d0


	//   ....[124]....
        /*8e30*/ 	.word	0x00011730


	//   ....[125]....
        /*8e34*/ 	.word	0x00011770


	//   ....[126]....
        /*8e38*/ 	.word	0x000117d0


	//   ....[127]....
        /*8e3c*/ 	.word	0x00011810


	//   ....[128]....
        /*8e40*/ 	.word	0x00011870


	//   ....[129]....
        /*8e44*/ 	.word	0x000118b0


	//   ....[130]....
        /*8e48*/ 	.word	0x00011910


	//   ....[131]....
        /*8e4c*/ 	.word	0x00011950


	//   ....[132]....
        /*8e50*/ 	.word	0x000119b0


	//   ....[133]....
        /*8e54*/ 	.word	0x000119f0


	//   ....[134]....
        /*8e58*/ 	.word	0x00011a50


	//   ....[135]....
        /*8e5c*/ 	.word	0x00011a90


	//   ....[136]....
        /*8e60*/ 	.word	0x00011af0


	//   ....[137]....
        /*8e64*/ 	.word	0x00011b30


	//   ....[138]....
        /*8e68*/ 	.word	0x00011b90


	//   ....[139]....
        /*8e6c*/ 	.word	0x00011bd0


	//   ....[140]....
        /*8e70*/ 	.word	0x00011c30


	//   ....[141]....
        /*8e74*/ 	.word	0x00011c70


	//   ....[142]....
        /*8e78*/ 	.word	0x00011cd0


	//   ....[143]....
        /*8e7c*/ 	.word	0x00011d10


	//   ....[144]....
        /*8e80*/ 	.word	0x00011d70


	//   ....[145]....
        /*8e84*/ 	.word	0x00011db0


	//   ....[146]....
        /*8e88*/ 	.word	0x00011e10


	//   ....[147]....
        /*8e8c*/ 	.word	0x00011e50


	//   ....[148]....
        /*8e90*/ 	.word	0x00011eb0


	//   ....[149]....
        /*8e94*/ 	.word	0x00011ef0


	//   ....[150]....
        /*8e98*/ 	.word	0x00011f50


	//   ....[151]....
        /*8e9c*/ 	.word	0x00011f90


	//   ....[152]....
        /*8ea0*/ 	.word	0x00011ff0


	//   ....[153]....
        /*8ea4*/ 	.word	0x00012030


	//   ....[154]....
        /*8ea8*/ 	.word	0x00012090


	//   ....[155]....
        /*8eac*/ 	.word	0x000120d0


	//   ....[156]....
        /*8eb0*/ 	.word	0x00012130


	//   ....[157]....
        /*8eb4*/ 	.word	0x00012170


	//   ....[158]....
        /*8eb8*/ 	.word	0x000121d0


	//   ....[159]....
        /*8ebc*/ 	.word	0x00012210


	//   ....[160]....
        /*8ec0*/ 	.word	0x00012270


	//   ....[161]....
        /*8ec4*/ 	.word	0x000122b0


	//   ....[162]....
        /*8ec8*/ 	.word	0x00012310


	//   ....[163]....
        /*8ecc*/ 	.word	0x00012350


	//   ....[164]....
        /*8ed0*/ 	.word	0x000123b0


	//   ....[165]....
        /*8ed4*/ 	.word	0x000123f0


	//   ....[166]....
        /*8ed8*/ 	.word	0x00012450


	//   ....[167]....
        /*8edc*/ 	.word	0x00012490


	//   ....[168]....
        /*8ee0*/ 	.word	0x000124f0


	//   ....[169]....
        /*8ee4*/ 	.word	0x00012530


	//   ....[170]....
        /*8ee8*/ 	.word	0x00012590


	//   ....[171]....
        /*8eec*/ 	.word	0x000125d0


	//   ....[172]....
        /*8ef0*/ 	.word	0x00012630


	//   ....[173]....
        /*8ef4*/ 	.word	0x00012670


	//   ....[174]....
        /*8ef8*/ 	.word	0x000126d0


	//   ....[175]....
        /*8efc*/ 	.word	0x00012710


	//   ....[176]....
        /*8f00*/ 	.word	0x00012770


	//   ....[177]....
        /*8f04*/ 	.word	0x000127b0


	//   ....[178]....
        /*8f08*/ 	.word	0x00012810


	//   ....[179]....
        /*8f0c*/ 	.word	0x00012850


	//   ....[180]....
        /*8f10*/ 	.word	0x000128b0


	//   ....[181]....
        /*8f14*/ 	.word	0x000128f0


	//   ....[182]....
        /*8f18*/ 	.word	0x00012950


	//   ....[183]....
        /*8f1c*/ 	.word	0x00012990


	//   ....[184]....
        /*8f20*/ 	.word	0x000129f0


	//   ....[185]....
        /*8f24*/ 	.word	0x00012a30


	//   ....[186]....
        /*8f28*/ 	.word	0x00012a90


	//   ....[187]....
        /*8f2c*/ 	.word	0x00012ad0


	//   ....[188]....
        /*8f30*/ 	.word	0x00012b30


	//   ....[189]....
        /*8f34*/ 	.word	0x00012b70


	//   ....[190]....
        /*8f38*/ 	.word	0x00012bd0


	//   ....[191]....
        /*8f3c*/ 	.word	0x00012c10


	//   ....[192]....
        /*8f40*/ 	.word	0x00012c70


	//   ....[193]....
        /*8f44*/ 	.word	0x00012cb0


	//   ....[194]....
        /*8f48*/ 	.word	0x00012d10


	//   ....[195]....
        /*8f4c*/ 	.word	0x00012d50


	//   ....[196]....
        /*8f50*/ 	.word	0x00012db0


	//   ....[197]....
        /*8f54*/ 	.word	0x00012df0


	//   ....[198]....
        /*8f58*/ 	.word	0x00012e50


	//   ....[199]....
        /*8f5c*/ 	.word	0x00012e90


	//   ....[200]....
        /*8f60*/ 	.word	0x00012ef0


	//   ....[201]....
        /*8f64*/ 	.word	0x00012f30


	//   ....[202]....
        /*8f68*/ 	.word	0x00012f90


	//   ....[203]....
        /*8f6c*/ 	.word	0x00012fd0


	//   ....[204]....
        /*8f70*/ 	.word	0x00013030


	//   ....[205]....
        /*8f74*/ 	.word	0x00013070


	//   ....[206]....
        /*8f78*/ 	.word	0x000130d0


	//   ....[207]....
        /*8f7c*/ 	.word	0x00013110


	//   ....[208]....
        /*8f80*/ 	.word	0x00013170


	//   ....[209]....
        /*8f84*/ 	.word	0x000131b0


	//   ....[210]....
        /*8f88*/ 	.word	0x00013210


	//   ....[211]....
        /*8f8c*/ 	.word	0x00013250


	//   ....[212]....
        /*8f90*/ 	.word	0x000132b0


	//   ....[213]....
        /*8f94*/ 	.word	0x000132f0


	//   ....[214]....
        /*8f98*/ 	.word	0x00013350


	//   ....[215]....
        /*8f9c*/ 	.word	0x00013390


	//   ....[216]....
        /*8fa0*/ 	.word	0x000133f0


	//   ....[217]....
        /*8fa4*/ 	.word	0x00013430


	//   ....[218]....
        /*8fa8*/ 	.word	0x00013490


	//   ....[219]....
        /*8fac*/ 	.word	0x000134d0


	//   ....[220]....
        /*8fb0*/ 	.word	0x00013530


	//   ....[221]....
        /*8fb4*/ 	.word	0x00013570


	//   ....[222]....
        /*8fb8*/ 	.word	0x000135d0


	//   ....[223]....
        /*8fbc*/ 	.word	0x00013610


	//   ....[224]....
        /*8fc0*/ 	.word	0x00013670


	//   ....[225]....
        /*8fc4*/ 	.word	0x000136b0


	//   ....[226]....
        /*8fc8*/ 	.word	0x00013710


	//   ....[227]....
        /*8fcc*/ 	.word	0x00013750


	//   ....[228]....
        /*8fd0*/ 	.word	0x000137b0


	//   ....[229]....
        /*8fd4*/ 	.word	0x000137f0


	//   ....[230]....
        /*8fd8*/ 	.word	0x00013850


	//   ....[231]....
        /*8fdc*/ 	.word	0x00013890


	//   ....[232]....
        /*8fe0*/ 	.word	0x000138f0


	//   ....[233]....
        /*8fe4*/ 	.word	0x00013930


	//   ....[234]....
        /*8fe8*/ 	.word	0x00013990


	//   ....[235]....
        /*8fec*/ 	.word	0x000139d0


	//   ....[236]....
        /*8ff0*/ 	.word	0x00013a30


	//   ....[237]....
        /*8ff4*/ 	.word	0x00013a70


	//   ....[238]....
        /*8ff8*/ 	.word	0x00013ad0


	//   ....[239]....
        /*8ffc*/ 	.word	0x00013b10


	//   ....[240]....
        /*9000*/ 	.word	0x00013b70


	//   ....[241]....
        /*9004*/ 	.word	0x00013bb0


	//   ....[242]....
        /*9008*/ 	.word	0x00013c10


	//   ....[243]....
        /*900c*/ 	.word	0x00013c50


	//   ....[244]....
        /*9010*/ 	.word	0x00013cb0


	//   ....[245]....
        /*9014*/ 	.word	0x00013cf0


	//   ....[246]....
        /*9018*/ 	.word	0x00013d50


	//   ....[247]....
        /*901c*/ 	.word	0x00013d90


	//   ....[248]....
        /*9020*/ 	.word	0x00013df0


	//   ....[249]....
        /*9024*/ 	.word	0x00013e30


	//   ....[250]....
        /*9028*/ 	.word	0x00013e90


	//   ....[251]....
        /*902c*/ 	.word	0x00013ed0


	//   ....[252]....
        /*9030*/ 	.word	0x00013f30


	//   ....[253]....
        /*9034*/ 	.word	0x00013f70


	//   ....[254]....
        /*9038*/ 	.word	0x00013fd0


	//   ....[255]....
        /*903c*/ 	.word	0x00014010


	//   ....[0]....
        /*9040*/ 	.word	0x00014070


	//   ....[1]....
        /*9044*/ 	.word	0x000140b0


	//   ....[2]....
        /*9048*/ 	.word	0x00014110


	//   ....[3]....
        /*904c*/ 	.word	0x00014150


	//   ....[4]....
        /*9050*/ 	.word	0x000141b0


	//   ....[5]....
        /*9054*/ 	.word	0x000141f0


	//   ....[6]....
        /*9058*/ 	.word	0x00014250


	//   ....[7]....
        /*905c*/ 	.word	0x00014290


	//   ....[8]....
        /*9060*/ 	.word	0x000142f0


	//   ....[9]....
        /*9064*/ 	.word	0x00014330


	//   ....[10]....
        /*9068*/ 	.word	0x00014390


	//   ....[11]....
        /*906c*/ 	.word	0x000143d0


	//   ....[12]....
        /*9070*/ 	.word	0x00014430


	//   ....[13]....
        /*9074*/ 	.word	0x00014470


	//   ....[14]....
        /*9078*/ 	.word	0x000144d0


	//   ....[15]....
        /*907c*/ 	.word	0x00014510


	//   ....[16]....
        /*9080*/ 	.word	0x00014570


	//   ....[17]....
        /*9084*/ 	.word	0x000145b0


	//   ....[18]....
        /*9088*/ 	.word	0x00014610


	//   ....[19]....
        /*908c*/ 	.word	0x00014650


	//   ....[20]....
        /*9090*/ 	.word	0x000146b0


	//   ....[21]....
        /*9094*/ 	.word	0x000146f0


	//   ....[22]....
        /*9098*/ 	.word	0x00014750


	//   ....[23]....
        /*909c*/ 	.word	0x00014790


	//   ....[24]....
        /*90a0*/ 	.word	0x000147f0


	//   ....[25]....
        /*90a4*/ 	.word	0x00014830


	//   ....[26]....
        /*90a8*/ 	.word	0x00014890


	//   ....[27]....
        /*90ac*/ 	.word	0x000148d0


	//   ....[28]....
        /*90b0*/ 	.word	0x00014930


	//   ....[29]....
        /*90b4*/ 	.word	0x00014970


	//   ....[30]....
        /*90b8*/ 	.word	0x000149d0


	//   ....[31]....
        /*90bc*/ 	.word	0x00014a10


	//   ....[32]....
        /*90c0*/ 	.word	0x00014a70


	//   ....[33]....
        /*90c4*/ 	.word	0x00014ab0


	//   ....[34]....
        /*90c8*/ 	.word	0x00014b10


	//   ....[35]....
        /*90cc*/ 	.word	0x00014b50


	//   ....[36]....
        /*90d0*/ 	.word	0x00014bb0


	//   ....[37]....
        /*90d4*/ 	.word	0x00014bf0


	//   ....[38]....
        /*90d8*/ 	.word	0x00014c50


	//   ....[39]....
        /*90dc*/ 	.word	0x00014c90


	//   ....[40]....
        /*90e0*/ 	.word	0x00014cf0


	//   ....[41]....
        /*90e4*/ 	.word	0x00014d30


	//   ....[42]....
        /*90e8*/ 	.word	0x00014d90


	//   ....[43]....
        /*90ec*/ 	.word	0x00014dd0


	//   ....[44]....
        /*90f0*/ 	.word	0x00014e30


	//   ....[45]....
        /*90f4*/ 	.word	0x00014e70


	//   ....[46]....
        /*90f8*/ 	.word	0x00014ed0


	//   ....[47]....
        /*90fc*/ 	.word	0x00014f10


	//   ....[48]....
        /*9100*/ 	.word	0x00014f70


	//   ....[49]....
        /*9104*/ 	.word	0x00014fb0


	//   ....[50]....
        /*9108*/ 	.word	0x00015010


	//   ....[51]....
        /*910c*/ 	.word	0x00015050


	//   ....[52]....
        /*9110*/ 	.word	0x000150b0


	//   ....[53]....
        /*9114*/ 	.word	0x000150f0


	//   ....[54]....
        /*9118*/ 	.word	0x00015150


	//   ....[55]....
        /*911c*/ 	.word	0x00015190


	//   ....[56]....
        /*9120*/ 	.word	0x000151f0


	//   ....[57]....
        /*9124*/ 	.word	0x00015230


	//   ....[58]....
        /*9128*/ 	.word	0x00015290


	//   ....[59]....
        /*912c*/ 	.word	0x000152d0


	//   ....[60]....
        /*9130*/ 	.word	0x00015330


	//   ....[61]....
        /*9134*/ 	.word	0x00015370


	//   ....[62]....
        /*9138*/ 	.word	0x000153d0


	//   ....[63]....
        /*913c*/ 	.word	0x00015410


	//   ....[64]....
        /*9140*/ 	.word	0x00015470


	//   ....[65]....
        /*9144*/ 	.word	0x000154b0


	//   ....[66]....
        /*9148*/ 	.word	0x00015510


	//   ....[67]....
        /*914c*/ 	.word	0x00015550


	//   ....[68]....
        /*9150*/ 	.word	0x000155b0


	//   ....[69]....
        /*9154*/ 	.word	0x000155f0


	//   ....[70]....
        /*9158*/ 	.word	0x00015650


	//   ....[71]....
        /*915c*/ 	.word	0x00015690


	//   ....[72]....
        /*9160*/ 	.word	0x000156f0


	//   ....[73]....
        /*9164*/ 	.word	0x00015730


	//   ....[74]....
        /*9168*/ 	.word	0x00015790


	//   ....[75]....
        /*916c*/ 	.word	0x000157d0


	//   ....[76]....
        /*9170*/ 	.word	0x00015830


	//   ....[77]....
        /*9174*/ 	.word	0x00015870


	//   ....[78]....
        /*9178*/ 	.word	0x000158d0


	//   ....[79]....
        /*917c*/ 	.word	0x00015910


	//   ....[80]....
        /*9180*/ 	.word	0x00015970


	//   ....[81]....
        /*9184*/ 	.word	0x000159b0


	//   ....[82]....
        /*9188*/ 	.word	0x00015a10


	//   ....[83]....
        /*918c*/ 	.word	0x00015a50


	//   ....[84]....
        /*9190*/ 	.word	0x00015ab0


	//   ....[85]....
        /*9194*/ 	.word	0x00015af0


	//   ....[86]....
        /*9198*/ 	.word	0x00015b50


	//   ....[87]....
        /*919c*/ 	.word	0x00015b90


	//   ....[88]....
        /*91a0*/ 	.word	0x00015bf0


	//   ....[89]....
        /*91a4*/ 	.word	0x00015c30


	//   ....[90]....
        /*91a8*/ 	.word	0x00015c90


	//   ....[91]....
        /*91ac*/ 	.word	0x00015cd0


	//   ....[92]....
        /*91b0*/ 	.word	0x00015d30


	//   ....[93]....
        /*91b4*/ 	.word	0x00015d70


	//   ....[94]....
        /*91b8*/ 	.word	0x00015dd0


	//   ....[95]....
        /*91bc*/ 	.word	0x00015e10


	//   ....[96]....
        /*91c0*/ 	.word	0x00015e70


	//   ....[97]....
        /*91c4*/ 	.word	0x00015eb0


	//   ....[98]....
        /*91c8*/ 	.word	0x00015f10


	//   ....[99]....
        /*91cc*/ 	.word	0x00015f50


	//   ....[100]....
        /*91d0*/ 	.word	0x00015fb0


	//   ....[101]....
        /*91d4*/ 	.word	0x00015ff0


	//   ....[102]....
        /*91d8*/ 	.word	0x00016050


	//   ....[103]....
        /*91dc*/ 	.word	0x00016090


	//   ....[104]....
        /*91e0*/ 	.word	0x000160f0


	//   ....[105]....
        /*91e4*/ 	.word	0x00016130


	//   ....[106]....
        /*91e8*/ 	.word	0x00016190


	//   ....[107]....
        /*91ec*/ 	.word	0x000161d0


	//   ....[108]....
        /*91f0*/ 	.word	0x00016230


	//   ....[109]....
        /*91f4*/ 	.word	0x00016270


	//   ....[110]....
        /*91f8*/ 	.word	0x000162d0


	//   ....[111]....
        /*91fc*/ 	.word	0x00016310


	//   ....[112]....
        /*9200*/ 	.word	0x00016370


	//   ....[113]....
        /*9204*/ 	.word	0x000163b0


	//   ....[114]....
        /*9208*/ 	.word	0x00016410


	//   ....[115]....
        /*920c*/ 	.word	0x00016450


	//   ....[116]....
        /*9210*/ 	.word	0x000164b0


	//   ....[117]....
        /*9214*/ 	.word	0x000164f0


	//   ....[118]....
        /*9218*/ 	.word	0x00016550


	//   ....[119]....
        /*921c*/ 	.word	0x00016590


	//   ....[120]....
        /*9220*/ 	.word	0x000165f0


	//   ....[121]....
        /*9224*/ 	.word	0x00016630


	//   ....[122]....
        /*9228*/ 	.word	0x00016690


	//   ....[123]....
        /*922c*/ 	.word	0x000166d0


	//   ....[124]....
        /*9230*/ 	.word	0x00016730


	//   ....[125]....
        /*9234*/ 	.word	0x00016770


	//   ....[126]....
        /*9238*/ 	.word	0x000167d0


	//   ....[127]....
        /*923c*/ 	.word	0x00016810


	//   ....[128]....
        /*9240*/ 	.word	0x00016870


	//   ....[129]....
        /*9244*/ 	.word	0x000168b0


	//   ....[130]....
        /*9248*/ 	.word	0x00016910


	//   ....[131]....
        /*924c*/ 	.word	0x00016950


	//   ....[132]....
        /*9250*/ 	.word	0x000169b0


	//   ....[133]....
        /*9254*/ 	.word	0x000169f0


	//   ....[134]....
        /*9258*/ 	.word	0x00016a50


	//   ....[135]....
        /*925c*/ 	.word	0x00016a90


	//   ....[136]....
        /*9260*/ 	.word	0x00016af0


	//   ....[137]....
        /*9264*/ 	.word	0x00016b30


	//   ....[138]....
        /*9268*/ 	.word	0x00016b90


	//   ....[139]....
        /*926c*/ 	.word	0x00016bd0


	//   ....[140]....
        /*9270*/ 	.word	0x00016c30


	//   ....[141]....
        /*9274*/ 	.word	0x00016c70


	//   ....[142]....
        /*9278*/ 	.word	0x00016cd0


	//   ....[143]....
        /*927c*/ 	.word	0x00016d10


	//   ....[144]....
        /*9280*/ 	.word	0x00016d70


	//   ....[145]....
        /*9284*/ 	.word	0x00016db0


	//   ....[146]....
        /*9288*/ 	.word	0x00016e10


	//   ....[147]....
        /*928c*/ 	.word	0x00016e50


	//   ....[148]....
        /*9290*/ 	.word	0x00016eb0


	//   ....[149]....
        /*9294*/ 	.word	0x00016ef0


	//   ....[150]....
        /*9298*/ 	.word	0x00016f50


	//   ....[151]....
        /*929c*/ 	.word	0x00016f90


	//   ....[152]....
        /*92a0*/ 	.word	0x00016ff0


	//   ....[153]....
        /*92a4*/ 	.word	0x00017030


	//   ....[154]....
        /*92a8*/ 	.word	0x00017090


	//   ....[155]....
        /*92ac*/ 	.word	0x000170d0


	//   ....[156]....
        /*92b0*/ 	.word	0x00017130


	//   ....[157]....
        /*92b4*/ 	.word	0x00017170


	//   ....[158]....
        /*92b8*/ 	.word	0x000171d0


	//   ....[159]....
        /*92bc*/ 	.word	0x00017210


	//   ....[160]....
        /*92c0*/ 	.word	0x00017270


	//   ....[161]....
        /*92c4*/ 	.word	0x000172b0


	//   ....[162]....
        /*92c8*/ 	.word	0x00017310


	//   ....[163]....
        /*92cc*/ 	.word	0x00017350


	//   ....[164]....
        /*92d0*/ 	.word	0x000173b0


	//   ....[165]....
        /*92d4*/ 	.word	0x000173f0


	//   ....[166]....
        /*92d8*/ 	.word	0x00017450


	//   ....[167]....
        /*92dc*/ 	.word	0x00017490


	//   ....[168]....
        /*92e0*/ 	.word	0x000174f0


	//   ....[169]....
        /*92e4*/ 	.word	0x00017530


	//   ....[170]....
        /*92e8*/ 	.word	0x00017590


	//   ....[171]....
        /*92ec*/ 	.word	0x000175d0


	//   ....[172]....
        /*92f0*/ 	.word	0x00017630


	//   ....[173]....
        /*92f4*/ 	.word	0x00017670


	//   ....[174]....
        /*92f8*/ 	.word	0x000176d0


	//   ....[175]....
        /*92fc*/ 	.word	0x00017710


	//   ....[176]....
        /*9300*/ 	.word	0x00017770


	//   ....[177]....
        /*9304*/ 	.word	0x000177b0


	//   ....[178]....
        /*9308*/ 	.word	0x00017810


	//   ....[179]....
        /*930c*/ 	.word	0x00017850


	//   ....[180]....
        /*9310*/ 	.word	0x000178b0


	//   ....[181]....
        /*9314*/ 	.word	0x000178f0


	//   ....[182]....
        /*9318*/ 	.word	0x00017950


	//   ....[183]....
        /*931c*/ 	.word	0x00017990


	//   ....[184]....
        /*9320*/ 	.word	0x000179f0


	//   ....[185]....
        /*9324*/ 	.word	0x00017a30


	//   ....[186]....
        /*9328*/ 	.word	0x00017a90


	//   ....[187]....
        /*932c*/ 	.word	0x00017ad0


	//   ....[188]....
        /*9330*/ 	.word	0x00017b30


	//   ....[189]....
        /*9334*/ 	.word	0x00017b70


	//   ....[190]....
        /*9338*/ 	.word	0x00017bd0


	//   ....[191]....
        /*933c*/ 	.word	0x00017c10


	//   ....[192]....
        /*9340*/ 	.word	0x00017c70


	//   ....[193]....
        /*9344*/ 	.word	0x00017cb0


	//   ....[194]....
        /*9348*/ 	.word	0x00017d10


	//   ....[195]....
        /*934c*/ 	.word	0x00017d50


	//   ....[196]....
        /*9350*/ 	.word	0x00017db0


	//   ....[197]....
        /*9354*/ 	.word	0x00017df0


	//   ....[198]....
        /*9358*/ 	.word	0x00017e50


	//   ....[199]....
        /*935c*/ 	.word	0x00017e90


	//   ....[200]....
        /*9360*/ 	.word	0x00017ef0


	//   ....[201]....
        /*9364*/ 	.word	0x00017f30


	//   ....[202]....
        /*9368*/ 	.word	0x00017f90


	//   ....[203]....
        /*936c*/ 	.word	0x00017fd0


	//   ....[204]....
        /*9370*/ 	.word	0x00018030


	//   ....[205]....
        /*9374*/ 	.word	0x00018070


	//   ....[206]....
        /*9378*/ 	.word	0x000180d0


	//   ....[207]....
        /*937c*/ 	.word	0x00018110


	//   ....[208]....
        /*9380*/ 	.word	0x00018170


	//   ....[209]....
        /*9384*/ 	.word	0x000181b0


	//   ....[210]....
        /*9388*/ 	.word	0x00018210


	//   ....[211]....
        /*938c*/ 	.word	0x00018250


	//   ....[212]....
        /*9390*/ 	.word	0x000182b0


	//   ....[213]....
        /*9394*/ 	.word	0x000182f0


	//   ....[214]....
        /*9398*/ 	.word	0x00018350


	//   ....[215]....
        /*939c*/ 	.word	0x00018390


	//   ....[216]....
        /*93a0*/ 	.word	0x000183f0


	//   ....[217]....
        /*93a4*/ 	.word	0x00018430


	//   ....[218]....
        /*93a8*/ 	.word	0x00018490


	//   ....[219]....
        /*93ac*/ 	.word	0x000184d0


	//   ....[220]....
        /*93b0*/ 	.word	0x00018530


	//   ....[221]....
        /*93b4*/ 	.word	0x00018570


	//   ....[222]....
        /*93b8*/ 	.word	0x000185d0


	//   ....[223]....
        /*93bc*/ 	.word	0x00018610


	//   ....[224]....
        /*93c0*/ 	.word	0x00018670


	//   ....[225]....
        /*93c4*/ 	.word	0x000186b0


	//   ....[226]....
        /*93c8*/ 	.word	0x00018710


	//   ....[227]....
        /*93cc*/ 	.word	0x00018750


	//   ....[228]....
        /*93d0*/ 	.word	0x000187b0


	//   ....[229]....
        /*93d4*/ 	.word	0x000187f0


	//   ....[230]....
        /*93d8*/ 	.word	0x00018850


	//   ....[231]....
        /*93dc*/ 	.word	0x00018890


	//   ....[232]....
        /*93e0*/ 	.word	0x000188f0


	//   ....[233]....
        /*93e4*/ 	.word	0x00018930


	//   ....[234]....
        /*93e8*/ 	.word	0x00018990


	//   ....[235]....
        /*93ec*/ 	.word	0x000189d0


	//   ....[236]....
        /*93f0*/ 	.word	0x00018a30


	//   ....[237]....
        /*93f4*/ 	.word	0x00018a70


	//   ....[238]....
        /*93f8*/ 	.word	0x00018ad0


	//   ....[239]....
        /*93fc*/ 	.word	0x00018b10


	//   ....[240]....
        /*9400*/ 	.word	0x00018b70


	//   ....[241]....
        /*9404*/ 	.word	0x00018bb0


	//   ....[242]....
        /*9408*/ 	.word	0x00018c10


	//   ....[243]....
        /*940c*/ 	.word	0x00018c50


	//   ....[244]....
        /*9410*/ 	.word	0x00018cb0


	//   ....[245]....
        /*9414*/ 	.word	0x00018cf0


	//   ....[246]....
        /*9418*/ 	.word	0x00018d50


	//   ....[247]....
        /*941c*/ 	.word	0x00018d90


	//   ....[248]....
        /*9420*/ 	.word	0x00018df0


	//   ....[249]....
        /*9424*/ 	.word	0x00018e30


	//   ....[250]....
        /*9428*/ 	.word	0x00018e90


	//   ....[251]....
        /*942c*/ 	.word	0x00018ed0


	//   ....[252]....
        /*9430*/ 	.word	0x00018f30


	//   ....[253]....
        /*9434*/ 	.word	0x00018f70


	//   ....[254]....
        /*9438*/ 	.word	0x00018fd0


	//   ....[255]....
        /*943c*/ 	.word	0x00019010


	//   ....[0]....
        /*9440*/ 	.word	0x00019070


	//   ....[1]....
        /*9444*/ 	.word	0x000190b0


	//   ....[2]....
        /*9448*/ 	.word	0x00019110


	//   ....[3]....
        /*944c*/ 	.word	0x00019150


	//   ....[4]....
        /*9450*/ 	.word	0x000191b0


	//   ....[5]....
        /*9454*/ 	.word	0x000191f0


	//   ....[6]....
        /*9458*/ 	.word	0x00019250


	//   ....[7]....
        /*945c*/ 	.word	0x00019290


	//   ....[8]....
        /*9460*/ 	.word	0x000192f0


	//   ....[9]....
        /*9464*/ 	.word	0x00019330


	//   ....[10]....
        /*9468*/ 	.word	0x00019390


	//   ....[11]....
        /*946c*/ 	.word	0x000193d0


	//   ....[12]....
        /*9470*/ 	.word	0x00019430


	//   ....[13]....
        /*9474*/ 	.word	0x00019470


	//   ....[14]....
        /*9478*/ 	.word	0x000194d0


	//   ....[15]....
        /*947c*/ 	.word	0x00019510


	//   ....[16]....
        /*9480*/ 	.word	0x00019570


	//   ....[17]....
        /*9484*/ 	.word	0x000195b0


	//   ....[18]....
        /*9488*/ 	.word	0x00019610


	//   ....[19]....
        /*948c*/ 	.word	0x00019650


	//   ....[20]....
        /*9490*/ 	.word	0x000196b0


	//   ....[21]....
        /*9494*/ 	.word	0x000196f0


	//   ....[22]....
        /*9498*/ 	.word	0x00019750


	//   ....[23]....
        /*949c*/ 	.word	0x00019790


	//   ....[24]....
        /*94a0*/ 	.word	0x000197f0


	//   ....[25]....
        /*94a4*/ 	.word	0x00019830


	//   ....[26]....
        /*94a8*/ 	.word	0x00019890


	//   ....[27]....
        /*94ac*/ 	.word	0x000198d0


	//   ....[28]....
        /*94b0*/ 	.word	0x00019930


	//   ....[29]....
        /*94b4*/ 	.word	0x00019970


	//   ....[30]....
        /*94b8*/ 	.word	0x000199d0


	//   ....[31]....
        /*94bc*/ 	.word	0x00019a10


	//   ....[32]....
        /*94c0*/ 	.word	0x00019a70


	//   ....[33]....
        /*94c4*/ 	.word	0x00019ab0


	//   ....[34]....
        /*94c8*/ 	.word	0x00019b10


	//   ....[35]....
        /*94cc*/ 	.word	0x00019b50


	//   ....[36]....
        /*94d0*/ 	.word	0x00019bb0


	//   ....[37]....
        /*94d4*/ 	.word	0x00019bf0


	//   ....[38]....
        /*94d8*/ 	.word	0x00019c50


	//   ....[39]....
        /*94dc*/ 	.word	0x00019c90


	//   ....[40]....
        /*94e0*/ 	.word	0x00019cf0


	//   ....[41]....
        /*94e4*/ 	.word	0x00019d30


	//   ....[42]....
        /*94e8*/ 	.word	0x00019d90


	//   ....[43]....
        /*94ec*/ 	.word	0x00019dd0


	//   ....[44]....
        /*94f0*/ 	.word	0x00019e30


	//   ....[45]....
        /*94f4*/ 	.word	0x00019e70


	//   ....[46]....
        /*94f8*/ 	.word	0x00019ed0


	//   ....[47]....
        /*94fc*/ 	.word	0x00019f10


	//   ....[48]....
        /*9500*/ 	.word	0x00019f70


	//   ....[49]....
        /*9504*/ 	.word	0x00019fb0


	//   ....[50]....
        /*9508*/ 	.word	0x0001a010


	//   ....[51]....
        /*950c*/ 	.word	0x0001a050


	//   ....[52]....
        /*9510*/ 	.word	0x0001a0b0


	//   ....[53]....
        /*9514*/ 	.word	0x0001a0f0


	//   ....[54]....
        /*9518*/ 	.word	0x0001a150


	//   ....[55]....
        /*951c*/ 	.word	0x0001a190


	//   ....[56]....
        /*9520*/ 	.word	0x0001a1f0


	//   ....[57]....
        /*9524*/ 	.word	0x0001a230


	//   ....[58]....
        /*9528*/ 	.word	0x0001a290


	//   ....[59]....
        /*952c*/ 	.word	0x0001a2d0


	//   ....[60]....
        /*9530*/ 	.word	0x0001a330


	//   ....[61]....
        /*9534*/ 	.word	0x0001a370


	//   ....[62]....
        /*9538*/ 	.word	0x0001a3d0


	//   ....[63]....
        /*953c*/ 	.word	0x0001a410


	//   ....[64]....
        /*9540*/ 	.word	0x0001a470


	//   ....[65]....
        /*9544*/ 	.word	0x0001a4b0


	//   ....[66]....
        /*9548*/ 	.word	0x0001a510


	//   ....[67]....
        /*954c*/ 	.word	0x0001a550


	//   ....[68]....
        /*9550*/ 	.word	0x0001a5b0


	//   ....[69]....
        /*9554*/ 	.word	0x0001a5f0


	//   ....[70]....
        /*9558*/ 	.word	0x0001a650


	//   ....[71]....
        /*955c*/ 	.word	0x0001a690


	//   ....[72]....
        /*9560*/ 	.word	0x0001a6f0


	//   ....[73]....
        /*9564*/ 	.word	0x0001a730


	//   ....[74]....
        /*9568*/ 	.word	0x0001a790


	//   ....[75]....
        /*956c*/ 	.word	0x0001a7d0


	//   ....[76]....
        /*9570*/ 	.word	0x0001a830


	//   ....[77]....
        /*9574*/ 	.word	0x0001a870


	//   ....[78]....
        /*9578*/ 	.word	0x0001a8d0


	//   ....[79]....
        /*957c*/ 	.word	0x0001a910


	//   ....[80]....
        /*9580*/ 	.word	0x0001a970


	//   ....[81]....
        /*9584*/ 	.word	0x0001a9b0


	//   ....[82]....
        /*9588*/ 	.word	0x0001aa10


	//   ....[83]....
        /*958c*/ 	.word	0x0001aa50


	//   ....[84]....
        /*9590*/ 	.word	0x0001aab0


	//   ....[85]....
        /*9594*/ 	.word	0x0001aaf0


	//   ....[86]....
        /*9598*/ 	.word	0x0001ab50


	//   ....[87]....
        /*959c*/ 	.word	0x0001ab90


	//   ....[88]....
        /*95a0*/ 	.word	0x0001abf0


	//   ....[89]....
        /*95a4*/ 	.word	0x0001ac30


	//   ....[90]....
        /*95a8*/ 	.word	0x0001ac90


	//   ....[91]....
        /*95ac*/ 	.word	0x0001acd0


	//   ....[92]....
        /*95b0*/ 	.word	0x0001ad30


	//   ....[93]....
        /*95b4*/ 	.word	0x0001ad70


	//   ....[94]....
        /*95b8*/ 	.word	0x0001add0


	//   ....[95]....
        /*95bc*/ 	.word	0x0001ae10


	//   ....[96]....
        /*95c0*/ 	.word	0x0001ae70


	//   ....[97]....
        /*95c4*/ 	.word	0x0001aeb0


	//   ....[98]....
        /*95c8*/ 	.word	0x0001af10


	//   ....[99]....
        /*95cc*/ 	.word	0x0001af50


	//   ....[100]....
        /*95d0*/ 	.word	0x0001afb0


	//   ....[101]....
        /*95d4*/ 	.word	0x0001aff0


	//   ....[102]....
        /*95d8*/ 	.word	0x0001b050


	//   ....[103]....
        /*95dc*/ 	.word	0x0001b090


	//   ....[104]....
        /*95e0*/ 	.word	0x0001b0f0


	//   ....[105]....
        /*95e4*/ 	.word	0x0001b130


	//   ....[106]....
        /*95e8*/ 	.word	0x0001b190


	//   ....[107]....
        /*95ec*/ 	.word	0x0001b1d0


	//   ....[108]....
        /*95f0*/ 	.word	0x0001b230


	//   ....[109]....
        /*95f4*/ 	.word	0x0001b270


	//   ....[110]....
        /*95f8*/ 	.word	0x0001b2d0


	//   ....[111]....
        /*95fc*/ 	.word	0x0001b310


	//   ....[112]....
        /*9600*/ 	.word	0x0001b370


	//   ....[113]....
        /*9604*/ 	.word	0x0001b3b0


	//   ....[114]....
        /*9608*/ 	.word	0x0001b410


	//   ....[115]....
        /*960c*/ 	.word	0x0001b450


	//   ....[116]....
        /*9610*/ 	.word	0x0001b4b0


	//   ....[117]....
        /*9614*/ 	.word	0x0001b4f0


	//   ....[118]....
        /*9618*/ 	.word	0x0001b550


	//   ....[119]....
        /*961c*/ 	.word	0x0001b590


	//   ....[120]....
        /*9620*/ 	.word	0x0001b5f0


	//   ....[121]....
        /*9624*/ 	.word	0x0001b630


	//   ....[122]....
        /*9628*/ 	.word	0x0001b690


	//   ....[123]....
        /*962c*/ 	.word	0x0001b6d0


	//   ....[124]....
        /*9630*/ 	.word	0x0001b730


	//   ....[125]....
        /*9634*/ 	.word	0x0001b770


	//   ....[126]....
        /*9638*/ 	.word	0x0001b7d0


	//   ....[127]....
        /*963c*/ 	.word	0x0001b810


	//   ....[128]....
        /*9640*/ 	.word	0x0001b870


	//   ....[129]....
        /*9644*/ 	.word	0x0001b8b0


	//   ....[130]....
        /*9648*/ 	.word	0x0001b910


	//   ....[131]....
        /*964c*/ 	.word	0x0001b950


	//   ....[132]....
        /*9650*/ 	.word	0x0001b9b0


	//   ....[133]....
        /*9654*/ 	.word	0x0001b9f0


	//   ....[134]....
        /*9658*/ 	.word	0x0001ba50


	//   ....[135]....
        /*965c*/ 	.word	0x0001ba90


	//   ....[136]....
        /*9660*/ 	.word	0x0001baf0


	//   ....[137]....
        /*9664*/ 	.word	0x0001bb30


	//   ....[138]....
        /*9668*/ 	.word	0x0001bb90


	//   ....[139]....
        /*966c*/ 	.word	0x0001bbd0


	//   ....[140]....
        /*9670*/ 	.word	0x0001bc30


	//   ....[141]....
        /*9674*/ 	.word	0x0001bc70


	//   ....[142]....
        /*9678*/ 	.word	0x0001bcd0


	//   ....[143]....
        /*967c*/ 	.word	0x0001bd10


	//   ....[144]....
        /*9680*/ 	.word	0x0001bd70


	//   ....[145]....
        /*9684*/ 	.word	0x0001bdb0


	//   ....[146]....
        /*9688*/ 	.word	0x0001be10


	//   ....[147]....
        /*968c*/ 	.word	0x0001be50


	//   ....[148]....
        /*9690*/ 	.word	0x0001beb0


	//   ....[149]....
        /*9694*/ 	.word	0x0001bef0


	//   ....[150]....
        /*9698*/ 	.word	0x0001bf50


	//   ....[151]....
        /*969c*/ 	.word	0x0001bf90


	//   ....[152]....
        /*96a0*/ 	.word	0x0001bff0


	//   ....[153]....
        /*96a4*/ 	.word	0x0001c030


	//   ....[154]....
        /*96a8*/ 	.word	0x0001c090


	//   ....[155]....
        /*96ac*/ 	.word	0x0001c0d0


	//   ....[156]....
        /*96b0*/ 	.word	0x0001c130


	//   ....[157]....
        /*96b4*/ 	.word	0x0001c170


	//   ....[158]....
        /*96b8*/ 	.word	0x0001c1d0


	//   ....[159]....
        /*96bc*/ 	.word	0x0001c210


	//   ....[160]....
        /*96c0*/ 	.word	0x0001c270


	//   ....[161]....
        /*96c4*/ 	.word	0x0001c2b0


	//   ....[162]....
        /*96c8*/ 	.word	0x0001c310


	//   ....[163]....
        /*96cc*/ 	.word	0x0001c350


	//   ....[164]....
        /*96d0*/ 	.word	0x0001c3b0


	//   ....[165]....
        /*96d4*/ 	.word	0x0001c3f0


	//   ....[166]....
        /*96d8*/ 	.word	0x0001c450


	//   ....[167]....
        /*96dc*/ 	.word	0x0001c490


	//   ....[168]....
        /*96e0*/ 	.word	0x0001c4f0


	//   ....[169]....
        /*96e4*/ 	.word	0x0001c530


	//   ....[170]....
        /*96e8*/ 	.word	0x0001c590


	//   ....[171]....
        /*96ec*/ 	.word	0x0001c5d0


	//   ....[172]....
        /*96f0*/ 	.word	0x0001c630


	//   ....[173]....
        /*96f4*/ 	.word	0x0001c670


	//   ....[174]....
        /*96f8*/ 	.word	0x0001c6d0


	//   ....[175]....
        /*96fc*/ 	.word	0x0001c710


	//   ....[176]....
        /*9700*/ 	.word	0x0001c770


	//   ....[177]....
        /*9704*/ 	.word	0x0001c7b0


	//   ....[178]....
        /*9708*/ 	.word	0x0001c810


	//   ....[179]....
        /*970c*/ 	.word	0x0001c850


	//   ....[180]....
        /*9710*/ 	.word	0x0001c8b0


	//   ....[181]....
        /*9714*/ 	.word	0x0001c8f0


	//   ....[182]....
        /*9718*/ 	.word	0x0001c950


	//   ....[183]....
        /*971c*/ 	.word	0x0001c990


	//   ....[184]....
        /*9720*/ 	.word	0x0001c9f0


	//   ....[185]....
        /*9724*/ 	.word	0x0001ca30


	//   ....[186]....
        /*9728*/ 	.word	0x0001ca90


	//   ....[187]....
        /*972c*/ 	.word	0x0001cad0


	//   ....[188]....
        /*9730*/ 	.word	0x0001cb30


	//   ....[189]....
        /*9734*/ 	.word	0x0001cb70


	//   ....[190]....
        /*9738*/ 	.word	0x0001cbd0


	//   ....[191]....
        /*973c*/ 	.word	0x0001cc10


	//   ....[192]....
        /*9740*/ 	.word	0x0001cc70


	//   ....[193]....
        /*9744*/ 	.word	0x0001ccb0


	//   ....[194]....
        /*9748*/ 	.word	0x0001cd10


	//   ....[195]....
        /*974c*/ 	.word	0x0001cd50


	//   ....[196]....
        /*9750*/ 	.word	0x0001cdb0


	//   ....[197]....
        /*9754*/ 	.word	0x0001cdf0


	//   ....[198]....
        /*9758*/ 	.word	0x0001ce50


	//   ....[199]....
        /*975c*/ 	.word	0x0001ce90


	//   ....[200]....
        /*9760*/ 	.word	0x0001cef0


	//   ....[201]....
        /*9764*/ 	.word	0x0001cf30


	//   ....[202]....
        /*9768*/ 	.word	0x0001cf90


	//   ....[203]....
        /*976c*/ 	.word	0x0001cfd0


	//   ....[204]....
        /*9770*/ 	.word	0x0001d030


	//   ....[205]....
        /*9774*/ 	.word	0x0001d070


	//   ....[206]....
        /*9778*/ 	.word	0x0001d0d0


	//   ....[207]....
        /*977c*/ 	.word	0x0001d110


	//   ....[208]....
        /*9780*/ 	.word	0x0001d170


	//   ....[209]....
        /*9784*/ 	.word	0x0001d1b0


	//   ....[210]....
        /*9788*/ 	.word	0x0001d210


	//   ....[211]....
        /*978c*/ 	.word	0x0001d250


	//   ....[212]....
        /*9790*/ 	.word	0x0001d2b0


	//   ....[213]....
        /*9794*/ 	.word	0x0001d2f0


	//   ....[214]....
        /*9798*/ 	.word	0x0001d350


	//   ....[215]....
        /*979c*/ 	.word	0x0001d390


	//   ....[216]....
        /*97a0*/ 	.word	0x0001d3f0


	//   ....[217]....
        /*97a4*/ 	.word	0x0001d430


	//   ....[218]....
        /*97a8*/ 	.word	0x0001d490


	//   ....[219]....
        /*97ac*/ 	.word	0x0001d4d0


	//   ....[220]....
        /*97b0*/ 	.word	0x0001d530


	//   ....[221]....
        /*97b4*/ 	.word	0x0001d570


	//   ....[222]....
        /*97b8*/ 	.word	0x0001d5d0


	//   ....[223]....
        /*97bc*/ 	.word	0x0001d610


	//   ....[224]....
        /*97c0*/ 	.word	0x0001d670


	//   ....[225]....
        /*97c4*/ 	.word	0x0001d6b0


	//   ....[226]....
        /*97c8*/ 	.word	0x0001d710


	//   ....[227]....
        /*97cc*/ 	.word	0x0001d750


	//   ....[228]....
        /*97d0*/ 	.word	0x0001d7b0


	//   ....[229]....
        /*97d4*/ 	.word	0x0001d7f0


	//   ....[230]....
        /*97d8*/ 	.word	0x0001d850


	//   ....[231]....
        /*97dc*/ 	.word	0x0001d890


	//   ....[232]....
        /*97e0*/ 	.word	0x0001d8f0


	//   ....[233]....
        /*97e4*/ 	.word	0x0001d930


	//   ....[234]....
        /*97e8*/ 	.word	0x0001d990


	//   ....[235]....
        /*97ec*/ 	.word	0x0001d9d0


	//   ....[236]....
        /*97f0*/ 	.word	0x0001da30


	//   ....[237]....
        /*97f4*/ 	.word	0x0001da70


	//   ....[238]....
        /*97f8*/ 	.word	0x0001dad0


	//   ....[239]....
        /*97fc*/ 	.word	0x0001db10


	//   ....[240]....
        /*9800*/ 	.word	0x0001db70


	//   ....[241]....
        /*9804*/ 	.word	0x0001dbb0


	//   ....[242]....
        /*9808*/ 	.word	0x0001dc10


	//   ....[243]....
        /*980c*/ 	.word	0x0001dc50


	//   ....[244]....
        /*9810*/ 	.word	0x0001dcb0


	//   ....[245]....
        /*9814*/ 	.word	0x0001dcf0


	//   ....[246]....
        /*9818*/ 	.word	0x0001dd50


	//   ....[247]....
        /*981c*/ 	.word	0x0001dd90


	//   ....[248]....
        /*9820*/ 	.word	0x0001ddf0


	//   ....[249]....
        /*9824*/ 	.word	0x0001de30


	//   ....[250]....
        /*9828*/ 	.word	0x0001de90


	//   ....[251]....
        /*982c*/ 	.word	0x0001ded0


	//   ....[252]....
        /*9830*/ 	.word	0x0001df30


	//   ....[253]....
        /*9834*/ 	.word	0x0001df70


	//   ....[254]....
        /*9838*/ 	.word	0x0001dfd0


	//   ....[255]....
        /*983c*/ 	.word	0x0001e010


	//   ....[0]....
        /*9840*/ 	.word	0x0001e070


	//   ....[1]....
        /*9844*/ 	.word	0x0001e0b0


	//   ....[2]....
        /*9848*/ 	.word	0x0001e110


	//   ....[3]....
        /*984c*/ 	.word	0x0001e150


	//   ....[4]....
        /*9850*/ 	.word	0x0001e1b0


	//   ....[5]....
        /*9854*/ 	.word	0x0001e1f0


	//   ....[6]....
        /*9858*/ 	.word	0x0001e250


	//   ....[7]....
        /*985c*/ 	.word	0x0001e290


	//   ....[8]....
        /*9860*/ 	.word	0x0001e2f0


	//   ....[9]....
        /*9864*/ 	.word	0x0001e330


	//   ....[10]....
        /*9868*/ 	.word	0x0001e390


	//   ....[11]....
        /*986c*/ 	.word	0x0001e3d0


	//   ....[12]....
        /*9870*/ 	.word	0x0001e430


	//   ....[13]....
        /*9874*/ 	.word	0x0001e470


	//   ....[14]....
        /*9878*/ 	.word	0x0001e4d0


	//   ....[15]....
        /*987c*/ 	.word	0x0001e510


	//   ....[16]....
        /*9880*/ 	.word	0x0001e570


	//   ....[17]....
        /*9884*/ 	.word	0x0001e5b0


	//   ....[18]....
        /*9888*/ 	.word	0x0001e610


	//   ....[19]....
        /*988c*/ 	.word	0x0001e650


	//   ....[20]....
        /*9890*/ 	.word	0x0001e6b0


	//   ....[21]....
        /*9894*/ 	.word	0x0001e6f0


	//   ....[22]....
        /*9898*/ 	.word	0x0001e750


	//   ....[23]....
        /*989c*/ 	.word	0x0001e790


	//   ....[24]....
        /*98a0*/ 	.word	0x0001e7f0


	//   ....[25]....
        /*98a4*/ 	.word	0x0001e830


	//   ....[26]....
        /*98a8*/ 	.word	0x0001e890


	//   ....[27]....
        /*98ac*/ 	.word	0x0001e8d0


	//   ....[28]....
        /*98b0*/ 	.word	0x0001e930


	//   ....[29]....
        /*98b4*/ 	.word	0x0001e970


	//   ....[30]....
        /*98b8*/ 	.word	0x0001e9d0


	//   ....[31]....
        /*98bc*/ 	.word	0x0001ea10


	//   ....[32]....
        /*98c0*/ 	.word	0x0001ea70


	//   ....[33]....
        /*98c4*/ 	.word	0x0001eab0


	//   ....[34]....
        /*98c8*/ 	.word	0x0001eb10


	//   ....[35]....
        /*98cc*/ 	.word	0x0001eb50


	//   ....[36]....
        /*98d0*/ 	.word	0x0001ebb0


	//   ....[37]....
        /*98d4*/ 	.word	0x0001ebf0


	//   ....[38]....
        /*98d8*/ 	.word	0x0001ec50


	//   ....[39]....
        /*98dc*/ 	.word	0x0001ec90


	//   ....[40]....
        /*98e0*/ 	.word	0x0001ecf0


	//   ....[41]....
        /*98e4*/ 	.word	0x0001ed30


	//   ....[42]....
        /*98e8*/ 	.word	0x0001ed90


	//   ....[43]....
        /*98ec*/ 	.word	0x0001edd0


	//   ....[44]....
        /*98f0*/ 	.word	0x0001ee30


	//   ....[45]....
        /*98f4*/ 	.word	0x0001ee70


	//   ....[46]....
        /*98f8*/ 	.word	0x0001eed0


	//   ....[47]....
        /*98fc*/ 	.word	0x0001ef10


	//   ....[48]....
        /*9900*/ 	.word	0x0001ef70


	//   ....[49]....
        /*9904*/ 	.word	0x0001efb0


	//   ....[50]....
        /*9908*/ 	.word	0x0001f010


	//   ....[51]....
        /*990c*/ 	.word	0x0001f050


	//   ....[52]....
        /*9910*/ 	.word	0x0001f0b0


	//   ....[53]....
        /*9914*/ 	.word	0x0001f0f0


	//   ....[54]....
        /*9918*/ 	.word	0x0001f150


	//   ....[55]....
        /*991c*/ 	.word	0x0001f190


	//   ....[56]....
        /*9920*/ 	.word	0x0001f1f0


	//   ....[57]....
        /*9924*/ 	.word	0x0001f230


	//   ....[58]....
        /*9928*/ 	.word	0x0001f290


	//   ....[59]....
        /*992c*/ 	.word	0x0001f2d0


	//   ....[60]....
        /*9930*/ 	.word	0x0001f330


	//   ....[61]....
        /*9934*/ 	.word	0x0001f370


	//   ....[62]....
        /*9938*/ 	.word	0x0001f3d0


	//   ....[63]....
        /*993c*/ 	.word	0x0001f410


	//   ....[64]....
        /*9940*/ 	.word	0x0001f470


	//   ....[65]....
        /*9944*/ 	.word	0x0001f4b0


	//   ....[66]....
        /*9948*/ 	.word	0x0001f510


	//   ....[67]....
        /*994c*/ 	.word	0x0001f550


	//   ....[68]....
        /*9950*/ 	.word	0x0001f5b0


	//   ....[69]....
        /*9954*/ 	.word	0x0001f5f0


	//   ....[70]....
        /*9958*/ 	.word	0x0001f650


	//   ....[71]....
        /*995c*/ 	.word	0x0001f690


	//   ....[72]....
        /*9960*/ 	.word	0x0001f6f0


	//   ....[73]....
        /*9964*/ 	.word	0x0001f730


	//   ....[74]....
        /*9968*/ 	.word	0x0001f790


	//   ....[75]....
        /*996c*/ 	.word	0x0001f7d0


	//   ....[76]....
        /*9970*/ 	.word	0x0001f830


	//   ....[77]....
        /*9974*/ 	.word	0x0001f870


	//   ....[78]....
        /*9978*/ 	.word	0x0001f8d0


	//   ....[79]....
        /*997c*/ 	.word	0x0001f910


	//   ....[80]....
        /*9980*/ 	.word	0x0001f970


	//   ....[81]....
        /*9984*/ 	.word	0x0001f9b0


	//   ....[82]....
        /*9988*/ 	.word	0x0001fa10


	//   ....[83]....
        /*998c*/ 	.word	0x0001fa50


	//   ....[84]....
        /*9990*/ 	.word	0x0001fab0


	//   ....[85]....
        /*9994*/ 	.word	0x0001faf0


	//   ....[86]....
        /*9998*/ 	.word	0x0001fb50


	//   ....[87]....
        /*999c*/ 	.word	0x0001fb90


	//   ....[88]....
        /*99a0*/ 	.word	0x0001fbf0


	//   ....[89]....
        /*99a4*/ 	.word	0x0001fc30


	//   ....[90]....
        /*99a8*/ 	.word	0x0001fc90


	//   ....[91]....
        /*99ac*/ 	.word	0x0001fcd0


	//   ....[92]....
        /*99b0*/ 	.word	0x0001fd30


	//   ....[93]....
        /*99b4*/ 	.word	0x0001fd70


	//   ....[94]....
        /*99b8*/ 	.word	0x0001fdd0


	//   ....[95]....
        /*99bc*/ 	.word	0x0001fe10


	//   ....[96]....
        /*99c0*/ 	.word	0x0001fe70


	//   ....[97]....
        /*99c4*/ 	.word	0x0001feb0


	//   ....[98]....
        /*99c8*/ 	.word	0x0001ff10


	//   ....[99]....
        /*99cc*/ 	.word	0x0001ff50


	//   ....[100]....
        /*99d0*/ 	.word	0x0001ffb0


	//   ....[101]....
        /*99d4*/ 	.word	0x0001fff0


	//   ....[102]....
        /*99d8*/ 	.word	0x00020050


	//   ....[103]....
        /*99dc*/ 	.word	0x00020090


	//   ....[104]....
        /*99e0*/ 	.word	0x000200f0


	//   ....[105]....
        /*99e4*/ 	.word	0x00020130


	//   ....[106]....
        /*99e8*/ 	.word	0x00020190


	//   ....[107]....
        /*99ec*/ 	.word	0x000201d0


	//   ....[108]....
        /*99f0*/ 	.word	0x00020230


	//   ....[109]....
        /*99f4*/ 	.word	0x00020270


	//   ....[110]....
        /*99f8*/ 	.word	0x000202d0


	//   ....[111]....
        /*99fc*/ 	.word	0x00020310


	//   ....[112]....
        /*9a00*/ 	.word	0x00020370


	//   ....[113]....
        /*9a04*/ 	.word	0x000203b0


	//   ....[114]....
        /*9a08*/ 	.word	0x00020410


	//   ....[115]....
        /*9a0c*/ 	.word	0x00020450


	//   ....[116]....
        /*9a10*/ 	.word	0x000204b0


	//   ....[117]....
        /*9a14*/ 	.word	0x000204f0


	//   ....[118]....
        /*9a18*/ 	.word	0x00020550


	//   ....[119]....
        /*9a1c*/ 	.word	0x00020590


	//   ....[120]....
        /*9a20*/ 	.word	0x000205f0


	//   ....[121]....
        /*9a24*/ 	.word	0x00020630


	//   ....[122]....
        /*9a28*/ 	.word	0x00020690


	//   ....[123]....
        /*9a2c*/ 	.word	0x000206d0


	//   ....[124]....
        /*9a30*/ 	.word	0x00020730


	//   ....[125]....
        /*9a34*/ 	.word	0x00020770


	//   ....[126]....
        /*9a38*/ 	.word	0x000207d0


	//   ....[127]....
        /*9a3c*/ 	.word	0x00020810


	//   ....[128]....
        /*9a40*/ 	.word	0x00020870


	//   ....[129]....
        /*9a44*/ 	.word	0x000208b0


	//   ....[130]....
        /*9a48*/ 	.word	0x00020910


	//   ....[131]....
        /*9a4c*/ 	.word	0x00020950


	//   ....[132]....
        /*9a50*/ 	.word	0x000209b0


	//   ....[133]....
        /*9a54*/ 	.word	0x000209f0


	//   ....[134]....
        /*9a58*/ 	.word	0x00020a50


	//   ....[135]....
        /*9a5c*/ 	.word	0x00020a90


	//   ....[136]....
        /*9a60*/ 	.word	0x00020af0


	//   ....[137]....
        /*9a64*/ 	.word	0x00020b30


	//   ....[138]....
        /*9a68*/ 	.word	0x00020b90


	//   ....[139]....
        /*9a6c*/ 	.word	0x00020bd0


	//   ....[140]....
        /*9a70*/ 	.word	0x00020c30


	//   ....[141]....
        /*9a74*/ 	.word	0x00020c70


	//   ....[142]....
        /*9a78*/ 	.word	0x00020cd0


	//   ....[143]....
        /*9a7c*/ 	.word	0x00020d10


	//   ....[144]....
        /*9a80*/ 	.word	0x00020d70


	//   ....[145]....
        /*9a84*/ 	.word	0x00020db0


	//   ....[146]....
        /*9a88*/ 	.word	0x00020e10


	//   ....[147]....
        /*9a8c*/ 	.word	0x00020e50


	//   ....[148]....
        /*9a90*/ 	.word	0x00020eb0


	//   ....[149]....
        /*9a94*/ 	.word	0x00020ef0


	//   ....[150]....
        /*9a98*/ 	.word	0x00020f50


	//   ....[151]....
        /*9a9c*/ 	.word	0x00020f90


	//   ....[152]....
        /*9aa0*/ 	.word	0x00020ff0


	//   ....[153]....
        /*9aa4*/ 	.word	0x00021030


	//   ....[154]....
        /*9aa8*/ 	.word	0x00021090


	//   ....[155]....
        /*9aac*/ 	.word	0x000210d0


	//   ....[156]....
        /*9ab0*/ 	.word	0x00021130


	//   ....[157]....
        /*9ab4*/ 	.word	0x00021170


	//   ....[158]....
        /*9ab8*/ 	.word	0x000211d0


	//   ....[159]....
        /*9abc*/ 	.word	0x00021210


	//   ....[160]....
        /*9ac0*/ 	.word	0x00021270


	//   ....[161]....
        /*9ac4*/ 	.word	0x000212b0


	//   ....[162]....
        /*9ac8*/ 	.word	0x00021310


	//   ....[163]....
        /*9acc*/ 	.word	0x00021350


	//   ....[164]....
        /*9ad0*/ 	.word	0x000213b0


	//   ....[165]....
        /*9ad4*/ 	.word	0x000213f0


	//   ....[166]....
        /*9ad8*/ 	.word	0x00021450


	//   ....[167]....
        /*9adc*/ 	.word	0x00021490


	//   ....[168]....
        /*9ae0*/ 	.word	0x000214f0


	//   ....[169]....
        /*9ae4*/ 	.word	0x00021530


	//   ....[170]....
        /*9ae8*/ 	.word	0x00021590


	//   ....[171]....
        /*9aec*/ 	.word	0x000215d0


	//   ....[172]....
        /*9af0*/ 	.word	0x00021630


	//   ....[173]....
        /*9af4*/ 	.word	0x00021670


	//   ....[174]....
        /*9af8*/ 	.word	0x000216d0


	//   ....[175]....
        /*9afc*/ 	.word	0x00021710


	//   ....[176]....
        /*9b00*/ 	.word	0x00021770


	//   ....[177]....
        /*9b04*/ 	.word	0x000217b0


	//   ....[178]....
        /*9b08*/ 	.word	0x00021810


	//   ....[179]....
        /*9b0c*/ 	.word	0x00021850


	//   ....[180]....
        /*9b10*/ 	.word	0x000218b0


	//   ....[181]....
        /*9b14*/ 	.word	0x000218f0


	//   ....[182]....
        /*9b18*/ 	.word	0x00021950


	//   ....[183]....
        /*9b1c*/ 	.word	0x00021990


	//   ....[184]....
        /*9b20*/ 	.word	0x000219f0


	//   ....[185]....
        /*9b24*/ 	.word	0x00021a30


	//   ....[186]....
        /*9b28*/ 	.word	0x00021a90


	//   ....[187]....
        /*9b2c*/ 	.word	0x00021ad0


	//   ....[188]....
        /*9b30*/ 	.word	0x00021b30


	//   ....[189]....
        /*9b34*/ 	.word	0x00021b70


	//   ....[190]....
        /*9b38*/ 	.word	0x00021bd0


	//   ....[191]....
        /*9b3c*/ 	.word	0x00021c10


	//   ....[192]....
        /*9b40*/ 	.word	0x00021c70


	//   ....[193]....
        /*9b44*/ 	.word	0x00021cb0


	//   ....[194]....
        /*9b48*/ 	.word	0x00021d10


	//   ....[195]....
        /*9b4c*/ 	.word	0x00021d50


	//   ....[196]....
        /*9b50*/ 	.word	0x00021db0


	//   ....[197]....
        /*9b54*/ 	.word	0x00021df0


	//   ....[198]....
        /*9b58*/ 	.word	0x00021e50


	//   ....[199]....
        /*9b5c*/ 	.word	0x00021e90


	//   ....[200]....
        /*9b60*/ 	.word	0x00021ef0


	//   ....[201]....
        /*9b64*/ 	.word	0x00021f30


	//   ....[202]....
        /*9b68*/ 	.word	0x00021f90


	//   ....[203]....
        /*9b6c*/ 	.word	0x00021fd0


	//   ....[204]....
        /*9b70*/ 	.word	0x00022030


	//   ....[205]....
        /*9b74*/ 	.word	0x00022070


	//   ....[206]....
        /*9b78*/ 	.word	0x000220d0


	//   ....[207]....
        /*9b7c*/ 	.word	0x00022110


	//   ....[208]....
        /*9b80*/ 	.word	0x00022170


	//   ....[209]....
        /*9b84*/ 	.word	0x000221b0


	//   ....[210]....
        /*9b88*/ 	.word	0x00022210


	//   ....[211]....
        /*9b8c*/ 	.word	0x00022250


	//   ....[212]....
        /*9b90*/ 	.word	0x000222b0


	//   ....[213]....
        /*9b94*/ 	.word	0x000222f0


	//   ....[214]....
        /*9b98*/ 	.word	0x00022350


	//   ....[215]....
        /*9b9c*/ 	.word	0x00022390


	//   ....[216]....
        /*9ba0*/ 	.word	0x000223f0


	//   ....[217]....
        /*9ba4*/ 	.word	0x00022430


	//   ....[218]....
        /*9ba8*/ 	.word	0x00022490


	//   ....[219]....
        /*9bac*/ 	.word	0x000224d0


	//   ....[220]....
        /*9bb0*/ 	.word	0x00022530


	//   ....[221]....
        /*9bb4*/ 	.word	0x00022570


	//   ....[222]....
        /*9bb8*/ 	.word	0x000225d0


	//   ....[223]....
        /*9bbc*/ 	.word	0x00022610


	//   ....[224]....
        /*9bc0*/ 	.word	0x00022670


	//   ....[225]....
        /*9bc4*/ 	.word	0x000226b0


	//   ....[226]....
        /*9bc8*/ 	.word	0x00022710


	//   ....[227]....
        /*9bcc*/ 	.word	0x00022750


	//   ....[228]....
        /*9bd0*/ 	.word	0x000227b0


	//   ....[229]....
        /*9bd4*/ 	.word	0x000227f0


	//   ....[230]....
        /*9bd8*/ 	.word	0x00022850


	//   ....[231]....
        /*9bdc*/ 	.word	0x00022890


	//   ....[232]....
        /*9be0*/ 	.word	0x000228f0


	//   ....[233]....
        /*9be4*/ 	.word	0x00022930


	//   ....[234]....
        /*9be8*/ 	.word	0x00022990


	//   ....[235]....
        /*9bec*/ 	.word	0x000229d0


	//   ....[236]....
        /*9bf0*/ 	.word	0x00022a30


	//   ....[237]....
        /*9bf4*/ 	.word	0x00022a70


	//   ....[238]....
        /*9bf8*/ 	.word	0x00022ad0


	//   ....[239]....
        /*9bfc*/ 	.word	0x00022b10


	//   ....[240]....
        /*9c00*/ 	.word	0x00022b70


	//   ....[241]....
        /*9c04*/ 	.word	0x00022bb0


	//   ....[242]....
        /*9c08*/ 	.word	0x00022c10


	//   ....[243]....
        /*9c0c*/ 	.word	0x00022c50


	//   ....[244]....
        /*9c10*/ 	.word	0x00022cb0


	//   ....[245]....
        /*9c14*/ 	.word	0x00022cf0


	//   ....[246]....
        /*9c18*/ 	.word	0x00022d50


	//   ....[247]....
        /*9c1c*/ 	.word	0x00022d90


	//   ....[248]....
        /*9c20*/ 	.word	0x00022df0


	//   ....[249]....
        /*9c24*/ 	.word	0x00022e30


	//   ....[250]....
        /*9c28*/ 	.word	0x00022e90


	//   ....[251]....
        /*9c2c*/ 	.word	0x00022ed0


	//   ....[252]....
        /*9c30*/ 	.word	0x00022f30


	//   ....[253]....
        /*9c34*/ 	.word	0x00022f70


	//   ....[254]....
        /*9c38*/ 	.word	0x00022fd0


	//   ....[255]....
        /*9c3c*/ 	.word	0x00023010


	//   ....[0]....
        /*9c40*/ 	.word	0x00023070


	//   ....[1]....
        /*9c44*/ 	.word	0x000230b0


	//   ....[2]....
        /*9c48*/ 	.word	0x00023110


	//   ....[3]....
        /*9c4c*/ 	.word	0x00023150


	//   ....[4]....
        /*9c50*/ 	.word	0x000231b0


	//   ....[5]....
        /*9c54*/ 	.word	0x000231f0


	//   ....[6]....
        /*9c58*/ 	.word	0x00023250


	//   ....[7]....
        /*9c5c*/ 	.word	0x00023290


	//   ....[8]....
        /*9c60*/ 	.word	0x000232f0


	//   ....[9]....
        /*9c64*/ 	.word	0x00023330


	//   ....[10]....
        /*9c68*/ 	.word	0x00023390


	//   ....[11]....
        /*9c6c*/ 	.word	0x000233d0


	//   ....[12]....
        /*9c70*/ 	.word	0x00023430


	//   ....[13]....
        /*9c74*/ 	.word	0x00023470


	//   ....[14]....
        /*9c78*/ 	.word	0x000234d0


	//   ....[15]....
        /*9c7c*/ 	.word	0x00023510


	//   ....[16]....
        /*9c80*/ 	.word	0x00023570


	//   ....[17]....
        /*9c84*/ 	.word	0x000235b0


	//   ....[18]....
        /*9c88*/ 	.word	0x00023610


	//   ....[19]....
        /*9c8c*/ 	.word	0x00023650


	//   ....[20]....
        /*9c90*/ 	.word	0x000236b0


	//   ....[21]....
        /*9c94*/ 	.word	0x000236f0


	//   ....[22]....
        /*9c98*/ 	.word	0x00023750


	//   ....[23]....
        /*9c9c*/ 	.word	0x00023790


	//   ....[24]....
        /*9ca0*/ 	.word	0x000237f0


	//   ....[25]....
        /*9ca4*/ 	.word	0x00023830


	//   ....[26]....
        /*9ca8*/ 	.word	0x00023890


	//   ....[27]....
        /*9cac*/ 	.word	0x000238d0


	//   ....[28]....
        /*9cb0*/ 	.word	0x00023930


	//   ....[29]....
        /*9cb4*/ 	.word	0x00023970


	//   ....[30]....
        /*9cb8*/ 	.word	0x000239d0


	//   ....[31]....
        /*9cbc*/ 	.word	0x00023a10


	//   ....[32]....
        /*9cc0*/ 	.word	0x00023a70


	//   ....[33]....
        /*9cc4*/ 	.word	0x00023ab0


	//   ....[34]....
        /*9cc8*/ 	.word	0x00023b10


	//   ....[35]....
        /*9ccc*/ 	.word	0x00023b50


	//   ....[36]....
        /*9cd0*/ 	.word	0x00023bb0


	//   ....[37]....
        /*9cd4*/ 	.word	0x00023bf0


	//   ....[38]....
        /*9cd8*/ 	.word	0x00023c50


	//   ....[39]....
        /*9cdc*/ 	.word	0x00023c90


	//   ....[40]....
        /*9ce0*/ 	.word	0x00023cf0


	//   ....[41]....
        /*9ce4*/ 	.word	0x00023d30


	//   ....[42]....
        /*9ce8*/ 	.word	0x00023d90


	//   ....[43]....
        /*9cec*/ 	.word	0x00023dd0


	//   ....[44]....
        /*9cf0*/ 	.word	0x00023e30


	//   ....[45]....
        /*9cf4*/ 	.word	0x00023e70


	//   ....[46]....
        /*9cf8*/ 	.word	0x00023ed0


	//   ....[47]....
        /*9cfc*/ 	.word	0x00023f10


	//   ....[48]....
        /*9d00*/ 	.word	0x00023f70


	//   ....[49]....
        /*9d04*/ 	.word	0x00023fb0


	//   ....[50]....
        /*9d08*/ 	.word	0x00024010


	//   ....[51]....
        /*9d0c*/ 	.word	0x00024050


	//   ....[52]....
        /*9d10*/ 	.word	0x000240b0


	//   ....[53]....
        /*9d14*/ 	.word	0x000240f0


	//   ....[54]....
        /*9d18*/ 	.word	0x00024150


	//   ....[55]....
        /*9d1c*/ 	.word	0x00024190


	//   ....[56]....
        /*9d20*/ 	.word	0x000241f0


	//   ....[57]....
        /*9d24*/ 	.word	0x00024230


	//   ....[58]....
        /*9d28*/ 	.word	0x00024290


	//   ....[59]....
        /*9d2c*/ 	.word	0x000242d0


	//   ....[60]....
        /*9d30*/ 	.word	0x00024330


	//   ....[61]....
        /*9d34*/ 	.word	0x00024370


	//   ....[62]....
        /*9d38*/ 	.word	0x000243d0


	//   ....[63]....
        /*9d3c*/ 	.word	0x00024410


	//   ....[64]....
        /*9d40*/ 	.word	0x00024470


	//   ....[65]....
        /*9d44*/ 	.word	0x000244b0


	//   ....[66]....
        /*9d48*/ 	.word	0x00024510


	//   ....[67]....
        /*9d4c*/ 	.word	0x00024550


	//   ....[68]....
        /*9d50*/ 	.word	0x000245b0


	//   ....[69]....
        /*9d54*/ 	.word	0x000245f0


	//   ....[70]....
        /*9d58*/ 	.word	0x00024650


	//   ....[71]....
        /*9d5c*/ 	.word	0x00024690


	//   ....[72]....
        /*9d60*/ 	.word	0x000246f0


	//   ....[73]....
        /*9d64*/ 	.word	0x00024730


	//   ....[74]....
        /*9d68*/ 	.word	0x00024790


	//   ....[75]....
        /*9d6c*/ 	.word	0x000247d0


	//   ....[76]....
        /*9d70*/ 	.word	0x00024830


	//   ....[77]....
        /*9d74*/ 	.word	0x00024870


	//   ....[78]....
        /*9d78*/ 	.word	0x000248d0


	//   ....[79]....
        /*9d7c*/ 	.word	0x00024910


	//   ....[80]....
        /*9d80*/ 	.word	0x00024970


	//   ....[81]....
        /*9d84*/ 	.word	0x000249b0


	//   ....[82]....
        /*9d88*/ 	.word	0x00024a10


	//   ....[83]....
        /*9d8c*/ 	.word	0x00024a50


	//   ....[84]....
        /*9d90*/ 	.word	0x00024ab0


	//   ....[85]....
        /*9d94*/ 	.word	0x00024af0


	//   ....[86]....
        /*9d98*/ 	.word	0x00024b50


	//   ....[87]....
        /*9d9c*/ 	.word	0x00024b90


	//   ....[88]....
        /*9da0*/ 	.word	0x00024bf0


	//   ....[89]....
        /*9da4*/ 	.word	0x00024c30


	//   ....[90]....
        /*9da8*/ 	.word	0x00024c90


	//   ....[91]....
        /*9dac*/ 	.word	0x00024cd0


	//   ....[92]....
        /*9db0*/ 	.word	0x00024d30


	//   ....[93]....
        /*9db4*/ 	.word	0x00024d70


	//   ....[94]....
        /*9db8*/ 	.word	0x00024dd0


	//   ....[95]....
        /*9dbc*/ 	.word	0x00024e10


	//   ....[96]....
        /*9dc0*/ 	.word	0x00024e70


	//   ....[97]....
        /*9dc4*/ 	.word	0x00024eb0


	//   ....[98]....
        /*9dc8*/ 	.word	0x00024f10


	//   ....[99]....
        /*9dcc*/ 	.word	0x00024f50


	//   ....[100]....
        /*9dd0*/ 	.word	0x00024fb0


	//   ....[101]....
        /*9dd4*/ 	.word	0x00024ff0


	//   ....[102]....
        /*9dd8*/ 	.word	0x00025050


	//   ....[103]....
        /*9ddc*/ 	.word	0x00025090


	//   ....[104]....
        /*9de0*/ 	.word	0x000250f0


	//   ....[105]....
        /*9de4*/ 	.word	0x00025130


	//   ....[106]....
        /*9de8*/ 	.word	0x00025190


	//   ....[107]....
        /*9dec*/ 	.word	0x000251d0


	//   ....[108]....
        /*9df0*/ 	.word	0x00025230


	//   ....[109]....
        /*9df4*/ 	.word	0x00025270


	//   ....[110]....
        /*9df8*/ 	.word	0x000252d0


	//   ....[111]....
        /*9dfc*/ 	.word	0x00025310


	//   ....[112]....
        /*9e00*/ 	.word	0x00025370


	//   ....[113]....
        /*9e04*/ 	.word	0x000253b0


	//   ....[114]....
        /*9e08*/ 	.word	0x00025410


	//   ....[115]....
        /*9e0c*/ 	.word	0x00025450


	//   ....[116]....
        /*9e10*/ 	.word	0x000254b0


	//   ....[117]....
        /*9e14*/ 	.word	0x000254f0


	//   ....[118]....
        /*9e18*/ 	.word	0x00025550


	//   ....[119]....
        /*9e1c*/ 	.word	0x00025590


	//   ....[120]....
        /*9e20*/ 	.word	0x000255f0


	//   ....[121]....
        /*9e24*/ 	.word	0x00025630


	//   ....[122]....
        /*9e28*/ 	.word	0x00025690


	//   ....[123]....
        /*9e2c*/ 	.word	0x000256d0


	//   ....[124]....
        /*9e30*/ 	.word	0x00025730


	//   ....[125]....
        /*9e34*/ 	.word	0x00025770


	//   ....[126]....
        /*9e38*/ 	.word	0x000257d0


	//   ....[127]....
        /*9e3c*/ 	.word	0x00025810


	//   ....[128]....
        /*9e40*/ 	.word	0x00025870


	//   ....[129]....
        /*9e44*/ 	.word	0x000258b0


	//   ....[130]....
        /*9e48*/ 	.word	0x00025910


	//   ....[131]....
        /*9e4c*/ 	.word	0x00025950


	//   ....[132]....
        /*9e50*/ 	.word	0x000259b0


	//   ....[133]....
        /*9e54*/ 	.word	0x000259f0


	//   ....[134]....
        /*9e58*/ 	.word	0x00025a50


	//   ....[135]....
        /*9e5c*/ 	.word	0x00025a90


	//   ....[136]....
        /*9e60*/ 	.word	0x00025af0


	//   ....[137]....
        /*9e64*/ 	.word	0x00025b30


	//   ....[138]....
        /*9e68*/ 	.word	0x00025b90


	//   ....[139]....
        /*9e6c*/ 	.word	0x00025bd0


	//   ....[140]....
        /*9e70*/ 	.word	0x00025c30


	//   ....[141]....
        /*9e74*/ 	.word	0x00025c70


	//   ....[142]....
        /*9e78*/ 	.word	0x00025cd0


	//   ....[143]....
        /*9e7c*/ 	.word	0x00025d10


	//   ....[144]....
        /*9e80*/ 	.word	0x00025d70


	//   ....[145]....
        /*9e84*/ 	.word	0x00025db0


	//   ....[146]....
        /*9e88*/ 	.word	0x00025e10


	//   ....[147]....
        /*9e8c*/ 	.word	0x00025e50


	//   ....[148]....
        /*9e90*/ 	.word	0x00025eb0


	//   ....[149]....
        /*9e94*/ 	.word	0x00025ef0


	//   ....[150]....
        /*9e98*/ 	.word	0x00025f50


	//   ....[151]....
        /*9e9c*/ 	.word	0x00025f90


	//   ....[152]....
        /*9ea0*/ 	.word	0x00025ff0


	//   ....[153]....
        /*9ea4*/ 	.word	0x00026030


	//   ....[154]....
        /*9ea8*/ 	.word	0x00026090


	//   ....[155]....
        /*9eac*/ 	.word	0x000260d0


	//   ....[156]....
        /*9eb0*/ 	.word	0x00026130


	//   ....[157]....
        /*9eb4*/ 	.word	0x00026170


	//   ....[158]....
        /*9eb8*/ 	.word	0x000261d0


	//   ....[159]....
        /*9ebc*/ 	.word	0x00026210


	//   ....[160]....
        /*9ec0*/ 	.word	0x00026270


	//   ....[161]....
        /*9ec4*/ 	.word	0x000262b0


	//   ....[162]....
        /*9ec8*/ 	.word	0x00026310


	//   ....[163]....
        /*9ecc*/ 	.word	0x00026350


	//   ....[164]....
        /*9ed0*/ 	.word	0x000263b0


	//   ....[165]....
        /*9ed4*/ 	.word	0x000263f0


	//   ....[166]....
        /*9ed8*/ 	.word	0x00026450


	//   ....[167]....
        /*9edc*/ 	.word	0x00026490


	//   ....[168]....
        /*9ee0*/ 	.word	0x000264f0


	//   ....[169]....
        /*9ee4*/ 	.word	0x00026530


	//   ....[170]....
        /*9ee8*/ 	.word	0x00026590


	//   ....[171]....
        /*9eec*/ 	.word	0x000265d0


	//   ....[172]....
        /*9ef0*/ 	.word	0x00026630


	//   ....[173]....
        /*9ef4*/ 	.word	0x00026670


	//   ....[174]....
        /*9ef8*/ 	.word	0x000266d0


	//   ....[175]....
        /*9efc*/ 	.word	0x00026710


	//   ....[176]....
        /*9f00*/ 	.word	0x00026770


	//   ....[177]....
        /*9f04*/ 	.word	0x000267b0


	//   ....[178]....
        /*9f08*/ 	.word	0x00026810


	//   ....[179]....
        /*9f0c*/ 	.word	0x00026850


	//   ....[180]....
        /*9f10*/ 	.word	0x000268b0


	//   ....[181]....
        /*9f14*/ 	.word	0x000268f0


	//   ....[182]....
        /*9f18*/ 	.word	0x00026950


	//   ....[183]....
        /*9f1c*/ 	.word	0x00026990


	//   ....[184]....
        /*9f20*/ 	.word	0x000269f0


	//   ....[185]....
        /*9f24*/ 	.word	0x00026a30


	//   ....[186]....
        /*9f28*/ 	.word	0x00026a90


	//   ....[187]....
        /*9f2c*/ 	.word	0x00026ad0


	//   ....[188]....
        /*9f30*/ 	.word	0x00026b30


	//   ....[189]....
        /*9f34*/ 	.word	0x00026b70


	//   ....[190]....
        /*9f38*/ 	.word	0x00026bd0


	//   ....[191]....
        /*9f3c*/ 	.word	0x00026c10


	//   ....[192]....
        /*9f40*/ 	.word	0x00026c70


	//   ....[193]....
        /*9f44*/ 	.word	0x00026cb0


	//   ....[194]....
        /*9f48*/ 	.word	0x00026d10


	//   ....[195]....
        /*9f4c*/ 	.word	0x00026d50


	//   ....[196]....
        /*9f50*/ 	.word	0x00026db0


	//   ....[197]....
        /*9f54*/ 	.word	0x00026df0


	//   ....[198]....
        /*9f58*/ 	.word	0x00026e50


	//   ....[199]....
        /*9f5c*/ 	.word	0x00026e90


	//   ....[200]....
        /*9f60*/ 	.word	0x00026ef0


	//   ....[201]....
        /*9f64*/ 	.word	0x00026f30


	//   ....[202]....
        /*9f68*/ 	.word	0x00026f90


	//   ....[203]....
        /*9f6c*/ 	.word	0x00026fd0


	//   ....[204]....
        /*9f70*/ 	.word	0x00027030


	//   ....[205]....
        /*9f74*/ 	.word	0x00027070


	//   ....[206]....
        /*9f78*/ 	.word	0x000270d0


	//   ....[207]....
        /*9f7c*/ 	.word	0x00027110


	//   ....[208]....
        /*9f80*/ 	.word	0x00027170


	//   ....[209]....
        /*9f84*/ 	.word	0x000271b0


	//   ....[210]....
        /*9f88*/ 	.word	0x00027210


	//   ....[211]....
        /*9f8c*/ 	.word	0x00027250


	//   ....[212]....
        /*9f90*/ 	.word	0x000272b0


	//   ....[213]....
        /*9f94*/ 	.word	0x000272f0


	//   ....[214]....
        /*9f98*/ 	.word	0x00027350


	//   ....[215]....
        /*9f9c*/ 	.word	0x00027390


	//   ....[216]....
        /*9fa0*/ 	.word	0x000273f0


	//   ....[217]....
        /*9fa4*/ 	.word	0x00027430


	//   ....[218]....
        /*9fa8*/ 	.word	0x00027490


	//   ....[219]....
        /*9fac*/ 	.word	0x000274d0


	//   ....[220]....
        /*9fb0*/ 	.word	0x00027530


	//   ....[221]....
        /*9fb4*/ 	.word	0x00027570


	//   ....[222]....
        /*9fb8*/ 	.word	0x000275d0


	//   ....[223]....
        /*9fbc*/ 	.word	0x00027610


	//   ....[224]....
        /*9fc0*/ 	.word	0x00027670


	//   ....[225]....
        /*9fc4*/ 	.word	0x000276b0


	//   ....[226]....
        /*9fc8*/ 	.word	0x00027710


	//   ....[227]....
        /*9fcc*/ 	.word	0x00027750


	//   ....[228]....
        /*9fd0*/ 	.word	0x000277b0


	//   ....[229]....
        /*9fd4*/ 	.word	0x000277f0


	//   ....[230]....
        /*9fd8*/ 	.word	0x00027850


	//   ....[231]....
        /*9fdc*/ 	.word	0x00027890


	//   ....[232]....
        /*9fe0*/ 	.word	0x000278f0


	//   ....[233]....
        /*9fe4*/ 	.word	0x00027930


	//   ....[234]....
        /*9fe8*/ 	.word	0x00027990


	//   ....[235]....
        /*9fec*/ 	.word	0x000279d0


	//   ....[236]....
        /*9ff0*/ 	.word	0x00027a30


	//   ....[237]....
        /*9ff4*/ 	.word	0x00027a70


	//   ....[238]....
        /*9ff8*/ 	.word	0x00027ad0


	//   ....[239]....
        /*9ffc*/ 	.word	0x00027b10


	//   ....[240]....
        /*a000*/ 	.word	0x00027b70


	//   ....[241]....
        /*a004*/ 	.word	0x00027bb0


	//   ....[242]....
        /*a008*/ 	.word	0x00027c10


	//   ....[243]....
        /*a00c*/ 	.word	0x00027c50


	//   ....[244]....
        /*a010*/ 	.word	0x00027cb0


	//   ....[245]....
        /*a014*/ 	.word	0x00027cf0


	//   ....[246]....
        /*a018*/ 	.word	0x00027d50


	//   ....[247]....
        /*a01c*/ 	.word	0x00027d90


	//   ....[248]....
        /*a020*/ 	.word	0x00027df0


	//   ....[249]....
        /*a024*/ 	.word	0x00027e30


	//   ....[250]....
        /*a028*/ 	.word	0x00027e90


	//   ....[251]....
        /*a02c*/ 	.word	0x00027ed0


	//   ....[252]....
        /*a030*/ 	.word	0x00027f30


	//   ....[253]....
        /*a034*/ 	.word	0x00027f70


	//   ....[254]....
        /*a038*/ 	.word	0x00027fd0


	//   ....[255]....
        /*a03c*/ 	.word	0x00028010


	//   ....[0]....
        /*a040*/ 	.word	0x00028070


	//   ....[1]....
        /*a044*/ 	.word	0x000280b0


	//   ....[2]....
        /*a048*/ 	.word	0x00028110


	//   ....[3]....
        /*a04c*/ 	.word	0x00028150


	//   ....[4]....
        /*a050*/ 	.word	0x000281b0


	//   ....[5]....
        /*a054*/ 	.word	0x000281f0


	//   ....[6]....
        /*a058*/ 	.word	0x00028250


	//   ....[7]....
        /*a05c*/ 	.word	0x00028290


	//   ....[8]....
        /*a060*/ 	.word	0x000282f0


	//   ....[9]....
        /*a064*/ 	.word	0x00028330


	//   ....[10]....
        /*a068*/ 	.word	0x00028390


	//   ....[11]....
        /*a06c*/ 	.word	0x000283d0


	//   ....[12]....
        /*a070*/ 	.word	0x00028430


	//   ....[13]....
        /*a074*/ 	.word	0x00028470


	//   ....[14]....
        /*a078*/ 	.word	0x000284d0


	//   ....[15]....
        /*a07c*/ 	.word	0x00028510


	//   ....[16]....
        /*a080*/ 	.word	0x00028570


	//   ....[17]....
        /*a084*/ 	.word	0x000285b0


	//   ....[18]....
        /*a088*/ 	.word	0x00028610


	//   ....[19]....
        /*a08c*/ 	.word	0x00028650


	//   ....[20]....
        /*a090*/ 	.word	0x000286b0


	//   ....[21]....
        /*a094*/ 	.word	0x000286f0


	//   ....[22]....
        /*a098*/ 	.word	0x00028750


	//   ....[23]....
        /*a09c*/ 	.word	0x00028790


	//   ....[24]....
        /*a0a0*/ 	.word	0x000287f0


	//   ....[25]....
        /*a0a4*/ 	.word	0x00028830


	//   ....[26]....
        /*a0a8*/ 	.word	0x00028890


	//   ....[27]....
        /*a0ac*/ 	.word	0x000288d0


	//   ....[28]....
        /*a0b0*/ 	.word	0x00028930


	//   ....[29]....
        /*a0b4*/ 	.word	0x00028970


	//   ....[30]....
        /*a0b8*/ 	.word	0x000289d0


	//   ....[31]....
        /*a0bc*/ 	.word	0x00028a10


	//   ....[32]....
        /*a0c0*/ 	.word	0x00028a70


	//   ....[33]....
        /*a0c4*/ 	.word	0x00028ab0


	//   ....[34]....
        /*a0c8*/ 	.word	0x00028b10


	//   ....[35]....
        /*a0cc*/ 	.word	0x00028b50


	//   ....[36]....
        /*a0d0*/ 	.word	0x00028bb0


	//   ....[37]....
        /*a0d4*/ 	.word	0x00028bf0


	//   ....[38]....
        /*a0d8*/ 	.word	0x00028c50


	//   ....[39]....
        /*a0dc*/ 	.word	0x00028c90


	//   ....[40]....
        /*a0e0*/ 	.word	0x00028cf0


	//   ....[41]....
        /*a0e4*/ 	.word	0x00028d30


	//   ....[42]....
        /*a0e8*/ 	.word	0x00028d90


	//   ....[43]....
        /*a0ec*/ 	.word	0x00028dd0


	//   ....[44]....
        /*a0f0*/ 	.word	0x00028e30


	//   ....[45]....
        /*a0f4*/ 	.word	0x00028e70


	//   ....[46]....
        /*a0f8*/ 	.word	0x00028ed0


	//   ....[47]....
        /*a0fc*/ 	.word	0x00028f10


	//   ....[48]....
        /*a100*/ 	.word	0x00028f70


	//   ....[49]....
        /*a104*/ 	.word	0x00028fb0


	//   ....[50]....
        /*a108*/ 	.word	0x00029010


	//   ....[51]....
        /*a10c*/ 	.word	0x00029050


	//   ....[52]....
        /*a110*/ 	.word	0x000290b0


	//   ....[53]....
        /*a114*/ 	.word	0x000290f0


	//   ....[54]....
        /*a118*/ 	.word	0x00029150


	//   ....[55]....
        /*a11c*/ 	.word	0x00029190


	//   ....[56]....
        /*a120*/ 	.word	0x000291f0


	//   ....[57]....
        /*a124*/ 	.word	0x00029230


	//   ....[58]....
        /*a128*/ 	.word	0x00029290


	//   ....[59]....
        /*a12c*/ 	.word	0x000292d0


	//   ....[60]....
        /*a130*/ 	.word	0x00029330


	//   ....[61]....
        /*a134*/ 	.word	0x00029370


	//   ....[62]....
        /*a138*/ 	.word	0x000293d0


	//   ....[63]....
        /*a13c*/ 	.word	0x00029410


	//   ....[64]....
        /*a140*/ 	.word	0x00029470


	//   ....[65]....
        /*a144*/ 	.word	0x000294b0


	//   ....[66]....
        /*a148*/ 	.word	0x00029510


	//   ....[67]....
        /*a14c*/ 	.word	0x00029550


	//   ....[68]....
        /*a150*/ 	.word	0x000295b0


	//   ....[69]....
        /*a154*/ 	.word	0x000295f0


	//   ....[70]....
        /*a158*/ 	.word	0x00029650


	//   ....[71]....
        /*a15c*/ 	.word	0x00029690


	//   ....[72]....
        /*a160*/ 	.word	0x000296f0


	//   ....[73]....
        /*a164*/ 	.word	0x00029730


	//   ....[74]....
        /*a168*/ 	.word	0x00029790


	//   ....[75]....
        /*a16c*/ 	.word	0x000297d0


	//   ....[76]....
        /*a170*/ 	.word	0x00029830


	//   ....[77]....
        /*a174*/ 	.word	0x00029870


	//   ....[78]....
        /*a178*/ 	.word	0x000298d0


	//   ....[79]....
        /*a17c*/ 	.word	0x00029910


	//   ....[80]....
        /*a180*/ 	.word	0x00029970


	//   ....[81]....
        /*a184*/ 	.word	0x000299b0


	//   ....[82]....
        /*a188*/ 	.word	0x00029a10


	//   ....[83]....
        /*a18c*/ 	.word	0x00029a50


	//   ....[84]....
        /*a190*/ 	.word	0x00029ab0


	//   ....[85]....
        /*a194*/ 	.word	0x00029af0


	//   ....[86]....
        /*a198*/ 	.word	0x00029b50


	//   ....[87]....
        /*a19c*/ 	.word	0x00029b90


	//   ....[88]....
        /*a1a0*/ 	.word	0x00029bf0


	//   ....[89]....
        /*a1a4*/ 	.word	0x00029c30


	//   ....[90]....
        /*a1a8*/ 	.word	0x00029c90


	//   ....[91]....
        /*a1ac*/ 	.word	0x00029cd0


	//   ....[92]....
        /*a1b0*/ 	.word	0x00029d30


	//   ....[93]....
        /*a1b4*/ 	.word	0x00029d70


	//   ....[94]....
        /*a1b8*/ 	.word	0x00029dd0


	//   ....[95]....
        /*a1bc*/ 	.word	0x00029e10


	//   ....[96]....
        /*a1c0*/ 	.word	0x00029e70


	//   ....[97]....
        /*a1c4*/ 	.word	0x00029eb0


	//   ....[98]....
        /*a1c8*/ 	.word	0x00029f10


	//   ....[99]....
        /*a1cc*/ 	.word	0x00029f50


	//   ....[100]....
        /*a1d0*/ 	.word	0x00029fb0


	//   ....[101]....
        /*a1d4*/ 	.word	0x00029ff0


	//   ....[102]....
        /*a1d8*/ 	.word	0x0002a050


	//   ....[103]....
        /*a1dc*/ 	.word	0x0002a090


	//   ....[104]....
        /*a1e0*/ 	.word	0x0002a0f0


	//   ....[105]....
        /*a1e4*/ 	.word	0x0002a130


	//   ....[106]....
        /*a1e8*/ 	.word	0x0002a190


	//   ....[107]....
        /*a1ec*/ 	.word	0x0002a1d0


	//   ....[108]....
        /*a1f0*/ 	.word	0x0002a230


	//   ....[109]....
        /*a1f4*/ 	.word	0x0002a270


	//   ....[110]....
        /*a1f8*/ 	.word	0x0002a2d0


	//   ....[111]....
        /*a1fc*/ 	.word	0x0002a310


	//   ....[112]....
        /*a200*/ 	.word	0x0002a370


	//   ....[113]....
        /*a204*/ 	.word	0x0002a3b0


	//   ....[114]....
        /*a208*/ 	.word	0x0002a410


	//   ....[115]....
        /*a20c*/ 	.word	0x0002a450


	//   ....[116]....
        /*a210*/ 	.word	0x0002a4b0


	//   ....[117]....
        /*a214*/ 	.word	0x0002a4f0


	//   ....[118]....
        /*a218*/ 	.word	0x0002a550


	//   ....[119]....
        /*a21c*/ 	.word	0x0002a590


	//   ....[120]....
        /*a220*/ 	.word	0x0002a5f0


	//   ....[121]....
        /*a224*/ 	.word	0x0002a630


	//   ....[122]....
        /*a228*/ 	.word	0x0002a690


	//   ....[123]....
        /*a22c*/ 	.word	0x0002a6d0


	//   ....[124]....
        /*a230*/ 	.word	0x0002a730


	//   ....[125]....
        /*a234*/ 	.word	0x0002a770


	//   ....[126]....
        /*a238*/ 	.word	0x0002a7d0


	//   ....[127]....
        /*a23c*/ 	.word	0x0002a810


	//   ....[128]....
        /*a240*/ 	.word	0x0002a870


	//   ....[129]....
        /*a244*/ 	.word	0x0002a8b0


	//   ....[130]....
        /*a248*/ 	.word	0x0002a910


	//   ....[131]....
        /*a24c*/ 	.word	0x0002a950


	//   ....[132]....
        /*a250*/ 	.word	0x0002a9b0


	//   ....[133]....
        /*a254*/ 	.word	0x0002a9f0


	//   ....[134]....
        /*a258*/ 	.word	0x0002aa50


	//   ....[135]....
        /*a25c*/ 	.word	0x0002aa90


	//   ....[136]....
        /*a260*/ 	.word	0x0002aaf0


	//   ....[137]....
        /*a264*/ 	.word	0x0002ab30


	//   ....[138]....
        /*a268*/ 	.word	0x0002ab90


	//   ....[139]....
        /*a26c*/ 	.word	0x0002abd0


	//   ....[140]....
        /*a270*/ 	.word	0x0002ac30


	//   ....[141]....
        /*a274*/ 	.word	0x0002ac70


	//   ....[142]....
        /*a278*/ 	.word	0x0002acd0


	//   ....[143]....
        /*a27c*/ 	.word	0x0002ad10


	//   ....[144]....
        /*a280*/ 	.word	0x0002ad70


	//   ....[145]....
        /*a284*/ 	.word	0x0002adb0


	//   ....[146]....
        /*a288*/ 	.word	0x0002ae10


	//   ....[147]....
        /*a28c*/ 	.word	0x0002ae50


	//   ....[148]....
        /*a290*/ 	.word	0x0002aeb0


	//   ....[149]....
        /*a294*/ 	.word	0x0002aef0


	//   ....[150]....
        /*a298*/ 	.word	0x0002af50


	//   ....[151]....
        /*a29c*/ 	.word	0x0002af90


	//   ....[152]....
        /*a2a0*/ 	.word	0x0002aff0


	//   ....[153]....
        /*a2a4*/ 	.word	0x0002b030


	//   ....[154]....
        /*a2a8*/ 	.word	0x0002b090


	//   ....[155]....
        /*a2ac*/ 	.word	0x0002b0d0


	//   ....[156]....
        /*a2b0*/ 	.word	0x0002b130


	//   ....[157]....
        /*a2b4*/ 	.word	0x0002b170


	//   ....[158]....
        /*a2b8*/ 	.word	0x0002b1d0


	//   ....[159]....
        /*a2bc*/ 	.word	0x0002b210


	//   ....[160]....
        /*a2c0*/ 	.word	0x0002b270


	//   ....[161]....
        /*a2c4*/ 	.word	0x0002b2b0


	//   ....[162]....
        /*a2c8*/ 	.word	0x0002b310


	//   ....[163]....
        /*a2cc*/ 	.word	0x0002b350


	//   ....[164]....
        /*a2d0*/ 	.word	0x0002b3b0


	//   ....[165]....
        /*a2d4*/ 	.word	0x0002b3f0


	//   ....[166]....
        /*a2d8*/ 	.word	0x0002b450


	//   ....[167]....
        /*a2dc*/ 	.word	0x0002b490


	//   ....[168]....
        /*a2e0*/ 	.word	0x0002b4f0


	//   ....[169]....
        /*a2e4*/ 	.word	0x0002b530


	//   ....[170]....
        /*a2e8*/ 	.word	0x0002b590


	//   ....[171]....
        /*a2ec*/ 	.word	0x0002b5d0


	//   ....[172]....
        /*a2f0*/ 	.word	0x0002b630


	//   ....[173]....
        /*a2f4*/ 	.word	0x0002b670


	//   ....[174]....
        /*a2f8*/ 	.word	0x0002b6d0


	//   ....[175]....
        /*a2fc*/ 	.word	0x0002b710


	//   ....[176]....
        /*a300*/ 	.word	0x0002b770


	//   ....[177]....
        /*a304*/ 	.word	0x0002b7b0


	//   ....[178]....
        /*a308*/ 	.word	0x0002b810


	//   ....[179]....
        /*a30c*/ 	.word	0x0002b850


	//   ....[180]....
        /*a310*/ 	.word	0x0002b8b0


	//   ....[181]....
        /*a314*/ 	.word	0x0002b8f0


	//   ....[182]....
        /*a318*/ 	.word	0x0002b950


	//   ....[183]....
        /*a31c*/ 	.word	0x0002b990


	//   ....[184]....
        /*a320*/ 	.word	0x0002b9f0


	//   ....[185]....
        /*a324*/ 	.word	0x0002ba30


	//   ....[186]....
        /*a328*/ 	.word	0x0002ba90


	//   ....[187]....
        /*a32c*/ 	.word	0x0002bad0


	//   ....[188]....
        /*a330*/ 	.word	0x0002bb30


	//   ....[189]....
        /*a334*/ 	.word	0x0002bb70


	//   ....[190]....
        /*a338*/ 	.word	0x0002bbd0


	//   ....[191]....
        /*a33c*/ 	.word	0x0002bc10


	//   ....[192]....
        /*a340*/ 	.word	0x0002bc70


	//   ....[193]....
        /*a344*/ 	.word	0x0002bcb0


	//   ....[194]....
        /*a348*/ 	.word	0x0002bd10


	//   ....[195]....
        /*a34c*/ 	.word	0x0002bd50


	//   ....[196]....
        /*a350*/ 	.word	0x0002bdb0


	//   ....[197]....
        /*a354*/ 	.word	0x0002bdf0


	//   ....[198]....
        /*a358*/ 	.word	0x0002be50


	//   ....[199]....
        /*a35c*/ 	.word	0x0002be90


	//   ....[200]....
        /*a360*/ 	.word	0x0002bef0


	//   ....[201]....
        /*a364*/ 	.word	0x0002bf30


	//   ....[202]....
        /*a368*/ 	.word	0x0002bf90


	//   ....[203]....
        /*a36c*/ 	.word	0x0002bfd0


	//   ....[204]....
        /*a370*/ 	.word	0x0002c030


	//   ....[205]....
        /*a374*/ 	.word	0x0002c070


	//   ....[206]....
        /*a378*/ 	.word	0x0002c0d0


	//   ....[207]....
        /*a37c*/ 	.word	0x0002c110


	//   ....[208]....
        /*a380*/ 	.word	0x0002c170


	//   ....[209]....
        /*a384*/ 	.word	0x0002c1b0


	//   ....[210]....
        /*a388*/ 	.word	0x0002c210


	//   ....[211]....
        /*a38c*/ 	.word	0x0002c250


	//   ....[212]....
        /*a390*/ 	.word	0x0002c2b0


	//   ....[213]....
        /*a394*/ 	.word	0x0002c2f0


	//   ....[214]....
        /*a398*/ 	.word	0x0002c350


	//   ....[215]....
        /*a39c*/ 	.word	0x0002c390


	//   ....[216]....
        /*a3a0*/ 	.word	0x0002c3f0


	//   ....[217]....
        /*a3a4*/ 	.word	0x0002c430


	//   ....[218]....
        /*a3a8*/ 	.word	0x0002c490


	//   ....[219]....
        /*a3ac*/ 	.word	0x0002c4d0


	//   ....[220]....
        /*a3b0*/ 	.word	0x0002c530


	//   ....[221]....
        /*a3b4*/ 	.word	0x0002c570


	//   ....[222]....
        /*a3b8*/ 	.word	0x0002c5d0


	//   ....[223]....
        /*a3bc*/ 	.word	0x0002c610


	//   ....[224]....
        /*a3c0*/ 	.word	0x0002c670


	//   ....[225]....
        /*a3c4*/ 	.word	0x0002c6b0


	//   ....[226]....
        /*a3c8*/ 	.word	0x0002c710


	//   ....[227]....
        /*a3cc*/ 	.word	0x0002c750


	//   ....[228]....
        /*a3d0*/ 	.word	0x0002c7b0


	//   ....[229]....
        /*a3d4*/ 	.word	0x0002c7f0


	//   ....[230]....
        /*a3d8*/ 	.word	0x0002c850


	//   ....[231]....
        /*a3dc*/ 	.word	0x0002c890


	//   ....[232]....
        /*a3e0*/ 	.word	0x0002c8f0


	//   ....[233]....
        /*a3e4*/ 	.word	0x0002c930


	//   ....[234]....
        /*a3e8*/ 	.word	0x0002c990


	//   ....[235]....
        /*a3ec*/ 	.word	0x0002c9d0


	//   ....[236]....
        /*a3f0*/ 	.word	0x0002ca30


	//   ....[237]....
        /*a3f4*/ 	.word	0x0002ca70


	//   ....[238]....
        /*a3f8*/ 	.word	0x0002cad0


	//   ....[239]....
        /*a3fc*/ 	.word	0x0002cb10


	//   ....[240]....
        /*a400*/ 	.word	0x0002cb70


	//   ....[241]....
        /*a404*/ 	.word	0x0002cbb0


	//   ....[242]....
        /*a408*/ 	.word	0x0002cc10


	//   ....[243]....
        /*a40c*/ 	.word	0x0002cc50


	//   ....[244]....
        /*a410*/ 	.word	0x0002ccb0


	//   ....[245]....
        /*a414*/ 	.word	0x0002ccf0


	//   ....[246]....
        /*a418*/ 	.word	0x0002cd50


	//   ....[247]....
        /*a41c*/ 	.word	0x0002cd90


	//   ....[248]....
        /*a420*/ 	.word	0x0002cdf0


	//   ....[249]....
        /*a424*/ 	.word	0x0002ce30


	//   ....[250]....
        /*a428*/ 	.word	0x0002ce90


	//   ....[251]....
        /*a42c*/ 	.word	0x0002ced0


	//   ....[252]....
        /*a430*/ 	.word	0x0002cf30


	//   ....[253]....
        /*a434*/ 	.word	0x0002cf70


	//   ....[254]....
        /*a438*/ 	.word	0x0002cfd0


	//   ....[255]....
        /*a43c*/ 	.word	0x0002d010


	//   ....[0]....
        /*a440*/ 	.word	0x0002d070


	//   ....[1]....
        /*a444*/ 	.word	0x0002d0b0


	//   ....[2]....
        /*a448*/ 	.word	0x0002d110


	//   ....[3]....
        /*a44c*/ 	.word	0x0002d150


	//   ....[4]....
        /*a450*/ 	.word	0x0002d1b0


	//   ....[5]....
        /*a454*/ 	.word	0x0002d1f0


	//   ....[6]....
        /*a458*/ 	.word	0x0002d250


	//   ....[7]....
        /*a45c*/ 	.word	0x0002d290


	//   ....[8]....
        /*a460*/ 	.word	0x0002d2f0


	//   ....[9]....
        /*a464*/ 	.word	0x0002d330


	//   ....[10]....
        /*a468*/ 	.word	0x0002d390


	//   ....[11]....
        /*a46c*/ 	.word	0x0002d3d0


	//   ....[12]....
        /*a470*/ 	.word	0x0002d430


	//   ....[13]....
        /*a474*/ 	.word	0x0002d470


	//   ....[14]....
        /*a478*/ 	.word	0x0002d4d0


	//   ....[15]....
        /*a47c*/ 	.word	0x0002d510


	//   ....[16]....
        /*a480*/ 	.word	0x0002d570


	//   ....[17]....
        /*a484*/ 	.word	0x0002d5b0


	//   ....[18]....
        /*a488*/ 	.word	0x0002d610


	//   ....[19]....
        /*a48c*/ 	.word	0x0002d650


	//   ....[20]....
        /*a490*/ 	.word	0x0002d6b0


	//   ....[21]....
        /*a494*/ 	.word	0x0002d6f0


	//   ....[22]....
        /*a498*/ 	.word	0x0002d750


	//   ....[23]....
        /*a49c*/ 	.word	0x0002d790


	//   ....[24]....
        /*a4a0*/ 	.word	0x0002d7f0


	//   ....[25]....
        /*a4a4*/ 	.word	0x0002d830


	//   ....[26]....
        /*a4a8*/ 	.word	0x0002d890


	//   ....[27]....
        /*a4ac*/ 	.word	0x0002d8d0


	//   ....[28]....
        /*a4b0*/ 	.word	0x0002d930


	//   ....[29]....
        /*a4b4*/ 	.word	0x0002d970


	//   ....[30]....
        /*a4b8*/ 	.word	0x0002d9d0


	//   ....[31]....
        /*a4bc*/ 	.word	0x0002da10


	//   ....[32]....
        /*a4c0*/ 	.word	0x0002da70


	//   ....[33]....
        /*a4c4*/ 	.word	0x0002dab0


	//   ....[34]....
        /*a4c8*/ 	.word	0x0002db10


	//   ....[35]....
        /*a4cc*/ 	.word	0x0002db50


	//   ....[36]....
        /*a4d0*/ 	.word	0x0002dbb0


	//   ....[37]....
        /*a4d4*/ 	.word	0x0002dbf0


	//   ....[38]....
        /*a4d8*/ 	.word	0x0002dc50


	//   ....[39]....
        /*a4dc*/ 	.word	0x0002dc90


	//   ....[40]....
        /*a4e0*/ 	.word	0x0002dcf0


	//   ....[41]....
        /*a4e4*/ 	.word	0x0002dd30


	//   ....[42]....
        /*a4e8*/ 	.word	0x0002dd90


	//   ....[43]....
        /*a4ec*/ 	.word	0x0002ddd0


	//   ....[44]....
        /*a4f0*/ 	.word	0x0002de30


	//   ....[45]....
        /*a4f4*/ 	.word	0x0002de70


	//   ....[46]....
        /*a4f8*/ 	.word	0x0002ded0


	//   ....[47]....
        /*a4fc*/ 	.word	0x0002df10


	//   ....[48]....
        /*a500*/ 	.word	0x0002df70


	//   ....[49]....
        /*a504*/ 	.word	0x0002dfb0


	//   ....[50]....
        /*a508*/ 	.word	0x0002e010


	//   ....[51]....
        /*a50c*/ 	.word	0x0002e050


	//   ....[52]....
        /*a510*/ 	.word	0x0002e0b0


	//   ....[53]....
        /*a514*/ 	.word	0x0002e0f0


	//   ....[54]....
        /*a518*/ 	.word	0x0002e150


	//   ....[55]....
        /*a51c*/ 	.word	0x0002e190


	//   ....[56]....
        /*a520*/ 	.word	0x0002e1f0


	//   ....[57]....
        /*a524*/ 	.word	0x0002e230


	//   ....[58]....
        /*a528*/ 	.word	0x0002e290


	//   ....[59]....
        /*a52c*/ 	.word	0x0002e2d0


	//   ....[60]....
        /*a530*/ 	.word	0x0002e330


	//   ....[61]....
        /*a534*/ 	.word	0x0002e370


	//   ....[62]....
        /*a538*/ 	.word	0x0002e3d0


	//   ....[63]....
        /*a53c*/ 	.word	0x0002e410


	//   ....[64]....
        /*a540*/ 	.word	0x0002e470


	//   ....[65]....
        /*a544*/ 	.word	0x0002e4b0


	//   ....[66]....
        /*a548*/ 	.word	0x0002e510


	//   ....[67]....
        /*a54c*/ 	.word	0x0002e550


	//   ....[68]....
        /*a550*/ 	.word	0x0002e5b0


	//   ....[69]....
        /*a554*/ 	.word	0x0002e5f0


	//   ....[70]....
        /*a558*/ 	.word	0x0002e650


	//   ....[71]....
        /*a55c*/ 	.word	0x0002e690


	//   ....[72]....
        /*a560*/ 	.word	0x0002e6f0


	//   ....[73]....
        /*a564*/ 	.word	0x0002e730


	//   ....[74]....
        /*a568*/ 	.word	0x0002e790


	//   ....[75]....
        /*a56c*/ 	.word	0x0002e7d0


	//   ....[76]....
        /*a570*/ 	.word	0x0002e830


	//   ....[77]....
        /*a574*/ 	.word	0x0002e870


	//   ....[78]....
        /*a578*/ 	.word	0x0002e8d0


	//   ....[79]....
        /*a57c*/ 	.word	0x0002e910


	//   ....[80]....
        /*a580*/ 	.word	0x0002e970


	//   ....[81]....
        /*a584*/ 	.word	0x0002e9b0


	//   ....[82]....
        /*a588*/ 	.word	0x0002ea10


	//   ....[83]....
        /*a58c*/ 	.word	0x0002ea50


	//   ....[84]....
        /*a590*/ 	.word	0x0002eab0


	//   ....[85]....
        /*a594*/ 	.word	0x0002eaf0


	//   ....[86]....
        /*a598*/ 	.word	0x0002eb50


	//   ....[87]....
        /*a59c*/ 	.word	0x0002eb90


	//   ....[88]....
        /*a5a0*/ 	.word	0x0002ebf0


	//   ....[89]....
        /*a5a4*/ 	.word	0x0002ec30


	//   ....[90]....
        /*a5a8*/ 	.word	0x0002ec90


	//   ....[91]....
        /*a5ac*/ 	.word	0x0002ecd0


	//   ....[92]....
        /*a5b0*/ 	.word	0x0002ed30


	//   ....[93]....
        /*a5b4*/ 	.word	0x0002ed70


	//   ....[94]....
        /*a5b8*/ 	.word	0x0002edd0


	//   ....[95]....
        /*a5bc*/ 	.word	0x0002ee10


	//   ....[96]....
        /*a5c0*/ 	.word	0x0002ee70


	//   ....[97]....
        /*a5c4*/ 	.word	0x0002eeb0


	//   ....[98]....
        /*a5c8*/ 	.word	0x0002ef10


	//   ....[99]....
        /*a5cc*/ 	.word	0x0002ef50


	//   ....[100]....
        /*a5d0*/ 	.word	0x0002efb0


	//   ....[101]....
        /*a5d4*/ 	.word	0x0002eff0


	//   ....[102]....
        /*a5d8*/ 	.word	0x0002f050


	//   ....[103]....
        /*a5dc*/ 	.word	0x0002f090


	//   ....[104]....
        /*a5e0*/ 	.word	0x0002f0f0


	//   ....[105]....
        /*a5e4*/ 	.word	0x0002f130


	//   ....[106]....
        /*a5e8*/ 	.word	0x0002f190


	//   ....[107]....
        /*a5ec*/ 	.word	0x0002f1d0


	//   ....[108]....
        /*a5f0*/ 	.word	0x0002f230


	//   ....[109]....
        /*a5f4*/ 	.word	0x0002f270


	//   ....[110]....
        /*a5f8*/ 	.word	0x0002f2d0


	//   ....[111]....
        /*a5fc*/ 	.word	0x0002f310


	//   ....[112]....
        /*a600*/ 	.word	0x0002f370


	//   ....[113]....
        /*a604*/ 	.word	0x0002f3b0


	//   ....[114]....
        /*a608*/ 	.word	0x0002f410


	//   ....[115]....
        /*a60c*/ 	.word	0x0002f450


	//   ....[116]....
        /*a610*/ 	.word	0x0002f4b0


	//   ....[117]....
        /*a614*/ 	.word	0x0002f4f0


	//   ....[118]....
        /*a618*/ 	.word	0x0002f550


	//   ....[119]....
        /*a61c*/ 	.word	0x0002f590


	//   ....[120]....
        /*a620*/ 	.word	0x0002f5f0


	//   ....[121]....
        /*a624*/ 	.word	0x0002f630


	//   ....[122]....
        /*a628*/ 	.word	0x0002f690


	//   ....[123]....
        /*a62c*/ 	.word	0x0002f6d0


	//   ....[124]....
        /*a630*/ 	.word	0x0002f730


	//   ....[125]....
        /*a634*/ 	.word	0x0002f770


	//   ....[126]....
        /*a638*/ 	.word	0x0002f7d0


	//   ....[127]....
        /*a63c*/ 	.word	0x0002f810


	//   ....[128]....
        /*a640*/ 	.word	0x0002f870


	//   ....[129]....
        /*a644*/ 	.word	0x0002f8b0


	//   ....[130]....
        /*a648*/ 	.word	0x0002f910


	//   ....[131]....
        /*a64c*/ 	.word	0x0002f950


	//   ....[132]....
        /*a650*/ 	.word	0x0002f9b0


	//   ....[133]....
        /*a654*/ 	.word	0x0002f9f0


	//   ....[134]....
        /*a658*/ 	.word	0x0002fa50


	//   ....[135]....
        /*a65c*/ 	.word	0x0002fa90


	//   ....[136]....
        /*a660*/ 	.word	0x0002faf0


	//   ....[137]....
        /*a664*/ 	.word	0x0002fb30


	//   ....[138]....
        /*a668*/ 	.word	0x0002fb90


	//   ....[139]....
        /*a66c*/ 	.word	0x0002fbd0


	//   ....[140]....
        /*a670*/ 	.word	0x0002fc30


	//   ....[141]....
        /*a674*/ 	.word	0x0002fc70


	//   ....[142]....
        /*a678*/ 	.word	0x0002fcd0


	//   ....[143]....
        /*a67c*/ 	.word	0x0002fd10


	//   ....[144]....
        /*a680*/ 	.word	0x0002fd70


	//   ....[145]....
        /*a684*/ 	.word	0x0002fdb0


	//   ....[146]....
        /*a688*/ 	.word	0x0002fe10


	//   ....[147]....
        /*a68c*/ 	.word	0x0002fe50


	//   ....[148]....
        /*a690*/ 	.word	0x0002feb0


	//   ....[149]....
        /*a694*/ 	.word	0x0002fef0


	//   ....[150]....
        /*a698*/ 	.word	0x0002ff50


	//   ....[151]....
        /*a69c*/ 	.word	0x0002ff90


	//   ....[152]....
        /*a6a0*/ 	.word	0x0002fff0


	//   ....[153]....
        /*a6a4*/ 	.word	0x00030030


	//   ....[154]....
        /*a6a8*/ 	.word	0x00030090


	//   ....[155]....
        /*a6ac*/ 	.word	0x000300d0


	//   ....[156]....
        /*a6b0*/ 	.word	0x00030130


	//   ....[157]....
        /*a6b4*/ 	.word	0x00030170


	//   ....[158]....
        /*a6b8*/ 	.word	0x000301d0


	//   ....[159]....
        /*a6bc*/ 	.word	0x00030210


	//   ....[160]....
        /*a6c0*/ 	.word	0x00030270


	//   ....[161]....
        /*a6c4*/ 	.word	0x000302b0


	//   ....[162]....
        /*a6c8*/ 	.word	0x00030310


	//   ....[163]....
        /*a6cc*/ 	.word	0x00030350


	//   ....[164]....
        /*a6d0*/ 	.word	0x000303b0


	//   ....[165]....
        /*a6d4*/ 	.word	0x000303f0


	//   ....[166]....
        /*a6d8*/ 	.word	0x00030450


	//   ....[167]....
        /*a6dc*/ 	.word	0x00030490


	//   ....[168]....
        /*a6e0*/ 	.word	0x000304f0


	//   ....[169]....
        /*a6e4*/ 	.word	0x00030530


	//   ....[170]....
        /*a6e8*/ 	.word	0x00030590


	//   ....[171]....
        /*a6ec*/ 	.word	0x000305d0


	//   ....[172]....
        /*a6f0*/ 	.word	0x00030630


	//   ....[173]....
        /*a6f4*/ 	.word	0x00030670


	//   ....[174]....
        /*a6f8*/ 	.word	0x000306d0


	//   ....[175]....
        /*a6fc*/ 	.word	0x00030710


	//   ....[176]....
        /*a700*/ 	.word	0x00030770


	//   ....[177]....
        /*a704*/ 	.word	0x000307b0


	//   ....[178]....
        /*a708*/ 	.word	0x00030810


	//   ....[179]....
        /*a70c*/ 	.word	0x00030850


	//   ....[180]....
        /*a710*/ 	.word	0x000308b0


	//   ....[181]....
        /*a714*/ 	.word	0x000308f0


	//   ....[182]....
        /*a718*/ 	.word	0x00030950


	//   ....[183]....
        /*a71c*/ 	.word	0x00030990


	//   ....[184]....
        /*a720*/ 	.word	0x000309f0


	//   ....[185]....
        /*a724*/ 	.word	0x00030a30


	//   ....[186]....
        /*a728*/ 	.word	0x00030a90


	//   ....[187]....
        /*a72c*/ 	.word	0x00030ad0


	//   ....[188]....
        /*a730*/ 	.word	0x00030b30


	//   ....[189]....
        /*a734*/ 	.word	0x00030b70


	//   ....[190]....
        /*a738*/ 	.word	0x00030bd0


	//   ....[191]....
        /*a73c*/ 	.word	0x00030c10


	//   ....[192]....
        /*a740*/ 	.word	0x00030c70


	//   ....[193]....
        /*a744*/ 	.word	0x00030cb0


	//   ....[194]....
        /*a748*/ 	.word	0x00030d10


	//   ....[195]....
        /*a74c*/ 	.word	0x00030d50


	//   ....[196]....
        /*a750*/ 	.word	0x00030db0


	//   ....[197]....
        /*a754*/ 	.word	0x00030df0


	//   ....[198]....
        /*a758*/ 	.word	0x00030e50


	//   ....[199]....
        /*a75c*/ 	.word	0x00030e90


	//   ....[200]....
        /*a760*/ 	.word	0x00030ef0


	//   ....[201]....
        /*a764*/ 	.word	0x00030f30


	//   ....[202]....
        /*a768*/ 	.word	0x00030f90


	//   ....[203]....
        /*a76c*/ 	.word	0x00030fd0


	//   ....[204]....
        /*a770*/ 	.word	0x00031030


	//   ....[205]....
        /*a774*/ 	.word	0x00031070


	//   ....[206]....
        /*a778*/ 	.word	0x000310d0


	//   ....[207]....
        /*a77c*/ 	.word	0x00031110


	//   ....[208]....
        /*a780*/ 	.word	0x00031170


	//   ....[209]....
        /*a784*/ 	.word	0x000311b0


	//   ....[210]....
        /*a788*/ 	.word	0x00031210


	//   ....[211]....
        /*a78c*/ 	.word	0x00031250


	//   ....[212]....
        /*a790*/ 	.word	0x000312b0


	//   ....[213]....
        /*a794*/ 	.word	0x000312f0


	//   ....[214]....
        /*a798*/ 	.word	0x00031350


	//   ....[215]....
        /*a79c*/ 	.word	0x00031390


	//   ....[216]....
        /*a7a0*/ 	.word	0x000313f0


	//   ....[217]....
        /*a7a4*/ 	.word	0x00031430


	//   ....[218]....
        /*a7a8*/ 	.word	0x00031490


	//   ....[219]....
        /*a7ac*/ 	.word	0x000314d0


	//   ....[220]....
        /*a7b0*/ 	.word	0x00031530


	//   ....[221]....
        /*a7b4*/ 	.word	0x00031570


	//   ....[222]....
        /*a7b8*/ 	.word	0x000315d0


	//   ....[223]....
        /*a7bc*/ 	.word	0x00031610


	//   ....[224]....
        /*a7c0*/ 	.word	0x00031670


	//   ....[225]....
        /*a7c4*/ 	.word	0x000316b0


	//   ....[226]....
        /*a7c8*/ 	.word	0x00031710


	//   ....[227]....
        /*a7cc*/ 	.word	0x00031750


	//   ....[228]....
        /*a7d0*/ 	.word	0x000317b0


	//   ....[229]....
        /*a7d4*/ 	.word	0x000317f0


	//   ....[230]....
        /*a7d8*/ 	.word	0x00031850


	//   ....[231]....
        /*a7dc*/ 	.word	0x00031890


	//   ....[232]....
        /*a7e0*/ 	.word	0x000318f0


	//   ....[233]....
        /*a7e4*/ 	.word	0x00031930


	//   ....[234]....
        /*a7e8*/ 	.word	0x00031990


	//   ....[235]....
        /*a7ec*/ 	.word	0x000319d0


	//   ....[236]....
        /*a7f0*/ 	.word	0x00031a30


	//   ....[237]....
        /*a7f4*/ 	.word	0x00031a70


	//   ....[238]....
        /*a7f8*/ 	.word	0x00031ad0


	//   ....[239]....
        /*a7fc*/ 	.word	0x00031b10


	//   ....[240]....
        /*a800*/ 	.word	0x00031b70


	//   ....[241]....
        /*a804*/ 	.word	0x00031bb0


	//   ....[242]....
        /*a808*/ 	.word	0x00031c10


	//   ....[243]....
        /*a80c*/ 	.word	0x00031c50


	//   ....[244]....
        /*a810*/ 	.word	0x00031cb0


	//   ....[245]....
        /*a814*/ 	.word	0x00031cf0


	//   ....[246]....
        /*a818*/ 	.word	0x00031d50


	//   ....[247]....
        /*a81c*/ 	.word	0x00031d90


	//   ....[248]....
        /*a820*/ 	.word	0x00031df0


	//   ....[249]....
        /*a824*/ 	.word	0x00031e30


	//   ....[250]....
        /*a828*/ 	.word	0x00031e90


	//   ....[251]....
        /*a82c*/ 	.word	0x00031ed0


	//   ....[252]....
        /*a830*/ 	.word	0x00031f30


	//   ....[253]....
        /*a834*/ 	.word	0x00031f70


	//   ....[254]....
        /*a838*/ 	.word	0x00031fd0


	//   ....[255]....
        /*a83c*/ 	.word	0x00032010


	//   ....[0]....
        /*a840*/ 	.word	0x00032070


	//   ....[1]....
        /*a844*/ 	.word	0x000320b0


	//   ....[2]....
        /*a848*/ 	.word	0x00032110


	//   ....[3]....
        /*a84c*/ 	.word	0x00032150


	//   ....[4]....
        /*a850*/ 	.word	0x000321b0


	//   ....[5]....
        /*a854*/ 	.word	0x000321f0


	//   ....[6]....
        /*a858*/ 	.word	0x00032250


	//   ....[7]....
        /*a85c*/ 	.word	0x00032290


	//   ....[8]....
        /*a860*/ 	.word	0x000322f0


	//   ....[9]....
        /*a864*/ 	.word	0x00032330


	//   ....[10]....
        /*a868*/ 	.word	0x00032390


	//   ....[11]....
        /*a86c*/ 	.word	0x000323d0


	//   ....[12]....
        /*a870*/ 	.word	0x00032430


	//   ....[13]....
        /*a874*/ 	.word	0x00032470


	//   ....[14]....
        /*a878*/ 	.word	0x000324d0


	//   ....[15]....
        /*a87c*/ 	.word	0x00032510


	//   ....[16]....
        /*a880*/ 	.word	0x00032570


	//   ....[17]....
        /*a884*/ 	.word	0x000325b0


	//   ....[18]....
        /*a888*/ 	.word	0x00032610


	//   ....[19]....
        /*a88c*/ 	.word	0x00032650


	//   ....[20]....
        /*a890*/ 	.word	0x000326b0


	//   ....[21]....
        /*a894*/ 	.word	0x000326f0


	//   ....[22]....
        /*a898*/ 	.word	0x00032750


	//   ....[23]....
        /*a89c*/ 	.word	0x00032790


	//   ....[24]....
        /*a8a0*/ 	.word	0x000327f0


	//   ....[25]....
        /*a8a4*/ 	.word	0x00032830


	//   ....[26]....
        /*a8a8*/ 	.word	0x00032890


	//   ....[27]....
        /*a8ac*/ 	.word	0x000328d0


	//   ....[28]....
        /*a8b0*/ 	.word	0x00032930


	//   ....[29]....
        /*a8b4*/ 	.word	0x00032970


	//   ....[30]....
        /*a8b8*/ 	.word	0x000329d0


	//   ....[31]....
        /*a8bc*/ 	.word	0x00032a10


	//   ....[32]....
        /*a8c0*/ 	.word	0x00032a70


	//   ....[33]....
        /*a8c4*/ 	.word	0x00032ab0


	//   ....[34]....
        /*a8c8*/ 	.word	0x00032b10


	//   ....[35]....
        /*a8cc*/ 	.word	0x00032b50


	//   ....[36]....
        /*a8d0*/ 	.word	0x00032bb0


	//   ....[37]....
        /*a8d4*/ 	.word	0x00032bf0


	//   ....[38]....
        /*a8d8*/ 	.word	0x00032c50


	//   ....[39]....
        /*a8dc*/ 	.word	0x00032c90


	//   ....[40]....
        /*a8e0*/ 	.word	0x00032cf0


	//   ....[41]....
        /*a8e4*/ 	.word	0x00032d30


	//   ....[42]....
        /*a8e8*/ 	.word	0x00032d90


	//   ....[43]....
        /*a8ec*/ 	.word	0x00032dd0


	//   ....[44]....
        /*a8f0*/ 	.word	0x00032e30


	//   ....[45]....
        /*a8f4*/ 	.word	0x00032e70


	//   ....[46]....
        /*a8f8*/ 	.word	0x00032ed0


	//   ....[47]....
        /*a8fc*/ 	.word	0x00032f10


	//   ....[48]....
        /*a900*/ 	.word	0x00032f70


	//   ....[49]....
        /*a904*/ 	.word	0x00032fb0


	//   ....[50]....
        /*a908*/ 	.word	0x00033010


	//   ....[51]....
        /*a90c*/ 	.word	0x00033050


	//   ....[52]....
        /*a910*/ 	.word	0x000330b0


	//   ....[53]....
        /*a914*/ 	.word	0x000330f0


	//   ....[54]....
        /*a918*/ 	.word	0x00033150


	//   ....[55]....
        /*a91c*/ 	.word	0x00033190


	//   ....[56]....
        /*a920*/ 	.word	0x000331f0


	//   ....[57]....
        /*a924*/ 	.word	0x00033230


	//   ....[58]....
        /*a928*/ 	.word	0x00033290


	//   ....[59]....
        /*a92c*/ 	.word	0x000332d0


	//   ....[60]....
        /*a930*/ 	.word	0x00033330


	//   ....[61]....
        /*a934*/ 	.word	0x00033370


	//   ....[62]....
        /*a938*/ 	.word	0x000333d0


	//   ....[63]....
        /*a93c*/ 	.word	0x00033410


	//   ....[64]....
        /*a940*/ 	.word	0x00033470


	//   ....[65]....
        /*a944*/ 	.word	0x000334b0


	//   ....[66]....
        /*a948*/ 	.word	0x00033510


	//   ....[67]....
        /*a94c*/ 	.word	0x00033550


	//   ....[68]....
        /*a950*/ 	.word	0x000335b0


	//   ....[69]....
        /*a954*/ 	.word	0x000335f0


	//   ....[70]....
        /*a958*/ 	.word	0x00033650


	//   ....[71]....
        /*a95c*/ 	.word	0x00033690


	//   ....[72]....
        /*a960*/ 	.word	0x000336f0


	//   ....[73]....
        /*a964*/ 	.word	0x00033730


	//   ....[74]....
        /*a968*/ 	.word	0x00033790


	//   ....[75]....
        /*a96c*/ 	.word	0x000337d0


	//   ....[76]....
        /*a970*/ 	.word	0x00033830


	//   ....[77]....
        /*a974*/ 	.word	0x00033870


	//   ....[78]....
        /*a978*/ 	.word	0x000338d0


	//   ....[79]....
        /*a97c*/ 	.word	0x00033910


	//   ....[80]....
        /*a980*/ 	.word	0x00033970


	//   ....[81]....
        /*a984*/ 	.word	0x000339b0


	//   ....[82]....
        /*a988*/ 	.word	0x00033a10


	//   ....[83]....
        /*a98c*/ 	.word	0x00033a50


	//   ....[84]....
        /*a990*/ 	.word	0x00033ab0


	//   ....[85]....
        /*a994*/ 	.word	0x00033af0


	//   ....[86]....
        /*a998*/ 	.word	0x00033b50


	//   ....[87]....
        /*a99c*/ 	.word	0x00033b90


	//   ....[88]....
        /*a9a0*/ 	.word	0x00033bf0


	//   ....[89]....
        /*a9a4*/ 	.word	0x00033c30


	//   ....[90]....
        /*a9a8*/ 	.word	0x00033c90


	//   ....[91]....
        /*a9ac*/ 	.word	0x00033cd0


	//   ....[92]....
        /*a9b0*/ 	.word	0x00033d30


	//   ....[93]....
        /*a9b4*/ 	.word	0x00033d70


	//   ....[94]....
        /*a9b8*/ 	.word	0x00033dd0


	//   ....[95]....
        /*a9bc*/ 	.word	0x00033e10


	//   ....[96]....
        /*a9c0*/ 	.word	0x00033e70


	//   ....[97]....
        /*a9c4*/ 	.word	0x00033eb0


	//   ....[98]....
        /*a9c8*/ 	.word	0x00033f10


	//   ....[99]....
        /*a9cc*/ 	.word	0x00033f50


	//   ....[100]....
        /*a9d0*/ 	.word	0x00033fb0


	//   ....[101]....
        /*a9d4*/ 	.word	0x00033ff0


	//   ....[102]....
        /*a9d8*/ 	.word	0x00034050


	//   ....[103]....
        /*a9dc*/ 	.word	0x00034090


	//   ....[104]....
        /*a9e0*/ 	.word	0x000340f0


	//   ....[105]....
        /*a9e4*/ 	.word	0x00034130


	//   ....[106]....
        /*a9e8*/ 	.word	0x00034190


	//   ....[107]....
        /*a9ec*/ 	.word	0x000341d0


	//   ....[108]....
        /*a9f0*/ 	.word	0x00034230


	//   ....[109]....
        /*a9f4*/ 	.word	0x00034270


	//   ....[110]....
        /*a9f8*/ 	.word	0x000342d0


	//   ....[111]....
        /*a9fc*/ 	.word	0x00034310


	//   ....[112]....
        /*aa00*/ 	.word	0x00034370


	//   ....[113]....
        /*aa04*/ 	.word	0x000343b0


	//   ....[114]....
        /*aa08*/ 	.word	0x00034410


	//   ....[115]....
        /*aa0c*/ 	.word	0x00034450


	//   ....[116]....
        /*aa10*/ 	.word	0x000344b0


	//   ....[117]....
        /*aa14*/ 	.word	0x000344f0


	//   ....[118]....
        /*aa18*/ 	.word	0x00034550


	//   ....[119]....
        /*aa1c*/ 	.word	0x00034590


	//   ....[120]....
        /*aa20*/ 	.word	0x000345f0


	//   ....[121]....
        /*aa24*/ 	.word	0x00034630


	//   ....[122]....
        /*aa28*/ 	.word	0x00034690


	//   ....[123]....
        /*aa2c*/ 	.word	0x000346d0


	//   ....[124]....
        /*aa30*/ 	.word	0x00034730


	//   ....[125]....
        /*aa34*/ 	.word	0x00034770


	//   ....[126]....
        /*aa38*/ 	.word	0x000347d0


	//   ....[127]....
        /*aa3c*/ 	.word	0x00034810


	//   ....[128]....
        /*aa40*/ 	.word	0x00034870


	//   ....[129]....
        /*aa44*/ 	.word	0x000348b0


	//   ....[130]....
        /*aa48*/ 	.word	0x00034910


	//   ....[131]....
        /*aa4c*/ 	.word	0x00034950


	//   ....[132]....
        /*aa50*/ 	.word	0x000349b0


	//   ....[133]....
        /*aa54*/ 	.word	0x000349f0


	//   ....[134]....
        /*aa58*/ 	.word	0x00034a50


	//   ....[135]....
        /*aa5c*/ 	.word	0x00034a90


	//   ....[136]....
        /*aa60*/ 	.word	0x00034af0


	//   ....[137]....
        /*aa64*/ 	.word	0x00034b30


	//   ....[138]....
        /*aa68*/ 	.word	0x00034b90


	//   ....[139]....
        /*aa6c*/ 	.word	0x00034bd0


	//   ....[140]....
        /*aa70*/ 	.word	0x00034c30


	//   ....[141]....
        /*aa74*/ 	.word	0x00034c70


	//   ....[142]....
        /*aa78*/ 	.word	0x00034cd0


	//   ....[143]....
        /*aa7c*/ 	.word	0x00034d10


	//   ....[144]....
        /*aa80*/ 	.word	0x00034d70


	//   ....[145]....
        /*aa84*/ 	.word	0x00034db0


	//   ....[146]....
        /*aa88*/ 	.word	0x00034e10


	//   ....[147]....
        /*aa8c*/ 	.word	0x00034e50


	//   ....[148]....
        /*aa90*/ 	.word	0x00034eb0


	//   ....[149]....
        /*aa94*/ 	.word	0x00034ef0


	//   ....[150]....
        /*aa98*/ 	.word	0x00034f50


	//   ....[151]....
        /*aa9c*/ 	.word	0x00034f90


	//   ....[152]....
        /*aaa0*/ 	.word	0x00034ff0


	//   ....[153]....
        /*aaa4*/ 	.word	0x00035030


	//   ....[154]....
        /*aaa8*/ 	.word	0x00035090


	//   ....[155]....
        /*aaac*/ 	.word	0x000350d0


	//   ....[156]....
        /*aab0*/ 	.word	0x00035130


	//   ....[157]....
        /*aab4*/ 	.word	0x00035170


	//   ....[158]....
        /*aab8*/ 	.word	0x000351d0


	//   ....[159]....
        /*aabc*/ 	.word	0x00035210


	//   ....[160]....
        /*aac0*/ 	.word	0x00035270


	//   ....[161]....
        /*aac4*/ 	.word	0x000352b0


	//   ....[162]....
        /*aac8*/ 	.word	0x00035310


	//   ....[163]....
        /*aacc*/ 	.word	0x00035350


	//   ....[164]....
        /*aad0*/ 	.word	0x000353b0


	//   ....[165]....
        /*aad4*/ 	.word	0x000353f0


	//   ....[166]....
        /*aad8*/ 	.word	0x00035450


	//   ....[167]....
        /*aadc*/ 	.word	0x00035490


	//   ....[168]....
        /*aae0*/ 	.word	0x000354f0


	//   ....[169]....
        /*aae4*/ 	.word	0x00035530


	//   ....[170]....
        /*aae8*/ 	.word	0x00035590


	//   ....[171]....
        /*aaec*/ 	.word	0x000355d0


	//   ....[172]....
        /*aaf0*/ 	.word	0x00035630


	//   ....[173]....
        /*aaf4*/ 	.word	0x00035670


	//   ....[174]....
        /*aaf8*/ 	.word	0x000356d0


	//   ....[175]....
        /*aafc*/ 	.word	0x00035710


	//   ....[176]....
        /*ab00*/ 	.word	0x00035770


	//   ....[177]....
        /*ab04*/ 	.word	0x000357b0


	//   ....[178]....
        /*ab08*/ 	.word	0x00035810


	//   ....[179]....
        /*ab0c*/ 	.word	0x00035850


	//   ....[180]....
        /*ab10*/ 	.word	0x000358b0


	//   ....[181]....
        /*ab14*/ 	.word	0x000358f0


	//   ....[182]....
        /*ab18*/ 	.word	0x00035950


	//   ....[183]....
        /*ab1c*/ 	.word	0x00035990


	//   ....[184]....
        /*ab20*/ 	.word	0x000359f0


	//   ....[185]....
        /*ab24*/ 	.word	0x00035a30


	//   ....[186]....
        /*ab28*/ 	.word	0x00035a90


	//   ....[187]....
        /*ab2c*/ 	.word	0x00035ad0


	//   ....[188]....
        /*ab30*/ 	.word	0x00035b30


	//   ....[189]....
        /*ab34*/ 	.word	0x00035b70


	//   ....[190]....
        /*ab38*/ 	.word	0x00035bd0


	//   ....[191]....
        /*ab3c*/ 	.word	0x00035c10


	//   ....[192]....
        /*ab40*/ 	.word	0x00035c70


	//   ....[193]....
        /*ab44*/ 	.word	0x00035cb0


	//   ....[194]....
        /*ab48*/ 	.word	0x00035d10


	//   ....[195]....
        /*ab4c*/ 	.word	0x00035d50


	//   ....[196]....
        /*ab50*/ 	.word	0x00035db0


	//   ....[197]....
        /*ab54*/ 	.word	0x00035df0


	//   ....[198]....
        /*ab58*/ 	.word	0x00035e50


	//   ....[199]....
        /*ab5c*/ 	.word	0x00035e90


	//   ....[200]....
        /*ab60*/ 	.word	0x00035ef0


	//   ....[201]....
        /*ab64*/ 	.word	0x00035f30


	//   ....[202]....
        /*ab68*/ 	.word	0x00035f90


	//   ....[203]....
        /*ab6c*/ 	.word	0x00035fd0


	//   ....[204]....
        /*ab70*/ 	.word	0x00036030


	//   ....[205]....
        /*ab74*/ 	.word	0x00036070


	//   ....[206]....
        /*ab78*/ 	.word	0x000360d0


	//   ....[207]....
        /*ab7c*/ 	.word	0x00036110


	//   ....[208]....
        /*ab80*/ 	.word	0x00036170


	//   ....[209]....
        /*ab84*/ 	.word	0x000361b0


	//   ....[210]....
        /*ab88*/ 	.word	0x00036210


	//   ....[211]....
        /*ab8c*/ 	.word	0x00036250


	//   ....[212]....
        /*ab90*/ 	.word	0x000362b0


	//   ....[213]....
        /*ab94*/ 	.word	0x000362f0


	//   ....[214]....
        /*ab98*/ 	.word	0x00036350


	//   ....[215]....
        /*ab9c*/ 	.word	0x00036390


	//   ....[216]....
        /*aba0*/ 	.word	0x000363f0


	//   ....[217]....
        /*aba4*/ 	.word	0x00036430


	//   ....[218]....
        /*aba8*/ 	.word	0x00036490


	//   ....[219]....
        /*abac*/ 	.word	0x000364d0


	//   ....[220]....
        /*abb0*/ 	.word	0x00036530


	//   ....[221]....
        /*abb4*/ 	.word	0x00036570


	//   ....[222]....
        /*abb8*/ 	.word	0x000365d0


	//   ....[223]....
        /*abbc*/ 	.word	0x00036610


	//   ....[224]....
        /*abc0*/ 	.word	0x00036670


	//   ....[225]....
        /*abc4*/ 	.word	0x000366b0


	//   ....[226]....
        /*abc8*/ 	.word	0x00036710


	//   ....[227]....
        /*abcc*/ 	.word	0x00036750


	//   ....[228]....
        /*abd0*/ 	.word	0x000367b0


	//   ....[229]....
        /*abd4*/ 	.word	0x000367f0


	//   ....[230]....
        /*abd8*/ 	.word	0x00036850


	//   ....[231]....
        /*abdc*/ 	.word	0x00036890


	//   ....[232]....
        /*abe0*/ 	.word	0x000368f0


	//   ....[233]....
        /*abe4*/ 	.word	0x00036930


	//   ....[234]....
        /*abe8*/ 	.word	0x00036990


	//   ....[235]....
        /*abec*/ 	.word	0x000369d0


	//   ....[236]....
        /*abf0*/ 	.word	0x00036a30


	//   ....[237]....
        /*abf4*/ 	.word	0x00036a70


	//   ....[238]....
        /*abf8*/ 	.word	0x00036ad0


	//   ....[239]....
        /*abfc*/ 	.word	0x00036b10


	//   ....[240]....
        /*ac00*/ 	.word	0x00036b70


	//   ....[241]....
        /*ac04*/ 	.word	0x00036bb0


	//   ....[242]....
        /*ac08*/ 	.word	0x00036c10


	//   ....[243]....
        /*ac0c*/ 	.word	0x00036c50


	//   ....[244]....
        /*ac10*/ 	.word	0x00036cb0


	//   ....[245]....
        /*ac14*/ 	.word	0x00036cf0


	//   ....[246]....
        /*ac18*/ 	.word	0x00036d50


	//   ....[247]....
        /*ac1c*/ 	.word	0x00036d90


	//   ....[248]....
        /*ac20*/ 	.word	0x00036df0


	//   ....[249]....
        /*ac24*/ 	.word	0x00036e30


	//   ....[250]....
        /*ac28*/ 	.word	0x00036e90


	//   ....[251]....
        /*ac2c*/ 	.word	0x00036ed0


	//   ....[252]....
        /*ac30*/ 	.word	0x00036f30


	//   ....[253]....
        /*ac34*/ 	.word	0x00036f70


	//   ....[254]....
        /*ac38*/ 	.word	0x00036fd0


	//   ....[255]....
        /*ac3c*/ 	.word	0x00037010


	//   ....[0]....
        /*ac40*/ 	.word	0x00037070


	//   ....[1]....
        /*ac44*/ 	.word	0x000370b0


	//   ....[2]....
        /*ac48*/ 	.word	0x00037110


	//   ....[3]....
        /*ac4c*/ 	.word	0x00037150


	//   ....[4]....
        /*ac50*/ 	.word	0x000371b0


	//   ....[5]....
        /*ac54*/ 	.word	0x000371f0


	//   ....[6]....
        /*ac58*/ 	.word	0x00037250


	//   ....[7]....
        /*ac5c*/ 	.word	0x00037290


	//   ....[8]....
        /*ac60*/ 	.word	0x000372f0


	//   ....[9]....
        /*ac64*/ 	.word	0x00037330


	//   ....[10]....
        /*ac68*/ 	.word	0x00037390


	//   ....[11]....
        /*ac6c*/ 	.word	0x000373d0


	//   ....[12]....
        /*ac70*/ 	.word	0x00037430


	//   ....[13]....
        /*ac74*/ 	.word	0x00037470


	//   ....[14]....
        /*ac78*/ 	.word	0x000374d0


	//   ....[15]....
        /*ac7c*/ 	.word	0x00037510


	//   ....[16]....
        /*ac80*/ 	.word	0x00037570


	//   ....[17]....
        /*ac84*/ 	.word	0x000375b0


	//   ....[18]....
        /*ac88*/ 	.word	0x00037610


	//   ....[19]....
        /*ac8c*/ 	.word	0x00037650


	//   ....[20]....
        /*ac90*/ 	.word	0x000376b0


	//   ....[21]....
        /*ac94*/ 	.word	0x000376f0


	//   ....[22]....
        /*ac98*/ 	.word	0x00037750


	//   ....[23]....
        /*ac9c*/ 	.word	0x00037790


	//   ....[24]....
        /*aca0*/ 	.word	0x000377f0


	//   ....[25]....
        /*aca4*/ 	.word	0x00037830


	//   ....[26]....
        /*aca8*/ 	.word	0x00037890


	//   ....[27]....
        /*acac*/ 	.word	0x000378d0


	//   ....[28]....
        /*acb0*/ 	.word	0x00037930


	//   ....[29]....
        /*acb4*/ 	.word	0x00037970


	//   ....[30]....
        /*acb8*/ 	.word	0x000379d0


	//   ....[31]....
        /*acbc*/ 	.word	0x00037a10


	//   ....[32]....
        /*acc0*/ 	.word	0x00037a70


	//   ....[33]....
        /*acc4*/ 	.word	0x00037ab0


	//   ....[34]....
        /*acc8*/ 	.word	0x00037b10


	//   ....[35]....
        /*accc*/ 	.word	0x00037b50


	//   ....[36]....
        /*acd0*/ 	.word	0x00037bb0


	//   ....[37]....
        /*acd4*/ 	.word	0x00037bf0


	//   ....[38]....
        /*acd8*/ 	.word	0x00037c50


	//   ....[39]....
        /*acdc*/ 	.word	0x00037c90


	//   ....[40]....
        /*ace0*/ 	.word	0x00037cf0


	//   ....[41]....
        /*ace4*/ 	.word	0x00037d30


	//   ....[42]....
        /*ace8*/ 	.word	0x00037d90


	//   ....[43]....
        /*acec*/ 	.word	0x00037dd0


	//   ....[44]....
        /*acf0*/ 	.word	0x00037e30


	//   ....[45]....
        /*acf4*/ 	.word	0x00037e70


	//   ....[46]....
        /*acf8*/ 	.word	0x00037ed0


	//   ....[47]....
        /*acfc*/ 	.word	0x00037f10


	//   ....[48]....
        /*ad00*/ 	.word	0x00037f70


	//   ....[49]....
        /*ad04*/ 	.word	0x00037fb0


	//   ....[50]....
        /*ad08*/ 	.word	0x00038010


	//   ....[51]....
        /*ad0c*/ 	.word	0x00038050


	//   ....[52]....
        /*ad10*/ 	.word	0x000380b0


	//   ....[53]....
        /*ad14*/ 	.word	0x000380f0


	//   ....[54]....
        /*ad18*/ 	.word	0x00038150


	//   ....[55]....
        /*ad1c*/ 	.word	0x00038190


	//   ....[56]....
        /*ad20*/ 	.word	0x000381f0


	//   ....[57]....
        /*ad24*/ 	.word	0x00038230


	//   ....[58]....
        /*ad28*/ 	.word	0x00038290


	//   ....[59]....
        /*ad2c*/ 	.word	0x000382d0


	//   ....[60]....
        /*ad30*/ 	.word	0x00038330


	//   ....[61]....
        /*ad34*/ 	.word	0x00038370


	//   ....[62]....
        /*ad38*/ 	.word	0x000383d0


	//   ....[63]....
        /*ad3c*/ 	.word	0x00038410


	//   ....[64]....
        /*ad40*/ 	.word	0x00038470


	//   ....[65]....
        /*ad44*/ 	.word	0x000384b0


	//   ....[66]....
        /*ad48*/ 	.word	0x00038510


	//   ....[67]....
        /*ad4c*/ 	.word	0x00038550


	//   ....[68]....
        /*ad50*/ 	.word	0x000385b0


	//   ....[69]....
        /*ad54*/ 	.word	0x000385f0


	//   ....[70]....
        /*ad58*/ 	.word	0x00038650


	//   ....[71]....
        /*ad5c*/ 	.word	0x00038690


	//   ....[72]....
        /*ad60*/ 	.word	0x000386f0


	//   ....[73]....
        /*ad64*/ 	.word	0x00038730


	//   ....[74]....
        /*ad68*/ 	.word	0x00038790


	//   ....[75]....
        /*ad6c*/ 	.word	0x000387d0


	//   ....[76]....
        /*ad70*/ 	.word	0x00038830


	//   ....[77]....
        /*ad74*/ 	.word	0x00038870


	//   ....[78]....
        /*ad78*/ 	.word	0x000388d0


	//   ....[79]....
        /*ad7c*/ 	.word	0x00038910


	//   ....[80]....
        /*ad80*/ 	.word	0x00038970


	//   ....[81]....
        /*ad84*/ 	.word	0x000389b0


	//   ....[82]....
        /*ad88*/ 	.word	0x00038a10


	//   ....[83]....
        /*ad8c*/ 	.word	0x00038a50


	//   ....[84]....
        /*ad90*/ 	.word	0x00038ab0


	//   ....[85]....
        /*ad94*/ 	.word	0x00038af0


	//   ....[86]....
        /*ad98*/ 	.word	0x00038b50


	//   ....[87]....
        /*ad9c*/ 	.word	0x00038b90


	//   ....[88]....
        /*ada0*/ 	.word	0x00038bf0


	//   ....[89]....
        /*ada4*/ 	.word	0x00038c30


	//   ....[90]....
        /*ada8*/ 	.word	0x00038c90


	//   ....[91]....
        /*adac*/ 	.word	0x00038cd0


	//   ....[92]....
        /*adb0*/ 	.word	0x00038d30


	//   ....[93]....
        /*adb4*/ 	.word	0x00038d70


	//   ....[94]....
        /*adb8*/ 	.word	0x00038dd0


	//   ....[95]....
        /*adbc*/ 	.word	0x00038e10


	//   ....[96]....
        /*adc0*/ 	.word	0x00038e70


	//   ....[97]....
        /*adc4*/ 	.word	0x00038eb0


	//   ....[98]....
        /*adc8*/ 	.word	0x00038f10


	//   ....[99]....
        /*adcc*/ 	.word	0x00038f50


	//   ....[100]....
        /*add0*/ 	.word	0x00038fb0


	//   ....[101]....
        /*add4*/ 	.word	0x00038ff0


	//   ....[102]....
        /*add8*/ 	.word	0x00039050


	//   ....[103]....
        /*addc*/ 	.word	0x00039090


	//   ....[104]....
        /*ade0*/ 	.word	0x000390f0


	//   ....[105]....
        /*ade4*/ 	.word	0x00039130


	//   ....[106]....
        /*ade8*/ 	.word	0x00039190


	//   ....[107]....
        /*adec*/ 	.word	0x000391d0


	//   ....[108]....
        /*adf0*/ 	.word	0x00039230


	//   ....[109]....
        /*adf4*/ 	.word	0x00039270


	//   ....[110]....
        /*adf8*/ 	.word	0x000392d0


	//   ....[111]....
        /*adfc*/ 	.word	0x00039310


	//   ....[112]....
        /*ae00*/ 	.word	0x00039370


	//   ....[113]....
        /*ae04*/ 	.word	0x000393b0


	//   ....[114]....
        /*ae08*/ 	.word	0x00039410


	//   ....[115]....
        /*ae0c*/ 	.word	0x00039450


	//   ....[116]....
        /*ae10*/ 	.word	0x000394b0


	//   ....[117]....
        /*ae14*/ 	.word	0x000394f0


	//   ....[118]....
        /*ae18*/ 	.word	0x00039550


	//   ....[119]....
        /*ae1c*/ 	.word	0x00039590


	//   ....[120]....
        /*ae20*/ 	.word	0x000395f0


	//   ....[121]....
        /*ae24*/ 	.word	0x00039630


	//   ....[122]....
        /*ae28*/ 	.word	0x00039690


	//   ....[123]....
        /*ae2c*/ 	.word	0x000396d0


	//   ....[124]....
        /*ae30*/ 	.word	0x00039730


	//   ....[125]....
        /*ae34*/ 	.word	0x00039770


	//   ....[126]....
        /*ae38*/ 	.word	0x000397d0


	//   ....[127]....
        /*ae3c*/ 	.word	0x00039810


	//   ....[128]....
        /*ae40*/ 	.word	0x00039870


	//   ....[129]....
        /*ae44*/ 	.word	0x000398b0


	//   ....[130]....
        /*ae48*/ 	.word	0x00039910


	//   ....[131]....
        /*ae4c*/ 	.word	0x00039950


	//   ....[132]....
        /*ae50*/ 	.word	0x000399b0


	//   ....[133]....
        /*ae54*/ 	.word	0x000399f0


	//   ....[134]....
        /*ae58*/ 	.word	0x00039a50


	//   ....[135]....
        /*ae5c*/ 	.word	0x00039a90


	//   ....[136]....
        /*ae60*/ 	.word	0x00039af0


	//   ....[137]....
        /*ae64*/ 	.word	0x00039b30


	//   ....[138]....
        /*ae68*/ 	.word	0x00039b90


	//   ....[139]....
        /*ae6c*/ 	.word	0x00039bd0


	//   ....[140]....
        /*ae70*/ 	.word	0x00039c30


	//   ....[141]....
        /*ae74*/ 	.word	0x00039c70


	//   ....[142]....
        /*ae78*/ 	.word	0x00039cd0


	//   ....[143]....
        /*ae7c*/ 	.word	0x00039d10


	//   ....[144]....
        /*ae80*/ 	.word	0x00039d70


	//   ....[145]....
        /*ae84*/ 	.word	0x00039db0


	//   ....[146]....
        /*ae88*/ 	.word	0x00039e10


	//   ....[147]....
        /*ae8c*/ 	.word	0x00039e50


	//   ....[148]....
        /*ae90*/ 	.word	0x00039eb0


	//   ....[149]....
        /*ae94*/ 	.word	0x00039ef0


	//   ....[150]....
        /*ae98*/ 	.word	0x00039f50


	//   ....[151]....
        /*ae9c*/ 	.word	0x00039f90


	//   ....[152]....
        /*aea0*/ 	.word	0x00039ff0


	//   ....[153]....
        /*aea4*/ 	.word	0x0003a030


	//   ....[154]....
        /*aea8*/ 	.word	0x0003a090


	//   ....[155]....
        /*aeac*/ 	.word	0x0003a0d0


	//   ....[156]....
        /*aeb0*/ 	.word	0x0003a130


	//   ....[157]....
        /*aeb4*/ 	.word	0x0003a170


	//   ....[158]....
        /*aeb8*/ 	.word	0x0003a1d0


	//   ....[159]....
        /*aebc*/ 	.word	0x0003a210


	//   ....[160]....
        /*aec0*/ 	.word	0x0003a270


	//   ....[161]....
        /*aec4*/ 	.word	0x0003a2b0


	//   ....[162]....
        /*aec8*/ 	.word	0x0003a310


	//   ....[163]....
        /*aecc*/ 	.word	0x0003a350


	//   ....[164]....
        /*aed0*/ 	.word	0x0003a3b0


	//   ....[165]....
        /*aed4*/ 	.word	0x0003a3f0


	//   ....[166]....
        /*aed8*/ 	.word	0x0003a450


	//   ....[167]....
        /*aedc*/ 	.word	0x0003a490


	//   ....[168]....
        /*aee0*/ 	.word	0x0003a4f0


	//   ....[169]....
        /*aee4*/ 	.word	0x0003a530


	//   ....[170]....
        /*aee8*/ 	.word	0x0003a590


	//   ....[171]....
        /*aeec*/ 	.word	0x0003a5d0


	//   ....[172]....
        /*aef0*/ 	.word	0x0003a630


	//   ....[173]....
        /*aef4*/ 	.word	0x0003a670


	//   ....[174]....
        /*aef8*/ 	.word	0x0003a6d0


	//   ....[175]....
        /*aefc*/ 	.word	0x0003a710


	//   ....[176]....
        /*af00*/ 	.word	0x0003a770


	//   ....[177]....
        /*af04*/ 	.word	0x0003a7b0


	//   ....[178]....
        /*af08*/ 	.word	0x0003a810


	//   ....[179]....
        /*af0c*/ 	.word	0x0003a850


	//   ....[180]....
        /*af10*/ 	.word	0x0003a8b0


	//   ....[181]....
        /*af14*/ 	.word	0x0003a8f0


	//   ....[182]....
        /*af18*/ 	.word	0x0003a950


	//   ....[183]....
        /*af1c*/ 	.word	0x0003a990


	//   ....[184]....
        /*af20*/ 	.word	0x0003a9f0


	//   ....[185]....
        /*af24*/ 	.word	0x0003aa30


	//   ....[186]....
        /*af28*/ 	.word	0x0003aa90


	//   ....[187]....
        /*af2c*/ 	.word	0x0003aad0


	//   ....[188]....
        /*af30*/ 	.word	0x0003ab30


	//   ....[189]....
        /*af34*/ 	.word	0x0003ab70


	//   ....[190]....
        /*af38*/ 	.word	0x0003abd0


	//   ....[191]....
        /*af3c*/ 	.word	0x0003ac10


	//   ....[192]....
        /*af40*/ 	.word	0x0003ac70


	//   ....[193]....
        /*af44*/ 	.word	0x0003acb0


	//   ....[194]....
        /*af48*/ 	.word	0x0003ad10


	//   ....[195]....
        /*af4c*/ 	.word	0x0003ad50


	//   ....[196]....
        /*af50*/ 	.word	0x0003adb0


	//   ....[197]....
        /*af54*/ 	.word	0x0003adf0


	//   ....[198]....
        /*af58*/ 	.word	0x0003ae50


	//   ....[199]....
        /*af5c*/ 	.word	0x0003ae90


	//   ....[200]....
        /*af60*/ 	.word	0x0003aef0


	//   ....[201]....
        /*af64*/ 	.word	0x0003af30


	//   ....[202]....
        /*af68*/ 	.word	0x0003af90


	//   ....[203]....
        /*af6c*/ 	.word	0x0003afd0


	//   ....[204]....
        /*af70*/ 	.word	0x0003b030


	//   ....[205]....
        /*af74*/ 	.word	0x0003b070


	//   ....[206]....
        /*af78*/ 	.word	0x0003b0d0


	//   ....[207]....
        /*af7c*/ 	.word	0x0003b110


	//   ....[208]....
        /*af80*/ 	.word	0x0003b170


	//   ....[209]....
        /*af84*/ 	.word	0x0003b1b0


	//   ....[210]....
        /*af88*/ 	.word	0x0003b210


	//   ....[211]....
        /*af8c*/ 	.word	0x0003b250


	//   ....[212]....
        /*af90*/ 	.word	0x0003b2b0


	//   ....[213]....
        /*af94*/ 	.word	0x0003b2f0


	//   ....[214]....
        /*af98*/ 	.word	0x0003b350


	//   ....[215]....
        /*af9c*/ 	.word	0x0003b390


	//   ....[216]....
        /*afa0*/ 	.word	0x0003b3f0


	//   ....[217]....
        /*afa4*/ 	.word	0x0003b430


	//   ....[218]....
        /*afa8*/ 	.word	0x0003b490


	//   ....[219]....
        /*afac*/ 	.word	0x0003b4d0


	//   ....[220]....
        /*afb0*/ 	.word	0x0003b530


	//   ....[221]....
        /*afb4*/ 	.word	0x0003b570


	//   ....[222]....
        /*afb8*/ 	.word	0x0003b5d0


	//   ....[223]....
        /*afbc*/ 	.word	0x0003b610


	//   ....[224]....
        /*afc0*/ 	.word	0x0003b670


	//   ....[225]....
        /*afc4*/ 	.word	0x0003b6b0


	//   ....[226]....
        /*afc8*/ 	.word	0x0003b710


	//   ....[227]....
        /*afcc*/ 	.word	0x0003b750


	//   ....[228]....
        /*afd0*/ 	.word	0x0003b7b0


	//   ....[229]....
        /*afd4*/ 	.word	0x0003b7f0


	//   ....[230]....
        /*afd8*/ 	.word	0x0003b850


	//   ....[231]....
        /*afdc*/ 	.word	0x0003b890


	//   ....[232]....
        /*afe0*/ 	.word	0x0003b8f0


	//   ....[233]....
        /*afe4*/ 	.word	0x0003b930


	//   ....[234]....
        /*afe8*/ 	.word	0x0003b990


	//   ....[235]....
        /*afec*/ 	.word	0x0003b9d0


	//   ....[236]....
        /*aff0*/ 	.word	0x0003ba30


	//   ....[237]....
        /*aff4*/ 	.word	0x0003ba70


	//   ....[238]....
        /*aff8*/ 	.word	0x0003bad0


	//   ....[239]....
        /*affc*/ 	.word	0x0003bb10


	//   ....[240]....
        /*b000*/ 	.word	0x0003bb70


	//   ....[241]....
        /*b004*/ 	.word	0x0003bbb0


	//   ....[242]....
        /*b008*/ 	.word	0x0003bc10


	//   ....[243]....
        /*b00c*/ 	.word	0x0003bc50


	//   ....[244]....
        /*b010*/ 	.word	0x0003bcb0


	//   ....[245]....
        /*b014*/ 	.word	0x0003bcf0


	//   ....[246]....
        /*b018*/ 	.word	0x0003bd50


	//   ....[247]....
        /*b01c*/ 	.word	0x0003bd90


	//   ....[248]....
        /*b020*/ 	.word	0x0003bdf0


	//   ....[249]....
        /*b024*/ 	.word	0x0003be30


	//   ....[250]....
        /*b028*/ 	.word	0x0003be90


	//   ....[251]....
        /*b02c*/ 	.word	0x0003bed0


	//   ....[252]....
        /*b030*/ 	.word	0x0003bf30


	//   ....[253]....
        /*b034*/ 	.word	0x0003bf70


	//   ....[254]....
        /*b038*/ 	.word	0x0003bfd0


	//   ....[255]....
        /*b03c*/ 	.word	0x0003c010


	//   ....[0]....
        /*b040*/ 	.word	0x0003c070


	//   ....[1]....
        /*b044*/ 	.word	0x0003c0b0


	//   ....[2]....
        /*b048*/ 	.word	0x0003c110


	//   ....[3]....
        /*b04c*/ 	.word	0x0003c150


	//   ....[4]....
        /*b050*/ 	.word	0x0003c1b0


	//   ....[5]....
        /*b054*/ 	.word	0x0003c1f0


	//   ....[6]....
        /*b058*/ 	.word	0x0003c250


	//   ....[7]....
        /*b05c*/ 	.word	0x0003c290


	//   ....[8]....
        /*b060*/ 	.word	0x0003c2f0


	//   ....[9]....
        /*b064*/ 	.word	0x0003c330


	//   ....[10]....
        /*b068*/ 	.word	0x0003c390


	//   ....[11]....
        /*b06c*/ 	.word	0x0003c3d0


	//   ....[12]....
        /*b070*/ 	.word	0x0003c430


	//   ....[13]....
        /*b074*/ 	.word	0x0003c470


	//   ....[14]....
        /*b078*/ 	.word	0x0003c4d0


	//   ....[15]....
        /*b07c*/ 	.word	0x0003c510


	//   ....[16]....
        /*b080*/ 	.word	0x0003c570


	//   ....[17]....
        /*b084*/ 	.word	0x0003c5b0


	//   ....[18]....
        /*b088*/ 	.word	0x0003c610


	//   ....[19]....
        /*b08c*/ 	.word	0x0003c650


	//   ....[20]....
        /*b090*/ 	.word	0x0003c6b0


	//   ....[21]....
        /*b094*/ 	.word	0x0003c6f0


	//   ....[22]....
        /*b098*/ 	.word	0x0003c750


	//   ....[23]....
        /*b09c*/ 	.word	0x0003c790


	//   ....[24]....
        /*b0a0*/ 	.word	0x0003c7f0


	//   ....[25]....
        /*b0a4*/ 	.word	0x0003c830


	//   ....[26]....
        /*b0a8*/ 	.word	0x0003c890


	//   ....[27]....
        /*b0ac*/ 	.word	0x0003c8d0


	//   ....[28]....
        /*b0b0*/ 	.word	0x0003c930


	//   ....[29]....
        /*b0b4*/ 	.word	0x0003c970


	//   ....[30]....
        /*b0b8*/ 	.word	0x0003c9d0


	//   ....[31]....
        /*b0bc*/ 	.word	0x0003ca10


	//   ....[32]....
        /*b0c0*/ 	.word	0x0003ca70


	//   ....[33]....
        /*b0c4*/ 	.word	0x0003cab0


	//   ....[34]....
        /*b0c8*/ 	.word	0x0003cb10


	//   ....[35]....
        /*b0cc*/ 	.word	0x0003cb50


	//   ....[36]....
        /*b0d0*/ 	.word	0x0003cbb0


	//   ....[37]....
        /*b0d4*/ 	.word	0x0003cbf0


	//   ....[38]....
        /*b0d8*/ 	.word	0x0003cc50


	//   ....[39]....
        /*b0dc*/ 	.word	0x0003cc90


	//   ....[40]....
        /*b0e0*/ 	.word	0x0003ccf0


	//   ....[41]....
        /*b0e4*/ 	.word	0x0003cd30


	//   ....[42]....
        /*b0e8*/ 	.word	0x0003cd90


	//   ....[43]....
        /*b0ec*/ 	.word	0x0003cdd0


	//   ....[44]....
        /*b0f0*/ 	.word	0x0003ce30


	//   ....[45]....
        /*b0f4*/ 	.word	0x0003ce70


	//   ....[46]....
        /*b0f8*/ 	.word	0x0003ced0


	//   ....[47]....
        /*b0fc*/ 	.word	0x0003cf10


	//   ....[48]....
        /*b100*/ 	.word	0x0003cf70


	//   ....[49]....
        /*b104*/ 	.word	0x0003cfb0


	//   ....[50]....
        /*b108*/ 	.word	0x0003d010


	//   ....[51]....
        /*b10c*/ 	.word	0x0003d050


	//   ....[52]....
        /*b110*/ 	.word	0x0003d0b0


	//   ....[53]....
        /*b114*/ 	.word	0x0003d0f0


	//   ....[54]....
        /*b118*/ 	.word	0x0003d150


	//   ....[55]....
        /*b11c*/ 	.word	0x0003d190


	//   ....[56]....
        /*b120*/ 	.word	0x0003d1f0


	//   ....[57]....
        /*b124*/ 	.word	0x0003d230


	//   ....[58]....
        /*b128*/ 	.word	0x0003d290


	//   ....[59]....
        /*b12c*/ 	.word	0x0003d2d0


	//   ....[60]....
        /*b130*/ 	.word	0x0003d330


	//   ....[61]....
        /*b134*/ 	.word	0x0003d370


	//   ....[62]....
        /*b138*/ 	.word	0x0003d3d0


	//   ....[63]....
        /*b13c*/ 	.word	0x0003d410


	//   ....[64]....
        /*b140*/ 	.word	0x0003d470


	//   ....[65]....
        /*b144*/ 	.word	0x0003d4b0


	//   ....[66]....
        /*b148*/ 	.word	0x0003d510


	//   ....[67]....
        /*b14c*/ 	.word	0x0003d550


	//   ....[68]....
        /*b150*/ 	.word	0x0003d5b0


	//   ....[69]....
        /*b154*/ 	.word	0x0003d5f0


	//   ....[70]....
        /*b158*/ 	.word	0x0003d650


	//   ....[71]....
        /*b15c*/ 	.word	0x0003d690


	//   ....[72]....
        /*b160*/ 	.word	0x0003d6f0


	//   ....[73]....
        /*b164*/ 	.word	0x0003d730


	//   ....[74]....
        /*b168*/ 	.word	0x0003d790


	//   ....[75]....
        /*b16c*/ 	.word	0x0003d7d0


	//   ....[76]....
        /*b170*/ 	.word	0x0003d830


	//   ....[77]....
        /*b174*/ 	.word	0x0003d870


	//   ....[78]....
        /*b178*/ 	.word	0x0003d8d0


	//   ....[79]....
        /*b17c*/ 	.word	0x0003d910


	//   ....[80]....
        /*b180*/ 	.word	0x0003d970


	//   ....[81]....
        /*b184*/ 	.word	0x0003d9b0


	//   ....[82]....
        /*b188*/ 	.word	0x0003da10


	//   ....[83]....
        /*b18c*/ 	.word	0x0003da50


	//   ....[84]....
        /*b190*/ 	.word	0x0003dab0


	//   ....[85]....
        /*b194*/ 	.word	0x0003daf0


	//   ....[86]....
        /*b198*/ 	.word	0x0003db50


	//   ....[87]....
        /*b19c*/ 	.word	0x0003db90


	//   ....[88]....
        /*b1a0*/ 	.word	0x0003dbf0


	//   ....[89]....
        /*b1a4*/ 	.word	0x0003dc30


	//   ....[90]....
        /*b1a8*/ 	.word	0x0003dc90


	//   ....[91]....
        /*b1ac*/ 	.word	0x0003dcd0


	//   ....[92]....
        /*b1b0*/ 	.word	0x0003dd30


	//   ....[93]....
        /*b1b4*/ 	.word	0x0003dd70


	//   ....[94]....
        /*b1b8*/ 	.word	0x0003ddd0


	//   ....[95]....
        /*b1bc*/ 	.word	0x0003de10


	//   ....[96]....
        /*b1c0*/ 	.word	0x0003de70


	//   ....[97]....
        /*b1c4*/ 	.word	0x0003deb0


	//   ....[98]....
        /*b1c8*/ 	.word	0x0003df10


	//   ....[99]....
        /*b1cc*/ 	.word	0x0003df50


	//   ....[100]....
        /*b1d0*/ 	.word	0x0003dfb0


	//   ....[101]....
        /*b1d4*/ 	.word	0x0003dff0


	//   ....[102]....
        /*b1d8*/ 	.word	0x0003e050


	//   ....[103]....
        /*b1dc*/ 	.word	0x0003e090


	//   ....[104]....
        /*b1e0*/ 	.word	0x0003e0f0


	//   ....[105]....
        /*b1e4*/ 	.word	0x0003e130


	//   ....[106]....
        /*b1e8*/ 	.word	0x0003e190


	//   ....[107]....
        /*b1ec*/ 	.word	0x0003e1d0


	//   ....[108]....
        /*b1f0*/ 	.word	0x0003e230


	//   ....[109]....
        /*b1f4*/ 	.word	0x0003e270


	//   ....[110]....
        /*b1f8*/ 	.word	0x0003e2d0


	//   ....[111]....
        /*b1fc*/ 	.word	0x0003e310


	//   ....[112]....
        /*b200*/ 	.word	0x0003e370


	//   ....[113]....
        /*b204*/ 	.word	0x0003e3b0


	//   ....[114]....
        /*b208*/ 	.word	0x0003e410


	//   ....[115]....
        /*b20c*/ 	.word	0x0003e450


	//   ....[116]....
        /*b210*/ 	.word	0x0003e4b0


	//   ....[117]....
        /*b214*/ 	.word	0x0003e4f0


	//   ....[118]....
        /*b218*/ 	.word	0x0003e550


	//   ....[119]....
        /*b21c*/ 	.word	0x0003e590


	//   ....[120]....
        /*b220*/ 	.word	0x0003e5f0


	//   ....[121]....
        /*b224*/ 	.word	0x0003e630


	//   ....[122]....
        /*b228*/ 	.word	0x0003e690


	//   ....[123]....
        /*b22c*/ 	.word	0x0003e6d0


	//   ....[124]....
        /*b230*/ 	.word	0x0003e730


	//   ....[125]....
        /*b234*/ 	.word	0x0003e770


	//   ....[126]....
        /*b238*/ 	.word	0x0003e7d0


	//   ....[127]....
        /*b23c*/ 	.word	0x0003e810


	//   ....[128]....
        /*b240*/ 	.word	0x0003e870


	//   ....[129]....
        /*b244*/ 	.word	0x0003e8b0


	//   ....[130]....
        /*b248*/ 	.word	0x0003e910


	//   ....[131]....
        /*b24c*/ 	.word	0x0003e950


	//   ....[132]....
        /*b250*/ 	.word	0x0003e9b0


	//   ....[133]....
        /*b254*/ 	.word	0x0003e9f0


	//   ....[134]....
        /*b258*/ 	.word	0x0003ea50


	//   ....[135]....
        /*b25c*/ 	.word	0x0003ea90


	//   ....[136]....
        /*b260*/ 	.word	0x0003eaf0


	//   ....[137]....
        /*b264*/ 	.word	0x0003eb30


	//   ....[138]....
        /*b268*/ 	.word	0x0003eb90


	//   ....[139]....
        /*b26c*/ 	.word	0x0003ebd0


	//   ....[140]....
        /*b270*/ 	.word	0x0003ec30


	//   ....[141]....
        /*b274*/ 	.word	0x0003ec70


	//   ....[142]....
        /*b278*/ 	.word	0x0003ecd0


	//   ....[143]....
        /*b27c*/ 	.word	0x0003ed10


	//   ....[144]....
        /*b280*/ 	.word	0x0003ed70


	//   ....[145]....
        /*b284*/ 	.word	0x0003edb0


	//   ....[146]....
        /*b288*/ 	.word	0x0003ee10


	//   ....[147]....
        /*b28c*/ 	.word	0x0003ee50


	//   ....[148]....
        /*b290*/ 	.word	0x0003eeb0


	//   ....[149]....
        /*b294*/ 	.word	0x0003eef0


	//   ....[150]....
        /*b298*/ 	.word	0x0003ef50


	//   ....[151]....
        /*b29c*/ 	.word	0x0003ef90


	//   ....[152]....
        /*b2a0*/ 	.word	0x0003eff0


	//   ....[153]....
        /*b2a4*/ 	.word	0x0003f030


	//   ....[154]....
        /*b2a8*/ 	.word	0x0003f090


	//   ....[155]....
        /*b2ac*/ 	.word	0x0003f0d0


	//   ....[156]....
        /*b2b0*/ 	.word	0x0003f130


	//   ....[157]....
        /*b2b4*/ 	.word	0x0003f170


	//   ....[158]....
        /*b2b8*/ 	.word	0x0003f1d0


	//   ....[159]....
        /*b2bc*/ 	.word	0x0003f210


	//   ....[160]....
        /*b2c0*/ 	.word	0x0003f270


	//   ....[161]....
        /*b2c4*/ 	.word	0x0003f2b0


	//   ....[162]....
        /*b2c8*/ 	.word	0x0003f310


	//   ....[163]....
        /*b2cc*/ 	.word	0x0003f350


	//   ....[164]....
        /*b2d0*/ 	.word	0x0003f3b0


	//   ....[165]....
        /*b2d4*/ 	.word	0x0003f3f0


	//   ....[166]....
        /*b2d8*/ 	.word	0x0003f450


	//   ....[167]....
        /*b2dc*/ 	.word	0x0003f490


	//   ....[168]....
        /*b2e0*/ 	.word	0x0003f4f0


	//   ....[169]....
        /*b2e4*/ 	.word	0x0003f530


	//   ....[170]....
        /*b2e8*/ 	.word	0x0003f590


	//   ....[171]....
        /*b2ec*/ 	.word	0x0003f5d0


	//   ....[172]....
        /*b2f0*/ 	.word	0x0003f630


	//   ....[173]....
        /*b2f4*/ 	.word	0x0003f670


	//   ....[174]....
        /*b2f8*/ 	.word	0x0003f6d0


	//   ....[175]....
        /*b2fc*/ 	.word	0x0003f710


	//   ....[176]....
        /*b300*/ 	.word	0x0003f770


	//   ....[177]....
        /*b304*/ 	.word	0x0003f7b0


	//   ....[178]....
        /*b308*/ 	.word	0x0003f810


	//   ....[179]....
        /*b30c*/ 	.word	0x0003f850


	//   ....[180]....
        /*b310*/ 	.word	0x0003f8b0


	//   ....[181]....
        /*b314*/ 	.word	0x0003f8f0


	//   ....[182]....
        /*b318*/ 	.word	0x0003f950


	//   ....[183]....
        /*b31c*/ 	.word	0x0003f990


	//   ....[184]....
        /*b320*/ 	.word	0x0003f9f0


	//   ....[185]....
        /*b324*/ 	.word	0x0003fa30


	//   ....[186]....
        /*b328*/ 	.word	0x0003fa90


	//   ....[187]....
        /*b32c*/ 	.word	0x0003fad0


	//   ....[188]....
        /*b330*/ 	.word	0x0003fb30


	//   ....[189]....
        /*b334*/ 	.word	0x0003fb70


	//   ....[190]....
        /*b338*/ 	.word	0x0003fbd0


	//   ....[191]....
        /*b33c*/ 	.word	0x0003fc10


	//   ....[192]....
        /*b340*/ 	.word	0x0003fc70


	//   ....[193]....
        /*b344*/ 	.word	0x0003fcb0


	//   ....[194]....
        /*b348*/ 	.word	0x0003fd10


	//   ....[195]....
        /*b34c*/ 	.word	0x0003fd50


	//   ....[196]....
        /*b350*/ 	.word	0x0003fdb0


	//   ....[197]....
        /*b354*/ 	.word	0x0003fdf0


	//   ....[198]....
        /*b358*/ 	.word	0x0003fe50


	//   ....[199]....
        /*b35c*/ 	.word	0x0003fe90


	//   ....[200]....
        /*b360*/ 	.word	0x0003fef0


	//   ....[201]....
        /*b364*/ 	.word	0x0003ff30


	//   ....[202]....
        /*b368*/ 	.word	0x0003ff90


	//   ....[203]....
        /*b36c*/ 	.word	0x0003ffd0


	//   ....[204]....
        /*b370*/ 	.word	0x00040030


	//   ....[205]....
        /*b374*/ 	.word	0x00040070


	//   ....[206]....
        /*b378*/ 	.word	0x000400d0


	//   ....[207]....
        /*b37c*/ 	.word	0x00040110


	//   ....[208]....
        /*b380*/ 	.word	0x00040170


	//   ....[209]....
        /*b384*/ 	.word	0x000401b0


	//   ....[210]....
        /*b388*/ 	.word	0x00040210


	//   ....[211]....
        /*b38c*/ 	.word	0x00040250


	//   ....[212]....
        /*b390*/ 	.word	0x000402b0


	//   ....[213]....
        /*b394*/ 	.word	0x000402f0


	//   ....[214]....
        /*b398*/ 	.word	0x00040350


	//   ....[215]....
        /*b39c*/ 	.word	0x00040390


	//   ....[216]....
        /*b3a0*/ 	.word	0x000403f0


	//   ....[217]....
        /*b3a4*/ 	.word	0x00040430


	//   ....[218]....
        /*b3a8*/ 	.word	0x00040490


	//   ....[219]....
        /*b3ac*/ 	.word	0x000404d0


	//   ....[220]....
        /*b3b0*/ 	.word	0x00040530


	//   ....[221]....
        /*b3b4*/ 	.word	0x00040570


	//   ....[222]....
        /*b3b8*/ 	.word	0x000405d0


	//   ....[223]....
        /*b3bc*/ 	.word	0x00040610


	//   ....[224]....
        /*b3c0*/ 	.word	0x00040670


	//   ....[225]....
        /*b3c4*/ 	.word	0x000406b0


	//   ....[226]....
        /*b3c8*/ 	.word	0x00040710


	//   ....[227]....
        /*b3cc*/ 	.word	0x00040750


	//   ....[228]....
        /*b3d0*/ 	.word	0x000407b0


	//   ....[229]....
        /*b3d4*/ 	.word	0x000407f0


	//   ....[230]....
        /*b3d8*/ 	.word	0x00040850


	//   ....[231]....
        /*b3dc*/ 	.word	0x00040890


	//   ....[232]....
        /*b3e0*/ 	.word	0x000408f0


	//   ....[233]....
        /*b3e4*/ 	.word	0x00040930


	//   ....[234]....
        /*b3e8*/ 	.word	0x00040990


	//   ....[235]....
        /*b3ec*/ 	.word	0x000409d0


	//   ....[236]....
        /*b3f0*/ 	.word	0x00040a30


	//   ....[237]....
        /*b3f4*/ 	.word	0x00040a70


	//   ....[238]....
        /*b3f8*/ 	.word	0x00040ad0


	//   ....[239]....
        /*b3fc*/ 	.word	0x00040b10


	//   ....[240]....
        /*b400*/ 	.word	0x00040b70


	//   ....[241]....
        /*b404*/ 	.word	0x00040bb0


	//   ....[242]....
        /*b408*/ 	.word	0x00040c10


	//   ....[243]....
        /*b40c*/ 	.word	0x00040c50


	//   ....[244]....
        /*b410*/ 	.word	0x00040cb0


	//   ....[245]....
        /*b414*/ 	.word	0x00040cf0


	//   ....[246]....
        /*b418*/ 	.word	0x00040d50


	//   ....[247]....
        /*b41c*/ 	.word	0x00040d90


	//   ....[248]....
        /*b420*/ 	.word	0x00040df0


	//   ....[249]....
        /*b424*/ 	.word	0x00040e30


	//   ....[250]....
        /*b428*/ 	.word	0x00040e90


	//   ....[251]....
        /*b42c*/ 	.word	0x00040ed0


	//   ....[252]....
        /*b430*/ 	.word	0x00040f30


	//   ....[253]....
        /*b434*/ 	.word	0x00040f70


	//   ....[254]....
        /*b438*/ 	.word	0x00040fd0


	//   ....[255]....
        /*b43c*/ 	.word	0x00041010


	//   ....[0]....
        /*b440*/ 	.word	0x00041070


	//   ....[1]....
        /*b444*/ 	.word	0x000410b0


	//   ....[2]....
        /*b448*/ 	.word	0x00041110


	//   ....[3]....
        /*b44c*/ 	.word	0x00041150


	//   ....[4]....
        /*b450*/ 	.word	0x000411b0


	//   ....[5]....
        /*b454*/ 	.word	0x000411f0


	//   ....[6]....
        /*b458*/ 	.word	0x00041250


	//   ....[7]....
        /*b45c*/ 	.word	0x00041290


	//   ....[8]....
        /*b460*/ 	.word	0x000412f0


	//   ....[9]....
        /*b464*/ 	.word	0x00041330


	//   ....[10]....
        /*b468*/ 	.word	0x00041390


	//   ....[11]....
        /*b46c*/ 	.word	0x000413d0


	//   ....[12]....
        /*b470*/ 	.word	0x00041430


	//   ....[13]....
        /*b474*/ 	.word	0x00041470


	//   ....[14]....
        /*b478*/ 	.word	0x000414d0


	//   ....[15]....
        /*b47c*/ 	.word	0x00041510


	//   ....[16]....
        /*b480*/ 	.word	0x00041570


	//   ....[17]....
        /*b484*/ 	.word	0x000415b0


	//   ....[18]....
        /*b488*/ 	.word	0x00041610


	//   ....[19]....
        /*b48c*/ 	.word	0x00041650


	//   ....[20]....
        /*b490*/ 	.word	0x000416b0


	//   ....[21]....
        /*b494*/ 	.word	0x000416f0


	//   ....[22]....
        /*b498*/ 	.word	0x00041750


	//   ....[23]....
        /*b49c*/ 	.word	0x00041790


	//   ....[24]....
        /*b4a0*/ 	.word	0x000417f0


	//   ....[25]....
        /*b4a4*/ 	.word	0x00041830


	//   ....[26]....
        /*b4a8*/ 	.word	0x00041890


	//   ....[27]....
        /*b4ac*/ 	.word	0x000418d0


	//   ....[28]....
        /*b4b0*/ 	.word	0x00041930


	//   ....[29]....
        /*b4b4*/ 	.word	0x00041970


	//   ....[30]....
        /*b4b8*/ 	.word	0x000419d0


	//   ....[31]....
        /*b4bc*/ 	.word	0x00041a10


	//   ....[32]....
        /*b4c0*/ 	.word	0x00041a70


	//   ....[33]....
        /*b4c4*/ 	.word	0x00041ab0


	//   ....[34]....
        /*b4c8*/ 	.word	0x00041b10


	//   ....[35]....
        /*b4cc*/ 	.word	0x00041b50


	//   ....[36]....
        /*b4d0*/ 	.word	0x00041bb0


	//   ....[37]....
        /*b4d4*/ 	.word	0x00041bf0


	//   ....[38]....
        /*b4d8*/ 	.word	0x00041c50


	//   ....[39]....
        /*b4dc*/ 	.word	0x00041c90


	//   ....[40]....
        /*b4e0*/ 	.word	0x00041cf0


	//   ....[41]....
        /*b4e4*/ 	.word	0x00041d30


	//   ....[42]....
        /*b4e8*/ 	.word	0x00041d90


	//   ....[43]....
        /*b4ec*/ 	.word	0x00041dd0


	//   ....[44]....
        /*b4f0*/ 	.word	0x00041e30


	//   ....[45]....
        /*b4f4*/ 	.word	0x00041e70


	//   ....[46]....
        /*b4f8*/ 	.word	0x00041ed0


	//   ....[47]....
        /*b4fc*/ 	.word	0x00041f10


	//   ....[48]....
        /*b500*/ 	.word	0x00041f70


	//   ....[49]....
        /*b504*/ 	.word	0x00041fb0


	//   ....[50]....
        /*b508*/ 	.word	0x00042010


	//   ....[51]....
        /*b50c*/ 	.word	0x00042050


	//   ....[52]....
        /*b510*/ 	.word	0x000420b0


	//   ....[53]....
        /*b514*/ 	.word	0x000420f0


	//   ....[54]....
        /*b518*/ 	.word	0x00042150


	//   ....[55]....
        /*b51c*/ 	.word	0x00042190


	//   ....[56]....
        /*b520*/ 	.word	0x000421f0


	//   ....[57]....
        /*b524*/ 	.word	0x00042230


	//   ....[58]....
        /*b528*/ 	.word	0x00042290


	//   ....[59]....
        /*b52c*/ 	.word	0x000422d0


	//   ....[60]....
        /*b530*/ 	.word	0x00042330


	//   ....[61]....
        /*b534*/ 	.word	0x00042370


	//   ....[62]....
        /*b538*/ 	.word	0x000423d0


	//   ....[63]....
        /*b53c*/ 	.word	0x00042410


	//   ....[64]....
        /*b540*/ 	.word	0x00042470


	//   ....[65]....
        /*b544*/ 	.word	0x000424b0


	//   ....[66]....
        /*b548*/ 	.word	0x00042510


	//   ....[67]....
        /*b54c*/ 	.word	0x00042550


	//   ....[68]....
        /*b550*/ 	.word	0x000425b0


	//   ....[69]....
        /*b554*/ 	.word	0x000425f0


	//   ....[70]....
        /*b558*/ 	.word	0x00042650


	//   ....[71]....
        /*b55c*/ 	.word	0x00042690


	//   ....[72]....
        /*b560*/ 	.word	0x000426f0


	//   ....[73]....
        /*b564*/ 	.word	0x00042730


	//   ....[74]....
        /*b568*/ 	.word	0x00042790


	//   ....[75]....
        /*b56c*/ 	.word	0x000427d0


	//   ....[76]....
        /*b570*/ 	.word	0x00042830


	//   ....[77]....
        /*b574*/ 	.word	0x00042870


	//   ....[78]....
        /*b578*/ 	.word	0x000428d0


	//   ....[79]....
        /*b57c*/ 	.word	0x00042910


	//   ....[80]....
        /*b580*/ 	.word	0x00042970


	//   ....[81]....
        /*b584*/ 	.word	0x000429b0


	//   ....[82]....
        /*b588*/ 	.word	0x00042a10


	//   ....[83]....
        /*b58c*/ 	.word	0x00042a50


	//   ....[84]....
        /*b590*/ 	.word	0x00042ab0


	//   ....[85]....
        /*b594*/ 	.word	0x00042af0


	//   ....[86]....
        /*b598*/ 	.word	0x00042b50


	//   ....[87]....
        /*b59c*/ 	.word	0x00042b90


	//   ....[88]....
        /*b5a0*/ 	.word	0x00042bf0


	//   ....[89]....
        /*b5a4*/ 	.word	0x00042c30


	//   ....[90]....
        /*b5a8*/ 	.word	0x00042c90


	//   ....[91]....
        /*b5ac*/ 	.word	0x00042cd0


	//   ....[92]....
        /*b5b0*/ 	.word	0x00042d30


	//   ....[93]....
        /*b5b4*/ 	.word	0x00042d70


	//   ....[94]....
        /*b5b8*/ 	.word	0x00042dd0


	//   ....[95]....
        /*b5bc*/ 	.word	0x00042e10


	//   ....[96]....
        /*b5c0*/ 	.word	0x00042e70


	//   ....[97]....
        /*b5c4*/ 	.word	0x00042eb0


	//   ....[98]....
        /*b5c8*/ 	.word	0x00042f10


	//   ....[99]....
        /*b5cc*/ 	.word	0x00042f50


	//   ....[100]....
        /*b5d0*/ 	.word	0x00042fb0


	//   ....[101]....
        /*b5d4*/ 	.word	0x00042ff0


	//   ....[102]....
        /*b5d8*/ 	.word	0x00043050


	//   ....[103]....
        /*b5dc*/ 	.word	0x00043090


	//   ....[104]....
        /*b5e0*/ 	.word	0x000430f0


	//   ....[105]....
        /*b5e4*/ 	.word	0x00043130


	//   ....[106]....
        /*b5e8*/ 	.word	0x00043190


	//   ....[107]....
        /*b5ec*/ 	.word	0x000431d0


	//   ....[108]....
        /*b5f0*/ 	.word	0x00043230


	//   ....[109]....
        /*b5f4*/ 	.word	0x00043270


	//   ....[110]....
        /*b5f8*/ 	.word	0x000432d0


	//   ....[111]....
        /*b5fc*/ 	.word	0x00043310


	//   ....[112]....
        /*b600*/ 	.word	0x00043370


	//   ....[113]....
        /*b604*/ 	.word	0x000433b0


	//   ....[114]....
        /*b608*/ 	.word	0x00043410


	//   ....[115]....
        /*b60c*/ 	.word	0x00043450


	//   ....[116]....
        /*b610*/ 	.word	0x000434b0


	//   ....[117]....
        /*b614*/ 	.word	0x000434f0


	//   ....[118]....
        /*b618*/ 	.word	0x00043550


	//   ....[119]....
        /*b61c*/ 	.word	0x00043590


	//   ....[120]....
        /*b620*/ 	.word	0x000435f0


	//   ....[121]....
        /*b624*/ 	.word	0x00043630


	//   ....[122]....
        /*b628*/ 	.word	0x00043690


	//   ....[123]....
        /*b62c*/ 	.word	0x000436d0


	//   ....[124]....
        /*b630*/ 	.word	0x00043730


	//   ....[125]....
        /*b634*/ 	.word	0x00043770


	//   ....[126]....
        /*b638*/ 	.word	0x000437d0


	//   ....[127]....
        /*b63c*/ 	.word	0x00043810


	//   ....[128]....
        /*b640*/ 	.word	0x00043870


	//   ....[129]....
        /*b644*/ 	.word	0x000438b0


	//   ....[130]....
        /*b648*/ 	.word	0x00043910


	//   ....[131]....
        /*b64c*/ 	.word	0x00043950


	//   ....[132]....
        /*b650*/ 	.word	0x000439b0


	//   ....[133]....
        /*b654*/ 	.word	0x000439f0


	//   ....[134]....
        /*b658*/ 	.word	0x00043a50


	//   ....[135]....
        /*b65c*/ 	.word	0x00043a90


	//   ....[136]....
        /*b660*/ 	.word	0x00043af0


	//   ....[137]....
        /*b664*/ 	.word	0x00043b30


	//   ....[138]....
        /*b668*/ 	.word	0x00043b90


	//   ....[139]....
        /*b66c*/ 	.word	0x00043bd0


	//   ....[140]....
        /*b670*/ 	.word	0x00043c30


	//   ....[141]....
        /*b674*/ 	.word	0x00043c70


	//   ....[142]....
        /*b678*/ 	.word	0x00043cd0


	//   ....[143]....
        /*b67c*/ 	.word	0x00043d10


	//   ....[144]....
        /*b680*/ 	.word	0x00043d70


	//   ....[145]....
        /*b684*/ 	.word	0x00043db0


	//   ....[146]....
        /*b688*/ 	.word	0x00043e10


	//   ....[147]....
        /*b68c*/ 	.word	0x00043e50


	//   ....[148]....
        /*b690*/ 	.word	0x00043eb0


	//   ....[149]....
        /*b694*/ 	.word	0x00043ef0


	//   ....[150]....
        /*b698*/ 	.word	0x00043f50


	//   ....[151]....
        /*b69c*/ 	.word	0x00043f90


	//   ....[152]....
        /*b6a0*/ 	.word	0x00043ff0


	//   ....[153]....
        /*b6a4*/ 	.word	0x00044030


	//   ....[154]....
        /*b6a8*/ 	.word	0x00044090


	//   ....[155]....
        /*b6ac*/ 	.word	0x000440d0


	//   ....[156]....
        /*b6b0*/ 	.word	0x00044130


	//   ....[157]....
        /*b6b4*/ 	.word	0x00044170


	//   ....[158]....
        /*b6b8*/ 	.word	0x000441d0


	//   ....[159]....
        /*b6bc*/ 	.word	0x00044210


	//   ....[160]....
        /*b6c0*/ 	.word	0x00044270


	//   ....[161]....
        /*b6c4*/ 	.word	0x000442b0


	//   ....[162]....
        /*b6c8*/ 	.word	0x00044310


	//   ....[163]....
        /*b6cc*/ 	.word	0x00044350


	//   ....[164]....
        /*b6d0*/ 	.word	0x000443b0


	//   ....[165]....
        /*b6d4*/ 	.word	0x000443f0


	//   ....[166]....
        /*b6d8*/ 	.word	0x00044450


	//   ....[167]....
        /*b6dc*/ 	.word	0x00044490


	//   ....[168]....
        /*b6e0*/ 	.word	0x000444f0


	//   ....[169]....
        /*b6e4*/ 	.word	0x00044530


	//   ....[170]....
        /*b6e8*/ 	.word	0x00044590


	//   ....[171]....
        /*b6ec*/ 	.word	0x000445d0


	//   ....[172]....
        /*b6f0*/ 	.word	0x00044630


	//   ....[173]....
        /*b6f4*/ 	.word	0x00044670


	//   ....[174]....
        /*b6f8*/ 	.word	0x000446d0


	//   ....[175]....
        /*b6fc*/ 	.word	0x00044710


	//   ....[176]....
        /*b700*/ 	.word	0x00044770


	//   ....[177]....
        /*b704*/ 	.word	0x000447b0


	//   ....[178]....
        /*b708*/ 	.word	0x00044810


	//   ....[179]....
        /*b70c*/ 	.word	0x00044850


	//   ....[180]....
        /*b710*/ 	.word	0x000448b0


	//   ....[181]....
        /*b714*/ 	.word	0x000448f0


	//   ....[182]....
        /*b718*/ 	.word	0x00044950


	//   ....[183]....
        /*b71c*/ 	.word	0x00044990


	//   ....[184]....
        /*b720*/ 	.word	0x000449f0


	//   ....[185]....
        /*b724*/ 	.word	0x00044a30


	//   ....[186]....
        /*b728*/ 	.word	0x00044a90


	//   ....[187]....
        /*b72c*/ 	.word	0x00044ad0


	//   ....[188]....
        /*b730*/ 	.word	0x00044b30


	//   ....[189]....
        /*b734*/ 	.word	0x00044b70


	//   ....[190]....
        /*b738*/ 	.word	0x00044bd0


	//   ....[191]....
        /*b73c*/ 	.word	0x00044c10


	//   ....[192]....
        /*b740*/ 	.word	0x00044c70


	//   ....[193]....
        /*b744*/ 	.word	0x00044cb0


	//   ....[194]....
        /*b748*/ 	.word	0x00044d10


	//   ....[195]....
        /*b74c*/ 	.word	0x00044d50


	//   ....[196]....
        /*b750*/ 	.word	0x00044db0


	//   ....[197]....
        /*b754*/ 	.word	0x00044df0


	//   ....[198]....
        /*b758*/ 	.word	0x00044e50


	//   ....[199]....
        /*b75c*/ 	.word	0x00044e90


	//   ....[200]....
        /*b760*/ 	.word	0x00044ef0


	//   ....[201]....
        /*b764*/ 	.word	0x00044f30


	//   ....[202]....
        /*b768*/ 	.word	0x00044f90


	//   ....[203]....
        /*b76c*/ 	.word	0x00044fd0


	//   ....[204]....
        /*b770*/ 	.word	0x00045030


	//   ....[205]....
        /*b774*/ 	.word	0x00045070


	//   ....[206]....
        /*b778*/ 	.word	0x000450d0


	//   ....[207]....
        /*b77c*/ 	.word	0x00045110


	//   ....[208]....
        /*b780*/ 	.word	0x00045170


	//   ....[209]....
        /*b784*/ 	.word	0x000451b0


	//   ....[210]....
        /*b788*/ 	.word	0x00045210


	//   ....[211]....
        /*b78c*/ 	.word	0x00045250


	//   ....[212]....
        /*b790*/ 	.word	0x000452b0


	//   ....[213]....
        /*b794*/ 	.word	0x000452f0


	//   ....[214]....
        /*b798*/ 	.word	0x00045350


	//   ....[215]....
        /*b79c*/ 	.word	0x00045390


	//   ....[216]....
        /*b7a0*/ 	.word	0x000453f0


	//   ....[217]....
        /*b7a4*/ 	.word	0x00045430


	//   ....[218]....
        /*b7a8*/ 	.word	0x00045490


	//   ....[219]....
        /*b7ac*/ 	.word	0x000454d0


	//   ....[220]....
        /*b7b0*/ 	.word	0x00045530


	//   ....[221]....
        /*b7b4*/ 	.word	0x00045570


	//   ....[222]....
        /*b7b8*/ 	.word	0x000455d0


	//   ....[223]....
        /*b7bc*/ 	.word	0x00045610


	//   ....[224]....
        /*b7c0*/ 	.word	0x00045670


	//   ....[225]....
        /*b7c4*/ 	.word	0x000456b0


	//   ....[226]....
        /*b7c8*/ 	.word	0x00045710


	//   ....[227]....
        /*b7cc*/ 	.word	0x00045750


	//   ....[228]....
        /*b7d0*/ 	.word	0x000457b0


	//   ....[229]....
        /*b7d4*/ 	.word	0x000457f0


	//   ....[230]....
        /*b7d8*/ 	.word	0x00045850


	//   ....[231]....
        /*b7dc*/ 	.word	0x00045890


	//   ....[232]....
        /*b7e0*/ 	.word	0x000458f0


	//   ....[233]....
        /*b7e4*/ 	.word	0x00045930


	//   ....[234]....
        /*b7e8*/ 	.word	0x00045990


	//   ....[235]....
        /*b7ec*/ 	.word	0x000459d0


	//   ....[236]....
        /*b7f0*/ 	.word	0x00045a30


	//   ....[237]....
        /*b7f4*/ 	.word	0x00045a70


	//   ....[238]....
        /*b7f8*/ 	.word	0x00045ad0


	//   ....[239]....
        /*b7fc*/ 	.word	0x00045b10


	//   ....[240]....
        /*b800*/ 	.word	0x00045b70


	//   ....[241]....
        /*b804*/ 	.word	0x00045bb0


	//   ....[242]....
        /*b808*/ 	.word	0x00045c10


	//   ....[243]....
        /*b80c*/ 	.word	0x00045c50


	//   ....[244]....
        /*b810*/ 	.word	0x00045cb0


	//   ....[245]....
        /*b814*/ 	.word	0x00045cf0


	//   ....[246]....
        /*b818*/ 	.word	0x00045d50


	//   ....[247]....
        /*b81c*/ 	.word	0x00045d90


	//   ....[248]....
        /*b820*/ 	.word	0x00045df0


	//   ....[249]....
        /*b824*/ 	.word	0x00045e30


	//   ....[250]....
        /*b828*/ 	.word	0x00045e90


	//   ....[251]....
        /*b82c*/ 	.word	0x00045ed0


	//   ....[252]....
        /*b830*/ 	.word	0x00045f30


	//   ....[253]....
        /*b834*/ 	.word	0x00045f70


	//   ....[254]....
        /*b838*/ 	.word	0x00045fd0


	//   ....[255]....
        /*b83c*/ 	.word	0x00046010


	//   ....[0]....
        /*b840*/ 	.word	0x00046070


	//   ....[1]....
        /*b844*/ 	.word	0x000460b0


	//   ....[2]....
        /*b848*/ 	.word	0x00046110


	//   ....[3]....
        /*b84c*/ 	.word	0x00046150


	//   ....[4]....
        /*b850*/ 	.word	0x000461b0


	//   ....[5]....
        /*b854*/ 	.word	0x000461f0


	//   ....[6]....
        /*b858*/ 	.word	0x00046250


	//   ....[7]....
        /*b85c*/ 	.word	0x00046290


	//   ....[8]....
        /*b860*/ 	.word	0x000462f0


	//   ....[9]....
        /*b864*/ 	.word	0x00046330


	//   ....[10]....
        /*b868*/ 	.word	0x00046390


	//   ....[11]....
        /*b86c*/ 	.word	0x000463d0


	//   ....[12]....
        /*b870*/ 	.word	0x00046430


	//   ....[13]....
        /*b874*/ 	.word	0x00046470


	//   ....[14]....
        /*b878*/ 	.word	0x000464d0


	//   ....[15]....
        /*b87c*/ 	.word	0x00046510


	//   ....[16]....
        /*b880*/ 	.word	0x00046570


	//   ....[17]....
        /*b884*/ 	.word	0x000465b0


	//   ....[18]....
        /*b888*/ 	.word	0x00046610


	//   ....[19]....
        /*b88c*/ 	.word	0x00046650


	//   ....[20]....
        /*b890*/ 	.word	0x000466b0


	//   ....[21]....
        /*b894*/ 	.word	0x000466f0


	//   ....[22]....
        /*b898*/ 	.word	0x00046750


	//   ....[23]....
        /*b89c*/ 	.word	0x00046790


	//   ....[24]....
        /*b8a0*/ 	.word	0x000467f0


	//   ....[25]....
        /*b8a4*/ 	.word	0x00046830


	//   ....[26]....
        /*b8a8*/ 	.word	0x00046890


	//   ....[27]....
        /*b8ac*/ 	.word	0x000468d0


	//   ....[28]....
        /*b8b0*/ 	.word	0x00046930


	//   ....[29]....
        /*b8b4*/ 	.word	0x00046970


	//   ....[30]....
        /*b8b8*/ 	.word	0x000469d0


	//   ....[31]....
        /*b8bc*/ 	.word	0x00046a10


	//   ....[32]....
        /*b8c0*/ 	.word	0x00046a70


	//   ....[33]....
        /*b8c4*/ 	.word	0x00046ab0


	//   ....[34]....
        /*b8c8*/ 	.word	0x00046b10


	//   ....[35]....
        /*b8cc*/ 	.word	0x00046b50


	//   ....[36]....
        /*b8d0*/ 	.word	0x00046bb0


	//   ....[37]....
        /*b8d4*/ 	.word	0x00046bf0


	//   ....[38]....
        /*b8d8*/ 	.word	0x00046c50


	//   ....[39]....
        /*b8dc*/ 	.word	0x00046c90


	//   ....[40]....
        /*b8e0*/ 	.word	0x00046cf0


	//   ....[41]....
        /*b8e4*/ 	.word	0x00046d30


	//   ....[42]....
        /*b8e8*/ 	.word	0x00046d90


	//   ....[43]....
        /*b8ec*/ 	.word	0x00046dd0


	//   ....[44]....
        /*b8f0*/ 	.word	0x00046e30


	//   ....[45]....
        /*b8f4*/ 	.word	0x00046e70


	//   ....[46]....
        /*b8f8*/ 	.word	0x00046ed0


	//   ....[47]....
        /*b8fc*/ 	.word	0x00046f10


	//   ....[48]....
        /*b900*/ 	.word	0x00046f70


	//   ....[49]....
        /*b904*/ 	.word	0x00046fb0


	//   ....[50]....
        /*b908*/ 	.word	0x00047010


	//   ....[51]....
        /*b90c*/ 	.word	0x00047050


	//   ....[52]....
        /*b910*/ 	.word	0x000470b0


	//   ....[53]....
        /*b914*/ 	.word	0x000470f0


	//   ....[54]....
        /*b918*/ 	.word	0x00047150


	//   ....[55]....
        /*b91c*/ 	.word	0x00047190


	//   ....[56]....
        /*b920*/ 	.word	0x000471f0


	//   ....[57]....
        /*b924*/ 	.word	0x00047230


	//   ....[58]....
        /*b928*/ 	.word	0x00047290


	//   ....[59]....
        /*b92c*/ 	.word	0x000472d0


	//   ....[60]....
        /*b930*/ 	.word	0x00047330


	//   ....[61]....
        /*b934*/ 	.word	0x00047370


	//   ....[62]....
        /*b938*/ 	.word	0x000473d0


	//   ....[63]....
        /*b93c*/ 	.word	0x00047410


	//   ....[64]....
        /*b940*/ 	.word	0x00047470


	//   ....[65]....
        /*b944*/ 	.word	0x000474b0


	//   ....[66]....
        /*b948*/ 	.word	0x00047510


	//   ....[67]....
        /*b94c*/ 	.word	0x00047550


	//   ....[68]....
        /*b950*/ 	.word	0x000475b0


	//   ....[69]....
        /*b954*/ 	.word	0x000475f0


	//   ....[70]....
        /*b958*/ 	.word	0x00047650


	//   ....[71]....
        /*b95c*/ 	.word	0x00047690


	//   ....[72]....
        /*b960*/ 	.word	0x000476f0


	//   ....[73]....
        /*b964*/ 	.word	0x00047730


	//   ....[74]....
        /*b968*/ 	.word	0x00047790


	//   ....[75]....
        /*b96c*/ 	.word	0x000477d0


	//   ....[76]....
        /*b970*/ 	.word	0x00047830


	//   ....[77]....
        /*b974*/ 	.word	0x00047870


	//   ....[78]....
        /*b978*/ 	.word	0x000478d0


	//   ....[79]....
        /*b97c*/ 	.word	0x00047910


	//   ....[80]....
        /*b980*/ 	.word	0x00047970


	//   ....[81]....
        /*b984*/ 	.word	0x000479b0


	//   ....[82]....
        /*b988*/ 	.word	0x00047a10


	//   ....[83]....
        /*b98c*/ 	.word	0x00047a50


	//   ....[84]....
        /*b990*/ 	.word	0x00047ab0


	//   ....[85]....
        /*b994*/ 	.word	0x00047af0


	//   ....[86]....
        /*b998*/ 	.word	0x00047b50


	//   ....[87]....
        /*b99c*/ 	.word	0x00047b90


	//   ....[88]....
        /*b9a0*/ 	.word	0x00047bf0


	//   ....[89]....
        /*b9a4*/ 	.word	0x00047c30


	//   ....[90]....
        /*b9a8*/ 	.word	0x00047c90


	//   ....[91]....
        /*b9ac*/ 	.word	0x00047cd0


	//   ....[92]....
        /*b9b0*/ 	.word	0x00047d30


	//   ....[93]....
        /*b9b4*/ 	.word	0x00047d70


	//   ....[94]....
        /*b9b8*/ 	.word	0x00047dd0


	//   ....[95]....
        /*b9bc*/ 	.word	0x00047e10


	//   ....[96]....
        /*b9c0*/ 	.word	0x00047e70


	//   ....[97]....
        /*b9c4*/ 	.word	0x00047eb0


	//   ....[98]....
        /*b9c8*/ 	.word	0x00047f10


	//   ....[99]....
        /*b9cc*/ 	.word	0x00047f50


	//   ....[100]....
        /*b9d0*/ 	.word	0x00047fb0


	//   ....[101]....
        /*b9d4*/ 	.word	0x00047ff0


	//   ....[102]....
        /*b9d8*/ 	.word	0x00048050


	//   ....[103]....
        /*b9dc*/ 	.word	0x00048090


	//   ....[104]....
        /*b9e0*/ 	.word	0x000480f0


	//   ....[105]....
        /*b9e4*/ 	.word	0x00048130


	//   ....[106]....
        /*b9e8*/ 	.word	0x00048190


	//   ....[107]....
        /*b9ec*/ 	.word	0x000481d0


	//   ....[108]....
        /*b9f0*/ 	.word	0x00048230


	//   ....[109]....
        /*b9f4*/ 	.word	0x00048270


	//   ....[110]....
        /*b9f8*/ 	.word	0x000482d0


	//   ....[111]....
        /*b9fc*/ 	.word	0x00048310


	//   ....[112]....
        /*ba00*/ 	.word	0x00048370


	//   ....[113]....
        /*ba04*/ 	.word	0x000483b0


	//   ....[114]....
        /*ba08*/ 	.word	0x00048410


	//   ....[115]....
        /*ba0c*/ 	.word	0x00048450


	//   ....[116]....
        /*ba10*/ 	.word	0x000484b0


	//   ....[117]....
        /*ba14*/ 	.word	0x000484f0


	//   ....[118]....
        /*ba18*/ 	.word	0x00048550


	//   ....[119]....
        /*ba1c*/ 	.word	0x00048590


	//   ....[120]....
        /*ba20*/ 	.word	0x000485f0


	//   ....[121]....
        /*ba24*/ 	.word	0x00048630


	//   ....[122]....
        /*ba28*/ 	.word	0x00048690


	//   ....[123]....
        /*ba2c*/ 	.word	0x000486d0


	//   ....[124]....
        /*ba30*/ 	.word	0x00048730


	//   ....[125]....
        /*ba34*/ 	.word	0x00048770


	//   ....[126]....
        /*ba38*/ 	.word	0x000487d0


	//   ....[127]....
        /*ba3c*/ 	.word	0x00048810


	//   ....[128]....
        /*ba40*/ 	.word	0x00048870


	//   ....[129]....
        /*ba44*/ 	.word	0x000488b0


	//   ....[130]....
        /*ba48*/ 	.word	0x00048910


	//   ....[131]....
        /*ba4c*/ 	.word	0x00048950


	//   ....[132]....
        /*ba50*/ 	.word	0x000489b0


	//   ....[133]....
        /*ba54*/ 	.word	0x000489f0


	//   ....[134]....
        /*ba58*/ 	.word	0x00048a50


	//   ....[135]....
        /*ba5c*/ 	.word	0x00048a90


	//   ....[136]....
        /*ba60*/ 	.word	0x00048af0


	//   ....[137]....
        /*ba64*/ 	.word	0x00048b30


	//   ....[138]....
        /*ba68*/ 	.word	0x00048b90


	//   ....[139]....
        /*ba6c*/ 	.word	0x00048bd0


	//   ....[140]....
        /*ba70*/ 	.word	0x00048c30


	//   ....[141]....
        /*ba74*/ 	.word	0x00048c70


	//   ....[142]....
        /*ba78*/ 	.word	0x00048cd0


	//   ....[143]....
        /*ba7c*/ 	.word	0x00048d10


	//   ....[144]....
        /*ba80*/ 	.word	0x00048d70


	//   ....[145]....
        /*ba84*/ 	.word	0x00048db0


	//   ....[146]....
        /*ba88*/ 	.word	0x00048e10


	//   ....[147]....
        /*ba8c*/ 	.word	0x00048e50


	//   ....[148]....
        /*ba90*/ 	.word	0x00048eb0


	//   ....[149]....
        /*ba94*/ 	.word	0x00048ef0


	//   ....[150]....
        /*ba98*/ 	.word	0x00048f50


	//   ....[151]....
        /*ba9c*/ 	.word	0x00048f90


	//   ....[152]....
        /*baa0*/ 	.word	0x00048ff0


	//   ....[153]....
        /*baa4*/ 	.word	0x00049030


	//   ....[154]....
        /*baa8*/ 	.word	0x00049090


	//   ....[155]....
        /*baac*/ 	.word	0x000490d0


	//   ....[156]....
        /*bab0*/ 	.word	0x00049130


	//   ....[157]....
        /*bab4*/ 	.word	0x00049170


	//   ....[158]....
        /*bab8*/ 	.word	0x000491d0


	//   ....[159]....
        /*babc*/ 	.word	0x00049210


	//   ....[160]....
        /*bac0*/ 	.word	0x00049270


	//   ....[161]....
        /*bac4*/ 	.word	0x000492b0


	//   ....[162]....
        /*bac8*/ 	.word	0x00049310


	//   ....[163]....
        /*bacc*/ 	.word	0x00049350


	//   ....[164]....
        /*bad0*/ 	.word	0x000493b0


	//   ....[165]....
        /*bad4*/ 	.word	0x000493f0


	//   ....[166]....
        /*bad8*/ 	.word	0x00049450


	//   ....[167]....
        /*badc*/ 	.word	0x00049490


	//   ....[168]....
        /*bae0*/ 	.word	0x000494f0


	//   ....[169]....
        /*bae4*/ 	.word	0x00049530


	//   ....[170]....
        /*bae8*/ 	.word	0x00049590


	//   ....[171]....
        /*baec*/ 	.word	0x000495d0


	//   ....[172]....
        /*baf0*/ 	.word	0x00049630


	//   ....[173]....
        /*baf4*/ 	.word	0x00049670


	//   ....[174]....
        /*baf8*/ 	.word	0x000496d0


	//   ....[175]....
        /*bafc*/ 	.word	0x00049710


	//   ....[176]....
        /*bb00*/ 	.word	0x00049770


	//   ....[177]....
        /*bb04*/ 	.word	0x000497b0


	//   ....[178]....
        /*bb08*/ 	.word	0x00049810


	//   ....[179]....
        /*bb0c*/ 	.word	0x00049850


	//   ....[180]....
        /*bb10*/ 	.word	0x000498b0


	//   ....[181]....
        /*bb14*/ 	.word	0x000498f0


	//   ....[182]....
        /*bb18*/ 	.word	0x00049950


	//   ....[183]....
        /*bb1c*/ 	.word	0x00049990


	//   ....[184]....
        /*bb20*/ 	.word	0x000499f0


	//   ....[185]....
        /*bb24*/ 	.word	0x00049a30


	//   ....[186]....
        /*bb28*/ 	.word	0x00049a90


	//   ....[187]....
        /*bb2c*/ 	.word	0x00049ad0


	//   ....[188]....
        /*bb30*/ 	.word	0x00049b30


	//   ....[189]....
        /*bb34*/ 	.word	0x00049b70


	//   ....[190]....
        /*bb38*/ 	.word	0x00049bd0


	//   ....[191]....
        /*bb3c*/ 	.word	0x00049c10


	//   ....[192]....
        /*bb40*/ 	.word	0x00049c70


	//   ....[193]....
        /*bb44*/ 	.word	0x00049cb0


	//   ....[194]....
        /*bb48*/ 	.word	0x00049d10


	//   ....[195]....
        /*bb4c*/ 	.word	0x00049d50


	//   ....[196]....
        /*bb50*/ 	.word	0x00049db0


	//   ....[197]....
        /*bb54*/ 	.word	0x00049df0


	//   ....[198]....
        /*bb58*/ 	.word	0x00049e50


	//   ....[199]....
        /*bb5c*/ 	.word	0x00049e90


	//   ....[200]....
        /*bb60*/ 	.word	0x00049ef0


	//   ....[201]....
        /*bb64*/ 	.word	0x00049f30


	//   ....[202]....
        /*bb68*/ 	.word	0x00049f90


	//   ....[203]....
        /*bb6c*/ 	.word	0x00049fd0


	//   ....[204]....
        /*bb70*/ 	.word	0x0004a030


	//   ....[205]....
        /*bb74*/ 	.word	0x0004a070


	//   ....[206]....
        /*bb78*/ 	.word	0x0004a0d0


	//   ....[207]....
        /*bb7c*/ 	.word	0x0004a110


	//   ....[208]....
        /*bb80*/ 	.word	0x0004a170


	//   ....[209]....
        /*bb84*/ 	.word	0x0004a1b0


	//   ....[210]....
        /*bb88*/ 	.word	0x0004a210


	//   ....[211]....
        /*bb8c*/ 	.word	0x0004a250


	//   ....[212]....
        /*bb90*/ 	.word	0x0004a2b0


	//   ....[213]....
        /*bb94*/ 	.word	0x0004a2f0


	//   ....[214]....
        /*bb98*/ 	.word	0x0004a350


	//   ....[215]....
        /*bb9c*/ 	.word	0x0004a390


	//   ....[216]....
        /*bba0*/ 	.word	0x0004a3f0


	//   ....[217]....
        /*bba4*/ 	.word	0x0004a430


	//   ....[218]....
        /*bba8*/ 	.word	0x0004a490


	//   ....[219]....
        /*bbac*/ 	.word	0x0004a4d0


	//   ....[220]....
        /*bbb0*/ 	.word	0x0004a530


	//   ....[221]....
        /*bbb4*/ 	.word	0x0004a570


	//   ....[222]....
        /*bbb8*/ 	.word	0x0004a5d0


	//   ....[223]....
        /*bbbc*/ 	.word	0x0004a610


	//   ....[224]....
        /*bbc0*/ 	.word	0x0004a670


	//   ....[225]....
        /*bbc4*/ 	.word	0x0004a6b0


	//   ....[226]....
        /*bbc8*/ 	.word	0x0004a710


	//   ....[227]....
        /*bbcc*/ 	.word	0x0004a750


	//   ....[228]....
        /*bbd0*/ 	.word	0x0004a7b0


	//   ....[229]....
        /*bbd4*/ 	.word	0x0004a7f0


	//   ....[230]....
        /*bbd8*/ 	.word	0x0004a850


	//   ....[231]....
        /*bbdc*/ 	.word	0x0004a890


	//   ....[232]....
        /*bbe0*/ 	.word	0x0004a8f0


	//   ....[233]....
        /*bbe4*/ 	.word	0x0004a930


	//   ....[234]....
        /*bbe8*/ 	.word	0x0004a990


	//   ....[235]....
        /*bbec*/ 	.word	0x0004a9d0


	//   ....[236]....
        /*bbf0*/ 	.word	0x0004aa30


	//   ....[237]....
        /*bbf4*/ 	.word	0x0004aa70


	//   ....[238]....
        /*bbf8*/ 	.word	0x0004aad0


	//   ....[239]....
        /*bbfc*/ 	.word	0x0004ab10


	//   ....[240]....
        /*bc00*/ 	.word	0x0004ab70


	//   ....[241]....
        /*bc04*/ 	.word	0x0004abb0


	//   ....[242]....
        /*bc08*/ 	.word	0x0004ac10


	//   ....[243]....
        /*bc0c*/ 	.word	0x0004ac50


	//   ....[244]....
        /*bc10*/ 	.word	0x0004acb0


	//   ....[245]....
        /*bc14*/ 	.word	0x0004acf0


	//   ....[246]....
        /*bc18*/ 	.word	0x0004ad50


	//   ....[247]....
        /*bc1c*/ 	.word	0x0004ad90


	//   ....[248]....
        /*bc20*/ 	.word	0x0004adf0


	//   ....[249]....
        /*bc24*/ 	.word	0x0004ae30


	//   ....[250]....
        /*bc28*/ 	.word	0x0004ae90


	//   ....[251]....
        /*bc2c*/ 	.word	0x0004aed0


	//   ....[252]....
        /*bc30*/ 	.word	0x0004af30


	//   ....[253]....
        /*bc34*/ 	.word	0x0004af70


	//   ....[254]....
        /*bc38*/ 	.word	0x0004afd0


	//   ....[255]....
        /*bc3c*/ 	.word	0x0004b010


	//   ....[0]....
        /*bc40*/ 	.word	0x0004b070


	//   ....[1]....
        /*bc44*/ 	.word	0x0004b0b0


	//   ....[2]....
        /*bc48*/ 	.word	0x0004b110


	//   ....[3]....
        /*bc4c*/ 	.word	0x0004b150


	//   ....[4]....
        /*bc50*/ 	.word	0x0004b1b0


	//   ....[5]....
        /*bc54*/ 	.word	0x0004b1f0


	//   ....[6]....
        /*bc58*/ 	.word	0x0004b250


	//   ....[7]....
        /*bc5c*/ 	.word	0x0004b290


	//   ....[8]....
        /*bc60*/ 	.word	0x0004b2f0


	//   ....[9]....
        /*bc64*/ 	.word	0x0004b330


	//   ....[10]....
        /*bc68*/ 	.word	0x0004b390


	//   ....[11]....
        /*bc6c*/ 	.word	0x0004b3d0


	//   ....[12]....
        /*bc70*/ 	.word	0x0004b430


	//   ....[13]....
        /*bc74*/ 	.word	0x0004b470


	//   ....[14]....
        /*bc78*/ 	.word	0x0004b4d0


	//   ....[15]....
        /*bc7c*/ 	.word	0x0004b510


	//   ....[16]....
        /*bc80*/ 	.word	0x0004b570


	//   ....[17]....
        /*bc84*/ 	.word	0x0004b5b0


	//   ....[18]....
        /*bc88*/ 	.word	0x0004b610


	//   ....[19]....
        /*bc8c*/ 	.word	0x0004b650


	//   ....[20]....
        /*bc90*/ 	.word	0x0004b6b0


	//   ....[21]....
        /*bc94*/ 	.word	0x0004b6f0


	//   ....[22]....
        /*bc98*/ 	.word	0x0004b750


	//   ....[23]....
        /*bc9c*/ 	.word	0x0004b790


	//   ....[24]....
        /*bca0*/ 	.word	0x0004b7f0


	//   ....[25]....
        /*bca4*/ 	.word	0x0004b830


	//   ....[26]....
        /*bca8*/ 	.word	0x0004b890


	//   ....[27]....
        /*bcac*/ 	.word	0x0004b8d0


	//   ....[28]....
        /*bcb0*/ 	.word	0x0004b930


	//   ....[29]....
        /*bcb4*/ 	.word	0x0004b970


	//   ....[30]....
        /*bcb8*/ 	.word	0x0004b9d0


	//   ....[31]....
        /*bcbc*/ 	.word	0x0004ba10


	//   ....[32]....
        /*bcc0*/ 	.word	0x0004ba70


	//   ....[33]....
        /*bcc4*/ 	.word	0x0004bab0


	//   ....[34]....
        /*bcc8*/ 	.word	0x0004bb10


	//   ....[35]....
        /*bccc*/ 	.word	0x0004bb50


	//   ....[36]....
        /*bcd0*/ 	.word	0x0004bbb0


	//   ....[37]....
        /*bcd4*/ 	.word	0x0004bbf0


	//   ....[38]....
        /*bcd8*/ 	.word	0x0004bc50


	//   ....[39]....
        /*bcdc*/ 	.word	0x0004bc90


	//   ....[40]....
        /*bce0*/ 	.word	0x0004bcf0


	//   ....[41]....
        /*bce4*/ 	.word	0x0004bd30


	//   ....[42]....
        /*bce8*/ 	.word	0x0004bd90


	//   ....[43]....
        /*bcec*/ 	.word	0x0004bdd0


	//   ....[44]....
        /*bcf0*/ 	.word	0x0004be30


	//   ....[45]....
        /*bcf4*/ 	.word	0x0004be70


	//   ....[46]....
        /*bcf8*/ 	.word	0x0004bed0


	//   ....[47]....
        /*bcfc*/ 	.word	0x0004bf10


	//   ....[48]....
        /*bd00*/ 	.word	0x0004bf70


	//   ....[49]....
        /*bd04*/ 	.word	0x0004bfb0


	//   ....[50]....
        /*bd08*/ 	.word	0x0004c010


	//   ....[51]....
        /*bd0c*/ 	.word	0x0004c050


	//   ....[52]....
        /*bd10*/ 	.word	0x0004c0b0


	//   ....[53]....
        /*bd14*/ 	.word	0x0004c0f0


	//   ....[54]....
        /*bd18*/ 	.word	0x0004c150


	//   ....[55]....
        /*bd1c*/ 	.word	0x0004c190


	//   ....[56]....
        /*bd20*/ 	.word	0x0004c1f0


	//   ....[57]....
        /*bd24*/ 	.word	0x0004c230


	//   ....[58]....
        /*bd28*/ 	.word	0x0004c290


	//   ....[59]....
        /*bd2c*/ 	.word	0x0004c2d0


	//   ....[60]....
        /*bd30*/ 	.word	0x0004c330


	//   ....[61]....
        /*bd34*/ 	.word	0x0004c370


	//   ....[62]....
        /*bd38*/ 	.word	0x0004c3d0


	//   ....[63]....
        /*bd3c*/ 	.word	0x0004c410


	//   ....[64]....
        /*bd40*/ 	.word	0x0004c470


	//   ....[65]....
        /*bd44*/ 	.word	0x0004c4b0


	//   ....[66]....
        /*bd48*/ 	.word	0x0004c510


	//   ....[67]....
        /*bd4c*/ 	.word	0x0004c550


	//   ....[68]....
        /*bd50*/ 	.word	0x0004c5b0


	//   ....[69]....
        /*bd54*/ 	.word	0x0004c5f0


	//   ....[70]....
        /*bd58*/ 	.word	0x0004c650


	//   ....[71]....
        /*bd5c*/ 	.word	0x0004c690


	//   ....[72]....
        /*bd60*/ 	.word	0x0004c6f0


	//   ....[73]....
        /*bd64*/ 	.word	0x0004c730


	//   ....[74]....
        /*bd68*/ 	.word	0x0004c790


	//   ....[75]....
        /*bd6c*/ 	.word	0x0004c7d0


	//   ....[76]....
        /*bd70*/ 	.word	0x0004c830


	//   ....[77]....
        /*bd74*/ 	.word	0x0004c870


	//   ....[78]....
        /*bd78*/ 	.word	0x0004c8d0


	//   ....[79]....
        /*bd7c*/ 	.word	0x0004c910


	//   ....[80]....
        /*bd80*/ 	.word	0x0004c970


	//   ....[81]....
        /*bd84*/ 	.word	0x0004c9b0


	//   ....[82]....
        /*bd88*/ 	.word	0x0004ca10


	//   ....[83]....
        /*bd8c*/ 	.word	0x0004ca50


	//   ....[84]....
        /*bd90*/ 	.word	0x0004cab0


	//   ....[85]....
        /*bd94*/ 	.word	0x0004caf0


	//   ....[86]....
        /*bd98*/ 	.word	0x0004cb50


	//   ....[87]....
        /*bd9c*/ 	.word	0x0004cb90


	//   ....[88]....
        /*bda0*/ 	.word	0x0004cbf0


	//   ....[89]....
        /*bda4*/ 	.word	0x0004cc30


	//   ....[90]....
        /*bda8*/ 	.word	0x0004cc90


	//   ....[91]....
        /*bdac*/ 	.word	0x0004ccd0


	//   ....[92]....
        /*bdb0*/ 	.word	0x0004cd30


	//   ....[93]....
        /*bdb4*/ 	.word	0x0004cd70


	//   ....[94]....
        /*bdb8*/ 	.word	0x0004cdd0


	//   ....[95]....
        /*bdbc*/ 	.word	0x0004ce10


	//   ....[96]....
        /*bdc0*/ 	.word	0x0004ce70


	//   ....[97]....
        /*bdc4*/ 	.word	0x0004ceb0


	//   ....[98]....
        /*bdc8*/ 	.word	0x0004cf10


	//   ....[99]....
        /*bdcc*/ 	.word	0x0004cf50


	//   ....[100]....
        /*bdd0*/ 	.word	0x0004cfb0


	//   ....[101]....
        /*bdd4*/ 	.word	0x0004cff0


	//   ....[102]....
        /*bdd8*/ 	.word	0x0004d050


	//   ....[103]....
        /*bddc*/ 	.word	0x0004d090


	//   ....[104]....
        /*bde0*/ 	.word	0x0004d0f0


	//   ....[105]....
        /*bde4*/ 	.word	0x0004d130


	//   ....[106]....
        /*bde8*/ 	.word	0x0004d190


	//   ....[107]....
        /*bdec*/ 	.word	0x0004d1d0


	//   ....[108]....
        /*bdf0*/ 	.word	0x0004d230


	//   ....[109]....
        /*bdf4*/ 	.word	0x0004d270


	//   ....[110]....
        /*bdf8*/ 	.word	0x0004d2d0


	//   ....[111]....
        /*bdfc*/ 	.word	0x0004d310


	//   ....[112]....
        /*be00*/ 	.word	0x0004d370


	//   ....[113]....
        /*be04*/ 	.word	0x0004d3b0


	//   ....[114]....
        /*be08*/ 	.word	0x0004d410


	//   ....[115]....
        /*be0c*/ 	.word	0x0004d450


	//   ....[116]....
        /*be10*/ 	.word	0x0004d4b0


	//   ....[117]....
        /*be14*/ 	.word	0x0004d4f0


	//   ....[118]....
        /*be18*/ 	.word	0x0004d550


	//   ....[119]....
        /*be1c*/ 	.word	0x0004d590


	//   ....[120]....
        /*be20*/ 	.word	0x0004d5f0


	//   ....[121]....
        /*be24*/ 	.word	0x0004d630


	//   ....[122]....
        /*be28*/ 	.word	0x0004d690


	//   ....[123]....
        /*be2c*/ 	.word	0x0004d6d0


	//   ....[124]....
        /*be30*/ 	.word	0x0004d730


	//   ....[125]....
        /*be34*/ 	.word	0x0004d770


	//   ....[126]....
        /*be38*/ 	.word	0x0004d7d0


	//   ....[127]....
        /*be3c*/ 	.word	0x0004d810


	//   ....[128]....
        /*be40*/ 	.word	0x0004d870


	//   ....[129]....
        /*be44*/ 	.word	0x0004d8b0


	//   ....[130]....
        /*be48*/ 	.word	0x0004d910


	//   ....[131]....
        /*be4c*/ 	.word	0x0004d950


	//   ....[132]....
        /*be50*/ 	.word	0x0004d9b0


	//   ....[133]....
        /*be54*/ 	.word	0x0004d9f0


	//   ....[134]....
        /*be58*/ 	.word	0x0004da50


	//   ....[135]....
        /*be5c*/ 	.word	0x0004da90


	//   ....[136]....
        /*be60*/ 	.word	0x0004daf0


	//   ....[137]....
        /*be64*/ 	.word	0x0004db30


	//   ....[138]....
        /*be68*/ 	.word	0x0004db90


	//   ....[139]....
        /*be6c*/ 	.word	0x0004dbd0


	//   ....[140]....
        /*be70*/ 	.word	0x0004dc30


	//   ....[141]....
        /*be74*/ 	.word	0x0004dc70


	//   ....[142]....
        /*be78*/ 	.word	0x0004dcd0


	//   ....[143]....
        /*be7c*/ 	.word	0x0004dd10


	//   ....[144]....
        /*be80*/ 	.word	0x0004dd70


	//   ....[145]....
        /*be84*/ 	.word	0x0004ddb0


	//   ....[146]....
        /*be88*/ 	.word	0x0004de10


	//   ....[147]....
        /*be8c*/ 	.word	0x0004de50


	//   ....[148]....
        /*be90*/ 	.word	0x0004deb0


	//   ....[149]....
        /*be94*/ 	.word	0x0004def0


	//   ....[150]....
        /*be98*/ 	.word	0x0004df50


	//   ....[151]....
        /*be9c*/ 	.word	0x0004df90


	//   ....[152]....
        /*bea0*/ 	.word	0x0004dff0


	//   ....[153]....
        /*bea4*/ 	.word	0x0004e030


	//   ....[154]....
        /*bea8*/ 	.word	0x0004e090


	//   ....[155]....
        /*beac*/ 	.word	0x0004e0d0


	//   ....[156]....
        /*beb0*/ 	.word	0x0004e130


	//   ....[157]....
        /*beb4*/ 	.word	0x0004e170


	//   ....[158]....
        /*beb8*/ 	.word	0x0004e1d0


	//   ....[159]....
        /*bebc*/ 	.word	0x0004e210


	//   ....[160]....
        /*bec0*/ 	.word	0x0004e270


	//   ....[161]....
        /*bec4*/ 	.word	0x0004e2b0


	//   ....[162]....
        /*bec8*/ 	.word	0x0004e310


	//   ....[163]....
        /*becc*/ 	.word	0x0004e350


	//   ....[164]....
        /*bed0*/ 	.word	0x0004e3b0


	//   ....[165]....
        /*bed4*/ 	.word	0x0004e3f0


	//   ....[166]....
        /*bed8*/ 	.word	0x0004e450


	//   ....[167]....
        /*bedc*/ 	.word	0x0004e490


	//   ....[168]....
        /*bee0*/ 	.word	0x0004e4f0


	//   ....[169]....
        /*bee4*/ 	.word	0x0004e530


	//   ....[170]....
        /*bee8*/ 	.word	0x0004e590


	//   ....[171]....
        /*beec*/ 	.word	0x0004e5d0


	//   ....[172]....
        /*bef0*/ 	.word	0x0004e630


	//   ....[173]....
        /*bef4*/ 	.word	0x0004e670


	//   ....[174]....
        /*bef8*/ 	.word	0x0004e6d0


	//   ....[175]....
        /*befc*/ 	.word	0x0004e710


	//   ....[176]....
        /*bf00*/ 	.word	0x0004e770


	//   ....[177]....
        /*bf04*/ 	.word	0x0004e7b0


	//   ....[178]....
        /*bf08*/ 	.word	0x0004e810


	//   ....[179]....
        /*bf0c*/ 	.word	0x0004e850


	//   ....[180]....
        /*bf10*/ 	.word	0x0004e8b0


	//   ....[181]....
        /*bf14*/ 	.word	0x0004e8f0


	//   ....[182]....
        /*bf18*/ 	.word	0x0004e950


	//   ....[183]....
        /*bf1c*/ 	.word	0x0004e990


	//   ....[184]....
        /*bf20*/ 	.word	0x0004e9f0


	//   ....[185]....
        /*bf24*/ 	.word	0x0004ea30


	//   ....[186]....
        /*bf28*/ 	.word	0x0004ea90


	//   ....[187]....
        /*bf2c*/ 	.word	0x0004ead0


	//   ....[188]....
        /*bf30*/ 	.word	0x0004eb30


	//   ....[189]....
        /*bf34*/ 	.word	0x0004eb70


	//   ....[190]....
        /*bf38*/ 	.word	0x0004ebd0


	//   ....[191]....
        /*bf3c*/ 	.word	0x0004ec10


	//   ....[192]....
        /*bf40*/ 	.word	0x0004ec70


	//   ....[193]....
        /*bf44*/ 	.word	0x0004ecb0


	//   ....[194]....
        /*bf48*/ 	.word	0x0004ed10


	//   ....[195]....
        /*bf4c*/ 	.word	0x0004ed50


	//   ....[196]....
        /*bf50*/ 	.word	0x0004edb0


	//   ....[197]....
        /*bf54*/ 	.word	0x0004edf0


	//   ....[198]....
        /*bf58*/ 	.word	0x0004ee50


	//   ....[199]....
        /*bf5c*/ 	.word	0x0004ee90


	//   ....[200]....
        /*bf60*/ 	.word	0x0004eef0


	//   ....[201]....
        /*bf64*/ 	.word	0x0004ef30


	//   ....[202]....
        /*bf68*/ 	.word	0x0004ef90


	//   ....[203]....
        /*bf6c*/ 	.word	0x0004efd0


	//   ....[204]....
        /*bf70*/ 	.word	0x0004f030


	//   ....[205]....
        /*bf74*/ 	.word	0x0004f070


	//   ....[206]....
        /*bf78*/ 	.word	0x0004f0d0


	//   ....[207]....
        /*bf7c*/ 	.word	0x0004f110


	//   ....[208]....
        /*bf80*/ 	.word	0x0004f170


	//   ....[209]....
        /*bf84*/ 	.word	0x0004f1b0


	//   ....[210]....
        /*bf88*/ 	.word	0x0004f210


	//   ....[211]....
        /*bf8c*/ 	.word	0x0004f250


	//   ....[212]....
        /*bf90*/ 	.word	0x0004f2b0


	//   ....[213]....
        /*bf94*/ 	.word	0x0004f2f0


	//   ....[214]....
        /*bf98*/ 	.word	0x0004f350


	//   ....[215]....
        /*bf9c*/ 	.word	0x0004f390


	//   ....[216]....
        /*bfa0*/ 	.word	0x0004f3f0


	//   ....[217]....
        /*bfa4*/ 	.word	0x0004f430


	//   ....[218]....
        /*bfa8*/ 	.word	0x0004f490


	//   ....[219]....
        /*bfac*/ 	.word	0x0004f4d0


	//   ....[220]....
        /*bfb0*/ 	.word	0x0004f530


	//   ....[221]....
        /*bfb4*/ 	.word	0x0004f570


	//   ....[222]....
        /*bfb8*/ 	.word	0x0004f5d0


	//   ....[223]....
        /*bfbc*/ 	.word	0x0004f610


	//   ....[224]....
        /*bfc0*/ 	.word	0x0004f670


	//   ....[225]....
        /*bfc4*/ 	.word	0x0004f6b0


	//   ....[226]....
        /*bfc8*/ 	.word	0x0004f710


	//   ....[227]....
        /*bfcc*/ 	.word	0x0004f750


	//   ....[228]....
        /*bfd0*/ 	.word	0x0004f7b0


	//   ....[229]....
        /*bfd4*/ 	.word	0x0004f7f0


	//   ....[230]....
        /*bfd8*/ 	.word	0x0004f850


	//   ....[231]....
        /*bfdc*/ 	.word	0x0004f890


	//   ....[232]....
        /*bfe0*/ 	.word	0x0004f8f0


	//   ....[233]....
        /*bfe4*/ 	.word	0x0004f930


	//   ....[234]....
        /*bfe8*/ 	.word	0x0004f990


	//   ....[235]....
        /*bfec*/ 	.word	0x0004f9d0


	//   ....[236]....
        /*bff0*/ 	.word	0x0004fa30


	//   ....[237]....
        /*bff4*/ 	.word	0x0004fa70


	//   ....[238]....
        /*bff8*/ 	.word	0x0004fad0


	//   ....[239]....
        /*bffc*/ 	.word	0x0004fb10


	//   ....[240]....
        /*c000*/ 	.word	0x0004fb70


	//   ....[241]....
        /*c004*/ 	.word	0x0004fbb0


	//   ....[242]....
        /*c008*/ 	.word	0x0004fc10


	//   ....[243]....
        /*c00c*/ 	.word	0x0004fc50


	//   ....[244]....
        /*c010*/ 	.word	0x0004fcb0


	//   ....[245]....
        /*c014*/ 	.word	0x0004fcf0


	//   ....[246]....
        /*c018*/ 	.word	0x0004fd50


	//   ....[247]....
        /*c01c*/ 	.word	0x0004fd90


	//   ....[248]....
        /*c020*/ 	.word	0x0004fdf0


	//   ....[249]....
        /*c024*/ 	.word	0x0004fe30


	//   ....[250]....
        /*c028*/ 	.word	0x0004fe90


	//   ....[251]....
        /*c02c*/ 	.word	0x0004fed0


	//   ....[252]....
        /*c030*/ 	.word	0x0004ff30


	//   ....[253]....
        /*c034*/ 	.word	0x0004ff70


	//   ....[254]....
        /*c038*/ 	.word	0x0004ffd0


	//   ....[255]....
        /*c03c*/ 	.word	0x00050010


	//   ....[0]....
        /*c040*/ 	.word	0x00050070


	//   ....[1]....
        /*c044*/ 	.word	0x000500b0


	//   ....[2]....
        /*c048*/ 	.word	0x00050110


	//   ....[3]....
        /*c04c*/ 	.word	0x00050150


	//   ....[4]....
        /*c050*/ 	.word	0x000501b0


	//   ....[5]....
        /*c054*/ 	.word	0x000501f0


	//   ....[6]....
        /*c058*/ 	.word	0x00050250


	//   ....[7]....
        /*c05c*/ 	.word	0x00050290


	//   ....[8]....
        /*c060*/ 	.word	0x000502f0


	//   ....[9]....
        /*c064*/ 	.word	0x00050330


	//   ....[10]....
        /*c068*/ 	.word	0x00050390


	//   ....[11]....
        /*c06c*/ 	.word	0x000503d0


	//   ....[12]....
        /*c070*/ 	.word	0x00050430


	//   ....[13]....
        /*c074*/ 	.word	0x00050470


	//   ....[14]....
        /*c078*/ 	.word	0x000504d0


	//   ....[15]....
        /*c07c*/ 	.word	0x00050510


	//   ....[16]....
        /*c080*/ 	.word	0x00050570


	//   ....[17]....
        /*c084*/ 	.word	0x000505b0


	//   ....[18]....
        /*c088*/ 	.word	0x00050610


	//   ....[19]....
        /*c08c*/ 	.word	0x00050650


	//   ....[20]....
        /*c090*/ 	.word	0x000506b0


	//   ....[21]....
        /*c094*/ 	.word	0x000506f0


	//   ....[22]....
        /*c098*/ 	.word	0x00050750


	//   ....[23]....
        /*c09c*/ 	.word	0x00050790


	//   ....[24]....
        /*c0a0*/ 	.word	0x000507f0


	//   ....[25]....
        /*c0a4*/ 	.word	0x00050830


	//   ....[26]....
        /*c0a8*/ 	.word	0x00050890


	//   ....[27]....
        /*c0ac*/ 	.word	0x000508d0


	//   ....[28]....
        /*c0b0*/ 	.word	0x00050930


	//   ....[29]....
        /*c0b4*/ 	.word	0x00050970


	//   ....[30]....
        /*c0b8*/ 	.word	0x000509d0


	//   ....[31]....
        /*c0bc*/ 	.word	0x00050a10


	//   ....[32]....
        /*c0c0*/ 	.word	0x00050a70


	//   ....[33]....
        /*c0c4*/ 	.word	0x00050ab0


	//   ....[34]....
        /*c0c8*/ 	.word	0x00050b10


	//   ....[35]....
        /*c0cc*/ 	.word	0x00050b50


	//   ....[36]....
        /*c0d0*/ 	.word	0x00050bb0


	//   ....[37]....
        /*c0d4*/ 	.word	0x00050bf0


	//   ....[38]....
        /*c0d8*/ 	.word	0x00050c50


	//   ....[39]....
        /*c0dc*/ 	.word	0x00050c90


	//   ....[40]....
        /*c0e0*/ 	.word	0x00050cf0


	//   ....[41]....
        /*c0e4*/ 	.word	0x00050d30


	//   ....[42]....
        /*c0e8*/ 	.word	0x00050d90


	//   ....[43]....
        /*c0ec*/ 	.word	0x00050dd0


	//   ....[44]....
        /*c0f0*/ 	.word	0x00050e30


	//   ....[45]....
        /*c0f4*/ 	.word	0x00050e70


	//   ....[46]....
        /*c0f8*/ 	.word	0x00050ed0


	//   ....[47]....
        /*c0fc*/ 	.word	0x00050f10


	//   ....[48]....
        /*c100*/ 	.word	0x00050f70


	//   ....[49]....
        /*c104*/ 	.word	0x00050fb0


	//   ....[50]....
        /*c108*/ 	.word	0x00051010


	//   ....[51]....
        /*c10c*/ 	.word	0x00051050


	//   ....[52]....
        /*c110*/ 	.word	0x000510b0


	//   ....[53]....
        /*c114*/ 	.word	0x000510f0


	//   ....[54]....
        /*c118*/ 	.word	0x00051150


	//   ....[55]....
        /*c11c*/ 	.word	0x00051190


	//   ....[56]....
        /*c120*/ 	.word	0x000511f0


	//   ....[57]....
        /*c124*/ 	.word	0x00051230


	//   ....[58]....
        /*c128*/ 	.word	0x00051290


	//   ....[59]....
        /*c12c*/ 	.word	0x000512d0


	//   ....[60]....
        /*c130*/ 	.word	0x00051330


	//   ....[61]....
        /*c134*/ 	.word	0x00051370


	//   ....[62]....
        /*c138*/ 	.word	0x000513d0


	//   ....[63]....
        /*c13c*/ 	.word	0x00051410


	//   ....[64]....
        /*c140*/ 	.word	0x00051470


	//   ....[65]....
        /*c144*/ 	.word	0x000514b0


	//   ....[66]....
        /*c148*/ 	.word	0x00051510


	//   ....[67]....
        /*c14c*/ 	.word	0x00051550


	//   ....[68]....
        /*c150*/ 	.word	0x000515b0


	//   ....[69]....
        /*c154*/ 	.word	0x000515f0


	//   ....[70]....
        /*c158*/ 	.word	0x00051650


	//   ....[71]....
        /*c15c*/ 	.word	0x00051690


	//   ....[72]....
        /*c160*/ 	.word	0x000516f0


	//   ....[73]....
        /*c164*/ 	.word	0x00051730


	//   ....[74]....
        /*c168*/ 	.word	0x00051790


	//   ....[75]....
        /*c16c*/ 	.word	0x000517d0


	//   ....[76]....
        /*c170*/ 	.word	0x00051830


	//   ....[77]....
        /*c174*/ 	.word	0x00051870


	//   ....[78]....
        /*c178*/ 	.word	0x000518d0


	//   ....[79]....
        /*c17c*/ 	.word	0x00051910


	//   ....[80]....
        /*c180*/ 	.word	0x00051970


	//   ....[81]....
        /*c184*/ 	.word	0x000519b0


	//   ....[82]....
        /*c188*/ 	.word	0x00051a10


	//   ....[83]....
        /*c18c*/ 	.word	0x00051a50


	//   ....[84]....
        /*c190*/ 	.word	0x00051ab0


	//   ....[85]....
        /*c194*/ 	.word	0x00051af0


	//   ....[86]....
        /*c198*/ 	.word	0x00051b50


	//   ....[87]....
        /*c19c*/ 	.word	0x00051b90


	//   ....[88]....
        /*c1a0*/ 	.word	0x00051bf0


	//   ....[89]....
        /*c1a4*/ 	.word	0x00051c30


	//   ....[90]....
        /*c1a8*/ 	.word	0x00051c90


	//   ....[91]....
        /*c1ac*/ 	.word	0x00051cd0


	//   ....[92]....
        /*c1b0*/ 	.word	0x00051d30


	//   ....[93]....
        /*c1b4*/ 	.word	0x00051d70


	//   ....[94]....
        /*c1b8*/ 	.word	0x00051dd0


	//   ....[95]....
        /*c1bc*/ 	.word	0x00051e10


	//   ....[96]....
        /*c1c0*/ 	.word	0x00051e70


	//   ....[97]....
        /*c1c4*/ 	.word	0x00051eb0


	//   ....[98]....
        /*c1c8*/ 	.word	0x00051f10


	//   ....[99]....
        /*c1cc*/ 	.word	0x00051f50


	//   ....[100]....
        /*c1d0*/ 	.word	0x00051fb0


	//   ....[101]....
        /*c1d4*/ 	.word	0x00051ff0


	//   ....[102]....
        /*c1d8*/ 	.word	0x00052050


	//   ....[103]....
        /*c1dc*/ 	.word	0x00052090


	//   ....[104]....
        /*c1e0*/ 	.word	0x000520f0


	//   ....[105]....
        /*c1e4*/ 	.word	0x00052130


	//   ....[106]....
        /*c1e8*/ 	.word	0x00052190


	//   ....[107]....
        /*c1ec*/ 	.word	0x000521d0


	//   ....[108]....
        /*c1f0*/ 	.word	0x00052230


	//   ....[109]....
        /*c1f4*/ 	.word	0x00052270


	//   ....[110]....
        /*c1f8*/ 	.word	0x000522d0


	//   ....[111]....
        /*c1fc*/ 	.word	0x00052310


	//   ....[112]....
        /*c200*/ 	.word	0x00052370


	//   ....[113]....
        /*c204*/ 	.word	0x000523b0


	//   ....[114]....
        /*c208*/ 	.word	0x00052410


	//   ....[115]....
        /*c20c*/ 	.word	0x00052450


	//   ....[116]....
        /*c210*/ 	.word	0x000524b0


	//   ....[117]....
        /*c214*/ 	.word	0x000524f0


	//   ....[118]....
        /*c218*/ 	.word	0x00052550


	//   ....[119]....
        /*c21c*/ 	.word	0x00052590


	//   ....[120]....
        /*c220*/ 	.word	0x000525f0


	//   ....[121]....
        /*c224*/ 	.word	0x00052630


	//   ....[122]....
        /*c228*/ 	.word	0x00052690


	//   ....[123]....
        /*c22c*/ 	.word	0x000526d0


	//   ....[124]....
        /*c230*/ 	.word	0x00052730


	//   ....[125]....
        /*c234*/ 	.word	0x00052770


	//   ....[126]....
        /*c238*/ 	.word	0x000527d0


	//   ....[127]....
        /*c23c*/ 	.word	0x00052810


	//   ....[128]....
        /*c240*/ 	.word	0x00052870


	//   ....[129]....
        /*c244*/ 	.word	0x000528b0


	//   ....[130]....
        /*c248*/ 	.word	0x00052910


	//   ....[131]....
        /*c24c*/ 	.word	0x00052950


	//   ....[132]....
        /*c250*/ 	.word	0x000529b0


	//   ....[133]....
        /*c254*/ 	.word	0x000529f0


	//   ....[134]....
        /*c258*/ 	.word	0x00052a50


	//   ....[135]....
        /*c25c*/ 	.word	0x00052a90


	//   ....[136]....
        /*c260*/ 	.word	0x00052af0


	//   ....[137]....
        /*c264*/ 	.word	0x00052b30


	//   ....[138]....
        /*c268*/ 	.word	0x00052b90


	//   ....[139]....
        /*c26c*/ 	.word	0x00052bd0


	//   ....[140]....
        /*c270*/ 	.word	0x00052c30


	//   ....[141]....
        /*c274*/ 	.word	0x00052c70


	//   ....[142]....
        /*c278*/ 	.word	0x00052cd0


	//   ....[143]....
        /*c27c*/ 	.word	0x00052d10


	//   ....[144]....
        /*c280*/ 	.word	0x00052d70


	//   ....[145]....
        /*c284*/ 	.word	0x00052db0


	//   ....[146]....
        /*c288*/ 	.word	0x00052e10


	//   ....[147]....
        /*c28c*/ 	.word	0x00052e50


	//   ....[148]....
        /*c290*/ 	.word	0x00052eb0


	//   ....[149]....
        /*c294*/ 	.word	0x00052ef0


	//   ....[150]....
        /*c298*/ 	.word	0x00052f50


	//   ....[151]....
        /*c29c*/ 	.word	0x00052f90


	//   ....[152]....
        /*c2a0*/ 	.word	0x00052ff0


	//   ....[153]....
        /*c2a4*/ 	.word	0x00053030


	//   ....[154]....
        /*c2a8*/ 	.word	0x00053090


	//   ....[155]....
        /*c2ac*/ 	.word	0x000530d0


	//   ....[156]....
        /*c2b0*/ 	.word	0x00053130


	//   ....[157]....
        /*c2b4*/ 	.word	0x00053170


	//   ....[158]....
        /*c2b8*/ 	.word	0x000531d0


	//   ....[159]....
        /*c2bc*/ 	.word	0x00053210


	//   ....[160]....
        /*c2c0*/ 	.word	0x00053270


	//   ....[161]....
        /*c2c4*/ 	.word	0x000532b0


	//   ....[162]....
        /*c2c8*/ 	.word	0x00053310


	//   ....[163]....
        /*c2cc*/ 	.word	0x00053350


	//   ....[164]....
        /*c2d0*/ 	.word	0x000533b0


	//   ....[165]....
        /*c2d4*/ 	.word	0x000533f0


	//   ....[166]....
        /*c2d8*/ 	.word	0x00053450


	//   ....[167]....
        /*c2dc*/ 	.word	0x00053490


	//   ....[168]....
        /*c2e0*/ 	.word	0x000534f0


	//   ....[169]....
        /*c2e4*/ 	.word	0x00053530


	//   ....[170]....
        /*c2e8*/ 	.word	0x00053590


	//   ....[171]....
        /*c2ec*/ 	.word	0x000535d0


	//   ....[172]....
        /*c2f0*/ 	.word	0x00053630


	//   ....[173]....
        /*c2f4*/ 	.word	0x00053670


	//   ....[174]....
        /*c2f8*/ 	.word	0x000536d0


	//   ....[175]....
        /*c2fc*/ 	.word	0x00053710


	//   ....[176]....
        /*c300*/ 	.word	0x00053770


	//   ....[177]....
        /*c304*/ 	.word	0x000537b0


	//   ....[178]....
        /*c308*/ 	.word	0x00053810


	//   ....[179]....
        /*c30c*/ 	.word	0x00053850


	//   ....[180]....
        /*c310*/ 	.word	0x000538b0


	//   ....[181]....
        /*c314*/ 	.word	0x000538f0


	//   ....[182]....
        /*c318*/ 	.word	0x00053950


	//   ....[183]....
        /*c31c*/ 	.word	0x00053990


	//   ....[184]....
        /*c320*/ 	.word	0x000539f0


	//   ....[185]....
        /*c324*/ 	.word	0x00053a30


	//   ....[186]....
        /*c328*/ 	.word	0x00053a90


	//   ....[187]....
        /*c32c*/ 	.word	0x00053ad0


	//   ....[188]....
        /*c330*/ 	.word	0x00053b30


	//   ....[189]....
        /*c334*/ 	.word	0x00053b70


	//   ....[190]....
        /*c338*/ 	.word	0x00053bd0


	//   ....[191]....
        /*c33c*/ 	.word	0x00053c10


	//   ....[192]....
        /*c340*/ 	.word	0x00053c70


	//   ....[193]....
        /*c344*/ 	.word	0x00053cb0


	//   ....[194]....
        /*c348*/ 	.word	0x00053d10


	//   ....[195]....
        /*c34c*/ 	.word	0x00053d50


	//   ....[196]....
        /*c350*/ 	.word	0x00053db0


	//   ....[197]....
        /*c354*/ 	.word	0x00053df0


	//   ....[198]....
        /*c358*/ 	.word	0x00053e50


	//   ....[199]....
        /*c35c*/ 	.word	0x00053e90


	//   ....[200]....
        /*c360*/ 	.word	0x00053ef0


	//   ....[201]....
        /*c364*/ 	.word	0x00053f30


	//   ....[202]....
        /*c368*/ 	.word	0x00053f90


	//   ....[203]....
        /*c36c*/ 	.word	0x00053fd0


	//   ....[204]....
        /*c370*/ 	.word	0x00054030


	//   ....[205]....
        /*c374*/ 	.word	0x00054070


	//   ....[206]....
        /*c378*/ 	.word	0x000540d0


	//   ....[207]....
        /*c37c*/ 	.word	0x00054110


	//   ....[208]....
        /*c380*/ 	.word	0x00054170


	//   ....[209]....
        /*c384*/ 	.word	0x000541b0


	//   ....[210]....
        /*c388*/ 	.word	0x00054210


	//   ....[211]....
        /*c38c*/ 	.word	0x00054250


	//   ....[212]....
        /*c390*/ 	.word	0x000542b0


	//   ....[213]....
        /*c394*/ 	.word	0x000542f0


	//   ....[214]....
        /*c398*/ 	.word	0x00054350


	//   ....[215]....
        /*c39c*/ 	.word	0x00054390


	//   ....[216]....
        /*c3a0*/ 	.word	0x000543f0


	//   ....[217]....
        /*c3a4*/ 	.word	0x00054430


	//   ....[218]....
        /*c3a8*/ 	.word	0x00054490


	//   ....[219]....
        /*c3ac*/ 	.word	0x000544d0


	//   ....[220]....
        /*c3b0*/ 	.word	0x00054530


	//   ....[221]....
        /*c3b4*/ 	.word	0x00054570


	//   ....[222]....
        /*c3b8*/ 	.word	0x000545d0


	//   ....[223]....
        /*c3bc*/ 	.word	0x00054610


	//   ....[224]....
        /*c3c0*/ 	.word	0x00054670


	//   ....[225]....
        /*c3c4*/ 	.word	0x000546b0


	//   ....[226]....
        /*c3c8*/ 	.word	0x00054710


	//   ....[227]....
        /*c3cc*/ 	.word	0x00054750


	//   ....[228]....
        /*c3d0*/ 	.word	0x000547b0


	//   ....[229]....
        /*c3d4*/ 	.word	0x000547f0


	//   ....[230]....
        /*c3d8*/ 	.word	0x00054850


	//   ....[231]....
        /*c3dc*/ 	.word	0x00054890


	//   ....[232]....
        /*c3e0*/ 	.word	0x000548f0


	//   ....[233]....
        /*c3e4*/ 	.word	0x00054930


	//   ....[234]....
        /*c3e8*/ 	.word	0x00054990


	//   ....[235]....
        /*c3ec*/ 	.word	0x000549d0


	//   ....[236]....
        /*c3f0*/ 	.word	0x00054a30


	//   ....[237]....
        /*c3f4*/ 	.word	0x00054a70


	//   ....[238]....
        /*c3f8*/ 	.word	0x00054ad0


	//   ....[239]....
        /*c3fc*/ 	.word	0x00054b10


	//   ....[240]....
        /*c400*/ 	.word	0x00054b70


	//   ....[241]....
        /*c404*/ 	.word	0x00054bb0


	//   ....[242]....
        /*c408*/ 	.word	0x00054c10


	//   ....[243]....
        /*c40c*/ 	.word	0x00054c50


	//   ....[244]....
        /*c410*/ 	.word	0x00054cb0


	//   ....[245]....
        /*c414*/ 	.word	0x00054cf0


	//   ....[246]....
        /*c418*/ 	.word	0x00054d50


	//   ....[247]....
        /*c41c*/ 	.word	0x00054d90


	//   ....[248]....
        /*c420*/ 	.word	0x00054df0


	//   ....[249]....
        /*c424*/ 	.word	0x00054e30


	//   ....[250]....
        /*c428*/ 	.word	0x00054e90


	//   ....[251]....
        /*c42c*/ 	.word	0x00054ed0


	//   ....[252]....
        /*c430*/ 	.word	0x00054f30


	//   ....[253]....
        /*c434*/ 	.word	0x00054f70


	//   ....[254]....
        /*c438*/ 	.word	0x00054fd0


	//   ....[255]....
        /*c43c*/ 	.word	0x00055010


	//   ....[0]....
        /*c440*/ 	.word	0x00055070


	//   ....[1]....
        /*c444*/ 	.word	0x000550b0


	//   ....[2]....
        /*c448*/ 	.word	0x00055110


	//   ....[3]....
        /*c44c*/ 	.word	0x00055150


	//   ....[4]....
        /*c450*/ 	.word	0x000551b0


	//   ....[5]....
        /*c454*/ 	.word	0x000551f0


	//   ....[6]....
        /*c458*/ 	.word	0x00055250


	//   ....[7]....
        /*c45c*/ 	.word	0x00055290


	//   ....[8]....
        /*c460*/ 	.word	0x000552f0


	//   ....[9]....
        /*c464*/ 	.word	0x00055330


	//   ....[10]....
        /*c468*/ 	.word	0x00055390


	//   ....[11]....
        /*c46c*/ 	.word	0x000553d0


	//   ....[12]....
        /*c470*/ 	.word	0x00055430


	//   ....[13]....
        /*c474*/ 	.word	0x00055470


	//   ....[14]....
        /*c478*/ 	.word	0x000554d0


	//   ....[15]....
        /*c47c*/ 	.word	0x00055510


	//   ....[16]....
        /*c480*/ 	.word	0x00055570


	//   ....[17]....
        /*c484*/ 	.word	0x000555b0


	//   ....[18]....
        /*c488*/ 	.word	0x00055610


	//   ....[19]....
        /*c48c*/ 	.word	0x00055650


	//   ....[20]....
        /*c490*/ 	.word	0x000556b0


	//   ....[21]....
        /*c494*/ 	.word	0x000556f0


	//   ....[22]....
        /*c498*/ 	.word	0x00055750


	//   ....[23]....
        /*c49c*/ 	.word	0x00055790


	//   ....[24]....
        /*c4a0*/ 	.word	0x000557f0


	//   ....[25]....
        /*c4a4*/ 	.word	0x00055830


	//   ....[26]....
        /*c4a8*/ 	.word	0x00055890


	//   ....[27]....
        /*c4ac*/ 	.word	0x000558d0


	//   ....[28]....
        /*c4b0*/ 	.word	0x00055930


	//   ....[29]....
        /*c4b4*/ 	.word	0x00055970


	//   ....[30]....
        /*c4b8*/ 	.word	0x000559d0


	//   ....[31]....
        /*c4bc*/ 	.word	0x00055a10


	//   ....[32]....
        /*c4c0*/ 	.word	0x00055a70


	//   ....[33]....
        /*c4c4*/ 	.word	0x00055ab0


	//   ....[34]....
        /*c4c8*/ 	.word	0x00055b10


	//   ....[35]....
        /*c4cc*/ 	.word	0x00055b50


	//   ....[36]....
        /*c4d0*/ 	.word	0x00055bb0


	//   ....[37]....
        /*c4d4*/ 	.word	0x00055bf0


	//   ....[38]....
        /*c4d8*/ 	.word	0x00055c50


	//   ....[39]....
        /*c4dc*/ 	.word	0x00055c90


	//   ....[40]....
        /*c4e0*/ 	.word	0x00055cf0


	//   ....[41]....
        /*c4e4*/ 	.word	0x00055d30


	//   ....[42]....
        /*c4e8*/ 	.word	0x00055d90


	//   ....[43]....
        /*c4ec*/ 	.word	0x00055dd0


	//   ....[44]....
        /*c4f0*/ 	.word	0x00055e30


	//   ....[45]....
        /*c4f4*/ 	.word	0x00055e70


	//   ....[46]....
        /*c4f8*/ 	.word	0x00055ed0


	//   ....[47]....
        /*c4fc*/ 	.word	0x00055f10


	//   ....[48]....
        /*c500*/ 	.word	0x00055f70


	//   ....[49]....
        /*c504*/ 	.word	0x00055fb0


	//   ....[50]....
        /*c508*/ 	.word	0x00056010


	//   ....[51]....
        /*c50c*/ 	.word	0x00056050


	//   ....[52]....
        /*c510*/ 	.word	0x000560b0


	//   ....[53]....
        /*c514*/ 	.word	0x000560f0


	//   ....[54]....
        /*c518*/ 	.word	0x00056150


	//   ....[55]....
        /*c51c*/ 	.word	0x00056190


	//   ....[56]....
        /*c520*/ 	.word	0x000561f0


	//   ....[57]....
        /*c524*/ 	.word	0x00056230


	//   ....[58]....
        /*c528*/ 	.word	0x00056290


	//   ....[59]....
        /*c52c*/ 	.word	0x000562d0


	//   ....[60]....
        /*c530*/ 	.word	0x00056330


	//   ....[61]....
        /*c534*/ 	.word	0x00056370


	//   ....[62]....
        /*c538*/ 	.word	0x000563d0


	//   ....[63]....
        /*c53c*/ 	.word	0x00056410


	//   ....[64]....
        /*c540*/ 	.word	0x00056470


	//   ....[65]....
        /*c544*/ 	.word	0x000564b0


	//   ....[66]....
        /*c548*/ 	.word	0x00056510


	//   ....[67]....
        /*c54c*/ 	.word	0x00056550


	//   ....[68]....
        /*c550*/ 	.word	0x000565b0


	//   ....[69]....
        /*c554*/ 	.word	0x000565f0


	//   ....[70]....
        /*c558*/ 	.word	0x00056650


	//   ....[71]....
        /*c55c*/ 	.word	0x00056690


	//   ....[72]....
        /*c560*/ 	.word	0x000566f0


	//   ....[73]....
        /*c564*/ 	.word	0x00056730


	//   ....[74]....
        /*c568*/ 	.word	0x00056790


	//   ....[75]....
        /*c56c*/ 	.word	0x000567d0


	//   ....[76]....
        /*c570*/ 	.word	0x00056830


	//   ....[77]....
        /*c574*/ 	.word	0x00056870


	//   ....[78]....
        /*c578*/ 	.word	0x000568d0


	//   ....[79]....
        /*c57c*/ 	.word	0x00056910


	//   ....[80]....
        /*c580*/ 	.word	0x00056970


	//   ....[81]....
        /*c584*/ 	.word	0x000569b0


	//   ....[82]....
        /*c588*/ 	.word	0x00056a10


	//   ....[83]....
        /*c58c*/ 	.word	0x00056a50


	//   ....[84]....
        /*c590*/ 	.word	0x00056ab0


	//   ....[85]....
        /*c594*/ 	.word	0x00056af0


	//   ....[86]....
        /*c598*/ 	.word	0x00056b50


	//   ....[87]....
        /*c59c*/ 	.word	0x00056b90


	//   ....[88]....
        /*c5a0*/ 	.word	0x00056bf0


	//   ....[89]....
        /*c5a4*/ 	.word	0x00056c30


	//   ....[90]....
        /*c5a8*/ 	.word	0x00056c90


	//   ....[91]....
        /*c5ac*/ 	.word	0x00056cd0


	//   ....[92]....
        /*c5b0*/ 	.word	0x00056d30


	//   ....[93]....
        /*c5b4*/ 	.word	0x00056d70


	//   ....[94]....
        /*c5b8*/ 	.word	0x00056dd0


	//   ....[95]....
        /*c5bc*/ 	.word	0x00056e10


	//   ....[96]....
        /*c5c0*/ 	.word	0x00056e70


	//   ....[97]....
        /*c5c4*/ 	.word	0x00056eb0


	//   ....[98]....
        /*c5c8*/ 	.word	0x00056f10


	//   ....[99]....
        /*c5cc*/ 	.word	0x00056f50


	//   ....[100]....
        /*c5d0*/ 	.word	0x00056fb0


	//   ....[101]....
        /*c5d4*/ 	.word	0x00056ff0


	//   ....[102]....
        /*c5d8*/ 	.word	0x00057050


	//   ....[103]....
        /*c5dc*/ 	.word	0x00057090


	//   ....[104]....
        /*c5e0*/ 	.word	0x000570f0


	//   ....[105]....
        /*c5e4*/ 	.word	0x00057130


	//   ....[106]....
        /*c5e8*/ 	.word	0x00057190


	//   ....[107]....
        /*c5ec*/ 	.word	0x000571d0


	//   ....[108]....
        /*c5f0*/ 	.word	0x00057230


	//   ....[109]....
        /*c5f4*/ 	.word	0x00057270


	//   ....[110]....
        /*c5f8*/ 	.word	0x000572d0


	//   ....[111]....
        /*c5fc*/ 	.word	0x00057310


	//   ....[112]....
        /*c600*/ 	.word	0x00057370


	//   ....[113]....
        /*c604*/ 	.word	0x000573b0


	//   ....[114]....
        /*c608*/ 	.word	0x00057410


	//   ....[115]....
        /*c60c*/ 	.word	0x00057450


	//   ....[116]....
        /*c610*/ 	.word	0x000574b0


	//   ....[117]....
        /*c614*/ 	.word	0x000574f0


	//   ....[118]....
        /*c618*/ 	.word	0x00057550


	//   ....[119]....
        /*c61c*/ 	.word	0x00057590


	//   ....[120]....
        /*c620*/ 	.word	0x000575f0


	//   ....[121]....
        /*c624*/ 	.word	0x00057630


	//   ....[122]....
        /*c628*/ 	.word	0x00057690


	//   ....[123]....
        /*c62c*/ 	.word	0x000576d0


	//   ....[124]....
        /*c630*/ 	.word	0x00057730


	//   ....[125]....
        /*c634*/ 	.word	0x00057770


	//   ....[126]....
        /*c638*/ 	.word	0x000577d0


	//   ....[127]....
        /*c63c*/ 	.word	0x00057810


	//   ....[128]....
        /*c640*/ 	.word	0x00057870


	//   ....[129]....
        /*c644*/ 	.word	0x000578b0


	//   ....[130]....
        /*c648*/ 	.word	0x00057910


	//   ....[131]....
        /*c64c*/ 	.word	0x00057950


	//   ....[132]....
        /*c650*/ 	.word	0x000579b0


	//   ....[133]....
        /*c654*/ 	.word	0x000579f0


	//   ....[134]....
        /*c658*/ 	.word	0x00057a50


	//   ....[135]....
        /*c65c*/ 	.word	0x00057a90


	//   ....[136]....
        /*c660*/ 	.word	0x00057af0


	//   ....[137]....
        /*c664*/ 	.word	0x00057b30


	//   ....[138]....
        /*c668*/ 	.word	0x00057b90


	//   ....[139]....
        /*c66c*/ 	.word	0x00057bd0


	//   ....[140]....
        /*c670*/ 	.word	0x00057c30


	//   ....[141]....
        /*c674*/ 	.word	0x00057c70


	//   ....[142]....
        /*c678*/ 	.word	0x00057cd0


	//   ....[143]....
        /*c67c*/ 	.word	0x00057d10


	//   ....[144]....
        /*c680*/ 	.word	0x00057d70


	//   ....[145]....
        /*c684*/ 	.word	0x00057db0


	//   ....[146]....
        /*c688*/ 	.word	0x00057e10


	//   ....[147]....
        /*c68c*/ 	.word	0x00057e50


	//   ....[148]....
        /*c690*/ 	.word	0x00057eb0


	//   ....[149]....
        /*c694*/ 	.word	0x00057ef0


	//   ....[150]....
        /*c698*/ 	.word	0x00057f50


	//   ....[151]....
        /*c69c*/ 	.word	0x00057f90


	//   ....[152]....
        /*c6a0*/ 	.word	0x00057ff0


	//   ....[153]....
        /*c6a4*/ 	.word	0x00058030


	//   ....[154]....
        /*c6a8*/ 	.word	0x00058090


	//   ....[155]....
        /*c6ac*/ 	.word	0x000580d0


	//   ....[156]....
        /*c6b0*/ 	.word	0x00058130


	//   ....[157]....
        /*c6b4*/ 	.word	0x00058170


	//   ....[158]....
        /*c6b8*/ 	.word	0x000581d0


	//   ....[159]....
        /*c6bc*/ 	.word	0x00058210


	//   ....[160]....
        /*c6c0*/ 	.word	0x00058270


	//   ....[161]....
        /*c6c4*/ 	.word	0x000582b0


	//   ....[162]....
        /*c6c8*/ 	.word	0x00058310


	//   ....[163]....
        /*c6cc*/ 	.word	0x00058350


	//   ....[164]....
        /*c6d0*/ 	.word	0x000583b0


	//   ....[165]....
        /*c6d4*/ 	.word	0x000583f0


	//   ....[166]....
        /*c6d8*/ 	.word	0x00058450


	//   ....[167]....
        /*c6dc*/ 	.word	0x00058490


	//   ....[168]....
        /*c6e0*/ 	.word	0x000584f0


	//   ....[169]....
        /*c6e4*/ 	.word	0x00058530


	//   ....[170]....
        /*c6e8*/ 	.word	0x00058590


	//   ....[171]....
        /*c6ec*/ 	.word	0x000585d0


	//   ....[172]....
        /*c6f0*/ 	.word	0x00058630


	//   ....[173]....
        /*c6f4*/ 	.word	0x00058670


	//   ....[174]....
        /*c6f8*/ 	.word	0x000586d0


	//   ....[175]....
        /*c6fc*/ 	.word	0x00058710


	//   ....[176]....
        /*c700*/ 	.word	0x00058770


	//   ....[177]....
        /*c704*/ 	.word	0x000587b0


	//   ....[178]....
        /*c708*/ 	.word	0x00058810


	//   ....[179]....
        /*c70c*/ 	.word	0x00058850


	//   ....[180]....
        /*c710*/ 	.word	0x000588b0


	//   ....[181]....
        /*c714*/ 	.word	0x000588f0


	//   ....[182]....
        /*c718*/ 	.word	0x00058950


	//   ....[183]....
        /*c71c*/ 	.word	0x00058990


	//   ....[184]....
        /*c720*/ 	.word	0x000589f0


	//   ....[185]....
        /*c724*/ 	.word	0x00058a30


	//   ....[186]....
        /*c728*/ 	.word	0x00058a90


	//   ....[187]....
        /*c72c*/ 	.word	0x00058ad0


	//   ....[188]....
        /*c730*/ 	.word	0x00058b30


	//   ....[189]....
        /*c734*/ 	.word	0x00058b70


	//   ....[190]....
        /*c738*/ 	.word	0x00058bd0


	//   ....[191]....
        /*c73c*/ 	.word	0x00058c10


	//   ....[192]....
        /*c740*/ 	.word	0x00058c70


	//   ....[193]....
        /*c744*/ 	.word	0x00058cb0


	//   ....[194]....
        /*c748*/ 	.word	0x00058d10


	//   ....[195]....
        /*c74c*/ 	.word	0x00058d50


	//   ....[196]....
        /*c750*/ 	.word	0x00058db0


	//   ....[197]....
        /*c754*/ 	.word	0x00058df0


	//   ....[198]....
        /*c758*/ 	.word	0x00058e50


	//   ....[199]....
        /*c75c*/ 	.word	0x00058e90


	//   ....[200]....
        /*c760*/ 	.word	0x00058ef0


	//   ....[201]....
        /*c764*/ 	.word	0x00058f30


	//   ....[202]....
        /*c768*/ 	.word	0x00058f90


	//   ....[203]....
        /*c76c*/ 	.word	0x00058fd0


	//   ....[204]....
        /*c770*/ 	.word	0x00059030


	//   ....[205]....
        /*c774*/ 	.word	0x00059070


	//   ....[206]....
        /*c778*/ 	.word	0x000590d0


	//   ....[207]....
        /*c77c*/ 	.word	0x00059110


	//   ....[208]....
        /*c780*/ 	.word	0x00059170


	//   ....[209]....
        /*c784*/ 	.word	0x000591b0


	//   ....[210]....
        /*c788*/ 	.word	0x00059210


	//   ....[211]....
        /*c78c*/ 	.word	0x00059250


	//   ....[212]....
        /*c790*/ 	.word	0x000592b0


	//   ....[213]....
        /*c794*/ 	.word	0x000592f0


	//   ....[214]....
        /*c798*/ 	.word	0x00059350


	//   ....[215]....
        /*c79c*/ 	.word	0x00059390


	//   ....[216]....
        /*c7a0*/ 	.word	0x000593f0


	//   ....[217]....
        /*c7a4*/ 	.word	0x00059430


	//   ....[218]....
        /*c7a8*/ 	.word	0x00059490


	//   ....[219]....
        /*c7ac*/ 	.word	0x000594d0


	//   ....[220]....
        /*c7b0*/ 	.word	0x00059530


	//   ....[221]....
        /*c7b4*/ 	.word	0x00059570


	//   ....[222]....
        /*c7b8*/ 	.word	0x000595d0


	//   ....[223]....
        /*c7bc*/ 	.word	0x00059610


	//   ....[224]....
        /*c7c0*/ 	.word	0x00059670


	//   ....[225]....
        /*c7c4*/ 	.word	0x000596b0


	//   ....[226]....
        /*c7c8*/ 	.word	0x00059710


	//   ....[227]....
        /*c7cc*/ 	.word	0x00059750


	//   ....[228]....
        /*c7d0*/ 	.word	0x000597b0


	//   ....[229]....
        /*c7d4*/ 	.word	0x000597f0


	//   ....[230]....
        /*c7d8*/ 	.word	0x00059850


	//   ....[231]....
        /*c7dc*/ 	.word	0x00059890


	//   ....[232]....
        /*c7e0*/ 	.word	0x000598f0


	//   ....[233]....
        /*c7e4*/ 	.word	0x00059930


	//   ....[234]....
        /*c7e8*/ 	.word	0x00059990


	//   ....[235]....
        /*c7ec*/ 	.word	0x000599d0


	//   ....[236]....
        /*c7f0*/ 	.word	0x00059a30


	//   ....[237]....
        /*c7f4*/ 	.word	0x00059a70


	//   ....[238]....
        /*c7f8*/ 	.word	0x00059ad0


	//   ....[239]....
        /*c7fc*/ 	.word	0x00059b10


	//   ....[240]....
        /*c800*/ 	.word	0x00059b70


	//   ....[241]....
        /*c804*/ 	.word	0x00059bb0


	//   ....[242]....
        /*c808*/ 	.word	0x00059c10


	//   ....[243]....
        /*c80c*/ 	.word	0x00059c50


	//   ....[244]....
        /*c810*/ 	.word	0x00059cb0


	//   ....[245]....
        /*c814*/ 	.word	0x00059cf0


	//   ....[246]....
        /*c818*/ 	.word	0x00059d50


	//   ....[247]....
        /*c81c*/ 	.word	0x00059d90


	//   ....[248]....
        /*c820*/ 	.word	0x00059df0


	//   ....[249]....
        /*c824*/ 	.word	0x00059e30


	//   ....[250]....
        /*c828*/ 	.word	0x00059e90


	//   ....[251]....
        /*c82c*/ 	.word	0x00059ed0


	//   ....[252]....
        /*c830*/ 	.word	0x00059f30


	//   ....[253]....
        /*c834*/ 	.word	0x00059f70


	//   ....[254]....
        /*c838*/ 	.word	0x00059fd0


	//   ....[255]....
        /*c83c*/ 	.word	0x0005a010


	//   ....[0]....
        /*c840*/ 	.word	0x0005a070


	//   ....[1]....
        /*c844*/ 	.word	0x0005a0b0


	//   ....[2]....
        /*c848*/ 	.word	0x0005a110


	//   ....[3]....
        /*c84c*/ 	.word	0x0005a150


	//   ....[4]....
        /*c850*/ 	.word	0x0005a1b0


	//   ....[5]....
        /*c854*/ 	.word	0x0005a1f0


	//   ....[6]....
        /*c858*/ 	.word	0x0005a250


	//   ....[7]....
        /*c85c*/ 	.word	0x0005a290


	//   ....[8]....
        /*c860*/ 	.word	0x0005a2f0


	//   ....[9]....
        /*c864*/ 	.word	0x0005a330


	//   ....[10]....
        /*c868*/ 	.word	0x0005a390


	//   ....[11]....
        /*c86c*/ 	.word	0x0005a3d0


	//   ....[12]....
        /*c870*/ 	.word	0x0005a430


	//   ....[13]....
        /*c874*/ 	.word	0x0005a470


	//   ....[14]....
        /*c878*/ 	.word	0x0005a4d0


	//   ....[15]....
        /*c87c*/ 	.word	0x0005a510


	//   ....[16]....
        /*c880*/ 	.word	0x0005a570


	//   ....[17]....
        /*c884*/ 	.word	0x0005a5b0


	//   ....[18]....
        /*c888*/ 	.word	0x0005a610


	//   ....[19]....
        /*c88c*/ 	.word	0x0005a650


	//   ....[20]....
        /*c890*/ 	.word	0x0005a6b0


	//   ....[21]....
        /*c894*/ 	.word	0x0005a6f0


	//   ....[22]....
        /*c898*/ 	.word	0x0005a750


	//   ....[23]....
        /*c89c*/ 	.word	0x0005a790


	//   ....[24]....
        /*c8a0*/ 	.word	0x0005a7f0


	//   ....[25]....
        /*c8a4*/ 	.word	0x0005a830


	//   ....[26]....
        /*c8a8*/ 	.word	0x0005a890


	//   ....[27]....
        /*c8ac*/ 	.word	0x0005a8d0


	//   ....[28]....
        /*c8b0*/ 	.word	0x0005a930


	//   ....[29]....
        /*c8b4*/ 	.word	0x0005a970


	//   ....[30]....
        /*c8b8*/ 	.word	0x0005a9d0


	//   ....[31]....
        /*c8bc*/ 	.word	0x0005aa10


	//   ....[32]....
        /*c8c0*/ 	.word	0x0005aa70


	//   ....[33]....
        /*c8c4*/ 	.word	0x0005aab0


	//   ....[34]....
        /*c8c8*/ 	.word	0x0005ab10


	//   ....[35]....
        /*c8cc*/ 	.word	0x0005ab50


	//   ....[36]....
        /*c8d0*/ 	.word	0x0005abb0


	//   ....[37]....
        /*c8d4*/ 	.word	0x0005abf0


	//   ....[38]....
        /*c8d8*/ 	.word	0x0005ac50


	//   ....[39]....
        /*c8dc*/ 	.word	0x0005ac90


	//   ....[40]....
        /*c8e0*/ 	.word	0x0005acf0


	//   ....[41]....
        /*c8e4*/ 	.word	0x0005ad30


	//   ....[42]....
        /*c8e8*/ 	.word	0x0005ad90


	//   ....[43]....
        /*c8ec*/ 	.word	0x0005add0


	//   ....[44]....
        /*c8f0*/ 	.word	0x0005ae30


	//   ....[45]....
        /*c8f4*/ 	.word	0x0005ae70


	//   ....[46]....
        /*c8f8*/ 	.word	0x0005aed0


	//   ....[47]....
        /*c8fc*/ 	.word	0x0005af10


	//   ....[48]....
        /*c900*/ 	.word	0x0005af70


	//   ....[49]....
        /*c904*/ 	.word	0x0005afb0


	//   ....[50]....
        /*c908*/ 	.word	0x0005b010


	//   ....[51]....
        /*c90c*/ 	.word	0x0005b050


	//   ....[52]....
        /*c910*/ 	.word	0x0005b0b0


	//   ....[53]....
        /*c914*/ 	.word	0x0005b0f0


	//   ....[54]....
        /*c918*/ 	.word	0x0005b150


	//   ....[55]....
        /*c91c*/ 	.word	0x0005b190


	//   ....[56]....
        /*c920*/ 	.word	0x0005b1f0


	//   ....[57]....
        /*c924*/ 	.word	0x0005b230


	//   ....[58]....
        /*c928*/ 	.word	0x0005b290


	//   ....[59]....
        /*c92c*/ 	.word	0x0005b2d0


	//   ....[60]....
        /*c930*/ 	.word	0x0005b330


	//   ....[61]....
        /*c934*/ 	.word	0x0005b370


	//   ....[62]....
        /*c938*/ 	.word	0x0005b3d0


	//   ....[63]....
        /*c93c*/ 	.word	0x0005b410


	//   ....[64]....
        /*c940*/ 	.word	0x0005b470


	//   ....[65]....
        /*c944*/ 	.word	0x0005b4b0


	//   ....[66]....
        /*c948*/ 	.word	0x0005b510


	//   ....[67]....
        /*c94c*/ 	.word	0x0005b550


	//   ....[68]....
        /*c950*/ 	.word	0x0005b5b0


	//   ....[69]....
        /*c954*/ 	.word	0x0005b5f0


	//   ....[70]....
        /*c958*/ 	.word	0x0005b650


	//   ....[71]....
        /*c95c*/ 	.word	0x0005b690


	//   ....[72]....
        /*c960*/ 	.word	0x0005b6f0


	//   ....[73]....
        /*c964*/ 	.word	0x0005b730


	//   ....[74]....
        /*c968*/ 	.word	0x0005b790


	//   ....[75]....
        /*c96c*/ 	.word	0x0005b7d0


	//   ....[76]....
        /*c970*/ 	.word	0x0005b830


	//   ....[77]....
        /*c974*/ 	.word	0x0005b870


	//   ....[78]....
        /*c978*/ 	.word	0x0005b8d0


	//   ....[79]....
        /*c97c*/ 	.word	0x0005b910


	//   ....[80]....
        /*c980*/ 	.word	0x0005b970


	//   ....[81]....
        /*c984*/ 	.word	0x0005b9b0


	//   ....[82]....
        /*c988*/ 	.word	0x0005ba10


	//   ....[83]....
        /*c98c*/ 	.word	0x0005ba50


	//   ....[84]....
        /*c990*/ 	.word	0x0005bab0


	//   ....[85]....
        /*c994*/ 	.word	0x0005baf0


	//   ....[86]....
        /*c998*/ 	.word	0x0005bb50


	//   ....[87]....
        /*c99c*/ 	.word	0x0005bb90


	//   ....[88]....
        /*c9a0*/ 	.word	0x0005bbf0


	//   ....[89]....
        /*c9a4*/ 	.word	0x0005bc30


	//   ....[90]....
        /*c9a8*/ 	.word	0x0005bc90


	//   ....[91]....
        /*c9ac*/ 	.word	0x0005bcd0


	//   ....[92]....
        /*c9b0*/ 	.word	0x0005bd30


	//   ....[93]....
        /*c9b4*/ 	.word	0x0005bd70


	//   ....[94]....
        /*c9b8*/ 	.word	0x0005bdd0


	//   ....[95]....
        /*c9bc*/ 	.word	0x0005be10


	//   ....[96]....
        /*c9c0*/ 	.word	0x0005be70


	//   ....[97]....
        /*c9c4*/ 	.word	0x0005beb0


	//   ....[98]....
        /*c9c8*/ 	.word	0x0005bf10


	//   ....[99]....
        /*c9cc*/ 	.word	0x0005bf50


	//   ....[100]....
        /*c9d0*/ 	.word	0x0005bfb0


	//   ....[101]....
        /*c9d4*/ 	.word	0x0005bff0


	//   ....[102]....
        /*c9d8*/ 	.word	0x0005c050


	//   ....[103]....
        /*c9dc*/ 	.word	0x0005c090


	//   ....[104]....
        /*c9e0*/ 	.word	0x0005c0f0


	//   ....[105]....
        /*c9e4*/ 	.word	0x0005c130


	//   ....[106]....
        /*c9e8*/ 	.word	0x0005c190


	//   ....[107]....
        /*c9ec*/ 	.word	0x0005c1d0


	//   ....[108]....
        /*c9f0*/ 	.word	0x0005c230


	//   ....[109]....
        /*c9f4*/ 	.word	0x0005c270


	//   ....[110]....
        /*c9f8*/ 	.word	0x0005c2d0


	//   ....[111]....
        /*c9fc*/ 	.word	0x0005c310


	//   ....[112]....
        /*ca00*/ 	.word	0x0005c370


	//   ....[113]....
        /*ca04*/ 	.word	0x0005c3b0


	//   ....[114]....
        /*ca08*/ 	.word	0x0005c410


	//   ....[115]....
        /*ca0c*/ 	.word	0x0005c450


	//   ....[116]....
        /*ca10*/ 	.word	0x0005c4b0


	//   ....[117]....
        /*ca14*/ 	.word	0x0005c4f0


	//   ....[118]....
        /*ca18*/ 	.word	0x0005c550


	//   ....[119]....
        /*ca1c*/ 	.word	0x0005c590


	//   ....[120]....
        /*ca20*/ 	.word	0x0005c5f0


	//   ....[121]....
        /*ca24*/ 	.word	0x0005c630


	//   ....[122]....
        /*ca28*/ 	.word	0x0005c690


	//   ....[123]....
        /*ca2c*/ 	.word	0x0005c6d0


	//   ....[124]....
        /*ca30*/ 	.word	0x0005c730


	//   ....[125]....
        /*ca34*/ 	.word	0x0005c770


	//   ....[126]....
        /*ca38*/ 	.word	0x0005c7d0


	//   ....[127]....
        /*ca3c*/ 	.word	0x0005c810


	//   ....[128]....
        /*ca40*/ 	.word	0x0005c870


	//   ....[129]....
        /*ca44*/ 	.word	0x0005c8b0


	//   ....[130]....
        /*ca48*/ 	.word	0x0005c910


	//   ....[131]....
        /*ca4c*/ 	.word	0x0005c950


	//   ....[132]....
        /*ca50*/ 	.word	0x0005c9b0


	//   ....[133]....
        /*ca54*/ 	.word	0x0005c9f0


	//   ....[134]....
        /*ca58*/ 	.word	0x0005ca50


	//   ....[135]....
        /*ca5c*/ 	.word	0x0005ca90


	//   ....[136]....
        /*ca60*/ 	.word	0x0005caf0


	//   ....[137]....
        /*ca64*/ 	.word	0x0005cb30


	//   ....[138]....
        /*ca68*/ 	.word	0x0005cb90


	//   ....[139]....
        /*ca6c*/ 	.word	0x0005cbd0


	//   ....[140]....
        /*ca70*/ 	.word	0x0005cc30


	//   ....[141]....
        /*ca74*/ 	.word	0x0005cc70


	//   ....[142]....
        /*ca78*/ 	.word	0x0005ccd0


	//   ....[143]....
        /*ca7c*/ 	.word	0x0005cd10


	//   ....[144]....
        /*ca80*/ 	.word	0x0005cd70


	//   ....[145]....
        /*ca84*/ 	.word	0x0005cdb0


	//   ....[146]....
        /*ca88*/ 	.word	0x0005ce10


	//   ....[147]....
        /*ca8c*/ 	.word	0x0005ce50


	//   ....[148]....
        /*ca90*/ 	.word	0x0005ceb0


	//   ....[149]....
        /*ca94*/ 	.word	0x0005cef0


	//   ....[150]....
        /*ca98*/ 	.word	0x0005cf50


	//   ....[151]....
        /*ca9c*/ 	.word	0x0005cf90


	//   ....[152]....
        /*caa0*/ 	.word	0x0005cff0


	//   ....[153]....
        /*caa4*/ 	.word	0x0005d030


	//   ....[154]....
        /*caa8*/ 	.word	0x0005d090


	//   ....[155]....
        /*caac*/ 	.word	0x0005d0d0


	//   ....[156]....
        /*cab0*/ 	.word	0x0005d130


	//   ....[157]....
        /*cab4*/ 	.word	0x0005d170


	//   ....[158]....
        /*cab8*/ 	.word	0x0005d1d0


	//   ....[159]....
        /*cabc*/ 	.word	0x0005d210


	//   ....[160]....
        /*cac0*/ 	.word	0x0005d270


	//   ....[161]....
        /*cac4*/ 	.word	0x0005d2b0


	//   ....[162]....
        /*cac8*/ 	.word	0x0005d310


	//   ....[163]....
        /*cacc*/ 	.word	0x0005d350


	//   ....[164]....
        /*cad0*/ 	.word	0x0005d3b0


	//   ....[165]....
        /*cad4*/ 	.word	0x0005d3f0


	//   ....[166]....
        /*cad8*/ 	.word	0x0005d450


	//   ....[167]....
        /*cadc*/ 	.word	0x0005d490


	//   ....[168]....
        /*cae0*/ 	.word	0x0005d4f0


	//   ....[169]....
        /*cae4*/ 	.word	0x0005d530


	//   ....[170]....
        /*cae8*/ 	.word	0x0005d590


	//   ....[171]....
        /*caec*/ 	.word	0x0005d5d0


	//   ....[172]....
        /*caf0*/ 	.word	0x0005d630


	//   ....[173]....
        /*caf4*/ 	.word	0x0005d670


	//   ....[174]....
        /*caf8*/ 	.word	0x0005d6d0


	//   ....[175]....
        /*cafc*/ 	.word	0x0005d710


	//   ....[176]....
        /*cb00*/ 	.word	0x0005d770


	//   ....[177]....
        /*cb04*/ 	.word	0x0005d7b0


	//   ....[178]....
        /*cb08*/ 	.word	0x0005d810


	//   ....[179]....
        /*cb0c*/ 	.word	0x0005d850


	//   ....[180]....
        /*cb10*/ 	.word	0x0005d8b0


	//   ....[181]....
        /*cb14*/ 	.word	0x0005d8f0


	//   ....[182]....
        /*cb18*/ 	.word	0x0005d950


	//   ....[183]....
        /*cb1c*/ 	.word	0x0005d990


	//   ....[184]....
        /*cb20*/ 	.word	0x0005d9f0


	//   ....[185]....
        /*cb24*/ 	.word	0x0005da30


	//   ....[186]....
        /*cb28*/ 	.word	0x0005da90


	//   ....[187]....
        /*cb2c*/ 	.word	0x0005dad0


	//   ....[188]....
        /*cb30*/ 	.word	0x0005db30


	//   ....[189]....
        /*cb34*/ 	.word	0x0005db70


	//   ....[190]....
        /*cb38*/ 	.word	0x0005dbd0


	//   ....[191]....
        /*cb3c*/ 	.word	0x0005dc10


	//   ....[192]....
        /*cb40*/ 	.word	0x0005dc70


	//   ....[193]....
        /*cb44*/ 	.word	0x0005dcb0


	//   ....[194]....
        /*cb48*/ 	.word	0x0005dd10


	//   ....[195]....
        /*cb4c*/ 	.word	0x0005dd50


	//   ....[196]....
        /*cb50*/ 	.word	0x0005ddb0


	//   ....[197]....
        /*cb54*/ 	.word	0x0005ddf0


	//   ....[198]....
        /*cb58*/ 	.word	0x0005de50


	//   ....[199]....
        /*cb5c*/ 	.word	0x0005de90


	//   ....[200]....
        /*cb60*/ 	.word	0x0005def0


	//   ....[201]....
        /*cb64*/ 	.word	0x0005df30


	//   ....[202]....
        /*cb68*/ 	.word	0x0005df90


	//   ....[203]....
        /*cb6c*/ 	.word	0x0005dfd0


	//   ....[204]....
        /*cb70*/ 	.word	0x0005e030


	//   ....[205]....
        /*cb74*/ 	.word	0x0005e070


	//   ....[206]....
        /*cb78*/ 	.word	0x0005e0d0


	//   ....[207]....
        /*cb7c*/ 	.word	0x0005e110


	//   ....[208]....
        /*cb80*/ 	.word	0x0005e170


	//   ....[209]....
        /*cb84*/ 	.word	0x0005e1b0


	//   ....[210]....
        /*cb88*/ 	.word	0x0005e210


	//   ....[211]....
        /*cb8c*/ 	.word	0x0005e250


	//   ....[212]....
        /*cb90*/ 	.word	0x0005e2b0


	//   ....[213]....
        /*cb94*/ 	.word	0x0005e2f0


	//   ....[214]....
        /*cb98*/ 	.word	0x0005e350


	//   ....[215]....
        /*cb9c*/ 	.word	0x0005e390


	//   ....[216]....
        /*cba0*/ 	.word	0x0005e3f0


	//   ....[217]....
        /*cba4*/ 	.word	0x0005e430


	//   ....[218]....
        /*cba8*/ 	.word	0x0005e490


	//   ....[219]....
        /*cbac*/ 	.word	0x0005e4d0


	//   ....[220]....
        /*cbb0*/ 	.word	0x0005e530


	//   ....[221]....
        /*cbb4*/ 	.word	0x0005e570


	//   ....[222]....
        /*cbb8*/ 	.word	0x0005e5d0


	//   ....[223]....
        /*cbbc*/ 	.word	0x0005e610


	//   ....[224]....
        /*cbc0*/ 	.word	0x0005e670


	//   ....[225]....
        /*cbc4*/ 	.word	0x0005e6b0


	//   ....[226]....
        /*cbc8*/ 	.word	0x0005e710


	//   ....[227]....
        /*cbcc*/ 	.word	0x0005e750


	//   ....[228]....
        /*cbd0*/ 	.word	0x0005e7b0


	//   ....[229]....
        /*cbd4*/ 	.word	0x0005e7f0


	//   ....[230]....
        /*cbd8*/ 	.word	0x0005e850


	//   ....[231]....
        /*cbdc*/ 	.word	0x0005e890


	//   ....[232]....
        /*cbe0*/ 	.word	0x0005e8f0


	//   ....[233]....
        /*cbe4*/ 	.word	0x0005e930


	//   ....[234]....
        /*cbe8*/ 	.word	0x0005e990


	//   ....[235]....
        /*cbec*/ 	.word	0x0005e9d0


	//   ....[236]....
        /*cbf0*/ 	.word	0x0005ea30


	//   ....[237]....
        /*cbf4*/ 	.word	0x0005ea70


	//   ....[238]....
        /*cbf8*/ 	.word	0x0005ead0


	//   ....[239]....
        /*cbfc*/ 	.word	0x0005eb10


	//   ....[240]....
        /*cc00*/ 	.word	0x0005eb70


	//   ....[241]....
        /*cc04*/ 	.word	0x0005ebb0


	//   ....[242]....
        /*cc08*/ 	.word	0x0005ec10


	//   ....[243]....
        /*cc0c*/ 	.word	0x0005ec50


	//   ....[244]....
        /*cc10*/ 	.word	0x0005ecb0


	//   ....[245]....
        /*cc14*/ 	.word	0x0005ecf0


	//   ....[246]....
        /*cc18*/ 	.word	0x0005ed50


	//   ....[247]....
        /*cc1c*/ 	.word	0x0005ed90


	//   ....[248]....
        /*cc20*/ 	.word	0x0005edf0


	//   ....[249]....
        /*cc24*/ 	.word	0x0005ee30


	//   ....[250]....
        /*cc28*/ 	.word	0x0005ee90


	//   ....[251]....
        /*cc2c*/ 	.word	0x0005eed0


	//   ....[252]....
        /*cc30*/ 	.word	0x0005ef30


	//   ....[253]....
        /*cc34*/ 	.word	0x0005ef70


	//   ....[254]....
        /*cc38*/ 	.word	0x0005efd0


	//   ....[255]....
        /*cc3c*/ 	.word	0x0005f010


	//   ....[0]....
        /*cc40*/ 	.word	0x0005f070


	//   ....[1]....
        /*cc44*/ 	.word	0x0005f0b0


	//   ....[2]....
        /*cc48*/ 	.word	0x0005f110


	//   ....[3]....
        /*cc4c*/ 	.word	0x0005f150


	//   ....[4]....
        /*cc50*/ 	.word	0x0005f1b0


	//   ....[5]....
        /*cc54*/ 	.word	0x0005f1f0


	//   ....[6]....
        /*cc58*/ 	.word	0x0005f250


	//   ....[7]....
        /*cc5c*/ 	.word	0x0005f290


	//   ....[8]....
        /*cc60*/ 	.word	0x0005f2f0


	//   ....[9]....
        /*cc64*/ 	.word	0x0005f330


	//   ....[10]....
        /*cc68*/ 	.word	0x0005f390


	//   ....[11]....
        /*cc6c*/ 	.word	0x0005f3d0


	//   ....[12]....
        /*cc70*/ 	.word	0x0005f430


	//   ....[13]....
        /*cc74*/ 	.word	0x0005f470


	//   ....[14]....
        /*cc78*/ 	.word	0x0005f4d0


	//   ....[15]....
        /*cc7c*/ 	.word	0x0005f510


	//   ....[16]....
        /*cc80*/ 	.word	0x0005f570


	//   ....[17]....
        /*cc84*/ 	.word	0x0005f5b0


	//   ....[18]....
        /*cc88*/ 	.word	0x0005f610


	//   ....[19]....
        /*cc8c*/ 	.word	0x0005f650


	//   ....[20]....
        /*cc90*/ 	.word	0x0005f6b0


	//   ....[21]....
        /*cc94*/ 	.word	0x0005f6f0


	//   ....[22]....
        /*cc98*/ 	.word	0x0005f750


	//   ....[23]....
        /*cc9c*/ 	.word	0x0005f790


	//   ....[24]....
        /*cca0*/ 	.word	0x0005f7f0


	//   ....[25]....
        /*cca4*/ 	.word	0x0005f830


	//   ....[26]....
        /*cca8*/ 	.word	0x0005f890


	//   ....[27]....
        /*ccac*/ 	.word	0x0005f8d0


	//   ....[28]....
        /*ccb0*/ 	.word	0x0005f930


	//   ....[29]....
        /*ccb4*/ 	.word	0x0005f970


	//   ....[30]....
        /*ccb8*/ 	.word	0x0005f9d0


	//   ....[31]....
        /*ccbc*/ 	.word	0x0005fa10


	//   ....[32]....
        /*ccc0*/ 	.word	0x0005fa70


	//   ....[33]....
        /*ccc4*/ 	.word	0x0005fab0


	//   ....[34]....
        /*ccc8*/ 	.word	0x0005fb10


	//   ....[35]....
        /*cccc*/ 	.word	0x0005fb50


	//   ....[36]....
        /*ccd0*/ 	.word	0x0005fbb0


	//   ....[37]....
        /*ccd4*/ 	.word	0x0005fbf0


	//   ....[38]....
        /*ccd8*/ 	.word	0x0005fc50


	//   ....[39]....
        /*ccdc*/ 	.word	0x0005fc90


	//   ....[40]....
        /*cce0*/ 	.word	0x0005fcf0


	//   ....[41]....
        /*cce4*/ 	.word	0x0005fd30


	//   ....[42]....
        /*cce8*/ 	.word	0x0005fd90


	//   ....[43]....
        /*ccec*/ 	.word	0x0005fdd0


	//   ....[44]....
        /*ccf0*/ 	.word	0x0005fe30


	//   ....[45]....
        /*ccf4*/ 	.word	0x0005fe70


	//   ....[46]....
        /*ccf8*/ 	.word	0x0005fed0


	//   ....[47]....
        /*ccfc*/ 	.word	0x0005ff10


	//   ....[48]....
        /*cd00*/ 	.word	0x0005ff70


	//   ....[49]....
        /*cd04*/ 	.word	0x0005ffb0


	//   ....[50]....
        /*cd08*/ 	.word	0x00060010


	//   ....[51]....
        /*cd0c*/ 	.word	0x00060050


	//   ....[52]....
        /*cd10*/ 	.word	0x000600b0


	//   ....[53]....
        /*cd14*/ 	.word	0x000600f0


	//   ....[54]....
        /*cd18*/ 	.word	0x00060150


	//   ....[55]....
        /*cd1c*/ 	.word	0x00060190


	//   ....[56]....
        /*cd20*/ 	.word	0x000601f0


	//   ....[57]....
        /*cd24*/ 	.word	0x00060230


	//   ....[58]....
        /*cd28*/ 	.word	0x00060290


	//   ....[59]....
        /*cd2c*/ 	.word	0x000602d0


	//   ....[60]....
        /*cd30*/ 	.word	0x00060330


	//   ....[61]....
        /*cd34*/ 	.word	0x00060370


	//   ....[62]....
        /*cd38*/ 	.word	0x000603d0


	//   ....[63]....
        /*cd3c*/ 	.word	0x00060410


	//   ....[64]....
        /*cd40*/ 	.word	0x00060470


	//   ....[65]....
        /*cd44*/ 	.word	0x000604b0


	//   ....[66]....
        /*cd48*/ 	.word	0x00060510


	//   ....[67]....
        /*cd4c*/ 	.word	0x00060550


	//   ....[68]....
        /*cd50*/ 	.word	0x000605b0


	//   ....[69]....
        /*cd54*/ 	.word	0x000605f0


	//   ....[70]....
        /*cd58*/ 	.word	0x00060650


	//   ....[71]....
        /*cd5c*/ 	.word	0x00060690


	//   ....[72]....
        /*cd60*/ 	.word	0x000606f0


	//   ....[73]....
        /*cd64*/ 	.word	0x00060730


	//   ....[74]....
        /*cd68*/ 	.word	0x00060790


	//   ....[75]....
        /*cd6c*/ 	.word	0x000607d0


	//   ....[76]....
        /*cd70*/ 	.word	0x00060830


	//   ....[77]....
        /*cd74*/ 	.word	0x00060870


	//   ....[78]....
        /*cd78*/ 	.word	0x000608d0


	//   ....[79]....
        /*cd7c*/ 	.word	0x00060910


	//   ....[80]....
        /*cd80*/ 	.word	0x00060970


	//   ....[81]....
        /*cd84*/ 	.word	0x000609b0


	//   ....[82]....
        /*cd88*/ 	.word	0x00060a10


	//   ....[83]....
        /*cd8c*/ 	.word	0x00060a50


	//   ....[84]....
        /*cd90*/ 	.word	0x00060ab0


	//   ....[85]....
        /*cd94*/ 	.word	0x00060af0


	//   ....[86]....
        /*cd98*/ 	.word	0x00060b50


	//   ....[87]....
        /*cd9c*/ 	.word	0x00060b90


	//   ....[88]....
        /*cda0*/ 	.word	0x00060bf0


	//   ....[89]....
        /*cda4*/ 	.word	0x00060c30


	//   ....[90]....
        /*cda8*/ 	.word	0x00060c90


	//   ....[91]....
        /*cdac*/ 	.word	0x00060cd0


	//   ....[92]....
        /*cdb0*/ 	.word	0x00060d30


	//   ....[93]....
        /*cdb4*/ 	.word	0x00060d70


	//   ....[94]....
        /*cdb8*/ 	.word	0x00060dd0


	//   ....[95]....
        /*cdbc*/ 	.word	0x00060e10


	//   ....[96]....
        /*cdc0*/ 	.word	0x00060e70


	//   ....[97]....
        /*cdc4*/ 	.word	0x00060eb0


	//   ....[98]....
        /*cdc8*/ 	.word	0x00060f10


	//   ....[99]....
        /*cdcc*/ 	.word	0x00060f50


	//   ....[100]....
        /*cdd0*/ 	.word	0x00060fb0


	//   ....[101]....
        /*cdd4*/ 	.word	0x00060ff0


	//   ....[102]....
        /*cdd8*/ 	.word	0x00061050


	//   ....[103]....
        /*cddc*/ 	.word	0x00061090


	//   ....[104]....
        /*cde0*/ 	.word	0x000610f0


	//   ....[105]....
        /*cde4*/ 	.word	0x00061130


	//   ....[106]....
        /*cde8*/ 	.word	0x00061190


	//   ....[107]....
        /*cdec*/ 	.word	0x000611d0


	//   ....[108]....
        /*cdf0*/ 	.word	0x00061230


	//   ....[109]....
        /*cdf4*/ 	.word	0x00061270


	//   ....[110]....
        /*cdf8*/ 	.word	0x000612d0


	//   ....[111]....
        /*cdfc*/ 	.word	0x00061310


	//   ....[112]....
        /*ce00*/ 	.word	0x00061370


	//   ....[113]....
        /*ce04*/ 	.word	0x000613b0


	//   ....[114]....
        /*ce08*/ 	.word	0x00061410


	//   ....[115]....
        /*ce0c*/ 	.word	0x00061450


	//   ....[116]....
        /*ce10*/ 	.word	0x000614b0


	//   ....[117]....
        /*ce14*/ 	.word	0x000614f0


	//   ....[118]....
        /*ce18*/ 	.word	0x00061550


	//   ....[119]....
        /*ce1c*/ 	.word	0x00061590


	//   ....[120]....
        /*ce20*/ 	.word	0x000615f0


	//   ....[121]....
        /*ce24*/ 	.word	0x00061630


	//   ....[122]....
        /*ce28*/ 	.word	0x00061690


	//   ....[123]....
        /*ce2c*/ 	.word	0x000616d0


	//   ....[124]....
        /*ce30*/ 	.word	0x00061730


	//   ....[125]....
        /*ce34*/ 	.word	0x00061770


	//   ....[126]....
        /*ce38*/ 	.word	0x000617d0


	//   ....[127]....
        /*ce3c*/ 	.word	0x00061810


	//   ....[128]....
        /*ce40*/ 	.word	0x00061870


	//   ....[129]....
        /*ce44*/ 	.word	0x000618b0


	//   ....[130]....
        /*ce48*/ 	.word	0x00061910


	//   ....[131]....
        /*ce4c*/ 	.word	0x00061950


	//   ....[132]....
        /*ce50*/ 	.word	0x000619b0


	//   ....[133]....
        /*ce54*/ 	.word	0x000619f0


	//   ....[134]....
        /*ce58*/ 	.word	0x00061a50


	//   ....[135]....
        /*ce5c*/ 	.word	0x00061a90


	//   ....[136]....
        /*ce60*/ 	.word	0x00061af0


	//   ....[137]....
        /*ce64*/ 	.word	0x00061b30


	//   ....[138]....
        /*ce68*/ 	.word	0x00061b90


	//   ....[139]....
        /*ce6c*/ 	.word	0x00061bd0


	//   ....[140]....
        /*ce70*/ 	.word	0x00061c30


	//   ....[141]....
        /*ce74*/ 	.word	0x00061c70


	//   ....[142]....
        /*ce78*/ 	.word	0x00061cd0


	//   ....[143]....
        /*ce7c*/ 	.word	0x00061d10


	//   ....[144]....
        /*ce80*/ 	.word	0x00061d70


	//   ....[145]....
        /*ce84*/ 	.word	0x00061db0


	//   ....[146]....
        /*ce88*/ 	.word	0x00061e10


	//   ....[147]....
        /*ce8c*/ 	.word	0x00061e50


	//   ....[148]....
        /*ce90*/ 	.word	0x00061eb0


	//   ....[149]....
        /*ce94*/ 	.word	0x00061ef0


	//   ....[150]....
        /*ce98*/ 	.word	0x00061f50


	//   ....[151]....
        /*ce9c*/ 	.word	0x00061f90


	//   ....[152]....
        /*cea0*/ 	.word	0x00061ff0


	//   ....[153]....
        /*cea4*/ 	.word	0x00062030


	//   ....[154]....
        /*cea8*/ 	.word	0x00062090


	//   ....[155]....
        /*ceac*/ 	.word	0x000620d0


	//   ....[156]....
        /*ceb0*/ 	.word	0x00062130


	//   ....[157]....
        /*ceb4*/ 	.word	0x00062170


	//   ....[158]....
        /*ceb8*/ 	.word	0x000621d0


	//   ....[159]....
        /*cebc*/ 	.word	0x00062210


	//   ....[160]....
        /*cec0*/ 	.word	0x00062270


	//   ....[161]....
        /*cec4*/ 	.word	0x000622b0


	//   ....[162]....
        /*cec8*/ 	.word	0x00062310


	//   ....[163]....
        /*cecc*/ 	.word	0x00062350


	//   ....[164]....
        /*ced0*/ 	.word	0x000623b0


	//   ....[165]....
        /*ced4*/ 	.word	0x000623f0


	//   ....[166]....
        /*ced8*/ 	.word	0x00062450


	//   ....[167]....
        /*cedc*/ 	.word	0x00062490


	//   ....[168]....
        /*cee0*/ 	.word	0x000624f0


	//   ....[169]....
        /*cee4*/ 	.word	0x00062530


	//   ....[170]....
        /*cee8*/ 	.word	0x00062590


	//   ....[171]....
        /*ceec*/ 	.word	0x000625d0


	//   ....[172]....
        /*cef0*/ 	.word	0x00062630


	//   ....[173]....
        /*cef4*/ 	.word	0x00062670


	//   ....[174]....
        /*cef8*/ 	.word	0x000626d0


	//   ....[175]....
        /*cefc*/ 	.word	0x00062710


	//   ....[176]....
        /*cf00*/ 	.word	0x00062770


	//   ....[177]....
        /*cf04*/ 	.word	0x000627b0


	//   ....[178]....
        /*cf08*/ 	.word	0x00062810


	//   ....[179]....
        /*cf0c*/ 	.word	0x00062850


	//   ....[180]....
        /*cf10*/ 	.word	0x000628b0


	//   ....[181]....
        /*cf14*/ 	.word	0x000628f0


	//   ....[182]....
        /*cf18*/ 	.word	0x00062950


	//   ....[183]....
        /*cf1c*/ 	.word	0x00062990


	//   ....[184]....
        /*cf20*/ 	.word	0x000629f0


	//   ....[185]....
        /*cf24*/ 	.word	0x00062a30


	//   ....[186]....
        /*cf28*/ 	.word	0x00062a90


	//   ....[187]....
        /*cf2c*/ 	.word	0x00062ad0


	//   ....[188]....
        /*cf30*/ 	.word	0x00062b30


	//   ....[189]....
        /*cf34*/ 	.word	0x00062b70


	//   ....[190]....
        /*cf38*/ 	.word	0x00062bd0


	//   ....[191]....
        /*cf3c*/ 	.word	0x00062c10


	//   ....[192]....
        /*cf40*/ 	.word	0x00062c70


	//   ....[193]....
        /*cf44*/ 	.word	0x00062cb0


	//   ....[194]....
        /*cf48*/ 	.word	0x00062d10


	//   ....[195]....
        /*cf4c*/ 	.word	0x00062d50


	//   ....[196]....
        /*cf50*/ 	.word	0x00062db0


	//   ....[197]....
        /*cf54*/ 	.word	0x00062df0


	//   ....[198]....
        /*cf58*/ 	.word	0x00062e50


	//   ....[199]....
        /*cf5c*/ 	.word	0x00062e90


	//   ....[200]....
        /*cf60*/ 	.word	0x00062ef0


	//   ....[201]....
        /*cf64*/ 	.word	0x00062f30


	//   ....[202]....
        /*cf68*/ 	.word	0x00062f90


	//   ....[203]....
        /*cf6c*/ 	.word	0x00062fd0


	//   ....[204]....
        /*cf70*/ 	.word	0x00063030


	//   ....[205]....
        /*cf74*/ 	.word	0x00063070


	//   ....[206]....
        /*cf78*/ 	.word	0x000630d0


	//   ....[207]....
        /*cf7c*/ 	.word	0x00063110


	//   ....[208]....
        /*cf80*/ 	.word	0x00063170


	//   ....[209]....
        /*cf84*/ 	.word	0x000631b0


	//   ....[210]....
        /*cf88*/ 	.word	0x00063210


	//   ....[211]....
        /*cf8c*/ 	.word	0x00063250


	//   ....[212]....
        /*cf90*/ 	.word	0x000632b0


	//   ....[213]....
        /*cf94*/ 	.word	0x000632f0


	//   ....[214]....
        /*cf98*/ 	.word	0x00063350


	//   ....[215]....
        /*cf9c*/ 	.word	0x00063390


	//   ....[216]....
        /*cfa0*/ 	.word	0x000633f0


	//   ....[217]....
        /*cfa4*/ 	.word	0x00063430


	//   ....[218]....
        /*cfa8*/ 	.word	0x00063490


	//   ....[219]....
        /*cfac*/ 	.word	0x000634d0


	//   ....[220]....
        /*cfb0*/ 	.word	0x00063530


	//   ....[221]....
        /*cfb4*/ 	.word	0x00063570


	//   ....[222]....
        /*cfb8*/ 	.word	0x000635d0


	//   ....[223]....
        /*cfbc*/ 	.word	0x00063610


	//   ....[224]....
        /*cfc0*/ 	.word	0x00063670


	//   ....[225]....
        /*cfc4*/ 	.word	0x000636b0


	//   ....[226]....
        /*cfc8*/ 	.word	0x00063710


	//   ....[227]....
        /*cfcc*/ 	.word	0x00063750


	//   ....[228]....
        /*cfd0*/ 	.word	0x000637b0


	//   ....[229]....
        /*cfd4*/ 	.word	0x000637f0


	//   ....[230]....
        /*cfd8*/ 	.word	0x00063850


	//   ....[231]....
        /*cfdc*/ 	.word	0x00063890


	//   ....[232]....
        /*cfe0*/ 	.word	0x000638f0


	//   ....[233]....
        /*cfe4*/ 	.word	0x00063930


	//   ....[234]....
        /*cfe8*/ 	.word	0x00063990


	//   ....[235]....
        /*cfec*/ 	.word	0x000639d0


	//   ....[236]....
        /*cff0*/ 	.word	0x00063a30


	//   ....[237]....
        /*cff4*/ 	.word	0x00063a70


	//   ....[238]....
        /*cff8*/ 	.word	0x00063ad0


	//   ....[239]....
        /*cffc*/ 	.word	0x00063b10


	//   ....[240]....
        /*d000*/ 	.word	0x00063b70


	//   ....[241]....
        /*d004*/ 	.word	0x00063bb0


	//   ....[242]....
        /*d008*/ 	.word	0x00063c10


	//   ....[243]....
        /*d00c*/ 	.word	0x00063c50


	//   ....[244]....
        /*d010*/ 	.word	0x00063cb0


	//   ....[245]....
        /*d014*/ 	.word	0x00063cf0


	//   ....[246]....
        /*d018*/ 	.word	0x00063d50


	//   ....[247]....
        /*d01c*/ 	.word	0x00063d90


	//   ....[248]....
        /*d020*/ 	.word	0x00063df0


	//   ....[249]....
        /*d024*/ 	.word	0x00063e30


	//   ....[250]....
        /*d028*/ 	.word	0x00063e90


	//   ....[251]....
        /*d02c*/ 	.word	0x00063ed0


	//   ....[252]....
        /*d030*/ 	.word	0x00063f30


	//   ....[253]....
        /*d034*/ 	.word	0x00063f70


	//   ....[254]....
        /*d038*/ 	.word	0x00063fd0


	//   ....[255]....
        /*d03c*/ 	.word	0x00064010


	//   ....[0]....
        /*d040*/ 	.word	0x00064070


	//   ....[1]....
        /*d044*/ 	.word	0x000640b0


	//   ....[2]....
        /*d048*/ 	.word	0x00064110


	//   ....[3]....
        /*d04c*/ 	.word	0x00064150


	//   ....[4]....
        /*d050*/ 	.word	0x000641b0


	//   ....[5]....
        /*d054*/ 	.word	0x000641f0


	//   ....[6]....
        /*d058*/ 	.word	0x00064250


	//   ....[7]....
        /*d05c*/ 	.word	0x00064290


	//   ....[8]....
        /*d060*/ 	.word	0x000642f0


	//   ....[9]....
        /*d064*/ 	.word	0x00064330


	//   ....[10]....
        /*d068*/ 	.word	0x00064390


	//   ....[11]....
        /*d06c*/ 	.word	0x000643d0


	//   ....[12]....
        /*d070*/ 	.word	0x00064430


	//   ....[13]....
        /*d074*/ 	.word	0x00064470


	//   ....[14]....
        /*d078*/ 	.word	0x000644d0


	//   ....[15]....
        /*d07c*/ 	.word	0x00064510


	//   ....[16]....
        /*d080*/ 	.word	0x00064570


	//   ....[17]....
        /*d084*/ 	.word	0x000645b0


	//   ....[18]....
        /*d088*/ 	.word	0x00064610


	//   ....[19]....
        /*d08c*/ 	.word	0x00064650


	//   ....[20]....
        /*d090*/ 	.word	0x000646b0


	//   ....[21]....
        /*d094*/ 	.word	0x000646f0


	//   ....[22]....
        /*d098*/ 	.word	0x00064750


	//   ....[23]....
        /*d09c*/ 	.word	0x00064790


	//   ....[24]....
        /*d0a0*/ 	.word	0x000647f0


	//   ....[25]....
        /*d0a4*/ 	.word	0x00064830


	//   ....[26]....
        /*d0a8*/ 	.word	0x00064890


	//   ....[27]....
        /*d0ac*/ 	.word	0x000648d0


	//   ....[28]....
        /*d0b0*/ 	.word	0x00064930


	//   ....[29]....
        /*d0b4*/ 	.word	0x00064970


	//   ....[30]....
        /*d0b8*/ 	.word	0x000649d0


	//   ....[31]....
        /*d0bc*/ 	.word	0x00064a10


	//   ....[32]....
        /*d0c0*/ 	.word	0x00064a70


	//   ....[33]....
        /*d0c4*/ 	.word	0x00064ab0


	//   ....[34]....
        /*d0c8*/ 	.word	0x00064b10


	//   ....[35]....
        /*d0cc*/ 	.word	0x00064b50


	//   ....[36]....
        /*d0d0*/ 	.word	0x00064bb0


	//   ....[37]....
        /*d0d4*/ 	.word	0x00064bf0


	//   ....[38]....
        /*d0d8*/ 	.word	0x00064c50


	//   ....[39]....
        /*d0dc*/ 	.word	0x00064c90


	//   ....[40]....
        /*d0e0*/ 	.word	0x00064cf0


	//   ....[41]....
        /*d0e4*/ 	.word	0x00064d30


	//   ....[42]....
        /*d0e8*/ 	.word	0x00064d90


	//   ....[43]....
        /*d0ec*/ 	.word	0x00064dd0


	//   ....[44]....
        /*d0f0*/ 	.word	0x00064e30


	//   ....[45]....
        /*d0f4*/ 	.word	0x00064e70


	//   ....[46]....
        /*d0f8*/ 	.word	0x00064ed0


	//   ....[47]....
        /*d0fc*/ 	.word	0x00064f10


	//   ....[48]....
        /*d100*/ 	.word	0x00064f70


	//   ....[49]....
        /*d104*/ 	.word	0x00064fb0


	//   ....[50]....
        /*d108*/ 	.word	0x00065010


	//   ....[51]....
        /*d10c*/ 	.word	0x00065050


	//   ....[52]....
        /*d110*/ 	.word	0x000650b0


	//   ....[53]....
        /*d114*/ 	.word	0x000650f0


	//   ....[54]....
        /*d118*/ 	.word	0x00065150


	//   ....[55]....
        /*d11c*/ 	.word	0x00065190


	//   ....[56]....
        /*d120*/ 	.word	0x000651f0


	//   ....[57]....
        /*d124*/ 	.word	0x00065230


	//   ....[58]....
        /*d128*/ 	.word	0x00065290


	//   ....[59]....
        /*d12c*/ 	.word	0x000652d0


	//   ....[60]....
        /*d130*/ 	.word	0x00065330


	//   ....[61]....
        /*d134*/ 	.word	0x00065370


	//   ....[62]....
        /*d138*/ 	.word	0x000653d0


	//   ....[63]....
        /*d13c*/ 	.word	0x00065410


	//   ....[64]....
        /*d140*/ 	.word	0x00065470


	//   ....[65]....
        /*d144*/ 	.word	0x000654b0


	//   ....[66]....
        /*d148*/ 	.word	0x00065510


	//   ....[67]....
        /*d14c*/ 	.word	0x00065550


	//   ....[68]....
        /*d150*/ 	.word	0x000655b0


	//   ....[69]....
        /*d154*/ 	.word	0x000655f0


	//   ....[70]....
        /*d158*/ 	.word	0x00065650


	//   ....[71]....
        /*d15c*/ 	.word	0x00065690


	//   ....[72]....
        /*d160*/ 	.word	0x000656f0


	//   ....[73]....
        /*d164*/ 	.word	0x00065730


	//   ....[74]....
        /*d168*/ 	.word	0x00065790


	//   ....[75]....
        /*d16c*/ 	.word	0x000657d0


	//   ....[76]....
        /*d170*/ 	.word	0x00065830


	//   ....[77]....
        /*d174*/ 	.word	0x00065870


	//   ....[78]....
        /*d178*/ 	.word	0x000658d0


	//   ....[79]....
        /*d17c*/ 	.word	0x00065910


	//   ....[80]....
        /*d180*/ 	.word	0x00065970


	//   ....[81]....
        /*d184*/ 	.word	0x000659b0


	//   ....[82]....
        /*d188*/ 	.word	0x00065a10


	//   ....[83]....
        /*d18c*/ 	.word	0x00065a50


	//   ....[84]....
        /*d190*/ 	.word	0x00065ab0


	//   ....[85]....
        /*d194*/ 	.word	0x00065af0


	//   ....[86]....
        /*d198*/ 	.word	0x00065b50


	//   ....[87]....
        /*d19c*/ 	.word	0x00065b90


	//   ....[88]....
        /*d1a0*/ 	.word	0x00065bf0


	//   ....[89]....
        /*d1a4*/ 	.word	0x00065c30


	//   ....[90]....
        /*d1a8*/ 	.word	0x00065c90


	//   ....[91]....
        /*d1ac*/ 	.word	0x00065cd0


	//   ....[92]....
        /*d1b0*/ 	.word	0x00065d30


	//   ....[93]....
        /*d1b4*/ 	.word	0x00065d70


	//   ....[94]....
        /*d1b8*/ 	.word	0x00065dd0


	//   ....[95]....
        /*d1bc*/ 	.word	0x00065e10


	//   ....[96]....
        /*d1c0*/ 	.word	0x00065e70


	//   ....[97]....
        /*d1c4*/ 	.word	0x00065eb0


	//   ....[98]....
        /*d1c8*/ 	.word	0x00065f10


	//   ....[99]....
        /*d1cc*/ 	.word	0x00065f50


	//   ....[100]....
        /*d1d0*/ 	.word	0x00065fb0


	//   ....[101]....
        /*d1d4*/ 	.word	0x00065ff0


	//   ....[102]....
        /*d1d8*/ 	.word	0x00066050


	//   ....[103]....
        /*d1dc*/ 	.word	0x00066090


	//   ....[104]....
        /*d1e0*/ 	.word	0x000660f0


	//   ....[105]....
        /*d1e4*/ 	.word	0x00066130


	//   ....[106]....
        /*d1e8*/ 	.word	0x00066190


	//   ....[107]....
        /*d1ec*/ 	.word	0x000661d0


	//   ....[108]....
        /*d1f0*/ 	.word	0x00066230


	//   ....[109]....
        /*d1f4*/ 	.word	0x00066270


	//   ....[110]....
        /*d1f8*/ 	.word	0x000662d0


	//   ....[111]....
        /*d1fc*/ 	.word	0x00066310


	//   ....[112]....
        /*d200*/ 	.word	0x00066370


	//   ....[113]....
        /*d204*/ 	.word	0x000663b0


	//   ....[114]....
        /*d208*/ 	.word	0x00066410


	//   ....[115]....
        /*d20c*/ 	.word	0x00066450


	//   ....[116]....
        /*d210*/ 	.word	0x000664b0


	//   ....[117]....
        /*d214*/ 	.word	0x000664f0


	//   ....[118]....
        /*d218*/ 	.word	0x00066550


	//   ....[119]....
        /*d21c*/ 	.word	0x00066590


	//   ....[120]....
        /*d220*/ 	.word	0x000665f0


	//   ....[121]....
        /*d224*/ 	.word	0x00066630


	//   ....[122]....
        /*d228*/ 	.word	0x00066690


	//   ....[123]....
        /*d22c*/ 	.word	0x000666d0


	//   ....[124]....
        /*d230*/ 	.word	0x00066730


	//   ....[125]....
        /*d234*/ 	.word	0x00066770


	//   ....[126]....
        /*d238*/ 	.word	0x000667d0


	//   ....[127]....
        /*d23c*/ 	.word	0x00066810


	//   ....[128]....
        /*d240*/ 	.word	0x00066870


	//   ....[129]....
        /*d244*/ 	.word	0x000668b0


	//   ....[130]....
        /*d248*/ 	.word	0x00066910


	//   ....[131]....
        /*d24c*/ 	.word	0x00066950


	//   ....[132]....
        /*d250*/ 	.word	0x000669b0


	//   ....[133]....
        /*d254*/ 	.word	0x000669f0


	//   ....[134]....
        /*d258*/ 	.word	0x00066a50


	//   ....[135]....
        /*d25c*/ 	.word	0x00066a90


	//   ....[136]....
        /*d260*/ 	.word	0x00066af0


	//   ....[137]....
        /*d264*/ 	.word	0x00066b30


	//   ....[138]....
        /*d268*/ 	.word	0x00066b90


	//   ....[139]....
        /*d26c*/ 	.word	0x00066bd0


	//   ....[140]....
        /*d270*/ 	.word	0x00066c30


	//   ....[141]....
        /*d274*/ 	.word	0x00066c70


	//   ....[142]....
        /*d278*/ 	.word	0x00066cd0


	//   ....[143]....
        /*d27c*/ 	.word	0x00066d10


	//   ....[144]....
        /*d280*/ 	.word	0x00066d70


	//   ....[145]....
        /*d284*/ 	.word	0x00066db0


	//   ....[146]....
        /*d288*/ 	.word	0x00066e10


	//   ....[147]....
        /*d28c*/ 	.word	0x00066e50


	//   ....[148]....
        /*d290*/ 	.word	0x00066eb0


	//   ....[149]....
        /*d294*/ 	.word	0x00066ef0


	//   ....[150]....
        /*d298*/ 	.word	0x00066f50


	//   ....[151]....
        /*d29c*/ 	.word	0x00066f90


	//   ....[152]....
        /*d2a0*/ 	.word	0x00066ff0


	//   ....[153]....
        /*d2a4*/ 	.word	0x00067030


	//   ....[154]....
        /*d2a8*/ 	.word	0x00067090


	//   ....[155]....
        /*d2ac*/ 	.word	0x000670d0


	//   ....[156]....
        /*d2b0*/ 	.word	0x00067130


	//   ....[157]....
        /*d2b4*/ 	.word	0x00067170


	//   ....[158]....
        /*d2b8*/ 	.word	0x000671d0


	//   ....[159]....
        /*d2bc*/ 	.word	0x00067210


	//   ....[160]....
        /*d2c0*/ 	.word	0x00067270


	//   ....[161]....
        /*d2c4*/ 	.word	0x000672b0


	//   ....[162]....
        /*d2c8*/ 	.word	0x00067310


	//   ....[163]....
        /*d2cc*/ 	.word	0x00067350


	//   ....[164]....
        /*d2d0*/ 	.word	0x000673b0


	//   ....[165]....
        /*d2d4*/ 	.word	0x000673f0


	//   ....[166]....
        /*d2d8*/ 	.word	0x00067450


	//   ....[167]....
        /*d2dc*/ 	.word	0x00067490


	//   ....[168]....
        /*d2e0*/ 	.word	0x000674f0


	//   ....[169]....
        /*d2e4*/ 	.word	0x00067530


	//   ....[170]....
        /*d2e8*/ 	.word	0x00067590


	//   ....[171]....
        /*d2ec*/ 	.word	0x000675d0


	//   ....[172]....
        /*d2f0*/ 	.word	0x00067630


	//   ....[173]....
        /*d2f4*/ 	.word	0x00067670


	//   ....[174]....
        /*d2f8*/ 	.word	0x000676d0


	//   ....[175]....
        /*d2fc*/ 	.word	0x00067710


	//   ....[176]....
        /*d300*/ 	.word	0x00067770


	//   ....[177]....
        /*d304*/ 	.word	0x000677b0


	//   ....[178]....
        /*d308*/ 	.word	0x00067810


	//   ....[179]....
        /*d30c*/ 	.word	0x00067850


	//   ....[180]....
        /*d310*/ 	.word	0x000678b0


	//   ....[181]....
        /*d314*/ 	.word	0x000678f0


	//   ....[182]....
        /*d318*/ 	.word	0x00067950


	//   ....[183]....
        /*d31c*/ 	.word	0x00067990


	//   ....[184]....
        /*d320*/ 	.word	0x000679f0


	//   ....[185]....
        /*d324*/ 	.word	0x00067a30


	//   ....[186]....
        /*d328*/ 	.word	0x00067a90


	//   ....[187]....
        /*d32c*/ 	.word	0x00067ad0


	//   ....[188]....
        /*d330*/ 	.word	0x00067b30


	//   ....[189]....
        /*d334*/ 	.word	0x00067b70


	//   ....[190]....
        /*d338*/ 	.word	0x00067bd0


	//   ....[191]....
        /*d33c*/ 	.word	0x00067c10


	//   ....[192]....
        /*d340*/ 	.word	0x00067c70


	//   ....[193]....
        /*d344*/ 	.word	0x00067cb0


	//   ....[194]....
        /*d348*/ 	.word	0x00067d10


	//   ....[195]....
        /*d34c*/ 	.word	0x00067d50


	//   ....[196]....
        /*d350*/ 	.word	0x00067db0


	//   ....[197]....
        /*d354*/ 	.word	0x00067df0


	//   ....[198]....
        /*d358*/ 	.word	0x00067e50


	//   ....[199]....
        /*d35c*/ 	.word	0x00067e90


	//   ....[200]....
        /*d360*/ 	.word	0x00067ef0


	//   ....[201]....
        /*d364*/ 	.word	0x00067f30


	//   ....[202]....
        /*d368*/ 	.word	0x00067f90


	//   ....[203]....
        /*d36c*/ 	.word	0x00067fd0


	//   ....[204]....
        /*d370*/ 	.word	0x00068030


	//   ....[205]....
        /*d374*/ 	.word	0x00068070


	//   ....[206]....
        /*d378*/ 	.word	0x000680d0


	//   ....[207]....
        /*d37c*/ 	.word	0x00068110


	//   ....[208]....
        /*d380*/ 	.word	0x00068170


	//   ....[209]....
        /*d384*/ 	.word	0x000681b0


	//   ....[210]....
        /*d388*/ 	.word	0x00068210


	//   ....[211]....
        /*d38c*/ 	.word	0x00068250


	//   ....[212]....
        /*d390*/ 	.word	0x000682b0


	//   ....[213]....
        /*d394*/ 	.word	0x000682f0


	//   ....[214]....
        /*d398*/ 	.word	0x00068350


	//   ....[215]....
        /*d39c*/ 	.word	0x00068390


	//   ....[216]....
        /*d3a0*/ 	.word	0x000683f0


	//   ....[217]....
        /*d3a4*/ 	.word	0x00068430


	//   ....[218]....
        /*d3a8*/ 	.word	0x00068490


	//   ....[219]....
        /*d3ac*/ 	.word	0x000684d0


	//   ....[220]....
        /*d3b0*/ 	.word	0x00068530


	//   ....[221]....
        /*d3b4*/ 	.word	0x00068570


	//   ....[222]....
        /*d3b8*/ 	.word	0x000685d0


	//   ....[223]....
        /*d3bc*/ 	.word	0x00068610


	//   ....[224]....
        /*d3c0*/ 	.word	0x00068670


	//   ....[225]....
        /*d3c4*/ 	.word	0x000686b0


	//   ....[226]....
        /*d3c8*/ 	.word	0x00068710


	//   ....[227]....
        /*d3cc*/ 	.word	0x00068750


	//   ....[228]....
        /*d3d0*/ 	.word	0x000687b0


	//   ....[229]....
        /*d3d4*/ 	.word	0x000687f0


	//   ....[230]....
        /*d3d8*/ 	.word	0x00068850


	//   ....[231]....
        /*d3dc*/ 	.word	0x00068890


	//   ....[232]....
        /*d3e0*/ 	.word	0x000688f0


	//   ....[233]....
        /*d3e4*/ 	.word	0x00068930


	//   ....[234]....
        /*d3e8*/ 	.word	0x00068990


	//   ....[235]....
        /*d3ec*/ 	.word	0x000689d0


	//   ....[236]....
        /*d3f0*/ 	.word	0x00068a30


	//   ....[237]....
        /*d3f4*/ 	.word	0x00068a70


	//   ....[238]....
        /*d3f8*/ 	.word	0x00068ad0


	//   ....[239]....
        /*d3fc*/ 	.word	0x00068b10


	//   ....[240]....
        /*d400*/ 	.word	0x00068b70


	//   ....[241]....
        /*d404*/ 	.word	0x00068bb0


	//   ....[242]....
        /*d408*/ 	.word	0x00068c10


	//   ....[243]....
        /*d40c*/ 	.word	0x00068c50


	//   ....[244]....
        /*d410*/ 	.word	0x00068cb0


	//   ....[245]....
        /*d414*/ 	.word	0x00068cf0


	//   ....[246]....
        /*d418*/ 	.word	0x00068d50


	//   ....[247]....
        /*d41c*/ 	.word	0x00068d90


	//   ....[248]....
        /*d420*/ 	.word	0x00068df0


	//   ....[249]....
        /*d424*/ 	.word	0x00068e30


	//   ....[250]....
        /*d428*/ 	.word	0x00068e90


	//   ....[251]....
        /*d42c*/ 	.word	0x00068ed0


	//   ....[252]....
        /*d430*/ 	.word	0x00068f30


	//   ....[253]....
        /*d434*/ 	.word	0x00068f70


	//   ....[254]....
        /*d438*/ 	.word	0x00068fd0


	//   ....[255]....
        /*d43c*/ 	.word	0x00069010


	//   ....[0]....
        /*d440*/ 	.word	0x00069070


	//   ....[1]....
        /*d444*/ 	.word	0x000690b0


	//   ....[2]....
        /*d448*/ 	.word	0x00069110


	//   ....[3]....
        /*d44c*/ 	.word	0x00069150


	//   ....[4]....
        /*d450*/ 	.word	0x000691b0


	//   ....[5]....
        /*d454*/ 	.word	0x000691f0


	//   ....[6]....
        /*d458*/ 	.word	0x00069250


	//   ....[7]....
        /*d45c*/ 	.word	0x00069290


	//   ....[8]....
        /*d460*/ 	.word	0x000692f0


	//   ....[9]....
        /*d464*/ 	.word	0x00069330


	//   ....[10]....
        /*d468*/ 	.word	0x00069390


	//   ....[11]....
        /*d46c*/ 	.word	0x000693d0


	//   ....[12]....
        /*d470*/ 	.word	0x00069430


	//   ....[13]....
        /*d474*/ 	.word	0x00069470


	//   ....[14]....
        /*d478*/ 	.word	0x000694d0


	//   ....[15]....
        /*d47c*/ 	.word	0x00069510


	//   ....[16]....
        /*d480*/ 	.word	0x00069570


	//   ....[17]....
        /*d484*/ 	.word	0x000695b0


	//   ....[18]....
        /*d488*/ 	.word	0x00069610


	//   ....[19]....
        /*d48c*/ 	.word	0x00069650


	//   ....[20]....
        /*d490*/ 	.word	0x000696b0


	//   ....[21]....
        /*d494*/ 	.word	0x000696f0


	//   ....[22]....
        /*d498*/ 	.word	0x00069750


	//   ....[23]....
        /*d49c*/ 	.word	0x00069790


	//   ....[24]....
        /*d4a0*/ 	.word	0x000697f0


	//   ....[25]....
        /*d4a4*/ 	.word	0x00069830


	//   ....[26]....
        /*d4a8*/ 	.word	0x00069890


	//   ....[27]....
        /*d4ac*/ 	.word	0x000698d0


	//   ....[28]....
        /*d4b0*/ 	.word	0x00069930


	//   ....[29]....
        /*d4b4*/ 	.word	0x00069970


	//   ....[30]....
        /*d4b8*/ 	.word	0x000699d0


	//   ....[31]....
        /*d4bc*/ 	.word	0x00069a10


	//   ....[32]....
        /*d4c0*/ 	.word	0x00069a70


	//   ....[33]....
        /*d4c4*/ 	.word	0x00069ab0


	//   ....[34]....
        /*d4c8*/ 	.word	0x00069b10


	//   ....[35]....
        /*d4cc*/ 	.word	0x00069b50


	//   ....[36]....
        /*d4d0*/ 	.word	0x00069bb0


	//   ....[37]....
        /*d4d4*/ 	.word	0x00069bf0


	//   ....[38]....
        /*d4d8*/ 	.word	0x00069c50


	//   ....[39]....
        /*d4dc*/ 	.word	0x00069c90


	//   ....[40]....
        /*d4e0*/ 	.word	0x00069cf0


	//   ....[41]....
        /*d4e4*/ 	.word	0x00069d30


	//   ....[42]....
        /*d4e8*/ 	.word	0x00069d90


	//   ....[43]....
        /*d4ec*/ 	.word	0x00069dd0


	//   ....[44]....
        /*d4f0*/ 	.word	0x00069e30


	//   ....[45]....
        /*d4f4*/ 	.word	0x00069e70


	//   ....[46]....
        /*d4f8*/ 	.word	0x00069ed0


	//   ....[47]....
        /*d4fc*/ 	.word	0x00069f10


	//   ....[48]....
        /*d500*/ 	.word	0x00069f70


	//   ....[49]....
        /*d504*/ 	.word	0x00069fb0


	//   ....[50]....
        /*d508*/ 	.word	0x0006a010


	//   ....[51]....
        /*d50c*/ 	.word	0x0006a050


	//   ....[52]....
        /*d510*/ 	.word	0x0006a0b0


	//   ....[53]....
        /*d514*/ 	.word	0x0006a0f0


	//   ....[54]....
        /*d518*/ 	.word	0x0006a150


	//   ....[55]....
        /*d51c*/ 	.word	0x0006a190


	//   ....[56]....
        /*d520*/ 	.word	0x0006a1f0


	//   ....[57]....
        /*d524*/ 	.word	0x0006a230


	//   ....[58]....
        /*d528*/ 	.word	0x0006a290


	//   ....[59]....
        /*d52c*/ 	.word	0x0006a2d0


	//   ....[60]....
        /*d530*/ 	.word	0x0006a330


	//   ....[61]....
        /*d534*/ 	.word	0x0006a370


	//   ....[62]....
        /*d538*/ 	.word	0x0006a3d0


	//   ....[63]....
        /*d53c*/ 	.word	0x0006a410


	//   ....[64]....
        /*d540*/ 	.word	0x0006a470


	//   ....[65]....
        /*d544*/ 	.word	0x0006a4b0


	//   ....[66]....
        /*d548*/ 	.word	0x0006a510


	//   ....[67]....
        /*d54c*/ 	.word	0x0006a550


	//   ....[68]....
        /*d550*/ 	.word	0x0006a5b0


	//   ....[69]....
        /*d554*/ 	.word	0x0006a5f0


	//   ....[70]....
        /*d558*/ 	.word	0x0006a650


	//   ....[71]....
        /*d55c*/ 	.word	0x0006a690


	//   ....[72]....
        /*d560*/ 	.word	0x0006a6f0


	//   ....[73]....
        /*d564*/ 	.word	0x0006a730


	//   ....[74]....
        /*d568*/ 	.word	0x0006a790


	//   ....[75]....
        /*d56c*/ 	.word	0x0006a7d0


	//   ....[76]....
        /*d570*/ 	.word	0x0006a830


	//   ....[77]....
        /*d574*/ 	.word	0x0006a870


	//   ....[78]....
        /*d578*/ 	.word	0x0006a8d0


	//   ....[79]....
        /*d57c*/ 	.word	0x0006a910


	//   ....[80]....
        /*d580*/ 	.word	0x0006a970


	//   ....[81]....
        /*d584*/ 	.word	0x0006a9b0


	//   ....[82]....
        /*d588*/ 	.word	0x0006aa10


	//   ....[83]....
        /*d58c*/ 	.word	0x0006aa50


	//   ....[84]....
        /*d590*/ 	.word	0x0006aab0


	//   ....[85]....
        /*d594*/ 	.word	0x0006aaf0


	//   ....[86]....
        /*d598*/ 	.word	0x0006ab50


	//   ....[87]....
        /*d59c*/ 	.word	0x0006ab90


	//   ....[88]....
        /*d5a0*/ 	.word	0x0006abf0


	//   ....[89]....
        /*d5a4*/ 	.word	0x0006ac30


	//   ....[90]....
        /*d5a8*/ 	.word	0x0006ac90


	//   ....[91]....
        /*d5ac*/ 	.word	0x0006acd0


	//   ....[92]....
        /*d5b0*/ 	.word	0x0006ad30


	//   ....[93]....
        /*d5b4*/ 	.word	0x0006ad70


	//   ....[94]....
        /*d5b8*/ 	.word	0x0006add0


	//   ....[95]....
        /*d5bc*/ 	.word	0x0006ae10


	//   ....[96]....
        /*d5c0*/ 	.word	0x0006ae70


	//   ....[97]....
        /*d5c4*/ 	.word	0x0006aeb0


	//   ....[98]....
        /*d5c8*/ 	.word	0x0006af10


	//   ....[99]....
        /*d5cc*/ 	.word	0x0006af50


	//   ....[100]....
        /*d5d0*/ 	.word	0x0006afb0


	//   ....[101]....
        /*d5d4*/ 	.word	0x0006aff0


	//   ....[102]....
        /*d5d8*/ 	.word	0x0006b050


	//   ....[103]....
        /*d5dc*/ 	.word	0x0006b090


	//   ....[104]....
        /*d5e0*/ 	.word	0x0006b0f0


	//   ....[105]....
        /*d5e4*/ 	.word	0x0006b130


	//   ....[106]....
        /*d5e8*/ 	.word	0x0006b190


	//   ....[107]....
        /*d5ec*/ 	.word	0x0006b1d0


	//   ....[108]....
        /*d5f0*/ 	.word	0x0006b230


	//   ....[109]....
        /*d5f4*/ 	.word	0x0006b270


	//   ....[110]....
        /*d5f8*/ 	.word	0x0006b2d0


	//   ....[111]....
        /*d5fc*/ 	.word	0x0006b310


	//   ....[112]....
        /*d600*/ 	.word	0x0006b370


	//   ....[113]....
        /*d604*/ 	.word	0x0006b3b0


	//   ....[114]....
        /*d608*/ 	.word	0x0006b410


	//   ....[115]....
        /*d60c*/ 	.word	0x0006b450


	//   ....[116]....
        /*d610*/ 	.word	0x0006b4b0


	//   ....[117]....
        /*d614*/ 	.word	0x0006b4f0


	//   ....[118]....
        /*d618*/ 	.word	0x0006b550


	//   ....[119]....
        /*d61c*/ 	.word	0x0006b590


	//   ....[120]....
        /*d620*/ 	.word	0x0006b5f0


	//   ....[121]....
        /*d624*/ 	.word	0x0006b630


	//   ....[122]....
        /*d628*/ 	.word	0x0006b690


	//   ....[123]....
        /*d62c*/ 	.word	0x0006b6d0


	//   ....[124]....
        /*d630*/ 	.word	0x0006b730


	//   ....[125]....
        /*d634*/ 	.word	0x0006b770


	//   ....[126]....
        /*d638*/ 	.word	0x0006b7d0


	//   ....[127]....
        /*d63c*/ 	.word	0x0006b810


	//   ....[128]....
        /*d640*/ 	.word	0x0006b870


	//   ....[129]....
        /*d644*/ 	.word	0x0006b8b0


	//   ....[130]....
        /*d648*/ 	.word	0x0006b910


	//   ....[131]....
        /*d64c*/ 	.word	0x0006b950


	//   ....[132]....
        /*d650*/ 	.word	0x0006b9b0


	//   ....[133]....
        /*d654*/ 	.word	0x0006b9f0


	//   ....[134]....
        /*d658*/ 	.word	0x0006ba50


	//   ....[135]....
        /*d65c*/ 	.word	0x0006ba90


	//   ....[136]....
        /*d660*/ 	.word	0x0006baf0


	//   ....[137]....
        /*d664*/ 	.word	0x0006bb30


	//   ....[138]....
        /*d668*/ 	.word	0x0006bb90


	//   ....[139]....
        /*d66c*/ 	.word	0x0006bbd0


	//   ....[140]....
        /*d670*/ 	.word	0x0006bc30


	//   ....[141]....
        /*d674*/ 	.word	0x0006bc70


	//   ....[142]....
        /*d678*/ 	.word	0x0006bcd0


	//   ....[143]....
        /*d67c*/ 	.word	0x0006bd10


	//   ....[144]....
        /*d680*/ 	.word	0x0006bd70


	//   ....[145]....
        /*d684*/ 	.word	0x0006bdb0


	//   ....[146]....
        /*d688*/ 	.word	0x0006be10


	//   ....[147]....
        /*d68c*/ 	.word	0x0006be50


	//   ....[148]....
        /*d690*/ 	.word	0x0006beb0


	//   ....[149]....
        /*d694*/ 	.word	0x0006bef0


	//   ....[150]....
        /*d698*/ 	.word	0x0006bf50


	//   ....[151]....
        /*d69c*/ 	.word	0x0006bf90


	//   ....[152]....
        /*d6a0*/ 	.word	0x0006bff0


	//   ....[153]....
        /*d6a4*/ 	.word	0x0006c030


	//   ....[154]....
        /*d6a8*/ 	.word	0x0006c090


	//   ....[155]....
        /*d6ac*/ 	.word	0x0006c0d0


	//   ....[156]....
        /*d6b0*/ 	.word	0x0006c130


	//   ....[157]....
        /*d6b4*/ 	.word	0x0006c170


	//   ....[158]....
        /*d6b8*/ 	.word	0x0006c1d0


	//   ....[159]....
        /*d6bc*/ 	.word	0x0006c210


	//   ....[160]....
        /*d6c0*/ 	.word	0x0006c270


	//   ....[161]....
        /*d6c4*/ 	.word	0x0006c2b0


	//   ....[162]....
        /*d6c8*/ 	.word	0x0006c310


	//   ....[163]....
        /*d6cc*/ 	.word	0x0006c350


	//   ....[164]....
        /*d6d0*/ 	.word	0x0006c3b0


	//   ....[165]....
        /*d6d4*/ 	.word	0x0006c3f0


	//   ....[166]....
        /*d6d8*/ 	.word	0x0006c450


	//   ....[167]....
        /*d6dc*/ 	.word	0x0006c490


	//   ....[168]....
        /*d6e0*/ 	.word	0x0006c4f0


	//   ....[169]....
        /*d6e4*/ 	.word	0x0006c530


	//   ....[170]....
        /*d6e8*/ 	.word	0x0006c590


	//   ....[171]....
        /*d6ec*/ 	.word	0x0006c5d0


	//   ....[172]....
        /*d6f0*/ 	.word	0x0006c630


	//   ....[173]....
        /*d6f4*/ 	.word	0x0006c670


	//   ....[174]....
        /*d6f8*/ 	.word	0x0006c6d0


	//   ....[175]....
        /*d6fc*/ 	.word	0x0006c710


	//   ....[176]....
        /*d700*/ 	.word	0x0006c770


	//   ....[177]....
        /*d704*/ 	.word	0x0006c7b0


	//   ....[178]....
        /*d708*/ 	.word	0x0006c810


	//   ....[179]....
        /*d70c*/ 	.word	0x0006c850


	//   ....[180]....
        /*d710*/ 	.word	0x0006c8b0


	//   ....[181]....
        /*d714*/ 	.word	0x0006c8f0


	//   ....[182]....
        /*d718*/ 	.word	0x0006c950


	//   ....[183]....
        /*d71c*/ 	.word	0x0006c990


	//   ....[184]....
        /*d720*/ 	.word	0x0006c9f0


	//   ....[185]....
        /*d724*/ 	.word	0x0006ca30


	//   ....[186]....
        /*d728*/ 	.word	0x0006ca90


	//   ....[187]....
        /*d72c*/ 	.word	0x0006cad0


	//   ....[188]....
        /*d730*/ 	.word	0x0006cb30


	//   ....[189]....
        /*d734*/ 	.word	0x0006cb70


	//   ....[190]....
        /*d738*/ 	.word	0x0006cbd0


	//   ....[191]....
        /*d73c*/ 	.word	0x0006cc10


	//   ....[192]....
        /*d740*/ 	.word	0x0006cc70


	//   ....[193]....
        /*d744*/ 	.word	0x0006ccb0


	//   ....[194]....
        /*d748*/ 	.word	0x0006cd10


	//   ....[195]....
        /*d74c*/ 	.word	0x0006cd50


	//   ....[196]....
        /*d750*/ 	.word	0x0006cdb0


	//   ....[197]....
        /*d754*/ 	.word	0x0006cdf0


	//   ....[198]....
        /*d758*/ 	.word	0x0006ce50


	//   ....[199]....
        /*d75c*/ 	.word	0x0006ce90


	//   ....[200]....
        /*d760*/ 	.word	0x0006cef0


	//   ....[201]....
        /*d764*/ 	.word	0x0006cf30


	//   ....[202]....
        /*d768*/ 	.word	0x0006cf90


	//   ....[203]....
        /*d76c*/ 	.word	0x0006cfd0


	//   ....[204]....
        /*d770*/ 	.word	0x0006d030


	//   ....[205]....
        /*d774*/ 	.word	0x0006d070


	//   ....[206]....
        /*d778*/ 	.word	0x0006d0d0


	//   ....[207]....
        /*d77c*/ 	.word	0x0006d110


	//   ....[208]....
        /*d780*/ 	.word	0x0006d170


	//   ....[209]....
        /*d784*/ 	.word	0x0006d1b0


	//   ....[210]....
        /*d788*/ 	.word	0x0006d210


	//   ....[211]....
        /*d78c*/ 	.word	0x0006d250


	//   ....[212]....
        /*d790*/ 	.word	0x0006d2b0


	//   ....[213]....
        /*d794*/ 	.word	0x0006d2f0


	//   ....[214]....
        /*d798*/ 	.word	0x0006d350


	//   ....[215]....
        /*d79c*/ 	.word	0x0006d390


	//   ....[216]....
        /*d7a0*/ 	.word	0x0006d3f0


	//   ....[217]....
        /*d7a4*/ 	.word	0x0006d430


	//   ....[218]....
        /*d7a8*/ 	.word	0x0006d490


	//   ....[219]....
        /*d7ac*/ 	.word	0x0006d4d0


	//   ....[220]....
        /*d7b0*/ 	.word	0x0006d530


	//   ....[221]....
        /*d7b4*/ 	.word	0x0006d570


	//   ....[222]....
        /*d7b8*/ 	.word	0x0006d5d0


	//   ....[223]....
        /*d7bc*/ 	.word	0x0006d610


	//   ....[224]....
        /*d7c0*/ 	.word	0x0006d670


	//   ....[225]....
        /*d7c4*/ 	.word	0x0006d6b0


	//   ....[226]....
        /*d7c8*/ 	.word	0x0006d710


	//   ....[227]....
        /*d7cc*/ 	.word	0x0006d750


	//   ....[228]....
        /*d7d0*/ 	.word	0x0006d7b0


	//   ....[229]....
        /*d7d4*/ 	.word	0x0006d7f0


	//   ....[230]....
        /*d7d8*/ 	.word	0x0006d850


	//   ....[231]....
        /*d7dc*/ 	.word	0x0006d890


	//   ....[232]....
        /*d7e0*/ 	.word	0x0006d8f0


	//   ....[233]....
        /*d7e4*/ 	.word	0x0006d930


	//   ....[234]....
        /*d7e8*/ 	.word	0x0006d990


	//   ....[235]....
        /*d7ec*/ 	.word	0x0006d9d0


	//   ....[236]....
        /*d7f0*/ 	.word	0x0006da30


	//   ....[237]....
        /*d7f4*/ 	.word	0x0006da70


	//   ....[238]....
        /*d7f8*/ 	.word	0x0006dad0


	//   ....[239]....
        /*d7fc*/ 	.word	0x0006db10


	//   ....[240]....
        /*d800*/ 	.word	0x0006db70


	//   ....[241]....
        /*d804*/ 	.word	0x0006dbb0


	//   ....[242]....
        /*d808*/ 	.word	0x0006dc10


	//   ....[243]....
        /*d80c*/ 	.word	0x0006dc50


	//   ....[244]....
        /*d810*/ 	.word	0x0006dcb0


	//   ....[245]....
        /*d814*/ 	.word	0x0006dcf0


	//   ....[246]....
        /*d818*/ 	.word	0x0006dd50


	//   ....[247]....
        /*d81c*/ 	.word	0x0006dd90


	//   ....[248]....
        /*d820*/ 	.word	0x0006ddf0


	//   ....[249]....
        /*d824*/ 	.word	0x0006de30


	//   ....[250]....
        /*d828*/ 	.word	0x0006de90


	//   ....[251]....
        /*d82c*/ 	.word	0x0006ded0


	//   ....[252]....
        /*d830*/ 	.word	0x0006df30


	//   ....[253]....
        /*d834*/ 	.word	0x0006df70


	//   ....[254]....
        /*d838*/ 	.word	0x0006dfd0


	//   ....[255]....
        /*d83c*/ 	.word	0x0006e010


	//   ....[0]....
        /*d840*/ 	.word	0x0006e070


	//   ....[1]....
        /*d844*/ 	.word	0x0006e0b0


	//   ....[2]....
        /*d848*/ 	.word	0x0006e110


	//   ....[3]....
        /*d84c*/ 	.word	0x0006e150


	//   ....[4]....
        /*d850*/ 	.word	0x0006e1b0


	//   ....[5]....
        /*d854*/ 	.word	0x0006e1f0


	//   ....[6]....
        /*d858*/ 	.word	0x0006e250


	//   ....[7]....
        /*d85c*/ 	.word	0x0006e290


	//   ....[8]....
        /*d860*/ 	.word	0x0006e2f0


	//   ....[9]....
        /*d864*/ 	.word	0x0006e330


	//   ....[10]....
        /*d868*/ 	.word	0x0006e390


	//   ....[11]....
        /*d86c*/ 	.word	0x0006e3d0


	//   ....[12]....
        /*d870*/ 	.word	0x0006e430


	//   ....[13]....
        /*d874*/ 	.word	0x0006e470


	//   ....[14]....
        /*d878*/ 	.word	0x0006e4d0


	//   ....[15]....
        /*d87c*/ 	.word	0x0006e510


	//   ....[16]....
        /*d880*/ 	.word	0x0006e570


	//   ....[17]....
        /*d884*/ 	.word	0x0006e5b0


	//   ....[18]....
        /*d888*/ 	.word	0x0006e610


	//   ....[19]....
        /*d88c*/ 	.word	0x0006e650


	//   ....[20]....
        /*d890*/ 	.word	0x0006e6b0


	//   ....[21]....
        /*d894*/ 	.word	0x0006e6f0


	//   ....[22]....
        /*d898*/ 	.word	0x0006e750


	//   ....[23]....
        /*d89c*/ 	.word	0x0006e790


	//   ....[24]....
        /*d8a0*/ 	.word	0x0006e7f0


	//   ....[25]....
        /*d8a4*/ 	.word	0x0006e830


	//   ....[26]....
        /*d8a8*/ 	.word	0x0006e890


	//   ....[27]....
        /*d8ac*/ 	.word	0x0006e8d0


	//   ....[28]....
        /*d8b0*/ 	.word	0x0006e930


	//   ....[29]....
        /*d8b4*/ 	.word	0x0006e970


	//   ....[30]....
        /*d8b8*/ 	.word	0x0006e9d0


	//   ....[31]....
        /*d8bc*/ 	.word	0x0006ea10


	//   ....[32]....
        /*d8c0*/ 	.word	0x0006ea70


	//   ....[33]....
        /*d8c4*/ 	.word	0x0006eab0


	//   ....[34]....
        /*d8c8*/ 	.word	0x0006eb10


	//   ....[35]....
        /*d8cc*/ 	.word	0x0006eb50


	//   ....[36]....
        /*d8d0*/ 	.word	0x0006ebb0


	//   ....[37]....
        /*d8d4*/ 	.word	0x0006ebf0


	//   ....[38]....
        /*d8d8*/ 	.word	0x0006ec50


	//   ....[39]....
        /*d8dc*/ 	.word	0x0006ec90


	//   ....[40]....
        /*d8e0*/ 	.word	0x0006ecf0


	//   ....[41]....
        /*d8e4*/ 	.word	0x0006ed30


	//   ....[42]....
        /*d8e8*/ 	.word	0x0006ed90


	//   ....[43]....
        /*d8ec*/ 	.word	0x0006edd0


	//   ....[44]....
        /*d8f0*/ 	.word	0x0006ee30


	//   ....[45]....
        /*d8f4*/ 	.word	0x0006ee70


	//   ....[46]....
        /*d8f8*/ 	.word	0x0006eed0


	//   ....[47]....
        /*d8fc*/ 	.word	0x0006ef10


	//   ....[48]....
        /*d900*/ 	.word	0x0006ef70


	//   ....[49]....
        /*d904*/ 	.word	0x0006efb0


	//   ....[50]....
        /*d908*/ 	.word	0x0006f010


	//   ....[51]....
        /*d90c*/ 	.word	0x0006f050


	//   ....[52]....
        /*d910*/ 	.word	0x0006f0b0


	//   ....[53]....
        /*d914*/ 	.word	0x0006f0f0


	//   ....[54]....
        /*d918*/ 	.word	0x0006f150


	//   ....[55]....
        /*d91c*/ 	.word	0x0006f190


	//   ....[56]....
        /*d920*/ 	.word	0x0006f1f0


	//   ....[57]....
        /*d924*/ 	.word	0x0006f230


	//   ....[58]....
        /*d928*/ 	.word	0x0006f290


	//   ....[59]....
        /*d92c*/ 	.word	0x0006f2d0


	//   ....[60]....
        /*d930*/ 	.word	0x0006f330


	//   ....[61]....
        /*d934*/ 	.word	0x0006f370


	//   ....[62]....
        /*d938*/ 	.word	0x0006f3d0


	//   ....[63]....
        /*d93c*/ 	.word	0x0006f410


	//   ....[64]....
        /*d940*/ 	.word	0x0006f470


	//   ....[65]....
        /*d944*/ 	.word	0x0006f4b0


	//   ....[66]....
        /*d948*/ 	.word	0x0006f510


	//   ....[67]....
        /*d94c*/ 	.word	0x0006f550


	//   ....[68]....
        /*d950*/ 	.word	0x0006f5b0


	//   ....[69]....
        /*d954*/ 	.word	0x0006f5f0


	//   ....[70]....
        /*d958*/ 	.word	0x0006f650


	//   ....[71]....
        /*d95c*/ 	.word	0x0006f690


	//   ....[72]....
        /*d960*/ 	.word	0x0006f6f0


	//   ....[73]....
        /*d964*/ 	.word	0x0006f730


	//   ....[74]....
        /*d968*/ 	.word	0x0006f790


	//   ....[75]....
        /*d96c*/ 	.word	0x0006f7d0


	//   ....[76]....
        /*d970*/ 	.word	0x0006f830


	//   ....[77]....
        /*d974*/ 	.word	0x0006f870


	//   ....[78]....
        /*d978*/ 	.word	0x0006f8d0


	//   ....[79]....
        /*d97c*/ 	.word	0x0006f910


	//   ....[80]....
        /*d980*/ 	.word	0x0006f970


	//   ....[81]....
        /*d984*/ 	.word	0x0006f9b0


	//   ....[82]....
        /*d988*/ 	.word	0x0006fa10


	//   ....[83]....
        /*d98c*/ 	.word	0x0006fa50


	//   ....[84]....
        /*d990*/ 	.word	0x0006fab0


	//   ....[85]....
        /*d994*/ 	.word	0x0006faf0


	//   ....[86]....
        /*d998*/ 	.word	0x0006fb50


	//   ....[87]....
        /*d99c*/ 	.word	0x0006fb90


	//   ....[88]....
        /*d9a0*/ 	.word	0x0006fbf0


	//   ....[89]....
        /*d9a4*/ 	.word	0x0006fc30


	//   ....[90]....
        /*d9a8*/ 	.word	0x0006fc90


	//   ....[91]....
        /*d9ac*/ 	.word	0x0006fcd0


	//   ....[92]....
        /*d9b0*/ 	.word	0x0006fd30


	//   ....[93]....
        /*d9b4*/ 	.word	0x0006fd70


	//   ....[94]....
        /*d9b8*/ 	.word	0x0006fdd0


	//   ....[95]....
        /*d9bc*/ 	.word	0x0006fe10


	//   ....[96]....
        /*d9c0*/ 	.word	0x0006fe70


	//   ....[97]....
        /*d9c4*/ 	.word	0x0006feb0


	//   ....[98]....
        /*d9c8*/ 	.word	0x0006ff10


	//   ....[99]....
        /*d9cc*/ 	.word	0x0006ff50


	//   ....[100]....
        /*d9d0*/ 	.word	0x0006ffb0


	//   ....[101]....
        /*d9d4*/ 	.word	0x0006fff0


	//   ....[102]....
        /*d9d8*/ 	.word	0x00070050


	//   ....[103]....
        /*d9dc*/ 	.word	0x00070090


	//   ....[104]....
        /*d9e0*/ 	.word	0x000700f0


	//   ....[105]....
        /*d9e4*/ 	.word	0x00070130


	//   ....[106]....
        /*d9e8*/ 	.word	0x00070190


	//   ....[107]....
        /*d9ec*/ 	.word	0x000701d0


	//   ....[108]....
        /*d9f0*/ 	.word	0x00070230


	//   ....[109]....
        /*d9f4*/ 	.word	0x00070270


	//   ....[110]....
        /*d9f8*/ 	.word	0x000702d0


	//   ....[111]....
        /*d9fc*/ 	.word	0x00070310


	//   ....[112]....
        /*da00*/ 	.word	0x00070370


	//   ....[113]....
        /*da04*/ 	.word	0x000703b0


	//   ....[114]....
        /*da08*/ 	.word	0x00070410


	//   ....[115]....
        /*da0c*/ 	.word	0x00070450


	//   ....[116]....
        /*da10*/ 	.word	0x000704b0


	//   ....[117]....
        /*da14*/ 	.word	0x000704f0


	//   ....[118]....
        /*da18*/ 	.word	0x00070550


	//   ....[119]....
        /*da1c*/ 	.word	0x00070590


	//   ....[120]....
        /*da20*/ 	.word	0x000705f0


	//   ....[121]....
        /*da24*/ 	.word	0x00070630


	//   ....[122]....
        /*da28*/ 	.word	0x00070690


	//   ....[123]....
        /*da2c*/ 	.word	0x000706d0


	//   ....[124]....
        /*da30*/ 	.word	0x00070730


	//   ....[125]....
        /*da34*/ 	.word	0x00070770


	//   ....[126]....
        /*da38*/ 	.word	0x000707d0


	//   ....[127]....
        /*da3c*/ 	.word	0x00070810


	//   ....[128]....
        /*da40*/ 	.word	0x00070870


	//   ....[129]....
        /*da44*/ 	.word	0x000708b0


	//   ....[130]....
        /*da48*/ 	.word	0x00070910


	//   ....[131]....
        /*da4c*/ 	.word	0x00070950


	//   ....[132]....
        /*da50*/ 	.word	0x000709b0


	//   ....[133]....
        /*da54*/ 	.word	0x000709f0


	//   ....[134]....
        /*da58*/ 	.word	0x00070a50


	//   ....[135]....
        /*da5c*/ 	.word	0x00070a90


	//   ....[136]....
        /*da60*/ 	.word	0x00070af0


	//   ....[137]....
        /*da64*/ 	.word	0x00070b30


	//   ....[138]....
        /*da68*/ 	.word	0x00070b90


	//   ....[139]....
        /*da6c*/ 	.word	0x00070bd0


	//   ....[140]....
        /*da70*/ 	.word	0x00070c30


	//   ....[141]....
        /*da74*/ 	.word	0x00070c70


	//   ....[142]....
        /*da78*/ 	.word	0x00070cd0


	//   ....[143]....
        /*da7c*/ 	.word	0x00070d10


	//   ....[144]....
        /*da80*/ 	.word	0x00070d70


	//   ....[145]....
        /*da84*/ 	.word	0x00070db0


	//   ....[146]....
        /*da88*/ 	.word	0x00070e10


	//   ....[147]....
        /*da8c*/ 	.word	0x00070e50


	//   ....[148]....
        /*da90*/ 	.word	0x00070eb0


	//   ....[149]....
        /*da94*/ 	.word	0x00070ef0


	//   ....[150]....
        /*da98*/ 	.word	0x00070f50


	//   ....[151]....
        /*da9c*/ 	.word	0x00070f90


	//   ....[152]....
        /*daa0*/ 	.word	0x00070ff0


	//   ....[153]....
        /*daa4*/ 	.word	0x00071030


	//   ....[154]....
        /*daa8*/ 	.word	0x00071090


	//   ....[155]....
        /*daac*/ 	.word	0x000710d0


	//   ....[156]....
        /*dab0*/ 	.word	0x00071130


	//   ....[157]....
        /*dab4*/ 	.word	0x00071170


	//   ....[158]....
        /*dab8*/ 	.word	0x000711d0


	//   ....[159]....
        /*dabc*/ 	.word	0x00071210


	//   ....[160]....
        /*dac0*/ 	.word	0x00071270


	//   ....[161]....
        /*dac4*/ 	.word	0x000712b0


	//   ....[162]....
        /*dac8*/ 	.word	0x00071310


	//   ....[163]....
        /*dacc*/ 	.word	0x00071350


	//   ....[164]....
        /*dad0*/ 	.word	0x000713b0


	//   ....[165]....
        /*dad4*/ 	.word	0x000713f0


	//   ....[166]....
        /*dad8*/ 	.word	0x00071450


	//   ....[167]....
        /*dadc*/ 	.word	0x00071490


	//   ....[168]....
        /*dae0*/ 	.word	0x000714f0


	//   ....[169]....
        /*dae4*/ 	.word	0x00071530


	//   ....[170]....
        /*dae8*/ 	.word	0x00071590


	//   ....[171]....
        /*daec*/ 	.word	0x000715d0


	//   ....[172]....
        /*daf0*/ 	.word	0x00071630


	//   ....[173]....
        /*daf4*/ 	.word	0x00071670


	//   ....[174]....
        /*daf8*/ 	.word	0x000716d0


	//   ....[175]....
        /*dafc*/ 	.word	0x00071710


	//   ....[176]....
        /*db00*/ 	.word	0x00071770


	//   ....[177]....
        /*db04*/ 	.word	0x000717b0


	//   ....[178]....
        /*db08*/ 	.word	0x00071810


	//   ....[179]....
        /*db0c*/ 	.word	0x00071850


	//   ....[180]....
        /*db10*/ 	.word	0x000718b0


	//   ....[181]....
        /*db14*/ 	.word	0x000718f0


	//   ....[182]....
        /*db18*/ 	.word	0x00071950


	//   ....[183]....
        /*db1c*/ 	.word	0x00071990


	//   ....[184]....
        /*db20*/ 	.word	0x000719f0


	//   ....[185]....
        /*db24*/ 	.word	0x00071a30


	//   ....[186]....
        /*db28*/ 	.word	0x00071a90


	//   ....[187]....
        /*db2c*/ 	.word	0x00071ad0


	//   ....[188]....
        /*db30*/ 	.word	0x00071b30


	//   ....[189]....
        /*db34*/ 	.word	0x00071b70


	//   ....[190]....
        /*db38*/ 	.word	0x00071bd0


	//   ....[191]....
        /*db3c*/ 	.word	0x00071c10


	//   ....[192]....
        /*db40*/ 	.word	0x00071c70


	//   ....[193]....
        /*db44*/ 	.word	0x00071cb0


	//   ....[194]....
        /*db48*/ 	.word	0x00071d10


	//   ....[195]....
        /*db4c*/ 	.word	0x00071d50


	//   ....[196]....
        /*db50*/ 	.word	0x00071db0


	//   ....[197]....
        /*db54*/ 	.word	0x00071df0


	//   ....[198]....
        /*db58*/ 	.word	0x00071e50


	//   ....[199]....
        /*db5c*/ 	.word	0x00071e90


	//   ....[200]....
        /*db60*/ 	.word	0x00071ef0


	//   ....[201]....
        /*db64*/ 	.word	0x00071f30


	//   ....[202]....
        /*db68*/ 	.word	0x00071f90


	//   ....[203]....
        /*db6c*/ 	.word	0x00071fd0


	//   ....[204]....
        /*db70*/ 	.word	0x00072030


	//   ....[205]....
        /*db74*/ 	.word	0x00072070


	//   ....[206]....
        /*db78*/ 	.word	0x000720d0


	//   ....[207]....
        /*db7c*/ 	.word	0x00072110


	//   ....[208]....
        /*db80*/ 	.word	0x00072170


	//   ....[209]....
        /*db84*/ 	.word	0x000721b0


	//   ....[210]....
        /*db88*/ 	.word	0x00072210


	//   ....[211]....
        /*db8c*/ 	.word	0x00072250


	//   ....[212]....
        /*db90*/ 	.word	0x000722b0


	//   ....[213]....
        /*db94*/ 	.word	0x000722f0


	//   ....[214]....
        /*db98*/ 	.word	0x00072350


	//   ....[215]....
        /*db9c*/ 	.word	0x00072390


	//   ....[216]....
        /*dba0*/ 	.word	0x000723f0


	//   ....[217]....
        /*dba4*/ 	.word	0x00072430


	//   ....[218]....
        /*dba8*/ 	.word	0x00072490


	//   ....[219]....
        /*dbac*/ 	.word	0x000724d0


	//   ....[220]....
        /*dbb0*/ 	.word	0x00072530


	//   ....[221]....
        /*dbb4*/ 	.word	0x00072570


	//   ....[222]....
        /*dbb8*/ 	.word	0x000725d0


	//   ....[223]....
        /*dbbc*/ 	.word	0x00072610


	//   ....[224]....
        /*dbc0*/ 	.word	0x00072670


	//   ....[225]....
        /*dbc4*/ 	.word	0x000726b0


	//   ....[226]....
        /*dbc8*/ 	.word	0x00072710


	//   ....[227]....
        /*dbcc*/ 	.word	0x00072750


	//   ....[228]....
        /*dbd0*/ 	.word	0x000727b0


	//   ....[229]....
        /*dbd4*/ 	.word	0x000727f0


	//   ....[230]....
        /*dbd8*/ 	.word	0x00072850


	//   ....[231]....
        /*dbdc*/ 	.word	0x00072890


	//   ....[232]....
        /*dbe0*/ 	.word	0x000728f0


	//   ....[233]....
        /*dbe4*/ 	.word	0x00072930


	//   ....[234]....
        /*dbe8*/ 	.word	0x00072990


	//   ....[235]....
        /*dbec*/ 	.word	0x000729d0


	//   ....[236]....
        /*dbf0*/ 	.word	0x00072a30


	//   ....[237]....
        /*dbf4*/ 	.word	0x00072a70


	//   ....[238]....
        /*dbf8*/ 	.word	0x00072ad0


	//   ....[239]....
        /*dbfc*/ 	.word	0x00072b10


	//   ....[240]....
        /*dc00*/ 	.word	0x00072b70


	//   ....[241]....
        /*dc04*/ 	.word	0x00072bb0


	//   ....[242]....
        /*dc08*/ 	.word	0x00072c10


	//   ....[243]....
        /*dc0c*/ 	.word	0x00072c50


	//   ....[244]....
        /*dc10*/ 	.word	0x00072cb0


	//   ....[245]....
        /*dc14*/ 	.word	0x00072cf0


	//   ....[246]....
        /*dc18*/ 	.word	0x00072d50


	//   ....[247]....
        /*dc1c*/ 	.word	0x00072d90


	//   ....[248]....
        /*dc20*/ 	.word	0x00072df0


	//   ....[249]....
        /*dc24*/ 	.word	0x00072e30


	//   ....[250]....
        /*dc28*/ 	.word	0x00072e90


	//   ....[251]....
        /*dc2c*/ 	.word	0x00072ed0


	//   ....[252]....
        /*dc30*/ 	.word	0x00072f30


	//   ....[253]....
        /*dc34*/ 	.word	0x00072f70


	//   ....[254]....
        /*dc38*/ 	.word	0x00072fd0


	//   ....[255]....
        /*dc3c*/ 	.word	0x00073010


	//   ....[0]....
        /*dc40*/ 	.word	0x00073070


	//   ....[1]....
        /*dc44*/ 	.word	0x000730b0


	//   ....[2]....
        /*dc48*/ 	.word	0x00073110


	//   ....[3]....
        /*dc4c*/ 	.word	0x00073150


	//   ....[4]....
        /*dc50*/ 	.word	0x000731b0


	//   ....[5]....
        /*dc54*/ 	.word	0x000731f0


	//   ....[6]....
        /*dc58*/ 	.word	0x00073250


	//   ....[7]....
        /*dc5c*/ 	.word	0x00073290


	//   ....[8]....
        /*dc60*/ 	.word	0x000732f0


	//   ....[9]....
        /*dc64*/ 	.word	0x00073330


	//   ....[10]....
        /*dc68*/ 	.word	0x00073390


	//   ....[11]....
        /*dc6c*/ 	.word	0x000733d0


	//   ....[12]....
        /*dc70*/ 	.word	0x00073430


	//   ....[13]....
        /*dc74*/ 	.word	0x00073470


	//   ....[14]....
        /*dc78*/ 	.word	0x000734d0


	//   ....[15]....
        /*dc7c*/ 	.word	0x00073510


	//   ....[16]....
        /*dc80*/ 	.word	0x00073570


	//   ....[17]....
        /*dc84*/ 	.word	0x000735b0


	//   ....[18]....
        /*dc88*/ 	.word	0x00073610


	//   ....[19]....
        /*dc8c*/ 	.word	0x00073650


	//   ....[20]....
        /*dc90*/ 	.word	0x000736b0


	//   ....[21]....
        /*dc94*/ 	.word	0x000736f0


	//   ....[22]....
        /*dc98*/ 	.word	0x00073750


	//   ....[23]....
        /*dc9c*/ 	.word	0x00073790


	//   ....[24]....
        /*dca0*/ 	.word	0x000737f0


	//   ....[25]....
        /*dca4*/ 	.word	0x00073830


	//   ....[26]....
        /*dca8*/ 	.word	0x00073890


	//   ....[27]....
        /*dcac*/ 	.word	0x000738d0


	//   ....[28]....
        /*dcb0*/ 	.word	0x00073930


	//   ....[29]....
        /*dcb4*/ 	.word	0x00073970


	//   ....[30]....
        /*dcb8*/ 	.word	0x000739d0


	//   ....[31]....
        /*dcbc*/ 	.word	0x00073a10


	//   ....[32]....
        /*dcc0*/ 	.word	0x00073a70


	//   ....[33]....
        /*dcc4*/ 	.word	0x00073ab0


	//   ....[34]....
        /*dcc8*/ 	.word	0x00073b10


	//   ....[35]....
        /*dccc*/ 	.word	0x00073b50


	//   ....[36]....
        /*dcd0*/ 	.word	0x00073bb0


	//   ....[37]....
        /*dcd4*/ 	.word	0x00073bf0


	//   ....[38]....
        /*dcd8*/ 	.word	0x00073c50


	//   ....[39]....
        /*dcdc*/ 	.word	0x00073c90


	//   ....[40]....
        /*dce0*/ 	.word	0x00073cf0


	//   ....[41]....
        /*dce4*/ 	.word	0x00073d30


	//   ....[42]....
        /*dce8*/ 	.word	0x00073d90


	//   ....[43]....
        /*dcec*/ 	.word	0x00073dd0


	//   ....[44]....
        /*dcf0*/ 	.word	0x00073e30


	//   ....[45]....
        /*dcf4*/ 	.word	0x00073e70


	//   ....[46]....
        /*dcf8*/ 	.word	0x00073ed0


	//   ....[47]....
        /*dcfc*/ 	.word	0x00073f10


	//   ....[48]....
        /*dd00*/ 	.word	0x00073f70


	//   ....[49]....
        /*dd04*/ 	.word	0x00073fb0


	//   ....[50]....
        /*dd08*/ 	.word	0x00074010


	//   ....[51]....
        /*dd0c*/ 	.word	0x00074050


	//   ....[52]....
        /*dd10*/ 	.word	0x000740b0


	//   ....[53]....
        /*dd14*/ 	.word	0x000740f0


	//   ....[54]....
        /*dd18*/ 	.word	0x00074150


	//   ....[55]....
        /*dd1c*/ 	.word	0x00074190


	//   ....[56]....
        /*dd20*/ 	.word	0x000741f0


	//   ....[57]....
        /*dd24*/ 	.word	0x00074230


	//   ....[58]....
        /*dd28*/ 	.word	0x00074290


	//   ....[59]....
        /*dd2c*/ 	.word	0x000742d0


	//   ....[60]....
        /*dd30*/ 	.word	0x00074330


	//   ....[61]....
        /*dd34*/ 	.word	0x00074370


	//   ....[62]....
        /*dd38*/ 	.word	0x000743d0


	//   ....[63]....
        /*dd3c*/ 	.word	0x00074410


	//   ....[64]....
        /*dd40*/ 	.word	0x00074470


	//   ....[65]....
        /*dd44*/ 	.word	0x000744b0


	//   ....[66]....
        /*dd48*/ 	.word	0x00074510


	//   ....[67]....
        /*dd4c*/ 	.word	0x00074550


	//   ....[68]....
        /*dd50*/ 	.word	0x000745b0


	//   ....[69]....
        /*dd54*/ 	.word	0x000745f0


	//   ....[70]....
        /*dd58*/ 	.word	0x00074650


	//   ....[71]....
        /*dd5c*/ 	.word	0x00074690


	//   ....[72]....
        /*dd60*/ 	.word	0x000746f0


	//   ....[73]....
        /*dd64*/ 	.word	0x00074730


	//   ....[74]....
        /*dd68*/ 	.word	0x00074790


	//   ....[75]....
        /*dd6c*/ 	.word	0x000747d0


	//   ....[76]....
        /*dd70*/ 	.word	0x00074830


	//   ....[77]....
        /*dd74*/ 	.word	0x00074870


	//   ....[78]....
        /*dd78*/ 	.word	0x000748d0


	//   ....[79]....
        /*dd7c*/ 	.word	0x00074910


	//   ....[80]....
        /*dd80*/ 	.word	0x00074970


	//   ....[81]....
        /*dd84*/ 	.word	0x000749b0


	//   ....[82]....
        /*dd88*/ 	.word	0x00074a10


	//   ....[83]....
        /*dd8c*/ 	.word	0x00074a50


	//   ....[84]....
        /*dd90*/ 	.word	0x00074ab0


	//   ....[85]....
        /*dd94*/ 	.word	0x00074af0


	//   ....[86]....
        /*dd98*/ 	.word	0x00074b50


	//   ....[87]....
        /*dd9c*/ 	.word	0x00074b90


	//   ....[88]....
        /*dda0*/ 	.word	0x00074bf0


	//   ....[89]....
        /*dda4*/ 	.word	0x00074c30


	//   ....[90]....
        /*dda8*/ 	.word	0x00074c90


	//   ....[91]....
        /*ddac*/ 	.word	0x00074cd0


	//   ....[92]....
        /*ddb0*/ 	.word	0x00074d30


	//   ....[93]....
        /*ddb4*/ 	.word	0x00074d70


	//   ....[94]....
        /*ddb8*/ 	.word	0x00074dd0


	//   ....[95]....
        /*ddbc*/ 	.word	0x00074e10


	//   ....[96]....
        /*ddc0*/ 	.word	0x00074e70


	//   ....[97]....
        /*ddc4*/ 	.word	0x00074eb0


	//   ....[98]....
        /*ddc8*/ 	.word	0x00074f10


	//   ....[99]....
        /*ddcc*/ 	.word	0x00074f50


	//   ....[100]....
        /*ddd0*/ 	.word	0x00074fb0


	//   ....[101]....
        /*ddd4*/ 	.word	0x00074ff0


	//   ....[102]....
        /*ddd8*/ 	.word	0x00075050


	//   ....[103]....
        /*dddc*/ 	.word	0x00075090


	//   ....[104]....
        /*dde0*/ 	.word	0x000750f0


	//   ....[105]....
        /*dde4*/ 	.word	0x00075130


	//   ....[106]....
        /*dde8*/ 	.word	0x00075190


	//   ....[107]....
        /*ddec*/ 	.word	0x000751d0


	//   ....[108]....
        /*ddf0*/ 	.word	0x00075230


	//   ....[109]....
        /*ddf4*/ 	.word	0x00075270


	//   ....[110]....
        /*ddf8*/ 	.word	0x000752d0


	//   ....[111]....
        /*ddfc*/ 	.word	0x00075310


	//   ....[112]....
        /*de00*/ 	.word	0x00075370


	//   ....[113]....
        /*de04*/ 	.word	0x000753b0


	//   ....[114]....
        /*de08*/ 	.word	0x00075410


	//   ....[115]....
        /*de0c*/ 	.word	0x00075450


	//   ....[116]....
        /*de10*/ 	.word	0x000754b0


	//   ....[117]....
        /*de14*/ 	.word	0x000754f0


	//   ....[118]....
        /*de18*/ 	.word	0x00075550


	//   ....[119]....
        /*de1c*/ 	.word	0x00075590


	//   ....[120]....
        /*de20*/ 	.word	0x000755f0


	//   ....[121]....
        /*de24*/ 	.word	0x00075630


	//   ....[122]....
        /*de28*/ 	.word	0x00075690


	//   ....[123]....
        /*de2c*/ 	.word	0x000756d0


	//   ....[124]....
        /*de30*/ 	.word	0x00075730


	//   ....[125]....
        /*de34*/ 	.word	0x00075770


	//   ....[126]....
        /*de38*/ 	.word	0x000757d0


	//   ....[127]....
        /*de3c*/ 	.word	0x00075810


	//   ....[128]....
        /*de40*/ 	.word	0x00075870


	//   ....[129]....
        /*de44*/ 	.word	0x000758b0


	//   ....[130]....
        /*de48*/ 	.word	0x00075910


	//   ....[131]....
        /*de4c*/ 	.word	0x00075950


	//   ....[132]....
        /*de50*/ 	.word	0x000759b0


	//   ....[133]....
        /*de54*/ 	.word	0x000759f0


	//   ....[134]....
        /*de58*/ 	.word	0x00075a50


	//   ....[135]....
        /*de5c*/ 	.word	0x00075a90


	//   ....[136]....
        /*de60*/ 	.word	0x00075af0


	//   ....[137]....
        /*de64*/ 	.word	0x00075b30


	//   ....[138]....
        /*de68*/ 	.word	0x00075b90


	//   ....[139]....
        /*de6c*/ 	.word	0x00075bd0


	//   ....[140]....
        /*de70*/ 	.word	0x00075c30


	//   ....[141]....
        /*de74*/ 	.word	0x00075c70


	//   ....[142]....
        /*de78*/ 	.word	0x00075cd0


	//   ....[143]....
        /*de7c*/ 	.word	0x00075d10


	//   ....[144]....
        /*de80*/ 	.word	0x00075d70


	//   ....[145]....
        /*de84*/ 	.word	0x00075db0


	//   ....[146]....
        /*de88*/ 	.word	0x00075e10


	//   ....[147]....
        /*de8c*/ 	.word	0x00075e50


	//   ....[148]....
        /*de90*/ 	.word	0x00075eb0


	//   ....[149]....
        /*de94*/ 	.word	0x00075ef0


	//   ....[150]....
        /*de98*/ 	.word	0x00075f50


	//   ....[151]....
        /*de9c*/ 	.word	0x00075f90


	//   ....[152]....
        /*dea0*/ 	.word	0x00075ff0


	//   ....[153]....
        /*dea4*/ 	.word	0x00076030


	//   ....[154]....
        /*dea8*/ 	.word	0x00076090


	//   ....[155]....
        /*deac*/ 	.word	0x000760d0


	//   ....[156]....
        /*deb0*/ 	.word	0x00076130


	//   ....[157]....
        /*deb4*/ 	.word	0x00076170


	//   ....[158]....
        /*deb8*/ 	.word	0x000761d0


	//   ....[159]....
        /*debc*/ 	.word	0x00076210


	//   ....[160]....
        /*dec0*/ 	.word	0x00076270


	//   ....[161]....
        /*dec4*/ 	.word	0x000762b0


	//   ....[162]....
        /*dec8*/ 	.word	0x00076310


	//   ....[163]....
        /*decc*/ 	.word	0x00076350


	//   ....[164]....
        /*ded0*/ 	.word	0x000763b0


	//   ....[165]....
        /*ded4*/ 	.word	0x000763f0


	//   ....[166]....
        /*ded8*/ 	.word	0x00076450


	//   ....[167]....
        /*dedc*/ 	.word	0x00076490


	//   ....[168]....
        /*dee0*/ 	.word	0x000764f0


	//   ....[169]....
        /*dee4*/ 	.word	0x00076530


	//   ....[170]....
        /*dee8*/ 	.word	0x00076590


	//   ....[171]....
        /*deec*/ 	.word	0x000765d0


	//   ....[172]....
        /*def0*/ 	.word	0x00076630


	//   ....[173]....
        /*def4*/ 	.word	0x00076670


	//   ....[174]....
        /*def8*/ 	.word	0x000766d0


	//   ....[175]....
        /*defc*/ 	.word	0x00076710


	//   ....[176]....
        /*df00*/ 	.word	0x00076770


	//   ....[177]....
        /*df04*/ 	.word	0x000767b0


	//   ....[178]....
        /*df08*/ 	.word	0x00076810


	//   ....[179]....
        /*df0c*/ 	.word	0x00076850


	//   ....[180]....
        /*df10*/ 	.word	0x000768b0


	//   ....[181]....
        /*df14*/ 	.word	0x000768f0


	//   ....[182]....
        /*df18*/ 	.word	0x00076950


	//   ....[183]....
        /*df1c*/ 	.word	0x00076990


	//   ....[184]....
        /*df20*/ 	.word	0x000769f0


	//   ....[185]....
        /*df24*/ 	.word	0x00076a30


	//   ....[186]....
        /*df28*/ 	.word	0x00076a90


	//   ....[187]....
        /*df2c*/ 	.word	0x00076ad0


	//   ....[188]....
        /*df30*/ 	.word	0x00076b30


	//   ....[189]....
        /*df34*/ 	.word	0x00076b70


	//   ....[190]....
        /*df38*/ 	.word	0x00076bd0


	//   ....[191]....
        /*df3c*/ 	.word	0x00076c10


	//   ....[192]....
        /*df40*/ 	.word	0x00076c70


	//   ....[193]....
        /*df44*/ 	.word	0x00076cb0


	//   ....[194]....
        /*df48*/ 	.word	0x00076d10


	//   ....[195]....
        /*df4c*/ 	.word	0x00076d50


	//   ....[196]....
        /*df50*/ 	.word	0x00076db0


	//   ....[197]....
        /*df54*/ 	.word	0x00076df0


	//   ....[198]....
        /*df58*/ 	.word	0x00076e50


	//   ....[199]....
        /*df5c*/ 	.word	0x00076e90


	//   ....[200]....
        /*df60*/ 	.word	0x00076ef0


	//   ....[201]....
        /*df64*/ 	.word	0x00076f30


	//   ....[202]....
        /*df68*/ 	.word	0x00076f90


	//   ....[203]....
        /*df6c*/ 	.word	0x00076fd0


	//   ....[204]....
        /*df70*/ 	.word	0x00077030


	//   ....[205]....
        /*df74*/ 	.word	0x00077070


	//   ....[206]....
        /*df78*/ 	.word	0x000770d0


	//   ....[207]....
        /*df7c*/ 	.word	0x00077110


	//   ....[208]....
        /*df80*/ 	.word	0x00077170


	//   ....[209]....
        /*df84*/ 	.word	0x000771b0


	//   ....[210]....
        /*df88*/ 	.word	0x00077210


	//   ....[211]....
        /*df8c*/ 	.word	0x00077250


	//   ....[212]....
        /*df90*/ 	.word	0x000772b0


	//   ....[213]....
        /*df94*/ 	.word	0x000772f0


	//   ....[214]....
        /*df98*/ 	.word	0x00077350


	//   ....[215]....
        /*df9c*/ 	.word	0x00077390


	//   ....[216]....
        /*dfa0*/ 	.word	0x000773f0


	//   ....[217]....
        /*dfa4*/ 	.word	0x00077430


	//   ....[218]....
        /*dfa8*/ 	.word	0x00077490


	//   ....[219]....
        /*dfac*/ 	.word	0x000774d0


	//   ....[220]....
        /*dfb0*/ 	.word	0x00077530


	//   ....[221]....
        /*dfb4*/ 	.word	0x00077570


	//   ....[222]....
        /*dfb8*/ 	.word	0x000775d0


	//   ....[223]....
        /*dfbc*/ 	.word	0x00077610


	//   ....[224]....
        /*dfc0*/ 	.word	0x00077670


	//   ....[225]....
        /*dfc4*/ 	.word	0x000776b0


	//   ....[226]....
        /*dfc8*/ 	.word	0x00077710


	//   ....[227]....
        /*dfcc*/ 	.word	0x00077750


	//   ....[228]....
        /*dfd0*/ 	.word	0x000777b0


	//   ....[229]....
        /*dfd4*/ 	.word	0x000777f0


	//   ....[230]....
        /*dfd8*/ 	.word	0x00077850


	//   ....[231]....
        /*dfdc*/ 	.word	0x00077890


	//   ....[232]....
        /*dfe0*/ 	.word	0x000778f0


	//   ....[233]....
        /*dfe4*/ 	.word	0x00077930


	//   ....[234]....
        /*dfe8*/ 	.word	0x00077990


	//   ....[235]....
        /*dfec*/ 	.word	0x000779d0


	//   ....[236]....
        /*dff0*/ 	.word	0x00077a30


	//   ....[237]....
        /*dff4*/ 	.word	0x00077a70


	//   ....[238]....
        /*dff8*/ 	.word	0x00077ad0


	//   ....[239]....
        /*dffc*/ 	.word	0x00077b10


	//   ....[240]....
        /*e000*/ 	.word	0x00077b70


	//   ....[241]....
        /*e004*/ 	.word	0x00077bb0


	//   ....[242]....
        /*e008*/ 	.word	0x00077c10


	//   ....[243]....
        /*e00c*/ 	.word	0x00077c50


	//   ....[244]....
        /*e010*/ 	.word	0x00077cb0


	//   ....[245]....
        /*e014*/ 	.word	0x00077cf0


	//   ....[246]....
        /*e018*/ 	.word	0x00077d50


	//   ....[247]....
        /*e01c*/ 	.word	0x00077d90


	//   ....[248]....
        /*e020*/ 	.word	0x00077df0


	//   ....[249]....
        /*e024*/ 	.word	0x00077e30


	//   ....[250]....
        /*e028*/ 	.word	0x00077e90


	//   ....[251]....
        /*e02c*/ 	.word	0x00077ed0


	//   ....[252]....
        /*e030*/ 	.word	0x00077f30


	//   ....[253]....
        /*e034*/ 	.word	0x00077f70


	//   ....[254]....
        /*e038*/ 	.word	0x00077fd0


	//   ....[255]....
        /*e03c*/ 	.word	0x00078010


	//   ....[0]....
        /*e040*/ 	.word	0x00078070


	//   ....[1]....
        /*e044*/ 	.word	0x000780b0


	//   ....[2]....
        /*e048*/ 	.word	0x00078110


	//   ....[3]....
        /*e04c*/ 	.word	0x00078150


	//   ....[4]....
        /*e050*/ 	.word	0x000781b0


	//   ....[5]....
        /*e054*/ 	.word	0x000781f0


	//   ....[6]....
        /*e058*/ 	.word	0x00078250


	//   ....[7]....
        /*e05c*/ 	.word	0x00078290


	//   ....[8]....
        /*e060*/ 	.word	0x000782f0


	//   ....[9]....
        /*e064*/ 	.word	0x00078330


	//   ....[10]....
        /*e068*/ 	.word	0x00078390


	//   ....[11]....
        /*e06c*/ 	.word	0x000783d0


	//   ....[12]....
        /*e070*/ 	.word	0x00078430


	//   ....[13]....
        /*e074*/ 	.word	0x00078470


	//   ....[14]....
        /*e078*/ 	.word	0x000784d0


	//   ....[15]....
        /*e07c*/ 	.word	0x00078510


	//   ....[16]....
        /*e080*/ 	.word	0x00078570


	//   ....[17]....
        /*e084*/ 	.word	0x000785b0


	//   ....[18]....
        /*e088*/ 	.word	0x00078610


	//   ....[19]....
        /*e08c*/ 	.word	0x00078650


	//   ....[20]....
        /*e090*/ 	.word	0x000786b0


	//   ....[21]....
        /*e094*/ 	.word	0x000786f0


	//   ....[22]....
        /*e098*/ 	.word	0x00078750


	//   ....[23]....
        /*e09c*/ 	.word	0x00078790


	//   ....[24]....
        /*e0a0*/ 	.word	0x000787f0


	//   ....[25]....
        /*e0a4*/ 	.word	0x00078830


	//   ....[26]....
        /*e0a8*/ 	.word	0x00078890


	//   ....[27]....
        /*e0ac*/ 	.word	0x000788d0


	//   ....[28]....
        /*e0b0*/ 	.word	0x00078930


	//   ....[29]....
        /*e0b4*/ 	.word	0x00078970


	//   ....[30]....
        /*e0b8*/ 	.word	0x000789d0


	//   ....[31]....
        /*e0bc*/ 	.word	0x00078a10


	//   ....[32]....
        /*e0c0*/ 	.word	0x00078a70


	//   ....[33]....
        /*e0c4*/ 	.word	0x00078ab0


	//   ....[34]....
        /*e0c8*/ 	.word	0x00078b10


	//   ....[35]....
        /*e0cc*/ 	.word	0x00078b50


	//   ....[36]....
        /*e0d0*/ 	.word	0x00078bb0


	//   ....[37]....
        /*e0d4*/ 	.word	0x00078bf0


	//   ....[38]....
        /*e0d8*/ 	.word	0x00078c50


	//   ....[39]....
        /*e0dc*/ 	.word	0x00078c90


	//   ....[40]....
        /*e0e0*/ 	.word	0x00078cf0


	//   ....[41]....
        /*e0e4*/ 	.word	0x00078d30


	//   ....[42]....
        /*e0e8*/ 	.word	0x00078d90


	//   ....[43]....
        /*e0ec*/ 	.word	0x00078dd0


	//   ....[44]....
        /*e0f0*/ 	.word	0x00078e30


	//   ....[45]....
        /*e0f4*/ 	.word	0x00078e70


	//   ....[46]....
        /*e0f8*/ 	.word	0x00078ed0


	//   ....[47]....
        /*e0fc*/ 	.word	0x00078f10


	//   ....[48]....
        /*e100*/ 	.word	0x00078f70


	//   ....[49]....
        /*e104*/ 	.word	0x00078fb0


	//   ....[50]....
        /*e108*/ 	.word	0x00079010


	//   ....[51]....
        /*e10c*/ 	.word	0x00079050


	//   ....[52]....
        /*e110*/ 	.word	0x000790b0


	//   ....[53]....
        /*e114*/ 	.word	0x000790f0


	//   ....[54]....
        /*e118*/ 	.word	0x00079150


	//   ....[55]....
        /*e11c*/ 	.word	0x00079190


	//   ....[56]....
        /*e120*/ 	.word	0x000791f0


	//   ....[57]....
        /*e124*/ 	.word	0x00079230


	//   ....[58]....
        /*e128*/ 	.word	0x00079290


	//   ....[59]....
        /*e12c*/ 	.word	0x000792d0


	//   ....[60]....
        /*e130*/ 	.word	0x00079330


	//   ....[61]....
        /*e134*/ 	.word	0x00079370


	//   ....[62]....
        /*e138*/ 	.word	0x000793d0


	//   ....[63]....
        /*e13c*/ 	.word	0x00079410


	//   ....[64]....
        /*e140*/ 	.word	0x00079470


	//   ....[65]....
        /*e144*/ 	.word	0x000794b0


	//   ....[66]....
        /*e148*/ 	.word	0x00079510


	//   ....[67]....
        /*e14c*/ 	.word	0x00079550


	//   ....[68]....
        /*e150*/ 	.word	0x000795b0


	//   ....[69]....
        /*e154*/ 	.word	0x000795f0


	//   ....[70]....
        /*e158*/ 	.word	0x00079650


	//   ....[71]....
        /*e15c*/ 	.word	0x00079690


	//   ....[72]....
        /*e160*/ 	.word	0x000796f0


	//   ....[73]....
        /*e164*/ 	.word	0x00079730


	//   ....[74]....
        /*e168*/ 	.word	0x00079790


	//   ....[75]....
        /*e16c*/ 	.word	0x000797d0


	//   ....[76]....
        /*e170*/ 	.word	0x00079830


	//   ....[77]....
        /*e174*/ 	.word	0x00079870


	//   ....[78]....
        /*e178*/ 	.word	0x000798d0


	//   ....[79]....
        /*e17c*/ 	.word	0x00079910


	//   ....[80]....
        /*e180*/ 	.word	0x00079970


	//   ....[81]....
        /*e184*/ 	.word	0x000799b0


	//   ....[82]....
        /*e188*/ 	.word	0x00079a10


	//   ....[83]....
        /*e18c*/ 	.word	0x00079a50


	//   ....[84]....
        /*e190*/ 	.word	0x00079ab0


	//   ....[85]....
        /*e194*/ 	.word	0x00079af0


	//   ....[86]....
        /*e198*/ 	.word	0x00079b50


	//   ....[87]....
        /*e19c*/ 	.word	0x00079b90


	//   ....[88]....
        /*e1a0*/ 	.word	0x00079bf0


	//   ....[89]....
        /*e1a4*/ 	.word	0x00079c30


	//   ....[90]....
        /*e1a8*/ 	.word	0x00079c90


	//   ....[91]....
        /*e1ac*/ 	.word	0x00079cd0


	//   ....[92]....
        /*e1b0*/ 	.word	0x00079d30


	//   ....[93]....
        /*e1b4*/ 	.word	0x00079d70


	//   ....[94]....
        /*e1b8*/ 	.word	0x00079dd0


	//   ....[95]....
        /*e1bc*/ 	.word	0x00079e10


	//   ....[96]....
        /*e1c0*/ 	.word	0x00079e70


	//   ....[97]....
        /*e1c4*/ 	.word	0x00079eb0


	//   ....[98]....
        /*e1c8*/ 	.word	0x00079f10


	//   ....[99]....
        /*e1cc*/ 	.word	0x00079f50


	//   ....[100]....
        /*e1d0*/ 	.word	0x00079fb0


	//   ....[101]....
        /*e1d4*/ 	.word	0x00079ff0


	//   ....[102]....
        /*e1d8*/ 	.word	0x0007a050


	//   ....[103]....
        /*e1dc*/ 	.word	0x0007a090


	//   ....[104]....
        /*e1e0*/ 	.word	0x0007a0f0


	//   ....[105]....
        /*e1e4*/ 	.word	0x0007a130


	//   ....[106]....
        /*e1e8*/ 	.word	0x0007a190


	//   ....[107]....
        /*e1ec*/ 	.word	0x0007a1d0


	//   ....[108]....
        /*e1f0*/ 	.word	0x0007a230


	//   ....[109]....
        /*e1f4*/ 	.word	0x0007a270


	//   ....[110]....
        /*e1f8*/ 	.word	0x0007a2d0


	//   ....[111]....
        /*e1fc*/ 	.word	0x0007a310


	//   ....[112]....
        /*e200*/ 	.word	0x0007a370


	//   ....[113]....
        /*e204*/ 	.word	0x0007a3b0


	//   ....[114]....
        /*e208*/ 	.word	0x0007a410


	//   ....[115]....
        /*e20c*/ 	.word	0x0007a450


	//   ....[116]....
        /*e210*/ 	.word	0x0007a4b0


	//   ....[117]....
        /*e214*/ 	.word	0x0007a4f0


	//   ....[118]....
        /*e218*/ 	.word	0x0007a550


	//   ....[119]....
        /*e21c*/ 	.word	0x0007a590


	//   ....[120]....
        /*e220*/ 	.word	0x0007a5f0


	//   ....[121]....
        /*e224*/ 	.word	0x0007a630


	//   ....[122]....
        /*e228*/ 	.word	0x0007a690


	//   ....[123]....
        /*e22c*/ 	.word	0x0007a6d0


	//   ....[124]....
        /*e230*/ 	.word	0x0007a730


	//   ....[125]....
        /*e234*/ 	.word	0x0007a770


	//   ....[126]....
        /*e238*/ 	.word	0x0007a7d0


	//   ....[127]....
        /*e23c*/ 	.word	0x0007a810


	//   ....[128]....
        /*e240*/ 	.word	0x0007a870


	//   ....[129]....
        /*e244*/ 	.word	0x0007a8b0


	//   ....[130]....
        /*e248*/ 	.word	0x0007a910


	//   ....[131]....
        /*e24c*/ 	.word	0x0007a950


	//   ....[132]....
        /*e250*/ 	.word	0x0007a9b0


	//   ....[133]....
        /*e254*/ 	.word	0x0007a9f0


	//   ....[134]....
        /*e258*/ 	.word	0x0007aa50


	//   ....[135]....
        /*e25c*/ 	.word	0x0007aa90


	//   ....[136]....
        /*e260*/ 	.word	0x0007aaf0


	//   ....[137]....
        /*e264*/ 	.word	0x0007ab30


	//   ....[138]....
        /*e268*/ 	.word	0x0007ab90


	//   ....[139]....
        /*e26c*/ 	.word	0x0007abd0


	//   ....[140]....
        /*e270*/ 	.word	0x0007ac30


	//   ....[141]....
        /*e274*/ 	.word	0x0007ac70


	//   ....[142]....
        /*e278*/ 	.word	0x0007acd0


	//   ....[143]....
        /*e27c*/ 	.word	0x0007ad10


	//   ....[144]....
        /*e280*/ 	.word	0x0007ad70


	//   ....[145]....
        /*e284*/ 	.word	0x0007adb0


	//   ....[146]....
        /*e288*/ 	.word	0x0007ae10


	//   ....[147]....
        /*e28c*/ 	.word	0x0007ae50


	//   ....[148]....
        /*e290*/ 	.word	0x0007aeb0


	//   ....[149]....
        /*e294*/ 	.word	0x0007aef0


	//   ....[150]....
        /*e298*/ 	.word	0x0007af50


	//   ....[151]....
        /*e29c*/ 	.word	0x0007af90


	//   ....[152]....
        /*e2a0*/ 	.word	0x0007aff0


	//   ....[153]....
        /*e2a4*/ 	.word	0x0007b030


	//   ....[154]....
        /*e2a8*/ 	.word	0x0007b090


	//   ....[155]....
        /*e2ac*/ 	.word	0x0007b0d0


	//   ....[156]....
        /*e2b0*/ 	.word	0x0007b130


	//   ....[157]....
        /*e2b4*/ 	.word	0x0007b170


	//   ....[158]....
        /*e2b8*/ 	.word	0x0007b1d0


	//   ....[159]....
        /*e2bc*/ 	.word	0x0007b210


	//   ....[160]....
        /*e2c0*/ 	.word	0x0007b270


	//   ....[161]....
        /*e2c4*/ 	.word	0x0007b2b0


	//   ....[162]....
        /*e2c8*/ 	.word	0x0007b310


	//   ....[163]....
        /*e2cc*/ 	.word	0x0007b350


	//   ....[164]....
        /*e2d0*/ 	.word	0x0007b3b0


	//   ....[165]....
        /*e2d4*/ 	.word	0x0007b3f0


	//   ....[166]....
        /*e2d8*/ 	.word	0x0007b450


	//   ....[167]....
        /*e2dc*/ 	.word	0x0007b490


	//   ....[168]....
        /*e2e0*/ 	.word	0x0007b4f0


	//   ....[169]....
        /*e2e4*/ 	.word	0x0007b530


	//   ....[170]....
        /*e2e8*/ 	.word	0x0007b590


	//   ....[171]....
        /*e2ec*/ 	.word	0x0007b5d0


	//   ....[172]....
        /*e2f0*/ 	.word	0x0007b630


	//   ....[173]....
        /*e2f4*/ 	.word	0x0007b670


	//   ....[174]....
        /*e2f8*/ 	.word	0x0007b6d0


	//   ....[175]....
        /*e2fc*/ 	.word	0x0007b710


	//   ....[176]....
        /*e300*/ 	.word	0x0007b770


	//   ....[177]....
        /*e304*/ 	.word	0x0007b7b0


	//   ....[178]....
        /*e308*/ 	.word	0x0007b810


	//   ....[179]....
        /*e30c*/ 	.word	0x0007b850


	//   ....[180]....
        /*e310*/ 	.word	0x0007b8b0


	//   ....[181]....
        /*e314*/ 	.word	0x0007b8f0


	//   ....[182]....
        /*e318*/ 	.word	0x0007b950


	//   ....[183]....
        /*e31c*/ 	.word	0x0007b990


	//   ....[184]....
        /*e320*/ 	.word	0x0007b9f0


	//   ....[185]....
        /*e324*/ 	.word	0x0007ba30


	//   ....[186]....
        /*e328*/ 	.word	0x0007ba90


	//   ....[187]....
        /*e32c*/ 	.word	0x0007bad0


	//   ....[188]....
        /*e330*/ 	.word	0x0007bb30


	//   ....[189]....
        /*e334*/ 	.word	0x0007bb70


	//   ....[190]....
        /*e338*/ 	.word	0x0007bbd0


	//   ....[191]....
        /*e33c*/ 	.word	0x0007bc10


	//   ....[192]....
        /*e340*/ 	.word	0x0007bc70


	//   ....[193]....
        /*e344*/ 	.word	0x0007bcb0


	//   ....[194]....
        /*e348*/ 	.word	0x0007bd10


	//   ....[195]....
        /*e34c*/ 	.word	0x0007bd50


	//   ....[196]....
        /*e350*/ 	.word	0x0007bdb0


	//   ....[197]....
        /*e354*/ 	.word	0x0007bdf0


	//   ....[198]....
        /*e358*/ 	.word	0x0007be50


	//   ....[199]....
        /*e35c*/ 	.word	0x0007be90


	//   ....[200]....
        /*e360*/ 	.word	0x0007bef0


	//   ....[201]....
        /*e364*/ 	.word	0x0007bf30


	//   ....[202]....
        /*e368*/ 	.word	0x0007bf90


	//   ....[203]....
        /*e36c*/ 	.word	0x0007bfd0


	//   ....[204]....
        /*e370*/ 	.word	0x0007c030


	//   ....[205]....
        /*e374*/ 	.word	0x0007c070


	//   ....[206]....
        /*e378*/ 	.word	0x0007c0d0


	//   ....[207]....
        /*e37c*/ 	.word	0x0007c110


	//   ....[208]....
        /*e380*/ 	.word	0x0007c170


	//   ....[209]....
        /*e384*/ 	.word	0x0007c1b0


	//   ....[210]....
        /*e388*/ 	.word	0x0007c210


	//   ....[211]....
        /*e38c*/ 	.word	0x0007c250


	//   ....[212]....
        /*e390*/ 	.word	0x0007c2b0


	//   ....[213]....
        /*e394*/ 	.word	0x0007c2f0


	//   ....[214]....
        /*e398*/ 	.word	0x0007c350


	//   ....[215]....
        /*e39c*/ 	.word	0x0007c390


	//   ....[216]....
        /*e3a0*/ 	.word	0x0007c3f0


	//   ....[217]....
        /*e3a4*/ 	.word	0x0007c430


	//   ....[218]....
        /*e3a8*/ 	.word	0x0007c490


	//   ....[219]....
        /*e3ac*/ 	.word	0x0007c4d0


	//   ....[220]....
        /*e3b0*/ 	.word	0x0007c530


	//   ....[221]....
        /*e3b4*/ 	.word	0x0007c570


	//   ....[222]....
        /*e3b8*/ 	.word	0x0007c5d0


	//   ....[223]....
        /*e3bc*/ 	.word	0x0007c610


	//   ....[224]....
        /*e3c0*/ 	.word	0x0007c670


	//   ....[225]....
        /*e3c4*/ 	.word	0x0007c6b0


	//   ....[226]....
        /*e3c8*/ 	.word	0x0007c710


	//   ....[227]....
        /*e3cc*/ 	.word	0x0007c750


	//   ....[228]....
        /*e3d0*/ 	.word	0x0007c7b0


	//   ....[229]....
        /*e3d4*/ 	.word	0x0007c7f0


	//   ....[230]....
        /*e3d8*/ 	.word	0x0007c850


	//   ....[231]....
        /*e3dc*/ 	.word	0x0007c890


	//   ....[232]....
        /*e3e0*/ 	.word	0x0007c8f0


	//   ....[233]....
        /*e3e4*/ 	.word	0x0007c930


	//   ....[234]....
        /*e3e8*/ 	.word	0x0007c990


	//   ....[235]....
        /*e3ec*/ 	.word	0x0007c9d0


	//   ....[236]....
        /*e3f0*/ 	.word	0x0007ca30


	//   ....[237]....
        /*e3f4*/ 	.word	0x0007ca70


	//   ....[238]....
        /*e3f8*/ 	.word	0x0007cad0


	//   ....[239]....
        /*e3fc*/ 	.word	0x0007cb10


	//   ....[240]....
        /*e400*/ 	.word	0x0007cb70


	//   ....[241]....
        /*e404*/ 	.word	0x0007cbb0


	//   ....[242]....
        /*e408*/ 	.word	0x0007cc10


	//   ....[243]....
        /*e40c*/ 	.word	0x0007cc50


	//   ....[244]....
        /*e410*/ 	.word	0x0007ccb0


	//   ....[245]....
        /*e414*/ 	.word	0x0007ccf0


	//   ....[246]....
        /*e418*/ 	.word	0x0007cd50


	//   ....[247]....
        /*e41c*/ 	.word	0x0007cd90


	//   ....[248]....
        /*e420*/ 	.word	0x0007cdf0


	//   ....[249]....
        /*e424*/ 	.word	0x0007ce30


	//   ....[250]....
        /*e428*/ 	.word	0x0007ce90


	//   ....[251]....
        /*e42c*/ 	.word	0x0007ced0


	//   ....[252]....
        /*e430*/ 	.word	0x0007cf30


	//   ....[253]....
        /*e434*/ 	.word	0x0007cf70


	//   ....[254]....
        /*e438*/ 	.word	0x0007cfd0


	//   ....[255]....
        /*e43c*/ 	.word	0x0007d010


	//   ....[0]....
        /*e440*/ 	.word	0x0007d070


	//   ....[1]....
        /*e444*/ 	.word	0x0007d0b0


	//   ....[2]....
        /*e448*/ 	.word	0x0007d110


	//   ....[3]....
        /*e44c*/ 	.word	0x0007d150


	//   ....[4]....
        /*e450*/ 	.word	0x0007d1b0


	//   ....[5]....
        /*e454*/ 	.word	0x0007d1f0


	//   ....[6]....
        /*e458*/ 	.word	0x0007d250


	//   ....[7]....
        /*e45c*/ 	.word	0x0007d290


	//   ....[8]....
        /*e460*/ 	.word	0x0007d2f0


	//   ....[9]....
        /*e464*/ 	.word	0x0007d330


	//   ....[10]....
        /*e468*/ 	.word	0x0007d390


	//   ....[11]....
        /*e46c*/ 	.word	0x0007d3d0


	//   ....[12]....
        /*e470*/ 	.word	0x0007d430


	//   ....[13]....
        /*e474*/ 	.word	0x0007d470


	//   ....[14]....
        /*e478*/ 	.word	0x0007d4d0


	//   ....[15]....
        /*e47c*/ 	.word	0x0007d510


	//   ....[16]....
        /*e480*/ 	.word	0x0007d570


	//   ....[17]....
        /*e484*/ 	.word	0x0007d5b0


	//   ....[18]....
        /*e488*/ 	.word	0x0007d610


	//   ....[19]....
        /*e48c*/ 	.word	0x0007d650


	//   ....[20]....
        /*e490*/ 	.word	0x0007d6b0


	//   ....[21]....
        /*e494*/ 	.word	0x0007d6f0


	//   ....[22]....
        /*e498*/ 	.word	0x0007d750


	//   ....[23]....
        /*e49c*/ 	.word	0x0007d790


	//   ....[24]....
        /*e4a0*/ 	.word	0x0007d7f0


	//   ....[25]....
        /*e4a4*/ 	.word	0x0007d830


	//   ....[26]....
        /*e4a8*/ 	.word	0x0007d890


	//   ....[27]....
        /*e4ac*/ 	.word	0x0007d8d0


	//   ....[28]....
        /*e4b0*/ 	.word	0x0007d930


	//   ....[29]....
        /*e4b4*/ 	.word	0x0007d970


	//   ....[30]....
        /*e4b8*/ 	.word	0x0007d9d0


	//   ....[31]....
        /*e4bc*/ 	.word	0x0007da10


	//   ....[32]....
        /*e4c0*/ 	.word	0x0007da70


	//   ....[33]....
        /*e4c4*/ 	.word	0x0007dab0


	//   ....[34]....
        /*e4c8*/ 	.word	0x0007db10


	//   ....[35]....
        /*e4cc*/ 	.word	0x0007db50


	//   ....[36]....
        /*e4d0*/ 	.word	0x0007dbb0


	//   ....[37]....
        /*e4d4*/ 	.word	0x0007dbf0


	//   ....[38]....
        /*e4d8*/ 	.word	0x0007dc50


	//   ....[39]....
        /*e4dc*/ 	.word	0x0007dc90


	//   ....[40]....
        /*e4e0*/ 	.word	0x0007dcf0


	//   ....[41]....
        /*e4e4*/ 	.word	0x0007dd30


	//   ....[42]....
        /*e4e8*/ 	.word	0x0007dd90


	//   ....[43]....
        /*e4ec*/ 	.word	0x0007ddd0


	//   ....[44]....
        /*e4f0*/ 	.word	0x0007de30


	//   ....[45]....
        /*e4f4*/ 	.word	0x0007de70


	//   ....[46]....
        /*e4f8*/ 	.word	0x0007ded0


	//   ....[47]....
        /*e4fc*/ 	.word	0x0007df10


	//   ....[48]....
        /*e500*/ 	.word	0x0007df70


	//   ....[49]....
        /*e504*/ 	.word	0x0007dfb0


	//   ....[50]....
        /*e508*/ 	.word	0x0007e010


	//   ....[51]....
        /*e50c*/ 	.word	0x0007e050


	//   ....[52]....
        /*e510*/ 	.word	0x0007e0b0


	//   ....[53]....
        /*e514*/ 	.word	0x0007e0f0


	//   ....[54]....
        /*e518*/ 	.word	0x0007e150


	//   ....[55]....
        /*e51c*/ 	.word	0x0007e190


	//   ....[56]....
        /*e520*/ 	.word	0x0007e1f0


	//   ....[57]....
        /*e524*/ 	.word	0x0007e230


	//   ....[58]....
        /*e528*/ 	.word	0x0007e290


	//   ....[59]....
        /*e52c*/ 	.word	0x0007e2d0


	//   ....[60]....
        /*e530*/ 	.word	0x0007e330


	//   ....[61]....
        /*e534*/ 	.word	0x0007e370


	//   ....[62]....
        /*e538*/ 	.word	0x0007e3d0


	//   ....[63]....
        /*e53c*/ 	.word	0x0007e410


	//   ....[64]....
        /*e540*/ 	.word	0x0007e470


	//   ....[65]....
        /*e544*/ 	.word	0x0007e4b0


	//   ....[66]....
        /*e548*/ 	.word	0x0007e510


	//   ....[67]....
        /*e54c*/ 	.word	0x0007e550


	//   ....[68]....
        /*e550*/ 	.word	0x0007e5b0


	//   ....[69]....
        /*e554*/ 	.word	0x0007e5f0


	//   ....[70]....
        /*e558*/ 	.word	0x0007e650


	//   ....[71]....
        /*e55c*/ 	.word	0x0007e690


	//   ....[72]....
        /*e560*/ 	.word	0x0007e6f0


	//   ....[73]....
        /*e564*/ 	.word	0x0007e730


	//   ....[74]....
        /*e568*/ 	.word	0x0007e790


	//   ....[75]....
        /*e56c*/ 	.word	0x0007e7d0


	//   ....[76]....
        /*e570*/ 	.word	0x0007e830


	//   ....[77]....
        /*e574*/ 	.word	0x0007e870


	//   ....[78]....
        /*e578*/ 	.word	0x0007e8d0


	//   ....[79]....
        /*e57c*/ 	.word	0x0007e910


	//   ....[80]....
        /*e580*/ 	.word	0x0007e970


	//   ....[81]....
        /*e584*/ 	.word	0x0007e9b0


	//   ....[82]....
        /*e588*/ 	.word	0x0007ea10


	//   ....[83]....
        /*e58c*/ 	.word	0x0007ea50


	//   ....[84]....
        /*e590*/ 	.word	0x0007eab0


	//   ....[85]....
        /*e594*/ 	.word	0x0007eaf0


	//   ....[86]....
        /*e598*/ 	.word	0x0007eb50


	//   ....[87]....
        /*e59c*/ 	.word	0x0007eb90


	//   ....[88]....
        /*e5a0*/ 	.word	0x0007ebf0


	//   ....[89]....
        /*e5a4*/ 	.word	0x0007ec30


	//   ....[90]....
        /*e5a8*/ 	.word	0x0007ec90


	//   ....[91]....
        /*e5ac*/ 	.word	0x0007ecd0


	//   ....[92]....
        /*e5b0*/ 	.word	0x0007ed30


	//   ....[93]....
        /*e5b4*/ 	.word	0x0007ed70


	//   ....[94]....
        /*e5b8*/ 	.word	0x0007edd0


	//   ....[95]....
        /*e5bc*/ 	.word	0x0007ee10


	//   ....[96]....
        /*e5c0*/ 	.word	0x0007ee70


	//   ....[97]....
        /*e5c4*/ 	.word	0x0007eeb0


	//   ....[98]....
        /*e5c8*/ 	.word	0x0007ef10


	//   ....[99]....
        /*e5cc*/ 	.word	0x0007ef50


	//   ....[100]....
        /*e5d0*/ 	.word	0x0007efb0


	//   ....[101]....
        /*e5d4*/ 	.word	0x0007eff0


	//   ....[102]....
        /*e5d8*/ 	.word	0x0007f050


	//   ....[103]....
        /*e5dc*/ 	.word	0x0007f090


	//   ....[104]....
        /*e5e0*/ 	.word	0x0007f0f0


	//   ....[105]....
        /*e5e4*/ 	.word	0x0007f130


	//   ....[106]....
        /*e5e8*/ 	.word	0x0007f190


	//   ....[107]....
        /*e5ec*/ 	.word	0x0007f1d0


	//   ....[108]....
        /*e5f0*/ 	.word	0x0007f230


	//   ....[109]....
        /*e5f4*/ 	.word	0x0007f270


	//   ....[110]....
        /*e5f8*/ 	.word	0x0007f2d0


	//   ....[111]....
        /*e5fc*/ 	.word	0x0007f310


	//   ....[112]....
        /*e600*/ 	.word	0x0007f370


	//   ....[113]....
        /*e604*/ 	.word	0x0007f3b0


	//   ....[114]....
        /*e608*/ 	.word	0x0007f410


	//   ....[115]....
        /*e60c*/ 	.word	0x0007f450


	//   ....[116]....
        /*e610*/ 	.word	0x0007f4b0


	//   ....[117]....
        /*e614*/ 	.word	0x0007f4f0


	//   ....[118]....
        /*e618*/ 	.word	0x0007f550


	//   ....[119]....
        /*e61c*/ 	.word	0x0007f590


	//   ....[120]....
        /*e620*/ 	.word	0x0007f5f0


	//   ....[121]....
        /*e624*/ 	.word	0x0007f630


	//   ....[122]....
        /*e628*/ 	.word	0x0007f690


	//   ....[123]....
        /*e62c*/ 	.word	0x0007f6d0


	//   ....[124]....
        /*e630*/ 	.word	0x0007f730


	//   ....[125]....
        /*e634*/ 	.word	0x0007f770


	//   ....[126]....
        /*e638*/ 	.word	0x0007f7d0


	//   ....[127]....
        /*e63c*/ 	.word	0x0007f810


	//   ....[128]....
        /*e640*/ 	.word	0x0007f870


	//   ....[129]....
        /*e644*/ 	.word	0x0007f8b0


	//   ....[130]....
        /*e648*/ 	.word	0x0007f910


	//   ....[131]....
        /*e64c*/ 	.word	0x0007f950


	//   ....[132]....
        /*e650*/ 	.word	0x0007f9b0


	//   ....[133]....
        /*e654*/ 	.word	0x0007f9f0


	//   ....[134]....
        /*e658*/ 	.word	0x0007fa50


	//   ....[135]....
        /*e65c*/ 	.word	0x0007fa90


	//   ....[136]....
        /*e660*/ 	.word	0x0007faf0


	//   ....[137]....
        /*e664*/ 	.word	0x0007fb30


	//   ....[138]....
        /*e668*/ 	.word	0x0007fb90


	//   ....[139]....
        /*e66c*/ 	.word	0x0007fbd0


	//   ....[140]....
        /*e670*/ 	.word	0x0007fc30


	//   ....[141]....
        /*e674*/ 	.word	0x0007fc70


	//   ....[142]....
        /*e678*/ 	.word	0x0007fcd0


	//   ....[143]....
        /*e67c*/ 	.word	0x0007fd10


	//   ....[144]....
        /*e680*/ 	.word	0x0007fd70


	//   ....[145]....
        /*e684*/ 	.word	0x0007fdb0


	//   ....[146]....
        /*e688*/ 	.word	0x0007fe10


	//   ....[147]....
        /*e68c*/ 	.word	0x0007fe50


	//   ....[148]....
        /*e690*/ 	.word	0x0007feb0


	//   ....[149]....
        /*e694*/ 	.word	0x0007fef0


	//   ....[150]....
        /*e698*/ 	.word	0x0007ff50


	//   ....[151]....
        /*e69c*/ 	.word	0x0007ff90


	//   ....[152]....
        /*e6a0*/ 	.word	0x0007fff0


	//   ....[153]....
        /*e6a4*/ 	.word	0x00080030


	//   ....[154]....
        /*e6a8*/ 	.word	0x00080090


	//   ....[155]....
        /*e6ac*/ 	.word	0x000800d0


	//   ....[156]....
        /*e6b0*/ 	.word	0x00080130


	//   ....[157]....
        /*e6b4*/ 	.word	0x00080170


	//   ....[158]....
        /*e6b8*/ 	.word	0x000801d0


	//   ....[159]....
        /*e6bc*/ 	.word	0x00080210


	//   ....[160]....
        /*e6c0*/ 	.word	0x00080270


	//   ....[161]....
        /*e6c4*/ 	.word	0x000802b0


	//   ....[162]....
        /*e6c8*/ 	.word	0x00080310


	//   ....[163]....
        /*e6cc*/ 	.word	0x00080350


	//   ....[164]....
        /*e6d0*/ 	.word	0x000803b0


	//   ....[165]....
        /*e6d4*/ 	.word	0x000803f0


	//   ....[166]....
        /*e6d8*/ 	.word	0x00080450


	//   ....[167]....
        /*e6dc*/ 	.word	0x00080490


	//   ....[168]....
        /*e6e0*/ 	.word	0x000804f0


	//   ....[169]....
        /*e6e4*/ 	.word	0x00080530


	//   ....[170]....
        /*e6e8*/ 	.word	0x00080590


	//   ....[171]....
        /*e6ec*/ 	.word	0x000805d0


	//   ....[172]....
        /*e6f0*/ 	.word	0x00080630


	//   ....[173]....
        /*e6f4*/ 	.word	0x00080670


	//   ....[174]....
        /*e6f8*/ 	.word	0x000806d0


	//   ....[175]....
        /*e6fc*/ 	.word	0x00080710


	//   ....[176]....
        /*e700*/ 	.word	0x00080770


	//   ....[177]....
        /*e704*/ 	.word	0x000807b0


	//   ....[178]....
        /*e708*/ 	.word	0x00080810


	//   ....[179]....
        /*e70c*/ 	.word	0x00080850


	//   ....[180]....
        /*e710*/ 	.word	0x000808b0


	//   ....[181]....
        /*e714*/ 	.word	0x000808f0


	//   ....[182]....
        /*e718*/ 	.word	0x00080950


	//   ....[183]....
        /*e71c*/ 	.word	0x00080990


	//   ....[184]....
        /*e720*/ 	.word	0x000809f0


	//   ....[185]....
        /*e724*/ 	.word	0x00080a30


	//   ....[186]....
        /*e728*/ 	.word	0x00080a90


	//   ....[187]....
        /*e72c*/ 	.word	0x00080ad0


	//   ....[188]....
        /*e730*/ 	.word	0x00080b30


	//   ....[189]....
        /*e734*/ 	.word	0x00080b70


	//   ....[190]....
        /*e738*/ 	.word	0x00080bd0


	//   ....[191]....
        /*e73c*/ 	.word	0x00080c10


	//   ....[192]....
        /*e740*/ 	.word	0x00080c70


	//   ....[193]....
        /*e744*/ 	.word	0x00080cb0


	//   ....[194]....
        /*e748*/ 	.word	0x00080d10


	//   ....[195]....
        /*e74c*/ 	.word	0x00080d50


	//   ....[196]....
        /*e750*/ 	.word	0x00080db0


	//   ....[197]....
        /*e754*/ 	.word	0x00080df0


	//   ....[198]....
        /*e758*/ 	.word	0x00080e50


	//   ....[199]....
        /*e75c*/ 	.word	0x00080e90


	//   ....[200]....
        /*e760*/ 	.word	0x00080ef0


	//   ....[201]....
        /*e764*/ 	.word	0x00080f30


	//   ....[202]....
        /*e768*/ 	.word	0x00080f90


	//   ....[203]....
        /*e76c*/ 	.word	0x00080fd0


	//   ....[204]....
        /*e770*/ 	.word	0x00081030


	//   ....[205]....
        /*e774*/ 	.word	0x00081070


	//   ....[206]....
        /*e778*/ 	.word	0x000810d0


	//   ....[207]....
        /*e77c*/ 	.word	0x00081110


	//   ....[208]....
        /*e780*/ 	.word	0x00081170


	//   ....[209]....
        /*e784*/ 	.word	0x000811b0


	//   ....[210]....
        /*e788*/ 	.word	0x00081210


	//   ....[211]....
        /*e78c*/ 	.word	0x00081250


	//   ....[212]....
        /*e790*/ 	.word	0x000812b0


	//   ....[213]....
        /*e794*/ 	.word	0x000812f0


	//   ....[214]....
        /*e798*/ 	.word	0x00081350


	//   ....[215]....
        /*e79c*/ 	.word	0x00081390


	//   ....[216]....
        /*e7a0*/ 	.word	0x000813f0


	//   ....[217]....
        /*e7a4*/ 	.word	0x00081430


	//   ....[218]....
        /*e7a8*/ 	.word	0x00081490


	//   ....[219]....
        /*e7ac*/ 	.word	0x000814d0


	//   ....[220]....
        /*e7b0*/ 	.word	0x00081530


	//   ....[221]....
        /*e7b4*/ 	.word	0x00081570


	//   ....[222]....
        /*e7b8*/ 	.word	0x000815d0


	//   ....[223]....
        /*e7bc*/ 	.word	0x00081610


	//   ....[224]....
        /*e7c0*/ 	.word	0x00081670


	//   ....[225]....
        /*e7c4*/ 	.word	0x000816b0


	//   ....[226]....
        /*e7c8*/ 	.word	0x00081710


	//   ....[227]....
        /*e7cc*/ 	.word	0x00081750


	//   ....[228]....
        /*e7d0*/ 	.word	0x000817b0


	//   ....[229]....
        /*e7d4*/ 	.word	0x000817f0


	//   ....[230]....
        /*e7d8*/ 	.word	0x00081850


	//   ....[231]....
        /*e7dc*/ 	.word	0x00081890


	//   ....[232]....
        /*e7e0*/ 	.word	0x000818f0


	//   ....[233]....
        /*e7e4*/ 	.word	0x00081930


	//   ....[234]....
        /*e7e8*/ 	.word	0x00081990


	//   ....[235]....
        /*e7ec*/ 	.word	0x000819d0


	//   ....[236]....
        /*e7f0*/ 	.word	0x00081a30


	//   ....[237]....
        /*e7f4*/ 	.word	0x00081a70


	//   ....[238]....
        /*e7f8*/ 	.word	0x00081ad0


	//   ....[239]....
        /*e7fc*/ 	.word	0x00081b10


	//   ....[240]....
        /*e800*/ 	.word	0x00081b70


	//   ....[241]....
        /*e804*/ 	.word	0x00081bb0


	//   ....[242]....
        /*e808*/ 	.word	0x00081c10


	//   ....[243]....
        /*e80c*/ 	.word	0x00081c50


	//   ....[244]....
        /*e810*/ 	.word	0x00081cb0


	//   ....[245]....
        /*e814*/ 	.word	0x00081cf0


	//   ....[246]....
        /*e818*/ 	.word	0x00081d50


	//   ....[247]....
        /*e81c*/ 	.word	0x00081d90


	//   ....[248]....
        /*e820*/ 	.word	0x00081df0


	//   ....[249]....
        /*e824*/ 	.word	0x00081e30


	//   ....[250]....
        /*e828*/ 	.word	0x00081e90


	//   ....[251]....
        /*e82c*/ 	.word	0x00081ed0


	//   ....[252]....
        /*e830*/ 	.word	0x00081f30


	//   ....[253]....
        /*e834*/ 	.word	0x00081f70


	//   ....[254]....
        /*e838*/ 	.word	0x00081fd0


	//   ....[255]....
        /*e83c*/ 	.word	0x00082010


	//   ....[0]....
        /*e840*/ 	.word	0x00082070


	//   ....[1]....
        /*e844*/ 	.word	0x000820b0


	//   ....[2]....
        /*e848*/ 	.word	0x00082110


	//   ....[3]....
        /*e84c*/ 	.word	0x00082150


	//   ....[4]....
        /*e850*/ 	.word	0x000821b0


	//   ....[5]....
        /*e854*/ 	.word	0x000821f0


	//   ....[6]....
        /*e858*/ 	.word	0x00082250


	//   ....[7]....
        /*e85c*/ 	.word	0x00082290


	//   ....[8]....
        /*e860*/ 	.word	0x000822f0


	//   ....[9]....
        /*e864*/ 	.word	0x00082330


	//   ....[10]....
        /*e868*/ 	.word	0x00082390


	//   ....[11]....
        /*e86c*/ 	.word	0x000823d0


	//   ....[12]....
        /*e870*/ 	.word	0x00082430


	//   ....[13]....
        /*e874*/ 	.word	0x00082470


	//   ....[14]....
        /*e878*/ 	.word	0x000824d0


	//   ....[15]....
        /*e87c*/ 	.word	0x00082510


	//   ....[16]....
        /*e880*/ 	.word	0x00082570


	//   ....[17]....
        /*e884*/ 	.word	0x000825b0


	//   ....[18]....
        /*e888*/ 	.word	0x00082610


	//   ....[19]....
        /*e88c*/ 	.word	0x00082650


	//   ....[20]....
        /*e890*/ 	.word	0x000826b0


	//   ....[21]....
        /*e894*/ 	.word	0x000826f0


	//   ....[22]....
        /*e898*/ 	.word	0x00082750


	//   ....[23]....
        /*e89c*/ 	.word	0x00082790


	//   ....[24]....
        /*e8a0*/ 	.word	0x000827f0


	//   ....[25]....
        /*e8a4*/ 	.word	0x00082830


	//   ....[26]....
        /*e8a8*/ 	.word	0x00082890


	//   ....[27]....
        /*e8ac*/ 	.word	0x000828d0


	//   ....[28]....
        /*e8b0*/ 	.word	0x00082930


	//   ....[29]....
        /*e8b4*/ 	.word	0x00082970


	//   ....[30]....
        /*e8b8*/ 	.word	0x000829d0


	//   ....[31]....
        /*e8bc*/ 	.word	0x00082a10


	//   ....[32]....
        /*e8c0*/ 	.word	0x00082a70


	//   ....[33]....
        /*e8c4*/ 	.word	0x00082ab0


	//   ....[34]....
        /*e8c8*/ 	.word	0x00082b10


	//   ....[35]....
        /*e8cc*/ 	.word	0x00082b50


	//   ....[36]....
        /*e8d0*/ 	.word	0x00082bb0


	//   ....[37]....
        /*e8d4*/ 	.word	0x00082bf0


	//   ....[38]....
        /*e8d8*/ 	.word	0x00082c50


	//   ....[39]....
        /*e8dc*/ 	.word	0x00082c90


	//   ....[40]....
        /*e8e0*/ 	.word	0x00082cf0


	//   ....[41]....
        /*e8e4*/ 	.word	0x00082d30


	//   ....[42]....
        /*e8e8*/ 	.word	0x00082d90


	//   ....[43]....
        /*e8ec*/ 	.word	0x00082dd0


	//   ....[44]....
        /*e8f0*/ 	.word	0x00082e30


	//   ....[45]....
        /*e8f4*/ 	.word	0x00082e70


	//   ....[46]....
        /*e8f8*/ 	.word	0x00082ed0


	//   ....[47]....
        /*e8fc*/ 	.word	0x00082f10


	//   ....[48]....
        /*e900*/ 	.word	0x00082f70


	//   ....[49]....
        /*e904*/ 	.word	0x00082fb0


	//   ....[50]....
        /*e908*/ 	.word	0x00083010


	//   ....[51]....
        /*e90c*/ 	.word	0x00083050


	//   ....[52]....
        /*e910*/ 	.word	0x000830b0


	//   ....[53]....
        /*e914*/ 	.word	0x000830f0


	//   ....[54]....
        /*e918*/ 	.word	0x00083150


	//   ....[55]....
        /*e91c*/ 	.word	0x00083190


	//   ....[56]....
        /*e920*/ 	.word	0x000831f0


	//   ....[57]....
        /*e924*/ 	.word	0x00083230


	//   ....[58]....
        /*e928*/ 	.word	0x00083290


	//   ....[59]....
        /*e92c*/ 	.word	0x000832d0


	//   ....[60]....
        /*e930*/ 	.word	0x00083330


	//   ....[61]....
        /*e934*/ 	.word	0x00083370


	//   ....[62]....
        /*e938*/ 	.word	0x000833d0


	//   ....[63]....
        /*e93c*/ 	.word	0x00083410


	//   ....[64]....
        /*e940*/ 	.word	0x00083470


	//   ....[65]....
        /*e944*/ 	.word	0x000834b0


	//   ....[66]....
        /*e948*/ 	.word	0x00083510


	//   ....[67]....
        /*e94c*/ 	.word	0x00083550


	//   ....[68]....
        /*e950*/ 	.word	0x000835b0


	//   ....[69]....
        /*e954*/ 	.word	0x000835f0


	//   ....[70]....
        /*e958*/ 	.word	0x00083650


	//   ....[71]....
        /*e95c*/ 	.word	0x00083690


	//   ....[72]....
        /*e960*/ 	.word	0x000836f0


	//   ....[73]....
        /*e964*/ 	.word	0x00083730


	//   ....[74]....
        /*e968*/ 	.word	0x00083790


	//   ....[75]....
        /*e96c*/ 	.word	0x000837d0


	//   ....[76]....
        /*e970*/ 	.word	0x00083830


	//   ....[77]....
        /*e974*/ 	.word	0x00083870


	//   ....[78]....
        /*e978*/ 	.word	0x000838d0


	//   ....[79]....
        /*e97c*/ 	.word	0x00083910


	//   ....[80]....
        /*e980*/ 	.word	0x00083970


	//   ....[81]....
        /*e984*/ 	.word	0x000839b0


	//   ....[82]....
        /*e988*/ 	.word	0x00083a10


	//   ....[83]....
        /*e98c*/ 	.word	0x00083a50


	//   ....[84]....
        /*e990*/ 	.word	0x00083ab0


	//   ....[85]....
        /*e994*/ 	.word	0x00083af0


	//   ....[86]....
        /*e998*/ 	.word	0x00083b50


	//   ....[87]....
        /*e99c*/ 	.word	0x00083b90


	//   ....[88]....
        /*e9a0*/ 	.word	0x00083bf0


	//   ....[89]....
        /*e9a4*/ 	.word	0x00083c30


	//   ....[90]....
        /*e9a8*/ 	.word	0x00083c90


	//   ....[91]....
        /*e9ac*/ 	.word	0x00083cd0


	//   ....[92]....
        /*e9b0*/ 	.word	0x00083d30


	//   ....[93]....
        /*e9b4*/ 	.word	0x00083d70


	//   ....[94]....
        /*e9b8*/ 	.word	0x00083dd0


	//   ....[95]....
        /*e9bc*/ 	.word	0x00083e10


	//   ....[96]....
        /*e9c0*/ 	.word	0x00083e70


	//   ....[97]....
        /*e9c4*/ 	.word	0x00083eb0


	//   ....[98]....
        /*e9c8*/ 	.word	0x00083f10


	//   ....[99]....
        /*e9cc*/ 	.word	0x00083f50


	//   ....[100]....
        /*e9d0*/ 	.word	0x00083fb0


	//   ....[101]....
        /*e9d4*/ 	.word	0x00083ff0


	//   ....[102]....
        /*e9d8*/ 	.word	0x00084050


	//   ....[103]....
        /*e9dc*/ 	.word	0x00084090


	//   ....[104]....
        /*e9e0*/ 	.word	0x000840f0


	//   ....[105]....
        /*e9e4*/ 	.word	0x00084130


	//   ....[106]....
        /*e9e8*/ 	.word	0x00084190


	//   ....[107]....
        /*e9ec*/ 	.word	0x000841d0


	//   ....[108]....
        /*e9f0*/ 	.word	0x00084230


	//   ....[109]....
        /*e9f4*/ 	.word	0x00084270


	//   ....[110]....
        /*e9f8*/ 	.word	0x000842d0


	//   ....[111]....
        /*e9fc*/ 	.word	0x00084310


	//   ....[112]....
        /*ea00*/ 	.word	0x00084370


	//   ....[113]....
        /*ea04*/ 	.word	0x000843b0


	//   ....[114]....
        /*ea08*/ 	.word	0x00084410


	//   ....[115]....
        /*ea0c*/ 	.word	0x00084450


	//   ....[116]....
        /*ea10*/ 	.word	0x000844b0


	//   ....[117]....
        /*ea14*/ 	.word	0x000844f0


	//   ....[118]....
        /*ea18*/ 	.word	0x00084550


	//   ....[119]....
        /*ea1c*/ 	.word	0x00084590


	//   ....[120]....
        /*ea20*/ 	.word	0x000845f0


	//   ....[121]....
        /*ea24*/ 	.word	0x00084630


	//   ....[122]....
        /*ea28*/ 	.word	0x00084690


	//   ....[123]....
        /*ea2c*/ 	.word	0x000846d0


	//   ....[124]....
        /*ea30*/ 	.word	0x00084730


	//   ....[125]....
        /*ea34*/ 	.word	0x00084770


	//   ....[126]....
        /*ea38*/ 	.word	0x000847d0


	//   ....[127]....
        /*ea3c*/ 	.word	0x00084810


	//   ....[128]....
        /*ea40*/ 	.word	0x00084870


	//   ....[129]....
        /*ea44*/ 	.word	0x000848b0


	//   ....[130]....
        /*ea48*/ 	.word	0x00084910


	//   ....[131]....
        /*ea4c*/ 	.word	0x00084950


	//   ....[132]....
        /*ea50*/ 	.word	0x000849b0


	//   ....[133]....
        /*ea54*/ 	.word	0x000849f0


	//   ....[134]....
        /*ea58*/ 	.word	0x00084a50


	//   ....[135]....
        /*ea5c*/ 	.word	0x00084a90


	//   ....[136]....
        /*ea60*/ 	.word	0x00084af0


	//   ....[137]....
        /*ea64*/ 	.word	0x00084b30


	//   ....[138]....
        /*ea68*/ 	.word	0x00084b90


	//   ....[139]....
        /*ea6c*/ 	.word	0x00084bd0


	//   ....[140]....
        /*ea70*/ 	.word	0x00084c30


	//   ....[141]....
        /*ea74*/ 	.word	0x00084c70


	//   ....[142]....
        /*ea78*/ 	.word	0x00084cd0


	//   ....[143]....
        /*ea7c*/ 	.word	0x00084d10


	//   ....[144]....
        /*ea80*/ 	.word	0x00084d70


	//   ....[145]....
        /*ea84*/ 	.word	0x00084db0


	//   ....[146]....
        /*ea88*/ 	.word	0x00084e10


	//   ....[147]....
        /*ea8c*/ 	.word	0x00084e50


	//   ....[148]....
        /*ea90*/ 	.word	0x00084eb0


	//   ....[149]....
        /*ea94*/ 	.word	0x00084ef0


	//   ....[150]....
        /*ea98*/ 	.word	0x00084f50


	//   ....[151]....
        /*ea9c*/ 	.word	0x00084f90


	//   ....[152]....
        /*eaa0*/ 	.word	0x00084ff0


	//   ....[153]....
        /*eaa4*/ 	.word	0x00085030


	//   ....[154]....
        /*eaa8*/ 	.word	0x00085090


	//   ....[155]....
        /*eaac*/ 	.word	0x000850d0


	//   ....[156]....
        /*eab0*/ 	.word	0x00085130


	//   ....[157]....
        /*eab4*/ 	.word	0x00085170


	//   ....[158]....
        /*eab8*/ 	.word	0x000851d0


	//   ....[159]....
        /*eabc*/ 	.word	0x00085210


	//   ....[160]....
        /*eac0*/ 	.word	0x00085270


	//   ....[161]....
        /*eac4*/ 	.word	0x000852b0


	//   ....[162]....
        /*eac8*/ 	.word	0x00085310


	//   ....[163]....
        /*eacc*/ 	.word	0x00085350


	//   ....[164]....
        /*ead0*/ 	.word	0x000853b0


	//   ....[165]....
        /*ead4*/ 	.word	0x000853f0


	//   ....[166]....
        /*ead8*/ 	.word	0x00085450


	//   ....[167]....
        /*eadc*/ 	.word	0x00085490


	//   ....[168]....
        /*eae0*/ 	.word	0x000854f0


	//   ....[169]....
        /*eae4*/ 	.word	0x00085530


	//   ....[170]....
        /*eae8*/ 	.word	0x00085590


	//   ....[171]....
        /*eaec*/ 	.word	0x000855d0


	//   ....[172]....
        /*eaf0*/ 	.word	0x00085630


	//   ....[173]....
        /*eaf4*/ 	.word	0x00085670


	//   ....[174]....
        /*eaf8*/ 	.word	0x000856d0


	//   ....[175]....
        /*eafc*/ 	.word	0x00085710


	//   ....[176]....
        /*eb00*/ 	.word	0x00085770


	//   ....[177]....
        /*eb04*/ 	.word	0x000857b0


	//   ....[178]....
        /*eb08*/ 	.word	0x00085810


	//   ....[179]....
        /*eb0c*/ 	.word	0x00085850


	//   ....[180]....
        /*eb10*/ 	.word	0x000858b0


	//   ....[181]....
        /*eb14*/ 	.word	0x000858f0


	//   ....[182]....
        /*eb18*/ 	.word	0x00085950


	//   ....[183]....
        /*eb1c*/ 	.word	0x00085990


	//   ....[184]....
        /*eb20*/ 	.word	0x000859f0


	//   ....[185]....
        /*eb24*/ 	.word	0x00085a30


	//   ....[186]....
        /*eb28*/ 	.word	0x00085a90


	//   ....[187]....
        /*eb2c*/ 	.word	0x00085ad0


	//   ....[188]....
        /*eb30*/ 	.word	0x00085b30


	//   ....[189]....
        /*eb34*/ 	.word	0x00085b70


	//   ....[190]....
        /*eb38*/ 	.word	0x00085bd0


	//   ....[191]....
        /*eb3c*/ 	.word	0x00085c10


	//   ....[192]....
        /*eb40*/ 	.word	0x00085c70


	//   ....[193]....
        /*eb44*/ 	.word	0x00085cb0


	//   ....[194]....
        /*eb48*/ 	.word	0x00085d10


	//   ....[195]....
        /*eb4c*/ 	.word	0x00085d50


	//   ....[196]....
        /*eb50*/ 	.word	0x00085db0


	//   ....[197]....
        /*eb54*/ 	.word	0x00085df0


	//   ....[198]....
        /*eb58*/ 	.word	0x00085e50


	//   ....[199]....
        /*eb5c*/ 	.word	0x00085e90


	//   ....[200]....
        /*eb60*/ 	.word	0x00085ef0


	//   ....[201]....
        /*eb64*/ 	.word	0x00085f30


	//   ....[202]....
        /*eb68*/ 	.word	0x00085f90


	//   ....[203]....
        /*eb6c*/ 	.word	0x00085fd0


	//   ....[204]....
        /*eb70*/ 	.word	0x00086030


	//   ....[205]....
        /*eb74*/ 	.word	0x00086070


	//   ....[206]....
        /*eb78*/ 	.word	0x000860d0


	//   ....[207]....
        /*eb7c*/ 	.word	0x00086110


	//   ....[208]....
        /*eb80*/ 	.word	0x00086170


	//   ....[209]....
        /*eb84*/ 	.word	0x000861b0


	//   ....[210]....
        /*eb88*/ 	.word	0x00086210


	//   ....[211]....
        /*eb8c*/ 	.word	0x00086250


	//   ....[212]....
        /*eb90*/ 	.word	0x000862b0


	//   ....[213]....
        /*eb94*/ 	.word	0x000862f0


	//   ....[214]....
        /*eb98*/ 	.word	0x00086350


	//   ....[215]....
        /*eb9c*/ 	.word	0x00086390


	//   ....[216]....
        /*eba0*/ 	.word	0x000863f0


	//   ....[217]....
        /*eba4*/ 	.word	0x00086430


	//   ....[218]....
        /*eba8*/ 	.word	0x00086490


	//   ....[219]....
        /*ebac*/ 	.word	0x000864d0


	//   ....[220]....
        /*ebb0*/ 	.word	0x00086530


	//   ....[221]....
        /*ebb4*/ 	.word	0x00086570


	//   ....[222]....
        /*ebb8*/ 	.word	0x000865d0


	//   ....[223]....
        /*ebbc*/ 	.word	0x00086610


	//   ....[224]....
        /*ebc0*/ 	.word	0x00086670


	//   ....[225]....
        /*ebc4*/ 	.word	0x000866b0


	//   ....[226]....
        /*ebc8*/ 	.word	0x00086710


	//   ....[227]....
        /*ebcc*/ 	.word	0x00086750


	//   ....[228]....
        /*ebd0*/ 	.word	0x000867b0


	//   ....[229]....
        /*ebd4*/ 	.word	0x000867f0


	//   ....[230]....
        /*ebd8*/ 	.word	0x00086850


	//   ....[231]....
        /*ebdc*/ 	.word	0x00086890


	//   ....[232]....
        /*ebe0*/ 	.word	0x000868f0


	//   ....[233]....
        /*ebe4*/ 	.word	0x00086930


	//   ....[234]....
        /*ebe8*/ 	.word	0x00086990


	//   ....[235]....
        /*ebec*/ 	.word	0x000869d0


	//   ....[236]....
        /*ebf0*/ 	.word	0x00086a30


	//   ....[237]....
        /*ebf4*/ 	.word	0x00086a70


	//   ....[238]....
        /*ebf8*/ 	.word	0x00086ad0


	//   ....[239]....
        /*ebfc*/ 	.word	0x00086b10


	//   ....[240]....
        /*ec00*/ 	.word	0x00086b70


	//   ....[241]....
        /*ec04*/ 	.word	0x00086bb0


	//   ....[242]....
        /*ec08*/ 	.word	0x00086c10


	//   ....[243]....
        /*ec0c*/ 	.word	0x00086c50


	//   ....[244]....
        /*ec10*/ 	.word	0x00086cb0


	//   ....[245]....
        /*ec14*/ 	.word	0x00086cf0


	//   ....[246]....
        /*ec18*/ 	.word	0x00086d50


	//   ....[247]....
        /*ec1c*/ 	.word	0x00086d90


	//   ....[248]....
        /*ec20*/ 	.word	0x00086df0


	//   ....[249]....
        /*ec24*/ 	.word	0x00086e30


	//   ....[250]....
        /*ec28*/ 	.word	0x00086e90


	//   ....[251]....
        /*ec2c*/ 	.word	0x00086ed0


	//   ....[252]....
        /*ec30*/ 	.word	0x00086f30


	//   ....[253]....
        /*ec34*/ 	.word	0x00086f70


	//   ....[254]....
        /*ec38*/ 	.word	0x00086fd0


	//   ....[255]....
        /*ec3c*/ 	.word	0x00087010


	//   ....[0]....
        /*ec40*/ 	.word	0x00087070


	//   ....[1]....
        /*ec44*/ 	.word	0x000870b0


	//   ....[2]....
        /*ec48*/ 	.word	0x00087110


	//   ....[3]....
        /*ec4c*/ 	.word	0x00087150


	//   ....[4]....
        /*ec50*/ 	.word	0x000871b0


	//   ....[5]....
        /*ec54*/ 	.word	0x000871f0


	//   ....[6]....
        /*ec58*/ 	.word	0x00087250


	//   ....[7]....
        /*ec5c*/ 	.word	0x00087290


	//   ....[8]....
        /*ec60*/ 	.word	0x000872f0


	//   ....[9]....
        /*ec64*/ 	.word	0x00087330


	//   ....[10]....
        /*ec68*/ 	.word	0x00087390


	//   ....[11]....
        /*ec6c*/ 	.word	0x000873d0


	//   ....[12]....
        /*ec70*/ 	.word	0x00087430


	//   ....[13]....
        /*ec74*/ 	.word	0x00087470


	//   ....[14]....
        /*ec78*/ 	.word	0x000874d0


	//   ....[15]....
        /*ec7c*/ 	.word	0x00087510


	//   ....[16]....
        /*ec80*/ 	.word	0x00087570


	//   ....[17]....
        /*ec84*/ 	.word	0x000875b0


	//   ....[18]....
        /*ec88*/ 	.word	0x00087610


	//   ....[19]....
        /*ec8c*/ 	.word	0x00087650


	//   ....[20]....
        /*ec90*/ 	.word	0x000876b0


	//   ....[21]....
        /*ec94*/ 	.word	0x000876f0


	//   ....[22]....
        /*ec98*/ 	.word	0x00087750


	//   ....[23]....
        /*ec9c*/ 	.word	0x00087790


	//   ....[24]....
        /*eca0*/ 	.word	0x000877f0


	//   ....[25]....
        /*eca4*/ 	.word	0x00087830


	//   ....[26]....
        /*eca8*/ 	.word	0x00087890


	//   ....[27]....
        /*ecac*/ 	.word	0x000878d0


	//   ....[28]....
        /*ecb0*/ 	.word	0x00087930


	//   ....[29]....
        /*ecb4*/ 	.word	0x00087970


	//   ....[30]....
        /*ecb8*/ 	.word	0x000879d0


	//   ....[31]....
        /*ecbc*/ 	.word	0x00087a10


	//   ....[32]....
        /*ecc0*/ 	.word	0x00087a70


	//   ....[33]....
        /*ecc4*/ 	.word	0x00087ab0


	//   ....[34]....
        /*ecc8*/ 	.word	0x00087b10


	//   ....[35]....
        /*eccc*/ 	.word	0x00087b50


	//   ....[36]....
        /*ecd0*/ 	.word	0x00087bb0


	//   ....[37]....
        /*ecd4*/ 	.word	0x00087bf0


	//   ....[38]....
        /*ecd8*/ 	.word	0x00087c50


	//   ....[39]....
        /*ecdc*/ 	.word	0x00087c90


	//   ....[40]....
        /*ece0*/ 	.word	0x00087cf0


	//   ....[41]....
        /*ece4*/ 	.word	0x00087d30


	//   ....[42]....
        /*ece8*/ 	.word	0x00087d90


	//   ....[43]....
        /*ecec*/ 	.word	0x00087dd0


	//   ....[44]....
        /*ecf0*/ 	.word	0x00087e30


	//   ....[45]....
        /*ecf4*/ 	.word	0x00087e70


	//   ....[46]....
        /*ecf8*/ 	.word	0x00087ed0


	//   ....[47]....
        /*ecfc*/ 	.word	0x00087f10


	//   ....[48]....
        /*ed00*/ 	.word	0x00087f70


	//   ....[49]....
        /*ed04*/ 	.word	0x00087fb0


	//   ....[50]....
        /*ed08*/ 	.word	0x00088010


	//   ....[51]....
        /*ed0c*/ 	.word	0x00088050


	//   ....[52]....
        /*ed10*/ 	.word	0x000880b0


	//   ....[53]....
        /*ed14*/ 	.word	0x000880f0


	//   ....[54]....
        /*ed18*/ 	.word	0x00088150


	//   ....[55]....
        /*ed1c*/ 	.word	0x00088190


	//   ....[56]....
        /*ed20*/ 	.word	0x000881f0


	//   ....[57]....
        /*ed24*/ 	.word	0x00088230


	//   ....[58]....
        /*ed28*/ 	.word	0x00088290


	//   ....[59]....
        /*ed2c*/ 	.word	0x000882d0


	//   ....[60]....
        /*ed30*/ 	.word	0x00088330


	//   ....[61]....
        /*ed34*/ 	.word	0x00088370


	//   ....[62]....
        /*ed38*/ 	.word	0x000883d0


	//   ....[63]....
        /*ed3c*/ 	.word	0x00088410


	//   ....[64]....
        /*ed40*/ 	.word	0x00088470


	//   ....[65]....
        /*ed44*/ 	.word	0x000884b0


	//   ....[66]....
        /*ed48*/ 	.word	0x00088510


	//   ....[67]....
        /*ed4c*/ 	.word	0x00088550


	//   ....[68]....
        /*ed50*/ 	.word	0x000885b0


	//   ....[69]....
        /*ed54*/ 	.word	0x000885f0


	//   ....[70]....
        /*ed58*/ 	.word	0x00088650


	//   ....[71]....
        /*ed5c*/ 	.word	0x00088690


	//   ....[72]....
        /*ed60*/ 	.word	0x000886f0


	//   ....[73]....
        /*ed64*/ 	.word	0x00088730


	//   ....[74]....
        /*ed68*/ 	.word	0x00088790


	//   ....[75]....
        /*ed6c*/ 	.word	0x000887d0


	//   ....[76]....
        /*ed70*/ 	.word	0x00088830


	//   ....[77]....
        /*ed74*/ 	.word	0x00088870


	//   ....[78]....
        /*ed78*/ 	.word	0x000888d0


	//   ....[79]....
        /*ed7c*/ 	.word	0x00088910


	//   ....[80]....
        /*ed80*/ 	.word	0x00088970


	//   ....[81]....
        /*ed84*/ 	.word	0x000889b0


	//   ....[82]....
        /*ed88*/ 	.word	0x00088a10


	//   ....[83]....
        /*ed8c*/ 	.word	0x00088a50


	//   ....[84]....
        /*ed90*/ 	.word	0x00088ab0


	//   ....[85]....
        /*ed94*/ 	.word	0x00088af0


	//   ....[86]....
        /*ed98*/ 	.word	0x00088b50


	//   ....[87]....
        /*ed9c*/ 	.word	0x00088b90


	//   ....[88]....
        /*eda0*/ 	.word	0x00088bf0


	//   ....[89]....
        /*eda4*/ 	.word	0x00088c30


	//   ....[90]....
        /*eda8*/ 	.word	0x00088c90


	//   ....[91]....
        /*edac*/ 	.word	0x00088cd0


	//   ....[92]....
        /*edb0*/ 	.word	0x00088d30


	//   ....[93]....
        /*edb4*/ 	.word	0x00088d70


	//   ....[94]....
        /*edb8*/ 	.word	0x00088dd0


	//   ....[95]....
        /*edbc*/ 	.word	0x00088e10


	//   ....[96]....
        /*edc0*/ 	.word	0x00088e70


	//   ....[97]....
        /*edc4*/ 	.word	0x00088eb0


	//   ....[98]....
        /*edc8*/ 	.word	0x00088f10


	//   ....[99]....
        /*edcc*/ 	.word	0x00088f50


	//   ....[100]....
        /*edd0*/ 	.word	0x00088fb0


	//   ....[101]....
        /*edd4*/ 	.word	0x00088ff0


	//   ....[102]....
        /*edd8*/ 	.word	0x00089050


	//   ....[103]....
        /*eddc*/ 	.word	0x00089090


	//   ....[104]....
        /*ede0*/ 	.word	0x000890f0


	//   ....[105]....
        /*ede4*/ 	.word	0x00089130


	//   ....[106]....
        /*ede8*/ 	.word	0x00089190


	//   ....[107]....
        /*edec*/ 	.word	0x000891d0


	//   ....[108]....
        /*edf0*/ 	.word	0x00089230


	//   ....[109]....
        /*edf4*/ 	.word	0x00089270


	//   ....[110]....
        /*edf8*/ 	.word	0x000892d0


	//   ....[111]....
        /*edfc*/ 	.word	0x00089310


	//   ....[112]....
        /*ee00*/ 	.word	0x00089370


	//   ....[113]....
        /*ee04*/ 	.word	0x000893b0


	//   ....[114]....
        /*ee08*/ 	.word	0x00089410


	//   ....[115]....
        /*ee0c*/ 	.word	0x00089450


	//   ....[116]....
        /*ee10*/ 	.word	0x000894b0


	//   ....[117]....
        /*ee14*/ 	.word	0x000894f0


	//   ....[118]....
        /*ee18*/ 	.word	0x00089550


	//   ....[119]....
        /*ee1c*/ 	.word	0x00089590


	//   ....[120]....
        /*ee20*/ 	.word	0x000895f0


	//   ....[121]....
        /*ee24*/ 	.word	0x00089630


	//   ....[122]....
        /*ee28*/ 	.word	0x00089690


	//   ....[123]....
        /*ee2c*/ 	.word	0x000896d0


	//   ....[124]....
        /*ee30*/ 	.word	0x00089730


	//   ....[125]....
        /*ee34*/ 	.word	0x00089770


	//   ....[126]....
        /*ee38*/ 	.word	0x000897d0


	//   ....[127]....
        /*ee3c*/ 	.word	0x00089810


	//   ....[128]....
        /*ee40*/ 	.word	0x00089870


	//   ....[129]....
        /*ee44*/ 	.word	0x000898b0


	//   ....[130]....
        /*ee48*/ 	.word	0x00089910


	//   ....[131]....
        /*ee4c*/ 	.word	0x00089950


	//   ....[132]....
        /*ee50*/ 	.word	0x000899b0


	//   ....[133]....
        /*ee54*/ 	.word	0x000899f0


	//   ....[134]....
        /*ee58*/ 	.word	0x00089a50


	//   ....[135]....
        /*ee5c*/ 	.word	0x00089a90


	//   ....[136]....
        /*ee60*/ 	.word	0x00089af0


	//   ....[137]....
        /*ee64*/ 	.word	0x00089b30


	//   ....[138]....
        /*ee68*/ 	.word	0x00089b90


	//   ....[139]....
        /*ee6c*/ 	.word	0x00089bd0


	//   ....[140]....
        /*ee70*/ 	.word	0x00089c30


	//   ....[141]....
        /*ee74*/ 	.word	0x00089c70


	//   ....[142]....
        /*ee78*/ 	.word	0x00089cd0


	//   ....[143]....
        /*ee7c*/ 	.word	0x00089d10


	//   ....[144]....
        /*ee80*/ 	.word	0x00089d70


	//   ....[145]....
        /*ee84*/ 	.word	0x00089db0


	//   ....[146]....
        /*ee88*/ 	.word	0x00089e10


	//   ....[147]....
        /*ee8c*/ 	.word	0x00089e50


	//   ....[148]....
        /*ee90*/ 	.word	0x00089eb0


	//   ....[149]....
        /*ee94*/ 	.word	0x00089ef0


	//   ....[150]....
        /*ee98*/ 	.word	0x00089f50


	//   ....[151]....
        /*ee9c*/ 	.word	0x00089f90


	//   ....[152]....
        /*eea0*/ 	.word	0x00089ff0


	//   ....[153]....
        /*eea4*/ 	.word	0x0008a030


	//   ....[154]....
        /*eea8*/ 	.word	0x0008a090


	//   ....[155]....
        /*eeac*/ 	.word	0x0008a0d0


	//   ....[156]....
        /*eeb0*/ 	.word	0x0008a130


	//   ....[157]....
        /*eeb4*/ 	.word	0x0008a170


	//   ....[158]....
        /*eeb8*/ 	.word	0x0008a1d0


	//   ....[159]....
        /*eebc*/ 	.word	0x0008a210


	//   ....[160]....
        /*eec0*/ 	.word	0x0008a270


	//   ....[161]....
        /*eec4*/ 	.word	0x0008a2b0


	//   ....[162]....
        /*eec8*/ 	.word	0x0008a310


	//   ....[163]....
        /*eecc*/ 	.word	0x0008a350


	//   ....[164]....
        /*eed0*/ 	.word	0x0008a3b0


	//   ....[165]....
        /*eed4*/ 	.word	0x0008a3f0


	//   ....[166]....
        /*eed8*/ 	.word	0x0008a450


	//   ....[167]....
        /*eedc*/ 	.word	0x0008a490


	//   ....[168]....
        /*eee0*/ 	.word	0x0008a4f0


	//   ....[169]....
        /*eee4*/ 	.word	0x0008a530


	//   ....[170]....
        /*eee8*/ 	.word	0x0008a590


	//   ....[171]....
        /*eeec*/ 	.word	0x0008a5d0


	//   ....[172]....
        /*eef0*/ 	.word	0x0008a630


	//   ....[173]....
        /*eef4*/ 	.word	0x0008a670


	//   ....[174]....
        /*eef8*/ 	.word	0x0008a6d0


	//   ....[175]....
        /*eefc*/ 	.word	0x0008a710


	//   ....[176]....
        /*ef00*/ 	.word	0x0008a770


	//   ....[177]....
        /*ef04*/ 	.word	0x0008a7b0


	//   ....[178]....
        /*ef08*/ 	.word	0x0008a810


	//   ....[179]....
        /*ef0c*/ 	.word	0x0008a850


	//   ....[180]....
        /*ef10*/ 	.word	0x0008a8b0


	//   ....[181]....
        /*ef14*/ 	.word	0x0008a8f0


	//   ....[182]....
        /*ef18*/ 	.word	0x0008a950


	//   ....[183]....
        /*ef1c*/ 	.word	0x0008a990


	//   ....[184]....
        /*ef20*/ 	.word	0x0008a9f0


	//   ....[185]....
        /*ef24*/ 	.word	0x0008aa30


	//   ....[186]....
        /*ef28*/ 	.word	0x0008aa90


	//   ....[187]....
        /*ef2c*/ 	.word	0x0008aad0


	//   ....[188]....
        /*ef30*/ 	.word	0x0008ab30


	//   ....[189]....
        /*ef34*/ 	.word	0x0008ab70


	//   ....[190]....
        /*ef38*/ 	.word	0x0008abd0


	//   ....[191]....
        /*ef3c*/ 	.word	0x0008ac10


	//   ....[192]....
        /*ef40*/ 	.word	0x0008ac70


	//   ....[193]....
        /*ef44*/ 	.word	0x0008acb0


	//   ....[194]....
        /*ef48*/ 	.word	0x0008ad10


	//   ....[195]....
        /*ef4c*/ 	.word	0x0008ad50


	//   ....[196]....
        /*ef50*/ 	.word	0x0008adb0


	//   ....[197]....
        /*ef54*/ 	.word	0x0008adf0


	//   ....[198]....
        /*ef58*/ 	.word	0x0008ae50


	//   ....[199]....
        /*ef5c*/ 	.word	0x0008ae90


	//   ....[200]....
        /*ef60*/ 	.word	0x0008aef0


	//   ....[201]....
        /*ef64*/ 	.word	0x0008af30


	//   ....[202]....
        /*ef68*/ 	.word	0x0008af90


	//   ....[203]....
        /*ef6c*/ 	.word	0x0008afd0


	//   ....[204]....
        /*ef70*/ 	.word	0x0008b030


	//   ....[205]....
        /*ef74*/ 	.word	0x0008b070


	//   ....[206]....
        /*ef78*/ 	.word	0x0008b0d0


	//   ....[207]....
        /*ef7c*/ 	.word	0x0008b110


	//   ....[208]....
        /*ef80*/ 	.word	0x0008b170


	//   ....[209]....
        /*ef84*/ 	.word	0x0008b1b0


	//   ....[210]....
        /*ef88*/ 	.word	0x0008b210


	//   ....[211]....
        /*ef8c*/ 	.word	0x0008b250


	//   ....[212]....
        /*ef90*/ 	.word	0x0008b2b0


	//   ....[213]....
        /*ef94*/ 	.word	0x0008b2f0


	//   ....[214]....
        /*ef98*/ 	.word	0x0008b350


	//   ....[215]....
        /*ef9c*/ 	.word	0x0008b390


	//   ....[216]....
        /*efa0*/ 	.word	0x0008b3f0


	//   ....[217]....
        /*efa4*/ 	.word	0x0008b430


	//   ....[218]....
        /*efa8*/ 	.word	0x0008b490


	//   ....[219]....
        /*efac*/ 	.word	0x0008b4d0


	//   ....[220]....
        /*efb0*/ 	.word	0x0008b530


	//   ....[221]....
        /*efb4*/ 	.word	0x0008b570


	//   ....[222]....
        /*efb8*/ 	.word	0x0008b5d0


	//   ....[223]....
        /*efbc*/ 	.word	0x0008b610


	//   ....[224]....
        /*efc0*/ 	.word	0x0008b670


	//   ....[225]....
        /*efc4*/ 	.word	0x0008b6b0


	//   ....[226]....
        /*efc8*/ 	.word	0x0008b710


	//   ....[227]....
        /*efcc*/ 	.word	0x0008b750


	//   ....[228]....
        /*efd0*/ 	.word	0x0008b7b0


	//   ....[229]....
        /*efd4*/ 	.word	0x0008b7f0


	//   ....[230]....
        /*efd8*/ 	.word	0x0008b850


	//   ....[231]....
        /*efdc*/ 	.word	0x0008b890


	//   ....[232]....
        /*efe0*/ 	.word	0x0008b8f0


	//   ....[233]....
        /*efe4*/ 	.word	0x0008b930


	//   ....[234]....
        /*efe8*/ 	.word	0x0008b990


	//   ....[235]....
        /*efec*/ 	.word	0x0008b9d0


	//   ....[236]....
        /*eff0*/ 	.word	0x0008ba30


	//   ....[237]....
        /*eff4*/ 	.word	0x0008ba70


	//   ....[238]....
        /*eff8*/ 	.word	0x0008bad0


	//   ....[239]....
        /*effc*/ 	.word	0x0008bb10


	//   ....[240]....
        /*f000*/ 	.word	0x0008bb70


	//   ....[241]....
        /*f004*/ 	.word	0x0008bbb0


	//   ....[242]....
        /*f008*/ 	.word	0x0008bc10


	//   ....[243]....
        /*f00c*/ 	.word	0x0008bc50


	//   ....[244]....
        /*f010*/ 	.word	0x0008bcb0


	//   ....[245]....
        /*f014*/ 	.word	0x0008bcf0


	//   ....[246]....
        /*f018*/ 	.word	0x0008bd50


	//   ....[247]....
        /*f01c*/ 	.word	0x0008bd90


	//   ....[248]....
        /*f020*/ 	.word	0x0008bdf0


	//   ....[249]....
        /*f024*/ 	.word	0x0008be30


	//   ....[250]....
        /*f028*/ 	.word	0x0008be90


	//   ....[251]....
        /*f02c*/ 	.word	0x0008bed0


	//   ....[252]....
        /*f030*/ 	.word	0x0008bf30


	//   ....[253]....
        /*f034*/ 	.word	0x0008bf70


	//   ....[254]....
        /*f038*/ 	.word	0x0008bfd0


	//   ....[255]....
        /*f03c*/ 	.word	0x0008c010


	//   ....[0]....
        /*f040*/ 	.word	0x0008c070


	//   ....[1]....
        /*f044*/ 	.word	0x0008c0b0


	//   ....[2]....
        /*f048*/ 	.word	0x0008c110


	//   ....[3]....
        /*f04c*/ 	.word	0x0008c150


	//   ....[4]....
        /*f050*/ 	.word	0x0008c1b0


	//   ....[5]....
        /*f054*/ 	.word	0x0008c1f0


	//   ....[6]....
        /*f058*/ 	.word	0x0008c250


	//   ....[7]....
        /*f05c*/ 	.word	0x0008c290


	//   ....[8]....
        /*f060*/ 	.word	0x0008c2f0


	//   ....[9]....
        /*f064*/ 	.word	0x0008c330


	//   ....[10]....
        /*f068*/ 	.word	0x0008c390


	//   ....[11]....
        /*f06c*/ 	.word	0x0008c3d0


	//   ....[12]....
        /*f070*/ 	.word	0x0008c430


	//   ....[13]....
        /*f074*/ 	.word	0x0008c470


	//   ....[14]....
        /*f078*/ 	.word	0x0008c4d0


	//   ....[15]....
        /*f07c*/ 	.word	0x0008c510


	//   ....[16]....
        /*f080*/ 	.word	0x0008c570


	//   ....[17]....
        /*f084*/ 	.word	0x0008c5b0


	//   ....[18]....
        /*f088*/ 	.word	0x0008c610


	//   ....[19]....
        /*f08c*/ 	.word	0x0008c650


	//   ....[20]....
        /*f090*/ 	.word	0x0008c6b0


	//   ....[21]....
        /*f094*/ 	.word	0x0008c6f0


	//   ....[22]....
        /*f098*/ 	.word	0x0008c750


	//   ....[23]....
        /*f09c*/ 	.word	0x0008c790


	//   ....[24]....
        /*f0a0*/ 	.word	0x0008c7f0


	//   ....[25]....
        /*f0a4*/ 	.word	0x0008c830


	//   ....[26]....
        /*f0a8*/ 	.word	0x0008c890


	//   ....[27]....
        /*f0ac*/ 	.word	0x0008c8d0


	//   ....[28]....
        /*f0b0*/ 	.word	0x0008c930


	//   ....[29]....
        /*f0b4*/ 	.word	0x0008c970


	//   ....[30]....
        /*f0b8*/ 	.word	0x0008c9d0


	//   ....[31]....
        /*f0bc*/ 	.word	0x0008ca10


	//   ....[32]....
        /*f0c0*/ 	.word	0x0008ca70


	//   ....[33]....
        /*f0c4*/ 	.word	0x0008cab0


	//   ....[34]....
        /*f0c8*/ 	.word	0x0008cb10


	//   ....[35]....
        /*f0cc*/ 	.word	0x0008cb50


	//   ....[36]....
        /*f0d0*/ 	.word	0x0008cbb0


	//   ....[37]....
        /*f0d4*/ 	.word	0x0008cbf0


	//   ....[38]....
        /*f0d8*/ 	.word	0x0008cc50


	//   ....[39]....
        /*f0dc*/ 	.word	0x0008cc90


	//   ....[40]....
        /*f0e0*/ 	.word	0x0008ccf0


	//   ....[41]....
        /*f0e4*/ 	.word	0x0008cd30


	//   ....[42]....
        /*f0e8*/ 	.word	0x0008cd90


	//   ....[43]....
        /*f0ec*/ 	.word	0x0008cdd0


	//   ....[44]....
        /*f0f0*/ 	.word	0x0008ce30


	//   ....[45]....
        /*f0f4*/ 	.word	0x0008ce70


	//   ....[46]....
        /*f0f8*/ 	.word	0x0008ced0


	//   ....[47]....
        /*f0fc*/ 	.word	0x0008cf10


	//   ....[48]....
        /*f100*/ 	.word	0x0008cf70


	//   ....[49]....
        /*f104*/ 	.word	0x0008cfb0


	//   ....[50]....
        /*f108*/ 	.word	0x0008d010


	//   ....[51]....
        /*f10c*/ 	.word	0x0008d050


	//   ....[52]....
        /*f110*/ 	.word	0x0008d0b0


	//   ....[53]....
        /*f114*/ 	.word	0x0008d0f0


	//   ....[54]....
        /*f118*/ 	.word	0x0008d150


	//   ....[55]....
        /*f11c*/ 	.word	0x0008d190


	//   ....[56]....
        /*f120*/ 	.word	0x0008d1f0


	//   ....[57]....
        /*f124*/ 	.word	0x0008d230


	//   ....[58]....
        /*f128*/ 	.word	0x0008d290


	//   ....[59]....
        /*f12c*/ 	.word	0x0008d2d0


	//   ....[60]....
        /*f130*/ 	.word	0x0008d330


	//   ....[61]....
        /*f134*/ 	.word	0x0008d370


	//   ....[62]....
        /*f138*/ 	.word	0x0008d3d0


	//   ....[63]....
        /*f13c*/ 	.word	0x0008d410


	//   ....[64]....
        /*f140*/ 	.word	0x0008d470


	//   ....[65]....
        /*f144*/ 	.word	0x0008d4b0


	//   ....[66]....
        /*f148*/ 	.word	0x0008d510


	//   ....[67]....
        /*f14c*/ 	.word	0x0008d550


	//   ....[68]....
        /*f150*/ 	.word	0x0008d5b0


	//   ....[69]....
        /*f154*/ 	.word	0x0008d5f0


	//   ....[70]....
        /*f158*/ 	.word	0x0008d650


	//   ....[71]....
        /*f15c*/ 	.word	0x0008d690


	//   ....[72]....
        /*f160*/ 	.word	0x0008d6f0


	//   ....[73]....
        /*f164*/ 	.word	0x0008d730


	//   ....[74]....
        /*f168*/ 	.word	0x0008d790


	//   ....[75]....
        /*f16c*/ 	.word	0x0008d7d0


	//   ....[76]....
        /*f170*/ 	.word	0x0008d830


	//   ....[77]....
        /*f174*/ 	.word	0x0008d870


	//   ....[78]....
        /*f178*/ 	.word	0x0008d8d0


	//   ....[79]....
        /*f17c*/ 	.word	0x0008d910


	//   ....[80]....
        /*f180*/ 	.word	0x0008d970


	//   ....[81]....
        /*f184*/ 	.word	0x0008d9b0


	//   ....[82]....
        /*f188*/ 	.word	0x0008da10


	//   ....[83]....
        /*f18c*/ 	.word	0x0008da50


	//   ....[84]....
        /*f190*/ 	.word	0x0008dab0


	//   ....[85]....
        /*f194*/ 	.word	0x0008daf0


	//   ....[86]....
        /*f198*/ 	.word	0x0008db50


	//   ....[87]....
        /*f19c*/ 	.word	0x0008db90


	//   ....[88]....
        /*f1a0*/ 	.word	0x0008dbf0


	//   ....[89]....
        /*f1a4*/ 	.word	0x0008dc30


	//   ....[90]....
        /*f1a8*/ 	.word	0x0008dc90


	//   ....[91]....
        /*f1ac*/ 	.word	0x0008dcd0


	//   ....[92]....
        /*f1b0*/ 	.word	0x0008dd30


	//   ....[93]....
        /*f1b4*/ 	.word	0x0008dd70


	//   ....[94]....
        /*f1b8*/ 	.word	0x0008ddd0


	//   ....[95]....
        /*f1bc*/ 	.word	0x0008de10


	//   ....[96]....
        /*f1c0*/ 	.word	0x0008de70


	//   ....[97]....
        /*f1c4*/ 	.word	0x0008deb0


	//   ....[98]....
        /*f1c8*/ 	.word	0x0008df10


	//   ....[99]....
        /*f1cc*/ 	.word	0x0008df50


	//   ....[100]....
        /*f1d0*/ 	.word	0x0008dfb0


	//   ....[101]....
        /*f1d4*/ 	.word	0x0008dff0


	//   ....[102]....
        /*f1d8*/ 	.word	0x0008e050


	//   ....[103]....
        /*f1dc*/ 	.word	0x0008e090


	//   ....[104]....
        /*f1e0*/ 	.word	0x0008e0f0


	//   ....[105]....
        /*f1e4*/ 	.word	0x0008e130


	//   ....[106]....
        /*f1e8*/ 	.word	0x0008e190


	//   ....[107]....
        /*f1ec*/ 	.word	0x0008e1d0


	//   ....[108]....
        /*f1f0*/ 	.word	0x0008e230


	//   ....[109]....
        /*f1f4*/ 	.word	0x0008e270


	//   ....[110]....
        /*f1f8*/ 	.word	0x0008e2d0


	//   ....[111]....
        /*f1fc*/ 	.word	0x0008e310


	//   ....[112]....
        /*f200*/ 	.word	0x0008e370


	//   ....[113]....
        /*f204*/ 	.word	0x0008e3b0


	//   ....[114]....
        /*f208*/ 	.word	0x0008e410


	//   ....[115]....
        /*f20c*/ 	.word	0x0008e450


	//   ....[116]....
        /*f210*/ 	.word	0x0008e4b0


	//   ....[117]....
        /*f214*/ 	.word	0x0008e4f0


	//   ....[118]....
        /*f218*/ 	.word	0x0008e550


	//   ....[119]....
        /*f21c*/ 	.word	0x0008e590


	//   ....[120]....
        /*f220*/ 	.word	0x0008e5f0


	//   ....[121]....
        /*f224*/ 	.word	0x0008e630


	//   ....[122]....
        /*f228*/ 	.word	0x0008e690


	//   ....[123]....
        /*f22c*/ 	.word	0x0008e6d0


	//   ....[124]....
        /*f230*/ 	.word	0x0008e730


	//   ....[125]....
        /*f234*/ 	.word	0x0008e770


	//   ....[126]....
        /*f238*/ 	.word	0x0008e7d0


	//   ....[127]....
        /*f23c*/ 	.word	0x0008e810


	//   ....[128]....
        /*f240*/ 	.word	0x0008e870


	//   ....[129]....
        /*f244*/ 	.word	0x0008e8b0


	//   ....[130]....
        /*f248*/ 	.word	0x0008e910


	//   ....[131]....
        /*f24c*/ 	.word	0x0008e950


	//   ....[132]....
        /*f250*/ 	.word	0x0008e9b0


	//   ....[133]....
        /*f254*/ 	.word	0x0008e9f0


	//   ....[134]....
        /*f258*/ 	.word	0x0008ea50


	//   ....[135]....
        /*f25c*/ 	.word	0x0008ea90


	//   ....[136]....
        /*f260*/ 	.word	0x0008eaf0


	//   ....[137]....
        /*f264*/ 	.word	0x0008eb30


	//   ....[138]....
        /*f268*/ 	.word	0x0008eb90


	//   ....[139]....
        /*f26c*/ 	.word	0x0008ebd0


	//   ....[140]....
        /*f270*/ 	.word	0x0008ec30


	//   ....[141]....
        /*f274*/ 	.word	0x0008ec70


	//   ....[142]....
        /*f278*/ 	.word	0x0008ecd0


	//   ....[143]....
        /*f27c*/ 	.word	0x0008ed10


	//   ....[144]....
        /*f280*/ 	.word	0x0008ed70


	//   ....[145]....
        /*f284*/ 	.word	0x0008edb0


	//   ....[146]....
        /*f288*/ 	.word	0x0008ee10


	//   ....[147]....
        /*f28c*/ 	.word	0x0008ee50


	//   ....[148]....
        /*f290*/ 	.word	0x0008eeb0


	//   ....[149]....
        /*f294*/ 	.word	0x0008eef0


	//   ....[150]....
        /*f298*/ 	.word	0x0008ef50


	//   ....[151]....
        /*f29c*/ 	.word	0x0008ef90


	//   ....[152]....
        /*f2a0*/ 	.word	0x0008eff0


	//   ....[153]....
        /*f2a4*/ 	.word	0x0008f030


	//   ....[154]....
        /*f2a8*/ 	.word	0x0008f090


	//   ....[155]....
        /*f2ac*/ 	.word	0x0008f0d0


	//   ....[156]....
        /*f2b0*/ 	.word	0x0008f130


	//   ....[157]....
        /*f2b4*/ 	.word	0x0008f170


	//   ....[158]....
        /*f2b8*/ 	.word	0x0008f1d0


	//   ....[159]....
        /*f2bc*/ 	.word	0x0008f210


	//   ....[160]....
        /*f2c0*/ 	.word	0x0008f270


	//   ....[161]....
        /*f2c4*/ 	.word	0x0008f2b0


	//   ....[162]....
        /*f2c8*/ 	.word	0x0008f310


	//   ....[163]....
        /*f2cc*/ 	.word	0x0008f350


	//   ....[164]....
        /*f2d0*/ 	.word	0x0008f3b0


	//   ....[165]....
        /*f2d4*/ 	.word	0x0008f3f0


	//   ....[166]....
        /*f2d8*/ 	.word	0x0008f450


	//   ....[167]....
        /*f2dc*/ 	.word	0x0008f490


	//   ....[168]....
        /*f2e0*/ 	.word	0x0008f4f0


	//   ....[169]....
        /*f2e4*/ 	.word	0x0008f530


	//   ....[170]....
        /*f2e8*/ 	.word	0x0008f590


	//   ....[171]....
        /*f2ec*/ 	.word	0x0008f5d0


	//   ....[172]....
        /*f2f0*/ 	.word	0x0008f630


	//   ....[173]....
        /*f2f4*/ 	.word	0x0008f670


	//   ....[174]....
        /*f2f8*/ 	.word	0x0008f6d0


	//   ....[175]....
        /*f2fc*/ 	.word	0x0008f710


	//   ....[176]....
        /*f300*/ 	.word	0x0008f770


	//   ....[177]....
        /*f304*/ 	.word	0x0008f7b0


	//   ....[178]....
        /*f308*/ 	.word	0x0008f810


	//   ....[179]....
        /*f30c*/ 	.word	0x0008f850


	//   ....[180]....
        /*f310*/ 	.word	0x0008f8b0


	//   ....[181]....
        /*f314*/ 	.word	0x0008f8f0


	//   ....[182]....
        /*f318*/ 	.word	0x0008f950


	//   ....[183]....
        /*f31c*/ 	.word	0x0008f990


	//   ....[184]....
        /*f320*/ 	.word	0x0008f9f0


	//   ....[185]....
        /*f324*/ 	.word	0x0008fa30


	//   ....[186]....
        /*f328*/ 	.word	0x0008fa90


	//   ....[187]....
        /*f32c*/ 	.word	0x0008fad0


	//   ....[188]....
        /*f330*/ 	.word	0x0008fb30


	//   ....[189]....
        /*f334*/ 	.word	0x0008fb70


	//   ....[190]....
        /*f338*/ 	.word	0x0008fbd0


	//   ....[191]....
        /*f33c*/ 	.word	0x0008fc10


	//   ....[192]....
        /*f340*/ 	.word	0x0008fc70


	//   ....[193]....
        /*f344*/ 	.word	0x0008fcb0


	//   ....[194]....
        /*f348*/ 	.word	0x0008fd10


	//   ....[195]....
        /*f34c*/ 	.word	0x0008fd50


	//   ....[196]....
        /*f350*/ 	.word	0x0008fdb0


	//   ....[197]....
        /*f354*/ 	.word	0x0008fdf0


	//   ....[198]....
        /*f358*/ 	.word	0x0008fe50


	//   ....[199]....
        /*f35c*/ 	.word	0x0008fe90


	//   ....[200]....
        /*f360*/ 	.word	0x0008fef0


	//   ....[201]....
        /*f364*/ 	.word	0x0008ff30


	//   ....[202]....
        /*f368*/ 	.word	0x0008ff90


	//   ....[203]....
        /*f36c*/ 	.word	0x0008ffd0


	//   ....[204]....
        /*f370*/ 	.word	0x00090030


	//   ....[205]....
        /*f374*/ 	.word	0x00090070


	//   ....[206]....
        /*f378*/ 	.word	0x000900d0


	//   ....[207]....
        /*f37c*/ 	.word	0x00090110


	//   ....[208]....
        /*f380*/ 	.word	0x00090170


	//   ....[209]....
        /*f384*/ 	.word	0x000901b0


	//   ....[210]....
        /*f388*/ 	.word	0x00090210


	//   ....[211]....
        /*f38c*/ 	.word	0x00090250


	//   ....[212]....
        /*f390*/ 	.word	0x000902b0


	//   ....[213]....
        /*f394*/ 	.word	0x000902f0


	//   ....[214]....
        /*f398*/ 	.word	0x00090350


	//   ....[215]....
        /*f39c*/ 	.word	0x00090390


	//   ....[216]....
        /*f3a0*/ 	.word	0x000903f0


	//   ....[217]....
        /*f3a4*/ 	.word	0x00090430


	//   ....[218]....
        /*f3a8*/ 	.word	0x00090490


	//   ....[219]....
        /*f3ac*/ 	.word	0x000904d0


	//   ....[220]....
        /*f3b0*/ 	.word	0x00090530


	//   ....[221]....
        /*f3b4*/ 	.word	0x00090570


	//   ....[222]....
        /*f3b8*/ 	.word	0x000905d0


	//   ....[223]....
        /*f3bc*/ 	.word	0x00090610


	//   ....[224]....
        /*f3c0*/ 	.word	0x00090670


	//   ....[225]....
        /*f3c4*/ 	.word	0x000906b0


	//   ....[226]....
        /*f3c8*/ 	.word	0x00090710


	//   ....[227]....
        /*f3cc*/ 	.word	0x00090750


	//   ....[228]....
        /*f3d0*/ 	.word	0x000907b0


	//   ....[229]....
        /*f3d4*/ 	.word	0x000907f0


	//   ....[230]....
        /*f3d8*/ 	.word	0x00090850


	//   ....[231]....
        /*f3dc*/ 	.word	0x00090890


	//   ....[232]....
        /*f3e0*/ 	.word	0x000908f0


	//   ....[233]....
        /*f3e4*/ 	.word	0x00090930


	//   ....[234]....
        /*f3e8*/ 	.word	0x00090990


	//   ....[235]....
        /*f3ec*/ 	.word	0x000909d0


	//   ....[236]....
        /*f3f0*/ 	.word	0x00090a30


	//   ....[237]....
        /*f3f4*/ 	.word	0x00090a70


	//   ....[238]....
        /*f3f8*/ 	.word	0x00090ad0


	//   ....[239]....
        /*f3fc*/ 	.word	0x00090b10


	//   ....[240]....
        /*f400*/ 	.word	0x00090b70


	//   ....[241]....
        /*f404*/ 	.word	0x00090bb0


	//   ....[242]....
        /*f408*/ 	.word	0x00090c10


	//   ....[243]....
        /*f40c*/ 	.word	0x00090c50


	//   ....[244]....
        /*f410*/ 	.word	0x00090cb0


	//   ....[245]....
        /*f414*/ 	.word	0x00090cf0


	//   ....[246]....
        /*f418*/ 	.word	0x00090d50


	//   ....[247]....
        /*f41c*/ 	.word	0x00090d90


	//   ....[248]....
        /*f420*/ 	.word	0x00090df0


	//   ....[249]....
        /*f424*/ 	.word	0x00090e30


	//   ....[250]....
        /*f428*/ 	.word	0x00090e90


	//   ....[251]....
        /*f42c*/ 	.word	0x00090ed0


	//   ....[252]....
        /*f430*/ 	.word	0x00090f30


	//   ....[253]....
        /*f434*/ 	.word	0x00090f70


	//   ....[254]....
        /*f438*/ 	.word	0x00090fd0


	//   ....[255]....
        /*f43c*/ 	.word	0x00091010


	//   ....[0]....
        /*f440*/ 	.word	0x00091070


	//   ....[1]....
        /*f444*/ 	.word	0x000910b0


	//   ....[2]....
        /*f448*/ 	.word	0x00091110


	//   ....[3]....
        /*f44c*/ 	.word	0x00091150


	//   ....[4]....
        /*f450*/ 	.word	0x000911b0


	//   ....[5]....
        /*f454*/ 	.word	0x000911f0


	//   ....[6]....
        /*f458*/ 	.word	0x00091250


	//   ....[7]....
        /*f45c*/ 	.word	0x00091290


	//   ....[8]....
        /*f460*/ 	.word	0x000912f0


	//   ....[9]....
        /*f464*/ 	.word	0x00091330


	//   ....[10]....
        /*f468*/ 	.word	0x00091390


	//   ....[11]....
        /*f46c*/ 	.word	0x000913d0


	//   ....[12]....
        /*f470*/ 	.word	0x00091430


	//   ....[13]....
        /*f474*/ 	.word	0x00091470


	//   ....[14]....
        /*f478*/ 	.word	0x000914d0


	//   ....[15]....
        /*f47c*/ 	.word	0x00091510


	//   ....[16]....
        /*f480*/ 	.word	0x00091570


	//   ....[17]....
        /*f484*/ 	.word	0x000915b0


	//   ....[18]....
        /*f488*/ 	.word	0x00091610


	//   ....[19]....
        /*f48c*/ 	.word	0x00091650


	//   ....[20]....
        /*f490*/ 	.word	0x000916b0


	//   ....[21]....
        /*f494*/ 	.word	0x000916f0


	//   ....[22]....
        /*f498*/ 	.word	0x00091750


	//   ....[23]....
        /*f49c*/ 	.word	0x00091790


	//   ....[24]....
        /*f4a0*/ 	.word	0x000917f0


	//   ....[25]....
        /*f4a4*/ 	.word	0x00091830


	//   ....[26]....
        /*f4a8*/ 	.word	0x00091890


	//   ....[27]....
        /*f4ac*/ 	.word	0x000918d0


	//   ....[28]....
        /*f4b0*/ 	.word	0x00091930


	//   ....[29]....
        /*f4b4*/ 	.word	0x00091970


	//   ....[30]....
        /*f4b8*/ 	.word	0x000919d0


	//   ....[31]....
        /*f4bc*/ 	.word	0x00091a10


	//   ....[32]....
        /*f4c0*/ 	.word	0x00091a70


	//   ....[33]....
        /*f4c4*/ 	.word	0x00091ab0


	//   ....[34]....
        /*f4c8*/ 	.word	0x00091b10


	//   ....[35]....
        /*f4cc*/ 	.word	0x00091b50


	//   ....[36]....
        /*f4d0*/ 	.word	0x00091bb0


	//   ....[37]....
        /*f4d4*/ 	.word	0x00091bf0


	//   ....[38]....
        /*f4d8*/ 	.word	0x00091c50


	//   ....[39]....
        /*f4dc*/ 	.word	0x00091c90


	//   ....[40]....
        /*f4e0*/ 	.word	0x00091cf0


	//   ....[41]....
        /*f4e4*/ 	.word	0x00091d30


	//   ....[42]....
        /*f4e8*/ 	.word	0x00091d90


	//   ....[43]....
        /*f4ec*/ 	.word	0x00091dd0


	//   ....[44]....
        /*f4f0*/ 	.word	0x00091e30


	//   ....[45]....
        /*f4f4*/ 	.word	0x00091e70


	//   ....[46]....
        /*f4f8*/ 	.word	0x00091ed0


	//   ....[47]....
        /*f4fc*/ 	.word	0x00091f10


	//   ....[48]....
        /*f500*/ 	.word	0x00091f70


	//   ....[49]....
        /*f504*/ 	.word	0x00091fb0


	//   ....[50]....
        /*f508*/ 	.word	0x00092010


	//   ....[51]....
        /*f50c*/ 	.word	0x00092050


	//   ....[52]....
        /*f510*/ 	.word	0x000920b0


	//   ....[53]....
        /*f514*/ 	.word	0x000920f0


	//   ....[54]....
        /*f518*/ 	.word	0x00092150


	//   ....[55]....
        /*f51c*/ 	.word	0x00092190


	//   ....[56]....
        /*f520*/ 	.word	0x000921f0


	//   ....[57]....
        /*f524*/ 	.word	0x00092230


	//   ....[58]....
        /*f528*/ 	.word	0x00092290


	//   ....[59]....
        /*f52c*/ 	.word	0x000922d0


	//   ....[60]....
        /*f530*/ 	.word	0x00092330


	//   ....[61]....
        /*f534*/ 	.word	0x00092370


	//   ....[62]....
        /*f538*/ 	.word	0x000923d0


	//   ....[63]....
        /*f53c*/ 	.word	0x00092410


	//   ....[64]....
        /*f540*/ 	.word	0x00092470


	//   ....[65]....
        /*f544*/ 	.word	0x000924b0


	//   ....[66]....
        /*f548*/ 	.word	0x00092510


	//   ....[67]....
        /*f54c*/ 	.word	0x00092550


	//   ....[68]....
        /*f550*/ 	.word	0x000925b0


	//   ....[69]....
        /*f554*/ 	.word	0x000925f0


	//   ....[70]....
        /*f558*/ 	.word	0x00092650


	//   ....[71]....
        /*f55c*/ 	.word	0x00092690


	//   ....[72]....
        /*f560*/ 	.word	0x000926f0


	//   ....[73]....
        /*f564*/ 	.word	0x00092730


	//   ....[74]....
        /*f568*/ 	.word	0x00092790


	//   ....[75]....
        /*f56c*/ 	.word	0x000927d0


	//   ....[76]....
        /*f570*/ 	.word	0x00092830


	//   ....[77]....
        /*f574*/ 	.word	0x00092870


	//   ....[78]....
        /*f578*/ 	.word	0x000928d0


	//   ....[79]....
        /*f57c*/ 	.word	0x00092910


	//   ....[80]....
        /*f580*/ 	.word	0x00092970


	//   ....[81]....
        /*f584*/ 	.word	0x000929b0


	//   ....[82]....
        /*f588*/ 	.word	0x00092a10


	//   ....[83]....
        /*f58c*/ 	.word	0x00092a50


	//   ....[84]....
        /*f590*/ 	.word	0x00092ab0


	//   ....[85]....
        /*f594*/ 	.word	0x00092af0


	//   ....[86]....
        /*f598*/ 	.word	0x00092b50


	//   ....[87]....
        /*f59c*/ 	.word	0x00092b90


	//   ....[88]....
        /*f5a0*/ 	.word	0x00092bf0


	//   ....[89]....
        /*f5a4*/ 	.word	0x00092c30


	//   ....[90]....
        /*f5a8*/ 	.word	0x00092c90


	//   ....[91]....
        /*f5ac*/ 	.word	0x00092cd0


	//   ....[92]....
        /*f5b0*/ 	.word	0x00092d30


	//   ....[93]....
        /*f5b4*/ 	.word	0x00092d70


	//   ....[94]....
        /*f5b8*/ 	.word	0x00092dd0


	//   ....[95]....
        /*f5bc*/ 	.word	0x00092e10


	//   ....[96]....
        /*f5c0*/ 	.word	0x00092e70


	//   ....[97]....
        /*f5c4*/ 	.word	0x00092eb0


	//   ....[98]....
        /*f5c8*/ 	.word	0x00092f10


	//   ....[99]....
        /*f5cc*/ 	.word	0x00092f50


	//   ....[100]....
        /*f5d0*/ 	.word	0x00092fb0


	//   ....[101]....
        /*f5d4*/ 	.word	0x00092ff0


	//   ....[102]....
        /*f5d8*/ 	.word	0x00093050


	//   ....[103]....
        /*f5dc*/ 	.word	0x00093090


	//   ....[104]....
        /*f5e0*/ 	.word	0x000930f0


	//   ....[105]....
        /*f5e4*/ 	.word	0x00093130


	//   ....[106]....
        /*f5e8*/ 	.word	0x00093190


	//   ....[107]....
        /*f5ec*/ 	.word	0x000931d0


	//   ....[108]....
        /*f5f0*/ 	.word	0x00093230


	//   ....[109]....
        /*f5f4*/ 	.word	0x00093270


	//   ....[110]....
        /*f5f8*/ 	.word	0x000932d0


	//   ....[111]....
        /*f5fc*/ 	.word	0x00093310


	//   ....[112]....
        /*f600*/ 	.word	0x00093370


	//   ....[113]....
        /*f604*/ 	.word	0x000933b0


	//   ....[114]....
        /*f608*/ 	.word	0x00093410


	//   ....[115]....
        /*f60c*/ 	.word	0x00093450


	//   ....[116]....
        /*f610*/ 	.word	0x000934b0


	//   ....[117]....
        /*f614*/ 	.word	0x000934f0


	//   ....[118]....
        /*f618*/ 	.word	0x00093550


	//   ....[119]....
        /*f61c*/ 	.word	0x00093590


	//   ....[120]....
        /*f620*/ 	.word	0x000935f0


	//   ....[121]....
        /*f624*/ 	.word	0x00093630


	//   ....[122]....
        /*f628*/ 	.word	0x00093690


	//   ....[123]....
        /*f62c*/ 	.word	0x000936d0


	//   ....[124]....
        /*f630*/ 	.word	0x00093730


	//   ....[125]....
        /*f634*/ 	.word	0x00093770


	//   ....[126]....
        /*f638*/ 	.word	0x000937d0


	//   ....[127]....
        /*f63c*/ 	.word	0x00093810


	//   ....[128]....
        /*f640*/ 	.word	0x00093870


	//   ....[129]....
        /*f644*/ 	.word	0x000938b0


	//   ....[130]....
        /*f648*/ 	.word	0x00093910


	//   ....[131]....
        /*f64c*/ 	.word	0x00093950


	//   ....[132]....
        /*f650*/ 	.word	0x000939b0


	//   ....[133]....
        /*f654*/ 	.word	0x000939f0


	//   ....[134]....
        /*f658*/ 	.word	0x00093a50


	//   ....[135]....
        /*f65c*/ 	.word	0x00093a90


	//   ....[136]....
        /*f660*/ 	.word	0x00093af0


	//   ....[137]....
        /*f664*/ 	.word	0x00093b30


	//   ....[138]....
        /*f668*/ 	.word	0x00093b90


	//   ....[139]....
        /*f66c*/ 	.word	0x00093bd0


	//   ....[140]....
        /*f670*/ 	.word	0x00093c30


	//   ....[141]....
        /*f674*/ 	.word	0x00093c70


	//   ....[142]....
        /*f678*/ 	.word	0x00093cd0


	//   ....[143]....
        /*f67c*/ 	.word	0x00093d10


	//   ....[144]....
        /*f680*/ 	.word	0x00093d70


	//   ....[145]....
        /*f684*/ 	.word	0x00093db0


	//   ....[146]....
        /*f688*/ 	.word	0x00093e10


	//   ....[147]....
        /*f68c*/ 	.word	0x00093e50


	//   ....[148]....
        /*f690*/ 	.word	0x00093eb0


	//   ....[149]....
        /*f694*/ 	.word	0x00093ef0


	//   ....[150]....
        /*f698*/ 	.word	0x00093f50


	//   ....[151]....
        /*f69c*/ 	.word	0x00093f90


	//   ....[152]....
        /*f6a0*/ 	.word	0x00093ff0


	//   ....[153]....
        /*f6a4*/ 	.word	0x00094030


	//   ....[154]....
        /*f6a8*/ 	.word	0x00094090


	//   ....[155]....
        /*f6ac*/ 	.word	0x000940d0


	//   ....[156]....
        /*f6b0*/ 	.word	0x00094130


	//   ....[157]....
        /*f6b4*/ 	.word	0x00094170


	//   ....[158]....
        /*f6b8*/ 	.word	0x000941d0


	//   ....[159]....
        /*f6bc*/ 	.word	0x00094210


	//   ....[160]....
        /*f6c0*/ 	.word	0x00094270


	//   ....[161]....
        /*f6c4*/ 	.word	0x000942b0


	//   ....[162]....
        /*f6c8*/ 	.word	0x00094310


	//   ....[163]....
        /*f6cc*/ 	.word	0x00094350


	//   ....[164]....
        /*f6d0*/ 	.word	0x000943b0


	//   ....[165]....
        /*f6d4*/ 	.word	0x000943f0


	//   ....[166]....
        /*f6d8*/ 	.word	0x00094450


	//   ....[167]....
        /*f6dc*/ 	.word	0x00094490


	//   ....[168]....
        /*f6e0*/ 	.word	0x000944f0


	//   ....[169]....
        /*f6e4*/ 	.word	0x00094530


	//   ....[170]....
        /*f6e8*/ 	.word	0x00094590


	//   ....[171]....
        /*f6ec*/ 	.word	0x000945d0


	//   ....[172]....
        /*f6f0*/ 	.word	0x00094630


	//   ....[173]....
        /*f6f4*/ 	.word	0x00094670


	//   ....[174]....
        /*f6f8*/ 	.word	0x000946d0


	//   ....[175]....
        /*f6fc*/ 	.word	0x00094710


	//   ....[176]....
        /*f700*/ 	.word	0x00094770


	//   ....[177]....
        /*f704*/ 	.word	0x000947b0


	//   ....[178]....
        /*f708*/ 	.word	0x00094810


	//   ....[179]....
        /*f70c*/ 	.word	0x00094850


	//   ....[180]....
        /*f710*/ 	.word	0x000948b0


	//   ....[181]....
        /*f714*/ 	.word	0x000948f0


	//   ....[182]....
        /*f718*/ 	.word	0x00094950


	//   ....[183]....
        /*f71c*/ 	.word	0x00094990


	//   ....[184]....
        /*f720*/ 	.word	0x000949f0


	//   ....[185]....
        /*f724*/ 	.word	0x00094a30


	//   ....[186]....
        /*f728*/ 	.word	0x00094a90


	//   ....[187]....
        /*f72c*/ 	.word	0x00094ad0


	//   ....[188]....
        /*f730*/ 	.word	0x00094b30


	//   ....[189]....
        /*f734*/ 	.word	0x00094b70


	//   ....[190]....
        /*f738*/ 	.word	0x00094bd0


	//   ....[191]....
        /*f73c*/ 	.word	0x00094c10


	//   ....[192]....
        /*f740*/ 	.word	0x00094c70


	//   ....[193]....
        /*f744*/ 	.word	0x00094cb0


	//   ....[194]....
        /*f748*/ 	.word	0x00094d10


	//   ....[195]....
        /*f74c*/ 	.word	0x00094d50


	//   ....[196]....
        /*f750*/ 	.word	0x00094db0


	//   ....[197]....
        /*f754*/ 	.word	0x00094df0


	//   ....[198]....
        /*f758*/ 	.word	0x00094e50


	//   ....[199]....
        /*f75c*/ 	.word	0x00094e90


	//   ....[200]....
        /*f760*/ 	.word	0x00094ef0


	//   ....[201]....
        /*f764*/ 	.word	0x00094f30


	//   ....[202]....
        /*f768*/ 	.word	0x00094f90


	//   ....[203]....
        /*f76c*/ 	.word	0x00094fd0


	//   ....[204]....
        /*f770*/ 	.word	0x00095030


	//   ....[205]....
        /*f774*/ 	.word	0x00095070


	//   ....[206]....
        /*f778*/ 	.word	0x000950d0


	//   ....[207]....
        /*f77c*/ 	.word	0x00095110


	//   ....[208]....
        /*f780*/ 	.word	0x00095170


	//   ....[209]....
        /*f784*/ 	.word	0x000951b0


	//   ....[210]....
        /*f788*/ 	.word	0x00095210


	//   ....[211]....
        /*f78c*/ 	.word	0x00095250


	//   ....[212]....
        /*f790*/ 	.word	0x000952b0


	//   ....[213]....
        /*f794*/ 	.word	0x000952f0


	//   ....[214]....
        /*f798*/ 	.word	0x00095350


	//   ....[215]....
        /*f79c*/ 	.word	0x00095390


	//   ....[216]....
        /*f7a0*/ 	.word	0x000953f0


	//   ....[217]....
        /*f7a4*/ 	.word	0x00095430


	//   ....[218]....
        /*f7a8*/ 	.word	0x00095490


	//   ....[219]....
        /*f7ac*/ 	.word	0x000954d0


	//   ....[220]....
        /*f7b0*/ 	.word	0x00095530


	//   ....[221]....
        /*f7b4*/ 	.word	0x00095570


	//   ....[222]....
        /*f7b8*/ 	.word	0x000955d0


	//   ....[223]....
        /*f7bc*/ 	.word	0x00095610


	//   ....[224]....
        /*f7c0*/ 	.word	0x00095670


	//   ....[225]....
        /*f7c4*/ 	.word	0x000956b0


	//   ....[226]....
        /*f7c8*/ 	.word	0x00095710


	//   ....[227]....
        /*f7cc*/ 	.word	0x00095750


	//   ....[228]....
        /*f7d0*/ 	.word	0x000957b0


	//   ....[229]....
        /*f7d4*/ 	.word	0x000957f0


	//   ....[230]....
        /*f7d8*/ 	.word	0x00095850


	//   ....[231]....
        /*f7dc*/ 	.word	0x00095890


	//   ....[232]....
        /*f7e0*/ 	.word	0x000958f0


	//   ....[233]....
        /*f7e4*/ 	.word	0x00095930


	//   ....[234]....
        /*f7e8*/ 	.word	0x00095990


	//   ....[235]....
        /*f7ec*/ 	.word	0x000959d0


	//   ....[236]....
        /*f7f0*/ 	.word	0x00095a30


	//   ....[237]....
        /*f7f4*/ 	.word	0x00095a70


	//   ....[238]....
        /*f7f8*/ 	.word	0x00095ad0


	//   ....[239]....
        /*f7fc*/ 	.word	0x00095b10


	//   ....[240]....
        /*f800*/ 	.word	0x00095b70


	//   ....[241]....
        /*f804*/ 	.word	0x00095bb0


	//   ....[242]....
        /*f808*/ 	.word	0x00095c10


	//   ....[243]....
        /*f80c*/ 	.word	0x00095c50


	//   ....[244]....
        /*f810*/ 	.word	0x00095cb0


	//   ....[245]....
        /*f814*/ 	.word	0x00095cf0


	//   ....[246]....
        /*f818*/ 	.word	0x00095d50


	//   ....[247]....
        /*f81c*/ 	.word	0x00095d90


	//   ....[248]....
        /*f820*/ 	.word	0x00095df0


	//   ....[249]....
        /*f824*/ 	.word	0x00095e30


	//   ....[250]....
        /*f828*/ 	.word	0x00095e90


	//   ....[251]....
        /*f82c*/ 	.word	0x00095ed0


	//   ....[252]....
        /*f830*/ 	.word	0x00095f30


	//   ....[253]....
        /*f834*/ 	.word	0x00095f70


	//   ....[254]....
        /*f838*/ 	.word	0x00095fd0


	//   ....[255]....
        /*f83c*/ 	.word	0x00096010


	//   ....[0]....
        /*f840*/ 	.word	0x00096070


	//   ....[1]....
        /*f844*/ 	.word	0x000960b0


	//   ....[2]....
        /*f848*/ 	.word	0x00096110


	//   ....[3]....
        /*f84c*/ 	.word	0x00096150


	//   ....[4]....
        /*f850*/ 	.word	0x000961b0


	//   ....[5]....
        /*f854*/ 	.word	0x000961f0


	//   ....[6]....
        /*f858*/ 	.word	0x00096250


	//   ....[7]....
        /*f85c*/ 	.word	0x00096290


	//   ....[8]....
        /*f860*/ 	.word	0x000962f0


	//   ....[9]....
        /*f864*/ 	.word	0x00096330


	//   ....[10]....
        /*f868*/ 	.word	0x00096390


	//   ....[11]....
        /*f86c*/ 	.word	0x000963d0


	//   ....[12]....
        /*f870*/ 	.word	0x00096430


	//   ....[13]....
        /*f874*/ 	.word	0x00096470


	//   ....[14]....
        /*f878*/ 	.word	0x000964d0


	//   ....[15]....
        /*f87c*/ 	.word	0x00096510


	//   ....[16]....
        /*f880*/ 	.word	0x00096570


	//   ....[17]....
        /*f884*/ 	.word	0x000965b0


	//   ....[18]....
        /*f888*/ 	.word	0x00096610


	//   ....[19]....
        /*f88c*/ 	.word	0x00096650


	//   ....[20]....
        /*f890*/ 	.word	0x000966b0


	//   ....[21]....
        /*f894*/ 	.word	0x000966f0


	//   ....[22]....
        /*f898*/ 	.word	0x00096750


	//   ....[23]....
        /*f89c*/ 	.word	0x00096790


	//   ....[24]....
        /*f8a0*/ 	.word	0x000967f0


	//   ....[25]....
        /*f8a4*/ 	.word	0x00096830


	//   ....[26]....
        /*f8a8*/ 	.word	0x00096890


	//   ....[27]....
        /*f8ac*/ 	.word	0x000968d0


	//   ....[28]....
        /*f8b0*/ 	.word	0x00096930


	//   ....[29]....
        /*f8b4*/ 	.word	0x00096970


	//   ....[30]....
        /*f8b8*/ 	.word	0x000969d0


	//   ....[31]....
        /*f8bc*/ 	.word	0x00096a10


	//   ....[32]....
        /*f8c0*/ 	.word	0x00096a70


	//   ....[33]....
        /*f8c4*/ 	.word	0x00096ab0


	//   ....[34]....
        /*f8c8*/ 	.word	0x00096b10


	//   ....[35]....
        /*f8cc*/ 	.word	0x00096b50


	//   ....[36]....
        /*f8d0*/ 	.word	0x00096bb0


	//   ....[37]....
        /*f8d4*/ 	.word	0x00096bf0


	//   ....[38]....
        /*f8d8*/ 	.word	0x00096c50


	//   ....[39]....
        /*f8dc*/ 	.word	0x00096c90


	//   ....[40]....
        /*f8e0*/ 	.word	0x00096cf0


	//   ....[41]....
        /*f8e4*/ 	.word	0x00096d30


	//   ....[42]....
        /*f8e8*/ 	.word	0x00096d90


	//   ....[43]....
        /*f8ec*/ 	.word	0x00096dd0


	//   ....[44]....
        /*f8f0*/ 	.word	0x00096e30


	//   ....[45]....
        /*f8f4*/ 	.word	0x00096e70


	//   ....[46]....
        /*f8f8*/ 	.word	0x00096ed0


	//   ....[47]....
        /*f8fc*/ 	.word	0x00096f10


	//   ....[48]....
        /*f900*/ 	.word	0x00096f70


	//   ....[49]....
        /*f904*/ 	.word	0x00096fb0


	//   ....[50]....
        /*f908*/ 	.word	0x00097010


	//   ....[51]....
        /*f90c*/ 	.word	0x00097050


	//   ....[52]....
        /*f910*/ 	.word	0x000970b0


	//   ....[53]....
        /*f914*/ 	.word	0x000970f0


	//   ....[54]....
        /*f918*/ 	.word	0x00097150


	//   ....[55]....
        /*f91c*/ 	.word	0x00097190


	//   ....[56]....
        /*f920*/ 	.word	0x000971f0


	//   ....[57]....
        /*f924*/ 	.word	0x00097230


	//   ....[58]....
        /*f928*/ 	.word	0x00097290


	//   ....[59]....
        /*f92c*/ 	.word	0x000972d0


	//   ....[60]....
        /*f930*/ 	.word	0x00097330


	//   ....[61]....
        /*f934*/ 	.word	0x00097370


	//   ....[62]....
        /*f938*/ 	.word	0x000973d0


	//   ....[63]....
        /*f93c*/ 	.word	0x00097410


	//   ....[64]....
        /*f940*/ 	.word	0x00097470


	//   ....[65]....
        /*f944*/ 	.word	0x000974b0


	//   ....[66]....
        /*f948*/ 	.word	0x00097510


	//   ....[67]....
        /*f94c*/ 	.word	0x00097550


	//   ....[68]....
        /*f950*/ 	.word	0x000975b0


	//   ....[69]....
        /*f954*/ 	.word	0x000975f0


	//   ....[70]....
        /*f958*/ 	.word	0x00097650


	//   ....[71]....
        /*f95c*/ 	.word	0x00097690


	//   ....[72]....
        /*f960*/ 	.word	0x000976f0


	//   ....[73]....
        /*f964*/ 	.word	0x00097730


	//   ....[74]....
        /*f968*/ 	.word	0x00097790


	//   ....[75]....
        /*f96c*/ 	.word	0x000977d0


	//   ....[76]....
        /*f970*/ 	.word	0x00097830


	//   ....[77]....
        /*f974*/ 	.word	0x00097870


	//   ....[78]....
        /*f978*/ 	.word	0x000978d0


	//   ....[79]....
        /*f97c*/ 	.word	0x00097910


	//   ....[80]....
        /*f980*/ 	.word	0x00097970


	//   ....[81]....
        /*f984*/ 	.word	0x000979b0


	//   ....[82]....
        /*f988*/ 	.word	0x00097a10


	//   ....[83]....
        /*f98c*/ 	.word	0x00097a50


	//   ....[84]....
        /*f990*/ 	.word	0x00097ab0


	//   ....[85]....
        /*f994*/ 	.word	0x00097af0


	//   ....[86]....
        /*f998*/ 	.word	0x00097b50


	//   ....[87]....
        /*f99c*/ 	.word	0x00097b90


	//   ....[88]....
        /*f9a0*/ 	.word	0x00097bf0


	//   ....[89]....
        /*f9a4*/ 	.word	0x00097c30


	//   ....[90]....
        /*f9a8*/ 	.word	0x00097c90


	//   ....[91]....
        /*f9ac*/ 	.word	0x00097cd0


	//   ....[92]....
        /*f9b0*/ 	.word	0x00097d30


	//   ....[93]....
        /*f9b4*/ 	.word	0x00097d70


	//   ....[94]....
        /*f9b8*/ 	.word	0x00097dd0


	//   ....[95]....
        /*f9bc*/ 	.word	0x00097e10


	//   ....[96]....
        /*f9c0*/ 	.word	0x00097e70


	//   ....[97]....
        /*f9c4*/ 	.word	0x00097eb0


	//   ....[98]....
        /*f9c8*/ 	.word	0x00097f10


	//   ....[99]....
        /*f9cc*/ 	.word	0x00097f50


	//   ....[100]....
        /*f9d0*/ 	.word	0x00097fb0


	//   ....[101]....
        /*f9d4*/ 	.word	0x00097ff0


	//   ....[102]....
        /*f9d8*/ 	.word	0x00098050


	//   ....[103]....
        /*f9dc*/ 	.word	0x00098090


	//   ....[104]....
        /*f9e0*/ 	.word	0x000980f0


	//   ....[105]....
        /*f9e4*/ 	.word	0x00098130


	//   ....[106]....
        /*f9e8*/ 	.word	0x00098190


	//   ....[107]....
        /*f9ec*/ 	.word	0x000981d0


	//   ....[108]....
        /*f9f0*/ 	.word	0x00098230


	//   ....[109]....
        /*f9f4*/ 	.word	0x00098270


	//   ....[110]....
        /*f9f8*/ 	.word	0x000982d0


	//   ....[111]....
        /*f9fc*/ 	.word	0x00098310


	//   ....[112]....
        /*fa00*/ 	.word	0x00098370


	//   ....[113]....
        /*fa04*/ 	.word	0x000983b0


	//   ....[114]....
        /*fa08*/ 	.word	0x00098410


	//   ....[115]....
        /*fa0c*/ 	.word	0x00098450


	//   ....[116]....
        /*fa10*/ 	.word	0x000984b0


	//   ....[117]....
        /*fa14*/ 	.word	0x000984f0


	//   ....[118]....
        /*fa18*/ 	.word	0x00098550


	//   ....[119]....
        /*fa1c*/ 	.word	0x00098590


	//   ....[120]....
        /*fa20*/ 	.word	0x000985f0


	//   ....[121]....
        /*fa24*/ 	.word	0x00098630


	//   ....[122]....
        /*fa28*/ 	.word	0x00098690


	//   ....[123]....
        /*fa2c*/ 	.word	0x000986d0


	//   ....[124]....
        /*fa30*/ 	.word	0x00098730


	//   ....[125]....
        /*fa34*/ 	.word	0x00098770


	//   ....[126]....
        /*fa38*/ 	.word	0x000987d0


	//   ....[127]....
        /*fa3c*/ 	.word	0x00098810


	//   ....[128]....
        /*fa40*/ 	.word	0x00098870


	//   ....[129]....
        /*fa44*/ 	.word	0x000988b0


	//   ....[130]....
        /*fa48*/ 	.word	0x00098910


	//   ....[131]....
        /*fa4c*/ 	.word	0x00098950


	//   ....[132]....
        /*fa50*/ 	.word	0x000989b0


	//   ....[133]....
        /*fa54*/ 	.word	0x000989f0


	//   ....[134]....
        /*fa58*/ 	.word	0x00098a50


	//   ....[135]....
        /*fa5c*/ 	.word	0x00098a90


	//   ....[136]....
        /*fa60*/ 	.word	0x00098af0


	//   ....[137]....
        /*fa64*/ 	.word	0x00098b30


	//   ....[138]....
        /*fa68*/ 	.word	0x00098b90


	//   ....[139]....
        /*fa6c*/ 	.word	0x00098bd0


	//   ....[140]....
        /*fa70*/ 	.word	0x00098c30


	//   ....[141]....
        /*fa74*/ 	.word	0x00098c70


	//   ....[142]....
        /*fa78*/ 	.word	0x00098cd0


	//   ....[143]....
        /*fa7c*/ 	.word	0x00098d10


	//   ....[144]....
        /*fa80*/ 	.word	0x00098d70


	//   ....[145]....
        /*fa84*/ 	.word	0x00098db0


	//   ....[146]....
        /*fa88*/ 	.word	0x00098e10


	//   ....[147]....
        /*fa8c*/ 	.word	0x00098e50


	//   ....[148]....
        /*fa90*/ 	.word	0x00098eb0


	//   ....[149]....
        /*fa94*/ 	.word	0x00098ef0


	//   ....[150]....
        /*fa98*/ 	.word	0x00098f50


	//   ....[151]....
        /*fa9c*/ 	.word	0x00098f90


	//   ....[152]....
        /*faa0*/ 	.word	0x00098ff0


	//   ....[153]....
        /*faa4*/ 	.word	0x00099030


	//   ....[154]....
        /*faa8*/ 	.word	0x00099090


	//   ....[155]....
        /*faac*/ 	.word	0x000990d0


	//   ....[156]....
        /*fab0*/ 	.word	0x00099130


	//   ....[157]....
        /*fab4*/ 	.word	0x00099170


	//   ....[158]....
        /*fab8*/ 	.word	0x000991d0


	//   ....[159]....
        /*fabc*/ 	.word	0x00099210


	//   ....[160]....
        /*fac0*/ 	.word	0x00099270


	//   ....[161]....
        /*fac4*/ 	.word	0x000992b0


	//   ....[162]....
        /*fac8*/ 	.word	0x00099310


	//   ....[163]....
        /*facc*/ 	.word	0x00099350


	//   ....[164]....
        /*fad0*/ 	.word	0x000993b0


	//   ....[165]....
        /*fad4*/ 	.word	0x000993f0


	//   ....[166]....
        /*fad8*/ 	.word	0x00099450


	//   ....[167]....
        /*fadc*/ 	.word	0x00099490


	//   ....[168]....
        /*fae0*/ 	.word	0x000994f0


	//   ....[169]....
        /*fae4*/ 	.word	0x00099530


	//   ....[170]....
        /*fae8*/ 	.word	0x00099590


	//   ....[171]....
        /*faec*/ 	.word	0x000995d0


	//   ....[172]....
        /*faf0*/ 	.word	0x00099630


	//   ....[173]....
        /*faf4*/ 	.word	0x00099670


	//   ....[174]....
        /*faf8*/ 	.word	0x000996d0


	//   ....[175]....
        /*fafc*/ 	.word	0x00099710


	//   ....[176]....
        /*fb00*/ 	.word	0x00099770


	//   ....[177]....
        /*fb04*/ 	.word	0x000997b0


	//   ....[178]....
        /*fb08*/ 	.word	0x00099810


	//   ....[179]....
        /*fb0c*/ 	.word	0x00099850


	//   ....[180]....
        /*fb10*/ 	.word	0x000998b0


	//   ....[181]....
        /*fb14*/ 	.word	0x000998f0


	//   ....[182]....
        /*fb18*/ 	.word	0x00099950


	//   ....[183]....
        /*fb1c*/ 	.word	0x00099990


	//   ....[184]....
        /*fb20*/ 	.word	0x000999f0


	//   ....[185]....
        /*fb24*/ 	.word	0x00099a30


	//   ....[186]....
        /*fb28*/ 	.word	0x00099a90


	//   ....[187]....
        /*fb2c*/ 	.word	0x00099ad0


	//   ....[188]....
        /*fb30*/ 	.word	0x00099b30


	//   ....[189]....
        /*fb34*/ 	.word	0x00099b70


	//   ....[190]....
        /*fb38*/ 	.word	0x00099bd0


	//   ....[191]....
        /*fb3c*/ 	.word	0x00099c10


	//   ....[192]....
        /*fb40*/ 	.word	0x00099c70


	//   ....[193]....
        /*fb44*/ 	.word	0x00099cb0


	//   ....[194]....
        /*fb48*/ 	.word	0x00099d10


	//   ....[195]....
        /*fb4c*/ 	.word	0x00099d50


	//   ....[196]....
        /*fb50*/ 	.word	0x00099db0


	//   ....[197]....
        /*fb54*/ 	.word	0x00099df0


	//   ....[198]....
        /*fb58*/ 	.word	0x00099e50


	//   ....[199]....
        /*fb5c*/ 	.word	0x00099e90


	//   ....[200]....
        /*fb60*/ 	.word	0x00099ef0


	//   ....[201]....
        /*fb64*/ 	.word	0x00099f30


	//   ....[202]....
        /*fb68*/ 	.word	0x00099f90


	//   ....[203]....
        /*fb6c*/ 	.word	0x00099fd0


	//   ....[204]....
        /*fb70*/ 	.word	0x0009a030


	//   ....[205]....
        /*fb74*/ 	.word	0x0009a070


	//   ....[206]....
        /*fb78*/ 	.word	0x0009a0d0


	//   ....[207]....
        /*fb7c*/ 	.word	0x0009a110


	//   ....[208]....
        /*fb80*/ 	.word	0x0009a170


	//   ....[209]....
        /*fb84*/ 	.word	0x0009a1b0


	//   ....[210]....
        /*fb88*/ 	.word	0x0009a210


	//   ....[211]....
        /*fb8c*/ 	.word	0x0009a250


	//   ....[212]....
        /*fb90*/ 	.word	0x0009a2b0


	//   ....[213]....
        /*fb94*/ 	.word	0x0009a2f0


	//   ....[214]....
        /*fb98*/ 	.word	0x0009a350


	//   ....[215]....
        /*fb9c*/ 	.word	0x0009a390


	//   ....[216]....
        /*fba0*/ 	.word	0x0009a3f0


	//   ....[217]....
        /*fba4*/ 	.word	0x0009a430


	//   ....[218]....
        /*fba8*/ 	.word	0x0009a490


	//   ....[219]....
        /*fbac*/ 	.word	0x0009a4d0


	//   ....[220]....
        /*fbb0*/ 	.word	0x0009a530


	//   ....[221]....
        /*fbb4*/ 	.word	0x0009a570


	//   ....[222]....
        /*fbb8*/ 	.word	0x0009a5d0


	//   ....[223]....
        /*fbbc*/ 	.word	0x0009a610


	//   ....[224]....
        /*fbc0*/ 	.word	0x0009a670


	//   ....[225]....
        /*fbc4*/ 	.word	0x0009a6b0


	//   ....[226]....
        /*fbc8*/ 	.word	0x0009a710


	//   ....[227]....
        /*fbcc*/ 	.word	0x0009a750


	//   ....[228]....
        /*fbd0*/ 	.word	0x0009a7b0


	//   ....[229]....
        /*fbd4*/ 	.word	0x0009a7f0


	//   ....[230]....
        /*fbd8*/ 	.word	0x0009a850


	//   ....[231]....
        /*fbdc*/ 	.word	0x0009a890


	//   ....[232]....
        /*fbe0*/ 	.word	0x0009a8f0


	//   ....[233]....
        /*fbe4*/ 	.word	0x0009a930


	//   ....[234]....
        /*fbe8*/ 	.word	0x0009a990


	//   ....[235]....
        /*fbec*/ 	.word	0x0009a9d0


	//   ....[236]....
        /*fbf0*/ 	.word	0x0009aa30


	//   ....[237]....
        /*fbf4*/ 	.word	0x0009aa70


	//   ....[238]....
        /*fbf8*/ 	.word	0x0009aad0


	//   ....[239]....
        /*fbfc*/ 	.word	0x0009ab10


	//   ....[240]....
        /*fc00*/ 	.word	0x0009ab70


	//   ....[241]....
        /*fc04*/ 	.word	0x0009abb0


	//   ....[242]....
        /*fc08*/ 	.word	0x0009ac10


	//   ....[243]....
        /*fc0c*/ 	.word	0x0009ac50


	//   ....[244]....
        /*fc10*/ 	.word	0x0009acb0


	//   ....[245]....
        /*fc14*/ 	.word	0x0009acf0


	//   ....[246]....
        /*fc18*/ 	.word	0x0009ad50


	//   ....[247]....
        /*fc1c*/ 	.word	0x0009ad90


	//   ....[248]....
        /*fc20*/ 	.word	0x0009adf0


	//   ....[249]....
        /*fc24*/ 	.word	0x0009ae30


	//   ....[250]....
        /*fc28*/ 	.word	0x0009ae90


	//   ....[251]....
        /*fc2c*/ 	.word	0x0009aed0


	//   ....[252]....
        /*fc30*/ 	.word	0x0009af30


	//   ....[253]....
        /*fc34*/ 	.word	0x0009af70


	//   ....[254]....
        /*fc38*/ 	.word	0x0009afd0


	//   ....[255]....
        /*fc3c*/ 	.word	0x0009b010


	//   ....[0]....
        /*fc40*/ 	.word	0x0009b070


	//   ....[1]....
        /*fc44*/ 	.word	0x0009b0b0


	//   ....[2]....
        /*fc48*/ 	.word	0x0009b110


	//   ....[3]....
        /*fc4c*/ 	.word	0x0009b150


	//   ....[4]....
        /*fc50*/ 	.word	0x0009b1b0


	//   ....[5]....
        /*fc54*/ 	.word	0x0009b1f0


	//   ....[6]....
        /*fc58*/ 	.word	0x0009b250


	//   ....[7]....
        /*fc5c*/ 	.word	0x0009b290


	//   ....[8]....
        /*fc60*/ 	.word	0x0009b2f0


	//   ....[9]....
        /*fc64*/ 	.word	0x0009b330


	//   ....[10]....
        /*fc68*/ 	.word	0x0009b390


	//   ....[11]....
        /*fc6c*/ 	.word	0x0009b3d0


	//   ....[12]....
        /*fc70*/ 	.word	0x0009b430


	//   ....[13]....
        /*fc74*/ 	.word	0x0009b470


	//   ....[14]....
        /*fc78*/ 	.word	0x0009b4d0


	//   ....[15]....
        /*fc7c*/ 	.word	0x0009b510


	//   ....[16]....
        /*fc80*/ 	.word	0x0009b570


	//   ....[17]....
        /*fc84*/ 	.word	0x0009b5b0


	//   ....[18]....
        /*fc88*/ 	.word	0x0009b610


	//   ....[19]....
        /*fc8c*/ 	.word	0x0009b650


	//   ....[20]....
        /*fc90*/ 	.word	0x0009b6b0


	//   ....[21]....
        /*fc94*/ 	.word	0x0009b6f0


	//   ....[22]....
        /*fc98*/ 	.word	0x0009b750


	//   ....[23]....
        /*fc9c*/ 	.word	0x0009b790


	//   ....[24]....
        /*fca0*/ 	.word	0x0009b7f0


	//   ....[25]....
        /*fca4*/ 	.word	0x0009b830


	//   ....[26]....
        /*fca8*/ 	.word	0x0009b890


	//   ....[27]....
        /*fcac*/ 	.word	0x0009b8d0


	//   ....[28]....
        /*fcb0*/ 	.word	0x0009b930


	//   ....[29]....
        /*fcb4*/ 	.word	0x0009b970


	//   ....[30]....
        /*fcb8*/ 	.word	0x0009b9d0


	//   ....[31]....
        /*fcbc*/ 	.word	0x0009ba10


	//   ....[32]....
        /*fcc0*/ 	.word	0x0009ba70


	//   ....[33]....
        /*fcc4*/ 	.word	0x0009bab0


	//   ....[34]....
        /*fcc8*/ 	.word	0x0009bb10


	//   ....[35]....
        /*fccc*/ 	.word	0x0009bb50


	//   ....[36]....
        /*fcd0*/ 	.word	0x0009bbb0


	//   ....[37]....
        /*fcd4*/ 	.word	0x0009bbf0


	//   ....[38]....
        /*fcd8*/ 	.word	0x0009bc50


	//   ....[39]....
        /*fcdc*/ 	.word	0x0009bc90


	//   ....[40]....
        /*fce0*/ 	.word	0x0009bcf0


	//   ....[41]....
        /*fce4*/ 	.word	0x0009bd30


	//   ....[42]....
        /*fce8*/ 	.word	0x0009bd90


	//   ....[43]....
        /*fcec*/ 	.word	0x0009bdd0


	//   ....[44]....
        /*fcf0*/ 	.word	0x0009be30


	//   ....[45]....
        /*fcf4*/ 	.word	0x0009be70


	//   ....[46]....
        /*fcf8*/ 	.word	0x0009bed0


	//   ....[47]....
        /*fcfc*/ 	.word	0x0009bf10


	//   ....[48]....
        /*fd00*/ 	.word	0x0009bf70


	//   ....[49]....
        /*fd04*/ 	.word	0x0009bfb0


	//   ....[50]....
        /*fd08*/ 	.word	0x0009c010


	//   ....[51]....
        /*fd0c*/ 	.word	0x0009c050


	//   ....[52]....
        /*fd10*/ 	.word	0x0009c0b0


	//   ....[53]....
        /*fd14*/ 	.word	0x0009c0f0


	//   ....[54]....
        /*fd18*/ 	.word	0x0009c150


	//   ....[55]....
        /*fd1c*/ 	.word	0x0009c190


	//   ....[56]....
        /*fd20*/ 	.word	0x0009c1f0


	//   ....[57]....
        /*fd24*/ 	.word	0x0009c230


	//   ....[58]....
        /*fd28*/ 	.word	0x0009c290


	//   ....[59]....
        /*fd2c*/ 	.word	0x0009c2d0


	//   ....[60]....
        /*fd30*/ 	.word	0x0009c330


	//   ....[61]....
        /*fd34*/ 	.word	0x0009c370


	//   ....[62]....
        /*fd38*/ 	.word	0x0009c3d0


	//   ....[63]....
        /*fd3c*/ 	.word	0x0009c410


	//   ....[64]....
        /*fd40*/ 	.word	0x0009c470


	//   ....[65]....
        /*fd44*/ 	.word	0x0009c4b0


	//   ....[66]....
        /*fd48*/ 	.word	0x0009c510


	//   ....[67]....
        /*fd4c*/ 	.word	0x0009c550


	//   ....[68]....
        /*fd50*/ 	.word	0x0009c5b0


	//   ....[69]....
        /*fd54*/ 	.word	0x0009c5f0


	//   ....[70]....
        /*fd58*/ 	.word	0x0009c650


	//   ....[71]....
        /*fd5c*/ 	.word	0x0009c690


	//   ....[72]....
        /*fd60*/ 	.word	0x0009c6f0


	//   ....[73]....
        /*fd64*/ 	.word	0x0009c730


	//   ....[74]....
        /*fd68*/ 	.word	0x0009c790


	//   ....[75]....
        /*fd6c*/ 	.word	0x0009c7d0


	//   ....[76]....
        /*fd70*/ 	.word	0x0009c830


	//   ....[77]....
        /*fd74*/ 	.word	0x0009c870


	//   ....[78]....
        /*fd78*/ 	.word	0x0009c8d0


	//   ....[79]....
        /*fd7c*/ 	.word	0x0009c910


	//   ....[80]....
        /*fd80*/ 	.word	0x0009c970


	//   ....[81]....
        /*fd84*/ 	.word	0x0009c9b0


	//   ....[82]....
        /*fd88*/ 	.word	0x0009ca10


	//   ....[83]....
        /*fd8c*/ 	.word	0x0009ca50


	//   ....[84]....
        /*fd90*/ 	.word	0x0009cab0


	//   ....[85]....
        /*fd94*/ 	.word	0x0009caf0


	//   ....[86]....
        /*fd98*/ 	.word	0x0009cb50


	//   ....[87]....
        /*fd9c*/ 	.word	0x0009cb90


	//   ....[88]....
        /*fda0*/ 	.word	0x0009cbf0


	//   ....[89]....
        /*fda4*/ 	.word	0x0009cc30


	//   ....[90]....
        /*fda8*/ 	.word	0x0009cc90


	//   ....[91]....
        /*fdac*/ 	.word	0x0009ccd0


	//   ....[92]....
        /*fdb0*/ 	.word	0x0009cd30


	//   ....[93]....
        /*fdb4*/ 	.word	0x0009cd70


	//   ....[94]....
        /*fdb8*/ 	.word	0x0009cdd0


	//   ....[95]....
        /*fdbc*/ 	.word	0x0009ce10


	//   ....[96]....
        /*fdc0*/ 	.word	0x0009ce70


	//   ....[97]....
        /*fdc4*/ 	.word	0x0009ceb0


	//   ....[98]....
        /*fdc8*/ 	.word	0x0009cf10


	//   ....[99]....
        /*fdcc*/ 	.word	0x0009cf50


	//   ....[100]....
        /*fdd0*/ 	.word	0x0009cfb0


	//   ....[101]....
        /*fdd4*/ 	.word	0x0009cff0


	//   ....[102]....
        /*fdd8*/ 	.word	0x0009d050


	//   ....[103]....
        /*fddc*/ 	.word	0x0009d090


	//   ....[104]....
        /*fde0*/ 	.word	0x0009d0f0


	//   ....[105]....
        /*fde4*/ 	.word	0x0009d130


	//   ....[106]....
        /*fde8*/ 	.word	0x0009d190


	//   ....[107]....
        /*fdec*/ 	.word	0x0009d1d0


	//   ....[108]....
        /*fdf0*/ 	.word	0x0009d230


	//   ....[109]....
        /*fdf4*/ 	.word	0x0009d270


	//   ....[110]....
        /*fdf8*/ 	.word	0x0009d2d0


	//   ....[111]....
        /*fdfc*/ 	.word	0x0009d310


	//   ....[112]....
        /*fe00*/ 	.word	0x0009d370


	//   ....[113]....
        /*fe04*/ 	.word	0x0009d3b0


	//   ....[114]....
        /*fe08*/ 	.word	0x0009d410


	//   ....[115]....
        /*fe0c*/ 	.word	0x0009d450


	//   ....[116]....
        /*fe10*/ 	.word	0x0009d4b0


	//   ....[117]....
        /*fe14*/ 	.word	0x0009d4f0


	//   ....[118]....
        /*fe18*/ 	.word	0x0009d550


	//   ....[119]....
        /*fe1c*/ 	.word	0x0009d590


	//   ....[120]....
        /*fe20*/ 	.word	0x0009d5f0


	//   ....[121]....
        /*fe24*/ 	.word	0x0009d630


	//   ....[122]....
        /*fe28*/ 	.word	0x0009d690


	//   ....[123]....
        /*fe2c*/ 	.word	0x0009d6d0


	//   ....[124]....
        /*fe30*/ 	.word	0x0009d730


	//   ....[125]....
        /*fe34*/ 	.word	0x0009d770


	//   ....[126]....
        /*fe38*/ 	.word	0x0009d7d0


	//   ....[127]....
        /*fe3c*/ 	.word	0x0009d810


	//   ....[128]....
        /*fe40*/ 	.word	0x0009d870


	//   ....[129]....
        /*fe44*/ 	.word	0x0009d8b0


	//   ....[130]....
        /*fe48*/ 	.word	0x0009d910


	//   ....[131]....
        /*fe4c*/ 	.word	0x0009d950


	//   ....[132]....
        /*fe50*/ 	.word	0x0009d9b0


	//   ....[133]....
        /*fe54*/ 	.word	0x0009d9f0


	//   ....[134]....
        /*fe58*/ 	.word	0x0009da50


	//   ....[135]....
        /*fe5c*/ 	.word	0x0009da90


	//   ....[136]....
        /*fe60*/ 	.word	0x0009daf0


	//   ....[137]....
        /*fe64*/ 	.word	0x0009db30


	//   ....[138]....
        /*fe68*/ 	.word	0x0009db90


	//   ....[139]....
        /*fe6c*/ 	.word	0x0009dbd0


	//   ....[140]....
        /*fe70*/ 	.word	0x0009dc30


	//   ....[141]....
        /*fe74*/ 	.word	0x0009dc70


	//   ....[142]....
        /*fe78*/ 	.word	0x0009dcd0


	//   ....[143]....
        /*fe7c*/ 	.word	0x0009dd10


	//   ....[144]....
        /*fe80*/ 	.word	0x0009dd70


	//   ....[145]....
        /*fe84*/ 	.word	0x0009ddb0


	//   ....[146]....
        /*fe88*/ 	.word	0x0009de10


	//   ....[147]....
        /*fe8c*/ 	.word	0x0009de50


	//   ....[148]....
        /*fe90*/ 	.word	0x0009deb0


	//   ....[149]....
        /*fe94*/ 	.word	0x0009def0


	//   ....[150]....
        /*fe98*/ 	.word	0x0009df50


	//   ....[151]....
        /*fe9c*/ 	.word	0x0009df90


	//   ....[152]....
        /*fea0*/ 	.word	0x0009dff0


	//   ....[153]....
        /*fea4*/ 	.word	0x0009e030


	//   ....[154]....
        /*fea8*/ 	.word	0x0009e090


	//   ....[155]....
        /*feac*/ 	.word	0x0009e0d0


	//   ....[156]....
        /*feb0*/ 	.word	0x0009e130


	//   ....[157]....
        /*feb4*/ 	.word	0x0009e170


	//   ....[158]....
        /*feb8*/ 	.word	0x0009e1d0


	//   ....[159]....
        /*febc*/ 	.word	0x0009e210


	//   ....[160]....
        /*fec0*/ 	.word	0x0009e270


	//   ....[161]....
        /*fec4*/ 	.word	0x0009e2b0


	//   ....[162]....
        /*fec8*/ 	.word	0x0009e310


	//   ....[163]....
        /*fecc*/ 	.word	0x0009e350


	//   ....[164]....
        /*fed0*/ 	.word	0x0009e3b0


	//   ....[165]....
        /*fed4*/ 	.word	0x0009e3f0


	//   ....[166]....
        /*fed8*/ 	.word	0x0009e450


	//   ....[167]....
        /*fedc*/ 	.word	0x0009e490


	//   ....[168]....
        /*fee0*/ 	.word	0x0009e4f0


	//   ....[169]....
        /*fee4*/ 	.word	0x0009e530


	//   ....[170]....
        /*fee8*/ 	.word	0x0009e590


	//   ....[171]....
        /*feec*/ 	.word	0x0009e5d0


	//   ....[172]....
        /*fef0*/ 	.word	0x0009e630


	//   ....[173]....
        /*fef4*/ 	.word	0x0009e670


	//   ....[174]....
        /*fef8*/ 	.word	0x0009e6d0


	//   ....[175]....
        /*fefc*/ 	.word	0x0009e710


	//   ....[176]....
        /*ff00*/ 	.word	0x0009e770


	//   ....[177]....
        /*ff04*/ 	.word	0x0009e7b0


	//   ....[178]....
        /*ff08*/ 	.word	0x0009e810


	//   ....[179]....
        /*ff0c*/ 	.word	0x0009e850


	//   ....[180]....
        /*ff10*/ 	.word	0x0009e8b0


	//   ....[181]....
        /*ff14*/ 	.word	0x0009e8f0


	//   ....[182]....
        /*ff18*/ 	.word	0x0009e950


	//   ....[183]....
        /*ff1c*/ 	.word	0x0009e990


	//   ....[184]....
        /*ff20*/ 	.word	0x0009e9f0


	//   ....[185]....
        /*ff24*/ 	.word	0x0009ea30


	//   ....[186]....
        /*ff28*/ 	.word	0x0009ea90


	//   ....[187]....
        /*ff2c*/ 	.word	0x0009ead0


	//   ....[188]....
        /*ff30*/ 	.word	0x0009eb30


	//   ....[189]....
        /*ff34*/ 	.word	0x0009eb70


	//   ....[190]....
        /*ff38*/ 	.word	0x0009ebd0


	//   ....[191]....
        /*ff3c*/ 	.word	0x0009ec10


	//   ....[192]....
        /*ff40*/ 	.word	0x0009ec70


	//   ....[193]....
        /*ff44*/ 	.word	0x0009ecb0


	//   ....[194]....
        /*ff48*/ 	.word	0x0009ed10


	//   ....[195]....
        /*ff4c*/ 	.word	0x0009ed50


	//   ....[196]....
        /*ff50*/ 	.word	0x0009edb0


	//   ....[197]....
        /*ff54*/ 	.word	0x0009edf0


	//   ....[198]....
        /*ff58*/ 	.word	0x0009ee50


	//   ....[199]....
        /*ff5c*/ 	.word	0x0009ee90


	//   ....[200]....
        /*ff60*/ 	.word	0x0009eef0


	//   ....[201]....
        /*ff64*/ 	.word	0x0009ef30


	//   ....[202]....
        /*ff68*/ 	.word	0x0009ef90


	//   ....[203]....
        /*ff6c*/ 	.word	0x0009efd0


	//   ....[204]....
        /*ff70*/ 	.word	0x0009f030


	//   ....[205]....
        /*ff74*/ 	.word	0x0009f070


	//   ....[206]....
        /*ff78*/ 	.word	0x0009f0d0


	//   ....[207]....
        /*ff7c*/ 	.word	0x0009f110


	//   ....[208]....
        /*ff80*/ 	.word	0x0009f170


	//   ....[209]....
        /*ff84*/ 	.word	0x0009f1b0


	//   ....[210]....
        /*ff88*/ 	.word	0x0009f210


	//   ....[211]....
        /*ff8c*/ 	.word	0x0009f250


	//   ....[212]....
        /*ff90*/ 	.word	0x0009f2b0


	//   ....[213]....
        /*ff94*/ 	.word	0x0009f2f0


	//   ....[214]....
        /*ff98*/ 	.word	0x0009f350


	//   ....[215]....
        /*ff9c*/ 	.word	0x0009f390


	//   ....[216]....
        /*ffa0*/ 	.word	0x0009f3f0


	//   ....[217]....
        /*ffa4*/ 	.word	0x0009f430


	//   ....[218]....
        /*ffa8*/ 	.word	0x0009f490


	//   ....[219]....
        /*ffac*/ 	.word	0x0009f4d0


	//   ....[220]....
        /*ffb0*/ 	.word	0x0009f530


	//   ....[221]....
        /*ffb4*/ 	.word	0x0009f570


	//   ....[222]....
        /*ffb8*/ 	.word	0x0009f5d0


	//   ....[223]....
        /*ffbc*/ 	.word	0x0009f610


	//   ....[224]....
        /*ffc0*/ 	.word	0x0009f670


	//   ....[225]....
        /*ffc4*/ 	.word	0x0009f6b0


	//   ....[226]....
        /*ffc8*/ 	.word	0x0009f710


	//   ....[227]....
        /*ffcc*/ 	.word	0x0009f750


	//   ....[228]....
        /*ffd0*/ 	.word	0x0009f7b0


	//   ....[229]....
        /*ffd4*/ 	.word	0x0009f7f0


	//   ....[230]....
        /*ffd8*/ 	.word	0x0009f850


	//   ....[231]....
        /*ffdc*/ 	.word	0x0009f890


	//   ....[232]....
        /*ffe0*/ 	.word	0x0009f8f0


	//   ....[233]....
        /*ffe4*/ 	.word	0x0009f930


	//   ....[234]....
        /*ffe8*/ 	.word	0x0009f990


	//   ....[235]....
        /*ffec*/ 	.word	0x0009f9d0


	//   ....[236]....
        /*fff0*/ 	.word	0x0009fa30


	//   ....[237]....
        /*fff4*/ 	.word	0x0009fa70


	//   ....[238]....
        /*fff8*/ 	.word	0x0009fad0


	//   ....[239]....
        /*fffc*/ 	.word	0x0009fb10


	//   ....[240]....
        /*10000*/ 	.word	0x0009fb70


	//   ....[241]....
        /*10004*/ 	.word	0x0009fbb0


	//   ....[242]....
        /*10008*/ 	.word	0x0009fc10


	//   ....[243]....
        /*1000c*/ 	.word	0x0009fc50


	//   ....[244]....
        /*10010*/ 	.word	0x0009fcb0


	//   ....[245]....
        /*10014*/ 	.word	0x0009fcf0


	//   ....[246]....
        /*10018*/ 	.word	0x0009fd50


	//   ....[247]....
        /*1001c*/ 	.word	0x0009fd90


	//   ....[248]....
        /*10020*/ 	.word	0x0009fdf0


	//   ....[249]....
        /*10024*/ 	.word	0x0009fe30


	//   ....[250]....
        /*10028*/ 	.word	0x0009fe90


	//   ....[251]....
        /*1002c*/ 	.word	0x0009fed0


	//   ....[252]....
        /*10030*/ 	.word	0x0009ff30


	//   ....[253]....
        /*10034*/ 	.word	0x0009ff70


	//   ....[254]....
        /*10038*/ 	.word	0x0009ffd0


	//   ....[255]....
        /*1003c*/ 	.word	0x000a00d0


	//----- nvinfo : EIATTR_VRC_CTA_INIT_COUNT
	.align		4
.L_485:
        /*10040*/ 	.byte	0x02, 0x4a
	.zero		1
	.zero		1


	//----- nvinfo : EIATTR_EXIT_INSTR_OFFSETS
	.align		4
        /*10044*/ 	.byte	0x04, 0x1c
        /*10046*/ 	.short	(.L_487 - .L_486)


	//   ....[0]....
.L_486:
        /*10048*/ 	.word	0x000a0100


	//----- nvinfo : EIATTR_CRS_STACK_SIZE
	.align		4
.L_487:
        /*1004c*/ 	.byte	0x04, 0x1e
        /*1004e*/ 	.short	(.L_489 - .L_488)
.L_488:
        /*10050*/ 	.word	0x00000000


	//----- nvinfo : EIATTR_CBANK_PARAM_SIZE
	.align		4
.L_489:
        /*10054*/ 	.byte	0x03, 0x19
        /*10056*/ 	.short	0x0010


	//----- nvinfo : EIATTR_PARAM_CBANK
	.align		4
        /*10058*/ 	.byte	0x04, 0x0a
        /*1005a*/ 	.short	(.L_491 - .L_490)
	.align		4
.L_490:
        /*1005c*/ 	.word	index@(.nv.constant0._Z18mma_s4s4s32_8_8_32PvPi)
        /*10060*/ 	.short	0x0380
        /*10062*/ 	.short	0x0010


	//----- nvinfo : EIATTR_SW_WAR
	.align		4
.L_491:
        /*10064*/ 	.byte	0x04, 0x36
        /*10066*/ 	.short	(.L_493 - .L_492)
.L_492:
        /*10068*/ 	.word	0x00000008
.L_493:


//--------------------- .nv.callgraph             --------------------------
	.section	.nv.callgraph,"",@"SHT_CUDA_CALLGRAPH"
	.align	4
	.sectionentsize	8
	.align		4
        /*0000*/ 	.word	0x00000000
	.align		4
        /*0004*/ 	.word	0xffffffff
	.align		4
        /*0008*/ 	.word	0x00000000
	.align		4
        /*000c*/ 	.word	0xfffffffe
	.align		4
        /*0010*/ 	.word	0x00000000
	.align		4
        /*0014*/ 	.word	0xfffffffd
	.align		4
        /*0018*/ 	.word	0x00000000
	.align		4
        /*001c*/ 	.word	0xfffffffc


//--------------------- .text._Z23mma_tf32tf32f32_16_16_8PvPi --------------------------
	.section	.text._Z23mma_tf32tf32f32_16_16_8PvPi,"ax",@progbits
	.align	128
        .global         _Z23mma_tf32tf32f32_16_16_8PvPi
        .type           _Z23mma_tf32tf32f32_16_16_8PvPi,@function
        .size           _Z23mma_tf32tf32f32_16_16_8PvPi,(.L_x_29 - _Z23mma_tf32tf32f32_16_16_8PvPi)
        .other          _Z23mma_tf32tf32f32_16_16_8PvPi,@"STO_CUDA_ENTRY STV_DEFAULT"
_Z23mma_tf32tf32f32_16_16_8PvPi:
.text._Z23mma_tf32tf32f32_16_16_8PvPi:
[----:B------:R-:W-:Y:S01]  /*0000*/  LDC R1, c[0x0][0x37c] ;  /* 0x0000df00ff017b82 */ /* 0x000fe20000000800 */
[----:B------:R-:W-:Y:S02]  /*0010*/  CS2R R6, SRZ ;  /* 0x0000000000067805 */ /* 0x000fe4000001ff00 */
[----:B------:R-:W-:Y:S02]  /*0020*/  CS2R R4, SRZ ;  /* 0x0000000000047805 */ /* 0x000fe4000001ff00 */
[----:B------:R-:W-:Y:S02]  /*0030*/  CS2R R10, SRZ ;  /* 0x00000000000a7805 */ /* 0x000fe4000001ff00 */
[----:B------:R-:W-:Y:S01]  /*0040*/  CS2R R8, SRZ ;  /* 0x0000000000087805 */ /* 0x000fe2000001ff00 */
[----:B------:R-:W0:Y:S01]  /*0050*/  LDCU.64 UR6, c[0x0][0x358] ;  /* 0x00006b00ff0677ac */ /* 0x000e220008000a00 */
[----:B------:R-:W-:-:S05]  /*0060*/  UMOV UR4, URZ ;  /* 0x000000ff00047c82 */ /* 0x000fca0008000000 */
.L_x_0:
[----:B------:R-:W-:Y:S02]  /*0070*/  CS2R R2, SRZ ;  /* 0x0000000000027805 */ /* 0x000fe4000001ff00 */
[----:B------:R-:W-:Y:S01]  /*0080*/  CS2R R12, SRZ ;  /* 0x00000000000c7805 */ /* 0x000fe2000001ff00 */
[----:B------:R-:W-:-:S04]  /*0090*/  NOP ;  /* 0x0000000000007918 */ /* 0x000fc80000000000 */
[----:B------:R-:W-:Y:S01]  /*00a0*/  HMMA.1684.F32.TF32 R8, R2, RZ, R8 ;  /* 0x000000ff0208723c */ /* 0x000fe20000085008 */
[----:B------:R-:W-:Y:S01]  /*00b0*/  NOP ;  /* 0x0000000000007918 */ /* 0x000fe20000000000 */
[----:B------:R-:W-:-:S06]  /*00c0*/  NOP ;  /* 0x0000000000007918 */ /* 0x000fcc0000000000 */
[----:B------:R-:W-:Y:S01]  /*00d0*/  HMMA.1684.F32.TF32 R4, R12, RZ, R4 ;  /* 0x000000ff0c04723c */ /* 0x000fe20000085004 */
[----:B------:R-:W-:Y:S01]  /*00e0*/  NOP ;  /* 0x0000000000007918 */ /* 0x000fe20000000000 */
[----:B------:R-:W-:-:S10]  /*00f0*/  NOP ;  /* 0x0000000000007918 */ /* 0x000fd40000000000 */
        /* <DEDUP_REMOVED lines=465> */
[----:B------:R-:W-:-:S12]  /*1e10*/  HMMA.1684.F32.TF32 R4, R12, RZ, R4 ;  /* 0x000000ff0c04723c */ /* 0x000fd80000085004 */
[----:B------:R-:W-:Y:S08]  /*1e20*/  HMMA.1684.F32.TF32 R8, R2, RZ, R8 ;  /* 0x000000ff0208723c */ /* 0x000ff00000085008 */
        /* <DEDUP_REMOVED lines=1100> */
[----:B------:R-:W-:Y:S01]  /*62f0*/  HMMA.1684.F32.TF32 R4, R12, RZ, R4 ;  /* 0x000000ff0c04723c */ /* 0x000fe20000085004 */
[----:B------:R-:W-:-:S11]  /*6300*/  IMAD.MOV.U32 R13, RZ, RZ, RZ ;  /* 0x000000ffff0d7224 */ /* 0x000fd600078e00ff */
[----:B------:R-:W-:Y:S01]  /*6310*/  HMMA.1684.F32.TF32 R8, R2, RZ, R8 ;  /* 0x000000ff0208723c */ /* 0x000fe20000085008 */
[----:B------:R-:W-:Y:S01]  /*6320*/  CS2R R2, SRZ ;  /* 0x0000000000027805 */ /* 0x000fe2000001ff00 */
[----:B------:R-:W-:-:S06]  /*6330*/  NOP ;  /* 0x0000000000007918 */ /* 0x000fcc0000000000 */
[----:B------:R-:W-:Y:S01]  /*6340*/  HMMA.1684.F32.TF32 R4, R12, RZ, R4 ;  /* 0x000000ff0c04723c */ /* 0x000fe20000085004 */
[----:B------:R-:W-:Y:S01]  /*6350*/  IMAD.MOV.U32 R12, RZ, RZ, RZ ;  /* 0x000000ffff0c7224 */ /* 0x000fe200078e00ff */
[----:B------:R-:W-:Y:S01]  /*6360*/  NOP ;  /* 0x0000000000007918 */ /* 0x000fe20000000000 */
[----:B------:R-:W-:-:S09]  /*6370*/  NOP ;  /* 0x0000000000007918 */ /* 0x000fd20000000000 */
        /* <DEDUP_REMOVED lines=1570> */
[----:B------:R-:W-:Y:S01]  /*c5a0*/  HMMA.1684.F32.TF32 R8, R2, RZ, R8 ;  /* 0x000000ff0208723c */ /* 0x000fe20000085008 */
[----:B------:R-:W-:Y:S02]  /*c5b0*/  CS2R R2, SRZ ;  /* 0x0000000000027805 */ /* 0x000fe4000001ff00 */
[----:B------:R-:W-:Y:S01]  /*c5c0*/  CS2R R12, SRZ ;  /* 0x00000000000c7805 */ /* 0x000fe2000001ff00 */
[----:B------:R-:W-:-:S04]  /*c5d0*/  NOP ;  /* 0x0000000000007918 */ /* 0x000fc80000000000 */
        /* <DEDUP_REMOVED lines=1573> */
[----:B------:R-:W-:Y:S02]  /*12830*/  CS2R R2, SRZ ;  /* 0x0000000000027805 */ /* 0x000fe4000001ff00 */
[----:B------:R-:W-:Y:S01]  /*12840*/  CS2R R12, SRZ ;  /* 0x00000000000c7805 */ /* 0x000fe2000001ff00 */
[----:B------:R-:W-:-:S08]  /*12850*/  NOP ;  /* 0x0000000000007918 */ /* 0x000fd00000000000 */
        /* <DEDUP_REMOVED lines=94> */
[----:B------:R-:W-:Y:S01]  /*12e40*/  UIADD3 UR4, UPT, UPT, UR4, 0x400, URZ ;  /* 0x0000040004047890 */ /* 0x000fe2000fffe0ff */
[----:B------:R-:W-:-:S10]  /*12e50*/  NOP ;  /* 0x0000000000007918 */ /* 0x000fd40000000000 */
[----:B------:R-:W-:Y:S01]  /*12e60*/  HMMA.1684.F32.TF32 R8, R2, RZ, R8 ;  /* 0x000000ff0208723c */ /* 0x000fe20000085008 */
[----:B------:R-:W-:Y:S01]  /*12e70*/  NOP ;  /* 0x0000000000007918 */ /* 0x000fe20000000000 */
[----:B------:R-:W-:-:S06]  /*12e80*/  NOP ;  /* 0x0000000000007918 */ /* 0x000fcc0000000000 */
[----:B------:R-:W-:Y:S01]  /*12e90*/  HMMA.1684.F32.TF32 R4, R12, RZ, R4 ;  /* 0x000000ff0c04723c */ /* 0x000fe20000085004 */
[----:B------:R-:W-:Y:S01]  /*12ea0*/  NOP ;  /* 0x0000000000007918 */ /* 0x000fe20000000000 */
[----:B------:R-:W-:-:S10]  /*12eb0*/  UISETP.NE.AND UP0, UPT, UR4, 0x2000, UPT ;  /* 0x000020000400788c */ /* 0x000fd4000bf05270 */
        /* <DEDUP_REMOVED lines=294> */
[----:B------:R-:W-:-:S04]  /*14120*/  NOP ;  /* 0x0000000000007918 */ /* 0x000fc80000000000 */
[----:B------:R-:W-:-:S15]  /*14130*/  BRA.U UP0, `(.L_x_0) ;  /* 0xfffffebd00cc7547 */ /* 0x000fde000b83ffff */
[----:B------:R-:W1:Y:S01]  /*14140*/  S2R R13, SR_TID.Y ;  /* 0x00000000000d7919 */ /* 0x000e620000002200 */
[----:B------:R-:W2:Y:S01]  /*14150*/  LDC.64 R2, c[0x0][0x380] ;  /* 0x0000e000ff027b82 */ /* 0x000ea20000000a00 */
[----:B------:R-:W3:Y:S07]  /*14160*/  S2R R15, SR_LANEID ;  /* 0x00000000000f7919 */ /* 0x000eee0000000000 */
[----:B------:R-:W4:Y:S01]  /*14170*/  LDC.64 R16, c[0x0][0x388] ;  /* 0x0000e200ff107b82 */ /* 0x000f220000000a00 */
[----:B-1----:R-:W-:Y:S01]  /*14180*/  IMAD.SHL.U32 R13, R13, 0x100, RZ ;  /* 0x000001000d0d7824 */ /* 0x002fe200078e00ff */
[----:B---3--:R-:W-:-:S03]  /*14190*/  LOP3.LUT R12, R15, 0x3, RZ, 0xc0, !PT ;  /* 0x000000030f0c7812 */ /* 0x008fc600078ec0ff */
[----:B--2---:R-:W-:Y:S01]  /*141a0*/  IMAD.WIDE.U32 R2, R13, 0x4, R2 ;  /* 0x000000040d027825 */ /* 0x004fe200078e0002 */
[----:B------:R-:W-:-:S03]  /*141b0*/  SHF.R.U32.HI R15, RZ, 0x2, R15 ;  /* 0x00000002ff0f7819 */ /* 0x000fc6000001160f */
[----:B------:R-:W-:Y:S02]  /*141c0*/  IMAD.MOV.U32 R13, RZ, RZ, RZ ;  /* 0x000000ffff0d7224 */ /* 0x000fe400078e00ff */
[----:B------:R-:W-:-:S03]  /*141d0*/  IMAD.WIDE.U32 R12, R15, 0x8, R12 ;  /* 0x000000080f0c7825 */ /* 0x000fc600078e000c */
[----:B------:R-:W-:-:S04]  /*141e0*/  LEA R2, P0, R12, R2, 0x3 ;  /* 0x000000020c027211 */ /* 0x000fc800078018ff */
[----:B------:R-:W-:-:S05]  /*141f0*/  LEA.HI.X R3, R12, R3, R13, 0x3, P0 ;  /* 0x000000030c037211 */ /* 0x000fca00000f1c0d */
[----:B0-----:R-:W-:Y:S04]  /*14200*/  ST.E.64 desc[UR6][R2.64], R8 ;  /* 0x0000000802007985 */ /* 0x001fe8000c101b06 */
[----:B------:R-:W-:Y:S04]  /*14210*/  ST.E.64 desc[UR6][R2.64+0x200], R10 ;  /* 0x0002000a02007985 */ /* 0x000fe8000c101b06 */
[----:B------:R-:W-:Y:S04]  /*14220*/  ST.E.64 desc[UR6][R2.64+0x20], R4 ;  /* 0x0000200402007985 */ /* 0x000fe8000c101b06 */
[----:B------:R-:W-:Y:S04]  /*14230*/  ST.E.64 desc[UR6][R2.64+0x220], R6 ;  /* 0x0002200602007985 */ /* 0x000fe8000c101b06 */
[----:B----4-:R-:W-:Y:S01]  /*14240*/  STG.E desc[UR6][R16.64], RZ ;  /* 0x000000ff10007986 */ /* 0x010fe2000c101906 */
[----:B------:R-:W-:Y:S05]  /*14250*/  EXIT ;  /* 0x000000000000794d */ /* 0x000fea0003800000 */
.L_x_1:
[----:B------:R-:W-:-:S00]  /*14260*/  BRA `(.L_x_1) ;  /* 0xfffffffc00fc7947 */ /* 0x000fc0000383ffff */
[----:B------:R-:W-:-:S00]  /*14270*/  NOP ;  /* 0x0000000000007918 */ /* 0x000fc00000000000 */
        /* <DEDUP_REMOVED lines=8> */
.L_x_29:


//--------------------- .text._Z23mma_bf16bf16f32_32_8_16PvPi --------------------------
	.section	.text._Z23mma_bf16bf16f32_32_8_16PvPi,"ax",@progbits
	.align	128
        .global         _Z23mma_bf16bf16f32_32_8_16PvPi
        .type           _Z23mma_bf16bf16f32_32_8_16PvPi,@function
        .size           _Z23mma_bf16bf16f32_32_8_16PvPi,(.L_x_30 - _Z23mma_bf16bf16f32_32_8_16PvPi)
        .other          _Z23mma_bf16bf16f32_32_8_16PvPi,@"STO_CUDA_ENTRY STV_DEFAULT"
_Z23mma_bf16bf16f32_32_8_16PvPi:
.text._Z23mma_bf16bf16f32_32_8_16PvPi:
[----:B------:R-:W-:Y:S01]  /*0000*/  LDC R1, c[0x0][0x37c] ;  /* 0x0000df00ff017b82 */ /* 0x000fe20000000800 */
[----:B------:R-:W0:Y:S01]  /*0010*/  I2F.BF16 R4, RZ ;  /* 0x000000ff00047306 */ /* 0x000e220000202400 */
[----:B------:R-:W-:Y:S02]  /*0020*/  CS2R R10, SRZ ;  /* 0x00000000000a7805 */ /* 0x000fe4000001ff00 */
[----:B------:R-:W-:Y:S02]  /*0030*/  CS2R R8, SRZ ;  /* 0x0000000000087805 */ /* 0x000fe4000001ff00 */
[----:B------:R-:W-:Y:S02]  /*0040*/  CS2R R14, SRZ ;  /* 0x00000000000e7805 */ /* 0x000fe4000001ff00 */
[----:B------:R-:W-:Y:S01]  /*0050*/  CS2R R12, SRZ ;  /* 0x00000000000c7805 */ /* 0x000fe2000001ff00 */
[----:B------:R-:W1:Y:S01]  /*0060*/  LDCU.64 UR6, c[0x0][0x358] ;  /* 0x00006b00ff0677ac */ /* 0x000e620008000a00 */
[----:B------:R-:W-:Y:S01]  /*0070*/  UMOV UR4, URZ ;  /* 0x000000ff00047c82 */ /* 0x000fe20008000000 */
[----:B0-----:R-:W-:-:S07]  /*0080*/  PRMT R4, R4, 0x5410, R4 ;  /* 0x0000541004047816 */ /* 0x001fce0000000004 */
.L_x_2:
[--C-:B------:R-:W-:Y:S01]  /*0090*/  IMAD.MOV.U32 R2, RZ, RZ, R4.reuse ;  /* 0x000000ffff027224 */ /* 0x100fe200078e0004 */
[-C--:B------:R-:W-:Y:S01]  /*00a0*/  MOV R5, R4.reuse ;  /* 0x0000000400057202 */ /* 0x080fe20000000f00 */
[--C-:B------:R-:W-:Y:S01]  /*00b0*/  IMAD.MOV.U32 R3, RZ, RZ, R4.reuse ;  /* 0x000000ffff037224 */ /* 0x100fe200078e0004 */
[----:B------:R-:W-:Y:S01]  /*00c0*/  MOV R16, R4 ;  /* 0x0000000400107202 */ /* 0x000fe20000000f00 */
[--C-:B------:R-:W-:Y:S01]  /*00d0*/  IMAD.MOV.U32 R6, RZ, RZ, R4.reuse ;  /* 0x000000ffff067224 */ /* 0x100fe200078e0004 */
[----:B------:R-:W-:Y:S01]  /*00e0*/  NOP ;  /* 0x0000000000007918 */ /* 0x000fe20000000000 */
[--C-:B------:R-:W-:Y:S01]  /*00f0*/  IMAD.MOV.U32 R7, RZ, RZ, R4.reuse ;  /* 0x000000ffff077224 */ /* 0x100fe200078e0004 */
[----:B------:R-:W-:Y:S01]  /*0100*/  NOP ;  /* 0x0000000000007918 */ /* 0x000fe20000000000 */
[----:B------:R-:W-:-:S05]  /*0110*/  IMAD.MOV.U32 R17, RZ, RZ, R4 ;  /* 0x000000ffff117224 */ /* 0x000fca00078e0004 */
[----:B------:R-:W-:Y:S01]  /*0120*/  HMMA.16816.F32.BF16 R12, R4, R2, R12 ;  /* 0x00000002040c723c */ /* 0x000fe2000004180c */
[----:B------:R-:W-:Y:S01]  /*0130*/  NOP ;  /* 0x0000000000007918 */ /* 0x000fe20000000000 */
[----:B------:R-:W-:-:S06]  /*0140*/  NOP ;  /* 0x0000000000007918 */ /* 0x000fcc0000000000 */
[----:B------:R-:W-:Y:S01]  /*0150*/  HMMA.16816.F32.BF16 R8, R4, R16, R8 ;  /* 0x000000100408723c */ /* 0x000fe20000041808 */
[----:B------:R-:W-:Y:S01]  /*0160*/  NOP ;  /* 0x0000000000007918 */ /* 0x000fe20000000000 */
[----:B------:R-:W-:-:S10]  /*0170*/  NOP ;  /* 0x0000000000007918 */ /* 0x000fd40000000000 */
        /* <DEDUP_REMOVED lines=400> */
[----:B------:R-:W-:-:S11]  /*1a80*/  NOP ;  /* 0x0000000000007918 */ /* 0x000fd60000000000 */
[C---:B------:R-:W-:Y:S08]  /*1a90*/  HMMA.16816.F32.BF16 R12, R4.reuse, R2, R12 ;  /* 0x00000002040c723c */ /* 0x040ff0000004180c */
[----:B------:R-:W-:-:S12]  /*1aa0*/  HMMA.16816.F32.BF16 R8, R4, R16, R8 ;  /* 0x000000100408723c */ /* 0x000fd80000041808 */
        /* <DEDUP_REMOVED lines=408> */
[----:B------:R-:W-:Y:S01]  /*3430*/  HMMA.16816.F32.BF16 R12, R4, R2, R12 ;  /* 0x00000002040c723c */ /* 0x000fe2000004180c */
[--C-:B------:R-:W-:Y:S01]  /*3440*/  IMAD.MOV.U32 R5, RZ, RZ, R4.reuse ;  /* 0x000000ffff057224 */ /* 0x100fe200078e0004 */
[-C--:B------:R-:W-:Y:S01]  /*3450*/  MOV R6, R4.reuse ;  /* 0x0000000400067202 */ /* 0x080fe20000000f00 */
[--C-:B------:R-:W-:Y:S01]  /*3460*/  IMAD.MOV.U32 R7, RZ, RZ, R4.reuse ;  /* 0x000000ffff077224 */ /* 0x100fe200078e0004 */
[----:B------:R-:W-:Y:S01]  /*3470*/  MOV R3, R4 ;  /* 0x0000000400037202 */ /* 0x000fe20000000f00 */
[----:B------:R-:W-:Y:S01]  /*3480*/  IMAD.MOV.U32 R2, RZ, RZ, R4 ;  /* 0x000000ffff027224 */ /* 0x000fe200078e0004 */
[----:B------:R-:W-:-:S04]  /*3490*/  NOP ;  /* 0x0000000000007918 */ /* 0x000fc80000000000 */
[----:B------:R-:W-:Y:S01]  /*34a0*/  HMMA.16816.F32.BF16 R8, R4, R16, R8 ;  /* 0x000000100408723c */ /* 0x000fe20000041808 */
[----:B------:R-:W-:Y:S01]  /*34b0*/  IMAD.MOV.U32 R16, RZ, RZ, R4 ;  /* 0x000000ffff107224 */ /* 0x000fe200078e0004 */
[----:B------:R-:W-:Y:S01]  /*34c0*/  MOV R17, R4 ;  /* 0x0000000400117202 */ /* 0x000fe20000000f00 */
[----:B------:R-:W-:-:S07]  /*34d0*/  NOP ;  /* 0x0000000000007918 */ /* 0x000fce0000000000 */
[----:B------:R-:W-:Y:S01]  /*34e0*/  HMMA.16816.F32.BF16 R12, R4, R2, R12 ;  /* 0x00000002040c723c */ /* 0x000fe2000004180c */
[----:B------:R-:W-:Y:S01]  /*34f0*/  NOP ;  /* 0x0000000000007918 */ /* 0x000fe20000000000 */
[----:B------:R-:W-:-:S08]  /*3500*/  NOP ;  /* 0x0000000000007918 */ /* 0x000fd00000000000 */
        /* <DEDUP_REMOVED lines=403> */
[----:B------:R-:W-:-:S09]  /*4e40*/  NOP ;  /* 0x0000000000007918 */ /* 0x000fd20000000000 */
[C---:B------:R-:W-:Y:S10]  /*4e50*/  HMMA.16816.F32.BF16 R12, R4.reuse, R2, R12 ;  /* 0x00000002040c723c */ /* 0x040ff4000004180c */
        /* <DEDUP_REMOVED lines=415> */
[----:B------:R-:W-:Y:S01]  /*6850*/  MOV R16, R4 ;  /* 0x0000000400107202 */ /* 0x000fe20000000f00 */
[----:B------:R-:W-:Y:S01]  /*6860*/  IMAD.MOV.U32 R17, RZ, RZ, R4 ;  /* 0x000000ffff117224 */ /* 0x000fe200078e0004 */
        /* <DEDUP_REMOVED lines=369> */
[----:B------:R-:W-:-:S08]  /*7f80*/  MOV R20, R4 ;  /* 0x0000000400147202 */ /* 0x000fd00000000f00 */
[----:B------:R-:W-:Y:S01]  /*7f90*/  HMMA.16816.F32.BF16 R8, R4, R16, R8 ;  /* 0x000000100408723c */ /* 0x000fe20000041808 */
[--C-:B------:R-:W-:Y:S01]  /*7fa0*/  IMAD.MOV.U32 R21, RZ, RZ, R4.reuse ;  /* 0x000000ffff157224 */ /* 0x100fe200078e0004 */
[----:B------:R-:W-:Y:S01]  /*7fb0*/  MOV R18, R4 ;  /* 0x0000000400127202 */ /* 0x000fe20000000f00 */
[----:B------:R-:W-:Y:S01]  /*7fc0*/  IMAD.MOV.U32 R19, RZ, RZ, R4 ;  /* 0x000000ffff137224 */ /* 0x000fe200078e0004 */
[----:B------:R-:W-:Y:S01]  /*7fd0*/  NOP ;  /* 0x0000000000007918 */ /* 0x000fe20000000000 */
[----:B------:R-:W-:-:S05]  /*7fe0*/  NOP ;  /* 0x0000000000007918 */ /* 0x000fca0000000000 */
        /* <DEDUP_REMOVED lines=442> */
[----:B------:R-:W-:Y:S10]  /*9b90*/  HMMA.16816.F32.BF16 R12, R4, R2, R12 ;  /* 0x00000002040c723c */ /* 0x000ff4000004180c */
[----:B------:R-:W-:Y:S01]  /*9ba0*/  HMMA.16816.F32.BF16 R8, R16, R20, R8 ;  /* 0x000000141008723c */ /* 0x000fe20000041808 */
[-C--:B------:R-:W-:Y:S01]  /*9bb0*/  MOV R2, R4.reuse ;  /* 0x0000000400027202 */ /* 0x080fe20000000f00 */
[--C-:B------:R-:W-:Y:S01]  /*9bc0*/  IMAD.MOV.U32 R3, RZ, RZ, R4.reuse ;  /* 0x000000ffff037224 */ /* 0x100fe200078e0004 */
[-C--:B------:R-:W-:Y:S01]  /*9bd0*/  MOV R5, R4.reuse ;  /* 0x0000000400057202 */ /* 0x080fe20000000f00 */
[--C-:B------:R-:W-:Y:S01]  /*9be0*/  IMAD.MOV.U32 R6, RZ, RZ, R4.reuse ;  /* 0x000000ffff067224 */ /* 0x100fe200078e0004 */
[-C--:B------:R-:W-:Y:S01]  /*9bf0*/  MOV R7, R4.reuse ;  /* 0x0000000400077202 */ /* 0x080fe20000000f00 */
[----:B------:R-:W-:Y:S01]  /*9c00*/  IMAD.MOV.U32 R16, RZ, RZ, R4 ;  /* 0x000000ffff107224 */ /* 0x000fe200078e0004 */
[----:B------:R-:W-:Y:S01]  /*9c10*/  MOV R17, R4 ;  /* 0x0000000400117202 */ /* 0x000fe20000000f00 */
[----:B------:R-:W-:-:S04]  /*9c20*/  NOP ;  /* 0x0000000000007918 */ /* 0x000fc80000000000 */
        /* <DEDUP_REMOVED lines=283> */
[----:B------:R-:W-:Y:S01]  /*ade0*/  UIADD3 UR4, UPT, UPT, UR4, 0x400, URZ ;  /* 0x0000040004047890 */ /* 0x000fe2000fffe0ff */
[----:B------:R-:W-:-:S06]  /*adf0*/  NOP ;  /* 0x0000000000007918 */ /* 0x000fcc0000000000 */
[----:B------:R-:W-:Y:S01]  /*ae00*/  HMMA.16816.F32.BF16 R8, R4, R16, R8 ;  /* 0x000000100408723c */ /* 0x000fe20000041808 */
[----:B------:R-:W-:Y:S01]  /*ae10*/  NOP ;  /* 0x0000000000007918 */ /* 0x000fe20000000000 */
[----:B------:R-:W-:-:S10]  /*ae20*/  NOP ;  /* 0x0000000000007918 */ /* 0x000fd40000000000 */
[----:B------:R-:W-:Y:S01]  /*ae30*/  HMMA.16816.F32.BF16 R12, R4, R2, R12 ;  /* 0x00000002040c723c */ /* 0x000fe2000004180c */
[----:B------:R-:W-:Y:S01]  /*ae40*/  NOP ;  /* 0x0000000000007918 */ /* 0x000fe20000000000 */
[----:B------:R-:W-:-:S06]  /*ae50*/  UISETP.NE.AND UP0, UPT, UR4, 0x2000, UPT ;  /* 0x000020000400788c */ /* 0x000fcc000bf05270 */
        /* <DEDUP_REMOVED lines=324> */
[----:B------:R-:W-:Y:S01]  /*c2a0*/  HMMA.16816.F32.BF16 R8, R4, R16, R8 ;  /* 0x000000100408723c */ /* 0x000fe20000041808 */
[----:B------:R-:W-:-:S04]  /*c2b0*/  NOP ;  /* 0x0000000000007918 */ /* 0x000fc80000000000 */
[----:B------:R-:W-:-:S15]  /*c2c0*/  BRA.U UP0, `(.L_x_2) ;  /* 0xffffff3d00707547 */ /* 0x000fde000b83ffff */
[----:B------:R-:W0:Y:S01]  /*c2d0*/  S2R R5, SR_TID.Y ;  /* 0x0000000000057919 */ /* 0x000e220000002200 */
[----:B------:R-:W2:Y:S01]  /*c2e0*/  LDC.64 R2, c[0x0][0x380] ;  /* 0x0000e000ff027b82 */ /* 0x000ea20000000a00 */
[----:B------:R-:W3:Y:S07]  /*c2f0*/  S2R R7, SR_LANEID ;  /* 0x0000000000077919 */ /* 0x000eee0000000000 */
[----:B------:R-:W4:Y:S01]  /*c300*/  LDC.64 R16, c[0x0][0x388] ;  /* 0x0000e200ff107b82 */ /* 0x000f220000000a00 */
[----:B0-----:R-:W-:Y:S01]  /*c310*/  IMAD.SHL.U32 R5, R5, 0x100, RZ ;  /* 0x0000010005057824 */ /* 0x001fe200078e00ff */
[----:B---3--:R-:W-:-:S03]  /*c320*/  LOP3.LUT R4, R7, 0x3, RZ, 0xc0, !PT ;  /* 0x0000000307047812 */ /* 0x008fc600078ec0ff */
[----:B--2---:R-:W-:Y:S01]  /*c330*/  IMAD.WIDE.U32 R2, R5, 0x4, R2 ;  /* 0x0000000405027825 */ /* 0x004fe200078e0002 */
[----:B------:R-:W-:Y:S02]  /*c340*/  SHF.R.U32.HI R7, RZ, 0x2, R7 ;  /* 0x00000002ff077819 */ /* 0x000fe40000011607 */
[----:B------:R-:W-:-:S03]  /*c350*/  MOV R5, RZ ;  /* 0x000000ff00057202 */ /* 0x000fc60000000f00 */
[----:B------:R-:W-:-:S03]  /*c360*/  IMAD.WIDE.U32 R4, R7, 0x4, R4 ;  /* 0x0000000407047825 */ /* 0x000fc600078e0004 */
[----:B------:R-:W-:-:S04]  /*c370*/  LEA R2, P0, R4, R2, 0x3 ;  /* 0x0000000204027211 */ /* 0x000fc800078018ff */
[----:B------:R-:W-:-:S05]  /*c380*/  LEA.HI.X R3, R4, R3, R5, 0x3, P0 ;  /* 0x0000000304037211 */ /* 0x000fca00000f1c05 */
[----:B-1----:R-:W-:Y:S04]  /*c390*/  STG.E.64 desc[UR6][R2.64], R12 ;  /* 0x0000000c02007986 */ /* 0x002fe8000c101b06 */
[----:B------:R-:W-:Y:S04]  /*c3a0*/  STG.E.64 desc[UR6][R2.64+0x100], R14 ;  /* 0x0001000e02007986 */ /* 0x000fe8000c101b06 */
[----:B------:R-:W-:Y:S04]  /*c3b0*/  STG.E.64 desc[UR6][R2.64+0x200], R8 ;  /* 0x0002000802007986 */ /* 0x000fe8000c101b06 */
[----:B------:R-:W-:Y:S04]  /*c3c0*/  STG.E.64 desc[UR6][R2.64+0x300], R10 ;  /* 0x0003000a02007986 */ /* 0x000fe8000c101b06 */
[----:B----4-:R-:W-:Y:S01]  /*c3d0*/  STG.E desc[UR6][R16.64], RZ ;  /* 0x000000ff10007986 */ /* 0x010fe2000c101906 */
[----:B------:R-:W-:Y:S05]  /*c3e0*/  EXIT ;  /* 0x000000000000794d */ /* 0x000fea0003800000 */
.L_x_3:
        /* <DEDUP_REMOVED lines=9> */
.L_x_30:


//--------------------- .text._Z24mma_bf16bf16f32_16_16_16PvPi --------------------------
	.section	.text._Z24mma_bf16bf16f32_16_16_16PvPi,"ax",@progbits
	.align	128
        .global         _Z24mma_bf16bf16f32_16_16_16PvPi
        .type           _Z24mma_bf16bf16f32_16_16_16PvPi,@function
        .size           _Z24mma_bf16bf16f32_16_16_16PvPi,(.L_x_31 - _Z24mma_bf16bf16f32_16_16_16PvPi)
        .other          _Z24mma_bf16bf16f32_16_16_16PvPi,@"STO_CUDA_ENTRY STV_DEFAULT"
_Z24mma_bf16bf16f32_16_16_16PvPi:
.text._Z24mma_bf16bf16f32_16_16_16PvPi:
        /* <DEDUP_REMOVED lines=9> */
.L_x_4:
        /* <DEDUP_REMOVED lines=3126> */
.L_x_5:
        /* <DEDUP_REMOVED lines=9> */
.L_x_31:


//--------------------- .text._Z21mma_f16f16f32_32_8_16PvPi --------------------------
	.section	.text._Z21mma_f16f16f32_32_8_16PvPi,"ax",@progbits
	.align	128
        .global         _Z21mma_f16f16f32_32_8_16PvPi
        .type           _Z21mma_f16f16f32_32_8_16PvPi,@function
        .size           _Z21mma_f16f16f32_32_8_16PvPi,(.L_x_32 - _Z21mma_f16f16f32_32_8_16PvPi)
        .other          _Z21mma_f16f16f32_32_8_16PvPi,@"STO_CUDA_ENTRY STV_DEFAULT"
_Z21mma_f16f16f32_32_8_16PvPi:
.text._Z21mma_f16f16f32_32_8_16PvPi:
[----:B------:R-:W-:Y:S01]  /*0000*/  LDC R1, c[0x0][0x37c] ;  /* 0x0000df00ff017b82 */ /* 0x000fe20000000800 */
[----:B------:R-:W-:Y:S02]  /*0010*/  CS2R R2, SRZ ;  /* 0x0000000000027805 */ /* 0x000fe4000001ff00 */
[----:B------:R-:W-:Y:S02]  /*0020*/  CS2R R4, SRZ ;  /* 0x0000000000047805 */ /* 0x000fe4000001ff00 */
[----:B------:R-:W-:Y:S02]  /*0030*/  CS2R R6, SRZ ;  /* 0x0000000000067805 */ /* 0x000fe4000001ff00 */
[----:B------:R-:W-:Y:S02]  /*0040*/  CS2R R8, SRZ ;  /* 0x0000000000087805 */ /* 0x000fe4000001ff00 */
[----:B------:R-:W-:Y:S01]  /*0050*/  CS2R R10, SRZ ;  /* 0x00000000000a7805 */ /* 0x000fe2000001ff00 */
[----:B------:R-:W-:-:S02]  /*0060*/  NOP ;  /* 0x0000000000007918 */ /* 0x000fc40000000000 */
[----:B------:R-:W-:Y:S01]  /*0070*/  HMMA.16816.F32 R4, R4, R2, RZ ;  /* 0x000000020404723c */ /* 0x000fe200000018ff */
[----:B------:R-:W-:Y:S01]  /*0080*/  NOP ;  /* 0x0000000000007918 */ /* 0x000fe20000000000 */
[----:B------:R-:W-:Y:S01]  /*0090*/  NOP ;  /* 0x0000000000007918 */ /* 0x000fe20000000000 */
[----:B------:R-:W-:Y:S01]  /*00a0*/  NOP ;  /* 0x0000000000007918 */ /* 0x000fe20000000000 */
[----:B------:R-:W-:-:S15]  /*00b0*/  NOP ;  /* 0x0000000000007918 */ /* 0x000fde0000000000 */
[----:B------:R-:W-:-:S01]  /*00c0*/  NOP ;  /* 0x0000000000007918 */ /* 0x000fc20000000000 */
[----:B------:R-:W-:Y:S01]  /*00d0*/  HMMA.16816.F32 R4, R8, R2, R4 ;  /* 0x000000020804723c */ /* 0x000fe20000001804 */
        /* <DEDUP_REMOVED lines=758> */
[----:B------:R-:W0:-:S15]  /*3040*/  LDCU.64 UR4, c[0x0][0x358] ;  /* 0x00006b00ff0477ac */ /* 0x000e1e0008000a00 */
[----:B------:R-:W-:-:S02]  /*3050*/  NOP ;  /* 0x0000000000007918 */ /* 0x000fc40000000000 */
[----:B------:R-:W-:-:S15]  /*3060*/  HMMA.16816.F32 R4, R8, R2, R4 ;  /* 0x000000020804723c */ /* 0x000fde0000001804 */
[----:B------:R-:W-:-:S05]  /*3070*/  NOP ;  /* 0x0000000000007918 */ /* 0x000fca0000000000 */
        /* <DEDUP_REMOVED lines=764> */
[----:B------:R-:W-:Y:S01]  /*6040*/  HMMA.16816.F32 R4, R8, R2, R4 ;  /* 0x000000020804723c */ /* 0x000fe20000001804 */
[----:B------:R-:W-:Y:S02]  /*6050*/  CS2R R2, SRZ ;  /* 0x0000000000027805 */ /* 0x000fe4000001ff00 */
[----:B------:R-:W-:Y:S02]  /*6060*/  CS2R R8, SRZ ;  /* 0x0000000000087805 */ /* 0x000fe4000001ff00 */
[----:B------:R-:W-:Y:S01]  /*6070*/  CS2R R10, SRZ ;  /* 0x00000000000a7805 */ /* 0x000fe2000001ff00 */
[----:B------:R-:W-:Y:S01]  /*6080*/  NOP ;  /* 0x0000000000007918 */ /* 0x000fe20000000000 */
[----:B------:R-:W-:Y:S01]  /*6090*/  NOP ;  /* 0x0000000000007918 */ /* 0x000fe20000000000 */
[----:B------:R-:W-:-:S12]  /*60a0*/  NOP ;  /* 0x0000000000007918 */ /* 0x000fd80000000000 */
        /* <DEDUP_REMOVED lines=763> */
[----:B------:R-:W-:Y:S01]  /*9060*/  CS2R R12, SRZ ;  /* 0x00000000000c7805 */ /* 0x000fe2000001ff00 */
[----:B------:R-:W-:-:S15]  /*9070*/  NOP ;  /* 0x0000000000007918 */ /* 0x000fde0000000000 */
[----:B------:R-:W-:-:S03]  /*9080*/  NOP ;  /* 0x0000000000007918 */ /* 0x000fc60000000000 */
        /* <DEDUP_REMOVED lines=9228> */
[----:B------:R-:W-:-:S15]  /*2d150*/  CS2R R12, SRZ ;  /* 0x00000000000c7805 */ /* 0x000fde000001ff00 */
[----:B------:R-:W-:-:S01]  /*2d160*/  NOP ;  /* 0x0000000000007918 */ /* 0x000fc20000000000 */
[----:B------:R-:W-:Y:S01]  /*2d170*/  HMMA.16816.F32 R4, R8, R2, R4 ;  /* 0x000000020804723c */ /* 0x000fe20000001804 */
[----:B------:R-:W-:-:S15]  /*2d180*/  NOP ;  /* 0x0000000000007918 */ /* 0x000fde0000000000 */
[----:B------:R-:W-:-:S04]  /*2d190*/  NOP ;  /* 0x0000000000007918 */ /* 0x000fc80000000000 */
        /* <DEDUP_REMOVED lines=12265> */
[----:B------:R-:W-:Y:S01]  /*5d030*/  CS2R R14, SRZ ;  /* 0x00000000000e7805 */ /* 0x000fe2000001ff00 */
        /* <DEDUP_REMOVED lines=12> */
[----:B------:R-:W1:Y:S01]  /*5d100*/  S2R R0, SR_LANEID ;  /* 0x0000000000007919 */ /* 0x000e620000000000 */
        /* <DEDUP_REMOVED lines=30> */
[----:B------:R-:W-:-:S15]  /*5d2f0*/  NOP ;  /* 0x0000000000007918 */ /* 0x000fde0000000000 */
        /* <DEDUP_REMOVED lines=764> */
[----:B------:R-:W2:-:S15]  /*602c0*/  S2R R9, SR_TID.Y ;  /* 0x0000000000097919 */ /* 0x000e9e0000002200 */
[----:B------:R-:W-:-:S04]  /*602d0*/  NOP ;  /* 0x0000000000007918 */ /* 0x000fc80000000000 */
[----:B------:R-:W-:Y:S01]  /*602e0*/  HMMA.16816.F32 R4, R12, R2, R4 ;  /* 0x000000020c04723c */ /* 0x000fe20000001804 */
[----:B------:R-:W3:Y:S01]  /*602f0*/  LDC.64 R2, c[0x0][0x380] ;  /* 0x0000e000ff027b82 */ /* 0x000ee20000000a00 */
[----:B--2---:R-:W-:-:S15]  /*60300*/  IMAD.SHL.U32 R9, R9, 0x100, RZ ;  /* 0x0000010009097824 */ /* 0x004fde00078e00ff */
[----:B------:R-:W-:-:S03]  /*60310*/  NOP ;  /* 0x0000000000007918 */ /* 0x000fc60000000000 */
[----:B------:R-:W-:Y:S01]  /*60320*/  HMMA.16816.F32 R4, R12, R10, R4 ;  /* 0x0000000a0c04723c */ /* 0x000fe20000001804 */
[----:B-1----:R-:W-:Y:S02]  /*60330*/  LOP3.LUT R8, R0, 0x3, RZ, 0xc0, !PT ;  /* 0x0000000300087812 */ /* 0x002fe400078ec0ff */
[----:B------:R-:W-:Y:S02]  /*60340*/  CS2R R14, SRZ ;  /* 0x00000000000e7805 */ /* 0x000fe4000001ff00 */
[----:B------:R-:W-:Y:S01]  /*60350*/  SHF.R.U32.HI R13, RZ, 0x2, R0 ;  /* 0x00000002ff0d7819 */ /* 0x000fe20000011600 */
[----:B---3--:R-:W-:Y:S01]  /*60360*/  IMAD.WIDE.U32 R2, R9, 0x4, R2 ;  /* 0x0000000409027825 */ /* 0x008fe200078e0002 */
[----:B------:R-:W-:Y:S01]  /*60370*/  CS2R R10, SRZ ;  /* 0x00000000000a7805 */ /* 0x000fe2000001ff00 */
[----:B------:R-:W-:Y:S02]  /*60380*/  NOP ;  /* 0x0000000000007918 */ /* 0x000fe40000000000 */
[----:B------:R-:W-:Y:S01]  /*60390*/  IMAD.MOV.U32 R9, RZ, RZ, RZ ;  /* 0x000000ffff097224 */ /* 0x000fe200078e00ff */
[----:B------:R-:W-:Y:S01]  /*603a0*/  NOP ;  /* 0x0000000000007918 */ /* 0x000fe20000000000 */
[----:B------:R-:W-:Y:S01]  /*603b0*/  IMAD.WIDE.U32 R12, R13, 0x4, R8 ;  /* 0x000000040d0c7825 */ /* 0x000fe200078e0008 */
[----:B------:R-:W-:-:S02]  /*603c0*/  NOP ;  /* 0x0000000000007918 */ /* 0x000fc40000000000 */
[C---:B------:R-:W-:Y:S01]  /*603d0*/  LEA R2, P0, R12.reuse, R2, 0x3 ;  /* 0x000000020c027211 */ /* 0x040fe200078018ff */
[----:B------:R-:W-:Y:S02]  /*603e0*/  IMAD.MOV.U32 R8, RZ, RZ, RZ ;  /* 0x000000ffff087224 */ /* 0x000fe400078e00ff */
[----:B------:R-:W-:Y:S01]  /*603f0*/  IMAD.MOV.U32 R9, RZ, RZ, RZ ;  /* 0x000000ffff097224 */ /* 0x000fe200078e00ff */
[----:B------:R-:W-:Y:S02]  /*60400*/  LEA.HI.X R3, R12, R3, R13, 0x3, P0 ;  /* 0x000000030c037211 */ /* 0x000fe400000f1c0d */
[----:B------:R-:W1:Y:S04]  /*60410*/  LDC.64 R12, c[0x0][0x388] ;  /* 0x0000e200ff0c7b82 */ /* 0x000e680000000a00 */
[----:B------:R-:W-:-:S15]  /*60420*/  HMMA.16816.F32 R4, R8, R14, R4 ;  /* 0x0000000e0804723c */ /* 0x000fde0000001804 */
[----:B------:R-:W-:-:S04]  /*60430*/  NOP ;  /* 0x0000000000007918 */ /* 0x000fc80000000000 */
[----:B0-----:R-:W-:Y:S04]  /*60440*/  STG.E.64 desc[UR4][R2.64], R4 ;  /* 0x0000000402007986 */ /* 0x001fe8000c101b04 */
[----:B------:R-:W-:Y:S04]  /*60450*/  STG.E.64 desc[UR4][R2.64+0x200], R4 ;  /* 0x0002000402007986 */ /* 0x000fe8000c101b04 */
[----:B------:R-:W-:Y:S04]  /*60460*/  STG.E.64 desc[UR4][R2.64+0x100], R6 ;  /* 0x0001000602007986 */ /* 0x000fe8000c101b04 */
[----:B------:R-:W-:Y:S04]  /*60470*/  STG.E.64 desc[UR4][R2.64+0x300], R6 ;  /* 0x0003000602007986 */ /* 0x000fe8000c101b04 */
[----:B-1----:R-:W-:Y:S01]  /*60480*/  STG.E desc[UR4][R12.64], RZ ;  /* 0x000000ff0c007986 */ /* 0x002fe2000c101904 */
[----:B------:R-:W-:Y:S05]  /*60490*/  EXIT ;  /* 0x000000000000794d */ /* 0x000fea0003800000 */
.L_x_6:
        /* <DEDUP_REMOVED lines=14> */
.L_x_32:


//--------------------- .text._Z22mma_f16f16f32_16_16_16PvPi --------------------------
	.section	.text._Z22mma_f16f16f32_16_16_16PvPi,"ax",@progbits
	.align	128
        .global         _Z22mma_f16f16f32_16_16_16PvPi
        .type           _Z22mma_f16f16f32_16_16_16PvPi,@function
        .size           _Z22mma_f16f16f32_16_16_16PvPi,(.L_x_33 - _Z22mma_f16f16f32_16_16_16PvPi)
        .other          _Z22mma_f16f16f32_16_16_16PvPi,@"STO_CUDA_ENTRY STV_DEFAULT"
_Z22mma_f16f16f32_16_16_16PvPi:
.text._Z22mma_f16f16f32_16_16_16PvPi:
        /* <DEDUP_REMOVED lines=24650> */
.L_x_7:
        /* <DEDUP_REMOVED lines=14> */
.L_x_33:


//--------------------- .text._Z21mma_f16f16f16_32_8_16PvPi --------------------------
	.section	.text._Z21mma_f16f16f16_32_8_16PvPi,"ax",@progbits
	.align	128
        .global         _Z21mma_f16f16f16_32_8_16PvPi
        .type           _Z21mma_f16f16f16_32_8_16PvPi,@function
        .size           _Z21mma_f16f16f16_32_8_16PvPi,(.L_x_34 - _Z21mma_f16f16f16_32_8_16PvPi)
        .other          _Z21mma_f16f16f16_32_8_16PvPi,@"STO_CUDA_ENTRY STV_DEFAULT"
_Z21mma_f16f16f16_32_8_16PvPi:
.text._Z21mma_f16f16f16_32_8_16PvPi:
[----:B------:R-:W-:Y:S01]  /*0000*/  LDC R1, c[0x0][0x37c] ;  /* 0x0000df00ff017b82 */ /* 0x000fe20000000800 */
[----:B------:R-:W-:Y:S02]  /*0010*/  CS2R R2, SRZ ;  /* 0x0000000000027805 */ /* 0x000fe4000001ff00 */
[----:B------:R-:W-:Y:S02]  /*0020*/  CS2R R4, SRZ ;  /* 0x0000000000047805 */ /* 0x000fe4000001ff00 */
[----:B------:R-:W-:Y:S02]  /*0030*/  CS2R R6, SRZ ;  /* 0x0000000000067805 */ /* 0x000fe4000001ff00 */
[----:B------:R-:W-:Y:S01]  /*0040*/  CS2R R8, SRZ ;  /* 0x0000000000087805 */ /* 0x000fe2000001ff00 */
[----:B------:R-:W-:-:S04]  /*0050*/  NOP ;  /* 0x0000000000007918 */ /* 0x000fc80000000000 */
[----:B------:R-:W-:Y:S01]  /*0060*/  HMMA.16816.F16 R2, R4, R2, RZ ;  /* 0x000000020402723c */ /* 0x000fe200000008ff */
[----:B------:R-:W-:Y:S01]  /*0070*/  NOP ;  /* 0x0000000000007918 */ /* 0x000fe20000000000 */
[----:B------:R-:W-:Y:S01]  /*0080*/  NOP ;  /* 0x0000000000007918 */ /* 0x000fe20000000000 */
[----:B------:R-:W-:Y:S01]  /*0090*/  NOP ;  /* 0x0000000000007918 */ /* 0x000fe20000000000 */
[----:B------:R-:W-:-:S15]  /*00a0*/  NOP ;  /* 0x0000000000007918 */ /* 0x000fde0000000000 */
[----:B------:R-:W-:-:S01]  /*00b0*/  NOP ;  /* 0x0000000000007918 */ /* 0x000fc20000000000 */
[----:B------:R-:W-:Y:S01]  /*00c0*/  HMMA.16816.F16 R2, R4, R8, R2 ;  /* 0x000000080402723c */ /* 0x000fe20000000802 */
        /* <DEDUP_REMOVED lines=758> */
[----:B------:R-:W0:-:S15]  /*3030*/  LDCU.64 UR4, c[0x0][0x358] ;  /* 0x00006b00ff0477ac */ /* 0x000e1e0008000a00 */
[----:B------:R-:W-:-:S02]  /*3040*/  NOP ;  /* 0x0000000000007918 */ /* 0x000fc40000000000 */
[----:B------:R-:W-:-:S15]  /*3050*/  HMMA.16816.F16 R2, R4, R8, R2 ;  /* 0x000000080402723c */ /* 0x000fde0000000802 */
[----:B------:R-:W-:-:S05]  /*3060*/  NOP ;  /* 0x0000000000007918 */ /* 0x000fca0000000000 */
        /* <DEDUP_REMOVED lines=764> */
[----:B------:R-:W-:Y:S01]  /*6030*/  HMMA.16816.F16 R2, R4, R8, R2 ;  /* 0x000000080402723c */ /* 0x000fe20000000802 */
[----:B------:R-:W-:Y:S02]  /*6040*/  CS2R R8, SRZ ;  /* 0x0000000000087805 */ /* 0x000fe4000001ff00 */
[----:B------:R-:W-:Y:S02]  /*6050*/  CS2R R4, SRZ ;  /* 0x0000000000047805 */ /* 0x000fe4000001ff00 */
[----:B------:R-:W-:Y:S01]  /*6060*/  CS2R R6, SRZ ;  /* 0x0000000000067805 */ /* 0x000fe2000001ff00 */
[----:B------:R-:W-:Y:S01]  /*6070*/  NOP ;  /* 0x0000000000007918 */ /* 0x000fe20000000000 */
[----:B------:R-:W-:Y:S01]  /*6080*/  NOP ;  /* 0x0000000000007918 */ /* 0x000fe20000000000 */
[----:B------:R-:W-:-:S12]  /*6090*/  NOP ;  /* 0x0000000000007918 */ /* 0x000fd80000000000 */
        /* <DEDUP_REMOVED lines=763> */
[----:B------:R-:W-:Y:S01]  /*9050*/  CS2R R10, SRZ ;  /* 0x00000000000a7805 */ /* 0x000fe2000001ff00 */
[----:B------:R-:W-:-:S15]  /*9060*/  NOP ;  /* 0x0000000000007918 */ /* 0x000fde0000000000 */
[----:B------:R-:W-:-:S03]  /*9070*/  NOP ;  /* 0x0000000000007918 */ /* 0x000fc60000000000 */
        /* <DEDUP_REMOVED lines=9228> */
[----:B------:R-:W-:-:S15]  /*2d140*/  CS2R R10, SRZ ;  /* 0x00000000000a7805 */ /* 0x000fde000001ff00 */
[----:B------:R-:W-:-:S01]  /*2d150*/  NOP ;  /* 0x0000000000007918 */ /* 0x000fc20000000000 */
[----:B------:R-:W-:Y:S01]  /*2d160*/  HMMA.16816.F16 R2, R4, R8, R2 ;  /* 0x000000080402723c */ /* 0x000fe20000000802 */
[----:B------:R-:W-:-:S15]  /*2d170*/  NOP ;  /* 0x0000000000007918 */ /* 0x000fde0000000000 */
[----:B------:R-:W-:-:S04]  /*2d180*/  NOP ;  /* 0x0000000000007918 */ /* 0x000fc80000000000 */
        /* <DEDUP_REMOVED lines=12277> */
[----:B------:R-:W1:Y:S01]  /*5d0e0*/  S2R R0, SR_TID.Y ;  /* 0x0000000000007919 */ /* 0x000e620000002200 */
        /* <DEDUP_REMOVED lines=30> */
[----:B------:R-:W-:Y:S02]  /*5d2d0*/  CS2R R12, SRZ ;  /* 0x00000000000c7805 */ /* 0x000fe4000001ff00 */
[----:B------:R-:W-:Y:S01]  /*5d2e0*/  CS2R R14, SRZ ;  /* 0x00000000000e7805 */ /* 0x000fe2000001ff00 */
[----:B------:R-:W-:-:S15]  /*5d2f0*/  NOP ;  /* 0x0000000000007918 */ /* 0x000fde0000000000 */
        /* <DEDUP_REMOVED lines=763> */
[----:B------:R-:W2:-:S15]  /*602b0*/  S2R R9, SR_LANEID ;  /* 0x0000000000097919 */ /* 0x000e9e0000000000 */
[----:B------:R-:W-:-:S04]  /*602c0*/  NOP ;  /* 0x0000000000007918 */ /* 0x000fc80000000000 */
[----:B------:R-:W-:Y:S01]  /*602d0*/  HMMA.16816.F16 R4, R4, R10, R2 ;  /* 0x0000000a0404723c */ /* 0x000fe20000000802 */
[----:B------:R-:W3:-:S15]  /*602e0*/  LDC.64 R2, c[0x0][0x380] ;  /* 0x0000e000ff027b82 */ /* 0x000ede0000000a00 */
[----:B------:R-:W-:-:S04]  /*602f0*/  NOP ;  /* 0x0000000000007918 */ /* 0x000fc80000000000 */
[----:B------:R-:W-:Y:S01]  /*60300*/  HMMA.16816.F16 R10, R12, R10, R4 ;  /* 0x0000000a0c0a723c */ /* 0x000fe20000000804 */
[----:B-1----:R-:W-:Y:S01]  /*60310*/  IMAD.SHL.U32 R5, R0, 0x100, RZ ;  /* 0x0000010000057824 */ /* 0x002fe200078e00ff */
[----:B--2---:R-:W-:Y:S02]  /*60320*/  LOP3.LUT R4, R9, 0x3, RZ, 0xc0, !PT ;  /* 0x0000000309047812 */ /* 0x004fe400078ec0ff */
        /* <DEDUP_REMOVED lines=14> */
[----:B------:R-:W-:-:S15]  /*60410*/  HMMA.16816.F16 R4, R4, R12, R10 ;  /* 0x0000000c0404723c */ /* 0x000fde000000080a */
[----:B------:R-:W-:-:S04]  /*60420*/  NOP ;  /* 0x0000000000007918 */ /* 0x000fc80000000000 */
[----:B0-----:R-:W-:Y:S04]  /*60430*/  STG.E desc[UR4][R2.64], R4 ;  /* 0x0000000402007986 */ /* 0x001fe8000c101904 */
[----:B------:R-:W-:Y:S04]  /*60440*/  STG.E desc[UR4][R2.64+0x100], R4 ;  /* 0x0001000402007986 */ /* 0x000fe8000c101904 */
[----:B------:R-:W-:Y:S04]  /*60450*/  STG.E desc[UR4][R2.64+0x80], R5 ;  /* 0x0000800502007986 */ /* 0x000fe8000c101904 */
[----:B------:R-:W-:Y:S04]  /*60460*/  STG.E desc[UR4][R2.64+0x180], R5 ;  /* 0x0001800502007986 */ /* 0x000fe8000c101904 */
[----:B-1----:R-:W-:Y:S01]  /*60470*/  STG.E desc[UR4][R8.64], RZ ;  /* 0x000000ff08007986 */ /* 0x002fe2000c101904 */
[----:B------:R-:W-:Y:S05]  /*60480*/  EXIT ;  /* 0x000000000000794d */ /* 0x000fea0003800000 */
.L_x_8:
        /* <DEDUP_REMOVED lines=15> */
.L_x_34:


//--------------------- .text._Z22mma_f16f16f16_16_16_16PvPi --------------------------
	.section	.text._Z22mma_f16f16f16_16_16_16PvPi,"ax",@progbits
	.align	128
        .global         _Z22mma_f16f16f16_16_16_16PvPi
        .type           _Z22mma_f16f16f16_16_16_16PvPi,@function
        .size           _Z22mma_f16f16f16_16_16_16PvPi,(.L_x_35 - _Z22mma_f16f16f16_16_16_16PvPi)
        .other          _Z22mma_f16f16f16_16_16_16PvPi,@"STO_CUDA_ENTRY STV_DEFAULT"
_Z22mma_f16f16f16_16_16_16PvPi:
.text._Z22mma_f16f16f16_16_16_16PvPi:
        /* <DEDUP_REMOVED lines=24649> */
.L_x_9:
        /* <DEDUP_REMOVED lines=15> */
.L_x_35:


//--------------------- .text._Z19mma_s8s8s32_32_8_16PvPi --------------------------
	.section	.text._Z19mma_s8s8s32_32_8_16PvPi,"ax",@progbits
	.align	128
        .global         _Z19mma_s8s8s32_32_8_16PvPi
        .type           _Z19mma_s8s8s32_32_8_16PvPi,@function
        .size           _Z19mma_s8s8s32_32_8_16PvPi,(.L_x_36 - _Z19mma_s8s8s32_32_8_16PvPi)
        .other          _Z19mma_s8s8s32_32_8_16PvPi,@"STO_CUDA_ENTRY STV_DEFAULT"
_Z19mma_s8s8s32_32_8_16PvPi:
.text._Z19mma_s8s8s32_32_8_16PvPi:
[----:B------:R-:W-:Y:S01]  /*0000*/  LDC R1, c[0x0][0x37c] ;  /* 0x0000df00ff017b82 */ /* 0x000fe20000000800 */
[----:B------:R-:W-:Y:S02]  /*0010*/  CS2R R4, SRZ ;  /* 0x0000000000047805 */ /* 0x000fe4000001ff00 */
[----:B------:R-:W-:Y:S01]  /*0020*/  CS2R R2, SRZ ;  /* 0x0000000000027805 */ /* 0x000fe2000001ff00 */
[----:B------:R-:W-:-:S04]  /*0030*/  NOP ;  /* 0x0000000000007918 */ /* 0x000fc80000000000 */
[----:B------:R-:W-:Y:S01]  /*0040*/  IMMA.16816.S8.S8 R4, R4.ROW, RZ.COL, RZ ;  /* 0x000000ff04047237 */ /* 0x000fe200004054ff */
[----:B------:R-:W-:Y:S01]  /*0050*/  NOP ;  /* 0x0000000000007918 */ /* 0x000fe20000000000 */
[----:B------:R-:W-:Y:S01]  /*0060*/  NOP ;  /* 0x0000000000007918 */ /* 0x000fe20000000000 */
[----:B------:R-:W-:Y:S01]  /*0070*/  NOP ;  /* 0x0000000000007918 */ /* 0x000fe20000000000 */
[----:B------:R-:W-:-:S15]  /*0080*/  NOP ;  /* 0x0000000000007918 */ /* 0x000fde0000000000 */
[----:B------:R-:W-:-:S01]  /*0090*/  NOP ;  /* 0x0000000000007918 */ /* 0x000fc20000000000 */
[----:B------:R-:W-:Y:S01]  /*00a0*/  IMMA.16816.S8.S8 R4, R2.ROW, RZ.COL, R4 ;  /* 0x000000ff02047237 */ /* 0x000fe20000405404 */
        /* <DEDUP_REMOVED lines=1526> */
[----:B------:R-:W0:-:S15]  /*6010*/  LDCU.64 UR4, c[0x0][0x358] ;  /* 0x00006b00ff0477ac */ /* 0x000e1e0008000a00 */
[----:B------:R-:W-:-:S02]  /*6020*/  NOP ;  /* 0x0000000000007918 */ /* 0x000fc40000000000 */
[----:B------:R-:W-:-:S15]  /*6030*/  IMMA.16816.S8.S8 R4, R2.ROW, RZ.COL, R4 ;  /* 0x000000ff02047237 */ /* 0x000fde0000405404 */
[----:B------:R-:W-:-:S05]  /*6040*/  NOP ;  /* 0x0000000000007918 */ /* 0x000fca0000000000 */
        /* <DEDUP_REMOVED lines=1532> */
[----:B------:R-:W-:Y:S01]  /*c010*/  IMMA.16816.S8.S8 R4, R2.ROW, RZ.COL, R4 ;  /* 0x000000ff02047237 */ /* 0x000fe20000405404 */
[----:B------:R-:W-:Y:S01]  /*c020*/  CS2R R2, SRZ ;  /* 0x0000000000027805 */ /* 0x000fe2000001ff00 */
        /* <DEDUP_REMOVED lines=1535> */
[----:B------:R-:W-:Y:S01]  /*12020*/  CS2R R8, SRZ ;  /* 0x0000000000087805 */ /* 0x000fe2000001ff00 */
[----:B------:R-:W-:-:S15]  /*12030*/  NOP ;  /* 0x0000000000007918 */ /* 0x000fde0000000000 */
[----:B------:R-:W-:-:S03]  /*12040*/  NOP ;  /* 0x0000000000007918 */ /* 0x000fc60000000000 */
        /* <DEDUP_REMOVED lines=6142> */
[----:B------:R-:W-:-:S15]  /*2a030*/  CS2R R8, SRZ ;  /* 0x0000000000087805 */ /* 0x000fde000001ff00 */
[----:B------:R-:W-:-:S01]  /*2a040*/  NOP ;  /* 0x0000000000007918 */ /* 0x000fc20000000000 */
[----:B------:R-:W-:Y:S01]  /*2a050*/  IMMA.16816.S8.S8 R4, R2.ROW, RZ.COL, R4 ;  /* 0x000000ff02047237 */ /* 0x000fe20000405404 */
[----:B------:R-:W-:-:S15]  /*2a060*/  NOP ;  /* 0x0000000000007918 */ /* 0x000fde0000000000 */
[----:B------:R-:W-:-:S04]  /*2a070*/  NOP ;  /* 0x0000000000007918 */ /* 0x000fc80000000000 */
        /* <DEDUP_REMOVED lines=12258> */
[----:B------:R-:W1:-:S15]  /*59ea0*/  S2R R11, SR_LANEID ;  /* 0x00000000000b7919 */ /* 0x000e5e0000000000 */
[----:B------:R-:W-:-:S01]  /*59eb0*/  NOP ;  /* 0x0000000000007918 */ /* 0x000fc20000000000 */
[----:B------:R-:W-:Y:S01]  /*59ec0*/  IMMA.16816.S8.S8 R4, R2.ROW, RZ.COL, R4 ;  /* 0x000000ff02047237 */ /* 0x000fe20000405404 */
[----:B------:R-:W-:Y:S01]  /*59ed0*/  NOP ;  /* 0x0000000000007918 */ /* 0x000fe20000000000 */
[----:B------:R-:W2:Y:S01]  /*59ee0*/  S2R R9, SR_TID.Y ;  /* 0x0000000000097919 */ /* 0x000ea20000002200 */
        /* <DEDUP_REMOVED lines=29> */
[----:B------:R-:W-:Y:S01]  /*5a0c0*/  CS2R R12, SRZ ;  /* 0x00000000000c7805 */ /* 0x000fe2000001ff00 */
[----:B------:R-:W-:-:S15]  /*5a0d0*/  NOP ;  /* 0x0000000000007918 */ /* 0x000fde0000000000 */
        /* <DEDUP_REMOVED lines=1534> */
[----:B------:R-:W3:Y:S01]  /*600c0*/  LDC.64 R2, c[0x0][0x380] ;  /* 0x0000e000ff027b82 */ /* 0x000ee20000000a00 */
[----:B--2---:R-:W-:-:S15]  /*600d0*/  IMAD.SHL.U32 R9, R9, 0x100, RZ ;  /* 0x0000010009097824 */ /* 0x004fde00078e00ff */
[----:B------:R-:W-:-:S03]  /*600e0*/  NOP ;  /* 0x0000000000007918 */ /* 0x000fc60000000000 */
[----:B------:R-:W-:Y:S01]  /*600f0*/  IMMA.16816.S8.S8 R4, R12.ROW, RZ.COL, R4 ;  /* 0x000000ff0c047237 */ /* 0x000fe20000405404 */
[----:B-1----:R-:W-:Y:S01]  /*60100*/  LOP3.LUT R8, R11, 0x3, RZ, 0xc0, !PT ;  /* 0x000000030b087812 */ /* 0x002fe200078ec0ff */
[----:B------:R-:W-:Y:S01]  /*60110*/  NOP ;  /* 0x0000000000007918 */ /* 0x000fe20000000000 */
[----:B------:R-:W-:Y:S01]  /*60120*/  SHF.R.U32.HI R11, RZ, 0x2, R11 ;  /* 0x00000002ff0b7819 */ /* 0x000fe2000001160b */
[----:B---3--:R-:W-:Y:S01]  /*60130*/  IMAD.WIDE.U32 R2, R9, 0x4, R2 ;  /* 0x0000000409027825 */ /* 0x008fe200078e0002 */
[----:B------:R-:W-:-:S03]  /*60140*/  NOP ;  /* 0x0000000000007918 */ /* 0x000fc60000000000 */
[----:B------:R-:W-:Y:S01]  /*60150*/  IMAD.MOV.U32 R9, RZ, RZ, RZ ;  /* 0x000000ffff097224 */ /* 0x000fe200078e00ff */
[----:B------:R-:W-:Y:S01]  /*60160*/  NOP ;  /* 0x0000000000007918 */ /* 0x000fe20000000000 */
[----:B------:R-:W-:Y:S01]  /*60170*/  IMAD.WIDE.U32 R8, R11, 0x4, R8 ;  /* 0x000000040b087825 */ /* 0x000fe200078e0008 */
[----:B------:R-:W-:Y:S02]  /*60180*/  CS2R R10, SRZ ;  /* 0x00000000000a7805 */ /* 0x000fe4000001ff00 */
[----:B------:R-:W-:-:S07]  /*60190*/  LEA R2, P0, R8, R2, 0x3 ;  /* 0x0000000208027211 */ /* 0x000fce00078018ff */
[----:B------:R-:W-:Y:S01]  /*601a0*/  IMMA.16816.S8.S8 R4, R10.ROW, RZ.COL, R4 ;  /* 0x000000ff0a047237 */ /* 0x000fe20000405404 */
[----:B------:R-:W-:Y:S02]  /*601b0*/  LEA.HI.X R3, R8, R3, R9, 0x3, P0 ;  /* 0x0000000308037211 */ /* 0x000fe400000f1c09 */
[----:B------:R-:W1:-:S15]  /*601c0*/  LDC.64 R8, c[0x0][0x388] ;  /* 0x0000e200ff087b82 */ /* 0x000e5e0000000a00 */
[----:B------:R-:W-:-:S01]  /*601d0*/  NOP ;  /* 0x0000000000007918 */ /* 0x000fc20000000000 */
[----:B0-----:R-:W-:Y:S04]  /*601e0*/  STG.E.64 desc[UR4][R2.64], R4 ;  /* 0x0000000402007986 */ /* 0x001fe8000c101b04 */
[----:B------:R-:W-:Y:S04]  /*601f0*/  STG.E.64 desc[UR4][R2.64+0x200], R4 ;  /* 0x0002000402007986 */ /* 0x000fe8000c101b04 */
[----:B------:R-:W-:Y:S04]  /*60200*/  STG.E.64 desc[UR4][R2.64+0x100], R6 ;  /* 0x0001000602007986 */ /* 0x000fe8000c101b04 */
[----:B------:R-:W-:Y:S04]  /*60210*/  STG.E.64 desc[UR4][R2.64+0x300], R6 ;  /* 0x0003000602007986 */ /* 0x000fe8000c101b04 */
[----:B-1----:R-:W-:Y:S01]  /*60220*/  STG.E desc[UR4][R8.64], RZ ;  /* 0x000000ff08007986 */ /* 0x002fe2000c101904 */
[----:B------:R-:W-:Y:S05]  /*60230*/  EXIT ;  /* 0x000000000000794d */ /* 0x000fea0003800000 */
.L_x_10:
        /* <DEDUP_REMOVED lines=12> */
.L_x_36:


//--------------------- .text._Z20mma_s8s8s32_16_16_16PvPi --------------------------
	.section	.text._Z20mma_s8s8s32_16_16_16PvPi,"ax",@progbits
	.align	128
        .global         _Z20mma_s8s8s32_16_16_16PvPi
        .type           _Z20mma_s8s8s32_16_16_16PvPi,@function
        .size           _Z20mma_s8s8s32_16_16_16PvPi,(.L_x_37 - _Z20mma_s8s8s32_16_16_16PvPi)
        .other          _Z20mma_s8s8s32_16_16_16PvPi,@"STO_CUDA_ENTRY STV_DEFAULT"
_Z20mma_s8s8s32_16_16_16PvPi:
.text._Z20mma_s8s8s32_16_16_16PvPi:
        /* <DEDUP_REMOVED lines=24612> */
.L_x_11:
        /* <DEDUP_REMOVED lines=12> */
.L_x_37:


//--------------------- .text._Z23mma_bf16bf16f32_16_8_64PvPi --------------------------
	.section	.text._Z23mma_bf16bf16f32_16_8_64PvPi,"ax",@progbits
	.align	128
        .global         _Z23mma_bf16bf16f32_16_8_64PvPi
        .type           _Z23mma_bf16bf16f32_16_8_64PvPi,@function
        .size           _Z23mma_bf16bf16f32_16_8_64PvPi,(.L_x_38 - _Z23mma_bf16bf16f32_16_8_64PvPi)
        .other          _Z23mma_bf16bf16f32_16_8_64PvPi,@"STO_CUDA_ENTRY STV_DEFAULT"
_Z23mma_bf16bf16f32_16_8_64PvPi:
.text._Z23mma_bf16bf16f32_16_8_64PvPi:
[----:B------:R-:W-:Y:S08]  /*0000*/  LDC R1, c[0x0][0x37c] ;  /* 0x0000df00ff017b82 */ /* 0x000ff00000000800 */
[----:B------:R-:W0:Y:S01]  /*0010*/  LDC.64 R2, c[0x0][0x388] ;  /* 0x0000e200ff027b82 */ /* 0x000e220000000a00 */
[----:B------:R-:W0:Y:S01]  /*0020*/  LDCU.64 UR4, c[0x0][0x358] ;  /* 0x00006b00ff0477ac */ /* 0x000e220008000a00 */
[----:B------:R-:W-:-:S05]  /*0030*/  HFMA2 R5, -RZ, RZ, 0, 5.9604644775390625e-08 ;  /* 0x00000001ff057431 */ /* 0x000fca00000001ff */
[----:B0-----:R-:W-:Y:S01]  /*0040*/  STG.E desc[UR4][R2.64], R5 ;  /* 0x0000000502007986 */ /* 0x001fe2000c101904 */
[----:B------:R-:W-:Y:S05]  /*0050*/  EXIT ;  /* 0x000000000000794d */ /* 0x000fea0003800000 */
.L_x_12:
        /* <DEDUP_REMOVED lines=10> */
.L_x_38:


//--------------------- .text._Z21mma_f16f16f32_16_8_64PvPi --------------------------
	.section	.text._Z21mma_f16f16f32_16_8_64PvPi,"ax",@progbits
	.align	128
        .global         _Z21mma_f16f16f32_16_8_64PvPi
        .type           _Z21mma_f16f16f32_16_8_64PvPi,@function
        .size           _Z21mma_f16f16f32_16_8_64PvPi,(.L_x_39 - _Z21mma_f16f16f32_16_8_64PvPi)
        .other          _Z21mma_f16f16f32_16_8_64PvPi,@"STO_CUDA_ENTRY STV_DEFAULT"
_Z21mma_f16f16f32_16_8_64PvPi:
.text._Z21mma_f16f16f32_16_8_64PvPi:
[----:B------:R-:W-:Y:S08]  /*0000*/  LDC R1, c[0x0][0x37c] ;  /* 0x0000df00ff017b82 */ /* 0x000ff00000000800 */
[----:B------:R-:W0:Y:S01]  /*0010*/  LDC.64 R2, c[0x0][0x388] ;  /* 0x0000e200ff027b82 */ /* 0x000e220000000a00 */
[----:B------:R-:W0:Y:S01]  /*0020*/  LDCU.64 UR4, c[0x0][0x358] ;  /* 0x00006b00ff0477ac */ /* 0x000e220008000a00 */
[----:B------:R-:W-:-:S05]  /*0030*/  HFMA2 R5, -RZ, RZ, 0, 5.9604644775390625e-08 ;  /* 0x00000001ff057431 */ /* 0x000fca00000001ff */
[----:B0-----:R-:W-:Y:S01]  /*0040*/  STG.E desc[UR4][R2.64], R5 ;  /* 0x0000000502007986 */ /* 0x001fe2000c101904 */
[----:B------:R-:W-:Y:S05]  /*0050*/  EXIT ;  /* 0x000000000000794d */ /* 0x000fea0003800000 */
.L_x_13:
        /* <DEDUP_REMOVED lines=10> */
.L_x_39:


//--------------------- .text._Z21mma_f16f16f16_16_8_64PvPi --------------------------
	.section	.text._Z21mma_f16f16f16_16_8_64PvPi,"ax",@progbits
	.align	128
        .global         _Z21mma_f16f16f16_16_8_64PvPi
        .type           _Z21mma_f16f16f16_16_8_64PvPi,@function
        .size           _Z21mma_f16f16f16_16_8_64PvPi,(.L_x_40 - _Z21mma_f16f16f16_16_8_64PvPi)
        .other          _Z21mma_f16f16f16_16_8_64PvPi,@"STO_CUDA_ENTRY STV_DEFAULT"
_Z21mma_f16f16f16_16_8_64PvPi:
.text._Z21mma_f16f16f16_16_8_64PvPi:
[----:B------:R-:W-:Y:S08]  /*0000*/  LDC R1, c[0x0][0x37c] ;  /* 0x0000df00ff017b82 */ /* 0x000ff00000000800 */
[----:B------:R-:W0:Y:S01]  /*0010*/  LDC.64 R2, c[0x0][0x388] ;  /* 0x0000e200ff027b82 */ /* 0x000e220000000a00 */
[----:B------:R-:W0:Y:S01]  /*0020*/  LDCU.64 UR4, c[0x0][0x358] ;  /* 0x00006b00ff0477ac */ /* 0x000e220008000a00 */
[----:B------:R-:W-:-:S05]  /*0030*/  HFMA2 R5, -RZ, RZ, 0, 5.9604644775390625e-08 ;  /* 0x00000001ff057431 */ /* 0x000fca00000001ff */
[----:B0-----:R-:W-:Y:S01]  /*0040*/  STG.E desc[UR4][R2.64], R5 ;  /* 0x0000000502007986 */ /* 0x001fe2000c101904 */
[----:B------:R-:W-:Y:S05]  /*0050*/  EXIT ;  /* 0x000000000000794d */ /* 0x000fea0003800000 */
.L_x_14:
        /* <DEDUP_REMOVED lines=10> */
.L_x_40:


//--------------------- .text._Z19mma_f8f8f32_16_8_64PvPi --------------------------
	.section	.text._Z19mma_f8f8f32_16_8_64PvPi,"ax",@progbits
	.align	128
        .global         _Z19mma_f8f8f32_16_8_64PvPi
        .type           _Z19mma_f8f8f32_16_8_64PvPi,@function
        .size           _Z19mma_f8f8f32_16_8_64PvPi,(.L_x_41 - _Z19mma_f8f8f32_16_8_64PvPi)
        .other          _Z19mma_f8f8f32_16_8_64PvPi,@"STO_CUDA_ENTRY STV_DEFAULT"
_Z19mma_f8f8f32_16_8_64PvPi:
.text._Z19mma_f8f8f32_16_8_64PvPi:
[----:B------:R-:W-:Y:S08]  /*0000*/  LDC R1, c[0x0][0x37c] ;  /* 0x0000df00ff017b82 */ /* 0x000ff00000000800 */
[----:B------:R-:W0:Y:S01]  /*0010*/  LDC.64 R2, c[0x0][0x388] ;  /* 0x0000e200ff027b82 */ /* 0x000e220000000a00 */
[----:B------:R-:W0:Y:S01]  /*0020*/  LDCU.64 UR4, c[0x0][0x358] ;  /* 0x00006b00ff0477ac */ /* 0x000e220008000a00 */
[----:B------:R-:W-:-:S05]  /*0030*/  HFMA2 R5, -RZ, RZ, 0, 5.9604644775390625e-08 ;  /* 0x00000001ff057431 */ /* 0x000fca00000001ff */
[----:B0-----:R-:W-:Y:S01]  /*0040*/  STG.E desc[UR4][R2.64], R5 ;  /* 0x0000000502007986 */ /* 0x001fe2000c101904 */
[----:B------:R-:W-:Y:S05]  /*0050*/  EXIT ;  /* 0x000000000000794d */ /* 0x000fea0003800000 */
.L_x_15:
        /* <DEDUP_REMOVED lines=10> */
.L_x_41:


//--------------------- .text._Z19mma_f8f8f16_16_8_64PvPi --------------------------
	.section	.text._Z19mma_f8f8f16_16_8_64PvPi,"ax",@progbits
	.align	128
        .global         _Z19mma_f8f8f16_16_8_64PvPi
        .type           _Z19mma_f8f8f16_16_8_64PvPi,@function
        .size           _Z19mma_f8f8f16_16_8_64PvPi,(.L_x_42 - _Z19mma_f8f8f16_16_8_64PvPi)
        .other          _Z19mma_f8f8f16_16_8_64PvPi,@"STO_CUDA_ENTRY STV_DEFAULT"
_Z19mma_f8f8f16_16_8_64PvPi:
.text._Z19mma_f8f8f16_16_8_64PvPi:
[----:B------:R-:W-:Y:S08]  /*0000*/  LDC R1, c[0x0][0x37c] ;  /* 0x0000df00ff017b82 */ /* 0x000ff00000000800 */
[----:B------:R-:W0:Y:S01]  /*0010*/  LDC.64 R2, c[0x0][0x388] ;  /* 0x0000e200ff027b82 */ /* 0x000e220000000a00 */
[----:B------:R-:W0:Y:S01]  /*0020*/  LDCU.64 UR4, c[0x0][0x358] ;  /* 0x00006b00ff0477ac */ /* 0x000e220008000a00 */
[----:B------:R-:W-:-:S05]  /*0030*/  HFMA2 R5, -RZ, RZ, 0, 5.9604644775390625e-08 ;  /* 0x00000001ff057431 */ /* 0x000fca00000001ff */
[----:B0-----:R-:W-:Y:S01]  /*0040*/  STG.E desc[UR4][R2.64], R5 ;  /* 0x0000000502007986 */ /* 0x001fe2000c101904 */
[----:B------:R-:W-:Y:S05]  /*0050*/  EXIT ;  /* 0x000000000000794d */ /* 0x000fea0003800000 */
.L_x_16:
        /* <DEDUP_REMOVED lines=10> */
.L_x_42:


//--------------------- .text._Z23mma_mxf8mxf8f32_16_8_64PvPi --------------------------
	.section	.text._Z23mma_mxf8mxf8f32_16_8_64PvPi,"ax",@progbits
	.align	128
        .global         _Z23mma_mxf8mxf8f32_16_8_64PvPi
        .type           _Z23mma_mxf8mxf8f32_16_8_64PvPi,@function
        .size           _Z23mma_mxf8mxf8f32_16_8_64PvPi,(.L_x_43 - _Z23mma_mxf8mxf8f32_16_8_64PvPi)
        .other          _Z23mma_mxf8mxf8f32_16_8_64PvPi,@"STO_CUDA_ENTRY STV_DEFAULT"
_Z23mma_mxf8mxf8f32_16_8_64PvPi:
.text._Z23mma_mxf8mxf8f32_16_8_64PvPi:
[----:B------:R-:W-:Y:S08]  /*0000*/  LDC R1, c[0x0][0x37c] ;  /* 0x0000df00ff017b82 */ /* 0x000ff00000000800 */
[----:B------:R-:W0:Y:S01]  /*0010*/  LDC.64 R2, c[0x0][0x388] ;  /* 0x0000e200ff027b82 */ /* 0x000e220000000a00 */
[----:B------:R-:W0:Y:S01]  /*0020*/  LDCU.64 UR4, c[0x0][0x358] ;  /* 0x00006b00ff0477ac */ /* 0x000e220008000a00 */
[----:B------:R-:W-:-:S05]  /*0030*/  HFMA2 R5, -RZ, RZ, 0, 5.9604644775390625e-08 ;  /* 0x00000001ff057431 */ /* 0x000fca00000001ff */
[----:B0-----:R-:W-:Y:S01]  /*0040*/  STG.E desc[UR4][R2.64], R5 ;  /* 0x0000000502007986 */ /* 0x001fe2000c101904 */
[----:B------:R-:W-:Y:S05]  /*0050*/  EXIT ;  /* 0x000000000000794d */ /* 0x000fea0003800000 */
.L_x_17:
        /* <DEDUP_REMOVED lines=10> */
.L_x_43:


//--------------------- .text._Z23mma_mxf6mxf6f32_16_8_64PvPi --------------------------
	.section	.text._Z23mma_mxf6mxf6f32_16_8_64PvPi,"ax",@progbits
	.align	128
        .global         _Z23mma_mxf6mxf6f32_16_8_64PvPi
        .type           _Z23mma_mxf6mxf6f32_16_8_64PvPi,@function
        .size           _Z23mma_mxf6mxf6f32_16_8_64PvPi,(.L_x_44 - _Z23mma_mxf6mxf6f32_16_8_64PvPi)
        .other          _Z23mma_mxf6mxf6f32_16_8_64PvPi,@"STO_CUDA_ENTRY STV_DEFAULT"
_Z23mma_mxf6mxf6f32_16_8_64PvPi:
.text._Z23mma_mxf6mxf6f32_16_8_64PvPi:
[----:B------:R-:W-:Y:S08]  /*0000*/  LDC R1, c[0x0][0x37c] ;  /* 0x0000df00ff017b82 */ /* 0x000ff00000000800 */
[----:B------:R-:W0:Y:S01]  /*0010*/  LDC.64 R2, c[0x0][0x388] ;  /* 0x0000e200ff027b82 */ /* 0x000e220000000a00 */
[----:B------:R-:W0:Y:S01]  /*0020*/  LDCU.64 UR4, c[0x0][0x358] ;  /* 0x00006b00ff0477ac */ /* 0x000e220008000a00 */
[----:B------:R-:W-:-:S05]  /*0030*/  HFMA2 R5, -RZ, RZ, 0, 5.9604644775390625e-08 ;  /* 0x00000001ff057431 */ /* 0x000fca00000001ff */
[----:B0-----:R-:W-:Y:S01]  /*0040*/  STG.E desc[UR4][R2.64], R5 ;  /* 0x0000000502007986 */ /* 0x001fe2000c101904 */
[----:B------:R-:W-:Y:S05]  /*0050*/  EXIT ;  /* 0x000000000000794d */ /* 0x000fea0003800000 */
.L_x_18:
        /* <DEDUP_REMOVED lines=10> */
.L_x_44:


//--------------------- .text._Z19mma_f6f6f32_16_8_64PvPi --------------------------
	.section	.text._Z19mma_f6f6f32_16_8_64PvPi,"ax",@progbits
	.align	128
        .global         _Z19mma_f6f6f32_16_8_64PvPi
        .type           _Z19mma_f6f6f32_16_8_64PvPi,@function
        .size           _Z19mma_f6f6f32_16_8_64PvPi,(.L_x_45 - _Z19mma_f6f6f32_16_8_64PvPi)
        .other          _Z19mma_f6f6f32_16_8_64PvPi,@"STO_CUDA_ENTRY STV_DEFAULT"
_Z19mma_f6f6f32_16_8_64PvPi:
.text._Z19mma_f6f6f32_16_8_64PvPi:
[----:B------:R-:W-:Y:S08]  /*0000*/  LDC R1, c[0x0][0x37c] ;  /* 0x0000df00ff017b82 */ /* 0x000ff00000000800 */
[----:B------:R-:W0:Y:S01]  /*0010*/  LDC.64 R2, c[0x0][0x388] ;  /* 0x0000e200ff027b82 */ /* 0x000e220000000a00 */
[----:B------:R-:W0:Y:S01]  /*0020*/  LDCU.64 UR4, c[0x0][0x358] ;  /* 0x00006b00ff0477ac */ /* 0x000e220008000a00 */
[----:B------:R-:W-:-:S05]  /*0030*/  HFMA2 R5, -RZ, RZ, 0, 5.9604644775390625e-08 ;  /* 0x00000001ff057431 */ /* 0x000fca00000001ff */
[----:B0-----:R-:W-:Y:S01]  /*0040*/  STG.E desc[UR4][R2.64], R5 ;  /* 0x0000000502007986 */ /* 0x001fe2000c101904 */
[----:B------:R-:W-:Y:S05]  /*0050*/  EXIT ;  /* 0x000000000000794d */ /* 0x000fea0003800000 */
.L_x_19:
        /* <DEDUP_REMOVED lines=10> */
.L_x_45:


//--------------------- .text._Z19mma_f6f6f16_16_8_64PvPi --------------------------
	.section	.text._Z19mma_f6f6f16_16_8_64PvPi,"ax",@progbits
	.align	128
        .global         _Z19mma_f6f6f16_16_8_64PvPi
        .type           _Z19mma_f6f6f16_16_8_64PvPi,@function
        .size           _Z19mma_f6f6f16_16_8_64PvPi,(.L_x_46 - _Z19mma_f6f6f16_16_8_64PvPi)
        .other          _Z19mma_f6f6f16_16_8_64PvPi,@"STO_CUDA_ENTRY STV_DEFAULT"
_Z19mma_f6f6f16_16_8_64PvPi:
.text._Z19mma_f6f6f16_16_8_64PvPi:
[----:B------:R-:W-:Y:S08]  /*0000*/  LDC R1, c[0x0][0x37c] ;  /* 0x0000df00ff017b82 */ /* 0x000ff00000000800 */
[----:B------:R-:W0:Y:S01]  /*0010*/  LDC.64 R2, c[0x0][0x388] ;  /* 0x0000e200ff027b82 */ /* 0x000e220000000a00 */
[----:B------:R-:W0:Y:S01]  /*0020*/  LDCU.64 UR4, c[0x0][0x358] ;  /* 0x00006b00ff0477ac */ /* 0x000e220008000a00 */
[----:B------:R-:W-:-:S05]  /*0030*/  HFMA2 R5, -RZ, RZ, 0, 5.9604644775390625e-08 ;  /* 0x00000001ff057431 */ /* 0x000fca00000001ff */
[----:B0-----:R-:W-:Y:S01]  /*0040*/  STG.E desc[UR4][R2.64], R5 ;  /* 0x0000000502007986 */ /* 0x001fe2000c101904 */
[----:B------:R-:W-:Y:S05]  /*0050*/  EXIT ;  /* 0x000000000000794d */ /* 0x000fea0003800000 */
.L_x_20:
        /* <DEDUP_REMOVED lines=10> */
.L_x_46:


//--------------------- .text._Z19mma_f4f4f32_16_8_64PvPi --------------------------
	.section	.text._Z19mma_f4f4f32_16_8_64PvPi,"ax",@progbits
	.align	128
        .global         _Z19mma_f4f4f32_16_8_64PvPi
        .type           _Z19mma_f4f4f32_16_8_64PvPi,@function
        .size           _Z19mma_f4f4f32_16_8_64PvPi,(.L_x_47 - _Z19mma_f4f4f32_16_8_64PvPi)
        .other          _Z19mma_f4f4f32_16_8_64PvPi,@"STO_CUDA_ENTRY STV_DEFAULT"
_Z19mma_f4f4f32_16_8_64PvPi:
.text._Z19mma_f4f4f32_16_8_64PvPi:
[----:B------:R-:W-:Y:S08]  /*0000*/  LDC R1, c[0x0][0x37c] ;  /* 0x0000df00ff017b82 */ /* 0x000ff00000000800 */
[----:B------:R-:W0:Y:S01]  /*0010*/  LDC.64 R2, c[0x0][0x388] ;  /* 0x0000e200ff027b82 */ /* 0x000e220000000a00 */
[----:B------:R-:W0:Y:S01]  /*0020*/  LDCU.64 UR4, c[0x0][0x358] ;  /* 0x00006b00ff0477ac */ /* 0x000e220008000a00 */
[----:B------:R-:W-:-:S05]  /*0030*/  HFMA2 R5, -RZ, RZ, 0, 5.9604644775390625e-08 ;  /* 0x00000001ff057431 */ /* 0x000fca00000001ff */
[----:B0-----:R-:W-:Y:S01]  /*0040*/  STG.E desc[UR4][R2.64], R5 ;  /* 0x0000000502007986 */ /* 0x001fe2000c101904 */
[----:B------:R-:W-:Y:S05]  /*0050*/  EXIT ;  /* 0x000000000000794d */ /* 0x000fea0003800000 */
.L_x_21:
        /* <DEDUP_REMOVED lines=10> */
.L_x_47:


//--------------------- .text._Z19mma_f4f4f16_16_8_64PvPi --------------------------
	.section	.text._Z19mma_f4f4f16_16_8_64PvPi,"ax",@progbits
	.align	128
        .global         _Z19mma_f4f4f16_16_8_64PvPi
        .type           _Z19mma_f4f4f16_16_8_64PvPi,@function
        .size           _Z19mma_f4f4f16_16_8_64PvPi,(.L_x_48 - _Z19mma_f4f4f16_16_8_64PvPi)
        .other          _Z19mma_f4f4f16_16_8_64PvPi,@"STO_CUDA_ENTRY STV_DEFAULT"
_Z19mma_f4f4f16_16_8_64PvPi:
.text._Z19mma_f4f4f16_16_8_64PvPi:
[----:B------:R-:W-:Y:S08]  /*0000*/  LDC R1, c[0x0][0x37c] ;  /* 0x0000df00ff017b82 */ /* 0x000ff00000000800 */
[----:B------:R-:W0:Y:S01]  /*0010*/  LDC.64 R2, c[0x0][0x388] ;  /* 0x0000e200ff027b82 */ /* 0x000e220000000a00 */
[----:B------:R-:W0:Y:S01]  /*0020*/  LDCU.64 UR4, c[0x0][0x358] ;  /* 0x00006b00ff0477ac */ /* 0x000e220008000a00 */
[----:B------:R-:W-:-:S05]  /*0030*/  HFMA2 R5, -RZ, RZ, 0, 5.9604644775390625e-08 ;  /* 0x00000001ff057431 */ /* 0x000fca00000001ff */
[----:B0-----:R-:W-:Y:S01]  /*0040*/  STG.E desc[UR4][R2.64], R5 ;  /* 0x0000000502007986 */ /* 0x001fe2000c101904 */
[----:B------:R-:W-:Y:S05]  /*0050*/  EXIT ;  /* 0x000000000000794d */ /* 0x000fea0003800000 */
.L_x_22:
        /* <DEDUP_REMOVED lines=10> */
.L_x_48:


//--------------------- .text._Z23mma_nvf4nvf4f32_16_8_64PvPi --------------------------
	.section	.text._Z23mma_nvf4nvf4f32_16_8_64PvPi,"ax",@progbits
	.align	128
        .global         _Z23mma_nvf4nvf4f32_16_8_64PvPi
        .type           _Z23mma_nvf4nvf4f32_16_8_64PvPi,@function
        .size           _Z23mma_nvf4nvf4f32_16_8_64PvPi,(.L_x_49 - _Z23mma_nvf4nvf4f32_16_8_64PvPi)
        .other          _Z23mma_nvf4nvf4f32_16_8_64PvPi,@"STO_CUDA_ENTRY STV_DEFAULT"
_Z23mma_nvf4nvf4f32_16_8_64PvPi:
.text._Z23mma_nvf4nvf4f32_16_8_64PvPi:
[----:B------:R-:W-:Y:S08]  /*0000*/  LDC R1, c[0x0][0x37c] ;  /* 0x0000df00ff017b82 */ /* 0x000ff00000000800 */
[----:B------:R-:W0:Y:S01]  /*0010*/  LDC.64 R2, c[0x0][0x388] ;  /* 0x0000e200ff027b82 */ /* 0x000e220000000a00 */
[----:B------:R-:W0:Y:S01]  /*0020*/  LDCU.64 UR4, c[0x0][0x358] ;  /* 0x00006b00ff0477ac */ /* 0x000e220008000a00 */
[----:B------:R-:W-:-:S05]  /*0030*/  HFMA2 R5, -RZ, RZ, 0, 5.9604644775390625e-08 ;  /* 0x00000001ff057431 */ /* 0x000fca00000001ff */
[----:B0-----:R-:W-:Y:S01]  /*0040*/  STG.E desc[UR4][R2.64], R5 ;  /* 0x0000000502007986 */ /* 0x001fe2000c101904 */
[----:B------:R-:W-:Y:S05]  /*0050*/  EXIT ;  /* 0x000000000000794d */ /* 0x000fea0003800000 */
.L_x_23:
        /* <DEDUP_REMOVED lines=10> */
.L_x_49:


//--------------------- .text._Z23mma_mxf4mxf4f32_16_8_64PvPi --------------------------
	.section	.text._Z23mma_mxf4mxf4f32_16_8_64PvPi,"ax",@progbits
	.align	128
        .global         _Z23mma_mxf4mxf4f32_16_8_64PvPi
        .type           _Z23mma_mxf4mxf4f32_16_8_64PvPi,@function
        .size           _Z23mma_mxf4mxf4f32_16_8_64PvPi,(.L_x_50 - _Z23mma_mxf4mxf4f32_16_8_64PvPi)
        .other          _Z23mma_mxf4mxf4f32_16_8_64PvPi,@"STO_CUDA_ENTRY STV_DEFAULT"
_Z23mma_mxf4mxf4f32_16_8_64PvPi:
.text._Z23mma_mxf4mxf4f32_16_8_64PvPi:
[----:B------:R-:W-:Y:S08]  /*0000*/  LDC R1, c[0x0][0x37c] ;  /* 0x0000df00ff017b82 */ /* 0x000ff00000000800 */
[----:B------:R-:W0:Y:S01]  /*0010*/  LDC.64 R2, c[0x0][0x388] ;  /* 0x0000e200ff027b82 */ /* 0x000e220000000a00 */
[----:B------:R-:W0:Y:S01]  /*0020*/  LDCU.64 UR4, c[0x0][0x358] ;  /* 0x00006b00ff0477ac */ /* 0x000e220008000a00 */
[----:B------:R-:W-:-:S05]  /*0030*/  HFMA2 R5, -RZ, RZ, 0, 5.9604644775390625e-08 ;  /* 0x00000001ff057431 */ /* 0x000fca00000001ff */
[----:B0-----:R-:W-:Y:S01]  /*0040*/  STG.E desc[UR4][R2.64], R5 ;  /* 0x0000000502007986 */ /* 0x001fe2000c101904 */
[----:B------:R-:W-:Y:S05]  /*0050*/  EXIT ;  /* 0x000000000000794d */ /* 0x000fea0003800000 */
.L_x_24:
        /* <DEDUP_REMOVED lines=10> */
.L_x_50:


//--------------------- .text._Z19mma_f8f8f32_16_8_32PvPi --------------------------
	.section	.text._Z19mma_f8f8f32_16_8_32PvPi,"ax",@progbits
	.align	128
        .global         _Z19mma_f8f8f32_16_8_32PvPi
        .type           _Z19mma_f8f8f32_16_8_32PvPi,@function
        .size           _Z19mma_f8f8f32_16_8_32PvPi,(.L_x_51 - _Z19mma_f8f8f32_16_8_32PvPi)
        .other          _Z19mma_f8f8f32_16_8_32PvPi,@"STO_CUDA_ENTRY STV_DEFAULT"
_Z19mma_f8f8f32_16_8_32PvPi:
.text._Z19mma_f8f8f32_16_8_32PvPi:
[----:B------:R-:W-:Y:S08]  /*0000*/  LDC R1, c[0x0][0x37c] ;  /* 0x0000df00ff017b82 */ /* 0x000ff00000000800 */
[----:B------:R-:W0:Y:S01]  /*0010*/  LDC.64 R2, c[0x0][0x388] ;  /* 0x0000e200ff027b82 */ /* 0x000e220000000a00 */
[----:B------:R-:W0:Y:S01]  /*0020*/  LDCU.64 UR4, c[0x0][0x358] ;  /* 0x00006b00ff0477ac */ /* 0x000e220008000a00 */
[----:B------:R-:W-:-:S05]  /*0030*/  HFMA2 R5, -RZ, RZ, 0, 5.9604644775390625e-08 ;  /* 0x00000001ff057431 */ /* 0x000fca00000001ff */
[----:B0-----:R-:W-:Y:S01]  /*0040*/  STG.E desc[UR4][R2.64], R5 ;  /* 0x0000000502007986 */ /* 0x001fe2000c101904 */
[----:B------:R-:W-:Y:S05]  /*0050*/  EXIT ;  /* 0x000000000000794d */ /* 0x000fea0003800000 */
.L_x_25:
        /* <DEDUP_REMOVED lines=10> */
.L_x_51:


//--------------------- .text._Z19mma_f8f8f16_16_8_32PvPi --------------------------
	.section	.text._Z19mma_f8f8f16_16_8_32PvPi,"ax",@progbits
	.align	128
        .global         _Z19mma_f8f8f16_16_8_32PvPi
        .type           _Z19mma_f8f8f16_16_8_32PvPi,@function
        .size           _Z19mma_f8f8f16_16_8_32PvPi,(.L_x_52 - _Z19mma_f8f8f16_16_8_32PvPi)
        .other          _Z19mma_f8f8f16_16_8_32PvPi,@"STO_CUDA_ENTRY STV_DEFAULT"
_Z19mma_f8f8f16_16_8_32PvPi:
.text._Z19mma_f8f8f16_16_8_32PvPi:
[----:B------:R-:W-:Y:S08]  /*0000*/  LDC R1, c[0x0][0x37c] ;  /* 0x0000df00ff017b82 */ /* 0x000ff00000000800 */
[----:B------:R-:W0:Y:S01]  /*0010*/  LDC.64 R2, c[0x0][0x388] ;  /* 0x0000e200ff027b82 */ /* 0x000e220000000a00 */
[----:B------:R-:W0:Y:S01]  /*0020*/  LDCU.64 UR4, c[0x0][0x358] ;  /* 0x00006b00ff0477ac */ /* 0x000e220008000a00 */
[----:B------:R-:W-:-:S05]  /*0030*/  HFMA2 R5, -RZ, RZ, 0, 5.9604644775390625e-08 ;  /* 0x00000001ff057431 */ /* 0x000fca00000001ff */
[----:B0-----:R-:W-:Y:S01]  /*0040*/  STG.E desc[UR4][R2.64], R5 ;  /* 0x0000000502007986 */ /* 0x001fe2000c101904 */
[----:B------:R-:W-:Y:S05]  /*0050*/  EXIT ;  /* 0x000000000000794d */ /* 0x000fea0003800000 */
.L_x_26:
        /* <DEDUP_REMOVED lines=10> */
.L_x_52:


//--------------------- .text._Z18mma_s4s4s32_8_8_32PvPi --------------------------
	.section	.text._Z18mma_s4s4s32_8_8_32PvPi,"ax",@progbits
	.align	128
        .global         _Z18mma_s4s4s32_8_8_32PvPi
        .type           _Z18mma_s4s4s32_8_8_32PvPi,@function
        .size           _Z18mma_s4s4s32_8_8_32PvPi,(.L_x_28 - _Z18mma_s4s4s32_8_8_32PvPi)
        .other          _Z18mma_s4s4s32_8_8_32PvPi,@"STO_CUDA_ENTRY STV_DEFAULT"
_Z18mma_s4s4s32_8_8_32PvPi:
.text._Z18mma_s4s4s32_8_8_32PvPi:
[----:B------:R-:W-:Y:S01]  /*0000*/  LDC R1, c[0x0][0x37c] ;  /* 0x0000df00ff017b82 */ /* 0x000fe20000000800 */
[----:B------:R-:W-:Y:S01]  /*0010*/  IMAD.MOV.U32 R8, RZ, RZ, RZ ;  /* 0x000000ffff087224 */ /* 0x000fe200078e00ff */
[----:B------:R-:W-:Y:S02]  /*0020*/  CS2R R2, SRZ ;  /* 0x0000000000027805 */ /* 0x000fe4000001ff00 */
[----:B------:R-:W-:-:S07]  /*0030*/  MOV R0, 0x50 ;  /* 0x0000005000007802 */ /* 0x000fce0000000f00 */
[----:B------:R-:W-:Y:S05]  /*0040*/  CALL.REL.NOINC `($__internal_0_$__cuda_sm_9x_mma_sub_byte_internal_m8n8k32_s4_s4) ;  /* 0x00000a0000307944 */ /* 0x000fea0003c00000 */
[----:B------:R-:W-:Y:S01]  /*0050*/  IMAD.MOV.U32 R3, RZ, RZ, R4 ;  /* 0x000000ffff037224 */ /* 0x000fe200078e0004 */
[----:B------:R-:W-:Y:S01]  /*0060*/  NOP ;  /* 0x0000000000007918 */ /* 0x000fe20000000000 */
[----:B------:R-:W-:Y:S01]  /*0070*/  IMAD.MOV.U32 R2, RZ, RZ, R5 ;  /* 0x000000ffff027224 */ /* 0x000fe200078e0005 */
[----:B------:R-:W-:-:S07]  /*0080*/  MOV R0, 0xa0 ;  /* 0x000000a000007802 */ /* 0x000fce0000000f00 */
[----:B------:R-:W-:Y:S05]  /*0090*/  CALL.REL.NOINC `($__internal_0_$__cuda_sm_9x_mma_sub_byte_internal_m8n8k32_s4_s4) ;  /* 0x00000a00001c7944 */ /* 0x000fea0003c00000 */
[----:B------:R-:W-:Y:S01]  /*00a0*/  IMAD.MOV.U32 R3, RZ, RZ, R4 ;  /* 0x000000ffff037224 */ /* 0x000fe200078e0004 */
[----:B------:R-:W-:Y:S01]  /*00b0*/  MOV R2, R5 ;  /* 0x0000000500027202 */ /* 0x000fe20000000f00 */
[----:B------:R-:W-:Y:S01]  /*00c0*/  NOP ;  /* 0x0000000000007918 */ /* 0x000fe20000000000 */
        /* <DEDUP_REMOVED lines=8> */
[----:B------:R-:W-:Y:S01]  /*0150*/  NOP ;  /* 0x0000000000007918 */ /* 0x000fe20000000000 */
[----:B------:R-:W-:Y:S01]  /*0160*/  IMAD.MOV.U32 R2, RZ, RZ, R5 ;  /* 0x000000ffff027224 */ /* 0x000fe200078e0005 */
[----:B------:R-:W-:-:S07]  /*0170*/  MOV R0, 0x190 ;  /* 0x0000019000007802 */ /* 0x000fce0000000f00 */
[----:B------:R-:W-:Y:S05]  /*0180*/  CALL.REL.NOINC `($__internal_0_$__cuda_sm_9x_mma_sub_byte_internal_m8n8k32_s4_s4) ;  /* 0x000009fc00e07944 */ /* 0x000fea0003c00000 */
[----:B------:R-:W-:Y:S01]  /*0190*/  MOV R3, R4 ;  /* 0x0000000400037202 */ /* 0x000fe20000000f00 */
[----:B------:R-:W-:Y:S01]  /*01a0*/  IMAD.MOV.U32 R2, RZ, RZ, R5 ;  /* 0x000000ffff027224 */ /* 0x000fe200078e0005 */
        /* <DEDUP_REMOVED lines=40931> */
[----:B------:R-:W-:Y:S01]  /*9ffe0*/  MOV R0, 0xa0010 ;  /* 0x000a001000007802 */ /* 0x000fe20000000f00 */
[----:B------:R-:W0:Y:S06]  /*9fff0*/  LDCU.64 UR4, c[0x0][0x358] ;  /* 0x00006b00ff0477ac */ /* 0x000e2c0008000a00 */
[----:B0-----:R-:W-:Y:S05]  /*a0000*/  CALL.REL.NOINC `($__internal_0_$__cuda_sm_9x_mma_sub_byte_internal_m8n8k32_s4_s4) ;  /* 0x0000000000407944 */ /* 0x001fea0003c00000 */
[----:B------:R-:W0:Y:S01]  /*a0010*/  S2R R7, SR_TID.Y ;  /* 0x0000000000077919 */ /* 0x000e220000002200 */
[----:B------:R-:W1:Y:S01]  /*a0020*/  LDC.64 R2, c[0x0][0x380] ;  /* 0x0000e000ff027b82 */ /* 0x000e620000000a00 */
[----:B------:R-:W2:Y:S07]  /*a0030*/  S2R R9, SR_LANEID ;  /* 0x0000000000097919 */ /* 0x000eae0000000000 */
[----:B------:R-:W3:Y:S01]  /*a0040*/  LDC.64 R10, c[0x0][0x388] ;  /* 0x0000e200ff0a7b82 */ /* 0x000ee20000000a00 */
[----:B0-----:R-:W-:Y:S01]  /*a0050*/  IMAD.SHL.U32 R7, R7, 0x40, RZ ;  /* 0x0000004007077824 */ /* 0x001fe200078e00ff */
[----:B--2---:R-:W-:-:S03]  /*a0060*/  LOP3.LUT R6, R9, 0x3, RZ, 0xc0, !PT ;  /* 0x0000000309067812 */ /* 0x004fc600078ec0ff */
[----:B-1----:R-:W-:Y:S01]  /*a0070*/  IMAD.WIDE.U32 R2, R7, 0x4, R2 ;  /* 0x0000000407027825 */ /* 0x002fe200078e0002 */
[----:B------:R-:W-:-:S03]  /*a0080*/  SHF.R.U32.HI R9, RZ, 0x2, R9 ;  /* 0x00000002ff097819 */ /* 0x000fc60000011609 */
[----:B------:R-:W-:Y:S02]  /*a0090*/  IMAD.MOV.U32 R7, RZ, RZ, RZ ;  /* 0x000000ffff077224 */ /* 0x000fe400078e00ff */
[----:B------:R-:W-:-:S03]  /*a00a0*/  IMAD.WIDE.U32 R6, R9, 0x4, R6 ;  /* 0x0000000409067825 */ /* 0x000fc600078e0006 */
[----:B------:R-:W-:-:S04]  /*a00b0*/  LEA R2, P0, R6, R2, 0x3 ;  /* 0x0000000206027211 */ /* 0x000fc800078018ff */
[----:B------:R-:W-:Y:S01]  /*a00c0*/  LEA.HI.X R3, R6, R3, R7, 0x3, P0 ;  /* 0x0000000306037211 */ /* 0x000fe200000f1c07 */
[----:B------:R-:W-:-:S04]  /*a00d0*/  NOP ;  /* 0x0000000000007918 */ /* 0x000fc80000000000 */
[----:B------:R-:W-:Y:S04]  /*a00e0*/  STG.E.64 desc[UR4][R2.64], R4 ;  /* 0x0000000402007986 */ /* 0x000fe8000c101b04 */
[----:B---3--:R-:W-:Y:S01]  /*a00f0*/  STG.E desc[UR4][R10.64], RZ ;  /* 0x000000ff0a007986 */ /* 0x008fe2000c101904 */
[----:B------:R-:W-:Y:S05]  /*a0100*/  EXIT ;  /* 0x000000000000794d */ /* 0x000fea0003800000 */
        .weak           $__internal_0_$__cuda_sm_9x_mma_sub_byte_internal_m8n8k32_s4_s4
        .type           $__internal_0_$__cuda_sm_9x_mma_sub_byte_internal_m8n8k32_s4_s4,@function
        .size           $__internal_0_$__cuda_sm_9x_mma_sub_byte_internal_m8n8k32_s4_s4,(.L_x_28 - $__internal_0_$__cuda_sm_9x_mma_sub_byte_internal_m8n8k32_s4_s4)
$__internal_0_$__cuda_sm_9x_mma_sub_byte_internal_m8n8k32_s4_s4:
[C---:B------:R-:W-:Y:S01]  /*a0110*/  LOP3.LUT R5, R8.reuse, 0xf00, RZ, 0xc0, !PT ;  /* 0x00000f0008057812 */ /* 0x040fe200078ec0ff */
[----:B------:R-:W-:Y:S01]  /*a0120*/  IMAD.MOV.U32 R11, RZ, RZ, RZ ;  /* 0x000000ffff0b7224 */ /* 0x000fe200078e00ff */
[C---:B------:R-:W-:Y:S02]  /*a0130*/  SHF.L.U32 R4, R8.reuse, 0x1c, RZ ;  /* 0x0000001c08047819 */ /* 0x040fe400000006ff */
[----:B------:R-:W-:Y:S01]  /*a0140*/  LOP3.LUT R6, R8, 0xf0000, RZ, 0xc0, !PT ;  /* 0x000f000008067812 */ /* 0x000fe200078ec0ff */
[----:B------:R-:W-:Y:S01]  /*a0150*/  IMAD.SHL.U32 R5, R5, 0x100000, RZ ;  /* 0x0010000005057824 */ /* 0x000fe200078e00ff */
[----:B------:R-:W-:Y:S02]  /*a0160*/  SHF.R.S32.HI R4, RZ, 0x1c, R4 ;  /* 0x0000001cff047819 */ /* 0x000fe40000011404 */
[----:B------:R-:W-:Y:S01]  /*a0170*/  MOV R13, RZ ;  /* 0x000000ff000d7202 */ /* 0x000fe20000000f00 */
[----:B------:R-:W-:Y:S01]  /*a0180*/  IMAD.SHL.U32 R6, R6, 0x1000, RZ ;  /* 0x0000100006067824 */ /* 0x000fe200078e00ff */
[----:B------:R-:W-:-:S02]  /*a0190*/  LOP3.LUT R4, R4, 0xff, RZ, 0xc0, !PT ;  /* 0x000000ff04047812 */ /* 0x000fc400078ec0ff */
[----:B------:R-:W-:Y:S02]  /*a01a0*/  SHF.R.S32.HI R7, RZ, 0x14, R5 ;  /* 0x00000014ff077819 */ /* 0x000fe40000011405 */
[----:B------:R-:W-:Y:S02]  /*a01b0*/  LOP3.LUT R5, R8, 0xf0, RZ, 0xc0, !PT ;  /* 0x000000f008057812 */ /* 0x000fe400078ec0ff */
[----:B------:R-:W-:Y:S02]  /*a01c0*/  LOP3.LUT R4, R4, 0xff00, R7, 0xf8, !PT ;  /* 0x0000ff0004047812 */ /* 0x000fe400078ef807 */
[----:B------:R-:W-:Y:S01]  /*a01d0*/  SHF.R.S32.HI R9, RZ, 0xc, R6 ;  /* 0x0000000cff097819 */ /* 0x000fe20000011406 */
[----:B------:R-:W-:Y:S01]  /*a01e0*/  IMAD.SHL.U32 R5, R5, 0x1000000, RZ ;  /* 0x0100000005057824 */ /* 0x000fe200078e00ff */
[C---:B------:R-:W-:Y:S02]  /*a01f0*/  LOP3.LUT R7, R8.reuse, 0xf000000, RZ, 0xc0, !PT ;  /* 0x0f00000008077812 */ /* 0x040fe400078ec0ff */
[----:B------:R-:W-:-:S02]  /*a0200*/  LOP3.LUT R6, R8, 0xf000, RZ, 0xc0, !PT ;  /* 0x0000f00008067812 */ /* 0x000fc400078ec0ff */
[----:B------:R-:W-:Y:S01]  /*a0210*/  LOP3.LUT R4, R4, 0xff0000, R9, 0xf8, !PT ;  /* 0x00ff000004047812 */ /* 0x000fe200078ef809 */
[----:B------:R-:W-:Y:S01]  /*a0220*/  IMAD.SHL.U32 R9, R7, 0x10, RZ ;  /* 0x0000001007097824 */ /* 0x000fe200078e00ff */
[----:B------:R-:W-:Y:S02]  /*a0230*/  LOP3.LUT R7, R8, 0xf00000, RZ, 0xc0, !PT ;  /* 0x00f0000008077812 */ /* 0x000fe400078ec0ff */
[----:B------:R-:W-:Y:S02]  /*a0240*/  SHF.L.U32 R6, R6, 0x10, RZ ;  /* 0x0000001006067819 */ /* 0x000fe400000006ff */
[----:B------:R-:W-:Y:S01]  /*a0250*/  SHF.R.S32.HI R5, RZ, 0x1c, R5 ;  /* 0x0000001cff057819 */ /* 0x000fe20000011405 */
[----:B------:R-:W-:Y:S01]  /*a0260*/  IMAD.SHL.U32 R7, R7, 0x100, RZ ;  /* 0x0000010007077824 */ /* 0x000fe200078e00ff */
[----:B------:R-:W-:Y:S02]  /*a0270*/  SHF.R.S32.HI R6, RZ, 0x14, R6 ;  /* 0x00000014ff067819 */ /* 0x000fe40000011406 */
[----:B------:R-:W-:-:S02]  /*a0280*/  LOP3.LUT R5, R5, 0xff, RZ, 0xc0, !PT ;  /* 0x000000ff05057812 */ /* 0x000fc400078ec0ff */
[----:B------:R-:W-:Y:S02]  /*a0290*/  SHF.R.S32.HI R9, RZ, 0x4, R9 ;  /* 0x00000004ff097819 */ /* 0x000fe40000011409 */
[----:B------:R-:W-:Y:S02]  /*a02a0*/  LOP3.LUT R5, R5, 0xff00, R6, 0xf8, !PT ;  /* 0x0000ff0005057812 */ /* 0x000fe400078ef806 */
[----:B------:R-:W-:Y:S02]  /*a02b0*/  LOP3.LUT R10, R4, 0xff000000, R9, 0xf8, !PT ;  /* 0xff000000040a7812 */ /* 0x000fe400078ef809 */
[----:B------:R-:W-:Y:S02]  /*a02c0*/  SHF.R.S32.HI R4, RZ, 0xc, R7 ;  /* 0x0000000cff047819 */ /* 0x000fe40000011407 */
[----:B------:R-:W-:Y:S02]  /*a02d0*/  LOP3.LUT R6, R8, 0xf0000000, RZ, 0xc0, !PT ;  /* 0xf000000008067812 */ /* 0x000fe400078ec0ff */
[----:B------:R-:W-:-:S02]  /*a02e0*/  LOP3.LUT R9, R5, 0xff0000, R4, 0xf8, !PT ;  /* 0x00ff000005097812 */ /* 0x000fc400078ef804 */
[----:B------:R-:W-:Y:S02]  /*a02f0*/  SHF.R.S32.HI R12, RZ, 0x4, R6 ;  /* 0x00000004ff0c7819 */ /* 0x000fe40000011406 */
[----:B------:R-:W-:Y:S02]  /*a0300*/  IMMA.16816.S8.S8 R4, R10.ROW, R10.COL, RZ ;  /* 0x0000000a0a047237 */ /* 0x000fe400004054ff */
[----:B------:R-:W-:-:S07]  /*a0310*/  LOP3.LUT R12, R9, 0xff000000, R12, 0xf8, !PT ;  /* 0xff000000090c7812 */ /* 0x000fce00078ef80c */
[----:B------:R-:W-:-:S15]  /*a0320*/  IMMA.16816.S8.S8 R12, R12.ROW, R12.COL, RZ ;  /* 0x0000000c0c0c7237 */ /* 0x000fde00004054ff */
[----:B------:R-:W-:-:S04]  /*a0330*/  NOP ;  /* 0x0000000000007918 */ /* 0x000fc80000000000 */
[----:B------:R-:W-:Y:S01]  /*a0340*/  IADD3 R4, PT, PT, R3, R4, R12 ;  /* 0x0000000403047210 */ /* 0x000fe20007ffe00c */
[----:B------:R-:W-:Y:S01]  /*a0350*/  IMAD.MOV.U32 R3, RZ, RZ, 0x0 ;  /* 0x00000000ff037424 */ /* 0x000fe200078e00ff */
[----:B------:R-:W-:Y:S01]  /*a0360*/  IADD3 R5, PT, PT, R2, R5, R13 ;  /* 0x0000000502057210 */ /* 0x000fe20007ffe00d */
[----:B------:R-:W-:-:S04]  /*a0370*/  IMAD.MOV.U32 R2, RZ, RZ, R0 ;  /* 0x000000ffff027224 */ /* 0x000fc800078e0000 */
[----:B------:R-:W-:Y:S05]  /*a0380*/  RET.REL.NODEC R2 `(_Z18mma_s4s4s32_8_8_32PvPi) ;  /* 0xfffff5fc021c7950 */ /* 0x000fea0003c3ffff */
.L_x_27:
        /* <DEDUP_REMOVED lines=15> */
.L_x_28:


//--------------------- .nv.shared.reserved.0     --------------------------
	.section	.nv.shared.reserved.0,"aw",@nobits
	.weak		__nv_reservedSMEM_offset_0_alias
	.size		__nv_reservedSMEM_offset_0_alias, 0, 64
	.other		__nv_reservedSMEM_offset_0_alias,@"STO_CUDA_RESERVED_SHARED STV_DEFAULT"
__nv_reservedSMEM_offset_0_alias:
	.zero		0
	.zero		64


//--------------------- .nv.constant0._Z23mma_tf32tf32f32_16_16_8PvPi --------------------------
	.section	.nv.constant0._Z23mma_tf32tf32f32_16_16_8PvPi,"a",@progbits
	.sectionflags	@""
	.align	4
.nv.constant0._Z23mma_tf32tf32f32_16_16_8PvPi:
	.zero		912


//--------------------- .nv.constant0._Z23mma_bf16bf16f32_32_8_16PvPi --------------------------
	.section	.nv.constant0._Z23mma_bf16bf16f32_32_8_16PvPi,"a",@progbits
	.sectionflags	@""
	.align	4
.nv.constant0._Z23mma_bf16bf16f32_32_8_16PvPi:
	.zero		912


//--------------------- .nv.constant0._Z24mma_bf16bf16f32_16_16_16PvPi --------------------------
	.section	.nv.constant0._Z24mma_bf16bf16f32_16_16_16PvPi,"a",@progbits
	.sectionflags	@""
	.align	4
.nv.constant0._Z24mma_bf16bf16f32_16_16_16PvPi:
	.zero		912


//--------------------- .nv.constant0._Z21mma_f16f16f32_32_8_16PvPi --------------------------
	.section	.nv.constant0._Z21mma_f16f16f32_32_8_16PvPi,"a",@progbits
	.sectionflags	@""
	.align	4
.nv.constant0._Z21mma_f16f16f32_32_8_16PvPi:
	.zero		912


//--------------------- .nv.constant0._Z22mma_f16f16f32_16_16_16PvPi --------------------------
	.section	.nv.constant0._Z22mma_f16f16f32_16_16_16PvPi,"a",@progbits
	.sectionflags	@""
	.align	4
.nv.constant0._Z22mma_f16f16f32_16_16_16PvPi:
	.zero		912


//--------------------- .nv.constant0._Z21mma_f16f16f16_32_8_16PvPi --------------------------
	.section	.nv.constant0._Z21mma_f16f16f16_32_8_16PvPi,"a",@progbits
	.sectionflags	@""
	.align	4
.nv.constant0._Z21mma_f16f16f16_32_8_16PvPi:
	.zero		912


//--------------------- .nv.constant0._Z22mma_f16f16f16_16_16_16PvPi --------------------------
	.section	.nv.constant0._Z22mma_f16f16f16_16_16_16PvPi,"a",@progbits
	.sectionflags	@""
	.align	4
.nv.constant0._Z22mma_f16f16f16_16_16_16PvPi:
	.zero		912


//--------------------- .nv.constant0._Z19mma_s8s8s32_32_8_16PvPi --------------------------
	.section	.nv.constant0._Z19mma_s8s8s32_32_8_16PvPi,"a",@progbits
	.sectionflags	@""
	.align	4
.nv.constant0._Z19mma_s8s8s32_32_8_16PvPi:
	.zero		912


//--------------------- .nv.constant0._Z20mma_s8s8s32_16_16_16PvPi --------------------------
	.section	.nv.constant0._Z20mma_s8s8s32_16_16_16PvPi,"a",@progbits
	.sectionflags	@""
	.align	4
.nv.constant0._Z20mma_s8s8s32_16_16_16PvPi:
	.zero		912


//--------------------- .nv.constant0._Z23mma_bf16bf16f32_16_8_64PvPi --------------------------
	.section	.nv.constant0._Z23mma_bf16bf16f32_16_8_64PvPi,"a",@progbits
	.sectionflags	@""
	.align	4
.nv.constant0._Z23mma_bf16bf16f32_16_8_64PvPi:
	.zero		912


//--------------------- .nv.constant0._Z21mma_f16f16f32_16_8_64PvPi --------------------------
	.section	.nv.constant0._Z21mma_f16f16f32_16_8_64PvPi,"a",@progbits
	.sectionflags	@""
	.align	4
.nv.constant0._Z21mma_f16f16f32_16_8_64PvPi:
	.zero		912


//--------------------- .nv.constant0._Z21mma_f16f16f16_16_8_64PvPi --------------------------
	.section	.nv.constant0._Z21mma_f16f16f16_16_8_64PvPi,"a",@progbits
	.sectionflags	@""
	.align	4
.nv.constant0._Z21mma_f16f16f16_16_8_64PvPi:
	.zero		912


//--------------------- .nv.constant0._Z19mma_f8f8f32_16_8_64PvPi --------------------------
	.section	.nv.constant0._Z19mma_f8f8f32_16_8_64PvPi,"a",@progbits
	.sectionflags	@""
	.align	4
.nv.constant0._Z19mma_f8f8f32_16_8_64PvPi:
	.zero		912


//--------------------- .nv.constant0._Z19mma_f8f8f16_16_8_64PvPi --------------------------
	.section	.nv.constant0._Z19mma_f8f8f16_16_8_64PvPi,"a",@progbits
	.sectionflags	@""
	.align	4
.nv.constant0._Z19mma_f8f8f16_16_8_64PvPi:
	.zero		912


//--------------------- .nv.constant0._Z23mma_mxf8mxf8f32_16_8_64PvPi --------------------------
	.section	.nv.constant0._Z23mma_mxf8mxf8f32_16_8_64PvPi,"a",@progbits
	.sectionflags	@""
	.align	4
.nv.constant0._Z23mma_mxf8mxf8f32_16_8_64PvPi:
	.zero		912


//--------------------- .nv.constant0._Z23mma_mxf6mxf6f32_16_8_64PvPi --------------------------
	.section	.nv.constant0._Z23mma_mxf6mxf6f32_16_8_64PvPi,"a",@progbits
	.sectionflags	@""
	.align	4
.nv.constant0._Z23mma_mxf6mxf6f32_16_8_64PvPi:
	.zero		912


//--------------------- .nv.constant0._Z19mma_f6f6f32_16_8_64PvPi --------------------------
	.section	.nv.constant0._Z19mma_f6f6f32_16_8_64PvPi,"a",@progbits
	.sectionflags	@""
	.align	4
.nv.constant0._Z19mma_f6f6f32_16_8_64PvPi:
	.zero		912


//--------------------- .nv.constant0._Z19mma_f6f6f16_16_8_64PvPi --------------------------
	.section	.nv.constant0._Z19mma_f6f6f16_16_8_64PvPi,"a",@progbits
	.sectionflags	@""
	.align	4
.nv.constant0._Z19mma_f6f6f16_16_8_64PvPi:
	.zero		912


//--------------------- .nv.constant0._Z19mma_f4f4f32_16_8_64PvPi --------------------------
	.section	.nv.constant0._Z19mma_f4f4f32_16_8_64PvPi,"a",@progbits
	.sectionflags	@""
	.align	4
.nv.constant0._Z19mma_f4f4f32_16_8_64PvPi:
	.zero		912


//--------------------- .nv.constant0._Z19mma_f4f4f16_16_8_64PvPi --------------------------
	.section	.nv.constant0._Z19mma_f4f4f16_16_8_64PvPi,"a",@progbits
	.sectionflags	@""
	.align	4
.nv.constant0._Z19mma_f4f4f16_16_8_64PvPi:
	.zero		912


//--------------------- .nv.constant0._Z23mma_nvf4nvf4f32_16_8_64PvPi --------------------------
	.section	.nv.constant0._Z23mma_nvf4nvf4f32_16_8_64PvPi,"a",@progbits
	.sectionflags	@""
	.align	4
.nv.constant0._Z23mma_nvf4nvf4f32_16_8_64PvPi:
	.zero		912


//--------------------- .nv.constant0._Z23mma_mxf4mxf4f32_16_8_64PvPi --------------------------
	.section	.nv.constant0._Z23mma_mxf4mxf4f32_16_8_64PvPi,"a",@progbits
	.sectionflags	@""
	.align	4
.nv.constant0._Z23mma_mxf4mxf4f32_16_8_64PvPi:
	.zero		912


//--------------------- .nv.constant0._Z19mma_f8f8f32_16_8_32PvPi --------------------------
	.section	.nv.constant0._Z19mma_f8f8f32_16_8_32PvPi,"a",@progbits
	.sectionflags	@""
	.align	4
.nv.constant0._Z19mma_f8f8f32_16_8_32PvPi:
	.zero		912


//--------------------- .nv.constant0._Z19mma_f8f8f16_16_8_32PvPi --------------------------
	.section	.nv.constant0._Z19mma_f8f8f16_16_8_32PvPi,"a",@progbits
	.sectionflags	@""
	.align	4
.nv.constant0._Z19mma_f8f8f16_16_8_32PvPi:
	.zero		912


//--------------------- .nv.constant0._Z18mma_s4s4s32_8_8_32PvPi --------------------------
	.section	.nv.constant0._Z18mma_s4s4s32_8_8_32PvPi,"a",@progbits
	.sectionflags	@""
	.align	4
.nv.constant0._Z18mma_s4s4s32_8_8_32PvPi:
	.zero		912


//--------------------- SYMBOLS --------------------------

	.type		.nv.reservedSmem.offset0,@object
	.size		.nv.reservedSmem.offset0,0x4
